// Copyright (c) 2024, Jay Shah, Ganesh Bikshandi, Ying Zhang, Vijay Thakkar, Pradeep Ramani, Tri Dao.
// Splitting the different template instantiations to different files to speed up compilation.
// This file is auto-generated. See "generate_kernels.py"

#include "flash_fwd_hdim64_fp16_paged_softcap_sm90.cu"
#include "flash_fwd_hdim96_fp16_paged_softcap_sm90.cu"
#include "flash_fwd_hdim128_fp16_paged_softcap_sm90.cu"
#include "flash_fwd_hdim192_fp16_paged_softcap_sm90.cu"
#include "flash_fwd_hdim256_fp16_paged_softcap_sm90.cu"

// ===== COMPILED SASS (sm_90a) =====

	.target	sm_90a

	.elftype	@"ET_EXEC"


//--------------------- .note.nv.tkinfo           --------------------------
	.section	.note.nv.tkinfo,"",@"SHT_NOTE"
	.sectionflags	@"SHF_NOTE_NV_TKINFO"
	.tkinfo
        /*0018*/ 	.word	0x00000002
        /*0030*/ 	.string	""
        /*0030*/ 	.string	"ptxas"
        /*0030*/ 	.string	"Cuda compilation tools, release 13.0, V13.0.88"
        /*0030*/ 	.string	"Build cuda_13.0.r13.0/compiler.36424714_0"
        /*0030*/ 	.string	"-arch sm_90a -m 64 "



//--------------------- .note.nv.cuinfo           --------------------------
	.section	.note.nv.cuinfo,"",@"SHT_NOTE"
	.sectionflags	@"SHF_NOTE_NV_CUINFO"
        /*0018*/ 	.short	0x0002
        /*001a*/ 	.short	0x005a
        /*001c*/ 	.short	0x0082
	.zero		2


//--------------------- .nv.info                  --------------------------
	.section	.nv.info,"",@"SHT_CUDA_INFO"
	.align	4


	//----- nvinfo : EIATTR_REGCOUNT
	.align		4
        /*0000*/ 	.byte	0x04, 0x2f
        /*0002*/ 	.short	(.L_41 - .L_40)
	.align		4
.L_40:
        /*0004*/ 	.word	index@(_ZN7cutlass13device_kernelIN5flash11enable_sm90INS1_16FlashAttnFwdSm90INS1_25CollectiveMainloopFwdSm90ILi2EN4cute5tupleIJNS5_1CILi1EEES8_S8_EEENS6_IJNS7_ILi192EEENS7_ILi128EEENS7_ILi64EEEEEELi64ENS_6half_tEfNS_4arch4Sm90ELb1ELb0ELb1ELb1ELb1ELb1ELb0ELb1ELb1ELb1ELb0ELb0EEENS1_21CollectiveEpilogueFwdINS6_IJSA_SC_SB_EEES9_SE_SG_Li384ELb1ELb1ELb0ELb0EEENS1_36VarlenDynamicPersistentTileSchedulerILi192ELi128ELi384ELi128ELb0ELb1ELb1ELb1ELb1ELb1EEEEEEEEEvNT_6ParamsE)
        /*0008*/ 	.word	0x00000080


	//----- nvinfo : EIATTR_FRAME_SIZE
	.align		4
.L_41:
        /*000c*/ 	.byte	0x04, 0x11
        /*000e*/ 	.short	(.L_43 - .L_42)
	.align		4
.L_42:
        /*0010*/ 	.word	index@(_ZN7cutlass13device_kernelIN5flash11enable_sm90INS1_16FlashAttnFwdSm90INS1_25CollectiveMainloopFwdSm90ILi2EN4cute5tupleIJNS5_1CILi1EEES8_S8_EEENS6_IJNS7_ILi192EEENS7_ILi128EEENS7_ILi64EEEEEELi64ENS_6half_tEfNS_4arch4Sm90ELb1ELb0ELb1ELb1ELb1ELb1ELb0ELb1ELb1ELb1ELb0ELb0EEENS1_21CollectiveEpilogueFwdINS6_IJSA_SC_SB_EEES9_SE_SG_Li384ELb1ELb1ELb0ELb0EEENS1_36VarlenDynamicPersistentTileSchedulerILi192ELi128ELi384ELi128ELb0ELb1ELb1ELb1ELb1ELb1EEEEEEEEEvNT_6ParamsE)
        /*0014*/ 	.word	0x00000070


	//----- nvinfo : EIATTR_REGCOUNT
	.align		4
.L_43:
        /*0018*/ 	.byte	0x04, 0x2f
        /*001a*/ 	.short	(.L_45 - .L_44)
	.align		4
.L_44:
        /*001c*/ 	.word	index@(_ZN7cutlass13device_kernelIN5flash11enable_sm90INS1_16FlashAttnFwdSm90INS1_25CollectiveMainloopFwdSm90ILi2EN4cute5tupleIJNS5_1CILi1EEES8_S8_EEENS6_IJNS7_ILi192EEENS7_ILi128EEENS7_ILi64EEEEEELi64ENS_6half_tEfNS_4arch4Sm90ELb1ELb0ELb1ELb1ELb1ELb0ELb0ELb1ELb1ELb1ELb0ELb0EEENS1_21CollectiveEpilogueFwdINS6_IJSA_SC_SB_EEES9_SE_SG_Li384ELb1ELb1ELb0ELb0EEENS1_36VarlenDynamicPersistentTileSchedulerILi192ELi128ELi384ELi128ELb0ELb1ELb1ELb1ELb1ELb1EEEEEEEEEvNT_6ParamsE)
        /*0020*/ 	.word	0x00000080


	//----- nvinfo : EIATTR_FRAME_SIZE
	.align		4
.L_45:
        /*0024*/ 	.byte	0x04, 0x11
        /*0026*/ 	.short	(.L_47 - .L_46)
	.align		4
.L_46:
        /*0028*/ 	.word	index@(_ZN7cutlass13device_kernelIN5flash11enable_sm90INS1_16FlashAttnFwdSm90INS1_25CollectiveMainloopFwdSm90ILi2EN4cute5tupleIJNS5_1CILi1EEES8_S8_EEENS6_IJNS7_ILi192EEENS7_ILi128EEENS7_ILi64EEEEEELi64ENS_6half_tEfNS_4arch4Sm90ELb1ELb0ELb1ELb1ELb1ELb0ELb0ELb1ELb1ELb1ELb0ELb0EEENS1_21CollectiveEpilogueFwdINS6_IJSA_SC_SB_EEES9_SE_SG_Li384ELb1ELb1ELb0ELb0EEENS1_36VarlenDynamicPersistentTileSchedulerILi192ELi128ELi384ELi128ELb0ELb1ELb1ELb1ELb1ELb1EEEEEEEEEvNT_6ParamsE)
        /*002c*/ 	.word	0x00000040


	//----- nvinfo : EIATTR_REGCOUNT
	.align		4
.L_47:
        /*0030*/ 	.byte	0x04, 0x2f
        /*0032*/ 	.short	(.L_49 - .L_48)
	.align		4
.L_48:
        /*0034*/ 	.word	index@(_ZN7cutlass13device_kernelIN5flash11enable_sm90INS1_16FlashAttnFwdSm90INS1_25CollectiveMainloopFwdSm90ILi2EN4cute5tupleIJNS5_1CILi1EEES8_S8_EEENS6_IJNS7_ILi192EEENS7_ILi128EEENS7_ILi64EEEEEELi64ENS_6half_tEfNS_4arch4Sm90ELb1ELb0ELb1ELb0ELb1ELb0ELb0ELb1ELb1ELb1ELb0ELb0EEENS1_21CollectiveEpilogueFwdINS6_IJSA_SC_SB_EEES9_SE_SG_Li384ELb0ELb1ELb0ELb0EEENS1_30DynamicPersistentTileSchedulerILi384ELi128ELb0ELb1ELb1EEEEEEEEEvNT_6ParamsE)
        /*0038*/ 	.word	0x00000080


	//----- nvinfo : EIATTR_FRAME_SIZE
	.align		4
.L_49:
        /*003c*/ 	.byte	0x04, 0x11
        /*003e*/ 	.short	(.L_51 - .L_50)
	.align		4
.L_50:
        /*0040*/ 	.word	index@(_ZN7cutlass13device_kernelIN5flash11enable_sm90INS1_16FlashAttnFwdSm90INS1_25CollectiveMainloopFwdSm90ILi2EN4cute5tupleIJNS5_1CILi1EEES8_S8_EEENS6_IJNS7_ILi192EEENS7_ILi128EEENS7_ILi64EEEEEELi64ENS_6half_tEfNS_4arch4Sm90ELb1ELb0ELb1ELb0ELb1ELb0ELb0ELb1ELb1ELb1ELb0ELb0EEENS1_21CollectiveEpilogueFwdINS6_IJSA_SC_SB_EEES9_SE_SG_Li384ELb0ELb1ELb0ELb0EEENS1_30DynamicPersistentTileSchedulerILi384ELi128ELb0ELb1ELb1EEEEEEEEEvNT_6ParamsE)
        /*0044*/ 	.word	0x00000018


	//----- nvinfo : EIATTR_REGCOUNT
	.align		4
.L_51:
        /*0048*/ 	.byte	0x04, 0x2f
        /*004a*/ 	.short	(.L_53 - .L_52)
	.align		4
.L_52:
        /*004c*/ 	.word	index@(_ZN7cutlass13device_kernelIN5flash11enable_sm90INS1_16FlashAttnFwdSm90INS1_25CollectiveMainloopFwdSm90ILi2EN4cute5tupleIJNS5_1CILi1EEES8_S8_EEENS6_IJNS7_ILi192EEENS7_ILi128EEENS7_ILi64EEEEEELi64ENS_6half_tEfNS_4arch4Sm90ELb0ELb1ELb1ELb1ELb1ELb1ELb0ELb1ELb1ELb1ELb0ELb0EEENS1_21CollectiveEpilogueFwdINS6_IJSA_SC_SB_EEES9_SE_SG_Li384ELb1ELb1ELb0ELb0EEENS1_36VarlenDynamicPersistentTileSchedulerILi192ELi128ELi384ELi128ELb0ELb1ELb1ELb1ELb0ELb1EEEEEEEEEvNT_6ParamsE)
        /*0050*/ 	.word	0x00000080


	//----- nvinfo : EIATTR_FRAME_SIZE
	.align		4
.L_53:
        /*0054*/ 	.byte	0x04, 0x11
        /*0056*/ 	.short	(.L_55 - .L_54)
	.align		4
.L_54:
        /*0058*/ 	.word	index@(_ZN7cutlass13device_kernelIN5flash11enable_sm90INS1_16FlashAttnFwdSm90INS1_25CollectiveMainloopFwdSm90ILi2EN4cute5tupleIJNS5_1CILi1EEES8_S8_EEENS6_IJNS7_ILi192EEENS7_ILi128EEENS7_ILi64EEEEEELi64ENS_6half_tEfNS_4arch4Sm90ELb0ELb1ELb1ELb1ELb1ELb1ELb0ELb1ELb1ELb1ELb0ELb0EEENS1_21CollectiveEpilogueFwdINS6_IJSA_SC_SB_EEES9_SE_SG_Li384ELb1ELb1ELb0ELb0EEENS1_36VarlenDynamicPersistentTileSchedulerILi192ELi128ELi384ELi128ELb0ELb1ELb1ELb1ELb0ELb1EEEEEEEEEvNT_6ParamsE)
        /*005c*/ 	.word	0x00000070


	//----- nvinfo : EIATTR_REGCOUNT
	.align		4
.L_55:
        /*0060*/ 	.byte	0x04, 0x2f
        /*0062*/ 	.short	(.L_57 - .L_56)
	.align		4
.L_56:
        /*0064*/ 	.word	index@(_ZN7cutlass13device_kernelIN5flash11enable_sm90INS1_16FlashAttnFwdSm90INS1_25CollectiveMainloopFwdSm90ILi2EN4cute5tupleIJNS5_1CILi1EEES8_S8_EEENS6_IJNS7_ILi192EEENS7_ILi128EEENS7_ILi64EEEEEELi64ENS_6half_tEfNS_4arch4Sm90ELb0ELb1ELb1ELb1ELb1ELb0ELb0ELb1ELb1ELb1ELb0ELb0EEENS1_21CollectiveEpilogueFwdINS6_IJSA_SC_SB_EEES9_SE_SG_Li384ELb1ELb1ELb0ELb0EEENS1_36VarlenDynamicPersistentTileSchedulerILi192ELi128ELi384ELi128ELb0ELb1ELb1ELb1ELb0ELb1EEEEEEEEEvNT_6ParamsE)
        /*0068*/ 	.word	0x00000080


	//----- nvinfo : EIATTR_FRAME_SIZE
	.align		4
.L_57:
        /*006c*/ 	.byte	0x04, 0x11
        /*006e*/ 	.short	(.L_59 - .L_58)
	.align		4
.L_58:
        /*0070*/ 	.word	index@(_ZN7cutlass13device_kernelIN5flash11enable_sm90INS1_16FlashAttnFwdSm90INS1_25CollectiveMainloopFwdSm90ILi2EN4cute5tupleIJNS5_1CILi1EEES8_S8_EEENS6_IJNS7_ILi192EEENS7_ILi128EEENS7_ILi64EEEEEELi64ENS_6half_tEfNS_4arch4Sm90ELb0ELb1ELb1ELb1ELb1ELb0ELb0ELb1ELb1ELb1ELb0ELb0EEENS1_21CollectiveEpilogueFwdINS6_IJSA_SC_SB_EEES9_SE_SG_Li384ELb1ELb1ELb0ELb0EEENS1_36VarlenDynamicPersistentTileSchedulerILi192ELi128ELi384ELi128ELb0ELb1ELb1ELb1ELb0ELb1EEEEEEEEEvNT_6ParamsE)
        /*0074*/ 	.word	0x00000038


	//----- nvinfo : EIATTR_REGCOUNT
	.align		4
.L_59:
        /*0078*/ 	.byte	0x04, 0x2f
        /*007a*/ 	.short	(.L_61 - .L_60)
	.align		4
.L_60:
        /*007c*/ 	.word	index@(_ZN7cutlass13device_kernelIN5flash11enable_sm90INS1_16FlashAttnFwdSm90INS1_25CollectiveMainloopFwdSm90ILi2EN4cute5tupleIJNS5_1CILi1EEES8_S8_EEENS6_IJNS7_ILi192EEENS7_ILi128EEENS7_ILi64EEEEEELi64ENS_6half_tEfNS_4arch4Sm90ELb0ELb1ELb1ELb0ELb1ELb0ELb0ELb1ELb1ELb1ELb0ELb0EEENS1_21CollectiveEpilogueFwdINS6_IJSA_SC_SB_EEES9_SE_SG_Li384ELb0ELb1ELb0ELb0EEENS1_30DynamicPersistentTileSchedulerILi384ELi128ELb0ELb1ELb1EEEEEEEEEvNT_6ParamsE)
        /*0080*/ 	.word	0x00000080


	//----- nvinfo : EIATTR_FRAME_SIZE
	.align		4
.L_61:
        /*0084*/ 	.byte	0x04, 0x11
        /*0086*/ 	.short	(.L_63 - .L_62)
	.align		4
.L_62:
        /*0088*/ 	.word	index@(_ZN7cutlass13device_kernelIN5flash11enable_sm90INS1_16FlashAttnFwdSm90INS1_25CollectiveMainloopFwdSm90ILi2EN4cute5tupleIJNS5_1CILi1EEES8_S8_EEENS6_IJNS7_ILi192EEENS7_ILi128EEENS7_ILi64EEEEEELi64ENS_6half_tEfNS_4arch4Sm90ELb0ELb1ELb1ELb0ELb1ELb0ELb0ELb1ELb1ELb1ELb0ELb0EEENS1_21CollectiveEpilogueFwdINS6_IJSA_SC_SB_EEES9_SE_SG_Li384ELb0ELb1ELb0ELb0EEENS1_30DynamicPersistentTileSchedulerILi384ELi128ELb0ELb1ELb1EEEEEEEEEvNT_6ParamsE)
        /*008c*/ 	.word	0x00000018


	//----- nvinfo : EIATTR_REGCOUNT
	.align		4
.L_63:
        /*0090*/ 	.byte	0x04, 0x2f
        /*0092*/ 	.short	(.L_65 - .L_64)
	.align		4
.L_64:
        /*0094*/ 	.word	index@(_ZN7cutlass13device_kernelIN5flash11enable_sm90INS1_16FlashAttnFwdSm90INS1_25CollectiveMainloopFwdSm90ILi2EN4cute5tupleIJNS5_1CILi1EEES8_S8_EEENS6_IJNS7_ILi192EEENS7_ILi128EEENS7_ILi64EEEEEELi64ENS_6half_tEfNS_4arch4Sm90ELb0ELb0ELb1ELb1ELb1ELb1ELb0ELb1ELb1ELb1ELb0ELb0EEENS1_21CollectiveEpilogueFwdINS6_IJSA_SC_SB_EEES9_SE_SG_Li384ELb1ELb1ELb0ELb0EEENS1_36VarlenDynamicPersistentTileSchedulerILi192ELi128ELi384ELi128ELb0ELb1ELb1ELb0ELb1ELb1EEEEEEEEEvNT_6ParamsE)
        /*0098*/ 	.word	0x00000080


	//----- nvinfo : EIATTR_FRAME_SIZE
	.align		4
.L_65:
        /*009c*/ 	.byte	0x04, 0x11
        /*009e*/ 	.short	(.L_67 - .L_66)
	.align		4
.L_66:
        /*00a0*/ 	.word	index@(_ZN7cutlass13device_kernelIN5flash11enable_sm90INS1_16FlashAttnFwdSm90INS1_25CollectiveMainloopFwdSm90ILi2EN4cute5tupleIJNS5_1CILi1EEES8_S8_EEENS6_IJNS7_ILi192EEENS7_ILi128EEENS7_ILi64EEEEEELi64ENS_6half_tEfNS_4arch4Sm90ELb0ELb0ELb1ELb1ELb1ELb1ELb0ELb1ELb1ELb1ELb0ELb0EEENS1_21CollectiveEpilogueFwdINS6_IJSA_SC_SB_EEES9_SE_SG_Li384ELb1ELb1ELb0ELb0EEENS1_36VarlenDynamicPersistentTileSchedulerILi192ELi128ELi384ELi128ELb0ELb1ELb1ELb0ELb1ELb1EEEEEEEEEvNT_6ParamsE)
        /*00a4*/ 	.word	0x00000068


	//----- nvinfo : EIATTR_REGCOUNT
	.align		4
.L_67:
        /*00a8*/ 	.byte	0x04, 0x2f
        /*00aa*/ 	.short	(.L_69 - .L_68)
	.align		4
.L_68:
        /*00ac*/ 	.word	index@(_ZN7cutlass13device_kernelIN5flash11enable_sm90INS1_16FlashAttnFwdSm90INS1_25CollectiveMainloopFwdSm90ILi2EN4cute5tupleIJNS5_1CILi1EEES8_S8_EEENS6_IJNS7_ILi192EEENS7_ILi128EEENS7_ILi64EEEEEELi64ENS_6half_tEfNS_4arch4Sm90ELb0ELb0ELb1ELb1ELb1ELb0ELb0ELb1ELb1ELb1ELb0ELb0EEENS1_21CollectiveEpilogueFwdINS6_IJSA_SC_SB_EEES9_SE_SG_Li384ELb1ELb1ELb0ELb0EEENS1_36VarlenDynamicPersistentTileSchedulerILi192ELi128ELi384ELi128ELb0ELb1ELb1ELb0ELb1ELb1EEEEEEEEEvNT_6ParamsE)
        /*00b0*/ 	.word	0x00000080


	//----- nvinfo : EIATTR_FRAME_SIZE
	.align		4
.L_69:
        /*00b4*/ 	.byte	0x04, 0x11
        /*00b6*/ 	.short	(.L_71 - .L_70)
	.align		4
.L_70:
        /*00b8*/ 	.word	index@(_ZN7cutlass13device_kernelIN5flash11enable_sm90INS1_16FlashAttnFwdSm90INS1_25CollectiveMainloopFwdSm90ILi2EN4cute5tupleIJNS5_1CILi1EEES8_S8_EEENS6_IJNS7_ILi192EEENS7_ILi128EEENS7_ILi64EEEEEELi64ENS_6half_tEfNS_4arch4Sm90ELb0ELb0ELb1ELb1ELb1ELb0ELb0ELb1ELb1ELb1ELb0ELb0EEENS1_21CollectiveEpilogueFwdINS6_IJSA_SC_SB_EEES9_SE_SG_Li384ELb1ELb1ELb0ELb0EEENS1_36VarlenDynamicPersistentTileSchedulerILi192ELi128ELi384ELi128ELb0ELb1ELb1ELb0ELb1ELb1EEEEEEEEEvNT_6ParamsE)
        /*00bc*/ 	.word	0x00000040


	//----- nvinfo : EIATTR_REGCOUNT
	.align		4
.L_71:
        /*00c0*/ 	.byte	0x04, 0x2f
        /*00c2*/ 	.short	(.L_73 - .L_72)
	.align		4
.L_72:
        /*00c4*/ 	.word	index@(_ZN7cutlass13device_kernelIN5flash11enable_sm90INS1_16FlashAttnFwdSm90INS1_25CollectiveMainloopFwdSm90ILi2EN4cute5tupleIJNS5_1CILi1EEES8_S8_EEENS6_IJNS7_ILi192EEENS7_ILi128EEENS7_ILi64EEEEEELi64ENS_6half_tEfNS_4arch4Sm90ELb0ELb0ELb1ELb0ELb1ELb0ELb0ELb1ELb1ELb1ELb0ELb0EEENS1_21CollectiveEpilogueFwdINS6_IJSA_SC_SB_EEES9_SE_SG_Li384ELb0ELb1ELb0ELb0EEENS1_29StaticPersistentTileSchedulerILb0EEEEEEEEEvNT_6ParamsE)
        /*00c8*/ 	.word	0x00000080


	//----- nvinfo : EIATTR_FRAME_SIZE
	.align		4
.L_73:
        /*00cc*/ 	.byte	0x04, 0x11
        /*00ce*/ 	.short	(.L_75 - .L_74)
	.align		4
.L_74:
        /*00d0*/ 	.word	index@(_ZN7cutlass13device_kernelIN5flash11enable_sm90INS1_16FlashAttnFwdSm90INS1_25CollectiveMainloopFwdSm90ILi2EN4cute5tupleIJNS5_1CILi1EEES8_S8_EEENS6_IJNS7_ILi192EEENS7_ILi128EEENS7_ILi64EEEEEELi64ENS_6half_tEfNS_4arch4Sm90ELb0ELb0ELb1ELb0ELb1ELb0ELb0ELb1ELb1ELb1ELb0ELb0EEENS1_21CollectiveEpilogueFwdINS6_IJSA_SC_SB_EEES9_SE_SG_Li384ELb0ELb1ELb0ELb0EEENS1_29StaticPersistentTileSchedulerILb0EEEEEEEEEvNT_6ParamsE)
        /*00d4*/ 	.word	0x00000010


	//----- nvinfo : EIATTR_REGCOUNT
	.align		4
.L_75:
        /*00d8*/ 	.byte	0x04, 0x2f
        /*00da*/ 	.short	(.L_77 - .L_76)
	.align		4
.L_76:
        /*00dc*/ 	.word	index@(_ZN7cutlass13device_kernelIN5flash11enable_sm90INS1_16FlashAttnFwdSm90INS1_25CollectiveMainloopFwdSm90ILi2EN4cute5tupleIJNS5_1CILi1EEES8_S8_EEENS6_IJNS7_ILi192EEENS7_ILi128EEENS7_ILi96EEEEEELi96ENS_6half_tEfNS_4arch4Sm90ELb1ELb0ELb1ELb1ELb1ELb1ELb0ELb0ELb1ELb1ELb0ELb0EEENS1_21CollectiveEpilogueFwdINS6_IJSA_SC_SB_EEES9_SE_SG_Li384ELb1ELb1ELb0ELb0EEENS1_36VarlenDynamicPersistentTileSchedulerILi192ELi128ELi384ELi128ELb0ELb1ELb1ELb1ELb1ELb1EEEEEEEEEvNT_6ParamsE)
        /*00e0*/ 	.word	0x00000080


	//----- nvinfo : EIATTR_FRAME_SIZE
	.align		4
.L_77:
        /*00e4*/ 	.byte	0x04, 0x11
        /*00e6*/ 	.short	(.L_79 - .L_78)
	.align		4
.L_78:
        /*00e8*/ 	.word	index@(_ZN7cutlass13device_kernelIN5flash11enable_sm90INS1_16FlashAttnFwdSm90INS1_25CollectiveMainloopFwdSm90ILi2EN4cute5tupleIJNS5_1CILi1EEES8_S8_EEENS6_IJNS7_ILi192EEENS7_ILi128EEENS7_ILi96EEEEEELi96ENS_6half_tEfNS_4arch4Sm90ELb1ELb0ELb1ELb1ELb1ELb1ELb0ELb0ELb1ELb1ELb0ELb0EEENS1_21CollectiveEpilogueFwdINS6_IJSA_SC_SB_EEES9_SE_SG_Li384ELb1ELb1ELb0ELb0EEENS1_36VarlenDynamicPersistentTileSchedulerILi192ELi128ELi384ELi128ELb0ELb1ELb1ELb1ELb1ELb1EEEEEEEEEvNT_6ParamsE)
        /*00ec*/ 	.word	0x000000b8


	//----- nvinfo : EIATTR_REGCOUNT
	.align		4
.L_79:
        /*00f0*/ 	.byte	0x04, 0x2f
        /*00f2*/ 	.short	(.L_81 - .L_80)
	.align		4
.L_80:
        /*00f4*/ 	.word	index@(_ZN7cutlass13device_kernelIN5flash11enable_sm90INS1_16FlashAttnFwdSm90INS1_25CollectiveMainloopFwdSm90ILi2EN4cute5tupleIJNS5_1CILi1EEES8_S8_EEENS6_IJNS7_ILi192EEENS7_ILi128EEENS7_ILi96EEEEEELi96ENS_6half_tEfNS_4arch4Sm90ELb1ELb0ELb1ELb1ELb1ELb0ELb0ELb0ELb1ELb1ELb0ELb0EEENS1_21CollectiveEpilogueFwdINS6_IJSA_SC_SB_EEES9_SE_SG_Li384ELb1ELb1ELb0ELb0EEENS1_36VarlenDynamicPersistentTileSchedulerILi192ELi128ELi384ELi128ELb0ELb1ELb1ELb1ELb1ELb1EEEEEEEEEvNT_6ParamsE)
        /*00f8*/ 	.word	0x00000080


	//----- nvinfo : EIATTR_FRAME_SIZE
	.align		4
.L_81:
        /*00fc*/ 	.byte	0x04, 0x11
        /*00fe*/ 	.short	(.L_83 - .L_82)
	.align		4
.L_82:
        /*0100*/ 	.word	index@(_ZN7cutlass13device_kernelIN5flash11enable_sm90INS1_16FlashAttnFwdSm90INS1_25CollectiveMainloopFwdSm90ILi2EN4cute5tupleIJNS5_1CILi1EEES8_S8_EEENS6_IJNS7_ILi192EEENS7_ILi128EEENS7_ILi96EEEEEELi96ENS_6half_tEfNS_4arch4Sm90ELb1ELb0ELb1ELb1ELb1ELb0ELb0ELb0ELb1ELb1ELb0ELb0EEENS1_21CollectiveEpilogueFwdINS6_IJSA_SC_SB_EEES9_SE_SG_Li384ELb1ELb1ELb0ELb0EEENS1_36VarlenDynamicPersistentTileSchedulerILi192ELi128ELi384ELi128ELb0ELb1ELb1ELb1ELb1ELb1EEEEEEEEEvNT_6ParamsE)
        /*0104*/ 	.word	0x00000040


	//----- nvinfo : EIATTR_REGCOUNT
	.align		4
.L_83:
        /*0108*/ 	.byte	0x04, 0x2f
        /*010a*/ 	.short	(.L_85 - .L_84)
	.align		4
.L_84:
        /*010c*/ 	.word	index@(_ZN7cutlass13device_kernelIN5flash11enable_sm90INS1_16FlashAttnFwdSm90INS1_25CollectiveMainloopFwdSm90ILi2EN4cute5tupleIJNS5_1CILi1EEES8_S8_EEENS6_IJNS7_ILi192EEENS7_ILi128EEENS7_ILi96EEEEEELi96ENS_6half_tEfNS_4arch4Sm90ELb1ELb0ELb1ELb0ELb1ELb0ELb0ELb0ELb1ELb1ELb0ELb0EEENS1_21CollectiveEpilogueFwdINS6_IJSA_SC_SB_EEES9_SE_SG_Li384ELb0ELb1ELb0ELb0EEENS1_30DynamicPersistentTileSchedulerILi384ELi128ELb0ELb1ELb1EEEEEEEEEvNT_6ParamsE)
        /*0110*/ 	.word	0x00000080


	//----- nvinfo : EIATTR_FRAME_SIZE
	.align		4
.L_85:
        /*0114*/ 	.byte	0x04, 0x11
        /*0116*/ 	.short	(.L_87 - .L_86)
	.align		4
.L_86:
        /*0118*/ 	.word	index@(_ZN7cutlass13device_kernelIN5flash11enable_sm90INS1_16FlashAttnFwdSm90INS1_25CollectiveMainloopFwdSm90ILi2EN4cute5tupleIJNS5_1CILi1EEES8_S8_EEENS6_IJNS7_ILi192EEENS7_ILi128EEENS7_ILi96EEEEEELi96ENS_6half_tEfNS_4arch4Sm90ELb1ELb0ELb1ELb0ELb1ELb0ELb0ELb0ELb1ELb1ELb0ELb0EEENS1_21CollectiveEpilogueFwdINS6_IJSA_SC_SB_EEES9_SE_SG_Li384ELb0ELb1ELb0ELb0EEENS1_30DynamicPersistentTileSchedulerILi384ELi128ELb0ELb1ELb1EEEEEEEEEvNT_6ParamsE)
        /*011c*/ 	.word	0x00000018


	//----- nvinfo : EIATTR_REGCOUNT
	.align		4
.L_87:
        /*0120*/ 	.byte	0x04, 0x2f
        /*0122*/ 	.short	(.L_89 - .L_88)
	.align		4
.L_88:
        /*0124*/ 	.word	index@(_ZN7cutlass13device_kernelIN5flash11enable_sm90INS1_16FlashAttnFwdSm90INS1_25CollectiveMainloopFwdSm90ILi2EN4cute5tupleIJNS5_1CILi1EEES8_S8_EEENS6_IJNS7_ILi192EEENS7_ILi128EEENS7_ILi96EEEEEELi96ENS_6half_tEfNS_4arch4Sm90ELb0ELb1ELb1ELb1ELb1ELb1ELb0ELb0ELb1ELb1ELb0ELb0EEENS1_21CollectiveEpilogueFwdINS6_IJSA_SC_SB_EEES9_SE_SG_Li384ELb1ELb1ELb0ELb0EEENS1_36VarlenDynamicPersistentTileSchedulerILi192ELi128ELi384ELi128ELb0ELb1ELb1ELb1ELb0ELb1EEEEEEEEEvNT_6ParamsE)
        /*0128*/ 	.word	0x00000080


	//----- nvinfo : EIATTR_FRAME_SIZE
	.align		4
.L_89:
        /*012c*/ 	.byte	0x04, 0x11
        /*012e*/ 	.short	(.L_91 - .L_90)
	.align		4
.L_90:
        /*0130*/ 	.word	index@(_ZN7cutlass13device_kernelIN5flash11enable_sm90INS1_16FlashAttnFwdSm90INS1_25CollectiveMainloopFwdSm90ILi2EN4cute5tupleIJNS5_1CILi1EEES8_S8_EEENS6_IJNS7_ILi192EEENS7_ILi128EEENS7_ILi96EEEEEELi96ENS_6half_tEfNS_4arch4Sm90ELb0ELb1ELb1ELb1ELb1ELb1ELb0ELb0ELb1ELb1ELb0ELb0EEENS1_21CollectiveEpilogueFwdINS6_IJSA_SC_SB_EEES9_SE_SG_Li384ELb1ELb1ELb0ELb0EEENS1_36VarlenDynamicPersistentTileSchedulerILi192ELi128ELi384ELi128ELb0ELb1ELb1ELb1ELb0ELb1EEEEEEEEEvNT_6ParamsE)
        /*0134*/ 	.word	0x000000b0


	//----- nvinfo : EIATTR_REGCOUNT
	.align		4
.L_91:
        /*0138*/ 	.byte	0x04, 0x2f
        /*013a*/ 	.short	(.L_93 - .L_92)
	.align		4
.L_92:
        /*013c*/ 	.word	index@(_ZN7cutlass13device_kernelIN5flash11enable_sm90INS1_16FlashAttnFwdSm90INS1_25CollectiveMainloopFwdSm90ILi2EN4cute5tupleIJNS5_1CILi1EEES8_S8_EEENS6_IJNS7_ILi192EEENS7_ILi128EEENS7_ILi96EEEEEELi96ENS_6half_tEfNS_4arch4Sm90ELb0ELb1ELb1ELb1ELb1ELb0ELb0ELb0ELb1ELb1ELb0ELb0EEENS1_21CollectiveEpilogueFwdINS6_IJSA_SC_SB_EEES9_SE_SG_Li384ELb1ELb1ELb0ELb0EEENS1_36VarlenDynamicPersistentTileSchedulerILi192ELi128ELi384ELi128ELb0ELb1ELb1ELb1ELb0ELb1EEEEEEEEEvNT_6ParamsE)
        /*0140*/ 	.word	0x00000080


	//----- nvinfo : EIATTR_FRAME_SIZE
	.align		4
.L_93:
        /*0144*/ 	.byte	0x04, 0x11
        /*0146*/ 	.short	(.L_95 - .L_94)
	.align		4
.L_94:
        /*0148*/ 	.word	index@(_ZN7cutlass13device_kernelIN5flash11enable_sm90INS1_16FlashAttnFwdSm90INS1_25CollectiveMainloopFwdSm90ILi2EN4cute5tupleIJNS5_1CILi1EEES8_S8_EEENS6_IJNS7_ILi192EEENS7_ILi128EEENS7_ILi96EEEEEELi96ENS_6half_tEfNS_4arch4Sm90ELb0ELb1ELb1ELb1ELb1ELb0ELb0ELb0ELb1ELb1ELb0ELb0EEENS1_21CollectiveEpilogueFwdINS6_IJSA_SC_SB_EEES9_SE_SG_Li384ELb1ELb1ELb0ELb0EEENS1_36VarlenDynamicPersistentTileSchedulerILi192ELi128ELi384ELi128ELb0ELb1ELb1ELb1ELb0ELb1EEEEEEEEEvNT_6ParamsE)
        /*014c*/ 	.word	0x00000030


	//----- nvinfo : EIATTR_REGCOUNT
	.align		4
.L_95:
        /*0150*/ 	.byte	0x04, 0x2f
        /*0152*/ 	.short	(.L_97 - .L_96)
	.align		4
.L_96:
        /*0154*/ 	.word	index@(_ZN7cutlass13device_kernelIN5flash11enable_sm90INS1_16FlashAttnFwdSm90INS1_25CollectiveMainloopFwdSm90ILi2EN4cute5tupleIJNS5_1CILi1EEES8_S8_EEENS6_IJNS7_ILi192EEENS7_ILi128EEENS7_ILi96EEEEEELi96ENS_6half_tEfNS_4arch4Sm90ELb0ELb1ELb1ELb0ELb1ELb0ELb0ELb0ELb1ELb1ELb0ELb0EEENS1_21CollectiveEpilogueFwdINS6_IJSA_SC_SB_EEES9_SE_SG_Li384ELb0ELb1ELb0ELb0EEENS1_30DynamicPersistentTileSchedulerILi384ELi128ELb0ELb1ELb1EEEEEEEEEvNT_6ParamsE)
        /*0158*/ 	.word	0x00000080


	//----- nvinfo : EIATTR_FRAME_SIZE
	.align		4
.L_97:
        /*015c*/ 	.byte	0x04, 0x11
        /*015e*/ 	.short	(.L_99 - .L_98)
	.align		4
.L_98:
        /*0160*/ 	.word	index@(_ZN7cutlass13device_kernelIN5flash11enable_sm90INS1_16FlashAttnFwdSm90INS1_25CollectiveMainloopFwdSm90ILi2EN4cute5tupleIJNS5_1CILi1EEES8_S8_EEENS6_IJNS7_ILi192EEENS7_ILi128EEENS7_ILi96EEEEEELi96ENS_6half_tEfNS_4arch4Sm90ELb0ELb1ELb1ELb0ELb1ELb0ELb0ELb0ELb1ELb1ELb0ELb0EEENS1_21CollectiveEpilogueFwdINS6_IJSA_SC_SB_EEES9_SE_SG_Li384ELb0ELb1ELb0ELb0EEENS1_30DynamicPersistentTileSchedulerILi384ELi128ELb0ELb1ELb1EEEEEEEEEvNT_6ParamsE)
        /*0164*/ 	.word	0x00000018


	//----- nvinfo : EIATTR_REGCOUNT
	.align		4
.L_99:
        /*0168*/ 	.byte	0x04, 0x2f
        /*016a*/ 	.short	(.L_101 - .L_100)
	.align		4
.L_100:
        /*016c*/ 	.word	index@(_ZN7cutlass13device_kernelIN5flash11enable_sm90INS1_16FlashAttnFwdSm90INS1_25CollectiveMainloopFwdSm90ILi2EN4cute5tupleIJNS5_1CILi1EEES8_S8_EEENS6_IJNS7_ILi192EEENS7_ILi128EEENS7_ILi96EEEEEELi96ENS_6half_tEfNS_4arch4Sm90ELb0ELb0ELb1ELb1ELb1ELb1ELb0ELb0ELb1ELb1ELb0ELb0EEENS1_21CollectiveEpilogueFwdINS6_IJSA_SC_SB_EEES9_SE_SG_Li384ELb1ELb1ELb0ELb0EEENS1_36VarlenDynamicPersistentTileSchedulerILi192ELi128ELi384ELi128ELb0ELb1ELb1ELb0ELb1ELb1EEEEEEEEEvNT_6ParamsE)
        /*0170*/ 	.word	0x00000080


	//----- nvinfo : EIATTR_FRAME_SIZE
	.align		4
.L_101:
        /*0174*/ 	.byte	0x04, 0x11
        /*0176*/ 	.short	(.L_103 - .L_102)
	.align		4
.L_102:
        /*0178*/ 	.word	index@(_ZN7cutlass13device_kernelIN5flash11enable_sm90INS1_16FlashAttnFwdSm90INS1_25CollectiveMainloopFwdSm90ILi2EN4cute5tupleIJNS5_1CILi1EEES8_S8_EEENS6_IJNS7_ILi192EEENS7_ILi128EEENS7_ILi96EEEEEELi96ENS_6half_tEfNS_4arch4Sm90ELb0ELb0ELb1ELb1ELb1ELb1ELb0ELb0ELb1ELb1ELb0ELb0EEENS1_21CollectiveEpilogueFwdINS6_IJSA_SC_SB_EEES9_SE_SG_Li384ELb1ELb1ELb0ELb0EEENS1_36VarlenDynamicPersistentTileSchedulerILi192ELi128ELi384ELi128ELb0ELb1ELb1ELb0ELb1ELb1EEEEEEEEEvNT_6ParamsE)
        /*017c*/ 	.word	0x000000c8


	//----- nvinfo : EIATTR_REGCOUNT
	.align		4
.L_103:
        /*0180*/ 	.byte	0x04, 0x2f
        /*0182*/ 	.short	(.L_105 - .L_104)
	.align		4
.L_104:
        /*0184*/ 	.word	index@(_ZN7cutlass13device_kernelIN5flash11enable_sm90INS1_16FlashAttnFwdSm90INS1_25CollectiveMainloopFwdSm90ILi2EN4cute5tupleIJNS5_1CILi1EEES8_S8_EEENS6_IJNS7_ILi192EEENS7_ILi128EEENS7_ILi96EEEEEELi96ENS_6half_tEfNS_4arch4Sm90ELb0ELb0ELb1ELb1ELb1ELb0ELb0ELb0ELb1ELb1ELb0ELb0EEENS1_21CollectiveEpilogueFwdINS6_IJSA_SC_SB_EEES9_SE_SG_Li384ELb1ELb1ELb0ELb0EEENS1_36VarlenDynamicPersistentTileSchedulerILi192ELi128ELi384ELi128ELb0ELb1ELb1ELb0ELb1ELb1EEEEEEEEEvNT_6ParamsE)
        /*0188*/ 	.word	0x00000080


	//----- nvinfo : EIATTR_FRAME_SIZE
	.align		4
.L_105:
        /*018c*/ 	.byte	0x04, 0x11
        /*018e*/ 	.short	(.L_107 - .L_106)
	.align		4
.L_106:
        /*0190*/ 	.word	index@(_ZN7cutlass13device_kernelIN5flash11enable_sm90INS1_16FlashAttnFwdSm90INS1_25CollectiveMainloopFwdSm90ILi2EN4cute5tupleIJNS5_1CILi1EEES8_S8_EEENS6_IJNS7_ILi192EEENS7_ILi128EEENS7_ILi96EEEEEELi96ENS_6half_tEfNS_4arch4Sm90ELb0ELb0ELb1ELb1ELb1ELb0ELb0ELb0ELb1ELb1ELb0ELb0EEENS1_21CollectiveEpilogueFwdINS6_IJSA_SC_SB_EEES9_SE_SG_Li384ELb1ELb1ELb0ELb0EEENS1_36VarlenDynamicPersistentTileSchedulerILi192ELi128ELi384ELi128ELb0ELb1ELb1ELb0ELb1ELb1EEEEEEEEEvNT_6ParamsE)
        /*0194*/ 	.word	0x00000040


	//----- nvinfo : EIATTR_REGCOUNT
	.align		4
.L_107:
        /*0198*/ 	.byte	0x04, 0x2f
        /*019a*/ 	.short	(.L_109 - .L_108)
	.align		4
.L_108:
        /*019c*/ 	.word	index@(_ZN7cutlass13device_kernelIN5flash11enable_sm90INS1_16FlashAttnFwdSm90INS1_25CollectiveMainloopFwdSm90ILi2EN4cute5tupleIJNS5_1CILi1EEES8_S8_EEENS6_IJNS7_ILi192EEENS7_ILi128EEENS7_ILi96EEEEEELi96ENS_6half_tEfNS_4arch4Sm90ELb0ELb0ELb1ELb0ELb1ELb0ELb0ELb0ELb1ELb1ELb0ELb0EEENS1_21CollectiveEpilogueFwdINS6_IJSA_SC_SB_EEES9_SE_SG_Li384ELb0ELb1ELb0ELb0EEENS1_29StaticPersistentTileSchedulerILb0EEEEEEEEEvNT_6ParamsE)
        /*01a0*/ 	.word	0x00000080


	//----- nvinfo : EIATTR_FRAME_SIZE
	.align		4
.L_109:
        /*01a4*/ 	.byte	0x04, 0x11
        /*01a6*/ 	.short	(.L_111 - .L_110)
	.align		4
.L_110:
        /*01a8*/ 	.word	index@(_ZN7cutlass13device_kernelIN5flash11enable_sm90INS1_16FlashAttnFwdSm90INS1_25CollectiveMainloopFwdSm90ILi2EN4cute5tupleIJNS5_1CILi1EEES8_S8_EEENS6_IJNS7_ILi192EEENS7_ILi128EEENS7_ILi96EEEEEELi96ENS_6half_tEfNS_4arch4Sm90ELb0ELb0ELb1ELb0ELb1ELb0ELb0ELb0ELb1ELb1ELb0ELb0EEENS1_21CollectiveEpilogueFwdINS6_IJSA_SC_SB_EEES9_SE_SG_Li384ELb0ELb1ELb0ELb0EEENS1_29StaticPersistentTileSchedulerILb0EEEEEEEEEvNT_6ParamsE)
        /*01ac*/ 	.word	0x00000018


	//----- nvinfo : EIATTR_REGCOUNT
	.align		4
.L_111:
        /*01b0*/ 	.byte	0x04, 0x2f
        /*01b2*/ 	.short	(.L_113 - .L_112)
	.align		4
.L_112:
        /*01b4*/ 	.word	index@(_ZN7cutlass13device_kernelIN5flash11enable_sm90INS1_16FlashAttnFwdSm90INS1_25CollectiveMainloopFwdSm90ILi2EN4cute5tupleIJNS5_1CILi1EEES8_S8_EEENS6_IJNS7_ILi128EEESA_SA_EEELi128ENS_6half_tEfNS_4arch4Sm90ELb1ELb0ELb1ELb1ELb1ELb1ELb0ELb1ELb1ELb1ELb0ELb0EEENS1_21CollectiveEpilogueFwdISB_S9_SC_SE_Li256ELb1ELb1ELb0ELb0EEENS1_36VarlenDynamicPersistentTileSchedulerILi128ELi128ELi256ELi128ELb0ELb1ELb1ELb1ELb1ELb1EEEEEEEEEvNT_6ParamsE)
        /*01b8*/ 	.word	0x000000a8


	//----- nvinfo : EIATTR_FRAME_SIZE
	.align		4
.L_113:
        /*01bc*/ 	.byte	0x04, 0x11
        /*01be*/ 	.short	(.L_115 - .L_114)
	.align		4
.L_114:
        /*01c0*/ 	.word	index@(_ZN7cutlass13device_kernelIN5flash11enable_sm90INS1_16FlashAttnFwdSm90INS1_25CollectiveMainloopFwdSm90ILi2EN4cute5tupleIJNS5_1CILi1EEES8_S8_EEENS6_IJNS7_ILi128EEESA_SA_EEELi128ENS_6half_tEfNS_4arch4Sm90ELb1ELb0ELb1ELb1ELb1ELb1ELb0ELb1ELb1ELb1ELb0ELb0EEENS1_21CollectiveEpilogueFwdISB_S9_SC_SE_Li256ELb1ELb1ELb0ELb0EEENS1_36VarlenDynamicPersistentTileSchedulerILi128ELi128ELi256ELi128ELb0ELb1ELb1ELb1ELb1ELb1EEEEEEEEEvNT_6ParamsE)
        /*01c4*/ 	.word	0x00000028


	//----- nvinfo : EIATTR_REGCOUNT
	.align		4
.L_115:
        /*01c8*/ 	.byte	0x04, 0x2f
        /*01ca*/ 	.short	(.L_117 - .L_116)
	.align		4
.L_116:
        /*01cc*/ 	.word	index@(_ZN7cutlass13device_kernelIN5flash11enable_sm90INS1_16FlashAttnFwdSm90INS1_25CollectiveMainloopFwdSm90ILi2EN4cute5tupleIJNS5_1CILi1EEES8_S8_EEENS6_IJNS7_ILi128EEESA_SA_EEELi128ENS_6half_tEfNS_4arch4Sm90ELb1ELb0ELb1ELb1ELb1ELb0ELb0ELb1ELb1ELb1ELb0ELb0EEENS1_21CollectiveEpilogueFwdISB_S9_SC_SE_Li256ELb1ELb1ELb0ELb0EEENS1_36VarlenDynamicPersistentTileSchedulerILi128ELi128ELi256ELi128ELb0ELb1ELb1ELb1ELb1ELb1EEEEEEEEEvNT_6ParamsE)
        /*01d0*/ 	.word	0x000000a8


	//----- nvinfo : EIATTR_FRAME_SIZE
	.align		4
.L_117:
        /*01d4*/ 	.byte	0x04, 0x11
        /*01d6*/ 	.short	(.L_119 - .L_118)
	.align		4
.L_118:
        /*01d8*/ 	.word	index@(_ZN7cutlass13device_kernelIN5flash11enable_sm90INS1_16FlashAttnFwdSm90INS1_25CollectiveMainloopFwdSm90ILi2EN4cute5tupleIJNS5_1CILi1EEES8_S8_EEENS6_IJNS7_ILi128EEESA_SA_EEELi128ENS_6half_tEfNS_4arch4Sm90ELb1ELb0ELb1ELb1ELb1ELb0ELb0ELb1ELb1ELb1ELb0ELb0EEENS1_21CollectiveEpilogueFwdISB_S9_SC_SE_Li256ELb1ELb1ELb0ELb0EEENS1_36VarlenDynamicPersistentTileSchedulerILi128ELi128ELi256ELi128ELb0ELb1ELb1ELb1ELb1ELb1EEEEEEEEEvNT_6ParamsE)
        /*01dc*/ 	.word	0x00000020


	//----- nvinfo : EIATTR_REGCOUNT
	.align		4
.L_119:
        /*01e0*/ 	.byte	0x04, 0x2f
        /*01e2*/ 	.short	(.L_121 - .L_120)
	.align		4
.L_120:
        /*01e4*/ 	.word	index@(_ZN7cutlass13device_kernelIN5flash11enable_sm90INS1_16FlashAttnFwdSm90INS1_25CollectiveMainloopFwdSm90ILi2EN4cute5tupleIJNS5_1CILi1EEES8_S8_EEENS6_IJNS7_ILi128EEESA_SA_EEELi128ENS_6half_tEfNS_4arch4Sm90ELb1ELb0ELb1ELb0ELb1ELb0ELb0ELb1ELb1ELb1ELb0ELb0EEENS1_21CollectiveEpilogueFwdISB_S9_SC_SE_Li256ELb0ELb1ELb0ELb0EEENS1_30DynamicPersistentTileSchedulerILi256ELi128ELb0ELb1ELb1EEEEEEEEEvNT_6ParamsE)
        /*01e8*/ 	.word	0x000000a8


	//----- nvinfo : EIATTR_FRAME_SIZE
	.align		4
.L_121:
        /*01ec*/ 	.byte	0x04, 0x11
        /*01ee*/ 	.short	(.L_123 - .L_122)
	.align		4
.L_122:
        /*01f0*/ 	.word	index@(_ZN7cutlass13device_kernelIN5flash11enable_sm90INS1_16FlashAttnFwdSm90INS1_25CollectiveMainloopFwdSm90ILi2EN4cute5tupleIJNS5_1CILi1EEES8_S8_EEENS6_IJNS7_ILi128EEESA_SA_EEELi128ENS_6half_tEfNS_4arch4Sm90ELb1ELb0ELb1ELb0ELb1ELb0ELb0ELb1ELb1ELb1ELb0ELb0EEENS1_21CollectiveEpilogueFwdISB_S9_SC_SE_Li256ELb0ELb1ELb0ELb0EEENS1_30DynamicPersistentTileSchedulerILi256ELi128ELb0ELb1ELb1EEEEEEEEEvNT_6ParamsE)
        /*01f4*/ 	.word	0x00000000


	//----- nvinfo : EIATTR_REGCOUNT
	.align		4
.L_123:
        /*01f8*/ 	.byte	0x04, 0x2f
        /*01fa*/ 	.short	(.L_125 - .L_124)
	.align		4
.L_124:
        /*01fc*/ 	.word	index@(_ZN7cutlass13device_kernelIN5flash11enable_sm90INS1_16FlashAttnFwdSm90INS1_25CollectiveMainloopFwdSm90ILi2EN4cute5tupleIJNS5_1CILi1EEES8_S8_EEENS6_IJNS7_ILi128EEESA_SA_EEELi128ENS_6half_tEfNS_4arch4Sm90ELb0ELb1ELb1ELb1ELb1ELb1ELb0ELb1ELb1ELb1ELb0ELb0EEENS1_21CollectiveEpilogueFwdISB_S9_SC_SE_Li256ELb1ELb1ELb0ELb0EEENS1_36VarlenDynamicPersistentTileSchedulerILi128ELi128ELi256ELi128ELb0ELb1ELb1ELb1ELb0ELb1EEEEEEEEEvNT_6ParamsE)
        /*0200*/ 	.word	0x000000a8


	//----- nvinfo : EIATTR_FRAME_SIZE
	.align		4
.L_125:
        /*0204*/ 	.byte	0x04, 0x11
        /*0206*/ 	.short	(.L_127 - .L_126)
	.align		4
.L_126:
        /*0208*/ 	.word	index@(_ZN7cutlass13device_kernelIN5flash11enable_sm90INS1_16FlashAttnFwdSm90INS1_25CollectiveMainloopFwdSm90ILi2EN4cute5tupleIJNS5_1CILi1EEES8_S8_EEENS6_IJNS7_ILi128EEESA_SA_EEELi128ENS_6half_tEfNS_4arch4Sm90ELb0ELb1ELb1ELb1ELb1ELb1ELb0ELb1ELb1ELb1ELb0ELb0EEENS1_21CollectiveEpilogueFwdISB_S9_SC_SE_Li256ELb1ELb1ELb0ELb0EEENS1_36VarlenDynamicPersistentTileSchedulerILi128ELi128ELi256ELi128ELb0ELb1ELb1ELb1ELb0ELb1EEEEEEEEEvNT_6ParamsE)
        /*020c*/ 	.word	0x00000030


	//----- nvinfo : EIATTR_REGCOUNT
	.align		4
.L_127:
        /*0210*/ 	.byte	0x04, 0x2f
        /*0212*/ 	.short	(.L_129 - .L_128)
	.align		4
.L_128:
        /*0214*/ 	.word	index@(_ZN7cutlass13device_kernelIN5flash11enable_sm90INS1_16FlashAttnFwdSm90INS1_25CollectiveMainloopFwdSm90ILi2EN4cute5tupleIJNS5_1CILi1EEES8_S8_EEENS6_IJNS7_ILi128EEESA_SA_EEELi128ENS_6half_tEfNS_4arch4Sm90ELb0ELb1ELb1ELb1ELb1ELb0ELb0ELb1ELb1ELb1ELb0ELb0EEENS1_21CollectiveEpilogueFwdISB_S9_SC_SE_Li256ELb1ELb1ELb0ELb0EEENS1_36VarlenDynamicPersistentTileSchedulerILi128ELi128ELi256ELi128ELb0ELb1ELb1ELb1ELb0ELb1EEEEEEEEEvNT_6ParamsE)
        /*0218*/ 	.word	0x000000a8


	//----- nvinfo : EIATTR_FRAME_SIZE
	.align		4
.L_129:
        /*021c*/ 	.byte	0x04, 0x11
        /*021e*/ 	.short	(.L_131 - .L_130)
	.align		4
.L_130:
        /*0220*/ 	.word	index@(_ZN7cutlass13device_kernelIN5flash11enable_sm90INS1_16FlashAttnFwdSm90INS1_25CollectiveMainloopFwdSm90ILi2EN4cute5tupleIJNS5_1CILi1EEES8_S8_EEENS6_IJNS7_ILi128EEESA_SA_EEELi128ENS_6half_tEfNS_4arch4Sm90ELb0ELb1ELb1ELb1ELb1ELb0ELb0ELb1ELb1ELb1ELb0ELb0EEENS1_21CollectiveEpilogueFwdISB_S9_SC_SE_Li256ELb1ELb1ELb0ELb0EEENS1_36VarlenDynamicPersistentTileSchedulerILi128ELi128ELi256ELi128ELb0ELb1ELb1ELb1ELb0ELb1EEEEEEEEEvNT_6ParamsE)
        /*0224*/ 	.word	0x00000020


	//----- nvinfo : EIATTR_REGCOUNT
	.align		4
.L_131:
        /*0228*/ 	.byte	0x04, 0x2f
        /*022a*/ 	.short	(.L_133 - .L_132)
	.align		4
.L_132:
        /*022c*/ 	.word	index@(_ZN7cutlass13device_kernelIN5flash11enable_sm90INS1_16FlashAttnFwdSm90INS1_25CollectiveMainloopFwdSm90ILi2EN4cute5tupleIJNS5_1CILi1EEES8_S8_EEENS6_IJNS7_ILi128EEESA_SA_EEELi128ENS_6half_tEfNS_4arch4Sm90ELb0ELb1ELb1ELb0ELb1ELb0ELb0ELb1ELb1ELb1ELb0ELb0EEENS1_21CollectiveEpilogueFwdISB_S9_SC_SE_Li256ELb0ELb1ELb0ELb0EEENS1_30DynamicPersistentTileSchedulerILi256ELi128ELb0ELb1ELb1EEEEEEEEEvNT_6ParamsE)
        /*0230*/ 	.word	0x000000a8


	//----- nvinfo : EIATTR_FRAME_SIZE
	.align		4
.L_133:
        /*0234*/ 	.byte	0x04, 0x11
        /*0236*/ 	.short	(.L_135 - .L_134)
	.align		4
.L_134:
        /*0238*/ 	.word	index@(_ZN7cutlass13device_kernelIN5flash11enable_sm90INS1_16FlashAttnFwdSm90INS1_25CollectiveMainloopFwdSm90ILi2EN4cute5tupleIJNS5_1CILi1EEES8_S8_EEENS6_IJNS7_ILi128EEESA_SA_EEELi128ENS_6half_tEfNS_4arch4Sm90ELb0ELb1ELb1ELb0ELb1ELb0ELb0ELb1ELb1ELb1ELb0ELb0EEENS1_21CollectiveEpilogueFwdISB_S9_SC_SE_Li256ELb0ELb1ELb0ELb0EEENS1_30DynamicPersistentTileSchedulerILi256ELi128ELb0ELb1ELb1EEEEEEEEEvNT_6ParamsE)
        /*023c*/ 	.word	0x00000000


	//----- nvinfo : EIATTR_REGCOUNT
	.align		4
.L_135:
        /*0240*/ 	.byte	0x04, 0x2f
        /*0242*/ 	.short	(.L_137 - .L_136)
	.align		4
.L_136:
        /*0244*/ 	.word	index@(_ZN7cutlass13device_kernelIN5flash11enable_sm90INS1_16FlashAttnFwdSm90INS1_25CollectiveMainloopFwdSm90ILi2EN4cute5tupleIJNS5_1CILi1EEES8_S8_EEENS6_IJNS7_ILi128EEESA_SA_EEELi128ENS_6half_tEfNS_4arch4Sm90ELb0ELb0ELb1ELb1ELb1ELb1ELb0ELb1ELb1ELb1ELb0ELb0EEENS1_21CollectiveEpilogueFwdISB_S9_SC_SE_Li256ELb1ELb1ELb0ELb0EEENS1_36VarlenDynamicPersistentTileSchedulerILi128ELi128ELi256ELi128ELb0ELb1ELb1ELb0ELb1ELb1EEEEEEEEEvNT_6ParamsE)
        /*0248*/ 	.word	0x000000a8


	//----- nvinfo : EIATTR_FRAME_SIZE
	.align		4
.L_137:
        /*024c*/ 	.byte	0x04, 0x11
        /*024e*/ 	.short	(.L_139 - .L_138)
	.align		4
.L_138:
        /*0250*/ 	.word	index@(_ZN7cutlass13device_kernelIN5flash11enable_sm90INS1_16FlashAttnFwdSm90INS1_25CollectiveMainloopFwdSm90ILi2EN4cute5tupleIJNS5_1CILi1EEES8_S8_EEENS6_IJNS7_ILi128EEESA_SA_EEELi128ENS_6half_tEfNS_4arch4Sm90ELb0ELb0ELb1ELb1ELb1ELb1ELb0ELb1ELb1ELb1ELb0ELb0EEENS1_21CollectiveEpilogueFwdISB_S9_SC_SE_Li256ELb1ELb1ELb0ELb0EEENS1_36VarlenDynamicPersistentTileSchedulerILi128ELi128ELi256ELi128ELb0ELb1ELb1ELb0ELb1ELb1EEEEEEEEEvNT_6ParamsE)
        /*0254*/ 	.word	0x00000030


	//----- nvinfo : EIATTR_REGCOUNT
	.align		4
.L_139:
        /*0258*/ 	.byte	0x04, 0x2f
        /*025a*/ 	.short	(.L_141 - .L_140)
	.align		4
.L_140:
        /*025c*/ 	.word	index@(_ZN7cutlass13device_kernelIN5flash11enable_sm90INS1_16FlashAttnFwdSm90INS1_25CollectiveMainloopFwdSm90ILi2EN4cute5tupleIJNS5_1CILi1EEES8_S8_EEENS6_IJNS7_ILi128EEESA_SA_EEELi128ENS_6half_tEfNS_4arch4Sm90ELb0ELb0ELb1ELb1ELb1ELb0ELb0ELb1ELb1ELb1ELb0ELb0EEENS1_21CollectiveEpilogueFwdISB_S9_SC_SE_Li256ELb1ELb1ELb0ELb0EEENS1_36VarlenDynamicPersistentTileSchedulerILi128ELi128ELi256ELi128ELb0ELb1ELb1ELb0ELb1ELb1EEEEEEEEEvNT_6ParamsE)
        /*0260*/ 	.word	0x000000a8


	//----- nvinfo : EIATTR_FRAME_SIZE
	.align		4
.L_141:
        /*0264*/ 	.byte	0x04, 0x11
        /*0266*/ 	.short	(.L_143 - .L_142)
	.align		4
.L_142:
        /*0268*/ 	.word	index@(_ZN7cutlass13device_kernelIN5flash11enable_sm90INS1_16FlashAttnFwdSm90INS1_25CollectiveMainloopFwdSm90ILi2EN4cute5tupleIJNS5_1CILi1EEES8_S8_EEENS6_IJNS7_ILi128EEESA_SA_EEELi128ENS_6half_tEfNS_4arch4Sm90ELb0ELb0ELb1ELb1ELb1ELb0ELb0ELb1ELb1ELb1ELb0ELb0EEENS1_21CollectiveEpilogueFwdISB_S9_SC_SE_Li256ELb1ELb1ELb0ELb0EEENS1_36VarlenDynamicPersistentTileSchedulerILi128ELi128ELi256ELi128ELb0ELb1ELb1ELb0ELb1ELb1EEEEEEEEEvNT_6ParamsE)
        /*026c*/ 	.word	0x00000020


	//----- nvinfo : EIATTR_REGCOUNT
	.align		4
.L_143:
        /*0270*/ 	.byte	0x04, 0x2f
        /*0272*/ 	.short	(.L_145 - .L_144)
	.align		4
.L_144:
        /*0274*/ 	.word	index@(_ZN7cutlass13device_kernelIN5flash11enable_sm90INS1_16FlashAttnFwdSm90INS1_25CollectiveMainloopFwdSm90ILi2EN4cute5tupleIJNS5_1CILi1EEES8_S8_EEENS6_IJNS7_ILi128EEESA_SA_EEELi128ENS_6half_tEfNS_4arch4Sm90ELb0ELb0ELb1ELb0ELb1ELb0ELb0ELb1ELb1ELb1ELb0ELb0EEENS1_21CollectiveEpilogueFwdISB_S9_SC_SE_Li256ELb0ELb1ELb0ELb0EEENS1_29StaticPersistentTileSchedulerILb0EEEEEEEEEvNT_6ParamsE)
        /*0278*/ 	.word	0x000000a8


	//----- nvinfo : EIATTR_FRAME_SIZE
	.align		4
.L_145:
        /*027c*/ 	.byte	0x04, 0x11
        /*027e*/ 	.short	(.L_147 - .L_146)
	.align		4
.L_146:
        /*0280*/ 	.word	index@(_ZN7cutlass13device_kernelIN5flash11enable_sm90INS1_16FlashAttnFwdSm90INS1_25CollectiveMainloopFwdSm90ILi2EN4cute5tupleIJNS5_1CILi1EEES8_S8_EEENS6_IJNS7_ILi128EEESA_SA_EEELi128ENS_6half_tEfNS_4arch4Sm90ELb0ELb0ELb1ELb0ELb1ELb0ELb0ELb1ELb1ELb1ELb0ELb0EEENS1_21CollectiveEpilogueFwdISB_S9_SC_SE_Li256ELb0ELb1ELb0ELb0EEENS1_29StaticPersistentTileSchedulerILb0EEEEEEEEEvNT_6ParamsE)
        /*0284*/ 	.word	0x00000000


	//----- nvinfo : EIATTR_REGCOUNT
	.align		4
.L_147:
        /*0288*/ 	.byte	0x04, 0x2f
        /*028a*/ 	.short	(.L_149 - .L_148)
	.align		4
.L_148:
        /*028c*/ 	.word	index@(_ZN7cutlass13device_kernelIN5flash11enable_sm90INS1_16FlashAttnFwdSm90INS1_25CollectiveMainloopFwdSm90ILi2EN4cute5tupleIJNS5_1CILi1EEES8_S8_EEENS6_IJNS7_ILi128EEENS7_ILi96EEENS7_ILi192EEEEEELi192ENS_6half_tEfNS_4arch4Sm90ELb1ELb0ELb1ELb1ELb1ELb1ELb0ELb1ELb1ELb1ELb0ELb0EEENS1_21CollectiveEpilogueFwdINS6_IJSA_SC_SB_EEES9_SE_SG_Li256ELb1ELb1ELb0ELb0EEENS1_36VarlenDynamicPersistentTileSchedulerILi128ELi96ELi256ELi128ELb0ELb1ELb1ELb1ELb1ELb1EEEEEEEEEvNT_6ParamsE)
        /*0290*/ 	.word	0x000000a8


	//----- nvinfo : EIATTR_FRAME_SIZE
	.align		4
.L_149:
        /*0294*/ 	.byte	0x04, 0x11
        /*0296*/ 	.short	(.L_151 - .L_150)
	.align		4
.L_150:
        /*0298*/ 	.word	index@(_ZN7cutlass13device_kernelIN5flash11enable_sm90INS1_16FlashAttnFwdSm90INS1_25CollectiveMainloopFwdSm90ILi2EN4cute5tupleIJNS5_1CILi1EEES8_S8_EEENS6_IJNS7_ILi128EEENS7_ILi96EEENS7_ILi192EEEEEELi192ENS_6half_tEfNS_4arch4Sm90ELb1ELb0ELb1ELb1ELb1ELb1ELb0ELb1ELb1ELb1ELb0ELb0EEENS1_21CollectiveEpilogueFwdINS6_IJSA_SC_SB_EEES9_SE_SG_Li256ELb1ELb1ELb0ELb0EEENS1_36VarlenDynamicPersistentTileSchedulerILi128ELi96ELi256ELi128ELb0ELb1ELb1ELb1ELb1ELb1EEEEEEEEEvNT_6ParamsE)
        /*029c*/ 	.word	0x00000098


	//----- nvinfo : EIATTR_REGCOUNT
	.align		4
.L_151:
        /*02a0*/ 	.byte	0x04, 0x2f
        /*02a2*/ 	.short	(.L_153 - .L_152)
	.align		4
.L_152:
        /*02a4*/ 	.word	index@(_ZN7cutlass13device_kernelIN5flash11enable_sm90INS1_16FlashAttnFwdSm90INS1_25CollectiveMainloopFwdSm90ILi2EN4cute5tupleIJNS5_1CILi1EEES8_S8_EEENS6_IJNS7_ILi128EEENS7_ILi96EEENS7_ILi192EEEEEELi192ENS_6half_tEfNS_4arch4Sm90ELb1ELb0ELb1ELb1ELb1ELb0ELb0ELb1ELb1ELb1ELb0ELb0EEENS1_21CollectiveEpilogueFwdINS6_IJSA_SC_SB_EEES9_SE_SG_Li256ELb1ELb1ELb0ELb0EEENS1_36VarlenDynamicPersistentTileSchedulerILi128ELi96ELi256ELi128ELb0ELb1ELb1ELb1ELb1ELb1EEEEEEEEEvNT_6ParamsE)
        /*02a8*/ 	.word	0x000000a8


	//----- nvinfo : EIATTR_FRAME_SIZE
	.align		4
.L_153:
        /*02ac*/ 	.byte	0x04, 0x11
        /*02ae*/ 	.short	(.L_155 - .L_154)
	.align		4
.L_154:
        /*02b0*/ 	.word	index@(_ZN7cutlass13device_kernelIN5flash11enable_sm90INS1_16FlashAttnFwdSm90INS1_25CollectiveMainloopFwdSm90ILi2EN4cute5tupleIJNS5_1CILi1EEES8_S8_EEENS6_IJNS7_ILi128EEENS7_ILi96EEENS7_ILi192EEEEEELi192ENS_6half_tEfNS_4arch4Sm90ELb1ELb0ELb1ELb1ELb1ELb0ELb0ELb1ELb1ELb1ELb0ELb0EEENS1_21CollectiveEpilogueFwdINS6_IJSA_SC_SB_EEES9_SE_SG_Li256ELb1ELb1ELb0ELb0EEENS1_36VarlenDynamicPersistentTileSchedulerILi128ELi96ELi256ELi128ELb0ELb1ELb1ELb1ELb1ELb1EEEEEEEEEvNT_6ParamsE)
        /*02b4*/ 	.word	0x00000030


	//----- nvinfo : EIATTR_REGCOUNT
	.align		4
.L_155:
        /*02b8*/ 	.byte	0x04, 0x2f
        /*02ba*/ 	.short	(.L_157 - .L_156)
	.align		4
.L_156:
        /*02bc*/ 	.word	index@(_ZN7cutlass13device_kernelIN5flash11enable_sm90INS1_16FlashAttnFwdSm90INS1_25CollectiveMainloopFwdSm90ILi2EN4cute5tupleIJNS5_1CILi1EEES8_S8_EEENS6_IJNS7_ILi128EEENS7_ILi96EEENS7_ILi192EEEEEELi192ENS_6half_tEfNS_4arch4Sm90ELb1ELb0ELb1ELb0ELb1ELb0ELb0ELb1ELb1ELb1ELb0ELb0EEENS1_21CollectiveEpilogueFwdINS6_IJSA_SC_SB_EEES9_SE_SG_Li256ELb0ELb1ELb0ELb0EEENS1_30DynamicPersistentTileSchedulerILi256ELi128ELb0ELb1ELb1EEEEEEEEEvNT_6ParamsE)
        /*02c0*/ 	.word	0x000000a8


	//----- nvinfo : EIATTR_FRAME_SIZE
	.align		4
.L_157:
        /*02c4*/ 	.byte	0x04, 0x11
        /*02c6*/ 	.short	(.L_159 - .L_158)
	.align		4
.L_158:
        /*02c8*/ 	.word	index@(_ZN7cutlass13device_kernelIN5flash11enable_sm90INS1_16FlashAttnFwdSm90INS1_25CollectiveMainloopFwdSm90ILi2EN4cute5tupleIJNS5_1CILi1EEES8_S8_EEENS6_IJNS7_ILi128EEENS7_ILi96EEENS7_ILi192EEEEEELi192ENS_6half_tEfNS_4arch4Sm90ELb1ELb0ELb1ELb0ELb1ELb0ELb0ELb1ELb1ELb1ELb0ELb0EEENS1_21CollectiveEpilogueFwdINS6_IJSA_SC_SB_EEES9_SE_SG_Li256ELb0ELb1ELb0ELb0EEENS1_30DynamicPersistentTileSchedulerILi256ELi128ELb0ELb1ELb1EEEEEEEEEvNT_6ParamsE)
        /*02cc*/ 	.word	0x00000008


	//----- nvinfo : EIATTR_REGCOUNT
	.align		4
.L_159:
        /*02d0*/ 	.byte	0x04, 0x2f
        /*02d2*/ 	.short	(.L_161 - .L_160)
	.align		4
.L_160:
        /*02d4*/ 	.word	index@(_ZN7cutlass13device_kernelIN5flash11enable_sm90INS1_16FlashAttnFwdSm90INS1_25CollectiveMainloopFwdSm90ILi2EN4cute5tupleIJNS5_1CILi1EEES8_S8_EEENS6_IJNS7_ILi128EEENS7_ILi96EEENS7_ILi192EEEEEELi192ENS_6half_tEfNS_4arch4Sm90ELb0ELb1ELb1ELb1ELb1ELb1ELb0ELb1ELb1ELb1ELb0ELb0EEENS1_21CollectiveEpilogueFwdINS6_IJSA_SC_SB_EEES9_SE_SG_Li256ELb1ELb1ELb0ELb0EEENS1_36VarlenDynamicPersistentTileSchedulerILi128ELi96ELi256ELi128ELb0ELb1ELb1ELb1ELb0ELb1EEEEEEEEEvNT_6ParamsE)
        /*02d8*/ 	.word	0x000000a8


	//----- nvinfo : EIATTR_FRAME_SIZE
	.align		4
.L_161:
        /*02dc*/ 	.byte	0x04, 0x11
        /*02de*/ 	.short	(.L_163 - .L_162)
	.align		4
.L_162:
        /*02e0*/ 	.word	index@(_ZN7cutlass13device_kernelIN5flash11enable_sm90INS1_16FlashAttnFwdSm90INS1_25CollectiveMainloopFwdSm90ILi2EN4cute5tupleIJNS5_1CILi1EEES8_S8_EEENS6_IJNS7_ILi128EEENS7_ILi96EEENS7_ILi192EEEEEELi192ENS_6half_tEfNS_4arch4Sm90ELb0ELb1ELb1ELb1ELb1ELb1ELb0ELb1ELb1ELb1ELb0ELb0EEENS1_21CollectiveEpilogueFwdINS6_IJSA_SC_SB_EEES9_SE_SG_Li256ELb1ELb1ELb0ELb0EEENS1_36VarlenDynamicPersistentTileSchedulerILi128ELi96ELi256ELi128ELb0ELb1ELb1ELb1ELb0ELb1EEEEEEEEEvNT_6ParamsE)
        /*02e4*/ 	.word	0x00000090


	//----- nvinfo : EIATTR_REGCOUNT
	.align		4
.L_163:
        /*02e8*/ 	.byte	0x04, 0x2f
        /*02ea*/ 	.short	(.L_165 - .L_164)
	.align		4
.L_164:
        /*02ec*/ 	.word	index@(_ZN7cutlass13device_kernelIN5flash11enable_sm90INS1_16FlashAttnFwdSm90INS1_25CollectiveMainloopFwdSm90ILi2EN4cute5tupleIJNS5_1CILi1EEES8_S8_EEENS6_IJNS7_ILi128EEENS7_ILi96EEENS7_ILi192EEEEEELi192ENS_6half_tEfNS_4arch4Sm90ELb0ELb1ELb1ELb1ELb1ELb0ELb0ELb1ELb1ELb1ELb0ELb0EEENS1_21CollectiveEpilogueFwdINS6_IJSA_SC_SB_EEES9_SE_SG_Li256ELb1ELb1ELb0ELb0EEENS1_36VarlenDynamicPersistentTileSchedulerILi128ELi96ELi256ELi128ELb0ELb1ELb1ELb1ELb0ELb1EEEEEEEEEvNT_6ParamsE)
        /*02f0*/ 	.word	0x000000a8


	//----- nvinfo : EIATTR_FRAME_SIZE
	.align		4
.L_165:
        /*02f4*/ 	.byte	0x04, 0x11
        /*02f6*/ 	.short	(.L_167 - .L_166)
	.align		4
.L_166:
        /*02f8*/ 	.word	index@(_ZN7cutlass13device_kernelIN5flash11enable_sm90INS1_16FlashAttnFwdSm90INS1_25CollectiveMainloopFwdSm90ILi2EN4cute5tupleIJNS5_1CILi1EEES8_S8_EEENS6_IJNS7_ILi128EEENS7_ILi96EEENS7_ILi192EEEEEELi192ENS_6half_tEfNS_4arch4Sm90ELb0ELb1ELb1ELb1ELb1ELb0ELb0ELb1ELb1ELb1ELb0ELb0EEENS1_21CollectiveEpilogueFwdINS6_IJSA_SC_SB_EEES9_SE_SG_Li256ELb1ELb1ELb0ELb0EEENS1_36VarlenDynamicPersistentTileSchedulerILi128ELi96ELi256ELi128ELb0ELb1ELb1ELb1ELb0ELb1EEEEEEEEEvNT_6ParamsE)
        /*02fc*/ 	.word	0x00000030


	//----- nvinfo : EIATTR_REGCOUNT
	.align		4
.L_167:
        /*0300*/ 	.byte	0x04, 0x2f
        /*0302*/ 	.short	(.L_169 - .L_168)
	.align		4
.L_168:
        /*0304*/ 	.word	index@(_ZN7cutlass13device_kernelIN5flash11enable_sm90INS1_16FlashAttnFwdSm90INS1_25CollectiveMainloopFwdSm90ILi2EN4cute5tupleIJNS5_1CILi1EEES8_S8_EEENS6_IJNS7_ILi128EEENS7_ILi96EEENS7_ILi192EEEEEELi192ENS_6half_tEfNS_4arch4Sm90ELb0ELb1ELb1ELb0ELb1ELb0ELb0ELb1ELb1ELb1ELb0ELb0EEENS1_21CollectiveEpilogueFwdINS6_IJSA_SC_SB_EEES9_SE_SG_Li256ELb0ELb1ELb0ELb0EEENS1_30DynamicPersistentTileSchedulerILi256ELi128ELb0ELb1ELb1EEEEEEEEEvNT_6ParamsE)
        /*0308*/ 	.word	0x000000a8


	//----- nvinfo : EIATTR_FRAME_SIZE
	.align		4
.L_169:
        /*030c*/ 	.byte	0x04, 0x11
        /*030e*/ 	.short	(.L_171 - .L_170)
	.align		4
.L_170:
        /*0310*/ 	.word	index@(_ZN7cutlass13device_kernelIN5flash11enable_sm90INS1_16FlashAttnFwdSm90INS1_25CollectiveMainloopFwdSm90ILi2EN4cute5tupleIJNS5_1CILi1EEES8_S8_EEENS6_IJNS7_ILi128EEENS7_ILi96EEENS7_ILi192EEEEEELi192ENS_6half_tEfNS_4arch4Sm90ELb0ELb1ELb1ELb0ELb1ELb0ELb0ELb1ELb1ELb1ELb0ELb0EEENS1_21CollectiveEpilogueFwdINS6_IJSA_SC_SB_EEES9_SE_SG_Li256ELb0ELb1ELb0ELb0EEENS1_30DynamicPersistentTileSchedulerILi256ELi128ELb0ELb1ELb1EEEEEEEEEvNT_6ParamsE)
        /*0314*/ 	.word	0x00000008


	//----- nvinfo : EIATTR_REGCOUNT
	.align		4
.L_171:
        /*0318*/ 	.byte	0x04, 0x2f
        /*031a*/ 	.short	(.L_173 - .L_172)
	.align		4
.L_172:
        /*031c*/ 	.word	index@(_ZN7cutlass13device_kernelIN5flash11enable_sm90INS1_16FlashAttnFwdSm90INS1_25CollectiveMainloopFwdSm90ILi2EN4cute5tupleIJNS5_1CILi1EEES8_S8_EEENS6_IJNS7_ILi128EEENS7_ILi96EEENS7_ILi192EEEEEELi192ENS_6half_tEfNS_4arch4Sm90ELb0ELb0ELb1ELb1ELb1ELb1ELb0ELb1ELb1ELb1ELb0ELb0EEENS1_21CollectiveEpilogueFwdINS6_IJSA_SC_SB_EEES9_SE_SG_Li256ELb1ELb1ELb0ELb0EEENS1_36VarlenDynamicPersistentTileSchedulerILi128ELi96ELi256ELi128ELb0ELb1ELb1ELb0ELb1ELb1EEEEEEEEEvNT_6ParamsE)
        /*0320*/ 	.word	0x000000a8


	//----- nvinfo : EIATTR_FRAME_SIZE
	.align		4
.L_173:
        /*0324*/ 	.byte	0x04, 0x11
        /*0326*/ 	.short	(.L_175 - .L_174)
	.align		4
.L_174:
        /*0328*/ 	.word	index@(_ZN7cutlass13device_kernelIN5flash11enable_sm90INS1_16FlashAttnFwdSm90INS1_25CollectiveMainloopFwdSm90ILi2EN4cute5tupleIJNS5_1CILi1EEES8_S8_EEENS6_IJNS7_ILi128EEENS7_ILi96EEENS7_ILi192EEEEEELi192ENS_6half_tEfNS_4arch4Sm90ELb0ELb0ELb1ELb1ELb1ELb1ELb0ELb1ELb1ELb1ELb0ELb0EEENS1_21CollectiveEpilogueFwdINS6_IJSA_SC_SB_EEES9_SE_SG_Li256ELb1ELb1ELb0ELb0EEENS1_36VarlenDynamicPersistentTileSchedulerILi128ELi96ELi256ELi128ELb0ELb1ELb1ELb0ELb1ELb1EEEEEEEEEvNT_6ParamsE)
        /*032c*/ 	.word	0x00000098


	//----- nvinfo : EIATTR_REGCOUNT
	.align		4
.L_175:
        /*0330*/ 	.byte	0x04, 0x2f
        /*0332*/ 	.short	(.L_177 - .L_176)
	.align		4
.L_176:
        /*0334*/ 	.word	index@(_ZN7cutlass13device_kernelIN5flash11enable_sm90INS1_16FlashAttnFwdSm90INS1_25CollectiveMainloopFwdSm90ILi2EN4cute5tupleIJNS5_1CILi1EEES8_S8_EEENS6_IJNS7_ILi128EEENS7_ILi96EEENS7_ILi192EEEEEELi192ENS_6half_tEfNS_4arch4Sm90ELb0ELb0ELb1ELb1ELb1ELb0ELb0ELb1ELb1ELb1ELb0ELb0EEENS1_21CollectiveEpilogueFwdINS6_IJSA_SC_SB_EEES9_SE_SG_Li256ELb1ELb1ELb0ELb0EEENS1_36VarlenDynamicPersistentTileSchedulerILi128ELi96ELi256ELi128ELb0ELb1ELb1ELb0ELb1ELb1EEEEEEEEEvNT_6ParamsE)
        /*0338*/ 	.word	0x000000a8


	//----- nvinfo : EIATTR_FRAME_SIZE
	.align		4
.L_177:
        /*033c*/ 	.byte	0x04, 0x11
        /*033e*/ 	.short	(.L_179 - .L_178)
	.align		4
.L_178:
        /*0340*/ 	.word	index@(_ZN7cutlass13device_kernelIN5flash11enable_sm90INS1_16FlashAttnFwdSm90INS1_25CollectiveMainloopFwdSm90ILi2EN4cute5tupleIJNS5_1CILi1EEES8_S8_EEENS6_IJNS7_ILi128EEENS7_ILi96EEENS7_ILi192EEEEEELi192ENS_6half_tEfNS_4arch4Sm90ELb0ELb0ELb1ELb1ELb1ELb0ELb0ELb1ELb1ELb1ELb0ELb0EEENS1_21CollectiveEpilogueFwdINS6_IJSA_SC_SB_EEES9_SE_SG_Li256ELb1ELb1ELb0ELb0EEENS1_36VarlenDynamicPersistentTileSchedulerILi128ELi96ELi256ELi128ELb0ELb1ELb1ELb0ELb1ELb1EEEEEEEEEvNT_6ParamsE)
        /*0344*/ 	.word	0x00000030


	//----- nvinfo : EIATTR_REGCOUNT
	.align		4
.L_179:
        /*0348*/ 	.byte	0x04, 0x2f
        /*034a*/ 	.short	(.L_181 - .L_180)
	.align		4
.L_180:
        /*034c*/ 	.word	index@(_ZN7cutlass13device_kernelIN5flash11enable_sm90INS1_16FlashAttnFwdSm90INS1_25CollectiveMainloopFwdSm90ILi2EN4cute5tupleIJNS5_1CILi1EEES8_S8_EEENS6_IJNS7_ILi128EEENS7_ILi96EEENS7_ILi192EEEEEELi192ENS_6half_tEfNS_4arch4Sm90ELb0ELb0ELb1ELb0ELb1ELb0ELb0ELb1ELb1ELb1ELb0ELb0EEENS1_21CollectiveEpilogueFwdINS6_IJSA_SC_SB_EEES9_SE_SG_Li256ELb0ELb1ELb0ELb0EEENS1_29StaticPersistentTileSchedulerILb0EEEEEEEEEvNT_6ParamsE)
        /*0350*/ 	.word	0x000000a8


	//----- nvinfo : EIATTR_FRAME_SIZE
	.align		4
.L_181:
        /*0354*/ 	.byte	0x04, 0x11
        /*0356*/ 	.short	(.L_183 - .L_182)
	.align		4
.L_182:
        /*0358*/ 	.word	index@(_ZN7cutlass13device_kernelIN5flash11enable_sm90INS1_16FlashAttnFwdSm90INS1_25CollectiveMainloopFwdSm90ILi2EN4cute5tupleIJNS5_1CILi1EEES8_S8_EEENS6_IJNS7_ILi128EEENS7_ILi96EEENS7_ILi192EEEEEELi192ENS_6half_tEfNS_4arch4Sm90ELb0ELb0ELb1ELb0ELb1ELb0ELb0ELb1ELb1ELb1ELb0ELb0EEENS1_21CollectiveEpilogueFwdINS6_IJSA_SC_SB_EEES9_SE_SG_Li256ELb0ELb1ELb0ELb0EEENS1_29StaticPersistentTileSchedulerILb0EEEEEEEEEvNT_6ParamsE)
        /*035c*/ 	.word	0x00000008


	//----- nvinfo : EIATTR_REGCOUNT
	.align		4
.L_183:
        /*0360*/ 	.byte	0x04, 0x2f
        /*0362*/ 	.short	(.L_185 - .L_184)
	.align		4
.L_184:
        /*0364*/ 	.word	index@(_ZN7cutlass13device_kernelIN5flash11enable_sm90INS1_16FlashAttnFwdSm90INS1_25CollectiveMainloopFwdSm90ILi2EN4cute5tupleIJNS5_1CILi1EEES8_S8_EEENS6_IJNS7_ILi128EEENS7_ILi80EEENS7_ILi256EEEEEELi256ENS_6half_tEfNS_4arch4Sm90ELb1ELb0ELb1ELb1ELb1ELb1ELb0ELb1ELb1ELb1ELb0ELb0EEENS1_21CollectiveEpilogueFwdINS6_IJSA_SC_SB_EEES9_SE_SG_Li256ELb1ELb1ELb0ELb0EEENS1_36VarlenDynamicPersistentTileSchedulerILi128ELi80ELi256ELi128ELb0ELb1ELb1ELb1ELb1ELb1EEEEEEEEEvNT_6ParamsE)
        /*0368*/ 	.word	0x000000a8


	//----- nvinfo : EIATTR_FRAME_SIZE
	.align		4
.L_185:
        /*036c*/ 	.byte	0x04, 0x11
        /*036e*/ 	.short	(.L_187 - .L_186)
	.align		4
.L_186:
        /*0370*/ 	.word	index@(_ZN7cutlass13device_kernelIN5flash11enable_sm90INS1_16FlashAttnFwdSm90INS1_25CollectiveMainloopFwdSm90ILi2EN4cute5tupleIJNS5_1CILi1EEES8_S8_EEENS6_IJNS7_ILi128EEENS7_ILi80EEENS7_ILi256EEEEEELi256ENS_6half_tEfNS_4arch4Sm90ELb1ELb0ELb1ELb1ELb1ELb1ELb0ELb1ELb1ELb1ELb0ELb0EEENS1_21CollectiveEpilogueFwdINS6_IJSA_SC_SB_EEES9_SE_SG_Li256ELb1ELb1ELb0ELb0EEENS1_36VarlenDynamicPersistentTileSchedulerILi128ELi80ELi256ELi128ELb0ELb1ELb1ELb1ELb1ELb1EEEEEEEEEvNT_6ParamsE)
        /*0374*/ 	.word	0x00000098


	//----- nvinfo : EIATTR_REGCOUNT
	.align		4
.L_187:
        /*0378*/ 	.byte	0x04, 0x2f
        /*037a*/ 	.short	(.L_189 - .L_188)
	.align		4
.L_188:
        /*037c*/ 	.word	index@(_ZN7cutlass13device_kernelIN5flash11enable_sm90INS1_16FlashAttnFwdSm90INS1_25CollectiveMainloopFwdSm90ILi2EN4cute5tupleIJNS5_1CILi1EEES8_S8_EEENS6_IJNS7_ILi128EEENS7_ILi80EEENS7_ILi256EEEEEELi256ENS_6half_tEfNS_4arch4Sm90ELb1ELb0ELb1ELb1ELb1ELb0ELb0ELb1ELb1ELb1ELb0ELb0EEENS1_21CollectiveEpilogueFwdINS6_IJSA_SC_SB_EEES9_SE_SG_Li256ELb1ELb1ELb0ELb0EEENS1_36VarlenDynamicPersistentTileSchedulerILi128ELi80ELi256ELi128ELb0ELb1ELb1ELb1ELb1ELb1EEEEEEEEEvNT_6ParamsE)
        /*0380*/ 	.word	0x000000a8


	//----- nvinfo : EIATTR_FRAME_SIZE
	.align		4
.L_189:
        /*0384*/ 	.byte	0x04, 0x11
        /*0386*/ 	.short	(.L_191 - .L_190)
	.align		4
.L_190:
        /*0388*/ 	.word	index@(_ZN7cutlass13device_kernelIN5flash11enable_sm90INS1_16FlashAttnFwdSm90INS1_25CollectiveMainloopFwdSm90ILi2EN4cute5tupleIJNS5_1CILi1EEES8_S8_EEENS6_IJNS7_ILi128EEENS7_ILi80EEENS7_ILi256EEEEEELi256ENS_6half_tEfNS_4arch4Sm90ELb1ELb0ELb1ELb1ELb1ELb0ELb0ELb1ELb1ELb1ELb0ELb0EEENS1_21CollectiveEpilogueFwdINS6_IJSA_SC_SB_EEES9_SE_SG_Li256ELb1ELb1ELb0ELb0EEENS1_36VarlenDynamicPersistentTileSchedulerILi128ELi80ELi256ELi128ELb0ELb1ELb1ELb1ELb1ELb1EEEEEEEEEvNT_6ParamsE)
        /*038c*/ 	.word	0x00000030


	//----- nvinfo : EIATTR_REGCOUNT
	.align		4
.L_191:
        /*0390*/ 	.byte	0x04, 0x2f
        /*0392*/ 	.short	(.L_193 - .L_192)
	.align		4
.L_192:
        /*0394*/ 	.word	index@(_ZN7cutlass13device_kernelIN5flash11enable_sm90INS1_16FlashAttnFwdSm90INS1_25CollectiveMainloopFwdSm90ILi2EN4cute5tupleIJNS5_1CILi1EEES8_S8_EEENS6_IJNS7_ILi128EEENS7_ILi80EEENS7_ILi256EEEEEELi256ENS_6half_tEfNS_4arch4Sm90ELb1ELb0ELb1ELb0ELb1ELb0ELb0ELb1ELb1ELb1ELb0ELb0EEENS1_21CollectiveEpilogueFwdINS6_IJSA_SC_SB_EEES9_SE_SG_Li256ELb0ELb1ELb0ELb0EEENS1_30DynamicPersistentTileSchedulerILi256ELi128ELb0ELb1ELb1EEEEEEEEEvNT_6ParamsE)
        /*0398*/ 	.word	0x000000a8


	//----- nvinfo : EIATTR_FRAME_SIZE
	.align		4
.L_193:
        /*039c*/ 	.byte	0x04, 0x11
        /*039e*/ 	.short	(.L_195 - .L_194)
	.align		4
.L_194:
        /*03a0*/ 	.word	index@(_ZN7cutlass13device_kernelIN5flash11enable_sm90INS1_16FlashAttnFwdSm90INS1_25CollectiveMainloopFwdSm90ILi2EN4cute5tupleIJNS5_1CILi1EEES8_S8_EEENS6_IJNS7_ILi128EEENS7_ILi80EEENS7_ILi256EEEEEELi256ENS_6half_tEfNS_4arch4Sm90ELb1ELb0ELb1ELb0ELb1ELb0ELb0ELb1ELb1ELb1ELb0ELb0EEENS1_21CollectiveEpilogueFwdINS6_IJSA_SC_SB_EEES9_SE_SG_Li256ELb0ELb1ELb0ELb0EEENS1_30DynamicPersistentTileSchedulerILi256ELi128ELb0ELb1ELb1EEEEEEEEEvNT_6ParamsE)
        /*03a4*/ 	.word	0x00000008


	//----- nvinfo : EIATTR_REGCOUNT
	.align		4
.L_195:
        /*03a8*/ 	.byte	0x04, 0x2f
        /*03aa*/ 	.short	(.L_197 - .L_196)
	.align		4
.L_196:
        /*03ac*/ 	.word	index@(_ZN7cutlass13device_kernelIN5flash11enable_sm90INS1_16FlashAttnFwdSm90INS1_25CollectiveMainloopFwdSm90ILi2EN4cute5tupleIJNS5_1CILi1EEES8_S8_EEENS6_IJNS7_ILi128EEENS7_ILi64EEENS7_ILi256EEEEEELi256ENS_6half_tEfNS_4arch4Sm90ELb0ELb1ELb1ELb1ELb1ELb1ELb0ELb1ELb1ELb1ELb0ELb0EEENS1_21CollectiveEpilogueFwdINS6_IJSA_SC_SB_EEES9_SE_SG_Li256ELb1ELb1ELb0ELb0EEENS1_36VarlenDynamicPersistentTileSchedulerILi128ELi64ELi256ELi128ELb0ELb1ELb1ELb1ELb0ELb1EEEEEEEEEvNT_6ParamsE)
        /*03b0*/ 	.word	0x000000a8


	//----- nvinfo : EIATTR_FRAME_SIZE
	.align		4
.L_197:
        /*03b4*/ 	.byte	0x04, 0x11
        /*03b6*/ 	.short	(.L_199 - .L_198)
	.align		4
.L_198:
        /*03b8*/ 	.word	index@(_ZN7cutlass13device_kernelIN5flash11enable_sm90INS1_16FlashAttnFwdSm90INS1_25CollectiveMainloopFwdSm90ILi2EN4cute5tupleIJNS5_1CILi1EEES8_S8_EEENS6_IJNS7_ILi128EEENS7_ILi64EEENS7_ILi256EEEEEELi256ENS_6half_tEfNS_4arch4Sm90ELb0ELb1ELb1ELb1ELb1ELb1ELb0ELb1ELb1ELb1ELb0ELb0EEENS1_21CollectiveEpilogueFwdINS6_IJSA_SC_SB_EEES9_SE_SG_Li256ELb1ELb1ELb0ELb0EEENS1_36VarlenDynamicPersistentTileSchedulerILi128ELi64ELi256ELi128ELb0ELb1ELb1ELb1ELb0ELb1EEEEEEEEEvNT_6ParamsE)
        /*03bc*/ 	.word	0x000000d8


	//----- nvinfo : EIATTR_REGCOUNT
	.align		4
.L_199:
        /*03c0*/ 	.byte	0x04, 0x2f
        /*03c2*/ 	.short	(.L_201 - .L_200)
	.align		4
.L_200:
        /*03c4*/ 	.word	index@(_ZN7cutlass13device_kernelIN5flash11enable_sm90INS1_16FlashAttnFwdSm90INS1_25CollectiveMainloopFwdSm90ILi2EN4cute5tupleIJNS5_1CILi1EEES8_S8_EEENS6_IJNS7_ILi128EEENS7_ILi64EEENS7_ILi256EEEEEELi256ENS_6half_tEfNS_4arch4Sm90ELb0ELb1ELb1ELb1ELb1ELb0ELb0ELb1ELb1ELb1ELb0ELb0EEENS1_21CollectiveEpilogueFwdINS6_IJSA_SC_SB_EEES9_SE_SG_Li256ELb1ELb1ELb0ELb0EEENS1_36VarlenDynamicPersistentTileSchedulerILi128ELi64ELi256ELi128ELb0ELb1ELb1ELb1ELb0ELb1EEEEEEEEEvNT_6ParamsE)
        /*03c8*/ 	.word	0x000000a8


	//----- nvinfo : EIATTR_FRAME_SIZE
	.align		4
.L_201:
        /*03cc*/ 	.byte	0x04, 0x11
        /*03ce*/ 	.short	(.L_203 - .L_202)
	.align		4
.L_202:
        /*03d0*/ 	.word	index@(_ZN7cutlass13device_kernelIN5flash11enable_sm90INS1_16FlashAttnFwdSm90INS1_25CollectiveMainloopFwdSm90ILi2EN4cute5tupleIJNS5_1CILi1EEES8_S8_EEENS6_IJNS7_ILi128EEENS7_ILi64EEENS7_ILi256EEEEEELi256ENS_6half_tEfNS_4arch4Sm90ELb0ELb1ELb1ELb1ELb1ELb0ELb0ELb1ELb1ELb1ELb0ELb0EEENS1_21CollectiveEpilogueFwdINS6_IJSA_SC_SB_EEES9_SE_SG_Li256ELb1ELb1ELb0ELb0EEENS1_36VarlenDynamicPersistentTileSchedulerILi128ELi64ELi256ELi128ELb0ELb1ELb1ELb1ELb0ELb1EEEEEEEEEvNT_6ParamsE)
        /*03d4*/ 	.word	0x00000028


	//----- nvinfo : EIATTR_REGCOUNT
	.align		4
.L_203:
        /*03d8*/ 	.byte	0x04, 0x2f
        /*03da*/ 	.short	(.L_205 - .L_204)
	.align		4
.L_204:
        /*03dc*/ 	.word	index@(_ZN7cutlass13device_kernelIN5flash11enable_sm90INS1_16FlashAttnFwdSm90INS1_25CollectiveMainloopFwdSm90ILi2EN4cute5tupleIJNS5_1CILi1EEES8_S8_EEENS6_IJNS7_ILi128EEENS7_ILi64EEENS7_ILi256EEEEEELi256ENS_6half_tEfNS_4arch4Sm90ELb0ELb1ELb1ELb0ELb1ELb0ELb0ELb1ELb1ELb1ELb0ELb0EEENS1_21CollectiveEpilogueFwdINS6_IJSA_SC_SB_EEES9_SE_SG_Li256ELb0ELb1ELb0ELb0EEENS1_30DynamicPersistentTileSchedulerILi256ELi128ELb0ELb1ELb1EEEEEEEEEvNT_6ParamsE)
        /*03e0*/ 	.word	0x000000a8


	//----- nvinfo : EIATTR_FRAME_SIZE
	.align		4
.L_205:
        /*03e4*/ 	.byte	0x04, 0x11
        /*03e6*/ 	.short	(.L_207 - .L_206)
	.align		4
.L_206:
        /*03e8*/ 	.word	index@(_ZN7cutlass13device_kernelIN5flash11enable_sm90INS1_16FlashAttnFwdSm90INS1_25CollectiveMainloopFwdSm90ILi2EN4cute5tupleIJNS5_1CILi1EEES8_S8_EEENS6_IJNS7_ILi128EEENS7_ILi64EEENS7_ILi256EEEEEELi256ENS_6half_tEfNS_4arch4Sm90ELb0ELb1ELb1ELb0ELb1ELb0ELb0ELb1ELb1ELb1ELb0ELb0EEENS1_21CollectiveEpilogueFwdINS6_IJSA_SC_SB_EEES9_SE_SG_Li256ELb0ELb1ELb0ELb0EEENS1_30DynamicPersistentTileSchedulerILi256ELi128ELb0ELb1ELb1EEEEEEEEEvNT_6ParamsE)
        /*03ec*/ 	.word	0x00000008


	//----- nvinfo : EIATTR_REGCOUNT
	.align		4
.L_207:
        /*03f0*/ 	.byte	0x04, 0x2f
        /*03f2*/ 	.short	(.L_209 - .L_208)
	.align		4
.L_208:
        /*03f4*/ 	.word	index@(_ZN7cutlass13device_kernelIN5flash11enable_sm90INS1_16FlashAttnFwdSm90INS1_25CollectiveMainloopFwdSm90ILi2EN4cute5tupleIJNS5_1CILi1EEES8_S8_EEENS6_IJNS7_ILi128EEENS7_ILi80EEENS7_ILi256EEEEEELi256ENS_6half_tEfNS_4arch4Sm90ELb0ELb0ELb1ELb1ELb1ELb1ELb0ELb1ELb1ELb1ELb0ELb0EEENS1_21CollectiveEpilogueFwdINS6_IJSA_SC_SB_EEES9_SE_SG_Li256ELb1ELb1ELb0ELb0EEENS1_36VarlenDynamicPersistentTileSchedulerILi128ELi80ELi256ELi128ELb0ELb1ELb1ELb0ELb1ELb1EEEEEEEEEvNT_6ParamsE)
        /*03f8*/ 	.word	0x000000a8


	//----- nvinfo : EIATTR_FRAME_SIZE
	.align		4
.L_209:
        /*03fc*/ 	.byte	0x04, 0x11
        /*03fe*/ 	.short	(.L_211 - .L_210)
	.align		4
.L_210:
        /*0400*/ 	.word	index@(_ZN7cutlass13device_kernelIN5flash11enable_sm90INS1_16FlashAttnFwdSm90INS1_25CollectiveMainloopFwdSm90ILi2EN4cute5tupleIJNS5_1CILi1EEES8_S8_EEENS6_IJNS7_ILi128EEENS7_ILi80EEENS7_ILi256EEEEEELi256ENS_6half_tEfNS_4arch4Sm90ELb0ELb0ELb1ELb1ELb1ELb1ELb0ELb1ELb1ELb1ELb0ELb0EEENS1_21CollectiveEpilogueFwdINS6_IJSA_SC_SB_EEES9_SE_SG_Li256ELb1ELb1ELb0ELb0EEENS1_36VarlenDynamicPersistentTileSchedulerILi128ELi80ELi256ELi128ELb0ELb1ELb1ELb0ELb1ELb1EEEEEEEEEvNT_6ParamsE)
        /*0404*/ 	.word	0x00000080


	//----- nvinfo : EIATTR_REGCOUNT
	.align		4
.L_211:
        /*0408*/ 	.byte	0x04, 0x2f
        /*040a*/ 	.short	(.L_213 - .L_212)
	.align		4
.L_212:
        /*040c*/ 	.word	index@(_ZN7cutlass13device_kernelIN5flash11enable_sm90INS1_16FlashAttnFwdSm90INS1_25CollectiveMainloopFwdSm90ILi2EN4cute5tupleIJNS5_1CILi1EEES8_S8_EEENS6_IJNS7_ILi128EEENS7_ILi80EEENS7_ILi256EEEEEELi256ENS_6half_tEfNS_4arch4Sm90ELb0ELb0ELb1ELb1ELb1ELb0ELb0ELb1ELb1ELb1ELb0ELb0EEENS1_21CollectiveEpilogueFwdINS6_IJSA_SC_SB_EEES9_SE_SG_Li256ELb1ELb1ELb0ELb0EEENS1_36VarlenDynamicPersistentTileSchedulerILi128ELi80ELi256ELi128ELb0ELb1ELb1ELb0ELb1ELb1EEEEEEEEEvNT_6ParamsE)
        /*0410*/ 	.word	0x000000a8


	//----- nvinfo : EIATTR_FRAME_SIZE
	.align		4
.L_213:
        /*0414*/ 	.byte	0x04, 0x11
        /*0416*/ 	.short	(.L_215 - .L_214)
	.align		4
.L_214:
        /*0418*/ 	.word	index@(_ZN7cutlass13device_kernelIN5flash11enable_sm90INS1_16FlashAttnFwdSm90INS1_25CollectiveMainloopFwdSm90ILi2EN4cute5tupleIJNS5_1CILi1EEES8_S8_EEENS6_IJNS7_ILi128EEENS7_ILi80EEENS7_ILi256EEEEEELi256ENS_6half_tEfNS_4arch4Sm90ELb0ELb0ELb1ELb1ELb1ELb0ELb0ELb1ELb1ELb1ELb0ELb0EEENS1_21CollectiveEpilogueFwdINS6_IJSA_SC_SB_EEES9_SE_SG_Li256ELb1ELb1ELb0ELb0EEENS1_36VarlenDynamicPersistentTileSchedulerILi128ELi80ELi256ELi128ELb0ELb1ELb1ELb0ELb1ELb1EEEEEEEEEvNT_6ParamsE)
        /*041c*/ 	.word	0x00000028


	//----- nvinfo : EIATTR_REGCOUNT
	.align		4
.L_215:
        /*0420*/ 	.byte	0x04, 0x2f
        /*0422*/ 	.short	(.L_217 - .L_216)
	.align		4
.L_216:
        /*0424*/ 	.word	index@(_ZN7cutlass13device_kernelIN5flash11enable_sm90INS1_16FlashAttnFwdSm90INS1_25CollectiveMainloopFwdSm90ILi2EN4cute5tupleIJNS5_1CILi1EEES8_S8_EEENS6_IJNS7_ILi128EEENS7_ILi80EEENS7_ILi256EEEEEELi256ENS_6half_tEfNS_4arch4Sm90ELb0ELb0ELb1ELb0ELb1ELb0ELb0ELb1ELb1ELb1ELb0ELb0EEENS1_21CollectiveEpilogueFwdINS6_IJSA_SC_SB_EEES9_SE_SG_Li256ELb0ELb1ELb0ELb0EEENS1_29StaticPersistentTileSchedulerILb0EEEEEEEEEvNT_6ParamsE)
        /*0428*/ 	.word	0x000000a8


	//----- nvinfo : EIATTR_FRAME_SIZE
	.align		4
.L_217:
        /*042c*/ 	.byte	0x04, 0x11
        /*042e*/ 	.short	(.L_219 - .L_218)
	.align		4
.L_218:
        /*0430*/ 	.word	index@(_ZN7cutlass13device_kernelIN5flash11enable_sm90INS1_16FlashAttnFwdSm90INS1_25CollectiveMainloopFwdSm90ILi2EN4cute5tupleIJNS5_1CILi1EEES8_S8_EEENS6_IJNS7_ILi128EEENS7_ILi80EEENS7_ILi256EEEEEELi256ENS_6half_tEfNS_4arch4Sm90ELb0ELb0ELb1ELb0ELb1ELb0ELb0ELb1ELb1ELb1ELb0ELb0EEENS1_21CollectiveEpilogueFwdINS6_IJSA_SC_SB_EEES9_SE_SG_Li256ELb0ELb1ELb0ELb0EEENS1_29StaticPersistentTileSchedulerILb0EEEEEEEEEvNT_6ParamsE)
        /*0434*/ 	.word	0x00000010


	//----- nvinfo : EIATTR_MIN_STACK_SIZE
	.align		4
.L_219:
        /*0438*/ 	.byte	0x04, 0x12
        /*043a*/ 	.short	(.L_221 - .L_220)
	.align		4
.L_220:
        /*043c*/ 	.word	index@(_ZN7cutlass13device_kernelIN5flash11enable_sm90INS1_16FlashAttnFwdSm90INS1_25CollectiveMainloopFwdSm90ILi2EN4cute5tupleIJNS5_1CILi1EEES8_S8_EEENS6_IJNS7_ILi128EEENS7_ILi80EEENS7_ILi256EEEEEELi256ENS_6half_tEfNS_4arch4Sm90ELb0ELb0ELb1ELb0ELb1ELb0ELb0ELb1ELb1ELb1ELb0ELb0EEENS1_21CollectiveEpilogueFwdINS6_IJSA_SC_SB_EEES9_SE_SG_Li256ELb0ELb1ELb0ELb0EEENS1_29StaticPersistentTileSchedulerILb0EEEEEEEEEvNT_6ParamsE)
        /*0440*/ 	.word	0x00000010


	//----- nvinfo : EIATTR_MIN_STACK_SIZE
	.align		4
.L_221:
        /*0444*/ 	.byte	0x04, 0x12
        /*0446*/ 	.short	(.L_223 - .L_222)
	.align		4
.L_222:
        /*0448*/ 	.word	index@(_ZN7cutlass13device_kernelIN5flash11enable_sm90INS1_16FlashAttnFwdSm90INS1_25CollectiveMainloopFwdSm90ILi2EN4cute5tupleIJNS5_1CILi1EEES8_S8_EEENS6_IJNS7_ILi128EEENS7_ILi80EEENS7_ILi256EEEEEELi256ENS_6half_tEfNS_4arch4Sm90ELb0ELb0ELb1ELb1ELb1ELb0ELb0ELb1ELb1ELb1ELb0ELb0EEENS1_21CollectiveEpilogueFwdINS6_IJSA_SC_SB_EEES9_SE_SG_Li256ELb1ELb1ELb0ELb0EEENS1_36VarlenDynamicPersistentTileSchedulerILi128ELi80ELi256ELi128ELb0ELb1ELb1ELb0ELb1ELb1EEEEEEEEEvNT_6ParamsE)
        /*044c*/ 	.word	0x00000028


	//----- nvinfo : EIATTR_MIN_STACK_SIZE
	.align		4
.L_223:
        /*0450*/ 	.byte	0x04, 0x12
        /*0452*/ 	.short	(.L_225 - .L_224)
	.align		4
.L_224:
        /*0454*/ 	.word	index@(_ZN7cutlass13device_kernelIN5flash11enable_sm90INS1_16FlashAttnFwdSm90INS1_25CollectiveMainloopFwdSm90ILi2EN4cute5tupleIJNS5_1CILi1EEES8_S8_EEENS6_IJNS7_ILi128EEENS7_ILi80EEENS7_ILi256EEEEEELi256ENS_6half_tEfNS_4arch4Sm90ELb0ELb0ELb1ELb1ELb1ELb1ELb0ELb1ELb1ELb1ELb0ELb0EEENS1_21CollectiveEpilogueFwdINS6_IJSA_SC_SB_EEES9_SE_SG_Li256ELb1ELb1ELb0ELb0EEENS1_36VarlenDynamicPersistentTileSchedulerILi128ELi80ELi256ELi128ELb0ELb1ELb1ELb0ELb1ELb1EEEEEEEEEvNT_6ParamsE)
        /*0458*/ 	.word	0x00000080


	//----- nvinfo : EIATTR_MIN_STACK_SIZE
	.align		4
.L_225:
        /*045c*/ 	.byte	0x04, 0x12
        /*045e*/ 	.short	(.L_227 - .L_226)
	.align		4
.L_226:
        /*0460*/ 	.word	index@(_ZN7cutlass13device_kernelIN5flash11enable_sm90INS1_16FlashAttnFwdSm90INS1_25CollectiveMainloopFwdSm90ILi2EN4cute5tupleIJNS5_1CILi1EEES8_S8_EEENS6_IJNS7_ILi128EEENS7_ILi64EEENS7_ILi256EEEEEELi256ENS_6half_tEfNS_4arch4Sm90ELb0ELb1ELb1ELb0ELb1ELb0ELb0ELb1ELb1ELb1ELb0ELb0EEENS1_21CollectiveEpilogueFwdINS6_IJSA_SC_SB_EEES9_SE_SG_Li256ELb0ELb1ELb0ELb0EEENS1_30DynamicPersistentTileSchedulerILi256ELi128ELb0ELb1ELb1EEEEEEEEEvNT_6ParamsE)
        /*0464*/ 	.word	0x00000008


	//----- nvinfo : EIATTR_MIN_STACK_SIZE
	.align		4
.L_227:
        /*0468*/ 	.byte	0x04, 0x12
        /*046a*/ 	.short	(.L_229 - .L_228)
	.align		4
.L_228:
        /*046c*/ 	.word	index@(_ZN7cutlass13device_kernelIN5flash11enable_sm90INS1_16FlashAttnFwdSm90INS1_25CollectiveMainloopFwdSm90ILi2EN4cute5tupleIJNS5_1CILi1EEES8_S8_EEENS6_IJNS7_ILi128EEENS7_ILi64EEENS7_ILi256EEEEEELi256ENS_6half_tEfNS_4arch4Sm90ELb0ELb1ELb1ELb1ELb1ELb0ELb0ELb1ELb1ELb1ELb0ELb0EEENS1_21CollectiveEpilogueFwdINS6_IJSA_SC_SB_EEES9_SE_SG_Li256ELb1ELb1ELb0ELb0EEENS1_36VarlenDynamicPersistentTileSchedulerILi128ELi64ELi256ELi128ELb0ELb1ELb1ELb1ELb0ELb1EEEEEEEEEvNT_6ParamsE)
        /*0470*/ 	.word	0x00000028


	//----- nvinfo : EIATTR_MIN_STACK_SIZE
	.align		4
.L_229:
        /*0474*/ 	.byte	0x04, 0x12
        /*0476*/ 	.short	(.L_231 - .L_230)
	.align		4
.L_230:
        /*0478*/ 	.word	index@(_ZN7cutlass13device_kernelIN5flash11enable_sm90INS1_16FlashAttnFwdSm90INS1_25CollectiveMainloopFwdSm90ILi2EN4cute5tupleIJNS5_1CILi1EEES8_S8_EEENS6_IJNS7_ILi128EEENS7_ILi64EEENS7_ILi256EEEEEELi256ENS_6half_tEfNS_4arch4Sm90ELb0ELb1ELb1ELb1ELb1ELb1ELb0ELb1ELb1ELb1ELb0ELb0EEENS1_21CollectiveEpilogueFwdINS6_IJSA_SC_SB_EEES9_SE_SG_Li256ELb1ELb1ELb0ELb0EEENS1_36VarlenDynamicPersistentTileSchedulerILi128ELi64ELi256ELi128ELb0ELb1ELb1ELb1ELb0ELb1EEEEEEEEEvNT_6ParamsE)
        /*047c*/ 	.word	0x000000d8


	//----- nvinfo : EIATTR_MIN_STACK_SIZE
	.align		4
.L_231:
        /*0480*/ 	.byte	0x04, 0x12
        /*0482*/ 	.short	(.L_233 - .L_232)
	.align		4
.L_232:
        /*0484*/ 	.word	index@(_ZN7cutlass13device_kernelIN5flash11enable_sm90INS1_16FlashAttnFwdSm90INS1_25CollectiveMainloopFwdSm90ILi2EN4cute5tupleIJNS5_1CILi1EEES8_S8_EEENS6_IJNS7_ILi128EEENS7_ILi80EEENS7_ILi256EEEEEELi256ENS_6half_tEfNS_4arch4Sm90ELb1ELb0ELb1ELb0ELb1ELb0ELb0ELb1ELb1ELb1ELb0ELb0EEENS1_21CollectiveEpilogueFwdINS6_IJSA_SC_SB_EEES9_SE_SG_Li256ELb0ELb1ELb0ELb0EEENS1_30DynamicPersistentTileSchedulerILi256ELi128ELb0ELb1ELb1EEEEEEEEEvNT_6ParamsE)
        /*0488*/ 	.word	0x00000008


	//----- nvinfo : EIATTR_MIN_STACK_SIZE
	.align		4
.L_233:
        /*048c*/ 	.byte	0x04, 0x12
        /*048e*/ 	.short	(.L_235 - .L_234)
	.align		4
.L_234:
        /*0490*/ 	.word	index@(_ZN7cutlass13device_kernelIN5flash11enable_sm90INS1_16FlashAttnFwdSm90INS1_25CollectiveMainloopFwdSm90ILi2EN4cute5tupleIJNS5_1CILi1EEES8_S8_EEENS6_IJNS7_ILi128EEENS7_ILi80EEENS7_ILi256EEEEEELi256ENS_6half_tEfNS_4arch4Sm90ELb1ELb0ELb1ELb1ELb1ELb0ELb0ELb1ELb1ELb1ELb0ELb0EEENS1_21CollectiveEpilogueFwdINS6_IJSA_SC_SB_EEES9_SE_SG_Li256ELb1ELb1ELb0ELb0EEENS1_36VarlenDynamicPersistentTileSchedulerILi128ELi80ELi256ELi128ELb0ELb1ELb1ELb1ELb1ELb1EEEEEEEEEvNT_6ParamsE)
        /*0494*/ 	.word	0x00000030


	//----- nvinfo : EIATTR_MIN_STACK_SIZE
	.align		4
.L_235:
        /*0498*/ 	.byte	0x04, 0x12
        /*049a*/ 	.short	(.L_237 - .L_236)
	.align		4
.L_236:
        /*049c*/ 	.word	index@(_ZN7cutlass13device_kernelIN5flash11enable_sm90INS1_16FlashAttnFwdSm90INS1_25CollectiveMainloopFwdSm90ILi2EN4cute5tupleIJNS5_1CILi1EEES8_S8_EEENS6_IJNS7_ILi128EEENS7_ILi80EEENS7_ILi256EEEEEELi256ENS_6half_tEfNS_4arch4Sm90ELb1ELb0ELb1ELb1ELb1ELb1ELb0ELb1ELb1ELb1ELb0ELb0EEENS1_21CollectiveEpilogueFwdINS6_IJSA_SC_SB_EEES9_SE_SG_Li256ELb1ELb1ELb0ELb0EEENS1_36VarlenDynamicPersistentTileSchedulerILi128ELi80ELi256ELi128ELb0ELb1ELb1ELb1ELb1ELb1EEEEEEEEEvNT_6ParamsE)
        /*04a0*/ 	.word	0x00000098


	//----- nvinfo : EIATTR_MIN_STACK_SIZE
	.align		4
.L_237:
        /*04a4*/ 	.byte	0x04, 0x12
        /*04a6*/ 	.short	(.L_239 - .L_238)
	.align		4
.L_238:
        /*04a8*/ 	.word	index@(_ZN7cutlass13device_kernelIN5flash11enable_sm90INS1_16FlashAttnFwdSm90INS1_25CollectiveMainloopFwdSm90ILi2EN4cute5tupleIJNS5_1CILi1EEES8_S8_EEENS6_IJNS7_ILi128EEENS7_ILi96EEENS7_ILi192EEEEEELi192ENS_6half_tEfNS_4arch4Sm90ELb0ELb0ELb1ELb0ELb1ELb0ELb0ELb1ELb1ELb1ELb0ELb0EEENS1_21CollectiveEpilogueFwdINS6_IJSA_SC_SB_EEES9_SE_SG_Li256ELb0ELb1ELb0ELb0EEENS1_29StaticPersistentTileSchedulerILb0EEEEEEEEEvNT_6ParamsE)
        /*04ac*/ 	.word	0x00000008


	//----- nvinfo : EIATTR_MIN_STACK_SIZE
	.align		4
.L_239:
        /*04b0*/ 	.byte	0x04, 0x12
        /*04b2*/ 	.short	(.L_241 - .L_240)
	.align		4
.L_240:
        /*04b4*/ 	.word	index@(_ZN7cutlass13device_kernelIN5flash11enable_sm90INS1_16FlashAttnFwdSm90INS1_25CollectiveMainloopFwdSm90ILi2EN4cute5tupleIJNS5_1CILi1EEES8_S8_EEENS6_IJNS7_ILi128EEENS7_ILi96EEENS7_ILi192EEEEEELi192ENS_6half_tEfNS_4arch4Sm90ELb0ELb0ELb1ELb1ELb1ELb0ELb0ELb1ELb1ELb1ELb0ELb0EEENS1_21CollectiveEpilogueFwdINS6_IJSA_SC_SB_EEES9_SE_SG_Li256ELb1ELb1ELb0ELb0EEENS1_36VarlenDynamicPersistentTileSchedulerILi128ELi96ELi256ELi128ELb0ELb1ELb1ELb0ELb1ELb1EEEEEEEEEvNT_6ParamsE)
        /*04b8*/ 	.word	0x00000030


	//----- nvinfo : EIATTR_MIN_STACK_SIZE
	.align		4
.L_241:
        /*04bc*/ 	.byte	0x04, 0x12
        /*04be*/ 	.short	(.L_243 - .L_242)
	.align		4
.L_242:
        /*04c0*/ 	.word	index@(_ZN7cutlass13device_kernelIN5flash11enable_sm90INS1_16FlashAttnFwdSm90INS1_25CollectiveMainloopFwdSm90ILi2EN4cute5tupleIJNS5_1CILi1EEES8_S8_EEENS6_IJNS7_ILi128EEENS7_ILi96EEENS7_ILi192EEEEEELi192ENS_6half_tEfNS_4arch4Sm90ELb0ELb0ELb1ELb1ELb1ELb1ELb0ELb1ELb1ELb1ELb0ELb0EEENS1_21CollectiveEpilogueFwdINS6_IJSA_SC_SB_EEES9_SE_SG_Li256ELb1ELb1ELb0ELb0EEENS1_36VarlenDynamicPersistentTileSchedulerILi128ELi96ELi256ELi128ELb0ELb1ELb1ELb0ELb1ELb1EEEEEEEEEvNT_6ParamsE)
        /*04c4*/ 	.word	0x00000098


	//----- nvinfo : EIATTR_MIN_STACK_SIZE
	.align		4
.L_243:
        /*04c8*/ 	.byte	0x04, 0x12
        /*04ca*/ 	.short	(.L_245 - .L_244)
	.align		4
.L_244:
        /*04cc*/ 	.word	index@(_ZN7cutlass13device_kernelIN5flash11enable_sm90INS1_16FlashAttnFwdSm90INS1_25CollectiveMainloopFwdSm90ILi2EN4cute5tupleIJNS5_1CILi1EEES8_S8_EEENS6_IJNS7_ILi128EEENS7_ILi96EEENS7_ILi192EEEEEELi192ENS_6half_tEfNS_4arch4Sm90ELb0ELb1ELb1ELb0ELb1ELb0ELb0ELb1ELb1ELb1ELb0ELb0EEENS1_21CollectiveEpilogueFwdINS6_IJSA_SC_SB_EEES9_SE_SG_Li256ELb0ELb1ELb0ELb0EEENS1_30DynamicPersistentTileSchedulerILi256ELi128ELb0ELb1ELb1EEEEEEEEEvNT_6ParamsE)
        /*04d0*/ 	.word	0x00000008


	//----- nvinfo : EIATTR_MIN_STACK_SIZE
	.align		4
.L_245:
        /*04d4*/ 	.byte	0x04, 0x12
        /*04d6*/ 	.short	(.L_247 - .L_246)
	.align		4
.L_246:
        /*04d8*/ 	.word	index@(_ZN7cutlass13device_kernelIN5flash11enable_sm90INS1_16FlashAttnFwdSm90INS1_25CollectiveMainloopFwdSm90ILi2EN4cute5tupleIJNS5_1CILi1EEES8_S8_EEENS6_IJNS7_ILi128EEENS7_ILi96EEENS7_ILi192EEEEEELi192ENS_6half_tEfNS_4arch4Sm90ELb0ELb1ELb1ELb1ELb1ELb0ELb0ELb1ELb1ELb1ELb0ELb0EEENS1_21CollectiveEpilogueFwdINS6_IJSA_SC_SB_EEES9_SE_SG_Li256ELb1ELb1ELb0ELb0EEENS1_36VarlenDynamicPersistentTileSchedulerILi128ELi96ELi256ELi128ELb0ELb1ELb1ELb1ELb0ELb1EEEEEEEEEvNT_6ParamsE)
        /*04dc*/ 	.word	0x00000030


	//----- nvinfo : EIATTR_MIN_STACK_SIZE
	.align		4
.L_247:
        /*04e0*/ 	.byte	0x04, 0x12
        /*04e2*/ 	.short	(.L_249 - .L_248)
	.align		4
.L_248:
        /*04e4*/ 	.word	index@(_ZN7cutlass13device_kernelIN5flash11enable_sm90INS1_16FlashAttnFwdSm90INS1_25CollectiveMainloopFwdSm90ILi2EN4cute5tupleIJNS5_1CILi1EEES8_S8_EEENS6_IJNS7_ILi128EEENS7_ILi96EEENS7_ILi192EEEEEELi192ENS_6half_tEfNS_4arch4Sm90ELb0ELb1ELb1ELb1ELb1ELb1ELb0ELb1ELb1ELb1ELb0ELb0EEENS1_21CollectiveEpilogueFwdINS6_IJSA_SC_SB_EEES9_SE_SG_Li256ELb1ELb1ELb0ELb0EEENS1_36VarlenDynamicPersistentTileSchedulerILi128ELi96ELi256ELi128ELb0ELb1ELb1ELb1ELb0ELb1EEEEEEEEEvNT_6ParamsE)
        /*04e8*/ 	.word	0x00000090


	//----- nvinfo : EIATTR_MIN_STACK_SIZE
	.align		4
.L_249:
        /*04ec*/ 	.byte	0x04, 0x12
        /*04ee*/ 	.short	(.L_251 - .L_250)
	.align		4
.L_250:
        /*04f0*/ 	.word	index@(_ZN7cutlass13device_kernelIN5flash11enable_sm90INS1_16FlashAttnFwdSm90INS1_25CollectiveMainloopFwdSm90ILi2EN4cute5tupleIJNS5_1CILi1EEES8_S8_EEENS6_IJNS7_ILi128EEENS7_ILi96EEENS7_ILi192EEEEEELi192ENS_6half_tEfNS_4arch4Sm90ELb1ELb0ELb1ELb0ELb1ELb0ELb0ELb1ELb1ELb1ELb0ELb0EEENS1_21CollectiveEpilogueFwdINS6_IJSA_SC_SB_EEES9_SE_SG_Li256ELb0ELb1ELb0ELb0EEENS1_30DynamicPersistentTileSchedulerILi256ELi128ELb0ELb1ELb1EEEEEEEEEvNT_6ParamsE)
        /*04f4*/ 	.word	0x00000008


	//----- nvinfo : EIATTR_MIN_STACK_SIZE
	.align		4
.L_251:
        /*04f8*/ 	.byte	0x04, 0x12
        /*04fa*/ 	.short	(.L_253 - .L_252)
	.align		4
.L_252:
        /*04fc*/ 	.word	index@(_ZN7cutlass13device_kernelIN5flash11enable_sm90INS1_16FlashAttnFwdSm90INS1_25CollectiveMainloopFwdSm90ILi2EN4cute5tupleIJNS5_1CILi1EEES8_S8_EEENS6_IJNS7_ILi128EEENS7_ILi96EEENS7_ILi192EEEEEELi192ENS_6half_tEfNS_4arch4Sm90ELb1ELb0ELb1ELb1ELb1ELb0ELb0ELb1ELb1ELb1ELb0ELb0EEENS1_21CollectiveEpilogueFwdINS6_IJSA_SC_SB_EEES9_SE_SG_Li256ELb1ELb1ELb0ELb0EEENS1_36VarlenDynamicPersistentTileSchedulerILi128ELi96ELi256ELi128ELb0ELb1ELb1ELb1ELb1ELb1EEEEEEEEEvNT_6ParamsE)
        /*0500*/ 	.word	0x00000030


	//----- nvinfo : EIATTR_MIN_STACK_SIZE
	.align		4
.L_253:
        /*0504*/ 	.byte	0x04, 0x12
        /*0506*/ 	.short	(.L_255 - .L_254)
	.align		4
.L_254:
        /*0508*/ 	.word	index@(_ZN7cutlass13device_kernelIN5flash11enable_sm90INS1_16FlashAttnFwdSm90INS1_25CollectiveMainloopFwdSm90ILi2EN4cute5tupleIJNS5_1CILi1EEES8_S8_EEENS6_IJNS7_ILi128EEENS7_ILi96EEENS7_ILi192EEEEEELi192ENS_6half_tEfNS_4arch4Sm90ELb1ELb0ELb1ELb1ELb1ELb1ELb0ELb1ELb1ELb1ELb0ELb0EEENS1_21CollectiveEpilogueFwdINS6_IJSA_SC_SB_EEES9_SE_SG_Li256ELb1ELb1ELb0ELb0EEENS1_36VarlenDynamicPersistentTileSchedulerILi128ELi96ELi256ELi128ELb0ELb1ELb1ELb1ELb1ELb1EEEEEEEEEvNT_6ParamsE)
        /*050c*/ 	.word	0x00000098


	//----- nvinfo : EIATTR_MIN_STACK_SIZE
	.align		4
.L_255:
        /*0510*/ 	.byte	0x04, 0x12
        /*0512*/ 	.short	(.L_257 - .L_256)
	.align		4
.L_256:
        /*0514*/ 	.word	index@(_ZN7cutlass13device_kernelIN5flash11enable_sm90INS1_16FlashAttnFwdSm90INS1_25CollectiveMainloopFwdSm90ILi2EN4cute5tupleIJNS5_1CILi1EEES8_S8_EEENS6_IJNS7_ILi128EEESA_SA_EEELi128ENS_6half_tEfNS_4arch4Sm90ELb0ELb0ELb1ELb0ELb1ELb0ELb0ELb1ELb1ELb1ELb0ELb0EEENS1_21CollectiveEpilogueFwdISB_S9_SC_SE_Li256ELb0ELb1ELb0ELb0EEENS1_29StaticPersistentTileSchedulerILb0EEEEEEEEEvNT_6ParamsE)
        /*0518*/ 	.word	0x00000000


	//----- nvinfo : EIATTR_MIN_STACK_SIZE
	.align		4
.L_257:
        /*051c*/ 	.byte	0x04, 0x12
        /*051e*/ 	.short	(.L_259 - .L_258)
	.align		4
.L_258:
        /*0520*/ 	.word	index@(_ZN7cutlass13device_kernelIN5flash11enable_sm90INS1_16FlashAttnFwdSm90INS1_25CollectiveMainloopFwdSm90ILi2EN4cute5tupleIJNS5_1CILi1EEES8_S8_EEENS6_IJNS7_ILi128EEESA_SA_EEELi128ENS_6half_tEfNS_4arch4Sm90ELb0ELb0ELb1ELb1ELb1ELb0ELb0ELb1ELb1ELb1ELb0ELb0EEENS1_21CollectiveEpilogueFwdISB_S9_SC_SE_Li256ELb1ELb1ELb0ELb0EEENS1_36VarlenDynamicPersistentTileSchedulerILi128ELi128ELi256ELi128ELb0ELb1ELb1ELb0ELb1ELb1EEEEEEEEEvNT_6ParamsE)
        /*0524*/ 	.word	0x00000020


	//----- nvinfo : EIATTR_MIN_STACK_SIZE
	.align		4
.L_259:
        /*0528*/ 	.byte	0x04, 0x12
        /*052a*/ 	.short	(.L_261 - .L_260)
	.align		4
.L_260:
        /*052c*/ 	.word	index@(_ZN7cutlass13device_kernelIN5flash11enable_sm90INS1_16FlashAttnFwdSm90INS1_25CollectiveMainloopFwdSm90ILi2EN4cute5tupleIJNS5_1CILi1EEES8_S8_EEENS6_IJNS7_ILi128EEESA_SA_EEELi128ENS_6half_tEfNS_4arch4Sm90ELb0ELb0ELb1ELb1ELb1ELb1ELb0ELb1ELb1ELb1ELb0ELb0EEENS1_21CollectiveEpilogueFwdISB_S9_SC_SE_Li256ELb1ELb1ELb0ELb0EEENS1_36VarlenDynamicPersistentTileSchedulerILi128ELi128ELi256ELi128ELb0ELb1ELb1ELb0ELb1ELb1EEEEEEEEEvNT_6ParamsE)
        /*0530*/ 	.word	0x00000030


	//----- nvinfo : EIATTR_MIN_STACK_SIZE
	.align		4
.L_261:
        /*0534*/ 	.byte	0x04, 0x12
        /*0536*/ 	.short	(.L_263 - .L_262)
	.align		4
.L_262:
        /*0538*/ 	.word	index@(_ZN7cutlass13device_kernelIN5flash11enable_sm90INS1_16FlashAttnFwdSm90INS1_25CollectiveMainloopFwdSm90ILi2EN4cute5tupleIJNS5_1CILi1EEES8_S8_EEENS6_IJNS7_ILi128EEESA_SA_EEELi128ENS_6half_tEfNS_4arch4Sm90ELb0ELb1ELb1ELb0ELb1ELb0ELb0ELb1ELb1ELb1ELb0ELb0EEENS1_21CollectiveEpilogueFwdISB_S9_SC_SE_Li256ELb0ELb1ELb0ELb0EEENS1_30DynamicPersistentTileSchedulerILi256ELi128ELb0ELb1ELb1EEEEEEEEEvNT_6ParamsE)
        /*053c*/ 	.word	0x00000000


	//----- nvinfo : EIATTR_MIN_STACK_SIZE
	.align		4
.L_263:
        /*0540*/ 	.byte	0x04, 0x12
        /*0542*/ 	.short	(.L_265 - .L_264)
	.align		4
.L_264:
        /*0544*/ 	.word	index@(_ZN7cutlass13device_kernelIN5flash11enable_sm90INS1_16FlashAttnFwdSm90INS1_25CollectiveMainloopFwdSm90ILi2EN4cute5tupleIJNS5_1CILi1EEES8_S8_EEENS6_IJNS7_ILi128EEESA_SA_EEELi128ENS_6half_tEfNS_4arch4Sm90ELb0ELb1ELb1ELb1ELb1ELb0ELb0ELb1ELb1ELb1ELb0ELb0EEENS1_21CollectiveEpilogueFwdISB_S9_SC_SE_Li256ELb1ELb1ELb0ELb0EEENS1_36VarlenDynamicPersistentTileSchedulerILi128ELi128ELi256ELi128ELb0ELb1ELb1ELb1ELb0ELb1EEEEEEEEEvNT_6ParamsE)
        /*0548*/ 	.word	0x00000020


	//----- nvinfo : EIATTR_MIN_STACK_SIZE
	.align		4
.L_265:
        /*054c*/ 	.byte	0x04, 0x12
        /*054e*/ 	.short	(.L_267 - .L_266)
	.align		4
.L_266:
        /*0550*/ 	.word	index@(_ZN7cutlass13device_kernelIN5flash11enable_sm90INS1_16FlashAttnFwdSm90INS1_25CollectiveMainloopFwdSm90ILi2EN4cute5tupleIJNS5_1CILi1EEES8_S8_EEENS6_IJNS7_ILi128EEESA_SA_EEELi128ENS_6half_tEfNS_4arch4Sm90ELb0ELb1ELb1ELb1ELb1ELb1ELb0ELb1ELb1ELb1ELb0ELb0EEENS1_21CollectiveEpilogueFwdISB_S9_SC_SE_Li256ELb1ELb1ELb0ELb0EEENS1_36VarlenDynamicPersistentTileSchedulerILi128ELi128ELi256ELi128ELb0ELb1ELb1ELb1ELb0ELb1EEEEEEEEEvNT_6ParamsE)
        /*0554*/ 	.word	0x00000030


	//----- nvinfo : EIATTR_MIN_STACK_SIZE
	.align		4
.L_267:
        /*0558*/ 	.byte	0x04, 0x12
        /*055a*/ 	.short	(.L_269 - .L_268)
	.align		4
.L_268:
        /*055c*/ 	.word	index@(_ZN7cutlass13device_kernelIN5flash11enable_sm90INS1_16FlashAttnFwdSm90INS1_25CollectiveMainloopFwdSm90ILi2EN4cute5tupleIJNS5_1CILi1EEES8_S8_EEENS6_IJNS7_ILi128EEESA_SA_EEELi128ENS_6half_tEfNS_4arch4Sm90ELb1ELb0ELb1ELb0ELb1ELb0ELb0ELb1ELb1ELb1ELb0ELb0EEENS1_21CollectiveEpilogueFwdISB_S9_SC_SE_Li256ELb0ELb1ELb0ELb0EEENS1_30DynamicPersistentTileSchedulerILi256ELi128ELb0ELb1ELb1EEEEEEEEEvNT_6ParamsE)
        /*0560*/ 	.word	0x00000000


	//----- nvinfo : EIATTR_MIN_STACK_SIZE
	.align		4
.L_269:
        /*0564*/ 	.byte	0x04, 0x12
        /*0566*/ 	.short	(.L_271 - .L_270)
	.align		4
.L_270:
        /*0568*/ 	.word	index@(_ZN7cutlass13device_kernelIN5flash11enable_sm90INS1_16FlashAttnFwdSm90INS1_25CollectiveMainloopFwdSm90ILi2EN4cute5tupleIJNS5_1CILi1EEES8_S8_EEENS6_IJNS7_ILi128EEESA_SA_EEELi128ENS_6half_tEfNS_4arch4Sm90ELb1ELb0ELb1ELb1ELb1ELb0ELb0ELb1ELb1ELb1ELb0ELb0EEENS1_21CollectiveEpilogueFwdISB_S9_SC_SE_Li256ELb1ELb1ELb0ELb0EEENS1_36VarlenDynamicPersistentTileSchedulerILi128ELi128ELi256ELi128ELb0ELb1ELb1ELb1ELb1ELb1EEEEEEEEEvNT_6ParamsE)
        /*056c*/ 	.word	0x00000020


	//----- nvinfo : EIATTR_MIN_STACK_SIZE
	.align		4
.L_271:
        /*0570*/ 	.byte	0x04, 0x12
        /*0572*/ 	.short	(.L_273 - .L_272)
	.align		4
.L_272:
        /*0574*/ 	.word	index@(_ZN7cutlass13device_kernelIN5flash11enable_sm90INS1_16FlashAttnFwdSm90INS1_25CollectiveMainloopFwdSm90ILi2EN4cute5tupleIJNS5_1CILi1EEES8_S8_EEENS6_IJNS7_ILi128EEESA_SA_EEELi128ENS_6half_tEfNS_4arch4Sm90ELb1ELb0ELb1ELb1ELb1ELb1ELb0ELb1ELb1ELb1ELb0ELb0EEENS1_21CollectiveEpilogueFwdISB_S9_SC_SE_Li256ELb1ELb1ELb0ELb0EEENS1_36VarlenDynamicPersistentTileSchedulerILi128ELi128ELi256ELi128ELb0ELb1ELb1ELb1ELb1ELb1EEEEEEEEEvNT_6ParamsE)
        /*0578*/ 	.word	0x00000028


	//----- nvinfo : EIATTR_MIN_STACK_SIZE
	.align		4
.L_273:
        /*057c*/ 	.byte	0x04, 0x12
        /*057e*/ 	.short	(.L_275 - .L_274)
	.align		4
.L_274:
        /*0580*/ 	.word	index@(_ZN7cutlass13device_kernelIN5flash11enable_sm90INS1_16FlashAttnFwdSm90INS1_25CollectiveMainloopFwdSm90ILi2EN4cute5tupleIJNS5_1CILi1EEES8_S8_EEENS6_IJNS7_ILi192EEENS7_ILi128EEENS7_ILi96EEEEEELi96ENS_6half_tEfNS_4arch4Sm90ELb0ELb0ELb1ELb0ELb1ELb0ELb0ELb0ELb1ELb1ELb0ELb0EEENS1_21CollectiveEpilogueFwdINS6_IJSA_SC_SB_EEES9_SE_SG_Li384ELb0ELb1ELb0ELb0EEENS1_29StaticPersistentTileSchedulerILb0EEEEEEEEEvNT_6ParamsE)
        /*0584*/ 	.word	0x00000018


	//----- nvinfo : EIATTR_MIN_STACK_SIZE
	.align		4
.L_275:
        /*0588*/ 	.byte	0x04, 0x12
        /*058a*/ 	.short	(.L_277 - .L_276)
	.align		4
.L_276:
        /*058c*/ 	.word	index@(_ZN7cutlass13device_kernelIN5flash11enable_sm90INS1_16FlashAttnFwdSm90INS1_25CollectiveMainloopFwdSm90ILi2EN4cute5tupleIJNS5_1CILi1EEES8_S8_EEENS6_IJNS7_ILi192EEENS7_ILi128EEENS7_ILi96EEEEEELi96ENS_6half_tEfNS_4arch4Sm90ELb0ELb0ELb1ELb1ELb1ELb0ELb0ELb0ELb1ELb1ELb0ELb0EEENS1_21CollectiveEpilogueFwdINS6_IJSA_SC_SB_EEES9_SE_SG_Li384ELb1ELb1ELb0ELb0EEENS1_36VarlenDynamicPersistentTileSchedulerILi192ELi128ELi384ELi128ELb0ELb1ELb1ELb0ELb1ELb1EEEEEEEEEvNT_6ParamsE)
        /*0590*/ 	.word	0x00000040


	//----- nvinfo : EIATTR_MIN_STACK_SIZE
	.align		4
.L_277:
        /*0594*/ 	.byte	0x04, 0x12
        /*0596*/ 	.short	(.L_279 - .L_278)
	.align		4
.L_278:
        /*0598*/ 	.word	index@(_ZN7cutlass13device_kernelIN5flash11enable_sm90INS1_16FlashAttnFwdSm90INS1_25CollectiveMainloopFwdSm90ILi2EN4cute5tupleIJNS5_1CILi1EEES8_S8_EEENS6_IJNS7_ILi192EEENS7_ILi128EEENS7_ILi96EEEEEELi96ENS_6half_tEfNS_4arch4Sm90ELb0ELb0ELb1ELb1ELb1ELb1ELb0ELb0ELb1ELb1ELb0ELb0EEENS1_21CollectiveEpilogueFwdINS6_IJSA_SC_SB_EEES9_SE_SG_Li384ELb1ELb1ELb0ELb0EEENS1_36VarlenDynamicPersistentTileSchedulerILi192ELi128ELi384ELi128ELb0ELb1ELb1ELb0ELb1ELb1EEEEEEEEEvNT_6ParamsE)
        /*059c*/ 	.word	0x000000c8


	//----- nvinfo : EIATTR_MIN_STACK_SIZE
	.align		4
.L_279:
        /*05a0*/ 	.byte	0x04, 0x12
        /*05a2*/ 	.short	(.L_281 - .L_280)
	.align		4
.L_280:
        /*05a4*/ 	.word	index@(_ZN7cutlass13device_kernelIN5flash11enable_sm90INS1_16FlashAttnFwdSm90INS1_25CollectiveMainloopFwdSm90ILi2EN4cute5tupleIJNS5_1CILi1EEES8_S8_EEENS6_IJNS7_ILi192EEENS7_ILi128EEENS7_ILi96EEEEEELi96ENS_6half_tEfNS_4arch4Sm90ELb0ELb1ELb1ELb0ELb1ELb0ELb0ELb0ELb1ELb1ELb0ELb0EEENS1_21CollectiveEpilogueFwdINS6_IJSA_SC_SB_EEES9_SE_SG_Li384ELb0ELb1ELb0ELb0EEENS1_30DynamicPersistentTileSchedulerILi384ELi128ELb0ELb1ELb1EEEEEEEEEvNT_6ParamsE)
        /*05a8*/ 	.word	0x00000018


	//----- nvinfo : EIATTR_MIN_STACK_SIZE
	.align		4
.L_281:
        /*05ac*/ 	.byte	0x04, 0x12
        /*05ae*/ 	.short	(.L_283 - .L_282)
	.align		4
.L_282:
        /*05b0*/ 	.word	index@(_ZN7cutlass13device_kernelIN5flash11enable_sm90INS1_16FlashAttnFwdSm90INS1_25CollectiveMainloopFwdSm90ILi2EN4cute5tupleIJNS5_1CILi1EEES8_S8_EEENS6_IJNS7_ILi192EEENS7_ILi128EEENS7_ILi96EEEEEELi96ENS_6half_tEfNS_4arch4Sm90ELb0ELb1ELb1ELb1ELb1ELb0ELb0ELb0ELb1ELb1ELb0ELb0EEENS1_21CollectiveEpilogueFwdINS6_IJSA_SC_SB_EEES9_SE_SG_Li384ELb1ELb1ELb0ELb0EEENS1_36VarlenDynamicPersistentTileSchedulerILi192ELi128ELi384ELi128ELb0ELb1ELb1ELb1ELb0ELb1EEEEEEEEEvNT_6ParamsE)
        /*05b4*/ 	.word	0x00000030


	//----- nvinfo : EIATTR_MIN_STACK_SIZE
	.align		4
.L_283:
        /*05b8*/ 	.byte	0x04, 0x12
        /*05ba*/ 	.short	(.L_285 - .L_284)
	.align		4
.L_284:
        /*05bc*/ 	.word	index@(_ZN7cutlass13device_kernelIN5flash11enable_sm90INS1_16FlashAttnFwdSm90INS1_25CollectiveMainloopFwdSm90ILi2EN4cute5tupleIJNS5_1CILi1EEES8_S8_EEENS6_IJNS7_ILi192EEENS7_ILi128EEENS7_ILi96EEEEEELi96ENS_6half_tEfNS_4arch4Sm90ELb0ELb1ELb1ELb1ELb1ELb1ELb0ELb0ELb1ELb1ELb0ELb0EEENS1_21CollectiveEpilogueFwdINS6_IJSA_SC_SB_EEES9_SE_SG_Li384ELb1ELb1ELb0ELb0EEENS1_36VarlenDynamicPersistentTileSchedulerILi192ELi128ELi384ELi128ELb0ELb1ELb1ELb1ELb0ELb1EEEEEEEEEvNT_6ParamsE)
        /*05c0*/ 	.word	0x000000b0


	//----- nvinfo : EIATTR_MIN_STACK_SIZE
	.align		4
.L_285:
        /*05c4*/ 	.byte	0x04, 0x12
        /*05c6*/ 	.short	(.L_287 - .L_286)
	.align		4
.L_286:
        /*05c8*/ 	.word	index@(_ZN7cutlass13device_kernelIN5flash11enable_sm90INS1_16FlashAttnFwdSm90INS1_25CollectiveMainloopFwdSm90ILi2EN4cute5tupleIJNS5_1CILi1EEES8_S8_EEENS6_IJNS7_ILi192EEENS7_ILi128EEENS7_ILi96EEEEEELi96ENS_6half_tEfNS_4arch4Sm90ELb1ELb0ELb1ELb0ELb1ELb0ELb0ELb0ELb1ELb1ELb0ELb0EEENS1_21CollectiveEpilogueFwdINS6_IJSA_SC_SB_EEES9_SE_SG_Li384ELb0ELb1ELb0ELb0EEENS1_30DynamicPersistentTileSchedulerILi384ELi128ELb0ELb1ELb1EEEEEEEEEvNT_6ParamsE)
        /*05cc*/ 	.word	0x00000018


	//----- nvinfo : EIATTR_MIN_STACK_SIZE
	.align		4
.L_287:
        /*05d0*/ 	.byte	0x04, 0x12
        /*05d2*/ 	.short	(.L_289 - .L_288)
	.align		4
.L_288:
        /*05d4*/ 	.word	index@(_ZN7cutlass13device_kernelIN5flash11enable_sm90INS1_16FlashAttnFwdSm90INS1_25CollectiveMainloopFwdSm90ILi2EN4cute5tupleIJNS5_1CILi1EEES8_S8_EEENS6_IJNS7_ILi192EEENS7_ILi128EEENS7_ILi96EEEEEELi96ENS_6half_tEfNS_4arch4Sm90ELb1ELb0ELb1ELb1ELb1ELb0ELb0ELb0ELb1ELb1ELb0ELb0EEENS1_21CollectiveEpilogueFwdINS6_IJSA_SC_SB_EEES9_SE_SG_Li384ELb1ELb1ELb0ELb0EEENS1_36VarlenDynamicPersistentTileSchedulerILi192ELi128ELi384ELi128ELb0ELb1ELb1ELb1ELb1ELb1EEEEEEEEEvNT_6ParamsE)
        /*05d8*/ 	.word	0x00000040


	//----- nvinfo : EIATTR_MIN_STACK_SIZE
	.align		4
.L_289:
        /*05dc*/ 	.byte	0x04, 0x12
        /*05de*/ 	.short	(.L_291 - .L_290)
	.align		4
.L_290:
        /*05e0*/ 	.word	index@(_ZN7cutlass13device_kernelIN5flash11enable_sm90INS1_16FlashAttnFwdSm90INS1_25CollectiveMainloopFwdSm90ILi2EN4cute5tupleIJNS5_1CILi1EEES8_S8_EEENS6_IJNS7_ILi192EEENS7_ILi128EEENS7_ILi96EEEEEELi96ENS_6half_tEfNS_4arch4Sm90ELb1ELb0ELb1ELb1ELb1ELb1ELb0ELb0ELb1ELb1ELb0ELb0EEENS1_21CollectiveEpilogueFwdINS6_IJSA_SC_SB_EEES9_SE_SG_Li384ELb1ELb1ELb0ELb0EEENS1_36VarlenDynamicPersistentTileSchedulerILi192ELi128ELi384ELi128ELb0ELb1ELb1ELb1ELb1ELb1EEEEEEEEEvNT_6ParamsE)
        /*05e4*/ 	.word	0x000000b8


	//----- nvinfo : EIATTR_MIN_STACK_SIZE
	.align		4
.L_291:
        /*05e8*/ 	.byte	0x04, 0x12
        /*05ea*/ 	.short	(.L_293 - .L_292)
	.align		4
.L_292:
        /*05ec*/ 	.word	index@(_ZN7cutlass13device_kernelIN5flash11enable_sm90INS1_16FlashAttnFwdSm90INS1_25CollectiveMainloopFwdSm90ILi2EN4cute5tupleIJNS5_1CILi1EEES8_S8_EEENS6_IJNS7_ILi192EEENS7_ILi128EEENS7_ILi64EEEEEELi64ENS_6half_tEfNS_4arch4Sm90ELb0ELb0ELb1ELb0ELb1ELb0ELb0ELb1ELb1ELb1ELb0ELb0EEENS1_21CollectiveEpilogueFwdINS6_IJSA_SC_SB_EEES9_SE_SG_Li384ELb0ELb1ELb0ELb0EEENS1_29StaticPersistentTileSchedulerILb0EEEEEEEEEvNT_6ParamsE)
        /*05f0*/ 	.word	0x00000010


	//----- nvinfo : EIATTR_MIN_STACK_SIZE
	.align		4
.L_293:
        /*05f4*/ 	.byte	0x04, 0x12
        /*05f6*/ 	.short	(.L_295 - .L_294)
	.align		4
.L_294:
        /*05f8*/ 	.word	index@(_ZN7cutlass13device_kernelIN5flash11enable_sm90INS1_16FlashAttnFwdSm90INS1_25CollectiveMainloopFwdSm90ILi2EN4cute5tupleIJNS5_1CILi1EEES8_S8_EEENS6_IJNS7_ILi192EEENS7_ILi128EEENS7_ILi64EEEEEELi64ENS_6half_tEfNS_4arch4Sm90ELb0ELb0ELb1ELb1ELb1ELb0ELb0ELb1ELb1ELb1ELb0ELb0EEENS1_21CollectiveEpilogueFwdINS6_IJSA_SC_SB_EEES9_SE_SG_Li384ELb1ELb1ELb0ELb0EEENS1_36VarlenDynamicPersistentTileSchedulerILi192ELi128ELi384ELi128ELb0ELb1ELb1ELb0ELb1ELb1EEEEEEEEEvNT_6ParamsE)
        /*05fc*/ 	.word	0x00000040


	//----- nvinfo : EIATTR_MIN_STACK_SIZE
	.align		4
.L_295:
        /*0600*/ 	.byte	0x04, 0x12
        /*0602*/ 	.short	(.L_297 - .L_296)
	.align		4
.L_296:
        /*0604*/ 	.word	index@(_ZN7cutlass13device_kernelIN5flash11enable_sm90INS1_16FlashAttnFwdSm90INS1_25CollectiveMainloopFwdSm90ILi2EN4cute5tupleIJNS5_1CILi1EEES8_S8_EEENS6_IJNS7_ILi192EEENS7_ILi128EEENS7_ILi64EEEEEELi64ENS_6half_tEfNS_4arch4Sm90ELb0ELb0ELb1ELb1ELb1ELb1ELb0ELb1ELb1ELb1ELb0ELb0EEENS1_21CollectiveEpilogueFwdINS6_IJSA_SC_SB_EEES9_SE_SG_Li384ELb1ELb1ELb0ELb0EEENS1_36VarlenDynamicPersistentTileSchedulerILi192ELi128ELi384ELi128ELb0ELb1ELb1ELb0ELb1ELb1EEEEEEEEEvNT_6ParamsE)
        /*0608*/ 	.word	0x00000068


	//----- nvinfo : EIATTR_MIN_STACK_SIZE
	.align		4
.L_297:
        /*060c*/ 	.byte	0x04, 0x12
        /*060e*/ 	.short	(.L_299 - .L_298)
	.align		4
.L_298:
        /*0610*/ 	.word	index@(_ZN7cutlass13device_kernelIN5flash11enable_sm90INS1_16FlashAttnFwdSm90INS1_25CollectiveMainloopFwdSm90ILi2EN4cute5tupleIJNS5_1CILi1EEES8_S8_EEENS6_IJNS7_ILi192EEENS7_ILi128EEENS7_ILi64EEEEEELi64ENS_6half_tEfNS_4arch4Sm90ELb0ELb1ELb1ELb0ELb1ELb0ELb0ELb1ELb1ELb1ELb0ELb0EEENS1_21CollectiveEpilogueFwdINS6_IJSA_SC_SB_EEES9_SE_SG_Li384ELb0ELb1ELb0ELb0EEENS1_30DynamicPersistentTileSchedulerILi384ELi128ELb0ELb1ELb1EEEEEEEEEvNT_6ParamsE)
        /*0614*/ 	.word	0x00000018


	//----- nvinfo : EIATTR_MIN_STACK_SIZE
	.align		4
.L_299:
        /*0618*/ 	.byte	0x04, 0x12
        /*061a*/ 	.short	(.L_301 - .L_300)
	.align		4
.L_300:
        /*061c*/ 	.word	index@(_ZN7cutlass13device_kernelIN5flash11enable_sm90INS1_16FlashAttnFwdSm90INS1_25CollectiveMainloopFwdSm90ILi2EN4cute5tupleIJNS5_1CILi1EEES8_S8_EEENS6_IJNS7_ILi192EEENS7_ILi128EEENS7_ILi64EEEEEELi64ENS_6half_tEfNS_4arch4Sm90ELb0ELb1ELb1ELb1ELb1ELb0ELb0ELb1ELb1ELb1ELb0ELb0EEENS1_21CollectiveEpilogueFwdINS6_IJSA_SC_SB_EEES9_SE_SG_Li384ELb1ELb1ELb0ELb0EEENS1_36VarlenDynamicPersistentTileSchedulerILi192ELi128ELi384ELi128ELb0ELb1ELb1ELb1ELb0ELb1EEEEEEEEEvNT_6ParamsE)
        /*0620*/ 	.word	0x00000038


	//----- nvinfo : EIATTR_MIN_STACK_SIZE
	.align		4
.L_301:
        /*0624*/ 	.byte	0x04, 0x12
        /*0626*/ 	.short	(.L_303 - .L_302)
	.align		4
.L_302:
        /*0628*/ 	.word	index@(_ZN7cutlass13device_kernelIN5flash11enable_sm90INS1_16FlashAttnFwdSm90INS1_25CollectiveMainloopFwdSm90ILi2EN4cute5tupleIJNS5_1CILi1EEES8_S8_EEENS6_IJNS7_ILi192EEENS7_ILi128EEENS7_ILi64EEEEEELi64ENS_6half_tEfNS_4arch4Sm90ELb0ELb1ELb1ELb1ELb1ELb1ELb0ELb1ELb1ELb1ELb0ELb0EEENS1_21CollectiveEpilogueFwdINS6_IJSA_SC_SB_EEES9_SE_SG_Li384ELb1ELb1ELb0ELb0EEENS1_36VarlenDynamicPersistentTileSchedulerILi192ELi128ELi384ELi128ELb0ELb1ELb1ELb1ELb0ELb1EEEEEEEEEvNT_6ParamsE)
        /*062c*/ 	.word	0x00000070


	//----- nvinfo : EIATTR_MIN_STACK_SIZE
	.align		4
.L_303:
        /*0630*/ 	.byte	0x04, 0x12
        /*0632*/ 	.short	(.L_305 - .L_304)
	.align		4
.L_304:
        /*0634*/ 	.word	index@(_ZN7cutlass13device_kernelIN5flash11enable_sm90INS1_16FlashAttnFwdSm90INS1_25CollectiveMainloopFwdSm90ILi2EN4cute5tupleIJNS5_1CILi1EEES8_S8_EEENS6_IJNS7_ILi192EEENS7_ILi128EEENS7_ILi64EEEEEELi64ENS_6half_tEfNS_4arch4Sm90ELb1ELb0ELb1ELb0ELb1ELb0ELb0ELb1ELb1ELb1ELb0ELb0EEENS1_21CollectiveEpilogueFwdINS6_IJSA_SC_SB_EEES9_SE_SG_Li384ELb0ELb1ELb0ELb0EEENS1_30DynamicPersistentTileSchedulerILi384ELi128ELb0ELb1ELb1EEEEEEEEEvNT_6ParamsE)
        /*0638*/ 	.word	0x00000018


	//----- nvinfo : EIATTR_MIN_STACK_SIZE
	.align		4
.L_305:
        /*063c*/ 	.byte	0x04, 0x12
        /*063e*/ 	.short	(.L_307 - .L_306)
	.align		4
.L_306:
        /*0640*/ 	.word	index@(_ZN7cutlass13device_kernelIN5flash11enable_sm90INS1_16FlashAttnFwdSm90INS1_25CollectiveMainloopFwdSm90ILi2EN4cute5tupleIJNS5_1CILi1EEES8_S8_EEENS6_IJNS7_ILi192EEENS7_ILi128EEENS7_ILi64EEEEEELi64ENS_6half_tEfNS_4arch4Sm90ELb1ELb0ELb1ELb1ELb1ELb0ELb0ELb1ELb1ELb1ELb0ELb0EEENS1_21CollectiveEpilogueFwdINS6_IJSA_SC_SB_EEES9_SE_SG_Li384ELb1ELb1ELb0ELb0EEENS1_36VarlenDynamicPersistentTileSchedulerILi192ELi128ELi384ELi128ELb0ELb1ELb1ELb1ELb1ELb1EEEEEEEEEvNT_6ParamsE)
        /*0644*/ 	.word	0x00000040


	//----- nvinfo : EIATTR_MIN_STACK_SIZE
	.align		4
.L_307:
        /*0648*/ 	.byte	0x04, 0x12
        /*064a*/ 	.short	(.L_309 - .L_308)
	.align		4
.L_308:
        /*064c*/ 	.word	index@(_ZN7cutlass13device_kernelIN5flash11enable_sm90INS1_16FlashAttnFwdSm90INS1_25CollectiveMainloopFwdSm90ILi2EN4cute5tupleIJNS5_1CILi1EEES8_S8_EEENS6_IJNS7_ILi192EEENS7_ILi128EEENS7_ILi64EEEEEELi64ENS_6half_tEfNS_4arch4Sm90ELb1ELb0ELb1ELb1ELb1ELb1ELb0ELb1ELb1ELb1ELb0ELb0EEENS1_21CollectiveEpilogueFwdINS6_IJSA_SC_SB_EEES9_SE_SG_Li384ELb1ELb1ELb0ELb0EEENS1_36VarlenDynamicPersistentTileSchedulerILi192ELi128ELi384ELi128ELb0ELb1ELb1ELb1ELb1ELb1EEEEEEEEEvNT_6ParamsE)
        /*0650*/ 	.word	0x00000070
.L_309:


//--------------------- .nv.compat                --------------------------
	.section	.nv.compat,"",@"SHT_CUDA_COMPAT_INFO"
	.align	4
        /*0000*/ 	.byte	0x02, 0x09, 0x01, 0x00, 0x02, 0x02, 0x04, 0x00, 0x02, 0x05, 0x05, 0x00, 0x03, 0x07, 0x01, 0x01
        /*0010*/ 	.byte	0x02, 0x03, 0x01, 0x00, 0x02, 0x06, 0x01, 0x00, 0x04, 0x0b, 0x08, 0x00, 0x00, 0x00, 0x00, 0x00
        /*0020*/ 	.byte	0x00, 0x00, 0x00, 0x00


//--------------------- .nv.info._ZN7cutlass13device_kernelIN5flash11enable_sm90INS1_16FlashAttnFwdSm90INS1_25CollectiveMainloopFwdSm90ILi2EN4cute5tupleIJNS5_1CILi1EEES8_S8_EEENS6_IJNS7_ILi128EEENS7_ILi80EEENS7_ILi256EEEEEELi256ENS_6half_tEfNS_4arch4Sm90ELb0ELb0ELb1ELb0ELb1ELb0ELb0ELb1ELb1ELb1ELb0ELb0EEENS1_21CollectiveEpilogueFwdINS6_IJSA_SC_SB_EEES9_SE_SG_Li256ELb0ELb1ELb0ELb0EEENS1_29StaticPersistentTileSchedulerILb0EEEEEEEEEvNT_6ParamsE --------------------------
	.section	.nv.info._ZN7cutlass13device_kernelIN5flash11enable_sm90INS1_16FlashAttnFwdSm90INS1_25CollectiveMainloopFwdSm90ILi2EN4cute5tupleIJNS5_1CILi1EEES8_S8_EEENS6_IJNS7_ILi128EEENS7_ILi80EEENS7_ILi256EEEEEELi256ENS_6half_tEfNS_4arch4Sm90ELb0ELb0ELb1ELb0ELb1ELb0ELb0ELb1ELb1ELb1ELb0ELb0EEENS1_21CollectiveEpilogueFwdINS6_IJSA_SC_SB_EEES9_SE_SG_Li256ELb0ELb1ELb0ELb0EEENS1_29StaticPersistentTileSchedulerILb0EEEEEEEEEvNT_6ParamsE,"",@"SHT_CUDA_INFO"
	.sectionflags	@""
	.align	4


	//----- nvinfo : EIATTR_CUDA_API_VERSION
	.align		4
        /*0000*/ 	.byte	0x04, 0x37
        /*0002*/ 	.short	(.L_311 - .L_310)
.L_310:
        /*0004*/ 	.word	0x00000082


	//----- nvinfo : EIATTR_KPARAM_INFO
	.align		4
.L_311:
        /*0008*/ 	.byte	0x04, 0x17
        /*000a*/ 	.short	(.L_313 - .L_312)
.L_312:
        /*000c*/ 	.word	0x00000000
        /*0010*/ 	.short	0x0000
        /*0012*/ 	.short	0x0070
        /*0014*/ 	.byte	0x00, 0xf0, 0x01, 0x28


	//----- nvinfo : EIATTR_SPARSE_MMA_MASK
	.align		4
.L_313:
        /*0018*/ 	.byte	0x03, 0x50
        /*001a*/ 	.short	0x0000


	//----- nvinfo : EIATTR_MAXREG_COUNT
	.align		4
        /*001c*/ 	.byte	0x03, 0x1b
        /*001e*/ 	.short	0x00a8


	//----- nvinfo : EIATTR_NUM_BARRIERS
	.align		4
        /*0020*/ 	.byte	0x02, 0x4c
        /*0022*/ 	.byte	0x09
	.zero		1


	//----- nvinfo : EIATTR_EXTERNS
	.align		4
        /*0024*/ 	.byte	0x04, 0x0f
        /*0026*/ 	.short	(.L_315 - .L_314)


	//   ....[0]....
	.align		4
.L_314:
        /*0028*/ 	.word	index@(__assertfail)


	//----- nvinfo : EIATTR_ANNOTATIONS
	.align		4
.L_315:
        /*002c*/ 	.byte	0x04, 0x55
        /*002e*/ 	.short	(.L_317 - .L_316)


	//   ....[0]....
.L_316:
        /*0030*/ 	.word	0x00000001
        /*0034*/ 	.byte	0xa0, 0x08, 0x00, 0x00, 0x01, 0x00, 0x00, 0x00, 0x50, 0x09, 0x00, 0x00, 0x01, 0x00, 0x00, 0x00
        /*0044*/ 	.byte	0x50, 0xcd, 0x00, 0x00, 0x01, 0x00, 0x00, 0x00, 0x30, 0xce, 0x00, 0x00, 0x01, 0x00, 0x00, 0x00
        /*0054*/ 	.byte	0x00, 0xd1, 0x00, 0x00, 0x01, 0x00, 0x00, 0x00, 0xb0, 0xd1, 0x00, 0x00, 0x01, 0x00, 0x00, 0x00
        /*0064*/ 	.byte	0x50, 0xd8, 0x00, 0x00, 0x01, 0x00, 0x00, 0x00, 0xf0, 0xe3, 0x00, 0x00, 0x01, 0x00, 0x00, 0x00
        /*0074*/ 	.byte	0x30, 0xec, 0x00, 0x00, 0x01, 0x00, 0x00, 0x00, 0x80, 0x03, 0x01, 0x00, 0x01, 0x00, 0x00, 0x00
        /*0084*/ 	.byte	0x30, 0x04, 0x01, 0x00, 0x01, 0x00, 0x00, 0x00, 0xb0, 0x05, 0x01, 0x00


	//----- nvinfo : EIATTR_MERCURY_ISA_VERSION
	.align		4
.L_317:
        /*0090*/ 	.byte	0x03, 0x5f
        /*0092*/ 	.short	0x0101


	//----- nvinfo : EIATTR_INT_WARP_WIDE_INSTR_OFFSETS
	.align		4
        /*0094*/ 	.byte	0x04, 0x31
        /*0096*/ 	.short	(.L_319 - .L_318)


	//   ....[0]....
.L_318:
        /*0098*/ 	.word	0x000000c0


	//   ....[1]....
        /*009c*/ 	.word	0x000000d0


	//   ....[2]....
        /*00a0*/ 	.word	0x00000170


	//----- nvinfo : EIATTR_COOP_GROUP_MASK_REGIDS
	.align		4
.L_319:
        /*00a4*/ 	.byte	0x04, 0x29
        /*00a6*/ 	.short	(.L_321 - .L_320)


	//   ....[0]....
.L_320:
        /*00a8*/ 	.word	0xffffffff


	//   ....[1]....
        /*00ac*/ 	.word	0xffffffff


	//   ....[2]....
        /*00b0*/ 	.word	0xffffffff


	//   ....[3]....
        /*00b4*/ 	.word	0xffffffff


	//   ....[4]....
        /*00b8*/ 	.word	0xffffffff


	//   ....[5]....
        /*00bc*/ 	.word	0xffffffff


	//   ....[6]....
        /*00c0*/ 	.word	0xffffffff


	//   ....[7]....
        /*00c4*/ 	.word	0xffffffff


	//   ....[8]....
        /*00c8*/ 	.word	0xffffffff


	//   ....[9]....
        /*00cc*/ 	.word	0xffffffff


	//   ....[10]....
        /*00d0*/ 	.word	0xffffffff


	//   ....[11]....
        /*00d4*/ 	.word	0xffffffff


	//   ....[12]....
        /*00d8*/ 	.word	0xffffffff


	//   ....[13]....
        /*00dc*/ 	.word	0xffffffff


	//   ....[14]....
        /*00e0*/ 	.word	0xffffffff


	//   ....[15]....
        /*00e4*/ 	.word	0xffffffff


	//   ....[16]....
        /*00e8*/ 	.word	0xffffffff


	//   ....[17]....
        /*00ec*/ 	.word	0xffffffff


	//   ....[18]....
        /*00f0*/ 	.word	0xffffffff


	//   ....[19]....
        /*00f4*/ 	.word	0xffffffff


	//   ....[20]....
        /*00f8*/ 	.word	0xffffffff


	//   ....[21]....
        /*00fc*/ 	.word	0xffffffff


	//   ....[22]....
        /*0100*/ 	.word	0xffffffff


	//   ....[23]....
        /*0104*/ 	.word	0xffffffff


	//   ....[24]....
        /*0108*/ 	.word	0xffffffff


	//   ....[25]....
        /*010c*/ 	.word	0xffffffff


	//   ....[26]....
        /*0110*/ 	.word	0xffffffff


	//   ....[27]....
        /*0114*/ 	.word	0xffffffff


	//   ....[28]....
        /*0118*/ 	.word	0xffffffff


	//   ....[29]....
        /*011c*/ 	.word	0xffffffff


	//   ....[30]....
        /*0120*/ 	.word	0xffffffff


	//   ....[31]....
        /*0124*/ 	.word	0xffffffff


	//   ....[32]....
        /*0128*/ 	.word	0xffffffff


	//   ....[33]....
        /*012c*/ 	.word	0xffffffff


	//   ....[34]....
        /*0130*/ 	.word	0xffffffff


	//   ....[35]....
        /*0134*/ 	.word	0xffffffff


	//   ....[36]....
        /*0138*/ 	.word	0xffffffff


	//   ....[37]....
        /*013c*/ 	.word	0xffffffff


	//   ....[38]....
        /*0140*/ 	.word	0xffffffff


	//   ....[39]....
        /*0144*/ 	.word	0xffffffff


	//   ....[40]....
        /*0148*/ 	.word	0xffffffff


	//   ....[41]....
        /*014c*/ 	.word	0xffffffff


	//   ....[42]....
        /*0150*/ 	.word	0xffffffff


	//   ....[43]....
        /*0154*/ 	.word	0xffffffff


	//   ....[44]....
        /*0158*/ 	.word	0xffffffff


	//   ....[45]....
        /*015c*/ 	.word	0xffffffff


	//   ....[46]....
        /*0160*/ 	.word	0xffffffff


	//   ....[47]....
        /*0164*/ 	.word	0xffffffff


	//   ....[48]....
        /*0168*/ 	.word	0xffffffff


	//   ....[49]....
        /*016c*/ 	.word	0xffffffff


	//   ....[50]....
        /*0170*/ 	.word	0xffffffff


	//   ....[51]....
        /*0174*/ 	.word	0xffffffff


	//   ....[52]....
        /*0178*/ 	.word	0xffffffff


	//   ....[53]....
        /*017c*/ 	.word	0xffffffff


	//   ....[54]....
        /*0180*/ 	.word	0xffffffff


	//   ....[55]....
        /*0184*/ 	.word	0xffffffff


	//   ....[56]....
        /*0188*/ 	.word	0xffffffff


	//   ....[57]....
        /*018c*/ 	.word	0xffffffff


	//   ....[58]....
        /*0190*/ 	.word	0xffffffff


	//   ....[59]....
        /*0194*/ 	.word	0xffffffff


	//   ....[60]....
        /*0198*/ 	.word	0xffffffff


	//   ....[61]....
        /*019c*/ 	.word	0xffffffff


	//   ....[62]....
        /*01a0*/ 	.word	0xffffffff


	//   ....[63]....
        /*01a4*/ 	.word	0xffffffff


	//   ....[64]....
        /*01a8*/ 	.word	0xffffffff


	//   ....[65]....
        /*01ac*/ 	.word	0xffffffff


	//   ....[66]....
        /*01b0*/ 	.word	0xffffffff


	//   ....[67]....
        /*01b4*/ 	.word	0xffffffff


	//   ....[68]....
        /*01b8*/ 	.word	0xffffffff


	//   ....[69]....
        /*01bc*/ 	.word	0xffffffff


	//   ....[70]....
        /*01c0*/ 	.word	0xffffffff


	//   ....[71]....
        /*01c4*/ 	.word	0xffffffff


	//   ....[72]....
        /*01c8*/ 	.word	0xffffffff


	//   ....[73]....
        /*01cc*/ 	.word	0xffffffff


	//   ....[74]....
        /*01d0*/ 	.word	0xffffffff


	//   ....[75]....
        /*01d4*/ 	.word	0xffffffff


	//   ....[76]....
        /*01d8*/ 	.word	0xffffffff


	//   ....[77]....
        /*01dc*/ 	.word	0xffffffff


	//   ....[78]....
        /*01e0*/ 	.word	0xffffffff


	//   ....[79]....
        /*01e4*/ 	.word	0xffffffff


	//   ....[80]....
        /*01e8*/ 	.word	0xffffffff


	//   ....[81]....
        /*01ec*/ 	.word	0xffffffff


	//   ....[82]....
        /*01f0*/ 	.word	0xffffffff


	//   ....[83]....
        /*01f4*/ 	.word	0xffffffff


	//   ....[84]....
        /*01f8*/ 	.word	0xffffffff


	//   ....[85]....
        /*01fc*/ 	.word	0xffffffff


	//   ....[86]....
        /*0200*/ 	.word	0xffffffff


	//   ....[87]....
        /*0204*/ 	.word	0xffffffff


	//   ....[88]....
        /*0208*/ 	.word	0x0500000f


	//   ....[89]....
        /*020c*/ 	.word	0x0500000f


	//   ....[90]....
        /*0210*/ 	.word	0x0500000f


	//   ....[91]....
        /*0214*/ 	.word	0x0500000f


	//   ....[92]....
        /*0218*/ 	.word	0x0500000f


	//   ....[93]....
        /*021c*/ 	.word	0x0500000f


	//   ....[94]....
        /*0220*/ 	.word	0x0500000f


	//   ....[95]....
        /*0224*/ 	.word	0x0500000f


	//   ....[96]....
        /*0228*/ 	.word	0x0500000f


	//   ....[97]....
        /*022c*/ 	.word	0x0500000f


	//   ....[98]....
        /*0230*/ 	.word	0x0500000f


	//   ....[99]....
        /*0234*/ 	.word	0x0500000f


	//   ....[100]....
        /*0238*/ 	.word	0x0500000f


	//   ....[101]....
        /*023c*/ 	.word	0x0500000f


	//   ....[102]....
        /*0240*/ 	.word	0x0500000f


	//   ....[103]....
        /*0244*/ 	.word	0x0500000f


	//   ....[104]....
        /*0248*/ 	.word	0x0500000f


	//   ....[105]....
        /*024c*/ 	.word	0x0500000f


	//   ....[106]....
        /*0250*/ 	.word	0x0500000f


	//   ....[107]....
        /*0254*/ 	.word	0x0500000f


	//   ....[108]....
        /*0258*/ 	.word	0x0500000f


	//   ....[109]....
        /*025c*/ 	.word	0x0500000f


	//   ....[110]....
        /*0260*/ 	.word	0x0500000f


	//   ....[111]....
        /*0264*/ 	.word	0x0500000f


	//   ....[112]....
        /*0268*/ 	.word	0x0500000f


	//   ....[113]....
        /*026c*/ 	.word	0x0500000f


	//   ....[114]....
        /*0270*/ 	.word	0x0500000f


	//   ....[115]....
        /*0274*/ 	.word	0x0500000f


	//   ....[116]....
        /*0278*/ 	.word	0x0500000f


	//   ....[117]....
        /*027c*/ 	.word	0x0500000f


	//   ....[118]....
        /*0280*/ 	.word	0x0500000f


	//   ....[119]....
        /*0284*/ 	.word	0x0500000f


	//   ....[120]....
        /*0288*/ 	.word	0x0500000f


	//   ....[121]....
        /*028c*/ 	.word	0x0500000f


	//   ....[122]....
        /*0290*/ 	.word	0x0500000f


	//   ....[123]....
        /*0294*/ 	.word	0x0500000f


	//   ....[124]....
        /*0298*/ 	.word	0x0500000f


	//   ....[125]....
        /*029c*/ 	.word	0x0500000f


	//   ....[126]....
        /*02a0*/ 	.word	0x0500000f


	//   ....[127]....
        /*02a4*/ 	.word	0x0500000f


	//   ....[128]....
        /*02a8*/ 	.word	0x0500000f


	//   ....[129]....
        /*02ac*/ 	.word	0x0500000f


	//   ....[130]....
        /*02b0*/ 	.word	0x0500000f


	//   ....[131]....
        /*02b4*/ 	.word	0x0500000f


	//   ....[132]....
        /*02b8*/ 	.word	0x0500000f


	//   ....[133]....
        /*02bc*/ 	.word	0x0500000f


	//   ....[134]....
        /*02c0*/ 	.word	0x0500000f


	//   ....[135]....
        /*02c4*/ 	.word	0x0500000f


	//   ....[136]....
        /*02c8*/ 	.word	0x0500000f


	//   ....[137]....
        /*02cc*/ 	.word	0x0500000f


	//   ....[138]....
        /*02d0*/ 	.word	0x0500000f


	//   ....[139]....
        /*02d4*/ 	.word	0x0500000f


	//   ....[140]....
        /*02d8*/ 	.word	0x0500000f


	//   ....[141]....
        /*02dc*/ 	.word	0x0500000f


	//   ....[142]....
        /*02e0*/ 	.word	0x0500000f


	//   ....[143]....
        /*02e4*/ 	.word	0x0500000f


	//   ....[144]....
        /*02e8*/ 	.word	0x0500000f


	//   ....[145]....
        /*02ec*/ 	.word	0x0500000f


	//----- nvinfo : EIATTR_COOP_GROUP_INSTR_OFFSETS
	.align		4
.L_321:
        /*02f0*/ 	.byte	0x04, 0x28
        /*02f2*/ 	.short	(.L_323 - .L_322)


	//   ....[0]....
.L_322:
        /*02f4*/ 	.word	0x00000070


	//   ....[1]....
        /*02f8*/ 	.word	0x000000b0


	//   ....[2]....
        /*02fc*/ 	.word	0x000002d0


	//   ....[3]....
        /*0300*/ 	.word	0x00000430


	//   ....[4]....
        /*0304*/ 	.word	0x00000550


	//   ....[5]....
        /*0308*/ 	.word	0x000006b0


	//   ....[6]....
        /*030c*/ 	.word	0x00000d40


	//   ....[7]....
        /*0310*/ 	.word	0x00004620


	//   ....[8]....
        /*0314*/ 	.word	0x000046a0


	//   ....[9]....
        /*0318*/ 	.word	0x00004a30


	//   ....[10]....
        /*031c*/ 	.word	0x00004ab0


	//   ....[11]....
        /*0320*/ 	.word	0x00008df0


	//   ....[12]....
        /*0324*/ 	.word	0x00008e10


	//   ....[13]....
        /*0328*/ 	.word	0x00008e30


	//   ....[14]....
        /*032c*/ 	.word	0x00008e50


	//   ....[15]....
        /*0330*/ 	.word	0x0000a210


	//   ....[16]....
        /*0334*/ 	.word	0x0000a250


	//   ....[17]....
        /*0338*/ 	.word	0x0000a2f0


	//   ....[18]....
        /*033c*/ 	.word	0x0000a310


	//   ....[19]....
        /*0340*/ 	.word	0x0000c050


	//   ....[20]....
        /*0344*/ 	.word	0x0000c080


	//   ....[21]....
        /*0348*/ 	.word	0x0000c1b0


	//   ....[22]....
        /*034c*/ 	.word	0x0000c1f0


	//   ....[23]....
        /*0350*/ 	.word	0x0000c680


	//   ....[24]....
        /*0354*/ 	.word	0x0000c6c0


	//   ....[25]....
        /*0358*/ 	.word	0x0000c830


	//   ....[26]....
        /*035c*/ 	.word	0x0000c850


	//   ....[27]....
        /*0360*/ 	.word	0x0000c980


	//   ....[28]....
        /*0364*/ 	.word	0x0000c9a0


	//   ....[29]....
        /*0368*/ 	.word	0x0000cae0


	//   ....[30]....
        /*036c*/ 	.word	0x0000cb10


	//   ....[31]....
        /*0370*/ 	.word	0x0000dd50


	//   ....[32]....
        /*0374*/ 	.word	0x0000dd80


	//   ....[33]....
        /*0378*/ 	.word	0x0000ddb0


	//   ....[34]....
        /*037c*/ 	.word	0x0000de10


	//   ....[35]....
        /*0380*/ 	.word	0x0000de70


	//   ....[36]....
        /*0384*/ 	.word	0x0000dec0


	//   ....[37]....
        /*0388*/ 	.word	0x0000df70


	//   ....[38]....
        /*038c*/ 	.word	0x0000df90


	//   ....[39]....
        /*0390*/ 	.word	0x0000e030


	//   ....[40]....
        /*0394*/ 	.word	0x0000e050


	//   ....[41]....
        /*0398*/ 	.word	0x0000e6e0


	//   ....[42]....
        /*039c*/ 	.word	0x0000e700


	//   ....[43]....
        /*03a0*/ 	.word	0x0000e730


	//   ....[44]....
        /*03a4*/ 	.word	0x0000e770


	//   ....[45]....
        /*03a8*/ 	.word	0x0000e800


	//   ....[46]....
        /*03ac*/ 	.word	0x0000e820


	//   ....[47]....
        /*03b0*/ 	.word	0x0000e8c0


	//   ....[48]....
        /*03b4*/ 	.word	0x0000e8e0


	//   ....[49]....
        /*03b8*/ 	.word	0x0000e980


	//   ....[50]....
        /*03bc*/ 	.word	0x0000e9b0


	//   ....[51]....
        /*03c0*/ 	.word	0x0000ea40


	//   ....[52]....
        /*03c4*/ 	.word	0x0000ea60


	//   ....[53]....
        /*03c8*/ 	.word	0x0000eb00


	//   ....[54]....
        /*03cc*/ 	.word	0x0000eb20


	//   ....[55]....
        /*03d0*/ 	.word	0x0000ebc0


	//   ....[56]....
        /*03d4*/ 	.word	0x0000ebe0


	//   ....[57]....
        /*03d8*/ 	.word	0x0000f260


	//   ....[58]....
        /*03dc*/ 	.word	0x0000f290


	//   ....[59]....
        /*03e0*/ 	.word	0x0000f2a0


	//   ....[60]....
        /*03e4*/ 	.word	0x0000f2c0


	//   ....[61]....
        /*03e8*/ 	.word	0x0000f330


	//   ....[62]....
        /*03ec*/ 	.word	0x0000f350


	//   ....[63]....
        /*03f0*/ 	.word	0x0000f3b0


	//   ....[64]....
        /*03f4*/ 	.word	0x0000f3d0


	//   ....[65]....
        /*03f8*/ 	.word	0x0000f430


	//   ....[66]....
        /*03fc*/ 	.word	0x0000f450


	//   ....[67]....
        /*0400*/ 	.word	0x0000f720


	//   ....[68]....
        /*0404*/ 	.word	0x0000f740


	//   ....[69]....
        /*0408*/ 	.word	0x0000f760


	//   ....[70]....
        /*040c*/ 	.word	0x0000f800


	//   ....[71]....
        /*0410*/ 	.word	0x0000f820


	//   ....[72]....
        /*0414*/ 	.word	0x0000f8c0


	//   ....[73]....
        /*0418*/ 	.word	0x0000f8e0


	//   ....[74]....
        /*041c*/ 	.word	0x0000f980


	//   ....[75]....
        /*0420*/ 	.word	0x0000f9a0


	//   ....[76]....
        /*0424*/ 	.word	0x0000f9b0


	//   ....[77]....
        /*0428*/ 	.word	0x0000feb0


	//   ....[78]....
        /*042c*/ 	.word	0x0000fed0


	//   ....[79]....
        /*0430*/ 	.word	0x0000fef0


	//   ....[80]....
        /*0434*/ 	.word	0x0000ff30


	//   ....[81]....
        /*0438*/ 	.word	0x0000ffc0


	//   ....[82]....
        /*043c*/ 	.word	0x0000fff0


	//   ....[83]....
        /*0440*/ 	.word	0x00010080


	//   ....[84]....
        /*0444*/ 	.word	0x000100b0


	//   ....[85]....
        /*0448*/ 	.word	0x000100c0


	//   ....[86]....
        /*044c*/ 	.word	0x00010150


	//   ....[87]....
        /*0450*/ 	.word	0x00010530


	//   ....[88]....
        /*0454*/ 	.word	0x00010a30


	//   ....[89]....
        /*0458*/ 	.word	0x00010b20


	//   ....[90]....
        /*045c*/ 	.word	0x00010bd0


	//   ....[91]....
        /*0460*/ 	.word	0x00010c90


	//   ....[92]....
        /*0464*/ 	.word	0x00010d60


	//   ....[93]....
        /*0468*/ 	.word	0x00010df0


	//   ....[94]....
        /*046c*/ 	.word	0x00010ed0


	//   ....[95]....
        /*0470*/ 	.word	0x00010f60


	//   ....[96]....
        /*0474*/ 	.word	0x00011040


	//   ....[97]....
        /*0478*/ 	.word	0x000110c0


	//   ....[98]....
        /*047c*/ 	.word	0x000111a0


	//   ....[99]....
        /*0480*/ 	.word	0x00011230


	//   ....[100]....
        /*0484*/ 	.word	0x000112a0


	//   ....[101]....
        /*0488*/ 	.word	0x00011320


	//   ....[102]....
        /*048c*/ 	.word	0x000113f0


	//   ....[103]....
        /*0490*/ 	.word	0x00011460


	//   ....[104]....
        /*0494*/ 	.word	0x00011560


	//   ....[105]....
        /*0498*/ 	.word	0x000115f0


	//   ....[106]....
        /*049c*/ 	.word	0x000116d0


	//   ....[107]....
        /*04a0*/ 	.word	0x00011750


	//   ....[108]....
        /*04a4*/ 	.word	0x00011840


	//   ....[109]....
        /*04a8*/ 	.word	0x000118b0


	//   ....[110]....
        /*04ac*/ 	.word	0x000119b0


	//   ....[111]....
        /*04b0*/ 	.word	0x00011a40


	//   ....[112]....
        /*04b4*/ 	.word	0x00011b20


	//   ....[113]....
        /*04b8*/ 	.word	0x00011ba0


	//   ....[114]....
        /*04bc*/ 	.word	0x00011c70


	//   ....[115]....
        /*04c0*/ 	.word	0x00011db0


	//   ....[116]....
        /*04c4*/ 	.word	0x00011e60


	//   ....[117]....
        /*04c8*/ 	.word	0x00011ec0


	//   ....[118]....
        /*04cc*/ 	.word	0x00011f90


	//   ....[119]....
        /*04d0*/ 	.word	0x00011ff0


	//   ....[120]....
        /*04d4*/ 	.word	0x000120c0


	//   ....[121]....
        /*04d8*/ 	.word	0x00012120


	//   ....[122]....
        /*04dc*/ 	.word	0x000121f0


	//   ....[123]....
        /*04e0*/ 	.word	0x00012250


	//   ....[124]....
        /*04e4*/ 	.word	0x00012320


	//   ....[125]....
        /*04e8*/ 	.word	0x00012400


	//   ....[126]....
        /*04ec*/ 	.word	0x000124a0


	//   ....[127]....
        /*04f0*/ 	.word	0x00012500


	//   ....[128]....
        /*04f4*/ 	.word	0x00012610


	//   ....[129]....
        /*04f8*/ 	.word	0x00012670


	//   ....[130]....
        /*04fc*/ 	.word	0x00012780


	//   ....[131]....
        /*0500*/ 	.word	0x000127e0


	//   ....[132]....
        /*0504*/ 	.word	0x000128f0


	//   ....[133]....
        /*0508*/ 	.word	0x00012950


	//   ....[134]....
        /*050c*/ 	.word	0x00012a10


	//   ....[135]....
        /*0510*/ 	.word	0x00012b70


	//   ....[136]....
        /*0514*/ 	.word	0x00012c10


	//   ....[137]....
        /*0518*/ 	.word	0x00012c70


	//   ....[138]....
        /*051c*/ 	.word	0x00012d40


	//   ....[139]....
        /*0520*/ 	.word	0x00012e20


	//   ....[140]....
        /*0524*/ 	.word	0x00012ee0


	//   ....[141]....
        /*0528*/ 	.word	0x00012fc0


	//   ....[142]....
        /*052c*/ 	.word	0x00013080


	//   ....[143]....
        /*0530*/ 	.word	0x00013160


	//   ....[144]....
        /*0534*/ 	.word	0x00013220


	//   ....[145]....
        /*0538*/ 	.word	0x000133b0


	//----- nvinfo : EIATTR_REG_RECONFIG
	.align		4
.L_323:
        /*053c*/ 	.byte	0x01, 0x54
	.zero		2


	//----- nvinfo : EIATTR_SYSCALL_OFFSETS
	.align		4
        /*0540*/ 	.byte	0x04, 0x46
        /*0542*/ 	.short	(.L_325 - .L_324)


	//   ....[0]....
.L_324:
        /*0544*/ 	.word	0x000010f0


	//   ....[1]....
        /*0548*/ 	.word	0x0000d540


	//   ....[2]....
        /*054c*/ 	.word	0x0000d680


	//   ....[3]....
        /*0550*/ 	.word	0x0000d770


	//   ....[4]....
        /*0554*/ 	.word	0x0000e3e0


	//----- nvinfo : EIATTR_MBARRIER_INSTR_OFFSETS
	.align		4
.L_325:
        /*0558*/ 	.byte	0x04, 0x39
        /*055a*/ 	.short	(.L_327 - .L_326)


	//   ....[0]....
.L_326:
        /*055c*/ 	.word	0x00000180
        /*0560*/ 	.word	0x000000ff
        /*0564*/ 	.word	0x00038800
        /*0568*/ 	.short	0x0100
        /*056a*/ 	.byte	0x08
	.zero		1


	//   ....[1]....
        /*056c*/ 	.word	0x00000190
        /*0570*/ 	.word	0x000000ff
        /*0574*/ 	.word	0x00038820
        /*0578*/ 	.short	0x0100
        /*057a*/ 	.byte	0x08
	.zero		1


	//   ....[2]....
        /*057c*/ 	.word	0x00000280
        /*0580*/ 	.word	0x000000ff
        /*0584*/ 	.word	0x00038830
        /*0588*/ 	.short	0x0100
        /*058a*/ 	.byte	0x08
	.zero		1


	//   ....[3]....
        /*058c*/ 	.word	0x00000290
        /*0590*/ 	.word	0x000000ff
        /*0594*/ 	.word	0x00038840
        /*0598*/ 	.short	0x0100
        /*059a*/ 	.byte	0x08
	.zero		1


	//   ....[4]....
        /*059c*/ 	.word	0x000002a0
        /*05a0*/ 	.word	0x000000ff
        /*05a4*/ 	.word	0x00038838
        /*05a8*/ 	.short	0x0100
        /*05aa*/ 	.byte	0x08
	.zero		1


	//   ....[5]....
        /*05ac*/ 	.word	0x000002b0
        /*05b0*/ 	.word	0x000000ff
        /*05b4*/ 	.word	0x00038848
        /*05b8*/ 	.short	0x0100
        /*05ba*/ 	.byte	0x08
	.zero		1


	//   ....[6]....
        /*05bc*/ 	.word	0x000003e0
        /*05c0*/ 	.word	0x000000ff
        /*05c4*/ 	.word	0x00038850
        /*05c8*/ 	.short	0x0100
        /*05ca*/ 	.byte	0x08
	.zero		1


	//   ....[7]....
        /*05cc*/ 	.word	0x000003f0
        /*05d0*/ 	.word	0x000000ff
        /*05d4*/ 	.word	0x00038860
        /*05d8*/ 	.short	0x0100
        /*05da*/ 	.byte	0x08
	.zero		1


	//   ....[8]....
        /*05dc*/ 	.word	0x00000400
        /*05e0*/ 	.word	0x000000ff
        /*05e4*/ 	.word	0x00038858
        /*05e8*/ 	.short	0x0100
        /*05ea*/ 	.byte	0x08
	.zero		1


	//   ....[9]....
        /*05ec*/ 	.word	0x00000410
        /*05f0*/ 	.word	0x000000ff
        /*05f4*/ 	.word	0x00038868
        /*05f8*/ 	.short	0x0100
        /*05fa*/ 	.byte	0x08
	.zero		1


	//   ....[10]....
        /*05fc*/ 	.word	0x00000500
        /*0600*/ 	.word	0x000000ff
        /*0604*/ 	.word	0x00038870
        /*0608*/ 	.short	0x0100
        /*060a*/ 	.byte	0x06
	.zero		1


	//   ....[11]....
        /*060c*/ 	.word	0x00000510
        /*0610*/ 	.word	0x000000ff
        /*0614*/ 	.word	0x00038880
        /*0618*/ 	.short	0x0100
        /*061a*/ 	.byte	0x06
	.zero		1


	//   ....[12]....
        /*061c*/ 	.word	0x00000520
        /*0620*/ 	.word	0x000000ff
        /*0624*/ 	.word	0x00038878
        /*0628*/ 	.short	0x0100
        /*062a*/ 	.byte	0x06
	.zero		1


	//   ....[13]....
        /*062c*/ 	.word	0x00000530
        /*0630*/ 	.word	0x000000ff
        /*0634*/ 	.word	0x00038888
        /*0638*/ 	.short	0x0100
        /*063a*/ 	.byte	0x06
	.zero		1


	//   ....[14]....
        /*063c*/ 	.word	0x00000660
        /*0640*/ 	.word	0x000000ff
        /*0644*/ 	.word	0x00038890
        /*0648*/ 	.short	0x0100
        /*064a*/ 	.byte	0x08
	.zero		1


	//   ....[15]....
        /*064c*/ 	.word	0x00000670
        /*0650*/ 	.word	0x000000ff
        /*0654*/ 	.word	0x000388a0
        /*0658*/ 	.short	0x0100
        /*065a*/ 	.byte	0x08
	.zero		1


	//   ....[16]....
        /*065c*/ 	.word	0x00000680
        /*0660*/ 	.word	0x000000ff
        /*0664*/ 	.word	0x00038898
        /*0668*/ 	.short	0x0100
        /*066a*/ 	.byte	0x08
	.zero		1


	//   ....[17]....
        /*066c*/ 	.word	0x00000690
        /*0670*/ 	.word	0x000000ff
        /*0674*/ 	.word	0x000388a8
        /*0678*/ 	.short	0x0100
        /*067a*/ 	.byte	0x08
	.zero		1


	//   ....[18]....
        /*067c*/ 	.word	0x000007d0
        /*0680*/ 	.word	0x000000ff
        /*0684*/ 	.word	0x000388b0
        /*0688*/ 	.short	0x0100
        /*068a*/ 	.byte	0x08
	.zero		1


	//   ....[19]....
        /*068c*/ 	.word	0x000007e0
        /*0690*/ 	.word	0x000000ff
        /*0694*/ 	.word	0x000388c0
        /*0698*/ 	.short	0x0100
        /*069a*/ 	.byte	0x08
	.zero		1


	//   ....[20]....
        /*069c*/ 	.word	0x000007f0
        /*06a0*/ 	.word	0x000000ff
        /*06a4*/ 	.word	0x000388b8
        /*06a8*/ 	.short	0x0100
        /*06aa*/ 	.byte	0x08
	.zero		1


	//   ....[21]....
        /*06ac*/ 	.word	0x00000800
        /*06b0*/ 	.word	0x000000ff
        /*06b4*/ 	.word	0x000388c8
        /*06b8*/ 	.short	0x0100
        /*06ba*/ 	.byte	0x08
	.zero		1


	//   ....[22]....
        /*06bc*/ 	.word	0x00001170
        /*06c0*/ 	.word	0x000000ff
        /*06c4*/ 	.word	0x00038800
        /*06c8*/ 	.short	0x010a
        /*06ca*/ 	.byte	0x28
	.zero		1


	//   ....[23]....
        /*06cc*/ 	.word	0x00001200
        /*06d0*/ 	.word	0x00000000
        /*06d4*/ 	.word	0x00038830
        /*06d8*/ 	.short	0x010a
        /*06da*/ 	.byte	0x3f
	.zero		1


	//   ....[24]....
        /*06dc*/ 	.word	0x00001250
        /*06e0*/ 	.word	0x00000000
        /*06e4*/ 	.word	0x00038830
        /*06e8*/ 	.short	0x010a
        /*06ea*/ 	.byte	0x3f
	.zero		1


	//   ....[25]....
        /*06ec*/ 	.word	0x00003d40
        /*06f0*/ 	.word	0x000000ff
        /*06f4*/ 	.word	0x00000000
        /*06f8*/ 	.short	0x0101
        /*06fa*/ 	.byte	0x04
	.zero		1


	//   ....[26]....
        /*06fc*/ 	.word	0x000059e0
        /*0700*/ 	.word	0x000000ff
        /*0704*/ 	.word	0x00038830
        /*0708*/ 	.short	0x010a
        /*070a*/ 	.byte	0x3d
	.zero		1


	//   ....[27]....
        /*070c*/ 	.word	0x00005a20
        /*0710*/ 	.word	0x000000ff
        /*0714*/ 	.word	0x00038830
        /*0718*/ 	.short	0x010a
        /*071a*/ 	.byte	0x3d
	.zero		1


	//   ....[28]....
        /*071c*/ 	.word	0x00008380
        /*0720*/ 	.word	0x000000ff
        /*0724*/ 	.word	0x00038850
        /*0728*/ 	.short	0x010a
        /*072a*/ 	.byte	0x04
	.zero		1


	//   ....[29]....
        /*072c*/ 	.word	0x000083c0
        /*0730*/ 	.word	0x000000ff
        /*0734*/ 	.word	0x00038850
        /*0738*/ 	.short	0x010a
        /*073a*/ 	.byte	0x04
	.zero		1


	//   ....[30]....
        /*073c*/ 	.word	0x000089e0
        /*0740*/ 	.word	0x000000ff
        /*0744*/ 	.word	0x00000000
        /*0748*/ 	.short	0x0101
        /*074a*/ 	.byte	0x3d
	.zero		1


	//   ....[31]....
        /*074c*/ 	.word	0x000097e0
        /*0750*/ 	.word	0x000000ff
        /*0754*/ 	.word	0x00000000
        /*0758*/ 	.short	0x0101
        /*075a*/ 	.byte	0x04
	.zero		1


	//   ....[32]....
        /*075c*/ 	.word	0x0000a160
        /*0760*/ 	.word	0x000000ff
        /*0764*/ 	.word	0x00038850
        /*0768*/ 	.short	0x010a
        /*076a*/ 	.byte	0x0c
	.zero		1


	//   ....[33]....
        /*076c*/ 	.word	0x0000a1a0
        /*0770*/ 	.word	0x000000ff
        /*0774*/ 	.word	0x00038850
        /*0778*/ 	.short	0x010a
        /*077a*/ 	.byte	0x0c
	.zero		1


	//   ....[34]....
        /*077c*/ 	.word	0x0000b0d0
        /*0780*/ 	.word	0x000000ff
        /*0784*/ 	.word	0x00000000
        /*0788*/ 	.short	0x0101
        /*078a*/ 	.byte	0x05
	.zero		1


	//   ....[35]....
        /*078c*/ 	.word	0x0000c6a0
        /*0790*/ 	.word	0x000000ff
        /*0794*/ 	.word	0x00000000
        /*0798*/ 	.short	0x0101
        /*079a*/ 	.byte	0x04
	.zero		1


	//   ....[36]....
        /*079c*/ 	.word	0x0000dbd0
        /*07a0*/ 	.word	0x00000000
        /*07a4*/ 	.word	0x00038840
        /*07a8*/ 	.short	0x010a
        /*07aa*/ 	.byte	0x3f
	.zero		1


	//   ....[37]....
        /*07ac*/ 	.word	0x0000e1c0
        /*07b0*/ 	.word	0x00000000
        /*07b4*/ 	.word	0x00038830
        /*07b8*/ 	.short	0x0107
        /*07ba*/ 	.byte	0x3f
	.zero		1


	//   ....[38]....
        /*07bc*/ 	.word	0x0000e280
        /*07c0*/ 	.word	0x00000000
        /*07c4*/ 	.word	0x00038830
        /*07c8*/ 	.short	0x0101
        /*07ca*/ 	.byte	0x3f
	.zero		1


	//   ....[39]....
        /*07cc*/ 	.word	0x0000ecf0
        /*07d0*/ 	.word	0x000000ff
        /*07d4*/ 	.word	0x00038800
        /*07d8*/ 	.short	0x0107
        /*07da*/ 	.byte	0x27
	.zero		1


	//   ....[40]....
        /*07dc*/ 	.word	0x0000ed50
        /*07e0*/ 	.word	0x000000ff
        /*07e4*/ 	.word	0x00038800
        /*07e8*/ 	.short	0x0101
        /*07ea*/ 	.byte	0x27
	.zero		1


	//   ....[41]....
        /*07ec*/ 	.word	0x0000ed70
        /*07f0*/ 	.word	0x000000ff
        /*07f4*/ 	.word	0x00038820
        /*07f8*/ 	.short	0x010a
        /*07fa*/ 	.byte	0x27
	.zero		1


	//   ....[42]....
        /*07fc*/ 	.word	0x0000f080
        /*0800*/ 	.word	0x00000007
        /*0804*/ 	.word	0x00038840
        /*0808*/ 	.short	0x010a
        /*080a*/ 	.byte	0x3f
	.zero		1


	//   ....[43]....
        /*080c*/ 	.word	0x0000f540
        /*0810*/ 	.word	0x00000007
        /*0814*/ 	.word	0x00038830
        /*0818*/ 	.short	0x0107
        /*081a*/ 	.byte	0x3f
	.zero		1


	//   ....[44]....
        /*081c*/ 	.word	0x0000f5f0
        /*0820*/ 	.word	0x00000007
        /*0824*/ 	.word	0x00038830
        /*0828*/ 	.short	0x0101
        /*082a*/ 	.byte	0x3f
	.zero		1


	//   ....[45]....
        /*082c*/ 	.word	0x0000f670
        /*0830*/ 	.word	0x00000007
        /*0834*/ 	.word	0x00038860
        /*0838*/ 	.short	0x010a
        /*083a*/ 	.byte	0x3f
	.zero		1


	//   ....[46]....
        /*083c*/ 	.word	0x0000fbf0
        /*0840*/ 	.word	0x00000007
        /*0844*/ 	.word	0x00038850
        /*0848*/ 	.short	0x0107
        /*084a*/ 	.byte	0x3f
	.zero		1


	//   ....[47]....
        /*084c*/ 	.word	0x0000fd10
        /*0850*/ 	.word	0x00000007
        /*0854*/ 	.word	0x00038850
        /*0858*/ 	.short	0x0101
        /*085a*/ 	.byte	0x3f
	.zero		1


	//   ....[48]....
        /*085c*/ 	.word	0x0000fdf0
        /*0860*/ 	.word	0x00000004
        /*0864*/ 	.word	0x00038860
        /*0868*/ 	.short	0x010a
        /*086a*/ 	.byte	0x3f
	.zero		1


	//   ....[49]....
        /*086c*/ 	.word	0x000102d0
        /*0870*/ 	.word	0x00000004
        /*0874*/ 	.word	0x00038850
        /*0878*/ 	.short	0x0107
        /*087a*/ 	.byte	0x3f
	.zero		1


	//   ....[50]....
        /*087c*/ 	.word	0x000103c0
        /*0880*/ 	.word	0x00000004
        /*0884*/ 	.word	0x00038850
        /*0888*/ 	.short	0x0101
        /*088a*/ 	.byte	0x3f
	.zero		1


	//   ....[51]....
        /*088c*/ 	.word	0x000104b0
        /*0890*/ 	.word	0x00000005
        /*0894*/ 	.word	0x00038820
        /*0898*/ 	.short	0x010a
        /*089a*/ 	.byte	0x3f
	.zero		1


	//   ....[52]....
        /*089c*/ 	.word	0x00010650
        /*08a0*/ 	.word	0x00000003
        /*08a4*/ 	.word	0x00038840
        /*08a8*/ 	.short	0x010a
        /*08aa*/ 	.byte	0x3f
	.zero		1


	//   ....[53]....
        /*08ac*/ 	.word	0x000106f0
        /*08b0*/ 	.word	0x00000005
        /*08b4*/ 	.word	0x00038840
        /*08b8*/ 	.short	0x010a
        /*08ba*/ 	.byte	0x3f
	.zero		1


	//   ....[54]....
        /*08bc*/ 	.word	0x00010730
        /*08c0*/ 	.word	0x00000003
        /*08c4*/ 	.word	0x00038860
        /*08c8*/ 	.short	0x010a
        /*08ca*/ 	.byte	0x3f
	.zero		1


	//   ....[55]....
        /*08cc*/ 	.word	0x00010770
        /*08d0*/ 	.word	0x00000005
        /*08d4*/ 	.word	0x00038860
        /*08d8*/ 	.short	0x010a
        /*08da*/ 	.byte	0x3f
	.zero		1


	//   ....[56]....
        /*08dc*/ 	.word	0x000107e0
        /*08e0*/ 	.word	0x00000003
        /*08e4*/ 	.word	0x00038800
        /*08e8*/ 	.short	0x010a
        /*08ea*/ 	.byte	0x3f
	.zero		1


	//   ....[57]....
        /*08ec*/ 	.word	0x00010830
        /*08f0*/ 	.word	0x00000000
        /*08f4*/ 	.word	0x00038830
        /*08f8*/ 	.short	0x010a
        /*08fa*/ 	.byte	0x3f
	.zero		1


	//   ....[58]....
        /*08fc*/ 	.word	0x00010890
        /*0900*/ 	.word	0x00000099
        /*0904*/ 	.word	0x00038830
        /*0908*/ 	.short	0x010a
        /*090a*/ 	.byte	0x3f
	.zero		1


	//   ....[59]....
        /*090c*/ 	.word	0x000108f0
        /*0910*/ 	.word	0x00000002
        /*0914*/ 	.word	0x00038850
        /*0918*/ 	.short	0x010a
        /*091a*/ 	.byte	0x3f
	.zero		1


	//   ....[60]....
        /*091c*/ 	.word	0x00010950
        /*0920*/ 	.word	0x00000007
        /*0924*/ 	.word	0x00038850
        /*0928*/ 	.short	0x010a
        /*092a*/ 	.byte	0x3f
	.zero		1


	//   ....[61]....
        /*092c*/ 	.word	0x00010a70
        /*0930*/ 	.word	0x00000000
        /*0934*/ 	.word	0x00038840
        /*0938*/ 	.short	0x010a
        /*093a*/ 	.byte	0x3f
	.zero		1


	//   ....[62]....
        /*093c*/ 	.word	0x00011cb0
        /*0940*/ 	.word	0x00000003
        /*0944*/ 	.word	0x00038820
        /*0948*/ 	.short	0x010a
        /*094a*/ 	.byte	0x3f
	.zero		1


	//   ....[63]....
        /*094c*/ 	.word	0x00011d00
        /*0950*/ 	.word	0x00000007
        /*0954*/ 	.word	0x00038840
        /*0958*/ 	.short	0x010a
        /*095a*/ 	.byte	0x3f
	.zero		1


	//   ....[64]....
        /*095c*/ 	.word	0x00012350
        /*0960*/ 	.word	0x00000007
        /*0964*/ 	.word	0x00038860
        /*0968*/ 	.short	0x010a
        /*096a*/ 	.byte	0x3f
	.zero		1


	//   ....[65]....
        /*096c*/ 	.word	0x00012ac0
        /*0970*/ 	.word	0x00000004
        /*0974*/ 	.word	0x00038860
        /*0978*/ 	.short	0x010a
        /*097a*/ 	.byte	0x3f
	.zero		1


	//   ....[66]....
        /*097c*/ 	.word	0x000132d0
        /*0980*/ 	.word	0x00000005
        /*0984*/ 	.word	0x00038820
        /*0988*/ 	.short	0x010a
        /*098a*/ 	.byte	0x3f
	.zero		1


	//   ....[67]....
        /*098c*/ 	.word	0x00013470
        /*0990*/ 	.word	0x00000003
        /*0994*/ 	.word	0x00038840
        /*0998*/ 	.short	0x010a
        /*099a*/ 	.byte	0x3f
	.zero		1


	//   ....[68]....
        /*099c*/ 	.word	0x000134c0
        /*09a0*/ 	.word	0x00000005
        /*09a4*/ 	.word	0x00038840
        /*09a8*/ 	.short	0x010a
        /*09aa*/ 	.byte	0x3f
	.zero		1


	//   ....[69]....
        /*09ac*/ 	.word	0x00013510
        /*09b0*/ 	.word	0x00000003
        /*09b4*/ 	.word	0x00038860
        /*09b8*/ 	.short	0x010a
        /*09ba*/ 	.byte	0x3f
	.zero		1


	//----- nvinfo : EIATTR_NUM_MBARRIERS
	.align		4
.L_327:
        /*09bc*/ 	.byte	0x03, 0x38
        /*09be*/ 	.short	0x0016


	//----- nvinfo : EIATTR_EXIT_INSTR_OFFSETS
	.align		4
        /*09c0*/ 	.byte	0x04, 0x1c
        /*09c2*/ 	.short	(.L_329 - .L_328)


	//   ....[0]....
.L_328:
        /*09c4*/ 	.word	0x00000940


	//   ....[1]....
        /*09c8*/ 	.word	0x0000ccb0


	//   ....[2]....
        /*09cc*/ 	.word	0x000107c0


	//----- nvinfo : EIATTR_MAX_THREADS
	.align		4
.L_329:
        /*09d0*/ 	.byte	0x04, 0x05
        /*09d2*/ 	.short	(.L_331 - .L_330)
.L_330:
        /*09d4*/ 	.word	0x00000180
        /*09d8*/ 	.word	0x00000001
        /*09dc*/ 	.word	0x00000001


	//----- nvinfo : EIATTR_CRS_STACK_SIZE
	.align		4
.L_331:
        /*09e0*/ 	.byte	0x04, 0x1e
        /*09e2*/ 	.short	(.L_333 - .L_332)
.L_332:
        /*09e4*/ 	.word	0x00000000


	//----- nvinfo : EIATTR_CBANK_PARAM_SIZE
	.align		4
.L_333:
        /*09e8*/ 	.byte	0x03, 0x19
        /*09ea*/ 	.short	0x0a70


	//----- nvinfo : EIATTR_PARAM_CBANK
	.align		4
        /*09ec*/ 	.byte	0x04, 0x0a
        /*09ee*/ 	.short	(.L_335 - .L_334)
	.align		4
.L_334:
        /*09f0*/ 	.word	index@(.nv.constant0._ZN7cutlass13device_kernelIN5flash11enable_sm90INS1_16FlashAttnFwdSm90INS1_25CollectiveMainloopFwdSm90ILi2EN4cute5tupleIJNS5_1CILi1EEES8_S8_EEENS6_IJNS7_ILi128EEENS7_ILi80EEENS7_ILi256EEEEEELi256ENS_6half_tEfNS_4arch4Sm90ELb0ELb0ELb1ELb0ELb1ELb0ELb0ELb1ELb1ELb1ELb0ELb0EEENS1_21CollectiveEpilogueFwdINS6_IJSA_SC_SB_EEES9_SE_SG_Li256ELb0ELb1ELb0ELb0EEENS1_29StaticPersistentTileSchedulerILb0EEEEEEEEEvNT_6ParamsE)
        /*09f4*/ 	.short	0x0210
        /*09f6*/ 	.short	0x0a70


	//----- nvinfo : EIATTR_SW_WAR
	.align		4
.L_335:
        /*09f8*/ 	.byte	0x04, 0x36
        /*09fa*/ 	.short	(.L_337 - .L_336)
.L_336:
        /*09fc*/ 	.word	0x00000008
.L_337:


//--------------------- .nv.info._ZN7cutlass13device_kernelIN5flash11enable_sm90INS1_16FlashAttnFwdSm90INS1_25CollectiveMainloopFwdSm90ILi2EN4cute5tupleIJNS5_1CILi1EEES8_S8_EEENS6_IJNS7_ILi128EEENS7_ILi80EEENS7_ILi256EEEEEELi256ENS_6half_tEfNS_4arch4Sm90ELb0ELb0ELb1ELb1ELb1ELb0ELb0ELb1ELb1ELb1ELb0ELb0EEENS1_21CollectiveEpilogueFwdINS6_IJSA_SC_SB_EEES9_SE_SG_Li256ELb1ELb1ELb0ELb0EEENS1_36VarlenDynamicPersistentTileSchedulerILi128ELi80ELi256ELi128ELb0ELb1ELb1ELb0ELb1ELb1EEEEEEEEEvNT_6ParamsE --------------------------
	.section	.nv.info._ZN7cutlass13device_kernelIN5flash11enable_sm90INS1_16FlashAttnFwdSm90INS1_25CollectiveMainloopFwdSm90ILi2EN4cute5tupleIJNS5_1CILi1EEES8_S8_EEENS6_IJNS7_ILi128EEENS7_ILi80EEENS7_ILi256EEEEEELi256ENS_6half_tEfNS_4arch4Sm90ELb0ELb0ELb1ELb1ELb1ELb0ELb0ELb1ELb1ELb1ELb0ELb0EEENS1_21CollectiveEpilogueFwdINS6_IJSA_SC_SB_EEES9_SE_SG_Li256ELb1ELb1ELb0ELb0EEENS1_36VarlenDynamicPersistentTileSchedulerILi128ELi80ELi256ELi128ELb0ELb1ELb1ELb0ELb1ELb1EEEEEEEEEvNT_6ParamsE,"",@"SHT_CUDA_INFO"
	.sectionflags	@""
	.align	4


	//----- nvinfo : EIATTR_CUDA_API_VERSION
	.align		4
        /*0000*/ 	.byte	0x04, 0x37
        /*0002*/ 	.short	(.L_339 - .L_338)
.L_338:
        /*0004*/ 	.word	0x00000082


	//----- nvinfo : EIATTR_KPARAM_INFO
	.align		4
.L_339:
        /*0008*/ 	.byte	0x04, 0x17
        /*000a*/ 	.short	(.L_341 - .L_340)
.L_340:
        /*000c*/ 	.word	0x00000000
        /*0010*/ 	.short	0x0000
        /*0012*/ 	.short	0x0070
        /*0014*/ 	.byte	0x00, 0xf0, 0x01, 0x2a


	//----- nvinfo : EIATTR_SPARSE_MMA_MASK
	.align		4
.L_341:
        /*0018*/ 	.byte	0x03, 0x50
        /*001a*/ 	.short	0x0000


	//----- nvinfo : EIATTR_MAXREG_COUNT
	.align		4
        /*001c*/ 	.byte	0x03, 0x1b
        /*001e*/ 	.short	0x00a8


	//----- nvinfo : EIATTR_NUM_BARRIERS
	.align		4
        /*0020*/ 	.byte	0x02, 0x4c
        /*0022*/ 	.byte	0x09
	.zero		1


	//----- nvinfo : EIATTR_EXTERNS
	.align		4
        /*0024*/ 	.byte	0x04, 0x0f
        /*0026*/ 	.short	(.L_343 - .L_342)


	//   ....[0]....
	.align		4
.L_342:
        /*0028*/ 	.word	index@(__assertfail)


	//----- nvinfo : EIATTR_ANNOTATIONS
	.align		4
.L_343:
        /*002c*/ 	.byte	0x04, 0x55
        /*002e*/ 	.short	(.L_345 - .L_344)


	//   ....[0]....
.L_344:
        /*0030*/ 	.word	0x00000001
        /*0034*/ 	.byte	0xa0, 0x08, 0x00, 0x00, 0x01, 0x00, 0x00, 0x00, 0xa0, 0x09, 0x00, 0x00, 0x01, 0x00, 0x00, 0x00
        /* <DEDUP_REMOVED lines=14> */
        /*0124*/ 	.byte	0x30, 0x37, 0x01, 0x00, 0x01, 0x00, 0x00, 0x00, 0xd0, 0x38, 0x01, 0x00


	//----- nvinfo : EIATTR_MERCURY_ISA_VERSION
	.align		4
.L_345:
        /*0130*/ 	.byte	0x03, 0x5f
        /*0132*/ 	.short	0x0101


	//----- nvinfo : EIATTR_UNUSED_LOAD_BYTE_OFFSET
	.align		4
        /*0134*/ 	.byte	0x04, 0x44
        /*0136*/ 	.short	(.L_347 - .L_346)


	//   ....[0]....
.L_346:
        /*0138*/ 	.word	0x00000950
        /*013c*/ 	.word	0x0000fff0


	//   ....[1]....
        /*0140*/ 	.word	0x0000b600
        /*0144*/ 	.word	0x0000fff0


	//----- nvinfo : EIATTR_INT_WARP_WIDE_INSTR_OFFSETS
	.align		4
.L_347:
        /*0148*/ 	.byte	0x04, 0x31
        /*014a*/ 	.short	(.L_349 - .L_348)


	//   ....[0]....
.L_348:
        /*014c*/ 	.word	0x000000c0


	//   ....[1]....
        /*0150*/ 	.word	0x000000d0


	//   ....[2]....
        /*0154*/ 	.word	0x00000170


	//   ....[3]....
        /*0158*/ 	.word	0x0000f5a0


	//   ....[4]....
        /*015c*/ 	.word	0x0000f630


	//   ....[5]....
        /*0160*/ 	.word	0x000125c0


	//   ....[6]....
        /*0164*/ 	.word	0x00012650


	//----- nvinfo : EIATTR_COOP_GROUP_MASK_REGIDS
	.align		4
.L_349:
        /*0168*/ 	.byte	0x04, 0x29
        /*016a*/ 	.short	(.L_351 - .L_350)


	//   ....[0]....
.L_350:
        /*016c*/ 	.word	0xffffffff


	//   ....[1]....
        /*0170*/ 	.word	0xffffffff


	//   ....[2]....
        /*0174*/ 	.word	0xffffffff


	//   ....[3]....
        /*0178*/ 	.word	0xffffffff


	//   ....[4]....
        /*017c*/ 	.word	0xffffffff


	//   ....[5]....
        /*0180*/ 	.word	0xffffffff


	//   ....[6]....
        /*0184*/ 	.word	0xffffffff


	//   ....[7]....
        /*0188*/ 	.word	0xffffffff


	//   ....[8]....
        /*018c*/ 	.word	0xffffffff


	//   ....[9]....
        /*0190*/ 	.word	0xffffffff


	//   ....[10]....
        /*0194*/ 	.word	0xffffffff


	//   ....[11]....
        /*0198*/ 	.word	0xffffffff


	//   ....[12]....
        /*019c*/ 	.word	0xffffffff


	//   ....[13]....
        /*01a0*/ 	.word	0xffffffff


	//   ....[14]....
        /*01a4*/ 	.word	0xffffffff


	//   ....[15]....
        /*01a8*/ 	.word	0xffffffff


	//   ....[16]....
        /*01ac*/ 	.word	0xffffffff


	//   ....[17]....
        /*01b0*/ 	.word	0xffffffff


	//   ....[18]....
        /*01b4*/ 	.word	0xffffffff


	//   ....[19]....
        /*01b8*/ 	.word	0xffffffff


	//   ....[20]....
        /*01bc*/ 	.word	0xffffffff


	//   ....[21]....
        /*01c0*/ 	.word	0xffffffff


	//   ....[22]....
        /*01c4*/ 	.word	0xffffffff


	//   ....[23]....
        /*01c8*/ 	.word	0xffffffff


	//   ....[24]....
        /*01cc*/ 	.word	0xffffffff


	//   ....[25]....
        /*01d0*/ 	.word	0xffffffff


	//   ....[26]....
        /*01d4*/ 	.word	0xffffffff


	//   ....[27]....
        /*01d8*/ 	.word	0xffffffff


	//   ....[28]....
        /*01dc*/ 	.word	0xffffffff


	//   ....[29]....
        /*01e0*/ 	.word	0xffffffff


	//   ....[30]....
        /*01e4*/ 	.word	0xffffffff


	//   ....[31]....
        /*01e8*/ 	.word	0xffffffff


	//   ....[32]....
        /*01ec*/ 	.word	0xffffffff


	//   ....[33]....
        /*01f0*/ 	.word	0xffffffff


	//   ....[34]....
        /*01f4*/ 	.word	0xffffffff


	//   ....[35]....
        /*01f8*/ 	.word	0xffffffff


	//   ....[36]....
        /*01fc*/ 	.word	0xffffffff


	//   ....[37]....
        /*0200*/ 	.word	0xffffffff


	//   ....[38]....
        /*0204*/ 	.word	0xffffffff


	//   ....[39]....
        /*0208*/ 	.word	0xffffffff


	//   ....[40]....
        /*020c*/ 	.word	0xffffffff


	//   ....[41]....
        /*0210*/ 	.word	0xffffffff


	//   ....[42]....
        /*0214*/ 	.word	0xffffffff


	//   ....[43]....
        /*0218*/ 	.word	0xffffffff


	//   ....[44]....
        /*021c*/ 	.word	0xffffffff


	//   ....[45]....
        /*0220*/ 	.word	0xffffffff


	//   ....[46]....
        /*0224*/ 	.word	0xffffffff


	//   ....[47]....
        /*0228*/ 	.word	0xffffffff


	//   ....[48]....
        /*022c*/ 	.word	0xffffffff


	//   ....[49]....
        /*0230*/ 	.word	0xffffffff


	//   ....[50]....
        /*0234*/ 	.word	0xffffffff


	//   ....[51]....
        /*0238*/ 	.word	0xffffffff


	//   ....[52]....
        /*023c*/ 	.word	0xffffffff


	//   ....[53]....
        /*0240*/ 	.word	0xffffffff


	//   ....[54]....
        /*0244*/ 	.word	0xffffffff


	//   ....[55]....
        /*0248*/ 	.word	0xffffffff


	//   ....[56]....
        /*024c*/ 	.word	0xffffffff


	//   ....[57]....
        /*0250*/ 	.word	0xffffffff


	//   ....[58]....
        /*0254*/ 	.word	0xffffffff


	//   ....[59]....
        /*0258*/ 	.word	0xffffffff


	//   ....[60]....
        /*025c*/ 	.word	0xffffffff


	//   ....[61]....
        /*0260*/ 	.word	0xffffffff


	//   ....[62]....
        /*0264*/ 	.word	0xffffffff


	//   ....[63]....
        /*0268*/ 	.word	0xffffffff


	//   ....[64]....
        /*026c*/ 	.word	0xffffffff


	//   ....[65]....
        /*0270*/ 	.word	0xffffffff


	//   ....[66]....
        /*0274*/ 	.word	0xffffffff


	//   ....[67]....
        /*0278*/ 	.word	0xffffffff


	//   ....[68]....
        /*027c*/ 	.word	0xffffffff


	//   ....[69]....
        /*0280*/ 	.word	0xffffffff


	//   ....[70]....
        /*0284*/ 	.word	0xffffffff


	//   ....[71]....
        /*0288*/ 	.word	0xffffffff


	//   ....[72]....
        /*028c*/ 	.word	0xffffffff


	//   ....[73]....
        /*0290*/ 	.word	0xffffffff


	//   ....[74]....
        /*0294*/ 	.word	0xffffffff


	//   ....[75]....
        /*0298*/ 	.word	0xffffffff


	//   ....[76]....
        /*029c*/ 	.word	0xffffffff


	//   ....[77]....
        /*02a0*/ 	.word	0xffffffff


	//   ....[78]....
        /*02a4*/ 	.word	0xffffffff


	//   ....[79]....
        /*02a8*/ 	.word	0xffffffff


	//   ....[80]....
        /*02ac*/ 	.word	0xffffffff


	//   ....[81]....
        /*02b0*/ 	.word	0xffffffff


	//   ....[82]....
        /*02b4*/ 	.word	0xffffffff


	//   ....[83]....
        /*02b8*/ 	.word	0xffffffff


	//   ....[84]....
        /*02bc*/ 	.word	0xffffffff


	//   ....[85]....
        /*02c0*/ 	.word	0xffffffff


	//   ....[86]....
        /*02c4*/ 	.word	0xffffffff


	//   ....[87]....
        /*02c8*/ 	.word	0xffffffff


	//   ....[88]....
        /*02cc*/ 	.word	0xffffffff


	//   ....[89]....
        /*02d0*/ 	.word	0xffffffff


	//   ....[90]....
        /*02d4*/ 	.word	0xffffffff


	//   ....[91]....
        /*02d8*/ 	.word	0xffffffff


	//   ....[92]....
        /*02dc*/ 	.word	0xffffffff


	//   ....[93]....
        /*02e0*/ 	.word	0xffffffff


	//   ....[94]....
        /*02e4*/ 	.word	0xffffffff


	//   ....[95]....
        /*02e8*/ 	.word	0xffffffff


	//   ....[96]....
        /*02ec*/ 	.word	0xffffffff


	//   ....[97]....
        /*02f0*/ 	.word	0xffffffff


	//   ....[98]....
        /*02f4*/ 	.word	0xffffffff


	//   ....[99]....
        /*02f8*/ 	.word	0xffffffff


	//   ....[100]....
        /*02fc*/ 	.word	0xffffffff


	//   ....[101]....
        /*0300*/ 	.word	0xffffffff


	//   ....[102]....
        /*0304*/ 	.word	0xffffffff


	//   ....[103]....
        /*0308*/ 	.word	0xffffffff


	//   ....[104]....
        /*030c*/ 	.word	0xffffffff


	//   ....[105]....
        /*0310*/ 	.word	0xffffffff


	//   ....[106]....
        /*0314*/ 	.word	0xffffffff


	//   ....[107]....
        /*0318*/ 	.word	0xffffffff


	//   ....[108]....
        /*031c*/ 	.word	0xffffffff


	//   ....[109]....
        /*0320*/ 	.word	0xffffffff


	//   ....[110]....
        /*0324*/ 	.word	0xffffffff


	//   ....[111]....
        /*0328*/ 	.word	0xffffffff


	//   ....[112]....
        /*032c*/ 	.word	0xffffffff


	//   ....[113]....
        /*0330*/ 	.word	0xffffffff


	//   ....[114]....
        /*0334*/ 	.word	0xffffffff


	//   ....[115]....
        /*0338*/ 	.word	0xffffffff


	//   ....[116]....
        /*033c*/ 	.word	0xffffffff


	//   ....[117]....
        /*0340*/ 	.word	0xffffffff


	//   ....[118]....
        /*0344*/ 	.word	0xffffffff


	//   ....[119]....
        /*0348*/ 	.word	0xffffffff


	//   ....[120]....
        /*034c*/ 	.word	0xffffffff


	//   ....[121]....
        /*0350*/ 	.word	0xffffffff


	//   ....[122]....
        /*0354*/ 	.word	0xffffffff


	//   ....[123]....
        /*0358*/ 	.word	0xffffffff


	//   ....[124]....
        /*035c*/ 	.word	0xffffffff


	//   ....[125]....
        /*0360*/ 	.word	0xffffffff


	//   ....[126]....
        /*0364*/ 	.word	0xffffffff


	//   ....[127]....
        /*0368*/ 	.word	0xffffffff


	//   ....[128]....
        /*036c*/ 	.word	0xffffffff


	//   ....[129]....
        /*0370*/ 	.word	0x0500000f


	//   ....[130]....
        /*0374*/ 	.word	0x0500000f


	//   ....[131]....
        /*0378*/ 	.word	0x0500000f


	//   ....[132]....
        /*037c*/ 	.word	0x0500000f


	//   ....[133]....
        /*0380*/ 	.word	0x0500000f


	//   ....[134]....
        /*0384*/ 	.word	0x0500000f


	//   ....[135]....
        /*0388*/ 	.word	0x0500000f


	//   ....[136]....
        /*038c*/ 	.word	0x0500000f


	//   ....[137]....
        /*0390*/ 	.word	0x0500000f


	//   ....[138]....
        /*0394*/ 	.word	0x0500000f


	//   ....[139]....
        /*0398*/ 	.word	0x0500000f


	//   ....[140]....
        /*039c*/ 	.word	0x0500000f


	//   ....[141]....
        /*03a0*/ 	.word	0x0500000f


	//   ....[142]....
        /*03a4*/ 	.word	0x0500000f


	//   ....[143]....
        /*03a8*/ 	.word	0x0500000f


	//   ....[144]....
        /*03ac*/ 	.word	0x0500000f


	//   ....[145]....
        /*03b0*/ 	.word	0x0500000f


	//   ....[146]....
        /*03b4*/ 	.word	0x0500000f


	//   ....[147]....
        /*03b8*/ 	.word	0x0500000f


	//   ....[148]....
        /*03bc*/ 	.word	0x0500000f


	//   ....[149]....
        /*03c0*/ 	.word	0x0500000f


	//   ....[150]....
        /*03c4*/ 	.word	0x0500000f


	//   ....[151]....
        /*03c8*/ 	.word	0x0500000f


	//   ....[152]....
        /*03cc*/ 	.word	0x0500000f


	//   ....[153]....
        /*03d0*/ 	.word	0x0500000f


	//   ....[154]....
        /*03d4*/ 	.word	0x0500000f


	//   ....[155]....
        /*03d8*/ 	.word	0x0500000f


	//   ....[156]....
        /*03dc*/ 	.word	0x0500000f


	//   ....[157]....
        /*03e0*/ 	.word	0x0500000f


	//   ....[158]....
        /*03e4*/ 	.word	0x0500000f


	//   ....[159]....
        /*03e8*/ 	.word	0x0500000f


	//   ....[160]....
        /*03ec*/ 	.word	0x0500000f


	//   ....[161]....
        /*03f0*/ 	.word	0x0500000f


	//   ....[162]....
        /*03f4*/ 	.word	0x0500000f


	//   ....[163]....
        /*03f8*/ 	.word	0x0500000f


	//   ....[164]....
        /*03fc*/ 	.word	0x0500000f


	//   ....[165]....
        /*0400*/ 	.word	0x0500000f


	//   ....[166]....
        /*0404*/ 	.word	0x0500000f


	//   ....[167]....
        /*0408*/ 	.word	0x0500000f


	//   ....[168]....
        /*040c*/ 	.word	0x0500000f


	//   ....[169]....
        /*0410*/ 	.word	0x0500000f


	//   ....[170]....
        /*0414*/ 	.word	0x0500000f


	//   ....[171]....
        /*0418*/ 	.word	0x0500000f


	//   ....[172]....
        /*041c*/ 	.word	0x0500000f


	//   ....[173]....
        /*0420*/ 	.word	0x0500000f


	//   ....[174]....
        /*0424*/ 	.word	0x0500000f


	//   ....[175]....
        /*0428*/ 	.word	0x0500000f


	//   ....[176]....
        /*042c*/ 	.word	0x0500000f


	//   ....[177]....
        /*0430*/ 	.word	0x0500000f


	//   ....[178]....
        /*0434*/ 	.word	0x0500000f


	//   ....[179]....
        /*0438*/ 	.word	0x0500000f


	//   ....[180]....
        /*043c*/ 	.word	0x0500000f


	//   ....[181]....
        /*0440*/ 	.word	0x0500000f


	//   ....[182]....
        /*0444*/ 	.word	0x0500000f


	//   ....[183]....
        /*0448*/ 	.word	0x0500000f


	//   ....[184]....
        /*044c*/ 	.word	0x0500000f


	//   ....[185]....
        /*0450*/ 	.word	0x0500000f


	//   ....[186]....
        /*0454*/ 	.word	0x0500000f


	//   ....[187]....
        /*0458*/ 	.word	0x0500000f


	//   ....[188]....
        /*045c*/ 	.word	0x0500000f


	//   ....[189]....
        /*0460*/ 	.word	0x0500000f


	//   ....[190]....
        /*0464*/ 	.word	0x0500000f


	//   ....[191]....
        /*0468*/ 	.word	0x0500000f


	//   ....[192]....
        /*046c*/ 	.word	0x0500000f


	//   ....[193]....
        /*0470*/ 	.word	0x0500000f


	//   ....[194]....
        /*0474*/ 	.word	0x0500000f


	//   ....[195]....
        /*0478*/ 	.word	0x0500000f


	//   ....[196]....
        /*047c*/ 	.word	0x0500000f


	//   ....[197]....
        /*0480*/ 	.word	0x0500000f


	//   ....[198]....
        /*0484*/ 	.word	0x0500000f


	//   ....[199]....
        /*0488*/ 	.word	0x0500000f


	//   ....[200]....
        /*048c*/ 	.word	0x0500000f


	//   ....[201]....
        /*0490*/ 	.word	0x0500000f


	//   ....[202]....
        /*0494*/ 	.word	0x0500000f


	//   ....[203]....
        /*0498*/ 	.word	0x0500000f


	//----- nvinfo : EIATTR_COOP_GROUP_INSTR_OFFSETS
	.align		4
.L_351:
        /*049c*/ 	.byte	0x04, 0x28
        /*049e*/ 	.short	(.L_353 - .L_352)


	//   ....[0]....
.L_352:
        /*04a0*/ 	.word	0x00000070


	//   ....[1]....
        /*04a4*/ 	.word	0x000000b0


	//   ....[2]....
        /*04a8*/ 	.word	0x000002d0


	//   ....[3]....
        /*04ac*/ 	.word	0x00000430


	//   ....[4]....
        /*04b0*/ 	.word	0x00000550


	//   ....[5]....
        /*04b4*/ 	.word	0x000006b0


	//   ....[6]....
        /*04b8*/ 	.word	0x000015f0


	//   ....[7]....
        /*04bc*/ 	.word	0x00004d30


	//   ....[8]....
        /*04c0*/ 	.word	0x00004db0


	//   ....[9]....
        /*04c4*/ 	.word	0x00005160


	//   ....[10]....
        /*04c8*/ 	.word	0x000051e0


	//   ....[11]....
        /*04cc*/ 	.word	0x000094f0


	//   ....[12]....
        /*04d0*/ 	.word	0x00009510


	//   ....[13]....
        /*04d4*/ 	.word	0x00009530


	//   ....[14]....
        /*04d8*/ 	.word	0x00009550


	//   ....[15]....
        /*04dc*/ 	.word	0x0000a8f0


	//   ....[16]....
        /*04e0*/ 	.word	0x0000a930


	//   ....[17]....
        /*04e4*/ 	.word	0x0000aa00


	//   ....[18]....
        /*04e8*/ 	.word	0x0000aa10


	//   ....[19]....
        /*04ec*/ 	.word	0x0000c760


	//   ....[20]....
        /*04f0*/ 	.word	0x0000c7a0


	//   ....[21]....
        /*04f4*/ 	.word	0x0000c810


	//   ....[22]....
        /*04f8*/ 	.word	0x0000c850


	//   ....[23]....
        /*04fc*/ 	.word	0x0000d090


	//   ....[24]....
        /*0500*/ 	.word	0x0000d0d0


	//   ....[25]....
        /*0504*/ 	.word	0x0000d240


	//   ....[26]....
        /*0508*/ 	.word	0x0000d260


	//   ....[27]....
        /*050c*/ 	.word	0x0000d3a0


	//   ....[28]....
        /*0510*/ 	.word	0x0000d3c0


	//   ....[29]....
        /*0514*/ 	.word	0x0000d510


	//   ....[30]....
        /*0518*/ 	.word	0x0000d530


	//   ....[31]....
        /*051c*/ 	.word	0x0000dfa0


	//   ....[32]....
        /*0520*/ 	.word	0x0000dfc0


	//   ....[33]....
        /*0524*/ 	.word	0x0000e100


	//   ....[34]....
        /*0528*/ 	.word	0x0000e120


	//   ....[35]....
        /*052c*/ 	.word	0x0000e260


	//   ....[36]....
        /*0530*/ 	.word	0x0000e280


	//   ....[37]....
        /*0534*/ 	.word	0x0000e3d0


	//   ....[38]....
        /*0538*/ 	.word	0x0000e3f0


	//   ....[39]....
        /*053c*/ 	.word	0x0000e5c0


	//   ....[40]....
        /*0540*/ 	.word	0x0000e790


	//   ....[41]....
        /*0544*/ 	.word	0x0000e7c0


	//   ....[42]....
        /*0548*/ 	.word	0x0000e7f0


	//   ....[43]....
        /*054c*/ 	.word	0x0000e820


	//   ....[44]....
        /*0550*/ 	.word	0x0000e850


	//   ....[45]....
        /*0554*/ 	.word	0x0000e880


	//   ....[46]....
        /*0558*/ 	.word	0x0000e9d0


	//   ....[47]....
        /*055c*/ 	.word	0x0000ea00


	//   ....[48]....
        /*0560*/ 	.word	0x0000ea30


	//   ....[49]....
        /*0564*/ 	.word	0x0000ea60


	//   ....[50]....
        /*0568*/ 	.word	0x0000ea90


	//   ....[51]....
        /*056c*/ 	.word	0x0000eac0


	//   ....[52]....
        /*0570*/ 	.word	0x0000eb50


	//   ....[53]....
        /*0574*/ 	.word	0x0000eb80


	//   ....[54]....
        /*0578*/ 	.word	0x0000ec00


	//   ....[55]....
        /*057c*/ 	.word	0x000101a0


	//   ....[56]....
        /*0580*/ 	.word	0x000101e0


	//   ....[57]....
        /*0584*/ 	.word	0x00010210


	//   ....[58]....
        /*0588*/ 	.word	0x000102c0


	//   ....[59]....
        /*058c*/ 	.word	0x00010300


	//   ....[60]....
        /*0590*/ 	.word	0x00010360


	//   ....[61]....
        /*0594*/ 	.word	0x000103a0


	//   ....[62]....
        /*0598*/ 	.word	0x00010400


	//   ....[63]....
        /*059c*/ 	.word	0x00010420


	//   ....[64]....
        /*05a0*/ 	.word	0x00010450


	//   ....[65]....
        /*05a4*/ 	.word	0x00010c50


	//   ....[66]....
        /*05a8*/ 	.word	0x00010c80


	//   ....[67]....
        /*05ac*/ 	.word	0x00010ce0


	//   ....[68]....
        /*05b0*/ 	.word	0x00010d40


	//   ....[69]....
        /*05b4*/ 	.word	0x00010d80


	//   ....[70]....
        /*05b8*/ 	.word	0x00010e00


	//   ....[71]....
        /*05bc*/ 	.word	0x00010e50


	//   ....[72]....
        /*05c0*/ 	.word	0x00010ec0


	//   ....[73]....
        /*05c4*/ 	.word	0x00010f10


	//   ....[74]....
        /*05c8*/ 	.word	0x00010f80


	//   ....[75]....
        /*05cc*/ 	.word	0x00010fc0


	//   ....[76]....
        /*05d0*/ 	.word	0x00011040


	//   ....[77]....
        /*05d4*/ 	.word	0x00011090


	//   ....[78]....
        /*05d8*/ 	.word	0x00011100


	//   ....[79]....
        /*05dc*/ 	.word	0x00011150


	//   ....[80]....
        /*05e0*/ 	.word	0x000111a0


	//   ....[81]....
        /*05e4*/ 	.word	0x00011960


	//   ....[82]....
        /*05e8*/ 	.word	0x00011990


	//   ....[83]....
        /*05ec*/ 	.word	0x000119c0


	//   ....[84]....
        /*05f0*/ 	.word	0x00011a80


	//   ....[85]....
        /*05f4*/ 	.word	0x00011ab0


	//   ....[86]....
        /*05f8*/ 	.word	0x00011b00


	//   ....[87]....
        /*05fc*/ 	.word	0x00011b30


	//   ....[88]....
        /*0600*/ 	.word	0x00011b80


	//   ....[89]....
        /*0604*/ 	.word	0x00011bb0


	//   ....[90]....
        /*0608*/ 	.word	0x00011c20


	//   ....[91]....
        /*060c*/ 	.word	0x00011f00


	//   ....[92]....
        /*0610*/ 	.word	0x00011f20


	//   ....[93]....
        /*0614*/ 	.word	0x00011f30


	//   ....[94]....
        /*0618*/ 	.word	0x00011fe0


	//   ....[95]....
        /*061c*/ 	.word	0x00011ff0


	//   ....[96]....
        /*0620*/ 	.word	0x000120a0


	//   ....[97]....
        /*0624*/ 	.word	0x000120b0


	//   ....[98]....
        /*0628*/ 	.word	0x00012160


	//   ....[99]....
        /*062c*/ 	.word	0x00012170


	//   ....[100]....
        /*0630*/ 	.word	0x00012180


	//   ....[101]....
        /*0634*/ 	.word	0x000127a0


	//   ....[102]....
        /*0638*/ 	.word	0x000127e0


	//   ....[103]....
        /*063c*/ 	.word	0x00012820


	//   ....[104]....
        /*0640*/ 	.word	0x00012850


	//   ....[105]....
        /*0644*/ 	.word	0x00012870


	//   ....[106]....
        /*0648*/ 	.word	0x00012920


	//   ....[107]....
        /*064c*/ 	.word	0x000129d0


	//   ....[108]....
        /*0650*/ 	.word	0x00012a00


	//   ....[109]....
        /*0654*/ 	.word	0x00012a10


	//   ....[110]....
        /*0658*/ 	.word	0x00012aa0


	//   ....[111]....
        /*065c*/ 	.word	0x00012ed0


	//   ....[112]....
        /*0660*/ 	.word	0x00012f20


	//   ....[113]....
        /*0664*/ 	.word	0x00012f50


	//   ....[114]....
        /*0668*/ 	.word	0x00012f60


	//   ....[115]....
        /*066c*/ 	.word	0x00012f90


	//   ....[116]....
        /*0670*/ 	.word	0x00012fc0


	//   ....[117]....
        /*0674*/ 	.word	0x00012ff0


	//   ....[118]....
        /*0678*/ 	.word	0x00013020


	//   ....[119]....
        /*067c*/ 	.word	0x000131a0


	//   ....[120]....
        /*0680*/ 	.word	0x000131d0


	//   ....[121]....
        /*0684*/ 	.word	0x00013200


	//   ....[122]....
        /*0688*/ 	.word	0x00013230


	//   ....[123]....
        /*068c*/ 	.word	0x00013260


	//   ....[124]....
        /*0690*/ 	.word	0x00013290


	//   ....[125]....
        /*0694*/ 	.word	0x00013350


	//   ....[126]....
        /*0698*/ 	.word	0x00013370


	//   ....[127]....
        /*069c*/ 	.word	0x000133e0


	//   ....[128]....
        /*06a0*/ 	.word	0x00013850


	//   ....[129]....
        /*06a4*/ 	.word	0x00013d40


	//   ....[130]....
        /*06a8*/ 	.word	0x00013e30


	//   ....[131]....
        /*06ac*/ 	.word	0x00013f00


	//   ....[132]....
        /*06b0*/ 	.word	0x00013f70


	//   ....[133]....
        /*06b4*/ 	.word	0x00014010


	//   ....[134]....
        /*06b8*/ 	.word	0x000140f0


	//   ....[135]....
        /*06bc*/ 	.word	0x000141f0


	//   ....[136]....
        /*06c0*/ 	.word	0x00014260


	//   ....[137]....
        /*06c4*/ 	.word	0x00014350


	//   ....[138]....
        /*06c8*/ 	.word	0x000143c0


	//   ....[139]....
        /*06cc*/ 	.word	0x000144a0


	//   ....[140]....
        /*06d0*/ 	.word	0x00014550


	//   ....[141]....
        /*06d4*/ 	.word	0x000145c0


	//   ....[142]....
        /*06d8*/ 	.word	0x00014640


	//   ....[143]....
        /*06dc*/ 	.word	0x00014710


	//   ....[144]....
        /*06e0*/ 	.word	0x00014790


	//   ....[145]....
        /*06e4*/ 	.word	0x00014880


	//   ....[146]....
        /*06e8*/ 	.word	0x00014900


	//   ....[147]....
        /*06ec*/ 	.word	0x000149f0


	//   ....[148]....
        /*06f0*/ 	.word	0x00014a70


	//   ....[149]....
        /*06f4*/ 	.word	0x00014b60


	//   ....[150]....
        /*06f8*/ 	.word	0x00014be0


	//   ....[151]....
        /*06fc*/ 	.word	0x00014cd0


	//   ....[152]....
        /*0700*/ 	.word	0x00014d50


	//   ....[153]....
        /*0704*/ 	.word	0x00014e40


	//   ....[154]....
        /*0708*/ 	.word	0x00014ec0


	//   ....[155]....
        /*070c*/ 	.word	0x00014f90


	//   ....[156]....
        /*0710*/ 	.word	0x000150c0


	//   ....[157]....
        /*0714*/ 	.word	0x00015190


	//   ....[158]....
        /*0718*/ 	.word	0x00015260


	//   ....[159]....
        /*071c*/ 	.word	0x00015340


	//   ....[160]....
        /*0720*/ 	.word	0x000153a0


	//   ....[161]....
        /*0724*/ 	.word	0x00015480


	//   ....[162]....
        /*0728*/ 	.word	0x000154e0


	//   ....[163]....
        /*072c*/ 	.word	0x000155c0


	//   ....[164]....
        /*0730*/ 	.word	0x00015620


	//   ....[165]....
        /*0734*/ 	.word	0x00015730


	//   ....[166]....
        /*0738*/ 	.word	0x00015820


	//   ....[167]....
        /*073c*/ 	.word	0x000158c0


	//   ....[168]....
        /*0740*/ 	.word	0x00015920


	//   ....[169]....
        /*0744*/ 	.word	0x00015a40


	//   ....[170]....
        /*0748*/ 	.word	0x00015aa0


	//   ....[171]....
        /*074c*/ 	.word	0x00015bc0


	//   ....[172]....
        /*0750*/ 	.word	0x00015c20


	//   ....[173]....
        /*0754*/ 	.word	0x00015d40


	//   ....[174]....
        /*0758*/ 	.word	0x00015da0


	//   ....[175]....
        /*075c*/ 	.word	0x00015e70


	//   ....[176]....
        /*0760*/ 	.word	0x00015fd0


	//   ....[177]....
        /*0764*/ 	.word	0x00016080


	//   ....[178]....
        /*0768*/ 	.word	0x000161d0


	//   ....[179]....
        /*076c*/ 	.word	0x00016280


	//   ....[180]....
        /*0770*/ 	.word	0x000162e0


	//   ....[181]....
        /*0774*/ 	.word	0x000163a0


	//   ....[182]....
        /*0778*/ 	.word	0x00016480


	//   ....[183]....
        /*077c*/ 	.word	0x00016540


	//   ....[184]....
        /*0780*/ 	.word	0x00016620


	//   ....[185]....
        /*0784*/ 	.word	0x000166e0


	//   ....[186]....
        /*0788*/ 	.word	0x000167f0


	//   ....[187]....
        /*078c*/ 	.word	0x00016890


	//   ....[188]....
        /*0790*/ 	.word	0x000169b0


	//   ....[189]....
        /*0794*/ 	.word	0x00016a20


	//   ....[190]....
        /*0798*/ 	.word	0x00016a90


	//   ....[191]....
        /*079c*/ 	.word	0x00016b00


	//   ....[192]....
        /*07a0*/ 	.word	0x00016b70


	//   ....[193]....
        /*07a4*/ 	.word	0x00016bf0


	//   ....[194]....
        /*07a8*/ 	.word	0x00016c80


	//   ....[195]....
        /*07ac*/ 	.word	0x00016d10


	//   ....[196]....
        /*07b0*/ 	.word	0x00016d80


	//   ....[197]....
        /*07b4*/ 	.word	0x00016df0


	//   ....[198]....
        /*07b8*/ 	.word	0x00016e60


	//   ....[199]....
        /*07bc*/ 	.word	0x00016ee0


	//   ....[200]....
        /*07c0*/ 	.word	0x00016f50


	//   ....[201]....
        /*07c4*/ 	.word	0x00016ff0


	//   ....[202]....
        /*07c8*/ 	.word	0x00017080


	//   ....[203]....
        /*07cc*/ 	.word	0x000171a0


	//----- nvinfo : EIATTR_REG_RECONFIG
	.align		4
.L_353:
        /*07d0*/ 	.byte	0x01, 0x54
	.zero		2


	//----- nvinfo : EIATTR_SYSCALL_OFFSETS
	.align		4
        /*07d4*/ 	.byte	0x04, 0x46
        /*07d6*/ 	.short	(.L_355 - .L_354)


	//   ....[0]....
.L_354:
        /*07d8*/ 	.word	0x000017d0


	//   ....[1]....
        /*07dc*/ 	.word	0x0000f790


	//   ....[2]....
        /*07e0*/ 	.word	0x0000f8e0


	//   ....[3]....
        /*07e4*/ 	.word	0x0000f9d0


	//   ....[4]....
        /*07e8*/ 	.word	0x000108a0


	//----- nvinfo : EIATTR_MBARRIER_INSTR_OFFSETS
	.align		4
.L_355:
        /*07ec*/ 	.byte	0x04, 0x39
        /*07ee*/ 	.short	(.L_357 - .L_356)


	//   ....[0]....
.L_356:
        /*07f0*/ 	.word	0x00000180
        /*07f4*/ 	.word	0x000000ff
        /*07f8*/ 	.word	0x00038800
        /*07fc*/ 	.short	0x0100
        /*07fe*/ 	.byte	0x08
	.zero		1


	//   ....[1]....
        /*0800*/ 	.word	0x00000190
        /*0804*/ 	.word	0x000000ff
        /*0808*/ 	.word	0x00038820
        /*080c*/ 	.short	0x0100
        /*080e*/ 	.byte	0x08
	.zero		1


	//   ....[2]....
        /*0810*/ 	.word	0x00000280
        /*0814*/ 	.word	0x000000ff
        /*0818*/ 	.word	0x00038830
        /*081c*/ 	.short	0x0100
        /*081e*/ 	.byte	0x08
	.zero		1


	//   ....[3]....
        /*0820*/ 	.word	0x00000290
        /*0824*/ 	.word	0x000000ff
        /*0828*/ 	.word	0x00038840
        /*082c*/ 	.short	0x0100
        /*082e*/ 	.byte	0x08
	.zero		1


	//   ....[4]....
        /*0830*/ 	.word	0x000002a0
        /*0834*/ 	.word	0x000000ff
        /*0838*/ 	.word	0x00038838
        /*083c*/ 	.short	0x0100
        /*083e*/ 	.byte	0x08
	.zero		1


	//   ....[5]....
        /*0840*/ 	.word	0x000002b0
        /*0844*/ 	.word	0x000000ff
        /*0848*/ 	.word	0x00038848
        /*084c*/ 	.short	0x0100
        /*084e*/ 	.byte	0x08
	.zero		1


	//   ....[6]....
        /*0850*/ 	.word	0x000003e0
        /*0854*/ 	.word	0x000000ff
        /*0858*/ 	.word	0x00038850
        /*085c*/ 	.short	0x0100
        /*085e*/ 	.byte	0x08
	.zero		1


	//   ....[7]....
        /*0860*/ 	.word	0x000003f0
        /*0864*/ 	.word	0x000000ff
        /*0868*/ 	.word	0x00038860
        /*086c*/ 	.short	0x0100
        /*086e*/ 	.byte	0x08
	.zero		1


	//   ....[8]....
        /*0870*/ 	.word	0x00000400
        /*0874*/ 	.word	0x000000ff
        /*0878*/ 	.word	0x00038858
        /*087c*/ 	.short	0x0100
        /*087e*/ 	.byte	0x08
	.zero		1


	//   ....[9]....
        /*0880*/ 	.word	0x00000410
        /*0884*/ 	.word	0x000000ff
        /*0888*/ 	.word	0x00038868
        /*088c*/ 	.short	0x0100
        /*088e*/ 	.byte	0x08
	.zero		1


	//   ....[10]....
        /*0890*/ 	.word	0x00000500
        /*0894*/ 	.word	0x000000ff
        /*0898*/ 	.word	0x00038870
        /*089c*/ 	.short	0x0100
        /*089e*/ 	.byte	0x06
	.zero		1


	//   ....[11]....
        /*08a0*/ 	.word	0x00000510
        /*08a4*/ 	.word	0x000000ff
        /*08a8*/ 	.word	0x00038880
        /*08ac*/ 	.short	0x0100
        /*08ae*/ 	.byte	0x06
	.zero		1


	//   ....[12]....
        /*08b0*/ 	.word	0x00000520
        /*08b4*/ 	.word	0x000000ff
        /*08b8*/ 	.word	0x00038878
        /*08bc*/ 	.short	0x0100
        /*08be*/ 	.byte	0x06
	.zero		1


	//   ....[13]....
        /*08c0*/ 	.word	0x00000530
        /*08c4*/ 	.word	0x000000ff
        /*08c8*/ 	.word	0x00038888
        /*08cc*/ 	.short	0x0100
        /*08ce*/ 	.byte	0x06
	.zero		1


	//   ....[14]....
        /*08d0*/ 	.word	0x00000660
        /*08d4*/ 	.word	0x000000ff
        /*08d8*/ 	.word	0x00038890
        /*08dc*/ 	.short	0x0100
        /*08de*/ 	.byte	0x08
	.zero		1


	//   ....[15]....
        /*08e0*/ 	.word	0x00000670
        /*08e4*/ 	.word	0x000000ff
        /*08e8*/ 	.word	0x000388a0
        /*08ec*/ 	.short	0x0100
        /*08ee*/ 	.byte	0x08
	.zero		1


	//   ....[16]....
        /*08f0*/ 	.word	0x00000680
        /*08f4*/ 	.word	0x000000ff
        /*08f8*/ 	.word	0x00038898
        /*08fc*/ 	.short	0x0100
        /*08fe*/ 	.byte	0x08
	.zero		1


	//   ....[17]....
        /*0900*/ 	.word	0x00000690
        /*0904*/ 	.word	0x000000ff
        /*0908*/ 	.word	0x000388a8
        /*090c*/ 	.short	0x0100
        /*090e*/ 	.byte	0x08
	.zero		1


	//   ....[18]....
        /*0910*/ 	.word	0x000007d0
        /*0914*/ 	.word	0x000000ff
        /*0918*/ 	.word	0x000388b0
        /*091c*/ 	.short	0x0100
        /*091e*/ 	.byte	0x08
	.zero		1


	//   ....[19]....
        /*0920*/ 	.word	0x000007e0
        /*0924*/ 	.word	0x000000ff
        /*0928*/ 	.word	0x000388c0
        /*092c*/ 	.short	0x0100
        /*092e*/ 	.byte	0x08
	.zero		1


	//   ....[20]....
        /*0930*/ 	.word	0x000007f0
        /*0934*/ 	.word	0x000000ff
        /*0938*/ 	.word	0x000388b8
        /*093c*/ 	.short	0x0100
        /*093e*/ 	.byte	0x08
	.zero		1


	//   ....[21]....
        /*0940*/ 	.word	0x00000800
        /*0944*/ 	.word	0x000000ff
        /*0948*/ 	.word	0x000388c8
        /*094c*/ 	.short	0x0100
        /*094e*/ 	.byte	0x08
	.zero		1


	//   ....[22]....
        /*0950*/ 	.word	0x00001870
        /*0954*/ 	.word	0x000000ff
        /*0958*/ 	.word	0x00038800
        /*095c*/ 	.short	0x010a
        /*095e*/ 	.byte	0x28
	.zero		1


	//   ....[23]....
        /*0960*/ 	.word	0x00001900
        /*0964*/ 	.word	0x00000000
        /*0968*/ 	.word	0x00038830
        /*096c*/ 	.short	0x010a
        /*096e*/ 	.byte	0x3f
	.zero		1


	//   ....[24]....
        /*0970*/ 	.word	0x00001950
        /*0974*/ 	.word	0x00000000
        /*0978*/ 	.word	0x00038830
        /*097c*/ 	.short	0x010a
        /*097e*/ 	.byte	0x3f
	.zero		1


	//   ....[25]....
        /*0980*/ 	.word	0x00004440
        /*0984*/ 	.word	0x000000ff
        /*0988*/ 	.word	0x00000000
        /*098c*/ 	.short	0x0101
        /*098e*/ 	.byte	0x04
	.zero		1


	//   ....[26]....
        /*0990*/ 	.word	0x000060e0
        /*0994*/ 	.word	0x000000ff
        /*0998*/ 	.word	0x00038830
        /*099c*/ 	.short	0x010a
        /*099e*/ 	.byte	0x3d
	.zero		1


	//   ....[27]....
        /*09a0*/ 	.word	0x00006120
        /*09a4*/ 	.word	0x000000ff
        /*09a8*/ 	.word	0x00038830
        /*09ac*/ 	.short	0x010a
        /*09ae*/ 	.byte	0x3d
	.zero		1


	//   ....[28]....
        /*09b0*/ 	.word	0x00008a80
        /*09b4*/ 	.word	0x000000ff
        /*09b8*/ 	.word	0x00038850
        /*09bc*/ 	.short	0x010a
        /*09be*/ 	.byte	0x04
	.zero		1


	//   ....[29]....
        /*09c0*/ 	.word	0x00008ac0
        /*09c4*/ 	.word	0x000000ff
        /*09c8*/ 	.word	0x00038850
        /*09cc*/ 	.short	0x010a
        /*09ce*/ 	.byte	0x04
	.zero		1


	//   ....[30]....
        /*09d0*/ 	.word	0x00009110
        /*09d4*/ 	.word	0x000000ff
        /*09d8*/ 	.word	0x00000000
        /*09dc*/ 	.short	0x0101
        /*09de*/ 	.byte	0x3d
	.zero		1


	//   ....[31]....
        /*09e0*/ 	.word	0x00009ef0
        /*09e4*/ 	.word	0x000000ff
        /*09e8*/ 	.word	0x00000000
        /*09ec*/ 	.short	0x0101
        /*09ee*/ 	.byte	0x04
	.zero		1


	//   ....[32]....
        /*09f0*/ 	.word	0x0000a860
        /*09f4*/ 	.word	0x000000ff
        /*09f8*/ 	.word	0x00038850
        /*09fc*/ 	.short	0x010a
        /*09fe*/ 	.byte	0x07
	.zero		1


	//   ....[33]....
        /*0a00*/ 	.word	0x0000a8a0
        /*0a04*/ 	.word	0x000000ff
        /*0a08*/ 	.word	0x00038850
        /*0a0c*/ 	.short	0x010a
        /*0a0e*/ 	.byte	0x07
	.zero		1


	//   ....[34]....
        /*0a10*/ 	.word	0x0000ada0
        /*0a14*/ 	.word	0x000000ff
        /*0a18*/ 	.word	0x00000000
        /*0a1c*/ 	.short	0x0101
        /*0a1e*/ 	.byte	0x04
	.zero		1


	//   ....[35]....
        /*0a20*/ 	.word	0x0000d0c0
        /*0a24*/ 	.word	0x000000ff
        /*0a28*/ 	.word	0x00000000
        /*0a2c*/ 	.short	0x0101
        /*0a2e*/ 	.byte	0x0a
	.zero		1


	//   ....[36]....
        /*0a30*/ 	.word	0x0000ffb0
        /*0a34*/ 	.word	0x00000005
        /*0a38*/ 	.word	0x00038840
        /*0a3c*/ 	.short	0x010a
        /*0a3e*/ 	.byte	0x3f
	.zero		1


	//   ....[37]....
        /*0a40*/ 	.word	0x000105c0
        /*0a44*/ 	.word	0x00000005
        /*0a48*/ 	.word	0x00038830
        /*0a4c*/ 	.short	0x0107
        /*0a4e*/ 	.byte	0x3f
	.zero		1


	//   ....[38]....
        /*0a50*/ 	.word	0x000106a0
        /*0a54*/ 	.word	0x00000005
        /*0a58*/ 	.word	0x00038830
        /*0a5c*/ 	.short	0x0101
        /*0a5e*/ 	.byte	0x3f
	.zero		1


	//   ....[39]....
        /*0a60*/ 	.word	0x00011290
        /*0a64*/ 	.word	0x00000016
        /*0a68*/ 	.word	0x00038800
        /*0a6c*/ 	.short	0x0107
        /*0a6e*/ 	.byte	0x3f
	.zero		1


	//   ....[40]....
        /*0a70*/ 	.word	0x00011390
        /*0a74*/ 	.word	0x00000016
        /*0a78*/ 	.word	0x00038800
        /*0a7c*/ 	.short	0x0101
        /*0a7e*/ 	.byte	0x3f
	.zero		1


	//   ....[41]....
        /*0a80*/ 	.word	0x000113b0
        /*0a84*/ 	.word	0x00000016
        /*0a88*/ 	.word	0x00038820
        /*0a8c*/ 	.short	0x010a
        /*0a8e*/ 	.byte	0x3f
	.zero		1


	//   ....[42]....
        /*0a90*/ 	.word	0x000117b0
        /*0a94*/ 	.word	0x00000006
        /*0a98*/ 	.word	0x00038840
        /*0a9c*/ 	.short	0x010a
        /*0a9e*/ 	.byte	0x3f
	.zero		1


	//   ....[43]....
        /*0aa0*/ 	.word	0x00011d30
        /*0aa4*/ 	.word	0x00000006
        /*0aa8*/ 	.word	0x00038830
        /*0aac*/ 	.short	0x0107
        /*0aae*/ 	.byte	0x3f
	.zero		1


	//   ....[44]....
        /*0ab0*/ 	.word	0x00011de0
        /*0ab4*/ 	.word	0x00000006
        /*0ab8*/ 	.word	0x00038830
        /*0abc*/ 	.short	0x0101
        /*0abe*/ 	.byte	0x3f
	.zero		1


	//   ....[45]....
        /*0ac0*/ 	.word	0x00011e40
        /*0ac4*/ 	.word	0x00000006
        /*0ac8*/ 	.word	0x00038860
        /*0acc*/ 	.short	0x010a
        /*0ace*/ 	.byte	0x3f
	.zero		1


	//   ....[46]....
        /*0ad0*/ 	.word	0x00012330
        /*0ad4*/ 	.word	0x00000006
        /*0ad8*/ 	.word	0x00038850
        /*0adc*/ 	.short	0x0107
        /*0ade*/ 	.byte	0x3f
	.zero		1


	//   ....[47]....
        /*0ae0*/ 	.word	0x000124f0
        /*0ae4*/ 	.word	0x00000006
        /*0ae8*/ 	.word	0x00038850
        /*0aec*/ 	.short	0x0101
        /*0aee*/ 	.byte	0x3f
	.zero		1


	//   ....[48]....
        /*0af0*/ 	.word	0x000126f0
        /*0af4*/ 	.word	0x00000004
        /*0af8*/ 	.word	0x00038860
        /*0afc*/ 	.short	0x010a
        /*0afe*/ 	.byte	0x3f
	.zero		1


	//   ....[49]....
        /*0b00*/ 	.word	0x00012c20
        /*0b04*/ 	.word	0x00000004
        /*0b08*/ 	.word	0x00038850
        /*0b0c*/ 	.short	0x0107
        /*0b0e*/ 	.byte	0x3f
	.zero		1


	//   ....[50]....
        /*0b10*/ 	.word	0x00012cd0
        /*0b14*/ 	.word	0x00000004
        /*0b18*/ 	.word	0x00038850
        /*0b1c*/ 	.short	0x0101
        /*0b1e*/ 	.byte	0x3f
	.zero		1


	//   ....[51]....
        /*0b20*/ 	.word	0x000137d0
        /*0b24*/ 	.word	0x00000004
        /*0b28*/ 	.word	0x00038820
        /*0b2c*/ 	.short	0x010a
        /*0b2e*/ 	.byte	0x3f
	.zero		1


	//   ....[52]....
        /*0b30*/ 	.word	0x00013970
        /*0b34*/ 	.word	0x00000005
        /*0b38*/ 	.word	0x00038840
        /*0b3c*/ 	.short	0x010a
        /*0b3e*/ 	.byte	0x3f
	.zero		1


	//   ....[53]....
        /*0b40*/ 	.word	0x00013a10
        /*0b44*/ 	.word	0x0000001b
        /*0b48*/ 	.word	0x00038840
        /*0b4c*/ 	.short	0x010a
        /*0b4e*/ 	.byte	0x3f
	.zero		1


	//   ....[54]....
        /*0b50*/ 	.word	0x00013a50
        /*0b54*/ 	.word	0x00000005
        /*0b58*/ 	.word	0x00038860
        /*0b5c*/ 	.short	0x010a
        /*0b5e*/ 	.byte	0x3f
	.zero		1


	//   ....[55]....
        /*0b60*/ 	.word	0x00013a90
        /*0b64*/ 	.word	0x0000001b
        /*0b68*/ 	.word	0x00038860
        /*0b6c*/ 	.short	0x010a
        /*0b6e*/ 	.byte	0x3f
	.zero		1


	//   ....[56]....
        /*0b70*/ 	.word	0x00013b00
        /*0b74*/ 	.word	0x00000003
        /*0b78*/ 	.word	0x00038800
        /*0b7c*/ 	.short	0x010a
        /*0b7e*/ 	.byte	0x3f
	.zero		1


	//   ....[57]....
        /*0b80*/ 	.word	0x00013b50
        /*0b84*/ 	.word	0x00000000
        /*0b88*/ 	.word	0x00038830
        /*0b8c*/ 	.short	0x010a
        /*0b8e*/ 	.byte	0x3f
	.zero		1


	//   ....[58]....
        /*0b90*/ 	.word	0x00013bb0
        /*0b94*/ 	.word	0x00000099
        /*0b98*/ 	.word	0x00038830
        /*0b9c*/ 	.short	0x010a
        /*0b9e*/ 	.byte	0x3f
	.zero		1


	//   ....[59]....
        /*0ba0*/ 	.word	0x00013c10
        /*0ba4*/ 	.word	0x00000002
        /*0ba8*/ 	.word	0x00038850
        /*0bac*/ 	.short	0x010a
        /*0bae*/ 	.byte	0x3f
	.zero		1


	//   ....[60]....
        /*0bb0*/ 	.word	0x00013c70
        /*0bb4*/ 	.word	0x00000007
        /*0bb8*/ 	.word	0x00038850
        /*0bbc*/ 	.short	0x010a
        /*0bbe*/ 	.byte	0x3f
	.zero		1


	//   ....[61]....
        /*0bc0*/ 	.word	0x00013d80
        /*0bc4*/ 	.word	0x00000005
        /*0bc8*/ 	.word	0x00038840
        /*0bcc*/ 	.short	0x010a
        /*0bce*/ 	.byte	0x3f
	.zero		1


	//   ....[62]....
        /*0bd0*/ 	.word	0x00014fc0
        /*0bd4*/ 	.word	0x00000016
        /*0bd8*/ 	.word	0x00038820
        /*0bdc*/ 	.short	0x010a
        /*0bde*/ 	.byte	0x3f
	.zero		1


	//   ....[63]....
        /*0be0*/ 	.word	0x00015010
        /*0be4*/ 	.word	0x00000006
        /*0be8*/ 	.word	0x00038840
        /*0bec*/ 	.short	0x010a
        /*0bee*/ 	.byte	0x3f
	.zero		1


	//   ....[64]....
        /*0bf0*/ 	.word	0x00015770
        /*0bf4*/ 	.word	0x00000006
        /*0bf8*/ 	.word	0x00038860
        /*0bfc*/ 	.short	0x010a
        /*0bfe*/ 	.byte	0x3f
	.zero		1


	//   ....[65]....
        /*0c00*/ 	.word	0x00015f20
        /*0c04*/ 	.word	0x00000004
        /*0c08*/ 	.word	0x00038860
        /*0c0c*/ 	.short	0x010a
        /*0c0e*/ 	.byte	0x3f
	.zero		1


	//   ....[66]....
        /*0c10*/ 	.word	0x000170c0
        /*0c14*/ 	.word	0x00000004
        /*0c18*/ 	.word	0x00038820
        /*0c1c*/ 	.short	0x010a
        /*0c1e*/ 	.byte	0x3f
	.zero		1


	//   ....[67]....
        /*0c20*/ 	.word	0x00017260
        /*0c24*/ 	.word	0x00000005
        /*0c28*/ 	.word	0x00038840
        /*0c2c*/ 	.short	0x010a
        /*0c2e*/ 	.byte	0x3f
	.zero		1


	//   ....[68]....
        /*0c30*/ 	.word	0x000172b0
        /*0c34*/ 	.word	0x0000001b
        /*0c38*/ 	.word	0x00038840
        /*0c3c*/ 	.short	0x010a
        /*0c3e*/ 	.byte	0x3f
	.zero		1


	//   ....[69]....
        /*0c40*/ 	.word	0x00017300
        /*0c44*/ 	.word	0x00000005
        /*0c48*/ 	.word	0x00038860
        /*0c4c*/ 	.short	0x010a
        /*0c4e*/ 	.byte	0x3f
	.zero		1


	//----- nvinfo : EIATTR_NUM_MBARRIERS
	.align		4
.L_357:
        /*0c50*/ 	.byte	0x03, 0x38
        /*0c52*/ 	.short	0x0016


	//----- nvinfo : EIATTR_EXIT_INSTR_OFFSETS
	.align		4
        /*0c54*/ 	.byte	0x04, 0x1c
        /*0c56*/ 	.short	(.L_359 - .L_358)


	//   ....[0]....
.L_358:
        /*0c58*/ 	.word	0x00000990


	//   ....[1]....
        /*0c5c*/ 	.word	0x0000e570


	//   ....[2]....
        /*0c60*/ 	.word	0x00013ae0


	//----- nvinfo : EIATTR_MAX_THREADS
	.align		4
.L_359:
        /*0c64*/ 	.byte	0x04, 0x05
        /*0c66*/ 	.short	(.L_361 - .L_360)
.L_360:
        /*0c68*/ 	.word	0x00000180
        /*0c6c*/ 	.word	0x00000001
        /*0c70*/ 	.word	0x00000001


	//----- nvinfo : EIATTR_CRS_STACK_SIZE
	.align		4
.L_361:
        /*0c74*/ 	.byte	0x04, 0x1e
        /*0c76*/ 	.short	(.L_363 - .L_362)
.L_362:
        /*0c78*/ 	.word	0x00000000


	//----- nvinfo : EIATTR_CBANK_PARAM_SIZE
	.align		4
.L_363:
        /*0c7c*/ 	.byte	0x03, 0x19
        /*0c7e*/ 	.short	0x0af0


	//----- nvinfo : EIATTR_PARAM_CBANK
	.align		4
        /*0c80*/ 	.byte	0x04, 0x0a
        /*0c82*/ 	.short	(.L_365 - .L_364)
	.align		4
.L_364:
        /*0c84*/ 	.word	index@(.nv.constant0._ZN7cutlass13device_kernelIN5flash11enable_sm90INS1_16FlashAttnFwdSm90INS1_25CollectiveMainloopFwdSm90ILi2EN4cute5tupleIJNS5_1CILi1EEES8_S8_EEENS6_IJNS7_ILi128EEENS7_ILi80EEENS7_ILi256EEEEEELi256ENS_6half_tEfNS_4arch4Sm90ELb0ELb0ELb1ELb1ELb1ELb0ELb0ELb1ELb1ELb1ELb0ELb0EEENS1_21CollectiveEpilogueFwdINS6_IJSA_SC_SB_EEES9_SE_SG_Li256ELb1ELb1ELb0ELb0EEENS1_36VarlenDynamicPersistentTileSchedulerILi128ELi80ELi256ELi128ELb0ELb1ELb1ELb0ELb1ELb1EEEEEEEEEvNT_6ParamsE)
        /*0c88*/ 	.short	0x0210
        /*0c8a*/ 	.short	0x0af0


	//----- nvinfo : EIATTR_SW_WAR
	.align		4
.L_365:
        /*0c8c*/ 	.byte	0x04, 0x36
        /*0c8e*/ 	.short	(.L_367 - .L_366)
.L_366:
        /*0c90*/ 	.word	0x00000008
.L_367:


//--------------------- .nv.info._ZN7cutlass13device_kernelIN5flash11enable_sm90INS1_16FlashAttnFwdSm90INS1_25CollectiveMainloopFwdSm90ILi2EN4cute5tupleIJNS5_1CILi1EEES8_S8_EEENS6_IJNS7_ILi128EEENS7_ILi80EEENS7_ILi256EEEEEELi256ENS_6half_tEfNS_4arch4Sm90ELb0ELb0ELb1ELb1ELb1ELb1ELb0ELb1ELb1ELb1ELb0ELb0EEENS1_21CollectiveEpilogueFwdINS6_IJSA_SC_SB_EEES9_SE_SG_Li256ELb1ELb1ELb0ELb0EEENS1_36VarlenDynamicPersistentTileSchedulerILi128ELi80ELi256ELi128ELb0ELb1ELb1ELb0ELb1ELb1EEEEEEEEEvNT_6ParamsE --------------------------
	.section	.nv.info._ZN7cutlass13device_kernelIN5flash11enable_sm90INS1_16FlashAttnFwdSm90INS1_25CollectiveMainloopFwdSm90ILi2EN4cute5tupleIJNS5_1CILi1EEES8_S8_EEENS6_IJNS7_ILi128EEENS7_ILi80EEENS7_ILi256EEEEEELi256ENS_6half_tEfNS_4arch4Sm90ELb0ELb0ELb1ELb1ELb1ELb1ELb0ELb1ELb1ELb1ELb0ELb0EEENS1_21CollectiveEpilogueFwdINS6_IJSA_SC_SB_EEES9_SE_SG_Li256ELb1ELb1ELb0ELb0EEENS1_36VarlenDynamicPersistentTileSchedulerILi128ELi80ELi256ELi128ELb0ELb1ELb1ELb0ELb1ELb1EEEEEEEEEvNT_6ParamsE,"",@"SHT_CUDA_INFO"
	.sectionflags	@""
	.align	4


	//----- nvinfo : EIATTR_CUDA_API_VERSION
	.align		4
        /*0000*/ 	.byte	0x04, 0x37
        /*0002*/ 	.short	(.L_369 - .L_368)
.L_368:
        /*0004*/ 	.word	0x00000082


	//----- nvinfo : EIATTR_KPARAM_INFO
	.align		4
.L_369:
        /*0008*/ 	.byte	0x04, 0x17
        /*000a*/ 	.short	(.L_371 - .L_370)
.L_370:
        /*000c*/ 	.word	0x00000000
        /*0010*/ 	.short	0x0000
        /*0012*/ 	.short	0x0070
        /*0014*/ 	.byte	0x00, 0xf0, 0x01, 0x2a


	//----- nvinfo : EIATTR_SPARSE_MMA_MASK
	.align		4
.L_371:
        /*0018*/ 	.byte	0x03, 0x50
        /*001a*/ 	.short	0x0000


	//----- nvinfo : EIATTR_MAXREG_COUNT
	.align		4
        /*001c*/ 	.byte	0x03, 0x1b
        /*001e*/ 	.short	0x00a8


	//----- nvinfo : EIATTR_NUM_BARRIERS
	.align		4
        /*0020*/ 	.byte	0x02, 0x4c
        /*0022*/ 	.byte	0x10
	.zero		1


	//----- nvinfo : EIATTR_EXTERNS
	.align		4
        /*0024*/ 	.byte	0x04, 0x0f
        /*0026*/ 	.short	(.L_373 - .L_372)


	//   ....[0]....
	.align		4
.L_372:
        /*0028*/ 	.word	index@(__assertfail)


	//----- nvinfo : EIATTR_ANNOTATIONS
	.align		4
.L_373:
        /*002c*/ 	.byte	0x04, 0x55
        /*002e*/ 	.short	(.L_375 - .L_374)


	//   ....[0]....
.L_374:
        /* <DEDUP_REMOVED lines=50> */


	//----- nvinfo : EIATTR_MERCURY_ISA_VERSION
	.align		4
.L_375:
        /*0340*/ 	.byte	0x03, 0x5f
        /*0342*/ 	.short	0x0101


	//----- nvinfo : EIATTR_UNUSED_LOAD_BYTE_OFFSET
	.align		4
        /*0344*/ 	.byte	0x04, 0x44
        /*0346*/ 	.short	(.L_377 - .L_376)


	//   ....[0]....
.L_376:
        /*0348*/ 	.word	0x00000a30
        /*034c*/ 	.word	0x0000fff0


	//   ....[1]....
        /*0350*/ 	.word	0x0001d810
        /*0354*/ 	.word	0x0000fff0


	//----- nvinfo : EIATTR_INT_WARP_WIDE_INSTR_OFFSETS
	.align		4
.L_377:
        /*0358*/ 	.byte	0x04, 0x31
        /*035a*/ 	.short	(.L_379 - .L_378)


	//   ....[0]....
.L_378:
        /*035c*/ 	.word	0x00000130


	//   ....[1]....
        /*0360*/ 	.word	0x00000170


	//   ....[2]....
        /*0364*/ 	.word	0x000001e0


	//   ....[3]....
        /*0368*/ 	.word	0x000231e0


	//   ....[4]....
        /*036c*/ 	.word	0x00023280


	//   ....[5]....
        /*0370*/ 	.word	0x00026350


	//   ....[6]....
        /*0374*/ 	.word	0x000263f0


	//----- nvinfo : EIATTR_COOP_GROUP_MASK_REGIDS
	.align		4
.L_379:
        /*0378*/ 	.byte	0x04, 0x29
        /*037a*/ 	.short	(.L_381 - .L_380)


	//   ....[0]....
.L_380:
        /*037c*/ 	.word	0xffffffff


	//   ....[1]....
        /*0380*/ 	.word	0xffffffff


	//   ....[2]....
        /*0384*/ 	.word	0xffffffff


	//   ....[3]....
        /*0388*/ 	.word	0xffffffff


	//   ....[4]....
        /*038c*/ 	.word	0xffffffff


	//   ....[5]....
        /*0390*/ 	.word	0xffffffff


	//   ....[6]....
        /*0394*/ 	.word	0xffffffff


	//   ....[7]....
        /*0398*/ 	.word	0xffffffff


	//   ....[8]....
        /*039c*/ 	.word	0xffffffff


	//   ....[9]....
        /*03a0*/ 	.word	0xffffffff


	//   ....[10]....
        /*03a4*/ 	.word	0xffffffff


	//   ....[11]....
        /*03a8*/ 	.word	0xffffffff


	//   ....[12]....
        /*03ac*/ 	.word	0xffffffff


	//   ....[13]....
        /*03b0*/ 	.word	0xffffffff


	//   ....[14]....
        /*03b4*/ 	.word	0xffffffff


	//   ....[15]....
        /*03b8*/ 	.word	0xffffffff


	//   ....[16]....
        /*03bc*/ 	.word	0xffffffff


	//   ....[17]....
        /*03c0*/ 	.word	0xffffffff


	//   ....[18]....
        /*03c4*/ 	.word	0xffffffff


	//   ....[19]....
        /*03c8*/ 	.word	0xffffffff


	//   ....[20]....
        /*03cc*/ 	.word	0xffffffff


	//   ....[21]....
        /*03d0*/ 	.word	0xffffffff


	//   ....[22]....
        /*03d4*/ 	.word	0xffffffff


	//   ....[23]....
        /*03d8*/ 	.word	0xffffffff


	//   ....[24]....
        /*03dc*/ 	.word	0xffffffff


	//   ....[25]....
        /*03e0*/ 	.word	0xffffffff


	//   ....[26]....
        /*03e4*/ 	.word	0xffffffff


	//   ....[27]....
        /*03e8*/ 	.word	0xffffffff


	//   ....[28]....
        /*03ec*/ 	.word	0xffffffff


	//   ....[29]....
        /*03f0*/ 	.word	0xffffffff


	//   ....[30]....
        /*03f4*/ 	.word	0xffffffff


	//   ....[31]....
        /*03f8*/ 	.word	0xffffffff


	//   ....[32]....
        /*03fc*/ 	.word	0xffffffff


	//   ....[33]....
        /*0400*/ 	.word	0xffffffff


	//   ....[34]....
        /*0404*/ 	.word	0xffffffff


	//   ....[35]....
        /*0408*/ 	.word	0xffffffff


	//   ....[36]....
        /*040c*/ 	.word	0xffffffff


	//   ....[37]....
        /*0410*/ 	.word	0xffffffff


	//   ....[38]....
        /*0414*/ 	.word	0xffffffff


	//   ....[39]....
        /*0418*/ 	.word	0xffffffff


	//   ....[40]....
        /*041c*/ 	.word	0xffffffff


	//   ....[41]....
        /*0420*/ 	.word	0xffffffff


	//   ....[42]....
        /*0424*/ 	.word	0xffffffff


	//   ....[43]....
        /*0428*/ 	.word	0xffffffff


	//   ....[44]....
        /*042c*/ 	.word	0xffffffff


	//   ....[45]....
        /*0430*/ 	.word	0xffffffff


	//   ....[46]....
        /*0434*/ 	.word	0xffffffff


	//   ....[47]....
        /*0438*/ 	.word	0xffffffff


	//   ....[48]....
        /*043c*/ 	.word	0xffffffff


	//   ....[49]....
        /*0440*/ 	.word	0xffffffff


	//   ....[50]....
        /*0444*/ 	.word	0xffffffff


	//   ....[51]....
        /*0448*/ 	.word	0xffffffff


	//   ....[52]....
        /*044c*/ 	.word	0xffffffff


	//   ....[53]....
        /*0450*/ 	.word	0xffffffff


	//   ....[54]....
        /*0454*/ 	.word	0xffffffff


	//   ....[55]....
        /*0458*/ 	.word	0xffffffff


	//   ....[56]....
        /*045c*/ 	.word	0xffffffff


	//   ....[57]....
        /*0460*/ 	.word	0xffffffff


	//   ....[58]....
        /*0464*/ 	.word	0xffffffff


	//   ....[59]....
        /*0468*/ 	.word	0xffffffff


	//   ....[60]....
        /*046c*/ 	.word	0xffffffff


	//   ....[61]....
        /*0470*/ 	.word	0xffffffff


	//   ....[62]....
        /*0474*/ 	.word	0xffffffff


	//   ....[63]....
        /*0478*/ 	.word	0xffffffff


	//   ....[64]....
        /*047c*/ 	.word	0xffffffff


	//   ....[65]....
        /*0480*/ 	.word	0xffffffff


	//   ....[66]....
        /*0484*/ 	.word	0xffffffff


	//   ....[67]....
        /*0488*/ 	.word	0xffffffff


	//   ....[68]....
        /*048c*/ 	.word	0xffffffff


	//   ....[69]....
        /*0490*/ 	.word	0xffffffff


	//   ....[70]....
        /*0494*/ 	.word	0xffffffff


	//   ....[71]....
        /*0498*/ 	.word	0xffffffff


	//   ....[72]....
        /*049c*/ 	.word	0xffffffff


	//   ....[73]....
        /*04a0*/ 	.word	0xffffffff


	//   ....[74]....
        /*04a4*/ 	.word	0xffffffff


	//   ....[75]....
        /*04a8*/ 	.word	0xffffffff


	//   ....[76]....
        /*04ac*/ 	.word	0xffffffff


	//   ....[77]....
        /*04b0*/ 	.word	0xffffffff


	//   ....[78]....
        /*04b4*/ 	.word	0xffffffff


	//   ....[79]....
        /*04b8*/ 	.word	0xffffffff


	//   ....[80]....
        /*04bc*/ 	.word	0xffffffff


	//   ....[81]....
        /*04c0*/ 	.word	0xffffffff


	//   ....[82]....
        /*04c4*/ 	.word	0xffffffff


	//   ....[83]....
        /*04c8*/ 	.word	0xffffffff


	//   ....[84]....
        /*04cc*/ 	.word	0xffffffff


	//   ....[85]....
        /*04d0*/ 	.word	0xffffffff


	//   ....[86]....
        /*04d4*/ 	.word	0xffffffff


	//   ....[87]....
        /*04d8*/ 	.word	0xffffffff


	//   ....[88]....
        /*04dc*/ 	.word	0xffffffff


	//   ....[89]....
        /*04e0*/ 	.word	0xffffffff


	//   ....[90]....
        /*04e4*/ 	.word	0xffffffff


	//   ....[91]....
        /*04e8*/ 	.word	0xffffffff


	//   ....[92]....
        /*04ec*/ 	.word	0xffffffff


	//   ....[93]....
        /*04f0*/ 	.word	0xffffffff


	//   ....[94]....
        /*04f4*/ 	.word	0xffffffff


	//   ....[95]....
        /*04f8*/ 	.word	0xffffffff


	//   ....[96]....
        /*04fc*/ 	.word	0xffffffff


	//   ....[97]....
        /*0500*/ 	.word	0xffffffff


	//   ....[98]....
        /*0504*/ 	.word	0xffffffff


	//   ....[99]....
        /*0508*/ 	.word	0xffffffff


	//   ....[100]....
        /*050c*/ 	.word	0xffffffff


	//   ....[101]....
        /*0510*/ 	.word	0xffffffff


	//   ....[102]....
        /*0514*/ 	.word	0xffffffff


	//   ....[103]....
        /*0518*/ 	.word	0xffffffff


	//   ....[104]....
        /*051c*/ 	.word	0xffffffff


	//   ....[105]....
        /*0520*/ 	.word	0xffffffff


	//   ....[106]....
        /*0524*/ 	.word	0xffffffff


	//   ....[107]....
        /*0528*/ 	.word	0xffffffff


	//   ....[108]....
        /*052c*/ 	.word	0xffffffff


	//   ....[109]....
        /*0530*/ 	.word	0xffffffff


	//   ....[110]....
        /*0534*/ 	.word	0xffffffff


	//   ....[111]....
        /*0538*/ 	.word	0xffffffff


	//   ....[112]....
        /*053c*/ 	.word	0xffffffff


	//   ....[113]....
        /*0540*/ 	.word	0xffffffff


	//   ....[114]....
        /*0544*/ 	.word	0xffffffff


	//   ....[115]....
        /*0548*/ 	.word	0xffffffff


	//   ....[116]....
        /*054c*/ 	.word	0xffffffff


	//   ....[117]....
        /*0550*/ 	.word	0xffffffff


	//   ....[118]....
        /*0554*/ 	.word	0xffffffff


	//   ....[119]....
        /*0558*/ 	.word	0xffffffff


	//   ....[120]....
        /*055c*/ 	.word	0xffffffff


	//   ....[121]....
        /*0560*/ 	.word	0xffffffff


	//   ....[122]....
        /*0564*/ 	.word	0xffffffff


	//   ....[123]....
        /*0568*/ 	.word	0xffffffff


	//   ....[124]....
        /*056c*/ 	.word	0xffffffff


	//   ....[125]....
        /*0570*/ 	.word	0xffffffff


	//   ....[126]....
        /*0574*/ 	.word	0xffffffff


	//   ....[127]....
        /*0578*/ 	.word	0xffffffff


	//   ....[128]....
        /*057c*/ 	.word	0xffffffff


	//   ....[129]....
        /*0580*/ 	.word	0xffffffff


	//   ....[130]....
        /*0584*/ 	.word	0xffffffff


	//   ....[131]....
        /*0588*/ 	.word	0xffffffff


	//   ....[132]....
        /*058c*/ 	.word	0xffffffff


	//   ....[133]....
        /*0590*/ 	.word	0xffffffff


	//   ....[134]....
        /*0594*/ 	.word	0xffffffff


	//   ....[135]....
        /*0598*/ 	.word	0xffffffff


	//   ....[136]....
        /*059c*/ 	.word	0xffffffff


	//   ....[137]....
        /*05a0*/ 	.word	0xffffffff


	//   ....[138]....
        /*05a4*/ 	.word	0xffffffff


	//   ....[139]....
        /*05a8*/ 	.word	0xffffffff


	//   ....[140]....
        /*05ac*/ 	.word	0xffffffff


	//   ....[141]....
        /*05b0*/ 	.word	0xffffffff


	//   ....[142]....
        /*05b4*/ 	.word	0xffffffff


	//   ....[143]....
        /*05b8*/ 	.word	0xffffffff


	//   ....[144]....
        /*05bc*/ 	.word	0xffffffff


	//   ....[145]....
        /*05c0*/ 	.word	0xffffffff


	//   ....[146]....
        /*05c4*/ 	.word	0xffffffff


	//   ....[147]....
        /*05c8*/ 	.word	0xffffffff


	//   ....[148]....
        /*05cc*/ 	.word	0xffffffff


	//   ....[149]....
        /*05d0*/ 	.word	0xffffffff


	//   ....[150]....
        /*05d4*/ 	.word	0xffffffff


	//   ....[151]....
        /*05d8*/ 	.word	0xffffffff


	//   ....[152]....
        /*05dc*/ 	.word	0xffffffff


	//   ....[153]....
        /*05e0*/ 	.word	0xffffffff


	//   ....[154]....
        /*05e4*/ 	.word	0xffffffff


	//   ....[155]....
        /*05e8*/ 	.word	0xffffffff


	//   ....[156]....
        /*05ec*/ 	.word	0xffffffff


	//   ....[157]....
        /*05f0*/ 	.word	0xffffffff


	//   ....[158]....
        /*05f4*/ 	.word	0xffffffff


	//   ....[159]....
        /*05f8*/ 	.word	0xffffffff


	//   ....[160]....
        /*05fc*/ 	.word	0xffffffff


	//   ....[161]....
        /*0600*/ 	.word	0xffffffff


	//   ....[162]....
        /*0604*/ 	.word	0xffffffff


	//   ....[163]....
        /*0608*/ 	.word	0x0500000f


	//   ....[164]....
        /*060c*/ 	.word	0x0500000f


	//   ....[165]....
        /*0610*/ 	.word	0x0500000f


	//   ....[166]....
        /*0614*/ 	.word	0x0500000f


	//   ....[167]....
        /*0618*/ 	.word	0x0500000f


	//   ....[168]....
        /*061c*/ 	.word	0x0500000f


	//   ....[169]....
        /*0620*/ 	.word	0x0500000f


	//   ....[170]....
        /*0624*/ 	.word	0x0500000f


	//   ....[171]....
        /*0628*/ 	.word	0x0500000f


	//   ....[172]....
        /*062c*/ 	.word	0x0500000f


	//   ....[173]....
        /*0630*/ 	.word	0x0500000f


	//   ....[174]....
        /*0634*/ 	.word	0x0500000f


	//   ....[175]....
        /*0638*/ 	.word	0x0500000f


	//   ....[176]....
        /*063c*/ 	.word	0x0500000f


	//   ....[177]....
        /*0640*/ 	.word	0x0500000f


	//   ....[178]....
        /*0644*/ 	.word	0x0500000f


	//   ....[179]....
        /*0648*/ 	.word	0x0500000f


	//   ....[180]....
        /*064c*/ 	.word	0x0500000f


	//   ....[181]....
        /*0650*/ 	.word	0x0500000f


	//   ....[182]....
        /*0654*/ 	.word	0x0500000f


	//   ....[183]....
        /*0658*/ 	.word	0x0500000f


	//   ....[184]....
        /*065c*/ 	.word	0x0500000f


	//   ....[185]....
        /*0660*/ 	.word	0x0500000f


	//   ....[186]....
        /*0664*/ 	.word	0x0500000f


	//   ....[187]....
        /*0668*/ 	.word	0x0500000f


	//   ....[188]....
        /*066c*/ 	.word	0x0500000f


	//   ....[189]....
        /*0670*/ 	.word	0x0500000f


	//   ....[190]....
        /*0674*/ 	.word	0x0500000f


	//   ....[191]....
        /*0678*/ 	.word	0x0500000f


	//   ....[192]....
        /*067c*/ 	.word	0x0500000f


	//   ....[193]....
        /*0680*/ 	.word	0x0500000f


	//   ....[194]....
        /*0684*/ 	.word	0x0500000f


	//   ....[195]....
        /*0688*/ 	.word	0x0500000f


	//   ....[196]....
        /*068c*/ 	.word	0x0500000f


	//   ....[197]....
        /*0690*/ 	.word	0x0500000f


	//   ....[198]....
        /*0694*/ 	.word	0x0500000f


	//   ....[199]....
        /*0698*/ 	.word	0x0500000f


	//   ....[200]....
        /*069c*/ 	.word	0x0500000f


	//   ....[201]....
        /*06a0*/ 	.word	0x0500000f


	//   ....[202]....
        /*06a4*/ 	.word	0x0500000f


	//   ....[203]....
        /*06a8*/ 	.word	0x0500000f


	//   ....[204]....
        /*06ac*/ 	.word	0x0500000f


	//   ....[205]....
        /*06b0*/ 	.word	0x0500000f


	//   ....[206]....
        /*06b4*/ 	.word	0x0500000f


	//   ....[207]....
        /*06b8*/ 	.word	0x0500000f


	//   ....[208]....
        /*06bc*/ 	.word	0x0500000f


	//   ....[209]....
        /*06c0*/ 	.word	0x0500000f


	//   ....[210]....
        /*06c4*/ 	.word	0x0500000f


	//   ....[211]....
        /*06c8*/ 	.word	0x0500000f


	//   ....[212]....
        /*06cc*/ 	.word	0x0500000f


	//   ....[213]....
        /*06d0*/ 	.word	0x0500000f


	//   ....[214]....
        /*06d4*/ 	.word	0x0500000f


	//   ....[215]....
        /*06d8*/ 	.word	0x0500000f


	//   ....[216]....
        /*06dc*/ 	.word	0x0500000f


	//   ....[217]....
        /*06e0*/ 	.word	0x0500000f


	//   ....[218]....
        /*06e4*/ 	.word	0x0500000f


	//   ....[219]....
        /*06e8*/ 	.word	0x0500000f


	//   ....[220]....
        /*06ec*/ 	.word	0x0500000f


	//   ....[221]....
        /*06f0*/ 	.word	0x0500000f


	//   ....[222]....
        /*06f4*/ 	.word	0x0500000f


	//   ....[223]....
        /*06f8*/ 	.word	0x0500000f


	//   ....[224]....
        /*06fc*/ 	.word	0x0500000f


	//   ....[225]....
        /*0700*/ 	.word	0x0500000f


	//   ....[226]....
        /*0704*/ 	.word	0x0500000f


	//   ....[227]....
        /*0708*/ 	.word	0x0500000f


	//   ....[228]....
        /*070c*/ 	.word	0x0500000f


	//   ....[229]....
        /*0710*/ 	.word	0x0500000f


	//   ....[230]....
        /*0714*/ 	.word	0x0500000f


	//   ....[231]....
        /*0718*/ 	.word	0x0500000f


	//   ....[232]....
        /*071c*/ 	.word	0x0500000f


	//   ....[233]....
        /*0720*/ 	.word	0x0500000f


	//   ....[234]....
        /*0724*/ 	.word	0x0500000f


	//   ....[235]....
        /*0728*/ 	.word	0x0500000f


	//   ....[236]....
        /*072c*/ 	.word	0x0500000f


	//   ....[237]....
        /*0730*/ 	.word	0x0500000f


	//   ....[238]....
        /*0734*/ 	.word	0x0500000f


	//   ....[239]....
        /*0738*/ 	.word	0x0500000f


	//   ....[240]....
        /*073c*/ 	.word	0x0500000f


	//   ....[241]....
        /*0740*/ 	.word	0x0500000f


	//   ....[242]....
        /*0744*/ 	.word	0x0500000f


	//   ....[243]....
        /*0748*/ 	.word	0x0500000f


	//   ....[244]....
        /*074c*/ 	.word	0x0500000f


	//   ....[245]....
        /*0750*/ 	.word	0x0500000f


	//   ....[246]....
        /*0754*/ 	.word	0x0500000f


	//   ....[247]....
        /*0758*/ 	.word	0x0500000f


	//   ....[248]....
        /*075c*/ 	.word	0x0500000f


	//   ....[249]....
        /*0760*/ 	.word	0x0500000f


	//   ....[250]....
        /*0764*/ 	.word	0x0500000f


	//   ....[251]....
        /*0768*/ 	.word	0x0500000f


	//   ....[252]....
        /*076c*/ 	.word	0x0500000f


	//   ....[253]....
        /*0770*/ 	.word	0x0500000f


	//   ....[254]....
        /*0774*/ 	.word	0x0500000f


	//   ....[255]....
        /*0778*/ 	.word	0x0500000f


	//   ....[0]....
        /*077c*/ 	.word	0x0500000f


	//   ....[1]....
        /*0780*/ 	.word	0x0500000f


	//   ....[2]....
        /*0784*/ 	.word	0x0500000f


	//   ....[3]....
        /*0788*/ 	.word	0x0500000f


	//   ....[4]....
        /*078c*/ 	.word	0x0500000f


	//   ....[5]....
        /*0790*/ 	.word	0x0500000f


	//   ....[6]....
        /*0794*/ 	.word	0x0500000f


	//   ....[7]....
        /*0798*/ 	.word	0x0500000f


	//   ....[8]....
        /*079c*/ 	.word	0x0500000f


	//----- nvinfo : EIATTR_COOP_GROUP_INSTR_OFFSETS
	.align		4
.L_381:
        /*07a0*/ 	.byte	0x04, 0x28
        /*07a2*/ 	.short	(.L_383 - .L_382)


	//   ....[0]....
.L_382:
        /*07a4*/ 	.word	0x00000060


	//   ....[1]....
        /*07a8*/ 	.word	0x00000140


	//   ....[2]....
        /*07ac*/ 	.word	0x00000190


	//   ....[3]....
        /*07b0*/ 	.word	0x000003c0


	//   ....[4]....
        /*07b4*/ 	.word	0x00000520


	//   ....[5]....
        /*07b8*/ 	.word	0x00000640


	//   ....[6]....
        /*07bc*/ 	.word	0x000007a0


	//   ....[7]....
        /*07c0*/ 	.word	0x00003340


	//   ....[8]....
        /*07c4*/ 	.word	0x00003350


	//   ....[9]....
        /*07c8*/ 	.word	0x00004150


	//   ....[10]....
        /*07cc*/ 	.word	0x00004160


	//   ....[11]....
        /*07d0*/ 	.word	0x00004ef0


	//   ....[12]....
        /*07d4*/ 	.word	0x00004f00


	//   ....[13]....
        /*07d8*/ 	.word	0x00006990


	//   ....[14]....
        /*07dc*/ 	.word	0x000069a0


	//   ....[15]....
        /*07e0*/ 	.word	0x00007830


	//   ....[16]....
        /*07e4*/ 	.word	0x00007840


	//   ....[17]....
        /*07e8*/ 	.word	0x00008850


	//   ....[18]....
        /*07ec*/ 	.word	0x00008860


	//   ....[19]....
        /*07f0*/ 	.word	0x00009ac0


	//   ....[20]....
        /*07f4*/ 	.word	0x00009ad0


	//   ....[21]....
        /*07f8*/ 	.word	0x00009c90


	//   ....[22]....
        /*07fc*/ 	.word	0x00009ca0


	//   ....[23]....
        /*0800*/ 	.word	0x00009e70


	//   ....[24]....
        /*0804*/ 	.word	0x00009e80


	//   ....[25]....
        /*0808*/ 	.word	0x0000a2f0


	//   ....[26]....
        /*080c*/ 	.word	0x0000a300


	//   ....[27]....
        /*0810*/ 	.word	0x0000a480


	//   ....[28]....
        /*0814*/ 	.word	0x0000a4a0


	//   ....[29]....
        /*0818*/ 	.word	0x0000a630


	//   ....[30]....
        /*081c*/ 	.word	0x0000a650


	//   ....[31]....
        /*0820*/ 	.word	0x0000ae30


	//   ....[32]....
        /*0824*/ 	.word	0x0000b450


	//   ....[33]....
        /*0828*/ 	.word	0x0000b460


	//   ....[34]....
        /*082c*/ 	.word	0x0000b470


	//   ....[35]....
        /*0830*/ 	.word	0x0000b480


	//   ....[36]....
        /*0834*/ 	.word	0x0000e6e0


	//   ....[37]....
        /*0838*/ 	.word	0x0000e6f0


	//   ....[38]....
        /*083c*/ 	.word	0x0000e700


	//   ....[39]....
        /*0840*/ 	.word	0x0000e710


	//   ....[40]....
        /*0844*/ 	.word	0x00016170


	//   ....[41]....
        /*0848*/ 	.word	0x00016200


	//   ....[42]....
        /*084c*/ 	.word	0x00016620


	//   ....[43]....
        /*0850*/ 	.word	0x000166b0


	//   ....[44]....
        /*0854*/ 	.word	0x0001b6f0


	//   ....[45]....
        /*0858*/ 	.word	0x0001b700


	//   ....[46]....
        /*085c*/ 	.word	0x0001b730


	//   ....[47]....
        /*0860*/ 	.word	0x0001b740


	//   ....[48]....
        /*0864*/ 	.word	0x0001cc90


	//   ....[49]....
        /*0868*/ 	.word	0x0001cd20


	//   ....[50]....
        /*086c*/ 	.word	0x0001cd40


	//   ....[51]....
        /*0870*/ 	.word	0x0001cd50


	//   ....[52]....
        /*0874*/ 	.word	0x0001ea80


	//   ....[53]....
        /*0878*/ 	.word	0x0001eac0


	//   ....[54]....
        /*087c*/ 	.word	0x0001eb00


	//   ....[55]....
        /*0880*/ 	.word	0x0001eb30


	//   ....[56]....
        /*0884*/ 	.word	0x0001f390


	//   ....[57]....
        /*0888*/ 	.word	0x0001f3b0


	//   ....[58]....
        /*088c*/ 	.word	0x0001f500


	//   ....[59]....
        /*0890*/ 	.word	0x0001f520


	//   ....[60]....
        /*0894*/ 	.word	0x0001f670


	//   ....[61]....
        /*0898*/ 	.word	0x0001f690


	//   ....[62]....
        /*089c*/ 	.word	0x0001f7f0


	//   ....[63]....
        /*08a0*/ 	.word	0x0001f810


	//   ....[64]....
        /*08a4*/ 	.word	0x00020180


	//   ....[65]....
        /*08a8*/ 	.word	0x00020190


	//   ....[66]....
        /*08ac*/ 	.word	0x000202e0


	//   ....[67]....
        /*08b0*/ 	.word	0x00020300


	//   ....[68]....
        /*08b4*/ 	.word	0x00020450


	//   ....[69]....
        /*08b8*/ 	.word	0x00020470


	//   ....[70]....
        /*08bc*/ 	.word	0x000205d0


	//   ....[71]....
        /*08c0*/ 	.word	0x000205f0


	//   ....[72]....
        /*08c4*/ 	.word	0x000207d0


	//   ....[73]....
        /*08c8*/ 	.word	0x00020990


	//   ....[74]....
        /*08cc*/ 	.word	0x000209c0


	//   ....[75]....
        /*08d0*/ 	.word	0x000209f0


	//   ....[76]....
        /*08d4*/ 	.word	0x00020a20


	//   ....[77]....
        /*08d8*/ 	.word	0x00020a50


	//   ....[78]....
        /*08dc*/ 	.word	0x00020a80


	//   ....[79]....
        /*08e0*/ 	.word	0x00020c00


	//   ....[80]....
        /*08e4*/ 	.word	0x00020c30


	//   ....[81]....
        /*08e8*/ 	.word	0x00020c60


	//   ....[82]....
        /*08ec*/ 	.word	0x00020c90


	//   ....[83]....
        /*08f0*/ 	.word	0x00020cc0


	//   ....[84]....
        /*08f4*/ 	.word	0x00020cf0


	//   ....[85]....
        /*08f8*/ 	.word	0x00020d80


	//   ....[86]....
        /*08fc*/ 	.word	0x00020db0


	//   ....[87]....
        /*0900*/ 	.word	0x00020e30


	//   ....[88]....
        /*0904*/ 	.word	0x000219a0


	//   ....[89]....
        /*0908*/ 	.word	0x00023e00


	//   ....[90]....
        /*090c*/ 	.word	0x00023e40


	//   ....[91]....
        /*0910*/ 	.word	0x00023e80


	//   ....[92]....
        /*0914*/ 	.word	0x00023f40


	//   ....[93]....
        /*0918*/ 	.word	0x00023f70


	//   ....[94]....
        /*091c*/ 	.word	0x00023fd0


	//   ....[95]....
        /*0920*/ 	.word	0x00024010


	//   ....[96]....
        /*0924*/ 	.word	0x00024070


	//   ....[97]....
        /*0928*/ 	.word	0x00024090


	//   ....[98]....
        /*092c*/ 	.word	0x000240c0


	//   ....[99]....
        /*0930*/ 	.word	0x00024920


	//   ....[100]....
        /*0934*/ 	.word	0x00024960


	//   ....[101]....
        /*0938*/ 	.word	0x00024980


	//   ....[102]....
        /*093c*/ 	.word	0x00024a20


	//   ....[103]....
        /*0940*/ 	.word	0x00024a30


	//   ....[104]....
        /*0944*/ 	.word	0x00024ae0


	//   ....[105]....
        /*0948*/ 	.word	0x00024af0


	//   ....[106]....
        /*094c*/ 	.word	0x00024ba0


	//   ....[107]....
        /*0950*/ 	.word	0x00024bb0


	//   ....[108]....
        /*0954*/ 	.word	0x00024c60


	//   ....[109]....
        /*0958*/ 	.word	0x00024c70


	//   ....[110]....
        /*095c*/ 	.word	0x00024d20


	//   ....[111]....
        /*0960*/ 	.word	0x00024d30


	//   ....[112]....
        /*0964*/ 	.word	0x00024de0


	//   ....[113]....
        /*0968*/ 	.word	0x00024df0


	//   ....[114]....
        /*096c*/ 	.word	0x00024e30


	//   ....[115]....
        /*0970*/ 	.word	0x00025680


	//   ....[116]....
        /*0974*/ 	.word	0x000256c0


	//   ....[117]....
        /*0978*/ 	.word	0x000256f0


	//   ....[118]....
        /*097c*/ 	.word	0x000257b0


	//   ....[119]....
        /*0980*/ 	.word	0x000257e0


	//   ....[120]....
        /*0984*/ 	.word	0x00025830


	//   ....[121]....
        /*0988*/ 	.word	0x00025860


	//   ....[122]....
        /*098c*/ 	.word	0x000258b0


	//   ....[123]....
        /*0990*/ 	.word	0x000258e0


	//   ....[124]....
        /*0994*/ 	.word	0x00025950


	//   ....[125]....
        /*0998*/ 	.word	0x00025c50


	//   ....[126]....
        /*099c*/ 	.word	0x00025c80


	//   ....[127]....
        /*09a0*/ 	.word	0x00025d40


	//   ....[128]....
        /*09a4*/ 	.word	0x00025d50


	//   ....[129]....
        /*09a8*/ 	.word	0x00025e00


	//   ....[130]....
        /*09ac*/ 	.word	0x00025e10


	//   ....[131]....
        /*09b0*/ 	.word	0x00025ec0


	//   ....[132]....
        /*09b4*/ 	.word	0x00025ed0


	//   ....[133]....
        /*09b8*/ 	.word	0x00025ee0


	//   ....[134]....
        /*09bc*/ 	.word	0x00025f90


	//   ....[135]....
        /*09c0*/ 	.word	0x00026550


	//   ....[136]....
        /*09c4*/ 	.word	0x00026590


	//   ....[137]....
        /*09c8*/ 	.word	0x00026630


	//   ....[138]....
        /*09cc*/ 	.word	0x00026660


	//   ....[139]....
        /*09d0*/ 	.word	0x000266f0


	//   ....[140]....
        /*09d4*/ 	.word	0x00026720


	//   ....[141]....
        /*09d8*/ 	.word	0x000267b0


	//   ....[142]....
        /*09dc*/ 	.word	0x000267e0


	//   ....[143]....
        /*09e0*/ 	.word	0x000267f0


	//   ....[144]....
        /*09e4*/ 	.word	0x00026880


	//   ....[145]....
        /*09e8*/ 	.word	0x00026cd0


	//   ....[146]....
        /*09ec*/ 	.word	0x00026d30


	//   ....[147]....
        /*09f0*/ 	.word	0x00026d60


	//   ....[148]....
        /*09f4*/ 	.word	0x00026d70


	//   ....[149]....
        /*09f8*/ 	.word	0x00026da0


	//   ....[150]....
        /*09fc*/ 	.word	0x00026dd0


	//   ....[151]....
        /*0a00*/ 	.word	0x00026e00


	//   ....[152]....
        /*0a04*/ 	.word	0x00026e30


	//   ....[153]....
        /*0a08*/ 	.word	0x00026fc0


	//   ....[154]....
        /*0a0c*/ 	.word	0x00026ff0


	//   ....[155]....
        /*0a10*/ 	.word	0x00027020


	//   ....[156]....
        /*0a14*/ 	.word	0x00027050


	//   ....[157]....
        /*0a18*/ 	.word	0x00027080


	//   ....[158]....
        /*0a1c*/ 	.word	0x000270b0


	//   ....[159]....
        /*0a20*/ 	.word	0x00027170


	//   ....[160]....
        /*0a24*/ 	.word	0x00027190


	//   ....[161]....
        /*0a28*/ 	.word	0x00027200


	//   ....[162]....
        /*0a2c*/ 	.word	0x00027670


	//   ....[163]....
        /*0a30*/ 	.word	0x00027990


	//   ....[164]....
        /*0a34*/ 	.word	0x00027a20


	//   ....[165]....
        /*0a38*/ 	.word	0x00027ac0


	//   ....[166]....
        /*0a3c*/ 	.word	0x00027b50


	//   ....[167]....
        /*0a40*/ 	.word	0x00027bf0


	//   ....[168]....
        /*0a44*/ 	.word	0x00027c80


	//   ....[169]....
        /*0a48*/ 	.word	0x00027d70


	//   ....[170]....
        /*0a4c*/ 	.word	0x00027e00


	//   ....[171]....
        /*0a50*/ 	.word	0x00027ea0


	//   ....[172]....
        /*0a54*/ 	.word	0x00027f30


	//   ....[173]....
        /*0a58*/ 	.word	0x00027fd0


	//   ....[174]....
        /*0a5c*/ 	.word	0x00028060


	//   ....[175]....
        /*0a60*/ 	.word	0x00028150


	//   ....[176]....
        /*0a64*/ 	.word	0x000281e0


	//   ....[177]....
        /*0a68*/ 	.word	0x00028280


	//   ....[178]....
        /*0a6c*/ 	.word	0x00028310


	//   ....[179]....
        /*0a70*/ 	.word	0x000283b0


	//   ....[180]....
        /*0a74*/ 	.word	0x00028440


	//   ....[181]....
        /*0a78*/ 	.word	0x00028530


	//   ....[182]....
        /*0a7c*/ 	.word	0x000285c0


	//   ....[183]....
        /*0a80*/ 	.word	0x00028610


	//   ....[184]....
        /*0a84*/ 	.word	0x00028660


	//   ....[185]....
        /*0a88*/ 	.word	0x00028740


	//   ....[186]....
        /*0a8c*/ 	.word	0x000287d0


	//   ....[187]....
        /*0a90*/ 	.word	0x00028820


	//   ....[188]....
        /*0a94*/ 	.word	0x00028870


	//   ....[189]....
        /*0a98*/ 	.word	0x00028ad0


	//   ....[190]....
        /*0a9c*/ 	.word	0x00028db0


	//   ....[191]....
        /*0aa0*/ 	.word	0x00028ea0


	//   ....[192]....
        /*0aa4*/ 	.word	0x00028f50


	//   ....[193]....
        /*0aa8*/ 	.word	0x000290d0


	//   ....[194]....
        /*0aac*/ 	.word	0x00029120


	//   ....[195]....
        /*0ab0*/ 	.word	0x00029230


	//   ....[196]....
        /*0ab4*/ 	.word	0x00029290


	//   ....[197]....
        /*0ab8*/ 	.word	0x000293a0


	//   ....[198]....
        /*0abc*/ 	.word	0x00029400


	//   ....[199]....
        /*0ac0*/ 	.word	0x00029500


	//   ....[200]....
        /*0ac4*/ 	.word	0x00029550


	//   ....[201]....
        /*0ac8*/ 	.word	0x00029600


	//   ....[202]....
        /*0acc*/ 	.word	0x00029660


	//   ....[203]....
        /*0ad0*/ 	.word	0x00029790


	//   ....[204]....
        /*0ad4*/ 	.word	0x000297e0


	//   ....[205]....
        /*0ad8*/ 	.word	0x00029920


	//   ....[206]....
        /*0adc*/ 	.word	0x00029970


	//   ....[207]....
        /*0ae0*/ 	.word	0x00029ab0


	//   ....[208]....
        /*0ae4*/ 	.word	0x00029b00


	//   ....[209]....
        /*0ae8*/ 	.word	0x00029c40


	//   ....[210]....
        /*0aec*/ 	.word	0x00029c90


	//   ....[211]....
        /*0af0*/ 	.word	0x00029dd0


	//   ....[212]....
        /*0af4*/ 	.word	0x00029e20


	//   ....[213]....
        /*0af8*/ 	.word	0x00029f60


	//   ....[214]....
        /*0afc*/ 	.word	0x00029fb0


	//   ....[215]....
        /*0b00*/ 	.word	0x0002a0d0


	//   ....[216]....
        /*0b04*/ 	.word	0x0002a120


	//   ....[217]....
        /*0b08*/ 	.word	0x0002a250


	//   ....[218]....
        /*0b0c*/ 	.word	0x0002a2f0


	//   ....[219]....
        /*0b10*/ 	.word	0x0002a490


	//   ....[220]....
        /*0b14*/ 	.word	0x0002a4e0


	//   ....[221]....
        /*0b18*/ 	.word	0x0002a5e0


	//   ....[222]....
        /*0b1c*/ 	.word	0x0002a630


	//   ....[223]....
        /*0b20*/ 	.word	0x0002a730


	//   ....[224]....
        /*0b24*/ 	.word	0x0002a780


	//   ....[225]....
        /*0b28*/ 	.word	0x0002a8b0


	//   ....[226]....
        /*0b2c*/ 	.word	0x0002a900


	//   ....[227]....
        /*0b30*/ 	.word	0x0002a9f0


	//   ....[228]....
        /*0b34*/ 	.word	0x0002aa90


	//   ....[229]....
        /*0b38*/ 	.word	0x0002abd0


	//   ....[230]....
        /*0b3c*/ 	.word	0x0002ac20


	//   ....[231]....
        /*0b40*/ 	.word	0x0002ad60


	//   ....[232]....
        /*0b44*/ 	.word	0x0002adb0


	//   ....[233]....
        /*0b48*/ 	.word	0x0002aef0


	//   ....[234]....
        /*0b4c*/ 	.word	0x0002af40


	//   ....[235]....
        /*0b50*/ 	.word	0x0002b080


	//   ....[236]....
        /*0b54*/ 	.word	0x0002b0d0


	//   ....[237]....
        /*0b58*/ 	.word	0x0002b1c0


	//   ....[238]....
        /*0b5c*/ 	.word	0x0002b270


	//   ....[239]....
        /*0b60*/ 	.word	0x0002b420


	//   ....[240]....
        /*0b64*/ 	.word	0x0002b470


	//   ....[241]....
        /*0b68*/ 	.word	0x0002b5a0


	//   ....[242]....
        /*0b6c*/ 	.word	0x0002b5f0


	//   ....[243]....
        /*0b70*/ 	.word	0x0002b720


	//   ....[244]....
        /*0b74*/ 	.word	0x0002b770


	//   ....[245]....
        /*0b78*/ 	.word	0x0002b8a0


	//   ....[246]....
        /*0b7c*/ 	.word	0x0002b8f0


	//   ....[247]....
        /*0b80*/ 	.word	0x0002b980


	//   ....[248]....
        /*0b84*/ 	.word	0x0002ba20


	//   ....[249]....
        /*0b88*/ 	.word	0x0002bb50


	//   ....[250]....
        /*0b8c*/ 	.word	0x0002bbc0


	//   ....[251]....
        /*0b90*/ 	.word	0x0002bc30


	//   ....[252]....
        /*0b94*/ 	.word	0x0002bca0


	//   ....[253]....
        /*0b98*/ 	.word	0x0002bd10


	//   ....[254]....
        /*0b9c*/ 	.word	0x0002bd90


	//   ....[255]....
        /*0ba0*/ 	.word	0x0002be20


	//   ....[0]....
        /*0ba4*/ 	.word	0x0002beb0


	//   ....[1]....
        /*0ba8*/ 	.word	0x0002bf20


	//   ....[2]....
        /*0bac*/ 	.word	0x0002bf90


	//   ....[3]....
        /*0bb0*/ 	.word	0x0002c000


	//   ....[4]....
        /*0bb4*/ 	.word	0x0002c080


	//   ....[5]....
        /*0bb8*/ 	.word	0x0002c0f0


	//   ....[6]....
        /*0bbc*/ 	.word	0x0002c190


	//   ....[7]....
        /*0bc0*/ 	.word	0x0002c220


	//   ....[8]....
        /*0bc4*/ 	.word	0x0002c340


	//----- nvinfo : EIATTR_REG_RECONFIG
	.align		4
.L_383:
        /*0bc8*/ 	.byte	0x01, 0x54
	.zero		2


	//----- nvinfo : EIATTR_SYSCALL_OFFSETS
	.align		4
        /*0bcc*/ 	.byte	0x04, 0x46
        /*0bce*/ 	.short	(.L_385 - .L_384)


	//   ....[0]....
.L_384:
        /*0bd0*/ 	.word	0x00001690


	//   ....[1]....
        /*0bd4*/ 	.word	0x000017e0


	//   ....[2]....
        /*0bd8*/ 	.word	0x0000afd0


	//   ....[3]....
        /*0bdc*/ 	.word	0x0000b360


	//   ....[4]....
        /*0be0*/ 	.word	0x000233e0


	//   ....[5]....
        /*0be4*/ 	.word	0x00023530


	//   ....[6]....
        /*0be8*/ 	.word	0x00023620


	//   ....[7]....
        /*0bec*/ 	.word	0x00024550


	//----- nvinfo : EIATTR_MBARRIER_INSTR_OFFSETS
	.align		4
.L_385:
        /*0bf0*/ 	.byte	0x04, 0x39
        /*0bf2*/ 	.short	(.L_387 - .L_386)


	//   ....[0]....
.L_386:
        /*0bf4*/ 	.word	0x00000270
        /*0bf8*/ 	.word	0x000000ff
        /*0bfc*/ 	.word	0x00038800
        /*0c00*/ 	.short	0x0100
        /*0c02*/ 	.byte	0x08
	.zero		1


	//   ....[1]....
        /*0c04*/ 	.word	0x00000280
        /*0c08*/ 	.word	0x000000ff
        /*0c0c*/ 	.word	0x00038820
        /*0c10*/ 	.short	0x0100
        /*0c12*/ 	.byte	0x08
	.zero		1


	//   ....[2]....
        /*0c14*/ 	.word	0x00000370
        /*0c18*/ 	.word	0x000000ff
        /*0c1c*/ 	.word	0x00038830
        /*0c20*/ 	.short	0x0100
        /*0c22*/ 	.byte	0x08
	.zero		1


	//   ....[3]....
        /*0c24*/ 	.word	0x00000380
        /*0c28*/ 	.word	0x000000ff
        /*0c2c*/ 	.word	0x00038840
        /*0c30*/ 	.short	0x0100
        /*0c32*/ 	.byte	0x08
	.zero		1


	//   ....[4]....
        /*0c34*/ 	.word	0x00000390
        /*0c38*/ 	.word	0x000000ff
        /*0c3c*/ 	.word	0x00038838
        /*0c40*/ 	.short	0x0100
        /*0c42*/ 	.byte	0x08
	.zero		1


	//   ....[5]....
        /*0c44*/ 	.word	0x000003a0
        /*0c48*/ 	.word	0x000000ff
        /*0c4c*/ 	.word	0x00038848
        /*0c50*/ 	.short	0x0100
        /*0c52*/ 	.byte	0x08
	.zero		1


	//   ....[6]....
        /*0c54*/ 	.word	0x000004d0
        /*0c58*/ 	.word	0x000000ff
        /*0c5c*/ 	.word	0x00038850
        /*0c60*/ 	.short	0x0100
        /*0c62*/ 	.byte	0x08
	.zero		1


	//   ....[7]....
        /*0c64*/ 	.word	0x000004e0
        /*0c68*/ 	.word	0x000000ff
        /*0c6c*/ 	.word	0x00038860
        /*0c70*/ 	.short	0x0100
        /*0c72*/ 	.byte	0x08
	.zero		1


	//   ....[8]....
        /*0c74*/ 	.word	0x000004f0
        /*0c78*/ 	.word	0x000000ff
        /*0c7c*/ 	.word	0x00038858
        /*0c80*/ 	.short	0x0100
        /*0c82*/ 	.byte	0x08
	.zero		1


	//   ....[9]....
        /*0c84*/ 	.word	0x00000500
        /*0c88*/ 	.word	0x000000ff
        /*0c8c*/ 	.word	0x00038868
        /*0c90*/ 	.short	0x0100
        /*0c92*/ 	.byte	0x08
	.zero		1


	//   ....[10]....
        /*0c94*/ 	.word	0x000005f0
        /*0c98*/ 	.word	0x000000ff
        /*0c9c*/ 	.word	0x00038870
        /*0ca0*/ 	.short	0x0100
        /*0ca2*/ 	.byte	0x06
	.zero		1


	//   ....[11]....
        /*0ca4*/ 	.word	0x00000600
        /*0ca8*/ 	.word	0x000000ff
        /*0cac*/ 	.word	0x00038880
        /*0cb0*/ 	.short	0x0100
        /*0cb2*/ 	.byte	0x06
	.zero		1


	//   ....[12]....
        /*0cb4*/ 	.word	0x00000610
        /*0cb8*/ 	.word	0x000000ff
        /*0cbc*/ 	.word	0x00038878
        /*0cc0*/ 	.short	0x0100
        /*0cc2*/ 	.byte	0x06
	.zero		1


	//   ....[13]....
        /*0cc4*/ 	.word	0x00000620
        /*0cc8*/ 	.word	0x000000ff
        /*0ccc*/ 	.word	0x00038888
        /*0cd0*/ 	.short	0x0100
        /*0cd2*/ 	.byte	0x06
	.zero		1


	//   ....[14]....
        /*0cd4*/ 	.word	0x00000750
        /*0cd8*/ 	.word	0x000000ff
        /*0cdc*/ 	.word	0x00038890
        /*0ce0*/ 	.short	0x0100
        /*0ce2*/ 	.byte	0x08
	.zero		1


	//   ....[15]....
        /*0ce4*/ 	.word	0x00000760
        /*0ce8*/ 	.word	0x000000ff
        /*0cec*/ 	.word	0x000388a0
        /*0cf0*/ 	.short	0x0100
        /*0cf2*/ 	.byte	0x08
	.zero		1


	//   ....[16]....
        /*0cf4*/ 	.word	0x00000770
        /*0cf8*/ 	.word	0x000000ff
        /*0cfc*/ 	.word	0x00038898
        /*0d00*/ 	.short	0x0100
        /*0d02*/ 	.byte	0x08
	.zero		1


	//   ....[17]....
        /*0d04*/ 	.word	0x00000780
        /*0d08*/ 	.word	0x000000ff
        /*0d0c*/ 	.word	0x000388a8
        /*0d10*/ 	.short	0x0100
        /*0d12*/ 	.byte	0x08
	.zero		1


	//   ....[18]....
        /*0d14*/ 	.word	0x000008b0
        /*0d18*/ 	.word	0x000000ff
        /*0d1c*/ 	.word	0x000388b0
        /*0d20*/ 	.short	0x0100
        /*0d22*/ 	.byte	0x08
	.zero		1


	//   ....[19]....
        /*0d24*/ 	.word	0x000008c0
        /*0d28*/ 	.word	0x000000ff
        /*0d2c*/ 	.word	0x000388c0
        /*0d30*/ 	.short	0x0100
        /*0d32*/ 	.byte	0x08
	.zero		1


	//   ....[20]....
        /*0d34*/ 	.word	0x000008d0
        /*0d38*/ 	.word	0x000000ff
        /*0d3c*/ 	.word	0x000388b8
        /*0d40*/ 	.short	0x0100
        /*0d42*/ 	.byte	0x08
	.zero		1


	//   ....[21]....
        /*0d44*/ 	.word	0x000008e0
        /*0d48*/ 	.word	0x000000ff
        /*0d4c*/ 	.word	0x000388c8
        /*0d50*/ 	.short	0x0100
        /*0d52*/ 	.byte	0x08
	.zero		1


	//   ....[22]....
        /*0d54*/ 	.word	0x000032f0
        /*0d58*/ 	.word	0x00000059
        /*0d5c*/ 	.word	0x00038890
        /*0d60*/ 	.short	0x010a
        /*0d62*/ 	.byte	0x3f
	.zero		1


	//   ....[23]....
        /*0d64*/ 	.word	0x00006930
        /*0d68*/ 	.word	0x00000059
        /*0d6c*/ 	.word	0x00038890
        /*0d70*/ 	.short	0x010a
        /*0d72*/ 	.byte	0x3f
	.zero		1


	//   ....[24]....
        /*0d74*/ 	.word	0x00009900
        /*0d78*/ 	.word	0x00000059
        /*0d7c*/ 	.word	0x00038890
        /*0d80*/ 	.short	0x010a
        /*0d82*/ 	.byte	0x3f
	.zero		1


	//   ....[25]....
        /*0d84*/ 	.word	0x0000a100
        /*0d88*/ 	.word	0x0000000b
        /*0d8c*/ 	.word	0x00000000
        /*0d90*/ 	.short	0x0101
        /*0d92*/ 	.byte	0x3f
	.zero		1


	//   ....[26]....
        /*0d94*/ 	.word	0x0000a140
        /*0d98*/ 	.word	0x00000059
        /*0d9c*/ 	.word	0x000388b0
        /*0da0*/ 	.short	0x010a
        /*0da2*/ 	.byte	0x3f
	.zero		1


	//   ....[27]....
        /*0da4*/ 	.word	0x0000a890
        /*0da8*/ 	.word	0x00000059
        /*0dac*/ 	.word	0x00000000
        /*0db0*/ 	.short	0x0101
        /*0db2*/ 	.byte	0x3f
	.zero		1


	//   ....[28]....
        /*0db4*/ 	.word	0x0000b060
        /*0db8*/ 	.word	0x00000016
        /*0dbc*/ 	.word	0x00038800
        /*0dc0*/ 	.short	0x010a
        /*0dc2*/ 	.byte	0x3f
	.zero		1


	//   ....[29]....
        /*0dc4*/ 	.word	0x0000b0b0
        /*0dc8*/ 	.word	0x00000016
        /*0dcc*/ 	.word	0x00038800
        /*0dd0*/ 	.short	0x010a
        /*0dd2*/ 	.byte	0x3f
	.zero		1


	//   ....[30]....
        /*0dd4*/ 	.word	0x0000bbc0
        /*0dd8*/ 	.word	0x00000016
        /*0ddc*/ 	.word	0x00038800
        /*0de0*/ 	.short	0x010a
        /*0de2*/ 	.byte	0x3f
	.zero		1


	//   ....[31]....
        /*0de4*/ 	.word	0x0000ece0
        /*0de8*/ 	.word	0x00000016
        /*0dec*/ 	.word	0x00038800
        /*0df0*/ 	.short	0x010a
        /*0df2*/ 	.byte	0x3f
	.zero		1


	//   ....[32]....
        /*0df4*/ 	.word	0x000120e0
        /*0df8*/ 	.word	0x00000000
        /*0dfc*/ 	.word	0x00038830
        /*0e00*/ 	.short	0x010a
        /*0e02*/ 	.byte	0x3f
	.zero		1


	//   ....[33]....
        /*0e04*/ 	.word	0x00012130
        /*0e08*/ 	.word	0x00000000
        /*0e0c*/ 	.word	0x00038830
        /*0e10*/ 	.short	0x010a
        /*0e12*/ 	.byte	0x3f
	.zero		1


	//   ....[34]....
        /*0e14*/ 	.word	0x000161b0
        /*0e18*/ 	.word	0x00000000
        /*0e1c*/ 	.word	0x00000000
        /*0e20*/ 	.short	0x0101
        /*0e22*/ 	.byte	0x3f
	.zero		1


	//   ....[35]....
        /*0e24*/ 	.word	0x00017470
        /*0e28*/ 	.word	0x00000009
        /*0e2c*/ 	.word	0x00038830
        /*0e30*/ 	.short	0x010a
        /*0e32*/ 	.byte	0x3f
	.zero		1


	//   ....[36]....
        /*0e34*/ 	.word	0x00017500
        /*0e38*/ 	.word	0x00000009
        /*0e3c*/ 	.word	0x00038830
        /*0e40*/ 	.short	0x010a
        /*0e42*/ 	.byte	0x3f
	.zero		1


	//   ....[37]....
        /*0e44*/ 	.word	0x0001ac10
        /*0e48*/ 	.word	0x00000006
        /*0e4c*/ 	.word	0x00038850
        /*0e50*/ 	.short	0x010a
        /*0e52*/ 	.byte	0x3f
	.zero		1


	//   ....[38]....
        /*0e54*/ 	.word	0x0001ac60
        /*0e58*/ 	.word	0x00000006
        /*0e5c*/ 	.word	0x00038850
        /*0e60*/ 	.short	0x010a
        /*0e62*/ 	.byte	0x3f
	.zero		1


	//   ....[39]....
        /*0e64*/ 	.word	0x0001ba50
        /*0e68*/ 	.word	0x000000a0
        /*0e6c*/ 	.word	0x00000000
        /*0e70*/ 	.short	0x0101
        /*0e72*/ 	.byte	0x3f
	.zero		1


	//   ....[40]....
        /*0e74*/ 	.word	0x0001c060
        /*0e78*/ 	.word	0x00000006
        /*0e7c*/ 	.word	0x00000000
        /*0e80*/ 	.short	0x0101
        /*0e82*/ 	.byte	0x3f
	.zero		1


	//   ....[41]....
        /*0e84*/ 	.word	0x0001ca10
        /*0e88*/ 	.word	0x00000008
        /*0e8c*/ 	.word	0x00038850
        /*0e90*/ 	.short	0x010a
        /*0e92*/ 	.byte	0x3f
	.zero		1


	//   ....[42]....
        /*0e94*/ 	.word	0x0001cab0
        /*0e98*/ 	.word	0x00000008
        /*0e9c*/ 	.word	0x00038850
        /*0ea0*/ 	.short	0x010a
        /*0ea2*/ 	.byte	0x3f
	.zero		1


	//   ....[43]....
        /*0ea4*/ 	.word	0x0001d760
        /*0ea8*/ 	.word	0x00000005
        /*0eac*/ 	.word	0x00000000
        /*0eb0*/ 	.short	0x0101
        /*0eb2*/ 	.byte	0x3f
	.zero		1


	//   ....[44]....
        /*0eb4*/ 	.word	0x0001f3a0
        /*0eb8*/ 	.word	0x00000000
        /*0ebc*/ 	.word	0x00000000
        /*0ec0*/ 	.short	0x0101
        /*0ec2*/ 	.byte	0x3f
	.zero		1


	//   ....[45]....
        /*0ec4*/ 	.word	0x00021a80
        /*0ec8*/ 	.word	0x00000016
        /*0ecc*/ 	.word	0x00038820
        /*0ed0*/ 	.short	0x010a
        /*0ed2*/ 	.byte	0x3f
	.zero		1


	//   ....[46]....
        /*0ed4*/ 	.word	0x00021b10
        /*0ed8*/ 	.word	0x00000009
        /*0edc*/ 	.word	0x000388a0
        /*0ee0*/ 	.short	0x010a
        /*0ee2*/ 	.byte	0x3f
	.zero		1


	//   ....[47]....
        /*0ee4*/ 	.word	0x00022060
        /*0ee8*/ 	.word	0x00000009
        /*0eec*/ 	.word	0x000388c0
        /*0ef0*/ 	.short	0x010a
        /*0ef2*/ 	.byte	0x3f
	.zero		1


	//   ....[48]....
        /*0ef4*/ 	.word	0x00022660
        /*0ef8*/ 	.word	0x00000008
        /*0efc*/ 	.word	0x000388a0
        /*0f00*/ 	.short	0x010a
        /*0f02*/ 	.byte	0x3f
	.zero		1


	//   ....[49]....
        /*0f04*/ 	.word	0x00022ba0
        /*0f08*/ 	.word	0x00000008
        /*0f0c*/ 	.word	0x000388c0
        /*0f10*/ 	.short	0x010a
        /*0f12*/ 	.byte	0x3f
	.zero		1


	//   ....[50]....
        /*0f14*/ 	.word	0x00023c10
        /*0f18*/ 	.word	0x00000005
        /*0f1c*/ 	.word	0x00038840
        /*0f20*/ 	.short	0x010a
        /*0f22*/ 	.byte	0x3f
	.zero		1


	//   ....[51]....
        /*0f24*/ 	.word	0x00024240
        /*0f28*/ 	.word	0x00000005
        /*0f2c*/ 	.word	0x00038830
        /*0f30*/ 	.short	0x0107
        /*0f32*/ 	.byte	0x3f
	.zero		1


	//   ....[52]....
        /*0f34*/ 	.word	0x00024320
        /*0f38*/ 	.word	0x00000005
        /*0f3c*/ 	.word	0x00038830
        /*0f40*/ 	.short	0x0101
        /*0f42*/ 	.byte	0x3f
	.zero		1


	//   ....[53]....
        /*0f44*/ 	.word	0x00024f80
        /*0f48*/ 	.word	0x00000016
        /*0f4c*/ 	.word	0x00038800
        /*0f50*/ 	.short	0x0107
        /*0f52*/ 	.byte	0x3f
	.zero		1


	//   ....[54]....
        /*0f54*/ 	.word	0x00025080
        /*0f58*/ 	.word	0x00000016
        /*0f5c*/ 	.word	0x00038800
        /*0f60*/ 	.short	0x0101
        /*0f62*/ 	.byte	0x3f
	.zero		1


	//   ....[55]....
        /*0f64*/ 	.word	0x000250a0
        /*0f68*/ 	.word	0x00000016
        /*0f6c*/ 	.word	0x00038820
        /*0f70*/ 	.short	0x010a
        /*0f72*/ 	.byte	0x3f
	.zero		1


	//   ....[56]....
        /*0f74*/ 	.word	0x000254d0
        /*0f78*/ 	.word	0x00000006
        /*0f7c*/ 	.word	0x00038840
        /*0f80*/ 	.short	0x010a
        /*0f82*/ 	.byte	0x3f
	.zero		1


	//   ....[57]....
        /*0f84*/ 	.word	0x00025a70
        /*0f88*/ 	.word	0x00000006
        /*0f8c*/ 	.word	0x00038830
        /*0f90*/ 	.short	0x0107
        /*0f92*/ 	.byte	0x3f
	.zero		1


	//   ....[58]....
        /*0f94*/ 	.word	0x00025b30
        /*0f98*/ 	.word	0x00000006
        /*0f9c*/ 	.word	0x00038830
        /*0fa0*/ 	.short	0x0101
        /*0fa2*/ 	.byte	0x3f
	.zero		1


	//   ....[59]....
        /*0fa4*/ 	.word	0x00025b90
        /*0fa8*/ 	.word	0x00000006
        /*0fac*/ 	.word	0x00038860
        /*0fb0*/ 	.short	0x010a
        /*0fb2*/ 	.byte	0x3f
	.zero		1


	//   ....[60]....
        /*0fb4*/ 	.word	0x000260a0
        /*0fb8*/ 	.word	0x00000006
        /*0fbc*/ 	.word	0x00038850
        /*0fc0*/ 	.short	0x0107
        /*0fc2*/ 	.byte	0x3f
	.zero		1


	//   ....[61]....
        /*0fc4*/ 	.word	0x00026280
        /*0fc8*/ 	.word	0x00000006
        /*0fcc*/ 	.word	0x00038850
        /*0fd0*/ 	.short	0x0101
        /*0fd2*/ 	.byte	0x3f
	.zero		1


	//   ....[62]....
        /*0fd4*/ 	.word	0x000264a0
        /*0fd8*/ 	.word	0x00000004
        /*0fdc*/ 	.word	0x00038860
        /*0fe0*/ 	.short	0x010a
        /*0fe2*/ 	.byte	0x3f
	.zero		1


	//   ....[63]....
        /*0fe4*/ 	.word	0x00026a10
        /*0fe8*/ 	.word	0x00000004
        /*0fec*/ 	.word	0x00038850
        /*0ff0*/ 	.short	0x0107
        /*0ff2*/ 	.byte	0x3f
	.zero		1


	//   ....[64]....
        /*0ff4*/ 	.word	0x00026ad0
        /*0ff8*/ 	.word	0x00000004
        /*0ffc*/ 	.word	0x00038850
        /*1000*/ 	.short	0x0101
        /*1002*/ 	.byte	0x3f
	.zero		1


	//   ....[65]....
        /*1004*/ 	.word	0x000275f0
        /*1008*/ 	.word	0x00000005
        /*100c*/ 	.word	0x00038820
        /*1010*/ 	.short	0x010a
        /*1012*/ 	.byte	0x3f
	.zero		1


	//   ....[66]....
        /*1014*/ 	.word	0x00027760
        /*1018*/ 	.word	0x00000003
        /*101c*/ 	.word	0x00038840
        /*1020*/ 	.short	0x010a
        /*1022*/ 	.byte	0x3f
	.zero		1


	//   ....[67]....
        /*1024*/ 	.word	0x00027800
        /*1028*/ 	.word	0x0000001b
        /*102c*/ 	.word	0x00038840
        /*1030*/ 	.short	0x010a
        /*1032*/ 	.byte	0x3f
	.zero		1


	//   ....[68]....
        /*1034*/ 	.word	0x00027840
        /*1038*/ 	.word	0x00000003
        /*103c*/ 	.word	0x00038860
        /*1040*/ 	.short	0x010a
        /*1042*/ 	.byte	0x3f
	.zero		1


	//   ....[69]....
        /*1044*/ 	.word	0x00027880
        /*1048*/ 	.word	0x0000001b
        /*104c*/ 	.word	0x00038860
        /*1050*/ 	.short	0x010a
        /*1052*/ 	.byte	0x3f
	.zero		1


	//   ....[70]....
        /*1054*/ 	.word	0x000278e0
        /*1058*/ 	.word	0x00000059
        /*105c*/ 	.word	0x00038890
        /*1060*/ 	.short	0x010a
        /*1062*/ 	.byte	0x3f
	.zero		1


	//   ....[71]....
        /*1064*/ 	.word	0x00027cc0
        /*1068*/ 	.word	0x00000059
        /*106c*/ 	.word	0x00038890
        /*1070*/ 	.short	0x010a
        /*1072*/ 	.byte	0x3f
	.zero		1


	//   ....[72]....
        /*1074*/ 	.word	0x000280a0
        /*1078*/ 	.word	0x00000059
        /*107c*/ 	.word	0x00038890
        /*1080*/ 	.short	0x010a
        /*1082*/ 	.byte	0x3f
	.zero		1


	//   ....[73]....
        /*1084*/ 	.word	0x00028480
        /*1088*/ 	.word	0x00000059
        /*108c*/ 	.word	0x000388b0
        /*1090*/ 	.short	0x010a
        /*1092*/ 	.byte	0x3f
	.zero		1


	//   ....[74]....
        /*1094*/ 	.word	0x00028690
        /*1098*/ 	.word	0x00000016
        /*109c*/ 	.word	0x00038800
        /*10a0*/ 	.short	0x010a
        /*10a2*/ 	.byte	0x3f
	.zero		1


	//   ....[75]....
        /*10a4*/ 	.word	0x000288b0
        /*10a8*/ 	.word	0x00000016
        /*10ac*/ 	.word	0x00038800
        /*10b0*/ 	.short	0x010a
        /*10b2*/ 	.byte	0x3f
	.zero		1


	//   ....[76]....
        /*10b4*/ 	.word	0x00028900
        /*10b8*/ 	.word	0x00000000
        /*10bc*/ 	.word	0x00038830
        /*10c0*/ 	.short	0x010a
        /*10c2*/ 	.byte	0x3f
	.zero		1


	//   ....[77]....
        /*10c4*/ 	.word	0x00028950
        /*10c8*/ 	.word	0x00000009
        /*10cc*/ 	.word	0x00038830
        /*10d0*/ 	.short	0x010a
        /*10d2*/ 	.byte	0x3f
	.zero		1


	//   ....[78]....
        /*10d4*/ 	.word	0x000289a0
        /*10d8*/ 	.word	0x00000006
        /*10dc*/ 	.word	0x00038850
        /*10e0*/ 	.short	0x010a
        /*10e2*/ 	.byte	0x3f
	.zero		1


	//   ....[79]....
        /*10e4*/ 	.word	0x000289f0
        /*10e8*/ 	.word	0x00000008
        /*10ec*/ 	.word	0x00038850
        /*10f0*/ 	.short	0x010a
        /*10f2*/ 	.byte	0x3f
	.zero		1


	//   ....[80]....
        /*10f4*/ 	.word	0x00028b90
        /*10f8*/ 	.word	0x00000016
        /*10fc*/ 	.word	0x00038820
        /*1100*/ 	.short	0x010a
        /*1102*/ 	.byte	0x3f
	.zero		1


	//   ....[81]....
        /*1104*/ 	.word	0x00028be0
        /*1108*/ 	.word	0x00000009
        /*110c*/ 	.word	0x000388a0
        /*1110*/ 	.short	0x010a
        /*1112*/ 	.byte	0x3f
	.zero		1


	//   ....[82]....
        /*1114*/ 	.word	0x00028c30
        /*1118*/ 	.word	0x00000009
        /*111c*/ 	.word	0x000388c0
        /*1120*/ 	.short	0x010a
        /*1122*/ 	.byte	0x3f
	.zero		1


	//   ....[83]....
        /*1124*/ 	.word	0x00028c80
        /*1128*/ 	.word	0x00000008
        /*112c*/ 	.word	0x000388a0
        /*1130*/ 	.short	0x010a
        /*1132*/ 	.byte	0x3f
	.zero		1


	//   ....[84]....
        /*1134*/ 	.word	0x00028cd0
        /*1138*/ 	.word	0x00000008
        /*113c*/ 	.word	0x000388c0
        /*1140*/ 	.short	0x010a
        /*1142*/ 	.byte	0x3f
	.zero		1


	//   ....[85]....
        /*1144*/ 	.word	0x00028df0
        /*1148*/ 	.word	0x00000005
        /*114c*/ 	.word	0x00038840
        /*1150*/ 	.short	0x010a
        /*1152*/ 	.byte	0x3f
	.zero		1


	//   ....[86]....
        /*1154*/ 	.word	0x0002a150
        /*1158*/ 	.word	0x00000016
        /*115c*/ 	.word	0x00038820
        /*1160*/ 	.short	0x010a
        /*1162*/ 	.byte	0x3f
	.zero		1


	//   ....[87]....
        /*1164*/ 	.word	0x0002a1a0
        /*1168*/ 	.word	0x00000006
        /*116c*/ 	.word	0x00038840
        /*1170*/ 	.short	0x010a
        /*1172*/ 	.byte	0x3f
	.zero		1


	//   ....[88]....
        /*1174*/ 	.word	0x0002a940
        /*1178*/ 	.word	0x00000006
        /*117c*/ 	.word	0x00038860
        /*1180*/ 	.short	0x010a
        /*1182*/ 	.byte	0x3f
	.zero		1


	//   ....[89]....
        /*1184*/ 	.word	0x0002b110
        /*1188*/ 	.word	0x00000004
        /*118c*/ 	.word	0x00038860
        /*1190*/ 	.short	0x010a
        /*1192*/ 	.byte	0x3f
	.zero		1


	//   ....[90]....
        /*1194*/ 	.word	0x0002c260
        /*1198*/ 	.word	0x00000005
        /*119c*/ 	.word	0x00038820
        /*11a0*/ 	.short	0x010a
        /*11a2*/ 	.byte	0x3f
	.zero		1


	//   ....[91]....
        /*11a4*/ 	.word	0x0002c400
        /*11a8*/ 	.word	0x00000003
        /*11ac*/ 	.word	0x00038840
        /*11b0*/ 	.short	0x010a
        /*11b2*/ 	.byte	0x3f
	.zero		1


	//   ....[92]....
        /*11b4*/ 	.word	0x0002c450
        /*11b8*/ 	.word	0x0000001b
        /*11bc*/ 	.word	0x00038840
        /*11c0*/ 	.short	0x010a
        /*11c2*/ 	.byte	0x3f
	.zero		1


	//   ....[93]....
        /*11c4*/ 	.word	0x0002c4a0
        /*11c8*/ 	.word	0x00000003
        /*11cc*/ 	.word	0x00038860
        /*11d0*/ 	.short	0x010a
        /*11d2*/ 	.byte	0x3f
	.zero		1


	//----- nvinfo : EIATTR_NUM_MBARRIERS
	.align		4
.L_387:
        /*11d4*/ 	.byte	0x03, 0x38
        /*11d6*/ 	.short	0x0016


	//----- nvinfo : EIATTR_EXIT_INSTR_OFFSETS
	.align		4
        /*11d8*/ 	.byte	0x04, 0x1c
        /*11da*/ 	.short	(.L_389 - .L_388)


	//   ....[0]....
.L_388:
        /*11dc*/ 	.word	0x000278d0


	//----- nvinfo : EIATTR_MAX_THREADS
	.align		4
.L_389:
        /*11e0*/ 	.byte	0x04, 0x05
        /*11e2*/ 	.short	(.L_391 - .L_390)
.L_390:
        /*11e4*/ 	.word	0x00000180
        /*11e8*/ 	.word	0x00000001
        /*11ec*/ 	.word	0x00000001


	//----- nvinfo : EIATTR_CRS_STACK_SIZE
	.align		4
.L_391:
        /*11f0*/ 	.byte	0x04, 0x1e
        /*11f2*/ 	.short	(.L_393 - .L_392)
.L_392:
        /*11f4*/ 	.word	0x00000000


	//----- nvinfo : EIATTR_CBANK_PARAM_SIZE
	.align		4
.L_393:
        /*11f8*/ 	.byte	0x03, 0x19
        /*11fa*/ 	.short	0x0af0


	//----- nvinfo : EIATTR_PARAM_CBANK
	.align		4
        /*11fc*/ 	.byte	0x04, 0x0a
        /*11fe*/ 	.short	(.L_395 - .L_394)
	.align		4
.L_394:
        /*1200*/ 	.word	index@(.nv.constant0._ZN7cutlass13device_kernelIN5flash11enable_sm90INS1_16FlashAttnFwdSm90INS1_25CollectiveMainloopFwdSm90ILi2EN4cute5tupleIJNS5_1CILi1EEES8_S8_EEENS6_IJNS7_ILi128EEENS7_ILi80EEENS7_ILi256EEEEEELi256ENS_6half_tEfNS_4arch4Sm90ELb0ELb0ELb1ELb1ELb1ELb1ELb0ELb1ELb1ELb1ELb0ELb0EEENS1_21CollectiveEpilogueFwdINS6_IJSA_SC_SB_EEES9_SE_SG_Li256ELb1ELb1ELb0ELb0EEENS1_36VarlenDynamicPersistentTileSchedulerILi128ELi80ELi256ELi128ELb0ELb1ELb1ELb0ELb1ELb1EEEEEEEEEvNT_6ParamsE)
        /*1204*/ 	.short	0x0210
        /*1206*/ 	.short	0x0af0


	//----- nvinfo : EIATTR_SW_WAR
	.align		4
.L_395:
        /*1208*/ 	.byte	0x04, 0x36
        /*120a*/ 	.short	(.L_397 - .L_396)
.L_396:
        /*120c*/ 	.word	0x00000008
.L_397:


//--------------------- .nv.info._ZN7cutlass13device_kernelIN5flash11enable_sm90INS1_16FlashAttnFwdSm90INS1_25CollectiveMainloopFwdSm90ILi2EN4cute5tupleIJNS5_1CILi1EEES8_S8_EEENS6_IJNS7_ILi128EEENS7_ILi64EEENS7_ILi256EEEEEELi256ENS_6half_tEfNS_4arch4Sm90ELb0ELb1ELb1ELb0ELb1ELb0ELb0ELb1ELb1ELb1ELb0ELb0EEENS1_21CollectiveEpilogueFwdINS6_IJSA_SC_SB_EEES9_SE_SG_Li256ELb0ELb1ELb0ELb0EEENS1_30DynamicPersistentTileSchedulerILi256ELi128ELb0ELb1ELb1EEEEEEEEEvNT_6ParamsE --------------------------
	.section	.nv.info._ZN7cutlass13device_kernelIN5flash11enable_sm90INS1_16FlashAttnFwdSm90INS1_25CollectiveMainloopFwdSm90ILi2EN4cute5tupleIJNS5_1CILi1EEES8_S8_EEENS6_IJNS7_ILi128EEENS7_ILi64EEENS7_ILi256EEEEEELi256ENS_6half_tEfNS_4arch4Sm90ELb0ELb1ELb1ELb0ELb1ELb0ELb0ELb1ELb1ELb1ELb0ELb0EEENS1_21CollectiveEpilogueFwdINS6_IJSA_SC_SB_EEES9_SE_SG_Li256ELb0ELb1ELb0ELb0EEENS1_30DynamicPersistentTileSchedulerILi256ELi128ELb0ELb1ELb1EEEEEEEEEvNT_6ParamsE,"",@"SHT_CUDA_INFO"
	.sectionflags	@""
	.align	4


	//----- nvinfo : EIATTR_CUDA_API_VERSION
	.align		4
        /*0000*/ 	.byte	0x04, 0x37
        /*0002*/ 	.short	(.L_399 - .L_398)
.L_398:
        /*0004*/ 	.word	0x00000082


	//----- nvinfo : EIATTR_KPARAM_INFO
	.align		4
.L_399:
        /*0008*/ 	.byte	0x04, 0x17
        /*000a*/ 	.short	(.L_401 - .L_400)
.L_400:
        /*000c*/ 	.word	0x00000000
        /*0010*/ 	.short	0x0000
        /*0012*/ 	.short	0x0070
        /*0014*/ 	.byte	0x00, 0xf0, 0x01, 0x2a


	//----- nvinfo : EIATTR_SPARSE_MMA_MASK
	.align		4
.L_401:
        /*0018*/ 	.byte	0x03, 0x50
        /*001a*/ 	.short	0x0000


	//----- nvinfo : EIATTR_MAXREG_COUNT
	.align		4
        /*001c*/ 	.byte	0x03, 0x1b
        /*001e*/ 	.short	0x00a8


	//----- nvinfo : EIATTR_NUM_BARRIERS
	.align		4
        /*0020*/ 	.byte	0x02, 0x4c
        /*0022*/ 	.byte	0x09
	.zero		1


	//----- nvinfo : EIATTR_EXTERNS
	.align		4
        /*0024*/ 	.byte	0x04, 0x0f
        /*0026*/ 	.short	(.L_403 - .L_402)


	//   ....[0]....
	.align		4
.L_402:
        /*0028*/ 	.word	index@(__assertfail)


	//----- nvinfo : EIATTR_ANNOTATIONS
	.align		4
.L_403:
        /*002c*/ 	.byte	0x04, 0x55
        /*002e*/ 	.short	(.L_405 - .L_404)


	//   ....[0]....
.L_404:
        /*0030*/ 	.word	0x00000001
        /*0034*/ 	.byte	0xa0, 0x08, 0x00, 0x00, 0x01, 0x00, 0x00, 0x00, 0x60, 0x09, 0x00, 0x00, 0x01, 0x00, 0x00, 0x00
        /*0044*/ 	.byte	0xd0, 0x05, 0x01, 0x00, 0x01, 0x00, 0x00, 0x00, 0x70, 0x06, 0x01, 0x00, 0x01, 0x00, 0x00, 0x00
        /*0054*/ 	.byte	0x20, 0x07, 0x01, 0x00, 0x01, 0x00, 0x00, 0x00, 0xf0, 0x2d, 0x01, 0x00, 0x01, 0x00, 0x00, 0x00
        /*0064*/ 	.byte	0x10, 0x2e, 0x01, 0x00, 0x01, 0x00, 0x00, 0x00, 0x00, 0x46, 0x01, 0x00, 0x01, 0x00, 0x00, 0x00
        /*0074*/ 	.byte	0xa0, 0x47, 0x01, 0x00


	//----- nvinfo : EIATTR_MERCURY_ISA_VERSION
	.align		4
.L_405:
        /*0078*/ 	.byte	0x03, 0x5f
        /*007a*/ 	.short	0x0101


	//----- nvinfo : EIATTR_INT_WARP_WIDE_INSTR_OFFSETS
	.align		4
        /*007c*/ 	.byte	0x04, 0x31
        /*007e*/ 	.short	(.L_407 - .L_406)


	//   ....[0]....
.L_406:
        /*0080*/ 	.word	0x000000c0


	//   ....[1]....
        /*0084*/ 	.word	0x000000d0


	//   ....[2]....
        /*0088*/ 	.word	0x00000170


	//   ....[3]....
        /*008c*/ 	.word	0x00011390


	//   ....[4]....
        /*0090*/ 	.word	0x00011420


	//   ....[5]....
        /*0094*/ 	.word	0x00013e00


	//   ....[6]....
        /*0098*/ 	.word	0x00013e90


	//----- nvinfo : EIATTR_COOP_GROUP_MASK_REGIDS
	.align		4
.L_407:
        /*009c*/ 	.byte	0x04, 0x29
        /*009e*/ 	.short	(.L_409 - .L_408)


	//   ....[0]....
.L_408:
        /*00a0*/ 	.word	0xffffffff


	//   ....[1]....
        /*00a4*/ 	.word	0xffffffff


	//   ....[2]....
        /*00a8*/ 	.word	0xffffffff


	//   ....[3]....
        /*00ac*/ 	.word	0xffffffff


	//   ....[4]....
        /*00b0*/ 	.word	0xffffffff


	//   ....[5]....
        /*00b4*/ 	.word	0xffffffff


	//   ....[6]....
        /*00b8*/ 	.word	0xffffffff


	//   ....[7]....
        /*00bc*/ 	.word	0xffffffff


	//   ....[8]....
        /*00c0*/ 	.word	0xffffffff


	//   ....[9]....
        /*00c4*/ 	.word	0xffffffff


	//   ....[10]....
        /*00c8*/ 	.word	0xffffffff


	//   ....[11]....
        /*00cc*/ 	.word	0xffffffff


	//   ....[12]....
        /*00d0*/ 	.word	0xffffffff


	//   ....[13]....
        /*00d4*/ 	.word	0xffffffff


	//   ....[14]....
        /*00d8*/ 	.word	0xffffffff


	//   ....[15]....
        /*00dc*/ 	.word	0xffffffff


	//   ....[16]....
        /*00e0*/ 	.word	0xffffffff


	//   ....[17]....
        /*00e4*/ 	.word	0xffffffff


	//   ....[18]....
        /*00e8*/ 	.word	0xffffffff


	//   ....[19]....
        /*00ec*/ 	.word	0xffffffff


	//   ....[20]....
        /*00f0*/ 	.word	0xffffffff


	//   ....[21]....
        /*00f4*/ 	.word	0xffffffff


	//   ....[22]....
        /*00f8*/ 	.word	0xffffffff


	//   ....[23]....
        /*00fc*/ 	.word	0xffffffff


	//   ....[24]....
        /*0100*/ 	.word	0xffffffff


	//   ....[25]....
        /*0104*/ 	.word	0xffffffff


	//   ....[26]....
        /*0108*/ 	.word	0xffffffff


	//   ....[27]....
        /*010c*/ 	.word	0xffffffff


	//   ....[28]....
        /*0110*/ 	.word	0xffffffff


	//   ....[29]....
        /*0114*/ 	.word	0xffffffff


	//   ....[30]....
        /*0118*/ 	.word	0xffffffff


	//   ....[31]....
        /*011c*/ 	.word	0xffffffff


	//   ....[32]....
        /*0120*/ 	.word	0xffffffff


	//   ....[33]....
        /*0124*/ 	.word	0xffffffff


	//   ....[34]....
        /*0128*/ 	.word	0xffffffff


	//   ....[35]....
        /*012c*/ 	.word	0xffffffff


	//   ....[36]....
        /*0130*/ 	.word	0xffffffff


	//   ....[37]....
        /*0134*/ 	.word	0xffffffff


	//   ....[38]....
        /*0138*/ 	.word	0xffffffff


	//   ....[39]....
        /*013c*/ 	.word	0xffffffff


	//   ....[40]....
        /*0140*/ 	.word	0xffffffff


	//   ....[41]....
        /*0144*/ 	.word	0xffffffff


	//   ....[42]....
        /*0148*/ 	.word	0xffffffff


	//   ....[43]....
        /*014c*/ 	.word	0xffffffff


	//   ....[44]....
        /*0150*/ 	.word	0xffffffff


	//   ....[45]....
        /*0154*/ 	.word	0xffffffff


	//   ....[46]....
        /*0158*/ 	.word	0xffffffff


	//   ....[47]....
        /*015c*/ 	.word	0xffffffff


	//   ....[48]....
        /*0160*/ 	.word	0xffffffff


	//   ....[49]....
        /*0164*/ 	.word	0xffffffff


	//   ....[50]....
        /*0168*/ 	.word	0xffffffff


	//   ....[51]....
        /*016c*/ 	.word	0xffffffff


	//   ....[52]....
        /*0170*/ 	.word	0xffffffff


	//   ....[53]....
        /*0174*/ 	.word	0xffffffff


	//   ....[54]....
        /*0178*/ 	.word	0xffffffff


	//   ....[55]....
        /*017c*/ 	.word	0xffffffff


	//   ....[56]....
        /*0180*/ 	.word	0xffffffff


	//   ....[57]....
        /*0184*/ 	.word	0xffffffff


	//   ....[58]....
        /*0188*/ 	.word	0xffffffff


	//   ....[59]....
        /*018c*/ 	.word	0xffffffff


	//   ....[60]....
        /*0190*/ 	.word	0xffffffff


	//   ....[61]....
        /*0194*/ 	.word	0xffffffff


	//   ....[62]....
        /*0198*/ 	.word	0xffffffff


	//   ....[63]....
        /*019c*/ 	.word	0xffffffff


	//   ....[64]....
        /*01a0*/ 	.word	0xffffffff


	//   ....[65]....
        /*01a4*/ 	.word	0xffffffff


	//   ....[66]....
        /*01a8*/ 	.word	0xffffffff


	//   ....[67]....
        /*01ac*/ 	.word	0xffffffff


	//   ....[68]....
        /*01b0*/ 	.word	0xffffffff


	//   ....[69]....
        /*01b4*/ 	.word	0xffffffff


	//   ....[70]....
        /*01b8*/ 	.word	0xffffffff


	//   ....[71]....
        /*01bc*/ 	.word	0xffffffff


	//   ....[72]....
        /*01c0*/ 	.word	0xffffffff


	//   ....[73]....
        /*01c4*/ 	.word	0xffffffff


	//   ....[74]....
        /*01c8*/ 	.word	0xffffffff


	//   ....[75]....
        /*01cc*/ 	.word	0xffffffff


	//   ....[76]....
        /*01d0*/ 	.word	0xffffffff


	//   ....[77]....
        /*01d4*/ 	.word	0xffffffff


	//   ....[78]....
        /*01d8*/ 	.word	0xffffffff


	//   ....[79]....
        /*01dc*/ 	.word	0xffffffff


	//   ....[80]....
        /*01e0*/ 	.word	0xffffffff


	//   ....[81]....
        /*01e4*/ 	.word	0xffffffff


	//   ....[82]....
        /*01e8*/ 	.word	0xffffffff


	//   ....[83]....
        /*01ec*/ 	.word	0xffffffff


	//   ....[84]....
        /*01f0*/ 	.word	0xffffffff


	//   ....[85]....
        /*01f4*/ 	.word	0xffffffff


	//   ....[86]....
        /*01f8*/ 	.word	0xffffffff


	//   ....[87]....
        /*01fc*/ 	.word	0xffffffff


	//   ....[88]....
        /*0200*/ 	.word	0xffffffff


	//   ....[89]....
        /*0204*/ 	.word	0xffffffff


	//   ....[90]....
        /*0208*/ 	.word	0xffffffff


	//   ....[91]....
        /*020c*/ 	.word	0xffffffff


	//   ....[92]....
        /*0210*/ 	.word	0xffffffff


	//   ....[93]....
        /*0214*/ 	.word	0xffffffff


	//   ....[94]....
        /*0218*/ 	.word	0xffffffff


	//   ....[95]....
        /*021c*/ 	.word	0xffffffff


	//   ....[96]....
        /*0220*/ 	.word	0xffffffff


	//   ....[97]....
        /*0224*/ 	.word	0xffffffff


	//   ....[98]....
        /*0228*/ 	.word	0xffffffff


	//   ....[99]....
        /*022c*/ 	.word	0xffffffff


	//   ....[100]....
        /*0230*/ 	.word	0xffffffff


	//   ....[101]....
        /*0234*/ 	.word	0xffffffff


	//   ....[102]....
        /*0238*/ 	.word	0xffffffff


	//   ....[103]....
        /*023c*/ 	.word	0xffffffff


	//   ....[104]....
        /*0240*/ 	.word	0x0500000f


	//   ....[105]....
        /*0244*/ 	.word	0x0500000f


	//   ....[106]....
        /*0248*/ 	.word	0x0500000f


	//   ....[107]....
        /*024c*/ 	.word	0x0500000f


	//   ....[108]....
        /*0250*/ 	.word	0x0500000f


	//   ....[109]....
        /*0254*/ 	.word	0x0500000f


	//   ....[110]....
        /*0258*/ 	.word	0x0500000f


	//   ....[111]....
        /*025c*/ 	.word	0x0500000f


	//   ....[112]....
        /*0260*/ 	.word	0x0500000f


	//   ....[113]....
        /*0264*/ 	.word	0x0500000f


	//   ....[114]....
        /*0268*/ 	.word	0x0500000f


	//   ....[115]....
        /*026c*/ 	.word	0x0500000f


	//   ....[116]....
        /*0270*/ 	.word	0x0500000f


	//   ....[117]....
        /*0274*/ 	.word	0x0500000f


	//   ....[118]....
        /*0278*/ 	.word	0x0500000f


	//   ....[119]....
        /*027c*/ 	.word	0x0500000f


	//   ....[120]....
        /*0280*/ 	.word	0x0500000f


	//   ....[121]....
        /*0284*/ 	.word	0x0500000f


	//   ....[122]....
        /*0288*/ 	.word	0x0500000f


	//   ....[123]....
        /*028c*/ 	.word	0x0500000f


	//   ....[124]....
        /*0290*/ 	.word	0x0500000f


	//   ....[125]....
        /*0294*/ 	.word	0x0500000f


	//   ....[126]....
        /*0298*/ 	.word	0x0500000f


	//   ....[127]....
        /*029c*/ 	.word	0x0500000f


	//   ....[128]....
        /*02a0*/ 	.word	0x0500000f


	//   ....[129]....
        /*02a4*/ 	.word	0x0500000f


	//   ....[130]....
        /*02a8*/ 	.word	0x0500000f


	//   ....[131]....
        /*02ac*/ 	.word	0x0500000f


	//   ....[132]....
        /*02b0*/ 	.word	0x0500000f


	//   ....[133]....
        /*02b4*/ 	.word	0x0500000f


	//   ....[134]....
        /*02b8*/ 	.word	0x0500000f


	//   ....[135]....
        /*02bc*/ 	.word	0x0500000f


	//   ....[136]....
        /*02c0*/ 	.word	0x0500000f


	//   ....[137]....
        /*02c4*/ 	.word	0x0500000f


	//   ....[138]....
        /*02c8*/ 	.word	0x0500000f


	//   ....[139]....
        /*02cc*/ 	.word	0x0500000f


	//   ....[140]....
        /*02d0*/ 	.word	0x0500000f


	//   ....[141]....
        /*02d4*/ 	.word	0x0500000f


	//   ....[142]....
        /*02d8*/ 	.word	0x0500000f


	//   ....[143]....
        /*02dc*/ 	.word	0x0500000f


	//   ....[144]....
        /*02e0*/ 	.word	0x0500000f


	//   ....[145]....
        /*02e4*/ 	.word	0x0500000f


	//   ....[146]....
        /*02e8*/ 	.word	0x0500000f


	//   ....[147]....
        /*02ec*/ 	.word	0x0500000f


	//   ....[148]....
        /*02f0*/ 	.word	0x0500000f


	//   ....[149]....
        /*02f4*/ 	.word	0x0500000f


	//   ....[150]....
        /*02f8*/ 	.word	0x0500000f


	//   ....[151]....
        /*02fc*/ 	.word	0x0500000f


	//   ....[152]....
        /*0300*/ 	.word	0x0500000f


	//   ....[153]....
        /*0304*/ 	.word	0x0500000f


	//   ....[154]....
        /*0308*/ 	.word	0x0500000f


	//----- nvinfo : EIATTR_COOP_GROUP_INSTR_OFFSETS
	.align		4
.L_409:
        /*030c*/ 	.byte	0x04, 0x28
        /*030e*/ 	.short	(.L_411 - .L_410)


	//   ....[0]....
.L_410:
        /*0310*/ 	.word	0x00000070


	//   ....[1]....
        /*0314*/ 	.word	0x000000b0


	//   ....[2]....
        /*0318*/ 	.word	0x000002d0


	//   ....[3]....
        /*031c*/ 	.word	0x00000430


	//   ....[4]....
        /*0320*/ 	.word	0x00000550


	//   ....[5]....
        /*0324*/ 	.word	0x000006b0


	//   ....[6]....
        /*0328*/ 	.word	0x000019e0


	//   ....[7]....
        /*032c*/ 	.word	0x000028d0


	//   ....[8]....
        /*0330*/ 	.word	0x00002e30


	//   ....[9]....
        /*0334*/ 	.word	0x00003890


	//   ....[10]....
        /*0338*/ 	.word	0x00003980


	//   ....[11]....
        /*033c*/ 	.word	0x00003c80


	//   ....[12]....
        /*0340*/ 	.word	0x00003cf0


	//   ....[13]....
        /*0344*/ 	.word	0x00005dd0


	//   ....[14]....
        /*0348*/ 	.word	0x000062a0


	//   ....[15]....
        /*034c*/ 	.word	0x00006990


	//   ....[16]....
        /*0350*/ 	.word	0x00006a90


	//   ....[17]....
        /*0354*/ 	.word	0x00006e40


	//   ....[18]....
        /*0358*/ 	.word	0x00006e90


	//   ....[19]....
        /*035c*/ 	.word	0x000090b0


	//   ....[20]....
        /*0360*/ 	.word	0x000090c0


	//   ....[21]....
        /*0364*/ 	.word	0x000090f0


	//   ....[22]....
        /*0368*/ 	.word	0x00009100


	//   ....[23]....
        /*036c*/ 	.word	0x0000aea0


	//   ....[24]....
        /*0370*/ 	.word	0x0000b360


	//   ....[25]....
        /*0374*/ 	.word	0x0000ba50


	//   ....[26]....
        /*0378*/ 	.word	0x0000bb50


	//   ....[27]....
        /*037c*/ 	.word	0x0000bee0


	//   ....[28]....
        /*0380*/ 	.word	0x0000bf50


	//   ....[29]....
        /*0384*/ 	.word	0x0000cf70


	//   ....[30]....
        /*0388*/ 	.word	0x0000cfa0


	//   ....[31]....
        /*038c*/ 	.word	0x0000d060


	//   ....[32]....
        /*0390*/ 	.word	0x0000d070


	//   ....[33]....
        /*0394*/ 	.word	0x0000ee00


	//   ....[34]....
        /*0398*/ 	.word	0x0000ee50


	//   ....[35]....
        /*039c*/ 	.word	0x0000eeb0


	//   ....[36]....
        /*03a0*/ 	.word	0x0000eee0


	//   ....[37]....
        /*03a4*/ 	.word	0x0000f3b0


	//   ....[38]....
        /*03a8*/ 	.word	0x0000f3f0


	//   ....[39]....
        /*03ac*/ 	.word	0x0000f530


	//   ....[40]....
        /*03b0*/ 	.word	0x0000f550


	//   ....[41]....
        /*03b4*/ 	.word	0x0000f690


	//   ....[42]....
        /*03b8*/ 	.word	0x0000f6b0


	//   ....[43]....
        /*03bc*/ 	.word	0x0000f800


	//   ....[44]....
        /*03c0*/ 	.word	0x0000f820


	//   ....[45]....
        /*03c4*/ 	.word	0x0000ffb0


	//   ....[46]....
        /*03c8*/ 	.word	0x0000ffc0


	//   ....[47]....
        /*03cc*/ 	.word	0x00010100


	//   ....[48]....
        /*03d0*/ 	.word	0x00010120


	//   ....[49]....
        /*03d4*/ 	.word	0x00010260


	//   ....[50]....
        /*03d8*/ 	.word	0x00010280


	//   ....[51]....
        /*03dc*/ 	.word	0x000103d0


	//   ....[52]....
        /*03e0*/ 	.word	0x000103f0


	//   ....[53]....
        /*03e4*/ 	.word	0x00010600


	//   ....[54]....
        /*03e8*/ 	.word	0x00011f10


	//   ....[55]....
        /*03ec*/ 	.word	0x00011f30


	//   ....[56]....
        /*03f0*/ 	.word	0x00011f40


	//   ....[57]....
        /*03f4*/ 	.word	0x00011f80


	//   ....[58]....
        /*03f8*/ 	.word	0x00012020


	//   ....[59]....
        /*03fc*/ 	.word	0x00012040


	//   ....[60]....
        /*0400*/ 	.word	0x000120e0


	//   ....[61]....
        /*0404*/ 	.word	0x00012100


	//   ....[62]....
        /*0408*/ 	.word	0x00012770


	//   ....[63]....
        /*040c*/ 	.word	0x00012790


	//   ....[64]....
        /*0410*/ 	.word	0x000127c0


	//   ....[65]....
        /*0414*/ 	.word	0x00012800


	//   ....[66]....
        /*0418*/ 	.word	0x00012890


	//   ....[67]....
        /*041c*/ 	.word	0x000128c0


	//   ....[68]....
        /*0420*/ 	.word	0x00012950


	//   ....[69]....
        /*0424*/ 	.word	0x00012980


	//   ....[70]....
        /*0428*/ 	.word	0x00012a10


	//   ....[71]....
        /*042c*/ 	.word	0x00012a30


	//   ....[72]....
        /*0430*/ 	.word	0x00012ad0


	//   ....[73]....
        /*0434*/ 	.word	0x00012b00


	//   ....[74]....
        /*0438*/ 	.word	0x00012b90


	//   ....[75]....
        /*043c*/ 	.word	0x00012bc0


	//   ....[76]....
        /*0440*/ 	.word	0x00012c50


	//   ....[77]....
        /*0444*/ 	.word	0x00012c70


	//   ....[78]....
        /*0448*/ 	.word	0x000133c0


	//   ....[79]....
        /*044c*/ 	.word	0x000133f0


	//   ....[80]....
        /*0450*/ 	.word	0x00013400


	//   ....[81]....
        /*0454*/ 	.word	0x00013420


	//   ....[82]....
        /*0458*/ 	.word	0x00013490


	//   ....[83]....
        /*045c*/ 	.word	0x000134b0


	//   ....[84]....
        /*0460*/ 	.word	0x00013510


	//   ....[85]....
        /*0464*/ 	.word	0x00013530


	//   ....[86]....
        /*0468*/ 	.word	0x00013800


	//   ....[87]....
        /*046c*/ 	.word	0x00013820


	//   ....[88]....
        /*0470*/ 	.word	0x00013840


	//   ....[89]....
        /*0474*/ 	.word	0x000138e0


	//   ....[90]....
        /*0478*/ 	.word	0x00013900


	//   ....[91]....
        /*047c*/ 	.word	0x000139a0


	//   ....[92]....
        /*0480*/ 	.word	0x000139c0


	//   ....[93]....
        /*0484*/ 	.word	0x000139d0


	//   ....[94]....
        /*0488*/ 	.word	0x00013ff0


	//   ....[95]....
        /*048c*/ 	.word	0x00014010


	//   ....[96]....
        /*0490*/ 	.word	0x00014020


	//   ....[97]....
        /*0494*/ 	.word	0x00014040


	//   ....[98]....
        /*0498*/ 	.word	0x00014100


	//   ....[99]....
        /*049c*/ 	.word	0x00014130


	//   ....[100]....
        /*04a0*/ 	.word	0x00014140


	//   ....[101]....
        /*04a4*/ 	.word	0x000141d0


	//   ....[102]....
        /*04a8*/ 	.word	0x00014540


	//   ....[103]....
        /*04ac*/ 	.word	0x00014720


	//   ....[104]....
        /*04b0*/ 	.word	0x00014d90


	//   ....[105]....
        /*04b4*/ 	.word	0x00014e70


	//   ....[106]....
        /*04b8*/ 	.word	0x00014f10


	//   ....[107]....
        /*04bc*/ 	.word	0x00014f90


	//   ....[108]....
        /*04c0*/ 	.word	0x00015060


	//   ....[109]....
        /*04c4*/ 	.word	0x000150f0


	//   ....[110]....
        /*04c8*/ 	.word	0x000151d0


	//   ....[111]....
        /*04cc*/ 	.word	0x00015260


	//   ....[112]....
        /*04d0*/ 	.word	0x00015330


	//   ....[113]....
        /*04d4*/ 	.word	0x000153c0


	//   ....[114]....
        /*04d8*/ 	.word	0x00015430


	//   ....[115]....
        /*04dc*/ 	.word	0x000154b0


	//   ....[116]....
        /*04e0*/ 	.word	0x00015580


	//   ....[117]....
        /*04e4*/ 	.word	0x000155f0


	//   ....[118]....
        /*04e8*/ 	.word	0x000156f0


	//   ....[119]....
        /*04ec*/ 	.word	0x00015770


	//   ....[120]....
        /*04f0*/ 	.word	0x00015860


	//   ....[121]....
        /*04f4*/ 	.word	0x000158d0


	//   ....[122]....
        /*04f8*/ 	.word	0x000159d0


	//   ....[123]....
        /*04fc*/ 	.word	0x00015a40


	//   ....[124]....
        /*0500*/ 	.word	0x00015b40


	//   ....[125]....
        /*0504*/ 	.word	0x00015bc0


	//   ....[126]....
        /*0508*/ 	.word	0x00015cb0


	//   ....[127]....
        /*050c*/ 	.word	0x00015d20


	//   ....[128]....
        /*0510*/ 	.word	0x00015e00


	//   ....[129]....
        /*0514*/ 	.word	0x00015f30


	//   ....[130]....
        /*0518*/ 	.word	0x00015fe0


	//   ....[131]....
        /*051c*/ 	.word	0x00016040


	//   ....[132]....
        /*0520*/ 	.word	0x00016110


	//   ....[133]....
        /*0524*/ 	.word	0x00016170


	//   ....[134]....
        /*0528*/ 	.word	0x00016240


	//   ....[135]....
        /*052c*/ 	.word	0x000162a0


	//   ....[136]....
        /*0530*/ 	.word	0x00016370


	//   ....[137]....
        /*0534*/ 	.word	0x00016450


	//   ....[138]....
        /*0538*/ 	.word	0x000164f0


	//   ....[139]....
        /*053c*/ 	.word	0x00016550


	//   ....[140]....
        /*0540*/ 	.word	0x00016660


	//   ....[141]....
        /*0544*/ 	.word	0x000166c0


	//   ....[142]....
        /*0548*/ 	.word	0x000167d0


	//   ....[143]....
        /*054c*/ 	.word	0x00016830


	//   ....[144]....
        /*0550*/ 	.word	0x000168f0


	//   ....[145]....
        /*0554*/ 	.word	0x00016a50


	//   ....[146]....
        /*0558*/ 	.word	0x00016af0


	//   ....[147]....
        /*055c*/ 	.word	0x00016b50


	//   ....[148]....
        /*0560*/ 	.word	0x00016c20


	//   ....[149]....
        /*0564*/ 	.word	0x00016d00


	//   ....[150]....
        /*0568*/ 	.word	0x00016dc0


	//   ....[151]....
        /*056c*/ 	.word	0x00016ea0


	//   ....[152]....
        /*0570*/ 	.word	0x00016f60


	//   ....[153]....
        /*0574*/ 	.word	0x00017070


	//   ....[154]....
        /*0578*/ 	.word	0x00017190


	//----- nvinfo : EIATTR_REG_RECONFIG
	.align		4
.L_411:
        /*057c*/ 	.byte	0x01, 0x54
	.zero		2


	//----- nvinfo : EIATTR_SYSCALL_OFFSETS
	.align		4
        /*0580*/ 	.byte	0x04, 0x46
        /*0582*/ 	.short	(.L_413 - .L_412)


	//   ....[0]....
.L_412:
        /*0584*/ 	.word	0x00001bc0


	//   ....[1]....
        /*0588*/ 	.word	0x00011580


	//   ....[2]....
        /*058c*/ 	.word	0x000116d0


	//   ....[3]....
        /*0590*/ 	.word	0x000117c0


	//   ....[4]....
        /*0594*/ 	.word	0x00012420


	//----- nvinfo : EIATTR_MBARRIER_INSTR_OFFSETS
	.align		4
.L_413:
        /*0598*/ 	.byte	0x04, 0x39
        /*059a*/ 	.short	(.L_415 - .L_414)


	//   ....[0]....
.L_414:
        /*059c*/ 	.word	0x00000180
        /*05a0*/ 	.word	0x000000ff
        /*05a4*/ 	.word	0x00030800
        /*05a8*/ 	.short	0x0100
        /*05aa*/ 	.byte	0x08
	.zero		1


	//   ....[1]....
        /*05ac*/ 	.word	0x00000190
        /*05b0*/ 	.word	0x000000ff
        /*05b4*/ 	.word	0x00030820
        /*05b8*/ 	.short	0x0100
        /*05ba*/ 	.byte	0x08
	.zero		1


	//   ....[2]....
        /*05bc*/ 	.word	0x00000280
        /*05c0*/ 	.word	0x000000ff
        /*05c4*/ 	.word	0x00030830
        /*05c8*/ 	.short	0x0100
        /*05ca*/ 	.byte	0x08
	.zero		1


	//   ....[3]....
        /*05cc*/ 	.word	0x00000290
        /*05d0*/ 	.word	0x000000ff
        /*05d4*/ 	.word	0x00030840
        /*05d8*/ 	.short	0x0100
        /*05da*/ 	.byte	0x08
	.zero		1


	//   ....[4]....
        /*05dc*/ 	.word	0x000002a0
        /*05e0*/ 	.word	0x000000ff
        /*05e4*/ 	.word	0x00030838
        /*05e8*/ 	.short	0x0100
        /*05ea*/ 	.byte	0x08
	.zero		1


	//   ....[5]....
        /*05ec*/ 	.word	0x000002b0
        /*05f0*/ 	.word	0x000000ff
        /*05f4*/ 	.word	0x00030848
        /*05f8*/ 	.short	0x0100
        /*05fa*/ 	.byte	0x08
	.zero		1


	//   ....[6]....
        /*05fc*/ 	.word	0x000003e0
        /*0600*/ 	.word	0x000000ff
        /*0604*/ 	.word	0x00030850
        /*0608*/ 	.short	0x0100
        /*060a*/ 	.byte	0x08
	.zero		1


	//   ....[7]....
        /*060c*/ 	.word	0x000003f0
        /*0610*/ 	.word	0x000000ff
        /*0614*/ 	.word	0x00030860
        /*0618*/ 	.short	0x0100
        /*061a*/ 	.byte	0x08
	.zero		1


	//   ....[8]....
        /*061c*/ 	.word	0x00000400
        /*0620*/ 	.word	0x000000ff
        /*0624*/ 	.word	0x00030858
        /*0628*/ 	.short	0x0100
        /*062a*/ 	.byte	0x08
	.zero		1


	//   ....[9]....
        /*062c*/ 	.word	0x00000410
        /*0630*/ 	.word	0x000000ff
        /*0634*/ 	.word	0x00030868
        /*0638*/ 	.short	0x0100
        /*063a*/ 	.byte	0x08
	.zero		1


	//   ....[10]....
        /*063c*/ 	.word	0x00000500
        /*0640*/ 	.word	0x000000ff
        /*0644*/ 	.word	0x00030870
        /*0648*/ 	.short	0x0100
        /*064a*/ 	.byte	0x06
	.zero		1


	//   ....[11]....
        /*064c*/ 	.word	0x00000510
        /*0650*/ 	.word	0x000000ff
        /*0654*/ 	.word	0x00030880
        /*0658*/ 	.short	0x0100
        /*065a*/ 	.byte	0x06
	.zero		1


	//   ....[12]....
        /*065c*/ 	.word	0x00000520
        /*0660*/ 	.word	0x000000ff
        /*0664*/ 	.word	0x00030878
        /*0668*/ 	.short	0x0100
        /*066a*/ 	.byte	0x06
	.zero		1


	//   ....[13]....
        /*066c*/ 	.word	0x00000530
        /*0670*/ 	.word	0x000000ff
        /*0674*/ 	.word	0x00030888
        /*0678*/ 	.short	0x0100
        /*067a*/ 	.byte	0x06
	.zero		1


	//   ....[14]....
        /*067c*/ 	.word	0x00000660
        /*0680*/ 	.word	0x000000ff
        /*0684*/ 	.word	0x00030890
        /*0688*/ 	.short	0x0100
        /*068a*/ 	.byte	0x08
	.zero		1


	//   ....[15]....
        /*068c*/ 	.word	0x00000670
        /*0690*/ 	.word	0x000000ff
        /*0694*/ 	.word	0x000308a0
        /*0698*/ 	.short	0x0100
        /*069a*/ 	.byte	0x08
	.zero		1


	//   ....[16]....
        /*069c*/ 	.word	0x00000680
        /*06a0*/ 	.word	0x000000ff
        /*06a4*/ 	.word	0x00030898
        /*06a8*/ 	.short	0x0100
        /*06aa*/ 	.byte	0x08
	.zero		1


	//   ....[17]....
        /*06ac*/ 	.word	0x00000690
        /*06b0*/ 	.word	0x000000ff
        /*06b4*/ 	.word	0x000308a8
        /*06b8*/ 	.short	0x0100
        /*06ba*/ 	.byte	0x08
	.zero		1


	//   ....[18]....
        /*06bc*/ 	.word	0x000007d0
        /*06c0*/ 	.word	0x000000ff
        /*06c4*/ 	.word	0x000308b0
        /*06c8*/ 	.short	0x0100
        /*06ca*/ 	.byte	0x08
	.zero		1


	//   ....[19]....
        /*06cc*/ 	.word	0x000007e0
        /*06d0*/ 	.word	0x000000ff
        /*06d4*/ 	.word	0x000308c0
        /*06d8*/ 	.short	0x0100
        /*06da*/ 	.byte	0x08
	.zero		1


	//   ....[20]....
        /*06dc*/ 	.word	0x000007f0
        /*06e0*/ 	.word	0x000000ff
        /*06e4*/ 	.word	0x000308b8
        /*06e8*/ 	.short	0x0100
        /*06ea*/ 	.byte	0x08
	.zero		1


	//   ....[21]....
        /*06ec*/ 	.word	0x00000800
        /*06f0*/ 	.word	0x000000ff
        /*06f4*/ 	.word	0x000308c8
        /*06f8*/ 	.short	0x0100
        /*06fa*/ 	.byte	0x08
	.zero		1


	//   ....[22]....
        /*06fc*/ 	.word	0x00001c60
        /*0700*/ 	.word	0x000000ff
        /*0704*/ 	.word	0x00030800
        /*0708*/ 	.short	0x010a
        /*070a*/ 	.byte	0x28
	.zero		1


	//   ....[23]....
        /*070c*/ 	.word	0x00001ce0
        /*0710*/ 	.word	0x00000003
        /*0714*/ 	.word	0x00030830
        /*0718*/ 	.short	0x010a
        /*071a*/ 	.byte	0x3f
	.zero		1


	//   ....[24]....
        /*071c*/ 	.word	0x00001d20
        /*0720*/ 	.word	0x00000003
        /*0724*/ 	.word	0x00030830
        /*0728*/ 	.short	0x010a
        /*072a*/ 	.byte	0x3f
	.zero		1


	//   ....[25]....
        /*072c*/ 	.word	0x000029c0
        /*0730*/ 	.word	0x000000ff
        /*0734*/ 	.word	0x00000000
        /*0738*/ 	.short	0x0101
        /*073a*/ 	.byte	0x04
	.zero		1


	//   ....[26]....
        /*073c*/ 	.word	0x00004a10
        /*0740*/ 	.word	0x000000ff
        /*0744*/ 	.word	0x00030830
        /*0748*/ 	.short	0x010a
        /*074a*/ 	.byte	0x07
	.zero		1


	//   ....[27]....
        /*074c*/ 	.word	0x00004a50
        /*0750*/ 	.word	0x000000ff
        /*0754*/ 	.word	0x00030830
        /*0758*/ 	.short	0x010a
        /*075a*/ 	.byte	0x07
	.zero		1


	//   ....[28]....
        /*075c*/ 	.word	0x000058f0
        /*0760*/ 	.word	0x000000ff
        /*0764*/ 	.word	0x00030850
        /*0768*/ 	.short	0x010a
        /*076a*/ 	.byte	0x06
	.zero		1


	//   ....[29]....
        /*076c*/ 	.word	0x00005930
        /*0770*/ 	.word	0x000000ff
        /*0774*/ 	.word	0x00030850
        /*0778*/ 	.short	0x010a
        /*077a*/ 	.byte	0x06
	.zero		1


	//   ....[30]....
        /*077c*/ 	.word	0x00005e70
        /*0780*/ 	.word	0x000000ff
        /*0784*/ 	.word	0x00000000
        /*0788*/ 	.short	0x0101
        /*078a*/ 	.byte	0x07
	.zero		1


	//   ....[31]....
        /*078c*/ 	.word	0x00007560
        /*0790*/ 	.word	0x000000ff
        /*0794*/ 	.word	0x00000000
        /*0798*/ 	.short	0x0101
        /*079a*/ 	.byte	0x06
	.zero		1


	//   ....[32]....
        /*079c*/ 	.word	0x00007940
        /*07a0*/ 	.word	0x000000ff
        /*07a4*/ 	.word	0x00030830
        /*07a8*/ 	.short	0x010a
        /*07aa*/ 	.byte	0x07
	.zero		1


	//   ....[33]....
        /*07ac*/ 	.word	0x00007980
        /*07b0*/ 	.word	0x000000ff
        /*07b4*/ 	.word	0x00030830
        /*07b8*/ 	.short	0x010a
        /*07ba*/ 	.byte	0x07
	.zero		1


	//   ....[34]....
        /*07bc*/ 	.word	0x00008820
        /*07c0*/ 	.word	0x000000ff
        /*07c4*/ 	.word	0x00030850
        /*07c8*/ 	.short	0x010a
        /*07ca*/ 	.byte	0x06
	.zero		1


	//   ....[35]....
        /*07cc*/ 	.word	0x00008860
        /*07d0*/ 	.word	0x000000ff
        /*07d4*/ 	.word	0x00030850
        /*07d8*/ 	.short	0x010a
        /*07da*/ 	.byte	0x06
	.zero		1


	//   ....[36]....
        /*07dc*/ 	.word	0x00008d90
        /*07e0*/ 	.word	0x000000ff
        /*07e4*/ 	.word	0x00000000
        /*07e8*/ 	.short	0x0101
        /*07ea*/ 	.byte	0x07
	.zero		1


	//   ....[37]....
        /*07ec*/ 	.word	0x00009940
        /*07f0*/ 	.word	0x000000ff
        /*07f4*/ 	.word	0x00000000
        /*07f8*/ 	.short	0x0101
        /*07fa*/ 	.byte	0x06
	.zero		1


	//   ....[38]....
        /*07fc*/ 	.word	0x00009ae0
        /*0800*/ 	.word	0x000000ff
        /*0804*/ 	.word	0x00030830
        /*0808*/ 	.short	0x010a
        /*080a*/ 	.byte	0x06
	.zero		1


	//   ....[39]....
        /*080c*/ 	.word	0x00009b20
        /*0810*/ 	.word	0x000000ff
        /*0814*/ 	.word	0x00030830
        /*0818*/ 	.short	0x010a
        /*081a*/ 	.byte	0x06
	.zero		1


	//   ....[40]....
        /*081c*/ 	.word	0x0000a9c0
        /*0820*/ 	.word	0x000000ff
        /*0824*/ 	.word	0x00030850
        /*0828*/ 	.short	0x010a
        /*082a*/ 	.byte	0x0b
	.zero		1


	//   ....[41]....
        /*082c*/ 	.word	0x0000aa00
        /*0830*/ 	.word	0x000000ff
        /*0834*/ 	.word	0x00030850
        /*0838*/ 	.short	0x010a
        /*083a*/ 	.byte	0x0b
	.zero		1


	//   ....[42]....
        /*083c*/ 	.word	0x0000af60
        /*0840*/ 	.word	0x000000ff
        /*0844*/ 	.word	0x00000000
        /*0848*/ 	.short	0x0101
        /*084a*/ 	.byte	0x04
	.zero		1


	//   ....[43]....
        /*084c*/ 	.word	0x0000c640
        /*0850*/ 	.word	0x000000ff
        /*0854*/ 	.word	0x00000000
        /*0858*/ 	.short	0x0101
        /*085a*/ 	.byte	0x0b
	.zero		1


	//   ....[44]....
        /*085c*/ 	.word	0x0000cee0
        /*0860*/ 	.word	0x000000ff
        /*0864*/ 	.word	0x00030850
        /*0868*/ 	.short	0x010a
        /*086a*/ 	.byte	0x05
	.zero		1


	//   ....[45]....
        /*086c*/ 	.word	0x0000cf20
        /*0870*/ 	.word	0x000000ff
        /*0874*/ 	.word	0x00030850
        /*0878*/ 	.short	0x010a
        /*087a*/ 	.byte	0x05
	.zero		1


	//   ....[46]....
        /*087c*/ 	.word	0x0000d4d0
        /*0880*/ 	.word	0x000000ff
        /*0884*/ 	.word	0x00000000
        /*0888*/ 	.short	0x0101
        /*088a*/ 	.byte	0x04
	.zero		1


	//   ....[47]....
        /*088c*/ 	.word	0x0000f3e0
        /*0890*/ 	.word	0x000000c4
        /*0894*/ 	.word	0x00000000
        /*0898*/ 	.short	0x0101
        /*089a*/ 	.byte	0x3f
	.zero		1


	//   ....[48]....
        /*089c*/ 	.word	0x00011d10
        /*08a0*/ 	.word	0x00000004
        /*08a4*/ 	.word	0x00030840
        /*08a8*/ 	.short	0x010a
        /*08aa*/ 	.byte	0x3f
	.zero		1


	//   ....[49]....
        /*08ac*/ 	.word	0x00012210
        /*08b0*/ 	.word	0x00000004
        /*08b4*/ 	.word	0x00030830
        /*08b8*/ 	.short	0x0107
        /*08ba*/ 	.byte	0x3f
	.zero		1


	//   ....[50]....
        /*08bc*/ 	.word	0x000122d0
        /*08c0*/ 	.word	0x00000004
        /*08c4*/ 	.word	0x00030830
        /*08c8*/ 	.short	0x0101
        /*08ca*/ 	.byte	0x3f
	.zero		1


	//   ....[51]....
        /*08cc*/ 	.word	0x00012d80
        /*08d0*/ 	.word	0x00000011
        /*08d4*/ 	.word	0x00030800
        /*08d8*/ 	.short	0x0107
        /*08da*/ 	.byte	0x3f
	.zero		1


	//   ....[52]....
        /*08dc*/ 	.word	0x00012e70
        /*08e0*/ 	.word	0x00000011
        /*08e4*/ 	.word	0x00030800
        /*08e8*/ 	.short	0x0101
        /*08ea*/ 	.byte	0x3f
	.zero		1


	//   ....[53]....
        /*08ec*/ 	.word	0x00012e90
        /*08f0*/ 	.word	0x00000011
        /*08f4*/ 	.word	0x00030820
        /*08f8*/ 	.short	0x010a
        /*08fa*/ 	.byte	0x3f
	.zero		1


	//   ....[54]....
        /*08fc*/ 	.word	0x000131e0
        /*0900*/ 	.word	0x00000007
        /*0904*/ 	.word	0x00030840
        /*0908*/ 	.short	0x010a
        /*090a*/ 	.byte	0x3f
	.zero		1


	//   ....[55]....
        /*090c*/ 	.word	0x00013620
        /*0910*/ 	.word	0x00000007
        /*0914*/ 	.word	0x00030830
        /*0918*/ 	.short	0x0107
        /*091a*/ 	.byte	0x3f
	.zero		1


	//   ....[56]....
        /*091c*/ 	.word	0x000136d0
        /*0920*/ 	.word	0x00000007
        /*0924*/ 	.word	0x00030830
        /*0928*/ 	.short	0x0101
        /*092a*/ 	.byte	0x3f
	.zero		1


	//   ....[57]....
        /*092c*/ 	.word	0x00013730
        /*0930*/ 	.word	0x00000007
        /*0934*/ 	.word	0x00030860
        /*0938*/ 	.short	0x010a
        /*093a*/ 	.byte	0x3f
	.zero		1


	//   ....[58]....
        /*093c*/ 	.word	0x00013be0
        /*0940*/ 	.word	0x00000007
        /*0944*/ 	.word	0x00030850
        /*0948*/ 	.short	0x0107
        /*094a*/ 	.byte	0x3f
	.zero		1


	//   ....[59]....
        /*094c*/ 	.word	0x00013d30
        /*0950*/ 	.word	0x00000007
        /*0954*/ 	.word	0x00030850
        /*0958*/ 	.short	0x0101
        /*095a*/ 	.byte	0x3f
	.zero		1


	//   ....[60]....
        /*095c*/ 	.word	0x00013f40
        /*0960*/ 	.word	0x00000004
        /*0964*/ 	.word	0x00030860
        /*0968*/ 	.short	0x010a
        /*096a*/ 	.byte	0x3f
	.zero		1


	//   ....[61]....
        /*096c*/ 	.word	0x00014350
        /*0970*/ 	.word	0x00000004
        /*0974*/ 	.word	0x00030850
        /*0978*/ 	.short	0x0107
        /*097a*/ 	.byte	0x3f
	.zero		1


	//   ....[62]....
        /*097c*/ 	.word	0x00014400
        /*0980*/ 	.word	0x00000004
        /*0984*/ 	.word	0x00030850
        /*0988*/ 	.short	0x0101
        /*098a*/ 	.byte	0x3f
	.zero		1


	//   ....[63]....
        /*098c*/ 	.word	0x000146a0
        /*0990*/ 	.word	0x00000005
        /*0994*/ 	.word	0x00030820
        /*0998*/ 	.short	0x010a
        /*099a*/ 	.byte	0x3f
	.zero		1


	//   ....[64]....
        /*099c*/ 	.word	0x00014840
        /*09a0*/ 	.word	0x00000003
        /*09a4*/ 	.word	0x00030840
        /*09a8*/ 	.short	0x010a
        /*09aa*/ 	.byte	0x3f
	.zero		1


	//   ....[65]....
        /*09ac*/ 	.word	0x000148e0
        /*09b0*/ 	.word	0x00000017
        /*09b4*/ 	.word	0x00030840
        /*09b8*/ 	.short	0x010a
        /*09ba*/ 	.byte	0x3f
	.zero		1


	//   ....[66]....
        /*09bc*/ 	.word	0x00014920
        /*09c0*/ 	.word	0x00000003
        /*09c4*/ 	.word	0x00030860
        /*09c8*/ 	.short	0x010a
        /*09ca*/ 	.byte	0x3f
	.zero		1


	//   ....[67]....
        /*09cc*/ 	.word	0x00014960
        /*09d0*/ 	.word	0x00000017
        /*09d4*/ 	.word	0x00030860
        /*09d8*/ 	.short	0x010a
        /*09da*/ 	.byte	0x3f
	.zero		1


	//   ....[68]....
        /*09dc*/ 	.word	0x000149d0
        /*09e0*/ 	.word	0x00000003
        /*09e4*/ 	.word	0x00030800
        /*09e8*/ 	.short	0x010a
        /*09ea*/ 	.byte	0x3f
	.zero		1


	//   ....[69]....
        /*09ec*/ 	.word	0x00014a20
        /*09f0*/ 	.word	0x00000003
        /*09f4*/ 	.word	0x00030830
        /*09f8*/ 	.short	0x010a
        /*09fa*/ 	.byte	0x3f
	.zero		1


	//   ....[70]....
        /*09fc*/ 	.word	0x00014a80
        /*0a00*/ 	.word	0x00000004
        /*0a04*/ 	.word	0x00030830
        /*0a08*/ 	.short	0x010a
        /*0a0a*/ 	.byte	0x3f
	.zero		1


	//   ....[71]....
        /*0a0c*/ 	.word	0x00014ae0
        /*0a10*/ 	.word	0x00000003
        /*0a14*/ 	.word	0x00030850
        /*0a18*/ 	.short	0x010a
        /*0a1a*/ 	.byte	0x3f
	.zero		1


	//   ....[72]....
        /*0a1c*/ 	.word	0x00014b40
        /*0a20*/ 	.word	0x00000004
        /*0a24*/ 	.word	0x00030830
        /*0a28*/ 	.short	0x010a
        /*0a2a*/ 	.byte	0x3f
	.zero		1


	//   ....[73]....
        /*0a2c*/ 	.word	0x00014ba0
        /*0a30*/ 	.word	0x00000003
        /*0a34*/ 	.word	0x00030850
        /*0a38*/ 	.short	0x010a
        /*0a3a*/ 	.byte	0x3f
	.zero		1


	//   ....[74]....
        /*0a3c*/ 	.word	0x00014c00
        /*0a40*/ 	.word	0x00000004
        /*0a44*/ 	.word	0x00030830
        /*0a48*/ 	.short	0x010a
        /*0a4a*/ 	.byte	0x3f
	.zero		1


	//   ....[75]....
        /*0a4c*/ 	.word	0x00014c60
        /*0a50*/ 	.word	0x00000003
        /*0a54*/ 	.word	0x00030850
        /*0a58*/ 	.short	0x010a
        /*0a5a*/ 	.byte	0x3f
	.zero		1


	//   ....[76]....
        /*0a5c*/ 	.word	0x00014cc0
        /*0a60*/ 	.word	0x00000007
        /*0a64*/ 	.word	0x00030850
        /*0a68*/ 	.short	0x010a
        /*0a6a*/ 	.byte	0x3f
	.zero		1


	//   ....[77]....
        /*0a6c*/ 	.word	0x00014dc0
        /*0a70*/ 	.word	0x00000004
        /*0a74*/ 	.word	0x00030840
        /*0a78*/ 	.short	0x010a
        /*0a7a*/ 	.byte	0x3f
	.zero		1


	//   ....[78]....
        /*0a7c*/ 	.word	0x00015e30
        /*0a80*/ 	.word	0x00000011
        /*0a84*/ 	.word	0x00030820
        /*0a88*/ 	.short	0x010a
        /*0a8a*/ 	.byte	0x3f
	.zero		1


	//   ....[79]....
        /*0a8c*/ 	.word	0x00015e80
        /*0a90*/ 	.word	0x00000007
        /*0a94*/ 	.word	0x00030840
        /*0a98*/ 	.short	0x010a
        /*0a9a*/ 	.byte	0x3f
	.zero		1


	//   ....[80]....
        /*0a9c*/ 	.word	0x000163a0
        /*0aa0*/ 	.word	0x00000007
        /*0aa4*/ 	.word	0x00030860
        /*0aa8*/ 	.short	0x010a
        /*0aaa*/ 	.byte	0x3f
	.zero		1


	//   ....[81]....
        /*0aac*/ 	.word	0x000169a0
        /*0ab0*/ 	.word	0x00000004
        /*0ab4*/ 	.word	0x00030860
        /*0ab8*/ 	.short	0x010a
        /*0aba*/ 	.byte	0x3f
	.zero		1


	//   ....[82]....
        /*0abc*/ 	.word	0x000170b0
        /*0ac0*/ 	.word	0x00000005
        /*0ac4*/ 	.word	0x00030820
        /*0ac8*/ 	.short	0x010a
        /*0aca*/ 	.byte	0x3f
	.zero		1


	//   ....[83]....
        /*0acc*/ 	.word	0x00017250
        /*0ad0*/ 	.word	0x00000003
        /*0ad4*/ 	.word	0x00030840
        /*0ad8*/ 	.short	0x010a
        /*0ada*/ 	.byte	0x3f
	.zero		1


	//   ....[84]....
        /*0adc*/ 	.word	0x000172a0
        /*0ae0*/ 	.word	0x00000017
        /*0ae4*/ 	.word	0x00030840
        /*0ae8*/ 	.short	0x010a
        /*0aea*/ 	.byte	0x3f
	.zero		1


	//   ....[85]....
        /*0aec*/ 	.word	0x000172f0
        /*0af0*/ 	.word	0x00000003
        /*0af4*/ 	.word	0x00030860
        /*0af8*/ 	.short	0x010a
        /*0afa*/ 	.byte	0x3f
	.zero		1


	//----- nvinfo : EIATTR_NUM_MBARRIERS
	.align		4
.L_415:
        /*0afc*/ 	.byte	0x03, 0x38
        /*0afe*/ 	.short	0x0016


	//----- nvinfo : EIATTR_EXIT_INSTR_OFFSETS
	.align		4
        /*0b00*/ 	.byte	0x04, 0x1c
        /*0b02*/ 	.short	(.L_417 - .L_416)


	//   ....[0]....
.L_416:
        /*0b04*/ 	.word	0x00000950


	//   ....[1]....
        /*0b08*/ 	.word	0x00010570


	//   ....[2]....
        /*0b0c*/ 	.word	0x000149b0


	//----- nvinfo : EIATTR_MAX_THREADS
	.align		4
.L_417:
        /*0b10*/ 	.byte	0x04, 0x05
        /*0b12*/ 	.short	(.L_419 - .L_418)
.L_418:
        /*0b14*/ 	.word	0x00000180
        /*0b18*/ 	.word	0x00000001
        /*0b1c*/ 	.word	0x00000001


	//----- nvinfo : EIATTR_CRS_STACK_SIZE
	.align		4
.L_419:
        /*0b20*/ 	.byte	0x04, 0x1e
        /*0b22*/ 	.short	(.L_421 - .L_420)
.L_420:
        /*0b24*/ 	.word	0x00000000


	//----- nvinfo : EIATTR_CBANK_PARAM_SIZE
	.align		4
.L_421:
        /*0b28*/ 	.byte	0x03, 0x19
        /*0b2a*/ 	.short	0x0af0


	//----- nvinfo : EIATTR_PARAM_CBANK
	.align		4
        /*0b2c*/ 	.byte	0x04, 0x0a
        /*0b2e*/ 	.short	(.L_423 - .L_422)
	.align		4
.L_422:
        /*0b30*/ 	.word	index@(.nv.constant0._ZN7cutlass13device_kernelIN5flash11enable_sm90INS1_16FlashAttnFwdSm90INS1_25CollectiveMainloopFwdSm90ILi2EN4cute5tupleIJNS5_1CILi1EEES8_S8_EEENS6_IJNS7_ILi128EEENS7_ILi64EEENS7_ILi256EEEEEELi256ENS_6half_tEfNS_4arch4Sm90ELb0ELb1ELb1ELb0ELb1ELb0ELb0ELb1ELb1ELb1ELb0ELb0EEENS1_21CollectiveEpilogueFwdINS6_IJSA_SC_SB_EEES9_SE_SG_Li256ELb0ELb1ELb0ELb0EEENS1_30DynamicPersistentTileSchedulerILi256ELi128ELb0ELb1ELb1EEEEEEEEEvNT_6ParamsE)
        /*0b34*/ 	.short	0x0210
        /*0b36*/ 	.short	0x0af0


	//----- nvinfo : EIATTR_SW_WAR
	.align		4
.L_423:
        /*0b38*/ 	.byte	0x04, 0x36
        /*0b3a*/ 	.short	(.L_425 - .L_424)
.L_424:
        /*0b3c*/ 	.word	0x00000008
.L_425:


//--------------------- .nv.info._ZN7cutlass13device_kernelIN5flash11enable_sm90INS1_16FlashAttnFwdSm90INS1_25CollectiveMainloopFwdSm90ILi2EN4cute5tupleIJNS5_1CILi1EEES8_S8_EEENS6_IJNS7_ILi128EEENS7_ILi64EEENS7_ILi256EEEEEELi256ENS_6half_tEfNS_4arch4Sm90ELb0ELb1ELb1ELb1ELb1ELb0ELb0ELb1ELb1ELb1ELb0ELb0EEENS1_21CollectiveEpilogueFwdINS6_IJSA_SC_SB_EEES9_SE_SG_Li256ELb1ELb1ELb0ELb0EEENS1_36VarlenDynamicPersistentTileSchedulerILi128ELi64ELi256ELi128ELb0ELb1ELb1ELb1ELb0ELb1EEEEEEEEEvNT_6ParamsE --------------------------
	.section	.nv.info._ZN7cutlass13device_kernelIN5flash11enable_sm90INS1_16FlashAttnFwdSm90INS1_25CollectiveMainloopFwdSm90ILi2EN4cute5tupleIJNS5_1CILi1EEES8_S8_EEENS6_IJNS7_ILi128EEENS7_ILi64EEENS7_ILi256EEEEEELi256ENS_6half_tEfNS_4arch4Sm90ELb0ELb1ELb1ELb1ELb1ELb0ELb0ELb1ELb1ELb1ELb0ELb0EEENS1_21CollectiveEpilogueFwdINS6_IJSA_SC_SB_EEES9_SE_SG_Li256ELb1ELb1ELb0ELb0EEENS1_36VarlenDynamicPersistentTileSchedulerILi128ELi64ELi256ELi128ELb0ELb1ELb1ELb1ELb0ELb1EEEEEEEEEvNT_6ParamsE,"",@"SHT_CUDA_INFO"
	.sectionflags	@""
	.align	4


	//----- nvinfo : EIATTR_CUDA_API_VERSION
	.align		4
        /*0000*/ 	.byte	0x04, 0x37
        /*0002*/ 	.short	(.L_427 - .L_426)
.L_426:
        /*0004*/ 	.word	0x00000082


	//----- nvinfo : EIATTR_KPARAM_INFO
	.align		4
.L_427:
        /*0008*/ 	.byte	0x04, 0x17
        /*000a*/ 	.short	(.L_429 - .L_428)
.L_428:
        /*000c*/ 	.word	0x00000000
        /*0010*/ 	.short	0x0000
        /*0012*/ 	.short	0x0070
        /*0014*/ 	.byte	0x00, 0xf0, 0x01, 0x2a


	//----- nvinfo : EIATTR_SPARSE_MMA_MASK
	.align		4
.L_429:
        /*0018*/ 	.byte	0x03, 0x50
        /*001a*/ 	.short	0x0000


	//----- nvinfo : EIATTR_MAXREG_COUNT
	.align		4
        /*001c*/ 	.byte	0x03, 0x1b
        /*001e*/ 	.short	0x00a8


	//----- nvinfo : EIATTR_NUM_BARRIERS
	.align		4
        /*0020*/ 	.byte	0x02, 0x4c
        /*0022*/ 	.byte	0x09
	.zero		1


	//----- nvinfo : EIATTR_EXTERNS
	.align		4
        /*0024*/ 	.byte	0x04, 0x0f
        /*0026*/ 	.short	(.L_431 - .L_430)


	//   ....[0]....
	.align		4
.L_430:
        /*0028*/ 	.word	index@(__assertfail)


	//----- nvinfo : EIATTR_ANNOTATIONS
	.align		4
.L_431:
        /*002c*/ 	.byte	0x04, 0x55
        /*002e*/ 	.short	(.L_433 - .L_432)


	//   ....[0]....
.L_432:
        /* <DEDUP_REMOVED lines=13> */


	//----- nvinfo : EIATTR_MERCURY_ISA_VERSION
	.align		4
.L_433:
        /*00f0*/ 	.byte	0x03, 0x5f
        /*00f2*/ 	.short	0x0101


	//----- nvinfo : EIATTR_UNUSED_LOAD_BYTE_OFFSET
	.align		4
        /*00f4*/ 	.byte	0x04, 0x44
        /*00f6*/ 	.short	(.L_435 - .L_434)


	//   ....[0]....
.L_434:
        /*00f8*/ 	.word	0x00000950
        /*00fc*/ 	.word	0x0000fff0


	//   ....[1]....
        /*0100*/ 	.word	0x0000dd70
        /*0104*/ 	.word	0x0000fff0


	//----- nvinfo : EIATTR_INT_WARP_WIDE_INSTR_OFFSETS
	.align		4
.L_435:
        /*0108*/ 	.byte	0x04, 0x31
        /*010a*/ 	.short	(.L_437 - .L_436)


	//   ....[0]....
.L_436:
        /*010c*/ 	.word	0x000000c0


	//   ....[1]....
        /*0110*/ 	.word	0x000000d0


	//   ....[2]....
        /*0114*/ 	.word	0x00000170


	//   ....[3]....
        /*0118*/ 	.word	0x00012150


	//   ....[4]....
        /*011c*/ 	.word	0x000121e0


	//   ....[5]....
        /*0120*/ 	.word	0x00014f30


	//   ....[6]....
        /*0124*/ 	.word	0x00014fc0


	//----- nvinfo : EIATTR_COOP_GROUP_MASK_REGIDS
	.align		4
.L_437:
        /*0128*/ 	.byte	0x04, 0x29
        /*012a*/ 	.short	(.L_439 - .L_438)


	//   ....[0]....
.L_438:
        /*012c*/ 	.word	0xffffffff


	//   ....[1]....
        /*0130*/ 	.word	0xffffffff


	//   ....[2]....
        /*0134*/ 	.word	0xffffffff


	//   ....[3]....
        /*0138*/ 	.word	0xffffffff


	//   ....[4]....
        /*013c*/ 	.word	0xffffffff


	//   ....[5]....
        /*0140*/ 	.word	0xffffffff


	//   ....[6]....
        /*0144*/ 	.word	0xffffffff


	//   ....[7]....
        /*0148*/ 	.word	0xffffffff


	//   ....[8]....
        /*014c*/ 	.word	0xffffffff


	//   ....[9]....
        /*0150*/ 	.word	0xffffffff


	//   ....[10]....
        /*0154*/ 	.word	0xffffffff


	//   ....[11]....
        /*0158*/ 	.word	0xffffffff


	//   ....[12]....
        /*015c*/ 	.word	0xffffffff


	//   ....[13]....
        /*0160*/ 	.word	0xffffffff


	//   ....[14]....
        /*0164*/ 	.word	0xffffffff


	//   ....[15]....
        /*0168*/ 	.word	0xffffffff


	//   ....[16]....
        /*016c*/ 	.word	0xffffffff


	//   ....[17]....
        /*0170*/ 	.word	0xffffffff


	//   ....[18]....
        /*0174*/ 	.word	0xffffffff


	//   ....[19]....
        /*0178*/ 	.word	0xffffffff


	//   ....[20]....
        /*017c*/ 	.word	0xffffffff


	//   ....[21]....
        /*0180*/ 	.word	0xffffffff


	//   ....[22]....
        /*0184*/ 	.word	0xffffffff


	//   ....[23]....
        /*0188*/ 	.word	0xffffffff


	//   ....[24]....
        /*018c*/ 	.word	0xffffffff


	//   ....[25]....
        /*0190*/ 	.word	0xffffffff


	//   ....[26]....
        /*0194*/ 	.word	0xffffffff


	//   ....[27]....
        /*0198*/ 	.word	0xffffffff


	//   ....[28]....
        /*019c*/ 	.word	0xffffffff


	//   ....[29]....
        /*01a0*/ 	.word	0xffffffff


	//   ....[30]....
        /*01a4*/ 	.word	0xffffffff


	//   ....[31]....
        /*01a8*/ 	.word	0xffffffff


	//   ....[32]....
        /*01ac*/ 	.word	0xffffffff


	//   ....[33]....
        /*01b0*/ 	.word	0xffffffff


	//   ....[34]....
        /*01b4*/ 	.word	0xffffffff


	//   ....[35]....
        /*01b8*/ 	.word	0xffffffff


	//   ....[36]....
        /*01bc*/ 	.word	0xffffffff


	//   ....[37]....
        /*01c0*/ 	.word	0xffffffff


	//   ....[38]....
        /*01c4*/ 	.word	0xffffffff


	//   ....[39]....
        /*01c8*/ 	.word	0xffffffff


	//   ....[40]....
        /*01cc*/ 	.word	0xffffffff


	//   ....[41]....
        /*01d0*/ 	.word	0xffffffff


	//   ....[42]....
        /*01d4*/ 	.word	0xffffffff


	//   ....[43]....
        /*01d8*/ 	.word	0xffffffff


	//   ....[44]....
        /*01dc*/ 	.word	0xffffffff


	//   ....[45]....
        /*01e0*/ 	.word	0xffffffff


	//   ....[46]....
        /*01e4*/ 	.word	0xffffffff


	//   ....[47]....
        /*01e8*/ 	.word	0xffffffff


	//   ....[48]....
        /*01ec*/ 	.word	0xffffffff


	//   ....[49]....
        /*01f0*/ 	.word	0xffffffff


	//   ....[50]....
        /*01f4*/ 	.word	0xffffffff


	//   ....[51]....
        /*01f8*/ 	.word	0xffffffff


	//   ....[52]....
        /*01fc*/ 	.word	0xffffffff


	//   ....[53]....
        /*0200*/ 	.word	0xffffffff


	//   ....[54]....
        /*0204*/ 	.word	0xffffffff


	//   ....[55]....
        /*0208*/ 	.word	0xffffffff


	//   ....[56]....
        /*020c*/ 	.word	0xffffffff


	//   ....[57]....
        /*0210*/ 	.word	0xffffffff


	//   ....[58]....
        /*0214*/ 	.word	0xffffffff


	//   ....[59]....
        /*0218*/ 	.word	0xffffffff


	//   ....[60]....
        /*021c*/ 	.word	0xffffffff


	//   ....[61]....
        /*0220*/ 	.word	0xffffffff


	//   ....[62]....
        /*0224*/ 	.word	0xffffffff


	//   ....[63]....
        /*0228*/ 	.word	0xffffffff


	//   ....[64]....
        /*022c*/ 	.word	0xffffffff


	//   ....[65]....
        /*0230*/ 	.word	0xffffffff


	//   ....[66]....
        /*0234*/ 	.word	0xffffffff


	//   ....[67]....
        /*0238*/ 	.word	0xffffffff


	//   ....[68]....
        /*023c*/ 	.word	0xffffffff


	//   ....[69]....
        /*0240*/ 	.word	0xffffffff


	//   ....[70]....
        /*0244*/ 	.word	0xffffffff


	//   ....[71]....
        /*0248*/ 	.word	0xffffffff


	//   ....[72]....
        /*024c*/ 	.word	0xffffffff


	//   ....[73]....
        /*0250*/ 	.word	0xffffffff


	//   ....[74]....
        /*0254*/ 	.word	0xffffffff


	//   ....[75]....
        /*0258*/ 	.word	0xffffffff


	//   ....[76]....
        /*025c*/ 	.word	0xffffffff


	//   ....[77]....
        /*0260*/ 	.word	0xffffffff


	//   ....[78]....
        /*0264*/ 	.word	0xffffffff


	//   ....[79]....
        /*0268*/ 	.word	0xffffffff


	//   ....[80]....
        /*026c*/ 	.word	0xffffffff


	//   ....[81]....
        /*0270*/ 	.word	0xffffffff


	//   ....[82]....
        /*0274*/ 	.word	0xffffffff


	//   ....[83]....
        /*0278*/ 	.word	0xffffffff


	//   ....[84]....
        /*027c*/ 	.word	0xffffffff


	//   ....[85]....
        /*0280*/ 	.word	0xffffffff


	//   ....[86]....
        /*0284*/ 	.word	0xffffffff


	//   ....[87]....
        /*0288*/ 	.word	0xffffffff


	//   ....[88]....
        /*028c*/ 	.word	0xffffffff


	//   ....[89]....
        /*0290*/ 	.word	0xffffffff


	//   ....[90]....
        /*0294*/ 	.word	0xffffffff


	//   ....[91]....
        /*0298*/ 	.word	0xffffffff


	//   ....[92]....
        /*029c*/ 	.word	0xffffffff


	//   ....[93]....
        /*02a0*/ 	.word	0xffffffff


	//   ....[94]....
        /*02a4*/ 	.word	0xffffffff


	//   ....[95]....
        /*02a8*/ 	.word	0xffffffff


	//   ....[96]....
        /*02ac*/ 	.word	0xffffffff


	//   ....[97]....
        /*02b0*/ 	.word	0xffffffff


	//   ....[98]....
        /*02b4*/ 	.word	0xffffffff


	//   ....[99]....
        /*02b8*/ 	.word	0xffffffff


	//   ....[100]....
        /*02bc*/ 	.word	0xffffffff


	//   ....[101]....
        /*02c0*/ 	.word	0xffffffff


	//   ....[102]....
        /*02c4*/ 	.word	0xffffffff


	//   ....[103]....
        /*02c8*/ 	.word	0xffffffff


	//   ....[104]....
        /*02cc*/ 	.word	0xffffffff


	//   ....[105]....
        /*02d0*/ 	.word	0xffffffff


	//   ....[106]....
        /*02d4*/ 	.word	0xffffffff


	//   ....[107]....
        /*02d8*/ 	.word	0xffffffff


	//   ....[108]....
        /*02dc*/ 	.word	0xffffffff


	//   ....[109]....
        /*02e0*/ 	.word	0xffffffff


	//   ....[110]....
        /*02e4*/ 	.word	0xffffffff


	//   ....[111]....
        /*02e8*/ 	.word	0xffffffff


	//   ....[112]....
        /*02ec*/ 	.word	0xffffffff


	//   ....[113]....
        /*02f0*/ 	.word	0xffffffff


	//   ....[114]....
        /*02f4*/ 	.word	0xffffffff


	//   ....[115]....
        /*02f8*/ 	.word	0xffffffff


	//   ....[116]....
        /*02fc*/ 	.word	0xffffffff


	//   ....[117]....
        /*0300*/ 	.word	0xffffffff


	//   ....[118]....
        /*0304*/ 	.word	0xffffffff


	//   ....[119]....
        /*0308*/ 	.word	0xffffffff


	//   ....[120]....
        /*030c*/ 	.word	0xffffffff


	//   ....[121]....
        /*0310*/ 	.word	0xffffffff


	//   ....[122]....
        /*0314*/ 	.word	0xffffffff


	//   ....[123]....
        /*0318*/ 	.word	0xffffffff


	//   ....[124]....
        /*031c*/ 	.word	0xffffffff


	//   ....[125]....
        /*0320*/ 	.word	0xffffffff


	//   ....[126]....
        /*0324*/ 	.word	0xffffffff


	//   ....[127]....
        /*0328*/ 	.word	0xffffffff


	//   ....[128]....
        /*032c*/ 	.word	0xffffffff


	//   ....[129]....
        /*0330*/ 	.word	0xffffffff


	//   ....[130]....
        /*0334*/ 	.word	0xffffffff


	//   ....[131]....
        /*0338*/ 	.word	0xffffffff


	//   ....[132]....
        /*033c*/ 	.word	0xffffffff


	//   ....[133]....
        /*0340*/ 	.word	0xffffffff


	//   ....[134]....
        /*0344*/ 	.word	0xffffffff


	//   ....[135]....
        /*0348*/ 	.word	0x0500000f


	//   ....[136]....
        /*034c*/ 	.word	0x0500000f


	//   ....[137]....
        /*0350*/ 	.word	0x0500000f


	//   ....[138]....
        /*0354*/ 	.word	0x0500000f


	//   ....[139]....
        /*0358*/ 	.word	0x0500000f


	//   ....[140]....
        /*035c*/ 	.word	0x0500000f


	//   ....[141]....
        /*0360*/ 	.word	0x0500000f


	//   ....[142]....
        /*0364*/ 	.word	0x0500000f


	//   ....[143]....
        /*0368*/ 	.word	0x0500000f


	//   ....[144]....
        /*036c*/ 	.word	0x0500000f


	//   ....[145]....
        /*0370*/ 	.word	0x0500000f


	//   ....[146]....
        /*0374*/ 	.word	0x0500000f


	//   ....[147]....
        /*0378*/ 	.word	0x0500000f


	//   ....[148]....
        /*037c*/ 	.word	0x0500000f


	//   ....[149]....
        /*0380*/ 	.word	0x0500000f


	//   ....[150]....
        /*0384*/ 	.word	0x0500000f


	//   ....[151]....
        /*0388*/ 	.word	0x0500000f


	//   ....[152]....
        /*038c*/ 	.word	0x0500000f


	//   ....[153]....
        /*0390*/ 	.word	0x0500000f


	//   ....[154]....
        /*0394*/ 	.word	0x0500000f


	//   ....[155]....
        /*0398*/ 	.word	0x0500000f


	//   ....[156]....
        /*039c*/ 	.word	0x0500000f


	//   ....[157]....
        /*03a0*/ 	.word	0x0500000f


	//   ....[158]....
        /*03a4*/ 	.word	0x0500000f


	//   ....[159]....
        /*03a8*/ 	.word	0x0500000f


	//   ....[160]....
        /*03ac*/ 	.word	0x0500000f


	//   ....[161]....
        /*03b0*/ 	.word	0x0500000f


	//   ....[162]....
        /*03b4*/ 	.word	0x0500000f


	//   ....[163]....
        /*03b8*/ 	.word	0x0500000f


	//   ....[164]....
        /*03bc*/ 	.word	0x0500000f


	//   ....[165]....
        /*03c0*/ 	.word	0x0500000f


	//   ....[166]....
        /*03c4*/ 	.word	0x0500000f


	//   ....[167]....
        /*03c8*/ 	.word	0x0500000f


	//   ....[168]....
        /*03cc*/ 	.word	0x0500000f


	//   ....[169]....
        /*03d0*/ 	.word	0x0500000f


	//   ....[170]....
        /*03d4*/ 	.word	0x0500000f


	//   ....[171]....
        /*03d8*/ 	.word	0x0500000f


	//   ....[172]....
        /*03dc*/ 	.word	0x0500000f


	//   ....[173]....
        /*03e0*/ 	.word	0x0500000f


	//   ....[174]....
        /*03e4*/ 	.word	0x0500000f


	//   ....[175]....
        /*03e8*/ 	.word	0x0500000f


	//   ....[176]....
        /*03ec*/ 	.word	0x0500000f


	//   ....[177]....
        /*03f0*/ 	.word	0x0500000f


	//   ....[178]....
        /*03f4*/ 	.word	0x0500000f


	//   ....[179]....
        /*03f8*/ 	.word	0x0500000f


	//   ....[180]....
        /*03fc*/ 	.word	0x0500000f


	//   ....[181]....
        /*0400*/ 	.word	0x0500000f


	//   ....[182]....
        /*0404*/ 	.word	0x0500000f


	//   ....[183]....
        /*0408*/ 	.word	0x0500000f


	//   ....[184]....
        /*040c*/ 	.word	0x0500000f


	//   ....[185]....
        /*0410*/ 	.word	0x0500000f


	//   ....[186]....
        /*0414*/ 	.word	0x0500000f


	//   ....[187]....
        /*0418*/ 	.word	0x0500000f


	//   ....[188]....
        /*041c*/ 	.word	0x0500000f


	//   ....[189]....
        /*0420*/ 	.word	0x0500000f


	//   ....[190]....
        /*0424*/ 	.word	0x0500000f


	//   ....[191]....
        /*0428*/ 	.word	0x0500000f


	//   ....[192]....
        /*042c*/ 	.word	0x0500000f


	//   ....[193]....
        /*0430*/ 	.word	0x0500000f


	//   ....[194]....
        /*0434*/ 	.word	0x0500000f


	//   ....[195]....
        /*0438*/ 	.word	0x0500000f


	//   ....[196]....
        /*043c*/ 	.word	0x0500000f


	//   ....[197]....
        /*0440*/ 	.word	0x0500000f


	//   ....[198]....
        /*0444*/ 	.word	0x0500000f


	//   ....[199]....
        /*0448*/ 	.word	0x0500000f


	//   ....[200]....
        /*044c*/ 	.word	0x0500000f


	//   ....[201]....
        /*0450*/ 	.word	0x0500000f


	//----- nvinfo : EIATTR_COOP_GROUP_INSTR_OFFSETS
	.align		4
.L_439:
        /*0454*/ 	.byte	0x04, 0x28
        /*0456*/ 	.short	(.L_441 - .L_440)


	//   ....[0]....
.L_440:
        /*0458*/ 	.word	0x00000070


	//   ....[1]....
        /*045c*/ 	.word	0x000000b0


	//   ....[2]....
        /*0460*/ 	.word	0x000002d0


	//   ....[3]....
        /*0464*/ 	.word	0x00000430


	//   ....[4]....
        /*0468*/ 	.word	0x00000550


	//   ....[5]....
        /*046c*/ 	.word	0x000006b0


	//   ....[6]....
        /*0470*/ 	.word	0x00001b70


	//   ....[7]....
        /*0474*/ 	.word	0x00002a70


	//   ....[8]....
        /*0478*/ 	.word	0x00002fb0


	//   ....[9]....
        /*047c*/ 	.word	0x000039e0


	//   ....[10]....
        /*0480*/ 	.word	0x00003ae0


	//   ....[11]....
        /*0484*/ 	.word	0x00003e00


	//   ....[12]....
        /*0488*/ 	.word	0x00003ea0


	//   ....[13]....
        /*048c*/ 	.word	0x00005f50


	//   ....[14]....
        /*0490*/ 	.word	0x00006400


	//   ....[15]....
        /*0494*/ 	.word	0x00006af0


	//   ....[16]....
        /*0498*/ 	.word	0x00006bf0


	//   ....[17]....
        /*049c*/ 	.word	0x00006f90


	//   ....[18]....
        /*04a0*/ 	.word	0x00007000


	//   ....[19]....
        /*04a4*/ 	.word	0x00009230


	//   ....[20]....
        /*04a8*/ 	.word	0x00009240


	//   ....[21]....
        /*04ac*/ 	.word	0x00009270


	//   ....[22]....
        /*04b0*/ 	.word	0x00009280


	//   ....[23]....
        /*04b4*/ 	.word	0x0000b020


	//   ....[24]....
        /*04b8*/ 	.word	0x0000b4d0


	//   ....[25]....
        /*04bc*/ 	.word	0x0000bbc0


	//   ....[26]....
        /*04c0*/ 	.word	0x0000bcc0


	//   ....[27]....
        /*04c4*/ 	.word	0x0000c060


	//   ....[28]....
        /*04c8*/ 	.word	0x0000c0d0


	//   ....[29]....
        /*04cc*/ 	.word	0x0000d0e0


	//   ....[30]....
        /*04d0*/ 	.word	0x0000d120


	//   ....[31]....
        /*04d4*/ 	.word	0x0000d200


	//   ....[32]....
        /*04d8*/ 	.word	0x0000d210


	//   ....[33]....
        /*04dc*/ 	.word	0x0000ee70


	//   ....[34]....
        /*04e0*/ 	.word	0x0000eeb0


	//   ....[35]....
        /*04e4*/ 	.word	0x0000eef0


	//   ....[36]....
        /*04e8*/ 	.word	0x0000ef20


	//   ....[37]....
        /*04ec*/ 	.word	0x0000f780


	//   ....[38]....
        /*04f0*/ 	.word	0x0000f7c0


	//   ....[39]....
        /*04f4*/ 	.word	0x0000f900


	//   ....[40]....
        /*04f8*/ 	.word	0x0000f920


	//   ....[41]....
        /*04fc*/ 	.word	0x0000fa60


	//   ....[42]....
        /*0500*/ 	.word	0x0000fa80


	//   ....[43]....
        /*0504*/ 	.word	0x0000fbd0


	//   ....[44]....
        /*0508*/ 	.word	0x0000fbf0


	//   ....[45]....
        /*050c*/ 	.word	0x00010590


	//   ....[46]....
        /*0510*/ 	.word	0x000105b0


	//   ....[47]....
        /*0514*/ 	.word	0x000106f0


	//   ....[48]....
        /*0518*/ 	.word	0x00010710


	//   ....[49]....
        /*051c*/ 	.word	0x00010850


	//   ....[50]....
        /*0520*/ 	.word	0x00010870


	//   ....[51]....
        /*0524*/ 	.word	0x000109c0


	//   ....[52]....
        /*0528*/ 	.word	0x000109e0


	//   ....[53]....
        /*052c*/ 	.word	0x00010bc0


	//   ....[54]....
        /*0530*/ 	.word	0x00010d70


	//   ....[55]....
        /*0534*/ 	.word	0x00010da0


	//   ....[56]....
        /*0538*/ 	.word	0x00010dd0


	//   ....[57]....
        /*053c*/ 	.word	0x00010e00


	//   ....[58]....
        /*0540*/ 	.word	0x00010e30


	//   ....[59]....
        /*0544*/ 	.word	0x00010e60


	//   ....[60]....
        /*0548*/ 	.word	0x00010fb0


	//   ....[61]....
        /*054c*/ 	.word	0x00010fe0


	//   ....[62]....
        /*0550*/ 	.word	0x00011010


	//   ....[63]....
        /*0554*/ 	.word	0x00011040


	//   ....[64]....
        /*0558*/ 	.word	0x00011070


	//   ....[65]....
        /*055c*/ 	.word	0x000110a0


	//   ....[66]....
        /*0560*/ 	.word	0x00011130


	//   ....[67]....
        /*0564*/ 	.word	0x00011190


	//   ....[68]....
        /*0568*/ 	.word	0x00011220


	//   ....[69]....
        /*056c*/ 	.word	0x00012da0


	//   ....[70]....
        /*0570*/ 	.word	0x00012dc0


	//   ....[71]....
        /*0574*/ 	.word	0x00012dd0


	//   ....[72]....
        /*0578*/ 	.word	0x00012e80


	//   ....[73]....
        /*057c*/ 	.word	0x00012ec0


	//   ....[74]....
        /*0580*/ 	.word	0x00012f20


	//   ....[75]....
        /*0584*/ 	.word	0x00012f60


	//   ....[76]....
        /*0588*/ 	.word	0x00012fb0


	//   ....[77]....
        /*058c*/ 	.word	0x000136e0


	//   ....[78]....
        /*0590*/ 	.word	0x00013710


	//   ....[79]....
        /*0594*/ 	.word	0x00013730


	//   ....[80]....
        /*0598*/ 	.word	0x000137d0


	//   ....[81]....
        /*059c*/ 	.word	0x000137e0


	//   ....[82]....
        /*05a0*/ 	.word	0x00013890


	//   ....[83]....
        /*05a4*/ 	.word	0x000138a0


	//   ....[84]....
        /*05a8*/ 	.word	0x00013950


	//   ....[85]....
        /*05ac*/ 	.word	0x00013960


	//   ....[86]....
        /*05b0*/ 	.word	0x00013a10


	//   ....[87]....
        /*05b4*/ 	.word	0x00013a20


	//   ....[88]....
        /*05b8*/ 	.word	0x00013ad0


	//   ....[89]....
        /*05bc*/ 	.word	0x00013ae0


	//   ....[90]....
        /*05c0*/ 	.word	0x00013b90


	//   ....[91]....
        /*05c4*/ 	.word	0x00013ba0


	//   ....[92]....
        /*05c8*/ 	.word	0x00013be0


	//   ....[93]....
        /*05cc*/ 	.word	0x000143f0


	//   ....[94]....
        /*05d0*/ 	.word	0x00014430


	//   ....[95]....
        /*05d4*/ 	.word	0x00014450


	//   ....[96]....
        /*05d8*/ 	.word	0x00014510


	//   ....[97]....
        /*05dc*/ 	.word	0x00014540


	//   ....[98]....
        /*05e0*/ 	.word	0x00014590


	//   ....[99]....
        /*05e4*/ 	.word	0x000145c0


	//   ....[100]....
        /*05e8*/ 	.word	0x00014630


	//   ....[101]....
        /*05ec*/ 	.word	0x00014910


	//   ....[102]....
        /*05f0*/ 	.word	0x00014930


	//   ....[103]....
        /*05f4*/ 	.word	0x000149f0


	//   ....[104]....
        /*05f8*/ 	.word	0x00014a00


	//   ....[105]....
        /*05fc*/ 	.word	0x00014ab0


	//   ....[106]....
        /*0600*/ 	.word	0x00014ac0


	//   ....[107]....
        /*0604*/ 	.word	0x00014ad0


	//   ....[108]....
        /*0608*/ 	.word	0x00014b80


	//   ....[109]....
        /*060c*/ 	.word	0x00015110


	//   ....[110]....
        /*0610*/ 	.word	0x00015150


	//   ....[111]....
        /*0614*/ 	.word	0x00015190


	//   ....[112]....
        /*0618*/ 	.word	0x000151d0


	//   ....[113]....
        /*061c*/ 	.word	0x00015280


	//   ....[114]....
        /*0620*/ 	.word	0x000152b0


	//   ....[115]....
        /*0624*/ 	.word	0x000152c0


	//   ....[116]....
        /*0628*/ 	.word	0x00015350


	//   ....[117]....
        /*062c*/ 	.word	0x00015780


	//   ....[118]....
        /*0630*/ 	.word	0x000157b0


	//   ....[119]....
        /*0634*/ 	.word	0x000157e0


	//   ....[120]....
        /*0638*/ 	.word	0x00015810


	//   ....[121]....
        /*063c*/ 	.word	0x00015840


	//   ....[122]....
        /*0640*/ 	.word	0x00015870


	//   ....[123]....
        /*0644*/ 	.word	0x000158a0


	//   ....[124]....
        /*0648*/ 	.word	0x000158d0


	//   ....[125]....
        /*064c*/ 	.word	0x00015a50


	//   ....[126]....
        /*0650*/ 	.word	0x00015a80


	//   ....[127]....
        /*0654*/ 	.word	0x00015ab0


	//   ....[128]....
        /*0658*/ 	.word	0x00015ae0


	//   ....[129]....
        /*065c*/ 	.word	0x00015b10


	//   ....[130]....
        /*0660*/ 	.word	0x00015b40


	//   ....[131]....
        /*0664*/ 	.word	0x00015c00


	//   ....[132]....
        /*0668*/ 	.word	0x00015c20


	//   ....[133]....
        /*066c*/ 	.word	0x00015c90


	//   ....[134]....
        /*0670*/ 	.word	0x00016330


	//   ....[135]....
        /*0674*/ 	.word	0x000169b0


	//   ....[136]....
        /*0678*/ 	.word	0x00016aa0


	//   ....[137]....
        /*067c*/ 	.word	0x00016b40


	//   ....[138]....
        /*0680*/ 	.word	0x00016ba0


	//   ....[139]....
        /*0684*/ 	.word	0x00016c40


	//   ....[140]....
        /*0688*/ 	.word	0x00016d20


	//   ....[141]....
        /*068c*/ 	.word	0x00016e20


	//   ....[142]....
        /*0690*/ 	.word	0x00016e90


	//   ....[143]....
        /*0694*/ 	.word	0x00016f70


	//   ....[144]....
        /*0698*/ 	.word	0x00017020


	//   ....[145]....
        /*069c*/ 	.word	0x00017080


	//   ....[146]....
        /*06a0*/ 	.word	0x000170e0


	//   ....[147]....
        /*06a4*/ 	.word	0x000171f0


	//   ....[148]....
        /*06a8*/ 	.word	0x00017250


	//   ....[149]....
        /*06ac*/ 	.word	0x00017370


	//   ....[150]....
        /*06b0*/ 	.word	0x000173d0


	//   ....[151]....
        /*06b4*/ 	.word	0x000174f0


	//   ....[152]....
        /*06b8*/ 	.word	0x00017550


	//   ....[153]....
        /*06bc*/ 	.word	0x00017670


	//   ....[154]....
        /*06c0*/ 	.word	0x000176d0


	//   ....[155]....
        /*06c4*/ 	.word	0x000177f0


	//   ....[156]....
        /*06c8*/ 	.word	0x00017850


	//   ....[157]....
        /*06cc*/ 	.word	0x00017970


	//   ....[158]....
        /*06d0*/ 	.word	0x000179d0


	//   ....[159]....
        /*06d4*/ 	.word	0x00017ad0


	//   ....[160]....
        /*06d8*/ 	.word	0x00017c00


	//   ....[161]....
        /*06dc*/ 	.word	0x00017cc0


	//   ....[162]....
        /*06e0*/ 	.word	0x00017da0


	//   ....[163]....
        /*06e4*/ 	.word	0x00017e80


	//   ....[164]....
        /*06e8*/ 	.word	0x00017ee0


	//   ....[165]....
        /*06ec*/ 	.word	0x00017fc0


	//   ....[166]....
        /*06f0*/ 	.word	0x00018020


	//   ....[167]....
        /*06f4*/ 	.word	0x00018130


	//   ....[168]....
        /*06f8*/ 	.word	0x00018220


	//   ....[169]....
        /*06fc*/ 	.word	0x000182c0


	//   ....[170]....
        /*0700*/ 	.word	0x00018320


	//   ....[171]....
        /*0704*/ 	.word	0x00018440


	//   ....[172]....
        /*0708*/ 	.word	0x000184a0


	//   ....[173]....
        /*070c*/ 	.word	0x000185c0


	//   ....[174]....
        /*0710*/ 	.word	0x00018620


	//   ....[175]....
        /*0714*/ 	.word	0x000186f0


	//   ....[176]....
        /*0718*/ 	.word	0x00018860


	//   ....[177]....
        /*071c*/ 	.word	0x00018910


	//   ....[178]....
        /*0720*/ 	.word	0x00018a60


	//   ....[179]....
        /*0724*/ 	.word	0x00018b10


	//   ....[180]....
        /*0728*/ 	.word	0x00018b70


	//   ....[181]....
        /*072c*/ 	.word	0x00018c30


	//   ....[182]....
        /*0730*/ 	.word	0x00018d10


	//   ....[183]....
        /*0734*/ 	.word	0x00018dd0


	//   ....[184]....
        /*0738*/ 	.word	0x00018ee0


	//   ....[185]....
        /*073c*/ 	.word	0x00018f80


	//   ....[186]....
        /*0740*/ 	.word	0x000190a0


	//   ....[187]....
        /*0744*/ 	.word	0x00019110


	//   ....[188]....
        /*0748*/ 	.word	0x00019180


	//   ....[189]....
        /*074c*/ 	.word	0x000191f0


	//   ....[190]....
        /*0750*/ 	.word	0x00019260


	//   ....[191]....
        /*0754*/ 	.word	0x000192e0


	//   ....[192]....
        /*0758*/ 	.word	0x00019370


	//   ....[193]....
        /*075c*/ 	.word	0x00019400


	//   ....[194]....
        /*0760*/ 	.word	0x00019470


	//   ....[195]....
        /*0764*/ 	.word	0x000194e0


	//   ....[196]....
        /*0768*/ 	.word	0x00019550


	//   ....[197]....
        /*076c*/ 	.word	0x000195d0


	//   ....[198]....
        /*0770*/ 	.word	0x00019640


	//   ....[199]....
        /*0774*/ 	.word	0x000196e0


	//   ....[200]....
        /*0778*/ 	.word	0x00019770


	//   ....[201]....
        /*077c*/ 	.word	0x00019890


	//----- nvinfo : EIATTR_REG_RECONFIG
	.align		4
.L_441:
        /*0780*/ 	.byte	0x01, 0x54
	.zero		2


	//----- nvinfo : EIATTR_SYSCALL_OFFSETS
	.align		4
        /*0784*/ 	.byte	0x04, 0x46
        /*0786*/ 	.short	(.L_443 - .L_442)


	//   ....[0]....
.L_442:
        /*0788*/ 	.word	0x00001d50


	//   ....[1]....
        /*078c*/ 	.word	0x00012340


	//   ....[2]....
        /*0790*/ 	.word	0x00012490


	//   ....[3]....
        /*0794*/ 	.word	0x00012580


	//   ....[4]....
        /*0798*/ 	.word	0x00013300


	//----- nvinfo : EIATTR_MBARRIER_INSTR_OFFSETS
	.align		4
.L_443:
        /*079c*/ 	.byte	0x04, 0x39
        /*079e*/ 	.short	(.L_445 - .L_444)


	//   ....[0]....
.L_444:
        /*07a0*/ 	.word	0x00000180
        /*07a4*/ 	.word	0x000000ff
        /*07a8*/ 	.word	0x00030800
        /*07ac*/ 	.short	0x0100
        /*07ae*/ 	.byte	0x08
	.zero		1


	//   ....[1]....
        /*07b0*/ 	.word	0x00000190
        /*07b4*/ 	.word	0x000000ff
        /*07b8*/ 	.word	0x00030820
        /*07bc*/ 	.short	0x0100
        /*07be*/ 	.byte	0x08
	.zero		1


	//   ....[2]....
        /*07c0*/ 	.word	0x00000280
        /*07c4*/ 	.word	0x000000ff
        /*07c8*/ 	.word	0x00030830
        /*07cc*/ 	.short	0x0100
        /*07ce*/ 	.byte	0x08
	.zero		1


	//   ....[3]....
        /*07d0*/ 	.word	0x00000290
        /*07d4*/ 	.word	0x000000ff
        /*07d8*/ 	.word	0x00030840
        /*07dc*/ 	.short	0x0100
        /*07de*/ 	.byte	0x08
	.zero		1


	//   ....[4]....
        /*07e0*/ 	.word	0x000002a0
        /*07e4*/ 	.word	0x000000ff
        /*07e8*/ 	.word	0x00030838
        /*07ec*/ 	.short	0x0100
        /*07ee*/ 	.byte	0x08
	.zero		1


	//   ....[5]....
        /*07f0*/ 	.word	0x000002b0
        /*07f4*/ 	.word	0x000000ff
        /*07f8*/ 	.word	0x00030848
        /*07fc*/ 	.short	0x0100
        /*07fe*/ 	.byte	0x08
	.zero		1


	//   ....[6]....
        /*0800*/ 	.word	0x000003e0
        /*0804*/ 	.word	0x000000ff
        /*0808*/ 	.word	0x00030850
        /*080c*/ 	.short	0x0100
        /*080e*/ 	.byte	0x08
	.zero		1


	//   ....[7]....
        /*0810*/ 	.word	0x000003f0
        /*0814*/ 	.word	0x000000ff
        /*0818*/ 	.word	0x00030860
        /*081c*/ 	.short	0x0100
        /*081e*/ 	.byte	0x08
	.zero		1


	//   ....[8]....
        /*0820*/ 	.word	0x00000400
        /*0824*/ 	.word	0x000000ff
        /*0828*/ 	.word	0x00030858
        /*082c*/ 	.short	0x0100
        /*082e*/ 	.byte	0x08
	.zero		1


	//   ....[9]....
        /*0830*/ 	.word	0x00000410
        /*0834*/ 	.word	0x000000ff
        /*0838*/ 	.word	0x00030868
        /*083c*/ 	.short	0x0100
        /*083e*/ 	.byte	0x08
	.zero		1


	//   ....[10]....
        /*0840*/ 	.word	0x00000500
        /*0844*/ 	.word	0x000000ff
        /*0848*/ 	.word	0x00030870
        /*084c*/ 	.short	0x0100
        /*084e*/ 	.byte	0x06
	.zero		1


	//   ....[11]....
        /*0850*/ 	.word	0x00000510
        /*0854*/ 	.word	0x000000ff
        /*0858*/ 	.word	0x00030880
        /*085c*/ 	.short	0x0100
        /*085e*/ 	.byte	0x06
	.zero		1


	//   ....[12]....
        /*0860*/ 	.word	0x00000520
        /*0864*/ 	.word	0x000000ff
        /*0868*/ 	.word	0x00030878
        /*086c*/ 	.short	0x0100
        /*086e*/ 	.byte	0x06
	.zero		1


	//   ....[13]....
        /*0870*/ 	.word	0x00000530
        /*0874*/ 	.word	0x000000ff
        /*0878*/ 	.word	0x00030888
        /*087c*/ 	.short	0x0100
        /*087e*/ 	.byte	0x06
	.zero		1


	//   ....[14]....
        /*0880*/ 	.word	0x00000660
        /*0884*/ 	.word	0x000000ff
        /*0888*/ 	.word	0x00030890
        /*088c*/ 	.short	0x0100
        /*088e*/ 	.byte	0x08
	.zero		1


	//   ....[15]....
        /*0890*/ 	.word	0x00000670
        /*0894*/ 	.word	0x000000ff
        /*0898*/ 	.word	0x000308a0
        /*089c*/ 	.short	0x0100
        /*089e*/ 	.byte	0x08
	.zero		1


	//   ....[16]....
        /*08a0*/ 	.word	0x00000680
        /*08a4*/ 	.word	0x000000ff
        /*08a8*/ 	.word	0x00030898
        /*08ac*/ 	.short	0x0100
        /*08ae*/ 	.byte	0x08
	.zero		1


	//   ....[17]....
        /*08b0*/ 	.word	0x00000690
        /*08b4*/ 	.word	0x000000ff
        /*08b8*/ 	.word	0x000308a8
        /*08bc*/ 	.short	0x0100
        /*08be*/ 	.byte	0x08
	.zero		1


	//   ....[18]....
        /*08c0*/ 	.word	0x000007d0
        /*08c4*/ 	.word	0x000000ff
        /*08c8*/ 	.word	0x000308b0
        /*08cc*/ 	.short	0x0100
        /*08ce*/ 	.byte	0x08
	.zero		1


	//   ....[19]....
        /*08d0*/ 	.word	0x000007e0
        /*08d4*/ 	.word	0x000000ff
        /*08d8*/ 	.word	0x000308c0
        /*08dc*/ 	.short	0x0100
        /*08de*/ 	.byte	0x08
	.zero		1


	//   ....[20]....
        /*08e0*/ 	.word	0x000007f0
        /*08e4*/ 	.word	0x000000ff
        /*08e8*/ 	.word	0x000308b8
        /*08ec*/ 	.short	0x0100
        /*08ee*/ 	.byte	0x08
	.zero		1


	//   ....[21]....
        /*08f0*/ 	.word	0x00000800
        /*08f4*/ 	.word	0x000000ff
        /*08f8*/ 	.word	0x000308c8
        /*08fc*/ 	.short	0x0100
        /*08fe*/ 	.byte	0x08
	.zero		1


	//   ....[22]....
        /*0900*/ 	.word	0x00001df0
        /*0904*/ 	.word	0x000000ff
        /*0908*/ 	.word	0x00030800
        /*090c*/ 	.short	0x010a
        /*090e*/ 	.byte	0x28
	.zero		1


	//   ....[23]....
        /*0910*/ 	.word	0x00001e70
        /*0914*/ 	.word	0x00000003
        /*0918*/ 	.word	0x00030830
        /*091c*/ 	.short	0x010a
        /*091e*/ 	.byte	0x3f
	.zero		1


	//   ....[24]....
        /*0920*/ 	.word	0x00001eb0
        /*0924*/ 	.word	0x00000003
        /*0928*/ 	.word	0x00030830
        /*092c*/ 	.short	0x010a
        /*092e*/ 	.byte	0x3f
	.zero		1


	//   ....[25]....
        /*0930*/ 	.word	0x00002b50
        /*0934*/ 	.word	0x000000ff
        /*0938*/ 	.word	0x00000000
        /*093c*/ 	.short	0x0101
        /*093e*/ 	.byte	0x04
	.zero		1


	//   ....[26]....
        /*0940*/ 	.word	0x00004b80
        /*0944*/ 	.word	0x000000ff
        /*0948*/ 	.word	0x00030830
        /*094c*/ 	.short	0x010a
        /*094e*/ 	.byte	0x07
	.zero		1


	//   ....[27]....
        /*0950*/ 	.word	0x00004bc0
        /*0954*/ 	.word	0x000000ff
        /*0958*/ 	.word	0x00030830
        /*095c*/ 	.short	0x010a
        /*095e*/ 	.byte	0x07
	.zero		1


	//   ....[28]....
        /*0960*/ 	.word	0x00005a70
        /*0964*/ 	.word	0x000000ff
        /*0968*/ 	.word	0x00030850
        /*096c*/ 	.short	0x010a
        /*096e*/ 	.byte	0x0e
	.zero		1


	//   ....[29]....
        /*0970*/ 	.word	0x00005ab0
        /*0974*/ 	.word	0x000000ff
        /*0978*/ 	.word	0x00030850
        /*097c*/ 	.short	0x010a
        /*097e*/ 	.byte	0x0e
	.zero		1


	//   ....[30]....
        /*0980*/ 	.word	0x00005fe0
        /*0984*/ 	.word	0x000000ff
        /*0988*/ 	.word	0x00000000
        /*098c*/ 	.short	0x0101
        /*098e*/ 	.byte	0x07
	.zero		1


	//   ....[31]....
        /*0990*/ 	.word	0x000076d0
        /*0994*/ 	.word	0x000000ff
        /*0998*/ 	.word	0x00000000
        /*099c*/ 	.short	0x0101
        /*099e*/ 	.byte	0x0e
	.zero		1


	//   ....[32]....
        /*09a0*/ 	.word	0x00007ab0
        /*09a4*/ 	.word	0x000000ff
        /*09a8*/ 	.word	0x00030830
        /*09ac*/ 	.short	0x010a
        /*09ae*/ 	.byte	0x07
	.zero		1


	//   ....[33]....
        /*09b0*/ 	.word	0x00007af0
        /*09b4*/ 	.word	0x000000ff
        /*09b8*/ 	.word	0x00030830
        /*09bc*/ 	.short	0x010a
        /*09be*/ 	.byte	0x07
	.zero		1


	//   ....[34]....
        /*09c0*/ 	.word	0x000089a0
        /*09c4*/ 	.word	0x000000ff
        /*09c8*/ 	.word	0x00030850
        /*09cc*/ 	.short	0x010a
        /*09ce*/ 	.byte	0x0e
	.zero		1


	//   ....[35]....
        /*09d0*/ 	.word	0x000089e0
        /*09d4*/ 	.word	0x000000ff
        /*09d8*/ 	.word	0x00030850
        /*09dc*/ 	.short	0x010a
        /*09de*/ 	.byte	0x0e
	.zero		1


	//   ....[36]....
        /*09e0*/ 	.word	0x00008f10
        /*09e4*/ 	.word	0x000000ff
        /*09e8*/ 	.word	0x00000000
        /*09ec*/ 	.short	0x0101
        /*09ee*/ 	.byte	0x07
	.zero		1


	//   ....[37]....
        /*09f0*/ 	.word	0x00009ac0
        /*09f4*/ 	.word	0x000000ff
        /*09f8*/ 	.word	0x00000000
        /*09fc*/ 	.short	0x0101
        /*09fe*/ 	.byte	0x0e
	.zero		1


	//   ....[38]....
        /*0a00*/ 	.word	0x00009c50
        /*0a04*/ 	.word	0x000000ff
        /*0a08*/ 	.word	0x00030830
        /*0a0c*/ 	.short	0x010a
        /*0a0e*/ 	.byte	0x06
	.zero		1


	//   ....[39]....
        /*0a10*/ 	.word	0x00009c90
        /*0a14*/ 	.word	0x000000ff
        /*0a18*/ 	.word	0x00030830
        /*0a1c*/ 	.short	0x010a
        /*0a1e*/ 	.byte	0x06
	.zero		1


	//   ....[40]....
        /*0a20*/ 	.word	0x0000ab40
        /*0a24*/ 	.word	0x000000ff
        /*0a28*/ 	.word	0x00030850
        /*0a2c*/ 	.short	0x010a
        /*0a2e*/ 	.byte	0x0a
	.zero		1


	//   ....[41]....
        /*0a30*/ 	.word	0x0000ab80
        /*0a34*/ 	.word	0x000000ff
        /*0a38*/ 	.word	0x00030850
        /*0a3c*/ 	.short	0x010a
        /*0a3e*/ 	.byte	0x0a
	.zero		1


	//   ....[42]....
        /*0a40*/ 	.word	0x0000b0d0
        /*0a44*/ 	.word	0x000000ff
        /*0a48*/ 	.word	0x00000000
        /*0a4c*/ 	.short	0x0101
        /*0a4e*/ 	.byte	0x04
	.zero		1


	//   ....[43]....
        /*0a50*/ 	.word	0x0000c7b0
        /*0a54*/ 	.word	0x000000ff
        /*0a58*/ 	.word	0x00000000
        /*0a5c*/ 	.short	0x0101
        /*0a5e*/ 	.byte	0x0a
	.zero		1


	//   ....[44]....
        /*0a60*/ 	.word	0x0000d050
        /*0a64*/ 	.word	0x000000ff
        /*0a68*/ 	.word	0x00030850
        /*0a6c*/ 	.short	0x010a
        /*0a6e*/ 	.byte	0x05
	.zero		1


	//   ....[45]....
        /*0a70*/ 	.word	0x0000d090
        /*0a74*/ 	.word	0x000000ff
        /*0a78*/ 	.word	0x00030850
        /*0a7c*/ 	.short	0x010a
        /*0a7e*/ 	.byte	0x05
	.zero		1


	//   ....[46]....
        /*0a80*/ 	.word	0x0000d660
        /*0a84*/ 	.word	0x000000ff
        /*0a88*/ 	.word	0x00000000
        /*0a8c*/ 	.short	0x0101
        /*0a8e*/ 	.byte	0x04
	.zero		1


	//   ....[47]....
        /*0a90*/ 	.word	0x0000f7b0
        /*0a94*/ 	.word	0x00000016
        /*0a98*/ 	.word	0x00000000
        /*0a9c*/ 	.short	0x0101
        /*0a9e*/ 	.byte	0x3f
	.zero		1


	//   ....[48]....
        /*0aa0*/ 	.word	0x00012b70
        /*0aa4*/ 	.word	0x00000006
        /*0aa8*/ 	.word	0x00030840
        /*0aac*/ 	.short	0x010a
        /*0aae*/ 	.byte	0x3f
	.zero		1


	//   ....[49]....
        /*0ab0*/ 	.word	0x00013080
        /*0ab4*/ 	.word	0x00000006
        /*0ab8*/ 	.word	0x00030830
        /*0abc*/ 	.short	0x0107
        /*0abe*/ 	.byte	0x3f
	.zero		1


	//   ....[50]....
        /*0ac0*/ 	.word	0x00013130
        /*0ac4*/ 	.word	0x00000006
        /*0ac8*/ 	.word	0x00030830
        /*0acc*/ 	.short	0x0101
        /*0ace*/ 	.byte	0x3f
	.zero		1


	//   ....[51]....
        /*0ad0*/ 	.word	0x00013d20
        /*0ad4*/ 	.word	0x00000016
        /*0ad8*/ 	.word	0x00030800
        /*0adc*/ 	.short	0x0107
        /*0ade*/ 	.byte	0x3f
	.zero		1


	//   ....[52]....
        /*0ae0*/ 	.word	0x00013e40
        /*0ae4*/ 	.word	0x00000016
        /*0ae8*/ 	.word	0x00030800
        /*0aec*/ 	.short	0x0101
        /*0aee*/ 	.byte	0x3f
	.zero		1


	//   ....[53]....
        /*0af0*/ 	.word	0x00013e60
        /*0af4*/ 	.word	0x00000016
        /*0af8*/ 	.word	0x00030820
        /*0afc*/ 	.short	0x010a
        /*0afe*/ 	.byte	0x3f
	.zero		1


	//   ....[54]....
        /*0b00*/ 	.word	0x00014240
        /*0b04*/ 	.word	0x00000007
        /*0b08*/ 	.word	0x00030840
        /*0b0c*/ 	.short	0x010a
        /*0b0e*/ 	.byte	0x3f
	.zero		1


	//   ....[55]....
        /*0b10*/ 	.word	0x00014740
        /*0b14*/ 	.word	0x00000007
        /*0b18*/ 	.word	0x00030830
        /*0b1c*/ 	.short	0x0107
        /*0b1e*/ 	.byte	0x3f
	.zero		1


	//   ....[56]....
        /*0b20*/ 	.word	0x000147f0
        /*0b24*/ 	.word	0x00000007
        /*0b28*/ 	.word	0x00030830
        /*0b2c*/ 	.short	0x0101
        /*0b2e*/ 	.byte	0x3f
	.zero		1


	//   ....[57]....
        /*0b30*/ 	.word	0x00014850
        /*0b34*/ 	.word	0x00000007
        /*0b38*/ 	.word	0x00030860
        /*0b3c*/ 	.short	0x010a
        /*0b3e*/ 	.byte	0x3f
	.zero		1


	//   ....[58]....
        /*0b40*/ 	.word	0x00014d00
        /*0b44*/ 	.word	0x00000007
        /*0b48*/ 	.word	0x00030850
        /*0b4c*/ 	.short	0x0107
        /*0b4e*/ 	.byte	0x3f
	.zero		1


	//   ....[59]....
        /*0b50*/ 	.word	0x00014e50
        /*0b54*/ 	.word	0x00000007
        /*0b58*/ 	.word	0x00030850
        /*0b5c*/ 	.short	0x0101
        /*0b5e*/ 	.byte	0x3f
	.zero		1


	//   ....[60]....
        /*0b60*/ 	.word	0x00015060
        /*0b64*/ 	.word	0x00000000
        /*0b68*/ 	.word	0x00030860
        /*0b6c*/ 	.short	0x010a
        /*0b6e*/ 	.byte	0x3f
	.zero		1


	//   ....[61]....
        /*0b70*/ 	.word	0x000154d0
        /*0b74*/ 	.word	0x00000000
        /*0b78*/ 	.word	0x00030850
        /*0b7c*/ 	.short	0x0107
        /*0b7e*/ 	.byte	0x3f
	.zero		1


	//   ....[62]....
        /*0b80*/ 	.word	0x00015580
        /*0b84*/ 	.word	0x00000000
        /*0b88*/ 	.word	0x00030850
        /*0b8c*/ 	.short	0x0101
        /*0b8e*/ 	.byte	0x3f
	.zero		1


	//   ....[63]....
        /*0b90*/ 	.word	0x000162b0
        /*0b94*/ 	.word	0x00000004
        /*0b98*/ 	.word	0x00030820
        /*0b9c*/ 	.short	0x010a
        /*0b9e*/ 	.byte	0x3f
	.zero		1


	//   ....[64]....
        /*0ba0*/ 	.word	0x00016450
        /*0ba4*/ 	.word	0x00000005
        /*0ba8*/ 	.word	0x00030840
        /*0bac*/ 	.short	0x010a
        /*0bae*/ 	.byte	0x3f
	.zero		1


	//   ....[65]....
        /*0bb0*/ 	.word	0x000164f0
        /*0bb4*/ 	.word	0x00000019
        /*0bb8*/ 	.word	0x00030840
        /*0bbc*/ 	.short	0x010a
        /*0bbe*/ 	.byte	0x3f
	.zero		1


	//   ....[66]....
        /*0bc0*/ 	.word	0x00016530
        /*0bc4*/ 	.word	0x00000005
        /*0bc8*/ 	.word	0x00030860
        /*0bcc*/ 	.short	0x010a
        /*0bce*/ 	.byte	0x3f
	.zero		1


	//   ....[67]....
        /*0bd0*/ 	.word	0x00016570
        /*0bd4*/ 	.word	0x00000019
        /*0bd8*/ 	.word	0x00030860
        /*0bdc*/ 	.short	0x010a
        /*0bde*/ 	.byte	0x3f
	.zero		1


	//   ....[68]....
        /*0be0*/ 	.word	0x000165e0
        /*0be4*/ 	.word	0x00000003
        /*0be8*/ 	.word	0x00030800
        /*0bec*/ 	.short	0x010a
        /*0bee*/ 	.byte	0x3f
	.zero		1


	//   ....[69]....
        /*0bf0*/ 	.word	0x00016630
        /*0bf4*/ 	.word	0x00000003
        /*0bf8*/ 	.word	0x00030830
        /*0bfc*/ 	.short	0x010a
        /*0bfe*/ 	.byte	0x3f
	.zero		1


	//   ....[70]....
        /*0c00*/ 	.word	0x00016690
        /*0c04*/ 	.word	0x00000004
        /*0c08*/ 	.word	0x00030830
        /*0c0c*/ 	.short	0x010a
        /*0c0e*/ 	.byte	0x3f
	.zero		1


	//   ....[71]....
        /*0c10*/ 	.word	0x000166f0
        /*0c14*/ 	.word	0x00000003
        /*0c18*/ 	.word	0x00030850
        /*0c1c*/ 	.short	0x010a
        /*0c1e*/ 	.byte	0x3f
	.zero		1


	//   ....[72]....
        /*0c20*/ 	.word	0x00016750
        /*0c24*/ 	.word	0x00000004
        /*0c28*/ 	.word	0x00030830
        /*0c2c*/ 	.short	0x010a
        /*0c2e*/ 	.byte	0x3f
	.zero		1


	//   ....[73]....
        /*0c30*/ 	.word	0x000167b0
        /*0c34*/ 	.word	0x00000003
        /*0c38*/ 	.word	0x00030850
        /*0c3c*/ 	.short	0x010a
        /*0c3e*/ 	.byte	0x3f
	.zero		1


	//   ....[74]....
        /*0c40*/ 	.word	0x00016810
        /*0c44*/ 	.word	0x00000004
        /*0c48*/ 	.word	0x00030830
        /*0c4c*/ 	.short	0x010a
        /*0c4e*/ 	.byte	0x3f
	.zero		1


	//   ....[75]....
        /*0c50*/ 	.word	0x00016870
        /*0c54*/ 	.word	0x00000003
        /*0c58*/ 	.word	0x00030850
        /*0c5c*/ 	.short	0x010a
        /*0c5e*/ 	.byte	0x3f
	.zero		1


	//   ....[76]....
        /*0c60*/ 	.word	0x000168d0
        /*0c64*/ 	.word	0x00000007
        /*0c68*/ 	.word	0x00030850
        /*0c6c*/ 	.short	0x010a
        /*0c6e*/ 	.byte	0x3f
	.zero		1


	//   ....[77]....
        /*0c70*/ 	.word	0x000169f0
        /*0c74*/ 	.word	0x00000006
        /*0c78*/ 	.word	0x00030840
        /*0c7c*/ 	.short	0x010a
        /*0c7e*/ 	.byte	0x3f
	.zero		1


	//   ....[78]....
        /*0c80*/ 	.word	0x00017b00
        /*0c84*/ 	.word	0x00000016
        /*0c88*/ 	.word	0x00030820
        /*0c8c*/ 	.short	0x010a
        /*0c8e*/ 	.byte	0x3f
	.zero		1


	//   ....[79]....
        /*0c90*/ 	.word	0x00017b50
        /*0c94*/ 	.word	0x00000007
        /*0c98*/ 	.word	0x00030840
        /*0c9c*/ 	.short	0x010a
        /*0c9e*/ 	.byte	0x3f
	.zero		1


	//   ....[80]....
        /*0ca0*/ 	.word	0x00018170
        /*0ca4*/ 	.word	0x00000007
        /*0ca8*/ 	.word	0x00030860
        /*0cac*/ 	.short	0x010a
        /*0cae*/ 	.byte	0x3f
	.zero		1


	//   ....[81]....
        /*0cb0*/ 	.word	0x000187b0
        /*0cb4*/ 	.word	0x00000000
        /*0cb8*/ 	.word	0x00030860
        /*0cbc*/ 	.short	0x010a
        /*0cbe*/ 	.byte	0x3f
	.zero		1


	//   ....[82]....
        /*0cc0*/ 	.word	0x000197b0
        /*0cc4*/ 	.word	0x00000004
        /*0cc8*/ 	.word	0x00030820
        /*0ccc*/ 	.short	0x010a
        /*0cce*/ 	.byte	0x3f
	.zero		1


	//   ....[83]....
        /*0cd0*/ 	.word	0x00019950
        /*0cd4*/ 	.word	0x00000005
        /*0cd8*/ 	.word	0x00030840
        /*0cdc*/ 	.short	0x010a
        /*0cde*/ 	.byte	0x3f
	.zero		1


	//   ....[84]....
        /*0ce0*/ 	.word	0x000199a0
        /*0ce4*/ 	.word	0x00000019
        /*0ce8*/ 	.word	0x00030840
        /*0cec*/ 	.short	0x010a
        /*0cee*/ 	.byte	0x3f
	.zero		1


	//   ....[85]....
        /*0cf0*/ 	.word	0x000199f0
        /*0cf4*/ 	.word	0x00000005
        /*0cf8*/ 	.word	0x00030860
        /*0cfc*/ 	.short	0x010a
        /*0cfe*/ 	.byte	0x3f
	.zero		1


	//----- nvinfo : EIATTR_NUM_MBARRIERS
	.align		4
.L_445:
        /*0d00*/ 	.byte	0x03, 0x38
        /*0d02*/ 	.short	0x0016


	//----- nvinfo : EIATTR_EXIT_INSTR_OFFSETS
	.align		4
        /*0d04*/ 	.byte	0x04, 0x1c
        /*0d06*/ 	.short	(.L_447 - .L_446)


	//   ....[0]....
.L_446:
        /*0d08*/ 	.word	0x00000990


	//   ....[1]....
        /*0d0c*/ 	.word	0x00010b60


	//   ....[2]....
        /*0d10*/ 	.word	0x000165c0


	//----- nvinfo : EIATTR_MAX_THREADS
	.align		4
.L_447:
        /*0d14*/ 	.byte	0x04, 0x05
        /*0d16*/ 	.short	(.L_449 - .L_448)
.L_448:
        /*0d18*/ 	.word	0x00000180
        /*0d1c*/ 	.word	0x00000001
        /*0d20*/ 	.word	0x00000001


	//----- nvinfo : EIATTR_CRS_STACK_SIZE
	.align		4
.L_449:
        /*0d24*/ 	.byte	0x04, 0x1e
        /*0d26*/ 	.short	(.L_451 - .L_450)
.L_450:
        /*0d28*/ 	.word	0x00000000


	//----- nvinfo : EIATTR_CBANK_PARAM_SIZE
	.align		4
.L_451:
        /*0d2c*/ 	.byte	0x03, 0x19
        /*0d2e*/ 	.short	0x0af0


	//----- nvinfo : EIATTR_PARAM_CBANK
	.align		4
        /*0d30*/ 	.byte	0x04, 0x0a
        /*0d32*/ 	.short	(.L_453 - .L_452)
	.align		4
.L_452:
        /*0d34*/ 	.word	index@(.nv.constant0._ZN7cutlass13device_kernelIN5flash11enable_sm90INS1_16FlashAttnFwdSm90INS1_25CollectiveMainloopFwdSm90ILi2EN4cute5tupleIJNS5_1CILi1EEES8_S8_EEENS6_IJNS7_ILi128EEENS7_ILi64EEENS7_ILi256EEEEEELi256ENS_6half_tEfNS_4arch4Sm90ELb0ELb1ELb1ELb1ELb1ELb0ELb0ELb1ELb1ELb1ELb0ELb0EEENS1_21CollectiveEpilogueFwdINS6_IJSA_SC_SB_EEES9_SE_SG_Li256ELb1ELb1ELb0ELb0EEENS1_36VarlenDynamicPersistentTileSchedulerILi128ELi64ELi256ELi128ELb0ELb1ELb1ELb1ELb0ELb1EEEEEEEEEvNT_6ParamsE)
        /*0d38*/ 	.short	0x0210
        /*0d3a*/ 	.short	0x0af0


	//----- nvinfo : EIATTR_SW_WAR
	.align		4
.L_453:
        /*0d3c*/ 	.byte	0x04, 0x36
        /*0d3e*/ 	.short	(.L_455 - .L_454)
.L_454:
        /*0d40*/ 	.word	0x00000008
.L_455:


//--------------------- .nv.info._ZN7cutlass13device_kernelIN5flash11enable_sm90INS1_16FlashAttnFwdSm90INS1_25CollectiveMainloopFwdSm90ILi2EN4cute5tupleIJNS5_1CILi1EEES8_S8_EEENS6_IJNS7_ILi128EEENS7_ILi64EEENS7_ILi256EEEEEELi256ENS_6half_tEfNS_4arch4Sm90ELb0ELb1ELb1ELb1ELb1ELb1ELb0ELb1ELb1ELb1ELb0ELb0EEENS1_21CollectiveEpilogueFwdINS6_IJSA_SC_SB_EEES9_SE_SG_Li256ELb1ELb1ELb0ELb0EEENS1_36VarlenDynamicPersistentTileSchedulerILi128ELi64ELi256ELi128ELb0ELb1ELb1ELb1ELb0ELb1EEEEEEEEEvNT_6ParamsE --------------------------
	.section	.nv.info._ZN7cutlass13device_kernelIN5flash11enable_sm90INS1_16FlashAttnFwdSm90INS1_25CollectiveMainloopFwdSm90ILi2EN4cute5tupleIJNS5_1CILi1EEES8_S8_EEENS6_IJNS7_ILi128EEENS7_ILi64EEENS7_ILi256EEEEEELi256ENS_6half_tEfNS_4arch4Sm90ELb0ELb1ELb1ELb1ELb1ELb1ELb0ELb1ELb1ELb1ELb0ELb0EEENS1_21CollectiveEpilogueFwdINS6_IJSA_SC_SB_EEES9_SE_SG_Li256ELb1ELb1ELb0ELb0EEENS1_36VarlenDynamicPersistentTileSchedulerILi128ELi64ELi256ELi128ELb0ELb1ELb1ELb1ELb0ELb1EEEEEEEEEvNT_6ParamsE,"",@"SHT_CUDA_INFO"
	.sectionflags	@""
	.align	4


	//----- nvinfo : EIATTR_CUDA_API_VERSION
	.align		4
        /*0000*/ 	.byte	0x04, 0x37
        /*0002*/ 	.short	(.L_457 - .L_456)
.L_456:
        /*0004*/ 	.word	0x00000082


	//----- nvinfo : EIATTR_KPARAM_INFO
	.align		4
.L_457:
        /*0008*/ 	.byte	0x04, 0x17
        /*000a*/ 	.short	(.L_459 - .L_458)
.L_458:
        /*000c*/ 	.word	0x00000000
        /*0010*/ 	.short	0x0000
        /*0012*/ 	.short	0x0070
        /*0014*/ 	.byte	0x00, 0xf0, 0x01, 0x2a


	//----- nvinfo : EIATTR_SPARSE_MMA_MASK
	.align		4
.L_459:
        /*0018*/ 	.byte	0x03, 0x50
        /*001a*/ 	.short	0x0000


	//----- nvinfo : EIATTR_MAXREG_COUNT
	.align		4
        /*001c*/ 	.byte	0x03, 0x1b
        /*001e*/ 	.short	0x00a8


	//----- nvinfo : EIATTR_NUM_BARRIERS
	.align		4
        /*0020*/ 	.byte	0x02, 0x4c
        /*0022*/ 	.byte	0x10
	.zero		1


	//----- nvinfo : EIATTR_EXTERNS
	.align		4
        /*0024*/ 	.byte	0x04, 0x0f
        /*0026*/ 	.short	(.L_461 - .L_460)


	//   ....[0]....
	.align		4
.L_460:
        /*0028*/ 	.word	index@(__assertfail)


	//----- nvinfo : EIATTR_ANNOTATIONS
	.align		4
.L_461:
        /*002c*/ 	.byte	0x04, 0x55
        /*002e*/ 	.short	(.L_463 - .L_462)


	//   ....[0]....
.L_462:
        /* <DEDUP_REMOVED lines=115> */
        /*0754*/ 	.byte	0x90, 0x98, 0x02, 0x00


	//----- nvinfo : EIATTR_MERCURY_ISA_VERSION
	.align		4
.L_463:
        /*0758*/ 	.byte	0x03, 0x5f
        /*075a*/ 	.short	0x0101


	//----- nvinfo : EIATTR_UNUSED_LOAD_BYTE_OFFSET
	.align		4
        /*075c*/ 	.byte	0x04, 0x44
        /*075e*/ 	.short	(.L_465 - .L_464)


	//   ....[0]....
.L_464:
        /*0760*/ 	.word	0x00000a30
        /*0764*/ 	.word	0x0000fff0


	//   ....[1]....
        /*0768*/ 	.word	0x0001f400
        /*076c*/ 	.word	0x0000fff0


	//----- nvinfo : EIATTR_INT_WARP_WIDE_INSTR_OFFSETS
	.align		4
.L_465:
        /*0770*/ 	.byte	0x04, 0x31
        /*0772*/ 	.short	(.L_467 - .L_466)


	//   ....[0]....
.L_466:
        /*0774*/ 	.word	0x00000120


	//   ....[1]....
        /*0778*/ 	.word	0x00000160


	//   ....[2]....
        /*077c*/ 	.word	0x00000220


	//   ....[3]....
        /*0780*/ 	.word	0x000254c0


	//   ....[4]....
        /*0784*/ 	.word	0x00025550


	//   ....[5]....
        /*0788*/ 	.word	0x000283e0


	//   ....[6]....
        /*078c*/ 	.word	0x00028470


	//----- nvinfo : EIATTR_COOP_GROUP_MASK_REGIDS
	.align		4
.L_467:
        /*0790*/ 	.byte	0x04, 0x29
        /*0792*/ 	.short	(.L_469 - .L_468)


	//   ....[0]....
.L_468:
        /*0794*/ 	.word	0xffffffff


	//   ....[1]....
        /*0798*/ 	.word	0xffffffff


	//   ....[2]....
        /*079c*/ 	.word	0xffffffff


	//   ....[3]....
        /*07a0*/ 	.word	0xffffffff


	//   ....[4]....
        /*07a4*/ 	.word	0xffffffff


	//   ....[5]....
        /*07a8*/ 	.word	0xffffffff


	//   ....[6]....
        /*07ac*/ 	.word	0xffffffff


	//   ....[7]....
        /*07b0*/ 	.word	0xffffffff


	//   ....[8]....
        /*07b4*/ 	.word	0xffffffff


	//   ....[9]....
        /*07b8*/ 	.word	0xffffffff


	//   ....[10]....
        /*07bc*/ 	.word	0xffffffff


	//   ....[11]....
        /*07c0*/ 	.word	0xffffffff


	//   ....[12]....
        /*07c4*/ 	.word	0xffffffff


	//   ....[13]....
        /*07c8*/ 	.word	0xffffffff


	//   ....[14]....
        /*07cc*/ 	.word	0xffffffff


	//   ....[15]....
        /*07d0*/ 	.word	0xffffffff


	//   ....[16]....
        /*07d4*/ 	.word	0xffffffff


	//   ....[17]....
        /*07d8*/ 	.word	0xffffffff


	//   ....[18]....
        /*07dc*/ 	.word	0xffffffff


	//   ....[19]....
        /*07e0*/ 	.word	0xffffffff


	//   ....[20]....
        /*07e4*/ 	.word	0xffffffff


	//   ....[21]....
        /*07e8*/ 	.word	0xffffffff


	//   ....[22]....
        /*07ec*/ 	.word	0xffffffff


	//   ....[23]....
        /*07f0*/ 	.word	0xffffffff


	//   ....[24]....
        /*07f4*/ 	.word	0xffffffff


	//   ....[25]....
        /*07f8*/ 	.word	0xffffffff


	//   ....[26]....
        /*07fc*/ 	.word	0xffffffff


	//   ....[27]....
        /*0800*/ 	.word	0xffffffff


	//   ....[28]....
        /*0804*/ 	.word	0xffffffff


	//   ....[29]....
        /*0808*/ 	.word	0xffffffff


	//   ....[30]....
        /*080c*/ 	.word	0xffffffff


	//   ....[31]....
        /*0810*/ 	.word	0xffffffff


	//   ....[32]....
        /*0814*/ 	.word	0xffffffff


	//   ....[33]....
        /*0818*/ 	.word	0xffffffff


	//   ....[34]....
        /*081c*/ 	.word	0xffffffff


	//   ....[35]....
        /*0820*/ 	.word	0xffffffff


	//   ....[36]....
        /*0824*/ 	.word	0xffffffff


	//   ....[37]....
        /*0828*/ 	.word	0xffffffff


	//   ....[38]....
        /*082c*/ 	.word	0xffffffff


	//   ....[39]....
        /*0830*/ 	.word	0xffffffff


	//   ....[40]....
        /*0834*/ 	.word	0xffffffff


	//   ....[41]....
        /*0838*/ 	.word	0xffffffff


	//   ....[42]....
        /*083c*/ 	.word	0xffffffff


	//   ....[43]....
        /*0840*/ 	.word	0xffffffff


	//   ....[44]....
        /*0844*/ 	.word	0xffffffff


	//   ....[45]....
        /*0848*/ 	.word	0xffffffff


	//   ....[46]....
        /*084c*/ 	.word	0xffffffff


	//   ....[47]....
        /*0850*/ 	.word	0xffffffff


	//   ....[48]....
        /*0854*/ 	.word	0xffffffff


	//   ....[49]....
        /*0858*/ 	.word	0xffffffff


	//   ....[50]....
        /*085c*/ 	.word	0xffffffff


	//   ....[51]....
        /*0860*/ 	.word	0xffffffff


	//   ....[52]....
        /*0864*/ 	.word	0xffffffff


	//   ....[53]....
        /*0868*/ 	.word	0xffffffff


	//   ....[54]....
        /*086c*/ 	.word	0xffffffff


	//   ....[55]....
        /*0870*/ 	.word	0xffffffff


	//   ....[56]....
        /*0874*/ 	.word	0xffffffff


	//   ....[57]....
        /*0878*/ 	.word	0xffffffff


	//   ....[58]....
        /*087c*/ 	.word	0xffffffff


	//   ....[59]....
        /*0880*/ 	.word	0xffffffff


	//   ....[60]....
        /*0884*/ 	.word	0xffffffff


	//   ....[61]....
        /*0888*/ 	.word	0xffffffff


	//   ....[62]....
        /*088c*/ 	.word	0xffffffff


	//   ....[63]....
        /*0890*/ 	.word	0xffffffff


	//   ....[64]....
        /*0894*/ 	.word	0xffffffff


	//   ....[65]....
        /*0898*/ 	.word	0xffffffff


	//   ....[66]....
        /*089c*/ 	.word	0xffffffff


	//   ....[67]....
        /*08a0*/ 	.word	0xffffffff


	//   ....[68]....
        /*08a4*/ 	.word	0xffffffff


	//   ....[69]....
        /*08a8*/ 	.word	0xffffffff


	//   ....[70]....
        /*08ac*/ 	.word	0xffffffff


	//   ....[71]....
        /*08b0*/ 	.word	0xffffffff


	//   ....[72]....
        /*08b4*/ 	.word	0xffffffff


	//   ....[73]....
        /*08b8*/ 	.word	0xffffffff


	//   ....[74]....
        /*08bc*/ 	.word	0xffffffff


	//   ....[75]....
        /*08c0*/ 	.word	0xffffffff


	//   ....[76]....
        /*08c4*/ 	.word	0xffffffff


	//   ....[77]....
        /*08c8*/ 	.word	0xffffffff


	//   ....[78]....
        /*08cc*/ 	.word	0xffffffff


	//   ....[79]....
        /*08d0*/ 	.word	0xffffffff


	//   ....[80]....
        /*08d4*/ 	.word	0xffffffff


	//   ....[81]....
        /*08d8*/ 	.word	0xffffffff


	//   ....[82]....
        /*08dc*/ 	.word	0xffffffff


	//   ....[83]....
        /*08e0*/ 	.word	0xffffffff


	//   ....[84]....
        /*08e4*/ 	.word	0xffffffff


	//   ....[85]....
        /*08e8*/ 	.word	0xffffffff


	//   ....[86]....
        /*08ec*/ 	.word	0xffffffff


	//   ....[87]....
        /*08f0*/ 	.word	0xffffffff


	//   ....[88]....
        /*08f4*/ 	.word	0xffffffff


	//   ....[89]....
        /*08f8*/ 	.word	0xffffffff


	//   ....[90]....
        /*08fc*/ 	.word	0xffffffff


	//   ....[91]....
        /*0900*/ 	.word	0xffffffff


	//   ....[92]....
        /*0904*/ 	.word	0xffffffff


	//   ....[93]....
        /*0908*/ 	.word	0xffffffff


	//   ....[94]....
        /*090c*/ 	.word	0xffffffff


	//   ....[95]....
        /*0910*/ 	.word	0xffffffff


	//   ....[96]....
        /*0914*/ 	.word	0xffffffff


	//   ....[97]....
        /*0918*/ 	.word	0xffffffff


	//   ....[98]....
        /*091c*/ 	.word	0xffffffff


	//   ....[99]....
        /*0920*/ 	.word	0xffffffff


	//   ....[100]....
        /*0924*/ 	.word	0xffffffff


	//   ....[101]....
        /*0928*/ 	.word	0xffffffff


	//   ....[102]....
        /*092c*/ 	.word	0xffffffff


	//   ....[103]....
        /*0930*/ 	.word	0xffffffff


	//   ....[104]....
        /*0934*/ 	.word	0xffffffff


	//   ....[105]....
        /*0938*/ 	.word	0xffffffff


	//   ....[106]....
        /*093c*/ 	.word	0xffffffff


	//   ....[107]....
        /*0940*/ 	.word	0xffffffff


	//   ....[108]....
        /*0944*/ 	.word	0xffffffff


	//   ....[109]....
        /*0948*/ 	.word	0xffffffff


	//   ....[110]....
        /*094c*/ 	.word	0xffffffff


	//   ....[111]....
        /*0950*/ 	.word	0xffffffff


	//   ....[112]....
        /*0954*/ 	.word	0xffffffff


	//   ....[113]....
        /*0958*/ 	.word	0xffffffff


	//   ....[114]....
        /*095c*/ 	.word	0xffffffff


	//   ....[115]....
        /*0960*/ 	.word	0xffffffff


	//   ....[116]....
        /*0964*/ 	.word	0xffffffff


	//   ....[117]....
        /*0968*/ 	.word	0xffffffff


	//   ....[118]....
        /*096c*/ 	.word	0xffffffff


	//   ....[119]....
        /*0970*/ 	.word	0xffffffff


	//   ....[120]....
        /*0974*/ 	.word	0xffffffff


	//   ....[121]....
        /*0978*/ 	.word	0xffffffff


	//   ....[122]....
        /*097c*/ 	.word	0xffffffff


	//   ....[123]....
        /*0980*/ 	.word	0xffffffff


	//   ....[124]....
        /*0984*/ 	.word	0xffffffff


	//   ....[125]....
        /*0988*/ 	.word	0xffffffff


	//   ....[126]....
        /*098c*/ 	.word	0xffffffff


	//   ....[127]....
        /*0990*/ 	.word	0xffffffff


	//   ....[128]....
        /*0994*/ 	.word	0xffffffff


	//   ....[129]....
        /*0998*/ 	.word	0xffffffff


	//   ....[130]....
        /*099c*/ 	.word	0xffffffff


	//   ....[131]....
        /*09a0*/ 	.word	0xffffffff


	//   ....[132]....
        /*09a4*/ 	.word	0xffffffff


	//   ....[133]....
        /*09a8*/ 	.word	0xffffffff


	//   ....[134]....
        /*09ac*/ 	.word	0xffffffff


	//   ....[135]....
        /*09b0*/ 	.word	0xffffffff


	//   ....[136]....
        /*09b4*/ 	.word	0xffffffff


	//   ....[137]....
        /*09b8*/ 	.word	0xffffffff


	//   ....[138]....
        /*09bc*/ 	.word	0xffffffff


	//   ....[139]....
        /*09c0*/ 	.word	0xffffffff


	//   ....[140]....
        /*09c4*/ 	.word	0xffffffff


	//   ....[141]....
        /*09c8*/ 	.word	0xffffffff


	//   ....[142]....
        /*09cc*/ 	.word	0xffffffff


	//   ....[143]....
        /*09d0*/ 	.word	0xffffffff


	//   ....[144]....
        /*09d4*/ 	.word	0xffffffff


	//   ....[145]....
        /*09d8*/ 	.word	0xffffffff


	//   ....[146]....
        /*09dc*/ 	.word	0xffffffff


	//   ....[147]....
        /*09e0*/ 	.word	0xffffffff


	//   ....[148]....
        /*09e4*/ 	.word	0xffffffff


	//   ....[149]....
        /*09e8*/ 	.word	0xffffffff


	//   ....[150]....
        /*09ec*/ 	.word	0xffffffff


	//   ....[151]....
        /*09f0*/ 	.word	0xffffffff


	//   ....[152]....
        /*09f4*/ 	.word	0xffffffff


	//   ....[153]....
        /*09f8*/ 	.word	0xffffffff


	//   ....[154]....
        /*09fc*/ 	.word	0xffffffff


	//   ....[155]....
        /*0a00*/ 	.word	0xffffffff


	//   ....[156]....
        /*0a04*/ 	.word	0xffffffff


	//   ....[157]....
        /*0a08*/ 	.word	0xffffffff


	//   ....[158]....
        /*0a0c*/ 	.word	0xffffffff


	//   ....[159]....
        /*0a10*/ 	.word	0xffffffff


	//   ....[160]....
        /*0a14*/ 	.word	0xffffffff


	//   ....[161]....
        /*0a18*/ 	.word	0xffffffff


	//   ....[162]....
        /*0a1c*/ 	.word	0xffffffff


	//   ....[163]....
        /*0a20*/ 	.word	0xffffffff


	//   ....[164]....
        /*0a24*/ 	.word	0xffffffff


	//   ....[165]....
        /*0a28*/ 	.word	0xffffffff


	//   ....[166]....
        /*0a2c*/ 	.word	0xffffffff


	//   ....[167]....
        /*0a30*/ 	.word	0xffffffff


	//   ....[168]....
        /*0a34*/ 	.word	0xffffffff


	//   ....[169]....
        /*0a38*/ 	.word	0xffffffff


	//   ....[170]....
        /*0a3c*/ 	.word	0xffffffff


	//   ....[171]....
        /*0a40*/ 	.word	0xffffffff


	//   ....[172]....
        /*0a44*/ 	.word	0xffffffff


	//   ....[173]....
        /*0a48*/ 	.word	0xffffffff


	//   ....[174]....
        /*0a4c*/ 	.word	0xffffffff


	//   ....[175]....
        /*0a50*/ 	.word	0xffffffff


	//   ....[176]....
        /*0a54*/ 	.word	0xffffffff


	//   ....[177]....
        /*0a58*/ 	.word	0xffffffff


	//   ....[178]....
        /*0a5c*/ 	.word	0xffffffff


	//   ....[179]....
        /*0a60*/ 	.word	0xffffffff


	//   ....[180]....
        /*0a64*/ 	.word	0xffffffff


	//   ....[181]....
        /*0a68*/ 	.word	0xffffffff


	//   ....[182]....
        /*0a6c*/ 	.word	0xffffffff


	//   ....[183]....
        /*0a70*/ 	.word	0xffffffff


	//   ....[184]....
        /*0a74*/ 	.word	0xffffffff


	//   ....[185]....
        /*0a78*/ 	.word	0x0500000f


	//   ....[186]....
        /*0a7c*/ 	.word	0x0500000f


	//   ....[187]....
        /*0a80*/ 	.word	0x0500000f


	//   ....[188]....
        /*0a84*/ 	.word	0x0500000f


	//   ....[189]....
        /*0a88*/ 	.word	0x0500000f


	//   ....[190]....
        /*0a8c*/ 	.word	0x0500000f


	//   ....[191]....
        /*0a90*/ 	.word	0x0500000f


	//   ....[192]....
        /*0a94*/ 	.word	0x0500000f


	//   ....[193]....
        /*0a98*/ 	.word	0x0500000f


	//   ....[194]....
        /*0a9c*/ 	.word	0x0500000f


	//   ....[195]....
        /*0aa0*/ 	.word	0x0500000f


	//   ....[196]....
        /*0aa4*/ 	.word	0x0500000f


	//   ....[197]....
        /*0aa8*/ 	.word	0x0500000f


	//   ....[198]....
        /*0aac*/ 	.word	0x0500000f


	//   ....[199]....
        /*0ab0*/ 	.word	0x0500000f


	//   ....[200]....
        /*0ab4*/ 	.word	0x0500000f


	//   ....[201]....
        /*0ab8*/ 	.word	0x0500000f


	//   ....[202]....
        /*0abc*/ 	.word	0x0500000f


	//   ....[203]....
        /*0ac0*/ 	.word	0x0500000f


	//   ....[204]....
        /*0ac4*/ 	.word	0x0500000f


	//   ....[205]....
        /*0ac8*/ 	.word	0x0500000f


	//   ....[206]....
        /*0acc*/ 	.word	0x0500000f


	//   ....[207]....
        /*0ad0*/ 	.word	0x0500000f


	//   ....[208]....
        /*0ad4*/ 	.word	0x0500000f


	//   ....[209]....
        /*0ad8*/ 	.word	0x0500000f


	//   ....[210]....
        /*0adc*/ 	.word	0x0500000f


	//   ....[211]....
        /*0ae0*/ 	.word	0x0500000f


	//   ....[212]....
        /*0ae4*/ 	.word	0x0500000f


	//   ....[213]....
        /*0ae8*/ 	.word	0x0500000f


	//   ....[214]....
        /*0aec*/ 	.word	0x0500000f


	//   ....[215]....
        /*0af0*/ 	.word	0x0500000f


	//   ....[216]....
        /*0af4*/ 	.word	0x0500000f


	//   ....[217]....
        /*0af8*/ 	.word	0x0500000f


	//   ....[218]....
        /*0afc*/ 	.word	0x0500000f


	//   ....[219]....
        /*0b00*/ 	.word	0x0500000f


	//   ....[220]....
        /*0b04*/ 	.word	0x0500000f


	//   ....[221]....
        /*0b08*/ 	.word	0x0500000f


	//   ....[222]....
        /*0b0c*/ 	.word	0x0500000f


	//   ....[223]....
        /*0b10*/ 	.word	0x0500000f


	//   ....[224]....
        /*0b14*/ 	.word	0x0500000f


	//   ....[225]....
        /*0b18*/ 	.word	0x0500000f


	//   ....[226]....
        /*0b1c*/ 	.word	0x0500000f


	//   ....[227]....
        /*0b20*/ 	.word	0x0500000f


	//   ....[228]....
        /*0b24*/ 	.word	0x0500000f


	//   ....[229]....
        /*0b28*/ 	.word	0x0500000f


	//   ....[230]....
        /*0b2c*/ 	.word	0x0500000f


	//   ....[231]....
        /*0b30*/ 	.word	0x0500000f


	//   ....[232]....
        /*0b34*/ 	.word	0x0500000f


	//   ....[233]....
        /*0b38*/ 	.word	0x0500000f


	//   ....[234]....
        /*0b3c*/ 	.word	0x0500000f


	//   ....[235]....
        /*0b40*/ 	.word	0x0500000f


	//   ....[236]....
        /*0b44*/ 	.word	0x0500000f


	//   ....[237]....
        /*0b48*/ 	.word	0x0500000f


	//   ....[238]....
        /*0b4c*/ 	.word	0x0500000f


	//   ....[239]....
        /*0b50*/ 	.word	0x0500000f


	//   ....[240]....
        /*0b54*/ 	.word	0x0500000f


	//   ....[241]....
        /*0b58*/ 	.word	0x0500000f


	//   ....[242]....
        /*0b5c*/ 	.word	0x0500000f


	//   ....[243]....
        /*0b60*/ 	.word	0x0500000f


	//   ....[244]....
        /*0b64*/ 	.word	0x0500000f


	//   ....[245]....
        /*0b68*/ 	.word	0x0500000f


	//   ....[246]....
        /*0b6c*/ 	.word	0x0500000f


	//   ....[247]....
        /*0b70*/ 	.word	0x0500000f


	//   ....[248]....
        /*0b74*/ 	.word	0x0500000f


	//   ....[249]....
        /*0b78*/ 	.word	0x0500000f


	//   ....[250]....
        /*0b7c*/ 	.word	0x0500000f


	//   ....[251]....
        /*0b80*/ 	.word	0x0500000f


	//   ....[252]....
        /*0b84*/ 	.word	0x0500000f


	//   ....[253]....
        /*0b88*/ 	.word	0x0500000f


	//   ....[254]....
        /*0b8c*/ 	.word	0x0500000f


	//   ....[255]....
        /*0b90*/ 	.word	0x0500000f


	//   ....[0]....
        /*0b94*/ 	.word	0x0500000f


	//   ....[1]....
        /*0b98*/ 	.word	0x0500000f


	//   ....[2]....
        /*0b9c*/ 	.word	0x0500000f


	//   ....[3]....
        /*0ba0*/ 	.word	0x0500000f


	//   ....[4]....
        /*0ba4*/ 	.word	0x0500000f


	//   ....[5]....
        /*0ba8*/ 	.word	0x0500000f


	//   ....[6]....
        /*0bac*/ 	.word	0x0500000f


	//   ....[7]....
        /*0bb0*/ 	.word	0x0500000f


	//   ....[8]....
        /*0bb4*/ 	.word	0x0500000f


	//   ....[9]....
        /*0bb8*/ 	.word	0x0500000f


	//   ....[10]....
        /*0bbc*/ 	.word	0x0500000f


	//   ....[11]....
        /*0bc0*/ 	.word	0x0500000f


	//   ....[12]....
        /*0bc4*/ 	.word	0x0500000f


	//   ....[13]....
        /*0bc8*/ 	.word	0x0500000f


	//   ....[14]....
        /*0bcc*/ 	.word	0x0500000f


	//   ....[15]....
        /*0bd0*/ 	.word	0x0500000f


	//   ....[16]....
        /*0bd4*/ 	.word	0x0500000f


	//   ....[17]....
        /*0bd8*/ 	.word	0x0500000f


	//   ....[18]....
        /*0bdc*/ 	.word	0x0500000f


	//   ....[19]....
        /*0be0*/ 	.word	0x0500000f


	//   ....[20]....
        /*0be4*/ 	.word	0x0500000f


	//   ....[21]....
        /*0be8*/ 	.word	0x0500000f


	//   ....[22]....
        /*0bec*/ 	.word	0x0500000f


	//   ....[23]....
        /*0bf0*/ 	.word	0x0500000f


	//   ....[24]....
        /*0bf4*/ 	.word	0x0500000f


	//   ....[25]....
        /*0bf8*/ 	.word	0x0500000f


	//   ....[26]....
        /*0bfc*/ 	.word	0x0500000f


	//   ....[27]....
        /*0c00*/ 	.word	0x0500000f


	//   ....[28]....
        /*0c04*/ 	.word	0x0500000f


	//   ....[29]....
        /*0c08*/ 	.word	0x0500000f


	//   ....[30]....
        /*0c0c*/ 	.word	0x0500000f


	//   ....[31]....
        /*0c10*/ 	.word	0x0500000f


	//   ....[32]....
        /*0c14*/ 	.word	0x0500000f


	//   ....[33]....
        /*0c18*/ 	.word	0x0500000f


	//   ....[34]....
        /*0c1c*/ 	.word	0x0500000f


	//   ....[35]....
        /*0c20*/ 	.word	0x0500000f


	//   ....[36]....
        /*0c24*/ 	.word	0x0500000f


	//   ....[37]....
        /*0c28*/ 	.word	0x0500000f


	//   ....[38]....
        /*0c2c*/ 	.word	0x0500000f


	//   ....[39]....
        /*0c30*/ 	.word	0x0500000f


	//   ....[40]....
        /*0c34*/ 	.word	0x0500000f


	//----- nvinfo : EIATTR_COOP_GROUP_INSTR_OFFSETS
	.align		4
.L_469:
        /*0c38*/ 	.byte	0x04, 0x28
        /*0c3a*/ 	.short	(.L_471 - .L_470)


	//   ....[0]....
.L_470:
        /*0c3c*/ 	.word	0x00000060


	//   ....[1]....
        /*0c40*/ 	.word	0x00000130


	//   ....[2]....
        /*0c44*/ 	.word	0x00000230


	//   ....[3]....
        /*0c48*/ 	.word	0x000003a0


	//   ....[4]....
        /*0c4c*/ 	.word	0x00000500


	//   ....[5]....
        /*0c50*/ 	.word	0x00000620


	//   ....[6]....
        /*0c54*/ 	.word	0x00000780


	//   ....[7]....
        /*0c58*/ 	.word	0x00003560


	//   ....[8]....
        /*0c5c*/ 	.word	0x00003570


	//   ....[9]....
        /*0c60*/ 	.word	0x000042b0


	//   ....[10]....
        /*0c64*/ 	.word	0x000042c0


	//   ....[11]....
        /*0c68*/ 	.word	0x00005870


	//   ....[12]....
        /*0c6c*/ 	.word	0x00005880


	//   ....[13]....
        /*0c70*/ 	.word	0x000067c0


	//   ....[14]....
        /*0c74*/ 	.word	0x000067d0


	//   ....[15]....
        /*0c78*/ 	.word	0x00007940


	//   ....[16]....
        /*0c7c*/ 	.word	0x00007950


	//   ....[17]....
        /*0c80*/ 	.word	0x00007b00


	//   ....[18]....
        /*0c84*/ 	.word	0x00007b10


	//   ....[19]....
        /*0c88*/ 	.word	0x00007f40


	//   ....[20]....
        /*0c8c*/ 	.word	0x00007f50


	//   ....[21]....
        /*0c90*/ 	.word	0x00008100


	//   ....[22]....
        /*0c94*/ 	.word	0x00008120


	//   ....[23]....
        /*0c98*/ 	.word	0x00008ce0


	//   ....[24]....
        /*0c9c*/ 	.word	0x000094b0


	//   ....[25]....
        /*0ca0*/ 	.word	0x000094c0


	//   ....[26]....
        /*0ca4*/ 	.word	0x000094d0


	//   ....[27]....
        /*0ca8*/ 	.word	0x000094e0


	//   ....[28]....
        /*0cac*/ 	.word	0x00009a10


	//   ....[29]....
        /*0cb0*/ 	.word	0x00009a20


	//   ....[30]....
        /*0cb4*/ 	.word	0x00009a30


	//   ....[31]....
        /*0cb8*/ 	.word	0x00009a40


	//   ....[32]....
        /*0cbc*/ 	.word	0x00009f50


	//   ....[33]....
        /*0cc0*/ 	.word	0x00009f60


	//   ....[34]....
        /*0cc4*/ 	.word	0x00009f70


	//   ....[35]....
        /*0cc8*/ 	.word	0x00009f80


	//   ....[36]....
        /*0ccc*/ 	.word	0x0000a4b0


	//   ....[37]....
        /*0cd0*/ 	.word	0x0000a4c0


	//   ....[38]....
        /*0cd4*/ 	.word	0x0000a4d0


	//   ....[39]....
        /*0cd8*/ 	.word	0x0000a4e0


	//   ....[40]....
        /*0cdc*/ 	.word	0x0000db60


	//   ....[41]....
        /*0ce0*/ 	.word	0x0000db70


	//   ....[42]....
        /*0ce4*/ 	.word	0x0000db80


	//   ....[43]....
        /*0ce8*/ 	.word	0x0000db90


	//   ....[44]....
        /*0cec*/ 	.word	0x0000e030


	//   ....[45]....
        /*0cf0*/ 	.word	0x0000e040


	//   ....[46]....
        /*0cf4*/ 	.word	0x0000e050


	//   ....[47]....
        /*0cf8*/ 	.word	0x0000e060


	//   ....[48]....
        /*0cfc*/ 	.word	0x0000e480


	//   ....[49]....
        /*0d00*/ 	.word	0x0000e490


	//   ....[50]....
        /*0d04*/ 	.word	0x0000e4a0


	//   ....[51]....
        /*0d08*/ 	.word	0x0000e4b0


	//   ....[52]....
        /*0d0c*/ 	.word	0x0000e8f0


	//   ....[53]....
        /*0d10*/ 	.word	0x0000e900


	//   ....[54]....
        /*0d14*/ 	.word	0x0000e910


	//   ....[55]....
        /*0d18*/ 	.word	0x0000e920


	//   ....[56]....
        /*0d1c*/ 	.word	0x000133e0


	//   ....[57]....
        /*0d20*/ 	.word	0x000138e0


	//   ....[58]....
        /*0d24*/ 	.word	0x00014120


	//   ....[59]....
        /*0d28*/ 	.word	0x00014160


	//   ....[60]....
        /*0d2c*/ 	.word	0x000144b0


	//   ....[61]....
        /*0d30*/ 	.word	0x00014580


	//   ....[62]....
        /*0d34*/ 	.word	0x00016a60


	//   ....[63]....
        /*0d38*/ 	.word	0x00016e50


	//   ....[64]....
        /*0d3c*/ 	.word	0x00017530


	//   ....[65]....
        /*0d40*/ 	.word	0x000176c0


	//   ....[66]....
        /*0d44*/ 	.word	0x00017b20


	//   ....[67]....
        /*0d48*/ 	.word	0x00017b80


	//   ....[68]....
        /*0d4c*/ 	.word	0x0001a0b0


	//   ....[69]....
        /*0d50*/ 	.word	0x0001a110


	//   ....[70]....
        /*0d54*/ 	.word	0x0001a2e0


	//   ....[71]....
        /*0d58*/ 	.word	0x0001a320


	//   ....[72]....
        /*0d5c*/ 	.word	0x0001c580


	//   ....[73]....
        /*0d60*/ 	.word	0x0001c9d0


	//   ....[74]....
        /*0d64*/ 	.word	0x0001d140


	//   ....[75]....
        /*0d68*/ 	.word	0x0001d240


	//   ....[76]....
        /*0d6c*/ 	.word	0x0001d6c0


	//   ....[77]....
        /*0d70*/ 	.word	0x0001d710


	//   ....[78]....
        /*0d74*/ 	.word	0x0001e8a0


	//   ....[79]....
        /*0d78*/ 	.word	0x0001e8c0


	//   ....[80]....
        /*0d7c*/ 	.word	0x0001e9a0


	//   ....[81]....
        /*0d80*/ 	.word	0x0001e9c0


	//   ....[82]....
        /*0d84*/ 	.word	0x00020460


	//   ....[83]....
        /*0d88*/ 	.word	0x000204a0


	//   ....[84]....
        /*0d8c*/ 	.word	0x00020570


	//   ....[85]....
        /*0d90*/ 	.word	0x000205a0


	//   ....[86]....
        /*0d94*/ 	.word	0x00020db0


	//   ....[87]....
        /*0d98*/ 	.word	0x00020de0


	//   ....[88]....
        /*0d9c*/ 	.word	0x00020f20


	//   ....[89]....
        /*0da0*/ 	.word	0x00020f40


	//   ....[90]....
        /*0da4*/ 	.word	0x00021080


	//   ....[91]....
        /*0da8*/ 	.word	0x000210a0


	//   ....[92]....
        /*0dac*/ 	.word	0x000211f0


	//   ....[93]....
        /*0db0*/ 	.word	0x00021210


	//   ....[94]....
        /*0db4*/ 	.word	0x00021b10


	//   ....[95]....
        /*0db8*/ 	.word	0x00021b20


	//   ....[96]....
        /*0dbc*/ 	.word	0x00021c60


	//   ....[97]....
        /*0dc0*/ 	.word	0x00021c80


	//   ....[98]....
        /*0dc4*/ 	.word	0x00021dc0


	//   ....[99]....
        /*0dc8*/ 	.word	0x00021de0


	//   ....[100]....
        /*0dcc*/ 	.word	0x00021f30


	//   ....[101]....
        /*0dd0*/ 	.word	0x00021f50


	//   ....[102]....
        /*0dd4*/ 	.word	0x00022120


	//   ....[103]....
        /*0dd8*/ 	.word	0x000222d0


	//   ....[104]....
        /*0ddc*/ 	.word	0x00022300


	//   ....[105]....
        /*0de0*/ 	.word	0x00022330


	//   ....[106]....
        /*0de4*/ 	.word	0x00022360


	//   ....[107]....
        /*0de8*/ 	.word	0x00022390


	//   ....[108]....
        /*0dec*/ 	.word	0x000223c0


	//   ....[109]....
        /*0df0*/ 	.word	0x00022530


	//   ....[110]....
        /*0df4*/ 	.word	0x00022560


	//   ....[111]....
        /*0df8*/ 	.word	0x00022590


	//   ....[112]....
        /*0dfc*/ 	.word	0x000225c0


	//   ....[113]....
        /*0e00*/ 	.word	0x000225f0


	//   ....[114]....
        /*0e04*/ 	.word	0x00022620


	//   ....[115]....
        /*0e08*/ 	.word	0x000226b0


	//   ....[116]....
        /*0e0c*/ 	.word	0x00022710


	//   ....[117]....
        /*0e10*/ 	.word	0x000227a0


	//   ....[118]....
        /*0e14*/ 	.word	0x00023840


	//   ....[119]....
        /*0e18*/ 	.word	0x00026130


	//   ....[120]....
        /*0e1c*/ 	.word	0x00026150


	//   ....[121]....
        /*0e20*/ 	.word	0x00026160


	//   ....[122]....
        /*0e24*/ 	.word	0x00026210


	//   ....[123]....
        /*0e28*/ 	.word	0x00026250


	//   ....[124]....
        /*0e2c*/ 	.word	0x000262b0


	//   ....[125]....
        /*0e30*/ 	.word	0x000262d0


	//   ....[126]....
        /*0e34*/ 	.word	0x00026300


	//   ....[127]....
        /*0e38*/ 	.word	0x00026ae0


	//   ....[128]....
        /*0e3c*/ 	.word	0x00026b10


	//   ....[129]....
        /*0e40*/ 	.word	0x00026b40


	//   ....[130]....
        /*0e44*/ 	.word	0x00026c00


	//   ....[131]....
        /*0e48*/ 	.word	0x00026c10


	//   ....[132]....
        /*0e4c*/ 	.word	0x00026cd0


	//   ....[133]....
        /*0e50*/ 	.word	0x00026ce0


	//   ....[134]....
        /*0e54*/ 	.word	0x00026da0


	//   ....[135]....
        /*0e58*/ 	.word	0x00026db0


	//   ....[136]....
        /*0e5c*/ 	.word	0x00026e70


	//   ....[137]....
        /*0e60*/ 	.word	0x00026e80


	//   ....[138]....
        /*0e64*/ 	.word	0x00026f40


	//   ....[139]....
        /*0e68*/ 	.word	0x00026f50


	//   ....[140]....
        /*0e6c*/ 	.word	0x00027000


	//   ....[141]....
        /*0e70*/ 	.word	0x00027010


	//   ....[142]....
        /*0e74*/ 	.word	0x00027020


	//   ....[143]....
        /*0e78*/ 	.word	0x00027880


	//   ....[144]....
        /*0e7c*/ 	.word	0x000278c0


	//   ....[145]....
        /*0e80*/ 	.word	0x000278e0


	//   ....[146]....
        /*0e84*/ 	.word	0x000279a0


	//   ....[147]....
        /*0e88*/ 	.word	0x000279d0


	//   ....[148]....
        /*0e8c*/ 	.word	0x00027a20


	//   ....[149]....
        /*0e90*/ 	.word	0x00027a50


	//   ....[150]....
        /*0e94*/ 	.word	0x00027ac0


	//   ....[151]....
        /*0e98*/ 	.word	0x00027db0


	//   ....[152]....
        /*0e9c*/ 	.word	0x00027dd0


	//   ....[153]....
        /*0ea0*/ 	.word	0x00027e90


	//   ....[154]....
        /*0ea4*/ 	.word	0x00027ea0


	//   ....[155]....
        /*0ea8*/ 	.word	0x00027f50


	//   ....[156]....
        /*0eac*/ 	.word	0x00027f60


	//   ....[157]....
        /*0eb0*/ 	.word	0x00027f70


	//   ....[158]....
        /*0eb4*/ 	.word	0x00028020


	//   ....[159]....
        /*0eb8*/ 	.word	0x000285d0


	//   ....[160]....
        /*0ebc*/ 	.word	0x00028610


	//   ....[161]....
        /*0ec0*/ 	.word	0x000286a0


	//   ....[162]....
        /*0ec4*/ 	.word	0x000286d0


	//   ....[163]....
        /*0ec8*/ 	.word	0x00028760


	//   ....[164]....
        /*0ecc*/ 	.word	0x00028790


	//   ....[165]....
        /*0ed0*/ 	.word	0x000287a0


	//   ....[166]....
        /*0ed4*/ 	.word	0x00028830


	//   ....[167]....
        /*0ed8*/ 	.word	0x00028c70


	//   ....[168]....
        /*0edc*/ 	.word	0x00028cc0


	//   ....[169]....
        /*0ee0*/ 	.word	0x00028cf0


	//   ....[170]....
        /*0ee4*/ 	.word	0x00028d20


	//   ....[171]....
        /*0ee8*/ 	.word	0x00028d30


	//   ....[172]....
        /*0eec*/ 	.word	0x00028d60


	//   ....[173]....
        /*0ef0*/ 	.word	0x00028d90


	//   ....[174]....
        /*0ef4*/ 	.word	0x00028dc0


	//   ....[175]....
        /*0ef8*/ 	.word	0x00028f40


	//   ....[176]....
        /*0efc*/ 	.word	0x00028f70


	//   ....[177]....
        /*0f00*/ 	.word	0x00028fa0


	//   ....[178]....
        /*0f04*/ 	.word	0x00028fd0


	//   ....[179]....
        /*0f08*/ 	.word	0x00029000


	//   ....[180]....
        /*0f0c*/ 	.word	0x00029030


	//   ....[181]....
        /*0f10*/ 	.word	0x000290f0


	//   ....[182]....
        /*0f14*/ 	.word	0x00029110


	//   ....[183]....
        /*0f18*/ 	.word	0x00029180


	//   ....[184]....
        /*0f1c*/ 	.word	0x00029820


	//   ....[185]....
        /*0f20*/ 	.word	0x00029b40


	//   ....[186]....
        /*0f24*/ 	.word	0x00029bd0


	//   ....[187]....
        /*0f28*/ 	.word	0x00029c70


	//   ....[188]....
        /*0f2c*/ 	.word	0x00029d00


	//   ....[189]....
        /*0f30*/ 	.word	0x00029df0


	//   ....[190]....
        /*0f34*/ 	.word	0x00029e80


	//   ....[191]....
        /*0f38*/ 	.word	0x00029f20


	//   ....[192]....
        /*0f3c*/ 	.word	0x00029fb0


	//   ....[193]....
        /*0f40*/ 	.word	0x0002a0a0


	//   ....[194]....
        /*0f44*/ 	.word	0x0002a130


	//   ....[195]....
        /*0f48*/ 	.word	0x0002a1d0


	//   ....[196]....
        /*0f4c*/ 	.word	0x0002a260


	//   ....[197]....
        /*0f50*/ 	.word	0x0002a350


	//   ....[198]....
        /*0f54*/ 	.word	0x0002a3e0


	//   ....[199]....
        /*0f58*/ 	.word	0x0002a430


	//   ....[200]....
        /*0f5c*/ 	.word	0x0002a480


	//   ....[201]....
        /*0f60*/ 	.word	0x0002a510


	//   ....[202]....
        /*0f64*/ 	.word	0x0002a5a0


	//   ....[203]....
        /*0f68*/ 	.word	0x0002a5f0


	//   ....[204]....
        /*0f6c*/ 	.word	0x0002a640


	//   ....[205]....
        /*0f70*/ 	.word	0x0002a6d0


	//   ....[206]....
        /*0f74*/ 	.word	0x0002a760


	//   ....[207]....
        /*0f78*/ 	.word	0x0002a7b0


	//   ....[208]....
        /*0f7c*/ 	.word	0x0002a800


	//   ....[209]....
        /*0f80*/ 	.word	0x0002a890


	//   ....[210]....
        /*0f84*/ 	.word	0x0002a920


	//   ....[211]....
        /*0f88*/ 	.word	0x0002a970


	//   ....[212]....
        /*0f8c*/ 	.word	0x0002a9c0


	//   ....[213]....
        /*0f90*/ 	.word	0x0002aab0


	//   ....[214]....
        /*0f94*/ 	.word	0x0002ab40


	//   ....[215]....
        /*0f98*/ 	.word	0x0002ab90


	//   ....[216]....
        /*0f9c*/ 	.word	0x0002abe0


	//   ....[217]....
        /*0fa0*/ 	.word	0x0002ac70


	//   ....[218]....
        /*0fa4*/ 	.word	0x0002ad00


	//   ....[219]....
        /*0fa8*/ 	.word	0x0002ad50


	//   ....[220]....
        /*0fac*/ 	.word	0x0002ada0


	//   ....[221]....
        /*0fb0*/ 	.word	0x0002ae30


	//   ....[222]....
        /*0fb4*/ 	.word	0x0002aec0


	//   ....[223]....
        /*0fb8*/ 	.word	0x0002af10


	//   ....[224]....
        /*0fbc*/ 	.word	0x0002af60


	//   ....[225]....
        /*0fc0*/ 	.word	0x0002aff0


	//   ....[226]....
        /*0fc4*/ 	.word	0x0002b080


	//   ....[227]....
        /*0fc8*/ 	.word	0x0002b0d0


	//   ....[228]....
        /*0fcc*/ 	.word	0x0002b120


	//   ....[229]....
        /*0fd0*/ 	.word	0x0002b4c0


	//   ....[230]....
        /*0fd4*/ 	.word	0x0002b7a0


	//   ....[231]....
        /*0fd8*/ 	.word	0x0002b890


	//   ....[232]....
        /*0fdc*/ 	.word	0x0002b930


	//   ....[233]....
        /*0fe0*/ 	.word	0x0002b990


	//   ....[234]....
        /*0fe4*/ 	.word	0x0002ba70


	//   ....[235]....
        /*0fe8*/ 	.word	0x0002bb40


	//   ....[236]....
        /*0fec*/ 	.word	0x0002bc40


	//   ....[237]....
        /*0ff0*/ 	.word	0x0002bcb0


	//   ....[238]....
        /*0ff4*/ 	.word	0x0002bd90


	//   ....[239]....
        /*0ff8*/ 	.word	0x0002be50


	//   ....[240]....
        /*0ffc*/ 	.word	0x0002beb0


	//   ....[241]....
        /*1000*/ 	.word	0x0002bf10


	//   ....[242]....
        /*1004*/ 	.word	0x0002c030


	//   ....[243]....
        /*1008*/ 	.word	0x0002c090


	//   ....[244]....
        /*100c*/ 	.word	0x0002c1c0


	//   ....[245]....
        /*1010*/ 	.word	0x0002c220


	//   ....[246]....
        /*1014*/ 	.word	0x0002c350


	//   ....[247]....
        /*1018*/ 	.word	0x0002c3b0


	//   ....[248]....
        /*101c*/ 	.word	0x0002c4e0


	//   ....[249]....
        /*1020*/ 	.word	0x0002c540


	//   ....[250]....
        /*1024*/ 	.word	0x0002c670


	//   ....[251]....
        /*1028*/ 	.word	0x0002c6d0


	//   ....[252]....
        /*102c*/ 	.word	0x0002c800


	//   ....[253]....
        /*1030*/ 	.word	0x0002c860


	//   ....[254]....
        /*1034*/ 	.word	0x0002c970


	//   ....[255]....
        /*1038*/ 	.word	0x0002caa0


	//   ....[0]....
        /*103c*/ 	.word	0x0002cb60


	//   ....[1]....
        /*1040*/ 	.word	0x0002cc40


	//   ....[2]....
        /*1044*/ 	.word	0x0002cd20


	//   ....[3]....
        /*1048*/ 	.word	0x0002cd80


	//   ....[4]....
        /*104c*/ 	.word	0x0002ce60


	//   ....[5]....
        /*1050*/ 	.word	0x0002cec0


	//   ....[6]....
        /*1054*/ 	.word	0x0002cfd0


	//   ....[7]....
        /*1058*/ 	.word	0x0002d0c0


	//   ....[8]....
        /*105c*/ 	.word	0x0002d160


	//   ....[9]....
        /*1060*/ 	.word	0x0002d1c0


	//   ....[10]....
        /*1064*/ 	.word	0x0002d2e0


	//   ....[11]....
        /*1068*/ 	.word	0x0002d340


	//   ....[12]....
        /*106c*/ 	.word	0x0002d460


	//   ....[13]....
        /*1070*/ 	.word	0x0002d4c0


	//   ....[14]....
        /*1074*/ 	.word	0x0002d590


	//   ....[15]....
        /*1078*/ 	.word	0x0002d700


	//   ....[16]....
        /*107c*/ 	.word	0x0002d7d0


	//   ....[17]....
        /*1080*/ 	.word	0x0002d920


	//   ....[18]....
        /*1084*/ 	.word	0x0002d9d0


	//   ....[19]....
        /*1088*/ 	.word	0x0002da30


	//   ....[20]....
        /*108c*/ 	.word	0x0002daf0


	//   ....[21]....
        /*1090*/ 	.word	0x0002dbd0


	//   ....[22]....
        /*1094*/ 	.word	0x0002dc90


	//   ....[23]....
        /*1098*/ 	.word	0x0002dda0


	//   ....[24]....
        /*109c*/ 	.word	0x0002de40


	//   ....[25]....
        /*10a0*/ 	.word	0x0002df60


	//   ....[26]....
        /*10a4*/ 	.word	0x0002dfd0


	//   ....[27]....
        /*10a8*/ 	.word	0x0002e040


	//   ....[28]....
        /*10ac*/ 	.word	0x0002e0b0


	//   ....[29]....
        /*10b0*/ 	.word	0x0002e120


	//   ....[30]....
        /*10b4*/ 	.word	0x0002e1a0


	//   ....[31]....
        /*10b8*/ 	.word	0x0002e230


	//   ....[32]....
        /*10bc*/ 	.word	0x0002e2c0


	//   ....[33]....
        /*10c0*/ 	.word	0x0002e330


	//   ....[34]....
        /*10c4*/ 	.word	0x0002e3a0


	//   ....[35]....
        /*10c8*/ 	.word	0x0002e410


	//   ....[36]....
        /*10cc*/ 	.word	0x0002e490


	//   ....[37]....
        /*10d0*/ 	.word	0x0002e500


	//   ....[38]....
        /*10d4*/ 	.word	0x0002e5a0


	//   ....[39]....
        /*10d8*/ 	.word	0x0002e630


	//   ....[40]....
        /*10dc*/ 	.word	0x0002e750


	//----- nvinfo : EIATTR_REG_RECONFIG
	.align		4
.L_471:
        /*10e0*/ 	.byte	0x01, 0x54
	.zero		2


	//----- nvinfo : EIATTR_SYSCALL_OFFSETS
	.align		4
        /*10e4*/ 	.byte	0x04, 0x46
        /*10e6*/ 	.short	(.L_473 - .L_472)


	//   ....[0]....
.L_472:
        /*10e8*/ 	.word	0x00001f10


	//   ....[1]....
        /*10ec*/ 	.word	0x00002060


	//   ....[2]....
        /*10f0*/ 	.word	0x00008e80


	//   ....[3]....
        /*10f4*/ 	.word	0x000091a0


	//   ....[4]....
        /*10f8*/ 	.word	0x000256b0


	//   ....[5]....
        /*10fc*/ 	.word	0x00025800


	//   ....[6]....
        /*1100*/ 	.word	0x000258f0


	//   ....[7]....
        /*1104*/ 	.word	0x00026720


	//----- nvinfo : EIATTR_MBARRIER_INSTR_OFFSETS
	.align		4
.L_473:
        /*1108*/ 	.byte	0x04, 0x39
        /*110a*/ 	.short	(.L_475 - .L_474)


	//   ....[0]....
.L_474:
        /*110c*/ 	.word	0x00000250
        /*1110*/ 	.word	0x000000ff
        /*1114*/ 	.word	0x00030800
        /*1118*/ 	.short	0x0100
        /*111a*/ 	.byte	0x08
	.zero		1


	//   ....[1]....
        /*111c*/ 	.word	0x00000260
        /*1120*/ 	.word	0x000000ff
        /*1124*/ 	.word	0x00030820
        /*1128*/ 	.short	0x0100
        /*112a*/ 	.byte	0x08
	.zero		1


	//   ....[2]....
        /*112c*/ 	.word	0x00000350
        /*1130*/ 	.word	0x000000ff
        /*1134*/ 	.word	0x00030830
        /*1138*/ 	.short	0x0100
        /*113a*/ 	.byte	0x08
	.zero		1


	//   ....[3]....
        /*113c*/ 	.word	0x00000360
        /*1140*/ 	.word	0x000000ff
        /*1144*/ 	.word	0x00030840
        /*1148*/ 	.short	0x0100
        /*114a*/ 	.byte	0x08
	.zero		1


	//   ....[4]....
        /*114c*/ 	.word	0x00000370
        /*1150*/ 	.word	0x000000ff
        /*1154*/ 	.word	0x00030838
        /*1158*/ 	.short	0x0100
        /*115a*/ 	.byte	0x08
	.zero		1


	//   ....[5]....
        /*115c*/ 	.word	0x00000380
        /*1160*/ 	.word	0x000000ff
        /*1164*/ 	.word	0x00030848
        /*1168*/ 	.short	0x0100
        /*116a*/ 	.byte	0x08
	.zero		1


	//   ....[6]....
        /*116c*/ 	.word	0x000004b0
        /*1170*/ 	.word	0x000000ff
        /*1174*/ 	.word	0x00030850
        /*1178*/ 	.short	0x0100
        /*117a*/ 	.byte	0x08
	.zero		1


	//   ....[7]....
        /*117c*/ 	.word	0x000004c0
        /*1180*/ 	.word	0x000000ff
        /*1184*/ 	.word	0x00030860
        /*1188*/ 	.short	0x0100
        /*118a*/ 	.byte	0x08
	.zero		1


	//   ....[8]....
        /*118c*/ 	.word	0x000004d0
        /*1190*/ 	.word	0x000000ff
        /*1194*/ 	.word	0x00030858
        /*1198*/ 	.short	0x0100
        /*119a*/ 	.byte	0x08
	.zero		1


	//   ....[9]....
        /*119c*/ 	.word	0x000004e0
        /*11a0*/ 	.word	0x000000ff
        /*11a4*/ 	.word	0x00030868
        /*11a8*/ 	.short	0x0100
        /*11aa*/ 	.byte	0x08
	.zero		1


	//   ....[10]....
        /*11ac*/ 	.word	0x000005d0
        /*11b0*/ 	.word	0x000000ff
        /*11b4*/ 	.word	0x00030870
        /*11b8*/ 	.short	0x0100
        /*11ba*/ 	.byte	0x06
	.zero		1


	//   ....[11]....
        /*11bc*/ 	.word	0x000005e0
        /*11c0*/ 	.word	0x000000ff
        /*11c4*/ 	.word	0x00030880
        /*11c8*/ 	.short	0x0100
        /*11ca*/ 	.byte	0x06
	.zero		1


	//   ....[12]....
        /*11cc*/ 	.word	0x000005f0
        /*11d0*/ 	.word	0x000000ff
        /*11d4*/ 	.word	0x00030878
        /*11d8*/ 	.short	0x0100
        /*11da*/ 	.byte	0x06
	.zero		1


	//   ....[13]....
        /*11dc*/ 	.word	0x00000600
        /*11e0*/ 	.word	0x000000ff
        /*11e4*/ 	.word	0x00030888
        /*11e8*/ 	.short	0x0100
        /*11ea*/ 	.byte	0x06
	.zero		1


	//   ....[14]....
        /*11ec*/ 	.word	0x00000730
        /*11f0*/ 	.word	0x000000ff
        /*11f4*/ 	.word	0x00030890
        /*11f8*/ 	.short	0x0100
        /*11fa*/ 	.byte	0x08
	.zero		1


	//   ....[15]....
        /*11fc*/ 	.word	0x00000740
        /*1200*/ 	.word	0x000000ff
        /*1204*/ 	.word	0x000308a0
        /*1208*/ 	.short	0x0100
        /*120a*/ 	.byte	0x08
	.zero		1


	//   ....[16]....
        /*120c*/ 	.word	0x00000750
        /*1210*/ 	.word	0x000000ff
        /*1214*/ 	.word	0x00030898
        /*1218*/ 	.short	0x0100
        /*121a*/ 	.byte	0x08
	.zero		1


	//   ....[17]....
        /*121c*/ 	.word	0x00000760
        /*1220*/ 	.word	0x000000ff
        /*1224*/ 	.word	0x000308a8
        /*1228*/ 	.short	0x0100
        /*122a*/ 	.byte	0x08
	.zero		1


	//   ....[18]....
        /*122c*/ 	.word	0x00000890
        /*1230*/ 	.word	0x000000ff
        /*1234*/ 	.word	0x000308b0
        /*1238*/ 	.short	0x0100
        /*123a*/ 	.byte	0x08
	.zero		1


	//   ....[19]....
        /*123c*/ 	.word	0x000008a0
        /*1240*/ 	.word	0x000000ff
        /*1244*/ 	.word	0x000308c0
        /*1248*/ 	.short	0x0100
        /*124a*/ 	.byte	0x08
	.zero		1


	//   ....[20]....
        /*124c*/ 	.word	0x000008b0
        /*1250*/ 	.word	0x000000ff
        /*1254*/ 	.word	0x000308b8
        /*1258*/ 	.short	0x0100
        /*125a*/ 	.byte	0x08
	.zero		1


	//   ....[21]....
        /*125c*/ 	.word	0x000008c0
        /*1260*/ 	.word	0x000000ff
        /*1264*/ 	.word	0x000308c8
        /*1268*/ 	.short	0x0100
        /*126a*/ 	.byte	0x08
	.zero		1


	//   ....[22]....
        /*126c*/ 	.word	0x00003510
        /*1270*/ 	.word	0x0000005a
        /*1274*/ 	.word	0x00030890
        /*1278*/ 	.short	0x010a
        /*127a*/ 	.byte	0x3f
	.zero		1


	//   ....[23]....
        /*127c*/ 	.word	0x00005810
        /*1280*/ 	.word	0x0000005a
        /*1284*/ 	.word	0x00030890
        /*1288*/ 	.short	0x010a
        /*128a*/ 	.byte	0x3f
	.zero		1


	//   ....[24]....
        /*128c*/ 	.word	0x00007770
        /*1290*/ 	.word	0x0000005a
        /*1294*/ 	.word	0x00030890
        /*1298*/ 	.short	0x010a
        /*129a*/ 	.byte	0x3f
	.zero		1


	//   ....[25]....
        /*129c*/ 	.word	0x00007d80
        /*12a0*/ 	.word	0x0000000b
        /*12a4*/ 	.word	0x00000000
        /*12a8*/ 	.short	0x0101
        /*12aa*/ 	.byte	0x3f
	.zero		1


	//   ....[26]....
        /*12ac*/ 	.word	0x00007dc0
        /*12b0*/ 	.word	0x0000005a
        /*12b4*/ 	.word	0x000308b0
        /*12b8*/ 	.short	0x010a
        /*12ba*/ 	.byte	0x3f
	.zero		1


	//   ....[27]....
        /*12bc*/ 	.word	0x00008380
        /*12c0*/ 	.word	0x0000005a
        /*12c4*/ 	.word	0x00000000
        /*12c8*/ 	.short	0x0101
        /*12ca*/ 	.byte	0x3f
	.zero		1


	//   ....[28]....
        /*12cc*/ 	.word	0x00008f20
        /*12d0*/ 	.word	0x00000012
        /*12d4*/ 	.word	0x00030800
        /*12d8*/ 	.short	0x010a
        /*12da*/ 	.byte	0x3f
	.zero		1


	//   ....[29]....
        /*12dc*/ 	.word	0x00008f70
        /*12e0*/ 	.word	0x00000012
        /*12e4*/ 	.word	0x00030800
        /*12e8*/ 	.short	0x010a
        /*12ea*/ 	.byte	0x3f
	.zero		1


	//   ....[30]....
        /*12ec*/ 	.word	0x0000a8c0
        /*12f0*/ 	.word	0x00000012
        /*12f4*/ 	.word	0x00030800
        /*12f8*/ 	.short	0x010a
        /*12fa*/ 	.byte	0x3f
	.zero		1


	//   ....[31]....
        /*12fc*/ 	.word	0x0000ec00
        /*1300*/ 	.word	0x00000012
        /*1304*/ 	.word	0x00030800
        /*1308*/ 	.short	0x010a
        /*130a*/ 	.byte	0x3f
	.zero		1


	//   ....[32]....
        /*130c*/ 	.word	0x000122d0
        /*1310*/ 	.word	0x0000003a
        /*1314*/ 	.word	0x00030830
        /*1318*/ 	.short	0x010a
        /*131a*/ 	.byte	0x3f
	.zero		1


	//   ....[33]....
        /*131c*/ 	.word	0x00012380
        /*1320*/ 	.word	0x0000003a
        /*1324*/ 	.word	0x00030830
        /*1328*/ 	.short	0x010a
        /*132a*/ 	.byte	0x3f
	.zero		1


	//   ....[34]....
        /*132c*/ 	.word	0x00013440
        /*1330*/ 	.word	0x0000001b
        /*1334*/ 	.word	0x00000000
        /*1338*/ 	.short	0x0101
        /*133a*/ 	.byte	0x3f
	.zero		1


	//   ....[35]....
        /*133c*/ 	.word	0x000151b0
        /*1340*/ 	.word	0x00000002
        /*1344*/ 	.word	0x00030830
        /*1348*/ 	.short	0x010a
        /*134a*/ 	.byte	0x3f
	.zero		1


	//   ....[36]....
        /*134c*/ 	.word	0x00015240
        /*1350*/ 	.word	0x00000002
        /*1354*/ 	.word	0x00030830
        /*1358*/ 	.short	0x010a
        /*135a*/ 	.byte	0x3f
	.zero		1


	//   ....[37]....
        /*135c*/ 	.word	0x00016420
        /*1360*/ 	.word	0x000000cb
        /*1364*/ 	.word	0x00030850
        /*1368*/ 	.short	0x010a
        /*136a*/ 	.byte	0x3f
	.zero		1


	//   ....[38]....
        /*136c*/ 	.word	0x00016470
        /*1370*/ 	.word	0x000000cb
        /*1374*/ 	.word	0x00030850
        /*1378*/ 	.short	0x010a
        /*137a*/ 	.byte	0x3f
	.zero		1


	//   ....[39]....
        /*137c*/ 	.word	0x00016a00
        /*1380*/ 	.word	0x00000002
        /*1384*/ 	.word	0x00000000
        /*1388*/ 	.short	0x0101
        /*138a*/ 	.byte	0x3f
	.zero		1


	//   ....[40]....
        /*138c*/ 	.word	0x00018180
        /*1390*/ 	.word	0x000000cb
        /*1394*/ 	.word	0x00000000
        /*1398*/ 	.short	0x0101
        /*139a*/ 	.byte	0x3f
	.zero		1


	//   ....[41]....
        /*139c*/ 	.word	0x00018700
        /*13a0*/ 	.word	0x000000de
        /*13a4*/ 	.word	0x00030830
        /*13a8*/ 	.short	0x010a
        /*13aa*/ 	.byte	0x3f
	.zero		1


	//   ....[42]....
        /*13ac*/ 	.word	0x00018790
        /*13b0*/ 	.word	0x000000de
        /*13b4*/ 	.word	0x00030830
        /*13b8*/ 	.short	0x010a
        /*13ba*/ 	.byte	0x3f
	.zero		1


	//   ....[43]....
        /*13bc*/ 	.word	0x00019980
        /*13c0*/ 	.word	0x0000000d
        /*13c4*/ 	.word	0x00030850
        /*13c8*/ 	.short	0x010a
        /*13ca*/ 	.byte	0x3f
	.zero		1


	//   ....[44]....
        /*13cc*/ 	.word	0x000199d0
        /*13d0*/ 	.word	0x0000000d
        /*13d4*/ 	.word	0x00030850
        /*13d8*/ 	.short	0x010a
        /*13da*/ 	.byte	0x3f
	.zero		1


	//   ....[45]....
        /*13dc*/ 	.word	0x0001a310
        /*13e0*/ 	.word	0x000000de
        /*13e4*/ 	.word	0x00000000
        /*13e8*/ 	.short	0x0101
        /*13ea*/ 	.byte	0x3f
	.zero		1


	//   ....[46]....
        /*13ec*/ 	.word	0x0001aa80
        /*13f0*/ 	.word	0x0000000d
        /*13f4*/ 	.word	0x00000000
        /*13f8*/ 	.short	0x0101
        /*13fa*/ 	.byte	0x3f
	.zero		1


	//   ....[47]....
        /*13fc*/ 	.word	0x0001ad00
        /*1400*/ 	.word	0x00000004
        /*1404*/ 	.word	0x00030830
        /*1408*/ 	.short	0x010a
        /*140a*/ 	.byte	0x3f
	.zero		1


	//   ....[48]....
        /*140c*/ 	.word	0x0001ad90
        /*1410*/ 	.word	0x00000004
        /*1414*/ 	.word	0x00030830
        /*1418*/ 	.short	0x010a
        /*141a*/ 	.byte	0x3f
	.zero		1


	//   ....[49]....
        /*141c*/ 	.word	0x0001bf90
        /*1420*/ 	.word	0x000000de
        /*1424*/ 	.word	0x00030850
        /*1428*/ 	.short	0x010a
        /*142a*/ 	.byte	0x3f
	.zero		1


	//   ....[50]....
        /*142c*/ 	.word	0x0001bfe0
        /*1430*/ 	.word	0x000000de
        /*1434*/ 	.word	0x00030850
        /*1438*/ 	.short	0x010a
        /*143a*/ 	.byte	0x3f
	.zero		1


	//   ....[51]....
        /*143c*/ 	.word	0x0001c4f0
        /*1440*/ 	.word	0x00000004
        /*1444*/ 	.word	0x00000000
        /*1448*/ 	.short	0x0101
        /*144a*/ 	.byte	0x3f
	.zero		1


	//   ....[52]....
        /*144c*/ 	.word	0x0001dd00
        /*1450*/ 	.word	0x000000de
        /*1454*/ 	.word	0x00000000
        /*1458*/ 	.short	0x0101
        /*145a*/ 	.byte	0x3f
	.zero		1


	//   ....[53]....
        /*145c*/ 	.word	0x0001e690
        /*1460*/ 	.word	0x0000000c
        /*1464*/ 	.word	0x00030850
        /*1468*/ 	.short	0x010a
        /*146a*/ 	.byte	0x3f
	.zero		1


	//   ....[54]....
        /*146c*/ 	.word	0x0001e730
        /*1470*/ 	.word	0x0000000c
        /*1474*/ 	.word	0x00030850
        /*1478*/ 	.short	0x010a
        /*147a*/ 	.byte	0x3f
	.zero		1


	//   ....[55]....
        /*147c*/ 	.word	0x0001f350
        /*1480*/ 	.word	0x00000004
        /*1484*/ 	.word	0x00000000
        /*1488*/ 	.short	0x0101
        /*148a*/ 	.byte	0x3f
	.zero		1


	//   ....[56]....
        /*148c*/ 	.word	0x00020dc0
        /*1490*/ 	.word	0x00000000
        /*1494*/ 	.word	0x00000000
        /*1498*/ 	.short	0x0101
        /*149a*/ 	.byte	0x3f
	.zero		1


	//   ....[57]....
        /*149c*/ 	.word	0x00023920
        /*14a0*/ 	.word	0x00000017
        /*14a4*/ 	.word	0x00030820
        /*14a8*/ 	.short	0x010a
        /*14aa*/ 	.byte	0x3f
	.zero		1


	//   ....[58]....
        /*14ac*/ 	.word	0x000239b0
        /*14b0*/ 	.word	0x0000000d
        /*14b4*/ 	.word	0x000308a0
        /*14b8*/ 	.short	0x010a
        /*14ba*/ 	.byte	0x3f
	.zero		1


	//   ....[59]....
        /*14bc*/ 	.word	0x00023f10
        /*14c0*/ 	.word	0x0000000d
        /*14c4*/ 	.word	0x000308c0
        /*14c8*/ 	.short	0x010a
        /*14ca*/ 	.byte	0x3f
	.zero		1


	//   ....[60]....
        /*14cc*/ 	.word	0x00024520
        /*14d0*/ 	.word	0x00000006
        /*14d4*/ 	.word	0x000308a0
        /*14d8*/ 	.short	0x010a
        /*14da*/ 	.byte	0x3f
	.zero		1


	//   ....[61]....
        /*14dc*/ 	.word	0x00024a60
        /*14e0*/ 	.word	0x00000006
        /*14e4*/ 	.word	0x000308c0
        /*14e8*/ 	.short	0x010a
        /*14ea*/ 	.byte	0x3f
	.zero		1


	//   ....[62]....
        /*14ec*/ 	.word	0x00025ef0
        /*14f0*/ 	.word	0x00000004
        /*14f4*/ 	.word	0x00030840
        /*14f8*/ 	.short	0x010a
        /*14fa*/ 	.byte	0x3f
	.zero		1


	//   ....[63]....
        /*14fc*/ 	.word	0x00026410
        /*1500*/ 	.word	0x00000004
        /*1504*/ 	.word	0x00030830
        /*1508*/ 	.short	0x0107
        /*150a*/ 	.byte	0x3f
	.zero		1


	//   ....[64]....
        /*150c*/ 	.word	0x000264d0
        /*1510*/ 	.word	0x00000004
        /*1514*/ 	.word	0x00030830
        /*1518*/ 	.short	0x0101
        /*151a*/ 	.byte	0x3f
	.zero		1


	//   ....[65]....
        /*151c*/ 	.word	0x000271a0
        /*1520*/ 	.word	0x00000017
        /*1524*/ 	.word	0x00030800
        /*1528*/ 	.short	0x0107
        /*152a*/ 	.byte	0x3f
	.zero		1


	//   ....[66]....
        /*152c*/ 	.word	0x000272c0
        /*1530*/ 	.word	0x00000017
        /*1534*/ 	.word	0x00030800
        /*1538*/ 	.short	0x0101
        /*153a*/ 	.byte	0x3f
	.zero		1


	//   ....[67]....
        /*153c*/ 	.word	0x000272e0
        /*1540*/ 	.word	0x00000017
        /*1544*/ 	.word	0x00030820
        /*1548*/ 	.short	0x010a
        /*154a*/ 	.byte	0x3f
	.zero		1


	//   ....[68]....
        /*154c*/ 	.word	0x000276d0
        /*1550*/ 	.word	0x00000007
        /*1554*/ 	.word	0x00030840
        /*1558*/ 	.short	0x010a
        /*155a*/ 	.byte	0x3f
	.zero		1


	//   ....[69]....
        /*155c*/ 	.word	0x00027bd0
        /*1560*/ 	.word	0x00000007
        /*1564*/ 	.word	0x00030830
        /*1568*/ 	.short	0x0107
        /*156a*/ 	.byte	0x3f
	.zero		1


	//   ....[70]....
        /*156c*/ 	.word	0x00027c90
        /*1570*/ 	.word	0x00000007
        /*1574*/ 	.word	0x00030830
        /*1578*/ 	.short	0x0101
        /*157a*/ 	.byte	0x3f
	.zero		1


	//   ....[71]....
        /*157c*/ 	.word	0x00027cf0
        /*1580*/ 	.word	0x00000007
        /*1584*/ 	.word	0x00030860
        /*1588*/ 	.short	0x010a
        /*158a*/ 	.byte	0x3f
	.zero		1


	//   ....[72]....
        /*158c*/ 	.word	0x000281a0
        /*1590*/ 	.word	0x00000007
        /*1594*/ 	.word	0x00030850
        /*1598*/ 	.short	0x0107
        /*159a*/ 	.byte	0x3f
	.zero		1


	//   ....[73]....
        /*159c*/ 	.word	0x00028300
        /*15a0*/ 	.word	0x00000007
        /*15a4*/ 	.word	0x00030850
        /*15a8*/ 	.short	0x0101
        /*15aa*/ 	.byte	0x3f
	.zero		1


	//   ....[74]....
        /*15ac*/ 	.word	0x00028520
        /*15b0*/ 	.word	0x00000004
        /*15b4*/ 	.word	0x00030860
        /*15b8*/ 	.short	0x010a
        /*15ba*/ 	.byte	0x3f
	.zero		1


	//   ....[75]....
        /*15bc*/ 	.word	0x000289b0
        /*15c0*/ 	.word	0x00000004
        /*15c4*/ 	.word	0x00030850
        /*15c8*/ 	.short	0x0107
        /*15ca*/ 	.byte	0x3f
	.zero		1


	//   ....[76]....
        /*15cc*/ 	.word	0x00028a70
        /*15d0*/ 	.word	0x00000004
        /*15d4*/ 	.word	0x00030850
        /*15d8*/ 	.short	0x0101
        /*15da*/ 	.byte	0x3f
	.zero		1


	//   ....[77]....
        /*15dc*/ 	.word	0x000297a0
        /*15e0*/ 	.word	0x00000005
        /*15e4*/ 	.word	0x00030820
        /*15e8*/ 	.short	0x010a
        /*15ea*/ 	.byte	0x3f
	.zero		1


	//   ....[78]....
        /*15ec*/ 	.word	0x00029910
        /*15f0*/ 	.word	0x00000003
        /*15f4*/ 	.word	0x00030840
        /*15f8*/ 	.short	0x010a
        /*15fa*/ 	.byte	0x3f
	.zero		1


	//   ....[79]....
        /*15fc*/ 	.word	0x000299b0
        /*1600*/ 	.word	0x00000019
        /*1604*/ 	.word	0x00030840
        /*1608*/ 	.short	0x010a
        /*160a*/ 	.byte	0x3f
	.zero		1


	//   ....[80]....
        /*160c*/ 	.word	0x000299f0
        /*1610*/ 	.word	0x00000003
        /*1614*/ 	.word	0x00030860
        /*1618*/ 	.short	0x010a
        /*161a*/ 	.byte	0x3f
	.zero		1


	//   ....[81]....
        /*161c*/ 	.word	0x00029a30
        /*1620*/ 	.word	0x00000019
        /*1624*/ 	.word	0x00030860
        /*1628*/ 	.short	0x010a
        /*162a*/ 	.byte	0x3f
	.zero		1


	//   ....[82]....
        /*162c*/ 	.word	0x00029a90
        /*1630*/ 	.word	0x0000005a
        /*1634*/ 	.word	0x00030890
        /*1638*/ 	.short	0x010a
        /*163a*/ 	.byte	0x3f
	.zero		1


	//   ....[83]....
        /*163c*/ 	.word	0x00029d40
        /*1640*/ 	.word	0x0000005a
        /*1644*/ 	.word	0x00030890
        /*1648*/ 	.short	0x010a
        /*164a*/ 	.byte	0x3f
	.zero		1


	//   ....[84]....
        /*164c*/ 	.word	0x00029ff0
        /*1650*/ 	.word	0x0000005a
        /*1654*/ 	.word	0x00030890
        /*1658*/ 	.short	0x010a
        /*165a*/ 	.byte	0x3f
	.zero		1


	//   ....[85]....
        /*165c*/ 	.word	0x0002a2a0
        /*1660*/ 	.word	0x0000005a
        /*1664*/ 	.word	0x000308b0
        /*1668*/ 	.short	0x010a
        /*166a*/ 	.byte	0x3f
	.zero		1


	//   ....[86]....
        /*166c*/ 	.word	0x0002aa00
        /*1670*/ 	.word	0x00000012
        /*1674*/ 	.word	0x00030800
        /*1678*/ 	.short	0x010a
        /*167a*/ 	.byte	0x3f
	.zero		1


	//   ....[87]....
        /*167c*/ 	.word	0x0002b160
        /*1680*/ 	.word	0x00000012
        /*1684*/ 	.word	0x00030800
        /*1688*/ 	.short	0x010a
        /*168a*/ 	.byte	0x3f
	.zero		1


	//   ....[88]....
        /*168c*/ 	.word	0x0002b1b0
        /*1690*/ 	.word	0x0000003a
        /*1694*/ 	.word	0x00030830
        /*1698*/ 	.short	0x010a
        /*169a*/ 	.byte	0x3f
	.zero		1


	//   ....[89]....
        /*169c*/ 	.word	0x0002b200
        /*16a0*/ 	.word	0x00000002
        /*16a4*/ 	.word	0x00030830
        /*16a8*/ 	.short	0x010a
        /*16aa*/ 	.byte	0x3f
	.zero		1


	//   ....[90]....
        /*16ac*/ 	.word	0x0002b250
        /*16b0*/ 	.word	0x000000cb
        /*16b4*/ 	.word	0x00030850
        /*16b8*/ 	.short	0x010a
        /*16ba*/ 	.byte	0x3f
	.zero		1


	//   ....[91]....
        /*16bc*/ 	.word	0x0002b2a0
        /*16c0*/ 	.word	0x000000de
        /*16c4*/ 	.word	0x00030830
        /*16c8*/ 	.short	0x010a
        /*16ca*/ 	.byte	0x3f
	.zero		1


	//   ....[92]....
        /*16cc*/ 	.word	0x0002b2f0
        /*16d0*/ 	.word	0x0000000d
        /*16d4*/ 	.word	0x00030850
        /*16d8*/ 	.short	0x010a
        /*16da*/ 	.byte	0x3f
	.zero		1


	//   ....[93]....
        /*16dc*/ 	.word	0x0002b340
        /*16e0*/ 	.word	0x00000004
        /*16e4*/ 	.word	0x00030830
        /*16e8*/ 	.short	0x010a
        /*16ea*/ 	.byte	0x3f
	.zero		1


	//   ....[94]....
        /*16ec*/ 	.word	0x0002b390
        /*16f0*/ 	.word	0x000000de
        /*16f4*/ 	.word	0x00030850
        /*16f8*/ 	.short	0x010a
        /*16fa*/ 	.byte	0x3f
	.zero		1


	//   ....[95]....
        /*16fc*/ 	.word	0x0002b3e0
        /*1700*/ 	.word	0x0000000c
        /*1704*/ 	.word	0x00030850
        /*1708*/ 	.short	0x010a
        /*170a*/ 	.byte	0x3f
	.zero		1


	//   ....[96]....
        /*170c*/ 	.word	0x0002b580
        /*1710*/ 	.word	0x00000017
        /*1714*/ 	.word	0x00030820
        /*1718*/ 	.short	0x010a
        /*171a*/ 	.byte	0x3f
	.zero		1


	//   ....[97]....
        /*171c*/ 	.word	0x0002b5d0
        /*1720*/ 	.word	0x0000000d
        /*1724*/ 	.word	0x000308a0
        /*1728*/ 	.short	0x010a
        /*172a*/ 	.byte	0x3f
	.zero		1


	//   ....[98]....
        /*172c*/ 	.word	0x0002b620
        /*1730*/ 	.word	0x0000000d
        /*1734*/ 	.word	0x000308c0
        /*1738*/ 	.short	0x010a
        /*173a*/ 	.byte	0x3f
	.zero		1


	//   ....[99]....
        /*173c*/ 	.word	0x0002b670
        /*1740*/ 	.word	0x00000006
        /*1744*/ 	.word	0x000308a0
        /*1748*/ 	.short	0x010a
        /*174a*/ 	.byte	0x3f
	.zero		1


	//   ....[100]....
        /*174c*/ 	.word	0x0002b6c0
        /*1750*/ 	.word	0x00000006
        /*1754*/ 	.word	0x000308c0
        /*1758*/ 	.short	0x010a
        /*175a*/ 	.byte	0x3f
	.zero		1


	//   ....[101]....
        /*175c*/ 	.word	0x0002b7e0
        /*1760*/ 	.word	0x00000004
        /*1764*/ 	.word	0x00030840
        /*1768*/ 	.short	0x010a
        /*176a*/ 	.byte	0x3f
	.zero		1


	//   ....[102]....
        /*176c*/ 	.word	0x0002c9a0
        /*1770*/ 	.word	0x00000017
        /*1774*/ 	.word	0x00030820
        /*1778*/ 	.short	0x010a
        /*177a*/ 	.byte	0x3f
	.zero		1


	//   ....[103]....
        /*177c*/ 	.word	0x0002c9f0
        /*1780*/ 	.word	0x00000007
        /*1784*/ 	.word	0x00030840
        /*1788*/ 	.short	0x010a
        /*178a*/ 	.byte	0x3f
	.zero		1


	//   ....[104]....
        /*178c*/ 	.word	0x0002d010
        /*1790*/ 	.word	0x00000007
        /*1794*/ 	.word	0x00030860
        /*1798*/ 	.short	0x010a
        /*179a*/ 	.byte	0x3f
	.zero		1


	//   ....[105]....
        /*179c*/ 	.word	0x0002d650
        /*17a0*/ 	.word	0x00000004
        /*17a4*/ 	.word	0x00030860
        /*17a8*/ 	.short	0x010a
        /*17aa*/ 	.byte	0x3f
	.zero		1


	//   ....[106]....
        /*17ac*/ 	.word	0x0002e670
        /*17b0*/ 	.word	0x00000005
        /*17b4*/ 	.word	0x00030820
        /*17b8*/ 	.short	0x010a
        /*17ba*/ 	.byte	0x3f
	.zero		1


	//   ....[107]....
        /*17bc*/ 	.word	0x0002e810
        /*17c0*/ 	.word	0x00000003
        /*17c4*/ 	.word	0x00030840
        /*17c8*/ 	.short	0x010a
        /*17ca*/ 	.byte	0x3f
	.zero		1


	//   ....[108]....
        /*17cc*/ 	.word	0x0002e860
        /*17d0*/ 	.word	0x00000019
        /*17d4*/ 	.word	0x00030840
        /*17d8*/ 	.short	0x010a
        /*17da*/ 	.byte	0x3f
	.zero		1


	//   ....[109]....
        /*17dc*/ 	.word	0x0002e8b0
        /*17e0*/ 	.word	0x00000003
        /*17e4*/ 	.word	0x00030860
        /*17e8*/ 	.short	0x010a
        /*17ea*/ 	.byte	0x3f
	.zero		1


	//----- nvinfo : EIATTR_NUM_MBARRIERS
	.align		4
.L_475:
        /*17ec*/ 	.byte	0x03, 0x38
        /*17ee*/ 	.short	0x0016


	//----- nvinfo : EIATTR_EXIT_INSTR_OFFSETS
	.align		4
        /*17f0*/ 	.byte	0x04, 0x1c
        /*17f2*/ 	.short	(.L_477 - .L_476)


	//   ....[0]....
.L_476:
        /*17f4*/ 	.word	0x00029a80


	//----- nvinfo : EIATTR_MAX_THREADS
	.align		4
.L_477:
        /*17f8*/ 	.byte	0x04, 0x05
        /*17fa*/ 	.short	(.L_479 - .L_478)
.L_478:
        /*17fc*/ 	.word	0x00000180
        /*1800*/ 	.word	0x00000001
        /*1804*/ 	.word	0x00000001


	//----- nvinfo : EIATTR_CRS_STACK_SIZE
	.align		4
.L_479:
        /*1808*/ 	.byte	0x04, 0x1e
        /*180a*/ 	.short	(.L_481 - .L_480)
.L_480:
        /*180c*/ 	.word	0x00000000


	//----- nvinfo : EIATTR_CBANK_PARAM_SIZE
	.align		4
.L_481:
        /*1810*/ 	.byte	0x03, 0x19
        /*1812*/ 	.short	0x0af0


	//----- nvinfo : EIATTR_PARAM_CBANK
	.align		4
        /*1814*/ 	.byte	0x04, 0x0a
        /*1816*/ 	.short	(.L_483 - .L_482)
	.align		4
.L_482:
        /*1818*/ 	.word	index@(.nv.constant0._ZN7cutlass13device_kernelIN5flash11enable_sm90INS1_16FlashAttnFwdSm90INS1_25CollectiveMainloopFwdSm90ILi2EN4cute5tupleIJNS5_1CILi1EEES8_S8_EEENS6_IJNS7_ILi128EEENS7_ILi64EEENS7_ILi256EEEEEELi256ENS_6half_tEfNS_4arch4Sm90ELb0ELb1ELb1ELb1ELb1ELb1ELb0ELb1ELb1ELb1ELb0ELb0EEENS1_21CollectiveEpilogueFwdINS6_IJSA_SC_SB_EEES9_SE_SG_Li256ELb1ELb1ELb0ELb0EEENS1_36VarlenDynamicPersistentTileSchedulerILi128ELi64ELi256ELi128ELb0ELb1ELb1ELb1ELb0ELb1EEEEEEEEEvNT_6ParamsE)
        /*181c*/ 	.short	0x0210
        /*181e*/ 	.short	0x0af0


	//----- nvinfo : EIATTR_SW_WAR
	.align		4
.L_483:
        /*1820*/ 	.byte	0x04, 0x36
        /*1822*/ 	.short	(.L_485 - .L_484)
.L_484:
        /*1824*/ 	.word	0x00000008
.L_485:


//--------------------- .nv.info._ZN7cutlass13device_kernelIN5flash11enable_sm90INS1_16FlashAttnFwdSm90INS1_25CollectiveMainloopFwdSm90ILi2EN4cute5tupleIJNS5_1CILi1EEES8_S8_EEENS6_IJNS7_ILi128EEENS7_ILi80EEENS7_ILi256EEEEEELi256ENS_6half_tEfNS_4arch4Sm90ELb1ELb0ELb1ELb0ELb1ELb0ELb0ELb1ELb1ELb1ELb0ELb0EEENS1_21CollectiveEpilogueFwdINS6_IJSA_SC_SB_EEES9_SE_SG_Li256ELb0ELb1ELb0ELb0EEENS1_30DynamicPersistentTileSchedulerILi256ELi128ELb0ELb1ELb1EEEEEEEEEvNT_6ParamsE --------------------------
	.section	.nv.info._ZN7cutlass13device_kernelIN5flash11enable_sm90INS1_16FlashAttnFwdSm90INS1_25CollectiveMainloopFwdSm90ILi2EN4cute5tupleIJNS5_1CILi1EEES8_S8_EEENS6_IJNS7_ILi128EEENS7_ILi80EEENS7_ILi256EEEEEELi256ENS_6half_tEfNS_4arch4Sm90ELb1ELb0ELb1ELb0ELb1ELb0ELb0ELb1ELb1ELb1ELb0ELb0EEENS1_21CollectiveEpilogueFwdINS6_IJSA_SC_SB_EEES9_SE_SG_Li256ELb0ELb1ELb0ELb0EEENS1_30DynamicPersistentTileSchedulerILi256ELi128ELb0ELb1ELb1EEEEEEEEEvNT_6ParamsE,"",@"SHT_CUDA_INFO"
	.sectionflags	@""
	.align	4


	//----- nvinfo : EIATTR_CUDA_API_VERSION
	.align		4
        /*0000*/ 	.byte	0x04, 0x37
        /*0002*/ 	.short	(.L_487 - .L_486)
.L_486:
        /*0004*/ 	.word	0x00000082


	//----- nvinfo : EIATTR_KPARAM_INFO
	.align		4
.L_487:
        /*0008*/ 	.byte	0x04, 0x17
        /*000a*/ 	.short	(.L_489 - .L_488)
.L_488:
        /*000c*/ 	.word	0x00000000
        /*0010*/ 	.short	0x0000
        /*0012*/ 	.short	0x0070
        /*0014*/ 	.byte	0x00, 0xf0, 0x01, 0x2a


	//----- nvinfo : EIATTR_SPARSE_MMA_MASK
	.align		4
.L_489:
        /*0018*/ 	.byte	0x03, 0x50
        /*001a*/ 	.short	0x0000


	//----- nvinfo : EIATTR_MAXREG_COUNT
	.align		4
        /*001c*/ 	.byte	0x03, 0x1b
        /*001e*/ 	.short	0x00a8


	//----- nvinfo : EIATTR_NUM_BARRIERS
	.align		4
        /*0020*/ 	.byte	0x02, 0x4c
        /*0022*/ 	.byte	0x09
	.zero		1


	//----- nvinfo : EIATTR_EXTERNS
	.align		4
        /*0024*/ 	.byte	0x04, 0x0f
        /*0026*/ 	.short	(.L_491 - .L_490)


	//   ....[0]....
	.align		4
.L_490:
        /*0028*/ 	.word	index@(__assertfail)


	//----- nvinfo : EIATTR_ANNOTATIONS
	.align		4
.L_491:
        /*002c*/ 	.byte	0x04, 0x55
        /*002e*/ 	.short	(.L_493 - .L_492)


	//   ....[0]....
.L_492:
        /*0030*/ 	.word	0x00000001
        /*0034*/ 	.byte	0xa0, 0x08, 0x00, 0x00, 0x01, 0x00, 0x00, 0x00, 0x60, 0x09, 0x00, 0x00, 0x01, 0x00, 0x00, 0x00
        /*0044*/ 	.byte	0xc0, 0x0c, 0x00, 0x00, 0x01, 0x00, 0x00, 0x00, 0x70, 0x18, 0x00, 0x00, 0x01, 0x00, 0x00, 0x00
        /*0054*/ 	.byte	0x40, 0x20, 0x01, 0x00, 0x01, 0x00, 0x00, 0x00, 0xe0, 0x20, 0x01, 0x00, 0x01, 0x00, 0x00, 0x00
        /*0064*/ 	.byte	0x60, 0x21, 0x01, 0x00, 0x01, 0x00, 0x00, 0x00, 0x20, 0x46, 0x01, 0x00, 0x01, 0x00, 0x00, 0x00
        /*0074*/ 	.byte	0x40, 0x46, 0x01, 0x00, 0x01, 0x00, 0x00, 0x00, 0x30, 0x60, 0x01, 0x00, 0x01, 0x00, 0x00, 0x00
        /*0084*/ 	.byte	0xd0, 0x61, 0x01, 0x00


	//----- nvinfo : EIATTR_MERCURY_ISA_VERSION
	.align		4
.L_493:
        /*0088*/ 	.byte	0x03, 0x5f
        /*008a*/ 	.short	0x0101


	//----- nvinfo : EIATTR_INT_WARP_WIDE_INSTR_OFFSETS
	.align		4
        /*008c*/ 	.byte	0x04, 0x31
        /*008e*/ 	.short	(.L_495 - .L_494)


	//   ....[0]....
.L_494:
        /*0090*/ 	.word	0x000000c0


	//   ....[1]....
        /*0094*/ 	.word	0x000000d0


	//   ....[2]....
        /*0098*/ 	.word	0x00000170


	//   ....[3]....
        /*009c*/ 	.word	0x00012a70


	//   ....[4]....
        /*00a0*/ 	.word	0x00012b00


	//   ....[5]....
        /*00a4*/ 	.word	0x00015770


	//   ....[6]....
        /*00a8*/ 	.word	0x00015800


	//----- nvinfo : EIATTR_COOP_GROUP_MASK_REGIDS
	.align		4
.L_495:
        /*00ac*/ 	.byte	0x04, 0x29
        /*00ae*/ 	.short	(.L_497 - .L_496)


	//   ....[0]....
.L_496:
        /*00b0*/ 	.word	0xffffffff


	//   ....[1]....
        /*00b4*/ 	.word	0xffffffff


	//   ....[2]....
        /*00b8*/ 	.word	0xffffffff


	//   ....[3]....
        /*00bc*/ 	.word	0xffffffff


	//   ....[4]....
        /*00c0*/ 	.word	0xffffffff


	//   ....[5]....
        /*00c4*/ 	.word	0xffffffff


	//   ....[6]....
        /*00c8*/ 	.word	0xffffffff


	//   ....[7]....
        /*00cc*/ 	.word	0xffffffff


	//   ....[8]....
        /*00d0*/ 	.word	0xffffffff


	//   ....[9]....
        /*00d4*/ 	.word	0xffffffff


	//   ....[10]....
        /*00d8*/ 	.word	0xffffffff


	//   ....[11]....
        /*00dc*/ 	.word	0xffffffff


	//   ....[12]....
        /*00e0*/ 	.word	0xffffffff


	//   ....[13]....
        /*00e4*/ 	.word	0xffffffff


	//   ....[14]....
        /*00e8*/ 	.word	0xffffffff


	//   ....[15]....
        /*00ec*/ 	.word	0xffffffff


	//   ....[16]....
        /*00f0*/ 	.word	0xffffffff


	//   ....[17]....
        /*00f4*/ 	.word	0xffffffff


	//   ....[18]....
        /*00f8*/ 	.word	0xffffffff


	//   ....[19]....
        /*00fc*/ 	.word	0xffffffff


	//   ....[20]....
        /*0100*/ 	.word	0xffffffff


	//   ....[21]....
        /*0104*/ 	.word	0xffffffff


	//   ....[22]....
        /*0108*/ 	.word	0xffffffff


	//   ....[23]....
        /*010c*/ 	.word	0xffffffff


	//   ....[24]....
        /*0110*/ 	.word	0xffffffff


	//   ....[25]....
        /*0114*/ 	.word	0xffffffff


	//   ....[26]....
        /*0118*/ 	.word	0xffffffff


	//   ....[27]....
        /*011c*/ 	.word	0xffffffff


	//   ....[28]....
        /*0120*/ 	.word	0xffffffff


	//   ....[29]....
        /*0124*/ 	.word	0xffffffff


	//   ....[30]....
        /*0128*/ 	.word	0xffffffff


	//   ....[31]....
        /*012c*/ 	.word	0xffffffff


	//   ....[32]....
        /*0130*/ 	.word	0xffffffff


	//   ....[33]....
        /*0134*/ 	.word	0xffffffff


	//   ....[34]....
        /*0138*/ 	.word	0xffffffff


	//   ....[35]....
        /*013c*/ 	.word	0xffffffff


	//   ....[36]....
        /*0140*/ 	.word	0xffffffff


	//   ....[37]....
        /*0144*/ 	.word	0xffffffff


	//   ....[38]....
        /*0148*/ 	.word	0xffffffff


	//   ....[39]....
        /*014c*/ 	.word	0xffffffff


	//   ....[40]....
        /*0150*/ 	.word	0xffffffff


	//   ....[41]....
        /*0154*/ 	.word	0xffffffff


	//   ....[42]....
        /*0158*/ 	.word	0xffffffff


	//   ....[43]....
        /*015c*/ 	.word	0xffffffff


	//   ....[44]....
        /*0160*/ 	.word	0xffffffff


	//   ....[45]....
        /*0164*/ 	.word	0xffffffff


	//   ....[46]....
        /*0168*/ 	.word	0xffffffff


	//   ....[47]....
        /*016c*/ 	.word	0xffffffff


	//   ....[48]....
        /*0170*/ 	.word	0xffffffff


	//   ....[49]....
        /*0174*/ 	.word	0xffffffff


	//   ....[50]....
        /*0178*/ 	.word	0xffffffff


	//   ....[51]....
        /*017c*/ 	.word	0xffffffff


	//   ....[52]....
        /*0180*/ 	.word	0xffffffff


	//   ....[53]....
        /*0184*/ 	.word	0xffffffff


	//   ....[54]....
        /*0188*/ 	.word	0xffffffff


	//   ....[55]....
        /*018c*/ 	.word	0xffffffff


	//   ....[56]....
        /*0190*/ 	.word	0xffffffff


	//   ....[57]....
        /*0194*/ 	.word	0xffffffff


	//   ....[58]....
        /*0198*/ 	.word	0xffffffff


	//   ....[59]....
        /*019c*/ 	.word	0xffffffff


	//   ....[60]....
        /*01a0*/ 	.word	0xffffffff


	//   ....[61]....
        /*01a4*/ 	.word	0xffffffff


	//   ....[62]....
        /*01a8*/ 	.word	0xffffffff


	//   ....[63]....
        /*01ac*/ 	.word	0xffffffff


	//   ....[64]....
        /*01b0*/ 	.word	0xffffffff


	//   ....[65]....
        /*01b4*/ 	.word	0xffffffff


	//   ....[66]....
        /*01b8*/ 	.word	0xffffffff


	//   ....[67]....
        /*01bc*/ 	.word	0xffffffff


	//   ....[68]....
        /*01c0*/ 	.word	0xffffffff


	//   ....[69]....
        /*01c4*/ 	.word	0xffffffff


	//   ....[70]....
        /*01c8*/ 	.word	0xffffffff


	//   ....[71]....
        /*01cc*/ 	.word	0xffffffff


	//   ....[72]....
        /*01d0*/ 	.word	0xffffffff


	//   ....[73]....
        /*01d4*/ 	.word	0xffffffff


	//   ....[74]....
        /*01d8*/ 	.word	0xffffffff


	//   ....[75]....
        /*01dc*/ 	.word	0xffffffff


	//   ....[76]....
        /*01e0*/ 	.word	0xffffffff


	//   ....[77]....
        /*01e4*/ 	.word	0xffffffff


	//   ....[78]....
        /*01e8*/ 	.word	0xffffffff


	//   ....[79]....
        /*01ec*/ 	.word	0xffffffff


	//   ....[80]....
        /*01f0*/ 	.word	0xffffffff


	//   ....[81]....
        /*01f4*/ 	.word	0xffffffff


	//   ....[82]....
        /*01f8*/ 	.word	0xffffffff


	//   ....[83]....
        /*01fc*/ 	.word	0xffffffff


	//   ....[84]....
        /*0200*/ 	.word	0xffffffff


	//   ....[85]....
        /*0204*/ 	.word	0xffffffff


	//   ....[86]....
        /*0208*/ 	.word	0xffffffff


	//   ....[87]....
        /*020c*/ 	.word	0xffffffff


	//   ....[88]....
        /*0210*/ 	.word	0xffffffff


	//   ....[89]....
        /*0214*/ 	.word	0xffffffff


	//   ....[90]....
        /*0218*/ 	.word	0xffffffff


	//   ....[91]....
        /*021c*/ 	.word	0xffffffff


	//   ....[92]....
        /*0220*/ 	.word	0xffffffff


	//   ....[93]....
        /*0224*/ 	.word	0xffffffff


	//   ....[94]....
        /*0228*/ 	.word	0xffffffff


	//   ....[95]....
        /*022c*/ 	.word	0xffffffff


	//   ....[96]....
        /*0230*/ 	.word	0xffffffff


	//   ....[97]....
        /*0234*/ 	.word	0xffffffff


	//   ....[98]....
        /*0238*/ 	.word	0xffffffff


	//   ....[99]....
        /*023c*/ 	.word	0xffffffff


	//   ....[100]....
        /*0240*/ 	.word	0xffffffff


	//   ....[101]....
        /*0244*/ 	.word	0xffffffff


	//   ....[102]....
        /*0248*/ 	.word	0xffffffff


	//   ....[103]....
        /*024c*/ 	.word	0xffffffff


	//   ....[104]....
        /*0250*/ 	.word	0xffffffff


	//   ....[105]....
        /*0254*/ 	.word	0xffffffff


	//   ....[106]....
        /*0258*/ 	.word	0x0500000f


	//   ....[107]....
        /*025c*/ 	.word	0x0500000f


	//   ....[108]....
        /*0260*/ 	.word	0x0500000f


	//   ....[109]....
        /*0264*/ 	.word	0x0500000f


	//   ....[110]....
        /*0268*/ 	.word	0x0500000f


	//   ....[111]....
        /*026c*/ 	.word	0x0500000f


	//   ....[112]....
        /*0270*/ 	.word	0x0500000f


	//   ....[113]....
        /*0274*/ 	.word	0x0500000f


	//   ....[114]....
        /*0278*/ 	.word	0x0500000f


	//   ....[115]....
        /*027c*/ 	.word	0x0500000f


	//   ....[116]....
        /*0280*/ 	.word	0x0500000f


	//   ....[117]....
        /*0284*/ 	.word	0x0500000f


	//   ....[118]....
        /*0288*/ 	.word	0x0500000f


	//   ....[119]....
        /*028c*/ 	.word	0x0500000f


	//   ....[120]....
        /*0290*/ 	.word	0x0500000f


	//   ....[121]....
        /*0294*/ 	.word	0x0500000f


	//   ....[122]....
        /*0298*/ 	.word	0x0500000f


	//   ....[123]....
        /*029c*/ 	.word	0x0500000f


	//   ....[124]....
        /*02a0*/ 	.word	0x0500000f


	//   ....[125]....
        /*02a4*/ 	.word	0x0500000f


	//   ....[126]....
        /*02a8*/ 	.word	0x0500000f


	//   ....[127]....
        /*02ac*/ 	.word	0x0500000f


	//   ....[128]....
        /*02b0*/ 	.word	0x0500000f


	//   ....[129]....
        /*02b4*/ 	.word	0x0500000f


	//   ....[130]....
        /*02b8*/ 	.word	0x0500000f


	//   ....[131]....
        /*02bc*/ 	.word	0x0500000f


	//   ....[132]....
        /*02c0*/ 	.word	0x0500000f


	//   ....[133]....
        /*02c4*/ 	.word	0x0500000f


	//   ....[134]....
        /*02c8*/ 	.word	0x0500000f


	//   ....[135]....
        /*02cc*/ 	.word	0x0500000f


	//   ....[136]....
        /*02d0*/ 	.word	0x0500000f


	//   ....[137]....
        /*02d4*/ 	.word	0x0500000f


	//   ....[138]....
        /*02d8*/ 	.word	0x0500000f


	//   ....[139]....
        /*02dc*/ 	.word	0x0500000f


	//   ....[140]....
        /*02e0*/ 	.word	0x0500000f


	//   ....[141]....
        /*02e4*/ 	.word	0x0500000f


	//   ....[142]....
        /*02e8*/ 	.word	0x0500000f


	//   ....[143]....
        /*02ec*/ 	.word	0x0500000f


	//   ....[144]....
        /*02f0*/ 	.word	0x0500000f


	//   ....[145]....
        /*02f4*/ 	.word	0x0500000f


	//   ....[146]....
        /*02f8*/ 	.word	0x0500000f


	//   ....[147]....
        /*02fc*/ 	.word	0x0500000f


	//   ....[148]....
        /*0300*/ 	.word	0x0500000f


	//   ....[149]....
        /*0304*/ 	.word	0x0500000f


	//   ....[150]....
        /*0308*/ 	.word	0x0500000f


	//   ....[151]....
        /*030c*/ 	.word	0x0500000f


	//   ....[152]....
        /*0310*/ 	.word	0x0500000f


	//   ....[153]....
        /*0314*/ 	.word	0x0500000f


	//   ....[154]....
        /*0318*/ 	.word	0x0500000f


	//   ....[155]....
        /*031c*/ 	.word	0x0500000f


	//   ....[156]....
        /*0320*/ 	.word	0x0500000f


	//   ....[157]....
        /*0324*/ 	.word	0x0500000f


	//   ....[158]....
        /*0328*/ 	.word	0x0500000f


	//   ....[159]....
        /*032c*/ 	.word	0x0500000f


	//   ....[160]....
        /*0330*/ 	.word	0x0500000f


	//   ....[161]....
        /*0334*/ 	.word	0x0500000f


	//   ....[162]....
        /*0338*/ 	.word	0x0500000f


	//   ....[163]....
        /*033c*/ 	.word	0x0500000f


	//   ....[164]....
        /*0340*/ 	.word	0x0500000f


	//----- nvinfo : EIATTR_COOP_GROUP_INSTR_OFFSETS
	.align		4
.L_497:
        /*0344*/ 	.byte	0x04, 0x28
        /*0346*/ 	.short	(.L_499 - .L_498)


	//   ....[0]....
.L_498:
        /*0348*/ 	.word	0x00000070


	//   ....[1]....
        /*034c*/ 	.word	0x000000b0


	//   ....[2]....
        /*0350*/ 	.word	0x000002d0


	//   ....[3]....
        /*0354*/ 	.word	0x00000430


	//   ....[4]....
        /*0358*/ 	.word	0x00000550


	//   ....[5]....
        /*035c*/ 	.word	0x000006b0


	//   ....[6]....
        /*0360*/ 	.word	0x00001670


	//   ....[7]....
        /*0364*/ 	.word	0x000040f0


	//   ....[8]....
        /*0368*/ 	.word	0x000041b0


	//   ....[9]....
        /*036c*/ 	.word	0x00004c30


	//   ....[10]....
        /*0370*/ 	.word	0x00004cb0


	//   ....[11]....
        /*0374*/ 	.word	0x000052c0


	//   ....[12]....
        /*0378*/ 	.word	0x00005370


	//   ....[13]....
        /*037c*/ 	.word	0x00008820


	//   ....[14]....
        /*0380*/ 	.word	0x00008e80


	//   ....[15]....
        /*0384*/ 	.word	0x00008ea0


	//   ....[16]....
        /*0388*/ 	.word	0x00008f30


	//   ....[17]....
        /*038c*/ 	.word	0x000095b0


	//   ....[18]....
        /*0390*/ 	.word	0x00009610


	//   ....[19]....
        /*0394*/ 	.word	0x0000d460


	//   ....[20]....
        /*0398*/ 	.word	0x0000d490


	//   ....[21]....
        /*039c*/ 	.word	0x0000d4b0


	//   ....[22]....
        /*03a0*/ 	.word	0x0000d4d0


	//   ....[23]....
        /*03a4*/ 	.word	0x0000e830


	//   ....[24]....
        /*03a8*/ 	.word	0x0000e860


	//   ....[25]....
        /*03ac*/ 	.word	0x0000e900


	//   ....[26]....
        /*03b0*/ 	.word	0x0000e960


	//   ....[27]....
        /*03b4*/ 	.word	0x00010570


	//   ....[28]....
        /*03b8*/ 	.word	0x000105a0


	//   ....[29]....
        /*03bc*/ 	.word	0x000105d0


	//   ....[30]....
        /*03c0*/ 	.word	0x00010630


	//   ....[31]....
        /*03c4*/ 	.word	0x00010d50


	//   ....[32]....
        /*03c8*/ 	.word	0x00010d90


	//   ....[33]....
        /*03cc*/ 	.word	0x00010f20


	//   ....[34]....
        /*03d0*/ 	.word	0x00010f40


	//   ....[35]....
        /*03d4*/ 	.word	0x00011080


	//   ....[36]....
        /*03d8*/ 	.word	0x000110a0


	//   ....[37]....
        /*03dc*/ 	.word	0x000111f0


	//   ....[38]....
        /*03e0*/ 	.word	0x00011210


	//   ....[39]....
        /*03e4*/ 	.word	0x000119f0


	//   ....[40]....
        /*03e8*/ 	.word	0x00011a20


	//   ....[41]....
        /*03ec*/ 	.word	0x00011b70


	//   ....[42]....
        /*03f0*/ 	.word	0x00011b90


	//   ....[43]....
        /*03f4*/ 	.word	0x00011cd0


	//   ....[44]....
        /*03f8*/ 	.word	0x00011cf0


	//   ....[45]....
        /*03fc*/ 	.word	0x00011e40


	//   ....[46]....
        /*0400*/ 	.word	0x00011e60


	//   ....[47]....
        /*0404*/ 	.word	0x00012070


	//   ....[48]....
        /*0408*/ 	.word	0x000135b0


	//   ....[49]....
        /*040c*/ 	.word	0x000135f0


	//   ....[50]....
        /*0410*/ 	.word	0x00013620


	//   ....[51]....
        /*0414*/ 	.word	0x00013660


	//   ....[52]....
        /*0418*/ 	.word	0x00013700


	//   ....[53]....
        /*041c*/ 	.word	0x00013720


	//   ....[54]....
        /*0420*/ 	.word	0x000137c0


	//   ....[55]....
        /*0424*/ 	.word	0x000137e0


	//   ....[56]....
        /*0428*/ 	.word	0x00013880


	//   ....[57]....
        /*042c*/ 	.word	0x000138a0


	//   ....[58]....
        /*0430*/ 	.word	0x00013f90


	//   ....[59]....
        /*0434*/ 	.word	0x00013fb0


	//   ....[60]....
        /*0438*/ 	.word	0x00013fd0


	//   ....[61]....
        /*043c*/ 	.word	0x00014030


	//   ....[62]....
        /*0440*/ 	.word	0x000140c0


	//   ....[63]....
        /*0444*/ 	.word	0x000140f0


	//   ....[64]....
        /*0448*/ 	.word	0x00014180


	//   ....[65]....
        /*044c*/ 	.word	0x000141a0


	//   ....[66]....
        /*0450*/ 	.word	0x00014240


	//   ....[67]....
        /*0454*/ 	.word	0x00014270


	//   ....[68]....
        /*0458*/ 	.word	0x00014300


	//   ....[69]....
        /*045c*/ 	.word	0x00014330


	//   ....[70]....
        /*0460*/ 	.word	0x000143c0


	//   ....[71]....
        /*0464*/ 	.word	0x000143e0


	//   ....[72]....
        /*0468*/ 	.word	0x00014480


	//   ....[73]....
        /*046c*/ 	.word	0x000144a0


	//   ....[74]....
        /*0470*/ 	.word	0x00014bf0


	//   ....[75]....
        /*0474*/ 	.word	0x00014c20


	//   ....[76]....
        /*0478*/ 	.word	0x00014c30


	//   ....[77]....
        /*047c*/ 	.word	0x00014c50


	//   ....[78]....
        /*0480*/ 	.word	0x00014cc0


	//   ....[79]....
        /*0484*/ 	.word	0x00014ce0


	//   ....[80]....
        /*0488*/ 	.word	0x00014d40


	//   ....[81]....
        /*048c*/ 	.word	0x00014d60


	//   ....[82]....
        /*0490*/ 	.word	0x00014dc0


	//   ....[83]....
        /*0494*/ 	.word	0x00014de0


	//   ....[84]....
        /*0498*/ 	.word	0x000150b0


	//   ....[85]....
        /*049c*/ 	.word	0x000150d0


	//   ....[86]....
        /*04a0*/ 	.word	0x000150f0


	//   ....[87]....
        /*04a4*/ 	.word	0x00015190


	//   ....[88]....
        /*04a8*/ 	.word	0x000151b0


	//   ....[89]....
        /*04ac*/ 	.word	0x00015250


	//   ....[90]....
        /*04b0*/ 	.word	0x00015270


	//   ....[91]....
        /*04b4*/ 	.word	0x00015310


	//   ....[92]....
        /*04b8*/ 	.word	0x00015330


	//   ....[93]....
        /*04bc*/ 	.word	0x00015340


	//   ....[94]....
        /*04c0*/ 	.word	0x00015960


	//   ....[95]....
        /*04c4*/ 	.word	0x00015980


	//   ....[96]....
        /*04c8*/ 	.word	0x00015990


	//   ....[97]....
        /*04cc*/ 	.word	0x000159b0


	//   ....[98]....
        /*04d0*/ 	.word	0x00015a70


	//   ....[99]....
        /*04d4*/ 	.word	0x00015aa0


	//   ....[100]....
        /*04d8*/ 	.word	0x00015b30


	//   ....[101]....
        /*04dc*/ 	.word	0x00015b60


	//   ....[102]....
        /*04e0*/ 	.word	0x00015b70


	//   ....[103]....
        /*04e4*/ 	.word	0x00015c00


	//   ....[104]....
        /*04e8*/ 	.word	0x00015f70


	//   ....[105]....
        /*04ec*/ 	.word	0x00016150


	//   ....[106]....
        /*04f0*/ 	.word	0x00016720


	//   ....[107]....
        /*04f4*/ 	.word	0x00016800


	//   ....[108]....
        /*04f8*/ 	.word	0x000168d0


	//   ....[109]....
        /*04fc*/ 	.word	0x00016960


	//   ....[110]....
        /*0500*/ 	.word	0x00016a30


	//   ....[111]....
        /*0504*/ 	.word	0x00016ac0


	//   ....[112]....
        /*0508*/ 	.word	0x00016ba0


	//   ....[113]....
        /*050c*/ 	.word	0x00016c20


	//   ....[114]....
        /*0510*/ 	.word	0x00016d10


	//   ....[115]....
        /*0514*/ 	.word	0x00016da0


	//   ....[116]....
        /*0518*/ 	.word	0x00016e70


	//   ....[117]....
        /*051c*/ 	.word	0x00016f10


	//   ....[118]....
        /*0520*/ 	.word	0x00016f80


	//   ....[119]....
        /*0524*/ 	.word	0x00017000


	//   ....[120]....
        /*0528*/ 	.word	0x000170d0


	//   ....[121]....
        /*052c*/ 	.word	0x00017140


	//   ....[122]....
        /*0530*/ 	.word	0x00017240


	//   ....[123]....
        /*0534*/ 	.word	0x000172c0


	//   ....[124]....
        /*0538*/ 	.word	0x000173b0


	//   ....[125]....
        /*053c*/ 	.word	0x00017420


	//   ....[126]....
        /*0540*/ 	.word	0x00017520


	//   ....[127]....
        /*0544*/ 	.word	0x000175a0


	//   ....[128]....
        /*0548*/ 	.word	0x00017690


	//   ....[129]....
        /*054c*/ 	.word	0x00017700


	//   ....[130]....
        /*0550*/ 	.word	0x00017800


	//   ....[131]....
        /*0554*/ 	.word	0x00017870


	//   ....[132]....
        /*0558*/ 	.word	0x00017950


	//   ....[133]....
        /*055c*/ 	.word	0x00017a80


	//   ....[134]....
        /*0560*/ 	.word	0x00017b20


	//   ....[135]....
        /*0564*/ 	.word	0x00017b90


	//   ....[136]....
        /*0568*/ 	.word	0x00017c60


	//   ....[137]....
        /*056c*/ 	.word	0x00017cc0


	//   ....[138]....
        /*0570*/ 	.word	0x00017d90


	//   ....[139]....
        /*0574*/ 	.word	0x00017df0


	//   ....[140]....
        /*0578*/ 	.word	0x00017ec0


	//   ....[141]....
        /*057c*/ 	.word	0x00017f20


	//   ....[142]....
        /*0580*/ 	.word	0x00017ff0


	//   ....[143]....
        /*0584*/ 	.word	0x000180d0


	//   ....[144]....
        /*0588*/ 	.word	0x00018170


	//   ....[145]....
        /*058c*/ 	.word	0x000181d0


	//   ....[146]....
        /*0590*/ 	.word	0x000182e0


	//   ....[147]....
        /*0594*/ 	.word	0x00018340


	//   ....[148]....
        /*0598*/ 	.word	0x00018450


	//   ....[149]....
        /*059c*/ 	.word	0x000184b0


	//   ....[150]....
        /*05a0*/ 	.word	0x000185c0


	//   ....[151]....
        /*05a4*/ 	.word	0x00018620


	//   ....[152]....
        /*05a8*/ 	.word	0x000186e0


	//   ....[153]....
        /*05ac*/ 	.word	0x00018840


	//   ....[154]....
        /*05b0*/ 	.word	0x000188e0


	//   ....[155]....
        /*05b4*/ 	.word	0x00018940


	//   ....[156]....
        /*05b8*/ 	.word	0x00018a10


	//   ....[157]....
        /*05bc*/ 	.word	0x00018af0


	//   ....[158]....
        /*05c0*/ 	.word	0x00018bb0


	//   ....[159]....
        /*05c4*/ 	.word	0x00018c90


	//   ....[160]....
        /*05c8*/ 	.word	0x00018d50


	//   ....[161]....
        /*05cc*/ 	.word	0x00018e30


	//   ....[162]....
        /*05d0*/ 	.word	0x00018ef0


	//   ....[163]....
        /*05d4*/ 	.word	0x00019000


	//   ....[164]....
        /*05d8*/ 	.word	0x00019120


	//----- nvinfo : EIATTR_REG_RECONFIG
	.align		4
.L_499:
        /*05dc*/ 	.byte	0x01, 0x54
	.zero		2


	//----- nvinfo : EIATTR_SYSCALL_OFFSETS
	.align		4
        /*05e0*/ 	.byte	0x04, 0x46
        /*05e2*/ 	.short	(.L_501 - .L_500)


	//   ....[0]....
.L_500:
        /*05e4*/ 	.word	0x00001860


	//   ....[1]....
        /*05e8*/ 	.word	0x00012c60


	//   ....[2]....
        /*05ec*/ 	.word	0x00012db0


	//   ....[3]....
        /*05f0*/ 	.word	0x00012ea0


	//   ....[4]....
        /*05f4*/ 	.word	0x00013c30


	//----- nvinfo : EIATTR_MBARRIER_INSTR_OFFSETS
	.align		4
.L_501:
        /*05f8*/ 	.byte	0x04, 0x39
        /*05fa*/ 	.short	(.L_503 - .L_502)


	//   ....[0]....
.L_502:
        /*05fc*/ 	.word	0x00000180
        /*0600*/ 	.word	0x000000ff
        /*0604*/ 	.word	0x00038800
        /*0608*/ 	.short	0x0100
        /*060a*/ 	.byte	0x08
	.zero		1


	//   ....[1]....
        /*060c*/ 	.word	0x00000190
        /*0610*/ 	.word	0x000000ff
        /*0614*/ 	.word	0x00038820
        /*0618*/ 	.short	0x0100
        /*061a*/ 	.byte	0x08
	.zero		1


	//   ....[2]....
        /*061c*/ 	.word	0x00000280
        /*0620*/ 	.word	0x000000ff
        /*0624*/ 	.word	0x00038830
        /*0628*/ 	.short	0x0100
        /*062a*/ 	.byte	0x08
	.zero		1


	//   ....[3]....
        /*062c*/ 	.word	0x00000290
        /*0630*/ 	.word	0x000000ff
        /*0634*/ 	.word	0x00038840
        /*0638*/ 	.short	0x0100
        /*063a*/ 	.byte	0x08
	.zero		1


	//   ....[4]....
        /*063c*/ 	.word	0x000002a0
        /*0640*/ 	.word	0x000000ff
        /*0644*/ 	.word	0x00038838
        /*0648*/ 	.short	0x0100
        /*064a*/ 	.byte	0x08
	.zero		1


	//   ....[5]....
        /*064c*/ 	.word	0x000002b0
        /*0650*/ 	.word	0x000000ff
        /*0654*/ 	.word	0x00038848
        /*0658*/ 	.short	0x0100
        /*065a*/ 	.byte	0x08
	.zero		1


	//   ....[6]....
        /*065c*/ 	.word	0x000003e0
        /*0660*/ 	.word	0x000000ff
        /*0664*/ 	.word	0x00038850
        /*0668*/ 	.short	0x0100
        /*066a*/ 	.byte	0x08
	.zero		1


	//   ....[7]....
        /*066c*/ 	.word	0x000003f0
        /*0670*/ 	.word	0x000000ff
        /*0674*/ 	.word	0x00038860
        /*0678*/ 	.short	0x0100
        /*067a*/ 	.byte	0x08
	.zero		1


	//   ....[8]....
        /*067c*/ 	.word	0x00000400
        /*0680*/ 	.word	0x000000ff
        /*0684*/ 	.word	0x00038858
        /*0688*/ 	.short	0x0100
        /*068a*/ 	.byte	0x08
	.zero		1


	//   ....[9]....
        /*068c*/ 	.word	0x00000410
        /*0690*/ 	.word	0x000000ff
        /*0694*/ 	.word	0x00038868
        /*0698*/ 	.short	0x0100
        /*069a*/ 	.byte	0x08
	.zero		1


	//   ....[10]....
        /*069c*/ 	.word	0x00000500
        /*06a0*/ 	.word	0x000000ff
        /*06a4*/ 	.word	0x00038870
        /*06a8*/ 	.short	0x0100
        /*06aa*/ 	.byte	0x06
	.zero		1


	//   ....[11]....
        /*06ac*/ 	.word	0x00000510
        /*06b0*/ 	.word	0x000000ff
        /*06b4*/ 	.word	0x00038880
        /*06b8*/ 	.short	0x0100
        /*06ba*/ 	.byte	0x06
	.zero		1


	//   ....[12]....
        /*06bc*/ 	.word	0x00000520
        /*06c0*/ 	.word	0x000000ff
        /*06c4*/ 	.word	0x00038878
        /*06c8*/ 	.short	0x0100
        /*06ca*/ 	.byte	0x06
	.zero		1


	//   ....[13]....
        /*06cc*/ 	.word	0x00000530
        /*06d0*/ 	.word	0x000000ff
        /*06d4*/ 	.word	0x00038888
        /*06d8*/ 	.short	0x0100
        /*06da*/ 	.byte	0x06
	.zero		1


	//   ....[14]....
        /*06dc*/ 	.word	0x00000660
        /*06e0*/ 	.word	0x000000ff
        /*06e4*/ 	.word	0x00038890
        /*06e8*/ 	.short	0x0100
        /*06ea*/ 	.byte	0x08
	.zero		1


	//   ....[15]....
        /*06ec*/ 	.word	0x00000670
        /*06f0*/ 	.word	0x000000ff
        /*06f4*/ 	.word	0x000388a0
        /*06f8*/ 	.short	0x0100
        /*06fa*/ 	.byte	0x08
	.zero		1


	//   ....[16]....
        /*06fc*/ 	.word	0x00000680
        /*0700*/ 	.word	0x000000ff
        /*0704*/ 	.word	0x00038898
        /*0708*/ 	.short	0x0100
        /*070a*/ 	.byte	0x08
	.zero		1


	//   ....[17]....
        /*070c*/ 	.word	0x00000690
        /*0710*/ 	.word	0x000000ff
        /*0714*/ 	.word	0x000388a8
        /*0718*/ 	.short	0x0100
        /*071a*/ 	.byte	0x08
	.zero		1


	//   ....[18]....
        /*071c*/ 	.word	0x000007d0
        /*0720*/ 	.word	0x000000ff
        /*0724*/ 	.word	0x000388b0
        /*0728*/ 	.short	0x0100
        /*072a*/ 	.byte	0x08
	.zero		1


	//   ....[19]....
        /*072c*/ 	.word	0x000007e0
        /*0730*/ 	.word	0x000000ff
        /*0734*/ 	.word	0x000388c0
        /*0738*/ 	.short	0x0100
        /*073a*/ 	.byte	0x08
	.zero		1


	//   ....[20]....
        /*073c*/ 	.word	0x000007f0
        /*0740*/ 	.word	0x000000ff
        /*0744*/ 	.word	0x000388b8
        /*0748*/ 	.short	0x0100
        /*074a*/ 	.byte	0x08
	.zero		1


	//   ....[21]....
        /*074c*/ 	.word	0x00000800
        /*0750*/ 	.word	0x000000ff
        /*0754*/ 	.word	0x000388c8
        /*0758*/ 	.short	0x0100
        /*075a*/ 	.byte	0x08
	.zero		1


	//   ....[22]....
        /*075c*/ 	.word	0x000018f0
        /*0760*/ 	.word	0x000000ff
        /*0764*/ 	.word	0x00038800
        /*0768*/ 	.short	0x010a
        /*076a*/ 	.byte	0x06
	.zero		1


	//   ....[23]....
        /*076c*/ 	.word	0x000019c0
        /*0770*/ 	.word	0x00000000
        /*0774*/ 	.word	0x00038830
        /*0778*/ 	.short	0x010a
        /*077a*/ 	.byte	0x3f
	.zero		1


	//   ....[24]....
        /*077c*/ 	.word	0x00001a00
        /*0780*/ 	.word	0x00000000
        /*0784*/ 	.word	0x00038830
        /*0788*/ 	.short	0x010a
        /*078a*/ 	.byte	0x3f
	.zero		1


	//   ....[25]....
        /*078c*/ 	.word	0x00004640
        /*0790*/ 	.word	0x000000ff
        /*0794*/ 	.word	0x00000000
        /*0798*/ 	.short	0x0101
        /*079a*/ 	.byte	0x04
	.zero		1


	//   ....[26]....
        /*079c*/ 	.word	0x00005d10
        /*07a0*/ 	.word	0x000000ff
        /*07a4*/ 	.word	0x00038830
        /*07a8*/ 	.short	0x010a
        /*07aa*/ 	.byte	0x04
	.zero		1


	//   ....[27]....
        /*07ac*/ 	.word	0x00005d60
        /*07b0*/ 	.word	0x000000ff
        /*07b4*/ 	.word	0x00038830
        /*07b8*/ 	.short	0x010a
        /*07ba*/ 	.byte	0x04
	.zero		1


	//   ....[28]....
        /*07bc*/ 	.word	0x000082d0
        /*07c0*/ 	.word	0x000000ff
        /*07c4*/ 	.word	0x00038850
        /*07c8*/ 	.short	0x010a
        /*07ca*/ 	.byte	0x04
	.zero		1


	//   ....[29]....
        /*07cc*/ 	.word	0x00008310
        /*07d0*/ 	.word	0x000000ff
        /*07d4*/ 	.word	0x00038850
        /*07d8*/ 	.short	0x010a
        /*07da*/ 	.byte	0x04
	.zero		1


	//   ....[30]....
        /*07dc*/ 	.word	0x00009030
        /*07e0*/ 	.word	0x000000ff
        /*07e4*/ 	.word	0x00000000
        /*07e8*/ 	.short	0x0101
        /*07ea*/ 	.byte	0x06
	.zero		1


	//   ....[31]....
        /*07ec*/ 	.word	0x00009e30
        /*07f0*/ 	.word	0x000000ff
        /*07f4*/ 	.word	0x00000000
        /*07f8*/ 	.short	0x0101
        /*07fa*/ 	.byte	0x04
	.zero		1


	//   ....[32]....
        /*07fc*/ 	.word	0x0000a040
        /*0800*/ 	.word	0x000000ff
        /*0804*/ 	.word	0x00038830
        /*0808*/ 	.short	0x010a
        /*080a*/ 	.byte	0x04
	.zero		1


	//   ....[33]....
        /*080c*/ 	.word	0x0000a080
        /*0810*/ 	.word	0x000000ff
        /*0814*/ 	.word	0x00038830
        /*0818*/ 	.short	0x010a
        /*081a*/ 	.byte	0x04
	.zero		1


	//   ....[34]....
        /*081c*/ 	.word	0x0000c9e0
        /*0820*/ 	.word	0x000000ff
        /*0824*/ 	.word	0x00038850
        /*0828*/ 	.short	0x010a
        /*082a*/ 	.byte	0x04
	.zero		1


	//   ....[35]....
        /*082c*/ 	.word	0x0000ca20
        /*0830*/ 	.word	0x000000ff
        /*0834*/ 	.word	0x00038850
        /*0838*/ 	.short	0x010a
        /*083a*/ 	.byte	0x04
	.zero		1


	//   ....[36]....
        /*083c*/ 	.word	0x0000d090
        /*0840*/ 	.word	0x000000ff
        /*0844*/ 	.word	0x00000000
        /*0848*/ 	.short	0x0101
        /*084a*/ 	.byte	0x06
	.zero		1


	//   ....[37]....
        /*084c*/ 	.word	0x0000de80
        /*0850*/ 	.word	0x000000ff
        /*0854*/ 	.word	0x00000000
        /*0858*/ 	.short	0x0101
        /*085a*/ 	.byte	0x04
	.zero		1


	//   ....[38]....
        /*085c*/ 	.word	0x0000e7a0
        /*0860*/ 	.word	0x000000ff
        /*0864*/ 	.word	0x00038850
        /*0868*/ 	.short	0x010a
        /*086a*/ 	.byte	0x07
	.zero		1


	//   ....[39]....
        /*086c*/ 	.word	0x0000e7e0
        /*0870*/ 	.word	0x000000ff
        /*0874*/ 	.word	0x00038850
        /*0878*/ 	.short	0x010a
        /*087a*/ 	.byte	0x07
	.zero		1


	//   ....[40]....
        /*087c*/ 	.word	0x0000ee30
        /*0880*/ 	.word	0x000000ff
        /*0884*/ 	.word	0x00000000
        /*0888*/ 	.short	0x0101
        /*088a*/ 	.byte	0x04
	.zero		1


	//   ....[41]....
        /*088c*/ 	.word	0x00010d80
        /*0890*/ 	.word	0x000000ff
        /*0894*/ 	.word	0x00000000
        /*0898*/ 	.short	0x0101
        /*089a*/ 	.byte	0x05
	.zero		1


	//   ....[42]....
        /*089c*/ 	.word	0x000133f0
        /*08a0*/ 	.word	0x00000000
        /*08a4*/ 	.word	0x00038840
        /*08a8*/ 	.short	0x010a
        /*08aa*/ 	.byte	0x3f
	.zero		1


	//   ....[43]....
        /*08ac*/ 	.word	0x00013a10
        /*08b0*/ 	.word	0x00000000
        /*08b4*/ 	.word	0x00038830
        /*08b8*/ 	.short	0x0107
        /*08ba*/ 	.byte	0x3f
	.zero		1


	//   ....[44]....
        /*08bc*/ 	.word	0x00013ad0
        /*08c0*/ 	.word	0x00000000
        /*08c4*/ 	.word	0x00038830
        /*08c8*/ 	.short	0x0101
        /*08ca*/ 	.byte	0x3f
	.zero		1


	//   ....[45]....
        /*08cc*/ 	.word	0x000145b0
        /*08d0*/ 	.word	0x00000011
        /*08d4*/ 	.word	0x00038800
        /*08d8*/ 	.short	0x0107
        /*08da*/ 	.byte	0x3f
	.zero		1


	//   ....[46]....
        /*08dc*/ 	.word	0x000146a0
        /*08e0*/ 	.word	0x00000011
        /*08e4*/ 	.word	0x00038800
        /*08e8*/ 	.short	0x0101
        /*08ea*/ 	.byte	0x3f
	.zero		1


	//   ....[47]....
        /*08ec*/ 	.word	0x000146c0
        /*08f0*/ 	.word	0x00000011
        /*08f4*/ 	.word	0x00038820
        /*08f8*/ 	.short	0x010a
        /*08fa*/ 	.byte	0x3f
	.zero		1


	//   ....[48]....
        /*08fc*/ 	.word	0x00014a10
        /*0900*/ 	.word	0x00000006
        /*0904*/ 	.word	0x00038840
        /*0908*/ 	.short	0x010a
        /*090a*/ 	.byte	0x3f
	.zero		1


	//   ....[49]....
        /*090c*/ 	.word	0x00014ed0
        /*0910*/ 	.word	0x00000006
        /*0914*/ 	.word	0x00038830
        /*0918*/ 	.short	0x0107
        /*091a*/ 	.byte	0x3f
	.zero		1


	//   ....[50]....
        /*091c*/ 	.word	0x00014f80
        /*0920*/ 	.word	0x00000006
        /*0924*/ 	.word	0x00038830
        /*0928*/ 	.short	0x0101
        /*092a*/ 	.byte	0x3f
	.zero		1


	//   ....[51]....
        /*092c*/ 	.word	0x00014fe0
        /*0930*/ 	.word	0x00000006
        /*0934*/ 	.word	0x00038860
        /*0938*/ 	.short	0x010a
        /*093a*/ 	.byte	0x3f
	.zero		1


	//   ....[52]....
        /*093c*/ 	.word	0x000154e0
        /*0940*/ 	.word	0x00000006
        /*0944*/ 	.word	0x00038850
        /*0948*/ 	.short	0x0107
        /*094a*/ 	.byte	0x3f
	.zero		1


	//   ....[53]....
        /*094c*/ 	.word	0x000156a0
        /*0950*/ 	.word	0x00000006
        /*0954*/ 	.word	0x00038850
        /*0958*/ 	.short	0x0101
        /*095a*/ 	.byte	0x3f
	.zero		1


	//   ....[54]....
        /*095c*/ 	.word	0x000158a0
        /*0960*/ 	.word	0x00000004
        /*0964*/ 	.word	0x00038860
        /*0968*/ 	.short	0x010a
        /*096a*/ 	.byte	0x3f
	.zero		1


	//   ....[55]....
        /*096c*/ 	.word	0x00015d80
        /*0970*/ 	.word	0x00000004
        /*0974*/ 	.word	0x00038850
        /*0978*/ 	.short	0x0107
        /*097a*/ 	.byte	0x3f
	.zero		1


	//   ....[56]....
        /*097c*/ 	.word	0x00015e30
        /*0980*/ 	.word	0x00000004
        /*0984*/ 	.word	0x00038850
        /*0988*/ 	.short	0x0101
        /*098a*/ 	.byte	0x3f
	.zero		1


	//   ....[57]....
        /*098c*/ 	.word	0x000160d0
        /*0990*/ 	.word	0x00000004
        /*0994*/ 	.word	0x00038820
        /*0998*/ 	.short	0x010a
        /*099a*/ 	.byte	0x3f
	.zero		1


	//   ....[58]....
        /*099c*/ 	.word	0x00016270
        /*09a0*/ 	.word	0x00000005
        /*09a4*/ 	.word	0x00038840
        /*09a8*/ 	.short	0x010a
        /*09aa*/ 	.byte	0x3f
	.zero		1


	//   ....[59]....
        /*09ac*/ 	.word	0x00016310
        /*09b0*/ 	.word	0x00000017
        /*09b4*/ 	.word	0x00038840
        /*09b8*/ 	.short	0x010a
        /*09ba*/ 	.byte	0x3f
	.zero		1


	//   ....[60]....
        /*09bc*/ 	.word	0x00016350
        /*09c0*/ 	.word	0x00000005
        /*09c4*/ 	.word	0x00038860
        /*09c8*/ 	.short	0x010a
        /*09ca*/ 	.byte	0x3f
	.zero		1


	//   ....[61]....
        /*09cc*/ 	.word	0x00016390
        /*09d0*/ 	.word	0x00000017
        /*09d4*/ 	.word	0x00038860
        /*09d8*/ 	.short	0x010a
        /*09da*/ 	.byte	0x3f
	.zero		1


	//   ....[62]....
        /*09dc*/ 	.word	0x00016410
        /*09e0*/ 	.word	0x00000003
        /*09e4*/ 	.word	0x00038800
        /*09e8*/ 	.short	0x010a
        /*09ea*/ 	.byte	0x3f
	.zero		1


	//   ....[63]....
        /*09ec*/ 	.word	0x00016460
        /*09f0*/ 	.word	0x00000000
        /*09f4*/ 	.word	0x00038830
        /*09f8*/ 	.short	0x010a
        /*09fa*/ 	.byte	0x3f
	.zero		1


	//   ....[64]....
        /*09fc*/ 	.word	0x000164d0
        /*0a00*/ 	.word	0x00000099
        /*0a04*/ 	.word	0x00038830
        /*0a08*/ 	.short	0x010a
        /*0a0a*/ 	.byte	0x3f
	.zero		1


	//   ....[65]....
        /*0a0c*/ 	.word	0x00016530
        /*0a10*/ 	.word	0x00000002
        /*0a14*/ 	.word	0x00038850
        /*0a18*/ 	.short	0x010a
        /*0a1a*/ 	.byte	0x3f
	.zero		1


	//   ....[66]....
        /*0a1c*/ 	.word	0x00016590
        /*0a20*/ 	.word	0x00000004
        /*0a24*/ 	.word	0x00038830
        /*0a28*/ 	.short	0x010a
        /*0a2a*/ 	.byte	0x3f
	.zero		1


	//   ....[67]....
        /*0a2c*/ 	.word	0x000165f0
        /*0a30*/ 	.word	0x00000002
        /*0a34*/ 	.word	0x00038850
        /*0a38*/ 	.short	0x010a
        /*0a3a*/ 	.byte	0x3f
	.zero		1


	//   ....[68]....
        /*0a3c*/ 	.word	0x00016650
        /*0a40*/ 	.word	0x00000007
        /*0a44*/ 	.word	0x00038850
        /*0a48*/ 	.short	0x010a
        /*0a4a*/ 	.byte	0x3f
	.zero		1


	//   ....[69]....
        /*0a4c*/ 	.word	0x00016750
        /*0a50*/ 	.word	0x00000000
        /*0a54*/ 	.word	0x00038840
        /*0a58*/ 	.short	0x010a
        /*0a5a*/ 	.byte	0x3f
	.zero		1


	//   ....[70]....
        /*0a5c*/ 	.word	0x00017980
        /*0a60*/ 	.word	0x00000011
        /*0a64*/ 	.word	0x00038820
        /*0a68*/ 	.short	0x010a
        /*0a6a*/ 	.byte	0x3f
	.zero		1


	//   ....[71]....
        /*0a6c*/ 	.word	0x000179d0
        /*0a70*/ 	.word	0x00000006
        /*0a74*/ 	.word	0x00038840
        /*0a78*/ 	.short	0x010a
        /*0a7a*/ 	.byte	0x3f
	.zero		1


	//   ....[72]....
        /*0a7c*/ 	.word	0x00018020
        /*0a80*/ 	.word	0x00000006
        /*0a84*/ 	.word	0x00038860
        /*0a88*/ 	.short	0x010a
        /*0a8a*/ 	.byte	0x3f
	.zero		1


	//   ....[73]....
        /*0a8c*/ 	.word	0x00018790
        /*0a90*/ 	.word	0x00000004
        /*0a94*/ 	.word	0x00038860
        /*0a98*/ 	.short	0x010a
        /*0a9a*/ 	.byte	0x3f
	.zero		1


	//   ....[74]....
        /*0a9c*/ 	.word	0x00019040
        /*0aa0*/ 	.word	0x00000004
        /*0aa4*/ 	.word	0x00038820
        /*0aa8*/ 	.short	0x010a
        /*0aaa*/ 	.byte	0x3f
	.zero		1


	//   ....[75]....
        /*0aac*/ 	.word	0x000191e0
        /*0ab0*/ 	.word	0x00000005
        /*0ab4*/ 	.word	0x00038840
        /*0ab8*/ 	.short	0x010a
        /*0aba*/ 	.byte	0x3f
	.zero		1


	//   ....[76]....
        /*0abc*/ 	.word	0x00019230
        /*0ac0*/ 	.word	0x00000017
        /*0ac4*/ 	.word	0x00038840
        /*0ac8*/ 	.short	0x010a
        /*0aca*/ 	.byte	0x3f
	.zero		1


	//   ....[77]....
        /*0acc*/ 	.word	0x00019280
        /*0ad0*/ 	.word	0x00000005
        /*0ad4*/ 	.word	0x00038860
        /*0ad8*/ 	.short	0x010a
        /*0ada*/ 	.byte	0x3f
	.zero		1


	//----- nvinfo : EIATTR_NUM_MBARRIERS
	.align		4
.L_503:
        /*0adc*/ 	.byte	0x03, 0x38
        /*0ade*/ 	.short	0x0016


	//----- nvinfo : EIATTR_EXIT_INSTR_OFFSETS
	.align		4
        /*0ae0*/ 	.byte	0x04, 0x1c
        /*0ae2*/ 	.short	(.L_505 - .L_504)


	//   ....[0]....
.L_504:
        /*0ae4*/ 	.word	0x00000950


	//   ....[1]....
        /*0ae8*/ 	.word	0x00011fe0


	//   ....[2]....
        /*0aec*/ 	.word	0x000163e0


	//----- nvinfo : EIATTR_MAX_THREADS
	.align		4
.L_505:
        /*0af0*/ 	.byte	0x04, 0x05
        /*0af2*/ 	.short	(.L_507 - .L_506)
.L_506:
        /*0af4*/ 	.word	0x00000180
        /*0af8*/ 	.word	0x00000001
        /*0afc*/ 	.word	0x00000001


	//----- nvinfo : EIATTR_CRS_STACK_SIZE
	.align		4
.L_507:
        /*0b00*/ 	.byte	0x04, 0x1e
        /*0b02*/ 	.short	(.L_509 - .L_508)
.L_508:
        /*0b04*/ 	.word	0x00000000


	//----- nvinfo : EIATTR_CBANK_PARAM_SIZE
	.align		4
.L_509:
        /*0b08*/ 	.byte	0x03, 0x19
        /*0b0a*/ 	.short	0x0af0


	//----- nvinfo : EIATTR_PARAM_CBANK
	.align		4
        /*0b0c*/ 	.byte	0x04, 0x0a
        /*0b0e*/ 	.short	(.L_511 - .L_510)
	.align		4
.L_510:
        /*0b10*/ 	.word	index@(.nv.constant0._ZN7cutlass13device_kernelIN5flash11enable_sm90INS1_16FlashAttnFwdSm90INS1_25CollectiveMainloopFwdSm90ILi2EN4cute5tupleIJNS5_1CILi1EEES8_S8_EEENS6_IJNS7_ILi128EEENS7_ILi80EEENS7_ILi256EEEEEELi256ENS_6half_tEfNS_4arch4Sm90ELb1ELb0ELb1ELb0ELb1ELb0ELb0ELb1ELb1ELb1ELb0ELb0EEENS1_21CollectiveEpilogueFwdINS6_IJSA_SC_SB_EEES9_SE_SG_Li256ELb0ELb1ELb0ELb0EEENS1_30DynamicPersistentTileSchedulerILi256ELi128ELb0ELb1ELb1EEEEEEEEEvNT_6ParamsE)
        /*0b14*/ 	.short	0x0210
        /*0b16*/ 	.short	0x0af0


	//----- nvinfo : EIATTR_SW_WAR
	.align		4
.L_511:
        /*0b18*/ 	.byte	0x04, 0x36
        /*0b1a*/ 	.short	(.L_513 - .L_512)
.L_512:
        /*0b1c*/ 	.word	0x00000008
.L_513:


//--------------------- .nv.info._ZN7cutlass13device_kernelIN5flash11enable_sm90INS1_16FlashAttnFwdSm90INS1_25CollectiveMainloopFwdSm90ILi2EN4cute5tupleIJNS5_1CILi1EEES8_S8_EEENS6_IJNS7_ILi128EEENS7_ILi80EEENS7_ILi256EEEEEELi256ENS_6half_tEfNS_4arch4Sm90ELb1ELb0ELb1ELb1ELb1ELb0ELb0ELb1ELb1ELb1ELb0ELb0EEENS1_21CollectiveEpilogueFwdINS6_IJSA_SC_SB_EEES9_SE_SG_Li256ELb1ELb1ELb0ELb0EEENS1_36VarlenDynamicPersistentTileSchedulerILi128ELi80ELi256ELi128ELb0ELb1ELb1ELb1ELb1ELb1EEEEEEEEEvNT_6ParamsE --------------------------
	.section	.nv.info._ZN7cutlass13device_kernelIN5flash11enable_sm90INS1_16FlashAttnFwdSm90INS1_25CollectiveMainloopFwdSm90ILi2EN4cute5tupleIJNS5_1CILi1EEES8_S8_EEENS6_IJNS7_ILi128EEENS7_ILi80EEENS7_ILi256EEEEEELi256ENS_6half_tEfNS_4arch4Sm90ELb1ELb0ELb1ELb1ELb1ELb0ELb0ELb1ELb1ELb1ELb0ELb0EEENS1_21CollectiveEpilogueFwdINS6_IJSA_SC_SB_EEES9_SE_SG_Li256ELb1ELb1ELb0ELb0EEENS1_36VarlenDynamicPersistentTileSchedulerILi128ELi80ELi256ELi128ELb0ELb1ELb1ELb1ELb1ELb1EEEEEEEEEvNT_6ParamsE,"",@"SHT_CUDA_INFO"
	.sectionflags	@""
	.align	4


	//----- nvinfo : EIATTR_CUDA_API_VERSION
	.align		4
        /*0000*/ 	.byte	0x04, 0x37
        /*0002*/ 	.short	(.L_515 - .L_514)
.L_514:
        /*0004*/ 	.word	0x00000082


	//----- nvinfo : EIATTR_KPARAM_INFO
	.align		4
.L_515:
        /*0008*/ 	.byte	0x04, 0x17
        /*000a*/ 	.short	(.L_517 - .L_516)
.L_516:
        /*000c*/ 	.word	0x00000000
        /*0010*/ 	.short	0x0000
        /*0012*/ 	.short	0x0070
        /*0014*/ 	.byte	0x00, 0xf0, 0x01, 0x2a


	//----- nvinfo : EIATTR_SPARSE_MMA_MASK
	.align		4
.L_517:
        /*0018*/ 	.byte	0x03, 0x50
        /*001a*/ 	.short	0x0000


	//----- nvinfo : EIATTR_MAXREG_COUNT
	.align		4
        /*001c*/ 	.byte	0x03, 0x1b
        /*001e*/ 	.short	0x00a8


	//----- nvinfo : EIATTR_NUM_BARRIERS
	.align		4
        /*0020*/ 	.byte	0x02, 0x4c
        /*0022*/ 	.byte	0x09
	.zero		1


	//----- nvinfo : EIATTR_EXTERNS
	.align		4
        /*0024*/ 	.byte	0x04, 0x0f
        /*0026*/ 	.short	(.L_519 - .L_518)


	//   ....[0]....
	.align		4
.L_518:
        /*0028*/ 	.word	index@(__assertfail)


	//----- nvinfo : EIATTR_ANNOTATIONS
	.align		4
.L_519:
        /*002c*/ 	.byte	0x04, 0x55
        /*002e*/ 	.short	(.L_521 - .L_520)


	//   ....[0]....
.L_520:
        /* <DEDUP_REMOVED lines=20> */


	//----- nvinfo : EIATTR_MERCURY_ISA_VERSION
	.align		4
.L_521:
        /*0160*/ 	.byte	0x03, 0x5f
        /*0162*/ 	.short	0x0101


	//----- nvinfo : EIATTR_UNUSED_LOAD_BYTE_OFFSET
	.align		4
        /*0164*/ 	.byte	0x04, 0x44
        /*0166*/ 	.short	(.L_523 - .L_522)


	//   ....[0]....
.L_522:
        /*0168*/ 	.word	0x00000950
        /*016c*/ 	.word	0x0000fff0


	//   ....[1]....
        /*0170*/ 	.word	0x0000f780
        /*0174*/ 	.word	0x0000fff0


	//----- nvinfo : EIATTR_INT_WARP_WIDE_INSTR_OFFSETS
	.align		4
.L_523:
        /*0178*/ 	.byte	0x04, 0x31
        /*017a*/ 	.short	(.L_525 - .L_524)


	//   ....[0]....
.L_524:
        /*017c*/ 	.word	0x000000c0


	//   ....[1]....
        /*0180*/ 	.word	0x000000d0


	//   ....[2]....
        /*0184*/ 	.word	0x00000170


	//   ....[3]....
        /*0188*/ 	.word	0x00013a20


	//   ....[4]....
        /*018c*/ 	.word	0x00013ab0


	//   ....[5]....
        /*0190*/ 	.word	0x00016a60


	//   ....[6]....
        /*0194*/ 	.word	0x00016af0


	//----- nvinfo : EIATTR_COOP_GROUP_MASK_REGIDS
	.align		4
.L_525:
        /*0198*/ 	.byte	0x04, 0x29
        /*019a*/ 	.short	(.L_527 - .L_526)


	//   ....[0]....
.L_526:
        /*019c*/ 	.word	0xffffffff


	//   ....[1]....
        /*01a0*/ 	.word	0xffffffff


	//   ....[2]....
        /*01a4*/ 	.word	0xffffffff


	//   ....[3]....
        /*01a8*/ 	.word	0xffffffff


	//   ....[4]....
        /*01ac*/ 	.word	0xffffffff


	//   ....[5]....
        /*01b0*/ 	.word	0xffffffff


	//   ....[6]....
        /*01b4*/ 	.word	0xffffffff


	//   ....[7]....
        /*01b8*/ 	.word	0xffffffff


	//   ....[8]....
        /*01bc*/ 	.word	0xffffffff


	//   ....[9]....
        /*01c0*/ 	.word	0xffffffff


	//   ....[10]....
        /*01c4*/ 	.word	0xffffffff


	//   ....[11]....
        /*01c8*/ 	.word	0xffffffff


	//   ....[12]....
        /*01cc*/ 	.word	0xffffffff


	//   ....[13]....
        /*01d0*/ 	.word	0xffffffff


	//   ....[14]....
        /*01d4*/ 	.word	0xffffffff


	//   ....[15]....
        /*01d8*/ 	.word	0xffffffff


	//   ....[16]....
        /*01dc*/ 	.word	0xffffffff


	//   ....[17]....
        /*01e0*/ 	.word	0xffffffff


	//   ....[18]....
        /*01e4*/ 	.word	0xffffffff


	//   ....[19]....
        /*01e8*/ 	.word	0xffffffff


	//   ....[20]....
        /*01ec*/ 	.word	0xffffffff


	//   ....[21]....
        /*01f0*/ 	.word	0xffffffff


	//   ....[22]....
        /*01f4*/ 	.word	0xffffffff


	//   ....[23]....
        /*01f8*/ 	.word	0xffffffff


	//   ....[24]....
        /*01fc*/ 	.word	0xffffffff


	//   ....[25]....
        /*0200*/ 	.word	0xffffffff


	//   ....[26]....
        /*0204*/ 	.word	0xffffffff


	//   ....[27]....
        /*0208*/ 	.word	0xffffffff


	//   ....[28]....
        /*020c*/ 	.word	0xffffffff


	//   ....[29]....
        /*0210*/ 	.word	0xffffffff


	//   ....[30]....
        /*0214*/ 	.word	0xffffffff


	//   ....[31]....
        /*0218*/ 	.word	0xffffffff


	//   ....[32]....
        /*021c*/ 	.word	0xffffffff


	//   ....[33]....
        /*0220*/ 	.word	0xffffffff


	//   ....[34]....
        /*0224*/ 	.word	0xffffffff


	//   ....[35]....
        /*0228*/ 	.word	0xffffffff


	//   ....[36]....
        /*022c*/ 	.word	0xffffffff


	//   ....[37]....
        /*0230*/ 	.word	0xffffffff


	//   ....[38]....
        /*0234*/ 	.word	0xffffffff


	//   ....[39]....
        /*0238*/ 	.word	0xffffffff


	//   ....[40]....
        /*023c*/ 	.word	0xffffffff


	//   ....[41]....
        /*0240*/ 	.word	0xffffffff


	//   ....[42]....
        /*0244*/ 	.word	0xffffffff


	//   ....[43]....
        /*0248*/ 	.word	0xffffffff


	//   ....[44]....
        /*024c*/ 	.word	0xffffffff


	//   ....[45]....
        /*0250*/ 	.word	0xffffffff


	//   ....[46]....
        /*0254*/ 	.word	0xffffffff


	//   ....[47]....
        /*0258*/ 	.word	0xffffffff


	//   ....[48]....
        /*025c*/ 	.word	0xffffffff


	//   ....[49]....
        /*0260*/ 	.word	0xffffffff


	//   ....[50]....
        /*0264*/ 	.word	0xffffffff


	//   ....[51]....
        /*0268*/ 	.word	0xffffffff


	//   ....[52]....
        /*026c*/ 	.word	0xffffffff


	//   ....[53]....
        /*0270*/ 	.word	0xffffffff


	//   ....[54]....
        /*0274*/ 	.word	0xffffffff


	//   ....[55]....
        /*0278*/ 	.word	0xffffffff


	//   ....[56]....
        /*027c*/ 	.word	0xffffffff


	//   ....[57]....
        /*0280*/ 	.word	0xffffffff


	//   ....[58]....
        /*0284*/ 	.word	0xffffffff


	//   ....[59]....
        /*0288*/ 	.word	0xffffffff


	//   ....[60]....
        /*028c*/ 	.word	0xffffffff


	//   ....[61]....
        /*0290*/ 	.word	0xffffffff


	//   ....[62]....
        /*0294*/ 	.word	0xffffffff


	//   ....[63]....
        /*0298*/ 	.word	0xffffffff


	//   ....[64]....
        /*029c*/ 	.word	0xffffffff


	//   ....[65]....
        /*02a0*/ 	.word	0xffffffff


	//   ....[66]....
        /*02a4*/ 	.word	0xffffffff


	//   ....[67]....
        /*02a8*/ 	.word	0xffffffff


	//   ....[68]....
        /*02ac*/ 	.word	0xffffffff


	//   ....[69]....
        /*02b0*/ 	.word	0xffffffff


	//   ....[70]....
        /*02b4*/ 	.word	0xffffffff


	//   ....[71]....
        /*02b8*/ 	.word	0xffffffff


	//   ....[72]....
        /*02bc*/ 	.word	0xffffffff


	//   ....[73]....
        /*02c0*/ 	.word	0xffffffff


	//   ....[74]....
        /*02c4*/ 	.word	0xffffffff


	//   ....[75]....
        /*02c8*/ 	.word	0xffffffff


	//   ....[76]....
        /*02cc*/ 	.word	0xffffffff


	//   ....[77]....
        /*02d0*/ 	.word	0xffffffff


	//   ....[78]....
        /*02d4*/ 	.word	0xffffffff


	//   ....[79]....
        /*02d8*/ 	.word	0xffffffff


	//   ....[80]....
        /*02dc*/ 	.word	0xffffffff


	//   ....[81]....
        /*02e0*/ 	.word	0xffffffff


	//   ....[82]....
        /*02e4*/ 	.word	0xffffffff


	//   ....[83]....
        /*02e8*/ 	.word	0xffffffff


	//   ....[84]....
        /*02ec*/ 	.word	0xffffffff


	//   ....[85]....
        /*02f0*/ 	.word	0xffffffff


	//   ....[86]....
        /*02f4*/ 	.word	0xffffffff


	//   ....[87]....
        /*02f8*/ 	.word	0xffffffff


	//   ....[88]....
        /*02fc*/ 	.word	0xffffffff


	//   ....[89]....
        /*0300*/ 	.word	0xffffffff


	//   ....[90]....
        /*0304*/ 	.word	0xffffffff


	//   ....[91]....
        /*0308*/ 	.word	0xffffffff


	//   ....[92]....
        /*030c*/ 	.word	0xffffffff


	//   ....[93]....
        /*0310*/ 	.word	0xffffffff


	//   ....[94]....
        /*0314*/ 	.word	0xffffffff


	//   ....[95]....
        /*0318*/ 	.word	0xffffffff


	//   ....[96]....
        /*031c*/ 	.word	0xffffffff


	//   ....[97]....
        /*0320*/ 	.word	0xffffffff


	//   ....[98]....
        /*0324*/ 	.word	0xffffffff


	//   ....[99]....
        /*0328*/ 	.word	0xffffffff


	//   ....[100]....
        /*032c*/ 	.word	0xffffffff


	//   ....[101]....
        /*0330*/ 	.word	0xffffffff


	//   ....[102]....
        /*0334*/ 	.word	0xffffffff


	//   ....[103]....
        /*0338*/ 	.word	0xffffffff


	//   ....[104]....
        /*033c*/ 	.word	0xffffffff


	//   ....[105]....
        /*0340*/ 	.word	0xffffffff


	//   ....[106]....
        /*0344*/ 	.word	0xffffffff


	//   ....[107]....
        /*0348*/ 	.word	0xffffffff


	//   ....[108]....
        /*034c*/ 	.word	0xffffffff


	//   ....[109]....
        /*0350*/ 	.word	0xffffffff


	//   ....[110]....
        /*0354*/ 	.word	0xffffffff


	//   ....[111]....
        /*0358*/ 	.word	0xffffffff


	//   ....[112]....
        /*035c*/ 	.word	0xffffffff


	//   ....[113]....
        /*0360*/ 	.word	0xffffffff


	//   ....[114]....
        /*0364*/ 	.word	0xffffffff


	//   ....[115]....
        /*0368*/ 	.word	0xffffffff


	//   ....[116]....
        /*036c*/ 	.word	0xffffffff


	//   ....[117]....
        /*0370*/ 	.word	0xffffffff


	//   ....[118]....
        /*0374*/ 	.word	0xffffffff


	//   ....[119]....
        /*0378*/ 	.word	0xffffffff


	//   ....[120]....
        /*037c*/ 	.word	0xffffffff


	//   ....[121]....
        /*0380*/ 	.word	0xffffffff


	//   ....[122]....
        /*0384*/ 	.word	0xffffffff


	//   ....[123]....
        /*0388*/ 	.word	0xffffffff


	//   ....[124]....
        /*038c*/ 	.word	0xffffffff


	//   ....[125]....
        /*0390*/ 	.word	0xffffffff


	//   ....[126]....
        /*0394*/ 	.word	0xffffffff


	//   ....[127]....
        /*0398*/ 	.word	0xffffffff


	//   ....[128]....
        /*039c*/ 	.word	0xffffffff


	//   ....[129]....
        /*03a0*/ 	.word	0xffffffff


	//   ....[130]....
        /*03a4*/ 	.word	0xffffffff


	//   ....[131]....
        /*03a8*/ 	.word	0xffffffff


	//   ....[132]....
        /*03ac*/ 	.word	0xffffffff


	//   ....[133]....
        /*03b0*/ 	.word	0xffffffff


	//   ....[134]....
        /*03b4*/ 	.word	0xffffffff


	//   ....[135]....
        /*03b8*/ 	.word	0xffffffff


	//   ....[136]....
        /*03bc*/ 	.word	0xffffffff


	//   ....[137]....
        /*03c0*/ 	.word	0x0500000f


	//   ....[138]....
        /*03c4*/ 	.word	0x0500000f


	//   ....[139]....
        /*03c8*/ 	.word	0x0500000f


	//   ....[140]....
        /*03cc*/ 	.word	0x0500000f


	//   ....[141]....
        /*03d0*/ 	.word	0x0500000f


	//   ....[142]....
        /*03d4*/ 	.word	0x0500000f


	//   ....[143]....
        /*03d8*/ 	.word	0x0500000f


	//   ....[144]....
        /*03dc*/ 	.word	0x0500000f


	//   ....[145]....
        /*03e0*/ 	.word	0x0500000f


	//   ....[146]....
        /*03e4*/ 	.word	0x0500000f


	//   ....[147]....
        /*03e8*/ 	.word	0x0500000f


	//   ....[148]....
        /*03ec*/ 	.word	0x0500000f


	//   ....[149]....
        /*03f0*/ 	.word	0x0500000f


	//   ....[150]....
        /*03f4*/ 	.word	0x0500000f


	//   ....[151]....
        /*03f8*/ 	.word	0x0500000f


	//   ....[152]....
        /*03fc*/ 	.word	0x0500000f


	//   ....[153]....
        /*0400*/ 	.word	0x0500000f


	//   ....[154]....
        /*0404*/ 	.word	0x0500000f


	//   ....[155]....
        /*0408*/ 	.word	0x0500000f


	//   ....[156]....
        /*040c*/ 	.word	0x0500000f


	//   ....[157]....
        /*0410*/ 	.word	0x0500000f


	//   ....[158]....
        /*0414*/ 	.word	0x0500000f


	//   ....[159]....
        /*0418*/ 	.word	0x0500000f


	//   ....[160]....
        /*041c*/ 	.word	0x0500000f


	//   ....[161]....
        /*0420*/ 	.word	0x0500000f


	//   ....[162]....
        /*0424*/ 	.word	0x0500000f


	//   ....[163]....
        /*0428*/ 	.word	0x0500000f


	//   ....[164]....
        /*042c*/ 	.word	0x0500000f


	//   ....[165]....
        /*0430*/ 	.word	0x0500000f


	//   ....[166]....
        /*0434*/ 	.word	0x0500000f


	//   ....[167]....
        /*0438*/ 	.word	0x0500000f


	//   ....[168]....
        /*043c*/ 	.word	0x0500000f


	//   ....[169]....
        /*0440*/ 	.word	0x0500000f


	//   ....[170]....
        /*0444*/ 	.word	0x0500000f


	//   ....[171]....
        /*0448*/ 	.word	0x0500000f


	//   ....[172]....
        /*044c*/ 	.word	0x0500000f


	//   ....[173]....
        /*0450*/ 	.word	0x0500000f


	//   ....[174]....
        /*0454*/ 	.word	0x0500000f


	//   ....[175]....
        /*0458*/ 	.word	0x0500000f


	//   ....[176]....
        /*045c*/ 	.word	0x0500000f


	//   ....[177]....
        /*0460*/ 	.word	0x0500000f


	//   ....[178]....
        /*0464*/ 	.word	0x0500000f


	//   ....[179]....
        /*0468*/ 	.word	0x0500000f


	//   ....[180]....
        /*046c*/ 	.word	0x0500000f


	//   ....[181]....
        /*0470*/ 	.word	0x0500000f


	//   ....[182]....
        /*0474*/ 	.word	0x0500000f


	//   ....[183]....
        /*0478*/ 	.word	0x0500000f


	//   ....[184]....
        /*047c*/ 	.word	0x0500000f


	//   ....[185]....
        /*0480*/ 	.word	0x0500000f


	//   ....[186]....
        /*0484*/ 	.word	0x0500000f


	//   ....[187]....
        /*0488*/ 	.word	0x0500000f


	//   ....[188]....
        /*048c*/ 	.word	0x0500000f


	//   ....[189]....
        /*0490*/ 	.word	0x0500000f


	//   ....[190]....
        /*0494*/ 	.word	0x0500000f


	//   ....[191]....
        /*0498*/ 	.word	0x0500000f


	//   ....[192]....
        /*049c*/ 	.word	0x0500000f


	//   ....[193]....
        /*04a0*/ 	.word	0x0500000f


	//   ....[194]....
        /*04a4*/ 	.word	0x0500000f


	//   ....[195]....
        /*04a8*/ 	.word	0x0500000f


	//   ....[196]....
        /*04ac*/ 	.word	0x0500000f


	//   ....[197]....
        /*04b0*/ 	.word	0x0500000f


	//   ....[198]....
        /*04b4*/ 	.word	0x0500000f


	//   ....[199]....
        /*04b8*/ 	.word	0x0500000f


	//   ....[200]....
        /*04bc*/ 	.word	0x0500000f


	//   ....[201]....
        /*04c0*/ 	.word	0x0500000f


	//   ....[202]....
        /*04c4*/ 	.word	0x0500000f


	//   ....[203]....
        /*04c8*/ 	.word	0x0500000f


	//   ....[204]....
        /*04cc*/ 	.word	0x0500000f


	//   ....[205]....
        /*04d0*/ 	.word	0x0500000f


	//   ....[206]....
        /*04d4*/ 	.word	0x0500000f


	//   ....[207]....
        /*04d8*/ 	.word	0x0500000f


	//   ....[208]....
        /*04dc*/ 	.word	0x0500000f


	//   ....[209]....
        /*04e0*/ 	.word	0x0500000f


	//   ....[210]....
        /*04e4*/ 	.word	0x0500000f


	//   ....[211]....
        /*04e8*/ 	.word	0x0500000f


	//----- nvinfo : EIATTR_COOP_GROUP_INSTR_OFFSETS
	.align		4
.L_527:
        /*04ec*/ 	.byte	0x04, 0x28
        /*04ee*/ 	.short	(.L_529 - .L_528)


	//   ....[0]....
.L_528:
        /*04f0*/ 	.word	0x00000070


	//   ....[1]....
        /*04f4*/ 	.word	0x000000b0


	//   ....[2]....
        /*04f8*/ 	.word	0x000002d0


	//   ....[3]....
        /*04fc*/ 	.word	0x00000430


	//   ....[4]....
        /*0500*/ 	.word	0x00000550


	//   ....[5]....
        /*0504*/ 	.word	0x000006b0


	//   ....[6]....
        /*0508*/ 	.word	0x00001900


	//   ....[7]....
        /*050c*/ 	.word	0x00004370


	//   ....[8]....
        /*0510*/ 	.word	0x00004460


	//   ....[9]....
        /*0514*/ 	.word	0x00004e90


	//   ....[10]....
        /*0518*/ 	.word	0x00004f40


	//   ....[11]....
        /*051c*/ 	.word	0x00005530


	//   ....[12]....
        /*0520*/ 	.word	0x000055c0


	//   ....[13]....
        /*0524*/ 	.word	0x00008a70


	//   ....[14]....
        /*0528*/ 	.word	0x00009100


	//   ....[15]....
        /*052c*/ 	.word	0x00009130


	//   ....[16]....
        /*0530*/ 	.word	0x000091d0


	//   ....[17]....
        /*0534*/ 	.word	0x00009800


	//   ....[18]....
        /*0538*/ 	.word	0x00009860


	//   ....[19]....
        /*053c*/ 	.word	0x0000d6b0


	//   ....[20]....
        /*0540*/ 	.word	0x0000d6e0


	//   ....[21]....
        /*0544*/ 	.word	0x0000d700


	//   ....[22]....
        /*0548*/ 	.word	0x0000d720


	//   ....[23]....
        /*054c*/ 	.word	0x0000ea80


	//   ....[24]....
        /*0550*/ 	.word	0x0000eab0


	//   ....[25]....
        /*0554*/ 	.word	0x0000eb40


	//   ....[26]....
        /*0558*/ 	.word	0x0000eb60


	//   ....[27]....
        /*055c*/ 	.word	0x000108e0


	//   ....[28]....
        /*0560*/ 	.word	0x00010910


	//   ....[29]....
        /*0564*/ 	.word	0x00010960


	//   ....[30]....
        /*0568*/ 	.word	0x000109b0


	//   ....[31]....
        /*056c*/ 	.word	0x00011240


	//   ....[32]....
        /*0570*/ 	.word	0x00011260


	//   ....[33]....
        /*0574*/ 	.word	0x000113b0


	//   ....[34]....
        /*0578*/ 	.word	0x000113d0


	//   ....[35]....
        /*057c*/ 	.word	0x00011510


	//   ....[36]....
        /*0580*/ 	.word	0x00011530


	//   ....[37]....
        /*0584*/ 	.word	0x00011680


	//   ....[38]....
        /*0588*/ 	.word	0x000116a0


	//   ....[39]....
        /*058c*/ 	.word	0x000120f0


	//   ....[40]....
        /*0590*/ 	.word	0x00012110


	//   ....[41]....
        /*0594*/ 	.word	0x00012250


	//   ....[42]....
        /*0598*/ 	.word	0x00012270


	//   ....[43]....
        /*059c*/ 	.word	0x000123b0


	//   ....[44]....
        /*05a0*/ 	.word	0x000123d0


	//   ....[45]....
        /*05a4*/ 	.word	0x00012520


	//   ....[46]....
        /*05a8*/ 	.word	0x00012540


	//   ....[47]....
        /*05ac*/ 	.word	0x00012700


	//   ....[48]....
        /*05b0*/ 	.word	0x000128d0


	//   ....[49]....
        /*05b4*/ 	.word	0x00012900


	//   ....[50]....
        /*05b8*/ 	.word	0x00012930


	//   ....[51]....
        /*05bc*/ 	.word	0x00012960


	//   ....[52]....
        /*05c0*/ 	.word	0x00012990


	//   ....[53]....
        /*05c4*/ 	.word	0x000129c0


	//   ....[54]....
        /*05c8*/ 	.word	0x00012b10


	//   ....[55]....
        /*05cc*/ 	.word	0x00012b40


	//   ....[56]....
        /*05d0*/ 	.word	0x00012b70


	//   ....[57]....
        /*05d4*/ 	.word	0x00012ba0


	//   ....[58]....
        /*05d8*/ 	.word	0x00012bd0


	//   ....[59]....
        /*05dc*/ 	.word	0x00012c00


	//   ....[60]....
        /*05e0*/ 	.word	0x00012c90


	//   ....[61]....
        /*05e4*/ 	.word	0x00012cf0


	//   ....[62]....
        /*05e8*/ 	.word	0x00012d80


	//   ....[63]....
        /*05ec*/ 	.word	0x00014630


	//   ....[64]....
        /*05f0*/ 	.word	0x00014670


	//   ....[65]....
        /*05f4*/ 	.word	0x000146a0


	//   ....[66]....
        /*05f8*/ 	.word	0x00014750


	//   ....[67]....
        /*05fc*/ 	.word	0x00014790


	//   ....[68]....
        /*0600*/ 	.word	0x000147f0


	//   ....[69]....
        /*0604*/ 	.word	0x00014830


	//   ....[70]....
        /*0608*/ 	.word	0x00014890


	//   ....[71]....
        /*060c*/ 	.word	0x000148b0


	//   ....[72]....
        /*0610*/ 	.word	0x000148e0


	//   ....[73]....
        /*0614*/ 	.word	0x00015100


	//   ....[74]....
        /*0618*/ 	.word	0x00015130


	//   ....[75]....
        /*061c*/ 	.word	0x00015190


	//   ....[76]....
        /*0620*/ 	.word	0x00015200


	//   ....[77]....
        /*0624*/ 	.word	0x00015250


	//   ....[78]....
        /*0628*/ 	.word	0x000152c0


	//   ....[79]....
        /*062c*/ 	.word	0x00015300


	//   ....[80]....
        /*0630*/ 	.word	0x00015380


	//   ....[81]....
        /*0634*/ 	.word	0x000153d0


	//   ....[82]....
        /*0638*/ 	.word	0x00015440


	//   ....[83]....
        /*063c*/ 	.word	0x00015490


	//   ....[84]....
        /*0640*/ 	.word	0x00015500


	//   ....[85]....
        /*0644*/ 	.word	0x00015540


	//   ....[86]....
        /*0648*/ 	.word	0x000155b0


	//   ....[87]....
        /*064c*/ 	.word	0x000155c0


	//   ....[88]....
        /*0650*/ 	.word	0x00015610


	//   ....[89]....
        /*0654*/ 	.word	0x00015e00


	//   ....[90]....
        /*0658*/ 	.word	0x00015e40


	//   ....[91]....
        /*065c*/ 	.word	0x00015e60


	//   ....[92]....
        /*0660*/ 	.word	0x00015f20


	//   ....[93]....
        /*0664*/ 	.word	0x00015f50


	//   ....[94]....
        /*0668*/ 	.word	0x00015fa0


	//   ....[95]....
        /*066c*/ 	.word	0x00015fd0


	//   ....[96]....
        /*0670*/ 	.word	0x00016020


	//   ....[97]....
        /*0674*/ 	.word	0x00016050


	//   ....[98]....
        /*0678*/ 	.word	0x000160c0


	//   ....[99]....
        /*067c*/ 	.word	0x000163a0


	//   ....[100]....
        /*0680*/ 	.word	0x000163c0


	//   ....[101]....
        /*0684*/ 	.word	0x000163d0


	//   ....[102]....
        /*0688*/ 	.word	0x00016480


	//   ....[103]....
        /*068c*/ 	.word	0x00016490


	//   ....[104]....
        /*0690*/ 	.word	0x00016540


	//   ....[105]....
        /*0694*/ 	.word	0x00016550


	//   ....[106]....
        /*0698*/ 	.word	0x00016600


	//   ....[107]....
        /*069c*/ 	.word	0x00016610


	//   ....[108]....
        /*06a0*/ 	.word	0x00016620


	//   ....[109]....
        /*06a4*/ 	.word	0x00016c40


	//   ....[110]....
        /*06a8*/ 	.word	0x00016c80


	//   ....[111]....
        /*06ac*/ 	.word	0x00016cc0


	//   ....[112]....
        /*06b0*/ 	.word	0x00016cf0


	//   ....[113]....
        /*06b4*/ 	.word	0x00016d10


	//   ....[114]....
        /*06b8*/ 	.word	0x00016dc0


	//   ....[115]....
        /*06bc*/ 	.word	0x00016e70


	//   ....[116]....
        /*06c0*/ 	.word	0x00016ea0


	//   ....[117]....
        /*06c4*/ 	.word	0x00016eb0


	//   ....[118]....
        /*06c8*/ 	.word	0x00016f40


	//   ....[119]....
        /*06cc*/ 	.word	0x00017370


	//   ....[120]....
        /*06d0*/ 	.word	0x000173a0


	//   ....[121]....
        /*06d4*/ 	.word	0x000173d0


	//   ....[122]....
        /*06d8*/ 	.word	0x00017400


	//   ....[123]....
        /*06dc*/ 	.word	0x00017430


	//   ....[124]....
        /*06e0*/ 	.word	0x00017460


	//   ....[125]....
        /*06e4*/ 	.word	0x00017490


	//   ....[126]....
        /*06e8*/ 	.word	0x000174c0


	//   ....[127]....
        /*06ec*/ 	.word	0x00017640


	//   ....[128]....
        /*06f0*/ 	.word	0x00017670


	//   ....[129]....
        /*06f4*/ 	.word	0x000176a0


	//   ....[130]....
        /*06f8*/ 	.word	0x000176d0


	//   ....[131]....
        /*06fc*/ 	.word	0x00017700


	//   ....[132]....
        /*0700*/ 	.word	0x00017730


	//   ....[133]....
        /*0704*/ 	.word	0x000177f0


	//   ....[134]....
        /*0708*/ 	.word	0x00017810


	//   ....[135]....
        /*070c*/ 	.word	0x00017880


	//   ....[136]....
        /*0710*/ 	.word	0x00017f20


	//   ....[137]....
        /*0714*/ 	.word	0x00018500


	//   ....[138]....
        /*0718*/ 	.word	0x000185f0


	//   ....[139]....
        /*071c*/ 	.word	0x000186d0


	//   ....[140]....
        /*0720*/ 	.word	0x00018730


	//   ....[141]....
        /*0724*/ 	.word	0x00018810


	//   ....[142]....
        /*0728*/ 	.word	0x000188e0


	//   ....[143]....
        /*072c*/ 	.word	0x000189e0


	//   ....[144]....
        /*0730*/ 	.word	0x00018a50


	//   ....[145]....
        /*0734*/ 	.word	0x00018b40


	//   ....[146]....
        /*0738*/ 	.word	0x00018bb0


	//   ....[147]....
        /*073c*/ 	.word	0x00018c90


	//   ....[148]....
        /*0740*/ 	.word	0x00018d40


	//   ....[149]....
        /*0744*/ 	.word	0x00018db0


	//   ....[150]....
        /*0748*/ 	.word	0x00018e30


	//   ....[151]....
        /*074c*/ 	.word	0x00018f10


	//   ....[152]....
        /*0750*/ 	.word	0x00018f90


	//   ....[153]....
        /*0754*/ 	.word	0x00019080


	//   ....[154]....
        /*0758*/ 	.word	0x00019100


	//   ....[155]....
        /*075c*/ 	.word	0x000191f0


	//   ....[156]....
        /*0760*/ 	.word	0x00019270


	//   ....[157]....
        /*0764*/ 	.word	0x00019360


	//   ....[158]....
        /*0768*/ 	.word	0x000193e0


	//   ....[159]....
        /*076c*/ 	.word	0x000194d0


	//   ....[160]....
        /*0770*/ 	.word	0x00019550


	//   ....[161]....
        /*0774*/ 	.word	0x00019630


	//   ....[162]....
        /*0778*/ 	.word	0x000196b0


	//   ....[163]....
        /*077c*/ 	.word	0x00019780


	//   ....[164]....
        /*0780*/ 	.word	0x000198b0


	//   ....[165]....
        /*0784*/ 	.word	0x00019970


	//   ....[166]....
        /*0788*/ 	.word	0x00019a50


	//   ....[167]....
        /*078c*/ 	.word	0x00019b30


	//   ....[168]....
        /*0790*/ 	.word	0x00019b90


	//   ....[169]....
        /*0794*/ 	.word	0x00019c70


	//   ....[170]....
        /*0798*/ 	.word	0x00019cd0


	//   ....[171]....
        /*079c*/ 	.word	0x00019db0


	//   ....[172]....
        /*07a0*/ 	.word	0x00019e10


	//   ....[173]....
        /*07a4*/ 	.word	0x00019f20


	//   ....[174]....
        /*07a8*/ 	.word	0x0001a010


	//   ....[175]....
        /*07ac*/ 	.word	0x0001a0b0


	//   ....[176]....
        /*07b0*/ 	.word	0x0001a110


	//   ....[177]....
        /*07b4*/ 	.word	0x0001a230


	//   ....[178]....
        /*07b8*/ 	.word	0x0001a290


	//   ....[179]....
        /*07bc*/ 	.word	0x0001a3b0


	//   ....[180]....
        /*07c0*/ 	.word	0x0001a410


	//   ....[181]....
        /*07c4*/ 	.word	0x0001a530


	//   ....[182]....
        /*07c8*/ 	.word	0x0001a590


	//   ....[183]....
        /*07cc*/ 	.word	0x0001a660


	//   ....[184]....
        /*07d0*/ 	.word	0x0001a7c0


	//   ....[185]....
        /*07d4*/ 	.word	0x0001a870


	//   ....[186]....
        /*07d8*/ 	.word	0x0001a9c0


	//   ....[187]....
        /*07dc*/ 	.word	0x0001aa70


	//   ....[188]....
        /*07e0*/ 	.word	0x0001aad0


	//   ....[189]....
        /*07e4*/ 	.word	0x0001ab90


	//   ....[190]....
        /*07e8*/ 	.word	0x0001ac70


	//   ....[191]....
        /*07ec*/ 	.word	0x0001ad30


	//   ....[192]....
        /*07f0*/ 	.word	0x0001ae10


	//   ....[193]....
        /*07f4*/ 	.word	0x0001aed0


	//   ....[194]....
        /*07f8*/ 	.word	0x0001afe0


	//   ....[195]....
        /*07fc*/ 	.word	0x0001b080


	//   ....[196]....
        /*0800*/ 	.word	0x0001b1a0


	//   ....[197]....
        /*0804*/ 	.word	0x0001b210


	//   ....[198]....
        /*0808*/ 	.word	0x0001b280


	//   ....[199]....
        /*080c*/ 	.word	0x0001b2f0


	//   ....[200]....
        /*0810*/ 	.word	0x0001b360


	//   ....[201]....
        /*0814*/ 	.word	0x0001b3e0


	//   ....[202]....
        /*0818*/ 	.word	0x0001b470


	//   ....[203]....
        /*081c*/ 	.word	0x0001b500


	//   ....[204]....
        /*0820*/ 	.word	0x0001b570


	//   ....[205]....
        /*0824*/ 	.word	0x0001b5e0


	//   ....[206]....
        /*0828*/ 	.word	0x0001b650


	//   ....[207]....
        /*082c*/ 	.word	0x0001b6d0


	//   ....[208]....
        /*0830*/ 	.word	0x0001b740


	//   ....[209]....
        /*0834*/ 	.word	0x0001b7e0


	//   ....[210]....
        /*0838*/ 	.word	0x0001b870


	//   ....[211]....
        /*083c*/ 	.word	0x0001b990


	//----- nvinfo : EIATTR_REG_RECONFIG
	.align		4
.L_529:
        /*0840*/ 	.byte	0x01, 0x54
	.zero		2


	//----- nvinfo : EIATTR_SYSCALL_OFFSETS
	.align		4
        /*0844*/ 	.byte	0x04, 0x46
        /*0846*/ 	.short	(.L_531 - .L_530)


	//   ....[0]....
.L_530:
        /*0848*/ 	.word	0x00001af0


	//   ....[1]....
        /*084c*/ 	.word	0x00013c10


	//   ....[2]....
        /*0850*/ 	.word	0x00013d60


	//   ....[3]....
        /*0854*/ 	.word	0x00013e50


	//   ....[4]....
        /*0858*/ 	.word	0x00014d30


	//----- nvinfo : EIATTR_MBARRIER_INSTR_OFFSETS
	.align		4
.L_531:
        /*085c*/ 	.byte	0x04, 0x39
        /*085e*/ 	.short	(.L_533 - .L_532)


	//   ....[0]....
.L_532:
        /*0860*/ 	.word	0x00000180
        /*0864*/ 	.word	0x000000ff
        /*0868*/ 	.word	0x00038800
        /*086c*/ 	.short	0x0100
        /*086e*/ 	.byte	0x08
	.zero		1


	//   ....[1]....
        /*0870*/ 	.word	0x00000190
        /*0874*/ 	.word	0x000000ff
        /*0878*/ 	.word	0x00038820
        /*087c*/ 	.short	0x0100
        /*087e*/ 	.byte	0x08
	.zero		1


	//   ....[2]....
        /*0880*/ 	.word	0x00000280
        /*0884*/ 	.word	0x000000ff
        /*0888*/ 	.word	0x00038830
        /*088c*/ 	.short	0x0100
        /*088e*/ 	.byte	0x08
	.zero		1


	//   ....[3]....
        /*0890*/ 	.word	0x00000290
        /*0894*/ 	.word	0x000000ff
        /*0898*/ 	.word	0x00038840
        /*089c*/ 	.short	0x0100
        /*089e*/ 	.byte	0x08
	.zero		1


	//   ....[4]....
        /*08a0*/ 	.word	0x000002a0
        /*08a4*/ 	.word	0x000000ff
        /*08a8*/ 	.word	0x00038838
        /*08ac*/ 	.short	0x0100
        /*08ae*/ 	.byte	0x08
	.zero		1


	//   ....[5]....
        /*08b0*/ 	.word	0x000002b0
        /*08b4*/ 	.word	0x000000ff
        /*08b8*/ 	.word	0x00038848
        /*08bc*/ 	.short	0x0100
        /*08be*/ 	.byte	0x08
	.zero		1


	//   ....[6]....
        /*08c0*/ 	.word	0x000003e0
        /*08c4*/ 	.word	0x000000ff
        /*08c8*/ 	.word	0x00038850
        /*08cc*/ 	.short	0x0100
        /*08ce*/ 	.byte	0x08
	.zero		1


	//   ....[7]....
        /*08d0*/ 	.word	0x000003f0
        /*08d4*/ 	.word	0x000000ff
        /*08d8*/ 	.word	0x00038860
        /*08dc*/ 	.short	0x0100
        /*08de*/ 	.byte	0x08
	.zero		1


	//   ....[8]....
        /*08e0*/ 	.word	0x00000400
        /*08e4*/ 	.word	0x000000ff
        /*08e8*/ 	.word	0x00038858
        /*08ec*/ 	.short	0x0100
        /*08ee*/ 	.byte	0x08
	.zero		1


	//   ....[9]....
        /*08f0*/ 	.word	0x00000410
        /*08f4*/ 	.word	0x000000ff
        /*08f8*/ 	.word	0x00038868
        /*08fc*/ 	.short	0x0100
        /*08fe*/ 	.byte	0x08
	.zero		1


	//   ....[10]....
        /*0900*/ 	.word	0x00000500
        /*0904*/ 	.word	0x000000ff
        /*0908*/ 	.word	0x00038870
        /*090c*/ 	.short	0x0100
        /*090e*/ 	.byte	0x06
	.zero		1


	//   ....[11]....
        /*0910*/ 	.word	0x00000510
        /*0914*/ 	.word	0x000000ff
        /*0918*/ 	.word	0x00038880
        /*091c*/ 	.short	0x0100
        /*091e*/ 	.byte	0x06
	.zero		1


	//   ....[12]....
        /*0920*/ 	.word	0x00000520
        /*0924*/ 	.word	0x000000ff
        /*0928*/ 	.word	0x00038878
        /*092c*/ 	.short	0x0100
        /*092e*/ 	.byte	0x06
	.zero		1


	//   ....[13]....
        /*0930*/ 	.word	0x00000530
        /*0934*/ 	.word	0x000000ff
        /*0938*/ 	.word	0x00038888
        /*093c*/ 	.short	0x0100
        /*093e*/ 	.byte	0x06
	.zero		1


	//   ....[14]....
        /*0940*/ 	.word	0x00000660
        /*0944*/ 	.word	0x000000ff
        /*0948*/ 	.word	0x00038890
        /*094c*/ 	.short	0x0100
        /*094e*/ 	.byte	0x08
	.zero		1


	//   ....[15]....
        /*0950*/ 	.word	0x00000670
        /*0954*/ 	.word	0x000000ff
        /*0958*/ 	.word	0x000388a0
        /*095c*/ 	.short	0x0100
        /*095e*/ 	.byte	0x08
	.zero		1


	//   ....[16]....
        /*0960*/ 	.word	0x00000680
        /*0964*/ 	.word	0x000000ff
        /*0968*/ 	.word	0x00038898
        /*096c*/ 	.short	0x0100
        /*096e*/ 	.byte	0x08
	.zero		1


	//   ....[17]....
        /*0970*/ 	.word	0x00000690
        /*0974*/ 	.word	0x000000ff
        /*0978*/ 	.word	0x000388a8
        /*097c*/ 	.short	0x0100
        /*097e*/ 	.byte	0x08
	.zero		1


	//   ....[18]....
        /*0980*/ 	.word	0x000007d0
        /*0984*/ 	.word	0x000000ff
        /*0988*/ 	.word	0x000388b0
        /*098c*/ 	.short	0x0100
        /*098e*/ 	.byte	0x08
	.zero		1


	//   ....[19]....
        /*0990*/ 	.word	0x000007e0
        /*0994*/ 	.word	0x000000ff
        /*0998*/ 	.word	0x000388c0
        /*099c*/ 	.short	0x0100
        /*099e*/ 	.byte	0x08
	.zero		1


	//   ....[20]....
        /*09a0*/ 	.word	0x000007f0
        /*09a4*/ 	.word	0x000000ff
        /*09a8*/ 	.word	0x000388b8
        /*09ac*/ 	.short	0x0100
        /*09ae*/ 	.byte	0x08
	.zero		1


	//   ....[21]....
        /*09b0*/ 	.word	0x00000800
        /*09b4*/ 	.word	0x000000ff
        /*09b8*/ 	.word	0x000388c8
        /*09bc*/ 	.short	0x0100
        /*09be*/ 	.byte	0x08
	.zero		1


	//   ....[22]....
        /*09c0*/ 	.word	0x00001b80
        /*09c4*/ 	.word	0x000000ff
        /*09c8*/ 	.word	0x00038800
        /*09cc*/ 	.short	0x010a
        /*09ce*/ 	.byte	0x06
	.zero		1


	//   ....[23]....
        /*09d0*/ 	.word	0x00001c50
        /*09d4*/ 	.word	0x00000000
        /*09d8*/ 	.word	0x00038830
        /*09dc*/ 	.short	0x010a
        /*09de*/ 	.byte	0x3f
	.zero		1


	//   ....[24]....
        /*09e0*/ 	.word	0x00001c90
        /*09e4*/ 	.word	0x00000000
        /*09e8*/ 	.word	0x00038830
        /*09ec*/ 	.short	0x010a
        /*09ee*/ 	.byte	0x3f
	.zero		1


	//   ....[25]....
        /*09f0*/ 	.word	0x000048c0
        /*09f4*/ 	.word	0x000000ff
        /*09f8*/ 	.word	0x00000000
        /*09fc*/ 	.short	0x0101
        /*09fe*/ 	.byte	0x04
	.zero		1


	//   ....[26]....
        /*0a00*/ 	.word	0x00005f60
        /*0a04*/ 	.word	0x000000ff
        /*0a08*/ 	.word	0x00038830
        /*0a0c*/ 	.short	0x010a
        /*0a0e*/ 	.byte	0x04
	.zero		1


	//   ....[27]....
        /*0a10*/ 	.word	0x00005fb0
        /*0a14*/ 	.word	0x000000ff
        /*0a18*/ 	.word	0x00038830
        /*0a1c*/ 	.short	0x010a
        /*0a1e*/ 	.byte	0x04
	.zero		1


	//   ....[28]....
        /*0a20*/ 	.word	0x00008520
        /*0a24*/ 	.word	0x000000ff
        /*0a28*/ 	.word	0x00038850
        /*0a2c*/ 	.short	0x010a
        /*0a2e*/ 	.byte	0x04
	.zero		1


	//   ....[29]....
        /*0a30*/ 	.word	0x00008560
        /*0a34*/ 	.word	0x000000ff
        /*0a38*/ 	.word	0x00038850
        /*0a3c*/ 	.short	0x010a
        /*0a3e*/ 	.byte	0x04
	.zero		1


	//   ....[30]....
        /*0a40*/ 	.word	0x00008ce0
        /*0a44*/ 	.word	0x000000ff
        /*0a48*/ 	.word	0x00000000
        /*0a4c*/ 	.short	0x0101
        /*0a4e*/ 	.byte	0x06
	.zero		1


	//   ....[31]....
        /*0a50*/ 	.word	0x0000a090
        /*0a54*/ 	.word	0x000000ff
        /*0a58*/ 	.word	0x00000000
        /*0a5c*/ 	.short	0x0101
        /*0a5e*/ 	.byte	0x04
	.zero		1


	//   ....[32]....
        /*0a60*/ 	.word	0x0000a290
        /*0a64*/ 	.word	0x000000ff
        /*0a68*/ 	.word	0x00038830
        /*0a6c*/ 	.short	0x010a
        /*0a6e*/ 	.byte	0x04
	.zero		1


	//   ....[33]....
        /*0a70*/ 	.word	0x0000a2d0
        /*0a74*/ 	.word	0x000000ff
        /*0a78*/ 	.word	0x00038830
        /*0a7c*/ 	.short	0x010a
        /*0a7e*/ 	.byte	0x04
	.zero		1


	//   ....[34]....
        /*0a80*/ 	.word	0x0000cc30
        /*0a84*/ 	.word	0x000000ff
        /*0a88*/ 	.word	0x00038850
        /*0a8c*/ 	.short	0x010a
        /*0a8e*/ 	.byte	0x04
	.zero		1


	//   ....[35]....
        /*0a90*/ 	.word	0x0000cc70
        /*0a94*/ 	.word	0x000000ff
        /*0a98*/ 	.word	0x00038850
        /*0a9c*/ 	.short	0x010a
        /*0a9e*/ 	.byte	0x04
	.zero		1


	//   ....[36]....
        /*0aa0*/ 	.word	0x0000d2e0
        /*0aa4*/ 	.word	0x000000ff
        /*0aa8*/ 	.word	0x00000000
        /*0aac*/ 	.short	0x0101
        /*0aae*/ 	.byte	0x06
	.zero		1


	//   ....[37]....
        /*0ab0*/ 	.word	0x0000e0c0
        /*0ab4*/ 	.word	0x000000ff
        /*0ab8*/ 	.word	0x00000000
        /*0abc*/ 	.short	0x0101
        /*0abe*/ 	.byte	0x04
	.zero		1


	//   ....[38]....
        /*0ac0*/ 	.word	0x0000e9f0
        /*0ac4*/ 	.word	0x000000ff
        /*0ac8*/ 	.word	0x00038850
        /*0acc*/ 	.short	0x010a
        /*0ace*/ 	.byte	0x08
	.zero		1


	//   ....[39]....
        /*0ad0*/ 	.word	0x0000ea30
        /*0ad4*/ 	.word	0x000000ff
        /*0ad8*/ 	.word	0x00038850
        /*0adc*/ 	.short	0x010a
        /*0ade*/ 	.byte	0x08
	.zero		1


	//   ....[40]....
        /*0ae0*/ 	.word	0x0000f050
        /*0ae4*/ 	.word	0x000000ff
        /*0ae8*/ 	.word	0x00000000
        /*0aec*/ 	.short	0x0101
        /*0aee*/ 	.byte	0x04
	.zero		1


	//   ....[41]....
        /*0af0*/ 	.word	0x00011270
        /*0af4*/ 	.word	0x000000ff
        /*0af8*/ 	.word	0x00000000
        /*0afc*/ 	.short	0x0101
        /*0afe*/ 	.byte	0x07
	.zero		1


	//   ....[42]....
        /*0b00*/ 	.word	0x00014440
        /*0b04*/ 	.word	0x00000005
        /*0b08*/ 	.word	0x00038840
        /*0b0c*/ 	.short	0x010a
        /*0b0e*/ 	.byte	0x3f
	.zero		1


	//   ....[43]....
        /*0b10*/ 	.word	0x00014a50
        /*0b14*/ 	.word	0x00000005
        /*0b18*/ 	.word	0x00038830
        /*0b1c*/ 	.short	0x0107
        /*0b1e*/ 	.byte	0x3f
	.zero		1


	//   ....[44]....
        /*0b20*/ 	.word	0x00014b30
        /*0b24*/ 	.word	0x00000005
        /*0b28*/ 	.word	0x00038830
        /*0b2c*/ 	.short	0x0101
        /*0b2e*/ 	.byte	0x3f
	.zero		1


	//   ....[45]....
        /*0b30*/ 	.word	0x00015740
        /*0b34*/ 	.word	0x00000016
        /*0b38*/ 	.word	0x00038800
        /*0b3c*/ 	.short	0x0107
        /*0b3e*/ 	.byte	0x3f
	.zero		1


	//   ....[46]....
        /*0b40*/ 	.word	0x00015840
        /*0b44*/ 	.word	0x00000016
        /*0b48*/ 	.word	0x00038800
        /*0b4c*/ 	.short	0x0101
        /*0b4e*/ 	.byte	0x3f
	.zero		1


	//   ....[47]....
        /*0b50*/ 	.word	0x00015860
        /*0b54*/ 	.word	0x00000016
        /*0b58*/ 	.word	0x00038820
        /*0b5c*/ 	.short	0x010a
        /*0b5e*/ 	.byte	0x3f
	.zero		1


	//   ....[48]....
        /*0b60*/ 	.word	0x00015c50
        /*0b64*/ 	.word	0x00000006
        /*0b68*/ 	.word	0x00038840
        /*0b6c*/ 	.short	0x010a
        /*0b6e*/ 	.byte	0x3f
	.zero		1


	//   ....[49]....
        /*0b70*/ 	.word	0x000161d0
        /*0b74*/ 	.word	0x00000006
        /*0b78*/ 	.word	0x00038830
        /*0b7c*/ 	.short	0x0107
        /*0b7e*/ 	.byte	0x3f
	.zero		1


	//   ....[50]....
        /*0b80*/ 	.word	0x00016280
        /*0b84*/ 	.word	0x00000006
        /*0b88*/ 	.word	0x00038830
        /*0b8c*/ 	.short	0x0101
        /*0b8e*/ 	.byte	0x3f
	.zero		1


	//   ....[51]....
        /*0b90*/ 	.word	0x000162e0
        /*0b94*/ 	.word	0x00000006
        /*0b98*/ 	.word	0x00038860
        /*0b9c*/ 	.short	0x010a
        /*0b9e*/ 	.byte	0x3f
	.zero		1


	//   ....[52]....
        /*0ba0*/ 	.word	0x000167d0
        /*0ba4*/ 	.word	0x00000006
        /*0ba8*/ 	.word	0x00038850
        /*0bac*/ 	.short	0x0107
        /*0bae*/ 	.byte	0x3f
	.zero		1


	//   ....[53]....
        /*0bb0*/ 	.word	0x00016990
        /*0bb4*/ 	.word	0x00000006
        /*0bb8*/ 	.word	0x00038850
        /*0bbc*/ 	.short	0x0101
        /*0bbe*/ 	.byte	0x3f
	.zero		1


	//   ....[54]....
        /*0bc0*/ 	.word	0x00016b90
        /*0bc4*/ 	.word	0x00000004
        /*0bc8*/ 	.word	0x00038860
        /*0bcc*/ 	.short	0x010a
        /*0bce*/ 	.byte	0x3f
	.zero		1


	//   ....[55]....
        /*0bd0*/ 	.word	0x000170c0
        /*0bd4*/ 	.word	0x00000004
        /*0bd8*/ 	.word	0x00038850
        /*0bdc*/ 	.short	0x0107
        /*0bde*/ 	.byte	0x3f
	.zero		1


	//   ....[56]....
        /*0be0*/ 	.word	0x00017170
        /*0be4*/ 	.word	0x00000004
        /*0be8*/ 	.word	0x00038850
        /*0bec*/ 	.short	0x0101
        /*0bee*/ 	.byte	0x3f
	.zero		1


	//   ....[57]....
        /*0bf0*/ 	.word	0x00017ea0
        /*0bf4*/ 	.word	0x00000004
        /*0bf8*/ 	.word	0x00038820
        /*0bfc*/ 	.short	0x010a
        /*0bfe*/ 	.byte	0x3f
	.zero		1


	//   ....[58]....
        /*0c00*/ 	.word	0x00018040
        /*0c04*/ 	.word	0x00000005
        /*0c08*/ 	.word	0x00038840
        /*0c0c*/ 	.short	0x010a
        /*0c0e*/ 	.byte	0x3f
	.zero		1


	//   ....[59]....
        /*0c10*/ 	.word	0x000180e0
        /*0c14*/ 	.word	0x0000001b
        /*0c18*/ 	.word	0x00038840
        /*0c1c*/ 	.short	0x010a
        /*0c1e*/ 	.byte	0x3f
	.zero		1


	//   ....[60]....
        /*0c20*/ 	.word	0x00018120
        /*0c24*/ 	.word	0x00000005
        /*0c28*/ 	.word	0x00038860
        /*0c2c*/ 	.short	0x010a
        /*0c2e*/ 	.byte	0x3f
	.zero		1


	//   ....[61]....
        /*0c30*/ 	.word	0x00018160
        /*0c34*/ 	.word	0x0000001b
        /*0c38*/ 	.word	0x00038860
        /*0c3c*/ 	.short	0x010a
        /*0c3e*/ 	.byte	0x3f
	.zero		1


	//   ....[62]....
        /*0c40*/ 	.word	0x000181e0
        /*0c44*/ 	.word	0x00000003
        /*0c48*/ 	.word	0x00038800
        /*0c4c*/ 	.short	0x010a
        /*0c4e*/ 	.byte	0x3f
	.zero		1


	//   ....[63]....
        /*0c50*/ 	.word	0x00018230
        /*0c54*/ 	.word	0x00000000
        /*0c58*/ 	.word	0x00038830
        /*0c5c*/ 	.short	0x010a
        /*0c5e*/ 	.byte	0x3f
	.zero		1


	//   ....[64]....
        /*0c60*/ 	.word	0x000182a0
        /*0c64*/ 	.word	0x00000099
        /*0c68*/ 	.word	0x00038830
        /*0c6c*/ 	.short	0x010a
        /*0c6e*/ 	.byte	0x3f
	.zero		1


	//   ....[65]....
        /*0c70*/ 	.word	0x00018300
        /*0c74*/ 	.word	0x00000002
        /*0c78*/ 	.word	0x00038850
        /*0c7c*/ 	.short	0x010a
        /*0c7e*/ 	.byte	0x3f
	.zero		1


	//   ....[66]....
        /*0c80*/ 	.word	0x00018360
        /*0c84*/ 	.word	0x00000004
        /*0c88*/ 	.word	0x00038830
        /*0c8c*/ 	.short	0x010a
        /*0c8e*/ 	.byte	0x3f
	.zero		1


	//   ....[67]....
        /*0c90*/ 	.word	0x000183c0
        /*0c94*/ 	.word	0x00000002
        /*0c98*/ 	.word	0x00038850
        /*0c9c*/ 	.short	0x010a
        /*0c9e*/ 	.byte	0x3f
	.zero		1


	//   ....[68]....
        /*0ca0*/ 	.word	0x00018420
        /*0ca4*/ 	.word	0x00000007
        /*0ca8*/ 	.word	0x00038850
        /*0cac*/ 	.short	0x010a
        /*0cae*/ 	.byte	0x3f
	.zero		1


	//   ....[69]....
        /*0cb0*/ 	.word	0x00018540
        /*0cb4*/ 	.word	0x00000005
        /*0cb8*/ 	.word	0x00038840
        /*0cbc*/ 	.short	0x010a
        /*0cbe*/ 	.byte	0x3f
	.zero		1


	//   ....[70]....
        /*0cc0*/ 	.word	0x000197b0
        /*0cc4*/ 	.word	0x00000016
        /*0cc8*/ 	.word	0x00038820
        /*0ccc*/ 	.short	0x010a
        /*0cce*/ 	.byte	0x3f
	.zero		1


	//   ....[71]....
        /*0cd0*/ 	.word	0x00019800
        /*0cd4*/ 	.word	0x00000006
        /*0cd8*/ 	.word	0x00038840
        /*0cdc*/ 	.short	0x010a
        /*0cde*/ 	.byte	0x3f
	.zero		1


	//   ....[72]....
        /*0ce0*/ 	.word	0x00019f60
        /*0ce4*/ 	.word	0x00000006
        /*0ce8*/ 	.word	0x00038860
        /*0cec*/ 	.short	0x010a
        /*0cee*/ 	.byte	0x3f
	.zero		1


	//   ....[73]....
        /*0cf0*/ 	.word	0x0001a710
        /*0cf4*/ 	.word	0x00000004
        /*0cf8*/ 	.word	0x00038860
        /*0cfc*/ 	.short	0x010a
        /*0cfe*/ 	.byte	0x3f
	.zero		1


	//   ....[74]....
        /*0d00*/ 	.word	0x0001b8b0
        /*0d04*/ 	.word	0x00000004
        /*0d08*/ 	.word	0x00038820
        /*0d0c*/ 	.short	0x010a
        /*0d0e*/ 	.byte	0x3f
	.zero		1


	//   ....[75]....
        /*0d10*/ 	.word	0x0001ba50
        /*0d14*/ 	.word	0x00000005
        /*0d18*/ 	.word	0x00038840
        /*0d1c*/ 	.short	0x010a
        /*0d1e*/ 	.byte	0x3f
	.zero		1


	//   ....[76]....
        /*0d20*/ 	.word	0x0001baa0
        /*0d24*/ 	.word	0x0000001b
        /*0d28*/ 	.word	0x00038840
        /*0d2c*/ 	.short	0x010a
        /*0d2e*/ 	.byte	0x3f
	.zero		1


	//   ....[77]....
        /*0d30*/ 	.word	0x0001baf0
        /*0d34*/ 	.word	0x00000005
        /*0d38*/ 	.word	0x00038860
        /*0d3c*/ 	.short	0x010a
        /*0d3e*/ 	.byte	0x3f
	.zero		1


	//----- nvinfo : EIATTR_NUM_MBARRIERS
	.align		4
.L_533:
        /*0d40*/ 	.byte	0x03, 0x38
        /*0d42*/ 	.short	0x0016


	//----- nvinfo : EIATTR_EXIT_INSTR_OFFSETS
	.align		4
        /*0d44*/ 	.byte	0x04, 0x1c
        /*0d46*/ 	.short	(.L_535 - .L_534)


	//   ....[0]....
.L_534:
        /*0d48*/ 	.word	0x00000990


	//   ....[1]....
        /*0d4c*/ 	.word	0x000126b0


	//   ....[2]....
        /*0d50*/ 	.word	0x000181b0


	//----- nvinfo : EIATTR_MAX_THREADS
	.align		4
.L_535:
        /*0d54*/ 	.byte	0x04, 0x05
        /*0d56*/ 	.short	(.L_537 - .L_536)
.L_536:
        /*0d58*/ 	.word	0x00000180
        /*0d5c*/ 	.word	0x00000001
        /*0d60*/ 	.word	0x00000001


	//----- nvinfo : EIATTR_CRS_STACK_SIZE
	.align		4
.L_537:
        /*0d64*/ 	.byte	0x04, 0x1e
        /*0d66*/ 	.short	(.L_539 - .L_538)
.L_538:
        /*0d68*/ 	.word	0x00000000


	//----- nvinfo : EIATTR_CBANK_PARAM_SIZE
	.align		4
.L_539:
        /*0d6c*/ 	.byte	0x03, 0x19
        /*0d6e*/ 	.short	0x0af0


	//----- nvinfo : EIATTR_PARAM_CBANK
	.align		4
        /*0d70*/ 	.byte	0x04, 0x0a
        /*0d72*/ 	.short	(.L_541 - .L_540)
	.align		4
.L_540:
        /*0d74*/ 	.word	index@(.nv.constant0._ZN7cutlass13device_kernelIN5flash11enable_sm90INS1_16FlashAttnFwdSm90INS1_25CollectiveMainloopFwdSm90ILi2EN4cute5tupleIJNS5_1CILi1EEES8_S8_EEENS6_IJNS7_ILi128EEENS7_ILi80EEENS7_ILi256EEEEEELi256ENS_6half_tEfNS_4arch4Sm90ELb1ELb0ELb1ELb1ELb1ELb0ELb0ELb1ELb1ELb1ELb0ELb0EEENS1_21CollectiveEpilogueFwdINS6_IJSA_SC_SB_EEES9_SE_SG_Li256ELb1ELb1ELb0ELb0EEENS1_36VarlenDynamicPersistentTileSchedulerILi128ELi80ELi256ELi128ELb0ELb1ELb1ELb1ELb1ELb1EEEEEEEEEvNT_6ParamsE)
        /*0d78*/ 	.short	0x0210
        /*0d7a*/ 	.short	0x0af0


	//----- nvinfo : EIATTR_SW_WAR
	.align		4
.L_541:
        /*0d7c*/ 	.byte	0x04, 0x36
        /*0d7e*/ 	.short	(.L_543 - .L_542)
.L_542:
        /*0d80*/ 	.word	0x00000008
.L_543:


//--------------------- .nv.info._ZN7cutlass13device_kernelIN5flash11enable_sm90INS1_16FlashAttnFwdSm90INS1_25CollectiveMainloopFwdSm90ILi2EN4cute5tupleIJNS5_1CILi1EEES8_S8_EEENS6_IJNS7_ILi128EEENS7_ILi80EEENS7_ILi256EEEEEELi256ENS_6half_tEfNS_4arch4Sm90ELb1ELb0ELb1ELb1ELb1ELb1ELb0ELb1ELb1ELb1ELb0ELb0EEENS1_21CollectiveEpilogueFwdINS6_IJSA_SC_SB_EEES9_SE_SG_Li256ELb1ELb1ELb0ELb0EEENS1_36VarlenDynamicPersistentTileSchedulerILi128ELi80ELi256ELi128ELb0ELb1ELb1ELb1ELb1ELb1EEEEEEEEEvNT_6ParamsE --------------------------
	.section	.nv.info._ZN7cutlass13device_kernelIN5flash11enable_sm90INS1_16FlashAttnFwdSm90INS1_25CollectiveMainloopFwdSm90ILi2EN4cute5tupleIJNS5_1CILi1EEES8_S8_EEENS6_IJNS7_ILi128EEENS7_ILi80EEENS7_ILi256EEEEEELi256ENS_6half_tEfNS_4arch4Sm90ELb1ELb0ELb1ELb1ELb1ELb1ELb0ELb1ELb1ELb1ELb0ELb0EEENS1_21CollectiveEpilogueFwdINS6_IJSA_SC_SB_EEES9_SE_SG_Li256ELb1ELb1ELb0ELb0EEENS1_36VarlenDynamicPersistentTileSchedulerILi128ELi80ELi256ELi128ELb0ELb1ELb1ELb1ELb1ELb1EEEEEEEEEvNT_6ParamsE,"",@"SHT_CUDA_INFO"
	.sectionflags	@""
	.align	4


	//----- nvinfo : EIATTR_CUDA_API_VERSION
	.align		4
        /*0000*/ 	.byte	0x04, 0x37
        /*0002*/ 	.short	(.L_545 - .L_544)
.L_544:
        /*0004*/ 	.word	0x00000082


	//----- nvinfo : EIATTR_KPARAM_INFO
	.align		4
.L_545:
        /*0008*/ 	.byte	0x04, 0x17
        /*000a*/ 	.short	(.L_547 - .L_546)
.L_546:
        /*000c*/ 	.word	0x00000000
        /*0010*/ 	.short	0x0000
        /*0012*/ 	.short	0x0070
        /*0014*/ 	.byte	0x00, 0xf0, 0x01, 0x2a


	//----- nvinfo : EIATTR_SPARSE_MMA_MASK
	.align		4
.L_547:
        /*0018*/ 	.byte	0x03, 0x50
        /*001a*/ 	.short	0x0000


	//----- nvinfo : EIATTR_MAXREG_COUNT
	.align		4
        /*001c*/ 	.byte	0x03, 0x1b
        /*001e*/ 	.short	0x00a8


	//----- nvinfo : EIATTR_NUM_BARRIERS
	.align		4
        /*0020*/ 	.byte	0x02, 0x4c
        /*0022*/ 	.byte	0x10
	.zero		1


	//----- nvinfo : EIATTR_EXTERNS
	.align		4
        /*0024*/ 	.byte	0x04, 0x0f
        /*0026*/ 	.short	(.L_549 - .L_548)


	//   ....[0]....
	.align		4
.L_548:
        /*0028*/ 	.word	index@(__assertfail)


	//----- nvinfo : EIATTR_ANNOTATIONS
	.align		4
.L_549:
        /*002c*/ 	.byte	0x04, 0x55
        /*002e*/ 	.short	(.L_551 - .L_550)


	//   ....[0]....
.L_550:
        /* <DEDUP_REMOVED lines=68> */


	//----- nvinfo : EIATTR_MERCURY_ISA_VERSION
	.align		4
.L_551:
        /*0458*/ 	.byte	0x03, 0x5f
        /*045a*/ 	.short	0x0101


	//----- nvinfo : EIATTR_UNUSED_LOAD_BYTE_OFFSET
	.align		4
        /*045c*/ 	.byte	0x04, 0x44
        /*045e*/ 	.short	(.L_553 - .L_552)


	//   ....[0]....
.L_552:
        /*0460*/ 	.word	0x00000a50
        /*0464*/ 	.word	0x0000fff0


	//   ....[1]....
        /*0468*/ 	.word	0x00024fb0
        /*046c*/ 	.word	0x0000fff0


	//----- nvinfo : EIATTR_INT_WARP_WIDE_INSTR_OFFSETS
	.align		4
.L_553:
        /*0470*/ 	.byte	0x04, 0x31
        /*0472*/ 	.short	(.L_555 - .L_554)


	//   ....[0]....
.L_554:
        /*0474*/ 	.word	0x00000130


	//   ....[1]....
        /*0478*/ 	.word	0x00000170


	//   ....[2]....
        /*047c*/ 	.word	0x000001e0


	//   ....[3]....
        /*0480*/ 	.word	0x0002ac20


	//   ....[4]....
        /*0484*/ 	.word	0x0002acb0


	//   ....[5]....
        /*0488*/ 	.word	0x0002dc80


	//   ....[6]....
        /*048c*/ 	.word	0x0002dd10


	//----- nvinfo : EIATTR_COOP_GROUP_MASK_REGIDS
	.align		4
.L_555:
        /*0490*/ 	.byte	0x04, 0x29
        /*0492*/ 	.short	(.L_557 - .L_556)


	//   ....[0]....
.L_556:
        /*0494*/ 	.word	0xffffffff


	//   ....[1]....
        /*0498*/ 	.word	0xffffffff


	//   ....[2]....
        /*049c*/ 	.word	0xffffffff


	//   ....[3]....
        /*04a0*/ 	.word	0xffffffff


	//   ....[4]....
        /*04a4*/ 	.word	0xffffffff


	//   ....[5]....
        /*04a8*/ 	.word	0xffffffff


	//   ....[6]....
        /*04ac*/ 	.word	0xffffffff


	//   ....[7]....
        /*04b0*/ 	.word	0xffffffff


	//   ....[8]....
        /*04b4*/ 	.word	0xffffffff


	//   ....[9]....
        /*04b8*/ 	.word	0xffffffff


	//   ....[10]....
        /*04bc*/ 	.word	0xffffffff


	//   ....[11]....
        /*04c0*/ 	.word	0xffffffff


	//   ....[12]....
        /*04c4*/ 	.word	0xffffffff


	//   ....[13]....
        /*04c8*/ 	.word	0xffffffff


	//   ....[14]....
        /*04cc*/ 	.word	0xffffffff


	//   ....[15]....
        /*04d0*/ 	.word	0xffffffff


	//   ....[16]....
        /*04d4*/ 	.word	0xffffffff


	//   ....[17]....
        /*04d8*/ 	.word	0xffffffff


	//   ....[18]....
        /*04dc*/ 	.word	0xffffffff


	//   ....[19]....
        /*04e0*/ 	.word	0xffffffff


	//   ....[20]....
        /*04e4*/ 	.word	0xffffffff


	//   ....[21]....
        /*04e8*/ 	.word	0xffffffff


	//   ....[22]....
        /*04ec*/ 	.word	0xffffffff


	//   ....[23]....
        /*04f0*/ 	.word	0xffffffff


	//   ....[24]....
        /*04f4*/ 	.word	0xffffffff


	//   ....[25]....
        /*04f8*/ 	.word	0xffffffff


	//   ....[26]....
        /*04fc*/ 	.word	0xffffffff


	//   ....[27]....
        /*0500*/ 	.word	0xffffffff


	//   ....[28]....
        /*0504*/ 	.word	0xffffffff


	//   ....[29]....
        /*0508*/ 	.word	0xffffffff


	//   ....[30]....
        /*050c*/ 	.word	0xffffffff


	//   ....[31]....
        /*0510*/ 	.word	0xffffffff


	//   ....[32]....
        /*0514*/ 	.word	0xffffffff


	//   ....[33]....
        /*0518*/ 	.word	0xffffffff


	//   ....[34]....
        /*051c*/ 	.word	0xffffffff


	//   ....[35]....
        /*0520*/ 	.word	0xffffffff


	//   ....[36]....
        /*0524*/ 	.word	0xffffffff


	//   ....[37]....
        /*0528*/ 	.word	0xffffffff


	//   ....[38]....
        /*052c*/ 	.word	0xffffffff


	//   ....[39]....
        /*0530*/ 	.word	0xffffffff


	//   ....[40]....
        /*0534*/ 	.word	0xffffffff


	//   ....[41]....
        /*0538*/ 	.word	0xffffffff


	//   ....[42]....
        /*053c*/ 	.word	0xffffffff


	//   ....[43]....
        /*0540*/ 	.word	0xffffffff


	//   ....[44]....
        /*0544*/ 	.word	0xffffffff


	//   ....[45]....
        /*0548*/ 	.word	0xffffffff


	//   ....[46]....
        /*054c*/ 	.word	0xffffffff


	//   ....[47]....
        /*0550*/ 	.word	0xffffffff


	//   ....[48]....
        /*0554*/ 	.word	0xffffffff


	//   ....[49]....
        /*0558*/ 	.word	0xffffffff


	//   ....[50]....
        /*055c*/ 	.word	0xffffffff


	//   ....[51]....
        /*0560*/ 	.word	0xffffffff


	//   ....[52]....
        /*0564*/ 	.word	0xffffffff


	//   ....[53]....
        /*0568*/ 	.word	0xffffffff


	//   ....[54]....
        /*056c*/ 	.word	0xffffffff


	//   ....[55]....
        /*0570*/ 	.word	0xffffffff


	//   ....[56]....
        /*0574*/ 	.word	0xffffffff


	//   ....[57]....
        /*0578*/ 	.word	0xffffffff


	//   ....[58]....
        /*057c*/ 	.word	0xffffffff


	//   ....[59]....
        /*0580*/ 	.word	0xffffffff


	//   ....[60]....
        /*0584*/ 	.word	0xffffffff


	//   ....[61]....
        /*0588*/ 	.word	0xffffffff


	//   ....[62]....
        /*058c*/ 	.word	0xffffffff


	//   ....[63]....
        /*0590*/ 	.word	0xffffffff


	//   ....[64]....
        /*0594*/ 	.word	0xffffffff


	//   ....[65]....
        /*0598*/ 	.word	0xffffffff


	//   ....[66]....
        /*059c*/ 	.word	0xffffffff


	//   ....[67]....
        /*05a0*/ 	.word	0xffffffff


	//   ....[68]....
        /*05a4*/ 	.word	0xffffffff


	//   ....[69]....
        /*05a8*/ 	.word	0xffffffff


	//   ....[70]....
        /*05ac*/ 	.word	0xffffffff


	//   ....[71]....
        /*05b0*/ 	.word	0xffffffff


	//   ....[72]....
        /*05b4*/ 	.word	0xffffffff


	//   ....[73]....
        /*05b8*/ 	.word	0xffffffff


	//   ....[74]....
        /*05bc*/ 	.word	0xffffffff


	//   ....[75]....
        /*05c0*/ 	.word	0xffffffff


	//   ....[76]....
        /*05c4*/ 	.word	0xffffffff


	//   ....[77]....
        /*05c8*/ 	.word	0xffffffff


	//   ....[78]....
        /*05cc*/ 	.word	0xffffffff


	//   ....[79]....
        /*05d0*/ 	.word	0xffffffff


	//   ....[80]....
        /*05d4*/ 	.word	0xffffffff


	//   ....[81]....
        /*05d8*/ 	.word	0xffffffff


	//   ....[82]....
        /*05dc*/ 	.word	0xffffffff


	//   ....[83]....
        /*05e0*/ 	.word	0xffffffff


	//   ....[84]....
        /*05e4*/ 	.word	0xffffffff


	//   ....[85]....
        /*05e8*/ 	.word	0xffffffff


	//   ....[86]....
        /*05ec*/ 	.word	0xffffffff


	//   ....[87]....
        /*05f0*/ 	.word	0xffffffff


	//   ....[88]....
        /*05f4*/ 	.word	0xffffffff


	//   ....[89]....
        /*05f8*/ 	.word	0xffffffff


	//   ....[90]....
        /*05fc*/ 	.word	0xffffffff


	//   ....[91]....
        /*0600*/ 	.word	0xffffffff


	//   ....[92]....
        /*0604*/ 	.word	0xffffffff


	//   ....[93]....
        /*0608*/ 	.word	0xffffffff


	//   ....[94]....
        /*060c*/ 	.word	0xffffffff


	//   ....[95]....
        /*0610*/ 	.word	0xffffffff


	//   ....[96]....
        /*0614*/ 	.word	0xffffffff


	//   ....[97]....
        /*0618*/ 	.word	0xffffffff


	//   ....[98]....
        /*061c*/ 	.word	0xffffffff


	//   ....[99]....
        /*0620*/ 	.word	0xffffffff


	//   ....[100]....
        /*0624*/ 	.word	0xffffffff


	//   ....[101]....
        /*0628*/ 	.word	0xffffffff


	//   ....[102]....
        /*062c*/ 	.word	0xffffffff


	//   ....[103]....
        /*0630*/ 	.word	0xffffffff


	//   ....[104]....
        /*0634*/ 	.word	0xffffffff


	//   ....[105]....
        /*0638*/ 	.word	0xffffffff


	//   ....[106]....
        /*063c*/ 	.word	0xffffffff


	//   ....[107]....
        /*0640*/ 	.word	0xffffffff


	//   ....[108]....
        /*0644*/ 	.word	0xffffffff


	//   ....[109]....
        /*0648*/ 	.word	0xffffffff


	//   ....[110]....
        /*064c*/ 	.word	0xffffffff


	//   ....[111]....
        /*0650*/ 	.word	0xffffffff


	//   ....[112]....
        /*0654*/ 	.word	0xffffffff


	//   ....[113]....
        /*0658*/ 	.word	0xffffffff


	//   ....[114]....
        /*065c*/ 	.word	0xffffffff


	//   ....[115]....
        /*0660*/ 	.word	0xffffffff


	//   ....[116]....
        /*0664*/ 	.word	0xffffffff


	//   ....[117]....
        /*0668*/ 	.word	0xffffffff


	//   ....[118]....
        /*066c*/ 	.word	0xffffffff


	//   ....[119]....
        /*0670*/ 	.word	0xffffffff


	//   ....[120]....
        /*0674*/ 	.word	0xffffffff


	//   ....[121]....
        /*0678*/ 	.word	0xffffffff


	//   ....[122]....
        /*067c*/ 	.word	0xffffffff


	//   ....[123]....
        /*0680*/ 	.word	0xffffffff


	//   ....[124]....
        /*0684*/ 	.word	0xffffffff


	//   ....[125]....
        /*0688*/ 	.word	0xffffffff


	//   ....[126]....
        /*068c*/ 	.word	0xffffffff


	//   ....[127]....
        /*0690*/ 	.word	0xffffffff


	//   ....[128]....
        /*0694*/ 	.word	0xffffffff


	//   ....[129]....
        /*0698*/ 	.word	0xffffffff


	//   ....[130]....
        /*069c*/ 	.word	0xffffffff


	//   ....[131]....
        /*06a0*/ 	.word	0xffffffff


	//   ....[132]....
        /*06a4*/ 	.word	0xffffffff


	//   ....[133]....
        /*06a8*/ 	.word	0xffffffff


	//   ....[134]....
        /*06ac*/ 	.word	0xffffffff


	//   ....[135]....
        /*06b0*/ 	.word	0xffffffff


	//   ....[136]....
        /*06b4*/ 	.word	0xffffffff


	//   ....[137]....
        /*06b8*/ 	.word	0xffffffff


	//   ....[138]....
        /*06bc*/ 	.word	0xffffffff


	//   ....[139]....
        /*06c0*/ 	.word	0xffffffff


	//   ....[140]....
        /*06c4*/ 	.word	0xffffffff


	//   ....[141]....
        /*06c8*/ 	.word	0xffffffff


	//   ....[142]....
        /*06cc*/ 	.word	0xffffffff


	//   ....[143]....
        /*06d0*/ 	.word	0xffffffff


	//   ....[144]....
        /*06d4*/ 	.word	0xffffffff


	//   ....[145]....
        /*06d8*/ 	.word	0xffffffff


	//   ....[146]....
        /*06dc*/ 	.word	0xffffffff


	//   ....[147]....
        /*06e0*/ 	.word	0xffffffff


	//   ....[148]....
        /*06e4*/ 	.word	0xffffffff


	//   ....[149]....
        /*06e8*/ 	.word	0xffffffff


	//   ....[150]....
        /*06ec*/ 	.word	0xffffffff


	//   ....[151]....
        /*06f0*/ 	.word	0xffffffff


	//   ....[152]....
        /*06f4*/ 	.word	0xffffffff


	//   ....[153]....
        /*06f8*/ 	.word	0xffffffff


	//   ....[154]....
        /*06fc*/ 	.word	0xffffffff


	//   ....[155]....
        /*0700*/ 	.word	0xffffffff


	//   ....[156]....
        /*0704*/ 	.word	0xffffffff


	//   ....[157]....
        /*0708*/ 	.word	0xffffffff


	//   ....[158]....
        /*070c*/ 	.word	0xffffffff


	//   ....[159]....
        /*0710*/ 	.word	0xffffffff


	//   ....[160]....
        /*0714*/ 	.word	0xffffffff


	//   ....[161]....
        /*0718*/ 	.word	0xffffffff


	//   ....[162]....
        /*071c*/ 	.word	0xffffffff


	//   ....[163]....
        /*0720*/ 	.word	0xffffffff


	//   ....[164]....
        /*0724*/ 	.word	0xffffffff


	//   ....[165]....
        /*0728*/ 	.word	0xffffffff


	//   ....[166]....
        /*072c*/ 	.word	0xffffffff


	//   ....[167]....
        /*0730*/ 	.word	0xffffffff


	//   ....[168]....
        /*0734*/ 	.word	0xffffffff


	//   ....[169]....
        /*0738*/ 	.word	0xffffffff


	//   ....[170]....
        /*073c*/ 	.word	0xffffffff


	//   ....[171]....
        /*0740*/ 	.word	0xffffffff


	//   ....[172]....
        /*0744*/ 	.word	0xffffffff


	//   ....[173]....
        /*0748*/ 	.word	0xffffffff


	//   ....[174]....
        /*074c*/ 	.word	0xffffffff


	//   ....[175]....
        /*0750*/ 	.word	0xffffffff


	//   ....[176]....
        /*0754*/ 	.word	0xffffffff


	//   ....[177]....
        /*0758*/ 	.word	0xffffffff


	//   ....[178]....
        /*075c*/ 	.word	0xffffffff


	//   ....[179]....
        /*0760*/ 	.word	0xffffffff


	//   ....[180]....
        /*0764*/ 	.word	0xffffffff


	//   ....[181]....
        /*0768*/ 	.word	0xffffffff


	//   ....[182]....
        /*076c*/ 	.word	0xffffffff


	//   ....[183]....
        /*0770*/ 	.word	0xffffffff


	//   ....[184]....
        /*0774*/ 	.word	0xffffffff


	//   ....[185]....
        /*0778*/ 	.word	0xffffffff


	//   ....[186]....
        /*077c*/ 	.word	0xffffffff


	//   ....[187]....
        /*0780*/ 	.word	0xffffffff


	//   ....[188]....
        /*0784*/ 	.word	0xffffffff


	//   ....[189]....
        /*0788*/ 	.word	0xffffffff


	//   ....[190]....
        /*078c*/ 	.word	0xffffffff


	//   ....[191]....
        /*0790*/ 	.word	0xffffffff


	//   ....[192]....
        /*0794*/ 	.word	0xffffffff


	//   ....[193]....
        /*0798*/ 	.word	0xffffffff


	//   ....[194]....
        /*079c*/ 	.word	0xffffffff


	//   ....[195]....
        /*07a0*/ 	.word	0x0500000f


	//   ....[196]....
        /*07a4*/ 	.word	0x0500000f


	//   ....[197]....
        /*07a8*/ 	.word	0x0500000f


	//   ....[198]....
        /*07ac*/ 	.word	0x0500000f


	//   ....[199]....
        /*07b0*/ 	.word	0x0500000f


	//   ....[200]....
        /*07b4*/ 	.word	0x0500000f


	//   ....[201]....
        /*07b8*/ 	.word	0x0500000f


	//   ....[202]....
        /*07bc*/ 	.word	0x0500000f


	//   ....[203]....
        /*07c0*/ 	.word	0x0500000f


	//   ....[204]....
        /*07c4*/ 	.word	0x0500000f


	//   ....[205]....
        /*07c8*/ 	.word	0x0500000f


	//   ....[206]....
        /*07cc*/ 	.word	0x0500000f


	//   ....[207]....
        /*07d0*/ 	.word	0x0500000f


	//   ....[208]....
        /*07d4*/ 	.word	0x0500000f


	//   ....[209]....
        /*07d8*/ 	.word	0x0500000f


	//   ....[210]....
        /*07dc*/ 	.word	0x0500000f


	//   ....[211]....
        /*07e0*/ 	.word	0x0500000f


	//   ....[212]....
        /*07e4*/ 	.word	0x0500000f


	//   ....[213]....
        /*07e8*/ 	.word	0x0500000f


	//   ....[214]....
        /*07ec*/ 	.word	0x0500000f


	//   ....[215]....
        /*07f0*/ 	.word	0x0500000f


	//   ....[216]....
        /*07f4*/ 	.word	0x0500000f


	//   ....[217]....
        /*07f8*/ 	.word	0x0500000f


	//   ....[218]....
        /*07fc*/ 	.word	0x0500000f


	//   ....[219]....
        /*0800*/ 	.word	0x0500000f


	//   ....[220]....
        /*0804*/ 	.word	0x0500000f


	//   ....[221]....
        /*0808*/ 	.word	0x0500000f


	//   ....[222]....
        /*080c*/ 	.word	0x0500000f


	//   ....[223]....
        /*0810*/ 	.word	0x0500000f


	//   ....[224]....
        /*0814*/ 	.word	0x0500000f


	//   ....[225]....
        /*0818*/ 	.word	0x0500000f


	//   ....[226]....
        /*081c*/ 	.word	0x0500000f


	//   ....[227]....
        /*0820*/ 	.word	0x0500000f


	//   ....[228]....
        /*0824*/ 	.word	0x0500000f


	//   ....[229]....
        /*0828*/ 	.word	0x0500000f


	//   ....[230]....
        /*082c*/ 	.word	0x0500000f


	//   ....[231]....
        /*0830*/ 	.word	0x0500000f


	//   ....[232]....
        /*0834*/ 	.word	0x0500000f


	//   ....[233]....
        /*0838*/ 	.word	0x0500000f


	//   ....[234]....
        /*083c*/ 	.word	0x0500000f


	//   ....[235]....
        /*0840*/ 	.word	0x0500000f


	//   ....[236]....
        /*0844*/ 	.word	0x0500000f


	//   ....[237]....
        /*0848*/ 	.word	0x0500000f


	//   ....[238]....
        /*084c*/ 	.word	0x0500000f


	//   ....[239]....
        /*0850*/ 	.word	0x0500000f


	//   ....[240]....
        /*0854*/ 	.word	0x0500000f


	//   ....[241]....
        /*0858*/ 	.word	0x0500000f


	//   ....[242]....
        /*085c*/ 	.word	0x0500000f


	//   ....[243]....
        /*0860*/ 	.word	0x0500000f


	//   ....[244]....
        /*0864*/ 	.word	0x0500000f


	//   ....[245]....
        /*0868*/ 	.word	0x0500000f


	//   ....[246]....
        /*086c*/ 	.word	0x0500000f


	//   ....[247]....
        /*0870*/ 	.word	0x0500000f


	//   ....[248]....
        /*0874*/ 	.word	0x0500000f


	//   ....[249]....
        /*0878*/ 	.word	0x0500000f


	//   ....[250]....
        /*087c*/ 	.word	0x0500000f


	//   ....[251]....
        /*0880*/ 	.word	0x0500000f


	//   ....[252]....
        /*0884*/ 	.word	0x0500000f


	//   ....[253]....
        /*0888*/ 	.word	0x0500000f


	//   ....[254]....
        /*088c*/ 	.word	0x0500000f


	//   ....[255]....
        /*0890*/ 	.word	0x0500000f


	//   ....[0]....
        /*0894*/ 	.word	0x0500000f


	//   ....[1]....
        /*0898*/ 	.word	0x0500000f


	//   ....[2]....
        /*089c*/ 	.word	0x0500000f


	//   ....[3]....
        /*08a0*/ 	.word	0x0500000f


	//   ....[4]....
        /*08a4*/ 	.word	0x0500000f


	//   ....[5]....
        /*08a8*/ 	.word	0x0500000f


	//   ....[6]....
        /*08ac*/ 	.word	0x0500000f


	//   ....[7]....
        /*08b0*/ 	.word	0x0500000f


	//   ....[8]....
        /*08b4*/ 	.word	0x0500000f


	//   ....[9]....
        /*08b8*/ 	.word	0x0500000f


	//   ....[10]....
        /*08bc*/ 	.word	0x0500000f


	//   ....[11]....
        /*08c0*/ 	.word	0x0500000f


	//   ....[12]....
        /*08c4*/ 	.word	0x0500000f


	//   ....[13]....
        /*08c8*/ 	.word	0x0500000f


	//   ....[14]....
        /*08cc*/ 	.word	0x0500000f


	//   ....[15]....
        /*08d0*/ 	.word	0x0500000f


	//   ....[16]....
        /*08d4*/ 	.word	0x0500000f


	//   ....[17]....
        /*08d8*/ 	.word	0x0500000f


	//   ....[18]....
        /*08dc*/ 	.word	0x0500000f


	//   ....[19]....
        /*08e0*/ 	.word	0x0500000f


	//   ....[20]....
        /*08e4*/ 	.word	0x0500000f


	//   ....[21]....
        /*08e8*/ 	.word	0x0500000f


	//   ....[22]....
        /*08ec*/ 	.word	0x0500000f


	//   ....[23]....
        /*08f0*/ 	.word	0x0500000f


	//   ....[24]....
        /*08f4*/ 	.word	0x0500000f


	//   ....[25]....
        /*08f8*/ 	.word	0x0500000f


	//   ....[26]....
        /*08fc*/ 	.word	0x0500000f


	//   ....[27]....
        /*0900*/ 	.word	0x0500000f


	//   ....[28]....
        /*0904*/ 	.word	0x0500000f


	//   ....[29]....
        /*0908*/ 	.word	0x0500000f


	//   ....[30]....
        /*090c*/ 	.word	0x0500000f


	//   ....[31]....
        /*0910*/ 	.word	0x0500000f


	//   ....[32]....
        /*0914*/ 	.word	0x0500000f


	//   ....[33]....
        /*0918*/ 	.word	0x0500000f


	//   ....[34]....
        /*091c*/ 	.word	0x0500000f


	//   ....[35]....
        /*0920*/ 	.word	0x0500000f


	//   ....[36]....
        /*0924*/ 	.word	0x0500000f


	//   ....[37]....
        /*0928*/ 	.word	0x0500000f


	//   ....[38]....
        /*092c*/ 	.word	0x0500000f


	//   ....[39]....
        /*0930*/ 	.word	0x0500000f


	//   ....[40]....
        /*0934*/ 	.word	0x0500000f


	//   ....[41]....
        /*0938*/ 	.word	0x0500000f


	//   ....[42]....
        /*093c*/ 	.word	0x0500000f


	//   ....[43]....
        /*0940*/ 	.word	0x0500000f


	//   ....[44]....
        /*0944*/ 	.word	0x0500000f


	//   ....[45]....
        /*0948*/ 	.word	0x0500000f


	//   ....[46]....
        /*094c*/ 	.word	0x0500000f


	//   ....[47]....
        /*0950*/ 	.word	0x0500000f


	//   ....[48]....
        /*0954*/ 	.word	0x0500000f


	//   ....[49]....
        /*0958*/ 	.word	0x0500000f


	//   ....[50]....
        /*095c*/ 	.word	0x0500000f


	//   ....[51]....
        /*0960*/ 	.word	0x0500000f


	//   ....[52]....
        /*0964*/ 	.word	0x0500000f


	//   ....[53]....
        /*0968*/ 	.word	0x0500000f


	//   ....[54]....
        /*096c*/ 	.word	0x0500000f


	//   ....[55]....
        /*0970*/ 	.word	0x0500000f


	//   ....[56]....
        /*0974*/ 	.word	0x0500000f


	//   ....[57]....
        /*0978*/ 	.word	0x0500000f


	//   ....[58]....
        /*097c*/ 	.word	0x0500000f


	//   ....[59]....
        /*0980*/ 	.word	0x0500000f


	//   ....[60]....
        /*0984*/ 	.word	0x0500000f


	//   ....[61]....
        /*0988*/ 	.word	0x0500000f


	//   ....[62]....
        /*098c*/ 	.word	0x0500000f


	//   ....[63]....
        /*0990*/ 	.word	0x0500000f


	//   ....[64]....
        /*0994*/ 	.word	0x0500000f


	//----- nvinfo : EIATTR_COOP_GROUP_INSTR_OFFSETS
	.align		4
.L_557:
        /*0998*/ 	.byte	0x04, 0x28
        /*099a*/ 	.short	(.L_559 - .L_558)


	//   ....[0]....
.L_558:
        /*099c*/ 	.word	0x00000060


	//   ....[1]....
        /*09a0*/ 	.word	0x00000140


	//   ....[2]....
        /*09a4*/ 	.word	0x00000190


	//   ....[3]....
        /*09a8*/ 	.word	0x000003c0


	//   ....[4]....
        /*09ac*/ 	.word	0x00000520


	//   ....[5]....
        /*09b0*/ 	.word	0x00000640


	//   ....[6]....
        /*09b4*/ 	.word	0x000007a0


	//   ....[7]....
        /*09b8*/ 	.word	0x00003600


	//   ....[8]....
        /*09bc*/ 	.word	0x00003610


	//   ....[9]....
        /*09c0*/ 	.word	0x000043d0


	//   ....[10]....
        /*09c4*/ 	.word	0x000043e0


	//   ....[11]....
        /*09c8*/ 	.word	0x00005130


	//   ....[12]....
        /*09cc*/ 	.word	0x00005140


	//   ....[13]....
        /*09d0*/ 	.word	0x00006b50


	//   ....[14]....
        /*09d4*/ 	.word	0x00006b60


	//   ....[15]....
        /*09d8*/ 	.word	0x00007a60


	//   ....[16]....
        /*09dc*/ 	.word	0x00007a70


	//   ....[17]....
        /*09e0*/ 	.word	0x00008a70


	//   ....[18]....
        /*09e4*/ 	.word	0x00008a80


	//   ....[19]....
        /*09e8*/ 	.word	0x00009be0


	//   ....[20]....
        /*09ec*/ 	.word	0x00009bf0


	//   ....[21]....
        /*09f0*/ 	.word	0x00009da0


	//   ....[22]....
        /*09f4*/ 	.word	0x00009db0


	//   ....[23]....
        /*09f8*/ 	.word	0x00009f70


	//   ....[24]....
        /*09fc*/ 	.word	0x00009f80


	//   ....[25]....
        /*0a00*/ 	.word	0x0000a3d0


	//   ....[26]....
        /*0a04*/ 	.word	0x0000a3e0


	//   ....[27]....
        /*0a08*/ 	.word	0x0000a560


	//   ....[28]....
        /*0a0c*/ 	.word	0x0000a580


	//   ....[29]....
        /*0a10*/ 	.word	0x0000a710


	//   ....[30]....
        /*0a14*/ 	.word	0x0000a730


	//   ....[31]....
        /*0a18*/ 	.word	0x0000afe0


	//   ....[32]....
        /*0a1c*/ 	.word	0x0000b7f0


	//   ....[33]....
        /*0a20*/ 	.word	0x0000b800


	//   ....[34]....
        /*0a24*/ 	.word	0x0000b810


	//   ....[35]....
        /*0a28*/ 	.word	0x0000b820


	//   ....[36]....
        /*0a2c*/ 	.word	0x0000bd90


	//   ....[37]....
        /*0a30*/ 	.word	0x0000bda0


	//   ....[38]....
        /*0a34*/ 	.word	0x0000bdb0


	//   ....[39]....
        /*0a38*/ 	.word	0x0000bdc0


	//   ....[40]....
        /*0a3c*/ 	.word	0x0000c300


	//   ....[41]....
        /*0a40*/ 	.word	0x0000c310


	//   ....[42]....
        /*0a44*/ 	.word	0x0000c320


	//   ....[43]....
        /*0a48*/ 	.word	0x0000c330


	//   ....[44]....
        /*0a4c*/ 	.word	0x0000c890


	//   ....[45]....
        /*0a50*/ 	.word	0x0000c8a0


	//   ....[46]....
        /*0a54*/ 	.word	0x0000c8b0


	//   ....[47]....
        /*0a58*/ 	.word	0x0000c8c0


	//   ....[48]....
        /*0a5c*/ 	.word	0x0000ff10


	//   ....[49]....
        /*0a60*/ 	.word	0x0000ff20


	//   ....[50]....
        /*0a64*/ 	.word	0x0000ff30


	//   ....[51]....
        /*0a68*/ 	.word	0x0000ff40


	//   ....[52]....
        /*0a6c*/ 	.word	0x000103b0


	//   ....[53]....
        /*0a70*/ 	.word	0x000103c0


	//   ....[54]....
        /*0a74*/ 	.word	0x000103d0


	//   ....[55]....
        /*0a78*/ 	.word	0x000103e0


	//   ....[56]....
        /*0a7c*/ 	.word	0x00010800


	//   ....[57]....
        /*0a80*/ 	.word	0x00010810


	//   ....[58]....
        /*0a84*/ 	.word	0x00010820


	//   ....[59]....
        /*0a88*/ 	.word	0x00010830


	//   ....[60]....
        /*0a8c*/ 	.word	0x00010c70


	//   ....[61]....
        /*0a90*/ 	.word	0x00010c80


	//   ....[62]....
        /*0a94*/ 	.word	0x00010c90


	//   ....[63]....
        /*0a98*/ 	.word	0x00010ca0


	//   ....[64]....
        /*0a9c*/ 	.word	0x00017cb0


	//   ....[65]....
        /*0aa0*/ 	.word	0x00018150


	//   ....[66]....
        /*0aa4*/ 	.word	0x00018160


	//   ....[67]....
        /*0aa8*/ 	.word	0x00018210


	//   ....[68]....
        /*0aac*/ 	.word	0x00018840


	//   ....[69]....
        /*0ab0*/ 	.word	0x00018860


	//   ....[70]....
        /*0ab4*/ 	.word	0x0001d580


	//   ....[71]....
        /*0ab8*/ 	.word	0x0001da90


	//   ....[72]....
        /*0abc*/ 	.word	0x0001dae0


	//   ....[73]....
        /*0ac0*/ 	.word	0x0001de30


	//   ....[74]....
        /*0ac4*/ 	.word	0x0001e0c0


	//   ....[75]....
        /*0ac8*/ 	.word	0x0001e100


	//   ....[76]....
        /*0acc*/ 	.word	0x00022e90


	//   ....[77]....
        /*0ad0*/ 	.word	0x00022ec0


	//   ....[78]....
        /*0ad4*/ 	.word	0x00022ee0


	//   ....[79]....
        /*0ad8*/ 	.word	0x00022f00


	//   ....[80]....
        /*0adc*/ 	.word	0x000242c0


	//   ....[81]....
        /*0ae0*/ 	.word	0x000244d0


	//   ....[82]....
        /*0ae4*/ 	.word	0x000244f0


	//   ....[83]....
        /*0ae8*/ 	.word	0x00024520


	//   ....[84]....
        /*0aec*/ 	.word	0x000263c0


	//   ....[85]....
        /*0af0*/ 	.word	0x00026400


	//   ....[86]....
        /*0af4*/ 	.word	0x00026440


	//   ....[87]....
        /*0af8*/ 	.word	0x00026470


	//   ....[88]....
        /*0afc*/ 	.word	0x00026ac0


	//   ....[89]....
        /*0b00*/ 	.word	0x00026af0


	//   ....[90]....
        /*0b04*/ 	.word	0x00026c30


	//   ....[91]....
        /*0b08*/ 	.word	0x00026c50


	//   ....[92]....
        /*0b0c*/ 	.word	0x00026d90


	//   ....[93]....
        /*0b10*/ 	.word	0x00026db0


	//   ....[94]....
        /*0b14*/ 	.word	0x00026f00


	//   ....[95]....
        /*0b18*/ 	.word	0x00026f20


	//   ....[96]....
        /*0b1c*/ 	.word	0x00027860


	//   ....[97]....
        /*0b20*/ 	.word	0x00027880


	//   ....[98]....
        /*0b24*/ 	.word	0x000279d0


	//   ....[99]....
        /*0b28*/ 	.word	0x000279f0


	//   ....[100]....
        /*0b2c*/ 	.word	0x00027b30


	//   ....[101]....
        /*0b30*/ 	.word	0x00027b50


	//   ....[102]....
        /*0b34*/ 	.word	0x00027ca0


	//   ....[103]....
        /*0b38*/ 	.word	0x00027cc0


	//   ....[104]....
        /*0b3c*/ 	.word	0x00027e90


	//   ....[105]....
        /*0b40*/ 	.word	0x00028040


	//   ....[106]....
        /*0b44*/ 	.word	0x00028070


	//   ....[107]....
        /*0b48*/ 	.word	0x000280a0


	//   ....[108]....
        /*0b4c*/ 	.word	0x000280d0


	//   ....[109]....
        /*0b50*/ 	.word	0x00028100


	//   ....[110]....
        /*0b54*/ 	.word	0x00028130


	//   ....[111]....
        /*0b58*/ 	.word	0x000282a0


	//   ....[112]....
        /*0b5c*/ 	.word	0x000282d0


	//   ....[113]....
        /*0b60*/ 	.word	0x00028300


	//   ....[114]....
        /*0b64*/ 	.word	0x00028330


	//   ....[115]....
        /*0b68*/ 	.word	0x00028360


	//   ....[116]....
        /*0b6c*/ 	.word	0x00028390


	//   ....[117]....
        /*0b70*/ 	.word	0x00028420


	//   ....[118]....
        /*0b74*/ 	.word	0x00028480


	//   ....[119]....
        /*0b78*/ 	.word	0x00028510


	//   ....[120]....
        /*0b7c*/ 	.word	0x00029320


	//   ....[121]....
        /*0b80*/ 	.word	0x0002b820


	//   ....[122]....
        /*0b84*/ 	.word	0x0002b860


	//   ....[123]....
        /*0b88*/ 	.word	0x0002b890


	//   ....[124]....
        /*0b8c*/ 	.word	0x0002b940


	//   ....[125]....
        /*0b90*/ 	.word	0x0002b980


	//   ....[126]....
        /*0b94*/ 	.word	0x0002b9e0


	//   ....[127]....
        /*0b98*/ 	.word	0x0002ba20


	//   ....[128]....
        /*0b9c*/ 	.word	0x0002ba80


	//   ....[129]....
        /*0ba0*/ 	.word	0x0002baa0


	//   ....[130]....
        /*0ba4*/ 	.word	0x0002bad0


	//   ....[131]....
        /*0ba8*/ 	.word	0x0002c300


	//   ....[132]....
        /*0bac*/ 	.word	0x0002c330


	//   ....[133]....
        /*0bb0*/ 	.word	0x0002c350


	//   ....[134]....
        /*0bb4*/ 	.word	0x0002c3f0


	//   ....[135]....
        /*0bb8*/ 	.word	0x0002c400


	//   ....[136]....
        /*0bbc*/ 	.word	0x0002c4b0


	//   ....[137]....
        /*0bc0*/ 	.word	0x0002c4c0


	//   ....[138]....
        /*0bc4*/ 	.word	0x0002c570


	//   ....[139]....
        /*0bc8*/ 	.word	0x0002c580


	//   ....[140]....
        /*0bcc*/ 	.word	0x0002c630


	//   ....[141]....
        /*0bd0*/ 	.word	0x0002c640


	//   ....[142]....
        /*0bd4*/ 	.word	0x0002c6f0


	//   ....[143]....
        /*0bd8*/ 	.word	0x0002c700


	//   ....[144]....
        /*0bdc*/ 	.word	0x0002c7b0


	//   ....[145]....
        /*0be0*/ 	.word	0x0002c7c0


	//   ....[146]....
        /*0be4*/ 	.word	0x0002c800


	//   ....[147]....
        /*0be8*/ 	.word	0x0002d010


	//   ....[148]....
        /*0bec*/ 	.word	0x0002d050


	//   ....[149]....
        /*0bf0*/ 	.word	0x0002d070


	//   ....[150]....
        /*0bf4*/ 	.word	0x0002d130


	//   ....[151]....
        /*0bf8*/ 	.word	0x0002d160


	//   ....[152]....
        /*0bfc*/ 	.word	0x0002d1b0


	//   ....[153]....
        /*0c00*/ 	.word	0x0002d1e0


	//   ....[154]....
        /*0c04*/ 	.word	0x0002d230


	//   ....[155]....
        /*0c08*/ 	.word	0x0002d260


	//   ....[156]....
        /*0c0c*/ 	.word	0x0002d2d0


	//   ....[157]....
        /*0c10*/ 	.word	0x0002d5b0


	//   ....[158]....
        /*0c14*/ 	.word	0x0002d5d0


	//   ....[159]....
        /*0c18*/ 	.word	0x0002d690


	//   ....[160]....
        /*0c1c*/ 	.word	0x0002d6a0


	//   ....[161]....
        /*0c20*/ 	.word	0x0002d750


	//   ....[162]....
        /*0c24*/ 	.word	0x0002d760


	//   ....[163]....
        /*0c28*/ 	.word	0x0002d810


	//   ....[164]....
        /*0c2c*/ 	.word	0x0002d820


	//   ....[165]....
        /*0c30*/ 	.word	0x0002d830


	//   ....[166]....
        /*0c34*/ 	.word	0x0002d8e0


	//   ....[167]....
        /*0c38*/ 	.word	0x0002de60


	//   ....[168]....
        /*0c3c*/ 	.word	0x0002dea0


	//   ....[169]....
        /*0c40*/ 	.word	0x0002df30


	//   ....[170]....
        /*0c44*/ 	.word	0x0002df60


	//   ....[171]....
        /*0c48*/ 	.word	0x0002dff0


	//   ....[172]....
        /*0c4c*/ 	.word	0x0002e020


	//   ....[173]....
        /*0c50*/ 	.word	0x0002e0b0


	//   ....[174]....
        /*0c54*/ 	.word	0x0002e0e0


	//   ....[175]....
        /*0c58*/ 	.word	0x0002e0f0


	//   ....[176]....
        /*0c5c*/ 	.word	0x0002e180


	//   ....[177]....
        /*0c60*/ 	.word	0x0002e5b0


	//   ....[178]....
        /*0c64*/ 	.word	0x0002e5e0


	//   ....[179]....
        /*0c68*/ 	.word	0x0002e610


	//   ....[180]....
        /*0c6c*/ 	.word	0x0002e640


	//   ....[181]....
        /*0c70*/ 	.word	0x0002e670


	//   ....[182]....
        /*0c74*/ 	.word	0x0002e6a0


	//   ....[183]....
        /*0c78*/ 	.word	0x0002e6d0


	//   ....[184]....
        /*0c7c*/ 	.word	0x0002e700


	//   ....[185]....
        /*0c80*/ 	.word	0x0002e880


	//   ....[186]....
        /*0c84*/ 	.word	0x0002e8b0


	//   ....[187]....
        /*0c88*/ 	.word	0x0002e8e0


	//   ....[188]....
        /*0c8c*/ 	.word	0x0002e910


	//   ....[189]....
        /*0c90*/ 	.word	0x0002e940


	//   ....[190]....
        /*0c94*/ 	.word	0x0002e970


	//   ....[191]....
        /*0c98*/ 	.word	0x0002ea30


	//   ....[192]....
        /*0c9c*/ 	.word	0x0002ea50


	//   ....[193]....
        /*0ca0*/ 	.word	0x0002eac0


	//   ....[194]....
        /*0ca4*/ 	.word	0x0002f160


	//   ....[195]....
        /*0ca8*/ 	.word	0x0002f4a0


	//   ....[196]....
        /*0cac*/ 	.word	0x0002f530


	//   ....[197]....
        /*0cb0*/ 	.word	0x0002f5d0


	//   ....[198]....
        /*0cb4*/ 	.word	0x0002f660


	//   ....[199]....
        /*0cb8*/ 	.word	0x0002f700


	//   ....[200]....
        /*0cbc*/ 	.word	0x0002f790


	//   ....[201]....
        /*0cc0*/ 	.word	0x0002f880


	//   ....[202]....
        /*0cc4*/ 	.word	0x0002f910


	//   ....[203]....
        /*0cc8*/ 	.word	0x0002f9b0


	//   ....[204]....
        /*0ccc*/ 	.word	0x0002fa40


	//   ....[205]....
        /*0cd0*/ 	.word	0x0002fae0


	//   ....[206]....
        /*0cd4*/ 	.word	0x0002fb70


	//   ....[207]....
        /*0cd8*/ 	.word	0x0002fc60


	//   ....[208]....
        /*0cdc*/ 	.word	0x0002fcf0


	//   ....[209]....
        /*0ce0*/ 	.word	0x0002fd90


	//   ....[210]....
        /*0ce4*/ 	.word	0x0002fe20


	//   ....[211]....
        /*0ce8*/ 	.word	0x0002fec0


	//   ....[212]....
        /*0cec*/ 	.word	0x0002ff50


	//   ....[213]....
        /*0cf0*/ 	.word	0x00030040


	//   ....[214]....
        /*0cf4*/ 	.word	0x000300d0


	//   ....[215]....
        /*0cf8*/ 	.word	0x00030120


	//   ....[216]....
        /*0cfc*/ 	.word	0x00030170


	//   ....[217]....
        /*0d00*/ 	.word	0x00030200


	//   ....[218]....
        /*0d04*/ 	.word	0x00030290


	//   ....[219]....
        /*0d08*/ 	.word	0x000302e0


	//   ....[220]....
        /*0d0c*/ 	.word	0x00030330


	//   ....[221]....
        /*0d10*/ 	.word	0x000303c0


	//   ....[222]....
        /*0d14*/ 	.word	0x00030450


	//   ....[223]....
        /*0d18*/ 	.word	0x000304a0


	//   ....[224]....
        /*0d1c*/ 	.word	0x000304f0


	//   ....[225]....
        /*0d20*/ 	.word	0x00030580


	//   ....[226]....
        /*0d24*/ 	.word	0x00030610


	//   ....[227]....
        /*0d28*/ 	.word	0x00030660


	//   ....[228]....
        /*0d2c*/ 	.word	0x000306b0


	//   ....[229]....
        /*0d30*/ 	.word	0x00030790


	//   ....[230]....
        /*0d34*/ 	.word	0x00030820


	//   ....[231]....
        /*0d38*/ 	.word	0x00030870


	//   ....[232]....
        /*0d3c*/ 	.word	0x000308c0


	//   ....[233]....
        /*0d40*/ 	.word	0x00030950


	//   ....[234]....
        /*0d44*/ 	.word	0x000309e0


	//   ....[235]....
        /*0d48*/ 	.word	0x00030a30


	//   ....[236]....
        /*0d4c*/ 	.word	0x00030a80


	//   ....[237]....
        /*0d50*/ 	.word	0x00030b10


	//   ....[238]....
        /*0d54*/ 	.word	0x00030ba0


	//   ....[239]....
        /*0d58*/ 	.word	0x00030bf0


	//   ....[240]....
        /*0d5c*/ 	.word	0x00030c40


	//   ....[241]....
        /*0d60*/ 	.word	0x00030cd0


	//   ....[242]....
        /*0d64*/ 	.word	0x00030d60


	//   ....[243]....
        /*0d68*/ 	.word	0x00030db0


	//   ....[244]....
        /*0d6c*/ 	.word	0x00030e00


	//   ....[245]....
        /*0d70*/ 	.word	0x00031100


	//   ....[246]....
        /*0d74*/ 	.word	0x000313e0


	//   ....[247]....
        /*0d78*/ 	.word	0x000314d0


	//   ....[248]....
        /*0d7c*/ 	.word	0x000315a0


	//   ....[249]....
        /*0d80*/ 	.word	0x00031610


	//   ....[250]....
        /*0d84*/ 	.word	0x000316f0


	//   ....[251]....
        /*0d88*/ 	.word	0x000317c0


	//   ....[252]....
        /*0d8c*/ 	.word	0x000318c0


	//   ....[253]....
        /*0d90*/ 	.word	0x00031930


	//   ....[254]....
        /*0d94*/ 	.word	0x00031a20


	//   ....[255]....
        /*0d98*/ 	.word	0x00031a90


	//   ....[0]....
        /*0d9c*/ 	.word	0x00031b70


	//   ....[1]....
        /*0da0*/ 	.word	0x00031c20


	//   ....[2]....
        /*0da4*/ 	.word	0x00031c80


	//   ....[3]....
        /*0da8*/ 	.word	0x00031ce0


	//   ....[4]....
        /*0dac*/ 	.word	0x00031df0


	//   ....[5]....
        /*0db0*/ 	.word	0x00031e50


	//   ....[6]....
        /*0db4*/ 	.word	0x00031f70


	//   ....[7]....
        /*0db8*/ 	.word	0x00031fd0


	//   ....[8]....
        /*0dbc*/ 	.word	0x000320f0


	//   ....[9]....
        /*0dc0*/ 	.word	0x00032150


	//   ....[10]....
        /*0dc4*/ 	.word	0x00032270


	//   ....[11]....
        /*0dc8*/ 	.word	0x000322d0


	//   ....[12]....
        /*0dcc*/ 	.word	0x000323f0


	//   ....[13]....
        /*0dd0*/ 	.word	0x00032450


	//   ....[14]....
        /*0dd4*/ 	.word	0x00032570


	//   ....[15]....
        /*0dd8*/ 	.word	0x000325d0


	//   ....[16]....
        /*0ddc*/ 	.word	0x000326d0


	//   ....[17]....
        /*0de0*/ 	.word	0x00032800


	//   ....[18]....
        /*0de4*/ 	.word	0x000328b0


	//   ....[19]....
        /*0de8*/ 	.word	0x00032990


	//   ....[20]....
        /*0dec*/ 	.word	0x00032a80


	//   ....[21]....
        /*0df0*/ 	.word	0x00032ae0


	//   ....[22]....
        /*0df4*/ 	.word	0x00032bc0


	//   ....[23]....
        /*0df8*/ 	.word	0x00032c20


	//   ....[24]....
        /*0dfc*/ 	.word	0x00032d00


	//   ....[25]....
        /*0e00*/ 	.word	0x00032d60


	//   ....[26]....
        /*0e04*/ 	.word	0x00032e70


	//   ....[27]....
        /*0e08*/ 	.word	0x00032f60


	//   ....[28]....
        /*0e0c*/ 	.word	0x00033000


	//   ....[29]....
        /*0e10*/ 	.word	0x00033060


	//   ....[30]....
        /*0e14*/ 	.word	0x00033180


	//   ....[31]....
        /*0e18*/ 	.word	0x000331e0


	//   ....[32]....
        /*0e1c*/ 	.word	0x00033300


	//   ....[33]....
        /*0e20*/ 	.word	0x00033360


	//   ....[34]....
        /*0e24*/ 	.word	0x00033480


	//   ....[35]....
        /*0e28*/ 	.word	0x000334e0


	//   ....[36]....
        /*0e2c*/ 	.word	0x000335b0


	//   ....[37]....
        /*0e30*/ 	.word	0x00033720


	//   ....[38]....
        /*0e34*/ 	.word	0x000337e0


	//   ....[39]....
        /*0e38*/ 	.word	0x00033940


	//   ....[40]....
        /*0e3c*/ 	.word	0x000339f0


	//   ....[41]....
        /*0e40*/ 	.word	0x00033a50


	//   ....[42]....
        /*0e44*/ 	.word	0x00033b10


	//   ....[43]....
        /*0e48*/ 	.word	0x00033bf0


	//   ....[44]....
        /*0e4c*/ 	.word	0x00033d00


	//   ....[45]....
        /*0e50*/ 	.word	0x00033d60


	//   ....[46]....
        /*0e54*/ 	.word	0x00033e20


	//   ....[47]....
        /*0e58*/ 	.word	0x00033f30


	//   ....[48]....
        /*0e5c*/ 	.word	0x00033fd0


	//   ....[49]....
        /*0e60*/ 	.word	0x000340f0


	//   ....[50]....
        /*0e64*/ 	.word	0x00034160


	//   ....[51]....
        /*0e68*/ 	.word	0x000341d0


	//   ....[52]....
        /*0e6c*/ 	.word	0x00034240


	//   ....[53]....
        /*0e70*/ 	.word	0x000342b0


	//   ....[54]....
        /*0e74*/ 	.word	0x00034330


	//   ....[55]....
        /*0e78*/ 	.word	0x000343c0


	//   ....[56]....
        /*0e7c*/ 	.word	0x00034450


	//   ....[57]....
        /*0e80*/ 	.word	0x000344c0


	//   ....[58]....
        /*0e84*/ 	.word	0x00034530


	//   ....[59]....
        /*0e88*/ 	.word	0x000345a0


	//   ....[60]....
        /*0e8c*/ 	.word	0x00034620


	//   ....[61]....
        /*0e90*/ 	.word	0x00034690


	//   ....[62]....
        /*0e94*/ 	.word	0x00034730


	//   ....[63]....
        /*0e98*/ 	.word	0x000347c0


	//   ....[64]....
        /*0e9c*/ 	.word	0x000348e0


	//----- nvinfo : EIATTR_REG_RECONFIG
	.align		4
.L_559:
        /*0ea0*/ 	.byte	0x01, 0x54
	.zero		2


	//----- nvinfo : EIATTR_SYSCALL_OFFSETS
	.align		4
        /*0ea4*/ 	.byte	0x04, 0x46
        /*0ea6*/ 	.short	(.L_561 - .L_560)


	//   ....[0]....
.L_560:
        /*0ea8*/ 	.word	0x00001950


	//   ....[1]....
        /*0eac*/ 	.word	0x00001aa0


	//   ....[2]....
        /*0eb0*/ 	.word	0x0000b180


	//   ....[3]....
        /*0eb4*/ 	.word	0x0000b4b0


	//   ....[4]....
        /*0eb8*/ 	.word	0x0002ae10


	//   ....[5]....
        /*0ebc*/ 	.word	0x0002af60


	//   ....[6]....
        /*0ec0*/ 	.word	0x0002b050


	//   ....[7]....
        /*0ec4*/ 	.word	0x0002bf40


	//----- nvinfo : EIATTR_MBARRIER_INSTR_OFFSETS
	.align		4
.L_561:
        /*0ec8*/ 	.byte	0x04, 0x39
        /*0eca*/ 	.short	(.L_563 - .L_562)


	//   ....[0]....
.L_562:
        /*0ecc*/ 	.word	0x00000270
        /*0ed0*/ 	.word	0x000000ff
        /*0ed4*/ 	.word	0x00038800
        /*0ed8*/ 	.short	0x0100
        /*0eda*/ 	.byte	0x08
	.zero		1


	//   ....[1]....
        /*0edc*/ 	.word	0x00000280
        /*0ee0*/ 	.word	0x000000ff
        /*0ee4*/ 	.word	0x00038820
        /*0ee8*/ 	.short	0x0100
        /*0eea*/ 	.byte	0x08
	.zero		1


	//   ....[2]....
        /*0eec*/ 	.word	0x00000370
        /*0ef0*/ 	.word	0x000000ff
        /*0ef4*/ 	.word	0x00038830
        /*0ef8*/ 	.short	0x0100
        /*0efa*/ 	.byte	0x08
	.zero		1


	//   ....[3]....
        /*0efc*/ 	.word	0x00000380
        /*0f00*/ 	.word	0x000000ff
        /*0f04*/ 	.word	0x00038840
        /*0f08*/ 	.short	0x0100
        /*0f0a*/ 	.byte	0x08
	.zero		1


	//   ....[4]....
        /*0f0c*/ 	.word	0x00000390
        /*0f10*/ 	.word	0x000000ff
        /*0f14*/ 	.word	0x00038838
        /*0f18*/ 	.short	0x0100
        /*0f1a*/ 	.byte	0x08
	.zero		1


	//   ....[5]....
        /*0f1c*/ 	.word	0x000003a0
        /*0f20*/ 	.word	0x000000ff
        /*0f24*/ 	.word	0x00038848
        /*0f28*/ 	.short	0x0100
        /*0f2a*/ 	.byte	0x08
	.zero		1


	//   ....[6]....
        /*0f2c*/ 	.word	0x000004d0
        /*0f30*/ 	.word	0x000000ff
        /*0f34*/ 	.word	0x00038850
        /*0f38*/ 	.short	0x0100
        /*0f3a*/ 	.byte	0x08
	.zero		1


	//   ....[7]....
        /*0f3c*/ 	.word	0x000004e0
        /*0f40*/ 	.word	0x000000ff
        /*0f44*/ 	.word	0x00038860
        /*0f48*/ 	.short	0x0100
        /*0f4a*/ 	.byte	0x08
	.zero		1


	//   ....[8]....
        /*0f4c*/ 	.word	0x000004f0
        /*0f50*/ 	.word	0x000000ff
        /*0f54*/ 	.word	0x00038858
        /*0f58*/ 	.short	0x0100
        /*0f5a*/ 	.byte	0x08
	.zero		1


	//   ....[9]....
        /*0f5c*/ 	.word	0x00000500
        /*0f60*/ 	.word	0x000000ff
        /*0f64*/ 	.word	0x00038868
        /*0f68*/ 	.short	0x0100
        /*0f6a*/ 	.byte	0x08
	.zero		1


	//   ....[10]....
        /*0f6c*/ 	.word	0x000005f0
        /*0f70*/ 	.word	0x000000ff
        /*0f74*/ 	.word	0x00038870
        /*0f78*/ 	.short	0x0100
        /*0f7a*/ 	.byte	0x06
	.zero		1


	//   ....[11]....
        /*0f7c*/ 	.word	0x00000600
        /*0f80*/ 	.word	0x000000ff
        /*0f84*/ 	.word	0x00038880
        /*0f88*/ 	.short	0x0100
        /*0f8a*/ 	.byte	0x06
	.zero		1


	//   ....[12]....
        /*0f8c*/ 	.word	0x00000610
        /*0f90*/ 	.word	0x000000ff
        /*0f94*/ 	.word	0x00038878
        /*0f98*/ 	.short	0x0100
        /*0f9a*/ 	.byte	0x06
	.zero		1


	//   ....[13]....
        /*0f9c*/ 	.word	0x00000620
        /*0fa0*/ 	.word	0x000000ff
        /*0fa4*/ 	.word	0x00038888
        /*0fa8*/ 	.short	0x0100
        /*0faa*/ 	.byte	0x06
	.zero		1


	//   ....[14]....
        /*0fac*/ 	.word	0x00000750
        /*0fb0*/ 	.word	0x000000ff
        /*0fb4*/ 	.word	0x00038890
        /*0fb8*/ 	.short	0x0100
        /*0fba*/ 	.byte	0x08
	.zero		1


	//   ....[15]....
        /*0fbc*/ 	.word	0x00000760
        /*0fc0*/ 	.word	0x000000ff
        /*0fc4*/ 	.word	0x000388a0
        /*0fc8*/ 	.short	0x0100
        /*0fca*/ 	.byte	0x08
	.zero		1


	//   ....[16]....
        /*0fcc*/ 	.word	0x00000770
        /*0fd0*/ 	.word	0x000000ff
        /*0fd4*/ 	.word	0x00038898
        /*0fd8*/ 	.short	0x0100
        /*0fda*/ 	.byte	0x08
	.zero		1


	//   ....[17]....
        /*0fdc*/ 	.word	0x00000780
        /*0fe0*/ 	.word	0x000000ff
        /*0fe4*/ 	.word	0x000388a8
        /*0fe8*/ 	.short	0x0100
        /*0fea*/ 	.byte	0x08
	.zero		1


	//   ....[18]....
        /*0fec*/ 	.word	0x000008b0
        /*0ff0*/ 	.word	0x000000ff
        /*0ff4*/ 	.word	0x000388b0
        /*0ff8*/ 	.short	0x0100
        /*0ffa*/ 	.byte	0x08
	.zero		1


	//   ....[19]....
        /*0ffc*/ 	.word	0x000008c0
        /*1000*/ 	.word	0x000000ff
        /*1004*/ 	.word	0x000388c0
        /*1008*/ 	.short	0x0100
        /*100a*/ 	.byte	0x08
	.zero		1


	//   ....[20]....
        /*100c*/ 	.word	0x000008d0
        /*1010*/ 	.word	0x000000ff
        /*1014*/ 	.word	0x000388b8
        /*1018*/ 	.short	0x0100
        /*101a*/ 	.byte	0x08
	.zero		1


	//   ....[21]....
        /*101c*/ 	.word	0x000008e0
        /*1020*/ 	.word	0x000000ff
        /*1024*/ 	.word	0x000388c8
        /*1028*/ 	.short	0x0100
        /*102a*/ 	.byte	0x08
	.zero		1


	//   ....[22]....
        /*102c*/ 	.word	0x000035b0
        /*1030*/ 	.word	0x00000059
        /*1034*/ 	.word	0x00038890
        /*1038*/ 	.short	0x010a
        /*103a*/ 	.byte	0x3f
	.zero		1


	//   ....[23]....
        /*103c*/ 	.word	0x00006af0
        /*1040*/ 	.word	0x00000059
        /*1044*/ 	.word	0x00038890
        /*1048*/ 	.short	0x010a
        /*104a*/ 	.byte	0x3f
	.zero		1


	//   ....[24]....
        /*104c*/ 	.word	0x00009a20
        /*1050*/ 	.word	0x00000059
        /*1054*/ 	.word	0x00038890
        /*1058*/ 	.short	0x010a
        /*105a*/ 	.byte	0x3f
	.zero		1


	//   ....[25]....
        /*105c*/ 	.word	0x0000a1f0
        /*1060*/ 	.word	0x0000000b
        /*1064*/ 	.word	0x00000000
        /*1068*/ 	.short	0x0101
        /*106a*/ 	.byte	0x3f
	.zero		1


	//   ....[26]....
        /*106c*/ 	.word	0x0000a230
        /*1070*/ 	.word	0x00000059
        /*1074*/ 	.word	0x000388b0
        /*1078*/ 	.short	0x010a
        /*107a*/ 	.byte	0x3f
	.zero		1


	//   ....[27]....
        /*107c*/ 	.word	0x0000a970
        /*1080*/ 	.word	0x00000059
        /*1084*/ 	.word	0x00000000
        /*1088*/ 	.short	0x0101
        /*108a*/ 	.byte	0x3f
	.zero		1


	//   ....[28]....
        /*108c*/ 	.word	0x0000b210
        /*1090*/ 	.word	0x00000016
        /*1094*/ 	.word	0x00038800
        /*1098*/ 	.short	0x010a
        /*109a*/ 	.byte	0x3f
	.zero		1


	//   ....[29]....
        /*109c*/ 	.word	0x0000b260
        /*10a0*/ 	.word	0x00000016
        /*10a4*/ 	.word	0x00038800
        /*10a8*/ 	.short	0x010a
        /*10aa*/ 	.byte	0x3f
	.zero		1


	//   ....[30]....
        /*10ac*/ 	.word	0x0000ccb0
        /*10b0*/ 	.word	0x00000016
        /*10b4*/ 	.word	0x00038800
        /*10b8*/ 	.short	0x010a
        /*10ba*/ 	.byte	0x3f
	.zero		1


	//   ....[31]....
        /*10bc*/ 	.word	0x00010f80
        /*10c0*/ 	.word	0x00000016
        /*10c4*/ 	.word	0x00038800
        /*10c8*/ 	.short	0x010a
        /*10ca*/ 	.byte	0x3f
	.zero		1


	//   ....[32]....
        /*10cc*/ 	.word	0x000148c0
        /*10d0*/ 	.word	0x00000000
        /*10d4*/ 	.word	0x00038830
        /*10d8*/ 	.short	0x010a
        /*10da*/ 	.byte	0x3f
	.zero		1


	//   ....[33]....
        /*10dc*/ 	.word	0x00014900
        /*10e0*/ 	.word	0x00000000
        /*10e4*/ 	.word	0x00038830
        /*10e8*/ 	.short	0x010a
        /*10ea*/ 	.byte	0x3f
	.zero		1


	//   ....[34]....
        /*10ec*/ 	.word	0x00018b50
        /*10f0*/ 	.word	0x00000000
        /*10f4*/ 	.word	0x00000000
        /*10f8*/ 	.short	0x0101
        /*10fa*/ 	.byte	0x3f
	.zero		1


	//   ....[35]....
        /*10fc*/ 	.word	0x00019740
        /*1100*/ 	.word	0x00000009
        /*1104*/ 	.word	0x00038830
        /*1108*/ 	.short	0x010a
        /*110a*/ 	.byte	0x3f
	.zero		1


	//   ....[36]....
        /*110c*/ 	.word	0x000197d0
        /*1110*/ 	.word	0x00000009
        /*1114*/ 	.word	0x00038830
        /*1118*/ 	.short	0x010a
        /*111a*/ 	.byte	0x3f
	.zero		1


	//   ....[37]....
        /*111c*/ 	.word	0x0001ced0
        /*1120*/ 	.word	0x00000007
        /*1124*/ 	.word	0x00038850
        /*1128*/ 	.short	0x010a
        /*112a*/ 	.byte	0x3f
	.zero		1


	//   ....[38]....
        /*112c*/ 	.word	0x0001cf20
        /*1130*/ 	.word	0x00000007
        /*1134*/ 	.word	0x00038850
        /*1138*/ 	.short	0x010a
        /*113a*/ 	.byte	0x3f
	.zero		1


	//   ....[39]....
        /*113c*/ 	.word	0x0001e390
        /*1140*/ 	.word	0x00000009
        /*1144*/ 	.word	0x00000000
        /*1148*/ 	.short	0x0101
        /*114a*/ 	.byte	0x3f
	.zero		1


	//   ....[40]....
        /*114c*/ 	.word	0x0001e980
        /*1150*/ 	.word	0x00000007
        /*1154*/ 	.word	0x00000000
        /*1158*/ 	.short	0x0101
        /*115a*/ 	.byte	0x3f
	.zero		1


	//   ....[41]....
        /*115c*/ 	.word	0x0001ec30
        /*1160*/ 	.word	0x00000003
        /*1164*/ 	.word	0x00038830
        /*1168*/ 	.short	0x010a
        /*116a*/ 	.byte	0x3f
	.zero		1


	//   ....[42]....
        /*116c*/ 	.word	0x0001ecc0
        /*1170*/ 	.word	0x00000003
        /*1174*/ 	.word	0x00038830
        /*1178*/ 	.short	0x010a
        /*117a*/ 	.byte	0x3f
	.zero		1


	//   ....[43]....
        /*117c*/ 	.word	0x000223c0
        /*1180*/ 	.word	0x00000006
        /*1184*/ 	.word	0x00038850
        /*1188*/ 	.short	0x010a
        /*118a*/ 	.byte	0x3f
	.zero		1


	//   ....[44]....
        /*118c*/ 	.word	0x00022410
        /*1190*/ 	.word	0x00000006
        /*1194*/ 	.word	0x00038850
        /*1198*/ 	.short	0x010a
        /*119a*/ 	.byte	0x3f
	.zero		1


	//   ....[45]....
        /*119c*/ 	.word	0x000231c0
        /*11a0*/ 	.word	0x000000a0
        /*11a4*/ 	.word	0x00000000
        /*11a8*/ 	.short	0x0101
        /*11aa*/ 	.byte	0x3f
	.zero		1


	//   ....[46]....
        /*11ac*/ 	.word	0x00023800
        /*11b0*/ 	.word	0x00000006
        /*11b4*/ 	.word	0x00000000
        /*11b8*/ 	.short	0x0101
        /*11ba*/ 	.byte	0x3f
	.zero		1


	//   ....[47]....
        /*11bc*/ 	.word	0x000241c0
        /*11c0*/ 	.word	0x00000008
        /*11c4*/ 	.word	0x00038850
        /*11c8*/ 	.short	0x010a
        /*11ca*/ 	.byte	0x3f
	.zero		1


	//   ....[48]....
        /*11cc*/ 	.word	0x00024260
        /*11d0*/ 	.word	0x00000008
        /*11d4*/ 	.word	0x00038850
        /*11d8*/ 	.short	0x010a
        /*11da*/ 	.byte	0x3f
	.zero		1


	//   ....[49]....
        /*11dc*/ 	.word	0x00024720
        /*11e0*/ 	.word	0x000000e5
        /*11e4*/ 	.word	0x00000000
        /*11e8*/ 	.short	0x0101
        /*11ea*/ 	.byte	0x3f
	.zero		1


	//   ....[50]....
        /*11ec*/ 	.word	0x00026ae0
        /*11f0*/ 	.word	0x00000000
        /*11f4*/ 	.word	0x00000000
        /*11f8*/ 	.short	0x0101
        /*11fa*/ 	.byte	0x3f
	.zero		1


	//   ....[51]....
        /*11fc*/ 	.word	0x00029400
        /*1200*/ 	.word	0x00000016
        /*1204*/ 	.word	0x00038820
        /*1208*/ 	.short	0x010a
        /*120a*/ 	.byte	0x3f
	.zero		1


	//   ....[52]....
        /*120c*/ 	.word	0x00029490
        /*1210*/ 	.word	0x0000000b
        /*1214*/ 	.word	0x000388a0
        /*1218*/ 	.short	0x010a
        /*121a*/ 	.byte	0x3f
	.zero		1


	//   ....[53]....
        /*121c*/ 	.word	0x000299e0
        /*1220*/ 	.word	0x0000000b
        /*1224*/ 	.word	0x000388c0
        /*1228*/ 	.short	0x010a
        /*122a*/ 	.byte	0x3f
	.zero		1


	//   ....[54]....
        /*122c*/ 	.word	0x00029fe0
        /*1230*/ 	.word	0x0000000a
        /*1234*/ 	.word	0x000388a0
        /*1238*/ 	.short	0x010a
        /*123a*/ 	.byte	0x3f
	.zero		1


	//   ....[55]....
        /*123c*/ 	.word	0x0002a520
        /*1240*/ 	.word	0x0000000a
        /*1244*/ 	.word	0x000388c0
        /*1248*/ 	.short	0x010a
        /*124a*/ 	.byte	0x3f
	.zero		1


	//   ....[56]....
        /*124c*/ 	.word	0x0002b630
        /*1250*/ 	.word	0x00000005
        /*1254*/ 	.word	0x00038840
        /*1258*/ 	.short	0x010a
        /*125a*/ 	.byte	0x3f
	.zero		1


	//   ....[57]....
        /*125c*/ 	.word	0x0002bc40
        /*1260*/ 	.word	0x00000005
        /*1264*/ 	.word	0x00038830
        /*1268*/ 	.short	0x0107
        /*126a*/ 	.byte	0x3f
	.zero		1


	//   ....[58]....
        /*126c*/ 	.word	0x0002bd10
        /*1270*/ 	.word	0x00000005
        /*1274*/ 	.word	0x00038830
        /*1278*/ 	.short	0x0101
        /*127a*/ 	.byte	0x3f
	.zero		1


	//   ....[59]....
        /*127c*/ 	.word	0x0002c940
        /*1280*/ 	.word	0x00000016
        /*1284*/ 	.word	0x00038800
        /*1288*/ 	.short	0x0107
        /*128a*/ 	.byte	0x3f
	.zero		1


	//   ....[60]....
        /*128c*/ 	.word	0x0002ca40
        /*1290*/ 	.word	0x00000016
        /*1294*/ 	.word	0x00038800
        /*1298*/ 	.short	0x0101
        /*129a*/ 	.byte	0x3f
	.zero		1


	//   ....[61]....
        /*129c*/ 	.word	0x0002ca60
        /*12a0*/ 	.word	0x00000016
        /*12a4*/ 	.word	0x00038820
        /*12a8*/ 	.short	0x010a
        /*12aa*/ 	.byte	0x3f
	.zero		1


	//   ....[62]....
        /*12ac*/ 	.word	0x0002ce60
        /*12b0*/ 	.word	0x00000006
        /*12b4*/ 	.word	0x00038840
        /*12b8*/ 	.short	0x010a
        /*12ba*/ 	.byte	0x3f
	.zero		1


	//   ....[63]....
        /*12bc*/ 	.word	0x0002d3e0
        /*12c0*/ 	.word	0x00000006
        /*12c4*/ 	.word	0x00038830
        /*12c8*/ 	.short	0x0107
        /*12ca*/ 	.byte	0x3f
	.zero		1


	//   ....[64]....
        /*12cc*/ 	.word	0x0002d490
        /*12d0*/ 	.word	0x00000006
        /*12d4*/ 	.word	0x00038830
        /*12d8*/ 	.short	0x0101
        /*12da*/ 	.byte	0x3f
	.zero		1


	//   ....[65]....
        /*12dc*/ 	.word	0x0002d4f0
        /*12e0*/ 	.word	0x00000006
        /*12e4*/ 	.word	0x00038860
        /*12e8*/ 	.short	0x010a
        /*12ea*/ 	.byte	0x3f
	.zero		1


	//   ....[66]....
        /*12ec*/ 	.word	0x0002d9f0
        /*12f0*/ 	.word	0x00000006
        /*12f4*/ 	.word	0x00038850
        /*12f8*/ 	.short	0x0107
        /*12fa*/ 	.byte	0x3f
	.zero		1


	//   ....[67]....
        /*12fc*/ 	.word	0x0002dbb0
        /*1300*/ 	.word	0x00000006
        /*1304*/ 	.word	0x00038850
        /*1308*/ 	.short	0x0101
        /*130a*/ 	.byte	0x3f
	.zero		1


	//   ....[68]....
        /*130c*/ 	.word	0x0002ddb0
        /*1310*/ 	.word	0x00000004
        /*1314*/ 	.word	0x00038860
        /*1318*/ 	.short	0x010a
        /*131a*/ 	.byte	0x3f
	.zero		1


	//   ....[69]....
        /*131c*/ 	.word	0x0002e300
        /*1320*/ 	.word	0x00000004
        /*1324*/ 	.word	0x00038850
        /*1328*/ 	.short	0x0107
        /*132a*/ 	.byte	0x3f
	.zero		1


	//   ....[70]....
        /*132c*/ 	.word	0x0002e3b0
        /*1330*/ 	.word	0x00000004
        /*1334*/ 	.word	0x00038850
        /*1338*/ 	.short	0x0101
        /*133a*/ 	.byte	0x3f
	.zero		1


	//   ....[71]....
        /*133c*/ 	.word	0x0002f0e0
        /*1340*/ 	.word	0x00000005
        /*1344*/ 	.word	0x00038820
        /*1348*/ 	.short	0x010a
        /*134a*/ 	.byte	0x3f
	.zero		1


	//   ....[72]....
        /*134c*/ 	.word	0x0002f270
        /*1350*/ 	.word	0x00000003
        /*1354*/ 	.word	0x00038840
        /*1358*/ 	.short	0x010a
        /*135a*/ 	.byte	0x3f
	.zero		1


	//   ....[73]....
        /*135c*/ 	.word	0x0002f310
        /*1360*/ 	.word	0x0000001b
        /*1364*/ 	.word	0x00038840
        /*1368*/ 	.short	0x010a
        /*136a*/ 	.byte	0x3f
	.zero		1


	//   ....[74]....
        /*136c*/ 	.word	0x0002f350
        /*1370*/ 	.word	0x00000003
        /*1374*/ 	.word	0x00038860
        /*1378*/ 	.short	0x010a
        /*137a*/ 	.byte	0x3f
	.zero		1


	//   ....[75]....
        /*137c*/ 	.word	0x0002f390
        /*1380*/ 	.word	0x0000001b
        /*1384*/ 	.word	0x00038860
        /*1388*/ 	.short	0x010a
        /*138a*/ 	.byte	0x3f
	.zero		1


	//   ....[76]....
        /*138c*/ 	.word	0x0002f3f0
        /*1390*/ 	.word	0x00000059
        /*1394*/ 	.word	0x00038890
        /*1398*/ 	.short	0x010a
        /*139a*/ 	.byte	0x3f
	.zero		1


	//   ....[77]....
        /*139c*/ 	.word	0x0002f7d0
        /*13a0*/ 	.word	0x00000059
        /*13a4*/ 	.word	0x00038890
        /*13a8*/ 	.short	0x010a
        /*13aa*/ 	.byte	0x3f
	.zero		1


	//   ....[78]....
        /*13ac*/ 	.word	0x0002fbb0
        /*13b0*/ 	.word	0x00000059
        /*13b4*/ 	.word	0x00038890
        /*13b8*/ 	.short	0x010a
        /*13ba*/ 	.byte	0x3f
	.zero		1


	//   ....[79]....
        /*13bc*/ 	.word	0x0002ff90
        /*13c0*/ 	.word	0x00000059
        /*13c4*/ 	.word	0x000388b0
        /*13c8*/ 	.short	0x010a
        /*13ca*/ 	.byte	0x3f
	.zero		1


	//   ....[80]....
        /*13cc*/ 	.word	0x000306e0
        /*13d0*/ 	.word	0x00000016
        /*13d4*/ 	.word	0x00038800
        /*13d8*/ 	.short	0x010a
        /*13da*/ 	.byte	0x3f
	.zero		1


	//   ....[81]....
        /*13dc*/ 	.word	0x00030e40
        /*13e0*/ 	.word	0x00000016
        /*13e4*/ 	.word	0x00038800
        /*13e8*/ 	.short	0x010a
        /*13ea*/ 	.byte	0x3f
	.zero		1


	//   ....[82]....
        /*13ec*/ 	.word	0x00030e90
        /*13f0*/ 	.word	0x00000000
        /*13f4*/ 	.word	0x00038830
        /*13f8*/ 	.short	0x010a
        /*13fa*/ 	.byte	0x3f
	.zero		1


	//   ....[83]....
        /*13fc*/ 	.word	0x00030ee0
        /*1400*/ 	.word	0x00000009
        /*1404*/ 	.word	0x00038830
        /*1408*/ 	.short	0x010a
        /*140a*/ 	.byte	0x3f
	.zero		1


	//   ....[84]....
        /*140c*/ 	.word	0x00030f30
        /*1410*/ 	.word	0x00000007
        /*1414*/ 	.word	0x00038850
        /*1418*/ 	.short	0x010a
        /*141a*/ 	.byte	0x3f
	.zero		1


	//   ....[85]....
        /*141c*/ 	.word	0x00030f80
        /*1420*/ 	.word	0x00000003
        /*1424*/ 	.word	0x00038830
        /*1428*/ 	.short	0x010a
        /*142a*/ 	.byte	0x3f
	.zero		1


	//   ....[86]....
        /*142c*/ 	.word	0x00030fd0
        /*1430*/ 	.word	0x00000006
        /*1434*/ 	.word	0x00038850
        /*1438*/ 	.short	0x010a
        /*143a*/ 	.byte	0x3f
	.zero		1


	//   ....[87]....
        /*143c*/ 	.word	0x00031020
        /*1440*/ 	.word	0x00000008
        /*1444*/ 	.word	0x00038850
        /*1448*/ 	.short	0x010a
        /*144a*/ 	.byte	0x3f
	.zero		1


	//   ....[88]....
        /*144c*/ 	.word	0x000311c0
        /*1450*/ 	.word	0x00000016
        /*1454*/ 	.word	0x00038820
        /*1458*/ 	.short	0x010a
        /*145a*/ 	.byte	0x3f
	.zero		1


	//   ....[89]....
        /*145c*/ 	.word	0x00031210
        /*1460*/ 	.word	0x0000000b
        /*1464*/ 	.word	0x000388a0
        /*1468*/ 	.short	0x010a
        /*146a*/ 	.byte	0x3f
	.zero		1


	//   ....[90]....
        /*146c*/ 	.word	0x00031260
        /*1470*/ 	.word	0x0000000b
        /*1474*/ 	.word	0x000388c0
        /*1478*/ 	.short	0x010a
        /*147a*/ 	.byte	0x3f
	.zero		1


	//   ....[91]....
        /*147c*/ 	.word	0x000312b0
        /*1480*/ 	.word	0x0000000a
        /*1484*/ 	.word	0x000388a0
        /*1488*/ 	.short	0x010a
        /*148a*/ 	.byte	0x3f
	.zero		1


	//   ....[92]....
        /*148c*/ 	.word	0x00031300
        /*1490*/ 	.word	0x0000000a
        /*1494*/ 	.word	0x000388c0
        /*1498*/ 	.short	0x010a
        /*149a*/ 	.byte	0x3f
	.zero		1


	//   ....[93]....
        /*149c*/ 	.word	0x00031420
        /*14a0*/ 	.word	0x00000005
        /*14a4*/ 	.word	0x00038840
        /*14a8*/ 	.short	0x010a
        /*14aa*/ 	.byte	0x3f
	.zero		1


	//   ....[94]....
        /*14ac*/ 	.word	0x00032700
        /*14b0*/ 	.word	0x00000016
        /*14b4*/ 	.word	0x00038820
        /*14b8*/ 	.short	0x010a
        /*14ba*/ 	.byte	0x3f
	.zero		1


	//   ....[95]....
        /*14bc*/ 	.word	0x00032750
        /*14c0*/ 	.word	0x00000006
        /*14c4*/ 	.word	0x00038840
        /*14c8*/ 	.short	0x010a
        /*14ca*/ 	.byte	0x3f
	.zero		1


	//   ....[96]....
        /*14cc*/ 	.word	0x00032eb0
        /*14d0*/ 	.word	0x00000006
        /*14d4*/ 	.word	0x00038860
        /*14d8*/ 	.short	0x010a
        /*14da*/ 	.byte	0x3f
	.zero		1


	//   ....[97]....
        /*14dc*/ 	.word	0x00033670
        /*14e0*/ 	.word	0x00000004
        /*14e4*/ 	.word	0x00038860
        /*14e8*/ 	.short	0x010a
        /*14ea*/ 	.byte	0x3f
	.zero		1


	//   ....[98]....
        /*14ec*/ 	.word	0x00034800
        /*14f0*/ 	.word	0x00000005
        /*14f4*/ 	.word	0x00038820
        /*14f8*/ 	.short	0x010a
        /*14fa*/ 	.byte	0x3f
	.zero		1


	//   ....[99]....
        /*14fc*/ 	.word	0x000349a0
        /*1500*/ 	.word	0x00000003
        /*1504*/ 	.word	0x00038840
        /*1508*/ 	.short	0x010a
        /*150a*/ 	.byte	0x3f
	.zero		1


	//   ....[100]....
        /*150c*/ 	.word	0x000349f0
        /*1510*/ 	.word	0x0000001b
        /*1514*/ 	.word	0x00038840
        /*1518*/ 	.short	0x010a
        /*151a*/ 	.byte	0x3f
	.zero		1


	//   ....[101]....
        /*151c*/ 	.word	0x00034a40
        /*1520*/ 	.word	0x00000003
        /*1524*/ 	.word	0x00038860
        /*1528*/ 	.short	0x010a
        /*152a*/ 	.byte	0x3f
	.zero		1


	//----- nvinfo : EIATTR_NUM_MBARRIERS
	.align		4
.L_563:
        /*152c*/ 	.byte	0x03, 0x38
        /*152e*/ 	.short	0x0016


	//----- nvinfo : EIATTR_EXIT_INSTR_OFFSETS
	.align		4
        /*1530*/ 	.byte	0x04, 0x1c
        /*1532*/ 	.short	(.L_565 - .L_564)


	//   ....[0]....
.L_564:
        /*1534*/ 	.word	0x0002f3e0


	//----- nvinfo : EIATTR_MAX_THREADS
	.align		4
.L_565:
        /*1538*/ 	.byte	0x04, 0x05
        /*153a*/ 	.short	(.L_567 - .L_566)
.L_566:
        /*153c*/ 	.word	0x00000180
        /*1540*/ 	.word	0x00000001
        /*1544*/ 	.word	0x00000001


	//----- nvinfo : EIATTR_CRS_STACK_SIZE
	.align		4
.L_567:
        /*1548*/ 	.byte	0x04, 0x1e
        /*154a*/ 	.short	(.L_569 - .L_568)
.L_568:
        /*154c*/ 	.word	0x00000000


	//----- nvinfo : EIATTR_CBANK_PARAM_SIZE
	.align		4
.L_569:
        /*1550*/ 	.byte	0x03, 0x19
        /*1552*/ 	.short	0x0af0


	//----- nvinfo : EIATTR_PARAM_CBANK
	.align		4
        /*1554*/ 	.byte	0x04, 0x0a
        /*1556*/ 	.short	(.L_571 - .L_570)
	.align		4
.L_570:
        /*1558*/ 	.word	index@(.nv.constant0._ZN7cutlass13device_kernelIN5flash11enable_sm90INS1_16FlashAttnFwdSm90INS1_25CollectiveMainloopFwdSm90ILi2EN4cute5tupleIJNS5_1CILi1EEES8_S8_EEENS6_IJNS7_ILi128EEENS7_ILi80EEENS7_ILi256EEEEEELi256ENS_6half_tEfNS_4arch4Sm90ELb1ELb0ELb1ELb1ELb1ELb1ELb0ELb1ELb1ELb1ELb0ELb0EEENS1_21CollectiveEpilogueFwdINS6_IJSA_SC_SB_EEES9_SE_SG_Li256ELb1ELb1ELb0ELb0EEENS1_36VarlenDynamicPersistentTileSchedulerILi128ELi80ELi256ELi128ELb0ELb1ELb1ELb1ELb1ELb1EEEEEEEEEvNT_6ParamsE)
        /*155c*/ 	.short	0x0210
        /*155e*/ 	.short	0x0af0


	//----- nvinfo : EIATTR_SW_WAR
	.align		4
.L_571:
        /*1560*/ 	.byte	0x04, 0x36
        /*1562*/ 	.short	(.L_573 - .L_572)
.L_572:
        /*1564*/ 	.word	0x00000008
.L_573:


//--------------------- .nv.info._ZN7cutlass13device_kernelIN5flash11enable_sm90INS1_16FlashAttnFwdSm90INS1_25CollectiveMainloopFwdSm90ILi2EN4cute5tupleIJNS5_1CILi1EEES8_S8_EEENS6_IJNS7_ILi128EEENS7_ILi96EEENS7_ILi192EEEEEELi192ENS_6half_tEfNS_4arch4Sm90ELb0ELb0ELb1ELb0ELb1ELb0ELb0ELb1ELb1ELb1ELb0ELb0EEENS1_21CollectiveEpilogueFwdINS6_IJSA_SC_SB_EEES9_SE_SG_Li256ELb0ELb1ELb0ELb0EEENS1_29StaticPersistentTileSchedulerILb0EEEEEEEEEvNT_6ParamsE --------------------------
	.section	.nv.info._ZN7cutlass13device_kernelIN5flash11enable_sm90INS1_16FlashAttnFwdSm90INS1_25CollectiveMainloopFwdSm90ILi2EN4cute5tupleIJNS5_1CILi1EEES8_S8_EEENS6_IJNS7_ILi128EEENS7_ILi96EEENS7_ILi192EEEEEELi192ENS_6half_tEfNS_4arch4Sm90ELb0ELb0ELb1ELb0ELb1ELb0ELb0ELb1ELb1ELb1ELb0ELb0EEENS1_21CollectiveEpilogueFwdINS6_IJSA_SC_SB_EEES9_SE_SG_Li256ELb0ELb1ELb0ELb0EEENS1_29StaticPersistentTileSchedulerILb0EEEEEEEEEvNT_6ParamsE,"",@"SHT_CUDA_INFO"
	.sectionflags	@""
	.align	4


	//----- nvinfo : EIATTR_CUDA_API_VERSION
	.align		4
        /*0000*/ 	.byte	0x04, 0x37
        /*0002*/ 	.short	(.L_575 - .L_574)
.L_574:
        /*0004*/ 	.word	0x00000082


	//----- nvinfo : EIATTR_KPARAM_INFO
	.align		4
.L_575:
        /*0008*/ 	.byte	0x04, 0x17
        /*000a*/ 	.short	(.L_577 - .L_576)
.L_576:
        /*000c*/ 	.word	0x00000000
        /*0010*/ 	.short	0x0000
        /*0012*/ 	.short	0x0070
        /*0014*/ 	.byte	0x00, 0xf0, 0x01, 0x28


	//----- nvinfo : EIATTR_SPARSE_MMA_MASK
	.align		4
.L_577:
        /*0018*/ 	.byte	0x03, 0x50
        /*001a*/ 	.short	0x0000


	//----- nvinfo : EIATTR_MAXREG_COUNT
	.align		4
        /*001c*/ 	.byte	0x03, 0x1b
        /*001e*/ 	.short	0x00a8


	//----- nvinfo : EIATTR_NUM_BARRIERS
	.align		4
        /*0020*/ 	.byte	0x02, 0x4c
        /*0022*/ 	.byte	0x09
	.zero		1


	//----- nvinfo : EIATTR_EXTERNS
	.align		4
        /*0024*/ 	.byte	0x04, 0x0f
        /*0026*/ 	.short	(.L_579 - .L_578)


	//   ....[0]....
	.align		4
.L_578:
        /*0028*/ 	.word	index@(__assertfail)


	//----- nvinfo : EIATTR_ANNOTATIONS
	.align		4
.L_579:
        /*002c*/ 	.byte	0x04, 0x55
        /*002e*/ 	.short	(.L_581 - .L_580)


	//   ....[0]....
.L_580:
        /*0030*/ 	.word	0x00000001
        /*0034*/ 	.byte	0xa0, 0x08, 0x00, 0x00, 0x01, 0x00, 0x00, 0x00, 0x50, 0x09, 0x00, 0x00, 0x01, 0x00, 0x00, 0x00
        /*0044*/ 	.byte	0xf0, 0x8a, 0x00, 0x00, 0x01, 0x00, 0x00, 0x00, 0x80, 0x8b, 0x00, 0x00, 0x01, 0x00, 0x00, 0x00
        /*0054*/ 	.byte	0x80, 0xa8, 0x00, 0x00, 0x01, 0x00, 0x00, 0x00, 0xb0, 0xbf, 0x00, 0x00, 0x01, 0x00, 0x00, 0x00
        /*0064*/ 	.byte	0x60, 0xc0, 0x00, 0x00, 0x01, 0x00, 0x00, 0x00, 0xe0, 0xc1, 0x00, 0x00


	//----- nvinfo : EIATTR_MERCURY_ISA_VERSION
	.align		4
.L_581:
        /*0070*/ 	.byte	0x03, 0x5f
        /*0072*/ 	.short	0x0101


	//----- nvinfo : EIATTR_INT_WARP_WIDE_INSTR_OFFSETS
	.align		4
        /*0074*/ 	.byte	0x04, 0x31
        /*0076*/ 	.short	(.L_583 - .L_582)


	//   ....[0]....
.L_582:
        /*0078*/ 	.word	0x000000c0


	//   ....[1]....
        /*007c*/ 	.word	0x000000d0


	//   ....[2]....
        /*0080*/ 	.word	0x00000170


	//----- nvinfo : EIATTR_COOP_GROUP_MASK_REGIDS
	.align		4
.L_583:
        /*0084*/ 	.byte	0x04, 0x29
        /*0086*/ 	.short	(.L_585 - .L_584)


	//   ....[0]....
.L_584:
        /*0088*/ 	.word	0xffffffff


	//   ....[1]....
        /*008c*/ 	.word	0xffffffff


	//   ....[2]....
        /*0090*/ 	.word	0xffffffff


	//   ....[3]....
        /*0094*/ 	.word	0xffffffff


	//   ....[4]....
        /*0098*/ 	.word	0xffffffff


	//   ....[5]....
        /*009c*/ 	.word	0xffffffff


	//   ....[6]....
        /*00a0*/ 	.word	0xffffffff


	//   ....[7]....
        /*00a4*/ 	.word	0xffffffff


	//   ....[8]....
        /*00a8*/ 	.word	0xffffffff


	//   ....[9]....
        /*00ac*/ 	.word	0xffffffff


	//   ....[10]....
        /*00b0*/ 	.word	0xffffffff


	//   ....[11]....
        /*00b4*/ 	.word	0xffffffff


	//   ....[12]....
        /*00b8*/ 	.word	0xffffffff


	//   ....[13]....
        /*00bc*/ 	.word	0xffffffff


	//   ....[14]....
        /*00c0*/ 	.word	0xffffffff


	//   ....[15]....
        /*00c4*/ 	.word	0xffffffff


	//   ....[16]....
        /*00c8*/ 	.word	0xffffffff


	//   ....[17]....
        /*00cc*/ 	.word	0xffffffff


	//   ....[18]....
        /*00d0*/ 	.word	0xffffffff


	//   ....[19]....
        /*00d4*/ 	.word	0xffffffff


	//   ....[20]....
        /*00d8*/ 	.word	0xffffffff


	//   ....[21]....
        /*00dc*/ 	.word	0xffffffff


	//   ....[22]....
        /*00e0*/ 	.word	0xffffffff


	//   ....[23]....
        /*00e4*/ 	.word	0xffffffff


	//   ....[24]....
        /*00e8*/ 	.word	0xffffffff


	//   ....[25]....
        /*00ec*/ 	.word	0xffffffff


	//   ....[26]....
        /*00f0*/ 	.word	0xffffffff


	//   ....[27]....
        /*00f4*/ 	.word	0xffffffff


	//   ....[28]....
        /*00f8*/ 	.word	0xffffffff


	//   ....[29]....
        /*00fc*/ 	.word	0xffffffff


	//   ....[30]....
        /*0100*/ 	.word	0xffffffff


	//   ....[31]....
        /*0104*/ 	.word	0xffffffff


	//   ....[32]....
        /*0108*/ 	.word	0xffffffff


	//   ....[33]....
        /*010c*/ 	.word	0xffffffff


	//   ....[34]....
        /*0110*/ 	.word	0xffffffff


	//   ....[35]....
        /*0114*/ 	.word	0xffffffff


	//   ....[36]....
        /*0118*/ 	.word	0xffffffff


	//   ....[37]....
        /*011c*/ 	.word	0xffffffff


	//   ....[38]....
        /*0120*/ 	.word	0xffffffff


	//   ....[39]....
        /*0124*/ 	.word	0xffffffff


	//   ....[40]....
        /*0128*/ 	.word	0xffffffff


	//   ....[41]....
        /*012c*/ 	.word	0xffffffff


	//   ....[42]....
        /*0130*/ 	.word	0xffffffff


	//   ....[43]....
        /*0134*/ 	.word	0xffffffff


	//   ....[44]....
        /*0138*/ 	.word	0xffffffff


	//   ....[45]....
        /*013c*/ 	.word	0xffffffff


	//   ....[46]....
        /*0140*/ 	.word	0xffffffff


	//   ....[47]....
        /*0144*/ 	.word	0xffffffff


	//   ....[48]....
        /*0148*/ 	.word	0xffffffff


	//   ....[49]....
        /*014c*/ 	.word	0xffffffff


	//   ....[50]....
        /*0150*/ 	.word	0xffffffff


	//   ....[51]....
        /*0154*/ 	.word	0xffffffff


	//   ....[52]....
        /*0158*/ 	.word	0xffffffff


	//   ....[53]....
        /*015c*/ 	.word	0xffffffff


	//   ....[54]....
        /*0160*/ 	.word	0xffffffff


	//   ....[55]....
        /*0164*/ 	.word	0xffffffff


	//   ....[56]....
        /*0168*/ 	.word	0xffffffff


	//   ....[57]....
        /*016c*/ 	.word	0xffffffff


	//   ....[58]....
        /*0170*/ 	.word	0xffffffff


	//   ....[59]....
        /*0174*/ 	.word	0xffffffff


	//   ....[60]....
        /*0178*/ 	.word	0xffffffff


	//   ....[61]....
        /*017c*/ 	.word	0xffffffff


	//   ....[62]....
        /*0180*/ 	.word	0xffffffff


	//   ....[63]....
        /*0184*/ 	.word	0xffffffff


	//   ....[64]....
        /*0188*/ 	.word	0xffffffff


	//   ....[65]....
        /*018c*/ 	.word	0xffffffff


	//   ....[66]....
        /*0190*/ 	.word	0xffffffff


	//   ....[67]....
        /*0194*/ 	.word	0xffffffff


	//   ....[68]....
        /*0198*/ 	.word	0xffffffff


	//   ....[69]....
        /*019c*/ 	.word	0xffffffff


	//   ....[70]....
        /*01a0*/ 	.word	0xffffffff


	//   ....[71]....
        /*01a4*/ 	.word	0xffffffff


	//   ....[72]....
        /*01a8*/ 	.word	0xffffffff


	//   ....[73]....
        /*01ac*/ 	.word	0xffffffff


	//   ....[74]....
        /*01b0*/ 	.word	0xffffffff


	//   ....[75]....
        /*01b4*/ 	.word	0xffffffff


	//   ....[76]....
        /*01b8*/ 	.word	0xffffffff


	//   ....[77]....
        /*01bc*/ 	.word	0xffffffff


	//   ....[78]....
        /*01c0*/ 	.word	0xffffffff


	//   ....[79]....
        /*01c4*/ 	.word	0xffffffff


	//   ....[80]....
        /*01c8*/ 	.word	0xffffffff


	//   ....[81]....
        /*01cc*/ 	.word	0xffffffff


	//   ....[82]....
        /*01d0*/ 	.word	0xffffffff


	//   ....[83]....
        /*01d4*/ 	.word	0xffffffff


	//   ....[84]....
        /*01d8*/ 	.word	0xffffffff


	//   ....[85]....
        /*01dc*/ 	.word	0xffffffff


	//   ....[86]....
        /*01e0*/ 	.word	0xffffffff


	//   ....[87]....
        /*01e4*/ 	.word	0xffffffff


	//   ....[88]....
        /*01e8*/ 	.word	0xffffffff


	//   ....[89]....
        /*01ec*/ 	.word	0xffffffff


	//   ....[90]....
        /*01f0*/ 	.word	0xffffffff


	//   ....[91]....
        /*01f4*/ 	.word	0xffffffff


	//   ....[92]....
        /*01f8*/ 	.word	0xffffffff


	//   ....[93]....
        /*01fc*/ 	.word	0xffffffff


	//   ....[94]....
        /*0200*/ 	.word	0xffffffff


	//   ....[95]....
        /*0204*/ 	.word	0xffffffff


	//   ....[96]....
        /*0208*/ 	.word	0x0500000f


	//   ....[97]....
        /*020c*/ 	.word	0x0500000f


	//   ....[98]....
        /*0210*/ 	.word	0x0500000f


	//   ....[99]....
        /*0214*/ 	.word	0x0500000f


	//   ....[100]....
        /*0218*/ 	.word	0x0500000f


	//   ....[101]....
        /*021c*/ 	.word	0x0500000f


	//   ....[102]....
        /*0220*/ 	.word	0x0500000f


	//   ....[103]....
        /*0224*/ 	.word	0x0500000f


	//   ....[104]....
        /*0228*/ 	.word	0x0500000f


	//   ....[105]....
        /*022c*/ 	.word	0x0500000f


	//   ....[106]....
        /*0230*/ 	.word	0x0500000f


	//   ....[107]....
        /*0234*/ 	.word	0x0500000f


	//   ....[108]....
        /*0238*/ 	.word	0x0500000f


	//   ....[109]....
        /*023c*/ 	.word	0x0500000f


	//   ....[110]....
        /*0240*/ 	.word	0x0500000f


	//   ....[111]....
        /*0244*/ 	.word	0x0500000f


	//   ....[112]....
        /*0248*/ 	.word	0x0500000f


	//   ....[113]....
        /*024c*/ 	.word	0x0500000f


	//   ....[114]....
        /*0250*/ 	.word	0x0500000f


	//   ....[115]....
        /*0254*/ 	.word	0x0500000f


	//   ....[116]....
        /*0258*/ 	.word	0x0500000f


	//   ....[117]....
        /*025c*/ 	.word	0x0500000f


	//   ....[118]....
        /*0260*/ 	.word	0x0500000f


	//   ....[119]....
        /*0264*/ 	.word	0x0500000f


	//   ....[120]....
        /*0268*/ 	.word	0x0500000f


	//   ....[121]....
        /*026c*/ 	.word	0x0500000f


	//   ....[122]....
        /*0270*/ 	.word	0x0500000f


	//   ....[123]....
        /*0274*/ 	.word	0x0500000f


	//   ....[124]....
        /*0278*/ 	.word	0x0500000f


	//   ....[125]....
        /*027c*/ 	.word	0x0500000f


	//   ....[126]....
        /*0280*/ 	.word	0x0500000f


	//   ....[127]....
        /*0284*/ 	.word	0x0500000f


	//   ....[128]....
        /*0288*/ 	.word	0x0500000f


	//   ....[129]....
        /*028c*/ 	.word	0x0500000f


	//   ....[130]....
        /*0290*/ 	.word	0x0500000f


	//   ....[131]....
        /*0294*/ 	.word	0x0500000f


	//   ....[132]....
        /*0298*/ 	.word	0x0500000f


	//   ....[133]....
        /*029c*/ 	.word	0x0500000f


	//   ....[134]....
        /*02a0*/ 	.word	0x0500000f


	//   ....[135]....
        /*02a4*/ 	.word	0x0500000f


	//   ....[136]....
        /*02a8*/ 	.word	0x0500000f


	//   ....[137]....
        /*02ac*/ 	.word	0x0500000f


	//   ....[138]....
        /*02b0*/ 	.word	0x0500000f


	//   ....[139]....
        /*02b4*/ 	.word	0x0500000f


	//   ....[140]....
        /*02b8*/ 	.word	0x0500000f


	//   ....[141]....
        /*02bc*/ 	.word	0x0500000f


	//   ....[142]....
        /*02c0*/ 	.word	0x0500000f


	//   ....[143]....
        /*02c4*/ 	.word	0x0500000f


	//   ....[144]....
        /*02c8*/ 	.word	0x0500000f


	//   ....[145]....
        /*02cc*/ 	.word	0x0500000f


	//   ....[146]....
        /*02d0*/ 	.word	0x0500000f


	//   ....[147]....
        /*02d4*/ 	.word	0x0500000f


	//   ....[148]....
        /*02d8*/ 	.word	0x0500000f


	//   ....[149]....
        /*02dc*/ 	.word	0x0500000f


	//   ....[150]....
        /*02e0*/ 	.word	0x0500000f


	//   ....[151]....
        /*02e4*/ 	.word	0x0500000f


	//   ....[152]....
        /*02e8*/ 	.word	0x0500000f


	//   ....[153]....
        /*02ec*/ 	.word	0x0500000f


	//   ....[154]....
        /*02f0*/ 	.word	0x0500000f


	//   ....[155]....
        /*02f4*/ 	.word	0x0500000f


	//   ....[156]....
        /*02f8*/ 	.word	0x0500000f


	//   ....[157]....
        /*02fc*/ 	.word	0x0500000f


	//   ....[158]....
        /*0300*/ 	.word	0x0500000f


	//   ....[159]....
        /*0304*/ 	.word	0x0500000f


	//   ....[160]....
        /*0308*/ 	.word	0x0500000f


	//   ....[161]....
        /*030c*/ 	.word	0x0500000f


	//----- nvinfo : EIATTR_COOP_GROUP_INSTR_OFFSETS
	.align		4
.L_585:
        /*0310*/ 	.byte	0x04, 0x28
        /*0312*/ 	.short	(.L_587 - .L_586)


	//   ....[0]....
.L_586:
        /*0314*/ 	.word	0x00000070


	//   ....[1]....
        /*0318*/ 	.word	0x000000b0


	//   ....[2]....
        /*031c*/ 	.word	0x000002d0


	//   ....[3]....
        /*0320*/ 	.word	0x00000430


	//   ....[4]....
        /*0324*/ 	.word	0x00000550


	//   ....[5]....
        /*0328*/ 	.word	0x000006b0


	//   ....[6]....
        /*032c*/ 	.word	0x00000d20


	//   ....[7]....
        /*0330*/ 	.word	0x00002760


	//   ....[8]....
        /*0334*/ 	.word	0x000027e0


	//   ....[9]....
        /*0338*/ 	.word	0x00002c00


	//   ....[10]....
        /*033c*/ 	.word	0x00002c70


	//   ....[11]....
        /*0340*/ 	.word	0x000053b0


	//   ....[12]....
        /*0344*/ 	.word	0x000053e0


	//   ....[13]....
        /*0348*/ 	.word	0x00005400


	//   ....[14]....
        /*034c*/ 	.word	0x00005430


	//   ....[15]....
        /*0350*/ 	.word	0x00006760


	//   ....[16]....
        /*0354*/ 	.word	0x00006790


	//   ....[17]....
        /*0358*/ 	.word	0x00006840


	//   ....[18]....
        /*035c*/ 	.word	0x00006850


	//   ....[19]....
        /*0360*/ 	.word	0x00007cf0


	//   ....[20]....
        /*0364*/ 	.word	0x00007d20


	//   ....[21]....
        /*0368*/ 	.word	0x00007d80


	//   ....[22]....
        /*036c*/ 	.word	0x00007db0


	//   ....[23]....
        /*0370*/ 	.word	0x00008540


	//   ....[24]....
        /*0374*/ 	.word	0x00008580


	//   ....[25]....
        /*0378*/ 	.word	0x00008690


	//   ....[26]....
        /*037c*/ 	.word	0x000086b0


	//   ....[27]....
        /*0380*/ 	.word	0x000087a0


	//   ....[28]....
        /*0384*/ 	.word	0x000087c0


	//   ....[29]....
        /*0388*/ 	.word	0x000088d0


	//   ....[30]....
        /*038c*/ 	.word	0x00008900


	//   ....[31]....
        /*0390*/ 	.word	0x00009a70


	//   ....[32]....
        /*0394*/ 	.word	0x00009a90


	//   ....[33]....
        /*0398*/ 	.word	0x00009aa0


	//   ....[34]....
        /*039c*/ 	.word	0x00009af0


	//   ....[35]....
        /*03a0*/ 	.word	0x00009b40


	//   ....[36]....
        /*03a4*/ 	.word	0x00009b90


	//   ....[37]....
        /*03a8*/ 	.word	0x00009c30


	//   ....[38]....
        /*03ac*/ 	.word	0x00009c50


	//   ....[39]....
        /*03b0*/ 	.word	0x00009ce0


	//   ....[40]....
        /*03b4*/ 	.word	0x00009d00


	//   ....[41]....
        /*03b8*/ 	.word	0x00009d90


	//   ....[42]....
        /*03bc*/ 	.word	0x00009db0


	//   ....[43]....
        /*03c0*/ 	.word	0x0000a3a0


	//   ....[44]....
        /*03c4*/ 	.word	0x0000a3c0


	//   ....[45]....
        /*03c8*/ 	.word	0x0000a3f0


	//   ....[46]....
        /*03cc*/ 	.word	0x0000a430


	//   ....[47]....
        /*03d0*/ 	.word	0x0000a4b0


	//   ....[48]....
        /*03d4*/ 	.word	0x0000a4e0


	//   ....[49]....
        /*03d8*/ 	.word	0x0000a560


	//   ....[50]....
        /*03dc*/ 	.word	0x0000a580


	//   ....[51]....
        /*03e0*/ 	.word	0x0000a610


	//   ....[52]....
        /*03e4*/ 	.word	0x0000a630


	//   ....[53]....
        /*03e8*/ 	.word	0x0000a6c0


	//   ....[54]....
        /*03ec*/ 	.word	0x0000a6f0


	//   ....[55]....
        /*03f0*/ 	.word	0x0000a770


	//   ....[56]....
        /*03f4*/ 	.word	0x0000a790


	//   ....[57]....
        /*03f8*/ 	.word	0x0000a820


	//   ....[58]....
        /*03fc*/ 	.word	0x0000a840


	//   ....[59]....
        /*0400*/ 	.word	0x0000ae90


	//   ....[60]....
        /*0404*/ 	.word	0x0000aec0


	//   ....[61]....
        /*0408*/ 	.word	0x0000aed0


	//   ....[62]....
        /*040c*/ 	.word	0x0000aef0


	//   ....[63]....
        /*0410*/ 	.word	0x0000af40


	//   ....[64]....
        /*0414*/ 	.word	0x0000af60


	//   ....[65]....
        /*0418*/ 	.word	0x0000afc0


	//   ....[66]....
        /*041c*/ 	.word	0x0000afe0


	//   ....[67]....
        /*0420*/ 	.word	0x0000b030


	//   ....[68]....
        /*0424*/ 	.word	0x0000b050


	//   ....[69]....
        /*0428*/ 	.word	0x0000b0a0


	//   ....[70]....
        /*042c*/ 	.word	0x0000b0c0


	//   ....[71]....
        /*0430*/ 	.word	0x0000b360


	//   ....[72]....
        /*0434*/ 	.word	0x0000b380


	//   ....[73]....
        /*0438*/ 	.word	0x0000b3a0


	//   ....[74]....
        /*043c*/ 	.word	0x0000b420


	//   ....[75]....
        /*0440*/ 	.word	0x0000b440


	//   ....[76]....
        /*0444*/ 	.word	0x0000b4c0


	//   ....[77]....
        /*0448*/ 	.word	0x0000b4e0


	//   ....[78]....
        /*044c*/ 	.word	0x0000b560


	//   ....[79]....
        /*0450*/ 	.word	0x0000b580


	//   ....[80]....
        /*0454*/ 	.word	0x0000b600


	//   ....[81]....
        /*0458*/ 	.word	0x0000b620


	//   ....[82]....
        /*045c*/ 	.word	0x0000b630


	//   ....[83]....
        /*0460*/ 	.word	0x0000bae0


	//   ....[84]....
        /*0464*/ 	.word	0x0000bb00


	//   ....[85]....
        /*0468*/ 	.word	0x0000bb20


	//   ....[86]....
        /*046c*/ 	.word	0x0000bb60


	//   ....[87]....
        /*0470*/ 	.word	0x0000bbd0


	//   ....[88]....
        /*0474*/ 	.word	0x0000bc00


	//   ....[89]....
        /*0478*/ 	.word	0x0000bc70


	//   ....[90]....
        /*047c*/ 	.word	0x0000bca0


	//   ....[91]....
        /*0480*/ 	.word	0x0000bd10


	//   ....[92]....
        /*0484*/ 	.word	0x0000bd40


	//   ....[93]....
        /*0488*/ 	.word	0x0000bdb0


	//   ....[94]....
        /*048c*/ 	.word	0x0000bde0


	//   ....[95]....
        /*0490*/ 	.word	0x0000c160


	//   ....[96]....
        /*0494*/ 	.word	0x0000c660


	//   ....[97]....
        /*0498*/ 	.word	0x0000c750


	//   ....[98]....
        /*049c*/ 	.word	0x0000c7f0


	//   ....[99]....
        /*04a0*/ 	.word	0x0000c880


	//   ....[100]....
        /*04a4*/ 	.word	0x0000c940


	//   ....[101]....
        /*04a8*/ 	.word	0x0000c9c0


	//   ....[102]....
        /*04ac*/ 	.word	0x0000caa0


	//   ....[103]....
        /*04b0*/ 	.word	0x0000cb30


	//   ....[104]....
        /*04b4*/ 	.word	0x0000cc00


	//   ....[105]....
        /*04b8*/ 	.word	0x0000cc90


	//   ....[106]....
        /*04bc*/ 	.word	0x0000cd60


	//   ....[107]....
        /*04c0*/ 	.word	0x0000cde0


	//   ....[108]....
        /*04c4*/ 	.word	0x0000ceb0


	//   ....[109]....
        /*04c8*/ 	.word	0x0000cf40


	//   ....[110]....
        /*04cc*/ 	.word	0x0000cfb0


	//   ....[111]....
        /*04d0*/ 	.word	0x0000d030


	//   ....[112]....
        /*04d4*/ 	.word	0x0000d0f0


	//   ....[113]....
        /*04d8*/ 	.word	0x0000d160


	//   ....[114]....
        /*04dc*/ 	.word	0x0000d250


	//   ....[115]....
        /*04e0*/ 	.word	0x0000d2e0


	//   ....[116]....
        /*04e4*/ 	.word	0x0000d3b0


	//   ....[117]....
        /*04e8*/ 	.word	0x0000d430


	//   ....[118]....
        /*04ec*/ 	.word	0x0000d510


	//   ....[119]....
        /*04f0*/ 	.word	0x0000d580


	//   ....[120]....
        /*04f4*/ 	.word	0x0000d670


	//   ....[121]....
        /*04f8*/ 	.word	0x0000d700


	//   ....[122]....
        /*04fc*/ 	.word	0x0000d7d0


	//   ....[123]....
        /*0500*/ 	.word	0x0000d850


	//   ....[124]....
        /*0504*/ 	.word	0x0000d910


	//   ....[125]....
        /*0508*/ 	.word	0x0000da50


	//   ....[126]....
        /*050c*/ 	.word	0x0000db00


	//   ....[127]....
        /*0510*/ 	.word	0x0000db60


	//   ....[128]....
        /*0514*/ 	.word	0x0000dc20


	//   ....[129]....
        /*0518*/ 	.word	0x0000dc80


	//   ....[130]....
        /*051c*/ 	.word	0x0000dd40


	//   ....[131]....
        /*0520*/ 	.word	0x0000dda0


	//   ....[132]....
        /*0524*/ 	.word	0x0000de60


	//   ....[133]....
        /*0528*/ 	.word	0x0000dec0


	//   ....[134]....
        /*052c*/ 	.word	0x0000df80


	//   ....[135]....
        /*0530*/ 	.word	0x0000dfe0


	//   ....[136]....
        /*0534*/ 	.word	0x0000e0a0


	//   ....[137]....
        /*0538*/ 	.word	0x0000e180


	//   ....[138]....
        /*053c*/ 	.word	0x0000e220


	//   ....[139]....
        /*0540*/ 	.word	0x0000e280


	//   ....[140]....
        /*0544*/ 	.word	0x0000e370


	//   ....[141]....
        /*0548*/ 	.word	0x0000e3d0


	//   ....[142]....
        /*054c*/ 	.word	0x0000e4c0


	//   ....[143]....
        /*0550*/ 	.word	0x0000e520


	//   ....[144]....
        /*0554*/ 	.word	0x0000e610


	//   ....[145]....
        /*0558*/ 	.word	0x0000e670


	//   ....[146]....
        /*055c*/ 	.word	0x0000e760


	//   ....[147]....
        /*0560*/ 	.word	0x0000e7c0


	//   ....[148]....
        /*0564*/ 	.word	0x0000e880


	//   ....[149]....
        /*0568*/ 	.word	0x0000e9c0


	//   ....[150]....
        /*056c*/ 	.word	0x0000ea60


	//   ....[151]....
        /*0570*/ 	.word	0x0000eac0


	//   ....[152]....
        /*0574*/ 	.word	0x0000eb90


	//   ....[153]....
        /*0578*/ 	.word	0x0000ec50


	//   ....[154]....
        /*057c*/ 	.word	0x0000ed10


	//   ....[155]....
        /*0580*/ 	.word	0x0000edd0


	//   ....[156]....
        /*0584*/ 	.word	0x0000ee90


	//   ....[157]....
        /*0588*/ 	.word	0x0000ef50


	//   ....[158]....
        /*058c*/ 	.word	0x0000f010


	//   ....[159]....
        /*0590*/ 	.word	0x0000f0d0


	//   ....[160]....
        /*0594*/ 	.word	0x0000f190


	//   ....[161]....
        /*0598*/ 	.word	0x0000f300


	//----- nvinfo : EIATTR_REG_RECONFIG
	.align		4
.L_587:
        /*059c*/ 	.byte	0x01, 0x54
	.zero		2


	//----- nvinfo : EIATTR_SYSCALL_OFFSETS
	.align		4
        /*05a0*/ 	.byte	0x04, 0x46
        /*05a2*/ 	.short	(.L_589 - .L_588)


	//   ....[0]....
.L_588:
        /*05a4*/ 	.word	0x000010d0


	//   ....[1]....
        /*05a8*/ 	.word	0x00009220


	//   ....[2]....
        /*05ac*/ 	.word	0x00009360


	//   ....[3]....
        /*05b0*/ 	.word	0x00009450


	//   ....[4]....
        /*05b4*/ 	.word	0x0000a0b0


	//----- nvinfo : EIATTR_MBARRIER_INSTR_OFFSETS
	.align		4
.L_589:
        /*05b8*/ 	.byte	0x04, 0x39
        /*05ba*/ 	.short	(.L_591 - .L_590)


	//   ....[0]....
.L_590:
        /*05bc*/ 	.word	0x00000180
        /*05c0*/ 	.word	0x000000ff
        /*05c4*/ 	.word	0x00030800
        /*05c8*/ 	.short	0x0100
        /*05ca*/ 	.byte	0x08
	.zero		1


	//   ....[1]....
        /*05cc*/ 	.word	0x00000190
        /*05d0*/ 	.word	0x000000ff
        /*05d4*/ 	.word	0x00030820
        /*05d8*/ 	.short	0x0100
        /*05da*/ 	.byte	0x08
	.zero		1


	//   ....[2]....
        /*05dc*/ 	.word	0x00000280
        /*05e0*/ 	.word	0x000000ff
        /*05e4*/ 	.word	0x00030830
        /*05e8*/ 	.short	0x0100
        /*05ea*/ 	.byte	0x08
	.zero		1


	//   ....[3]....
        /*05ec*/ 	.word	0x00000290
        /*05f0*/ 	.word	0x000000ff
        /*05f4*/ 	.word	0x00030840
        /*05f8*/ 	.short	0x0100
        /*05fa*/ 	.byte	0x08
	.zero		1


	//   ....[4]....
        /*05fc*/ 	.word	0x000002a0
        /*0600*/ 	.word	0x000000ff
        /*0604*/ 	.word	0x00030838
        /*0608*/ 	.short	0x0100
        /*060a*/ 	.byte	0x08
	.zero		1


	//   ....[5]....
        /*060c*/ 	.word	0x000002b0
        /*0610*/ 	.word	0x000000ff
        /*0614*/ 	.word	0x00030848
        /*0618*/ 	.short	0x0100
        /*061a*/ 	.byte	0x08
	.zero		1


	//   ....[6]....
        /*061c*/ 	.word	0x000003e0
        /*0620*/ 	.word	0x000000ff
        /*0624*/ 	.word	0x00030850
        /*0628*/ 	.short	0x0100
        /*062a*/ 	.byte	0x08
	.zero		1


	//   ....[7]....
        /*062c*/ 	.word	0x000003f0
        /*0630*/ 	.word	0x000000ff
        /*0634*/ 	.word	0x00030860
        /*0638*/ 	.short	0x0100
        /*063a*/ 	.byte	0x08
	.zero		1


	//   ....[8]....
        /*063c*/ 	.word	0x00000400
        /*0640*/ 	.word	0x000000ff
        /*0644*/ 	.word	0x00030858
        /*0648*/ 	.short	0x0100
        /*064a*/ 	.byte	0x08
	.zero		1


	//   ....[9]....
        /*064c*/ 	.word	0x00000410
        /*0650*/ 	.word	0x000000ff
        /*0654*/ 	.word	0x00030868
        /*0658*/ 	.short	0x0100
        /*065a*/ 	.byte	0x08
	.zero		1


	//   ....[10]....
        /*065c*/ 	.word	0x00000500
        /*0660*/ 	.word	0x000000ff
        /*0664*/ 	.word	0x00030870
        /*0668*/ 	.short	0x0100
        /*066a*/ 	.byte	0x06
	.zero		1


	//   ....[11]....
        /*066c*/ 	.word	0x00000510
        /*0670*/ 	.word	0x000000ff
        /*0674*/ 	.word	0x00030880
        /*0678*/ 	.short	0x0100
        /*067a*/ 	.byte	0x06
	.zero		1


	//   ....[12]....
        /*067c*/ 	.word	0x00000520
        /*0680*/ 	.word	0x000000ff
        /*0684*/ 	.word	0x00030878
        /*0688*/ 	.short	0x0100
        /*068a*/ 	.byte	0x06
	.zero		1


	//   ....[13]....
        /*068c*/ 	.word	0x00000530
        /*0690*/ 	.word	0x000000ff
        /*0694*/ 	.word	0x00030888
        /*0698*/ 	.short	0x0100
        /*069a*/ 	.byte	0x06
	.zero		1


	//   ....[14]....
        /*069c*/ 	.word	0x00000660
        /*06a0*/ 	.word	0x000000ff
        /*06a4*/ 	.word	0x00030890
        /*06a8*/ 	.short	0x0100
        /*06aa*/ 	.byte	0x08
	.zero		1


	//   ....[15]....
        /*06ac*/ 	.word	0x00000670
        /*06b0*/ 	.word	0x000000ff
        /*06b4*/ 	.word	0x000308a0
        /*06b8*/ 	.short	0x0100
        /*06ba*/ 	.byte	0x08
	.zero		1


	//   ....[16]....
        /*06bc*/ 	.word	0x00000680
        /*06c0*/ 	.word	0x000000ff
        /*06c4*/ 	.word	0x00030898
        /*06c8*/ 	.short	0x0100
        /*06ca*/ 	.byte	0x08
	.zero		1


	//   ....[17]....
        /*06cc*/ 	.word	0x00000690
        /*06d0*/ 	.word	0x000000ff
        /*06d4*/ 	.word	0x000308a8
        /*06d8*/ 	.short	0x0100
        /*06da*/ 	.byte	0x08
	.zero		1


	//   ....[18]....
        /*06dc*/ 	.word	0x000007d0
        /*06e0*/ 	.word	0x000000ff
        /*06e4*/ 	.word	0x000308b0
        /*06e8*/ 	.short	0x0100
        /*06ea*/ 	.byte	0x08
	.zero		1


	//   ....[19]....
        /*06ec*/ 	.word	0x000007e0
        /*06f0*/ 	.word	0x000000ff
        /*06f4*/ 	.word	0x000308c0
        /*06f8*/ 	.short	0x0100
        /*06fa*/ 	.byte	0x08
	.zero		1


	//   ....[20]....
        /*06fc*/ 	.word	0x000007f0
        /*0700*/ 	.word	0x000000ff
        /*0704*/ 	.word	0x000308b8
        /*0708*/ 	.short	0x0100
        /*070a*/ 	.byte	0x08
	.zero		1


	//   ....[21]....
        /*070c*/ 	.word	0x00000800
        /*0710*/ 	.word	0x000000ff
        /*0714*/ 	.word	0x000308c8
        /*0718*/ 	.short	0x0100
        /*071a*/ 	.byte	0x08
	.zero		1


	//   ....[22]....
        /*071c*/ 	.word	0x00001150
        /*0720*/ 	.word	0x000000ff
        /*0724*/ 	.word	0x00030800
        /*0728*/ 	.short	0x010a
        /*072a*/ 	.byte	0x28
	.zero		1


	//   ....[23]....
        /*072c*/ 	.word	0x000011d0
        /*0730*/ 	.word	0x00000000
        /*0734*/ 	.word	0x00030830
        /*0738*/ 	.short	0x010a
        /*073a*/ 	.byte	0x3f
	.zero		1


	//   ....[24]....
        /*073c*/ 	.word	0x00001220
        /*0740*/ 	.word	0x00000000
        /*0744*/ 	.word	0x00030830
        /*0748*/ 	.short	0x010a
        /*074a*/ 	.byte	0x3f
	.zero		1


	//   ....[25]....
        /*074c*/ 	.word	0x00001f50
        /*0750*/ 	.word	0x000000ff
        /*0754*/ 	.word	0x00000000
        /*0758*/ 	.short	0x0101
        /*075a*/ 	.byte	0x04
	.zero		1


	//   ....[26]....
        /*075c*/ 	.word	0x00003c90
        /*0760*/ 	.word	0x000000ff
        /*0764*/ 	.word	0x00030830
        /*0768*/ 	.short	0x010a
        /*076a*/ 	.byte	0x09
	.zero		1


	//   ....[27]....
        /*076c*/ 	.word	0x00003cd0
        /*0770*/ 	.word	0x000000ff
        /*0774*/ 	.word	0x00030830
        /*0778*/ 	.short	0x010a
        /*077a*/ 	.byte	0x09
	.zero		1


	//   ....[28]....
        /*077c*/ 	.word	0x000047f0
        /*0780*/ 	.word	0x000000ff
        /*0784*/ 	.word	0x00030850
        /*0788*/ 	.short	0x010a
        /*078a*/ 	.byte	0x0a
	.zero		1


	//   ....[29]....
        /*078c*/ 	.word	0x00004830
        /*0790*/ 	.word	0x000000ff
        /*0794*/ 	.word	0x00030850
        /*0798*/ 	.short	0x010a
        /*079a*/ 	.byte	0x0a
	.zero		1


	//   ....[30]....
        /*079c*/ 	.word	0x00004ec0
        /*07a0*/ 	.word	0x000000ff
        /*07a4*/ 	.word	0x00000000
        /*07a8*/ 	.short	0x0101
        /*07aa*/ 	.byte	0x09
	.zero		1


	//   ....[31]....
        /*07ac*/ 	.word	0x00005ec0
        /*07b0*/ 	.word	0x000000ff
        /*07b4*/ 	.word	0x00000000
        /*07b8*/ 	.short	0x0101
        /*07ba*/ 	.byte	0x0a
	.zero		1


	//   ....[32]....
        /*07bc*/ 	.word	0x000066b0
        /*07c0*/ 	.word	0x000000ff
        /*07c4*/ 	.word	0x00030850
        /*07c8*/ 	.short	0x010a
        /*07ca*/ 	.byte	0x0a
	.zero		1


	//   ....[33]....
        /*07cc*/ 	.word	0x000066f0
        /*07d0*/ 	.word	0x000000ff
        /*07d4*/ 	.word	0x00030850
        /*07d8*/ 	.short	0x010a
        /*07da*/ 	.byte	0x0a
	.zero		1


	//   ....[34]....
        /*07dc*/ 	.word	0x000074f0
        /*07e0*/ 	.word	0x000000ff
        /*07e4*/ 	.word	0x00000000
        /*07e8*/ 	.short	0x0101
        /*07ea*/ 	.byte	0x05
	.zero		1


	//   ....[35]....
        /*07ec*/ 	.word	0x00008570
        /*07f0*/ 	.word	0x000000ff
        /*07f4*/ 	.word	0x00000000
        /*07f8*/ 	.short	0x0101
        /*07fa*/ 	.byte	0x04
	.zero		1


	//   ....[36]....
        /*07fc*/ 	.word	0x000098c0
        /*0800*/ 	.word	0x00000000
        /*0804*/ 	.word	0x00030840
        /*0808*/ 	.short	0x010a
        /*080a*/ 	.byte	0x3f
	.zero		1


	//   ....[37]....
        /*080c*/ 	.word	0x00009ea0
        /*0810*/ 	.word	0x00000000
        /*0814*/ 	.word	0x00030830
        /*0818*/ 	.short	0x0107
        /*081a*/ 	.byte	0x3f
	.zero		1


	//   ....[38]....
        /*081c*/ 	.word	0x00009f50
        /*0820*/ 	.word	0x00000000
        /*0824*/ 	.word	0x00030830
        /*0828*/ 	.short	0x0101
        /*082a*/ 	.byte	0x3f
	.zero		1


	//   ....[39]....
        /*082c*/ 	.word	0x0000a930
        /*0830*/ 	.word	0x000000ff
        /*0834*/ 	.word	0x00030800
        /*0838*/ 	.short	0x0107
        /*083a*/ 	.byte	0x27
	.zero		1


	//   ....[40]....
        /*083c*/ 	.word	0x0000a990
        /*0840*/ 	.word	0x000000ff
        /*0844*/ 	.word	0x00030800
        /*0848*/ 	.short	0x0101
        /*084a*/ 	.byte	0x27
	.zero		1


	//   ....[41]....
        /*084c*/ 	.word	0x0000a9b0
        /*0850*/ 	.word	0x000000ff
        /*0854*/ 	.word	0x00030820
        /*0858*/ 	.short	0x010a
        /*085a*/ 	.byte	0x27
	.zero		1


	//   ....[42]....
        /*085c*/ 	.word	0x0000acc0
        /*0860*/ 	.word	0x00000006
        /*0864*/ 	.word	0x00030840
        /*0868*/ 	.short	0x010a
        /*086a*/ 	.byte	0x3f
	.zero		1


	//   ....[43]....
        /*086c*/ 	.word	0x0000b190
        /*0870*/ 	.word	0x00000006
        /*0874*/ 	.word	0x00030830
        /*0878*/ 	.short	0x0107
        /*087a*/ 	.byte	0x3f
	.zero		1


	//   ....[44]....
        /*087c*/ 	.word	0x0000b240
        /*0880*/ 	.word	0x00000006
        /*0884*/ 	.word	0x00030830
        /*0888*/ 	.short	0x0101
        /*088a*/ 	.byte	0x3f
	.zero		1


	//   ....[45]....
        /*088c*/ 	.word	0x0000b2c0
        /*0890*/ 	.word	0x00000006
        /*0894*/ 	.word	0x00030860
        /*0898*/ 	.short	0x010a
        /*089a*/ 	.byte	0x3f
	.zero		1


	//   ....[46]....
        /*089c*/ 	.word	0x0000b830
        /*08a0*/ 	.word	0x00000006
        /*08a4*/ 	.word	0x00030850
        /*08a8*/ 	.short	0x0107
        /*08aa*/ 	.byte	0x3f
	.zero		1


	//   ....[47]....
        /*08ac*/ 	.word	0x0000b950
        /*08b0*/ 	.word	0x00000006
        /*08b4*/ 	.word	0x00030850
        /*08b8*/ 	.short	0x0101
        /*08ba*/ 	.byte	0x3f
	.zero		1


	//   ....[48]....
        /*08bc*/ 	.word	0x0000ba40
        /*08c0*/ 	.word	0x00000004
        /*08c4*/ 	.word	0x00030860
        /*08c8*/ 	.short	0x010a
        /*08ca*/ 	.byte	0x3f
	.zero		1


	//   ....[49]....
        /*08cc*/ 	.word	0x0000bf00
        /*08d0*/ 	.word	0x00000004
        /*08d4*/ 	.word	0x00030850
        /*08d8*/ 	.short	0x0107
        /*08da*/ 	.byte	0x3f
	.zero		1


	//   ....[50]....
        /*08dc*/ 	.word	0x0000bff0
        /*08e0*/ 	.word	0x00000004
        /*08e4*/ 	.word	0x00030850
        /*08e8*/ 	.short	0x0101
        /*08ea*/ 	.byte	0x3f
	.zero		1


	//   ....[51]....
        /*08ec*/ 	.word	0x0000c0e0
        /*08f0*/ 	.word	0x00000005
        /*08f4*/ 	.word	0x00030820
        /*08f8*/ 	.short	0x010a
        /*08fa*/ 	.byte	0x3f
	.zero		1


	//   ....[52]....
        /*08fc*/ 	.word	0x0000c280
        /*0900*/ 	.word	0x00000003
        /*0904*/ 	.word	0x00030840
        /*0908*/ 	.short	0x010a
        /*090a*/ 	.byte	0x3f
	.zero		1


	//   ....[53]....
        /*090c*/ 	.word	0x0000c320
        /*0910*/ 	.word	0x00000005
        /*0914*/ 	.word	0x00030840
        /*0918*/ 	.short	0x010a
        /*091a*/ 	.byte	0x3f
	.zero		1


	//   ....[54]....
        /*091c*/ 	.word	0x0000c360
        /*0920*/ 	.word	0x00000003
        /*0924*/ 	.word	0x00030860
        /*0928*/ 	.short	0x010a
        /*092a*/ 	.byte	0x3f
	.zero		1


	//   ....[55]....
        /*092c*/ 	.word	0x0000c3a0
        /*0930*/ 	.word	0x00000005
        /*0934*/ 	.word	0x00030860
        /*0938*/ 	.short	0x010a
        /*093a*/ 	.byte	0x3f
	.zero		1


	//   ....[56]....
        /*093c*/ 	.word	0x0000c410
        /*0940*/ 	.word	0x00000003
        /*0944*/ 	.word	0x00030800
        /*0948*/ 	.short	0x010a
        /*094a*/ 	.byte	0x3f
	.zero		1


	//   ....[57]....
        /*094c*/ 	.word	0x0000c460
        /*0950*/ 	.word	0x00000000
        /*0954*/ 	.word	0x00030830
        /*0958*/ 	.short	0x010a
        /*095a*/ 	.byte	0x3f
	.zero		1


	//   ....[58]....
        /*095c*/ 	.word	0x0000c4c0
        /*0960*/ 	.word	0x00000004
        /*0964*/ 	.word	0x00030830
        /*0968*/ 	.short	0x010a
        /*096a*/ 	.byte	0x3f
	.zero		1


	//   ....[59]....
        /*096c*/ 	.word	0x0000c520
        /*0970*/ 	.word	0x00000003
        /*0974*/ 	.word	0x00030850
        /*0978*/ 	.short	0x010a
        /*097a*/ 	.byte	0x3f
	.zero		1


	//   ....[60]....
        /*097c*/ 	.word	0x0000c580
        /*0980*/ 	.word	0x00000007
        /*0984*/ 	.word	0x00030850
        /*0988*/ 	.short	0x010a
        /*098a*/ 	.byte	0x3f
	.zero		1


	//   ....[61]....
        /*098c*/ 	.word	0x0000c6a0
        /*0990*/ 	.word	0x00000000
        /*0994*/ 	.word	0x00030840
        /*0998*/ 	.short	0x010a
        /*099a*/ 	.byte	0x3f
	.zero		1


	//   ....[62]....
        /*099c*/ 	.word	0x0000d950
        /*09a0*/ 	.word	0x00000003
        /*09a4*/ 	.word	0x00030820
        /*09a8*/ 	.short	0x010a
        /*09aa*/ 	.byte	0x3f
	.zero		1


	//   ....[63]....
        /*09ac*/ 	.word	0x0000d9a0
        /*09b0*/ 	.word	0x00000006
        /*09b4*/ 	.word	0x00030840
        /*09b8*/ 	.short	0x010a
        /*09ba*/ 	.byte	0x3f
	.zero		1


	//   ....[64]....
        /*09bc*/ 	.word	0x0000e0d0
        /*09c0*/ 	.word	0x00000006
        /*09c4*/ 	.word	0x00030860
        /*09c8*/ 	.short	0x010a
        /*09ca*/ 	.byte	0x3f
	.zero		1


	//   ....[65]....
        /*09cc*/ 	.word	0x0000e910
        /*09d0*/ 	.word	0x00000004
        /*09d4*/ 	.word	0x00030860
        /*09d8*/ 	.short	0x010a
        /*09da*/ 	.byte	0x3f
	.zero		1


	//   ....[66]....
        /*09dc*/ 	.word	0x0000f220
        /*09e0*/ 	.word	0x00000005
        /*09e4*/ 	.word	0x00030820
        /*09e8*/ 	.short	0x010a
        /*09ea*/ 	.byte	0x3f
	.zero		1


	//   ....[67]....
        /*09ec*/ 	.word	0x0000f3c0
        /*09f0*/ 	.word	0x00000003
        /*09f4*/ 	.word	0x00030840
        /*09f8*/ 	.short	0x010a
        /*09fa*/ 	.byte	0x3f
	.zero		1


	//   ....[68]....
        /*09fc*/ 	.word	0x0000f410
        /*0a00*/ 	.word	0x00000005
        /*0a04*/ 	.word	0x00030840
        /*0a08*/ 	.short	0x010a
        /*0a0a*/ 	.byte	0x3f
	.zero		1


	//   ....[69]....
        /*0a0c*/ 	.word	0x0000f460
        /*0a10*/ 	.word	0x00000003
        /*0a14*/ 	.word	0x00030860
        /*0a18*/ 	.short	0x010a
        /*0a1a*/ 	.byte	0x3f
	.zero		1


	//----- nvinfo : EIATTR_NUM_MBARRIERS
	.align		4
.L_591:
        /*0a1c*/ 	.byte	0x03, 0x38
        /*0a1e*/ 	.short	0x0016


	//----- nvinfo : EIATTR_EXIT_INSTR_OFFSETS
	.align		4
        /*0a20*/ 	.byte	0x04, 0x1c
        /*0a22*/ 	.short	(.L_593 - .L_592)


	//   ....[0]....
.L_592:
        /*0a24*/ 	.word	0x00000940


	//   ....[1]....
        /*0a28*/ 	.word	0x00008a50


	//   ....[2]....
        /*0a2c*/ 	.word	0x0000c3f0


	//----- nvinfo : EIATTR_MAX_THREADS
	.align		4
.L_593:
        /*0a30*/ 	.byte	0x04, 0x05
        /*0a32*/ 	.short	(.L_595 - .L_594)
.L_594:
        /*0a34*/ 	.word	0x00000180
        /*0a38*/ 	.word	0x00000001
        /*0a3c*/ 	.word	0x00000001


	//----- nvinfo : EIATTR_CRS_STACK_SIZE
	.align		4
.L_595:
        /*0a40*/ 	.byte	0x04, 0x1e
        /*0a42*/ 	.short	(.L_597 - .L_596)
.L_596:
        /*0a44*/ 	.word	0x00000000


	//----- nvinfo : EIATTR_CBANK_PARAM_SIZE
	.align		4
.L_597:
        /*0a48*/ 	.byte	0x03, 0x19
        /*0a4a*/ 	.short	0x0a70


	//----- nvinfo : EIATTR_PARAM_CBANK
	.align		4
        /*0a4c*/ 	.byte	0x04, 0x0a
        /*0a4e*/ 	.short	(.L_599 - .L_598)
	.align		4
.L_598:
        /*0a50*/ 	.word	index@(.nv.constant0._ZN7cutlass13device_kernelIN5flash11enable_sm90INS1_16FlashAttnFwdSm90INS1_25CollectiveMainloopFwdSm90ILi2EN4cute5tupleIJNS5_1CILi1EEES8_S8_EEENS6_IJNS7_ILi128EEENS7_ILi96EEENS7_ILi192EEEEEELi192ENS_6half_tEfNS_4arch4Sm90ELb0ELb0ELb1ELb0ELb1ELb0ELb0ELb1ELb1ELb1ELb0ELb0EEENS1_21CollectiveEpilogueFwdINS6_IJSA_SC_SB_EEES9_SE_SG_Li256ELb0ELb1ELb0ELb0EEENS1_29StaticPersistentTileSchedulerILb0EEEEEEEEEvNT_6ParamsE)
        /*0a54*/ 	.short	0x0210
        /*0a56*/ 	.short	0x0a70


	//----- nvinfo : EIATTR_SW_WAR
	.align		4
.L_599:
        /*0a58*/ 	.byte	0x04, 0x36
        /*0a5a*/ 	.short	(.L_601 - .L_600)
.L_600:
        /*0a5c*/ 	.word	0x00000008
.L_601:


//--------------------- .nv.info._ZN7cutlass13device_kernelIN5flash11enable_sm90INS1_16FlashAttnFwdSm90INS1_25CollectiveMainloopFwdSm90ILi2EN4cute5tupleIJNS5_1CILi1EEES8_S8_EEENS6_IJNS7_ILi128EEENS7_ILi96EEENS7_ILi192EEEEEELi192ENS_6half_tEfNS_4arch4Sm90ELb0ELb0ELb1ELb1ELb1ELb0ELb0ELb1ELb1ELb1ELb0ELb0EEENS1_21CollectiveEpilogueFwdINS6_IJSA_SC_SB_EEES9_SE_SG_Li256ELb1ELb1ELb0ELb0EEENS1_36VarlenDynamicPersistentTileSchedulerILi128ELi96ELi256ELi128ELb0ELb1ELb1ELb0ELb1ELb1EEEEEEEEEvNT_6ParamsE --------------------------
	.section	.nv.info._ZN7cutlass13device_kernelIN5flash11enable_sm90INS1_16FlashAttnFwdSm90INS1_25CollectiveMainloopFwdSm90ILi2EN4cute5tupleIJNS5_1CILi1EEES8_S8_EEENS6_IJNS7_ILi128EEENS7_ILi96EEENS7_ILi192EEEEEELi192ENS_6half_tEfNS_4arch4Sm90ELb0ELb0ELb1ELb1ELb1ELb0ELb0ELb1ELb1ELb1ELb0ELb0EEENS1_21CollectiveEpilogueFwdINS6_IJSA_SC_SB_EEES9_SE_SG_Li256ELb1ELb1ELb0ELb0EEENS1_36VarlenDynamicPersistentTileSchedulerILi128ELi96ELi256ELi128ELb0ELb1ELb1ELb0ELb1ELb1EEEEEEEEEvNT_6ParamsE,"",@"SHT_CUDA_INFO"
	.sectionflags	@""
	.align	4


	//----- nvinfo : EIATTR_CUDA_API_VERSION
	.align		4
        /*0000*/ 	.byte	0x04, 0x37
        /*0002*/ 	.short	(.L_603 - .L_602)
.L_602:
        /*0004*/ 	.word	0x00000082


	//----- nvinfo : EIATTR_KPARAM_INFO
	.align		4
.L_603:
        /*0008*/ 	.byte	0x04, 0x17
        /*000a*/ 	.short	(.L_605 - .L_604)
.L_604:
        /*000c*/ 	.word	0x00000000
        /*0010*/ 	.short	0x0000
        /*0012*/ 	.short	0x0070
        /*0014*/ 	.byte	0x00, 0xf0, 0x01, 0x2a


	//----- nvinfo : EIATTR_SPARSE_MMA_MASK
	.align		4
.L_605:
        /*0018*/ 	.byte	0x03, 0x50
        /*001a*/ 	.short	0x0000


	//----- nvinfo : EIATTR_MAXREG_COUNT
	.align		4
        /*001c*/ 	.byte	0x03, 0x1b
        /*001e*/ 	.short	0x00a8


	//----- nvinfo : EIATTR_NUM_BARRIERS
	.align		4
        /*0020*/ 	.byte	0x02, 0x4c
        /*0022*/ 	.byte	0x09
	.zero		1


	//----- nvinfo : EIATTR_EXTERNS
	.align		4
        /*0024*/ 	.byte	0x04, 0x0f
        /*0026*/ 	.short	(.L_607 - .L_606)


	//   ....[0]....
	.align		4
.L_606:
        /*0028*/ 	.word	index@(__assertfail)


	//----- nvinfo : EIATTR_ANNOTATIONS
	.align		4
.L_607:
        /*002c*/ 	.byte	0x04, 0x55
        /*002e*/ 	.short	(.L_609 - .L_608)


	//   ....[0]....
.L_608:
        /* <DEDUP_REMOVED lines=17> */


	//----- nvinfo : EIATTR_MERCURY_ISA_VERSION
	.align		4
.L_609:
        /*0130*/ 	.byte	0x03, 0x5f
        /*0132*/ 	.short	0x0101


	//----- nvinfo : EIATTR_UNUSED_LOAD_BYTE_OFFSET
	.align		4
        /*0134*/ 	.byte	0x04, 0x44
        /*0136*/ 	.short	(.L_611 - .L_610)


	//   ....[0]....
.L_610:
        /*0138*/ 	.word	0x00000950
        /*013c*/ 	.word	0x0000fff0


	//   ....[1]....
        /*0140*/ 	.word	0x00007870
        /*0144*/ 	.word	0x0000fff0


	//----- nvinfo : EIATTR_INT_WARP_WIDE_INSTR_OFFSETS
	.align		4
.L_611:
        /*0148*/ 	.byte	0x04, 0x31
        /*014a*/ 	.short	(.L_613 - .L_612)


	//   ....[0]....
.L_612:
        /*014c*/ 	.word	0x000000c0


	//   ....[1]....
        /*0150*/ 	.word	0x000000d0


	//   ....[2]....
        /*0154*/ 	.word	0x00000170


	//   ....[3]....
        /*0158*/ 	.word	0x0000b090


	//   ....[4]....
        /*015c*/ 	.word	0x0000b120


	//   ....[5]....
        /*0160*/ 	.word	0x0000dfa0


	//   ....[6]....
        /*0164*/ 	.word	0x0000e030


	//----- nvinfo : EIATTR_COOP_GROUP_MASK_REGIDS
	.align		4
.L_613:
        /*0168*/ 	.byte	0x04, 0x29
        /*016a*/ 	.short	(.L_615 - .L_614)


	//   ....[0]....
.L_614:
        /*016c*/ 	.word	0xffffffff


	//   ....[1]....
        /*0170*/ 	.word	0xffffffff


	//   ....[2]....
        /*0174*/ 	.word	0xffffffff


	//   ....[3]....
        /*0178*/ 	.word	0xffffffff


	//   ....[4]....
        /*017c*/ 	.word	0xffffffff


	//   ....[5]....
        /*0180*/ 	.word	0xffffffff


	//   ....[6]....
        /*0184*/ 	.word	0xffffffff


	//   ....[7]....
        /*0188*/ 	.word	0xffffffff


	//   ....[8]....
        /*018c*/ 	.word	0xffffffff


	//   ....[9]....
        /*0190*/ 	.word	0xffffffff


	//   ....[10]....
        /*0194*/ 	.word	0xffffffff


	//   ....[11]....
        /*0198*/ 	.word	0xffffffff


	//   ....[12]....
        /*019c*/ 	.word	0xffffffff


	//   ....[13]....
        /*01a0*/ 	.word	0xffffffff


	//   ....[14]....
        /*01a4*/ 	.word	0xffffffff


	//   ....[15]....
        /*01a8*/ 	.word	0xffffffff


	//   ....[16]....
        /*01ac*/ 	.word	0xffffffff


	//   ....[17]....
        /*01b0*/ 	.word	0xffffffff


	//   ....[18]....
        /*01b4*/ 	.word	0xffffffff


	//   ....[19]....
        /*01b8*/ 	.word	0xffffffff


	//   ....[20]....
        /*01bc*/ 	.word	0xffffffff


	//   ....[21]....
        /*01c0*/ 	.word	0xffffffff


	//   ....[22]....
        /*01c4*/ 	.word	0xffffffff


	//   ....[23]....
        /*01c8*/ 	.word	0xffffffff


	//   ....[24]....
        /*01cc*/ 	.word	0xffffffff


	//   ....[25]....
        /*01d0*/ 	.word	0xffffffff


	//   ....[26]....
        /*01d4*/ 	.word	0xffffffff


	//   ....[27]....
        /*01d8*/ 	.word	0xffffffff


	//   ....[28]....
        /*01dc*/ 	.word	0xffffffff


	//   ....[29]....
        /*01e0*/ 	.word	0xffffffff


	//   ....[30]....
        /*01e4*/ 	.word	0xffffffff


	//   ....[31]....
        /*01e8*/ 	.word	0xffffffff


	//   ....[32]....
        /*01ec*/ 	.word	0xffffffff


	//   ....[33]....
        /*01f0*/ 	.word	0xffffffff


	//   ....[34]....
        /*01f4*/ 	.word	0xffffffff


	//   ....[35]....
        /*01f8*/ 	.word	0xffffffff


	//   ....[36]....
        /*01fc*/ 	.word	0xffffffff


	//   ....[37]....
        /*0200*/ 	.word	0xffffffff


	//   ....[38]....
        /*0204*/ 	.word	0xffffffff


	//   ....[39]....
        /*0208*/ 	.word	0xffffffff


	//   ....[40]....
        /*020c*/ 	.word	0xffffffff


	//   ....[41]....
        /*0210*/ 	.word	0xffffffff


	//   ....[42]....
        /*0214*/ 	.word	0xffffffff


	//   ....[43]....
        /*0218*/ 	.word	0xffffffff


	//   ....[44]....
        /*021c*/ 	.word	0xffffffff


	//   ....[45]....
        /*0220*/ 	.word	0xffffffff


	//   ....[46]....
        /*0224*/ 	.word	0xffffffff


	//   ....[47]....
        /*0228*/ 	.word	0xffffffff


	//   ....[48]....
        /*022c*/ 	.word	0xffffffff


	//   ....[49]....
        /*0230*/ 	.word	0xffffffff


	//   ....[50]....
        /*0234*/ 	.word	0xffffffff


	//   ....[51]....
        /*0238*/ 	.word	0xffffffff


	//   ....[52]....
        /*023c*/ 	.word	0xffffffff


	//   ....[53]....
        /*0240*/ 	.word	0xffffffff


	//   ....[54]....
        /*0244*/ 	.word	0xffffffff


	//   ....[55]....
        /*0248*/ 	.word	0xffffffff


	//   ....[56]....
        /*024c*/ 	.word	0xffffffff


	//   ....[57]....
        /*0250*/ 	.word	0xffffffff


	//   ....[58]....
        /*0254*/ 	.word	0xffffffff


	//   ....[59]....
        /*0258*/ 	.word	0xffffffff


	//   ....[60]....
        /*025c*/ 	.word	0xffffffff


	//   ....[61]....
        /*0260*/ 	.word	0xffffffff


	//   ....[62]....
        /*0264*/ 	.word	0xffffffff


	//   ....[63]....
        /*0268*/ 	.word	0xffffffff


	//   ....[64]....
        /*026c*/ 	.word	0xffffffff


	//   ....[65]....
        /*0270*/ 	.word	0xffffffff


	//   ....[66]....
        /*0274*/ 	.word	0xffffffff


	//   ....[67]....
        /*0278*/ 	.word	0xffffffff


	//   ....[68]....
        /*027c*/ 	.word	0xffffffff


	//   ....[69]....
        /*0280*/ 	.word	0xffffffff


	//   ....[70]....
        /*0284*/ 	.word	0xffffffff


	//   ....[71]....
        /*0288*/ 	.word	0xffffffff


	//   ....[72]....
        /*028c*/ 	.word	0xffffffff


	//   ....[73]....
        /*0290*/ 	.word	0xffffffff


	//   ....[74]....
        /*0294*/ 	.word	0xffffffff


	//   ....[75]....
        /*0298*/ 	.word	0xffffffff


	//   ....[76]....
        /*029c*/ 	.word	0xffffffff


	//   ....[77]....
        /*02a0*/ 	.word	0xffffffff


	//   ....[78]....
        /*02a4*/ 	.word	0xffffffff


	//   ....[79]....
        /*02a8*/ 	.word	0xffffffff


	//   ....[80]....
        /*02ac*/ 	.word	0xffffffff


	//   ....[81]....
        /*02b0*/ 	.word	0xffffffff


	//   ....[82]....
        /*02b4*/ 	.word	0xffffffff


	//   ....[83]....
        /*02b8*/ 	.word	0xffffffff


	//   ....[84]....
        /*02bc*/ 	.word	0xffffffff


	//   ....[85]....
        /*02c0*/ 	.word	0xffffffff


	//   ....[86]....
        /*02c4*/ 	.word	0xffffffff


	//   ....[87]....
        /*02c8*/ 	.word	0xffffffff


	//   ....[88]....
        /*02cc*/ 	.word	0xffffffff


	//   ....[89]....
        /*02d0*/ 	.word	0xffffffff


	//   ....[90]....
        /*02d4*/ 	.word	0xffffffff


	//   ....[91]....
        /*02d8*/ 	.word	0xffffffff


	//   ....[92]....
        /*02dc*/ 	.word	0xffffffff


	//   ....[93]....
        /*02e0*/ 	.word	0xffffffff


	//   ....[94]....
        /*02e4*/ 	.word	0xffffffff


	//   ....[95]....
        /*02e8*/ 	.word	0xffffffff


	//   ....[96]....
        /*02ec*/ 	.word	0xffffffff


	//   ....[97]....
        /*02f0*/ 	.word	0xffffffff


	//   ....[98]....
        /*02f4*/ 	.word	0xffffffff


	//   ....[99]....
        /*02f8*/ 	.word	0xffffffff


	//   ....[100]....
        /*02fc*/ 	.word	0xffffffff


	//   ....[101]....
        /*0300*/ 	.word	0xffffffff


	//   ....[102]....
        /*0304*/ 	.word	0xffffffff


	//   ....[103]....
        /*0308*/ 	.word	0xffffffff


	//   ....[104]....
        /*030c*/ 	.word	0xffffffff


	//   ....[105]....
        /*0310*/ 	.word	0xffffffff


	//   ....[106]....
        /*0314*/ 	.word	0xffffffff


	//   ....[107]....
        /*0318*/ 	.word	0xffffffff


	//   ....[108]....
        /*031c*/ 	.word	0xffffffff


	//   ....[109]....
        /*0320*/ 	.word	0xffffffff


	//   ....[110]....
        /*0324*/ 	.word	0xffffffff


	//   ....[111]....
        /*0328*/ 	.word	0xffffffff


	//   ....[112]....
        /*032c*/ 	.word	0xffffffff


	//   ....[113]....
        /*0330*/ 	.word	0xffffffff


	//   ....[114]....
        /*0334*/ 	.word	0xffffffff


	//   ....[115]....
        /*0338*/ 	.word	0xffffffff


	//   ....[116]....
        /*033c*/ 	.word	0xffffffff


	//   ....[117]....
        /*0340*/ 	.word	0xffffffff


	//   ....[118]....
        /*0344*/ 	.word	0xffffffff


	//   ....[119]....
        /*0348*/ 	.word	0xffffffff


	//   ....[120]....
        /*034c*/ 	.word	0xffffffff


	//   ....[121]....
        /*0350*/ 	.word	0xffffffff


	//   ....[122]....
        /*0354*/ 	.word	0xffffffff


	//   ....[123]....
        /*0358*/ 	.word	0xffffffff


	//   ....[124]....
        /*035c*/ 	.word	0xffffffff


	//   ....[125]....
        /*0360*/ 	.word	0xffffffff


	//   ....[126]....
        /*0364*/ 	.word	0xffffffff


	//   ....[127]....
        /*0368*/ 	.word	0xffffffff


	//   ....[128]....
        /*036c*/ 	.word	0xffffffff


	//   ....[129]....
        /*0370*/ 	.word	0xffffffff


	//   ....[130]....
        /*0374*/ 	.word	0xffffffff


	//   ....[131]....
        /*0378*/ 	.word	0xffffffff


	//   ....[132]....
        /*037c*/ 	.word	0xffffffff


	//   ....[133]....
        /*0380*/ 	.word	0xffffffff


	//   ....[134]....
        /*0384*/ 	.word	0xffffffff


	//   ....[135]....
        /*0388*/ 	.word	0xffffffff


	//   ....[136]....
        /*038c*/ 	.word	0xffffffff


	//   ....[137]....
        /*0390*/ 	.word	0x0500000f


	//   ....[138]....
        /*0394*/ 	.word	0x0500000f


	//   ....[139]....
        /*0398*/ 	.word	0x0500000f


	//   ....[140]....
        /*039c*/ 	.word	0x0500000f


	//   ....[141]....
        /*03a0*/ 	.word	0x0500000f


	//   ....[142]....
        /*03a4*/ 	.word	0x0500000f


	//   ....[143]....
        /*03a8*/ 	.word	0x0500000f


	//   ....[144]....
        /*03ac*/ 	.word	0x0500000f


	//   ....[145]....
        /*03b0*/ 	.word	0x0500000f


	//   ....[146]....
        /*03b4*/ 	.word	0x0500000f


	//   ....[147]....
        /*03b8*/ 	.word	0x0500000f


	//   ....[148]....
        /*03bc*/ 	.word	0x0500000f


	//   ....[149]....
        /*03c0*/ 	.word	0x0500000f


	//   ....[150]....
        /*03c4*/ 	.word	0x0500000f


	//   ....[151]....
        /*03c8*/ 	.word	0x0500000f


	//   ....[152]....
        /*03cc*/ 	.word	0x0500000f


	//   ....[153]....
        /*03d0*/ 	.word	0x0500000f


	//   ....[154]....
        /*03d4*/ 	.word	0x0500000f


	//   ....[155]....
        /*03d8*/ 	.word	0x0500000f


	//   ....[156]....
        /*03dc*/ 	.word	0x0500000f


	//   ....[157]....
        /*03e0*/ 	.word	0x0500000f


	//   ....[158]....
        /*03e4*/ 	.word	0x0500000f


	//   ....[159]....
        /*03e8*/ 	.word	0x0500000f


	//   ....[160]....
        /*03ec*/ 	.word	0x0500000f


	//   ....[161]....
        /*03f0*/ 	.word	0x0500000f


	//   ....[162]....
        /*03f4*/ 	.word	0x0500000f


	//   ....[163]....
        /*03f8*/ 	.word	0x0500000f


	//   ....[164]....
        /*03fc*/ 	.word	0x0500000f


	//   ....[165]....
        /*0400*/ 	.word	0x0500000f


	//   ....[166]....
        /*0404*/ 	.word	0x0500000f


	//   ....[167]....
        /*0408*/ 	.word	0x0500000f


	//   ....[168]....
        /*040c*/ 	.word	0x0500000f


	//   ....[169]....
        /*0410*/ 	.word	0x0500000f


	//   ....[170]....
        /*0414*/ 	.word	0x0500000f


	//   ....[171]....
        /*0418*/ 	.word	0x0500000f


	//   ....[172]....
        /*041c*/ 	.word	0x0500000f


	//   ....[173]....
        /*0420*/ 	.word	0x0500000f


	//   ....[174]....
        /*0424*/ 	.word	0x0500000f


	//   ....[175]....
        /*0428*/ 	.word	0x0500000f


	//   ....[176]....
        /*042c*/ 	.word	0x0500000f


	//   ....[177]....
        /*0430*/ 	.word	0x0500000f


	//   ....[178]....
        /*0434*/ 	.word	0x0500000f


	//   ....[179]....
        /*0438*/ 	.word	0x0500000f


	//   ....[180]....
        /*043c*/ 	.word	0x0500000f


	//   ....[181]....
        /*0440*/ 	.word	0x0500000f


	//   ....[182]....
        /*0444*/ 	.word	0x0500000f


	//   ....[183]....
        /*0448*/ 	.word	0x0500000f


	//   ....[184]....
        /*044c*/ 	.word	0x0500000f


	//   ....[185]....
        /*0450*/ 	.word	0x0500000f


	//   ....[186]....
        /*0454*/ 	.word	0x0500000f


	//   ....[187]....
        /*0458*/ 	.word	0x0500000f


	//   ....[188]....
        /*045c*/ 	.word	0x0500000f


	//   ....[189]....
        /*0460*/ 	.word	0x0500000f


	//   ....[190]....
        /*0464*/ 	.word	0x0500000f


	//   ....[191]....
        /*0468*/ 	.word	0x0500000f


	//   ....[192]....
        /*046c*/ 	.word	0x0500000f


	//   ....[193]....
        /*0470*/ 	.word	0x0500000f


	//   ....[194]....
        /*0474*/ 	.word	0x0500000f


	//   ....[195]....
        /*0478*/ 	.word	0x0500000f


	//   ....[196]....
        /*047c*/ 	.word	0x0500000f


	//   ....[197]....
        /*0480*/ 	.word	0x0500000f


	//   ....[198]....
        /*0484*/ 	.word	0x0500000f


	//   ....[199]....
        /*0488*/ 	.word	0x0500000f


	//   ....[200]....
        /*048c*/ 	.word	0x0500000f


	//   ....[201]....
        /*0490*/ 	.word	0x0500000f


	//   ....[202]....
        /*0494*/ 	.word	0x0500000f


	//   ....[203]....
        /*0498*/ 	.word	0x0500000f


	//   ....[204]....
        /*049c*/ 	.word	0x0500000f


	//   ....[205]....
        /*04a0*/ 	.word	0x0500000f


	//   ....[206]....
        /*04a4*/ 	.word	0x0500000f


	//   ....[207]....
        /*04a8*/ 	.word	0x0500000f


	//   ....[208]....
        /*04ac*/ 	.word	0x0500000f


	//   ....[209]....
        /*04b0*/ 	.word	0x0500000f


	//   ....[210]....
        /*04b4*/ 	.word	0x0500000f


	//   ....[211]....
        /*04b8*/ 	.word	0x0500000f


	//   ....[212]....
        /*04bc*/ 	.word	0x0500000f


	//   ....[213]....
        /*04c0*/ 	.word	0x0500000f


	//   ....[214]....
        /*04c4*/ 	.word	0x0500000f


	//   ....[215]....
        /*04c8*/ 	.word	0x0500000f


	//   ....[216]....
        /*04cc*/ 	.word	0x0500000f


	//   ....[217]....
        /*04d0*/ 	.word	0x0500000f


	//   ....[218]....
        /*04d4*/ 	.word	0x0500000f


	//   ....[219]....
        /*04d8*/ 	.word	0x0500000f


	//----- nvinfo : EIATTR_COOP_GROUP_INSTR_OFFSETS
	.align		4
.L_615:
        /*04dc*/ 	.byte	0x04, 0x28
        /*04de*/ 	.short	(.L_617 - .L_616)


	//   ....[0]....
.L_616:
        /*04e0*/ 	.word	0x00000070


	//   ....[1]....
        /*04e4*/ 	.word	0x000000b0


	//   ....[2]....
        /*04e8*/ 	.word	0x000002d0


	//   ....[3]....
        /*04ec*/ 	.word	0x00000430


	//   ....[4]....
        /*04f0*/ 	.word	0x00000550


	//   ....[5]....
        /*04f4*/ 	.word	0x000006b0


	//   ....[6]....
        /*04f8*/ 	.word	0x000014f0


	//   ....[7]....
        /*04fc*/ 	.word	0x00002d70


	//   ....[8]....
        /*0500*/ 	.word	0x00002df0


	//   ....[9]....
        /*0504*/ 	.word	0x000032a0


	//   ....[10]....
        /*0508*/ 	.word	0x00003320


	//   ....[11]....
        /*050c*/ 	.word	0x000059e0


	//   ....[12]....
        /*0510*/ 	.word	0x00005a10


	//   ....[13]....
        /*0514*/ 	.word	0x00005a30


	//   ....[14]....
        /*0518*/ 	.word	0x00005a60


	//   ....[15]....
        /*051c*/ 	.word	0x00006d70


	//   ....[16]....
        /*0520*/ 	.word	0x00006da0


	//   ....[17]....
        /*0524*/ 	.word	0x00006e80


	//   ....[18]....
        /*0528*/ 	.word	0x00006e90


	//   ....[19]....
        /*052c*/ 	.word	0x00008690


	//   ....[20]....
        /*0530*/ 	.word	0x000086d0


	//   ....[21]....
        /*0534*/ 	.word	0x00008710


	//   ....[22]....
        /*0538*/ 	.word	0x00008750


	//   ....[23]....
        /*053c*/ 	.word	0x00008e70


	//   ....[24]....
        /*0540*/ 	.word	0x00008eb0


	//   ....[25]....
        /*0544*/ 	.word	0x00008fb0


	//   ....[26]....
        /*0548*/ 	.word	0x00008fd0


	//   ....[27]....
        /*054c*/ 	.word	0x000090d0


	//   ....[28]....
        /*0550*/ 	.word	0x000090f0


	//   ....[29]....
        /*0554*/ 	.word	0x00009200


	//   ....[30]....
        /*0558*/ 	.word	0x00009220


	//   ....[31]....
        /*055c*/ 	.word	0x00009bc0


	//   ....[32]....
        /*0560*/ 	.word	0x00009bd0


	//   ....[33]....
        /*0564*/ 	.word	0x00009cd0


	//   ....[34]....
        /*0568*/ 	.word	0x00009cf0


	//   ....[35]....
        /*056c*/ 	.word	0x00009df0


	//   ....[36]....
        /*0570*/ 	.word	0x00009e10


	//   ....[37]....
        /*0574*/ 	.word	0x00009f20


	//   ....[38]....
        /*0578*/ 	.word	0x00009f40


	//   ....[39]....
        /*057c*/ 	.word	0x0000a0c0


	//   ....[40]....
        /*0580*/ 	.word	0x0000a290


	//   ....[41]....
        /*0584*/ 	.word	0x0000a2c0


	//   ....[42]....
        /*0588*/ 	.word	0x0000a2f0


	//   ....[43]....
        /*058c*/ 	.word	0x0000a320


	//   ....[44]....
        /*0590*/ 	.word	0x0000a350


	//   ....[45]....
        /*0594*/ 	.word	0x0000a380


	//   ....[46]....
        /*0598*/ 	.word	0x0000a4d0


	//   ....[47]....
        /*059c*/ 	.word	0x0000a500


	//   ....[48]....
        /*05a0*/ 	.word	0x0000a530


	//   ....[49]....
        /*05a4*/ 	.word	0x0000a560


	//   ....[50]....
        /*05a8*/ 	.word	0x0000a590


	//   ....[51]....
        /*05ac*/ 	.word	0x0000a5c0


	//   ....[52]....
        /*05b0*/ 	.word	0x0000a650


	//   ....[53]....
        /*05b4*/ 	.word	0x0000a680


	//   ....[54]....
        /*05b8*/ 	.word	0x0000a700


	//   ....[55]....
        /*05bc*/ 	.word	0x0000bc80


	//   ....[56]....
        /*05c0*/ 	.word	0x0000bca0


	//   ....[57]....
        /*05c4*/ 	.word	0x0000bd50


	//   ....[58]....
        /*05c8*/ 	.word	0x0000bd70


	//   ....[59]....
        /*05cc*/ 	.word	0x0000be10


	//   ....[60]....
        /*05d0*/ 	.word	0x0000be30


	//   ....[61]....
        /*05d4*/ 	.word	0x0000bed0


	//   ....[62]....
        /*05d8*/ 	.word	0x0000bef0


	//   ....[63]....
        /*05dc*/ 	.word	0x0000bf90


	//   ....[64]....
        /*05e0*/ 	.word	0x0000bfb0


	//   ....[65]....
        /*05e4*/ 	.word	0x0000bfc0


	//   ....[66]....
        /*05e8*/ 	.word	0x0000c050


	//   ....[67]....
        /*05ec*/ 	.word	0x0000c770


	//   ....[68]....
        /*05f0*/ 	.word	0x0000c7a0


	//   ....[69]....
        /*05f4*/ 	.word	0x0000c800


	//   ....[70]....
        /*05f8*/ 	.word	0x0000c850


	//   ....[71]....
        /*05fc*/ 	.word	0x0000c890


	//   ....[72]....
        /*0600*/ 	.word	0x0000c900


	//   ....[73]....
        /*0604*/ 	.word	0x0000c940


	//   ....[74]....
        /*0608*/ 	.word	0x0000c9b0


	//   ....[75]....
        /*060c*/ 	.word	0x0000c9f0


	//   ....[76]....
        /*0610*/ 	.word	0x0000ca60


	//   ....[77]....
        /*0614*/ 	.word	0x0000cab0


	//   ....[78]....
        /*0618*/ 	.word	0x0000cb10


	//   ....[79]....
        /*061c*/ 	.word	0x0000cb60


	//   ....[80]....
        /*0620*/ 	.word	0x0000cbc0


	//   ....[81]....
        /*0624*/ 	.word	0x0000cbe0


	//   ....[82]....
        /*0628*/ 	.word	0x0000cc10


	//   ....[83]....
        /*062c*/ 	.word	0x0000d3f0


	//   ....[84]....
        /*0630*/ 	.word	0x0000d430


	//   ....[85]....
        /*0634*/ 	.word	0x0000d440


	//   ....[86]....
        /*0638*/ 	.word	0x0000d4a0


	//   ....[87]....
        /*063c*/ 	.word	0x0000d4b0


	//   ....[88]....
        /*0640*/ 	.word	0x0000d510


	//   ....[89]....
        /*0644*/ 	.word	0x0000d540


	//   ....[90]....
        /*0648*/ 	.word	0x0000d580


	//   ....[91]....
        /*064c*/ 	.word	0x0000d5b0


	//   ....[92]....
        /*0650*/ 	.word	0x0000d5f0


	//   ....[93]....
        /*0654*/ 	.word	0x0000d620


	//   ....[94]....
        /*0658*/ 	.word	0x0000d660


	//   ....[95]....
        /*065c*/ 	.word	0x0000d8e0


	//   ....[96]....
        /*0660*/ 	.word	0x0000d900


	//   ....[97]....
        /*0664*/ 	.word	0x0000d910


	//   ....[98]....
        /*0668*/ 	.word	0x0000d9a0


	//   ....[99]....
        /*066c*/ 	.word	0x0000d9b0


	//   ....[100]....
        /*0670*/ 	.word	0x0000da40


	//   ....[101]....
        /*0674*/ 	.word	0x0000da50


	//   ....[102]....
        /*0678*/ 	.word	0x0000dae0


	//   ....[103]....
        /*067c*/ 	.word	0x0000daf0


	//   ....[104]....
        /*0680*/ 	.word	0x0000db80


	//   ....[105]....
        /*0684*/ 	.word	0x0000db90


	//   ....[106]....
        /*0688*/ 	.word	0x0000dba0


	//   ....[107]....
        /*068c*/ 	.word	0x0000e180


	//   ....[108]....
        /*0690*/ 	.word	0x0000e1c0


	//   ....[109]....
        /*0694*/ 	.word	0x0000e1f0


	//   ....[110]....
        /*0698*/ 	.word	0x0000e230


	//   ....[111]....
        /*069c*/ 	.word	0x0000e2c0


	//   ....[112]....
        /*06a0*/ 	.word	0x0000e2f0


	//   ....[113]....
        /*06a4*/ 	.word	0x0000e360


	//   ....[114]....
        /*06a8*/ 	.word	0x0000e390


	//   ....[115]....
        /*06ac*/ 	.word	0x0000e400


	//   ....[116]....
        /*06b0*/ 	.word	0x0000e420


	//   ....[117]....
        /*06b4*/ 	.word	0x0000e460


	//   ....[118]....
        /*06b8*/ 	.word	0x0000e4b0


	//   ....[119]....
        /*06bc*/ 	.word	0x0000e890


	//   ....[120]....
        /*06c0*/ 	.word	0x0000e8e0


	//   ....[121]....
        /*06c4*/ 	.word	0x0000e910


	//   ....[122]....
        /*06c8*/ 	.word	0x0000e920


	//   ....[123]....
        /*06cc*/ 	.word	0x0000e950


	//   ....[124]....
        /*06d0*/ 	.word	0x0000e980


	//   ....[125]....
        /*06d4*/ 	.word	0x0000e9b0


	//   ....[126]....
        /*06d8*/ 	.word	0x0000e9e0


	//   ....[127]....
        /*06dc*/ 	.word	0x0000eb60


	//   ....[128]....
        /*06e0*/ 	.word	0x0000eb90


	//   ....[129]....
        /*06e4*/ 	.word	0x0000ebc0


	//   ....[130]....
        /*06e8*/ 	.word	0x0000ebf0


	//   ....[131]....
        /*06ec*/ 	.word	0x0000ec20


	//   ....[132]....
        /*06f0*/ 	.word	0x0000ec50


	//   ....[133]....
        /*06f4*/ 	.word	0x0000ed10


	//   ....[134]....
        /*06f8*/ 	.word	0x0000ed30


	//   ....[135]....
        /*06fc*/ 	.word	0x0000eda0


	//   ....[136]....
        /*0700*/ 	.word	0x0000f210


	//   ....[137]....
        /*0704*/ 	.word	0x0000f700


	//   ....[138]....
        /*0708*/ 	.word	0x0000f7f0


	//   ....[139]....
        /*070c*/ 	.word	0x0000f890


	//   ....[140]....
        /*0710*/ 	.word	0x0000f8f0


	//   ....[141]....
        /*0714*/ 	.word	0x0000fa00


	//   ....[142]....
        /*0718*/ 	.word	0x0000fa70


	//   ....[143]....
        /*071c*/ 	.word	0x0000fb80


	//   ....[144]....
        /*0720*/ 	.word	0x0000fbf0


	//   ....[145]....
        /*0724*/ 	.word	0x0000fd00


	//   ....[146]....
        /*0728*/ 	.word	0x0000fd70


	//   ....[147]....
        /*072c*/ 	.word	0x0000fe80


	//   ....[148]....
        /*0730*/ 	.word	0x0000fef0


	//   ....[149]....
        /*0734*/ 	.word	0x0000ff90


	//   ....[150]....
        /*0738*/ 	.word	0x000100a0


	//   ....[151]....
        /*073c*/ 	.word	0x00010110


	//   ....[152]....
        /*0740*/ 	.word	0x00010190


	//   ....[153]....
        /*0744*/ 	.word	0x00010250


	//   ....[154]....
        /*0748*/ 	.word	0x000102d0


	//   ....[155]....
        /*074c*/ 	.word	0x000103b0


	//   ....[156]....
        /*0750*/ 	.word	0x00010430


	//   ....[157]....
        /*0754*/ 	.word	0x00010510


	//   ....[158]....
        /*0758*/ 	.word	0x00010590


	//   ....[159]....
        /*075c*/ 	.word	0x00010670


	//   ....[160]....
        /*0760*/ 	.word	0x000106f0


	//   ....[161]....
        /*0764*/ 	.word	0x000107d0


	//   ....[162]....
        /*0768*/ 	.word	0x00010850


	//   ....[163]....
        /*076c*/ 	.word	0x00010930


	//   ....[164]....
        /*0770*/ 	.word	0x000109b0


	//   ....[165]....
        /*0774*/ 	.word	0x00010a70


	//   ....[166]....
        /*0778*/ 	.word	0x00010ba0


	//   ....[167]....
        /*077c*/ 	.word	0x00010c70


	//   ....[168]....
        /*0780*/ 	.word	0x00010ce0


	//   ....[169]....
        /*0784*/ 	.word	0x00010db0


	//   ....[170]....
        /*0788*/ 	.word	0x00010e10


	//   ....[171]....
        /*078c*/ 	.word	0x00010ee0


	//   ....[172]....
        /*0790*/ 	.word	0x00010f40


	//   ....[173]....
        /*0794*/ 	.word	0x00011010


	//   ....[174]....
        /*0798*/ 	.word	0x00011070


	//   ....[175]....
        /*079c*/ 	.word	0x00011140


	//   ....[176]....
        /*07a0*/ 	.word	0x000111a0


	//   ....[177]....
        /*07a4*/ 	.word	0x00011280


	//   ....[178]....
        /*07a8*/ 	.word	0x00011370


	//   ....[179]....
        /*07ac*/ 	.word	0x00011410


	//   ....[180]....
        /*07b0*/ 	.word	0x00011470


	//   ....[181]....
        /*07b4*/ 	.word	0x00011570


	//   ....[182]....
        /*07b8*/ 	.word	0x000115d0


	//   ....[183]....
        /*07bc*/ 	.word	0x000116d0


	//   ....[184]....
        /*07c0*/ 	.word	0x00011730


	//   ....[185]....
        /*07c4*/ 	.word	0x00011830


	//   ....[186]....
        /*07c8*/ 	.word	0x00011890


	//   ....[187]....
        /*07cc*/ 	.word	0x00011990


	//   ....[188]....
        /*07d0*/ 	.word	0x000119f0


	//   ....[189]....
        /*07d4*/ 	.word	0x00011ac0


	//   ....[190]....
        /*07d8*/ 	.word	0x00011c00


	//   ....[191]....
        /*07dc*/ 	.word	0x00011cb0


	//   ....[192]....
        /*07e0*/ 	.word	0x00011d80


	//   ....[193]....
        /*07e4*/ 	.word	0x00011e50


	//   ....[194]....
        /*07e8*/ 	.word	0x00011eb0


	//   ....[195]....
        /*07ec*/ 	.word	0x00011fa0


	//   ....[196]....
        /*07f0*/ 	.word	0x00012000


	//   ....[197]....
        /*07f4*/ 	.word	0x000120f0


	//   ....[198]....
        /*07f8*/ 	.word	0x00012150


	//   ....[199]....
        /*07fc*/ 	.word	0x00012240


	//   ....[200]....
        /*0800*/ 	.word	0x000122a0


	//   ....[201]....
        /*0804*/ 	.word	0x00012380


	//   ....[202]....
        /*0808*/ 	.word	0x00012410


	//   ....[203]....
        /*080c*/ 	.word	0x000124b0


	//   ....[204]....
        /*0810*/ 	.word	0x000125d0


	//   ....[205]....
        /*0814*/ 	.word	0x00012640


	//   ....[206]....
        /*0818*/ 	.word	0x000126b0


	//   ....[207]....
        /*081c*/ 	.word	0x00012720


	//   ....[208]....
        /*0820*/ 	.word	0x00012790


	//   ....[209]....
        /*0824*/ 	.word	0x00012810


	//   ....[210]....
        /*0828*/ 	.word	0x000128a0


	//   ....[211]....
        /*082c*/ 	.word	0x00012930


	//   ....[212]....
        /*0830*/ 	.word	0x000129a0


	//   ....[213]....
        /*0834*/ 	.word	0x00012a10


	//   ....[214]....
        /*0838*/ 	.word	0x00012a80


	//   ....[215]....
        /*083c*/ 	.word	0x00012b00


	//   ....[216]....
        /*0840*/ 	.word	0x00012b70


	//   ....[217]....
        /*0844*/ 	.word	0x00012c10


	//   ....[218]....
        /*0848*/ 	.word	0x00012ca0


	//   ....[219]....
        /*084c*/ 	.word	0x00012dc0


	//----- nvinfo : EIATTR_REG_RECONFIG
	.align		4
.L_617:
        /*0850*/ 	.byte	0x01, 0x54
	.zero		2


	//----- nvinfo : EIATTR_SYSCALL_OFFSETS
	.align		4
        /*0854*/ 	.byte	0x04, 0x46
        /*0856*/ 	.short	(.L_619 - .L_618)


	//   ....[0]....
.L_618:
        /*0858*/ 	.word	0x000016d0


	//   ....[1]....
        /*085c*/ 	.word	0x0000b280


	//   ....[2]....
        /*0860*/ 	.word	0x0000b3d0


	//   ....[3]....
        /*0864*/ 	.word	0x0000b4c0


	//   ....[4]....
        /*0868*/ 	.word	0x0000c3e0


	//----- nvinfo : EIATTR_MBARRIER_INSTR_OFFSETS
	.align		4
.L_619:
        /*086c*/ 	.byte	0x04, 0x39
        /*086e*/ 	.short	(.L_621 - .L_620)


	//   ....[0]....
.L_620:
        /*0870*/ 	.word	0x00000180
        /*0874*/ 	.word	0x000000ff
        /*0878*/ 	.word	0x00030800
        /*087c*/ 	.short	0x0100
        /*087e*/ 	.byte	0x08
	.zero		1


	//   ....[1]....
        /*0880*/ 	.word	0x00000190
        /*0884*/ 	.word	0x000000ff
        /*0888*/ 	.word	0x00030820
        /*088c*/ 	.short	0x0100
        /*088e*/ 	.byte	0x08
	.zero		1


	//   ....[2]....
        /*0890*/ 	.word	0x00000280
        /*0894*/ 	.word	0x000000ff
        /*0898*/ 	.word	0x00030830
        /*089c*/ 	.short	0x0100
        /*089e*/ 	.byte	0x08
	.zero		1


	//   ....[3]....
        /*08a0*/ 	.word	0x00000290
        /*08a4*/ 	.word	0x000000ff
        /*08a8*/ 	.word	0x00030840
        /*08ac*/ 	.short	0x0100
        /*08ae*/ 	.byte	0x08
	.zero		1


	//   ....[4]....
        /*08b0*/ 	.word	0x000002a0
        /*08b4*/ 	.word	0x000000ff
        /*08b8*/ 	.word	0x00030838
        /*08bc*/ 	.short	0x0100
        /*08be*/ 	.byte	0x08
	.zero		1


	//   ....[5]....
        /*08c0*/ 	.word	0x000002b0
        /*08c4*/ 	.word	0x000000ff
        /*08c8*/ 	.word	0x00030848
        /*08cc*/ 	.short	0x0100
        /*08ce*/ 	.byte	0x08
	.zero		1


	//   ....[6]....
        /*08d0*/ 	.word	0x000003e0
        /*08d4*/ 	.word	0x000000ff
        /*08d8*/ 	.word	0x00030850
        /*08dc*/ 	.short	0x0100
        /*08de*/ 	.byte	0x08
	.zero		1


	//   ....[7]....
        /*08e0*/ 	.word	0x000003f0
        /*08e4*/ 	.word	0x000000ff
        /*08e8*/ 	.word	0x00030860
        /*08ec*/ 	.short	0x0100
        /*08ee*/ 	.byte	0x08
	.zero		1


	//   ....[8]....
        /*08f0*/ 	.word	0x00000400
        /*08f4*/ 	.word	0x000000ff
        /*08f8*/ 	.word	0x00030858
        /*08fc*/ 	.short	0x0100
        /*08fe*/ 	.byte	0x08
	.zero		1


	//   ....[9]....
        /*0900*/ 	.word	0x00000410
        /*0904*/ 	.word	0x000000ff
        /*0908*/ 	.word	0x00030868
        /*090c*/ 	.short	0x0100
        /*090e*/ 	.byte	0x08
	.zero		1


	//   ....[10]....
        /*0910*/ 	.word	0x00000500
        /*0914*/ 	.word	0x000000ff
        /*0918*/ 	.word	0x00030870
        /*091c*/ 	.short	0x0100
        /*091e*/ 	.byte	0x06
	.zero		1


	//   ....[11]....
        /*0920*/ 	.word	0x00000510
        /*0924*/ 	.word	0x000000ff
        /*0928*/ 	.word	0x00030880
        /*092c*/ 	.short	0x0100
        /*092e*/ 	.byte	0x06
	.zero		1


	//   ....[12]....
        /*0930*/ 	.word	0x00000520
        /*0934*/ 	.word	0x000000ff
        /*0938*/ 	.word	0x00030878
        /*093c*/ 	.short	0x0100
        /*093e*/ 	.byte	0x06
	.zero		1


	//   ....[13]....
        /*0940*/ 	.word	0x00000530
        /*0944*/ 	.word	0x000000ff
        /*0948*/ 	.word	0x00030888
        /*094c*/ 	.short	0x0100
        /*094e*/ 	.byte	0x06
	.zero		1


	//   ....[14]....
        /*0950*/ 	.word	0x00000660
        /*0954*/ 	.word	0x000000ff
        /*0958*/ 	.word	0x00030890
        /*095c*/ 	.short	0x0100
        /*095e*/ 	.byte	0x08
	.zero		1


	//   ....[15]....
        /*0960*/ 	.word	0x00000670
        /*0964*/ 	.word	0x000000ff
        /*0968*/ 	.word	0x000308a0
        /*096c*/ 	.short	0x0100
        /*096e*/ 	.byte	0x08
	.zero		1


	//   ....[16]....
        /*0970*/ 	.word	0x00000680
        /*0974*/ 	.word	0x000000ff
        /*0978*/ 	.word	0x00030898
        /*097c*/ 	.short	0x0100
        /*097e*/ 	.byte	0x08
	.zero		1


	//   ....[17]....
        /*0980*/ 	.word	0x00000690
        /*0984*/ 	.word	0x000000ff
        /*0988*/ 	.word	0x000308a8
        /*098c*/ 	.short	0x0100
        /*098e*/ 	.byte	0x08
	.zero		1


	//   ....[18]....
        /*0990*/ 	.word	0x000007d0
        /*0994*/ 	.word	0x000000ff
        /*0998*/ 	.word	0x000308b0
        /*099c*/ 	.short	0x0100
        /*099e*/ 	.byte	0x08
	.zero		1


	//   ....[19]....
        /*09a0*/ 	.word	0x000007e0
        /*09a4*/ 	.word	0x000000ff
        /*09a8*/ 	.word	0x000308c0
        /*09ac*/ 	.short	0x0100
        /*09ae*/ 	.byte	0x08
	.zero		1


	//   ....[20]....
        /*09b0*/ 	.word	0x000007f0
        /*09b4*/ 	.word	0x000000ff
        /*09b8*/ 	.word	0x000308b8
        /*09bc*/ 	.short	0x0100
        /*09be*/ 	.byte	0x08
	.zero		1


	//   ....[21]....
        /*09c0*/ 	.word	0x00000800
        /*09c4*/ 	.word	0x000000ff
        /*09c8*/ 	.word	0x000308c8
        /*09cc*/ 	.short	0x0100
        /*09ce*/ 	.byte	0x08
	.zero		1


	//   ....[22]....
        /*09d0*/ 	.word	0x00001770
        /*09d4*/ 	.word	0x000000ff
        /*09d8*/ 	.word	0x00030800
        /*09dc*/ 	.short	0x010a
        /*09de*/ 	.byte	0x28
	.zero		1


	//   ....[23]....
        /*09e0*/ 	.word	0x000017f0
        /*09e4*/ 	.word	0x00000000
        /*09e8*/ 	.word	0x00030830
        /*09ec*/ 	.short	0x010a
        /*09ee*/ 	.byte	0x3f
	.zero		1


	//   ....[24]....
        /*09f0*/ 	.word	0x00001840
        /*09f4*/ 	.word	0x00000000
        /*09f8*/ 	.word	0x00030830
        /*09fc*/ 	.short	0x010a
        /*09fe*/ 	.byte	0x3f
	.zero		1


	//   ....[25]....
        /*0a00*/ 	.word	0x00002e00
        /*0a04*/ 	.word	0x000000ff
        /*0a08*/ 	.word	0x00000000
        /*0a0c*/ 	.short	0x0101
        /*0a0e*/ 	.byte	0x04
	.zero		1


	//   ....[26]....
        /*0a10*/ 	.word	0x000042c0
        /*0a14*/ 	.word	0x000000ff
        /*0a18*/ 	.word	0x00030830
        /*0a1c*/ 	.short	0x010a
        /*0a1e*/ 	.byte	0x09
	.zero		1


	//   ....[27]....
        /*0a20*/ 	.word	0x00004300
        /*0a24*/ 	.word	0x000000ff
        /*0a28*/ 	.word	0x00030830
        /*0a2c*/ 	.short	0x010a
        /*0a2e*/ 	.byte	0x09
	.zero		1


	//   ....[28]....
        /*0a30*/ 	.word	0x00004e20
        /*0a34*/ 	.word	0x000000ff
        /*0a38*/ 	.word	0x00030850
        /*0a3c*/ 	.short	0x010a
        /*0a3e*/ 	.byte	0x0a
	.zero		1


	//   ....[29]....
        /*0a40*/ 	.word	0x00004e60
        /*0a44*/ 	.word	0x000000ff
        /*0a48*/ 	.word	0x00030850
        /*0a4c*/ 	.short	0x010a
        /*0a4e*/ 	.byte	0x0a
	.zero		1


	//   ....[30]....
        /*0a50*/ 	.word	0x000054f0
        /*0a54*/ 	.word	0x000000ff
        /*0a58*/ 	.word	0x00000000
        /*0a5c*/ 	.short	0x0101
        /*0a5e*/ 	.byte	0x09
	.zero		1


	//   ....[31]....
        /*0a60*/ 	.word	0x000064f0
        /*0a64*/ 	.word	0x000000ff
        /*0a68*/ 	.word	0x00000000
        /*0a6c*/ 	.short	0x0101
        /*0a6e*/ 	.byte	0x0a
	.zero		1


	//   ....[32]....
        /*0a70*/ 	.word	0x00006ce0
        /*0a74*/ 	.word	0x000000ff
        /*0a78*/ 	.word	0x00030850
        /*0a7c*/ 	.short	0x010a
        /*0a7e*/ 	.byte	0x05
	.zero		1


	//   ....[33]....
        /*0a80*/ 	.word	0x00006d20
        /*0a84*/ 	.word	0x000000ff
        /*0a88*/ 	.word	0x00030850
        /*0a8c*/ 	.short	0x010a
        /*0a8e*/ 	.byte	0x05
	.zero		1


	//   ....[34]....
        /*0a90*/ 	.word	0x00007240
        /*0a94*/ 	.word	0x000000ff
        /*0a98*/ 	.word	0x00000000
        /*0a9c*/ 	.short	0x0101
        /*0a9e*/ 	.byte	0x04
	.zero		1


	//   ....[35]....
        /*0aa0*/ 	.word	0x00008ea0
        /*0aa4*/ 	.word	0x0000002a
        /*0aa8*/ 	.word	0x00000000
        /*0aac*/ 	.short	0x0101
        /*0aae*/ 	.byte	0x3f
	.zero		1


	//   ....[36]....
        /*0ab0*/ 	.word	0x0000ba60
        /*0ab4*/ 	.word	0x00000007
        /*0ab8*/ 	.word	0x00030840
        /*0abc*/ 	.short	0x010a
        /*0abe*/ 	.byte	0x3f
	.zero		1


	//   ....[37]....
        /*0ac0*/ 	.word	0x0000c110
        /*0ac4*/ 	.word	0x00000007
        /*0ac8*/ 	.word	0x00030830
        /*0acc*/ 	.short	0x0107
        /*0ace*/ 	.byte	0x3f
	.zero		1


	//   ....[38]....
        /*0ad0*/ 	.word	0x0000c1e0
        /*0ad4*/ 	.word	0x00000007
        /*0ad8*/ 	.word	0x00030830
        /*0adc*/ 	.short	0x0101
        /*0ade*/ 	.byte	0x3f
	.zero		1


	//   ....[39]....
        /*0ae0*/ 	.word	0x0000cd30
        /*0ae4*/ 	.word	0x00000016
        /*0ae8*/ 	.word	0x00030800
        /*0aec*/ 	.short	0x0107
        /*0aee*/ 	.byte	0x3f
	.zero		1


	//   ....[40]....
        /*0af0*/ 	.word	0x0000ce30
        /*0af4*/ 	.word	0x00000016
        /*0af8*/ 	.word	0x00030800
        /*0afc*/ 	.short	0x0101
        /*0afe*/ 	.byte	0x3f
	.zero		1


	//   ....[41]....
        /*0b00*/ 	.word	0x0000ce50
        /*0b04*/ 	.word	0x00000016
        /*0b08*/ 	.word	0x00030820
        /*0b0c*/ 	.short	0x010a
        /*0b0e*/ 	.byte	0x3f
	.zero		1


	//   ....[42]....
        /*0b10*/ 	.word	0x0000d230
        /*0b14*/ 	.word	0x00000007
        /*0b18*/ 	.word	0x00030840
        /*0b1c*/ 	.short	0x010a
        /*0b1e*/ 	.byte	0x3f
	.zero		1


	//   ....[43]....
        /*0b20*/ 	.word	0x0000d710
        /*0b24*/ 	.word	0x00000007
        /*0b28*/ 	.word	0x00030830
        /*0b2c*/ 	.short	0x0107
        /*0b2e*/ 	.byte	0x3f
	.zero		1


	//   ....[44]....
        /*0b30*/ 	.word	0x0000d7c0
        /*0b34*/ 	.word	0x00000007
        /*0b38*/ 	.word	0x00030830
        /*0b3c*/ 	.short	0x0101
        /*0b3e*/ 	.byte	0x3f
	.zero		1


	//   ....[45]....
        /*0b40*/ 	.word	0x0000d830
        /*0b44*/ 	.word	0x00000006
        /*0b48*/ 	.word	0x00030860
        /*0b4c*/ 	.short	0x010a
        /*0b4e*/ 	.byte	0x3f
	.zero		1


	//   ....[46]....
        /*0b50*/ 	.word	0x0000dd80
        /*0b54*/ 	.word	0x00000006
        /*0b58*/ 	.word	0x00030850
        /*0b5c*/ 	.short	0x0107
        /*0b5e*/ 	.byte	0x3f
	.zero		1


	//   ....[47]....
        /*0b60*/ 	.word	0x0000ded0
        /*0b64*/ 	.word	0x00000006
        /*0b68*/ 	.word	0x00030850
        /*0b6c*/ 	.short	0x0101
        /*0b6e*/ 	.byte	0x3f
	.zero		1


	//   ....[48]....
        /*0b70*/ 	.word	0x0000e0d0
        /*0b74*/ 	.word	0x00000000
        /*0b78*/ 	.word	0x00030860
        /*0b7c*/ 	.short	0x010a
        /*0b7e*/ 	.byte	0x3f
	.zero		1


	//   ....[49]....
        /*0b80*/ 	.word	0x0000e5e0
        /*0b84*/ 	.word	0x00000000
        /*0b88*/ 	.word	0x00030850
        /*0b8c*/ 	.short	0x0107
        /*0b8e*/ 	.byte	0x3f
	.zero		1


	//   ....[50]....
        /*0b90*/ 	.word	0x0000e690
        /*0b94*/ 	.word	0x00000000
        /*0b98*/ 	.word	0x00030850
        /*0b9c*/ 	.short	0x0101
        /*0b9e*/ 	.byte	0x3f
	.zero		1


	//   ....[51]....
        /*0ba0*/ 	.word	0x0000f190
        /*0ba4*/ 	.word	0x00000004
        /*0ba8*/ 	.word	0x00030820
        /*0bac*/ 	.short	0x010a
        /*0bae*/ 	.byte	0x3f
	.zero		1


	//   ....[52]....
        /*0bb0*/ 	.word	0x0000f330
        /*0bb4*/ 	.word	0x00000005
        /*0bb8*/ 	.word	0x00030840
        /*0bbc*/ 	.short	0x010a
        /*0bbe*/ 	.byte	0x3f
	.zero		1


	//   ....[53]....
        /*0bc0*/ 	.word	0x0000f3d0
        /*0bc4*/ 	.word	0x0000001b
        /*0bc8*/ 	.word	0x00030840
        /*0bcc*/ 	.short	0x010a
        /*0bce*/ 	.byte	0x3f
	.zero		1


	//   ....[54]....
        /*0bd0*/ 	.word	0x0000f410
        /*0bd4*/ 	.word	0x00000005
        /*0bd8*/ 	.word	0x00030860
        /*0bdc*/ 	.short	0x010a
        /*0bde*/ 	.byte	0x3f
	.zero		1


	//   ....[55]....
        /*0be0*/ 	.word	0x0000f450
        /*0be4*/ 	.word	0x0000001b
        /*0be8*/ 	.word	0x00030860
        /*0bec*/ 	.short	0x010a
        /*0bee*/ 	.byte	0x3f
	.zero		1


	//   ....[56]....
        /*0bf0*/ 	.word	0x0000f4c0
        /*0bf4*/ 	.word	0x00000003
        /*0bf8*/ 	.word	0x00030800
        /*0bfc*/ 	.short	0x010a
        /*0bfe*/ 	.byte	0x3f
	.zero		1


	//   ....[57]....
        /*0c00*/ 	.word	0x0000f510
        /*0c04*/ 	.word	0x00000000
        /*0c08*/ 	.word	0x00030830
        /*0c0c*/ 	.short	0x010a
        /*0c0e*/ 	.byte	0x3f
	.zero		1


	//   ....[58]....
        /*0c10*/ 	.word	0x0000f570
        /*0c14*/ 	.word	0x00000004
        /*0c18*/ 	.word	0x00030830
        /*0c1c*/ 	.short	0x010a
        /*0c1e*/ 	.byte	0x3f
	.zero		1


	//   ....[59]....
        /*0c20*/ 	.word	0x0000f5d0
        /*0c24*/ 	.word	0x00000003
        /*0c28*/ 	.word	0x00030850
        /*0c2c*/ 	.short	0x010a
        /*0c2e*/ 	.byte	0x3f
	.zero		1


	//   ....[60]....
        /*0c30*/ 	.word	0x0000f630
        /*0c34*/ 	.word	0x00000007
        /*0c38*/ 	.word	0x00030850
        /*0c3c*/ 	.short	0x010a
        /*0c3e*/ 	.byte	0x3f
	.zero		1


	//   ....[61]....
        /*0c40*/ 	.word	0x0000f740
        /*0c44*/ 	.word	0x00000007
        /*0c48*/ 	.word	0x00030840
        /*0c4c*/ 	.short	0x010a
        /*0c4e*/ 	.byte	0x3f
	.zero		1


	//   ....[62]....
        /*0c50*/ 	.word	0x00010aa0
        /*0c54*/ 	.word	0x00000016
        /*0c58*/ 	.word	0x00030820
        /*0c5c*/ 	.short	0x010a
        /*0c5e*/ 	.byte	0x3f
	.zero		1


	//   ....[63]....
        /*0c60*/ 	.word	0x00010af0
        /*0c64*/ 	.word	0x00000007
        /*0c68*/ 	.word	0x00030840
        /*0c6c*/ 	.short	0x010a
        /*0c6e*/ 	.byte	0x3f
	.zero		1


	//   ....[64]....
        /*0c70*/ 	.word	0x000112c0
        /*0c74*/ 	.word	0x00000006
        /*0c78*/ 	.word	0x00030860
        /*0c7c*/ 	.short	0x010a
        /*0c7e*/ 	.byte	0x3f
	.zero		1


	//   ....[65]....
        /*0c80*/ 	.word	0x00011b50
        /*0c84*/ 	.word	0x00000000
        /*0c88*/ 	.word	0x00030860
        /*0c8c*/ 	.short	0x010a
        /*0c8e*/ 	.byte	0x3f
	.zero		1


	//   ....[66]....
        /*0c90*/ 	.word	0x00012ce0
        /*0c94*/ 	.word	0x00000004
        /*0c98*/ 	.word	0x00030820
        /*0c9c*/ 	.short	0x010a
        /*0c9e*/ 	.byte	0x3f
	.zero		1


	//   ....[67]....
        /*0ca0*/ 	.word	0x00012e80
        /*0ca4*/ 	.word	0x00000005
        /*0ca8*/ 	.word	0x00030840
        /*0cac*/ 	.short	0x010a
        /*0cae*/ 	.byte	0x3f
	.zero		1


	//   ....[68]....
        /*0cb0*/ 	.word	0x00012ed0
        /*0cb4*/ 	.word	0x0000001b
        /*0cb8*/ 	.word	0x00030840
        /*0cbc*/ 	.short	0x010a
        /*0cbe*/ 	.byte	0x3f
	.zero		1


	//   ....[69]....
        /*0cc0*/ 	.word	0x00012f20
        /*0cc4*/ 	.word	0x00000005
        /*0cc8*/ 	.word	0x00030860
        /*0ccc*/ 	.short	0x010a
        /*0cce*/ 	.byte	0x3f
	.zero		1


	//----- nvinfo : EIATTR_NUM_MBARRIERS
	.align		4
.L_621:
        /*0cd0*/ 	.byte	0x03, 0x38
        /*0cd2*/ 	.short	0x0016


	//----- nvinfo : EIATTR_EXIT_INSTR_OFFSETS
	.align		4
        /*0cd4*/ 	.byte	0x04, 0x1c
        /*0cd6*/ 	.short	(.L_623 - .L_622)


	//   ....[0]....
.L_622:
        /*0cd8*/ 	.word	0x00000990


	//   ....[1]....
        /*0cdc*/ 	.word	0x0000a070


	//   ....[2]....
        /*0ce0*/ 	.word	0x0000f4a0


	//----- nvinfo : EIATTR_MAX_THREADS
	.align		4
.L_623:
        /*0ce4*/ 	.byte	0x04, 0x05
        /*0ce6*/ 	.short	(.L_625 - .L_624)
.L_624:
        /*0ce8*/ 	.word	0x00000180
        /*0cec*/ 	.word	0x00000001
        /*0cf0*/ 	.word	0x00000001


	//----- nvinfo : EIATTR_CRS_STACK_SIZE
	.align		4
.L_625:
        /*0cf4*/ 	.byte	0x04, 0x1e
        /*0cf6*/ 	.short	(.L_627 - .L_626)
.L_626:
        /*0cf8*/ 	.word	0x00000000


	//----- nvinfo : EIATTR_CBANK_PARAM_SIZE
	.align		4
.L_627:
        /*0cfc*/ 	.byte	0x03, 0x19
        /*0cfe*/ 	.short	0x0af0


	//----- nvinfo : EIATTR_PARAM_CBANK
	.align		4
        /*0d00*/ 	.byte	0x04, 0x0a
        /*0d02*/ 	.short	(.L_629 - .L_628)
	.align		4
.L_628:
        /*0d04*/ 	.word	index@(.nv.constant0._ZN7cutlass13device_kernelIN5flash11enable_sm90INS1_16FlashAttnFwdSm90INS1_25CollectiveMainloopFwdSm90ILi2EN4cute5tupleIJNS5_1CILi1EEES8_S8_EEENS6_IJNS7_ILi128EEENS7_ILi96EEENS7_ILi192EEEEEELi192ENS_6half_tEfNS_4arch4Sm90ELb0ELb0ELb1ELb1ELb1ELb0ELb0ELb1ELb1ELb1ELb0ELb0EEENS1_21CollectiveEpilogueFwdINS6_IJSA_SC_SB_EEES9_SE_SG_Li256ELb1ELb1ELb0ELb0EEENS1_36VarlenDynamicPersistentTileSchedulerILi128ELi96ELi256ELi128ELb0ELb1ELb1ELb0ELb1ELb1EEEEEEEEEvNT_6ParamsE)
        /*0d08*/ 	.short	0x0210
        /*0d0a*/ 	.short	0x0af0


	//----- nvinfo : EIATTR_SW_WAR
	.align		4
.L_629:
        /*0d0c*/ 	.byte	0x04, 0x36
        /*0d0e*/ 	.short	(.L_631 - .L_630)
.L_630:
        /*0d10*/ 	.word	0x00000008
.L_631:


//--------------------- .nv.info._ZN7cutlass13device_kernelIN5flash11enable_sm90INS1_16FlashAttnFwdSm90INS1_25CollectiveMainloopFwdSm90ILi2EN4cute5tupleIJNS5_1CILi1EEES8_S8_EEENS6_IJNS7_ILi128EEENS7_ILi96EEENS7_ILi192EEEEEELi192ENS_6half_tEfNS_4arch4Sm90ELb0ELb0ELb1ELb1ELb1ELb1ELb0ELb1ELb1ELb1ELb0ELb0EEENS1_21CollectiveEpilogueFwdINS6_IJSA_SC_SB_EEES9_SE_SG_Li256ELb1ELb1ELb0ELb0EEENS1_36VarlenDynamicPersistentTileSchedulerILi128ELi96ELi256ELi128ELb0ELb1ELb1ELb0ELb1ELb1EEEEEEEEEvNT_6ParamsE --------------------------
	.section	.nv.info._ZN7cutlass13device_kernelIN5flash11enable_sm90INS1_16FlashAttnFwdSm90INS1_25CollectiveMainloopFwdSm90ILi2EN4cute5tupleIJNS5_1CILi1EEES8_S8_EEENS6_IJNS7_ILi128EEENS7_ILi96EEENS7_ILi192EEEEEELi192ENS_6half_tEfNS_4arch4Sm90ELb0ELb0ELb1ELb1ELb1ELb1ELb0ELb1ELb1ELb1ELb0ELb0EEENS1_21CollectiveEpilogueFwdINS6_IJSA_SC_SB_EEES9_SE_SG_Li256ELb1ELb1ELb0ELb0EEENS1_36VarlenDynamicPersistentTileSchedulerILi128ELi96ELi256ELi128ELb0ELb1ELb1ELb0ELb1ELb1EEEEEEEEEvNT_6ParamsE,"",@"SHT_CUDA_INFO"
	.sectionflags	@""
	.align	4


	//----- nvinfo : EIATTR_CUDA_API_VERSION
	.align		4
        /*0000*/ 	.byte	0x04, 0x37
        /*0002*/ 	.short	(.L_633 - .L_632)
.L_632:
        /*0004*/ 	.word	0x00000082


	//----- nvinfo : EIATTR_KPARAM_INFO
	.align		4
.L_633:
        /*0008*/ 	.byte	0x04, 0x17
        /*000a*/ 	.short	(.L_635 - .L_634)
.L_634:
        /*000c*/ 	.word	0x00000000
        /*0010*/ 	.short	0x0000
        /*0012*/ 	.short	0x0070
        /*0014*/ 	.byte	0x00, 0xf0, 0x01, 0x2a


	//----- nvinfo : EIATTR_SPARSE_MMA_MASK
	.align		4
.L_635:
        /*0018*/ 	.byte	0x03, 0x50
        /*001a*/ 	.short	0x0000


	//----- nvinfo : EIATTR_MAXREG_COUNT
	.align		4
        /*001c*/ 	.byte	0x03, 0x1b
        /*001e*/ 	.short	0x00a8


	//----- nvinfo : EIATTR_NUM_BARRIERS
	.align		4
        /*0020*/ 	.byte	0x02, 0x4c
        /*0022*/ 	.byte	0x10
	.zero		1


	//----- nvinfo : EIATTR_EXTERNS
	.align		4
        /*0024*/ 	.byte	0x04, 0x0f
        /*0026*/ 	.short	(.L_637 - .L_636)


	//   ....[0]....
	.align		4
.L_636:
        /*0028*/ 	.word	index@(__assertfail)


	//----- nvinfo : EIATTR_ANNOTATIONS
	.align		4
.L_637:
        /*002c*/ 	.byte	0x04, 0x55
        /*002e*/ 	.short	(.L_639 - .L_638)


	//   ....[0]....
.L_638:
        /* <DEDUP_REMOVED lines=61> */


	//----- nvinfo : EIATTR_MERCURY_ISA_VERSION
	.align		4
.L_639:
        /*03e8*/ 	.byte	0x03, 0x5f
        /*03ea*/ 	.short	0x0101


	//----- nvinfo : EIATTR_UNUSED_LOAD_BYTE_OFFSET
	.align		4
        /*03ec*/ 	.byte	0x04, 0x44
        /*03ee*/ 	.short	(.L_641 - .L_640)


	//   ....[0]....
.L_640:
        /*03f0*/ 	.word	0x00000a30
        /*03f4*/ 	.word	0x0000fff0


	//   ....[1]....
        /*03f8*/ 	.word	0x000172b0
        /*03fc*/ 	.word	0x0000fff0


	//----- nvinfo : EIATTR_INT_WARP_WIDE_INSTR_OFFSETS
	.align		4
.L_641:
        /*0400*/ 	.byte	0x04, 0x31
        /*0402*/ 	.short	(.L_643 - .L_642)


	//   ....[0]....
.L_642:
        /*0404*/ 	.word	0x00000130


	//   ....[1]....
        /*0408*/ 	.word	0x00000170


	//   ....[2]....
        /*040c*/ 	.word	0x000001e0


	//   ....[3]....
        /*0410*/ 	.word	0x0001c030


	//   ....[4]....
        /*0414*/ 	.word	0x0001c0c0


	//   ....[5]....
        /*0418*/ 	.word	0x0001eff0


	//   ....[6]....
        /*041c*/ 	.word	0x0001f080


	//----- nvinfo : EIATTR_COOP_GROUP_MASK_REGIDS
	.align		4
.L_643:
        /*0420*/ 	.byte	0x04, 0x29
        /*0422*/ 	.short	(.L_645 - .L_644)


	//   ....[0]....
.L_644:
        /*0424*/ 	.word	0xffffffff


	//   ....[1]....
        /*0428*/ 	.word	0xffffffff


	//   ....[2]....
        /*042c*/ 	.word	0xffffffff


	//   ....[3]....
        /*0430*/ 	.word	0xffffffff


	//   ....[4]....
        /*0434*/ 	.word	0xffffffff


	//   ....[5]....
        /*0438*/ 	.word	0xffffffff


	//   ....[6]....
        /*043c*/ 	.word	0xffffffff


	//   ....[7]....
        /*0440*/ 	.word	0xffffffff


	//   ....[8]....
        /*0444*/ 	.word	0xffffffff


	//   ....[9]....
        /*0448*/ 	.word	0xffffffff


	//   ....[10]....
        /*044c*/ 	.word	0xffffffff


	//   ....[11]....
        /*0450*/ 	.word	0xffffffff


	//   ....[12]....
        /*0454*/ 	.word	0xffffffff


	//   ....[13]....
        /*0458*/ 	.word	0xffffffff


	//   ....[14]....
        /*045c*/ 	.word	0xffffffff


	//   ....[15]....
        /*0460*/ 	.word	0xffffffff


	//   ....[16]....
        /*0464*/ 	.word	0xffffffff


	//   ....[17]....
        /*0468*/ 	.word	0xffffffff


	//   ....[18]....
        /*046c*/ 	.word	0xffffffff


	//   ....[19]....
        /*0470*/ 	.word	0xffffffff


	//   ....[20]....
        /*0474*/ 	.word	0xffffffff


	//   ....[21]....
        /*0478*/ 	.word	0xffffffff


	//   ....[22]....
        /*047c*/ 	.word	0xffffffff


	//   ....[23]....
        /*0480*/ 	.word	0xffffffff


	//   ....[24]....
        /*0484*/ 	.word	0xffffffff


	//   ....[25]....
        /*0488*/ 	.word	0xffffffff


	//   ....[26]....
        /*048c*/ 	.word	0xffffffff


	//   ....[27]....
        /*0490*/ 	.word	0xffffffff


	//   ....[28]....
        /*0494*/ 	.word	0xffffffff


	//   ....[29]....
        /*0498*/ 	.word	0xffffffff


	//   ....[30]....
        /*049c*/ 	.word	0xffffffff


	//   ....[31]....
        /*04a0*/ 	.word	0xffffffff


	//   ....[32]....
        /*04a4*/ 	.word	0xffffffff


	//   ....[33]....
        /*04a8*/ 	.word	0xffffffff


	//   ....[34]....
        /*04ac*/ 	.word	0xffffffff


	//   ....[35]....
        /*04b0*/ 	.word	0xffffffff


	//   ....[36]....
        /*04b4*/ 	.word	0xffffffff


	//   ....[37]....
        /*04b8*/ 	.word	0xffffffff


	//   ....[38]....
        /*04bc*/ 	.word	0xffffffff


	//   ....[39]....
        /*04c0*/ 	.word	0xffffffff


	//   ....[40]....
        /*04c4*/ 	.word	0xffffffff


	//   ....[41]....
        /*04c8*/ 	.word	0xffffffff


	//   ....[42]....
        /*04cc*/ 	.word	0xffffffff


	//   ....[43]....
        /*04d0*/ 	.word	0xffffffff


	//   ....[44]....
        /*04d4*/ 	.word	0xffffffff


	//   ....[45]....
        /*04d8*/ 	.word	0xffffffff


	//   ....[46]....
        /*04dc*/ 	.word	0xffffffff


	//   ....[47]....
        /*04e0*/ 	.word	0xffffffff


	//   ....[48]....
        /*04e4*/ 	.word	0xffffffff


	//   ....[49]....
        /*04e8*/ 	.word	0xffffffff


	//   ....[50]....
        /*04ec*/ 	.word	0xffffffff


	//   ....[51]....
        /*04f0*/ 	.word	0xffffffff


	//   ....[52]....
        /*04f4*/ 	.word	0xffffffff


	//   ....[53]....
        /*04f8*/ 	.word	0xffffffff


	//   ....[54]....
        /*04fc*/ 	.word	0xffffffff


	//   ....[55]....
        /*0500*/ 	.word	0xffffffff


	//   ....[56]....
        /*0504*/ 	.word	0xffffffff


	//   ....[57]....
        /*0508*/ 	.word	0xffffffff


	//   ....[58]....
        /*050c*/ 	.word	0xffffffff


	//   ....[59]....
        /*0510*/ 	.word	0xffffffff


	//   ....[60]....
        /*0514*/ 	.word	0xffffffff


	//   ....[61]....
        /*0518*/ 	.word	0xffffffff


	//   ....[62]....
        /*051c*/ 	.word	0xffffffff


	//   ....[63]....
        /*0520*/ 	.word	0xffffffff


	//   ....[64]....
        /*0524*/ 	.word	0xffffffff


	//   ....[65]....
        /*0528*/ 	.word	0xffffffff


	//   ....[66]....
        /*052c*/ 	.word	0xffffffff


	//   ....[67]....
        /*0530*/ 	.word	0xffffffff


	//   ....[68]....
        /*0534*/ 	.word	0xffffffff


	//   ....[69]....
        /*0538*/ 	.word	0xffffffff


	//   ....[70]....
        /*053c*/ 	.word	0xffffffff


	//   ....[71]....
        /*0540*/ 	.word	0xffffffff


	//   ....[72]....
        /*0544*/ 	.word	0xffffffff


	//   ....[73]....
        /*0548*/ 	.word	0xffffffff


	//   ....[74]....
        /*054c*/ 	.word	0xffffffff


	//   ....[75]....
        /*0550*/ 	.word	0xffffffff


	//   ....[76]....
        /*0554*/ 	.word	0xffffffff


	//   ....[77]....
        /*0558*/ 	.word	0xffffffff


	//   ....[78]....
        /*055c*/ 	.word	0xffffffff


	//   ....[79]....
        /*0560*/ 	.word	0xffffffff


	//   ....[80]....
        /*0564*/ 	.word	0xffffffff


	//   ....[81]....
        /*0568*/ 	.word	0xffffffff


	//   ....[82]....
        /*056c*/ 	.word	0xffffffff


	//   ....[83]....
        /*0570*/ 	.word	0xffffffff


	//   ....[84]....
        /*0574*/ 	.word	0xffffffff


	//   ....[85]....
        /*0578*/ 	.word	0xffffffff


	//   ....[86]....
        /*057c*/ 	.word	0xffffffff


	//   ....[87]....
        /*0580*/ 	.word	0xffffffff


	//   ....[88]....
        /*0584*/ 	.word	0xffffffff


	//   ....[89]....
        /*0588*/ 	.word	0xffffffff


	//   ....[90]....
        /*058c*/ 	.word	0xffffffff


	//   ....[91]....
        /*0590*/ 	.word	0xffffffff


	//   ....[92]....
        /*0594*/ 	.word	0xffffffff


	//   ....[93]....
        /*0598*/ 	.word	0xffffffff


	//   ....[94]....
        /*059c*/ 	.word	0xffffffff


	//   ....[95]....
        /*05a0*/ 	.word	0xffffffff


	//   ....[96]....
        /*05a4*/ 	.word	0xffffffff


	//   ....[97]....
        /*05a8*/ 	.word	0xffffffff


	//   ....[98]....
        /*05ac*/ 	.word	0xffffffff


	//   ....[99]....
        /*05b0*/ 	.word	0xffffffff


	//   ....[100]....
        /*05b4*/ 	.word	0xffffffff


	//   ....[101]....
        /*05b8*/ 	.word	0xffffffff


	//   ....[102]....
        /*05bc*/ 	.word	0xffffffff


	//   ....[103]....
        /*05c0*/ 	.word	0xffffffff


	//   ....[104]....
        /*05c4*/ 	.word	0xffffffff


	//   ....[105]....
        /*05c8*/ 	.word	0xffffffff


	//   ....[106]....
        /*05cc*/ 	.word	0xffffffff


	//   ....[107]....
        /*05d0*/ 	.word	0xffffffff


	//   ....[108]....
        /*05d4*/ 	.word	0xffffffff


	//   ....[109]....
        /*05d8*/ 	.word	0xffffffff


	//   ....[110]....
        /*05dc*/ 	.word	0xffffffff


	//   ....[111]....
        /*05e0*/ 	.word	0xffffffff


	//   ....[112]....
        /*05e4*/ 	.word	0xffffffff


	//   ....[113]....
        /*05e8*/ 	.word	0xffffffff


	//   ....[114]....
        /*05ec*/ 	.word	0xffffffff


	//   ....[115]....
        /*05f0*/ 	.word	0xffffffff


	//   ....[116]....
        /*05f4*/ 	.word	0xffffffff


	//   ....[117]....
        /*05f8*/ 	.word	0xffffffff


	//   ....[118]....
        /*05fc*/ 	.word	0xffffffff


	//   ....[119]....
        /*0600*/ 	.word	0xffffffff


	//   ....[120]....
        /*0604*/ 	.word	0xffffffff


	//   ....[121]....
        /*0608*/ 	.word	0xffffffff


	//   ....[122]....
        /*060c*/ 	.word	0xffffffff


	//   ....[123]....
        /*0610*/ 	.word	0xffffffff


	//   ....[124]....
        /*0614*/ 	.word	0xffffffff


	//   ....[125]....
        /*0618*/ 	.word	0xffffffff


	//   ....[126]....
        /*061c*/ 	.word	0xffffffff


	//   ....[127]....
        /*0620*/ 	.word	0xffffffff


	//   ....[128]....
        /*0624*/ 	.word	0xffffffff


	//   ....[129]....
        /*0628*/ 	.word	0xffffffff


	//   ....[130]....
        /*062c*/ 	.word	0xffffffff


	//   ....[131]....
        /*0630*/ 	.word	0xffffffff


	//   ....[132]....
        /*0634*/ 	.word	0xffffffff


	//   ....[133]....
        /*0638*/ 	.word	0xffffffff


	//   ....[134]....
        /*063c*/ 	.word	0xffffffff


	//   ....[135]....
        /*0640*/ 	.word	0xffffffff


	//   ....[136]....
        /*0644*/ 	.word	0xffffffff


	//   ....[137]....
        /*0648*/ 	.word	0xffffffff


	//   ....[138]....
        /*064c*/ 	.word	0xffffffff


	//   ....[139]....
        /*0650*/ 	.word	0xffffffff


	//   ....[140]....
        /*0654*/ 	.word	0xffffffff


	//   ....[141]....
        /*0658*/ 	.word	0xffffffff


	//   ....[142]....
        /*065c*/ 	.word	0xffffffff


	//   ....[143]....
        /*0660*/ 	.word	0xffffffff


	//   ....[144]....
        /*0664*/ 	.word	0xffffffff


	//   ....[145]....
        /*0668*/ 	.word	0xffffffff


	//   ....[146]....
        /*066c*/ 	.word	0xffffffff


	//   ....[147]....
        /*0670*/ 	.word	0xffffffff


	//   ....[148]....
        /*0674*/ 	.word	0xffffffff


	//   ....[149]....
        /*0678*/ 	.word	0xffffffff


	//   ....[150]....
        /*067c*/ 	.word	0xffffffff


	//   ....[151]....
        /*0680*/ 	.word	0xffffffff


	//   ....[152]....
        /*0684*/ 	.word	0xffffffff


	//   ....[153]....
        /*0688*/ 	.word	0xffffffff


	//   ....[154]....
        /*068c*/ 	.word	0xffffffff


	//   ....[155]....
        /*0690*/ 	.word	0xffffffff


	//   ....[156]....
        /*0694*/ 	.word	0xffffffff


	//   ....[157]....
        /*0698*/ 	.word	0xffffffff


	//   ....[158]....
        /*069c*/ 	.word	0xffffffff


	//   ....[159]....
        /*06a0*/ 	.word	0xffffffff


	//   ....[160]....
        /*06a4*/ 	.word	0xffffffff


	//   ....[161]....
        /*06a8*/ 	.word	0xffffffff


	//   ....[162]....
        /*06ac*/ 	.word	0xffffffff


	//   ....[163]....
        /*06b0*/ 	.word	0x0500000f


	//   ....[164]....
        /*06b4*/ 	.word	0x0500000f


	//   ....[165]....
        /*06b8*/ 	.word	0x0500000f


	//   ....[166]....
        /*06bc*/ 	.word	0x0500000f


	//   ....[167]....
        /*06c0*/ 	.word	0x0500000f


	//   ....[168]....
        /*06c4*/ 	.word	0x0500000f


	//   ....[169]....
        /*06c8*/ 	.word	0x0500000f


	//   ....[170]....
        /*06cc*/ 	.word	0x0500000f


	//   ....[171]....
        /*06d0*/ 	.word	0x0500000f


	//   ....[172]....
        /*06d4*/ 	.word	0x0500000f


	//   ....[173]....
        /*06d8*/ 	.word	0x0500000f


	//   ....[174]....
        /*06dc*/ 	.word	0x0500000f


	//   ....[175]....
        /*06e0*/ 	.word	0x0500000f


	//   ....[176]....
        /*06e4*/ 	.word	0x0500000f


	//   ....[177]....
        /*06e8*/ 	.word	0x0500000f


	//   ....[178]....
        /*06ec*/ 	.word	0x0500000f


	//   ....[179]....
        /*06f0*/ 	.word	0x0500000f


	//   ....[180]....
        /*06f4*/ 	.word	0x0500000f


	//   ....[181]....
        /*06f8*/ 	.word	0x0500000f


	//   ....[182]....
        /*06fc*/ 	.word	0x0500000f


	//   ....[183]....
        /*0700*/ 	.word	0x0500000f


	//   ....[184]....
        /*0704*/ 	.word	0x0500000f


	//   ....[185]....
        /*0708*/ 	.word	0x0500000f


	//   ....[186]....
        /*070c*/ 	.word	0x0500000f


	//   ....[187]....
        /*0710*/ 	.word	0x0500000f


	//   ....[188]....
        /*0714*/ 	.word	0x0500000f


	//   ....[189]....
        /*0718*/ 	.word	0x0500000f


	//   ....[190]....
        /*071c*/ 	.word	0x0500000f


	//   ....[191]....
        /*0720*/ 	.word	0x0500000f


	//   ....[192]....
        /*0724*/ 	.word	0x0500000f


	//   ....[193]....
        /*0728*/ 	.word	0x0500000f


	//   ....[194]....
        /*072c*/ 	.word	0x0500000f


	//   ....[195]....
        /*0730*/ 	.word	0x0500000f


	//   ....[196]....
        /*0734*/ 	.word	0x0500000f


	//   ....[197]....
        /*0738*/ 	.word	0x0500000f


	//   ....[198]....
        /*073c*/ 	.word	0x0500000f


	//   ....[199]....
        /*0740*/ 	.word	0x0500000f


	//   ....[200]....
        /*0744*/ 	.word	0x0500000f


	//   ....[201]....
        /*0748*/ 	.word	0x0500000f


	//   ....[202]....
        /*074c*/ 	.word	0x0500000f


	//   ....[203]....
        /*0750*/ 	.word	0x0500000f


	//   ....[204]....
        /*0754*/ 	.word	0x0500000f


	//   ....[205]....
        /*0758*/ 	.word	0x0500000f


	//   ....[206]....
        /*075c*/ 	.word	0x0500000f


	//   ....[207]....
        /*0760*/ 	.word	0x0500000f


	//   ....[208]....
        /*0764*/ 	.word	0x0500000f


	//   ....[209]....
        /*0768*/ 	.word	0x0500000f


	//   ....[210]....
        /*076c*/ 	.word	0x0500000f


	//   ....[211]....
        /*0770*/ 	.word	0x0500000f


	//   ....[212]....
        /*0774*/ 	.word	0x0500000f


	//   ....[213]....
        /*0778*/ 	.word	0x0500000f


	//   ....[214]....
        /*077c*/ 	.word	0x0500000f


	//   ....[215]....
        /*0780*/ 	.word	0x0500000f


	//   ....[216]....
        /*0784*/ 	.word	0x0500000f


	//   ....[217]....
        /*0788*/ 	.word	0x0500000f


	//   ....[218]....
        /*078c*/ 	.word	0x0500000f


	//   ....[219]....
        /*0790*/ 	.word	0x0500000f


	//   ....[220]....
        /*0794*/ 	.word	0x0500000f


	//   ....[221]....
        /*0798*/ 	.word	0x0500000f


	//   ....[222]....
        /*079c*/ 	.word	0x0500000f


	//   ....[223]....
        /*07a0*/ 	.word	0x0500000f


	//   ....[224]....
        /*07a4*/ 	.word	0x0500000f


	//   ....[225]....
        /*07a8*/ 	.word	0x0500000f


	//   ....[226]....
        /*07ac*/ 	.word	0x0500000f


	//   ....[227]....
        /*07b0*/ 	.word	0x0500000f


	//   ....[228]....
        /*07b4*/ 	.word	0x0500000f


	//   ....[229]....
        /*07b8*/ 	.word	0x0500000f


	//   ....[230]....
        /*07bc*/ 	.word	0x0500000f


	//   ....[231]....
        /*07c0*/ 	.word	0x0500000f


	//   ....[232]....
        /*07c4*/ 	.word	0x0500000f


	//   ....[233]....
        /*07c8*/ 	.word	0x0500000f


	//   ....[234]....
        /*07cc*/ 	.word	0x0500000f


	//   ....[235]....
        /*07d0*/ 	.word	0x0500000f


	//   ....[236]....
        /*07d4*/ 	.word	0x0500000f


	//   ....[237]....
        /*07d8*/ 	.word	0x0500000f


	//   ....[238]....
        /*07dc*/ 	.word	0x0500000f


	//   ....[239]....
        /*07e0*/ 	.word	0x0500000f


	//   ....[240]....
        /*07e4*/ 	.word	0x0500000f


	//   ....[241]....
        /*07e8*/ 	.word	0x0500000f


	//   ....[242]....
        /*07ec*/ 	.word	0x0500000f


	//   ....[243]....
        /*07f0*/ 	.word	0x0500000f


	//   ....[244]....
        /*07f4*/ 	.word	0x0500000f


	//   ....[245]....
        /*07f8*/ 	.word	0x0500000f


	//   ....[246]....
        /*07fc*/ 	.word	0x0500000f


	//   ....[247]....
        /*0800*/ 	.word	0x0500000f


	//   ....[248]....
        /*0804*/ 	.word	0x0500000f


	//   ....[249]....
        /*0808*/ 	.word	0x0500000f


	//   ....[250]....
        /*080c*/ 	.word	0x0500000f


	//   ....[251]....
        /*0810*/ 	.word	0x0500000f


	//   ....[252]....
        /*0814*/ 	.word	0x0500000f


	//   ....[253]....
        /*0818*/ 	.word	0x0500000f


	//   ....[254]....
        /*081c*/ 	.word	0x0500000f


	//   ....[255]....
        /*0820*/ 	.word	0x0500000f


	//   ....[0]....
        /*0824*/ 	.word	0x0500000f


	//   ....[1]....
        /*0828*/ 	.word	0x0500000f


	//   ....[2]....
        /*082c*/ 	.word	0x0500000f


	//   ....[3]....
        /*0830*/ 	.word	0x0500000f


	//   ....[4]....
        /*0834*/ 	.word	0x0500000f


	//   ....[5]....
        /*0838*/ 	.word	0x0500000f


	//   ....[6]....
        /*083c*/ 	.word	0x0500000f


	//   ....[7]....
        /*0840*/ 	.word	0x0500000f


	//   ....[8]....
        /*0844*/ 	.word	0x0500000f


	//   ....[9]....
        /*0848*/ 	.word	0x0500000f


	//   ....[10]....
        /*084c*/ 	.word	0x0500000f


	//----- nvinfo : EIATTR_COOP_GROUP_INSTR_OFFSETS
	.align		4
.L_645:
        /*0850*/ 	.byte	0x04, 0x28
        /*0852*/ 	.short	(.L_647 - .L_646)


	//   ....[0]....
.L_646:
        /*0854*/ 	.word	0x00000060


	//   ....[1]....
        /*0858*/ 	.word	0x00000140


	//   ....[2]....
        /*085c*/ 	.word	0x00000190


	//   ....[3]....
        /*0860*/ 	.word	0x000003c0


	//   ....[4]....
        /*0864*/ 	.word	0x00000520


	//   ....[5]....
        /*0868*/ 	.word	0x00000640


	//   ....[6]....
        /*086c*/ 	.word	0x000007a0


	//   ....[7]....
        /*0870*/ 	.word	0x00003700


	//   ....[8]....
        /*0874*/ 	.word	0x00003710


	//   ....[9]....
        /*0878*/ 	.word	0x00004bb0


	//   ....[10]....
        /*087c*/ 	.word	0x00004bc0


	//   ....[11]....
        /*0880*/ 	.word	0x00006b30


	//   ....[12]....
        /*0884*/ 	.word	0x00006b40


	//   ....[13]....
        /*0888*/ 	.word	0x00008200


	//   ....[14]....
        /*088c*/ 	.word	0x00008210


	//   ....[15]....
        /*0890*/ 	.word	0x00009af0


	//   ....[16]....
        /*0894*/ 	.word	0x00009b00


	//   ....[17]....
        /*0898*/ 	.word	0x00009d90


	//   ....[18]....
        /*089c*/ 	.word	0x00009da0


	//   ....[19]....
        /*08a0*/ 	.word	0x0000a2c0


	//   ....[20]....
        /*08a4*/ 	.word	0x0000a2e0


	//   ....[21]....
        /*08a8*/ 	.word	0x0000a520


	//   ....[22]....
        /*08ac*/ 	.word	0x0000a540


	//   ....[23]....
        /*08b0*/ 	.word	0x0000acf0


	//   ....[24]....
        /*08b4*/ 	.word	0x0000b250


	//   ....[25]....
        /*08b8*/ 	.word	0x0000b260


	//   ....[26]....
        /*08bc*/ 	.word	0x0000b270


	//   ....[27]....
        /*08c0*/ 	.word	0x0000b280


	//   ....[28]....
        /*08c4*/ 	.word	0x0000dd80


	//   ....[29]....
        /*08c8*/ 	.word	0x0000dd90


	//   ....[30]....
        /*08cc*/ 	.word	0x0000dda0


	//   ....[31]....
        /*08d0*/ 	.word	0x0000ddb0


	//   ....[32]....
        /*08d4*/ 	.word	0x00012340


	//   ....[33]....
        /*08d8*/ 	.word	0x00012390


	//   ....[34]....
        /*08dc*/ 	.word	0x00012830


	//   ....[35]....
        /*08e0*/ 	.word	0x00012890


	//   ....[36]....
        /*08e4*/ 	.word	0x00015390


	//   ....[37]....
        /*08e8*/ 	.word	0x000153b0


	//   ....[38]....
        /*08ec*/ 	.word	0x000153d0


	//   ....[39]....
        /*08f0*/ 	.word	0x000153f0


	//   ....[40]....
        /*08f4*/ 	.word	0x00016780


	//   ....[41]....
        /*08f8*/ 	.word	0x00016980


	//   ....[42]....
        /*08fc*/ 	.word	0x00016a40


	//   ....[43]....
        /*0900*/ 	.word	0x00016a60


	//   ....[44]....
        /*0904*/ 	.word	0x00018050


	//   ....[45]....
        /*0908*/ 	.word	0x000180d0


	//   ....[46]....
        /*090c*/ 	.word	0x000182b0


	//   ....[47]....
        /*0910*/ 	.word	0x000182f0


	//   ....[48]....
        /*0914*/ 	.word	0x00018870


	//   ....[49]....
        /*0918*/ 	.word	0x000188c0


	//   ....[50]....
        /*091c*/ 	.word	0x000189d0


	//   ....[51]....
        /*0920*/ 	.word	0x000189f0


	//   ....[52]....
        /*0924*/ 	.word	0x00018af0


	//   ....[53]....
        /*0928*/ 	.word	0x00018b10


	//   ....[54]....
        /*092c*/ 	.word	0x00018c20


	//   ....[55]....
        /*0930*/ 	.word	0x00018c40


	//   ....[56]....
        /*0934*/ 	.word	0x00019560


	//   ....[57]....
        /*0938*/ 	.word	0x00019570


	//   ....[58]....
        /*093c*/ 	.word	0x00019670


	//   ....[59]....
        /*0940*/ 	.word	0x00019690


	//   ....[60]....
        /*0944*/ 	.word	0x00019790


	//   ....[61]....
        /*0948*/ 	.word	0x000197b0


	//   ....[62]....
        /*094c*/ 	.word	0x000198c0


	//   ....[63]....
        /*0950*/ 	.word	0x000198e0


	//   ....[64]....
        /*0954*/ 	.word	0x00019a70


	//   ....[65]....
        /*0958*/ 	.word	0x00019c40


	//   ....[66]....
        /*095c*/ 	.word	0x00019c70


	//   ....[67]....
        /*0960*/ 	.word	0x00019ca0


	//   ....[68]....
        /*0964*/ 	.word	0x00019cd0


	//   ....[69]....
        /*0968*/ 	.word	0x00019d00


	//   ....[70]....
        /*096c*/ 	.word	0x00019d30


	//   ....[71]....
        /*0970*/ 	.word	0x00019ea0


	//   ....[72]....
        /*0974*/ 	.word	0x00019ed0


	//   ....[73]....
        /*0978*/ 	.word	0x00019f00


	//   ....[74]....
        /*097c*/ 	.word	0x00019f30


	//   ....[75]....
        /*0980*/ 	.word	0x00019f60


	//   ....[76]....
        /*0984*/ 	.word	0x00019f90


	//   ....[77]....
        /*0988*/ 	.word	0x0001a020


	//   ....[78]....
        /*098c*/ 	.word	0x0001a050


	//   ....[79]....
        /*0990*/ 	.word	0x0001a0d0


	//   ....[80]....
        /*0994*/ 	.word	0x0001abd0


	//   ....[81]....
        /*0998*/ 	.word	0x0001cc40


	//   ....[82]....
        /*099c*/ 	.word	0x0001cc60


	//   ....[83]....
        /*09a0*/ 	.word	0x0001cd10


	//   ....[84]....
        /*09a4*/ 	.word	0x0001cd30


	//   ....[85]....
        /*09a8*/ 	.word	0x0001cdd0


	//   ....[86]....
        /*09ac*/ 	.word	0x0001cdf0


	//   ....[87]....
        /*09b0*/ 	.word	0x0001ce90


	//   ....[88]....
        /*09b4*/ 	.word	0x0001ceb0


	//   ....[89]....
        /*09b8*/ 	.word	0x0001cf50


	//   ....[90]....
        /*09bc*/ 	.word	0x0001cf70


	//   ....[91]....
        /*09c0*/ 	.word	0x0001cf80


	//   ....[92]....
        /*09c4*/ 	.word	0x0001d010


	//   ....[93]....
        /*09c8*/ 	.word	0x0001d770


	//   ....[94]....
        /*09cc*/ 	.word	0x0001d7a0


	//   ....[95]....
        /*09d0*/ 	.word	0x0001d800


	//   ....[96]....
        /*09d4*/ 	.word	0x0001d850


	//   ....[97]....
        /*09d8*/ 	.word	0x0001d890


	//   ....[98]....
        /*09dc*/ 	.word	0x0001d900


	//   ....[99]....
        /*09e0*/ 	.word	0x0001d940


	//   ....[100]....
        /*09e4*/ 	.word	0x0001d9b0


	//   ....[101]....
        /*09e8*/ 	.word	0x0001d9f0


	//   ....[102]....
        /*09ec*/ 	.word	0x0001da60


	//   ....[103]....
        /*09f0*/ 	.word	0x0001daa0


	//   ....[104]....
        /*09f4*/ 	.word	0x0001db10


	//   ....[105]....
        /*09f8*/ 	.word	0x0001db50


	//   ....[106]....
        /*09fc*/ 	.word	0x0001dbc0


	//   ....[107]....
        /*0a00*/ 	.word	0x0001dbe0


	//   ....[108]....
        /*0a04*/ 	.word	0x0001dc10


	//   ....[109]....
        /*0a08*/ 	.word	0x0001e430


	//   ....[110]....
        /*0a0c*/ 	.word	0x0001e440


	//   ....[111]....
        /*0a10*/ 	.word	0x0001e470


	//   ....[112]....
        /*0a14*/ 	.word	0x0001e4c0


	//   ....[113]....
        /*0a18*/ 	.word	0x0001e4d0


	//   ....[114]....
        /*0a1c*/ 	.word	0x0001e530


	//   ....[115]....
        /*0a20*/ 	.word	0x0001e560


	//   ....[116]....
        /*0a24*/ 	.word	0x0001e5a0


	//   ....[117]....
        /*0a28*/ 	.word	0x0001e5d0


	//   ....[118]....
        /*0a2c*/ 	.word	0x0001e610


	//   ....[119]....
        /*0a30*/ 	.word	0x0001e640


	//   ....[120]....
        /*0a34*/ 	.word	0x0001e680


	//   ....[121]....
        /*0a38*/ 	.word	0x0001e920


	//   ....[122]....
        /*0a3c*/ 	.word	0x0001e940


	//   ....[123]....
        /*0a40*/ 	.word	0x0001e950


	//   ....[124]....
        /*0a44*/ 	.word	0x0001e9e0


	//   ....[125]....
        /*0a48*/ 	.word	0x0001e9f0


	//   ....[126]....
        /*0a4c*/ 	.word	0x0001ea80


	//   ....[127]....
        /*0a50*/ 	.word	0x0001ea90


	//   ....[128]....
        /*0a54*/ 	.word	0x0001eb20


	//   ....[129]....
        /*0a58*/ 	.word	0x0001eb30


	//   ....[130]....
        /*0a5c*/ 	.word	0x0001ebc0


	//   ....[131]....
        /*0a60*/ 	.word	0x0001ebd0


	//   ....[132]....
        /*0a64*/ 	.word	0x0001ebe0


	//   ....[133]....
        /*0a68*/ 	.word	0x0001f1e0


	//   ....[134]....
        /*0a6c*/ 	.word	0x0001f220


	//   ....[135]....
        /*0a70*/ 	.word	0x0001f250


	//   ....[136]....
        /*0a74*/ 	.word	0x0001f290


	//   ....[137]....
        /*0a78*/ 	.word	0x0001f320


	//   ....[138]....
        /*0a7c*/ 	.word	0x0001f340


	//   ....[139]....
        /*0a80*/ 	.word	0x0001f3c0


	//   ....[140]....
        /*0a84*/ 	.word	0x0001f3f0


	//   ....[141]....
        /*0a88*/ 	.word	0x0001f460


	//   ....[142]....
        /*0a8c*/ 	.word	0x0001f480


	//   ....[143]....
        /*0a90*/ 	.word	0x0001f4c0


	//   ....[144]....
        /*0a94*/ 	.word	0x0001f510


	//   ....[145]....
        /*0a98*/ 	.word	0x0001f900


	//   ....[146]....
        /*0a9c*/ 	.word	0x0001f960


	//   ....[147]....
        /*0aa0*/ 	.word	0x0001f990


	//   ....[148]....
        /*0aa4*/ 	.word	0x0001f9a0


	//   ....[149]....
        /*0aa8*/ 	.word	0x0001f9d0


	//   ....[150]....
        /*0aac*/ 	.word	0x0001fa00


	//   ....[151]....
        /*0ab0*/ 	.word	0x0001fa30


	//   ....[152]....
        /*0ab4*/ 	.word	0x0001fa60


	//   ....[153]....
        /*0ab8*/ 	.word	0x0001fbe0


	//   ....[154]....
        /*0abc*/ 	.word	0x0001fc10


	//   ....[155]....
        /*0ac0*/ 	.word	0x0001fc40


	//   ....[156]....
        /*0ac4*/ 	.word	0x0001fc70


	//   ....[157]....
        /*0ac8*/ 	.word	0x0001fca0


	//   ....[158]....
        /*0acc*/ 	.word	0x0001fcd0


	//   ....[159]....
        /*0ad0*/ 	.word	0x0001fd90


	//   ....[160]....
        /*0ad4*/ 	.word	0x0001fdb0


	//   ....[161]....
        /*0ad8*/ 	.word	0x0001fe20


	//   ....[162]....
        /*0adc*/ 	.word	0x00020290


	//   ....[163]....
        /*0ae0*/ 	.word	0x000205b0


	//   ....[164]....
        /*0ae4*/ 	.word	0x00020640


	//   ....[165]....
        /*0ae8*/ 	.word	0x000206e0


	//   ....[166]....
        /*0aec*/ 	.word	0x00020770


	//   ....[167]....
        /*0af0*/ 	.word	0x00020860


	//   ....[168]....
        /*0af4*/ 	.word	0x000208f0


	//   ....[169]....
        /*0af8*/ 	.word	0x00020990


	//   ....[170]....
        /*0afc*/ 	.word	0x00020a20


	//   ....[171]....
        /*0b00*/ 	.word	0x00020b10


	//   ....[172]....
        /*0b04*/ 	.word	0x00020ba0


	//   ....[173]....
        /*0b08*/ 	.word	0x00020c40


	//   ....[174]....
        /*0b0c*/ 	.word	0x00020cd0


	//   ....[175]....
        /*0b10*/ 	.word	0x00020dc0


	//   ....[176]....
        /*0b14*/ 	.word	0x00020e50


	//   ....[177]....
        /*0b18*/ 	.word	0x00020ea0


	//   ....[178]....
        /*0b1c*/ 	.word	0x00020ef0


	//   ....[179]....
        /*0b20*/ 	.word	0x00020fd0


	//   ....[180]....
        /*0b24*/ 	.word	0x00021060


	//   ....[181]....
        /*0b28*/ 	.word	0x000210b0


	//   ....[182]....
        /*0b2c*/ 	.word	0x00021100


	//   ....[183]....
        /*0b30*/ 	.word	0x00021360


	//   ....[184]....
        /*0b34*/ 	.word	0x00021640


	//   ....[185]....
        /*0b38*/ 	.word	0x00021730


	//   ....[186]....
        /*0b3c*/ 	.word	0x000217d0


	//   ....[187]....
        /*0b40*/ 	.word	0x00021830


	//   ....[188]....
        /*0b44*/ 	.word	0x00021940


	//   ....[189]....
        /*0b48*/ 	.word	0x000219b0


	//   ....[190]....
        /*0b4c*/ 	.word	0x00021ac0


	//   ....[191]....
        /*0b50*/ 	.word	0x00021b30


	//   ....[192]....
        /*0b54*/ 	.word	0x00021c40


	//   ....[193]....
        /*0b58*/ 	.word	0x00021cb0


	//   ....[194]....
        /*0b5c*/ 	.word	0x00021dc0


	//   ....[195]....
        /*0b60*/ 	.word	0x00021e30


	//   ....[196]....
        /*0b64*/ 	.word	0x00021f10


	//   ....[197]....
        /*0b68*/ 	.word	0x00022010


	//   ....[198]....
        /*0b6c*/ 	.word	0x00022080


	//   ....[199]....
        /*0b70*/ 	.word	0x00022100


	//   ....[200]....
        /*0b74*/ 	.word	0x000221c0


	//   ....[201]....
        /*0b78*/ 	.word	0x00022240


	//   ....[202]....
        /*0b7c*/ 	.word	0x00022320


	//   ....[203]....
        /*0b80*/ 	.word	0x000223a0


	//   ....[204]....
        /*0b84*/ 	.word	0x00022480


	//   ....[205]....
        /*0b88*/ 	.word	0x00022500


	//   ....[206]....
        /*0b8c*/ 	.word	0x000225e0


	//   ....[207]....
        /*0b90*/ 	.word	0x00022660


	//   ....[208]....
        /*0b94*/ 	.word	0x00022740


	//   ....[209]....
        /*0b98*/ 	.word	0x000227c0


	//   ....[210]....
        /*0b9c*/ 	.word	0x000228a0


	//   ....[211]....
        /*0ba0*/ 	.word	0x00022920


	//   ....[212]....
        /*0ba4*/ 	.word	0x000229e0


	//   ....[213]....
        /*0ba8*/ 	.word	0x00022b10


	//   ....[214]....
        /*0bac*/ 	.word	0x00022bd0


	//   ....[215]....
        /*0bb0*/ 	.word	0x00022c40


	//   ....[216]....
        /*0bb4*/ 	.word	0x00022d50


	//   ....[217]....
        /*0bb8*/ 	.word	0x00022db0


	//   ....[218]....
        /*0bbc*/ 	.word	0x00022e80


	//   ....[219]....
        /*0bc0*/ 	.word	0x00022ee0


	//   ....[220]....
        /*0bc4*/ 	.word	0x00022fb0


	//   ....[221]....
        /*0bc8*/ 	.word	0x00023010


	//   ....[222]....
        /*0bcc*/ 	.word	0x000230e0


	//   ....[223]....
        /*0bd0*/ 	.word	0x000231d0


	//   ....[224]....
        /*0bd4*/ 	.word	0x00023260


	//   ....[225]....
        /*0bd8*/ 	.word	0x00023350


	//   ....[226]....
        /*0bdc*/ 	.word	0x000233f0


	//   ....[227]....
        /*0be0*/ 	.word	0x00023450


	//   ....[228]....
        /*0be4*/ 	.word	0x00023550


	//   ....[229]....
        /*0be8*/ 	.word	0x000235b0


	//   ....[230]....
        /*0bec*/ 	.word	0x000236b0


	//   ....[231]....
        /*0bf0*/ 	.word	0x00023710


	//   ....[232]....
        /*0bf4*/ 	.word	0x00023810


	//   ....[233]....
        /*0bf8*/ 	.word	0x00023870


	//   ....[234]....
        /*0bfc*/ 	.word	0x00023970


	//   ....[235]....
        /*0c00*/ 	.word	0x000239d0


	//   ....[236]....
        /*0c04*/ 	.word	0x00023aa0


	//   ....[237]....
        /*0c08*/ 	.word	0x00023be0


	//   ....[238]....
        /*0c0c*/ 	.word	0x00023c90


	//   ....[239]....
        /*0c10*/ 	.word	0x00023d60


	//   ....[240]....
        /*0c14*/ 	.word	0x00023e30


	//   ....[241]....
        /*0c18*/ 	.word	0x00023e90


	//   ....[242]....
        /*0c1c*/ 	.word	0x00023f80


	//   ....[243]....
        /*0c20*/ 	.word	0x00023fe0


	//   ....[244]....
        /*0c24*/ 	.word	0x000240d0


	//   ....[245]....
        /*0c28*/ 	.word	0x00024130


	//   ....[246]....
        /*0c2c*/ 	.word	0x00024220


	//   ....[247]....
        /*0c30*/ 	.word	0x00024280


	//   ....[248]....
        /*0c34*/ 	.word	0x00024360


	//   ....[249]....
        /*0c38*/ 	.word	0x000243f0


	//   ....[250]....
        /*0c3c*/ 	.word	0x00024490


	//   ....[251]....
        /*0c40*/ 	.word	0x000245b0


	//   ....[252]....
        /*0c44*/ 	.word	0x00024620


	//   ....[253]....
        /*0c48*/ 	.word	0x00024690


	//   ....[254]....
        /*0c4c*/ 	.word	0x00024700


	//   ....[255]....
        /*0c50*/ 	.word	0x00024770


	//   ....[0]....
        /*0c54*/ 	.word	0x000247f0


	//   ....[1]....
        /*0c58*/ 	.word	0x00024880


	//   ....[2]....
        /*0c5c*/ 	.word	0x00024910


	//   ....[3]....
        /*0c60*/ 	.word	0x00024980


	//   ....[4]....
        /*0c64*/ 	.word	0x000249f0


	//   ....[5]....
        /*0c68*/ 	.word	0x00024a60


	//   ....[6]....
        /*0c6c*/ 	.word	0x00024ae0


	//   ....[7]....
        /*0c70*/ 	.word	0x00024b50


	//   ....[8]....
        /*0c74*/ 	.word	0x00024bf0


	//   ....[9]....
        /*0c78*/ 	.word	0x00024c80


	//   ....[10]....
        /*0c7c*/ 	.word	0x00024da0


	//----- nvinfo : EIATTR_REG_RECONFIG
	.align		4
.L_647:
        /*0c80*/ 	.byte	0x01, 0x54
	.zero		2


	//----- nvinfo : EIATTR_SYSCALL_OFFSETS
	.align		4
        /*0c84*/ 	.byte	0x04, 0x46
        /*0c86*/ 	.short	(.L_649 - .L_648)


	//   ....[0]....
.L_648:
        /*0c88*/ 	.word	0x00001b00


	//   ....[1]....
        /*0c8c*/ 	.word	0x00001c50


	//   ....[2]....
        /*0c90*/ 	.word	0x0000ae60


	//   ....[3]....
        /*0c94*/ 	.word	0x0000b1d0


	//   ....[4]....
        /*0c98*/ 	.word	0x0001c220


	//   ....[5]....
        /*0c9c*/ 	.word	0x0001c370


	//   ....[6]....
        /*0ca0*/ 	.word	0x0001c460


	//   ....[7]....
        /*0ca4*/ 	.word	0x0001d3d0


	//----- nvinfo : EIATTR_MBARRIER_INSTR_OFFSETS
	.align		4
.L_649:
        /*0ca8*/ 	.byte	0x04, 0x39
        /*0caa*/ 	.short	(.L_651 - .L_650)


	//   ....[0]....
.L_650:
        /*0cac*/ 	.word	0x00000270
        /*0cb0*/ 	.word	0x000000ff
        /*0cb4*/ 	.word	0x00030800
        /*0cb8*/ 	.short	0x0100
        /*0cba*/ 	.byte	0x08
	.zero		1


	//   ....[1]....
        /*0cbc*/ 	.word	0x00000280
        /*0cc0*/ 	.word	0x000000ff
        /*0cc4*/ 	.word	0x00030820
        /*0cc8*/ 	.short	0x0100
        /*0cca*/ 	.byte	0x08
	.zero		1


	//   ....[2]....
        /*0ccc*/ 	.word	0x00000370
        /*0cd0*/ 	.word	0x000000ff
        /*0cd4*/ 	.word	0x00030830
        /*0cd8*/ 	.short	0x0100
        /*0cda*/ 	.byte	0x08
	.zero		1


	//   ....[3]....
        /*0cdc*/ 	.word	0x00000380
        /*0ce0*/ 	.word	0x000000ff
        /*0ce4*/ 	.word	0x00030840
        /*0ce8*/ 	.short	0x0100
        /*0cea*/ 	.byte	0x08
	.zero		1


	//   ....[4]....
        /*0cec*/ 	.word	0x00000390
        /*0cf0*/ 	.word	0x000000ff
        /*0cf4*/ 	.word	0x00030838
        /*0cf8*/ 	.short	0x0100
        /*0cfa*/ 	.byte	0x08
	.zero		1


	//   ....[5]....
        /*0cfc*/ 	.word	0x000003a0
        /*0d00*/ 	.word	0x000000ff
        /*0d04*/ 	.word	0x00030848
        /*0d08*/ 	.short	0x0100
        /*0d0a*/ 	.byte	0x08
	.zero		1


	//   ....[6]....
        /*0d0c*/ 	.word	0x000004d0
        /*0d10*/ 	.word	0x000000ff
        /*0d14*/ 	.word	0x00030850
        /*0d18*/ 	.short	0x0100
        /*0d1a*/ 	.byte	0x08
	.zero		1


	//   ....[7]....
        /*0d1c*/ 	.word	0x000004e0
        /*0d20*/ 	.word	0x000000ff
        /*0d24*/ 	.word	0x00030860
        /*0d28*/ 	.short	0x0100
        /*0d2a*/ 	.byte	0x08
	.zero		1


	//   ....[8]....
        /*0d2c*/ 	.word	0x000004f0
        /*0d30*/ 	.word	0x000000ff
        /*0d34*/ 	.word	0x00030858
        /*0d38*/ 	.short	0x0100
        /*0d3a*/ 	.byte	0x08
	.zero		1


	//   ....[9]....
        /*0d3c*/ 	.word	0x00000500
        /*0d40*/ 	.word	0x000000ff
        /*0d44*/ 	.word	0x00030868
        /*0d48*/ 	.short	0x0100
        /*0d4a*/ 	.byte	0x08
	.zero		1


	//   ....[10]....
        /*0d4c*/ 	.word	0x000005f0
        /*0d50*/ 	.word	0x000000ff
        /*0d54*/ 	.word	0x00030870
        /*0d58*/ 	.short	0x0100
        /*0d5a*/ 	.byte	0x06
	.zero		1


	//   ....[11]....
        /*0d5c*/ 	.word	0x00000600
        /*0d60*/ 	.word	0x000000ff
        /*0d64*/ 	.word	0x00030880
        /*0d68*/ 	.short	0x0100
        /*0d6a*/ 	.byte	0x06
	.zero		1


	//   ....[12]....
        /*0d6c*/ 	.word	0x00000610
        /*0d70*/ 	.word	0x000000ff
        /*0d74*/ 	.word	0x00030878
        /*0d78*/ 	.short	0x0100
        /*0d7a*/ 	.byte	0x06
	.zero		1


	//   ....[13]....
        /*0d7c*/ 	.word	0x00000620
        /*0d80*/ 	.word	0x000000ff
        /*0d84*/ 	.word	0x00030888
        /*0d88*/ 	.short	0x0100
        /*0d8a*/ 	.byte	0x06
	.zero		1


	//   ....[14]....
        /*0d8c*/ 	.word	0x00000750
        /*0d90*/ 	.word	0x000000ff
        /*0d94*/ 	.word	0x00030890
        /*0d98*/ 	.short	0x0100
        /*0d9a*/ 	.byte	0x08
	.zero		1


	//   ....[15]....
        /*0d9c*/ 	.word	0x00000760
        /*0da0*/ 	.word	0x000000ff
        /*0da4*/ 	.word	0x000308a0
        /*0da8*/ 	.short	0x0100
        /*0daa*/ 	.byte	0x08
	.zero		1


	//   ....[16]....
        /*0dac*/ 	.word	0x00000770
        /*0db0*/ 	.word	0x000000ff
        /*0db4*/ 	.word	0x00030898
        /*0db8*/ 	.short	0x0100
        /*0dba*/ 	.byte	0x08
	.zero		1


	//   ....[17]....
        /*0dbc*/ 	.word	0x00000780
        /*0dc0*/ 	.word	0x000000ff
        /*0dc4*/ 	.word	0x000308a8
        /*0dc8*/ 	.short	0x0100
        /*0dca*/ 	.byte	0x08
	.zero		1


	//   ....[18]....
        /*0dcc*/ 	.word	0x000008b0
        /*0dd0*/ 	.word	0x000000ff
        /*0dd4*/ 	.word	0x000308b0
        /*0dd8*/ 	.short	0x0100
        /*0dda*/ 	.byte	0x08
	.zero		1


	//   ....[19]....
        /*0ddc*/ 	.word	0x000008c0
        /*0de0*/ 	.word	0x000000ff
        /*0de4*/ 	.word	0x000308c0
        /*0de8*/ 	.short	0x0100
        /*0dea*/ 	.byte	0x08
	.zero		1


	//   ....[20]....
        /*0dec*/ 	.word	0x000008d0
        /*0df0*/ 	.word	0x000000ff
        /*0df4*/ 	.word	0x000308b8
        /*0df8*/ 	.short	0x0100
        /*0dfa*/ 	.byte	0x08
	.zero		1


	//   ....[21]....
        /*0dfc*/ 	.word	0x000008e0
        /*0e00*/ 	.word	0x000000ff
        /*0e04*/ 	.word	0x000308c8
        /*0e08*/ 	.short	0x0100
        /*0e0a*/ 	.byte	0x08
	.zero		1


	//   ....[22]....
        /*0e0c*/ 	.word	0x000036b0
        /*0e10*/ 	.word	0x00000057
        /*0e14*/ 	.word	0x00030890
        /*0e18*/ 	.short	0x010a
        /*0e1a*/ 	.byte	0x3f
	.zero		1


	//   ....[23]....
        /*0e1c*/ 	.word	0x00006ad0
        /*0e20*/ 	.word	0x00000057
        /*0e24*/ 	.word	0x00030890
        /*0e28*/ 	.short	0x010a
        /*0e2a*/ 	.byte	0x3f
	.zero		1


	//   ....[24]....
        /*0e2c*/ 	.word	0x00009930
        /*0e30*/ 	.word	0x00000057
        /*0e34*/ 	.word	0x00030890
        /*0e38*/ 	.short	0x010a
        /*0e3a*/ 	.byte	0x3f
	.zero		1


	//   ....[25]....
        /*0e3c*/ 	.word	0x0000a0f0
        /*0e40*/ 	.word	0x0000000b
        /*0e44*/ 	.word	0x00000000
        /*0e48*/ 	.short	0x0101
        /*0e4a*/ 	.byte	0x3f
	.zero		1


	//   ....[26]....
        /*0e4c*/ 	.word	0x0000a130
        /*0e50*/ 	.word	0x00000057
        /*0e54*/ 	.word	0x000308b0
        /*0e58*/ 	.short	0x010a
        /*0e5a*/ 	.byte	0x3f
	.zero		1


	//   ....[27]....
        /*0e5c*/ 	.word	0x0000a830
        /*0e60*/ 	.word	0x00000057
        /*0e64*/ 	.word	0x00000000
        /*0e68*/ 	.short	0x0101
        /*0e6a*/ 	.byte	0x3f
	.zero		1


	//   ....[28]....
        /*0e6c*/ 	.word	0x0000aef0
        /*0e70*/ 	.word	0x00000002
        /*0e74*/ 	.word	0x00030800
        /*0e78*/ 	.short	0x010a
        /*0e7a*/ 	.byte	0x3f
	.zero		1


	//   ....[29]....
        /*0e7c*/ 	.word	0x0000af40
        /*0e80*/ 	.word	0x00000002
        /*0e84*/ 	.word	0x00030800
        /*0e88*/ 	.short	0x010a
        /*0e8a*/ 	.byte	0x3f
	.zero		1


	//   ....[30]....
        /*0e8c*/ 	.word	0x0000bd20
        /*0e90*/ 	.word	0x00000002
        /*0e94*/ 	.word	0x00030800
        /*0e98*/ 	.short	0x010a
        /*0e9a*/ 	.byte	0x3f
	.zero		1


	//   ....[31]....
        /*0e9c*/ 	.word	0x0000e600
        /*0ea0*/ 	.word	0x00000002
        /*0ea4*/ 	.word	0x00030800
        /*0ea8*/ 	.short	0x010a
        /*0eaa*/ 	.byte	0x3f
	.zero		1


	//   ....[32]....
        /*0eac*/ 	.word	0x00010ab0
        /*0eb0*/ 	.word	0x00000003
        /*0eb4*/ 	.word	0x00030830
        /*0eb8*/ 	.short	0x010a
        /*0eba*/ 	.byte	0x3f
	.zero		1


	//   ....[33]....
        /*0ebc*/ 	.word	0x00010b00
        /*0ec0*/ 	.word	0x00000003
        /*0ec4*/ 	.word	0x00030830
        /*0ec8*/ 	.short	0x010a
        /*0eca*/ 	.byte	0x3f
	.zero		1


	//   ....[34]....
        /*0ecc*/ 	.word	0x00011840
        /*0ed0*/ 	.word	0x00000003
        /*0ed4*/ 	.word	0x00000000
        /*0ed8*/ 	.short	0x0101
        /*0eda*/ 	.byte	0x3f
	.zero		1


	//   ....[35]....
        /*0edc*/ 	.word	0x000137d0
        /*0ee0*/ 	.word	0x0000000b
        /*0ee4*/ 	.word	0x00030830
        /*0ee8*/ 	.short	0x010a
        /*0eea*/ 	.byte	0x3f
	.zero		1


	//   ....[36]....
        /*0eec*/ 	.word	0x00013850
        /*0ef0*/ 	.word	0x0000000b
        /*0ef4*/ 	.word	0x00030830
        /*0ef8*/ 	.short	0x010a
        /*0efa*/ 	.byte	0x3f
	.zero		1


	//   ....[37]....
        /*0efc*/ 	.word	0x00014720
        /*0f00*/ 	.word	0x0000000d
        /*0f04*/ 	.word	0x00030850
        /*0f08*/ 	.short	0x010a
        /*0f0a*/ 	.byte	0x3f
	.zero		1


	//   ....[38]....
        /*0f0c*/ 	.word	0x00014770
        /*0f10*/ 	.word	0x0000000d
        /*0f14*/ 	.word	0x00030850
        /*0f18*/ 	.short	0x010a
        /*0f1a*/ 	.byte	0x3f
	.zero		1


	//   ....[39]....
        /*0f1c*/ 	.word	0x00015610
        /*0f20*/ 	.word	0x0000007c
        /*0f24*/ 	.word	0x00000000
        /*0f28*/ 	.short	0x0101
        /*0f2a*/ 	.byte	0x3f
	.zero		1


	//   ....[40]....
        /*0f2c*/ 	.word	0x00015e70
        /*0f30*/ 	.word	0x0000000d
        /*0f34*/ 	.word	0x00000000
        /*0f38*/ 	.short	0x0101
        /*0f3a*/ 	.byte	0x3f
	.zero		1


	//   ....[41]....
        /*0f3c*/ 	.word	0x00016680
        /*0f40*/ 	.word	0x00000008
        /*0f44*/ 	.word	0x00030850
        /*0f48*/ 	.short	0x010a
        /*0f4a*/ 	.byte	0x3f
	.zero		1


	//   ....[42]....
        /*0f4c*/ 	.word	0x00016720
        /*0f50*/ 	.word	0x00000008
        /*0f54*/ 	.word	0x00030850
        /*0f58*/ 	.short	0x010a
        /*0f5a*/ 	.byte	0x3f
	.zero		1


	//   ....[43]....
        /*0f5c*/ 	.word	0x00016c20
        /*0f60*/ 	.word	0x00000005
        /*0f64*/ 	.word	0x00000000
        /*0f68*/ 	.short	0x0101
        /*0f6a*/ 	.byte	0x3f
	.zero		1


	//   ....[44]....
        /*0f6c*/ 	.word	0x00018880
        /*0f70*/ 	.word	0x00000000
        /*0f74*/ 	.word	0x00000000
        /*0f78*/ 	.short	0x0101
        /*0f7a*/ 	.byte	0x3f
	.zero		1


	//   ....[45]....
        /*0f7c*/ 	.word	0x0001acb0
        /*0f80*/ 	.word	0x00000016
        /*0f84*/ 	.word	0x00030820
        /*0f88*/ 	.short	0x010a
        /*0f8a*/ 	.byte	0x3f
	.zero		1


	//   ....[46]....
        /*0f8c*/ 	.word	0x0001ad40
        /*0f90*/ 	.word	0x00000009
        /*0f94*/ 	.word	0x000308a0
        /*0f98*/ 	.short	0x010a
        /*0f9a*/ 	.byte	0x3f
	.zero		1


	//   ....[47]....
        /*0f9c*/ 	.word	0x0001b190
        /*0fa0*/ 	.word	0x00000009
        /*0fa4*/ 	.word	0x000308c0
        /*0fa8*/ 	.short	0x010a
        /*0faa*/ 	.byte	0x3f
	.zero		1


	//   ....[48]....
        /*0fac*/ 	.word	0x0001b6a0
        /*0fb0*/ 	.word	0x00000008
        /*0fb4*/ 	.word	0x000308a0
        /*0fb8*/ 	.short	0x010a
        /*0fba*/ 	.byte	0x3f
	.zero		1


	//   ....[49]....
        /*0fbc*/ 	.word	0x0001bae0
        /*0fc0*/ 	.word	0x00000008
        /*0fc4*/ 	.word	0x000308c0
        /*0fc8*/ 	.short	0x010a
        /*0fca*/ 	.byte	0x3f
	.zero		1


	//   ....[50]....
        /*0fcc*/ 	.word	0x0001ca10
        /*0fd0*/ 	.word	0x00000007
        /*0fd4*/ 	.word	0x00030840
        /*0fd8*/ 	.short	0x010a
        /*0fda*/ 	.byte	0x3f
	.zero		1


	//   ....[51]....
        /*0fdc*/ 	.word	0x0001d0d0
        /*0fe0*/ 	.word	0x00000007
        /*0fe4*/ 	.word	0x00030830
        /*0fe8*/ 	.short	0x0107
        /*0fea*/ 	.byte	0x3f
	.zero		1


	//   ....[52]....
        /*0fec*/ 	.word	0x0001d1a0
        /*0ff0*/ 	.word	0x00000007
        /*0ff4*/ 	.word	0x00030830
        /*0ff8*/ 	.short	0x0101
        /*0ffa*/ 	.byte	0x3f
	.zero		1


	//   ....[53]....
        /*0ffc*/ 	.word	0x0001dd30
        /*1000*/ 	.word	0x00000016
        /*1004*/ 	.word	0x00030800
        /*1008*/ 	.short	0x0107
        /*100a*/ 	.byte	0x3f
	.zero		1


	//   ....[54]....
        /*100c*/ 	.word	0x0001de30
        /*1010*/ 	.word	0x00000016
        /*1014*/ 	.word	0x00030800
        /*1018*/ 	.short	0x0101
        /*101a*/ 	.byte	0x3f
	.zero		1


	//   ....[55]....
        /*101c*/ 	.word	0x0001de50
        /*1020*/ 	.word	0x00000016
        /*1024*/ 	.word	0x00030820
        /*1028*/ 	.short	0x010a
        /*102a*/ 	.byte	0x3f
	.zero		1


	//   ....[56]....
        /*102c*/ 	.word	0x0001e230
        /*1030*/ 	.word	0x00000007
        /*1034*/ 	.word	0x00030840
        /*1038*/ 	.short	0x010a
        /*103a*/ 	.byte	0x3f
	.zero		1


	//   ....[57]....
        /*103c*/ 	.word	0x0001e740
        /*1040*/ 	.word	0x00000007
        /*1044*/ 	.word	0x00030830
        /*1048*/ 	.short	0x0107
        /*104a*/ 	.byte	0x3f
	.zero		1


	//   ....[58]....
        /*104c*/ 	.word	0x0001e800
        /*1050*/ 	.word	0x00000007
        /*1054*/ 	.word	0x00030830
        /*1058*/ 	.short	0x0101
        /*105a*/ 	.byte	0x3f
	.zero		1


	//   ....[59]....
        /*105c*/ 	.word	0x0001e860
        /*1060*/ 	.word	0x00000006
        /*1064*/ 	.word	0x00030860
        /*1068*/ 	.short	0x010a
        /*106a*/ 	.byte	0x3f
	.zero		1


	//   ....[60]....
        /*106c*/ 	.word	0x0001edc0
        /*1070*/ 	.word	0x00000006
        /*1074*/ 	.word	0x00030850
        /*1078*/ 	.short	0x0107
        /*107a*/ 	.byte	0x3f
	.zero		1


	//   ....[61]....
        /*107c*/ 	.word	0x0001ef20
        /*1080*/ 	.word	0x00000006
        /*1084*/ 	.word	0x00030850
        /*1088*/ 	.short	0x0101
        /*108a*/ 	.byte	0x3f
	.zero		1


	//   ....[62]....
        /*108c*/ 	.word	0x0001f130
        /*1090*/ 	.word	0x00000000
        /*1094*/ 	.word	0x00030860
        /*1098*/ 	.short	0x010a
        /*109a*/ 	.byte	0x3f
	.zero		1


	//   ....[63]....
        /*109c*/ 	.word	0x0001f640
        /*10a0*/ 	.word	0x00000000
        /*10a4*/ 	.word	0x00030850
        /*10a8*/ 	.short	0x0107
        /*10aa*/ 	.byte	0x3f
	.zero		1


	//   ....[64]....
        /*10ac*/ 	.word	0x0001f700
        /*10b0*/ 	.word	0x00000000
        /*10b4*/ 	.word	0x00030850
        /*10b8*/ 	.short	0x0101
        /*10ba*/ 	.byte	0x3f
	.zero		1


	//   ....[65]....
        /*10bc*/ 	.word	0x00020210
        /*10c0*/ 	.word	0x00000007
        /*10c4*/ 	.word	0x00030820
        /*10c8*/ 	.short	0x010a
        /*10ca*/ 	.byte	0x3f
	.zero		1


	//   ....[66]....
        /*10cc*/ 	.word	0x00020380
        /*10d0*/ 	.word	0x00000005
        /*10d4*/ 	.word	0x00030840
        /*10d8*/ 	.short	0x010a
        /*10da*/ 	.byte	0x3f
	.zero		1


	//   ....[67]....
        /*10dc*/ 	.word	0x00020420
        /*10e0*/ 	.word	0x00000003
        /*10e4*/ 	.word	0x00030840
        /*10e8*/ 	.short	0x010a
        /*10ea*/ 	.byte	0x3f
	.zero		1


	//   ....[68]....
        /*10ec*/ 	.word	0x00020460
        /*10f0*/ 	.word	0x00000005
        /*10f4*/ 	.word	0x00030860
        /*10f8*/ 	.short	0x010a
        /*10fa*/ 	.byte	0x3f
	.zero		1


	//   ....[69]....
        /*10fc*/ 	.word	0x000204a0
        /*1100*/ 	.word	0x00000003
        /*1104*/ 	.word	0x00030860
        /*1108*/ 	.short	0x010a
        /*110a*/ 	.byte	0x3f
	.zero		1


	//   ....[70]....
        /*110c*/ 	.word	0x00020500
        /*1110*/ 	.word	0x00000057
        /*1114*/ 	.word	0x00030890
        /*1118*/ 	.short	0x010a
        /*111a*/ 	.byte	0x3f
	.zero		1


	//   ....[71]....
        /*111c*/ 	.word	0x000207b0
        /*1120*/ 	.word	0x00000057
        /*1124*/ 	.word	0x00030890
        /*1128*/ 	.short	0x010a
        /*112a*/ 	.byte	0x3f
	.zero		1


	//   ....[72]....
        /*112c*/ 	.word	0x00020a60
        /*1130*/ 	.word	0x00000057
        /*1134*/ 	.word	0x00030890
        /*1138*/ 	.short	0x010a
        /*113a*/ 	.byte	0x3f
	.zero		1


	//   ....[73]....
        /*113c*/ 	.word	0x00020d10
        /*1140*/ 	.word	0x00000057
        /*1144*/ 	.word	0x000308b0
        /*1148*/ 	.short	0x010a
        /*114a*/ 	.byte	0x3f
	.zero		1


	//   ....[74]....
        /*114c*/ 	.word	0x00020f20
        /*1150*/ 	.word	0x00000002
        /*1154*/ 	.word	0x00030800
        /*1158*/ 	.short	0x010a
        /*115a*/ 	.byte	0x3f
	.zero		1


	//   ....[75]....
        /*115c*/ 	.word	0x00021140
        /*1160*/ 	.word	0x00000002
        /*1164*/ 	.word	0x00030800
        /*1168*/ 	.short	0x010a
        /*116a*/ 	.byte	0x3f
	.zero		1


	//   ....[76]....
        /*116c*/ 	.word	0x00021190
        /*1170*/ 	.word	0x00000003
        /*1174*/ 	.word	0x00030830
        /*1178*/ 	.short	0x010a
        /*117a*/ 	.byte	0x3f
	.zero		1


	//   ....[77]....
        /*117c*/ 	.word	0x000211e0
        /*1180*/ 	.word	0x0000000b
        /*1184*/ 	.word	0x00030830
        /*1188*/ 	.short	0x010a
        /*118a*/ 	.byte	0x3f
	.zero		1


	//   ....[78]....
        /*118c*/ 	.word	0x00021230
        /*1190*/ 	.word	0x0000000d
        /*1194*/ 	.word	0x00030850
        /*1198*/ 	.short	0x010a
        /*119a*/ 	.byte	0x3f
	.zero		1


	//   ....[79]....
        /*119c*/ 	.word	0x00021280
        /*11a0*/ 	.word	0x00000008
        /*11a4*/ 	.word	0x00030850
        /*11a8*/ 	.short	0x010a
        /*11aa*/ 	.byte	0x3f
	.zero		1


	//   ....[80]....
        /*11ac*/ 	.word	0x00021420
        /*11b0*/ 	.word	0x00000016
        /*11b4*/ 	.word	0x00030820
        /*11b8*/ 	.short	0x010a
        /*11ba*/ 	.byte	0x3f
	.zero		1


	//   ....[81]....
        /*11bc*/ 	.word	0x00021470
        /*11c0*/ 	.word	0x00000009
        /*11c4*/ 	.word	0x000308a0
        /*11c8*/ 	.short	0x010a
        /*11ca*/ 	.byte	0x3f
	.zero		1


	//   ....[82]....
        /*11cc*/ 	.word	0x000214c0
        /*11d0*/ 	.word	0x00000009
        /*11d4*/ 	.word	0x000308c0
        /*11d8*/ 	.short	0x010a
        /*11da*/ 	.byte	0x3f
	.zero		1


	//   ....[83]....
        /*11dc*/ 	.word	0x00021510
        /*11e0*/ 	.word	0x00000008
        /*11e4*/ 	.word	0x000308a0
        /*11e8*/ 	.short	0x010a
        /*11ea*/ 	.byte	0x3f
	.zero		1


	//   ....[84]....
        /*11ec*/ 	.word	0x00021560
        /*11f0*/ 	.word	0x00000008
        /*11f4*/ 	.word	0x000308c0
        /*11f8*/ 	.short	0x010a
        /*11fa*/ 	.byte	0x3f
	.zero		1


	//   ....[85]....
        /*11fc*/ 	.word	0x00021680
        /*1200*/ 	.word	0x00000007
        /*1204*/ 	.word	0x00030840
        /*1208*/ 	.short	0x010a
        /*120a*/ 	.byte	0x3f
	.zero		1


	//   ....[86]....
        /*120c*/ 	.word	0x00022a10
        /*1210*/ 	.word	0x00000016
        /*1214*/ 	.word	0x00030820
        /*1218*/ 	.short	0x010a
        /*121a*/ 	.byte	0x3f
	.zero		1


	//   ....[87]....
        /*121c*/ 	.word	0x00022a60
        /*1220*/ 	.word	0x00000007
        /*1224*/ 	.word	0x00030840
        /*1228*/ 	.short	0x010a
        /*122a*/ 	.byte	0x3f
	.zero		1


	//   ....[88]....
        /*122c*/ 	.word	0x000232a0
        /*1230*/ 	.word	0x00000006
        /*1234*/ 	.word	0x00030860
        /*1238*/ 	.short	0x010a
        /*123a*/ 	.byte	0x3f
	.zero		1


	//   ....[89]....
        /*123c*/ 	.word	0x00023b30
        /*1240*/ 	.word	0x00000000
        /*1244*/ 	.word	0x00030860
        /*1248*/ 	.short	0x010a
        /*124a*/ 	.byte	0x3f
	.zero		1


	//   ....[90]....
        /*124c*/ 	.word	0x00024cc0
        /*1250*/ 	.word	0x00000007
        /*1254*/ 	.word	0x00030820
        /*1258*/ 	.short	0x010a
        /*125a*/ 	.byte	0x3f
	.zero		1


	//   ....[91]....
        /*125c*/ 	.word	0x00024e60
        /*1260*/ 	.word	0x00000005
        /*1264*/ 	.word	0x00030840
        /*1268*/ 	.short	0x010a
        /*126a*/ 	.byte	0x3f
	.zero		1


	//   ....[92]....
        /*126c*/ 	.word	0x00024eb0
        /*1270*/ 	.word	0x00000003
        /*1274*/ 	.word	0x00030840
        /*1278*/ 	.short	0x010a
        /*127a*/ 	.byte	0x3f
	.zero		1


	//   ....[93]....
        /*127c*/ 	.word	0x00024f00
        /*1280*/ 	.word	0x00000005
        /*1284*/ 	.word	0x00030860
        /*1288*/ 	.short	0x010a
        /*128a*/ 	.byte	0x3f
	.zero		1


	//----- nvinfo : EIATTR_NUM_MBARRIERS
	.align		4
.L_651:
        /*128c*/ 	.byte	0x03, 0x38
        /*128e*/ 	.short	0x0016


	//----- nvinfo : EIATTR_EXIT_INSTR_OFFSETS
	.align		4
        /*1290*/ 	.byte	0x04, 0x1c
        /*1292*/ 	.short	(.L_653 - .L_652)


	//   ....[0]....
.L_652:
        /*1294*/ 	.word	0x000204f0


	//----- nvinfo : EIATTR_MAX_THREADS
	.align		4
.L_653:
        /*1298*/ 	.byte	0x04, 0x05
        /*129a*/ 	.short	(.L_655 - .L_654)
.L_654:
        /*129c*/ 	.word	0x00000180
        /*12a0*/ 	.word	0x00000001
        /*12a4*/ 	.word	0x00000001


	//----- nvinfo : EIATTR_CRS_STACK_SIZE
	.align		4
.L_655:
        /*12a8*/ 	.byte	0x04, 0x1e
        /*12aa*/ 	.short	(.L_657 - .L_656)
.L_656:
        /*12ac*/ 	.word	0x00000000


	//----- nvinfo : EIATTR_CBANK_PARAM_SIZE
	.align		4
.L_657:
        /*12b0*/ 	.byte	0x03, 0x19
        /*12b2*/ 	.short	0x0af0


	//----- nvinfo : EIATTR_PARAM_CBANK
	.align		4
        /*12b4*/ 	.byte	0x04, 0x0a
        /*12b6*/ 	.short	(.L_659 - .L_658)
	.align		4
.L_658:
        /*12b8*/ 	.word	index@(.nv.constant0._ZN7cutlass13device_kernelIN5flash11enable_sm90INS1_16FlashAttnFwdSm90INS1_25CollectiveMainloopFwdSm90ILi2EN4cute5tupleIJNS5_1CILi1EEES8_S8_EEENS6_IJNS7_ILi128EEENS7_ILi96EEENS7_ILi192EEEEEELi192ENS_6half_tEfNS_4arch4Sm90ELb0ELb0ELb1ELb1ELb1ELb1ELb0ELb1ELb1ELb1ELb0ELb0EEENS1_21CollectiveEpilogueFwdINS6_IJSA_SC_SB_EEES9_SE_SG_Li256ELb1ELb1ELb0ELb0EEENS1_36VarlenDynamicPersistentTileSchedulerILi128ELi96ELi256ELi128ELb0ELb1ELb1ELb0ELb1ELb1EEEEEEEEEvNT_6ParamsE)
        /*12bc*/ 	.short	0x0210
        /*12be*/ 	.short	0x0af0


	//----- nvinfo : EIATTR_SW_WAR
	.align		4
.L_659:
        /*12c0*/ 	.byte	0x04, 0x36
        /*12c2*/ 	.short	(.L_661 - .L_660)
.L_660:
        /*12c4*/ 	.word	0x00000008
.L_661:


//--------------------- .nv.info._ZN7cutlass13device_kernelIN5flash11enable_sm90INS1_16FlashAttnFwdSm90INS1_25CollectiveMainloopFwdSm90ILi2EN4cute5tupleIJNS5_1CILi1EEES8_S8_EEENS6_IJNS7_ILi128EEENS7_ILi96EEENS7_ILi192EEEEEELi192ENS_6half_tEfNS_4arch4Sm90ELb0ELb1ELb1ELb0ELb1ELb0ELb0ELb1ELb1ELb1ELb0ELb0EEENS1_21CollectiveEpilogueFwdINS6_IJSA_SC_SB_EEES9_SE_SG_Li256ELb0ELb1ELb0ELb0EEENS1_30DynamicPersistentTileSchedulerILi256ELi128ELb0ELb1ELb1EEEEEEEEEvNT_6ParamsE --------------------------
	.section	.nv.info._ZN7cutlass13device_kernelIN5flash11enable_sm90INS1_16FlashAttnFwdSm90INS1_25CollectiveMainloopFwdSm90ILi2EN4cute5tupleIJNS5_1CILi1EEES8_S8_EEENS6_IJNS7_ILi128EEENS7_ILi96EEENS7_ILi192EEEEEELi192ENS_6half_tEfNS_4arch4Sm90ELb0ELb1ELb1ELb0ELb1ELb0ELb0ELb1ELb1ELb1ELb0ELb0EEENS1_21CollectiveEpilogueFwdINS6_IJSA_SC_SB_EEES9_SE_SG_Li256ELb0ELb1ELb0ELb0EEENS1_30DynamicPersistentTileSchedulerILi256ELi128ELb0ELb1ELb1EEEEEEEEEvNT_6ParamsE,"",@"SHT_CUDA_INFO"
	.sectionflags	@""
	.align	4


	//----- nvinfo : EIATTR_CUDA_API_VERSION
	.align		4
        /*0000*/ 	.byte	0x04, 0x37
        /*0002*/ 	.short	(.L_663 - .L_662)
.L_662:
        /*0004*/ 	.word	0x00000082


	//----- nvinfo : EIATTR_KPARAM_INFO
	.align		4
.L_663:
        /*0008*/ 	.byte	0x04, 0x17
        /*000a*/ 	.short	(.L_665 - .L_664)
.L_664:
        /*000c*/ 	.word	0x00000000
        /*0010*/ 	.short	0x0000
        /*0012*/ 	.short	0x0070
        /*0014*/ 	.byte	0x00, 0xf0, 0x01, 0x2a


	//----- nvinfo : EIATTR_SPARSE_MMA_MASK
	.align		4
.L_665:
        /*0018*/ 	.byte	0x03, 0x50
        /*001a*/ 	.short	0x0000


	//----- nvinfo : EIATTR_MAXREG_COUNT
	.align		4
        /*001c*/ 	.byte	0x03, 0x1b
        /*001e*/ 	.short	0x00a8


	//----- nvinfo : EIATTR_NUM_BARRIERS
	.align		4
        /*0020*/ 	.byte	0x02, 0x4c
        /*0022*/ 	.byte	0x09
	.zero		1


	//----- nvinfo : EIATTR_EXTERNS
	.align		4
        /*0024*/ 	.byte	0x04, 0x0f
        /*0026*/ 	.short	(.L_667 - .L_666)


	//   ....[0]....
	.align		4
.L_666:
        /*0028*/ 	.word	index@(__assertfail)


	//----- nvinfo : EIATTR_ANNOTATIONS
	.align		4
.L_667:
        /*002c*/ 	.byte	0x04, 0x55
        /*002e*/ 	.short	(.L_669 - .L_668)


	//   ....[0]....
.L_668:
        /*0030*/ 	.word	0x00000001
        /*0034*/ 	.byte	0xa0, 0x08, 0x00, 0x00, 0x01, 0x00, 0x00, 0x00, 0x60, 0x09, 0x00, 0x00, 0x01, 0x00, 0x00, 0x00
        /*0044*/ 	.byte	0x10, 0x19, 0x01, 0x00, 0x01, 0x00, 0x00, 0x00, 0xb0, 0x19, 0x01, 0x00, 0x01, 0x00, 0x00, 0x00
        /*0054*/ 	.byte	0x30, 0x1a, 0x01, 0x00, 0x01, 0x00, 0x00, 0x00, 0x20, 0x41, 0x01, 0x00, 0x01, 0x00, 0x00, 0x00
        /*0064*/ 	.byte	0x40, 0x41, 0x01, 0x00, 0x01, 0x00, 0x00, 0x00, 0x20, 0x5b, 0x01, 0x00, 0x01, 0x00, 0x00, 0x00
        /*0074*/ 	.byte	0xc0, 0x5c, 0x01, 0x00


	//----- nvinfo : EIATTR_MERCURY_ISA_VERSION
	.align		4
.L_669:
        /*0078*/ 	.byte	0x03, 0x5f
        /*007a*/ 	.short	0x0101


	//----- nvinfo : EIATTR_INT_WARP_WIDE_INSTR_OFFSETS
	.align		4
        /*007c*/ 	.byte	0x04, 0x31
        /*007e*/ 	.short	(.L_671 - .L_670)


	//   ....[0]....
.L_670:
        /*0080*/ 	.word	0x000000c0


	//   ....[1]....
        /*0084*/ 	.word	0x000000d0


	//   ....[2]....
        /*0088*/ 	.word	0x00000170


	//   ....[3]....
        /*008c*/ 	.word	0x00012640


	//   ....[4]....
        /*0090*/ 	.word	0x000126d0


	//   ....[5]....
        /*0094*/ 	.word	0x00015270


	//   ....[6]....
        /*0098*/ 	.word	0x00015300


	//----- nvinfo : EIATTR_COOP_GROUP_MASK_REGIDS
	.align		4
.L_671:
        /*009c*/ 	.byte	0x04, 0x29
        /*009e*/ 	.short	(.L_673 - .L_672)


	//   ....[0]....
.L_672:
        /*00a0*/ 	.word	0xffffffff


	//   ....[1]....
        /*00a4*/ 	.word	0xffffffff


	//   ....[2]....
        /*00a8*/ 	.word	0xffffffff


	//   ....[3]....
        /*00ac*/ 	.word	0xffffffff


	//   ....[4]....
        /*00b0*/ 	.word	0xffffffff


	//   ....[5]....
        /*00b4*/ 	.word	0xffffffff


	//   ....[6]....
        /*00b8*/ 	.word	0xffffffff


	//   ....[7]....
        /*00bc*/ 	.word	0xffffffff


	//   ....[8]....
        /*00c0*/ 	.word	0xffffffff


	//   ....[9]....
        /*00c4*/ 	.word	0xffffffff


	//   ....[10]....
        /*00c8*/ 	.word	0xffffffff


	//   ....[11]....
        /*00cc*/ 	.word	0xffffffff


	//   ....[12]....
        /*00d0*/ 	.word	0xffffffff


	//   ....[13]....
        /*00d4*/ 	.word	0xffffffff


	//   ....[14]....
        /*00d8*/ 	.word	0xffffffff


	//   ....[15]....
        /*00dc*/ 	.word	0xffffffff


	//   ....[16]....
        /*00e0*/ 	.word	0xffffffff


	//   ....[17]....
        /*00e4*/ 	.word	0xffffffff


	//   ....[18]....
        /*00e8*/ 	.word	0xffffffff


	//   ....[19]....
        /*00ec*/ 	.word	0xffffffff


	//   ....[20]....
        /*00f0*/ 	.word	0xffffffff


	//   ....[21]....
        /*00f4*/ 	.word	0xffffffff


	//   ....[22]....
        /*00f8*/ 	.word	0xffffffff


	//   ....[23]....
        /*00fc*/ 	.word	0xffffffff


	//   ....[24]....
        /*0100*/ 	.word	0xffffffff


	//   ....[25]....
        /*0104*/ 	.word	0xffffffff


	//   ....[26]....
        /*0108*/ 	.word	0xffffffff


	//   ....[27]....
        /*010c*/ 	.word	0xffffffff


	//   ....[28]....
        /*0110*/ 	.word	0xffffffff


	//   ....[29]....
        /*0114*/ 	.word	0xffffffff


	//   ....[30]....
        /*0118*/ 	.word	0xffffffff


	//   ....[31]....
        /*011c*/ 	.word	0xffffffff


	//   ....[32]....
        /*0120*/ 	.word	0xffffffff


	//   ....[33]....
        /*0124*/ 	.word	0xffffffff


	//   ....[34]....
        /*0128*/ 	.word	0xffffffff


	//   ....[35]....
        /*012c*/ 	.word	0xffffffff


	//   ....[36]....
        /*0130*/ 	.word	0xffffffff


	//   ....[37]....
        /*0134*/ 	.word	0xffffffff


	//   ....[38]....
        /*0138*/ 	.word	0xffffffff


	//   ....[39]....
        /*013c*/ 	.word	0xffffffff


	//   ....[40]....
        /*0140*/ 	.word	0xffffffff


	//   ....[41]....
        /*0144*/ 	.word	0xffffffff


	//   ....[42]....
        /*0148*/ 	.word	0xffffffff


	//   ....[43]....
        /*014c*/ 	.word	0xffffffff


	//   ....[44]....
        /*0150*/ 	.word	0xffffffff


	//   ....[45]....
        /*0154*/ 	.word	0xffffffff


	//   ....[46]....
        /*0158*/ 	.word	0xffffffff


	//   ....[47]....
        /*015c*/ 	.word	0xffffffff


	//   ....[48]....
        /*0160*/ 	.word	0xffffffff


	//   ....[49]....
        /*0164*/ 	.word	0xffffffff


	//   ....[50]....
        /*0168*/ 	.word	0xffffffff


	//   ....[51]....
        /*016c*/ 	.word	0xffffffff


	//   ....[52]....
        /*0170*/ 	.word	0xffffffff


	//   ....[53]....
        /*0174*/ 	.word	0xffffffff


	//   ....[54]....
        /*0178*/ 	.word	0xffffffff


	//   ....[55]....
        /*017c*/ 	.word	0xffffffff


	//   ....[56]....
        /*0180*/ 	.word	0xffffffff


	//   ....[57]....
        /*0184*/ 	.word	0xffffffff


	//   ....[58]....
        /*0188*/ 	.word	0xffffffff


	//   ....[59]....
        /*018c*/ 	.word	0xffffffff


	//   ....[60]....
        /*0190*/ 	.word	0xffffffff


	//   ....[61]....
        /*0194*/ 	.word	0xffffffff


	//   ....[62]....
        /*0198*/ 	.word	0xffffffff


	//   ....[63]....
        /*019c*/ 	.word	0xffffffff


	//   ....[64]....
        /*01a0*/ 	.word	0xffffffff


	//   ....[65]....
        /*01a4*/ 	.word	0xffffffff


	//   ....[66]....
        /*01a8*/ 	.word	0xffffffff


	//   ....[67]....
        /*01ac*/ 	.word	0xffffffff


	//   ....[68]....
        /*01b0*/ 	.word	0xffffffff


	//   ....[69]....
        /*01b4*/ 	.word	0xffffffff


	//   ....[70]....
        /*01b8*/ 	.word	0xffffffff


	//   ....[71]....
        /*01bc*/ 	.word	0xffffffff


	//   ....[72]....
        /*01c0*/ 	.word	0xffffffff


	//   ....[73]....
        /*01c4*/ 	.word	0xffffffff


	//   ....[74]....
        /*01c8*/ 	.word	0xffffffff


	//   ....[75]....
        /*01cc*/ 	.word	0xffffffff


	//   ....[76]....
        /*01d0*/ 	.word	0xffffffff


	//   ....[77]....
        /*01d4*/ 	.word	0xffffffff


	//   ....[78]....
        /*01d8*/ 	.word	0xffffffff


	//   ....[79]....
        /*01dc*/ 	.word	0xffffffff


	//   ....[80]....
        /*01e0*/ 	.word	0xffffffff


	//   ....[81]....
        /*01e4*/ 	.word	0xffffffff


	//   ....[82]....
        /*01e8*/ 	.word	0xffffffff


	//   ....[83]....
        /*01ec*/ 	.word	0xffffffff


	//   ....[84]....
        /*01f0*/ 	.word	0xffffffff


	//   ....[85]....
        /*01f4*/ 	.word	0xffffffff


	//   ....[86]....
        /*01f8*/ 	.word	0xffffffff


	//   ....[87]....
        /*01fc*/ 	.word	0xffffffff


	//   ....[88]....
        /*0200*/ 	.word	0xffffffff


	//   ....[89]....
        /*0204*/ 	.word	0xffffffff


	//   ....[90]....
        /*0208*/ 	.word	0xffffffff


	//   ....[91]....
        /*020c*/ 	.word	0xffffffff


	//   ....[92]....
        /*0210*/ 	.word	0xffffffff


	//   ....[93]....
        /*0214*/ 	.word	0xffffffff


	//   ....[94]....
        /*0218*/ 	.word	0xffffffff


	//   ....[95]....
        /*021c*/ 	.word	0xffffffff


	//   ....[96]....
        /*0220*/ 	.word	0xffffffff


	//   ....[97]....
        /*0224*/ 	.word	0xffffffff


	//   ....[98]....
        /*0228*/ 	.word	0xffffffff


	//   ....[99]....
        /*022c*/ 	.word	0xffffffff


	//   ....[100]....
        /*0230*/ 	.word	0xffffffff


	//   ....[101]....
        /*0234*/ 	.word	0xffffffff


	//   ....[102]....
        /*0238*/ 	.word	0xffffffff


	//   ....[103]....
        /*023c*/ 	.word	0xffffffff


	//   ....[104]....
        /*0240*/ 	.word	0xffffffff


	//   ....[105]....
        /*0244*/ 	.word	0xffffffff


	//   ....[106]....
        /*0248*/ 	.word	0xffffffff


	//   ....[107]....
        /*024c*/ 	.word	0xffffffff


	//   ....[108]....
        /*0250*/ 	.word	0xffffffff


	//   ....[109]....
        /*0254*/ 	.word	0xffffffff


	//   ....[110]....
        /*0258*/ 	.word	0xffffffff


	//   ....[111]....
        /*025c*/ 	.word	0xffffffff


	//   ....[112]....
        /*0260*/ 	.word	0xffffffff


	//   ....[113]....
        /*0264*/ 	.word	0xffffffff


	//   ....[114]....
        /*0268*/ 	.word	0xffffffff


	//   ....[115]....
        /*026c*/ 	.word	0xffffffff


	//   ....[116]....
        /*0270*/ 	.word	0xffffffff


	//   ....[117]....
        /*0274*/ 	.word	0xffffffff


	//   ....[118]....
        /*0278*/ 	.word	0xffffffff


	//   ....[119]....
        /*027c*/ 	.word	0xffffffff


	//   ....[120]....
        /*0280*/ 	.word	0x0500000f


	//   ....[121]....
        /*0284*/ 	.word	0x0500000f


	//   ....[122]....
        /*0288*/ 	.word	0x0500000f


	//   ....[123]....
        /*028c*/ 	.word	0x0500000f


	//   ....[124]....
        /*0290*/ 	.word	0x0500000f


	//   ....[125]....
        /*0294*/ 	.word	0x0500000f


	//   ....[126]....
        /*0298*/ 	.word	0x0500000f


	//   ....[127]....
        /*029c*/ 	.word	0x0500000f


	//   ....[128]....
        /*02a0*/ 	.word	0x0500000f


	//   ....[129]....
        /*02a4*/ 	.word	0x0500000f


	//   ....[130]....
        /*02a8*/ 	.word	0x0500000f


	//   ....[131]....
        /*02ac*/ 	.word	0x0500000f


	//   ....[132]....
        /*02b0*/ 	.word	0x0500000f


	//   ....[133]....
        /*02b4*/ 	.word	0x0500000f


	//   ....[134]....
        /*02b8*/ 	.word	0x0500000f


	//   ....[135]....
        /*02bc*/ 	.word	0x0500000f


	//   ....[136]....
        /*02c0*/ 	.word	0x0500000f


	//   ....[137]....
        /*02c4*/ 	.word	0x0500000f


	//   ....[138]....
        /*02c8*/ 	.word	0x0500000f


	//   ....[139]....
        /*02cc*/ 	.word	0x0500000f


	//   ....[140]....
        /*02d0*/ 	.word	0x0500000f


	//   ....[141]....
        /*02d4*/ 	.word	0x0500000f


	//   ....[142]....
        /*02d8*/ 	.word	0x0500000f


	//   ....[143]....
        /*02dc*/ 	.word	0x0500000f


	//   ....[144]....
        /*02e0*/ 	.word	0x0500000f


	//   ....[145]....
        /*02e4*/ 	.word	0x0500000f


	//   ....[146]....
        /*02e8*/ 	.word	0x0500000f


	//   ....[147]....
        /*02ec*/ 	.word	0x0500000f


	//   ....[148]....
        /*02f0*/ 	.word	0x0500000f


	//   ....[149]....
        /*02f4*/ 	.word	0x0500000f


	//   ....[150]....
        /*02f8*/ 	.word	0x0500000f


	//   ....[151]....
        /*02fc*/ 	.word	0x0500000f


	//   ....[152]....
        /*0300*/ 	.word	0x0500000f


	//   ....[153]....
        /*0304*/ 	.word	0x0500000f


	//   ....[154]....
        /*0308*/ 	.word	0x0500000f


	//   ....[155]....
        /*030c*/ 	.word	0x0500000f


	//   ....[156]....
        /*0310*/ 	.word	0x0500000f


	//   ....[157]....
        /*0314*/ 	.word	0x0500000f


	//   ....[158]....
        /*0318*/ 	.word	0x0500000f


	//   ....[159]....
        /*031c*/ 	.word	0x0500000f


	//   ....[160]....
        /*0320*/ 	.word	0x0500000f


	//   ....[161]....
        /*0324*/ 	.word	0x0500000f


	//   ....[162]....
        /*0328*/ 	.word	0x0500000f


	//   ....[163]....
        /*032c*/ 	.word	0x0500000f


	//   ....[164]....
        /*0330*/ 	.word	0x0500000f


	//   ....[165]....
        /*0334*/ 	.word	0x0500000f


	//   ....[166]....
        /*0338*/ 	.word	0x0500000f


	//   ....[167]....
        /*033c*/ 	.word	0x0500000f


	//   ....[168]....
        /*0340*/ 	.word	0x0500000f


	//   ....[169]....
        /*0344*/ 	.word	0x0500000f


	//   ....[170]....
        /*0348*/ 	.word	0x0500000f


	//   ....[171]....
        /*034c*/ 	.word	0x0500000f


	//   ....[172]....
        /*0350*/ 	.word	0x0500000f


	//   ....[173]....
        /*0354*/ 	.word	0x0500000f


	//   ....[174]....
        /*0358*/ 	.word	0x0500000f


	//   ....[175]....
        /*035c*/ 	.word	0x0500000f


	//   ....[176]....
        /*0360*/ 	.word	0x0500000f


	//   ....[177]....
        /*0364*/ 	.word	0x0500000f


	//   ....[178]....
        /*0368*/ 	.word	0x0500000f


	//   ....[179]....
        /*036c*/ 	.word	0x0500000f


	//   ....[180]....
        /*0370*/ 	.word	0x0500000f


	//   ....[181]....
        /*0374*/ 	.word	0x0500000f


	//   ....[182]....
        /*0378*/ 	.word	0x0500000f


	//   ....[183]....
        /*037c*/ 	.word	0x0500000f


	//   ....[184]....
        /*0380*/ 	.word	0x0500000f


	//   ....[185]....
        /*0384*/ 	.word	0x0500000f


	//   ....[186]....
        /*0388*/ 	.word	0x0500000f


	//----- nvinfo : EIATTR_COOP_GROUP_INSTR_OFFSETS
	.align		4
.L_673:
        /*038c*/ 	.byte	0x04, 0x28
        /*038e*/ 	.short	(.L_675 - .L_674)


	//   ....[0]....
.L_674:
        /*0390*/ 	.word	0x00000070


	//   ....[1]....
        /*0394*/ 	.word	0x000000b0


	//   ....[2]....
        /*0398*/ 	.word	0x000002d0


	//   ....[3]....
        /*039c*/ 	.word	0x00000430


	//   ....[4]....
        /*03a0*/ 	.word	0x00000550


	//   ....[5]....
        /*03a4*/ 	.word	0x000006b0


	//   ....[6]....
        /*03a8*/ 	.word	0x000018b0


	//   ....[7]....
        /*03ac*/ 	.word	0x00002560


	//   ....[8]....
        /*03b0*/ 	.word	0x00002e20


	//   ....[9]....
        /*03b4*/ 	.word	0x000039e0


	//   ....[10]....
        /*03b8*/ 	.word	0x00003a90


	//   ....[11]....
        /*03bc*/ 	.word	0x00003fb0


	//   ....[12]....
        /*03c0*/ 	.word	0x00004030


	//   ....[13]....
        /*03c4*/ 	.word	0x00006070


	//   ....[14]....
        /*03c8*/ 	.word	0x00006620


	//   ....[15]....
        /*03cc*/ 	.word	0x00007480


	//   ....[16]....
        /*03d0*/ 	.word	0x00007590


	//   ....[17]....
        /*03d4*/ 	.word	0x00007b50


	//   ....[18]....
        /*03d8*/ 	.word	0x00007bb0


	//   ....[19]....
        /*03dc*/ 	.word	0x0000a010


	//   ....[20]....
        /*03e0*/ 	.word	0x0000a030


	//   ....[21]....
        /*03e4*/ 	.word	0x0000a050


	//   ....[22]....
        /*03e8*/ 	.word	0x0000a070


	//   ....[23]....
        /*03ec*/ 	.word	0x0000beb0


	//   ....[24]....
        /*03f0*/ 	.word	0x0000c460


	//   ....[25]....
        /*03f4*/ 	.word	0x0000d2c0


	//   ....[26]....
        /*03f8*/ 	.word	0x0000d3d0


	//   ....[27]....
        /*03fc*/ 	.word	0x0000d980


	//   ....[28]....
        /*0400*/ 	.word	0x0000d9f0


	//   ....[29]....
        /*0404*/ 	.word	0x0000eaa0


	//   ....[30]....
        /*0408*/ 	.word	0x0000ead0


	//   ....[31]....
        /*040c*/ 	.word	0x0000eba0


	//   ....[32]....
        /*0410*/ 	.word	0x0000ebb0


	//   ....[33]....
        /*0414*/ 	.word	0x00010160


	//   ....[34]....
        /*0418*/ 	.word	0x00010190


	//   ....[35]....
        /*041c*/ 	.word	0x000101c0


	//   ....[36]....
        /*0420*/ 	.word	0x00010250


	//   ....[37]....
        /*0424*/ 	.word	0x00010900


	//   ....[38]....
        /*0428*/ 	.word	0x00010930


	//   ....[39]....
        /*042c*/ 	.word	0x00010a30


	//   ....[40]....
        /*0430*/ 	.word	0x00010a50


	//   ....[41]....
        /*0434*/ 	.word	0x00010b50


	//   ....[42]....
        /*0438*/ 	.word	0x00010b70


	//   ....[43]....
        /*043c*/ 	.word	0x00010c80


	//   ....[44]....
        /*0440*/ 	.word	0x00010ca0


	//   ....[45]....
        /*0444*/ 	.word	0x000113c0


	//   ....[46]....
        /*0448*/ 	.word	0x000113f0


	//   ....[47]....
        /*044c*/ 	.word	0x00011500


	//   ....[48]....
        /*0450*/ 	.word	0x00011520


	//   ....[49]....
        /*0454*/ 	.word	0x00011620


	//   ....[50]....
        /*0458*/ 	.word	0x00011640


	//   ....[51]....
        /*045c*/ 	.word	0x00011750


	//   ....[52]....
        /*0460*/ 	.word	0x00011770


	//   ....[53]....
        /*0464*/ 	.word	0x00011940


	//   ....[54]....
        /*0468*/ 	.word	0x000131b0


	//   ....[55]....
        /*046c*/ 	.word	0x000131d0


	//   ....[56]....
        /*0470*/ 	.word	0x000131e0


	//   ....[57]....
        /*0474*/ 	.word	0x00013220


	//   ....[58]....
        /*0478*/ 	.word	0x000132b0


	//   ....[59]....
        /*047c*/ 	.word	0x000132d0


	//   ....[60]....
        /*0480*/ 	.word	0x00013360


	//   ....[61]....
        /*0484*/ 	.word	0x00013380


	//   ....[62]....
        /*0488*/ 	.word	0x00013410


	//   ....[63]....
        /*048c*/ 	.word	0x00013430


	//   ....[64]....
        /*0490*/ 	.word	0x000134c0


	//   ....[65]....
        /*0494*/ 	.word	0x000134e0


	//   ....[66]....
        /*0498*/ 	.word	0x00013b20


	//   ....[67]....
        /*049c*/ 	.word	0x00013b40


	//   ....[68]....
        /*04a0*/ 	.word	0x00013b70


	//   ....[69]....
        /*04a4*/ 	.word	0x00013bb0


	//   ....[70]....
        /*04a8*/ 	.word	0x00013c30


	//   ....[71]....
        /*04ac*/ 	.word	0x00013c60


	//   ....[72]....
        /*04b0*/ 	.word	0x00013ce0


	//   ....[73]....
        /*04b4*/ 	.word	0x00013d10


	//   ....[74]....
        /*04b8*/ 	.word	0x00013d90


	//   ....[75]....
        /*04bc*/ 	.word	0x00013dc0


	//   ....[76]....
        /*04c0*/ 	.word	0x00013e40


	//   ....[77]....
        /*04c4*/ 	.word	0x00013e70


	//   ....[78]....
        /*04c8*/ 	.word	0x00013ef0


	//   ....[79]....
        /*04cc*/ 	.word	0x00013f20


	//   ....[80]....
        /*04d0*/ 	.word	0x00013fa0


	//   ....[81]....
        /*04d4*/ 	.word	0x00013fc0


	//   ....[82]....
        /*04d8*/ 	.word	0x000146e0


	//   ....[83]....
        /*04dc*/ 	.word	0x00014710


	//   ....[84]....
        /*04e0*/ 	.word	0x00014720


	//   ....[85]....
        /*04e4*/ 	.word	0x00014740


	//   ....[86]....
        /*04e8*/ 	.word	0x00014790


	//   ....[87]....
        /*04ec*/ 	.word	0x000147b0


	//   ....[88]....
        /*04f0*/ 	.word	0x00014810


	//   ....[89]....
        /*04f4*/ 	.word	0x00014830


	//   ....[90]....
        /*04f8*/ 	.word	0x00014880


	//   ....[91]....
        /*04fc*/ 	.word	0x000148a0


	//   ....[92]....
        /*0500*/ 	.word	0x000148f0


	//   ....[93]....
        /*0504*/ 	.word	0x00014910


	//   ....[94]....
        /*0508*/ 	.word	0x00014bb0


	//   ....[95]....
        /*050c*/ 	.word	0x00014bd0


	//   ....[96]....
        /*0510*/ 	.word	0x00014bf0


	//   ....[97]....
        /*0514*/ 	.word	0x00014c70


	//   ....[98]....
        /*0518*/ 	.word	0x00014c90


	//   ....[99]....
        /*051c*/ 	.word	0x00014d10


	//   ....[100]....
        /*0520*/ 	.word	0x00014d30


	//   ....[101]....
        /*0524*/ 	.word	0x00014db0


	//   ....[102]....
        /*0528*/ 	.word	0x00014dd0


	//   ....[103]....
        /*052c*/ 	.word	0x00014e50


	//   ....[104]....
        /*0530*/ 	.word	0x00014e70


	//   ....[105]....
        /*0534*/ 	.word	0x00014e80


	//   ....[106]....
        /*0538*/ 	.word	0x00015450


	//   ....[107]....
        /*053c*/ 	.word	0x00015470


	//   ....[108]....
        /*0540*/ 	.word	0x00015480


	//   ....[109]....
        /*0544*/ 	.word	0x000154a0


	//   ....[110]....
        /*0548*/ 	.word	0x00015540


	//   ....[111]....
        /*054c*/ 	.word	0x00015570


	//   ....[112]....
        /*0550*/ 	.word	0x000155e0


	//   ....[113]....
        /*0554*/ 	.word	0x00015610


	//   ....[114]....
        /*0558*/ 	.word	0x00015680


	//   ....[115]....
        /*055c*/ 	.word	0x000156b0


	//   ....[116]....
        /*0560*/ 	.word	0x00015720


	//   ....[117]....
        /*0564*/ 	.word	0x00015750


	//   ....[118]....
        /*0568*/ 	.word	0x00015a60


	//   ....[119]....
        /*056c*/ 	.word	0x00015c40


	//   ....[120]....
        /*0570*/ 	.word	0x000162b0


	//   ....[121]....
        /*0574*/ 	.word	0x00016390


	//   ....[122]....
        /*0578*/ 	.word	0x00016430


	//   ....[123]....
        /*057c*/ 	.word	0x000164b0


	//   ....[124]....
        /*0580*/ 	.word	0x00016570


	//   ....[125]....
        /*0584*/ 	.word	0x000165f0


	//   ....[126]....
        /*0588*/ 	.word	0x000166d0


	//   ....[127]....
        /*058c*/ 	.word	0x00016750


	//   ....[128]....
        /*0590*/ 	.word	0x00016830


	//   ....[129]....
        /*0594*/ 	.word	0x000168b0


	//   ....[130]....
        /*0598*/ 	.word	0x00016990


	//   ....[131]....
        /*059c*/ 	.word	0x00016a10


	//   ....[132]....
        /*05a0*/ 	.word	0x00016ae0


	//   ....[133]....
        /*05a4*/ 	.word	0x00016b70


	//   ....[134]....
        /*05a8*/ 	.word	0x00016be0


	//   ....[135]....
        /*05ac*/ 	.word	0x00016c60


	//   ....[136]....
        /*05b0*/ 	.word	0x00016d20


	//   ....[137]....
        /*05b4*/ 	.word	0x00016d90


	//   ....[138]....
        /*05b8*/ 	.word	0x00016e80


	//   ....[139]....
        /*05bc*/ 	.word	0x00016ef0


	//   ....[140]....
        /*05c0*/ 	.word	0x00016fe0


	//   ....[141]....
        /*05c4*/ 	.word	0x00017050


	//   ....[142]....
        /*05c8*/ 	.word	0x00017140


	//   ....[143]....
        /*05cc*/ 	.word	0x000171b0


	//   ....[144]....
        /*05d0*/ 	.word	0x000172a0


	//   ....[145]....
        /*05d4*/ 	.word	0x00017310


	//   ....[146]....
        /*05d8*/ 	.word	0x00017400


	//   ....[147]....
        /*05dc*/ 	.word	0x00017470


	//   ....[148]....
        /*05e0*/ 	.word	0x00017540


	//   ....[149]....
        /*05e4*/ 	.word	0x00017670


	//   ....[150]....
        /*05e8*/ 	.word	0x00017710


	//   ....[151]....
        /*05ec*/ 	.word	0x00017780


	//   ....[152]....
        /*05f0*/ 	.word	0x00017840


	//   ....[153]....
        /*05f4*/ 	.word	0x000178a0


	//   ....[154]....
        /*05f8*/ 	.word	0x00017960


	//   ....[155]....
        /*05fc*/ 	.word	0x000179c0


	//   ....[156]....
        /*0600*/ 	.word	0x00017a80


	//   ....[157]....
        /*0604*/ 	.word	0x00017ae0


	//   ....[158]....
        /*0608*/ 	.word	0x00017ba0


	//   ....[159]....
        /*060c*/ 	.word	0x00017c00


	//   ....[160]....
        /*0610*/ 	.word	0x00017cc0


	//   ....[161]....
        /*0614*/ 	.word	0x00017da0


	//   ....[162]....
        /*0618*/ 	.word	0x00017e40


	//   ....[163]....
        /*061c*/ 	.word	0x00017ea0


	//   ....[164]....
        /*0620*/ 	.word	0x00017f90


	//   ....[165]....
        /*0624*/ 	.word	0x00017ff0


	//   ....[166]....
        /*0628*/ 	.word	0x000180e0


	//   ....[167]....
        /*062c*/ 	.word	0x00018140


	//   ....[168]....
        /*0630*/ 	.word	0x00018230


	//   ....[169]....
        /*0634*/ 	.word	0x00018290


	//   ....[170]....
        /*0638*/ 	.word	0x00018380


	//   ....[171]....
        /*063c*/ 	.word	0x000183e0


	//   ....[172]....
        /*0640*/ 	.word	0x000184a0


	//   ....[173]....
        /*0644*/ 	.word	0x000185e0


	//   ....[174]....
        /*0648*/ 	.word	0x00018680


	//   ....[175]....
        /*064c*/ 	.word	0x000186e0


	//   ....[176]....
        /*0650*/ 	.word	0x000187b0


	//   ....[177]....
        /*0654*/ 	.word	0x00018870


	//   ....[178]....
        /*0658*/ 	.word	0x00018930


	//   ....[179]....
        /*065c*/ 	.word	0x000189f0


	//   ....[180]....
        /*0660*/ 	.word	0x00018ab0


	//   ....[181]....
        /*0664*/ 	.word	0x00018b70


	//   ....[182]....
        /*0668*/ 	.word	0x00018c30


	//   ....[183]....
        /*066c*/ 	.word	0x00018cf0


	//   ....[184]....
        /*0670*/ 	.word	0x00018db0


	//   ....[185]....
        /*0674*/ 	.word	0x00018ea0


	//   ....[186]....
        /*0678*/ 	.word	0x00018fc0


	//----- nvinfo : EIATTR_REG_RECONFIG
	.align		4
.L_675:
        /*067c*/ 	.byte	0x01, 0x54
	.zero		2


	//----- nvinfo : EIATTR_SYSCALL_OFFSETS
	.align		4
        /*0680*/ 	.byte	0x04, 0x46
        /*0682*/ 	.short	(.L_677 - .L_676)


	//   ....[0]....
.L_676:
        /*0684*/ 	.word	0x00001a90


	//   ....[1]....
        /*0688*/ 	.word	0x00012830


	//   ....[2]....
        /*068c*/ 	.word	0x00012980


	//   ....[3]....
        /*0690*/ 	.word	0x00012a70


	//   ....[4]....
        /*0694*/ 	.word	0x000137e0


	//----- nvinfo : EIATTR_MBARRIER_INSTR_OFFSETS
	.align		4
.L_677:
        /*0698*/ 	.byte	0x04, 0x39
        /*069a*/ 	.short	(.L_679 - .L_678)


	//   ....[0]....
.L_678:
        /*069c*/ 	.word	0x00000180
        /*06a0*/ 	.word	0x000000ff
        /*06a4*/ 	.word	0x00030800
        /*06a8*/ 	.short	0x0100
        /*06aa*/ 	.byte	0x08
	.zero		1


	//   ....[1]....
        /*06ac*/ 	.word	0x00000190
        /*06b0*/ 	.word	0x000000ff
        /*06b4*/ 	.word	0x00030820
        /*06b8*/ 	.short	0x0100
        /*06ba*/ 	.byte	0x08
	.zero		1


	//   ....[2]....
        /*06bc*/ 	.word	0x00000280
        /*06c0*/ 	.word	0x000000ff
        /*06c4*/ 	.word	0x00030830
        /*06c8*/ 	.short	0x0100
        /*06ca*/ 	.byte	0x08
	.zero		1


	//   ....[3]....
        /*06cc*/ 	.word	0x00000290
        /*06d0*/ 	.word	0x000000ff
        /*06d4*/ 	.word	0x00030840
        /*06d8*/ 	.short	0x0100
        /*06da*/ 	.byte	0x08
	.zero		1


	//   ....[4]....
        /*06dc*/ 	.word	0x000002a0
        /*06e0*/ 	.word	0x000000ff
        /*06e4*/ 	.word	0x00030838
        /*06e8*/ 	.short	0x0100
        /*06ea*/ 	.byte	0x08
	.zero		1


	//   ....[5]....
        /*06ec*/ 	.word	0x000002b0
        /*06f0*/ 	.word	0x000000ff
        /*06f4*/ 	.word	0x00030848
        /*06f8*/ 	.short	0x0100
        /*06fa*/ 	.byte	0x08
	.zero		1


	//   ....[6]....
        /*06fc*/ 	.word	0x000003e0
        /*0700*/ 	.word	0x000000ff
        /*0704*/ 	.word	0x00030850
        /*0708*/ 	.short	0x0100
        /*070a*/ 	.byte	0x08
	.zero		1


	//   ....[7]....
        /*070c*/ 	.word	0x000003f0
        /*0710*/ 	.word	0x000000ff
        /*0714*/ 	.word	0x00030860
        /*0718*/ 	.short	0x0100
        /*071a*/ 	.byte	0x08
	.zero		1


	//   ....[8]....
        /*071c*/ 	.word	0x00000400
        /*0720*/ 	.word	0x000000ff
        /*0724*/ 	.word	0x00030858
        /*0728*/ 	.short	0x0100
        /*072a*/ 	.byte	0x08
	.zero		1


	//   ....[9]....
        /*072c*/ 	.word	0x00000410
        /*0730*/ 	.word	0x000000ff
        /*0734*/ 	.word	0x00030868
        /*0738*/ 	.short	0x0100
        /*073a*/ 	.byte	0x08
	.zero		1


	//   ....[10]....
        /*073c*/ 	.word	0x00000500
        /*0740*/ 	.word	0x000000ff
        /*0744*/ 	.word	0x00030870
        /*0748*/ 	.short	0x0100
        /*074a*/ 	.byte	0x06
	.zero		1


	//   ....[11]....
        /*074c*/ 	.word	0x00000510
        /*0750*/ 	.word	0x000000ff
        /*0754*/ 	.word	0x00030880
        /*0758*/ 	.short	0x0100
        /*075a*/ 	.byte	0x06
	.zero		1


	//   ....[12]....
        /*075c*/ 	.word	0x00000520
        /*0760*/ 	.word	0x000000ff
        /*0764*/ 	.word	0x00030878
        /*0768*/ 	.short	0x0100
        /*076a*/ 	.byte	0x06
	.zero		1


	//   ....[13]....
        /*076c*/ 	.word	0x00000530
        /*0770*/ 	.word	0x000000ff
        /*0774*/ 	.word	0x00030888
        /*0778*/ 	.short	0x0100
        /*077a*/ 	.byte	0x06
	.zero		1


	//   ....[14]....
        /*077c*/ 	.word	0x00000660
        /*0780*/ 	.word	0x000000ff
        /*0784*/ 	.word	0x00030890
        /*0788*/ 	.short	0x0100
        /*078a*/ 	.byte	0x08
	.zero		1


	//   ....[15]....
        /*078c*/ 	.word	0x00000670
        /*0790*/ 	.word	0x000000ff
        /*0794*/ 	.word	0x000308a0
        /*0798*/ 	.short	0x0100
        /*079a*/ 	.byte	0x08
	.zero		1


	//   ....[16]....
        /*079c*/ 	.word	0x00000680
        /*07a0*/ 	.word	0x000000ff
        /*07a4*/ 	.word	0x00030898
        /*07a8*/ 	.short	0x0100
        /*07aa*/ 	.byte	0x08
	.zero		1


	//   ....[17]....
        /*07ac*/ 	.word	0x00000690
        /*07b0*/ 	.word	0x000000ff
        /*07b4*/ 	.word	0x000308a8
        /*07b8*/ 	.short	0x0100
        /*07ba*/ 	.byte	0x08
	.zero		1


	//   ....[18]....
        /*07bc*/ 	.word	0x000007d0
        /*07c0*/ 	.word	0x000000ff
        /*07c4*/ 	.word	0x000308b0
        /*07c8*/ 	.short	0x0100
        /*07ca*/ 	.byte	0x08
	.zero		1


	//   ....[19]....
        /*07cc*/ 	.word	0x000007e0
        /*07d0*/ 	.word	0x000000ff
        /*07d4*/ 	.word	0x000308c0
        /*07d8*/ 	.short	0x0100
        /*07da*/ 	.byte	0x08
	.zero		1


	//   ....[20]....
        /*07dc*/ 	.word	0x000007f0
        /*07e0*/ 	.word	0x000000ff
        /*07e4*/ 	.word	0x000308b8
        /*07e8*/ 	.short	0x0100
        /*07ea*/ 	.byte	0x08
	.zero		1


	//   ....[21]....
        /*07ec*/ 	.word	0x00000800
        /*07f0*/ 	.word	0x000000ff
        /*07f4*/ 	.word	0x000308c8
        /*07f8*/ 	.short	0x0100
        /*07fa*/ 	.byte	0x08
	.zero		1


	//   ....[22]....
        /*07fc*/ 	.word	0x00001b30
        /*0800*/ 	.word	0x000000ff
        /*0804*/ 	.word	0x00030800
        /*0808*/ 	.short	0x010a
        /*080a*/ 	.byte	0x28
	.zero		1


	//   ....[23]....
        /*080c*/ 	.word	0x00001bb0
        /*0810*/ 	.word	0x0000000d
        /*0814*/ 	.word	0x00030830
        /*0818*/ 	.short	0x010a
        /*081a*/ 	.byte	0x3f
	.zero		1


	//   ....[24]....
        /*081c*/ 	.word	0x00001bf0
        /*0820*/ 	.word	0x0000000d
        /*0824*/ 	.word	0x00030830
        /*0828*/ 	.short	0x010a
        /*082a*/ 	.byte	0x3f
	.zero		1


	//   ....[25]....
        /*082c*/ 	.word	0x00002670
        /*0830*/ 	.word	0x000000ff
        /*0834*/ 	.word	0x00000000
        /*0838*/ 	.short	0x0101
        /*083a*/ 	.byte	0x04
	.zero		1


	//   ....[26]....
        /*083c*/ 	.word	0x00004f80
        /*0840*/ 	.word	0x000000ff
        /*0844*/ 	.word	0x00030830
        /*0848*/ 	.short	0x010a
        /*084a*/ 	.byte	0x07
	.zero		1


	//   ....[27]....
        /*084c*/ 	.word	0x00004fc0
        /*0850*/ 	.word	0x000000ff
        /*0854*/ 	.word	0x00030830
        /*0858*/ 	.short	0x010a
        /*085a*/ 	.byte	0x07
	.zero		1


	//   ....[28]....
        /*085c*/ 	.word	0x00005aa0
        /*0860*/ 	.word	0x000000ff
        /*0864*/ 	.word	0x00030850
        /*0868*/ 	.short	0x010a
        /*086a*/ 	.byte	0x06
	.zero		1


	//   ....[29]....
        /*086c*/ 	.word	0x00005ae0
        /*0870*/ 	.word	0x000000ff
        /*0874*/ 	.word	0x00030850
        /*0878*/ 	.short	0x010a
        /*087a*/ 	.byte	0x06
	.zero		1


	//   ....[30]....
        /*087c*/ 	.word	0x00006190
        /*0880*/ 	.word	0x000000ff
        /*0884*/ 	.word	0x00000000
        /*0888*/ 	.short	0x0101
        /*088a*/ 	.byte	0x07
	.zero		1


	//   ....[31]....
        /*088c*/ 	.word	0x00008410
        /*0890*/ 	.word	0x000000ff
        /*0894*/ 	.word	0x00000000
        /*0898*/ 	.short	0x0101
        /*089a*/ 	.byte	0x06
	.zero		1


	//   ....[32]....
        /*089c*/ 	.word	0x00008910
        /*08a0*/ 	.word	0x000000ff
        /*08a4*/ 	.word	0x00030830
        /*08a8*/ 	.short	0x010a
        /*08aa*/ 	.byte	0x07
	.zero		1


	//   ....[33]....
        /*08ac*/ 	.word	0x00008950
        /*08b0*/ 	.word	0x000000ff
        /*08b4*/ 	.word	0x00030830
        /*08b8*/ 	.short	0x010a
        /*08ba*/ 	.byte	0x07
	.zero		1


	//   ....[34]....
        /*08bc*/ 	.word	0x00009430
        /*08c0*/ 	.word	0x000000ff
        /*08c4*/ 	.word	0x00030850
        /*08c8*/ 	.short	0x010a
        /*08ca*/ 	.byte	0x06
	.zero		1


	//   ....[35]....
        /*08cc*/ 	.word	0x00009470
        /*08d0*/ 	.word	0x000000ff
        /*08d4*/ 	.word	0x00030850
        /*08d8*/ 	.short	0x010a
        /*08da*/ 	.byte	0x06
	.zero		1


	//   ....[36]....
        /*08dc*/ 	.word	0x00009b00
        /*08e0*/ 	.word	0x000000ff
        /*08e4*/ 	.word	0x00000000
        /*08e8*/ 	.short	0x0101
        /*08ea*/ 	.byte	0x07
	.zero		1


	//   ....[37]....
        /*08ec*/ 	.word	0x0000ab00
        /*08f0*/ 	.word	0x000000ff
        /*08f4*/ 	.word	0x00000000
        /*08f8*/ 	.short	0x0101
        /*08fa*/ 	.byte	0x06
	.zero		1


	//   ....[38]....
        /*08fc*/ 	.word	0x0000adc0
        /*0900*/ 	.word	0x000000ff
        /*0904*/ 	.word	0x00030830
        /*0908*/ 	.short	0x010a
        /*090a*/ 	.byte	0x06
	.zero		1


	//   ....[39]....
        /*090c*/ 	.word	0x0000ae00
        /*0910*/ 	.word	0x000000ff
        /*0914*/ 	.word	0x00030830
        /*0918*/ 	.short	0x010a
        /*091a*/ 	.byte	0x06
	.zero		1


	//   ....[40]....
        /*091c*/ 	.word	0x0000b8e0
        /*0920*/ 	.word	0x000000ff
        /*0924*/ 	.word	0x00030850
        /*0928*/ 	.short	0x010a
        /*092a*/ 	.byte	0x0a
	.zero		1


	//   ....[41]....
        /*092c*/ 	.word	0x0000b920
        /*0930*/ 	.word	0x000000ff
        /*0934*/ 	.word	0x00030850
        /*0938*/ 	.short	0x010a
        /*093a*/ 	.byte	0x0a
	.zero		1


	//   ....[42]....
        /*093c*/ 	.word	0x0000bf80
        /*0940*/ 	.word	0x000000ff
        /*0944*/ 	.word	0x00000000
        /*0948*/ 	.short	0x0101
        /*094a*/ 	.byte	0x04
	.zero		1


	//   ....[43]....
        /*094c*/ 	.word	0x0000e250
        /*0950*/ 	.word	0x000000ff
        /*0954*/ 	.word	0x00000000
        /*0958*/ 	.short	0x0101
        /*095a*/ 	.byte	0x0a
	.zero		1


	//   ....[44]....
        /*095c*/ 	.word	0x0000ea10
        /*0960*/ 	.word	0x000000ff
        /*0964*/ 	.word	0x00030850
        /*0968*/ 	.short	0x010a
        /*096a*/ 	.byte	0x05
	.zero		1


	//   ....[45]....
        /*096c*/ 	.word	0x0000ea50
        /*0970*/ 	.word	0x000000ff
        /*0974*/ 	.word	0x00030850
        /*0978*/ 	.short	0x010a
        /*097a*/ 	.byte	0x05
	.zero		1


	//   ....[46]....
        /*097c*/ 	.word	0x0000ef50
        /*0980*/ 	.word	0x000000ff
        /*0984*/ 	.word	0x00000000
        /*0988*/ 	.short	0x0101
        /*098a*/ 	.byte	0x04
	.zero		1


	//   ....[47]....
        /*098c*/ 	.word	0x000108f0
        /*0990*/ 	.word	0x00000011
        /*0994*/ 	.word	0x00000000
        /*0998*/ 	.short	0x0101
        /*099a*/ 	.byte	0x3f
	.zero		1


	//   ....[48]....
        /*099c*/ 	.word	0x00012fc0
        /*09a0*/ 	.word	0x00000000
        /*09a4*/ 	.word	0x00030840
        /*09a8*/ 	.short	0x010a
        /*09aa*/ 	.byte	0x3f
	.zero		1


	//   ....[49]....
        /*09ac*/ 	.word	0x000135d0
        /*09b0*/ 	.word	0x00000000
        /*09b4*/ 	.word	0x00030830
        /*09b8*/ 	.short	0x0107
        /*09ba*/ 	.byte	0x3f
	.zero		1


	//   ....[50]....
        /*09bc*/ 	.word	0x00013680
        /*09c0*/ 	.word	0x00000000
        /*09c4*/ 	.word	0x00030830
        /*09c8*/ 	.short	0x0101
        /*09ca*/ 	.byte	0x3f
	.zero		1


	//   ....[51]....
        /*09cc*/ 	.word	0x000140b0
        /*09d0*/ 	.word	0x00000011
        /*09d4*/ 	.word	0x00030800
        /*09d8*/ 	.short	0x0107
        /*09da*/ 	.byte	0x3f
	.zero		1


	//   ....[52]....
        /*09dc*/ 	.word	0x000141a0
        /*09e0*/ 	.word	0x00000011
        /*09e4*/ 	.word	0x00030800
        /*09e8*/ 	.short	0x0101
        /*09ea*/ 	.byte	0x3f
	.zero		1


	//   ....[53]....
        /*09ec*/ 	.word	0x000141c0
        /*09f0*/ 	.word	0x00000011
        /*09f4*/ 	.word	0x00030820
        /*09f8*/ 	.short	0x010a
        /*09fa*/ 	.byte	0x3f
	.zero		1


	//   ....[54]....
        /*09fc*/ 	.word	0x00014510
        /*0a00*/ 	.word	0x00000006
        /*0a04*/ 	.word	0x00030840
        /*0a08*/ 	.short	0x010a
        /*0a0a*/ 	.byte	0x3f
	.zero		1


	//   ....[55]....
        /*0a0c*/ 	.word	0x000149e0
        /*0a10*/ 	.word	0x00000006
        /*0a14*/ 	.word	0x00030830
        /*0a18*/ 	.short	0x0107
        /*0a1a*/ 	.byte	0x3f
	.zero		1


	//   ....[56]....
        /*0a1c*/ 	.word	0x00014a90
        /*0a20*/ 	.word	0x00000006
        /*0a24*/ 	.word	0x00030830
        /*0a28*/ 	.short	0x0101
        /*0a2a*/ 	.byte	0x3f
	.zero		1


	//   ....[57]....
        /*0a2c*/ 	.word	0x00014af0
        /*0a30*/ 	.word	0x00000006
        /*0a34*/ 	.word	0x00030860
        /*0a38*/ 	.short	0x010a
        /*0a3a*/ 	.byte	0x3f
	.zero		1


	//   ....[58]....
        /*0a3c*/ 	.word	0x00015050
        /*0a40*/ 	.word	0x00000006
        /*0a44*/ 	.word	0x00030850
        /*0a48*/ 	.short	0x0107
        /*0a4a*/ 	.byte	0x3f
	.zero		1


	//   ....[59]....
        /*0a4c*/ 	.word	0x000151a0
        /*0a50*/ 	.word	0x00000006
        /*0a54*/ 	.word	0x00030850
        /*0a58*/ 	.short	0x0101
        /*0a5a*/ 	.byte	0x3f
	.zero		1


	//   ....[60]....
        /*0a5c*/ 	.word	0x000153a0
        /*0a60*/ 	.word	0x00000004
        /*0a64*/ 	.word	0x00030860
        /*0a68*/ 	.short	0x010a
        /*0a6a*/ 	.byte	0x3f
	.zero		1


	//   ....[61]....
        /*0a6c*/ 	.word	0x00015870
        /*0a70*/ 	.word	0x00000004
        /*0a74*/ 	.word	0x00030850
        /*0a78*/ 	.short	0x0107
        /*0a7a*/ 	.byte	0x3f
	.zero		1


	//   ....[62]....
        /*0a7c*/ 	.word	0x00015920
        /*0a80*/ 	.word	0x00000004
        /*0a84*/ 	.word	0x00030850
        /*0a88*/ 	.short	0x0101
        /*0a8a*/ 	.byte	0x3f
	.zero		1


	//   ....[63]....
        /*0a8c*/ 	.word	0x00015bc0
        /*0a90*/ 	.word	0x00000004
        /*0a94*/ 	.word	0x00030820
        /*0a98*/ 	.short	0x010a
        /*0a9a*/ 	.byte	0x3f
	.zero		1


	//   ....[64]....
        /*0a9c*/ 	.word	0x00015d60
        /*0aa0*/ 	.word	0x00000005
        /*0aa4*/ 	.word	0x00030840
        /*0aa8*/ 	.short	0x010a
        /*0aaa*/ 	.byte	0x3f
	.zero		1


	//   ....[65]....
        /*0aac*/ 	.word	0x00015e00
        /*0ab0*/ 	.word	0x00000017
        /*0ab4*/ 	.word	0x00030840
        /*0ab8*/ 	.short	0x010a
        /*0aba*/ 	.byte	0x3f
	.zero		1


	//   ....[66]....
        /*0abc*/ 	.word	0x00015e40
        /*0ac0*/ 	.word	0x00000005
        /*0ac4*/ 	.word	0x00030860
        /*0ac8*/ 	.short	0x010a
        /*0aca*/ 	.byte	0x3f
	.zero		1


	//   ....[67]....
        /*0acc*/ 	.word	0x00015e80
        /*0ad0*/ 	.word	0x00000017
        /*0ad4*/ 	.word	0x00030860
        /*0ad8*/ 	.short	0x010a
        /*0ada*/ 	.byte	0x3f
	.zero		1


	//   ....[68]....
        /*0adc*/ 	.word	0x00015ef0
        /*0ae0*/ 	.word	0x00000003
        /*0ae4*/ 	.word	0x00030800
        /*0ae8*/ 	.short	0x010a
        /*0aea*/ 	.byte	0x3f
	.zero		1


	//   ....[69]....
        /*0aec*/ 	.word	0x00015f40
        /*0af0*/ 	.word	0x0000000d
        /*0af4*/ 	.word	0x00030830
        /*0af8*/ 	.short	0x010a
        /*0afa*/ 	.byte	0x3f
	.zero		1


	//   ....[70]....
        /*0afc*/ 	.word	0x00015fa0
        /*0b00*/ 	.word	0x0000000a
        /*0b04*/ 	.word	0x00030830
        /*0b08*/ 	.short	0x010a
        /*0b0a*/ 	.byte	0x3f
	.zero		1


	//   ....[71]....
        /*0b0c*/ 	.word	0x00016000
        /*0b10*/ 	.word	0x00000009
        /*0b14*/ 	.word	0x00030850
        /*0b18*/ 	.short	0x010a
        /*0b1a*/ 	.byte	0x3f
	.zero		1


	//   ....[72]....
        /*0b1c*/ 	.word	0x00016060
        /*0b20*/ 	.word	0x0000000a
        /*0b24*/ 	.word	0x00030830
        /*0b28*/ 	.short	0x010a
        /*0b2a*/ 	.byte	0x3f
	.zero		1


	//   ....[73]....
        /*0b2c*/ 	.word	0x000160c0
        /*0b30*/ 	.word	0x00000009
        /*0b34*/ 	.word	0x00030850
        /*0b38*/ 	.short	0x010a
        /*0b3a*/ 	.byte	0x3f
	.zero		1


	//   ....[74]....
        /*0b3c*/ 	.word	0x00016120
        /*0b40*/ 	.word	0x0000000a
        /*0b44*/ 	.word	0x00030830
        /*0b48*/ 	.short	0x010a
        /*0b4a*/ 	.byte	0x3f
	.zero		1


	//   ....[75]....
        /*0b4c*/ 	.word	0x00016180
        /*0b50*/ 	.word	0x00000009
        /*0b54*/ 	.word	0x00030850
        /*0b58*/ 	.short	0x010a
        /*0b5a*/ 	.byte	0x3f
	.zero		1


	//   ....[76]....
        /*0b5c*/ 	.word	0x000161e0
        /*0b60*/ 	.word	0x00000005
        /*0b64*/ 	.word	0x00030850
        /*0b68*/ 	.short	0x010a
        /*0b6a*/ 	.byte	0x3f
	.zero		1


	//   ....[77]....
        /*0b6c*/ 	.word	0x000162e0
        /*0b70*/ 	.word	0x00000000
        /*0b74*/ 	.word	0x00030840
        /*0b78*/ 	.short	0x010a
        /*0b7a*/ 	.byte	0x3f
	.zero		1


	//   ....[78]....
        /*0b7c*/ 	.word	0x00017570
        /*0b80*/ 	.word	0x00000011
        /*0b84*/ 	.word	0x00030820
        /*0b88*/ 	.short	0x010a
        /*0b8a*/ 	.byte	0x3f
	.zero		1


	//   ....[79]....
        /*0b8c*/ 	.word	0x000175c0
        /*0b90*/ 	.word	0x00000006
        /*0b94*/ 	.word	0x00030840
        /*0b98*/ 	.short	0x010a
        /*0b9a*/ 	.byte	0x3f
	.zero		1


	//   ....[80]....
        /*0b9c*/ 	.word	0x00017cf0
        /*0ba0*/ 	.word	0x00000006
        /*0ba4*/ 	.word	0x00030860
        /*0ba8*/ 	.short	0x010a
        /*0baa*/ 	.byte	0x3f
	.zero		1


	//   ....[81]....
        /*0bac*/ 	.word	0x00018530
        /*0bb0*/ 	.word	0x00000004
        /*0bb4*/ 	.word	0x00030860
        /*0bb8*/ 	.short	0x010a
        /*0bba*/ 	.byte	0x3f
	.zero		1


	//   ....[82]....
        /*0bbc*/ 	.word	0x00018ee0
        /*0bc0*/ 	.word	0x00000004
        /*0bc4*/ 	.word	0x00030820
        /*0bc8*/ 	.short	0x010a
        /*0bca*/ 	.byte	0x3f
	.zero		1


	//   ....[83]....
        /*0bcc*/ 	.word	0x00019080
        /*0bd0*/ 	.word	0x00000005
        /*0bd4*/ 	.word	0x00030840
        /*0bd8*/ 	.short	0x010a
        /*0bda*/ 	.byte	0x3f
	.zero		1


	//   ....[84]....
        /*0bdc*/ 	.word	0x000190d0
        /*0be0*/ 	.word	0x00000017
        /*0be4*/ 	.word	0x00030840
        /*0be8*/ 	.short	0x010a
        /*0bea*/ 	.byte	0x3f
	.zero		1


	//   ....[85]....
        /*0bec*/ 	.word	0x00019120
        /*0bf0*/ 	.word	0x00000005
        /*0bf4*/ 	.word	0x00030860
        /*0bf8*/ 	.short	0x010a
        /*0bfa*/ 	.byte	0x3f
	.zero		1


	//----- nvinfo : EIATTR_NUM_MBARRIERS
	.align		4
.L_679:
        /*0bfc*/ 	.byte	0x03, 0x38
        /*0bfe*/ 	.short	0x0016


	//----- nvinfo : EIATTR_EXIT_INSTR_OFFSETS
	.align		4
        /*0c00*/ 	.byte	0x04, 0x1c
        /*0c02*/ 	.short	(.L_681 - .L_680)


	//   ....[0]....
.L_680:
        /*0c04*/ 	.word	0x00000950


	//   ....[1]....
        /*0c08*/ 	.word	0x000118b0


	//   ....[2]....
        /*0c0c*/ 	.word	0x00015ed0


	//----- nvinfo : EIATTR_MAX_THREADS
	.align		4
.L_681:
        /*0c10*/ 	.byte	0x04, 0x05
        /*0c12*/ 	.short	(.L_683 - .L_682)
.L_682:
        /*0c14*/ 	.word	0x00000180
        /*0c18*/ 	.word	0x00000001
        /*0c1c*/ 	.word	0x00000001


	//----- nvinfo : EIATTR_CRS_STACK_SIZE
	.align		4
.L_683:
        /*0c20*/ 	.byte	0x04, 0x1e
        /*0c22*/ 	.short	(.L_685 - .L_684)
.L_684:
        /*0c24*/ 	.word	0x00000000


	//----- nvinfo : EIATTR_CBANK_PARAM_SIZE
	.align		4
.L_685:
        /*0c28*/ 	.byte	0x03, 0x19
        /*0c2a*/ 	.short	0x0af0


	//----- nvinfo : EIATTR_PARAM_CBANK
	.align		4
        /*0c2c*/ 	.byte	0x04, 0x0a
        /*0c2e*/ 	.short	(.L_687 - .L_686)
	.align		4
.L_686:
        /*0c30*/ 	.word	index@(.nv.constant0._ZN7cutlass13device_kernelIN5flash11enable_sm90INS1_16FlashAttnFwdSm90INS1_25CollectiveMainloopFwdSm90ILi2EN4cute5tupleIJNS5_1CILi1EEES8_S8_EEENS6_IJNS7_ILi128EEENS7_ILi96EEENS7_ILi192EEEEEELi192ENS_6half_tEfNS_4arch4Sm90ELb0ELb1ELb1ELb0ELb1ELb0ELb0ELb1ELb1ELb1ELb0ELb0EEENS1_21CollectiveEpilogueFwdINS6_IJSA_SC_SB_EEES9_SE_SG_Li256ELb0ELb1ELb0ELb0EEENS1_30DynamicPersistentTileSchedulerILi256ELi128ELb0ELb1ELb1EEEEEEEEEvNT_6ParamsE)
        /*0c34*/ 	.short	0x0210
        /*0c36*/ 	.short	0x0af0


	//----- nvinfo : EIATTR_SW_WAR
	.align		4
.L_687:
        /*0c38*/ 	.byte	0x04, 0x36
        /*0c3a*/ 	.short	(.L_689 - .L_688)
.L_688:
        /*0c3c*/ 	.word	0x00000008
.L_689:


//--------------------- .nv.info._ZN7cutlass13device_kernelIN5flash11enable_sm90INS1_16FlashAttnFwdSm90INS1_25CollectiveMainloopFwdSm90ILi2EN4cute5tupleIJNS5_1CILi1EEES8_S8_EEENS6_IJNS7_ILi128EEENS7_ILi96EEENS7_ILi192EEEEEELi192ENS_6half_tEfNS_4arch4Sm90ELb0ELb1ELb1ELb1ELb1ELb0ELb0ELb1ELb1ELb1ELb0ELb0EEENS1_21CollectiveEpilogueFwdINS6_IJSA_SC_SB_EEES9_SE_SG_Li256ELb1ELb1ELb0ELb0EEENS1_36VarlenDynamicPersistentTileSchedulerILi128ELi96ELi256ELi128ELb0ELb1ELb1ELb1ELb0ELb1EEEEEEEEEvNT_6ParamsE --------------------------
	.section	.nv.info._ZN7cutlass13device_kernelIN5flash11enable_sm90INS1_16FlashAttnFwdSm90INS1_25CollectiveMainloopFwdSm90ILi2EN4cute5tupleIJNS5_1CILi1EEES8_S8_EEENS6_IJNS7_ILi128EEENS7_ILi96EEENS7_ILi192EEEEEELi192ENS_6half_tEfNS_4arch4Sm90ELb0ELb1ELb1ELb1ELb1ELb0ELb0ELb1ELb1ELb1ELb0ELb0EEENS1_21CollectiveEpilogueFwdINS6_IJSA_SC_SB_EEES9_SE_SG_Li256ELb1ELb1ELb0ELb0EEENS1_36VarlenDynamicPersistentTileSchedulerILi128ELi96ELi256ELi128ELb0ELb1ELb1ELb1ELb0ELb1EEEEEEEEEvNT_6ParamsE,"",@"SHT_CUDA_INFO"
	.sectionflags	@""
	.align	4


	//----- nvinfo : EIATTR_CUDA_API_VERSION
	.align		4
        /*0000*/ 	.byte	0x04, 0x37
        /*0002*/ 	.short	(.L_691 - .L_690)
.L_690:
        /*0004*/ 	.word	0x00000082


	//----- nvinfo : EIATTR_KPARAM_INFO
	.align		4
.L_691:
        /*0008*/ 	.byte	0x04, 0x17
        /*000a*/ 	.short	(.L_693 - .L_692)
.L_692:
        /*000c*/ 	.word	0x00000000
        /*0010*/ 	.short	0x0000
        /*0012*/ 	.short	0x0070
        /*0014*/ 	.byte	0x00, 0xf0, 0x01, 0x2a


	//----- nvinfo : EIATTR_SPARSE_MMA_MASK
	.align		4
.L_693:
        /*0018*/ 	.byte	0x03, 0x50
        /*001a*/ 	.short	0x0000


	//----- nvinfo : EIATTR_MAXREG_COUNT
	.align		4
        /*001c*/ 	.byte	0x03, 0x1b
        /*001e*/ 	.short	0x00a8


	//----- nvinfo : EIATTR_NUM_BARRIERS
	.align		4
        /*0020*/ 	.byte	0x02, 0x4c
        /*0022*/ 	.byte	0x09
	.zero		1


	//----- nvinfo : EIATTR_EXTERNS
	.align		4
        /*0024*/ 	.byte	0x04, 0x0f
        /*0026*/ 	.short	(.L_695 - .L_694)


	//   ....[0]....
	.align		4
.L_694:
        /*0028*/ 	.word	index@(__assertfail)


	//----- nvinfo : EIATTR_ANNOTATIONS
	.align		4
.L_695:
        /*002c*/ 	.byte	0x04, 0x55
        /*002e*/ 	.short	(.L_697 - .L_696)


	//   ....[0]....
.L_696:
        /* <DEDUP_REMOVED lines=17> */


	//----- nvinfo : EIATTR_MERCURY_ISA_VERSION
	.align		4
.L_697:
        /*0130*/ 	.byte	0x03, 0x5f
        /*0132*/ 	.short	0x0101


	//----- nvinfo : EIATTR_UNUSED_LOAD_BYTE_OFFSET
	.align		4
        /*0134*/ 	.byte	0x04, 0x44
        /*0136*/ 	.short	(.L_699 - .L_698)


	//   ....[0]....
.L_698:
        /*0138*/ 	.word	0x00000920
        /*013c*/ 	.word	0x0000fff0


	//   ....[1]....
        /*0140*/ 	.word	0x0000f3b0
        /*0144*/ 	.word	0x0000fff0


	//----- nvinfo : EIATTR_INT_WARP_WIDE_INSTR_OFFSETS
	.align		4
.L_699:
        /*0148*/ 	.byte	0x04, 0x31
        /*014a*/ 	.short	(.L_701 - .L_700)


	//   ....[0]....
.L_700:
        /*014c*/ 	.word	0x000000c0


	//   ....[1]....
        /*0150*/ 	.word	0x000000d0


	//   ....[2]....
        /*0154*/ 	.word	0x00000170


	//   ....[3]....
        /*0158*/ 	.word	0x00012f00


	//   ....[4]....
        /*015c*/ 	.word	0x00012f90


	//   ....[5]....
        /*0160*/ 	.word	0x00015e40


	//   ....[6]....
        /*0164*/ 	.word	0x00015ed0


	//----- nvinfo : EIATTR_COOP_GROUP_MASK_REGIDS
	.align		4
.L_701:
        /*0168*/ 	.byte	0x04, 0x29
        /*016a*/ 	.short	(.L_703 - .L_702)


	//   ....[0]....
.L_702:
        /*016c*/ 	.word	0xffffffff


	//   ....[1]....
        /*0170*/ 	.word	0xffffffff


	//   ....[2]....
        /*0174*/ 	.word	0xffffffff


	//   ....[3]....
        /*0178*/ 	.word	0xffffffff


	//   ....[4]....
        /*017c*/ 	.word	0xffffffff


	//   ....[5]....
        /*0180*/ 	.word	0xffffffff


	//   ....[6]....
        /*0184*/ 	.word	0xffffffff


	//   ....[7]....
        /*0188*/ 	.word	0xffffffff


	//   ....[8]....
        /*018c*/ 	.word	0xffffffff


	//   ....[9]....
        /*0190*/ 	.word	0xffffffff


	//   ....[10]....
        /*0194*/ 	.word	0xffffffff


	//   ....[11]....
        /*0198*/ 	.word	0xffffffff


	//   ....[12]....
        /*019c*/ 	.word	0xffffffff


	//   ....[13]....
        /*01a0*/ 	.word	0xffffffff


	//   ....[14]....
        /*01a4*/ 	.word	0xffffffff


	//   ....[15]....
        /*01a8*/ 	.word	0xffffffff


	//   ....[16]....
        /*01ac*/ 	.word	0xffffffff


	//   ....[17]....
        /*01b0*/ 	.word	0xffffffff


	//   ....[18]....
        /*01b4*/ 	.word	0xffffffff


	//   ....[19]....
        /*01b8*/ 	.word	0xffffffff


	//   ....[20]....
        /*01bc*/ 	.word	0xffffffff


	//   ....[21]....
        /*01c0*/ 	.word	0xffffffff


	//   ....[22]....
        /*01c4*/ 	.word	0xffffffff


	//   ....[23]....
        /*01c8*/ 	.word	0xffffffff


	//   ....[24]....
        /*01cc*/ 	.word	0xffffffff


	//   ....[25]....
        /*01d0*/ 	.word	0xffffffff


	//   ....[26]....
        /*01d4*/ 	.word	0xffffffff


	//   ....[27]....
        /*01d8*/ 	.word	0xffffffff


	//   ....[28]....
        /*01dc*/ 	.word	0xffffffff


	//   ....[29]....
        /*01e0*/ 	.word	0xffffffff


	//   ....[30]....
        /*01e4*/ 	.word	0xffffffff


	//   ....[31]....
        /*01e8*/ 	.word	0xffffffff


	//   ....[32]....
        /*01ec*/ 	.word	0xffffffff


	//   ....[33]....
        /*01f0*/ 	.word	0xffffffff


	//   ....[34]....
        /*01f4*/ 	.word	0xffffffff


	//   ....[35]....
        /*01f8*/ 	.word	0xffffffff


	//   ....[36]....
        /*01fc*/ 	.word	0xffffffff


	//   ....[37]....
        /*0200*/ 	.word	0xffffffff


	//   ....[38]....
        /*0204*/ 	.word	0xffffffff


	//   ....[39]....
        /*0208*/ 	.word	0xffffffff


	//   ....[40]....
        /*020c*/ 	.word	0xffffffff


	//   ....[41]....
        /*0210*/ 	.word	0xffffffff


	//   ....[42]....
        /*0214*/ 	.word	0xffffffff


	//   ....[43]....
        /*0218*/ 	.word	0xffffffff


	//   ....[44]....
        /*021c*/ 	.word	0xffffffff


	//   ....[45]....
        /*0220*/ 	.word	0xffffffff


	//   ....[46]....
        /*0224*/ 	.word	0xffffffff


	//   ....[47]....
        /*0228*/ 	.word	0xffffffff


	//   ....[48]....
        /*022c*/ 	.word	0xffffffff


	//   ....[49]....
        /*0230*/ 	.word	0xffffffff


	//   ....[50]....
        /*0234*/ 	.word	0xffffffff


	//   ....[51]....
        /*0238*/ 	.word	0xffffffff


	//   ....[52]....
        /*023c*/ 	.word	0xffffffff


	//   ....[53]....
        /*0240*/ 	.word	0xffffffff


	//   ....[54]....
        /*0244*/ 	.word	0xffffffff


	//   ....[55]....
        /*0248*/ 	.word	0xffffffff


	//   ....[56]....
        /*024c*/ 	.word	0xffffffff


	//   ....[57]....
        /*0250*/ 	.word	0xffffffff


	//   ....[58]....
        /*0254*/ 	.word	0xffffffff


	//   ....[59]....
        /*0258*/ 	.word	0xffffffff


	//   ....[60]....
        /*025c*/ 	.word	0xffffffff


	//   ....[61]....
        /*0260*/ 	.word	0xffffffff


	//   ....[62]....
        /*0264*/ 	.word	0xffffffff


	//   ....[63]....
        /*0268*/ 	.word	0xffffffff


	//   ....[64]....
        /*026c*/ 	.word	0xffffffff


	//   ....[65]....
        /*0270*/ 	.word	0xffffffff


	//   ....[66]....
        /*0274*/ 	.word	0xffffffff


	//   ....[67]....
        /*0278*/ 	.word	0xffffffff


	//   ....[68]....
        /*027c*/ 	.word	0xffffffff


	//   ....[69]....
        /*0280*/ 	.word	0xffffffff


	//   ....[70]....
        /*0284*/ 	.word	0xffffffff


	//   ....[71]....
        /*0288*/ 	.word	0xffffffff


	//   ....[72]....
        /*028c*/ 	.word	0xffffffff


	//   ....[73]....
        /*0290*/ 	.word	0xffffffff


	//   ....[74]....
        /*0294*/ 	.word	0xffffffff


	//   ....[75]....
        /*0298*/ 	.word	0xffffffff


	//   ....[76]....
        /*029c*/ 	.word	0xffffffff


	//   ....[77]....
        /*02a0*/ 	.word	0xffffffff


	//   ....[78]....
        /*02a4*/ 	.word	0xffffffff


	//   ....[79]....
        /*02a8*/ 	.word	0xffffffff


	//   ....[80]....
        /*02ac*/ 	.word	0xffffffff


	//   ....[81]....
        /*02b0*/ 	.word	0xffffffff


	//   ....[82]....
        /*02b4*/ 	.word	0xffffffff


	//   ....[83]....
        /*02b8*/ 	.word	0xffffffff


	//   ....[84]....
        /*02bc*/ 	.word	0xffffffff


	//   ....[85]....
        /*02c0*/ 	.word	0xffffffff


	//   ....[86]....
        /*02c4*/ 	.word	0xffffffff


	//   ....[87]....
        /*02c8*/ 	.word	0xffffffff


	//   ....[88]....
        /*02cc*/ 	.word	0xffffffff


	//   ....[89]....
        /*02d0*/ 	.word	0xffffffff


	//   ....[90]....
        /*02d4*/ 	.word	0xffffffff


	//   ....[91]....
        /*02d8*/ 	.word	0xffffffff


	//   ....[92]....
        /*02dc*/ 	.word	0xffffffff


	//   ....[93]....
        /*02e0*/ 	.word	0xffffffff


	//   ....[94]....
        /*02e4*/ 	.word	0xffffffff


	//   ....[95]....
        /*02e8*/ 	.word	0xffffffff


	//   ....[96]....
        /*02ec*/ 	.word	0xffffffff


	//   ....[97]....
        /*02f0*/ 	.word	0xffffffff


	//   ....[98]....
        /*02f4*/ 	.word	0xffffffff


	//   ....[99]....
        /*02f8*/ 	.word	0xffffffff


	//   ....[100]....
        /*02fc*/ 	.word	0xffffffff


	//   ....[101]....
        /*0300*/ 	.word	0xffffffff


	//   ....[102]....
        /*0304*/ 	.word	0xffffffff


	//   ....[103]....
        /*0308*/ 	.word	0xffffffff


	//   ....[104]....
        /*030c*/ 	.word	0xffffffff


	//   ....[105]....
        /*0310*/ 	.word	0xffffffff


	//   ....[106]....
        /*0314*/ 	.word	0xffffffff


	//   ....[107]....
        /*0318*/ 	.word	0xffffffff


	//   ....[108]....
        /*031c*/ 	.word	0xffffffff


	//   ....[109]....
        /*0320*/ 	.word	0xffffffff


	//   ....[110]....
        /*0324*/ 	.word	0xffffffff


	//   ....[111]....
        /*0328*/ 	.word	0xffffffff


	//   ....[112]....
        /*032c*/ 	.word	0xffffffff


	//   ....[113]....
        /*0330*/ 	.word	0xffffffff


	//   ....[114]....
        /*0334*/ 	.word	0xffffffff


	//   ....[115]....
        /*0338*/ 	.word	0xffffffff


	//   ....[116]....
        /*033c*/ 	.word	0xffffffff


	//   ....[117]....
        /*0340*/ 	.word	0xffffffff


	//   ....[118]....
        /*0344*/ 	.word	0xffffffff


	//   ....[119]....
        /*0348*/ 	.word	0xffffffff


	//   ....[120]....
        /*034c*/ 	.word	0xffffffff


	//   ....[121]....
        /*0350*/ 	.word	0xffffffff


	//   ....[122]....
        /*0354*/ 	.word	0xffffffff


	//   ....[123]....
        /*0358*/ 	.word	0xffffffff


	//   ....[124]....
        /*035c*/ 	.word	0xffffffff


	//   ....[125]....
        /*0360*/ 	.word	0xffffffff


	//   ....[126]....
        /*0364*/ 	.word	0xffffffff


	//   ....[127]....
        /*0368*/ 	.word	0xffffffff


	//   ....[128]....
        /*036c*/ 	.word	0xffffffff


	//   ....[129]....
        /*0370*/ 	.word	0xffffffff


	//   ....[130]....
        /*0374*/ 	.word	0xffffffff


	//   ....[131]....
        /*0378*/ 	.word	0xffffffff


	//   ....[132]....
        /*037c*/ 	.word	0xffffffff


	//   ....[133]....
        /*0380*/ 	.word	0xffffffff


	//   ....[134]....
        /*0384*/ 	.word	0xffffffff


	//   ....[135]....
        /*0388*/ 	.word	0xffffffff


	//   ....[136]....
        /*038c*/ 	.word	0xffffffff


	//   ....[137]....
        /*0390*/ 	.word	0xffffffff


	//   ....[138]....
        /*0394*/ 	.word	0xffffffff


	//   ....[139]....
        /*0398*/ 	.word	0xffffffff


	//   ....[140]....
        /*039c*/ 	.word	0xffffffff


	//   ....[141]....
        /*03a0*/ 	.word	0xffffffff


	//   ....[142]....
        /*03a4*/ 	.word	0xffffffff


	//   ....[143]....
        /*03a8*/ 	.word	0xffffffff


	//   ....[144]....
        /*03ac*/ 	.word	0xffffffff


	//   ....[145]....
        /*03b0*/ 	.word	0xffffffff


	//   ....[146]....
        /*03b4*/ 	.word	0xffffffff


	//   ....[147]....
        /*03b8*/ 	.word	0xffffffff


	//   ....[148]....
        /*03bc*/ 	.word	0xffffffff


	//   ....[149]....
        /*03c0*/ 	.word	0xffffffff


	//   ....[150]....
        /*03c4*/ 	.word	0xffffffff


	//   ....[151]....
        /*03c8*/ 	.word	0x0500000f


	//   ....[152]....
        /*03cc*/ 	.word	0x0500000f


	//   ....[153]....
        /*03d0*/ 	.word	0x0500000f


	//   ....[154]....
        /*03d4*/ 	.word	0x0500000f


	//   ....[155]....
        /*03d8*/ 	.word	0x0500000f


	//   ....[156]....
        /*03dc*/ 	.word	0x0500000f


	//   ....[157]....
        /*03e0*/ 	.word	0x0500000f


	//   ....[158]....
        /*03e4*/ 	.word	0x0500000f


	//   ....[159]....
        /*03e8*/ 	.word	0x0500000f


	//   ....[160]....
        /*03ec*/ 	.word	0x0500000f


	//   ....[161]....
        /*03f0*/ 	.word	0x0500000f


	//   ....[162]....
        /*03f4*/ 	.word	0x0500000f


	//   ....[163]....
        /*03f8*/ 	.word	0x0500000f


	//   ....[164]....
        /*03fc*/ 	.word	0x0500000f


	//   ....[165]....
        /*0400*/ 	.word	0x0500000f


	//   ....[166]....
        /*0404*/ 	.word	0x0500000f


	//   ....[167]....
        /*0408*/ 	.word	0x0500000f


	//   ....[168]....
        /*040c*/ 	.word	0x0500000f


	//   ....[169]....
        /*0410*/ 	.word	0x0500000f


	//   ....[170]....
        /*0414*/ 	.word	0x0500000f


	//   ....[171]....
        /*0418*/ 	.word	0x0500000f


	//   ....[172]....
        /*041c*/ 	.word	0x0500000f


	//   ....[173]....
        /*0420*/ 	.word	0x0500000f


	//   ....[174]....
        /*0424*/ 	.word	0x0500000f


	//   ....[175]....
        /*0428*/ 	.word	0x0500000f


	//   ....[176]....
        /*042c*/ 	.word	0x0500000f


	//   ....[177]....
        /*0430*/ 	.word	0x0500000f


	//   ....[178]....
        /*0434*/ 	.word	0x0500000f


	//   ....[179]....
        /*0438*/ 	.word	0x0500000f


	//   ....[180]....
        /*043c*/ 	.word	0x0500000f


	//   ....[181]....
        /*0440*/ 	.word	0x0500000f


	//   ....[182]....
        /*0444*/ 	.word	0x0500000f


	//   ....[183]....
        /*0448*/ 	.word	0x0500000f


	//   ....[184]....
        /*044c*/ 	.word	0x0500000f


	//   ....[185]....
        /*0450*/ 	.word	0x0500000f


	//   ....[186]....
        /*0454*/ 	.word	0x0500000f


	//   ....[187]....
        /*0458*/ 	.word	0x0500000f


	//   ....[188]....
        /*045c*/ 	.word	0x0500000f


	//   ....[189]....
        /*0460*/ 	.word	0x0500000f


	//   ....[190]....
        /*0464*/ 	.word	0x0500000f


	//   ....[191]....
        /*0468*/ 	.word	0x0500000f


	//   ....[192]....
        /*046c*/ 	.word	0x0500000f


	//   ....[193]....
        /*0470*/ 	.word	0x0500000f


	//   ....[194]....
        /*0474*/ 	.word	0x0500000f


	//   ....[195]....
        /*0478*/ 	.word	0x0500000f


	//   ....[196]....
        /*047c*/ 	.word	0x0500000f


	//   ....[197]....
        /*0480*/ 	.word	0x0500000f


	//   ....[198]....
        /*0484*/ 	.word	0x0500000f


	//   ....[199]....
        /*0488*/ 	.word	0x0500000f


	//   ....[200]....
        /*048c*/ 	.word	0x0500000f


	//   ....[201]....
        /*0490*/ 	.word	0x0500000f


	//   ....[202]....
        /*0494*/ 	.word	0x0500000f


	//   ....[203]....
        /*0498*/ 	.word	0x0500000f


	//   ....[204]....
        /*049c*/ 	.word	0x0500000f


	//   ....[205]....
        /*04a0*/ 	.word	0x0500000f


	//   ....[206]....
        /*04a4*/ 	.word	0x0500000f


	//   ....[207]....
        /*04a8*/ 	.word	0x0500000f


	//   ....[208]....
        /*04ac*/ 	.word	0x0500000f


	//   ....[209]....
        /*04b0*/ 	.word	0x0500000f


	//   ....[210]....
        /*04b4*/ 	.word	0x0500000f


	//   ....[211]....
        /*04b8*/ 	.word	0x0500000f


	//   ....[212]....
        /*04bc*/ 	.word	0x0500000f


	//   ....[213]....
        /*04c0*/ 	.word	0x0500000f


	//   ....[214]....
        /*04c4*/ 	.word	0x0500000f


	//   ....[215]....
        /*04c8*/ 	.word	0x0500000f


	//   ....[216]....
        /*04cc*/ 	.word	0x0500000f


	//   ....[217]....
        /*04d0*/ 	.word	0x0500000f


	//   ....[218]....
        /*04d4*/ 	.word	0x0500000f


	//   ....[219]....
        /*04d8*/ 	.word	0x0500000f


	//   ....[220]....
        /*04dc*/ 	.word	0x0500000f


	//   ....[221]....
        /*04e0*/ 	.word	0x0500000f


	//   ....[222]....
        /*04e4*/ 	.word	0x0500000f


	//   ....[223]....
        /*04e8*/ 	.word	0x0500000f


	//   ....[224]....
        /*04ec*/ 	.word	0x0500000f


	//   ....[225]....
        /*04f0*/ 	.word	0x0500000f


	//   ....[226]....
        /*04f4*/ 	.word	0x0500000f


	//   ....[227]....
        /*04f8*/ 	.word	0x0500000f


	//   ....[228]....
        /*04fc*/ 	.word	0x0500000f


	//   ....[229]....
        /*0500*/ 	.word	0x0500000f


	//   ....[230]....
        /*0504*/ 	.word	0x0500000f


	//   ....[231]....
        /*0508*/ 	.word	0x0500000f


	//   ....[232]....
        /*050c*/ 	.word	0x0500000f


	//   ....[233]....
        /*0510*/ 	.word	0x0500000f


	//----- nvinfo : EIATTR_COOP_GROUP_INSTR_OFFSETS
	.align		4
.L_703:
        /*0514*/ 	.byte	0x04, 0x28
        /*0516*/ 	.short	(.L_705 - .L_704)


	//   ....[0]....
.L_704:
        /*0518*/ 	.word	0x00000070


	//   ....[1]....
        /*051c*/ 	.word	0x000000b0


	//   ....[2]....
        /*0520*/ 	.word	0x000002d0


	//   ....[3]....
        /*0524*/ 	.word	0x00000430


	//   ....[4]....
        /*0528*/ 	.word	0x00000550


	//   ....[5]....
        /*052c*/ 	.word	0x000006b0


	//   ....[6]....
        /*0530*/ 	.word	0x00001810


	//   ....[7]....
        /*0534*/ 	.word	0x00002480


	//   ....[8]....
        /*0538*/ 	.word	0x00002ad0


	//   ....[9]....
        /*053c*/ 	.word	0x000038f0


	//   ....[10]....
        /*0540*/ 	.word	0x000039a0


	//   ....[11]....
        /*0544*/ 	.word	0x00003f70


	//   ....[12]....
        /*0548*/ 	.word	0x00004020


	//   ....[13]....
        /*054c*/ 	.word	0x00005f50


	//   ....[14]....
        /*0550*/ 	.word	0x00006d00


	//   ....[15]....
        /*0554*/ 	.word	0x00007390


	//   ....[16]....
        /*0558*/ 	.word	0x000074b0


	//   ....[17]....
        /*055c*/ 	.word	0x00007a20


	//   ....[18]....
        /*0560*/ 	.word	0x00007a90


	//   ....[19]....
        /*0564*/ 	.word	0x00009e70


	//   ....[20]....
        /*0568*/ 	.word	0x00009ea0


	//   ....[21]....
        /*056c*/ 	.word	0x00009ed0


	//   ....[22]....
        /*0570*/ 	.word	0x00009ef0


	//   ....[23]....
        /*0574*/ 	.word	0x0000bd20


	//   ....[24]....
        /*0578*/ 	.word	0x0000c8b0


	//   ....[25]....
        /*057c*/ 	.word	0x0000d170


	//   ....[26]....
        /*0580*/ 	.word	0x0000d290


	//   ....[27]....
        /*0584*/ 	.word	0x0000d800


	//   ....[28]....
        /*0588*/ 	.word	0x0000d890


	//   ....[29]....
        /*058c*/ 	.word	0x0000e910


	//   ....[30]....
        /*0590*/ 	.word	0x0000e940


	//   ....[31]....
        /*0594*/ 	.word	0x0000e9e0


	//   ....[32]....
        /*0598*/ 	.word	0x0000e9f0


	//   ....[33]....
        /*059c*/ 	.word	0x000100e0


	//   ....[34]....
        /*05a0*/ 	.word	0x00010120


	//   ....[35]....
        /*05a4*/ 	.word	0x00010160


	//   ....[36]....
        /*05a8*/ 	.word	0x00010190


	//   ....[37]....
        /*05ac*/ 	.word	0x00010860


	//   ....[38]....
        /*05b0*/ 	.word	0x000108a0


	//   ....[39]....
        /*05b4*/ 	.word	0x000109a0


	//   ....[40]....
        /*05b8*/ 	.word	0x000109c0


	//   ....[41]....
        /*05bc*/ 	.word	0x00010ac0


	//   ....[42]....
        /*05c0*/ 	.word	0x00010ae0


	//   ....[43]....
        /*05c4*/ 	.word	0x00010bf0


	//   ....[44]....
        /*05c8*/ 	.word	0x00010c10


	//   ....[45]....
        /*05cc*/ 	.word	0x00011460


	//   ....[46]....
        /*05d0*/ 	.word	0x00011480


	//   ....[47]....
        /*05d4*/ 	.word	0x00011580


	//   ....[48]....
        /*05d8*/ 	.word	0x000115a0


	//   ....[49]....
        /*05dc*/ 	.word	0x000116a0


	//   ....[50]....
        /*05e0*/ 	.word	0x000116c0


	//   ....[51]....
        /*05e4*/ 	.word	0x000117d0


	//   ....[52]....
        /*05e8*/ 	.word	0x000117f0


	//   ....[53]....
        /*05ec*/ 	.word	0x00011980


	//   ....[54]....
        /*05f0*/ 	.word	0x00011b30


	//   ....[55]....
        /*05f4*/ 	.word	0x00011b60


	//   ....[56]....
        /*05f8*/ 	.word	0x00011b90


	//   ....[57]....
        /*05fc*/ 	.word	0x00011bc0


	//   ....[58]....
        /*0600*/ 	.word	0x00011bf0


	//   ....[59]....
        /*0604*/ 	.word	0x00011c20


	//   ....[60]....
        /*0608*/ 	.word	0x00011d70


	//   ....[61]....
        /*060c*/ 	.word	0x00011da0


	//   ....[62]....
        /*0610*/ 	.word	0x00011dd0


	//   ....[63]....
        /*0614*/ 	.word	0x00011e00


	//   ....[64]....
        /*0618*/ 	.word	0x00011e30


	//   ....[65]....
        /*061c*/ 	.word	0x00011e60


	//   ....[66]....
        /*0620*/ 	.word	0x00011ef0


	//   ....[67]....
        /*0624*/ 	.word	0x00011f50


	//   ....[68]....
        /*0628*/ 	.word	0x00011fe0


	//   ....[69]....
        /*062c*/ 	.word	0x00013ae0


	//   ....[70]....
        /*0630*/ 	.word	0x00013b00


	//   ....[71]....
        /*0634*/ 	.word	0x00013bb0


	//   ....[72]....
        /*0638*/ 	.word	0x00013bd0


	//   ....[73]....
        /*063c*/ 	.word	0x00013c70


	//   ....[74]....
        /*0640*/ 	.word	0x00013c90


	//   ....[75]....
        /*0644*/ 	.word	0x00013d30


	//   ....[76]....
        /*0648*/ 	.word	0x00013d50


	//   ....[77]....
        /*064c*/ 	.word	0x00013df0


	//   ....[78]....
        /*0650*/ 	.word	0x00013e10


	//   ....[79]....
        /*0654*/ 	.word	0x00013e20


	//   ....[80]....
        /*0658*/ 	.word	0x00013eb0


	//   ....[81]....
        /*065c*/ 	.word	0x000145c0


	//   ....[82]....
        /*0660*/ 	.word	0x000145f0


	//   ....[83]....
        /*0664*/ 	.word	0x00014610


	//   ....[84]....
        /*0668*/ 	.word	0x000146a0


	//   ....[85]....
        /*066c*/ 	.word	0x000146b0


	//   ....[86]....
        /*0670*/ 	.word	0x00014750


	//   ....[87]....
        /*0674*/ 	.word	0x00014760


	//   ....[88]....
        /*0678*/ 	.word	0x00014800


	//   ....[89]....
        /*067c*/ 	.word	0x00014810


	//   ....[90]....
        /*0680*/ 	.word	0x000148b0


	//   ....[91]....
        /*0684*/ 	.word	0x000148c0


	//   ....[92]....
        /*0688*/ 	.word	0x00014960


	//   ....[93]....
        /*068c*/ 	.word	0x00014970


	//   ....[94]....
        /*0690*/ 	.word	0x00014a10


	//   ....[95]....
        /*0694*/ 	.word	0x00014a20


	//   ....[96]....
        /*0698*/ 	.word	0x00014a30


	//   ....[97]....
        /*069c*/ 	.word	0x00015250


	//   ....[98]....
        /*06a0*/ 	.word	0x00015290


	//   ....[99]....
        /*06a4*/ 	.word	0x000152a0


	//   ....[100]....
        /*06a8*/ 	.word	0x00015300


	//   ....[101]....
        /*06ac*/ 	.word	0x00015310


	//   ....[102]....
        /*06b0*/ 	.word	0x00015370


	//   ....[103]....
        /*06b4*/ 	.word	0x000153a0


	//   ....[104]....
        /*06b8*/ 	.word	0x000153e0


	//   ....[105]....
        /*06bc*/ 	.word	0x00015410


	//   ....[106]....
        /*06c0*/ 	.word	0x00015450


	//   ....[107]....
        /*06c4*/ 	.word	0x00015480


	//   ....[108]....
        /*06c8*/ 	.word	0x000154c0


	//   ....[109]....
        /*06cc*/ 	.word	0x00015750


	//   ....[110]....
        /*06d0*/ 	.word	0x00015770


	//   ....[111]....
        /*06d4*/ 	.word	0x00015810


	//   ....[112]....
        /*06d8*/ 	.word	0x00015820


	//   ....[113]....
        /*06dc*/ 	.word	0x000158b0


	//   ....[114]....
        /*06e0*/ 	.word	0x000158c0


	//   ....[115]....
        /*06e4*/ 	.word	0x00015950


	//   ....[116]....
        /*06e8*/ 	.word	0x00015960


	//   ....[117]....
        /*06ec*/ 	.word	0x000159f0


	//   ....[118]....
        /*06f0*/ 	.word	0x00015a00


	//   ....[119]....
        /*06f4*/ 	.word	0x00015a10


	//   ....[120]....
        /*06f8*/ 	.word	0x00015aa0


	//   ....[121]....
        /*06fc*/ 	.word	0x00016030


	//   ....[122]....
        /*0700*/ 	.word	0x00016070


	//   ....[123]....
        /*0704*/ 	.word	0x000160b0


	//   ....[124]....
        /*0708*/ 	.word	0x000160e0


	//   ....[125]....
        /*070c*/ 	.word	0x00016170


	//   ....[126]....
        /*0710*/ 	.word	0x000161a0


	//   ....[127]....
        /*0714*/ 	.word	0x00016210


	//   ....[128]....
        /*0718*/ 	.word	0x00016240


	//   ....[129]....
        /*071c*/ 	.word	0x000162b0


	//   ....[130]....
        /*0720*/ 	.word	0x000162e0


	//   ....[131]....
        /*0724*/ 	.word	0x00016310


	//   ....[132]....
        /*0728*/ 	.word	0x00016360


	//   ....[133]....
        /*072c*/ 	.word	0x00016740


	//   ....[134]....
        /*0730*/ 	.word	0x00016770


	//   ....[135]....
        /*0734*/ 	.word	0x000167b0


	//   ....[136]....
        /*0738*/ 	.word	0x000167e0


	//   ....[137]....
        /*073c*/ 	.word	0x00016810


	//   ....[138]....
        /*0740*/ 	.word	0x00016840


	//   ....[139]....
        /*0744*/ 	.word	0x00016870


	//   ....[140]....
        /*0748*/ 	.word	0x000168a0


	//   ....[141]....
        /*074c*/ 	.word	0x00016a20


	//   ....[142]....
        /*0750*/ 	.word	0x00016a50


	//   ....[143]....
        /*0754*/ 	.word	0x00016a80


	//   ....[144]....
        /*0758*/ 	.word	0x00016ab0


	//   ....[145]....
        /*075c*/ 	.word	0x00016ae0


	//   ....[146]....
        /*0760*/ 	.word	0x00016b10


	//   ....[147]....
        /*0764*/ 	.word	0x00016bd0


	//   ....[148]....
        /*0768*/ 	.word	0x00016bf0


	//   ....[149]....
        /*076c*/ 	.word	0x00016c60


	//   ....[150]....
        /*0770*/ 	.word	0x00017300


	//   ....[151]....
        /*0774*/ 	.word	0x00017960


	//   ....[152]....
        /*0778*/ 	.word	0x00017a50


	//   ....[153]....
        /*077c*/ 	.word	0x00017af0


	//   ....[154]....
        /*0780*/ 	.word	0x00017b50


	//   ....[155]....
        /*0784*/ 	.word	0x00017c60


	//   ....[156]....
        /*0788*/ 	.word	0x00017cd0


	//   ....[157]....
        /*078c*/ 	.word	0x00017de0


	//   ....[158]....
        /*0790*/ 	.word	0x00017e50


	//   ....[159]....
        /*0794*/ 	.word	0x00017f60


	//   ....[160]....
        /*0798*/ 	.word	0x00017fd0


	//   ....[161]....
        /*079c*/ 	.word	0x000180e0


	//   ....[162]....
        /*07a0*/ 	.word	0x00018150


	//   ....[163]....
        /*07a4*/ 	.word	0x000181f0


	//   ....[164]....
        /*07a8*/ 	.word	0x00018300


	//   ....[165]....
        /*07ac*/ 	.word	0x00018370


	//   ....[166]....
        /*07b0*/ 	.word	0x000183d0


	//   ....[167]....
        /*07b4*/ 	.word	0x000184c0


	//   ....[168]....
        /*07b8*/ 	.word	0x00018520


	//   ....[169]....
        /*07bc*/ 	.word	0x00018630


	//   ....[170]....
        /*07c0*/ 	.word	0x00018690


	//   ....[171]....
        /*07c4*/ 	.word	0x000187a0


	//   ....[172]....
        /*07c8*/ 	.word	0x00018800


	//   ....[173]....
        /*07cc*/ 	.word	0x00018910


	//   ....[174]....
        /*07d0*/ 	.word	0x00018970


	//   ....[175]....
        /*07d4*/ 	.word	0x00018a80


	//   ....[176]....
        /*07d8*/ 	.word	0x00018ae0


	//   ....[177]....
        /*07dc*/ 	.word	0x00018bf0


	//   ....[178]....
        /*07e0*/ 	.word	0x00018c50


	//   ....[179]....
        /*07e4*/ 	.word	0x00018d40


	//   ....[180]....
        /*07e8*/ 	.word	0x00018e70


	//   ....[181]....
        /*07ec*/ 	.word	0x00018f40


	//   ....[182]....
        /*07f0*/ 	.word	0x00018fb0


	//   ....[183]....
        /*07f4*/ 	.word	0x00019080


	//   ....[184]....
        /*07f8*/ 	.word	0x000190e0


	//   ....[185]....
        /*07fc*/ 	.word	0x000191b0


	//   ....[186]....
        /*0800*/ 	.word	0x00019210


	//   ....[187]....
        /*0804*/ 	.word	0x000192e0


	//   ....[188]....
        /*0808*/ 	.word	0x00019340


	//   ....[189]....
        /*080c*/ 	.word	0x00019410


	//   ....[190]....
        /*0810*/ 	.word	0x00019470


	//   ....[191]....
        /*0814*/ 	.word	0x00019550


	//   ....[192]....
        /*0818*/ 	.word	0x00019640


	//   ....[193]....
        /*081c*/ 	.word	0x000196e0


	//   ....[194]....
        /*0820*/ 	.word	0x00019740


	//   ....[195]....
        /*0824*/ 	.word	0x00019840


	//   ....[196]....
        /*0828*/ 	.word	0x000198a0


	//   ....[197]....
        /*082c*/ 	.word	0x000199a0


	//   ....[198]....
        /*0830*/ 	.word	0x00019a00


	//   ....[199]....
        /*0834*/ 	.word	0x00019b00


	//   ....[200]....
        /*0838*/ 	.word	0x00019b60


	//   ....[201]....
        /*083c*/ 	.word	0x00019c60


	//   ....[202]....
        /*0840*/ 	.word	0x00019cc0


	//   ....[203]....
        /*0844*/ 	.word	0x00019d90


	//   ....[204]....
        /*0848*/ 	.word	0x00019ee0


	//   ....[205]....
        /*084c*/ 	.word	0x00019f80


	//   ....[206]....
        /*0850*/ 	.word	0x0001a060


	//   ....[207]....
        /*0854*/ 	.word	0x0001a130


	//   ....[208]....
        /*0858*/ 	.word	0x0001a190


	//   ....[209]....
        /*085c*/ 	.word	0x0001a280


	//   ....[210]....
        /*0860*/ 	.word	0x0001a2e0


	//   ....[211]....
        /*0864*/ 	.word	0x0001a3d0


	//   ....[212]....
        /*0868*/ 	.word	0x0001a430


	//   ....[213]....
        /*086c*/ 	.word	0x0001a520


	//   ....[214]....
        /*0870*/ 	.word	0x0001a580


	//   ....[215]....
        /*0874*/ 	.word	0x0001a660


	//   ....[216]....
        /*0878*/ 	.word	0x0001a6f0


	//   ....[217]....
        /*087c*/ 	.word	0x0001a790


	//   ....[218]....
        /*0880*/ 	.word	0x0001a8b0


	//   ....[219]....
        /*0884*/ 	.word	0x0001a920


	//   ....[220]....
        /*0888*/ 	.word	0x0001a990


	//   ....[221]....
        /*088c*/ 	.word	0x0001aa00


	//   ....[222]....
        /*0890*/ 	.word	0x0001aa70


	//   ....[223]....
        /*0894*/ 	.word	0x0001aaf0


	//   ....[224]....
        /*0898*/ 	.word	0x0001ab80


	//   ....[225]....
        /*089c*/ 	.word	0x0001ac10


	//   ....[226]....
        /*08a0*/ 	.word	0x0001ac80


	//   ....[227]....
        /*08a4*/ 	.word	0x0001acf0


	//   ....[228]....
        /*08a8*/ 	.word	0x0001ad60


	//   ....[229]....
        /*08ac*/ 	.word	0x0001ade0


	//   ....[230]....
        /*08b0*/ 	.word	0x0001ae50


	//   ....[231]....
        /*08b4*/ 	.word	0x0001aef0


	//   ....[232]....
        /*08b8*/ 	.word	0x0001af80


	//   ....[233]....
        /*08bc*/ 	.word	0x0001b0a0


	//----- nvinfo : EIATTR_REG_RECONFIG
	.align		4
.L_705:
        /*08c0*/ 	.byte	0x01, 0x54
	.zero		2


	//----- nvinfo : EIATTR_SYSCALL_OFFSETS
	.align		4
        /*08c4*/ 	.byte	0x04, 0x46
        /*08c6*/ 	.short	(.L_707 - .L_706)


	//   ....[0]....
.L_706:
        /*08c8*/ 	.word	0x000019f0


	//   ....[1]....
        /*08cc*/ 	.word	0x000130f0


	//   ....[2]....
        /*08d0*/ 	.word	0x00013240


	//   ....[3]....
        /*08d4*/ 	.word	0x00013330


	//   ....[4]....
        /*08d8*/ 	.word	0x00014200


	//----- nvinfo : EIATTR_MBARRIER_INSTR_OFFSETS
	.align		4
.L_707:
        /*08dc*/ 	.byte	0x04, 0x39
        /*08de*/ 	.short	(.L_709 - .L_708)


	//   ....[0]....
.L_708:
        /*08e0*/ 	.word	0x00000180
        /*08e4*/ 	.word	0x000000ff
        /*08e8*/ 	.word	0x00030800
        /*08ec*/ 	.short	0x0100
        /*08ee*/ 	.byte	0x08
	.zero		1


	//   ....[1]....
        /*08f0*/ 	.word	0x00000190
        /*08f4*/ 	.word	0x000000ff
        /*08f8*/ 	.word	0x00030820
        /*08fc*/ 	.short	0x0100
        /*08fe*/ 	.byte	0x08
	.zero		1


	//   ....[2]....
        /*0900*/ 	.word	0x00000280
        /*0904*/ 	.word	0x000000ff
        /*0908*/ 	.word	0x00030830
        /*090c*/ 	.short	0x0100
        /*090e*/ 	.byte	0x08
	.zero		1


	//   ....[3]....
        /*0910*/ 	.word	0x00000290
        /*0914*/ 	.word	0x000000ff
        /*0918*/ 	.word	0x00030840
        /*091c*/ 	.short	0x0100
        /*091e*/ 	.byte	0x08
	.zero		1


	//   ....[4]....
        /*0920*/ 	.word	0x000002a0
        /*0924*/ 	.word	0x000000ff
        /*0928*/ 	.word	0x00030838
        /*092c*/ 	.short	0x0100
        /*092e*/ 	.byte	0x08
	.zero		1


	//   ....[5]....
        /*0930*/ 	.word	0x000002b0
        /*0934*/ 	.word	0x000000ff
        /*0938*/ 	.word	0x00030848
        /*093c*/ 	.short	0x0100
        /*093e*/ 	.byte	0x08
	.zero		1


	//   ....[6]....
        /*0940*/ 	.word	0x000003e0
        /*0944*/ 	.word	0x000000ff
        /*0948*/ 	.word	0x00030850
        /*094c*/ 	.short	0x0100
        /*094e*/ 	.byte	0x08
	.zero		1


	//   ....[7]....
        /*0950*/ 	.word	0x000003f0
        /*0954*/ 	.word	0x000000ff
        /*0958*/ 	.word	0x00030860
        /*095c*/ 	.short	0x0100
        /*095e*/ 	.byte	0x08
	.zero		1


	//   ....[8]....
        /*0960*/ 	.word	0x00000400
        /*0964*/ 	.word	0x000000ff
        /*0968*/ 	.word	0x00030858
        /*096c*/ 	.short	0x0100
        /*096e*/ 	.byte	0x08
	.zero		1


	//   ....[9]....
        /*0970*/ 	.word	0x00000410
        /*0974*/ 	.word	0x000000ff
        /*0978*/ 	.word	0x00030868
        /*097c*/ 	.short	0x0100
        /*097e*/ 	.byte	0x08
	.zero		1


	//   ....[10]....
        /*0980*/ 	.word	0x00000500
        /*0984*/ 	.word	0x000000ff
        /*0988*/ 	.word	0x00030870
        /*098c*/ 	.short	0x0100
        /*098e*/ 	.byte	0x06
	.zero		1


	//   ....[11]....
        /*0990*/ 	.word	0x00000510
        /*0994*/ 	.word	0x000000ff
        /*0998*/ 	.word	0x00030880
        /*099c*/ 	.short	0x0100
        /*099e*/ 	.byte	0x06
	.zero		1


	//   ....[12]....
        /*09a0*/ 	.word	0x00000520
        /*09a4*/ 	.word	0x000000ff
        /*09a8*/ 	.word	0x00030878
        /*09ac*/ 	.short	0x0100
        /*09ae*/ 	.byte	0x06
	.zero		1


	//   ....[13]....
        /*09b0*/ 	.word	0x00000530
        /*09b4*/ 	.word	0x000000ff
        /*09b8*/ 	.word	0x00030888
        /*09bc*/ 	.short	0x0100
        /*09be*/ 	.byte	0x06
	.zero		1


	//   ....[14]....
        /*09c0*/ 	.word	0x00000660
        /*09c4*/ 	.word	0x000000ff
        /*09c8*/ 	.word	0x00030890
        /*09cc*/ 	.short	0x0100
        /*09ce*/ 	.byte	0x08
	.zero		1


	//   ....[15]....
        /*09d0*/ 	.word	0x00000670
        /*09d4*/ 	.word	0x000000ff
        /*09d8*/ 	.word	0x000308a0
        /*09dc*/ 	.short	0x0100
        /*09de*/ 	.byte	0x08
	.zero		1


	//   ....[16]....
        /*09e0*/ 	.word	0x00000680
        /*09e4*/ 	.word	0x000000ff
        /*09e8*/ 	.word	0x00030898
        /*09ec*/ 	.short	0x0100
        /*09ee*/ 	.byte	0x08
	.zero		1


	//   ....[17]....
        /*09f0*/ 	.word	0x00000690
        /*09f4*/ 	.word	0x000000ff
        /*09f8*/ 	.word	0x000308a8
        /*09fc*/ 	.short	0x0100
        /*09fe*/ 	.byte	0x08
	.zero		1


	//   ....[18]....
        /*0a00*/ 	.word	0x000007c0
        /*0a04*/ 	.word	0x000000ff
        /*0a08*/ 	.word	0x000308b0
        /*0a0c*/ 	.short	0x0100
        /*0a0e*/ 	.byte	0x08
	.zero		1


	//   ....[19]....
        /*0a10*/ 	.word	0x000007d0
        /*0a14*/ 	.word	0x000000ff
        /*0a18*/ 	.word	0x000308c0
        /*0a1c*/ 	.short	0x0100
        /*0a1e*/ 	.byte	0x08
	.zero		1


	//   ....[20]....
        /*0a20*/ 	.word	0x000007e0
        /*0a24*/ 	.word	0x000000ff
        /*0a28*/ 	.word	0x000308b8
        /*0a2c*/ 	.short	0x0100
        /*0a2e*/ 	.byte	0x08
	.zero		1


	//   ....[21]....
        /*0a30*/ 	.word	0x000007f0
        /*0a34*/ 	.word	0x000000ff
        /*0a38*/ 	.word	0x000308c8
        /*0a3c*/ 	.short	0x0100
        /*0a3e*/ 	.byte	0x08
	.zero		1


	//   ....[22]....
        /*0a40*/ 	.word	0x00001a50
        /*0a44*/ 	.word	0x000000ff
        /*0a48*/ 	.word	0x00030800
        /*0a4c*/ 	.short	0x010a
        /*0a4e*/ 	.byte	0x28
	.zero		1


	//   ....[23]....
        /*0a50*/ 	.word	0x00001ad0
        /*0a54*/ 	.word	0x0000000d
        /*0a58*/ 	.word	0x00030830
        /*0a5c*/ 	.short	0x010a
        /*0a5e*/ 	.byte	0x3f
	.zero		1


	//   ....[24]....
        /*0a60*/ 	.word	0x00001b10
        /*0a64*/ 	.word	0x0000000d
        /*0a68*/ 	.word	0x00030830
        /*0a6c*/ 	.short	0x010a
        /*0a6e*/ 	.byte	0x3f
	.zero		1


	//   ....[25]....
        /*0a70*/ 	.word	0x00002570
        /*0a74*/ 	.word	0x000000ff
        /*0a78*/ 	.word	0x00000000
        /*0a7c*/ 	.short	0x0101
        /*0a7e*/ 	.byte	0x04
	.zero		1


	//   ....[26]....
        /*0a80*/ 	.word	0x00004e50
        /*0a84*/ 	.word	0x000000ff
        /*0a88*/ 	.word	0x00030830
        /*0a8c*/ 	.short	0x010a
        /*0a8e*/ 	.byte	0x07
	.zero		1


	//   ....[27]....
        /*0a90*/ 	.word	0x00004e90
        /*0a94*/ 	.word	0x000000ff
        /*0a98*/ 	.word	0x00030830
        /*0a9c*/ 	.short	0x010a
        /*0a9e*/ 	.byte	0x07
	.zero		1


	//   ....[28]....
        /*0aa0*/ 	.word	0x00005970
        /*0aa4*/ 	.word	0x000000ff
        /*0aa8*/ 	.word	0x00030850
        /*0aac*/ 	.short	0x010a
        /*0aae*/ 	.byte	0x06
	.zero		1


	//   ....[29]....
        /*0ab0*/ 	.word	0x000059b0
        /*0ab4*/ 	.word	0x000000ff
        /*0ab8*/ 	.word	0x00030850
        /*0abc*/ 	.short	0x010a
        /*0abe*/ 	.byte	0x06
	.zero		1


	//   ....[30]....
        /*0ac0*/ 	.word	0x00006060
        /*0ac4*/ 	.word	0x000000ff
        /*0ac8*/ 	.word	0x00000000
        /*0acc*/ 	.short	0x0101
        /*0ace*/ 	.byte	0x07
	.zero		1


	//   ....[31]....
        /*0ad0*/ 	.word	0x000082e0
        /*0ad4*/ 	.word	0x000000ff
        /*0ad8*/ 	.word	0x00000000
        /*0adc*/ 	.short	0x0101
        /*0ade*/ 	.byte	0x06
	.zero		1


	//   ....[32]....
        /*0ae0*/ 	.word	0x00008780
        /*0ae4*/ 	.word	0x000000ff
        /*0ae8*/ 	.word	0x00030830
        /*0aec*/ 	.short	0x010a
        /*0aee*/ 	.byte	0x07
	.zero		1


	//   ....[33]....
        /*0af0*/ 	.word	0x000087c0
        /*0af4*/ 	.word	0x000000ff
        /*0af8*/ 	.word	0x00030830
        /*0afc*/ 	.short	0x010a
        /*0afe*/ 	.byte	0x07
	.zero		1


	//   ....[34]....
        /*0b00*/ 	.word	0x000092a0
        /*0b04*/ 	.word	0x000000ff
        /*0b08*/ 	.word	0x00030850
        /*0b0c*/ 	.short	0x010a
        /*0b0e*/ 	.byte	0x06
	.zero		1


	//   ....[35]....
        /*0b10*/ 	.word	0x000092e0
        /*0b14*/ 	.word	0x000000ff
        /*0b18*/ 	.word	0x00030850
        /*0b1c*/ 	.short	0x010a
        /*0b1e*/ 	.byte	0x06
	.zero		1


	//   ....[36]....
        /*0b20*/ 	.word	0x00009970
        /*0b24*/ 	.word	0x000000ff
        /*0b28*/ 	.word	0x00000000
        /*0b2c*/ 	.short	0x0101
        /*0b2e*/ 	.byte	0x07
	.zero		1


	//   ....[37]....
        /*0b30*/ 	.word	0x0000a980
        /*0b34*/ 	.word	0x000000ff
        /*0b38*/ 	.word	0x00000000
        /*0b3c*/ 	.short	0x0101
        /*0b3e*/ 	.byte	0x06
	.zero		1


	//   ....[38]....
        /*0b40*/ 	.word	0x0000ac20
        /*0b44*/ 	.word	0x000000ff
        /*0b48*/ 	.word	0x00030830
        /*0b4c*/ 	.short	0x010a
        /*0b4e*/ 	.byte	0x06
	.zero		1


	//   ....[39]....
        /*0b50*/ 	.word	0x0000ac60
        /*0b54*/ 	.word	0x000000ff
        /*0b58*/ 	.word	0x00030830
        /*0b5c*/ 	.short	0x010a
        /*0b5e*/ 	.byte	0x06
	.zero		1


	//   ....[40]....
        /*0b60*/ 	.word	0x0000b740
        /*0b64*/ 	.word	0x000000ff
        /*0b68*/ 	.word	0x00030850
        /*0b6c*/ 	.short	0x010a
        /*0b6e*/ 	.byte	0x06
	.zero		1


	//   ....[41]....
        /*0b70*/ 	.word	0x0000b780
        /*0b74*/ 	.word	0x000000ff
        /*0b78*/ 	.word	0x00030850
        /*0b7c*/ 	.short	0x010a
        /*0b7e*/ 	.byte	0x06
	.zero		1


	//   ....[42]....
        /*0b80*/ 	.word	0x0000bdf0
        /*0b84*/ 	.word	0x000000ff
        /*0b88*/ 	.word	0x00000000
        /*0b8c*/ 	.short	0x0101
        /*0b8e*/ 	.byte	0x04
	.zero		1


	//   ....[43]....
        /*0b90*/ 	.word	0x0000e0c0
        /*0b94*/ 	.word	0x000000ff
        /*0b98*/ 	.word	0x00000000
        /*0b9c*/ 	.short	0x0101
        /*0b9e*/ 	.byte	0x06
	.zero		1


	//   ....[44]....
        /*0ba0*/ 	.word	0x0000e880
        /*0ba4*/ 	.word	0x000000ff
        /*0ba8*/ 	.word	0x00030850
        /*0bac*/ 	.short	0x010a
        /*0bae*/ 	.byte	0x05
	.zero		1


	//   ....[45]....
        /*0bb0*/ 	.word	0x0000e8c0
        /*0bb4*/ 	.word	0x000000ff
        /*0bb8*/ 	.word	0x00030850
        /*0bbc*/ 	.short	0x010a
        /*0bbe*/ 	.byte	0x05
	.zero		1


	//   ....[46]....
        /*0bc0*/ 	.word	0x0000ed90
        /*0bc4*/ 	.word	0x000000ff
        /*0bc8*/ 	.word	0x00000000
        /*0bcc*/ 	.short	0x0101
        /*0bce*/ 	.byte	0x04
	.zero		1


	//   ....[47]....
        /*0bd0*/ 	.word	0x00010890
        /*0bd4*/ 	.word	0x00000011
        /*0bd8*/ 	.word	0x00000000
        /*0bdc*/ 	.short	0x0101
        /*0bde*/ 	.byte	0x3f
	.zero		1


	//   ....[48]....
        /*0be0*/ 	.word	0x000138c0
        /*0be4*/ 	.word	0x00000007
        /*0be8*/ 	.word	0x00030840
        /*0bec*/ 	.short	0x010a
        /*0bee*/ 	.byte	0x3f
	.zero		1


	//   ....[49]....
        /*0bf0*/ 	.word	0x00013f70
        /*0bf4*/ 	.word	0x00000007
        /*0bf8*/ 	.word	0x00030830
        /*0bfc*/ 	.short	0x0107
        /*0bfe*/ 	.byte	0x3f
	.zero		1


	//   ....[50]....
        /*0c00*/ 	.word	0x00014030
        /*0c04*/ 	.word	0x00000007
        /*0c08*/ 	.word	0x00030830
        /*0c0c*/ 	.short	0x0101
        /*0c0e*/ 	.byte	0x3f
	.zero		1


	//   ....[51]....
        /*0c10*/ 	.word	0x00014b80
        /*0c14*/ 	.word	0x00000011
        /*0c18*/ 	.word	0x00030800
        /*0c1c*/ 	.short	0x0107
        /*0c1e*/ 	.byte	0x3f
	.zero		1


	//   ....[52]....
        /*0c20*/ 	.word	0x00014ca0
        /*0c24*/ 	.word	0x00000011
        /*0c28*/ 	.word	0x00030800
        /*0c2c*/ 	.short	0x0101
        /*0c2e*/ 	.byte	0x3f
	.zero		1


	//   ....[53]....
        /*0c30*/ 	.word	0x00014cc0
        /*0c34*/ 	.word	0x00000011
        /*0c38*/ 	.word	0x00030820
        /*0c3c*/ 	.short	0x010a
        /*0c3e*/ 	.byte	0x3f
	.zero		1


	//   ....[54]....
        /*0c40*/ 	.word	0x00015090
        /*0c44*/ 	.word	0x00000007
        /*0c48*/ 	.word	0x00030840
        /*0c4c*/ 	.short	0x010a
        /*0c4e*/ 	.byte	0x3f
	.zero		1


	//   ....[55]....
        /*0c50*/ 	.word	0x00015570
        /*0c54*/ 	.word	0x00000007
        /*0c58*/ 	.word	0x00030830
        /*0c5c*/ 	.short	0x0107
        /*0c5e*/ 	.byte	0x3f
	.zero		1


	//   ....[56]....
        /*0c60*/ 	.word	0x00015630
        /*0c64*/ 	.word	0x00000007
        /*0c68*/ 	.word	0x00030830
        /*0c6c*/ 	.short	0x0101
        /*0c6e*/ 	.byte	0x3f
	.zero		1


	//   ....[57]....
        /*0c70*/ 	.word	0x00015690
        /*0c74*/ 	.word	0x00000006
        /*0c78*/ 	.word	0x00030860
        /*0c7c*/ 	.short	0x010a
        /*0c7e*/ 	.byte	0x3f
	.zero		1


	//   ....[58]....
        /*0c80*/ 	.word	0x00015c00
        /*0c84*/ 	.word	0x00000006
        /*0c88*/ 	.word	0x00030850
        /*0c8c*/ 	.short	0x0107
        /*0c8e*/ 	.byte	0x3f
	.zero		1


	//   ....[59]....
        /*0c90*/ 	.word	0x00015d60
        /*0c94*/ 	.word	0x00000006
        /*0c98*/ 	.word	0x00030850
        /*0c9c*/ 	.short	0x0101
        /*0c9e*/ 	.byte	0x3f
	.zero		1


	//   ....[60]....
        /*0ca0*/ 	.word	0x00015f80
        /*0ca4*/ 	.word	0x00000000
        /*0ca8*/ 	.word	0x00030860
        /*0cac*/ 	.short	0x010a
        /*0cae*/ 	.byte	0x3f
	.zero		1


	//   ....[61]....
        /*0cb0*/ 	.word	0x00016490
        /*0cb4*/ 	.word	0x00000000
        /*0cb8*/ 	.word	0x00030850
        /*0cbc*/ 	.short	0x0107
        /*0cbe*/ 	.byte	0x3f
	.zero		1


	//   ....[62]....
        /*0cc0*/ 	.word	0x00016550
        /*0cc4*/ 	.word	0x00000000
        /*0cc8*/ 	.word	0x00030850
        /*0ccc*/ 	.short	0x0101
        /*0cce*/ 	.byte	0x3f
	.zero		1


	//   ....[63]....
        /*0cd0*/ 	.word	0x00017280
        /*0cd4*/ 	.word	0x00000004
        /*0cd8*/ 	.word	0x00030820
        /*0cdc*/ 	.short	0x010a
        /*0cde*/ 	.byte	0x3f
	.zero		1


	//   ....[64]....
        /*0ce0*/ 	.word	0x00017400
        /*0ce4*/ 	.word	0x00000005
        /*0ce8*/ 	.word	0x00030840
        /*0cec*/ 	.short	0x010a
        /*0cee*/ 	.byte	0x3f
	.zero		1


	//   ....[65]....
        /*0cf0*/ 	.word	0x000174a0
        /*0cf4*/ 	.word	0x00000017
        /*0cf8*/ 	.word	0x00030840
        /*0cfc*/ 	.short	0x010a
        /*0cfe*/ 	.byte	0x3f
	.zero		1


	//   ....[66]....
        /*0d00*/ 	.word	0x000174e0
        /*0d04*/ 	.word	0x00000005
        /*0d08*/ 	.word	0x00030860
        /*0d0c*/ 	.short	0x010a
        /*0d0e*/ 	.byte	0x3f
	.zero		1


	//   ....[67]....
        /*0d10*/ 	.word	0x00017520
        /*0d14*/ 	.word	0x00000017
        /*0d18*/ 	.word	0x00030860
        /*0d1c*/ 	.short	0x010a
        /*0d1e*/ 	.byte	0x3f
	.zero		1


	//   ....[68]....
        /*0d20*/ 	.word	0x00017590
        /*0d24*/ 	.word	0x00000003
        /*0d28*/ 	.word	0x00030800
        /*0d2c*/ 	.short	0x010a
        /*0d2e*/ 	.byte	0x3f
	.zero		1


	//   ....[69]....
        /*0d30*/ 	.word	0x000175e0
        /*0d34*/ 	.word	0x0000000d
        /*0d38*/ 	.word	0x00030830
        /*0d3c*/ 	.short	0x010a
        /*0d3e*/ 	.byte	0x3f
	.zero		1


	//   ....[70]....
        /*0d40*/ 	.word	0x00017640
        /*0d44*/ 	.word	0x00000009
        /*0d48*/ 	.word	0x00030830
        /*0d4c*/ 	.short	0x010a
        /*0d4e*/ 	.byte	0x3f
	.zero		1


	//   ....[71]....
        /*0d50*/ 	.word	0x000176a0
        /*0d54*/ 	.word	0x00000009
        /*0d58*/ 	.word	0x00030850
        /*0d5c*/ 	.short	0x010a
        /*0d5e*/ 	.byte	0x3f
	.zero		1


	//   ....[72]....
        /*0d60*/ 	.word	0x00017700
        /*0d64*/ 	.word	0x00000009
        /*0d68*/ 	.word	0x00030830
        /*0d6c*/ 	.short	0x010a
        /*0d6e*/ 	.byte	0x3f
	.zero		1


	//   ....[73]....
        /*0d70*/ 	.word	0x00017760
        /*0d74*/ 	.word	0x00000009
        /*0d78*/ 	.word	0x00030850
        /*0d7c*/ 	.short	0x010a
        /*0d7e*/ 	.byte	0x3f
	.zero		1


	//   ....[74]....
        /*0d80*/ 	.word	0x000177c0
        /*0d84*/ 	.word	0x00000009
        /*0d88*/ 	.word	0x00030830
        /*0d8c*/ 	.short	0x010a
        /*0d8e*/ 	.byte	0x3f
	.zero		1


	//   ....[75]....
        /*0d90*/ 	.word	0x00017820
        /*0d94*/ 	.word	0x00000009
        /*0d98*/ 	.word	0x00030850
        /*0d9c*/ 	.short	0x010a
        /*0d9e*/ 	.byte	0x3f
	.zero		1


	//   ....[76]....
        /*0da0*/ 	.word	0x00017880
        /*0da4*/ 	.word	0x00000005
        /*0da8*/ 	.word	0x00030850
        /*0dac*/ 	.short	0x010a
        /*0dae*/ 	.byte	0x3f
	.zero		1


	//   ....[77]....
        /*0db0*/ 	.word	0x000179a0
        /*0db4*/ 	.word	0x00000007
        /*0db8*/ 	.word	0x00030840
        /*0dbc*/ 	.short	0x010a
        /*0dbe*/ 	.byte	0x3f
	.zero		1


	//   ....[78]....
        /*0dc0*/ 	.word	0x00018d70
        /*0dc4*/ 	.word	0x00000011
        /*0dc8*/ 	.word	0x00030820
        /*0dcc*/ 	.short	0x010a
        /*0dce*/ 	.byte	0x3f
	.zero		1


	//   ....[79]....
        /*0dd0*/ 	.word	0x00018dc0
        /*0dd4*/ 	.word	0x00000007
        /*0dd8*/ 	.word	0x00030840
        /*0ddc*/ 	.short	0x010a
        /*0dde*/ 	.byte	0x3f
	.zero		1


	//   ....[80]....
        /*0de0*/ 	.word	0x00019590
        /*0de4*/ 	.word	0x00000006
        /*0de8*/ 	.word	0x00030860
        /*0dec*/ 	.short	0x010a
        /*0dee*/ 	.byte	0x3f
	.zero		1


	//   ....[81]....
        /*0df0*/ 	.word	0x00019e30
        /*0df4*/ 	.word	0x00000000
        /*0df8*/ 	.word	0x00030860
        /*0dfc*/ 	.short	0x010a
        /*0dfe*/ 	.byte	0x3f
	.zero		1


	//   ....[82]....
        /*0e00*/ 	.word	0x0001afc0
        /*0e04*/ 	.word	0x00000004
        /*0e08*/ 	.word	0x00030820
        /*0e0c*/ 	.short	0x010a
        /*0e0e*/ 	.byte	0x3f
	.zero		1


	//   ....[83]....
        /*0e10*/ 	.word	0x0001b160
        /*0e14*/ 	.word	0x00000005
        /*0e18*/ 	.word	0x00030840
        /*0e1c*/ 	.short	0x010a
        /*0e1e*/ 	.byte	0x3f
	.zero		1


	//   ....[84]....
        /*0e20*/ 	.word	0x0001b1b0
        /*0e24*/ 	.word	0x00000017
        /*0e28*/ 	.word	0x00030840
        /*0e2c*/ 	.short	0x010a
        /*0e2e*/ 	.byte	0x3f
	.zero		1


	//   ....[85]....
        /*0e30*/ 	.word	0x0001b200
        /*0e34*/ 	.word	0x00000005
        /*0e38*/ 	.word	0x00030860
        /*0e3c*/ 	.short	0x010a
        /*0e3e*/ 	.byte	0x3f
	.zero		1


	//----- nvinfo : EIATTR_NUM_MBARRIERS
	.align		4
.L_709:
        /*0e40*/ 	.byte	0x03, 0x38
        /*0e42*/ 	.short	0x0016


	//----- nvinfo : EIATTR_EXIT_INSTR_OFFSETS
	.align		4
        /*0e44*/ 	.byte	0x04, 0x1c
        /*0e46*/ 	.short	(.L_711 - .L_710)


	//   ....[0]....
.L_710:
        /*0e48*/ 	.word	0x00000960


	//   ....[1]....
        /*0e4c*/ 	.word	0x00011920


	//   ....[2]....
        /*0e50*/ 	.word	0x00017570


	//----- nvinfo : EIATTR_MAX_THREADS
	.align		4
.L_711:
        /*0e54*/ 	.byte	0x04, 0x05
        /*0e56*/ 	.short	(.L_713 - .L_712)
.L_712:
        /*0e58*/ 	.word	0x00000180
        /*0e5c*/ 	.word	0x00000001
        /*0e60*/ 	.word	0x00000001


	//----- nvinfo : EIATTR_CRS_STACK_SIZE
	.align		4
.L_713:
        /*0e64*/ 	.byte	0x04, 0x1e
        /*0e66*/ 	.short	(.L_715 - .L_714)
.L_714:
        /*0e68*/ 	.word	0x00000000


	//----- nvinfo : EIATTR_CBANK_PARAM_SIZE
	.align		4
.L_715:
        /*0e6c*/ 	.byte	0x03, 0x19
        /*0e6e*/ 	.short	0x0af0


	//----- nvinfo : EIATTR_PARAM_CBANK
	.align		4
        /*0e70*/ 	.byte	0x04, 0x0a
        /*0e72*/ 	.short	(.L_717 - .L_716)
	.align		4
.L_716:
        /*0e74*/ 	.word	index@(.nv.constant0._ZN7cutlass13device_kernelIN5flash11enable_sm90INS1_16FlashAttnFwdSm90INS1_25CollectiveMainloopFwdSm90ILi2EN4cute5tupleIJNS5_1CILi1EEES8_S8_EEENS6_IJNS7_ILi128EEENS7_ILi96EEENS7_ILi192EEEEEELi192ENS_6half_tEfNS_4arch4Sm90ELb0ELb1ELb1ELb1ELb1ELb0ELb0ELb1ELb1ELb1ELb0ELb0EEENS1_21CollectiveEpilogueFwdINS6_IJSA_SC_SB_EEES9_SE_SG_Li256ELb1ELb1ELb0ELb0EEENS1_36VarlenDynamicPersistentTileSchedulerILi128ELi96ELi256ELi128ELb0ELb1ELb1ELb1ELb0ELb1EEEEEEEEEvNT_6ParamsE)
        /*0e78*/ 	.short	0x0210
        /*0e7a*/ 	.short	0x0af0


	//----- nvinfo : EIATTR_SW_WAR
	.align		4
.L_717:
        /*0e7c*/ 	.byte	0x04, 0x36
        /*0e7e*/ 	.short	(.L_719 - .L_718)
.L_718:
        /*0e80*/ 	.word	0x00000008
.L_719:


//--------------------- .nv.info._ZN7cutlass13device_kernelIN5flash11enable_sm90INS1_16FlashAttnFwdSm90INS1_25CollectiveMainloopFwdSm90ILi2EN4cute5tupleIJNS5_1CILi1EEES8_S8_EEENS6_IJNS7_ILi128EEENS7_ILi96EEENS7_ILi192EEEEEELi192ENS_6half_tEfNS_4arch4Sm90ELb0ELb1ELb1ELb1ELb1ELb1ELb0ELb1ELb1ELb1ELb0ELb0EEENS1_21CollectiveEpilogueFwdINS6_IJSA_SC_SB_EEES9_SE_SG_Li256ELb1ELb1ELb0ELb0EEENS1_36VarlenDynamicPersistentTileSchedulerILi128ELi96ELi256ELi128ELb0ELb1ELb1ELb1ELb0ELb1EEEEEEEEEvNT_6ParamsE --------------------------
	.section	.nv.info._ZN7cutlass13device_kernelIN5flash11enable_sm90INS1_16FlashAttnFwdSm90INS1_25CollectiveMainloopFwdSm90ILi2EN4cute5tupleIJNS5_1CILi1EEES8_S8_EEENS6_IJNS7_ILi128EEENS7_ILi96EEENS7_ILi192EEEEEELi192ENS_6half_tEfNS_4arch4Sm90ELb0ELb1ELb1ELb1ELb1ELb1ELb0ELb1ELb1ELb1ELb0ELb0EEENS1_21CollectiveEpilogueFwdINS6_IJSA_SC_SB_EEES9_SE_SG_Li256ELb1ELb1ELb0ELb0EEENS1_36VarlenDynamicPersistentTileSchedulerILi128ELi96ELi256ELi128ELb0ELb1ELb1ELb1ELb0ELb1EEEEEEEEEvNT_6ParamsE,"",@"SHT_CUDA_INFO"
	.sectionflags	@""
	.align	4


	//----- nvinfo : EIATTR_CUDA_API_VERSION
	.align		4
        /*0000*/ 	.byte	0x04, 0x37
        /*0002*/ 	.short	(.L_721 - .L_720)
.L_720:
        /*0004*/ 	.word	0x00000082


	//----- nvinfo : EIATTR_KPARAM_INFO
	.align		4
.L_721:
        /*0008*/ 	.byte	0x04, 0x17
        /*000a*/ 	.short	(.L_723 - .L_722)
.L_722:
        /*000c*/ 	.word	0x00000000
        /*0010*/ 	.short	0x0000
        /*0012*/ 	.short	0x0070
        /*0014*/ 	.byte	0x00, 0xf0, 0x01, 0x2a


	//----- nvinfo : EIATTR_SPARSE_MMA_MASK
	.align		4
.L_723:
        /*0018*/ 	.byte	0x03, 0x50
        /*001a*/ 	.short	0x0000


	//----- nvinfo : EIATTR_MAXREG_COUNT
	.align		4
        /*001c*/ 	.byte	0x03, 0x1b
        /*001e*/ 	.short	0x00a8


	//----- nvinfo : EIATTR_NUM_BARRIERS
	.align		4
        /*0020*/ 	.byte	0x02, 0x4c
        /*0022*/ 	.byte	0x10
	.zero		1


	//----- nvinfo : EIATTR_EXTERNS
	.align		4
        /*0024*/ 	.byte	0x04, 0x0f
        /*0026*/ 	.short	(.L_725 - .L_724)


	//   ....[0]....
	.align		4
.L_724:
        /*0028*/ 	.word	index@(__assertfail)


	//----- nvinfo : EIATTR_ANNOTATIONS
	.align		4
.L_725:
        /*002c*/ 	.byte	0x04, 0x55
        /*002e*/ 	.short	(.L_727 - .L_726)


	//   ....[0]....
.L_726:
        /* <DEDUP_REMOVED lines=74> */


	//----- nvinfo : EIATTR_MERCURY_ISA_VERSION
	.align		4
.L_727:
        /*04c0*/ 	.byte	0x03, 0x5f
        /*04c2*/ 	.short	0x0101


	//----- nvinfo : EIATTR_UNUSED_LOAD_BYTE_OFFSET
	.align		4
        /*04c4*/ 	.byte	0x04, 0x44
        /*04c6*/ 	.short	(.L_729 - .L_728)


	//   ....[0]....
.L_728:
        /*04c8*/ 	.word	0x00000a50
        /*04cc*/ 	.word	0x0000fff0


	//   ....[1]....
        /*04d0*/ 	.word	0x000211c0
        /*04d4*/ 	.word	0x0000fff0


	//----- nvinfo : EIATTR_INT_WARP_WIDE_INSTR_OFFSETS
	.align		4
.L_729:
        /*04d8*/ 	.byte	0x04, 0x31
        /*04da*/ 	.short	(.L_731 - .L_730)


	//   ....[0]....
.L_730:
        /*04dc*/ 	.word	0x00000130


	//   ....[1]....
        /*04e0*/ 	.word	0x00000170


	//   ....[2]....
        /*04e4*/ 	.word	0x000001e0


	//   ....[3]....
        /*04e8*/ 	.word	0x00026900


	//   ....[4]....
        /*04ec*/ 	.word	0x00026990


	//   ....[5]....
        /*04f0*/ 	.word	0x00029870


	//   ....[6]....
        /*04f4*/ 	.word	0x00029900


	//----- nvinfo : EIATTR_COOP_GROUP_MASK_REGIDS
	.align		4
.L_731:
        /*04f8*/ 	.byte	0x04, 0x29
        /*04fa*/ 	.short	(.L_733 - .L_732)


	//   ....[0]....
.L_732:
        /*04fc*/ 	.word	0xffffffff


	//   ....[1]....
        /*0500*/ 	.word	0xffffffff


	//   ....[2]....
        /*0504*/ 	.word	0xffffffff


	//   ....[3]....
        /*0508*/ 	.word	0xffffffff


	//   ....[4]....
        /*050c*/ 	.word	0xffffffff


	//   ....[5]....
        /*0510*/ 	.word	0xffffffff


	//   ....[6]....
        /*0514*/ 	.word	0xffffffff


	//   ....[7]....
        /*0518*/ 	.word	0xffffffff


	//   ....[8]....
        /*051c*/ 	.word	0xffffffff


	//   ....[9]....
        /*0520*/ 	.word	0xffffffff


	//   ....[10]....
        /*0524*/ 	.word	0xffffffff


	//   ....[11]....
        /*0528*/ 	.word	0xffffffff


	//   ....[12]....
        /*052c*/ 	.word	0xffffffff


	//   ....[13]....
        /*0530*/ 	.word	0xffffffff


	//   ....[14]....
        /*0534*/ 	.word	0xffffffff


	//   ....[15]....
        /*0538*/ 	.word	0xffffffff


	//   ....[16]....
        /*053c*/ 	.word	0xffffffff


	//   ....[17]....
        /*0540*/ 	.word	0xffffffff


	//   ....[18]....
        /*0544*/ 	.word	0xffffffff


	//   ....[19]....
        /*0548*/ 	.word	0xffffffff


	//   ....[20]....
        /*054c*/ 	.word	0xffffffff


	//   ....[21]....
        /*0550*/ 	.word	0xffffffff


	//   ....[22]....
        /*0554*/ 	.word	0xffffffff


	//   ....[23]....
        /*0558*/ 	.word	0xffffffff


	//   ....[24]....
        /*055c*/ 	.word	0xffffffff


	//   ....[25]....
        /*0560*/ 	.word	0xffffffff


	//   ....[26]....
        /*0564*/ 	.word	0xffffffff


	//   ....[27]....
        /*0568*/ 	.word	0xffffffff


	//   ....[28]....
        /*056c*/ 	.word	0xffffffff


	//   ....[29]....
        /*0570*/ 	.word	0xffffffff


	//   ....[30]....
        /*0574*/ 	.word	0xffffffff


	//   ....[31]....
        /*0578*/ 	.word	0xffffffff


	//   ....[32]....
        /*057c*/ 	.word	0xffffffff


	//   ....[33]....
        /*0580*/ 	.word	0xffffffff


	//   ....[34]....
        /*0584*/ 	.word	0xffffffff


	//   ....[35]....
        /*0588*/ 	.word	0xffffffff


	//   ....[36]....
        /*058c*/ 	.word	0xffffffff


	//   ....[37]....
        /*0590*/ 	.word	0xffffffff


	//   ....[38]....
        /*0594*/ 	.word	0xffffffff


	//   ....[39]....
        /*0598*/ 	.word	0xffffffff


	//   ....[40]....
        /*059c*/ 	.word	0xffffffff


	//   ....[41]....
        /*05a0*/ 	.word	0xffffffff


	//   ....[42]....
        /*05a4*/ 	.word	0xffffffff


	//   ....[43]....
        /*05a8*/ 	.word	0xffffffff


	//   ....[44]....
        /*05ac*/ 	.word	0xffffffff


	//   ....[45]....
        /*05b0*/ 	.word	0xffffffff


	//   ....[46]....
        /*05b4*/ 	.word	0xffffffff


	//   ....[47]....
        /*05b8*/ 	.word	0xffffffff


	//   ....[48]....
        /*05bc*/ 	.word	0xffffffff


	//   ....[49]....
        /*05c0*/ 	.word	0xffffffff


	//   ....[50]....
        /*05c4*/ 	.word	0xffffffff


	//   ....[51]....
        /*05c8*/ 	.word	0xffffffff


	//   ....[52]....
        /*05cc*/ 	.word	0xffffffff


	//   ....[53]....
        /*05d0*/ 	.word	0xffffffff


	//   ....[54]....
        /*05d4*/ 	.word	0xffffffff


	//   ....[55]....
        /*05d8*/ 	.word	0xffffffff


	//   ....[56]....
        /*05dc*/ 	.word	0xffffffff


	//   ....[57]....
        /*05e0*/ 	.word	0xffffffff


	//   ....[58]....
        /*05e4*/ 	.word	0xffffffff


	//   ....[59]....
        /*05e8*/ 	.word	0xffffffff


	//   ....[60]....
        /*05ec*/ 	.word	0xffffffff


	//   ....[61]....
        /*05f0*/ 	.word	0xffffffff


	//   ....[62]....
        /*05f4*/ 	.word	0xffffffff


	//   ....[63]....
        /*05f8*/ 	.word	0xffffffff


	//   ....[64]....
        /*05fc*/ 	.word	0xffffffff


	//   ....[65]....
        /*0600*/ 	.word	0xffffffff


	//   ....[66]....
        /*0604*/ 	.word	0xffffffff


	//   ....[67]....
        /*0608*/ 	.word	0xffffffff


	//   ....[68]....
        /*060c*/ 	.word	0xffffffff


	//   ....[69]....
        /*0610*/ 	.word	0xffffffff


	//   ....[70]....
        /*0614*/ 	.word	0xffffffff


	//   ....[71]....
        /*0618*/ 	.word	0xffffffff


	//   ....[72]....
        /*061c*/ 	.word	0xffffffff


	//   ....[73]....
        /*0620*/ 	.word	0xffffffff


	//   ....[74]....
        /*0624*/ 	.word	0xffffffff


	//   ....[75]....
        /*0628*/ 	.word	0xffffffff


	//   ....[76]....
        /*062c*/ 	.word	0xffffffff


	//   ....[77]....
        /*0630*/ 	.word	0xffffffff


	//   ....[78]....
        /*0634*/ 	.word	0xffffffff


	//   ....[79]....
        /*0638*/ 	.word	0xffffffff


	//   ....[80]....
        /*063c*/ 	.word	0xffffffff


	//   ....[81]....
        /*0640*/ 	.word	0xffffffff


	//   ....[82]....
        /*0644*/ 	.word	0xffffffff


	//   ....[83]....
        /*0648*/ 	.word	0xffffffff


	//   ....[84]....
        /*064c*/ 	.word	0xffffffff


	//   ....[85]....
        /*0650*/ 	.word	0xffffffff


	//   ....[86]....
        /*0654*/ 	.word	0xffffffff


	//   ....[87]....
        /*0658*/ 	.word	0xffffffff


	//   ....[88]....
        /*065c*/ 	.word	0xffffffff


	//   ....[89]....
        /*0660*/ 	.word	0xffffffff


	//   ....[90]....
        /*0664*/ 	.word	0xffffffff


	//   ....[91]....
        /*0668*/ 	.word	0xffffffff


	//   ....[92]....
        /*066c*/ 	.word	0xffffffff


	//   ....[93]....
        /*0670*/ 	.word	0xffffffff


	//   ....[94]....
        /*0674*/ 	.word	0xffffffff


	//   ....[95]....
        /*0678*/ 	.word	0xffffffff


	//   ....[96]....
        /*067c*/ 	.word	0xffffffff


	//   ....[97]....
        /*0680*/ 	.word	0xffffffff


	//   ....[98]....
        /*0684*/ 	.word	0xffffffff


	//   ....[99]....
        /*0688*/ 	.word	0xffffffff


	//   ....[100]....
        /*068c*/ 	.word	0xffffffff


	//   ....[101]....
        /*0690*/ 	.word	0xffffffff


	//   ....[102]....
        /*0694*/ 	.word	0xffffffff


	//   ....[103]....
        /*0698*/ 	.word	0xffffffff


	//   ....[104]....
        /*069c*/ 	.word	0xffffffff


	//   ....[105]....
        /*06a0*/ 	.word	0xffffffff


	//   ....[106]....
        /*06a4*/ 	.word	0xffffffff


	//   ....[107]....
        /*06a8*/ 	.word	0xffffffff


	//   ....[108]....
        /*06ac*/ 	.word	0xffffffff


	//   ....[109]....
        /*06b0*/ 	.word	0xffffffff


	//   ....[110]....
        /*06b4*/ 	.word	0xffffffff


	//   ....[111]....
        /*06b8*/ 	.word	0xffffffff


	//   ....[112]....
        /*06bc*/ 	.word	0xffffffff


	//   ....[113]....
        /*06c0*/ 	.word	0xffffffff


	//   ....[114]....
        /*06c4*/ 	.word	0xffffffff


	//   ....[115]....
        /*06c8*/ 	.word	0xffffffff


	//   ....[116]....
        /*06cc*/ 	.word	0xffffffff


	//   ....[117]....
        /*06d0*/ 	.word	0xffffffff


	//   ....[118]....
        /*06d4*/ 	.word	0xffffffff


	//   ....[119]....
        /*06d8*/ 	.word	0xffffffff


	//   ....[120]....
        /*06dc*/ 	.word	0xffffffff


	//   ....[121]....
        /*06e0*/ 	.word	0xffffffff


	//   ....[122]....
        /*06e4*/ 	.word	0xffffffff


	//   ....[123]....
        /*06e8*/ 	.word	0xffffffff


	//   ....[124]....
        /*06ec*/ 	.word	0xffffffff


	//   ....[125]....
        /*06f0*/ 	.word	0xffffffff


	//   ....[126]....
        /*06f4*/ 	.word	0xffffffff


	//   ....[127]....
        /*06f8*/ 	.word	0xffffffff


	//   ....[128]....
        /*06fc*/ 	.word	0xffffffff


	//   ....[129]....
        /*0700*/ 	.word	0xffffffff


	//   ....[130]....
        /*0704*/ 	.word	0xffffffff


	//   ....[131]....
        /*0708*/ 	.word	0xffffffff


	//   ....[132]....
        /*070c*/ 	.word	0xffffffff


	//   ....[133]....
        /*0710*/ 	.word	0xffffffff


	//   ....[134]....
        /*0714*/ 	.word	0xffffffff


	//   ....[135]....
        /*0718*/ 	.word	0xffffffff


	//   ....[136]....
        /*071c*/ 	.word	0xffffffff


	//   ....[137]....
        /*0720*/ 	.word	0xffffffff


	//   ....[138]....
        /*0724*/ 	.word	0xffffffff


	//   ....[139]....
        /*0728*/ 	.word	0xffffffff


	//   ....[140]....
        /*072c*/ 	.word	0xffffffff


	//   ....[141]....
        /*0730*/ 	.word	0xffffffff


	//   ....[142]....
        /*0734*/ 	.word	0xffffffff


	//   ....[143]....
        /*0738*/ 	.word	0xffffffff


	//   ....[144]....
        /*073c*/ 	.word	0xffffffff


	//   ....[145]....
        /*0740*/ 	.word	0xffffffff


	//   ....[146]....
        /*0744*/ 	.word	0xffffffff


	//   ....[147]....
        /*0748*/ 	.word	0xffffffff


	//   ....[148]....
        /*074c*/ 	.word	0xffffffff


	//   ....[149]....
        /*0750*/ 	.word	0xffffffff


	//   ....[150]....
        /*0754*/ 	.word	0xffffffff


	//   ....[151]....
        /*0758*/ 	.word	0xffffffff


	//   ....[152]....
        /*075c*/ 	.word	0xffffffff


	//   ....[153]....
        /*0760*/ 	.word	0xffffffff


	//   ....[154]....
        /*0764*/ 	.word	0xffffffff


	//   ....[155]....
        /*0768*/ 	.word	0xffffffff


	//   ....[156]....
        /*076c*/ 	.word	0xffffffff


	//   ....[157]....
        /*0770*/ 	.word	0xffffffff


	//   ....[158]....
        /*0774*/ 	.word	0xffffffff


	//   ....[159]....
        /*0778*/ 	.word	0xffffffff


	//   ....[160]....
        /*077c*/ 	.word	0xffffffff


	//   ....[161]....
        /*0780*/ 	.word	0xffffffff


	//   ....[162]....
        /*0784*/ 	.word	0xffffffff


	//   ....[163]....
        /*0788*/ 	.word	0xffffffff


	//   ....[164]....
        /*078c*/ 	.word	0xffffffff


	//   ....[165]....
        /*0790*/ 	.word	0xffffffff


	//   ....[166]....
        /*0794*/ 	.word	0xffffffff


	//   ....[167]....
        /*0798*/ 	.word	0xffffffff


	//   ....[168]....
        /*079c*/ 	.word	0xffffffff


	//   ....[169]....
        /*07a0*/ 	.word	0xffffffff


	//   ....[170]....
        /*07a4*/ 	.word	0xffffffff


	//   ....[171]....
        /*07a8*/ 	.word	0xffffffff


	//   ....[172]....
        /*07ac*/ 	.word	0xffffffff


	//   ....[173]....
        /*07b0*/ 	.word	0xffffffff


	//   ....[174]....
        /*07b4*/ 	.word	0xffffffff


	//   ....[175]....
        /*07b8*/ 	.word	0xffffffff


	//   ....[176]....
        /*07bc*/ 	.word	0xffffffff


	//   ....[177]....
        /*07c0*/ 	.word	0xffffffff


	//   ....[178]....
        /*07c4*/ 	.word	0xffffffff


	//   ....[179]....
        /*07c8*/ 	.word	0xffffffff


	//   ....[180]....
        /*07cc*/ 	.word	0xffffffff


	//   ....[181]....
        /*07d0*/ 	.word	0xffffffff


	//   ....[182]....
        /*07d4*/ 	.word	0xffffffff


	//   ....[183]....
        /*07d8*/ 	.word	0xffffffff


	//   ....[184]....
        /*07dc*/ 	.word	0xffffffff


	//   ....[185]....
        /*07e0*/ 	.word	0x0500000f


	//   ....[186]....
        /*07e4*/ 	.word	0x0500000f


	//   ....[187]....
        /*07e8*/ 	.word	0x0500000f


	//   ....[188]....
        /*07ec*/ 	.word	0x0500000f


	//   ....[189]....
        /*07f0*/ 	.word	0x0500000f


	//   ....[190]....
        /*07f4*/ 	.word	0x0500000f


	//   ....[191]....
        /*07f8*/ 	.word	0x0500000f


	//   ....[192]....
        /*07fc*/ 	.word	0x0500000f


	//   ....[193]....
        /*0800*/ 	.word	0x0500000f


	//   ....[194]....
        /*0804*/ 	.word	0x0500000f


	//   ....[195]....
        /*0808*/ 	.word	0x0500000f


	//   ....[196]....
        /*080c*/ 	.word	0x0500000f


	//   ....[197]....
        /*0810*/ 	.word	0x0500000f


	//   ....[198]....
        /*0814*/ 	.word	0x0500000f


	//   ....[199]....
        /*0818*/ 	.word	0x0500000f


	//   ....[200]....
        /*081c*/ 	.word	0x0500000f


	//   ....[201]....
        /*0820*/ 	.word	0x0500000f


	//   ....[202]....
        /*0824*/ 	.word	0x0500000f


	//   ....[203]....
        /*0828*/ 	.word	0x0500000f


	//   ....[204]....
        /*082c*/ 	.word	0x0500000f


	//   ....[205]....
        /*0830*/ 	.word	0x0500000f


	//   ....[206]....
        /*0834*/ 	.word	0x0500000f


	//   ....[207]....
        /*0838*/ 	.word	0x0500000f


	//   ....[208]....
        /*083c*/ 	.word	0x0500000f


	//   ....[209]....
        /*0840*/ 	.word	0x0500000f


	//   ....[210]....
        /*0844*/ 	.word	0x0500000f


	//   ....[211]....
        /*0848*/ 	.word	0x0500000f


	//   ....[212]....
        /*084c*/ 	.word	0x0500000f


	//   ....[213]....
        /*0850*/ 	.word	0x0500000f


	//   ....[214]....
        /*0854*/ 	.word	0x0500000f


	//   ....[215]....
        /*0858*/ 	.word	0x0500000f


	//   ....[216]....
        /*085c*/ 	.word	0x0500000f


	//   ....[217]....
        /*0860*/ 	.word	0x0500000f


	//   ....[218]....
        /*0864*/ 	.word	0x0500000f


	//   ....[219]....
        /*0868*/ 	.word	0x0500000f


	//   ....[220]....
        /*086c*/ 	.word	0x0500000f


	//   ....[221]....
        /*0870*/ 	.word	0x0500000f


	//   ....[222]....
        /*0874*/ 	.word	0x0500000f


	//   ....[223]....
        /*0878*/ 	.word	0x0500000f


	//   ....[224]....
        /*087c*/ 	.word	0x0500000f


	//   ....[225]....
        /*0880*/ 	.word	0x0500000f


	//   ....[226]....
        /*0884*/ 	.word	0x0500000f


	//   ....[227]....
        /*0888*/ 	.word	0x0500000f


	//   ....[228]....
        /*088c*/ 	.word	0x0500000f


	//   ....[229]....
        /*0890*/ 	.word	0x0500000f


	//   ....[230]....
        /*0894*/ 	.word	0x0500000f


	//   ....[231]....
        /*0898*/ 	.word	0x0500000f


	//   ....[232]....
        /*089c*/ 	.word	0x0500000f


	//   ....[233]....
        /*08a0*/ 	.word	0x0500000f


	//   ....[234]....
        /*08a4*/ 	.word	0x0500000f


	//   ....[235]....
        /*08a8*/ 	.word	0x0500000f


	//   ....[236]....
        /*08ac*/ 	.word	0x0500000f


	//   ....[237]....
        /*08b0*/ 	.word	0x0500000f


	//   ....[238]....
        /*08b4*/ 	.word	0x0500000f


	//   ....[239]....
        /*08b8*/ 	.word	0x0500000f


	//   ....[240]....
        /*08bc*/ 	.word	0x0500000f


	//   ....[241]....
        /*08c0*/ 	.word	0x0500000f


	//   ....[242]....
        /*08c4*/ 	.word	0x0500000f


	//   ....[243]....
        /*08c8*/ 	.word	0x0500000f


	//   ....[244]....
        /*08cc*/ 	.word	0x0500000f


	//   ....[245]....
        /*08d0*/ 	.word	0x0500000f


	//   ....[246]....
        /*08d4*/ 	.word	0x0500000f


	//   ....[247]....
        /*08d8*/ 	.word	0x0500000f


	//   ....[248]....
        /*08dc*/ 	.word	0x0500000f


	//   ....[249]....
        /*08e0*/ 	.word	0x0500000f


	//   ....[250]....
        /*08e4*/ 	.word	0x0500000f


	//   ....[251]....
        /*08e8*/ 	.word	0x0500000f


	//   ....[252]....
        /*08ec*/ 	.word	0x0500000f


	//   ....[253]....
        /*08f0*/ 	.word	0x0500000f


	//   ....[254]....
        /*08f4*/ 	.word	0x0500000f


	//   ....[255]....
        /*08f8*/ 	.word	0x0500000f


	//   ....[0]....
        /*08fc*/ 	.word	0x0500000f


	//   ....[1]....
        /*0900*/ 	.word	0x0500000f


	//   ....[2]....
        /*0904*/ 	.word	0x0500000f


	//   ....[3]....
        /*0908*/ 	.word	0x0500000f


	//   ....[4]....
        /*090c*/ 	.word	0x0500000f


	//   ....[5]....
        /*0910*/ 	.word	0x0500000f


	//   ....[6]....
        /*0914*/ 	.word	0x0500000f


	//   ....[7]....
        /*0918*/ 	.word	0x0500000f


	//   ....[8]....
        /*091c*/ 	.word	0x0500000f


	//   ....[9]....
        /*0920*/ 	.word	0x0500000f


	//   ....[10]....
        /*0924*/ 	.word	0x0500000f


	//   ....[11]....
        /*0928*/ 	.word	0x0500000f


	//   ....[12]....
        /*092c*/ 	.word	0x0500000f


	//   ....[13]....
        /*0930*/ 	.word	0x0500000f


	//   ....[14]....
        /*0934*/ 	.word	0x0500000f


	//   ....[15]....
        /*0938*/ 	.word	0x0500000f


	//   ....[16]....
        /*093c*/ 	.word	0x0500000f


	//   ....[17]....
        /*0940*/ 	.word	0x0500000f


	//   ....[18]....
        /*0944*/ 	.word	0x0500000f


	//   ....[19]....
        /*0948*/ 	.word	0x0500000f


	//   ....[20]....
        /*094c*/ 	.word	0x0500000f


	//   ....[21]....
        /*0950*/ 	.word	0x0500000f


	//   ....[22]....
        /*0954*/ 	.word	0x0500000f


	//   ....[23]....
        /*0958*/ 	.word	0x0500000f


	//   ....[24]....
        /*095c*/ 	.word	0x0500000f


	//   ....[25]....
        /*0960*/ 	.word	0x0500000f


	//   ....[26]....
        /*0964*/ 	.word	0x0500000f


	//   ....[27]....
        /*0968*/ 	.word	0x0500000f


	//   ....[28]....
        /*096c*/ 	.word	0x0500000f


	//   ....[29]....
        /*0970*/ 	.word	0x0500000f


	//   ....[30]....
        /*0974*/ 	.word	0x0500000f


	//   ....[31]....
        /*0978*/ 	.word	0x0500000f


	//   ....[32]....
        /*097c*/ 	.word	0x0500000f


	//   ....[33]....
        /*0980*/ 	.word	0x0500000f


	//   ....[34]....
        /*0984*/ 	.word	0x0500000f


	//   ....[35]....
        /*0988*/ 	.word	0x0500000f


	//   ....[36]....
        /*098c*/ 	.word	0x0500000f


	//   ....[37]....
        /*0990*/ 	.word	0x0500000f


	//   ....[38]....
        /*0994*/ 	.word	0x0500000f


	//   ....[39]....
        /*0998*/ 	.word	0x0500000f


	//   ....[40]....
        /*099c*/ 	.word	0x0500000f


	//----- nvinfo : EIATTR_COOP_GROUP_INSTR_OFFSETS
	.align		4
.L_733:
        /*09a0*/ 	.byte	0x04, 0x28
        /*09a2*/ 	.short	(.L_735 - .L_734)


	//   ....[0]....
.L_734:
        /*09a4*/ 	.word	0x00000060


	//   ....[1]....
        /*09a8*/ 	.word	0x00000140


	//   ....[2]....
        /*09ac*/ 	.word	0x00000190


	//   ....[3]....
        /*09b0*/ 	.word	0x000003c0


	//   ....[4]....
        /*09b4*/ 	.word	0x00000520


	//   ....[5]....
        /*09b8*/ 	.word	0x00000640


	//   ....[6]....
        /*09bc*/ 	.word	0x000007a0


	//   ....[7]....
        /*09c0*/ 	.word	0x00003a00


	//   ....[8]....
        /*09c4*/ 	.word	0x00003a10


	//   ....[9]....
        /*09c8*/ 	.word	0x00004ec0


	//   ....[10]....
        /*09cc*/ 	.word	0x00004ed0


	//   ....[11]....
        /*09d0*/ 	.word	0x00006e60


	//   ....[12]....
        /*09d4*/ 	.word	0x00006e70


	//   ....[13]....
        /*09d8*/ 	.word	0x00008430


	//   ....[14]....
        /*09dc*/ 	.word	0x00008440


	//   ....[15]....
        /*09e0*/ 	.word	0x00009d60


	//   ....[16]....
        /*09e4*/ 	.word	0x00009d70


	//   ....[17]....
        /*09e8*/ 	.word	0x0000a000


	//   ....[18]....
        /*09ec*/ 	.word	0x0000a010


	//   ....[19]....
        /*09f0*/ 	.word	0x0000a520


	//   ....[20]....
        /*09f4*/ 	.word	0x0000a540


	//   ....[21]....
        /*09f8*/ 	.word	0x0000a790


	//   ....[22]....
        /*09fc*/ 	.word	0x0000a7b0


	//   ....[23]....
        /*0a00*/ 	.word	0x0000b340


	//   ....[24]....
        /*0a04*/ 	.word	0x0000bac0


	//   ....[25]....
        /*0a08*/ 	.word	0x0000bad0


	//   ....[26]....
        /*0a0c*/ 	.word	0x0000bae0


	//   ....[27]....
        /*0a10*/ 	.word	0x0000baf0


	//   ....[28]....
        /*0a14*/ 	.word	0x0000c2e0


	//   ....[29]....
        /*0a18*/ 	.word	0x0000c2f0


	//   ....[30]....
        /*0a1c*/ 	.word	0x0000c300


	//   ....[31]....
        /*0a20*/ 	.word	0x0000c310


	//   ....[32]....
        /*0a24*/ 	.word	0x0000f090


	//   ....[33]....
        /*0a28*/ 	.word	0x0000f0a0


	//   ....[34]....
        /*0a2c*/ 	.word	0x0000f0b0


	//   ....[35]....
        /*0a30*/ 	.word	0x0000f0c0


	//   ....[36]....
        /*0a34*/ 	.word	0x0000f6e0


	//   ....[37]....
        /*0a38*/ 	.word	0x0000f6f0


	//   ....[38]....
        /*0a3c*/ 	.word	0x0000f700


	//   ....[39]....
        /*0a40*/ 	.word	0x0000f710


	//   ....[40]....
        /*0a44*/ 	.word	0x00013330


	//   ....[41]....
        /*0a48*/ 	.word	0x00013e10


	//   ....[42]....
        /*0a4c*/ 	.word	0x000144b0


	//   ....[43]....
        /*0a50*/ 	.word	0x00014680


	//   ....[44]....
        /*0a54*/ 	.word	0x00014b30


	//   ....[45]....
        /*0a58*/ 	.word	0x00014bd0


	//   ....[46]....
        /*0a5c*/ 	.word	0x00017390


	//   ....[47]....
        /*0a60*/ 	.word	0x00017680


	//   ....[48]....
        /*0a64*/ 	.word	0x000184e0


	//   ....[49]....
        /*0a68*/ 	.word	0x000185f0


	//   ....[50]....
        /*0a6c*/ 	.word	0x00018bd0


	//   ....[51]....
        /*0a70*/ 	.word	0x00018c40


	//   ....[52]....
        /*0a74*/ 	.word	0x0001b620


	//   ....[53]....
        /*0a78*/ 	.word	0x0001b640


	//   ....[54]....
        /*0a7c*/ 	.word	0x0001b660


	//   ....[55]....
        /*0a80*/ 	.word	0x0001b680


	//   ....[56]....
        /*0a84*/ 	.word	0x0001dce0


	//   ....[57]....
        /*0a88*/ 	.word	0x0001e7e0


	//   ....[58]....
        /*0a8c*/ 	.word	0x0001ee30


	//   ....[59]....
        /*0a90*/ 	.word	0x0001ef40


	//   ....[60]....
        /*0a94*/ 	.word	0x0001f540


	//   ....[61]....
        /*0a98*/ 	.word	0x0001f5a0


	//   ....[62]....
        /*0a9c*/ 	.word	0x00020880


	//   ....[63]....
        /*0aa0*/ 	.word	0x000208b0


	//   ....[64]....
        /*0aa4*/ 	.word	0x00020960


	//   ....[65]....
        /*0aa8*/ 	.word	0x00020980


	//   ....[66]....
        /*0aac*/ 	.word	0x00022070


	//   ....[67]....
        /*0ab0*/ 	.word	0x000220b0


	//   ....[68]....
        /*0ab4*/ 	.word	0x000220f0


	//   ....[69]....
        /*0ab8*/ 	.word	0x00022130


	//   ....[70]....
        /*0abc*/ 	.word	0x00022750


	//   ....[71]....
        /*0ac0*/ 	.word	0x000227a0


	//   ....[72]....
        /*0ac4*/ 	.word	0x000228b0


	//   ....[73]....
        /*0ac8*/ 	.word	0x000228d0


	//   ....[74]....
        /*0acc*/ 	.word	0x000229d0


	//   ....[75]....
        /*0ad0*/ 	.word	0x000229f0


	//   ....[76]....
        /*0ad4*/ 	.word	0x00022b00


	//   ....[77]....
        /*0ad8*/ 	.word	0x00022b20


	//   ....[78]....
        /*0adc*/ 	.word	0x00023420


	//   ....[79]....
        /*0ae0*/ 	.word	0x00023440


	//   ....[80]....
        /*0ae4*/ 	.word	0x00023550


	//   ....[81]....
        /*0ae8*/ 	.word	0x00023570


	//   ....[82]....
        /*0aec*/ 	.word	0x00023670


	//   ....[83]....
        /*0af0*/ 	.word	0x00023690


	//   ....[84]....
        /*0af4*/ 	.word	0x000237a0


	//   ....[85]....
        /*0af8*/ 	.word	0x000237c0


	//   ....[86]....
        /*0afc*/ 	.word	0x00023950


	//   ....[87]....
        /*0b00*/ 	.word	0x00023b00


	//   ....[88]....
        /*0b04*/ 	.word	0x00023b30


	//   ....[89]....
        /*0b08*/ 	.word	0x00023b60


	//   ....[90]....
        /*0b0c*/ 	.word	0x00023b90


	//   ....[91]....
        /*0b10*/ 	.word	0x00023bc0


	//   ....[92]....
        /*0b14*/ 	.word	0x00023bf0


	//   ....[93]....
        /*0b18*/ 	.word	0x00023d60


	//   ....[94]....
        /*0b1c*/ 	.word	0x00023d90


	//   ....[95]....
        /*0b20*/ 	.word	0x00023dc0


	//   ....[96]....
        /*0b24*/ 	.word	0x00023df0


	//   ....[97]....
        /*0b28*/ 	.word	0x00023e20


	//   ....[98]....
        /*0b2c*/ 	.word	0x00023e50


	//   ....[99]....
        /*0b30*/ 	.word	0x00023ee0


	//   ....[100]....
        /*0b34*/ 	.word	0x00023f40


	//   ....[101]....
        /*0b38*/ 	.word	0x00023fd0


	//   ....[102]....
        /*0b3c*/ 	.word	0x00025080


	//   ....[103]....
        /*0b40*/ 	.word	0x000274f0


	//   ....[104]....
        /*0b44*/ 	.word	0x00027510


	//   ....[105]....
        /*0b48*/ 	.word	0x000275c0


	//   ....[106]....
        /*0b4c*/ 	.word	0x000275e0


	//   ....[107]....
        /*0b50*/ 	.word	0x00027680


	//   ....[108]....
        /*0b54*/ 	.word	0x000276a0


	//   ....[109]....
        /*0b58*/ 	.word	0x00027740


	//   ....[110]....
        /*0b5c*/ 	.word	0x00027760


	//   ....[111]....
        /*0b60*/ 	.word	0x00027800


	//   ....[112]....
        /*0b64*/ 	.word	0x00027820


	//   ....[113]....
        /*0b68*/ 	.word	0x00027830


	//   ....[114]....
        /*0b6c*/ 	.word	0x000278c0


	//   ....[115]....
        /*0b70*/ 	.word	0x00028010


	//   ....[116]....
        /*0b74*/ 	.word	0x00028040


	//   ....[117]....
        /*0b78*/ 	.word	0x00028060


	//   ....[118]....
        /*0b7c*/ 	.word	0x000280f0


	//   ....[119]....
        /*0b80*/ 	.word	0x00028100


	//   ....[120]....
        /*0b84*/ 	.word	0x000281a0


	//   ....[121]....
        /*0b88*/ 	.word	0x000281b0


	//   ....[122]....
        /*0b8c*/ 	.word	0x00028250


	//   ....[123]....
        /*0b90*/ 	.word	0x00028260


	//   ....[124]....
        /*0b94*/ 	.word	0x00028300


	//   ....[125]....
        /*0b98*/ 	.word	0x00028310


	//   ....[126]....
        /*0b9c*/ 	.word	0x000283b0


	//   ....[127]....
        /*0ba0*/ 	.word	0x000283c0


	//   ....[128]....
        /*0ba4*/ 	.word	0x00028460


	//   ....[129]....
        /*0ba8*/ 	.word	0x00028470


	//   ....[130]....
        /*0bac*/ 	.word	0x00028480


	//   ....[131]....
        /*0bb0*/ 	.word	0x00028c90


	//   ....[132]....
        /*0bb4*/ 	.word	0x00028cd0


	//   ....[133]....
        /*0bb8*/ 	.word	0x00028ce0


	//   ....[134]....
        /*0bbc*/ 	.word	0x00028d40


	//   ....[135]....
        /*0bc0*/ 	.word	0x00028d50


	//   ....[136]....
        /*0bc4*/ 	.word	0x00028db0


	//   ....[137]....
        /*0bc8*/ 	.word	0x00028de0


	//   ....[138]....
        /*0bcc*/ 	.word	0x00028e20


	//   ....[139]....
        /*0bd0*/ 	.word	0x00028e50


	//   ....[140]....
        /*0bd4*/ 	.word	0x00028e90


	//   ....[141]....
        /*0bd8*/ 	.word	0x00028ec0


	//   ....[142]....
        /*0bdc*/ 	.word	0x00028f00


	//   ....[143]....
        /*0be0*/ 	.word	0x00029190


	//   ....[144]....
        /*0be4*/ 	.word	0x000291b0


	//   ....[145]....
        /*0be8*/ 	.word	0x00029250


	//   ....[146]....
        /*0bec*/ 	.word	0x00029260


	//   ....[147]....
        /*0bf0*/ 	.word	0x000292f0


	//   ....[148]....
        /*0bf4*/ 	.word	0x00029300


	//   ....[149]....
        /*0bf8*/ 	.word	0x00029390


	//   ....[150]....
        /*0bfc*/ 	.word	0x000293a0


	//   ....[151]....
        /*0c00*/ 	.word	0x00029430


	//   ....[152]....
        /*0c04*/ 	.word	0x00029440


	//   ....[153]....
        /*0c08*/ 	.word	0x00029450


	//   ....[154]....
        /*0c0c*/ 	.word	0x000294e0


	//   ....[155]....
        /*0c10*/ 	.word	0x00029a60


	//   ....[156]....
        /*0c14*/ 	.word	0x00029aa0


	//   ....[157]....
        /*0c18*/ 	.word	0x00029ad0


	//   ....[158]....
        /*0c1c*/ 	.word	0x00029b10


	//   ....[159]....
        /*0c20*/ 	.word	0x00029ba0


	//   ....[160]....
        /*0c24*/ 	.word	0x00029bd0


	//   ....[161]....
        /*0c28*/ 	.word	0x00029c40


	//   ....[162]....
        /*0c2c*/ 	.word	0x00029c70


	//   ....[163]....
        /*0c30*/ 	.word	0x00029ce0


	//   ....[164]....
        /*0c34*/ 	.word	0x00029d00


	//   ....[165]....
        /*0c38*/ 	.word	0x00029d40


	//   ....[166]....
        /*0c3c*/ 	.word	0x00029d90


	//   ....[167]....
        /*0c40*/ 	.word	0x0002a170


	//   ....[168]....
        /*0c44*/ 	.word	0x0002a1a0


	//   ....[169]....
        /*0c48*/ 	.word	0x0002a1d0


	//   ....[170]....
        /*0c4c*/ 	.word	0x0002a200


	//   ....[171]....
        /*0c50*/ 	.word	0x0002a230


	//   ....[172]....
        /*0c54*/ 	.word	0x0002a260


	//   ....[173]....
        /*0c58*/ 	.word	0x0002a290


	//   ....[174]....
        /*0c5c*/ 	.word	0x0002a2c0


	//   ....[175]....
        /*0c60*/ 	.word	0x0002a440


	//   ....[176]....
        /*0c64*/ 	.word	0x0002a470


	//   ....[177]....
        /*0c68*/ 	.word	0x0002a4a0


	//   ....[178]....
        /*0c6c*/ 	.word	0x0002a4d0


	//   ....[179]....
        /*0c70*/ 	.word	0x0002a500


	//   ....[180]....
        /*0c74*/ 	.word	0x0002a530


	//   ....[181]....
        /*0c78*/ 	.word	0x0002a5f0


	//   ....[182]....
        /*0c7c*/ 	.word	0x0002a610


	//   ....[183]....
        /*0c80*/ 	.word	0x0002a680


	//   ....[184]....
        /*0c84*/ 	.word	0x0002ad20


	//   ....[185]....
        /*0c88*/ 	.word	0x0002b060


	//   ....[186]....
        /*0c8c*/ 	.word	0x0002b0f0


	//   ....[187]....
        /*0c90*/ 	.word	0x0002b190


	//   ....[188]....
        /*0c94*/ 	.word	0x0002b220


	//   ....[189]....
        /*0c98*/ 	.word	0x0002b310


	//   ....[190]....
        /*0c9c*/ 	.word	0x0002b3a0


	//   ....[191]....
        /*0ca0*/ 	.word	0x0002b440


	//   ....[192]....
        /*0ca4*/ 	.word	0x0002b4d0


	//   ....[193]....
        /*0ca8*/ 	.word	0x0002b5c0


	//   ....[194]....
        /*0cac*/ 	.word	0x0002b650


	//   ....[195]....
        /*0cb0*/ 	.word	0x0002b6f0


	//   ....[196]....
        /*0cb4*/ 	.word	0x0002b780


	//   ....[197]....
        /*0cb8*/ 	.word	0x0002b870


	//   ....[198]....
        /*0cbc*/ 	.word	0x0002b900


	//   ....[199]....
        /*0cc0*/ 	.word	0x0002b950


	//   ....[200]....
        /*0cc4*/ 	.word	0x0002b9a0


	//   ....[201]....
        /*0cc8*/ 	.word	0x0002ba30


	//   ....[202]....
        /*0ccc*/ 	.word	0x0002bac0


	//   ....[203]....
        /*0cd0*/ 	.word	0x0002bb10


	//   ....[204]....
        /*0cd4*/ 	.word	0x0002bb60


	//   ....[205]....
        /*0cd8*/ 	.word	0x0002bc50


	//   ....[206]....
        /*0cdc*/ 	.word	0x0002bce0


	//   ....[207]....
        /*0ce0*/ 	.word	0x0002bd30


	//   ....[208]....
        /*0ce4*/ 	.word	0x0002bd80


	//   ....[209]....
        /*0ce8*/ 	.word	0x0002be10


	//   ....[210]....
        /*0cec*/ 	.word	0x0002bea0


	//   ....[211]....
        /*0cf0*/ 	.word	0x0002bef0


	//   ....[212]....
        /*0cf4*/ 	.word	0x0002bf40


	//   ....[213]....
        /*0cf8*/ 	.word	0x0002c2e0


	//   ....[214]....
        /*0cfc*/ 	.word	0x0002c5c0


	//   ....[215]....
        /*0d00*/ 	.word	0x0002c6b0


	//   ....[216]....
        /*0d04*/ 	.word	0x0002c750


	//   ....[217]....
        /*0d08*/ 	.word	0x0002c7b0


	//   ....[218]....
        /*0d0c*/ 	.word	0x0002c8c0


	//   ....[219]....
        /*0d10*/ 	.word	0x0002c930


	//   ....[220]....
        /*0d14*/ 	.word	0x0002ca40


	//   ....[221]....
        /*0d18*/ 	.word	0x0002cab0


	//   ....[222]....
        /*0d1c*/ 	.word	0x0002cbc0


	//   ....[223]....
        /*0d20*/ 	.word	0x0002cc30


	//   ....[224]....
        /*0d24*/ 	.word	0x0002cd40


	//   ....[225]....
        /*0d28*/ 	.word	0x0002cdb0


	//   ....[226]....
        /*0d2c*/ 	.word	0x0002ce50


	//   ....[227]....
        /*0d30*/ 	.word	0x0002cf70


	//   ....[228]....
        /*0d34*/ 	.word	0x0002cfd0


	//   ....[229]....
        /*0d38*/ 	.word	0x0002d030


	//   ....[230]....
        /*0d3c*/ 	.word	0x0002d120


	//   ....[231]....
        /*0d40*/ 	.word	0x0002d180


	//   ....[232]....
        /*0d44*/ 	.word	0x0002d290


	//   ....[233]....
        /*0d48*/ 	.word	0x0002d2f0


	//   ....[234]....
        /*0d4c*/ 	.word	0x0002d400


	//   ....[235]....
        /*0d50*/ 	.word	0x0002d460


	//   ....[236]....
        /*0d54*/ 	.word	0x0002d570


	//   ....[237]....
        /*0d58*/ 	.word	0x0002d5d0


	//   ....[238]....
        /*0d5c*/ 	.word	0x0002d6e0


	//   ....[239]....
        /*0d60*/ 	.word	0x0002d740


	//   ....[240]....
        /*0d64*/ 	.word	0x0002d850


	//   ....[241]....
        /*0d68*/ 	.word	0x0002d8b0


	//   ....[242]....
        /*0d6c*/ 	.word	0x0002d9a0


	//   ....[243]....
        /*0d70*/ 	.word	0x0002dad0


	//   ....[244]....
        /*0d74*/ 	.word	0x0002db90


	//   ....[245]....
        /*0d78*/ 	.word	0x0002dc10


	//   ....[246]....
        /*0d7c*/ 	.word	0x0002dce0


	//   ....[247]....
        /*0d80*/ 	.word	0x0002dd40


	//   ....[248]....
        /*0d84*/ 	.word	0x0002de10


	//   ....[249]....
        /*0d88*/ 	.word	0x0002de70


	//   ....[250]....
        /*0d8c*/ 	.word	0x0002df40


	//   ....[251]....
        /*0d90*/ 	.word	0x0002dfa0


	//   ....[252]....
        /*0d94*/ 	.word	0x0002e070


	//   ....[253]....
        /*0d98*/ 	.word	0x0002e0d0


	//   ....[254]....
        /*0d9c*/ 	.word	0x0002e1b0


	//   ....[255]....
        /*0da0*/ 	.word	0x0002e2a0


	//   ....[0]....
        /*0da4*/ 	.word	0x0002e340


	//   ....[1]....
        /*0da8*/ 	.word	0x0002e3a0


	//   ....[2]....
        /*0dac*/ 	.word	0x0002e4a0


	//   ....[3]....
        /*0db0*/ 	.word	0x0002e500


	//   ....[4]....
        /*0db4*/ 	.word	0x0002e600


	//   ....[5]....
        /*0db8*/ 	.word	0x0002e660


	//   ....[6]....
        /*0dbc*/ 	.word	0x0002e760


	//   ....[7]....
        /*0dc0*/ 	.word	0x0002e7c0


	//   ....[8]....
        /*0dc4*/ 	.word	0x0002e8c0


	//   ....[9]....
        /*0dc8*/ 	.word	0x0002e920


	//   ....[10]....
        /*0dcc*/ 	.word	0x0002e9f0


	//   ....[11]....
        /*0dd0*/ 	.word	0x0002eb40


	//   ....[12]....
        /*0dd4*/ 	.word	0x0002ebf0


	//   ....[13]....
        /*0dd8*/ 	.word	0x0002ecc0


	//   ....[14]....
        /*0ddc*/ 	.word	0x0002ed90


	//   ....[15]....
        /*0de0*/ 	.word	0x0002edf0


	//   ....[16]....
        /*0de4*/ 	.word	0x0002eee0


	//   ....[17]....
        /*0de8*/ 	.word	0x0002ef40


	//   ....[18]....
        /*0dec*/ 	.word	0x0002f030


	//   ....[19]....
        /*0df0*/ 	.word	0x0002f090


	//   ....[20]....
        /*0df4*/ 	.word	0x0002f180


	//   ....[21]....
        /*0df8*/ 	.word	0x0002f1e0


	//   ....[22]....
        /*0dfc*/ 	.word	0x0002f2c0


	//   ....[23]....
        /*0e00*/ 	.word	0x0002f350


	//   ....[24]....
        /*0e04*/ 	.word	0x0002f3f0


	//   ....[25]....
        /*0e08*/ 	.word	0x0002f510


	//   ....[26]....
        /*0e0c*/ 	.word	0x0002f580


	//   ....[27]....
        /*0e10*/ 	.word	0x0002f5f0


	//   ....[28]....
        /*0e14*/ 	.word	0x0002f660


	//   ....[29]....
        /*0e18*/ 	.word	0x0002f6d0


	//   ....[30]....
        /*0e1c*/ 	.word	0x0002f750


	//   ....[31]....
        /*0e20*/ 	.word	0x0002f7e0


	//   ....[32]....
        /*0e24*/ 	.word	0x0002f870


	//   ....[33]....
        /*0e28*/ 	.word	0x0002f8e0


	//   ....[34]....
        /*0e2c*/ 	.word	0x0002f950


	//   ....[35]....
        /*0e30*/ 	.word	0x0002f9c0


	//   ....[36]....
        /*0e34*/ 	.word	0x0002fa40


	//   ....[37]....
        /*0e38*/ 	.word	0x0002fab0


	//   ....[38]....
        /*0e3c*/ 	.word	0x0002fb50


	//   ....[39]....
        /*0e40*/ 	.word	0x0002fbe0


	//   ....[40]....
        /*0e44*/ 	.word	0x0002fd00


	//----- nvinfo : EIATTR_REG_RECONFIG
	.align		4
.L_735:
        /*0e48*/ 	.byte	0x01, 0x54
	.zero		2


	//----- nvinfo : EIATTR_SYSCALL_OFFSETS
	.align		4
        /*0e4c*/ 	.byte	0x04, 0x46
        /*0e4e*/ 	.short	(.L_737 - .L_736)


	//   ....[0]....
.L_736:
        /*0e50*/ 	.word	0x00001e80


	//   ....[1]....
        /*0e54*/ 	.word	0x00001fd0


	//   ....[2]....
        /*0e58*/ 	.word	0x0000b4e0


	//   ....[3]....
        /*0e5c*/ 	.word	0x0000b810


	//   ....[4]....
        /*0e60*/ 	.word	0x00026af0


	//   ....[5]....
        /*0e64*/ 	.word	0x00026c40


	//   ....[6]....
        /*0e68*/ 	.word	0x00026d30


	//   ....[7]....
        /*0e6c*/ 	.word	0x00027c80


	//----- nvinfo : EIATTR_MBARRIER_INSTR_OFFSETS
	.align		4
.L_737:
        /*0e70*/ 	.byte	0x04, 0x39
        /*0e72*/ 	.short	(.L_739 - .L_738)


	//   ....[0]....
.L_738:
        /*0e74*/ 	.word	0x00000270
        /*0e78*/ 	.word	0x000000ff
        /*0e7c*/ 	.word	0x00030800
        /*0e80*/ 	.short	0x0100
        /*0e82*/ 	.byte	0x08
	.zero		1


	//   ....[1]....
        /*0e84*/ 	.word	0x00000280
        /*0e88*/ 	.word	0x000000ff
        /*0e8c*/ 	.word	0x00030820
        /*0e90*/ 	.short	0x0100
        /*0e92*/ 	.byte	0x08
	.zero		1


	//   ....[2]....
        /*0e94*/ 	.word	0x00000370
        /*0e98*/ 	.word	0x000000ff
        /*0e9c*/ 	.word	0x00030830
        /*0ea0*/ 	.short	0x0100
        /*0ea2*/ 	.byte	0x08
	.zero		1


	//   ....[3]....
        /*0ea4*/ 	.word	0x00000380
        /*0ea8*/ 	.word	0x000000ff
        /*0eac*/ 	.word	0x00030840
        /*0eb0*/ 	.short	0x0100
        /*0eb2*/ 	.byte	0x08
	.zero		1


	//   ....[4]....
        /*0eb4*/ 	.word	0x00000390
        /*0eb8*/ 	.word	0x000000ff
        /*0ebc*/ 	.word	0x00030838
        /*0ec0*/ 	.short	0x0100
        /*0ec2*/ 	.byte	0x08
	.zero		1


	//   ....[5]....
        /*0ec4*/ 	.word	0x000003a0
        /*0ec8*/ 	.word	0x000000ff
        /*0ecc*/ 	.word	0x00030848
        /*0ed0*/ 	.short	0x0100
        /*0ed2*/ 	.byte	0x08
	.zero		1


	//   ....[6]....
        /*0ed4*/ 	.word	0x000004d0
        /*0ed8*/ 	.word	0x000000ff
        /*0edc*/ 	.word	0x00030850
        /*0ee0*/ 	.short	0x0100
        /*0ee2*/ 	.byte	0x08
	.zero		1


	//   ....[7]....
        /*0ee4*/ 	.word	0x000004e0
        /*0ee8*/ 	.word	0x000000ff
        /*0eec*/ 	.word	0x00030860
        /*0ef0*/ 	.short	0x0100
        /*0ef2*/ 	.byte	0x08
	.zero		1


	//   ....[8]....
        /*0ef4*/ 	.word	0x000004f0
        /*0ef8*/ 	.word	0x000000ff
        /*0efc*/ 	.word	0x00030858
        /*0f00*/ 	.short	0x0100
        /*0f02*/ 	.byte	0x08
	.zero		1


	//   ....[9]....
        /*0f04*/ 	.word	0x00000500
        /*0f08*/ 	.word	0x000000ff
        /*0f0c*/ 	.word	0x00030868
        /*0f10*/ 	.short	0x0100
        /*0f12*/ 	.byte	0x08
	.zero		1


	//   ....[10]....
        /*0f14*/ 	.word	0x000005f0
        /*0f18*/ 	.word	0x000000ff
        /*0f1c*/ 	.word	0x00030870
        /*0f20*/ 	.short	0x0100
        /*0f22*/ 	.byte	0x06
	.zero		1


	//   ....[11]....
        /*0f24*/ 	.word	0x00000600
        /*0f28*/ 	.word	0x000000ff
        /*0f2c*/ 	.word	0x00030880
        /*0f30*/ 	.short	0x0100
        /*0f32*/ 	.byte	0x06
	.zero		1


	//   ....[12]....
        /*0f34*/ 	.word	0x00000610
        /*0f38*/ 	.word	0x000000ff
        /*0f3c*/ 	.word	0x00030878
        /*0f40*/ 	.short	0x0100
        /*0f42*/ 	.byte	0x06
	.zero		1


	//   ....[13]....
        /*0f44*/ 	.word	0x00000620
        /*0f48*/ 	.word	0x000000ff
        /*0f4c*/ 	.word	0x00030888
        /*0f50*/ 	.short	0x0100
        /*0f52*/ 	.byte	0x06
	.zero		1


	//   ....[14]....
        /*0f54*/ 	.word	0x00000750
        /*0f58*/ 	.word	0x000000ff
        /*0f5c*/ 	.word	0x00030890
        /*0f60*/ 	.short	0x0100
        /*0f62*/ 	.byte	0x08
	.zero		1


	//   ....[15]....
        /*0f64*/ 	.word	0x00000760
        /*0f68*/ 	.word	0x000000ff
        /*0f6c*/ 	.word	0x000308a0
        /*0f70*/ 	.short	0x0100
        /*0f72*/ 	.byte	0x08
	.zero		1


	//   ....[16]....
        /*0f74*/ 	.word	0x00000770
        /*0f78*/ 	.word	0x000000ff
        /*0f7c*/ 	.word	0x00030898
        /*0f80*/ 	.short	0x0100
        /*0f82*/ 	.byte	0x08
	.zero		1


	//   ....[17]....
        /*0f84*/ 	.word	0x00000780
        /*0f88*/ 	.word	0x000000ff
        /*0f8c*/ 	.word	0x000308a8
        /*0f90*/ 	.short	0x0100
        /*0f92*/ 	.byte	0x08
	.zero		1


	//   ....[18]....
        /*0f94*/ 	.word	0x000008b0
        /*0f98*/ 	.word	0x000000ff
        /*0f9c*/ 	.word	0x000308b0
        /*0fa0*/ 	.short	0x0100
        /*0fa2*/ 	.byte	0x08
	.zero		1


	//   ....[19]....
        /*0fa4*/ 	.word	0x000008c0
        /*0fa8*/ 	.word	0x000000ff
        /*0fac*/ 	.word	0x000308c0
        /*0fb0*/ 	.short	0x0100
        /*0fb2*/ 	.byte	0x08
	.zero		1


	//   ....[20]....
        /*0fb4*/ 	.word	0x000008d0
        /*0fb8*/ 	.word	0x000000ff
        /*0fbc*/ 	.word	0x000308b8
        /*0fc0*/ 	.short	0x0100
        /*0fc2*/ 	.byte	0x08
	.zero		1


	//   ....[21]....
        /*0fc4*/ 	.word	0x000008e0
        /*0fc8*/ 	.word	0x000000ff
        /*0fcc*/ 	.word	0x000308c8
        /*0fd0*/ 	.short	0x0100
        /*0fd2*/ 	.byte	0x08
	.zero		1


	//   ....[22]....
        /*0fd4*/ 	.word	0x000039b0
        /*0fd8*/ 	.word	0x00000057
        /*0fdc*/ 	.word	0x00030890
        /*0fe0*/ 	.short	0x010a
        /*0fe2*/ 	.byte	0x3f
	.zero		1


	//   ....[23]....
        /*0fe4*/ 	.word	0x00006e00
        /*0fe8*/ 	.word	0x00000057
        /*0fec*/ 	.word	0x00030890
        /*0ff0*/ 	.short	0x010a
        /*0ff2*/ 	.byte	0x3f
	.zero		1


	//   ....[24]....
        /*0ff4*/ 	.word	0x00009ba0
        /*0ff8*/ 	.word	0x00000057
        /*0ffc*/ 	.word	0x00030890
        /*1000*/ 	.short	0x010a
        /*1002*/ 	.byte	0x3f
	.zero		1


	//   ....[25]....
        /*1004*/ 	.word	0x0000a360
        /*1008*/ 	.word	0x0000000b
        /*100c*/ 	.word	0x00000000
        /*1010*/ 	.short	0x0101
        /*1012*/ 	.byte	0x3f
	.zero		1


	//   ....[26]....
        /*1014*/ 	.word	0x0000a3a0
        /*1018*/ 	.word	0x00000057
        /*101c*/ 	.word	0x000308b0
        /*1020*/ 	.short	0x010a
        /*1022*/ 	.byte	0x3f
	.zero		1


	//   ....[27]....
        /*1024*/ 	.word	0x0000aab0
        /*1028*/ 	.word	0x00000057
        /*102c*/ 	.word	0x00000000
        /*1030*/ 	.short	0x0101
        /*1032*/ 	.byte	0x3f
	.zero		1


	//   ....[28]....
        /*1034*/ 	.word	0x0000b570
        /*1038*/ 	.word	0x00000002
        /*103c*/ 	.word	0x00030800
        /*1040*/ 	.short	0x010a
        /*1042*/ 	.byte	0x3f
	.zero		1


	//   ....[29]....
        /*1044*/ 	.word	0x0000b5c0
        /*1048*/ 	.word	0x00000002
        /*104c*/ 	.word	0x00030800
        /*1050*/ 	.short	0x010a
        /*1052*/ 	.byte	0x3f
	.zero		1


	//   ....[30]....
        /*1054*/ 	.word	0x0000ca80
        /*1058*/ 	.word	0x00000002
        /*105c*/ 	.word	0x00030800
        /*1060*/ 	.short	0x010a
        /*1062*/ 	.byte	0x3f
	.zero		1


	//   ....[31]....
        /*1064*/ 	.word	0x0000fc20
        /*1068*/ 	.word	0x00000002
        /*106c*/ 	.word	0x00030800
        /*1070*/ 	.short	0x010a
        /*1072*/ 	.byte	0x3f
	.zero		1


	//   ....[32]....
        /*1074*/ 	.word	0x00012470
        /*1078*/ 	.word	0x0000004b
        /*107c*/ 	.word	0x00030830
        /*1080*/ 	.short	0x010a
        /*1082*/ 	.byte	0x3f
	.zero		1


	//   ....[33]....
        /*1084*/ 	.word	0x000124b0
        /*1088*/ 	.word	0x0000004b
        /*108c*/ 	.word	0x00030830
        /*1090*/ 	.short	0x010a
        /*1092*/ 	.byte	0x3f
	.zero		1


	//   ....[34]....
        /*1094*/ 	.word	0x00013350
        /*1098*/ 	.word	0x00000019
        /*109c*/ 	.word	0x00000000
        /*10a0*/ 	.short	0x0101
        /*10a2*/ 	.byte	0x3f
	.zero		1


	//   ....[35]....
        /*10a4*/ 	.word	0x00015a90
        /*10a8*/ 	.word	0x00000005
        /*10ac*/ 	.word	0x00030830
        /*10b0*/ 	.short	0x010a
        /*10b2*/ 	.byte	0x3f
	.zero		1


	//   ....[36]....
        /*10b4*/ 	.word	0x00015b10
        /*10b8*/ 	.word	0x00000005
        /*10bc*/ 	.word	0x00030830
        /*10c0*/ 	.short	0x010a
        /*10c2*/ 	.byte	0x3f
	.zero		1


	//   ....[37]....
        /*10c4*/ 	.word	0x00016a10
        /*10c8*/ 	.word	0x0000000d
        /*10cc*/ 	.word	0x00030850
        /*10d0*/ 	.short	0x010a
        /*10d2*/ 	.byte	0x3f
	.zero		1


	//   ....[38]....
        /*10d4*/ 	.word	0x00016a60
        /*10d8*/ 	.word	0x0000000d
        /*10dc*/ 	.word	0x00030850
        /*10e0*/ 	.short	0x010a
        /*10e2*/ 	.byte	0x3f
	.zero		1


	//   ....[39]....
        /*10e4*/ 	.word	0x00017130
        /*10e8*/ 	.word	0x00000005
        /*10ec*/ 	.word	0x00000000
        /*10f0*/ 	.short	0x0101
        /*10f2*/ 	.byte	0x3f
	.zero		1


	//   ....[40]....
        /*10f4*/ 	.word	0x00019440
        /*10f8*/ 	.word	0x0000000d
        /*10fc*/ 	.word	0x00000000
        /*1100*/ 	.short	0x0101
        /*1102*/ 	.byte	0x3f
	.zero		1


	//   ....[41]....
        /*1104*/ 	.word	0x00019a00
        /*1108*/ 	.word	0x0000000d
        /*110c*/ 	.word	0x00030830
        /*1110*/ 	.short	0x010a
        /*1112*/ 	.byte	0x3f
	.zero		1


	//   ....[42]....
        /*1114*/ 	.word	0x00019a80
        /*1118*/ 	.word	0x0000000d
        /*111c*/ 	.word	0x00030830
        /*1120*/ 	.short	0x010a
        /*1122*/ 	.byte	0x3f
	.zero		1


	//   ....[43]....
        /*1124*/ 	.word	0x0001a980
        /*1128*/ 	.word	0x00000014
        /*112c*/ 	.word	0x00030850
        /*1130*/ 	.short	0x010a
        /*1132*/ 	.byte	0x3f
	.zero		1


	//   ....[44]....
        /*1134*/ 	.word	0x0001a9d0
        /*1138*/ 	.word	0x00000014
        /*113c*/ 	.word	0x00030850
        /*1140*/ 	.short	0x010a
        /*1142*/ 	.byte	0x3f
	.zero		1


	//   ....[45]....
        /*1144*/ 	.word	0x0001b100
        /*1148*/ 	.word	0x0000000d
        /*114c*/ 	.word	0x00000000
        /*1150*/ 	.short	0x0101
        /*1152*/ 	.byte	0x3f
	.zero		1


	//   ....[46]....
        /*1154*/ 	.word	0x0001c100
        /*1158*/ 	.word	0x00000014
        /*115c*/ 	.word	0x00000000
        /*1160*/ 	.short	0x0101
        /*1162*/ 	.byte	0x3f
	.zero		1


	//   ....[47]....
        /*1164*/ 	.word	0x0001c3d0
        /*1168*/ 	.word	0x00000000
        /*116c*/ 	.word	0x00030830
        /*1170*/ 	.short	0x010a
        /*1172*/ 	.byte	0x3f
	.zero		1


	//   ....[48]....
        /*1174*/ 	.word	0x0001c450
        /*1178*/ 	.word	0x00000000
        /*117c*/ 	.word	0x00030830
        /*1180*/ 	.short	0x010a
        /*1182*/ 	.byte	0x3f
	.zero		1


	//   ....[49]....
        /*1184*/ 	.word	0x0001d350
        /*1188*/ 	.word	0x00000014
        /*118c*/ 	.word	0x00030850
        /*1190*/ 	.short	0x010a
        /*1192*/ 	.byte	0x3f
	.zero		1


	//   ....[50]....
        /*1194*/ 	.word	0x0001d3a0
        /*1198*/ 	.word	0x00000014
        /*119c*/ 	.word	0x00030850
        /*11a0*/ 	.short	0x010a
        /*11a2*/ 	.byte	0x3f
	.zero		1


	//   ....[51]....
        /*11a4*/ 	.word	0x0001dd40
        /*11a8*/ 	.word	0x0000007e
        /*11ac*/ 	.word	0x00000000
        /*11b0*/ 	.short	0x0101
        /*11b2*/ 	.byte	0x3f
	.zero		1


	//   ....[52]....
        /*11b4*/ 	.word	0x0001fd80
        /*11b8*/ 	.word	0x00000014
        /*11bc*/ 	.word	0x00000000
        /*11c0*/ 	.short	0x0101
        /*11c2*/ 	.byte	0x3f
	.zero		1


	//   ....[53]....
        /*11c4*/ 	.word	0x00020590
        /*11c8*/ 	.word	0x00000009
        /*11cc*/ 	.word	0x00030850
        /*11d0*/ 	.short	0x010a
        /*11d2*/ 	.byte	0x3f
	.zero		1


	//   ....[54]....
        /*11d4*/ 	.word	0x00020630
        /*11d8*/ 	.word	0x00000009
        /*11dc*/ 	.word	0x00030850
        /*11e0*/ 	.short	0x010a
        /*11e2*/ 	.byte	0x3f
	.zero		1


	//   ....[55]....
        /*11e4*/ 	.word	0x00020b40
        /*11e8*/ 	.word	0x000000cb
        /*11ec*/ 	.word	0x00000000
        /*11f0*/ 	.short	0x0101
        /*11f2*/ 	.byte	0x3f
	.zero		1


	//   ....[56]....
        /*11f4*/ 	.word	0x00022760
        /*11f8*/ 	.word	0x00000003
        /*11fc*/ 	.word	0x00000000
        /*1200*/ 	.short	0x0101
        /*1202*/ 	.byte	0x3f
	.zero		1


	//   ....[57]....
        /*1204*/ 	.word	0x00025160
        /*1208*/ 	.word	0x00000017
        /*120c*/ 	.word	0x00030820
        /*1210*/ 	.short	0x010a
        /*1212*/ 	.byte	0x3f
	.zero		1


	//   ....[58]....
        /*1214*/ 	.word	0x000251f0
        /*1218*/ 	.word	0x00000003
        /*121c*/ 	.word	0x000308a0
        /*1220*/ 	.short	0x010a
        /*1222*/ 	.byte	0x3f
	.zero		1


	//   ....[59]....
        /*1224*/ 	.word	0x00025640
        /*1228*/ 	.word	0x00000003
        /*122c*/ 	.word	0x000308c0
        /*1230*/ 	.short	0x010a
        /*1232*/ 	.byte	0x3f
	.zero		1


	//   ....[60]....
        /*1234*/ 	.word	0x00025b50
        /*1238*/ 	.word	0x0000000b
        /*123c*/ 	.word	0x000308a0
        /*1240*/ 	.short	0x010a
        /*1242*/ 	.byte	0x3f
	.zero		1


	//   ....[61]....
        /*1244*/ 	.word	0x00025f90
        /*1248*/ 	.word	0x0000000b
        /*124c*/ 	.word	0x000308c0
        /*1250*/ 	.short	0x010a
        /*1252*/ 	.byte	0x3f
	.zero		1


	//   ....[62]....
        /*1254*/ 	.word	0x000272c0
        /*1258*/ 	.word	0x00000007
        /*125c*/ 	.word	0x00030840
        /*1260*/ 	.short	0x010a
        /*1262*/ 	.byte	0x3f
	.zero		1


	//   ....[63]....
        /*1264*/ 	.word	0x00027980
        /*1268*/ 	.word	0x00000007
        /*126c*/ 	.word	0x00030830
        /*1270*/ 	.short	0x0107
        /*1272*/ 	.byte	0x3f
	.zero		1


	//   ....[64]....
        /*1274*/ 	.word	0x00027a30
        /*1278*/ 	.word	0x00000007
        /*127c*/ 	.word	0x00030830
        /*1280*/ 	.short	0x0101
        /*1282*/ 	.byte	0x3f
	.zero		1


	//   ....[65]....
        /*1284*/ 	.word	0x000285d0
        /*1288*/ 	.word	0x00000017
        /*128c*/ 	.word	0x00030800
        /*1290*/ 	.short	0x0107
        /*1292*/ 	.byte	0x3f
	.zero		1


	//   ....[66]....
        /*1294*/ 	.word	0x000286e0
        /*1298*/ 	.word	0x00000017
        /*129c*/ 	.word	0x00030800
        /*12a0*/ 	.short	0x0101
        /*12a2*/ 	.byte	0x3f
	.zero		1


	//   ....[67]....
        /*12a4*/ 	.word	0x00028700
        /*12a8*/ 	.word	0x00000017
        /*12ac*/ 	.word	0x00030820
        /*12b0*/ 	.short	0x010a
        /*12b2*/ 	.byte	0x3f
	.zero		1


	//   ....[68]....
        /*12b4*/ 	.word	0x00028ac0
        /*12b8*/ 	.word	0x00000007
        /*12bc*/ 	.word	0x00030840
        /*12c0*/ 	.short	0x010a
        /*12c2*/ 	.byte	0x3f
	.zero		1


	//   ....[69]....
        /*12c4*/ 	.word	0x00028fb0
        /*12c8*/ 	.word	0x00000007
        /*12cc*/ 	.word	0x00030830
        /*12d0*/ 	.short	0x0107
        /*12d2*/ 	.byte	0x3f
	.zero		1


	//   ....[70]....
        /*12d4*/ 	.word	0x00029060
        /*12d8*/ 	.word	0x00000007
        /*12dc*/ 	.word	0x00030830
        /*12e0*/ 	.short	0x0101
        /*12e2*/ 	.byte	0x3f
	.zero		1


	//   ....[71]....
        /*12e4*/ 	.word	0x000290c0
        /*12e8*/ 	.word	0x00000006
        /*12ec*/ 	.word	0x00030860
        /*12f0*/ 	.short	0x010a
        /*12f2*/ 	.byte	0x3f
	.zero		1


	//   ....[72]....
        /*12f4*/ 	.word	0x00029640
        /*12f8*/ 	.word	0x00000006
        /*12fc*/ 	.word	0x00030850
        /*1300*/ 	.short	0x0107
        /*1302*/ 	.byte	0x3f
	.zero		1


	//   ....[73]....
        /*1304*/ 	.word	0x00029790
        /*1308*/ 	.word	0x00000006
        /*130c*/ 	.word	0x00030850
        /*1310*/ 	.short	0x0101
        /*1312*/ 	.byte	0x3f
	.zero		1


	//   ....[74]....
        /*1314*/ 	.word	0x000299a0
        /*1318*/ 	.word	0x00000000
        /*131c*/ 	.word	0x00030860
        /*1320*/ 	.short	0x010a
        /*1322*/ 	.byte	0x3f
	.zero		1


	//   ....[75]....
        /*1324*/ 	.word	0x00029ec0
        /*1328*/ 	.word	0x00000000
        /*132c*/ 	.word	0x00030850
        /*1330*/ 	.short	0x0107
        /*1332*/ 	.byte	0x3f
	.zero		1


	//   ....[76]....
        /*1334*/ 	.word	0x00029f80
        /*1338*/ 	.word	0x00000000
        /*133c*/ 	.word	0x00030850
        /*1340*/ 	.short	0x0101
        /*1342*/ 	.byte	0x3f
	.zero		1


	//   ....[77]....
        /*1344*/ 	.word	0x0002aca0
        /*1348*/ 	.word	0x00000005
        /*134c*/ 	.word	0x00030820
        /*1350*/ 	.short	0x010a
        /*1352*/ 	.byte	0x3f
	.zero		1


	//   ....[78]....
        /*1354*/ 	.word	0x0002ae30
        /*1358*/ 	.word	0x00000003
        /*135c*/ 	.word	0x00030840
        /*1360*/ 	.short	0x010a
        /*1362*/ 	.byte	0x3f
	.zero		1


	//   ....[79]....
        /*1364*/ 	.word	0x0002aed0
        /*1368*/ 	.word	0x00000005
        /*136c*/ 	.word	0x00030840
        /*1370*/ 	.short	0x010a
        /*1372*/ 	.byte	0x3f
	.zero		1


	//   ....[80]....
        /*1374*/ 	.word	0x0002af10
        /*1378*/ 	.word	0x00000003
        /*137c*/ 	.word	0x00030860
        /*1380*/ 	.short	0x010a
        /*1382*/ 	.byte	0x3f
	.zero		1


	//   ....[81]....
        /*1384*/ 	.word	0x0002af50
        /*1388*/ 	.word	0x00000005
        /*138c*/ 	.word	0x00030860
        /*1390*/ 	.short	0x010a
        /*1392*/ 	.byte	0x3f
	.zero		1


	//   ....[82]....
        /*1394*/ 	.word	0x0002afb0
        /*1398*/ 	.word	0x00000057
        /*139c*/ 	.word	0x00030890
        /*13a0*/ 	.short	0x010a
        /*13a2*/ 	.byte	0x3f
	.zero		1


	//   ....[83]....
        /*13a4*/ 	.word	0x0002b260
        /*13a8*/ 	.word	0x00000057
        /*13ac*/ 	.word	0x00030890
        /*13b0*/ 	.short	0x010a
        /*13b2*/ 	.byte	0x3f
	.zero		1


	//   ....[84]....
        /*13b4*/ 	.word	0x0002b510
        /*13b8*/ 	.word	0x00000057
        /*13bc*/ 	.word	0x00030890
        /*13c0*/ 	.short	0x010a
        /*13c2*/ 	.byte	0x3f
	.zero		1


	//   ....[85]....
        /*13c4*/ 	.word	0x0002b7c0
        /*13c8*/ 	.word	0x00000057
        /*13cc*/ 	.word	0x000308b0
        /*13d0*/ 	.short	0x010a
        /*13d2*/ 	.byte	0x3f
	.zero		1


	//   ....[86]....
        /*13d4*/ 	.word	0x0002bba0
        /*13d8*/ 	.word	0x00000002
        /*13dc*/ 	.word	0x00030800
        /*13e0*/ 	.short	0x010a
        /*13e2*/ 	.byte	0x3f
	.zero		1


	//   ....[87]....
        /*13e4*/ 	.word	0x0002bf80
        /*13e8*/ 	.word	0x00000002
        /*13ec*/ 	.word	0x00030800
        /*13f0*/ 	.short	0x010a
        /*13f2*/ 	.byte	0x3f
	.zero		1


	//   ....[88]....
        /*13f4*/ 	.word	0x0002bfd0
        /*13f8*/ 	.word	0x0000004b
        /*13fc*/ 	.word	0x00030830
        /*1400*/ 	.short	0x010a
        /*1402*/ 	.byte	0x3f
	.zero		1


	//   ....[89]....
        /*1404*/ 	.word	0x0002c020
        /*1408*/ 	.word	0x00000005
        /*140c*/ 	.word	0x00030830
        /*1410*/ 	.short	0x010a
        /*1412*/ 	.byte	0x3f
	.zero		1


	//   ....[90]....
        /*1414*/ 	.word	0x0002c070
        /*1418*/ 	.word	0x0000000d
        /*141c*/ 	.word	0x00030850
        /*1420*/ 	.short	0x010a
        /*1422*/ 	.byte	0x3f
	.zero		1


	//   ....[91]....
        /*1424*/ 	.word	0x0002c0c0
        /*1428*/ 	.word	0x0000000d
        /*142c*/ 	.word	0x00030830
        /*1430*/ 	.short	0x010a
        /*1432*/ 	.byte	0x3f
	.zero		1


	//   ....[92]....
        /*1434*/ 	.word	0x0002c110
        /*1438*/ 	.word	0x00000014
        /*143c*/ 	.word	0x00030850
        /*1440*/ 	.short	0x010a
        /*1442*/ 	.byte	0x3f
	.zero		1


	//   ....[93]....
        /*1444*/ 	.word	0x0002c160
        /*1448*/ 	.word	0x00000000
        /*144c*/ 	.word	0x00030830
        /*1450*/ 	.short	0x010a
        /*1452*/ 	.byte	0x3f
	.zero		1


	//   ....[94]....
        /*1454*/ 	.word	0x0002c1b0
        /*1458*/ 	.word	0x00000014
        /*145c*/ 	.word	0x00030850
        /*1460*/ 	.short	0x010a
        /*1462*/ 	.byte	0x3f
	.zero		1


	//   ....[95]....
        /*1464*/ 	.word	0x0002c200
        /*1468*/ 	.word	0x00000009
        /*146c*/ 	.word	0x00030850
        /*1470*/ 	.short	0x010a
        /*1472*/ 	.byte	0x3f
	.zero		1


	//   ....[96]....
        /*1474*/ 	.word	0x0002c3a0
        /*1478*/ 	.word	0x00000017
        /*147c*/ 	.word	0x00030820
        /*1480*/ 	.short	0x010a
        /*1482*/ 	.byte	0x3f
	.zero		1


	//   ....[97]....
        /*1484*/ 	.word	0x0002c3f0
        /*1488*/ 	.word	0x00000003
        /*148c*/ 	.word	0x000308a0
        /*1490*/ 	.short	0x010a
        /*1492*/ 	.byte	0x3f
	.zero		1


	//   ....[98]....
        /*1494*/ 	.word	0x0002c440
        /*1498*/ 	.word	0x00000003
        /*149c*/ 	.word	0x000308c0
        /*14a0*/ 	.short	0x010a
        /*14a2*/ 	.byte	0x3f
	.zero		1


	//   ....[99]....
        /*14a4*/ 	.word	0x0002c490
        /*14a8*/ 	.word	0x0000000b
        /*14ac*/ 	.word	0x000308a0
        /*14b0*/ 	.short	0x010a
        /*14b2*/ 	.byte	0x3f
	.zero		1


	//   ....[100]....
        /*14b4*/ 	.word	0x0002c4e0
        /*14b8*/ 	.word	0x0000000b
        /*14bc*/ 	.word	0x000308c0
        /*14c0*/ 	.short	0x010a
        /*14c2*/ 	.byte	0x3f
	.zero		1


	//   ....[101]....
        /*14c4*/ 	.word	0x0002c600
        /*14c8*/ 	.word	0x00000007
        /*14cc*/ 	.word	0x00030840
        /*14d0*/ 	.short	0x010a
        /*14d2*/ 	.byte	0x3f
	.zero		1


	//   ....[102]....
        /*14d4*/ 	.word	0x0002d9d0
        /*14d8*/ 	.word	0x00000017
        /*14dc*/ 	.word	0x00030820
        /*14e0*/ 	.short	0x010a
        /*14e2*/ 	.byte	0x3f
	.zero		1


	//   ....[103]....
        /*14e4*/ 	.word	0x0002da20
        /*14e8*/ 	.word	0x00000007
        /*14ec*/ 	.word	0x00030840
        /*14f0*/ 	.short	0x010a
        /*14f2*/ 	.byte	0x3f
	.zero		1


	//   ....[104]....
        /*14f4*/ 	.word	0x0002e1f0
        /*14f8*/ 	.word	0x00000006
        /*14fc*/ 	.word	0x00030860
        /*1500*/ 	.short	0x010a
        /*1502*/ 	.byte	0x3f
	.zero		1


	//   ....[105]....
        /*1504*/ 	.word	0x0002ea90
        /*1508*/ 	.word	0x00000000
        /*150c*/ 	.word	0x00030860
        /*1510*/ 	.short	0x010a
        /*1512*/ 	.byte	0x3f
	.zero		1


	//   ....[106]....
        /*1514*/ 	.word	0x0002fc20
        /*1518*/ 	.word	0x00000005
        /*151c*/ 	.word	0x00030820
        /*1520*/ 	.short	0x010a
        /*1522*/ 	.byte	0x3f
	.zero		1


	//   ....[107]....
        /*1524*/ 	.word	0x0002fdc0
        /*1528*/ 	.word	0x00000003
        /*152c*/ 	.word	0x00030840
        /*1530*/ 	.short	0x010a
        /*1532*/ 	.byte	0x3f
	.zero		1


	//   ....[108]....
        /*1534*/ 	.word	0x0002fe10
        /*1538*/ 	.word	0x00000005
        /*153c*/ 	.word	0x00030840
        /*1540*/ 	.short	0x010a
        /*1542*/ 	.byte	0x3f
	.zero		1


	//   ....[109]....
        /*1544*/ 	.word	0x0002fe60
        /*1548*/ 	.word	0x00000003
        /*154c*/ 	.word	0x00030860
        /*1550*/ 	.short	0x010a
        /*1552*/ 	.byte	0x3f
	.zero		1


	//----- nvinfo : EIATTR_NUM_MBARRIERS
	.align		4
.L_739:
        /*1554*/ 	.byte	0x03, 0x38
        /*1556*/ 	.short	0x0016


	//----- nvinfo : EIATTR_EXIT_INSTR_OFFSETS
	.align		4
        /*1558*/ 	.byte	0x04, 0x1c
        /*155a*/ 	.short	(.L_741 - .L_740)


	//   ....[0]....
.L_740:
        /*155c*/ 	.word	0x0002afa0


	//----- nvinfo : EIATTR_MAX_THREADS
	.align		4
.L_741:
        /*1560*/ 	.byte	0x04, 0x05
        /*1562*/ 	.short	(.L_743 - .L_742)
.L_742:
        /*1564*/ 	.word	0x00000180
        /*1568*/ 	.word	0x00000001
        /*156c*/ 	.word	0x00000001


	//----- nvinfo : EIATTR_CRS_STACK_SIZE
	.align		4
.L_743:
        /*1570*/ 	.byte	0x04, 0x1e
        /*1572*/ 	.short	(.L_745 - .L_744)
.L_744:
        /*1574*/ 	.word	0x00000000


	//----- nvinfo : EIATTR_CBANK_PARAM_SIZE
	.align		4
.L_745:
        /*1578*/ 	.byte	0x03, 0x19
        /*157a*/ 	.short	0x0af0


	//----- nvinfo : EIATTR_PARAM_CBANK
	.align		4
        /*157c*/ 	.byte	0x04, 0x0a
        /*157e*/ 	.short	(.L_747 - .L_746)
	.align		4
.L_746:
        /*1580*/ 	.word	index@(.nv.constant0._ZN7cutlass13device_kernelIN5flash11enable_sm90INS1_16FlashAttnFwdSm90INS1_25CollectiveMainloopFwdSm90ILi2EN4cute5tupleIJNS5_1CILi1EEES8_S8_EEENS6_IJNS7_ILi128EEENS7_ILi96EEENS7_ILi192EEEEEELi192ENS_6half_tEfNS_4arch4Sm90ELb0ELb1ELb1ELb1ELb1ELb1ELb0ELb1ELb1ELb1ELb0ELb0EEENS1_21CollectiveEpilogueFwdINS6_IJSA_SC_SB_EEES9_SE_SG_Li256ELb1ELb1ELb0ELb0EEENS1_36VarlenDynamicPersistentTileSchedulerILi128ELi96ELi256ELi128ELb0ELb1ELb1ELb1ELb0ELb1EEEEEEEEEvNT_6ParamsE)
        /*1584*/ 	.short	0x0210
        /*1586*/ 	.short	0x0af0


	//----- nvinfo : EIATTR_SW_WAR
	.align		4
.L_747:
        /*1588*/ 	.byte	0x04, 0x36
        /*158a*/ 	.short	(.L_749 - .L_748)
.L_748:
        /*158c*/ 	.word	0x00000008
.L_749:


//--------------------- .nv.info._ZN7cutlass13device_kernelIN5flash11enable_sm90INS1_16FlashAttnFwdSm90INS1_25CollectiveMainloopFwdSm90ILi2EN4cute5tupleIJNS5_1CILi1EEES8_S8_EEENS6_IJNS7_ILi128EEENS7_ILi96EEENS7_ILi192EEEEEELi192ENS_6half_tEfNS_4arch4Sm90ELb1ELb0ELb1ELb0ELb1ELb0ELb0ELb1ELb1ELb1ELb0ELb0EEENS1_21CollectiveEpilogueFwdINS6_IJSA_SC_SB_EEES9_SE_SG_Li256ELb0ELb1ELb0ELb0EEENS1_30DynamicPersistentTileSchedulerILi256ELi128ELb0ELb1ELb1EEEEEEEEEvNT_6ParamsE --------------------------
	.section	.nv.info._ZN7cutlass13device_kernelIN5flash11enable_sm90INS1_16FlashAttnFwdSm90INS1_25CollectiveMainloopFwdSm90ILi2EN4cute5tupleIJNS5_1CILi1EEES8_S8_EEENS6_IJNS7_ILi128EEENS7_ILi96EEENS7_ILi192EEEEEELi192ENS_6half_tEfNS_4arch4Sm90ELb1ELb0ELb1ELb0ELb1ELb0ELb0ELb1ELb1ELb1ELb0ELb0EEENS1_21CollectiveEpilogueFwdINS6_IJSA_SC_SB_EEES9_SE_SG_Li256ELb0ELb1ELb0ELb0EEENS1_30DynamicPersistentTileSchedulerILi256ELi128ELb0ELb1ELb1EEEEEEEEEvNT_6ParamsE,"",@"SHT_CUDA_INFO"
	.sectionflags	@""
	.align	4


	//----- nvinfo : EIATTR_CUDA_API_VERSION
	.align		4
        /*0000*/ 	.byte	0x04, 0x37
        /*0002*/ 	.short	(.L_751 - .L_750)
.L_750:
        /*0004*/ 	.word	0x00000082


	//----- nvinfo : EIATTR_KPARAM_INFO
	.align		4
.L_751:
        /*0008*/ 	.byte	0x04, 0x17
        /*000a*/ 	.short	(.L_753 - .L_752)
.L_752:
        /*000c*/ 	.word	0x00000000
        /*0010*/ 	.short	0x0000
        /*0012*/ 	.short	0x0070
        /*0014*/ 	.byte	0x00, 0xf0, 0x01, 0x2a


	//----- nvinfo : EIATTR_SPARSE_MMA_MASK
	.align		4
.L_753:
        /*0018*/ 	.byte	0x03, 0x50
        /*001a*/ 	.short	0x0000


	//----- nvinfo : EIATTR_MAXREG_COUNT
	.align		4
        /*001c*/ 	.byte	0x03, 0x1b
        /*001e*/ 	.short	0x00a8


	//----- nvinfo : EIATTR_NUM_BARRIERS
	.align		4
        /*0020*/ 	.byte	0x02, 0x4c
        /*0022*/ 	.byte	0x09
	.zero		1


	//----- nvinfo : EIATTR_EXTERNS
	.align		4
        /*0024*/ 	.byte	0x04, 0x0f
        /*0026*/ 	.short	(.L_755 - .L_754)


	//   ....[0]....
	.align		4
.L_754:
        /*0028*/ 	.word	index@(__assertfail)


	//----- nvinfo : EIATTR_ANNOTATIONS
	.align		4
.L_755:
        /*002c*/ 	.byte	0x04, 0x55
        /*002e*/ 	.short	(.L_757 - .L_756)


	//   ....[0]....
.L_756:
        /*0030*/ 	.word	0x00000001
        /*0034*/ 	.byte	0xa0, 0x08, 0x00, 0x00, 0x01, 0x00, 0x00, 0x00, 0x60, 0x09, 0x00, 0x00, 0x01, 0x00, 0x00, 0x00
        /*0044*/ 	.byte	0xe0, 0xc5, 0x00, 0x00, 0x01, 0x00, 0x00, 0x00, 0x80, 0xc6, 0x00, 0x00, 0x01, 0x00, 0x00, 0x00
        /*0054*/ 	.byte	0x00, 0xc7, 0x00, 0x00, 0x01, 0x00, 0x00, 0x00, 0x70, 0xea, 0x00, 0x00, 0x01, 0x00, 0x00, 0x00
        /*0064*/ 	.byte	0x90, 0xea, 0x00, 0x00, 0x01, 0x00, 0x00, 0x00, 0x70, 0x04, 0x01, 0x00, 0x01, 0x00, 0x00, 0x00
        /*0074*/ 	.byte	0x10, 0x06, 0x01, 0x00


	//----- nvinfo : EIATTR_MERCURY_ISA_VERSION
	.align		4
.L_757:
        /*0078*/ 	.byte	0x03, 0x5f
        /*007a*/ 	.short	0x0101


	//----- nvinfo : EIATTR_INT_WARP_WIDE_INSTR_OFFSETS
	.align		4
        /*007c*/ 	.byte	0x04, 0x31
        /*007e*/ 	.short	(.L_759 - .L_758)


	//   ....[0]....
.L_758:
        /*0080*/ 	.word	0x000000c0


	//   ....[1]....
        /*0084*/ 	.word	0x000000d0


	//   ....[2]....
        /*0088*/ 	.word	0x00000170


	//   ....[3]....
        /*008c*/ 	.word	0x0000cf70


	//   ....[4]....
        /*0090*/ 	.word	0x0000d000


	//   ....[5]....
        /*0094*/ 	.word	0x0000fbc0


	//   ....[6]....
        /*0098*/ 	.word	0x0000fc50


	//----- nvinfo : EIATTR_COOP_GROUP_MASK_REGIDS
	.align		4
.L_759:
        /*009c*/ 	.byte	0x04, 0x29
        /*009e*/ 	.short	(.L_761 - .L_760)


	//   ....[0]....
.L_760:
        /*00a0*/ 	.word	0xffffffff


	//   ....[1]....
        /*00a4*/ 	.word	0xffffffff


	//   ....[2]....
        /*00a8*/ 	.word	0xffffffff


	//   ....[3]....
        /*00ac*/ 	.word	0xffffffff


	//   ....[4]....
        /*00b0*/ 	.word	0xffffffff


	//   ....[5]....
        /*00b4*/ 	.word	0xffffffff


	//   ....[6]....
        /*00b8*/ 	.word	0xffffffff


	//   ....[7]....
        /*00bc*/ 	.word	0xffffffff


	//   ....[8]....
        /*00c0*/ 	.word	0xffffffff


	//   ....[9]....
        /*00c4*/ 	.word	0xffffffff


	//   ....[10]....
        /*00c8*/ 	.word	0xffffffff


	//   ....[11]....
        /*00cc*/ 	.word	0xffffffff


	//   ....[12]....
        /*00d0*/ 	.word	0xffffffff


	//   ....[13]....
        /*00d4*/ 	.word	0xffffffff


	//   ....[14]....
        /*00d8*/ 	.word	0xffffffff


	//   ....[15]....
        /*00dc*/ 	.word	0xffffffff


	//   ....[16]....
        /*00e0*/ 	.word	0xffffffff


	//   ....[17]....
        /*00e4*/ 	.word	0xffffffff


	//   ....[18]....
        /*00e8*/ 	.word	0xffffffff


	//   ....[19]....
        /*00ec*/ 	.word	0xffffffff


	//   ....[20]....
        /*00f0*/ 	.word	0xffffffff


	//   ....[21]....
        /*00f4*/ 	.word	0xffffffff


	//   ....[22]....
        /*00f8*/ 	.word	0xffffffff


	//   ....[23]....
        /*00fc*/ 	.word	0xffffffff


	//   ....[24]....
        /*0100*/ 	.word	0xffffffff


	//   ....[25]....
        /*0104*/ 	.word	0xffffffff


	//   ....[26]....
        /*0108*/ 	.word	0xffffffff


	//   ....[27]....
        /*010c*/ 	.word	0xffffffff


	//   ....[28]....
        /*0110*/ 	.word	0xffffffff


	//   ....[29]....
        /*0114*/ 	.word	0xffffffff


	//   ....[30]....
        /*0118*/ 	.word	0xffffffff


	//   ....[31]....
        /*011c*/ 	.word	0xffffffff


	//   ....[32]....
        /*0120*/ 	.word	0xffffffff


	//   ....[33]....
        /*0124*/ 	.word	0xffffffff


	//   ....[34]....
        /*0128*/ 	.word	0xffffffff


	//   ....[35]....
        /*012c*/ 	.word	0xffffffff


	//   ....[36]....
        /*0130*/ 	.word	0xffffffff


	//   ....[37]....
        /*0134*/ 	.word	0xffffffff


	//   ....[38]....
        /*0138*/ 	.word	0xffffffff


	//   ....[39]....
        /*013c*/ 	.word	0xffffffff


	//   ....[40]....
        /*0140*/ 	.word	0xffffffff


	//   ....[41]....
        /*0144*/ 	.word	0xffffffff


	//   ....[42]....
        /*0148*/ 	.word	0xffffffff


	//   ....[43]....
        /*014c*/ 	.word	0xffffffff


	//   ....[44]....
        /*0150*/ 	.word	0xffffffff


	//   ....[45]....
        /*0154*/ 	.word	0xffffffff


	//   ....[46]....
        /*0158*/ 	.word	0xffffffff


	//   ....[47]....
        /*015c*/ 	.word	0xffffffff


	//   ....[48]....
        /*0160*/ 	.word	0xffffffff


	//   ....[49]....
        /*0164*/ 	.word	0xffffffff


	//   ....[50]....
        /*0168*/ 	.word	0xffffffff


	//   ....[51]....
        /*016c*/ 	.word	0xffffffff


	//   ....[52]....
        /*0170*/ 	.word	0xffffffff


	//   ....[53]....
        /*0174*/ 	.word	0xffffffff


	//   ....[54]....
        /*0178*/ 	.word	0xffffffff


	//   ....[55]....
        /*017c*/ 	.word	0xffffffff


	//   ....[56]....
        /*0180*/ 	.word	0xffffffff


	//   ....[57]....
        /*0184*/ 	.word	0xffffffff


	//   ....[58]....
        /*0188*/ 	.word	0xffffffff


	//   ....[59]....
        /*018c*/ 	.word	0xffffffff


	//   ....[60]....
        /*0190*/ 	.word	0xffffffff


	//   ....[61]....
        /*0194*/ 	.word	0xffffffff


	//   ....[62]....
        /*0198*/ 	.word	0xffffffff


	//   ....[63]....
        /*019c*/ 	.word	0xffffffff


	//   ....[64]....
        /*01a0*/ 	.word	0xffffffff


	//   ....[65]....
        /*01a4*/ 	.word	0xffffffff


	//   ....[66]....
        /*01a8*/ 	.word	0xffffffff


	//   ....[67]....
        /*01ac*/ 	.word	0xffffffff


	//   ....[68]....
        /*01b0*/ 	.word	0xffffffff


	//   ....[69]....
        /*01b4*/ 	.word	0xffffffff


	//   ....[70]....
        /*01b8*/ 	.word	0xffffffff


	//   ....[71]....
        /*01bc*/ 	.word	0xffffffff


	//   ....[72]....
        /*01c0*/ 	.word	0xffffffff


	//   ....[73]....
        /*01c4*/ 	.word	0xffffffff


	//   ....[74]....
        /*01c8*/ 	.word	0xffffffff


	//   ....[75]....
        /*01cc*/ 	.word	0xffffffff


	//   ....[76]....
        /*01d0*/ 	.word	0xffffffff


	//   ....[77]....
        /*01d4*/ 	.word	0xffffffff


	//   ....[78]....
        /*01d8*/ 	.word	0xffffffff


	//   ....[79]....
        /*01dc*/ 	.word	0xffffffff


	//   ....[80]....
        /*01e0*/ 	.word	0xffffffff


	//   ....[81]....
        /*01e4*/ 	.word	0xffffffff


	//   ....[82]....
        /*01e8*/ 	.word	0xffffffff


	//   ....[83]....
        /*01ec*/ 	.word	0xffffffff


	//   ....[84]....
        /*01f0*/ 	.word	0xffffffff


	//   ....[85]....
        /*01f4*/ 	.word	0xffffffff


	//   ....[86]....
        /*01f8*/ 	.word	0xffffffff


	//   ....[87]....
        /*01fc*/ 	.word	0xffffffff


	//   ....[88]....
        /*0200*/ 	.word	0xffffffff


	//   ....[89]....
        /*0204*/ 	.word	0xffffffff


	//   ....[90]....
        /*0208*/ 	.word	0xffffffff


	//   ....[91]....
        /*020c*/ 	.word	0xffffffff


	//   ....[92]....
        /*0210*/ 	.word	0xffffffff


	//   ....[93]....
        /*0214*/ 	.word	0xffffffff


	//   ....[94]....
        /*0218*/ 	.word	0xffffffff


	//   ....[95]....
        /*021c*/ 	.word	0xffffffff


	//   ....[96]....
        /*0220*/ 	.word	0xffffffff


	//   ....[97]....
        /*0224*/ 	.word	0xffffffff


	//   ....[98]....
        /*0228*/ 	.word	0xffffffff


	//   ....[99]....
        /*022c*/ 	.word	0xffffffff


	//   ....[100]....
        /*0230*/ 	.word	0xffffffff


	//   ....[101]....
        /*0234*/ 	.word	0xffffffff


	//   ....[102]....
        /*0238*/ 	.word	0xffffffff


	//   ....[103]....
        /*023c*/ 	.word	0xffffffff


	//   ....[104]....
        /*0240*/ 	.word	0xffffffff


	//   ....[105]....
        /*0244*/ 	.word	0xffffffff


	//   ....[106]....
        /*0248*/ 	.word	0xffffffff


	//   ....[107]....
        /*024c*/ 	.word	0xffffffff


	//   ....[108]....
        /*0250*/ 	.word	0xffffffff


	//   ....[109]....
        /*0254*/ 	.word	0xffffffff


	//   ....[110]....
        /*0258*/ 	.word	0xffffffff


	//   ....[111]....
        /*025c*/ 	.word	0xffffffff


	//   ....[112]....
        /*0260*/ 	.word	0xffffffff


	//   ....[113]....
        /*0264*/ 	.word	0xffffffff


	//   ....[114]....
        /*0268*/ 	.word	0x0500000f


	//   ....[115]....
        /*026c*/ 	.word	0x0500000f


	//   ....[116]....
        /*0270*/ 	.word	0x0500000f


	//   ....[117]....
        /*0274*/ 	.word	0x0500000f


	//   ....[118]....
        /*0278*/ 	.word	0x0500000f


	//   ....[119]....
        /*027c*/ 	.word	0x0500000f


	//   ....[120]....
        /*0280*/ 	.word	0x0500000f


	//   ....[121]....
        /*0284*/ 	.word	0x0500000f


	//   ....[122]....
        /*0288*/ 	.word	0x0500000f


	//   ....[123]....
        /*028c*/ 	.word	0x0500000f


	//   ....[124]....
        /*0290*/ 	.word	0x0500000f


	//   ....[125]....
        /*0294*/ 	.word	0x0500000f


	//   ....[126]....
        /*0298*/ 	.word	0x0500000f


	//   ....[127]....
        /*029c*/ 	.word	0x0500000f


	//   ....[128]....
        /*02a0*/ 	.word	0x0500000f


	//   ....[129]....
        /*02a4*/ 	.word	0x0500000f


	//   ....[130]....
        /*02a8*/ 	.word	0x0500000f


	//   ....[131]....
        /*02ac*/ 	.word	0x0500000f


	//   ....[132]....
        /*02b0*/ 	.word	0x0500000f


	//   ....[133]....
        /*02b4*/ 	.word	0x0500000f


	//   ....[134]....
        /*02b8*/ 	.word	0x0500000f


	//   ....[135]....
        /*02bc*/ 	.word	0x0500000f


	//   ....[136]....
        /*02c0*/ 	.word	0x0500000f


	//   ....[137]....
        /*02c4*/ 	.word	0x0500000f


	//   ....[138]....
        /*02c8*/ 	.word	0x0500000f


	//   ....[139]....
        /*02cc*/ 	.word	0x0500000f


	//   ....[140]....
        /*02d0*/ 	.word	0x0500000f


	//   ....[141]....
        /*02d4*/ 	.word	0x0500000f


	//   ....[142]....
        /*02d8*/ 	.word	0x0500000f


	//   ....[143]....
        /*02dc*/ 	.word	0x0500000f


	//   ....[144]....
        /*02e0*/ 	.word	0x0500000f


	//   ....[145]....
        /*02e4*/ 	.word	0x0500000f


	//   ....[146]....
        /*02e8*/ 	.word	0x0500000f


	//   ....[147]....
        /*02ec*/ 	.word	0x0500000f


	//   ....[148]....
        /*02f0*/ 	.word	0x0500000f


	//   ....[149]....
        /*02f4*/ 	.word	0x0500000f


	//   ....[150]....
        /*02f8*/ 	.word	0x0500000f


	//   ....[151]....
        /*02fc*/ 	.word	0x0500000f


	//   ....[152]....
        /*0300*/ 	.word	0x0500000f


	//   ....[153]....
        /*0304*/ 	.word	0x0500000f


	//   ....[154]....
        /*0308*/ 	.word	0x0500000f


	//   ....[155]....
        /*030c*/ 	.word	0x0500000f


	//   ....[156]....
        /*0310*/ 	.word	0x0500000f


	//   ....[157]....
        /*0314*/ 	.word	0x0500000f


	//   ....[158]....
        /*0318*/ 	.word	0x0500000f


	//   ....[159]....
        /*031c*/ 	.word	0x0500000f


	//   ....[160]....
        /*0320*/ 	.word	0x0500000f


	//   ....[161]....
        /*0324*/ 	.word	0x0500000f


	//   ....[162]....
        /*0328*/ 	.word	0x0500000f


	//   ....[163]....
        /*032c*/ 	.word	0x0500000f


	//   ....[164]....
        /*0330*/ 	.word	0x0500000f


	//   ....[165]....
        /*0334*/ 	.word	0x0500000f


	//   ....[166]....
        /*0338*/ 	.word	0x0500000f


	//   ....[167]....
        /*033c*/ 	.word	0x0500000f


	//   ....[168]....
        /*0340*/ 	.word	0x0500000f


	//   ....[169]....
        /*0344*/ 	.word	0x0500000f


	//   ....[170]....
        /*0348*/ 	.word	0x0500000f


	//   ....[171]....
        /*034c*/ 	.word	0x0500000f


	//   ....[172]....
        /*0350*/ 	.word	0x0500000f


	//   ....[173]....
        /*0354*/ 	.word	0x0500000f


	//   ....[174]....
        /*0358*/ 	.word	0x0500000f


	//   ....[175]....
        /*035c*/ 	.word	0x0500000f


	//   ....[176]....
        /*0360*/ 	.word	0x0500000f


	//   ....[177]....
        /*0364*/ 	.word	0x0500000f


	//   ....[178]....
        /*0368*/ 	.word	0x0500000f


	//   ....[179]....
        /*036c*/ 	.word	0x0500000f


	//   ....[180]....
        /*0370*/ 	.word	0x0500000f


	//----- nvinfo : EIATTR_COOP_GROUP_INSTR_OFFSETS
	.align		4
.L_761:
        /*0374*/ 	.byte	0x04, 0x28
        /*0376*/ 	.short	(.L_763 - .L_762)


	//   ....[0]....
.L_762:
        /*0378*/ 	.word	0x00000070


	//   ....[1]....
        /*037c*/ 	.word	0x000000b0


	//   ....[2]....
        /*0380*/ 	.word	0x000002d0


	//   ....[3]....
        /*0384*/ 	.word	0x00000430


	//   ....[4]....
        /*0388*/ 	.word	0x00000550


	//   ....[5]....
        /*038c*/ 	.word	0x000006b0


	//   ....[6]....
        /*0390*/ 	.word	0x00001530


	//   ....[7]....
        /*0394*/ 	.word	0x000020d0


	//   ....[8]....
        /*0398*/ 	.word	0x000022e0


	//   ....[9]....
        /*039c*/ 	.word	0x00002d20


	//   ....[10]....
        /*03a0*/ 	.word	0x00002db0


	//   ....[11]....
        /*03a4*/ 	.word	0x000034f0


	//   ....[12]....
        /*03a8*/ 	.word	0x00003570


	//   ....[13]....
        /*03ac*/ 	.word	0x000050a0


	//   ....[14]....
        /*03b0*/ 	.word	0x00005940


	//   ....[15]....
        /*03b4*/ 	.word	0x000059a0


	//   ....[16]....
        /*03b8*/ 	.word	0x000059b0


	//   ....[17]....
        /*03bc*/ 	.word	0x00006160


	//   ....[18]....
        /*03c0*/ 	.word	0x000061d0


	//   ....[19]....
        /*03c4*/ 	.word	0x00008490


	//   ....[20]....
        /*03c8*/ 	.word	0x000084c0


	//   ....[21]....
        /*03cc*/ 	.word	0x000084e0


	//   ....[22]....
        /*03d0*/ 	.word	0x00008500


	//   ....[23]....
        /*03d4*/ 	.word	0x000097f0


	//   ....[24]....
        /*03d8*/ 	.word	0x00009820


	//   ....[25]....
        /*03dc*/ 	.word	0x000098d0


	//   ....[26]....
        /*03e0*/ 	.word	0x000098e0


	//   ....[27]....
        /*03e4*/ 	.word	0x0000ae00


	//   ....[28]....
        /*03e8*/ 	.word	0x0000aed0


	//   ....[29]....
        /*03ec*/ 	.word	0x0000af00


	//   ....[30]....
        /*03f0*/ 	.word	0x0000af30


	//   ....[31]....
        /*03f4*/ 	.word	0x0000b620


	//   ....[32]....
        /*03f8*/ 	.word	0x0000b660


	//   ....[33]....
        /*03fc*/ 	.word	0x0000b760


	//   ....[34]....
        /*0400*/ 	.word	0x0000b780


	//   ....[35]....
        /*0404*/ 	.word	0x0000b880


	//   ....[36]....
        /*0408*/ 	.word	0x0000b8a0


	//   ....[37]....
        /*040c*/ 	.word	0x0000b9b0


	//   ....[38]....
        /*0410*/ 	.word	0x0000b9d0


	//   ....[39]....
        /*0414*/ 	.word	0x0000c0b0


	//   ....[40]....
        /*0418*/ 	.word	0x0000c0d0


	//   ....[41]....
        /*041c*/ 	.word	0x0000c1d0


	//   ....[42]....
        /*0420*/ 	.word	0x0000c1f0


	//   ....[43]....
        /*0424*/ 	.word	0x0000c2f0


	//   ....[44]....
        /*0428*/ 	.word	0x0000c310


	//   ....[45]....
        /*042c*/ 	.word	0x0000c420


	//   ....[46]....
        /*0430*/ 	.word	0x0000c440


	//   ....[47]....
        /*0434*/ 	.word	0x0000c610


	//   ....[48]....
        /*0438*/ 	.word	0x0000dae0


	//   ....[49]....
        /*043c*/ 	.word	0x0000db00


	//   ....[50]....
        /*0440*/ 	.word	0x0000db10


	//   ....[51]....
        /*0444*/ 	.word	0x0000db50


	//   ....[52]....
        /*0448*/ 	.word	0x0000dbe0


	//   ....[53]....
        /*044c*/ 	.word	0x0000dc00


	//   ....[54]....
        /*0450*/ 	.word	0x0000dc90


	//   ....[55]....
        /*0454*/ 	.word	0x0000dcb0


	//   ....[56]....
        /*0458*/ 	.word	0x0000dd40


	//   ....[57]....
        /*045c*/ 	.word	0x0000dd60


	//   ....[58]....
        /*0460*/ 	.word	0x0000ddf0


	//   ....[59]....
        /*0464*/ 	.word	0x0000de10


	//   ....[60]....
        /*0468*/ 	.word	0x0000e460


	//   ....[61]....
        /*046c*/ 	.word	0x0000e480


	//   ....[62]....
        /*0470*/ 	.word	0x0000e4a0


	//   ....[63]....
        /*0474*/ 	.word	0x0000e500


	//   ....[64]....
        /*0478*/ 	.word	0x0000e580


	//   ....[65]....
        /*047c*/ 	.word	0x0000e5b0


	//   ....[66]....
        /*0480*/ 	.word	0x0000e630


	//   ....[67]....
        /*0484*/ 	.word	0x0000e660


	//   ....[68]....
        /*0488*/ 	.word	0x0000e6e0


	//   ....[69]....
        /*048c*/ 	.word	0x0000e710


	//   ....[70]....
        /*0490*/ 	.word	0x0000e790


	//   ....[71]....
        /*0494*/ 	.word	0x0000e7c0


	//   ....[72]....
        /*0498*/ 	.word	0x0000e840


	//   ....[73]....
        /*049c*/ 	.word	0x0000e870


	//   ....[74]....
        /*04a0*/ 	.word	0x0000e8f0


	//   ....[75]....
        /*04a4*/ 	.word	0x0000e910


	//   ....[76]....
        /*04a8*/ 	.word	0x0000f030


	//   ....[77]....
        /*04ac*/ 	.word	0x0000f060


	//   ....[78]....
        /*04b0*/ 	.word	0x0000f070


	//   ....[79]....
        /*04b4*/ 	.word	0x0000f090


	//   ....[80]....
        /*04b8*/ 	.word	0x0000f0e0


	//   ....[81]....
        /*04bc*/ 	.word	0x0000f100


	//   ....[82]....
        /*04c0*/ 	.word	0x0000f160


	//   ....[83]....
        /*04c4*/ 	.word	0x0000f180


	//   ....[84]....
        /*04c8*/ 	.word	0x0000f1d0


	//   ....[85]....
        /*04cc*/ 	.word	0x0000f1f0


	//   ....[86]....
        /*04d0*/ 	.word	0x0000f240


	//   ....[87]....
        /*04d4*/ 	.word	0x0000f260


	//   ....[88]....
        /*04d8*/ 	.word	0x0000f500


	//   ....[89]....
        /*04dc*/ 	.word	0x0000f520


	//   ....[90]....
        /*04e0*/ 	.word	0x0000f540


	//   ....[91]....
        /*04e4*/ 	.word	0x0000f5c0


	//   ....[92]....
        /*04e8*/ 	.word	0x0000f5e0


	//   ....[93]....
        /*04ec*/ 	.word	0x0000f660


	//   ....[94]....
        /*04f0*/ 	.word	0x0000f680


	//   ....[95]....
        /*04f4*/ 	.word	0x0000f700


	//   ....[96]....
        /*04f8*/ 	.word	0x0000f720


	//   ....[97]....
        /*04fc*/ 	.word	0x0000f7a0


	//   ....[98]....
        /*0500*/ 	.word	0x0000f7c0


	//   ....[99]....
        /*0504*/ 	.word	0x0000f7d0


	//   ....[100]....
        /*0508*/ 	.word	0x0000fda0


	//   ....[101]....
        /*050c*/ 	.word	0x0000fdc0


	//   ....[102]....
        /*0510*/ 	.word	0x0000fdd0


	//   ....[103]....
        /*0514*/ 	.word	0x0000fdf0


	//   ....[104]....
        /*0518*/ 	.word	0x0000fe90


	//   ....[105]....
        /*051c*/ 	.word	0x0000fec0


	//   ....[106]....
        /*0520*/ 	.word	0x0000ff30


	//   ....[107]....
        /*0524*/ 	.word	0x0000ff60


	//   ....[108]....
        /*0528*/ 	.word	0x0000ffd0


	//   ....[109]....
        /*052c*/ 	.word	0x00010000


	//   ....[110]....
        /*0530*/ 	.word	0x00010070


	//   ....[111]....
        /*0534*/ 	.word	0x000100a0


	//   ....[112]....
        /*0538*/ 	.word	0x000103b0


	//   ....[113]....
        /*053c*/ 	.word	0x00010590


	//   ....[114]....
        /*0540*/ 	.word	0x00010b40


	//   ....[115]....
        /*0544*/ 	.word	0x00010c20


	//   ....[116]....
        /*0548*/ 	.word	0x00010cc0


	//   ....[117]....
        /*054c*/ 	.word	0x00010d40


	//   ....[118]....
        /*0550*/ 	.word	0x00010e00


	//   ....[119]....
        /*0554*/ 	.word	0x00010e80


	//   ....[120]....
        /*0558*/ 	.word	0x00010f60


	//   ....[121]....
        /*055c*/ 	.word	0x00010fe0


	//   ....[122]....
        /*0560*/ 	.word	0x000110c0


	//   ....[123]....
        /*0564*/ 	.word	0x00011140


	//   ....[124]....
        /*0568*/ 	.word	0x00011220


	//   ....[125]....
        /*056c*/ 	.word	0x000112a0


	//   ....[126]....
        /*0570*/ 	.word	0x00011370


	//   ....[127]....
        /*0574*/ 	.word	0x00011400


	//   ....[128]....
        /*0578*/ 	.word	0x00011480


	//   ....[129]....
        /*057c*/ 	.word	0x00011500


	//   ....[130]....
        /*0580*/ 	.word	0x000115c0


	//   ....[131]....
        /*0584*/ 	.word	0x00011640


	//   ....[132]....
        /*0588*/ 	.word	0x00011720


	//   ....[133]....
        /*058c*/ 	.word	0x000117a0


	//   ....[134]....
        /*0590*/ 	.word	0x00011880


	//   ....[135]....
        /*0594*/ 	.word	0x00011900


	//   ....[136]....
        /*0598*/ 	.word	0x000119e0


	//   ....[137]....
        /*059c*/ 	.word	0x00011a60


	//   ....[138]....
        /*05a0*/ 	.word	0x00011b40


	//   ....[139]....
        /*05a4*/ 	.word	0x00011bc0


	//   ....[140]....
        /*05a8*/ 	.word	0x00011ca0


	//   ....[141]....
        /*05ac*/ 	.word	0x00011d20


	//   ....[142]....
        /*05b0*/ 	.word	0x00011de0


	//   ....[143]....
        /*05b4*/ 	.word	0x00011f10


	//   ....[144]....
        /*05b8*/ 	.word	0x00011fc0


	//   ....[145]....
        /*05bc*/ 	.word	0x00012020


	//   ....[146]....
        /*05c0*/ 	.word	0x000120e0


	//   ....[147]....
        /*05c4*/ 	.word	0x00012140


	//   ....[148]....
        /*05c8*/ 	.word	0x00012200


	//   ....[149]....
        /*05cc*/ 	.word	0x00012260


	//   ....[150]....
        /*05d0*/ 	.word	0x00012320


	//   ....[151]....
        /*05d4*/ 	.word	0x00012380


	//   ....[152]....
        /*05d8*/ 	.word	0x00012440


	//   ....[153]....
        /*05dc*/ 	.word	0x000124a0


	//   ....[154]....
        /*05e0*/ 	.word	0x00012560


	//   ....[155]....
        /*05e4*/ 	.word	0x00012640


	//   ....[156]....
        /*05e8*/ 	.word	0x000126e0


	//   ....[157]....
        /*05ec*/ 	.word	0x00012740


	//   ....[158]....
        /*05f0*/ 	.word	0x00012830


	//   ....[159]....
        /*05f4*/ 	.word	0x00012890


	//   ....[160]....
        /*05f8*/ 	.word	0x00012980


	//   ....[161]....
        /*05fc*/ 	.word	0x000129e0


	//   ....[162]....
        /*0600*/ 	.word	0x00012ad0


	//   ....[163]....
        /*0604*/ 	.word	0x00012b30


	//   ....[164]....
        /*0608*/ 	.word	0x00012c20


	//   ....[165]....
        /*060c*/ 	.word	0x00012c80


	//   ....[166]....
        /*0610*/ 	.word	0x00012d40


	//   ....[167]....
        /*0614*/ 	.word	0x00012e80


	//   ....[168]....
        /*0618*/ 	.word	0x00012f20


	//   ....[169]....
        /*061c*/ 	.word	0x00012f80


	//   ....[170]....
        /*0620*/ 	.word	0x00013050


	//   ....[171]....
        /*0624*/ 	.word	0x00013110


	//   ....[172]....
        /*0628*/ 	.word	0x000131d0


	//   ....[173]....
        /*062c*/ 	.word	0x00013290


	//   ....[174]....
        /*0630*/ 	.word	0x00013350


	//   ....[175]....
        /*0634*/ 	.word	0x00013410


	//   ....[176]....
        /*0638*/ 	.word	0x000134d0


	//   ....[177]....
        /*063c*/ 	.word	0x00013590


	//   ....[178]....
        /*0640*/ 	.word	0x00013650


	//   ....[179]....
        /*0644*/ 	.word	0x00013740


	//   ....[180]....
        /*0648*/ 	.word	0x00013860


	//----- nvinfo : EIATTR_REG_RECONFIG
	.align		4
.L_763:
        /*064c*/ 	.byte	0x01, 0x54
	.zero		2


	//----- nvinfo : EIATTR_SYSCALL_OFFSETS
	.align		4
        /*0650*/ 	.byte	0x04, 0x46
        /*0652*/ 	.short	(.L_765 - .L_764)


	//   ....[0]....
.L_764:
        /*0654*/ 	.word	0x00001710


	//   ....[1]....
        /*0658*/ 	.word	0x0000d160


	//   ....[2]....
        /*065c*/ 	.word	0x0000d2b0


	//   ....[3]....
        /*0660*/ 	.word	0x0000d3a0


	//   ....[4]....
        /*0664*/ 	.word	0x0000e110


	//----- nvinfo : EIATTR_MBARRIER_INSTR_OFFSETS
	.align		4
.L_765:
        /*0668*/ 	.byte	0x04, 0x39
        /*066a*/ 	.short	(.L_767 - .L_766)


	//   ....[0]....
.L_766:
        /*066c*/ 	.word	0x00000180
        /*0670*/ 	.word	0x000000ff
        /*0674*/ 	.word	0x00030800
        /*0678*/ 	.short	0x0100
        /*067a*/ 	.byte	0x08
	.zero		1


	//   ....[1]....
        /*067c*/ 	.word	0x00000190
        /*0680*/ 	.word	0x000000ff
        /*0684*/ 	.word	0x00030820
        /*0688*/ 	.short	0x0100
        /*068a*/ 	.byte	0x08
	.zero		1


	//   ....[2]....
        /*068c*/ 	.word	0x00000280
        /*0690*/ 	.word	0x000000ff
        /*0694*/ 	.word	0x00030830
        /*0698*/ 	.short	0x0100
        /*069a*/ 	.byte	0x08
	.zero		1


	//   ....[3]....
        /*069c*/ 	.word	0x00000290
        /*06a0*/ 	.word	0x000000ff
        /*06a4*/ 	.word	0x00030840
        /*06a8*/ 	.short	0x0100
        /*06aa*/ 	.byte	0x08
	.zero		1


	//   ....[4]....
        /*06ac*/ 	.word	0x000002a0
        /*06b0*/ 	.word	0x000000ff
        /*06b4*/ 	.word	0x00030838
        /*06b8*/ 	.short	0x0100
        /*06ba*/ 	.byte	0x08
	.zero		1


	//   ....[5]....
        /*06bc*/ 	.word	0x000002b0
        /*06c0*/ 	.word	0x000000ff
        /*06c4*/ 	.word	0x00030848
        /*06c8*/ 	.short	0x0100
        /*06ca*/ 	.byte	0x08
	.zero		1


	//   ....[6]....
        /*06cc*/ 	.word	0x000003e0
        /*06d0*/ 	.word	0x000000ff
        /*06d4*/ 	.word	0x00030850
        /*06d8*/ 	.short	0x0100
        /*06da*/ 	.byte	0x08
	.zero		1


	//   ....[7]....
        /*06dc*/ 	.word	0x000003f0
        /*06e0*/ 	.word	0x000000ff
        /*06e4*/ 	.word	0x00030860
        /*06e8*/ 	.short	0x0100
        /*06ea*/ 	.byte	0x08
	.zero		1


	//   ....[8]....
        /*06ec*/ 	.word	0x00000400
        /*06f0*/ 	.word	0x000000ff
        /*06f4*/ 	.word	0x00030858
        /*06f8*/ 	.short	0x0100
        /*06fa*/ 	.byte	0x08
	.zero		1


	//   ....[9]....
        /*06fc*/ 	.word	0x00000410
        /*0700*/ 	.word	0x000000ff
        /*0704*/ 	.word	0x00030868
        /*0708*/ 	.short	0x0100
        /*070a*/ 	.byte	0x08
	.zero		1


	//   ....[10]....
        /*070c*/ 	.word	0x00000500
        /*0710*/ 	.word	0x000000ff
        /*0714*/ 	.word	0x00030870
        /*0718*/ 	.short	0x0100
        /*071a*/ 	.byte	0x06
	.zero		1


	//   ....[11]....
        /*071c*/ 	.word	0x00000510
        /*0720*/ 	.word	0x000000ff
        /*0724*/ 	.word	0x00030880
        /*0728*/ 	.short	0x0100
        /*072a*/ 	.byte	0x06
	.zero		1


	//   ....[12]....
        /*072c*/ 	.word	0x00000520
        /*0730*/ 	.word	0x000000ff
        /*0734*/ 	.word	0x00030878
        /*0738*/ 	.short	0x0100
        /*073a*/ 	.byte	0x06
	.zero		1


	//   ....[13]....
        /*073c*/ 	.word	0x00000530
        /*0740*/ 	.word	0x000000ff
        /*0744*/ 	.word	0x00030888
        /*0748*/ 	.short	0x0100
        /*074a*/ 	.byte	0x06
	.zero		1


	//   ....[14]....
        /*074c*/ 	.word	0x00000660
        /*0750*/ 	.word	0x000000ff
        /*0754*/ 	.word	0x00030890
        /*0758*/ 	.short	0x0100
        /*075a*/ 	.byte	0x08
	.zero		1


	//   ....[15]....
        /*075c*/ 	.word	0x00000670
        /*0760*/ 	.word	0x000000ff
        /*0764*/ 	.word	0x000308a0
        /*0768*/ 	.short	0x0100
        /*076a*/ 	.byte	0x08
	.zero		1


	//   ....[16]....
        /*076c*/ 	.word	0x00000680
        /*0770*/ 	.word	0x000000ff
        /*0774*/ 	.word	0x00030898
        /*0778*/ 	.short	0x0100
        /*077a*/ 	.byte	0x08
	.zero		1


	//   ....[17]....
        /*077c*/ 	.word	0x00000690
        /*0780*/ 	.word	0x000000ff
        /*0784*/ 	.word	0x000308a8
        /*0788*/ 	.short	0x0100
        /*078a*/ 	.byte	0x08
	.zero		1


	//   ....[18]....
        /*078c*/ 	.word	0x000007d0
        /*0790*/ 	.word	0x000000ff
        /*0794*/ 	.word	0x000308b0
        /*0798*/ 	.short	0x0100
        /*079a*/ 	.byte	0x08
	.zero		1


	//   ....[19]....
        /*079c*/ 	.word	0x000007e0
        /*07a0*/ 	.word	0x000000ff
        /*07a4*/ 	.word	0x000308c0
        /*07a8*/ 	.short	0x0100
        /*07aa*/ 	.byte	0x08
	.zero		1


	//   ....[20]....
        /*07ac*/ 	.word	0x000007f0
        /*07b0*/ 	.word	0x000000ff
        /*07b4*/ 	.word	0x000308b8
        /*07b8*/ 	.short	0x0100
        /*07ba*/ 	.byte	0x08
	.zero		1


	//   ....[21]....
        /*07bc*/ 	.word	0x00000800
        /*07c0*/ 	.word	0x000000ff
        /*07c4*/ 	.word	0x000308c8
        /*07c8*/ 	.short	0x0100
        /*07ca*/ 	.byte	0x08
	.zero		1


	//   ....[22]....
        /*07cc*/ 	.word	0x000017b0
        /*07d0*/ 	.word	0x000000ff
        /*07d4*/ 	.word	0x00030800
        /*07d8*/ 	.short	0x010a
        /*07da*/ 	.byte	0x28
	.zero		1


	//   ....[23]....
        /*07dc*/ 	.word	0x00001830
        /*07e0*/ 	.word	0x00000000
        /*07e4*/ 	.word	0x00030830
        /*07e8*/ 	.short	0x010a
        /*07ea*/ 	.byte	0x3f
	.zero		1


	//   ....[24]....
        /*07ec*/ 	.word	0x00001870
        /*07f0*/ 	.word	0x00000000
        /*07f4*/ 	.word	0x00030830
        /*07f8*/ 	.short	0x010a
        /*07fa*/ 	.byte	0x3f
	.zero		1


	//   ....[25]....
        /*07fc*/ 	.word	0x00002830
        /*0800*/ 	.word	0x000000ff
        /*0804*/ 	.word	0x00000000
        /*0808*/ 	.short	0x0101
        /*080a*/ 	.byte	0x05
	.zero		1


	//   ....[26]....
        /*080c*/ 	.word	0x000040a0
        /*0810*/ 	.word	0x000000ff
        /*0814*/ 	.word	0x00030830
        /*0818*/ 	.short	0x010a
        /*081a*/ 	.byte	0x08
	.zero		1


	//   ....[27]....
        /*081c*/ 	.word	0x000040e0
        /*0820*/ 	.word	0x000000ff
        /*0824*/ 	.word	0x00030830
        /*0828*/ 	.short	0x010a
        /*082a*/ 	.byte	0x08
	.zero		1


	//   ....[28]....
        /*082c*/ 	.word	0x00004c20
        /*0830*/ 	.word	0x000000ff
        /*0834*/ 	.word	0x00030850
        /*0838*/ 	.short	0x010a
        /*083a*/ 	.byte	0x09
	.zero		1


	//   ....[29]....
        /*083c*/ 	.word	0x00004c60
        /*0840*/ 	.word	0x000000ff
        /*0844*/ 	.word	0x00030850
        /*0848*/ 	.short	0x010a
        /*084a*/ 	.byte	0x09
	.zero		1


	//   ....[30]....
        /*084c*/ 	.word	0x000053a0
        /*0850*/ 	.word	0x000000ff
        /*0854*/ 	.word	0x00000000
        /*0858*/ 	.short	0x0101
        /*085a*/ 	.byte	0x08
	.zero		1


	//   ....[31]....
        /*085c*/ 	.word	0x00006b30
        /*0860*/ 	.word	0x000000ff
        /*0864*/ 	.word	0x00000000
        /*0868*/ 	.short	0x0101
        /*086a*/ 	.byte	0x09
	.zero		1


	//   ....[32]....
        /*086c*/ 	.word	0x00006d20
        /*0870*/ 	.word	0x000000ff
        /*0874*/ 	.word	0x00030830
        /*0878*/ 	.short	0x010a
        /*087a*/ 	.byte	0x08
	.zero		1


	//   ....[33]....
        /*087c*/ 	.word	0x00006d60
        /*0880*/ 	.word	0x000000ff
        /*0884*/ 	.word	0x00030830
        /*0888*/ 	.short	0x010a
        /*088a*/ 	.byte	0x08
	.zero		1


	//   ....[34]....
        /*088c*/ 	.word	0x000078a0
        /*0890*/ 	.word	0x000000ff
        /*0894*/ 	.word	0x00030850
        /*0898*/ 	.short	0x010a
        /*089a*/ 	.byte	0x08
	.zero		1


	//   ....[35]....
        /*089c*/ 	.word	0x000078e0
        /*08a0*/ 	.word	0x000000ff
        /*08a4*/ 	.word	0x00030850
        /*08a8*/ 	.short	0x010a
        /*08aa*/ 	.byte	0x08
	.zero		1


	//   ....[36]....
        /*08ac*/ 	.word	0x00007fc0
        /*08b0*/ 	.word	0x000000ff
        /*08b4*/ 	.word	0x00000000
        /*08b8*/ 	.short	0x0101
        /*08ba*/ 	.byte	0x05
	.zero		1


	//   ....[37]....
        /*08bc*/ 	.word	0x00009040
        /*08c0*/ 	.word	0x000000ff
        /*08c4*/ 	.word	0x00000000
        /*08c8*/ 	.short	0x0101
        /*08ca*/ 	.byte	0x08
	.zero		1


	//   ....[38]....
        /*08cc*/ 	.word	0x00009760
        /*08d0*/ 	.word	0x000000ff
        /*08d4*/ 	.word	0x00030850
        /*08d8*/ 	.short	0x010a
        /*08da*/ 	.byte	0x05
	.zero		1


	//   ....[39]....
        /*08dc*/ 	.word	0x000097a0
        /*08e0*/ 	.word	0x000000ff
        /*08e4*/ 	.word	0x00030850
        /*08e8*/ 	.short	0x010a
        /*08ea*/ 	.byte	0x05
	.zero		1


	//   ....[40]....
        /*08ec*/ 	.word	0x00009dc0
        /*08f0*/ 	.word	0x000000ff
        /*08f4*/ 	.word	0x00000000
        /*08f8*/ 	.short	0x0101
        /*08fa*/ 	.byte	0x04
	.zero		1


	//   ....[41]....
        /*08fc*/ 	.word	0x0000b650
        /*0900*/ 	.word	0x00000034
        /*0904*/ 	.word	0x00000000
        /*0908*/ 	.short	0x0101
        /*090a*/ 	.byte	0x3f
	.zero		1


	//   ....[42]....
        /*090c*/ 	.word	0x0000d8f0
        /*0910*/ 	.word	0x00000000
        /*0914*/ 	.word	0x00030840
        /*0918*/ 	.short	0x010a
        /*091a*/ 	.byte	0x3f
	.zero		1


	//   ....[43]....
        /*091c*/ 	.word	0x0000df00
        /*0920*/ 	.word	0x00000000
        /*0924*/ 	.word	0x00030830
        /*0928*/ 	.short	0x0107
        /*092a*/ 	.byte	0x3f
	.zero		1


	//   ....[44]....
        /*092c*/ 	.word	0x0000dfb0
        /*0930*/ 	.word	0x00000000
        /*0934*/ 	.word	0x00030830
        /*0938*/ 	.short	0x0101
        /*093a*/ 	.byte	0x3f
	.zero		1


	//   ....[45]....
        /*093c*/ 	.word	0x0000ea00
        /*0940*/ 	.word	0x00000011
        /*0944*/ 	.word	0x00030800
        /*0948*/ 	.short	0x0107
        /*094a*/ 	.byte	0x3f
	.zero		1


	//   ....[46]....
        /*094c*/ 	.word	0x0000eaf0
        /*0950*/ 	.word	0x00000011
        /*0954*/ 	.word	0x00030800
        /*0958*/ 	.short	0x0101
        /*095a*/ 	.byte	0x3f
	.zero		1


	//   ....[47]....
        /*095c*/ 	.word	0x0000eb10
        /*0960*/ 	.word	0x00000011
        /*0964*/ 	.word	0x00030820
        /*0968*/ 	.short	0x010a
        /*096a*/ 	.byte	0x3f
	.zero		1


	//   ....[48]....
        /*096c*/ 	.word	0x0000ee60
        /*0970*/ 	.word	0x00000006
        /*0974*/ 	.word	0x00030840
        /*0978*/ 	.short	0x010a
        /*097a*/ 	.byte	0x3f
	.zero		1


	//   ....[49]....
        /*097c*/ 	.word	0x0000f330
        /*0980*/ 	.word	0x00000006
        /*0984*/ 	.word	0x00030830
        /*0988*/ 	.short	0x0107
        /*098a*/ 	.byte	0x3f
	.zero		1


	//   ....[50]....
        /*098c*/ 	.word	0x0000f3e0
        /*0990*/ 	.word	0x00000006
        /*0994*/ 	.word	0x00030830
        /*0998*/ 	.short	0x0101
        /*099a*/ 	.byte	0x3f
	.zero		1


	//   ....[51]....
        /*099c*/ 	.word	0x0000f440
        /*09a0*/ 	.word	0x00000006
        /*09a4*/ 	.word	0x00030860
        /*09a8*/ 	.short	0x010a
        /*09aa*/ 	.byte	0x3f
	.zero		1


	//   ....[52]....
        /*09ac*/ 	.word	0x0000f9a0
        /*09b0*/ 	.word	0x00000006
        /*09b4*/ 	.word	0x00030850
        /*09b8*/ 	.short	0x0107
        /*09ba*/ 	.byte	0x3f
	.zero		1


	//   ....[53]....
        /*09bc*/ 	.word	0x0000faf0
        /*09c0*/ 	.word	0x00000006
        /*09c4*/ 	.word	0x00030850
        /*09c8*/ 	.short	0x0101
        /*09ca*/ 	.byte	0x3f
	.zero		1


	//   ....[54]....
        /*09cc*/ 	.word	0x0000fd00
        /*09d0*/ 	.word	0x00000004
        /*09d4*/ 	.word	0x00030860
        /*09d8*/ 	.short	0x010a
        /*09da*/ 	.byte	0x3f
	.zero		1


	//   ....[55]....
        /*09dc*/ 	.word	0x000101c0
        /*09e0*/ 	.word	0x00000004
        /*09e4*/ 	.word	0x00030850
        /*09e8*/ 	.short	0x0107
        /*09ea*/ 	.byte	0x3f
	.zero		1


	//   ....[56]....
        /*09ec*/ 	.word	0x00010270
        /*09f0*/ 	.word	0x00000004
        /*09f4*/ 	.word	0x00030850
        /*09f8*/ 	.short	0x0101
        /*09fa*/ 	.byte	0x3f
	.zero		1


	//   ....[57]....
        /*09fc*/ 	.word	0x00010510
        /*0a00*/ 	.word	0x00000004
        /*0a04*/ 	.word	0x00030820
        /*0a08*/ 	.short	0x010a
        /*0a0a*/ 	.byte	0x3f
	.zero		1


	//   ....[58]....
        /*0a0c*/ 	.word	0x000106b0
        /*0a10*/ 	.word	0x00000005
        /*0a14*/ 	.word	0x00030840
        /*0a18*/ 	.short	0x010a
        /*0a1a*/ 	.byte	0x3f
	.zero		1


	//   ....[59]....
        /*0a1c*/ 	.word	0x00010750
        /*0a20*/ 	.word	0x00000017
        /*0a24*/ 	.word	0x00030840
        /*0a28*/ 	.short	0x010a
        /*0a2a*/ 	.byte	0x3f
	.zero		1


	//   ....[60]....
        /*0a2c*/ 	.word	0x00010790
        /*0a30*/ 	.word	0x00000005
        /*0a34*/ 	.word	0x00030860
        /*0a38*/ 	.short	0x010a
        /*0a3a*/ 	.byte	0x3f
	.zero		1


	//   ....[61]....
        /*0a3c*/ 	.word	0x000107d0
        /*0a40*/ 	.word	0x00000017
        /*0a44*/ 	.word	0x00030860
        /*0a48*/ 	.short	0x010a
        /*0a4a*/ 	.byte	0x3f
	.zero		1


	//   ....[62]....
        /*0a4c*/ 	.word	0x00010840
        /*0a50*/ 	.word	0x00000003
        /*0a54*/ 	.word	0x00030800
        /*0a58*/ 	.short	0x010a
        /*0a5a*/ 	.byte	0x3f
	.zero		1


	//   ....[63]....
        /*0a5c*/ 	.word	0x00010890
        /*0a60*/ 	.word	0x00000000
        /*0a64*/ 	.word	0x00030830
        /*0a68*/ 	.short	0x010a
        /*0a6a*/ 	.byte	0x3f
	.zero		1


	//   ....[64]....
        /*0a6c*/ 	.word	0x000108f0
        /*0a70*/ 	.word	0x0000000c
        /*0a74*/ 	.word	0x00030830
        /*0a78*/ 	.short	0x010a
        /*0a7a*/ 	.byte	0x3f
	.zero		1


	//   ....[65]....
        /*0a7c*/ 	.word	0x00010950
        /*0a80*/ 	.word	0x0000000b
        /*0a84*/ 	.word	0x00030850
        /*0a88*/ 	.short	0x010a
        /*0a8a*/ 	.byte	0x3f
	.zero		1


	//   ....[66]....
        /*0a8c*/ 	.word	0x000109b0
        /*0a90*/ 	.word	0x0000000c
        /*0a94*/ 	.word	0x00030830
        /*0a98*/ 	.short	0x010a
        /*0a9a*/ 	.byte	0x3f
	.zero		1


	//   ....[67]....
        /*0a9c*/ 	.word	0x00010a10
        /*0aa0*/ 	.word	0x0000000b
        /*0aa4*/ 	.word	0x00030850
        /*0aa8*/ 	.short	0x010a
        /*0aaa*/ 	.byte	0x3f
	.zero		1


	//   ....[68]....
        /*0aac*/ 	.word	0x00010a70
        /*0ab0*/ 	.word	0x00000005
        /*0ab4*/ 	.word	0x00030850
        /*0ab8*/ 	.short	0x010a
        /*0aba*/ 	.byte	0x3f
	.zero		1


	//   ....[69]....
        /*0abc*/ 	.word	0x00010b70
        /*0ac0*/ 	.word	0x00000000
        /*0ac4*/ 	.word	0x00030840
        /*0ac8*/ 	.short	0x010a
        /*0aca*/ 	.byte	0x3f
	.zero		1


	//   ....[70]....
        /*0acc*/ 	.word	0x00011e10
        /*0ad0*/ 	.word	0x00000011
        /*0ad4*/ 	.word	0x00030820
        /*0ad8*/ 	.short	0x010a
        /*0ada*/ 	.byte	0x3f
	.zero		1


	//   ....[71]....
        /*0adc*/ 	.word	0x00011e60
        /*0ae0*/ 	.word	0x00000006
        /*0ae4*/ 	.word	0x00030840
        /*0ae8*/ 	.short	0x010a
        /*0aea*/ 	.byte	0x3f
	.zero		1


	//   ....[72]....
        /*0aec*/ 	.word	0x00012590
        /*0af0*/ 	.word	0x00000006
        /*0af4*/ 	.word	0x00030860
        /*0af8*/ 	.short	0x010a
        /*0afa*/ 	.byte	0x3f
	.zero		1


	//   ....[73]....
        /*0afc*/ 	.word	0x00012dd0
        /*0b00*/ 	.word	0x00000004
        /*0b04*/ 	.word	0x00030860
        /*0b08*/ 	.short	0x010a
        /*0b0a*/ 	.byte	0x3f
	.zero		1


	//   ....[74]....
        /*0b0c*/ 	.word	0x00013780
        /*0b10*/ 	.word	0x00000004
        /*0b14*/ 	.word	0x00030820
        /*0b18*/ 	.short	0x010a
        /*0b1a*/ 	.byte	0x3f
	.zero		1


	//   ....[75]....
        /*0b1c*/ 	.word	0x00013920
        /*0b20*/ 	.word	0x00000005
        /*0b24*/ 	.word	0x00030840
        /*0b28*/ 	.short	0x010a
        /*0b2a*/ 	.byte	0x3f
	.zero		1


	//   ....[76]....
        /*0b2c*/ 	.word	0x00013970
        /*0b30*/ 	.word	0x00000017
        /*0b34*/ 	.word	0x00030840
        /*0b38*/ 	.short	0x010a
        /*0b3a*/ 	.byte	0x3f
	.zero		1


	//   ....[77]....
        /*0b3c*/ 	.word	0x000139c0
        /*0b40*/ 	.word	0x00000005
        /*0b44*/ 	.word	0x00030860
        /*0b48*/ 	.short	0x010a
        /*0b4a*/ 	.byte	0x3f
	.zero		1


	//----- nvinfo : EIATTR_NUM_MBARRIERS
	.align		4
.L_767:
        /*0b4c*/ 	.byte	0x03, 0x38
        /*0b4e*/ 	.short	0x0016


	//----- nvinfo : EIATTR_EXIT_INSTR_OFFSETS
	.align		4
        /*0b50*/ 	.byte	0x04, 0x1c
        /*0b52*/ 	.short	(.L_769 - .L_768)


	//   ....[0]....
.L_768:
        /*0b54*/ 	.word	0x00000950


	//   ....[1]....
        /*0b58*/ 	.word	0x0000c580


	//   ....[2]....
        /*0b5c*/ 	.word	0x00010820


	//----- nvinfo : EIATTR_MAX_THREADS
	.align		4
.L_769:
        /*0b60*/ 	.byte	0x04, 0x05
        /*0b62*/ 	.short	(.L_771 - .L_770)
.L_770:
        /*0b64*/ 	.word	0x00000180
        /*0b68*/ 	.word	0x00000001
        /*0b6c*/ 	.word	0x00000001


	//----- nvinfo : EIATTR_CRS_STACK_SIZE
	.align		4
.L_771:
        /*0b70*/ 	.byte	0x04, 0x1e
        /*0b72*/ 	.short	(.L_773 - .L_772)
.L_772:
        /*0b74*/ 	.word	0x00000000


	//----- nvinfo : EIATTR_CBANK_PARAM_SIZE
	.align		4
.L_773:
        /*0b78*/ 	.byte	0x03, 0x19
        /*0b7a*/ 	.short	0x0af0


	//----- nvinfo : EIATTR_PARAM_CBANK
	.align		4
        /*0b7c*/ 	.byte	0x04, 0x0a
        /*0b7e*/ 	.short	(.L_775 - .L_774)
	.align		4
.L_774:
        /*0b80*/ 	.word	index@(.nv.constant0._ZN7cutlass13device_kernelIN5flash11enable_sm90INS1_16FlashAttnFwdSm90INS1_25CollectiveMainloopFwdSm90ILi2EN4cute5tupleIJNS5_1CILi1EEES8_S8_EEENS6_IJNS7_ILi128EEENS7_ILi96EEENS7_ILi192EEEEEELi192ENS_6half_tEfNS_4arch4Sm90ELb1ELb0ELb1ELb0ELb1ELb0ELb0ELb1ELb1ELb1ELb0ELb0EEENS1_21CollectiveEpilogueFwdINS6_IJSA_SC_SB_EEES9_SE_SG_Li256ELb0ELb1ELb0ELb0EEENS1_30DynamicPersistentTileSchedulerILi256ELi128ELb0ELb1ELb1EEEEEEEEEvNT_6ParamsE)
        /*0b84*/ 	.short	0x0210
        /*0b86*/ 	.short	0x0af0


	//----- nvinfo : EIATTR_SW_WAR
	.align		4
.L_775:
        /*0b88*/ 	.byte	0x04, 0x36
        /*0b8a*/ 	.short	(.L_777 - .L_776)
.L_776:
        /*0b8c*/ 	.word	0x00000008
.L_777:


//--------------------- .nv.info._ZN7cutlass13device_kernelIN5flash11enable_sm90INS1_16FlashAttnFwdSm90INS1_25CollectiveMainloopFwdSm90ILi2EN4cute5tupleIJNS5_1CILi1EEES8_S8_EEENS6_IJNS7_ILi128EEENS7_ILi96EEENS7_ILi192EEEEEELi192ENS_6half_tEfNS_4arch4Sm90ELb1ELb0ELb1ELb1ELb1ELb0ELb0ELb1ELb1ELb1ELb0ELb0EEENS1_21CollectiveEpilogueFwdINS6_IJSA_SC_SB_EEES9_SE_SG_Li256ELb1ELb1ELb0ELb0EEENS1_36VarlenDynamicPersistentTileSchedulerILi128ELi96ELi256ELi128ELb0ELb1ELb1ELb1ELb1ELb1EEEEEEEEEvNT_6ParamsE --------------------------
	.section	.nv.info._ZN7cutlass13device_kernelIN5flash11enable_sm90INS1_16FlashAttnFwdSm90INS1_25CollectiveMainloopFwdSm90ILi2EN4cute5tupleIJNS5_1CILi1EEES8_S8_EEENS6_IJNS7_ILi128EEENS7_ILi96EEENS7_ILi192EEEEEELi192ENS_6half_tEfNS_4arch4Sm90ELb1ELb0ELb1ELb1ELb1ELb0ELb0ELb1ELb1ELb1ELb0ELb0EEENS1_21CollectiveEpilogueFwdINS6_IJSA_SC_SB_EEES9_SE_SG_Li256ELb1ELb1ELb0ELb0EEENS1_36VarlenDynamicPersistentTileSchedulerILi128ELi96ELi256ELi128ELb0ELb1ELb1ELb1ELb1ELb1EEEEEEEEEvNT_6ParamsE,"",@"SHT_CUDA_INFO"
	.sectionflags	@""
	.align	4


	//----- nvinfo : EIATTR_CUDA_API_VERSION
	.align		4
        /*0000*/ 	.byte	0x04, 0x37
        /*0002*/ 	.short	(.L_779 - .L_778)
.L_778:
        /*0004*/ 	.word	0x00000082


	//----- nvinfo : EIATTR_KPARAM_INFO
	.align		4
.L_779:
        /*0008*/ 	.byte	0x04, 0x17
        /*000a*/ 	.short	(.L_781 - .L_780)
.L_780:
        /*000c*/ 	.word	0x00000000
        /*0010*/ 	.short	0x0000
        /*0012*/ 	.short	0x0070
        /*0014*/ 	.byte	0x00, 0xf0, 0x01, 0x2a


	//----- nvinfo : EIATTR_SPARSE_MMA_MASK
	.align		4
.L_781:
        /*0018*/ 	.byte	0x03, 0x50
        /*001a*/ 	.short	0x0000


	//----- nvinfo : EIATTR_MAXREG_COUNT
	.align		4
        /*001c*/ 	.byte	0x03, 0x1b
        /*001e*/ 	.short	0x00a8


	//----- nvinfo : EIATTR_NUM_BARRIERS
	.align		4
        /*0020*/ 	.byte	0x02, 0x4c
        /*0022*/ 	.byte	0x09
	.zero		1


	//----- nvinfo : EIATTR_EXTERNS
	.align		4
        /*0024*/ 	.byte	0x04, 0x0f
        /*0026*/ 	.short	(.L_783 - .L_782)


	//   ....[0]....
	.align		4
.L_782:
        /*0028*/ 	.word	index@(__assertfail)


	//----- nvinfo : EIATTR_ANNOTATIONS
	.align		4
.L_783:
        /*002c*/ 	.byte	0x04, 0x55
        /*002e*/ 	.short	(.L_785 - .L_784)


	//   ....[0]....
.L_784:
        /* <DEDUP_REMOVED lines=17> */


	//----- nvinfo : EIATTR_MERCURY_ISA_VERSION
	.align		4
.L_785:
        /*0130*/ 	.byte	0x03, 0x5f
        /*0132*/ 	.short	0x0101


	//----- nvinfo : EIATTR_UNUSED_LOAD_BYTE_OFFSET
	.align		4
        /*0134*/ 	.byte	0x04, 0x44
        /*0136*/ 	.short	(.L_787 - .L_786)


	//   ....[0]....
.L_786:
        /*0138*/ 	.word	0x00000950
        /*013c*/ 	.word	0x0000fff0


	//   ....[1]....
        /*0140*/ 	.word	0x0000a460
        /*0144*/ 	.word	0x0000fff0


	//----- nvinfo : EIATTR_INT_WARP_WIDE_INSTR_OFFSETS
	.align		4
.L_787:
        /*0148*/ 	.byte	0x04, 0x31
        /*014a*/ 	.short	(.L_789 - .L_788)


	//   ....[0]....
.L_788:
        /*014c*/ 	.word	0x000000c0


	//   ....[1]....
        /*0150*/ 	.word	0x000000d0


	//   ....[2]....
        /*0154*/ 	.word	0x00000170


	//   ....[3]....
        /*0158*/ 	.word	0x0000df50


	//   ....[4]....
        /*015c*/ 	.word	0x0000dfe0


	//   ....[5]....
        /*0160*/ 	.word	0x00010e50


	//   ....[6]....
        /*0164*/ 	.word	0x00010ee0


	//----- nvinfo : EIATTR_COOP_GROUP_MASK_REGIDS
	.align		4
.L_789:
        /*0168*/ 	.byte	0x04, 0x29
        /*016a*/ 	.short	(.L_791 - .L_790)


	//   ....[0]....
.L_790:
        /*016c*/ 	.word	0xffffffff


	//   ....[1]....
        /*0170*/ 	.word	0xffffffff


	//   ....[2]....
        /*0174*/ 	.word	0xffffffff


	//   ....[3]....
        /*0178*/ 	.word	0xffffffff


	//   ....[4]....
        /*017c*/ 	.word	0xffffffff


	//   ....[5]....
        /*0180*/ 	.word	0xffffffff


	//   ....[6]....
        /*0184*/ 	.word	0xffffffff


	//   ....[7]....
        /*0188*/ 	.word	0xffffffff


	//   ....[8]....
        /*018c*/ 	.word	0xffffffff


	//   ....[9]....
        /*0190*/ 	.word	0xffffffff


	//   ....[10]....
        /*0194*/ 	.word	0xffffffff


	//   ....[11]....
        /*0198*/ 	.word	0xffffffff


	//   ....[12]....
        /*019c*/ 	.word	0xffffffff


	//   ....[13]....
        /*01a0*/ 	.word	0xffffffff


	//   ....[14]....
        /*01a4*/ 	.word	0xffffffff


	//   ....[15]....
        /*01a8*/ 	.word	0xffffffff


	//   ....[16]....
        /*01ac*/ 	.word	0xffffffff


	//   ....[17]....
        /*01b0*/ 	.word	0xffffffff


	//   ....[18]....
        /*01b4*/ 	.word	0xffffffff


	//   ....[19]....
        /*01b8*/ 	.word	0xffffffff


	//   ....[20]....
        /*01bc*/ 	.word	0xffffffff


	//   ....[21]....
        /*01c0*/ 	.word	0xffffffff


	//   ....[22]....
        /*01c4*/ 	.word	0xffffffff


	//   ....[23]....
        /*01c8*/ 	.word	0xffffffff


	//   ....[24]....
        /*01cc*/ 	.word	0xffffffff


	//   ....[25]....
        /*01d0*/ 	.word	0xffffffff


	//   ....[26]....
        /*01d4*/ 	.word	0xffffffff


	//   ....[27]....
        /*01d8*/ 	.word	0xffffffff


	//   ....[28]....
        /*01dc*/ 	.word	0xffffffff


	//   ....[29]....
        /*01e0*/ 	.word	0xffffffff


	//   ....[30]....
        /*01e4*/ 	.word	0xffffffff


	//   ....[31]....
        /*01e8*/ 	.word	0xffffffff


	//   ....[32]....
        /*01ec*/ 	.word	0xffffffff


	//   ....[33]....
        /*01f0*/ 	.word	0xffffffff


	//   ....[34]....
        /*01f4*/ 	.word	0xffffffff


	//   ....[35]....
        /*01f8*/ 	.word	0xffffffff


	//   ....[36]....
        /*01fc*/ 	.word	0xffffffff


	//   ....[37]....
        /*0200*/ 	.word	0xffffffff


	//   ....[38]....
        /*0204*/ 	.word	0xffffffff


	//   ....[39]....
        /*0208*/ 	.word	0xffffffff


	//   ....[40]....
        /*020c*/ 	.word	0xffffffff


	//   ....[41]....
        /*0210*/ 	.word	0xffffffff


	//   ....[42]....
        /*0214*/ 	.word	0xffffffff


	//   ....[43]....
        /*0218*/ 	.word	0xffffffff


	//   ....[44]....
        /*021c*/ 	.word	0xffffffff


	//   ....[45]....
        /*0220*/ 	.word	0xffffffff


	//   ....[46]....
        /*0224*/ 	.word	0xffffffff


	//   ....[47]....
        /*0228*/ 	.word	0xffffffff


	//   ....[48]....
        /*022c*/ 	.word	0xffffffff


	//   ....[49]....
        /*0230*/ 	.word	0xffffffff


	//   ....[50]....
        /*0234*/ 	.word	0xffffffff


	//   ....[51]....
        /*0238*/ 	.word	0xffffffff


	//   ....[52]....
        /*023c*/ 	.word	0xffffffff


	//   ....[53]....
        /*0240*/ 	.word	0xffffffff


	//   ....[54]....
        /*0244*/ 	.word	0xffffffff


	//   ....[55]....
        /*0248*/ 	.word	0xffffffff


	//   ....[56]....
        /*024c*/ 	.word	0xffffffff


	//   ....[57]....
        /*0250*/ 	.word	0xffffffff


	//   ....[58]....
        /*0254*/ 	.word	0xffffffff


	//   ....[59]....
        /*0258*/ 	.word	0xffffffff


	//   ....[60]....
        /*025c*/ 	.word	0xffffffff


	//   ....[61]....
        /*0260*/ 	.word	0xffffffff


	//   ....[62]....
        /*0264*/ 	.word	0xffffffff


	//   ....[63]....
        /*0268*/ 	.word	0xffffffff


	//   ....[64]....
        /*026c*/ 	.word	0xffffffff


	//   ....[65]....
        /*0270*/ 	.word	0xffffffff


	//   ....[66]....
        /*0274*/ 	.word	0xffffffff


	//   ....[67]....
        /*0278*/ 	.word	0xffffffff


	//   ....[68]....
        /*027c*/ 	.word	0xffffffff


	//   ....[69]....
        /*0280*/ 	.word	0xffffffff


	//   ....[70]....
        /*0284*/ 	.word	0xffffffff


	//   ....[71]....
        /*0288*/ 	.word	0xffffffff


	//   ....[72]....
        /*028c*/ 	.word	0xffffffff


	//   ....[73]....
        /*0290*/ 	.word	0xffffffff


	//   ....[74]....
        /*0294*/ 	.word	0xffffffff


	//   ....[75]....
        /*0298*/ 	.word	0xffffffff


	//   ....[76]....
        /*029c*/ 	.word	0xffffffff


	//   ....[77]....
        /*02a0*/ 	.word	0xffffffff


	//   ....[78]....
        /*02a4*/ 	.word	0xffffffff


	//   ....[79]....
        /*02a8*/ 	.word	0xffffffff


	//   ....[80]....
        /*02ac*/ 	.word	0xffffffff


	//   ....[81]....
        /*02b0*/ 	.word	0xffffffff


	//   ....[82]....
        /*02b4*/ 	.word	0xffffffff


	//   ....[83]....
        /*02b8*/ 	.word	0xffffffff


	//   ....[84]....
        /*02bc*/ 	.word	0xffffffff


	//   ....[85]....
        /*02c0*/ 	.word	0xffffffff


	//   ....[86]....
        /*02c4*/ 	.word	0xffffffff


	//   ....[87]....
        /*02c8*/ 	.word	0xffffffff


	//   ....[88]....
        /*02cc*/ 	.word	0xffffffff


	//   ....[89]....
        /*02d0*/ 	.word	0xffffffff


	//   ....[90]....
        /*02d4*/ 	.word	0xffffffff


	//   ....[91]....
        /*02d8*/ 	.word	0xffffffff


	//   ....[92]....
        /*02dc*/ 	.word	0xffffffff


	//   ....[93]....
        /*02e0*/ 	.word	0xffffffff


	//   ....[94]....
        /*02e4*/ 	.word	0xffffffff


	//   ....[95]....
        /*02e8*/ 	.word	0xffffffff


	//   ....[96]....
        /*02ec*/ 	.word	0xffffffff


	//   ....[97]....
        /*02f0*/ 	.word	0xffffffff


	//   ....[98]....
        /*02f4*/ 	.word	0xffffffff


	//   ....[99]....
        /*02f8*/ 	.word	0xffffffff


	//   ....[100]....
        /*02fc*/ 	.word	0xffffffff


	//   ....[101]....
        /*0300*/ 	.word	0xffffffff


	//   ....[102]....
        /*0304*/ 	.word	0xffffffff


	//   ....[103]....
        /*0308*/ 	.word	0xffffffff


	//   ....[104]....
        /*030c*/ 	.word	0xffffffff


	//   ....[105]....
        /*0310*/ 	.word	0xffffffff


	//   ....[106]....
        /*0314*/ 	.word	0xffffffff


	//   ....[107]....
        /*0318*/ 	.word	0xffffffff


	//   ....[108]....
        /*031c*/ 	.word	0xffffffff


	//   ....[109]....
        /*0320*/ 	.word	0xffffffff


	//   ....[110]....
        /*0324*/ 	.word	0xffffffff


	//   ....[111]....
        /*0328*/ 	.word	0xffffffff


	//   ....[112]....
        /*032c*/ 	.word	0xffffffff


	//   ....[113]....
        /*0330*/ 	.word	0xffffffff


	//   ....[114]....
        /*0334*/ 	.word	0xffffffff


	//   ....[115]....
        /*0338*/ 	.word	0xffffffff


	//   ....[116]....
        /*033c*/ 	.word	0xffffffff


	//   ....[117]....
        /*0340*/ 	.word	0xffffffff


	//   ....[118]....
        /*0344*/ 	.word	0xffffffff


	//   ....[119]....
        /*0348*/ 	.word	0xffffffff


	//   ....[120]....
        /*034c*/ 	.word	0xffffffff


	//   ....[121]....
        /*0350*/ 	.word	0xffffffff


	//   ....[122]....
        /*0354*/ 	.word	0xffffffff


	//   ....[123]....
        /*0358*/ 	.word	0xffffffff


	//   ....[124]....
        /*035c*/ 	.word	0xffffffff


	//   ....[125]....
        /*0360*/ 	.word	0xffffffff


	//   ....[126]....
        /*0364*/ 	.word	0xffffffff


	//   ....[127]....
        /*0368*/ 	.word	0xffffffff


	//   ....[128]....
        /*036c*/ 	.word	0xffffffff


	//   ....[129]....
        /*0370*/ 	.word	0xffffffff


	//   ....[130]....
        /*0374*/ 	.word	0xffffffff


	//   ....[131]....
        /*0378*/ 	.word	0xffffffff


	//   ....[132]....
        /*037c*/ 	.word	0xffffffff


	//   ....[133]....
        /*0380*/ 	.word	0xffffffff


	//   ....[134]....
        /*0384*/ 	.word	0xffffffff


	//   ....[135]....
        /*0388*/ 	.word	0xffffffff


	//   ....[136]....
        /*038c*/ 	.word	0xffffffff


	//   ....[137]....
        /*0390*/ 	.word	0xffffffff


	//   ....[138]....
        /*0394*/ 	.word	0xffffffff


	//   ....[139]....
        /*0398*/ 	.word	0xffffffff


	//   ....[140]....
        /*039c*/ 	.word	0xffffffff


	//   ....[141]....
        /*03a0*/ 	.word	0xffffffff


	//   ....[142]....
        /*03a4*/ 	.word	0xffffffff


	//   ....[143]....
        /*03a8*/ 	.word	0xffffffff


	//   ....[144]....
        /*03ac*/ 	.word	0xffffffff


	//   ....[145]....
        /*03b0*/ 	.word	0x0500000f


	//   ....[146]....
        /*03b4*/ 	.word	0x0500000f


	//   ....[147]....
        /*03b8*/ 	.word	0x0500000f


	//   ....[148]....
        /*03bc*/ 	.word	0x0500000f


	//   ....[149]....
        /*03c0*/ 	.word	0x0500000f


	//   ....[150]....
        /*03c4*/ 	.word	0x0500000f


	//   ....[151]....
        /*03c8*/ 	.word	0x0500000f


	//   ....[152]....
        /*03cc*/ 	.word	0x0500000f


	//   ....[153]....
        /*03d0*/ 	.word	0x0500000f


	//   ....[154]....
        /*03d4*/ 	.word	0x0500000f


	//   ....[155]....
        /*03d8*/ 	.word	0x0500000f


	//   ....[156]....
        /*03dc*/ 	.word	0x0500000f


	//   ....[157]....
        /*03e0*/ 	.word	0x0500000f


	//   ....[158]....
        /*03e4*/ 	.word	0x0500000f


	//   ....[159]....
        /*03e8*/ 	.word	0x0500000f


	//   ....[160]....
        /*03ec*/ 	.word	0x0500000f


	//   ....[161]....
        /*03f0*/ 	.word	0x0500000f


	//   ....[162]....
        /*03f4*/ 	.word	0x0500000f


	//   ....[163]....
        /*03f8*/ 	.word	0x0500000f


	//   ....[164]....
        /*03fc*/ 	.word	0x0500000f


	//   ....[165]....
        /*0400*/ 	.word	0x0500000f


	//   ....[166]....
        /*0404*/ 	.word	0x0500000f


	//   ....[167]....
        /*0408*/ 	.word	0x0500000f


	//   ....[168]....
        /*040c*/ 	.word	0x0500000f


	//   ....[169]....
        /*0410*/ 	.word	0x0500000f


	//   ....[170]....
        /*0414*/ 	.word	0x0500000f


	//   ....[171]....
        /*0418*/ 	.word	0x0500000f


	//   ....[172]....
        /*041c*/ 	.word	0x0500000f


	//   ....[173]....
        /*0420*/ 	.word	0x0500000f


	//   ....[174]....
        /*0424*/ 	.word	0x0500000f


	//   ....[175]....
        /*0428*/ 	.word	0x0500000f


	//   ....[176]....
        /*042c*/ 	.word	0x0500000f


	//   ....[177]....
        /*0430*/ 	.word	0x0500000f


	//   ....[178]....
        /*0434*/ 	.word	0x0500000f


	//   ....[179]....
        /*0438*/ 	.word	0x0500000f


	//   ....[180]....
        /*043c*/ 	.word	0x0500000f


	//   ....[181]....
        /*0440*/ 	.word	0x0500000f


	//   ....[182]....
        /*0444*/ 	.word	0x0500000f


	//   ....[183]....
        /*0448*/ 	.word	0x0500000f


	//   ....[184]....
        /*044c*/ 	.word	0x0500000f


	//   ....[185]....
        /*0450*/ 	.word	0x0500000f


	//   ....[186]....
        /*0454*/ 	.word	0x0500000f


	//   ....[187]....
        /*0458*/ 	.word	0x0500000f


	//   ....[188]....
        /*045c*/ 	.word	0x0500000f


	//   ....[189]....
        /*0460*/ 	.word	0x0500000f


	//   ....[190]....
        /*0464*/ 	.word	0x0500000f


	//   ....[191]....
        /*0468*/ 	.word	0x0500000f


	//   ....[192]....
        /*046c*/ 	.word	0x0500000f


	//   ....[193]....
        /*0470*/ 	.word	0x0500000f


	//   ....[194]....
        /*0474*/ 	.word	0x0500000f


	//   ....[195]....
        /*0478*/ 	.word	0x0500000f


	//   ....[196]....
        /*047c*/ 	.word	0x0500000f


	//   ....[197]....
        /*0480*/ 	.word	0x0500000f


	//   ....[198]....
        /*0484*/ 	.word	0x0500000f


	//   ....[199]....
        /*0488*/ 	.word	0x0500000f


	//   ....[200]....
        /*048c*/ 	.word	0x0500000f


	//   ....[201]....
        /*0490*/ 	.word	0x0500000f


	//   ....[202]....
        /*0494*/ 	.word	0x0500000f


	//   ....[203]....
        /*0498*/ 	.word	0x0500000f


	//   ....[204]....
        /*049c*/ 	.word	0x0500000f


	//   ....[205]....
        /*04a0*/ 	.word	0x0500000f


	//   ....[206]....
        /*04a4*/ 	.word	0x0500000f


	//   ....[207]....
        /*04a8*/ 	.word	0x0500000f


	//   ....[208]....
        /*04ac*/ 	.word	0x0500000f


	//   ....[209]....
        /*04b0*/ 	.word	0x0500000f


	//   ....[210]....
        /*04b4*/ 	.word	0x0500000f


	//   ....[211]....
        /*04b8*/ 	.word	0x0500000f


	//   ....[212]....
        /*04bc*/ 	.word	0x0500000f


	//   ....[213]....
        /*04c0*/ 	.word	0x0500000f


	//   ....[214]....
        /*04c4*/ 	.word	0x0500000f


	//   ....[215]....
        /*04c8*/ 	.word	0x0500000f


	//   ....[216]....
        /*04cc*/ 	.word	0x0500000f


	//   ....[217]....
        /*04d0*/ 	.word	0x0500000f


	//   ....[218]....
        /*04d4*/ 	.word	0x0500000f


	//   ....[219]....
        /*04d8*/ 	.word	0x0500000f


	//   ....[220]....
        /*04dc*/ 	.word	0x0500000f


	//   ....[221]....
        /*04e0*/ 	.word	0x0500000f


	//   ....[222]....
        /*04e4*/ 	.word	0x0500000f


	//   ....[223]....
        /*04e8*/ 	.word	0x0500000f


	//   ....[224]....
        /*04ec*/ 	.word	0x0500000f


	//   ....[225]....
        /*04f0*/ 	.word	0x0500000f


	//   ....[226]....
        /*04f4*/ 	.word	0x0500000f


	//   ....[227]....
        /*04f8*/ 	.word	0x0500000f


	//----- nvinfo : EIATTR_COOP_GROUP_INSTR_OFFSETS
	.align		4
.L_791:
        /*04fc*/ 	.byte	0x04, 0x28
        /*04fe*/ 	.short	(.L_793 - .L_792)


	//   ....[0]....
.L_792:
        /*0500*/ 	.word	0x00000070


	//   ....[1]....
        /*0504*/ 	.word	0x000000b0


	//   ....[2]....
        /*0508*/ 	.word	0x000002d0


	//   ....[3]....
        /*050c*/ 	.word	0x00000430


	//   ....[4]....
        /*0510*/ 	.word	0x00000550


	//   ....[5]....
        /*0514*/ 	.word	0x000006b0


	//   ....[6]....
        /*0518*/ 	.word	0x00001700


	//   ....[7]....
        /*051c*/ 	.word	0x000022a0


	//   ....[8]....
        /*0520*/ 	.word	0x00002490


	//   ....[9]....
        /*0524*/ 	.word	0x00002ec0


	//   ....[10]....
        /*0528*/ 	.word	0x00002f50


	//   ....[11]....
        /*052c*/ 	.word	0x000036d0


	//   ....[12]....
        /*0530*/ 	.word	0x00003760


	//   ....[13]....
        /*0534*/ 	.word	0x00005240


	//   ....[14]....
        /*0538*/ 	.word	0x00005ad0


	//   ....[15]....
        /*053c*/ 	.word	0x00005b20


	//   ....[16]....
        /*0540*/ 	.word	0x00005b40


	//   ....[17]....
        /*0544*/ 	.word	0x000062e0


	//   ....[18]....
        /*0548*/ 	.word	0x00006360


	//   ....[19]....
        /*054c*/ 	.word	0x00008610


	//   ....[20]....
        /*0550*/ 	.word	0x00008640


	//   ....[21]....
        /*0554*/ 	.word	0x00008660


	//   ....[22]....
        /*0558*/ 	.word	0x00008680


	//   ....[23]....
        /*055c*/ 	.word	0x00009970


	//   ....[24]....
        /*0560*/ 	.word	0x000099a0


	//   ....[25]....
        /*0564*/ 	.word	0x00009a60


	//   ....[26]....
        /*0568*/ 	.word	0x00009a70


	//   ....[27]....
        /*056c*/ 	.word	0x0000b290


	//   ....[28]....
        /*0570*/ 	.word	0x0000b2c0


	//   ....[29]....
        /*0574*/ 	.word	0x0000b310


	//   ....[30]....
        /*0578*/ 	.word	0x0000b340


	//   ....[31]....
        /*057c*/ 	.word	0x0000ba10


	//   ....[32]....
        /*0580*/ 	.word	0x0000ba50


	//   ....[33]....
        /*0584*/ 	.word	0x0000bb50


	//   ....[34]....
        /*0588*/ 	.word	0x0000bb70


	//   ....[35]....
        /*058c*/ 	.word	0x0000bc70


	//   ....[36]....
        /*0590*/ 	.word	0x0000bc90


	//   ....[37]....
        /*0594*/ 	.word	0x0000bda0


	//   ....[38]....
        /*0598*/ 	.word	0x0000bdc0


	//   ....[39]....
        /*059c*/ 	.word	0x0000c730


	//   ....[40]....
        /*05a0*/ 	.word	0x0000c750


	//   ....[41]....
        /*05a4*/ 	.word	0x0000c850


	//   ....[42]....
        /*05a8*/ 	.word	0x0000c870


	//   ....[43]....
        /*05ac*/ 	.word	0x0000c970


	//   ....[44]....
        /*05b0*/ 	.word	0x0000c990


	//   ....[45]....
        /*05b4*/ 	.word	0x0000caa0


	//   ....[46]....
        /*05b8*/ 	.word	0x0000cac0


	//   ....[47]....
        /*05bc*/ 	.word	0x0000cc40


	//   ....[48]....
        /*05c0*/ 	.word	0x0000ce10


	//   ....[49]....
        /*05c4*/ 	.word	0x0000ce40


	//   ....[50]....
        /*05c8*/ 	.word	0x0000ce70


	//   ....[51]....
        /*05cc*/ 	.word	0x0000cea0


	//   ....[52]....
        /*05d0*/ 	.word	0x0000ced0


	//   ....[53]....
        /*05d4*/ 	.word	0x0000cf00


	//   ....[54]....
        /*05d8*/ 	.word	0x0000d050


	//   ....[55]....
        /*05dc*/ 	.word	0x0000d080


	//   ....[56]....
        /*05e0*/ 	.word	0x0000d0b0


	//   ....[57]....
        /*05e4*/ 	.word	0x0000d0e0


	//   ....[58]....
        /*05e8*/ 	.word	0x0000d110


	//   ....[59]....
        /*05ec*/ 	.word	0x0000d140


	//   ....[60]....
        /*05f0*/ 	.word	0x0000d1d0


	//   ....[61]....
        /*05f4*/ 	.word	0x0000d230


	//   ....[62]....
        /*05f8*/ 	.word	0x0000d2c0


	//   ....[63]....
        /*05fc*/ 	.word	0x0000eb40


	//   ....[64]....
        /*0600*/ 	.word	0x0000eb60


	//   ....[65]....
        /*0604*/ 	.word	0x0000ec10


	//   ....[66]....
        /*0608*/ 	.word	0x0000ec30


	//   ....[67]....
        /*060c*/ 	.word	0x0000ecd0


	//   ....[68]....
        /*0610*/ 	.word	0x0000ecf0


	//   ....[69]....
        /*0614*/ 	.word	0x0000ed90


	//   ....[70]....
        /*0618*/ 	.word	0x0000edb0


	//   ....[71]....
        /*061c*/ 	.word	0x0000ee50


	//   ....[72]....
        /*0620*/ 	.word	0x0000ee70


	//   ....[73]....
        /*0624*/ 	.word	0x0000ee80


	//   ....[74]....
        /*0628*/ 	.word	0x0000ef10


	//   ....[75]....
        /*062c*/ 	.word	0x0000f630


	//   ....[76]....
        /*0630*/ 	.word	0x0000f660


	//   ....[77]....
        /*0634*/ 	.word	0x0000f6c0


	//   ....[78]....
        /*0638*/ 	.word	0x0000f720


	//   ....[79]....
        /*063c*/ 	.word	0x0000f770


	//   ....[80]....
        /*0640*/ 	.word	0x0000f7d0


	//   ....[81]....
        /*0644*/ 	.word	0x0000f820


	//   ....[82]....
        /*0648*/ 	.word	0x0000f880


	//   ....[83]....
        /*064c*/ 	.word	0x0000f8c0


	//   ....[84]....
        /*0650*/ 	.word	0x0000f930


	//   ....[85]....
        /*0654*/ 	.word	0x0000f970


	//   ....[86]....
        /*0658*/ 	.word	0x0000f9e0


	//   ....[87]....
        /*065c*/ 	.word	0x0000fa20


	//   ....[88]....
        /*0660*/ 	.word	0x0000fa80


	//   ....[89]....
        /*0664*/ 	.word	0x0000faa0


	//   ....[90]....
        /*0668*/ 	.word	0x0000fae0


	//   ....[91]....
        /*066c*/ 	.word	0x000102a0


	//   ....[92]....
        /*0670*/ 	.word	0x000102e0


	//   ....[93]....
        /*0674*/ 	.word	0x000102f0


	//   ....[94]....
        /*0678*/ 	.word	0x00010350


	//   ....[95]....
        /*067c*/ 	.word	0x00010360


	//   ....[96]....
        /*0680*/ 	.word	0x000103c0


	//   ....[97]....
        /*0684*/ 	.word	0x000103f0


	//   ....[98]....
        /*0688*/ 	.word	0x00010430


	//   ....[99]....
        /*068c*/ 	.word	0x00010460


	//   ....[100]....
        /*0690*/ 	.word	0x000104a0


	//   ....[101]....
        /*0694*/ 	.word	0x000104d0


	//   ....[102]....
        /*0698*/ 	.word	0x00010510


	//   ....[103]....
        /*069c*/ 	.word	0x00010790


	//   ....[104]....
        /*06a0*/ 	.word	0x000107b0


	//   ....[105]....
        /*06a4*/ 	.word	0x000107c0


	//   ....[106]....
        /*06a8*/ 	.word	0x00010850


	//   ....[107]....
        /*06ac*/ 	.word	0x00010860


	//   ....[108]....
        /*06b0*/ 	.word	0x000108f0


	//   ....[109]....
        /*06b4*/ 	.word	0x00010900


	//   ....[110]....
        /*06b8*/ 	.word	0x00010990


	//   ....[111]....
        /*06bc*/ 	.word	0x000109a0


	//   ....[112]....
        /*06c0*/ 	.word	0x00010a30


	//   ....[113]....
        /*06c4*/ 	.word	0x00010a40


	//   ....[114]....
        /*06c8*/ 	.word	0x00010a50


	//   ....[115]....
        /*06cc*/ 	.word	0x00011030


	//   ....[116]....
        /*06d0*/ 	.word	0x00011070


	//   ....[117]....
        /*06d4*/ 	.word	0x000110b0


	//   ....[118]....
        /*06d8*/ 	.word	0x000110e0


	//   ....[119]....
        /*06dc*/ 	.word	0x00011170


	//   ....[120]....
        /*06e0*/ 	.word	0x00011190


	//   ....[121]....
        /*06e4*/ 	.word	0x00011210


	//   ....[122]....
        /*06e8*/ 	.word	0x00011240


	//   ....[123]....
        /*06ec*/ 	.word	0x000112b0


	//   ....[124]....
        /*06f0*/ 	.word	0x000112e0


	//   ....[125]....
        /*06f4*/ 	.word	0x00011310


	//   ....[126]....
        /*06f8*/ 	.word	0x00011360


	//   ....[127]....
        /*06fc*/ 	.word	0x00011740


	//   ....[128]....
        /*0700*/ 	.word	0x00011770


	//   ....[129]....
        /*0704*/ 	.word	0x000117a0


	//   ....[130]....
        /*0708*/ 	.word	0x000117d0


	//   ....[131]....
        /*070c*/ 	.word	0x00011800


	//   ....[132]....
        /*0710*/ 	.word	0x00011830


	//   ....[133]....
        /*0714*/ 	.word	0x00011860


	//   ....[134]....
        /*0718*/ 	.word	0x00011890


	//   ....[135]....
        /*071c*/ 	.word	0x00011a10


	//   ....[136]....
        /*0720*/ 	.word	0x00011a40


	//   ....[137]....
        /*0724*/ 	.word	0x00011a70


	//   ....[138]....
        /*0728*/ 	.word	0x00011aa0


	//   ....[139]....
        /*072c*/ 	.word	0x00011ad0


	//   ....[140]....
        /*0730*/ 	.word	0x00011b00


	//   ....[141]....
        /*0734*/ 	.word	0x00011bc0


	//   ....[142]....
        /*0738*/ 	.word	0x00011be0


	//   ....[143]....
        /*073c*/ 	.word	0x00011c50


	//   ....[144]....
        /*0740*/ 	.word	0x000122f0


	//   ....[145]....
        /*0744*/ 	.word	0x000128a0


	//   ....[146]....
        /*0748*/ 	.word	0x00012990


	//   ....[147]....
        /*074c*/ 	.word	0x00012a30


	//   ....[148]....
        /*0750*/ 	.word	0x00012a90


	//   ....[149]....
        /*0754*/ 	.word	0x00012ba0


	//   ....[150]....
        /*0758*/ 	.word	0x00012c10


	//   ....[151]....
        /*075c*/ 	.word	0x00012d20


	//   ....[152]....
        /*0760*/ 	.word	0x00012d90


	//   ....[153]....
        /*0764*/ 	.word	0x00012ea0


	//   ....[154]....
        /*0768*/ 	.word	0x00012f10


	//   ....[155]....
        /*076c*/ 	.word	0x00013020


	//   ....[156]....
        /*0770*/ 	.word	0x00013090


	//   ....[157]....
        /*0774*/ 	.word	0x00013170


	//   ....[158]....
        /*0778*/ 	.word	0x00013270


	//   ....[159]....
        /*077c*/ 	.word	0x000132e0


	//   ....[160]....
        /*0780*/ 	.word	0x00013360


	//   ....[161]....
        /*0784*/ 	.word	0x00013430


	//   ....[162]....
        /*0788*/ 	.word	0x000134b0


	//   ....[163]....
        /*078c*/ 	.word	0x00013590


	//   ....[164]....
        /*0790*/ 	.word	0x00013610


	//   ....[165]....
        /*0794*/ 	.word	0x000136f0


	//   ....[166]....
        /*0798*/ 	.word	0x00013770


	//   ....[167]....
        /*079c*/ 	.word	0x00013850


	//   ....[168]....
        /*07a0*/ 	.word	0x000138d0


	//   ....[169]....
        /*07a4*/ 	.word	0x000139b0


	//   ....[170]....
        /*07a8*/ 	.word	0x00013a30


	//   ....[171]....
        /*07ac*/ 	.word	0x00013b00


	//   ....[172]....
        /*07b0*/ 	.word	0x00013b80


	//   ....[173]....
        /*07b4*/ 	.word	0x00013c40


	//   ....[174]....
        /*07b8*/ 	.word	0x00013d70


	//   ....[175]....
        /*07bc*/ 	.word	0x00013e30


	//   ....[176]....
        /*07c0*/ 	.word	0x00013eb0


	//   ....[177]....
        /*07c4*/ 	.word	0x00013f80


	//   ....[178]....
        /*07c8*/ 	.word	0x00013fe0


	//   ....[179]....
        /*07cc*/ 	.word	0x000140b0


	//   ....[180]....
        /*07d0*/ 	.word	0x00014110


	//   ....[181]....
        /*07d4*/ 	.word	0x000141e0


	//   ....[182]....
        /*07d8*/ 	.word	0x00014240


	//   ....[183]....
        /*07dc*/ 	.word	0x00014310


	//   ....[184]....
        /*07e0*/ 	.word	0x00014370


	//   ....[185]....
        /*07e4*/ 	.word	0x00014450


	//   ....[186]....
        /*07e8*/ 	.word	0x00014540


	//   ....[187]....
        /*07ec*/ 	.word	0x000145e0


	//   ....[188]....
        /*07f0*/ 	.word	0x00014640


	//   ....[189]....
        /*07f4*/ 	.word	0x00014740


	//   ....[190]....
        /*07f8*/ 	.word	0x000147a0


	//   ....[191]....
        /*07fc*/ 	.word	0x000148a0


	//   ....[192]....
        /*0800*/ 	.word	0x00014900


	//   ....[193]....
        /*0804*/ 	.word	0x00014a00


	//   ....[194]....
        /*0808*/ 	.word	0x00014a60


	//   ....[195]....
        /*080c*/ 	.word	0x00014b60


	//   ....[196]....
        /*0810*/ 	.word	0x00014bc0


	//   ....[197]....
        /*0814*/ 	.word	0x00014c90


	//   ....[198]....
        /*0818*/ 	.word	0x00014dd0


	//   ....[199]....
        /*081c*/ 	.word	0x00014e80


	//   ....[200]....
        /*0820*/ 	.word	0x00014f50


	//   ....[201]....
        /*0824*/ 	.word	0x00015020


	//   ....[202]....
        /*0828*/ 	.word	0x00015080


	//   ....[203]....
        /*082c*/ 	.word	0x00015170


	//   ....[204]....
        /*0830*/ 	.word	0x000151d0


	//   ....[205]....
        /*0834*/ 	.word	0x000152c0


	//   ....[206]....
        /*0838*/ 	.word	0x00015320


	//   ....[207]....
        /*083c*/ 	.word	0x00015410


	//   ....[208]....
        /*0840*/ 	.word	0x00015470


	//   ....[209]....
        /*0844*/ 	.word	0x00015550


	//   ....[210]....
        /*0848*/ 	.word	0x000155e0


	//   ....[211]....
        /*084c*/ 	.word	0x00015680


	//   ....[212]....
        /*0850*/ 	.word	0x000157a0


	//   ....[213]....
        /*0854*/ 	.word	0x00015810


	//   ....[214]....
        /*0858*/ 	.word	0x00015880


	//   ....[215]....
        /*085c*/ 	.word	0x000158f0


	//   ....[216]....
        /*0860*/ 	.word	0x00015960


	//   ....[217]....
        /*0864*/ 	.word	0x000159e0


	//   ....[218]....
        /*0868*/ 	.word	0x00015a70


	//   ....[219]....
        /*086c*/ 	.word	0x00015b00


	//   ....[220]....
        /*0870*/ 	.word	0x00015b70


	//   ....[221]....
        /*0874*/ 	.word	0x00015be0


	//   ....[222]....
        /*0878*/ 	.word	0x00015c50


	//   ....[223]....
        /*087c*/ 	.word	0x00015cd0


	//   ....[224]....
        /*0880*/ 	.word	0x00015d40


	//   ....[225]....
        /*0884*/ 	.word	0x00015de0


	//   ....[226]....
        /*0888*/ 	.word	0x00015e70


	//   ....[227]....
        /*088c*/ 	.word	0x00015f90


	//----- nvinfo : EIATTR_REG_RECONFIG
	.align		4
.L_793:
        /*0890*/ 	.byte	0x01, 0x54
	.zero		2


	//----- nvinfo : EIATTR_SYSCALL_OFFSETS
	.align		4
        /*0894*/ 	.byte	0x04, 0x46
        /*0896*/ 	.short	(.L_795 - .L_794)


	//   ....[0]....
.L_794:
        /*0898*/ 	.word	0x000018e0


	//   ....[1]....
        /*089c*/ 	.word	0x0000e140


	//   ....[2]....
        /*08a0*/ 	.word	0x0000e290


	//   ....[3]....
        /*08a4*/ 	.word	0x0000e380


	//   ....[4]....
        /*08a8*/ 	.word	0x0000f2a0


	//----- nvinfo : EIATTR_MBARRIER_INSTR_OFFSETS
	.align		4
.L_795:
        /*08ac*/ 	.byte	0x04, 0x39
        /*08ae*/ 	.short	(.L_797 - .L_796)


	//   ....[0]....
.L_796:
        /*08b0*/ 	.word	0x00000180
        /*08b4*/ 	.word	0x000000ff
        /*08b8*/ 	.word	0x00030800
        /*08bc*/ 	.short	0x0100
        /*08be*/ 	.byte	0x08
	.zero		1


	//   ....[1]....
        /*08c0*/ 	.word	0x00000190
        /*08c4*/ 	.word	0x000000ff
        /*08c8*/ 	.word	0x00030820
        /*08cc*/ 	.short	0x0100
        /*08ce*/ 	.byte	0x08
	.zero		1


	//   ....[2]....
        /*08d0*/ 	.word	0x00000280
        /*08d4*/ 	.word	0x000000ff
        /*08d8*/ 	.word	0x00030830
        /*08dc*/ 	.short	0x0100
        /*08de*/ 	.byte	0x08
	.zero		1


	//   ....[3]....
        /*08e0*/ 	.word	0x00000290
        /*08e4*/ 	.word	0x000000ff
        /*08e8*/ 	.word	0x00030840
        /*08ec*/ 	.short	0x0100
        /*08ee*/ 	.byte	0x08
	.zero		1


	//   ....[4]....
        /*08f0*/ 	.word	0x000002a0
        /*08f4*/ 	.word	0x000000ff
        /*08f8*/ 	.word	0x00030838
        /*08fc*/ 	.short	0x0100
        /*08fe*/ 	.byte	0x08
	.zero		1


	//   ....[5]....
        /*0900*/ 	.word	0x000002b0
        /*0904*/ 	.word	0x000000ff
        /*0908*/ 	.word	0x00030848
        /*090c*/ 	.short	0x0100
        /*090e*/ 	.byte	0x08
	.zero		1


	//   ....[6]....
        /*0910*/ 	.word	0x000003e0
        /*0914*/ 	.word	0x000000ff
        /*0918*/ 	.word	0x00030850
        /*091c*/ 	.short	0x0100
        /*091e*/ 	.byte	0x08
	.zero		1


	//   ....[7]....
        /*0920*/ 	.word	0x000003f0
        /*0924*/ 	.word	0x000000ff
        /*0928*/ 	.word	0x00030860
        /*092c*/ 	.short	0x0100
        /*092e*/ 	.byte	0x08
	.zero		1


	//   ....[8]....
        /*0930*/ 	.word	0x00000400
        /*0934*/ 	.word	0x000000ff
        /*0938*/ 	.word	0x00030858
        /*093c*/ 	.short	0x0100
        /*093e*/ 	.byte	0x08
	.zero		1


	//   ....[9]....
        /*0940*/ 	.word	0x00000410
        /*0944*/ 	.word	0x000000ff
        /*0948*/ 	.word	0x00030868
        /*094c*/ 	.short	0x0100
        /*094e*/ 	.byte	0x08
	.zero		1


	//   ....[10]....
        /*0950*/ 	.word	0x00000500
        /*0954*/ 	.word	0x000000ff
        /*0958*/ 	.word	0x00030870
        /*095c*/ 	.short	0x0100
        /*095e*/ 	.byte	0x06
	.zero		1


	//   ....[11]....
        /*0960*/ 	.word	0x00000510
        /*0964*/ 	.word	0x000000ff
        /*0968*/ 	.word	0x00030880
        /*096c*/ 	.short	0x0100
        /*096e*/ 	.byte	0x06
	.zero		1


	//   ....[12]....
        /*0970*/ 	.word	0x00000520
        /*0974*/ 	.word	0x000000ff
        /*0978*/ 	.word	0x00030878
        /*097c*/ 	.short	0x0100
        /*097e*/ 	.byte	0x06
	.zero		1


	//   ....[13]....
        /*0980*/ 	.word	0x00000530
        /*0984*/ 	.word	0x000000ff
        /*0988*/ 	.word	0x00030888
        /*098c*/ 	.short	0x0100
        /*098e*/ 	.byte	0x06
	.zero		1


	//   ....[14]....
        /*0990*/ 	.word	0x00000660
        /*0994*/ 	.word	0x000000ff
        /*0998*/ 	.word	0x00030890
        /*099c*/ 	.short	0x0100
        /*099e*/ 	.byte	0x08
	.zero		1


	//   ....[15]....
        /*09a0*/ 	.word	0x00000670
        /*09a4*/ 	.word	0x000000ff
        /*09a8*/ 	.word	0x000308a0
        /*09ac*/ 	.short	0x0100
        /*09ae*/ 	.byte	0x08
	.zero		1


	//   ....[16]....
        /*09b0*/ 	.word	0x00000680
        /*09b4*/ 	.word	0x000000ff
        /*09b8*/ 	.word	0x00030898
        /*09bc*/ 	.short	0x0100
        /*09be*/ 	.byte	0x08
	.zero		1


	//   ....[17]....
        /*09c0*/ 	.word	0x00000690
        /*09c4*/ 	.word	0x000000ff
        /*09c8*/ 	.word	0x000308a8
        /*09cc*/ 	.short	0x0100
        /*09ce*/ 	.byte	0x08
	.zero		1


	//   ....[18]....
        /*09d0*/ 	.word	0x000007d0
        /*09d4*/ 	.word	0x000000ff
        /*09d8*/ 	.word	0x000308b0
        /*09dc*/ 	.short	0x0100
        /*09de*/ 	.byte	0x08
	.zero		1


	//   ....[19]....
        /*09e0*/ 	.word	0x000007e0
        /*09e4*/ 	.word	0x000000ff
        /*09e8*/ 	.word	0x000308c0
        /*09ec*/ 	.short	0x0100
        /*09ee*/ 	.byte	0x08
	.zero		1


	//   ....[20]....
        /*09f0*/ 	.word	0x000007f0
        /*09f4*/ 	.word	0x000000ff
        /*09f8*/ 	.word	0x000308b8
        /*09fc*/ 	.short	0x0100
        /*09fe*/ 	.byte	0x08
	.zero		1


	//   ....[21]....
        /*0a00*/ 	.word	0x00000800
        /*0a04*/ 	.word	0x000000ff
        /*0a08*/ 	.word	0x000308c8
        /*0a0c*/ 	.short	0x0100
        /*0a0e*/ 	.byte	0x08
	.zero		1


	//   ....[22]....
        /*0a10*/ 	.word	0x00001980
        /*0a14*/ 	.word	0x000000ff
        /*0a18*/ 	.word	0x00030800
        /*0a1c*/ 	.short	0x010a
        /*0a1e*/ 	.byte	0x28
	.zero		1


	//   ....[23]....
        /*0a20*/ 	.word	0x00001a00
        /*0a24*/ 	.word	0x00000000
        /*0a28*/ 	.word	0x00030830
        /*0a2c*/ 	.short	0x010a
        /*0a2e*/ 	.byte	0x3f
	.zero		1


	//   ....[24]....
        /*0a30*/ 	.word	0x00001a40
        /*0a34*/ 	.word	0x00000000
        /*0a38*/ 	.word	0x00030830
        /*0a3c*/ 	.short	0x010a
        /*0a3e*/ 	.byte	0x3f
	.zero		1


	//   ....[25]....
        /*0a40*/ 	.word	0x000029e0
        /*0a44*/ 	.word	0x000000ff
        /*0a48*/ 	.word	0x00000000
        /*0a4c*/ 	.short	0x0101
        /*0a4e*/ 	.byte	0x05
	.zero		1


	//   ....[26]....
        /*0a50*/ 	.word	0x00004210
        /*0a54*/ 	.word	0x000000ff
        /*0a58*/ 	.word	0x00030830
        /*0a5c*/ 	.short	0x010a
        /*0a5e*/ 	.byte	0x08
	.zero		1


	//   ....[27]....
        /*0a60*/ 	.word	0x00004250
        /*0a64*/ 	.word	0x000000ff
        /*0a68*/ 	.word	0x00030830
        /*0a6c*/ 	.short	0x010a
        /*0a6e*/ 	.byte	0x08
	.zero		1


	//   ....[28]....
        /*0a70*/ 	.word	0x00004d90
        /*0a74*/ 	.word	0x000000ff
        /*0a78*/ 	.word	0x00030850
        /*0a7c*/ 	.short	0x010a
        /*0a7e*/ 	.byte	0x09
	.zero		1


	//   ....[29]....
        /*0a80*/ 	.word	0x00004dd0
        /*0a84*/ 	.word	0x000000ff
        /*0a88*/ 	.word	0x00030850
        /*0a8c*/ 	.short	0x010a
        /*0a8e*/ 	.byte	0x09
	.zero		1


	//   ....[30]....
        /*0a90*/ 	.word	0x00005510
        /*0a94*/ 	.word	0x000000ff
        /*0a98*/ 	.word	0x00000000
        /*0a9c*/ 	.short	0x0101
        /*0a9e*/ 	.byte	0x08
	.zero		1


	//   ....[31]....
        /*0aa0*/ 	.word	0x00006ca0
        /*0aa4*/ 	.word	0x000000ff
        /*0aa8*/ 	.word	0x00000000
        /*0aac*/ 	.short	0x0101
        /*0aae*/ 	.byte	0x09
	.zero		1


	//   ....[32]....
        /*0ab0*/ 	.word	0x00006ea0
        /*0ab4*/ 	.word	0x000000ff
        /*0ab8*/ 	.word	0x00030830
        /*0abc*/ 	.short	0x010a
        /*0abe*/ 	.byte	0x08
	.zero		1


	//   ....[33]....
        /*0ac0*/ 	.word	0x00006ee0
        /*0ac4*/ 	.word	0x000000ff
        /*0ac8*/ 	.word	0x00030830
        /*0acc*/ 	.short	0x010a
        /*0ace*/ 	.byte	0x08
	.zero		1


	//   ....[34]....
        /*0ad0*/ 	.word	0x00007a20
        /*0ad4*/ 	.word	0x000000ff
        /*0ad8*/ 	.word	0x00030850
        /*0adc*/ 	.short	0x010a
        /*0ade*/ 	.byte	0x08
	.zero		1


	//   ....[35]....
        /*0ae0*/ 	.word	0x00007a60
        /*0ae4*/ 	.word	0x000000ff
        /*0ae8*/ 	.word	0x00030850
        /*0aec*/ 	.short	0x010a
        /*0aee*/ 	.byte	0x08
	.zero		1


	//   ....[36]....
        /*0af0*/ 	.word	0x00008140
        /*0af4*/ 	.word	0x000000ff
        /*0af8*/ 	.word	0x00000000
        /*0afc*/ 	.short	0x0101
        /*0afe*/ 	.byte	0x05
	.zero		1


	//   ....[37]....
        /*0b00*/ 	.word	0x000091b0
        /*0b04*/ 	.word	0x000000ff
        /*0b08*/ 	.word	0x00000000
        /*0b0c*/ 	.short	0x0101
        /*0b0e*/ 	.byte	0x08
	.zero		1


	//   ....[38]....
        /*0b10*/ 	.word	0x000098e0
        /*0b14*/ 	.word	0x000000ff
        /*0b18*/ 	.word	0x00030850
        /*0b1c*/ 	.short	0x010a
        /*0b1e*/ 	.byte	0x05
	.zero		1


	//   ....[39]....
        /*0b20*/ 	.word	0x00009920
        /*0b24*/ 	.word	0x000000ff
        /*0b28*/ 	.word	0x00030850
        /*0b2c*/ 	.short	0x010a
        /*0b2e*/ 	.byte	0x05
	.zero		1


	//   ....[40]....
        /*0b30*/ 	.word	0x00009f50
        /*0b34*/ 	.word	0x000000ff
        /*0b38*/ 	.word	0x00000000
        /*0b3c*/ 	.short	0x0101
        /*0b3e*/ 	.byte	0x04
	.zero		1


	//   ....[41]....
        /*0b40*/ 	.word	0x0000ba40
        /*0b44*/ 	.word	0x0000002a
        /*0b48*/ 	.word	0x00000000
        /*0b4c*/ 	.short	0x0101
        /*0b4e*/ 	.byte	0x3f
	.zero		1


	//   ....[42]....
        /*0b50*/ 	.word	0x0000e920
        /*0b54*/ 	.word	0x00000007
        /*0b58*/ 	.word	0x00030840
        /*0b5c*/ 	.short	0x010a
        /*0b5e*/ 	.byte	0x3f
	.zero		1


	//   ....[43]....
        /*0b60*/ 	.word	0x0000efd0
        /*0b64*/ 	.word	0x00000007
        /*0b68*/ 	.word	0x00030830
        /*0b6c*/ 	.short	0x0107
        /*0b6e*/ 	.byte	0x3f
	.zero		1


	//   ....[44]....
        /*0b70*/ 	.word	0x0000f0a0
        /*0b74*/ 	.word	0x00000007
        /*0b78*/ 	.word	0x00030830
        /*0b7c*/ 	.short	0x0101
        /*0b7e*/ 	.byte	0x3f
	.zero		1


	//   ....[45]....
        /*0b80*/ 	.word	0x0000fbf0
        /*0b84*/ 	.word	0x00000016
        /*0b88*/ 	.word	0x00030800
        /*0b8c*/ 	.short	0x0107
        /*0b8e*/ 	.byte	0x3f
	.zero		1


	//   ....[46]....
        /*0b90*/ 	.word	0x0000fcf0
        /*0b94*/ 	.word	0x00000016
        /*0b98*/ 	.word	0x00030800
        /*0b9c*/ 	.short	0x0101
        /*0b9e*/ 	.byte	0x3f
	.zero		1


	//   ....[47]....
        /*0ba0*/ 	.word	0x0000fd10
        /*0ba4*/ 	.word	0x00000016
        /*0ba8*/ 	.word	0x00030820
        /*0bac*/ 	.short	0x010a
        /*0bae*/ 	.byte	0x3f
	.zero		1


	//   ....[48]....
        /*0bb0*/ 	.word	0x000100e0
        /*0bb4*/ 	.word	0x00000007
        /*0bb8*/ 	.word	0x00030840
        /*0bbc*/ 	.short	0x010a
        /*0bbe*/ 	.byte	0x3f
	.zero		1


	//   ....[49]....
        /*0bc0*/ 	.word	0x000105c0
        /*0bc4*/ 	.word	0x00000007
        /*0bc8*/ 	.word	0x00030830
        /*0bcc*/ 	.short	0x0107
        /*0bce*/ 	.byte	0x3f
	.zero		1


	//   ....[50]....
        /*0bd0*/ 	.word	0x00010670
        /*0bd4*/ 	.word	0x00000007
        /*0bd8*/ 	.word	0x00030830
        /*0bdc*/ 	.short	0x0101
        /*0bde*/ 	.byte	0x3f
	.zero		1


	//   ....[51]....
        /*0be0*/ 	.word	0x000106e0
        /*0be4*/ 	.word	0x00000006
        /*0be8*/ 	.word	0x00030860
        /*0bec*/ 	.short	0x010a
        /*0bee*/ 	.byte	0x3f
	.zero		1


	//   ....[52]....
        /*0bf0*/ 	.word	0x00010c30
        /*0bf4*/ 	.word	0x00000006
        /*0bf8*/ 	.word	0x00030850
        /*0bfc*/ 	.short	0x0107
        /*0bfe*/ 	.byte	0x3f
	.zero		1


	//   ....[53]....
        /*0c00*/ 	.word	0x00010d80
        /*0c04*/ 	.word	0x00000006
        /*0c08*/ 	.word	0x00030850
        /*0c0c*/ 	.short	0x0101
        /*0c0e*/ 	.byte	0x3f
	.zero		1


	//   ....[54]....
        /*0c10*/ 	.word	0x00010f80
        /*0c14*/ 	.word	0x00000000
        /*0c18*/ 	.word	0x00030860
        /*0c1c*/ 	.short	0x010a
        /*0c1e*/ 	.byte	0x3f
	.zero		1


	//   ....[55]....
        /*0c20*/ 	.word	0x00011490
        /*0c24*/ 	.word	0x00000000
        /*0c28*/ 	.word	0x00030850
        /*0c2c*/ 	.short	0x0107
        /*0c2e*/ 	.byte	0x3f
	.zero		1


	//   ....[56]....
        /*0c30*/ 	.word	0x00011540
        /*0c34*/ 	.word	0x00000000
        /*0c38*/ 	.word	0x00030850
        /*0c3c*/ 	.short	0x0101
        /*0c3e*/ 	.byte	0x3f
	.zero		1


	//   ....[57]....
        /*0c40*/ 	.word	0x00012270
        /*0c44*/ 	.word	0x00000004
        /*0c48*/ 	.word	0x00030820
        /*0c4c*/ 	.short	0x010a
        /*0c4e*/ 	.byte	0x3f
	.zero		1


	//   ....[58]....
        /*0c50*/ 	.word	0x00012410
        /*0c54*/ 	.word	0x00000005
        /*0c58*/ 	.word	0x00030840
        /*0c5c*/ 	.short	0x010a
        /*0c5e*/ 	.byte	0x3f
	.zero		1


	//   ....[59]....
        /*0c60*/ 	.word	0x000124b0
        /*0c64*/ 	.word	0x0000001b
        /*0c68*/ 	.word	0x00030840
        /*0c6c*/ 	.short	0x010a
        /*0c6e*/ 	.byte	0x3f
	.zero		1


	//   ....[60]....
        /*0c70*/ 	.word	0x000124f0
        /*0c74*/ 	.word	0x00000005
        /*0c78*/ 	.word	0x00030860
        /*0c7c*/ 	.short	0x010a
        /*0c7e*/ 	.byte	0x3f
	.zero		1


	//   ....[61]....
        /*0c80*/ 	.word	0x00012530
        /*0c84*/ 	.word	0x0000001b
        /*0c88*/ 	.word	0x00030860
        /*0c8c*/ 	.short	0x010a
        /*0c8e*/ 	.byte	0x3f
	.zero		1


	//   ....[62]....
        /*0c90*/ 	.word	0x000125a0
        /*0c94*/ 	.word	0x00000003
        /*0c98*/ 	.word	0x00030800
        /*0c9c*/ 	.short	0x010a
        /*0c9e*/ 	.byte	0x3f
	.zero		1


	//   ....[63]....
        /*0ca0*/ 	.word	0x000125f0
        /*0ca4*/ 	.word	0x00000000
        /*0ca8*/ 	.word	0x00030830
        /*0cac*/ 	.short	0x010a
        /*0cae*/ 	.byte	0x3f
	.zero		1


	//   ....[64]....
        /*0cb0*/ 	.word	0x00012650
        /*0cb4*/ 	.word	0x0000000c
        /*0cb8*/ 	.word	0x00030830
        /*0cbc*/ 	.short	0x010a
        /*0cbe*/ 	.byte	0x3f
	.zero		1


	//   ....[65]....
        /*0cc0*/ 	.word	0x000126b0
        /*0cc4*/ 	.word	0x0000000b
        /*0cc8*/ 	.word	0x00030850
        /*0ccc*/ 	.short	0x010a
        /*0cce*/ 	.byte	0x3f
	.zero		1


	//   ....[66]....
        /*0cd0*/ 	.word	0x00012710
        /*0cd4*/ 	.word	0x0000000c
        /*0cd8*/ 	.word	0x00030830
        /*0cdc*/ 	.short	0x010a
        /*0cde*/ 	.byte	0x3f
	.zero		1


	//   ....[67]....
        /*0ce0*/ 	.word	0x00012770
        /*0ce4*/ 	.word	0x0000000b
        /*0ce8*/ 	.word	0x00030850
        /*0cec*/ 	.short	0x010a
        /*0cee*/ 	.byte	0x3f
	.zero		1


	//   ....[68]....
        /*0cf0*/ 	.word	0x000127d0
        /*0cf4*/ 	.word	0x00000005
        /*0cf8*/ 	.word	0x00030850
        /*0cfc*/ 	.short	0x010a
        /*0cfe*/ 	.byte	0x3f
	.zero		1


	//   ....[69]....
        /*0d00*/ 	.word	0x000128e0
        /*0d04*/ 	.word	0x00000007
        /*0d08*/ 	.word	0x00030840
        /*0d0c*/ 	.short	0x010a
        /*0d0e*/ 	.byte	0x3f
	.zero		1


	//   ....[70]....
        /*0d10*/ 	.word	0x00013c70
        /*0d14*/ 	.word	0x00000016
        /*0d18*/ 	.word	0x00030820
        /*0d1c*/ 	.short	0x010a
        /*0d1e*/ 	.byte	0x3f
	.zero		1


	//   ....[71]....
        /*0d20*/ 	.word	0x00013cc0
        /*0d24*/ 	.word	0x00000007
        /*0d28*/ 	.word	0x00030840
        /*0d2c*/ 	.short	0x010a
        /*0d2e*/ 	.byte	0x3f
	.zero		1


	//   ....[72]....
        /*0d30*/ 	.word	0x00014490
        /*0d34*/ 	.word	0x00000006
        /*0d38*/ 	.word	0x00030860
        /*0d3c*/ 	.short	0x010a
        /*0d3e*/ 	.byte	0x3f
	.zero		1


	//   ....[73]....
        /*0d40*/ 	.word	0x00014d20
        /*0d44*/ 	.word	0x00000000
        /*0d48*/ 	.word	0x00030860
        /*0d4c*/ 	.short	0x010a
        /*0d4e*/ 	.byte	0x3f
	.zero		1


	//   ....[74]....
        /*0d50*/ 	.word	0x00015eb0
        /*0d54*/ 	.word	0x00000004
        /*0d58*/ 	.word	0x00030820
        /*0d5c*/ 	.short	0x010a
        /*0d5e*/ 	.byte	0x3f
	.zero		1


	//   ....[75]....
        /*0d60*/ 	.word	0x00016050
        /*0d64*/ 	.word	0x00000005
        /*0d68*/ 	.word	0x00030840
        /*0d6c*/ 	.short	0x010a
        /*0d6e*/ 	.byte	0x3f
	.zero		1


	//   ....[76]....
        /*0d70*/ 	.word	0x000160a0
        /*0d74*/ 	.word	0x0000001b
        /*0d78*/ 	.word	0x00030840
        /*0d7c*/ 	.short	0x010a
        /*0d7e*/ 	.byte	0x3f
	.zero		1


	//   ....[77]....
        /*0d80*/ 	.word	0x000160f0
        /*0d84*/ 	.word	0x00000005
        /*0d88*/ 	.word	0x00030860
        /*0d8c*/ 	.short	0x010a
        /*0d8e*/ 	.byte	0x3f
	.zero		1


	//----- nvinfo : EIATTR_NUM_MBARRIERS
	.align		4
.L_797:
        /*0d90*/ 	.byte	0x03, 0x38
        /*0d92*/ 	.short	0x0016


	//----- nvinfo : EIATTR_EXIT_INSTR_OFFSETS
	.align		4
        /*0d94*/ 	.byte	0x04, 0x1c
        /*0d96*/ 	.short	(.L_799 - .L_798)


	//   ....[0]....
.L_798:
        /*0d98*/ 	.word	0x00000990


	//   ....[1]....
        /*0d9c*/ 	.word	0x0000cbf0


	//   ....[2]....
        /*0da0*/ 	.word	0x00012580


	//----- nvinfo : EIATTR_MAX_THREADS
	.align		4
.L_799:
        /*0da4*/ 	.byte	0x04, 0x05
        /*0da6*/ 	.short	(.L_801 - .L_800)
.L_800:
        /*0da8*/ 	.word	0x00000180
        /*0dac*/ 	.word	0x00000001
        /*0db0*/ 	.word	0x00000001


	//----- nvinfo : EIATTR_CRS_STACK_SIZE
	.align		4
.L_801:
        /*0db4*/ 	.byte	0x04, 0x1e
        /*0db6*/ 	.short	(.L_803 - .L_802)
.L_802:
        /*0db8*/ 	.word	0x00000000


	//----- nvinfo : EIATTR_CBANK_PARAM_SIZE
	.align		4
.L_803:
        /*0dbc*/ 	.byte	0x03, 0x19
        /*0dbe*/ 	.short	0x0af0


	//----- nvinfo : EIATTR_PARAM_CBANK
	.align		4
        /*0dc0*/ 	.byte	0x04, 0x0a
        /*0dc2*/ 	.short	(.L_805 - .L_804)
	.align		4
.L_804:
        /*0dc4*/ 	.word	index@(.nv.constant0._ZN7cutlass13device_kernelIN5flash11enable_sm90INS1_16FlashAttnFwdSm90INS1_25CollectiveMainloopFwdSm90ILi2EN4cute5tupleIJNS5_1CILi1EEES8_S8_EEENS6_IJNS7_ILi128EEENS7_ILi96EEENS7_ILi192EEEEEELi192ENS_6half_tEfNS_4arch4Sm90ELb1ELb0ELb1ELb1ELb1ELb0ELb0ELb1ELb1ELb1ELb0ELb0EEENS1_21CollectiveEpilogueFwdINS6_IJSA_SC_SB_EEES9_SE_SG_Li256ELb1ELb1ELb0ELb0EEENS1_36VarlenDynamicPersistentTileSchedulerILi128ELi96ELi256ELi128ELb0ELb1ELb1ELb1ELb1ELb1EEEEEEEEEvNT_6ParamsE)
        /*0dc8*/ 	.short	0x0210
        /*0dca*/ 	.short	0x0af0


	//----- nvinfo : EIATTR_SW_WAR
	.align		4
.L_805:
        /*0dcc*/ 	.byte	0x04, 0x36
        /*0dce*/ 	.short	(.L_807 - .L_806)
.L_806:
        /*0dd0*/ 	.word	0x00000008
.L_807:


//--------------------- .nv.info._ZN7cutlass13device_kernelIN5flash11enable_sm90INS1_16FlashAttnFwdSm90INS1_25CollectiveMainloopFwdSm90ILi2EN4cute5tupleIJNS5_1CILi1EEES8_S8_EEENS6_IJNS7_ILi128EEENS7_ILi96EEENS7_ILi192EEEEEELi192ENS_6half_tEfNS_4arch4Sm90ELb1ELb0ELb1ELb1ELb1ELb1ELb0ELb1ELb1ELb1ELb0ELb0EEENS1_21CollectiveEpilogueFwdINS6_IJSA_SC_SB_EEES9_SE_SG_Li256ELb1ELb1ELb0ELb0EEENS1_36VarlenDynamicPersistentTileSchedulerILi128ELi96ELi256ELi128ELb0ELb1ELb1ELb1ELb1ELb1EEEEEEEEEvNT_6ParamsE --------------------------
	.section	.nv.info._ZN7cutlass13device_kernelIN5flash11enable_sm90INS1_16FlashAttnFwdSm90INS1_25CollectiveMainloopFwdSm90ILi2EN4cute5tupleIJNS5_1CILi1EEES8_S8_EEENS6_IJNS7_ILi128EEENS7_ILi96EEENS7_ILi192EEEEEELi192ENS_6half_tEfNS_4arch4Sm90ELb1ELb0ELb1ELb1ELb1ELb1ELb0ELb1ELb1ELb1ELb0ELb0EEENS1_21CollectiveEpilogueFwdINS6_IJSA_SC_SB_EEES9_SE_SG_Li256ELb1ELb1ELb0ELb0EEENS1_36VarlenDynamicPersistentTileSchedulerILi128ELi96ELi256ELi128ELb0ELb1ELb1ELb1ELb1ELb1EEEEEEEEEvNT_6ParamsE,"",@"SHT_CUDA_INFO"
	.sectionflags	@""
	.align	4


	//----- nvinfo : EIATTR_CUDA_API_VERSION
	.align		4
        /*0000*/ 	.byte	0x04, 0x37
        /*0002*/ 	.short	(.L_809 - .L_808)
.L_808:
        /*0004*/ 	.word	0x00000082


	//----- nvinfo : EIATTR_KPARAM_INFO
	.align		4
.L_809:
        /*0008*/ 	.byte	0x04, 0x17
        /*000a*/ 	.short	(.L_811 - .L_810)
.L_810:
        /*000c*/ 	.word	0x00000000
        /*0010*/ 	.short	0x0000
        /*0012*/ 	.short	0x0070
        /*0014*/ 	.byte	0x00, 0xf0, 0x01, 0x2a


	//----- nvinfo : EIATTR_SPARSE_MMA_MASK
	.align		4
.L_811:
        /*0018*/ 	.byte	0x03, 0x50
        /*001a*/ 	.short	0x0000


	//----- nvinfo : EIATTR_MAXREG_COUNT
	.align		4
        /*001c*/ 	.byte	0x03, 0x1b
        /*001e*/ 	.short	0x00a8


	//----- nvinfo : EIATTR_NUM_BARRIERS
	.align		4
        /*0020*/ 	.byte	0x02, 0x4c
        /*0022*/ 	.byte	0x10
	.zero		1


	//----- nvinfo : EIATTR_EXTERNS
	.align		4
        /*0024*/ 	.byte	0x04, 0x0f
        /*0026*/ 	.short	(.L_813 - .L_812)


	//   ....[0]....
	.align		4
.L_812:
        /*0028*/ 	.word	index@(__assertfail)


	//----- nvinfo : EIATTR_ANNOTATIONS
	.align		4
.L_813:
        /*002c*/ 	.byte	0x04, 0x55
        /*002e*/ 	.short	(.L_815 - .L_814)


	//   ....[0]....
.L_814:
        /* <DEDUP_REMOVED lines=72> */


	//----- nvinfo : EIATTR_MERCURY_ISA_VERSION
	.align		4
.L_815:
        /*04a0*/ 	.byte	0x03, 0x5f
        /*04a2*/ 	.short	0x0101


	//----- nvinfo : EIATTR_UNUSED_LOAD_BYTE_OFFSET
	.align		4
        /*04a4*/ 	.byte	0x04, 0x44
        /*04a6*/ 	.short	(.L_817 - .L_816)


	//   ....[0]....
.L_816:
        /*04a8*/ 	.word	0x00000a50
        /*04ac*/ 	.word	0x0000fff0


	//   ....[1]....
        /*04b0*/ 	.word	0x0001b3b0
        /*04b4*/ 	.word	0x0000fff0


	//----- nvinfo : EIATTR_INT_WARP_WIDE_INSTR_OFFSETS
	.align		4
.L_817:
        /*04b8*/ 	.byte	0x04, 0x31
        /*04ba*/ 	.short	(.L_819 - .L_818)


	//   ....[0]....
.L_818:
        /*04bc*/ 	.word	0x00000130


	//   ....[1]....
        /*04c0*/ 	.word	0x00000170


	//   ....[2]....
        /*04c4*/ 	.word	0x000001e0


	//   ....[3]....
        /*04c8*/ 	.word	0x00020520


	//   ....[4]....
        /*04cc*/ 	.word	0x000205b0


	//   ....[5]....
        /*04d0*/ 	.word	0x000234c0


	//   ....[6]....
        /*04d4*/ 	.word	0x00023550


	//----- nvinfo : EIATTR_COOP_GROUP_MASK_REGIDS
	.align		4
.L_819:
        /*04d8*/ 	.byte	0x04, 0x29
        /*04da*/ 	.short	(.L_821 - .L_820)


	//   ....[0]....
.L_820:
        /*04dc*/ 	.word	0xffffffff


	//   ....[1]....
        /*04e0*/ 	.word	0xffffffff


	//   ....[2]....
        /*04e4*/ 	.word	0xffffffff


	//   ....[3]....
        /*04e8*/ 	.word	0xffffffff


	//   ....[4]....
        /*04ec*/ 	.word	0xffffffff


	//   ....[5]....
        /*04f0*/ 	.word	0xffffffff


	//   ....[6]....
        /*04f4*/ 	.word	0xffffffff


	//   ....[7]....
        /*04f8*/ 	.word	0xffffffff


	//   ....[8]....
        /*04fc*/ 	.word	0xffffffff


	//   ....[9]....
        /*0500*/ 	.word	0xffffffff


	//   ....[10]....
        /*0504*/ 	.word	0xffffffff


	//   ....[11]....
        /*0508*/ 	.word	0xffffffff


	//   ....[12]....
        /*050c*/ 	.word	0xffffffff


	//   ....[13]....
        /*0510*/ 	.word	0xffffffff


	//   ....[14]....
        /*0514*/ 	.word	0xffffffff


	//   ....[15]....
        /*0518*/ 	.word	0xffffffff


	//   ....[16]....
        /*051c*/ 	.word	0xffffffff


	//   ....[17]....
        /*0520*/ 	.word	0xffffffff


	//   ....[18]....
        /*0524*/ 	.word	0xffffffff


	//   ....[19]....
        /*0528*/ 	.word	0xffffffff


	//   ....[20]....
        /*052c*/ 	.word	0xffffffff


	//   ....[21]....
        /*0530*/ 	.word	0xffffffff


	//   ....[22]....
        /*0534*/ 	.word	0xffffffff


	//   ....[23]....
        /*0538*/ 	.word	0xffffffff


	//   ....[24]....
        /*053c*/ 	.word	0xffffffff


	//   ....[25]....
        /*0540*/ 	.word	0xffffffff


	//   ....[26]....
        /*0544*/ 	.word	0xffffffff


	//   ....[27]....
        /*0548*/ 	.word	0xffffffff


	//   ....[28]....
        /*054c*/ 	.word	0xffffffff


	//   ....[29]....
        /*0550*/ 	.word	0xffffffff


	//   ....[30]....
        /*0554*/ 	.word	0xffffffff


	//   ....[31]....
        /*0558*/ 	.word	0xffffffff


	//   ....[32]....
        /*055c*/ 	.word	0xffffffff


	//   ....[33]....
        /*0560*/ 	.word	0xffffffff


	//   ....[34]....
        /*0564*/ 	.word	0xffffffff


	//   ....[35]....
        /*0568*/ 	.word	0xffffffff


	//   ....[36]....
        /*056c*/ 	.word	0xffffffff


	//   ....[37]....
        /*0570*/ 	.word	0xffffffff


	//   ....[38]....
        /*0574*/ 	.word	0xffffffff


	//   ....[39]....
        /*0578*/ 	.word	0xffffffff


	//   ....[40]....
        /*057c*/ 	.word	0xffffffff


	//   ....[41]....
        /*0580*/ 	.word	0xffffffff


	//   ....[42]....
        /*0584*/ 	.word	0xffffffff


	//   ....[43]....
        /*0588*/ 	.word	0xffffffff


	//   ....[44]....
        /*058c*/ 	.word	0xffffffff


	//   ....[45]....
        /*0590*/ 	.word	0xffffffff


	//   ....[46]....
        /*0594*/ 	.word	0xffffffff


	//   ....[47]....
        /*0598*/ 	.word	0xffffffff


	//   ....[48]....
        /*059c*/ 	.word	0xffffffff


	//   ....[49]....
        /*05a0*/ 	.word	0xffffffff


	//   ....[50]....
        /*05a4*/ 	.word	0xffffffff


	//   ....[51]....
        /*05a8*/ 	.word	0xffffffff


	//   ....[52]....
        /*05ac*/ 	.word	0xffffffff


	//   ....[53]....
        /*05b0*/ 	.word	0xffffffff


	//   ....[54]....
        /*05b4*/ 	.word	0xffffffff


	//   ....[55]....
        /*05b8*/ 	.word	0xffffffff


	//   ....[56]....
        /*05bc*/ 	.word	0xffffffff


	//   ....[57]....
        /*05c0*/ 	.word	0xffffffff


	//   ....[58]....
        /*05c4*/ 	.word	0xffffffff


	//   ....[59]....
        /*05c8*/ 	.word	0xffffffff


	//   ....[60]....
        /*05cc*/ 	.word	0xffffffff


	//   ....[61]....
        /*05d0*/ 	.word	0xffffffff


	//   ....[62]....
        /*05d4*/ 	.word	0xffffffff


	//   ....[63]....
        /*05d8*/ 	.word	0xffffffff


	//   ....[64]....
        /*05dc*/ 	.word	0xffffffff


	//   ....[65]....
        /*05e0*/ 	.word	0xffffffff


	//   ....[66]....
        /*05e4*/ 	.word	0xffffffff


	//   ....[67]....
        /*05e8*/ 	.word	0xffffffff


	//   ....[68]....
        /*05ec*/ 	.word	0xffffffff


	//   ....[69]....
        /*05f0*/ 	.word	0xffffffff


	//   ....[70]....
        /*05f4*/ 	.word	0xffffffff


	//   ....[71]....
        /*05f8*/ 	.word	0xffffffff


	//   ....[72]....
        /*05fc*/ 	.word	0xffffffff


	//   ....[73]....
        /*0600*/ 	.word	0xffffffff


	//   ....[74]....
        /*0604*/ 	.word	0xffffffff


	//   ....[75]....
        /*0608*/ 	.word	0xffffffff


	//   ....[76]....
        /*060c*/ 	.word	0xffffffff


	//   ....[77]....
        /*0610*/ 	.word	0xffffffff


	//   ....[78]....
        /*0614*/ 	.word	0xffffffff


	//   ....[79]....
        /*0618*/ 	.word	0xffffffff


	//   ....[80]....
        /*061c*/ 	.word	0xffffffff


	//   ....[81]....
        /*0620*/ 	.word	0xffffffff


	//   ....[82]....
        /*0624*/ 	.word	0xffffffff


	//   ....[83]....
        /*0628*/ 	.word	0xffffffff


	//   ....[84]....
        /*062c*/ 	.word	0xffffffff


	//   ....[85]....
        /*0630*/ 	.word	0xffffffff


	//   ....[86]....
        /*0634*/ 	.word	0xffffffff


	//   ....[87]....
        /*0638*/ 	.word	0xffffffff


	//   ....[88]....
        /*063c*/ 	.word	0xffffffff


	//   ....[89]....
        /*0640*/ 	.word	0xffffffff


	//   ....[90]....
        /*0644*/ 	.word	0xffffffff


	//   ....[91]....
        /*0648*/ 	.word	0xffffffff


	//   ....[92]....
        /*064c*/ 	.word	0xffffffff


	//   ....[93]....
        /*0650*/ 	.word	0xffffffff


	//   ....[94]....
        /*0654*/ 	.word	0xffffffff


	//   ....[95]....
        /*0658*/ 	.word	0xffffffff


	//   ....[96]....
        /*065c*/ 	.word	0xffffffff


	//   ....[97]....
        /*0660*/ 	.word	0xffffffff


	//   ....[98]....
        /*0664*/ 	.word	0xffffffff


	//   ....[99]....
        /*0668*/ 	.word	0xffffffff


	//   ....[100]....
        /*066c*/ 	.word	0xffffffff


	//   ....[101]....
        /*0670*/ 	.word	0xffffffff


	//   ....[102]....
        /*0674*/ 	.word	0xffffffff


	//   ....[103]....
        /*0678*/ 	.word	0xffffffff


	//   ....[104]....
        /*067c*/ 	.word	0xffffffff


	//   ....[105]....
        /*0680*/ 	.word	0xffffffff


	//   ....[106]....
        /*0684*/ 	.word	0xffffffff


	//   ....[107]....
        /*0688*/ 	.word	0xffffffff


	//   ....[108]....
        /*068c*/ 	.word	0xffffffff


	//   ....[109]....
        /*0690*/ 	.word	0xffffffff


	//   ....[110]....
        /*0694*/ 	.word	0xffffffff


	//   ....[111]....
        /*0698*/ 	.word	0xffffffff


	//   ....[112]....
        /*069c*/ 	.word	0xffffffff


	//   ....[113]....
        /*06a0*/ 	.word	0xffffffff


	//   ....[114]....
        /*06a4*/ 	.word	0xffffffff


	//   ....[115]....
        /*06a8*/ 	.word	0xffffffff


	//   ....[116]....
        /*06ac*/ 	.word	0xffffffff


	//   ....[117]....
        /*06b0*/ 	.word	0xffffffff


	//   ....[118]....
        /*06b4*/ 	.word	0xffffffff


	//   ....[119]....
        /*06b8*/ 	.word	0xffffffff


	//   ....[120]....
        /*06bc*/ 	.word	0xffffffff


	//   ....[121]....
        /*06c0*/ 	.word	0xffffffff


	//   ....[122]....
        /*06c4*/ 	.word	0xffffffff


	//   ....[123]....
        /*06c8*/ 	.word	0xffffffff


	//   ....[124]....
        /*06cc*/ 	.word	0xffffffff


	//   ....[125]....
        /*06d0*/ 	.word	0xffffffff


	//   ....[126]....
        /*06d4*/ 	.word	0xffffffff


	//   ....[127]....
        /*06d8*/ 	.word	0xffffffff


	//   ....[128]....
        /*06dc*/ 	.word	0xffffffff


	//   ....[129]....
        /*06e0*/ 	.word	0xffffffff


	//   ....[130]....
        /*06e4*/ 	.word	0xffffffff


	//   ....[131]....
        /*06e8*/ 	.word	0xffffffff


	//   ....[132]....
        /*06ec*/ 	.word	0xffffffff


	//   ....[133]....
        /*06f0*/ 	.word	0xffffffff


	//   ....[134]....
        /*06f4*/ 	.word	0xffffffff


	//   ....[135]....
        /*06f8*/ 	.word	0xffffffff


	//   ....[136]....
        /*06fc*/ 	.word	0xffffffff


	//   ....[137]....
        /*0700*/ 	.word	0xffffffff


	//   ....[138]....
        /*0704*/ 	.word	0xffffffff


	//   ....[139]....
        /*0708*/ 	.word	0xffffffff


	//   ....[140]....
        /*070c*/ 	.word	0xffffffff


	//   ....[141]....
        /*0710*/ 	.word	0xffffffff


	//   ....[142]....
        /*0714*/ 	.word	0xffffffff


	//   ....[143]....
        /*0718*/ 	.word	0xffffffff


	//   ....[144]....
        /*071c*/ 	.word	0xffffffff


	//   ....[145]....
        /*0720*/ 	.word	0xffffffff


	//   ....[146]....
        /*0724*/ 	.word	0xffffffff


	//   ....[147]....
        /*0728*/ 	.word	0xffffffff


	//   ....[148]....
        /*072c*/ 	.word	0xffffffff


	//   ....[149]....
        /*0730*/ 	.word	0xffffffff


	//   ....[150]....
        /*0734*/ 	.word	0xffffffff


	//   ....[151]....
        /*0738*/ 	.word	0xffffffff


	//   ....[152]....
        /*073c*/ 	.word	0xffffffff


	//   ....[153]....
        /*0740*/ 	.word	0xffffffff


	//   ....[154]....
        /*0744*/ 	.word	0xffffffff


	//   ....[155]....
        /*0748*/ 	.word	0xffffffff


	//   ....[156]....
        /*074c*/ 	.word	0xffffffff


	//   ....[157]....
        /*0750*/ 	.word	0xffffffff


	//   ....[158]....
        /*0754*/ 	.word	0xffffffff


	//   ....[159]....
        /*0758*/ 	.word	0xffffffff


	//   ....[160]....
        /*075c*/ 	.word	0xffffffff


	//   ....[161]....
        /*0760*/ 	.word	0xffffffff


	//   ....[162]....
        /*0764*/ 	.word	0xffffffff


	//   ....[163]....
        /*0768*/ 	.word	0xffffffff


	//   ....[164]....
        /*076c*/ 	.word	0xffffffff


	//   ....[165]....
        /*0770*/ 	.word	0xffffffff


	//   ....[166]....
        /*0774*/ 	.word	0xffffffff


	//   ....[167]....
        /*0778*/ 	.word	0xffffffff


	//   ....[168]....
        /*077c*/ 	.word	0xffffffff


	//   ....[169]....
        /*0780*/ 	.word	0xffffffff


	//   ....[170]....
        /*0784*/ 	.word	0xffffffff


	//   ....[171]....
        /*0788*/ 	.word	0xffffffff


	//   ....[172]....
        /*078c*/ 	.word	0xffffffff


	//   ....[173]....
        /*0790*/ 	.word	0xffffffff


	//   ....[174]....
        /*0794*/ 	.word	0xffffffff


	//   ....[175]....
        /*0798*/ 	.word	0xffffffff


	//   ....[176]....
        /*079c*/ 	.word	0xffffffff


	//   ....[177]....
        /*07a0*/ 	.word	0xffffffff


	//   ....[178]....
        /*07a4*/ 	.word	0xffffffff


	//   ....[179]....
        /*07a8*/ 	.word	0x0500000f


	//   ....[180]....
        /*07ac*/ 	.word	0x0500000f


	//   ....[181]....
        /*07b0*/ 	.word	0x0500000f


	//   ....[182]....
        /*07b4*/ 	.word	0x0500000f


	//   ....[183]....
        /*07b8*/ 	.word	0x0500000f


	//   ....[184]....
        /*07bc*/ 	.word	0x0500000f


	//   ....[185]....
        /*07c0*/ 	.word	0x0500000f


	//   ....[186]....
        /*07c4*/ 	.word	0x0500000f


	//   ....[187]....
        /*07c8*/ 	.word	0x0500000f


	//   ....[188]....
        /*07cc*/ 	.word	0x0500000f


	//   ....[189]....
        /*07d0*/ 	.word	0x0500000f


	//   ....[190]....
        /*07d4*/ 	.word	0x0500000f


	//   ....[191]....
        /*07d8*/ 	.word	0x0500000f


	//   ....[192]....
        /*07dc*/ 	.word	0x0500000f


	//   ....[193]....
        /*07e0*/ 	.word	0x0500000f


	//   ....[194]....
        /*07e4*/ 	.word	0x0500000f


	//   ....[195]....
        /*07e8*/ 	.word	0x0500000f


	//   ....[196]....
        /*07ec*/ 	.word	0x0500000f


	//   ....[197]....
        /*07f0*/ 	.word	0x0500000f


	//   ....[198]....
        /*07f4*/ 	.word	0x0500000f


	//   ....[199]....
        /*07f8*/ 	.word	0x0500000f


	//   ....[200]....
        /*07fc*/ 	.word	0x0500000f


	//   ....[201]....
        /*0800*/ 	.word	0x0500000f


	//   ....[202]....
        /*0804*/ 	.word	0x0500000f


	//   ....[203]....
        /*0808*/ 	.word	0x0500000f


	//   ....[204]....
        /*080c*/ 	.word	0x0500000f


	//   ....[205]....
        /*0810*/ 	.word	0x0500000f


	//   ....[206]....
        /*0814*/ 	.word	0x0500000f


	//   ....[207]....
        /*0818*/ 	.word	0x0500000f


	//   ....[208]....
        /*081c*/ 	.word	0x0500000f


	//   ....[209]....
        /*0820*/ 	.word	0x0500000f


	//   ....[210]....
        /*0824*/ 	.word	0x0500000f


	//   ....[211]....
        /*0828*/ 	.word	0x0500000f


	//   ....[212]....
        /*082c*/ 	.word	0x0500000f


	//   ....[213]....
        /*0830*/ 	.word	0x0500000f


	//   ....[214]....
        /*0834*/ 	.word	0x0500000f


	//   ....[215]....
        /*0838*/ 	.word	0x0500000f


	//   ....[216]....
        /*083c*/ 	.word	0x0500000f


	//   ....[217]....
        /*0840*/ 	.word	0x0500000f


	//   ....[218]....
        /*0844*/ 	.word	0x0500000f


	//   ....[219]....
        /*0848*/ 	.word	0x0500000f


	//   ....[220]....
        /*084c*/ 	.word	0x0500000f


	//   ....[221]....
        /*0850*/ 	.word	0x0500000f


	//   ....[222]....
        /*0854*/ 	.word	0x0500000f


	//   ....[223]....
        /*0858*/ 	.word	0x0500000f


	//   ....[224]....
        /*085c*/ 	.word	0x0500000f


	//   ....[225]....
        /*0860*/ 	.word	0x0500000f


	//   ....[226]....
        /*0864*/ 	.word	0x0500000f


	//   ....[227]....
        /*0868*/ 	.word	0x0500000f


	//   ....[228]....
        /*086c*/ 	.word	0x0500000f


	//   ....[229]....
        /*0870*/ 	.word	0x0500000f


	//   ....[230]....
        /*0874*/ 	.word	0x0500000f


	//   ....[231]....
        /*0878*/ 	.word	0x0500000f


	//   ....[232]....
        /*087c*/ 	.word	0x0500000f


	//   ....[233]....
        /*0880*/ 	.word	0x0500000f


	//   ....[234]....
        /*0884*/ 	.word	0x0500000f


	//   ....[235]....
        /*0888*/ 	.word	0x0500000f


	//   ....[236]....
        /*088c*/ 	.word	0x0500000f


	//   ....[237]....
        /*0890*/ 	.word	0x0500000f


	//   ....[238]....
        /*0894*/ 	.word	0x0500000f


	//   ....[239]....
        /*0898*/ 	.word	0x0500000f


	//   ....[240]....
        /*089c*/ 	.word	0x0500000f


	//   ....[241]....
        /*08a0*/ 	.word	0x0500000f


	//   ....[242]....
        /*08a4*/ 	.word	0x0500000f


	//   ....[243]....
        /*08a8*/ 	.word	0x0500000f


	//   ....[244]....
        /*08ac*/ 	.word	0x0500000f


	//   ....[245]....
        /*08b0*/ 	.word	0x0500000f


	//   ....[246]....
        /*08b4*/ 	.word	0x0500000f


	//   ....[247]....
        /*08b8*/ 	.word	0x0500000f


	//   ....[248]....
        /*08bc*/ 	.word	0x0500000f


	//   ....[249]....
        /*08c0*/ 	.word	0x0500000f


	//   ....[250]....
        /*08c4*/ 	.word	0x0500000f


	//   ....[251]....
        /*08c8*/ 	.word	0x0500000f


	//   ....[252]....
        /*08cc*/ 	.word	0x0500000f


	//   ....[253]....
        /*08d0*/ 	.word	0x0500000f


	//   ....[254]....
        /*08d4*/ 	.word	0x0500000f


	//   ....[255]....
        /*08d8*/ 	.word	0x0500000f


	//   ....[0]....
        /*08dc*/ 	.word	0x0500000f


	//   ....[1]....
        /*08e0*/ 	.word	0x0500000f


	//   ....[2]....
        /*08e4*/ 	.word	0x0500000f


	//   ....[3]....
        /*08e8*/ 	.word	0x0500000f


	//   ....[4]....
        /*08ec*/ 	.word	0x0500000f


	//   ....[5]....
        /*08f0*/ 	.word	0x0500000f


	//   ....[6]....
        /*08f4*/ 	.word	0x0500000f


	//   ....[7]....
        /*08f8*/ 	.word	0x0500000f


	//   ....[8]....
        /*08fc*/ 	.word	0x0500000f


	//   ....[9]....
        /*0900*/ 	.word	0x0500000f


	//   ....[10]....
        /*0904*/ 	.word	0x0500000f


	//   ....[11]....
        /*0908*/ 	.word	0x0500000f


	//   ....[12]....
        /*090c*/ 	.word	0x0500000f


	//   ....[13]....
        /*0910*/ 	.word	0x0500000f


	//   ....[14]....
        /*0914*/ 	.word	0x0500000f


	//   ....[15]....
        /*0918*/ 	.word	0x0500000f


	//   ....[16]....
        /*091c*/ 	.word	0x0500000f


	//   ....[17]....
        /*0920*/ 	.word	0x0500000f


	//   ....[18]....
        /*0924*/ 	.word	0x0500000f


	//   ....[19]....
        /*0928*/ 	.word	0x0500000f


	//   ....[20]....
        /*092c*/ 	.word	0x0500000f


	//   ....[21]....
        /*0930*/ 	.word	0x0500000f


	//   ....[22]....
        /*0934*/ 	.word	0x0500000f


	//   ....[23]....
        /*0938*/ 	.word	0x0500000f


	//   ....[24]....
        /*093c*/ 	.word	0x0500000f


	//   ....[25]....
        /*0940*/ 	.word	0x0500000f


	//   ....[26]....
        /*0944*/ 	.word	0x0500000f


	//   ....[27]....
        /*0948*/ 	.word	0x0500000f


	//   ....[28]....
        /*094c*/ 	.word	0x0500000f


	//   ....[29]....
        /*0950*/ 	.word	0x0500000f


	//   ....[30]....
        /*0954*/ 	.word	0x0500000f


	//   ....[31]....
        /*0958*/ 	.word	0x0500000f


	//   ....[32]....
        /*095c*/ 	.word	0x0500000f


	//   ....[33]....
        /*0960*/ 	.word	0x0500000f


	//   ....[34]....
        /*0964*/ 	.word	0x0500000f


	//----- nvinfo : EIATTR_COOP_GROUP_INSTR_OFFSETS
	.align		4
.L_821:
        /*0968*/ 	.byte	0x04, 0x28
        /*096a*/ 	.short	(.L_823 - .L_822)


	//   ....[0]....
.L_822:
        /*096c*/ 	.word	0x00000060


	//   ....[1]....
        /*0970*/ 	.word	0x00000140


	//   ....[2]....
        /*0974*/ 	.word	0x00000190


	//   ....[3]....
        /*0978*/ 	.word	0x000003c0


	//   ....[4]....
        /*097c*/ 	.word	0x00000520


	//   ....[5]....
        /*0980*/ 	.word	0x00000640


	//   ....[6]....
        /*0984*/ 	.word	0x000007a0


	//   ....[7]....
        /*0988*/ 	.word	0x00003760


	//   ....[8]....
        /*098c*/ 	.word	0x00003770


	//   ....[9]....
        /*0990*/ 	.word	0x00004c00


	//   ....[10]....
        /*0994*/ 	.word	0x00004c10


	//   ....[11]....
        /*0998*/ 	.word	0x00006ba0


	//   ....[12]....
        /*099c*/ 	.word	0x00006bb0


	//   ....[13]....
        /*09a0*/ 	.word	0x00008250


	//   ....[14]....
        /*09a4*/ 	.word	0x00008260


	//   ....[15]....
        /*09a8*/ 	.word	0x00009b40


	//   ....[16]....
        /*09ac*/ 	.word	0x00009b50


	//   ....[17]....
        /*09b0*/ 	.word	0x00009de0


	//   ....[18]....
        /*09b4*/ 	.word	0x00009df0


	//   ....[19]....
        /*09b8*/ 	.word	0x0000a300


	//   ....[20]....
        /*09bc*/ 	.word	0x0000a320


	//   ....[21]....
        /*09c0*/ 	.word	0x0000a570


	//   ....[22]....
        /*09c4*/ 	.word	0x0000a590


	//   ....[23]....
        /*09c8*/ 	.word	0x0000adb0


	//   ....[24]....
        /*09cc*/ 	.word	0x0000b520


	//   ....[25]....
        /*09d0*/ 	.word	0x0000b530


	//   ....[26]....
        /*09d4*/ 	.word	0x0000b540


	//   ....[27]....
        /*09d8*/ 	.word	0x0000b550


	//   ....[28]....
        /*09dc*/ 	.word	0x0000bd20


	//   ....[29]....
        /*09e0*/ 	.word	0x0000bd30


	//   ....[30]....
        /*09e4*/ 	.word	0x0000bd40


	//   ....[31]....
        /*09e8*/ 	.word	0x0000bd50


	//   ....[32]....
        /*09ec*/ 	.word	0x0000eac0


	//   ....[33]....
        /*09f0*/ 	.word	0x0000ead0


	//   ....[34]....
        /*09f4*/ 	.word	0x0000eae0


	//   ....[35]....
        /*09f8*/ 	.word	0x0000eaf0


	//   ....[36]....
        /*09fc*/ 	.word	0x0000f110


	//   ....[37]....
        /*0a00*/ 	.word	0x0000f120


	//   ....[38]....
        /*0a04*/ 	.word	0x0000f130


	//   ....[39]....
        /*0a08*/ 	.word	0x0000f140


	//   ....[40]....
        /*0a0c*/ 	.word	0x00012e90


	//   ....[41]....
        /*0a10*/ 	.word	0x00012ec0


	//   ....[42]....
        /*0a14*/ 	.word	0x00013470


	//   ....[43]....
        /*0a18*/ 	.word	0x00013570


	//   ....[44]....
        /*0a1c*/ 	.word	0x00013c20


	//   ....[45]....
        /*0a20*/ 	.word	0x00013d40


	//   ....[46]....
        /*0a24*/ 	.word	0x00015f80


	//   ....[47]....
        /*0a28*/ 	.word	0x00016000


	//   ....[48]....
        /*0a2c*/ 	.word	0x00016770


	//   ....[49]....
        /*0a30*/ 	.word	0x00016890


	//   ....[50]....
        /*0a34*/ 	.word	0x00016ca0


	//   ....[51]....
        /*0a38*/ 	.word	0x00016da0


	//   ....[52]....
        /*0a3c*/ 	.word	0x000194a0


	//   ....[53]....
        /*0a40*/ 	.word	0x000194b0


	//   ....[54]....
        /*0a44*/ 	.word	0x000194e0


	//   ....[55]....
        /*0a48*/ 	.word	0x000194f0


	//   ....[56]....
        /*0a4c*/ 	.word	0x0001aa60


	//   ....[57]....
        /*0a50*/ 	.word	0x0001aa90


	//   ....[58]....
        /*0a54*/ 	.word	0x0001ab40


	//   ....[59]....
        /*0a58*/ 	.word	0x0001ab70


	//   ....[60]....
        /*0a5c*/ 	.word	0x0001c1c0


	//   ....[61]....
        /*0a60*/ 	.word	0x0001c210


	//   ....[62]....
        /*0a64*/ 	.word	0x0001c250


	//   ....[63]....
        /*0a68*/ 	.word	0x0001c290


	//   ....[64]....
        /*0a6c*/ 	.word	0x0001c7b0


	//   ....[65]....
        /*0a70*/ 	.word	0x0001c7d0


	//   ....[66]....
        /*0a74*/ 	.word	0x0001cab0


	//   ....[67]....
        /*0a78*/ 	.word	0x0001cad0


	//   ....[68]....
        /*0a7c*/ 	.word	0x0001cbd0


	//   ....[69]....
        /*0a80*/ 	.word	0x0001cbf0


	//   ....[70]....
        /*0a84*/ 	.word	0x0001cd00


	//   ....[71]....
        /*0a88*/ 	.word	0x0001cd20


	//   ....[72]....
        /*0a8c*/ 	.word	0x0001d640


	//   ....[73]....
        /*0a90*/ 	.word	0x0001d660


	//   ....[74]....
        /*0a94*/ 	.word	0x0001d760


	//   ....[75]....
        /*0a98*/ 	.word	0x0001d780


	//   ....[76]....
        /*0a9c*/ 	.word	0x0001d880


	//   ....[77]....
        /*0aa0*/ 	.word	0x0001d8a0


	//   ....[78]....
        /*0aa4*/ 	.word	0x0001d9b0


	//   ....[79]....
        /*0aa8*/ 	.word	0x0001d9d0


	//   ....[80]....
        /*0aac*/ 	.word	0x0001db60


	//   ....[81]....
        /*0ab0*/ 	.word	0x0001dd30


	//   ....[82]....
        /*0ab4*/ 	.word	0x0001dd60


	//   ....[83]....
        /*0ab8*/ 	.word	0x0001dd90


	//   ....[84]....
        /*0abc*/ 	.word	0x0001ddc0


	//   ....[85]....
        /*0ac0*/ 	.word	0x0001ddf0


	//   ....[86]....
        /*0ac4*/ 	.word	0x0001de20


	//   ....[87]....
        /*0ac8*/ 	.word	0x0001df90


	//   ....[88]....
        /*0acc*/ 	.word	0x0001dfc0


	//   ....[89]....
        /*0ad0*/ 	.word	0x0001dff0


	//   ....[90]....
        /*0ad4*/ 	.word	0x0001e020


	//   ....[91]....
        /*0ad8*/ 	.word	0x0001e050


	//   ....[92]....
        /*0adc*/ 	.word	0x0001e080


	//   ....[93]....
        /*0ae0*/ 	.word	0x0001e110


	//   ....[94]....
        /*0ae4*/ 	.word	0x0001e170


	//   ....[95]....
        /*0ae8*/ 	.word	0x0001e200


	//   ....[96]....
        /*0aec*/ 	.word	0x0001f000


	//   ....[97]....
        /*0af0*/ 	.word	0x00021130


	//   ....[98]....
        /*0af4*/ 	.word	0x00021150


	//   ....[99]....
        /*0af8*/ 	.word	0x00021200


	//   ....[100]....
        /*0afc*/ 	.word	0x00021220


	//   ....[101]....
        /*0b00*/ 	.word	0x000212c0


	//   ....[102]....
        /*0b04*/ 	.word	0x000212e0


	//   ....[103]....
        /*0b08*/ 	.word	0x00021380


	//   ....[104]....
        /*0b0c*/ 	.word	0x000213a0


	//   ....[105]....
        /*0b10*/ 	.word	0x00021440


	//   ....[106]....
        /*0b14*/ 	.word	0x00021460


	//   ....[107]....
        /*0b18*/ 	.word	0x00021470


	//   ....[108]....
        /*0b1c*/ 	.word	0x00021500


	//   ....[109]....
        /*0b20*/ 	.word	0x00021c50


	//   ....[110]....
        /*0b24*/ 	.word	0x00021c80


	//   ....[111]....
        /*0b28*/ 	.word	0x00021ce0


	//   ....[112]....
        /*0b2c*/ 	.word	0x00021d40


	//   ....[113]....
        /*0b30*/ 	.word	0x00021d80


	//   ....[114]....
        /*0b34*/ 	.word	0x00021df0


	//   ....[115]....
        /*0b38*/ 	.word	0x00021e30


	//   ....[116]....
        /*0b3c*/ 	.word	0x00021ea0


	//   ....[117]....
        /*0b40*/ 	.word	0x00021ee0


	//   ....[118]....
        /*0b44*/ 	.word	0x00021f50


	//   ....[119]....
        /*0b48*/ 	.word	0x00021f90


	//   ....[120]....
        /*0b4c*/ 	.word	0x00022000


	//   ....[121]....
        /*0b50*/ 	.word	0x00022040


	//   ....[122]....
        /*0b54*/ 	.word	0x000220a0


	//   ....[123]....
        /*0b58*/ 	.word	0x000220c0


	//   ....[124]....
        /*0b5c*/ 	.word	0x000220f0


	//   ....[125]....
        /*0b60*/ 	.word	0x00022900


	//   ....[126]....
        /*0b64*/ 	.word	0x00022910


	//   ....[127]....
        /*0b68*/ 	.word	0x00022940


	//   ....[128]....
        /*0b6c*/ 	.word	0x00022990


	//   ....[129]....
        /*0b70*/ 	.word	0x000229a0


	//   ....[130]....
        /*0b74*/ 	.word	0x00022a00


	//   ....[131]....
        /*0b78*/ 	.word	0x00022a30


	//   ....[132]....
        /*0b7c*/ 	.word	0x00022a70


	//   ....[133]....
        /*0b80*/ 	.word	0x00022aa0


	//   ....[134]....
        /*0b84*/ 	.word	0x00022ae0


	//   ....[135]....
        /*0b88*/ 	.word	0x00022b10


	//   ....[136]....
        /*0b8c*/ 	.word	0x00022b50


	//   ....[137]....
        /*0b90*/ 	.word	0x00022df0


	//   ....[138]....
        /*0b94*/ 	.word	0x00022e10


	//   ....[139]....
        /*0b98*/ 	.word	0x00022e20


	//   ....[140]....
        /*0b9c*/ 	.word	0x00022eb0


	//   ....[141]....
        /*0ba0*/ 	.word	0x00022ec0


	//   ....[142]....
        /*0ba4*/ 	.word	0x00022f50


	//   ....[143]....
        /*0ba8*/ 	.word	0x00022f60


	//   ....[144]....
        /*0bac*/ 	.word	0x00022ff0


	//   ....[145]....
        /*0bb0*/ 	.word	0x00023000


	//   ....[146]....
        /*0bb4*/ 	.word	0x00023090


	//   ....[147]....
        /*0bb8*/ 	.word	0x000230a0


	//   ....[148]....
        /*0bbc*/ 	.word	0x000230b0


	//   ....[149]....
        /*0bc0*/ 	.word	0x000236b0


	//   ....[150]....
        /*0bc4*/ 	.word	0x000236f0


	//   ....[151]....
        /*0bc8*/ 	.word	0x00023720


	//   ....[152]....
        /*0bcc*/ 	.word	0x00023760


	//   ....[153]....
        /*0bd0*/ 	.word	0x000237f0


	//   ....[154]....
        /*0bd4*/ 	.word	0x00023810


	//   ....[155]....
        /*0bd8*/ 	.word	0x00023890


	//   ....[156]....
        /*0bdc*/ 	.word	0x000238c0


	//   ....[157]....
        /*0be0*/ 	.word	0x00023930


	//   ....[158]....
        /*0be4*/ 	.word	0x00023960


	//   ....[159]....
        /*0be8*/ 	.word	0x00023990


	//   ....[160]....
        /*0bec*/ 	.word	0x000239e0


	//   ....[161]....
        /*0bf0*/ 	.word	0x00023de0


	//   ....[162]....
        /*0bf4*/ 	.word	0x00023e10


	//   ....[163]....
        /*0bf8*/ 	.word	0x00023e40


	//   ....[164]....
        /*0bfc*/ 	.word	0x00023e70


	//   ....[165]....
        /*0c00*/ 	.word	0x00023ea0


	//   ....[166]....
        /*0c04*/ 	.word	0x00023ed0


	//   ....[167]....
        /*0c08*/ 	.word	0x00023f00


	//   ....[168]....
        /*0c0c*/ 	.word	0x00023f30


	//   ....[169]....
        /*0c10*/ 	.word	0x000240b0


	//   ....[170]....
        /*0c14*/ 	.word	0x000240e0


	//   ....[171]....
        /*0c18*/ 	.word	0x00024110


	//   ....[172]....
        /*0c1c*/ 	.word	0x00024140


	//   ....[173]....
        /*0c20*/ 	.word	0x00024170


	//   ....[174]....
        /*0c24*/ 	.word	0x000241a0


	//   ....[175]....
        /*0c28*/ 	.word	0x00024260


	//   ....[176]....
        /*0c2c*/ 	.word	0x00024280


	//   ....[177]....
        /*0c30*/ 	.word	0x000242f0


	//   ....[178]....
        /*0c34*/ 	.word	0x00024990


	//   ....[179]....
        /*0c38*/ 	.word	0x00024cd0


	//   ....[180]....
        /*0c3c*/ 	.word	0x00024d60


	//   ....[181]....
        /*0c40*/ 	.word	0x00024e00


	//   ....[182]....
        /*0c44*/ 	.word	0x00024e90


	//   ....[183]....
        /*0c48*/ 	.word	0x00024f80


	//   ....[184]....
        /*0c4c*/ 	.word	0x00025010


	//   ....[185]....
        /*0c50*/ 	.word	0x000250b0


	//   ....[186]....
        /*0c54*/ 	.word	0x00025140


	//   ....[187]....
        /*0c58*/ 	.word	0x00025230


	//   ....[188]....
        /*0c5c*/ 	.word	0x000252c0


	//   ....[189]....
        /*0c60*/ 	.word	0x00025360


	//   ....[190]....
        /*0c64*/ 	.word	0x000253f0


	//   ....[191]....
        /*0c68*/ 	.word	0x000254e0


	//   ....[192]....
        /*0c6c*/ 	.word	0x00025570


	//   ....[193]....
        /*0c70*/ 	.word	0x000255c0


	//   ....[194]....
        /*0c74*/ 	.word	0x00025610


	//   ....[195]....
        /*0c78*/ 	.word	0x000256a0


	//   ....[196]....
        /*0c7c*/ 	.word	0x00025730


	//   ....[197]....
        /*0c80*/ 	.word	0x00025780


	//   ....[198]....
        /*0c84*/ 	.word	0x000257d0


	//   ....[199]....
        /*0c88*/ 	.word	0x000258c0


	//   ....[200]....
        /*0c8c*/ 	.word	0x00025950


	//   ....[201]....
        /*0c90*/ 	.word	0x000259a0


	//   ....[202]....
        /*0c94*/ 	.word	0x000259f0


	//   ....[203]....
        /*0c98*/ 	.word	0x00025a80


	//   ....[204]....
        /*0c9c*/ 	.word	0x00025b10


	//   ....[205]....
        /*0ca0*/ 	.word	0x00025b60


	//   ....[206]....
        /*0ca4*/ 	.word	0x00025bb0


	//   ....[207]....
        /*0ca8*/ 	.word	0x00025eb0


	//   ....[208]....
        /*0cac*/ 	.word	0x00026190


	//   ....[209]....
        /*0cb0*/ 	.word	0x00026280


	//   ....[210]....
        /*0cb4*/ 	.word	0x00026320


	//   ....[211]....
        /*0cb8*/ 	.word	0x00026380


	//   ....[212]....
        /*0cbc*/ 	.word	0x00026490


	//   ....[213]....
        /*0cc0*/ 	.word	0x00026500


	//   ....[214]....
        /*0cc4*/ 	.word	0x00026610


	//   ....[215]....
        /*0cc8*/ 	.word	0x00026680


	//   ....[216]....
        /*0ccc*/ 	.word	0x00026790


	//   ....[217]....
        /*0cd0*/ 	.word	0x00026800


	//   ....[218]....
        /*0cd4*/ 	.word	0x00026910


	//   ....[219]....
        /*0cd8*/ 	.word	0x00026980


	//   ....[220]....
        /*0cdc*/ 	.word	0x00026a60


	//   ....[221]....
        /*0ce0*/ 	.word	0x00026b60


	//   ....[222]....
        /*0ce4*/ 	.word	0x00026bd0


	//   ....[223]....
        /*0ce8*/ 	.word	0x00026c50


	//   ....[224]....
        /*0cec*/ 	.word	0x00026d20


	//   ....[225]....
        /*0cf0*/ 	.word	0x00026da0


	//   ....[226]....
        /*0cf4*/ 	.word	0x00026e80


	//   ....[227]....
        /*0cf8*/ 	.word	0x00026f00


	//   ....[228]....
        /*0cfc*/ 	.word	0x00026fe0


	//   ....[229]....
        /*0d00*/ 	.word	0x00027060


	//   ....[230]....
        /*0d04*/ 	.word	0x00027140


	//   ....[231]....
        /*0d08*/ 	.word	0x000271c0


	//   ....[232]....
        /*0d0c*/ 	.word	0x000272a0


	//   ....[233]....
        /*0d10*/ 	.word	0x00027320


	//   ....[234]....
        /*0d14*/ 	.word	0x000273f0


	//   ....[235]....
        /*0d18*/ 	.word	0x00027470


	//   ....[236]....
        /*0d1c*/ 	.word	0x00027530


	//   ....[237]....
        /*0d20*/ 	.word	0x00027660


	//   ....[238]....
        /*0d24*/ 	.word	0x00027720


	//   ....[239]....
        /*0d28*/ 	.word	0x00027790


	//   ....[240]....
        /*0d2c*/ 	.word	0x000278a0


	//   ....[241]....
        /*0d30*/ 	.word	0x00027900


	//   ....[242]....
        /*0d34*/ 	.word	0x000279d0


	//   ....[243]....
        /*0d38*/ 	.word	0x00027a30


	//   ....[244]....
        /*0d3c*/ 	.word	0x00027b00


	//   ....[245]....
        /*0d40*/ 	.word	0x00027b60


	//   ....[246]....
        /*0d44*/ 	.word	0x00027c30


	//   ....[247]....
        /*0d48*/ 	.word	0x00027d20


	//   ....[248]....
        /*0d4c*/ 	.word	0x00027db0


	//   ....[249]....
        /*0d50*/ 	.word	0x00027ea0


	//   ....[250]....
        /*0d54*/ 	.word	0x00027f40


	//   ....[251]....
        /*0d58*/ 	.word	0x00027fa0


	//   ....[252]....
        /*0d5c*/ 	.word	0x000280a0


	//   ....[253]....
        /*0d60*/ 	.word	0x00028100


	//   ....[254]....
        /*0d64*/ 	.word	0x00028200


	//   ....[255]....
        /*0d68*/ 	.word	0x00028260


	//   ....[0]....
        /*0d6c*/ 	.word	0x00028360


	//   ....[1]....
        /*0d70*/ 	.word	0x000283c0


	//   ....[2]....
        /*0d74*/ 	.word	0x000284c0


	//   ....[3]....
        /*0d78*/ 	.word	0x00028520


	//   ....[4]....
        /*0d7c*/ 	.word	0x000285f0


	//   ....[5]....
        /*0d80*/ 	.word	0x00028730


	//   ....[6]....
        /*0d84*/ 	.word	0x000287e0


	//   ....[7]....
        /*0d88*/ 	.word	0x000288b0


	//   ....[8]....
        /*0d8c*/ 	.word	0x00028980


	//   ....[9]....
        /*0d90*/ 	.word	0x000289e0


	//   ....[10]....
        /*0d94*/ 	.word	0x00028ad0


	//   ....[11]....
        /*0d98*/ 	.word	0x00028b30


	//   ....[12]....
        /*0d9c*/ 	.word	0x00028c20


	//   ....[13]....
        /*0da0*/ 	.word	0x00028c80


	//   ....[14]....
        /*0da4*/ 	.word	0x00028d70


	//   ....[15]....
        /*0da8*/ 	.word	0x00028dd0


	//   ....[16]....
        /*0dac*/ 	.word	0x00028eb0


	//   ....[17]....
        /*0db0*/ 	.word	0x00028f40


	//   ....[18]....
        /*0db4*/ 	.word	0x00028fe0


	//   ....[19]....
        /*0db8*/ 	.word	0x00029100


	//   ....[20]....
        /*0dbc*/ 	.word	0x00029170


	//   ....[21]....
        /*0dc0*/ 	.word	0x000291e0


	//   ....[22]....
        /*0dc4*/ 	.word	0x00029250


	//   ....[23]....
        /*0dc8*/ 	.word	0x000292c0


	//   ....[24]....
        /*0dcc*/ 	.word	0x00029340


	//   ....[25]....
        /*0dd0*/ 	.word	0x000293d0


	//   ....[26]....
        /*0dd4*/ 	.word	0x00029460


	//   ....[27]....
        /*0dd8*/ 	.word	0x000294d0


	//   ....[28]....
        /*0ddc*/ 	.word	0x00029540


	//   ....[29]....
        /*0de0*/ 	.word	0x000295b0


	//   ....[30]....
        /*0de4*/ 	.word	0x00029630


	//   ....[31]....
        /*0de8*/ 	.word	0x000296a0


	//   ....[32]....
        /*0dec*/ 	.word	0x00029740


	//   ....[33]....
        /*0df0*/ 	.word	0x000297d0


	//   ....[34]....
        /*0df4*/ 	.word	0x000298f0


	//----- nvinfo : EIATTR_REG_RECONFIG
	.align		4
.L_823:
        /*0df8*/ 	.byte	0x01, 0x54
	.zero		2


	//----- nvinfo : EIATTR_SYSCALL_OFFSETS
	.align		4
        /*0dfc*/ 	.byte	0x04, 0x46
        /*0dfe*/ 	.short	(.L_825 - .L_824)


	//   ....[0]....
.L_824:
        /*0e00*/ 	.word	0x00001bc0


	//   ....[1]....
        /*0e04*/ 	.word	0x00001d10


	//   ....[2]....
        /*0e08*/ 	.word	0x0000af50


	//   ....[3]....
        /*0e0c*/ 	.word	0x0000b280


	//   ....[4]....
        /*0e10*/ 	.word	0x00020710


	//   ....[5]....
        /*0e14*/ 	.word	0x00020860


	//   ....[6]....
        /*0e18*/ 	.word	0x00020950


	//   ....[7]....
        /*0e1c*/ 	.word	0x000218c0


	//----- nvinfo : EIATTR_MBARRIER_INSTR_OFFSETS
	.align		4
.L_825:
        /*0e20*/ 	.byte	0x04, 0x39
        /*0e22*/ 	.short	(.L_827 - .L_826)


	//   ....[0]....
.L_826:
        /*0e24*/ 	.word	0x00000270
        /*0e28*/ 	.word	0x000000ff
        /*0e2c*/ 	.word	0x00030800
        /*0e30*/ 	.short	0x0100
        /*0e32*/ 	.byte	0x08
	.zero		1


	//   ....[1]....
        /*0e34*/ 	.word	0x00000280
        /*0e38*/ 	.word	0x000000ff
        /*0e3c*/ 	.word	0x00030820
        /*0e40*/ 	.short	0x0100
        /*0e42*/ 	.byte	0x08
	.zero		1


	//   ....[2]....
        /*0e44*/ 	.word	0x00000370
        /*0e48*/ 	.word	0x000000ff
        /*0e4c*/ 	.word	0x00030830
        /*0e50*/ 	.short	0x0100
        /*0e52*/ 	.byte	0x08
	.zero		1


	//   ....[3]....
        /*0e54*/ 	.word	0x00000380
        /*0e58*/ 	.word	0x000000ff
        /*0e5c*/ 	.word	0x00030840
        /*0e60*/ 	.short	0x0100
        /*0e62*/ 	.byte	0x08
	.zero		1


	//   ....[4]....
        /*0e64*/ 	.word	0x00000390
        /*0e68*/ 	.word	0x000000ff
        /*0e6c*/ 	.word	0x00030838
        /*0e70*/ 	.short	0x0100
        /*0e72*/ 	.byte	0x08
	.zero		1


	//   ....[5]....
        /*0e74*/ 	.word	0x000003a0
        /*0e78*/ 	.word	0x000000ff
        /*0e7c*/ 	.word	0x00030848
        /*0e80*/ 	.short	0x0100
        /*0e82*/ 	.byte	0x08
	.zero		1


	//   ....[6]....
        /*0e84*/ 	.word	0x000004d0
        /*0e88*/ 	.word	0x000000ff
        /*0e8c*/ 	.word	0x00030850
        /*0e90*/ 	.short	0x0100
        /*0e92*/ 	.byte	0x08
	.zero		1


	//   ....[7]....
        /*0e94*/ 	.word	0x000004e0
        /*0e98*/ 	.word	0x000000ff
        /*0e9c*/ 	.word	0x00030860
        /*0ea0*/ 	.short	0x0100
        /*0ea2*/ 	.byte	0x08
	.zero		1


	//   ....[8]....
        /*0ea4*/ 	.word	0x000004f0
        /*0ea8*/ 	.word	0x000000ff
        /*0eac*/ 	.word	0x00030858
        /*0eb0*/ 	.short	0x0100
        /*0eb2*/ 	.byte	0x08
	.zero		1


	//   ....[9]....
        /*0eb4*/ 	.word	0x00000500
        /*0eb8*/ 	.word	0x000000ff
        /*0ebc*/ 	.word	0x00030868
        /*0ec0*/ 	.short	0x0100
        /*0ec2*/ 	.byte	0x08
	.zero		1


	//   ....[10]....
        /*0ec4*/ 	.word	0x000005f0
        /*0ec8*/ 	.word	0x000000ff
        /*0ecc*/ 	.word	0x00030870
        /*0ed0*/ 	.short	0x0100
        /*0ed2*/ 	.byte	0x06
	.zero		1


	//   ....[11]....
        /*0ed4*/ 	.word	0x00000600
        /*0ed8*/ 	.word	0x000000ff
        /*0edc*/ 	.word	0x00030880
        /*0ee0*/ 	.short	0x0100
        /*0ee2*/ 	.byte	0x06
	.zero		1


	//   ....[12]....
        /*0ee4*/ 	.word	0x00000610
        /*0ee8*/ 	.word	0x000000ff
        /*0eec*/ 	.word	0x00030878
        /*0ef0*/ 	.short	0x0100
        /*0ef2*/ 	.byte	0x06
	.zero		1


	//   ....[13]....
        /*0ef4*/ 	.word	0x00000620
        /*0ef8*/ 	.word	0x000000ff
        /*0efc*/ 	.word	0x00030888
        /*0f00*/ 	.short	0x0100
        /*0f02*/ 	.byte	0x06
	.zero		1


	//   ....[14]....
        /*0f04*/ 	.word	0x00000750
        /*0f08*/ 	.word	0x000000ff
        /*0f0c*/ 	.word	0x00030890
        /*0f10*/ 	.short	0x0100
        /*0f12*/ 	.byte	0x08
	.zero		1


	//   ....[15]....
        /*0f14*/ 	.word	0x00000760
        /*0f18*/ 	.word	0x000000ff
        /*0f1c*/ 	.word	0x000308a0
        /*0f20*/ 	.short	0x0100
        /*0f22*/ 	.byte	0x08
	.zero		1


	//   ....[16]....
        /*0f24*/ 	.word	0x00000770
        /*0f28*/ 	.word	0x000000ff
        /*0f2c*/ 	.word	0x00030898
        /*0f30*/ 	.short	0x0100
        /*0f32*/ 	.byte	0x08
	.zero		1


	//   ....[17]....
        /*0f34*/ 	.word	0x00000780
        /*0f38*/ 	.word	0x000000ff
        /*0f3c*/ 	.word	0x000308a8
        /*0f40*/ 	.short	0x0100
        /*0f42*/ 	.byte	0x08
	.zero		1


	//   ....[18]....
        /*0f44*/ 	.word	0x000008b0
        /*0f48*/ 	.word	0x000000ff
        /*0f4c*/ 	.word	0x000308b0
        /*0f50*/ 	.short	0x0100
        /*0f52*/ 	.byte	0x08
	.zero		1


	//   ....[19]....
        /*0f54*/ 	.word	0x000008c0
        /*0f58*/ 	.word	0x000000ff
        /*0f5c*/ 	.word	0x000308c0
        /*0f60*/ 	.short	0x0100
        /*0f62*/ 	.byte	0x08
	.zero		1


	//   ....[20]....
        /*0f64*/ 	.word	0x000008d0
        /*0f68*/ 	.word	0x000000ff
        /*0f6c*/ 	.word	0x000308b8
        /*0f70*/ 	.short	0x0100
        /*0f72*/ 	.byte	0x08
	.zero		1


	//   ....[21]....
        /*0f74*/ 	.word	0x000008e0
        /*0f78*/ 	.word	0x000000ff
        /*0f7c*/ 	.word	0x000308c8
        /*0f80*/ 	.short	0x0100
        /*0f82*/ 	.byte	0x08
	.zero		1


	//   ....[22]....
        /*0f84*/ 	.word	0x00003710
        /*0f88*/ 	.word	0x00000058
        /*0f8c*/ 	.word	0x00030890
        /*0f90*/ 	.short	0x010a
        /*0f92*/ 	.byte	0x3f
	.zero		1


	//   ....[23]....
        /*0f94*/ 	.word	0x00006b40
        /*0f98*/ 	.word	0x00000058
        /*0f9c*/ 	.word	0x00030890
        /*0fa0*/ 	.short	0x010a
        /*0fa2*/ 	.byte	0x3f
	.zero		1


	//   ....[24]....
        /*0fa4*/ 	.word	0x00009980
        /*0fa8*/ 	.word	0x00000058
        /*0fac*/ 	.word	0x00030890
        /*0fb0*/ 	.short	0x010a
        /*0fb2*/ 	.byte	0x3f
	.zero		1


	//   ....[25]....
        /*0fb4*/ 	.word	0x0000a140
        /*0fb8*/ 	.word	0x0000000b
        /*0fbc*/ 	.word	0x00000000
        /*0fc0*/ 	.short	0x0101
        /*0fc2*/ 	.byte	0x3f
	.zero		1


	//   ....[26]....
        /*0fc4*/ 	.word	0x0000a180
        /*0fc8*/ 	.word	0x00000058
        /*0fcc*/ 	.word	0x000308b0
        /*0fd0*/ 	.short	0x010a
        /*0fd2*/ 	.byte	0x3f
	.zero		1


	//   ....[27]....
        /*0fd4*/ 	.word	0x0000a890
        /*0fd8*/ 	.word	0x00000058
        /*0fdc*/ 	.word	0x00000000
        /*0fe0*/ 	.short	0x0101
        /*0fe2*/ 	.byte	0x3f
	.zero		1


	//   ....[28]....
        /*0fe4*/ 	.word	0x0000afe0
        /*0fe8*/ 	.word	0x00000002
        /*0fec*/ 	.word	0x00030800
        /*0ff0*/ 	.short	0x010a
        /*0ff2*/ 	.byte	0x3f
	.zero		1


	//   ....[29]....
        /*0ff4*/ 	.word	0x0000b030
        /*0ff8*/ 	.word	0x00000002
        /*0ffc*/ 	.word	0x00030800
        /*1000*/ 	.short	0x010a
        /*1002*/ 	.byte	0x3f
	.zero		1


	//   ....[30]....
        /*1004*/ 	.word	0x0000c4b0
        /*1008*/ 	.word	0x00000002
        /*100c*/ 	.word	0x00030800
        /*1010*/ 	.short	0x010a
        /*1012*/ 	.byte	0x3f
	.zero		1


	//   ....[31]....
        /*1014*/ 	.word	0x0000f630
        /*1018*/ 	.word	0x00000002
        /*101c*/ 	.word	0x00030800
        /*1020*/ 	.short	0x010a
        /*1022*/ 	.byte	0x3f
	.zero		1


	//   ....[32]....
        /*1024*/ 	.word	0x00011e80
        /*1028*/ 	.word	0x00000005
        /*102c*/ 	.word	0x00030830
        /*1030*/ 	.short	0x010a
        /*1032*/ 	.byte	0x3f
	.zero		1


	//   ....[33]....
        /*1034*/ 	.word	0x00011ec0
        /*1038*/ 	.word	0x00000005
        /*103c*/ 	.word	0x00030830
        /*1040*/ 	.short	0x010a
        /*1042*/ 	.byte	0x3f
	.zero		1


	//   ....[34]....
        /*1044*/ 	.word	0x00013c10
        /*1048*/ 	.word	0x00000022
        /*104c*/ 	.word	0x00000000
        /*1050*/ 	.short	0x0101
        /*1052*/ 	.byte	0x3f
	.zero		1


	//   ....[35]....
        /*1054*/ 	.word	0x000148a0
        /*1058*/ 	.word	0x0000000d
        /*105c*/ 	.word	0x00030830
        /*1060*/ 	.short	0x010a
        /*1062*/ 	.byte	0x3f
	.zero		1


	//   ....[36]....
        /*1064*/ 	.word	0x00014920
        /*1068*/ 	.word	0x0000000d
        /*106c*/ 	.word	0x00030830
        /*1070*/ 	.short	0x010a
        /*1072*/ 	.byte	0x3f
	.zero		1


	//   ....[37]....
        /*1074*/ 	.word	0x000157b0
        /*1078*/ 	.word	0x0000000f
        /*107c*/ 	.word	0x00030850
        /*1080*/ 	.short	0x010a
        /*1082*/ 	.byte	0x3f
	.zero		1


	//   ....[38]....
        /*1084*/ 	.word	0x00015800
        /*1088*/ 	.word	0x0000000f
        /*108c*/ 	.word	0x00030850
        /*1090*/ 	.short	0x010a
        /*1092*/ 	.byte	0x3f
	.zero		1


	//   ....[39]....
        /*1094*/ 	.word	0x00015dc0
        /*1098*/ 	.word	0x0000000d
        /*109c*/ 	.word	0x00000000
        /*10a0*/ 	.short	0x0101
        /*10a2*/ 	.byte	0x3f
	.zero		1


	//   ....[40]....
        /*10a4*/ 	.word	0x00017660
        /*10a8*/ 	.word	0x0000000f
        /*10ac*/ 	.word	0x00000000
        /*10b0*/ 	.short	0x0101
        /*10b2*/ 	.byte	0x3f
	.zero		1


	//   ....[41]....
        /*10b4*/ 	.word	0x00017920
        /*10b8*/ 	.word	0x00000000
        /*10bc*/ 	.word	0x00030830
        /*10c0*/ 	.short	0x010a
        /*10c2*/ 	.byte	0x3f
	.zero		1


	//   ....[42]....
        /*10c4*/ 	.word	0x000179a0
        /*10c8*/ 	.word	0x00000000
        /*10cc*/ 	.word	0x00030830
        /*10d0*/ 	.short	0x010a
        /*10d2*/ 	.byte	0x3f
	.zero		1


	//   ....[43]....
        /*10d4*/ 	.word	0x00018810
        /*10d8*/ 	.word	0x0000000f
        /*10dc*/ 	.word	0x00030850
        /*10e0*/ 	.short	0x010a
        /*10e2*/ 	.byte	0x3f
	.zero		1


	//   ....[44]....
        /*10e4*/ 	.word	0x00018860
        /*10e8*/ 	.word	0x0000000f
        /*10ec*/ 	.word	0x00030850
        /*10f0*/ 	.short	0x010a
        /*10f2*/ 	.byte	0x3f
	.zero		1


	//   ....[45]....
        /*10f4*/ 	.word	0x000196f0
        /*10f8*/ 	.word	0x0000007e
        /*10fc*/ 	.word	0x00000000
        /*1100*/ 	.short	0x0101
        /*1102*/ 	.byte	0x3f
	.zero		1


	//   ....[46]....
        /*1104*/ 	.word	0x00019f90
        /*1108*/ 	.word	0x0000000f
        /*110c*/ 	.word	0x00000000
        /*1110*/ 	.short	0x0101
        /*1112*/ 	.byte	0x3f
	.zero		1


	//   ....[47]....
        /*1114*/ 	.word	0x0001a780
        /*1118*/ 	.word	0x0000000a
        /*111c*/ 	.word	0x00030850
        /*1120*/ 	.short	0x010a
        /*1122*/ 	.byte	0x3f
	.zero		1


	//   ....[48]....
        /*1124*/ 	.word	0x0001a820
        /*1128*/ 	.word	0x0000000a
        /*112c*/ 	.word	0x00030850
        /*1130*/ 	.short	0x010a
        /*1132*/ 	.byte	0x3f
	.zero		1


	//   ....[49]....
        /*1134*/ 	.word	0x0001ad30
        /*1138*/ 	.word	0x0000000a
        /*113c*/ 	.word	0x00000000
        /*1140*/ 	.short	0x0101
        /*1142*/ 	.byte	0x3f
	.zero		1


	//   ....[50]....
        /*1144*/ 	.word	0x0001c9b0
        /*1148*/ 	.word	0x00000000
        /*114c*/ 	.word	0x00000000
        /*1150*/ 	.short	0x0101
        /*1152*/ 	.byte	0x3f
	.zero		1


	//   ....[51]....
        /*1154*/ 	.word	0x0001f0e0
        /*1158*/ 	.word	0x00000016
        /*115c*/ 	.word	0x00030820
        /*1160*/ 	.short	0x010a
        /*1162*/ 	.byte	0x3f
	.zero		1


	//   ....[52]....
        /*1164*/ 	.word	0x0001f170
        /*1168*/ 	.word	0x0000000b
        /*116c*/ 	.word	0x000308a0
        /*1170*/ 	.short	0x010a
        /*1172*/ 	.byte	0x3f
	.zero		1


	//   ....[53]....
        /*1174*/ 	.word	0x0001f5c0
        /*1178*/ 	.word	0x0000000b
        /*117c*/ 	.word	0x000308c0
        /*1180*/ 	.short	0x010a
        /*1182*/ 	.byte	0x3f
	.zero		1


	//   ....[54]....
        /*1184*/ 	.word	0x0001fad0
        /*1188*/ 	.word	0x0000000a
        /*118c*/ 	.word	0x000308a0
        /*1190*/ 	.short	0x010a
        /*1192*/ 	.byte	0x3f
	.zero		1


	//   ....[55]....
        /*1194*/ 	.word	0x0001ff10
        /*1198*/ 	.word	0x0000000a
        /*119c*/ 	.word	0x000308c0
        /*11a0*/ 	.short	0x010a
        /*11a2*/ 	.byte	0x3f
	.zero		1


	//   ....[56]....
        /*11a4*/ 	.word	0x00020f00
        /*11a8*/ 	.word	0x00000007
        /*11ac*/ 	.word	0x00030840
        /*11b0*/ 	.short	0x010a
        /*11b2*/ 	.byte	0x3f
	.zero		1


	//   ....[57]....
        /*11b4*/ 	.word	0x000215c0
        /*11b8*/ 	.word	0x00000007
        /*11bc*/ 	.word	0x00030830
        /*11c0*/ 	.short	0x0107
        /*11c2*/ 	.byte	0x3f
	.zero		1


	//   ....[58]....
        /*11c4*/ 	.word	0x00021690
        /*11c8*/ 	.word	0x00000007
        /*11cc*/ 	.word	0x00030830
        /*11d0*/ 	.short	0x0101
        /*11d2*/ 	.byte	0x3f
	.zero		1


	//   ....[59]....
        /*11d4*/ 	.word	0x00022210
        /*11d8*/ 	.word	0x00000016
        /*11dc*/ 	.word	0x00030800
        /*11e0*/ 	.short	0x0107
        /*11e2*/ 	.byte	0x3f
	.zero		1


	//   ....[60]....
        /*11e4*/ 	.word	0x00022310
        /*11e8*/ 	.word	0x00000016
        /*11ec*/ 	.word	0x00030800
        /*11f0*/ 	.short	0x0101
        /*11f2*/ 	.byte	0x3f
	.zero		1


	//   ....[61]....
        /*11f4*/ 	.word	0x00022330
        /*11f8*/ 	.word	0x00000016
        /*11fc*/ 	.word	0x00030820
        /*1200*/ 	.short	0x010a
        /*1202*/ 	.byte	0x3f
	.zero		1


	//   ....[62]....
        /*1204*/ 	.word	0x00022700
        /*1208*/ 	.word	0x00000007
        /*120c*/ 	.word	0x00030840
        /*1210*/ 	.short	0x010a
        /*1212*/ 	.byte	0x3f
	.zero		1


	//   ....[63]....
        /*1214*/ 	.word	0x00022c10
        /*1218*/ 	.word	0x00000007
        /*121c*/ 	.word	0x00030830
        /*1220*/ 	.short	0x0107
        /*1222*/ 	.byte	0x3f
	.zero		1


	//   ....[64]....
        /*1224*/ 	.word	0x00022cd0
        /*1228*/ 	.word	0x00000007
        /*122c*/ 	.word	0x00030830
        /*1230*/ 	.short	0x0101
        /*1232*/ 	.byte	0x3f
	.zero		1


	//   ....[65]....
        /*1234*/ 	.word	0x00022d30
        /*1238*/ 	.word	0x00000006
        /*123c*/ 	.word	0x00030860
        /*1240*/ 	.short	0x010a
        /*1242*/ 	.byte	0x3f
	.zero		1


	//   ....[66]....
        /*1244*/ 	.word	0x00023290
        /*1248*/ 	.word	0x00000006
        /*124c*/ 	.word	0x00030850
        /*1250*/ 	.short	0x0107
        /*1252*/ 	.byte	0x3f
	.zero		1


	//   ....[67]....
        /*1254*/ 	.word	0x000233f0
        /*1258*/ 	.word	0x00000006
        /*125c*/ 	.word	0x00030850
        /*1260*/ 	.short	0x0101
        /*1262*/ 	.byte	0x3f
	.zero		1


	//   ....[68]....
        /*1264*/ 	.word	0x00023600
        /*1268*/ 	.word	0x00000000
        /*126c*/ 	.word	0x00030860
        /*1270*/ 	.short	0x010a
        /*1272*/ 	.byte	0x3f
	.zero		1


	//   ....[69]....
        /*1274*/ 	.word	0x00023b10
        /*1278*/ 	.word	0x00000000
        /*127c*/ 	.word	0x00030850
        /*1280*/ 	.short	0x0107
        /*1282*/ 	.byte	0x3f
	.zero		1


	//   ....[70]....
        /*1284*/ 	.word	0x00023bd0
        /*1288*/ 	.word	0x00000000
        /*128c*/ 	.word	0x00030850
        /*1290*/ 	.short	0x0101
        /*1292*/ 	.byte	0x3f
	.zero		1


	//   ....[71]....
        /*1294*/ 	.word	0x00024910
        /*1298*/ 	.word	0x00000007
        /*129c*/ 	.word	0x00030820
        /*12a0*/ 	.short	0x010a
        /*12a2*/ 	.byte	0x3f
	.zero		1


	//   ....[72]....
        /*12a4*/ 	.word	0x00024aa0
        /*12a8*/ 	.word	0x00000005
        /*12ac*/ 	.word	0x00030840
        /*12b0*/ 	.short	0x010a
        /*12b2*/ 	.byte	0x3f
	.zero		1


	//   ....[73]....
        /*12b4*/ 	.word	0x00024b40
        /*12b8*/ 	.word	0x00000003
        /*12bc*/ 	.word	0x00030840
        /*12c0*/ 	.short	0x010a
        /*12c2*/ 	.byte	0x3f
	.zero		1


	//   ....[74]....
        /*12c4*/ 	.word	0x00024b80
        /*12c8*/ 	.word	0x00000005
        /*12cc*/ 	.word	0x00030860
        /*12d0*/ 	.short	0x010a
        /*12d2*/ 	.byte	0x3f
	.zero		1


	//   ....[75]....
        /*12d4*/ 	.word	0x00024bc0
        /*12d8*/ 	.word	0x00000003
        /*12dc*/ 	.word	0x00030860
        /*12e0*/ 	.short	0x010a
        /*12e2*/ 	.byte	0x3f
	.zero		1


	//   ....[76]....
        /*12e4*/ 	.word	0x00024c20
        /*12e8*/ 	.word	0x00000058
        /*12ec*/ 	.word	0x00030890
        /*12f0*/ 	.short	0x010a
        /*12f2*/ 	.byte	0x3f
	.zero		1


	//   ....[77]....
        /*12f4*/ 	.word	0x00024ed0
        /*12f8*/ 	.word	0x00000058
        /*12fc*/ 	.word	0x00030890
        /*1300*/ 	.short	0x010a
        /*1302*/ 	.byte	0x3f
	.zero		1


	//   ....[78]....
        /*1304*/ 	.word	0x00025180
        /*1308*/ 	.word	0x00000058
        /*130c*/ 	.word	0x00030890
        /*1310*/ 	.short	0x010a
        /*1312*/ 	.byte	0x3f
	.zero		1


	//   ....[79]....
        /*1314*/ 	.word	0x00025430
        /*1318*/ 	.word	0x00000058
        /*131c*/ 	.word	0x000308b0
        /*1320*/ 	.short	0x010a
        /*1322*/ 	.byte	0x3f
	.zero		1


	//   ....[80]....
        /*1324*/ 	.word	0x00025810
        /*1328*/ 	.word	0x00000002
        /*132c*/ 	.word	0x00030800
        /*1330*/ 	.short	0x010a
        /*1332*/ 	.byte	0x3f
	.zero		1


	//   ....[81]....
        /*1334*/ 	.word	0x00025bf0
        /*1338*/ 	.word	0x00000002
        /*133c*/ 	.word	0x00030800
        /*1340*/ 	.short	0x010a
        /*1342*/ 	.byte	0x3f
	.zero		1


	//   ....[82]....
        /*1344*/ 	.word	0x00025c40
        /*1348*/ 	.word	0x00000005
        /*134c*/ 	.word	0x00030830
        /*1350*/ 	.short	0x010a
        /*1352*/ 	.byte	0x3f
	.zero		1


	//   ....[83]....
        /*1354*/ 	.word	0x00025c90
        /*1358*/ 	.word	0x0000000d
        /*135c*/ 	.word	0x00030830
        /*1360*/ 	.short	0x010a
        /*1362*/ 	.byte	0x3f
	.zero		1


	//   ....[84]....
        /*1364*/ 	.word	0x00025ce0
        /*1368*/ 	.word	0x0000000f
        /*136c*/ 	.word	0x00030850
        /*1370*/ 	.short	0x010a
        /*1372*/ 	.byte	0x3f
	.zero		1


	//   ....[85]....
        /*1374*/ 	.word	0x00025d30
        /*1378*/ 	.word	0x00000000
        /*137c*/ 	.word	0x00030830
        /*1380*/ 	.short	0x010a
        /*1382*/ 	.byte	0x3f
	.zero		1


	//   ....[86]....
        /*1384*/ 	.word	0x00025d80
        /*1388*/ 	.word	0x0000000f
        /*138c*/ 	.word	0x00030850
        /*1390*/ 	.short	0x010a
        /*1392*/ 	.byte	0x3f
	.zero		1


	//   ....[87]....
        /*1394*/ 	.word	0x00025dd0
        /*1398*/ 	.word	0x0000000a
        /*139c*/ 	.word	0x00030850
        /*13a0*/ 	.short	0x010a
        /*13a2*/ 	.byte	0x3f
	.zero		1


	//   ....[88]....
        /*13a4*/ 	.word	0x00025f70
        /*13a8*/ 	.word	0x00000016
        /*13ac*/ 	.word	0x00030820
        /*13b0*/ 	.short	0x010a
        /*13b2*/ 	.byte	0x3f
	.zero		1


	//   ....[89]....
        /*13b4*/ 	.word	0x00025fc0
        /*13b8*/ 	.word	0x0000000b
        /*13bc*/ 	.word	0x000308a0
        /*13c0*/ 	.short	0x010a
        /*13c2*/ 	.byte	0x3f
	.zero		1


	//   ....[90]....
        /*13c4*/ 	.word	0x00026010
        /*13c8*/ 	.word	0x0000000b
        /*13cc*/ 	.word	0x000308c0
        /*13d0*/ 	.short	0x010a
        /*13d2*/ 	.byte	0x3f
	.zero		1


	//   ....[91]....
        /*13d4*/ 	.word	0x00026060
        /*13d8*/ 	.word	0x0000000a
        /*13dc*/ 	.word	0x000308a0
        /*13e0*/ 	.short	0x010a
        /*13e2*/ 	.byte	0x3f
	.zero		1


	//   ....[92]....
        /*13e4*/ 	.word	0x000260b0
        /*13e8*/ 	.word	0x0000000a
        /*13ec*/ 	.word	0x000308c0
        /*13f0*/ 	.short	0x010a
        /*13f2*/ 	.byte	0x3f
	.zero		1


	//   ....[93]....
        /*13f4*/ 	.word	0x000261d0
        /*13f8*/ 	.word	0x00000007
        /*13fc*/ 	.word	0x00030840
        /*1400*/ 	.short	0x010a
        /*1402*/ 	.byte	0x3f
	.zero		1


	//   ....[94]....
        /*1404*/ 	.word	0x00027560
        /*1408*/ 	.word	0x00000016
        /*140c*/ 	.word	0x00030820
        /*1410*/ 	.short	0x010a
        /*1412*/ 	.byte	0x3f
	.zero		1


	//   ....[95]....
        /*1414*/ 	.word	0x000275b0
        /*1418*/ 	.word	0x00000007
        /*141c*/ 	.word	0x00030840
        /*1420*/ 	.short	0x010a
        /*1422*/ 	.byte	0x3f
	.zero		1


	//   ....[96]....
        /*1424*/ 	.word	0x00027df0
        /*1428*/ 	.word	0x00000006
        /*142c*/ 	.word	0x00030860
        /*1430*/ 	.short	0x010a
        /*1432*/ 	.byte	0x3f
	.zero		1


	//   ....[97]....
        /*1434*/ 	.word	0x00028680
        /*1438*/ 	.word	0x00000000
        /*143c*/ 	.word	0x00030860
        /*1440*/ 	.short	0x010a
        /*1442*/ 	.byte	0x3f
	.zero		1


	//   ....[98]....
        /*1444*/ 	.word	0x00029810
        /*1448*/ 	.word	0x00000007
        /*144c*/ 	.word	0x00030820
        /*1450*/ 	.short	0x010a
        /*1452*/ 	.byte	0x3f
	.zero		1


	//   ....[99]....
        /*1454*/ 	.word	0x000299b0
        /*1458*/ 	.word	0x00000005
        /*145c*/ 	.word	0x00030840
        /*1460*/ 	.short	0x010a
        /*1462*/ 	.byte	0x3f
	.zero		1


	//   ....[100]....
        /*1464*/ 	.word	0x00029a00
        /*1468*/ 	.word	0x00000003
        /*146c*/ 	.word	0x00030840
        /*1470*/ 	.short	0x010a
        /*1472*/ 	.byte	0x3f
	.zero		1


	//   ....[101]....
        /*1474*/ 	.word	0x00029a50
        /*1478*/ 	.word	0x00000005
        /*147c*/ 	.word	0x00030860
        /*1480*/ 	.short	0x010a
        /*1482*/ 	.byte	0x3f
	.zero		1


	//----- nvinfo : EIATTR_NUM_MBARRIERS
	.align		4
.L_827:
        /*1484*/ 	.byte	0x03, 0x38
        /*1486*/ 	.short	0x0016


	//----- nvinfo : EIATTR_EXIT_INSTR_OFFSETS
	.align		4
        /*1488*/ 	.byte	0x04, 0x1c
        /*148a*/ 	.short	(.L_829 - .L_828)


	//   ....[0]....
.L_828:
        /*148c*/ 	.word	0x00024c10


	//----- nvinfo : EIATTR_MAX_THREADS
	.align		4
.L_829:
        /*1490*/ 	.byte	0x04, 0x05
        /*1492*/ 	.short	(.L_831 - .L_830)
.L_830:
        /*1494*/ 	.word	0x00000180
        /*1498*/ 	.word	0x00000001
        /*149c*/ 	.word	0x00000001


	//----- nvinfo : EIATTR_CRS_STACK_SIZE
	.align		4
.L_831:
        /*14a0*/ 	.byte	0x04, 0x1e
        /*14a2*/ 	.short	(.L_833 - .L_832)
.L_832:
        /*14a4*/ 	.word	0x00000000


	//----- nvinfo : EIATTR_CBANK_PARAM_SIZE
	.align		4
.L_833:
        /*14a8*/ 	.byte	0x03, 0x19
        /*14aa*/ 	.short	0x0af0


	//----- nvinfo : EIATTR_PARAM_CBANK
	.align		4
        /*14ac*/ 	.byte	0x04, 0x0a
        /*14ae*/ 	.short	(.L_835 - .L_834)
	.align		4
.L_834:
        /*14b0*/ 	.word	index@(.nv.constant0._ZN7cutlass13device_kernelIN5flash11enable_sm90INS1_16FlashAttnFwdSm90INS1_25CollectiveMainloopFwdSm90ILi2EN4cute5tupleIJNS5_1CILi1EEES8_S8_EEENS6_IJNS7_ILi128EEENS7_ILi96EEENS7_ILi192EEEEEELi192ENS_6half_tEfNS_4arch4Sm90ELb1ELb0ELb1ELb1ELb1ELb1ELb0ELb1ELb1ELb1ELb0ELb0EEENS1_21CollectiveEpilogueFwdINS6_IJSA_SC_SB_EEES9_SE_SG_Li256ELb1ELb1ELb0ELb0EEENS1_36VarlenDynamicPersistentTileSchedulerILi128ELi96ELi256ELi128ELb0ELb1ELb1ELb1ELb1ELb1EEEEEEEEEvNT_6ParamsE)
        /*14b4*/ 	.short	0x0210
        /*14b6*/ 	.short	0x0af0


	//----- nvinfo : EIATTR_SW_WAR
	.align		4
.L_835:
        /*14b8*/ 	.byte	0x04, 0x36
        /*14ba*/ 	.short	(.L_837 - .L_836)
.L_836:
        /*14bc*/ 	.word	0x00000008
.L_837:


//--------------------- .nv.info._ZN7cutlass13device_kernelIN5flash11enable_sm90INS1_16FlashAttnFwdSm90INS1_25CollectiveMainloopFwdSm90ILi2EN4cute5tupleIJNS5_1CILi1EEES8_S8_EEENS6_IJNS7_ILi128EEESA_SA_EEELi128ENS_6half_tEfNS_4arch4Sm90ELb0ELb0ELb1ELb0ELb1ELb0ELb0ELb1ELb1ELb1ELb0ELb0EEENS1_21CollectiveEpilogueFwdISB_S9_SC_SE_Li256ELb0ELb1ELb0ELb0EEENS1_29StaticPersistentTileSchedulerILb0EEEEEEEEEvNT_6ParamsE --------------------------
	.section	.nv.info._ZN7cutlass13device_kernelIN5flash11enable_sm90INS1_16FlashAttnFwdSm90INS1_25CollectiveMainloopFwdSm90ILi2EN4cute5tupleIJNS5_1CILi1EEES8_S8_EEENS6_IJNS7_ILi128EEESA_SA_EEELi128ENS_6half_tEfNS_4arch4Sm90ELb0ELb0ELb1ELb0ELb1ELb0ELb0ELb1ELb1ELb1ELb0ELb0EEENS1_21CollectiveEpilogueFwdISB_S9_SC_SE_Li256ELb0ELb1ELb0ELb0EEENS1_29StaticPersistentTileSchedulerILb0EEEEEEEEEvNT_6ParamsE,"",@"SHT_CUDA_INFO"
	.sectionflags	@""
	.align	4


	//----- nvinfo : EIATTR_CUDA_API_VERSION
	.align		4
        /*0000*/ 	.byte	0x04, 0x37
        /*0002*/ 	.short	(.L_839 - .L_838)
.L_838:
        /*0004*/ 	.word	0x00000082


	//----- nvinfo : EIATTR_KPARAM_INFO
	.align		4
.L_839:
        /*0008*/ 	.byte	0x04, 0x17
        /*000a*/ 	.short	(.L_841 - .L_840)
.L_840:
        /*000c*/ 	.word	0x00000000
        /*0010*/ 	.short	0x0000
        /*0012*/ 	.short	0x0070
        /*0014*/ 	.byte	0x00, 0xf0, 0x01, 0x28


	//----- nvinfo : EIATTR_SPARSE_MMA_MASK
	.align		4
.L_841:
        /*0018*/ 	.byte	0x03, 0x50
        /*001a*/ 	.short	0x0000


	//----- nvinfo : EIATTR_MAXREG_COUNT
	.align		4
        /*001c*/ 	.byte	0x03, 0x1b
        /*001e*/ 	.short	0x00a8


	//----- nvinfo : EIATTR_NUM_BARRIERS
	.align		4
        /*0020*/ 	.byte	0x02, 0x4c
        /*0022*/ 	.byte	0x10
	.zero		1


	//----- nvinfo : EIATTR_EXTERNS
	.align		4
        /*0024*/ 	.byte	0x04, 0x0f
        /*0026*/ 	.short	(.L_843 - .L_842)


	//   ....[0]....
	.align		4
.L_842:
        /*0028*/ 	.word	index@(__assertfail)


	//----- nvinfo : EIATTR_MERCURY_ISA_VERSION
	.align		4
.L_843:
        /*002c*/ 	.byte	0x03, 0x5f
        /*002e*/ 	.short	0x0101


	//----- nvinfo : EIATTR_INT_WARP_WIDE_INSTR_OFFSETS
	.align		4
        /*0030*/ 	.byte	0x04, 0x31
        /*0032*/ 	.short	(.L_845 - .L_844)


	//   ....[0]....
.L_844:
        /*0034*/ 	.word	0x000000b0


	//   ....[1]....
        /*0038*/ 	.word	0x000000c0


	//   ....[2]....
        /*003c*/ 	.word	0x00000160


	//----- nvinfo : EIATTR_COOP_GROUP_MASK_REGIDS
	.align		4
.L_845:
        /*0040*/ 	.byte	0x04, 0x29
        /*0042*/ 	.short	(.L_847 - .L_846)


	//   ....[0]....
.L_846:
        /*0044*/ 	.word	0xffffffff


	//   ....[1]....
        /*0048*/ 	.word	0xffffffff


	//   ....[2]....
        /*004c*/ 	.word	0xffffffff


	//   ....[3]....
        /*0050*/ 	.word	0xffffffff


	//   ....[4]....
        /*0054*/ 	.word	0xffffffff


	//   ....[5]....
        /*0058*/ 	.word	0xffffffff


	//   ....[6]....
        /*005c*/ 	.word	0xffffffff


	//   ....[7]....
        /*0060*/ 	.word	0xffffffff


	//   ....[8]....
        /*0064*/ 	.word	0xffffffff


	//   ....[9]....
        /*0068*/ 	.word	0xffffffff


	//   ....[10]....
        /*006c*/ 	.word	0xffffffff


	//   ....[11]....
        /*0070*/ 	.word	0xffffffff


	//   ....[12]....
        /*0074*/ 	.word	0xffffffff


	//   ....[13]....
        /*0078*/ 	.word	0xffffffff


	//   ....[14]....
        /*007c*/ 	.word	0xffffffff


	//   ....[15]....
        /*0080*/ 	.word	0xffffffff


	//   ....[16]....
        /*0084*/ 	.word	0xffffffff


	//   ....[17]....
        /*0088*/ 	.word	0xffffffff


	//   ....[18]....
        /*008c*/ 	.word	0xffffffff


	//   ....[19]....
        /*0090*/ 	.word	0xffffffff


	//   ....[20]....
        /*0094*/ 	.word	0xffffffff


	//   ....[21]....
        /*0098*/ 	.word	0xffffffff


	//   ....[22]....
        /*009c*/ 	.word	0xffffffff


	//   ....[23]....
        /*00a0*/ 	.word	0xffffffff


	//   ....[24]....
        /*00a4*/ 	.word	0xffffffff


	//   ....[25]....
        /*00a8*/ 	.word	0xffffffff


	//   ....[26]....
        /*00ac*/ 	.word	0xffffffff


	//   ....[27]....
        /*00b0*/ 	.word	0xffffffff


	//   ....[28]....
        /*00b4*/ 	.word	0xffffffff


	//   ....[29]....
        /*00b8*/ 	.word	0xffffffff


	//   ....[30]....
        /*00bc*/ 	.word	0xffffffff


	//   ....[31]....
        /*00c0*/ 	.word	0xffffffff


	//   ....[32]....
        /*00c4*/ 	.word	0xffffffff


	//   ....[33]....
        /*00c8*/ 	.word	0xffffffff


	//   ....[34]....
        /*00cc*/ 	.word	0xffffffff


	//   ....[35]....
        /*00d0*/ 	.word	0xffffffff


	//   ....[36]....
        /*00d4*/ 	.word	0xffffffff


	//   ....[37]....
        /*00d8*/ 	.word	0xffffffff


	//   ....[38]....
        /*00dc*/ 	.word	0xffffffff


	//   ....[39]....
        /*00e0*/ 	.word	0xffffffff


	//   ....[40]....
        /*00e4*/ 	.word	0xffffffff


	//   ....[41]....
        /*00e8*/ 	.word	0xffffffff


	//   ....[42]....
        /*00ec*/ 	.word	0xffffffff


	//   ....[43]....
        /*00f0*/ 	.word	0xffffffff


	//   ....[44]....
        /*00f4*/ 	.word	0xffffffff


	//   ....[45]....
        /*00f8*/ 	.word	0xffffffff


	//   ....[46]....
        /*00fc*/ 	.word	0xffffffff


	//   ....[47]....
        /*0100*/ 	.word	0xffffffff


	//   ....[48]....
        /*0104*/ 	.word	0xffffffff


	//   ....[49]....
        /*0108*/ 	.word	0xffffffff


	//   ....[50]....
        /*010c*/ 	.word	0xffffffff


	//   ....[51]....
        /*0110*/ 	.word	0xffffffff


	//   ....[52]....
        /*0114*/ 	.word	0xffffffff


	//   ....[53]....
        /*0118*/ 	.word	0xffffffff


	//   ....[54]....
        /*011c*/ 	.word	0xffffffff


	//   ....[55]....
        /*0120*/ 	.word	0xffffffff


	//   ....[56]....
        /*0124*/ 	.word	0xffffffff


	//   ....[57]....
        /*0128*/ 	.word	0xffffffff


	//   ....[58]....
        /*012c*/ 	.word	0xffffffff


	//   ....[59]....
        /*0130*/ 	.word	0xffffffff


	//   ....[60]....
        /*0134*/ 	.word	0xffffffff


	//   ....[61]....
        /*0138*/ 	.word	0xffffffff


	//   ....[62]....
        /*013c*/ 	.word	0xffffffff


	//   ....[63]....
        /*0140*/ 	.word	0xffffffff


	//   ....[64]....
        /*0144*/ 	.word	0xffffffff


	//   ....[65]....
        /*0148*/ 	.word	0xffffffff


	//   ....[66]....
        /*014c*/ 	.word	0xffffffff


	//   ....[67]....
        /*0150*/ 	.word	0xffffffff


	//   ....[68]....
        /*0154*/ 	.word	0xffffffff


	//   ....[69]....
        /*0158*/ 	.word	0xffffffff


	//   ....[70]....
        /*015c*/ 	.word	0xffffffff


	//   ....[71]....
        /*0160*/ 	.word	0xffffffff


	//   ....[72]....
        /*0164*/ 	.word	0xffffffff


	//   ....[73]....
        /*0168*/ 	.word	0xffffffff


	//   ....[74]....
        /*016c*/ 	.word	0xffffffff


	//   ....[75]....
        /*0170*/ 	.word	0xffffffff


	//   ....[76]....
        /*0174*/ 	.word	0xffffffff


	//   ....[77]....
        /*0178*/ 	.word	0xffffffff


	//   ....[78]....
        /*017c*/ 	.word	0xffffffff


	//   ....[79]....
        /*0180*/ 	.word	0xffffffff


	//   ....[80]....
        /*0184*/ 	.word	0xffffffff


	//   ....[81]....
        /*0188*/ 	.word	0xffffffff


	//   ....[82]....
        /*018c*/ 	.word	0xffffffff


	//   ....[83]....
        /*0190*/ 	.word	0xffffffff


	//   ....[84]....
        /*0194*/ 	.word	0xffffffff


	//   ....[85]....
        /*0198*/ 	.word	0xffffffff


	//   ....[86]....
        /*019c*/ 	.word	0xffffffff


	//   ....[87]....
        /*01a0*/ 	.word	0xffffffff


	//   ....[88]....
        /*01a4*/ 	.word	0xffffffff


	//   ....[89]....
        /*01a8*/ 	.word	0xffffffff


	//   ....[90]....
        /*01ac*/ 	.word	0xffffffff


	//   ....[91]....
        /*01b0*/ 	.word	0xffffffff


	//   ....[92]....
        /*01b4*/ 	.word	0xffffffff


	//   ....[93]....
        /*01b8*/ 	.word	0xffffffff


	//   ....[94]....
        /*01bc*/ 	.word	0xffffffff


	//   ....[95]....
        /*01c0*/ 	.word	0xffffffff


	//   ....[96]....
        /*01c4*/ 	.word	0xffffffff


	//   ....[97]....
        /*01c8*/ 	.word	0xffffffff


	//   ....[98]....
        /*01cc*/ 	.word	0xffffffff


	//   ....[99]....
        /*01d0*/ 	.word	0xffffffff


	//   ....[100]....
        /*01d4*/ 	.word	0xffffffff


	//   ....[101]....
        /*01d8*/ 	.word	0xffffffff


	//   ....[102]....
        /*01dc*/ 	.word	0xffffffff


	//   ....[103]....
        /*01e0*/ 	.word	0xffffffff


	//   ....[104]....
        /*01e4*/ 	.word	0xffffffff


	//   ....[105]....
        /*01e8*/ 	.word	0xffffffff


	//   ....[106]....
        /*01ec*/ 	.word	0xffffffff


	//   ....[107]....
        /*01f0*/ 	.word	0xffffffff


	//   ....[108]....
        /*01f4*/ 	.word	0xffffffff


	//   ....[109]....
        /*01f8*/ 	.word	0xffffffff


	//   ....[110]....
        /*01fc*/ 	.word	0xffffffff


	//   ....[111]....
        /*0200*/ 	.word	0xffffffff


	//   ....[112]....
        /*0204*/ 	.word	0x0500000f


	//   ....[113]....
        /*0208*/ 	.word	0x0500000f


	//   ....[114]....
        /*020c*/ 	.word	0x0500000f


	//   ....[115]....
        /*0210*/ 	.word	0x0500000f


	//   ....[116]....
        /*0214*/ 	.word	0x0500000f


	//   ....[117]....
        /*0218*/ 	.word	0x0500000f


	//   ....[118]....
        /*021c*/ 	.word	0x0500000f


	//   ....[119]....
        /*0220*/ 	.word	0x0500000f


	//   ....[120]....
        /*0224*/ 	.word	0x0500000f


	//   ....[121]....
        /*0228*/ 	.word	0x0500000f


	//   ....[122]....
        /*022c*/ 	.word	0x0500000f


	//   ....[123]....
        /*0230*/ 	.word	0x0500000f


	//   ....[124]....
        /*0234*/ 	.word	0x0500000f


	//   ....[125]....
        /*0238*/ 	.word	0x0500000f


	//   ....[126]....
        /*023c*/ 	.word	0x0500000f


	//   ....[127]....
        /*0240*/ 	.word	0x0500000f


	//   ....[128]....
        /*0244*/ 	.word	0x0500000f


	//   ....[129]....
        /*0248*/ 	.word	0x0500000f


	//   ....[130]....
        /*024c*/ 	.word	0x0500000f


	//   ....[131]....
        /*0250*/ 	.word	0x0500000f


	//   ....[132]....
        /*0254*/ 	.word	0x0500000f


	//   ....[133]....
        /*0258*/ 	.word	0x0500000f


	//   ....[134]....
        /*025c*/ 	.word	0x0500000f


	//   ....[135]....
        /*0260*/ 	.word	0x0500000f


	//   ....[136]....
        /*0264*/ 	.word	0x0500000f


	//   ....[137]....
        /*0268*/ 	.word	0x0500000f


	//   ....[138]....
        /*026c*/ 	.word	0x0500000f


	//   ....[139]....
        /*0270*/ 	.word	0x0500000f


	//   ....[140]....
        /*0274*/ 	.word	0x0500000f


	//   ....[141]....
        /*0278*/ 	.word	0x0500000f


	//   ....[142]....
        /*027c*/ 	.word	0x0500000f


	//   ....[143]....
        /*0280*/ 	.word	0x0500000f


	//   ....[144]....
        /*0284*/ 	.word	0x0500000f


	//   ....[145]....
        /*0288*/ 	.word	0x0500000f


	//   ....[146]....
        /*028c*/ 	.word	0x0500000f


	//   ....[147]....
        /*0290*/ 	.word	0x0500000f


	//   ....[148]....
        /*0294*/ 	.word	0x0500000f


	//   ....[149]....
        /*0298*/ 	.word	0x0500000f


	//   ....[150]....
        /*029c*/ 	.word	0x0500000f


	//   ....[151]....
        /*02a0*/ 	.word	0x0500000f


	//   ....[152]....
        /*02a4*/ 	.word	0x0500000f


	//   ....[153]....
        /*02a8*/ 	.word	0x0500000f


	//   ....[154]....
        /*02ac*/ 	.word	0x0500000f


	//   ....[155]....
        /*02b0*/ 	.word	0x0500000f


	//   ....[156]....
        /*02b4*/ 	.word	0x0500000f


	//   ....[157]....
        /*02b8*/ 	.word	0x0500000f


	//   ....[158]....
        /*02bc*/ 	.word	0x0500000f


	//   ....[159]....
        /*02c0*/ 	.word	0x0500000f


	//   ....[160]....
        /*02c4*/ 	.word	0x0500000f


	//   ....[161]....
        /*02c8*/ 	.word	0x0500000f


	//   ....[162]....
        /*02cc*/ 	.word	0x0500000f


	//   ....[163]....
        /*02d0*/ 	.word	0x0500000f


	//   ....[164]....
        /*02d4*/ 	.word	0x0500000f


	//   ....[165]....
        /*02d8*/ 	.word	0x0500000f


	//   ....[166]....
        /*02dc*/ 	.word	0x0500000f


	//   ....[167]....
        /*02e0*/ 	.word	0x0500000f


	//   ....[168]....
        /*02e4*/ 	.word	0x0500000f


	//   ....[169]....
        /*02e8*/ 	.word	0x0500000f


	//   ....[170]....
        /*02ec*/ 	.word	0x0500000f


	//   ....[171]....
        /*02f0*/ 	.word	0x0500000f


	//   ....[172]....
        /*02f4*/ 	.word	0x0500000f


	//   ....[173]....
        /*02f8*/ 	.word	0x0500000f


	//   ....[174]....
        /*02fc*/ 	.word	0x0500000f


	//   ....[175]....
        /*0300*/ 	.word	0x0500000f


	//   ....[176]....
        /*0304*/ 	.word	0x0500000f


	//   ....[177]....
        /*0308*/ 	.word	0x0500000f


	//   ....[178]....
        /*030c*/ 	.word	0x0500000f


	//   ....[179]....
        /*0310*/ 	.word	0x0500000f


	//   ....[180]....
        /*0314*/ 	.word	0x0500000f


	//   ....[181]....
        /*0318*/ 	.word	0x0500000f


	//   ....[182]....
        /*031c*/ 	.word	0x0500000f


	//   ....[183]....
        /*0320*/ 	.word	0x0500000f


	//   ....[184]....
        /*0324*/ 	.word	0x0500000f


	//   ....[185]....
        /*0328*/ 	.word	0x0500000f


	//   ....[186]....
        /*032c*/ 	.word	0x0500000f


	//   ....[187]....
        /*0330*/ 	.word	0x0500000f


	//   ....[188]....
        /*0334*/ 	.word	0x0500000f


	//   ....[189]....
        /*0338*/ 	.word	0x0500000f


	//   ....[190]....
        /*033c*/ 	.word	0x0500000f


	//   ....[191]....
        /*0340*/ 	.word	0x0500000f


	//   ....[192]....
        /*0344*/ 	.word	0x0500000f


	//   ....[193]....
        /*0348*/ 	.word	0x0500000f


	//----- nvinfo : EIATTR_COOP_GROUP_INSTR_OFFSETS
	.align		4
.L_847:
        /*034c*/ 	.byte	0x04, 0x28
        /*034e*/ 	.short	(.L_849 - .L_848)


	//   ....[0]....
.L_848:
        /*0350*/ 	.word	0x00000060


	//   ....[1]....
        /*0354*/ 	.word	0x000000a0


	//   ....[2]....
        /*0358*/ 	.word	0x000002c0


	//   ....[3]....
        /*035c*/ 	.word	0x00000420


	//   ....[4]....
        /*0360*/ 	.word	0x00000540


	//   ....[5]....
        /*0364*/ 	.word	0x000006a0


	//   ....[6]....
        /*0368*/ 	.word	0x00000cb0


	//   ....[7]....
        /*036c*/ 	.word	0x00002790


	//   ....[8]....
        /*0370*/ 	.word	0x000027f0


	//   ....[9]....
        /*0374*/ 	.word	0x00002e70


	//   ....[10]....
        /*0378*/ 	.word	0x00002ed0


	//   ....[11]....
        /*037c*/ 	.word	0x00005130


	//   ....[12]....
        /*0380*/ 	.word	0x00005160


	//   ....[13]....
        /*0384*/ 	.word	0x00005180


	//   ....[14]....
        /*0388*/ 	.word	0x000051a0


	//   ....[15]....
        /*038c*/ 	.word	0x00006620


	//   ....[16]....
        /*0390*/ 	.word	0x00006650


	//   ....[17]....
        /*0394*/ 	.word	0x00006710


	//   ....[18]....
        /*0398*/ 	.word	0x00006720


	//   ....[19]....
        /*039c*/ 	.word	0x00007780


	//   ....[20]....
        /*03a0*/ 	.word	0x000077e0


	//   ....[21]....
        /*03a4*/ 	.word	0x00007840


	//   ....[22]....
        /*03a8*/ 	.word	0x000078b0


	//   ....[23]....
        /*03ac*/ 	.word	0x00007e30


	//   ....[24]....
        /*03b0*/ 	.word	0x00007e70


	//   ....[25]....
        /*03b4*/ 	.word	0x00007f40


	//   ....[26]....
        /*03b8*/ 	.word	0x00007f60


	//   ....[27]....
        /*03bc*/ 	.word	0x00008010


	//   ....[28]....
        /*03c0*/ 	.word	0x00008030


	//   ....[29]....
        /*03c4*/ 	.word	0x000080f0


	//   ....[30]....
        /*03c8*/ 	.word	0x00008130


	//   ....[31]....
        /*03cc*/ 	.word	0x000090f0


	//   ....[32]....
        /*03d0*/ 	.word	0x00009110


	//   ....[33]....
        /*03d4*/ 	.word	0x00009120


	//   ....[34]....
        /*03d8*/ 	.word	0x00009170


	//   ....[35]....
        /*03dc*/ 	.word	0x000091b0


	//   ....[36]....
        /*03e0*/ 	.word	0x00009200


	//   ....[37]....
        /*03e4*/ 	.word	0x00009290


	//   ....[38]....
        /*03e8*/ 	.word	0x000092b0


	//   ....[39]....
        /*03ec*/ 	.word	0x00009330


	//   ....[40]....
        /*03f0*/ 	.word	0x00009350


	//   ....[41]....
        /*03f4*/ 	.word	0x000093d0


	//   ....[42]....
        /*03f8*/ 	.word	0x000093f0


	//   ....[43]....
        /*03fc*/ 	.word	0x00009470


	//   ....[44]....
        /*0400*/ 	.word	0x00009490


	//   ....[45]....
        /*0404*/ 	.word	0x00009510


	//   ....[46]....
        /*0408*/ 	.word	0x00009530


	//   ....[47]....
        /*040c*/ 	.word	0x00009b30


	//   ....[48]....
        /*0410*/ 	.word	0x00009b50


	//   ....[49]....
        /*0414*/ 	.word	0x00009b70


	//   ....[50]....
        /*0418*/ 	.word	0x00009bc0


	//   ....[51]....
        /*041c*/ 	.word	0x00009c30


	//   ....[52]....
        /*0420*/ 	.word	0x00009c50


	//   ....[53]....
        /*0424*/ 	.word	0x00009cd0


	//   ....[54]....
        /*0428*/ 	.word	0x00009cf0


	//   ....[55]....
        /*042c*/ 	.word	0x00009d70


	//   ....[56]....
        /*0430*/ 	.word	0x00009d90


	//   ....[57]....
        /*0434*/ 	.word	0x00009e10


	//   ....[58]....
        /*0438*/ 	.word	0x00009e30


	//   ....[59]....
        /*043c*/ 	.word	0x00009eb0


	//   ....[60]....
        /*0440*/ 	.word	0x00009ed0


	//   ....[61]....
        /*0444*/ 	.word	0x00009f50


	//   ....[62]....
        /*0448*/ 	.word	0x00009f70


	//   ....[63]....
        /*044c*/ 	.word	0x0000a5a0


	//   ....[64]....
        /*0450*/ 	.word	0x0000a5d0


	//   ....[65]....
        /*0454*/ 	.word	0x0000a5f0


	//   ....[66]....
        /*0458*/ 	.word	0x0000a630


	//   ....[67]....
        /*045c*/ 	.word	0x0000a650


	//   ....[68]....
        /*0460*/ 	.word	0x0000a690


	//   ....[69]....
        /*0464*/ 	.word	0x0000a6b0


	//   ....[70]....
        /*0468*/ 	.word	0x0000a6f0


	//   ....[71]....
        /*046c*/ 	.word	0x0000a710


	//   ....[72]....
        /*0470*/ 	.word	0x0000a750


	//   ....[73]....
        /*0474*/ 	.word	0x0000a770


	//   ....[74]....
        /*0478*/ 	.word	0x0000a7b0


	//   ....[75]....
        /*047c*/ 	.word	0x0000a7d0


	//   ....[76]....
        /*0480*/ 	.word	0x0000a810


	//   ....[77]....
        /*0484*/ 	.word	0x0000a830


	//   ....[78]....
        /*0488*/ 	.word	0x0000a840


	//   ....[79]....
        /*048c*/ 	.word	0x0000aad0


	//   ....[80]....
        /*0490*/ 	.word	0x0000aaf0


	//   ....[81]....
        /*0494*/ 	.word	0x0000ab10


	//   ....[82]....
        /*0498*/ 	.word	0x0000ab70


	//   ....[83]....
        /*049c*/ 	.word	0x0000ab90


	//   ....[84]....
        /*04a0*/ 	.word	0x0000abf0


	//   ....[85]....
        /*04a4*/ 	.word	0x0000ac10


	//   ....[86]....
        /*04a8*/ 	.word	0x0000ac70


	//   ....[87]....
        /*04ac*/ 	.word	0x0000ac90


	//   ....[88]....
        /*04b0*/ 	.word	0x0000acf0


	//   ....[89]....
        /*04b4*/ 	.word	0x0000ad10


	//   ....[90]....
        /*04b8*/ 	.word	0x0000ad70


	//   ....[91]....
        /*04bc*/ 	.word	0x0000ad90


	//   ....[92]....
        /*04c0*/ 	.word	0x0000adf0


	//   ....[93]....
        /*04c4*/ 	.word	0x0000ae10


	//   ....[94]....
        /*04c8*/ 	.word	0x0000ae20


	//   ....[95]....
        /*04cc*/ 	.word	0x0000b2a0


	//   ....[96]....
        /*04d0*/ 	.word	0x0000b2c0


	//   ....[97]....
        /*04d4*/ 	.word	0x0000b2e0


	//   ....[98]....
        /*04d8*/ 	.word	0x0000b320


	//   ....[99]....
        /*04dc*/ 	.word	0x0000b370


	//   ....[100]....
        /*04e0*/ 	.word	0x0000b3a0


	//   ....[101]....
        /*04e4*/ 	.word	0x0000b3f0


	//   ....[102]....
        /*04e8*/ 	.word	0x0000b420


	//   ....[103]....
        /*04ec*/ 	.word	0x0000b470


	//   ....[104]....
        /*04f0*/ 	.word	0x0000b4a0


	//   ....[105]....
        /*04f4*/ 	.word	0x0000b4f0


	//   ....[106]....
        /*04f8*/ 	.word	0x0000b520


	//   ....[107]....
        /*04fc*/ 	.word	0x0000b570


	//   ....[108]....
        /*0500*/ 	.word	0x0000b5a0


	//   ....[109]....
        /*0504*/ 	.word	0x0000b5f0


	//   ....[110]....
        /*0508*/ 	.word	0x0000b620


	//   ....[111]....
        /*050c*/ 	.word	0x0000b950


	//   ....[112]....
        /*0510*/ 	.word	0x0000be30


	//   ....[113]....
        /*0514*/ 	.word	0x0000bf20


	//   ....[114]....
        /*0518*/ 	.word	0x0000bfc0


	//   ....[115]....
        /*051c*/ 	.word	0x0000c050


	//   ....[116]....
        /*0520*/ 	.word	0x0000c110


	//   ....[117]....
        /*0524*/ 	.word	0x0000c190


	//   ....[118]....
        /*0528*/ 	.word	0x0000c250


	//   ....[119]....
        /*052c*/ 	.word	0x0000c2e0


	//   ....[120]....
        /*0530*/ 	.word	0x0000c3b0


	//   ....[121]....
        /*0534*/ 	.word	0x0000c420


	//   ....[122]....
        /*0538*/ 	.word	0x0000c4f0


	//   ....[123]....
        /*053c*/ 	.word	0x0000c580


	//   ....[124]....
        /*0540*/ 	.word	0x0000c640


	//   ....[125]....
        /*0544*/ 	.word	0x0000c6d0


	//   ....[126]....
        /*0548*/ 	.word	0x0000c7a0


	//   ....[127]....
        /*054c*/ 	.word	0x0000c810


	//   ....[128]....
        /*0550*/ 	.word	0x0000c8d0


	//   ....[129]....
        /*0554*/ 	.word	0x0000c960


	//   ....[130]....
        /*0558*/ 	.word	0x0000c9d0


	//   ....[131]....
        /*055c*/ 	.word	0x0000ca50


	//   ....[132]....
        /*0560*/ 	.word	0x0000cb00


	//   ....[133]....
        /*0564*/ 	.word	0x0000cb70


	//   ....[134]....
        /*0568*/ 	.word	0x0000cc50


	//   ....[135]....
        /*056c*/ 	.word	0x0000cce0


	//   ....[136]....
        /*0570*/ 	.word	0x0000cda0


	//   ....[137]....
        /*0574*/ 	.word	0x0000ce20


	//   ....[138]....
        /*0578*/ 	.word	0x0000cef0


	//   ....[139]....
        /*057c*/ 	.word	0x0000cf60


	//   ....[140]....
        /*0580*/ 	.word	0x0000d040


	//   ....[141]....
        /*0584*/ 	.word	0x0000d0d0


	//   ....[142]....
        /*0588*/ 	.word	0x0000d190


	//   ....[143]....
        /*058c*/ 	.word	0x0000d210


	//   ....[144]....
        /*0590*/ 	.word	0x0000d2c0


	//   ....[145]....
        /*0594*/ 	.word	0x0000d400


	//   ....[146]....
        /*0598*/ 	.word	0x0000d4b0


	//   ....[147]....
        /*059c*/ 	.word	0x0000d510


	//   ....[148]....
        /*05a0*/ 	.word	0x0000d5c0


	//   ....[149]....
        /*05a4*/ 	.word	0x0000d620


	//   ....[150]....
        /*05a8*/ 	.word	0x0000d6d0


	//   ....[151]....
        /*05ac*/ 	.word	0x0000d730


	//   ....[152]....
        /*05b0*/ 	.word	0x0000d7e0


	//   ....[153]....
        /*05b4*/ 	.word	0x0000d840


	//   ....[154]....
        /*05b8*/ 	.word	0x0000d8f0


	//   ....[155]....
        /*05bc*/ 	.word	0x0000d950


	//   ....[156]....
        /*05c0*/ 	.word	0x0000da00


	//   ....[157]....
        /*05c4*/ 	.word	0x0000da60


	//   ....[158]....
        /*05c8*/ 	.word	0x0000db10


	//   ....[159]....
        /*05cc*/ 	.word	0x0000db70


	//   ....[160]....
        /*05d0*/ 	.word	0x0000dc20


	//   ....[161]....
        /*05d4*/ 	.word	0x0000dd00


	//   ....[162]....
        /*05d8*/ 	.word	0x0000dda0


	//   ....[163]....
        /*05dc*/ 	.word	0x0000de00


	//   ....[164]....
        /*05e0*/ 	.word	0x0000ded0


	//   ....[165]....
        /*05e4*/ 	.word	0x0000df30


	//   ....[166]....
        /*05e8*/ 	.word	0x0000e000


	//   ....[167]....
        /*05ec*/ 	.word	0x0000e060


	//   ....[168]....
        /*05f0*/ 	.word	0x0000e130


	//   ....[169]....
        /*05f4*/ 	.word	0x0000e190


	//   ....[170]....
        /*05f8*/ 	.word	0x0000e260


	//   ....[171]....
        /*05fc*/ 	.word	0x0000e2c0


	//   ....[172]....
        /*0600*/ 	.word	0x0000e390


	//   ....[173]....
        /*0604*/ 	.word	0x0000e3f0


	//   ....[174]....
        /*0608*/ 	.word	0x0000e4c0


	//   ....[175]....
        /*060c*/ 	.word	0x0000e520


	//   ....[176]....
        /*0610*/ 	.word	0x0000e5e0


	//   ....[177]....
        /*0614*/ 	.word	0x0000e700


	//   ....[178]....
        /*0618*/ 	.word	0x0000e7a0


	//   ....[179]....
        /*061c*/ 	.word	0x0000e800


	//   ....[180]....
        /*0620*/ 	.word	0x0000e8d0


	//   ....[181]....
        /*0624*/ 	.word	0x0000e970


	//   ....[182]....
        /*0628*/ 	.word	0x0000ea30


	//   ....[183]....
        /*062c*/ 	.word	0x0000ead0


	//   ....[184]....
        /*0630*/ 	.word	0x0000eb90


	//   ....[185]....
        /*0634*/ 	.word	0x0000ec30


	//   ....[186]....
        /*0638*/ 	.word	0x0000ecf0


	//   ....[187]....
        /*063c*/ 	.word	0x0000ed90


	//   ....[188]....
        /*0640*/ 	.word	0x0000ee50


	//   ....[189]....
        /*0644*/ 	.word	0x0000eef0


	//   ....[190]....
        /*0648*/ 	.word	0x0000efb0


	//   ....[191]....
        /*064c*/ 	.word	0x0000f050


	//   ....[192]....
        /*0650*/ 	.word	0x0000f110


	//   ....[193]....
        /*0654*/ 	.word	0x0000f260


	//----- nvinfo : EIATTR_REG_RECONFIG
	.align		4
.L_849:
        /*0658*/ 	.byte	0x01, 0x54
	.zero		2


	//----- nvinfo : EIATTR_SYSCALL_OFFSETS
	.align		4
        /*065c*/ 	.byte	0x04, 0x46
        /*065e*/ 	.short	(.L_851 - .L_850)


	//   ....[0]....
.L_850:
        /*0660*/ 	.word	0x00001010


	//   ....[1]....
        /*0664*/ 	.word	0x000088d0


	//   ....[2]....
        /*0668*/ 	.word	0x00008a10


	//   ....[3]....
        /*066c*/ 	.word	0x00008b00


	//   ....[4]....
        /*0670*/ 	.word	0x00009820


	//----- nvinfo : EIATTR_MBARRIER_INSTR_OFFSETS
	.align		4
.L_851:
        /*0674*/ 	.byte	0x04, 0x39
        /*0676*/ 	.short	(.L_853 - .L_852)


	//   ....[0]....
.L_852:
        /*0678*/ 	.word	0x00000170
        /*067c*/ 	.word	0x000000ff
        /*0680*/ 	.word	0x00028800
        /*0684*/ 	.short	0x0100
        /*0686*/ 	.byte	0x08
	.zero		1


	//   ....[1]....
        /*0688*/ 	.word	0x00000180
        /*068c*/ 	.word	0x000000ff
        /*0690*/ 	.word	0x00028820
        /*0694*/ 	.short	0x0100
        /*0696*/ 	.byte	0x08
	.zero		1


	//   ....[2]....
        /*0698*/ 	.word	0x00000270
        /*069c*/ 	.word	0x000000ff
        /*06a0*/ 	.word	0x00028830
        /*06a4*/ 	.short	0x0100
        /*06a6*/ 	.byte	0x08
	.zero		1


	//   ....[3]....
        /*06a8*/ 	.word	0x00000280
        /*06ac*/ 	.word	0x000000ff
        /*06b0*/ 	.word	0x00028840
        /*06b4*/ 	.short	0x0100
        /*06b6*/ 	.byte	0x08
	.zero		1


	//   ....[4]....
        /*06b8*/ 	.word	0x00000290
        /*06bc*/ 	.word	0x000000ff
        /*06c0*/ 	.word	0x00028838
        /*06c4*/ 	.short	0x0100
        /*06c6*/ 	.byte	0x08
	.zero		1


	//   ....[5]....
        /*06c8*/ 	.word	0x000002a0
        /*06cc*/ 	.word	0x000000ff
        /*06d0*/ 	.word	0x00028848
        /*06d4*/ 	.short	0x0100
        /*06d6*/ 	.byte	0x08
	.zero		1


	//   ....[6]....
        /*06d8*/ 	.word	0x000003d0
        /*06dc*/ 	.word	0x000000ff
        /*06e0*/ 	.word	0x00028850
        /*06e4*/ 	.short	0x0100
        /*06e6*/ 	.byte	0x08
	.zero		1


	//   ....[7]....
        /*06e8*/ 	.word	0x000003e0
        /*06ec*/ 	.word	0x000000ff
        /*06f0*/ 	.word	0x00028860
        /*06f4*/ 	.short	0x0100
        /*06f6*/ 	.byte	0x08
	.zero		1


	//   ....[8]....
        /*06f8*/ 	.word	0x000003f0
        /*06fc*/ 	.word	0x000000ff
        /*0700*/ 	.word	0x00028858
        /*0704*/ 	.short	0x0100
        /*0706*/ 	.byte	0x08
	.zero		1


	//   ....[9]....
        /*0708*/ 	.word	0x00000400
        /*070c*/ 	.word	0x000000ff
        /*0710*/ 	.word	0x00028868
        /*0714*/ 	.short	0x0100
        /*0716*/ 	.byte	0x08
	.zero		1


	//   ....[10]....
        /*0718*/ 	.word	0x000004f0
        /*071c*/ 	.word	0x000000ff
        /*0720*/ 	.word	0x00028870
        /*0724*/ 	.short	0x0100
        /*0726*/ 	.byte	0x06
	.zero		1


	//   ....[11]....
        /*0728*/ 	.word	0x00000500
        /*072c*/ 	.word	0x000000ff
        /*0730*/ 	.word	0x00028880
        /*0734*/ 	.short	0x0100
        /*0736*/ 	.byte	0x06
	.zero		1


	//   ....[12]....
        /*0738*/ 	.word	0x00000510
        /*073c*/ 	.word	0x000000ff
        /*0740*/ 	.word	0x00028878
        /*0744*/ 	.short	0x0100
        /*0746*/ 	.byte	0x06
	.zero		1


	//   ....[13]....
        /*0748*/ 	.word	0x00000520
        /*074c*/ 	.word	0x000000ff
        /*0750*/ 	.word	0x00028888
        /*0754*/ 	.short	0x0100
        /*0756*/ 	.byte	0x06
	.zero		1


	//   ....[14]....
        /*0758*/ 	.word	0x00000650
        /*075c*/ 	.word	0x000000ff
        /*0760*/ 	.word	0x00028890
        /*0764*/ 	.short	0x0100
        /*0766*/ 	.byte	0x08
	.zero		1


	//   ....[15]....
        /*0768*/ 	.word	0x00000660
        /*076c*/ 	.word	0x000000ff
        /*0770*/ 	.word	0x000288a0
        /*0774*/ 	.short	0x0100
        /*0776*/ 	.byte	0x08
	.zero		1


	//   ....[16]....
        /*0778*/ 	.word	0x00000670
        /*077c*/ 	.word	0x000000ff
        /*0780*/ 	.word	0x00028898
        /*0784*/ 	.short	0x0100
        /*0786*/ 	.byte	0x08
	.zero		1


	//   ....[17]....
        /*0788*/ 	.word	0x00000680
        /*078c*/ 	.word	0x000000ff
        /*0790*/ 	.word	0x000288a8
        /*0794*/ 	.short	0x0100
        /*0796*/ 	.byte	0x08
	.zero		1


	//   ....[18]....
        /*0798*/ 	.word	0x000007c0
        /*079c*/ 	.word	0x000000ff
        /*07a0*/ 	.word	0x000288b0
        /*07a4*/ 	.short	0x0100
        /*07a6*/ 	.byte	0x08
	.zero		1


	//   ....[19]....
        /*07a8*/ 	.word	0x000007d0
        /*07ac*/ 	.word	0x000000ff
        /*07b0*/ 	.word	0x000288c0
        /*07b4*/ 	.short	0x0100
        /*07b6*/ 	.byte	0x08
	.zero		1


	//   ....[20]....
        /*07b8*/ 	.word	0x000007e0
        /*07bc*/ 	.word	0x000000ff
        /*07c0*/ 	.word	0x000288b8
        /*07c4*/ 	.short	0x0100
        /*07c6*/ 	.byte	0x08
	.zero		1


	//   ....[21]....
        /*07c8*/ 	.word	0x000007f0
        /*07cc*/ 	.word	0x000000ff
        /*07d0*/ 	.word	0x000288c8
        /*07d4*/ 	.short	0x0100
        /*07d6*/ 	.byte	0x08
	.zero		1


	//   ....[22]....
        /*07d8*/ 	.word	0x00001070
        /*07dc*/ 	.word	0x000000ff
        /*07e0*/ 	.word	0x00028800
        /*07e4*/ 	.short	0x010a
        /*07e6*/ 	.byte	0x27
	.zero		1


	//   ....[23]....
        /*07e8*/ 	.word	0x000010f0
        /*07ec*/ 	.word	0x00000000
        /*07f0*/ 	.word	0x00028830
        /*07f4*/ 	.short	0x010a
        /*07f6*/ 	.byte	0x3f
	.zero		1


	//   ....[24]....
        /*07f8*/ 	.word	0x00001140
        /*07fc*/ 	.word	0x00000000
        /*0800*/ 	.word	0x00028830
        /*0804*/ 	.short	0x010a
        /*0806*/ 	.byte	0x3f
	.zero		1


	//   ....[25]....
        /*0808*/ 	.word	0x00001da0
        /*080c*/ 	.word	0x000000ff
        /*0810*/ 	.word	0x00000000
        /*0814*/ 	.short	0x0101
        /*0816*/ 	.byte	0x06
	.zero		1


	//   ....[26]....
        /*0818*/ 	.word	0x00003e00
        /*081c*/ 	.word	0x000000ff
        /*0820*/ 	.word	0x00028830
        /*0824*/ 	.short	0x010a
        /*0826*/ 	.byte	0x06
	.zero		1


	//   ....[27]....
        /*0828*/ 	.word	0x00003e40
        /*082c*/ 	.word	0x000000ff
        /*0830*/ 	.word	0x00028830
        /*0834*/ 	.short	0x010a
        /*0836*/ 	.byte	0x06
	.zero		1


	//   ....[28]....
        /*0838*/ 	.word	0x00004190
        /*083c*/ 	.word	0x000000ff
        /*0840*/ 	.word	0x00028850
        /*0844*/ 	.short	0x010a
        /*0846*/ 	.byte	0x06
	.zero		1


	//   ....[29]....
        /*0848*/ 	.word	0x000041d0
        /*084c*/ 	.word	0x000000ff
        /*0850*/ 	.word	0x00028850
        /*0854*/ 	.short	0x010a
        /*0856*/ 	.byte	0x06
	.zero		1


	//   ....[30]....
        /*0858*/ 	.word	0x00004a90
        /*085c*/ 	.word	0x000000ff
        /*0860*/ 	.word	0x00000000
        /*0864*/ 	.short	0x0101
        /*0866*/ 	.byte	0x06
	.zero		1


	//   ....[31]....
        /*0868*/ 	.word	0x00005f80
        /*086c*/ 	.word	0x000000ff
        /*0870*/ 	.word	0x00000000
        /*0874*/ 	.short	0x0101
        /*0876*/ 	.byte	0x06
	.zero		1


	//   ....[32]....
        /*0878*/ 	.word	0x00006590
        /*087c*/ 	.word	0x000000ff
        /*0880*/ 	.word	0x00028850
        /*0884*/ 	.short	0x010a
        /*0886*/ 	.byte	0x0a
	.zero		1


	//   ....[33]....
        /*0888*/ 	.word	0x000065d0
        /*088c*/ 	.word	0x000000ff
        /*0890*/ 	.word	0x00028850
        /*0894*/ 	.short	0x010a
        /*0896*/ 	.byte	0x0a
	.zero		1


	//   ....[34]....
        /*0898*/ 	.word	0x000070b0
        /*089c*/ 	.word	0x000000ff
        /*08a0*/ 	.word	0x00000000
        /*08a4*/ 	.short	0x0101
        /*08a6*/ 	.byte	0x04
	.zero		1


	//   ....[35]....
        /*08a8*/ 	.word	0x00007e50
        /*08ac*/ 	.word	0x000000ff
        /*08b0*/ 	.word	0x00000000
        /*08b4*/ 	.short	0x0101
        /*08b6*/ 	.byte	0x27
	.zero		1


	//   ....[36]....
        /*08b8*/ 	.word	0x00008f50
        /*08bc*/ 	.word	0x00000000
        /*08c0*/ 	.word	0x00028840
        /*08c4*/ 	.short	0x010a
        /*08c6*/ 	.byte	0x3f
	.zero		1


	//   ....[37]....
        /*08c8*/ 	.word	0x00009600
        /*08cc*/ 	.word	0x00000000
        /*08d0*/ 	.word	0x00028830
        /*08d4*/ 	.short	0x0107
        /*08d6*/ 	.byte	0x3f
	.zero		1


	//   ....[38]....
        /*08d8*/ 	.word	0x000096c0
        /*08dc*/ 	.word	0x00000000
        /*08e0*/ 	.word	0x00028830
        /*08e4*/ 	.short	0x0101
        /*08e6*/ 	.byte	0x3f
	.zero		1


	//   ....[39]....
        /*08e8*/ 	.word	0x0000a050
        /*08ec*/ 	.word	0x000000ff
        /*08f0*/ 	.word	0x00028800
        /*08f4*/ 	.short	0x0107
        /*08f6*/ 	.byte	0x27
	.zero		1


	//   ....[40]....
        /*08f8*/ 	.word	0x0000a090
        /*08fc*/ 	.word	0x000000ff
        /*0900*/ 	.word	0x00028800
        /*0904*/ 	.short	0x0101
        /*0906*/ 	.byte	0x27
	.zero		1


	//   ....[41]....
        /*0908*/ 	.word	0x0000a0b0
        /*090c*/ 	.word	0x000000ff
        /*0910*/ 	.word	0x00028820
        /*0914*/ 	.short	0x010a
        /*0916*/ 	.byte	0x27
	.zero		1


	//   ....[42]....
        /*0918*/ 	.word	0x0000a3f0
        /*091c*/ 	.word	0x00000006
        /*0920*/ 	.word	0x00028840
        /*0924*/ 	.short	0x010a
        /*0926*/ 	.byte	0x3f
	.zero		1


	//   ....[43]....
        /*0928*/ 	.word	0x0000a900
        /*092c*/ 	.word	0x00000006
        /*0930*/ 	.word	0x00028830
        /*0934*/ 	.short	0x0107
        /*0936*/ 	.byte	0x3f
	.zero		1


	//   ....[44]....
        /*0938*/ 	.word	0x0000a9c0
        /*093c*/ 	.word	0x00000006
        /*0940*/ 	.word	0x00028830
        /*0944*/ 	.short	0x0101
        /*0946*/ 	.byte	0x3f
	.zero		1


	//   ....[45]....
        /*0948*/ 	.word	0x0000aa40
        /*094c*/ 	.word	0x00000006
        /*0950*/ 	.word	0x00028860
        /*0954*/ 	.short	0x010a
        /*0956*/ 	.byte	0x3f
	.zero		1


	//   ....[46]....
        /*0958*/ 	.word	0x0000afe0
        /*095c*/ 	.word	0x00000006
        /*0960*/ 	.word	0x00028850
        /*0964*/ 	.short	0x0107
        /*0966*/ 	.byte	0x3f
	.zero		1


	//   ....[47]....
        /*0968*/ 	.word	0x0000b110
        /*096c*/ 	.word	0x00000006
        /*0970*/ 	.word	0x00028850
        /*0974*/ 	.short	0x0101
        /*0976*/ 	.byte	0x3f
	.zero		1


	//   ....[48]....
        /*0978*/ 	.word	0x0000b210
        /*097c*/ 	.word	0x00000004
        /*0980*/ 	.word	0x00028860
        /*0984*/ 	.short	0x010a
        /*0986*/ 	.byte	0x3f
	.zero		1


	//   ....[49]....
        /*0988*/ 	.word	0x0000b700
        /*098c*/ 	.word	0x00000004
        /*0990*/ 	.word	0x00028850
        /*0994*/ 	.short	0x0107
        /*0996*/ 	.byte	0x3f
	.zero		1


	//   ....[50]....
        /*0998*/ 	.word	0x0000b7f0
        /*099c*/ 	.word	0x00000004
        /*09a0*/ 	.word	0x00028850
        /*09a4*/ 	.short	0x0101
        /*09a6*/ 	.byte	0x3f
	.zero		1


	//   ....[51]....
        /*09a8*/ 	.word	0x0000b8d0
        /*09ac*/ 	.word	0x00000005
        /*09b0*/ 	.word	0x00028820
        /*09b4*/ 	.short	0x010a
        /*09b6*/ 	.byte	0x3f
	.zero		1


	//   ....[52]....
        /*09b8*/ 	.word	0x0000ba50
        /*09bc*/ 	.word	0x00000003
        /*09c0*/ 	.word	0x00028840
        /*09c4*/ 	.short	0x010a
        /*09c6*/ 	.byte	0x3f
	.zero		1


	//   ....[53]....
        /*09c8*/ 	.word	0x0000baf0
        /*09cc*/ 	.word	0x00000005
        /*09d0*/ 	.word	0x00028840
        /*09d4*/ 	.short	0x010a
        /*09d6*/ 	.byte	0x3f
	.zero		1


	//   ....[54]....
        /*09d8*/ 	.word	0x0000bb30
        /*09dc*/ 	.word	0x00000003
        /*09e0*/ 	.word	0x00028860
        /*09e4*/ 	.short	0x010a
        /*09e6*/ 	.byte	0x3f
	.zero		1


	//   ....[55]....
        /*09e8*/ 	.word	0x0000bb70
        /*09ec*/ 	.word	0x00000005
        /*09f0*/ 	.word	0x00028860
        /*09f4*/ 	.short	0x010a
        /*09f6*/ 	.byte	0x3f
	.zero		1


	//   ....[56]....
        /*09f8*/ 	.word	0x0000bbe0
        /*09fc*/ 	.word	0x00000003
        /*0a00*/ 	.word	0x00028800
        /*0a04*/ 	.short	0x010a
        /*0a06*/ 	.byte	0x3f
	.zero		1


	//   ....[57]....
        /*0a08*/ 	.word	0x0000bc30
        /*0a0c*/ 	.word	0x00000000
        /*0a10*/ 	.word	0x00028830
        /*0a14*/ 	.short	0x010a
        /*0a16*/ 	.byte	0x3f
	.zero		1


	//   ....[58]....
        /*0a18*/ 	.word	0x0000bc90
        /*0a1c*/ 	.word	0x00000007
        /*0a20*/ 	.word	0x00028830
        /*0a24*/ 	.short	0x010a
        /*0a26*/ 	.byte	0x3f
	.zero		1


	//   ....[59]....
        /*0a28*/ 	.word	0x0000bcf0
        /*0a2c*/ 	.word	0x00000007
        /*0a30*/ 	.word	0x00028850
        /*0a34*/ 	.short	0x010a
        /*0a36*/ 	.byte	0x3f
	.zero		1


	//   ....[60]....
        /*0a38*/ 	.word	0x0000bd50
        /*0a3c*/ 	.word	0x00000005
        /*0a40*/ 	.word	0x00028850
        /*0a44*/ 	.short	0x010a
        /*0a46*/ 	.byte	0x3f
	.zero		1


	//   ....[61]....
        /*0a48*/ 	.word	0x0000be70
        /*0a4c*/ 	.word	0x00000000
        /*0a50*/ 	.word	0x00028840
        /*0a54*/ 	.short	0x010a
        /*0a56*/ 	.byte	0x3f
	.zero		1


	//   ....[62]....
        /*0a58*/ 	.word	0x0000d300
        /*0a5c*/ 	.word	0x00000003
        /*0a60*/ 	.word	0x00028820
        /*0a64*/ 	.short	0x010a
        /*0a66*/ 	.byte	0x3f
	.zero		1


	//   ....[63]....
        /*0a68*/ 	.word	0x0000d350
        /*0a6c*/ 	.word	0x00000006
        /*0a70*/ 	.word	0x00028840
        /*0a74*/ 	.short	0x010a
        /*0a76*/ 	.byte	0x3f
	.zero		1


	//   ....[64]....
        /*0a78*/ 	.word	0x0000dc50
        /*0a7c*/ 	.word	0x00000006
        /*0a80*/ 	.word	0x00028860
        /*0a84*/ 	.short	0x010a
        /*0a86*/ 	.byte	0x3f
	.zero		1


	//   ....[65]....
        /*0a88*/ 	.word	0x0000e650
        /*0a8c*/ 	.word	0x00000004
        /*0a90*/ 	.word	0x00028860
        /*0a94*/ 	.short	0x010a
        /*0a96*/ 	.byte	0x3f
	.zero		1


	//   ....[66]....
        /*0a98*/ 	.word	0x0000f180
        /*0a9c*/ 	.word	0x00000005
        /*0aa0*/ 	.word	0x00028820
        /*0aa4*/ 	.short	0x010a
        /*0aa6*/ 	.byte	0x3f
	.zero		1


	//   ....[67]....
        /*0aa8*/ 	.word	0x0000f320
        /*0aac*/ 	.word	0x00000003
        /*0ab0*/ 	.word	0x00028840
        /*0ab4*/ 	.short	0x010a
        /*0ab6*/ 	.byte	0x3f
	.zero		1


	//   ....[68]....
        /*0ab8*/ 	.word	0x0000f370
        /*0abc*/ 	.word	0x00000005
        /*0ac0*/ 	.word	0x00028840
        /*0ac4*/ 	.short	0x010a
        /*0ac6*/ 	.byte	0x3f
	.zero		1


	//   ....[69]....
        /*0ac8*/ 	.word	0x0000f3c0
        /*0acc*/ 	.word	0x00000003
        /*0ad0*/ 	.word	0x00028860
        /*0ad4*/ 	.short	0x010a
        /*0ad6*/ 	.byte	0x3f
	.zero		1


	//----- nvinfo : EIATTR_NUM_MBARRIERS
	.align		4
.L_853:
        /*0ad8*/ 	.byte	0x03, 0x38
        /*0ada*/ 	.short	0x0016


	//----- nvinfo : EIATTR_EXIT_INSTR_OFFSETS
	.align		4
        /*0adc*/ 	.byte	0x04, 0x1c
        /*0ade*/ 	.short	(.L_855 - .L_854)


	//   ....[0]....
.L_854:
        /*0ae0*/ 	.word	0x00000940


	//   ....[1]....
        /*0ae4*/ 	.word	0x00008210


	//   ....[2]....
        /*0ae8*/ 	.word	0x0000bbc0


	//----- nvinfo : EIATTR_MAX_THREADS
	.align		4
.L_855:
        /*0aec*/ 	.byte	0x04, 0x05
        /*0aee*/ 	.short	(.L_857 - .L_856)
.L_856:
        /*0af0*/ 	.word	0x00000180
        /*0af4*/ 	.word	0x00000001
        /*0af8*/ 	.word	0x00000001


	//----- nvinfo : EIATTR_CRS_STACK_SIZE
	.align		4
.L_857:
        /*0afc*/ 	.byte	0x04, 0x1e
        /*0afe*/ 	.short	(.L_859 - .L_858)
.L_858:
        /*0b00*/ 	.word	0x00000000


	//----- nvinfo : EIATTR_CBANK_PARAM_SIZE
	.align		4
.L_859:
        /*0b04*/ 	.byte	0x03, 0x19
        /*0b06*/ 	.short	0x0a70


	//----- nvinfo : EIATTR_PARAM_CBANK
	.align		4
        /*0b08*/ 	.byte	0x04, 0x0a
        /*0b0a*/ 	.short	(.L_861 - .L_860)
	.align		4
.L_860:
        /*0b0c*/ 	.word	index@(.nv.constant0._ZN7cutlass13device_kernelIN5flash11enable_sm90INS1_16FlashAttnFwdSm90INS1_25CollectiveMainloopFwdSm90ILi2EN4cute5tupleIJNS5_1CILi1EEES8_S8_EEENS6_IJNS7_ILi128EEESA_SA_EEELi128ENS_6half_tEfNS_4arch4Sm90ELb0ELb0ELb1ELb0ELb1ELb0ELb0ELb1ELb1ELb1ELb0ELb0EEENS1_21CollectiveEpilogueFwdISB_S9_SC_SE_Li256ELb0ELb1ELb0ELb0EEENS1_29StaticPersistentTileSchedulerILb0EEEEEEEEEvNT_6ParamsE)
        /*0b10*/ 	.short	0x0210
        /*0b12*/ 	.short	0x0a70


	//----- nvinfo : EIATTR_SW_WAR
	.align		4
.L_861:
        /*0b14*/ 	.byte	0x04, 0x36
        /*0b16*/ 	.short	(.L_863 - .L_862)
.L_862:
        /*0b18*/ 	.word	0x00000008
.L_863:


//--------------------- .nv.info._ZN7cutlass13device_kernelIN5flash11enable_sm90INS1_16FlashAttnFwdSm90INS1_25CollectiveMainloopFwdSm90ILi2EN4cute5tupleIJNS5_1CILi1EEES8_S8_EEENS6_IJNS7_ILi128EEESA_SA_EEELi128ENS_6half_tEfNS_4arch4Sm90ELb0ELb0ELb1ELb1ELb1ELb0ELb0ELb1ELb1ELb1ELb0ELb0EEENS1_21CollectiveEpilogueFwdISB_S9_SC_SE_Li256ELb1ELb1ELb0ELb0EEENS1_36VarlenDynamicPersistentTileSchedulerILi128ELi128ELi256ELi128ELb0ELb1ELb1ELb0ELb1ELb1EEEEEEEEEvNT_6ParamsE --------------------------
	.section	.nv.info._ZN7cutlass13device_kernelIN5flash11enable_sm90INS1_16FlashAttnFwdSm90INS1_25CollectiveMainloopFwdSm90ILi2EN4cute5tupleIJNS5_1CILi1EEES8_S8_EEENS6_IJNS7_ILi128EEESA_SA_EEELi128ENS_6half_tEfNS_4arch4Sm90ELb0ELb0ELb1ELb1ELb1ELb0ELb0ELb1ELb1ELb1ELb0ELb0EEENS1_21CollectiveEpilogueFwdISB_S9_SC_SE_Li256ELb1ELb1ELb0ELb0EEENS1_36VarlenDynamicPersistentTileSchedulerILi128ELi128ELi256ELi128ELb0ELb1ELb1ELb0ELb1ELb1EEEEEEEEEvNT_6ParamsE,"",@"SHT_CUDA_INFO"
	.sectionflags	@""
	.align	4


	//----- nvinfo : EIATTR_CUDA_API_VERSION
	.align		4
        /*0000*/ 	.byte	0x04, 0x37
        /*0002*/ 	.short	(.L_865 - .L_864)
.L_864:
        /*0004*/ 	.word	0x00000082


	//----- nvinfo : EIATTR_KPARAM_INFO
	.align		4
.L_865:
        /*0008*/ 	.byte	0x04, 0x17
        /*000a*/ 	.short	(.L_867 - .L_866)
.L_866:
        /*000c*/ 	.word	0x00000000
        /*0010*/ 	.short	0x0000
        /*0012*/ 	.short	0x0070
        /*0014*/ 	.byte	0x00, 0xf0, 0x01, 0x2a


	//----- nvinfo : EIATTR_SPARSE_MMA_MASK
	.align		4
.L_867:
        /*0018*/ 	.byte	0x03, 0x50
        /*001a*/ 	.short	0x0000


	//----- nvinfo : EIATTR_MAXREG_COUNT
	.align		4
        /*001c*/ 	.byte	0x03, 0x1b
        /*001e*/ 	.short	0x00a8


	//----- nvinfo : EIATTR_NUM_BARRIERS
	.align		4
        /*0020*/ 	.byte	0x02, 0x4c
        /*0022*/ 	.byte	0x10
	.zero		1


	//----- nvinfo : EIATTR_EXTERNS
	.align		4
        /*0024*/ 	.byte	0x04, 0x0f
        /*0026*/ 	.short	(.L_869 - .L_868)


	//   ....[0]....
	.align		4
.L_868:
        /*0028*/ 	.word	index@(__assertfail)


	//----- nvinfo : EIATTR_ANNOTATIONS
	.align		4
.L_869:
        /*002c*/ 	.byte	0x04, 0x55
        /*002e*/ 	.short	(.L_871 - .L_870)


	//   ....[0]....
.L_870:
        /* <DEDUP_REMOVED lines=13> */


	//----- nvinfo : EIATTR_MERCURY_ISA_VERSION
	.align		4
.L_871:
        /*00e8*/ 	.byte	0x03, 0x5f
        /*00ea*/ 	.short	0x0101


	//----- nvinfo : EIATTR_UNUSED_LOAD_BYTE_OFFSET
	.align		4
        /*00ec*/ 	.byte	0x04, 0x44
        /*00ee*/ 	.short	(.L_873 - .L_872)


	//   ....[0]....
.L_872:
        /*00f0*/ 	.word	0x00000970
        /*00f4*/ 	.word	0x0000fff0


	//   ....[1]....
        /*00f8*/ 	.word	0x000075c0
        /*00fc*/ 	.word	0x0000fff0


	//----- nvinfo : EIATTR_INT_WARP_WIDE_INSTR_OFFSETS
	.align		4
.L_873:
        /*0100*/ 	.byte	0x04, 0x31
        /*0102*/ 	.short	(.L_875 - .L_874)


	//   ....[0]....
.L_874:
        /*0104*/ 	.word	0x000000c0


	//   ....[1]....
        /*0108*/ 	.word	0x000000d0


	//   ....[2]....
        /*010c*/ 	.word	0x00000170


	//   ....[3]....
        /*0110*/ 	.word	0x0000a6a0


	//   ....[4]....
        /*0114*/ 	.word	0x0000a730


	//   ....[5]....
        /*0118*/ 	.word	0x0000d5c0


	//   ....[6]....
        /*011c*/ 	.word	0x0000d650


	//----- nvinfo : EIATTR_COOP_GROUP_MASK_REGIDS
	.align		4
.L_875:
        /*0120*/ 	.byte	0x04, 0x29
        /*0122*/ 	.short	(.L_877 - .L_876)


	//   ....[0]....
.L_876:
        /*0124*/ 	.word	0xffffffff


	//   ....[1]....
        /*0128*/ 	.word	0xffffffff


	//   ....[2]....
        /*012c*/ 	.word	0xffffffff


	//   ....[3]....
        /*0130*/ 	.word	0xffffffff


	//   ....[4]....
        /*0134*/ 	.word	0xffffffff


	//   ....[5]....
        /*0138*/ 	.word	0xffffffff


	//   ....[6]....
        /*013c*/ 	.word	0xffffffff


	//   ....[7]....
        /*0140*/ 	.word	0xffffffff


	//   ....[8]....
        /*0144*/ 	.word	0xffffffff


	//   ....[9]....
        /*0148*/ 	.word	0xffffffff


	//   ....[10]....
        /*014c*/ 	.word	0xffffffff


	//   ....[11]....
        /*0150*/ 	.word	0xffffffff


	//   ....[12]....
        /*0154*/ 	.word	0xffffffff


	//   ....[13]....
        /*0158*/ 	.word	0xffffffff


	//   ....[14]....
        /*015c*/ 	.word	0xffffffff


	//   ....[15]....
        /*0160*/ 	.word	0xffffffff


	//   ....[16]....
        /*0164*/ 	.word	0xffffffff


	//   ....[17]....
        /*0168*/ 	.word	0xffffffff


	//   ....[18]....
        /*016c*/ 	.word	0xffffffff


	//   ....[19]....
        /*0170*/ 	.word	0xffffffff


	//   ....[20]....
        /*0174*/ 	.word	0xffffffff


	//   ....[21]....
        /*0178*/ 	.word	0xffffffff


	//   ....[22]....
        /*017c*/ 	.word	0xffffffff


	//   ....[23]....
        /*0180*/ 	.word	0xffffffff


	//   ....[24]....
        /*0184*/ 	.word	0xffffffff


	//   ....[25]....
        /*0188*/ 	.word	0xffffffff


	//   ....[26]....
        /*018c*/ 	.word	0xffffffff


	//   ....[27]....
        /*0190*/ 	.word	0xffffffff


	//   ....[28]....
        /*0194*/ 	.word	0xffffffff


	//   ....[29]....
        /*0198*/ 	.word	0xffffffff


	//   ....[30]....
        /*019c*/ 	.word	0xffffffff


	//   ....[31]....
        /*01a0*/ 	.word	0xffffffff


	//   ....[32]....
        /*01a4*/ 	.word	0xffffffff


	//   ....[33]....
        /*01a8*/ 	.word	0xffffffff


	//   ....[34]....
        /*01ac*/ 	.word	0xffffffff


	//   ....[35]....
        /*01b0*/ 	.word	0xffffffff


	//   ....[36]....
        /*01b4*/ 	.word	0xffffffff


	//   ....[37]....
        /*01b8*/ 	.word	0xffffffff


	//   ....[38]....
        /*01bc*/ 	.word	0xffffffff


	//   ....[39]....
        /*01c0*/ 	.word	0xffffffff


	//   ....[40]....
        /*01c4*/ 	.word	0xffffffff


	//   ....[41]....
        /*01c8*/ 	.word	0xffffffff


	//   ....[42]....
        /*01cc*/ 	.word	0xffffffff


	//   ....[43]....
        /*01d0*/ 	.word	0xffffffff


	//   ....[44]....
        /*01d4*/ 	.word	0xffffffff


	//   ....[45]....
        /*01d8*/ 	.word	0xffffffff


	//   ....[46]....
        /*01dc*/ 	.word	0xffffffff


	//   ....[47]....
        /*01e0*/ 	.word	0xffffffff


	//   ....[48]....
        /*01e4*/ 	.word	0xffffffff


	//   ....[49]....
        /*01e8*/ 	.word	0xffffffff


	//   ....[50]....
        /*01ec*/ 	.word	0xffffffff


	//   ....[51]....
        /*01f0*/ 	.word	0xffffffff


	//   ....[52]....
        /*01f4*/ 	.word	0xffffffff


	//   ....[53]....
        /*01f8*/ 	.word	0xffffffff


	//   ....[54]....
        /*01fc*/ 	.word	0xffffffff


	//   ....[55]....
        /*0200*/ 	.word	0xffffffff


	//   ....[56]....
        /*0204*/ 	.word	0xffffffff


	//   ....[57]....
        /*0208*/ 	.word	0xffffffff


	//   ....[58]....
        /*020c*/ 	.word	0xffffffff


	//   ....[59]....
        /*0210*/ 	.word	0xffffffff


	//   ....[60]....
        /*0214*/ 	.word	0xffffffff


	//   ....[61]....
        /*0218*/ 	.word	0xffffffff


	//   ....[62]....
        /*021c*/ 	.word	0xffffffff


	//   ....[63]....
        /*0220*/ 	.word	0xffffffff


	//   ....[64]....
        /*0224*/ 	.word	0xffffffff


	//   ....[65]....
        /*0228*/ 	.word	0xffffffff


	//   ....[66]....
        /*022c*/ 	.word	0xffffffff


	//   ....[67]....
        /*0230*/ 	.word	0xffffffff


	//   ....[68]....
        /*0234*/ 	.word	0xffffffff


	//   ....[69]....
        /*0238*/ 	.word	0xffffffff


	//   ....[70]....
        /*023c*/ 	.word	0xffffffff


	//   ....[71]....
        /*0240*/ 	.word	0xffffffff


	//   ....[72]....
        /*0244*/ 	.word	0xffffffff


	//   ....[73]....
        /*0248*/ 	.word	0xffffffff


	//   ....[74]....
        /*024c*/ 	.word	0xffffffff


	//   ....[75]....
        /*0250*/ 	.word	0xffffffff


	//   ....[76]....
        /*0254*/ 	.word	0xffffffff


	//   ....[77]....
        /*0258*/ 	.word	0xffffffff


	//   ....[78]....
        /*025c*/ 	.word	0xffffffff


	//   ....[79]....
        /*0260*/ 	.word	0xffffffff


	//   ....[80]....
        /*0264*/ 	.word	0xffffffff


	//   ....[81]....
        /*0268*/ 	.word	0xffffffff


	//   ....[82]....
        /*026c*/ 	.word	0xffffffff


	//   ....[83]....
        /*0270*/ 	.word	0xffffffff


	//   ....[84]....
        /*0274*/ 	.word	0xffffffff


	//   ....[85]....
        /*0278*/ 	.word	0xffffffff


	//   ....[86]....
        /*027c*/ 	.word	0xffffffff


	//   ....[87]....
        /*0280*/ 	.word	0xffffffff


	//   ....[88]....
        /*0284*/ 	.word	0xffffffff


	//   ....[89]....
        /*0288*/ 	.word	0xffffffff


	//   ....[90]....
        /*028c*/ 	.word	0xffffffff


	//   ....[91]....
        /*0290*/ 	.word	0xffffffff


	//   ....[92]....
        /*0294*/ 	.word	0xffffffff


	//   ....[93]....
        /*0298*/ 	.word	0xffffffff


	//   ....[94]....
        /*029c*/ 	.word	0xffffffff


	//   ....[95]....
        /*02a0*/ 	.word	0xffffffff


	//   ....[96]....
        /*02a4*/ 	.word	0xffffffff


	//   ....[97]....
        /*02a8*/ 	.word	0xffffffff


	//   ....[98]....
        /*02ac*/ 	.word	0xffffffff


	//   ....[99]....
        /*02b0*/ 	.word	0xffffffff


	//   ....[100]....
        /*02b4*/ 	.word	0xffffffff


	//   ....[101]....
        /*02b8*/ 	.word	0xffffffff


	//   ....[102]....
        /*02bc*/ 	.word	0xffffffff


	//   ....[103]....
        /*02c0*/ 	.word	0xffffffff


	//   ....[104]....
        /*02c4*/ 	.word	0xffffffff


	//   ....[105]....
        /*02c8*/ 	.word	0xffffffff


	//   ....[106]....
        /*02cc*/ 	.word	0xffffffff


	//   ....[107]....
        /*02d0*/ 	.word	0xffffffff


	//   ....[108]....
        /*02d4*/ 	.word	0xffffffff


	//   ....[109]....
        /*02d8*/ 	.word	0xffffffff


	//   ....[110]....
        /*02dc*/ 	.word	0xffffffff


	//   ....[111]....
        /*02e0*/ 	.word	0xffffffff


	//   ....[112]....
        /*02e4*/ 	.word	0xffffffff


	//   ....[113]....
        /*02e8*/ 	.word	0xffffffff


	//   ....[114]....
        /*02ec*/ 	.word	0xffffffff


	//   ....[115]....
        /*02f0*/ 	.word	0xffffffff


	//   ....[116]....
        /*02f4*/ 	.word	0xffffffff


	//   ....[117]....
        /*02f8*/ 	.word	0xffffffff


	//   ....[118]....
        /*02fc*/ 	.word	0xffffffff


	//   ....[119]....
        /*0300*/ 	.word	0xffffffff


	//   ....[120]....
        /*0304*/ 	.word	0xffffffff


	//   ....[121]....
        /*0308*/ 	.word	0xffffffff


	//   ....[122]....
        /*030c*/ 	.word	0xffffffff


	//   ....[123]....
        /*0310*/ 	.word	0xffffffff


	//   ....[124]....
        /*0314*/ 	.word	0xffffffff


	//   ....[125]....
        /*0318*/ 	.word	0xffffffff


	//   ....[126]....
        /*031c*/ 	.word	0xffffffff


	//   ....[127]....
        /*0320*/ 	.word	0xffffffff


	//   ....[128]....
        /*0324*/ 	.word	0xffffffff


	//   ....[129]....
        /*0328*/ 	.word	0xffffffff


	//   ....[130]....
        /*032c*/ 	.word	0xffffffff


	//   ....[131]....
        /*0330*/ 	.word	0xffffffff


	//   ....[132]....
        /*0334*/ 	.word	0xffffffff


	//   ....[133]....
        /*0338*/ 	.word	0xffffffff


	//   ....[134]....
        /*033c*/ 	.word	0xffffffff


	//   ....[135]....
        /*0340*/ 	.word	0xffffffff


	//   ....[136]....
        /*0344*/ 	.word	0xffffffff


	//   ....[137]....
        /*0348*/ 	.word	0xffffffff


	//   ....[138]....
        /*034c*/ 	.word	0xffffffff


	//   ....[139]....
        /*0350*/ 	.word	0xffffffff


	//   ....[140]....
        /*0354*/ 	.word	0xffffffff


	//   ....[141]....
        /*0358*/ 	.word	0xffffffff


	//   ....[142]....
        /*035c*/ 	.word	0xffffffff


	//   ....[143]....
        /*0360*/ 	.word	0xffffffff


	//   ....[144]....
        /*0364*/ 	.word	0xffffffff


	//   ....[145]....
        /*0368*/ 	.word	0xffffffff


	//   ....[146]....
        /*036c*/ 	.word	0xffffffff


	//   ....[147]....
        /*0370*/ 	.word	0xffffffff


	//   ....[148]....
        /*0374*/ 	.word	0xffffffff


	//   ....[149]....
        /*0378*/ 	.word	0xffffffff


	//   ....[150]....
        /*037c*/ 	.word	0xffffffff


	//   ....[151]....
        /*0380*/ 	.word	0xffffffff


	//   ....[152]....
        /*0384*/ 	.word	0xffffffff


	//   ....[153]....
        /*0388*/ 	.word	0x0500000f


	//   ....[154]....
        /*038c*/ 	.word	0x0500000f


	//   ....[155]....
        /*0390*/ 	.word	0x0500000f


	//   ....[156]....
        /*0394*/ 	.word	0x0500000f


	//   ....[157]....
        /*0398*/ 	.word	0x0500000f


	//   ....[158]....
        /*039c*/ 	.word	0x0500000f


	//   ....[159]....
        /*03a0*/ 	.word	0x0500000f


	//   ....[160]....
        /*03a4*/ 	.word	0x0500000f


	//   ....[161]....
        /*03a8*/ 	.word	0x0500000f


	//   ....[162]....
        /*03ac*/ 	.word	0x0500000f


	//   ....[163]....
        /*03b0*/ 	.word	0x0500000f


	//   ....[164]....
        /*03b4*/ 	.word	0x0500000f


	//   ....[165]....
        /*03b8*/ 	.word	0x0500000f


	//   ....[166]....
        /*03bc*/ 	.word	0x0500000f


	//   ....[167]....
        /*03c0*/ 	.word	0x0500000f


	//   ....[168]....
        /*03c4*/ 	.word	0x0500000f


	//   ....[169]....
        /*03c8*/ 	.word	0x0500000f


	//   ....[170]....
        /*03cc*/ 	.word	0x0500000f


	//   ....[171]....
        /*03d0*/ 	.word	0x0500000f


	//   ....[172]....
        /*03d4*/ 	.word	0x0500000f


	//   ....[173]....
        /*03d8*/ 	.word	0x0500000f


	//   ....[174]....
        /*03dc*/ 	.word	0x0500000f


	//   ....[175]....
        /*03e0*/ 	.word	0x0500000f


	//   ....[176]....
        /*03e4*/ 	.word	0x0500000f


	//   ....[177]....
        /*03e8*/ 	.word	0x0500000f


	//   ....[178]....
        /*03ec*/ 	.word	0x0500000f


	//   ....[179]....
        /*03f0*/ 	.word	0x0500000f


	//   ....[180]....
        /*03f4*/ 	.word	0x0500000f


	//   ....[181]....
        /*03f8*/ 	.word	0x0500000f


	//   ....[182]....
        /*03fc*/ 	.word	0x0500000f


	//   ....[183]....
        /*0400*/ 	.word	0x0500000f


	//   ....[184]....
        /*0404*/ 	.word	0x0500000f


	//   ....[185]....
        /*0408*/ 	.word	0x0500000f


	//   ....[186]....
        /*040c*/ 	.word	0x0500000f


	//   ....[187]....
        /*0410*/ 	.word	0x0500000f


	//   ....[188]....
        /*0414*/ 	.word	0x0500000f


	//   ....[189]....
        /*0418*/ 	.word	0x0500000f


	//   ....[190]....
        /*041c*/ 	.word	0x0500000f


	//   ....[191]....
        /*0420*/ 	.word	0x0500000f


	//   ....[192]....
        /*0424*/ 	.word	0x0500000f


	//   ....[193]....
        /*0428*/ 	.word	0x0500000f


	//   ....[194]....
        /*042c*/ 	.word	0x0500000f


	//   ....[195]....
        /*0430*/ 	.word	0x0500000f


	//   ....[196]....
        /*0434*/ 	.word	0x0500000f


	//   ....[197]....
        /*0438*/ 	.word	0x0500000f


	//   ....[198]....
        /*043c*/ 	.word	0x0500000f


	//   ....[199]....
        /*0440*/ 	.word	0x0500000f


	//   ....[200]....
        /*0444*/ 	.word	0x0500000f


	//   ....[201]....
        /*0448*/ 	.word	0x0500000f


	//   ....[202]....
        /*044c*/ 	.word	0x0500000f


	//   ....[203]....
        /*0450*/ 	.word	0x0500000f


	//   ....[204]....
        /*0454*/ 	.word	0x0500000f


	//   ....[205]....
        /*0458*/ 	.word	0x0500000f


	//   ....[206]....
        /*045c*/ 	.word	0x0500000f


	//   ....[207]....
        /*0460*/ 	.word	0x0500000f


	//   ....[208]....
        /*0464*/ 	.word	0x0500000f


	//   ....[209]....
        /*0468*/ 	.word	0x0500000f


	//   ....[210]....
        /*046c*/ 	.word	0x0500000f


	//   ....[211]....
        /*0470*/ 	.word	0x0500000f


	//   ....[212]....
        /*0474*/ 	.word	0x0500000f


	//   ....[213]....
        /*0478*/ 	.word	0x0500000f


	//   ....[214]....
        /*047c*/ 	.word	0x0500000f


	//   ....[215]....
        /*0480*/ 	.word	0x0500000f


	//   ....[216]....
        /*0484*/ 	.word	0x0500000f


	//   ....[217]....
        /*0488*/ 	.word	0x0500000f


	//   ....[218]....
        /*048c*/ 	.word	0x0500000f


	//   ....[219]....
        /*0490*/ 	.word	0x0500000f


	//   ....[220]....
        /*0494*/ 	.word	0x0500000f


	//   ....[221]....
        /*0498*/ 	.word	0x0500000f


	//   ....[222]....
        /*049c*/ 	.word	0x0500000f


	//   ....[223]....
        /*04a0*/ 	.word	0x0500000f


	//   ....[224]....
        /*04a4*/ 	.word	0x0500000f


	//   ....[225]....
        /*04a8*/ 	.word	0x0500000f


	//   ....[226]....
        /*04ac*/ 	.word	0x0500000f


	//   ....[227]....
        /*04b0*/ 	.word	0x0500000f


	//   ....[228]....
        /*04b4*/ 	.word	0x0500000f


	//   ....[229]....
        /*04b8*/ 	.word	0x0500000f


	//   ....[230]....
        /*04bc*/ 	.word	0x0500000f


	//   ....[231]....
        /*04c0*/ 	.word	0x0500000f


	//   ....[232]....
        /*04c4*/ 	.word	0x0500000f


	//   ....[233]....
        /*04c8*/ 	.word	0x0500000f


	//   ....[234]....
        /*04cc*/ 	.word	0x0500000f


	//   ....[235]....
        /*04d0*/ 	.word	0x0500000f


	//   ....[236]....
        /*04d4*/ 	.word	0x0500000f


	//   ....[237]....
        /*04d8*/ 	.word	0x0500000f


	//   ....[238]....
        /*04dc*/ 	.word	0x0500000f


	//   ....[239]....
        /*04e0*/ 	.word	0x0500000f


	//   ....[240]....
        /*04e4*/ 	.word	0x0500000f


	//   ....[241]....
        /*04e8*/ 	.word	0x0500000f


	//   ....[242]....
        /*04ec*/ 	.word	0x0500000f


	//   ....[243]....
        /*04f0*/ 	.word	0x0500000f


	//   ....[244]....
        /*04f4*/ 	.word	0x0500000f


	//   ....[245]....
        /*04f8*/ 	.word	0x0500000f


	//   ....[246]....
        /*04fc*/ 	.word	0x0500000f


	//   ....[247]....
        /*0500*/ 	.word	0x0500000f


	//   ....[248]....
        /*0504*/ 	.word	0x0500000f


	//   ....[249]....
        /*0508*/ 	.word	0x0500000f


	//   ....[250]....
        /*050c*/ 	.word	0x0500000f


	//   ....[251]....
        /*0510*/ 	.word	0x0500000f


	//----- nvinfo : EIATTR_COOP_GROUP_INSTR_OFFSETS
	.align		4
.L_877:
        /*0514*/ 	.byte	0x04, 0x28
        /*0516*/ 	.short	(.L_879 - .L_878)


	//   ....[0]....
.L_878:
        /*0518*/ 	.word	0x00000070


	//   ....[1]....
        /*051c*/ 	.word	0x000000b0


	//   ....[2]....
        /*0520*/ 	.word	0x000002d0


	//   ....[3]....
        /*0524*/ 	.word	0x00000430


	//   ....[4]....
        /*0528*/ 	.word	0x00000550


	//   ....[5]....
        /*052c*/ 	.word	0x000006b0


	//   ....[6]....
        /*0530*/ 	.word	0x00001340


	//   ....[7]....
        /*0534*/ 	.word	0x00002cd0


	//   ....[8]....
        /*0538*/ 	.word	0x00002d20


	//   ....[9]....
        /*053c*/ 	.word	0x000033c0


	//   ....[10]....
        /*0540*/ 	.word	0x00003420


	//   ....[11]....
        /*0544*/ 	.word	0x00005700


	//   ....[12]....
        /*0548*/ 	.word	0x00005730


	//   ....[13]....
        /*054c*/ 	.word	0x00005750


	//   ....[14]....
        /*0550*/ 	.word	0x00005770


	//   ....[15]....
        /*0554*/ 	.word	0x00006c20


	//   ....[16]....
        /*0558*/ 	.word	0x00006c50


	//   ....[17]....
        /*055c*/ 	.word	0x00006d30


	//   ....[18]....
        /*0560*/ 	.word	0x00006d40


	//   ....[19]....
        /*0564*/ 	.word	0x00008120


	//   ....[20]....
        /*0568*/ 	.word	0x00008160


	//   ....[21]....
        /*056c*/ 	.word	0x00008190


	//   ....[22]....
        /*0570*/ 	.word	0x000081c0


	//   ....[23]....
        /*0574*/ 	.word	0x00008750


	//   ....[24]....
        /*0578*/ 	.word	0x00008770


	//   ....[25]....
        /*057c*/ 	.word	0x00008840


	//   ....[26]....
        /*0580*/ 	.word	0x00008860


	//   ....[27]....
        /*0584*/ 	.word	0x00008920


	//   ....[28]....
        /*0588*/ 	.word	0x00008940


	//   ....[29]....
        /*058c*/ 	.word	0x00008a10


	//   ....[30]....
        /*0590*/ 	.word	0x00008a30


	//   ....[31]....
        /*0594*/ 	.word	0x00009340


	//   ....[32]....
        /*0598*/ 	.word	0x00009360


	//   ....[33]....
        /*059c*/ 	.word	0x00009420


	//   ....[34]....
        /*05a0*/ 	.word	0x00009440


	//   ....[35]....
        /*05a4*/ 	.word	0x00009500


	//   ....[36]....
        /*05a8*/ 	.word	0x00009520


	//   ....[37]....
        /*05ac*/ 	.word	0x000095f0


	//   ....[38]....
        /*05b0*/ 	.word	0x00009610


	//   ....[39]....
        /*05b4*/ 	.word	0x00009750


	//   ....[40]....
        /*05b8*/ 	.word	0x00009920


	//   ....[41]....
        /*05bc*/ 	.word	0x00009950


	//   ....[42]....
        /*05c0*/ 	.word	0x00009980


	//   ....[43]....
        /*05c4*/ 	.word	0x000099b0


	//   ....[44]....
        /*05c8*/ 	.word	0x000099e0


	//   ....[45]....
        /*05cc*/ 	.word	0x00009a10


	//   ....[46]....
        /*05d0*/ 	.word	0x00009b60


	//   ....[47]....
        /*05d4*/ 	.word	0x00009b90


	//   ....[48]....
        /*05d8*/ 	.word	0x00009bc0


	//   ....[49]....
        /*05dc*/ 	.word	0x00009bf0


	//   ....[50]....
        /*05e0*/ 	.word	0x00009c20


	//   ....[51]....
        /*05e4*/ 	.word	0x00009c50


	//   ....[52]....
        /*05e8*/ 	.word	0x00009ce0


	//   ....[53]....
        /*05ec*/ 	.word	0x00009d10


	//   ....[54]....
        /*05f0*/ 	.word	0x00009d90


	//   ....[55]....
        /*05f4*/ 	.word	0x0000b1d0


	//   ....[56]....
        /*05f8*/ 	.word	0x0000b1f0


	//   ....[57]....
        /*05fc*/ 	.word	0x0000b290


	//   ....[58]....
        /*0600*/ 	.word	0x0000b2b0


	//   ....[59]....
        /*0604*/ 	.word	0x0000b340


	//   ....[60]....
        /*0608*/ 	.word	0x0000b360


	//   ....[61]....
        /*060c*/ 	.word	0x0000b3f0


	//   ....[62]....
        /*0610*/ 	.word	0x0000b410


	//   ....[63]....
        /*0614*/ 	.word	0x0000b4a0


	//   ....[64]....
        /*0618*/ 	.word	0x0000b4c0


	//   ....[65]....
        /*061c*/ 	.word	0x0000b550


	//   ....[66]....
        /*0620*/ 	.word	0x0000b570


	//   ....[67]....
        /*0624*/ 	.word	0x0000b600


	//   ....[68]....
        /*0628*/ 	.word	0x0000b620


	//   ....[69]....
        /*062c*/ 	.word	0x0000b630


	//   ....[70]....
        /*0630*/ 	.word	0x0000b6b0


	//   ....[71]....
        /*0634*/ 	.word	0x0000bdd0


	//   ....[72]....
        /*0638*/ 	.word	0x0000be00


	//   ....[73]....
        /*063c*/ 	.word	0x0000be60


	//   ....[74]....
        /*0640*/ 	.word	0x0000bea0


	//   ....[75]....
        /*0644*/ 	.word	0x0000bee0


	//   ....[76]....
        /*0648*/ 	.word	0x0000bf40


	//   ....[77]....
        /*064c*/ 	.word	0x0000bf80


	//   ....[78]....
        /*0650*/ 	.word	0x0000bfe0


	//   ....[79]....
        /*0654*/ 	.word	0x0000c030


	//   ....[80]....
        /*0658*/ 	.word	0x0000c080


	//   ....[81]....
        /*065c*/ 	.word	0x0000c0d0


	//   ....[82]....
        /*0660*/ 	.word	0x0000c120


	//   ....[83]....
        /*0664*/ 	.word	0x0000c160


	//   ....[84]....
        /*0668*/ 	.word	0x0000c1c0


	//   ....[85]....
        /*066c*/ 	.word	0x0000c1e0


	//   ....[86]....
        /*0670*/ 	.word	0x0000c210


	//   ....[87]....
        /*0674*/ 	.word	0x0000c970


	//   ....[88]....
        /*0678*/ 	.word	0x0000c9a0


	//   ....[89]....
        /*067c*/ 	.word	0x0000ca00


	//   ....[90]....
        /*0680*/ 	.word	0x0000ca10


	//   ....[91]....
        /*0684*/ 	.word	0x0000ca60


	//   ....[92]....
        /*0688*/ 	.word	0x0000ca70


	//   ....[93]....
        /*068c*/ 	.word	0x0000cac0


	//   ....[94]....
        /*0690*/ 	.word	0x0000cad0


	//   ....[95]....
        /*0694*/ 	.word	0x0000cb20


	//   ....[96]....
        /*0698*/ 	.word	0x0000cb30


	//   ....[97]....
        /*069c*/ 	.word	0x0000cb80


	//   ....[98]....
        /*06a0*/ 	.word	0x0000cb90


	//   ....[99]....
        /*06a4*/ 	.word	0x0000cbe0


	//   ....[100]....
        /*06a8*/ 	.word	0x0000cbf0


	//   ....[101]....
        /*06ac*/ 	.word	0x0000cc00


	//   ....[102]....
        /*06b0*/ 	.word	0x0000cc50


	//   ....[103]....
        /*06b4*/ 	.word	0x0000ceb0


	//   ....[104]....
        /*06b8*/ 	.word	0x0000ced0


	//   ....[105]....
        /*06bc*/ 	.word	0x0000cef0


	//   ....[106]....
        /*06c0*/ 	.word	0x0000cf50


	//   ....[107]....
        /*06c4*/ 	.word	0x0000cf70


	//   ....[108]....
        /*06c8*/ 	.word	0x0000cfd0


	//   ....[109]....
        /*06cc*/ 	.word	0x0000cff0


	//   ....[110]....
        /*06d0*/ 	.word	0x0000d050


	//   ....[111]....
        /*06d4*/ 	.word	0x0000d070


	//   ....[112]....
        /*06d8*/ 	.word	0x0000d0d0


	//   ....[113]....
        /*06dc*/ 	.word	0x0000d0f0


	//   ....[114]....
        /*06e0*/ 	.word	0x0000d150


	//   ....[115]....
        /*06e4*/ 	.word	0x0000d170


	//   ....[116]....
        /*06e8*/ 	.word	0x0000d1d0


	//   ....[117]....
        /*06ec*/ 	.word	0x0000d1f0


	//   ....[118]....
        /*06f0*/ 	.word	0x0000d200


	//   ....[119]....
        /*06f4*/ 	.word	0x0000d7a0


	//   ....[120]....
        /*06f8*/ 	.word	0x0000d7e0


	//   ....[121]....
        /*06fc*/ 	.word	0x0000d820


	//   ....[122]....
        /*0700*/ 	.word	0x0000d840


	//   ....[123]....
        /*0704*/ 	.word	0x0000d850


	//   ....[124]....
        /*0708*/ 	.word	0x0000d870


	//   ....[125]....
        /*070c*/ 	.word	0x0000d8e0


	//   ....[126]....
        /*0710*/ 	.word	0x0000d900


	//   ....[127]....
        /*0714*/ 	.word	0x0000d960


	//   ....[128]....
        /*0718*/ 	.word	0x0000d980


	//   ....[129]....
        /*071c*/ 	.word	0x0000d9e0


	//   ....[130]....
        /*0720*/ 	.word	0x0000da00


	//   ....[131]....
        /*0724*/ 	.word	0x0000da60


	//   ....[132]....
        /*0728*/ 	.word	0x0000da80


	//   ....[133]....
        /*072c*/ 	.word	0x0000dad0


	//   ....[134]....
        /*0730*/ 	.word	0x0000daf0


	//   ....[135]....
        /*0734*/ 	.word	0x0000def0


	//   ....[136]....
        /*0738*/ 	.word	0x0000df40


	//   ....[137]....
        /*073c*/ 	.word	0x0000df70


	//   ....[138]....
        /*0740*/ 	.word	0x0000df80


	//   ....[139]....
        /*0744*/ 	.word	0x0000dfb0


	//   ....[140]....
        /*0748*/ 	.word	0x0000dfe0


	//   ....[141]....
        /*074c*/ 	.word	0x0000e010


	//   ....[142]....
        /*0750*/ 	.word	0x0000e040


	//   ....[143]....
        /*0754*/ 	.word	0x0000e1c0


	//   ....[144]....
        /*0758*/ 	.word	0x0000e1f0


	//   ....[145]....
        /*075c*/ 	.word	0x0000e220


	//   ....[146]....
        /*0760*/ 	.word	0x0000e250


	//   ....[147]....
        /*0764*/ 	.word	0x0000e280


	//   ....[148]....
        /*0768*/ 	.word	0x0000e2b0


	//   ....[149]....
        /*076c*/ 	.word	0x0000e370


	//   ....[150]....
        /*0770*/ 	.word	0x0000e390


	//   ....[151]....
        /*0774*/ 	.word	0x0000e400


	//   ....[152]....
        /*0778*/ 	.word	0x0000e870


	//   ....[153]....
        /*077c*/ 	.word	0x0000ed50


	//   ....[154]....
        /*0780*/ 	.word	0x0000ee40


	//   ....[155]....
        /*0784*/ 	.word	0x0000eee0


	//   ....[156]....
        /*0788*/ 	.word	0x0000ef40


	//   ....[157]....
        /*078c*/ 	.word	0x0000f040


	//   ....[158]....
        /*0790*/ 	.word	0x0000f0b0


	//   ....[159]....
        /*0794*/ 	.word	0x0000f1b0


	//   ....[160]....
        /*0798*/ 	.word	0x0000f220


	//   ....[161]....
        /*079c*/ 	.word	0x0000f320


	//   ....[162]....
        /*07a0*/ 	.word	0x0000f390


	//   ....[163]....
        /*07a4*/ 	.word	0x0000f490


	//   ....[164]....
        /*07a8*/ 	.word	0x0000f500


	//   ....[165]....
        /*07ac*/ 	.word	0x0000f600


	//   ....[166]....
        /*07b0*/ 	.word	0x0000f670


	//   ....[167]....
        /*07b4*/ 	.word	0x0000f770


	//   ....[168]....
        /*07b8*/ 	.word	0x0000f7e0


	//   ....[169]....
        /*07bc*/ 	.word	0x0000f8c0


	//   ....[170]....
        /*07c0*/ 	.word	0x0000f9b0


	//   ....[171]....
        /*07c4*/ 	.word	0x0000fa20


	//   ....[172]....
        /*07c8*/ 	.word	0x0000faa0


	//   ....[173]....
        /*07cc*/ 	.word	0x0000fb50


	//   ....[174]....
        /*07d0*/ 	.word	0x0000fbd0


	//   ....[175]....
        /*07d4*/ 	.word	0x0000fca0


	//   ....[176]....
        /*07d8*/ 	.word	0x0000fd20


	//   ....[177]....
        /*07dc*/ 	.word	0x0000fdf0


	//   ....[178]....
        /*07e0*/ 	.word	0x0000fe70


	//   ....[179]....
        /*07e4*/ 	.word	0x0000ff40


	//   ....[180]....
        /*07e8*/ 	.word	0x0000ffc0


	//   ....[181]....
        /*07ec*/ 	.word	0x00010090


	//   ....[182]....
        /*07f0*/ 	.word	0x00010110


	//   ....[183]....
        /*07f4*/ 	.word	0x000101e0


	//   ....[184]....
        /*07f8*/ 	.word	0x00010260


	//   ....[185]....
        /*07fc*/ 	.word	0x00010310


	//   ....[186]....
        /*0800*/ 	.word	0x00010440


	//   ....[187]....
        /*0804*/ 	.word	0x000104e0


	//   ....[188]....
        /*0808*/ 	.word	0x00010550


	//   ....[189]....
        /*080c*/ 	.word	0x00010610


	//   ....[190]....
        /*0810*/ 	.word	0x00010670


	//   ....[191]....
        /*0814*/ 	.word	0x00010730


	//   ....[192]....
        /*0818*/ 	.word	0x00010790


	//   ....[193]....
        /*081c*/ 	.word	0x00010850


	//   ....[194]....
        /*0820*/ 	.word	0x000108b0


	//   ....[195]....
        /*0824*/ 	.word	0x00010970


	//   ....[196]....
        /*0828*/ 	.word	0x000109d0


	//   ....[197]....
        /*082c*/ 	.word	0x00010a90


	//   ....[198]....
        /*0830*/ 	.word	0x00010af0


	//   ....[199]....
        /*0834*/ 	.word	0x00010bb0


	//   ....[200]....
        /*0838*/ 	.word	0x00010c10


	//   ....[201]....
        /*083c*/ 	.word	0x00010cd0


	//   ....[202]....
        /*0840*/ 	.word	0x00010dc0


	//   ....[203]....
        /*0844*/ 	.word	0x00010e60


	//   ....[204]....
        /*0848*/ 	.word	0x00010ec0


	//   ....[205]....
        /*084c*/ 	.word	0x00010f90


	//   ....[206]....
        /*0850*/ 	.word	0x00010ff0


	//   ....[207]....
        /*0854*/ 	.word	0x000110c0


	//   ....[208]....
        /*0858*/ 	.word	0x00011120


	//   ....[209]....
        /*085c*/ 	.word	0x000111f0


	//   ....[210]....
        /*0860*/ 	.word	0x00011250


	//   ....[211]....
        /*0864*/ 	.word	0x00011320


	//   ....[212]....
        /*0868*/ 	.word	0x00011380


	//   ....[213]....
        /*086c*/ 	.word	0x00011450


	//   ....[214]....
        /*0870*/ 	.word	0x000114b0


	//   ....[215]....
        /*0874*/ 	.word	0x00011580


	//   ....[216]....
        /*0878*/ 	.word	0x000115e0


	//   ....[217]....
        /*087c*/ 	.word	0x000116a0


	//   ....[218]....
        /*0880*/ 	.word	0x000117c0


	//   ....[219]....
        /*0884*/ 	.word	0x00011860


	//   ....[220]....
        /*0888*/ 	.word	0x00011920


	//   ....[221]....
        /*088c*/ 	.word	0x000119f0


	//   ....[222]....
        /*0890*/ 	.word	0x00011a50


	//   ....[223]....
        /*0894*/ 	.word	0x00011b30


	//   ....[224]....
        /*0898*/ 	.word	0x00011b90


	//   ....[225]....
        /*089c*/ 	.word	0x00011c60


	//   ....[226]....
        /*08a0*/ 	.word	0x00011cc0


	//   ....[227]....
        /*08a4*/ 	.word	0x00011d90


	//   ....[228]....
        /*08a8*/ 	.word	0x00011df0


	//   ....[229]....
        /*08ac*/ 	.word	0x00011ed0


	//   ....[230]....
        /*08b0*/ 	.word	0x00011f30


	//   ....[231]....
        /*08b4*/ 	.word	0x00012000


	//   ....[232]....
        /*08b8*/ 	.word	0x00012060


	//   ....[233]....
        /*08bc*/ 	.word	0x00012120


	//   ....[234]....
        /*08c0*/ 	.word	0x000121b0


	//   ....[235]....
        /*08c4*/ 	.word	0x00012250


	//   ....[236]....
        /*08c8*/ 	.word	0x00012370


	//   ....[237]....
        /*08cc*/ 	.word	0x000123e0


	//   ....[238]....
        /*08d0*/ 	.word	0x00012450


	//   ....[239]....
        /*08d4*/ 	.word	0x000124c0


	//   ....[240]....
        /*08d8*/ 	.word	0x00012530


	//   ....[241]....
        /*08dc*/ 	.word	0x000125b0


	//   ....[242]....
        /*08e0*/ 	.word	0x00012640


	//   ....[243]....
        /*08e4*/ 	.word	0x000126d0


	//   ....[244]....
        /*08e8*/ 	.word	0x00012740


	//   ....[245]....
        /*08ec*/ 	.word	0x000127b0


	//   ....[246]....
        /*08f0*/ 	.word	0x00012820


	//   ....[247]....
        /*08f4*/ 	.word	0x000128a0


	//   ....[248]....
        /*08f8*/ 	.word	0x00012910


	//   ....[249]....
        /*08fc*/ 	.word	0x000129b0


	//   ....[250]....
        /*0900*/ 	.word	0x00012a40


	//   ....[251]....
        /*0904*/ 	.word	0x00012b60


	//----- nvinfo : EIATTR_REG_RECONFIG
	.align		4
.L_879:
        /*0908*/ 	.byte	0x01, 0x54
	.zero		2


	//----- nvinfo : EIATTR_SYSCALL_OFFSETS
	.align		4
        /*090c*/ 	.byte	0x04, 0x46
        /*090e*/ 	.short	(.L_881 - .L_880)


	//   ....[0]....
.L_880:
        /*0910*/ 	.word	0x00001530


	//   ....[1]....
        /*0914*/ 	.word	0x0000a890


	//   ....[2]....
        /*0918*/ 	.word	0x0000a9e0


	//   ....[3]....
        /*091c*/ 	.word	0x0000aad0


	//   ....[4]....
        /*0920*/ 	.word	0x0000ba60


	//----- nvinfo : EIATTR_MBARRIER_INSTR_OFFSETS
	.align		4
.L_881:
        /*0924*/ 	.byte	0x04, 0x39
        /*0926*/ 	.short	(.L_883 - .L_882)


	//   ....[0]....
.L_882:
        /*0928*/ 	.word	0x00000180
        /*092c*/ 	.word	0x000000ff
        /*0930*/ 	.word	0x00028800
        /*0934*/ 	.short	0x0100
        /*0936*/ 	.byte	0x08
	.zero		1


	//   ....[1]....
        /*0938*/ 	.word	0x00000190
        /*093c*/ 	.word	0x000000ff
        /*0940*/ 	.word	0x00028820
        /*0944*/ 	.short	0x0100
        /*0946*/ 	.byte	0x08
	.zero		1


	//   ....[2]....
        /*0948*/ 	.word	0x00000280
        /*094c*/ 	.word	0x000000ff
        /*0950*/ 	.word	0x00028830
        /*0954*/ 	.short	0x0100
        /*0956*/ 	.byte	0x08
	.zero		1


	//   ....[3]....
        /*0958*/ 	.word	0x00000290
        /*095c*/ 	.word	0x000000ff
        /*0960*/ 	.word	0x00028840
        /*0964*/ 	.short	0x0100
        /*0966*/ 	.byte	0x08
	.zero		1


	//   ....[4]....
        /*0968*/ 	.word	0x000002a0
        /*096c*/ 	.word	0x000000ff
        /*0970*/ 	.word	0x00028838
        /*0974*/ 	.short	0x0100
        /*0976*/ 	.byte	0x08
	.zero		1


	//   ....[5]....
        /*0978*/ 	.word	0x000002b0
        /*097c*/ 	.word	0x000000ff
        /*0980*/ 	.word	0x00028848
        /*0984*/ 	.short	0x0100
        /*0986*/ 	.byte	0x08
	.zero		1


	//   ....[6]....
        /*0988*/ 	.word	0x000003e0
        /*098c*/ 	.word	0x000000ff
        /*0990*/ 	.word	0x00028850
        /*0994*/ 	.short	0x0100
        /*0996*/ 	.byte	0x08
	.zero		1


	//   ....[7]....
        /*0998*/ 	.word	0x000003f0
        /*099c*/ 	.word	0x000000ff
        /*09a0*/ 	.word	0x00028860
        /*09a4*/ 	.short	0x0100
        /*09a6*/ 	.byte	0x08
	.zero		1


	//   ....[8]....
        /*09a8*/ 	.word	0x00000400
        /*09ac*/ 	.word	0x000000ff
        /*09b0*/ 	.word	0x00028858
        /*09b4*/ 	.short	0x0100
        /*09b6*/ 	.byte	0x08
	.zero		1


	//   ....[9]....
        /*09b8*/ 	.word	0x00000410
        /*09bc*/ 	.word	0x000000ff
        /*09c0*/ 	.word	0x00028868
        /*09c4*/ 	.short	0x0100
        /*09c6*/ 	.byte	0x08
	.zero		1


	//   ....[10]....
        /*09c8*/ 	.word	0x00000500
        /*09cc*/ 	.word	0x000000ff
        /*09d0*/ 	.word	0x00028870
        /*09d4*/ 	.short	0x0100
        /*09d6*/ 	.byte	0x06
	.zero		1


	//   ....[11]....
        /*09d8*/ 	.word	0x00000510
        /*09dc*/ 	.word	0x000000ff
        /*09e0*/ 	.word	0x00028880
        /*09e4*/ 	.short	0x0100
        /*09e6*/ 	.byte	0x06
	.zero		1


	//   ....[12]....
        /*09e8*/ 	.word	0x00000520
        /*09ec*/ 	.word	0x000000ff
        /*09f0*/ 	.word	0x00028878
        /*09f4*/ 	.short	0x0100
        /*09f6*/ 	.byte	0x06
	.zero		1


	//   ....[13]....
        /*09f8*/ 	.word	0x00000530
        /*09fc*/ 	.word	0x000000ff
        /*0a00*/ 	.word	0x00028888
        /*0a04*/ 	.short	0x0100
        /*0a06*/ 	.byte	0x06
	.zero		1


	//   ....[14]....
        /*0a08*/ 	.word	0x00000660
        /*0a0c*/ 	.word	0x000000ff
        /*0a10*/ 	.word	0x00028890
        /*0a14*/ 	.short	0x0100
        /*0a16*/ 	.byte	0x08
	.zero		1


	//   ....[15]....
        /*0a18*/ 	.word	0x00000670
        /*0a1c*/ 	.word	0x000000ff
        /*0a20*/ 	.word	0x000288a0
        /*0a24*/ 	.short	0x0100
        /*0a26*/ 	.byte	0x08
	.zero		1


	//   ....[16]....
        /*0a28*/ 	.word	0x00000680
        /*0a2c*/ 	.word	0x000000ff
        /*0a30*/ 	.word	0x00028898
        /*0a34*/ 	.short	0x0100
        /*0a36*/ 	.byte	0x08
	.zero		1


	//   ....[17]....
        /*0a38*/ 	.word	0x00000690
        /*0a3c*/ 	.word	0x000000ff
        /*0a40*/ 	.word	0x000288a8
        /*0a44*/ 	.short	0x0100
        /*0a46*/ 	.byte	0x08
	.zero		1


	//   ....[18]....
        /*0a48*/ 	.word	0x000007d0
        /*0a4c*/ 	.word	0x000000ff
        /*0a50*/ 	.word	0x000288b0
        /*0a54*/ 	.short	0x0100
        /*0a56*/ 	.byte	0x08
	.zero		1


	//   ....[19]....
        /*0a58*/ 	.word	0x000007e0
        /*0a5c*/ 	.word	0x000000ff
        /*0a60*/ 	.word	0x000288c0
        /*0a64*/ 	.short	0x0100
        /*0a66*/ 	.byte	0x08
	.zero		1


	//   ....[20]....
        /*0a68*/ 	.word	0x000007f0
        /*0a6c*/ 	.word	0x000000ff
        /*0a70*/ 	.word	0x000288b8
        /*0a74*/ 	.short	0x0100
        /*0a76*/ 	.byte	0x08
	.zero		1


	//   ....[21]....
        /*0a78*/ 	.word	0x00000800
        /*0a7c*/ 	.word	0x000000ff
        /*0a80*/ 	.word	0x000288c8
        /*0a84*/ 	.short	0x0100
        /*0a86*/ 	.byte	0x08
	.zero		1


	//   ....[22]....
        /*0a88*/ 	.word	0x000015b0
        /*0a8c*/ 	.word	0x000000ff
        /*0a90*/ 	.word	0x00028800
        /*0a94*/ 	.short	0x010a
        /*0a96*/ 	.byte	0x31
	.zero		1


	//   ....[23]....
        /*0a98*/ 	.word	0x00001630
        /*0a9c*/ 	.word	0x00000000
        /*0aa0*/ 	.word	0x00028830
        /*0aa4*/ 	.short	0x010a
        /*0aa6*/ 	.byte	0x3f
	.zero		1


	//   ....[24]....
        /*0aa8*/ 	.word	0x00001680
        /*0aac*/ 	.word	0x00000000
        /*0ab0*/ 	.word	0x00028830
        /*0ab4*/ 	.short	0x010a
        /*0ab6*/ 	.byte	0x3f
	.zero		1


	//   ....[25]....
        /*0ab8*/ 	.word	0x00002340
        /*0abc*/ 	.word	0x000000ff
        /*0ac0*/ 	.word	0x00000000
        /*0ac4*/ 	.short	0x0101
        /*0ac6*/ 	.byte	0x06
	.zero		1


	//   ....[26]....
        /*0ac8*/ 	.word	0x00004370
        /*0acc*/ 	.word	0x000000ff
        /*0ad0*/ 	.word	0x00028830
        /*0ad4*/ 	.short	0x010a
        /*0ad6*/ 	.byte	0x06
	.zero		1


	//   ....[27]....
        /*0ad8*/ 	.word	0x000043b0
        /*0adc*/ 	.word	0x000000ff
        /*0ae0*/ 	.word	0x00028830
        /*0ae4*/ 	.short	0x010a
        /*0ae6*/ 	.byte	0x06
	.zero		1


	//   ....[28]....
        /*0ae8*/ 	.word	0x00004730
        /*0aec*/ 	.word	0x000000ff
        /*0af0*/ 	.word	0x00028850
        /*0af4*/ 	.short	0x010a
        /*0af6*/ 	.byte	0x06
	.zero		1


	//   ....[29]....
        /*0af8*/ 	.word	0x00004770
        /*0afc*/ 	.word	0x000000ff
        /*0b00*/ 	.word	0x00028850
        /*0b04*/ 	.short	0x010a
        /*0b06*/ 	.byte	0x06
	.zero		1


	//   ....[30]....
        /*0b08*/ 	.word	0x00005060
        /*0b0c*/ 	.word	0x000000ff
        /*0b10*/ 	.word	0x00000000
        /*0b14*/ 	.short	0x0101
        /*0b16*/ 	.byte	0x06
	.zero		1


	//   ....[31]....
        /*0b18*/ 	.word	0x00006550
        /*0b1c*/ 	.word	0x000000ff
        /*0b20*/ 	.word	0x00000000
        /*0b24*/ 	.short	0x0101
        /*0b26*/ 	.byte	0x06
	.zero		1


	//   ....[32]....
        /*0b28*/ 	.word	0x00006b90
        /*0b2c*/ 	.word	0x000000ff
        /*0b30*/ 	.word	0x00028850
        /*0b34*/ 	.short	0x010a
        /*0b36*/ 	.byte	0x05
	.zero		1


	//   ....[33]....
        /*0b38*/ 	.word	0x00006bd0
        /*0b3c*/ 	.word	0x000000ff
        /*0b40*/ 	.word	0x00028850
        /*0b44*/ 	.short	0x010a
        /*0b46*/ 	.byte	0x05
	.zero		1


	//   ....[34]....
        /*0b48*/ 	.word	0x000071a0
        /*0b4c*/ 	.word	0x000000ff
        /*0b50*/ 	.word	0x00000000
        /*0b54*/ 	.short	0x0101
        /*0b56*/ 	.byte	0x04
	.zero		1


	//   ....[35]....
        /*0b58*/ 	.word	0x00008740
        /*0b5c*/ 	.word	0x0000001c
        /*0b60*/ 	.word	0x00000000
        /*0b64*/ 	.short	0x0101
        /*0b66*/ 	.byte	0x3f
	.zero		1


	//   ....[36]....
        /*0b68*/ 	.word	0x0000afe0
        /*0b6c*/ 	.word	0x00000007
        /*0b70*/ 	.word	0x00028840
        /*0b74*/ 	.short	0x010a
        /*0b76*/ 	.byte	0x3f
	.zero		1


	//   ....[37]....
        /*0b78*/ 	.word	0x0000b760
        /*0b7c*/ 	.word	0x00000007
        /*0b80*/ 	.word	0x00028830
        /*0b84*/ 	.short	0x0107
        /*0b86*/ 	.byte	0x3f
	.zero		1


	//   ....[38]....
        /*0b88*/ 	.word	0x0000b830
        /*0b8c*/ 	.word	0x00000007
        /*0b90*/ 	.word	0x00028830
        /*0b94*/ 	.short	0x0101
        /*0b96*/ 	.byte	0x3f
	.zero		1


	//   ....[39]....
        /*0b98*/ 	.word	0x0000c310
        /*0b9c*/ 	.word	0x00000016
        /*0ba0*/ 	.word	0x00028800
        /*0ba4*/ 	.short	0x0107
        /*0ba6*/ 	.byte	0x3f
	.zero		1


	//   ....[40]....
        /*0ba8*/ 	.word	0x0000c410
        /*0bac*/ 	.word	0x00000016
        /*0bb0*/ 	.word	0x00028800
        /*0bb4*/ 	.short	0x0101
        /*0bb6*/ 	.byte	0x3f
	.zero		1


	//   ....[41]....
        /*0bb8*/ 	.word	0x0000c440
        /*0bbc*/ 	.word	0x00000016
        /*0bc0*/ 	.word	0x00028820
        /*0bc4*/ 	.short	0x010a
        /*0bc6*/ 	.byte	0x3f
	.zero		1


	//   ....[42]....
        /*0bc8*/ 	.word	0x0000c7c0
        /*0bcc*/ 	.word	0x00000006
        /*0bd0*/ 	.word	0x00028840
        /*0bd4*/ 	.short	0x010a
        /*0bd6*/ 	.byte	0x3f
	.zero		1


	//   ....[43]....
        /*0bd8*/ 	.word	0x0000cce0
        /*0bdc*/ 	.word	0x00000006
        /*0be0*/ 	.word	0x00028830
        /*0be4*/ 	.short	0x0107
        /*0be6*/ 	.byte	0x3f
	.zero		1


	//   ....[44]....
        /*0be8*/ 	.word	0x0000cda0
        /*0bec*/ 	.word	0x00000006
        /*0bf0*/ 	.word	0x00028830
        /*0bf4*/ 	.short	0x0101
        /*0bf6*/ 	.byte	0x3f
	.zero		1


	//   ....[45]....
        /*0bf8*/ 	.word	0x0000ce10
        /*0bfc*/ 	.word	0x00000006
        /*0c00*/ 	.word	0x00028860
        /*0c04*/ 	.short	0x010a
        /*0c06*/ 	.byte	0x3f
	.zero		1


	//   ....[46]....
        /*0c08*/ 	.word	0x0000d390
        /*0c0c*/ 	.word	0x00000006
        /*0c10*/ 	.word	0x00028850
        /*0c14*/ 	.short	0x0107
        /*0c16*/ 	.byte	0x3f
	.zero		1


	//   ....[47]....
        /*0c18*/ 	.word	0x0000d4f0
        /*0c1c*/ 	.word	0x00000006
        /*0c20*/ 	.word	0x00028850
        /*0c24*/ 	.short	0x0101
        /*0c26*/ 	.byte	0x3f
	.zero		1


	//   ....[48]....
        /*0c28*/ 	.word	0x0000d700
        /*0c2c*/ 	.word	0x00000000
        /*0c30*/ 	.word	0x00028860
        /*0c34*/ 	.short	0x010a
        /*0c36*/ 	.byte	0x3f
	.zero		1


	//   ....[49]....
        /*0c38*/ 	.word	0x0000dc30
        /*0c3c*/ 	.word	0x00000000
        /*0c40*/ 	.word	0x00028850
        /*0c44*/ 	.short	0x0107
        /*0c46*/ 	.byte	0x3f
	.zero		1


	//   ....[50]....
        /*0c48*/ 	.word	0x0000dcf0
        /*0c4c*/ 	.word	0x00000000
        /*0c50*/ 	.word	0x00028850
        /*0c54*/ 	.short	0x0101
        /*0c56*/ 	.byte	0x3f
	.zero		1


	//   ....[51]....
        /*0c58*/ 	.word	0x0000e7f0
        /*0c5c*/ 	.word	0x00000004
        /*0c60*/ 	.word	0x00028820
        /*0c64*/ 	.short	0x010a
        /*0c66*/ 	.byte	0x3f
	.zero		1


	//   ....[52]....
        /*0c68*/ 	.word	0x0000e970
        /*0c6c*/ 	.word	0x00000005
        /*0c70*/ 	.word	0x00028840
        /*0c74*/ 	.short	0x010a
        /*0c76*/ 	.byte	0x3f
	.zero		1


	//   ....[53]....
        /*0c78*/ 	.word	0x0000ea10
        /*0c7c*/ 	.word	0x00000019
        /*0c80*/ 	.word	0x00028840
        /*0c84*/ 	.short	0x010a
        /*0c86*/ 	.byte	0x3f
	.zero		1


	//   ....[54]....
        /*0c88*/ 	.word	0x0000ea50
        /*0c8c*/ 	.word	0x00000005
        /*0c90*/ 	.word	0x00028860
        /*0c94*/ 	.short	0x010a
        /*0c96*/ 	.byte	0x3f
	.zero		1


	//   ....[55]....
        /*0c98*/ 	.word	0x0000ea90
        /*0c9c*/ 	.word	0x00000019
        /*0ca0*/ 	.word	0x00028860
        /*0ca4*/ 	.short	0x010a
        /*0ca6*/ 	.byte	0x3f
	.zero		1


	//   ....[56]....
        /*0ca8*/ 	.word	0x0000eb00
        /*0cac*/ 	.word	0x00000003
        /*0cb0*/ 	.word	0x00028800
        /*0cb4*/ 	.short	0x010a
        /*0cb6*/ 	.byte	0x3f
	.zero		1


	//   ....[57]....
        /*0cb8*/ 	.word	0x0000eb50
        /*0cbc*/ 	.word	0x00000000
        /*0cc0*/ 	.word	0x00028830
        /*0cc4*/ 	.short	0x010a
        /*0cc6*/ 	.byte	0x3f
	.zero		1


	//   ....[58]....
        /*0cc8*/ 	.word	0x0000ebb0
        /*0ccc*/ 	.word	0x00000007
        /*0cd0*/ 	.word	0x00028830
        /*0cd4*/ 	.short	0x010a
        /*0cd6*/ 	.byte	0x3f
	.zero		1


	//   ....[59]....
        /*0cd8*/ 	.word	0x0000ec10
        /*0cdc*/ 	.word	0x00000007
        /*0ce0*/ 	.word	0x00028850
        /*0ce4*/ 	.short	0x010a
        /*0ce6*/ 	.byte	0x3f
	.zero		1


	//   ....[60]....
        /*0ce8*/ 	.word	0x0000ec70
        /*0cec*/ 	.word	0x00000005
        /*0cf0*/ 	.word	0x00028850
        /*0cf4*/ 	.short	0x010a
        /*0cf6*/ 	.byte	0x3f
	.zero		1


	//   ....[61]....
        /*0cf8*/ 	.word	0x0000ed90
        /*0cfc*/ 	.word	0x00000007
        /*0d00*/ 	.word	0x00028840
        /*0d04*/ 	.short	0x010a
        /*0d06*/ 	.byte	0x3f
	.zero		1


	//   ....[62]....
        /*0d08*/ 	.word	0x00010340
        /*0d0c*/ 	.word	0x00000016
        /*0d10*/ 	.word	0x00028820
        /*0d14*/ 	.short	0x010a
        /*0d16*/ 	.byte	0x3f
	.zero		1


	//   ....[63]....
        /*0d18*/ 	.word	0x00010390
        /*0d1c*/ 	.word	0x00000006
        /*0d20*/ 	.word	0x00028840
        /*0d24*/ 	.short	0x010a
        /*0d26*/ 	.byte	0x3f
	.zero		1


	//   ....[64]....
        /*0d28*/ 	.word	0x00010d10
        /*0d2c*/ 	.word	0x00000006
        /*0d30*/ 	.word	0x00028860
        /*0d34*/ 	.short	0x010a
        /*0d36*/ 	.byte	0x3f
	.zero		1


	//   ....[65]....
        /*0d38*/ 	.word	0x00011710
        /*0d3c*/ 	.word	0x00000000
        /*0d40*/ 	.word	0x00028860
        /*0d44*/ 	.short	0x010a
        /*0d46*/ 	.byte	0x3f
	.zero		1


	//   ....[66]....
        /*0d48*/ 	.word	0x00012a80
        /*0d4c*/ 	.word	0x00000004
        /*0d50*/ 	.word	0x00028820
        /*0d54*/ 	.short	0x010a
        /*0d56*/ 	.byte	0x3f
	.zero		1


	//   ....[67]....
        /*0d58*/ 	.word	0x00012c20
        /*0d5c*/ 	.word	0x00000005
        /*0d60*/ 	.word	0x00028840
        /*0d64*/ 	.short	0x010a
        /*0d66*/ 	.byte	0x3f
	.zero		1


	//   ....[68]....
        /*0d68*/ 	.word	0x00012c70
        /*0d6c*/ 	.word	0x00000019
        /*0d70*/ 	.word	0x00028840
        /*0d74*/ 	.short	0x010a
        /*0d76*/ 	.byte	0x3f
	.zero		1


	//   ....[69]....
        /*0d78*/ 	.word	0x00012cc0
        /*0d7c*/ 	.word	0x00000005
        /*0d80*/ 	.word	0x00028860
        /*0d84*/ 	.short	0x010a
        /*0d86*/ 	.byte	0x3f
	.zero		1


	//----- nvinfo : EIATTR_NUM_MBARRIERS
	.align		4
.L_883:
        /*0d88*/ 	.byte	0x03, 0x38
        /*0d8a*/ 	.short	0x0016


	//----- nvinfo : EIATTR_EXIT_INSTR_OFFSETS
	.align		4
        /*0d8c*/ 	.byte	0x04, 0x1c
        /*0d8e*/ 	.short	(.L_885 - .L_884)


	//   ....[0]....
.L_884:
        /*0d90*/ 	.word	0x000009b0


	//   ....[1]....
        /*0d94*/ 	.word	0x00009700


	//   ....[2]....
        /*0d98*/ 	.word	0x0000eae0


	//----- nvinfo : EIATTR_MAX_THREADS
	.align		4
.L_885:
        /*0d9c*/ 	.byte	0x04, 0x05
        /*0d9e*/ 	.short	(.L_887 - .L_886)
.L_886:
        /*0da0*/ 	.word	0x00000180
        /*0da4*/ 	.word	0x00000001
        /*0da8*/ 	.word	0x00000001


	//----- nvinfo : EIATTR_CRS_STACK_SIZE
	.align		4
.L_887:
        /*0dac*/ 	.byte	0x04, 0x1e
        /*0dae*/ 	.short	(.L_889 - .L_888)
.L_888:
        /*0db0*/ 	.word	0x00000000


	//----- nvinfo : EIATTR_CBANK_PARAM_SIZE
	.align		4
.L_889:
        /*0db4*/ 	.byte	0x03, 0x19
        /*0db6*/ 	.short	0x0af0


	//----- nvinfo : EIATTR_PARAM_CBANK
	.align		4
        /*0db8*/ 	.byte	0x04, 0x0a
        /*0dba*/ 	.short	(.L_891 - .L_890)
	.align		4
.L_890:
        /*0dbc*/ 	.word	index@(.nv.constant0._ZN7cutlass13device_kernelIN5flash11enable_sm90INS1_16FlashAttnFwdSm90INS1_25CollectiveMainloopFwdSm90ILi2EN4cute5tupleIJNS5_1CILi1EEES8_S8_EEENS6_IJNS7_ILi128EEESA_SA_EEELi128ENS_6half_tEfNS_4arch4Sm90ELb0ELb0ELb1ELb1ELb1ELb0ELb0ELb1ELb1ELb1ELb0ELb0EEENS1_21CollectiveEpilogueFwdISB_S9_SC_SE_Li256ELb1ELb1ELb0ELb0EEENS1_36VarlenDynamicPersistentTileSchedulerILi128ELi128ELi256ELi128ELb0ELb1ELb1ELb0ELb1ELb1EEEEEEEEEvNT_6ParamsE)
        /*0dc0*/ 	.short	0x0210
        /*0dc2*/ 	.short	0x0af0


	//----- nvinfo : EIATTR_SW_WAR
	.align		4
.L_891:
        /*0dc4*/ 	.byte	0x04, 0x36
        /*0dc6*/ 	.short	(.L_893 - .L_892)
.L_892:
        /*0dc8*/ 	.word	0x00000008
.L_893:


//--------------------- .nv.info._ZN7cutlass13device_kernelIN5flash11enable_sm90INS1_16FlashAttnFwdSm90INS1_25CollectiveMainloopFwdSm90ILi2EN4cute5tupleIJNS5_1CILi1EEES8_S8_EEENS6_IJNS7_ILi128EEESA_SA_EEELi128ENS_6half_tEfNS_4arch4Sm90ELb0ELb0ELb1ELb1ELb1ELb1ELb0ELb1ELb1ELb1ELb0ELb0EEENS1_21CollectiveEpilogueFwdISB_S9_SC_SE_Li256ELb1ELb1ELb0ELb0EEENS1_36VarlenDynamicPersistentTileSchedulerILi128ELi128ELi256ELi128ELb0ELb1ELb1ELb0ELb1ELb1EEEEEEEEEvNT_6ParamsE --------------------------
	.section	.nv.info._ZN7cutlass13device_kernelIN5flash11enable_sm90INS1_16FlashAttnFwdSm90INS1_25CollectiveMainloopFwdSm90ILi2EN4cute5tupleIJNS5_1CILi1EEES8_S8_EEENS6_IJNS7_ILi128EEESA_SA_EEELi128ENS_6half_tEfNS_4arch4Sm90ELb0ELb0ELb1ELb1ELb1ELb1ELb0ELb1ELb1ELb1ELb0ELb0EEENS1_21CollectiveEpilogueFwdISB_S9_SC_SE_Li256ELb1ELb1ELb0ELb0EEENS1_36VarlenDynamicPersistentTileSchedulerILi128ELi128ELi256ELi128ELb0ELb1ELb1ELb0ELb1ELb1EEEEEEEEEvNT_6ParamsE,"",@"SHT_CUDA_INFO"
	.sectionflags	@""
	.align	4


	//----- nvinfo : EIATTR_CUDA_API_VERSION
	.align		4
        /*0000*/ 	.byte	0x04, 0x37
        /*0002*/ 	.short	(.L_895 - .L_894)
.L_894:
        /*0004*/ 	.word	0x00000082


	//----- nvinfo : EIATTR_KPARAM_INFO
	.align		4
.L_895:
        /*0008*/ 	.byte	0x04, 0x17
        /*000a*/ 	.short	(.L_897 - .L_896)
.L_896:
        /*000c*/ 	.word	0x00000000
        /*0010*/ 	.short	0x0000
        /*0012*/ 	.short	0x0070
        /*0014*/ 	.byte	0x00, 0xf0, 0x01, 0x2a


	//----- nvinfo : EIATTR_SPARSE_MMA_MASK
	.align		4
.L_897:
        /*0018*/ 	.byte	0x03, 0x50
        /*001a*/ 	.short	0x0000


	//----- nvinfo : EIATTR_MAXREG_COUNT
	.align		4
        /*001c*/ 	.byte	0x03, 0x1b
        /*001e*/ 	.short	0x00a8


	//----- nvinfo : EIATTR_NUM_BARRIERS
	.align		4
        /*0020*/ 	.byte	0x02, 0x4c
        /*0022*/ 	.byte	0x10
	.zero		1


	//----- nvinfo : EIATTR_EXTERNS
	.align		4
        /*0024*/ 	.byte	0x04, 0x0f
        /*0026*/ 	.short	(.L_899 - .L_898)


	//   ....[0]....
	.align		4
.L_898:
        /*0028*/ 	.word	index@(__assertfail)


	//----- nvinfo : EIATTR_ANNOTATIONS
	.align		4
.L_899:
        /*002c*/ 	.byte	0x04, 0x55
        /*002e*/ 	.short	(.L_901 - .L_900)


	//   ....[0]....
.L_900:
        /* <DEDUP_REMOVED lines=22> */


	//----- nvinfo : EIATTR_MERCURY_ISA_VERSION
	.align		4
.L_901:
        /*0178*/ 	.byte	0x03, 0x5f
        /*017a*/ 	.short	0x0101


	//----- nvinfo : EIATTR_UNUSED_LOAD_BYTE_OFFSET
	.align		4
        /*017c*/ 	.byte	0x04, 0x44
        /*017e*/ 	.short	(.L_903 - .L_902)


	//   ....[0]....
.L_902:
        /*0180*/ 	.word	0x00000a40
        /*0184*/ 	.word	0x0000fff0


	//   ....[1]....
        /*0188*/ 	.word	0x00012060
        /*018c*/ 	.word	0x0000fff0


	//----- nvinfo : EIATTR_INT_WARP_WIDE_INSTR_OFFSETS
	.align		4
.L_903:
        /*0190*/ 	.byte	0x04, 0x31
        /*0192*/ 	.short	(.L_905 - .L_904)


	//   ....[0]....
.L_904:
        /*0194*/ 	.word	0x00000120


	//   ....[1]....
        /*0198*/ 	.word	0x000001c0


	//   ....[2]....
        /*019c*/ 	.word	0x00000230


	//   ....[3]....
        /*01a0*/ 	.word	0x00016230


	//   ....[4]....
        /*01a4*/ 	.word	0x000162c0


	//   ....[5]....
        /*01a8*/ 	.word	0x00019190


	//   ....[6]....
        /*01ac*/ 	.word	0x00019220


	//----- nvinfo : EIATTR_COOP_GROUP_MASK_REGIDS
	.align		4
.L_905:
        /*01b0*/ 	.byte	0x04, 0x29
        /*01b2*/ 	.short	(.L_907 - .L_906)


	//   ....[0]....
.L_906:
        /*01b4*/ 	.word	0xffffffff


	//   ....[1]....
        /*01b8*/ 	.word	0xffffffff


	//   ....[2]....
        /*01bc*/ 	.word	0xffffffff


	//   ....[3]....
        /*01c0*/ 	.word	0xffffffff


	//   ....[4]....
        /*01c4*/ 	.word	0xffffffff


	//   ....[5]....
        /*01c8*/ 	.word	0xffffffff


	//   ....[6]....
        /*01cc*/ 	.word	0xffffffff


	//   ....[7]....
        /*01d0*/ 	.word	0xffffffff


	//   ....[8]....
        /*01d4*/ 	.word	0xffffffff


	//   ....[9]....
        /*01d8*/ 	.word	0xffffffff


	//   ....[10]....
        /*01dc*/ 	.word	0xffffffff


	//   ....[11]....
        /*01e0*/ 	.word	0xffffffff


	//   ....[12]....
        /*01e4*/ 	.word	0xffffffff


	//   ....[13]....
        /*01e8*/ 	.word	0xffffffff


	//   ....[14]....
        /*01ec*/ 	.word	0xffffffff


	//   ....[15]....
        /*01f0*/ 	.word	0xffffffff


	//   ....[16]....
        /*01f4*/ 	.word	0xffffffff


	//   ....[17]....
        /*01f8*/ 	.word	0xffffffff


	//   ....[18]....
        /*01fc*/ 	.word	0xffffffff


	//   ....[19]....
        /*0200*/ 	.word	0xffffffff


	//   ....[20]....
        /*0204*/ 	.word	0xffffffff


	//   ....[21]....
        /*0208*/ 	.word	0xffffffff


	//   ....[22]....
        /*020c*/ 	.word	0xffffffff


	//   ....[23]....
        /*0210*/ 	.word	0xffffffff


	//   ....[24]....
        /*0214*/ 	.word	0xffffffff


	//   ....[25]....
        /*0218*/ 	.word	0xffffffff


	//   ....[26]....
        /*021c*/ 	.word	0xffffffff


	//   ....[27]....
        /*0220*/ 	.word	0xffffffff


	//   ....[28]....
        /*0224*/ 	.word	0xffffffff


	//   ....[29]....
        /*0228*/ 	.word	0xffffffff


	//   ....[30]....
        /*022c*/ 	.word	0xffffffff


	//   ....[31]....
        /*0230*/ 	.word	0xffffffff


	//   ....[32]....
        /*0234*/ 	.word	0xffffffff


	//   ....[33]....
        /*0238*/ 	.word	0xffffffff


	//   ....[34]....
        /*023c*/ 	.word	0xffffffff


	//   ....[35]....
        /*0240*/ 	.word	0xffffffff


	//   ....[36]....
        /*0244*/ 	.word	0xffffffff


	//   ....[37]....
        /*0248*/ 	.word	0xffffffff


	//   ....[38]....
        /*024c*/ 	.word	0xffffffff


	//   ....[39]....
        /*0250*/ 	.word	0xffffffff


	//   ....[40]....
        /*0254*/ 	.word	0xffffffff


	//   ....[41]....
        /*0258*/ 	.word	0xffffffff


	//   ....[42]....
        /*025c*/ 	.word	0xffffffff


	//   ....[43]....
        /*0260*/ 	.word	0xffffffff


	//   ....[44]....
        /*0264*/ 	.word	0xffffffff


	//   ....[45]....
        /*0268*/ 	.word	0xffffffff


	//   ....[46]....
        /*026c*/ 	.word	0xffffffff


	//   ....[47]....
        /*0270*/ 	.word	0xffffffff


	//   ....[48]....
        /*0274*/ 	.word	0xffffffff


	//   ....[49]....
        /*0278*/ 	.word	0xffffffff


	//   ....[50]....
        /*027c*/ 	.word	0xffffffff


	//   ....[51]....
        /*0280*/ 	.word	0xffffffff


	//   ....[52]....
        /*0284*/ 	.word	0xffffffff


	//   ....[53]....
        /*0288*/ 	.word	0xffffffff


	//   ....[54]....
        /*028c*/ 	.word	0xffffffff


	//   ....[55]....
        /*0290*/ 	.word	0xffffffff


	//   ....[56]....
        /*0294*/ 	.word	0xffffffff


	//   ....[57]....
        /*0298*/ 	.word	0xffffffff


	//   ....[58]....
        /*029c*/ 	.word	0xffffffff


	//   ....[59]....
        /*02a0*/ 	.word	0xffffffff


	//   ....[60]....
        /*02a4*/ 	.word	0xffffffff


	//   ....[61]....
        /*02a8*/ 	.word	0xffffffff


	//   ....[62]....
        /*02ac*/ 	.word	0xffffffff


	//   ....[63]....
        /*02b0*/ 	.word	0xffffffff


	//   ....[64]....
        /*02b4*/ 	.word	0xffffffff


	//   ....[65]....
        /*02b8*/ 	.word	0xffffffff


	//   ....[66]....
        /*02bc*/ 	.word	0xffffffff


	//   ....[67]....
        /*02c0*/ 	.word	0xffffffff


	//   ....[68]....
        /*02c4*/ 	.word	0xffffffff


	//   ....[69]....
        /*02c8*/ 	.word	0xffffffff


	//   ....[70]....
        /*02cc*/ 	.word	0xffffffff


	//   ....[71]....
        /*02d0*/ 	.word	0xffffffff


	//   ....[72]....
        /*02d4*/ 	.word	0xffffffff


	//   ....[73]....
        /*02d8*/ 	.word	0xffffffff


	//   ....[74]....
        /*02dc*/ 	.word	0xffffffff


	//   ....[75]....
        /*02e0*/ 	.word	0xffffffff


	//   ....[76]....
        /*02e4*/ 	.word	0xffffffff


	//   ....[77]....
        /*02e8*/ 	.word	0xffffffff


	//   ....[78]....
        /*02ec*/ 	.word	0xffffffff


	//   ....[79]....
        /*02f0*/ 	.word	0xffffffff


	//   ....[80]....
        /*02f4*/ 	.word	0xffffffff


	//   ....[81]....
        /*02f8*/ 	.word	0xffffffff


	//   ....[82]....
        /*02fc*/ 	.word	0xffffffff


	//   ....[83]....
        /*0300*/ 	.word	0xffffffff


	//   ....[84]....
        /*0304*/ 	.word	0xffffffff


	//   ....[85]....
        /*0308*/ 	.word	0xffffffff


	//   ....[86]....
        /*030c*/ 	.word	0xffffffff


	//   ....[87]....
        /*0310*/ 	.word	0xffffffff


	//   ....[88]....
        /*0314*/ 	.word	0xffffffff


	//   ....[89]....
        /*0318*/ 	.word	0xffffffff


	//   ....[90]....
        /*031c*/ 	.word	0xffffffff


	//   ....[91]....
        /*0320*/ 	.word	0xffffffff


	//   ....[92]....
        /*0324*/ 	.word	0xffffffff


	//   ....[93]....
        /*0328*/ 	.word	0xffffffff


	//   ....[94]....
        /*032c*/ 	.word	0xffffffff


	//   ....[95]....
        /*0330*/ 	.word	0xffffffff


	//   ....[96]....
        /*0334*/ 	.word	0xffffffff


	//   ....[97]....
        /*0338*/ 	.word	0xffffffff


	//   ....[98]....
        /*033c*/ 	.word	0xffffffff


	//   ....[99]....
        /*0340*/ 	.word	0xffffffff


	//   ....[100]....
        /*0344*/ 	.word	0xffffffff


	//   ....[101]....
        /*0348*/ 	.word	0xffffffff


	//   ....[102]....
        /*034c*/ 	.word	0xffffffff


	//   ....[103]....
        /*0350*/ 	.word	0xffffffff


	//   ....[104]....
        /*0354*/ 	.word	0xffffffff


	//   ....[105]....
        /*0358*/ 	.word	0xffffffff


	//   ....[106]....
        /*035c*/ 	.word	0xffffffff


	//   ....[107]....
        /*0360*/ 	.word	0xffffffff


	//   ....[108]....
        /*0364*/ 	.word	0xffffffff


	//   ....[109]....
        /*0368*/ 	.word	0xffffffff


	//   ....[110]....
        /*036c*/ 	.word	0xffffffff


	//   ....[111]....
        /*0370*/ 	.word	0xffffffff


	//   ....[112]....
        /*0374*/ 	.word	0xffffffff


	//   ....[113]....
        /*0378*/ 	.word	0xffffffff


	//   ....[114]....
        /*037c*/ 	.word	0xffffffff


	//   ....[115]....
        /*0380*/ 	.word	0xffffffff


	//   ....[116]....
        /*0384*/ 	.word	0xffffffff


	//   ....[117]....
        /*0388*/ 	.word	0xffffffff


	//   ....[118]....
        /*038c*/ 	.word	0xffffffff


	//   ....[119]....
        /*0390*/ 	.word	0xffffffff


	//   ....[120]....
        /*0394*/ 	.word	0xffffffff


	//   ....[121]....
        /*0398*/ 	.word	0xffffffff


	//   ....[122]....
        /*039c*/ 	.word	0xffffffff


	//   ....[123]....
        /*03a0*/ 	.word	0xffffffff


	//   ....[124]....
        /*03a4*/ 	.word	0xffffffff


	//   ....[125]....
        /*03a8*/ 	.word	0xffffffff


	//   ....[126]....
        /*03ac*/ 	.word	0xffffffff


	//   ....[127]....
        /*03b0*/ 	.word	0xffffffff


	//   ....[128]....
        /*03b4*/ 	.word	0xffffffff


	//   ....[129]....
        /*03b8*/ 	.word	0xffffffff


	//   ....[130]....
        /*03bc*/ 	.word	0xffffffff


	//   ....[131]....
        /*03c0*/ 	.word	0xffffffff


	//   ....[132]....
        /*03c4*/ 	.word	0xffffffff


	//   ....[133]....
        /*03c8*/ 	.word	0xffffffff


	//   ....[134]....
        /*03cc*/ 	.word	0xffffffff


	//   ....[135]....
        /*03d0*/ 	.word	0xffffffff


	//   ....[136]....
        /*03d4*/ 	.word	0xffffffff


	//   ....[137]....
        /*03d8*/ 	.word	0xffffffff


	//   ....[138]....
        /*03dc*/ 	.word	0xffffffff


	//   ....[139]....
        /*03e0*/ 	.word	0xffffffff


	//   ....[140]....
        /*03e4*/ 	.word	0xffffffff


	//   ....[141]....
        /*03e8*/ 	.word	0xffffffff


	//   ....[142]....
        /*03ec*/ 	.word	0xffffffff


	//   ....[143]....
        /*03f0*/ 	.word	0xffffffff


	//   ....[144]....
        /*03f4*/ 	.word	0xffffffff


	//   ....[145]....
        /*03f8*/ 	.word	0xffffffff


	//   ....[146]....
        /*03fc*/ 	.word	0xffffffff


	//   ....[147]....
        /*0400*/ 	.word	0xffffffff


	//   ....[148]....
        /*0404*/ 	.word	0xffffffff


	//   ....[149]....
        /*0408*/ 	.word	0xffffffff


	//   ....[150]....
        /*040c*/ 	.word	0xffffffff


	//   ....[151]....
        /*0410*/ 	.word	0xffffffff


	//   ....[152]....
        /*0414*/ 	.word	0xffffffff


	//   ....[153]....
        /*0418*/ 	.word	0xffffffff


	//   ....[154]....
        /*041c*/ 	.word	0xffffffff


	//   ....[155]....
        /*0420*/ 	.word	0xffffffff


	//   ....[156]....
        /*0424*/ 	.word	0xffffffff


	//   ....[157]....
        /*0428*/ 	.word	0xffffffff


	//   ....[158]....
        /*042c*/ 	.word	0xffffffff


	//   ....[159]....
        /*0430*/ 	.word	0xffffffff


	//   ....[160]....
        /*0434*/ 	.word	0xffffffff


	//   ....[161]....
        /*0438*/ 	.word	0xffffffff


	//   ....[162]....
        /*043c*/ 	.word	0xffffffff


	//   ....[163]....
        /*0440*/ 	.word	0xffffffff


	//   ....[164]....
        /*0444*/ 	.word	0xffffffff


	//   ....[165]....
        /*0448*/ 	.word	0xffffffff


	//   ....[166]....
        /*044c*/ 	.word	0xffffffff


	//   ....[167]....
        /*0450*/ 	.word	0xffffffff


	//   ....[168]....
        /*0454*/ 	.word	0xffffffff


	//   ....[169]....
        /*0458*/ 	.word	0xffffffff


	//   ....[170]....
        /*045c*/ 	.word	0xffffffff


	//   ....[171]....
        /*0460*/ 	.word	0xffffffff


	//   ....[172]....
        /*0464*/ 	.word	0xffffffff


	//   ....[173]....
        /*0468*/ 	.word	0xffffffff


	//   ....[174]....
        /*046c*/ 	.word	0xffffffff


	//   ....[175]....
        /*0470*/ 	.word	0xffffffff


	//   ....[176]....
        /*0474*/ 	.word	0xffffffff


	//   ....[177]....
        /*0478*/ 	.word	0xffffffff


	//   ....[178]....
        /*047c*/ 	.word	0xffffffff


	//   ....[179]....
        /*0480*/ 	.word	0xffffffff


	//   ....[180]....
        /*0484*/ 	.word	0xffffffff


	//   ....[181]....
        /*0488*/ 	.word	0xffffffff


	//   ....[182]....
        /*048c*/ 	.word	0xffffffff


	//   ....[183]....
        /*0490*/ 	.word	0xffffffff


	//   ....[184]....
        /*0494*/ 	.word	0xffffffff


	//   ....[185]....
        /*0498*/ 	.word	0xffffffff


	//   ....[186]....
        /*049c*/ 	.word	0xffffffff


	//   ....[187]....
        /*04a0*/ 	.word	0xffffffff


	//   ....[188]....
        /*04a4*/ 	.word	0xffffffff


	//   ....[189]....
        /*04a8*/ 	.word	0xffffffff


	//   ....[190]....
        /*04ac*/ 	.word	0xffffffff


	//   ....[191]....
        /*04b0*/ 	.word	0xffffffff


	//   ....[192]....
        /*04b4*/ 	.word	0xffffffff


	//   ....[193]....
        /*04b8*/ 	.word	0xffffffff


	//   ....[194]....
        /*04bc*/ 	.word	0xffffffff


	//   ....[195]....
        /*04c0*/ 	.word	0x0500000f


	//   ....[196]....
        /*04c4*/ 	.word	0x0500000f


	//   ....[197]....
        /*04c8*/ 	.word	0x0500000f


	//   ....[198]....
        /*04cc*/ 	.word	0x0500000f


	//   ....[199]....
        /*04d0*/ 	.word	0x0500000f


	//   ....[200]....
        /*04d4*/ 	.word	0x0500000f


	//   ....[201]....
        /*04d8*/ 	.word	0x0500000f


	//   ....[202]....
        /*04dc*/ 	.word	0x0500000f


	//   ....[203]....
        /*04e0*/ 	.word	0x0500000f


	//   ....[204]....
        /*04e4*/ 	.word	0x0500000f


	//   ....[205]....
        /*04e8*/ 	.word	0x0500000f


	//   ....[206]....
        /*04ec*/ 	.word	0x0500000f


	//   ....[207]....
        /*04f0*/ 	.word	0x0500000f


	//   ....[208]....
        /*04f4*/ 	.word	0x0500000f


	//   ....[209]....
        /*04f8*/ 	.word	0x0500000f


	//   ....[210]....
        /*04fc*/ 	.word	0x0500000f


	//   ....[211]....
        /*0500*/ 	.word	0x0500000f


	//   ....[212]....
        /*0504*/ 	.word	0x0500000f


	//   ....[213]....
        /*0508*/ 	.word	0x0500000f


	//   ....[214]....
        /*050c*/ 	.word	0x0500000f


	//   ....[215]....
        /*0510*/ 	.word	0x0500000f


	//   ....[216]....
        /*0514*/ 	.word	0x0500000f


	//   ....[217]....
        /*0518*/ 	.word	0x0500000f


	//   ....[218]....
        /*051c*/ 	.word	0x0500000f


	//   ....[219]....
        /*0520*/ 	.word	0x0500000f


	//   ....[220]....
        /*0524*/ 	.word	0x0500000f


	//   ....[221]....
        /*0528*/ 	.word	0x0500000f


	//   ....[222]....
        /*052c*/ 	.word	0x0500000f


	//   ....[223]....
        /*0530*/ 	.word	0x0500000f


	//   ....[224]....
        /*0534*/ 	.word	0x0500000f


	//   ....[225]....
        /*0538*/ 	.word	0x0500000f


	//   ....[226]....
        /*053c*/ 	.word	0x0500000f


	//   ....[227]....
        /*0540*/ 	.word	0x0500000f


	//   ....[228]....
        /*0544*/ 	.word	0x0500000f


	//   ....[229]....
        /*0548*/ 	.word	0x0500000f


	//   ....[230]....
        /*054c*/ 	.word	0x0500000f


	//   ....[231]....
        /*0550*/ 	.word	0x0500000f


	//   ....[232]....
        /*0554*/ 	.word	0x0500000f


	//   ....[233]....
        /*0558*/ 	.word	0x0500000f


	//   ....[234]....
        /*055c*/ 	.word	0x0500000f


	//   ....[235]....
        /*0560*/ 	.word	0x0500000f


	//   ....[236]....
        /*0564*/ 	.word	0x0500000f


	//   ....[237]....
        /*0568*/ 	.word	0x0500000f


	//   ....[238]....
        /*056c*/ 	.word	0x0500000f


	//   ....[239]....
        /*0570*/ 	.word	0x0500000f


	//   ....[240]....
        /*0574*/ 	.word	0x0500000f


	//   ....[241]....
        /*0578*/ 	.word	0x0500000f


	//   ....[242]....
        /*057c*/ 	.word	0x0500000f


	//   ....[243]....
        /*0580*/ 	.word	0x0500000f


	//   ....[244]....
        /*0584*/ 	.word	0x0500000f


	//   ....[245]....
        /*0588*/ 	.word	0x0500000f


	//   ....[246]....
        /*058c*/ 	.word	0x0500000f


	//   ....[247]....
        /*0590*/ 	.word	0x0500000f


	//   ....[248]....
        /*0594*/ 	.word	0x0500000f


	//   ....[249]....
        /*0598*/ 	.word	0x0500000f


	//   ....[250]....
        /*059c*/ 	.word	0x0500000f


	//   ....[251]....
        /*05a0*/ 	.word	0x0500000f


	//   ....[252]....
        /*05a4*/ 	.word	0x0500000f


	//   ....[253]....
        /*05a8*/ 	.word	0x0500000f


	//   ....[254]....
        /*05ac*/ 	.word	0x0500000f


	//   ....[255]....
        /*05b0*/ 	.word	0x0500000f


	//   ....[0]....
        /*05b4*/ 	.word	0x0500000f


	//   ....[1]....
        /*05b8*/ 	.word	0x0500000f


	//   ....[2]....
        /*05bc*/ 	.word	0x0500000f


	//   ....[3]....
        /*05c0*/ 	.word	0x0500000f


	//   ....[4]....
        /*05c4*/ 	.word	0x0500000f


	//   ....[5]....
        /*05c8*/ 	.word	0x0500000f


	//   ....[6]....
        /*05cc*/ 	.word	0x0500000f


	//   ....[7]....
        /*05d0*/ 	.word	0x0500000f


	//   ....[8]....
        /*05d4*/ 	.word	0x0500000f


	//   ....[9]....
        /*05d8*/ 	.word	0x0500000f


	//   ....[10]....
        /*05dc*/ 	.word	0x0500000f


	//   ....[11]....
        /*05e0*/ 	.word	0x0500000f


	//   ....[12]....
        /*05e4*/ 	.word	0x0500000f


	//   ....[13]....
        /*05e8*/ 	.word	0x0500000f


	//   ....[14]....
        /*05ec*/ 	.word	0x0500000f


	//   ....[15]....
        /*05f0*/ 	.word	0x0500000f


	//   ....[16]....
        /*05f4*/ 	.word	0x0500000f


	//   ....[17]....
        /*05f8*/ 	.word	0x0500000f


	//   ....[18]....
        /*05fc*/ 	.word	0x0500000f


	//   ....[19]....
        /*0600*/ 	.word	0x0500000f


	//   ....[20]....
        /*0604*/ 	.word	0x0500000f


	//   ....[21]....
        /*0608*/ 	.word	0x0500000f


	//   ....[22]....
        /*060c*/ 	.word	0x0500000f


	//   ....[23]....
        /*0610*/ 	.word	0x0500000f


	//   ....[24]....
        /*0614*/ 	.word	0x0500000f


	//   ....[25]....
        /*0618*/ 	.word	0x0500000f


	//   ....[26]....
        /*061c*/ 	.word	0x0500000f


	//   ....[27]....
        /*0620*/ 	.word	0x0500000f


	//   ....[28]....
        /*0624*/ 	.word	0x0500000f


	//   ....[29]....
        /*0628*/ 	.word	0x0500000f


	//   ....[30]....
        /*062c*/ 	.word	0x0500000f


	//   ....[31]....
        /*0630*/ 	.word	0x0500000f


	//   ....[32]....
        /*0634*/ 	.word	0x0500000f


	//   ....[33]....
        /*0638*/ 	.word	0x0500000f


	//   ....[34]....
        /*063c*/ 	.word	0x0500000f


	//   ....[35]....
        /*0640*/ 	.word	0x0500000f


	//   ....[36]....
        /*0644*/ 	.word	0x0500000f


	//   ....[37]....
        /*0648*/ 	.word	0x0500000f


	//   ....[38]....
        /*064c*/ 	.word	0x0500000f


	//   ....[39]....
        /*0650*/ 	.word	0x0500000f


	//   ....[40]....
        /*0654*/ 	.word	0x0500000f


	//   ....[41]....
        /*0658*/ 	.word	0x0500000f


	//   ....[42]....
        /*065c*/ 	.word	0x0500000f


	//   ....[43]....
        /*0660*/ 	.word	0x0500000f


	//   ....[44]....
        /*0664*/ 	.word	0x0500000f


	//   ....[45]....
        /*0668*/ 	.word	0x0500000f


	//   ....[46]....
        /*066c*/ 	.word	0x0500000f


	//   ....[47]....
        /*0670*/ 	.word	0x0500000f


	//   ....[48]....
        /*0674*/ 	.word	0x0500000f


	//   ....[49]....
        /*0678*/ 	.word	0x0500000f


	//   ....[50]....
        /*067c*/ 	.word	0x0500000f


	//   ....[51]....
        /*0680*/ 	.word	0x0500000f


	//   ....[52]....
        /*0684*/ 	.word	0x0500000f


	//   ....[53]....
        /*0688*/ 	.word	0x0500000f


	//   ....[54]....
        /*068c*/ 	.word	0x0500000f


	//   ....[55]....
        /*0690*/ 	.word	0x0500000f


	//   ....[56]....
        /*0694*/ 	.word	0x0500000f


	//   ....[57]....
        /*0698*/ 	.word	0x0500000f


	//   ....[58]....
        /*069c*/ 	.word	0x0500000f


	//   ....[59]....
        /*06a0*/ 	.word	0x0500000f


	//   ....[60]....
        /*06a4*/ 	.word	0x0500000f


	//   ....[61]....
        /*06a8*/ 	.word	0x0500000f


	//   ....[62]....
        /*06ac*/ 	.word	0x0500000f


	//   ....[63]....
        /*06b0*/ 	.word	0x0500000f


	//   ....[64]....
        /*06b4*/ 	.word	0x0500000f


	//   ....[65]....
        /*06b8*/ 	.word	0x0500000f


	//   ....[66]....
        /*06bc*/ 	.word	0x0500000f


	//   ....[67]....
        /*06c0*/ 	.word	0x0500000f


	//   ....[68]....
        /*06c4*/ 	.word	0x0500000f


	//   ....[69]....
        /*06c8*/ 	.word	0x0500000f


	//   ....[70]....
        /*06cc*/ 	.word	0x0500000f


	//   ....[71]....
        /*06d0*/ 	.word	0x0500000f


	//   ....[72]....
        /*06d4*/ 	.word	0x0500000f


	//   ....[73]....
        /*06d8*/ 	.word	0x0500000f


	//   ....[74]....
        /*06dc*/ 	.word	0x0500000f


	//   ....[75]....
        /*06e0*/ 	.word	0x0500000f


	//   ....[76]....
        /*06e4*/ 	.word	0x0500000f


	//   ....[77]....
        /*06e8*/ 	.word	0x0500000f


	//   ....[78]....
        /*06ec*/ 	.word	0x0500000f


	//   ....[79]....
        /*06f0*/ 	.word	0x0500000f


	//----- nvinfo : EIATTR_COOP_GROUP_INSTR_OFFSETS
	.align		4
.L_907:
        /*06f4*/ 	.byte	0x04, 0x28
        /*06f6*/ 	.short	(.L_909 - .L_908)


	//   ....[0]....
.L_908:
        /*06f8*/ 	.word	0x00000060


	//   ....[1]....
        /*06fc*/ 	.word	0x00000130


	//   ....[2]....
        /*0700*/ 	.word	0x000001e0


	//   ....[3]....
        /*0704*/ 	.word	0x000003a0


	//   ....[4]....
        /*0708*/ 	.word	0x00000500


	//   ....[5]....
        /*070c*/ 	.word	0x00000620


	//   ....[6]....
        /*0710*/ 	.word	0x00000780


	//   ....[7]....
        /*0714*/ 	.word	0x00002f60


	//   ....[8]....
        /*0718*/ 	.word	0x00002f70


	//   ....[9]....
        /*071c*/ 	.word	0x00003620


	//   ....[10]....
        /*0720*/ 	.word	0x00003630


	//   ....[11]....
        /*0724*/ 	.word	0x00003ce0


	//   ....[12]....
        /*0728*/ 	.word	0x00003cf0


	//   ....[13]....
        /*072c*/ 	.word	0x00004390


	//   ....[14]....
        /*0730*/ 	.word	0x000043a0


	//   ....[15]....
        /*0734*/ 	.word	0x00005380


	//   ....[16]....
        /*0738*/ 	.word	0x00005390


	//   ....[17]....
        /*073c*/ 	.word	0x00005b20


	//   ....[18]....
        /*0740*/ 	.word	0x00005b30


	//   ....[19]....
        /*0744*/ 	.word	0x000062c0


	//   ....[20]....
        /*0748*/ 	.word	0x000062d0


	//   ....[21]....
        /*074c*/ 	.word	0x00006a60


	//   ....[22]....
        /*0750*/ 	.word	0x00006a70


	//   ....[23]....
        /*0754*/ 	.word	0x00007410


	//   ....[24]....
        /*0758*/ 	.word	0x00007420


	//   ....[25]....
        /*075c*/ 	.word	0x00007530


	//   ....[26]....
        /*0760*/ 	.word	0x00007540


	//   ....[27]....
        /*0764*/ 	.word	0x00007660


	//   ....[28]....
        /*0768*/ 	.word	0x00007670


	//   ....[29]....
        /*076c*/ 	.word	0x00007790


	//   ....[30]....
        /*0770*/ 	.word	0x000077a0


	//   ....[31]....
        /*0774*/ 	.word	0x00007b40


	//   ....[32]....
        /*0778*/ 	.word	0x00007b60


	//   ....[33]....
        /*077c*/ 	.word	0x00007c40


	//   ....[34]....
        /*0780*/ 	.word	0x00007c60


	//   ....[35]....
        /*0784*/ 	.word	0x00007d40


	//   ....[36]....
        /*0788*/ 	.word	0x00007d60


	//   ....[37]....
        /*078c*/ 	.word	0x00007e40


	//   ....[38]....
        /*0790*/ 	.word	0x00007e60


	//   ....[39]....
        /*0794*/ 	.word	0x00008350


	//   ....[40]....
        /*0798*/ 	.word	0x000088b0


	//   ....[41]....
        /*079c*/ 	.word	0x000088c0


	//   ....[42]....
        /*07a0*/ 	.word	0x000088d0


	//   ....[43]....
        /*07a4*/ 	.word	0x000088e0


	//   ....[44]....
        /*07a8*/ 	.word	0x0000a2d0


	//   ....[45]....
        /*07ac*/ 	.word	0x0000a2e0


	//   ....[46]....
        /*07b0*/ 	.word	0x0000a2f0


	//   ....[47]....
        /*07b4*/ 	.word	0x0000a300


	//   ....[48]....
        /*07b8*/ 	.word	0x0000d620


	//   ....[49]....
        /*07bc*/ 	.word	0x0000d650


	//   ....[50]....
        /*07c0*/ 	.word	0x0000dc70


	//   ....[51]....
        /*07c4*/ 	.word	0x0000dcd0


	//   ....[52]....
        /*07c8*/ 	.word	0x00010110


	//   ....[53]....
        /*07cc*/ 	.word	0x00010130


	//   ....[54]....
        /*07d0*/ 	.word	0x00010150


	//   ....[55]....
        /*07d4*/ 	.word	0x00010170


	//   ....[56]....
        /*07d8*/ 	.word	0x000116b0


	//   ....[57]....
        /*07dc*/ 	.word	0x000119c0


	//   ....[58]....
        /*07e0*/ 	.word	0x000119d0


	//   ....[59]....
        /*07e4*/ 	.word	0x00011a10


	//   ....[60]....
        /*07e8*/ 	.word	0x00012a60


	//   ....[61]....
        /*07ec*/ 	.word	0x00012aa0


	//   ....[62]....
        /*07f0*/ 	.word	0x00012ae0


	//   ....[63]....
        /*07f4*/ 	.word	0x00012b10


	//   ....[64]....
        /*07f8*/ 	.word	0x000130e0


	//   ....[65]....
        /*07fc*/ 	.word	0x00013110


	//   ....[66]....
        /*0800*/ 	.word	0x000131d0


	//   ....[67]....
        /*0804*/ 	.word	0x000131f0


	//   ....[68]....
        /*0808*/ 	.word	0x000132b0


	//   ....[69]....
        /*080c*/ 	.word	0x000132d0


	//   ....[70]....
        /*0810*/ 	.word	0x000133a0


	//   ....[71]....
        /*0814*/ 	.word	0x000133c0


	//   ....[72]....
        /*0818*/ 	.word	0x00013bb0


	//   ....[73]....
        /*081c*/ 	.word	0x00013bc0


	//   ....[74]....
        /*0820*/ 	.word	0x00013cd0


	//   ....[75]....
        /*0824*/ 	.word	0x00013ce0


	//   ....[76]....
        /*0828*/ 	.word	0x00013df0


	//   ....[77]....
        /*082c*/ 	.word	0x00013e00


	//   ....[78]....
        /*0830*/ 	.word	0x00013f10


	//   ....[79]....
        /*0834*/ 	.word	0x00013f20


	//   ....[80]....
        /*0838*/ 	.word	0x00014090


	//   ....[81]....
        /*083c*/ 	.word	0x00014240


	//   ....[82]....
        /*0840*/ 	.word	0x00014270


	//   ....[83]....
        /*0844*/ 	.word	0x000142a0


	//   ....[84]....
        /*0848*/ 	.word	0x000142d0


	//   ....[85]....
        /*084c*/ 	.word	0x00014300


	//   ....[86]....
        /*0850*/ 	.word	0x00014330


	//   ....[87]....
        /*0854*/ 	.word	0x000144a0


	//   ....[88]....
        /*0858*/ 	.word	0x000144d0


	//   ....[89]....
        /*085c*/ 	.word	0x00014500


	//   ....[90]....
        /*0860*/ 	.word	0x00014530


	//   ....[91]....
        /*0864*/ 	.word	0x00014560


	//   ....[92]....
        /*0868*/ 	.word	0x00014590


	//   ....[93]....
        /*086c*/ 	.word	0x00014620


	//   ....[94]....
        /*0870*/ 	.word	0x00014650


	//   ....[95]....
        /*0874*/ 	.word	0x000146d0


	//   ....[96]....
        /*0878*/ 	.word	0x000151a0


	//   ....[97]....
        /*087c*/ 	.word	0x00016d70


	//   ....[98]....
        /*0880*/ 	.word	0x00016d90


	//   ....[99]....
        /*0884*/ 	.word	0x00016e30


	//   ....[100]....
        /*0888*/ 	.word	0x00016e50


	//   ....[101]....
        /*088c*/ 	.word	0x00016ee0


	//   ....[102]....
        /*0890*/ 	.word	0x00016f00


	//   ....[103]....
        /*0894*/ 	.word	0x00016f90


	//   ....[104]....
        /*0898*/ 	.word	0x00016fb0


	//   ....[105]....
        /*089c*/ 	.word	0x00017040


	//   ....[106]....
        /*08a0*/ 	.word	0x00017060


	//   ....[107]....
        /*08a4*/ 	.word	0x000170f0


	//   ....[108]....
        /*08a8*/ 	.word	0x00017110


	//   ....[109]....
        /*08ac*/ 	.word	0x000171a0


	//   ....[110]....
        /*08b0*/ 	.word	0x000171c0


	//   ....[111]....
        /*08b4*/ 	.word	0x000171d0


	//   ....[112]....
        /*08b8*/ 	.word	0x00017250


	//   ....[113]....
        /*08bc*/ 	.word	0x00017990


	//   ....[114]....
        /*08c0*/ 	.word	0x000179c0


	//   ....[115]....
        /*08c4*/ 	.word	0x00017a20


	//   ....[116]....
        /*08c8*/ 	.word	0x00017a60


	//   ....[117]....
        /*08cc*/ 	.word	0x00017aa0


	//   ....[118]....
        /*08d0*/ 	.word	0x00017b00


	//   ....[119]....
        /*08d4*/ 	.word	0x00017b40


	//   ....[120]....
        /*08d8*/ 	.word	0x00017ba0


	//   ....[121]....
        /*08dc*/ 	.word	0x00017be0


	//   ....[122]....
        /*08e0*/ 	.word	0x00017c40


	//   ....[123]....
        /*08e4*/ 	.word	0x00017c80


	//   ....[124]....
        /*08e8*/ 	.word	0x00017ce0


	//   ....[125]....
        /*08ec*/ 	.word	0x00017d20


	//   ....[126]....
        /*08f0*/ 	.word	0x00017d80


	//   ....[127]....
        /*08f4*/ 	.word	0x00017da0


	//   ....[128]....
        /*08f8*/ 	.word	0x00017dd0


	//   ....[129]....
        /*08fc*/ 	.word	0x00018540


	//   ....[130]....
        /*0900*/ 	.word	0x00018570


	//   ....[131]....
        /*0904*/ 	.word	0x000185d0


	//   ....[132]....
        /*0908*/ 	.word	0x000185e0


	//   ....[133]....
        /*090c*/ 	.word	0x00018630


	//   ....[134]....
        /*0910*/ 	.word	0x00018640


	//   ....[135]....
        /*0914*/ 	.word	0x00018690


	//   ....[136]....
        /*0918*/ 	.word	0x000186a0


	//   ....[137]....
        /*091c*/ 	.word	0x000186f0


	//   ....[138]....
        /*0920*/ 	.word	0x00018700


	//   ....[139]....
        /*0924*/ 	.word	0x00018750


	//   ....[140]....
        /*0928*/ 	.word	0x00018760


	//   ....[141]....
        /*092c*/ 	.word	0x000187b0


	//   ....[142]....
        /*0930*/ 	.word	0x000187c0


	//   ....[143]....
        /*0934*/ 	.word	0x000187d0


	//   ....[144]....
        /*0938*/ 	.word	0x00018820


	//   ....[145]....
        /*093c*/ 	.word	0x00018a80


	//   ....[146]....
        /*0940*/ 	.word	0x00018aa0


	//   ....[147]....
        /*0944*/ 	.word	0x00018ab0


	//   ....[148]....
        /*0948*/ 	.word	0x00018b20


	//   ....[149]....
        /*094c*/ 	.word	0x00018b30


	//   ....[150]....
        /*0950*/ 	.word	0x00018ba0


	//   ....[151]....
        /*0954*/ 	.word	0x00018bb0


	//   ....[152]....
        /*0958*/ 	.word	0x00018c20


	//   ....[153]....
        /*095c*/ 	.word	0x00018c30


	//   ....[154]....
        /*0960*/ 	.word	0x00018ca0


	//   ....[155]....
        /*0964*/ 	.word	0x00018cb0


	//   ....[156]....
        /*0968*/ 	.word	0x00018d20


	//   ....[157]....
        /*096c*/ 	.word	0x00018d30


	//   ....[158]....
        /*0970*/ 	.word	0x00018da0


	//   ....[159]....
        /*0974*/ 	.word	0x00018db0


	//   ....[160]....
        /*0978*/ 	.word	0x00018dc0


	//   ....[161]....
        /*097c*/ 	.word	0x00019370


	//   ....[162]....
        /*0980*/ 	.word	0x000193b0


	//   ....[163]....
        /*0984*/ 	.word	0x000193f0


	//   ....[164]....
        /*0988*/ 	.word	0x00019410


	//   ....[165]....
        /*098c*/ 	.word	0x00019420


	//   ....[166]....
        /*0990*/ 	.word	0x00019440


	//   ....[167]....
        /*0994*/ 	.word	0x000194b0


	//   ....[168]....
        /*0998*/ 	.word	0x000194d0


	//   ....[169]....
        /*099c*/ 	.word	0x00019530


	//   ....[170]....
        /*09a0*/ 	.word	0x00019550


	//   ....[171]....
        /*09a4*/ 	.word	0x000195b0


	//   ....[172]....
        /*09a8*/ 	.word	0x000195d0


	//   ....[173]....
        /*09ac*/ 	.word	0x00019630


	//   ....[174]....
        /*09b0*/ 	.word	0x00019650


	//   ....[175]....
        /*09b4*/ 	.word	0x000196a0


	//   ....[176]....
        /*09b8*/ 	.word	0x000196c0


	//   ....[177]....
        /*09bc*/ 	.word	0x00019ac0


	//   ....[178]....
        /*09c0*/ 	.word	0x00019b10


	//   ....[179]....
        /*09c4*/ 	.word	0x00019b40


	//   ....[180]....
        /*09c8*/ 	.word	0x00019b50


	//   ....[181]....
        /*09cc*/ 	.word	0x00019b80


	//   ....[182]....
        /*09d0*/ 	.word	0x00019bb0


	//   ....[183]....
        /*09d4*/ 	.word	0x00019be0


	//   ....[184]....
        /*09d8*/ 	.word	0x00019c10


	//   ....[185]....
        /*09dc*/ 	.word	0x00019d90


	//   ....[186]....
        /*09e0*/ 	.word	0x00019dc0


	//   ....[187]....
        /*09e4*/ 	.word	0x00019df0


	//   ....[188]....
        /*09e8*/ 	.word	0x00019e20


	//   ....[189]....
        /*09ec*/ 	.word	0x00019e50


	//   ....[190]....
        /*09f0*/ 	.word	0x00019e80


	//   ....[191]....
        /*09f4*/ 	.word	0x00019f40


	//   ....[192]....
        /*09f8*/ 	.word	0x00019f60


	//   ....[193]....
        /*09fc*/ 	.word	0x00019fd0


	//   ....[194]....
        /*0a00*/ 	.word	0x0001a440


	//   ....[195]....
        /*0a04*/ 	.word	0x0001a760


	//   ....[196]....
        /*0a08*/ 	.word	0x0001a7f0


	//   ....[197]....
        /*0a0c*/ 	.word	0x0001a890


	//   ....[198]....
        /*0a10*/ 	.word	0x0001a920


	//   ....[199]....
        /*0a14*/ 	.word	0x0001a9c0


	//   ....[200]....
        /*0a18*/ 	.word	0x0001aa50


	//   ....[201]....
        /*0a1c*/ 	.word	0x0001aaf0


	//   ....[202]....
        /*0a20*/ 	.word	0x0001ab80


	//   ....[203]....
        /*0a24*/ 	.word	0x0001ac70


	//   ....[204]....
        /*0a28*/ 	.word	0x0001ad00


	//   ....[205]....
        /*0a2c*/ 	.word	0x0001ada0


	//   ....[206]....
        /*0a30*/ 	.word	0x0001ae30


	//   ....[207]....
        /*0a34*/ 	.word	0x0001aed0


	//   ....[208]....
        /*0a38*/ 	.word	0x0001af60


	//   ....[209]....
        /*0a3c*/ 	.word	0x0001b000


	//   ....[210]....
        /*0a40*/ 	.word	0x0001b090


	//   ....[211]....
        /*0a44*/ 	.word	0x0001b180


	//   ....[212]....
        /*0a48*/ 	.word	0x0001b210


	//   ....[213]....
        /*0a4c*/ 	.word	0x0001b2a0


	//   ....[214]....
        /*0a50*/ 	.word	0x0001b330


	//   ....[215]....
        /*0a54*/ 	.word	0x0001b3c0


	//   ....[216]....
        /*0a58*/ 	.word	0x0001b450


	//   ....[217]....
        /*0a5c*/ 	.word	0x0001b4e0


	//   ....[218]....
        /*0a60*/ 	.word	0x0001b570


	//   ....[219]....
        /*0a64*/ 	.word	0x0001b650


	//   ....[220]....
        /*0a68*/ 	.word	0x0001b700


	//   ....[221]....
        /*0a6c*/ 	.word	0x0001b790


	//   ....[222]....
        /*0a70*/ 	.word	0x0001b7e0


	//   ....[223]....
        /*0a74*/ 	.word	0x0001b830


	//   ....[224]....
        /*0a78*/ 	.word	0x0001b910


	//   ....[225]....
        /*0a7c*/ 	.word	0x0001b9a0


	//   ....[226]....
        /*0a80*/ 	.word	0x0001b9f0


	//   ....[227]....
        /*0a84*/ 	.word	0x0001ba40


	//   ....[228]....
        /*0a88*/ 	.word	0x0001bc50


	//   ....[229]....
        /*0a8c*/ 	.word	0x0001bca0


	//   ....[230]....
        /*0a90*/ 	.word	0x0001bd30


	//   ....[231]....
        /*0a94*/ 	.word	0x0001bdc0


	//   ....[232]....
        /*0a98*/ 	.word	0x0001be50


	//   ....[233]....
        /*0a9c*/ 	.word	0x0001bee0


	//   ....[234]....
        /*0aa0*/ 	.word	0x0001bf70


	//   ....[235]....
        /*0aa4*/ 	.word	0x0001c000


	//   ....[236]....
        /*0aa8*/ 	.word	0x0001c0c0


	//   ....[237]....
        /*0aac*/ 	.word	0x0001c3a0


	//   ....[238]....
        /*0ab0*/ 	.word	0x0001c490


	//   ....[239]....
        /*0ab4*/ 	.word	0x0001c530


	//   ....[240]....
        /*0ab8*/ 	.word	0x0001c590


	//   ....[241]....
        /*0abc*/ 	.word	0x0001c690


	//   ....[242]....
        /*0ac0*/ 	.word	0x0001c700


	//   ....[243]....
        /*0ac4*/ 	.word	0x0001c800


	//   ....[244]....
        /*0ac8*/ 	.word	0x0001c870


	//   ....[245]....
        /*0acc*/ 	.word	0x0001c970


	//   ....[246]....
        /*0ad0*/ 	.word	0x0001c9e0


	//   ....[247]....
        /*0ad4*/ 	.word	0x0001cae0


	//   ....[248]....
        /*0ad8*/ 	.word	0x0001cb50


	//   ....[249]....
        /*0adc*/ 	.word	0x0001cc50


	//   ....[250]....
        /*0ae0*/ 	.word	0x0001ccc0


	//   ....[251]....
        /*0ae4*/ 	.word	0x0001cdc0


	//   ....[252]....
        /*0ae8*/ 	.word	0x0001ce30


	//   ....[253]....
        /*0aec*/ 	.word	0x0001cf10


	//   ....[254]....
        /*0af0*/ 	.word	0x0001d000


	//   ....[255]....
        /*0af4*/ 	.word	0x0001d070


	//   ....[0]....
        /*0af8*/ 	.word	0x0001d0f0


	//   ....[1]....
        /*0afc*/ 	.word	0x0001d1a0


	//   ....[2]....
        /*0b00*/ 	.word	0x0001d220


	//   ....[3]....
        /*0b04*/ 	.word	0x0001d2f0


	//   ....[4]....
        /*0b08*/ 	.word	0x0001d370


	//   ....[5]....
        /*0b0c*/ 	.word	0x0001d440


	//   ....[6]....
        /*0b10*/ 	.word	0x0001d4c0


	//   ....[7]....
        /*0b14*/ 	.word	0x0001d590


	//   ....[8]....
        /*0b18*/ 	.word	0x0001d610


	//   ....[9]....
        /*0b1c*/ 	.word	0x0001d6e0


	//   ....[10]....
        /*0b20*/ 	.word	0x0001d760


	//   ....[11]....
        /*0b24*/ 	.word	0x0001d820


	//   ....[12]....
        /*0b28*/ 	.word	0x0001d8b0


	//   ....[13]....
        /*0b2c*/ 	.word	0x0001d960


	//   ....[14]....
        /*0b30*/ 	.word	0x0001da90


	//   ....[15]....
        /*0b34*/ 	.word	0x0001db30


	//   ....[16]....
        /*0b38*/ 	.word	0x0001dba0


	//   ....[17]....
        /*0b3c*/ 	.word	0x0001dc60


	//   ....[18]....
        /*0b40*/ 	.word	0x0001dcc0


	//   ....[19]....
        /*0b44*/ 	.word	0x0001dd80


	//   ....[20]....
        /*0b48*/ 	.word	0x0001dde0


	//   ....[21]....
        /*0b4c*/ 	.word	0x0001dea0


	//   ....[22]....
        /*0b50*/ 	.word	0x0001df00


	//   ....[23]....
        /*0b54*/ 	.word	0x0001dfc0


	//   ....[24]....
        /*0b58*/ 	.word	0x0001e020


	//   ....[25]....
        /*0b5c*/ 	.word	0x0001e0e0


	//   ....[26]....
        /*0b60*/ 	.word	0x0001e140


	//   ....[27]....
        /*0b64*/ 	.word	0x0001e200


	//   ....[28]....
        /*0b68*/ 	.word	0x0001e260


	//   ....[29]....
        /*0b6c*/ 	.word	0x0001e320


	//   ....[30]....
        /*0b70*/ 	.word	0x0001e410


	//   ....[31]....
        /*0b74*/ 	.word	0x0001e4b0


	//   ....[32]....
        /*0b78*/ 	.word	0x0001e510


	//   ....[33]....
        /*0b7c*/ 	.word	0x0001e5f0


	//   ....[34]....
        /*0b80*/ 	.word	0x0001e650


	//   ....[35]....
        /*0b84*/ 	.word	0x0001e730


	//   ....[36]....
        /*0b88*/ 	.word	0x0001e790


	//   ....[37]....
        /*0b8c*/ 	.word	0x0001e870


	//   ....[38]....
        /*0b90*/ 	.word	0x0001e8d0


	//   ....[39]....
        /*0b94*/ 	.word	0x0001e9b0


	//   ....[40]....
        /*0b98*/ 	.word	0x0001ea10


	//   ....[41]....
        /*0b9c*/ 	.word	0x0001eaf0


	//   ....[42]....
        /*0ba0*/ 	.word	0x0001eb50


	//   ....[43]....
        /*0ba4*/ 	.word	0x0001ec30


	//   ....[44]....
        /*0ba8*/ 	.word	0x0001ec90


	//   ....[45]....
        /*0bac*/ 	.word	0x0001ed60


	//   ....[46]....
        /*0bb0*/ 	.word	0x0001ee80


	//   ....[47]....
        /*0bb4*/ 	.word	0x0001ef30


	//   ....[48]....
        /*0bb8*/ 	.word	0x0001efe0


	//   ....[49]....
        /*0bbc*/ 	.word	0x0001f0b0


	//   ....[50]....
        /*0bc0*/ 	.word	0x0001f110


	//   ....[51]....
        /*0bc4*/ 	.word	0x0001f1f0


	//   ....[52]....
        /*0bc8*/ 	.word	0x0001f250


	//   ....[53]....
        /*0bcc*/ 	.word	0x0001f320


	//   ....[54]....
        /*0bd0*/ 	.word	0x0001f380


	//   ....[55]....
        /*0bd4*/ 	.word	0x0001f450


	//   ....[56]....
        /*0bd8*/ 	.word	0x0001f4b0


	//   ....[57]....
        /*0bdc*/ 	.word	0x0001f590


	//   ....[58]....
        /*0be0*/ 	.word	0x0001f5f0


	//   ....[59]....
        /*0be4*/ 	.word	0x0001f6c0


	//   ....[60]....
        /*0be8*/ 	.word	0x0001f720


	//   ....[61]....
        /*0bec*/ 	.word	0x0001f7e0


	//   ....[62]....
        /*0bf0*/ 	.word	0x0001f870


	//   ....[63]....
        /*0bf4*/ 	.word	0x0001f910


	//   ....[64]....
        /*0bf8*/ 	.word	0x0001fa30


	//   ....[65]....
        /*0bfc*/ 	.word	0x0001faa0


	//   ....[66]....
        /*0c00*/ 	.word	0x0001fb10


	//   ....[67]....
        /*0c04*/ 	.word	0x0001fb80


	//   ....[68]....
        /*0c08*/ 	.word	0x0001fbf0


	//   ....[69]....
        /*0c0c*/ 	.word	0x0001fc70


	//   ....[70]....
        /*0c10*/ 	.word	0x0001fd00


	//   ....[71]....
        /*0c14*/ 	.word	0x0001fd90


	//   ....[72]....
        /*0c18*/ 	.word	0x0001fe00


	//   ....[73]....
        /*0c1c*/ 	.word	0x0001fe70


	//   ....[74]....
        /*0c20*/ 	.word	0x0001fee0


	//   ....[75]....
        /*0c24*/ 	.word	0x0001ff60


	//   ....[76]....
        /*0c28*/ 	.word	0x0001ffd0


	//   ....[77]....
        /*0c2c*/ 	.word	0x00020070


	//   ....[78]....
        /*0c30*/ 	.word	0x00020100


	//   ....[79]....
        /*0c34*/ 	.word	0x00020220


	//----- nvinfo : EIATTR_REG_RECONFIG
	.align		4
.L_909:
        /*0c38*/ 	.byte	0x01, 0x54
	.zero		2


	//----- nvinfo : EIATTR_SYSCALL_OFFSETS
	.align		4
        /*0c3c*/ 	.byte	0x04, 0x46
        /*0c3e*/ 	.short	(.L_911 - .L_910)


	//   ....[0]....
.L_910:
        /*0c40*/ 	.word	0x00001890


	//   ....[1]....
        /*0c44*/ 	.word	0x000019e0


	//   ....[2]....
        /*0c48*/ 	.word	0x000084e0


	//   ....[3]....
        /*0c4c*/ 	.word	0x00008830


	//   ....[4]....
        /*0c50*/ 	.word	0x00016420


	//   ....[5]....
        /*0c54*/ 	.word	0x00016570


	//   ....[6]....
        /*0c58*/ 	.word	0x00016660


	//   ....[7]....
        /*0c5c*/ 	.word	0x00017620


	//----- nvinfo : EIATTR_MBARRIER_INSTR_OFFSETS
	.align		4
.L_911:
        /*0c60*/ 	.byte	0x04, 0x39
        /*0c62*/ 	.short	(.L_913 - .L_912)


	//   ....[0]....
.L_912:
        /*0c64*/ 	.word	0x00000250
        /*0c68*/ 	.word	0x000000ff
        /*0c6c*/ 	.word	0x00028800
        /*0c70*/ 	.short	0x0100
        /*0c72*/ 	.byte	0x08
	.zero		1


	//   ....[1]....
        /*0c74*/ 	.word	0x00000260
        /*0c78*/ 	.word	0x000000ff
        /*0c7c*/ 	.word	0x00028820
        /*0c80*/ 	.short	0x0100
        /*0c82*/ 	.byte	0x08
	.zero		1


	//   ....[2]....
        /*0c84*/ 	.word	0x00000350
        /*0c88*/ 	.word	0x000000ff
        /*0c8c*/ 	.word	0x00028830
        /*0c90*/ 	.short	0x0100
        /*0c92*/ 	.byte	0x08
	.zero		1


	//   ....[3]....
        /*0c94*/ 	.word	0x00000360
        /*0c98*/ 	.word	0x000000ff
        /*0c9c*/ 	.word	0x00028840
        /*0ca0*/ 	.short	0x0100
        /*0ca2*/ 	.byte	0x08
	.zero		1


	//   ....[4]....
        /*0ca4*/ 	.word	0x00000370
        /*0ca8*/ 	.word	0x000000ff
        /*0cac*/ 	.word	0x00028838
        /*0cb0*/ 	.short	0x0100
        /*0cb2*/ 	.byte	0x08
	.zero		1


	//   ....[5]....
        /*0cb4*/ 	.word	0x00000380
        /*0cb8*/ 	.word	0x000000ff
        /*0cbc*/ 	.word	0x00028848
        /*0cc0*/ 	.short	0x0100
        /*0cc2*/ 	.byte	0x08
	.zero		1


	//   ....[6]....
        /*0cc4*/ 	.word	0x000004b0
        /*0cc8*/ 	.word	0x000000ff
        /*0ccc*/ 	.word	0x00028850
        /*0cd0*/ 	.short	0x0100
        /*0cd2*/ 	.byte	0x08
	.zero		1


	//   ....[7]....
        /*0cd4*/ 	.word	0x000004c0
        /*0cd8*/ 	.word	0x000000ff
        /*0cdc*/ 	.word	0x00028860
        /*0ce0*/ 	.short	0x0100
        /*0ce2*/ 	.byte	0x08
	.zero		1


	//   ....[8]....
        /*0ce4*/ 	.word	0x000004d0
        /*0ce8*/ 	.word	0x000000ff
        /*0cec*/ 	.word	0x00028858
        /*0cf0*/ 	.short	0x0100
        /*0cf2*/ 	.byte	0x08
	.zero		1


	//   ....[9]....
        /*0cf4*/ 	.word	0x000004e0
        /*0cf8*/ 	.word	0x000000ff
        /*0cfc*/ 	.word	0x00028868
        /*0d00*/ 	.short	0x0100
        /*0d02*/ 	.byte	0x08
	.zero		1


	//   ....[10]....
        /*0d04*/ 	.word	0x000005d0
        /*0d08*/ 	.word	0x000000ff
        /*0d0c*/ 	.word	0x00028870
        /*0d10*/ 	.short	0x0100
        /*0d12*/ 	.byte	0x06
	.zero		1


	//   ....[11]....
        /*0d14*/ 	.word	0x000005e0
        /*0d18*/ 	.word	0x000000ff
        /*0d1c*/ 	.word	0x00028880
        /*0d20*/ 	.short	0x0100
        /*0d22*/ 	.byte	0x06
	.zero		1


	//   ....[12]....
        /*0d24*/ 	.word	0x000005f0
        /*0d28*/ 	.word	0x000000ff
        /*0d2c*/ 	.word	0x00028878
        /*0d30*/ 	.short	0x0100
        /*0d32*/ 	.byte	0x06
	.zero		1


	//   ....[13]....
        /*0d34*/ 	.word	0x00000600
        /*0d38*/ 	.word	0x000000ff
        /*0d3c*/ 	.word	0x00028888
        /*0d40*/ 	.short	0x0100
        /*0d42*/ 	.byte	0x06
	.zero		1


	//   ....[14]....
        /*0d44*/ 	.word	0x00000730
        /*0d48*/ 	.word	0x000000ff
        /*0d4c*/ 	.word	0x00028890
        /*0d50*/ 	.short	0x0100
        /*0d52*/ 	.byte	0x08
	.zero		1


	//   ....[15]....
        /*0d54*/ 	.word	0x00000740
        /*0d58*/ 	.word	0x000000ff
        /*0d5c*/ 	.word	0x000288a0
        /*0d60*/ 	.short	0x0100
        /*0d62*/ 	.byte	0x08
	.zero		1


	//   ....[16]....
        /*0d64*/ 	.word	0x00000750
        /*0d68*/ 	.word	0x000000ff
        /*0d6c*/ 	.word	0x00028898
        /*0d70*/ 	.short	0x0100
        /*0d72*/ 	.byte	0x08
	.zero		1


	//   ....[17]....
        /*0d74*/ 	.word	0x00000760
        /*0d78*/ 	.word	0x000000ff
        /*0d7c*/ 	.word	0x000288a8
        /*0d80*/ 	.short	0x0100
        /*0d82*/ 	.byte	0x08
	.zero		1


	//   ....[18]....
        /*0d84*/ 	.word	0x00000890
        /*0d88*/ 	.word	0x000000ff
        /*0d8c*/ 	.word	0x000288b0
        /*0d90*/ 	.short	0x0100
        /*0d92*/ 	.byte	0x08
	.zero		1


	//   ....[19]....
        /*0d94*/ 	.word	0x000008a0
        /*0d98*/ 	.word	0x000000ff
        /*0d9c*/ 	.word	0x000288c0
        /*0da0*/ 	.short	0x0100
        /*0da2*/ 	.byte	0x08
	.zero		1


	//   ....[20]....
        /*0da4*/ 	.word	0x000008b0
        /*0da8*/ 	.word	0x000000ff
        /*0dac*/ 	.word	0x000288b8
        /*0db0*/ 	.short	0x0100
        /*0db2*/ 	.byte	0x08
	.zero		1


	//   ....[21]....
        /*0db4*/ 	.word	0x000008c0
        /*0db8*/ 	.word	0x000000ff
        /*0dbc*/ 	.word	0x000288c8
        /*0dc0*/ 	.short	0x0100
        /*0dc2*/ 	.byte	0x08
	.zero		1


	//   ....[22]....
        /*0dc4*/ 	.word	0x00002f10
        /*0dc8*/ 	.word	0x0000005c
        /*0dcc*/ 	.word	0x00028890
        /*0dd0*/ 	.short	0x010a
        /*0dd2*/ 	.byte	0x3f
	.zero		1


	//   ....[23]....
        /*0dd4*/ 	.word	0x00005320
        /*0dd8*/ 	.word	0x0000005c
        /*0ddc*/ 	.word	0x00028890
        /*0de0*/ 	.short	0x010a
        /*0de2*/ 	.byte	0x3f
	.zero		1


	//   ....[24]....
        /*0de4*/ 	.word	0x00007250
        /*0de8*/ 	.word	0x0000005c
        /*0dec*/ 	.word	0x00028890
        /*0df0*/ 	.short	0x010a
        /*0df2*/ 	.byte	0x3f
	.zero		1


	//   ....[25]....
        /*0df4*/ 	.word	0x00007970
        /*0df8*/ 	.word	0x0000000b
        /*0dfc*/ 	.word	0x00000000
        /*0e00*/ 	.short	0x0101
        /*0e02*/ 	.byte	0x3f
	.zero		1


	//   ....[26]....
        /*0e04*/ 	.word	0x000079b0
        /*0e08*/ 	.word	0x0000005c
        /*0e0c*/ 	.word	0x000288b0
        /*0e10*/ 	.short	0x010a
        /*0e12*/ 	.byte	0x3f
	.zero		1


	//   ....[27]....
        /*0e14*/ 	.word	0x00007fe0
        /*0e18*/ 	.word	0x0000005c
        /*0e1c*/ 	.word	0x00000000
        /*0e20*/ 	.short	0x0101
        /*0e22*/ 	.byte	0x3f
	.zero		1


	//   ....[28]....
        /*0e24*/ 	.word	0x00008560
        /*0e28*/ 	.word	0x0000009c
        /*0e2c*/ 	.word	0x00028800
        /*0e30*/ 	.short	0x010a
        /*0e32*/ 	.byte	0x3f
	.zero		1


	//   ....[29]....
        /*0e34*/ 	.word	0x000085b0
        /*0e38*/ 	.word	0x0000009c
        /*0e3c*/ 	.word	0x00028800
        /*0e40*/ 	.short	0x010a
        /*0e42*/ 	.byte	0x3f
	.zero		1


	//   ....[30]....
        /*0e44*/ 	.word	0x00008b20
        /*0e48*/ 	.word	0x0000009c
        /*0e4c*/ 	.word	0x00028800
        /*0e50*/ 	.short	0x010a
        /*0e52*/ 	.byte	0x3f
	.zero		1


	//   ....[31]....
        /*0e54*/ 	.word	0x0000a540
        /*0e58*/ 	.word	0x0000009c
        /*0e5c*/ 	.word	0x00028800
        /*0e60*/ 	.short	0x010a
        /*0e62*/ 	.byte	0x3f
	.zero		1


	//   ....[32]....
        /*0e64*/ 	.word	0x0000be20
        /*0e68*/ 	.word	0x00000003
        /*0e6c*/ 	.word	0x00028830
        /*0e70*/ 	.short	0x010a
        /*0e72*/ 	.byte	0x3f
	.zero		1


	//   ....[33]....
        /*0e74*/ 	.word	0x0000be70
        /*0e78*/ 	.word	0x00000003
        /*0e7c*/ 	.word	0x00028830
        /*0e80*/ 	.short	0x010a
        /*0e82*/ 	.byte	0x3f
	.zero		1


	//   ....[34]....
        /*0e84*/ 	.word	0x0000ca80
        /*0e88*/ 	.word	0x00000003
        /*0e8c*/ 	.word	0x00000000
        /*0e90*/ 	.short	0x0101
        /*0e92*/ 	.byte	0x3f
	.zero		1


	//   ....[35]....
        /*0e94*/ 	.word	0x0000ebf0
        /*0e98*/ 	.word	0x00000005
        /*0e9c*/ 	.word	0x00028830
        /*0ea0*/ 	.short	0x010a
        /*0ea2*/ 	.byte	0x3f
	.zero		1


	//   ....[36]....
        /*0ea4*/ 	.word	0x0000ec40
        /*0ea8*/ 	.word	0x00000005
        /*0eac*/ 	.word	0x00028830
        /*0eb0*/ 	.short	0x010a
        /*0eb2*/ 	.byte	0x3f
	.zero		1


	//   ....[37]....
        /*0eb4*/ 	.word	0x0000f080
        /*0eb8*/ 	.word	0x00000005
        /*0ebc*/ 	.word	0x00028850
        /*0ec0*/ 	.short	0x010a
        /*0ec2*/ 	.byte	0x3f
	.zero		1


	//   ....[38]....
        /*0ec4*/ 	.word	0x0000f0c0
        /*0ec8*/ 	.word	0x00000005
        /*0ecc*/ 	.word	0x00028850
        /*0ed0*/ 	.short	0x010a
        /*0ed2*/ 	.byte	0x3f
	.zero		1


	//   ....[39]....
        /*0ed4*/ 	.word	0x00010c90
        /*0ed8*/ 	.word	0x00000003
        /*0edc*/ 	.word	0x00000000
        /*0ee0*/ 	.short	0x0101
        /*0ee2*/ 	.byte	0x3f
	.zero		1


	//   ....[40]....
        /*0ee4*/ 	.word	0x00010f60
        /*0ee8*/ 	.word	0x00000007
        /*0eec*/ 	.word	0x00000000
        /*0ef0*/ 	.short	0x0101
        /*0ef2*/ 	.byte	0x3f
	.zero		1


	//   ....[41]....
        /*0ef4*/ 	.word	0x00011590
        /*0ef8*/ 	.word	0x0000000b
        /*0efc*/ 	.word	0x00028850
        /*0f00*/ 	.short	0x010a
        /*0f02*/ 	.byte	0x3f
	.zero		1


	//   ....[42]....
        /*0f04*/ 	.word	0x00011610
        /*0f08*/ 	.word	0x0000000b
        /*0f0c*/ 	.word	0x00028850
        /*0f10*/ 	.short	0x010a
        /*0f12*/ 	.byte	0x3f
	.zero		1


	//   ....[43]....
        /*0f14*/ 	.word	0x00011bf0
        /*0f18*/ 	.word	0x00000005
        /*0f1c*/ 	.word	0x00000000
        /*0f20*/ 	.short	0x0101
        /*0f22*/ 	.byte	0x3f
	.zero		1


	//   ....[44]....
        /*0f24*/ 	.word	0x00013100
        /*0f28*/ 	.word	0x00000000
        /*0f2c*/ 	.word	0x00000000
        /*0f30*/ 	.short	0x0101
        /*0f32*/ 	.byte	0x3f
	.zero		1


	//   ....[45]....
        /*0f34*/ 	.word	0x00015280
        /*0f38*/ 	.word	0x00000016
        /*0f3c*/ 	.word	0x00028820
        /*0f40*/ 	.short	0x010a
        /*0f42*/ 	.byte	0x3f
	.zero		1


	//   ....[46]....
        /*0f44*/ 	.word	0x00015310
        /*0f48*/ 	.word	0x00000005
        /*0f4c*/ 	.word	0x000288a0
        /*0f50*/ 	.short	0x010a
        /*0f52*/ 	.byte	0x3f
	.zero		1


	//   ....[47]....
        /*0f54*/ 	.word	0x00015670
        /*0f58*/ 	.word	0x00000005
        /*0f5c*/ 	.word	0x000288c0
        /*0f60*/ 	.short	0x010a
        /*0f62*/ 	.byte	0x3f
	.zero		1


	//   ....[48]....
        /*0f64*/ 	.word	0x00015aa0
        /*0f68*/ 	.word	0x00000008
        /*0f6c*/ 	.word	0x000288a0
        /*0f70*/ 	.short	0x010a
        /*0f72*/ 	.byte	0x3f
	.zero		1


	//   ....[49]....
        /*0f74*/ 	.word	0x00015de0
        /*0f78*/ 	.word	0x00000008
        /*0f7c*/ 	.word	0x000288c0
        /*0f80*/ 	.short	0x010a
        /*0f82*/ 	.byte	0x3f
	.zero		1


	//   ....[50]....
        /*0f84*/ 	.word	0x00016b80
        /*0f88*/ 	.word	0x00000007
        /*0f8c*/ 	.word	0x00028840
        /*0f90*/ 	.short	0x010a
        /*0f92*/ 	.byte	0x3f
	.zero		1


	//   ....[51]....
        /*0f94*/ 	.word	0x00017300
        /*0f98*/ 	.word	0x00000007
        /*0f9c*/ 	.word	0x00028830
        /*0fa0*/ 	.short	0x0107
        /*0fa2*/ 	.byte	0x3f
	.zero		1


	//   ....[52]....
        /*0fa4*/ 	.word	0x000173d0
        /*0fa8*/ 	.word	0x00000007
        /*0fac*/ 	.word	0x00028830
        /*0fb0*/ 	.short	0x0101
        /*0fb2*/ 	.byte	0x3f
	.zero		1


	//   ....[53]....
        /*0fb4*/ 	.word	0x00017ed0
        /*0fb8*/ 	.word	0x00000016
        /*0fbc*/ 	.word	0x00028800
        /*0fc0*/ 	.short	0x0107
        /*0fc2*/ 	.byte	0x3f
	.zero		1


	//   ....[54]....
        /*0fc4*/ 	.word	0x00017fd0
        /*0fc8*/ 	.word	0x00000016
        /*0fcc*/ 	.word	0x00028800
        /*0fd0*/ 	.short	0x0101
        /*0fd2*/ 	.byte	0x3f
	.zero		1


	//   ....[55]....
        /*0fd4*/ 	.word	0x00018000
        /*0fd8*/ 	.word	0x00000016
        /*0fdc*/ 	.word	0x00028820
        /*0fe0*/ 	.short	0x010a
        /*0fe2*/ 	.byte	0x3f
	.zero		1


	//   ....[56]....
        /*0fe4*/ 	.word	0x00018390
        /*0fe8*/ 	.word	0x00000006
        /*0fec*/ 	.word	0x00028840
        /*0ff0*/ 	.short	0x010a
        /*0ff2*/ 	.byte	0x3f
	.zero		1


	//   ....[57]....
        /*0ff4*/ 	.word	0x000188b0
        /*0ff8*/ 	.word	0x00000006
        /*0ffc*/ 	.word	0x00028830
        /*1000*/ 	.short	0x0107
        /*1002*/ 	.byte	0x3f
	.zero		1


	//   ....[58]....
        /*1004*/ 	.word	0x00018970
        /*1008*/ 	.word	0x00000006
        /*100c*/ 	.word	0x00028830
        /*1010*/ 	.short	0x0101
        /*1012*/ 	.byte	0x3f
	.zero		1


	//   ....[59]....
        /*1014*/ 	.word	0x000189d0
        /*1018*/ 	.word	0x00000006
        /*101c*/ 	.word	0x00028860
        /*1020*/ 	.short	0x010a
        /*1022*/ 	.byte	0x3f
	.zero		1


	//   ....[60]....
        /*1024*/ 	.word	0x00018f10
        /*1028*/ 	.word	0x00000006
        /*102c*/ 	.word	0x00028850
        /*1030*/ 	.short	0x0107
        /*1032*/ 	.byte	0x3f
	.zero		1


	//   ....[61]....
        /*1034*/ 	.word	0x000190c0
        /*1038*/ 	.word	0x00000006
        /*103c*/ 	.word	0x00028850
        /*1040*/ 	.short	0x0101
        /*1042*/ 	.byte	0x3f
	.zero		1


	//   ....[62]....
        /*1044*/ 	.word	0x000192d0
        /*1048*/ 	.word	0x00000000
        /*104c*/ 	.word	0x00028860
        /*1050*/ 	.short	0x010a
        /*1052*/ 	.byte	0x3f
	.zero		1


	//   ....[63]....
        /*1054*/ 	.word	0x00019800
        /*1058*/ 	.word	0x00000000
        /*105c*/ 	.word	0x00028850
        /*1060*/ 	.short	0x0107
        /*1062*/ 	.byte	0x3f
	.zero		1


	//   ....[64]....
        /*1064*/ 	.word	0x000198c0
        /*1068*/ 	.word	0x00000000
        /*106c*/ 	.word	0x00028850
        /*1070*/ 	.short	0x0101
        /*1072*/ 	.byte	0x3f
	.zero		1


	//   ....[65]....
        /*1074*/ 	.word	0x0001a3c0
        /*1078*/ 	.word	0x00000004
        /*107c*/ 	.word	0x00028820
        /*1080*/ 	.short	0x010a
        /*1082*/ 	.byte	0x3f
	.zero		1


	//   ....[66]....
        /*1084*/ 	.word	0x0001a530
        /*1088*/ 	.word	0x00000005
        /*108c*/ 	.word	0x00028840
        /*1090*/ 	.short	0x010a
        /*1092*/ 	.byte	0x3f
	.zero		1


	//   ....[67]....
        /*1094*/ 	.word	0x0001a5d0
        /*1098*/ 	.word	0x00000019
        /*109c*/ 	.word	0x00028840
        /*10a0*/ 	.short	0x010a
        /*10a2*/ 	.byte	0x3f
	.zero		1


	//   ....[68]....
        /*10a4*/ 	.word	0x0001a610
        /*10a8*/ 	.word	0x00000005
        /*10ac*/ 	.word	0x00028860
        /*10b0*/ 	.short	0x010a
        /*10b2*/ 	.byte	0x3f
	.zero		1


	//   ....[69]....
        /*10b4*/ 	.word	0x0001a650
        /*10b8*/ 	.word	0x00000019
        /*10bc*/ 	.word	0x00028860
        /*10c0*/ 	.short	0x010a
        /*10c2*/ 	.byte	0x3f
	.zero		1


	//   ....[70]....
        /*10c4*/ 	.word	0x0001a6b0
        /*10c8*/ 	.word	0x0000005c
        /*10cc*/ 	.word	0x00028890
        /*10d0*/ 	.short	0x010a
        /*10d2*/ 	.byte	0x3f
	.zero		1


	//   ....[71]....
        /*10d4*/ 	.word	0x0001abc0
        /*10d8*/ 	.word	0x0000005c
        /*10dc*/ 	.word	0x00028890
        /*10e0*/ 	.short	0x010a
        /*10e2*/ 	.byte	0x3f
	.zero		1


	//   ....[72]....
        /*10e4*/ 	.word	0x0001b0d0
        /*10e8*/ 	.word	0x0000005c
        /*10ec*/ 	.word	0x00028890
        /*10f0*/ 	.short	0x010a
        /*10f2*/ 	.byte	0x3f
	.zero		1


	//   ....[73]....
        /*10f4*/ 	.word	0x0001b5a0
        /*10f8*/ 	.word	0x0000005c
        /*10fc*/ 	.word	0x000288b0
        /*1100*/ 	.short	0x010a
        /*1102*/ 	.byte	0x3f
	.zero		1


	//   ....[74]....
        /*1104*/ 	.word	0x0001b860
        /*1108*/ 	.word	0x0000009c
        /*110c*/ 	.word	0x00028800
        /*1110*/ 	.short	0x010a
        /*1112*/ 	.byte	0x3f
	.zero		1


	//   ....[75]....
        /*1114*/ 	.word	0x0001ba70
        /*1118*/ 	.word	0x0000009c
        /*111c*/ 	.word	0x00028800
        /*1120*/ 	.short	0x010a
        /*1122*/ 	.byte	0x3f
	.zero		1


	//   ....[76]....
        /*1124*/ 	.word	0x0001bac0
        /*1128*/ 	.word	0x00000003
        /*112c*/ 	.word	0x00028830
        /*1130*/ 	.short	0x010a
        /*1132*/ 	.byte	0x3f
	.zero		1


	//   ....[77]....
        /*1134*/ 	.word	0x0001bb10
        /*1138*/ 	.word	0x00000005
        /*113c*/ 	.word	0x00028830
        /*1140*/ 	.short	0x010a
        /*1142*/ 	.byte	0x3f
	.zero		1


	//   ....[78]....
        /*1144*/ 	.word	0x0001bb60
        /*1148*/ 	.word	0x00000005
        /*114c*/ 	.word	0x00028850
        /*1150*/ 	.short	0x010a
        /*1152*/ 	.byte	0x3f
	.zero		1


	//   ....[79]....
        /*1154*/ 	.word	0x0001bbb0
        /*1158*/ 	.word	0x0000000b
        /*115c*/ 	.word	0x00028850
        /*1160*/ 	.short	0x010a
        /*1162*/ 	.byte	0x3f
	.zero		1


	//   ....[80]....
        /*1164*/ 	.word	0x0001c180
        /*1168*/ 	.word	0x00000016
        /*116c*/ 	.word	0x00028820
        /*1170*/ 	.short	0x010a
        /*1172*/ 	.byte	0x3f
	.zero		1


	//   ....[81]....
        /*1174*/ 	.word	0x0001c1d0
        /*1178*/ 	.word	0x00000005
        /*117c*/ 	.word	0x000288a0
        /*1180*/ 	.short	0x010a
        /*1182*/ 	.byte	0x3f
	.zero		1


	//   ....[82]....
        /*1184*/ 	.word	0x0001c220
        /*1188*/ 	.word	0x00000005
        /*118c*/ 	.word	0x000288c0
        /*1190*/ 	.short	0x010a
        /*1192*/ 	.byte	0x3f
	.zero		1


	//   ....[83]....
        /*1194*/ 	.word	0x0001c270
        /*1198*/ 	.word	0x00000008
        /*119c*/ 	.word	0x000288a0
        /*11a0*/ 	.short	0x010a
        /*11a2*/ 	.byte	0x3f
	.zero		1


	//   ....[84]....
        /*11a4*/ 	.word	0x0001c2c0
        /*11a8*/ 	.word	0x00000008
        /*11ac*/ 	.word	0x000288c0
        /*11b0*/ 	.short	0x010a
        /*11b2*/ 	.byte	0x3f
	.zero		1


	//   ....[85]....
        /*11b4*/ 	.word	0x0001c3e0
        /*11b8*/ 	.word	0x00000007
        /*11bc*/ 	.word	0x00028840
        /*11c0*/ 	.short	0x010a
        /*11c2*/ 	.byte	0x3f
	.zero		1


	//   ....[86]....
        /*11c4*/ 	.word	0x0001d990
        /*11c8*/ 	.word	0x00000016
        /*11cc*/ 	.word	0x00028820
        /*11d0*/ 	.short	0x010a
        /*11d2*/ 	.byte	0x3f
	.zero		1


	//   ....[87]....
        /*11d4*/ 	.word	0x0001d9e0
        /*11d8*/ 	.word	0x00000006
        /*11dc*/ 	.word	0x00028840
        /*11e0*/ 	.short	0x010a
        /*11e2*/ 	.byte	0x3f
	.zero		1


	//   ....[88]....
        /*11e4*/ 	.word	0x0001e360
        /*11e8*/ 	.word	0x00000006
        /*11ec*/ 	.word	0x00028860
        /*11f0*/ 	.short	0x010a
        /*11f2*/ 	.byte	0x3f
	.zero		1


	//   ....[89]....
        /*11f4*/ 	.word	0x0001edd0
        /*11f8*/ 	.word	0x00000000
        /*11fc*/ 	.word	0x00028860
        /*1200*/ 	.short	0x010a
        /*1202*/ 	.byte	0x3f
	.zero		1


	//   ....[90]....
        /*1204*/ 	.word	0x00020140
        /*1208*/ 	.word	0x00000004
        /*120c*/ 	.word	0x00028820
        /*1210*/ 	.short	0x010a
        /*1212*/ 	.byte	0x3f
	.zero		1


	//   ....[91]....
        /*1214*/ 	.word	0x000202e0
        /*1218*/ 	.word	0x00000005
        /*121c*/ 	.word	0x00028840
        /*1220*/ 	.short	0x010a
        /*1222*/ 	.byte	0x3f
	.zero		1


	//   ....[92]....
        /*1224*/ 	.word	0x00020330
        /*1228*/ 	.word	0x00000019
        /*122c*/ 	.word	0x00028840
        /*1230*/ 	.short	0x010a
        /*1232*/ 	.byte	0x3f
	.zero		1


	//   ....[93]....
        /*1234*/ 	.word	0x00020380
        /*1238*/ 	.word	0x00000005
        /*123c*/ 	.word	0x00028860
        /*1240*/ 	.short	0x010a
        /*1242*/ 	.byte	0x3f
	.zero		1


	//----- nvinfo : EIATTR_NUM_MBARRIERS
	.align		4
.L_913:
        /*1244*/ 	.byte	0x03, 0x38
        /*1246*/ 	.short	0x0016


	//----- nvinfo : EIATTR_EXIT_INSTR_OFFSETS
	.align		4
        /*1248*/ 	.byte	0x04, 0x1c
        /*124a*/ 	.short	(.L_915 - .L_914)


	//   ....[0]....
.L_914:
        /*124c*/ 	.word	0x0001a6a0


	//----- nvinfo : EIATTR_MAX_THREADS
	.align		4
.L_915:
        /*1250*/ 	.byte	0x04, 0x05
        /*1252*/ 	.short	(.L_917 - .L_916)
.L_916:
        /*1254*/ 	.word	0x00000180
        /*1258*/ 	.word	0x00000001
        /*125c*/ 	.word	0x00000001


	//----- nvinfo : EIATTR_CRS_STACK_SIZE
	.align		4
.L_917:
        /*1260*/ 	.byte	0x04, 0x1e
        /*1262*/ 	.short	(.L_919 - .L_918)
.L_918:
        /*1264*/ 	.word	0x00000000


	//----- nvinfo : EIATTR_CBANK_PARAM_SIZE
	.align		4
.L_919:
        /*1268*/ 	.byte	0x03, 0x19
        /*126a*/ 	.short	0x0af0


	//----- nvinfo : EIATTR_PARAM_CBANK
	.align		4
        /*126c*/ 	.byte	0x04, 0x0a
        /*126e*/ 	.short	(.L_921 - .L_920)
	.align		4
.L_920:
        /*1270*/ 	.word	index@(.nv.constant0._ZN7cutlass13device_kernelIN5flash11enable_sm90INS1_16FlashAttnFwdSm90INS1_25CollectiveMainloopFwdSm90ILi2EN4cute5tupleIJNS5_1CILi1EEES8_S8_EEENS6_IJNS7_ILi128EEESA_SA_EEELi128ENS_6half_tEfNS_4arch4Sm90ELb0ELb0ELb1ELb1ELb1ELb1ELb0ELb1ELb1ELb1ELb0ELb0EEENS1_21CollectiveEpilogueFwdISB_S9_SC_SE_Li256ELb1ELb1ELb0ELb0EEENS1_36VarlenDynamicPersistentTileSchedulerILi128ELi128ELi256ELi128ELb0ELb1ELb1ELb0ELb1ELb1EEEEEEEEEvNT_6ParamsE)
        /*1274*/ 	.short	0x0210
        /*1276*/ 	.short	0x0af0


	//----- nvinfo : EIATTR_SW_WAR
	.align		4
.L_921:
        /*1278*/ 	.byte	0x04, 0x36
        /*127a*/ 	.short	(.L_923 - .L_922)
.L_922:
        /*127c*/ 	.word	0x00000008
.L_923:


//--------------------- .nv.info._ZN7cutlass13device_kernelIN5flash11enable_sm90INS1_16FlashAttnFwdSm90INS1_25CollectiveMainloopFwdSm90ILi2EN4cute5tupleIJNS5_1CILi1EEES8_S8_EEENS6_IJNS7_ILi128EEESA_SA_EEELi128ENS_6half_tEfNS_4arch4Sm90ELb0ELb1ELb1ELb0ELb1ELb0ELb0ELb1ELb1ELb1ELb0ELb0EEENS1_21CollectiveEpilogueFwdISB_S9_SC_SE_Li256ELb0ELb1ELb0ELb0EEENS1_30DynamicPersistentTileSchedulerILi256ELi128ELb0ELb1ELb1EEEEEEEEEvNT_6ParamsE --------------------------
	.section	.nv.info._ZN7cutlass13device_kernelIN5flash11enable_sm90INS1_16FlashAttnFwdSm90INS1_25CollectiveMainloopFwdSm90ILi2EN4cute5tupleIJNS5_1CILi1EEES8_S8_EEENS6_IJNS7_ILi128EEESA_SA_EEELi128ENS_6half_tEfNS_4arch4Sm90ELb0ELb1ELb1ELb0ELb1ELb0ELb0ELb1ELb1ELb1ELb0ELb0EEENS1_21CollectiveEpilogueFwdISB_S9_SC_SE_Li256ELb0ELb1ELb0ELb0EEENS1_30DynamicPersistentTileSchedulerILi256ELi128ELb0ELb1ELb1EEEEEEEEEvNT_6ParamsE,"",@"SHT_CUDA_INFO"
	.sectionflags	@""
	.align	4


	//----- nvinfo : EIATTR_CUDA_API_VERSION
	.align		4
        /*0000*/ 	.byte	0x04, 0x37
        /*0002*/ 	.short	(.L_925 - .L_924)
.L_924:
        /*0004*/ 	.word	0x00000082


	//----- nvinfo : EIATTR_KPARAM_INFO
	.align		4
.L_925:
        /*0008*/ 	.byte	0x04, 0x17
        /*000a*/ 	.short	(.L_927 - .L_926)
.L_926:
        /*000c*/ 	.word	0x00000000
        /*0010*/ 	.short	0x0000
        /*0012*/ 	.short	0x0070
        /*0014*/ 	.byte	0x00, 0xf0, 0x01, 0x2a


	//----- nvinfo : EIATTR_SPARSE_MMA_MASK
	.align		4
.L_927:
        /*0018*/ 	.byte	0x03, 0x50
        /*001a*/ 	.short	0x0000


	//----- nvinfo : EIATTR_MAXREG_COUNT
	.align		4
        /*001c*/ 	.byte	0x03, 0x1b
        /*001e*/ 	.short	0x00a8


	//----- nvinfo : EIATTR_NUM_BARRIERS
	.align		4
        /*0020*/ 	.byte	0x02, 0x4c
        /*0022*/ 	.byte	0x10
	.zero		1


	//----- nvinfo : EIATTR_EXTERNS
	.align		4
        /*0024*/ 	.byte	0x04, 0x0f
        /*0026*/ 	.short	(.L_929 - .L_928)


	//   ....[0]....
	.align		4
.L_928:
        /*0028*/ 	.word	index@(__assertfail)


	//----- nvinfo : EIATTR_MERCURY_ISA_VERSION
	.align		4
.L_929:
        /*002c*/ 	.byte	0x03, 0x5f
        /*002e*/ 	.short	0x0101


	//----- nvinfo : EIATTR_INT_WARP_WIDE_INSTR_OFFSETS
	.align		4
        /*0030*/ 	.byte	0x04, 0x31
        /*0032*/ 	.short	(.L_931 - .L_930)


	//   ....[0]....
.L_930:
        /*0034*/ 	.word	0x000000b0


	//   ....[1]....
        /*0038*/ 	.word	0x000000c0


	//   ....[2]....
        /*003c*/ 	.word	0x00000160


	//   ....[3]....
        /*0040*/ 	.word	0x000125d0


	//   ....[4]....
        /*0044*/ 	.word	0x00012660


	//   ....[5]....
        /*0048*/ 	.word	0x00015280


	//   ....[6]....
        /*004c*/ 	.word	0x00015310


	//----- nvinfo : EIATTR_COOP_GROUP_MASK_REGIDS
	.align		4
.L_931:
        /*0050*/ 	.byte	0x04, 0x29
        /*0052*/ 	.short	(.L_933 - .L_932)


	//   ....[0]....
.L_932:
        /*0054*/ 	.word	0xffffffff


	//   ....[1]....
        /*0058*/ 	.word	0xffffffff


	//   ....[2]....
        /*005c*/ 	.word	0xffffffff


	//   ....[3]....
        /*0060*/ 	.word	0xffffffff


	//   ....[4]....
        /*0064*/ 	.word	0xffffffff


	//   ....[5]....
        /*0068*/ 	.word	0xffffffff


	//   ....[6]....
        /*006c*/ 	.word	0xffffffff


	//   ....[7]....
        /*0070*/ 	.word	0xffffffff


	//   ....[8]....
        /*0074*/ 	.word	0xffffffff


	//   ....[9]....
        /*0078*/ 	.word	0xffffffff


	//   ....[10]....
        /*007c*/ 	.word	0xffffffff


	//   ....[11]....
        /*0080*/ 	.word	0xffffffff


	//   ....[12]....
        /*0084*/ 	.word	0xffffffff


	//   ....[13]....
        /*0088*/ 	.word	0xffffffff


	//   ....[14]....
        /*008c*/ 	.word	0xffffffff


	//   ....[15]....
        /*0090*/ 	.word	0xffffffff


	//   ....[16]....
        /*0094*/ 	.word	0xffffffff


	//   ....[17]....
        /*0098*/ 	.word	0xffffffff


	//   ....[18]....
        /*009c*/ 	.word	0xffffffff


	//   ....[19]....
        /*00a0*/ 	.word	0xffffffff


	//   ....[20]....
        /*00a4*/ 	.word	0xffffffff


	//   ....[21]....
        /*00a8*/ 	.word	0xffffffff


	//   ....[22]....
        /*00ac*/ 	.word	0xffffffff


	//   ....[23]....
        /*00b0*/ 	.word	0xffffffff


	//   ....[24]....
        /*00b4*/ 	.word	0xffffffff


	//   ....[25]....
        /*00b8*/ 	.word	0xffffffff


	//   ....[26]....
        /*00bc*/ 	.word	0xffffffff


	//   ....[27]....
        /*00c0*/ 	.word	0xffffffff


	//   ....[28]....
        /*00c4*/ 	.word	0xffffffff


	//   ....[29]....
        /*00c8*/ 	.word	0xffffffff


	//   ....[30]....
        /*00cc*/ 	.word	0xffffffff


	//   ....[31]....
        /*00d0*/ 	.word	0xffffffff


	//   ....[32]....
        /*00d4*/ 	.word	0xffffffff


	//   ....[33]....
        /*00d8*/ 	.word	0xffffffff


	//   ....[34]....
        /*00dc*/ 	.word	0xffffffff


	//   ....[35]....
        /*00e0*/ 	.word	0xffffffff


	//   ....[36]....
        /*00e4*/ 	.word	0xffffffff


	//   ....[37]....
        /*00e8*/ 	.word	0xffffffff


	//   ....[38]....
        /*00ec*/ 	.word	0xffffffff


	//   ....[39]....
        /*00f0*/ 	.word	0xffffffff


	//   ....[40]....
        /*00f4*/ 	.word	0xffffffff


	//   ....[41]....
        /*00f8*/ 	.word	0xffffffff


	//   ....[42]....
        /*00fc*/ 	.word	0xffffffff


	//   ....[43]....
        /*0100*/ 	.word	0xffffffff


	//   ....[44]....
        /*0104*/ 	.word	0xffffffff


	//   ....[45]....
        /*0108*/ 	.word	0xffffffff


	//   ....[46]....
        /*010c*/ 	.word	0xffffffff


	//   ....[47]....
        /*0110*/ 	.word	0xffffffff


	//   ....[48]....
        /*0114*/ 	.word	0xffffffff


	//   ....[49]....
        /*0118*/ 	.word	0xffffffff


	//   ....[50]....
        /*011c*/ 	.word	0xffffffff


	//   ....[51]....
        /*0120*/ 	.word	0xffffffff


	//   ....[52]....
        /*0124*/ 	.word	0xffffffff


	//   ....[53]....
        /*0128*/ 	.word	0xffffffff


	//   ....[54]....
        /*012c*/ 	.word	0xffffffff


	//   ....[55]....
        /*0130*/ 	.word	0xffffffff


	//   ....[56]....
        /*0134*/ 	.word	0xffffffff


	//   ....[57]....
        /*0138*/ 	.word	0xffffffff


	//   ....[58]....
        /*013c*/ 	.word	0xffffffff


	//   ....[59]....
        /*0140*/ 	.word	0xffffffff


	//   ....[60]....
        /*0144*/ 	.word	0xffffffff


	//   ....[61]....
        /*0148*/ 	.word	0xffffffff


	//   ....[62]....
        /*014c*/ 	.word	0xffffffff


	//   ....[63]....
        /*0150*/ 	.word	0xffffffff


	//   ....[64]....
        /*0154*/ 	.word	0xffffffff


	//   ....[65]....
        /*0158*/ 	.word	0xffffffff


	//   ....[66]....
        /*015c*/ 	.word	0xffffffff


	//   ....[67]....
        /*0160*/ 	.word	0xffffffff


	//   ....[68]....
        /*0164*/ 	.word	0xffffffff


	//   ....[69]....
        /*0168*/ 	.word	0xffffffff


	//   ....[70]....
        /*016c*/ 	.word	0xffffffff


	//   ....[71]....
        /*0170*/ 	.word	0xffffffff


	//   ....[72]....
        /*0174*/ 	.word	0xffffffff


	//   ....[73]....
        /*0178*/ 	.word	0xffffffff


	//   ....[74]....
        /*017c*/ 	.word	0xffffffff


	//   ....[75]....
        /*0180*/ 	.word	0xffffffff


	//   ....[76]....
        /*0184*/ 	.word	0xffffffff


	//   ....[77]....
        /*0188*/ 	.word	0xffffffff


	//   ....[78]....
        /*018c*/ 	.word	0xffffffff


	//   ....[79]....
        /*0190*/ 	.word	0xffffffff


	//   ....[80]....
        /*0194*/ 	.word	0xffffffff


	//   ....[81]....
        /*0198*/ 	.word	0xffffffff


	//   ....[82]....
        /*019c*/ 	.word	0xffffffff


	//   ....[83]....
        /*01a0*/ 	.word	0xffffffff


	//   ....[84]....
        /*01a4*/ 	.word	0xffffffff


	//   ....[85]....
        /*01a8*/ 	.word	0xffffffff


	//   ....[86]....
        /*01ac*/ 	.word	0xffffffff


	//   ....[87]....
        /*01b0*/ 	.word	0xffffffff


	//   ....[88]....
        /*01b4*/ 	.word	0xffffffff


	//   ....[89]....
        /*01b8*/ 	.word	0xffffffff


	//   ....[90]....
        /*01bc*/ 	.word	0xffffffff


	//   ....[91]....
        /*01c0*/ 	.word	0xffffffff


	//   ....[92]....
        /*01c4*/ 	.word	0xffffffff


	//   ....[93]....
        /*01c8*/ 	.word	0xffffffff


	//   ....[94]....
        /*01cc*/ 	.word	0xffffffff


	//   ....[95]....
        /*01d0*/ 	.word	0xffffffff


	//   ....[96]....
        /*01d4*/ 	.word	0xffffffff


	//   ....[97]....
        /*01d8*/ 	.word	0xffffffff


	//   ....[98]....
        /*01dc*/ 	.word	0xffffffff


	//   ....[99]....
        /*01e0*/ 	.word	0xffffffff


	//   ....[100]....
        /*01e4*/ 	.word	0xffffffff


	//   ....[101]....
        /*01e8*/ 	.word	0xffffffff


	//   ....[102]....
        /*01ec*/ 	.word	0xffffffff


	//   ....[103]....
        /*01f0*/ 	.word	0xffffffff


	//   ....[104]....
        /*01f4*/ 	.word	0xffffffff


	//   ....[105]....
        /*01f8*/ 	.word	0xffffffff


	//   ....[106]....
        /*01fc*/ 	.word	0xffffffff


	//   ....[107]....
        /*0200*/ 	.word	0xffffffff


	//   ....[108]....
        /*0204*/ 	.word	0xffffffff


	//   ....[109]....
        /*0208*/ 	.word	0xffffffff


	//   ....[110]....
        /*020c*/ 	.word	0xffffffff


	//   ....[111]....
        /*0210*/ 	.word	0xffffffff


	//   ....[112]....
        /*0214*/ 	.word	0xffffffff


	//   ....[113]....
        /*0218*/ 	.word	0xffffffff


	//   ....[114]....
        /*021c*/ 	.word	0xffffffff


	//   ....[115]....
        /*0220*/ 	.word	0xffffffff


	//   ....[116]....
        /*0224*/ 	.word	0xffffffff


	//   ....[117]....
        /*0228*/ 	.word	0xffffffff


	//   ....[118]....
        /*022c*/ 	.word	0xffffffff


	//   ....[119]....
        /*0230*/ 	.word	0xffffffff


	//   ....[120]....
        /*0234*/ 	.word	0xffffffff


	//   ....[121]....
        /*0238*/ 	.word	0xffffffff


	//   ....[122]....
        /*023c*/ 	.word	0xffffffff


	//   ....[123]....
        /*0240*/ 	.word	0xffffffff


	//   ....[124]....
        /*0244*/ 	.word	0xffffffff


	//   ....[125]....
        /*0248*/ 	.word	0xffffffff


	//   ....[126]....
        /*024c*/ 	.word	0xffffffff


	//   ....[127]....
        /*0250*/ 	.word	0xffffffff


	//   ....[128]....
        /*0254*/ 	.word	0xffffffff


	//   ....[129]....
        /*0258*/ 	.word	0xffffffff


	//   ....[130]....
        /*025c*/ 	.word	0xffffffff


	//   ....[131]....
        /*0260*/ 	.word	0xffffffff


	//   ....[132]....
        /*0264*/ 	.word	0xffffffff


	//   ....[133]....
        /*0268*/ 	.word	0xffffffff


	//   ....[134]....
        /*026c*/ 	.word	0xffffffff


	//   ....[135]....
        /*0270*/ 	.word	0xffffffff


	//   ....[136]....
        /*0274*/ 	.word	0x0500000f


	//   ....[137]....
        /*0278*/ 	.word	0x0500000f


	//   ....[138]....
        /*027c*/ 	.word	0x0500000f


	//   ....[139]....
        /*0280*/ 	.word	0x0500000f


	//   ....[140]....
        /*0284*/ 	.word	0x0500000f


	//   ....[141]....
        /*0288*/ 	.word	0x0500000f


	//   ....[142]....
        /*028c*/ 	.word	0x0500000f


	//   ....[143]....
        /*0290*/ 	.word	0x0500000f


	//   ....[144]....
        /*0294*/ 	.word	0x0500000f


	//   ....[145]....
        /*0298*/ 	.word	0x0500000f


	//   ....[146]....
        /*029c*/ 	.word	0x0500000f


	//   ....[147]....
        /*02a0*/ 	.word	0x0500000f


	//   ....[148]....
        /*02a4*/ 	.word	0x0500000f


	//   ....[149]....
        /*02a8*/ 	.word	0x0500000f


	//   ....[150]....
        /*02ac*/ 	.word	0x0500000f


	//   ....[151]....
        /*02b0*/ 	.word	0x0500000f


	//   ....[152]....
        /*02b4*/ 	.word	0x0500000f


	//   ....[153]....
        /*02b8*/ 	.word	0x0500000f


	//   ....[154]....
        /*02bc*/ 	.word	0x0500000f


	//   ....[155]....
        /*02c0*/ 	.word	0x0500000f


	//   ....[156]....
        /*02c4*/ 	.word	0x0500000f


	//   ....[157]....
        /*02c8*/ 	.word	0x0500000f


	//   ....[158]....
        /*02cc*/ 	.word	0x0500000f


	//   ....[159]....
        /*02d0*/ 	.word	0x0500000f


	//   ....[160]....
        /*02d4*/ 	.word	0x0500000f


	//   ....[161]....
        /*02d8*/ 	.word	0x0500000f


	//   ....[162]....
        /*02dc*/ 	.word	0x0500000f


	//   ....[163]....
        /*02e0*/ 	.word	0x0500000f


	//   ....[164]....
        /*02e4*/ 	.word	0x0500000f


	//   ....[165]....
        /*02e8*/ 	.word	0x0500000f


	//   ....[166]....
        /*02ec*/ 	.word	0x0500000f


	//   ....[167]....
        /*02f0*/ 	.word	0x0500000f


	//   ....[168]....
        /*02f4*/ 	.word	0x0500000f


	//   ....[169]....
        /*02f8*/ 	.word	0x0500000f


	//   ....[170]....
        /*02fc*/ 	.word	0x0500000f


	//   ....[171]....
        /*0300*/ 	.word	0x0500000f


	//   ....[172]....
        /*0304*/ 	.word	0x0500000f


	//   ....[173]....
        /*0308*/ 	.word	0x0500000f


	//   ....[174]....
        /*030c*/ 	.word	0x0500000f


	//   ....[175]....
        /*0310*/ 	.word	0x0500000f


	//   ....[176]....
        /*0314*/ 	.word	0x0500000f


	//   ....[177]....
        /*0318*/ 	.word	0x0500000f


	//   ....[178]....
        /*031c*/ 	.word	0x0500000f


	//   ....[179]....
        /*0320*/ 	.word	0x0500000f


	//   ....[180]....
        /*0324*/ 	.word	0x0500000f


	//   ....[181]....
        /*0328*/ 	.word	0x0500000f


	//   ....[182]....
        /*032c*/ 	.word	0x0500000f


	//   ....[183]....
        /*0330*/ 	.word	0x0500000f


	//   ....[184]....
        /*0334*/ 	.word	0x0500000f


	//   ....[185]....
        /*0338*/ 	.word	0x0500000f


	//   ....[186]....
        /*033c*/ 	.word	0x0500000f


	//   ....[187]....
        /*0340*/ 	.word	0x0500000f


	//   ....[188]....
        /*0344*/ 	.word	0x0500000f


	//   ....[189]....
        /*0348*/ 	.word	0x0500000f


	//   ....[190]....
        /*034c*/ 	.word	0x0500000f


	//   ....[191]....
        /*0350*/ 	.word	0x0500000f


	//   ....[192]....
        /*0354*/ 	.word	0x0500000f


	//   ....[193]....
        /*0358*/ 	.word	0x0500000f


	//   ....[194]....
        /*035c*/ 	.word	0x0500000f


	//   ....[195]....
        /*0360*/ 	.word	0x0500000f


	//   ....[196]....
        /*0364*/ 	.word	0x0500000f


	//   ....[197]....
        /*0368*/ 	.word	0x0500000f


	//   ....[198]....
        /*036c*/ 	.word	0x0500000f


	//   ....[199]....
        /*0370*/ 	.word	0x0500000f


	//   ....[200]....
        /*0374*/ 	.word	0x0500000f


	//   ....[201]....
        /*0378*/ 	.word	0x0500000f


	//   ....[202]....
        /*037c*/ 	.word	0x0500000f


	//   ....[203]....
        /*0380*/ 	.word	0x0500000f


	//   ....[204]....
        /*0384*/ 	.word	0x0500000f


	//   ....[205]....
        /*0388*/ 	.word	0x0500000f


	//   ....[206]....
        /*038c*/ 	.word	0x0500000f


	//   ....[207]....
        /*0390*/ 	.word	0x0500000f


	//   ....[208]....
        /*0394*/ 	.word	0x0500000f


	//   ....[209]....
        /*0398*/ 	.word	0x0500000f


	//   ....[210]....
        /*039c*/ 	.word	0x0500000f


	//   ....[211]....
        /*03a0*/ 	.word	0x0500000f


	//   ....[212]....
        /*03a4*/ 	.word	0x0500000f


	//   ....[213]....
        /*03a8*/ 	.word	0x0500000f


	//   ....[214]....
        /*03ac*/ 	.word	0x0500000f


	//   ....[215]....
        /*03b0*/ 	.word	0x0500000f


	//   ....[216]....
        /*03b4*/ 	.word	0x0500000f


	//   ....[217]....
        /*03b8*/ 	.word	0x0500000f


	//   ....[218]....
        /*03bc*/ 	.word	0x0500000f


	//----- nvinfo : EIATTR_COOP_GROUP_INSTR_OFFSETS
	.align		4
.L_933:
        /*03c0*/ 	.byte	0x04, 0x28
        /*03c2*/ 	.short	(.L_935 - .L_934)


	//   ....[0]....
.L_934:
        /*03c4*/ 	.word	0x00000070


	//   ....[1]....
        /*03c8*/ 	.word	0x00000080


	//   ....[2]....
        /*03cc*/ 	.word	0x000002c0


	//   ....[3]....
        /*03d0*/ 	.word	0x00000420


	//   ....[4]....
        /*03d4*/ 	.word	0x00000540


	//   ....[5]....
        /*03d8*/ 	.word	0x000006a0


	//   ....[6]....
        /*03dc*/ 	.word	0x00001730


	//   ....[7]....
        /*03e0*/ 	.word	0x00002100


	//   ....[8]....
        /*03e4*/ 	.word	0x00002a30


	//   ....[9]....
        /*03e8*/ 	.word	0x00003c00


	//   ....[10]....
        /*03ec*/ 	.word	0x00003d10


	//   ....[11]....
        /*03f0*/ 	.word	0x00004660


	//   ....[12]....
        /*03f4*/ 	.word	0x000046d0


	//   ....[13]....
        /*03f8*/ 	.word	0x00005ec0


	//   ....[14]....
        /*03fc*/ 	.word	0x00006830


	//   ....[15]....
        /*0400*/ 	.word	0x00007410


	//   ....[16]....
        /*0404*/ 	.word	0x00007480


	//   ....[17]....
        /*0408*/ 	.word	0x00007dd0


	//   ....[18]....
        /*040c*/ 	.word	0x00007e30


	//   ....[19]....
        /*0410*/ 	.word	0x0000a4c0


	//   ....[20]....
        /*0414*/ 	.word	0x0000a510


	//   ....[21]....
        /*0418*/ 	.word	0x0000a530


	//   ....[22]....
        /*041c*/ 	.word	0x0000a550


	//   ....[23]....
        /*0420*/ 	.word	0x0000c2e0


	//   ....[24]....
        /*0424*/ 	.word	0x0000cc40


	//   ....[25]....
        /*0428*/ 	.word	0x0000d7c0


	//   ....[26]....
        /*042c*/ 	.word	0x0000d7e0


	//   ....[27]....
        /*0430*/ 	.word	0x0000e200


	//   ....[28]....
        /*0434*/ 	.word	0x0000e260


	//   ....[29]....
        /*0438*/ 	.word	0x0000f340


	//   ....[30]....
        /*043c*/ 	.word	0x0000f370


	//   ....[31]....
        /*0440*/ 	.word	0x0000f430


	//   ....[32]....
        /*0444*/ 	.word	0x0000f450


	//   ....[33]....
        /*0448*/ 	.word	0x000105b0


	//   ....[34]....
        /*044c*/ 	.word	0x00010610


	//   ....[35]....
        /*0450*/ 	.word	0x00010660


	//   ....[36]....
        /*0454*/ 	.word	0x000106c0


	//   ....[37]....
        /*0458*/ 	.word	0x00010b90


	//   ....[38]....
        /*045c*/ 	.word	0x00010bd0


	//   ....[39]....
        /*0460*/ 	.word	0x00010c90


	//   ....[40]....
        /*0464*/ 	.word	0x00010cb0


	//   ....[41]....
        /*0468*/ 	.word	0x00010d70


	//   ....[42]....
        /*046c*/ 	.word	0x00010d90


	//   ....[43]....
        /*0470*/ 	.word	0x00010e60


	//   ....[44]....
        /*0474*/ 	.word	0x00010e80


	//   ....[45]....
        /*0478*/ 	.word	0x00011520


	//   ....[46]....
        /*047c*/ 	.word	0x00011540


	//   ....[47]....
        /*0480*/ 	.word	0x00011600


	//   ....[48]....
        /*0484*/ 	.word	0x00011620


	//   ....[49]....
        /*0488*/ 	.word	0x000116e0


	//   ....[50]....
        /*048c*/ 	.word	0x00011700


	//   ....[51]....
        /*0490*/ 	.word	0x000117d0


	//   ....[52]....
        /*0494*/ 	.word	0x000117f0


	//   ....[53]....
        /*0498*/ 	.word	0x00011960


	//   ....[54]....
        /*049c*/ 	.word	0x000130e0


	//   ....[55]....
        /*04a0*/ 	.word	0x00013100


	//   ....[56]....
        /*04a4*/ 	.word	0x00013110


	//   ....[57]....
        /*04a8*/ 	.word	0x00013150


	//   ....[58]....
        /*04ac*/ 	.word	0x000131d0


	//   ....[59]....
        /*04b0*/ 	.word	0x000131f0


	//   ....[60]....
        /*04b4*/ 	.word	0x00013270


	//   ....[61]....
        /*04b8*/ 	.word	0x00013290


	//   ....[62]....
        /*04bc*/ 	.word	0x00013310


	//   ....[63]....
        /*04c0*/ 	.word	0x00013330


	//   ....[64]....
        /*04c4*/ 	.word	0x000133b0


	//   ....[65]....
        /*04c8*/ 	.word	0x000133d0


	//   ....[66]....
        /*04cc*/ 	.word	0x00013450


	//   ....[67]....
        /*04d0*/ 	.word	0x00013470


	//   ....[68]....
        /*04d4*/ 	.word	0x000134f0


	//   ....[69]....
        /*04d8*/ 	.word	0x00013510


	//   ....[70]....
        /*04dc*/ 	.word	0x00013b40


	//   ....[71]....
        /*04e0*/ 	.word	0x00013b60


	//   ....[72]....
        /*04e4*/ 	.word	0x00013b90


	//   ....[73]....
        /*04e8*/ 	.word	0x00013bd0


	//   ....[74]....
        /*04ec*/ 	.word	0x00013c40


	//   ....[75]....
        /*04f0*/ 	.word	0x00013c60


	//   ....[76]....
        /*04f4*/ 	.word	0x00013ce0


	//   ....[77]....
        /*04f8*/ 	.word	0x00013d00


	//   ....[78]....
        /*04fc*/ 	.word	0x00013d80


	//   ....[79]....
        /*0500*/ 	.word	0x00013da0


	//   ....[80]....
        /*0504*/ 	.word	0x00013e20


	//   ....[81]....
        /*0508*/ 	.word	0x00013e40


	//   ....[82]....
        /*050c*/ 	.word	0x00013ec0


	//   ....[83]....
        /*0510*/ 	.word	0x00013ee0


	//   ....[84]....
        /*0514*/ 	.word	0x00013f60


	//   ....[85]....
        /*0518*/ 	.word	0x00013f80


	//   ....[86]....
        /*051c*/ 	.word	0x00014640


	//   ....[87]....
        /*0520*/ 	.word	0x00014670


	//   ....[88]....
        /*0524*/ 	.word	0x00014680


	//   ....[89]....
        /*0528*/ 	.word	0x000146d0


	//   ....[90]....
        /*052c*/ 	.word	0x000146e0


	//   ....[91]....
        /*0530*/ 	.word	0x00014730


	//   ....[92]....
        /*0534*/ 	.word	0x00014740


	//   ....[93]....
        /*0538*/ 	.word	0x00014790


	//   ....[94]....
        /*053c*/ 	.word	0x000147a0


	//   ....[95]....
        /*0540*/ 	.word	0x000147f0


	//   ....[96]....
        /*0544*/ 	.word	0x00014800


	//   ....[97]....
        /*0548*/ 	.word	0x00014850


	//   ....[98]....
        /*054c*/ 	.word	0x00014860


	//   ....[99]....
        /*0550*/ 	.word	0x000148b0


	//   ....[100]....
        /*0554*/ 	.word	0x000148c0


	//   ....[101]....
        /*0558*/ 	.word	0x000148d0


	//   ....[102]....
        /*055c*/ 	.word	0x00014b70


	//   ....[103]....
        /*0560*/ 	.word	0x00014b90


	//   ....[104]....
        /*0564*/ 	.word	0x00014bb0


	//   ....[105]....
        /*0568*/ 	.word	0x00014c10


	//   ....[106]....
        /*056c*/ 	.word	0x00014c30


	//   ....[107]....
        /*0570*/ 	.word	0x00014c90


	//   ....[108]....
        /*0574*/ 	.word	0x00014cb0


	//   ....[109]....
        /*0578*/ 	.word	0x00014d10


	//   ....[110]....
        /*057c*/ 	.word	0x00014d30


	//   ....[111]....
        /*0580*/ 	.word	0x00014d90


	//   ....[112]....
        /*0584*/ 	.word	0x00014db0


	//   ....[113]....
        /*0588*/ 	.word	0x00014e10


	//   ....[114]....
        /*058c*/ 	.word	0x00014e30


	//   ....[115]....
        /*0590*/ 	.word	0x00014e90


	//   ....[116]....
        /*0594*/ 	.word	0x00014eb0


	//   ....[117]....
        /*0598*/ 	.word	0x00014ec0


	//   ....[118]....
        /*059c*/ 	.word	0x00015460


	//   ....[119]....
        /*05a0*/ 	.word	0x00015480


	//   ....[120]....
        /*05a4*/ 	.word	0x000154a0


	//   ....[121]....
        /*05a8*/ 	.word	0x000154e0


	//   ....[122]....
        /*05ac*/ 	.word	0x00015530


	//   ....[123]....
        /*05b0*/ 	.word	0x00015560


	//   ....[124]....
        /*05b4*/ 	.word	0x000155b0


	//   ....[125]....
        /*05b8*/ 	.word	0x000155e0


	//   ....[126]....
        /*05bc*/ 	.word	0x00015630


	//   ....[127]....
        /*05c0*/ 	.word	0x00015660


	//   ....[128]....
        /*05c4*/ 	.word	0x000156b0


	//   ....[129]....
        /*05c8*/ 	.word	0x000156e0


	//   ....[130]....
        /*05cc*/ 	.word	0x00015730


	//   ....[131]....
        /*05d0*/ 	.word	0x00015760


	//   ....[132]....
        /*05d4*/ 	.word	0x000157b0


	//   ....[133]....
        /*05d8*/ 	.word	0x000157e0


	//   ....[134]....
        /*05dc*/ 	.word	0x00015ac0


	//   ....[135]....
        /*05e0*/ 	.word	0x00015c90


	//   ....[136]....
        /*05e4*/ 	.word	0x000162e0


	//   ....[137]....
        /*05e8*/ 	.word	0x000163c0


	//   ....[138]....
        /*05ec*/ 	.word	0x00016460


	//   ....[139]....
        /*05f0*/ 	.word	0x000164e0


	//   ....[140]....
        /*05f4*/ 	.word	0x000165a0


	//   ....[141]....
        /*05f8*/ 	.word	0x00016610


	//   ....[142]....
        /*05fc*/ 	.word	0x000166e0


	//   ....[143]....
        /*0600*/ 	.word	0x00016760


	//   ....[144]....
        /*0604*/ 	.word	0x00016830


	//   ....[145]....
        /*0608*/ 	.word	0x000168b0


	//   ....[146]....
        /*060c*/ 	.word	0x00016980


	//   ....[147]....
        /*0610*/ 	.word	0x00016a00


	//   ....[148]....
        /*0614*/ 	.word	0x00016ad0


	//   ....[149]....
        /*0618*/ 	.word	0x00016b50


	//   ....[150]....
        /*061c*/ 	.word	0x00016c20


	//   ....[151]....
        /*0620*/ 	.word	0x00016ca0


	//   ....[152]....
        /*0624*/ 	.word	0x00016d60


	//   ....[153]....
        /*0628*/ 	.word	0x00016df0


	//   ....[154]....
        /*062c*/ 	.word	0x00016e60


	//   ....[155]....
        /*0630*/ 	.word	0x00016ee0


	//   ....[156]....
        /*0634*/ 	.word	0x00016f90


	//   ....[157]....
        /*0638*/ 	.word	0x00017000


	//   ....[158]....
        /*063c*/ 	.word	0x000170e0


	//   ....[159]....
        /*0640*/ 	.word	0x00017150


	//   ....[160]....
        /*0644*/ 	.word	0x00017230


	//   ....[161]....
        /*0648*/ 	.word	0x000172a0


	//   ....[162]....
        /*064c*/ 	.word	0x00017380


	//   ....[163]....
        /*0650*/ 	.word	0x000173f0


	//   ....[164]....
        /*0654*/ 	.word	0x000174d0


	//   ....[165]....
        /*0658*/ 	.word	0x00017540


	//   ....[166]....
        /*065c*/ 	.word	0x00017620


	//   ....[167]....
        /*0660*/ 	.word	0x00017690


	//   ....[168]....
        /*0664*/ 	.word	0x00017750


	//   ....[169]....
        /*0668*/ 	.word	0x00017880


	//   ....[170]....
        /*066c*/ 	.word	0x00017920


	//   ....[171]....
        /*0670*/ 	.word	0x00017990


	//   ....[172]....
        /*0674*/ 	.word	0x00017a50


	//   ....[173]....
        /*0678*/ 	.word	0x00017ab0


	//   ....[174]....
        /*067c*/ 	.word	0x00017b70


	//   ....[175]....
        /*0680*/ 	.word	0x00017bd0


	//   ....[176]....
        /*0684*/ 	.word	0x00017c90


	//   ....[177]....
        /*0688*/ 	.word	0x00017cf0


	//   ....[178]....
        /*068c*/ 	.word	0x00017db0


	//   ....[179]....
        /*0690*/ 	.word	0x00017e10


	//   ....[180]....
        /*0694*/ 	.word	0x00017ed0


	//   ....[181]....
        /*0698*/ 	.word	0x00017f30


	//   ....[182]....
        /*069c*/ 	.word	0x00017ff0


	//   ....[183]....
        /*06a0*/ 	.word	0x00018050


	//   ....[184]....
        /*06a4*/ 	.word	0x00018110


	//   ....[185]....
        /*06a8*/ 	.word	0x000181f0


	//   ....[186]....
        /*06ac*/ 	.word	0x00018290


	//   ....[187]....
        /*06b0*/ 	.word	0x000182f0


	//   ....[188]....
        /*06b4*/ 	.word	0x000183c0


	//   ....[189]....
        /*06b8*/ 	.word	0x00018420


	//   ....[190]....
        /*06bc*/ 	.word	0x000184f0


	//   ....[191]....
        /*06c0*/ 	.word	0x00018550


	//   ....[192]....
        /*06c4*/ 	.word	0x00018620


	//   ....[193]....
        /*06c8*/ 	.word	0x00018680


	//   ....[194]....
        /*06cc*/ 	.word	0x00018750


	//   ....[195]....
        /*06d0*/ 	.word	0x000187b0


	//   ....[196]....
        /*06d4*/ 	.word	0x00018880


	//   ....[197]....
        /*06d8*/ 	.word	0x000188e0


	//   ....[198]....
        /*06dc*/ 	.word	0x000189b0


	//   ....[199]....
        /*06e0*/ 	.word	0x00018a10


	//   ....[200]....
        /*06e4*/ 	.word	0x00018ad0


	//   ....[201]....
        /*06e8*/ 	.word	0x00018bf0


	//   ....[202]....
        /*06ec*/ 	.word	0x00018c90


	//   ....[203]....
        /*06f0*/ 	.word	0x00018cf0


	//   ....[204]....
        /*06f4*/ 	.word	0x00018dc0


	//   ....[205]....
        /*06f8*/ 	.word	0x00018e60


	//   ....[206]....
        /*06fc*/ 	.word	0x00018f20


	//   ....[207]....
        /*0700*/ 	.word	0x00018fc0


	//   ....[208]....
        /*0704*/ 	.word	0x00019080


	//   ....[209]....
        /*0708*/ 	.word	0x00019120


	//   ....[210]....
        /*070c*/ 	.word	0x000191e0


	//   ....[211]....
        /*0710*/ 	.word	0x00019280


	//   ....[212]....
        /*0714*/ 	.word	0x00019340


	//   ....[213]....
        /*0718*/ 	.word	0x000193e0


	//   ....[214]....
        /*071c*/ 	.word	0x000194a0


	//   ....[215]....
        /*0720*/ 	.word	0x00019540


	//   ....[216]....
        /*0724*/ 	.word	0x00019600


	//   ....[217]....
        /*0728*/ 	.word	0x000196d0


	//   ....[218]....
        /*072c*/ 	.word	0x000197f0


	//----- nvinfo : EIATTR_REG_RECONFIG
	.align		4
.L_935:
        /*0730*/ 	.byte	0x01, 0x54
	.zero		2


	//----- nvinfo : EIATTR_SYSCALL_OFFSETS
	.align		4
        /*0734*/ 	.byte	0x04, 0x46
        /*0736*/ 	.short	(.L_937 - .L_936)


	//   ....[0]....
.L_936:
        /*0738*/ 	.word	0x00001910


	//   ....[1]....
        /*073c*/ 	.word	0x000127c0


	//   ....[2]....
        /*0740*/ 	.word	0x00012910


	//   ....[3]....
        /*0744*/ 	.word	0x00012a00


	//   ....[4]....
        /*0748*/ 	.word	0x00013800


	//----- nvinfo : EIATTR_MBARRIER_INSTR_OFFSETS
	.align		4
.L_937:
        /*074c*/ 	.byte	0x04, 0x39
        /*074e*/ 	.short	(.L_939 - .L_938)


	//   ....[0]....
.L_938:
        /*0750*/ 	.word	0x00000170
        /*0754*/ 	.word	0x000000ff
        /*0758*/ 	.word	0x00028800
        /*075c*/ 	.short	0x0100
        /*075e*/ 	.byte	0x08
	.zero		1


	//   ....[1]....
        /*0760*/ 	.word	0x00000180
        /*0764*/ 	.word	0x000000ff
        /*0768*/ 	.word	0x00028820
        /*076c*/ 	.short	0x0100
        /*076e*/ 	.byte	0x08
	.zero		1


	//   ....[2]....
        /*0770*/ 	.word	0x00000270
        /*0774*/ 	.word	0x000000ff
        /*0778*/ 	.word	0x00028830
        /*077c*/ 	.short	0x0100
        /*077e*/ 	.byte	0x08
	.zero		1


	//   ....[3]....
        /*0780*/ 	.word	0x00000280
        /*0784*/ 	.word	0x000000ff
        /*0788*/ 	.word	0x00028840
        /*078c*/ 	.short	0x0100
        /*078e*/ 	.byte	0x08
	.zero		1


	//   ....[4]....
        /*0790*/ 	.word	0x00000290
        /*0794*/ 	.word	0x000000ff
        /*0798*/ 	.word	0x00028838
        /*079c*/ 	.short	0x0100
        /*079e*/ 	.byte	0x08
	.zero		1


	//   ....[5]....
        /*07a0*/ 	.word	0x000002a0
        /*07a4*/ 	.word	0x000000ff
        /*07a8*/ 	.word	0x00028848
        /*07ac*/ 	.short	0x0100
        /*07ae*/ 	.byte	0x08
	.zero		1


	//   ....[6]....
        /*07b0*/ 	.word	0x000003d0
        /*07b4*/ 	.word	0x000000ff
        /*07b8*/ 	.word	0x00028850
        /*07bc*/ 	.short	0x0100
        /*07be*/ 	.byte	0x08
	.zero		1


	//   ....[7]....
        /*07c0*/ 	.word	0x000003e0
        /*07c4*/ 	.word	0x000000ff
        /*07c8*/ 	.word	0x00028860
        /*07cc*/ 	.short	0x0100
        /*07ce*/ 	.byte	0x08
	.zero		1


	//   ....[8]....
        /*07d0*/ 	.word	0x000003f0
        /*07d4*/ 	.word	0x000000ff
        /*07d8*/ 	.word	0x00028858
        /*07dc*/ 	.short	0x0100
        /*07de*/ 	.byte	0x08
	.zero		1


	//   ....[9]....
        /*07e0*/ 	.word	0x00000400
        /*07e4*/ 	.word	0x000000ff
        /*07e8*/ 	.word	0x00028868
        /*07ec*/ 	.short	0x0100
        /*07ee*/ 	.byte	0x08
	.zero		1


	//   ....[10]....
        /*07f0*/ 	.word	0x000004f0
        /*07f4*/ 	.word	0x000000ff
        /*07f8*/ 	.word	0x00028870
        /*07fc*/ 	.short	0x0100
        /*07fe*/ 	.byte	0x06
	.zero		1


	//   ....[11]....
        /*0800*/ 	.word	0x00000500
        /*0804*/ 	.word	0x000000ff
        /*0808*/ 	.word	0x00028880
        /*080c*/ 	.short	0x0100
        /*080e*/ 	.byte	0x06
	.zero		1


	//   ....[12]....
        /*0810*/ 	.word	0x00000510
        /*0814*/ 	.word	0x000000ff
        /*0818*/ 	.word	0x00028878
        /*081c*/ 	.short	0x0100
        /*081e*/ 	.byte	0x06
	.zero		1


	//   ....[13]....
        /*0820*/ 	.word	0x00000520
        /*0824*/ 	.word	0x000000ff
        /*0828*/ 	.word	0x00028888
        /*082c*/ 	.short	0x0100
        /*082e*/ 	.byte	0x06
	.zero		1


	//   ....[14]....
        /*0830*/ 	.word	0x00000650
        /*0834*/ 	.word	0x000000ff
        /*0838*/ 	.word	0x00028890
        /*083c*/ 	.short	0x0100
        /*083e*/ 	.byte	0x08
	.zero		1


	//   ....[15]....
        /*0840*/ 	.word	0x00000660
        /*0844*/ 	.word	0x000000ff
        /*0848*/ 	.word	0x000288a0
        /*084c*/ 	.short	0x0100
        /*084e*/ 	.byte	0x08
	.zero		1


	//   ....[16]....
        /*0850*/ 	.word	0x00000670
        /*0854*/ 	.word	0x000000ff
        /*0858*/ 	.word	0x00028898
        /*085c*/ 	.short	0x0100
        /*085e*/ 	.byte	0x08
	.zero		1


	//   ....[17]....
        /*0860*/ 	.word	0x00000680
        /*0864*/ 	.word	0x000000ff
        /*0868*/ 	.word	0x000288a8
        /*086c*/ 	.short	0x0100
        /*086e*/ 	.byte	0x08
	.zero		1


	//   ....[18]....
        /*0870*/ 	.word	0x000007c0
        /*0874*/ 	.word	0x000000ff
        /*0878*/ 	.word	0x000288b0
        /*087c*/ 	.short	0x0100
        /*087e*/ 	.byte	0x08
	.zero		1


	//   ....[19]....
        /*0880*/ 	.word	0x000007d0
        /*0884*/ 	.word	0x000000ff
        /*0888*/ 	.word	0x000288c0
        /*088c*/ 	.short	0x0100
        /*088e*/ 	.byte	0x08
	.zero		1


	//   ....[20]....
        /*0890*/ 	.word	0x000007e0
        /*0894*/ 	.word	0x000000ff
        /*0898*/ 	.word	0x000288b8
        /*089c*/ 	.short	0x0100
        /*089e*/ 	.byte	0x08
	.zero		1


	//   ....[21]....
        /*08a0*/ 	.word	0x000007f0
        /*08a4*/ 	.word	0x000000ff
        /*08a8*/ 	.word	0x000288c8
        /*08ac*/ 	.short	0x0100
        /*08ae*/ 	.byte	0x08
	.zero		1


	//   ....[22]....
        /*08b0*/ 	.word	0x00001990
        /*08b4*/ 	.word	0x000000ff
        /*08b8*/ 	.word	0x00028800
        /*08bc*/ 	.short	0x010a
        /*08be*/ 	.byte	0x29
	.zero		1


	//   ....[23]....
        /*08c0*/ 	.word	0x00001a10
        /*08c4*/ 	.word	0x00000009
        /*08c8*/ 	.word	0x00028830
        /*08cc*/ 	.short	0x010a
        /*08ce*/ 	.byte	0x3f
	.zero		1


	//   ....[24]....
        /*08d0*/ 	.word	0x00001a50
        /*08d4*/ 	.word	0x00000009
        /*08d8*/ 	.word	0x00028830
        /*08dc*/ 	.short	0x010a
        /*08de*/ 	.byte	0x3f
	.zero		1


	//   ....[25]....
        /*08e0*/ 	.word	0x00002440
        /*08e4*/ 	.word	0x000000ff
        /*08e8*/ 	.word	0x00000000
        /*08ec*/ 	.short	0x0101
        /*08ee*/ 	.byte	0x06
	.zero		1


	//   ....[26]....
        /*08f0*/ 	.word	0x000055f0
        /*08f4*/ 	.word	0x000000ff
        /*08f8*/ 	.word	0x00028830
        /*08fc*/ 	.short	0x010a
        /*08fe*/ 	.byte	0x06
	.zero		1


	//   ....[27]....
        /*0900*/ 	.word	0x00005630
        /*0904*/ 	.word	0x000000ff
        /*0908*/ 	.word	0x00028830
        /*090c*/ 	.short	0x010a
        /*090e*/ 	.byte	0x06
	.zero		1


	//   ....[28]....
        /*0910*/ 	.word	0x00005980
        /*0914*/ 	.word	0x000000ff
        /*0918*/ 	.word	0x00028850
        /*091c*/ 	.short	0x010a
        /*091e*/ 	.byte	0x06
	.zero		1


	//   ....[29]....
        /*0920*/ 	.word	0x000059c0
        /*0924*/ 	.word	0x000000ff
        /*0928*/ 	.word	0x00028850
        /*092c*/ 	.short	0x010a
        /*092e*/ 	.byte	0x06
	.zero		1


	//   ....[30]....
        /*0930*/ 	.word	0x00006240
        /*0934*/ 	.word	0x000000ff
        /*0938*/ 	.word	0x00000000
        /*093c*/ 	.short	0x0101
        /*093e*/ 	.byte	0x06
	.zero		1


	//   ....[31]....
        /*0940*/ 	.word	0x000088a0
        /*0944*/ 	.word	0x000000ff
        /*0948*/ 	.word	0x00000000
        /*094c*/ 	.short	0x0101
        /*094e*/ 	.byte	0x06
	.zero		1


	//   ....[32]....
        /*0950*/ 	.word	0x000091b0
        /*0954*/ 	.word	0x000000ff
        /*0958*/ 	.word	0x00028830
        /*095c*/ 	.short	0x010a
        /*095e*/ 	.byte	0x06
	.zero		1


	//   ....[33]....
        /*0960*/ 	.word	0x000091f0
        /*0964*/ 	.word	0x000000ff
        /*0968*/ 	.word	0x00028830
        /*096c*/ 	.short	0x010a
        /*096e*/ 	.byte	0x06
	.zero		1


	//   ....[34]....
        /*0970*/ 	.word	0x00009540
        /*0974*/ 	.word	0x000000ff
        /*0978*/ 	.word	0x00028850
        /*097c*/ 	.short	0x010a
        /*097e*/ 	.byte	0x06
	.zero		1


	//   ....[35]....
        /*0980*/ 	.word	0x00009580
        /*0984*/ 	.word	0x000000ff
        /*0988*/ 	.word	0x00028850
        /*098c*/ 	.short	0x010a
        /*098e*/ 	.byte	0x06
	.zero		1


	//   ....[36]....
        /*0990*/ 	.word	0x00009e40
        /*0994*/ 	.word	0x000000ff
        /*0998*/ 	.word	0x00000000
        /*099c*/ 	.short	0x0101
        /*099e*/ 	.byte	0x06
	.zero		1


	//   ....[37]....
        /*09a0*/ 	.word	0x0000b330
        /*09a4*/ 	.word	0x000000ff
        /*09a8*/ 	.word	0x00000000
        /*09ac*/ 	.short	0x0101
        /*09ae*/ 	.byte	0x06
	.zero		1


	//   ....[38]....
        /*09b0*/ 	.word	0x0000ba40
        /*09b4*/ 	.word	0x000000ff
        /*09b8*/ 	.word	0x00028830
        /*09bc*/ 	.short	0x010a
        /*09be*/ 	.byte	0x06
	.zero		1


	//   ....[39]....
        /*09c0*/ 	.word	0x0000ba80
        /*09c4*/ 	.word	0x000000ff
        /*09c8*/ 	.word	0x00028830
        /*09cc*/ 	.short	0x010a
        /*09ce*/ 	.byte	0x06
	.zero		1


	//   ....[40]....
        /*09d0*/ 	.word	0x0000bda0
        /*09d4*/ 	.word	0x000000ff
        /*09d8*/ 	.word	0x00028850
        /*09dc*/ 	.short	0x010a
        /*09de*/ 	.byte	0x06
	.zero		1


	//   ....[41]....
        /*09e0*/ 	.word	0x0000bde0
        /*09e4*/ 	.word	0x000000ff
        /*09e8*/ 	.word	0x00028850
        /*09ec*/ 	.short	0x010a
        /*09ee*/ 	.byte	0x06
	.zero		1


	//   ....[42]....
        /*09f0*/ 	.word	0x0000c640
        /*09f4*/ 	.word	0x000000ff
        /*09f8*/ 	.word	0x00000000
        /*09fc*/ 	.short	0x0101
        /*09fe*/ 	.byte	0x06
	.zero		1


	//   ....[43]....
        /*0a00*/ 	.word	0x0000ecb0
        /*0a04*/ 	.word	0x000000ff
        /*0a08*/ 	.word	0x00000000
        /*0a0c*/ 	.short	0x0101
        /*0a0e*/ 	.byte	0x06
	.zero		1


	//   ....[44]....
        /*0a10*/ 	.word	0x0000f2b0
        /*0a14*/ 	.word	0x000000ff
        /*0a18*/ 	.word	0x00028850
        /*0a1c*/ 	.short	0x010a
        /*0a1e*/ 	.byte	0x05
	.zero		1


	//   ....[45]....
        /*0a20*/ 	.word	0x0000f2f0
        /*0a24*/ 	.word	0x000000ff
        /*0a28*/ 	.word	0x00028850
        /*0a2c*/ 	.short	0x010a
        /*0a2e*/ 	.byte	0x05
	.zero		1


	//   ....[46]....
        /*0a30*/ 	.word	0x0000f860
        /*0a34*/ 	.word	0x000000ff
        /*0a38*/ 	.word	0x00000000
        /*0a3c*/ 	.short	0x0101
        /*0a3e*/ 	.byte	0x04
	.zero		1


	//   ....[47]....
        /*0a40*/ 	.word	0x00010bc0
        /*0a44*/ 	.word	0x00000025
        /*0a48*/ 	.word	0x00000000
        /*0a4c*/ 	.short	0x0101
        /*0a4e*/ 	.byte	0x3f
	.zero		1


	//   ....[48]....
        /*0a50*/ 	.word	0x00012f20
        /*0a54*/ 	.word	0x00000007
        /*0a58*/ 	.word	0x00028840
        /*0a5c*/ 	.short	0x010a
        /*0a5e*/ 	.byte	0x3f
	.zero		1


	//   ....[49]....
        /*0a60*/ 	.word	0x000135e0
        /*0a64*/ 	.word	0x00000007
        /*0a68*/ 	.word	0x00028830
        /*0a6c*/ 	.short	0x0107
        /*0a6e*/ 	.byte	0x3f
	.zero		1


	//   ....[50]....
        /*0a70*/ 	.word	0x000136b0
        /*0a74*/ 	.word	0x00000007
        /*0a78*/ 	.word	0x00028830
        /*0a7c*/ 	.short	0x0101
        /*0a7e*/ 	.byte	0x3f
	.zero		1


	//   ....[51]....
        /*0a80*/ 	.word	0x00014050
        /*0a84*/ 	.word	0x00000010
        /*0a88*/ 	.word	0x00028800
        /*0a8c*/ 	.short	0x0107
        /*0a8e*/ 	.byte	0x3f
	.zero		1


	//   ....[52]....
        /*0a90*/ 	.word	0x00014120
        /*0a94*/ 	.word	0x00000010
        /*0a98*/ 	.word	0x00028800
        /*0a9c*/ 	.short	0x0101
        /*0a9e*/ 	.byte	0x3f
	.zero		1


	//   ....[53]....
        /*0aa0*/ 	.word	0x00014140
        /*0aa4*/ 	.word	0x00000010
        /*0aa8*/ 	.word	0x00028820
        /*0aac*/ 	.short	0x010a
        /*0aae*/ 	.byte	0x3f
	.zero		1


	//   ....[54]....
        /*0ab0*/ 	.word	0x00014490
        /*0ab4*/ 	.word	0x00000006
        /*0ab8*/ 	.word	0x00028840
        /*0abc*/ 	.short	0x010a
        /*0abe*/ 	.byte	0x3f
	.zero		1


	//   ....[55]....
        /*0ac0*/ 	.word	0x000149a0
        /*0ac4*/ 	.word	0x00000006
        /*0ac8*/ 	.word	0x00028830
        /*0acc*/ 	.short	0x0107
        /*0ace*/ 	.byte	0x3f
	.zero		1


	//   ....[56]....
        /*0ad0*/ 	.word	0x00014a60
        /*0ad4*/ 	.word	0x00000006
        /*0ad8*/ 	.word	0x00028830
        /*0adc*/ 	.short	0x0101
        /*0ade*/ 	.byte	0x3f
	.zero		1


	//   ....[57]....
        /*0ae0*/ 	.word	0x00014ac0
        /*0ae4*/ 	.word	0x00000006
        /*0ae8*/ 	.word	0x00028860
        /*0aec*/ 	.short	0x010a
        /*0aee*/ 	.byte	0x3f
	.zero		1


	//   ....[58]....
        /*0af0*/ 	.word	0x00015050
        /*0af4*/ 	.word	0x00000006
        /*0af8*/ 	.word	0x00028850
        /*0afc*/ 	.short	0x0107
        /*0afe*/ 	.byte	0x3f
	.zero		1


	//   ....[59]....
        /*0b00*/ 	.word	0x000151b0
        /*0b04*/ 	.word	0x00000006
        /*0b08*/ 	.word	0x00028850
        /*0b0c*/ 	.short	0x0101
        /*0b0e*/ 	.byte	0x3f
	.zero		1


	//   ....[60]....
        /*0b10*/ 	.word	0x000153c0
        /*0b14*/ 	.word	0x00000004
        /*0b18*/ 	.word	0x00028860
        /*0b1c*/ 	.short	0x010a
        /*0b1e*/ 	.byte	0x3f
	.zero		1


	//   ....[61]....
        /*0b20*/ 	.word	0x000158c0
        /*0b24*/ 	.word	0x00000004
        /*0b28*/ 	.word	0x00028850
        /*0b2c*/ 	.short	0x0107
        /*0b2e*/ 	.byte	0x3f
	.zero		1


	//   ....[62]....
        /*0b30*/ 	.word	0x00015980
        /*0b34*/ 	.word	0x00000004
        /*0b38*/ 	.word	0x00028850
        /*0b3c*/ 	.short	0x0101
        /*0b3e*/ 	.byte	0x3f
	.zero		1


	//   ....[63]....
        /*0b40*/ 	.word	0x00015c10
        /*0b44*/ 	.word	0x00000004
        /*0b48*/ 	.word	0x00028820
        /*0b4c*/ 	.short	0x010a
        /*0b4e*/ 	.byte	0x3f
	.zero		1


	//   ....[64]....
        /*0b50*/ 	.word	0x00015d90
        /*0b54*/ 	.word	0x00000005
        /*0b58*/ 	.word	0x00028840
        /*0b5c*/ 	.short	0x010a
        /*0b5e*/ 	.byte	0x3f
	.zero		1


	//   ....[65]....
        /*0b60*/ 	.word	0x00015e30
        /*0b64*/ 	.word	0x00000017
        /*0b68*/ 	.word	0x00028840
        /*0b6c*/ 	.short	0x010a
        /*0b6e*/ 	.byte	0x3f
	.zero		1


	//   ....[66]....
        /*0b70*/ 	.word	0x00015e70
        /*0b74*/ 	.word	0x00000005
        /*0b78*/ 	.word	0x00028860
        /*0b7c*/ 	.short	0x010a
        /*0b7e*/ 	.byte	0x3f
	.zero		1


	//   ....[67]....
        /*0b80*/ 	.word	0x00015eb0
        /*0b84*/ 	.word	0x00000017
        /*0b88*/ 	.word	0x00028860
        /*0b8c*/ 	.short	0x010a
        /*0b8e*/ 	.byte	0x3f
	.zero		1


	//   ....[68]....
        /*0b90*/ 	.word	0x00015f20
        /*0b94*/ 	.word	0x00000003
        /*0b98*/ 	.word	0x00028800
        /*0b9c*/ 	.short	0x010a
        /*0b9e*/ 	.byte	0x3f
	.zero		1


	//   ....[69]....
        /*0ba0*/ 	.word	0x00015f70
        /*0ba4*/ 	.word	0x00000009
        /*0ba8*/ 	.word	0x00028830
        /*0bac*/ 	.short	0x010a
        /*0bae*/ 	.byte	0x3f
	.zero		1


	//   ....[70]....
        /*0bb0*/ 	.word	0x00015fd0
        /*0bb4*/ 	.word	0x00000007
        /*0bb8*/ 	.word	0x00028830
        /*0bbc*/ 	.short	0x010a
        /*0bbe*/ 	.byte	0x3f
	.zero		1


	//   ....[71]....
        /*0bc0*/ 	.word	0x00016030
        /*0bc4*/ 	.word	0x00000007
        /*0bc8*/ 	.word	0x00028850
        /*0bcc*/ 	.short	0x010a
        /*0bce*/ 	.byte	0x3f
	.zero		1


	//   ....[72]....
        /*0bd0*/ 	.word	0x00016090
        /*0bd4*/ 	.word	0x00000006
        /*0bd8*/ 	.word	0x00028830
        /*0bdc*/ 	.short	0x010a
        /*0bde*/ 	.byte	0x3f
	.zero		1


	//   ....[73]....
        /*0be0*/ 	.word	0x000160f0
        /*0be4*/ 	.word	0x00000006
        /*0be8*/ 	.word	0x00028850
        /*0bec*/ 	.short	0x010a
        /*0bee*/ 	.byte	0x3f
	.zero		1


	//   ....[74]....
        /*0bf0*/ 	.word	0x00016150
        /*0bf4*/ 	.word	0x00000007
        /*0bf8*/ 	.word	0x00028830
        /*0bfc*/ 	.short	0x010a
        /*0bfe*/ 	.byte	0x3f
	.zero		1


	//   ....[75]....
        /*0c00*/ 	.word	0x000161b0
        /*0c04*/ 	.word	0x00000007
        /*0c08*/ 	.word	0x00028850
        /*0c0c*/ 	.short	0x010a
        /*0c0e*/ 	.byte	0x3f
	.zero		1


	//   ....[76]....
        /*0c10*/ 	.word	0x00016210
        /*0c14*/ 	.word	0x00000004
        /*0c18*/ 	.word	0x00028850
        /*0c1c*/ 	.short	0x010a
        /*0c1e*/ 	.byte	0x3f
	.zero		1


	//   ....[77]....
        /*0c20*/ 	.word	0x00016310
        /*0c24*/ 	.word	0x00000007
        /*0c28*/ 	.word	0x00028840
        /*0c2c*/ 	.short	0x010a
        /*0c2e*/ 	.byte	0x3f
	.zero		1


	//   ....[78]....
        /*0c30*/ 	.word	0x00017780
        /*0c34*/ 	.word	0x00000010
        /*0c38*/ 	.word	0x00028820
        /*0c3c*/ 	.short	0x010a
        /*0c3e*/ 	.byte	0x3f
	.zero		1


	//   ....[79]....
        /*0c40*/ 	.word	0x000177d0
        /*0c44*/ 	.word	0x00000006
        /*0c48*/ 	.word	0x00028840
        /*0c4c*/ 	.short	0x010a
        /*0c4e*/ 	.byte	0x3f
	.zero		1


	//   ....[80]....
        /*0c50*/ 	.word	0x00018140
        /*0c54*/ 	.word	0x00000006
        /*0c58*/ 	.word	0x00028860
        /*0c5c*/ 	.short	0x010a
        /*0c5e*/ 	.byte	0x3f
	.zero		1


	//   ....[81]....
        /*0c60*/ 	.word	0x00018b40
        /*0c64*/ 	.word	0x00000004
        /*0c68*/ 	.word	0x00028860
        /*0c6c*/ 	.short	0x010a
        /*0c6e*/ 	.byte	0x3f
	.zero		1


	//   ....[82]....
        /*0c70*/ 	.word	0x00019710
        /*0c74*/ 	.word	0x00000004
        /*0c78*/ 	.word	0x00028820
        /*0c7c*/ 	.short	0x010a
        /*0c7e*/ 	.byte	0x3f
	.zero		1


	//   ....[83]....
        /*0c80*/ 	.word	0x000198b0
        /*0c84*/ 	.word	0x00000005
        /*0c88*/ 	.word	0x00028840
        /*0c8c*/ 	.short	0x010a
        /*0c8e*/ 	.byte	0x3f
	.zero		1


	//   ....[84]....
        /*0c90*/ 	.word	0x00019900
        /*0c94*/ 	.word	0x00000017
        /*0c98*/ 	.word	0x00028840
        /*0c9c*/ 	.short	0x010a
        /*0c9e*/ 	.byte	0x3f
	.zero		1


	//   ....[85]....
        /*0ca0*/ 	.word	0x00019950
        /*0ca4*/ 	.word	0x00000005
        /*0ca8*/ 	.word	0x00028860
        /*0cac*/ 	.short	0x010a
        /*0cae*/ 	.byte	0x3f
	.zero		1


	//----- nvinfo : EIATTR_NUM_MBARRIERS
	.align		4
.L_939:
        /*0cb0*/ 	.byte	0x03, 0x38
        /*0cb2*/ 	.short	0x0016


	//----- nvinfo : EIATTR_EXIT_INSTR_OFFSETS
	.align		4
        /*0cb4*/ 	.byte	0x04, 0x1c
        /*0cb6*/ 	.short	(.L_941 - .L_940)


	//   ....[0]....
.L_940:
        /*0cb8*/ 	.word	0x00000960


	//   ....[1]....
        /*0cbc*/ 	.word	0x000118f0


	//   ....[2]....
        /*0cc0*/ 	.word	0x00015f00


	//----- nvinfo : EIATTR_MAX_THREADS
	.align		4
.L_941:
        /*0cc4*/ 	.byte	0x04, 0x05
        /*0cc6*/ 	.short	(.L_943 - .L_942)
.L_942:
        /*0cc8*/ 	.word	0x00000180
        /*0ccc*/ 	.word	0x00000001
        /*0cd0*/ 	.word	0x00000001


	//----- nvinfo : EIATTR_CRS_STACK_SIZE
	.align		4
.L_943:
        /*0cd4*/ 	.byte	0x04, 0x1e
        /*0cd6*/ 	.short	(.L_945 - .L_944)
.L_944:
        /*0cd8*/ 	.word	0x00000000


	//----- nvinfo : EIATTR_CBANK_PARAM_SIZE
	.align		4
.L_945:
        /*0cdc*/ 	.byte	0x03, 0x19
        /*0cde*/ 	.short	0x0af0


	//----- nvinfo : EIATTR_PARAM_CBANK
	.align		4
        /*0ce0*/ 	.byte	0x04, 0x0a
        /*0ce2*/ 	.short	(.L_947 - .L_946)
	.align		4
.L_946:
        /*0ce4*/ 	.word	index@(.nv.constant0._ZN7cutlass13device_kernelIN5flash11enable_sm90INS1_16FlashAttnFwdSm90INS1_25CollectiveMainloopFwdSm90ILi2EN4cute5tupleIJNS5_1CILi1EEES8_S8_EEENS6_IJNS7_ILi128EEESA_SA_EEELi128ENS_6half_tEfNS_4arch4Sm90ELb0ELb1ELb1ELb0ELb1ELb0ELb0ELb1ELb1ELb1ELb0ELb0EEENS1_21CollectiveEpilogueFwdISB_S9_SC_SE_Li256ELb0ELb1ELb0ELb0EEENS1_30DynamicPersistentTileSchedulerILi256ELi128ELb0ELb1ELb1EEEEEEEEEvNT_6ParamsE)
        /*0ce8*/ 	.short	0x0210
        /*0cea*/ 	.short	0x0af0


	//----- nvinfo : EIATTR_SW_WAR
	.align		4
.L_947:
        /*0cec*/ 	.byte	0x04, 0x36
        /*0cee*/ 	.short	(.L_949 - .L_948)
.L_948:
        /*0cf0*/ 	.word	0x00000008
.L_949:


//--------------------- .nv.info._ZN7cutlass13device_kernelIN5flash11enable_sm90INS1_16FlashAttnFwdSm90INS1_25CollectiveMainloopFwdSm90ILi2EN4cute5tupleIJNS5_1CILi1EEES8_S8_EEENS6_IJNS7_ILi128EEESA_SA_EEELi128ENS_6half_tEfNS_4arch4Sm90ELb0ELb1ELb1ELb1ELb1ELb0ELb0ELb1ELb1ELb1ELb0ELb0EEENS1_21CollectiveEpilogueFwdISB_S9_SC_SE_Li256ELb1ELb1ELb0ELb0EEENS1_36VarlenDynamicPersistentTileSchedulerILi128ELi128ELi256ELi128ELb0ELb1ELb1ELb1ELb0ELb1EEEEEEEEEvNT_6ParamsE --------------------------
	.section	.nv.info._ZN7cutlass13device_kernelIN5flash11enable_sm90INS1_16FlashAttnFwdSm90INS1_25CollectiveMainloopFwdSm90ILi2EN4cute5tupleIJNS5_1CILi1EEES8_S8_EEENS6_IJNS7_ILi128EEESA_SA_EEELi128ENS_6half_tEfNS_4arch4Sm90ELb0ELb1ELb1ELb1ELb1ELb0ELb0ELb1ELb1ELb1ELb0ELb0EEENS1_21CollectiveEpilogueFwdISB_S9_SC_SE_Li256ELb1ELb1ELb0ELb0EEENS1_36VarlenDynamicPersistentTileSchedulerILi128ELi128ELi256ELi128ELb0ELb1ELb1ELb1ELb0ELb1EEEEEEEEEvNT_6ParamsE,"",@"SHT_CUDA_INFO"
	.sectionflags	@""
	.align	4


	//----- nvinfo : EIATTR_CUDA_API_VERSION
	.align		4
        /*0000*/ 	.byte	0x04, 0x37
        /*0002*/ 	.short	(.L_951 - .L_950)
.L_950:
        /*0004*/ 	.word	0x00000082


	//----- nvinfo : EIATTR_KPARAM_INFO
	.align		4
.L_951:
        /*0008*/ 	.byte	0x04, 0x17
        /*000a*/ 	.short	(.L_953 - .L_952)
.L_952:
        /*000c*/ 	.word	0x00000000
        /*0010*/ 	.short	0x0000
        /*0012*/ 	.short	0x0070
        /*0014*/ 	.byte	0x00, 0xf0, 0x01, 0x2a


	//----- nvinfo : EIATTR_SPARSE_MMA_MASK
	.align		4
.L_953:
        /*0018*/ 	.byte	0x03, 0x50
        /*001a*/ 	.short	0x0000


	//----- nvinfo : EIATTR_MAXREG_COUNT
	.align		4
        /*001c*/ 	.byte	0x03, 0x1b
        /*001e*/ 	.short	0x00a8


	//----- nvinfo : EIATTR_NUM_BARRIERS
	.align		4
        /*0020*/ 	.byte	0x02, 0x4c
        /*0022*/ 	.byte	0x10
	.zero		1


	//----- nvinfo : EIATTR_EXTERNS
	.align		4
        /*0024*/ 	.byte	0x04, 0x0f
        /*0026*/ 	.short	(.L_955 - .L_954)


	//   ....[0]....
	.align		4
.L_954:
        /*0028*/ 	.word	index@(__assertfail)


	//----- nvinfo : EIATTR_ANNOTATIONS
	.align		4
.L_955:
        /*002c*/ 	.byte	0x04, 0x55
        /*002e*/ 	.short	(.L_957 - .L_956)


	//   ....[0]....
.L_956:
        /* <DEDUP_REMOVED lines=10> */


	//----- nvinfo : EIATTR_MERCURY_ISA_VERSION
	.align		4
.L_957:
        /*00b8*/ 	.byte	0x03, 0x5f
        /*00ba*/ 	.short	0x0101


	//----- nvinfo : EIATTR_UNUSED_LOAD_BYTE_OFFSET
	.align		4
        /*00bc*/ 	.byte	0x04, 0x44
        /*00be*/ 	.short	(.L_959 - .L_958)


	//   ....[0]....
.L_958:
        /*00c0*/ 	.word	0x00000970
        /*00c4*/ 	.word	0x0000fff0


	//   ....[1]....
        /*00c8*/ 	.word	0x0000fe20
        /*00cc*/ 	.word	0x0000fff0


	//----- nvinfo : EIATTR_INT_WARP_WIDE_INSTR_OFFSETS
	.align		4
.L_959:
        /*00d0*/ 	.byte	0x04, 0x31
        /*00d2*/ 	.short	(.L_961 - .L_960)


	//   ....[0]....
.L_960:
        /*00d4*/ 	.word	0x000000c0


	//   ....[1]....
        /*00d8*/ 	.word	0x000000d0


	//   ....[2]....
        /*00dc*/ 	.word	0x00000170


	//   ....[3]....
        /*00e0*/ 	.word	0x000134e0


	//   ....[4]....
        /*00e4*/ 	.word	0x00013570


	//   ....[5]....
        /*00e8*/ 	.word	0x00016450


	//   ....[6]....
        /*00ec*/ 	.word	0x000164e0


	//----- nvinfo : EIATTR_COOP_GROUP_MASK_REGIDS
	.align		4
.L_961:
        /*00f0*/ 	.byte	0x04, 0x29
        /*00f2*/ 	.short	(.L_963 - .L_962)


	//   ....[0]....
.L_962:
        /*00f4*/ 	.word	0xffffffff


	//   ....[1]....
        /*00f8*/ 	.word	0xffffffff


	//   ....[2]....
        /*00fc*/ 	.word	0xffffffff


	//   ....[3]....
        /*0100*/ 	.word	0xffffffff


	//   ....[4]....
        /*0104*/ 	.word	0xffffffff


	//   ....[5]....
        /*0108*/ 	.word	0xffffffff


	//   ....[6]....
        /*010c*/ 	.word	0xffffffff


	//   ....[7]....
        /*0110*/ 	.word	0xffffffff


	//   ....[8]....
        /*0114*/ 	.word	0xffffffff


	//   ....[9]....
        /*0118*/ 	.word	0xffffffff


	//   ....[10]....
        /*011c*/ 	.word	0xffffffff


	//   ....[11]....
        /*0120*/ 	.word	0xffffffff


	//   ....[12]....
        /*0124*/ 	.word	0xffffffff


	//   ....[13]....
        /*0128*/ 	.word	0xffffffff


	//   ....[14]....
        /*012c*/ 	.word	0xffffffff


	//   ....[15]....
        /*0130*/ 	.word	0xffffffff


	//   ....[16]....
        /*0134*/ 	.word	0xffffffff


	//   ....[17]....
        /*0138*/ 	.word	0xffffffff


	//   ....[18]....
        /*013c*/ 	.word	0xffffffff


	//   ....[19]....
        /*0140*/ 	.word	0xffffffff


	//   ....[20]....
        /*0144*/ 	.word	0xffffffff


	//   ....[21]....
        /*0148*/ 	.word	0xffffffff


	//   ....[22]....
        /*014c*/ 	.word	0xffffffff


	//   ....[23]....
        /*0150*/ 	.word	0xffffffff


	//   ....[24]....
        /*0154*/ 	.word	0xffffffff


	//   ....[25]....
        /*0158*/ 	.word	0xffffffff


	//   ....[26]....
        /*015c*/ 	.word	0xffffffff


	//   ....[27]....
        /*0160*/ 	.word	0xffffffff


	//   ....[28]....
        /*0164*/ 	.word	0xffffffff


	//   ....[29]....
        /*0168*/ 	.word	0xffffffff


	//   ....[30]....
        /*016c*/ 	.word	0xffffffff


	//   ....[31]....
        /*0170*/ 	.word	0xffffffff


	//   ....[32]....
        /*0174*/ 	.word	0xffffffff


	//   ....[33]....
        /*0178*/ 	.word	0xffffffff


	//   ....[34]....
        /*017c*/ 	.word	0xffffffff


	//   ....[35]....
        /*0180*/ 	.word	0xffffffff


	//   ....[36]....
        /*0184*/ 	.word	0xffffffff


	//   ....[37]....
        /*0188*/ 	.word	0xffffffff


	//   ....[38]....
        /*018c*/ 	.word	0xffffffff


	//   ....[39]....
        /*0190*/ 	.word	0xffffffff


	//   ....[40]....
        /*0194*/ 	.word	0xffffffff


	//   ....[41]....
        /*0198*/ 	.word	0xffffffff


	//   ....[42]....
        /*019c*/ 	.word	0xffffffff


	//   ....[43]....
        /*01a0*/ 	.word	0xffffffff


	//   ....[44]....
        /*01a4*/ 	.word	0xffffffff


	//   ....[45]....
        /*01a8*/ 	.word	0xffffffff


	//   ....[46]....
        /*01ac*/ 	.word	0xffffffff


	//   ....[47]....
        /*01b0*/ 	.word	0xffffffff


	//   ....[48]....
        /*01b4*/ 	.word	0xffffffff


	//   ....[49]....
        /*01b8*/ 	.word	0xffffffff


	//   ....[50]....
        /*01bc*/ 	.word	0xffffffff


	//   ....[51]....
        /*01c0*/ 	.word	0xffffffff


	//   ....[52]....
        /*01c4*/ 	.word	0xffffffff


	//   ....[53]....
        /*01c8*/ 	.word	0xffffffff


	//   ....[54]....
        /*01cc*/ 	.word	0xffffffff


	//   ....[55]....
        /*01d0*/ 	.word	0xffffffff


	//   ....[56]....
        /*01d4*/ 	.word	0xffffffff


	//   ....[57]....
        /*01d8*/ 	.word	0xffffffff


	//   ....[58]....
        /*01dc*/ 	.word	0xffffffff


	//   ....[59]....
        /*01e0*/ 	.word	0xffffffff


	//   ....[60]....
        /*01e4*/ 	.word	0xffffffff


	//   ....[61]....
        /*01e8*/ 	.word	0xffffffff


	//   ....[62]....
        /*01ec*/ 	.word	0xffffffff


	//   ....[63]....
        /*01f0*/ 	.word	0xffffffff


	//   ....[64]....
        /*01f4*/ 	.word	0xffffffff


	//   ....[65]....
        /*01f8*/ 	.word	0xffffffff


	//   ....[66]....
        /*01fc*/ 	.word	0xffffffff


	//   ....[67]....
        /*0200*/ 	.word	0xffffffff


	//   ....[68]....
        /*0204*/ 	.word	0xffffffff


	//   ....[69]....
        /*0208*/ 	.word	0xffffffff


	//   ....[70]....
        /*020c*/ 	.word	0xffffffff


	//   ....[71]....
        /*0210*/ 	.word	0xffffffff


	//   ....[72]....
        /*0214*/ 	.word	0xffffffff


	//   ....[73]....
        /*0218*/ 	.word	0xffffffff


	//   ....[74]....
        /*021c*/ 	.word	0xffffffff


	//   ....[75]....
        /*0220*/ 	.word	0xffffffff


	//   ....[76]....
        /*0224*/ 	.word	0xffffffff


	//   ....[77]....
        /*0228*/ 	.word	0xffffffff


	//   ....[78]....
        /*022c*/ 	.word	0xffffffff


	//   ....[79]....
        /*0230*/ 	.word	0xffffffff


	//   ....[80]....
        /*0234*/ 	.word	0xffffffff


	//   ....[81]....
        /*0238*/ 	.word	0xffffffff


	//   ....[82]....
        /*023c*/ 	.word	0xffffffff


	//   ....[83]....
        /*0240*/ 	.word	0xffffffff


	//   ....[84]....
        /*0244*/ 	.word	0xffffffff


	//   ....[85]....
        /*0248*/ 	.word	0xffffffff


	//   ....[86]....
        /*024c*/ 	.word	0xffffffff


	//   ....[87]....
        /*0250*/ 	.word	0xffffffff


	//   ....[88]....
        /*0254*/ 	.word	0xffffffff


	//   ....[89]....
        /*0258*/ 	.word	0xffffffff


	//   ....[90]....
        /*025c*/ 	.word	0xffffffff


	//   ....[91]....
        /*0260*/ 	.word	0xffffffff


	//   ....[92]....
        /*0264*/ 	.word	0xffffffff


	//   ....[93]....
        /*0268*/ 	.word	0xffffffff


	//   ....[94]....
        /*026c*/ 	.word	0xffffffff


	//   ....[95]....
        /*0270*/ 	.word	0xffffffff


	//   ....[96]....
        /*0274*/ 	.word	0xffffffff


	//   ....[97]....
        /*0278*/ 	.word	0xffffffff


	//   ....[98]....
        /*027c*/ 	.word	0xffffffff


	//   ....[99]....
        /*0280*/ 	.word	0xffffffff


	//   ....[100]....
        /*0284*/ 	.word	0xffffffff


	//   ....[101]....
        /*0288*/ 	.word	0xffffffff


	//   ....[102]....
        /*028c*/ 	.word	0xffffffff


	//   ....[103]....
        /*0290*/ 	.word	0xffffffff


	//   ....[104]....
        /*0294*/ 	.word	0xffffffff


	//   ....[105]....
        /*0298*/ 	.word	0xffffffff


	//   ....[106]....
        /*029c*/ 	.word	0xffffffff


	//   ....[107]....
        /*02a0*/ 	.word	0xffffffff


	//   ....[108]....
        /*02a4*/ 	.word	0xffffffff


	//   ....[109]....
        /*02a8*/ 	.word	0xffffffff


	//   ....[110]....
        /*02ac*/ 	.word	0xffffffff


	//   ....[111]....
        /*02b0*/ 	.word	0xffffffff


	//   ....[112]....
        /*02b4*/ 	.word	0xffffffff


	//   ....[113]....
        /*02b8*/ 	.word	0xffffffff


	//   ....[114]....
        /*02bc*/ 	.word	0xffffffff


	//   ....[115]....
        /*02c0*/ 	.word	0xffffffff


	//   ....[116]....
        /*02c4*/ 	.word	0xffffffff


	//   ....[117]....
        /*02c8*/ 	.word	0xffffffff


	//   ....[118]....
        /*02cc*/ 	.word	0xffffffff


	//   ....[119]....
        /*02d0*/ 	.word	0xffffffff


	//   ....[120]....
        /*02d4*/ 	.word	0xffffffff


	//   ....[121]....
        /*02d8*/ 	.word	0xffffffff


	//   ....[122]....
        /*02dc*/ 	.word	0xffffffff


	//   ....[123]....
        /*02e0*/ 	.word	0xffffffff


	//   ....[124]....
        /*02e4*/ 	.word	0xffffffff


	//   ....[125]....
        /*02e8*/ 	.word	0xffffffff


	//   ....[126]....
        /*02ec*/ 	.word	0xffffffff


	//   ....[127]....
        /*02f0*/ 	.word	0xffffffff


	//   ....[128]....
        /*02f4*/ 	.word	0xffffffff


	//   ....[129]....
        /*02f8*/ 	.word	0xffffffff


	//   ....[130]....
        /*02fc*/ 	.word	0xffffffff


	//   ....[131]....
        /*0300*/ 	.word	0xffffffff


	//   ....[132]....
        /*0304*/ 	.word	0xffffffff


	//   ....[133]....
        /*0308*/ 	.word	0xffffffff


	//   ....[134]....
        /*030c*/ 	.word	0xffffffff


	//   ....[135]....
        /*0310*/ 	.word	0xffffffff


	//   ....[136]....
        /*0314*/ 	.word	0xffffffff


	//   ....[137]....
        /*0318*/ 	.word	0xffffffff


	//   ....[138]....
        /*031c*/ 	.word	0xffffffff


	//   ....[139]....
        /*0320*/ 	.word	0xffffffff


	//   ....[140]....
        /*0324*/ 	.word	0xffffffff


	//   ....[141]....
        /*0328*/ 	.word	0xffffffff


	//   ....[142]....
        /*032c*/ 	.word	0xffffffff


	//   ....[143]....
        /*0330*/ 	.word	0xffffffff


	//   ....[144]....
        /*0334*/ 	.word	0xffffffff


	//   ....[145]....
        /*0338*/ 	.word	0xffffffff


	//   ....[146]....
        /*033c*/ 	.word	0xffffffff


	//   ....[147]....
        /*0340*/ 	.word	0xffffffff


	//   ....[148]....
        /*0344*/ 	.word	0xffffffff


	//   ....[149]....
        /*0348*/ 	.word	0xffffffff


	//   ....[150]....
        /*034c*/ 	.word	0xffffffff


	//   ....[151]....
        /*0350*/ 	.word	0xffffffff


	//   ....[152]....
        /*0354*/ 	.word	0xffffffff


	//   ....[153]....
        /*0358*/ 	.word	0xffffffff


	//   ....[154]....
        /*035c*/ 	.word	0xffffffff


	//   ....[155]....
        /*0360*/ 	.word	0xffffffff


	//   ....[156]....
        /*0364*/ 	.word	0xffffffff


	//   ....[157]....
        /*0368*/ 	.word	0xffffffff


	//   ....[158]....
        /*036c*/ 	.word	0xffffffff


	//   ....[159]....
        /*0370*/ 	.word	0xffffffff


	//   ....[160]....
        /*0374*/ 	.word	0xffffffff


	//   ....[161]....
        /*0378*/ 	.word	0xffffffff


	//   ....[162]....
        /*037c*/ 	.word	0xffffffff


	//   ....[163]....
        /*0380*/ 	.word	0xffffffff


	//   ....[164]....
        /*0384*/ 	.word	0xffffffff


	//   ....[165]....
        /*0388*/ 	.word	0xffffffff


	//   ....[166]....
        /*038c*/ 	.word	0xffffffff


	//   ....[167]....
        /*0390*/ 	.word	0x0500000f


	//   ....[168]....
        /*0394*/ 	.word	0x0500000f


	//   ....[169]....
        /*0398*/ 	.word	0x0500000f


	//   ....[170]....
        /*039c*/ 	.word	0x0500000f


	//   ....[171]....
        /*03a0*/ 	.word	0x0500000f


	//   ....[172]....
        /*03a4*/ 	.word	0x0500000f


	//   ....[173]....
        /*03a8*/ 	.word	0x0500000f


	//   ....[174]....
        /*03ac*/ 	.word	0x0500000f


	//   ....[175]....
        /*03b0*/ 	.word	0x0500000f


	//   ....[176]....
        /*03b4*/ 	.word	0x0500000f


	//   ....[177]....
        /*03b8*/ 	.word	0x0500000f


	//   ....[178]....
        /*03bc*/ 	.word	0x0500000f


	//   ....[179]....
        /*03c0*/ 	.word	0x0500000f


	//   ....[180]....
        /*03c4*/ 	.word	0x0500000f


	//   ....[181]....
        /*03c8*/ 	.word	0x0500000f


	//   ....[182]....
        /*03cc*/ 	.word	0x0500000f


	//   ....[183]....
        /*03d0*/ 	.word	0x0500000f


	//   ....[184]....
        /*03d4*/ 	.word	0x0500000f


	//   ....[185]....
        /*03d8*/ 	.word	0x0500000f


	//   ....[186]....
        /*03dc*/ 	.word	0x0500000f


	//   ....[187]....
        /*03e0*/ 	.word	0x0500000f


	//   ....[188]....
        /*03e4*/ 	.word	0x0500000f


	//   ....[189]....
        /*03e8*/ 	.word	0x0500000f


	//   ....[190]....
        /*03ec*/ 	.word	0x0500000f


	//   ....[191]....
        /*03f0*/ 	.word	0x0500000f


	//   ....[192]....
        /*03f4*/ 	.word	0x0500000f


	//   ....[193]....
        /*03f8*/ 	.word	0x0500000f


	//   ....[194]....
        /*03fc*/ 	.word	0x0500000f


	//   ....[195]....
        /*0400*/ 	.word	0x0500000f


	//   ....[196]....
        /*0404*/ 	.word	0x0500000f


	//   ....[197]....
        /*0408*/ 	.word	0x0500000f


	//   ....[198]....
        /*040c*/ 	.word	0x0500000f


	//   ....[199]....
        /*0410*/ 	.word	0x0500000f


	//   ....[200]....
        /*0414*/ 	.word	0x0500000f


	//   ....[201]....
        /*0418*/ 	.word	0x0500000f


	//   ....[202]....
        /*041c*/ 	.word	0x0500000f


	//   ....[203]....
        /*0420*/ 	.word	0x0500000f


	//   ....[204]....
        /*0424*/ 	.word	0x0500000f


	//   ....[205]....
        /*0428*/ 	.word	0x0500000f


	//   ....[206]....
        /*042c*/ 	.word	0x0500000f


	//   ....[207]....
        /*0430*/ 	.word	0x0500000f


	//   ....[208]....
        /*0434*/ 	.word	0x0500000f


	//   ....[209]....
        /*0438*/ 	.word	0x0500000f


	//   ....[210]....
        /*043c*/ 	.word	0x0500000f


	//   ....[211]....
        /*0440*/ 	.word	0x0500000f


	//   ....[212]....
        /*0444*/ 	.word	0x0500000f


	//   ....[213]....
        /*0448*/ 	.word	0x0500000f


	//   ....[214]....
        /*044c*/ 	.word	0x0500000f


	//   ....[215]....
        /*0450*/ 	.word	0x0500000f


	//   ....[216]....
        /*0454*/ 	.word	0x0500000f


	//   ....[217]....
        /*0458*/ 	.word	0x0500000f


	//   ....[218]....
        /*045c*/ 	.word	0x0500000f


	//   ....[219]....
        /*0460*/ 	.word	0x0500000f


	//   ....[220]....
        /*0464*/ 	.word	0x0500000f


	//   ....[221]....
        /*0468*/ 	.word	0x0500000f


	//   ....[222]....
        /*046c*/ 	.word	0x0500000f


	//   ....[223]....
        /*0470*/ 	.word	0x0500000f


	//   ....[224]....
        /*0474*/ 	.word	0x0500000f


	//   ....[225]....
        /*0478*/ 	.word	0x0500000f


	//   ....[226]....
        /*047c*/ 	.word	0x0500000f


	//   ....[227]....
        /*0480*/ 	.word	0x0500000f


	//   ....[228]....
        /*0484*/ 	.word	0x0500000f


	//   ....[229]....
        /*0488*/ 	.word	0x0500000f


	//   ....[230]....
        /*048c*/ 	.word	0x0500000f


	//   ....[231]....
        /*0490*/ 	.word	0x0500000f


	//   ....[232]....
        /*0494*/ 	.word	0x0500000f


	//   ....[233]....
        /*0498*/ 	.word	0x0500000f


	//   ....[234]....
        /*049c*/ 	.word	0x0500000f


	//   ....[235]....
        /*04a0*/ 	.word	0x0500000f


	//   ....[236]....
        /*04a4*/ 	.word	0x0500000f


	//   ....[237]....
        /*04a8*/ 	.word	0x0500000f


	//   ....[238]....
        /*04ac*/ 	.word	0x0500000f


	//   ....[239]....
        /*04b0*/ 	.word	0x0500000f


	//   ....[240]....
        /*04b4*/ 	.word	0x0500000f


	//   ....[241]....
        /*04b8*/ 	.word	0x0500000f


	//   ....[242]....
        /*04bc*/ 	.word	0x0500000f


	//   ....[243]....
        /*04c0*/ 	.word	0x0500000f


	//   ....[244]....
        /*04c4*/ 	.word	0x0500000f


	//   ....[245]....
        /*04c8*/ 	.word	0x0500000f


	//   ....[246]....
        /*04cc*/ 	.word	0x0500000f


	//   ....[247]....
        /*04d0*/ 	.word	0x0500000f


	//   ....[248]....
        /*04d4*/ 	.word	0x0500000f


	//   ....[249]....
        /*04d8*/ 	.word	0x0500000f


	//   ....[250]....
        /*04dc*/ 	.word	0x0500000f


	//   ....[251]....
        /*04e0*/ 	.word	0x0500000f


	//   ....[252]....
        /*04e4*/ 	.word	0x0500000f


	//   ....[253]....
        /*04e8*/ 	.word	0x0500000f


	//   ....[254]....
        /*04ec*/ 	.word	0x0500000f


	//   ....[255]....
        /*04f0*/ 	.word	0x0500000f


	//   ....[0]....
        /*04f4*/ 	.word	0x0500000f


	//   ....[1]....
        /*04f8*/ 	.word	0x0500000f


	//   ....[2]....
        /*04fc*/ 	.word	0x0500000f


	//   ....[3]....
        /*0500*/ 	.word	0x0500000f


	//   ....[4]....
        /*0504*/ 	.word	0x0500000f


	//   ....[5]....
        /*0508*/ 	.word	0x0500000f


	//   ....[6]....
        /*050c*/ 	.word	0x0500000f


	//   ....[7]....
        /*0510*/ 	.word	0x0500000f


	//   ....[8]....
        /*0514*/ 	.word	0x0500000f


	//   ....[9]....
        /*0518*/ 	.word	0x0500000f


	//----- nvinfo : EIATTR_COOP_GROUP_INSTR_OFFSETS
	.align		4
.L_963:
        /*051c*/ 	.byte	0x04, 0x28
        /*051e*/ 	.short	(.L_965 - .L_964)


	//   ....[0]....
.L_964:
        /*0520*/ 	.word	0x00000080


	//   ....[1]....
        /*0524*/ 	.word	0x00000090


	//   ....[2]....
        /*0528*/ 	.word	0x000002d0


	//   ....[3]....
        /*052c*/ 	.word	0x00000430


	//   ....[4]....
        /*0530*/ 	.word	0x00000550


	//   ....[5]....
        /*0534*/ 	.word	0x000006b0


	//   ....[6]....
        /*0538*/ 	.word	0x000018e0


	//   ....[7]....
        /*053c*/ 	.word	0x00002210


	//   ....[8]....
        /*0540*/ 	.word	0x00003280


	//   ....[9]....
        /*0544*/ 	.word	0x00003d60


	//   ....[10]....
        /*0548*/ 	.word	0x00003eb0


	//   ....[11]....
        /*054c*/ 	.word	0x000047f0


	//   ....[12]....
        /*0550*/ 	.word	0x00004850


	//   ....[13]....
        /*0554*/ 	.word	0x00006050


	//   ....[14]....
        /*0558*/ 	.word	0x000069a0


	//   ....[15]....
        /*055c*/ 	.word	0x00007550


	//   ....[16]....
        /*0560*/ 	.word	0x00007570


	//   ....[17]....
        /*0564*/ 	.word	0x00007f40


	//   ....[18]....
        /*0568*/ 	.word	0x00007fa0


	//   ....[19]....
        /*056c*/ 	.word	0x0000a670


	//   ....[20]....
        /*0570*/ 	.word	0x0000a6c0


	//   ....[21]....
        /*0574*/ 	.word	0x0000a6e0


	//   ....[22]....
        /*0578*/ 	.word	0x0000a700


	//   ....[23]....
        /*057c*/ 	.word	0x0000c490


	//   ....[24]....
        /*0580*/ 	.word	0x0000cde0


	//   ....[25]....
        /*0584*/ 	.word	0x0000d990


	//   ....[26]....
        /*0588*/ 	.word	0x0000d9b0


	//   ....[27]....
        /*058c*/ 	.word	0x0000e370


	//   ....[28]....
        /*0590*/ 	.word	0x0000e3d0


	//   ....[29]....
        /*0594*/ 	.word	0x0000f4e0


	//   ....[30]....
        /*0598*/ 	.word	0x0000f510


	//   ....[31]....
        /*059c*/ 	.word	0x0000f5c0


	//   ....[32]....
        /*05a0*/ 	.word	0x0000f5e0


	//   ....[33]....
        /*05a4*/ 	.word	0x00010940


	//   ....[34]....
        /*05a8*/ 	.word	0x00010980


	//   ....[35]....
        /*05ac*/ 	.word	0x000109c0


	//   ....[36]....
        /*05b0*/ 	.word	0x00010a00


	//   ....[37]....
        /*05b4*/ 	.word	0x00010f80


	//   ....[38]....
        /*05b8*/ 	.word	0x00010fc0


	//   ....[39]....
        /*05bc*/ 	.word	0x00011080


	//   ....[40]....
        /*05c0*/ 	.word	0x000110a0


	//   ....[41]....
        /*05c4*/ 	.word	0x00011160


	//   ....[42]....
        /*05c8*/ 	.word	0x00011180


	//   ....[43]....
        /*05cc*/ 	.word	0x00011250


	//   ....[44]....
        /*05d0*/ 	.word	0x00011270


	//   ....[45]....
        /*05d4*/ 	.word	0x00011b40


	//   ....[46]....
        /*05d8*/ 	.word	0x00011b60


	//   ....[47]....
        /*05dc*/ 	.word	0x00011c20


	//   ....[48]....
        /*05e0*/ 	.word	0x00011c40


	//   ....[49]....
        /*05e4*/ 	.word	0x00011d00


	//   ....[50]....
        /*05e8*/ 	.word	0x00011d20


	//   ....[51]....
        /*05ec*/ 	.word	0x00011df0


	//   ....[52]....
        /*05f0*/ 	.word	0x00011e10


	//   ....[53]....
        /*05f4*/ 	.word	0x00011f60


	//   ....[54]....
        /*05f8*/ 	.word	0x00012130


	//   ....[55]....
        /*05fc*/ 	.word	0x00012160


	//   ....[56]....
        /*0600*/ 	.word	0x00012190


	//   ....[57]....
        /*0604*/ 	.word	0x000121c0


	//   ....[58]....
        /*0608*/ 	.word	0x000121f0


	//   ....[59]....
        /*060c*/ 	.word	0x00012220


	//   ....[60]....
        /*0610*/ 	.word	0x00012370


	//   ....[61]....
        /*0614*/ 	.word	0x000123a0


	//   ....[62]....
        /*0618*/ 	.word	0x000123d0


	//   ....[63]....
        /*061c*/ 	.word	0x00012400


	//   ....[64]....
        /*0620*/ 	.word	0x00012430


	//   ....[65]....
        /*0624*/ 	.word	0x00012460


	//   ....[66]....
        /*0628*/ 	.word	0x000124f0


	//   ....[67]....
        /*062c*/ 	.word	0x00012550


	//   ....[68]....
        /*0630*/ 	.word	0x000125e0


	//   ....[69]....
        /*0634*/ 	.word	0x00014030


	//   ....[70]....
        /*0638*/ 	.word	0x00014050


	//   ....[71]....
        /*063c*/ 	.word	0x000140f0


	//   ....[72]....
        /*0640*/ 	.word	0x00014110


	//   ....[73]....
        /*0644*/ 	.word	0x000141a0


	//   ....[74]....
        /*0648*/ 	.word	0x000141c0


	//   ....[75]....
        /*064c*/ 	.word	0x00014250


	//   ....[76]....
        /*0650*/ 	.word	0x00014270


	//   ....[77]....
        /*0654*/ 	.word	0x00014300


	//   ....[78]....
        /*0658*/ 	.word	0x00014320


	//   ....[79]....
        /*065c*/ 	.word	0x000143b0


	//   ....[80]....
        /*0660*/ 	.word	0x000143d0


	//   ....[81]....
        /*0664*/ 	.word	0x00014460


	//   ....[82]....
        /*0668*/ 	.word	0x00014480


	//   ....[83]....
        /*066c*/ 	.word	0x00014490


	//   ....[84]....
        /*0670*/ 	.word	0x00014510


	//   ....[85]....
        /*0674*/ 	.word	0x00014c50


	//   ....[86]....
        /*0678*/ 	.word	0x00014c80


	//   ....[87]....
        /*067c*/ 	.word	0x00014ce0


	//   ....[88]....
        /*0680*/ 	.word	0x00014d30


	//   ....[89]....
        /*0684*/ 	.word	0x00014d80


	//   ....[90]....
        /*0688*/ 	.word	0x00014dd0


	//   ....[91]....
        /*068c*/ 	.word	0x00014e20


	//   ....[92]....
        /*0690*/ 	.word	0x00014e70


	//   ....[93]....
        /*0694*/ 	.word	0x00014ec0


	//   ....[94]....
        /*0698*/ 	.word	0x00014f10


	//   ....[95]....
        /*069c*/ 	.word	0x00014f60


	//   ....[96]....
        /*06a0*/ 	.word	0x00014fb0


	//   ....[97]....
        /*06a4*/ 	.word	0x00015000


	//   ....[98]....
        /*06a8*/ 	.word	0x00015040


	//   ....[99]....
        /*06ac*/ 	.word	0x00015060


	//   ....[100]....
        /*06b0*/ 	.word	0x000150a0


	//   ....[101]....
        /*06b4*/ 	.word	0x00015800


	//   ....[102]....
        /*06b8*/ 	.word	0x00015830


	//   ....[103]....
        /*06bc*/ 	.word	0x00015890


	//   ....[104]....
        /*06c0*/ 	.word	0x000158a0


	//   ....[105]....
        /*06c4*/ 	.word	0x000158f0


	//   ....[106]....
        /*06c8*/ 	.word	0x00015900


	//   ....[107]....
        /*06cc*/ 	.word	0x00015950


	//   ....[108]....
        /*06d0*/ 	.word	0x00015960


	//   ....[109]....
        /*06d4*/ 	.word	0x000159b0


	//   ....[110]....
        /*06d8*/ 	.word	0x000159c0


	//   ....[111]....
        /*06dc*/ 	.word	0x00015a10


	//   ....[112]....
        /*06e0*/ 	.word	0x00015a20


	//   ....[113]....
        /*06e4*/ 	.word	0x00015a70


	//   ....[114]....
        /*06e8*/ 	.word	0x00015a80


	//   ....[115]....
        /*06ec*/ 	.word	0x00015a90


	//   ....[116]....
        /*06f0*/ 	.word	0x00015ae0


	//   ....[117]....
        /*06f4*/ 	.word	0x00015d40


	//   ....[118]....
        /*06f8*/ 	.word	0x00015d60


	//   ....[119]....
        /*06fc*/ 	.word	0x00015d70


	//   ....[120]....
        /*0700*/ 	.word	0x00015de0


	//   ....[121]....
        /*0704*/ 	.word	0x00015df0


	//   ....[122]....
        /*0708*/ 	.word	0x00015e60


	//   ....[123]....
        /*070c*/ 	.word	0x00015e70


	//   ....[124]....
        /*0710*/ 	.word	0x00015ee0


	//   ....[125]....
        /*0714*/ 	.word	0x00015ef0


	//   ....[126]....
        /*0718*/ 	.word	0x00015f60


	//   ....[127]....
        /*071c*/ 	.word	0x00015f70


	//   ....[128]....
        /*0720*/ 	.word	0x00015fe0


	//   ....[129]....
        /*0724*/ 	.word	0x00015ff0


	//   ....[130]....
        /*0728*/ 	.word	0x00016060


	//   ....[131]....
        /*072c*/ 	.word	0x00016070


	//   ....[132]....
        /*0730*/ 	.word	0x00016080


	//   ....[133]....
        /*0734*/ 	.word	0x00016630


	//   ....[134]....
        /*0738*/ 	.word	0x00016670


	//   ....[135]....
        /*073c*/ 	.word	0x000166b0


	//   ....[136]....
        /*0740*/ 	.word	0x000166d0


	//   ....[137]....
        /*0744*/ 	.word	0x000166e0


	//   ....[138]....
        /*0748*/ 	.word	0x00016700


	//   ....[139]....
        /*074c*/ 	.word	0x00016770


	//   ....[140]....
        /*0750*/ 	.word	0x00016790


	//   ....[141]....
        /*0754*/ 	.word	0x000167f0


	//   ....[142]....
        /*0758*/ 	.word	0x00016810


	//   ....[143]....
        /*075c*/ 	.word	0x00016870


	//   ....[144]....
        /*0760*/ 	.word	0x00016890


	//   ....[145]....
        /*0764*/ 	.word	0x000168f0


	//   ....[146]....
        /*0768*/ 	.word	0x00016910


	//   ....[147]....
        /*076c*/ 	.word	0x00016960


	//   ....[148]....
        /*0770*/ 	.word	0x00016980


	//   ....[149]....
        /*0774*/ 	.word	0x00016d80


	//   ....[150]....
        /*0778*/ 	.word	0x00016dd0


	//   ....[151]....
        /*077c*/ 	.word	0x00016e00


	//   ....[152]....
        /*0780*/ 	.word	0x00016e10


	//   ....[153]....
        /*0784*/ 	.word	0x00016e40


	//   ....[154]....
        /*0788*/ 	.word	0x00016e70


	//   ....[155]....
        /*078c*/ 	.word	0x00016ea0


	//   ....[156]....
        /*0790*/ 	.word	0x00016ed0


	//   ....[157]....
        /*0794*/ 	.word	0x00017050


	//   ....[158]....
        /*0798*/ 	.word	0x00017080


	//   ....[159]....
        /*079c*/ 	.word	0x000170b0


	//   ....[160]....
        /*07a0*/ 	.word	0x000170e0


	//   ....[161]....
        /*07a4*/ 	.word	0x00017110


	//   ....[162]....
        /*07a8*/ 	.word	0x00017140


	//   ....[163]....
        /*07ac*/ 	.word	0x00017200


	//   ....[164]....
        /*07b0*/ 	.word	0x00017220


	//   ....[165]....
        /*07b4*/ 	.word	0x00017290


	//   ....[166]....
        /*07b8*/ 	.word	0x00017930


	//   ....[167]....
        /*07bc*/ 	.word	0x00017f90


	//   ....[168]....
        /*07c0*/ 	.word	0x00018080


	//   ....[169]....
        /*07c4*/ 	.word	0x00018120


	//   ....[170]....
        /*07c8*/ 	.word	0x00018180


	//   ....[171]....
        /*07cc*/ 	.word	0x00018280


	//   ....[172]....
        /*07d0*/ 	.word	0x000182f0


	//   ....[173]....
        /*07d4*/ 	.word	0x000183f0


	//   ....[174]....
        /*07d8*/ 	.word	0x00018460


	//   ....[175]....
        /*07dc*/ 	.word	0x00018560


	//   ....[176]....
        /*07e0*/ 	.word	0x000185d0


	//   ....[177]....
        /*07e4*/ 	.word	0x000186d0


	//   ....[178]....
        /*07e8*/ 	.word	0x00018740


	//   ....[179]....
        /*07ec*/ 	.word	0x00018840


	//   ....[180]....
        /*07f0*/ 	.word	0x000188b0


	//   ....[181]....
        /*07f4*/ 	.word	0x000189b0


	//   ....[182]....
        /*07f8*/ 	.word	0x00018a20


	//   ....[183]....
        /*07fc*/ 	.word	0x00018ac0


	//   ....[184]....
        /*0800*/ 	.word	0x00018bc0


	//   ....[185]....
        /*0804*/ 	.word	0x00018c30


	//   ....[186]....
        /*0808*/ 	.word	0x00018cb0


	//   ....[187]....
        /*080c*/ 	.word	0x00018d70


	//   ....[188]....
        /*0810*/ 	.word	0x00018df0


	//   ....[189]....
        /*0814*/ 	.word	0x00018ec0


	//   ....[190]....
        /*0818*/ 	.word	0x00018f40


	//   ....[191]....
        /*081c*/ 	.word	0x00019010


	//   ....[192]....
        /*0820*/ 	.word	0x00019090


	//   ....[193]....
        /*0824*/ 	.word	0x00019160


	//   ....[194]....
        /*0828*/ 	.word	0x000191e0


	//   ....[195]....
        /*082c*/ 	.word	0x000192b0


	//   ....[196]....
        /*0830*/ 	.word	0x00019330


	//   ....[197]....
        /*0834*/ 	.word	0x000193f0


	//   ....[198]....
        /*0838*/ 	.word	0x00019470


	//   ....[199]....
        /*083c*/ 	.word	0x00019520


	//   ....[200]....
        /*0840*/ 	.word	0x00019650


	//   ....[201]....
        /*0844*/ 	.word	0x000196f0


	//   ....[202]....
        /*0848*/ 	.word	0x00019760


	//   ....[203]....
        /*084c*/ 	.word	0x00019820


	//   ....[204]....
        /*0850*/ 	.word	0x00019880


	//   ....[205]....
        /*0854*/ 	.word	0x00019940


	//   ....[206]....
        /*0858*/ 	.word	0x000199a0


	//   ....[207]....
        /*085c*/ 	.word	0x00019a60


	//   ....[208]....
        /*0860*/ 	.word	0x00019ac0


	//   ....[209]....
        /*0864*/ 	.word	0x00019b80


	//   ....[210]....
        /*0868*/ 	.word	0x00019be0


	//   ....[211]....
        /*086c*/ 	.word	0x00019ca0


	//   ....[212]....
        /*0870*/ 	.word	0x00019d00


	//   ....[213]....
        /*0874*/ 	.word	0x00019dc0


	//   ....[214]....
        /*0878*/ 	.word	0x00019e20


	//   ....[215]....
        /*087c*/ 	.word	0x00019ee0


	//   ....[216]....
        /*0880*/ 	.word	0x00019fd0


	//   ....[217]....
        /*0884*/ 	.word	0x0001a070


	//   ....[218]....
        /*0888*/ 	.word	0x0001a0d0


	//   ....[219]....
        /*088c*/ 	.word	0x0001a1b0


	//   ....[220]....
        /*0890*/ 	.word	0x0001a210


	//   ....[221]....
        /*0894*/ 	.word	0x0001a2f0


	//   ....[222]....
        /*0898*/ 	.word	0x0001a350


	//   ....[223]....
        /*089c*/ 	.word	0x0001a430


	//   ....[224]....
        /*08a0*/ 	.word	0x0001a490


	//   ....[225]....
        /*08a4*/ 	.word	0x0001a570


	//   ....[226]....
        /*08a8*/ 	.word	0x0001a5d0


	//   ....[227]....
        /*08ac*/ 	.word	0x0001a6b0


	//   ....[228]....
        /*08b0*/ 	.word	0x0001a710


	//   ....[229]....
        /*08b4*/ 	.word	0x0001a7f0


	//   ....[230]....
        /*08b8*/ 	.word	0x0001a850


	//   ....[231]....
        /*08bc*/ 	.word	0x0001a920


	//   ....[232]....
        /*08c0*/ 	.word	0x0001aa40


	//   ....[233]....
        /*08c4*/ 	.word	0x0001aae0


	//   ....[234]....
        /*08c8*/ 	.word	0x0001aba0


	//   ....[235]....
        /*08cc*/ 	.word	0x0001ac70


	//   ....[236]....
        /*08d0*/ 	.word	0x0001acd0


	//   ....[237]....
        /*08d4*/ 	.word	0x0001adb0


	//   ....[238]....
        /*08d8*/ 	.word	0x0001ae10


	//   ....[239]....
        /*08dc*/ 	.word	0x0001aee0


	//   ....[240]....
        /*08e0*/ 	.word	0x0001af40


	//   ....[241]....
        /*08e4*/ 	.word	0x0001b010


	//   ....[242]....
        /*08e8*/ 	.word	0x0001b070


	//   ....[243]....
        /*08ec*/ 	.word	0x0001b150


	//   ....[244]....
        /*08f0*/ 	.word	0x0001b1b0


	//   ....[245]....
        /*08f4*/ 	.word	0x0001b280


	//   ....[246]....
        /*08f8*/ 	.word	0x0001b2e0


	//   ....[247]....
        /*08fc*/ 	.word	0x0001b3a0


	//   ....[248]....
        /*0900*/ 	.word	0x0001b430


	//   ....[249]....
        /*0904*/ 	.word	0x0001b4d0


	//   ....[250]....
        /*0908*/ 	.word	0x0001b5f0


	//   ....[251]....
        /*090c*/ 	.word	0x0001b660


	//   ....[252]....
        /*0910*/ 	.word	0x0001b6d0


	//   ....[253]....
        /*0914*/ 	.word	0x0001b740


	//   ....[254]....
        /*0918*/ 	.word	0x0001b7b0


	//   ....[255]....
        /*091c*/ 	.word	0x0001b830


	//   ....[0]....
        /*0920*/ 	.word	0x0001b8c0


	//   ....[1]....
        /*0924*/ 	.word	0x0001b950


	//   ....[2]....
        /*0928*/ 	.word	0x0001b9c0


	//   ....[3]....
        /*092c*/ 	.word	0x0001ba30


	//   ....[4]....
        /*0930*/ 	.word	0x0001baa0


	//   ....[5]....
        /*0934*/ 	.word	0x0001bb20


	//   ....[6]....
        /*0938*/ 	.word	0x0001bb90


	//   ....[7]....
        /*093c*/ 	.word	0x0001bc30


	//   ....[8]....
        /*0940*/ 	.word	0x0001bcc0


	//   ....[9]....
        /*0944*/ 	.word	0x0001bde0


	//----- nvinfo : EIATTR_REG_RECONFIG
	.align		4
.L_965:
        /*0948*/ 	.byte	0x01, 0x54
	.zero		2


	//----- nvinfo : EIATTR_SYSCALL_OFFSETS
	.align		4
        /*094c*/ 	.byte	0x04, 0x46
        /*094e*/ 	.short	(.L_967 - .L_966)


	//   ....[0]....
.L_966:
        /*0950*/ 	.word	0x00001ac0


	//   ....[1]....
        /*0954*/ 	.word	0x000136d0


	//   ....[2]....
        /*0958*/ 	.word	0x00013820


	//   ....[3]....
        /*095c*/ 	.word	0x00013910


	//   ....[4]....
        /*0960*/ 	.word	0x00014870


	//----- nvinfo : EIATTR_MBARRIER_INSTR_OFFSETS
	.align		4
.L_967:
        /*0964*/ 	.byte	0x04, 0x39
        /*0966*/ 	.short	(.L_969 - .L_968)


	//   ....[0]....
.L_968:
        /*0968*/ 	.word	0x00000180
        /*096c*/ 	.word	0x000000ff
        /*0970*/ 	.word	0x00028800
        /*0974*/ 	.short	0x0100
        /*0976*/ 	.byte	0x08
	.zero		1


	//   ....[1]....
        /*0978*/ 	.word	0x00000190
        /*097c*/ 	.word	0x000000ff
        /*0980*/ 	.word	0x00028820
        /*0984*/ 	.short	0x0100
        /*0986*/ 	.byte	0x08
	.zero		1


	//   ....[2]....
        /*0988*/ 	.word	0x00000280
        /*098c*/ 	.word	0x000000ff
        /*0990*/ 	.word	0x00028830
        /*0994*/ 	.short	0x0100
        /*0996*/ 	.byte	0x08
	.zero		1


	//   ....[3]....
        /*0998*/ 	.word	0x00000290
        /*099c*/ 	.word	0x000000ff
        /*09a0*/ 	.word	0x00028840
        /*09a4*/ 	.short	0x0100
        /*09a6*/ 	.byte	0x08
	.zero		1


	//   ....[4]....
        /*09a8*/ 	.word	0x000002a0
        /*09ac*/ 	.word	0x000000ff
        /*09b0*/ 	.word	0x00028838
        /*09b4*/ 	.short	0x0100
        /*09b6*/ 	.byte	0x08
	.zero		1


	//   ....[5]....
        /*09b8*/ 	.word	0x000002b0
        /*09bc*/ 	.word	0x000000ff
        /*09c0*/ 	.word	0x00028848
        /*09c4*/ 	.short	0x0100
        /*09c6*/ 	.byte	0x08
	.zero		1


	//   ....[6]....
        /*09c8*/ 	.word	0x000003e0
        /*09cc*/ 	.word	0x000000ff
        /*09d0*/ 	.word	0x00028850
        /*09d4*/ 	.short	0x0100
        /*09d6*/ 	.byte	0x08
	.zero		1


	//   ....[7]....
        /*09d8*/ 	.word	0x000003f0
        /*09dc*/ 	.word	0x000000ff
        /*09e0*/ 	.word	0x00028860
        /*09e4*/ 	.short	0x0100
        /*09e6*/ 	.byte	0x08
	.zero		1


	//   ....[8]....
        /*09e8*/ 	.word	0x00000400
        /*09ec*/ 	.word	0x000000ff
        /*09f0*/ 	.word	0x00028858
        /*09f4*/ 	.short	0x0100
        /*09f6*/ 	.byte	0x08
	.zero		1


	//   ....[9]....
        /*09f8*/ 	.word	0x00000410
        /*09fc*/ 	.word	0x000000ff
        /*0a00*/ 	.word	0x00028868
        /*0a04*/ 	.short	0x0100
        /*0a06*/ 	.byte	0x08
	.zero		1


	//   ....[10]....
        /*0a08*/ 	.word	0x00000500
        /*0a0c*/ 	.word	0x000000ff
        /*0a10*/ 	.word	0x00028870
        /*0a14*/ 	.short	0x0100
        /*0a16*/ 	.byte	0x06
	.zero		1


	//   ....[11]....
        /*0a18*/ 	.word	0x00000510
        /*0a1c*/ 	.word	0x000000ff
        /*0a20*/ 	.word	0x00028880
        /*0a24*/ 	.short	0x0100
        /*0a26*/ 	.byte	0x06
	.zero		1


	//   ....[12]....
        /*0a28*/ 	.word	0x00000520
        /*0a2c*/ 	.word	0x000000ff
        /*0a30*/ 	.word	0x00028878
        /*0a34*/ 	.short	0x0100
        /*0a36*/ 	.byte	0x06
	.zero		1


	//   ....[13]....
        /*0a38*/ 	.word	0x00000530
        /*0a3c*/ 	.word	0x000000ff
        /*0a40*/ 	.word	0x00028888
        /*0a44*/ 	.short	0x0100
        /*0a46*/ 	.byte	0x06
	.zero		1


	//   ....[14]....
        /*0a48*/ 	.word	0x00000660
        /*0a4c*/ 	.word	0x000000ff
        /*0a50*/ 	.word	0x00028890
        /*0a54*/ 	.short	0x0100
        /*0a56*/ 	.byte	0x08
	.zero		1


	//   ....[15]....
        /*0a58*/ 	.word	0x00000670
        /*0a5c*/ 	.word	0x000000ff
        /*0a60*/ 	.word	0x000288a0
        /*0a64*/ 	.short	0x0100
        /*0a66*/ 	.byte	0x08
	.zero		1


	//   ....[16]....
        /*0a68*/ 	.word	0x00000680
        /*0a6c*/ 	.word	0x000000ff
        /*0a70*/ 	.word	0x00028898
        /*0a74*/ 	.short	0x0100
        /*0a76*/ 	.byte	0x08
	.zero		1


	//   ....[17]....
        /*0a78*/ 	.word	0x00000690
        /*0a7c*/ 	.word	0x000000ff
        /*0a80*/ 	.word	0x000288a8
        /*0a84*/ 	.short	0x0100
        /*0a86*/ 	.byte	0x08
	.zero		1


	//   ....[18]....
        /*0a88*/ 	.word	0x000007d0
        /*0a8c*/ 	.word	0x000000ff
        /*0a90*/ 	.word	0x000288b0
        /*0a94*/ 	.short	0x0100
        /*0a96*/ 	.byte	0x08
	.zero		1


	//   ....[19]....
        /*0a98*/ 	.word	0x000007e0
        /*0a9c*/ 	.word	0x000000ff
        /*0aa0*/ 	.word	0x000288c0
        /*0aa4*/ 	.short	0x0100
        /*0aa6*/ 	.byte	0x08
	.zero		1


	//   ....[20]....
        /*0aa8*/ 	.word	0x000007f0
        /*0aac*/ 	.word	0x000000ff
        /*0ab0*/ 	.word	0x000288b8
        /*0ab4*/ 	.short	0x0100
        /*0ab6*/ 	.byte	0x08
	.zero		1


	//   ....[21]....
        /*0ab8*/ 	.word	0x00000800
        /*0abc*/ 	.word	0x000000ff
        /*0ac0*/ 	.word	0x000288c8
        /*0ac4*/ 	.short	0x0100
        /*0ac6*/ 	.byte	0x08
	.zero		1


	//   ....[22]....
        /*0ac8*/ 	.word	0x00001b40
        /*0acc*/ 	.word	0x000000ff
        /*0ad0*/ 	.word	0x00028800
        /*0ad4*/ 	.short	0x010a
        /*0ad6*/ 	.byte	0x29
	.zero		1


	//   ....[23]....
        /*0ad8*/ 	.word	0x00001bc0
        /*0adc*/ 	.word	0x00000009
        /*0ae0*/ 	.word	0x00028830
        /*0ae4*/ 	.short	0x010a
        /*0ae6*/ 	.byte	0x3f
	.zero		1


	//   ....[24]....
        /*0ae8*/ 	.word	0x00001c00
        /*0aec*/ 	.word	0x00000009
        /*0af0*/ 	.word	0x00028830
        /*0af4*/ 	.short	0x010a
        /*0af6*/ 	.byte	0x3f
	.zero		1


	//   ....[25]....
        /*0af8*/ 	.word	0x000025f0
        /*0afc*/ 	.word	0x000000ff
        /*0b00*/ 	.word	0x00000000
        /*0b04*/ 	.short	0x0101
        /*0b06*/ 	.byte	0x06
	.zero		1


	//   ....[26]....
        /*0b08*/ 	.word	0x00005780
        /*0b0c*/ 	.word	0x000000ff
        /*0b10*/ 	.word	0x00028830
        /*0b14*/ 	.short	0x010a
        /*0b16*/ 	.byte	0x06
	.zero		1


	//   ....[27]....
        /*0b18*/ 	.word	0x000057c0
        /*0b1c*/ 	.word	0x000000ff
        /*0b20*/ 	.word	0x00028830
        /*0b24*/ 	.short	0x010a
        /*0b26*/ 	.byte	0x06
	.zero		1


	//   ....[28]....
        /*0b28*/ 	.word	0x00005b10
        /*0b2c*/ 	.word	0x000000ff
        /*0b30*/ 	.word	0x00028850
        /*0b34*/ 	.short	0x010a
        /*0b36*/ 	.byte	0x06
	.zero		1


	//   ....[29]....
        /*0b38*/ 	.word	0x00005b50
        /*0b3c*/ 	.word	0x000000ff
        /*0b40*/ 	.word	0x00028850
        /*0b44*/ 	.short	0x010a
        /*0b46*/ 	.byte	0x06
	.zero		1


	//   ....[30]....
        /*0b48*/ 	.word	0x000063b0
        /*0b4c*/ 	.word	0x000000ff
        /*0b50*/ 	.word	0x00000000
        /*0b54*/ 	.short	0x0101
        /*0b56*/ 	.byte	0x06
	.zero		1


	//   ....[31]....
        /*0b58*/ 	.word	0x00008a10
        /*0b5c*/ 	.word	0x000000ff
        /*0b60*/ 	.word	0x00000000
        /*0b64*/ 	.short	0x0101
        /*0b66*/ 	.byte	0x06
	.zero		1


	//   ....[32]....
        /*0b68*/ 	.word	0x00009360
        /*0b6c*/ 	.word	0x000000ff
        /*0b70*/ 	.word	0x00028830
        /*0b74*/ 	.short	0x010a
        /*0b76*/ 	.byte	0x06
	.zero		1


	//   ....[33]....
        /*0b78*/ 	.word	0x000093a0
        /*0b7c*/ 	.word	0x000000ff
        /*0b80*/ 	.word	0x00028830
        /*0b84*/ 	.short	0x010a
        /*0b86*/ 	.byte	0x06
	.zero		1


	//   ....[34]....
        /*0b88*/ 	.word	0x000096f0
        /*0b8c*/ 	.word	0x000000ff
        /*0b90*/ 	.word	0x00028850
        /*0b94*/ 	.short	0x010a
        /*0b96*/ 	.byte	0x06
	.zero		1


	//   ....[35]....
        /*0b98*/ 	.word	0x00009730
        /*0b9c*/ 	.word	0x000000ff
        /*0ba0*/ 	.word	0x00028850
        /*0ba4*/ 	.short	0x010a
        /*0ba6*/ 	.byte	0x06
	.zero		1


	//   ....[36]....
        /*0ba8*/ 	.word	0x00009ff0
        /*0bac*/ 	.word	0x000000ff
        /*0bb0*/ 	.word	0x00000000
        /*0bb4*/ 	.short	0x0101
        /*0bb6*/ 	.byte	0x06
	.zero		1


	//   ....[37]....
        /*0bb8*/ 	.word	0x0000b4e0
        /*0bbc*/ 	.word	0x000000ff
        /*0bc0*/ 	.word	0x00000000
        /*0bc4*/ 	.short	0x0101
        /*0bc6*/ 	.byte	0x06
	.zero		1


	//   ....[38]....
        /*0bc8*/ 	.word	0x0000bbf0
        /*0bcc*/ 	.word	0x000000ff
        /*0bd0*/ 	.word	0x00028830
        /*0bd4*/ 	.short	0x010a
        /*0bd6*/ 	.byte	0x06
	.zero		1


	//   ....[39]....
        /*0bd8*/ 	.word	0x0000bc30
        /*0bdc*/ 	.word	0x000000ff
        /*0be0*/ 	.word	0x00028830
        /*0be4*/ 	.short	0x010a
        /*0be6*/ 	.byte	0x06
	.zero		1


	//   ....[40]....
        /*0be8*/ 	.word	0x0000bf50
        /*0bec*/ 	.word	0x000000ff
        /*0bf0*/ 	.word	0x00028850
        /*0bf4*/ 	.short	0x010a
        /*0bf6*/ 	.byte	0x06
	.zero		1


	//   ....[41]....
        /*0bf8*/ 	.word	0x0000bf90
        /*0bfc*/ 	.word	0x000000ff
        /*0c00*/ 	.word	0x00028850
        /*0c04*/ 	.short	0x010a
        /*0c06*/ 	.byte	0x06
	.zero		1


	//   ....[42]....
        /*0c08*/ 	.word	0x0000c7f0
        /*0c0c*/ 	.word	0x000000ff
        /*0c10*/ 	.word	0x00000000
        /*0c14*/ 	.short	0x0101
        /*0c16*/ 	.byte	0x06
	.zero		1


	//   ....[43]....
        /*0c18*/ 	.word	0x0000ee50
        /*0c1c*/ 	.word	0x000000ff
        /*0c20*/ 	.word	0x00000000
        /*0c24*/ 	.short	0x0101
        /*0c26*/ 	.byte	0x06
	.zero		1


	//   ....[44]....
        /*0c28*/ 	.word	0x0000f450
        /*0c2c*/ 	.word	0x000000ff
        /*0c30*/ 	.word	0x00028850
        /*0c34*/ 	.short	0x010a
        /*0c36*/ 	.byte	0x05
	.zero		1


	//   ....[45]....
        /*0c38*/ 	.word	0x0000f490
        /*0c3c*/ 	.word	0x000000ff
        /*0c40*/ 	.word	0x00028850
        /*0c44*/ 	.short	0x010a
        /*0c46*/ 	.byte	0x05
	.zero		1


	//   ....[46]....
        /*0c48*/ 	.word	0x0000fa00
        /*0c4c*/ 	.word	0x000000ff
        /*0c50*/ 	.word	0x00000000
        /*0c54*/ 	.short	0x0101
        /*0c56*/ 	.byte	0x04
	.zero		1


	//   ....[47]....
        /*0c58*/ 	.word	0x00010fb0
        /*0c5c*/ 	.word	0x00000003
        /*0c60*/ 	.word	0x00000000
        /*0c64*/ 	.short	0x0101
        /*0c66*/ 	.byte	0x3f
	.zero		1


	//   ....[48]....
        /*0c68*/ 	.word	0x00013e40
        /*0c6c*/ 	.word	0x00000007
        /*0c70*/ 	.word	0x00028840
        /*0c74*/ 	.short	0x010a
        /*0c76*/ 	.byte	0x3f
	.zero		1


	//   ....[49]....
        /*0c78*/ 	.word	0x000145c0
        /*0c7c*/ 	.word	0x00000007
        /*0c80*/ 	.word	0x00028830
        /*0c84*/ 	.short	0x0107
        /*0c86*/ 	.byte	0x3f
	.zero		1


	//   ....[50]....
        /*0c88*/ 	.word	0x00014690
        /*0c8c*/ 	.word	0x00000007
        /*0c90*/ 	.word	0x00028830
        /*0c94*/ 	.short	0x0101
        /*0c96*/ 	.byte	0x3f
	.zero		1


	//   ....[51]....
        /*0c98*/ 	.word	0x00015190
        /*0c9c*/ 	.word	0x00000016
        /*0ca0*/ 	.word	0x00028800
        /*0ca4*/ 	.short	0x0107
        /*0ca6*/ 	.byte	0x3f
	.zero		1


	//   ....[52]....
        /*0ca8*/ 	.word	0x000152a0
        /*0cac*/ 	.word	0x00000016
        /*0cb0*/ 	.word	0x00028800
        /*0cb4*/ 	.short	0x0101
        /*0cb6*/ 	.byte	0x3f
	.zero		1


	//   ....[53]....
        /*0cb8*/ 	.word	0x000152c0
        /*0cbc*/ 	.word	0x00000016
        /*0cc0*/ 	.word	0x00028820
        /*0cc4*/ 	.short	0x010a
        /*0cc6*/ 	.byte	0x3f
	.zero		1


	//   ....[54]....
        /*0cc8*/ 	.word	0x00015650
        /*0ccc*/ 	.word	0x00000006
        /*0cd0*/ 	.word	0x00028840
        /*0cd4*/ 	.short	0x010a
        /*0cd6*/ 	.byte	0x3f
	.zero		1


	//   ....[55]....
        /*0cd8*/ 	.word	0x00015b70
        /*0cdc*/ 	.word	0x00000006
        /*0ce0*/ 	.word	0x00028830
        /*0ce4*/ 	.short	0x0107
        /*0ce6*/ 	.byte	0x3f
	.zero		1


	//   ....[56]....
        /*0ce8*/ 	.word	0x00015c30
        /*0cec*/ 	.word	0x00000006
        /*0cf0*/ 	.word	0x00028830
        /*0cf4*/ 	.short	0x0101
        /*0cf6*/ 	.byte	0x3f
	.zero		1


	//   ....[57]....
        /*0cf8*/ 	.word	0x00015c90
        /*0cfc*/ 	.word	0x00000006
        /*0d00*/ 	.word	0x00028860
        /*0d04*/ 	.short	0x010a
        /*0d06*/ 	.byte	0x3f
	.zero		1


	//   ....[58]....
        /*0d08*/ 	.word	0x00016220
        /*0d0c*/ 	.word	0x00000006
        /*0d10*/ 	.word	0x00028850
        /*0d14*/ 	.short	0x0107
        /*0d16*/ 	.byte	0x3f
	.zero		1


	//   ....[59]....
        /*0d18*/ 	.word	0x00016380
        /*0d1c*/ 	.word	0x00000006
        /*0d20*/ 	.word	0x00028850
        /*0d24*/ 	.short	0x0101
        /*0d26*/ 	.byte	0x3f
	.zero		1


	//   ....[60]....
        /*0d28*/ 	.word	0x00016590
        /*0d2c*/ 	.word	0x00000000
        /*0d30*/ 	.word	0x00028860
        /*0d34*/ 	.short	0x010a
        /*0d36*/ 	.byte	0x3f
	.zero		1


	//   ....[61]....
        /*0d38*/ 	.word	0x00016ac0
        /*0d3c*/ 	.word	0x00000000
        /*0d40*/ 	.word	0x00028850
        /*0d44*/ 	.short	0x0107
        /*0d46*/ 	.byte	0x3f
	.zero		1


	//   ....[62]....
        /*0d48*/ 	.word	0x00016b80
        /*0d4c*/ 	.word	0x00000000
        /*0d50*/ 	.word	0x00028850
        /*0d54*/ 	.short	0x0101
        /*0d56*/ 	.byte	0x3f
	.zero		1


	//   ....[63]....
        /*0d58*/ 	.word	0x000178b0
        /*0d5c*/ 	.word	0x00000007
        /*0d60*/ 	.word	0x00028820
        /*0d64*/ 	.short	0x010a
        /*0d66*/ 	.byte	0x3f
	.zero		1


	//   ....[64]....
        /*0d68*/ 	.word	0x00017a30
        /*0d6c*/ 	.word	0x00000005
        /*0d70*/ 	.word	0x00028840
        /*0d74*/ 	.short	0x010a
        /*0d76*/ 	.byte	0x3f
	.zero		1


	//   ....[65]....
        /*0d78*/ 	.word	0x00017ad0
        /*0d7c*/ 	.word	0x00000003
        /*0d80*/ 	.word	0x00028840
        /*0d84*/ 	.short	0x010a
        /*0d86*/ 	.byte	0x3f
	.zero		1


	//   ....[66]....
        /*0d88*/ 	.word	0x00017b10
        /*0d8c*/ 	.word	0x00000005
        /*0d90*/ 	.word	0x00028860
        /*0d94*/ 	.short	0x010a
        /*0d96*/ 	.byte	0x3f
	.zero		1


	//   ....[67]....
        /*0d98*/ 	.word	0x00017b50
        /*0d9c*/ 	.word	0x00000003
        /*0da0*/ 	.word	0x00028860
        /*0da4*/ 	.short	0x010a
        /*0da6*/ 	.byte	0x3f
	.zero		1


	//   ....[68]....
        /*0da8*/ 	.word	0x00017bc0
        /*0dac*/ 	.word	0x00000003
        /*0db0*/ 	.word	0x00028800
        /*0db4*/ 	.short	0x010a
        /*0db6*/ 	.byte	0x3f
	.zero		1


	//   ....[69]....
        /*0db8*/ 	.word	0x00017c10
        /*0dbc*/ 	.word	0x00000009
        /*0dc0*/ 	.word	0x00028830
        /*0dc4*/ 	.short	0x010a
        /*0dc6*/ 	.byte	0x3f
	.zero		1


	//   ....[70]....
        /*0dc8*/ 	.word	0x00017c70
        /*0dcc*/ 	.word	0x00000004
        /*0dd0*/ 	.word	0x00028830
        /*0dd4*/ 	.short	0x010a
        /*0dd6*/ 	.byte	0x3f
	.zero		1


	//   ....[71]....
        /*0dd8*/ 	.word	0x00017cd0
        /*0ddc*/ 	.word	0x00000004
        /*0de0*/ 	.word	0x00028850
        /*0de4*/ 	.short	0x010a
        /*0de6*/ 	.byte	0x3f
	.zero		1


	//   ....[72]....
        /*0de8*/ 	.word	0x00017d30
        /*0dec*/ 	.word	0x00000004
        /*0df0*/ 	.word	0x00028830
        /*0df4*/ 	.short	0x010a
        /*0df6*/ 	.byte	0x3f
	.zero		1


	//   ....[73]....
        /*0df8*/ 	.word	0x00017d90
        /*0dfc*/ 	.word	0x00000004
        /*0e00*/ 	.word	0x00028850
        /*0e04*/ 	.short	0x010a
        /*0e06*/ 	.byte	0x3f
	.zero		1


	//   ....[74]....
        /*0e08*/ 	.word	0x00017df0
        /*0e0c*/ 	.word	0x00000004
        /*0e10*/ 	.word	0x00028830
        /*0e14*/ 	.short	0x010a
        /*0e16*/ 	.byte	0x3f
	.zero		1


	//   ....[75]....
        /*0e18*/ 	.word	0x00017e50
        /*0e1c*/ 	.word	0x00000004
        /*0e20*/ 	.word	0x00028850
        /*0e24*/ 	.short	0x010a
        /*0e26*/ 	.byte	0x3f
	.zero		1


	//   ....[76]....
        /*0e28*/ 	.word	0x00017eb0
        /*0e2c*/ 	.word	0x00000006
        /*0e30*/ 	.word	0x00028850
        /*0e34*/ 	.short	0x010a
        /*0e36*/ 	.byte	0x3f
	.zero		1


	//   ....[77]....
        /*0e38*/ 	.word	0x00017fd0
        /*0e3c*/ 	.word	0x00000007
        /*0e40*/ 	.word	0x00028840
        /*0e44*/ 	.short	0x010a
        /*0e46*/ 	.byte	0x3f
	.zero		1


	//   ....[78]....
        /*0e48*/ 	.word	0x00019550
        /*0e4c*/ 	.word	0x00000016
        /*0e50*/ 	.word	0x00028820
        /*0e54*/ 	.short	0x010a
        /*0e56*/ 	.byte	0x3f
	.zero		1


	//   ....[79]....
        /*0e58*/ 	.word	0x000195a0
        /*0e5c*/ 	.word	0x00000006
        /*0e60*/ 	.word	0x00028840
        /*0e64*/ 	.short	0x010a
        /*0e66*/ 	.byte	0x3f
	.zero		1


	//   ....[80]....
        /*0e68*/ 	.word	0x00019f20
        /*0e6c*/ 	.word	0x00000006
        /*0e70*/ 	.word	0x00028860
        /*0e74*/ 	.short	0x010a
        /*0e76*/ 	.byte	0x3f
	.zero		1


	//   ....[81]....
        /*0e78*/ 	.word	0x0001a990
        /*0e7c*/ 	.word	0x00000000
        /*0e80*/ 	.word	0x00028860
        /*0e84*/ 	.short	0x010a
        /*0e86*/ 	.byte	0x3f
	.zero		1


	//   ....[82]....
        /*0e88*/ 	.word	0x0001bd00
        /*0e8c*/ 	.word	0x00000007
        /*0e90*/ 	.word	0x00028820
        /*0e94*/ 	.short	0x010a
        /*0e96*/ 	.byte	0x3f
	.zero		1


	//   ....[83]....
        /*0e98*/ 	.word	0x0001bea0
        /*0e9c*/ 	.word	0x00000005
        /*0ea0*/ 	.word	0x00028840
        /*0ea4*/ 	.short	0x010a
        /*0ea6*/ 	.byte	0x3f
	.zero		1


	//   ....[84]....
        /*0ea8*/ 	.word	0x0001bef0
        /*0eac*/ 	.word	0x00000003
        /*0eb0*/ 	.word	0x00028840
        /*0eb4*/ 	.short	0x010a
        /*0eb6*/ 	.byte	0x3f
	.zero		1


	//   ....[85]....
        /*0eb8*/ 	.word	0x0001bf40
        /*0ebc*/ 	.word	0x00000005
        /*0ec0*/ 	.word	0x00028860
        /*0ec4*/ 	.short	0x010a
        /*0ec6*/ 	.byte	0x3f
	.zero		1


	//----- nvinfo : EIATTR_NUM_MBARRIERS
	.align		4
.L_969:
        /*0ec8*/ 	.byte	0x03, 0x38
        /*0eca*/ 	.short	0x0016


	//----- nvinfo : EIATTR_EXIT_INSTR_OFFSETS
	.align		4
        /*0ecc*/ 	.byte	0x04, 0x1c
        /*0ece*/ 	.short	(.L_971 - .L_970)


	//   ....[0]....
.L_970:
        /*0ed0*/ 	.word	0x000009b0


	//   ....[1]....
        /*0ed4*/ 	.word	0x00011f10


	//   ....[2]....
        /*0ed8*/ 	.word	0x00017ba0


	//----- nvinfo : EIATTR_MAX_THREADS
	.align		4
.L_971:
        /*0edc*/ 	.byte	0x04, 0x05
        /*0ede*/ 	.short	(.L_973 - .L_972)
.L_972:
        /*0ee0*/ 	.word	0x00000180
        /*0ee4*/ 	.word	0x00000001
        /*0ee8*/ 	.word	0x00000001


	//----- nvinfo : EIATTR_CRS_STACK_SIZE
	.align		4
.L_973:
        /*0eec*/ 	.byte	0x04, 0x1e
        /*0eee*/ 	.short	(.L_975 - .L_974)
.L_974:
        /*0ef0*/ 	.word	0x00000000


	//----- nvinfo : EIATTR_CBANK_PARAM_SIZE
	.align		4
.L_975:
        /*0ef4*/ 	.byte	0x03, 0x19
        /*0ef6*/ 	.short	0x0af0


	//----- nvinfo : EIATTR_PARAM_CBANK
	.align		4
        /*0ef8*/ 	.byte	0x04, 0x0a
        /*0efa*/ 	.short	(.L_977 - .L_976)
	.align		4
.L_976:
        /*0efc*/ 	.word	index@(.nv.constant0._ZN7cutlass13device_kernelIN5flash11enable_sm90INS1_16FlashAttnFwdSm90INS1_25CollectiveMainloopFwdSm90ILi2EN4cute5tupleIJNS5_1CILi1EEES8_S8_EEENS6_IJNS7_ILi128EEESA_SA_EEELi128ENS_6half_tEfNS_4arch4Sm90ELb0ELb1ELb1ELb1ELb1ELb0ELb0ELb1ELb1ELb1ELb0ELb0EEENS1_21CollectiveEpilogueFwdISB_S9_SC_SE_Li256ELb1ELb1ELb0ELb0EEENS1_36VarlenDynamicPersistentTileSchedulerILi128ELi128ELi256ELi128ELb0ELb1ELb1ELb1ELb0ELb1EEEEEEEEEvNT_6ParamsE)
        /*0f00*/ 	.short	0x0210
        /*0f02*/ 	.short	0x0af0


	//----- nvinfo : EIATTR_SW_WAR
	.align		4
.L_977:
        /*0f04*/ 	.byte	0x04, 0x36
        /*0f06*/ 	.short	(.L_979 - .L_978)
.L_978:
        /*0f08*/ 	.word	0x00000008
.L_979:


//--------------------- .nv.info._ZN7cutlass13device_kernelIN5flash11enable_sm90INS1_16FlashAttnFwdSm90INS1_25CollectiveMainloopFwdSm90ILi2EN4cute5tupleIJNS5_1CILi1EEES8_S8_EEENS6_IJNS7_ILi128EEESA_SA_EEELi128ENS_6half_tEfNS_4arch4Sm90ELb0ELb1ELb1ELb1ELb1ELb1ELb0ELb1ELb1ELb1ELb0ELb0EEENS1_21CollectiveEpilogueFwdISB_S9_SC_SE_Li256ELb1ELb1ELb0ELb0EEENS1_36VarlenDynamicPersistentTileSchedulerILi128ELi128ELi256ELi128ELb0ELb1ELb1ELb1ELb0ELb1EEEEEEEEEvNT_6ParamsE --------------------------
	.section	.nv.info._ZN7cutlass13device_kernelIN5flash11enable_sm90INS1_16FlashAttnFwdSm90INS1_25CollectiveMainloopFwdSm90ILi2EN4cute5tupleIJNS5_1CILi1EEES8_S8_EEENS6_IJNS7_ILi128EEESA_SA_EEELi128ENS_6half_tEfNS_4arch4Sm90ELb0ELb1ELb1ELb1ELb1ELb1ELb0ELb1ELb1ELb1ELb0ELb0EEENS1_21CollectiveEpilogueFwdISB_S9_SC_SE_Li256ELb1ELb1ELb0ELb0EEENS1_36VarlenDynamicPersistentTileSchedulerILi128ELi128ELi256ELi128ELb0ELb1ELb1ELb1ELb0ELb1EEEEEEEEEvNT_6ParamsE,"",@"SHT_CUDA_INFO"
	.sectionflags	@""
	.align	4


	//----- nvinfo : EIATTR_CUDA_API_VERSION
	.align		4
        /*0000*/ 	.byte	0x04, 0x37
        /*0002*/ 	.short	(.L_981 - .L_980)
.L_980:
        /*0004*/ 	.word	0x00000082


	//----- nvinfo : EIATTR_KPARAM_INFO
	.align		4
.L_981:
        /*0008*/ 	.byte	0x04, 0x17
        /*000a*/ 	.short	(.L_983 - .L_982)
.L_982:
        /*000c*/ 	.word	0x00000000
        /*0010*/ 	.short	0x0000
        /*0012*/ 	.short	0x0070
        /*0014*/ 	.byte	0x00, 0xf0, 0x01, 0x2a


	//----- nvinfo : EIATTR_SPARSE_MMA_MASK
	.align		4
.L_983:
        /*0018*/ 	.byte	0x03, 0x50
        /*001a*/ 	.short	0x0000


	//----- nvinfo : EIATTR_MAXREG_COUNT
	.align		4
        /*001c*/ 	.byte	0x03, 0x1b
        /*001e*/ 	.short	0x00a8


	//----- nvinfo : EIATTR_NUM_BARRIERS
	.align		4
        /*0020*/ 	.byte	0x02, 0x4c
        /*0022*/ 	.byte	0x10
	.zero		1


	//----- nvinfo : EIATTR_EXTERNS
	.align		4
        /*0024*/ 	.byte	0x04, 0x0f
        /*0026*/ 	.short	(.L_985 - .L_984)


	//   ....[0]....
	.align		4
.L_984:
        /*0028*/ 	.word	index@(__assertfail)


	//----- nvinfo : EIATTR_ANNOTATIONS
	.align		4
.L_985:
        /*002c*/ 	.byte	0x04, 0x55
        /*002e*/ 	.short	(.L_987 - .L_986)


	//   ....[0]....
.L_986:
        /* <DEDUP_REMOVED lines=15> */


	//----- nvinfo : EIATTR_MERCURY_ISA_VERSION
	.align		4
.L_987:
        /*0110*/ 	.byte	0x03, 0x5f
        /*0112*/ 	.short	0x0101


	//----- nvinfo : EIATTR_UNUSED_LOAD_BYTE_OFFSET
	.align		4
        /*0114*/ 	.byte	0x04, 0x44
        /*0116*/ 	.short	(.L_989 - .L_988)


	//   ....[0]....
.L_988:
        /*0118*/ 	.word	0x00000a60
        /*011c*/ 	.word	0x0000fff0


	//   ....[1]....
        /*0120*/ 	.word	0x0001c6f0
        /*0124*/ 	.word	0x0000fff0


	//----- nvinfo : EIATTR_INT_WARP_WIDE_INSTR_OFFSETS
	.align		4
.L_989:
        /*0128*/ 	.byte	0x04, 0x31
        /*012a*/ 	.short	(.L_991 - .L_990)


	//   ....[0]....
.L_990:
        /*012c*/ 	.word	0x00000130


	//   ....[1]....
        /*0130*/ 	.word	0x00000170


	//   ....[2]....
        /*0134*/ 	.word	0x000001e0


	//   ....[3]....
        /*0138*/ 	.word	0x000212d0


	//   ....[4]....
        /*013c*/ 	.word	0x00021360


	//   ....[5]....
        /*0140*/ 	.word	0x000242a0


	//   ....[6]....
        /*0144*/ 	.word	0x00024330


	//----- nvinfo : EIATTR_COOP_GROUP_MASK_REGIDS
	.align		4
.L_991:
        /*0148*/ 	.byte	0x04, 0x29
        /*014a*/ 	.short	(.L_993 - .L_992)


	//   ....[0]....
.L_992:
        /*014c*/ 	.word	0xffffffff


	//   ....[1]....
        /*0150*/ 	.word	0xffffffff


	//   ....[2]....
        /*0154*/ 	.word	0xffffffff


	//   ....[3]....
        /*0158*/ 	.word	0xffffffff


	//   ....[4]....
        /*015c*/ 	.word	0xffffffff


	//   ....[5]....
        /*0160*/ 	.word	0xffffffff


	//   ....[6]....
        /*0164*/ 	.word	0xffffffff


	//   ....[7]....
        /*0168*/ 	.word	0xffffffff


	//   ....[8]....
        /*016c*/ 	.word	0xffffffff


	//   ....[9]....
        /*0170*/ 	.word	0xffffffff


	//   ....[10]....
        /*0174*/ 	.word	0xffffffff


	//   ....[11]....
        /*0178*/ 	.word	0xffffffff


	//   ....[12]....
        /*017c*/ 	.word	0xffffffff


	//   ....[13]....
        /*0180*/ 	.word	0xffffffff


	//   ....[14]....
        /*0184*/ 	.word	0xffffffff


	//   ....[15]....
        /*0188*/ 	.word	0xffffffff


	//   ....[16]....
        /*018c*/ 	.word	0xffffffff


	//   ....[17]....
        /*0190*/ 	.word	0xffffffff


	//   ....[18]....
        /*0194*/ 	.word	0xffffffff


	//   ....[19]....
        /*0198*/ 	.word	0xffffffff


	//   ....[20]....
        /*019c*/ 	.word	0xffffffff


	//   ....[21]....
        /*01a0*/ 	.word	0xffffffff


	//   ....[22]....
        /*01a4*/ 	.word	0xffffffff


	//   ....[23]....
        /*01a8*/ 	.word	0xffffffff


	//   ....[24]....
        /*01ac*/ 	.word	0xffffffff


	//   ....[25]....
        /*01b0*/ 	.word	0xffffffff


	//   ....[26]....
        /*01b4*/ 	.word	0xffffffff


	//   ....[27]....
        /*01b8*/ 	.word	0xffffffff


	//   ....[28]....
        /*01bc*/ 	.word	0xffffffff


	//   ....[29]....
        /*01c0*/ 	.word	0xffffffff


	//   ....[30]....
        /*01c4*/ 	.word	0xffffffff


	//   ....[31]....
        /*01c8*/ 	.word	0xffffffff


	//   ....[32]....
        /*01cc*/ 	.word	0xffffffff


	//   ....[33]....
        /*01d0*/ 	.word	0xffffffff


	//   ....[34]....
        /*01d4*/ 	.word	0xffffffff


	//   ....[35]....
        /*01d8*/ 	.word	0xffffffff


	//   ....[36]....
        /*01dc*/ 	.word	0xffffffff


	//   ....[37]....
        /*01e0*/ 	.word	0xffffffff


	//   ....[38]....
        /*01e4*/ 	.word	0xffffffff


	//   ....[39]....
        /*01e8*/ 	.word	0xffffffff


	//   ....[40]....
        /*01ec*/ 	.word	0xffffffff


	//   ....[41]....
        /*01f0*/ 	.word	0xffffffff


	//   ....[42]....
        /*01f4*/ 	.word	0xffffffff


	//   ....[43]....
        /*01f8*/ 	.word	0xffffffff


	//   ....[44]....
        /*01fc*/ 	.word	0xffffffff


	//   ....[45]....
        /*0200*/ 	.word	0xffffffff


	//   ....[46]....
        /*0204*/ 	.word	0xffffffff


	//   ....[47]....
        /*0208*/ 	.word	0xffffffff


	//   ....[48]....
        /*020c*/ 	.word	0xffffffff


	//   ....[49]....
        /*0210*/ 	.word	0xffffffff


	//   ....[50]....
        /*0214*/ 	.word	0xffffffff


	//   ....[51]....
        /*0218*/ 	.word	0xffffffff


	//   ....[52]....
        /*021c*/ 	.word	0xffffffff


	//   ....[53]....
        /*0220*/ 	.word	0xffffffff


	//   ....[54]....
        /*0224*/ 	.word	0xffffffff


	//   ....[55]....
        /*0228*/ 	.word	0xffffffff


	//   ....[56]....
        /*022c*/ 	.word	0xffffffff


	//   ....[57]....
        /*0230*/ 	.word	0xffffffff


	//   ....[58]....
        /*0234*/ 	.word	0xffffffff


	//   ....[59]....
        /*0238*/ 	.word	0xffffffff


	//   ....[60]....
        /*023c*/ 	.word	0xffffffff


	//   ....[61]....
        /*0240*/ 	.word	0xffffffff


	//   ....[62]....
        /*0244*/ 	.word	0xffffffff


	//   ....[63]....
        /*0248*/ 	.word	0xffffffff


	//   ....[64]....
        /*024c*/ 	.word	0xffffffff


	//   ....[65]....
        /*0250*/ 	.word	0xffffffff


	//   ....[66]....
        /*0254*/ 	.word	0xffffffff


	//   ....[67]....
        /*0258*/ 	.word	0xffffffff


	//   ....[68]....
        /*025c*/ 	.word	0xffffffff


	//   ....[69]....
        /*0260*/ 	.word	0xffffffff


	//   ....[70]....
        /*0264*/ 	.word	0xffffffff


	//   ....[71]....
        /*0268*/ 	.word	0xffffffff


	//   ....[72]....
        /*026c*/ 	.word	0xffffffff


	//   ....[73]....
        /*0270*/ 	.word	0xffffffff


	//   ....[74]....
        /*0274*/ 	.word	0xffffffff


	//   ....[75]....
        /*0278*/ 	.word	0xffffffff


	//   ....[76]....
        /*027c*/ 	.word	0xffffffff


	//   ....[77]....
        /*0280*/ 	.word	0xffffffff


	//   ....[78]....
        /*0284*/ 	.word	0xffffffff


	//   ....[79]....
        /*0288*/ 	.word	0xffffffff


	//   ....[80]....
        /*028c*/ 	.word	0xffffffff


	//   ....[81]....
        /*0290*/ 	.word	0xffffffff


	//   ....[82]....
        /*0294*/ 	.word	0xffffffff


	//   ....[83]....
        /*0298*/ 	.word	0xffffffff


	//   ....[84]....
        /*029c*/ 	.word	0xffffffff


	//   ....[85]....
        /*02a0*/ 	.word	0xffffffff


	//   ....[86]....
        /*02a4*/ 	.word	0xffffffff


	//   ....[87]....
        /*02a8*/ 	.word	0xffffffff


	//   ....[88]....
        /*02ac*/ 	.word	0xffffffff


	//   ....[89]....
        /*02b0*/ 	.word	0xffffffff


	//   ....[90]....
        /*02b4*/ 	.word	0xffffffff


	//   ....[91]....
        /*02b8*/ 	.word	0xffffffff


	//   ....[92]....
        /*02bc*/ 	.word	0xffffffff


	//   ....[93]....
        /*02c0*/ 	.word	0xffffffff


	//   ....[94]....
        /*02c4*/ 	.word	0xffffffff


	//   ....[95]....
        /*02c8*/ 	.word	0xffffffff


	//   ....[96]....
        /*02cc*/ 	.word	0xffffffff


	//   ....[97]....
        /*02d0*/ 	.word	0xffffffff


	//   ....[98]....
        /*02d4*/ 	.word	0xffffffff


	//   ....[99]....
        /*02d8*/ 	.word	0xffffffff


	//   ....[100]....
        /*02dc*/ 	.word	0xffffffff


	//   ....[101]....
        /*02e0*/ 	.word	0xffffffff


	//   ....[102]....
        /*02e4*/ 	.word	0xffffffff


	//   ....[103]....
        /*02e8*/ 	.word	0xffffffff


	//   ....[104]....
        /*02ec*/ 	.word	0xffffffff


	//   ....[105]....
        /*02f0*/ 	.word	0xffffffff


	//   ....[106]....
        /*02f4*/ 	.word	0xffffffff


	//   ....[107]....
        /*02f8*/ 	.word	0xffffffff


	//   ....[108]....
        /*02fc*/ 	.word	0xffffffff


	//   ....[109]....
        /*0300*/ 	.word	0xffffffff


	//   ....[110]....
        /*0304*/ 	.word	0xffffffff


	//   ....[111]....
        /*0308*/ 	.word	0xffffffff


	//   ....[112]....
        /*030c*/ 	.word	0xffffffff


	//   ....[113]....
        /*0310*/ 	.word	0xffffffff


	//   ....[114]....
        /*0314*/ 	.word	0xffffffff


	//   ....[115]....
        /*0318*/ 	.word	0xffffffff


	//   ....[116]....
        /*031c*/ 	.word	0xffffffff


	//   ....[117]....
        /*0320*/ 	.word	0xffffffff


	//   ....[118]....
        /*0324*/ 	.word	0xffffffff


	//   ....[119]....
        /*0328*/ 	.word	0xffffffff


	//   ....[120]....
        /*032c*/ 	.word	0xffffffff


	//   ....[121]....
        /*0330*/ 	.word	0xffffffff


	//   ....[122]....
        /*0334*/ 	.word	0xffffffff


	//   ....[123]....
        /*0338*/ 	.word	0xffffffff


	//   ....[124]....
        /*033c*/ 	.word	0xffffffff


	//   ....[125]....
        /*0340*/ 	.word	0xffffffff


	//   ....[126]....
        /*0344*/ 	.word	0xffffffff


	//   ....[127]....
        /*0348*/ 	.word	0xffffffff


	//   ....[128]....
        /*034c*/ 	.word	0xffffffff


	//   ....[129]....
        /*0350*/ 	.word	0xffffffff


	//   ....[130]....
        /*0354*/ 	.word	0xffffffff


	//   ....[131]....
        /*0358*/ 	.word	0xffffffff


	//   ....[132]....
        /*035c*/ 	.word	0xffffffff


	//   ....[133]....
        /*0360*/ 	.word	0xffffffff


	//   ....[134]....
        /*0364*/ 	.word	0xffffffff


	//   ....[135]....
        /*0368*/ 	.word	0xffffffff


	//   ....[136]....
        /*036c*/ 	.word	0xffffffff


	//   ....[137]....
        /*0370*/ 	.word	0xffffffff


	//   ....[138]....
        /*0374*/ 	.word	0xffffffff


	//   ....[139]....
        /*0378*/ 	.word	0xffffffff


	//   ....[140]....
        /*037c*/ 	.word	0xffffffff


	//   ....[141]....
        /*0380*/ 	.word	0xffffffff


	//   ....[142]....
        /*0384*/ 	.word	0xffffffff


	//   ....[143]....
        /*0388*/ 	.word	0xffffffff


	//   ....[144]....
        /*038c*/ 	.word	0xffffffff


	//   ....[145]....
        /*0390*/ 	.word	0xffffffff


	//   ....[146]....
        /*0394*/ 	.word	0xffffffff


	//   ....[147]....
        /*0398*/ 	.word	0xffffffff


	//   ....[148]....
        /*039c*/ 	.word	0xffffffff


	//   ....[149]....
        /*03a0*/ 	.word	0xffffffff


	//   ....[150]....
        /*03a4*/ 	.word	0xffffffff


	//   ....[151]....
        /*03a8*/ 	.word	0xffffffff


	//   ....[152]....
        /*03ac*/ 	.word	0xffffffff


	//   ....[153]....
        /*03b0*/ 	.word	0xffffffff


	//   ....[154]....
        /*03b4*/ 	.word	0xffffffff


	//   ....[155]....
        /*03b8*/ 	.word	0xffffffff


	//   ....[156]....
        /*03bc*/ 	.word	0xffffffff


	//   ....[157]....
        /*03c0*/ 	.word	0xffffffff


	//   ....[158]....
        /*03c4*/ 	.word	0xffffffff


	//   ....[159]....
        /*03c8*/ 	.word	0xffffffff


	//   ....[160]....
        /*03cc*/ 	.word	0xffffffff


	//   ....[161]....
        /*03d0*/ 	.word	0xffffffff


	//   ....[162]....
        /*03d4*/ 	.word	0xffffffff


	//   ....[163]....
        /*03d8*/ 	.word	0xffffffff


	//   ....[164]....
        /*03dc*/ 	.word	0xffffffff


	//   ....[165]....
        /*03e0*/ 	.word	0xffffffff


	//   ....[166]....
        /*03e4*/ 	.word	0xffffffff


	//   ....[167]....
        /*03e8*/ 	.word	0xffffffff


	//   ....[168]....
        /*03ec*/ 	.word	0xffffffff


	//   ....[169]....
        /*03f0*/ 	.word	0xffffffff


	//   ....[170]....
        /*03f4*/ 	.word	0xffffffff


	//   ....[171]....
        /*03f8*/ 	.word	0xffffffff


	//   ....[172]....
        /*03fc*/ 	.word	0xffffffff


	//   ....[173]....
        /*0400*/ 	.word	0xffffffff


	//   ....[174]....
        /*0404*/ 	.word	0xffffffff


	//   ....[175]....
        /*0408*/ 	.word	0xffffffff


	//   ....[176]....
        /*040c*/ 	.word	0xffffffff


	//   ....[177]....
        /*0410*/ 	.word	0xffffffff


	//   ....[178]....
        /*0414*/ 	.word	0xffffffff


	//   ....[179]....
        /*0418*/ 	.word	0xffffffff


	//   ....[180]....
        /*041c*/ 	.word	0xffffffff


	//   ....[181]....
        /*0420*/ 	.word	0xffffffff


	//   ....[182]....
        /*0424*/ 	.word	0xffffffff


	//   ....[183]....
        /*0428*/ 	.word	0xffffffff


	//   ....[184]....
        /*042c*/ 	.word	0xffffffff


	//   ....[185]....
        /*0430*/ 	.word	0xffffffff


	//   ....[186]....
        /*0434*/ 	.word	0xffffffff


	//   ....[187]....
        /*0438*/ 	.word	0xffffffff


	//   ....[188]....
        /*043c*/ 	.word	0xffffffff


	//   ....[189]....
        /*0440*/ 	.word	0xffffffff


	//   ....[190]....
        /*0444*/ 	.word	0xffffffff


	//   ....[191]....
        /*0448*/ 	.word	0xffffffff


	//   ....[192]....
        /*044c*/ 	.word	0xffffffff


	//   ....[193]....
        /*0450*/ 	.word	0xffffffff


	//   ....[194]....
        /*0454*/ 	.word	0xffffffff


	//   ....[195]....
        /*0458*/ 	.word	0xffffffff


	//   ....[196]....
        /*045c*/ 	.word	0xffffffff


	//   ....[197]....
        /*0460*/ 	.word	0xffffffff


	//   ....[198]....
        /*0464*/ 	.word	0xffffffff


	//   ....[199]....
        /*0468*/ 	.word	0xffffffff


	//   ....[200]....
        /*046c*/ 	.word	0xffffffff


	//   ....[201]....
        /*0470*/ 	.word	0xffffffff


	//   ....[202]....
        /*0474*/ 	.word	0xffffffff


	//   ....[203]....
        /*0478*/ 	.word	0xffffffff


	//   ....[204]....
        /*047c*/ 	.word	0xffffffff


	//   ....[205]....
        /*0480*/ 	.word	0xffffffff


	//   ....[206]....
        /*0484*/ 	.word	0xffffffff


	//   ....[207]....
        /*0488*/ 	.word	0xffffffff


	//   ....[208]....
        /*048c*/ 	.word	0xffffffff


	//   ....[209]....
        /*0490*/ 	.word	0xffffffff


	//   ....[210]....
        /*0494*/ 	.word	0xffffffff


	//   ....[211]....
        /*0498*/ 	.word	0xffffffff


	//   ....[212]....
        /*049c*/ 	.word	0xffffffff


	//   ....[213]....
        /*04a0*/ 	.word	0xffffffff


	//   ....[214]....
        /*04a4*/ 	.word	0xffffffff


	//   ....[215]....
        /*04a8*/ 	.word	0xffffffff


	//   ....[216]....
        /*04ac*/ 	.word	0xffffffff


	//   ....[217]....
        /*04b0*/ 	.word	0xffffffff


	//   ....[218]....
        /*04b4*/ 	.word	0xffffffff


	//   ....[219]....
        /*04b8*/ 	.word	0xffffffff


	//   ....[220]....
        /*04bc*/ 	.word	0xffffffff


	//   ....[221]....
        /*04c0*/ 	.word	0xffffffff


	//   ....[222]....
        /*04c4*/ 	.word	0xffffffff


	//   ....[223]....
        /*04c8*/ 	.word	0xffffffff


	//   ....[224]....
        /*04cc*/ 	.word	0xffffffff


	//   ....[225]....
        /*04d0*/ 	.word	0xffffffff


	//   ....[226]....
        /*04d4*/ 	.word	0xffffffff


	//   ....[227]....
        /*04d8*/ 	.word	0xffffffff


	//   ....[228]....
        /*04dc*/ 	.word	0xffffffff


	//   ....[229]....
        /*04e0*/ 	.word	0xffffffff


	//   ....[230]....
        /*04e4*/ 	.word	0xffffffff


	//   ....[231]....
        /*04e8*/ 	.word	0xffffffff


	//   ....[232]....
        /*04ec*/ 	.word	0xffffffff


	//   ....[233]....
        /*04f0*/ 	.word	0x0500000f


	//   ....[234]....
        /*04f4*/ 	.word	0x0500000f


	//   ....[235]....
        /*04f8*/ 	.word	0x0500000f


	//   ....[236]....
        /*04fc*/ 	.word	0x0500000f


	//   ....[237]....
        /*0500*/ 	.word	0x0500000f


	//   ....[238]....
        /*0504*/ 	.word	0x0500000f


	//   ....[239]....
        /*0508*/ 	.word	0x0500000f


	//   ....[240]....
        /*050c*/ 	.word	0x0500000f


	//   ....[241]....
        /*0510*/ 	.word	0x0500000f


	//   ....[242]....
        /*0514*/ 	.word	0x0500000f


	//   ....[243]....
        /*0518*/ 	.word	0x0500000f


	//   ....[244]....
        /*051c*/ 	.word	0x0500000f


	//   ....[245]....
        /*0520*/ 	.word	0x0500000f


	//   ....[246]....
        /*0524*/ 	.word	0x0500000f


	//   ....[247]....
        /*0528*/ 	.word	0x0500000f


	//   ....[248]....
        /*052c*/ 	.word	0x0500000f


	//   ....[249]....
        /*0530*/ 	.word	0x0500000f


	//   ....[250]....
        /*0534*/ 	.word	0x0500000f


	//   ....[251]....
        /*0538*/ 	.word	0x0500000f


	//   ....[252]....
        /*053c*/ 	.word	0x0500000f


	//   ....[253]....
        /*0540*/ 	.word	0x0500000f


	//   ....[254]....
        /*0544*/ 	.word	0x0500000f


	//   ....[255]....
        /*0548*/ 	.word	0x0500000f


	//   ....[0]....
        /*054c*/ 	.word	0x0500000f


	//   ....[1]....
        /*0550*/ 	.word	0x0500000f


	//   ....[2]....
        /*0554*/ 	.word	0x0500000f


	//   ....[3]....
        /*0558*/ 	.word	0x0500000f


	//   ....[4]....
        /*055c*/ 	.word	0x0500000f


	//   ....[5]....
        /*0560*/ 	.word	0x0500000f


	//   ....[6]....
        /*0564*/ 	.word	0x0500000f


	//   ....[7]....
        /*0568*/ 	.word	0x0500000f


	//   ....[8]....
        /*056c*/ 	.word	0x0500000f


	//   ....[9]....
        /*0570*/ 	.word	0x0500000f


	//   ....[10]....
        /*0574*/ 	.word	0x0500000f


	//   ....[11]....
        /*0578*/ 	.word	0x0500000f


	//   ....[12]....
        /*057c*/ 	.word	0x0500000f


	//   ....[13]....
        /*0580*/ 	.word	0x0500000f


	//   ....[14]....
        /*0584*/ 	.word	0x0500000f


	//   ....[15]....
        /*0588*/ 	.word	0x0500000f


	//   ....[16]....
        /*058c*/ 	.word	0x0500000f


	//   ....[17]....
        /*0590*/ 	.word	0x0500000f


	//   ....[18]....
        /*0594*/ 	.word	0x0500000f


	//   ....[19]....
        /*0598*/ 	.word	0x0500000f


	//   ....[20]....
        /*059c*/ 	.word	0x0500000f


	//   ....[21]....
        /*05a0*/ 	.word	0x0500000f


	//   ....[22]....
        /*05a4*/ 	.word	0x0500000f


	//   ....[23]....
        /*05a8*/ 	.word	0x0500000f


	//   ....[24]....
        /*05ac*/ 	.word	0x0500000f


	//   ....[25]....
        /*05b0*/ 	.word	0x0500000f


	//   ....[26]....
        /*05b4*/ 	.word	0x0500000f


	//   ....[27]....
        /*05b8*/ 	.word	0x0500000f


	//   ....[28]....
        /*05bc*/ 	.word	0x0500000f


	//   ....[29]....
        /*05c0*/ 	.word	0x0500000f


	//   ....[30]....
        /*05c4*/ 	.word	0x0500000f


	//   ....[31]....
        /*05c8*/ 	.word	0x0500000f


	//   ....[32]....
        /*05cc*/ 	.word	0x0500000f


	//   ....[33]....
        /*05d0*/ 	.word	0x0500000f


	//   ....[34]....
        /*05d4*/ 	.word	0x0500000f


	//   ....[35]....
        /*05d8*/ 	.word	0x0500000f


	//   ....[36]....
        /*05dc*/ 	.word	0x0500000f


	//   ....[37]....
        /*05e0*/ 	.word	0x0500000f


	//   ....[38]....
        /*05e4*/ 	.word	0x0500000f


	//   ....[39]....
        /*05e8*/ 	.word	0x0500000f


	//   ....[40]....
        /*05ec*/ 	.word	0x0500000f


	//   ....[41]....
        /*05f0*/ 	.word	0x0500000f


	//   ....[42]....
        /*05f4*/ 	.word	0x0500000f


	//   ....[43]....
        /*05f8*/ 	.word	0x0500000f


	//   ....[44]....
        /*05fc*/ 	.word	0x0500000f


	//   ....[45]....
        /*0600*/ 	.word	0x0500000f


	//   ....[46]....
        /*0604*/ 	.word	0x0500000f


	//   ....[47]....
        /*0608*/ 	.word	0x0500000f


	//   ....[48]....
        /*060c*/ 	.word	0x0500000f


	//   ....[49]....
        /*0610*/ 	.word	0x0500000f


	//   ....[50]....
        /*0614*/ 	.word	0x0500000f


	//   ....[51]....
        /*0618*/ 	.word	0x0500000f


	//   ....[52]....
        /*061c*/ 	.word	0x0500000f


	//   ....[53]....
        /*0620*/ 	.word	0x0500000f


	//   ....[54]....
        /*0624*/ 	.word	0x0500000f


	//   ....[55]....
        /*0628*/ 	.word	0x0500000f


	//   ....[56]....
        /*062c*/ 	.word	0x0500000f


	//   ....[57]....
        /*0630*/ 	.word	0x0500000f


	//   ....[58]....
        /*0634*/ 	.word	0x0500000f


	//   ....[59]....
        /*0638*/ 	.word	0x0500000f


	//   ....[60]....
        /*063c*/ 	.word	0x0500000f


	//   ....[61]....
        /*0640*/ 	.word	0x0500000f


	//   ....[62]....
        /*0644*/ 	.word	0x0500000f


	//   ....[63]....
        /*0648*/ 	.word	0x0500000f


	//   ....[64]....
        /*064c*/ 	.word	0x0500000f


	//   ....[65]....
        /*0650*/ 	.word	0x0500000f


	//   ....[66]....
        /*0654*/ 	.word	0x0500000f


	//   ....[67]....
        /*0658*/ 	.word	0x0500000f


	//   ....[68]....
        /*065c*/ 	.word	0x0500000f


	//   ....[69]....
        /*0660*/ 	.word	0x0500000f


	//   ....[70]....
        /*0664*/ 	.word	0x0500000f


	//   ....[71]....
        /*0668*/ 	.word	0x0500000f


	//   ....[72]....
        /*066c*/ 	.word	0x0500000f


	//   ....[73]....
        /*0670*/ 	.word	0x0500000f


	//   ....[74]....
        /*0674*/ 	.word	0x0500000f


	//   ....[75]....
        /*0678*/ 	.word	0x0500000f


	//   ....[76]....
        /*067c*/ 	.word	0x0500000f


	//   ....[77]....
        /*0680*/ 	.word	0x0500000f


	//   ....[78]....
        /*0684*/ 	.word	0x0500000f


	//   ....[79]....
        /*0688*/ 	.word	0x0500000f


	//   ....[80]....
        /*068c*/ 	.word	0x0500000f


	//   ....[81]....
        /*0690*/ 	.word	0x0500000f


	//   ....[82]....
        /*0694*/ 	.word	0x0500000f


	//   ....[83]....
        /*0698*/ 	.word	0x0500000f


	//   ....[84]....
        /*069c*/ 	.word	0x0500000f


	//   ....[85]....
        /*06a0*/ 	.word	0x0500000f


	//   ....[86]....
        /*06a4*/ 	.word	0x0500000f


	//   ....[87]....
        /*06a8*/ 	.word	0x0500000f


	//   ....[88]....
        /*06ac*/ 	.word	0x0500000f


	//   ....[89]....
        /*06b0*/ 	.word	0x0500000f


	//   ....[90]....
        /*06b4*/ 	.word	0x0500000f


	//   ....[91]....
        /*06b8*/ 	.word	0x0500000f


	//   ....[92]....
        /*06bc*/ 	.word	0x0500000f


	//   ....[93]....
        /*06c0*/ 	.word	0x0500000f


	//   ....[94]....
        /*06c4*/ 	.word	0x0500000f


	//   ....[95]....
        /*06c8*/ 	.word	0x0500000f


	//   ....[96]....
        /*06cc*/ 	.word	0x0500000f


	//   ....[97]....
        /*06d0*/ 	.word	0x0500000f


	//   ....[98]....
        /*06d4*/ 	.word	0x0500000f


	//   ....[99]....
        /*06d8*/ 	.word	0x0500000f


	//   ....[100]....
        /*06dc*/ 	.word	0x0500000f


	//   ....[101]....
        /*06e0*/ 	.word	0x0500000f


	//   ....[102]....
        /*06e4*/ 	.word	0x0500000f


	//   ....[103]....
        /*06e8*/ 	.word	0x0500000f


	//   ....[104]....
        /*06ec*/ 	.word	0x0500000f


	//   ....[105]....
        /*06f0*/ 	.word	0x0500000f


	//   ....[106]....
        /*06f4*/ 	.word	0x0500000f


	//   ....[107]....
        /*06f8*/ 	.word	0x0500000f


	//   ....[108]....
        /*06fc*/ 	.word	0x0500000f


	//   ....[109]....
        /*0700*/ 	.word	0x0500000f


	//   ....[110]....
        /*0704*/ 	.word	0x0500000f


	//   ....[111]....
        /*0708*/ 	.word	0x0500000f


	//   ....[112]....
        /*070c*/ 	.word	0x0500000f


	//   ....[113]....
        /*0710*/ 	.word	0x0500000f


	//   ....[114]....
        /*0714*/ 	.word	0x0500000f


	//   ....[115]....
        /*0718*/ 	.word	0x0500000f


	//   ....[116]....
        /*071c*/ 	.word	0x0500000f


	//   ....[117]....
        /*0720*/ 	.word	0x0500000f


	//   ....[118]....
        /*0724*/ 	.word	0x0500000f


	//   ....[119]....
        /*0728*/ 	.word	0x0500000f


	//   ....[120]....
        /*072c*/ 	.word	0x0500000f


	//   ....[121]....
        /*0730*/ 	.word	0x0500000f


	//   ....[122]....
        /*0734*/ 	.word	0x0500000f


	//   ....[123]....
        /*0738*/ 	.word	0x0500000f


	//   ....[124]....
        /*073c*/ 	.word	0x0500000f


	//   ....[125]....
        /*0740*/ 	.word	0x0500000f


	//   ....[126]....
        /*0744*/ 	.word	0x0500000f


	//   ....[127]....
        /*0748*/ 	.word	0x0500000f


	//   ....[128]....
        /*074c*/ 	.word	0x0500000f


	//   ....[129]....
        /*0750*/ 	.word	0x0500000f


	//   ....[130]....
        /*0754*/ 	.word	0x0500000f


	//   ....[131]....
        /*0758*/ 	.word	0x0500000f


	//   ....[132]....
        /*075c*/ 	.word	0x0500000f


	//   ....[133]....
        /*0760*/ 	.word	0x0500000f


	//   ....[134]....
        /*0764*/ 	.word	0x0500000f


	//   ....[135]....
        /*0768*/ 	.word	0x0500000f


	//   ....[136]....
        /*076c*/ 	.word	0x0500000f


	//   ....[137]....
        /*0770*/ 	.word	0x0500000f


	//   ....[138]....
        /*0774*/ 	.word	0x0500000f


	//   ....[139]....
        /*0778*/ 	.word	0x0500000f


	//   ....[140]....
        /*077c*/ 	.word	0x0500000f


	//   ....[141]....
        /*0780*/ 	.word	0x0500000f


	//----- nvinfo : EIATTR_COOP_GROUP_INSTR_OFFSETS
	.align		4
.L_993:
        /*0784*/ 	.byte	0x04, 0x28
        /*0786*/ 	.short	(.L_995 - .L_994)


	//   ....[0]....
.L_994:
        /*0788*/ 	.word	0x00000070


	//   ....[1]....
        /*078c*/ 	.word	0x00000140


	//   ....[2]....
        /*0790*/ 	.word	0x00000190


	//   ....[3]....
        /*0794*/ 	.word	0x000003c0


	//   ....[4]....
        /*0798*/ 	.word	0x00000520


	//   ....[5]....
        /*079c*/ 	.word	0x00000640


	//   ....[6]....
        /*07a0*/ 	.word	0x000007a0


	//   ....[7]....
        /*07a4*/ 	.word	0x00003330


	//   ....[8]....
        /*07a8*/ 	.word	0x00003340


	//   ....[9]....
        /*07ac*/ 	.word	0x000039f0


	//   ....[10]....
        /*07b0*/ 	.word	0x00003a00


	//   ....[11]....
        /*07b4*/ 	.word	0x000040b0


	//   ....[12]....
        /*07b8*/ 	.word	0x000040c0


	//   ....[13]....
        /*07bc*/ 	.word	0x00004760


	//   ....[14]....
        /*07c0*/ 	.word	0x00004770


	//   ....[15]....
        /*07c4*/ 	.word	0x00005740


	//   ....[16]....
        /*07c8*/ 	.word	0x00005750


	//   ....[17]....
        /*07cc*/ 	.word	0x00005ee0


	//   ....[18]....
        /*07d0*/ 	.word	0x00005ef0


	//   ....[19]....
        /*07d4*/ 	.word	0x00006690


	//   ....[20]....
        /*07d8*/ 	.word	0x000066a0


	//   ....[21]....
        /*07dc*/ 	.word	0x00006e40


	//   ....[22]....
        /*07e0*/ 	.word	0x00006e50


	//   ....[23]....
        /*07e4*/ 	.word	0x00007800


	//   ....[24]....
        /*07e8*/ 	.word	0x00007810


	//   ....[25]....
        /*07ec*/ 	.word	0x00007920


	//   ....[26]....
        /*07f0*/ 	.word	0x00007930


	//   ....[27]....
        /*07f4*/ 	.word	0x00007a50


	//   ....[28]....
        /*07f8*/ 	.word	0x00007a60


	//   ....[29]....
        /*07fc*/ 	.word	0x00007b80


	//   ....[30]....
        /*0800*/ 	.word	0x00007b90


	//   ....[31]....
        /*0804*/ 	.word	0x00007f30


	//   ....[32]....
        /*0808*/ 	.word	0x00007f50


	//   ....[33]....
        /*080c*/ 	.word	0x00008030


	//   ....[34]....
        /*0810*/ 	.word	0x00008050


	//   ....[35]....
        /*0814*/ 	.word	0x00008130


	//   ....[36]....
        /*0818*/ 	.word	0x00008150


	//   ....[37]....
        /*081c*/ 	.word	0x00008230


	//   ....[38]....
        /*0820*/ 	.word	0x00008250


	//   ....[39]....
        /*0824*/ 	.word	0x00008b90


	//   ....[40]....
        /*0828*/ 	.word	0x00009270


	//   ....[41]....
        /*082c*/ 	.word	0x00009280


	//   ....[42]....
        /*0830*/ 	.word	0x00009290


	//   ....[43]....
        /*0834*/ 	.word	0x000092a0


	//   ....[44]....
        /*0838*/ 	.word	0x000095e0


	//   ....[45]....
        /*083c*/ 	.word	0x000095f0


	//   ....[46]....
        /*0840*/ 	.word	0x00009600


	//   ....[47]....
        /*0844*/ 	.word	0x00009610


	//   ....[48]....
        /*0848*/ 	.word	0x00009910


	//   ....[49]....
        /*084c*/ 	.word	0x00009920


	//   ....[50]....
        /*0850*/ 	.word	0x00009930


	//   ....[51]....
        /*0854*/ 	.word	0x00009940


	//   ....[52]....
        /*0858*/ 	.word	0x00009c40


	//   ....[53]....
        /*085c*/ 	.word	0x00009c50


	//   ....[54]....
        /*0860*/ 	.word	0x00009c60


	//   ....[55]....
        /*0864*/ 	.word	0x00009c70


	//   ....[56]....
        /*0868*/ 	.word	0x0000b940


	//   ....[57]....
        /*086c*/ 	.word	0x0000b960


	//   ....[58]....
        /*0870*/ 	.word	0x0000b970


	//   ....[59]....
        /*0874*/ 	.word	0x0000b980


	//   ....[60]....
        /*0878*/ 	.word	0x0000ba90


	//   ....[61]....
        /*087c*/ 	.word	0x0000bab0


	//   ....[62]....
        /*0880*/ 	.word	0x0000bb60


	//   ....[63]....
        /*0884*/ 	.word	0x0000bb90


	//   ....[64]....
        /*0888*/ 	.word	0x0000be70


	//   ....[65]....
        /*088c*/ 	.word	0x0000be90


	//   ....[66]....
        /*0890*/ 	.word	0x0000beb0


	//   ....[67]....
        /*0894*/ 	.word	0x0000bec0


	//   ....[68]....
        /*0898*/ 	.word	0x0000bfe0


	//   ....[69]....
        /*089c*/ 	.word	0x0000c020


	//   ....[70]....
        /*08a0*/ 	.word	0x0000c050


	//   ....[71]....
        /*08a4*/ 	.word	0x0000c090


	//   ....[72]....
        /*08a8*/ 	.word	0x0000e750


	//   ....[73]....
        /*08ac*/ 	.word	0x0000f7a0


	//   ....[74]....
        /*08b0*/ 	.word	0x0000fef0


	//   ....[75]....
        /*08b4*/ 	.word	0x0000ff90


	//   ....[76]....
        /*08b8*/ 	.word	0x00010860


	//   ....[77]....
        /*08bc*/ 	.word	0x000108c0


	//   ....[78]....
        /*08c0*/ 	.word	0x000124b0


	//   ....[79]....
        /*08c4*/ 	.word	0x00012d10


	//   ....[80]....
        /*08c8*/ 	.word	0x000138d0


	//   ....[81]....
        /*08cc*/ 	.word	0x000139d0


	//   ....[82]....
        /*08d0*/ 	.word	0x00014220


	//   ....[83]....
        /*08d4*/ 	.word	0x00014290


	//   ....[84]....
        /*08d8*/ 	.word	0x00016c10


	//   ....[85]....
        /*08dc*/ 	.word	0x00016c30


	//   ....[86]....
        /*08e0*/ 	.word	0x00016c50


	//   ....[87]....
        /*08e4*/ 	.word	0x00016c70


	//   ....[88]....
        /*08e8*/ 	.word	0x00018d30


	//   ....[89]....
        /*08ec*/ 	.word	0x00019590


	//   ....[90]....
        /*08f0*/ 	.word	0x0001a150


	//   ....[91]....
        /*08f4*/ 	.word	0x0001a250


	//   ....[92]....
        /*08f8*/ 	.word	0x0001aa80


	//   ....[93]....
        /*08fc*/ 	.word	0x0001aae0


	//   ....[94]....
        /*0900*/ 	.word	0x0001bcf0


	//   ....[95]....
        /*0904*/ 	.word	0x0001bd20


	//   ....[96]....
        /*0908*/ 	.word	0x0001c040


	//   ....[97]....
        /*090c*/ 	.word	0x0001c060


	//   ....[98]....
        /*0910*/ 	.word	0x0001d110


	//   ....[99]....
        /*0914*/ 	.word	0x0001d150


	//   ....[100]....
        /*0918*/ 	.word	0x0001d190


	//   ....[101]....
        /*091c*/ 	.word	0x0001d1c0


	//   ....[102]....
        /*0920*/ 	.word	0x0001d780


	//   ....[103]....
        /*0924*/ 	.word	0x0001d7b0


	//   ....[104]....
        /*0928*/ 	.word	0x0001d870


	//   ....[105]....
        /*092c*/ 	.word	0x0001d890


	//   ....[106]....
        /*0930*/ 	.word	0x0001d950


	//   ....[107]....
        /*0934*/ 	.word	0x0001d970


	//   ....[108]....
        /*0938*/ 	.word	0x0001da40


	//   ....[109]....
        /*093c*/ 	.word	0x0001da60


	//   ....[110]....
        /*0940*/ 	.word	0x0001e230


	//   ....[111]....
        /*0944*/ 	.word	0x0001e240


	//   ....[112]....
        /*0948*/ 	.word	0x0001e350


	//   ....[113]....
        /*094c*/ 	.word	0x0001e360


	//   ....[114]....
        /*0950*/ 	.word	0x0001e470


	//   ....[115]....
        /*0954*/ 	.word	0x0001e480


	//   ....[116]....
        /*0958*/ 	.word	0x0001e590


	//   ....[117]....
        /*095c*/ 	.word	0x0001e5a0


	//   ....[118]....
        /*0960*/ 	.word	0x0001e710


	//   ....[119]....
        /*0964*/ 	.word	0x0001e8c0


	//   ....[120]....
        /*0968*/ 	.word	0x0001e8f0


	//   ....[121]....
        /*096c*/ 	.word	0x0001e920


	//   ....[122]....
        /*0970*/ 	.word	0x0001e950


	//   ....[123]....
        /*0974*/ 	.word	0x0001e980


	//   ....[124]....
        /*0978*/ 	.word	0x0001e9b0


	//   ....[125]....
        /*097c*/ 	.word	0x0001eb20


	//   ....[126]....
        /*0980*/ 	.word	0x0001eb50


	//   ....[127]....
        /*0984*/ 	.word	0x0001eb80


	//   ....[128]....
        /*0988*/ 	.word	0x0001ebb0


	//   ....[129]....
        /*098c*/ 	.word	0x0001ebe0


	//   ....[130]....
        /*0990*/ 	.word	0x0001ec10


	//   ....[131]....
        /*0994*/ 	.word	0x0001eca0


	//   ....[132]....
        /*0998*/ 	.word	0x0001ed00


	//   ....[133]....
        /*099c*/ 	.word	0x0001ed90


	//   ....[134]....
        /*09a0*/ 	.word	0x0001fe10


	//   ....[135]....
        /*09a4*/ 	.word	0x00021e10


	//   ....[136]....
        /*09a8*/ 	.word	0x00021e30


	//   ....[137]....
        /*09ac*/ 	.word	0x00021ed0


	//   ....[138]....
        /*09b0*/ 	.word	0x00021ef0


	//   ....[139]....
        /*09b4*/ 	.word	0x00021f80


	//   ....[140]....
        /*09b8*/ 	.word	0x00021fa0


	//   ....[141]....
        /*09bc*/ 	.word	0x00022030


	//   ....[142]....
        /*09c0*/ 	.word	0x00022050


	//   ....[143]....
        /*09c4*/ 	.word	0x000220e0


	//   ....[144]....
        /*09c8*/ 	.word	0x00022100


	//   ....[145]....
        /*09cc*/ 	.word	0x00022190


	//   ....[146]....
        /*09d0*/ 	.word	0x000221b0


	//   ....[147]....
        /*09d4*/ 	.word	0x00022240


	//   ....[148]....
        /*09d8*/ 	.word	0x00022260


	//   ....[149]....
        /*09dc*/ 	.word	0x00022270


	//   ....[150]....
        /*09e0*/ 	.word	0x000222f0


	//   ....[151]....
        /*09e4*/ 	.word	0x00022a70


	//   ....[152]....
        /*09e8*/ 	.word	0x00022aa0


	//   ....[153]....
        /*09ec*/ 	.word	0x00022ad0


	//   ....[154]....
        /*09f0*/ 	.word	0x00022b40


	//   ....[155]....
        /*09f4*/ 	.word	0x00022b60


	//   ....[156]....
        /*09f8*/ 	.word	0x00022be0


	//   ....[157]....
        /*09fc*/ 	.word	0x00022c00


	//   ....[158]....
        /*0a00*/ 	.word	0x00022c80


	//   ....[159]....
        /*0a04*/ 	.word	0x00022ca0


	//   ....[160]....
        /*0a08*/ 	.word	0x00022d20


	//   ....[161]....
        /*0a0c*/ 	.word	0x00022d40


	//   ....[162]....
        /*0a10*/ 	.word	0x00022dc0


	//   ....[163]....
        /*0a14*/ 	.word	0x00022de0


	//   ....[164]....
        /*0a18*/ 	.word	0x00022e60


	//   ....[165]....
        /*0a1c*/ 	.word	0x00022e70


	//   ....[166]....
        /*0a20*/ 	.word	0x00022e80


	//   ....[167]....
        /*0a24*/ 	.word	0x00023630


	//   ....[168]....
        /*0a28*/ 	.word	0x00023660


	//   ....[169]....
        /*0a2c*/ 	.word	0x000236c0


	//   ....[170]....
        /*0a30*/ 	.word	0x000236d0


	//   ....[171]....
        /*0a34*/ 	.word	0x00023720


	//   ....[172]....
        /*0a38*/ 	.word	0x00023730


	//   ....[173]....
        /*0a3c*/ 	.word	0x00023780


	//   ....[174]....
        /*0a40*/ 	.word	0x00023790


	//   ....[175]....
        /*0a44*/ 	.word	0x000237e0


	//   ....[176]....
        /*0a48*/ 	.word	0x000237f0


	//   ....[177]....
        /*0a4c*/ 	.word	0x00023840


	//   ....[178]....
        /*0a50*/ 	.word	0x00023850


	//   ....[179]....
        /*0a54*/ 	.word	0x000238a0


	//   ....[180]....
        /*0a58*/ 	.word	0x000238b0


	//   ....[181]....
        /*0a5c*/ 	.word	0x000238c0


	//   ....[182]....
        /*0a60*/ 	.word	0x00023910


	//   ....[183]....
        /*0a64*/ 	.word	0x00023b70


	//   ....[184]....
        /*0a68*/ 	.word	0x00023b90


	//   ....[185]....
        /*0a6c*/ 	.word	0x00023c10


	//   ....[186]....
        /*0a70*/ 	.word	0x00023c20


	//   ....[187]....
        /*0a74*/ 	.word	0x00023c90


	//   ....[188]....
        /*0a78*/ 	.word	0x00023ca0


	//   ....[189]....
        /*0a7c*/ 	.word	0x00023d10


	//   ....[190]....
        /*0a80*/ 	.word	0x00023d20


	//   ....[191]....
        /*0a84*/ 	.word	0x00023d90


	//   ....[192]....
        /*0a88*/ 	.word	0x00023da0


	//   ....[193]....
        /*0a8c*/ 	.word	0x00023e10


	//   ....[194]....
        /*0a90*/ 	.word	0x00023e20


	//   ....[195]....
        /*0a94*/ 	.word	0x00023e90


	//   ....[196]....
        /*0a98*/ 	.word	0x00023ea0


	//   ....[197]....
        /*0a9c*/ 	.word	0x00023eb0


	//   ....[198]....
        /*0aa0*/ 	.word	0x00023f20


	//   ....[199]....
        /*0aa4*/ 	.word	0x00024480


	//   ....[200]....
        /*0aa8*/ 	.word	0x000244c0


	//   ....[201]....
        /*0aac*/ 	.word	0x00024500


	//   ....[202]....
        /*0ab0*/ 	.word	0x00024520


	//   ....[203]....
        /*0ab4*/ 	.word	0x00024530


	//   ....[204]....
        /*0ab8*/ 	.word	0x00024550


	//   ....[205]....
        /*0abc*/ 	.word	0x000245c0


	//   ....[206]....
        /*0ac0*/ 	.word	0x000245e0


	//   ....[207]....
        /*0ac4*/ 	.word	0x00024640


	//   ....[208]....
        /*0ac8*/ 	.word	0x00024660


	//   ....[209]....
        /*0acc*/ 	.word	0x000246c0


	//   ....[210]....
        /*0ad0*/ 	.word	0x000246e0


	//   ....[211]....
        /*0ad4*/ 	.word	0x00024740


	//   ....[212]....
        /*0ad8*/ 	.word	0x00024760


	//   ....[213]....
        /*0adc*/ 	.word	0x000247b0


	//   ....[214]....
        /*0ae0*/ 	.word	0x000247d0


	//   ....[215]....
        /*0ae4*/ 	.word	0x00024bd0


	//   ....[216]....
        /*0ae8*/ 	.word	0x00024c00


	//   ....[217]....
        /*0aec*/ 	.word	0x00024c30


	//   ....[218]....
        /*0af0*/ 	.word	0x00024c60


	//   ....[219]....
        /*0af4*/ 	.word	0x00024c90


	//   ....[220]....
        /*0af8*/ 	.word	0x00024cc0


	//   ....[221]....
        /*0afc*/ 	.word	0x00024cf0


	//   ....[222]....
        /*0b00*/ 	.word	0x00024d20


	//   ....[223]....
        /*0b04*/ 	.word	0x00024ea0


	//   ....[224]....
        /*0b08*/ 	.word	0x00024ed0


	//   ....[225]....
        /*0b0c*/ 	.word	0x00024f00


	//   ....[226]....
        /*0b10*/ 	.word	0x00024f30


	//   ....[227]....
        /*0b14*/ 	.word	0x00024f60


	//   ....[228]....
        /*0b18*/ 	.word	0x00024f90


	//   ....[229]....
        /*0b1c*/ 	.word	0x00025050


	//   ....[230]....
        /*0b20*/ 	.word	0x00025070


	//   ....[231]....
        /*0b24*/ 	.word	0x000250e0


	//   ....[232]....
        /*0b28*/ 	.word	0x00025780


	//   ....[233]....
        /*0b2c*/ 	.word	0x00025aa0


	//   ....[234]....
        /*0b30*/ 	.word	0x00025b30


	//   ....[235]....
        /*0b34*/ 	.word	0x00025bd0


	//   ....[236]....
        /*0b38*/ 	.word	0x00025c60


	//   ....[237]....
        /*0b3c*/ 	.word	0x00025d00


	//   ....[238]....
        /*0b40*/ 	.word	0x00025d90


	//   ....[239]....
        /*0b44*/ 	.word	0x00025e30


	//   ....[240]....
        /*0b48*/ 	.word	0x00025ec0


	//   ....[241]....
        /*0b4c*/ 	.word	0x00025fb0


	//   ....[242]....
        /*0b50*/ 	.word	0x00026040


	//   ....[243]....
        /*0b54*/ 	.word	0x000260e0


	//   ....[244]....
        /*0b58*/ 	.word	0x00026170


	//   ....[245]....
        /*0b5c*/ 	.word	0x00026210


	//   ....[246]....
        /*0b60*/ 	.word	0x000262a0


	//   ....[247]....
        /*0b64*/ 	.word	0x00026330


	//   ....[248]....
        /*0b68*/ 	.word	0x000263c0


	//   ....[249]....
        /*0b6c*/ 	.word	0x000264b0


	//   ....[250]....
        /*0b70*/ 	.word	0x00026540


	//   ....[251]....
        /*0b74*/ 	.word	0x000265d0


	//   ....[252]....
        /*0b78*/ 	.word	0x00026660


	//   ....[253]....
        /*0b7c*/ 	.word	0x000266f0


	//   ....[254]....
        /*0b80*/ 	.word	0x00026780


	//   ....[255]....
        /*0b84*/ 	.word	0x00026810


	//   ....[0]....
        /*0b88*/ 	.word	0x000268a0


	//   ....[1]....
        /*0b8c*/ 	.word	0x00026980


	//   ....[2]....
        /*0b90*/ 	.word	0x00026a30


	//   ....[3]....
        /*0b94*/ 	.word	0x00026ac0


	//   ....[4]....
        /*0b98*/ 	.word	0x00026b10


	//   ....[5]....
        /*0b9c*/ 	.word	0x00026b60


	//   ....[6]....
        /*0ba0*/ 	.word	0x00026bf0


	//   ....[7]....
        /*0ba4*/ 	.word	0x00026c80


	//   ....[8]....
        /*0ba8*/ 	.word	0x00026cd0


	//   ....[9]....
        /*0bac*/ 	.word	0x00026d20


	//   ....[10]....
        /*0bb0*/ 	.word	0x00026db0


	//   ....[11]....
        /*0bb4*/ 	.word	0x00026e40


	//   ....[12]....
        /*0bb8*/ 	.word	0x00026e90


	//   ....[13]....
        /*0bbc*/ 	.word	0x00026ee0


	//   ....[14]....
        /*0bc0*/ 	.word	0x00026f70


	//   ....[15]....
        /*0bc4*/ 	.word	0x00027000


	//   ....[16]....
        /*0bc8*/ 	.word	0x00027050


	//   ....[17]....
        /*0bcc*/ 	.word	0x000270a0


	//   ....[18]....
        /*0bd0*/ 	.word	0x00027190


	//   ....[19]....
        /*0bd4*/ 	.word	0x00027240


	//   ....[20]....
        /*0bd8*/ 	.word	0x000272c0


	//   ....[21]....
        /*0bdc*/ 	.word	0x00027360


	//   ....[22]....
        /*0be0*/ 	.word	0x000273f0


	//   ....[23]....
        /*0be4*/ 	.word	0x000274b0


	//   ....[24]....
        /*0be8*/ 	.word	0x00027530


	//   ....[25]....
        /*0bec*/ 	.word	0x00027580


	//   ....[26]....
        /*0bf0*/ 	.word	0x00027720


	//   ....[27]....
        /*0bf4*/ 	.word	0x000277d0


	//   ....[28]....
        /*0bf8*/ 	.word	0x00027840


	//   ....[29]....
        /*0bfc*/ 	.word	0x000278e0


	//   ....[30]....
        /*0c00*/ 	.word	0x00027980


	//   ....[31]....
        /*0c04*/ 	.word	0x00027a60


	//   ....[32]....
        /*0c08*/ 	.word	0x00027ab0


	//   ....[33]....
        /*0c0c*/ 	.word	0x00027b20


	//   ....[34]....
        /*0c10*/ 	.word	0x00027f60


	//   ....[35]....
        /*0c14*/ 	.word	0x00027fb0


	//   ....[36]....
        /*0c18*/ 	.word	0x00028040


	//   ....[37]....
        /*0c1c*/ 	.word	0x000280d0


	//   ....[38]....
        /*0c20*/ 	.word	0x00028160


	//   ....[39]....
        /*0c24*/ 	.word	0x000281f0


	//   ....[40]....
        /*0c28*/ 	.word	0x00028280


	//   ....[41]....
        /*0c2c*/ 	.word	0x00028310


	//   ....[42]....
        /*0c30*/ 	.word	0x000283d0


	//   ....[43]....
        /*0c34*/ 	.word	0x000286b0


	//   ....[44]....
        /*0c38*/ 	.word	0x000287a0


	//   ....[45]....
        /*0c3c*/ 	.word	0x00028840


	//   ....[46]....
        /*0c40*/ 	.word	0x000288a0


	//   ....[47]....
        /*0c44*/ 	.word	0x000289a0


	//   ....[48]....
        /*0c48*/ 	.word	0x00028a10


	//   ....[49]....
        /*0c4c*/ 	.word	0x00028b10


	//   ....[50]....
        /*0c50*/ 	.word	0x00028b80


	//   ....[51]....
        /*0c54*/ 	.word	0x00028c80


	//   ....[52]....
        /*0c58*/ 	.word	0x00028cf0


	//   ....[53]....
        /*0c5c*/ 	.word	0x00028df0


	//   ....[54]....
        /*0c60*/ 	.word	0x00028e60


	//   ....[55]....
        /*0c64*/ 	.word	0x00028f60


	//   ....[56]....
        /*0c68*/ 	.word	0x00028fd0


	//   ....[57]....
        /*0c6c*/ 	.word	0x000290d0


	//   ....[58]....
        /*0c70*/ 	.word	0x00029140


	//   ....[59]....
        /*0c74*/ 	.word	0x000291e0


	//   ....[60]....
        /*0c78*/ 	.word	0x000292f0


	//   ....[61]....
        /*0c7c*/ 	.word	0x00029350


	//   ....[62]....
        /*0c80*/ 	.word	0x000293b0


	//   ....[63]....
        /*0c84*/ 	.word	0x00029490


	//   ....[64]....
        /*0c88*/ 	.word	0x000294f0


	//   ....[65]....
        /*0c8c*/ 	.word	0x000295e0


	//   ....[66]....
        /*0c90*/ 	.word	0x00029640


	//   ....[67]....
        /*0c94*/ 	.word	0x00029730


	//   ....[68]....
        /*0c98*/ 	.word	0x00029790


	//   ....[69]....
        /*0c9c*/ 	.word	0x00029880


	//   ....[70]....
        /*0ca0*/ 	.word	0x000298e0


	//   ....[71]....
        /*0ca4*/ 	.word	0x000299d0


	//   ....[72]....
        /*0ca8*/ 	.word	0x00029a30


	//   ....[73]....
        /*0cac*/ 	.word	0x00029b20


	//   ....[74]....
        /*0cb0*/ 	.word	0x00029b80


	//   ....[75]....
        /*0cb4*/ 	.word	0x00029c60


	//   ....[76]....
        /*0cb8*/ 	.word	0x00029d90


	//   ....[77]....
        /*0cbc*/ 	.word	0x00029e40


	//   ....[78]....
        /*0cc0*/ 	.word	0x00029ea0


	//   ....[79]....
        /*0cc4*/ 	.word	0x00029f60


	//   ....[80]....
        /*0cc8*/ 	.word	0x00029fc0


	//   ....[81]....
        /*0ccc*/ 	.word	0x0002a080


	//   ....[82]....
        /*0cd0*/ 	.word	0x0002a0e0


	//   ....[83]....
        /*0cd4*/ 	.word	0x0002a1a0


	//   ....[84]....
        /*0cd8*/ 	.word	0x0002a200


	//   ....[85]....
        /*0cdc*/ 	.word	0x0002a2c0


	//   ....[86]....
        /*0ce0*/ 	.word	0x0002a320


	//   ....[87]....
        /*0ce4*/ 	.word	0x0002a3e0


	//   ....[88]....
        /*0ce8*/ 	.word	0x0002a440


	//   ....[89]....
        /*0cec*/ 	.word	0x0002a500


	//   ....[90]....
        /*0cf0*/ 	.word	0x0002a560


	//   ....[91]....
        /*0cf4*/ 	.word	0x0002a620


	//   ....[92]....
        /*0cf8*/ 	.word	0x0002a710


	//   ....[93]....
        /*0cfc*/ 	.word	0x0002a7b0


	//   ....[94]....
        /*0d00*/ 	.word	0x0002a810


	//   ....[95]....
        /*0d04*/ 	.word	0x0002a8f0


	//   ....[96]....
        /*0d08*/ 	.word	0x0002a950


	//   ....[97]....
        /*0d0c*/ 	.word	0x0002aa30


	//   ....[98]....
        /*0d10*/ 	.word	0x0002aa90


	//   ....[99]....
        /*0d14*/ 	.word	0x0002ab70


	//   ....[100]....
        /*0d18*/ 	.word	0x0002abd0


	//   ....[101]....
        /*0d1c*/ 	.word	0x0002acb0


	//   ....[102]....
        /*0d20*/ 	.word	0x0002ad10


	//   ....[103]....
        /*0d24*/ 	.word	0x0002adf0


	//   ....[104]....
        /*0d28*/ 	.word	0x0002ae50


	//   ....[105]....
        /*0d2c*/ 	.word	0x0002af30


	//   ....[106]....
        /*0d30*/ 	.word	0x0002af90


	//   ....[107]....
        /*0d34*/ 	.word	0x0002b060


	//   ....[108]....
        /*0d38*/ 	.word	0x0002b190


	//   ....[109]....
        /*0d3c*/ 	.word	0x0002b240


	//   ....[110]....
        /*0d40*/ 	.word	0x0002b2f0


	//   ....[111]....
        /*0d44*/ 	.word	0x0002b3c0


	//   ....[112]....
        /*0d48*/ 	.word	0x0002b420


	//   ....[113]....
        /*0d4c*/ 	.word	0x0002b500


	//   ....[114]....
        /*0d50*/ 	.word	0x0002b560


	//   ....[115]....
        /*0d54*/ 	.word	0x0002b630


	//   ....[116]....
        /*0d58*/ 	.word	0x0002b690


	//   ....[117]....
        /*0d5c*/ 	.word	0x0002b760


	//   ....[118]....
        /*0d60*/ 	.word	0x0002b7c0


	//   ....[119]....
        /*0d64*/ 	.word	0x0002b8a0


	//   ....[120]....
        /*0d68*/ 	.word	0x0002b900


	//   ....[121]....
        /*0d6c*/ 	.word	0x0002b9d0


	//   ....[122]....
        /*0d70*/ 	.word	0x0002ba30


	//   ....[123]....
        /*0d74*/ 	.word	0x0002baf0


	//   ....[124]....
        /*0d78*/ 	.word	0x0002bb80


	//   ....[125]....
        /*0d7c*/ 	.word	0x0002bc20


	//   ....[126]....
        /*0d80*/ 	.word	0x0002bd40


	//   ....[127]....
        /*0d84*/ 	.word	0x0002bdb0


	//   ....[128]....
        /*0d88*/ 	.word	0x0002be20


	//   ....[129]....
        /*0d8c*/ 	.word	0x0002be90


	//   ....[130]....
        /*0d90*/ 	.word	0x0002bf00


	//   ....[131]....
        /*0d94*/ 	.word	0x0002bf80


	//   ....[132]....
        /*0d98*/ 	.word	0x0002c010


	//   ....[133]....
        /*0d9c*/ 	.word	0x0002c0a0


	//   ....[134]....
        /*0da0*/ 	.word	0x0002c110


	//   ....[135]....
        /*0da4*/ 	.word	0x0002c180


	//   ....[136]....
        /*0da8*/ 	.word	0x0002c1f0


	//   ....[137]....
        /*0dac*/ 	.word	0x0002c270


	//   ....[138]....
        /*0db0*/ 	.word	0x0002c2e0


	//   ....[139]....
        /*0db4*/ 	.word	0x0002c380


	//   ....[140]....
        /*0db8*/ 	.word	0x0002c410


	//   ....[141]....
        /*0dbc*/ 	.word	0x0002c530


	//----- nvinfo : EIATTR_REG_RECONFIG
	.align		4
.L_995:
        /*0dc0*/ 	.byte	0x01, 0x54
	.zero		2


	//----- nvinfo : EIATTR_SYSCALL_OFFSETS
	.align		4
        /*0dc4*/ 	.byte	0x04, 0x46
        /*0dc6*/ 	.short	(.L_997 - .L_996)


	//   ....[0]....
.L_996:
        /*0dc8*/ 	.word	0x00001c60


	//   ....[1]....
        /*0dcc*/ 	.word	0x00001db0


	//   ....[2]....
        /*0dd0*/ 	.word	0x00008d30


	//   ....[3]....
        /*0dd4*/ 	.word	0x00009030


	//   ....[4]....
        /*0dd8*/ 	.word	0x000214c0


	//   ....[5]....
        /*0ddc*/ 	.word	0x00021610


	//   ....[6]....
        /*0de0*/ 	.word	0x00021700


	//   ....[7]....
        /*0de4*/ 	.word	0x000226d0


	//----- nvinfo : EIATTR_MBARRIER_INSTR_OFFSETS
	.align		4
.L_997:
        /*0de8*/ 	.byte	0x04, 0x39
        /*0dea*/ 	.short	(.L_999 - .L_998)


	//   ....[0]....
.L_998:
        /*0dec*/ 	.word	0x00000270
        /*0df0*/ 	.word	0x000000ff
        /*0df4*/ 	.word	0x00028800
        /*0df8*/ 	.short	0x0100
        /*0dfa*/ 	.byte	0x08
	.zero		1


	//   ....[1]....
        /*0dfc*/ 	.word	0x00000280
        /*0e00*/ 	.word	0x000000ff
        /*0e04*/ 	.word	0x00028820
        /*0e08*/ 	.short	0x0100
        /*0e0a*/ 	.byte	0x08
	.zero		1


	//   ....[2]....
        /*0e0c*/ 	.word	0x00000370
        /*0e10*/ 	.word	0x000000ff
        /*0e14*/ 	.word	0x00028830
        /*0e18*/ 	.short	0x0100
        /*0e1a*/ 	.byte	0x08
	.zero		1


	//   ....[3]....
        /*0e1c*/ 	.word	0x00000380
        /*0e20*/ 	.word	0x000000ff
        /*0e24*/ 	.word	0x00028840
        /*0e28*/ 	.short	0x0100
        /*0e2a*/ 	.byte	0x08
	.zero		1


	//   ....[4]....
        /*0e2c*/ 	.word	0x00000390
        /*0e30*/ 	.word	0x000000ff
        /*0e34*/ 	.word	0x00028838
        /*0e38*/ 	.short	0x0100
        /*0e3a*/ 	.byte	0x08
	.zero		1


	//   ....[5]....
        /*0e3c*/ 	.word	0x000003a0
        /*0e40*/ 	.word	0x000000ff
        /*0e44*/ 	.word	0x00028848
        /*0e48*/ 	.short	0x0100
        /*0e4a*/ 	.byte	0x08
	.zero		1


	//   ....[6]....
        /*0e4c*/ 	.word	0x000004d0
        /*0e50*/ 	.word	0x000000ff
        /*0e54*/ 	.word	0x00028850
        /*0e58*/ 	.short	0x0100
        /*0e5a*/ 	.byte	0x08
	.zero		1


	//   ....[7]....
        /*0e5c*/ 	.word	0x000004e0
        /*0e60*/ 	.word	0x000000ff
        /*0e64*/ 	.word	0x00028860
        /*0e68*/ 	.short	0x0100
        /*0e6a*/ 	.byte	0x08
	.zero		1


	//   ....[8]....
        /*0e6c*/ 	.word	0x000004f0
        /*0e70*/ 	.word	0x000000ff
        /*0e74*/ 	.word	0x00028858
        /*0e78*/ 	.short	0x0100
        /*0e7a*/ 	.byte	0x08
	.zero		1


	//   ....[9]....
        /*0e7c*/ 	.word	0x00000500
        /*0e80*/ 	.word	0x000000ff
        /*0e84*/ 	.word	0x00028868
        /*0e88*/ 	.short	0x0100
        /*0e8a*/ 	.byte	0x08
	.zero		1


	//   ....[10]....
        /*0e8c*/ 	.word	0x000005f0
        /*0e90*/ 	.word	0x000000ff
        /*0e94*/ 	.word	0x00028870
        /*0e98*/ 	.short	0x0100
        /*0e9a*/ 	.byte	0x06
	.zero		1


	//   ....[11]....
        /*0e9c*/ 	.word	0x00000600
        /*0ea0*/ 	.word	0x000000ff
        /*0ea4*/ 	.word	0x00028880
        /*0ea8*/ 	.short	0x0100
        /*0eaa*/ 	.byte	0x06
	.zero		1


	//   ....[12]....
        /*0eac*/ 	.word	0x00000610
        /*0eb0*/ 	.word	0x000000ff
        /*0eb4*/ 	.word	0x00028878
        /*0eb8*/ 	.short	0x0100
        /*0eba*/ 	.byte	0x06
	.zero		1


	//   ....[13]....
        /*0ebc*/ 	.word	0x00000620
        /*0ec0*/ 	.word	0x000000ff
        /*0ec4*/ 	.word	0x00028888
        /*0ec8*/ 	.short	0x0100
        /*0eca*/ 	.byte	0x06
	.zero		1


	//   ....[14]....
        /*0ecc*/ 	.word	0x00000750
        /*0ed0*/ 	.word	0x000000ff
        /*0ed4*/ 	.word	0x00028890
        /*0ed8*/ 	.short	0x0100
        /*0eda*/ 	.byte	0x08
	.zero		1


	//   ....[15]....
        /*0edc*/ 	.word	0x00000760
        /*0ee0*/ 	.word	0x000000ff
        /*0ee4*/ 	.word	0x000288a0
        /*0ee8*/ 	.short	0x0100
        /*0eea*/ 	.byte	0x08
	.zero		1


	//   ....[16]....
        /*0eec*/ 	.word	0x00000770
        /*0ef0*/ 	.word	0x000000ff
        /*0ef4*/ 	.word	0x00028898
        /*0ef8*/ 	.short	0x0100
        /*0efa*/ 	.byte	0x08
	.zero		1


	//   ....[17]....
        /*0efc*/ 	.word	0x00000780
        /*0f00*/ 	.word	0x000000ff
        /*0f04*/ 	.word	0x000288a8
        /*0f08*/ 	.short	0x0100
        /*0f0a*/ 	.byte	0x08
	.zero		1


	//   ....[18]....
        /*0f0c*/ 	.word	0x000008b0
        /*0f10*/ 	.word	0x000000ff
        /*0f14*/ 	.word	0x000288b0
        /*0f18*/ 	.short	0x0100
        /*0f1a*/ 	.byte	0x08
	.zero		1


	//   ....[19]....
        /*0f1c*/ 	.word	0x000008c0
        /*0f20*/ 	.word	0x000000ff
        /*0f24*/ 	.word	0x000288c0
        /*0f28*/ 	.short	0x0100
        /*0f2a*/ 	.byte	0x08
	.zero		1


	//   ....[20]....
        /*0f2c*/ 	.word	0x000008d0
        /*0f30*/ 	.word	0x000000ff
        /*0f34*/ 	.word	0x000288b8
        /*0f38*/ 	.short	0x0100
        /*0f3a*/ 	.byte	0x08
	.zero		1


	//   ....[21]....
        /*0f3c*/ 	.word	0x000008e0
        /*0f40*/ 	.word	0x000000ff
        /*0f44*/ 	.word	0x000288c8
        /*0f48*/ 	.short	0x0100
        /*0f4a*/ 	.byte	0x08
	.zero		1


	//   ....[22]....
        /*0f4c*/ 	.word	0x000032e0
        /*0f50*/ 	.word	0x0000005b
        /*0f54*/ 	.word	0x00028890
        /*0f58*/ 	.short	0x010a
        /*0f5a*/ 	.byte	0x3f
	.zero		1


	//   ....[23]....
        /*0f5c*/ 	.word	0x000056e0
        /*0f60*/ 	.word	0x0000005b
        /*0f64*/ 	.word	0x00028890
        /*0f68*/ 	.short	0x010a
        /*0f6a*/ 	.byte	0x3f
	.zero		1


	//   ....[24]....
        /*0f6c*/ 	.word	0x00007640
        /*0f70*/ 	.word	0x0000005b
        /*0f74*/ 	.word	0x00028890
        /*0f78*/ 	.short	0x010a
        /*0f7a*/ 	.byte	0x3f
	.zero		1


	//   ....[25]....
        /*0f7c*/ 	.word	0x00007d60
        /*0f80*/ 	.word	0x0000000b
        /*0f84*/ 	.word	0x00000000
        /*0f88*/ 	.short	0x0101
        /*0f8a*/ 	.byte	0x3f
	.zero		1


	//   ....[26]....
        /*0f8c*/ 	.word	0x00007da0
        /*0f90*/ 	.word	0x0000005b
        /*0f94*/ 	.word	0x000288b0
        /*0f98*/ 	.short	0x010a
        /*0f9a*/ 	.byte	0x3f
	.zero		1


	//   ....[27]....
        /*0f9c*/ 	.word	0x000083d0
        /*0fa0*/ 	.word	0x0000005b
        /*0fa4*/ 	.word	0x00000000
        /*0fa8*/ 	.short	0x0101
        /*0faa*/ 	.byte	0x3f
	.zero		1


	//   ....[28]....
        /*0fac*/ 	.word	0x00008dc0
        /*0fb0*/ 	.word	0x00000012
        /*0fb4*/ 	.word	0x00028800
        /*0fb8*/ 	.short	0x010a
        /*0fba*/ 	.byte	0x3f
	.zero		1


	//   ....[29]....
        /*0fbc*/ 	.word	0x00008e10
        /*0fc0*/ 	.word	0x00000012
        /*0fc4*/ 	.word	0x00028800
        /*0fc8*/ 	.short	0x010a
        /*0fca*/ 	.byte	0x3f
	.zero		1


	//   ....[30]....
        /*0fcc*/ 	.word	0x00009fa0
        /*0fd0*/ 	.word	0x00000012
        /*0fd4*/ 	.word	0x00028800
        /*0fd8*/ 	.short	0x010a
        /*0fda*/ 	.byte	0x3f
	.zero		1


	//   ....[31]....
        /*0fdc*/ 	.word	0x0000c3d0
        /*0fe0*/ 	.word	0x00000012
        /*0fe4*/ 	.word	0x00028800
        /*0fe8*/ 	.short	0x010a
        /*0fea*/ 	.byte	0x3f
	.zero		1


	//   ....[32]....
        /*0fec*/ 	.word	0x0000dd50
        /*0ff0*/ 	.word	0x00000008
        /*0ff4*/ 	.word	0x00028830
        /*0ff8*/ 	.short	0x010a
        /*0ffa*/ 	.byte	0x3f
	.zero		1


	//   ....[33]....
        /*0ffc*/ 	.word	0x0000dd90
        /*1000*/ 	.word	0x00000008
        /*1004*/ 	.word	0x00028830
        /*1008*/ 	.short	0x010a
        /*100a*/ 	.byte	0x3f
	.zero		1


	//   ....[34]....
        /*100c*/ 	.word	0x0000e810
        /*1010*/ 	.word	0x00000008
        /*1014*/ 	.word	0x00000000
        /*1018*/ 	.short	0x0101
        /*101a*/ 	.byte	0x3f
	.zero		1


	//   ....[35]....
        /*101c*/ 	.word	0x00011930
        /*1020*/ 	.word	0x00000007
        /*1024*/ 	.word	0x00028830
        /*1028*/ 	.short	0x010a
        /*102a*/ 	.byte	0x3f
	.zero		1


	//   ....[36]....
        /*102c*/ 	.word	0x00011980
        /*1030*/ 	.word	0x00000007
        /*1034*/ 	.word	0x00028830
        /*1038*/ 	.short	0x010a
        /*103a*/ 	.byte	0x3f
	.zero		1


	//   ....[37]....
        /*103c*/ 	.word	0x00011dd0
        /*1040*/ 	.word	0x00000007
        /*1044*/ 	.word	0x00028850
        /*1048*/ 	.short	0x010a
        /*104a*/ 	.byte	0x3f
	.zero		1


	//   ....[38]....
        /*104c*/ 	.word	0x00011e10
        /*1050*/ 	.word	0x00000007
        /*1054*/ 	.word	0x00028850
        /*1058*/ 	.short	0x010a
        /*105a*/ 	.byte	0x3f
	.zero		1


	//   ....[39]....
        /*105c*/ 	.word	0x00012780
        /*1060*/ 	.word	0x00000006
        /*1064*/ 	.word	0x00000000
        /*1068*/ 	.short	0x0101
        /*106a*/ 	.byte	0x3f
	.zero		1


	//   ....[40]....
        /*106c*/ 	.word	0x00014d10
        /*1070*/ 	.word	0x00000009
        /*1074*/ 	.word	0x00000000
        /*1078*/ 	.short	0x0101
        /*107a*/ 	.byte	0x3f
	.zero		1


	//   ....[41]....
        /*107c*/ 	.word	0x000156b0
        /*1080*/ 	.word	0x00000007
        /*1084*/ 	.word	0x00028830
        /*1088*/ 	.short	0x010a
        /*108a*/ 	.byte	0x3f
	.zero		1


	//   ....[42]....
        /*108c*/ 	.word	0x00015700
        /*1090*/ 	.word	0x00000007
        /*1094*/ 	.word	0x00028830
        /*1098*/ 	.short	0x010a
        /*109a*/ 	.byte	0x3f
	.zero		1


	//   ....[43]....
        /*109c*/ 	.word	0x00015b80
        /*10a0*/ 	.word	0x00000007
        /*10a4*/ 	.word	0x00028850
        /*10a8*/ 	.short	0x010a
        /*10aa*/ 	.byte	0x3f
	.zero		1


	//   ....[44]....
        /*10ac*/ 	.word	0x00015bc0
        /*10b0*/ 	.word	0x00000007
        /*10b4*/ 	.word	0x00028850
        /*10b8*/ 	.short	0x010a
        /*10ba*/ 	.byte	0x3f
	.zero		1


	//   ....[45]....
        /*10bc*/ 	.word	0x00017790
        /*10c0*/ 	.word	0x00000003
        /*10c4*/ 	.word	0x00000000
        /*10c8*/ 	.short	0x0101
        /*10ca*/ 	.byte	0x3f
	.zero		1


	//   ....[46]....
        /*10cc*/ 	.word	0x00017a60
        /*10d0*/ 	.word	0x0000000f
        /*10d4*/ 	.word	0x00000000
        /*10d8*/ 	.short	0x0101
        /*10da*/ 	.byte	0x3f
	.zero		1


	//   ....[47]....
        /*10dc*/ 	.word	0x00018180
        /*10e0*/ 	.word	0x00000007
        /*10e4*/ 	.word	0x00028830
        /*10e8*/ 	.short	0x010a
        /*10ea*/ 	.byte	0x3f
	.zero		1


	//   ....[48]....
        /*10ec*/ 	.word	0x000181d0
        /*10f0*/ 	.word	0x00000007
        /*10f4*/ 	.word	0x00028830
        /*10f8*/ 	.short	0x010a
        /*10fa*/ 	.byte	0x3f
	.zero		1


	//   ....[49]....
        /*10fc*/ 	.word	0x00018650
        /*1100*/ 	.word	0x00000007
        /*1104*/ 	.word	0x00028850
        /*1108*/ 	.short	0x010a
        /*110a*/ 	.byte	0x3f
	.zero		1


	//   ....[50]....
        /*110c*/ 	.word	0x00018690
        /*1110*/ 	.word	0x00000007
        /*1114*/ 	.word	0x00028850
        /*1118*/ 	.short	0x010a
        /*111a*/ 	.byte	0x3f
	.zero		1


	//   ....[51]....
        /*111c*/ 	.word	0x00018fc0
        /*1120*/ 	.word	0x00000007
        /*1124*/ 	.word	0x00000000
        /*1128*/ 	.short	0x0101
        /*112a*/ 	.byte	0x3f
	.zero		1


	//   ....[52]....
        /*112c*/ 	.word	0x0001b590
        /*1130*/ 	.word	0x00000009
        /*1134*/ 	.word	0x00000000
        /*1138*/ 	.short	0x0101
        /*113a*/ 	.byte	0x3f
	.zero		1


	//   ....[53]....
        /*113c*/ 	.word	0x0001bbe0
        /*1140*/ 	.word	0x0000000d
        /*1144*/ 	.word	0x00028850
        /*1148*/ 	.short	0x010a
        /*114a*/ 	.byte	0x3f
	.zero		1


	//   ....[54]....
        /*114c*/ 	.word	0x0001bc60
        /*1150*/ 	.word	0x0000000d
        /*1154*/ 	.word	0x00028850
        /*1158*/ 	.short	0x010a
        /*115a*/ 	.byte	0x3f
	.zero		1


	//   ....[55]....
        /*115c*/ 	.word	0x0001c280
        /*1160*/ 	.word	0x00000005
        /*1164*/ 	.word	0x00000000
        /*1168*/ 	.short	0x0101
        /*116a*/ 	.byte	0x3f
	.zero		1


	//   ....[56]....
        /*116c*/ 	.word	0x0001d7a0
        /*1170*/ 	.word	0x00000000
        /*1174*/ 	.word	0x00000000
        /*1178*/ 	.short	0x0101
        /*117a*/ 	.byte	0x3f
	.zero		1


	//   ....[57]....
        /*117c*/ 	.word	0x0001fef0
        /*1180*/ 	.word	0x00000016
        /*1184*/ 	.word	0x00028820
        /*1188*/ 	.short	0x010a
        /*118a*/ 	.byte	0x3f
	.zero		1


	//   ....[58]....
        /*118c*/ 	.word	0x0001ff80
        /*1190*/ 	.word	0x0000000b
        /*1194*/ 	.word	0x000288a0
        /*1198*/ 	.short	0x010a
        /*119a*/ 	.byte	0x3f
	.zero		1


	//   ....[59]....
        /*119c*/ 	.word	0x000202e0
        /*11a0*/ 	.word	0x0000000b
        /*11a4*/ 	.word	0x000288c0
        /*11a8*/ 	.short	0x010a
        /*11aa*/ 	.byte	0x3f
	.zero		1


	//   ....[60]....
        /*11ac*/ 	.word	0x00020710
        /*11b0*/ 	.word	0x0000000c
        /*11b4*/ 	.word	0x000288a0
        /*11b8*/ 	.short	0x010a
        /*11ba*/ 	.byte	0x3f
	.zero		1


	//   ....[61]....
        /*11bc*/ 	.word	0x00020a50
        /*11c0*/ 	.word	0x0000000c
        /*11c4*/ 	.word	0x000288c0
        /*11c8*/ 	.short	0x010a
        /*11ca*/ 	.byte	0x3f
	.zero		1


	//   ....[62]....
        /*11cc*/ 	.word	0x00021c20
        /*11d0*/ 	.word	0x00000007
        /*11d4*/ 	.word	0x00028840
        /*11d8*/ 	.short	0x010a
        /*11da*/ 	.byte	0x3f
	.zero		1


	//   ....[63]....
        /*11dc*/ 	.word	0x000223a0
        /*11e0*/ 	.word	0x00000007
        /*11e4*/ 	.word	0x00028830
        /*11e8*/ 	.short	0x0107
        /*11ea*/ 	.byte	0x3f
	.zero		1


	//   ....[64]....
        /*11ec*/ 	.word	0x00022470
        /*11f0*/ 	.word	0x00000007
        /*11f4*/ 	.word	0x00028830
        /*11f8*/ 	.short	0x0101
        /*11fa*/ 	.byte	0x3f
	.zero		1


	//   ....[65]....
        /*11fc*/ 	.word	0x00022fb0
        /*1200*/ 	.word	0x00000016
        /*1204*/ 	.word	0x00028800
        /*1208*/ 	.short	0x0107
        /*120a*/ 	.byte	0x3f
	.zero		1


	//   ....[66]....
        /*120c*/ 	.word	0x000230c0
        /*1210*/ 	.word	0x00000016
        /*1214*/ 	.word	0x00028800
        /*1218*/ 	.short	0x0101
        /*121a*/ 	.byte	0x3f
	.zero		1


	//   ....[67]....
        /*121c*/ 	.word	0x000230f0
        /*1220*/ 	.word	0x00000016
        /*1224*/ 	.word	0x00028820
        /*1228*/ 	.short	0x010a
        /*122a*/ 	.byte	0x3f
	.zero		1


	//   ....[68]....
        /*122c*/ 	.word	0x00023480
        /*1230*/ 	.word	0x00000006
        /*1234*/ 	.word	0x00028840
        /*1238*/ 	.short	0x010a
        /*123a*/ 	.byte	0x3f
	.zero		1


	//   ....[69]....
        /*123c*/ 	.word	0x000239a0
        /*1240*/ 	.word	0x00000006
        /*1244*/ 	.word	0x00028830
        /*1248*/ 	.short	0x0107
        /*124a*/ 	.byte	0x3f
	.zero		1


	//   ....[70]....
        /*124c*/ 	.word	0x00023a60
        /*1250*/ 	.word	0x00000006
        /*1254*/ 	.word	0x00028830
        /*1258*/ 	.short	0x0101
        /*125a*/ 	.byte	0x3f
	.zero		1


	//   ....[71]....
        /*125c*/ 	.word	0x00023ac0
        /*1260*/ 	.word	0x00000006
        /*1264*/ 	.word	0x00028860
        /*1268*/ 	.short	0x010a
        /*126a*/ 	.byte	0x3f
	.zero		1


	//   ....[72]....
        /*126c*/ 	.word	0x00024010
        /*1270*/ 	.word	0x00000006
        /*1274*/ 	.word	0x00028850
        /*1278*/ 	.short	0x0107
        /*127a*/ 	.byte	0x3f
	.zero		1


	//   ....[73]....
        /*127c*/ 	.word	0x000241c0
        /*1280*/ 	.word	0x00000006
        /*1284*/ 	.word	0x00028850
        /*1288*/ 	.short	0x0101
        /*128a*/ 	.byte	0x3f
	.zero		1


	//   ....[74]....
        /*128c*/ 	.word	0x000243e0
        /*1290*/ 	.word	0x00000000
        /*1294*/ 	.word	0x00028860
        /*1298*/ 	.short	0x010a
        /*129a*/ 	.byte	0x3f
	.zero		1


	//   ....[75]....
        /*129c*/ 	.word	0x00024910
        /*12a0*/ 	.word	0x00000000
        /*12a4*/ 	.word	0x00028850
        /*12a8*/ 	.short	0x0107
        /*12aa*/ 	.byte	0x3f
	.zero		1


	//   ....[76]....
        /*12ac*/ 	.word	0x000249d0
        /*12b0*/ 	.word	0x00000000
        /*12b4*/ 	.word	0x00028850
        /*12b8*/ 	.short	0x0101
        /*12ba*/ 	.byte	0x3f
	.zero		1


	//   ....[77]....
        /*12bc*/ 	.word	0x00025700
        /*12c0*/ 	.word	0x00000007
        /*12c4*/ 	.word	0x00028820
        /*12c8*/ 	.short	0x010a
        /*12ca*/ 	.byte	0x3f
	.zero		1


	//   ....[78]....
        /*12cc*/ 	.word	0x00025870
        /*12d0*/ 	.word	0x00000005
        /*12d4*/ 	.word	0x00028840
        /*12d8*/ 	.short	0x010a
        /*12da*/ 	.byte	0x3f
	.zero		1


	//   ....[79]....
        /*12dc*/ 	.word	0x00025910
        /*12e0*/ 	.word	0x00000003
        /*12e4*/ 	.word	0x00028840
        /*12e8*/ 	.short	0x010a
        /*12ea*/ 	.byte	0x3f
	.zero		1


	//   ....[80]....
        /*12ec*/ 	.word	0x00025950
        /*12f0*/ 	.word	0x00000005
        /*12f4*/ 	.word	0x00028860
        /*12f8*/ 	.short	0x010a
        /*12fa*/ 	.byte	0x3f
	.zero		1


	//   ....[81]....
        /*12fc*/ 	.word	0x00025990
        /*1300*/ 	.word	0x00000003
        /*1304*/ 	.word	0x00028860
        /*1308*/ 	.short	0x010a
        /*130a*/ 	.byte	0x3f
	.zero		1


	//   ....[82]....
        /*130c*/ 	.word	0x000259f0
        /*1310*/ 	.word	0x0000005b
        /*1314*/ 	.word	0x00028890
        /*1318*/ 	.short	0x010a
        /*131a*/ 	.byte	0x3f
	.zero		1


	//   ....[83]....
        /*131c*/ 	.word	0x00025f00
        /*1320*/ 	.word	0x0000005b
        /*1324*/ 	.word	0x00028890
        /*1328*/ 	.short	0x010a
        /*132a*/ 	.byte	0x3f
	.zero		1


	//   ....[84]....
        /*132c*/ 	.word	0x00026400
        /*1330*/ 	.word	0x0000005b
        /*1334*/ 	.word	0x00028890
        /*1338*/ 	.short	0x010a
        /*133a*/ 	.byte	0x3f
	.zero		1


	//   ....[85]....
        /*133c*/ 	.word	0x000268d0
        /*1340*/ 	.word	0x0000005b
        /*1344*/ 	.word	0x000288b0
        /*1348*/ 	.short	0x010a
        /*134a*/ 	.byte	0x3f
	.zero		1


	//   ....[86]....
        /*134c*/ 	.word	0x000270d0
        /*1350*/ 	.word	0x00000012
        /*1354*/ 	.word	0x00028800
        /*1358*/ 	.short	0x010a
        /*135a*/ 	.byte	0x3f
	.zero		1


	//   ....[87]....
        /*135c*/ 	.word	0x00027c40
        /*1360*/ 	.word	0x00000012
        /*1364*/ 	.word	0x00028800
        /*1368*/ 	.short	0x010a
        /*136a*/ 	.byte	0x3f
	.zero		1


	//   ....[88]....
        /*136c*/ 	.word	0x00027c90
        /*1370*/ 	.word	0x00000008
        /*1374*/ 	.word	0x00028830
        /*1378*/ 	.short	0x010a
        /*137a*/ 	.byte	0x3f
	.zero		1


	//   ....[89]....
        /*137c*/ 	.word	0x00027ce0
        /*1380*/ 	.word	0x00000007
        /*1384*/ 	.word	0x00028830
        /*1388*/ 	.short	0x010a
        /*138a*/ 	.byte	0x3f
	.zero		1


	//   ....[90]....
        /*138c*/ 	.word	0x00027d30
        /*1390*/ 	.word	0x00000007
        /*1394*/ 	.word	0x00028850
        /*1398*/ 	.short	0x010a
        /*139a*/ 	.byte	0x3f
	.zero		1


	//   ....[91]....
        /*139c*/ 	.word	0x00027d80
        /*13a0*/ 	.word	0x00000007
        /*13a4*/ 	.word	0x00028830
        /*13a8*/ 	.short	0x010a
        /*13aa*/ 	.byte	0x3f
	.zero		1


	//   ....[92]....
        /*13ac*/ 	.word	0x00027dd0
        /*13b0*/ 	.word	0x00000007
        /*13b4*/ 	.word	0x00028850
        /*13b8*/ 	.short	0x010a
        /*13ba*/ 	.byte	0x3f
	.zero		1


	//   ....[93]....
        /*13bc*/ 	.word	0x00027e20
        /*13c0*/ 	.word	0x00000007
        /*13c4*/ 	.word	0x00028830
        /*13c8*/ 	.short	0x010a
        /*13ca*/ 	.byte	0x3f
	.zero		1


	//   ....[94]....
        /*13cc*/ 	.word	0x00027e70
        /*13d0*/ 	.word	0x00000007
        /*13d4*/ 	.word	0x00028850
        /*13d8*/ 	.short	0x010a
        /*13da*/ 	.byte	0x3f
	.zero		1


	//   ....[95]....
        /*13dc*/ 	.word	0x00027ec0
        /*13e0*/ 	.word	0x0000000d
        /*13e4*/ 	.word	0x00028850
        /*13e8*/ 	.short	0x010a
        /*13ea*/ 	.byte	0x3f
	.zero		1


	//   ....[96]....
        /*13ec*/ 	.word	0x00028490
        /*13f0*/ 	.word	0x00000016
        /*13f4*/ 	.word	0x00028820
        /*13f8*/ 	.short	0x010a
        /*13fa*/ 	.byte	0x3f
	.zero		1


	//   ....[97]....
        /*13fc*/ 	.word	0x000284e0
        /*1400*/ 	.word	0x0000000b
        /*1404*/ 	.word	0x000288a0
        /*1408*/ 	.short	0x010a
        /*140a*/ 	.byte	0x3f
	.zero		1


	//   ....[98]....
        /*140c*/ 	.word	0x00028530
        /*1410*/ 	.word	0x0000000b
        /*1414*/ 	.word	0x000288c0
        /*1418*/ 	.short	0x010a
        /*141a*/ 	.byte	0x3f
	.zero		1


	//   ....[99]....
        /*141c*/ 	.word	0x00028580
        /*1420*/ 	.word	0x0000000c
        /*1424*/ 	.word	0x000288a0
        /*1428*/ 	.short	0x010a
        /*142a*/ 	.byte	0x3f
	.zero		1


	//   ....[100]....
        /*142c*/ 	.word	0x000285d0
        /*1430*/ 	.word	0x0000000c
        /*1434*/ 	.word	0x000288c0
        /*1438*/ 	.short	0x010a
        /*143a*/ 	.byte	0x3f
	.zero		1


	//   ....[101]....
        /*143c*/ 	.word	0x000286f0
        /*1440*/ 	.word	0x00000007
        /*1444*/ 	.word	0x00028840
        /*1448*/ 	.short	0x010a
        /*144a*/ 	.byte	0x3f
	.zero		1


	//   ....[102]....
        /*144c*/ 	.word	0x00029c90
        /*1450*/ 	.word	0x00000016
        /*1454*/ 	.word	0x00028820
        /*1458*/ 	.short	0x010a
        /*145a*/ 	.byte	0x3f
	.zero		1


	//   ....[103]....
        /*145c*/ 	.word	0x00029ce0
        /*1460*/ 	.word	0x00000006
        /*1464*/ 	.word	0x00028840
        /*1468*/ 	.short	0x010a
        /*146a*/ 	.byte	0x3f
	.zero		1


	//   ....[104]....
        /*146c*/ 	.word	0x0002a660
        /*1470*/ 	.word	0x00000006
        /*1474*/ 	.word	0x00028860
        /*1478*/ 	.short	0x010a
        /*147a*/ 	.byte	0x3f
	.zero		1


	//   ....[105]....
        /*147c*/ 	.word	0x0002b0e0
        /*1480*/ 	.word	0x00000000
        /*1484*/ 	.word	0x00028860
        /*1488*/ 	.short	0x010a
        /*148a*/ 	.byte	0x3f
	.zero		1


	//   ....[106]....
        /*148c*/ 	.word	0x0002c450
        /*1490*/ 	.word	0x00000007
        /*1494*/ 	.word	0x00028820
        /*1498*/ 	.short	0x010a
        /*149a*/ 	.byte	0x3f
	.zero		1


	//   ....[107]....
        /*149c*/ 	.word	0x0002c5f0
        /*14a0*/ 	.word	0x00000005
        /*14a4*/ 	.word	0x00028840
        /*14a8*/ 	.short	0x010a
        /*14aa*/ 	.byte	0x3f
	.zero		1


	//   ....[108]....
        /*14ac*/ 	.word	0x0002c640
        /*14b0*/ 	.word	0x00000003
        /*14b4*/ 	.word	0x00028840
        /*14b8*/ 	.short	0x010a
        /*14ba*/ 	.byte	0x3f
	.zero		1


	//   ....[109]....
        /*14bc*/ 	.word	0x0002c690
        /*14c0*/ 	.word	0x00000005
        /*14c4*/ 	.word	0x00028860
        /*14c8*/ 	.short	0x010a
        /*14ca*/ 	.byte	0x3f
	.zero		1


	//----- nvinfo : EIATTR_NUM_MBARRIERS
	.align		4
.L_999:
        /*14cc*/ 	.byte	0x03, 0x38
        /*14ce*/ 	.short	0x0016


	//----- nvinfo : EIATTR_EXIT_INSTR_OFFSETS
	.align		4
        /*14d0*/ 	.byte	0x04, 0x1c
        /*14d2*/ 	.short	(.L_1001 - .L_1000)


	//   ....[0]....
.L_1000:
        /*14d4*/ 	.word	0x000259e0


	//----- nvinfo : EIATTR_MAX_THREADS
	.align		4
.L_1001:
        /*14d8*/ 	.byte	0x04, 0x05
        /*14da*/ 	.short	(.L_1003 - .L_1002)
.L_1002:
        /*14dc*/ 	.word	0x00000180
        /*14e0*/ 	.word	0x00000001
        /*14e4*/ 	.word	0x00000001


	//----- nvinfo : EIATTR_CRS_STACK_SIZE
	.align		4
.L_1003:
        /*14e8*/ 	.byte	0x04, 0x1e
        /*14ea*/ 	.short	(.L_1005 - .L_1004)
.L_1004:
        /*14ec*/ 	.word	0x00000000


	//----- nvinfo : EIATTR_CBANK_PARAM_SIZE
	.align		4
.L_1005:
        /*14f0*/ 	.byte	0x03, 0x19
        /*14f2*/ 	.short	0x0af0


	//----- nvinfo : EIATTR_PARAM_CBANK
	.align		4
        /*14f4*/ 	.byte	0x04, 0x0a
        /*14f6*/ 	.short	(.L_1007 - .L_1006)
	.align		4
.L_1006:
        /*14f8*/ 	.word	index@(.nv.constant0._ZN7cutlass13device_kernelIN5flash11enable_sm90INS1_16FlashAttnFwdSm90INS1_25CollectiveMainloopFwdSm90ILi2EN4cute5tupleIJNS5_1CILi1EEES8_S8_EEENS6_IJNS7_ILi128EEESA_SA_EEELi128ENS_6half_tEfNS_4arch4Sm90ELb0ELb1ELb1ELb1ELb1ELb1ELb0ELb1ELb1ELb1ELb0ELb0EEENS1_21CollectiveEpilogueFwdISB_S9_SC_SE_Li256ELb1ELb1ELb0ELb0EEENS1_36VarlenDynamicPersistentTileSchedulerILi128ELi128ELi256ELi128ELb0ELb1ELb1ELb1ELb0ELb1EEEEEEEEEvNT_6ParamsE)
        /*14fc*/ 	.short	0x0210
        /*14fe*/ 	.short	0x0af0


	//----- nvinfo : EIATTR_SW_WAR
	.align		4
.L_1007:
        /*1500*/ 	.byte	0x04, 0x36
        /*1502*/ 	.short	(.L_1009 - .L_1008)
.L_1008:
        /*1504*/ 	.word	0x00000008
.L_1009:


//--------------------- .nv.info._ZN7cutlass13device_kernelIN5flash11enable_sm90INS1_16FlashAttnFwdSm90INS1_25CollectiveMainloopFwdSm90ILi2EN4cute5tupleIJNS5_1CILi1EEES8_S8_EEENS6_IJNS7_ILi128EEESA_SA_EEELi128ENS_6half_tEfNS_4arch4Sm90ELb1ELb0ELb1ELb0ELb1ELb0ELb0ELb1ELb1ELb1ELb0ELb0EEENS1_21CollectiveEpilogueFwdISB_S9_SC_SE_Li256ELb0ELb1ELb0ELb0EEENS1_30DynamicPersistentTileSchedulerILi256ELi128ELb0ELb1ELb1EEEEEEEEEvNT_6ParamsE --------------------------
	.section	.nv.info._ZN7cutlass13device_kernelIN5flash11enable_sm90INS1_16FlashAttnFwdSm90INS1_25CollectiveMainloopFwdSm90ILi2EN4cute5tupleIJNS5_1CILi1EEES8_S8_EEENS6_IJNS7_ILi128EEESA_SA_EEELi128ENS_6half_tEfNS_4arch4Sm90ELb1ELb0ELb1ELb0ELb1ELb0ELb0ELb1ELb1ELb1ELb0ELb0EEENS1_21CollectiveEpilogueFwdISB_S9_SC_SE_Li256ELb0ELb1ELb0ELb0EEENS1_30DynamicPersistentTileSchedulerILi256ELi128ELb0ELb1ELb1EEEEEEEEEvNT_6ParamsE,"",@"SHT_CUDA_INFO"
	.sectionflags	@""
	.align	4


	//----- nvinfo : EIATTR_CUDA_API_VERSION
	.align		4
        /*0000*/ 	.byte	0x04, 0x37
        /*0002*/ 	.short	(.L_1011 - .L_1010)
.L_1010:
        /*0004*/ 	.word	0x00000082


	//----- nvinfo : EIATTR_KPARAM_INFO
	.align		4
.L_1011:
        /*0008*/ 	.byte	0x04, 0x17
        /*000a*/ 	.short	(.L_1013 - .L_1012)
.L_1012:
        /*000c*/ 	.word	0x00000000
        /*0010*/ 	.short	0x0000
        /*0012*/ 	.short	0x0070
        /*0014*/ 	.byte	0x00, 0xf0, 0x01, 0x2a


	//----- nvinfo : EIATTR_SPARSE_MMA_MASK
	.align		4
.L_1013:
        /*0018*/ 	.byte	0x03, 0x50
        /*001a*/ 	.short	0x0000


	//----- nvinfo : EIATTR_MAXREG_COUNT
	.align		4
        /*001c*/ 	.byte	0x03, 0x1b
        /*001e*/ 	.short	0x00a8


	//----- nvinfo : EIATTR_NUM_BARRIERS
	.align		4
        /*0020*/ 	.byte	0x02, 0x4c
        /*0022*/ 	.byte	0x10
	.zero		1


	//----- nvinfo : EIATTR_EXTERNS
	.align		4
        /*0024*/ 	.byte	0x04, 0x0f
        /*0026*/ 	.short	(.L_1015 - .L_1014)


	//   ....[0]....
	.align		4
.L_1014:
        /*0028*/ 	.word	index@(__assertfail)


	//----- nvinfo : EIATTR_MERCURY_ISA_VERSION
	.align		4
.L_1015:
        /*002c*/ 	.byte	0x03, 0x5f
        /*002e*/ 	.short	0x0101


	//----- nvinfo : EIATTR_INT_WARP_WIDE_INSTR_OFFSETS
	.align		4
        /*0030*/ 	.byte	0x04, 0x31
        /*0032*/ 	.short	(.L_1017 - .L_1016)


	//   ....[0]....
.L_1016:
        /*0034*/ 	.word	0x000000b0


	//   ....[1]....
        /*0038*/ 	.word	0x000000c0


	//   ....[2]....
        /*003c*/ 	.word	0x00000160


	//   ....[3]....
        /*0040*/ 	.word	0x0000cce0


	//   ....[4]....
        /*0044*/ 	.word	0x0000cd70


	//   ....[5]....
        /*0048*/ 	.word	0x0000f9b0


	//   ....[6]....
        /*004c*/ 	.word	0x0000fa40


	//----- nvinfo : EIATTR_COOP_GROUP_MASK_REGIDS
	.align		4
.L_1017:
        /*0050*/ 	.byte	0x04, 0x29
        /*0052*/ 	.short	(.L_1019 - .L_1018)


	//   ....[0]....
.L_1018:
        /*0054*/ 	.word	0xffffffff


	//   ....[1]....
        /*0058*/ 	.word	0xffffffff


	//   ....[2]....
        /*005c*/ 	.word	0xffffffff


	//   ....[3]....
        /*0060*/ 	.word	0xffffffff


	//   ....[4]....
        /*0064*/ 	.word	0xffffffff


	//   ....[5]....
        /*0068*/ 	.word	0xffffffff


	//   ....[6]....
        /*006c*/ 	.word	0xffffffff


	//   ....[7]....
        /*0070*/ 	.word	0xffffffff


	//   ....[8]....
        /*0074*/ 	.word	0xffffffff


	//   ....[9]....
        /*0078*/ 	.word	0xffffffff


	//   ....[10]....
        /*007c*/ 	.word	0xffffffff


	//   ....[11]....
        /*0080*/ 	.word	0xffffffff


	//   ....[12]....
        /*0084*/ 	.word	0xffffffff


	//   ....[13]....
        /*0088*/ 	.word	0xffffffff


	//   ....[14]....
        /*008c*/ 	.word	0xffffffff


	//   ....[15]....
        /*0090*/ 	.word	0xffffffff


	//   ....[16]....
        /*0094*/ 	.word	0xffffffff


	//   ....[17]....
        /*0098*/ 	.word	0xffffffff


	//   ....[18]....
        /*009c*/ 	.word	0xffffffff


	//   ....[19]....
        /*00a0*/ 	.word	0xffffffff


	//   ....[20]....
        /*00a4*/ 	.word	0xffffffff


	//   ....[21]....
        /*00a8*/ 	.word	0xffffffff


	//   ....[22]....
        /*00ac*/ 	.word	0xffffffff


	//   ....[23]....
        /*00b0*/ 	.word	0xffffffff


	//   ....[24]....
        /*00b4*/ 	.word	0xffffffff


	//   ....[25]....
        /*00b8*/ 	.word	0xffffffff


	//   ....[26]....
        /*00bc*/ 	.word	0xffffffff


	//   ....[27]....
        /*00c0*/ 	.word	0xffffffff


	//   ....[28]....
        /*00c4*/ 	.word	0xffffffff


	//   ....[29]....
        /*00c8*/ 	.word	0xffffffff


	//   ....[30]....
        /*00cc*/ 	.word	0xffffffff


	//   ....[31]....
        /*00d0*/ 	.word	0xffffffff


	//   ....[32]....
        /*00d4*/ 	.word	0xffffffff


	//   ....[33]....
        /*00d8*/ 	.word	0xffffffff


	//   ....[34]....
        /*00dc*/ 	.word	0xffffffff


	//   ....[35]....
        /*00e0*/ 	.word	0xffffffff


	//   ....[36]....
        /*00e4*/ 	.word	0xffffffff


	//   ....[37]....
        /*00e8*/ 	.word	0xffffffff


	//   ....[38]....
        /*00ec*/ 	.word	0xffffffff


	//   ....[39]....
        /*00f0*/ 	.word	0xffffffff


	//   ....[40]....
        /*00f4*/ 	.word	0xffffffff


	//   ....[41]....
        /*00f8*/ 	.word	0xffffffff


	//   ....[42]....
        /*00fc*/ 	.word	0xffffffff


	//   ....[43]....
        /*0100*/ 	.word	0xffffffff


	//   ....[44]....
        /*0104*/ 	.word	0xffffffff


	//   ....[45]....
        /*0108*/ 	.word	0xffffffff


	//   ....[46]....
        /*010c*/ 	.word	0xffffffff


	//   ....[47]....
        /*0110*/ 	.word	0xffffffff


	//   ....[48]....
        /*0114*/ 	.word	0xffffffff


	//   ....[49]....
        /*0118*/ 	.word	0xffffffff


	//   ....[50]....
        /*011c*/ 	.word	0xffffffff


	//   ....[51]....
        /*0120*/ 	.word	0xffffffff


	//   ....[52]....
        /*0124*/ 	.word	0xffffffff


	//   ....[53]....
        /*0128*/ 	.word	0xffffffff


	//   ....[54]....
        /*012c*/ 	.word	0xffffffff


	//   ....[55]....
        /*0130*/ 	.word	0xffffffff


	//   ....[56]....
        /*0134*/ 	.word	0xffffffff


	//   ....[57]....
        /*0138*/ 	.word	0xffffffff


	//   ....[58]....
        /*013c*/ 	.word	0xffffffff


	//   ....[59]....
        /*0140*/ 	.word	0xffffffff


	//   ....[60]....
        /*0144*/ 	.word	0xffffffff


	//   ....[61]....
        /*0148*/ 	.word	0xffffffff


	//   ....[62]....
        /*014c*/ 	.word	0xffffffff


	//   ....[63]....
        /*0150*/ 	.word	0xffffffff


	//   ....[64]....
        /*0154*/ 	.word	0xffffffff


	//   ....[65]....
        /*0158*/ 	.word	0xffffffff


	//   ....[66]....
        /*015c*/ 	.word	0xffffffff


	//   ....[67]....
        /*0160*/ 	.word	0xffffffff


	//   ....[68]....
        /*0164*/ 	.word	0xffffffff


	//   ....[69]....
        /*0168*/ 	.word	0xffffffff


	//   ....[70]....
        /*016c*/ 	.word	0xffffffff


	//   ....[71]....
        /*0170*/ 	.word	0xffffffff


	//   ....[72]....
        /*0174*/ 	.word	0xffffffff


	//   ....[73]....
        /*0178*/ 	.word	0xffffffff


	//   ....[74]....
        /*017c*/ 	.word	0xffffffff


	//   ....[75]....
        /*0180*/ 	.word	0xffffffff


	//   ....[76]....
        /*0184*/ 	.word	0xffffffff


	//   ....[77]....
        /*0188*/ 	.word	0xffffffff


	//   ....[78]....
        /*018c*/ 	.word	0xffffffff


	//   ....[79]....
        /*0190*/ 	.word	0xffffffff


	//   ....[80]....
        /*0194*/ 	.word	0xffffffff


	//   ....[81]....
        /*0198*/ 	.word	0xffffffff


	//   ....[82]....
        /*019c*/ 	.word	0xffffffff


	//   ....[83]....
        /*01a0*/ 	.word	0xffffffff


	//   ....[84]....
        /*01a4*/ 	.word	0xffffffff


	//   ....[85]....
        /*01a8*/ 	.word	0xffffffff


	//   ....[86]....
        /*01ac*/ 	.word	0xffffffff


	//   ....[87]....
        /*01b0*/ 	.word	0xffffffff


	//   ....[88]....
        /*01b4*/ 	.word	0xffffffff


	//   ....[89]....
        /*01b8*/ 	.word	0xffffffff


	//   ....[90]....
        /*01bc*/ 	.word	0xffffffff


	//   ....[91]....
        /*01c0*/ 	.word	0xffffffff


	//   ....[92]....
        /*01c4*/ 	.word	0xffffffff


	//   ....[93]....
        /*01c8*/ 	.word	0xffffffff


	//   ....[94]....
        /*01cc*/ 	.word	0xffffffff


	//   ....[95]....
        /*01d0*/ 	.word	0xffffffff


	//   ....[96]....
        /*01d4*/ 	.word	0xffffffff


	//   ....[97]....
        /*01d8*/ 	.word	0xffffffff


	//   ....[98]....
        /*01dc*/ 	.word	0xffffffff


	//   ....[99]....
        /*01e0*/ 	.word	0xffffffff


	//   ....[100]....
        /*01e4*/ 	.word	0xffffffff


	//   ....[101]....
        /*01e8*/ 	.word	0xffffffff


	//   ....[102]....
        /*01ec*/ 	.word	0xffffffff


	//   ....[103]....
        /*01f0*/ 	.word	0xffffffff


	//   ....[104]....
        /*01f4*/ 	.word	0xffffffff


	//   ....[105]....
        /*01f8*/ 	.word	0xffffffff


	//   ....[106]....
        /*01fc*/ 	.word	0xffffffff


	//   ....[107]....
        /*0200*/ 	.word	0xffffffff


	//   ....[108]....
        /*0204*/ 	.word	0xffffffff


	//   ....[109]....
        /*0208*/ 	.word	0xffffffff


	//   ....[110]....
        /*020c*/ 	.word	0xffffffff


	//   ....[111]....
        /*0210*/ 	.word	0xffffffff


	//   ....[112]....
        /*0214*/ 	.word	0xffffffff


	//   ....[113]....
        /*0218*/ 	.word	0xffffffff


	//   ....[114]....
        /*021c*/ 	.word	0xffffffff


	//   ....[115]....
        /*0220*/ 	.word	0xffffffff


	//   ....[116]....
        /*0224*/ 	.word	0xffffffff


	//   ....[117]....
        /*0228*/ 	.word	0xffffffff


	//   ....[118]....
        /*022c*/ 	.word	0xffffffff


	//   ....[119]....
        /*0230*/ 	.word	0xffffffff


	//   ....[120]....
        /*0234*/ 	.word	0xffffffff


	//   ....[121]....
        /*0238*/ 	.word	0xffffffff


	//   ....[122]....
        /*023c*/ 	.word	0xffffffff


	//   ....[123]....
        /*0240*/ 	.word	0xffffffff


	//   ....[124]....
        /*0244*/ 	.word	0xffffffff


	//   ....[125]....
        /*0248*/ 	.word	0xffffffff


	//   ....[126]....
        /*024c*/ 	.word	0xffffffff


	//   ....[127]....
        /*0250*/ 	.word	0xffffffff


	//   ....[128]....
        /*0254*/ 	.word	0xffffffff


	//   ....[129]....
        /*0258*/ 	.word	0xffffffff


	//   ....[130]....
        /*025c*/ 	.word	0x0500000f


	//   ....[131]....
        /*0260*/ 	.word	0x0500000f


	//   ....[132]....
        /*0264*/ 	.word	0x0500000f


	//   ....[133]....
        /*0268*/ 	.word	0x0500000f


	//   ....[134]....
        /*026c*/ 	.word	0x0500000f


	//   ....[135]....
        /*0270*/ 	.word	0x0500000f


	//   ....[136]....
        /*0274*/ 	.word	0x0500000f


	//   ....[137]....
        /*0278*/ 	.word	0x0500000f


	//   ....[138]....
        /*027c*/ 	.word	0x0500000f


	//   ....[139]....
        /*0280*/ 	.word	0x0500000f


	//   ....[140]....
        /*0284*/ 	.word	0x0500000f


	//   ....[141]....
        /*0288*/ 	.word	0x0500000f


	//   ....[142]....
        /*028c*/ 	.word	0x0500000f


	//   ....[143]....
        /*0290*/ 	.word	0x0500000f


	//   ....[144]....
        /*0294*/ 	.word	0x0500000f


	//   ....[145]....
        /*0298*/ 	.word	0x0500000f


	//   ....[146]....
        /*029c*/ 	.word	0x0500000f


	//   ....[147]....
        /*02a0*/ 	.word	0x0500000f


	//   ....[148]....
        /*02a4*/ 	.word	0x0500000f


	//   ....[149]....
        /*02a8*/ 	.word	0x0500000f


	//   ....[150]....
        /*02ac*/ 	.word	0x0500000f


	//   ....[151]....
        /*02b0*/ 	.word	0x0500000f


	//   ....[152]....
        /*02b4*/ 	.word	0x0500000f


	//   ....[153]....
        /*02b8*/ 	.word	0x0500000f


	//   ....[154]....
        /*02bc*/ 	.word	0x0500000f


	//   ....[155]....
        /*02c0*/ 	.word	0x0500000f


	//   ....[156]....
        /*02c4*/ 	.word	0x0500000f


	//   ....[157]....
        /*02c8*/ 	.word	0x0500000f


	//   ....[158]....
        /*02cc*/ 	.word	0x0500000f


	//   ....[159]....
        /*02d0*/ 	.word	0x0500000f


	//   ....[160]....
        /*02d4*/ 	.word	0x0500000f


	//   ....[161]....
        /*02d8*/ 	.word	0x0500000f


	//   ....[162]....
        /*02dc*/ 	.word	0x0500000f


	//   ....[163]....
        /*02e0*/ 	.word	0x0500000f


	//   ....[164]....
        /*02e4*/ 	.word	0x0500000f


	//   ....[165]....
        /*02e8*/ 	.word	0x0500000f


	//   ....[166]....
        /*02ec*/ 	.word	0x0500000f


	//   ....[167]....
        /*02f0*/ 	.word	0x0500000f


	//   ....[168]....
        /*02f4*/ 	.word	0x0500000f


	//   ....[169]....
        /*02f8*/ 	.word	0x0500000f


	//   ....[170]....
        /*02fc*/ 	.word	0x0500000f


	//   ....[171]....
        /*0300*/ 	.word	0x0500000f


	//   ....[172]....
        /*0304*/ 	.word	0x0500000f


	//   ....[173]....
        /*0308*/ 	.word	0x0500000f


	//   ....[174]....
        /*030c*/ 	.word	0x0500000f


	//   ....[175]....
        /*0310*/ 	.word	0x0500000f


	//   ....[176]....
        /*0314*/ 	.word	0x0500000f


	//   ....[177]....
        /*0318*/ 	.word	0x0500000f


	//   ....[178]....
        /*031c*/ 	.word	0x0500000f


	//   ....[179]....
        /*0320*/ 	.word	0x0500000f


	//   ....[180]....
        /*0324*/ 	.word	0x0500000f


	//   ....[181]....
        /*0328*/ 	.word	0x0500000f


	//   ....[182]....
        /*032c*/ 	.word	0x0500000f


	//   ....[183]....
        /*0330*/ 	.word	0x0500000f


	//   ....[184]....
        /*0334*/ 	.word	0x0500000f


	//   ....[185]....
        /*0338*/ 	.word	0x0500000f


	//   ....[186]....
        /*033c*/ 	.word	0x0500000f


	//   ....[187]....
        /*0340*/ 	.word	0x0500000f


	//   ....[188]....
        /*0344*/ 	.word	0x0500000f


	//   ....[189]....
        /*0348*/ 	.word	0x0500000f


	//   ....[190]....
        /*034c*/ 	.word	0x0500000f


	//   ....[191]....
        /*0350*/ 	.word	0x0500000f


	//   ....[192]....
        /*0354*/ 	.word	0x0500000f


	//   ....[193]....
        /*0358*/ 	.word	0x0500000f


	//   ....[194]....
        /*035c*/ 	.word	0x0500000f


	//   ....[195]....
        /*0360*/ 	.word	0x0500000f


	//   ....[196]....
        /*0364*/ 	.word	0x0500000f


	//   ....[197]....
        /*0368*/ 	.word	0x0500000f


	//   ....[198]....
        /*036c*/ 	.word	0x0500000f


	//   ....[199]....
        /*0370*/ 	.word	0x0500000f


	//   ....[200]....
        /*0374*/ 	.word	0x0500000f


	//   ....[201]....
        /*0378*/ 	.word	0x0500000f


	//   ....[202]....
        /*037c*/ 	.word	0x0500000f


	//   ....[203]....
        /*0380*/ 	.word	0x0500000f


	//   ....[204]....
        /*0384*/ 	.word	0x0500000f


	//   ....[205]....
        /*0388*/ 	.word	0x0500000f


	//   ....[206]....
        /*038c*/ 	.word	0x0500000f


	//   ....[207]....
        /*0390*/ 	.word	0x0500000f


	//   ....[208]....
        /*0394*/ 	.word	0x0500000f


	//   ....[209]....
        /*0398*/ 	.word	0x0500000f


	//   ....[210]....
        /*039c*/ 	.word	0x0500000f


	//   ....[211]....
        /*03a0*/ 	.word	0x0500000f


	//   ....[212]....
        /*03a4*/ 	.word	0x0500000f


	//----- nvinfo : EIATTR_COOP_GROUP_INSTR_OFFSETS
	.align		4
.L_1019:
        /*03a8*/ 	.byte	0x04, 0x28
        /*03aa*/ 	.short	(.L_1021 - .L_1020)


	//   ....[0]....
.L_1020:
        /*03ac*/ 	.word	0x00000070


	//   ....[1]....
        /*03b0*/ 	.word	0x00000080


	//   ....[2]....
        /*03b4*/ 	.word	0x000002c0


	//   ....[3]....
        /*03b8*/ 	.word	0x00000420


	//   ....[4]....
        /*03bc*/ 	.word	0x00000540


	//   ....[5]....
        /*03c0*/ 	.word	0x000006a0


	//   ....[6]....
        /*03c4*/ 	.word	0x000013a0


	//   ....[7]....
        /*03c8*/ 	.word	0x00001ca0


	//   ....[8]....
        /*03cc*/ 	.word	0x00002170


	//   ....[9]....
        /*03d0*/ 	.word	0x00002a70


	//   ....[10]....
        /*03d4*/ 	.word	0x00002af0


	//   ....[11]....
        /*03d8*/ 	.word	0x00003630


	//   ....[12]....
        /*03dc*/ 	.word	0x000036a0


	//   ....[13]....
        /*03e0*/ 	.word	0x00004c90


	//   ....[14]....
        /*03e4*/ 	.word	0x00005020


	//   ....[15]....
        /*03e8*/ 	.word	0x00005890


	//   ....[16]....
        /*03ec*/ 	.word	0x00005990


	//   ....[17]....
        /*03f0*/ 	.word	0x00006300


	//   ....[18]....
        /*03f4*/ 	.word	0x00006350


	//   ....[19]....
        /*03f8*/ 	.word	0x00008900


	//   ....[20]....
        /*03fc*/ 	.word	0x00008930


	//   ....[21]....
        /*0400*/ 	.word	0x00008950


	//   ....[22]....
        /*0404*/ 	.word	0x00008970


	//   ....[23]....
        /*0408*/ 	.word	0x00009df0


	//   ....[24]....
        /*040c*/ 	.word	0x00009e30


	//   ....[25]....
        /*0410*/ 	.word	0x00009ef0


	//   ....[26]....
        /*0414*/ 	.word	0x00009f00


	//   ....[27]....
        /*0418*/ 	.word	0x0000b030


	//   ....[28]....
        /*041c*/ 	.word	0x0000b060


	//   ....[29]....
        /*0420*/ 	.word	0x0000b090


	//   ....[30]....
        /*0424*/ 	.word	0x0000b0c0


	//   ....[31]....
        /*0428*/ 	.word	0x0000b640


	//   ....[32]....
        /*042c*/ 	.word	0x0000b680


	//   ....[33]....
        /*0430*/ 	.word	0x0000b740


	//   ....[34]....
        /*0434*/ 	.word	0x0000b760


	//   ....[35]....
        /*0438*/ 	.word	0x0000b820


	//   ....[36]....
        /*043c*/ 	.word	0x0000b840


	//   ....[37]....
        /*0440*/ 	.word	0x0000b910


	//   ....[38]....
        /*0444*/ 	.word	0x0000b930


	//   ....[39]....
        /*0448*/ 	.word	0x0000bfd0


	//   ....[40]....
        /*044c*/ 	.word	0x0000bff0


	//   ....[41]....
        /*0450*/ 	.word	0x0000c0b0


	//   ....[42]....
        /*0454*/ 	.word	0x0000c0d0


	//   ....[43]....
        /*0458*/ 	.word	0x0000c190


	//   ....[44]....
        /*045c*/ 	.word	0x0000c1b0


	//   ....[45]....
        /*0460*/ 	.word	0x0000c280


	//   ....[46]....
        /*0464*/ 	.word	0x0000c2a0


	//   ....[47]....
        /*0468*/ 	.word	0x0000c420


	//   ....[48]....
        /*046c*/ 	.word	0x0000d7f0


	//   ....[49]....
        /*0470*/ 	.word	0x0000d810


	//   ....[50]....
        /*0474*/ 	.word	0x0000d820


	//   ....[51]....
        /*0478*/ 	.word	0x0000d860


	//   ....[52]....
        /*047c*/ 	.word	0x0000d8e0


	//   ....[53]....
        /*0480*/ 	.word	0x0000d900


	//   ....[54]....
        /*0484*/ 	.word	0x0000d980


	//   ....[55]....
        /*0488*/ 	.word	0x0000d9a0


	//   ....[56]....
        /*048c*/ 	.word	0x0000da20


	//   ....[57]....
        /*0490*/ 	.word	0x0000da40


	//   ....[58]....
        /*0494*/ 	.word	0x0000dac0


	//   ....[59]....
        /*0498*/ 	.word	0x0000dae0


	//   ....[60]....
        /*049c*/ 	.word	0x0000db60


	//   ....[61]....
        /*04a0*/ 	.word	0x0000db80


	//   ....[62]....
        /*04a4*/ 	.word	0x0000dc00


	//   ....[63]....
        /*04a8*/ 	.word	0x0000dc20


	//   ....[64]....
        /*04ac*/ 	.word	0x0000e260


	//   ....[65]....
        /*04b0*/ 	.word	0x0000e280


	//   ....[66]....
        /*04b4*/ 	.word	0x0000e2a0


	//   ....[67]....
        /*04b8*/ 	.word	0x0000e300


	//   ....[68]....
        /*04bc*/ 	.word	0x0000e370


	//   ....[69]....
        /*04c0*/ 	.word	0x0000e390


	//   ....[70]....
        /*04c4*/ 	.word	0x0000e410


	//   ....[71]....
        /*04c8*/ 	.word	0x0000e440


	//   ....[72]....
        /*04cc*/ 	.word	0x0000e4b0


	//   ....[73]....
        /*04d0*/ 	.word	0x0000e4d0


	//   ....[74]....
        /*04d4*/ 	.word	0x0000e550


	//   ....[75]....
        /*04d8*/ 	.word	0x0000e570


	//   ....[76]....
        /*04dc*/ 	.word	0x0000e5f0


	//   ....[77]....
        /*04e0*/ 	.word	0x0000e610


	//   ....[78]....
        /*04e4*/ 	.word	0x0000e690


	//   ....[79]....
        /*04e8*/ 	.word	0x0000e6b0


	//   ....[80]....
        /*04ec*/ 	.word	0x0000ed70


	//   ....[81]....
        /*04f0*/ 	.word	0x0000eda0


	//   ....[82]....
        /*04f4*/ 	.word	0x0000edb0


	//   ....[83]....
        /*04f8*/ 	.word	0x0000ee00


	//   ....[84]....
        /*04fc*/ 	.word	0x0000ee10


	//   ....[85]....
        /*0500*/ 	.word	0x0000ee60


	//   ....[86]....
        /*0504*/ 	.word	0x0000ee70


	//   ....[87]....
        /*0508*/ 	.word	0x0000eec0


	//   ....[88]....
        /*050c*/ 	.word	0x0000eed0


	//   ....[89]....
        /*0510*/ 	.word	0x0000ef20


	//   ....[90]....
        /*0514*/ 	.word	0x0000ef30


	//   ....[91]....
        /*0518*/ 	.word	0x0000ef80


	//   ....[92]....
        /*051c*/ 	.word	0x0000ef90


	//   ....[93]....
        /*0520*/ 	.word	0x0000efe0


	//   ....[94]....
        /*0524*/ 	.word	0x0000eff0


	//   ....[95]....
        /*0528*/ 	.word	0x0000f000


	//   ....[96]....
        /*052c*/ 	.word	0x0000f2a0


	//   ....[97]....
        /*0530*/ 	.word	0x0000f2c0


	//   ....[98]....
        /*0534*/ 	.word	0x0000f2e0


	//   ....[99]....
        /*0538*/ 	.word	0x0000f340


	//   ....[100]....
        /*053c*/ 	.word	0x0000f360


	//   ....[101]....
        /*0540*/ 	.word	0x0000f3c0


	//   ....[102]....
        /*0544*/ 	.word	0x0000f3e0


	//   ....[103]....
        /*0548*/ 	.word	0x0000f440


	//   ....[104]....
        /*054c*/ 	.word	0x0000f460


	//   ....[105]....
        /*0550*/ 	.word	0x0000f4c0


	//   ....[106]....
        /*0554*/ 	.word	0x0000f4e0


	//   ....[107]....
        /*0558*/ 	.word	0x0000f540


	//   ....[108]....
        /*055c*/ 	.word	0x0000f560


	//   ....[109]....
        /*0560*/ 	.word	0x0000f5c0


	//   ....[110]....
        /*0564*/ 	.word	0x0000f5e0


	//   ....[111]....
        /*0568*/ 	.word	0x0000f5f0


	//   ....[112]....
        /*056c*/ 	.word	0x0000fb90


	//   ....[113]....
        /*0570*/ 	.word	0x0000fbb0


	//   ....[114]....
        /*0574*/ 	.word	0x0000fbd0


	//   ....[115]....
        /*0578*/ 	.word	0x0000fc10


	//   ....[116]....
        /*057c*/ 	.word	0x0000fc60


	//   ....[117]....
        /*0580*/ 	.word	0x0000fc90


	//   ....[118]....
        /*0584*/ 	.word	0x0000fce0


	//   ....[119]....
        /*0588*/ 	.word	0x0000fd10


	//   ....[120]....
        /*058c*/ 	.word	0x0000fd60


	//   ....[121]....
        /*0590*/ 	.word	0x0000fd90


	//   ....[122]....
        /*0594*/ 	.word	0x0000fde0


	//   ....[123]....
        /*0598*/ 	.word	0x0000fe10


	//   ....[124]....
        /*059c*/ 	.word	0x0000fe60


	//   ....[125]....
        /*05a0*/ 	.word	0x0000fe90


	//   ....[126]....
        /*05a4*/ 	.word	0x0000fee0


	//   ....[127]....
        /*05a8*/ 	.word	0x0000ff10


	//   ....[128]....
        /*05ac*/ 	.word	0x000101f0


	//   ....[129]....
        /*05b0*/ 	.word	0x000103c0


	//   ....[130]....
        /*05b4*/ 	.word	0x00010950


	//   ....[131]....
        /*05b8*/ 	.word	0x00010a30


	//   ....[132]....
        /*05bc*/ 	.word	0x00010ad0


	//   ....[133]....
        /*05c0*/ 	.word	0x00010b50


	//   ....[134]....
        /*05c4*/ 	.word	0x00010c10


	//   ....[135]....
        /*05c8*/ 	.word	0x00010c80


	//   ....[136]....
        /*05cc*/ 	.word	0x00010d50


	//   ....[137]....
        /*05d0*/ 	.word	0x00010de0


	//   ....[138]....
        /*05d4*/ 	.word	0x00010ea0


	//   ....[139]....
        /*05d8*/ 	.word	0x00010f30


	//   ....[140]....
        /*05dc*/ 	.word	0x00010ff0


	//   ....[141]....
        /*05e0*/ 	.word	0x00011070


	//   ....[142]....
        /*05e4*/ 	.word	0x00011140


	//   ....[143]....
        /*05e8*/ 	.word	0x000111c0


	//   ....[144]....
        /*05ec*/ 	.word	0x00011290


	//   ....[145]....
        /*05f0*/ 	.word	0x00011310


	//   ....[146]....
        /*05f4*/ 	.word	0x000113d0


	//   ....[147]....
        /*05f8*/ 	.word	0x00011460


	//   ....[148]....
        /*05fc*/ 	.word	0x000114e0


	//   ....[149]....
        /*0600*/ 	.word	0x00011560


	//   ....[150]....
        /*0604*/ 	.word	0x00011610


	//   ....[151]....
        /*0608*/ 	.word	0x00011690


	//   ....[152]....
        /*060c*/ 	.word	0x00011760


	//   ....[153]....
        /*0610*/ 	.word	0x000117d0


	//   ....[154]....
        /*0614*/ 	.word	0x000118b0


	//   ....[155]....
        /*0618*/ 	.word	0x00011920


	//   ....[156]....
        /*061c*/ 	.word	0x00011a00


	//   ....[157]....
        /*0620*/ 	.word	0x00011a80


	//   ....[158]....
        /*0624*/ 	.word	0x00011b50


	//   ....[159]....
        /*0628*/ 	.word	0x00011bc0


	//   ....[160]....
        /*062c*/ 	.word	0x00011ca0


	//   ....[161]....
        /*0630*/ 	.word	0x00011d20


	//   ....[162]....
        /*0634*/ 	.word	0x00011dd0


	//   ....[163]....
        /*0638*/ 	.word	0x00011f00


	//   ....[164]....
        /*063c*/ 	.word	0x00011fa0


	//   ....[165]....
        /*0640*/ 	.word	0x00012010


	//   ....[166]....
        /*0644*/ 	.word	0x000120d0


	//   ....[167]....
        /*0648*/ 	.word	0x00012130


	//   ....[168]....
        /*064c*/ 	.word	0x000121f0


	//   ....[169]....
        /*0650*/ 	.word	0x00012250


	//   ....[170]....
        /*0654*/ 	.word	0x00012310


	//   ....[171]....
        /*0658*/ 	.word	0x00012370


	//   ....[172]....
        /*065c*/ 	.word	0x00012430


	//   ....[173]....
        /*0660*/ 	.word	0x00012490


	//   ....[174]....
        /*0664*/ 	.word	0x00012550


	//   ....[175]....
        /*0668*/ 	.word	0x000125b0


	//   ....[176]....
        /*066c*/ 	.word	0x00012670


	//   ....[177]....
        /*0670*/ 	.word	0x000126d0


	//   ....[178]....
        /*0674*/ 	.word	0x00012790


	//   ....[179]....
        /*0678*/ 	.word	0x00012870


	//   ....[180]....
        /*067c*/ 	.word	0x00012910


	//   ....[181]....
        /*0680*/ 	.word	0x00012970


	//   ....[182]....
        /*0684*/ 	.word	0x00012a40


	//   ....[183]....
        /*0688*/ 	.word	0x00012aa0


	//   ....[184]....
        /*068c*/ 	.word	0x00012b70


	//   ....[185]....
        /*0690*/ 	.word	0x00012bd0


	//   ....[186]....
        /*0694*/ 	.word	0x00012ca0


	//   ....[187]....
        /*0698*/ 	.word	0x00012d00


	//   ....[188]....
        /*069c*/ 	.word	0x00012dd0


	//   ....[189]....
        /*06a0*/ 	.word	0x00012e30


	//   ....[190]....
        /*06a4*/ 	.word	0x00012f00


	//   ....[191]....
        /*06a8*/ 	.word	0x00012f60


	//   ....[192]....
        /*06ac*/ 	.word	0x00013030


	//   ....[193]....
        /*06b0*/ 	.word	0x00013090


	//   ....[194]....
        /*06b4*/ 	.word	0x00013150


	//   ....[195]....
        /*06b8*/ 	.word	0x00013270


	//   ....[196]....
        /*06bc*/ 	.word	0x00013310


	//   ....[197]....
        /*06c0*/ 	.word	0x00013370


	//   ....[198]....
        /*06c4*/ 	.word	0x00013440


	//   ....[199]....
        /*06c8*/ 	.word	0x000134e0


	//   ....[200]....
        /*06cc*/ 	.word	0x000135a0


	//   ....[201]....
        /*06d0*/ 	.word	0x00013640


	//   ....[202]....
        /*06d4*/ 	.word	0x00013700


	//   ....[203]....
        /*06d8*/ 	.word	0x000137a0


	//   ....[204]....
        /*06dc*/ 	.word	0x00013860


	//   ....[205]....
        /*06e0*/ 	.word	0x00013900


	//   ....[206]....
        /*06e4*/ 	.word	0x000139c0


	//   ....[207]....
        /*06e8*/ 	.word	0x00013a60


	//   ....[208]....
        /*06ec*/ 	.word	0x00013b20


	//   ....[209]....
        /*06f0*/ 	.word	0x00013bc0


	//   ....[210]....
        /*06f4*/ 	.word	0x00013c80


	//   ....[211]....
        /*06f8*/ 	.word	0x00013d50


	//   ....[212]....
        /*06fc*/ 	.word	0x00013e70


	//----- nvinfo : EIATTR_REG_RECONFIG
	.align		4
.L_1021:
        /*0700*/ 	.byte	0x01, 0x54
	.zero		2


	//----- nvinfo : EIATTR_SYSCALL_OFFSETS
	.align		4
        /*0704*/ 	.byte	0x04, 0x46
        /*0706*/ 	.short	(.L_1023 - .L_1022)


	//   ....[0]....
.L_1022:
        /*0708*/ 	.word	0x00001580


	//   ....[1]....
        /*070c*/ 	.word	0x0000ced0


	//   ....[2]....
        /*0710*/ 	.word	0x0000d020


	//   ....[3]....
        /*0714*/ 	.word	0x0000d110


	//   ....[4]....
        /*0718*/ 	.word	0x0000df10


	//----- nvinfo : EIATTR_MBARRIER_INSTR_OFFSETS
	.align		4
.L_1023:
        /*071c*/ 	.byte	0x04, 0x39
        /*071e*/ 	.short	(.L_1025 - .L_1024)


	//   ....[0]....
.L_1024:
        /*0720*/ 	.word	0x00000170
        /*0724*/ 	.word	0x000000ff
        /*0728*/ 	.word	0x00028800
        /*072c*/ 	.short	0x0100
        /*072e*/ 	.byte	0x08
	.zero		1


	//   ....[1]....
        /*0730*/ 	.word	0x00000180
        /*0734*/ 	.word	0x000000ff
        /*0738*/ 	.word	0x00028820
        /*073c*/ 	.short	0x0100
        /*073e*/ 	.byte	0x08
	.zero		1


	//   ....[2]....
        /*0740*/ 	.word	0x00000270
        /*0744*/ 	.word	0x000000ff
        /*0748*/ 	.word	0x00028830
        /*074c*/ 	.short	0x0100
        /*074e*/ 	.byte	0x08
	.zero		1


	//   ....[3]....
        /*0750*/ 	.word	0x00000280
        /*0754*/ 	.word	0x000000ff
        /*0758*/ 	.word	0x00028840
        /*075c*/ 	.short	0x0100
        /*075e*/ 	.byte	0x08
	.zero		1


	//   ....[4]....
        /*0760*/ 	.word	0x00000290
        /*0764*/ 	.word	0x000000ff
        /*0768*/ 	.word	0x00028838
        /*076c*/ 	.short	0x0100
        /*076e*/ 	.byte	0x08
	.zero		1


	//   ....[5]....
        /*0770*/ 	.word	0x000002a0
        /*0774*/ 	.word	0x000000ff
        /*0778*/ 	.word	0x00028848
        /*077c*/ 	.short	0x0100
        /*077e*/ 	.byte	0x08
	.zero		1


	//   ....[6]....
        /*0780*/ 	.word	0x000003d0
        /*0784*/ 	.word	0x000000ff
        /*0788*/ 	.word	0x00028850
        /*078c*/ 	.short	0x0100
        /*078e*/ 	.byte	0x08
	.zero		1


	//   ....[7]....
        /*0790*/ 	.word	0x000003e0
        /*0794*/ 	.word	0x000000ff
        /*0798*/ 	.word	0x00028860
        /*079c*/ 	.short	0x0100
        /*079e*/ 	.byte	0x08
	.zero		1


	//   ....[8]....
        /*07a0*/ 	.word	0x000003f0
        /*07a4*/ 	.word	0x000000ff
        /*07a8*/ 	.word	0x00028858
        /*07ac*/ 	.short	0x0100
        /*07ae*/ 	.byte	0x08
	.zero		1


	//   ....[9]....
        /*07b0*/ 	.word	0x00000400
        /*07b4*/ 	.word	0x000000ff
        /*07b8*/ 	.word	0x00028868
        /*07bc*/ 	.short	0x0100
        /*07be*/ 	.byte	0x08
	.zero		1


	//   ....[10]....
        /*07c0*/ 	.word	0x000004f0
        /*07c4*/ 	.word	0x000000ff
        /*07c8*/ 	.word	0x00028870
        /*07cc*/ 	.short	0x0100
        /*07ce*/ 	.byte	0x06
	.zero		1


	//   ....[11]....
        /*07d0*/ 	.word	0x00000500
        /*07d4*/ 	.word	0x000000ff
        /*07d8*/ 	.word	0x00028880
        /*07dc*/ 	.short	0x0100
        /*07de*/ 	.byte	0x06
	.zero		1


	//   ....[12]....
        /*07e0*/ 	.word	0x00000510
        /*07e4*/ 	.word	0x000000ff
        /*07e8*/ 	.word	0x00028878
        /*07ec*/ 	.short	0x0100
        /*07ee*/ 	.byte	0x06
	.zero		1


	//   ....[13]....
        /*07f0*/ 	.word	0x00000520
        /*07f4*/ 	.word	0x000000ff
        /*07f8*/ 	.word	0x00028888
        /*07fc*/ 	.short	0x0100
        /*07fe*/ 	.byte	0x06
	.zero		1


	//   ....[14]....
        /*0800*/ 	.word	0x00000650
        /*0804*/ 	.word	0x000000ff
        /*0808*/ 	.word	0x00028890
        /*080c*/ 	.short	0x0100
        /*080e*/ 	.byte	0x08
	.zero		1


	//   ....[15]....
        /*0810*/ 	.word	0x00000660
        /*0814*/ 	.word	0x000000ff
        /*0818*/ 	.word	0x000288a0
        /*081c*/ 	.short	0x0100
        /*081e*/ 	.byte	0x08
	.zero		1


	//   ....[16]....
        /*0820*/ 	.word	0x00000670
        /*0824*/ 	.word	0x000000ff
        /*0828*/ 	.word	0x00028898
        /*082c*/ 	.short	0x0100
        /*082e*/ 	.byte	0x08
	.zero		1


	//   ....[17]....
        /*0830*/ 	.word	0x00000680
        /*0834*/ 	.word	0x000000ff
        /*0838*/ 	.word	0x000288a8
        /*083c*/ 	.short	0x0100
        /*083e*/ 	.byte	0x08
	.zero		1


	//   ....[18]....
        /*0840*/ 	.word	0x000007c0
        /*0844*/ 	.word	0x000000ff
        /*0848*/ 	.word	0x000288b0
        /*084c*/ 	.short	0x0100
        /*084e*/ 	.byte	0x08
	.zero		1


	//   ....[19]....
        /*0850*/ 	.word	0x000007d0
        /*0854*/ 	.word	0x000000ff
        /*0858*/ 	.word	0x000288c0
        /*085c*/ 	.short	0x0100
        /*085e*/ 	.byte	0x08
	.zero		1


	//   ....[20]....
        /*0860*/ 	.word	0x000007e0
        /*0864*/ 	.word	0x000000ff
        /*0868*/ 	.word	0x000288b8
        /*086c*/ 	.short	0x0100
        /*086e*/ 	.byte	0x08
	.zero		1


	//   ....[21]....
        /*0870*/ 	.word	0x000007f0
        /*0874*/ 	.word	0x000000ff
        /*0878*/ 	.word	0x000288c8
        /*087c*/ 	.short	0x0100
        /*087e*/ 	.byte	0x08
	.zero		1


	//   ....[22]....
        /*0880*/ 	.word	0x00001600
        /*0884*/ 	.word	0x000000ff
        /*0888*/ 	.word	0x00028800
        /*088c*/ 	.short	0x010a
        /*088e*/ 	.byte	0x29
	.zero		1


	//   ....[23]....
        /*0890*/ 	.word	0x00001680
        /*0894*/ 	.word	0x00000000
        /*0898*/ 	.word	0x00028830
        /*089c*/ 	.short	0x010a
        /*089e*/ 	.byte	0x3f
	.zero		1


	//   ....[24]....
        /*08a0*/ 	.word	0x000016c0
        /*08a4*/ 	.word	0x00000000
        /*08a8*/ 	.word	0x00028830
        /*08ac*/ 	.short	0x010a
        /*08ae*/ 	.byte	0x3f
	.zero		1


	//   ....[25]....
        /*08b0*/ 	.word	0x00003290
        /*08b4*/ 	.word	0x000000ff
        /*08b8*/ 	.word	0x00000000
        /*08bc*/ 	.short	0x0101
        /*08be*/ 	.byte	0x06
	.zero		1


	//   ....[26]....
        /*08c0*/ 	.word	0x000043c0
        /*08c4*/ 	.word	0x000000ff
        /*08c8*/ 	.word	0x00028830
        /*08cc*/ 	.short	0x010a
        /*08ce*/ 	.byte	0x06
	.zero		1


	//   ....[27]....
        /*08d0*/ 	.word	0x00004400
        /*08d4*/ 	.word	0x000000ff
        /*08d8*/ 	.word	0x00028830
        /*08dc*/ 	.short	0x010a
        /*08de*/ 	.byte	0x06
	.zero		1


	//   ....[28]....
        /*08e0*/ 	.word	0x00004750
        /*08e4*/ 	.word	0x000000ff
        /*08e8*/ 	.word	0x00028850
        /*08ec*/ 	.short	0x010a
        /*08ee*/ 	.byte	0x06
	.zero		1


	//   ....[29]....
        /*08f0*/ 	.word	0x00004790
        /*08f4*/ 	.word	0x000000ff
        /*08f8*/ 	.word	0x00028850
        /*08fc*/ 	.short	0x010a
        /*08fe*/ 	.byte	0x06
	.zero		1


	//   ....[30]....
        /*0900*/ 	.word	0x000052f0
        /*0904*/ 	.word	0x000000ff
        /*0908*/ 	.word	0x00000000
        /*090c*/ 	.short	0x0101
        /*090e*/ 	.byte	0x06
	.zero		1


	//   ....[31]....
        /*0910*/ 	.word	0x00006ee0
        /*0914*/ 	.word	0x000000ff
        /*0918*/ 	.word	0x00000000
        /*091c*/ 	.short	0x0101
        /*091e*/ 	.byte	0x06
	.zero		1


	//   ....[32]....
        /*0920*/ 	.word	0x000075d0
        /*0924*/ 	.word	0x000000ff
        /*0928*/ 	.word	0x00028830
        /*092c*/ 	.short	0x010a
        /*092e*/ 	.byte	0x06
	.zero		1


	//   ....[33]....
        /*0930*/ 	.word	0x00007610
        /*0934*/ 	.word	0x000000ff
        /*0938*/ 	.word	0x00028830
        /*093c*/ 	.short	0x010a
        /*093e*/ 	.byte	0x06
	.zero		1


	//   ....[34]....
        /*0940*/ 	.word	0x00007960
        /*0944*/ 	.word	0x000000ff
        /*0948*/ 	.word	0x00028850
        /*094c*/ 	.short	0x010a
        /*094e*/ 	.byte	0x06
	.zero		1


	//   ....[35]....
        /*0950*/ 	.word	0x000079a0
        /*0954*/ 	.word	0x000000ff
        /*0958*/ 	.word	0x00028850
        /*095c*/ 	.short	0x010a
        /*095e*/ 	.byte	0x06
	.zero		1


	//   ....[36]....
        /*0960*/ 	.word	0x00008260
        /*0964*/ 	.word	0x000000ff
        /*0968*/ 	.word	0x00000000
        /*096c*/ 	.short	0x0101
        /*096e*/ 	.byte	0x06
	.zero		1


	//   ....[37]....
        /*0970*/ 	.word	0x00009750
        /*0974*/ 	.word	0x000000ff
        /*0978*/ 	.word	0x00000000
        /*097c*/ 	.short	0x0101
        /*097e*/ 	.byte	0x06
	.zero		1


	//   ....[38]....
        /*0980*/ 	.word	0x00009d60
        /*0984*/ 	.word	0x000000ff
        /*0988*/ 	.word	0x00028850
        /*098c*/ 	.short	0x010a
        /*098e*/ 	.byte	0x05
	.zero		1


	//   ....[39]....
        /*0990*/ 	.word	0x00009da0
        /*0994*/ 	.word	0x000000ff
        /*0998*/ 	.word	0x00028850
        /*099c*/ 	.short	0x010a
        /*099e*/ 	.byte	0x05
	.zero		1


	//   ....[40]....
        /*09a0*/ 	.word	0x0000a310
        /*09a4*/ 	.word	0x000000ff
        /*09a8*/ 	.word	0x00000000
        /*09ac*/ 	.short	0x0101
        /*09ae*/ 	.byte	0x04
	.zero		1


	//   ....[41]....
        /*09b0*/ 	.word	0x0000b670
        /*09b4*/ 	.word	0x00000026
        /*09b8*/ 	.word	0x00000000
        /*09bc*/ 	.short	0x0101
        /*09be*/ 	.byte	0x3f
	.zero		1


	//   ....[42]....
        /*09c0*/ 	.word	0x0000d630
        /*09c4*/ 	.word	0x00000007
        /*09c8*/ 	.word	0x00028840
        /*09cc*/ 	.short	0x010a
        /*09ce*/ 	.byte	0x3f
	.zero		1


	//   ....[43]....
        /*09d0*/ 	.word	0x0000dcf0
        /*09d4*/ 	.word	0x00000007
        /*09d8*/ 	.word	0x00028830
        /*09dc*/ 	.short	0x0107
        /*09de*/ 	.byte	0x3f
	.zero		1


	//   ....[44]....
        /*09e0*/ 	.word	0x0000ddc0
        /*09e4*/ 	.word	0x00000007
        /*09e8*/ 	.word	0x00028830
        /*09ec*/ 	.short	0x0101
        /*09ee*/ 	.byte	0x3f
	.zero		1


	//   ....[45]....
        /*09f0*/ 	.word	0x0000e780
        /*09f4*/ 	.word	0x00000010
        /*09f8*/ 	.word	0x00028800
        /*09fc*/ 	.short	0x0107
        /*09fe*/ 	.byte	0x3f
	.zero		1


	//   ....[46]....
        /*0a00*/ 	.word	0x0000e850
        /*0a04*/ 	.word	0x00000010
        /*0a08*/ 	.word	0x00028800
        /*0a0c*/ 	.short	0x0101
        /*0a0e*/ 	.byte	0x3f
	.zero		1


	//   ....[47]....
        /*0a10*/ 	.word	0x0000e870
        /*0a14*/ 	.word	0x00000010
        /*0a18*/ 	.word	0x00028820
        /*0a1c*/ 	.short	0x010a
        /*0a1e*/ 	.byte	0x3f
	.zero		1


	//   ....[48]....
        /*0a20*/ 	.word	0x0000ebc0
        /*0a24*/ 	.word	0x00000006
        /*0a28*/ 	.word	0x00028840
        /*0a2c*/ 	.short	0x010a
        /*0a2e*/ 	.byte	0x3f
	.zero		1


	//   ....[49]....
        /*0a30*/ 	.word	0x0000f0d0
        /*0a34*/ 	.word	0x00000006
        /*0a38*/ 	.word	0x00028830
        /*0a3c*/ 	.short	0x0107
        /*0a3e*/ 	.byte	0x3f
	.zero		1


	//   ....[50]....
        /*0a40*/ 	.word	0x0000f190
        /*0a44*/ 	.word	0x00000006
        /*0a48*/ 	.word	0x00028830
        /*0a4c*/ 	.short	0x0101
        /*0a4e*/ 	.byte	0x3f
	.zero		1


	//   ....[51]....
        /*0a50*/ 	.word	0x0000f1f0
        /*0a54*/ 	.word	0x00000006
        /*0a58*/ 	.word	0x00028860
        /*0a5c*/ 	.short	0x010a
        /*0a5e*/ 	.byte	0x3f
	.zero		1


	//   ....[52]....
        /*0a60*/ 	.word	0x0000f780
        /*0a64*/ 	.word	0x00000006
        /*0a68*/ 	.word	0x00028850
        /*0a6c*/ 	.short	0x0107
        /*0a6e*/ 	.byte	0x3f
	.zero		1


	//   ....[53]....
        /*0a70*/ 	.word	0x0000f8e0
        /*0a74*/ 	.word	0x00000006
        /*0a78*/ 	.word	0x00028850
        /*0a7c*/ 	.short	0x0101
        /*0a7e*/ 	.byte	0x3f
	.zero		1


	//   ....[54]....
        /*0a80*/ 	.word	0x0000faf0
        /*0a84*/ 	.word	0x00000004
        /*0a88*/ 	.word	0x00028860
        /*0a8c*/ 	.short	0x010a
        /*0a8e*/ 	.byte	0x3f
	.zero		1


	//   ....[55]....
        /*0a90*/ 	.word	0x0000fff0
        /*0a94*/ 	.word	0x00000004
        /*0a98*/ 	.word	0x00028850
        /*0a9c*/ 	.short	0x0107
        /*0a9e*/ 	.byte	0x3f
	.zero		1


	//   ....[56]....
        /*0aa0*/ 	.word	0x000100b0
        /*0aa4*/ 	.word	0x00000004
        /*0aa8*/ 	.word	0x00028850
        /*0aac*/ 	.short	0x0101
        /*0aae*/ 	.byte	0x3f
	.zero		1


	//   ....[57]....
        /*0ab0*/ 	.word	0x00010340
        /*0ab4*/ 	.word	0x00000004
        /*0ab8*/ 	.word	0x00028820
        /*0abc*/ 	.short	0x010a
        /*0abe*/ 	.byte	0x3f
	.zero		1


	//   ....[58]....
        /*0ac0*/ 	.word	0x000104c0
        /*0ac4*/ 	.word	0x00000005
        /*0ac8*/ 	.word	0x00028840
        /*0acc*/ 	.short	0x010a
        /*0ace*/ 	.byte	0x3f
	.zero		1


	//   ....[59]....
        /*0ad0*/ 	.word	0x00010560
        /*0ad4*/ 	.word	0x00000017
        /*0ad8*/ 	.word	0x00028840
        /*0adc*/ 	.short	0x010a
        /*0ade*/ 	.byte	0x3f
	.zero		1


	//   ....[60]....
        /*0ae0*/ 	.word	0x000105a0
        /*0ae4*/ 	.word	0x00000005
        /*0ae8*/ 	.word	0x00028860
        /*0aec*/ 	.short	0x010a
        /*0aee*/ 	.byte	0x3f
	.zero		1


	//   ....[61]....
        /*0af0*/ 	.word	0x000105e0
        /*0af4*/ 	.word	0x00000017
        /*0af8*/ 	.word	0x00028860
        /*0afc*/ 	.short	0x010a
        /*0afe*/ 	.byte	0x3f
	.zero		1


	//   ....[62]....
        /*0b00*/ 	.word	0x00010650
        /*0b04*/ 	.word	0x00000003
        /*0b08*/ 	.word	0x00028800
        /*0b0c*/ 	.short	0x010a
        /*0b0e*/ 	.byte	0x3f
	.zero		1


	//   ....[63]....
        /*0b10*/ 	.word	0x000106a0
        /*0b14*/ 	.word	0x00000000
        /*0b18*/ 	.word	0x00028830
        /*0b1c*/ 	.short	0x010a
        /*0b1e*/ 	.byte	0x3f
	.zero		1


	//   ....[64]....
        /*0b20*/ 	.word	0x00010700
        /*0b24*/ 	.word	0x00000007
        /*0b28*/ 	.word	0x00028830
        /*0b2c*/ 	.short	0x010a
        /*0b2e*/ 	.byte	0x3f
	.zero		1


	//   ....[65]....
        /*0b30*/ 	.word	0x00010760
        /*0b34*/ 	.word	0x00000007
        /*0b38*/ 	.word	0x00028850
        /*0b3c*/ 	.short	0x010a
        /*0b3e*/ 	.byte	0x3f
	.zero		1


	//   ....[66]....
        /*0b40*/ 	.word	0x000107c0
        /*0b44*/ 	.word	0x00000005
        /*0b48*/ 	.word	0x00028830
        /*0b4c*/ 	.short	0x010a
        /*0b4e*/ 	.byte	0x3f
	.zero		1


	//   ....[67]....
        /*0b50*/ 	.word	0x00010820
        /*0b54*/ 	.word	0x00000005
        /*0b58*/ 	.word	0x00028850
        /*0b5c*/ 	.short	0x010a
        /*0b5e*/ 	.byte	0x3f
	.zero		1


	//   ....[68]....
        /*0b60*/ 	.word	0x00010880
        /*0b64*/ 	.word	0x00000006
        /*0b68*/ 	.word	0x00028850
        /*0b6c*/ 	.short	0x010a
        /*0b6e*/ 	.byte	0x3f
	.zero		1


	//   ....[69]....
        /*0b70*/ 	.word	0x00010980
        /*0b74*/ 	.word	0x00000007
        /*0b78*/ 	.word	0x00028840
        /*0b7c*/ 	.short	0x010a
        /*0b7e*/ 	.byte	0x3f
	.zero		1


	//   ....[70]....
        /*0b80*/ 	.word	0x00011e00
        /*0b84*/ 	.word	0x00000010
        /*0b88*/ 	.word	0x00028820
        /*0b8c*/ 	.short	0x010a
        /*0b8e*/ 	.byte	0x3f
	.zero		1


	//   ....[71]....
        /*0b90*/ 	.word	0x00011e50
        /*0b94*/ 	.word	0x00000006
        /*0b98*/ 	.word	0x00028840
        /*0b9c*/ 	.short	0x010a
        /*0b9e*/ 	.byte	0x3f
	.zero		1


	//   ....[72]....
        /*0ba0*/ 	.word	0x000127c0
        /*0ba4*/ 	.word	0x00000006
        /*0ba8*/ 	.word	0x00028860
        /*0bac*/ 	.short	0x010a
        /*0bae*/ 	.byte	0x3f
	.zero		1


	//   ....[73]....
        /*0bb0*/ 	.word	0x000131c0
        /*0bb4*/ 	.word	0x00000004
        /*0bb8*/ 	.word	0x00028860
        /*0bbc*/ 	.short	0x010a
        /*0bbe*/ 	.byte	0x3f
	.zero		1


	//   ....[74]....
        /*0bc0*/ 	.word	0x00013d90
        /*0bc4*/ 	.word	0x00000004
        /*0bc8*/ 	.word	0x00028820
        /*0bcc*/ 	.short	0x010a
        /*0bce*/ 	.byte	0x3f
	.zero		1


	//   ....[75]....
        /*0bd0*/ 	.word	0x00013f30
        /*0bd4*/ 	.word	0x00000005
        /*0bd8*/ 	.word	0x00028840
        /*0bdc*/ 	.short	0x010a
        /*0bde*/ 	.byte	0x3f
	.zero		1


	//   ....[76]....
        /*0be0*/ 	.word	0x00013f80
        /*0be4*/ 	.word	0x00000017
        /*0be8*/ 	.word	0x00028840
        /*0bec*/ 	.short	0x010a
        /*0bee*/ 	.byte	0x3f
	.zero		1


	//   ....[77]....
        /*0bf0*/ 	.word	0x00013fd0
        /*0bf4*/ 	.word	0x00000005
        /*0bf8*/ 	.word	0x00028860
        /*0bfc*/ 	.short	0x010a
        /*0bfe*/ 	.byte	0x3f
	.zero		1


	//----- nvinfo : EIATTR_NUM_MBARRIERS
	.align		4
.L_1025:
        /*0c00*/ 	.byte	0x03, 0x38
        /*0c02*/ 	.short	0x0016


	//----- nvinfo : EIATTR_EXIT_INSTR_OFFSETS
	.align		4
        /*0c04*/ 	.byte	0x04, 0x1c
        /*0c06*/ 	.short	(.L_1027 - .L_1026)


	//   ....[0]....
.L_1026:
        /*0c08*/ 	.word	0x00000960


	//   ....[1]....
        /*0c0c*/ 	.word	0x0000c3a0


	//   ....[2]....
        /*0c10*/ 	.word	0x00010630


	//----- nvinfo : EIATTR_MAX_THREADS
	.align		4
.L_1027:
        /*0c14*/ 	.byte	0x04, 0x05
        /*0c16*/ 	.short	(.L_1029 - .L_1028)
.L_1028:
        /*0c18*/ 	.word	0x00000180
        /*0c1c*/ 	.word	0x00000001
        /*0c20*/ 	.word	0x00000001


	//----- nvinfo : EIATTR_CRS_STACK_SIZE
	.align		4
.L_1029:
        /*0c24*/ 	.byte	0x04, 0x1e
        /*0c26*/ 	.short	(.L_1031 - .L_1030)
.L_1030:
        /*0c28*/ 	.word	0x00000000


	//----- nvinfo : EIATTR_CBANK_PARAM_SIZE
	.align		4
.L_1031:
        /*0c2c*/ 	.byte	0x03, 0x19
        /*0c2e*/ 	.short	0x0af0


	//----- nvinfo : EIATTR_PARAM_CBANK
	.align		4
        /*0c30*/ 	.byte	0x04, 0x0a
        /*0c32*/ 	.short	(.L_1033 - .L_1032)
	.align		4
.L_1032:
        /*0c34*/ 	.word	index@(.nv.constant0._ZN7cutlass13device_kernelIN5flash11enable_sm90INS1_16FlashAttnFwdSm90INS1_25CollectiveMainloopFwdSm90ILi2EN4cute5tupleIJNS5_1CILi1EEES8_S8_EEENS6_IJNS7_ILi128EEESA_SA_EEELi128ENS_6half_tEfNS_4arch4Sm90ELb1ELb0ELb1ELb0ELb1ELb0ELb0ELb1ELb1ELb1ELb0ELb0EEENS1_21CollectiveEpilogueFwdISB_S9_SC_SE_Li256ELb0ELb1ELb0ELb0EEENS1_30DynamicPersistentTileSchedulerILi256ELi128ELb0ELb1ELb1EEEEEEEEEvNT_6ParamsE)
        /*0c38*/ 	.short	0x0210
        /*0c3a*/ 	.short	0x0af0


	//----- nvinfo : EIATTR_SW_WAR
	.align		4
.L_1033:
        /*0c3c*/ 	.byte	0x04, 0x36
        /*0c3e*/ 	.short	(.L_1035 - .L_1034)
.L_1034:
        /*0c40*/ 	.word	0x00000008
.L_1035:


//--------------------- .nv.info._ZN7cutlass13device_kernelIN5flash11enable_sm90INS1_16FlashAttnFwdSm90INS1_25CollectiveMainloopFwdSm90ILi2EN4cute5tupleIJNS5_1CILi1EEES8_S8_EEENS6_IJNS7_ILi128EEESA_SA_EEELi128ENS_6half_tEfNS_4arch4Sm90ELb1ELb0ELb1ELb1ELb1ELb0ELb0ELb1ELb1ELb1ELb0ELb0EEENS1_21CollectiveEpilogueFwdISB_S9_SC_SE_Li256ELb1ELb1ELb0ELb0EEENS1_36VarlenDynamicPersistentTileSchedulerILi128ELi128ELi256ELi128ELb0ELb1ELb1ELb1ELb1ELb1EEEEEEEEEvNT_6ParamsE --------------------------
	.section	.nv.info._ZN7cutlass13device_kernelIN5flash11enable_sm90INS1_16FlashAttnFwdSm90INS1_25CollectiveMainloopFwdSm90ILi2EN4cute5tupleIJNS5_1CILi1EEES8_S8_EEENS6_IJNS7_ILi128EEESA_SA_EEELi128ENS_6half_tEfNS_4arch4Sm90ELb1ELb0ELb1ELb1ELb1ELb0ELb0ELb1ELb1ELb1ELb0ELb0EEENS1_21CollectiveEpilogueFwdISB_S9_SC_SE_Li256ELb1ELb1ELb0ELb0EEENS1_36VarlenDynamicPersistentTileSchedulerILi128ELi128ELi256ELi128ELb0ELb1ELb1ELb1ELb1ELb1EEEEEEEEEvNT_6ParamsE,"",@"SHT_CUDA_INFO"
	.sectionflags	@""
	.align	4


	//----- nvinfo : EIATTR_CUDA_API_VERSION
	.align		4
        /*0000*/ 	.byte	0x04, 0x37
        /*0002*/ 	.short	(.L_1037 - .L_1036)
.L_1036:
        /*0004*/ 	.word	0x00000082


	//----- nvinfo : EIATTR_KPARAM_INFO
	.align		4
.L_1037:
        /*0008*/ 	.byte	0x04, 0x17
        /*000a*/ 	.short	(.L_1039 - .L_1038)
.L_1038:
        /*000c*/ 	.word	0x00000000
        /*0010*/ 	.short	0x0000
        /*0012*/ 	.short	0x0070
        /*0014*/ 	.byte	0x00, 0xf0, 0x01, 0x2a


	//----- nvinfo : EIATTR_SPARSE_MMA_MASK
	.align		4
.L_1039:
        /*0018*/ 	.byte	0x03, 0x50
        /*001a*/ 	.short	0x0000


	//----- nvinfo : EIATTR_MAXREG_COUNT
	.align		4
        /*001c*/ 	.byte	0x03, 0x1b
        /*001e*/ 	.short	0x00a8


	//----- nvinfo : EIATTR_NUM_BARRIERS
	.align		4
        /*0020*/ 	.byte	0x02, 0x4c
        /*0022*/ 	.byte	0x10
	.zero		1


	//----- nvinfo : EIATTR_EXTERNS
	.align		4
        /*0024*/ 	.byte	0x04, 0x0f
        /*0026*/ 	.short	(.L_1041 - .L_1040)


	//   ....[0]....
	.align		4
.L_1040:
        /*0028*/ 	.word	index@(__assertfail)


	//----- nvinfo : EIATTR_ANNOTATIONS
	.align		4
.L_1041:
        /*002c*/ 	.byte	0x04, 0x55
        /*002e*/ 	.short	(.L_1043 - .L_1042)


	//   ....[0]....
.L_1042:
        /* <DEDUP_REMOVED lines=14> */


	//----- nvinfo : EIATTR_MERCURY_ISA_VERSION
	.align		4
.L_1043:
        /*00f8*/ 	.byte	0x03, 0x5f
        /*00fa*/ 	.short	0x0101


	//----- nvinfo : EIATTR_UNUSED_LOAD_BYTE_OFFSET
	.align		4
        /*00fc*/ 	.byte	0x04, 0x44
        /*00fe*/ 	.short	(.L_1045 - .L_1044)


	//   ....[0]....
.L_1044:
        /*0100*/ 	.word	0x00000970
        /*0104*/ 	.word	0x0000fff0


	//   ....[1]....
        /*0108*/ 	.word	0x0000a870
        /*010c*/ 	.word	0x0000fff0


	//----- nvinfo : EIATTR_INT_WARP_WIDE_INSTR_OFFSETS
	.align		4
.L_1045:
        /*0110*/ 	.byte	0x04, 0x31
        /*0112*/ 	.short	(.L_1047 - .L_1046)


	//   ....[0]....
.L_1046:
        /*0114*/ 	.word	0x000000c0


	//   ....[1]....
        /*0118*/ 	.word	0x000000d0


	//   ....[2]....
        /*011c*/ 	.word	0x00000170


	//   ....[3]....
        /*0120*/ 	.word	0x0000dc80


	//   ....[4]....
        /*0124*/ 	.word	0x0000dd10


	//   ....[5]....
        /*0128*/ 	.word	0x00010bf0


	//   ....[6]....
        /*012c*/ 	.word	0x00010c80


	//----- nvinfo : EIATTR_COOP_GROUP_MASK_REGIDS
	.align		4
.L_1047:
        /*0130*/ 	.byte	0x04, 0x29
        /*0132*/ 	.short	(.L_1049 - .L_1048)


	//   ....[0]....
.L_1048:
        /*0134*/ 	.word	0xffffffff


	//   ....[1]....
        /*0138*/ 	.word	0xffffffff


	//   ....[2]....
        /*013c*/ 	.word	0xffffffff


	//   ....[3]....
        /*0140*/ 	.word	0xffffffff


	//   ....[4]....
        /*0144*/ 	.word	0xffffffff


	//   ....[5]....
        /*0148*/ 	.word	0xffffffff


	//   ....[6]....
        /*014c*/ 	.word	0xffffffff


	//   ....[7]....
        /*0150*/ 	.word	0xffffffff


	//   ....[8]....
        /*0154*/ 	.word	0xffffffff


	//   ....[9]....
        /*0158*/ 	.word	0xffffffff


	//   ....[10]....
        /*015c*/ 	.word	0xffffffff


	//   ....[11]....
        /*0160*/ 	.word	0xffffffff


	//   ....[12]....
        /*0164*/ 	.word	0xffffffff


	//   ....[13]....
        /*0168*/ 	.word	0xffffffff


	//   ....[14]....
        /*016c*/ 	.word	0xffffffff


	//   ....[15]....
        /*0170*/ 	.word	0xffffffff


	//   ....[16]....
        /*0174*/ 	.word	0xffffffff


	//   ....[17]....
        /*0178*/ 	.word	0xffffffff


	//   ....[18]....
        /*017c*/ 	.word	0xffffffff


	//   ....[19]....
        /*0180*/ 	.word	0xffffffff


	//   ....[20]....
        /*0184*/ 	.word	0xffffffff


	//   ....[21]....
        /*0188*/ 	.word	0xffffffff


	//   ....[22]....
        /*018c*/ 	.word	0xffffffff


	//   ....[23]....
        /*0190*/ 	.word	0xffffffff


	//   ....[24]....
        /*0194*/ 	.word	0xffffffff


	//   ....[25]....
        /*0198*/ 	.word	0xffffffff


	//   ....[26]....
        /*019c*/ 	.word	0xffffffff


	//   ....[27]....
        /*01a0*/ 	.word	0xffffffff


	//   ....[28]....
        /*01a4*/ 	.word	0xffffffff


	//   ....[29]....
        /*01a8*/ 	.word	0xffffffff


	//   ....[30]....
        /*01ac*/ 	.word	0xffffffff


	//   ....[31]....
        /*01b0*/ 	.word	0xffffffff


	//   ....[32]....
        /*01b4*/ 	.word	0xffffffff


	//   ....[33]....
        /*01b8*/ 	.word	0xffffffff


	//   ....[34]....
        /*01bc*/ 	.word	0xffffffff


	//   ....[35]....
        /*01c0*/ 	.word	0xffffffff


	//   ....[36]....
        /*01c4*/ 	.word	0xffffffff


	//   ....[37]....
        /*01c8*/ 	.word	0xffffffff


	//   ....[38]....
        /*01cc*/ 	.word	0xffffffff


	//   ....[39]....
        /*01d0*/ 	.word	0xffffffff


	//   ....[40]....
        /*01d4*/ 	.word	0xffffffff


	//   ....[41]....
        /*01d8*/ 	.word	0xffffffff


	//   ....[42]....
        /*01dc*/ 	.word	0xffffffff


	//   ....[43]....
        /*01e0*/ 	.word	0xffffffff


	//   ....[44]....
        /*01e4*/ 	.word	0xffffffff


	//   ....[45]....
        /*01e8*/ 	.word	0xffffffff


	//   ....[46]....
        /*01ec*/ 	.word	0xffffffff


	//   ....[47]....
        /*01f0*/ 	.word	0xffffffff


	//   ....[48]....
        /*01f4*/ 	.word	0xffffffff


	//   ....[49]....
        /*01f8*/ 	.word	0xffffffff


	//   ....[50]....
        /*01fc*/ 	.word	0xffffffff


	//   ....[51]....
        /*0200*/ 	.word	0xffffffff


	//   ....[52]....
        /*0204*/ 	.word	0xffffffff


	//   ....[53]....
        /*0208*/ 	.word	0xffffffff


	//   ....[54]....
        /*020c*/ 	.word	0xffffffff


	//   ....[55]....
        /*0210*/ 	.word	0xffffffff


	//   ....[56]....
        /*0214*/ 	.word	0xffffffff


	//   ....[57]....
        /*0218*/ 	.word	0xffffffff


	//   ....[58]....
        /*021c*/ 	.word	0xffffffff


	//   ....[59]....
        /*0220*/ 	.word	0xffffffff


	//   ....[60]....
        /*0224*/ 	.word	0xffffffff


	//   ....[61]....
        /*0228*/ 	.word	0xffffffff


	//   ....[62]....
        /*022c*/ 	.word	0xffffffff


	//   ....[63]....
        /*0230*/ 	.word	0xffffffff


	//   ....[64]....
        /*0234*/ 	.word	0xffffffff


	//   ....[65]....
        /*0238*/ 	.word	0xffffffff


	//   ....[66]....
        /*023c*/ 	.word	0xffffffff


	//   ....[67]....
        /*0240*/ 	.word	0xffffffff


	//   ....[68]....
        /*0244*/ 	.word	0xffffffff


	//   ....[69]....
        /*0248*/ 	.word	0xffffffff


	//   ....[70]....
        /*024c*/ 	.word	0xffffffff


	//   ....[71]....
        /*0250*/ 	.word	0xffffffff


	//   ....[72]....
        /*0254*/ 	.word	0xffffffff


	//   ....[73]....
        /*0258*/ 	.word	0xffffffff


	//   ....[74]....
        /*025c*/ 	.word	0xffffffff


	//   ....[75]....
        /*0260*/ 	.word	0xffffffff


	//   ....[76]....
        /*0264*/ 	.word	0xffffffff


	//   ....[77]....
        /*0268*/ 	.word	0xffffffff


	//   ....[78]....
        /*026c*/ 	.word	0xffffffff


	//   ....[79]....
        /*0270*/ 	.word	0xffffffff


	//   ....[80]....
        /*0274*/ 	.word	0xffffffff


	//   ....[81]....
        /*0278*/ 	.word	0xffffffff


	//   ....[82]....
        /*027c*/ 	.word	0xffffffff


	//   ....[83]....
        /*0280*/ 	.word	0xffffffff


	//   ....[84]....
        /*0284*/ 	.word	0xffffffff


	//   ....[85]....
        /*0288*/ 	.word	0xffffffff


	//   ....[86]....
        /*028c*/ 	.word	0xffffffff


	//   ....[87]....
        /*0290*/ 	.word	0xffffffff


	//   ....[88]....
        /*0294*/ 	.word	0xffffffff


	//   ....[89]....
        /*0298*/ 	.word	0xffffffff


	//   ....[90]....
        /*029c*/ 	.word	0xffffffff


	//   ....[91]....
        /*02a0*/ 	.word	0xffffffff


	//   ....[92]....
        /*02a4*/ 	.word	0xffffffff


	//   ....[93]....
        /*02a8*/ 	.word	0xffffffff


	//   ....[94]....
        /*02ac*/ 	.word	0xffffffff


	//   ....[95]....
        /*02b0*/ 	.word	0xffffffff


	//   ....[96]....
        /*02b4*/ 	.word	0xffffffff


	//   ....[97]....
        /*02b8*/ 	.word	0xffffffff


	//   ....[98]....
        /*02bc*/ 	.word	0xffffffff


	//   ....[99]....
        /*02c0*/ 	.word	0xffffffff


	//   ....[100]....
        /*02c4*/ 	.word	0xffffffff


	//   ....[101]....
        /*02c8*/ 	.word	0xffffffff


	//   ....[102]....
        /*02cc*/ 	.word	0xffffffff


	//   ....[103]....
        /*02d0*/ 	.word	0xffffffff


	//   ....[104]....
        /*02d4*/ 	.word	0xffffffff


	//   ....[105]....
        /*02d8*/ 	.word	0xffffffff


	//   ....[106]....
        /*02dc*/ 	.word	0xffffffff


	//   ....[107]....
        /*02e0*/ 	.word	0xffffffff


	//   ....[108]....
        /*02e4*/ 	.word	0xffffffff


	//   ....[109]....
        /*02e8*/ 	.word	0xffffffff


	//   ....[110]....
        /*02ec*/ 	.word	0xffffffff


	//   ....[111]....
        /*02f0*/ 	.word	0xffffffff


	//   ....[112]....
        /*02f4*/ 	.word	0xffffffff


	//   ....[113]....
        /*02f8*/ 	.word	0xffffffff


	//   ....[114]....
        /*02fc*/ 	.word	0xffffffff


	//   ....[115]....
        /*0300*/ 	.word	0xffffffff


	//   ....[116]....
        /*0304*/ 	.word	0xffffffff


	//   ....[117]....
        /*0308*/ 	.word	0xffffffff


	//   ....[118]....
        /*030c*/ 	.word	0xffffffff


	//   ....[119]....
        /*0310*/ 	.word	0xffffffff


	//   ....[120]....
        /*0314*/ 	.word	0xffffffff


	//   ....[121]....
        /*0318*/ 	.word	0xffffffff


	//   ....[122]....
        /*031c*/ 	.word	0xffffffff


	//   ....[123]....
        /*0320*/ 	.word	0xffffffff


	//   ....[124]....
        /*0324*/ 	.word	0xffffffff


	//   ....[125]....
        /*0328*/ 	.word	0xffffffff


	//   ....[126]....
        /*032c*/ 	.word	0xffffffff


	//   ....[127]....
        /*0330*/ 	.word	0xffffffff


	//   ....[128]....
        /*0334*/ 	.word	0xffffffff


	//   ....[129]....
        /*0338*/ 	.word	0xffffffff


	//   ....[130]....
        /*033c*/ 	.word	0xffffffff


	//   ....[131]....
        /*0340*/ 	.word	0xffffffff


	//   ....[132]....
        /*0344*/ 	.word	0xffffffff


	//   ....[133]....
        /*0348*/ 	.word	0xffffffff


	//   ....[134]....
        /*034c*/ 	.word	0xffffffff


	//   ....[135]....
        /*0350*/ 	.word	0xffffffff


	//   ....[136]....
        /*0354*/ 	.word	0xffffffff


	//   ....[137]....
        /*0358*/ 	.word	0xffffffff


	//   ....[138]....
        /*035c*/ 	.word	0xffffffff


	//   ....[139]....
        /*0360*/ 	.word	0xffffffff


	//   ....[140]....
        /*0364*/ 	.word	0xffffffff


	//   ....[141]....
        /*0368*/ 	.word	0xffffffff


	//   ....[142]....
        /*036c*/ 	.word	0xffffffff


	//   ....[143]....
        /*0370*/ 	.word	0xffffffff


	//   ....[144]....
        /*0374*/ 	.word	0xffffffff


	//   ....[145]....
        /*0378*/ 	.word	0xffffffff


	//   ....[146]....
        /*037c*/ 	.word	0xffffffff


	//   ....[147]....
        /*0380*/ 	.word	0xffffffff


	//   ....[148]....
        /*0384*/ 	.word	0xffffffff


	//   ....[149]....
        /*0388*/ 	.word	0xffffffff


	//   ....[150]....
        /*038c*/ 	.word	0xffffffff


	//   ....[151]....
        /*0390*/ 	.word	0xffffffff


	//   ....[152]....
        /*0394*/ 	.word	0xffffffff


	//   ....[153]....
        /*0398*/ 	.word	0xffffffff


	//   ....[154]....
        /*039c*/ 	.word	0xffffffff


	//   ....[155]....
        /*03a0*/ 	.word	0xffffffff


	//   ....[156]....
        /*03a4*/ 	.word	0xffffffff


	//   ....[157]....
        /*03a8*/ 	.word	0xffffffff


	//   ....[158]....
        /*03ac*/ 	.word	0xffffffff


	//   ....[159]....
        /*03b0*/ 	.word	0xffffffff


	//   ....[160]....
        /*03b4*/ 	.word	0xffffffff


	//   ....[161]....
        /*03b8*/ 	.word	0x0500000f


	//   ....[162]....
        /*03bc*/ 	.word	0x0500000f


	//   ....[163]....
        /*03c0*/ 	.word	0x0500000f


	//   ....[164]....
        /*03c4*/ 	.word	0x0500000f


	//   ....[165]....
        /*03c8*/ 	.word	0x0500000f


	//   ....[166]....
        /*03cc*/ 	.word	0x0500000f


	//   ....[167]....
        /*03d0*/ 	.word	0x0500000f


	//   ....[168]....
        /*03d4*/ 	.word	0x0500000f


	//   ....[169]....
        /*03d8*/ 	.word	0x0500000f


	//   ....[170]....
        /*03dc*/ 	.word	0x0500000f


	//   ....[171]....
        /*03e0*/ 	.word	0x0500000f


	//   ....[172]....
        /*03e4*/ 	.word	0x0500000f


	//   ....[173]....
        /*03e8*/ 	.word	0x0500000f


	//   ....[174]....
        /*03ec*/ 	.word	0x0500000f


	//   ....[175]....
        /*03f0*/ 	.word	0x0500000f


	//   ....[176]....
        /*03f4*/ 	.word	0x0500000f


	//   ....[177]....
        /*03f8*/ 	.word	0x0500000f


	//   ....[178]....
        /*03fc*/ 	.word	0x0500000f


	//   ....[179]....
        /*0400*/ 	.word	0x0500000f


	//   ....[180]....
        /*0404*/ 	.word	0x0500000f


	//   ....[181]....
        /*0408*/ 	.word	0x0500000f


	//   ....[182]....
        /*040c*/ 	.word	0x0500000f


	//   ....[183]....
        /*0410*/ 	.word	0x0500000f


	//   ....[184]....
        /*0414*/ 	.word	0x0500000f


	//   ....[185]....
        /*0418*/ 	.word	0x0500000f


	//   ....[186]....
        /*041c*/ 	.word	0x0500000f


	//   ....[187]....
        /*0420*/ 	.word	0x0500000f


	//   ....[188]....
        /*0424*/ 	.word	0x0500000f


	//   ....[189]....
        /*0428*/ 	.word	0x0500000f


	//   ....[190]....
        /*042c*/ 	.word	0x0500000f


	//   ....[191]....
        /*0430*/ 	.word	0x0500000f


	//   ....[192]....
        /*0434*/ 	.word	0x0500000f


	//   ....[193]....
        /*0438*/ 	.word	0x0500000f


	//   ....[194]....
        /*043c*/ 	.word	0x0500000f


	//   ....[195]....
        /*0440*/ 	.word	0x0500000f


	//   ....[196]....
        /*0444*/ 	.word	0x0500000f


	//   ....[197]....
        /*0448*/ 	.word	0x0500000f


	//   ....[198]....
        /*044c*/ 	.word	0x0500000f


	//   ....[199]....
        /*0450*/ 	.word	0x0500000f


	//   ....[200]....
        /*0454*/ 	.word	0x0500000f


	//   ....[201]....
        /*0458*/ 	.word	0x0500000f


	//   ....[202]....
        /*045c*/ 	.word	0x0500000f


	//   ....[203]....
        /*0460*/ 	.word	0x0500000f


	//   ....[204]....
        /*0464*/ 	.word	0x0500000f


	//   ....[205]....
        /*0468*/ 	.word	0x0500000f


	//   ....[206]....
        /*046c*/ 	.word	0x0500000f


	//   ....[207]....
        /*0470*/ 	.word	0x0500000f


	//   ....[208]....
        /*0474*/ 	.word	0x0500000f


	//   ....[209]....
        /*0478*/ 	.word	0x0500000f


	//   ....[210]....
        /*047c*/ 	.word	0x0500000f


	//   ....[211]....
        /*0480*/ 	.word	0x0500000f


	//   ....[212]....
        /*0484*/ 	.word	0x0500000f


	//   ....[213]....
        /*0488*/ 	.word	0x0500000f


	//   ....[214]....
        /*048c*/ 	.word	0x0500000f


	//   ....[215]....
        /*0490*/ 	.word	0x0500000f


	//   ....[216]....
        /*0494*/ 	.word	0x0500000f


	//   ....[217]....
        /*0498*/ 	.word	0x0500000f


	//   ....[218]....
        /*049c*/ 	.word	0x0500000f


	//   ....[219]....
        /*04a0*/ 	.word	0x0500000f


	//   ....[220]....
        /*04a4*/ 	.word	0x0500000f


	//   ....[221]....
        /*04a8*/ 	.word	0x0500000f


	//   ....[222]....
        /*04ac*/ 	.word	0x0500000f


	//   ....[223]....
        /*04b0*/ 	.word	0x0500000f


	//   ....[224]....
        /*04b4*/ 	.word	0x0500000f


	//   ....[225]....
        /*04b8*/ 	.word	0x0500000f


	//   ....[226]....
        /*04bc*/ 	.word	0x0500000f


	//   ....[227]....
        /*04c0*/ 	.word	0x0500000f


	//   ....[228]....
        /*04c4*/ 	.word	0x0500000f


	//   ....[229]....
        /*04c8*/ 	.word	0x0500000f


	//   ....[230]....
        /*04cc*/ 	.word	0x0500000f


	//   ....[231]....
        /*04d0*/ 	.word	0x0500000f


	//   ....[232]....
        /*04d4*/ 	.word	0x0500000f


	//   ....[233]....
        /*04d8*/ 	.word	0x0500000f


	//   ....[234]....
        /*04dc*/ 	.word	0x0500000f


	//   ....[235]....
        /*04e0*/ 	.word	0x0500000f


	//   ....[236]....
        /*04e4*/ 	.word	0x0500000f


	//   ....[237]....
        /*04e8*/ 	.word	0x0500000f


	//   ....[238]....
        /*04ec*/ 	.word	0x0500000f


	//   ....[239]....
        /*04f0*/ 	.word	0x0500000f


	//   ....[240]....
        /*04f4*/ 	.word	0x0500000f


	//   ....[241]....
        /*04f8*/ 	.word	0x0500000f


	//   ....[242]....
        /*04fc*/ 	.word	0x0500000f


	//   ....[243]....
        /*0500*/ 	.word	0x0500000f


	//   ....[244]....
        /*0504*/ 	.word	0x0500000f


	//   ....[245]....
        /*0508*/ 	.word	0x0500000f


	//   ....[246]....
        /*050c*/ 	.word	0x0500000f


	//   ....[247]....
        /*0510*/ 	.word	0x0500000f


	//   ....[248]....
        /*0514*/ 	.word	0x0500000f


	//   ....[249]....
        /*0518*/ 	.word	0x0500000f


	//   ....[250]....
        /*051c*/ 	.word	0x0500000f


	//   ....[251]....
        /*0520*/ 	.word	0x0500000f


	//   ....[252]....
        /*0524*/ 	.word	0x0500000f


	//   ....[253]....
        /*0528*/ 	.word	0x0500000f


	//   ....[254]....
        /*052c*/ 	.word	0x0500000f


	//   ....[255]....
        /*0530*/ 	.word	0x0500000f


	//   ....[0]....
        /*0534*/ 	.word	0x0500000f


	//   ....[1]....
        /*0538*/ 	.word	0x0500000f


	//   ....[2]....
        /*053c*/ 	.word	0x0500000f


	//   ....[3]....
        /*0540*/ 	.word	0x0500000f


	//----- nvinfo : EIATTR_COOP_GROUP_INSTR_OFFSETS
	.align		4
.L_1049:
        /*0544*/ 	.byte	0x04, 0x28
        /*0546*/ 	.short	(.L_1051 - .L_1050)


	//   ....[0]....
.L_1050:
        /*0548*/ 	.word	0x00000080


	//   ....[1]....
        /*054c*/ 	.word	0x00000090


	//   ....[2]....
        /*0550*/ 	.word	0x000002d0


	//   ....[3]....
        /*0554*/ 	.word	0x00000430


	//   ....[4]....
        /*0558*/ 	.word	0x00000550


	//   ....[5]....
        /*055c*/ 	.word	0x000006b0


	//   ....[6]....
        /*0560*/ 	.word	0x00001580


	//   ....[7]....
        /*0564*/ 	.word	0x00001e80


	//   ....[8]....
        /*0568*/ 	.word	0x00002290


	//   ....[9]....
        /*056c*/ 	.word	0x00002c10


	//   ....[10]....
        /*0570*/ 	.word	0x00002c90


	//   ....[11]....
        /*0574*/ 	.word	0x000037d0


	//   ....[12]....
        /*0578*/ 	.word	0x00003840


	//   ....[13]....
        /*057c*/ 	.word	0x00004e10


	//   ....[14]....
        /*0580*/ 	.word	0x000051a0


	//   ....[15]....
        /*0584*/ 	.word	0x00005a10


	//   ....[16]....
        /*0588*/ 	.word	0x00005b10


	//   ....[17]....
        /*058c*/ 	.word	0x00006480


	//   ....[18]....
        /*0590*/ 	.word	0x000064d0


	//   ....[19]....
        /*0594*/ 	.word	0x00008a40


	//   ....[20]....
        /*0598*/ 	.word	0x00008a70


	//   ....[21]....
        /*059c*/ 	.word	0x00008a90


	//   ....[22]....
        /*05a0*/ 	.word	0x00008ab0


	//   ....[23]....
        /*05a4*/ 	.word	0x00009f30


	//   ....[24]....
        /*05a8*/ 	.word	0x00009f70


	//   ....[25]....
        /*05ac*/ 	.word	0x0000a030


	//   ....[26]....
        /*05b0*/ 	.word	0x0000a040


	//   ....[27]....
        /*05b4*/ 	.word	0x0000b350


	//   ....[28]....
        /*05b8*/ 	.word	0x0000b390


	//   ....[29]....
        /*05bc*/ 	.word	0x0000b3d0


	//   ....[30]....
        /*05c0*/ 	.word	0x0000b400


	//   ....[31]....
        /*05c4*/ 	.word	0x0000b9c0


	//   ....[32]....
        /*05c8*/ 	.word	0x0000b9e0


	//   ....[33]....
        /*05cc*/ 	.word	0x0000bab0


	//   ....[34]....
        /*05d0*/ 	.word	0x0000bad0


	//   ....[35]....
        /*05d4*/ 	.word	0x0000bb90


	//   ....[36]....
        /*05d8*/ 	.word	0x0000bbb0


	//   ....[37]....
        /*05dc*/ 	.word	0x0000bc80


	//   ....[38]....
        /*05e0*/ 	.word	0x0000bca0


	//   ....[39]....
        /*05e4*/ 	.word	0x0000c560


	//   ....[40]....
        /*05e8*/ 	.word	0x0000c590


	//   ....[41]....
        /*05ec*/ 	.word	0x0000c660


	//   ....[42]....
        /*05f0*/ 	.word	0x0000c680


	//   ....[43]....
        /*05f4*/ 	.word	0x0000c740


	//   ....[44]....
        /*05f8*/ 	.word	0x0000c760


	//   ....[45]....
        /*05fc*/ 	.word	0x0000c830


	//   ....[46]....
        /*0600*/ 	.word	0x0000c850


	//   ....[47]....
        /*0604*/ 	.word	0x0000c990


	//   ....[48]....
        /*0608*/ 	.word	0x0000cb60


	//   ....[49]....
        /*060c*/ 	.word	0x0000cb90


	//   ....[50]....
        /*0610*/ 	.word	0x0000cbc0


	//   ....[51]....
        /*0614*/ 	.word	0x0000cbf0


	//   ....[52]....
        /*0618*/ 	.word	0x0000cc20


	//   ....[53]....
        /*061c*/ 	.word	0x0000cc50


	//   ....[54]....
        /*0620*/ 	.word	0x0000cda0


	//   ....[55]....
        /*0624*/ 	.word	0x0000cdd0


	//   ....[56]....
        /*0628*/ 	.word	0x0000ce00


	//   ....[57]....
        /*062c*/ 	.word	0x0000ce30


	//   ....[58]....
        /*0630*/ 	.word	0x0000ce60


	//   ....[59]....
        /*0634*/ 	.word	0x0000ce90


	//   ....[60]....
        /*0638*/ 	.word	0x0000cf20


	//   ....[61]....
        /*063c*/ 	.word	0x0000cf80


	//   ....[62]....
        /*0640*/ 	.word	0x0000d010


	//   ....[63]....
        /*0644*/ 	.word	0x0000e7b0


	//   ....[64]....
        /*0648*/ 	.word	0x0000e7d0


	//   ....[65]....
        /*064c*/ 	.word	0x0000e870


	//   ....[66]....
        /*0650*/ 	.word	0x0000e890


	//   ....[67]....
        /*0654*/ 	.word	0x0000e920


	//   ....[68]....
        /*0658*/ 	.word	0x0000e940


	//   ....[69]....
        /*065c*/ 	.word	0x0000e9d0


	//   ....[70]....
        /*0660*/ 	.word	0x0000e9f0


	//   ....[71]....
        /*0664*/ 	.word	0x0000ea80


	//   ....[72]....
        /*0668*/ 	.word	0x0000eaa0


	//   ....[73]....
        /*066c*/ 	.word	0x0000eb30


	//   ....[74]....
        /*0670*/ 	.word	0x0000eb50


	//   ....[75]....
        /*0674*/ 	.word	0x0000ebe0


	//   ....[76]....
        /*0678*/ 	.word	0x0000ec00


	//   ....[77]....
        /*067c*/ 	.word	0x0000ec10


	//   ....[78]....
        /*0680*/ 	.word	0x0000ec90


	//   ....[79]....
        /*0684*/ 	.word	0x0000f3f0


	//   ....[80]....
        /*0688*/ 	.word	0x0000f420


	//   ....[81]....
        /*068c*/ 	.word	0x0000f480


	//   ....[82]....
        /*0690*/ 	.word	0x0000f4d0


	//   ....[83]....
        /*0694*/ 	.word	0x0000f510


	//   ....[84]....
        /*0698*/ 	.word	0x0000f570


	//   ....[85]....
        /*069c*/ 	.word	0x0000f5c0


	//   ....[86]....
        /*06a0*/ 	.word	0x0000f610


	//   ....[87]....
        /*06a4*/ 	.word	0x0000f660


	//   ....[88]....
        /*06a8*/ 	.word	0x0000f6b0


	//   ....[89]....
        /*06ac*/ 	.word	0x0000f6f0


	//   ....[90]....
        /*06b0*/ 	.word	0x0000f750


	//   ....[91]....
        /*06b4*/ 	.word	0x0000f7a0


	//   ....[92]....
        /*06b8*/ 	.word	0x0000f7e0


	//   ....[93]....
        /*06bc*/ 	.word	0x0000f800


	//   ....[94]....
        /*06c0*/ 	.word	0x0000f840


	//   ....[95]....
        /*06c4*/ 	.word	0x0000ffa0


	//   ....[96]....
        /*06c8*/ 	.word	0x0000ffd0


	//   ....[97]....
        /*06cc*/ 	.word	0x00010030


	//   ....[98]....
        /*06d0*/ 	.word	0x00010040


	//   ....[99]....
        /*06d4*/ 	.word	0x00010090


	//   ....[100]....
        /*06d8*/ 	.word	0x000100a0


	//   ....[101]....
        /*06dc*/ 	.word	0x000100f0


	//   ....[102]....
        /*06e0*/ 	.word	0x00010100


	//   ....[103]....
        /*06e4*/ 	.word	0x00010150


	//   ....[104]....
        /*06e8*/ 	.word	0x00010160


	//   ....[105]....
        /*06ec*/ 	.word	0x000101b0


	//   ....[106]....
        /*06f0*/ 	.word	0x000101c0


	//   ....[107]....
        /*06f4*/ 	.word	0x00010210


	//   ....[108]....
        /*06f8*/ 	.word	0x00010220


	//   ....[109]....
        /*06fc*/ 	.word	0x00010230


	//   ....[110]....
        /*0700*/ 	.word	0x00010280


	//   ....[111]....
        /*0704*/ 	.word	0x000104e0


	//   ....[112]....
        /*0708*/ 	.word	0x00010500


	//   ....[113]....
        /*070c*/ 	.word	0x00010510


	//   ....[114]....
        /*0710*/ 	.word	0x00010580


	//   ....[115]....
        /*0714*/ 	.word	0x00010590


	//   ....[116]....
        /*0718*/ 	.word	0x00010600


	//   ....[117]....
        /*071c*/ 	.word	0x00010610


	//   ....[118]....
        /*0720*/ 	.word	0x00010680


	//   ....[119]....
        /*0724*/ 	.word	0x00010690


	//   ....[120]....
        /*0728*/ 	.word	0x00010700


	//   ....[121]....
        /*072c*/ 	.word	0x00010710


	//   ....[122]....
        /*0730*/ 	.word	0x00010780


	//   ....[123]....
        /*0734*/ 	.word	0x00010790


	//   ....[124]....
        /*0738*/ 	.word	0x00010800


	//   ....[125]....
        /*073c*/ 	.word	0x00010810


	//   ....[126]....
        /*0740*/ 	.word	0x00010820


	//   ....[127]....
        /*0744*/ 	.word	0x00010dd0


	//   ....[128]....
        /*0748*/ 	.word	0x00010e10


	//   ....[129]....
        /*074c*/ 	.word	0x00010e50


	//   ....[130]....
        /*0750*/ 	.word	0x00010e70


	//   ....[131]....
        /*0754*/ 	.word	0x00010e80


	//   ....[132]....
        /*0758*/ 	.word	0x00010ea0


	//   ....[133]....
        /*075c*/ 	.word	0x00010f10


	//   ....[134]....
        /*0760*/ 	.word	0x00010f30


	//   ....[135]....
        /*0764*/ 	.word	0x00010f90


	//   ....[136]....
        /*0768*/ 	.word	0x00010fb0


	//   ....[137]....
        /*076c*/ 	.word	0x00011010


	//   ....[138]....
        /*0770*/ 	.word	0x00011030


	//   ....[139]....
        /*0774*/ 	.word	0x00011090


	//   ....[140]....
        /*0778*/ 	.word	0x000110b0


	//   ....[141]....
        /*077c*/ 	.word	0x00011100


	//   ....[142]....
        /*0780*/ 	.word	0x00011120


	//   ....[143]....
        /*0784*/ 	.word	0x00011520


	//   ....[144]....
        /*0788*/ 	.word	0x00011570


	//   ....[145]....
        /*078c*/ 	.word	0x000115a0


	//   ....[146]....
        /*0790*/ 	.word	0x000115b0


	//   ....[147]....
        /*0794*/ 	.word	0x000115e0


	//   ....[148]....
        /*0798*/ 	.word	0x00011610


	//   ....[149]....
        /*079c*/ 	.word	0x00011640


	//   ....[150]....
        /*07a0*/ 	.word	0x00011670


	//   ....[151]....
        /*07a4*/ 	.word	0x000117f0


	//   ....[152]....
        /*07a8*/ 	.word	0x00011820


	//   ....[153]....
        /*07ac*/ 	.word	0x00011850


	//   ....[154]....
        /*07b0*/ 	.word	0x00011880


	//   ....[155]....
        /*07b4*/ 	.word	0x000118b0


	//   ....[156]....
        /*07b8*/ 	.word	0x000118e0


	//   ....[157]....
        /*07bc*/ 	.word	0x000119a0


	//   ....[158]....
        /*07c0*/ 	.word	0x000119c0


	//   ....[159]....
        /*07c4*/ 	.word	0x00011a30


	//   ....[160]....
        /*07c8*/ 	.word	0x000120d0


	//   ....[161]....
        /*07cc*/ 	.word	0x00012670


	//   ....[162]....
        /*07d0*/ 	.word	0x00012760


	//   ....[163]....
        /*07d4*/ 	.word	0x00012800


	//   ....[164]....
        /*07d8*/ 	.word	0x00012860


	//   ....[165]....
        /*07dc*/ 	.word	0x00012960


	//   ....[166]....
        /*07e0*/ 	.word	0x000129d0


	//   ....[167]....
        /*07e4*/ 	.word	0x00012ad0


	//   ....[168]....
        /*07e8*/ 	.word	0x00012b40


	//   ....[169]....
        /*07ec*/ 	.word	0x00012c40


	//   ....[170]....
        /*07f0*/ 	.word	0x00012cb0


	//   ....[171]....
        /*07f4*/ 	.word	0x00012db0


	//   ....[172]....
        /*07f8*/ 	.word	0x00012e20


	//   ....[173]....
        /*07fc*/ 	.word	0x00012f20


	//   ....[174]....
        /*0800*/ 	.word	0x00012f90


	//   ....[175]....
        /*0804*/ 	.word	0x00013090


	//   ....[176]....
        /*0808*/ 	.word	0x00013100


	//   ....[177]....
        /*080c*/ 	.word	0x000131e0


	//   ....[178]....
        /*0810*/ 	.word	0x000132d0


	//   ....[179]....
        /*0814*/ 	.word	0x00013340


	//   ....[180]....
        /*0818*/ 	.word	0x000133c0


	//   ....[181]....
        /*081c*/ 	.word	0x00013480


	//   ....[182]....
        /*0820*/ 	.word	0x00013500


	//   ....[183]....
        /*0824*/ 	.word	0x000135d0


	//   ....[184]....
        /*0828*/ 	.word	0x00013650


	//   ....[185]....
        /*082c*/ 	.word	0x00013720


	//   ....[186]....
        /*0830*/ 	.word	0x000137a0


	//   ....[187]....
        /*0834*/ 	.word	0x00013870


	//   ....[188]....
        /*0838*/ 	.word	0x000138f0


	//   ....[189]....
        /*083c*/ 	.word	0x000139c0


	//   ....[190]....
        /*0840*/ 	.word	0x00013a40


	//   ....[191]....
        /*0844*/ 	.word	0x00013b00


	//   ....[192]....
        /*0848*/ 	.word	0x00013b80


	//   ....[193]....
        /*084c*/ 	.word	0x00013c30


	//   ....[194]....
        /*0850*/ 	.word	0x00013d60


	//   ....[195]....
        /*0854*/ 	.word	0x00013e10


	//   ....[196]....
        /*0858*/ 	.word	0x00013e70


	//   ....[197]....
        /*085c*/ 	.word	0x00013f30


	//   ....[198]....
        /*0860*/ 	.word	0x00013f90


	//   ....[199]....
        /*0864*/ 	.word	0x00014050


	//   ....[200]....
        /*0868*/ 	.word	0x000140b0


	//   ....[201]....
        /*086c*/ 	.word	0x00014170


	//   ....[202]....
        /*0870*/ 	.word	0x000141d0


	//   ....[203]....
        /*0874*/ 	.word	0x00014290


	//   ....[204]....
        /*0878*/ 	.word	0x000142f0


	//   ....[205]....
        /*087c*/ 	.word	0x000143b0


	//   ....[206]....
        /*0880*/ 	.word	0x00014410


	//   ....[207]....
        /*0884*/ 	.word	0x000144d0


	//   ....[208]....
        /*0888*/ 	.word	0x00014530


	//   ....[209]....
        /*088c*/ 	.word	0x000145f0


	//   ....[210]....
        /*0890*/ 	.word	0x000146e0


	//   ....[211]....
        /*0894*/ 	.word	0x00014780


	//   ....[212]....
        /*0898*/ 	.word	0x000147e0


	//   ....[213]....
        /*089c*/ 	.word	0x000148c0


	//   ....[214]....
        /*08a0*/ 	.word	0x00014920


	//   ....[215]....
        /*08a4*/ 	.word	0x00014a00


	//   ....[216]....
        /*08a8*/ 	.word	0x00014a60


	//   ....[217]....
        /*08ac*/ 	.word	0x00014b40


	//   ....[218]....
        /*08b0*/ 	.word	0x00014ba0


	//   ....[219]....
        /*08b4*/ 	.word	0x00014c80


	//   ....[220]....
        /*08b8*/ 	.word	0x00014ce0


	//   ....[221]....
        /*08bc*/ 	.word	0x00014dc0


	//   ....[222]....
        /*08c0*/ 	.word	0x00014e20


	//   ....[223]....
        /*08c4*/ 	.word	0x00014f00


	//   ....[224]....
        /*08c8*/ 	.word	0x00014f60


	//   ....[225]....
        /*08cc*/ 	.word	0x00015030


	//   ....[226]....
        /*08d0*/ 	.word	0x00015150


	//   ....[227]....
        /*08d4*/ 	.word	0x000151f0


	//   ....[228]....
        /*08d8*/ 	.word	0x000152b0


	//   ....[229]....
        /*08dc*/ 	.word	0x00015380


	//   ....[230]....
        /*08e0*/ 	.word	0x000153e0


	//   ....[231]....
        /*08e4*/ 	.word	0x000154c0


	//   ....[232]....
        /*08e8*/ 	.word	0x00015520


	//   ....[233]....
        /*08ec*/ 	.word	0x000155f0


	//   ....[234]....
        /*08f0*/ 	.word	0x00015650


	//   ....[235]....
        /*08f4*/ 	.word	0x00015720


	//   ....[236]....
        /*08f8*/ 	.word	0x00015780


	//   ....[237]....
        /*08fc*/ 	.word	0x00015860


	//   ....[238]....
        /*0900*/ 	.word	0x000158c0


	//   ....[239]....
        /*0904*/ 	.word	0x00015990


	//   ....[240]....
        /*0908*/ 	.word	0x000159f0


	//   ....[241]....
        /*090c*/ 	.word	0x00015ab0


	//   ....[242]....
        /*0910*/ 	.word	0x00015b40


	//   ....[243]....
        /*0914*/ 	.word	0x00015be0


	//   ....[244]....
        /*0918*/ 	.word	0x00015d00


	//   ....[245]....
        /*091c*/ 	.word	0x00015d70


	//   ....[246]....
        /*0920*/ 	.word	0x00015de0


	//   ....[247]....
        /*0924*/ 	.word	0x00015e50


	//   ....[248]....
        /*0928*/ 	.word	0x00015ec0


	//   ....[249]....
        /*092c*/ 	.word	0x00015f40


	//   ....[250]....
        /*0930*/ 	.word	0x00015fd0


	//   ....[251]....
        /*0934*/ 	.word	0x00016060


	//   ....[252]....
        /*0938*/ 	.word	0x000160d0


	//   ....[253]....
        /*093c*/ 	.word	0x00016140


	//   ....[254]....
        /*0940*/ 	.word	0x000161b0


	//   ....[255]....
        /*0944*/ 	.word	0x00016230


	//   ....[0]....
        /*0948*/ 	.word	0x000162a0


	//   ....[1]....
        /*094c*/ 	.word	0x00016340


	//   ....[2]....
        /*0950*/ 	.word	0x000163d0


	//   ....[3]....
        /*0954*/ 	.word	0x000164f0


	//----- nvinfo : EIATTR_REG_RECONFIG
	.align		4
.L_1051:
        /*0958*/ 	.byte	0x01, 0x54
	.zero		2


	//----- nvinfo : EIATTR_SYSCALL_OFFSETS
	.align		4
        /*095c*/ 	.byte	0x04, 0x46
        /*095e*/ 	.short	(.L_1053 - .L_1052)


	//   ....[0]....
.L_1052:
        /*0960*/ 	.word	0x00001760


	//   ....[1]....
        /*0964*/ 	.word	0x0000de70


	//   ....[2]....
        /*0968*/ 	.word	0x0000dfc0


	//   ....[3]....
        /*096c*/ 	.word	0x0000e0b0


	//   ....[4]....
        /*0970*/ 	.word	0x0000f040


	//----- nvinfo : EIATTR_MBARRIER_INSTR_OFFSETS
	.align		4
.L_1053:
        /*0974*/ 	.byte	0x04, 0x39
        /*0976*/ 	.short	(.L_1055 - .L_1054)


	//   ....[0]....
.L_1054:
        /*0978*/ 	.word	0x00000180
        /*097c*/ 	.word	0x000000ff
        /*0980*/ 	.word	0x00028800
        /*0984*/ 	.short	0x0100
        /*0986*/ 	.byte	0x08
	.zero		1


	//   ....[1]....
        /*0988*/ 	.word	0x00000190
        /*098c*/ 	.word	0x000000ff
        /*0990*/ 	.word	0x00028820
        /*0994*/ 	.short	0x0100
        /*0996*/ 	.byte	0x08
	.zero		1


	//   ....[2]....
        /*0998*/ 	.word	0x00000280
        /*099c*/ 	.word	0x000000ff
        /*09a0*/ 	.word	0x00028830
        /*09a4*/ 	.short	0x0100
        /*09a6*/ 	.byte	0x08
	.zero		1


	//   ....[3]....
        /*09a8*/ 	.word	0x00000290
        /*09ac*/ 	.word	0x000000ff
        /*09b0*/ 	.word	0x00028840
        /*09b4*/ 	.short	0x0100
        /*09b6*/ 	.byte	0x08
	.zero		1


	//   ....[4]....
        /*09b8*/ 	.word	0x000002a0
        /*09bc*/ 	.word	0x000000ff
        /*09c0*/ 	.word	0x00028838
        /*09c4*/ 	.short	0x0100
        /*09c6*/ 	.byte	0x08
	.zero		1


	//   ....[5]....
        /*09c8*/ 	.word	0x000002b0
        /*09cc*/ 	.word	0x000000ff
        /*09d0*/ 	.word	0x00028848
        /*09d4*/ 	.short	0x0100
        /*09d6*/ 	.byte	0x08
	.zero		1


	//   ....[6]....
        /*09d8*/ 	.word	0x000003e0
        /*09dc*/ 	.word	0x000000ff
        /*09e0*/ 	.word	0x00028850
        /*09e4*/ 	.short	0x0100
        /*09e6*/ 	.byte	0x08
	.zero		1


	//   ....[7]....
        /*09e8*/ 	.word	0x000003f0
        /*09ec*/ 	.word	0x000000ff
        /*09f0*/ 	.word	0x00028860
        /*09f4*/ 	.short	0x0100
        /*09f6*/ 	.byte	0x08
	.zero		1


	//   ....[8]....
        /*09f8*/ 	.word	0x00000400
        /*09fc*/ 	.word	0x000000ff
        /*0a00*/ 	.word	0x00028858
        /*0a04*/ 	.short	0x0100
        /*0a06*/ 	.byte	0x08
	.zero		1


	//   ....[9]....
        /*0a08*/ 	.word	0x00000410
        /*0a0c*/ 	.word	0x000000ff
        /*0a10*/ 	.word	0x00028868
        /*0a14*/ 	.short	0x0100
        /*0a16*/ 	.byte	0x08
	.zero		1


	//   ....[10]....
        /*0a18*/ 	.word	0x00000500
        /*0a1c*/ 	.word	0x000000ff
        /*0a20*/ 	.word	0x00028870
        /*0a24*/ 	.short	0x0100
        /*0a26*/ 	.byte	0x06
	.zero		1


	//   ....[11]....
        /*0a28*/ 	.word	0x00000510
        /*0a2c*/ 	.word	0x000000ff
        /*0a30*/ 	.word	0x00028880
        /*0a34*/ 	.short	0x0100
        /*0a36*/ 	.byte	0x06
	.zero		1


	//   ....[12]....
        /*0a38*/ 	.word	0x00000520
        /*0a3c*/ 	.word	0x000000ff
        /*0a40*/ 	.word	0x00028878
        /*0a44*/ 	.short	0x0100
        /*0a46*/ 	.byte	0x06
	.zero		1


	//   ....[13]....
        /*0a48*/ 	.word	0x00000530
        /*0a4c*/ 	.word	0x000000ff
        /*0a50*/ 	.word	0x00028888
        /*0a54*/ 	.short	0x0100
        /*0a56*/ 	.byte	0x06
	.zero		1


	//   ....[14]....
        /*0a58*/ 	.word	0x00000660
        /*0a5c*/ 	.word	0x000000ff
        /*0a60*/ 	.word	0x00028890
        /*0a64*/ 	.short	0x0100
        /*0a66*/ 	.byte	0x08
	.zero		1


	//   ....[15]....
        /*0a68*/ 	.word	0x00000670
        /*0a6c*/ 	.word	0x000000ff
        /*0a70*/ 	.word	0x000288a0
        /*0a74*/ 	.short	0x0100
        /*0a76*/ 	.byte	0x08
	.zero		1


	//   ....[16]....
        /*0a78*/ 	.word	0x00000680
        /*0a7c*/ 	.word	0x000000ff
        /*0a80*/ 	.word	0x00028898
        /*0a84*/ 	.short	0x0100
        /*0a86*/ 	.byte	0x08
	.zero		1


	//   ....[17]....
        /*0a88*/ 	.word	0x00000690
        /*0a8c*/ 	.word	0x000000ff
        /*0a90*/ 	.word	0x000288a8
        /*0a94*/ 	.short	0x0100
        /*0a96*/ 	.byte	0x08
	.zero		1


	//   ....[18]....
        /*0a98*/ 	.word	0x000007d0
        /*0a9c*/ 	.word	0x000000ff
        /*0aa0*/ 	.word	0x000288b0
        /*0aa4*/ 	.short	0x0100
        /*0aa6*/ 	.byte	0x08
	.zero		1


	//   ....[19]....
        /*0aa8*/ 	.word	0x000007e0
        /*0aac*/ 	.word	0x000000ff
        /*0ab0*/ 	.word	0x000288c0
        /*0ab4*/ 	.short	0x0100
        /*0ab6*/ 	.byte	0x08
	.zero		1


	//   ....[20]....
        /*0ab8*/ 	.word	0x000007f0
        /*0abc*/ 	.word	0x000000ff
        /*0ac0*/ 	.word	0x000288b8
        /*0ac4*/ 	.short	0x0100
        /*0ac6*/ 	.byte	0x08
	.zero		1


	//   ....[21]....
        /*0ac8*/ 	.word	0x00000800
        /*0acc*/ 	.word	0x000000ff
        /*0ad0*/ 	.word	0x000288c8
        /*0ad4*/ 	.short	0x0100
        /*0ad6*/ 	.byte	0x08
	.zero		1


	//   ....[22]....
        /*0ad8*/ 	.word	0x000017e0
        /*0adc*/ 	.word	0x000000ff
        /*0ae0*/ 	.word	0x00028800
        /*0ae4*/ 	.short	0x010a
        /*0ae6*/ 	.byte	0x29
	.zero		1


	//   ....[23]....
        /*0ae8*/ 	.word	0x00001860
        /*0aec*/ 	.word	0x00000000
        /*0af0*/ 	.word	0x00028830
        /*0af4*/ 	.short	0x010a
        /*0af6*/ 	.byte	0x3f
	.zero		1


	//   ....[24]....
        /*0af8*/ 	.word	0x000018a0
        /*0afc*/ 	.word	0x00000000
        /*0b00*/ 	.word	0x00028830
        /*0b04*/ 	.short	0x010a
        /*0b06*/ 	.byte	0x3f
	.zero		1


	//   ....[25]....
        /*0b08*/ 	.word	0x00003450
        /*0b0c*/ 	.word	0x000000ff
        /*0b10*/ 	.word	0x00000000
        /*0b14*/ 	.short	0x0101
        /*0b16*/ 	.byte	0x06
	.zero		1


	//   ....[26]....
        /*0b18*/ 	.word	0x00004540
        /*0b1c*/ 	.word	0x000000ff
        /*0b20*/ 	.word	0x00028830
        /*0b24*/ 	.short	0x010a
        /*0b26*/ 	.byte	0x06
	.zero		1


	//   ....[27]....
        /*0b28*/ 	.word	0x00004580
        /*0b2c*/ 	.word	0x000000ff
        /*0b30*/ 	.word	0x00028830
        /*0b34*/ 	.short	0x010a
        /*0b36*/ 	.byte	0x06
	.zero		1


	//   ....[28]....
        /*0b38*/ 	.word	0x000048d0
        /*0b3c*/ 	.word	0x000000ff
        /*0b40*/ 	.word	0x00028850
        /*0b44*/ 	.short	0x010a
        /*0b46*/ 	.byte	0x06
	.zero		1


	//   ....[29]....
        /*0b48*/ 	.word	0x00004910
        /*0b4c*/ 	.word	0x000000ff
        /*0b50*/ 	.word	0x00028850
        /*0b54*/ 	.short	0x010a
        /*0b56*/ 	.byte	0x06
	.zero		1


	//   ....[30]....
        /*0b58*/ 	.word	0x000054c0
        /*0b5c*/ 	.word	0x000000ff
        /*0b60*/ 	.word	0x00000000
        /*0b64*/ 	.short	0x0101
        /*0b66*/ 	.byte	0x06
	.zero		1


	//   ....[31]....
        /*0b68*/ 	.word	0x00007060
        /*0b6c*/ 	.word	0x000000ff
        /*0b70*/ 	.word	0x00000000
        /*0b74*/ 	.short	0x0101
        /*0b76*/ 	.byte	0x06
	.zero		1


	//   ....[32]....
        /*0b78*/ 	.word	0x00007740
        /*0b7c*/ 	.word	0x000000ff
        /*0b80*/ 	.word	0x00028830
        /*0b84*/ 	.short	0x010a
        /*0b86*/ 	.byte	0x06
	.zero		1


	//   ....[33]....
        /*0b88*/ 	.word	0x00007780
        /*0b8c*/ 	.word	0x000000ff
        /*0b90*/ 	.word	0x00028830
        /*0b94*/ 	.short	0x010a
        /*0b96*/ 	.byte	0x06
	.zero		1


	//   ....[34]....
        /*0b98*/ 	.word	0x00007aa0
        /*0b9c*/ 	.word	0x000000ff
        /*0ba0*/ 	.word	0x00028850
        /*0ba4*/ 	.short	0x010a
        /*0ba6*/ 	.byte	0x06
	.zero		1


	//   ....[35]....
        /*0ba8*/ 	.word	0x00007ae0
        /*0bac*/ 	.word	0x000000ff
        /*0bb0*/ 	.word	0x00028850
        /*0bb4*/ 	.short	0x010a
        /*0bb6*/ 	.byte	0x06
	.zero		1


	//   ....[36]....
        /*0bb8*/ 	.word	0x000083a0
        /*0bbc*/ 	.word	0x000000ff
        /*0bc0*/ 	.word	0x00000000
        /*0bc4*/ 	.short	0x0101
        /*0bc6*/ 	.byte	0x06
	.zero		1


	//   ....[37]....
        /*0bc8*/ 	.word	0x00009890
        /*0bcc*/ 	.word	0x000000ff
        /*0bd0*/ 	.word	0x00000000
        /*0bd4*/ 	.short	0x0101
        /*0bd6*/ 	.byte	0x06
	.zero		1


	//   ....[38]....
        /*0bd8*/ 	.word	0x00009ea0
        /*0bdc*/ 	.word	0x000000ff
        /*0be0*/ 	.word	0x00028850
        /*0be4*/ 	.short	0x010a
        /*0be6*/ 	.byte	0x05
	.zero		1


	//   ....[39]....
        /*0be8*/ 	.word	0x00009ee0
        /*0bec*/ 	.word	0x000000ff
        /*0bf0*/ 	.word	0x00028850
        /*0bf4*/ 	.short	0x010a
        /*0bf6*/ 	.byte	0x05
	.zero		1


	//   ....[40]....
        /*0bf8*/ 	.word	0x0000a450
        /*0bfc*/ 	.word	0x000000ff
        /*0c00*/ 	.word	0x00000000
        /*0c04*/ 	.short	0x0101
        /*0c06*/ 	.byte	0x04
	.zero		1


	//   ....[41]....
        /*0c08*/ 	.word	0x0000b9b0
        /*0c0c*/ 	.word	0x0000001c
        /*0c10*/ 	.word	0x00000000
        /*0c14*/ 	.short	0x0101
        /*0c16*/ 	.byte	0x3f
	.zero		1


	//   ....[42]....
        /*0c18*/ 	.word	0x0000e5c0
        /*0c1c*/ 	.word	0x00000007
        /*0c20*/ 	.word	0x00028840
        /*0c24*/ 	.short	0x010a
        /*0c26*/ 	.byte	0x3f
	.zero		1


	//   ....[43]....
        /*0c28*/ 	.word	0x0000ed40
        /*0c2c*/ 	.word	0x00000007
        /*0c30*/ 	.word	0x00028830
        /*0c34*/ 	.short	0x0107
        /*0c36*/ 	.byte	0x3f
	.zero		1


	//   ....[44]....
        /*0c38*/ 	.word	0x0000ee10
        /*0c3c*/ 	.word	0x00000007
        /*0c40*/ 	.word	0x00028830
        /*0c44*/ 	.short	0x0101
        /*0c46*/ 	.byte	0x3f
	.zero		1


	//   ....[45]....
        /*0c48*/ 	.word	0x0000f930
        /*0c4c*/ 	.word	0x00000016
        /*0c50*/ 	.word	0x00028800
        /*0c54*/ 	.short	0x0107
        /*0c56*/ 	.byte	0x3f
	.zero		1


	//   ....[46]....
        /*0c58*/ 	.word	0x0000fa40
        /*0c5c*/ 	.word	0x00000016
        /*0c60*/ 	.word	0x00028800
        /*0c64*/ 	.short	0x0101
        /*0c66*/ 	.byte	0x3f
	.zero		1


	//   ....[47]....
        /*0c68*/ 	.word	0x0000fa60
        /*0c6c*/ 	.word	0x00000016
        /*0c70*/ 	.word	0x00028820
        /*0c74*/ 	.short	0x010a
        /*0c76*/ 	.byte	0x3f
	.zero		1


	//   ....[48]....
        /*0c78*/ 	.word	0x0000fdf0
        /*0c7c*/ 	.word	0x00000006
        /*0c80*/ 	.word	0x00028840
        /*0c84*/ 	.short	0x010a
        /*0c86*/ 	.byte	0x3f
	.zero		1


	//   ....[49]....
        /*0c88*/ 	.word	0x00010310
        /*0c8c*/ 	.word	0x00000006
        /*0c90*/ 	.word	0x00028830
        /*0c94*/ 	.short	0x0107
        /*0c96*/ 	.byte	0x3f
	.zero		1


	//   ....[50]....
        /*0c98*/ 	.word	0x000103d0
        /*0c9c*/ 	.word	0x00000006
        /*0ca0*/ 	.word	0x00028830
        /*0ca4*/ 	.short	0x0101
        /*0ca6*/ 	.byte	0x3f
	.zero		1


	//   ....[51]....
        /*0ca8*/ 	.word	0x00010440
        /*0cac*/ 	.word	0x00000006
        /*0cb0*/ 	.word	0x00028860
        /*0cb4*/ 	.short	0x010a
        /*0cb6*/ 	.byte	0x3f
	.zero		1


	//   ....[52]....
        /*0cb8*/ 	.word	0x000109c0
        /*0cbc*/ 	.word	0x00000006
        /*0cc0*/ 	.word	0x00028850
        /*0cc4*/ 	.short	0x0107
        /*0cc6*/ 	.byte	0x3f
	.zero		1


	//   ....[53]....
        /*0cc8*/ 	.word	0x00010b20
        /*0ccc*/ 	.word	0x00000006
        /*0cd0*/ 	.word	0x00028850
        /*0cd4*/ 	.short	0x0101
        /*0cd6*/ 	.byte	0x3f
	.zero		1


	//   ....[54]....
        /*0cd8*/ 	.word	0x00010d30
        /*0cdc*/ 	.word	0x00000000
        /*0ce0*/ 	.word	0x00028860
        /*0ce4*/ 	.short	0x010a
        /*0ce6*/ 	.byte	0x3f
	.zero		1


	//   ....[55]....
        /*0ce8*/ 	.word	0x00011260
        /*0cec*/ 	.word	0x00000000
        /*0cf0*/ 	.word	0x00028850
        /*0cf4*/ 	.short	0x0107
        /*0cf6*/ 	.byte	0x3f
	.zero		1


	//   ....[56]....
        /*0cf8*/ 	.word	0x00011320
        /*0cfc*/ 	.word	0x00000000
        /*0d00*/ 	.word	0x00028850
        /*0d04*/ 	.short	0x0101
        /*0d06*/ 	.byte	0x3f
	.zero		1


	//   ....[57]....
        /*0d08*/ 	.word	0x00012050
        /*0d0c*/ 	.word	0x00000004
        /*0d10*/ 	.word	0x00028820
        /*0d14*/ 	.short	0x010a
        /*0d16*/ 	.byte	0x3f
	.zero		1


	//   ....[58]....
        /*0d18*/ 	.word	0x000121d0
        /*0d1c*/ 	.word	0x00000005
        /*0d20*/ 	.word	0x00028840
        /*0d24*/ 	.short	0x010a
        /*0d26*/ 	.byte	0x3f
	.zero		1


	//   ....[59]....
        /*0d28*/ 	.word	0x00012270
        /*0d2c*/ 	.word	0x00000019
        /*0d30*/ 	.word	0x00028840
        /*0d34*/ 	.short	0x010a
        /*0d36*/ 	.byte	0x3f
	.zero		1


	//   ....[60]....
        /*0d38*/ 	.word	0x000122b0
        /*0d3c*/ 	.word	0x00000005
        /*0d40*/ 	.word	0x00028860
        /*0d44*/ 	.short	0x010a
        /*0d46*/ 	.byte	0x3f
	.zero		1


	//   ....[61]....
        /*0d48*/ 	.word	0x000122f0
        /*0d4c*/ 	.word	0x00000019
        /*0d50*/ 	.word	0x00028860
        /*0d54*/ 	.short	0x010a
        /*0d56*/ 	.byte	0x3f
	.zero		1


	//   ....[62]....
        /*0d58*/ 	.word	0x00012360
        /*0d5c*/ 	.word	0x00000003
        /*0d60*/ 	.word	0x00028800
        /*0d64*/ 	.short	0x010a
        /*0d66*/ 	.byte	0x3f
	.zero		1


	//   ....[63]....
        /*0d68*/ 	.word	0x000123b0
        /*0d6c*/ 	.word	0x00000000
        /*0d70*/ 	.word	0x00028830
        /*0d74*/ 	.short	0x010a
        /*0d76*/ 	.byte	0x3f
	.zero		1


	//   ....[64]....
        /*0d78*/ 	.word	0x00012410
        /*0d7c*/ 	.word	0x00000007
        /*0d80*/ 	.word	0x00028830
        /*0d84*/ 	.short	0x010a
        /*0d86*/ 	.byte	0x3f
	.zero		1


	//   ....[65]....
        /*0d88*/ 	.word	0x00012470
        /*0d8c*/ 	.word	0x00000007
        /*0d90*/ 	.word	0x00028850
        /*0d94*/ 	.short	0x010a
        /*0d96*/ 	.byte	0x3f
	.zero		1


	//   ....[66]....
        /*0d98*/ 	.word	0x000124d0
        /*0d9c*/ 	.word	0x00000005
        /*0da0*/ 	.word	0x00028830
        /*0da4*/ 	.short	0x010a
        /*0da6*/ 	.byte	0x3f
	.zero		1


	//   ....[67]....
        /*0da8*/ 	.word	0x00012530
        /*0dac*/ 	.word	0x00000005
        /*0db0*/ 	.word	0x00028850
        /*0db4*/ 	.short	0x010a
        /*0db6*/ 	.byte	0x3f
	.zero		1


	//   ....[68]....
        /*0db8*/ 	.word	0x00012590
        /*0dbc*/ 	.word	0x00000006
        /*0dc0*/ 	.word	0x00028850
        /*0dc4*/ 	.short	0x010a
        /*0dc6*/ 	.byte	0x3f
	.zero		1


	//   ....[69]....
        /*0dc8*/ 	.word	0x000126b0
        /*0dcc*/ 	.word	0x00000007
        /*0dd0*/ 	.word	0x00028840
        /*0dd4*/ 	.short	0x010a
        /*0dd6*/ 	.byte	0x3f
	.zero		1


	//   ....[70]....
        /*0dd8*/ 	.word	0x00013c60
        /*0ddc*/ 	.word	0x00000016
        /*0de0*/ 	.word	0x00028820
        /*0de4*/ 	.short	0x010a
        /*0de6*/ 	.byte	0x3f
	.zero		1


	//   ....[71]....
        /*0de8*/ 	.word	0x00013cb0
        /*0dec*/ 	.word	0x00000006
        /*0df0*/ 	.word	0x00028840
        /*0df4*/ 	.short	0x010a
        /*0df6*/ 	.byte	0x3f
	.zero		1


	//   ....[72]....
        /*0df8*/ 	.word	0x00014630
        /*0dfc*/ 	.word	0x00000006
        /*0e00*/ 	.word	0x00028860
        /*0e04*/ 	.short	0x010a
        /*0e06*/ 	.byte	0x3f
	.zero		1


	//   ....[73]....
        /*0e08*/ 	.word	0x000150a0
        /*0e0c*/ 	.word	0x00000000
        /*0e10*/ 	.word	0x00028860
        /*0e14*/ 	.short	0x010a
        /*0e16*/ 	.byte	0x3f
	.zero		1


	//   ....[74]....
        /*0e18*/ 	.word	0x00016410
        /*0e1c*/ 	.word	0x00000004
        /*0e20*/ 	.word	0x00028820
        /*0e24*/ 	.short	0x010a
        /*0e26*/ 	.byte	0x3f
	.zero		1


	//   ....[75]....
        /*0e28*/ 	.word	0x000165b0
        /*0e2c*/ 	.word	0x00000005
        /*0e30*/ 	.word	0x00028840
        /*0e34*/ 	.short	0x010a
        /*0e36*/ 	.byte	0x3f
	.zero		1


	//   ....[76]....
        /*0e38*/ 	.word	0x00016600
        /*0e3c*/ 	.word	0x00000019
        /*0e40*/ 	.word	0x00028840
        /*0e44*/ 	.short	0x010a
        /*0e46*/ 	.byte	0x3f
	.zero		1


	//   ....[77]....
        /*0e48*/ 	.word	0x00016650
        /*0e4c*/ 	.word	0x00000005
        /*0e50*/ 	.word	0x00028860
        /*0e54*/ 	.short	0x010a
        /*0e56*/ 	.byte	0x3f
	.zero		1


	//----- nvinfo : EIATTR_NUM_MBARRIERS
	.align		4
.L_1055:
        /*0e58*/ 	.byte	0x03, 0x38
        /*0e5a*/ 	.short	0x0016


	//----- nvinfo : EIATTR_EXIT_INSTR_OFFSETS
	.align		4
        /*0e5c*/ 	.byte	0x04, 0x1c
        /*0e5e*/ 	.short	(.L_1057 - .L_1056)


	//   ....[0]....
.L_1056:
        /*0e60*/ 	.word	0x000009b0


	//   ....[1]....
        /*0e64*/ 	.word	0x0000c940


	//   ....[2]....
        /*0e68*/ 	.word	0x00012340


	//----- nvinfo : EIATTR_MAX_THREADS
	.align		4
.L_1057:
        /*0e6c*/ 	.byte	0x04, 0x05
        /*0e6e*/ 	.short	(.L_1059 - .L_1058)
.L_1058:
        /*0e70*/ 	.word	0x00000180
        /*0e74*/ 	.word	0x00000001
        /*0e78*/ 	.word	0x00000001


	//----- nvinfo : EIATTR_CRS_STACK_SIZE
	.align		4
.L_1059:
        /*0e7c*/ 	.byte	0x04, 0x1e
        /*0e7e*/ 	.short	(.L_1061 - .L_1060)
.L_1060:
        /*0e80*/ 	.word	0x00000000


	//----- nvinfo : EIATTR_CBANK_PARAM_SIZE
	.align		4
.L_1061:
        /*0e84*/ 	.byte	0x03, 0x19
        /*0e86*/ 	.short	0x0af0


	//----- nvinfo : EIATTR_PARAM_CBANK
	.align		4
        /*0e88*/ 	.byte	0x04, 0x0a
        /*0e8a*/ 	.short	(.L_1063 - .L_1062)
	.align		4
.L_1062:
        /*0e8c*/ 	.word	index@(.nv.constant0._ZN7cutlass13device_kernelIN5flash11enable_sm90INS1_16FlashAttnFwdSm90INS1_25CollectiveMainloopFwdSm90ILi2EN4cute5tupleIJNS5_1CILi1EEES8_S8_EEENS6_IJNS7_ILi128EEESA_SA_EEELi128ENS_6half_tEfNS_4arch4Sm90ELb1ELb0ELb1ELb1ELb1ELb0ELb0ELb1ELb1ELb1ELb0ELb0EEENS1_21CollectiveEpilogueFwdISB_S9_SC_SE_Li256ELb1ELb1ELb0ELb0EEENS1_36VarlenDynamicPersistentTileSchedulerILi128ELi128ELi256ELi128ELb0ELb1ELb1ELb1ELb1ELb1EEEEEEEEEvNT_6ParamsE)
        /*0e90*/ 	.short	0x0210
        /*0e92*/ 	.short	0x0af0


	//----- nvinfo : EIATTR_SW_WAR
	.align		4
.L_1063:
        /*0e94*/ 	.byte	0x04, 0x36
        /*0e96*/ 	.short	(.L_1065 - .L_1064)
.L_1064:
        /*0e98*/ 	.word	0x00000008
.L_1065:


//--------------------- .nv.info._ZN7cutlass13device_kernelIN5flash11enable_sm90INS1_16FlashAttnFwdSm90INS1_25CollectiveMainloopFwdSm90ILi2EN4cute5tupleIJNS5_1CILi1EEES8_S8_EEENS6_IJNS7_ILi128EEESA_SA_EEELi128ENS_6half_tEfNS_4arch4Sm90ELb1ELb0ELb1ELb1ELb1ELb1ELb0ELb1ELb1ELb1ELb0ELb0EEENS1_21CollectiveEpilogueFwdISB_S9_SC_SE_Li256ELb1ELb1ELb0ELb0EEENS1_36VarlenDynamicPersistentTileSchedulerILi128ELi128ELi256ELi128ELb0ELb1ELb1ELb1ELb1ELb1EEEEEEEEEvNT_6ParamsE --------------------------
	.section	.nv.info._ZN7cutlass13device_kernelIN5flash11enable_sm90INS1_16FlashAttnFwdSm90INS1_25CollectiveMainloopFwdSm90ILi2EN4cute5tupleIJNS5_1CILi1EEES8_S8_EEENS6_IJNS7_ILi128EEESA_SA_EEELi128ENS_6half_tEfNS_4arch4Sm90ELb1ELb0ELb1ELb1ELb1ELb1ELb0ELb1ELb1ELb1ELb0ELb0EEENS1_21CollectiveEpilogueFwdISB_S9_SC_SE_Li256ELb1ELb1ELb0ELb0EEENS1_36VarlenDynamicPersistentTileSchedulerILi128ELi128ELi256ELi128ELb0ELb1ELb1ELb1ELb1ELb1EEEEEEEEEvNT_6ParamsE,"",@"SHT_CUDA_INFO"
	.sectionflags	@""
	.align	4


	//----- nvinfo : EIATTR_CUDA_API_VERSION
	.align		4
        /*0000*/ 	.byte	0x04, 0x37
        /*0002*/ 	.short	(.L_1067 - .L_1066)
.L_1066:
        /*0004*/ 	.word	0x00000082


	//----- nvinfo : EIATTR_KPARAM_INFO
	.align		4
.L_1067:
        /*0008*/ 	.byte	0x04, 0x17
        /*000a*/ 	.short	(.L_1069 - .L_1068)
.L_1068:
        /*000c*/ 	.word	0x00000000
        /*0010*/ 	.short	0x0000
        /*0012*/ 	.short	0x0070
        /*0014*/ 	.byte	0x00, 0xf0, 0x01, 0x2a


	//----- nvinfo : EIATTR_SPARSE_MMA_MASK
	.align		4
.L_1069:
        /*0018*/ 	.byte	0x03, 0x50
        /*001a*/ 	.short	0x0000


	//----- nvinfo : EIATTR_MAXREG_COUNT
	.align		4
        /*001c*/ 	.byte	0x03, 0x1b
        /*001e*/ 	.short	0x00a8


	//----- nvinfo : EIATTR_NUM_BARRIERS
	.align		4
        /*0020*/ 	.byte	0x02, 0x4c
        /*0022*/ 	.byte	0x10
	.zero		1


	//----- nvinfo : EIATTR_EXTERNS
	.align		4
        /*0024*/ 	.byte	0x04, 0x0f
        /*0026*/ 	.short	(.L_1071 - .L_1070)


	//   ....[0]....
	.align		4
.L_1070:
        /*0028*/ 	.word	index@(__assertfail)


	//----- nvinfo : EIATTR_ANNOTATIONS
	.align		4
.L_1071:
        /*002c*/ 	.byte	0x04, 0x55
        /*002e*/ 	.short	(.L_1073 - .L_1072)


	//   ....[0]....
.L_1072:
        /* <DEDUP_REMOVED lines=16> */


	//----- nvinfo : EIATTR_MERCURY_ISA_VERSION
	.align		4
.L_1073:
        /*0118*/ 	.byte	0x03, 0x5f
        /*011a*/ 	.short	0x0101


	//----- nvinfo : EIATTR_UNUSED_LOAD_BYTE_OFFSET
	.align		4
        /*011c*/ 	.byte	0x04, 0x44
        /*011e*/ 	.short	(.L_1075 - .L_1074)


	//   ....[0]....
.L_1074:
        /*0120*/ 	.word	0x00000a60
        /*0124*/ 	.word	0x0000fff0


	//   ....[1]....
        /*0128*/ 	.word	0x00016cf0
        /*012c*/ 	.word	0x0000fff0


	//----- nvinfo : EIATTR_INT_WARP_WIDE_INSTR_OFFSETS
	.align		4
.L_1075:
        /*0130*/ 	.byte	0x04, 0x31
        /*0132*/ 	.short	(.L_1077 - .L_1076)


	//   ....[0]....
.L_1076:
        /*0134*/ 	.word	0x00000130


	//   ....[1]....
        /*0138*/ 	.word	0x00000170


	//   ....[2]....
        /*013c*/ 	.word	0x000001e0


	//   ....[3]....
        /*0140*/ 	.word	0x0001b2b0


	//   ....[4]....
        /*0144*/ 	.word	0x0001b340


	//   ....[5]....
        /*0148*/ 	.word	0x0001e250


	//   ....[6]....
        /*014c*/ 	.word	0x0001e2e0


	//----- nvinfo : EIATTR_COOP_GROUP_MASK_REGIDS
	.align		4
.L_1077:
        /*0150*/ 	.byte	0x04, 0x29
        /*0152*/ 	.short	(.L_1079 - .L_1078)


	//   ....[0]....
.L_1078:
        /*0154*/ 	.word	0xffffffff


	//   ....[1]....
        /*0158*/ 	.word	0xffffffff


	//   ....[2]....
        /*015c*/ 	.word	0xffffffff


	//   ....[3]....
        /*0160*/ 	.word	0xffffffff


	//   ....[4]....
        /*0164*/ 	.word	0xffffffff


	//   ....[5]....
        /*0168*/ 	.word	0xffffffff


	//   ....[6]....
        /*016c*/ 	.word	0xffffffff


	//   ....[7]....
        /*0170*/ 	.word	0xffffffff


	//   ....[8]....
        /*0174*/ 	.word	0xffffffff


	//   ....[9]....
        /*0178*/ 	.word	0xffffffff


	//   ....[10]....
        /*017c*/ 	.word	0xffffffff


	//   ....[11]....
        /*0180*/ 	.word	0xffffffff


	//   ....[12]....
        /*0184*/ 	.word	0xffffffff


	//   ....[13]....
        /*0188*/ 	.word	0xffffffff


	//   ....[14]....
        /*018c*/ 	.word	0xffffffff


	//   ....[15]....
        /*0190*/ 	.word	0xffffffff


	//   ....[16]....
        /*0194*/ 	.word	0xffffffff


	//   ....[17]....
        /*0198*/ 	.word	0xffffffff


	//   ....[18]....
        /*019c*/ 	.word	0xffffffff


	//   ....[19]....
        /*01a0*/ 	.word	0xffffffff


	//   ....[20]....
        /*01a4*/ 	.word	0xffffffff


	//   ....[21]....
        /*01a8*/ 	.word	0xffffffff


	//   ....[22]....
        /*01ac*/ 	.word	0xffffffff


	//   ....[23]....
        /*01b0*/ 	.word	0xffffffff


	//   ....[24]....
        /*01b4*/ 	.word	0xffffffff


	//   ....[25]....
        /*01b8*/ 	.word	0xffffffff


	//   ....[26]....
        /*01bc*/ 	.word	0xffffffff


	//   ....[27]....
        /*01c0*/ 	.word	0xffffffff


	//   ....[28]....
        /*01c4*/ 	.word	0xffffffff


	//   ....[29]....
        /*01c8*/ 	.word	0xffffffff


	//   ....[30]....
        /*01cc*/ 	.word	0xffffffff


	//   ....[31]....
        /*01d0*/ 	.word	0xffffffff


	//   ....[32]....
        /*01d4*/ 	.word	0xffffffff


	//   ....[33]....
        /*01d8*/ 	.word	0xffffffff


	//   ....[34]....
        /*01dc*/ 	.word	0xffffffff


	//   ....[35]....
        /*01e0*/ 	.word	0xffffffff


	//   ....[36]....
        /*01e4*/ 	.word	0xffffffff


	//   ....[37]....
        /*01e8*/ 	.word	0xffffffff


	//   ....[38]....
        /*01ec*/ 	.word	0xffffffff


	//   ....[39]....
        /*01f0*/ 	.word	0xffffffff


	//   ....[40]....
        /*01f4*/ 	.word	0xffffffff


	//   ....[41]....
        /*01f8*/ 	.word	0xffffffff


	//   ....[42]....
        /*01fc*/ 	.word	0xffffffff


	//   ....[43]....
        /*0200*/ 	.word	0xffffffff


	//   ....[44]....
        /*0204*/ 	.word	0xffffffff


	//   ....[45]....
        /*0208*/ 	.word	0xffffffff


	//   ....[46]....
        /*020c*/ 	.word	0xffffffff


	//   ....[47]....
        /*0210*/ 	.word	0xffffffff


	//   ....[48]....
        /*0214*/ 	.word	0xffffffff


	//   ....[49]....
        /*0218*/ 	.word	0xffffffff


	//   ....[50]....
        /*021c*/ 	.word	0xffffffff


	//   ....[51]....
        /*0220*/ 	.word	0xffffffff


	//   ....[52]....
        /*0224*/ 	.word	0xffffffff


	//   ....[53]....
        /*0228*/ 	.word	0xffffffff


	//   ....[54]....
        /*022c*/ 	.word	0xffffffff


	//   ....[55]....
        /*0230*/ 	.word	0xffffffff


	//   ....[56]....
        /*0234*/ 	.word	0xffffffff


	//   ....[57]....
        /*0238*/ 	.word	0xffffffff


	//   ....[58]....
        /*023c*/ 	.word	0xffffffff


	//   ....[59]....
        /*0240*/ 	.word	0xffffffff


	//   ....[60]....
        /*0244*/ 	.word	0xffffffff


	//   ....[61]....
        /*0248*/ 	.word	0xffffffff


	//   ....[62]....
        /*024c*/ 	.word	0xffffffff


	//   ....[63]....
        /*0250*/ 	.word	0xffffffff


	//   ....[64]....
        /*0254*/ 	.word	0xffffffff


	//   ....[65]....
        /*0258*/ 	.word	0xffffffff


	//   ....[66]....
        /*025c*/ 	.word	0xffffffff


	//   ....[67]....
        /*0260*/ 	.word	0xffffffff


	//   ....[68]....
        /*0264*/ 	.word	0xffffffff


	//   ....[69]....
        /*0268*/ 	.word	0xffffffff


	//   ....[70]....
        /*026c*/ 	.word	0xffffffff


	//   ....[71]....
        /*0270*/ 	.word	0xffffffff


	//   ....[72]....
        /*0274*/ 	.word	0xffffffff


	//   ....[73]....
        /*0278*/ 	.word	0xffffffff


	//   ....[74]....
        /*027c*/ 	.word	0xffffffff


	//   ....[75]....
        /*0280*/ 	.word	0xffffffff


	//   ....[76]....
        /*0284*/ 	.word	0xffffffff


	//   ....[77]....
        /*0288*/ 	.word	0xffffffff


	//   ....[78]....
        /*028c*/ 	.word	0xffffffff


	//   ....[79]....
        /*0290*/ 	.word	0xffffffff


	//   ....[80]....
        /*0294*/ 	.word	0xffffffff


	//   ....[81]....
        /*0298*/ 	.word	0xffffffff


	//   ....[82]....
        /*029c*/ 	.word	0xffffffff


	//   ....[83]....
        /*02a0*/ 	.word	0xffffffff


	//   ....[84]....
        /*02a4*/ 	.word	0xffffffff


	//   ....[85]....
        /*02a8*/ 	.word	0xffffffff


	//   ....[86]....
        /*02ac*/ 	.word	0xffffffff


	//   ....[87]....
        /*02b0*/ 	.word	0xffffffff


	//   ....[88]....
        /*02b4*/ 	.word	0xffffffff


	//   ....[89]....
        /*02b8*/ 	.word	0xffffffff


	//   ....[90]....
        /*02bc*/ 	.word	0xffffffff


	//   ....[91]....
        /*02c0*/ 	.word	0xffffffff


	//   ....[92]....
        /*02c4*/ 	.word	0xffffffff


	//   ....[93]....
        /*02c8*/ 	.word	0xffffffff


	//   ....[94]....
        /*02cc*/ 	.word	0xffffffff


	//   ....[95]....
        /*02d0*/ 	.word	0xffffffff


	//   ....[96]....
        /*02d4*/ 	.word	0xffffffff


	//   ....[97]....
        /*02d8*/ 	.word	0xffffffff


	//   ....[98]....
        /*02dc*/ 	.word	0xffffffff


	//   ....[99]....
        /*02e0*/ 	.word	0xffffffff


	//   ....[100]....
        /*02e4*/ 	.word	0xffffffff


	//   ....[101]....
        /*02e8*/ 	.word	0xffffffff


	//   ....[102]....
        /*02ec*/ 	.word	0xffffffff


	//   ....[103]....
        /*02f0*/ 	.word	0xffffffff


	//   ....[104]....
        /*02f4*/ 	.word	0xffffffff


	//   ....[105]....
        /*02f8*/ 	.word	0xffffffff


	//   ....[106]....
        /*02fc*/ 	.word	0xffffffff


	//   ....[107]....
        /*0300*/ 	.word	0xffffffff


	//   ....[108]....
        /*0304*/ 	.word	0xffffffff


	//   ....[109]....
        /*0308*/ 	.word	0xffffffff


	//   ....[110]....
        /*030c*/ 	.word	0xffffffff


	//   ....[111]....
        /*0310*/ 	.word	0xffffffff


	//   ....[112]....
        /*0314*/ 	.word	0xffffffff


	//   ....[113]....
        /*0318*/ 	.word	0xffffffff


	//   ....[114]....
        /*031c*/ 	.word	0xffffffff


	//   ....[115]....
        /*0320*/ 	.word	0xffffffff


	//   ....[116]....
        /*0324*/ 	.word	0xffffffff


	//   ....[117]....
        /*0328*/ 	.word	0xffffffff


	//   ....[118]....
        /*032c*/ 	.word	0xffffffff


	//   ....[119]....
        /*0330*/ 	.word	0xffffffff


	//   ....[120]....
        /*0334*/ 	.word	0xffffffff


	//   ....[121]....
        /*0338*/ 	.word	0xffffffff


	//   ....[122]....
        /*033c*/ 	.word	0xffffffff


	//   ....[123]....
        /*0340*/ 	.word	0xffffffff


	//   ....[124]....
        /*0344*/ 	.word	0xffffffff


	//   ....[125]....
        /*0348*/ 	.word	0xffffffff


	//   ....[126]....
        /*034c*/ 	.word	0xffffffff


	//   ....[127]....
        /*0350*/ 	.word	0xffffffff


	//   ....[128]....
        /*0354*/ 	.word	0xffffffff


	//   ....[129]....
        /*0358*/ 	.word	0xffffffff


	//   ....[130]....
        /*035c*/ 	.word	0xffffffff


	//   ....[131]....
        /*0360*/ 	.word	0xffffffff


	//   ....[132]....
        /*0364*/ 	.word	0xffffffff


	//   ....[133]....
        /*0368*/ 	.word	0xffffffff


	//   ....[134]....
        /*036c*/ 	.word	0xffffffff


	//   ....[135]....
        /*0370*/ 	.word	0xffffffff


	//   ....[136]....
        /*0374*/ 	.word	0xffffffff


	//   ....[137]....
        /*0378*/ 	.word	0xffffffff


	//   ....[138]....
        /*037c*/ 	.word	0xffffffff


	//   ....[139]....
        /*0380*/ 	.word	0xffffffff


	//   ....[140]....
        /*0384*/ 	.word	0xffffffff


	//   ....[141]....
        /*0388*/ 	.word	0xffffffff


	//   ....[142]....
        /*038c*/ 	.word	0xffffffff


	//   ....[143]....
        /*0390*/ 	.word	0xffffffff


	//   ....[144]....
        /*0394*/ 	.word	0xffffffff


	//   ....[145]....
        /*0398*/ 	.word	0xffffffff


	//   ....[146]....
        /*039c*/ 	.word	0xffffffff


	//   ....[147]....
        /*03a0*/ 	.word	0xffffffff


	//   ....[148]....
        /*03a4*/ 	.word	0xffffffff


	//   ....[149]....
        /*03a8*/ 	.word	0xffffffff


	//   ....[150]....
        /*03ac*/ 	.word	0xffffffff


	//   ....[151]....
        /*03b0*/ 	.word	0xffffffff


	//   ....[152]....
        /*03b4*/ 	.word	0xffffffff


	//   ....[153]....
        /*03b8*/ 	.word	0xffffffff


	//   ....[154]....
        /*03bc*/ 	.word	0xffffffff


	//   ....[155]....
        /*03c0*/ 	.word	0xffffffff


	//   ....[156]....
        /*03c4*/ 	.word	0xffffffff


	//   ....[157]....
        /*03c8*/ 	.word	0xffffffff


	//   ....[158]....
        /*03cc*/ 	.word	0xffffffff


	//   ....[159]....
        /*03d0*/ 	.word	0xffffffff


	//   ....[160]....
        /*03d4*/ 	.word	0xffffffff


	//   ....[161]....
        /*03d8*/ 	.word	0xffffffff


	//   ....[162]....
        /*03dc*/ 	.word	0xffffffff


	//   ....[163]....
        /*03e0*/ 	.word	0xffffffff


	//   ....[164]....
        /*03e4*/ 	.word	0xffffffff


	//   ....[165]....
        /*03e8*/ 	.word	0xffffffff


	//   ....[166]....
        /*03ec*/ 	.word	0xffffffff


	//   ....[167]....
        /*03f0*/ 	.word	0xffffffff


	//   ....[168]....
        /*03f4*/ 	.word	0xffffffff


	//   ....[169]....
        /*03f8*/ 	.word	0xffffffff


	//   ....[170]....
        /*03fc*/ 	.word	0xffffffff


	//   ....[171]....
        /*0400*/ 	.word	0xffffffff


	//   ....[172]....
        /*0404*/ 	.word	0xffffffff


	//   ....[173]....
        /*0408*/ 	.word	0xffffffff


	//   ....[174]....
        /*040c*/ 	.word	0xffffffff


	//   ....[175]....
        /*0410*/ 	.word	0xffffffff


	//   ....[176]....
        /*0414*/ 	.word	0xffffffff


	//   ....[177]....
        /*0418*/ 	.word	0xffffffff


	//   ....[178]....
        /*041c*/ 	.word	0xffffffff


	//   ....[179]....
        /*0420*/ 	.word	0xffffffff


	//   ....[180]....
        /*0424*/ 	.word	0xffffffff


	//   ....[181]....
        /*0428*/ 	.word	0xffffffff


	//   ....[182]....
        /*042c*/ 	.word	0xffffffff


	//   ....[183]....
        /*0430*/ 	.word	0xffffffff


	//   ....[184]....
        /*0434*/ 	.word	0xffffffff


	//   ....[185]....
        /*0438*/ 	.word	0xffffffff


	//   ....[186]....
        /*043c*/ 	.word	0xffffffff


	//   ....[187]....
        /*0440*/ 	.word	0xffffffff


	//   ....[188]....
        /*0444*/ 	.word	0xffffffff


	//   ....[189]....
        /*0448*/ 	.word	0xffffffff


	//   ....[190]....
        /*044c*/ 	.word	0xffffffff


	//   ....[191]....
        /*0450*/ 	.word	0xffffffff


	//   ....[192]....
        /*0454*/ 	.word	0xffffffff


	//   ....[193]....
        /*0458*/ 	.word	0xffffffff


	//   ....[194]....
        /*045c*/ 	.word	0xffffffff


	//   ....[195]....
        /*0460*/ 	.word	0xffffffff


	//   ....[196]....
        /*0464*/ 	.word	0xffffffff


	//   ....[197]....
        /*0468*/ 	.word	0xffffffff


	//   ....[198]....
        /*046c*/ 	.word	0xffffffff


	//   ....[199]....
        /*0470*/ 	.word	0xffffffff


	//   ....[200]....
        /*0474*/ 	.word	0xffffffff


	//   ....[201]....
        /*0478*/ 	.word	0xffffffff


	//   ....[202]....
        /*047c*/ 	.word	0xffffffff


	//   ....[203]....
        /*0480*/ 	.word	0xffffffff


	//   ....[204]....
        /*0484*/ 	.word	0xffffffff


	//   ....[205]....
        /*0488*/ 	.word	0xffffffff


	//   ....[206]....
        /*048c*/ 	.word	0xffffffff


	//   ....[207]....
        /*0490*/ 	.word	0xffffffff


	//   ....[208]....
        /*0494*/ 	.word	0xffffffff


	//   ....[209]....
        /*0498*/ 	.word	0xffffffff


	//   ....[210]....
        /*049c*/ 	.word	0xffffffff


	//   ....[211]....
        /*04a0*/ 	.word	0xffffffff


	//   ....[212]....
        /*04a4*/ 	.word	0xffffffff


	//   ....[213]....
        /*04a8*/ 	.word	0xffffffff


	//   ....[214]....
        /*04ac*/ 	.word	0xffffffff


	//   ....[215]....
        /*04b0*/ 	.word	0xffffffff


	//   ....[216]....
        /*04b4*/ 	.word	0xffffffff


	//   ....[217]....
        /*04b8*/ 	.word	0xffffffff


	//   ....[218]....
        /*04bc*/ 	.word	0xffffffff


	//   ....[219]....
        /*04c0*/ 	.word	0xffffffff


	//   ....[220]....
        /*04c4*/ 	.word	0xffffffff


	//   ....[221]....
        /*04c8*/ 	.word	0xffffffff


	//   ....[222]....
        /*04cc*/ 	.word	0xffffffff


	//   ....[223]....
        /*04d0*/ 	.word	0xffffffff


	//   ....[224]....
        /*04d4*/ 	.word	0xffffffff


	//   ....[225]....
        /*04d8*/ 	.word	0xffffffff


	//   ....[226]....
        /*04dc*/ 	.word	0xffffffff


	//   ....[227]....
        /*04e0*/ 	.word	0x0500000f


	//   ....[228]....
        /*04e4*/ 	.word	0x0500000f


	//   ....[229]....
        /*04e8*/ 	.word	0x0500000f


	//   ....[230]....
        /*04ec*/ 	.word	0x0500000f


	//   ....[231]....
        /*04f0*/ 	.word	0x0500000f


	//   ....[232]....
        /*04f4*/ 	.word	0x0500000f


	//   ....[233]....
        /*04f8*/ 	.word	0x0500000f


	//   ....[234]....
        /*04fc*/ 	.word	0x0500000f


	//   ....[235]....
        /*0500*/ 	.word	0x0500000f


	//   ....[236]....
        /*0504*/ 	.word	0x0500000f


	//   ....[237]....
        /*0508*/ 	.word	0x0500000f


	//   ....[238]....
        /*050c*/ 	.word	0x0500000f


	//   ....[239]....
        /*0510*/ 	.word	0x0500000f


	//   ....[240]....
        /*0514*/ 	.word	0x0500000f


	//   ....[241]....
        /*0518*/ 	.word	0x0500000f


	//   ....[242]....
        /*051c*/ 	.word	0x0500000f


	//   ....[243]....
        /*0520*/ 	.word	0x0500000f


	//   ....[244]....
        /*0524*/ 	.word	0x0500000f


	//   ....[245]....
        /*0528*/ 	.word	0x0500000f


	//   ....[246]....
        /*052c*/ 	.word	0x0500000f


	//   ....[247]....
        /*0530*/ 	.word	0x0500000f


	//   ....[248]....
        /*0534*/ 	.word	0x0500000f


	//   ....[249]....
        /*0538*/ 	.word	0x0500000f


	//   ....[250]....
        /*053c*/ 	.word	0x0500000f


	//   ....[251]....
        /*0540*/ 	.word	0x0500000f


	//   ....[252]....
        /*0544*/ 	.word	0x0500000f


	//   ....[253]....
        /*0548*/ 	.word	0x0500000f


	//   ....[254]....
        /*054c*/ 	.word	0x0500000f


	//   ....[255]....
        /*0550*/ 	.word	0x0500000f


	//   ....[0]....
        /*0554*/ 	.word	0x0500000f


	//   ....[1]....
        /*0558*/ 	.word	0x0500000f


	//   ....[2]....
        /*055c*/ 	.word	0x0500000f


	//   ....[3]....
        /*0560*/ 	.word	0x0500000f


	//   ....[4]....
        /*0564*/ 	.word	0x0500000f


	//   ....[5]....
        /*0568*/ 	.word	0x0500000f


	//   ....[6]....
        /*056c*/ 	.word	0x0500000f


	//   ....[7]....
        /*0570*/ 	.word	0x0500000f


	//   ....[8]....
        /*0574*/ 	.word	0x0500000f


	//   ....[9]....
        /*0578*/ 	.word	0x0500000f


	//   ....[10]....
        /*057c*/ 	.word	0x0500000f


	//   ....[11]....
        /*0580*/ 	.word	0x0500000f


	//   ....[12]....
        /*0584*/ 	.word	0x0500000f


	//   ....[13]....
        /*0588*/ 	.word	0x0500000f


	//   ....[14]....
        /*058c*/ 	.word	0x0500000f


	//   ....[15]....
        /*0590*/ 	.word	0x0500000f


	//   ....[16]....
        /*0594*/ 	.word	0x0500000f


	//   ....[17]....
        /*0598*/ 	.word	0x0500000f


	//   ....[18]....
        /*059c*/ 	.word	0x0500000f


	//   ....[19]....
        /*05a0*/ 	.word	0x0500000f


	//   ....[20]....
        /*05a4*/ 	.word	0x0500000f


	//   ....[21]....
        /*05a8*/ 	.word	0x0500000f


	//   ....[22]....
        /*05ac*/ 	.word	0x0500000f


	//   ....[23]....
        /*05b0*/ 	.word	0x0500000f


	//   ....[24]....
        /*05b4*/ 	.word	0x0500000f


	//   ....[25]....
        /*05b8*/ 	.word	0x0500000f


	//   ....[26]....
        /*05bc*/ 	.word	0x0500000f


	//   ....[27]....
        /*05c0*/ 	.word	0x0500000f


	//   ....[28]....
        /*05c4*/ 	.word	0x0500000f


	//   ....[29]....
        /*05c8*/ 	.word	0x0500000f


	//   ....[30]....
        /*05cc*/ 	.word	0x0500000f


	//   ....[31]....
        /*05d0*/ 	.word	0x0500000f


	//   ....[32]....
        /*05d4*/ 	.word	0x0500000f


	//   ....[33]....
        /*05d8*/ 	.word	0x0500000f


	//   ....[34]....
        /*05dc*/ 	.word	0x0500000f


	//   ....[35]....
        /*05e0*/ 	.word	0x0500000f


	//   ....[36]....
        /*05e4*/ 	.word	0x0500000f


	//   ....[37]....
        /*05e8*/ 	.word	0x0500000f


	//   ....[38]....
        /*05ec*/ 	.word	0x0500000f


	//   ....[39]....
        /*05f0*/ 	.word	0x0500000f


	//   ....[40]....
        /*05f4*/ 	.word	0x0500000f


	//   ....[41]....
        /*05f8*/ 	.word	0x0500000f


	//   ....[42]....
        /*05fc*/ 	.word	0x0500000f


	//   ....[43]....
        /*0600*/ 	.word	0x0500000f


	//   ....[44]....
        /*0604*/ 	.word	0x0500000f


	//   ....[45]....
        /*0608*/ 	.word	0x0500000f


	//   ....[46]....
        /*060c*/ 	.word	0x0500000f


	//   ....[47]....
        /*0610*/ 	.word	0x0500000f


	//   ....[48]....
        /*0614*/ 	.word	0x0500000f


	//   ....[49]....
        /*0618*/ 	.word	0x0500000f


	//   ....[50]....
        /*061c*/ 	.word	0x0500000f


	//   ....[51]....
        /*0620*/ 	.word	0x0500000f


	//   ....[52]....
        /*0624*/ 	.word	0x0500000f


	//   ....[53]....
        /*0628*/ 	.word	0x0500000f


	//   ....[54]....
        /*062c*/ 	.word	0x0500000f


	//   ....[55]....
        /*0630*/ 	.word	0x0500000f


	//   ....[56]....
        /*0634*/ 	.word	0x0500000f


	//   ....[57]....
        /*0638*/ 	.word	0x0500000f


	//   ....[58]....
        /*063c*/ 	.word	0x0500000f


	//   ....[59]....
        /*0640*/ 	.word	0x0500000f


	//   ....[60]....
        /*0644*/ 	.word	0x0500000f


	//   ....[61]....
        /*0648*/ 	.word	0x0500000f


	//   ....[62]....
        /*064c*/ 	.word	0x0500000f


	//   ....[63]....
        /*0650*/ 	.word	0x0500000f


	//   ....[64]....
        /*0654*/ 	.word	0x0500000f


	//   ....[65]....
        /*0658*/ 	.word	0x0500000f


	//   ....[66]....
        /*065c*/ 	.word	0x0500000f


	//   ....[67]....
        /*0660*/ 	.word	0x0500000f


	//   ....[68]....
        /*0664*/ 	.word	0x0500000f


	//   ....[69]....
        /*0668*/ 	.word	0x0500000f


	//   ....[70]....
        /*066c*/ 	.word	0x0500000f


	//   ....[71]....
        /*0670*/ 	.word	0x0500000f


	//   ....[72]....
        /*0674*/ 	.word	0x0500000f


	//   ....[73]....
        /*0678*/ 	.word	0x0500000f


	//   ....[74]....
        /*067c*/ 	.word	0x0500000f


	//   ....[75]....
        /*0680*/ 	.word	0x0500000f


	//   ....[76]....
        /*0684*/ 	.word	0x0500000f


	//   ....[77]....
        /*0688*/ 	.word	0x0500000f


	//   ....[78]....
        /*068c*/ 	.word	0x0500000f


	//   ....[79]....
        /*0690*/ 	.word	0x0500000f


	//   ....[80]....
        /*0694*/ 	.word	0x0500000f


	//   ....[81]....
        /*0698*/ 	.word	0x0500000f


	//   ....[82]....
        /*069c*/ 	.word	0x0500000f


	//   ....[83]....
        /*06a0*/ 	.word	0x0500000f


	//   ....[84]....
        /*06a4*/ 	.word	0x0500000f


	//   ....[85]....
        /*06a8*/ 	.word	0x0500000f


	//   ....[86]....
        /*06ac*/ 	.word	0x0500000f


	//   ....[87]....
        /*06b0*/ 	.word	0x0500000f


	//   ....[88]....
        /*06b4*/ 	.word	0x0500000f


	//   ....[89]....
        /*06b8*/ 	.word	0x0500000f


	//   ....[90]....
        /*06bc*/ 	.word	0x0500000f


	//   ....[91]....
        /*06c0*/ 	.word	0x0500000f


	//   ....[92]....
        /*06c4*/ 	.word	0x0500000f


	//   ....[93]....
        /*06c8*/ 	.word	0x0500000f


	//   ....[94]....
        /*06cc*/ 	.word	0x0500000f


	//   ....[95]....
        /*06d0*/ 	.word	0x0500000f


	//   ....[96]....
        /*06d4*/ 	.word	0x0500000f


	//   ....[97]....
        /*06d8*/ 	.word	0x0500000f


	//   ....[98]....
        /*06dc*/ 	.word	0x0500000f


	//   ....[99]....
        /*06e0*/ 	.word	0x0500000f


	//   ....[100]....
        /*06e4*/ 	.word	0x0500000f


	//   ....[101]....
        /*06e8*/ 	.word	0x0500000f


	//   ....[102]....
        /*06ec*/ 	.word	0x0500000f


	//   ....[103]....
        /*06f0*/ 	.word	0x0500000f


	//   ....[104]....
        /*06f4*/ 	.word	0x0500000f


	//   ....[105]....
        /*06f8*/ 	.word	0x0500000f


	//   ....[106]....
        /*06fc*/ 	.word	0x0500000f


	//   ....[107]....
        /*0700*/ 	.word	0x0500000f


	//   ....[108]....
        /*0704*/ 	.word	0x0500000f


	//   ....[109]....
        /*0708*/ 	.word	0x0500000f


	//   ....[110]....
        /*070c*/ 	.word	0x0500000f


	//   ....[111]....
        /*0710*/ 	.word	0x0500000f


	//   ....[112]....
        /*0714*/ 	.word	0x0500000f


	//   ....[113]....
        /*0718*/ 	.word	0x0500000f


	//   ....[114]....
        /*071c*/ 	.word	0x0500000f


	//   ....[115]....
        /*0720*/ 	.word	0x0500000f


	//   ....[116]....
        /*0724*/ 	.word	0x0500000f


	//   ....[117]....
        /*0728*/ 	.word	0x0500000f


	//   ....[118]....
        /*072c*/ 	.word	0x0500000f


	//   ....[119]....
        /*0730*/ 	.word	0x0500000f


	//   ....[120]....
        /*0734*/ 	.word	0x0500000f


	//   ....[121]....
        /*0738*/ 	.word	0x0500000f


	//   ....[122]....
        /*073c*/ 	.word	0x0500000f


	//   ....[123]....
        /*0740*/ 	.word	0x0500000f


	//   ....[124]....
        /*0744*/ 	.word	0x0500000f


	//   ....[125]....
        /*0748*/ 	.word	0x0500000f


	//   ....[126]....
        /*074c*/ 	.word	0x0500000f


	//   ....[127]....
        /*0750*/ 	.word	0x0500000f


	//   ....[128]....
        /*0754*/ 	.word	0x0500000f


	//   ....[129]....
        /*0758*/ 	.word	0x0500000f


	//   ....[130]....
        /*075c*/ 	.word	0x0500000f


	//   ....[131]....
        /*0760*/ 	.word	0x0500000f


	//   ....[132]....
        /*0764*/ 	.word	0x0500000f


	//   ....[133]....
        /*0768*/ 	.word	0x0500000f


	//   ....[134]....
        /*076c*/ 	.word	0x0500000f


	//   ....[135]....
        /*0770*/ 	.word	0x0500000f


	//----- nvinfo : EIATTR_COOP_GROUP_INSTR_OFFSETS
	.align		4
.L_1079:
        /*0774*/ 	.byte	0x04, 0x28
        /*0776*/ 	.short	(.L_1081 - .L_1080)


	//   ....[0]....
.L_1080:
        /*0778*/ 	.word	0x00000070


	//   ....[1]....
        /*077c*/ 	.word	0x00000140


	//   ....[2]....
        /*0780*/ 	.word	0x00000190


	//   ....[3]....
        /*0784*/ 	.word	0x000003c0


	//   ....[4]....
        /*0788*/ 	.word	0x00000520


	//   ....[5]....
        /*078c*/ 	.word	0x00000640


	//   ....[6]....
        /*0790*/ 	.word	0x000007a0


	//   ....[7]....
        /*0794*/ 	.word	0x00003000


	//   ....[8]....
        /*0798*/ 	.word	0x00003010


	//   ....[9]....
        /*079c*/ 	.word	0x000036c0


	//   ....[10]....
        /*07a0*/ 	.word	0x000036d0


	//   ....[11]....
        /*07a4*/ 	.word	0x00003d80


	//   ....[12]....
        /*07a8*/ 	.word	0x00003d90


	//   ....[13]....
        /*07ac*/ 	.word	0x00004430


	//   ....[14]....
        /*07b0*/ 	.word	0x00004440


	//   ....[15]....
        /*07b4*/ 	.word	0x00005410


	//   ....[16]....
        /*07b8*/ 	.word	0x00005420


	//   ....[17]....
        /*07bc*/ 	.word	0x00005bb0


	//   ....[18]....
        /*07c0*/ 	.word	0x00005bc0


	//   ....[19]....
        /*07c4*/ 	.word	0x00006350


	//   ....[20]....
        /*07c8*/ 	.word	0x00006360


	//   ....[21]....
        /*07cc*/ 	.word	0x00006ae0


	//   ....[22]....
        /*07d0*/ 	.word	0x00006af0


	//   ....[23]....
        /*07d4*/ 	.word	0x000074a0


	//   ....[24]....
        /*07d8*/ 	.word	0x000074b0


	//   ....[25]....
        /*07dc*/ 	.word	0x000075c0


	//   ....[26]....
        /*07e0*/ 	.word	0x000075d0


	//   ....[27]....
        /*07e4*/ 	.word	0x000076f0


	//   ....[28]....
        /*07e8*/ 	.word	0x00007700


	//   ....[29]....
        /*07ec*/ 	.word	0x00007820


	//   ....[30]....
        /*07f0*/ 	.word	0x00007830


	//   ....[31]....
        /*07f4*/ 	.word	0x00007bd0


	//   ....[32]....
        /*07f8*/ 	.word	0x00007bf0


	//   ....[33]....
        /*07fc*/ 	.word	0x00007cd0


	//   ....[34]....
        /*0800*/ 	.word	0x00007cf0


	//   ....[35]....
        /*0804*/ 	.word	0x00007dd0


	//   ....[36]....
        /*0808*/ 	.word	0x00007df0


	//   ....[37]....
        /*080c*/ 	.word	0x00007ed0


	//   ....[38]....
        /*0810*/ 	.word	0x00007ef0


	//   ....[39]....
        /*0814*/ 	.word	0x000084d0


	//   ....[40]....
        /*0818*/ 	.word	0x00008bb0


	//   ....[41]....
        /*081c*/ 	.word	0x00008bc0


	//   ....[42]....
        /*0820*/ 	.word	0x00008bd0


	//   ....[43]....
        /*0824*/ 	.word	0x00008be0


	//   ....[44]....
        /*0828*/ 	.word	0x00008f20


	//   ....[45]....
        /*082c*/ 	.word	0x00008f30


	//   ....[46]....
        /*0830*/ 	.word	0x00008f40


	//   ....[47]....
        /*0834*/ 	.word	0x00008f50


	//   ....[48]....
        /*0838*/ 	.word	0x00009250


	//   ....[49]....
        /*083c*/ 	.word	0x00009260


	//   ....[50]....
        /*0840*/ 	.word	0x00009270


	//   ....[51]....
        /*0844*/ 	.word	0x00009280


	//   ....[52]....
        /*0848*/ 	.word	0x00009580


	//   ....[53]....
        /*084c*/ 	.word	0x00009590


	//   ....[54]....
        /*0850*/ 	.word	0x000095a0


	//   ....[55]....
        /*0854*/ 	.word	0x000095b0


	//   ....[56]....
        /*0858*/ 	.word	0x0000b280


	//   ....[57]....
        /*085c*/ 	.word	0x0000b2a0


	//   ....[58]....
        /*0860*/ 	.word	0x0000b2b0


	//   ....[59]....
        /*0864*/ 	.word	0x0000b2c0


	//   ....[60]....
        /*0868*/ 	.word	0x0000b3d0


	//   ....[61]....
        /*086c*/ 	.word	0x0000b3f0


	//   ....[62]....
        /*0870*/ 	.word	0x0000b4b0


	//   ....[63]....
        /*0874*/ 	.word	0x0000b4f0


	//   ....[64]....
        /*0878*/ 	.word	0x0000b7b0


	//   ....[65]....
        /*087c*/ 	.word	0x0000b7d0


	//   ....[66]....
        /*0880*/ 	.word	0x0000b7f0


	//   ....[67]....
        /*0884*/ 	.word	0x0000b800


	//   ....[68]....
        /*0888*/ 	.word	0x0000b8d0


	//   ....[69]....
        /*088c*/ 	.word	0x0000b8f0


	//   ....[70]....
        /*0890*/ 	.word	0x0000b900


	//   ....[71]....
        /*0894*/ 	.word	0x0000b9a0


	//   ....[72]....
        /*0898*/ 	.word	0x0000e070


	//   ....[73]....
        /*089c*/ 	.word	0x0000e0b0


	//   ....[74]....
        /*08a0*/ 	.word	0x0000eb60


	//   ....[75]....
        /*08a4*/ 	.word	0x0000ec00


	//   ....[76]....
        /*08a8*/ 	.word	0x0000f610


	//   ....[77]....
        /*08ac*/ 	.word	0x0000f670


	//   ....[78]....
        /*08b0*/ 	.word	0x00010fd0


	//   ....[79]....
        /*08b4*/ 	.word	0x00011230


	//   ....[80]....
        /*08b8*/ 	.word	0x00011aa0


	//   ....[81]....
        /*08bc*/ 	.word	0x00011bc0


	//   ....[82]....
        /*08c0*/ 	.word	0x00012560


	//   ....[83]....
        /*08c4*/ 	.word	0x000125c0


	//   ....[84]....
        /*08c8*/ 	.word	0x00014d50


	//   ....[85]....
        /*08cc*/ 	.word	0x00014d60


	//   ....[86]....
        /*08d0*/ 	.word	0x00014d90


	//   ....[87]....
        /*08d4*/ 	.word	0x00014da0


	//   ....[88]....
        /*08d8*/ 	.word	0x000165f0


	//   ....[89]....
        /*08dc*/ 	.word	0x00016600


	//   ....[90]....
        /*08e0*/ 	.word	0x00016650


	//   ....[91]....
        /*08e4*/ 	.word	0x00016660


	//   ....[92]....
        /*08e8*/ 	.word	0x000176f0


	//   ....[93]....
        /*08ec*/ 	.word	0x00017730


	//   ....[94]....
        /*08f0*/ 	.word	0x00017770


	//   ....[95]....
        /*08f4*/ 	.word	0x000177a0


	//   ....[96]....
        /*08f8*/ 	.word	0x00017d70


	//   ....[97]....
        /*08fc*/ 	.word	0x00017da0


	//   ....[98]....
        /*0900*/ 	.word	0x00017e60


	//   ....[99]....
        /*0904*/ 	.word	0x00017e80


	//   ....[100]....
        /*0908*/ 	.word	0x00017f40


	//   ....[101]....
        /*090c*/ 	.word	0x00017f60


	//   ....[102]....
        /*0910*/ 	.word	0x00018030


	//   ....[103]....
        /*0914*/ 	.word	0x00018050


	//   ....[104]....
        /*0918*/ 	.word	0x00018810


	//   ....[105]....
        /*091c*/ 	.word	0x00018820


	//   ....[106]....
        /*0920*/ 	.word	0x00018930


	//   ....[107]....
        /*0924*/ 	.word	0x00018940


	//   ....[108]....
        /*0928*/ 	.word	0x00018a50


	//   ....[109]....
        /*092c*/ 	.word	0x00018a60


	//   ....[110]....
        /*0930*/ 	.word	0x00018b70


	//   ....[111]....
        /*0934*/ 	.word	0x00018b80


	//   ....[112]....
        /*0938*/ 	.word	0x00018cf0


	//   ....[113]....
        /*093c*/ 	.word	0x00018ea0


	//   ....[114]....
        /*0940*/ 	.word	0x00018ed0


	//   ....[115]....
        /*0944*/ 	.word	0x00018f00


	//   ....[116]....
        /*0948*/ 	.word	0x00018f30


	//   ....[117]....
        /*094c*/ 	.word	0x00018f60


	//   ....[118]....
        /*0950*/ 	.word	0x00018f90


	//   ....[119]....
        /*0954*/ 	.word	0x00019100


	//   ....[120]....
        /*0958*/ 	.word	0x00019130


	//   ....[121]....
        /*095c*/ 	.word	0x00019160


	//   ....[122]....
        /*0960*/ 	.word	0x00019190


	//   ....[123]....
        /*0964*/ 	.word	0x000191c0


	//   ....[124]....
        /*0968*/ 	.word	0x000191f0


	//   ....[125]....
        /*096c*/ 	.word	0x00019280


	//   ....[126]....
        /*0970*/ 	.word	0x000192e0


	//   ....[127]....
        /*0974*/ 	.word	0x00019370


	//   ....[128]....
        /*0978*/ 	.word	0x0001a150


	//   ....[129]....
        /*097c*/ 	.word	0x0001bdf0


	//   ....[130]....
        /*0980*/ 	.word	0x0001be10


	//   ....[131]....
        /*0984*/ 	.word	0x0001beb0


	//   ....[132]....
        /*0988*/ 	.word	0x0001bed0


	//   ....[133]....
        /*098c*/ 	.word	0x0001bf60


	//   ....[134]....
        /*0990*/ 	.word	0x0001bf80


	//   ....[135]....
        /*0994*/ 	.word	0x0001c010


	//   ....[136]....
        /*0998*/ 	.word	0x0001c030


	//   ....[137]....
        /*099c*/ 	.word	0x0001c0c0


	//   ....[138]....
        /*09a0*/ 	.word	0x0001c0e0


	//   ....[139]....
        /*09a4*/ 	.word	0x0001c170


	//   ....[140]....
        /*09a8*/ 	.word	0x0001c190


	//   ....[141]....
        /*09ac*/ 	.word	0x0001c220


	//   ....[142]....
        /*09b0*/ 	.word	0x0001c240


	//   ....[143]....
        /*09b4*/ 	.word	0x0001c250


	//   ....[144]....
        /*09b8*/ 	.word	0x0001c2d0


	//   ....[145]....
        /*09bc*/ 	.word	0x0001ca40


	//   ....[146]....
        /*09c0*/ 	.word	0x0001ca70


	//   ....[147]....
        /*09c4*/ 	.word	0x0001cad0


	//   ....[148]....
        /*09c8*/ 	.word	0x0001cb20


	//   ....[149]....
        /*09cc*/ 	.word	0x0001cb60


	//   ....[150]....
        /*09d0*/ 	.word	0x0001cbc0


	//   ....[151]....
        /*09d4*/ 	.word	0x0001cc00


	//   ....[152]....
        /*09d8*/ 	.word	0x0001cc60


	//   ....[153]....
        /*09dc*/ 	.word	0x0001cca0


	//   ....[154]....
        /*09e0*/ 	.word	0x0001cd00


	//   ....[155]....
        /*09e4*/ 	.word	0x0001cd40


	//   ....[156]....
        /*09e8*/ 	.word	0x0001cda0


	//   ....[157]....
        /*09ec*/ 	.word	0x0001cde0


	//   ....[158]....
        /*09f0*/ 	.word	0x0001ce30


	//   ....[159]....
        /*09f4*/ 	.word	0x0001ce50


	//   ....[160]....
        /*09f8*/ 	.word	0x0001ce80


	//   ....[161]....
        /*09fc*/ 	.word	0x0001d600


	//   ....[162]....
        /*0a00*/ 	.word	0x0001d630


	//   ....[163]....
        /*0a04*/ 	.word	0x0001d690


	//   ....[164]....
        /*0a08*/ 	.word	0x0001d6a0


	//   ....[165]....
        /*0a0c*/ 	.word	0x0001d6f0


	//   ....[166]....
        /*0a10*/ 	.word	0x0001d700


	//   ....[167]....
        /*0a14*/ 	.word	0x0001d750


	//   ....[168]....
        /*0a18*/ 	.word	0x0001d760


	//   ....[169]....
        /*0a1c*/ 	.word	0x0001d7b0


	//   ....[170]....
        /*0a20*/ 	.word	0x0001d7c0


	//   ....[171]....
        /*0a24*/ 	.word	0x0001d810


	//   ....[172]....
        /*0a28*/ 	.word	0x0001d820


	//   ....[173]....
        /*0a2c*/ 	.word	0x0001d870


	//   ....[174]....
        /*0a30*/ 	.word	0x0001d880


	//   ....[175]....
        /*0a34*/ 	.word	0x0001d890


	//   ....[176]....
        /*0a38*/ 	.word	0x0001d8e0


	//   ....[177]....
        /*0a3c*/ 	.word	0x0001db40


	//   ....[178]....
        /*0a40*/ 	.word	0x0001db60


	//   ....[179]....
        /*0a44*/ 	.word	0x0001db70


	//   ....[180]....
        /*0a48*/ 	.word	0x0001dbe0


	//   ....[181]....
        /*0a4c*/ 	.word	0x0001dbf0


	//   ....[182]....
        /*0a50*/ 	.word	0x0001dc60


	//   ....[183]....
        /*0a54*/ 	.word	0x0001dc70


	//   ....[184]....
        /*0a58*/ 	.word	0x0001dce0


	//   ....[185]....
        /*0a5c*/ 	.word	0x0001dcf0


	//   ....[186]....
        /*0a60*/ 	.word	0x0001dd60


	//   ....[187]....
        /*0a64*/ 	.word	0x0001dd70


	//   ....[188]....
        /*0a68*/ 	.word	0x0001dde0


	//   ....[189]....
        /*0a6c*/ 	.word	0x0001ddf0


	//   ....[190]....
        /*0a70*/ 	.word	0x0001de60


	//   ....[191]....
        /*0a74*/ 	.word	0x0001de70


	//   ....[192]....
        /*0a78*/ 	.word	0x0001de80


	//   ....[193]....
        /*0a7c*/ 	.word	0x0001e430


	//   ....[194]....
        /*0a80*/ 	.word	0x0001e470


	//   ....[195]....
        /*0a84*/ 	.word	0x0001e4a0


	//   ....[196]....
        /*0a88*/ 	.word	0x0001e4d0


	//   ....[197]....
        /*0a8c*/ 	.word	0x0001e4e0


	//   ....[198]....
        /*0a90*/ 	.word	0x0001e500


	//   ....[199]....
        /*0a94*/ 	.word	0x0001e570


	//   ....[200]....
        /*0a98*/ 	.word	0x0001e590


	//   ....[201]....
        /*0a9c*/ 	.word	0x0001e5f0


	//   ....[202]....
        /*0aa0*/ 	.word	0x0001e610


	//   ....[203]....
        /*0aa4*/ 	.word	0x0001e670


	//   ....[204]....
        /*0aa8*/ 	.word	0x0001e690


	//   ....[205]....
        /*0aac*/ 	.word	0x0001e6f0


	//   ....[206]....
        /*0ab0*/ 	.word	0x0001e710


	//   ....[207]....
        /*0ab4*/ 	.word	0x0001e760


	//   ....[208]....
        /*0ab8*/ 	.word	0x0001e780


	//   ....[209]....
        /*0abc*/ 	.word	0x0001eb80


	//   ....[210]....
        /*0ac0*/ 	.word	0x0001ebb0


	//   ....[211]....
        /*0ac4*/ 	.word	0x0001ebe0


	//   ....[212]....
        /*0ac8*/ 	.word	0x0001ec10


	//   ....[213]....
        /*0acc*/ 	.word	0x0001ec40


	//   ....[214]....
        /*0ad0*/ 	.word	0x0001ec70


	//   ....[215]....
        /*0ad4*/ 	.word	0x0001eca0


	//   ....[216]....
        /*0ad8*/ 	.word	0x0001ecd0


	//   ....[217]....
        /*0adc*/ 	.word	0x0001ee50


	//   ....[218]....
        /*0ae0*/ 	.word	0x0001ee80


	//   ....[219]....
        /*0ae4*/ 	.word	0x0001eeb0


	//   ....[220]....
        /*0ae8*/ 	.word	0x0001eee0


	//   ....[221]....
        /*0aec*/ 	.word	0x0001ef10


	//   ....[222]....
        /*0af0*/ 	.word	0x0001ef40


	//   ....[223]....
        /*0af4*/ 	.word	0x0001f000


	//   ....[224]....
        /*0af8*/ 	.word	0x0001f020


	//   ....[225]....
        /*0afc*/ 	.word	0x0001f090


	//   ....[226]....
        /*0b00*/ 	.word	0x0001f730


	//   ....[227]....
        /*0b04*/ 	.word	0x0001fa50


	//   ....[228]....
        /*0b08*/ 	.word	0x0001fae0


	//   ....[229]....
        /*0b0c*/ 	.word	0x0001fb80


	//   ....[230]....
        /*0b10*/ 	.word	0x0001fc10


	//   ....[231]....
        /*0b14*/ 	.word	0x0001fcb0


	//   ....[232]....
        /*0b18*/ 	.word	0x0001fd40


	//   ....[233]....
        /*0b1c*/ 	.word	0x0001fde0


	//   ....[234]....
        /*0b20*/ 	.word	0x0001fe70


	//   ....[235]....
        /*0b24*/ 	.word	0x0001ff60


	//   ....[236]....
        /*0b28*/ 	.word	0x0001fff0


	//   ....[237]....
        /*0b2c*/ 	.word	0x00020090


	//   ....[238]....
        /*0b30*/ 	.word	0x00020120


	//   ....[239]....
        /*0b34*/ 	.word	0x000201c0


	//   ....[240]....
        /*0b38*/ 	.word	0x00020250


	//   ....[241]....
        /*0b3c*/ 	.word	0x000202f0


	//   ....[242]....
        /*0b40*/ 	.word	0x00020380


	//   ....[243]....
        /*0b44*/ 	.word	0x00020470


	//   ....[244]....
        /*0b48*/ 	.word	0x00020500


	//   ....[245]....
        /*0b4c*/ 	.word	0x00020590


	//   ....[246]....
        /*0b50*/ 	.word	0x00020620


	//   ....[247]....
        /*0b54*/ 	.word	0x000206b0


	//   ....[248]....
        /*0b58*/ 	.word	0x00020740


	//   ....[249]....
        /*0b5c*/ 	.word	0x000207d0


	//   ....[250]....
        /*0b60*/ 	.word	0x00020860


	//   ....[251]....
        /*0b64*/ 	.word	0x00020940


	//   ....[252]....
        /*0b68*/ 	.word	0x000209f0


	//   ....[253]....
        /*0b6c*/ 	.word	0x00020a80


	//   ....[254]....
        /*0b70*/ 	.word	0x00020ad0


	//   ....[255]....
        /*0b74*/ 	.word	0x00020b20


	//   ....[0]....
        /*0b78*/ 	.word	0x00020bb0


	//   ....[1]....
        /*0b7c*/ 	.word	0x00020c40


	//   ....[2]....
        /*0b80*/ 	.word	0x00020c90


	//   ....[3]....
        /*0b84*/ 	.word	0x00020ce0


	//   ....[4]....
        /*0b88*/ 	.word	0x00020d70


	//   ....[5]....
        /*0b8c*/ 	.word	0x00020e00


	//   ....[6]....
        /*0b90*/ 	.word	0x00020e50


	//   ....[7]....
        /*0b94*/ 	.word	0x00020ea0


	//   ....[8]....
        /*0b98*/ 	.word	0x00020f30


	//   ....[9]....
        /*0b9c*/ 	.word	0x00020fc0


	//   ....[10]....
        /*0ba0*/ 	.word	0x00021010


	//   ....[11]....
        /*0ba4*/ 	.word	0x00021060


	//   ....[12]....
        /*0ba8*/ 	.word	0x00021150


	//   ....[13]....
        /*0bac*/ 	.word	0x00021200


	//   ....[14]....
        /*0bb0*/ 	.word	0x00021280


	//   ....[15]....
        /*0bb4*/ 	.word	0x00021320


	//   ....[16]....
        /*0bb8*/ 	.word	0x000213b0


	//   ....[17]....
        /*0bbc*/ 	.word	0x00021470


	//   ....[18]....
        /*0bc0*/ 	.word	0x000214f0


	//   ....[19]....
        /*0bc4*/ 	.word	0x00021540


	//   ....[20]....
        /*0bc8*/ 	.word	0x000216e0


	//   ....[21]....
        /*0bcc*/ 	.word	0x00021780


	//   ....[22]....
        /*0bd0*/ 	.word	0x00021800


	//   ....[23]....
        /*0bd4*/ 	.word	0x00021870


	//   ....[24]....
        /*0bd8*/ 	.word	0x00021a10


	//   ....[25]....
        /*0bdc*/ 	.word	0x00021af0


	//   ....[26]....
        /*0be0*/ 	.word	0x00021b40


	//   ....[27]....
        /*0be4*/ 	.word	0x00021b90


	//   ....[28]....
        /*0be8*/ 	.word	0x00021e70


	//   ....[29]....
        /*0bec*/ 	.word	0x00021ec0


	//   ....[30]....
        /*0bf0*/ 	.word	0x00021f50


	//   ....[31]....
        /*0bf4*/ 	.word	0x00021fe0


	//   ....[32]....
        /*0bf8*/ 	.word	0x00022070


	//   ....[33]....
        /*0bfc*/ 	.word	0x00022100


	//   ....[34]....
        /*0c00*/ 	.word	0x00022190


	//   ....[35]....
        /*0c04*/ 	.word	0x00022220


	//   ....[36]....
        /*0c08*/ 	.word	0x000222e0


	//   ....[37]....
        /*0c0c*/ 	.word	0x000225c0


	//   ....[38]....
        /*0c10*/ 	.word	0x000226b0


	//   ....[39]....
        /*0c14*/ 	.word	0x00022750


	//   ....[40]....
        /*0c18*/ 	.word	0x000227b0


	//   ....[41]....
        /*0c1c*/ 	.word	0x000228b0


	//   ....[42]....
        /*0c20*/ 	.word	0x00022920


	//   ....[43]....
        /*0c24*/ 	.word	0x00022a20


	//   ....[44]....
        /*0c28*/ 	.word	0x00022a90


	//   ....[45]....
        /*0c2c*/ 	.word	0x00022b90


	//   ....[46]....
        /*0c30*/ 	.word	0x00022c00


	//   ....[47]....
        /*0c34*/ 	.word	0x00022d00


	//   ....[48]....
        /*0c38*/ 	.word	0x00022d70


	//   ....[49]....
        /*0c3c*/ 	.word	0x00022e70


	//   ....[50]....
        /*0c40*/ 	.word	0x00022ee0


	//   ....[51]....
        /*0c44*/ 	.word	0x00022fe0


	//   ....[52]....
        /*0c48*/ 	.word	0x00023050


	//   ....[53]....
        /*0c4c*/ 	.word	0x00023130


	//   ....[54]....
        /*0c50*/ 	.word	0x00023220


	//   ....[55]....
        /*0c54*/ 	.word	0x00023290


	//   ....[56]....
        /*0c58*/ 	.word	0x00023310


	//   ....[57]....
        /*0c5c*/ 	.word	0x000233d0


	//   ....[58]....
        /*0c60*/ 	.word	0x00023450


	//   ....[59]....
        /*0c64*/ 	.word	0x00023520


	//   ....[60]....
        /*0c68*/ 	.word	0x000235a0


	//   ....[61]....
        /*0c6c*/ 	.word	0x00023670


	//   ....[62]....
        /*0c70*/ 	.word	0x000236f0


	//   ....[63]....
        /*0c74*/ 	.word	0x000237c0


	//   ....[64]....
        /*0c78*/ 	.word	0x00023840


	//   ....[65]....
        /*0c7c*/ 	.word	0x00023910


	//   ....[66]....
        /*0c80*/ 	.word	0x00023990


	//   ....[67]....
        /*0c84*/ 	.word	0x00023a50


	//   ....[68]....
        /*0c88*/ 	.word	0x00023ad0


	//   ....[69]....
        /*0c8c*/ 	.word	0x00023b80


	//   ....[70]....
        /*0c90*/ 	.word	0x00023cb0


	//   ....[71]....
        /*0c94*/ 	.word	0x00023d60


	//   ....[72]....
        /*0c98*/ 	.word	0x00023dc0


	//   ....[73]....
        /*0c9c*/ 	.word	0x00023e80


	//   ....[74]....
        /*0ca0*/ 	.word	0x00023ee0


	//   ....[75]....
        /*0ca4*/ 	.word	0x00023fa0


	//   ....[76]....
        /*0ca8*/ 	.word	0x00024000


	//   ....[77]....
        /*0cac*/ 	.word	0x000240c0


	//   ....[78]....
        /*0cb0*/ 	.word	0x00024120


	//   ....[79]....
        /*0cb4*/ 	.word	0x000241e0


	//   ....[80]....
        /*0cb8*/ 	.word	0x00024240


	//   ....[81]....
        /*0cbc*/ 	.word	0x00024300


	//   ....[82]....
        /*0cc0*/ 	.word	0x00024360


	//   ....[83]....
        /*0cc4*/ 	.word	0x00024420


	//   ....[84]....
        /*0cc8*/ 	.word	0x00024480


	//   ....[85]....
        /*0ccc*/ 	.word	0x00024540


	//   ....[86]....
        /*0cd0*/ 	.word	0x00024630


	//   ....[87]....
        /*0cd4*/ 	.word	0x000246d0


	//   ....[88]....
        /*0cd8*/ 	.word	0x00024730


	//   ....[89]....
        /*0cdc*/ 	.word	0x00024810


	//   ....[90]....
        /*0ce0*/ 	.word	0x00024870


	//   ....[91]....
        /*0ce4*/ 	.word	0x00024950


	//   ....[92]....
        /*0ce8*/ 	.word	0x000249b0


	//   ....[93]....
        /*0cec*/ 	.word	0x00024a90


	//   ....[94]....
        /*0cf0*/ 	.word	0x00024af0


	//   ....[95]....
        /*0cf4*/ 	.word	0x00024bd0


	//   ....[96]....
        /*0cf8*/ 	.word	0x00024c30


	//   ....[97]....
        /*0cfc*/ 	.word	0x00024d10


	//   ....[98]....
        /*0d00*/ 	.word	0x00024d70


	//   ....[99]....
        /*0d04*/ 	.word	0x00024e50


	//   ....[100]....
        /*0d08*/ 	.word	0x00024eb0


	//   ....[101]....
        /*0d0c*/ 	.word	0x00024f80


	//   ....[102]....
        /*0d10*/ 	.word	0x000250a0


	//   ....[103]....
        /*0d14*/ 	.word	0x00025150


	//   ....[104]....
        /*0d18*/ 	.word	0x00025200


	//   ....[105]....
        /*0d1c*/ 	.word	0x000252d0


	//   ....[106]....
        /*0d20*/ 	.word	0x00025330


	//   ....[107]....
        /*0d24*/ 	.word	0x00025410


	//   ....[108]....
        /*0d28*/ 	.word	0x00025470


	//   ....[109]....
        /*0d2c*/ 	.word	0x00025540


	//   ....[110]....
        /*0d30*/ 	.word	0x000255a0


	//   ....[111]....
        /*0d34*/ 	.word	0x00025670


	//   ....[112]....
        /*0d38*/ 	.word	0x000256d0


	//   ....[113]....
        /*0d3c*/ 	.word	0x000257b0


	//   ....[114]....
        /*0d40*/ 	.word	0x00025810


	//   ....[115]....
        /*0d44*/ 	.word	0x000258e0


	//   ....[116]....
        /*0d48*/ 	.word	0x00025940


	//   ....[117]....
        /*0d4c*/ 	.word	0x00025a00


	//   ....[118]....
        /*0d50*/ 	.word	0x00025a90


	//   ....[119]....
        /*0d54*/ 	.word	0x00025b30


	//   ....[120]....
        /*0d58*/ 	.word	0x00025c50


	//   ....[121]....
        /*0d5c*/ 	.word	0x00025cc0


	//   ....[122]....
        /*0d60*/ 	.word	0x00025d30


	//   ....[123]....
        /*0d64*/ 	.word	0x00025da0


	//   ....[124]....
        /*0d68*/ 	.word	0x00025e10


	//   ....[125]....
        /*0d6c*/ 	.word	0x00025e90


	//   ....[126]....
        /*0d70*/ 	.word	0x00025f20


	//   ....[127]....
        /*0d74*/ 	.word	0x00025fb0


	//   ....[128]....
        /*0d78*/ 	.word	0x00026020


	//   ....[129]....
        /*0d7c*/ 	.word	0x00026090


	//   ....[130]....
        /*0d80*/ 	.word	0x00026100


	//   ....[131]....
        /*0d84*/ 	.word	0x00026180


	//   ....[132]....
        /*0d88*/ 	.word	0x000261f0


	//   ....[133]....
        /*0d8c*/ 	.word	0x00026290


	//   ....[134]....
        /*0d90*/ 	.word	0x00026320


	//   ....[135]....
        /*0d94*/ 	.word	0x00026440


	//----- nvinfo : EIATTR_REG_RECONFIG
	.align		4
.L_1081:
        /*0d98*/ 	.byte	0x01, 0x54
	.zero		2


	//----- nvinfo : EIATTR_SYSCALL_OFFSETS
	.align		4
        /*0d9c*/ 	.byte	0x04, 0x46
        /*0d9e*/ 	.short	(.L_1083 - .L_1082)


	//   ....[0]....
.L_1082:
        /*0da0*/ 	.word	0x00001940


	//   ....[1]....
        /*0da4*/ 	.word	0x00001a90


	//   ....[2]....
        /*0da8*/ 	.word	0x00008670


	//   ....[3]....
        /*0dac*/ 	.word	0x00008970


	//   ....[4]....
        /*0db0*/ 	.word	0x0001b4a0


	//   ....[5]....
        /*0db4*/ 	.word	0x0001b5f0


	//   ....[6]....
        /*0db8*/ 	.word	0x0001b6e0


	//   ....[7]....
        /*0dbc*/ 	.word	0x0001c6a0


	//----- nvinfo : EIATTR_MBARRIER_INSTR_OFFSETS
	.align		4
.L_1083:
        /*0dc0*/ 	.byte	0x04, 0x39
        /*0dc2*/ 	.short	(.L_1085 - .L_1084)


	//   ....[0]....
.L_1084:
        /*0dc4*/ 	.word	0x00000270
        /*0dc8*/ 	.word	0x000000ff
        /*0dcc*/ 	.word	0x00028800
        /*0dd0*/ 	.short	0x0100
        /*0dd2*/ 	.byte	0x08
	.zero		1


	//   ....[1]....
        /*0dd4*/ 	.word	0x00000280
        /*0dd8*/ 	.word	0x000000ff
        /*0ddc*/ 	.word	0x00028820
        /*0de0*/ 	.short	0x0100
        /*0de2*/ 	.byte	0x08
	.zero		1


	//   ....[2]....
        /*0de4*/ 	.word	0x00000370
        /*0de8*/ 	.word	0x000000ff
        /*0dec*/ 	.word	0x00028830
        /*0df0*/ 	.short	0x0100
        /*0df2*/ 	.byte	0x08
	.zero		1


	//   ....[3]....
        /*0df4*/ 	.word	0x00000380
        /*0df8*/ 	.word	0x000000ff
        /*0dfc*/ 	.word	0x00028840
        /*0e00*/ 	.short	0x0100
        /*0e02*/ 	.byte	0x08
	.zero		1


	//   ....[4]....
        /*0e04*/ 	.word	0x00000390
        /*0e08*/ 	.word	0x000000ff
        /*0e0c*/ 	.word	0x00028838
        /*0e10*/ 	.short	0x0100
        /*0e12*/ 	.byte	0x08
	.zero		1


	//   ....[5]....
        /*0e14*/ 	.word	0x000003a0
        /*0e18*/ 	.word	0x000000ff
        /*0e1c*/ 	.word	0x00028848
        /*0e20*/ 	.short	0x0100
        /*0e22*/ 	.byte	0x08
	.zero		1


	//   ....[6]....
        /*0e24*/ 	.word	0x000004d0
        /*0e28*/ 	.word	0x000000ff
        /*0e2c*/ 	.word	0x00028850
        /*0e30*/ 	.short	0x0100
        /*0e32*/ 	.byte	0x08
	.zero		1


	//   ....[7]....
        /*0e34*/ 	.word	0x000004e0
        /*0e38*/ 	.word	0x000000ff
        /*0e3c*/ 	.word	0x00028860
        /*0e40*/ 	.short	0x0100
        /*0e42*/ 	.byte	0x08
	.zero		1


	//   ....[8]....
        /*0e44*/ 	.word	0x000004f0
        /*0e48*/ 	.word	0x000000ff
        /*0e4c*/ 	.word	0x00028858
        /*0e50*/ 	.short	0x0100
        /*0e52*/ 	.byte	0x08
	.zero		1


	//   ....[9]....
        /*0e54*/ 	.word	0x00000500
        /*0e58*/ 	.word	0x000000ff
        /*0e5c*/ 	.word	0x00028868
        /*0e60*/ 	.short	0x0100
        /*0e62*/ 	.byte	0x08
	.zero		1


	//   ....[10]....
        /*0e64*/ 	.word	0x000005f0
        /*0e68*/ 	.word	0x000000ff
        /*0e6c*/ 	.word	0x00028870
        /*0e70*/ 	.short	0x0100
        /*0e72*/ 	.byte	0x06
	.zero		1


	//   ....[11]....
        /*0e74*/ 	.word	0x00000600
        /*0e78*/ 	.word	0x000000ff
        /*0e7c*/ 	.word	0x00028880
        /*0e80*/ 	.short	0x0100
        /*0e82*/ 	.byte	0x06
	.zero		1


	//   ....[12]....
        /*0e84*/ 	.word	0x00000610
        /*0e88*/ 	.word	0x000000ff
        /*0e8c*/ 	.word	0x00028878
        /*0e90*/ 	.short	0x0100
        /*0e92*/ 	.byte	0x06
	.zero		1


	//   ....[13]....
        /*0e94*/ 	.word	0x00000620
        /*0e98*/ 	.word	0x000000ff
        /*0e9c*/ 	.word	0x00028888
        /*0ea0*/ 	.short	0x0100
        /*0ea2*/ 	.byte	0x06
	.zero		1


	//   ....[14]....
        /*0ea4*/ 	.word	0x00000750
        /*0ea8*/ 	.word	0x000000ff
        /*0eac*/ 	.word	0x00028890
        /*0eb0*/ 	.short	0x0100
        /*0eb2*/ 	.byte	0x08
	.zero		1


	//   ....[15]....
        /*0eb4*/ 	.word	0x00000760
        /*0eb8*/ 	.word	0x000000ff
        /*0ebc*/ 	.word	0x000288a0
        /*0ec0*/ 	.short	0x0100
        /*0ec2*/ 	.byte	0x08
	.zero		1


	//   ....[16]....
        /*0ec4*/ 	.word	0x00000770
        /*0ec8*/ 	.word	0x000000ff
        /*0ecc*/ 	.word	0x00028898
        /*0ed0*/ 	.short	0x0100
        /*0ed2*/ 	.byte	0x08
	.zero		1


	//   ....[17]....
        /*0ed4*/ 	.word	0x00000780
        /*0ed8*/ 	.word	0x000000ff
        /*0edc*/ 	.word	0x000288a8
        /*0ee0*/ 	.short	0x0100
        /*0ee2*/ 	.byte	0x08
	.zero		1


	//   ....[18]....
        /*0ee4*/ 	.word	0x000008b0
        /*0ee8*/ 	.word	0x000000ff
        /*0eec*/ 	.word	0x000288b0
        /*0ef0*/ 	.short	0x0100
        /*0ef2*/ 	.byte	0x08
	.zero		1


	//   ....[19]....
        /*0ef4*/ 	.word	0x000008c0
        /*0ef8*/ 	.word	0x000000ff
        /*0efc*/ 	.word	0x000288c0
        /*0f00*/ 	.short	0x0100
        /*0f02*/ 	.byte	0x08
	.zero		1


	//   ....[20]....
        /*0f04*/ 	.word	0x000008d0
        /*0f08*/ 	.word	0x000000ff
        /*0f0c*/ 	.word	0x000288b8
        /*0f10*/ 	.short	0x0100
        /*0f12*/ 	.byte	0x08
	.zero		1


	//   ....[21]....
        /*0f14*/ 	.word	0x000008e0
        /*0f18*/ 	.word	0x000000ff
        /*0f1c*/ 	.word	0x000288c8
        /*0f20*/ 	.short	0x0100
        /*0f22*/ 	.byte	0x08
	.zero		1


	//   ....[22]....
        /*0f24*/ 	.word	0x00002fb0
        /*0f28*/ 	.word	0x0000005b
        /*0f2c*/ 	.word	0x00028890
        /*0f30*/ 	.short	0x010a
        /*0f32*/ 	.byte	0x3f
	.zero		1


	//   ....[23]....
        /*0f34*/ 	.word	0x000053b0
        /*0f38*/ 	.word	0x0000005b
        /*0f3c*/ 	.word	0x00028890
        /*0f40*/ 	.short	0x010a
        /*0f42*/ 	.byte	0x3f
	.zero		1


	//   ....[24]....
        /*0f44*/ 	.word	0x000072e0
        /*0f48*/ 	.word	0x0000005b
        /*0f4c*/ 	.word	0x00028890
        /*0f50*/ 	.short	0x010a
        /*0f52*/ 	.byte	0x3f
	.zero		1


	//   ....[25]....
        /*0f54*/ 	.word	0x00007a00
        /*0f58*/ 	.word	0x0000000b
        /*0f5c*/ 	.word	0x00000000
        /*0f60*/ 	.short	0x0101
        /*0f62*/ 	.byte	0x3f
	.zero		1


	//   ....[26]....
        /*0f64*/ 	.word	0x00007a40
        /*0f68*/ 	.word	0x0000005b
        /*0f6c*/ 	.word	0x000288b0
        /*0f70*/ 	.short	0x010a
        /*0f72*/ 	.byte	0x3f
	.zero		1


	//   ....[27]....
        /*0f74*/ 	.word	0x00008070
        /*0f78*/ 	.word	0x0000005b
        /*0f7c*/ 	.word	0x00000000
        /*0f80*/ 	.short	0x0101
        /*0f82*/ 	.byte	0x3f
	.zero		1


	//   ....[28]....
        /*0f84*/ 	.word	0x00008700
        /*0f88*/ 	.word	0x00000012
        /*0f8c*/ 	.word	0x00028800
        /*0f90*/ 	.short	0x010a
        /*0f92*/ 	.byte	0x3f
	.zero		1


	//   ....[29]....
        /*0f94*/ 	.word	0x00008750
        /*0f98*/ 	.word	0x00000012
        /*0f9c*/ 	.word	0x00028800
        /*0fa0*/ 	.short	0x010a
        /*0fa2*/ 	.byte	0x3f
	.zero		1


	//   ....[30]....
        /*0fa4*/ 	.word	0x000098d0
        /*0fa8*/ 	.word	0x00000012
        /*0fac*/ 	.word	0x00028800
        /*0fb0*/ 	.short	0x010a
        /*0fb2*/ 	.byte	0x3f
	.zero		1


	//   ....[31]....
        /*0fb4*/ 	.word	0x0000bcd0
        /*0fb8*/ 	.word	0x00000012
        /*0fbc*/ 	.word	0x00028800
        /*0fc0*/ 	.short	0x010a
        /*0fc2*/ 	.byte	0x3f
	.zero		1


	//   ....[32]....
        /*0fc4*/ 	.word	0x0000d670
        /*0fc8*/ 	.word	0x00000000
        /*0fcc*/ 	.word	0x00028830
        /*0fd0*/ 	.short	0x010a
        /*0fd2*/ 	.byte	0x3f
	.zero		1


	//   ....[33]....
        /*0fd4*/ 	.word	0x0000d6b0
        /*0fd8*/ 	.word	0x00000000
        /*0fdc*/ 	.word	0x00028830
        /*0fe0*/ 	.short	0x010a
        /*0fe2*/ 	.byte	0x3f
	.zero		1


	//   ....[34]....
        /*0fe4*/ 	.word	0x0000f810
        /*0fe8*/ 	.word	0x00000000
        /*0fec*/ 	.word	0x00000000
        /*0ff0*/ 	.short	0x0101
        /*0ff2*/ 	.byte	0x3f
	.zero		1


	//   ....[35]....
        /*0ff4*/ 	.word	0x00010420
        /*0ff8*/ 	.word	0x00000007
        /*0ffc*/ 	.word	0x00028830
        /*1000*/ 	.short	0x010a
        /*1002*/ 	.byte	0x3f
	.zero		1


	//   ....[36]....
        /*1004*/ 	.word	0x00010470
        /*1008*/ 	.word	0x00000007
        /*100c*/ 	.word	0x00028830
        /*1010*/ 	.short	0x010a
        /*1012*/ 	.byte	0x3f
	.zero		1


	//   ....[37]....
        /*1014*/ 	.word	0x000108f0
        /*1018*/ 	.word	0x00000007
        /*101c*/ 	.word	0x00028850
        /*1020*/ 	.short	0x010a
        /*1022*/ 	.byte	0x3f
	.zero		1


	//   ....[38]....
        /*1024*/ 	.word	0x00010930
        /*1028*/ 	.word	0x00000007
        /*102c*/ 	.word	0x00028850
        /*1030*/ 	.short	0x010a
        /*1032*/ 	.byte	0x3f
	.zero		1


	//   ....[39]....
        /*1034*/ 	.word	0x00012e80
        /*1038*/ 	.word	0x00000000
        /*103c*/ 	.word	0x00000000
        /*1040*/ 	.short	0x0101
        /*1042*/ 	.byte	0x3f
	.zero		1


	//   ....[40]....
        /*1044*/ 	.word	0x00013100
        /*1048*/ 	.word	0x0000000d
        /*104c*/ 	.word	0x00000000
        /*1050*/ 	.short	0x0101
        /*1052*/ 	.byte	0x3f
	.zero		1


	//   ....[41]....
        /*1054*/ 	.word	0x00013810
        /*1058*/ 	.word	0x00000006
        /*105c*/ 	.word	0x00028830
        /*1060*/ 	.short	0x010a
        /*1062*/ 	.byte	0x3f
	.zero		1


	//   ....[42]....
        /*1064*/ 	.word	0x00013860
        /*1068*/ 	.word	0x00000006
        /*106c*/ 	.word	0x00028830
        /*1070*/ 	.short	0x010a
        /*1072*/ 	.byte	0x3f
	.zero		1


	//   ....[43]....
        /*1074*/ 	.word	0x00013cb0
        /*1078*/ 	.word	0x00000007
        /*107c*/ 	.word	0x00028850
        /*1080*/ 	.short	0x010a
        /*1082*/ 	.byte	0x3f
	.zero		1


	//   ....[44]....
        /*1084*/ 	.word	0x00013cf0
        /*1088*/ 	.word	0x00000007
        /*108c*/ 	.word	0x00028850
        /*1090*/ 	.short	0x010a
        /*1092*/ 	.byte	0x3f
	.zero		1


	//   ....[45]....
        /*1094*/ 	.word	0x00015310
        /*1098*/ 	.word	0x0000001b
        /*109c*/ 	.word	0x00000000
        /*10a0*/ 	.short	0x0101
        /*10a2*/ 	.byte	0x3f
	.zero		1


	//   ....[46]....
        /*10a4*/ 	.word	0x00015b90
        /*10a8*/ 	.word	0x00000009
        /*10ac*/ 	.word	0x00000000
        /*10b0*/ 	.short	0x0101
        /*10b2*/ 	.byte	0x3f
	.zero		1


	//   ....[47]....
        /*10b4*/ 	.word	0x000161e0
        /*10b8*/ 	.word	0x0000000d
        /*10bc*/ 	.word	0x00028850
        /*10c0*/ 	.short	0x010a
        /*10c2*/ 	.byte	0x3f
	.zero		1


	//   ....[48]....
        /*10c4*/ 	.word	0x00016260
        /*10c8*/ 	.word	0x0000000d
        /*10cc*/ 	.word	0x00028850
        /*10d0*/ 	.short	0x010a
        /*10d2*/ 	.byte	0x3f
	.zero		1


	//   ....[49]....
        /*10d4*/ 	.word	0x00016880
        /*10d8*/ 	.word	0x00000004
        /*10dc*/ 	.word	0x00000000
        /*10e0*/ 	.short	0x0101
        /*10e2*/ 	.byte	0x3f
	.zero		1


	//   ....[50]....
        /*10e4*/ 	.word	0x00017d90
        /*10e8*/ 	.word	0x00000000
        /*10ec*/ 	.word	0x00000000
        /*10f0*/ 	.short	0x0101
        /*10f2*/ 	.byte	0x3f
	.zero		1


	//   ....[51]....
        /*10f4*/ 	.word	0x0001a230
        /*10f8*/ 	.word	0x00000016
        /*10fc*/ 	.word	0x00028820
        /*1100*/ 	.short	0x010a
        /*1102*/ 	.byte	0x3f
	.zero		1


	//   ....[52]....
        /*1104*/ 	.word	0x0001a2c0
        /*1108*/ 	.word	0x00000007
        /*110c*/ 	.word	0x000288a0
        /*1110*/ 	.short	0x010a
        /*1112*/ 	.byte	0x3f
	.zero		1


	//   ....[53]....
        /*1114*/ 	.word	0x0001a620
        /*1118*/ 	.word	0x00000007
        /*111c*/ 	.word	0x000288c0
        /*1120*/ 	.short	0x010a
        /*1122*/ 	.byte	0x3f
	.zero		1


	//   ....[54]....
        /*1124*/ 	.word	0x0001aa50
        /*1128*/ 	.word	0x0000000a
        /*112c*/ 	.word	0x000288a0
        /*1130*/ 	.short	0x010a
        /*1132*/ 	.byte	0x3f
	.zero		1


	//   ....[55]....
        /*1134*/ 	.word	0x0001ad90
        /*1138*/ 	.word	0x0000000a
        /*113c*/ 	.word	0x000288c0
        /*1140*/ 	.short	0x010a
        /*1142*/ 	.byte	0x3f
	.zero		1


	//   ....[56]....
        /*1144*/ 	.word	0x0001bc00
        /*1148*/ 	.word	0x00000007
        /*114c*/ 	.word	0x00028840
        /*1150*/ 	.short	0x010a
        /*1152*/ 	.byte	0x3f
	.zero		1


	//   ....[57]....
        /*1154*/ 	.word	0x0001c380
        /*1158*/ 	.word	0x00000007
        /*115c*/ 	.word	0x00028830
        /*1160*/ 	.short	0x0107
        /*1162*/ 	.byte	0x3f
	.zero		1


	//   ....[58]....
        /*1164*/ 	.word	0x0001c450
        /*1168*/ 	.word	0x00000007
        /*116c*/ 	.word	0x00028830
        /*1170*/ 	.short	0x0101
        /*1172*/ 	.byte	0x3f
	.zero		1


	//   ....[59]....
        /*1174*/ 	.word	0x0001cf80
        /*1178*/ 	.word	0x00000016
        /*117c*/ 	.word	0x00028800
        /*1180*/ 	.short	0x0107
        /*1182*/ 	.byte	0x3f
	.zero		1


	//   ....[60]....
        /*1184*/ 	.word	0x0001d090
        /*1188*/ 	.word	0x00000016
        /*118c*/ 	.word	0x00028800
        /*1190*/ 	.short	0x0101
        /*1192*/ 	.byte	0x3f
	.zero		1


	//   ....[61]....
        /*1194*/ 	.word	0x0001d0b0
        /*1198*/ 	.word	0x00000016
        /*119c*/ 	.word	0x00028820
        /*11a0*/ 	.short	0x010a
        /*11a2*/ 	.byte	0x3f
	.zero		1


	//   ....[62]....
        /*11a4*/ 	.word	0x0001d450
        /*11a8*/ 	.word	0x00000006
        /*11ac*/ 	.word	0x00028840
        /*11b0*/ 	.short	0x010a
        /*11b2*/ 	.byte	0x3f
	.zero		1


	//   ....[63]....
        /*11b4*/ 	.word	0x0001d970
        /*11b8*/ 	.word	0x00000006
        /*11bc*/ 	.word	0x00028830
        /*11c0*/ 	.short	0x0107
        /*11c2*/ 	.byte	0x3f
	.zero		1


	//   ....[64]....
        /*11c4*/ 	.word	0x0001da30
        /*11c8*/ 	.word	0x00000006
        /*11cc*/ 	.word	0x00028830
        /*11d0*/ 	.short	0x0101
        /*11d2*/ 	.byte	0x3f
	.zero		1


	//   ....[65]....
        /*11d4*/ 	.word	0x0001da90
        /*11d8*/ 	.word	0x00000006
        /*11dc*/ 	.word	0x00028860
        /*11e0*/ 	.short	0x010a
        /*11e2*/ 	.byte	0x3f
	.zero		1


	//   ....[66]....
        /*11e4*/ 	.word	0x0001dfd0
        /*11e8*/ 	.word	0x00000006
        /*11ec*/ 	.word	0x00028850
        /*11f0*/ 	.short	0x0107
        /*11f2*/ 	.byte	0x3f
	.zero		1


	//   ....[67]....
        /*11f4*/ 	.word	0x0001e180
        /*11f8*/ 	.word	0x00000006
        /*11fc*/ 	.word	0x00028850
        /*1200*/ 	.short	0x0101
        /*1202*/ 	.byte	0x3f
	.zero		1


	//   ....[68]....
        /*1204*/ 	.word	0x0001e390
        /*1208*/ 	.word	0x00000000
        /*120c*/ 	.word	0x00028860
        /*1210*/ 	.short	0x010a
        /*1212*/ 	.byte	0x3f
	.zero		1


	//   ....[69]....
        /*1214*/ 	.word	0x0001e8c0
        /*1218*/ 	.word	0x00000000
        /*121c*/ 	.word	0x00028850
        /*1220*/ 	.short	0x0107
        /*1222*/ 	.byte	0x3f
	.zero		1


	//   ....[70]....
        /*1224*/ 	.word	0x0001e980
        /*1228*/ 	.word	0x00000000
        /*122c*/ 	.word	0x00028850
        /*1230*/ 	.short	0x0101
        /*1232*/ 	.byte	0x3f
	.zero		1


	//   ....[71]....
        /*1234*/ 	.word	0x0001f6b0
        /*1238*/ 	.word	0x00000004
        /*123c*/ 	.word	0x00028820
        /*1240*/ 	.short	0x010a
        /*1242*/ 	.byte	0x3f
	.zero		1


	//   ....[72]....
        /*1244*/ 	.word	0x0001f820
        /*1248*/ 	.word	0x00000005
        /*124c*/ 	.word	0x00028840
        /*1250*/ 	.short	0x010a
        /*1252*/ 	.byte	0x3f
	.zero		1


	//   ....[73]....
        /*1254*/ 	.word	0x0001f8c0
        /*1258*/ 	.word	0x00000019
        /*125c*/ 	.word	0x00028840
        /*1260*/ 	.short	0x010a
        /*1262*/ 	.byte	0x3f
	.zero		1


	//   ....[74]....
        /*1264*/ 	.word	0x0001f900
        /*1268*/ 	.word	0x00000005
        /*126c*/ 	.word	0x00028860
        /*1270*/ 	.short	0x010a
        /*1272*/ 	.byte	0x3f
	.zero		1


	//   ....[75]....
        /*1274*/ 	.word	0x0001f940
        /*1278*/ 	.word	0x00000019
        /*127c*/ 	.word	0x00028860
        /*1280*/ 	.short	0x010a
        /*1282*/ 	.byte	0x3f
	.zero		1


	//   ....[76]....
        /*1284*/ 	.word	0x0001f9a0
        /*1288*/ 	.word	0x0000005b
        /*128c*/ 	.word	0x00028890
        /*1290*/ 	.short	0x010a
        /*1292*/ 	.byte	0x3f
	.zero		1


	//   ....[77]....
        /*1294*/ 	.word	0x0001feb0
        /*1298*/ 	.word	0x0000005b
        /*129c*/ 	.word	0x00028890
        /*12a0*/ 	.short	0x010a
        /*12a2*/ 	.byte	0x3f
	.zero		1


	//   ....[78]....
        /*12a4*/ 	.word	0x000203c0
        /*12a8*/ 	.word	0x0000005b
        /*12ac*/ 	.word	0x00028890
        /*12b0*/ 	.short	0x010a
        /*12b2*/ 	.byte	0x3f
	.zero		1


	//   ....[79]....
        /*12b4*/ 	.word	0x00020890
        /*12b8*/ 	.word	0x0000005b
        /*12bc*/ 	.word	0x000288b0
        /*12c0*/ 	.short	0x010a
        /*12c2*/ 	.byte	0x3f
	.zero		1


	//   ....[80]....
        /*12c4*/ 	.word	0x00021090
        /*12c8*/ 	.word	0x00000012
        /*12cc*/ 	.word	0x00028800
        /*12d0*/ 	.short	0x010a
        /*12d2*/ 	.byte	0x3f
	.zero		1


	//   ....[81]....
        /*12d4*/ 	.word	0x00021bf0
        /*12d8*/ 	.word	0x00000012
        /*12dc*/ 	.word	0x00028800
        /*12e0*/ 	.short	0x010a
        /*12e2*/ 	.byte	0x3f
	.zero		1


	//   ....[82]....
        /*12e4*/ 	.word	0x00021c40
        /*12e8*/ 	.word	0x00000000
        /*12ec*/ 	.word	0x00028830
        /*12f0*/ 	.short	0x010a
        /*12f2*/ 	.byte	0x3f
	.zero		1


	//   ....[83]....
        /*12f4*/ 	.word	0x00021c90
        /*12f8*/ 	.word	0x00000007
        /*12fc*/ 	.word	0x00028830
        /*1300*/ 	.short	0x010a
        /*1302*/ 	.byte	0x3f
	.zero		1


	//   ....[84]....
        /*1304*/ 	.word	0x00021ce0
        /*1308*/ 	.word	0x00000007
        /*130c*/ 	.word	0x00028850
        /*1310*/ 	.short	0x010a
        /*1312*/ 	.byte	0x3f
	.zero		1


	//   ....[85]....
        /*1314*/ 	.word	0x00021d30
        /*1318*/ 	.word	0x00000006
        /*131c*/ 	.word	0x00028830
        /*1320*/ 	.short	0x010a
        /*1322*/ 	.byte	0x3f
	.zero		1


	//   ....[86]....
        /*1324*/ 	.word	0x00021d80
        /*1328*/ 	.word	0x00000007
        /*132c*/ 	.word	0x00028850
        /*1330*/ 	.short	0x010a
        /*1332*/ 	.byte	0x3f
	.zero		1


	//   ....[87]....
        /*1334*/ 	.word	0x00021dd0
        /*1338*/ 	.word	0x0000000d
        /*133c*/ 	.word	0x00028850
        /*1340*/ 	.short	0x010a
        /*1342*/ 	.byte	0x3f
	.zero		1


	//   ....[88]....
        /*1344*/ 	.word	0x000223a0
        /*1348*/ 	.word	0x00000016
        /*134c*/ 	.word	0x00028820
        /*1350*/ 	.short	0x010a
        /*1352*/ 	.byte	0x3f
	.zero		1


	//   ....[89]....
        /*1354*/ 	.word	0x000223f0
        /*1358*/ 	.word	0x00000007
        /*135c*/ 	.word	0x000288a0
        /*1360*/ 	.short	0x010a
        /*1362*/ 	.byte	0x3f
	.zero		1


	//   ....[90]....
        /*1364*/ 	.word	0x00022440
        /*1368*/ 	.word	0x00000007
        /*136c*/ 	.word	0x000288c0
        /*1370*/ 	.short	0x010a
        /*1372*/ 	.byte	0x3f
	.zero		1


	//   ....[91]....
        /*1374*/ 	.word	0x00022490
        /*1378*/ 	.word	0x0000000a
        /*137c*/ 	.word	0x000288a0
        /*1380*/ 	.short	0x010a
        /*1382*/ 	.byte	0x3f
	.zero		1


	//   ....[92]....
        /*1384*/ 	.word	0x000224e0
        /*1388*/ 	.word	0x0000000a
        /*138c*/ 	.word	0x000288c0
        /*1390*/ 	.short	0x010a
        /*1392*/ 	.byte	0x3f
	.zero		1


	//   ....[93]....
        /*1394*/ 	.word	0x00022600
        /*1398*/ 	.word	0x00000007
        /*139c*/ 	.word	0x00028840
        /*13a0*/ 	.short	0x010a
        /*13a2*/ 	.byte	0x3f
	.zero		1


	//   ....[94]....
        /*13a4*/ 	.word	0x00023bb0
        /*13a8*/ 	.word	0x00000016
        /*13ac*/ 	.word	0x00028820
        /*13b0*/ 	.short	0x010a
        /*13b2*/ 	.byte	0x3f
	.zero		1


	//   ....[95]....
        /*13b4*/ 	.word	0x00023c00
        /*13b8*/ 	.word	0x00000006
        /*13bc*/ 	.word	0x00028840
        /*13c0*/ 	.short	0x010a
        /*13c2*/ 	.byte	0x3f
	.zero		1


	//   ....[96]....
        /*13c4*/ 	.word	0x00024580
        /*13c8*/ 	.word	0x00000006
        /*13cc*/ 	.word	0x00028860
        /*13d0*/ 	.short	0x010a
        /*13d2*/ 	.byte	0x3f
	.zero		1


	//   ....[97]....
        /*13d4*/ 	.word	0x00024ff0
        /*13d8*/ 	.word	0x00000000
        /*13dc*/ 	.word	0x00028860
        /*13e0*/ 	.short	0x010a
        /*13e2*/ 	.byte	0x3f
	.zero		1


	//   ....[98]....
        /*13e4*/ 	.word	0x00026360
        /*13e8*/ 	.word	0x00000004
        /*13ec*/ 	.word	0x00028820
        /*13f0*/ 	.short	0x010a
        /*13f2*/ 	.byte	0x3f
	.zero		1


	//   ....[99]....
        /*13f4*/ 	.word	0x00026500
        /*13f8*/ 	.word	0x00000005
        /*13fc*/ 	.word	0x00028840
        /*1400*/ 	.short	0x010a
        /*1402*/ 	.byte	0x3f
	.zero		1


	//   ....[100]....
        /*1404*/ 	.word	0x00026550
        /*1408*/ 	.word	0x00000019
        /*140c*/ 	.word	0x00028840
        /*1410*/ 	.short	0x010a
        /*1412*/ 	.byte	0x3f
	.zero		1


	//   ....[101]....
        /*1414*/ 	.word	0x000265a0
        /*1418*/ 	.word	0x00000005
        /*141c*/ 	.word	0x00028860
        /*1420*/ 	.short	0x010a
        /*1422*/ 	.byte	0x3f
	.zero		1


	//----- nvinfo : EIATTR_NUM_MBARRIERS
	.align		4
.L_1085:
        /*1424*/ 	.byte	0x03, 0x38
        /*1426*/ 	.short	0x0016


	//----- nvinfo : EIATTR_EXIT_INSTR_OFFSETS
	.align		4
        /*1428*/ 	.byte	0x04, 0x1c
        /*142a*/ 	.short	(.L_1087 - .L_1086)


	//   ....[0]....
.L_1086:
        /*142c*/ 	.word	0x0001f990


	//----- nvinfo : EIATTR_MAX_THREADS
	.align		4
.L_1087:
        /*1430*/ 	.byte	0x04, 0x05
        /*1432*/ 	.short	(.L_1089 - .L_1088)
.L_1088:
        /*1434*/ 	.word	0x00000180
        /*1438*/ 	.word	0x00000001
        /*143c*/ 	.word	0x00000001


	//----- nvinfo : EIATTR_CRS_STACK_SIZE
	.align		4
.L_1089:
        /*1440*/ 	.byte	0x04, 0x1e
        /*1442*/ 	.short	(.L_1091 - .L_1090)
.L_1090:
        /*1444*/ 	.word	0x00000000


	//----- nvinfo : EIATTR_CBANK_PARAM_SIZE
	.align		4
.L_1091:
        /*1448*/ 	.byte	0x03, 0x19
        /*144a*/ 	.short	0x0af0


	//----- nvinfo : EIATTR_PARAM_CBANK
	.align		4
        /*144c*/ 	.byte	0x04, 0x0a
        /*144e*/ 	.short	(.L_1093 - .L_1092)
	.align		4
.L_1092:
        /*1450*/ 	.word	index@(.nv.constant0._ZN7cutlass13device_kernelIN5flash11enable_sm90INS1_16FlashAttnFwdSm90INS1_25CollectiveMainloopFwdSm90ILi2EN4cute5tupleIJNS5_1CILi1EEES8_S8_EEENS6_IJNS7_ILi128EEESA_SA_EEELi128ENS_6half_tEfNS_4arch4Sm90ELb1ELb0ELb1ELb1ELb1ELb1ELb0ELb1ELb1ELb1ELb0ELb0EEENS1_21CollectiveEpilogueFwdISB_S9_SC_SE_Li256ELb1ELb1ELb0ELb0EEENS1_36VarlenDynamicPersistentTileSchedulerILi128ELi128ELi256ELi128ELb0ELb1ELb1ELb1ELb1ELb1EEEEEEEEEvNT_6ParamsE)
        /*1454*/ 	.short	0x0210
        /*1456*/ 	.short	0x0af0


	//----- nvinfo : EIATTR_SW_WAR
	.align		4
.L_1093:
        /*1458*/ 	.byte	0x04, 0x36
        /*145a*/ 	.short	(.L_1095 - .L_1094)
.L_1094:
        /*145c*/ 	.word	0x00000008
.L_1095:


//--------------------- .nv.info._ZN7cutlass13device_kernelIN5flash11enable_sm90INS1_16FlashAttnFwdSm90INS1_25CollectiveMainloopFwdSm90ILi2EN4cute5tupleIJNS5_1CILi1EEES8_S8_EEENS6_IJNS7_ILi192EEENS7_ILi128EEENS7_ILi96EEEEEELi96ENS_6half_tEfNS_4arch4Sm90ELb0ELb0ELb1ELb0ELb1ELb0ELb0ELb0ELb1ELb1ELb0ELb0EEENS1_21CollectiveEpilogueFwdINS6_IJSA_SC_SB_EEES9_SE_SG_Li384ELb0ELb1ELb0ELb0EEENS1_29StaticPersistentTileSchedulerILb0EEEEEEEEEvNT_6ParamsE --------------------------
	.section	.nv.info._ZN7cutlass13device_kernelIN5flash11enable_sm90INS1_16FlashAttnFwdSm90INS1_25CollectiveMainloopFwdSm90ILi2EN4cute5tupleIJNS5_1CILi1EEES8_S8_EEENS6_IJNS7_ILi192EEENS7_ILi128EEENS7_ILi96EEEEEELi96ENS_6half_tEfNS_4arch4Sm90ELb0ELb0ELb1ELb0ELb1ELb0ELb0ELb0ELb1ELb1ELb0ELb0EEENS1_21CollectiveEpilogueFwdINS6_IJSA_SC_SB_EEES9_SE_SG_Li384ELb0ELb1ELb0ELb0EEENS1_29StaticPersistentTileSchedulerILb0EEEEEEEEEvNT_6ParamsE,"",@"SHT_CUDA_INFO"
	.sectionflags	@""
	.align	4


	//----- nvinfo : EIATTR_CUDA_API_VERSION
	.align		4
        /*0000*/ 	.byte	0x04, 0x37
        /*0002*/ 	.short	(.L_1097 - .L_1096)
.L_1096:
        /*0004*/ 	.word	0x00000082


	//----- nvinfo : EIATTR_KPARAM_INFO
	.align		4
.L_1097:
        /*0008*/ 	.byte	0x04, 0x17
        /*000a*/ 	.short	(.L_1099 - .L_1098)
.L_1098:
        /*000c*/ 	.word	0x00000000
        /*0010*/ 	.short	0x0000
        /*0012*/ 	.short	0x0070
        /*0014*/ 	.byte	0x00, 0xf0, 0x01, 0x28


	//----- nvinfo : EIATTR_SPARSE_MMA_MASK
	.align		4
.L_1099:
        /*0018*/ 	.byte	0x03, 0x50
        /*001a*/ 	.short	0x0000


	//----- nvinfo : EIATTR_MAXREG_COUNT
	.align		4
        /*001c*/ 	.byte	0x03, 0x1b
        /*001e*/ 	.short	0x0080


	//----- nvinfo : EIATTR_NUM_BARRIERS
	.align		4
        /*0020*/ 	.byte	0x02, 0x4c
        /*0022*/ 	.byte	0x10
	.zero		1


	//----- nvinfo : EIATTR_EXTERNS
	.align		4
        /*0024*/ 	.byte	0x04, 0x0f
        /*0026*/ 	.short	(.L_1101 - .L_1100)


	//   ....[0]....
	.align		4
.L_1100:
        /*0028*/ 	.word	index@(__assertfail)


	//----- nvinfo : EIATTR_ANNOTATIONS
	.align		4
.L_1101:
        /*002c*/ 	.byte	0x04, 0x55
        /*002e*/ 	.short	(.L_1103 - .L_1102)


	//   ....[0]....
.L_1102:
        /* <DEDUP_REMOVED lines=9> */


	//----- nvinfo : EIATTR_MERCURY_ISA_VERSION
	.align		4
.L_1103:
        /*00a8*/ 	.byte	0x03, 0x5f
        /*00aa*/ 	.short	0x0101


	//----- nvinfo : EIATTR_INT_WARP_WIDE_INSTR_OFFSETS
	.align		4
        /*00ac*/ 	.byte	0x04, 0x31
        /*00ae*/ 	.short	(.L_1105 - .L_1104)


	//   ....[0]....
.L_1104:
        /*00b0*/ 	.word	0x000000c0


	//   ....[1]....
        /*00b4*/ 	.word	0x000000d0


	//   ....[2]....
        /*00b8*/ 	.word	0x00000170


	//----- nvinfo : EIATTR_COOP_GROUP_MASK_REGIDS
	.align		4
.L_1105:
        /*00bc*/ 	.byte	0x04, 0x29
        /*00be*/ 	.short	(.L_1107 - .L_1106)


	//   ....[0]....
.L_1106:
        /*00c0*/ 	.word	0xffffffff


	//   ....[1]....
        /*00c4*/ 	.word	0xffffffff


	//   ....[2]....
        /*00c8*/ 	.word	0xffffffff


	//   ....[3]....
        /*00cc*/ 	.word	0xffffffff


	//   ....[4]....
        /*00d0*/ 	.word	0xffffffff


	//   ....[5]....
        /*00d4*/ 	.word	0xffffffff


	//   ....[6]....
        /*00d8*/ 	.word	0xffffffff


	//   ....[7]....
        /*00dc*/ 	.word	0xffffffff


	//   ....[8]....
        /*00e0*/ 	.word	0xffffffff


	//   ....[9]....
        /*00e4*/ 	.word	0xffffffff


	//   ....[10]....
        /*00e8*/ 	.word	0xffffffff


	//   ....[11]....
        /*00ec*/ 	.word	0xffffffff


	//   ....[12]....
        /*00f0*/ 	.word	0xffffffff


	//   ....[13]....
        /*00f4*/ 	.word	0xffffffff


	//   ....[14]....
        /*00f8*/ 	.word	0xffffffff


	//   ....[15]....
        /*00fc*/ 	.word	0xffffffff


	//   ....[16]....
        /*0100*/ 	.word	0xffffffff


	//   ....[17]....
        /*0104*/ 	.word	0xffffffff


	//   ....[18]....
        /*0108*/ 	.word	0xffffffff


	//   ....[19]....
        /*010c*/ 	.word	0xffffffff


	//   ....[20]....
        /*0110*/ 	.word	0xffffffff


	//   ....[21]....
        /*0114*/ 	.word	0xffffffff


	//   ....[22]....
        /*0118*/ 	.word	0xffffffff


	//   ....[23]....
        /*011c*/ 	.word	0xffffffff


	//   ....[24]....
        /*0120*/ 	.word	0xffffffff


	//   ....[25]....
        /*0124*/ 	.word	0xffffffff


	//   ....[26]....
        /*0128*/ 	.word	0xffffffff


	//   ....[27]....
        /*012c*/ 	.word	0xffffffff


	//   ....[28]....
        /*0130*/ 	.word	0xffffffff


	//   ....[29]....
        /*0134*/ 	.word	0xffffffff


	//   ....[30]....
        /*0138*/ 	.word	0xffffffff


	//   ....[31]....
        /*013c*/ 	.word	0xffffffff


	//   ....[32]....
        /*0140*/ 	.word	0xffffffff


	//   ....[33]....
        /*0144*/ 	.word	0xffffffff


	//   ....[34]....
        /*0148*/ 	.word	0xffffffff


	//   ....[35]....
        /*014c*/ 	.word	0xffffffff


	//   ....[36]....
        /*0150*/ 	.word	0xffffffff


	//   ....[37]....
        /*0154*/ 	.word	0xffffffff


	//   ....[38]....
        /*0158*/ 	.word	0xffffffff


	//   ....[39]....
        /*015c*/ 	.word	0xffffffff


	//   ....[40]....
        /*0160*/ 	.word	0xffffffff


	//   ....[41]....
        /*0164*/ 	.word	0xffffffff


	//   ....[42]....
        /*0168*/ 	.word	0xffffffff


	//   ....[43]....
        /*016c*/ 	.word	0xffffffff


	//   ....[44]....
        /*0170*/ 	.word	0xffffffff


	//   ....[45]....
        /*0174*/ 	.word	0xffffffff


	//   ....[46]....
        /*0178*/ 	.word	0xffffffff


	//   ....[47]....
        /*017c*/ 	.word	0xffffffff


	//   ....[48]....
        /*0180*/ 	.word	0xffffffff


	//   ....[49]....
        /*0184*/ 	.word	0xffffffff


	//   ....[50]....
        /*0188*/ 	.word	0xffffffff


	//   ....[51]....
        /*018c*/ 	.word	0xffffffff


	//   ....[52]....
        /*0190*/ 	.word	0xffffffff


	//   ....[53]....
        /*0194*/ 	.word	0xffffffff


	//   ....[54]....
        /*0198*/ 	.word	0xffffffff


	//   ....[55]....
        /*019c*/ 	.word	0xffffffff


	//   ....[56]....
        /*01a0*/ 	.word	0xffffffff


	//   ....[57]....
        /*01a4*/ 	.word	0xffffffff


	//   ....[58]....
        /*01a8*/ 	.word	0xffffffff


	//   ....[59]....
        /*01ac*/ 	.word	0xffffffff


	//   ....[60]....
        /*01b0*/ 	.word	0xffffffff


	//   ....[61]....
        /*01b4*/ 	.word	0xffffffff


	//   ....[62]....
        /*01b8*/ 	.word	0xffffffff


	//   ....[63]....
        /*01bc*/ 	.word	0xffffffff


	//   ....[64]....
        /*01c0*/ 	.word	0xffffffff


	//   ....[65]....
        /*01c4*/ 	.word	0xffffffff


	//   ....[66]....
        /*01c8*/ 	.word	0xffffffff


	//   ....[67]....
        /*01cc*/ 	.word	0xffffffff


	//   ....[68]....
        /*01d0*/ 	.word	0xffffffff


	//   ....[69]....
        /*01d4*/ 	.word	0xffffffff


	//   ....[70]....
        /*01d8*/ 	.word	0xffffffff


	//   ....[71]....
        /*01dc*/ 	.word	0xffffffff


	//   ....[72]....
        /*01e0*/ 	.word	0xffffffff


	//   ....[73]....
        /*01e4*/ 	.word	0xffffffff


	//   ....[74]....
        /*01e8*/ 	.word	0x0500000f


	//   ....[75]....
        /*01ec*/ 	.word	0x0500000f


	//   ....[76]....
        /*01f0*/ 	.word	0x0500000f


	//   ....[77]....
        /*01f4*/ 	.word	0x0500000f


	//   ....[78]....
        /*01f8*/ 	.word	0x0500000f


	//   ....[79]....
        /*01fc*/ 	.word	0x0500000f


	//   ....[80]....
        /*0200*/ 	.word	0x0500000f


	//   ....[81]....
        /*0204*/ 	.word	0x0500000f


	//   ....[82]....
        /*0208*/ 	.word	0x0500000f


	//   ....[83]....
        /*020c*/ 	.word	0x0500000f


	//   ....[84]....
        /*0210*/ 	.word	0x0500000f


	//   ....[85]....
        /*0214*/ 	.word	0x0500000f


	//   ....[86]....
        /*0218*/ 	.word	0x0500000f


	//   ....[87]....
        /*021c*/ 	.word	0x0500000f


	//   ....[88]....
        /*0220*/ 	.word	0x0500000f


	//   ....[89]....
        /*0224*/ 	.word	0x0500000f


	//   ....[90]....
        /*0228*/ 	.word	0x0500000f


	//   ....[91]....
        /*022c*/ 	.word	0x0500000f


	//   ....[92]....
        /*0230*/ 	.word	0x0500000f


	//   ....[93]....
        /*0234*/ 	.word	0x0500000f


	//   ....[94]....
        /*0238*/ 	.word	0x0500000f


	//   ....[95]....
        /*023c*/ 	.word	0x0500000f


	//   ....[96]....
        /*0240*/ 	.word	0x0500000f


	//   ....[97]....
        /*0244*/ 	.word	0x0500000f


	//   ....[98]....
        /*0248*/ 	.word	0x0500000f


	//   ....[99]....
        /*024c*/ 	.word	0x0500000f


	//   ....[100]....
        /*0250*/ 	.word	0x0500000f


	//   ....[101]....
        /*0254*/ 	.word	0x0500000f


	//   ....[102]....
        /*0258*/ 	.word	0x0500000f


	//   ....[103]....
        /*025c*/ 	.word	0x0500000f


	//   ....[104]....
        /*0260*/ 	.word	0x0500000f


	//   ....[105]....
        /*0264*/ 	.word	0x0500000f


	//   ....[106]....
        /*0268*/ 	.word	0x0500000f


	//   ....[107]....
        /*026c*/ 	.word	0x0500000f


	//   ....[108]....
        /*0270*/ 	.word	0x0500000f


	//   ....[109]....
        /*0274*/ 	.word	0x0500000f


	//   ....[110]....
        /*0278*/ 	.word	0x0500000f


	//   ....[111]....
        /*027c*/ 	.word	0x0500000f


	//   ....[112]....
        /*0280*/ 	.word	0x0500000f


	//   ....[113]....
        /*0284*/ 	.word	0x0500000f


	//   ....[114]....
        /*0288*/ 	.word	0x0500000f


	//   ....[115]....
        /*028c*/ 	.word	0x0500000f


	//   ....[116]....
        /*0290*/ 	.word	0x0500000f


	//   ....[117]....
        /*0294*/ 	.word	0x0500000f


	//   ....[118]....
        /*0298*/ 	.word	0x0500000f


	//   ....[119]....
        /*029c*/ 	.word	0x0500000f


	//----- nvinfo : EIATTR_COOP_GROUP_INSTR_OFFSETS
	.align		4
.L_1107:
        /*02a0*/ 	.byte	0x04, 0x28
        /*02a2*/ 	.short	(.L_1109 - .L_1108)


	//   ....[0]....
.L_1108:
        /*02a4*/ 	.word	0x00000080


	//   ....[1]....
        /*02a8*/ 	.word	0x00000090


	//   ....[2]....
        /*02ac*/ 	.word	0x000002d0


	//   ....[3]....
        /*02b0*/ 	.word	0x00000430


	//   ....[4]....
        /*02b4*/ 	.word	0x00000550


	//   ....[5]....
        /*02b8*/ 	.word	0x000006b0


	//   ....[6]....
        /*02bc*/ 	.word	0x00000e60


	//   ....[7]....
        /*02c0*/ 	.word	0x00002910


	//   ....[8]....
        /*02c4*/ 	.word	0x00002990


	//   ....[9]....
        /*02c8*/ 	.word	0x00002ea0


	//   ....[10]....
        /*02cc*/ 	.word	0x00002f30


	//   ....[11]....
        /*02d0*/ 	.word	0x00003b30


	//   ....[12]....
        /*02d4*/ 	.word	0x00005200


	//   ....[13]....
        /*02d8*/ 	.word	0x00005230


	//   ....[14]....
        /*02dc*/ 	.word	0x00005260


	//   ....[15]....
        /*02e0*/ 	.word	0x00005270


	//   ....[16]....
        /*02e4*/ 	.word	0x000065d0


	//   ....[17]....
        /*02e8*/ 	.word	0x000066e0


	//   ....[18]....
        /*02ec*/ 	.word	0x00006740


	//   ....[19]....
        /*02f0*/ 	.word	0x00006820


	//   ....[20]....
        /*02f4*/ 	.word	0x00006840


	//   ....[21]....
        /*02f8*/ 	.word	0x00007690


	//   ....[22]....
        /*02fc*/ 	.word	0x000076f0


	//   ....[23]....
        /*0300*/ 	.word	0x00007720


	//   ....[24]....
        /*0304*/ 	.word	0x00007750


	//   ....[25]....
        /*0308*/ 	.word	0x00007cc0


	//   ....[26]....
        /*030c*/ 	.word	0x00007d00


	//   ....[27]....
        /*0310*/ 	.word	0x00007e10


	//   ....[28]....
        /*0314*/ 	.word	0x00007e50


	//   ....[29]....
        /*0318*/ 	.word	0x00009060


	//   ....[30]....
        /*031c*/ 	.word	0x00009080


	//   ....[31]....
        /*0320*/ 	.word	0x00009090


	//   ....[32]....
        /*0324*/ 	.word	0x00009140


	//   ....[33]....
        /*0328*/ 	.word	0x00009160


	//   ....[34]....
        /*032c*/ 	.word	0x00009200


	//   ....[35]....
        /*0330*/ 	.word	0x00009220


	//   ....[36]....
        /*0334*/ 	.word	0x00009230


	//   ....[37]....
        /*0338*/ 	.word	0x00009a70


	//   ....[38]....
        /*033c*/ 	.word	0x00009a90


	//   ....[39]....
        /*0340*/ 	.word	0x00009ac0


	//   ....[40]....
        /*0344*/ 	.word	0x00009b70


	//   ....[41]....
        /*0348*/ 	.word	0x00009b80


	//   ....[42]....
        /*034c*/ 	.word	0x00009c30


	//   ....[43]....
        /*0350*/ 	.word	0x00009c40


	//   ....[44]....
        /*0354*/ 	.word	0x00009c50


	//   ....[45]....
        /*0358*/ 	.word	0x00009c60


	//   ....[46]....
        /*035c*/ 	.word	0x00009c70


	//   ....[47]....
        /*0360*/ 	.word	0x00009d40


	//   ....[48]....
        /*0364*/ 	.word	0x00009de0


	//   ....[49]....
        /*0368*/ 	.word	0x0000a4d0


	//   ....[50]....
        /*036c*/ 	.word	0x0000a4e0


	//   ....[51]....
        /*0370*/ 	.word	0x0000a500


	//   ....[52]....
        /*0374*/ 	.word	0x0000a580


	//   ....[53]....
        /*0378*/ 	.word	0x0000a590


	//   ....[54]....
        /*037c*/ 	.word	0x0000a5f0


	//   ....[55]....
        /*0380*/ 	.word	0x0000a620


	//   ....[56]....
        /*0384*/ 	.word	0x0000a660


	//   ....[57]....
        /*0388*/ 	.word	0x0000a910


	//   ....[58]....
        /*038c*/ 	.word	0x0000a930


	//   ....[59]....
        /*0390*/ 	.word	0x0000a9d0


	//   ....[60]....
        /*0394*/ 	.word	0x0000a9e0


	//   ....[61]....
        /*0398*/ 	.word	0x0000aa70


	//   ....[62]....
        /*039c*/ 	.word	0x0000aa80


	//   ....[63]....
        /*03a0*/ 	.word	0x0000aa90


	//   ....[64]....
        /*03a4*/ 	.word	0x0000ab20


	//   ....[65]....
        /*03a8*/ 	.word	0x0000afc0


	//   ....[66]....
        /*03ac*/ 	.word	0x0000afd0


	//   ....[67]....
        /*03b0*/ 	.word	0x0000b020


	//   ....[68]....
        /*03b4*/ 	.word	0x0000b060


	//   ....[69]....
        /*03b8*/ 	.word	0x0000b0c0


	//   ....[70]....
        /*03bc*/ 	.word	0x0000b0e0


	//   ....[71]....
        /*03c0*/ 	.word	0x0000b160


	//   ....[72]....
        /*03c4*/ 	.word	0x0000b180


	//   ....[73]....
        /*03c8*/ 	.word	0x0000b550


	//   ....[74]....
        /*03cc*/ 	.word	0x0000ba30


	//   ....[75]....
        /*03d0*/ 	.word	0x0000bb20


	//   ....[76]....
        /*03d4*/ 	.word	0x0000bbc0


	//   ....[77]....
        /*03d8*/ 	.word	0x0000bc30


	//   ....[78]....
        /*03dc*/ 	.word	0x0000bd40


	//   ....[79]....
        /*03e0*/ 	.word	0x0000bdb0


	//   ....[80]....
        /*03e4*/ 	.word	0x0000bec0


	//   ....[81]....
        /*03e8*/ 	.word	0x0000bf30


	//   ....[82]....
        /*03ec*/ 	.word	0x0000c030


	//   ....[83]....
        /*03f0*/ 	.word	0x0000c0c0


	//   ....[84]....
        /*03f4*/ 	.word	0x0000c130


	//   ....[85]....
        /*03f8*/ 	.word	0x0000c190


	//   ....[86]....
        /*03fc*/ 	.word	0x0000c2b0


	//   ....[87]....
        /*0400*/ 	.word	0x0000c310


	//   ....[88]....
        /*0404*/ 	.word	0x0000c420


	//   ....[89]....
        /*0408*/ 	.word	0x0000c480


	//   ....[90]....
        /*040c*/ 	.word	0x0000c570


	//   ....[91]....
        /*0410*/ 	.word	0x0000c650


	//   ....[92]....
        /*0414*/ 	.word	0x0000c730


	//   ....[93]....
        /*0418*/ 	.word	0x0000c7a0


	//   ....[94]....
        /*041c*/ 	.word	0x0000c870


	//   ....[95]....
        /*0420*/ 	.word	0x0000c9b0


	//   ....[96]....
        /*0424*/ 	.word	0x0000ca60


	//   ....[97]....
        /*0428*/ 	.word	0x0000cad0


	//   ....[98]....
        /*042c*/ 	.word	0x0000cbc0


	//   ....[99]....
        /*0430*/ 	.word	0x0000cc20


	//   ....[100]....
        /*0434*/ 	.word	0x0000ccf0


	//   ....[101]....
        /*0438*/ 	.word	0x0000cd50


	//   ....[102]....
        /*043c*/ 	.word	0x0000ce20


	//   ....[103]....
        /*0440*/ 	.word	0x0000cf10


	//   ....[104]....
        /*0444*/ 	.word	0x0000cfb0


	//   ....[105]....
        /*0448*/ 	.word	0x0000d010


	//   ....[106]....
        /*044c*/ 	.word	0x0000d110


	//   ....[107]....
        /*0450*/ 	.word	0x0000d170


	//   ....[108]....
        /*0454*/ 	.word	0x0000d270


	//   ....[109]....
        /*0458*/ 	.word	0x0000d2d0


	//   ....[110]....
        /*045c*/ 	.word	0x0000d3a0


	//   ....[111]....
        /*0460*/ 	.word	0x0000d4f0


	//   ....[112]....
        /*0464*/ 	.word	0x0000d590


	//   ....[113]....
        /*0468*/ 	.word	0x0000d620


	//   ....[114]....
        /*046c*/ 	.word	0x0000d720


	//   ....[115]....
        /*0470*/ 	.word	0x0000d780


	//   ....[116]....
        /*0474*/ 	.word	0x0000d870


	//   ....[117]....
        /*0478*/ 	.word	0x0000d8d0


	//   ....[118]....
        /*047c*/ 	.word	0x0000d990


	//   ....[119]....
        /*0480*/ 	.word	0x0000db00


	//----- nvinfo : EIATTR_REG_RECONFIG
	.align		4
.L_1109:
        /*0484*/ 	.byte	0x01, 0x54
	.zero		2


	//----- nvinfo : EIATTR_SYSCALL_OFFSETS
	.align		4
        /*0488*/ 	.byte	0x04, 0x46
        /*048a*/ 	.short	(.L_1111 - .L_1110)


	//   ....[0]....
.L_1110:
        /*048c*/ 	.word	0x00001190


	//   ....[1]....
        /*0490*/ 	.word	0x00008720


	//   ....[2]....
        /*0494*/ 	.word	0x00008860


	//   ....[3]....
        /*0498*/ 	.word	0x00008950


	//   ....[4]....
        /*049c*/ 	.word	0x00009590


	//----- nvinfo : EIATTR_MBARRIER_INSTR_OFFSETS
	.align		4
.L_1111:
        /*04a0*/ 	.byte	0x04, 0x39
        /*04a2*/ 	.short	(.L_1113 - .L_1112)


	//   ....[0]....
.L_1112:
        /*04a4*/ 	.word	0x00000180
        /*04a8*/ 	.word	0x000000ff
        /*04ac*/ 	.word	0x0002d800
        /*04b0*/ 	.short	0x0100
        /*04b2*/ 	.byte	0x08
	.zero		1


	//   ....[1]....
        /*04b4*/ 	.word	0x00000190
        /*04b8*/ 	.word	0x000000ff
        /*04bc*/ 	.word	0x0002d820
        /*04c0*/ 	.short	0x0100
        /*04c2*/ 	.byte	0x08
	.zero		1


	//   ....[2]....
        /*04c4*/ 	.word	0x00000280
        /*04c8*/ 	.word	0x000000ff
        /*04cc*/ 	.word	0x0002d830
        /*04d0*/ 	.short	0x0100
        /*04d2*/ 	.byte	0x08
	.zero		1


	//   ....[3]....
        /*04d4*/ 	.word	0x00000290
        /*04d8*/ 	.word	0x000000ff
        /*04dc*/ 	.word	0x0002d840
        /*04e0*/ 	.short	0x0100
        /*04e2*/ 	.byte	0x08
	.zero		1


	//   ....[4]....
        /*04e4*/ 	.word	0x000002a0
        /*04e8*/ 	.word	0x000000ff
        /*04ec*/ 	.word	0x0002d838
        /*04f0*/ 	.short	0x0100
        /*04f2*/ 	.byte	0x08
	.zero		1


	//   ....[5]....
        /*04f4*/ 	.word	0x000002b0
        /*04f8*/ 	.word	0x000000ff
        /*04fc*/ 	.word	0x0002d848
        /*0500*/ 	.short	0x0100
        /*0502*/ 	.byte	0x08
	.zero		1


	//   ....[6]....
        /*0504*/ 	.word	0x000003e0
        /*0508*/ 	.word	0x000000ff
        /*050c*/ 	.word	0x0002d850
        /*0510*/ 	.short	0x0100
        /*0512*/ 	.byte	0x08
	.zero		1


	//   ....[7]....
        /*0514*/ 	.word	0x000003f0
        /*0518*/ 	.word	0x000000ff
        /*051c*/ 	.word	0x0002d860
        /*0520*/ 	.short	0x0100
        /*0522*/ 	.byte	0x08
	.zero		1


	//   ....[8]....
        /*0524*/ 	.word	0x00000400
        /*0528*/ 	.word	0x000000ff
        /*052c*/ 	.word	0x0002d858
        /*0530*/ 	.short	0x0100
        /*0532*/ 	.byte	0x08
	.zero		1


	//   ....[9]....
        /*0534*/ 	.word	0x00000410
        /*0538*/ 	.word	0x000000ff
        /*053c*/ 	.word	0x0002d868
        /*0540*/ 	.short	0x0100
        /*0542*/ 	.byte	0x08
	.zero		1


	//   ....[10]....
        /*0544*/ 	.word	0x00000500
        /*0548*/ 	.word	0x000000ff
        /*054c*/ 	.word	0x0002d870
        /*0550*/ 	.short	0x0100
        /*0552*/ 	.byte	0x06
	.zero		1


	//   ....[11]....
        /*0554*/ 	.word	0x00000510
        /*0558*/ 	.word	0x000000ff
        /*055c*/ 	.word	0x0002d880
        /*0560*/ 	.short	0x0100
        /*0562*/ 	.byte	0x06
	.zero		1


	//   ....[12]....
        /*0564*/ 	.word	0x00000520
        /*0568*/ 	.word	0x000000ff
        /*056c*/ 	.word	0x0002d878
        /*0570*/ 	.short	0x0100
        /*0572*/ 	.byte	0x06
	.zero		1


	//   ....[13]....
        /*0574*/ 	.word	0x00000530
        /*0578*/ 	.word	0x000000ff
        /*057c*/ 	.word	0x0002d888
        /*0580*/ 	.short	0x0100
        /*0582*/ 	.byte	0x06
	.zero		1


	//   ....[14]....
        /*0584*/ 	.word	0x00000660
        /*0588*/ 	.word	0x000000ff
        /*058c*/ 	.word	0x0002d890
        /*0590*/ 	.short	0x0100
        /*0592*/ 	.byte	0x08
	.zero		1


	//   ....[15]....
        /*0594*/ 	.word	0x00000670
        /*0598*/ 	.word	0x000000ff
        /*059c*/ 	.word	0x0002d8a0
        /*05a0*/ 	.short	0x0100
        /*05a2*/ 	.byte	0x08
	.zero		1


	//   ....[16]....
        /*05a4*/ 	.word	0x00000680
        /*05a8*/ 	.word	0x000000ff
        /*05ac*/ 	.word	0x0002d898
        /*05b0*/ 	.short	0x0100
        /*05b2*/ 	.byte	0x08
	.zero		1


	//   ....[17]....
        /*05b4*/ 	.word	0x00000690
        /*05b8*/ 	.word	0x000000ff
        /*05bc*/ 	.word	0x0002d8a8
        /*05c0*/ 	.short	0x0100
        /*05c2*/ 	.byte	0x08
	.zero		1


	//   ....[18]....
        /*05c4*/ 	.word	0x000007d0
        /*05c8*/ 	.word	0x000000ff
        /*05cc*/ 	.word	0x0002d8b0
        /*05d0*/ 	.short	0x0100
        /*05d2*/ 	.byte	0x08
	.zero		1


	//   ....[19]....
        /*05d4*/ 	.word	0x000007e0
        /*05d8*/ 	.word	0x000000ff
        /*05dc*/ 	.word	0x0002d8c0
        /*05e0*/ 	.short	0x0100
        /*05e2*/ 	.byte	0x08
	.zero		1


	//   ....[20]....
        /*05e4*/ 	.word	0x000007f0
        /*05e8*/ 	.word	0x000000ff
        /*05ec*/ 	.word	0x0002d8b8
        /*05f0*/ 	.short	0x0100
        /*05f2*/ 	.byte	0x08
	.zero		1


	//   ....[21]....
        /*05f4*/ 	.word	0x00000800
        /*05f8*/ 	.word	0x000000ff
        /*05fc*/ 	.word	0x0002d8c8
        /*0600*/ 	.short	0x0100
        /*0602*/ 	.byte	0x08
	.zero		1


	//   ....[22]....
        /*0604*/ 	.word	0x000011f0
        /*0608*/ 	.word	0x000000ff
        /*060c*/ 	.word	0x0002d800
        /*0610*/ 	.short	0x010a
        /*0612*/ 	.byte	0x28
	.zero		1


	//   ....[23]....
        /*0614*/ 	.word	0x00001270
        /*0618*/ 	.word	0x00000000
        /*061c*/ 	.word	0x0002d830
        /*0620*/ 	.short	0x010a
        /*0622*/ 	.byte	0x3f
	.zero		1


	//   ....[24]....
        /*0624*/ 	.word	0x000012c0
        /*0628*/ 	.word	0x00000000
        /*062c*/ 	.word	0x0002d830
        /*0630*/ 	.short	0x010a
        /*0632*/ 	.byte	0x3f
	.zero		1


	//   ....[25]....
        /*0634*/ 	.word	0x00001ea0
        /*0638*/ 	.word	0x000000ff
        /*063c*/ 	.word	0x00000000
        /*0640*/ 	.short	0x0101
        /*0642*/ 	.byte	0x06
	.zero		1


	//   ....[26]....
        /*0644*/ 	.word	0x00003e10
        /*0648*/ 	.word	0x000000ff
        /*064c*/ 	.word	0x0002d830
        /*0650*/ 	.short	0x010a
        /*0652*/ 	.byte	0x06
	.zero		1


	//   ....[27]....
        /*0654*/ 	.word	0x00003e50
        /*0658*/ 	.word	0x000000ff
        /*065c*/ 	.word	0x0002d830
        /*0660*/ 	.short	0x010a
        /*0662*/ 	.byte	0x06
	.zero		1


	//   ....[28]....
        /*0664*/ 	.word	0x00004120
        /*0668*/ 	.word	0x000000ff
        /*066c*/ 	.word	0x0002d850
        /*0670*/ 	.short	0x010a
        /*0672*/ 	.byte	0x06
	.zero		1


	//   ....[29]....
        /*0674*/ 	.word	0x00004160
        /*0678*/ 	.word	0x000000ff
        /*067c*/ 	.word	0x0002d850
        /*0680*/ 	.short	0x010a
        /*0682*/ 	.byte	0x06
	.zero		1


	//   ....[30]....
        /*0684*/ 	.word	0x00004aa0
        /*0688*/ 	.word	0x000000ff
        /*068c*/ 	.word	0x00000000
        /*0690*/ 	.short	0x0101
        /*0692*/ 	.byte	0x06
	.zero		1


	//   ....[31]....
        /*0694*/ 	.word	0x00006060
        /*0698*/ 	.word	0x000000ff
        /*069c*/ 	.word	0x00000000
        /*06a0*/ 	.short	0x0101
        /*06a2*/ 	.byte	0x06
	.zero		1


	//   ....[32]....
        /*06a4*/ 	.word	0x00006650
        /*06a8*/ 	.word	0x000000ff
        /*06ac*/ 	.word	0x0002d850
        /*06b0*/ 	.short	0x010a
        /*06b2*/ 	.byte	0x08
	.zero		1


	//   ....[33]....
        /*06b4*/ 	.word	0x00006690
        /*06b8*/ 	.word	0x000000ff
        /*06bc*/ 	.word	0x0002d850
        /*06c0*/ 	.short	0x010a
        /*06c2*/ 	.byte	0x08
	.zero		1


	//   ....[34]....
        /*06c4*/ 	.word	0x00006df0
        /*06c8*/ 	.word	0x000000ff
        /*06cc*/ 	.word	0x00000000
        /*06d0*/ 	.short	0x0101
        /*06d2*/ 	.byte	0x08
	.zero		1


	//   ....[35]....
        /*06d4*/ 	.word	0x00007ce0
        /*06d8*/ 	.word	0x000000ff
        /*06dc*/ 	.word	0x00000000
        /*06e0*/ 	.short	0x0101
        /*06e2*/ 	.byte	0x04
	.zero		1


	//   ....[36]....
        /*06e4*/ 	.word	0x00008e30
        /*06e8*/ 	.word	0x00000000
        /*06ec*/ 	.word	0x0002d840
        /*06f0*/ 	.short	0x010a
        /*06f2*/ 	.byte	0x3f
	.zero		1


	//   ....[37]....
        /*06f4*/ 	.word	0x00009370
        /*06f8*/ 	.word	0x00000000
        /*06fc*/ 	.word	0x0002d830
        /*0700*/ 	.short	0x0107
        /*0702*/ 	.byte	0x3f
	.zero		1


	//   ....[38]....
        /*0704*/ 	.word	0x00009430
        /*0708*/ 	.word	0x00000000
        /*070c*/ 	.word	0x0002d830
        /*0710*/ 	.short	0x0101
        /*0712*/ 	.byte	0x3f
	.zero		1


	//   ....[39]....
        /*0714*/ 	.word	0x00009ee0
        /*0718*/ 	.word	0x000000ff
        /*071c*/ 	.word	0x0002d800
        /*0720*/ 	.short	0x0107
        /*0722*/ 	.byte	0x25
	.zero		1


	//   ....[40]....
        /*0724*/ 	.word	0x00009f40
        /*0728*/ 	.word	0x000000ff
        /*072c*/ 	.word	0x0002d800
        /*0730*/ 	.short	0x0101
        /*0732*/ 	.byte	0x25
	.zero		1


	//   ....[41]....
        /*0734*/ 	.word	0x00009f60
        /*0738*/ 	.word	0x000000ff
        /*073c*/ 	.word	0x0002d820
        /*0740*/ 	.short	0x010a
        /*0742*/ 	.byte	0x25
	.zero		1


	//   ....[42]....
        /*0744*/ 	.word	0x0000a2f0
        /*0748*/ 	.word	0x00000006
        /*074c*/ 	.word	0x0002d840
        /*0750*/ 	.short	0x010a
        /*0752*/ 	.byte	0x3f
	.zero		1


	//   ....[43]....
        /*0754*/ 	.word	0x0000a700
        /*0758*/ 	.word	0x00000006
        /*075c*/ 	.word	0x0002d830
        /*0760*/ 	.short	0x0107
        /*0762*/ 	.byte	0x3f
	.zero		1


	//   ....[44]....
        /*0764*/ 	.word	0x0000a7c0
        /*0768*/ 	.word	0x00000006
        /*076c*/ 	.word	0x0002d830
        /*0770*/ 	.short	0x0101
        /*0772*/ 	.byte	0x3f
	.zero		1


	//   ....[45]....
        /*0774*/ 	.word	0x0000a820
        /*0778*/ 	.word	0x00000006
        /*077c*/ 	.word	0x0002d860
        /*0780*/ 	.short	0x010a
        /*0782*/ 	.byte	0x3f
	.zero		1


	//   ....[46]....
        /*0784*/ 	.word	0x0000ac10
        /*0788*/ 	.word	0x00000006
        /*078c*/ 	.word	0x0002d850
        /*0790*/ 	.short	0x0107
        /*0792*/ 	.byte	0x3f
	.zero		1


	//   ....[47]....
        /*0794*/ 	.word	0x0000ade0
        /*0798*/ 	.word	0x00000006
        /*079c*/ 	.word	0x0002d850
        /*07a0*/ 	.short	0x0101
        /*07a2*/ 	.byte	0x3f
	.zero		1


	//   ....[48]....
        /*07a4*/ 	.word	0x0000aed0
        /*07a8*/ 	.word	0x00000004
        /*07ac*/ 	.word	0x0002d860
        /*07b0*/ 	.short	0x010a
        /*07b2*/ 	.byte	0x3f
	.zero		1


	//   ....[49]....
        /*07b4*/ 	.word	0x0000b2c0
        /*07b8*/ 	.word	0x00000004
        /*07bc*/ 	.word	0x0002d850
        /*07c0*/ 	.short	0x0107
        /*07c2*/ 	.byte	0x3f
	.zero		1


	//   ....[50]....
        /*07c4*/ 	.word	0x0000b3b0
        /*07c8*/ 	.word	0x00000004
        /*07cc*/ 	.word	0x0002d850
        /*07d0*/ 	.short	0x0101
        /*07d2*/ 	.byte	0x3f
	.zero		1


	//   ....[51]....
        /*07d4*/ 	.word	0x0000b4d0
        /*07d8*/ 	.word	0x00000004
        /*07dc*/ 	.word	0x0002d820
        /*07e0*/ 	.short	0x010a
        /*07e2*/ 	.byte	0x3f
	.zero		1


	//   ....[52]....
        /*07e4*/ 	.word	0x0000b650
        /*07e8*/ 	.word	0x00000003
        /*07ec*/ 	.word	0x0002d840
        /*07f0*/ 	.short	0x010a
        /*07f2*/ 	.byte	0x3f
	.zero		1


	//   ....[53]....
        /*07f4*/ 	.word	0x0000b6f0
        /*07f8*/ 	.word	0x00000017
        /*07fc*/ 	.word	0x0002d840
        /*0800*/ 	.short	0x010a
        /*0802*/ 	.byte	0x3f
	.zero		1


	//   ....[54]....
        /*0804*/ 	.word	0x0000b730
        /*0808*/ 	.word	0x00000003
        /*080c*/ 	.word	0x0002d860
        /*0810*/ 	.short	0x010a
        /*0812*/ 	.byte	0x3f
	.zero		1


	//   ....[55]....
        /*0814*/ 	.word	0x0000b770
        /*0818*/ 	.word	0x00000017
        /*081c*/ 	.word	0x0002d860
        /*0820*/ 	.short	0x010a
        /*0822*/ 	.byte	0x3f
	.zero		1


	//   ....[56]....
        /*0824*/ 	.word	0x0000b7e0
        /*0828*/ 	.word	0x00000003
        /*082c*/ 	.word	0x0002d800
        /*0830*/ 	.short	0x010a
        /*0832*/ 	.byte	0x3f
	.zero		1


	//   ....[57]....
        /*0834*/ 	.word	0x0000b830
        /*0838*/ 	.word	0x00000000
        /*083c*/ 	.word	0x0002d830
        /*0840*/ 	.short	0x010a
        /*0842*/ 	.byte	0x3f
	.zero		1


	//   ....[58]....
        /*0844*/ 	.word	0x0000b890
        /*0848*/ 	.word	0x00000007
        /*084c*/ 	.word	0x0002d830
        /*0850*/ 	.short	0x010a
        /*0852*/ 	.byte	0x3f
	.zero		1


	//   ....[59]....
        /*0854*/ 	.word	0x0000b8f0
        /*0858*/ 	.word	0x00000007
        /*085c*/ 	.word	0x0002d850
        /*0860*/ 	.short	0x010a
        /*0862*/ 	.byte	0x3f
	.zero		1


	//   ....[60]....
        /*0864*/ 	.word	0x0000b950
        /*0868*/ 	.word	0x00000007
        /*086c*/ 	.word	0x0002d850
        /*0870*/ 	.short	0x010a
        /*0872*/ 	.byte	0x3f
	.zero		1


	//   ....[61]....
        /*0874*/ 	.word	0x0000ba70
        /*0878*/ 	.word	0x00000000
        /*087c*/ 	.word	0x0002d840
        /*0880*/ 	.short	0x010a
        /*0882*/ 	.byte	0x3f
	.zero		1


	//   ....[62]....
        /*0884*/ 	.word	0x0000c8b0
        /*0888*/ 	.word	0x00000003
        /*088c*/ 	.word	0x0002d820
        /*0890*/ 	.short	0x010a
        /*0892*/ 	.byte	0x3f
	.zero		1


	//   ....[63]....
        /*0894*/ 	.word	0x0000c900
        /*0898*/ 	.word	0x00000006
        /*089c*/ 	.word	0x0002d840
        /*08a0*/ 	.short	0x010a
        /*08a2*/ 	.byte	0x3f
	.zero		1


	//   ....[64]....
        /*08a4*/ 	.word	0x0000ce60
        /*08a8*/ 	.word	0x00000006
        /*08ac*/ 	.word	0x0002d860
        /*08b0*/ 	.short	0x010a
        /*08b2*/ 	.byte	0x3f
	.zero		1


	//   ....[65]....
        /*08b4*/ 	.word	0x0000d440
        /*08b8*/ 	.word	0x00000004
        /*08bc*/ 	.word	0x0002d860
        /*08c0*/ 	.short	0x010a
        /*08c2*/ 	.byte	0x3f
	.zero		1


	//   ....[66]....
        /*08c4*/ 	.word	0x0000da20
        /*08c8*/ 	.word	0x00000004
        /*08cc*/ 	.word	0x0002d820
        /*08d0*/ 	.short	0x010a
        /*08d2*/ 	.byte	0x3f
	.zero		1


	//   ....[67]....
        /*08d4*/ 	.word	0x0000dbc0
        /*08d8*/ 	.word	0x00000003
        /*08dc*/ 	.word	0x0002d840
        /*08e0*/ 	.short	0x010a
        /*08e2*/ 	.byte	0x3f
	.zero		1


	//   ....[68]....
        /*08e4*/ 	.word	0x0000dc10
        /*08e8*/ 	.word	0x00000017
        /*08ec*/ 	.word	0x0002d840
        /*08f0*/ 	.short	0x010a
        /*08f2*/ 	.byte	0x3f
	.zero		1


	//   ....[69]....
        /*08f4*/ 	.word	0x0000dc60
        /*08f8*/ 	.word	0x00000003
        /*08fc*/ 	.word	0x0002d860
        /*0900*/ 	.short	0x010a
        /*0902*/ 	.byte	0x3f
	.zero		1


	//----- nvinfo : EIATTR_NUM_MBARRIERS
	.align		4
.L_1113:
        /*0904*/ 	.byte	0x03, 0x38
        /*0906*/ 	.short	0x0016


	//----- nvinfo : EIATTR_EXIT_INSTR_OFFSETS
	.align		4
        /*0908*/ 	.byte	0x04, 0x1c
        /*090a*/ 	.short	(.L_1115 - .L_1114)


	//   ....[0]....
.L_1114:
        /*090c*/ 	.word	0x00000960


	//   ....[1]....
        /*0910*/ 	.word	0x00007f70


	//   ....[2]....
        /*0914*/ 	.word	0x0000b7c0


	//----- nvinfo : EIATTR_MAX_THREADS
	.align		4
.L_1115:
        /*0918*/ 	.byte	0x04, 0x05
        /*091a*/ 	.short	(.L_1117 - .L_1116)
.L_1116:
        /*091c*/ 	.word	0x00000200
        /*0920*/ 	.word	0x00000001
        /*0924*/ 	.word	0x00000001


	//----- nvinfo : EIATTR_CRS_STACK_SIZE
	.align		4
.L_1117:
        /*0928*/ 	.byte	0x04, 0x1e
        /*092a*/ 	.short	(.L_1119 - .L_1118)
.L_1118:
        /*092c*/ 	.word	0x00000000


	//----- nvinfo : EIATTR_CBANK_PARAM_SIZE
	.align		4
.L_1119:
        /*0930*/ 	.byte	0x03, 0x19
        /*0932*/ 	.short	0x0a70


	//----- nvinfo : EIATTR_PARAM_CBANK
	.align		4
        /*0934*/ 	.byte	0x04, 0x0a
        /*0936*/ 	.short	(.L_1121 - .L_1120)
	.align		4
.L_1120:
        /*0938*/ 	.word	index@(.nv.constant0._ZN7cutlass13device_kernelIN5flash11enable_sm90INS1_16FlashAttnFwdSm90INS1_25CollectiveMainloopFwdSm90ILi2EN4cute5tupleIJNS5_1CILi1EEES8_S8_EEENS6_IJNS7_ILi192EEENS7_ILi128EEENS7_ILi96EEEEEELi96ENS_6half_tEfNS_4arch4Sm90ELb0ELb0ELb1ELb0ELb1ELb0ELb0ELb0ELb1ELb1ELb0ELb0EEENS1_21CollectiveEpilogueFwdINS6_IJSA_SC_SB_EEES9_SE_SG_Li384ELb0ELb1ELb0ELb0EEENS1_29StaticPersistentTileSchedulerILb0EEEEEEEEEvNT_6ParamsE)
        /*093c*/ 	.short	0x0210
        /*093e*/ 	.short	0x0a70


	//----- nvinfo : EIATTR_SW_WAR
	.align		4
.L_1121:
        /*0940*/ 	.byte	0x04, 0x36
        /*0942*/ 	.short	(.L_1123 - .L_1122)
.L_1122:
        /*0944*/ 	.word	0x00000008
.L_1123:


//--------------------- .nv.info._ZN7cutlass13device_kernelIN5flash11enable_sm90INS1_16FlashAttnFwdSm90INS1_25CollectiveMainloopFwdSm90ILi2EN4cute5tupleIJNS5_1CILi1EEES8_S8_EEENS6_IJNS7_ILi192EEENS7_ILi128EEENS7_ILi96EEEEEELi96ENS_6half_tEfNS_4arch4Sm90ELb0ELb0ELb1ELb1ELb1ELb0ELb0ELb0ELb1ELb1ELb0ELb0EEENS1_21CollectiveEpilogueFwdINS6_IJSA_SC_SB_EEES9_SE_SG_Li384ELb1ELb1ELb0ELb0EEENS1_36VarlenDynamicPersistentTileSchedulerILi192ELi128ELi384ELi128ELb0ELb1ELb1ELb0ELb1ELb1EEEEEEEEEvNT_6ParamsE --------------------------
	.section	.nv.info._ZN7cutlass13device_kernelIN5flash11enable_sm90INS1_16FlashAttnFwdSm90INS1_25CollectiveMainloopFwdSm90ILi2EN4cute5tupleIJNS5_1CILi1EEES8_S8_EEENS6_IJNS7_ILi192EEENS7_ILi128EEENS7_ILi96EEEEEELi96ENS_6half_tEfNS_4arch4Sm90ELb0ELb0ELb1ELb1ELb1ELb0ELb0ELb0ELb1ELb1ELb0ELb0EEENS1_21CollectiveEpilogueFwdINS6_IJSA_SC_SB_EEES9_SE_SG_Li384ELb1ELb1ELb0ELb0EEENS1_36VarlenDynamicPersistentTileSchedulerILi192ELi128ELi384ELi128ELb0ELb1ELb1ELb0ELb1ELb1EEEEEEEEEvNT_6ParamsE,"",@"SHT_CUDA_INFO"
	.sectionflags	@""
	.align	4


	//----- nvinfo : EIATTR_CUDA_API_VERSION
	.align		4
        /*0000*/ 	.byte	0x04, 0x37
        /*0002*/ 	.short	(.L_1125 - .L_1124)
.L_1124:
        /*0004*/ 	.word	0x00000082


	//----- nvinfo : EIATTR_KPARAM_INFO
	.align		4
.L_1125:
        /*0008*/ 	.byte	0x04, 0x17
        /*000a*/ 	.short	(.L_1127 - .L_1126)
.L_1126:
        /*000c*/ 	.word	0x00000000
        /*0010*/ 	.short	0x0000
        /*0012*/ 	.short	0x0070
        /*0014*/ 	.byte	0x00, 0xf0, 0x01, 0x2a


	//----- nvinfo : EIATTR_SPARSE_MMA_MASK
	.align		4
.L_1127:
        /*0018*/ 	.byte	0x03, 0x50
        /*001a*/ 	.short	0x0000


	//----- nvinfo : EIATTR_MAXREG_COUNT
	.align		4
        /*001c*/ 	.byte	0x03, 0x1b
        /*001e*/ 	.short	0x0080


	//----- nvinfo : EIATTR_NUM_BARRIERS
	.align		4
        /*0020*/ 	.byte	0x02, 0x4c
        /*0022*/ 	.byte	0x10
	.zero		1


	//----- nvinfo : EIATTR_EXTERNS
	.align		4
        /*0024*/ 	.byte	0x04, 0x0f
        /*0026*/ 	.short	(.L_1129 - .L_1128)


	//   ....[0]....
	.align		4
.L_1128:
        /*0028*/ 	.word	index@(__assertfail)


	//----- nvinfo : EIATTR_ANNOTATIONS
	.align		4
.L_1129:
        /*002c*/ 	.byte	0x04, 0x55
        /*002e*/ 	.short	(.L_1131 - .L_1130)


	//   ....[0]....
.L_1130:
        /* <DEDUP_REMOVED lines=32> */


	//----- nvinfo : EIATTR_MERCURY_ISA_VERSION
	.align		4
.L_1131:
        /*0220*/ 	.byte	0x03, 0x5f
        /*0222*/ 	.short	0x0101


	//----- nvinfo : EIATTR_UNUSED_LOAD_BYTE_OFFSET
	.align		4
        /*0224*/ 	.byte	0x04, 0x44
        /*0226*/ 	.short	(.L_1133 - .L_1132)


	//   ....[0]....
.L_1132:
        /*0228*/ 	.word	0x00000970
        /*022c*/ 	.word	0x0000fff0


	//   ....[1]....
        /*0230*/ 	.word	0x00007320
        /*0234*/ 	.word	0x0000fff0


	//----- nvinfo : EIATTR_INT_WARP_WIDE_INSTR_OFFSETS
	.align		4
.L_1133:
        /*0238*/ 	.byte	0x04, 0x31
        /*023a*/ 	.short	(.L_1135 - .L_1134)


	//   ....[0]....
.L_1134:
        /*023c*/ 	.word	0x000000c0


	//   ....[1]....
        /*0240*/ 	.word	0x000000d0


	//   ....[2]....
        /*0244*/ 	.word	0x00000170


	//   ....[3]....
        /*0248*/ 	.word	0x00009d80


	//   ....[4]....
        /*024c*/ 	.word	0x00009e10


	//   ....[5]....
        /*0250*/ 	.word	0x0000cbb0


	//   ....[6]....
        /*0254*/ 	.word	0x0000cc40


	//----- nvinfo : EIATTR_COOP_GROUP_MASK_REGIDS
	.align		4
.L_1135:
        /*0258*/ 	.byte	0x04, 0x29
        /*025a*/ 	.short	(.L_1137 - .L_1136)


	//   ....[0]....
.L_1136:
        /*025c*/ 	.word	0xffffffff


	//   ....[1]....
        /*0260*/ 	.word	0xffffffff


	//   ....[2]....
        /*0264*/ 	.word	0xffffffff


	//   ....[3]....
        /*0268*/ 	.word	0xffffffff


	//   ....[4]....
        /*026c*/ 	.word	0xffffffff


	//   ....[5]....
        /*0270*/ 	.word	0xffffffff


	//   ....[6]....
        /*0274*/ 	.word	0xffffffff


	//   ....[7]....
        /*0278*/ 	.word	0xffffffff


	//   ....[8]....
        /*027c*/ 	.word	0xffffffff


	//   ....[9]....
        /*0280*/ 	.word	0xffffffff


	//   ....[10]....
        /*0284*/ 	.word	0xffffffff


	//   ....[11]....
        /*0288*/ 	.word	0xffffffff


	//   ....[12]....
        /*028c*/ 	.word	0xffffffff


	//   ....[13]....
        /*0290*/ 	.word	0xffffffff


	//   ....[14]....
        /*0294*/ 	.word	0xffffffff


	//   ....[15]....
        /*0298*/ 	.word	0xffffffff


	//   ....[16]....
        /*029c*/ 	.word	0xffffffff


	//   ....[17]....
        /*02a0*/ 	.word	0xffffffff


	//   ....[18]....
        /*02a4*/ 	.word	0xffffffff


	//   ....[19]....
        /*02a8*/ 	.word	0xffffffff


	//   ....[20]....
        /*02ac*/ 	.word	0xffffffff


	//   ....[21]....
        /*02b0*/ 	.word	0xffffffff


	//   ....[22]....
        /*02b4*/ 	.word	0xffffffff


	//   ....[23]....
        /*02b8*/ 	.word	0xffffffff


	//   ....[24]....
        /*02bc*/ 	.word	0xffffffff


	//   ....[25]....
        /*02c0*/ 	.word	0xffffffff


	//   ....[26]....
        /*02c4*/ 	.word	0xffffffff


	//   ....[27]....
        /*02c8*/ 	.word	0xffffffff


	//   ....[28]....
        /*02cc*/ 	.word	0xffffffff


	//   ....[29]....
        /*02d0*/ 	.word	0xffffffff


	//   ....[30]....
        /*02d4*/ 	.word	0xffffffff


	//   ....[31]....
        /*02d8*/ 	.word	0xffffffff


	//   ....[32]....
        /*02dc*/ 	.word	0xffffffff


	//   ....[33]....
        /*02e0*/ 	.word	0xffffffff


	//   ....[34]....
        /*02e4*/ 	.word	0xffffffff


	//   ....[35]....
        /*02e8*/ 	.word	0xffffffff


	//   ....[36]....
        /*02ec*/ 	.word	0xffffffff


	//   ....[37]....
        /*02f0*/ 	.word	0xffffffff


	//   ....[38]....
        /*02f4*/ 	.word	0xffffffff


	//   ....[39]....
        /*02f8*/ 	.word	0xffffffff


	//   ....[40]....
        /*02fc*/ 	.word	0xffffffff


	//   ....[41]....
        /*0300*/ 	.word	0xffffffff


	//   ....[42]....
        /*0304*/ 	.word	0xffffffff


	//   ....[43]....
        /*0308*/ 	.word	0xffffffff


	//   ....[44]....
        /*030c*/ 	.word	0xffffffff


	//   ....[45]....
        /*0310*/ 	.word	0xffffffff


	//   ....[46]....
        /*0314*/ 	.word	0xffffffff


	//   ....[47]....
        /*0318*/ 	.word	0xffffffff


	//   ....[48]....
        /*031c*/ 	.word	0xffffffff


	//   ....[49]....
        /*0320*/ 	.word	0xffffffff


	//   ....[50]....
        /*0324*/ 	.word	0xffffffff


	//   ....[51]....
        /*0328*/ 	.word	0xffffffff


	//   ....[52]....
        /*032c*/ 	.word	0xffffffff


	//   ....[53]....
        /*0330*/ 	.word	0xffffffff


	//   ....[54]....
        /*0334*/ 	.word	0xffffffff


	//   ....[55]....
        /*0338*/ 	.word	0xffffffff


	//   ....[56]....
        /*033c*/ 	.word	0xffffffff


	//   ....[57]....
        /*0340*/ 	.word	0xffffffff


	//   ....[58]....
        /*0344*/ 	.word	0xffffffff


	//   ....[59]....
        /*0348*/ 	.word	0xffffffff


	//   ....[60]....
        /*034c*/ 	.word	0xffffffff


	//   ....[61]....
        /*0350*/ 	.word	0xffffffff


	//   ....[62]....
        /*0354*/ 	.word	0xffffffff


	//   ....[63]....
        /*0358*/ 	.word	0xffffffff


	//   ....[64]....
        /*035c*/ 	.word	0xffffffff


	//   ....[65]....
        /*0360*/ 	.word	0xffffffff


	//   ....[66]....
        /*0364*/ 	.word	0xffffffff


	//   ....[67]....
        /*0368*/ 	.word	0xffffffff


	//   ....[68]....
        /*036c*/ 	.word	0xffffffff


	//   ....[69]....
        /*0370*/ 	.word	0xffffffff


	//   ....[70]....
        /*0374*/ 	.word	0xffffffff


	//   ....[71]....
        /*0378*/ 	.word	0xffffffff


	//   ....[72]....
        /*037c*/ 	.word	0xffffffff


	//   ....[73]....
        /*0380*/ 	.word	0xffffffff


	//   ....[74]....
        /*0384*/ 	.word	0xffffffff


	//   ....[75]....
        /*0388*/ 	.word	0xffffffff


	//   ....[76]....
        /*038c*/ 	.word	0xffffffff


	//   ....[77]....
        /*0390*/ 	.word	0xffffffff


	//   ....[78]....
        /*0394*/ 	.word	0xffffffff


	//   ....[79]....
        /*0398*/ 	.word	0xffffffff


	//   ....[80]....
        /*039c*/ 	.word	0xffffffff


	//   ....[81]....
        /*03a0*/ 	.word	0xffffffff


	//   ....[82]....
        /*03a4*/ 	.word	0xffffffff


	//   ....[83]....
        /*03a8*/ 	.word	0xffffffff


	//   ....[84]....
        /*03ac*/ 	.word	0xffffffff


	//   ....[85]....
        /*03b0*/ 	.word	0xffffffff


	//   ....[86]....
        /*03b4*/ 	.word	0xffffffff


	//   ....[87]....
        /*03b8*/ 	.word	0xffffffff


	//   ....[88]....
        /*03bc*/ 	.word	0xffffffff


	//   ....[89]....
        /*03c0*/ 	.word	0xffffffff


	//   ....[90]....
        /*03c4*/ 	.word	0xffffffff


	//   ....[91]....
        /*03c8*/ 	.word	0xffffffff


	//   ....[92]....
        /*03cc*/ 	.word	0xffffffff


	//   ....[93]....
        /*03d0*/ 	.word	0xffffffff


	//   ....[94]....
        /*03d4*/ 	.word	0xffffffff


	//   ....[95]....
        /*03d8*/ 	.word	0xffffffff


	//   ....[96]....
        /*03dc*/ 	.word	0xffffffff


	//   ....[97]....
        /*03e0*/ 	.word	0xffffffff


	//   ....[98]....
        /*03e4*/ 	.word	0xffffffff


	//   ....[99]....
        /*03e8*/ 	.word	0xffffffff


	//   ....[100]....
        /*03ec*/ 	.word	0xffffffff


	//   ....[101]....
        /*03f0*/ 	.word	0xffffffff


	//   ....[102]....
        /*03f4*/ 	.word	0xffffffff


	//   ....[103]....
        /*03f8*/ 	.word	0xffffffff


	//   ....[104]....
        /*03fc*/ 	.word	0xffffffff


	//   ....[105]....
        /*0400*/ 	.word	0xffffffff


	//   ....[106]....
        /*0404*/ 	.word	0xffffffff


	//   ....[107]....
        /*0408*/ 	.word	0xffffffff


	//   ....[108]....
        /*040c*/ 	.word	0xffffffff


	//   ....[109]....
        /*0410*/ 	.word	0xffffffff


	//   ....[110]....
        /*0414*/ 	.word	0xffffffff


	//   ....[111]....
        /*0418*/ 	.word	0x0500000f


	//   ....[112]....
        /*041c*/ 	.word	0x0500000f


	//   ....[113]....
        /*0420*/ 	.word	0x0500000f


	//   ....[114]....
        /*0424*/ 	.word	0x0500000f


	//   ....[115]....
        /*0428*/ 	.word	0x0500000f


	//   ....[116]....
        /*042c*/ 	.word	0x0500000f


	//   ....[117]....
        /*0430*/ 	.word	0x0500000f


	//   ....[118]....
        /*0434*/ 	.word	0x0500000f


	//   ....[119]....
        /*0438*/ 	.word	0x0500000f


	//   ....[120]....
        /*043c*/ 	.word	0x0500000f


	//   ....[121]....
        /*0440*/ 	.word	0x0500000f


	//   ....[122]....
        /*0444*/ 	.word	0x0500000f


	//   ....[123]....
        /*0448*/ 	.word	0x0500000f


	//   ....[124]....
        /*044c*/ 	.word	0x0500000f


	//   ....[125]....
        /*0450*/ 	.word	0x0500000f


	//   ....[126]....
        /*0454*/ 	.word	0x0500000f


	//   ....[127]....
        /*0458*/ 	.word	0x0500000f


	//   ....[128]....
        /*045c*/ 	.word	0x0500000f


	//   ....[129]....
        /*0460*/ 	.word	0x0500000f


	//   ....[130]....
        /*0464*/ 	.word	0x0500000f


	//   ....[131]....
        /*0468*/ 	.word	0x0500000f


	//   ....[132]....
        /*046c*/ 	.word	0x0500000f


	//   ....[133]....
        /*0470*/ 	.word	0x0500000f


	//   ....[134]....
        /*0474*/ 	.word	0x0500000f


	//   ....[135]....
        /*0478*/ 	.word	0x0500000f


	//   ....[136]....
        /*047c*/ 	.word	0x0500000f


	//   ....[137]....
        /*0480*/ 	.word	0x0500000f


	//   ....[138]....
        /*0484*/ 	.word	0x0500000f


	//   ....[139]....
        /*0488*/ 	.word	0x0500000f


	//   ....[140]....
        /*048c*/ 	.word	0x0500000f


	//   ....[141]....
        /*0490*/ 	.word	0x0500000f


	//   ....[142]....
        /*0494*/ 	.word	0x0500000f


	//   ....[143]....
        /*0498*/ 	.word	0x0500000f


	//   ....[144]....
        /*049c*/ 	.word	0x0500000f


	//   ....[145]....
        /*04a0*/ 	.word	0x0500000f


	//   ....[146]....
        /*04a4*/ 	.word	0x0500000f


	//   ....[147]....
        /*04a8*/ 	.word	0x0500000f


	//   ....[148]....
        /*04ac*/ 	.word	0x0500000f


	//   ....[149]....
        /*04b0*/ 	.word	0x0500000f


	//   ....[150]....
        /*04b4*/ 	.word	0x0500000f


	//   ....[151]....
        /*04b8*/ 	.word	0x0500000f


	//   ....[152]....
        /*04bc*/ 	.word	0x0500000f


	//   ....[153]....
        /*04c0*/ 	.word	0x0500000f


	//   ....[154]....
        /*04c4*/ 	.word	0x0500000f


	//   ....[155]....
        /*04c8*/ 	.word	0x0500000f


	//   ....[156]....
        /*04cc*/ 	.word	0x0500000f


	//   ....[157]....
        /*04d0*/ 	.word	0x0500000f


	//   ....[158]....
        /*04d4*/ 	.word	0x0500000f


	//   ....[159]....
        /*04d8*/ 	.word	0x0500000f


	//   ....[160]....
        /*04dc*/ 	.word	0x0500000f


	//   ....[161]....
        /*04e0*/ 	.word	0x0500000f


	//   ....[162]....
        /*04e4*/ 	.word	0x0500000f


	//   ....[163]....
        /*04e8*/ 	.word	0x0500000f


	//   ....[164]....
        /*04ec*/ 	.word	0x0500000f


	//   ....[165]....
        /*04f0*/ 	.word	0x0500000f


	//   ....[166]....
        /*04f4*/ 	.word	0x0500000f


	//   ....[167]....
        /*04f8*/ 	.word	0x0500000f


	//   ....[168]....
        /*04fc*/ 	.word	0x0500000f


	//   ....[169]....
        /*0500*/ 	.word	0x0500000f


	//   ....[170]....
        /*0504*/ 	.word	0x0500000f


	//   ....[171]....
        /*0508*/ 	.word	0x0500000f


	//   ....[172]....
        /*050c*/ 	.word	0x0500000f


	//   ....[173]....
        /*0510*/ 	.word	0x0500000f


	//----- nvinfo : EIATTR_COOP_GROUP_INSTR_OFFSETS
	.align		4
.L_1137:
        /*0514*/ 	.byte	0x04, 0x28
        /*0516*/ 	.short	(.L_1139 - .L_1138)


	//   ....[0]....
.L_1138:
        /*0518*/ 	.word	0x00000080


	//   ....[1]....
        /*051c*/ 	.word	0x000000b0


	//   ....[2]....
        /*0520*/ 	.word	0x000002d0


	//   ....[3]....
        /*0524*/ 	.word	0x00000430


	//   ....[4]....
        /*0528*/ 	.word	0x00000550


	//   ....[5]....
        /*052c*/ 	.word	0x000006b0


	//   ....[6]....
        /*0530*/ 	.word	0x00001310


	//   ....[7]....
        /*0534*/ 	.word	0x00002ad0


	//   ....[8]....
        /*0538*/ 	.word	0x00002b40


	//   ....[9]....
        /*053c*/ 	.word	0x000030d0


	//   ....[10]....
        /*0540*/ 	.word	0x00003150


	//   ....[11]....
        /*0544*/ 	.word	0x00003e50


	//   ....[12]....
        /*0548*/ 	.word	0x00005510


	//   ....[13]....
        /*054c*/ 	.word	0x00005540


	//   ....[14]....
        /*0550*/ 	.word	0x00005570


	//   ....[15]....
        /*0554*/ 	.word	0x00005590


	//   ....[16]....
        /*0558*/ 	.word	0x000068e0


	//   ....[17]....
        /*055c*/ 	.word	0x000069e0


	//   ....[18]....
        /*0560*/ 	.word	0x00006a40


	//   ....[19]....
        /*0564*/ 	.word	0x00006b20


	//   ....[20]....
        /*0568*/ 	.word	0x00006b30


	//   ....[21]....
        /*056c*/ 	.word	0x00007c50


	//   ....[22]....
        /*0570*/ 	.word	0x00007c90


	//   ....[23]....
        /*0574*/ 	.word	0x00007cc0


	//   ....[24]....
        /*0578*/ 	.word	0x00007cf0


	//   ....[25]....
        /*057c*/ 	.word	0x00008160


	//   ....[26]....
        /*0580*/ 	.word	0x00008180


	//   ....[27]....
        /*0584*/ 	.word	0x00008290


	//   ....[28]....
        /*0588*/ 	.word	0x000082b0


	//   ....[29]....
        /*058c*/ 	.word	0x00008ae0


	//   ....[30]....
        /*0590*/ 	.word	0x00008af0


	//   ....[31]....
        /*0594*/ 	.word	0x00008bf0


	//   ....[32]....
        /*0598*/ 	.word	0x00008c10


	//   ....[33]....
        /*059c*/ 	.word	0x00008d80


	//   ....[34]....
        /*05a0*/ 	.word	0x00008f50


	//   ....[35]....
        /*05a4*/ 	.word	0x00008f80


	//   ....[36]....
        /*05a8*/ 	.word	0x00008fb0


	//   ....[37]....
        /*05ac*/ 	.word	0x00008fe0


	//   ....[38]....
        /*05b0*/ 	.word	0x00009010


	//   ....[39]....
        /*05b4*/ 	.word	0x00009040


	//   ....[40]....
        /*05b8*/ 	.word	0x00009190


	//   ....[41]....
        /*05bc*/ 	.word	0x000091c0


	//   ....[42]....
        /*05c0*/ 	.word	0x000091f0


	//   ....[43]....
        /*05c4*/ 	.word	0x00009220


	//   ....[44]....
        /*05c8*/ 	.word	0x00009250


	//   ....[45]....
        /*05cc*/ 	.word	0x00009280


	//   ....[46]....
        /*05d0*/ 	.word	0x00009310


	//   ....[47]....
        /*05d4*/ 	.word	0x00009340


	//   ....[48]....
        /*05d8*/ 	.word	0x000093c0


	//   ....[49]....
        /*05dc*/ 	.word	0x0000aa50


	//   ....[50]....
        /*05e0*/ 	.word	0x0000aa70


	//   ....[51]....
        /*05e4*/ 	.word	0x0000ab20


	//   ....[52]....
        /*05e8*/ 	.word	0x0000ab40


	//   ....[53]....
        /*05ec*/ 	.word	0x0000abe0


	//   ....[54]....
        /*05f0*/ 	.word	0x0000ac00


	//   ....[55]....
        /*05f4*/ 	.word	0x0000ac10


	//   ....[56]....
        /*05f8*/ 	.word	0x0000ac20


	//   ....[57]....
        /*05fc*/ 	.word	0x0000b5e0


	//   ....[58]....
        /*0600*/ 	.word	0x0000b600


	//   ....[59]....
        /*0604*/ 	.word	0x0000b660


	//   ....[60]....
        /*0608*/ 	.word	0x0000b6a0


	//   ....[61]....
        /*060c*/ 	.word	0x0000b700


	//   ....[62]....
        /*0610*/ 	.word	0x0000b740


	//   ....[63]....
        /*0614*/ 	.word	0x0000b750


	//   ....[64]....
        /*0618*/ 	.word	0x0000b770


	//   ....[65]....
        /*061c*/ 	.word	0x0000b840


	//   ....[66]....
        /*0620*/ 	.word	0x0000b880


	//   ....[67]....
        /*0624*/ 	.word	0x0000b890


	//   ....[68]....
        /*0628*/ 	.word	0x0000b8b0


	//   ....[69]....
        /*062c*/ 	.word	0x0000c170


	//   ....[70]....
        /*0630*/ 	.word	0x0000c180


	//   ....[71]....
        /*0634*/ 	.word	0x0000c1a0


	//   ....[72]....
        /*0638*/ 	.word	0x0000c220


	//   ....[73]....
        /*063c*/ 	.word	0x0000c230


	//   ....[74]....
        /*0640*/ 	.word	0x0000c290


	//   ....[75]....
        /*0644*/ 	.word	0x0000c2c0


	//   ....[76]....
        /*0648*/ 	.word	0x0000c300


	//   ....[77]....
        /*064c*/ 	.word	0x0000c5f0


	//   ....[78]....
        /*0650*/ 	.word	0x0000c610


	//   ....[79]....
        /*0654*/ 	.word	0x0000c6b0


	//   ....[80]....
        /*0658*/ 	.word	0x0000c6c0


	//   ....[81]....
        /*065c*/ 	.word	0x0000c750


	//   ....[82]....
        /*0660*/ 	.word	0x0000c760


	//   ....[83]....
        /*0664*/ 	.word	0x0000c770


	//   ....[84]....
        /*0668*/ 	.word	0x0000c800


	//   ....[85]....
        /*066c*/ 	.word	0x0000ce30


	//   ....[86]....
        /*0670*/ 	.word	0x0000ce40


	//   ....[87]....
        /*0674*/ 	.word	0x0000ced0


	//   ....[88]....
        /*0678*/ 	.word	0x0000cf70


	//   ....[89]....
        /*067c*/ 	.word	0x0000cf90


	//   ....[90]....
        /*0680*/ 	.word	0x0000d010


	//   ....[91]....
        /*0684*/ 	.word	0x0000d030


	//   ....[92]....
        /*0688*/ 	.word	0x0000d040


	//   ....[93]....
        /*068c*/ 	.word	0x0000d420


	//   ....[94]....
        /*0690*/ 	.word	0x0000d450


	//   ....[95]....
        /*0694*/ 	.word	0x0000d490


	//   ....[96]....
        /*0698*/ 	.word	0x0000d4c0


	//   ....[97]....
        /*069c*/ 	.word	0x0000d4f0


	//   ....[98]....
        /*06a0*/ 	.word	0x0000d520


	//   ....[99]....
        /*06a4*/ 	.word	0x0000d550


	//   ....[100]....
        /*06a8*/ 	.word	0x0000d580


	//   ....[101]....
        /*06ac*/ 	.word	0x0000d700


	//   ....[102]....
        /*06b0*/ 	.word	0x0000d730


	//   ....[103]....
        /*06b4*/ 	.word	0x0000d760


	//   ....[104]....
        /*06b8*/ 	.word	0x0000d790


	//   ....[105]....
        /*06bc*/ 	.word	0x0000d7c0


	//   ....[106]....
        /*06c0*/ 	.word	0x0000d7f0


	//   ....[107]....
        /*06c4*/ 	.word	0x0000d8b0


	//   ....[108]....
        /*06c8*/ 	.word	0x0000d8d0


	//   ....[109]....
        /*06cc*/ 	.word	0x0000d940


	//   ....[110]....
        /*06d0*/ 	.word	0x0000ddb0


	//   ....[111]....
        /*06d4*/ 	.word	0x0000e290


	//   ....[112]....
        /*06d8*/ 	.word	0x0000e380


	//   ....[113]....
        /*06dc*/ 	.word	0x0000e420


	//   ....[114]....
        /*06e0*/ 	.word	0x0000e480


	//   ....[115]....
        /*06e4*/ 	.word	0x0000e5a0


	//   ....[116]....
        /*06e8*/ 	.word	0x0000e600


	//   ....[117]....
        /*06ec*/ 	.word	0x0000e710


	//   ....[118]....
        /*06f0*/ 	.word	0x0000e780


	//   ....[119]....
        /*06f4*/ 	.word	0x0000e860


	//   ....[120]....
        /*06f8*/ 	.word	0x0000e980


	//   ....[121]....
        /*06fc*/ 	.word	0x0000e9d0


	//   ....[122]....
        /*0700*/ 	.word	0x0000ea40


	//   ....[123]....
        /*0704*/ 	.word	0x0000eb30


	//   ....[124]....
        /*0708*/ 	.word	0x0000ebb0


	//   ....[125]....
        /*070c*/ 	.word	0x0000ec90


	//   ....[126]....
        /*0710*/ 	.word	0x0000ed10


	//   ....[127]....
        /*0714*/ 	.word	0x0000ed70


	//   ....[128]....
        /*0718*/ 	.word	0x0000ee70


	//   ....[129]....
        /*071c*/ 	.word	0x0000ef70


	//   ....[130]....
        /*0720*/ 	.word	0x0000efd0


	//   ....[131]....
        /*0724*/ 	.word	0x0000f0b0


	//   ....[132]....
        /*0728*/ 	.word	0x0000f1f0


	//   ....[133]....
        /*072c*/ 	.word	0x0000f2c0


	//   ....[134]....
        /*0730*/ 	.word	0x0000f340


	//   ....[135]....
        /*0734*/ 	.word	0x0000f430


	//   ....[136]....
        /*0738*/ 	.word	0x0000f490


	//   ....[137]....
        /*073c*/ 	.word	0x0000f560


	//   ....[138]....
        /*0740*/ 	.word	0x0000f5c0


	//   ....[139]....
        /*0744*/ 	.word	0x0000f6a0


	//   ....[140]....
        /*0748*/ 	.word	0x0000f790


	//   ....[141]....
        /*074c*/ 	.word	0x0000f830


	//   ....[142]....
        /*0750*/ 	.word	0x0000f890


	//   ....[143]....
        /*0754*/ 	.word	0x0000f990


	//   ....[144]....
        /*0758*/ 	.word	0x0000f9f0


	//   ....[145]....
        /*075c*/ 	.word	0x0000faf0


	//   ....[146]....
        /*0760*/ 	.word	0x0000fb50


	//   ....[147]....
        /*0764*/ 	.word	0x0000fc20


	//   ....[148]....
        /*0768*/ 	.word	0x0000fd70


	//   ....[149]....
        /*076c*/ 	.word	0x0000fe20


	//   ....[150]....
        /*0770*/ 	.word	0x0000ff30


	//   ....[151]....
        /*0774*/ 	.word	0x00010010


	//   ....[152]....
        /*0778*/ 	.word	0x00010070


	//   ....[153]....
        /*077c*/ 	.word	0x00010160


	//   ....[154]....
        /*0780*/ 	.word	0x000101c0


	//   ....[155]....
        /*0784*/ 	.word	0x000102a0


	//   ....[156]....
        /*0788*/ 	.word	0x00010330


	//   ....[157]....
        /*078c*/ 	.word	0x000103d0


	//   ....[158]....
        /*0790*/ 	.word	0x000104f0


	//   ....[159]....
        /*0794*/ 	.word	0x00010560


	//   ....[160]....
        /*0798*/ 	.word	0x000105d0


	//   ....[161]....
        /*079c*/ 	.word	0x00010640


	//   ....[162]....
        /*07a0*/ 	.word	0x000106b0


	//   ....[163]....
        /*07a4*/ 	.word	0x00010730


	//   ....[164]....
        /*07a8*/ 	.word	0x000107c0


	//   ....[165]....
        /*07ac*/ 	.word	0x00010850


	//   ....[166]....
        /*07b0*/ 	.word	0x000108c0


	//   ....[167]....
        /*07b4*/ 	.word	0x00010930


	//   ....[168]....
        /*07b8*/ 	.word	0x000109a0


	//   ....[169]....
        /*07bc*/ 	.word	0x00010a20


	//   ....[170]....
        /*07c0*/ 	.word	0x00010a90


	//   ....[171]....
        /*07c4*/ 	.word	0x00010b30


	//   ....[172]....
        /*07c8*/ 	.word	0x00010bc0


	//   ....[173]....
        /*07cc*/ 	.word	0x00010ce0


	//----- nvinfo : EIATTR_REG_RECONFIG
	.align		4
.L_1139:
        /*07d0*/ 	.byte	0x01, 0x54
	.zero		2


	//----- nvinfo : EIATTR_SYSCALL_OFFSETS
	.align		4
        /*07d4*/ 	.byte	0x04, 0x46
        /*07d6*/ 	.short	(.L_1141 - .L_1140)


	//   ....[0]....
.L_1140:
        /*07d8*/ 	.word	0x000014d0


	//   ....[1]....
        /*07dc*/ 	.word	0x00009f70


	//   ....[2]....
        /*07e0*/ 	.word	0x0000a0c0


	//   ....[3]....
        /*07e4*/ 	.word	0x0000a1b0


	//   ....[4]....
        /*07e8*/ 	.word	0x0000b060


	//----- nvinfo : EIATTR_MBARRIER_INSTR_OFFSETS
	.align		4
.L_1141:
        /*07ec*/ 	.byte	0x04, 0x39
        /*07ee*/ 	.short	(.L_1143 - .L_1142)


	//   ....[0]....
.L_1142:
        /*07f0*/ 	.word	0x00000180
        /*07f4*/ 	.word	0x000000ff
        /*07f8*/ 	.word	0x0002d800
        /*07fc*/ 	.short	0x0100
        /*07fe*/ 	.byte	0x08
	.zero		1


	//   ....[1]....
        /*0800*/ 	.word	0x00000190
        /*0804*/ 	.word	0x000000ff
        /*0808*/ 	.word	0x0002d820
        /*080c*/ 	.short	0x0100
        /*080e*/ 	.byte	0x08
	.zero		1


	//   ....[2]....
        /*0810*/ 	.word	0x00000280
        /*0814*/ 	.word	0x000000ff
        /*0818*/ 	.word	0x0002d830
        /*081c*/ 	.short	0x0100
        /*081e*/ 	.byte	0x08
	.zero		1


	//   ....[3]....
        /*0820*/ 	.word	0x00000290
        /*0824*/ 	.word	0x000000ff
        /*0828*/ 	.word	0x0002d840
        /*082c*/ 	.short	0x0100
        /*082e*/ 	.byte	0x08
	.zero		1


	//   ....[4]....
        /*0830*/ 	.word	0x000002a0
        /*0834*/ 	.word	0x000000ff
        /*0838*/ 	.word	0x0002d838
        /*083c*/ 	.short	0x0100
        /*083e*/ 	.byte	0x08
	.zero		1


	//   ....[5]....
        /*0840*/ 	.word	0x000002b0
        /*0844*/ 	.word	0x000000ff
        /*0848*/ 	.word	0x0002d848
        /*084c*/ 	.short	0x0100
        /*084e*/ 	.byte	0x08
	.zero		1


	//   ....[6]....
        /*0850*/ 	.word	0x000003e0
        /*0854*/ 	.word	0x000000ff
        /*0858*/ 	.word	0x0002d850
        /*085c*/ 	.short	0x0100
        /*085e*/ 	.byte	0x08
	.zero		1


	//   ....[7]....
        /*0860*/ 	.word	0x000003f0
        /*0864*/ 	.word	0x000000ff
        /*0868*/ 	.word	0x0002d860
        /*086c*/ 	.short	0x0100
        /*086e*/ 	.byte	0x08
	.zero		1


	//   ....[8]....
        /*0870*/ 	.word	0x00000400
        /*0874*/ 	.word	0x000000ff
        /*0878*/ 	.word	0x0002d858
        /*087c*/ 	.short	0x0100
        /*087e*/ 	.byte	0x08
	.zero		1


	//   ....[9]....
        /*0880*/ 	.word	0x00000410
        /*0884*/ 	.word	0x000000ff
        /*0888*/ 	.word	0x0002d868
        /*088c*/ 	.short	0x0100
        /*088e*/ 	.byte	0x08
	.zero		1


	//   ....[10]....
        /*0890*/ 	.word	0x00000500
        /*0894*/ 	.word	0x000000ff
        /*0898*/ 	.word	0x0002d870
        /*089c*/ 	.short	0x0100
        /*089e*/ 	.byte	0x06
	.zero		1


	//   ....[11]....
        /*08a0*/ 	.word	0x00000510
        /*08a4*/ 	.word	0x000000ff
        /*08a8*/ 	.word	0x0002d880
        /*08ac*/ 	.short	0x0100
        /*08ae*/ 	.byte	0x06
	.zero		1


	//   ....[12]....
        /*08b0*/ 	.word	0x00000520
        /*08b4*/ 	.word	0x000000ff
        /*08b8*/ 	.word	0x0002d878
        /*08bc*/ 	.short	0x0100
        /*08be*/ 	.byte	0x06
	.zero		1


	//   ....[13]....
        /*08c0*/ 	.word	0x00000530
        /*08c4*/ 	.word	0x000000ff
        /*08c8*/ 	.word	0x0002d888
        /*08cc*/ 	.short	0x0100
        /*08ce*/ 	.byte	0x06
	.zero		1


	//   ....[14]....
        /*08d0*/ 	.word	0x00000660
        /*08d4*/ 	.word	0x000000ff
        /*08d8*/ 	.word	0x0002d890
        /*08dc*/ 	.short	0x0100
        /*08de*/ 	.byte	0x08
	.zero		1


	//   ....[15]....
        /*08e0*/ 	.word	0x00000670
        /*08e4*/ 	.word	0x000000ff
        /*08e8*/ 	.word	0x0002d8a0
        /*08ec*/ 	.short	0x0100
        /*08ee*/ 	.byte	0x08
	.zero		1


	//   ....[16]....
        /*08f0*/ 	.word	0x00000680
        /*08f4*/ 	.word	0x000000ff
        /*08f8*/ 	.word	0x0002d898
        /*08fc*/ 	.short	0x0100
        /*08fe*/ 	.byte	0x08
	.zero		1


	//   ....[17]....
        /*0900*/ 	.word	0x00000690
        /*0904*/ 	.word	0x000000ff
        /*0908*/ 	.word	0x0002d8a8
        /*090c*/ 	.short	0x0100
        /*090e*/ 	.byte	0x08
	.zero		1


	//   ....[18]....
        /*0910*/ 	.word	0x000007c0
        /*0914*/ 	.word	0x000000ff
        /*0918*/ 	.word	0x0002d8b0
        /*091c*/ 	.short	0x0100
        /*091e*/ 	.byte	0x08
	.zero		1


	//   ....[19]....
        /*0920*/ 	.word	0x000007d0
        /*0924*/ 	.word	0x000000ff
        /*0928*/ 	.word	0x0002d8c0
        /*092c*/ 	.short	0x0100
        /*092e*/ 	.byte	0x08
	.zero		1


	//   ....[20]....
        /*0930*/ 	.word	0x000007e0
        /*0934*/ 	.word	0x000000ff
        /*0938*/ 	.word	0x0002d8b8
        /*093c*/ 	.short	0x0100
        /*093e*/ 	.byte	0x08
	.zero		1


	//   ....[21]....
        /*0940*/ 	.word	0x000007f0
        /*0944*/ 	.word	0x000000ff
        /*0948*/ 	.word	0x0002d8c8
        /*094c*/ 	.short	0x0100
        /*094e*/ 	.byte	0x08
	.zero		1


	//   ....[22]....
        /*0950*/ 	.word	0x00001530
        /*0954*/ 	.word	0x000000ff
        /*0958*/ 	.word	0x0002d800
        /*095c*/ 	.short	0x010a
        /*095e*/ 	.byte	0x29
	.zero		1


	//   ....[23]....
        /*0960*/ 	.word	0x000015a0
        /*0964*/ 	.word	0x00000000
        /*0968*/ 	.word	0x0002d830
        /*096c*/ 	.short	0x010a
        /*096e*/ 	.byte	0x3f
	.zero		1


	//   ....[24]....
        /*0970*/ 	.word	0x000015f0
        /*0974*/ 	.word	0x00000000
        /*0978*/ 	.word	0x0002d830
        /*097c*/ 	.short	0x010a
        /*097e*/ 	.byte	0x3f
	.zero		1


	//   ....[25]....
        /*0980*/ 	.word	0x00002760
        /*0984*/ 	.word	0x000000ff
        /*0988*/ 	.word	0x00000000
        /*098c*/ 	.short	0x0101
        /*098e*/ 	.byte	0x06
	.zero		1


	//   ....[26]....
        /*0990*/ 	.word	0x00004110
        /*0994*/ 	.word	0x000000ff
        /*0998*/ 	.word	0x0002d830
        /*099c*/ 	.short	0x010a
        /*099e*/ 	.byte	0x06
	.zero		1


	//   ....[27]....
        /*09a0*/ 	.word	0x00004150
        /*09a4*/ 	.word	0x000000ff
        /*09a8*/ 	.word	0x0002d830
        /*09ac*/ 	.short	0x010a
        /*09ae*/ 	.byte	0x06
	.zero		1


	//   ....[28]....
        /*09b0*/ 	.word	0x00004430
        /*09b4*/ 	.word	0x000000ff
        /*09b8*/ 	.word	0x0002d850
        /*09bc*/ 	.short	0x010a
        /*09be*/ 	.byte	0x06
	.zero		1


	//   ....[29]....
        /*09c0*/ 	.word	0x00004470
        /*09c4*/ 	.word	0x000000ff
        /*09c8*/ 	.word	0x0002d850
        /*09cc*/ 	.short	0x010a
        /*09ce*/ 	.byte	0x06
	.zero		1


	//   ....[30]....
        /*09d0*/ 	.word	0x00004db0
        /*09d4*/ 	.word	0x000000ff
        /*09d8*/ 	.word	0x00000000
        /*09dc*/ 	.short	0x0101
        /*09de*/ 	.byte	0x06
	.zero		1


	//   ....[31]....
        /*09e0*/ 	.word	0x00006380
        /*09e4*/ 	.word	0x000000ff
        /*09e8*/ 	.word	0x00000000
        /*09ec*/ 	.short	0x0101
        /*09ee*/ 	.byte	0x06
	.zero		1


	//   ....[32]....
        /*09f0*/ 	.word	0x00006950
        /*09f4*/ 	.word	0x000000ff
        /*09f8*/ 	.word	0x0002d850
        /*09fc*/ 	.short	0x010a
        /*09fe*/ 	.byte	0x04
	.zero		1


	//   ....[33]....
        /*0a00*/ 	.word	0x00006990
        /*0a04*/ 	.word	0x000000ff
        /*0a08*/ 	.word	0x0002d850
        /*0a0c*/ 	.short	0x010a
        /*0a0e*/ 	.byte	0x04
	.zero		1


	//   ....[34]....
        /*0a10*/ 	.word	0x00007000
        /*0a14*/ 	.word	0x000000ff
        /*0a18*/ 	.word	0x00000000
        /*0a1c*/ 	.short	0x0101
        /*0a1e*/ 	.byte	0x04
	.zero		1


	//   ....[35]....
        /*0a20*/ 	.word	0x00008190
        /*0a24*/ 	.word	0x000000ff
        /*0a28*/ 	.word	0x00000000
        /*0a2c*/ 	.short	0x0101
        /*0a2e*/ 	.byte	0x04
	.zero		1


	//   ....[36]....
        /*0a30*/ 	.word	0x0000a7b0
        /*0a34*/ 	.word	0x00000002
        /*0a38*/ 	.word	0x0002d840
        /*0a3c*/ 	.short	0x010a
        /*0a3e*/ 	.byte	0x3f
	.zero		1


	//   ....[37]....
        /*0a40*/ 	.word	0x0000ad60
        /*0a44*/ 	.word	0x00000002
        /*0a48*/ 	.word	0x0002d830
        /*0a4c*/ 	.short	0x0107
        /*0a4e*/ 	.byte	0x3f
	.zero		1


	//   ....[38]....
        /*0a50*/ 	.word	0x0000ae30
        /*0a54*/ 	.word	0x00000002
        /*0a58*/ 	.word	0x0002d830
        /*0a5c*/ 	.short	0x0101
        /*0a5e*/ 	.byte	0x3f
	.zero		1


	//   ....[39]....
        /*0a60*/ 	.word	0x0000b9f0
        /*0a64*/ 	.word	0x00000017
        /*0a68*/ 	.word	0x0002d800
        /*0a6c*/ 	.short	0x0107
        /*0a6e*/ 	.byte	0x3f
	.zero		1


	//   ....[40]....
        /*0a70*/ 	.word	0x0000bae0
        /*0a74*/ 	.word	0x00000017
        /*0a78*/ 	.word	0x0002d800
        /*0a7c*/ 	.short	0x0101
        /*0a7e*/ 	.byte	0x3f
	.zero		1


	//   ....[41]....
        /*0a80*/ 	.word	0x0000bb00
        /*0a84*/ 	.word	0x00000017
        /*0a88*/ 	.word	0x0002d820
        /*0a8c*/ 	.short	0x010a
        /*0a8e*/ 	.byte	0x3f
	.zero		1


	//   ....[42]....
        /*0a90*/ 	.word	0x0000bf20
        /*0a94*/ 	.word	0x00000005
        /*0a98*/ 	.word	0x0002d840
        /*0a9c*/ 	.short	0x010a
        /*0a9e*/ 	.byte	0x3f
	.zero		1


	//   ....[43]....
        /*0aa0*/ 	.word	0x0000c3b0
        /*0aa4*/ 	.word	0x00000005
        /*0aa8*/ 	.word	0x0002d830
        /*0aac*/ 	.short	0x0107
        /*0aae*/ 	.byte	0x3f
	.zero		1


	//   ....[44]....
        /*0ab0*/ 	.word	0x0000c470
        /*0ab4*/ 	.word	0x00000005
        /*0ab8*/ 	.word	0x0002d830
        /*0abc*/ 	.short	0x0101
        /*0abe*/ 	.byte	0x3f
	.zero		1


	//   ....[45]....
        /*0ac0*/ 	.word	0x0000c4d0
        /*0ac4*/ 	.word	0x00000005
        /*0ac8*/ 	.word	0x0002d860
        /*0acc*/ 	.short	0x010a
        /*0ace*/ 	.byte	0x3f
	.zero		1


	//   ....[46]....
        /*0ad0*/ 	.word	0x0000c9f0
        /*0ad4*/ 	.word	0x00000005
        /*0ad8*/ 	.word	0x0002d850
        /*0adc*/ 	.short	0x0107
        /*0ade*/ 	.byte	0x3f
	.zero		1


	//   ....[47]....
        /*0ae0*/ 	.word	0x0000caf0
        /*0ae4*/ 	.word	0x00000005
        /*0ae8*/ 	.word	0x0002d850
        /*0aec*/ 	.short	0x0101
        /*0aee*/ 	.byte	0x3f
	.zero		1


	//   ....[48]....
        /*0af0*/ 	.word	0x0000ccf0
        /*0af4*/ 	.word	0x00000000
        /*0af8*/ 	.word	0x0002d860
        /*0afc*/ 	.short	0x010a
        /*0afe*/ 	.byte	0x3f
	.zero		1


	//   ....[49]....
        /*0b00*/ 	.word	0x0000d170
        /*0b04*/ 	.word	0x00000000
        /*0b08*/ 	.word	0x0002d850
        /*0b0c*/ 	.short	0x0107
        /*0b0e*/ 	.byte	0x3f
	.zero		1


	//   ....[50]....
        /*0b10*/ 	.word	0x0000d240
        /*0b14*/ 	.word	0x00000000
        /*0b18*/ 	.word	0x0002d850
        /*0b1c*/ 	.short	0x0101
        /*0b1e*/ 	.byte	0x3f
	.zero		1


	//   ....[51]....
        /*0b20*/ 	.word	0x0000dd30
        /*0b24*/ 	.word	0x00000005
        /*0b28*/ 	.word	0x0002d820
        /*0b2c*/ 	.short	0x010a
        /*0b2e*/ 	.byte	0x3f
	.zero		1


	//   ....[52]....
        /*0b30*/ 	.word	0x0000deb0
        /*0b34*/ 	.word	0x00000003
        /*0b38*/ 	.word	0x0002d840
        /*0b3c*/ 	.short	0x010a
        /*0b3e*/ 	.byte	0x3f
	.zero		1


	//   ....[53]....
        /*0b40*/ 	.word	0x0000df50
        /*0b44*/ 	.word	0x00000005
        /*0b48*/ 	.word	0x0002d840
        /*0b4c*/ 	.short	0x010a
        /*0b4e*/ 	.byte	0x3f
	.zero		1


	//   ....[54]....
        /*0b50*/ 	.word	0x0000df90
        /*0b54*/ 	.word	0x00000003
        /*0b58*/ 	.word	0x0002d860
        /*0b5c*/ 	.short	0x010a
        /*0b5e*/ 	.byte	0x3f
	.zero		1


	//   ....[55]....
        /*0b60*/ 	.word	0x0000dfd0
        /*0b64*/ 	.word	0x00000005
        /*0b68*/ 	.word	0x0002d860
        /*0b6c*/ 	.short	0x010a
        /*0b6e*/ 	.byte	0x3f
	.zero		1


	//   ....[56]....
        /*0b70*/ 	.word	0x0000e040
        /*0b74*/ 	.word	0x00000003
        /*0b78*/ 	.word	0x0002d800
        /*0b7c*/ 	.short	0x010a
        /*0b7e*/ 	.byte	0x3f
	.zero		1


	//   ....[57]....
        /*0b80*/ 	.word	0x0000e090
        /*0b84*/ 	.word	0x00000000
        /*0b88*/ 	.word	0x0002d830
        /*0b8c*/ 	.short	0x010a
        /*0b8e*/ 	.byte	0x3f
	.zero		1


	//   ....[58]....
        /*0b90*/ 	.word	0x0000e0f0
        /*0b94*/ 	.word	0x00000009
        /*0b98*/ 	.word	0x0002d830
        /*0b9c*/ 	.short	0x010a
        /*0b9e*/ 	.byte	0x3f
	.zero		1


	//   ....[59]....
        /*0ba0*/ 	.word	0x0000e150
        /*0ba4*/ 	.word	0x00000008
        /*0ba8*/ 	.word	0x0002d850
        /*0bac*/ 	.short	0x010a
        /*0bae*/ 	.byte	0x3f
	.zero		1


	//   ....[60]....
        /*0bb0*/ 	.word	0x0000e1b0
        /*0bb4*/ 	.word	0x00000005
        /*0bb8*/ 	.word	0x0002d850
        /*0bbc*/ 	.short	0x010a
        /*0bbe*/ 	.byte	0x3f
	.zero		1


	//   ....[61]....
        /*0bc0*/ 	.word	0x0000e2d0
        /*0bc4*/ 	.word	0x00000002
        /*0bc8*/ 	.word	0x0002d840
        /*0bcc*/ 	.short	0x010a
        /*0bce*/ 	.byte	0x3f
	.zero		1


	//   ....[62]....
        /*0bd0*/ 	.word	0x0000f0f0
        /*0bd4*/ 	.word	0x00000017
        /*0bd8*/ 	.word	0x0002d820
        /*0bdc*/ 	.short	0x010a
        /*0bde*/ 	.byte	0x3f
	.zero		1


	//   ....[63]....
        /*0be0*/ 	.word	0x0000f140
        /*0be4*/ 	.word	0x00000005
        /*0be8*/ 	.word	0x0002d840
        /*0bec*/ 	.short	0x010a
        /*0bee*/ 	.byte	0x3f
	.zero		1


	//   ....[64]....
        /*0bf0*/ 	.word	0x0000f6e0
        /*0bf4*/ 	.word	0x00000005
        /*0bf8*/ 	.word	0x0002d860
        /*0bfc*/ 	.short	0x010a
        /*0bfe*/ 	.byte	0x3f
	.zero		1


	//   ....[65]....
        /*0c00*/ 	.word	0x0000fcc0
        /*0c04*/ 	.word	0x00000000
        /*0c08*/ 	.word	0x0002d860
        /*0c0c*/ 	.short	0x010a
        /*0c0e*/ 	.byte	0x3f
	.zero		1


	//   ....[66]....
        /*0c10*/ 	.word	0x00010c00
        /*0c14*/ 	.word	0x00000005
        /*0c18*/ 	.word	0x0002d820
        /*0c1c*/ 	.short	0x010a
        /*0c1e*/ 	.byte	0x3f
	.zero		1


	//   ....[67]....
        /*0c20*/ 	.word	0x00010da0
        /*0c24*/ 	.word	0x00000003
        /*0c28*/ 	.word	0x0002d840
        /*0c2c*/ 	.short	0x010a
        /*0c2e*/ 	.byte	0x3f
	.zero		1


	//   ....[68]....
        /*0c30*/ 	.word	0x00010df0
        /*0c34*/ 	.word	0x00000005
        /*0c38*/ 	.word	0x0002d840
        /*0c3c*/ 	.short	0x010a
        /*0c3e*/ 	.byte	0x3f
	.zero		1


	//   ....[69]....
        /*0c40*/ 	.word	0x00010e40
        /*0c44*/ 	.word	0x00000003
        /*0c48*/ 	.word	0x0002d860
        /*0c4c*/ 	.short	0x010a
        /*0c4e*/ 	.byte	0x3f
	.zero		1


	//----- nvinfo : EIATTR_NUM_MBARRIERS
	.align		4
.L_1143:
        /*0c50*/ 	.byte	0x03, 0x38
        /*0c52*/ 	.short	0x0016


	//----- nvinfo : EIATTR_EXIT_INSTR_OFFSETS
	.align		4
        /*0c54*/ 	.byte	0x04, 0x1c
        /*0c56*/ 	.short	(.L_1145 - .L_1144)


	//   ....[0]....
.L_1144:
        /*0c58*/ 	.word	0x000009a0


	//   ....[1]....
        /*0c5c*/ 	.word	0x00008d30


	//   ....[2]....
        /*0c60*/ 	.word	0x0000e020


	//----- nvinfo : EIATTR_MAX_THREADS
	.align		4
.L_1145:
        /*0c64*/ 	.byte	0x04, 0x05
        /*0c66*/ 	.short	(.L_1147 - .L_1146)
.L_1146:
        /*0c68*/ 	.word	0x00000200
        /*0c6c*/ 	.word	0x00000001
        /*0c70*/ 	.word	0x00000001


	//----- nvinfo : EIATTR_CRS_STACK_SIZE
	.align		4
.L_1147:
        /*0c74*/ 	.byte	0x04, 0x1e
        /*0c76*/ 	.short	(.L_1149 - .L_1148)
.L_1148:
        /*0c78*/ 	.word	0x00000000


	//----- nvinfo : EIATTR_CBANK_PARAM_SIZE
	.align		4
.L_1149:
        /*0c7c*/ 	.byte	0x03, 0x19
        /*0c7e*/ 	.short	0x0af0


	//----- nvinfo : EIATTR_PARAM_CBANK
	.align		4
        /*0c80*/ 	.byte	0x04, 0x0a
        /*0c82*/ 	.short	(.L_1151 - .L_1150)
	.align		4
.L_1150:
        /*0c84*/ 	.word	index@(.nv.constant0._ZN7cutlass13device_kernelIN5flash11enable_sm90INS1_16FlashAttnFwdSm90INS1_25CollectiveMainloopFwdSm90ILi2EN4cute5tupleIJNS5_1CILi1EEES8_S8_EEENS6_IJNS7_ILi192EEENS7_ILi128EEENS7_ILi96EEEEEELi96ENS_6half_tEfNS_4arch4Sm90ELb0ELb0ELb1ELb1ELb1ELb0ELb0ELb0ELb1ELb1ELb0ELb0EEENS1_21CollectiveEpilogueFwdINS6_IJSA_SC_SB_EEES9_SE_SG_Li384ELb1ELb1ELb0ELb0EEENS1_36VarlenDynamicPersistentTileSchedulerILi192ELi128ELi384ELi128ELb0ELb1ELb1ELb0ELb1ELb1EEEEEEEEEvNT_6ParamsE)
        /*0c88*/ 	.short	0x0210
        /*0c8a*/ 	.short	0x0af0


	//----- nvinfo : EIATTR_SW_WAR
	.align		4
.L_1151:
        /*0c8c*/ 	.byte	0x04, 0x36
        /*0c8e*/ 	.short	(.L_1153 - .L_1152)
.L_1152:
        /*0c90*/ 	.word	0x00000008
.L_1153:


//--------------------- .nv.info._ZN7cutlass13device_kernelIN5flash11enable_sm90INS1_16FlashAttnFwdSm90INS1_25CollectiveMainloopFwdSm90ILi2EN4cute5tupleIJNS5_1CILi1EEES8_S8_EEENS6_IJNS7_ILi192EEENS7_ILi128EEENS7_ILi96EEEEEELi96ENS_6half_tEfNS_4arch4Sm90ELb0ELb0ELb1ELb1ELb1ELb1ELb0ELb0ELb1ELb1ELb0ELb0EEENS1_21CollectiveEpilogueFwdINS6_IJSA_SC_SB_EEES9_SE_SG_Li384ELb1ELb1ELb0ELb0EEENS1_36VarlenDynamicPersistentTileSchedulerILi192ELi128ELi384ELi128ELb0ELb1ELb1ELb0ELb1ELb1EEEEEEEEEvNT_6ParamsE --------------------------
	.section	.nv.info._ZN7cutlass13device_kernelIN5flash11enable_sm90INS1_16FlashAttnFwdSm90INS1_25CollectiveMainloopFwdSm90ILi2EN4cute5tupleIJNS5_1CILi1EEES8_S8_EEENS6_IJNS7_ILi192EEENS7_ILi128EEENS7_ILi96EEEEEELi96ENS_6half_tEfNS_4arch4Sm90ELb0ELb0ELb1ELb1ELb1ELb1ELb0ELb0ELb1ELb1ELb0ELb0EEENS1_21CollectiveEpilogueFwdINS6_IJSA_SC_SB_EEES9_SE_SG_Li384ELb1ELb1ELb0ELb0EEENS1_36VarlenDynamicPersistentTileSchedulerILi192ELi128ELi384ELi128ELb0ELb1ELb1ELb0ELb1ELb1EEEEEEEEEvNT_6ParamsE,"",@"SHT_CUDA_INFO"
	.sectionflags	@""
	.align	4


	//----- nvinfo : EIATTR_CUDA_API_VERSION
	.align		4
        /*0000*/ 	.byte	0x04, 0x37
        /*0002*/ 	.short	(.L_1155 - .L_1154)
.L_1154:
        /*0004*/ 	.word	0x00000082


	//----- nvinfo : EIATTR_KPARAM_INFO
	.align		4
.L_1155:
        /*0008*/ 	.byte	0x04, 0x17
        /*000a*/ 	.short	(.L_1157 - .L_1156)
.L_1156:
        /*000c*/ 	.word	0x00000000
        /*0010*/ 	.short	0x0000
        /*0012*/ 	.short	0x0070
        /*0014*/ 	.byte	0x00, 0xf0, 0x01, 0x2a


	//----- nvinfo : EIATTR_SPARSE_MMA_MASK
	.align		4
.L_1157:
        /*0018*/ 	.byte	0x03, 0x50
        /*001a*/ 	.short	0x0000


	//----- nvinfo : EIATTR_MAXREG_COUNT
	.align		4
        /*001c*/ 	.byte	0x03, 0x1b
        /*001e*/ 	.short	0x0080


	//----- nvinfo : EIATTR_NUM_BARRIERS
	.align		4
        /*0020*/ 	.byte	0x02, 0x4c
        /*0022*/ 	.byte	0x10
	.zero		1


	//----- nvinfo : EIATTR_EXTERNS
	.align		4
        /*0024*/ 	.byte	0x04, 0x0f
        /*0026*/ 	.short	(.L_1159 - .L_1158)


	//   ....[0]....
	.align		4
.L_1158:
        /*0028*/ 	.word	index@(__assertfail)


	//----- nvinfo : EIATTR_ANNOTATIONS
	.align		4
.L_1159:
        /*002c*/ 	.byte	0x04, 0x55
        /*002e*/ 	.short	(.L_1161 - .L_1160)


	//   ....[0]....
.L_1160:
        /* <DEDUP_REMOVED lines=96> */


	//----- nvinfo : EIATTR_MERCURY_ISA_VERSION
	.align		4
.L_1161:
        /*0620*/ 	.byte	0x03, 0x5f
        /*0622*/ 	.short	0x0101


	//----- nvinfo : EIATTR_UNUSED_LOAD_BYTE_OFFSET
	.align		4
        /*0624*/ 	.byte	0x04, 0x44
        /*0626*/ 	.short	(.L_1163 - .L_1162)


	//   ....[0]....
.L_1162:
        /*0628*/ 	.word	0x00000a90
        /*062c*/ 	.word	0x0000fff0


	//   ....[1]....
        /*0630*/ 	.word	0x000114d0
        /*0634*/ 	.word	0x0000fff0


	//----- nvinfo : EIATTR_INT_WARP_WIDE_INSTR_OFFSETS
	.align		4
.L_1163:
        /*0638*/ 	.byte	0x04, 0x31
        /*063a*/ 	.short	(.L_1165 - .L_1164)


	//   ....[0]....
.L_1164:
        /*063c*/ 	.word	0x00000130


	//   ....[1]....
        /*0640*/ 	.word	0x00000170


	//   ....[2]....
        /*0644*/ 	.word	0x000001e0


	//   ....[3]....
        /*0648*/ 	.word	0x000158e0


	//   ....[4]....
        /*064c*/ 	.word	0x00015970


	//   ....[5]....
        /*0650*/ 	.word	0x000186d0


	//   ....[6]....
        /*0654*/ 	.word	0x00018760


	//----- nvinfo : EIATTR_COOP_GROUP_MASK_REGIDS
	.align		4
.L_1165:
        /*0658*/ 	.byte	0x04, 0x29
        /*065a*/ 	.short	(.L_1167 - .L_1166)


	//   ....[0]....
.L_1166:
        /*065c*/ 	.word	0xffffffff


	//   ....[1]....
        /*0660*/ 	.word	0xffffffff


	//   ....[2]....
        /*0664*/ 	.word	0xffffffff


	//   ....[3]....
        /*0668*/ 	.word	0xffffffff


	//   ....[4]....
        /*066c*/ 	.word	0xffffffff


	//   ....[5]....
        /*0670*/ 	.word	0xffffffff


	//   ....[6]....
        /*0674*/ 	.word	0xffffffff


	//   ....[7]....
        /*0678*/ 	.word	0xffffffff


	//   ....[8]....
        /*067c*/ 	.word	0xffffffff


	//   ....[9]....
        /*0680*/ 	.word	0xffffffff


	//   ....[10]....
        /*0684*/ 	.word	0xffffffff


	//   ....[11]....
        /*0688*/ 	.word	0xffffffff


	//   ....[12]....
        /*068c*/ 	.word	0xffffffff


	//   ....[13]....
        /*0690*/ 	.word	0xffffffff


	//   ....[14]....
        /*0694*/ 	.word	0xffffffff


	//   ....[15]....
        /*0698*/ 	.word	0xffffffff


	//   ....[16]....
        /*069c*/ 	.word	0xffffffff


	//   ....[17]....
        /*06a0*/ 	.word	0xffffffff


	//   ....[18]....
        /*06a4*/ 	.word	0xffffffff


	//   ....[19]....
        /*06a8*/ 	.word	0xffffffff


	//   ....[20]....
        /*06ac*/ 	.word	0xffffffff


	//   ....[21]....
        /*06b0*/ 	.word	0xffffffff


	//   ....[22]....
        /*06b4*/ 	.word	0xffffffff


	//   ....[23]....
        /*06b8*/ 	.word	0xffffffff


	//   ....[24]....
        /*06bc*/ 	.word	0xffffffff


	//   ....[25]....
        /*06c0*/ 	.word	0xffffffff


	//   ....[26]....
        /*06c4*/ 	.word	0xffffffff


	//   ....[27]....
        /*06c8*/ 	.word	0xffffffff


	//   ....[28]....
        /*06cc*/ 	.word	0xffffffff


	//   ....[29]....
        /*06d0*/ 	.word	0xffffffff


	//   ....[30]....
        /*06d4*/ 	.word	0xffffffff


	//   ....[31]....
        /*06d8*/ 	.word	0xffffffff


	//   ....[32]....
        /*06dc*/ 	.word	0xffffffff


	//   ....[33]....
        /*06e0*/ 	.word	0xffffffff


	//   ....[34]....
        /*06e4*/ 	.word	0xffffffff


	//   ....[35]....
        /*06e8*/ 	.word	0xffffffff


	//   ....[36]....
        /*06ec*/ 	.word	0xffffffff


	//   ....[37]....
        /*06f0*/ 	.word	0xffffffff


	//   ....[38]....
        /*06f4*/ 	.word	0xffffffff


	//   ....[39]....
        /*06f8*/ 	.word	0xffffffff


	//   ....[40]....
        /*06fc*/ 	.word	0xffffffff


	//   ....[41]....
        /*0700*/ 	.word	0xffffffff


	//   ....[42]....
        /*0704*/ 	.word	0xffffffff


	//   ....[43]....
        /*0708*/ 	.word	0xffffffff


	//   ....[44]....
        /*070c*/ 	.word	0xffffffff


	//   ....[45]....
        /*0710*/ 	.word	0xffffffff


	//   ....[46]....
        /*0714*/ 	.word	0xffffffff


	//   ....[47]....
        /*0718*/ 	.word	0xffffffff


	//   ....[48]....
        /*071c*/ 	.word	0xffffffff


	//   ....[49]....
        /*0720*/ 	.word	0xffffffff


	//   ....[50]....
        /*0724*/ 	.word	0xffffffff


	//   ....[51]....
        /*0728*/ 	.word	0xffffffff


	//   ....[52]....
        /*072c*/ 	.word	0xffffffff


	//   ....[53]....
        /*0730*/ 	.word	0xffffffff


	//   ....[54]....
        /*0734*/ 	.word	0xffffffff


	//   ....[55]....
        /*0738*/ 	.word	0xffffffff


	//   ....[56]....
        /*073c*/ 	.word	0xffffffff


	//   ....[57]....
        /*0740*/ 	.word	0xffffffff


	//   ....[58]....
        /*0744*/ 	.word	0xffffffff


	//   ....[59]....
        /*0748*/ 	.word	0xffffffff


	//   ....[60]....
        /*074c*/ 	.word	0xffffffff


	//   ....[61]....
        /*0750*/ 	.word	0xffffffff


	//   ....[62]....
        /*0754*/ 	.word	0xffffffff


	//   ....[63]....
        /*0758*/ 	.word	0xffffffff


	//   ....[64]....
        /*075c*/ 	.word	0xffffffff


	//   ....[65]....
        /*0760*/ 	.word	0xffffffff


	//   ....[66]....
        /*0764*/ 	.word	0xffffffff


	//   ....[67]....
        /*0768*/ 	.word	0xffffffff


	//   ....[68]....
        /*076c*/ 	.word	0xffffffff


	//   ....[69]....
        /*0770*/ 	.word	0xffffffff


	//   ....[70]....
        /*0774*/ 	.word	0xffffffff


	//   ....[71]....
        /*0778*/ 	.word	0xffffffff


	//   ....[72]....
        /*077c*/ 	.word	0xffffffff


	//   ....[73]....
        /*0780*/ 	.word	0xffffffff


	//   ....[74]....
        /*0784*/ 	.word	0xffffffff


	//   ....[75]....
        /*0788*/ 	.word	0xffffffff


	//   ....[76]....
        /*078c*/ 	.word	0xffffffff


	//   ....[77]....
        /*0790*/ 	.word	0xffffffff


	//   ....[78]....
        /*0794*/ 	.word	0xffffffff


	//   ....[79]....
        /*0798*/ 	.word	0xffffffff


	//   ....[80]....
        /*079c*/ 	.word	0xffffffff


	//   ....[81]....
        /*07a0*/ 	.word	0xffffffff


	//   ....[82]....
        /*07a4*/ 	.word	0xffffffff


	//   ....[83]....
        /*07a8*/ 	.word	0xffffffff


	//   ....[84]....
        /*07ac*/ 	.word	0xffffffff


	//   ....[85]....
        /*07b0*/ 	.word	0xffffffff


	//   ....[86]....
        /*07b4*/ 	.word	0xffffffff


	//   ....[87]....
        /*07b8*/ 	.word	0xffffffff


	//   ....[88]....
        /*07bc*/ 	.word	0xffffffff


	//   ....[89]....
        /*07c0*/ 	.word	0xffffffff


	//   ....[90]....
        /*07c4*/ 	.word	0xffffffff


	//   ....[91]....
        /*07c8*/ 	.word	0xffffffff


	//   ....[92]....
        /*07cc*/ 	.word	0xffffffff


	//   ....[93]....
        /*07d0*/ 	.word	0xffffffff


	//   ....[94]....
        /*07d4*/ 	.word	0xffffffff


	//   ....[95]....
        /*07d8*/ 	.word	0xffffffff


	//   ....[96]....
        /*07dc*/ 	.word	0xffffffff


	//   ....[97]....
        /*07e0*/ 	.word	0xffffffff


	//   ....[98]....
        /*07e4*/ 	.word	0xffffffff


	//   ....[99]....
        /*07e8*/ 	.word	0xffffffff


	//   ....[100]....
        /*07ec*/ 	.word	0xffffffff


	//   ....[101]....
        /*07f0*/ 	.word	0xffffffff


	//   ....[102]....
        /*07f4*/ 	.word	0xffffffff


	//   ....[103]....
        /*07f8*/ 	.word	0xffffffff


	//   ....[104]....
        /*07fc*/ 	.word	0xffffffff


	//   ....[105]....
        /*0800*/ 	.word	0xffffffff


	//   ....[106]....
        /*0804*/ 	.word	0xffffffff


	//   ....[107]....
        /*0808*/ 	.word	0xffffffff


	//   ....[108]....
        /*080c*/ 	.word	0xffffffff


	//   ....[109]....
        /*0810*/ 	.word	0xffffffff


	//   ....[110]....
        /*0814*/ 	.word	0xffffffff


	//   ....[111]....
        /*0818*/ 	.word	0xffffffff


	//   ....[112]....
        /*081c*/ 	.word	0xffffffff


	//   ....[113]....
        /*0820*/ 	.word	0xffffffff


	//   ....[114]....
        /*0824*/ 	.word	0xffffffff


	//   ....[115]....
        /*0828*/ 	.word	0xffffffff


	//   ....[116]....
        /*082c*/ 	.word	0xffffffff


	//   ....[117]....
        /*0830*/ 	.word	0xffffffff


	//   ....[118]....
        /*0834*/ 	.word	0xffffffff


	//   ....[119]....
        /*0838*/ 	.word	0xffffffff


	//   ....[120]....
        /*083c*/ 	.word	0xffffffff


	//   ....[121]....
        /*0840*/ 	.word	0xffffffff


	//   ....[122]....
        /*0844*/ 	.word	0xffffffff


	//   ....[123]....
        /*0848*/ 	.word	0xffffffff


	//   ....[124]....
        /*084c*/ 	.word	0xffffffff


	//   ....[125]....
        /*0850*/ 	.word	0xffffffff


	//   ....[126]....
        /*0854*/ 	.word	0xffffffff


	//   ....[127]....
        /*0858*/ 	.word	0xffffffff


	//   ....[128]....
        /*085c*/ 	.word	0xffffffff


	//   ....[129]....
        /*0860*/ 	.word	0x0500000f


	//   ....[130]....
        /*0864*/ 	.word	0x0500000f


	//   ....[131]....
        /*0868*/ 	.word	0x0500000f


	//   ....[132]....
        /*086c*/ 	.word	0x0500000f


	//   ....[133]....
        /*0870*/ 	.word	0x0500000f


	//   ....[134]....
        /*0874*/ 	.word	0x0500000f


	//   ....[135]....
        /*0878*/ 	.word	0x0500000f


	//   ....[136]....
        /*087c*/ 	.word	0x0500000f


	//   ....[137]....
        /*0880*/ 	.word	0x0500000f


	//   ....[138]....
        /*0884*/ 	.word	0x0500000f


	//   ....[139]....
        /*0888*/ 	.word	0x0500000f


	//   ....[140]....
        /*088c*/ 	.word	0x0500000f


	//   ....[141]....
        /*0890*/ 	.word	0x0500000f


	//   ....[142]....
        /*0894*/ 	.word	0x0500000f


	//   ....[143]....
        /*0898*/ 	.word	0x0500000f


	//   ....[144]....
        /*089c*/ 	.word	0x0500000f


	//   ....[145]....
        /*08a0*/ 	.word	0x0500000f


	//   ....[146]....
        /*08a4*/ 	.word	0x0500000f


	//   ....[147]....
        /*08a8*/ 	.word	0x0500000f


	//   ....[148]....
        /*08ac*/ 	.word	0x0500000f


	//   ....[149]....
        /*08b0*/ 	.word	0x0500000f


	//   ....[150]....
        /*08b4*/ 	.word	0x0500000f


	//   ....[151]....
        /*08b8*/ 	.word	0x0500000f


	//   ....[152]....
        /*08bc*/ 	.word	0x0500000f


	//   ....[153]....
        /*08c0*/ 	.word	0x0500000f


	//   ....[154]....
        /*08c4*/ 	.word	0x0500000f


	//   ....[155]....
        /*08c8*/ 	.word	0x0500000f


	//   ....[156]....
        /*08cc*/ 	.word	0x0500000f


	//   ....[157]....
        /*08d0*/ 	.word	0x0500000f


	//   ....[158]....
        /*08d4*/ 	.word	0x0500000f


	//   ....[159]....
        /*08d8*/ 	.word	0x0500000f


	//   ....[160]....
        /*08dc*/ 	.word	0x0500000f


	//   ....[161]....
        /*08e0*/ 	.word	0x0500000f


	//   ....[162]....
        /*08e4*/ 	.word	0x0500000f


	//   ....[163]....
        /*08e8*/ 	.word	0x0500000f


	//   ....[164]....
        /*08ec*/ 	.word	0x0500000f


	//   ....[165]....
        /*08f0*/ 	.word	0x0500000f


	//   ....[166]....
        /*08f4*/ 	.word	0x0500000f


	//   ....[167]....
        /*08f8*/ 	.word	0x0500000f


	//   ....[168]....
        /*08fc*/ 	.word	0x0500000f


	//   ....[169]....
        /*0900*/ 	.word	0x0500000f


	//   ....[170]....
        /*0904*/ 	.word	0x0500000f


	//   ....[171]....
        /*0908*/ 	.word	0x0500000f


	//   ....[172]....
        /*090c*/ 	.word	0x0500000f


	//   ....[173]....
        /*0910*/ 	.word	0x0500000f


	//   ....[174]....
        /*0914*/ 	.word	0x0500000f


	//   ....[175]....
        /*0918*/ 	.word	0x0500000f


	//   ....[176]....
        /*091c*/ 	.word	0x0500000f


	//   ....[177]....
        /*0920*/ 	.word	0x0500000f


	//   ....[178]....
        /*0924*/ 	.word	0x0500000f


	//   ....[179]....
        /*0928*/ 	.word	0x0500000f


	//   ....[180]....
        /*092c*/ 	.word	0x0500000f


	//   ....[181]....
        /*0930*/ 	.word	0x0500000f


	//   ....[182]....
        /*0934*/ 	.word	0x0500000f


	//   ....[183]....
        /*0938*/ 	.word	0x0500000f


	//   ....[184]....
        /*093c*/ 	.word	0x0500000f


	//   ....[185]....
        /*0940*/ 	.word	0x0500000f


	//   ....[186]....
        /*0944*/ 	.word	0x0500000f


	//   ....[187]....
        /*0948*/ 	.word	0x0500000f


	//   ....[188]....
        /*094c*/ 	.word	0x0500000f


	//   ....[189]....
        /*0950*/ 	.word	0x0500000f


	//   ....[190]....
        /*0954*/ 	.word	0x0500000f


	//   ....[191]....
        /*0958*/ 	.word	0x0500000f


	//   ....[192]....
        /*095c*/ 	.word	0x0500000f


	//   ....[193]....
        /*0960*/ 	.word	0x0500000f


	//   ....[194]....
        /*0964*/ 	.word	0x0500000f


	//   ....[195]....
        /*0968*/ 	.word	0x0500000f


	//   ....[196]....
        /*096c*/ 	.word	0x0500000f


	//   ....[197]....
        /*0970*/ 	.word	0x0500000f


	//   ....[198]....
        /*0974*/ 	.word	0x0500000f


	//   ....[199]....
        /*0978*/ 	.word	0x0500000f


	//   ....[200]....
        /*097c*/ 	.word	0x0500000f


	//   ....[201]....
        /*0980*/ 	.word	0x0500000f


	//   ....[202]....
        /*0984*/ 	.word	0x0500000f


	//   ....[203]....
        /*0988*/ 	.word	0x0500000f


	//   ....[204]....
        /*098c*/ 	.word	0x0500000f


	//   ....[205]....
        /*0990*/ 	.word	0x0500000f


	//   ....[206]....
        /*0994*/ 	.word	0x0500000f


	//   ....[207]....
        /*0998*/ 	.word	0x0500000f


	//   ....[208]....
        /*099c*/ 	.word	0x0500000f


	//   ....[209]....
        /*09a0*/ 	.word	0x0500000f


	//   ....[210]....
        /*09a4*/ 	.word	0x0500000f


	//   ....[211]....
        /*09a8*/ 	.word	0x0500000f


	//----- nvinfo : EIATTR_COOP_GROUP_INSTR_OFFSETS
	.align		4
.L_1167:
        /*09ac*/ 	.byte	0x04, 0x28
        /*09ae*/ 	.short	(.L_1169 - .L_1168)


	//   ....[0]....
.L_1168:
        /*09b0*/ 	.word	0x00000070


	//   ....[1]....
        /*09b4*/ 	.word	0x00000140


	//   ....[2]....
        /*09b8*/ 	.word	0x00000190


	//   ....[3]....
        /*09bc*/ 	.word	0x000003c0


	//   ....[4]....
        /*09c0*/ 	.word	0x00000520


	//   ....[5]....
        /*09c4*/ 	.word	0x00000640


	//   ....[6]....
        /*09c8*/ 	.word	0x000007a0


	//   ....[7]....
        /*09cc*/ 	.word	0x000031a0


	//   ....[8]....
        /*09d0*/ 	.word	0x000031b0


	//   ....[9]....
        /*09d4*/ 	.word	0x00004d30


	//   ....[10]....
        /*09d8*/ 	.word	0x00004d40


	//   ....[11]....
        /*09dc*/ 	.word	0x00006660


	//   ....[12]....
        /*09e0*/ 	.word	0x00006670


	//   ....[13]....
        /*09e4*/ 	.word	0x00006b80


	//   ....[14]....
        /*09e8*/ 	.word	0x00006ba0


	//   ....[15]....
        /*09ec*/ 	.word	0x00007210


	//   ....[16]....
        /*09f0*/ 	.word	0x000077e0


	//   ....[17]....
        /*09f4*/ 	.word	0x000077f0


	//   ....[18]....
        /*09f8*/ 	.word	0x00007800


	//   ....[19]....
        /*09fc*/ 	.word	0x00007810


	//   ....[20]....
        /*0a00*/ 	.word	0x00009340


	//   ....[21]....
        /*0a04*/ 	.word	0x00009350


	//   ....[22]....
        /*0a08*/ 	.word	0x00009360


	//   ....[23]....
        /*0a0c*/ 	.word	0x00009370


	//   ....[24]....
        /*0a10*/ 	.word	0x0000c3b0


	//   ....[25]....
        /*0a14*/ 	.word	0x0000c3d0


	//   ....[26]....
        /*0a18*/ 	.word	0x0000c710


	//   ....[27]....
        /*0a1c*/ 	.word	0x0000c730


	//   ....[28]....
        /*0a20*/ 	.word	0x0000d920


	//   ....[29]....
        /*0a24*/ 	.word	0x0000f000


	//   ....[30]....
        /*0a28*/ 	.word	0x0000f080


	//   ....[31]....
        /*0a2c*/ 	.word	0x0000f690


	//   ....[32]....
        /*0a30*/ 	.word	0x0000f6f0


	//   ....[33]....
        /*0a34*/ 	.word	0x00010830


	//   ....[34]....
        /*0a38*/ 	.word	0x00010a50


	//   ....[35]....
        /*0a3c*/ 	.word	0x00010a90


	//   ....[36]....
        /*0a40*/ 	.word	0x00010b60


	//   ....[37]....
        /*0a44*/ 	.word	0x00010f20


	//   ....[38]....
        /*0a48*/ 	.word	0x00011f40


	//   ....[39]....
        /*0a4c*/ 	.word	0x00011f80


	//   ....[40]....
        /*0a50*/ 	.word	0x00011fb0


	//   ....[41]....
        /*0a54*/ 	.word	0x00011fc0


	//   ....[42]....
        /*0a58*/ 	.word	0x000124a0


	//   ....[43]....
        /*0a5c*/ 	.word	0x000124c0


	//   ....[44]....
        /*0a60*/ 	.word	0x000125e0


	//   ....[45]....
        /*0a64*/ 	.word	0x00012600


	//   ....[46]....
        /*0a68*/ 	.word	0x00012f20


	//   ....[47]....
        /*0a6c*/ 	.word	0x00012f30


	//   ....[48]....
        /*0a70*/ 	.word	0x00013090


	//   ....[49]....
        /*0a74*/ 	.word	0x000130a0


	//   ....[50]....
        /*0a78*/ 	.word	0x00013240


	//   ....[51]....
        /*0a7c*/ 	.word	0x00013410


	//   ....[52]....
        /*0a80*/ 	.word	0x00013440


	//   ....[53]....
        /*0a84*/ 	.word	0x00013470


	//   ....[54]....
        /*0a88*/ 	.word	0x000134a0


	//   ....[55]....
        /*0a8c*/ 	.word	0x000134d0


	//   ....[56]....
        /*0a90*/ 	.word	0x00013500


	//   ....[57]....
        /*0a94*/ 	.word	0x00013670


	//   ....[58]....
        /*0a98*/ 	.word	0x000136a0


	//   ....[59]....
        /*0a9c*/ 	.word	0x000136d0


	//   ....[60]....
        /*0aa0*/ 	.word	0x00013700


	//   ....[61]....
        /*0aa4*/ 	.word	0x00013730


	//   ....[62]....
        /*0aa8*/ 	.word	0x00013760


	//   ....[63]....
        /*0aac*/ 	.word	0x000137f0


	//   ....[64]....
        /*0ab0*/ 	.word	0x00013820


	//   ....[65]....
        /*0ab4*/ 	.word	0x000138a0


	//   ....[66]....
        /*0ab8*/ 	.word	0x00014420


	//   ....[67]....
        /*0abc*/ 	.word	0x00016570


	//   ....[68]....
        /*0ac0*/ 	.word	0x00016580


	//   ....[69]....
        /*0ac4*/ 	.word	0x00016640


	//   ....[70]....
        /*0ac8*/ 	.word	0x00016650


	//   ....[71]....
        /*0acc*/ 	.word	0x00016700


	//   ....[72]....
        /*0ad0*/ 	.word	0x00016710


	//   ....[73]....
        /*0ad4*/ 	.word	0x00016720


	//   ....[74]....
        /*0ad8*/ 	.word	0x00016730


	//   ....[75]....
        /*0adc*/ 	.word	0x00017130


	//   ....[76]....
        /*0ae0*/ 	.word	0x00017140


	//   ....[77]....
        /*0ae4*/ 	.word	0x00017200


	//   ....[78]....
        /*0ae8*/ 	.word	0x00017220


	//   ....[79]....
        /*0aec*/ 	.word	0x000172c0


	//   ....[80]....
        /*0af0*/ 	.word	0x000172e0


	//   ....[81]....
        /*0af4*/ 	.word	0x000172f0


	//   ....[82]....
        /*0af8*/ 	.word	0x00017300


	//   ....[83]....
        /*0afc*/ 	.word	0x00017420


	//   ....[84]....
        /*0b00*/ 	.word	0x00017430


	//   ....[85]....
        /*0b04*/ 	.word	0x00017440


	//   ....[86]....
        /*0b08*/ 	.word	0x000174d0


	//   ....[87]....
        /*0b0c*/ 	.word	0x00017cd0


	//   ....[88]....
        /*0b10*/ 	.word	0x00017ce0


	//   ....[89]....
        /*0b14*/ 	.word	0x00017d00


	//   ....[90]....
        /*0b18*/ 	.word	0x00017d80


	//   ....[91]....
        /*0b1c*/ 	.word	0x00017d90


	//   ....[92]....
        /*0b20*/ 	.word	0x00017df0


	//   ....[93]....
        /*0b24*/ 	.word	0x00017e20


	//   ....[94]....
        /*0b28*/ 	.word	0x00017e60


	//   ....[95]....
        /*0b2c*/ 	.word	0x00018110


	//   ....[96]....
        /*0b30*/ 	.word	0x00018130


	//   ....[97]....
        /*0b34*/ 	.word	0x000181d0


	//   ....[98]....
        /*0b38*/ 	.word	0x000181e0


	//   ....[99]....
        /*0b3c*/ 	.word	0x00018270


	//   ....[100]....
        /*0b40*/ 	.word	0x00018280


	//   ....[101]....
        /*0b44*/ 	.word	0x00018290


	//   ....[102]....
        /*0b48*/ 	.word	0x00018320


	//   ....[103]....
        /*0b4c*/ 	.word	0x00018910


	//   ....[104]....
        /*0b50*/ 	.word	0x00018920


	//   ....[105]....
        /*0b54*/ 	.word	0x000189a0


	//   ....[106]....
        /*0b58*/ 	.word	0x00018a50


	//   ....[107]....
        /*0b5c*/ 	.word	0x00018a70


	//   ....[108]....
        /*0b60*/ 	.word	0x00018af0


	//   ....[109]....
        /*0b64*/ 	.word	0x00018b10


	//   ....[110]....
        /*0b68*/ 	.word	0x00018b20


	//   ....[111]....
        /*0b6c*/ 	.word	0x00018f20


	//   ....[112]....
        /*0b70*/ 	.word	0x00018f50


	//   ....[113]....
        /*0b74*/ 	.word	0x00018f90


	//   ....[114]....
        /*0b78*/ 	.word	0x00018fc0


	//   ....[115]....
        /*0b7c*/ 	.word	0x00018ff0


	//   ....[116]....
        /*0b80*/ 	.word	0x00019020


	//   ....[117]....
        /*0b84*/ 	.word	0x00019050


	//   ....[118]....
        /*0b88*/ 	.word	0x00019080


	//   ....[119]....
        /*0b8c*/ 	.word	0x00019200


	//   ....[120]....
        /*0b90*/ 	.word	0x00019230


	//   ....[121]....
        /*0b94*/ 	.word	0x00019260


	//   ....[122]....
        /*0b98*/ 	.word	0x00019290


	//   ....[123]....
        /*0b9c*/ 	.word	0x000192c0


	//   ....[124]....
        /*0ba0*/ 	.word	0x000192f0


	//   ....[125]....
        /*0ba4*/ 	.word	0x000193b0


	//   ....[126]....
        /*0ba8*/ 	.word	0x000193d0


	//   ....[127]....
        /*0bac*/ 	.word	0x00019440


	//   ....[128]....
        /*0bb0*/ 	.word	0x000198b0


	//   ....[129]....
        /*0bb4*/ 	.word	0x00019bf0


	//   ....[130]....
        /*0bb8*/ 	.word	0x00019c80


	//   ....[131]....
        /*0bbc*/ 	.word	0x00019d70


	//   ....[132]....
        /*0bc0*/ 	.word	0x00019e00


	//   ....[133]....
        /*0bc4*/ 	.word	0x00019ee0


	//   ....[134]....
        /*0bc8*/ 	.word	0x00019f70


	//   ....[135]....
        /*0bcc*/ 	.word	0x0001a0b0


	//   ....[136]....
        /*0bd0*/ 	.word	0x0001a160


	//   ....[137]....
        /*0bd4*/ 	.word	0x0001a1f0


	//   ....[138]....
        /*0bd8*/ 	.word	0x0001a240


	//   ....[139]....
        /*0bdc*/ 	.word	0x0001a290


	//   ....[140]....
        /*0be0*/ 	.word	0x0001a380


	//   ....[141]....
        /*0be4*/ 	.word	0x0001a410


	//   ....[142]....
        /*0be8*/ 	.word	0x0001a460


	//   ....[143]....
        /*0bec*/ 	.word	0x0001a4b0


	//   ....[144]....
        /*0bf0*/ 	.word	0x0001a6d0


	//   ....[145]....
        /*0bf4*/ 	.word	0x0001a720


	//   ....[146]....
        /*0bf8*/ 	.word	0x0001a7b0


	//   ....[147]....
        /*0bfc*/ 	.word	0x0001a840


	//   ....[148]....
        /*0c00*/ 	.word	0x0001a900


	//   ....[149]....
        /*0c04*/ 	.word	0x0001abe0


	//   ....[150]....
        /*0c08*/ 	.word	0x0001acd0


	//   ....[151]....
        /*0c0c*/ 	.word	0x0001ad60


	//   ....[152]....
        /*0c10*/ 	.word	0x0001adc0


	//   ....[153]....
        /*0c14*/ 	.word	0x0001aee0


	//   ....[154]....
        /*0c18*/ 	.word	0x0001af40


	//   ....[155]....
        /*0c1c*/ 	.word	0x0001b060


	//   ....[156]....
        /*0c20*/ 	.word	0x0001b0c0


	//   ....[157]....
        /*0c24*/ 	.word	0x0001b1b0


	//   ....[158]....
        /*0c28*/ 	.word	0x0001b2c0


	//   ....[159]....
        /*0c2c*/ 	.word	0x0001b330


	//   ....[160]....
        /*0c30*/ 	.word	0x0001b390


	//   ....[161]....
        /*0c34*/ 	.word	0x0001b4a0


	//   ....[162]....
        /*0c38*/ 	.word	0x0001b500


	//   ....[163]....
        /*0c3c*/ 	.word	0x0001b620


	//   ....[164]....
        /*0c40*/ 	.word	0x0001b680


	//   ....[165]....
        /*0c44*/ 	.word	0x0001b760


	//   ....[166]....
        /*0c48*/ 	.word	0x0001b830


	//   ....[167]....
        /*0c4c*/ 	.word	0x0001b920


	//   ....[168]....
        /*0c50*/ 	.word	0x0001b980


	//   ....[169]....
        /*0c54*/ 	.word	0x0001ba20


	//   ....[170]....
        /*0c58*/ 	.word	0x0001bbc0


	//   ....[171]....
        /*0c5c*/ 	.word	0x0001bc90


	//   ....[172]....
        /*0c60*/ 	.word	0x0001bd20


	//   ....[173]....
        /*0c64*/ 	.word	0x0001be00


	//   ....[174]....
        /*0c68*/ 	.word	0x0001be60


	//   ....[175]....
        /*0c6c*/ 	.word	0x0001bf30


	//   ....[176]....
        /*0c70*/ 	.word	0x0001bf90


	//   ....[177]....
        /*0c74*/ 	.word	0x0001c070


	//   ....[178]....
        /*0c78*/ 	.word	0x0001c160


	//   ....[179]....
        /*0c7c*/ 	.word	0x0001c200


	//   ....[180]....
        /*0c80*/ 	.word	0x0001c260


	//   ....[181]....
        /*0c84*/ 	.word	0x0001c360


	//   ....[182]....
        /*0c88*/ 	.word	0x0001c3c0


	//   ....[183]....
        /*0c8c*/ 	.word	0x0001c4c0


	//   ....[184]....
        /*0c90*/ 	.word	0x0001c520


	//   ....[185]....
        /*0c94*/ 	.word	0x0001c5f0


	//   ....[186]....
        /*0c98*/ 	.word	0x0001c740


	//   ....[187]....
        /*0c9c*/ 	.word	0x0001c7f0


	//   ....[188]....
        /*0ca0*/ 	.word	0x0001c900


	//   ....[189]....
        /*0ca4*/ 	.word	0x0001c9e0


	//   ....[190]....
        /*0ca8*/ 	.word	0x0001ca40


	//   ....[191]....
        /*0cac*/ 	.word	0x0001cb30


	//   ....[192]....
        /*0cb0*/ 	.word	0x0001cb90


	//   ....[193]....
        /*0cb4*/ 	.word	0x0001cc70


	//   ....[194]....
        /*0cb8*/ 	.word	0x0001cd00


	//   ....[195]....
        /*0cbc*/ 	.word	0x0001cda0


	//   ....[196]....
        /*0cc0*/ 	.word	0x0001cec0


	//   ....[197]....
        /*0cc4*/ 	.word	0x0001cf30


	//   ....[198]....
        /*0cc8*/ 	.word	0x0001cfa0


	//   ....[199]....
        /*0ccc*/ 	.word	0x0001d010


	//   ....[200]....
        /*0cd0*/ 	.word	0x0001d080


	//   ....[201]....
        /*0cd4*/ 	.word	0x0001d100


	//   ....[202]....
        /*0cd8*/ 	.word	0x0001d190


	//   ....[203]....
        /*0cdc*/ 	.word	0x0001d220


	//   ....[204]....
        /*0ce0*/ 	.word	0x0001d290


	//   ....[205]....
        /*0ce4*/ 	.word	0x0001d300


	//   ....[206]....
        /*0ce8*/ 	.word	0x0001d370


	//   ....[207]....
        /*0cec*/ 	.word	0x0001d3f0


	//   ....[208]....
        /*0cf0*/ 	.word	0x0001d460


	//   ....[209]....
        /*0cf4*/ 	.word	0x0001d500


	//   ....[210]....
        /*0cf8*/ 	.word	0x0001d590


	//   ....[211]....
        /*0cfc*/ 	.word	0x0001d6b0


	//----- nvinfo : EIATTR_REG_RECONFIG
	.align		4
.L_1169:
        /*0d00*/ 	.byte	0x01, 0x54
	.zero		2


	//----- nvinfo : EIATTR_SYSCALL_OFFSETS
	.align		4
        /*0d04*/ 	.byte	0x04, 0x46
        /*0d06*/ 	.short	(.L_1171 - .L_1170)


	//   ....[0]....
.L_1170:
        /*0d08*/ 	.word	0x00001ca0


	//   ....[1]....
        /*0d0c*/ 	.word	0x00001df0


	//   ....[2]....
        /*0d10*/ 	.word	0x000073e0


	//   ....[3]....
        /*0d14*/ 	.word	0x00007760


	//   ....[4]....
        /*0d18*/ 	.word	0x00015ad0


	//   ....[5]....
        /*0d1c*/ 	.word	0x00015c20


	//   ....[6]....
        /*0d20*/ 	.word	0x00015d10


	//   ....[7]....
        /*0d24*/ 	.word	0x00016ba0


	//----- nvinfo : EIATTR_MBARRIER_INSTR_OFFSETS
	.align		4
.L_1171:
        /*0d28*/ 	.byte	0x04, 0x39
        /*0d2a*/ 	.short	(.L_1173 - .L_1172)


	//   ....[0]....
.L_1172:
        /*0d2c*/ 	.word	0x00000270
        /*0d30*/ 	.word	0x000000ff
        /*0d34*/ 	.word	0x0002d800
        /*0d38*/ 	.short	0x0100
        /*0d3a*/ 	.byte	0x08
	.zero		1


	//   ....[1]....
        /*0d3c*/ 	.word	0x00000280
        /*0d40*/ 	.word	0x000000ff
        /*0d44*/ 	.word	0x0002d820
        /*0d48*/ 	.short	0x0100
        /*0d4a*/ 	.byte	0x08
	.zero		1


	//   ....[2]....
        /*0d4c*/ 	.word	0x00000370
        /*0d50*/ 	.word	0x000000ff
        /*0d54*/ 	.word	0x0002d830
        /*0d58*/ 	.short	0x0100
        /*0d5a*/ 	.byte	0x08
	.zero		1


	//   ....[3]....
        /*0d5c*/ 	.word	0x00000380
        /*0d60*/ 	.word	0x000000ff
        /*0d64*/ 	.word	0x0002d840
        /*0d68*/ 	.short	0x0100
        /*0d6a*/ 	.byte	0x08
	.zero		1


	//   ....[4]....
        /*0d6c*/ 	.word	0x00000390
        /*0d70*/ 	.word	0x000000ff
        /*0d74*/ 	.word	0x0002d838
        /*0d78*/ 	.short	0x0100
        /*0d7a*/ 	.byte	0x08
	.zero		1


	//   ....[5]....
        /*0d7c*/ 	.word	0x000003a0
        /*0d80*/ 	.word	0x000000ff
        /*0d84*/ 	.word	0x0002d848
        /*0d88*/ 	.short	0x0100
        /*0d8a*/ 	.byte	0x08
	.zero		1


	//   ....[6]....
        /*0d8c*/ 	.word	0x000004d0
        /*0d90*/ 	.word	0x000000ff
        /*0d94*/ 	.word	0x0002d850
        /*0d98*/ 	.short	0x0100
        /*0d9a*/ 	.byte	0x08
	.zero		1


	//   ....[7]....
        /*0d9c*/ 	.word	0x000004e0
        /*0da0*/ 	.word	0x000000ff
        /*0da4*/ 	.word	0x0002d860
        /*0da8*/ 	.short	0x0100
        /*0daa*/ 	.byte	0x08
	.zero		1


	//   ....[8]....
        /*0dac*/ 	.word	0x000004f0
        /*0db0*/ 	.word	0x000000ff
        /*0db4*/ 	.word	0x0002d858
        /*0db8*/ 	.short	0x0100
        /*0dba*/ 	.byte	0x08
	.zero		1


	//   ....[9]....
        /*0dbc*/ 	.word	0x00000500
        /*0dc0*/ 	.word	0x000000ff
        /*0dc4*/ 	.word	0x0002d868
        /*0dc8*/ 	.short	0x0100
        /*0dca*/ 	.byte	0x08
	.zero		1


	//   ....[10]....
        /*0dcc*/ 	.word	0x000005f0
        /*0dd0*/ 	.word	0x000000ff
        /*0dd4*/ 	.word	0x0002d870
        /*0dd8*/ 	.short	0x0100
        /*0dda*/ 	.byte	0x06
	.zero		1


	//   ....[11]....
        /*0ddc*/ 	.word	0x00000600
        /*0de0*/ 	.word	0x000000ff
        /*0de4*/ 	.word	0x0002d880
        /*0de8*/ 	.short	0x0100
        /*0dea*/ 	.byte	0x06
	.zero		1


	//   ....[12]....
        /*0dec*/ 	.word	0x00000610
        /*0df0*/ 	.word	0x000000ff
        /*0df4*/ 	.word	0x0002d878
        /*0df8*/ 	.short	0x0100
        /*0dfa*/ 	.byte	0x06
	.zero		1


	//   ....[13]....
        /*0dfc*/ 	.word	0x00000620
        /*0e00*/ 	.word	0x000000ff
        /*0e04*/ 	.word	0x0002d888
        /*0e08*/ 	.short	0x0100
        /*0e0a*/ 	.byte	0x06
	.zero		1


	//   ....[14]....
        /*0e0c*/ 	.word	0x00000750
        /*0e10*/ 	.word	0x000000ff
        /*0e14*/ 	.word	0x0002d890
        /*0e18*/ 	.short	0x0100
        /*0e1a*/ 	.byte	0x08
	.zero		1


	//   ....[15]....
        /*0e1c*/ 	.word	0x00000760
        /*0e20*/ 	.word	0x000000ff
        /*0e24*/ 	.word	0x0002d8a0
        /*0e28*/ 	.short	0x0100
        /*0e2a*/ 	.byte	0x08
	.zero		1


	//   ....[16]....
        /*0e2c*/ 	.word	0x00000770
        /*0e30*/ 	.word	0x000000ff
        /*0e34*/ 	.word	0x0002d898
        /*0e38*/ 	.short	0x0100
        /*0e3a*/ 	.byte	0x08
	.zero		1


	//   ....[17]....
        /*0e3c*/ 	.word	0x00000780
        /*0e40*/ 	.word	0x000000ff
        /*0e44*/ 	.word	0x0002d8a8
        /*0e48*/ 	.short	0x0100
        /*0e4a*/ 	.byte	0x08
	.zero		1


	//   ....[18]....
        /*0e4c*/ 	.word	0x000008b0
        /*0e50*/ 	.word	0x000000ff
        /*0e54*/ 	.word	0x0002d8b0
        /*0e58*/ 	.short	0x0100
        /*0e5a*/ 	.byte	0x08
	.zero		1


	//   ....[19]....
        /*0e5c*/ 	.word	0x000008c0
        /*0e60*/ 	.word	0x000000ff
        /*0e64*/ 	.word	0x0002d8c0
        /*0e68*/ 	.short	0x0100
        /*0e6a*/ 	.byte	0x08
	.zero		1


	//   ....[20]....
        /*0e6c*/ 	.word	0x000008d0
        /*0e70*/ 	.word	0x000000ff
        /*0e74*/ 	.word	0x0002d8b8
        /*0e78*/ 	.short	0x0100
        /*0e7a*/ 	.byte	0x08
	.zero		1


	//   ....[21]....
        /*0e7c*/ 	.word	0x000008e0
        /*0e80*/ 	.word	0x000000ff
        /*0e84*/ 	.word	0x0002d8c8
        /*0e88*/ 	.short	0x0100
        /*0e8a*/ 	.byte	0x08
	.zero		1


	//   ....[22]....
        /*0e8c*/ 	.word	0x00003150
        /*0e90*/ 	.word	0x0000003c
        /*0e94*/ 	.word	0x0002d890
        /*0e98*/ 	.short	0x010a
        /*0e9a*/ 	.byte	0x3f
	.zero		1


	//   ....[23]....
        /*0e9c*/ 	.word	0x00004ce0
        /*0ea0*/ 	.word	0x0000003c
        /*0ea4*/ 	.word	0x0002d890
        /*0ea8*/ 	.short	0x010a
        /*0eaa*/ 	.byte	0x3f
	.zero		1


	//   ....[24]....
        /*0eac*/ 	.word	0x000064b0
        /*0eb0*/ 	.word	0x0000003c
        /*0eb4*/ 	.word	0x0002d890
        /*0eb8*/ 	.short	0x010a
        /*0eba*/ 	.byte	0x3f
	.zero		1


	//   ....[25]....
        /*0ebc*/ 	.word	0x000069d0
        /*0ec0*/ 	.word	0x0000000b
        /*0ec4*/ 	.word	0x00000000
        /*0ec8*/ 	.short	0x0101
        /*0eca*/ 	.byte	0x3f
	.zero		1


	//   ....[26]....
        /*0ecc*/ 	.word	0x00006a10
        /*0ed0*/ 	.word	0x0000003c
        /*0ed4*/ 	.word	0x0002d8b0
        /*0ed8*/ 	.short	0x010a
        /*0eda*/ 	.byte	0x3f
	.zero		1


	//   ....[27]....
        /*0edc*/ 	.word	0x00006ef0
        /*0ee0*/ 	.word	0x0000003c
        /*0ee4*/ 	.word	0x00000000
        /*0ee8*/ 	.short	0x0101
        /*0eea*/ 	.byte	0x3f
	.zero		1


	//   ....[28]....
        /*0eec*/ 	.word	0x00007480
        /*0ef0*/ 	.word	0x00000002
        /*0ef4*/ 	.word	0x0002d800
        /*0ef8*/ 	.short	0x010a
        /*0efa*/ 	.byte	0x3f
	.zero		1


	//   ....[29]....
        /*0efc*/ 	.word	0x000074d0
        /*0f00*/ 	.word	0x00000002
        /*0f04*/ 	.word	0x0002d800
        /*0f08*/ 	.short	0x010a
        /*0f0a*/ 	.byte	0x3f
	.zero		1


	//   ....[30]....
        /*0f0c*/ 	.word	0x00007f50
        /*0f10*/ 	.word	0x00000002
        /*0f14*/ 	.word	0x0002d800
        /*0f18*/ 	.short	0x010a
        /*0f1a*/ 	.byte	0x3f
	.zero		1


	//   ....[31]....
        /*0f1c*/ 	.word	0x00009880
        /*0f20*/ 	.word	0x00000002
        /*0f24*/ 	.word	0x0002d800
        /*0f28*/ 	.short	0x010a
        /*0f2a*/ 	.byte	0x3f
	.zero		1


	//   ....[32]....
        /*0f2c*/ 	.word	0x0000ae20
        /*0f30*/ 	.word	0x00000000
        /*0f34*/ 	.word	0x0002d830
        /*0f38*/ 	.short	0x010a
        /*0f3a*/ 	.byte	0x3f
	.zero		1


	//   ....[33]....
        /*0f3c*/ 	.word	0x0000aef0
        /*0f40*/ 	.word	0x00000000
        /*0f44*/ 	.word	0x0002d830
        /*0f48*/ 	.short	0x010a
        /*0f4a*/ 	.byte	0x3f
	.zero		1


	//   ....[34]....
        /*0f4c*/ 	.word	0x0000cc80
        /*0f50*/ 	.word	0x0000000c
        /*0f54*/ 	.word	0x00000000
        /*0f58*/ 	.short	0x0101
        /*0f5a*/ 	.byte	0x3f
	.zero		1


	//   ....[35]....
        /*0f5c*/ 	.word	0x0000dbf0
        /*0f60*/ 	.word	0x00000009
        /*0f64*/ 	.word	0x0002d830
        /*0f68*/ 	.short	0x010a
        /*0f6a*/ 	.byte	0x3f
	.zero		1


	//   ....[36]....
        /*0f6c*/ 	.word	0x0000dc40
        /*0f70*/ 	.word	0x00000009
        /*0f74*/ 	.word	0x0002d830
        /*0f78*/ 	.short	0x010a
        /*0f7a*/ 	.byte	0x3f
	.zero		1


	//   ....[37]....
        /*0f7c*/ 	.word	0x0000e0f0
        /*0f80*/ 	.word	0x00000009
        /*0f84*/ 	.word	0x0002d850
        /*0f88*/ 	.short	0x010a
        /*0f8a*/ 	.byte	0x3f
	.zero		1


	//   ....[38]....
        /*0f8c*/ 	.word	0x0000e130
        /*0f90*/ 	.word	0x00000009
        /*0f94*/ 	.word	0x0002d850
        /*0f98*/ 	.short	0x010a
        /*0f9a*/ 	.byte	0x3f
	.zero		1


	//   ....[39]....
        /*0f9c*/ 	.word	0x0000e850
        /*0fa0*/ 	.word	0x00000006
        /*0fa4*/ 	.word	0x00000000
        /*0fa8*/ 	.short	0x0101
        /*0faa*/ 	.byte	0x3f
	.zero		1


	//   ....[40]....
        /*0fac*/ 	.word	0x00010220
        /*0fb0*/ 	.word	0x00000005
        /*0fb4*/ 	.word	0x00000000
        /*0fb8*/ 	.short	0x0101
        /*0fba*/ 	.byte	0x3f
	.zero		1


	//   ....[41]....
        /*0fbc*/ 	.word	0x000108b0
        /*0fc0*/ 	.word	0x00000005
        /*0fc4*/ 	.word	0x0002d850
        /*0fc8*/ 	.short	0x010a
        /*0fca*/ 	.byte	0x3f
	.zero		1


	//   ....[42]....
        /*0fcc*/ 	.word	0x00010960
        /*0fd0*/ 	.word	0x00000005
        /*0fd4*/ 	.word	0x0002d850
        /*0fd8*/ 	.short	0x010a
        /*0fda*/ 	.byte	0x3f
	.zero		1


	//   ....[43]....
        /*0fdc*/ 	.word	0x00011160
        /*0fe0*/ 	.word	0x00000005
        /*0fe4*/ 	.word	0x00000000
        /*0fe8*/ 	.short	0x0101
        /*0fea*/ 	.byte	0x3f
	.zero		1


	//   ....[44]....
        /*0fec*/ 	.word	0x000124b0
        /*0ff0*/ 	.word	0x00000000
        /*0ff4*/ 	.word	0x00000000
        /*0ff8*/ 	.short	0x0101
        /*0ffa*/ 	.byte	0x3f
	.zero		1


	//   ....[45]....
        /*0ffc*/ 	.word	0x00014500
        /*1000*/ 	.word	0x00000016
        /*1004*/ 	.word	0x0002d820
        /*1008*/ 	.short	0x010a
        /*100a*/ 	.byte	0x3f
	.zero		1


	//   ....[46]....
        /*100c*/ 	.word	0x000145c0
        /*1010*/ 	.word	0x00000008
        /*1014*/ 	.word	0x0002d8a0
        /*1018*/ 	.short	0x010a
        /*101a*/ 	.byte	0x3f
	.zero		1


	//   ....[47]....
        /*101c*/ 	.word	0x000149f0
        /*1020*/ 	.word	0x00000008
        /*1024*/ 	.word	0x0002d8c0
        /*1028*/ 	.short	0x010a
        /*102a*/ 	.byte	0x3f
	.zero		1


	//   ....[48]....
        /*102c*/ 	.word	0x00014f50
        /*1030*/ 	.word	0x00000008
        /*1034*/ 	.word	0x0002d8a0
        /*1038*/ 	.short	0x010a
        /*103a*/ 	.byte	0x3f
	.zero		1


	//   ....[49]....
        /*103c*/ 	.word	0x00015370
        /*1040*/ 	.word	0x00000008
        /*1044*/ 	.word	0x0002d8c0
        /*1048*/ 	.short	0x010a
        /*104a*/ 	.byte	0x3f
	.zero		1


	//   ....[50]....
        /*104c*/ 	.word	0x00016300
        /*1050*/ 	.word	0x00000000
        /*1054*/ 	.word	0x0002d840
        /*1058*/ 	.short	0x010a
        /*105a*/ 	.byte	0x3f
	.zero		1


	//   ....[51]....
        /*105c*/ 	.word	0x00016880
        /*1060*/ 	.word	0x00000000
        /*1064*/ 	.word	0x0002d830
        /*1068*/ 	.short	0x0107
        /*106a*/ 	.byte	0x3f
	.zero		1


	//   ....[52]....
        /*106c*/ 	.word	0x00016950
        /*1070*/ 	.word	0x00000000
        /*1074*/ 	.word	0x0002d830
        /*1078*/ 	.short	0x0101
        /*107a*/ 	.byte	0x3f
	.zero		1


	//   ....[53]....
        /*107c*/ 	.word	0x000175a0
        /*1080*/ 	.word	0x00000016
        /*1084*/ 	.word	0x0002d800
        /*1088*/ 	.short	0x0107
        /*108a*/ 	.byte	0x3f
	.zero		1


	//   ....[54]....
        /*108c*/ 	.word	0x00017690
        /*1090*/ 	.word	0x00000016
        /*1094*/ 	.word	0x0002d800
        /*1098*/ 	.short	0x0101
        /*109a*/ 	.byte	0x3f
	.zero		1


	//   ....[55]....
        /*109c*/ 	.word	0x000176b0
        /*10a0*/ 	.word	0x00000016
        /*10a4*/ 	.word	0x0002d820
        /*10a8*/ 	.short	0x010a
        /*10aa*/ 	.byte	0x3f
	.zero		1


	//   ....[56]....
        /*10ac*/ 	.word	0x00017ad0
        /*10b0*/ 	.word	0x00000005
        /*10b4*/ 	.word	0x0002d840
        /*10b8*/ 	.short	0x010a
        /*10ba*/ 	.byte	0x3f
	.zero		1


	//   ....[57]....
        /*10bc*/ 	.word	0x00017f10
        /*10c0*/ 	.word	0x00000005
        /*10c4*/ 	.word	0x0002d830
        /*10c8*/ 	.short	0x0107
        /*10ca*/ 	.byte	0x3f
	.zero		1


	//   ....[58]....
        /*10cc*/ 	.word	0x00017fd0
        /*10d0*/ 	.word	0x00000005
        /*10d4*/ 	.word	0x0002d830
        /*10d8*/ 	.short	0x0101
        /*10da*/ 	.byte	0x3f
	.zero		1


	//   ....[59]....
        /*10dc*/ 	.word	0x00018030
        /*10e0*/ 	.word	0x00000005
        /*10e4*/ 	.word	0x0002d860
        /*10e8*/ 	.short	0x010a
        /*10ea*/ 	.byte	0x3f
	.zero		1


	//   ....[60]....
        /*10ec*/ 	.word	0x00018510
        /*10f0*/ 	.word	0x00000005
        /*10f4*/ 	.word	0x0002d850
        /*10f8*/ 	.short	0x0107
        /*10fa*/ 	.byte	0x3f
	.zero		1


	//   ....[61]....
        /*10fc*/ 	.word	0x00018600
        /*1100*/ 	.word	0x00000005
        /*1104*/ 	.word	0x0002d850
        /*1108*/ 	.short	0x0101
        /*110a*/ 	.byte	0x3f
	.zero		1


	//   ....[62]....
        /*110c*/ 	.word	0x00018820
        /*1110*/ 	.word	0x00000000
        /*1114*/ 	.word	0x0002d860
        /*1118*/ 	.short	0x010a
        /*111a*/ 	.byte	0x3f
	.zero		1


	//   ....[63]....
        /*111c*/ 	.word	0x00018c50
        /*1120*/ 	.word	0x00000000
        /*1124*/ 	.word	0x0002d850
        /*1128*/ 	.short	0x0107
        /*112a*/ 	.byte	0x3f
	.zero		1


	//   ....[64]....
        /*112c*/ 	.word	0x00018d30
        /*1130*/ 	.word	0x00000000
        /*1134*/ 	.word	0x0002d850
        /*1138*/ 	.short	0x0101
        /*113a*/ 	.byte	0x3f
	.zero		1


	//   ....[65]....
        /*113c*/ 	.word	0x00019830
        /*1140*/ 	.word	0x00000005
        /*1144*/ 	.word	0x0002d820
        /*1148*/ 	.short	0x010a
        /*114a*/ 	.byte	0x3f
	.zero		1


	//   ....[66]....
        /*114c*/ 	.word	0x000199d0
        /*1150*/ 	.word	0x00000003
        /*1154*/ 	.word	0x0002d840
        /*1158*/ 	.short	0x010a
        /*115a*/ 	.byte	0x3f
	.zero		1


	//   ....[67]....
        /*115c*/ 	.word	0x00019a60
        /*1160*/ 	.word	0x00000005
        /*1164*/ 	.word	0x0002d840
        /*1168*/ 	.short	0x010a
        /*116a*/ 	.byte	0x3f
	.zero		1


	//   ....[68]....
        /*116c*/ 	.word	0x00019aa0
        /*1170*/ 	.word	0x00000003
        /*1174*/ 	.word	0x0002d860
        /*1178*/ 	.short	0x010a
        /*117a*/ 	.byte	0x3f
	.zero		1


	//   ....[69]....
        /*117c*/ 	.word	0x00019ae0
        /*1180*/ 	.word	0x00000005
        /*1184*/ 	.word	0x0002d860
        /*1188*/ 	.short	0x010a
        /*118a*/ 	.byte	0x3f
	.zero		1


	//   ....[70]....
        /*118c*/ 	.word	0x00019b40
        /*1190*/ 	.word	0x0000003c
        /*1194*/ 	.word	0x0002d890
        /*1198*/ 	.short	0x010a
        /*119a*/ 	.byte	0x3f
	.zero		1


	//   ....[71]....
        /*119c*/ 	.word	0x00019cc0
        /*11a0*/ 	.word	0x0000003c
        /*11a4*/ 	.word	0x0002d890
        /*11a8*/ 	.short	0x010a
        /*11aa*/ 	.byte	0x3f
	.zero		1


	//   ....[72]....
        /*11ac*/ 	.word	0x00019e40
        /*11b0*/ 	.word	0x0000003c
        /*11b4*/ 	.word	0x0002d890
        /*11b8*/ 	.short	0x010a
        /*11ba*/ 	.byte	0x3f
	.zero		1


	//   ....[73]....
        /*11bc*/ 	.word	0x00019fb0
        /*11c0*/ 	.word	0x0000003c
        /*11c4*/ 	.word	0x0002d8b0
        /*11c8*/ 	.short	0x010a
        /*11ca*/ 	.byte	0x3f
	.zero		1


	//   ....[74]....
        /*11cc*/ 	.word	0x0001a2d0
        /*11d0*/ 	.word	0x00000002
        /*11d4*/ 	.word	0x0002d800
        /*11d8*/ 	.short	0x010a
        /*11da*/ 	.byte	0x3f
	.zero		1


	//   ....[75]....
        /*11dc*/ 	.word	0x0001a4f0
        /*11e0*/ 	.word	0x00000002
        /*11e4*/ 	.word	0x0002d800
        /*11e8*/ 	.short	0x010a
        /*11ea*/ 	.byte	0x3f
	.zero		1


	//   ....[76]....
        /*11ec*/ 	.word	0x0001a540
        /*11f0*/ 	.word	0x00000000
        /*11f4*/ 	.word	0x0002d830
        /*11f8*/ 	.short	0x010a
        /*11fa*/ 	.byte	0x3f
	.zero		1


	//   ....[77]....
        /*11fc*/ 	.word	0x0001a590
        /*1200*/ 	.word	0x00000009
        /*1204*/ 	.word	0x0002d830
        /*1208*/ 	.short	0x010a
        /*120a*/ 	.byte	0x3f
	.zero		1


	//   ....[78]....
        /*120c*/ 	.word	0x0001a5e0
        /*1210*/ 	.word	0x00000009
        /*1214*/ 	.word	0x0002d850
        /*1218*/ 	.short	0x010a
        /*121a*/ 	.byte	0x3f
	.zero		1


	//   ....[79]....
        /*121c*/ 	.word	0x0001a630
        /*1220*/ 	.word	0x00000005
        /*1224*/ 	.word	0x0002d850
        /*1228*/ 	.short	0x010a
        /*122a*/ 	.byte	0x3f
	.zero		1


	//   ....[80]....
        /*122c*/ 	.word	0x0001a9c0
        /*1230*/ 	.word	0x00000016
        /*1234*/ 	.word	0x0002d820
        /*1238*/ 	.short	0x010a
        /*123a*/ 	.byte	0x3f
	.zero		1


	//   ....[81]....
        /*123c*/ 	.word	0x0001aa10
        /*1240*/ 	.word	0x00000008
        /*1244*/ 	.word	0x0002d8a0
        /*1248*/ 	.short	0x010a
        /*124a*/ 	.byte	0x3f
	.zero		1


	//   ....[82]....
        /*124c*/ 	.word	0x0001aa60
        /*1250*/ 	.word	0x00000008
        /*1254*/ 	.word	0x0002d8c0
        /*1258*/ 	.short	0x010a
        /*125a*/ 	.byte	0x3f
	.zero		1


	//   ....[83]....
        /*125c*/ 	.word	0x0001aab0
        /*1260*/ 	.word	0x00000008
        /*1264*/ 	.word	0x0002d8a0
        /*1268*/ 	.short	0x010a
        /*126a*/ 	.byte	0x3f
	.zero		1


	//   ....[84]....
        /*126c*/ 	.word	0x0001ab00
        /*1270*/ 	.word	0x00000008
        /*1274*/ 	.word	0x0002d8c0
        /*1278*/ 	.short	0x010a
        /*127a*/ 	.byte	0x3f
	.zero		1


	//   ....[85]....
        /*127c*/ 	.word	0x0001ac20
        /*1280*/ 	.word	0x00000000
        /*1284*/ 	.word	0x0002d840
        /*1288*/ 	.short	0x010a
        /*128a*/ 	.byte	0x3f
	.zero		1


	//   ....[86]....
        /*128c*/ 	.word	0x0001bac0
        /*1290*/ 	.word	0x00000016
        /*1294*/ 	.word	0x0002d820
        /*1298*/ 	.short	0x010a
        /*129a*/ 	.byte	0x3f
	.zero		1


	//   ....[87]....
        /*129c*/ 	.word	0x0001bb10
        /*12a0*/ 	.word	0x00000005
        /*12a4*/ 	.word	0x0002d840
        /*12a8*/ 	.short	0x010a
        /*12aa*/ 	.byte	0x3f
	.zero		1


	//   ....[88]....
        /*12ac*/ 	.word	0x0001c0b0
        /*12b0*/ 	.word	0x00000005
        /*12b4*/ 	.word	0x0002d860
        /*12b8*/ 	.short	0x010a
        /*12ba*/ 	.byte	0x3f
	.zero		1


	//   ....[89]....
        /*12bc*/ 	.word	0x0001c690
        /*12c0*/ 	.word	0x00000000
        /*12c4*/ 	.word	0x0002d860
        /*12c8*/ 	.short	0x010a
        /*12ca*/ 	.byte	0x3f
	.zero		1


	//   ....[90]....
        /*12cc*/ 	.word	0x0001d5d0
        /*12d0*/ 	.word	0x00000005
        /*12d4*/ 	.word	0x0002d820
        /*12d8*/ 	.short	0x010a
        /*12da*/ 	.byte	0x3f
	.zero		1


	//   ....[91]....
        /*12dc*/ 	.word	0x0001d770
        /*12e0*/ 	.word	0x00000003
        /*12e4*/ 	.word	0x0002d840
        /*12e8*/ 	.short	0x010a
        /*12ea*/ 	.byte	0x3f
	.zero		1


	//   ....[92]....
        /*12ec*/ 	.word	0x0001d7c0
        /*12f0*/ 	.word	0x00000005
        /*12f4*/ 	.word	0x0002d840
        /*12f8*/ 	.short	0x010a
        /*12fa*/ 	.byte	0x3f
	.zero		1


	//   ....[93]....
        /*12fc*/ 	.word	0x0001d810
        /*1300*/ 	.word	0x00000003
        /*1304*/ 	.word	0x0002d860
        /*1308*/ 	.short	0x010a
        /*130a*/ 	.byte	0x3f
	.zero		1


	//----- nvinfo : EIATTR_NUM_MBARRIERS
	.align		4
.L_1173:
        /*130c*/ 	.byte	0x03, 0x38
        /*130e*/ 	.short	0x0016


	//----- nvinfo : EIATTR_EXIT_INSTR_OFFSETS
	.align		4
        /*1310*/ 	.byte	0x04, 0x1c
        /*1312*/ 	.short	(.L_1175 - .L_1174)


	//   ....[0]....
.L_1174:
        /*1314*/ 	.word	0x00019b30


	//----- nvinfo : EIATTR_MAX_THREADS
	.align		4
.L_1175:
        /*1318*/ 	.byte	0x04, 0x05
        /*131a*/ 	.short	(.L_1177 - .L_1176)
.L_1176:
        /*131c*/ 	.word	0x00000200
        /*1320*/ 	.word	0x00000001
        /*1324*/ 	.word	0x00000001


	//----- nvinfo : EIATTR_CRS_STACK_SIZE
	.align		4
.L_1177:
        /*1328*/ 	.byte	0x04, 0x1e
        /*132a*/ 	.short	(.L_1179 - .L_1178)
.L_1178:
        /*132c*/ 	.word	0x00000000


	//----- nvinfo : EIATTR_CBANK_PARAM_SIZE
	.align		4
.L_1179:
        /*1330*/ 	.byte	0x03, 0x19
        /*1332*/ 	.short	0x0af0


	//----- nvinfo : EIATTR_PARAM_CBANK
	.align		4
        /*1334*/ 	.byte	0x04, 0x0a
        /*1336*/ 	.short	(.L_1181 - .L_1180)
	.align		4
.L_1180:
        /*1338*/ 	.word	index@(.nv.constant0._ZN7cutlass13device_kernelIN5flash11enable_sm90INS1_16FlashAttnFwdSm90INS1_25CollectiveMainloopFwdSm90ILi2EN4cute5tupleIJNS5_1CILi1EEES8_S8_EEENS6_IJNS7_ILi192EEENS7_ILi128EEENS7_ILi96EEEEEELi96ENS_6half_tEfNS_4arch4Sm90ELb0ELb0ELb1ELb1ELb1ELb1ELb0ELb0ELb1ELb1ELb0ELb0EEENS1_21CollectiveEpilogueFwdINS6_IJSA_SC_SB_EEES9_SE_SG_Li384ELb1ELb1ELb0ELb0EEENS1_36VarlenDynamicPersistentTileSchedulerILi192ELi128ELi384ELi128ELb0ELb1ELb1ELb0ELb1ELb1EEEEEEEEEvNT_6ParamsE)
        /*133c*/ 	.short	0x0210
        /*133e*/ 	.short	0x0af0


	//----- nvinfo : EIATTR_SW_WAR
	.align		4
.L_1181:
        /*1340*/ 	.byte	0x04, 0x36
        /*1342*/ 	.short	(.L_1183 - .L_1182)
.L_1182:
        /*1344*/ 	.word	0x00000008
.L_1183:


//--------------------- .nv.info._ZN7cutlass13device_kernelIN5flash11enable_sm90INS1_16FlashAttnFwdSm90INS1_25CollectiveMainloopFwdSm90ILi2EN4cute5tupleIJNS5_1CILi1EEES8_S8_EEENS6_IJNS7_ILi192EEENS7_ILi128EEENS7_ILi96EEEEEELi96ENS_6half_tEfNS_4arch4Sm90ELb0ELb1ELb1ELb0ELb1ELb0ELb0ELb0ELb1ELb1ELb0ELb0EEENS1_21CollectiveEpilogueFwdINS6_IJSA_SC_SB_EEES9_SE_SG_Li384ELb0ELb1ELb0ELb0EEENS1_30DynamicPersistentTileSchedulerILi384ELi128ELb0ELb1ELb1EEEEEEEEEvNT_6ParamsE --------------------------
	.section	.nv.info._ZN7cutlass13device_kernelIN5flash11enable_sm90INS1_16FlashAttnFwdSm90INS1_25CollectiveMainloopFwdSm90ILi2EN4cute5tupleIJNS5_1CILi1EEES8_S8_EEENS6_IJNS7_ILi192EEENS7_ILi128EEENS7_ILi96EEEEEELi96ENS_6half_tEfNS_4arch4Sm90ELb0ELb1ELb1ELb0ELb1ELb0ELb0ELb0ELb1ELb1ELb0ELb0EEENS1_21CollectiveEpilogueFwdINS6_IJSA_SC_SB_EEES9_SE_SG_Li384ELb0ELb1ELb0ELb0EEENS1_30DynamicPersistentTileSchedulerILi384ELi128ELb0ELb1ELb1EEEEEEEEEvNT_6ParamsE,"",@"SHT_CUDA_INFO"
	.sectionflags	@""
	.align	4


	//----- nvinfo : EIATTR_CUDA_API_VERSION
	.align		4
        /*0000*/ 	.byte	0x04, 0x37
        /*0002*/ 	.short	(.L_1185 - .L_1184)
.L_1184:
        /*0004*/ 	.word	0x00000082


	//----- nvinfo : EIATTR_KPARAM_INFO
	.align		4
.L_1185:
        /*0008*/ 	.byte	0x04, 0x17
        /*000a*/ 	.short	(.L_1187 - .L_1186)
.L_1186:
        /*000c*/ 	.word	0x00000000
        /*0010*/ 	.short	0x0000
        /*0012*/ 	.short	0x0070
        /*0014*/ 	.byte	0x00, 0xf0, 0x01, 0x2a


	//----- nvinfo : EIATTR_SPARSE_MMA_MASK
	.align		4
.L_1187:
        /*0018*/ 	.byte	0x03, 0x50
        /*001a*/ 	.short	0x0000


	//----- nvinfo : EIATTR_MAXREG_COUNT
	.align		4
        /*001c*/ 	.byte	0x03, 0x1b
        /*001e*/ 	.short	0x0080


	//----- nvinfo : EIATTR_NUM_BARRIERS
	.align		4
        /*0020*/ 	.byte	0x02, 0x4c
        /*0022*/ 	.byte	0x10
	.zero		1


	//----- nvinfo : EIATTR_EXTERNS
	.align		4
        /*0024*/ 	.byte	0x04, 0x0f
        /*0026*/ 	.short	(.L_1189 - .L_1188)


	//   ....[0]....
	.align		4
.L_1188:
        /*0028*/ 	.word	index@(__assertfail)


	//----- nvinfo : EIATTR_ANNOTATIONS
	.align		4
.L_1189:
        /*002c*/ 	.byte	0x04, 0x55
        /*002e*/ 	.short	(.L_1191 - .L_1190)


	//   ....[0]....
.L_1190:
        /* <DEDUP_REMOVED lines=12> */


	//----- nvinfo : EIATTR_MERCURY_ISA_VERSION
	.align		4
.L_1191:
        /*00d8*/ 	.byte	0x03, 0x5f
        /*00da*/ 	.short	0x0101


	//----- nvinfo : EIATTR_INT_WARP_WIDE_INSTR_OFFSETS
	.align		4
        /*00dc*/ 	.byte	0x04, 0x31
        /*00de*/ 	.short	(.L_1193 - .L_1192)


	//   ....[0]....
.L_1192:
        /*00e0*/ 	.word	0x000000c0


	//   ....[1]....
        /*00e4*/ 	.word	0x000000d0


	//   ....[2]....
        /*00e8*/ 	.word	0x00000170


	//   ....[3]....
        /*00ec*/ 	.word	0x000126e0


	//   ....[4]....
        /*00f0*/ 	.word	0x00012770


	//   ....[5]....
        /*00f4*/ 	.word	0x000152f0


	//   ....[6]....
        /*00f8*/ 	.word	0x00015380


	//----- nvinfo : EIATTR_COOP_GROUP_MASK_REGIDS
	.align		4
.L_1193:
        /*00fc*/ 	.byte	0x04, 0x29
        /*00fe*/ 	.short	(.L_1195 - .L_1194)


	//   ....[0]....
.L_1194:
        /*0100*/ 	.word	0xffffffff


	//   ....[1]....
        /*0104*/ 	.word	0xffffffff


	//   ....[2]....
        /*0108*/ 	.word	0xffffffff


	//   ....[3]....
        /*010c*/ 	.word	0xffffffff


	//   ....[4]....
        /*0110*/ 	.word	0xffffffff


	//   ....[5]....
        /*0114*/ 	.word	0xffffffff


	//   ....[6]....
        /*0118*/ 	.word	0xffffffff


	//   ....[7]....
        /*011c*/ 	.word	0xffffffff


	//   ....[8]....
        /*0120*/ 	.word	0xffffffff


	//   ....[9]....
        /*0124*/ 	.word	0xffffffff


	//   ....[10]....
        /*0128*/ 	.word	0xffffffff


	//   ....[11]....
        /*012c*/ 	.word	0xffffffff


	//   ....[12]....
        /*0130*/ 	.word	0xffffffff


	//   ....[13]....
        /*0134*/ 	.word	0xffffffff


	//   ....[14]....
        /*0138*/ 	.word	0xffffffff


	//   ....[15]....
        /*013c*/ 	.word	0xffffffff


	//   ....[16]....
        /*0140*/ 	.word	0xffffffff


	//   ....[17]....
        /*0144*/ 	.word	0xffffffff


	//   ....[18]....
        /*0148*/ 	.word	0xffffffff


	//   ....[19]....
        /*014c*/ 	.word	0xffffffff


	//   ....[20]....
        /*0150*/ 	.word	0xffffffff


	//   ....[21]....
        /*0154*/ 	.word	0xffffffff


	//   ....[22]....
        /*0158*/ 	.word	0xffffffff


	//   ....[23]....
        /*015c*/ 	.word	0xffffffff


	//   ....[24]....
        /*0160*/ 	.word	0xffffffff


	//   ....[25]....
        /*0164*/ 	.word	0xffffffff


	//   ....[26]....
        /*0168*/ 	.word	0xffffffff


	//   ....[27]....
        /*016c*/ 	.word	0xffffffff


	//   ....[28]....
        /*0170*/ 	.word	0xffffffff


	//   ....[29]....
        /*0174*/ 	.word	0xffffffff


	//   ....[30]....
        /*0178*/ 	.word	0xffffffff


	//   ....[31]....
        /*017c*/ 	.word	0xffffffff


	//   ....[32]....
        /*0180*/ 	.word	0xffffffff


	//   ....[33]....
        /*0184*/ 	.word	0xffffffff


	//   ....[34]....
        /*0188*/ 	.word	0xffffffff


	//   ....[35]....
        /*018c*/ 	.word	0xffffffff


	//   ....[36]....
        /*0190*/ 	.word	0xffffffff


	//   ....[37]....
        /*0194*/ 	.word	0xffffffff


	//   ....[38]....
        /*0198*/ 	.word	0xffffffff


	//   ....[39]....
        /*019c*/ 	.word	0xffffffff


	//   ....[40]....
        /*01a0*/ 	.word	0xffffffff


	//   ....[41]....
        /*01a4*/ 	.word	0xffffffff


	//   ....[42]....
        /*01a8*/ 	.word	0xffffffff


	//   ....[43]....
        /*01ac*/ 	.word	0xffffffff


	//   ....[44]....
        /*01b0*/ 	.word	0xffffffff


	//   ....[45]....
        /*01b4*/ 	.word	0xffffffff


	//   ....[46]....
        /*01b8*/ 	.word	0xffffffff


	//   ....[47]....
        /*01bc*/ 	.word	0xffffffff


	//   ....[48]....
        /*01c0*/ 	.word	0xffffffff


	//   ....[49]....
        /*01c4*/ 	.word	0xffffffff


	//   ....[50]....
        /*01c8*/ 	.word	0xffffffff


	//   ....[51]....
        /*01cc*/ 	.word	0xffffffff


	//   ....[52]....
        /*01d0*/ 	.word	0xffffffff


	//   ....[53]....
        /*01d4*/ 	.word	0xffffffff


	//   ....[54]....
        /*01d8*/ 	.word	0xffffffff


	//   ....[55]....
        /*01dc*/ 	.word	0xffffffff


	//   ....[56]....
        /*01e0*/ 	.word	0xffffffff


	//   ....[57]....
        /*01e4*/ 	.word	0xffffffff


	//   ....[58]....
        /*01e8*/ 	.word	0xffffffff


	//   ....[59]....
        /*01ec*/ 	.word	0xffffffff


	//   ....[60]....
        /*01f0*/ 	.word	0xffffffff


	//   ....[61]....
        /*01f4*/ 	.word	0xffffffff


	//   ....[62]....
        /*01f8*/ 	.word	0xffffffff


	//   ....[63]....
        /*01fc*/ 	.word	0xffffffff


	//   ....[64]....
        /*0200*/ 	.word	0xffffffff


	//   ....[65]....
        /*0204*/ 	.word	0xffffffff


	//   ....[66]....
        /*0208*/ 	.word	0xffffffff


	//   ....[67]....
        /*020c*/ 	.word	0xffffffff


	//   ....[68]....
        /*0210*/ 	.word	0xffffffff


	//   ....[69]....
        /*0214*/ 	.word	0xffffffff


	//   ....[70]....
        /*0218*/ 	.word	0xffffffff


	//   ....[71]....
        /*021c*/ 	.word	0xffffffff


	//   ....[72]....
        /*0220*/ 	.word	0xffffffff


	//   ....[73]....
        /*0224*/ 	.word	0xffffffff


	//   ....[74]....
        /*0228*/ 	.word	0xffffffff


	//   ....[75]....
        /*022c*/ 	.word	0xffffffff


	//   ....[76]....
        /*0230*/ 	.word	0xffffffff


	//   ....[77]....
        /*0234*/ 	.word	0xffffffff


	//   ....[78]....
        /*0238*/ 	.word	0xffffffff


	//   ....[79]....
        /*023c*/ 	.word	0xffffffff


	//   ....[80]....
        /*0240*/ 	.word	0xffffffff


	//   ....[81]....
        /*0244*/ 	.word	0xffffffff


	//   ....[82]....
        /*0248*/ 	.word	0xffffffff


	//   ....[83]....
        /*024c*/ 	.word	0xffffffff


	//   ....[84]....
        /*0250*/ 	.word	0xffffffff


	//   ....[85]....
        /*0254*/ 	.word	0xffffffff


	//   ....[86]....
        /*0258*/ 	.word	0xffffffff


	//   ....[87]....
        /*025c*/ 	.word	0xffffffff


	//   ....[88]....
        /*0260*/ 	.word	0xffffffff


	//   ....[89]....
        /*0264*/ 	.word	0xffffffff


	//   ....[90]....
        /*0268*/ 	.word	0xffffffff


	//   ....[91]....
        /*026c*/ 	.word	0xffffffff


	//   ....[92]....
        /*0270*/ 	.word	0xffffffff


	//   ....[93]....
        /*0274*/ 	.word	0xffffffff


	//   ....[94]....
        /*0278*/ 	.word	0xffffffff


	//   ....[95]....
        /*027c*/ 	.word	0xffffffff


	//   ....[96]....
        /*0280*/ 	.word	0x0500000f


	//   ....[97]....
        /*0284*/ 	.word	0x0500000f


	//   ....[98]....
        /*0288*/ 	.word	0x0500000f


	//   ....[99]....
        /*028c*/ 	.word	0x0500000f


	//   ....[100]....
        /*0290*/ 	.word	0x0500000f


	//   ....[101]....
        /*0294*/ 	.word	0x0500000f


	//   ....[102]....
        /*0298*/ 	.word	0x0500000f


	//   ....[103]....
        /*029c*/ 	.word	0x0500000f


	//   ....[104]....
        /*02a0*/ 	.word	0x0500000f


	//   ....[105]....
        /*02a4*/ 	.word	0x0500000f


	//   ....[106]....
        /*02a8*/ 	.word	0x0500000f


	//   ....[107]....
        /*02ac*/ 	.word	0x0500000f


	//   ....[108]....
        /*02b0*/ 	.word	0x0500000f


	//   ....[109]....
        /*02b4*/ 	.word	0x0500000f


	//   ....[110]....
        /*02b8*/ 	.word	0x0500000f


	//   ....[111]....
        /*02bc*/ 	.word	0x0500000f


	//   ....[112]....
        /*02c0*/ 	.word	0x0500000f


	//   ....[113]....
        /*02c4*/ 	.word	0x0500000f


	//   ....[114]....
        /*02c8*/ 	.word	0x0500000f


	//   ....[115]....
        /*02cc*/ 	.word	0x0500000f


	//   ....[116]....
        /*02d0*/ 	.word	0x0500000f


	//   ....[117]....
        /*02d4*/ 	.word	0x0500000f


	//   ....[118]....
        /*02d8*/ 	.word	0x0500000f


	//   ....[119]....
        /*02dc*/ 	.word	0x0500000f


	//   ....[120]....
        /*02e0*/ 	.word	0x0500000f


	//   ....[121]....
        /*02e4*/ 	.word	0x0500000f


	//   ....[122]....
        /*02e8*/ 	.word	0x0500000f


	//   ....[123]....
        /*02ec*/ 	.word	0x0500000f


	//   ....[124]....
        /*02f0*/ 	.word	0x0500000f


	//   ....[125]....
        /*02f4*/ 	.word	0x0500000f


	//   ....[126]....
        /*02f8*/ 	.word	0x0500000f


	//   ....[127]....
        /*02fc*/ 	.word	0x0500000f


	//   ....[128]....
        /*0300*/ 	.word	0x0500000f


	//   ....[129]....
        /*0304*/ 	.word	0x0500000f


	//   ....[130]....
        /*0308*/ 	.word	0x0500000f


	//   ....[131]....
        /*030c*/ 	.word	0x0500000f


	//   ....[132]....
        /*0310*/ 	.word	0x0500000f


	//   ....[133]....
        /*0314*/ 	.word	0x0500000f


	//   ....[134]....
        /*0318*/ 	.word	0x0500000f


	//   ....[135]....
        /*031c*/ 	.word	0x0500000f


	//   ....[136]....
        /*0320*/ 	.word	0x0500000f


	//   ....[137]....
        /*0324*/ 	.word	0x0500000f


	//   ....[138]....
        /*0328*/ 	.word	0x0500000f


	//   ....[139]....
        /*032c*/ 	.word	0x0500000f


	//   ....[140]....
        /*0330*/ 	.word	0x0500000f


	//   ....[141]....
        /*0334*/ 	.word	0x0500000f


	//   ....[142]....
        /*0338*/ 	.word	0x0500000f


	//----- nvinfo : EIATTR_COOP_GROUP_INSTR_OFFSETS
	.align		4
.L_1195:
        /*033c*/ 	.byte	0x04, 0x28
        /*033e*/ 	.short	(.L_1197 - .L_1196)


	//   ....[0]....
.L_1196:
        /*0340*/ 	.word	0x00000080


	//   ....[1]....
        /*0344*/ 	.word	0x00000090


	//   ....[2]....
        /*0348*/ 	.word	0x000002d0


	//   ....[3]....
        /*034c*/ 	.word	0x00000430


	//   ....[4]....
        /*0350*/ 	.word	0x00000550


	//   ....[5]....
        /*0354*/ 	.word	0x000006b0


	//   ....[6]....
        /*0358*/ 	.word	0x00001870


	//   ....[7]....
        /*035c*/ 	.word	0x000020a0


	//   ....[8]....
        /*0360*/ 	.word	0x00002aa0


	//   ....[9]....
        /*0364*/ 	.word	0x00003e10


	//   ....[10]....
        /*0368*/ 	.word	0x00003f20


	//   ....[11]....
        /*036c*/ 	.word	0x00004760


	//   ....[12]....
        /*0370*/ 	.word	0x000047c0


	//   ....[13]....
        /*0374*/ 	.word	0x00005390


	//   ....[14]....
        /*0378*/ 	.word	0x00006280


	//   ....[15]....
        /*037c*/ 	.word	0x00006ba0


	//   ....[16]....
        /*0380*/ 	.word	0x00007780


	//   ....[17]....
        /*0384*/ 	.word	0x00007880


	//   ....[18]....
        /*0388*/ 	.word	0x00008060


	//   ....[19]....
        /*038c*/ 	.word	0x00008110


	//   ....[20]....
        /*0390*/ 	.word	0x00009170


	//   ....[21]....
        /*0394*/ 	.word	0x0000a930


	//   ....[22]....
        /*0398*/ 	.word	0x0000a950


	//   ....[23]....
        /*039c*/ 	.word	0x0000a980


	//   ....[24]....
        /*03a0*/ 	.word	0x0000a990


	//   ....[25]....
        /*03a4*/ 	.word	0x0000bce0


	//   ....[26]....
        /*03a8*/ 	.word	0x0000c8b0


	//   ....[27]....
        /*03ac*/ 	.word	0x0000d1b0


	//   ....[28]....
        /*03b0*/ 	.word	0x0000dd90


	//   ....[29]....
        /*03b4*/ 	.word	0x0000de90


	//   ....[30]....
        /*03b8*/ 	.word	0x0000e690


	//   ....[31]....
        /*03bc*/ 	.word	0x0000e730


	//   ....[32]....
        /*03c0*/ 	.word	0x0000f780


	//   ....[33]....
        /*03c4*/ 	.word	0x0000f890


	//   ....[34]....
        /*03c8*/ 	.word	0x0000f8f0


	//   ....[35]....
        /*03cc*/ 	.word	0x0000f9c0


	//   ....[36]....
        /*03d0*/ 	.word	0x0000f9f0


	//   ....[37]....
        /*03d4*/ 	.word	0x00010930


	//   ....[38]....
        /*03d8*/ 	.word	0x00010960


	//   ....[39]....
        /*03dc*/ 	.word	0x00010990


	//   ....[40]....
        /*03e0*/ 	.word	0x000109c0


	//   ....[41]....
        /*03e4*/ 	.word	0x00010ed0


	//   ....[42]....
        /*03e8*/ 	.word	0x00010ef0


	//   ....[43]....
        /*03ec*/ 	.word	0x00011000


	//   ....[44]....
        /*03f0*/ 	.word	0x00011020


	//   ....[45]....
        /*03f4*/ 	.word	0x000116c0


	//   ....[46]....
        /*03f8*/ 	.word	0x000116d0


	//   ....[47]....
        /*03fc*/ 	.word	0x000117d0


	//   ....[48]....
        /*0400*/ 	.word	0x000117f0


	//   ....[49]....
        /*0404*/ 	.word	0x000119b0


	//   ....[50]....
        /*0408*/ 	.word	0x00013310


	//   ....[51]....
        /*040c*/ 	.word	0x00013330


	//   ....[52]....
        /*0410*/ 	.word	0x00013340


	//   ....[53]....
        /*0414*/ 	.word	0x000133e0


	//   ....[54]....
        /*0418*/ 	.word	0x00013400


	//   ....[55]....
        /*041c*/ 	.word	0x000134a0


	//   ....[56]....
        /*0420*/ 	.word	0x000134c0


	//   ....[57]....
        /*0424*/ 	.word	0x000134d0


	//   ....[58]....
        /*0428*/ 	.word	0x00013d60


	//   ....[59]....
        /*042c*/ 	.word	0x00013d80


	//   ....[60]....
        /*0430*/ 	.word	0x00013db0


	//   ....[61]....
        /*0434*/ 	.word	0x00013e60


	//   ....[62]....
        /*0438*/ 	.word	0x00013e70


	//   ....[63]....
        /*043c*/ 	.word	0x00013f10


	//   ....[64]....
        /*0440*/ 	.word	0x00013f20


	//   ....[65]....
        /*0444*/ 	.word	0x00013f30


	//   ....[66]....
        /*0448*/ 	.word	0x00013f40


	//   ....[67]....
        /*044c*/ 	.word	0x00014000


	//   ....[68]....
        /*0450*/ 	.word	0x00014020


	//   ....[69]....
        /*0454*/ 	.word	0x00014080


	//   ....[70]....
        /*0458*/ 	.word	0x000148c0


	//   ....[71]....
        /*045c*/ 	.word	0x000148d0


	//   ....[72]....
        /*0460*/ 	.word	0x000148f0


	//   ....[73]....
        /*0464*/ 	.word	0x00014970


	//   ....[74]....
        /*0468*/ 	.word	0x00014980


	//   ....[75]....
        /*046c*/ 	.word	0x000149e0


	//   ....[76]....
        /*0470*/ 	.word	0x00014a10


	//   ....[77]....
        /*0474*/ 	.word	0x00014a50


	//   ....[78]....
        /*0478*/ 	.word	0x00014d50


	//   ....[79]....
        /*047c*/ 	.word	0x00014d70


	//   ....[80]....
        /*0480*/ 	.word	0x00014e10


	//   ....[81]....
        /*0484*/ 	.word	0x00014e20


	//   ....[82]....
        /*0488*/ 	.word	0x00014eb0


	//   ....[83]....
        /*048c*/ 	.word	0x00014ec0


	//   ....[84]....
        /*0490*/ 	.word	0x00014ed0


	//   ....[85]....
        /*0494*/ 	.word	0x00014f60


	//   ....[86]....
        /*0498*/ 	.word	0x00015580


	//   ....[87]....
        /*049c*/ 	.word	0x00015590


	//   ....[88]....
        /*04a0*/ 	.word	0x000155e0


	//   ....[89]....
        /*04a4*/ 	.word	0x00015620


	//   ....[90]....
        /*04a8*/ 	.word	0x00015680


	//   ....[91]....
        /*04ac*/ 	.word	0x000156a0


	//   ....[92]....
        /*04b0*/ 	.word	0x00015720


	//   ....[93]....
        /*04b4*/ 	.word	0x00015740


	//   ....[94]....
        /*04b8*/ 	.word	0x00015aa0


	//   ....[95]....
        /*04bc*/ 	.word	0x00015c90


	//   ....[96]....
        /*04c0*/ 	.word	0x000162e0


	//   ....[97]....
        /*04c4*/ 	.word	0x000163c0


	//   ....[98]....
        /*04c8*/ 	.word	0x00016460


	//   ....[99]....
        /*04cc*/ 	.word	0x000164c0


	//   ....[100]....
        /*04d0*/ 	.word	0x000165d0


	//   ....[101]....
        /*04d4*/ 	.word	0x00016640


	//   ....[102]....
        /*04d8*/ 	.word	0x00016750


	//   ....[103]....
        /*04dc*/ 	.word	0x000167c0


	//   ....[104]....
        /*04e0*/ 	.word	0x000168c0


	//   ....[105]....
        /*04e4*/ 	.word	0x00016950


	//   ....[106]....
        /*04e8*/ 	.word	0x000169c0


	//   ....[107]....
        /*04ec*/ 	.word	0x00016a20


	//   ....[108]....
        /*04f0*/ 	.word	0x00016b30


	//   ....[109]....
        /*04f4*/ 	.word	0x00016b90


	//   ....[110]....
        /*04f8*/ 	.word	0x00016cb0


	//   ....[111]....
        /*04fc*/ 	.word	0x00016d10


	//   ....[112]....
        /*0500*/ 	.word	0x00016db0


	//   ....[113]....
        /*0504*/ 	.word	0x00016e80


	//   ....[114]....
        /*0508*/ 	.word	0x00016fa0


	//   ....[115]....
        /*050c*/ 	.word	0x00017000


	//   ....[116]....
        /*0510*/ 	.word	0x000170f0


	//   ....[117]....
        /*0514*/ 	.word	0x00017220


	//   ....[118]....
        /*0518*/ 	.word	0x000172d0


	//   ....[119]....
        /*051c*/ 	.word	0x00017350


	//   ....[120]....
        /*0520*/ 	.word	0x00017430


	//   ....[121]....
        /*0524*/ 	.word	0x00017490


	//   ....[122]....
        /*0528*/ 	.word	0x00017560


	//   ....[123]....
        /*052c*/ 	.word	0x000175c0


	//   ....[124]....
        /*0530*/ 	.word	0x00017690


	//   ....[125]....
        /*0534*/ 	.word	0x00017780


	//   ....[126]....
        /*0538*/ 	.word	0x00017820


	//   ....[127]....
        /*053c*/ 	.word	0x00017880


	//   ....[128]....
        /*0540*/ 	.word	0x00017980


	//   ....[129]....
        /*0544*/ 	.word	0x000179e0


	//   ....[130]....
        /*0548*/ 	.word	0x00017ae0


	//   ....[131]....
        /*054c*/ 	.word	0x00017b40


	//   ....[132]....
        /*0550*/ 	.word	0x00017c10


	//   ....[133]....
        /*0554*/ 	.word	0x00017d60


	//   ....[134]....
        /*0558*/ 	.word	0x00017e00


	//   ....[135]....
        /*055c*/ 	.word	0x00017e90


	//   ....[136]....
        /*0560*/ 	.word	0x00017f90


	//   ....[137]....
        /*0564*/ 	.word	0x00017ff0


	//   ....[138]....
        /*0568*/ 	.word	0x000180e0


	//   ....[139]....
        /*056c*/ 	.word	0x00018140


	//   ....[140]....
        /*0570*/ 	.word	0x00018200


	//   ....[141]....
        /*0574*/ 	.word	0x000182f0


	//   ....[142]....
        /*0578*/ 	.word	0x00018410


	//----- nvinfo : EIATTR_REG_RECONFIG
	.align		4
.L_1197:
        /*057c*/ 	.byte	0x01, 0x54
	.zero		2


	//----- nvinfo : EIATTR_SYSCALL_OFFSETS
	.align		4
        /*0580*/ 	.byte	0x04, 0x46
        /*0582*/ 	.short	(.L_1199 - .L_1198)


	//   ....[0]....
.L_1198:
        /*0584*/ 	.word	0x00001a60


	//   ....[1]....
        /*0588*/ 	.word	0x000128e0


	//   ....[2]....
        /*058c*/ 	.word	0x00012a30


	//   ....[3]....
        /*0590*/ 	.word	0x00012b20


	//   ....[4]....
        /*0594*/ 	.word	0x00013830


	//----- nvinfo : EIATTR_MBARRIER_INSTR_OFFSETS
	.align		4
.L_1199:
        /*0598*/ 	.byte	0x04, 0x39
        /*059a*/ 	.short	(.L_1201 - .L_1200)


	//   ....[0]....
.L_1200:
        /*059c*/ 	.word	0x00000180
        /*05a0*/ 	.word	0x000000ff
        /*05a4*/ 	.word	0x0002d800
        /*05a8*/ 	.short	0x0100
        /*05aa*/ 	.byte	0x08
	.zero		1


	//   ....[1]....
        /*05ac*/ 	.word	0x00000190
        /*05b0*/ 	.word	0x000000ff
        /*05b4*/ 	.word	0x0002d820
        /*05b8*/ 	.short	0x0100
        /*05ba*/ 	.byte	0x08
	.zero		1


	//   ....[2]....
        /*05bc*/ 	.word	0x00000280
        /*05c0*/ 	.word	0x000000ff
        /*05c4*/ 	.word	0x0002d830
        /*05c8*/ 	.short	0x0100
        /*05ca*/ 	.byte	0x08
	.zero		1


	//   ....[3]....
        /*05cc*/ 	.word	0x00000290
        /*05d0*/ 	.word	0x000000ff
        /*05d4*/ 	.word	0x0002d840
        /*05d8*/ 	.short	0x0100
        /*05da*/ 	.byte	0x08
	.zero		1


	//   ....[4]....
        /*05dc*/ 	.word	0x000002a0
        /*05e0*/ 	.word	0x000000ff
        /*05e4*/ 	.word	0x0002d838
        /*05e8*/ 	.short	0x0100
        /*05ea*/ 	.byte	0x08
	.zero		1


	//   ....[5]....
        /*05ec*/ 	.word	0x000002b0
        /*05f0*/ 	.word	0x000000ff
        /*05f4*/ 	.word	0x0002d848
        /*05f8*/ 	.short	0x0100
        /*05fa*/ 	.byte	0x08
	.zero		1


	//   ....[6]....
        /*05fc*/ 	.word	0x000003e0
        /*0600*/ 	.word	0x000000ff
        /*0604*/ 	.word	0x0002d850
        /*0608*/ 	.short	0x0100
        /*060a*/ 	.byte	0x08
	.zero		1


	//   ....[7]....
        /*060c*/ 	.word	0x000003f0
        /*0610*/ 	.word	0x000000ff
        /*0614*/ 	.word	0x0002d860
        /*0618*/ 	.short	0x0100
        /*061a*/ 	.byte	0x08
	.zero		1


	//   ....[8]....
        /*061c*/ 	.word	0x00000400
        /*0620*/ 	.word	0x000000ff
        /*0624*/ 	.word	0x0002d858
        /*0628*/ 	.short	0x0100
        /*062a*/ 	.byte	0x08
	.zero		1


	//   ....[9]....
        /*062c*/ 	.word	0x00000410
        /*0630*/ 	.word	0x000000ff
        /*0634*/ 	.word	0x0002d868
        /*0638*/ 	.short	0x0100
        /*063a*/ 	.byte	0x08
	.zero		1


	//   ....[10]....
        /*063c*/ 	.word	0x00000500
        /*0640*/ 	.word	0x000000ff
        /*0644*/ 	.word	0x0002d870
        /*0648*/ 	.short	0x0100
        /*064a*/ 	.byte	0x06
	.zero		1


	//   ....[11]....
        /*064c*/ 	.word	0x00000510
        /*0650*/ 	.word	0x000000ff
        /*0654*/ 	.word	0x0002d880
        /*0658*/ 	.short	0x0100
        /*065a*/ 	.byte	0x06
	.zero		1


	//   ....[12]....
        /*065c*/ 	.word	0x00000520
        /*0660*/ 	.word	0x000000ff
        /*0664*/ 	.word	0x0002d878
        /*0668*/ 	.short	0x0100
        /*066a*/ 	.byte	0x06
	.zero		1


	//   ....[13]....
        /*066c*/ 	.word	0x00000530
        /*0670*/ 	.word	0x000000ff
        /*0674*/ 	.word	0x0002d888
        /*0678*/ 	.short	0x0100
        /*067a*/ 	.byte	0x06
	.zero		1


	//   ....[14]....
        /*067c*/ 	.word	0x00000660
        /*0680*/ 	.word	0x000000ff
        /*0684*/ 	.word	0x0002d890
        /*0688*/ 	.short	0x0100
        /*068a*/ 	.byte	0x08
	.zero		1


	//   ....[15]....
        /*068c*/ 	.word	0x00000670
        /*0690*/ 	.word	0x000000ff
        /*0694*/ 	.word	0x0002d8a0
        /*0698*/ 	.short	0x0100
        /*069a*/ 	.byte	0x08
	.zero		1


	//   ....[16]....
        /*069c*/ 	.word	0x00000680
        /*06a0*/ 	.word	0x000000ff
        /*06a4*/ 	.word	0x0002d898
        /*06a8*/ 	.short	0x0100
        /*06aa*/ 	.byte	0x08
	.zero		1


	//   ....[17]....
        /*06ac*/ 	.word	0x00000690
        /*06b0*/ 	.word	0x000000ff
        /*06b4*/ 	.word	0x0002d8a8
        /*06b8*/ 	.short	0x0100
        /*06ba*/ 	.byte	0x08
	.zero		1


	//   ....[18]....
        /*06bc*/ 	.word	0x000007d0
        /*06c0*/ 	.word	0x000000ff
        /*06c4*/ 	.word	0x0002d8b0
        /*06c8*/ 	.short	0x0100
        /*06ca*/ 	.byte	0x08
	.zero		1


	//   ....[19]....
        /*06cc*/ 	.word	0x000007e0
        /*06d0*/ 	.word	0x000000ff
        /*06d4*/ 	.word	0x0002d8c0
        /*06d8*/ 	.short	0x0100
        /*06da*/ 	.byte	0x08
	.zero		1


	//   ....[20]....
        /*06dc*/ 	.word	0x000007f0
        /*06e0*/ 	.word	0x000000ff
        /*06e4*/ 	.word	0x0002d8b8
        /*06e8*/ 	.short	0x0100
        /*06ea*/ 	.byte	0x08
	.zero		1


	//   ....[21]....
        /*06ec*/ 	.word	0x00000800
        /*06f0*/ 	.word	0x000000ff
        /*06f4*/ 	.word	0x0002d8c8
        /*06f8*/ 	.short	0x0100
        /*06fa*/ 	.byte	0x08
	.zero		1


	//   ....[22]....
        /*06fc*/ 	.word	0x00001ae0
        /*0700*/ 	.word	0x000000ff
        /*0704*/ 	.word	0x0002d800
        /*0708*/ 	.short	0x010a
        /*070a*/ 	.byte	0x28
	.zero		1


	//   ....[23]....
        /*070c*/ 	.word	0x00001b60
        /*0710*/ 	.word	0x00000006
        /*0714*/ 	.word	0x0002d830
        /*0718*/ 	.short	0x010a
        /*071a*/ 	.byte	0x3f
	.zero		1


	//   ....[24]....
        /*071c*/ 	.word	0x00001ba0
        /*0720*/ 	.word	0x00000006
        /*0724*/ 	.word	0x0002d830
        /*0728*/ 	.short	0x010a
        /*072a*/ 	.byte	0x3f
	.zero		1


	//   ....[25]....
        /*072c*/ 	.word	0x00002450
        /*0730*/ 	.word	0x000000ff
        /*0734*/ 	.word	0x00000000
        /*0738*/ 	.short	0x0101
        /*073a*/ 	.byte	0x06
	.zero		1


	//   ....[26]....
        /*073c*/ 	.word	0x00005850
        /*0740*/ 	.word	0x000000ff
        /*0744*/ 	.word	0x0002d830
        /*0748*/ 	.short	0x010a
        /*074a*/ 	.byte	0x06
	.zero		1


	//   ....[27]....
        /*074c*/ 	.word	0x00005890
        /*0750*/ 	.word	0x000000ff
        /*0754*/ 	.word	0x0002d830
        /*0758*/ 	.short	0x010a
        /*075a*/ 	.byte	0x06
	.zero		1


	//   ....[28]....
        /*075c*/ 	.word	0x00005b60
        /*0760*/ 	.word	0x000000ff
        /*0764*/ 	.word	0x0002d850
        /*0768*/ 	.short	0x010a
        /*076a*/ 	.byte	0x06
	.zero		1


	//   ....[29]....
        /*076c*/ 	.word	0x00005ba0
        /*0770*/ 	.word	0x000000ff
        /*0774*/ 	.word	0x0002d850
        /*0778*/ 	.short	0x010a
        /*077a*/ 	.byte	0x06
	.zero		1


	//   ....[30]....
        /*077c*/ 	.word	0x000065a0
        /*0780*/ 	.word	0x000000ff
        /*0784*/ 	.word	0x00000000
        /*0788*/ 	.short	0x0101
        /*078a*/ 	.byte	0x06
	.zero		1


	//   ....[31]....
        /*078c*/ 	.word	0x00008c10
        /*0790*/ 	.word	0x000000ff
        /*0794*/ 	.word	0x00000000
        /*0798*/ 	.short	0x0101
        /*079a*/ 	.byte	0x06
	.zero		1


	//   ....[32]....
        /*079c*/ 	.word	0x00009530
        /*07a0*/ 	.word	0x000000ff
        /*07a4*/ 	.word	0x0002d830
        /*07a8*/ 	.short	0x010a
        /*07aa*/ 	.byte	0x06
	.zero		1


	//   ....[33]....
        /*07ac*/ 	.word	0x00009570
        /*07b0*/ 	.word	0x000000ff
        /*07b4*/ 	.word	0x0002d830
        /*07b8*/ 	.short	0x010a
        /*07ba*/ 	.byte	0x06
	.zero		1


	//   ....[34]....
        /*07bc*/ 	.word	0x00009840
        /*07c0*/ 	.word	0x000000ff
        /*07c4*/ 	.word	0x0002d850
        /*07c8*/ 	.short	0x010a
        /*07ca*/ 	.byte	0x06
	.zero		1


	//   ....[35]....
        /*07cc*/ 	.word	0x00009880
        /*07d0*/ 	.word	0x000000ff
        /*07d4*/ 	.word	0x0002d850
        /*07d8*/ 	.short	0x010a
        /*07da*/ 	.byte	0x06
	.zero		1


	//   ....[36]....
        /*07dc*/ 	.word	0x0000a1c0
        /*07e0*/ 	.word	0x000000ff
        /*07e4*/ 	.word	0x00000000
        /*07e8*/ 	.short	0x0101
        /*07ea*/ 	.byte	0x06
	.zero		1


	//   ....[37]....
        /*07ec*/ 	.word	0x0000b780
        /*07f0*/ 	.word	0x000000ff
        /*07f4*/ 	.word	0x00000000
        /*07f8*/ 	.short	0x0101
        /*07fa*/ 	.byte	0x06
	.zero		1


	//   ....[38]....
        /*07fc*/ 	.word	0x0000bea0
        /*0800*/ 	.word	0x000000ff
        /*0804*/ 	.word	0x0002d830
        /*0808*/ 	.short	0x010a
        /*080a*/ 	.byte	0x06
	.zero		1


	//   ....[39]....
        /*080c*/ 	.word	0x0000bee0
        /*0810*/ 	.word	0x000000ff
        /*0814*/ 	.word	0x0002d830
        /*0818*/ 	.short	0x010a
        /*081a*/ 	.byte	0x06
	.zero		1


	//   ....[40]....
        /*081c*/ 	.word	0x0000c1b0
        /*0820*/ 	.word	0x000000ff
        /*0824*/ 	.word	0x0002d850
        /*0828*/ 	.short	0x010a
        /*082a*/ 	.byte	0x06
	.zero		1


	//   ....[41]....
        /*082c*/ 	.word	0x0000c1f0
        /*0830*/ 	.word	0x000000ff
        /*0834*/ 	.word	0x0002d850
        /*0838*/ 	.short	0x010a
        /*083a*/ 	.byte	0x06
	.zero		1


	//   ....[42]....
        /*083c*/ 	.word	0x0000cbb0
        /*0840*/ 	.word	0x000000ff
        /*0844*/ 	.word	0x00000000
        /*0848*/ 	.short	0x0101
        /*084a*/ 	.byte	0x06
	.zero		1


	//   ....[43]....
        /*084c*/ 	.word	0x0000f220
        /*0850*/ 	.word	0x000000ff
        /*0854*/ 	.word	0x00000000
        /*0858*/ 	.short	0x0101
        /*085a*/ 	.byte	0x06
	.zero		1


	//   ....[44]....
        /*085c*/ 	.word	0x0000f800
        /*0860*/ 	.word	0x000000ff
        /*0864*/ 	.word	0x0002d850
        /*0868*/ 	.short	0x010a
        /*086a*/ 	.byte	0x08
	.zero		1


	//   ....[45]....
        /*086c*/ 	.word	0x0000f840
        /*0870*/ 	.word	0x000000ff
        /*0874*/ 	.word	0x0002d850
        /*0878*/ 	.short	0x010a
        /*087a*/ 	.byte	0x08
	.zero		1


	//   ....[46]....
        /*087c*/ 	.word	0x0000fed0
        /*0880*/ 	.word	0x000000ff
        /*0884*/ 	.word	0x00000000
        /*0888*/ 	.short	0x0101
        /*088a*/ 	.byte	0x08
	.zero		1


	//   ....[47]....
        /*088c*/ 	.word	0x00010f00
        /*0890*/ 	.word	0x000000ff
        /*0894*/ 	.word	0x00000000
        /*0898*/ 	.short	0x0101
        /*089a*/ 	.byte	0x05
	.zero		1


	//   ....[48]....
        /*089c*/ 	.word	0x00013090
        /*08a0*/ 	.word	0x00000006
        /*08a4*/ 	.word	0x0002d840
        /*08a8*/ 	.short	0x010a
        /*08aa*/ 	.byte	0x3f
	.zero		1


	//   ....[49]....
        /*08ac*/ 	.word	0x00013610
        /*08b0*/ 	.word	0x00000006
        /*08b4*/ 	.word	0x0002d830
        /*08b8*/ 	.short	0x0107
        /*08ba*/ 	.byte	0x3f
	.zero		1


	//   ....[50]....
        /*08bc*/ 	.word	0x000136e0
        /*08c0*/ 	.word	0x00000006
        /*08c4*/ 	.word	0x0002d830
        /*08c8*/ 	.short	0x0101
        /*08ca*/ 	.byte	0x3f
	.zero		1


	//   ....[51]....
        /*08cc*/ 	.word	0x000141d0
        /*08d0*/ 	.word	0x00000010
        /*08d4*/ 	.word	0x0002d800
        /*08d8*/ 	.short	0x0107
        /*08da*/ 	.byte	0x3f
	.zero		1


	//   ....[52]....
        /*08dc*/ 	.word	0x000142c0
        /*08e0*/ 	.word	0x00000010
        /*08e4*/ 	.word	0x0002d800
        /*08e8*/ 	.short	0x0101
        /*08ea*/ 	.byte	0x3f
	.zero		1


	//   ....[53]....
        /*08ec*/ 	.word	0x000142e0
        /*08f0*/ 	.word	0x00000010
        /*08f4*/ 	.word	0x0002d820
        /*08f8*/ 	.short	0x010a
        /*08fa*/ 	.byte	0x3f
	.zero		1


	//   ....[54]....
        /*08fc*/ 	.word	0x00014680
        /*0900*/ 	.word	0x00000006
        /*0904*/ 	.word	0x0002d840
        /*0908*/ 	.short	0x010a
        /*090a*/ 	.byte	0x3f
	.zero		1


	//   ....[55]....
        /*090c*/ 	.word	0x00014af0
        /*0910*/ 	.word	0x00000006
        /*0914*/ 	.word	0x0002d830
        /*0918*/ 	.short	0x0107
        /*091a*/ 	.byte	0x3f
	.zero		1


	//   ....[56]....
        /*091c*/ 	.word	0x00014bb0
        /*0920*/ 	.word	0x00000006
        /*0924*/ 	.word	0x0002d830
        /*0928*/ 	.short	0x0101
        /*092a*/ 	.byte	0x3f
	.zero		1


	//   ....[57]....
        /*092c*/ 	.word	0x00014c10
        /*0930*/ 	.word	0x00000006
        /*0934*/ 	.word	0x0002d860
        /*0938*/ 	.short	0x010a
        /*093a*/ 	.byte	0x3f
	.zero		1


	//   ....[58]....
        /*093c*/ 	.word	0x00015050
        /*0940*/ 	.word	0x00000006
        /*0944*/ 	.word	0x0002d850
        /*0948*/ 	.short	0x0107
        /*094a*/ 	.byte	0x3f
	.zero		1


	//   ....[59]....
        /*094c*/ 	.word	0x00015220
        /*0950*/ 	.word	0x00000006
        /*0954*/ 	.word	0x0002d850
        /*0958*/ 	.short	0x0101
        /*095a*/ 	.byte	0x3f
	.zero		1


	//   ....[60]....
        /*095c*/ 	.word	0x00015430
        /*0960*/ 	.word	0x00000004
        /*0964*/ 	.word	0x0002d860
        /*0968*/ 	.short	0x010a
        /*096a*/ 	.byte	0x3f
	.zero		1


	//   ....[61]....
        /*096c*/ 	.word	0x00015880
        /*0970*/ 	.word	0x00000004
        /*0974*/ 	.word	0x0002d850
        /*0978*/ 	.short	0x0107
        /*097a*/ 	.byte	0x3f
	.zero		1


	//   ....[62]....
        /*097c*/ 	.word	0x00015940
        /*0980*/ 	.word	0x00000004
        /*0984*/ 	.word	0x0002d850
        /*0988*/ 	.short	0x0101
        /*098a*/ 	.byte	0x3f
	.zero		1


	//   ....[63]....
        /*098c*/ 	.word	0x00015c10
        /*0990*/ 	.word	0x00000004
        /*0994*/ 	.word	0x0002d820
        /*0998*/ 	.short	0x010a
        /*099a*/ 	.byte	0x3f
	.zero		1


	//   ....[64]....
        /*099c*/ 	.word	0x00015d90
        /*09a0*/ 	.word	0x00000005
        /*09a4*/ 	.word	0x0002d840
        /*09a8*/ 	.short	0x010a
        /*09aa*/ 	.byte	0x3f
	.zero		1


	//   ....[65]....
        /*09ac*/ 	.word	0x00015e30
        /*09b0*/ 	.word	0x00000017
        /*09b4*/ 	.word	0x0002d840
        /*09b8*/ 	.short	0x010a
        /*09ba*/ 	.byte	0x3f
	.zero		1


	//   ....[66]....
        /*09bc*/ 	.word	0x00015e70
        /*09c0*/ 	.word	0x00000005
        /*09c4*/ 	.word	0x0002d860
        /*09c8*/ 	.short	0x010a
        /*09ca*/ 	.byte	0x3f
	.zero		1


	//   ....[67]....
        /*09cc*/ 	.word	0x00015eb0
        /*09d0*/ 	.word	0x00000017
        /*09d4*/ 	.word	0x0002d860
        /*09d8*/ 	.short	0x010a
        /*09da*/ 	.byte	0x3f
	.zero		1


	//   ....[68]....
        /*09dc*/ 	.word	0x00015f20
        /*09e0*/ 	.word	0x00000003
        /*09e4*/ 	.word	0x0002d800
        /*09e8*/ 	.short	0x010a
        /*09ea*/ 	.byte	0x3f
	.zero		1


	//   ....[69]....
        /*09ec*/ 	.word	0x00015f70
        /*09f0*/ 	.word	0x00000006
        /*09f4*/ 	.word	0x0002d830
        /*09f8*/ 	.short	0x010a
        /*09fa*/ 	.byte	0x3f
	.zero		1


	//   ....[70]....
        /*09fc*/ 	.word	0x00015fd0
        /*0a00*/ 	.word	0x00000007
        /*0a04*/ 	.word	0x0002d830
        /*0a08*/ 	.short	0x010a
        /*0a0a*/ 	.byte	0x3f
	.zero		1


	//   ....[71]....
        /*0a0c*/ 	.word	0x00016030
        /*0a10*/ 	.word	0x00000007
        /*0a14*/ 	.word	0x0002d850
        /*0a18*/ 	.short	0x010a
        /*0a1a*/ 	.byte	0x3f
	.zero		1


	//   ....[72]....
        /*0a1c*/ 	.word	0x00016090
        /*0a20*/ 	.word	0x00000008
        /*0a24*/ 	.word	0x0002d830
        /*0a28*/ 	.short	0x010a
        /*0a2a*/ 	.byte	0x3f
	.zero		1


	//   ....[73]....
        /*0a2c*/ 	.word	0x000160f0
        /*0a30*/ 	.word	0x00000008
        /*0a34*/ 	.word	0x0002d850
        /*0a38*/ 	.short	0x010a
        /*0a3a*/ 	.byte	0x3f
	.zero		1


	//   ....[74]....
        /*0a3c*/ 	.word	0x00016150
        /*0a40*/ 	.word	0x00000006
        /*0a44*/ 	.word	0x0002d830
        /*0a48*/ 	.short	0x010a
        /*0a4a*/ 	.byte	0x3f
	.zero		1


	//   ....[75]....
        /*0a4c*/ 	.word	0x000161b0
        /*0a50*/ 	.word	0x00000006
        /*0a54*/ 	.word	0x0002d850
        /*0a58*/ 	.short	0x010a
        /*0a5a*/ 	.byte	0x3f
	.zero		1


	//   ....[76]....
        /*0a5c*/ 	.word	0x00016210
        /*0a60*/ 	.word	0x00000004
        /*0a64*/ 	.word	0x0002d850
        /*0a68*/ 	.short	0x010a
        /*0a6a*/ 	.byte	0x3f
	.zero		1


	//   ....[77]....
        /*0a6c*/ 	.word	0x00016310
        /*0a70*/ 	.word	0x00000006
        /*0a74*/ 	.word	0x0002d840
        /*0a78*/ 	.short	0x010a
        /*0a7a*/ 	.byte	0x3f
	.zero		1


	//   ....[78]....
        /*0a7c*/ 	.word	0x00017120
        /*0a80*/ 	.word	0x00000010
        /*0a84*/ 	.word	0x0002d820
        /*0a88*/ 	.short	0x010a
        /*0a8a*/ 	.byte	0x3f
	.zero		1


	//   ....[79]....
        /*0a8c*/ 	.word	0x00017170
        /*0a90*/ 	.word	0x00000006
        /*0a94*/ 	.word	0x0002d840
        /*0a98*/ 	.short	0x010a
        /*0a9a*/ 	.byte	0x3f
	.zero		1


	//   ....[80]....
        /*0a9c*/ 	.word	0x000176d0
        /*0aa0*/ 	.word	0x00000006
        /*0aa4*/ 	.word	0x0002d860
        /*0aa8*/ 	.short	0x010a
        /*0aaa*/ 	.byte	0x3f
	.zero		1


	//   ....[81]....
        /*0aac*/ 	.word	0x00017cb0
        /*0ab0*/ 	.word	0x00000004
        /*0ab4*/ 	.word	0x0002d860
        /*0ab8*/ 	.short	0x010a
        /*0aba*/ 	.byte	0x3f
	.zero		1


	//   ....[82]....
        /*0abc*/ 	.word	0x00018330
        /*0ac0*/ 	.word	0x00000004
        /*0ac4*/ 	.word	0x0002d820
        /*0ac8*/ 	.short	0x010a
        /*0aca*/ 	.byte	0x3f
	.zero		1


	//   ....[83]....
        /*0acc*/ 	.word	0x000184d0
        /*0ad0*/ 	.word	0x00000005
        /*0ad4*/ 	.word	0x0002d840
        /*0ad8*/ 	.short	0x010a
        /*0ada*/ 	.byte	0x3f
	.zero		1


	//   ....[84]....
        /*0adc*/ 	.word	0x00018520
        /*0ae0*/ 	.word	0x00000017
        /*0ae4*/ 	.word	0x0002d840
        /*0ae8*/ 	.short	0x010a
        /*0aea*/ 	.byte	0x3f
	.zero		1


	//   ....[85]....
        /*0aec*/ 	.word	0x00018570
        /*0af0*/ 	.word	0x00000005
        /*0af4*/ 	.word	0x0002d860
        /*0af8*/ 	.short	0x010a
        /*0afa*/ 	.byte	0x3f
	.zero		1


	//----- nvinfo : EIATTR_NUM_MBARRIERS
	.align		4
.L_1201:
        /*0afc*/ 	.byte	0x03, 0x38
        /*0afe*/ 	.short	0x0016


	//----- nvinfo : EIATTR_EXIT_INSTR_OFFSETS
	.align		4
        /*0b00*/ 	.byte	0x04, 0x1c
        /*0b02*/ 	.short	(.L_1203 - .L_1202)


	//   ....[0]....
.L_1202:
        /*0b04*/ 	.word	0x00000970


	//   ....[1]....
        /*0b08*/ 	.word	0x00011920


	//   ....[2]....
        /*0b0c*/ 	.word	0x00015f00


	//----- nvinfo : EIATTR_MAX_THREADS
	.align		4
.L_1203:
        /*0b10*/ 	.byte	0x04, 0x05
        /*0b12*/ 	.short	(.L_1205 - .L_1204)
.L_1204:
        /*0b14*/ 	.word	0x00000200
        /*0b18*/ 	.word	0x00000001
        /*0b1c*/ 	.word	0x00000001


	//----- nvinfo : EIATTR_CRS_STACK_SIZE
	.align		4
.L_1205:
        /*0b20*/ 	.byte	0x04, 0x1e
        /*0b22*/ 	.short	(.L_1207 - .L_1206)
.L_1206:
        /*0b24*/ 	.word	0x00000000


	//----- nvinfo : EIATTR_CBANK_PARAM_SIZE
	.align		4
.L_1207:
        /*0b28*/ 	.byte	0x03, 0x19
        /*0b2a*/ 	.short	0x0af0


	//----- nvinfo : EIATTR_PARAM_CBANK
	.align		4
        /*0b2c*/ 	.byte	0x04, 0x0a
        /*0b2e*/ 	.short	(.L_1209 - .L_1208)
	.align		4
.L_1208:
        /*0b30*/ 	.word	index@(.nv.constant0._ZN7cutlass13device_kernelIN5flash11enable_sm90INS1_16FlashAttnFwdSm90INS1_25CollectiveMainloopFwdSm90ILi2EN4cute5tupleIJNS5_1CILi1EEES8_S8_EEENS6_IJNS7_ILi192EEENS7_ILi128EEENS7_ILi96EEEEEELi96ENS_6half_tEfNS_4arch4Sm90ELb0ELb1ELb1ELb0ELb1ELb0ELb0ELb0ELb1ELb1ELb0ELb0EEENS1_21CollectiveEpilogueFwdINS6_IJSA_SC_SB_EEES9_SE_SG_Li384ELb0ELb1ELb0ELb0EEENS1_30DynamicPersistentTileSchedulerILi384ELi128ELb0ELb1ELb1EEEEEEEEEvNT_6ParamsE)
        /*0b34*/ 	.short	0x0210
        /*0b36*/ 	.short	0x0af0


	//----- nvinfo : EIATTR_SW_WAR
	.align		4
.L_1209:
        /*0b38*/ 	.byte	0x04, 0x36
        /*0b3a*/ 	.short	(.L_1211 - .L_1210)
.L_1210:
        /*0b3c*/ 	.word	0x00000008
.L_1211:


//--------------------- .nv.info._ZN7cutlass13device_kernelIN5flash11enable_sm90INS1_16FlashAttnFwdSm90INS1_25CollectiveMainloopFwdSm90ILi2EN4cute5tupleIJNS5_1CILi1EEES8_S8_EEENS6_IJNS7_ILi192EEENS7_ILi128EEENS7_ILi96EEEEEELi96ENS_6half_tEfNS_4arch4Sm90ELb0ELb1ELb1ELb1ELb1ELb0ELb0ELb0ELb1ELb1ELb0ELb0EEENS1_21CollectiveEpilogueFwdINS6_IJSA_SC_SB_EEES9_SE_SG_Li384ELb1ELb1ELb0ELb0EEENS1_36VarlenDynamicPersistentTileSchedulerILi192ELi128ELi384ELi128ELb0ELb1ELb1ELb1ELb0ELb1EEEEEEEEEvNT_6ParamsE --------------------------
	.section	.nv.info._ZN7cutlass13device_kernelIN5flash11enable_sm90INS1_16FlashAttnFwdSm90INS1_25CollectiveMainloopFwdSm90ILi2EN4cute5tupleIJNS5_1CILi1EEES8_S8_EEENS6_IJNS7_ILi192EEENS7_ILi128EEENS7_ILi96EEEEEELi96ENS_6half_tEfNS_4arch4Sm90ELb0ELb1ELb1ELb1ELb1ELb0ELb0ELb0ELb1ELb1ELb0ELb0EEENS1_21CollectiveEpilogueFwdINS6_IJSA_SC_SB_EEES9_SE_SG_Li384ELb1ELb1ELb0ELb0EEENS1_36VarlenDynamicPersistentTileSchedulerILi192ELi128ELi384ELi128ELb0ELb1ELb1ELb1ELb0ELb1EEEEEEEEEvNT_6ParamsE,"",@"SHT_CUDA_INFO"
	.sectionflags	@""
	.align	4


	//----- nvinfo : EIATTR_CUDA_API_VERSION
	.align		4
        /*0000*/ 	.byte	0x04, 0x37
        /*0002*/ 	.short	(.L_1213 - .L_1212)
.L_1212:
        /*0004*/ 	.word	0x00000082


	//----- nvinfo : EIATTR_KPARAM_INFO
	.align		4
.L_1213:
        /*0008*/ 	.byte	0x04, 0x17
        /*000a*/ 	.short	(.L_1215 - .L_1214)
.L_1214:
        /*000c*/ 	.word	0x00000000
        /*0010*/ 	.short	0x0000
        /*0012*/ 	.short	0x0070
        /*0014*/ 	.byte	0x00, 0xf0, 0x01, 0x2a


	//----- nvinfo : EIATTR_SPARSE_MMA_MASK
	.align		4
.L_1215:
        /*0018*/ 	.byte	0x03, 0x50
        /*001a*/ 	.short	0x0000


	//----- nvinfo : EIATTR_MAXREG_COUNT
	.align		4
        /*001c*/ 	.byte	0x03, 0x1b
        /*001e*/ 	.short	0x0080


	//----- nvinfo : EIATTR_NUM_BARRIERS
	.align		4
        /*0020*/ 	.byte	0x02, 0x4c
        /*0022*/ 	.byte	0x10
	.zero		1


	//----- nvinfo : EIATTR_EXTERNS
	.align		4
        /*0024*/ 	.byte	0x04, 0x0f
        /*0026*/ 	.short	(.L_1217 - .L_1216)


	//   ....[0]....
	.align		4
.L_1216:
        /*0028*/ 	.word	index@(__assertfail)


	//----- nvinfo : EIATTR_ANNOTATIONS
	.align		4
.L_1217:
        /*002c*/ 	.byte	0x04, 0x55
        /*002e*/ 	.short	(.L_1219 - .L_1218)


	//   ....[0]....
.L_1218:
        /* <DEDUP_REMOVED lines=21> */


	//----- nvinfo : EIATTR_MERCURY_ISA_VERSION
	.align		4
.L_1219:
        /*0168*/ 	.byte	0x03, 0x5f
        /*016a*/ 	.short	0x0101


	//----- nvinfo : EIATTR_UNUSED_LOAD_BYTE_OFFSET
	.align		4
        /*016c*/ 	.byte	0x04, 0x44
        /*016e*/ 	.short	(.L_1221 - .L_1220)


	//   ....[0]....
.L_1220:
        /*0170*/ 	.word	0x00000980
        /*0174*/ 	.word	0x0000fff0


	//   ....[1]....
        /*0178*/ 	.word	0x00010300
        /*017c*/ 	.word	0x0000fff0


	//----- nvinfo : EIATTR_INT_WARP_WIDE_INSTR_OFFSETS
	.align		4
.L_1221:
        /*0180*/ 	.byte	0x04, 0x31
        /*0182*/ 	.short	(.L_1223 - .L_1222)


	//   ....[0]....
.L_1222:
        /*0184*/ 	.word	0x000000c0


	//   ....[1]....
        /*0188*/ 	.word	0x000000d0


	//   ....[2]....
        /*018c*/ 	.word	0x00000170


	//   ....[3]....
        /*0190*/ 	.word	0x000134c0


	//   ....[4]....
        /*0194*/ 	.word	0x00013550


	//   ....[5]....
        /*0198*/ 	.word	0x000162b0


	//   ....[6]....
        /*019c*/ 	.word	0x00016340


	//----- nvinfo : EIATTR_COOP_GROUP_MASK_REGIDS
	.align		4
.L_1223:
        /*01a0*/ 	.byte	0x04, 0x29
        /*01a2*/ 	.short	(.L_1225 - .L_1224)


	//   ....[0]....
.L_1224:
        /*01a4*/ 	.word	0xffffffff


	//   ....[1]....
        /*01a8*/ 	.word	0xffffffff


	//   ....[2]....
        /*01ac*/ 	.word	0xffffffff


	//   ....[3]....
        /*01b0*/ 	.word	0xffffffff


	//   ....[4]....
        /*01b4*/ 	.word	0xffffffff


	//   ....[5]....
        /*01b8*/ 	.word	0xffffffff


	//   ....[6]....
        /*01bc*/ 	.word	0xffffffff


	//   ....[7]....
        /*01c0*/ 	.word	0xffffffff


	//   ....[8]....
        /*01c4*/ 	.word	0xffffffff


	//   ....[9]....
        /*01c8*/ 	.word	0xffffffff


	//   ....[10]....
        /*01cc*/ 	.word	0xffffffff


	//   ....[11]....
        /*01d0*/ 	.word	0xffffffff


	//   ....[12]....
        /*01d4*/ 	.word	0xffffffff


	//   ....[13]....
        /*01d8*/ 	.word	0xffffffff


	//   ....[14]....
        /*01dc*/ 	.word	0xffffffff


	//   ....[15]....
        /*01e0*/ 	.word	0xffffffff


	//   ....[16]....
        /*01e4*/ 	.word	0xffffffff


	//   ....[17]....
        /*01e8*/ 	.word	0xffffffff


	//   ....[18]....
        /*01ec*/ 	.word	0xffffffff


	//   ....[19]....
        /*01f0*/ 	.word	0xffffffff


	//   ....[20]....
        /*01f4*/ 	.word	0xffffffff


	//   ....[21]....
        /*01f8*/ 	.word	0xffffffff


	//   ....[22]....
        /*01fc*/ 	.word	0xffffffff


	//   ....[23]....
        /*0200*/ 	.word	0xffffffff


	//   ....[24]....
        /*0204*/ 	.word	0xffffffff


	//   ....[25]....
        /*0208*/ 	.word	0xffffffff


	//   ....[26]....
        /*020c*/ 	.word	0xffffffff


	//   ....[27]....
        /*0210*/ 	.word	0xffffffff


	//   ....[28]....
        /*0214*/ 	.word	0xffffffff


	//   ....[29]....
        /*0218*/ 	.word	0xffffffff


	//   ....[30]....
        /*021c*/ 	.word	0xffffffff


	//   ....[31]....
        /*0220*/ 	.word	0xffffffff


	//   ....[32]....
        /*0224*/ 	.word	0xffffffff


	//   ....[33]....
        /*0228*/ 	.word	0xffffffff


	//   ....[34]....
        /*022c*/ 	.word	0xffffffff


	//   ....[35]....
        /*0230*/ 	.word	0xffffffff


	//   ....[36]....
        /*0234*/ 	.word	0xffffffff


	//   ....[37]....
        /*0238*/ 	.word	0xffffffff


	//   ....[38]....
        /*023c*/ 	.word	0xffffffff


	//   ....[39]....
        /*0240*/ 	.word	0xffffffff


	//   ....[40]....
        /*0244*/ 	.word	0xffffffff


	//   ....[41]....
        /*0248*/ 	.word	0xffffffff


	//   ....[42]....
        /*024c*/ 	.word	0xffffffff


	//   ....[43]....
        /*0250*/ 	.word	0xffffffff


	//   ....[44]....
        /*0254*/ 	.word	0xffffffff


	//   ....[45]....
        /*0258*/ 	.word	0xffffffff


	//   ....[46]....
        /*025c*/ 	.word	0xffffffff


	//   ....[47]....
        /*0260*/ 	.word	0xffffffff


	//   ....[48]....
        /*0264*/ 	.word	0xffffffff


	//   ....[49]....
        /*0268*/ 	.word	0xffffffff


	//   ....[50]....
        /*026c*/ 	.word	0xffffffff


	//   ....[51]....
        /*0270*/ 	.word	0xffffffff


	//   ....[52]....
        /*0274*/ 	.word	0xffffffff


	//   ....[53]....
        /*0278*/ 	.word	0xffffffff


	//   ....[54]....
        /*027c*/ 	.word	0xffffffff


	//   ....[55]....
        /*0280*/ 	.word	0xffffffff


	//   ....[56]....
        /*0284*/ 	.word	0xffffffff


	//   ....[57]....
        /*0288*/ 	.word	0xffffffff


	//   ....[58]....
        /*028c*/ 	.word	0xffffffff


	//   ....[59]....
        /*0290*/ 	.word	0xffffffff


	//   ....[60]....
        /*0294*/ 	.word	0xffffffff


	//   ....[61]....
        /*0298*/ 	.word	0xffffffff


	//   ....[62]....
        /*029c*/ 	.word	0xffffffff


	//   ....[63]....
        /*02a0*/ 	.word	0xffffffff


	//   ....[64]....
        /*02a4*/ 	.word	0xffffffff


	//   ....[65]....
        /*02a8*/ 	.word	0xffffffff


	//   ....[66]....
        /*02ac*/ 	.word	0xffffffff


	//   ....[67]....
        /*02b0*/ 	.word	0xffffffff


	//   ....[68]....
        /*02b4*/ 	.word	0xffffffff


	//   ....[69]....
        /*02b8*/ 	.word	0xffffffff


	//   ....[70]....
        /*02bc*/ 	.word	0xffffffff


	//   ....[71]....
        /*02c0*/ 	.word	0xffffffff


	//   ....[72]....
        /*02c4*/ 	.word	0xffffffff


	//   ....[73]....
        /*02c8*/ 	.word	0xffffffff


	//   ....[74]....
        /*02cc*/ 	.word	0xffffffff


	//   ....[75]....
        /*02d0*/ 	.word	0xffffffff


	//   ....[76]....
        /*02d4*/ 	.word	0xffffffff


	//   ....[77]....
        /*02d8*/ 	.word	0xffffffff


	//   ....[78]....
        /*02dc*/ 	.word	0xffffffff


	//   ....[79]....
        /*02e0*/ 	.word	0xffffffff


	//   ....[80]....
        /*02e4*/ 	.word	0xffffffff


	//   ....[81]....
        /*02e8*/ 	.word	0xffffffff


	//   ....[82]....
        /*02ec*/ 	.word	0xffffffff


	//   ....[83]....
        /*02f0*/ 	.word	0xffffffff


	//   ....[84]....
        /*02f4*/ 	.word	0xffffffff


	//   ....[85]....
        /*02f8*/ 	.word	0xffffffff


	//   ....[86]....
        /*02fc*/ 	.word	0xffffffff


	//   ....[87]....
        /*0300*/ 	.word	0xffffffff


	//   ....[88]....
        /*0304*/ 	.word	0xffffffff


	//   ....[89]....
        /*0308*/ 	.word	0xffffffff


	//   ....[90]....
        /*030c*/ 	.word	0xffffffff


	//   ....[91]....
        /*0310*/ 	.word	0xffffffff


	//   ....[92]....
        /*0314*/ 	.word	0xffffffff


	//   ....[93]....
        /*0318*/ 	.word	0xffffffff


	//   ....[94]....
        /*031c*/ 	.word	0xffffffff


	//   ....[95]....
        /*0320*/ 	.word	0xffffffff


	//   ....[96]....
        /*0324*/ 	.word	0xffffffff


	//   ....[97]....
        /*0328*/ 	.word	0xffffffff


	//   ....[98]....
        /*032c*/ 	.word	0xffffffff


	//   ....[99]....
        /*0330*/ 	.word	0xffffffff


	//   ....[100]....
        /*0334*/ 	.word	0xffffffff


	//   ....[101]....
        /*0338*/ 	.word	0xffffffff


	//   ....[102]....
        /*033c*/ 	.word	0xffffffff


	//   ....[103]....
        /*0340*/ 	.word	0xffffffff


	//   ....[104]....
        /*0344*/ 	.word	0xffffffff


	//   ....[105]....
        /*0348*/ 	.word	0xffffffff


	//   ....[106]....
        /*034c*/ 	.word	0xffffffff


	//   ....[107]....
        /*0350*/ 	.word	0xffffffff


	//   ....[108]....
        /*0354*/ 	.word	0xffffffff


	//   ....[109]....
        /*0358*/ 	.word	0xffffffff


	//   ....[110]....
        /*035c*/ 	.word	0xffffffff


	//   ....[111]....
        /*0360*/ 	.word	0xffffffff


	//   ....[112]....
        /*0364*/ 	.word	0xffffffff


	//   ....[113]....
        /*0368*/ 	.word	0xffffffff


	//   ....[114]....
        /*036c*/ 	.word	0xffffffff


	//   ....[115]....
        /*0370*/ 	.word	0xffffffff


	//   ....[116]....
        /*0374*/ 	.word	0xffffffff


	//   ....[117]....
        /*0378*/ 	.word	0xffffffff


	//   ....[118]....
        /*037c*/ 	.word	0xffffffff


	//   ....[119]....
        /*0380*/ 	.word	0xffffffff


	//   ....[120]....
        /*0384*/ 	.word	0xffffffff


	//   ....[121]....
        /*0388*/ 	.word	0xffffffff


	//   ....[122]....
        /*038c*/ 	.word	0xffffffff


	//   ....[123]....
        /*0390*/ 	.word	0xffffffff


	//   ....[124]....
        /*0394*/ 	.word	0xffffffff


	//   ....[125]....
        /*0398*/ 	.word	0xffffffff


	//   ....[126]....
        /*039c*/ 	.word	0xffffffff


	//   ....[127]....
        /*03a0*/ 	.word	0x0500000f


	//   ....[128]....
        /*03a4*/ 	.word	0x0500000f


	//   ....[129]....
        /*03a8*/ 	.word	0x0500000f


	//   ....[130]....
        /*03ac*/ 	.word	0x0500000f


	//   ....[131]....
        /*03b0*/ 	.word	0x0500000f


	//   ....[132]....
        /*03b4*/ 	.word	0x0500000f


	//   ....[133]....
        /*03b8*/ 	.word	0x0500000f


	//   ....[134]....
        /*03bc*/ 	.word	0x0500000f


	//   ....[135]....
        /*03c0*/ 	.word	0x0500000f


	//   ....[136]....
        /*03c4*/ 	.word	0x0500000f


	//   ....[137]....
        /*03c8*/ 	.word	0x0500000f


	//   ....[138]....
        /*03cc*/ 	.word	0x0500000f


	//   ....[139]....
        /*03d0*/ 	.word	0x0500000f


	//   ....[140]....
        /*03d4*/ 	.word	0x0500000f


	//   ....[141]....
        /*03d8*/ 	.word	0x0500000f


	//   ....[142]....
        /*03dc*/ 	.word	0x0500000f


	//   ....[143]....
        /*03e0*/ 	.word	0x0500000f


	//   ....[144]....
        /*03e4*/ 	.word	0x0500000f


	//   ....[145]....
        /*03e8*/ 	.word	0x0500000f


	//   ....[146]....
        /*03ec*/ 	.word	0x0500000f


	//   ....[147]....
        /*03f0*/ 	.word	0x0500000f


	//   ....[148]....
        /*03f4*/ 	.word	0x0500000f


	//   ....[149]....
        /*03f8*/ 	.word	0x0500000f


	//   ....[150]....
        /*03fc*/ 	.word	0x0500000f


	//   ....[151]....
        /*0400*/ 	.word	0x0500000f


	//   ....[152]....
        /*0404*/ 	.word	0x0500000f


	//   ....[153]....
        /*0408*/ 	.word	0x0500000f


	//   ....[154]....
        /*040c*/ 	.word	0x0500000f


	//   ....[155]....
        /*0410*/ 	.word	0x0500000f


	//   ....[156]....
        /*0414*/ 	.word	0x0500000f


	//   ....[157]....
        /*0418*/ 	.word	0x0500000f


	//   ....[158]....
        /*041c*/ 	.word	0x0500000f


	//   ....[159]....
        /*0420*/ 	.word	0x0500000f


	//   ....[160]....
        /*0424*/ 	.word	0x0500000f


	//   ....[161]....
        /*0428*/ 	.word	0x0500000f


	//   ....[162]....
        /*042c*/ 	.word	0x0500000f


	//   ....[163]....
        /*0430*/ 	.word	0x0500000f


	//   ....[164]....
        /*0434*/ 	.word	0x0500000f


	//   ....[165]....
        /*0438*/ 	.word	0x0500000f


	//   ....[166]....
        /*043c*/ 	.word	0x0500000f


	//   ....[167]....
        /*0440*/ 	.word	0x0500000f


	//   ....[168]....
        /*0444*/ 	.word	0x0500000f


	//   ....[169]....
        /*0448*/ 	.word	0x0500000f


	//   ....[170]....
        /*044c*/ 	.word	0x0500000f


	//   ....[171]....
        /*0450*/ 	.word	0x0500000f


	//   ....[172]....
        /*0454*/ 	.word	0x0500000f


	//   ....[173]....
        /*0458*/ 	.word	0x0500000f


	//   ....[174]....
        /*045c*/ 	.word	0x0500000f


	//   ....[175]....
        /*0460*/ 	.word	0x0500000f


	//   ....[176]....
        /*0464*/ 	.word	0x0500000f


	//   ....[177]....
        /*0468*/ 	.word	0x0500000f


	//   ....[178]....
        /*046c*/ 	.word	0x0500000f


	//   ....[179]....
        /*0470*/ 	.word	0x0500000f


	//   ....[180]....
        /*0474*/ 	.word	0x0500000f


	//   ....[181]....
        /*0478*/ 	.word	0x0500000f


	//   ....[182]....
        /*047c*/ 	.word	0x0500000f


	//   ....[183]....
        /*0480*/ 	.word	0x0500000f


	//   ....[184]....
        /*0484*/ 	.word	0x0500000f


	//   ....[185]....
        /*0488*/ 	.word	0x0500000f


	//   ....[186]....
        /*048c*/ 	.word	0x0500000f


	//   ....[187]....
        /*0490*/ 	.word	0x0500000f


	//   ....[188]....
        /*0494*/ 	.word	0x0500000f


	//   ....[189]....
        /*0498*/ 	.word	0x0500000f


	//----- nvinfo : EIATTR_COOP_GROUP_INSTR_OFFSETS
	.align		4
.L_1225:
        /*049c*/ 	.byte	0x04, 0x28
        /*049e*/ 	.short	(.L_1227 - .L_1226)


	//   ....[0]....
.L_1226:
        /*04a0*/ 	.word	0x00000080


	//   ....[1]....
        /*04a4*/ 	.word	0x00000090


	//   ....[2]....
        /*04a8*/ 	.word	0x000002d0


	//   ....[3]....
        /*04ac*/ 	.word	0x00000430


	//   ....[4]....
        /*04b0*/ 	.word	0x00000550


	//   ....[5]....
        /*04b4*/ 	.word	0x000006b0


	//   ....[6]....
        /*04b8*/ 	.word	0x000019c0


	//   ....[7]....
        /*04bc*/ 	.word	0x00002200


	//   ....[8]....
        /*04c0*/ 	.word	0x00002bd0


	//   ....[9]....
        /*04c4*/ 	.word	0x000041a0


	//   ....[10]....
        /*04c8*/ 	.word	0x00004280


	//   ....[11]....
        /*04cc*/ 	.word	0x00004880


	//   ....[12]....
        /*04d0*/ 	.word	0x00004900


	//   ....[13]....
        /*04d4*/ 	.word	0x000054c0


	//   ....[14]....
        /*04d8*/ 	.word	0x00006370


	//   ....[15]....
        /*04dc*/ 	.word	0x00006cb0


	//   ....[16]....
        /*04e0*/ 	.word	0x00007890


	//   ....[17]....
        /*04e4*/ 	.word	0x00007990


	//   ....[18]....
        /*04e8*/ 	.word	0x00008160


	//   ....[19]....
        /*04ec*/ 	.word	0x000081f0


	//   ....[20]....
        /*04f0*/ 	.word	0x00009280


	//   ....[21]....
        /*04f4*/ 	.word	0x0000aa70


	//   ....[22]....
        /*04f8*/ 	.word	0x0000aa90


	//   ....[23]....
        /*04fc*/ 	.word	0x0000aac0


	//   ....[24]....
        /*0500*/ 	.word	0x0000aad0


	//   ....[25]....
        /*0504*/ 	.word	0x0000be20


	//   ....[26]....
        /*0508*/ 	.word	0x0000c980


	//   ....[27]....
        /*050c*/ 	.word	0x0000d2c0


	//   ....[28]....
        /*0510*/ 	.word	0x0000dea0


	//   ....[29]....
        /*0514*/ 	.word	0x0000dfa0


	//   ....[30]....
        /*0518*/ 	.word	0x0000e7b0


	//   ....[31]....
        /*051c*/ 	.word	0x0000e850


	//   ....[32]....
        /*0520*/ 	.word	0x0000f890


	//   ....[33]....
        /*0524*/ 	.word	0x0000f9a0


	//   ....[34]....
        /*0528*/ 	.word	0x0000fa00


	//   ....[35]....
        /*052c*/ 	.word	0x0000fad0


	//   ....[36]....
        /*0530*/ 	.word	0x0000fb00


	//   ....[37]....
        /*0534*/ 	.word	0x00010cd0


	//   ....[38]....
        /*0538*/ 	.word	0x00010d10


	//   ....[39]....
        /*053c*/ 	.word	0x00010d40


	//   ....[40]....
        /*0540*/ 	.word	0x00010d80


	//   ....[41]....
        /*0544*/ 	.word	0x00011230


	//   ....[42]....
        /*0548*/ 	.word	0x00011250


	//   ....[43]....
        /*054c*/ 	.word	0x00011360


	//   ....[44]....
        /*0550*/ 	.word	0x00011380


	//   ....[45]....
        /*0554*/ 	.word	0x00011c50


	//   ....[46]....
        /*0558*/ 	.word	0x00011c60


	//   ....[47]....
        /*055c*/ 	.word	0x00011d60


	//   ....[48]....
        /*0560*/ 	.word	0x00011d80


	//   ....[49]....
        /*0564*/ 	.word	0x00011f00


	//   ....[50]....
        /*0568*/ 	.word	0x000120d0


	//   ....[51]....
        /*056c*/ 	.word	0x00012100


	//   ....[52]....
        /*0570*/ 	.word	0x00012130


	//   ....[53]....
        /*0574*/ 	.word	0x00012160


	//   ....[54]....
        /*0578*/ 	.word	0x00012190


	//   ....[55]....
        /*057c*/ 	.word	0x000121c0


	//   ....[56]....
        /*0580*/ 	.word	0x00012310


	//   ....[57]....
        /*0584*/ 	.word	0x00012340


	//   ....[58]....
        /*0588*/ 	.word	0x00012370


	//   ....[59]....
        /*058c*/ 	.word	0x000123a0


	//   ....[60]....
        /*0590*/ 	.word	0x000123d0


	//   ....[61]....
        /*0594*/ 	.word	0x00012400


	//   ....[62]....
        /*0598*/ 	.word	0x00012490


	//   ....[63]....
        /*059c*/ 	.word	0x000124f0


	//   ....[64]....
        /*05a0*/ 	.word	0x00012580


	//   ....[65]....
        /*05a4*/ 	.word	0x00014170


	//   ....[66]....
        /*05a8*/ 	.word	0x00014190


	//   ....[67]....
        /*05ac*/ 	.word	0x00014240


	//   ....[68]....
        /*05b0*/ 	.word	0x00014260


	//   ....[69]....
        /*05b4*/ 	.word	0x00014300


	//   ....[70]....
        /*05b8*/ 	.word	0x00014320


	//   ....[71]....
        /*05bc*/ 	.word	0x00014330


	//   ....[72]....
        /*05c0*/ 	.word	0x00014340


	//   ....[73]....
        /*05c4*/ 	.word	0x00014ce0


	//   ....[74]....
        /*05c8*/ 	.word	0x00014cf0


	//   ....[75]....
        /*05cc*/ 	.word	0x00014d50


	//   ....[76]....
        /*05d0*/ 	.word	0x00014d90


	//   ....[77]....
        /*05d4*/ 	.word	0x00014df0


	//   ....[78]....
        /*05d8*/ 	.word	0x00014e30


	//   ....[79]....
        /*05dc*/ 	.word	0x00014e40


	//   ....[80]....
        /*05e0*/ 	.word	0x00014e60


	//   ....[81]....
        /*05e4*/ 	.word	0x00014f30


	//   ....[82]....
        /*05e8*/ 	.word	0x00014f70


	//   ....[83]....
        /*05ec*/ 	.word	0x00014f80


	//   ....[84]....
        /*05f0*/ 	.word	0x00014fa0


	//   ....[85]....
        /*05f4*/ 	.word	0x00015860


	//   ....[86]....
        /*05f8*/ 	.word	0x00015870


	//   ....[87]....
        /*05fc*/ 	.word	0x00015890


	//   ....[88]....
        /*0600*/ 	.word	0x00015910


	//   ....[89]....
        /*0604*/ 	.word	0x00015920


	//   ....[90]....
        /*0608*/ 	.word	0x00015980


	//   ....[91]....
        /*060c*/ 	.word	0x000159b0


	//   ....[92]....
        /*0610*/ 	.word	0x000159f0


	//   ....[93]....
        /*0614*/ 	.word	0x00015ce0


	//   ....[94]....
        /*0618*/ 	.word	0x00015d00


	//   ....[95]....
        /*061c*/ 	.word	0x00015da0


	//   ....[96]....
        /*0620*/ 	.word	0x00015db0


	//   ....[97]....
        /*0624*/ 	.word	0x00015e40


	//   ....[98]....
        /*0628*/ 	.word	0x00015e50


	//   ....[99]....
        /*062c*/ 	.word	0x00015e60


	//   ....[100]....
        /*0630*/ 	.word	0x00015ef0


	//   ....[101]....
        /*0634*/ 	.word	0x00016530


	//   ....[102]....
        /*0638*/ 	.word	0x00016540


	//   ....[103]....
        /*063c*/ 	.word	0x000165d0


	//   ....[104]....
        /*0640*/ 	.word	0x00016670


	//   ....[105]....
        /*0644*/ 	.word	0x00016690


	//   ....[106]....
        /*0648*/ 	.word	0x00016710


	//   ....[107]....
        /*064c*/ 	.word	0x00016730


	//   ....[108]....
        /*0650*/ 	.word	0x00016740


	//   ....[109]....
        /*0654*/ 	.word	0x00016b20


	//   ....[110]....
        /*0658*/ 	.word	0x00016b50


	//   ....[111]....
        /*065c*/ 	.word	0x00016b90


	//   ....[112]....
        /*0660*/ 	.word	0x00016bc0


	//   ....[113]....
        /*0664*/ 	.word	0x00016bf0


	//   ....[114]....
        /*0668*/ 	.word	0x00016c20


	//   ....[115]....
        /*066c*/ 	.word	0x00016c50


	//   ....[116]....
        /*0670*/ 	.word	0x00016c80


	//   ....[117]....
        /*0674*/ 	.word	0x00016e00


	//   ....[118]....
        /*0678*/ 	.word	0x00016e30


	//   ....[119]....
        /*067c*/ 	.word	0x00016e60


	//   ....[120]....
        /*0680*/ 	.word	0x00016e90


	//   ....[121]....
        /*0684*/ 	.word	0x00016ec0


	//   ....[122]....
        /*0688*/ 	.word	0x00016ef0


	//   ....[123]....
        /*068c*/ 	.word	0x00016fb0


	//   ....[124]....
        /*0690*/ 	.word	0x00016fd0


	//   ....[125]....
        /*0694*/ 	.word	0x00017040


	//   ....[126]....
        /*0698*/ 	.word	0x000176e0


	//   ....[127]....
        /*069c*/ 	.word	0x00017d40


	//   ....[128]....
        /*06a0*/ 	.word	0x00017e30


	//   ....[129]....
        /*06a4*/ 	.word	0x00017ed0


	//   ....[130]....
        /*06a8*/ 	.word	0x00017f30


	//   ....[131]....
        /*06ac*/ 	.word	0x00018040


	//   ....[132]....
        /*06b0*/ 	.word	0x000180b0


	//   ....[133]....
        /*06b4*/ 	.word	0x000181c0


	//   ....[134]....
        /*06b8*/ 	.word	0x00018230


	//   ....[135]....
        /*06bc*/ 	.word	0x000182d0


	//   ....[136]....
        /*06c0*/ 	.word	0x000183f0


	//   ....[137]....
        /*06c4*/ 	.word	0x00018440


	//   ....[138]....
        /*06c8*/ 	.word	0x000184b0


	//   ....[139]....
        /*06cc*/ 	.word	0x000185b0


	//   ....[140]....
        /*06d0*/ 	.word	0x00018620


	//   ....[141]....
        /*06d4*/ 	.word	0x00018700


	//   ....[142]....
        /*06d8*/ 	.word	0x00018780


	//   ....[143]....
        /*06dc*/ 	.word	0x000187e0


	//   ....[144]....
        /*06e0*/ 	.word	0x000188e0


	//   ....[145]....
        /*06e4*/ 	.word	0x000189e0


	//   ....[146]....
        /*06e8*/ 	.word	0x00018a40


	//   ....[147]....
        /*06ec*/ 	.word	0x00018b20


	//   ....[148]....
        /*06f0*/ 	.word	0x00018c60


	//   ....[149]....
        /*06f4*/ 	.word	0x00018d40


	//   ....[150]....
        /*06f8*/ 	.word	0x00018dc0


	//   ....[151]....
        /*06fc*/ 	.word	0x00018ea0


	//   ....[152]....
        /*0700*/ 	.word	0x00018f00


	//   ....[153]....
        /*0704*/ 	.word	0x00018fd0


	//   ....[154]....
        /*0708*/ 	.word	0x00019030


	//   ....[155]....
        /*070c*/ 	.word	0x00019110


	//   ....[156]....
        /*0710*/ 	.word	0x00019200


	//   ....[157]....
        /*0714*/ 	.word	0x000192a0


	//   ....[158]....
        /*0718*/ 	.word	0x00019300


	//   ....[159]....
        /*071c*/ 	.word	0x00019400


	//   ....[160]....
        /*0720*/ 	.word	0x00019460


	//   ....[161]....
        /*0724*/ 	.word	0x00019560


	//   ....[162]....
        /*0728*/ 	.word	0x000195c0


	//   ....[163]....
        /*072c*/ 	.word	0x00019690


	//   ....[164]....
        /*0730*/ 	.word	0x000197e0


	//   ....[165]....
        /*0734*/ 	.word	0x00019890


	//   ....[166]....
        /*0738*/ 	.word	0x000199a0


	//   ....[167]....
        /*073c*/ 	.word	0x00019a80


	//   ....[168]....
        /*0740*/ 	.word	0x00019ae0


	//   ....[169]....
        /*0744*/ 	.word	0x00019bd0


	//   ....[170]....
        /*0748*/ 	.word	0x00019c30


	//   ....[171]....
        /*074c*/ 	.word	0x00019d10


	//   ....[172]....
        /*0750*/ 	.word	0x00019da0


	//   ....[173]....
        /*0754*/ 	.word	0x00019e40


	//   ....[174]....
        /*0758*/ 	.word	0x00019f60


	//   ....[175]....
        /*075c*/ 	.word	0x00019fd0


	//   ....[176]....
        /*0760*/ 	.word	0x0001a040


	//   ....[177]....
        /*0764*/ 	.word	0x0001a0b0


	//   ....[178]....
        /*0768*/ 	.word	0x0001a120


	//   ....[179]....
        /*076c*/ 	.word	0x0001a1a0


	//   ....[180]....
        /*0770*/ 	.word	0x0001a230


	//   ....[181]....
        /*0774*/ 	.word	0x0001a2c0


	//   ....[182]....
        /*0778*/ 	.word	0x0001a330


	//   ....[183]....
        /*077c*/ 	.word	0x0001a3a0


	//   ....[184]....
        /*0780*/ 	.word	0x0001a410


	//   ....[185]....
        /*0784*/ 	.word	0x0001a490


	//   ....[186]....
        /*0788*/ 	.word	0x0001a500


	//   ....[187]....
        /*078c*/ 	.word	0x0001a5a0


	//   ....[188]....
        /*0790*/ 	.word	0x0001a630


	//   ....[189]....
        /*0794*/ 	.word	0x0001a760


	//----- nvinfo : EIATTR_REG_RECONFIG
	.align		4
.L_1227:
        /*0798*/ 	.byte	0x01, 0x54
	.zero		2


	//----- nvinfo : EIATTR_SYSCALL_OFFSETS
	.align		4
        /*079c*/ 	.byte	0x04, 0x46
        /*079e*/ 	.short	(.L_1229 - .L_1228)


	//   ....[0]....
.L_1228:
        /*07a0*/ 	.word	0x00001bb0


	//   ....[1]....
        /*07a4*/ 	.word	0x000136b0


	//   ....[2]....
        /*07a8*/ 	.word	0x00013800


	//   ....[3]....
        /*07ac*/ 	.word	0x000138f0


	//   ....[4]....
        /*07b0*/ 	.word	0x00014730


	//----- nvinfo : EIATTR_MBARRIER_INSTR_OFFSETS
	.align		4
.L_1229:
        /*07b4*/ 	.byte	0x04, 0x39
        /*07b6*/ 	.short	(.L_1231 - .L_1230)


	//   ....[0]....
.L_1230:
        /*07b8*/ 	.word	0x00000180
        /*07bc*/ 	.word	0x000000ff
        /*07c0*/ 	.word	0x0002d800
        /*07c4*/ 	.short	0x0100
        /*07c6*/ 	.byte	0x08
	.zero		1


	//   ....[1]....
        /*07c8*/ 	.word	0x00000190
        /*07cc*/ 	.word	0x000000ff
        /*07d0*/ 	.word	0x0002d820
        /*07d4*/ 	.short	0x0100
        /*07d6*/ 	.byte	0x08
	.zero		1


	//   ....[2]....
        /*07d8*/ 	.word	0x00000280
        /*07dc*/ 	.word	0x000000ff
        /*07e0*/ 	.word	0x0002d830
        /*07e4*/ 	.short	0x0100
        /*07e6*/ 	.byte	0x08
	.zero		1


	//   ....[3]....
        /*07e8*/ 	.word	0x00000290
        /*07ec*/ 	.word	0x000000ff
        /*07f0*/ 	.word	0x0002d840
        /*07f4*/ 	.short	0x0100
        /*07f6*/ 	.byte	0x08
	.zero		1


	//   ....[4]....
        /*07f8*/ 	.word	0x000002a0
        /*07fc*/ 	.word	0x000000ff
        /*0800*/ 	.word	0x0002d838
        /*0804*/ 	.short	0x0100
        /*0806*/ 	.byte	0x08
	.zero		1


	//   ....[5]....
        /*0808*/ 	.word	0x000002b0
        /*080c*/ 	.word	0x000000ff
        /*0810*/ 	.word	0x0002d848
        /*0814*/ 	.short	0x0100
        /*0816*/ 	.byte	0x08
	.zero		1


	//   ....[6]....
        /*0818*/ 	.word	0x000003e0
        /*081c*/ 	.word	0x000000ff
        /*0820*/ 	.word	0x0002d850
        /*0824*/ 	.short	0x0100
        /*0826*/ 	.byte	0x08
	.zero		1


	//   ....[7]....
        /*0828*/ 	.word	0x000003f0
        /*082c*/ 	.word	0x000000ff
        /*0830*/ 	.word	0x0002d860
        /*0834*/ 	.short	0x0100
        /*0836*/ 	.byte	0x08
	.zero		1


	//   ....[8]....
        /*0838*/ 	.word	0x00000400
        /*083c*/ 	.word	0x000000ff
        /*0840*/ 	.word	0x0002d858
        /*0844*/ 	.short	0x0100
        /*0846*/ 	.byte	0x08
	.zero		1


	//   ....[9]....
        /*0848*/ 	.word	0x00000410
        /*084c*/ 	.word	0x000000ff
        /*0850*/ 	.word	0x0002d868
        /*0854*/ 	.short	0x0100
        /*0856*/ 	.byte	0x08
	.zero		1


	//   ....[10]....
        /*0858*/ 	.word	0x00000500
        /*085c*/ 	.word	0x000000ff
        /*0860*/ 	.word	0x0002d870
        /*0864*/ 	.short	0x0100
        /*0866*/ 	.byte	0x06
	.zero		1


	//   ....[11]....
        /*0868*/ 	.word	0x00000510
        /*086c*/ 	.word	0x000000ff
        /*0870*/ 	.word	0x0002d880
        /*0874*/ 	.short	0x0100
        /*0876*/ 	.byte	0x06
	.zero		1


	//   ....[12]....
        /*0878*/ 	.word	0x00000520
        /*087c*/ 	.word	0x000000ff
        /*0880*/ 	.word	0x0002d878
        /*0884*/ 	.short	0x0100
        /*0886*/ 	.byte	0x06
	.zero		1


	//   ....[13]....
        /*0888*/ 	.word	0x00000530
        /*088c*/ 	.word	0x000000ff
        /*0890*/ 	.word	0x0002d888
        /*0894*/ 	.short	0x0100
        /*0896*/ 	.byte	0x06
	.zero		1


	//   ....[14]....
        /*0898*/ 	.word	0x00000660
        /*089c*/ 	.word	0x000000ff
        /*08a0*/ 	.word	0x0002d890
        /*08a4*/ 	.short	0x0100
        /*08a6*/ 	.byte	0x08
	.zero		1


	//   ....[15]....
        /*08a8*/ 	.word	0x00000670
        /*08ac*/ 	.word	0x000000ff
        /*08b0*/ 	.word	0x0002d8a0
        /*08b4*/ 	.short	0x0100
        /*08b6*/ 	.byte	0x08
	.zero		1


	//   ....[16]....
        /*08b8*/ 	.word	0x00000680
        /*08bc*/ 	.word	0x000000ff
        /*08c0*/ 	.word	0x0002d898
        /*08c4*/ 	.short	0x0100
        /*08c6*/ 	.byte	0x08
	.zero		1


	//   ....[17]....
        /*08c8*/ 	.word	0x00000690
        /*08cc*/ 	.word	0x000000ff
        /*08d0*/ 	.word	0x0002d8a8
        /*08d4*/ 	.short	0x0100
        /*08d6*/ 	.byte	0x08
	.zero		1


	//   ....[18]....
        /*08d8*/ 	.word	0x000007d0
        /*08dc*/ 	.word	0x000000ff
        /*08e0*/ 	.word	0x0002d8b0
        /*08e4*/ 	.short	0x0100
        /*08e6*/ 	.byte	0x08
	.zero		1


	//   ....[19]....
        /*08e8*/ 	.word	0x000007e0
        /*08ec*/ 	.word	0x000000ff
        /*08f0*/ 	.word	0x0002d8c0
        /*08f4*/ 	.short	0x0100
        /*08f6*/ 	.byte	0x08
	.zero		1


	//   ....[20]....
        /*08f8*/ 	.word	0x000007f0
        /*08fc*/ 	.word	0x000000ff
        /*0900*/ 	.word	0x0002d8b8
        /*0904*/ 	.short	0x0100
        /*0906*/ 	.byte	0x08
	.zero		1


	//   ....[21]....
        /*0908*/ 	.word	0x00000800
        /*090c*/ 	.word	0x000000ff
        /*0910*/ 	.word	0x0002d8c8
        /*0914*/ 	.short	0x0100
        /*0916*/ 	.byte	0x08
	.zero		1


	//   ....[22]....
        /*0918*/ 	.word	0x00001c30
        /*091c*/ 	.word	0x000000ff
        /*0920*/ 	.word	0x0002d800
        /*0924*/ 	.short	0x010a
        /*0926*/ 	.byte	0x29
	.zero		1


	//   ....[23]....
        /*0928*/ 	.word	0x00001cb0
        /*092c*/ 	.word	0x00000006
        /*0930*/ 	.word	0x0002d830
        /*0934*/ 	.short	0x010a
        /*0936*/ 	.byte	0x3f
	.zero		1


	//   ....[24]....
        /*0938*/ 	.word	0x00001cf0
        /*093c*/ 	.word	0x00000006
        /*0940*/ 	.word	0x0002d830
        /*0944*/ 	.short	0x010a
        /*0946*/ 	.byte	0x3f
	.zero		1


	//   ....[25]....
        /*0948*/ 	.word	0x00002580
        /*094c*/ 	.word	0x000000ff
        /*0950*/ 	.word	0x00000000
        /*0954*/ 	.short	0x0101
        /*0956*/ 	.byte	0x06
	.zero		1


	//   ....[26]....
        /*0958*/ 	.word	0x00005980
        /*095c*/ 	.word	0x000000ff
        /*0960*/ 	.word	0x0002d830
        /*0964*/ 	.short	0x010a
        /*0966*/ 	.byte	0x06
	.zero		1


	//   ....[27]....
        /*0968*/ 	.word	0x000059c0
        /*096c*/ 	.word	0x000000ff
        /*0970*/ 	.word	0x0002d830
        /*0974*/ 	.short	0x010a
        /*0976*/ 	.byte	0x06
	.zero		1


	//   ....[28]....
        /*0978*/ 	.word	0x00005c90
        /*097c*/ 	.word	0x000000ff
        /*0980*/ 	.word	0x0002d850
        /*0984*/ 	.short	0x010a
        /*0986*/ 	.byte	0x06
	.zero		1


	//   ....[29]....
        /*0988*/ 	.word	0x00005cd0
        /*098c*/ 	.word	0x000000ff
        /*0990*/ 	.word	0x0002d850
        /*0994*/ 	.short	0x010a
        /*0996*/ 	.byte	0x06
	.zero		1


	//   ....[30]....
        /*0998*/ 	.word	0x000066c0
        /*099c*/ 	.word	0x000000ff
        /*09a0*/ 	.word	0x00000000
        /*09a4*/ 	.short	0x0101
        /*09a6*/ 	.byte	0x06
	.zero		1


	//   ....[31]....
        /*09a8*/ 	.word	0x00008d20
        /*09ac*/ 	.word	0x000000ff
        /*09b0*/ 	.word	0x00000000
        /*09b4*/ 	.short	0x0101
        /*09b6*/ 	.byte	0x06
	.zero		1


	//   ....[32]....
        /*09b8*/ 	.word	0x00009670
        /*09bc*/ 	.word	0x000000ff
        /*09c0*/ 	.word	0x0002d830
        /*09c4*/ 	.short	0x010a
        /*09c6*/ 	.byte	0x06
	.zero		1


	//   ....[33]....
        /*09c8*/ 	.word	0x000096b0
        /*09cc*/ 	.word	0x000000ff
        /*09d0*/ 	.word	0x0002d830
        /*09d4*/ 	.short	0x010a
        /*09d6*/ 	.byte	0x06
	.zero		1


	//   ....[34]....
        /*09d8*/ 	.word	0x00009980
        /*09dc*/ 	.word	0x000000ff
        /*09e0*/ 	.word	0x0002d850
        /*09e4*/ 	.short	0x010a
        /*09e6*/ 	.byte	0x06
	.zero		1


	//   ....[35]....
        /*09e8*/ 	.word	0x000099c0
        /*09ec*/ 	.word	0x000000ff
        /*09f0*/ 	.word	0x0002d850
        /*09f4*/ 	.short	0x010a
        /*09f6*/ 	.byte	0x06
	.zero		1


	//   ....[36]....
        /*09f8*/ 	.word	0x0000a360
        /*09fc*/ 	.word	0x000000ff
        /*0a00*/ 	.word	0x00000000
        /*0a04*/ 	.short	0x0101
        /*0a06*/ 	.byte	0x06
	.zero		1


	//   ....[37]....
        /*0a08*/ 	.word	0x0000b8c0
        /*0a0c*/ 	.word	0x000000ff
        /*0a10*/ 	.word	0x00000000
        /*0a14*/ 	.short	0x0101
        /*0a16*/ 	.byte	0x06
	.zero		1


	//   ....[38]....
        /*0a18*/ 	.word	0x0000bfd0
        /*0a1c*/ 	.word	0x000000ff
        /*0a20*/ 	.word	0x0002d830
        /*0a24*/ 	.short	0x010a
        /*0a26*/ 	.byte	0x06
	.zero		1


	//   ....[39]....
        /*0a28*/ 	.word	0x0000c010
        /*0a2c*/ 	.word	0x000000ff
        /*0a30*/ 	.word	0x0002d830
        /*0a34*/ 	.short	0x010a
        /*0a36*/ 	.byte	0x06
	.zero		1


	//   ....[40]....
        /*0a38*/ 	.word	0x0000c2e0
        /*0a3c*/ 	.word	0x000000ff
        /*0a40*/ 	.word	0x0002d850
        /*0a44*/ 	.short	0x010a
        /*0a46*/ 	.byte	0x06
	.zero		1


	//   ....[41]....
        /*0a48*/ 	.word	0x0000c320
        /*0a4c*/ 	.word	0x000000ff
        /*0a50*/ 	.word	0x0002d850
        /*0a54*/ 	.short	0x010a
        /*0a56*/ 	.byte	0x06
	.zero		1


	//   ....[42]....
        /*0a58*/ 	.word	0x0000ccd0
        /*0a5c*/ 	.word	0x000000ff
        /*0a60*/ 	.word	0x00000000
        /*0a64*/ 	.short	0x0101
        /*0a66*/ 	.byte	0x06
	.zero		1


	//   ....[43]....
        /*0a68*/ 	.word	0x0000f330
        /*0a6c*/ 	.word	0x000000ff
        /*0a70*/ 	.word	0x00000000
        /*0a74*/ 	.short	0x0101
        /*0a76*/ 	.byte	0x06
	.zero		1


	//   ....[44]....
        /*0a78*/ 	.word	0x0000f910
        /*0a7c*/ 	.word	0x000000ff
        /*0a80*/ 	.word	0x0002d850
        /*0a84*/ 	.short	0x010a
        /*0a86*/ 	.byte	0x08
	.zero		1


	//   ....[45]....
        /*0a88*/ 	.word	0x0000f950
        /*0a8c*/ 	.word	0x000000ff
        /*0a90*/ 	.word	0x0002d850
        /*0a94*/ 	.short	0x010a
        /*0a96*/ 	.byte	0x08
	.zero		1


	//   ....[46]....
        /*0a98*/ 	.word	0x0000ffe0
        /*0a9c*/ 	.word	0x000000ff
        /*0aa0*/ 	.word	0x00000000
        /*0aa4*/ 	.short	0x0101
        /*0aa6*/ 	.byte	0x08
	.zero		1


	//   ....[47]....
        /*0aa8*/ 	.word	0x00011260
        /*0aac*/ 	.word	0x000000ff
        /*0ab0*/ 	.word	0x00000000
        /*0ab4*/ 	.short	0x0101
        /*0ab6*/ 	.byte	0x04
	.zero		1


	//   ....[48]....
        /*0ab8*/ 	.word	0x00013ed0
        /*0abc*/ 	.word	0x00000002
        /*0ac0*/ 	.word	0x0002d840
        /*0ac4*/ 	.short	0x010a
        /*0ac6*/ 	.byte	0x3f
	.zero		1


	//   ....[49]....
        /*0ac8*/ 	.word	0x00014480
        /*0acc*/ 	.word	0x00000002
        /*0ad0*/ 	.word	0x0002d830
        /*0ad4*/ 	.short	0x0107
        /*0ad6*/ 	.byte	0x3f
	.zero		1


	//   ....[50]....
        /*0ad8*/ 	.word	0x00014550
        /*0adc*/ 	.word	0x00000002
        /*0ae0*/ 	.word	0x0002d830
        /*0ae4*/ 	.short	0x0101
        /*0ae6*/ 	.byte	0x3f
	.zero		1


	//   ....[51]....
        /*0ae8*/ 	.word	0x000150e0
        /*0aec*/ 	.word	0x00000016
        /*0af0*/ 	.word	0x0002d800
        /*0af4*/ 	.short	0x0107
        /*0af6*/ 	.byte	0x3f
	.zero		1


	//   ....[52]....
        /*0af8*/ 	.word	0x000151d0
        /*0afc*/ 	.word	0x00000016
        /*0b00*/ 	.word	0x0002d800
        /*0b04*/ 	.short	0x0101
        /*0b06*/ 	.byte	0x3f
	.zero		1


	//   ....[53]....
        /*0b08*/ 	.word	0x000151f0
        /*0b0c*/ 	.word	0x00000016
        /*0b10*/ 	.word	0x0002d820
        /*0b14*/ 	.short	0x010a
        /*0b16*/ 	.byte	0x3f
	.zero		1


	//   ....[54]....
        /*0b18*/ 	.word	0x00015610
        /*0b1c*/ 	.word	0x00000005
        /*0b20*/ 	.word	0x0002d840
        /*0b24*/ 	.short	0x010a
        /*0b26*/ 	.byte	0x3f
	.zero		1


	//   ....[55]....
        /*0b28*/ 	.word	0x00015aa0
        /*0b2c*/ 	.word	0x00000005
        /*0b30*/ 	.word	0x0002d830
        /*0b34*/ 	.short	0x0107
        /*0b36*/ 	.byte	0x3f
	.zero		1


	//   ....[56]....
        /*0b38*/ 	.word	0x00015b60
        /*0b3c*/ 	.word	0x00000005
        /*0b40*/ 	.word	0x0002d830
        /*0b44*/ 	.short	0x0101
        /*0b46*/ 	.byte	0x3f
	.zero		1


	//   ....[57]....
        /*0b48*/ 	.word	0x00015bc0
        /*0b4c*/ 	.word	0x00000005
        /*0b50*/ 	.word	0x0002d860
        /*0b54*/ 	.short	0x010a
        /*0b56*/ 	.byte	0x3f
	.zero		1


	//   ....[58]....
        /*0b58*/ 	.word	0x000160e0
        /*0b5c*/ 	.word	0x00000005
        /*0b60*/ 	.word	0x0002d850
        /*0b64*/ 	.short	0x0107
        /*0b66*/ 	.byte	0x3f
	.zero		1


	//   ....[59]....
        /*0b68*/ 	.word	0x000161d0
        /*0b6c*/ 	.word	0x00000005
        /*0b70*/ 	.word	0x0002d850
        /*0b74*/ 	.short	0x0101
        /*0b76*/ 	.byte	0x3f
	.zero		1


	//   ....[60]....
        /*0b78*/ 	.word	0x000163f0
        /*0b7c*/ 	.word	0x00000000
        /*0b80*/ 	.word	0x0002d860
        /*0b84*/ 	.short	0x010a
        /*0b86*/ 	.byte	0x3f
	.zero		1


	//   ....[61]....
        /*0b88*/ 	.word	0x00016870
        /*0b8c*/ 	.word	0x00000000
        /*0b90*/ 	.word	0x0002d850
        /*0b94*/ 	.short	0x0107
        /*0b96*/ 	.byte	0x3f
	.zero		1


	//   ....[62]....
        /*0b98*/ 	.word	0x00016940
        /*0b9c*/ 	.word	0x00000000
        /*0ba0*/ 	.word	0x0002d850
        /*0ba4*/ 	.short	0x0101
        /*0ba6*/ 	.byte	0x3f
	.zero		1


	//   ....[63]....
        /*0ba8*/ 	.word	0x00017660
        /*0bac*/ 	.word	0x00000005
        /*0bb0*/ 	.word	0x0002d820
        /*0bb4*/ 	.short	0x010a
        /*0bb6*/ 	.byte	0x3f
	.zero		1


	//   ....[64]....
        /*0bb8*/ 	.word	0x000177e0
        /*0bbc*/ 	.word	0x00000003
        /*0bc0*/ 	.word	0x0002d840
        /*0bc4*/ 	.short	0x010a
        /*0bc6*/ 	.byte	0x3f
	.zero		1


	//   ....[65]....
        /*0bc8*/ 	.word	0x00017880
        /*0bcc*/ 	.word	0x00000019
        /*0bd0*/ 	.word	0x0002d840
        /*0bd4*/ 	.short	0x010a
        /*0bd6*/ 	.byte	0x3f
	.zero		1


	//   ....[66]....
        /*0bd8*/ 	.word	0x000178c0
        /*0bdc*/ 	.word	0x00000003
        /*0be0*/ 	.word	0x0002d860
        /*0be4*/ 	.short	0x010a
        /*0be6*/ 	.byte	0x3f
	.zero		1


	//   ....[67]....
        /*0be8*/ 	.word	0x00017900
        /*0bec*/ 	.word	0x00000019
        /*0bf0*/ 	.word	0x0002d860
        /*0bf4*/ 	.short	0x010a
        /*0bf6*/ 	.byte	0x3f
	.zero		1


	//   ....[68]....
        /*0bf8*/ 	.word	0x00017970
        /*0bfc*/ 	.word	0x00000003
        /*0c00*/ 	.word	0x0002d800
        /*0c04*/ 	.short	0x010a
        /*0c06*/ 	.byte	0x3f
	.zero		1


	//   ....[69]....
        /*0c08*/ 	.word	0x000179c0
        /*0c0c*/ 	.word	0x00000006
        /*0c10*/ 	.word	0x0002d830
        /*0c14*/ 	.short	0x010a
        /*0c16*/ 	.byte	0x3f
	.zero		1


	//   ....[70]....
        /*0c18*/ 	.word	0x00017a20
        /*0c1c*/ 	.word	0x00000007
        /*0c20*/ 	.word	0x0002d830
        /*0c24*/ 	.short	0x010a
        /*0c26*/ 	.byte	0x3f
	.zero		1


	//   ....[71]....
        /*0c28*/ 	.word	0x00017a80
        /*0c2c*/ 	.word	0x00000007
        /*0c30*/ 	.word	0x0002d850
        /*0c34*/ 	.short	0x010a
        /*0c36*/ 	.byte	0x3f
	.zero		1


	//   ....[72]....
        /*0c38*/ 	.word	0x00017ae0
        /*0c3c*/ 	.word	0x00000007
        /*0c40*/ 	.word	0x0002d830
        /*0c44*/ 	.short	0x010a
        /*0c46*/ 	.byte	0x3f
	.zero		1


	//   ....[73]....
        /*0c48*/ 	.word	0x00017b40
        /*0c4c*/ 	.word	0x00000007
        /*0c50*/ 	.word	0x0002d850
        /*0c54*/ 	.short	0x010a
        /*0c56*/ 	.byte	0x3f
	.zero		1


	//   ....[74]....
        /*0c58*/ 	.word	0x00017ba0
        /*0c5c*/ 	.word	0x00000008
        /*0c60*/ 	.word	0x0002d830
        /*0c64*/ 	.short	0x010a
        /*0c66*/ 	.byte	0x3f
	.zero		1


	//   ....[75]....
        /*0c68*/ 	.word	0x00017c00
        /*0c6c*/ 	.word	0x00000008
        /*0c70*/ 	.word	0x0002d850
        /*0c74*/ 	.short	0x010a
        /*0c76*/ 	.byte	0x3f
	.zero		1


	//   ....[76]....
        /*0c78*/ 	.word	0x00017c60
        /*0c7c*/ 	.word	0x00000004
        /*0c80*/ 	.word	0x0002d850
        /*0c84*/ 	.short	0x010a
        /*0c86*/ 	.byte	0x3f
	.zero		1


	//   ....[77]....
        /*0c88*/ 	.word	0x00017d80
        /*0c8c*/ 	.word	0x00000002
        /*0c90*/ 	.word	0x0002d840
        /*0c94*/ 	.short	0x010a
        /*0c96*/ 	.byte	0x3f
	.zero		1


	//   ....[78]....
        /*0c98*/ 	.word	0x00018b60
        /*0c9c*/ 	.word	0x00000016
        /*0ca0*/ 	.word	0x0002d820
        /*0ca4*/ 	.short	0x010a
        /*0ca6*/ 	.byte	0x3f
	.zero		1


	//   ....[79]....
        /*0ca8*/ 	.word	0x00018bb0
        /*0cac*/ 	.word	0x00000005
        /*0cb0*/ 	.word	0x0002d840
        /*0cb4*/ 	.short	0x010a
        /*0cb6*/ 	.byte	0x3f
	.zero		1


	//   ....[80]....
        /*0cb8*/ 	.word	0x00019150
        /*0cbc*/ 	.word	0x00000005
        /*0cc0*/ 	.word	0x0002d860
        /*0cc4*/ 	.short	0x010a
        /*0cc6*/ 	.byte	0x3f
	.zero		1


	//   ....[81]....
        /*0cc8*/ 	.word	0x00019730
        /*0ccc*/ 	.word	0x00000000
        /*0cd0*/ 	.word	0x0002d860
        /*0cd4*/ 	.short	0x010a
        /*0cd6*/ 	.byte	0x3f
	.zero		1


	//   ....[82]....
        /*0cd8*/ 	.word	0x0001a680
        /*0cdc*/ 	.word	0x00000005
        /*0ce0*/ 	.word	0x0002d820
        /*0ce4*/ 	.short	0x010a
        /*0ce6*/ 	.byte	0x3f
	.zero		1


	//   ....[83]....
        /*0ce8*/ 	.word	0x0001a820
        /*0cec*/ 	.word	0x00000003
        /*0cf0*/ 	.word	0x0002d840
        /*0cf4*/ 	.short	0x010a
        /*0cf6*/ 	.byte	0x3f
	.zero		1


	//   ....[84]....
        /*0cf8*/ 	.word	0x0001a870
        /*0cfc*/ 	.word	0x00000019
        /*0d00*/ 	.word	0x0002d840
        /*0d04*/ 	.short	0x010a
        /*0d06*/ 	.byte	0x3f
	.zero		1


	//   ....[85]....
        /*0d08*/ 	.word	0x0001a8c0
        /*0d0c*/ 	.word	0x00000003
        /*0d10*/ 	.word	0x0002d860
        /*0d14*/ 	.short	0x010a
        /*0d16*/ 	.byte	0x3f
	.zero		1


	//----- nvinfo : EIATTR_NUM_MBARRIERS
	.align		4
.L_1231:
        /*0d18*/ 	.byte	0x03, 0x38
        /*0d1a*/ 	.short	0x0016


	//----- nvinfo : EIATTR_EXIT_INSTR_OFFSETS
	.align		4
        /*0d1c*/ 	.byte	0x04, 0x1c
        /*0d1e*/ 	.short	(.L_1233 - .L_1232)


	//   ....[0]....
.L_1232:
        /*0d20*/ 	.word	0x000009b0


	//   ....[1]....
        /*0d24*/ 	.word	0x00011eb0


	//   ....[2]....
        /*0d28*/ 	.word	0x00017950


	//----- nvinfo : EIATTR_MAX_THREADS
	.align		4
.L_1233:
        /*0d2c*/ 	.byte	0x04, 0x05
        /*0d2e*/ 	.short	(.L_1235 - .L_1234)
.L_1234:
        /*0d30*/ 	.word	0x00000200
        /*0d34*/ 	.word	0x00000001
        /*0d38*/ 	.word	0x00000001


	//----- nvinfo : EIATTR_CRS_STACK_SIZE
	.align		4
.L_1235:
        /*0d3c*/ 	.byte	0x04, 0x1e
        /*0d3e*/ 	.short	(.L_1237 - .L_1236)
.L_1236:
        /*0d40*/ 	.word	0x00000000


	//----- nvinfo : EIATTR_CBANK_PARAM_SIZE
	.align		4
.L_1237:
        /*0d44*/ 	.byte	0x03, 0x19
        /*0d46*/ 	.short	0x0af0


	//----- nvinfo : EIATTR_PARAM_CBANK
	.align		4
        /*0d48*/ 	.byte	0x04, 0x0a
        /*0d4a*/ 	.short	(.L_1239 - .L_1238)
	.align		4
.L_1238:
        /*0d4c*/ 	.word	index@(.nv.constant0._ZN7cutlass13device_kernelIN5flash11enable_sm90INS1_16FlashAttnFwdSm90INS1_25CollectiveMainloopFwdSm90ILi2EN4cute5tupleIJNS5_1CILi1EEES8_S8_EEENS6_IJNS7_ILi192EEENS7_ILi128EEENS7_ILi96EEEEEELi96ENS_6half_tEfNS_4arch4Sm90ELb0ELb1ELb1ELb1ELb1ELb0ELb0ELb0ELb1ELb1ELb0ELb0EEENS1_21CollectiveEpilogueFwdINS6_IJSA_SC_SB_EEES9_SE_SG_Li384ELb1ELb1ELb0ELb0EEENS1_36VarlenDynamicPersistentTileSchedulerILi192ELi128ELi384ELi128ELb0ELb1ELb1ELb1ELb0ELb1EEEEEEEEEvNT_6ParamsE)
        /*0d50*/ 	.short	0x0210
        /*0d52*/ 	.short	0x0af0


	//----- nvinfo : EIATTR_SW_WAR
	.align		4
.L_1239:
        /*0d54*/ 	.byte	0x04, 0x36
        /*0d56*/ 	.short	(.L_1241 - .L_1240)
.L_1240:
        /*0d58*/ 	.word	0x00000008
.L_1241:


//--------------------- .nv.info._ZN7cutlass13device_kernelIN5flash11enable_sm90INS1_16FlashAttnFwdSm90INS1_25CollectiveMainloopFwdSm90ILi2EN4cute5tupleIJNS5_1CILi1EEES8_S8_EEENS6_IJNS7_ILi192EEENS7_ILi128EEENS7_ILi96EEEEEELi96ENS_6half_tEfNS_4arch4Sm90ELb0ELb1ELb1ELb1ELb1ELb1ELb0ELb0ELb1ELb1ELb0ELb0EEENS1_21CollectiveEpilogueFwdINS6_IJSA_SC_SB_EEES9_SE_SG_Li384ELb1ELb1ELb0ELb0EEENS1_36VarlenDynamicPersistentTileSchedulerILi192ELi128ELi384ELi128ELb0ELb1ELb1ELb1ELb0ELb1EEEEEEEEEvNT_6ParamsE --------------------------
	.section	.nv.info._ZN7cutlass13device_kernelIN5flash11enable_sm90INS1_16FlashAttnFwdSm90INS1_25CollectiveMainloopFwdSm90ILi2EN4cute5tupleIJNS5_1CILi1EEES8_S8_EEENS6_IJNS7_ILi192EEENS7_ILi128EEENS7_ILi96EEEEEELi96ENS_6half_tEfNS_4arch4Sm90ELb0ELb1ELb1ELb1ELb1ELb1ELb0ELb0ELb1ELb1ELb0ELb0EEENS1_21CollectiveEpilogueFwdINS6_IJSA_SC_SB_EEES9_SE_SG_Li384ELb1ELb1ELb0ELb0EEENS1_36VarlenDynamicPersistentTileSchedulerILi192ELi128ELi384ELi128ELb0ELb1ELb1ELb1ELb0ELb1EEEEEEEEEvNT_6ParamsE,"",@"SHT_CUDA_INFO"
	.sectionflags	@""
	.align	4


	//----- nvinfo : EIATTR_CUDA_API_VERSION
	.align		4
        /*0000*/ 	.byte	0x04, 0x37
        /*0002*/ 	.short	(.L_1243 - .L_1242)
.L_1242:
        /*0004*/ 	.word	0x00000082


	//----- nvinfo : EIATTR_KPARAM_INFO
	.align		4
.L_1243:
        /*0008*/ 	.byte	0x04, 0x17
        /*000a*/ 	.short	(.L_1245 - .L_1244)
.L_1244:
        /*000c*/ 	.word	0x00000000
        /*0010*/ 	.short	0x0000
        /*0012*/ 	.short	0x0070
        /*0014*/ 	.byte	0x00, 0xf0, 0x01, 0x2a


	//----- nvinfo : EIATTR_SPARSE_MMA_MASK
	.align		4
.L_1245:
        /*0018*/ 	.byte	0x03, 0x50
        /*001a*/ 	.short	0x0000


	//----- nvinfo : EIATTR_MAXREG_COUNT
	.align		4
        /*001c*/ 	.byte	0x03, 0x1b
        /*001e*/ 	.short	0x0080


	//----- nvinfo : EIATTR_NUM_BARRIERS
	.align		4
        /*0020*/ 	.byte	0x02, 0x4c
        /*0022*/ 	.byte	0x10
	.zero		1


	//----- nvinfo : EIATTR_EXTERNS
	.align		4
        /*0024*/ 	.byte	0x04, 0x0f
        /*0026*/ 	.short	(.L_1247 - .L_1246)


	//   ....[0]....
	.align		4
.L_1246:
        /*0028*/ 	.word	index@(__assertfail)


	//----- nvinfo : EIATTR_ANNOTATIONS
	.align		4
.L_1247:
        /*002c*/ 	.byte	0x04, 0x55
        /*002e*/ 	.short	(.L_1249 - .L_1248)


	//   ....[0]....
.L_1248:
        /* <DEDUP_REMOVED lines=124> */


	//----- nvinfo : EIATTR_MERCURY_ISA_VERSION
	.align		4
.L_1249:
        /*07d8*/ 	.byte	0x03, 0x5f
        /*07da*/ 	.short	0x0101


	//----- nvinfo : EIATTR_UNUSED_LOAD_BYTE_OFFSET
	.align		4
        /*07dc*/ 	.byte	0x04, 0x44
        /*07de*/ 	.short	(.L_1251 - .L_1250)


	//   ....[0]....
.L_1250:
        /*07e0*/ 	.word	0x00000a90
        /*07e4*/ 	.word	0x0000fff0


	//   ....[1]....
        /*07e8*/ 	.word	0x0001b4d0
        /*07ec*/ 	.word	0x0000fff0


	//----- nvinfo : EIATTR_INT_WARP_WIDE_INSTR_OFFSETS
	.align		4
.L_1251:
        /*07f0*/ 	.byte	0x04, 0x31
        /*07f2*/ 	.short	(.L_1253 - .L_1252)


	//   ....[0]....
.L_1252:
        /*07f4*/ 	.word	0x00000130


	//   ....[1]....
        /*07f8*/ 	.word	0x00000170


	//   ....[2]....
        /*07fc*/ 	.word	0x000001e0


	//   ....[3]....
        /*0800*/ 	.word	0x00020220


	//   ....[4]....
        /*0804*/ 	.word	0x000202b0


	//   ....[5]....
        /*0808*/ 	.word	0x00022fe0


	//   ....[6]....
        /*080c*/ 	.word	0x00023070


	//----- nvinfo : EIATTR_COOP_GROUP_MASK_REGIDS
	.align		4
.L_1253:
        /*0810*/ 	.byte	0x04, 0x29
        /*0812*/ 	.short	(.L_1255 - .L_1254)


	//   ....[0]....
.L_1254:
        /*0814*/ 	.word	0xffffffff


	//   ....[1]....
        /*0818*/ 	.word	0xffffffff


	//   ....[2]....
        /*081c*/ 	.word	0xffffffff


	//   ....[3]....
        /*0820*/ 	.word	0xffffffff


	//   ....[4]....
        /*0824*/ 	.word	0xffffffff


	//   ....[5]....
        /*0828*/ 	.word	0xffffffff


	//   ....[6]....
        /*082c*/ 	.word	0xffffffff


	//   ....[7]....
        /*0830*/ 	.word	0xffffffff


	//   ....[8]....
        /*0834*/ 	.word	0xffffffff


	//   ....[9]....
        /*0838*/ 	.word	0xffffffff


	//   ....[10]....
        /*083c*/ 	.word	0xffffffff


	//   ....[11]....
        /*0840*/ 	.word	0xffffffff


	//   ....[12]....
        /*0844*/ 	.word	0xffffffff


	//   ....[13]....
        /*0848*/ 	.word	0xffffffff


	//   ....[14]....
        /*084c*/ 	.word	0xffffffff


	//   ....[15]....
        /*0850*/ 	.word	0xffffffff


	//   ....[16]....
        /*0854*/ 	.word	0xffffffff


	//   ....[17]....
        /*0858*/ 	.word	0xffffffff


	//   ....[18]....
        /*085c*/ 	.word	0xffffffff


	//   ....[19]....
        /*0860*/ 	.word	0xffffffff


	//   ....[20]....
        /*0864*/ 	.word	0xffffffff


	//   ....[21]....
        /*0868*/ 	.word	0xffffffff


	//   ....[22]....
        /*086c*/ 	.word	0xffffffff


	//   ....[23]....
        /*0870*/ 	.word	0xffffffff


	//   ....[24]....
        /*0874*/ 	.word	0xffffffff


	//   ....[25]....
        /*0878*/ 	.word	0xffffffff


	//   ....[26]....
        /*087c*/ 	.word	0xffffffff


	//   ....[27]....
        /*0880*/ 	.word	0xffffffff


	//   ....[28]....
        /*0884*/ 	.word	0xffffffff


	//   ....[29]....
        /*0888*/ 	.word	0xffffffff


	//   ....[30]....
        /*088c*/ 	.word	0xffffffff


	//   ....[31]....
        /*0890*/ 	.word	0xffffffff


	//   ....[32]....
        /*0894*/ 	.word	0xffffffff


	//   ....[33]....
        /*0898*/ 	.word	0xffffffff


	//   ....[34]....
        /*089c*/ 	.word	0xffffffff


	//   ....[35]....
        /*08a0*/ 	.word	0xffffffff


	//   ....[36]....
        /*08a4*/ 	.word	0xffffffff


	//   ....[37]....
        /*08a8*/ 	.word	0xffffffff


	//   ....[38]....
        /*08ac*/ 	.word	0xffffffff


	//   ....[39]....
        /*08b0*/ 	.word	0xffffffff


	//   ....[40]....
        /*08b4*/ 	.word	0xffffffff


	//   ....[41]....
        /*08b8*/ 	.word	0xffffffff


	//   ....[42]....
        /*08bc*/ 	.word	0xffffffff


	//   ....[43]....
        /*08c0*/ 	.word	0xffffffff


	//   ....[44]....
        /*08c4*/ 	.word	0xffffffff


	//   ....[45]....
        /*08c8*/ 	.word	0xffffffff


	//   ....[46]....
        /*08cc*/ 	.word	0xffffffff


	//   ....[47]....
        /*08d0*/ 	.word	0xffffffff


	//   ....[48]....
        /*08d4*/ 	.word	0xffffffff


	//   ....[49]....
        /*08d8*/ 	.word	0xffffffff


	//   ....[50]....
        /*08dc*/ 	.word	0xffffffff


	//   ....[51]....
        /*08e0*/ 	.word	0xffffffff


	//   ....[52]....
        /*08e4*/ 	.word	0xffffffff


	//   ....[53]....
        /*08e8*/ 	.word	0xffffffff


	//   ....[54]....
        /*08ec*/ 	.word	0xffffffff


	//   ....[55]....
        /*08f0*/ 	.word	0xffffffff


	//   ....[56]....
        /*08f4*/ 	.word	0xffffffff


	//   ....[57]....
        /*08f8*/ 	.word	0xffffffff


	//   ....[58]....
        /*08fc*/ 	.word	0xffffffff


	//   ....[59]....
        /*0900*/ 	.word	0xffffffff


	//   ....[60]....
        /*0904*/ 	.word	0xffffffff


	//   ....[61]....
        /*0908*/ 	.word	0xffffffff


	//   ....[62]....
        /*090c*/ 	.word	0xffffffff


	//   ....[63]....
        /*0910*/ 	.word	0xffffffff


	//   ....[64]....
        /*0914*/ 	.word	0xffffffff


	//   ....[65]....
        /*0918*/ 	.word	0xffffffff


	//   ....[66]....
        /*091c*/ 	.word	0xffffffff


	//   ....[67]....
        /*0920*/ 	.word	0xffffffff


	//   ....[68]....
        /*0924*/ 	.word	0xffffffff


	//   ....[69]....
        /*0928*/ 	.word	0xffffffff


	//   ....[70]....
        /*092c*/ 	.word	0xffffffff


	//   ....[71]....
        /*0930*/ 	.word	0xffffffff


	//   ....[72]....
        /*0934*/ 	.word	0xffffffff


	//   ....[73]....
        /*0938*/ 	.word	0xffffffff


	//   ....[74]....
        /*093c*/ 	.word	0xffffffff


	//   ....[75]....
        /*0940*/ 	.word	0xffffffff


	//   ....[76]....
        /*0944*/ 	.word	0xffffffff


	//   ....[77]....
        /*0948*/ 	.word	0xffffffff


	//   ....[78]....
        /*094c*/ 	.word	0xffffffff


	//   ....[79]....
        /*0950*/ 	.word	0xffffffff


	//   ....[80]....
        /*0954*/ 	.word	0xffffffff


	//   ....[81]....
        /*0958*/ 	.word	0xffffffff


	//   ....[82]....
        /*095c*/ 	.word	0xffffffff


	//   ....[83]....
        /*0960*/ 	.word	0xffffffff


	//   ....[84]....
        /*0964*/ 	.word	0xffffffff


	//   ....[85]....
        /*0968*/ 	.word	0xffffffff


	//   ....[86]....
        /*096c*/ 	.word	0xffffffff


	//   ....[87]....
        /*0970*/ 	.word	0xffffffff


	//   ....[88]....
        /*0974*/ 	.word	0xffffffff


	//   ....[89]....
        /*0978*/ 	.word	0xffffffff


	//   ....[90]....
        /*097c*/ 	.word	0xffffffff


	//   ....[91]....
        /*0980*/ 	.word	0xffffffff


	//   ....[92]....
        /*0984*/ 	.word	0xffffffff


	//   ....[93]....
        /*0988*/ 	.word	0xffffffff


	//   ....[94]....
        /*098c*/ 	.word	0xffffffff


	//   ....[95]....
        /*0990*/ 	.word	0xffffffff


	//   ....[96]....
        /*0994*/ 	.word	0xffffffff


	//   ....[97]....
        /*0998*/ 	.word	0xffffffff


	//   ....[98]....
        /*099c*/ 	.word	0xffffffff


	//   ....[99]....
        /*09a0*/ 	.word	0xffffffff


	//   ....[100]....
        /*09a4*/ 	.word	0xffffffff


	//   ....[101]....
        /*09a8*/ 	.word	0xffffffff


	//   ....[102]....
        /*09ac*/ 	.word	0xffffffff


	//   ....[103]....
        /*09b0*/ 	.word	0xffffffff


	//   ....[104]....
        /*09b4*/ 	.word	0xffffffff


	//   ....[105]....
        /*09b8*/ 	.word	0xffffffff


	//   ....[106]....
        /*09bc*/ 	.word	0xffffffff


	//   ....[107]....
        /*09c0*/ 	.word	0xffffffff


	//   ....[108]....
        /*09c4*/ 	.word	0xffffffff


	//   ....[109]....
        /*09c8*/ 	.word	0xffffffff


	//   ....[110]....
        /*09cc*/ 	.word	0xffffffff


	//   ....[111]....
        /*09d0*/ 	.word	0xffffffff


	//   ....[112]....
        /*09d4*/ 	.word	0xffffffff


	//   ....[113]....
        /*09d8*/ 	.word	0xffffffff


	//   ....[114]....
        /*09dc*/ 	.word	0xffffffff


	//   ....[115]....
        /*09e0*/ 	.word	0xffffffff


	//   ....[116]....
        /*09e4*/ 	.word	0xffffffff


	//   ....[117]....
        /*09e8*/ 	.word	0xffffffff


	//   ....[118]....
        /*09ec*/ 	.word	0xffffffff


	//   ....[119]....
        /*09f0*/ 	.word	0xffffffff


	//   ....[120]....
        /*09f4*/ 	.word	0xffffffff


	//   ....[121]....
        /*09f8*/ 	.word	0xffffffff


	//   ....[122]....
        /*09fc*/ 	.word	0xffffffff


	//   ....[123]....
        /*0a00*/ 	.word	0xffffffff


	//   ....[124]....
        /*0a04*/ 	.word	0xffffffff


	//   ....[125]....
        /*0a08*/ 	.word	0xffffffff


	//   ....[126]....
        /*0a0c*/ 	.word	0xffffffff


	//   ....[127]....
        /*0a10*/ 	.word	0xffffffff


	//   ....[128]....
        /*0a14*/ 	.word	0xffffffff


	//   ....[129]....
        /*0a18*/ 	.word	0xffffffff


	//   ....[130]....
        /*0a1c*/ 	.word	0xffffffff


	//   ....[131]....
        /*0a20*/ 	.word	0xffffffff


	//   ....[132]....
        /*0a24*/ 	.word	0xffffffff


	//   ....[133]....
        /*0a28*/ 	.word	0xffffffff


	//   ....[134]....
        /*0a2c*/ 	.word	0xffffffff


	//   ....[135]....
        /*0a30*/ 	.word	0xffffffff


	//   ....[136]....
        /*0a34*/ 	.word	0xffffffff


	//   ....[137]....
        /*0a38*/ 	.word	0xffffffff


	//   ....[138]....
        /*0a3c*/ 	.word	0xffffffff


	//   ....[139]....
        /*0a40*/ 	.word	0xffffffff


	//   ....[140]....
        /*0a44*/ 	.word	0xffffffff


	//   ....[141]....
        /*0a48*/ 	.word	0xffffffff


	//   ....[142]....
        /*0a4c*/ 	.word	0xffffffff


	//   ....[143]....
        /*0a50*/ 	.word	0xffffffff


	//   ....[144]....
        /*0a54*/ 	.word	0xffffffff


	//   ....[145]....
        /*0a58*/ 	.word	0x0500000f


	//   ....[146]....
        /*0a5c*/ 	.word	0x0500000f


	//   ....[147]....
        /*0a60*/ 	.word	0x0500000f


	//   ....[148]....
        /*0a64*/ 	.word	0x0500000f


	//   ....[149]....
        /*0a68*/ 	.word	0x0500000f


	//   ....[150]....
        /*0a6c*/ 	.word	0x0500000f


	//   ....[151]....
        /*0a70*/ 	.word	0x0500000f


	//   ....[152]....
        /*0a74*/ 	.word	0x0500000f


	//   ....[153]....
        /*0a78*/ 	.word	0x0500000f


	//   ....[154]....
        /*0a7c*/ 	.word	0x0500000f


	//   ....[155]....
        /*0a80*/ 	.word	0x0500000f


	//   ....[156]....
        /*0a84*/ 	.word	0x0500000f


	//   ....[157]....
        /*0a88*/ 	.word	0x0500000f


	//   ....[158]....
        /*0a8c*/ 	.word	0x0500000f


	//   ....[159]....
        /*0a90*/ 	.word	0x0500000f


	//   ....[160]....
        /*0a94*/ 	.word	0x0500000f


	//   ....[161]....
        /*0a98*/ 	.word	0x0500000f


	//   ....[162]....
        /*0a9c*/ 	.word	0x0500000f


	//   ....[163]....
        /*0aa0*/ 	.word	0x0500000f


	//   ....[164]....
        /*0aa4*/ 	.word	0x0500000f


	//   ....[165]....
        /*0aa8*/ 	.word	0x0500000f


	//   ....[166]....
        /*0aac*/ 	.word	0x0500000f


	//   ....[167]....
        /*0ab0*/ 	.word	0x0500000f


	//   ....[168]....
        /*0ab4*/ 	.word	0x0500000f


	//   ....[169]....
        /*0ab8*/ 	.word	0x0500000f


	//   ....[170]....
        /*0abc*/ 	.word	0x0500000f


	//   ....[171]....
        /*0ac0*/ 	.word	0x0500000f


	//   ....[172]....
        /*0ac4*/ 	.word	0x0500000f


	//   ....[173]....
        /*0ac8*/ 	.word	0x0500000f


	//   ....[174]....
        /*0acc*/ 	.word	0x0500000f


	//   ....[175]....
        /*0ad0*/ 	.word	0x0500000f


	//   ....[176]....
        /*0ad4*/ 	.word	0x0500000f


	//   ....[177]....
        /*0ad8*/ 	.word	0x0500000f


	//   ....[178]....
        /*0adc*/ 	.word	0x0500000f


	//   ....[179]....
        /*0ae0*/ 	.word	0x0500000f


	//   ....[180]....
        /*0ae4*/ 	.word	0x0500000f


	//   ....[181]....
        /*0ae8*/ 	.word	0x0500000f


	//   ....[182]....
        /*0aec*/ 	.word	0x0500000f


	//   ....[183]....
        /*0af0*/ 	.word	0x0500000f


	//   ....[184]....
        /*0af4*/ 	.word	0x0500000f


	//   ....[185]....
        /*0af8*/ 	.word	0x0500000f


	//   ....[186]....
        /*0afc*/ 	.word	0x0500000f


	//   ....[187]....
        /*0b00*/ 	.word	0x0500000f


	//   ....[188]....
        /*0b04*/ 	.word	0x0500000f


	//   ....[189]....
        /*0b08*/ 	.word	0x0500000f


	//   ....[190]....
        /*0b0c*/ 	.word	0x0500000f


	//   ....[191]....
        /*0b10*/ 	.word	0x0500000f


	//   ....[192]....
        /*0b14*/ 	.word	0x0500000f


	//   ....[193]....
        /*0b18*/ 	.word	0x0500000f


	//   ....[194]....
        /*0b1c*/ 	.word	0x0500000f


	//   ....[195]....
        /*0b20*/ 	.word	0x0500000f


	//   ....[196]....
        /*0b24*/ 	.word	0x0500000f


	//   ....[197]....
        /*0b28*/ 	.word	0x0500000f


	//   ....[198]....
        /*0b2c*/ 	.word	0x0500000f


	//   ....[199]....
        /*0b30*/ 	.word	0x0500000f


	//   ....[200]....
        /*0b34*/ 	.word	0x0500000f


	//   ....[201]....
        /*0b38*/ 	.word	0x0500000f


	//   ....[202]....
        /*0b3c*/ 	.word	0x0500000f


	//   ....[203]....
        /*0b40*/ 	.word	0x0500000f


	//   ....[204]....
        /*0b44*/ 	.word	0x0500000f


	//   ....[205]....
        /*0b48*/ 	.word	0x0500000f


	//   ....[206]....
        /*0b4c*/ 	.word	0x0500000f


	//   ....[207]....
        /*0b50*/ 	.word	0x0500000f


	//   ....[208]....
        /*0b54*/ 	.word	0x0500000f


	//   ....[209]....
        /*0b58*/ 	.word	0x0500000f


	//   ....[210]....
        /*0b5c*/ 	.word	0x0500000f


	//   ....[211]....
        /*0b60*/ 	.word	0x0500000f


	//   ....[212]....
        /*0b64*/ 	.word	0x0500000f


	//   ....[213]....
        /*0b68*/ 	.word	0x0500000f


	//   ....[214]....
        /*0b6c*/ 	.word	0x0500000f


	//   ....[215]....
        /*0b70*/ 	.word	0x0500000f


	//   ....[216]....
        /*0b74*/ 	.word	0x0500000f


	//   ....[217]....
        /*0b78*/ 	.word	0x0500000f


	//   ....[218]....
        /*0b7c*/ 	.word	0x0500000f


	//   ....[219]....
        /*0b80*/ 	.word	0x0500000f


	//   ....[220]....
        /*0b84*/ 	.word	0x0500000f


	//   ....[221]....
        /*0b88*/ 	.word	0x0500000f


	//   ....[222]....
        /*0b8c*/ 	.word	0x0500000f


	//   ....[223]....
        /*0b90*/ 	.word	0x0500000f


	//   ....[224]....
        /*0b94*/ 	.word	0x0500000f


	//   ....[225]....
        /*0b98*/ 	.word	0x0500000f


	//   ....[226]....
        /*0b9c*/ 	.word	0x0500000f


	//   ....[227]....
        /*0ba0*/ 	.word	0x0500000f


	//----- nvinfo : EIATTR_COOP_GROUP_INSTR_OFFSETS
	.align		4
.L_1255:
        /*0ba4*/ 	.byte	0x04, 0x28
        /*0ba6*/ 	.short	(.L_1257 - .L_1256)


	//   ....[0]....
.L_1256:
        /*0ba8*/ 	.word	0x00000070


	//   ....[1]....
        /*0bac*/ 	.word	0x00000140


	//   ....[2]....
        /*0bb0*/ 	.word	0x00000190


	//   ....[3]....
        /*0bb4*/ 	.word	0x000003c0


	//   ....[4]....
        /*0bb8*/ 	.word	0x00000520


	//   ....[5]....
        /*0bbc*/ 	.word	0x00000640


	//   ....[6]....
        /*0bc0*/ 	.word	0x000007a0


	//   ....[7]....
        /*0bc4*/ 	.word	0x00003490


	//   ....[8]....
        /*0bc8*/ 	.word	0x000034a0


	//   ....[9]....
        /*0bcc*/ 	.word	0x00005060


	//   ....[10]....
        /*0bd0*/ 	.word	0x00005070


	//   ....[11]....
        /*0bd4*/ 	.word	0x00006a30


	//   ....[12]....
        /*0bd8*/ 	.word	0x00006a40


	//   ....[13]....
        /*0bdc*/ 	.word	0x00006fa0


	//   ....[14]....
        /*0be0*/ 	.word	0x00006fc0


	//   ....[15]....
        /*0be4*/ 	.word	0x00007ac0


	//   ....[16]....
        /*0be8*/ 	.word	0x00008280


	//   ....[17]....
        /*0bec*/ 	.word	0x00008290


	//   ....[18]....
        /*0bf0*/ 	.word	0x000082a0


	//   ....[19]....
        /*0bf4*/ 	.word	0x000082b0


	//   ....[20]....
        /*0bf8*/ 	.word	0x0000a060


	//   ....[21]....
        /*0bfc*/ 	.word	0x0000a070


	//   ....[22]....
        /*0c00*/ 	.word	0x0000a080


	//   ....[23]....
        /*0c04*/ 	.word	0x0000a090


	//   ....[24]....
        /*0c08*/ 	.word	0x0000ca70


	//   ....[25]....
        /*0c0c*/ 	.word	0x0000cf50


	//   ....[26]....
        /*0c10*/ 	.word	0x0000e130


	//   ....[27]....
        /*0c14*/ 	.word	0x0000e240


	//   ....[28]....
        /*0c18*/ 	.word	0x0000eaa0


	//   ....[29]....
        /*0c1c*/ 	.word	0x0000eb20


	//   ....[30]....
        /*0c20*/ 	.word	0x0000f7b0


	//   ....[31]....
        /*0c24*/ 	.word	0x00010d60


	//   ....[32]....
        /*0c28*/ 	.word	0x000111f0


	//   ....[33]....
        /*0c2c*/ 	.word	0x000121e0


	//   ....[34]....
        /*0c30*/ 	.word	0x000122e0


	//   ....[35]....
        /*0c34*/ 	.word	0x000127b0


	//   ....[36]....
        /*0c38*/ 	.word	0x00012830


	//   ....[37]....
        /*0c3c*/ 	.word	0x00013950


	//   ....[38]....
        /*0c40*/ 	.word	0x00015180


	//   ....[39]....
        /*0c44*/ 	.word	0x000151e0


	//   ....[40]....
        /*0c48*/ 	.word	0x000155b0


	//   ....[41]....
        /*0c4c*/ 	.word	0x000155d0


	//   ....[42]....
        /*0c50*/ 	.word	0x00016960


	//   ....[43]....
        /*0c54*/ 	.word	0x00017c70


	//   ....[44]....
        /*0c58*/ 	.word	0x00018140


	//   ....[45]....
        /*0c5c*/ 	.word	0x00018d00


	//   ....[46]....
        /*0c60*/ 	.word	0x00018e00


	//   ....[47]....
        /*0c64*/ 	.word	0x00019800


	//   ....[48]....
        /*0c68*/ 	.word	0x000198a0


	//   ....[49]....
        /*0c6c*/ 	.word	0x0001a7b0


	//   ....[50]....
        /*0c70*/ 	.word	0x0001a9b0


	//   ....[51]....
        /*0c74*/ 	.word	0x0001a9e0


	//   ....[52]....
        /*0c78*/ 	.word	0x0001ae80


	//   ....[53]....
        /*0c7c*/ 	.word	0x0001aec0


	//   ....[54]....
        /*0c80*/ 	.word	0x0001bed0


	//   ....[55]....
        /*0c84*/ 	.word	0x0001bf10


	//   ....[56]....
        /*0c88*/ 	.word	0x0001bf40


	//   ....[57]....
        /*0c8c*/ 	.word	0x0001bf50


	//   ....[58]....
        /*0c90*/ 	.word	0x0001c4b0


	//   ....[59]....
        /*0c94*/ 	.word	0x0001c4d0


	//   ....[60]....
        /*0c98*/ 	.word	0x0001c5f0


	//   ....[61]....
        /*0c9c*/ 	.word	0x0001c610


	//   ....[62]....
        /*0ca0*/ 	.word	0x0001ce70


	//   ....[63]....
        /*0ca4*/ 	.word	0x0001ce80


	//   ....[64]....
        /*0ca8*/ 	.word	0x0001cfe0


	//   ....[65]....
        /*0cac*/ 	.word	0x0001cff0


	//   ....[66]....
        /*0cb0*/ 	.word	0x0001d190


	//   ....[67]....
        /*0cb4*/ 	.word	0x0001d360


	//   ....[68]....
        /*0cb8*/ 	.word	0x0001d390


	//   ....[69]....
        /*0cbc*/ 	.word	0x0001d3c0


	//   ....[70]....
        /*0cc0*/ 	.word	0x0001d3f0


	//   ....[71]....
        /*0cc4*/ 	.word	0x0001d420


	//   ....[72]....
        /*0cc8*/ 	.word	0x0001d450


	//   ....[73]....
        /*0ccc*/ 	.word	0x0001d5c0


	//   ....[74]....
        /*0cd0*/ 	.word	0x0001d5f0


	//   ....[75]....
        /*0cd4*/ 	.word	0x0001d620


	//   ....[76]....
        /*0cd8*/ 	.word	0x0001d650


	//   ....[77]....
        /*0cdc*/ 	.word	0x0001d680


	//   ....[78]....
        /*0ce0*/ 	.word	0x0001d6b0


	//   ....[79]....
        /*0ce4*/ 	.word	0x0001d750


	//   ....[80]....
        /*0ce8*/ 	.word	0x0001d7b0


	//   ....[81]....
        /*0cec*/ 	.word	0x0001d850


	//   ....[82]....
        /*0cf0*/ 	.word	0x0001e940


	//   ....[83]....
        /*0cf4*/ 	.word	0x00020ea0


	//   ....[84]....
        /*0cf8*/ 	.word	0x00020eb0


	//   ....[85]....
        /*0cfc*/ 	.word	0x00020f70


	//   ....[86]....
        /*0d00*/ 	.word	0x00020f80


	//   ....[87]....
        /*0d04*/ 	.word	0x00021030


	//   ....[88]....
        /*0d08*/ 	.word	0x00021040


	//   ....[89]....
        /*0d0c*/ 	.word	0x00021050


	//   ....[90]....
        /*0d10*/ 	.word	0x00021060


	//   ....[91]....
        /*0d14*/ 	.word	0x00021a70


	//   ....[92]....
        /*0d18*/ 	.word	0x00021a90


	//   ....[93]....
        /*0d1c*/ 	.word	0x00021aa0


	//   ....[94]....
        /*0d20*/ 	.word	0x00021b50


	//   ....[95]....
        /*0d24*/ 	.word	0x00021b80


	//   ....[96]....
        /*0d28*/ 	.word	0x00021ba0


	//   ....[97]....
        /*0d2c*/ 	.word	0x00021c20


	//   ....[98]....
        /*0d30*/ 	.word	0x00021c30


	//   ....[99]....
        /*0d34*/ 	.word	0x00021d00


	//   ....[100]....
        /*0d38*/ 	.word	0x00021d40


	//   ....[101]....
        /*0d3c*/ 	.word	0x00021d50


	//   ....[102]....
        /*0d40*/ 	.word	0x00021dd0


	//   ....[103]....
        /*0d44*/ 	.word	0x000225d0


	//   ....[104]....
        /*0d48*/ 	.word	0x000225e0


	//   ....[105]....
        /*0d4c*/ 	.word	0x00022600


	//   ....[106]....
        /*0d50*/ 	.word	0x00022680


	//   ....[107]....
        /*0d54*/ 	.word	0x00022690


	//   ....[108]....
        /*0d58*/ 	.word	0x000226f0


	//   ....[109]....
        /*0d5c*/ 	.word	0x00022720


	//   ....[110]....
        /*0d60*/ 	.word	0x00022760


	//   ....[111]....
        /*0d64*/ 	.word	0x00022a10


	//   ....[112]....
        /*0d68*/ 	.word	0x00022a30


	//   ....[113]....
        /*0d6c*/ 	.word	0x00022ad0


	//   ....[114]....
        /*0d70*/ 	.word	0x00022ae0


	//   ....[115]....
        /*0d74*/ 	.word	0x00022b70


	//   ....[116]....
        /*0d78*/ 	.word	0x00022b80


	//   ....[117]....
        /*0d7c*/ 	.word	0x00022b90


	//   ....[118]....
        /*0d80*/ 	.word	0x00022c20


	//   ....[119]....
        /*0d84*/ 	.word	0x00023220


	//   ....[120]....
        /*0d88*/ 	.word	0x00023230


	//   ....[121]....
        /*0d8c*/ 	.word	0x000232c0


	//   ....[122]....
        /*0d90*/ 	.word	0x00023360


	//   ....[123]....
        /*0d94*/ 	.word	0x00023380


	//   ....[124]....
        /*0d98*/ 	.word	0x00023400


	//   ....[125]....
        /*0d9c*/ 	.word	0x00023420


	//   ....[126]....
        /*0da0*/ 	.word	0x00023430


	//   ....[127]....
        /*0da4*/ 	.word	0x00023830


	//   ....[128]....
        /*0da8*/ 	.word	0x00023860


	//   ....[129]....
        /*0dac*/ 	.word	0x000238a0


	//   ....[130]....
        /*0db0*/ 	.word	0x000238d0


	//   ....[131]....
        /*0db4*/ 	.word	0x00023900


	//   ....[132]....
        /*0db8*/ 	.word	0x00023930


	//   ....[133]....
        /*0dbc*/ 	.word	0x00023960


	//   ....[134]....
        /*0dc0*/ 	.word	0x00023990


	//   ....[135]....
        /*0dc4*/ 	.word	0x00023b10


	//   ....[136]....
        /*0dc8*/ 	.word	0x00023b40


	//   ....[137]....
        /*0dcc*/ 	.word	0x00023b70


	//   ....[138]....
        /*0dd0*/ 	.word	0x00023ba0


	//   ....[139]....
        /*0dd4*/ 	.word	0x00023bd0


	//   ....[140]....
        /*0dd8*/ 	.word	0x00023c00


	//   ....[141]....
        /*0ddc*/ 	.word	0x00023cc0


	//   ....[142]....
        /*0de0*/ 	.word	0x00023ce0


	//   ....[143]....
        /*0de4*/ 	.word	0x00023d50


	//   ....[144]....
        /*0de8*/ 	.word	0x000243f0


	//   ....[145]....
        /*0dec*/ 	.word	0x00024730


	//   ....[146]....
        /*0df0*/ 	.word	0x000247c0


	//   ....[147]....
        /*0df4*/ 	.word	0x000248b0


	//   ....[148]....
        /*0df8*/ 	.word	0x00024940


	//   ....[149]....
        /*0dfc*/ 	.word	0x00024a20


	//   ....[150]....
        /*0e00*/ 	.word	0x00024ab0


	//   ....[151]....
        /*0e04*/ 	.word	0x00024bf0


	//   ....[152]....
        /*0e08*/ 	.word	0x00024c90


	//   ....[153]....
        /*0e0c*/ 	.word	0x00024d20


	//   ....[154]....
        /*0e10*/ 	.word	0x00024d70


	//   ....[155]....
        /*0e14*/ 	.word	0x00024dc0


	//   ....[156]....
        /*0e18*/ 	.word	0x00024e90


	//   ....[157]....
        /*0e1c*/ 	.word	0x00024f20


	//   ....[158]....
        /*0e20*/ 	.word	0x00024f70


	//   ....[159]....
        /*0e24*/ 	.word	0x00024fc0


	//   ....[160]....
        /*0e28*/ 	.word	0x00025320


	//   ....[161]....
        /*0e2c*/ 	.word	0x00025370


	//   ....[162]....
        /*0e30*/ 	.word	0x00025400


	//   ....[163]....
        /*0e34*/ 	.word	0x00025490


	//   ....[164]....
        /*0e38*/ 	.word	0x00025550


	//   ....[165]....
        /*0e3c*/ 	.word	0x00025830


	//   ....[166]....
        /*0e40*/ 	.word	0x00025920


	//   ....[167]....
        /*0e44*/ 	.word	0x000259b0


	//   ....[168]....
        /*0e48*/ 	.word	0x00025a10


	//   ....[169]....
        /*0e4c*/ 	.word	0x00025b30


	//   ....[170]....
        /*0e50*/ 	.word	0x00025b90


	//   ....[171]....
        /*0e54*/ 	.word	0x00025cb0


	//   ....[172]....
        /*0e58*/ 	.word	0x00025d10


	//   ....[173]....
        /*0e5c*/ 	.word	0x00025dc0


	//   ....[174]....
        /*0e60*/ 	.word	0x00025ee0


	//   ....[175]....
        /*0e64*/ 	.word	0x00025f50


	//   ....[176]....
        /*0e68*/ 	.word	0x00025fb0


	//   ....[177]....
        /*0e6c*/ 	.word	0x00026050


	//   ....[178]....
        /*0e70*/ 	.word	0x00026120


	//   ....[179]....
        /*0e74*/ 	.word	0x000261c0


	//   ....[180]....
        /*0e78*/ 	.word	0x000262a0


	//   ....[181]....
        /*0e7c*/ 	.word	0x00026330


	//   ....[182]....
        /*0e80*/ 	.word	0x00026400


	//   ....[183]....
        /*0e84*/ 	.word	0x00026490


	//   ....[184]....
        /*0e88*/ 	.word	0x00026570


	//   ....[185]....
        /*0e8c*/ 	.word	0x00026630


	//   ....[186]....
        /*0e90*/ 	.word	0x000267b0


	//   ....[187]....
        /*0e94*/ 	.word	0x00026890


	//   ....[188]....
        /*0e98*/ 	.word	0x00026910


	//   ....[189]....
        /*0e9c*/ 	.word	0x000269f0


	//   ....[190]....
        /*0ea0*/ 	.word	0x00026a50


	//   ....[191]....
        /*0ea4*/ 	.word	0x00026b20


	//   ....[192]....
        /*0ea8*/ 	.word	0x00026b80


	//   ....[193]....
        /*0eac*/ 	.word	0x00026c60


	//   ....[194]....
        /*0eb0*/ 	.word	0x00026d50


	//   ....[195]....
        /*0eb4*/ 	.word	0x00026df0


	//   ....[196]....
        /*0eb8*/ 	.word	0x00026e50


	//   ....[197]....
        /*0ebc*/ 	.word	0x00026f50


	//   ....[198]....
        /*0ec0*/ 	.word	0x00026fb0


	//   ....[199]....
        /*0ec4*/ 	.word	0x000270b0


	//   ....[200]....
        /*0ec8*/ 	.word	0x00027110


	//   ....[201]....
        /*0ecc*/ 	.word	0x000271e0


	//   ....[202]....
        /*0ed0*/ 	.word	0x00027330


	//   ....[203]....
        /*0ed4*/ 	.word	0x000273e0


	//   ....[204]....
        /*0ed8*/ 	.word	0x000274f0


	//   ....[205]....
        /*0edc*/ 	.word	0x000275d0


	//   ....[206]....
        /*0ee0*/ 	.word	0x00027630


	//   ....[207]....
        /*0ee4*/ 	.word	0x00027720


	//   ....[208]....
        /*0ee8*/ 	.word	0x00027780


	//   ....[209]....
        /*0eec*/ 	.word	0x00027860


	//   ....[210]....
        /*0ef0*/ 	.word	0x000278f0


	//   ....[211]....
        /*0ef4*/ 	.word	0x00027990


	//   ....[212]....
        /*0ef8*/ 	.word	0x00027ab0


	//   ....[213]....
        /*0efc*/ 	.word	0x00027b20


	//   ....[214]....
        /*0f00*/ 	.word	0x00027b90


	//   ....[215]....
        /*0f04*/ 	.word	0x00027c00


	//   ....[216]....
        /*0f08*/ 	.word	0x00027c70


	//   ....[217]....
        /*0f0c*/ 	.word	0x00027cf0


	//   ....[218]....
        /*0f10*/ 	.word	0x00027d80


	//   ....[219]....
        /*0f14*/ 	.word	0x00027e10


	//   ....[220]....
        /*0f18*/ 	.word	0x00027e80


	//   ....[221]....
        /*0f1c*/ 	.word	0x00027ef0


	//   ....[222]....
        /*0f20*/ 	.word	0x00027f60


	//   ....[223]....
        /*0f24*/ 	.word	0x00027fe0


	//   ....[224]....
        /*0f28*/ 	.word	0x00028050


	//   ....[225]....
        /*0f2c*/ 	.word	0x000280f0


	//   ....[226]....
        /*0f30*/ 	.word	0x00028180


	//   ....[227]....
        /*0f34*/ 	.word	0x000282b0


	//----- nvinfo : EIATTR_REG_RECONFIG
	.align		4
.L_1257:
        /*0f38*/ 	.byte	0x01, 0x54
	.zero		2


	//----- nvinfo : EIATTR_SYSCALL_OFFSETS
	.align		4
        /*0f3c*/ 	.byte	0x04, 0x46
        /*0f3e*/ 	.short	(.L_1259 - .L_1258)


	//   ....[0]....
.L_1258:
        /*0f40*/ 	.word	0x00001e70


	//   ....[1]....
        /*0f44*/ 	.word	0x00001fc0


	//   ....[2]....
        /*0f48*/ 	.word	0x00007cd0


	//   ....[3]....
        /*0f4c*/ 	.word	0x00007ff0


	//   ....[4]....
        /*0f50*/ 	.word	0x00020410


	//   ....[5]....
        /*0f54*/ 	.word	0x00020560


	//   ....[6]....
        /*0f58*/ 	.word	0x00020650


	//   ....[7]....
        /*0f5c*/ 	.word	0x000214e0


	//----- nvinfo : EIATTR_MBARRIER_INSTR_OFFSETS
	.align		4
.L_1259:
        /*0f60*/ 	.byte	0x04, 0x39
        /*0f62*/ 	.short	(.L_1261 - .L_1260)


	//   ....[0]....
.L_1260:
        /*0f64*/ 	.word	0x00000270
        /*0f68*/ 	.word	0x000000ff
        /*0f6c*/ 	.word	0x0002d800
        /*0f70*/ 	.short	0x0100
        /*0f72*/ 	.byte	0x08
	.zero		1


	//   ....[1]....
        /*0f74*/ 	.word	0x00000280
        /*0f78*/ 	.word	0x000000ff
        /*0f7c*/ 	.word	0x0002d820
        /*0f80*/ 	.short	0x0100
        /*0f82*/ 	.byte	0x08
	.zero		1


	//   ....[2]....
        /*0f84*/ 	.word	0x00000370
        /*0f88*/ 	.word	0x000000ff
        /*0f8c*/ 	.word	0x0002d830
        /*0f90*/ 	.short	0x0100
        /*0f92*/ 	.byte	0x08
	.zero		1


	//   ....[3]....
        /*0f94*/ 	.word	0x00000380
        /*0f98*/ 	.word	0x000000ff
        /*0f9c*/ 	.word	0x0002d840
        /*0fa0*/ 	.short	0x0100
        /*0fa2*/ 	.byte	0x08
	.zero		1


	//   ....[4]....
        /*0fa4*/ 	.word	0x00000390
        /*0fa8*/ 	.word	0x000000ff
        /*0fac*/ 	.word	0x0002d838
        /*0fb0*/ 	.short	0x0100
        /*0fb2*/ 	.byte	0x08
	.zero		1


	//   ....[5]....
        /*0fb4*/ 	.word	0x000003a0
        /*0fb8*/ 	.word	0x000000ff
        /*0fbc*/ 	.word	0x0002d848
        /*0fc0*/ 	.short	0x0100
        /*0fc2*/ 	.byte	0x08
	.zero		1


	//   ....[6]....
        /*0fc4*/ 	.word	0x000004d0
        /*0fc8*/ 	.word	0x000000ff
        /*0fcc*/ 	.word	0x0002d850
        /*0fd0*/ 	.short	0x0100
        /*0fd2*/ 	.byte	0x08
	.zero		1


	//   ....[7]....
        /*0fd4*/ 	.word	0x000004e0
        /*0fd8*/ 	.word	0x000000ff
        /*0fdc*/ 	.word	0x0002d860
        /*0fe0*/ 	.short	0x0100
        /*0fe2*/ 	.byte	0x08
	.zero		1


	//   ....[8]....
        /*0fe4*/ 	.word	0x000004f0
        /*0fe8*/ 	.word	0x000000ff
        /*0fec*/ 	.word	0x0002d858
        /*0ff0*/ 	.short	0x0100
        /*0ff2*/ 	.byte	0x08
	.zero		1


	//   ....[9]....
        /*0ff4*/ 	.word	0x00000500
        /*0ff8*/ 	.word	0x000000ff
        /*0ffc*/ 	.word	0x0002d868
        /*1000*/ 	.short	0x0100
        /*1002*/ 	.byte	0x08
	.zero		1


	//   ....[10]....
        /*1004*/ 	.word	0x000005f0
        /*1008*/ 	.word	0x000000ff
        /*100c*/ 	.word	0x0002d870
        /*1010*/ 	.short	0x0100
        /*1012*/ 	.byte	0x06
	.zero		1


	//   ....[11]....
        /*1014*/ 	.word	0x00000600
        /*1018*/ 	.word	0x000000ff
        /*101c*/ 	.word	0x0002d880
        /*1020*/ 	.short	0x0100
        /*1022*/ 	.byte	0x06
	.zero		1


	//   ....[12]....
        /*1024*/ 	.word	0x00000610
        /*1028*/ 	.word	0x000000ff
        /*102c*/ 	.word	0x0002d878
        /*1030*/ 	.short	0x0100
        /*1032*/ 	.byte	0x06
	.zero		1


	//   ....[13]....
        /*1034*/ 	.word	0x00000620
        /*1038*/ 	.word	0x000000ff
        /*103c*/ 	.word	0x0002d888
        /*1040*/ 	.short	0x0100
        /*1042*/ 	.byte	0x06
	.zero		1


	//   ....[14]....
        /*1044*/ 	.word	0x00000750
        /*1048*/ 	.word	0x000000ff
        /*104c*/ 	.word	0x0002d890
        /*1050*/ 	.short	0x0100
        /*1052*/ 	.byte	0x08
	.zero		1


	//   ....[15]....
        /*1054*/ 	.word	0x00000760
        /*1058*/ 	.word	0x000000ff
        /*105c*/ 	.word	0x0002d8a0
        /*1060*/ 	.short	0x0100
        /*1062*/ 	.byte	0x08
	.zero		1


	//   ....[16]....
        /*1064*/ 	.word	0x00000770
        /*1068*/ 	.word	0x000000ff
        /*106c*/ 	.word	0x0002d898
        /*1070*/ 	.short	0x0100
        /*1072*/ 	.byte	0x08
	.zero		1


	//   ....[17]....
        /*1074*/ 	.word	0x00000780
        /*1078*/ 	.word	0x000000ff
        /*107c*/ 	.word	0x0002d8a8
        /*1080*/ 	.short	0x0100
        /*1082*/ 	.byte	0x08
	.zero		1


	//   ....[18]....
        /*1084*/ 	.word	0x000008b0
        /*1088*/ 	.word	0x000000ff
        /*108c*/ 	.word	0x0002d8b0
        /*1090*/ 	.short	0x0100
        /*1092*/ 	.byte	0x08
	.zero		1


	//   ....[19]....
        /*1094*/ 	.word	0x000008c0
        /*1098*/ 	.word	0x000000ff
        /*109c*/ 	.word	0x0002d8c0
        /*10a0*/ 	.short	0x0100
        /*10a2*/ 	.byte	0x08
	.zero		1


	//   ....[20]....
        /*10a4*/ 	.word	0x000008d0
        /*10a8*/ 	.word	0x000000ff
        /*10ac*/ 	.word	0x0002d8b8
        /*10b0*/ 	.short	0x0100
        /*10b2*/ 	.byte	0x08
	.zero		1


	//   ....[21]....
        /*10b4*/ 	.word	0x000008e0
        /*10b8*/ 	.word	0x000000ff
        /*10bc*/ 	.word	0x0002d8c8
        /*10c0*/ 	.short	0x0100
        /*10c2*/ 	.byte	0x08
	.zero		1


	//   ....[22]....
        /*10c4*/ 	.word	0x00003440
        /*10c8*/ 	.word	0x00000023
        /*10cc*/ 	.word	0x0002d890
        /*10d0*/ 	.short	0x010a
        /*10d2*/ 	.byte	0x3f
	.zero		1


	//   ....[23]....
        /*10d4*/ 	.word	0x00005010
        /*10d8*/ 	.word	0x00000023
        /*10dc*/ 	.word	0x0002d890
        /*10e0*/ 	.short	0x010a
        /*10e2*/ 	.byte	0x3f
	.zero		1


	//   ....[24]....
        /*10e4*/ 	.word	0x00006840
        /*10e8*/ 	.word	0x00000023
        /*10ec*/ 	.word	0x0002d890
        /*10f0*/ 	.short	0x010a
        /*10f2*/ 	.byte	0x3f
	.zero		1


	//   ....[25]....
        /*10f4*/ 	.word	0x00006dc0
        /*10f8*/ 	.word	0x0000000b
        /*10fc*/ 	.word	0x00000000
        /*1100*/ 	.short	0x0101
        /*1102*/ 	.byte	0x3f
	.zero		1


	//   ....[26]....
        /*1104*/ 	.word	0x00006e00
        /*1108*/ 	.word	0x00000023
        /*110c*/ 	.word	0x0002d8b0
        /*1110*/ 	.short	0x010a
        /*1112*/ 	.byte	0x3f
	.zero		1


	//   ....[27]....
        /*1114*/ 	.word	0x00007340
        /*1118*/ 	.word	0x00000023
        /*111c*/ 	.word	0x00000000
        /*1120*/ 	.short	0x0101
        /*1122*/ 	.byte	0x3f
	.zero		1


	//   ....[28]....
        /*1124*/ 	.word	0x00007d70
        /*1128*/ 	.word	0x00000002
        /*112c*/ 	.word	0x0002d800
        /*1130*/ 	.short	0x010a
        /*1132*/ 	.byte	0x3f
	.zero		1


	//   ....[29]....
        /*1134*/ 	.word	0x00007dc0
        /*1138*/ 	.word	0x00000002
        /*113c*/ 	.word	0x0002d800
        /*1140*/ 	.short	0x010a
        /*1142*/ 	.byte	0x3f
	.zero		1


	//   ....[30]....
        /*1144*/ 	.word	0x00008a10
        /*1148*/ 	.word	0x00000002
        /*114c*/ 	.word	0x0002d800
        /*1150*/ 	.short	0x010a
        /*1152*/ 	.byte	0x3f
	.zero		1


	//   ....[31]....
        /*1154*/ 	.word	0x0000a5f0
        /*1158*/ 	.word	0x00000002
        /*115c*/ 	.word	0x0002d800
        /*1160*/ 	.short	0x010a
        /*1162*/ 	.byte	0x3f
	.zero		1


	//   ....[32]....
        /*1164*/ 	.word	0x0000bd90
        /*1168*/ 	.word	0x00000000
        /*116c*/ 	.word	0x0002d830
        /*1170*/ 	.short	0x010a
        /*1172*/ 	.byte	0x3f
	.zero		1


	//   ....[33]....
        /*1174*/ 	.word	0x0000be50
        /*1178*/ 	.word	0x00000000
        /*117c*/ 	.word	0x0002d830
        /*1180*/ 	.short	0x010a
        /*1182*/ 	.byte	0x3f
	.zero		1


	//   ....[34]....
        /*1184*/ 	.word	0x0000c7e0
        /*1188*/ 	.word	0x00000000
        /*118c*/ 	.word	0x00000000
        /*1190*/ 	.short	0x0101
        /*1192*/ 	.byte	0x3f
	.zero		1


	//   ....[35]....
        /*1194*/ 	.word	0x0000fc90
        /*1198*/ 	.word	0x00000009
        /*119c*/ 	.word	0x0002d830
        /*11a0*/ 	.short	0x010a
        /*11a2*/ 	.byte	0x3f
	.zero		1


	//   ....[36]....
        /*11a4*/ 	.word	0x0000fce0
        /*11a8*/ 	.word	0x00000009
        /*11ac*/ 	.word	0x0002d830
        /*11b0*/ 	.short	0x010a
        /*11b2*/ 	.byte	0x3f
	.zero		1


	//   ....[37]....
        /*11b4*/ 	.word	0x00010160
        /*11b8*/ 	.word	0x00000009
        /*11bc*/ 	.word	0x0002d850
        /*11c0*/ 	.short	0x010a
        /*11c2*/ 	.byte	0x3f
	.zero		1


	//   ....[38]....
        /*11c4*/ 	.word	0x000101a0
        /*11c8*/ 	.word	0x00000009
        /*11cc*/ 	.word	0x0002d850
        /*11d0*/ 	.short	0x010a
        /*11d2*/ 	.byte	0x3f
	.zero		1


	//   ....[39]....
        /*11d4*/ 	.word	0x000109a0
        /*11d8*/ 	.word	0x00000034
        /*11dc*/ 	.word	0x00000000
        /*11e0*/ 	.short	0x0101
        /*11e2*/ 	.byte	0x3f
	.zero		1


	//   ....[40]....
        /*11e4*/ 	.word	0x00013340
        /*11e8*/ 	.word	0x00000012
        /*11ec*/ 	.word	0x00000000
        /*11f0*/ 	.short	0x0101
        /*11f2*/ 	.byte	0x3f
	.zero		1


	//   ....[41]....
        /*11f4*/ 	.word	0x00013da0
        /*11f8*/ 	.word	0x00000005
        /*11fc*/ 	.word	0x0002d830
        /*1200*/ 	.short	0x010a
        /*1202*/ 	.byte	0x3f
	.zero		1


	//   ....[42]....
        /*1204*/ 	.word	0x00013df0
        /*1208*/ 	.word	0x00000005
        /*120c*/ 	.word	0x0002d830
        /*1210*/ 	.short	0x010a
        /*1212*/ 	.byte	0x3f
	.zero		1


	//   ....[43]....
        /*1214*/ 	.word	0x000142a0
        /*1218*/ 	.word	0x00000006
        /*121c*/ 	.word	0x0002d850
        /*1220*/ 	.short	0x010a
        /*1222*/ 	.byte	0x3f
	.zero		1


	//   ....[44]....
        /*1224*/ 	.word	0x000142e0
        /*1228*/ 	.word	0x00000006
        /*122c*/ 	.word	0x0002d850
        /*1230*/ 	.short	0x010a
        /*1232*/ 	.byte	0x3f
	.zero		1


	//   ....[45]....
        /*1234*/ 	.word	0x00014a30
        /*1238*/ 	.word	0x00000005
        /*123c*/ 	.word	0x00000000
        /*1240*/ 	.short	0x0101
        /*1242*/ 	.byte	0x3f
	.zero		1


	//   ....[46]....
        /*1244*/ 	.word	0x00016300
        /*1248*/ 	.word	0x00000009
        /*124c*/ 	.word	0x00000000
        /*1250*/ 	.short	0x0101
        /*1252*/ 	.byte	0x3f
	.zero		1


	//   ....[47]....
        /*1254*/ 	.word	0x00016ad0
        /*1258*/ 	.word	0x00000005
        /*125c*/ 	.word	0x0002d830
        /*1260*/ 	.short	0x010a
        /*1262*/ 	.byte	0x3f
	.zero		1


	//   ....[48]....
        /*1264*/ 	.word	0x00016b20
        /*1268*/ 	.word	0x00000005
        /*126c*/ 	.word	0x0002d830
        /*1270*/ 	.short	0x010a
        /*1272*/ 	.byte	0x3f
	.zero		1


	//   ....[49]....
        /*1274*/ 	.word	0x00016fd0
        /*1278*/ 	.word	0x00000006
        /*127c*/ 	.word	0x0002d850
        /*1280*/ 	.short	0x010a
        /*1282*/ 	.byte	0x3f
	.zero		1


	//   ....[50]....
        /*1284*/ 	.word	0x00017010
        /*1288*/ 	.word	0x00000006
        /*128c*/ 	.word	0x0002d850
        /*1290*/ 	.short	0x010a
        /*1292*/ 	.byte	0x3f
	.zero		1


	//   ....[51]....
        /*1294*/ 	.word	0x00017c30
        /*1298*/ 	.word	0x00000024
        /*129c*/ 	.word	0x00000000
        /*12a0*/ 	.short	0x0101
        /*12a2*/ 	.byte	0x3f
	.zero		1


	//   ....[52]....
        /*12a4*/ 	.word	0x0001a150
        /*12a8*/ 	.word	0x00000007
        /*12ac*/ 	.word	0x00000000
        /*12b0*/ 	.short	0x0101
        /*12b2*/ 	.byte	0x3f
	.zero		1


	//   ....[53]....
        /*12b4*/ 	.word	0x0001a830
        /*12b8*/ 	.word	0x0000000d
        /*12bc*/ 	.word	0x0002d850
        /*12c0*/ 	.short	0x010a
        /*12c2*/ 	.byte	0x3f
	.zero		1


	//   ....[54]....
        /*12c4*/ 	.word	0x0001a8e0
        /*12c8*/ 	.word	0x0000000d
        /*12cc*/ 	.word	0x0002d850
        /*12d0*/ 	.short	0x010a
        /*12d2*/ 	.byte	0x3f
	.zero		1


	//   ....[55]....
        /*12d4*/ 	.word	0x0001b0e0
        /*12d8*/ 	.word	0x00000005
        /*12dc*/ 	.word	0x00000000
        /*12e0*/ 	.short	0x0101
        /*12e2*/ 	.byte	0x3f
	.zero		1


	//   ....[56]....
        /*12e4*/ 	.word	0x0001c4c0
        /*12e8*/ 	.word	0x00000000
        /*12ec*/ 	.word	0x00000000
        /*12f0*/ 	.short	0x0101
        /*12f2*/ 	.byte	0x3f
	.zero		1


	//   ....[57]....
        /*12f4*/ 	.word	0x0001ea20
        /*12f8*/ 	.word	0x00000017
        /*12fc*/ 	.word	0x0002d820
        /*1300*/ 	.short	0x010a
        /*1302*/ 	.byte	0x3f
	.zero		1


	//   ....[58]....
        /*1304*/ 	.word	0x0001eae0
        /*1308*/ 	.word	0x00000009
        /*130c*/ 	.word	0x0002d8a0
        /*1310*/ 	.short	0x010a
        /*1312*/ 	.byte	0x3f
	.zero		1


	//   ....[59]....
        /*1314*/ 	.word	0x0001ef10
        /*1318*/ 	.word	0x00000009
        /*131c*/ 	.word	0x0002d8c0
        /*1320*/ 	.short	0x010a
        /*1322*/ 	.byte	0x3f
	.zero		1


	//   ....[60]....
        /*1324*/ 	.word	0x0001f470
        /*1328*/ 	.word	0x00000008
        /*132c*/ 	.word	0x0002d8a0
        /*1330*/ 	.short	0x010a
        /*1332*/ 	.byte	0x3f
	.zero		1


	//   ....[61]....
        /*1334*/ 	.word	0x0001f890
        /*1338*/ 	.word	0x00000008
        /*133c*/ 	.word	0x0002d8c0
        /*1340*/ 	.short	0x010a
        /*1342*/ 	.byte	0x3f
	.zero		1


	//   ....[62]....
        /*1344*/ 	.word	0x00020c30
        /*1348*/ 	.word	0x00000000
        /*134c*/ 	.word	0x0002d840
        /*1350*/ 	.short	0x010a
        /*1352*/ 	.byte	0x3f
	.zero		1


	//   ....[63]....
        /*1354*/ 	.word	0x000211b0
        /*1358*/ 	.word	0x00000000
        /*135c*/ 	.word	0x0002d830
        /*1360*/ 	.short	0x0107
        /*1362*/ 	.byte	0x3f
	.zero		1


	//   ....[64]....
        /*1364*/ 	.word	0x00021280
        /*1368*/ 	.word	0x00000000
        /*136c*/ 	.word	0x0002d830
        /*1370*/ 	.short	0x0101
        /*1372*/ 	.byte	0x3f
	.zero		1


	//   ....[65]....
        /*1374*/ 	.word	0x00021ea0
        /*1378*/ 	.word	0x00000017
        /*137c*/ 	.word	0x0002d800
        /*1380*/ 	.short	0x0107
        /*1382*/ 	.byte	0x3f
	.zero		1


	//   ....[66]....
        /*1384*/ 	.word	0x00021f90
        /*1388*/ 	.word	0x00000017
        /*138c*/ 	.word	0x0002d800
        /*1390*/ 	.short	0x0101
        /*1392*/ 	.byte	0x3f
	.zero		1


	//   ....[67]....
        /*1394*/ 	.word	0x00021fb0
        /*1398*/ 	.word	0x00000017
        /*139c*/ 	.word	0x0002d820
        /*13a0*/ 	.short	0x010a
        /*13a2*/ 	.byte	0x3f
	.zero		1


	//   ....[68]....
        /*13a4*/ 	.word	0x000223d0
        /*13a8*/ 	.word	0x00000005
        /*13ac*/ 	.word	0x0002d840
        /*13b0*/ 	.short	0x010a
        /*13b2*/ 	.byte	0x3f
	.zero		1


	//   ....[69]....
        /*13b4*/ 	.word	0x00022810
        /*13b8*/ 	.word	0x00000005
        /*13bc*/ 	.word	0x0002d830
        /*13c0*/ 	.short	0x0107
        /*13c2*/ 	.byte	0x3f
	.zero		1


	//   ....[70]....
        /*13c4*/ 	.word	0x000228d0
        /*13c8*/ 	.word	0x00000005
        /*13cc*/ 	.word	0x0002d830
        /*13d0*/ 	.short	0x0101
        /*13d2*/ 	.byte	0x3f
	.zero		1


	//   ....[71]....
        /*13d4*/ 	.word	0x00022930
        /*13d8*/ 	.word	0x00000005
        /*13dc*/ 	.word	0x0002d860
        /*13e0*/ 	.short	0x010a
        /*13e2*/ 	.byte	0x3f
	.zero		1


	//   ....[72]....
        /*13e4*/ 	.word	0x00022e10
        /*13e8*/ 	.word	0x00000005
        /*13ec*/ 	.word	0x0002d850
        /*13f0*/ 	.short	0x0107
        /*13f2*/ 	.byte	0x3f
	.zero		1


	//   ....[73]....
        /*13f4*/ 	.word	0x00022f00
        /*13f8*/ 	.word	0x00000005
        /*13fc*/ 	.word	0x0002d850
        /*1400*/ 	.short	0x0101
        /*1402*/ 	.byte	0x3f
	.zero		1


	//   ....[74]....
        /*1404*/ 	.word	0x00023130
        /*1408*/ 	.word	0x00000000
        /*140c*/ 	.word	0x0002d860
        /*1410*/ 	.short	0x010a
        /*1412*/ 	.byte	0x3f
	.zero		1


	//   ....[75]....
        /*1414*/ 	.word	0x00023560
        /*1418*/ 	.word	0x00000000
        /*141c*/ 	.word	0x0002d850
        /*1420*/ 	.short	0x0107
        /*1422*/ 	.byte	0x3f
	.zero		1


	//   ....[76]....
        /*1424*/ 	.word	0x00023640
        /*1428*/ 	.word	0x00000000
        /*142c*/ 	.word	0x0002d850
        /*1430*/ 	.short	0x0101
        /*1432*/ 	.byte	0x3f
	.zero		1


	//   ....[77]....
        /*1434*/ 	.word	0x00024370
        /*1438*/ 	.word	0x00000005
        /*143c*/ 	.word	0x0002d820
        /*1440*/ 	.short	0x010a
        /*1442*/ 	.byte	0x3f
	.zero		1


	//   ....[78]....
        /*1444*/ 	.word	0x00024510
        /*1448*/ 	.word	0x00000003
        /*144c*/ 	.word	0x0002d840
        /*1450*/ 	.short	0x010a
        /*1452*/ 	.byte	0x3f
	.zero		1


	//   ....[79]....
        /*1454*/ 	.word	0x000245a0
        /*1458*/ 	.word	0x00000019
        /*145c*/ 	.word	0x0002d840
        /*1460*/ 	.short	0x010a
        /*1462*/ 	.byte	0x3f
	.zero		1


	//   ....[80]....
        /*1464*/ 	.word	0x000245e0
        /*1468*/ 	.word	0x00000003
        /*146c*/ 	.word	0x0002d860
        /*1470*/ 	.short	0x010a
        /*1472*/ 	.byte	0x3f
	.zero		1


	//   ....[81]....
        /*1474*/ 	.word	0x00024620
        /*1478*/ 	.word	0x00000019
        /*147c*/ 	.word	0x0002d860
        /*1480*/ 	.short	0x010a
        /*1482*/ 	.byte	0x3f
	.zero		1


	//   ....[82]....
        /*1484*/ 	.word	0x00024680
        /*1488*/ 	.word	0x00000023
        /*148c*/ 	.word	0x0002d890
        /*1490*/ 	.short	0x010a
        /*1492*/ 	.byte	0x3f
	.zero		1


	//   ....[83]....
        /*1494*/ 	.word	0x00024800
        /*1498*/ 	.word	0x00000023
        /*149c*/ 	.word	0x0002d890
        /*14a0*/ 	.short	0x010a
        /*14a2*/ 	.byte	0x3f
	.zero		1


	//   ....[84]....
        /*14a4*/ 	.word	0x00024980
        /*14a8*/ 	.word	0x00000023
        /*14ac*/ 	.word	0x0002d890
        /*14b0*/ 	.short	0x010a
        /*14b2*/ 	.byte	0x3f
	.zero		1


	//   ....[85]....
        /*14b4*/ 	.word	0x00024af0
        /*14b8*/ 	.word	0x00000023
        /*14bc*/ 	.word	0x0002d8b0
        /*14c0*/ 	.short	0x010a
        /*14c2*/ 	.byte	0x3f
	.zero		1


	//   ....[86]....
        /*14c4*/ 	.word	0x00024df0
        /*14c8*/ 	.word	0x00000002
        /*14cc*/ 	.word	0x0002d800
        /*14d0*/ 	.short	0x010a
        /*14d2*/ 	.byte	0x3f
	.zero		1


	//   ....[87]....
        /*14d4*/ 	.word	0x00025000
        /*14d8*/ 	.word	0x00000002
        /*14dc*/ 	.word	0x0002d800
        /*14e0*/ 	.short	0x010a
        /*14e2*/ 	.byte	0x3f
	.zero		1


	//   ....[88]....
        /*14e4*/ 	.word	0x00025050
        /*14e8*/ 	.word	0x00000000
        /*14ec*/ 	.word	0x0002d830
        /*14f0*/ 	.short	0x010a
        /*14f2*/ 	.byte	0x3f
	.zero		1


	//   ....[89]....
        /*14f4*/ 	.word	0x000250a0
        /*14f8*/ 	.word	0x00000009
        /*14fc*/ 	.word	0x0002d830
        /*1500*/ 	.short	0x010a
        /*1502*/ 	.byte	0x3f
	.zero		1


	//   ....[90]....
        /*1504*/ 	.word	0x000250f0
        /*1508*/ 	.word	0x00000009
        /*150c*/ 	.word	0x0002d850
        /*1510*/ 	.short	0x010a
        /*1512*/ 	.byte	0x3f
	.zero		1


	//   ....[91]....
        /*1514*/ 	.word	0x00025140
        /*1518*/ 	.word	0x00000005
        /*151c*/ 	.word	0x0002d830
        /*1520*/ 	.short	0x010a
        /*1522*/ 	.byte	0x3f
	.zero		1


	//   ....[92]....
        /*1524*/ 	.word	0x00025190
        /*1528*/ 	.word	0x00000006
        /*152c*/ 	.word	0x0002d850
        /*1530*/ 	.short	0x010a
        /*1532*/ 	.byte	0x3f
	.zero		1


	//   ....[93]....
        /*1534*/ 	.word	0x000251e0
        /*1538*/ 	.word	0x00000005
        /*153c*/ 	.word	0x0002d830
        /*1540*/ 	.short	0x010a
        /*1542*/ 	.byte	0x3f
	.zero		1


	//   ....[94]....
        /*1544*/ 	.word	0x00025230
        /*1548*/ 	.word	0x00000006
        /*154c*/ 	.word	0x0002d850
        /*1550*/ 	.short	0x010a
        /*1552*/ 	.byte	0x3f
	.zero		1


	//   ....[95]....
        /*1554*/ 	.word	0x00025280
        /*1558*/ 	.word	0x0000000d
        /*155c*/ 	.word	0x0002d850
        /*1560*/ 	.short	0x010a
        /*1562*/ 	.byte	0x3f
	.zero		1


	//   ....[96]....
        /*1564*/ 	.word	0x00025610
        /*1568*/ 	.word	0x00000017
        /*156c*/ 	.word	0x0002d820
        /*1570*/ 	.short	0x010a
        /*1572*/ 	.byte	0x3f
	.zero		1


	//   ....[97]....
        /*1574*/ 	.word	0x00025660
        /*1578*/ 	.word	0x00000009
        /*157c*/ 	.word	0x0002d8a0
        /*1580*/ 	.short	0x010a
        /*1582*/ 	.byte	0x3f
	.zero		1


	//   ....[98]....
        /*1584*/ 	.word	0x000256b0
        /*1588*/ 	.word	0x00000009
        /*158c*/ 	.word	0x0002d8c0
        /*1590*/ 	.short	0x010a
        /*1592*/ 	.byte	0x3f
	.zero		1


	//   ....[99]....
        /*1594*/ 	.word	0x00025700
        /*1598*/ 	.word	0x00000008
        /*159c*/ 	.word	0x0002d8a0
        /*15a0*/ 	.short	0x010a
        /*15a2*/ 	.byte	0x3f
	.zero		1


	//   ....[100]....
        /*15a4*/ 	.word	0x00025750
        /*15a8*/ 	.word	0x00000008
        /*15ac*/ 	.word	0x0002d8c0
        /*15b0*/ 	.short	0x010a
        /*15b2*/ 	.byte	0x3f
	.zero		1


	//   ....[101]....
        /*15b4*/ 	.word	0x00025870
        /*15b8*/ 	.word	0x00000000
        /*15bc*/ 	.word	0x0002d840
        /*15c0*/ 	.short	0x010a
        /*15c2*/ 	.byte	0x3f
	.zero		1


	//   ....[102]....
        /*15c4*/ 	.word	0x000266b0
        /*15c8*/ 	.word	0x00000017
        /*15cc*/ 	.word	0x0002d820
        /*15d0*/ 	.short	0x010a
        /*15d2*/ 	.byte	0x3f
	.zero		1


	//   ....[103]....
        /*15d4*/ 	.word	0x00026700
        /*15d8*/ 	.word	0x00000005
        /*15dc*/ 	.word	0x0002d840
        /*15e0*/ 	.short	0x010a
        /*15e2*/ 	.byte	0x3f
	.zero		1


	//   ....[104]....
        /*15e4*/ 	.word	0x00026ca0
        /*15e8*/ 	.word	0x00000005
        /*15ec*/ 	.word	0x0002d860
        /*15f0*/ 	.short	0x010a
        /*15f2*/ 	.byte	0x3f
	.zero		1


	//   ....[105]....
        /*15f4*/ 	.word	0x00027280
        /*15f8*/ 	.word	0x00000000
        /*15fc*/ 	.word	0x0002d860
        /*1600*/ 	.short	0x010a
        /*1602*/ 	.byte	0x3f
	.zero		1


	//   ....[106]....
        /*1604*/ 	.word	0x000281d0
        /*1608*/ 	.word	0x00000005
        /*160c*/ 	.word	0x0002d820
        /*1610*/ 	.short	0x010a
        /*1612*/ 	.byte	0x3f
	.zero		1


	//   ....[107]....
        /*1614*/ 	.word	0x00028370
        /*1618*/ 	.word	0x00000003
        /*161c*/ 	.word	0x0002d840
        /*1620*/ 	.short	0x010a
        /*1622*/ 	.byte	0x3f
	.zero		1


	//   ....[108]....
        /*1624*/ 	.word	0x000283c0
        /*1628*/ 	.word	0x00000019
        /*162c*/ 	.word	0x0002d840
        /*1630*/ 	.short	0x010a
        /*1632*/ 	.byte	0x3f
	.zero		1


	//   ....[109]....
        /*1634*/ 	.word	0x00028410
        /*1638*/ 	.word	0x00000003
        /*163c*/ 	.word	0x0002d860
        /*1640*/ 	.short	0x010a
        /*1642*/ 	.byte	0x3f
	.zero		1


	//----- nvinfo : EIATTR_NUM_MBARRIERS
	.align		4
.L_1261:
        /*1644*/ 	.byte	0x03, 0x38
        /*1646*/ 	.short	0x0016


	//----- nvinfo : EIATTR_EXIT_INSTR_OFFSETS
	.align		4
        /*1648*/ 	.byte	0x04, 0x1c
        /*164a*/ 	.short	(.L_1263 - .L_1262)


	//   ....[0]....
.L_1262:
        /*164c*/ 	.word	0x00024670


	//----- nvinfo : EIATTR_MAX_THREADS
	.align		4
.L_1263:
        /*1650*/ 	.byte	0x04, 0x05
        /*1652*/ 	.short	(.L_1265 - .L_1264)
.L_1264:
        /*1654*/ 	.word	0x00000200
        /*1658*/ 	.word	0x00000001
        /*165c*/ 	.word	0x00000001


	//----- nvinfo : EIATTR_CRS_STACK_SIZE
	.align		4
.L_1265:
        /*1660*/ 	.byte	0x04, 0x1e
        /*1662*/ 	.short	(.L_1267 - .L_1266)
.L_1266:
        /*1664*/ 	.word	0x00000000


	//----- nvinfo : EIATTR_CBANK_PARAM_SIZE
	.align		4
.L_1267:
        /*1668*/ 	.byte	0x03, 0x19
        /*166a*/ 	.short	0x0af0


	//----- nvinfo : EIATTR_PARAM_CBANK
	.align		4
        /*166c*/ 	.byte	0x04, 0x0a
        /*166e*/ 	.short	(.L_1269 - .L_1268)
	.align		4
.L_1268:
        /*1670*/ 	.word	index@(.nv.constant0._ZN7cutlass13device_kernelIN5flash11enable_sm90INS1_16FlashAttnFwdSm90INS1_25CollectiveMainloopFwdSm90ILi2EN4cute5tupleIJNS5_1CILi1EEES8_S8_EEENS6_IJNS7_ILi192EEENS7_ILi128EEENS7_ILi96EEEEEELi96ENS_6half_tEfNS_4arch4Sm90ELb0ELb1ELb1ELb1ELb1ELb1ELb0ELb0ELb1ELb1ELb0ELb0EEENS1_21CollectiveEpilogueFwdINS6_IJSA_SC_SB_EEES9_SE_SG_Li384ELb1ELb1ELb0ELb0EEENS1_36VarlenDynamicPersistentTileSchedulerILi192ELi128ELi384ELi128ELb0ELb1ELb1ELb1ELb0ELb1EEEEEEEEEvNT_6ParamsE)
        /*1674*/ 	.short	0x0210
        /*1676*/ 	.short	0x0af0


	//----- nvinfo : EIATTR_SW_WAR
	.align		4
.L_1269:
        /*1678*/ 	.byte	0x04, 0x36
        /*167a*/ 	.short	(.L_1271 - .L_1270)
.L_1270:
        /*167c*/ 	.word	0x00000008
.L_1271:


//--------------------- .nv.info._ZN7cutlass13device_kernelIN5flash11enable_sm90INS1_16FlashAttnFwdSm90INS1_25CollectiveMainloopFwdSm90ILi2EN4cute5tupleIJNS5_1CILi1EEES8_S8_EEENS6_IJNS7_ILi192EEENS7_ILi128EEENS7_ILi96EEEEEELi96ENS_6half_tEfNS_4arch4Sm90ELb1ELb0ELb1ELb0ELb1ELb0ELb0ELb0ELb1ELb1ELb0ELb0EEENS1_21CollectiveEpilogueFwdINS6_IJSA_SC_SB_EEES9_SE_SG_Li384ELb0ELb1ELb0ELb0EEENS1_30DynamicPersistentTileSchedulerILi384ELi128ELb0ELb1ELb1EEEEEEEEEvNT_6ParamsE --------------------------
	.section	.nv.info._ZN7cutlass13device_kernelIN5flash11enable_sm90INS1_16FlashAttnFwdSm90INS1_25CollectiveMainloopFwdSm90ILi2EN4cute5tupleIJNS5_1CILi1EEES8_S8_EEENS6_IJNS7_ILi192EEENS7_ILi128EEENS7_ILi96EEEEEELi96ENS_6half_tEfNS_4arch4Sm90ELb1ELb0ELb1ELb0ELb1ELb0ELb0ELb0ELb1ELb1ELb0ELb0EEENS1_21CollectiveEpilogueFwdINS6_IJSA_SC_SB_EEES9_SE_SG_Li384ELb0ELb1ELb0ELb0EEENS1_30DynamicPersistentTileSchedulerILi384ELi128ELb0ELb1ELb1EEEEEEEEEvNT_6ParamsE,"",@"SHT_CUDA_INFO"
	.sectionflags	@""
	.align	4


	//----- nvinfo : EIATTR_CUDA_API_VERSION
	.align		4
        /*0000*/ 	.byte	0x04, 0x37
        /*0002*/ 	.short	(.L_1273 - .L_1272)
.L_1272:
        /*0004*/ 	.word	0x00000082


	//----- nvinfo : EIATTR_KPARAM_INFO
	.align		4
.L_1273:
        /*0008*/ 	.byte	0x04, 0x17
        /*000a*/ 	.short	(.L_1275 - .L_1274)
.L_1274:
        /*000c*/ 	.word	0x00000000
        /*0010*/ 	.short	0x0000
        /*0012*/ 	.short	0x0070
        /*0014*/ 	.byte	0x00, 0xf0, 0x01, 0x2a


	//----- nvinfo : EIATTR_SPARSE_MMA_MASK
	.align		4
.L_1275:
        /*0018*/ 	.byte	0x03, 0x50
        /*001a*/ 	.short	0x0000


	//----- nvinfo : EIATTR_MAXREG_COUNT
	.align		4
        /*001c*/ 	.byte	0x03, 0x1b
        /*001e*/ 	.short	0x0080


	//----- nvinfo : EIATTR_NUM_BARRIERS
	.align		4
        /*0020*/ 	.byte	0x02, 0x4c
        /*0022*/ 	.byte	0x10
	.zero		1


	//----- nvinfo : EIATTR_EXTERNS
	.align		4
        /*0024*/ 	.byte	0x04, 0x0f
        /*0026*/ 	.short	(.L_1277 - .L_1276)


	//   ....[0]....
	.align		4
.L_1276:
        /*0028*/ 	.word	index@(__assertfail)


	//----- nvinfo : EIATTR_ANNOTATIONS
	.align		4
.L_1277:
        /*002c*/ 	.byte	0x04, 0x55
        /*002e*/ 	.short	(.L_1279 - .L_1278)


	//   ....[0]....
.L_1278:
        /* <DEDUP_REMOVED lines=12> */


	//----- nvinfo : EIATTR_MERCURY_ISA_VERSION
	.align		4
.L_1279:
        /*00d8*/ 	.byte	0x03, 0x5f
        /*00da*/ 	.short	0x0101


	//----- nvinfo : EIATTR_INT_WARP_WIDE_INSTR_OFFSETS
	.align		4
        /*00dc*/ 	.byte	0x04, 0x31
        /*00de*/ 	.short	(.L_1281 - .L_1280)


	//   ....[0]....
.L_1280:
        /*00e0*/ 	.word	0x000000c0


	//   ....[1]....
        /*00e4*/ 	.word	0x000000d0


	//   ....[2]....
        /*00e8*/ 	.word	0x00000170


	//   ....[3]....
        /*00ec*/ 	.word	0x0000cab0


	//   ....[4]....
        /*00f0*/ 	.word	0x0000cb40


	//   ....[5]....
        /*00f4*/ 	.word	0x0000f6f0


	//   ....[6]....
        /*00f8*/ 	.word	0x0000f780


	//----- nvinfo : EIATTR_COOP_GROUP_MASK_REGIDS
	.align		4
.L_1281:
        /*00fc*/ 	.byte	0x04, 0x29
        /*00fe*/ 	.short	(.L_1283 - .L_1282)


	//   ....[0]....
.L_1282:
        /*0100*/ 	.word	0xffffffff


	//   ....[1]....
        /*0104*/ 	.word	0xffffffff


	//   ....[2]....
        /*0108*/ 	.word	0xffffffff


	//   ....[3]....
        /*010c*/ 	.word	0xffffffff


	//   ....[4]....
        /*0110*/ 	.word	0xffffffff


	//   ....[5]....
        /*0114*/ 	.word	0xffffffff


	//   ....[6]....
        /*0118*/ 	.word	0xffffffff


	//   ....[7]....
        /*011c*/ 	.word	0xffffffff


	//   ....[8]....
        /*0120*/ 	.word	0xffffffff


	//   ....[9]....
        /*0124*/ 	.word	0xffffffff


	//   ....[10]....
        /*0128*/ 	.word	0xffffffff


	//   ....[11]....
        /*012c*/ 	.word	0xffffffff


	//   ....[12]....
        /*0130*/ 	.word	0xffffffff


	//   ....[13]....
        /*0134*/ 	.word	0xffffffff


	//   ....[14]....
        /*0138*/ 	.word	0xffffffff


	//   ....[15]....
        /*013c*/ 	.word	0xffffffff


	//   ....[16]....
        /*0140*/ 	.word	0xffffffff


	//   ....[17]....
        /*0144*/ 	.word	0xffffffff


	//   ....[18]....
        /*0148*/ 	.word	0xffffffff


	//   ....[19]....
        /*014c*/ 	.word	0xffffffff


	//   ....[20]....
        /*0150*/ 	.word	0xffffffff


	//   ....[21]....
        /*0154*/ 	.word	0xffffffff


	//   ....[22]....
        /*0158*/ 	.word	0xffffffff


	//   ....[23]....
        /*015c*/ 	.word	0xffffffff


	//   ....[24]....
        /*0160*/ 	.word	0xffffffff


	//   ....[25]....
        /*0164*/ 	.word	0xffffffff


	//   ....[26]....
        /*0168*/ 	.word	0xffffffff


	//   ....[27]....
        /*016c*/ 	.word	0xffffffff


	//   ....[28]....
        /*0170*/ 	.word	0xffffffff


	//   ....[29]....
        /*0174*/ 	.word	0xffffffff


	//   ....[30]....
        /*0178*/ 	.word	0xffffffff


	//   ....[31]....
        /*017c*/ 	.word	0xffffffff


	//   ....[32]....
        /*0180*/ 	.word	0xffffffff


	//   ....[33]....
        /*0184*/ 	.word	0xffffffff


	//   ....[34]....
        /*0188*/ 	.word	0xffffffff


	//   ....[35]....
        /*018c*/ 	.word	0xffffffff


	//   ....[36]....
        /*0190*/ 	.word	0xffffffff


	//   ....[37]....
        /*0194*/ 	.word	0xffffffff


	//   ....[38]....
        /*0198*/ 	.word	0xffffffff


	//   ....[39]....
        /*019c*/ 	.word	0xffffffff


	//   ....[40]....
        /*01a0*/ 	.word	0xffffffff


	//   ....[41]....
        /*01a4*/ 	.word	0xffffffff


	//   ....[42]....
        /*01a8*/ 	.word	0xffffffff


	//   ....[43]....
        /*01ac*/ 	.word	0xffffffff


	//   ....[44]....
        /*01b0*/ 	.word	0xffffffff


	//   ....[45]....
        /*01b4*/ 	.word	0xffffffff


	//   ....[46]....
        /*01b8*/ 	.word	0xffffffff


	//   ....[47]....
        /*01bc*/ 	.word	0xffffffff


	//   ....[48]....
        /*01c0*/ 	.word	0xffffffff


	//   ....[49]....
        /*01c4*/ 	.word	0xffffffff


	//   ....[50]....
        /*01c8*/ 	.word	0xffffffff


	//   ....[51]....
        /*01cc*/ 	.word	0xffffffff


	//   ....[52]....
        /*01d0*/ 	.word	0xffffffff


	//   ....[53]....
        /*01d4*/ 	.word	0xffffffff


	//   ....[54]....
        /*01d8*/ 	.word	0xffffffff


	//   ....[55]....
        /*01dc*/ 	.word	0xffffffff


	//   ....[56]....
        /*01e0*/ 	.word	0xffffffff


	//   ....[57]....
        /*01e4*/ 	.word	0xffffffff


	//   ....[58]....
        /*01e8*/ 	.word	0xffffffff


	//   ....[59]....
        /*01ec*/ 	.word	0xffffffff


	//   ....[60]....
        /*01f0*/ 	.word	0xffffffff


	//   ....[61]....
        /*01f4*/ 	.word	0xffffffff


	//   ....[62]....
        /*01f8*/ 	.word	0xffffffff


	//   ....[63]....
        /*01fc*/ 	.word	0xffffffff


	//   ....[64]....
        /*0200*/ 	.word	0xffffffff


	//   ....[65]....
        /*0204*/ 	.word	0xffffffff


	//   ....[66]....
        /*0208*/ 	.word	0xffffffff


	//   ....[67]....
        /*020c*/ 	.word	0xffffffff


	//   ....[68]....
        /*0210*/ 	.word	0xffffffff


	//   ....[69]....
        /*0214*/ 	.word	0xffffffff


	//   ....[70]....
        /*0218*/ 	.word	0xffffffff


	//   ....[71]....
        /*021c*/ 	.word	0xffffffff


	//   ....[72]....
        /*0220*/ 	.word	0xffffffff


	//   ....[73]....
        /*0224*/ 	.word	0xffffffff


	//   ....[74]....
        /*0228*/ 	.word	0xffffffff


	//   ....[75]....
        /*022c*/ 	.word	0xffffffff


	//   ....[76]....
        /*0230*/ 	.word	0xffffffff


	//   ....[77]....
        /*0234*/ 	.word	0xffffffff


	//   ....[78]....
        /*0238*/ 	.word	0xffffffff


	//   ....[79]....
        /*023c*/ 	.word	0xffffffff


	//   ....[80]....
        /*0240*/ 	.word	0xffffffff


	//   ....[81]....
        /*0244*/ 	.word	0xffffffff


	//   ....[82]....
        /*0248*/ 	.word	0xffffffff


	//   ....[83]....
        /*024c*/ 	.word	0xffffffff


	//   ....[84]....
        /*0250*/ 	.word	0xffffffff


	//   ....[85]....
        /*0254*/ 	.word	0xffffffff


	//   ....[86]....
        /*0258*/ 	.word	0xffffffff


	//   ....[87]....
        /*025c*/ 	.word	0xffffffff


	//   ....[88]....
        /*0260*/ 	.word	0xffffffff


	//   ....[89]....
        /*0264*/ 	.word	0x0500000f


	//   ....[90]....
        /*0268*/ 	.word	0x0500000f


	//   ....[91]....
        /*026c*/ 	.word	0x0500000f


	//   ....[92]....
        /*0270*/ 	.word	0x0500000f


	//   ....[93]....
        /*0274*/ 	.word	0x0500000f


	//   ....[94]....
        /*0278*/ 	.word	0x0500000f


	//   ....[95]....
        /*027c*/ 	.word	0x0500000f


	//   ....[96]....
        /*0280*/ 	.word	0x0500000f


	//   ....[97]....
        /*0284*/ 	.word	0x0500000f


	//   ....[98]....
        /*0288*/ 	.word	0x0500000f


	//   ....[99]....
        /*028c*/ 	.word	0x0500000f


	//   ....[100]....
        /*0290*/ 	.word	0x0500000f


	//   ....[101]....
        /*0294*/ 	.word	0x0500000f


	//   ....[102]....
        /*0298*/ 	.word	0x0500000f


	//   ....[103]....
        /*029c*/ 	.word	0x0500000f


	//   ....[104]....
        /*02a0*/ 	.word	0x0500000f


	//   ....[105]....
        /*02a4*/ 	.word	0x0500000f


	//   ....[106]....
        /*02a8*/ 	.word	0x0500000f


	//   ....[107]....
        /*02ac*/ 	.word	0x0500000f


	//   ....[108]....
        /*02b0*/ 	.word	0x0500000f


	//   ....[109]....
        /*02b4*/ 	.word	0x0500000f


	//   ....[110]....
        /*02b8*/ 	.word	0x0500000f


	//   ....[111]....
        /*02bc*/ 	.word	0x0500000f


	//   ....[112]....
        /*02c0*/ 	.word	0x0500000f


	//   ....[113]....
        /*02c4*/ 	.word	0x0500000f


	//   ....[114]....
        /*02c8*/ 	.word	0x0500000f


	//   ....[115]....
        /*02cc*/ 	.word	0x0500000f


	//   ....[116]....
        /*02d0*/ 	.word	0x0500000f


	//   ....[117]....
        /*02d4*/ 	.word	0x0500000f


	//   ....[118]....
        /*02d8*/ 	.word	0x0500000f


	//   ....[119]....
        /*02dc*/ 	.word	0x0500000f


	//   ....[120]....
        /*02e0*/ 	.word	0x0500000f


	//   ....[121]....
        /*02e4*/ 	.word	0x0500000f


	//   ....[122]....
        /*02e8*/ 	.word	0x0500000f


	//   ....[123]....
        /*02ec*/ 	.word	0x0500000f


	//   ....[124]....
        /*02f0*/ 	.word	0x0500000f


	//   ....[125]....
        /*02f4*/ 	.word	0x0500000f


	//   ....[126]....
        /*02f8*/ 	.word	0x0500000f


	//   ....[127]....
        /*02fc*/ 	.word	0x0500000f


	//   ....[128]....
        /*0300*/ 	.word	0x0500000f


	//   ....[129]....
        /*0304*/ 	.word	0x0500000f


	//   ....[130]....
        /*0308*/ 	.word	0x0500000f


	//   ....[131]....
        /*030c*/ 	.word	0x0500000f


	//   ....[132]....
        /*0310*/ 	.word	0x0500000f


	//   ....[133]....
        /*0314*/ 	.word	0x0500000f


	//   ....[134]....
        /*0318*/ 	.word	0x0500000f


	//   ....[135]....
        /*031c*/ 	.word	0x0500000f


	//----- nvinfo : EIATTR_COOP_GROUP_INSTR_OFFSETS
	.align		4
.L_1283:
        /*0320*/ 	.byte	0x04, 0x28
        /*0322*/ 	.short	(.L_1285 - .L_1284)


	//   ....[0]....
.L_1284:
        /*0324*/ 	.word	0x00000080


	//   ....[1]....
        /*0328*/ 	.word	0x00000090


	//   ....[2]....
        /*032c*/ 	.word	0x000002d0


	//   ....[3]....
        /*0330*/ 	.word	0x00000430


	//   ....[4]....
        /*0334*/ 	.word	0x00000550


	//   ....[5]....
        /*0338*/ 	.word	0x000006b0


	//   ....[6]....
        /*033c*/ 	.word	0x000014e0


	//   ....[7]....
        /*0340*/ 	.word	0x00001d10


	//   ....[8]....
        /*0344*/ 	.word	0x000027d0


	//   ....[9]....
        /*0348*/ 	.word	0x00002bb0


	//   ....[10]....
        /*034c*/ 	.word	0x00002c10


	//   ....[11]....
        /*0350*/ 	.word	0x00003610


	//   ....[12]....
        /*0354*/ 	.word	0x000036a0


	//   ....[13]....
        /*0358*/ 	.word	0x000042f0


	//   ....[14]....
        /*035c*/ 	.word	0x00004e00


	//   ....[15]....
        /*0360*/ 	.word	0x000050b0


	//   ....[16]....
        /*0364*/ 	.word	0x000059c0


	//   ....[17]....
        /*0368*/ 	.word	0x00005a90


	//   ....[18]....
        /*036c*/ 	.word	0x000064b0


	//   ....[19]....
        /*0370*/ 	.word	0x00006520


	//   ....[20]....
        /*0374*/ 	.word	0x000075b0


	//   ....[21]....
        /*0378*/ 	.word	0x00008b30


	//   ....[22]....
        /*037c*/ 	.word	0x00008b50


	//   ....[23]....
        /*0380*/ 	.word	0x00008b80


	//   ....[24]....
        /*0384*/ 	.word	0x00008b90


	//   ....[25]....
        /*0388*/ 	.word	0x00009ef0


	//   ....[26]....
        /*038c*/ 	.word	0x0000a000


	//   ....[27]....
        /*0390*/ 	.word	0x0000a060


	//   ....[28]....
        /*0394*/ 	.word	0x0000a140


	//   ....[29]....
        /*0398*/ 	.word	0x0000a170


	//   ....[30]....
        /*039c*/ 	.word	0x0000b090


	//   ....[31]....
        /*03a0*/ 	.word	0x0000b0c0


	//   ....[32]....
        /*03a4*/ 	.word	0x0000b0f0


	//   ....[33]....
        /*03a8*/ 	.word	0x0000b120


	//   ....[34]....
        /*03ac*/ 	.word	0x0000b640


	//   ....[35]....
        /*03b0*/ 	.word	0x0000b660


	//   ....[36]....
        /*03b4*/ 	.word	0x0000b770


	//   ....[37]....
        /*03b8*/ 	.word	0x0000b790


	//   ....[38]....
        /*03bc*/ 	.word	0x0000be30


	//   ....[39]....
        /*03c0*/ 	.word	0x0000be40


	//   ....[40]....
        /*03c4*/ 	.word	0x0000bf40


	//   ....[41]....
        /*03c8*/ 	.word	0x0000bf60


	//   ....[42]....
        /*03cc*/ 	.word	0x0000c120


	//   ....[43]....
        /*03d0*/ 	.word	0x0000d6e0


	//   ....[44]....
        /*03d4*/ 	.word	0x0000d700


	//   ....[45]....
        /*03d8*/ 	.word	0x0000d710


	//   ....[46]....
        /*03dc*/ 	.word	0x0000d7b0


	//   ....[47]....
        /*03e0*/ 	.word	0x0000d7d0


	//   ....[48]....
        /*03e4*/ 	.word	0x0000d870


	//   ....[49]....
        /*03e8*/ 	.word	0x0000d890


	//   ....[50]....
        /*03ec*/ 	.word	0x0000d8a0


	//   ....[51]....
        /*03f0*/ 	.word	0x0000e150


	//   ....[52]....
        /*03f4*/ 	.word	0x0000e170


	//   ....[53]....
        /*03f8*/ 	.word	0x0000e190


	//   ....[54]....
        /*03fc*/ 	.word	0x0000e260


	//   ....[55]....
        /*0400*/ 	.word	0x0000e270


	//   ....[56]....
        /*0404*/ 	.word	0x0000e310


	//   ....[57]....
        /*0408*/ 	.word	0x0000e320


	//   ....[58]....
        /*040c*/ 	.word	0x0000e330


	//   ....[59]....
        /*0410*/ 	.word	0x0000e340


	//   ....[60]....
        /*0414*/ 	.word	0x0000e400


	//   ....[61]....
        /*0418*/ 	.word	0x0000e430


	//   ....[62]....
        /*041c*/ 	.word	0x0000e480


	//   ....[63]....
        /*0420*/ 	.word	0x0000ecc0


	//   ....[64]....
        /*0424*/ 	.word	0x0000ecd0


	//   ....[65]....
        /*0428*/ 	.word	0x0000ecf0


	//   ....[66]....
        /*042c*/ 	.word	0x0000ed70


	//   ....[67]....
        /*0430*/ 	.word	0x0000ed80


	//   ....[68]....
        /*0434*/ 	.word	0x0000ede0


	//   ....[69]....
        /*0438*/ 	.word	0x0000ee10


	//   ....[70]....
        /*043c*/ 	.word	0x0000ee50


	//   ....[71]....
        /*0440*/ 	.word	0x0000f150


	//   ....[72]....
        /*0444*/ 	.word	0x0000f170


	//   ....[73]....
        /*0448*/ 	.word	0x0000f210


	//   ....[74]....
        /*044c*/ 	.word	0x0000f220


	//   ....[75]....
        /*0450*/ 	.word	0x0000f2b0


	//   ....[76]....
        /*0454*/ 	.word	0x0000f2c0


	//   ....[77]....
        /*0458*/ 	.word	0x0000f2d0


	//   ....[78]....
        /*045c*/ 	.word	0x0000f360


	//   ....[79]....
        /*0460*/ 	.word	0x0000f980


	//   ....[80]....
        /*0464*/ 	.word	0x0000f990


	//   ....[81]....
        /*0468*/ 	.word	0x0000f9e0


	//   ....[82]....
        /*046c*/ 	.word	0x0000fa20


	//   ....[83]....
        /*0470*/ 	.word	0x0000fa80


	//   ....[84]....
        /*0474*/ 	.word	0x0000faa0


	//   ....[85]....
        /*0478*/ 	.word	0x0000fb20


	//   ....[86]....
        /*047c*/ 	.word	0x0000fb40


	//   ....[87]....
        /*0480*/ 	.word	0x0000fea0


	//   ....[88]....
        /*0484*/ 	.word	0x00010090


	//   ....[89]....
        /*0488*/ 	.word	0x00010620


	//   ....[90]....
        /*048c*/ 	.word	0x00010700


	//   ....[91]....
        /*0490*/ 	.word	0x000107a0


	//   ....[92]....
        /*0494*/ 	.word	0x00010800


	//   ....[93]....
        /*0498*/ 	.word	0x00010910


	//   ....[94]....
        /*049c*/ 	.word	0x00010980


	//   ....[95]....
        /*04a0*/ 	.word	0x00010a90


	//   ....[96]....
        /*04a4*/ 	.word	0x00010b00


	//   ....[97]....
        /*04a8*/ 	.word	0x00010c00


	//   ....[98]....
        /*04ac*/ 	.word	0x00010c90


	//   ....[99]....
        /*04b0*/ 	.word	0x00010d00


	//   ....[100]....
        /*04b4*/ 	.word	0x00010d60


	//   ....[101]....
        /*04b8*/ 	.word	0x00010e80


	//   ....[102]....
        /*04bc*/ 	.word	0x00010ee0


	//   ....[103]....
        /*04c0*/ 	.word	0x00011000


	//   ....[104]....
        /*04c4*/ 	.word	0x00011060


	//   ....[105]....
        /*04c8*/ 	.word	0x00011100


	//   ....[106]....
        /*04cc*/ 	.word	0x000111d0


	//   ....[107]....
        /*04d0*/ 	.word	0x000112f0


	//   ....[108]....
        /*04d4*/ 	.word	0x00011350


	//   ....[109]....
        /*04d8*/ 	.word	0x00011440


	//   ....[110]....
        /*04dc*/ 	.word	0x00011570


	//   ....[111]....
        /*04e0*/ 	.word	0x00011620


	//   ....[112]....
        /*04e4*/ 	.word	0x00011690


	//   ....[113]....
        /*04e8*/ 	.word	0x00011780


	//   ....[114]....
        /*04ec*/ 	.word	0x000117e0


	//   ....[115]....
        /*04f0*/ 	.word	0x000118b0


	//   ....[116]....
        /*04f4*/ 	.word	0x00011910


	//   ....[117]....
        /*04f8*/ 	.word	0x000119e0


	//   ....[118]....
        /*04fc*/ 	.word	0x00011ad0


	//   ....[119]....
        /*0500*/ 	.word	0x00011b70


	//   ....[120]....
        /*0504*/ 	.word	0x00011bd0


	//   ....[121]....
        /*0508*/ 	.word	0x00011cd0


	//   ....[122]....
        /*050c*/ 	.word	0x00011d30


	//   ....[123]....
        /*0510*/ 	.word	0x00011e30


	//   ....[124]....
        /*0514*/ 	.word	0x00011e90


	//   ....[125]....
        /*0518*/ 	.word	0x00011f60


	//   ....[126]....
        /*051c*/ 	.word	0x000120b0


	//   ....[127]....
        /*0520*/ 	.word	0x00012150


	//   ....[128]....
        /*0524*/ 	.word	0x000121e0


	//   ....[129]....
        /*0528*/ 	.word	0x000122e0


	//   ....[130]....
        /*052c*/ 	.word	0x00012340


	//   ....[131]....
        /*0530*/ 	.word	0x00012430


	//   ....[132]....
        /*0534*/ 	.word	0x00012490


	//   ....[133]....
        /*0538*/ 	.word	0x00012550


	//   ....[134]....
        /*053c*/ 	.word	0x00012640


	//   ....[135]....
        /*0540*/ 	.word	0x00012760


	//----- nvinfo : EIATTR_REG_RECONFIG
	.align		4
.L_1285:
        /*0544*/ 	.byte	0x01, 0x54
	.zero		2


	//----- nvinfo : EIATTR_SYSCALL_OFFSETS
	.align		4
        /*0548*/ 	.byte	0x04, 0x46
        /*054a*/ 	.short	(.L_1287 - .L_1286)


	//   ....[0]....
.L_1286:
        /*054c*/ 	.word	0x000016d0


	//   ....[1]....
        /*0550*/ 	.word	0x0000ccb0


	//   ....[2]....
        /*0554*/ 	.word	0x0000ce00


	//   ....[3]....
        /*0558*/ 	.word	0x0000cef0


	//   ....[4]....
        /*055c*/ 	.word	0x0000dc00


	//----- nvinfo : EIATTR_MBARRIER_INSTR_OFFSETS
	.align		4
.L_1287:
        /*0560*/ 	.byte	0x04, 0x39
        /*0562*/ 	.short	(.L_1289 - .L_1288)


	//   ....[0]....
.L_1288:
        /*0564*/ 	.word	0x00000180
        /*0568*/ 	.word	0x000000ff
        /*056c*/ 	.word	0x0002d800
        /*0570*/ 	.short	0x0100
        /*0572*/ 	.byte	0x08
	.zero		1


	//   ....[1]....
        /*0574*/ 	.word	0x00000190
        /*0578*/ 	.word	0x000000ff
        /*057c*/ 	.word	0x0002d820
        /*0580*/ 	.short	0x0100
        /*0582*/ 	.byte	0x08
	.zero		1


	//   ....[2]....
        /*0584*/ 	.word	0x00000280
        /*0588*/ 	.word	0x000000ff
        /*058c*/ 	.word	0x0002d830
        /*0590*/ 	.short	0x0100
        /*0592*/ 	.byte	0x08
	.zero		1


	//   ....[3]....
        /*0594*/ 	.word	0x00000290
        /*0598*/ 	.word	0x000000ff
        /*059c*/ 	.word	0x0002d840
        /*05a0*/ 	.short	0x0100
        /*05a2*/ 	.byte	0x08
	.zero		1


	//   ....[4]....
        /*05a4*/ 	.word	0x000002a0
        /*05a8*/ 	.word	0x000000ff
        /*05ac*/ 	.word	0x0002d838
        /*05b0*/ 	.short	0x0100
        /*05b2*/ 	.byte	0x08
	.zero		1


	//   ....[5]....
        /*05b4*/ 	.word	0x000002b0
        /*05b8*/ 	.word	0x000000ff
        /*05bc*/ 	.word	0x0002d848
        /*05c0*/ 	.short	0x0100
        /*05c2*/ 	.byte	0x08
	.zero		1


	//   ....[6]....
        /*05c4*/ 	.word	0x000003e0
        /*05c8*/ 	.word	0x000000ff
        /*05cc*/ 	.word	0x0002d850
        /*05d0*/ 	.short	0x0100
        /*05d2*/ 	.byte	0x08
	.zero		1


	//   ....[7]....
        /*05d4*/ 	.word	0x000003f0
        /*05d8*/ 	.word	0x000000ff
        /*05dc*/ 	.word	0x0002d860
        /*05e0*/ 	.short	0x0100
        /*05e2*/ 	.byte	0x08
	.zero		1


	//   ....[8]....
        /*05e4*/ 	.word	0x00000400
        /*05e8*/ 	.word	0x000000ff
        /*05ec*/ 	.word	0x0002d858
        /*05f0*/ 	.short	0x0100
        /*05f2*/ 	.byte	0x08
	.zero		1


	//   ....[9]....
        /*05f4*/ 	.word	0x00000410
        /*05f8*/ 	.word	0x000000ff
        /*05fc*/ 	.word	0x0002d868
        /*0600*/ 	.short	0x0100
        /*0602*/ 	.byte	0x08
	.zero		1


	//   ....[10]....
        /*0604*/ 	.word	0x00000500
        /*0608*/ 	.word	0x000000ff
        /*060c*/ 	.word	0x0002d870
        /*0610*/ 	.short	0x0100
        /*0612*/ 	.byte	0x06
	.zero		1


	//   ....[11]....
        /*0614*/ 	.word	0x00000510
        /*0618*/ 	.word	0x000000ff
        /*061c*/ 	.word	0x0002d880
        /*0620*/ 	.short	0x0100
        /*0622*/ 	.byte	0x06
	.zero		1


	//   ....[12]....
        /*0624*/ 	.word	0x00000520
        /*0628*/ 	.word	0x000000ff
        /*062c*/ 	.word	0x0002d878
        /*0630*/ 	.short	0x0100
        /*0632*/ 	.byte	0x06
	.zero		1


	//   ....[13]....
        /*0634*/ 	.word	0x00000530
        /*0638*/ 	.word	0x000000ff
        /*063c*/ 	.word	0x0002d888
        /*0640*/ 	.short	0x0100
        /*0642*/ 	.byte	0x06
	.zero		1


	//   ....[14]....
        /*0644*/ 	.word	0x00000660
        /*0648*/ 	.word	0x000000ff
        /*064c*/ 	.word	0x0002d890
        /*0650*/ 	.short	0x0100
        /*0652*/ 	.byte	0x08
	.zero		1


	//   ....[15]....
        /*0654*/ 	.word	0x00000670
        /*0658*/ 	.word	0x000000ff
        /*065c*/ 	.word	0x0002d8a0
        /*0660*/ 	.short	0x0100
        /*0662*/ 	.byte	0x08
	.zero		1


	//   ....[16]....
        /*0664*/ 	.word	0x00000680
        /*0668*/ 	.word	0x000000ff
        /*066c*/ 	.word	0x0002d898
        /*0670*/ 	.short	0x0100
        /*0672*/ 	.byte	0x08
	.zero		1


	//   ....[17]....
        /*0674*/ 	.word	0x00000690
        /*0678*/ 	.word	0x000000ff
        /*067c*/ 	.word	0x0002d8a8
        /*0680*/ 	.short	0x0100
        /*0682*/ 	.byte	0x08
	.zero		1


	//   ....[18]....
        /*0684*/ 	.word	0x000007d0
        /*0688*/ 	.word	0x000000ff
        /*068c*/ 	.word	0x0002d8b0
        /*0690*/ 	.short	0x0100
        /*0692*/ 	.byte	0x08
	.zero		1


	//   ....[19]....
        /*0694*/ 	.word	0x000007e0
        /*0698*/ 	.word	0x000000ff
        /*069c*/ 	.word	0x0002d8c0
        /*06a0*/ 	.short	0x0100
        /*06a2*/ 	.byte	0x08
	.zero		1


	//   ....[20]....
        /*06a4*/ 	.word	0x000007f0
        /*06a8*/ 	.word	0x000000ff
        /*06ac*/ 	.word	0x0002d8b8
        /*06b0*/ 	.short	0x0100
        /*06b2*/ 	.byte	0x08
	.zero		1


	//   ....[21]....
        /*06b4*/ 	.word	0x00000800
        /*06b8*/ 	.word	0x000000ff
        /*06bc*/ 	.word	0x0002d8c8
        /*06c0*/ 	.short	0x0100
        /*06c2*/ 	.byte	0x08
	.zero		1


	//   ....[22]....
        /*06c4*/ 	.word	0x00001750
        /*06c8*/ 	.word	0x000000ff
        /*06cc*/ 	.word	0x0002d800
        /*06d0*/ 	.short	0x010a
        /*06d2*/ 	.byte	0x28
	.zero		1


	//   ....[23]....
        /*06d4*/ 	.word	0x000017d0
        /*06d8*/ 	.word	0x00000000
        /*06dc*/ 	.word	0x0002d830
        /*06e0*/ 	.short	0x010a
        /*06e2*/ 	.byte	0x3f
	.zero		1


	//   ....[24]....
        /*06e4*/ 	.word	0x00001810
        /*06e8*/ 	.word	0x00000000
        /*06ec*/ 	.word	0x0002d830
        /*06f0*/ 	.short	0x010a
        /*06f2*/ 	.byte	0x3f
	.zero		1


	//   ....[25]....
        /*06f4*/ 	.word	0x000024c0
        /*06f8*/ 	.word	0x000000ff
        /*06fc*/ 	.word	0x00000000
        /*0700*/ 	.short	0x0101
        /*0702*/ 	.byte	0x06
	.zero		1


	//   ....[26]....
        /*0704*/ 	.word	0x00004460
        /*0708*/ 	.word	0x000000ff
        /*070c*/ 	.word	0x0002d830
        /*0710*/ 	.short	0x010a
        /*0712*/ 	.byte	0x06
	.zero		1


	//   ....[27]....
        /*0714*/ 	.word	0x000044a0
        /*0718*/ 	.word	0x000000ff
        /*071c*/ 	.word	0x0002d830
        /*0720*/ 	.short	0x010a
        /*0722*/ 	.byte	0x06
	.zero		1


	//   ....[28]....
        /*0724*/ 	.word	0x00004770
        /*0728*/ 	.word	0x000000ff
        /*072c*/ 	.word	0x0002d850
        /*0730*/ 	.short	0x010a
        /*0732*/ 	.byte	0x06
	.zero		1


	//   ....[29]....
        /*0734*/ 	.word	0x000047b0
        /*0738*/ 	.word	0x000000ff
        /*073c*/ 	.word	0x0002d850
        /*0740*/ 	.short	0x010a
        /*0742*/ 	.byte	0x06
	.zero		1


	//   ....[30]....
        /*0744*/ 	.word	0x00005290
        /*0748*/ 	.word	0x000000ff
        /*074c*/ 	.word	0x00000000
        /*0750*/ 	.short	0x0101
        /*0752*/ 	.byte	0x06
	.zero		1


	//   ....[31]....
        /*0754*/ 	.word	0x00007030
        /*0758*/ 	.word	0x000000ff
        /*075c*/ 	.word	0x00000000
        /*0760*/ 	.short	0x0101
        /*0762*/ 	.byte	0x06
	.zero		1


	//   ....[32]....
        /*0764*/ 	.word	0x00007730
        /*0768*/ 	.word	0x000000ff
        /*076c*/ 	.word	0x0002d830
        /*0770*/ 	.short	0x010a
        /*0772*/ 	.byte	0x06
	.zero		1


	//   ....[33]....
        /*0774*/ 	.word	0x00007770
        /*0778*/ 	.word	0x000000ff
        /*077c*/ 	.word	0x0002d830
        /*0780*/ 	.short	0x010a
        /*0782*/ 	.byte	0x06
	.zero		1


	//   ....[34]....
        /*0784*/ 	.word	0x00007a40
        /*0788*/ 	.word	0x000000ff
        /*078c*/ 	.word	0x0002d850
        /*0790*/ 	.short	0x010a
        /*0792*/ 	.byte	0x06
	.zero		1


	//   ....[35]....
        /*0794*/ 	.word	0x00007a80
        /*0798*/ 	.word	0x000000ff
        /*079c*/ 	.word	0x0002d850
        /*07a0*/ 	.short	0x010a
        /*07a2*/ 	.byte	0x06
	.zero		1


	//   ....[36]....
        /*07a4*/ 	.word	0x000083a0
        /*07a8*/ 	.word	0x000000ff
        /*07ac*/ 	.word	0x00000000
        /*07b0*/ 	.short	0x0101
        /*07b2*/ 	.byte	0x06
	.zero		1


	//   ....[37]....
        /*07b4*/ 	.word	0x00009980
        /*07b8*/ 	.word	0x000000ff
        /*07bc*/ 	.word	0x00000000
        /*07c0*/ 	.short	0x0101
        /*07c2*/ 	.byte	0x06
	.zero		1


	//   ....[38]....
        /*07c4*/ 	.word	0x00009f70
        /*07c8*/ 	.word	0x000000ff
        /*07cc*/ 	.word	0x0002d850
        /*07d0*/ 	.short	0x010a
        /*07d2*/ 	.byte	0x08
	.zero		1


	//   ....[39]....
        /*07d4*/ 	.word	0x00009fb0
        /*07d8*/ 	.word	0x000000ff
        /*07dc*/ 	.word	0x0002d850
        /*07e0*/ 	.short	0x010a
        /*07e2*/ 	.byte	0x08
	.zero		1


	//   ....[40]....
        /*07e4*/ 	.word	0x0000a640
        /*07e8*/ 	.word	0x000000ff
        /*07ec*/ 	.word	0x00000000
        /*07f0*/ 	.short	0x0101
        /*07f2*/ 	.byte	0x08
	.zero		1


	//   ....[41]....
        /*07f4*/ 	.word	0x0000b670
        /*07f8*/ 	.word	0x000000ff
        /*07fc*/ 	.word	0x00000000
        /*0800*/ 	.short	0x0101
        /*0802*/ 	.byte	0x05
	.zero		1


	//   ....[42]....
        /*0804*/ 	.word	0x0000d460
        /*0808*/ 	.word	0x00000006
        /*080c*/ 	.word	0x0002d840
        /*0810*/ 	.short	0x010a
        /*0812*/ 	.byte	0x3f
	.zero		1


	//   ....[43]....
        /*0814*/ 	.word	0x0000d9e0
        /*0818*/ 	.word	0x00000006
        /*081c*/ 	.word	0x0002d830
        /*0820*/ 	.short	0x0107
        /*0822*/ 	.byte	0x3f
	.zero		1


	//   ....[44]....
        /*0824*/ 	.word	0x0000dab0
        /*0828*/ 	.word	0x00000006
        /*082c*/ 	.word	0x0002d830
        /*0830*/ 	.short	0x0101
        /*0832*/ 	.byte	0x3f
	.zero		1


	//   ....[45]....
        /*0834*/ 	.word	0x0000e5d0
        /*0838*/ 	.word	0x00000011
        /*083c*/ 	.word	0x0002d800
        /*0840*/ 	.short	0x0107
        /*0842*/ 	.byte	0x3f
	.zero		1


	//   ....[46]....
        /*0844*/ 	.word	0x0000e6c0
        /*0848*/ 	.word	0x00000011
        /*084c*/ 	.word	0x0002d800
        /*0850*/ 	.short	0x0101
        /*0852*/ 	.byte	0x3f
	.zero		1


	//   ....[47]....
        /*0854*/ 	.word	0x0000e6e0
        /*0858*/ 	.word	0x00000011
        /*085c*/ 	.word	0x0002d820
        /*0860*/ 	.short	0x010a
        /*0862*/ 	.byte	0x3f
	.zero		1


	//   ....[48]....
        /*0864*/ 	.word	0x0000ea80
        /*0868*/ 	.word	0x00000006
        /*086c*/ 	.word	0x0002d840
        /*0870*/ 	.short	0x010a
        /*0872*/ 	.byte	0x3f
	.zero		1


	//   ....[49]....
        /*0874*/ 	.word	0x0000eef0
        /*0878*/ 	.word	0x00000006
        /*087c*/ 	.word	0x0002d830
        /*0880*/ 	.short	0x0107
        /*0882*/ 	.byte	0x3f
	.zero		1


	//   ....[50]....
        /*0884*/ 	.word	0x0000efb0
        /*0888*/ 	.word	0x00000006
        /*088c*/ 	.word	0x0002d830
        /*0890*/ 	.short	0x0101
        /*0892*/ 	.byte	0x3f
	.zero		1


	//   ....[51]....
        /*0894*/ 	.word	0x0000f010
        /*0898*/ 	.word	0x00000006
        /*089c*/ 	.word	0x0002d860
        /*08a0*/ 	.short	0x010a
        /*08a2*/ 	.byte	0x3f
	.zero		1


	//   ....[52]....
        /*08a4*/ 	.word	0x0000f450
        /*08a8*/ 	.word	0x00000006
        /*08ac*/ 	.word	0x0002d850
        /*08b0*/ 	.short	0x0107
        /*08b2*/ 	.byte	0x3f
	.zero		1


	//   ....[53]....
        /*08b4*/ 	.word	0x0000f620
        /*08b8*/ 	.word	0x00000006
        /*08bc*/ 	.word	0x0002d850
        /*08c0*/ 	.short	0x0101
        /*08c2*/ 	.byte	0x3f
	.zero		1


	//   ....[54]....
        /*08c4*/ 	.word	0x0000f830
        /*08c8*/ 	.word	0x00000004
        /*08cc*/ 	.word	0x0002d860
        /*08d0*/ 	.short	0x010a
        /*08d2*/ 	.byte	0x3f
	.zero		1


	//   ....[55]....
        /*08d4*/ 	.word	0x0000fc80
        /*08d8*/ 	.word	0x00000004
        /*08dc*/ 	.word	0x0002d850
        /*08e0*/ 	.short	0x0107
        /*08e2*/ 	.byte	0x3f
	.zero		1


	//   ....[56]....
        /*08e4*/ 	.word	0x0000fd40
        /*08e8*/ 	.word	0x00000004
        /*08ec*/ 	.word	0x0002d850
        /*08f0*/ 	.short	0x0101
        /*08f2*/ 	.byte	0x3f
	.zero		1


	//   ....[57]....
        /*08f4*/ 	.word	0x00010010
        /*08f8*/ 	.word	0x00000004
        /*08fc*/ 	.word	0x0002d820
        /*0900*/ 	.short	0x010a
        /*0902*/ 	.byte	0x3f
	.zero		1


	//   ....[58]....
        /*0904*/ 	.word	0x00010190
        /*0908*/ 	.word	0x00000005
        /*090c*/ 	.word	0x0002d840
        /*0910*/ 	.short	0x010a
        /*0912*/ 	.byte	0x3f
	.zero		1


	//   ....[59]....
        /*0914*/ 	.word	0x00010230
        /*0918*/ 	.word	0x00000017
        /*091c*/ 	.word	0x0002d840
        /*0920*/ 	.short	0x010a
        /*0922*/ 	.byte	0x3f
	.zero		1


	//   ....[60]....
        /*0924*/ 	.word	0x00010270
        /*0928*/ 	.word	0x00000005
        /*092c*/ 	.word	0x0002d860
        /*0930*/ 	.short	0x010a
        /*0932*/ 	.byte	0x3f
	.zero		1


	//   ....[61]....
        /*0934*/ 	.word	0x000102b0
        /*0938*/ 	.word	0x00000017
        /*093c*/ 	.word	0x0002d860
        /*0940*/ 	.short	0x010a
        /*0942*/ 	.byte	0x3f
	.zero		1


	//   ....[62]....
        /*0944*/ 	.word	0x00010320
        /*0948*/ 	.word	0x00000003
        /*094c*/ 	.word	0x0002d800
        /*0950*/ 	.short	0x010a
        /*0952*/ 	.byte	0x3f
	.zero		1


	//   ....[63]....
        /*0954*/ 	.word	0x00010370
        /*0958*/ 	.word	0x00000000
        /*095c*/ 	.word	0x0002d830
        /*0960*/ 	.short	0x010a
        /*0962*/ 	.byte	0x3f
	.zero		1


	//   ....[64]....
        /*0964*/ 	.word	0x000103d0
        /*0968*/ 	.word	0x00000006
        /*096c*/ 	.word	0x0002d830
        /*0970*/ 	.short	0x010a
        /*0972*/ 	.byte	0x3f
	.zero		1


	//   ....[65]....
        /*0974*/ 	.word	0x00010430
        /*0978*/ 	.word	0x00000006
        /*097c*/ 	.word	0x0002d850
        /*0980*/ 	.short	0x010a
        /*0982*/ 	.byte	0x3f
	.zero		1


	//   ....[66]....
        /*0984*/ 	.word	0x00010490
        /*0988*/ 	.word	0x00000006
        /*098c*/ 	.word	0x0002d830
        /*0990*/ 	.short	0x010a
        /*0992*/ 	.byte	0x3f
	.zero		1


	//   ....[67]....
        /*0994*/ 	.word	0x000104f0
        /*0998*/ 	.word	0x00000006
        /*099c*/ 	.word	0x0002d850
        /*09a0*/ 	.short	0x010a
        /*09a2*/ 	.byte	0x3f
	.zero		1


	//   ....[68]....
        /*09a4*/ 	.word	0x00010550
        /*09a8*/ 	.word	0x00000004
        /*09ac*/ 	.word	0x0002d850
        /*09b0*/ 	.short	0x010a
        /*09b2*/ 	.byte	0x3f
	.zero		1


	//   ....[69]....
        /*09b4*/ 	.word	0x00010650
        /*09b8*/ 	.word	0x00000006
        /*09bc*/ 	.word	0x0002d840
        /*09c0*/ 	.short	0x010a
        /*09c2*/ 	.byte	0x3f
	.zero		1


	//   ....[70]....
        /*09c4*/ 	.word	0x00011470
        /*09c8*/ 	.word	0x00000011
        /*09cc*/ 	.word	0x0002d820
        /*09d0*/ 	.short	0x010a
        /*09d2*/ 	.byte	0x3f
	.zero		1


	//   ....[71]....
        /*09d4*/ 	.word	0x000114c0
        /*09d8*/ 	.word	0x00000006
        /*09dc*/ 	.word	0x0002d840
        /*09e0*/ 	.short	0x010a
        /*09e2*/ 	.byte	0x3f
	.zero		1


	//   ....[72]....
        /*09e4*/ 	.word	0x00011a20
        /*09e8*/ 	.word	0x00000006
        /*09ec*/ 	.word	0x0002d860
        /*09f0*/ 	.short	0x010a
        /*09f2*/ 	.byte	0x3f
	.zero		1


	//   ....[73]....
        /*09f4*/ 	.word	0x00012000
        /*09f8*/ 	.word	0x00000004
        /*09fc*/ 	.word	0x0002d860
        /*0a00*/ 	.short	0x010a
        /*0a02*/ 	.byte	0x3f
	.zero		1


	//   ....[74]....
        /*0a04*/ 	.word	0x00012680
        /*0a08*/ 	.word	0x00000004
        /*0a0c*/ 	.word	0x0002d820
        /*0a10*/ 	.short	0x010a
        /*0a12*/ 	.byte	0x3f
	.zero		1


	//   ....[75]....
        /*0a14*/ 	.word	0x00012820
        /*0a18*/ 	.word	0x00000005
        /*0a1c*/ 	.word	0x0002d840
        /*0a20*/ 	.short	0x010a
        /*0a22*/ 	.byte	0x3f
	.zero		1


	//   ....[76]....
        /*0a24*/ 	.word	0x00012870
        /*0a28*/ 	.word	0x00000017
        /*0a2c*/ 	.word	0x0002d840
        /*0a30*/ 	.short	0x010a
        /*0a32*/ 	.byte	0x3f
	.zero		1


	//   ....[77]....
        /*0a34*/ 	.word	0x000128c0
        /*0a38*/ 	.word	0x00000005
        /*0a3c*/ 	.word	0x0002d860
        /*0a40*/ 	.short	0x010a
        /*0a42*/ 	.byte	0x3f
	.zero		1


	//----- nvinfo : EIATTR_NUM_MBARRIERS
	.align		4
.L_1289:
        /*0a44*/ 	.byte	0x03, 0x38
        /*0a46*/ 	.short	0x0016


	//----- nvinfo : EIATTR_EXIT_INSTR_OFFSETS
	.align		4
        /*0a48*/ 	.byte	0x04, 0x1c
        /*0a4a*/ 	.short	(.L_1291 - .L_1290)


	//   ....[0]....
.L_1290:
        /*0a4c*/ 	.word	0x00000970


	//   ....[1]....
        /*0a50*/ 	.word	0x0000c090


	//   ....[2]....
        /*0a54*/ 	.word	0x00010300


	//----- nvinfo : EIATTR_MAX_THREADS
	.align		4
.L_1291:
        /*0a58*/ 	.byte	0x04, 0x05
        /*0a5a*/ 	.short	(.L_1293 - .L_1292)
.L_1292:
        /*0a5c*/ 	.word	0x00000200
        /*0a60*/ 	.word	0x00000001
        /*0a64*/ 	.word	0x00000001


	//----- nvinfo : EIATTR_CRS_STACK_SIZE
	.align		4
.L_1293:
        /*0a68*/ 	.byte	0x04, 0x1e
        /*0a6a*/ 	.short	(.L_1295 - .L_1294)
.L_1294:
        /*0a6c*/ 	.word	0x00000000


	//----- nvinfo : EIATTR_CBANK_PARAM_SIZE
	.align		4
.L_1295:
        /*0a70*/ 	.byte	0x03, 0x19
        /*0a72*/ 	.short	0x0af0


	//----- nvinfo : EIATTR_PARAM_CBANK
	.align		4
        /*0a74*/ 	.byte	0x04, 0x0a
        /*0a76*/ 	.short	(.L_1297 - .L_1296)
	.align		4
.L_1296:
        /*0a78*/ 	.word	index@(.nv.constant0._ZN7cutlass13device_kernelIN5flash11enable_sm90INS1_16FlashAttnFwdSm90INS1_25CollectiveMainloopFwdSm90ILi2EN4cute5tupleIJNS5_1CILi1EEES8_S8_EEENS6_IJNS7_ILi192EEENS7_ILi128EEENS7_ILi96EEEEEELi96ENS_6half_tEfNS_4arch4Sm90ELb1ELb0ELb1ELb0ELb1ELb0ELb0ELb0ELb1ELb1ELb0ELb0EEENS1_21CollectiveEpilogueFwdINS6_IJSA_SC_SB_EEES9_SE_SG_Li384ELb0ELb1ELb0ELb0EEENS1_30DynamicPersistentTileSchedulerILi384ELi128ELb0ELb1ELb1EEEEEEEEEvNT_6ParamsE)
        /*0a7c*/ 	.short	0x0210
        /*0a7e*/ 	.short	0x0af0


	//----- nvinfo : EIATTR_SW_WAR
	.align		4
.L_1297:
        /*0a80*/ 	.byte	0x04, 0x36
        /*0a82*/ 	.short	(.L_1299 - .L_1298)
.L_1298:
        /*0a84*/ 	.word	0x00000008
.L_1299:


//--------------------- .nv.info._ZN7cutlass13device_kernelIN5flash11enable_sm90INS1_16FlashAttnFwdSm90INS1_25CollectiveMainloopFwdSm90ILi2EN4cute5tupleIJNS5_1CILi1EEES8_S8_EEENS6_IJNS7_ILi192EEENS7_ILi128EEENS7_ILi96EEEEEELi96ENS_6half_tEfNS_4arch4Sm90ELb1ELb0ELb1ELb1ELb1ELb0ELb0ELb0ELb1ELb1ELb0ELb0EEENS1_21CollectiveEpilogueFwdINS6_IJSA_SC_SB_EEES9_SE_SG_Li384ELb1ELb1ELb0ELb0EEENS1_36VarlenDynamicPersistentTileSchedulerILi192ELi128ELi384ELi128ELb0ELb1ELb1ELb1ELb1ELb1EEEEEEEEEvNT_6ParamsE --------------------------
	.section	.nv.info._ZN7cutlass13device_kernelIN5flash11enable_sm90INS1_16FlashAttnFwdSm90INS1_25CollectiveMainloopFwdSm90ILi2EN4cute5tupleIJNS5_1CILi1EEES8_S8_EEENS6_IJNS7_ILi192EEENS7_ILi128EEENS7_ILi96EEEEEELi96ENS_6half_tEfNS_4arch4Sm90ELb1ELb0ELb1ELb1ELb1ELb0ELb0ELb0ELb1ELb1ELb0ELb0EEENS1_21CollectiveEpilogueFwdINS6_IJSA_SC_SB_EEES9_SE_SG_Li384ELb1ELb1ELb0ELb0EEENS1_36VarlenDynamicPersistentTileSchedulerILi192ELi128ELi384ELi128ELb0ELb1ELb1ELb1ELb1ELb1EEEEEEEEEvNT_6ParamsE,"",@"SHT_CUDA_INFO"
	.sectionflags	@""
	.align	4


	//----- nvinfo : EIATTR_CUDA_API_VERSION
	.align		4
        /*0000*/ 	.byte	0x04, 0x37
        /*0002*/ 	.short	(.L_1301 - .L_1300)
.L_1300:
        /*0004*/ 	.word	0x00000082


	//----- nvinfo : EIATTR_KPARAM_INFO
	.align		4
.L_1301:
        /*0008*/ 	.byte	0x04, 0x17
        /*000a*/ 	.short	(.L_1303 - .L_1302)
.L_1302:
        /*000c*/ 	.word	0x00000000
        /*0010*/ 	.short	0x0000
        /*0012*/ 	.short	0x0070
        /*0014*/ 	.byte	0x00, 0xf0, 0x01, 0x2a


	//----- nvinfo : EIATTR_SPARSE_MMA_MASK
	.align		4
.L_1303:
        /*0018*/ 	.byte	0x03, 0x50
        /*001a*/ 	.short	0x0000


	//----- nvinfo : EIATTR_MAXREG_COUNT
	.align		4
        /*001c*/ 	.byte	0x03, 0x1b
        /*001e*/ 	.short	0x0080


	//----- nvinfo : EIATTR_NUM_BARRIERS
	.align		4
        /*0020*/ 	.byte	0x02, 0x4c
        /*0022*/ 	.byte	0x10
	.zero		1


	//----- nvinfo : EIATTR_EXTERNS
	.align		4
        /*0024*/ 	.byte	0x04, 0x0f
        /*0026*/ 	.short	(.L_1305 - .L_1304)


	//   ....[0]....
	.align		4
.L_1304:
        /*0028*/ 	.word	index@(__assertfail)


	//----- nvinfo : EIATTR_ANNOTATIONS
	.align		4
.L_1305:
        /*002c*/ 	.byte	0x04, 0x55
        /*002e*/ 	.short	(.L_1307 - .L_1306)


	//   ....[0]....
.L_1306:
        /* <DEDUP_REMOVED lines=32> */


	//----- nvinfo : EIATTR_MERCURY_ISA_VERSION
	.align		4
.L_1307:
        /*0220*/ 	.byte	0x03, 0x5f
        /*0222*/ 	.short	0x0101


	//----- nvinfo : EIATTR_UNUSED_LOAD_BYTE_OFFSET
	.align		4
        /*0224*/ 	.byte	0x04, 0x44
        /*0226*/ 	.short	(.L_1309 - .L_1308)


	//   ....[0]....
.L_1308:
        /*0228*/ 	.word	0x00000970
        /*022c*/ 	.word	0x0000fff0


	//   ....[1]....
        /*0230*/ 	.word	0x0000a780
        /*0234*/ 	.word	0x0000fff0


	//----- nvinfo : EIATTR_INT_WARP_WIDE_INSTR_OFFSETS
	.align		4
.L_1309:
        /*0238*/ 	.byte	0x04, 0x31
        /*023a*/ 	.short	(.L_1311 - .L_1310)


	//   ....[0]....
.L_1310:
        /*023c*/ 	.word	0x000000c0


	//   ....[1]....
        /*0240*/ 	.word	0x000000d0


	//   ....[2]....
        /*0244*/ 	.word	0x00000170


	//   ....[3]....
        /*0248*/ 	.word	0x0000d520


	//   ....[4]....
        /*024c*/ 	.word	0x0000d5b0


	//   ....[5]....
        /*0250*/ 	.word	0x000103a0


	//   ....[6]....
        /*0254*/ 	.word	0x00010430


	//----- nvinfo : EIATTR_COOP_GROUP_MASK_REGIDS
	.align		4
.L_1311:
        /*0258*/ 	.byte	0x04, 0x29
        /*025a*/ 	.short	(.L_1313 - .L_1312)


	//   ....[0]....
.L_1312:
        /*025c*/ 	.word	0xffffffff


	//   ....[1]....
        /*0260*/ 	.word	0xffffffff


	//   ....[2]....
        /*0264*/ 	.word	0xffffffff


	//   ....[3]....
        /*0268*/ 	.word	0xffffffff


	//   ....[4]....
        /*026c*/ 	.word	0xffffffff


	//   ....[5]....
        /*0270*/ 	.word	0xffffffff


	//   ....[6]....
        /*0274*/ 	.word	0xffffffff


	//   ....[7]....
        /*0278*/ 	.word	0xffffffff


	//   ....[8]....
        /*027c*/ 	.word	0xffffffff


	//   ....[9]....
        /*0280*/ 	.word	0xffffffff


	//   ....[10]....
        /*0284*/ 	.word	0xffffffff


	//   ....[11]....
        /*0288*/ 	.word	0xffffffff


	//   ....[12]....
        /*028c*/ 	.word	0xffffffff


	//   ....[13]....
        /*0290*/ 	.word	0xffffffff


	//   ....[14]....
        /*0294*/ 	.word	0xffffffff


	//   ....[15]....
        /*0298*/ 	.word	0xffffffff


	//   ....[16]....
        /*029c*/ 	.word	0xffffffff


	//   ....[17]....
        /*02a0*/ 	.word	0xffffffff


	//   ....[18]....
        /*02a4*/ 	.word	0xffffffff


	//   ....[19]....
        /*02a8*/ 	.word	0xffffffff


	//   ....[20]....
        /*02ac*/ 	.word	0xffffffff


	//   ....[21]....
        /*02b0*/ 	.word	0xffffffff


	//   ....[22]....
        /*02b4*/ 	.word	0xffffffff


	//   ....[23]....
        /*02b8*/ 	.word	0xffffffff


	//   ....[24]....
        /*02bc*/ 	.word	0xffffffff


	//   ....[25]....
        /*02c0*/ 	.word	0xffffffff


	//   ....[26]....
        /*02c4*/ 	.word	0xffffffff


	//   ....[27]....
        /*02c8*/ 	.word	0xffffffff


	//   ....[28]....
        /*02cc*/ 	.word	0xffffffff


	//   ....[29]....
        /*02d0*/ 	.word	0xffffffff


	//   ....[30]....
        /*02d4*/ 	.word	0xffffffff


	//   ....[31]....
        /*02d8*/ 	.word	0xffffffff


	//   ....[32]....
        /*02dc*/ 	.word	0xffffffff


	//   ....[33]....
        /*02e0*/ 	.word	0xffffffff


	//   ....[34]....
        /*02e4*/ 	.word	0xffffffff


	//   ....[35]....
        /*02e8*/ 	.word	0xffffffff


	//   ....[36]....
        /*02ec*/ 	.word	0xffffffff


	//   ....[37]....
        /*02f0*/ 	.word	0xffffffff


	//   ....[38]....
        /*02f4*/ 	.word	0xffffffff


	//   ....[39]....
        /*02f8*/ 	.word	0xffffffff


	//   ....[40]....
        /*02fc*/ 	.word	0xffffffff


	//   ....[41]....
        /*0300*/ 	.word	0xffffffff


	//   ....[42]....
        /*0304*/ 	.word	0xffffffff


	//   ....[43]....
        /*0308*/ 	.word	0xffffffff


	//   ....[44]....
        /*030c*/ 	.word	0xffffffff


	//   ....[45]....
        /*0310*/ 	.word	0xffffffff


	//   ....[46]....
        /*0314*/ 	.word	0xffffffff


	//   ....[47]....
        /*0318*/ 	.word	0xffffffff


	//   ....[48]....
        /*031c*/ 	.word	0xffffffff


	//   ....[49]....
        /*0320*/ 	.word	0xffffffff


	//   ....[50]....
        /*0324*/ 	.word	0xffffffff


	//   ....[51]....
        /*0328*/ 	.word	0xffffffff


	//   ....[52]....
        /*032c*/ 	.word	0xffffffff


	//   ....[53]....
        /*0330*/ 	.word	0xffffffff


	//   ....[54]....
        /*0334*/ 	.word	0xffffffff


	//   ....[55]....
        /*0338*/ 	.word	0xffffffff


	//   ....[56]....
        /*033c*/ 	.word	0xffffffff


	//   ....[57]....
        /*0340*/ 	.word	0xffffffff


	//   ....[58]....
        /*0344*/ 	.word	0xffffffff


	//   ....[59]....
        /*0348*/ 	.word	0xffffffff


	//   ....[60]....
        /*034c*/ 	.word	0xffffffff


	//   ....[61]....
        /*0350*/ 	.word	0xffffffff


	//   ....[62]....
        /*0354*/ 	.word	0xffffffff


	//   ....[63]....
        /*0358*/ 	.word	0xffffffff


	//   ....[64]....
        /*035c*/ 	.word	0xffffffff


	//   ....[65]....
        /*0360*/ 	.word	0xffffffff


	//   ....[66]....
        /*0364*/ 	.word	0xffffffff


	//   ....[67]....
        /*0368*/ 	.word	0xffffffff


	//   ....[68]....
        /*036c*/ 	.word	0xffffffff


	//   ....[69]....
        /*0370*/ 	.word	0xffffffff


	//   ....[70]....
        /*0374*/ 	.word	0xffffffff


	//   ....[71]....
        /*0378*/ 	.word	0xffffffff


	//   ....[72]....
        /*037c*/ 	.word	0xffffffff


	//   ....[73]....
        /*0380*/ 	.word	0xffffffff


	//   ....[74]....
        /*0384*/ 	.word	0xffffffff


	//   ....[75]....
        /*0388*/ 	.word	0xffffffff


	//   ....[76]....
        /*038c*/ 	.word	0xffffffff


	//   ....[77]....
        /*0390*/ 	.word	0xffffffff


	//   ....[78]....
        /*0394*/ 	.word	0xffffffff


	//   ....[79]....
        /*0398*/ 	.word	0xffffffff


	//   ....[80]....
        /*039c*/ 	.word	0xffffffff


	//   ....[81]....
        /*03a0*/ 	.word	0xffffffff


	//   ....[82]....
        /*03a4*/ 	.word	0xffffffff


	//   ....[83]....
        /*03a8*/ 	.word	0xffffffff


	//   ....[84]....
        /*03ac*/ 	.word	0xffffffff


	//   ....[85]....
        /*03b0*/ 	.word	0xffffffff


	//   ....[86]....
        /*03b4*/ 	.word	0xffffffff


	//   ....[87]....
        /*03b8*/ 	.word	0xffffffff


	//   ....[88]....
        /*03bc*/ 	.word	0xffffffff


	//   ....[89]....
        /*03c0*/ 	.word	0xffffffff


	//   ....[90]....
        /*03c4*/ 	.word	0xffffffff


	//   ....[91]....
        /*03c8*/ 	.word	0xffffffff


	//   ....[92]....
        /*03cc*/ 	.word	0xffffffff


	//   ....[93]....
        /*03d0*/ 	.word	0xffffffff


	//   ....[94]....
        /*03d4*/ 	.word	0xffffffff


	//   ....[95]....
        /*03d8*/ 	.word	0xffffffff


	//   ....[96]....
        /*03dc*/ 	.word	0xffffffff


	//   ....[97]....
        /*03e0*/ 	.word	0xffffffff


	//   ....[98]....
        /*03e4*/ 	.word	0xffffffff


	//   ....[99]....
        /*03e8*/ 	.word	0xffffffff


	//   ....[100]....
        /*03ec*/ 	.word	0xffffffff


	//   ....[101]....
        /*03f0*/ 	.word	0xffffffff


	//   ....[102]....
        /*03f4*/ 	.word	0xffffffff


	//   ....[103]....
        /*03f8*/ 	.word	0xffffffff


	//   ....[104]....
        /*03fc*/ 	.word	0xffffffff


	//   ....[105]....
        /*0400*/ 	.word	0xffffffff


	//   ....[106]....
        /*0404*/ 	.word	0xffffffff


	//   ....[107]....
        /*0408*/ 	.word	0xffffffff


	//   ....[108]....
        /*040c*/ 	.word	0xffffffff


	//   ....[109]....
        /*0410*/ 	.word	0xffffffff


	//   ....[110]....
        /*0414*/ 	.word	0xffffffff


	//   ....[111]....
        /*0418*/ 	.word	0xffffffff


	//   ....[112]....
        /*041c*/ 	.word	0xffffffff


	//   ....[113]....
        /*0420*/ 	.word	0xffffffff


	//   ....[114]....
        /*0424*/ 	.word	0xffffffff


	//   ....[115]....
        /*0428*/ 	.word	0xffffffff


	//   ....[116]....
        /*042c*/ 	.word	0xffffffff


	//   ....[117]....
        /*0430*/ 	.word	0xffffffff


	//   ....[118]....
        /*0434*/ 	.word	0xffffffff


	//   ....[119]....
        /*0438*/ 	.word	0xffffffff


	//   ....[120]....
        /*043c*/ 	.word	0x0500000f


	//   ....[121]....
        /*0440*/ 	.word	0x0500000f


	//   ....[122]....
        /*0444*/ 	.word	0x0500000f


	//   ....[123]....
        /*0448*/ 	.word	0x0500000f


	//   ....[124]....
        /*044c*/ 	.word	0x0500000f


	//   ....[125]....
        /*0450*/ 	.word	0x0500000f


	//   ....[126]....
        /*0454*/ 	.word	0x0500000f


	//   ....[127]....
        /*0458*/ 	.word	0x0500000f


	//   ....[128]....
        /*045c*/ 	.word	0x0500000f


	//   ....[129]....
        /*0460*/ 	.word	0x0500000f


	//   ....[130]....
        /*0464*/ 	.word	0x0500000f


	//   ....[131]....
        /*0468*/ 	.word	0x0500000f


	//   ....[132]....
        /*046c*/ 	.word	0x0500000f


	//   ....[133]....
        /*0470*/ 	.word	0x0500000f


	//   ....[134]....
        /*0474*/ 	.word	0x0500000f


	//   ....[135]....
        /*0478*/ 	.word	0x0500000f


	//   ....[136]....
        /*047c*/ 	.word	0x0500000f


	//   ....[137]....
        /*0480*/ 	.word	0x0500000f


	//   ....[138]....
        /*0484*/ 	.word	0x0500000f


	//   ....[139]....
        /*0488*/ 	.word	0x0500000f


	//   ....[140]....
        /*048c*/ 	.word	0x0500000f


	//   ....[141]....
        /*0490*/ 	.word	0x0500000f


	//   ....[142]....
        /*0494*/ 	.word	0x0500000f


	//   ....[143]....
        /*0498*/ 	.word	0x0500000f


	//   ....[144]....
        /*049c*/ 	.word	0x0500000f


	//   ....[145]....
        /*04a0*/ 	.word	0x0500000f


	//   ....[146]....
        /*04a4*/ 	.word	0x0500000f


	//   ....[147]....
        /*04a8*/ 	.word	0x0500000f


	//   ....[148]....
        /*04ac*/ 	.word	0x0500000f


	//   ....[149]....
        /*04b0*/ 	.word	0x0500000f


	//   ....[150]....
        /*04b4*/ 	.word	0x0500000f


	//   ....[151]....
        /*04b8*/ 	.word	0x0500000f


	//   ....[152]....
        /*04bc*/ 	.word	0x0500000f


	//   ....[153]....
        /*04c0*/ 	.word	0x0500000f


	//   ....[154]....
        /*04c4*/ 	.word	0x0500000f


	//   ....[155]....
        /*04c8*/ 	.word	0x0500000f


	//   ....[156]....
        /*04cc*/ 	.word	0x0500000f


	//   ....[157]....
        /*04d0*/ 	.word	0x0500000f


	//   ....[158]....
        /*04d4*/ 	.word	0x0500000f


	//   ....[159]....
        /*04d8*/ 	.word	0x0500000f


	//   ....[160]....
        /*04dc*/ 	.word	0x0500000f


	//   ....[161]....
        /*04e0*/ 	.word	0x0500000f


	//   ....[162]....
        /*04e4*/ 	.word	0x0500000f


	//   ....[163]....
        /*04e8*/ 	.word	0x0500000f


	//   ....[164]....
        /*04ec*/ 	.word	0x0500000f


	//   ....[165]....
        /*04f0*/ 	.word	0x0500000f


	//   ....[166]....
        /*04f4*/ 	.word	0x0500000f


	//   ....[167]....
        /*04f8*/ 	.word	0x0500000f


	//   ....[168]....
        /*04fc*/ 	.word	0x0500000f


	//   ....[169]....
        /*0500*/ 	.word	0x0500000f


	//   ....[170]....
        /*0504*/ 	.word	0x0500000f


	//   ....[171]....
        /*0508*/ 	.word	0x0500000f


	//   ....[172]....
        /*050c*/ 	.word	0x0500000f


	//   ....[173]....
        /*0510*/ 	.word	0x0500000f


	//   ....[174]....
        /*0514*/ 	.word	0x0500000f


	//   ....[175]....
        /*0518*/ 	.word	0x0500000f


	//   ....[176]....
        /*051c*/ 	.word	0x0500000f


	//   ....[177]....
        /*0520*/ 	.word	0x0500000f


	//   ....[178]....
        /*0524*/ 	.word	0x0500000f


	//   ....[179]....
        /*0528*/ 	.word	0x0500000f


	//   ....[180]....
        /*052c*/ 	.word	0x0500000f


	//   ....[181]....
        /*0530*/ 	.word	0x0500000f


	//   ....[182]....
        /*0534*/ 	.word	0x0500000f


	//----- nvinfo : EIATTR_COOP_GROUP_INSTR_OFFSETS
	.align		4
.L_1313:
        /*0538*/ 	.byte	0x04, 0x28
        /*053a*/ 	.short	(.L_1315 - .L_1314)


	//   ....[0]....
.L_1314:
        /*053c*/ 	.word	0x00000080


	//   ....[1]....
        /*0540*/ 	.word	0x000000b0


	//   ....[2]....
        /*0544*/ 	.word	0x000002d0


	//   ....[3]....
        /*0548*/ 	.word	0x00000430


	//   ....[4]....
        /*054c*/ 	.word	0x00000550


	//   ....[5]....
        /*0550*/ 	.word	0x000006b0


	//   ....[6]....
        /*0554*/ 	.word	0x000014e0


	//   ....[7]....
        /*0558*/ 	.word	0x00001e30


	//   ....[8]....
        /*055c*/ 	.word	0x00001f30


	//   ....[9]....
        /*0560*/ 	.word	0x00002900


	//   ....[10]....
        /*0564*/ 	.word	0x000029a0


	//   ....[11]....
        /*0568*/ 	.word	0x00003390


	//   ....[12]....
        /*056c*/ 	.word	0x000033e0


	//   ....[13]....
        /*0570*/ 	.word	0x00004210


	//   ....[14]....
        /*0574*/ 	.word	0x00004e30


	//   ....[15]....
        /*0578*/ 	.word	0x000056e0


	//   ....[16]....
        /*057c*/ 	.word	0x000058f0


	//   ....[17]....
        /*0580*/ 	.word	0x00005a30


	//   ....[18]....
        /*0584*/ 	.word	0x00006350


	//   ....[19]....
        /*0588*/ 	.word	0x000063a0


	//   ....[20]....
        /*058c*/ 	.word	0x00007440


	//   ....[21]....
        /*0590*/ 	.word	0x00008970


	//   ....[22]....
        /*0594*/ 	.word	0x000089a0


	//   ....[23]....
        /*0598*/ 	.word	0x000089c0


	//   ....[24]....
        /*059c*/ 	.word	0x000089f0


	//   ....[25]....
        /*05a0*/ 	.word	0x00009d40


	//   ....[26]....
        /*05a4*/ 	.word	0x00009e40


	//   ....[27]....
        /*05a8*/ 	.word	0x00009ea0


	//   ....[28]....
        /*05ac*/ 	.word	0x00009f80


	//   ....[29]....
        /*05b0*/ 	.word	0x00009f90


	//   ....[30]....
        /*05b4*/ 	.word	0x0000b0b0


	//   ....[31]....
        /*05b8*/ 	.word	0x0000b0f0


	//   ....[32]....
        /*05bc*/ 	.word	0x0000b120


	//   ....[33]....
        /*05c0*/ 	.word	0x0000b150


	//   ....[34]....
        /*05c4*/ 	.word	0x0000b5d0


	//   ....[35]....
        /*05c8*/ 	.word	0x0000b5e0


	//   ....[36]....
        /*05cc*/ 	.word	0x0000b6f0


	//   ....[37]....
        /*05d0*/ 	.word	0x0000b710


	//   ....[38]....
        /*05d4*/ 	.word	0x0000bf30


	//   ....[39]....
        /*05d8*/ 	.word	0x0000bf40


	//   ....[40]....
        /*05dc*/ 	.word	0x0000c040


	//   ....[41]....
        /*05e0*/ 	.word	0x0000c060


	//   ....[42]....
        /*05e4*/ 	.word	0x0000c1d0


	//   ....[43]....
        /*05e8*/ 	.word	0x0000c3a0


	//   ....[44]....
        /*05ec*/ 	.word	0x0000c3d0


	//   ....[45]....
        /*05f0*/ 	.word	0x0000c400


	//   ....[46]....
        /*05f4*/ 	.word	0x0000c430


	//   ....[47]....
        /*05f8*/ 	.word	0x0000c460


	//   ....[48]....
        /*05fc*/ 	.word	0x0000c490


	//   ....[49]....
        /*0600*/ 	.word	0x0000c5e0


	//   ....[50]....
        /*0604*/ 	.word	0x0000c610


	//   ....[51]....
        /*0608*/ 	.word	0x0000c640


	//   ....[52]....
        /*060c*/ 	.word	0x0000c670


	//   ....[53]....
        /*0610*/ 	.word	0x0000c6a0


	//   ....[54]....
        /*0614*/ 	.word	0x0000c6d0


	//   ....[55]....
        /*0618*/ 	.word	0x0000c760


	//   ....[56]....
        /*061c*/ 	.word	0x0000c7c0


	//   ....[57]....
        /*0620*/ 	.word	0x0000c860


	//   ....[58]....
        /*0624*/ 	.word	0x0000e1f0


	//   ....[59]....
        /*0628*/ 	.word	0x0000e210


	//   ....[60]....
        /*062c*/ 	.word	0x0000e2c0


	//   ....[61]....
        /*0630*/ 	.word	0x0000e2e0


	//   ....[62]....
        /*0634*/ 	.word	0x0000e380


	//   ....[63]....
        /*0638*/ 	.word	0x0000e3a0


	//   ....[64]....
        /*063c*/ 	.word	0x0000e3b0


	//   ....[65]....
        /*0640*/ 	.word	0x0000e3c0


	//   ....[66]....
        /*0644*/ 	.word	0x0000ed80


	//   ....[67]....
        /*0648*/ 	.word	0x0000ed90


	//   ....[68]....
        /*064c*/ 	.word	0x0000ee80


	//   ....[69]....
        /*0650*/ 	.word	0x0000ee90


	//   ....[70]....
        /*0654*/ 	.word	0x0000ef40


	//   ....[71]....
        /*0658*/ 	.word	0x0000ef50


	//   ....[72]....
        /*065c*/ 	.word	0x0000ef60


	//   ....[73]....
        /*0660*/ 	.word	0x0000ef70


	//   ....[74]....
        /*0664*/ 	.word	0x0000f040


	//   ....[75]....
        /*0668*/ 	.word	0x0000f080


	//   ....[76]....
        /*066c*/ 	.word	0x0000f090


	//   ....[77]....
        /*0670*/ 	.word	0x0000f0b0


	//   ....[78]....
        /*0674*/ 	.word	0x0000f960


	//   ....[79]....
        /*0678*/ 	.word	0x0000f970


	//   ....[80]....
        /*067c*/ 	.word	0x0000f990


	//   ....[81]....
        /*0680*/ 	.word	0x0000fa10


	//   ....[82]....
        /*0684*/ 	.word	0x0000fa20


	//   ....[83]....
        /*0688*/ 	.word	0x0000fa80


	//   ....[84]....
        /*068c*/ 	.word	0x0000fab0


	//   ....[85]....
        /*0690*/ 	.word	0x0000faf0


	//   ....[86]....
        /*0694*/ 	.word	0x0000fde0


	//   ....[87]....
        /*0698*/ 	.word	0x0000fe00


	//   ....[88]....
        /*069c*/ 	.word	0x0000fea0


	//   ....[89]....
        /*06a0*/ 	.word	0x0000feb0


	//   ....[90]....
        /*06a4*/ 	.word	0x0000ff40


	//   ....[91]....
        /*06a8*/ 	.word	0x0000ff50


	//   ....[92]....
        /*06ac*/ 	.word	0x0000ff60


	//   ....[93]....
        /*06b0*/ 	.word	0x0000fff0


	//   ....[94]....
        /*06b4*/ 	.word	0x00010620


	//   ....[95]....
        /*06b8*/ 	.word	0x00010630


	//   ....[96]....
        /*06bc*/ 	.word	0x000106c0


	//   ....[97]....
        /*06c0*/ 	.word	0x00010760


	//   ....[98]....
        /*06c4*/ 	.word	0x00010780


	//   ....[99]....
        /*06c8*/ 	.word	0x00010800


	//   ....[100]....
        /*06cc*/ 	.word	0x00010820


	//   ....[101]....
        /*06d0*/ 	.word	0x00010830


	//   ....[102]....
        /*06d4*/ 	.word	0x00010c10


	//   ....[103]....
        /*06d8*/ 	.word	0x00010c40


	//   ....[104]....
        /*06dc*/ 	.word	0x00010c80


	//   ....[105]....
        /*06e0*/ 	.word	0x00010cb0


	//   ....[106]....
        /*06e4*/ 	.word	0x00010ce0


	//   ....[107]....
        /*06e8*/ 	.word	0x00010d10


	//   ....[108]....
        /*06ec*/ 	.word	0x00010d40


	//   ....[109]....
        /*06f0*/ 	.word	0x00010d70


	//   ....[110]....
        /*06f4*/ 	.word	0x00010ef0


	//   ....[111]....
        /*06f8*/ 	.word	0x00010f20


	//   ....[112]....
        /*06fc*/ 	.word	0x00010f50


	//   ....[113]....
        /*0700*/ 	.word	0x00010f80


	//   ....[114]....
        /*0704*/ 	.word	0x00010fb0


	//   ....[115]....
        /*0708*/ 	.word	0x00010fe0


	//   ....[116]....
        /*070c*/ 	.word	0x000110a0


	//   ....[117]....
        /*0710*/ 	.word	0x000110c0


	//   ....[118]....
        /*0714*/ 	.word	0x00011130


	//   ....[119]....
        /*0718*/ 	.word	0x000117d0


	//   ....[120]....
        /*071c*/ 	.word	0x00011d70


	//   ....[121]....
        /*0720*/ 	.word	0x00011e60


	//   ....[122]....
        /*0724*/ 	.word	0x00011f00


	//   ....[123]....
        /*0728*/ 	.word	0x00011f60


	//   ....[124]....
        /*072c*/ 	.word	0x00012070


	//   ....[125]....
        /*0730*/ 	.word	0x000120e0


	//   ....[126]....
        /*0734*/ 	.word	0x000121f0


	//   ....[127]....
        /*0738*/ 	.word	0x00012260


	//   ....[128]....
        /*073c*/ 	.word	0x00012300


	//   ....[129]....
        /*0740*/ 	.word	0x00012440


	//   ....[130]....
        /*0744*/ 	.word	0x00012490


	//   ....[131]....
        /*0748*/ 	.word	0x00012500


	//   ....[132]....
        /*074c*/ 	.word	0x00012600


	//   ....[133]....
        /*0750*/ 	.word	0x00012670


	//   ....[134]....
        /*0754*/ 	.word	0x00012770


	//   ....[135]....
        /*0758*/ 	.word	0x000127f0


	//   ....[136]....
        /*075c*/ 	.word	0x00012870


	//   ....[137]....
        /*0760*/ 	.word	0x00012970


	//   ....[138]....
        /*0764*/ 	.word	0x00012a70


	//   ....[139]....
        /*0768*/ 	.word	0x00012ad0


	//   ....[140]....
        /*076c*/ 	.word	0x00012bb0


	//   ....[141]....
        /*0770*/ 	.word	0x00012cf0


	//   ....[142]....
        /*0774*/ 	.word	0x00012dc0


	//   ....[143]....
        /*0778*/ 	.word	0x00012e40


	//   ....[144]....
        /*077c*/ 	.word	0x00012f30


	//   ....[145]....
        /*0780*/ 	.word	0x00012f90


	//   ....[146]....
        /*0784*/ 	.word	0x00013060


	//   ....[147]....
        /*0788*/ 	.word	0x000130c0


	//   ....[148]....
        /*078c*/ 	.word	0x000131a0


	//   ....[149]....
        /*0790*/ 	.word	0x00013290


	//   ....[150]....
        /*0794*/ 	.word	0x00013330


	//   ....[151]....
        /*0798*/ 	.word	0x00013390


	//   ....[152]....
        /*079c*/ 	.word	0x00013490


	//   ....[153]....
        /*07a0*/ 	.word	0x000134f0


	//   ....[154]....
        /*07a4*/ 	.word	0x000135f0


	//   ....[155]....
        /*07a8*/ 	.word	0x00013650


	//   ....[156]....
        /*07ac*/ 	.word	0x00013720


	//   ....[157]....
        /*07b0*/ 	.word	0x00013870


	//   ....[158]....
        /*07b4*/ 	.word	0x00013920


	//   ....[159]....
        /*07b8*/ 	.word	0x00013a30


	//   ....[160]....
        /*07bc*/ 	.word	0x00013b10


	//   ....[161]....
        /*07c0*/ 	.word	0x00013b70


	//   ....[162]....
        /*07c4*/ 	.word	0x00013c60


	//   ....[163]....
        /*07c8*/ 	.word	0x00013cc0


	//   ....[164]....
        /*07cc*/ 	.word	0x00013da0


	//   ....[165]....
        /*07d0*/ 	.word	0x00013e30


	//   ....[166]....
        /*07d4*/ 	.word	0x00013ed0


	//   ....[167]....
        /*07d8*/ 	.word	0x00013ff0


	//   ....[168]....
        /*07dc*/ 	.word	0x00014060


	//   ....[169]....
        /*07e0*/ 	.word	0x000140d0


	//   ....[170]....
        /*07e4*/ 	.word	0x00014140


	//   ....[171]....
        /*07e8*/ 	.word	0x000141b0


	//   ....[172]....
        /*07ec*/ 	.word	0x00014230


	//   ....[173]....
        /*07f0*/ 	.word	0x000142c0


	//   ....[174]....
        /*07f4*/ 	.word	0x00014350


	//   ....[175]....
        /*07f8*/ 	.word	0x000143c0


	//   ....[176]....
        /*07fc*/ 	.word	0x00014430


	//   ....[177]....
        /*0800*/ 	.word	0x000144a0


	//   ....[178]....
        /*0804*/ 	.word	0x00014520


	//   ....[179]....
        /*0808*/ 	.word	0x00014590


	//   ....[180]....
        /*080c*/ 	.word	0x00014630


	//   ....[181]....
        /*0810*/ 	.word	0x000146c0


	//   ....[182]....
        /*0814*/ 	.word	0x000147f0


	//----- nvinfo : EIATTR_REG_RECONFIG
	.align		4
.L_1315:
        /*0818*/ 	.byte	0x01, 0x54
	.zero		2


	//----- nvinfo : EIATTR_SYSCALL_OFFSETS
	.align		4
        /*081c*/ 	.byte	0x04, 0x46
        /*081e*/ 	.short	(.L_1317 - .L_1316)


	//   ....[0]....
.L_1316:
        /*0820*/ 	.word	0x000016d0


	//   ....[1]....
        /*0824*/ 	.word	0x0000d710


	//   ....[2]....
        /*0828*/ 	.word	0x0000d860


	//   ....[3]....
        /*082c*/ 	.word	0x0000d950


	//   ....[4]....
        /*0830*/ 	.word	0x0000e800


	//----- nvinfo : EIATTR_MBARRIER_INSTR_OFFSETS
	.align		4
.L_1317:
        /*0834*/ 	.byte	0x04, 0x39
        /*0836*/ 	.short	(.L_1319 - .L_1318)


	//   ....[0]....
.L_1318:
        /*0838*/ 	.word	0x00000180
        /*083c*/ 	.word	0x000000ff
        /*0840*/ 	.word	0x0002d800
        /*0844*/ 	.short	0x0100
        /*0846*/ 	.byte	0x08
	.zero		1


	//   ....[1]....
        /*0848*/ 	.word	0x00000190
        /*084c*/ 	.word	0x000000ff
        /*0850*/ 	.word	0x0002d820
        /*0854*/ 	.short	0x0100
        /*0856*/ 	.byte	0x08
	.zero		1


	//   ....[2]....
        /*0858*/ 	.word	0x00000280
        /*085c*/ 	.word	0x000000ff
        /*0860*/ 	.word	0x0002d830
        /*0864*/ 	.short	0x0100
        /*0866*/ 	.byte	0x08
	.zero		1


	//   ....[3]....
        /*0868*/ 	.word	0x00000290
        /*086c*/ 	.word	0x000000ff
        /*0870*/ 	.word	0x0002d840
        /*0874*/ 	.short	0x0100
        /*0876*/ 	.byte	0x08
	.zero		1


	//   ....[4]....
        /*0878*/ 	.word	0x000002a0
        /*087c*/ 	.word	0x000000ff
        /*0880*/ 	.word	0x0002d838
        /*0884*/ 	.short	0x0100
        /*0886*/ 	.byte	0x08
	.zero		1


	//   ....[5]....
        /*0888*/ 	.word	0x000002b0
        /*088c*/ 	.word	0x000000ff
        /*0890*/ 	.word	0x0002d848
        /*0894*/ 	.short	0x0100
        /*0896*/ 	.byte	0x08
	.zero		1


	//   ....[6]....
        /*0898*/ 	.word	0x000003e0
        /*089c*/ 	.word	0x000000ff
        /*08a0*/ 	.word	0x0002d850
        /*08a4*/ 	.short	0x0100
        /*08a6*/ 	.byte	0x08
	.zero		1


	//   ....[7]....
        /*08a8*/ 	.word	0x000003f0
        /*08ac*/ 	.word	0x000000ff
        /*08b0*/ 	.word	0x0002d860
        /*08b4*/ 	.short	0x0100
        /*08b6*/ 	.byte	0x08
	.zero		1


	//   ....[8]....
        /*08b8*/ 	.word	0x00000400
        /*08bc*/ 	.word	0x000000ff
        /*08c0*/ 	.word	0x0002d858
        /*08c4*/ 	.short	0x0100
        /*08c6*/ 	.byte	0x08
	.zero		1


	//   ....[9]....
        /*08c8*/ 	.word	0x00000410
        /*08cc*/ 	.word	0x000000ff
        /*08d0*/ 	.word	0x0002d868
        /*08d4*/ 	.short	0x0100
        /*08d6*/ 	.byte	0x08
	.zero		1


	//   ....[10]....
        /*08d8*/ 	.word	0x00000500
        /*08dc*/ 	.word	0x000000ff
        /*08e0*/ 	.word	0x0002d870
        /*08e4*/ 	.short	0x0100
        /*08e6*/ 	.byte	0x06
	.zero		1


	//   ....[11]....
        /*08e8*/ 	.word	0x00000510
        /*08ec*/ 	.word	0x000000ff
        /*08f0*/ 	.word	0x0002d880
        /*08f4*/ 	.short	0x0100
        /*08f6*/ 	.byte	0x06
	.zero		1


	//   ....[12]....
        /*08f8*/ 	.word	0x00000520
        /*08fc*/ 	.word	0x000000ff
        /*0900*/ 	.word	0x0002d878
        /*0904*/ 	.short	0x0100
        /*0906*/ 	.byte	0x06
	.zero		1


	//   ....[13]....
        /*0908*/ 	.word	0x00000530
        /*090c*/ 	.word	0x000000ff
        /*0910*/ 	.word	0x0002d888
        /*0914*/ 	.short	0x0100
        /*0916*/ 	.byte	0x06
	.zero		1


	//   ....[14]....
        /*0918*/ 	.word	0x00000660
        /*091c*/ 	.word	0x000000ff
        /*0920*/ 	.word	0x0002d890
        /*0924*/ 	.short	0x0100
        /*0926*/ 	.byte	0x08
	.zero		1


	//   ....[15]....
        /*0928*/ 	.word	0x00000670
        /*092c*/ 	.word	0x000000ff
        /*0930*/ 	.word	0x0002d8a0
        /*0934*/ 	.short	0x0100
        /*0936*/ 	.byte	0x08
	.zero		1


	//   ....[16]....
        /*0938*/ 	.word	0x00000680
        /*093c*/ 	.word	0x000000ff
        /*0940*/ 	.word	0x0002d898
        /*0944*/ 	.short	0x0100
        /*0946*/ 	.byte	0x08
	.zero		1


	//   ....[17]....
        /*0948*/ 	.word	0x00000690
        /*094c*/ 	.word	0x000000ff
        /*0950*/ 	.word	0x0002d8a8
        /*0954*/ 	.short	0x0100
        /*0956*/ 	.byte	0x08
	.zero		1


	//   ....[18]....
        /*0958*/ 	.word	0x000007c0
        /*095c*/ 	.word	0x000000ff
        /*0960*/ 	.word	0x0002d8b0
        /*0964*/ 	.short	0x0100
        /*0966*/ 	.byte	0x08
	.zero		1


	//   ....[19]....
        /*0968*/ 	.word	0x000007d0
        /*096c*/ 	.word	0x000000ff
        /*0970*/ 	.word	0x0002d8c0
        /*0974*/ 	.short	0x0100
        /*0976*/ 	.byte	0x08
	.zero		1


	//   ....[20]....
        /*0978*/ 	.word	0x000007e0
        /*097c*/ 	.word	0x000000ff
        /*0980*/ 	.word	0x0002d8b8
        /*0984*/ 	.short	0x0100
        /*0986*/ 	.byte	0x08
	.zero		1


	//   ....[21]....
        /*0988*/ 	.word	0x000007f0
        /*098c*/ 	.word	0x000000ff
        /*0990*/ 	.word	0x0002d8c8
        /*0994*/ 	.short	0x0100
        /*0996*/ 	.byte	0x08
	.zero		1


	//   ....[22]....
        /*0998*/ 	.word	0x00001730
        /*099c*/ 	.word	0x000000ff
        /*09a0*/ 	.word	0x0002d800
        /*09a4*/ 	.short	0x010a
        /*09a6*/ 	.byte	0x29
	.zero		1


	//   ....[23]....
        /*09a8*/ 	.word	0x000017a0
        /*09ac*/ 	.word	0x00000000
        /*09b0*/ 	.word	0x0002d830
        /*09b4*/ 	.short	0x010a
        /*09b6*/ 	.byte	0x3f
	.zero		1


	//   ....[24]....
        /*09b8*/ 	.word	0x000017e0
        /*09bc*/ 	.word	0x00000000
        /*09c0*/ 	.word	0x0002d830
        /*09c4*/ 	.short	0x010a
        /*09c6*/ 	.byte	0x3f
	.zero		1


	//   ....[25]....
        /*09c8*/ 	.word	0x00002970
        /*09cc*/ 	.word	0x000000ff
        /*09d0*/ 	.word	0x00000000
        /*09d4*/ 	.short	0x0101
        /*09d6*/ 	.byte	0x05
	.zero		1


	//   ....[26]....
        /*09d8*/ 	.word	0x00004350
        /*09dc*/ 	.word	0x000000ff
        /*09e0*/ 	.word	0x0002d830
        /*09e4*/ 	.short	0x010a
        /*09e6*/ 	.byte	0x07
	.zero		1


	//   ....[27]....
        /*09e8*/ 	.word	0x00004390
        /*09ec*/ 	.word	0x000000ff
        /*09f0*/ 	.word	0x0002d830
        /*09f4*/ 	.short	0x010a
        /*09f6*/ 	.byte	0x07
	.zero		1


	//   ....[28]....
        /*09f8*/ 	.word	0x00004650
        /*09fc*/ 	.word	0x000000ff
        /*0a00*/ 	.word	0x0002d850
        /*0a04*/ 	.short	0x010a
        /*0a06*/ 	.byte	0x07
	.zero		1


	//   ....[29]....
        /*0a08*/ 	.word	0x00004690
        /*0a0c*/ 	.word	0x000000ff
        /*0a10*/ 	.word	0x0002d850
        /*0a14*/ 	.short	0x010a
        /*0a16*/ 	.byte	0x07
	.zero		1


	//   ....[30]....
        /*0a18*/ 	.word	0x00004fe0
        /*0a1c*/ 	.word	0x000000ff
        /*0a20*/ 	.word	0x00000000
        /*0a24*/ 	.short	0x0101
        /*0a26*/ 	.byte	0x07
	.zero		1


	//   ....[31]....
        /*0a28*/ 	.word	0x00006ed0
        /*0a2c*/ 	.word	0x000000ff
        /*0a30*/ 	.word	0x00000000
        /*0a34*/ 	.short	0x0101
        /*0a36*/ 	.byte	0x06
	.zero		1


	//   ....[32]....
        /*0a38*/ 	.word	0x00007590
        /*0a3c*/ 	.word	0x000000ff
        /*0a40*/ 	.word	0x0002d830
        /*0a44*/ 	.short	0x010a
        /*0a46*/ 	.byte	0x07
	.zero		1


	//   ....[33]....
        /*0a48*/ 	.word	0x000075d0
        /*0a4c*/ 	.word	0x000000ff
        /*0a50*/ 	.word	0x0002d830
        /*0a54*/ 	.short	0x010a
        /*0a56*/ 	.byte	0x07
	.zero		1


	//   ....[34]....
        /*0a58*/ 	.word	0x00007890
        /*0a5c*/ 	.word	0x000000ff
        /*0a60*/ 	.word	0x0002d850
        /*0a64*/ 	.short	0x010a
        /*0a66*/ 	.byte	0x07
	.zero		1


	//   ....[35]....
        /*0a68*/ 	.word	0x000078d0
        /*0a6c*/ 	.word	0x000000ff
        /*0a70*/ 	.word	0x0002d850
        /*0a74*/ 	.short	0x010a
        /*0a76*/ 	.byte	0x07
	.zero		1


	//   ....[36]....
        /*0a78*/ 	.word	0x00008250
        /*0a7c*/ 	.word	0x000000ff
        /*0a80*/ 	.word	0x00000000
        /*0a84*/ 	.short	0x0101
        /*0a86*/ 	.byte	0x07
	.zero		1


	//   ....[37]....
        /*0a88*/ 	.word	0x000097e0
        /*0a8c*/ 	.word	0x000000ff
        /*0a90*/ 	.word	0x00000000
        /*0a94*/ 	.short	0x0101
        /*0a96*/ 	.byte	0x06
	.zero		1


	//   ....[38]....
        /*0a98*/ 	.word	0x00009db0
        /*0a9c*/ 	.word	0x000000ff
        /*0aa0*/ 	.word	0x0002d850
        /*0aa4*/ 	.short	0x010a
        /*0aa6*/ 	.byte	0x04
	.zero		1


	//   ....[39]....
        /*0aa8*/ 	.word	0x00009df0
        /*0aac*/ 	.word	0x000000ff
        /*0ab0*/ 	.word	0x0002d850
        /*0ab4*/ 	.short	0x010a
        /*0ab6*/ 	.byte	0x04
	.zero		1


	//   ....[40]....
        /*0ab8*/ 	.word	0x0000a460
        /*0abc*/ 	.word	0x000000ff
        /*0ac0*/ 	.word	0x00000000
        /*0ac4*/ 	.short	0x0101
        /*0ac6*/ 	.byte	0x04
	.zero		1


	//   ....[41]....
        /*0ac8*/ 	.word	0x0000b5f0
        /*0acc*/ 	.word	0x000000ff
        /*0ad0*/ 	.word	0x00000000
        /*0ad4*/ 	.short	0x0101
        /*0ad6*/ 	.byte	0x04
	.zero		1


	//   ....[42]....
        /*0ad8*/ 	.word	0x0000df50
        /*0adc*/ 	.word	0x00000002
        /*0ae0*/ 	.word	0x0002d840
        /*0ae4*/ 	.short	0x010a
        /*0ae6*/ 	.byte	0x3f
	.zero		1


	//   ....[43]....
        /*0ae8*/ 	.word	0x0000e500
        /*0aec*/ 	.word	0x00000002
        /*0af0*/ 	.word	0x0002d830
        /*0af4*/ 	.short	0x0107
        /*0af6*/ 	.byte	0x3f
	.zero		1


	//   ....[44]....
        /*0af8*/ 	.word	0x0000e5e0
        /*0afc*/ 	.word	0x00000002
        /*0b00*/ 	.word	0x0002d830
        /*0b04*/ 	.short	0x0101
        /*0b06*/ 	.byte	0x3f
	.zero		1


	//   ....[45]....
        /*0b08*/ 	.word	0x0000f1f0
        /*0b0c*/ 	.word	0x00000017
        /*0b10*/ 	.word	0x0002d800
        /*0b14*/ 	.short	0x0107
        /*0b16*/ 	.byte	0x3f
	.zero		1


	//   ....[46]....
        /*0b18*/ 	.word	0x0000f2e0
        /*0b1c*/ 	.word	0x00000017
        /*0b20*/ 	.word	0x0002d800
        /*0b24*/ 	.short	0x0101
        /*0b26*/ 	.byte	0x3f
	.zero		1


	//   ....[47]....
        /*0b28*/ 	.word	0x0000f300
        /*0b2c*/ 	.word	0x00000017
        /*0b30*/ 	.word	0x0002d820
        /*0b34*/ 	.short	0x010a
        /*0b36*/ 	.byte	0x3f
	.zero		1


	//   ....[48]....
        /*0b38*/ 	.word	0x0000f710
        /*0b3c*/ 	.word	0x00000005
        /*0b40*/ 	.word	0x0002d840
        /*0b44*/ 	.short	0x010a
        /*0b46*/ 	.byte	0x3f
	.zero		1


	//   ....[49]....
        /*0b48*/ 	.word	0x0000fba0
        /*0b4c*/ 	.word	0x00000005
        /*0b50*/ 	.word	0x0002d830
        /*0b54*/ 	.short	0x0107
        /*0b56*/ 	.byte	0x3f
	.zero		1


	//   ....[50]....
        /*0b58*/ 	.word	0x0000fc60
        /*0b5c*/ 	.word	0x00000005
        /*0b60*/ 	.word	0x0002d830
        /*0b64*/ 	.short	0x0101
        /*0b66*/ 	.byte	0x3f
	.zero		1


	//   ....[51]....
        /*0b68*/ 	.word	0x0000fcc0
        /*0b6c*/ 	.word	0x00000005
        /*0b70*/ 	.word	0x0002d860
        /*0b74*/ 	.short	0x010a
        /*0b76*/ 	.byte	0x3f
	.zero		1


	//   ....[52]....
        /*0b78*/ 	.word	0x000101e0
        /*0b7c*/ 	.word	0x00000005
        /*0b80*/ 	.word	0x0002d850
        /*0b84*/ 	.short	0x0107
        /*0b86*/ 	.byte	0x3f
	.zero		1


	//   ....[53]....
        /*0b88*/ 	.word	0x000102e0
        /*0b8c*/ 	.word	0x00000005
        /*0b90*/ 	.word	0x0002d850
        /*0b94*/ 	.short	0x0101
        /*0b96*/ 	.byte	0x3f
	.zero		1


	//   ....[54]....
        /*0b98*/ 	.word	0x000104e0
        /*0b9c*/ 	.word	0x00000000
        /*0ba0*/ 	.word	0x0002d860
        /*0ba4*/ 	.short	0x010a
        /*0ba6*/ 	.byte	0x3f
	.zero		1


	//   ....[55]....
        /*0ba8*/ 	.word	0x00010960
        /*0bac*/ 	.word	0x00000000
        /*0bb0*/ 	.word	0x0002d850
        /*0bb4*/ 	.short	0x0107
        /*0bb6*/ 	.byte	0x3f
	.zero		1


	//   ....[56]....
        /*0bb8*/ 	.word	0x00010a30
        /*0bbc*/ 	.word	0x00000000
        /*0bc0*/ 	.word	0x0002d850
        /*0bc4*/ 	.short	0x0101
        /*0bc6*/ 	.byte	0x3f
	.zero		1


	//   ....[57]....
        /*0bc8*/ 	.word	0x00011750
        /*0bcc*/ 	.word	0x00000005
        /*0bd0*/ 	.word	0x0002d820
        /*0bd4*/ 	.short	0x010a
        /*0bd6*/ 	.byte	0x3f
	.zero		1


	//   ....[58]....
        /*0bd8*/ 	.word	0x000118d0
        /*0bdc*/ 	.word	0x00000003
        /*0be0*/ 	.word	0x0002d840
        /*0be4*/ 	.short	0x010a
        /*0be6*/ 	.byte	0x3f
	.zero		1


	//   ....[59]....
        /*0be8*/ 	.word	0x00011970
        /*0bec*/ 	.word	0x00000005
        /*0bf0*/ 	.word	0x0002d840
        /*0bf4*/ 	.short	0x010a
        /*0bf6*/ 	.byte	0x3f
	.zero		1


	//   ....[60]....
        /*0bf8*/ 	.word	0x000119b0
        /*0bfc*/ 	.word	0x00000003
        /*0c00*/ 	.word	0x0002d860
        /*0c04*/ 	.short	0x010a
        /*0c06*/ 	.byte	0x3f
	.zero		1


	//   ....[61]....
        /*0c08*/ 	.word	0x000119f0
        /*0c0c*/ 	.word	0x00000005
        /*0c10*/ 	.word	0x0002d860
        /*0c14*/ 	.short	0x010a
        /*0c16*/ 	.byte	0x3f
	.zero		1


	//   ....[62]....
        /*0c18*/ 	.word	0x00011a60
        /*0c1c*/ 	.word	0x00000003
        /*0c20*/ 	.word	0x0002d800
        /*0c24*/ 	.short	0x010a
        /*0c26*/ 	.byte	0x3f
	.zero		1


	//   ....[63]....
        /*0c28*/ 	.word	0x00011ab0
        /*0c2c*/ 	.word	0x00000000
        /*0c30*/ 	.word	0x0002d830
        /*0c34*/ 	.short	0x010a
        /*0c36*/ 	.byte	0x3f
	.zero		1


	//   ....[64]....
        /*0c38*/ 	.word	0x00011b10
        /*0c3c*/ 	.word	0x0000000a
        /*0c40*/ 	.word	0x0002d830
        /*0c44*/ 	.short	0x010a
        /*0c46*/ 	.byte	0x3f
	.zero		1


	//   ....[65]....
        /*0c48*/ 	.word	0x00011b70
        /*0c4c*/ 	.word	0x00000009
        /*0c50*/ 	.word	0x0002d850
        /*0c54*/ 	.short	0x010a
        /*0c56*/ 	.byte	0x3f
	.zero		1


	//   ....[66]....
        /*0c58*/ 	.word	0x00011bd0
        /*0c5c*/ 	.word	0x00000009
        /*0c60*/ 	.word	0x0002d830
        /*0c64*/ 	.short	0x010a
        /*0c66*/ 	.byte	0x3f
	.zero		1


	//   ....[67]....
        /*0c68*/ 	.word	0x00011c30
        /*0c6c*/ 	.word	0x00000008
        /*0c70*/ 	.word	0x0002d850
        /*0c74*/ 	.short	0x010a
        /*0c76*/ 	.byte	0x3f
	.zero		1


	//   ....[68]....
        /*0c78*/ 	.word	0x00011c90
        /*0c7c*/ 	.word	0x00000005
        /*0c80*/ 	.word	0x0002d850
        /*0c84*/ 	.short	0x010a
        /*0c86*/ 	.byte	0x3f
	.zero		1


	//   ....[69]....
        /*0c88*/ 	.word	0x00011db0
        /*0c8c*/ 	.word	0x00000002
        /*0c90*/ 	.word	0x0002d840
        /*0c94*/ 	.short	0x010a
        /*0c96*/ 	.byte	0x3f
	.zero		1


	//   ....[70]....
        /*0c98*/ 	.word	0x00012bf0
        /*0c9c*/ 	.word	0x00000017
        /*0ca0*/ 	.word	0x0002d820
        /*0ca4*/ 	.short	0x010a
        /*0ca6*/ 	.byte	0x3f
	.zero		1


	//   ....[71]....
        /*0ca8*/ 	.word	0x00012c40
        /*0cac*/ 	.word	0x00000005
        /*0cb0*/ 	.word	0x0002d840
        /*0cb4*/ 	.short	0x010a
        /*0cb6*/ 	.byte	0x3f
	.zero		1


	//   ....[72]....
        /*0cb8*/ 	.word	0x000131e0
        /*0cbc*/ 	.word	0x00000005
        /*0cc0*/ 	.word	0x0002d860
        /*0cc4*/ 	.short	0x010a
        /*0cc6*/ 	.byte	0x3f
	.zero		1


	//   ....[73]....
        /*0cc8*/ 	.word	0x000137c0
        /*0ccc*/ 	.word	0x00000000
        /*0cd0*/ 	.word	0x0002d860
        /*0cd4*/ 	.short	0x010a
        /*0cd6*/ 	.byte	0x3f
	.zero		1


	//   ....[74]....
        /*0cd8*/ 	.word	0x00014710
        /*0cdc*/ 	.word	0x00000005
        /*0ce0*/ 	.word	0x0002d820
        /*0ce4*/ 	.short	0x010a
        /*0ce6*/ 	.byte	0x3f
	.zero		1


	//   ....[75]....
        /*0ce8*/ 	.word	0x000148b0
        /*0cec*/ 	.word	0x00000003
        /*0cf0*/ 	.word	0x0002d840
        /*0cf4*/ 	.short	0x010a
        /*0cf6*/ 	.byte	0x3f
	.zero		1


	//   ....[76]....
        /*0cf8*/ 	.word	0x00014900
        /*0cfc*/ 	.word	0x00000005
        /*0d00*/ 	.word	0x0002d840
        /*0d04*/ 	.short	0x010a
        /*0d06*/ 	.byte	0x3f
	.zero		1


	//   ....[77]....
        /*0d08*/ 	.word	0x00014950
        /*0d0c*/ 	.word	0x00000003
        /*0d10*/ 	.word	0x0002d860
        /*0d14*/ 	.short	0x010a
        /*0d16*/ 	.byte	0x3f
	.zero		1


	//----- nvinfo : EIATTR_NUM_MBARRIERS
	.align		4
.L_1319:
        /*0d18*/ 	.byte	0x03, 0x38
        /*0d1a*/ 	.short	0x0016


	//----- nvinfo : EIATTR_EXIT_INSTR_OFFSETS
	.align		4
        /*0d1c*/ 	.byte	0x04, 0x1c
        /*0d1e*/ 	.short	(.L_1321 - .L_1320)


	//   ....[0]....
.L_1320:
        /*0d20*/ 	.word	0x000009a0


	//   ....[1]....
        /*0d24*/ 	.word	0x0000c180


	//   ....[2]....
        /*0d28*/ 	.word	0x00011a40


	//----- nvinfo : EIATTR_MAX_THREADS
	.align		4
.L_1321:
        /*0d2c*/ 	.byte	0x04, 0x05
        /*0d2e*/ 	.short	(.L_1323 - .L_1322)
.L_1322:
        /*0d30*/ 	.word	0x00000200
        /*0d34*/ 	.word	0x00000001
        /*0d38*/ 	.word	0x00000001


	//----- nvinfo : EIATTR_CRS_STACK_SIZE
	.align		4
.L_1323:
        /*0d3c*/ 	.byte	0x04, 0x1e
        /*0d3e*/ 	.short	(.L_1325 - .L_1324)
.L_1324:
        /*0d40*/ 	.word	0x00000000


	//----- nvinfo : EIATTR_CBANK_PARAM_SIZE
	.align		4
.L_1325:
        /*0d44*/ 	.byte	0x03, 0x19
        /*0d46*/ 	.short	0x0af0


	//----- nvinfo : EIATTR_PARAM_CBANK
	.align		4
        /*0d48*/ 	.byte	0x04, 0x0a
        /*0d4a*/ 	.short	(.L_1327 - .L_1326)
	.align		4
.L_1326:
        /*0d4c*/ 	.word	index@(.nv.constant0._ZN7cutlass13device_kernelIN5flash11enable_sm90INS1_16FlashAttnFwdSm90INS1_25CollectiveMainloopFwdSm90ILi2EN4cute5tupleIJNS5_1CILi1EEES8_S8_EEENS6_IJNS7_ILi192EEENS7_ILi128EEENS7_ILi96EEEEEELi96ENS_6half_tEfNS_4arch4Sm90ELb1ELb0ELb1ELb1ELb1ELb0ELb0ELb0ELb1ELb1ELb0ELb0EEENS1_21CollectiveEpilogueFwdINS6_IJSA_SC_SB_EEES9_SE_SG_Li384ELb1ELb1ELb0ELb0EEENS1_36VarlenDynamicPersistentTileSchedulerILi192ELi128ELi384ELi128ELb0ELb1ELb1ELb1ELb1ELb1EEEEEEEEEvNT_6ParamsE)
        /*0d50*/ 	.short	0x0210
        /*0d52*/ 	.short	0x0af0


	//----- nvinfo : EIATTR_SW_WAR
	.align		4
.L_1327:
        /*0d54*/ 	.byte	0x04, 0x36
        /*0d56*/ 	.short	(.L_1329 - .L_1328)
.L_1328:
        /*0d58*/ 	.word	0x00000008
.L_1329:


//--------------------- .nv.info._ZN7cutlass13device_kernelIN5flash11enable_sm90INS1_16FlashAttnFwdSm90INS1_25CollectiveMainloopFwdSm90ILi2EN4cute5tupleIJNS5_1CILi1EEES8_S8_EEENS6_IJNS7_ILi192EEENS7_ILi128EEENS7_ILi96EEEEEELi96ENS_6half_tEfNS_4arch4Sm90ELb1ELb0ELb1ELb1ELb1ELb1ELb0ELb0ELb1ELb1ELb0ELb0EEENS1_21CollectiveEpilogueFwdINS6_IJSA_SC_SB_EEES9_SE_SG_Li384ELb1ELb1ELb0ELb0EEENS1_36VarlenDynamicPersistentTileSchedulerILi192ELi128ELi384ELi128ELb0ELb1ELb1ELb1ELb1ELb1EEEEEEEEEvNT_6ParamsE --------------------------
	.section	.nv.info._ZN7cutlass13device_kernelIN5flash11enable_sm90INS1_16FlashAttnFwdSm90INS1_25CollectiveMainloopFwdSm90ILi2EN4cute5tupleIJNS5_1CILi1EEES8_S8_EEENS6_IJNS7_ILi192EEENS7_ILi128EEENS7_ILi96EEEEEELi96ENS_6half_tEfNS_4arch4Sm90ELb1ELb0ELb1ELb1ELb1ELb1ELb0ELb0ELb1ELb1ELb0ELb0EEENS1_21CollectiveEpilogueFwdINS6_IJSA_SC_SB_EEES9_SE_SG_Li384ELb1ELb1ELb0ELb0EEENS1_36VarlenDynamicPersistentTileSchedulerILi192ELi128ELi384ELi128ELb0ELb1ELb1ELb1ELb1ELb1EEEEEEEEEvNT_6ParamsE,"",@"SHT_CUDA_INFO"
	.sectionflags	@""
	.align	4


	//----- nvinfo : EIATTR_CUDA_API_VERSION
	.align		4
        /*0000*/ 	.byte	0x04, 0x37
        /*0002*/ 	.short	(.L_1331 - .L_1330)
.L_1330:
        /*0004*/ 	.word	0x00000082


	//----- nvinfo : EIATTR_KPARAM_INFO
	.align		4
.L_1331:
        /*0008*/ 	.byte	0x04, 0x17
        /*000a*/ 	.short	(.L_1333 - .L_1332)
.L_1332:
        /*000c*/ 	.word	0x00000000
        /*0010*/ 	.short	0x0000
        /*0012*/ 	.short	0x0070
        /*0014*/ 	.byte	0x00, 0xf0, 0x01, 0x2a


	//----- nvinfo : EIATTR_SPARSE_MMA_MASK
	.align		4
.L_1333:
        /*0018*/ 	.byte	0x03, 0x50
        /*001a*/ 	.short	0x0000


	//----- nvinfo : EIATTR_MAXREG_COUNT
	.align		4
        /*001c*/ 	.byte	0x03, 0x1b
        /*001e*/ 	.short	0x0080


	//----- nvinfo : EIATTR_NUM_BARRIERS
	.align		4
        /*0020*/ 	.byte	0x02, 0x4c
        /*0022*/ 	.byte	0x10
	.zero		1


	//----- nvinfo : EIATTR_EXTERNS
	.align		4
        /*0024*/ 	.byte	0x04, 0x0f
        /*0026*/ 	.short	(.L_1335 - .L_1334)


	//   ....[0]....
	.align		4
.L_1334:
        /*0028*/ 	.word	index@(__assertfail)


	//----- nvinfo : EIATTR_ANNOTATIONS
	.align		4
.L_1335:
        /*002c*/ 	.byte	0x04, 0x55
        /*002e*/ 	.short	(.L_1337 - .L_1336)


	//   ....[0]....
.L_1336:
        /* <DEDUP_REMOVED lines=119> */


	//----- nvinfo : EIATTR_MERCURY_ISA_VERSION
	.align		4
.L_1337:
        /*0790*/ 	.byte	0x03, 0x5f
        /*0792*/ 	.short	0x0101


	//----- nvinfo : EIATTR_UNUSED_LOAD_BYTE_OFFSET
	.align		4
        /*0794*/ 	.byte	0x04, 0x44
        /*0796*/ 	.short	(.L_1339 - .L_1338)


	//   ....[0]....
.L_1338:
        /*0798*/ 	.word	0x00000a80
        /*079c*/ 	.word	0x0000fff0


	//   ....[1]....
        /*07a0*/ 	.word	0x000152f0
        /*07a4*/ 	.word	0x0000fff0


	//----- nvinfo : EIATTR_INT_WARP_WIDE_INSTR_OFFSETS
	.align		4
.L_1339:
        /*07a8*/ 	.byte	0x04, 0x31
        /*07aa*/ 	.short	(.L_1341 - .L_1340)


	//   ....[0]....
.L_1340:
        /*07ac*/ 	.word	0x00000130


	//   ....[1]....
        /*07b0*/ 	.word	0x00000170


	//   ....[2]....
        /*07b4*/ 	.word	0x000001e0


	//   ....[3]....
        /*07b8*/ 	.word	0x00019ac0


	//   ....[4]....
        /*07bc*/ 	.word	0x00019b50


	//   ....[5]....
        /*07c0*/ 	.word	0x0001c8a0


	//   ....[6]....
        /*07c4*/ 	.word	0x0001c930


	//----- nvinfo : EIATTR_COOP_GROUP_MASK_REGIDS
	.align		4
.L_1341:
        /*07c8*/ 	.byte	0x04, 0x29
        /*07ca*/ 	.short	(.L_1343 - .L_1342)


	//   ....[0]....
.L_1342:
        /*07cc*/ 	.word	0xffffffff


	//   ....[1]....
        /*07d0*/ 	.word	0xffffffff


	//   ....[2]....
        /*07d4*/ 	.word	0xffffffff


	//   ....[3]....
        /*07d8*/ 	.word	0xffffffff


	//   ....[4]....
        /*07dc*/ 	.word	0xffffffff


	//   ....[5]....
        /*07e0*/ 	.word	0xffffffff


	//   ....[6]....
        /*07e4*/ 	.word	0xffffffff


	//   ....[7]....
        /*07e8*/ 	.word	0xffffffff


	//   ....[8]....
        /*07ec*/ 	.word	0xffffffff


	//   ....[9]....
        /*07f0*/ 	.word	0xffffffff


	//   ....[10]....
        /*07f4*/ 	.word	0xffffffff


	//   ....[11]....
        /*07f8*/ 	.word	0xffffffff


	//   ....[12]....
        /*07fc*/ 	.word	0xffffffff


	//   ....[13]....
        /*0800*/ 	.word	0xffffffff


	//   ....[14]....
        /*0804*/ 	.word	0xffffffff


	//   ....[15]....
        /*0808*/ 	.word	0xffffffff


	//   ....[16]....
        /*080c*/ 	.word	0xffffffff


	//   ....[17]....
        /*0810*/ 	.word	0xffffffff


	//   ....[18]....
        /*0814*/ 	.word	0xffffffff


	//   ....[19]....
        /*0818*/ 	.word	0xffffffff


	//   ....[20]....
        /*081c*/ 	.word	0xffffffff


	//   ....[21]....
        /*0820*/ 	.word	0xffffffff


	//   ....[22]....
        /*0824*/ 	.word	0xffffffff


	//   ....[23]....
        /*0828*/ 	.word	0xffffffff


	//   ....[24]....
        /*082c*/ 	.word	0xffffffff


	//   ....[25]....
        /*0830*/ 	.word	0xffffffff


	//   ....[26]....
        /*0834*/ 	.word	0xffffffff


	//   ....[27]....
        /*0838*/ 	.word	0xffffffff


	//   ....[28]....
        /*083c*/ 	.word	0xffffffff


	//   ....[29]....
        /*0840*/ 	.word	0xffffffff


	//   ....[30]....
        /*0844*/ 	.word	0xffffffff


	//   ....[31]....
        /*0848*/ 	.word	0xffffffff


	//   ....[32]....
        /*084c*/ 	.word	0xffffffff


	//   ....[33]....
        /*0850*/ 	.word	0xffffffff


	//   ....[34]....
        /*0854*/ 	.word	0xffffffff


	//   ....[35]....
        /*0858*/ 	.word	0xffffffff


	//   ....[36]....
        /*085c*/ 	.word	0xffffffff


	//   ....[37]....
        /*0860*/ 	.word	0xffffffff


	//   ....[38]....
        /*0864*/ 	.word	0xffffffff


	//   ....[39]....
        /*0868*/ 	.word	0xffffffff


	//   ....[40]....
        /*086c*/ 	.word	0xffffffff


	//   ....[41]....
        /*0870*/ 	.word	0xffffffff


	//   ....[42]....
        /*0874*/ 	.word	0xffffffff


	//   ....[43]....
        /*0878*/ 	.word	0xffffffff


	//   ....[44]....
        /*087c*/ 	.word	0xffffffff


	//   ....[45]....
        /*0880*/ 	.word	0xffffffff


	//   ....[46]....
        /*0884*/ 	.word	0xffffffff


	//   ....[47]....
        /*0888*/ 	.word	0xffffffff


	//   ....[48]....
        /*088c*/ 	.word	0xffffffff


	//   ....[49]....
        /*0890*/ 	.word	0xffffffff


	//   ....[50]....
        /*0894*/ 	.word	0xffffffff


	//   ....[51]....
        /*0898*/ 	.word	0xffffffff


	//   ....[52]....
        /*089c*/ 	.word	0xffffffff


	//   ....[53]....
        /*08a0*/ 	.word	0xffffffff


	//   ....[54]....
        /*08a4*/ 	.word	0xffffffff


	//   ....[55]....
        /*08a8*/ 	.word	0xffffffff


	//   ....[56]....
        /*08ac*/ 	.word	0xffffffff


	//   ....[57]....
        /*08b0*/ 	.word	0xffffffff


	//   ....[58]....
        /*08b4*/ 	.word	0xffffffff


	//   ....[59]....
        /*08b8*/ 	.word	0xffffffff


	//   ....[60]....
        /*08bc*/ 	.word	0xffffffff


	//   ....[61]....
        /*08c0*/ 	.word	0xffffffff


	//   ....[62]....
        /*08c4*/ 	.word	0xffffffff


	//   ....[63]....
        /*08c8*/ 	.word	0xffffffff


	//   ....[64]....
        /*08cc*/ 	.word	0xffffffff


	//   ....[65]....
        /*08d0*/ 	.word	0xffffffff


	//   ....[66]....
        /*08d4*/ 	.word	0xffffffff


	//   ....[67]....
        /*08d8*/ 	.word	0xffffffff


	//   ....[68]....
        /*08dc*/ 	.word	0xffffffff


	//   ....[69]....
        /*08e0*/ 	.word	0xffffffff


	//   ....[70]....
        /*08e4*/ 	.word	0xffffffff


	//   ....[71]....
        /*08e8*/ 	.word	0xffffffff


	//   ....[72]....
        /*08ec*/ 	.word	0xffffffff


	//   ....[73]....
        /*08f0*/ 	.word	0xffffffff


	//   ....[74]....
        /*08f4*/ 	.word	0xffffffff


	//   ....[75]....
        /*08f8*/ 	.word	0xffffffff


	//   ....[76]....
        /*08fc*/ 	.word	0xffffffff


	//   ....[77]....
        /*0900*/ 	.word	0xffffffff


	//   ....[78]....
        /*0904*/ 	.word	0xffffffff


	//   ....[79]....
        /*0908*/ 	.word	0xffffffff


	//   ....[80]....
        /*090c*/ 	.word	0xffffffff


	//   ....[81]....
        /*0910*/ 	.word	0xffffffff


	//   ....[82]....
        /*0914*/ 	.word	0xffffffff


	//   ....[83]....
        /*0918*/ 	.word	0xffffffff


	//   ....[84]....
        /*091c*/ 	.word	0xffffffff


	//   ....[85]....
        /*0920*/ 	.word	0xffffffff


	//   ....[86]....
        /*0924*/ 	.word	0xffffffff


	//   ....[87]....
        /*0928*/ 	.word	0xffffffff


	//   ....[88]....
        /*092c*/ 	.word	0xffffffff


	//   ....[89]....
        /*0930*/ 	.word	0xffffffff


	//   ....[90]....
        /*0934*/ 	.word	0xffffffff


	//   ....[91]....
        /*0938*/ 	.word	0xffffffff


	//   ....[92]....
        /*093c*/ 	.word	0xffffffff


	//   ....[93]....
        /*0940*/ 	.word	0xffffffff


	//   ....[94]....
        /*0944*/ 	.word	0xffffffff


	//   ....[95]....
        /*0948*/ 	.word	0xffffffff


	//   ....[96]....
        /*094c*/ 	.word	0xffffffff


	//   ....[97]....
        /*0950*/ 	.word	0xffffffff


	//   ....[98]....
        /*0954*/ 	.word	0xffffffff


	//   ....[99]....
        /*0958*/ 	.word	0xffffffff


	//   ....[100]....
        /*095c*/ 	.word	0xffffffff


	//   ....[101]....
        /*0960*/ 	.word	0xffffffff


	//   ....[102]....
        /*0964*/ 	.word	0xffffffff


	//   ....[103]....
        /*0968*/ 	.word	0xffffffff


	//   ....[104]....
        /*096c*/ 	.word	0xffffffff


	//   ....[105]....
        /*0970*/ 	.word	0xffffffff


	//   ....[106]....
        /*0974*/ 	.word	0xffffffff


	//   ....[107]....
        /*0978*/ 	.word	0xffffffff


	//   ....[108]....
        /*097c*/ 	.word	0xffffffff


	//   ....[109]....
        /*0980*/ 	.word	0xffffffff


	//   ....[110]....
        /*0984*/ 	.word	0xffffffff


	//   ....[111]....
        /*0988*/ 	.word	0xffffffff


	//   ....[112]....
        /*098c*/ 	.word	0xffffffff


	//   ....[113]....
        /*0990*/ 	.word	0xffffffff


	//   ....[114]....
        /*0994*/ 	.word	0xffffffff


	//   ....[115]....
        /*0998*/ 	.word	0xffffffff


	//   ....[116]....
        /*099c*/ 	.word	0xffffffff


	//   ....[117]....
        /*09a0*/ 	.word	0xffffffff


	//   ....[118]....
        /*09a4*/ 	.word	0xffffffff


	//   ....[119]....
        /*09a8*/ 	.word	0xffffffff


	//   ....[120]....
        /*09ac*/ 	.word	0xffffffff


	//   ....[121]....
        /*09b0*/ 	.word	0xffffffff


	//   ....[122]....
        /*09b4*/ 	.word	0xffffffff


	//   ....[123]....
        /*09b8*/ 	.word	0xffffffff


	//   ....[124]....
        /*09bc*/ 	.word	0xffffffff


	//   ....[125]....
        /*09c0*/ 	.word	0xffffffff


	//   ....[126]....
        /*09c4*/ 	.word	0xffffffff


	//   ....[127]....
        /*09c8*/ 	.word	0xffffffff


	//   ....[128]....
        /*09cc*/ 	.word	0xffffffff


	//   ....[129]....
        /*09d0*/ 	.word	0xffffffff


	//   ....[130]....
        /*09d4*/ 	.word	0xffffffff


	//   ....[131]....
        /*09d8*/ 	.word	0xffffffff


	//   ....[132]....
        /*09dc*/ 	.word	0xffffffff


	//   ....[133]....
        /*09e0*/ 	.word	0xffffffff


	//   ....[134]....
        /*09e4*/ 	.word	0xffffffff


	//   ....[135]....
        /*09e8*/ 	.word	0xffffffff


	//   ....[136]....
        /*09ec*/ 	.word	0xffffffff


	//   ....[137]....
        /*09f0*/ 	.word	0xffffffff


	//   ....[138]....
        /*09f4*/ 	.word	0x0500000f


	//   ....[139]....
        /*09f8*/ 	.word	0x0500000f


	//   ....[140]....
        /*09fc*/ 	.word	0x0500000f


	//   ....[141]....
        /*0a00*/ 	.word	0x0500000f


	//   ....[142]....
        /*0a04*/ 	.word	0x0500000f


	//   ....[143]....
        /*0a08*/ 	.word	0x0500000f


	//   ....[144]....
        /*0a0c*/ 	.word	0x0500000f


	//   ....[145]....
        /*0a10*/ 	.word	0x0500000f


	//   ....[146]....
        /*0a14*/ 	.word	0x0500000f


	//   ....[147]....
        /*0a18*/ 	.word	0x0500000f


	//   ....[148]....
        /*0a1c*/ 	.word	0x0500000f


	//   ....[149]....
        /*0a20*/ 	.word	0x0500000f


	//   ....[150]....
        /*0a24*/ 	.word	0x0500000f


	//   ....[151]....
        /*0a28*/ 	.word	0x0500000f


	//   ....[152]....
        /*0a2c*/ 	.word	0x0500000f


	//   ....[153]....
        /*0a30*/ 	.word	0x0500000f


	//   ....[154]....
        /*0a34*/ 	.word	0x0500000f


	//   ....[155]....
        /*0a38*/ 	.word	0x0500000f


	//   ....[156]....
        /*0a3c*/ 	.word	0x0500000f


	//   ....[157]....
        /*0a40*/ 	.word	0x0500000f


	//   ....[158]....
        /*0a44*/ 	.word	0x0500000f


	//   ....[159]....
        /*0a48*/ 	.word	0x0500000f


	//   ....[160]....
        /*0a4c*/ 	.word	0x0500000f


	//   ....[161]....
        /*0a50*/ 	.word	0x0500000f


	//   ....[162]....
        /*0a54*/ 	.word	0x0500000f


	//   ....[163]....
        /*0a58*/ 	.word	0x0500000f


	//   ....[164]....
        /*0a5c*/ 	.word	0x0500000f


	//   ....[165]....
        /*0a60*/ 	.word	0x0500000f


	//   ....[166]....
        /*0a64*/ 	.word	0x0500000f


	//   ....[167]....
        /*0a68*/ 	.word	0x0500000f


	//   ....[168]....
        /*0a6c*/ 	.word	0x0500000f


	//   ....[169]....
        /*0a70*/ 	.word	0x0500000f


	//   ....[170]....
        /*0a74*/ 	.word	0x0500000f


	//   ....[171]....
        /*0a78*/ 	.word	0x0500000f


	//   ....[172]....
        /*0a7c*/ 	.word	0x0500000f


	//   ....[173]....
        /*0a80*/ 	.word	0x0500000f


	//   ....[174]....
        /*0a84*/ 	.word	0x0500000f


	//   ....[175]....
        /*0a88*/ 	.word	0x0500000f


	//   ....[176]....
        /*0a8c*/ 	.word	0x0500000f


	//   ....[177]....
        /*0a90*/ 	.word	0x0500000f


	//   ....[178]....
        /*0a94*/ 	.word	0x0500000f


	//   ....[179]....
        /*0a98*/ 	.word	0x0500000f


	//   ....[180]....
        /*0a9c*/ 	.word	0x0500000f


	//   ....[181]....
        /*0aa0*/ 	.word	0x0500000f


	//   ....[182]....
        /*0aa4*/ 	.word	0x0500000f


	//   ....[183]....
        /*0aa8*/ 	.word	0x0500000f


	//   ....[184]....
        /*0aac*/ 	.word	0x0500000f


	//   ....[185]....
        /*0ab0*/ 	.word	0x0500000f


	//   ....[186]....
        /*0ab4*/ 	.word	0x0500000f


	//   ....[187]....
        /*0ab8*/ 	.word	0x0500000f


	//   ....[188]....
        /*0abc*/ 	.word	0x0500000f


	//   ....[189]....
        /*0ac0*/ 	.word	0x0500000f


	//   ....[190]....
        /*0ac4*/ 	.word	0x0500000f


	//   ....[191]....
        /*0ac8*/ 	.word	0x0500000f


	//   ....[192]....
        /*0acc*/ 	.word	0x0500000f


	//   ....[193]....
        /*0ad0*/ 	.word	0x0500000f


	//   ....[194]....
        /*0ad4*/ 	.word	0x0500000f


	//   ....[195]....
        /*0ad8*/ 	.word	0x0500000f


	//   ....[196]....
        /*0adc*/ 	.word	0x0500000f


	//   ....[197]....
        /*0ae0*/ 	.word	0x0500000f


	//   ....[198]....
        /*0ae4*/ 	.word	0x0500000f


	//   ....[199]....
        /*0ae8*/ 	.word	0x0500000f


	//   ....[200]....
        /*0aec*/ 	.word	0x0500000f


	//   ....[201]....
        /*0af0*/ 	.word	0x0500000f


	//   ....[202]....
        /*0af4*/ 	.word	0x0500000f


	//   ....[203]....
        /*0af8*/ 	.word	0x0500000f


	//   ....[204]....
        /*0afc*/ 	.word	0x0500000f


	//   ....[205]....
        /*0b00*/ 	.word	0x0500000f


	//   ....[206]....
        /*0b04*/ 	.word	0x0500000f


	//   ....[207]....
        /*0b08*/ 	.word	0x0500000f


	//   ....[208]....
        /*0b0c*/ 	.word	0x0500000f


	//   ....[209]....
        /*0b10*/ 	.word	0x0500000f


	//   ....[210]....
        /*0b14*/ 	.word	0x0500000f


	//   ....[211]....
        /*0b18*/ 	.word	0x0500000f


	//   ....[212]....
        /*0b1c*/ 	.word	0x0500000f


	//   ....[213]....
        /*0b20*/ 	.word	0x0500000f


	//   ....[214]....
        /*0b24*/ 	.word	0x0500000f


	//   ....[215]....
        /*0b28*/ 	.word	0x0500000f


	//   ....[216]....
        /*0b2c*/ 	.word	0x0500000f


	//   ....[217]....
        /*0b30*/ 	.word	0x0500000f


	//   ....[218]....
        /*0b34*/ 	.word	0x0500000f


	//   ....[219]....
        /*0b38*/ 	.word	0x0500000f


	//   ....[220]....
        /*0b3c*/ 	.word	0x0500000f


	//----- nvinfo : EIATTR_COOP_GROUP_INSTR_OFFSETS
	.align		4
.L_1343:
        /*0b40*/ 	.byte	0x04, 0x28
        /*0b42*/ 	.short	(.L_1345 - .L_1344)


	//   ....[0]....
.L_1344:
        /*0b44*/ 	.word	0x00000070


	//   ....[1]....
        /*0b48*/ 	.word	0x00000140


	//   ....[2]....
        /*0b4c*/ 	.word	0x00000190


	//   ....[3]....
        /*0b50*/ 	.word	0x000003c0


	//   ....[4]....
        /*0b54*/ 	.word	0x00000520


	//   ....[5]....
        /*0b58*/ 	.word	0x00000640


	//   ....[6]....
        /*0b5c*/ 	.word	0x000007a0


	//   ....[7]....
        /*0b60*/ 	.word	0x000032b0


	//   ....[8]....
        /*0b64*/ 	.word	0x000032c0


	//   ....[9]....
        /*0b68*/ 	.word	0x00004e90


	//   ....[10]....
        /*0b6c*/ 	.word	0x00004ea0


	//   ....[11]....
        /*0b70*/ 	.word	0x000068b0


	//   ....[12]....
        /*0b74*/ 	.word	0x000068c0


	//   ....[13]....
        /*0b78*/ 	.word	0x00006df0


	//   ....[14]....
        /*0b7c*/ 	.word	0x00006e10


	//   ....[15]....
        /*0b80*/ 	.word	0x00007570


	//   ....[16]....
        /*0b84*/ 	.word	0x00007cb0


	//   ....[17]....
        /*0b88*/ 	.word	0x00007cc0


	//   ....[18]....
        /*0b8c*/ 	.word	0x00007cd0


	//   ....[19]....
        /*0b90*/ 	.word	0x00007ce0


	//   ....[20]....
        /*0b94*/ 	.word	0x00009a00


	//   ....[21]....
        /*0b98*/ 	.word	0x00009a10


	//   ....[22]....
        /*0b9c*/ 	.word	0x00009a20


	//   ....[23]....
        /*0ba0*/ 	.word	0x00009a30


	//   ....[24]....
        /*0ba4*/ 	.word	0x0000bfc0


	//   ....[25]....
        /*0ba8*/ 	.word	0x0000c850


	//   ....[26]....
        /*0bac*/ 	.word	0x0000c870


	//   ....[27]....
        /*0bb0*/ 	.word	0x0000c890


	//   ....[28]....
        /*0bb4*/ 	.word	0x0000d250


	//   ....[29]....
        /*0bb8*/ 	.word	0x0000d270


	//   ....[30]....
        /*0bbc*/ 	.word	0x0000e2d0


	//   ....[31]....
        /*0bc0*/ 	.word	0x0000f3b0


	//   ....[32]....
        /*0bc4*/ 	.word	0x0000f430


	//   ....[33]....
        /*0bc8*/ 	.word	0x0000fcb0


	//   ....[34]....
        /*0bcc*/ 	.word	0x0000fd30


	//   ....[35]....
        /*0bd0*/ 	.word	0x00010720


	//   ....[36]....
        /*0bd4*/ 	.word	0x00010740


	//   ....[37]....
        /*0bd8*/ 	.word	0x00011930


	//   ....[38]....
        /*0bdc*/ 	.word	0x00012e60


	//   ....[39]....
        /*0be0*/ 	.word	0x00012ec0


	//   ....[40]....
        /*0be4*/ 	.word	0x00013290


	//   ....[41]....
        /*0be8*/ 	.word	0x000132b0


	//   ....[42]....
        /*0bec*/ 	.word	0x00014630


	//   ....[43]....
        /*0bf0*/ 	.word	0x00014860


	//   ....[44]....
        /*0bf4*/ 	.word	0x00014ce0


	//   ....[45]....
        /*0bf8*/ 	.word	0x00014d20


	//   ....[46]....
        /*0bfc*/ 	.word	0x00014d30


	//   ....[47]....
        /*0c00*/ 	.word	0x00015d50


	//   ....[48]....
        /*0c04*/ 	.word	0x00015d80


	//   ....[49]....
        /*0c08*/ 	.word	0x00015dc0


	//   ....[50]....
        /*0c0c*/ 	.word	0x00015df0


	//   ....[51]....
        /*0c10*/ 	.word	0x000162a0


	//   ....[52]....
        /*0c14*/ 	.word	0x000162c0


	//   ....[53]....
        /*0c18*/ 	.word	0x000163e0


	//   ....[54]....
        /*0c1c*/ 	.word	0x00016400


	//   ....[55]....
        /*0c20*/ 	.word	0x00016cf0


	//   ....[56]....
        /*0c24*/ 	.word	0x00016d00


	//   ....[57]....
        /*0c28*/ 	.word	0x00016e60


	//   ....[58]....
        /*0c2c*/ 	.word	0x00016e70


	//   ....[59]....
        /*0c30*/ 	.word	0x00017010


	//   ....[60]....
        /*0c34*/ 	.word	0x00017200


	//   ....[61]....
        /*0c38*/ 	.word	0x00017230


	//   ....[62]....
        /*0c3c*/ 	.word	0x00017260


	//   ....[63]....
        /*0c40*/ 	.word	0x00017290


	//   ....[64]....
        /*0c44*/ 	.word	0x000172c0


	//   ....[65]....
        /*0c48*/ 	.word	0x000172f0


	//   ....[66]....
        /*0c4c*/ 	.word	0x00017460


	//   ....[67]....
        /*0c50*/ 	.word	0x00017490


	//   ....[68]....
        /*0c54*/ 	.word	0x000174c0


	//   ....[69]....
        /*0c58*/ 	.word	0x000174f0


	//   ....[70]....
        /*0c5c*/ 	.word	0x00017520


	//   ....[71]....
        /*0c60*/ 	.word	0x00017550


	//   ....[72]....
        /*0c64*/ 	.word	0x000175f0


	//   ....[73]....
        /*0c68*/ 	.word	0x00017650


	//   ....[74]....
        /*0c6c*/ 	.word	0x000176f0


	//   ....[75]....
        /*0c70*/ 	.word	0x00018530


	//   ....[76]....
        /*0c74*/ 	.word	0x0001a770


	//   ....[77]....
        /*0c78*/ 	.word	0x0001a780


	//   ....[78]....
        /*0c7c*/ 	.word	0x0001a840


	//   ....[79]....
        /*0c80*/ 	.word	0x0001a850


	//   ....[80]....
        /*0c84*/ 	.word	0x0001a900


	//   ....[81]....
        /*0c88*/ 	.word	0x0001a910


	//   ....[82]....
        /*0c8c*/ 	.word	0x0001a920


	//   ....[83]....
        /*0c90*/ 	.word	0x0001a930


	//   ....[84]....
        /*0c94*/ 	.word	0x0001b330


	//   ....[85]....
        /*0c98*/ 	.word	0x0001b340


	//   ....[86]....
        /*0c9c*/ 	.word	0x0001b360


	//   ....[87]....
        /*0ca0*/ 	.word	0x0001b410


	//   ....[88]....
        /*0ca4*/ 	.word	0x0001b440


	//   ....[89]....
        /*0ca8*/ 	.word	0x0001b460


	//   ....[90]....
        /*0cac*/ 	.word	0x0001b4e0


	//   ....[91]....
        /*0cb0*/ 	.word	0x0001b4f0


	//   ....[92]....
        /*0cb4*/ 	.word	0x0001b5c0


	//   ....[93]....
        /*0cb8*/ 	.word	0x0001b600


	//   ....[94]....
        /*0cbc*/ 	.word	0x0001b610


	//   ....[95]....
        /*0cc0*/ 	.word	0x0001b690


	//   ....[96]....
        /*0cc4*/ 	.word	0x0001be80


	//   ....[97]....
        /*0cc8*/ 	.word	0x0001be90


	//   ....[98]....
        /*0ccc*/ 	.word	0x0001bef0


	//   ....[99]....
        /*0cd0*/ 	.word	0x0001bf40


	//   ....[100]....
        /*0cd4*/ 	.word	0x0001bf50


	//   ....[101]....
        /*0cd8*/ 	.word	0x0001bfb0


	//   ....[102]....
        /*0cdc*/ 	.word	0x0001bfe0


	//   ....[103]....
        /*0ce0*/ 	.word	0x0001c020


	//   ....[104]....
        /*0ce4*/ 	.word	0x0001c2e0


	//   ....[105]....
        /*0ce8*/ 	.word	0x0001c300


	//   ....[106]....
        /*0cec*/ 	.word	0x0001c3a0


	//   ....[107]....
        /*0cf0*/ 	.word	0x0001c3b0


	//   ....[108]....
        /*0cf4*/ 	.word	0x0001c440


	//   ....[109]....
        /*0cf8*/ 	.word	0x0001c450


	//   ....[110]....
        /*0cfc*/ 	.word	0x0001c460


	//   ....[111]....
        /*0d00*/ 	.word	0x0001c4f0


	//   ....[112]....
        /*0d04*/ 	.word	0x0001cad0


	//   ....[113]....
        /*0d08*/ 	.word	0x0001cae0


	//   ....[114]....
        /*0d0c*/ 	.word	0x0001cb70


	//   ....[115]....
        /*0d10*/ 	.word	0x0001cc10


	//   ....[116]....
        /*0d14*/ 	.word	0x0001cc30


	//   ....[117]....
        /*0d18*/ 	.word	0x0001ccb0


	//   ....[118]....
        /*0d1c*/ 	.word	0x0001ccd0


	//   ....[119]....
        /*0d20*/ 	.word	0x0001cce0


	//   ....[120]....
        /*0d24*/ 	.word	0x0001d0d0


	//   ....[121]....
        /*0d28*/ 	.word	0x0001d100


	//   ....[122]....
        /*0d2c*/ 	.word	0x0001d140


	//   ....[123]....
        /*0d30*/ 	.word	0x0001d170


	//   ....[124]....
        /*0d34*/ 	.word	0x0001d1a0


	//   ....[125]....
        /*0d38*/ 	.word	0x0001d1d0


	//   ....[126]....
        /*0d3c*/ 	.word	0x0001d200


	//   ....[127]....
        /*0d40*/ 	.word	0x0001d230


	//   ....[128]....
        /*0d44*/ 	.word	0x0001d3b0


	//   ....[129]....
        /*0d48*/ 	.word	0x0001d3e0


	//   ....[130]....
        /*0d4c*/ 	.word	0x0001d410


	//   ....[131]....
        /*0d50*/ 	.word	0x0001d440


	//   ....[132]....
        /*0d54*/ 	.word	0x0001d470


	//   ....[133]....
        /*0d58*/ 	.word	0x0001d4a0


	//   ....[134]....
        /*0d5c*/ 	.word	0x0001d560


	//   ....[135]....
        /*0d60*/ 	.word	0x0001d580


	//   ....[136]....
        /*0d64*/ 	.word	0x0001d5f0


	//   ....[137]....
        /*0d68*/ 	.word	0x0001dc90


	//   ....[138]....
        /*0d6c*/ 	.word	0x0001dfb0


	//   ....[139]....
        /*0d70*/ 	.word	0x0001e040


	//   ....[140]....
        /*0d74*/ 	.word	0x0001e130


	//   ....[141]....
        /*0d78*/ 	.word	0x0001e1c0


	//   ....[142]....
        /*0d7c*/ 	.word	0x0001e2a0


	//   ....[143]....
        /*0d80*/ 	.word	0x0001e330


	//   ....[144]....
        /*0d84*/ 	.word	0x0001e470


	//   ....[145]....
        /*0d88*/ 	.word	0x0001e510


	//   ....[146]....
        /*0d8c*/ 	.word	0x0001e5a0


	//   ....[147]....
        /*0d90*/ 	.word	0x0001e5f0


	//   ....[148]....
        /*0d94*/ 	.word	0x0001e640


	//   ....[149]....
        /*0d98*/ 	.word	0x0001e720


	//   ....[150]....
        /*0d9c*/ 	.word	0x0001e7b0


	//   ....[151]....
        /*0da0*/ 	.word	0x0001e800


	//   ....[152]....
        /*0da4*/ 	.word	0x0001e850


	//   ....[153]....
        /*0da8*/ 	.word	0x0001eb10


	//   ....[154]....
        /*0dac*/ 	.word	0x0001eb60


	//   ....[155]....
        /*0db0*/ 	.word	0x0001ebf0


	//   ....[156]....
        /*0db4*/ 	.word	0x0001ec80


	//   ....[157]....
        /*0db8*/ 	.word	0x0001ed40


	//   ....[158]....
        /*0dbc*/ 	.word	0x0001f020


	//   ....[159]....
        /*0dc0*/ 	.word	0x0001f110


	//   ....[160]....
        /*0dc4*/ 	.word	0x0001f1a0


	//   ....[161]....
        /*0dc8*/ 	.word	0x0001f200


	//   ....[162]....
        /*0dcc*/ 	.word	0x0001f320


	//   ....[163]....
        /*0dd0*/ 	.word	0x0001f380


	//   ....[164]....
        /*0dd4*/ 	.word	0x0001f4a0


	//   ....[165]....
        /*0dd8*/ 	.word	0x0001f500


	//   ....[166]....
        /*0ddc*/ 	.word	0x0001f5f0


	//   ....[167]....
        /*0de0*/ 	.word	0x0001f700


	//   ....[168]....
        /*0de4*/ 	.word	0x0001f770


	//   ....[169]....
        /*0de8*/ 	.word	0x0001f7d0


	//   ....[170]....
        /*0dec*/ 	.word	0x0001f870


	//   ....[171]....
        /*0df0*/ 	.word	0x0001f940


	//   ....[172]....
        /*0df4*/ 	.word	0x0001fa20


	//   ....[173]....
        /*0df8*/ 	.word	0x0001faf0


	//   ....[174]....
        /*0dfc*/ 	.word	0x0001fb80


	//   ....[175]....
        /*0e00*/ 	.word	0x0001fc50


	//   ....[176]....
        /*0e04*/ 	.word	0x0001fce0


	//   ....[177]....
        /*0e08*/ 	.word	0x0001fdc0


	//   ....[178]....
        /*0e0c*/ 	.word	0x0001fe80


	//   ....[179]....
        /*0e10*/ 	.word	0x00020000


	//   ....[180]....
        /*0e14*/ 	.word	0x000200d0


	//   ....[181]....
        /*0e18*/ 	.word	0x00020140


	//   ....[182]....
        /*0e1c*/ 	.word	0x00020270


	//   ....[183]....
        /*0e20*/ 	.word	0x000202d0


	//   ....[184]....
        /*0e24*/ 	.word	0x000203a0


	//   ....[185]....
        /*0e28*/ 	.word	0x00020490


	//   ....[186]....
        /*0e2c*/ 	.word	0x00020520


	//   ....[187]....
        /*0e30*/ 	.word	0x00020610


	//   ....[188]....
        /*0e34*/ 	.word	0x000206b0


	//   ....[189]....
        /*0e38*/ 	.word	0x00020710


	//   ....[190]....
        /*0e3c*/ 	.word	0x00020810


	//   ....[191]....
        /*0e40*/ 	.word	0x00020870


	//   ....[192]....
        /*0e44*/ 	.word	0x00020970


	//   ....[193]....
        /*0e48*/ 	.word	0x000209d0


	//   ....[194]....
        /*0e4c*/ 	.word	0x00020aa0


	//   ....[195]....
        /*0e50*/ 	.word	0x00020bf0


	//   ....[196]....
        /*0e54*/ 	.word	0x00020ca0


	//   ....[197]....
        /*0e58*/ 	.word	0x00020db0


	//   ....[198]....
        /*0e5c*/ 	.word	0x00020e90


	//   ....[199]....
        /*0e60*/ 	.word	0x00020ef0


	//   ....[200]....
        /*0e64*/ 	.word	0x00020fe0


	//   ....[201]....
        /*0e68*/ 	.word	0x00021040


	//   ....[202]....
        /*0e6c*/ 	.word	0x00021120


	//   ....[203]....
        /*0e70*/ 	.word	0x000211b0


	//   ....[204]....
        /*0e74*/ 	.word	0x00021250


	//   ....[205]....
        /*0e78*/ 	.word	0x00021370


	//   ....[206]....
        /*0e7c*/ 	.word	0x000213e0


	//   ....[207]....
        /*0e80*/ 	.word	0x00021450


	//   ....[208]....
        /*0e84*/ 	.word	0x000214c0


	//   ....[209]....
        /*0e88*/ 	.word	0x00021530


	//   ....[210]....
        /*0e8c*/ 	.word	0x000215b0


	//   ....[211]....
        /*0e90*/ 	.word	0x00021640


	//   ....[212]....
        /*0e94*/ 	.word	0x000216d0


	//   ....[213]....
        /*0e98*/ 	.word	0x00021740


	//   ....[214]....
        /*0e9c*/ 	.word	0x000217b0


	//   ....[215]....
        /*0ea0*/ 	.word	0x00021820


	//   ....[216]....
        /*0ea4*/ 	.word	0x000218a0


	//   ....[217]....
        /*0ea8*/ 	.word	0x00021910


	//   ....[218]....
        /*0eac*/ 	.word	0x000219b0


	//   ....[219]....
        /*0eb0*/ 	.word	0x00021a40


	//   ....[220]....
        /*0eb4*/ 	.word	0x00021b70


	//----- nvinfo : EIATTR_REG_RECONFIG
	.align		4
.L_1345:
        /*0eb8*/ 	.byte	0x01, 0x54
	.zero		2


	//----- nvinfo : EIATTR_SYSCALL_OFFSETS
	.align		4
        /*0ebc*/ 	.byte	0x04, 0x46
        /*0ebe*/ 	.short	(.L_1347 - .L_1346)


	//   ....[0]....
.L_1346:
        /*0ec0*/ 	.word	0x00001d30


	//   ....[1]....
        /*0ec4*/ 	.word	0x00001e80


	//   ....[2]....
        /*0ec8*/ 	.word	0x00007740


	//   ....[3]....
        /*0ecc*/ 	.word	0x00007a60


	//   ....[4]....
        /*0ed0*/ 	.word	0x00019cb0


	//   ....[5]....
        /*0ed4*/ 	.word	0x00019e00


	//   ....[6]....
        /*0ed8*/ 	.word	0x00019ef0


	//   ....[7]....
        /*0edc*/ 	.word	0x0001ada0


	//----- nvinfo : EIATTR_MBARRIER_INSTR_OFFSETS
	.align		4
.L_1347:
        /*0ee0*/ 	.byte	0x04, 0x39
        /*0ee2*/ 	.short	(.L_1349 - .L_1348)


	//   ....[0]....
.L_1348:
        /*0ee4*/ 	.word	0x00000270
        /*0ee8*/ 	.word	0x000000ff
        /*0eec*/ 	.word	0x0002d800
        /*0ef0*/ 	.short	0x0100
        /*0ef2*/ 	.byte	0x08
	.zero		1


	//   ....[1]....
        /*0ef4*/ 	.word	0x00000280
        /*0ef8*/ 	.word	0x000000ff
        /*0efc*/ 	.word	0x0002d820
        /*0f00*/ 	.short	0x0100
        /*0f02*/ 	.byte	0x08
	.zero		1


	//   ....[2]....
        /*0f04*/ 	.word	0x00000370
        /*0f08*/ 	.word	0x000000ff
        /*0f0c*/ 	.word	0x0002d830
        /*0f10*/ 	.short	0x0100
        /*0f12*/ 	.byte	0x08
	.zero		1


	//   ....[3]....
        /*0f14*/ 	.word	0x00000380
        /*0f18*/ 	.word	0x000000ff
        /*0f1c*/ 	.word	0x0002d840
        /*0f20*/ 	.short	0x0100
        /*0f22*/ 	.byte	0x08
	.zero		1


	//   ....[4]....
        /*0f24*/ 	.word	0x00000390
        /*0f28*/ 	.word	0x000000ff
        /*0f2c*/ 	.word	0x0002d838
        /*0f30*/ 	.short	0x0100
        /*0f32*/ 	.byte	0x08
	.zero		1


	//   ....[5]....
        /*0f34*/ 	.word	0x000003a0
        /*0f38*/ 	.word	0x000000ff
        /*0f3c*/ 	.word	0x0002d848
        /*0f40*/ 	.short	0x0100
        /*0f42*/ 	.byte	0x08
	.zero		1


	//   ....[6]....
        /*0f44*/ 	.word	0x000004d0
        /*0f48*/ 	.word	0x000000ff
        /*0f4c*/ 	.word	0x0002d850
        /*0f50*/ 	.short	0x0100
        /*0f52*/ 	.byte	0x08
	.zero		1


	//   ....[7]....
        /*0f54*/ 	.word	0x000004e0
        /*0f58*/ 	.word	0x000000ff
        /*0f5c*/ 	.word	0x0002d860
        /*0f60*/ 	.short	0x0100
        /*0f62*/ 	.byte	0x08
	.zero		1


	//   ....[8]....
        /*0f64*/ 	.word	0x000004f0
        /*0f68*/ 	.word	0x000000ff
        /*0f6c*/ 	.word	0x0002d858
        /*0f70*/ 	.short	0x0100
        /*0f72*/ 	.byte	0x08
	.zero		1


	//   ....[9]....
        /*0f74*/ 	.word	0x00000500
        /*0f78*/ 	.word	0x000000ff
        /*0f7c*/ 	.word	0x0002d868
        /*0f80*/ 	.short	0x0100
        /*0f82*/ 	.byte	0x08
	.zero		1


	//   ....[10]....
        /*0f84*/ 	.word	0x000005f0
        /*0f88*/ 	.word	0x000000ff
        /*0f8c*/ 	.word	0x0002d870
        /*0f90*/ 	.short	0x0100
        /*0f92*/ 	.byte	0x06
	.zero		1


	//   ....[11]....
        /*0f94*/ 	.word	0x00000600
        /*0f98*/ 	.word	0x000000ff
        /*0f9c*/ 	.word	0x0002d880
        /*0fa0*/ 	.short	0x0100
        /*0fa2*/ 	.byte	0x06
	.zero		1


	//   ....[12]....
        /*0fa4*/ 	.word	0x00000610
        /*0fa8*/ 	.word	0x000000ff
        /*0fac*/ 	.word	0x0002d878
        /*0fb0*/ 	.short	0x0100
        /*0fb2*/ 	.byte	0x06
	.zero		1


	//   ....[13]....
        /*0fb4*/ 	.word	0x00000620
        /*0fb8*/ 	.word	0x000000ff
        /*0fbc*/ 	.word	0x0002d888
        /*0fc0*/ 	.short	0x0100
        /*0fc2*/ 	.byte	0x06
	.zero		1


	//   ....[14]....
        /*0fc4*/ 	.word	0x00000750
        /*0fc8*/ 	.word	0x000000ff
        /*0fcc*/ 	.word	0x0002d890
        /*0fd0*/ 	.short	0x0100
        /*0fd2*/ 	.byte	0x08
	.zero		1


	//   ....[15]....
        /*0fd4*/ 	.word	0x00000760
        /*0fd8*/ 	.word	0x000000ff
        /*0fdc*/ 	.word	0x0002d8a0
        /*0fe0*/ 	.short	0x0100
        /*0fe2*/ 	.byte	0x08
	.zero		1


	//   ....[16]....
        /*0fe4*/ 	.word	0x00000770
        /*0fe8*/ 	.word	0x000000ff
        /*0fec*/ 	.word	0x0002d898
        /*0ff0*/ 	.short	0x0100
        /*0ff2*/ 	.byte	0x08
	.zero		1


	//   ....[17]....
        /*0ff4*/ 	.word	0x00000780
        /*0ff8*/ 	.word	0x000000ff
        /*0ffc*/ 	.word	0x0002d8a8
        /*1000*/ 	.short	0x0100
        /*1002*/ 	.byte	0x08
	.zero		1


	//   ....[18]....
        /*1004*/ 	.word	0x000008b0
        /*1008*/ 	.word	0x000000ff
        /*100c*/ 	.word	0x0002d8b0
        /*1010*/ 	.short	0x0100
        /*1012*/ 	.byte	0x08
	.zero		1


	//   ....[19]....
        /*1014*/ 	.word	0x000008c0
        /*1018*/ 	.word	0x000000ff
        /*101c*/ 	.word	0x0002d8c0
        /*1020*/ 	.short	0x0100
        /*1022*/ 	.byte	0x08
	.zero		1


	//   ....[20]....
        /*1024*/ 	.word	0x000008d0
        /*1028*/ 	.word	0x000000ff
        /*102c*/ 	.word	0x0002d8b8
        /*1030*/ 	.short	0x0100
        /*1032*/ 	.byte	0x08
	.zero		1


	//   ....[21]....
        /*1034*/ 	.word	0x000008e0
        /*1038*/ 	.word	0x000000ff
        /*103c*/ 	.word	0x0002d8c8
        /*1040*/ 	.short	0x0100
        /*1042*/ 	.byte	0x08
	.zero		1


	//   ....[22]....
        /*1044*/ 	.word	0x00003260
        /*1048*/ 	.word	0x00000020
        /*104c*/ 	.word	0x0002d890
        /*1050*/ 	.short	0x010a
        /*1052*/ 	.byte	0x3f
	.zero		1


	//   ....[23]....
        /*1054*/ 	.word	0x00004e40
        /*1058*/ 	.word	0x00000020
        /*105c*/ 	.word	0x0002d890
        /*1060*/ 	.short	0x010a
        /*1062*/ 	.byte	0x3f
	.zero		1


	//   ....[24]....
        /*1064*/ 	.word	0x00006700
        /*1068*/ 	.word	0x00000020
        /*106c*/ 	.word	0x0002d890
        /*1070*/ 	.short	0x010a
        /*1072*/ 	.byte	0x3f
	.zero		1


	//   ....[25]....
        /*1074*/ 	.word	0x00006c40
        /*1078*/ 	.word	0x0000000b
        /*107c*/ 	.word	0x00000000
        /*1080*/ 	.short	0x0101
        /*1082*/ 	.byte	0x3f
	.zero		1


	//   ....[26]....
        /*1084*/ 	.word	0x00006c80
        /*1088*/ 	.word	0x00000020
        /*108c*/ 	.word	0x0002d8b0
        /*1090*/ 	.short	0x010a
        /*1092*/ 	.byte	0x3f
	.zero		1


	//   ....[27]....
        /*1094*/ 	.word	0x00007180
        /*1098*/ 	.word	0x00000020
        /*109c*/ 	.word	0x00000000
        /*10a0*/ 	.short	0x0101
        /*10a2*/ 	.byte	0x3f
	.zero		1


	//   ....[28]....
        /*10a4*/ 	.word	0x000077e0
        /*10a8*/ 	.word	0x00000002
        /*10ac*/ 	.word	0x0002d800
        /*10b0*/ 	.short	0x010a
        /*10b2*/ 	.byte	0x3f
	.zero		1


	//   ....[29]....
        /*10b4*/ 	.word	0x00007830
        /*10b8*/ 	.word	0x00000002
        /*10bc*/ 	.word	0x0002d800
        /*10c0*/ 	.short	0x010a
        /*10c2*/ 	.byte	0x3f
	.zero		1


	//   ....[30]....
        /*10c4*/ 	.word	0x00008440
        /*10c8*/ 	.word	0x00000002
        /*10cc*/ 	.word	0x0002d800
        /*10d0*/ 	.short	0x010a
        /*10d2*/ 	.byte	0x3f
	.zero		1


	//   ....[31]....
        /*10d4*/ 	.word	0x00009f50
        /*10d8*/ 	.word	0x00000002
        /*10dc*/ 	.word	0x0002d800
        /*10e0*/ 	.short	0x010a
        /*10e2*/ 	.byte	0x3f
	.zero		1


	//   ....[32]....
        /*10e4*/ 	.word	0x0000b540
        /*10e8*/ 	.word	0x00000000
        /*10ec*/ 	.word	0x0002d830
        /*10f0*/ 	.short	0x010a
        /*10f2*/ 	.byte	0x3f
	.zero		1


	//   ....[33]....
        /*10f4*/ 	.word	0x0000b610
        /*10f8*/ 	.word	0x00000000
        /*10fc*/ 	.word	0x0002d830
        /*1100*/ 	.short	0x010a
        /*1102*/ 	.byte	0x3f
	.zero		1


	//   ....[34]....
        /*1104*/ 	.word	0x0000d6b0
        /*1108*/ 	.word	0x00000000
        /*110c*/ 	.word	0x00000000
        /*1110*/ 	.short	0x0101
        /*1112*/ 	.byte	0x3f
	.zero		1


	//   ....[35]....
        /*1114*/ 	.word	0x0000e420
        /*1118*/ 	.word	0x00000007
        /*111c*/ 	.word	0x0002d830
        /*1120*/ 	.short	0x010a
        /*1122*/ 	.byte	0x3f
	.zero		1


	//   ....[36]....
        /*1124*/ 	.word	0x0000e470
        /*1128*/ 	.word	0x00000007
        /*112c*/ 	.word	0x0002d830
        /*1130*/ 	.short	0x010a
        /*1132*/ 	.byte	0x3f
	.zero		1


	//   ....[37]....
        /*1134*/ 	.word	0x0000e910
        /*1138*/ 	.word	0x00000008
        /*113c*/ 	.word	0x0002d850
        /*1140*/ 	.short	0x010a
        /*1142*/ 	.byte	0x3f
	.zero		1


	//   ....[38]....
        /*1144*/ 	.word	0x0000e950
        /*1148*/ 	.word	0x00000008
        /*114c*/ 	.word	0x0002d850
        /*1150*/ 	.short	0x010a
        /*1152*/ 	.byte	0x3f
	.zero		1


	//   ....[39]....
        /*1154*/ 	.word	0x00010af0
        /*1158*/ 	.word	0x00000050
        /*115c*/ 	.word	0x00000000
        /*1160*/ 	.short	0x0101
        /*1162*/ 	.byte	0x3f
	.zero		1


	//   ....[40]....
        /*1164*/ 	.word	0x00011320
        /*1168*/ 	.word	0x00000005
        /*116c*/ 	.word	0x00000000
        /*1170*/ 	.short	0x0101
        /*1172*/ 	.byte	0x3f
	.zero		1


	//   ....[41]....
        /*1174*/ 	.word	0x00011a90
        /*1178*/ 	.word	0x00000007
        /*117c*/ 	.word	0x0002d830
        /*1180*/ 	.short	0x010a
        /*1182*/ 	.byte	0x3f
	.zero		1


	//   ....[42]....
        /*1184*/ 	.word	0x00011ae0
        /*1188*/ 	.word	0x00000007
        /*118c*/ 	.word	0x0002d830
        /*1190*/ 	.short	0x010a
        /*1192*/ 	.byte	0x3f
	.zero		1


	//   ....[43]....
        /*1194*/ 	.word	0x00011f80
        /*1198*/ 	.word	0x00000008
        /*119c*/ 	.word	0x0002d850
        /*11a0*/ 	.short	0x010a
        /*11a2*/ 	.byte	0x3f
	.zero		1


	//   ....[44]....
        /*11a4*/ 	.word	0x00011fc0
        /*11a8*/ 	.word	0x00000008
        /*11ac*/ 	.word	0x0002d850
        /*11b0*/ 	.short	0x010a
        /*11b2*/ 	.byte	0x3f
	.zero		1


	//   ....[45]....
        /*11b4*/ 	.word	0x000126e0
        /*11b8*/ 	.word	0x00000007
        /*11bc*/ 	.word	0x00000000
        /*11c0*/ 	.short	0x0101
        /*11c2*/ 	.byte	0x3f
	.zero		1


	//   ....[46]....
        /*11c4*/ 	.word	0x00014020
        /*11c8*/ 	.word	0x00000005
        /*11cc*/ 	.word	0x00000000
        /*11d0*/ 	.short	0x0101
        /*11d2*/ 	.byte	0x3f
	.zero		1


	//   ....[47]....
        /*11d4*/ 	.word	0x000146b0
        /*11d8*/ 	.word	0x00000006
        /*11dc*/ 	.word	0x0002d850
        /*11e0*/ 	.short	0x010a
        /*11e2*/ 	.byte	0x3f
	.zero		1


	//   ....[48]....
        /*11e4*/ 	.word	0x00014760
        /*11e8*/ 	.word	0x00000006
        /*11ec*/ 	.word	0x0002d850
        /*11f0*/ 	.short	0x010a
        /*11f2*/ 	.byte	0x3f
	.zero		1


	//   ....[49]....
        /*11f4*/ 	.word	0x00014f60
        /*11f8*/ 	.word	0x00000004
        /*11fc*/ 	.word	0x00000000
        /*1200*/ 	.short	0x0101
        /*1202*/ 	.byte	0x3f
	.zero		1


	//   ....[50]....
        /*1204*/ 	.word	0x000162b0
        /*1208*/ 	.word	0x00000000
        /*120c*/ 	.word	0x00000000
        /*1210*/ 	.short	0x0101
        /*1212*/ 	.byte	0x3f
	.zero		1


	//   ....[51]....
        /*1214*/ 	.word	0x00018610
        /*1218*/ 	.word	0x00000016
        /*121c*/ 	.word	0x0002d820
        /*1220*/ 	.short	0x010a
        /*1222*/ 	.byte	0x3f
	.zero		1


	//   ....[52]....
        /*1224*/ 	.word	0x000186d0
        /*1228*/ 	.word	0x00000008
        /*122c*/ 	.word	0x0002d8a0
        /*1230*/ 	.short	0x010a
        /*1232*/ 	.byte	0x3f
	.zero		1


	//   ....[53]....
        /*1234*/ 	.word	0x00018b00
        /*1238*/ 	.word	0x00000008
        /*123c*/ 	.word	0x0002d8c0
        /*1240*/ 	.short	0x010a
        /*1242*/ 	.byte	0x3f
	.zero		1


	//   ....[54]....
        /*1244*/ 	.word	0x00019060
        /*1248*/ 	.word	0x00000008
        /*124c*/ 	.word	0x0002d8a0
        /*1250*/ 	.short	0x010a
        /*1252*/ 	.byte	0x3f
	.zero		1


	//   ....[55]....
        /*1254*/ 	.word	0x00019480
        /*1258*/ 	.word	0x00000008
        /*125c*/ 	.word	0x0002d8c0
        /*1260*/ 	.short	0x010a
        /*1262*/ 	.byte	0x3f
	.zero		1


	//   ....[56]....
        /*1264*/ 	.word	0x0001a4f0
        /*1268*/ 	.word	0x00000000
        /*126c*/ 	.word	0x0002d840
        /*1270*/ 	.short	0x010a
        /*1272*/ 	.byte	0x3f
	.zero		1


	//   ....[57]....
        /*1274*/ 	.word	0x0001aa80
        /*1278*/ 	.word	0x00000000
        /*127c*/ 	.word	0x0002d830
        /*1280*/ 	.short	0x0107
        /*1282*/ 	.byte	0x3f
	.zero		1


	//   ....[58]....
        /*1284*/ 	.word	0x0001ab50
        /*1288*/ 	.word	0x00000000
        /*128c*/ 	.word	0x0002d830
        /*1290*/ 	.short	0x0101
        /*1292*/ 	.byte	0x3f
	.zero		1


	//   ....[59]....
        /*1294*/ 	.word	0x0001b760
        /*1298*/ 	.word	0x00000016
        /*129c*/ 	.word	0x0002d800
        /*12a0*/ 	.short	0x0107
        /*12a2*/ 	.byte	0x3f
	.zero		1


	//   ....[60]....
        /*12a4*/ 	.word	0x0001b850
        /*12a8*/ 	.word	0x00000016
        /*12ac*/ 	.word	0x0002d800
        /*12b0*/ 	.short	0x0101
        /*12b2*/ 	.byte	0x3f
	.zero		1


	//   ....[61]....
        /*12b4*/ 	.word	0x0001b870
        /*12b8*/ 	.word	0x00000016
        /*12bc*/ 	.word	0x0002d820
        /*12c0*/ 	.short	0x010a
        /*12c2*/ 	.byte	0x3f
	.zero		1


	//   ....[62]....
        /*12c4*/ 	.word	0x0001bc70
        /*12c8*/ 	.word	0x00000005
        /*12cc*/ 	.word	0x0002d840
        /*12d0*/ 	.short	0x010a
        /*12d2*/ 	.byte	0x3f
	.zero		1


	//   ....[63]....
        /*12d4*/ 	.word	0x0001c0e0
        /*12d8*/ 	.word	0x00000005
        /*12dc*/ 	.word	0x0002d830
        /*12e0*/ 	.short	0x0107
        /*12e2*/ 	.byte	0x3f
	.zero		1


	//   ....[64]....
        /*12e4*/ 	.word	0x0001c1a0
        /*12e8*/ 	.word	0x00000005
        /*12ec*/ 	.word	0x0002d830
        /*12f0*/ 	.short	0x0101
        /*12f2*/ 	.byte	0x3f
	.zero		1


	//   ....[65]....
        /*12f4*/ 	.word	0x0001c200
        /*12f8*/ 	.word	0x00000005
        /*12fc*/ 	.word	0x0002d860
        /*1300*/ 	.short	0x010a
        /*1302*/ 	.byte	0x3f
	.zero		1


	//   ....[66]....
        /*1304*/ 	.word	0x0001c6e0
        /*1308*/ 	.word	0x00000005
        /*130c*/ 	.word	0x0002d850
        /*1310*/ 	.short	0x0107
        /*1312*/ 	.byte	0x3f
	.zero		1


	//   ....[67]....
        /*1314*/ 	.word	0x0001c7e0
        /*1318*/ 	.word	0x00000005
        /*131c*/ 	.word	0x0002d850
        /*1320*/ 	.short	0x0101
        /*1322*/ 	.byte	0x3f
	.zero		1


	//   ....[68]....
        /*1324*/ 	.word	0x0001c9e0
        /*1328*/ 	.word	0x00000000
        /*132c*/ 	.word	0x0002d860
        /*1330*/ 	.short	0x010a
        /*1332*/ 	.byte	0x3f
	.zero		1


	//   ....[69]....
        /*1334*/ 	.word	0x0001ce10
        /*1338*/ 	.word	0x00000000
        /*133c*/ 	.word	0x0002d850
        /*1340*/ 	.short	0x0107
        /*1342*/ 	.byte	0x3f
	.zero		1


	//   ....[70]....
        /*1344*/ 	.word	0x0001cee0
        /*1348*/ 	.word	0x00000000
        /*134c*/ 	.word	0x0002d850
        /*1350*/ 	.short	0x0101
        /*1352*/ 	.byte	0x3f
	.zero		1


	//   ....[71]....
        /*1354*/ 	.word	0x0001dc10
        /*1358*/ 	.word	0x00000005
        /*135c*/ 	.word	0x0002d820
        /*1360*/ 	.short	0x010a
        /*1362*/ 	.byte	0x3f
	.zero		1


	//   ....[72]....
        /*1364*/ 	.word	0x0001dd80
        /*1368*/ 	.word	0x00000003
        /*136c*/ 	.word	0x0002d840
        /*1370*/ 	.short	0x010a
        /*1372*/ 	.byte	0x3f
	.zero		1


	//   ....[73]....
        /*1374*/ 	.word	0x0001de20
        /*1378*/ 	.word	0x00000019
        /*137c*/ 	.word	0x0002d840
        /*1380*/ 	.short	0x010a
        /*1382*/ 	.byte	0x3f
	.zero		1


	//   ....[74]....
        /*1384*/ 	.word	0x0001de60
        /*1388*/ 	.word	0x00000003
        /*138c*/ 	.word	0x0002d860
        /*1390*/ 	.short	0x010a
        /*1392*/ 	.byte	0x3f
	.zero		1


	//   ....[75]....
        /*1394*/ 	.word	0x0001dea0
        /*1398*/ 	.word	0x00000019
        /*139c*/ 	.word	0x0002d860
        /*13a0*/ 	.short	0x010a
        /*13a2*/ 	.byte	0x3f
	.zero		1


	//   ....[76]....
        /*13a4*/ 	.word	0x0001df00
        /*13a8*/ 	.word	0x00000020
        /*13ac*/ 	.word	0x0002d890
        /*13b0*/ 	.short	0x010a
        /*13b2*/ 	.byte	0x3f
	.zero		1


	//   ....[77]....
        /*13b4*/ 	.word	0x0001e080
        /*13b8*/ 	.word	0x00000020
        /*13bc*/ 	.word	0x0002d890
        /*13c0*/ 	.short	0x010a
        /*13c2*/ 	.byte	0x3f
	.zero		1


	//   ....[78]....
        /*13c4*/ 	.word	0x0001e200
        /*13c8*/ 	.word	0x00000020
        /*13cc*/ 	.word	0x0002d890
        /*13d0*/ 	.short	0x010a
        /*13d2*/ 	.byte	0x3f
	.zero		1


	//   ....[79]....
        /*13d4*/ 	.word	0x0001e370
        /*13d8*/ 	.word	0x00000020
        /*13dc*/ 	.word	0x0002d8b0
        /*13e0*/ 	.short	0x010a
        /*13e2*/ 	.byte	0x3f
	.zero		1


	//   ....[80]....
        /*13e4*/ 	.word	0x0001e680
        /*13e8*/ 	.word	0x00000002
        /*13ec*/ 	.word	0x0002d800
        /*13f0*/ 	.short	0x010a
        /*13f2*/ 	.byte	0x3f
	.zero		1


	//   ....[81]....
        /*13f4*/ 	.word	0x0001e890
        /*13f8*/ 	.word	0x00000002
        /*13fc*/ 	.word	0x0002d800
        /*1400*/ 	.short	0x010a
        /*1402*/ 	.byte	0x3f
	.zero		1


	//   ....[82]....
        /*1404*/ 	.word	0x0001e8e0
        /*1408*/ 	.word	0x00000000
        /*140c*/ 	.word	0x0002d830
        /*1410*/ 	.short	0x010a
        /*1412*/ 	.byte	0x3f
	.zero		1


	//   ....[83]....
        /*1414*/ 	.word	0x0001e930
        /*1418*/ 	.word	0x00000007
        /*141c*/ 	.word	0x0002d830
        /*1420*/ 	.short	0x010a
        /*1422*/ 	.byte	0x3f
	.zero		1


	//   ....[84]....
        /*1424*/ 	.word	0x0001e980
        /*1428*/ 	.word	0x00000008
        /*142c*/ 	.word	0x0002d850
        /*1430*/ 	.short	0x010a
        /*1432*/ 	.byte	0x3f
	.zero		1


	//   ....[85]....
        /*1434*/ 	.word	0x0001e9d0
        /*1438*/ 	.word	0x00000007
        /*143c*/ 	.word	0x0002d830
        /*1440*/ 	.short	0x010a
        /*1442*/ 	.byte	0x3f
	.zero		1


	//   ....[86]....
        /*1444*/ 	.word	0x0001ea20
        /*1448*/ 	.word	0x00000008
        /*144c*/ 	.word	0x0002d850
        /*1450*/ 	.short	0x010a
        /*1452*/ 	.byte	0x3f
	.zero		1


	//   ....[87]....
        /*1454*/ 	.word	0x0001ea70
        /*1458*/ 	.word	0x00000006
        /*145c*/ 	.word	0x0002d850
        /*1460*/ 	.short	0x010a
        /*1462*/ 	.byte	0x3f
	.zero		1


	//   ....[88]....
        /*1464*/ 	.word	0x0001ee00
        /*1468*/ 	.word	0x00000016
        /*146c*/ 	.word	0x0002d820
        /*1470*/ 	.short	0x010a
        /*1472*/ 	.byte	0x3f
	.zero		1


	//   ....[89]....
        /*1474*/ 	.word	0x0001ee50
        /*1478*/ 	.word	0x00000008
        /*147c*/ 	.word	0x0002d8a0
        /*1480*/ 	.short	0x010a
        /*1482*/ 	.byte	0x3f
	.zero		1


	//   ....[90]....
        /*1484*/ 	.word	0x0001eea0
        /*1488*/ 	.word	0x00000008
        /*148c*/ 	.word	0x0002d8c0
        /*1490*/ 	.short	0x010a
        /*1492*/ 	.byte	0x3f
	.zero		1


	//   ....[91]....
        /*1494*/ 	.word	0x0001eef0
        /*1498*/ 	.word	0x00000008
        /*149c*/ 	.word	0x0002d8a0
        /*14a0*/ 	.short	0x010a
        /*14a2*/ 	.byte	0x3f
	.zero		1


	//   ....[92]....
        /*14a4*/ 	.word	0x0001ef40
        /*14a8*/ 	.word	0x00000008
        /*14ac*/ 	.word	0x0002d8c0
        /*14b0*/ 	.short	0x010a
        /*14b2*/ 	.byte	0x3f
	.zero		1


	//   ....[93]....
        /*14b4*/ 	.word	0x0001f060
        /*14b8*/ 	.word	0x00000000
        /*14bc*/ 	.word	0x0002d840
        /*14c0*/ 	.short	0x010a
        /*14c2*/ 	.byte	0x3f
	.zero		1


	//   ....[94]....
        /*14c4*/ 	.word	0x0001ff00
        /*14c8*/ 	.word	0x00000016
        /*14cc*/ 	.word	0x0002d820
        /*14d0*/ 	.short	0x010a
        /*14d2*/ 	.byte	0x3f
	.zero		1


	//   ....[95]....
        /*14d4*/ 	.word	0x0001ff50
        /*14d8*/ 	.word	0x00000005
        /*14dc*/ 	.word	0x0002d840
        /*14e0*/ 	.short	0x010a
        /*14e2*/ 	.byte	0x3f
	.zero		1


	//   ....[96]....
        /*14e4*/ 	.word	0x00020560
        /*14e8*/ 	.word	0x00000005
        /*14ec*/ 	.word	0x0002d860
        /*14f0*/ 	.short	0x010a
        /*14f2*/ 	.byte	0x3f
	.zero		1


	//   ....[97]....
        /*14f4*/ 	.word	0x00020b40
        /*14f8*/ 	.word	0x00000000
        /*14fc*/ 	.word	0x0002d860
        /*1500*/ 	.short	0x010a
        /*1502*/ 	.byte	0x3f
	.zero		1


	//   ....[98]....
        /*1504*/ 	.word	0x00021a90
        /*1508*/ 	.word	0x00000005
        /*150c*/ 	.word	0x0002d820
        /*1510*/ 	.short	0x010a
        /*1512*/ 	.byte	0x3f
	.zero		1


	//   ....[99]....
        /*1514*/ 	.word	0x00021c30
        /*1518*/ 	.word	0x00000003
        /*151c*/ 	.word	0x0002d840
        /*1520*/ 	.short	0x010a
        /*1522*/ 	.byte	0x3f
	.zero		1


	//   ....[100]....
        /*1524*/ 	.word	0x00021c80
        /*1528*/ 	.word	0x00000019
        /*152c*/ 	.word	0x0002d840
        /*1530*/ 	.short	0x010a
        /*1532*/ 	.byte	0x3f
	.zero		1


	//   ....[101]....
        /*1534*/ 	.word	0x00021cd0
        /*1538*/ 	.word	0x00000003
        /*153c*/ 	.word	0x0002d860
        /*1540*/ 	.short	0x010a
        /*1542*/ 	.byte	0x3f
	.zero		1


	//----- nvinfo : EIATTR_NUM_MBARRIERS
	.align		4
.L_1349:
        /*1544*/ 	.byte	0x03, 0x38
        /*1546*/ 	.short	0x0016


	//----- nvinfo : EIATTR_EXIT_INSTR_OFFSETS
	.align		4
        /*1548*/ 	.byte	0x04, 0x1c
        /*154a*/ 	.short	(.L_1351 - .L_1350)


	//   ....[0]....
.L_1350:
        /*154c*/ 	.word	0x0001def0


	//----- nvinfo : EIATTR_MAX_THREADS
	.align		4
.L_1351:
        /*1550*/ 	.byte	0x04, 0x05
        /*1552*/ 	.short	(.L_1353 - .L_1352)
.L_1352:
        /*1554*/ 	.word	0x00000200
        /*1558*/ 	.word	0x00000001
        /*155c*/ 	.word	0x00000001


	//----- nvinfo : EIATTR_CRS_STACK_SIZE
	.align		4
.L_1353:
        /*1560*/ 	.byte	0x04, 0x1e
        /*1562*/ 	.short	(.L_1355 - .L_1354)
.L_1354:
        /*1564*/ 	.word	0x00000000


	//----- nvinfo : EIATTR_CBANK_PARAM_SIZE
	.align		4
.L_1355:
        /*1568*/ 	.byte	0x03, 0x19
        /*156a*/ 	.short	0x0af0


	//----- nvinfo : EIATTR_PARAM_CBANK
	.align		4
        /*156c*/ 	.byte	0x04, 0x0a
        /*156e*/ 	.short	(.L_1357 - .L_1356)
	.align		4
.L_1356:
        /*1570*/ 	.word	index@(.nv.constant0._ZN7cutlass13device_kernelIN5flash11enable_sm90INS1_16FlashAttnFwdSm90INS1_25CollectiveMainloopFwdSm90ILi2EN4cute5tupleIJNS5_1CILi1EEES8_S8_EEENS6_IJNS7_ILi192EEENS7_ILi128EEENS7_ILi96EEEEEELi96ENS_6half_tEfNS_4arch4Sm90ELb1ELb0ELb1ELb1ELb1ELb1ELb0ELb0ELb1ELb1ELb0ELb0EEENS1_21CollectiveEpilogueFwdINS6_IJSA_SC_SB_EEES9_SE_SG_Li384ELb1ELb1ELb0ELb0EEENS1_36VarlenDynamicPersistentTileSchedulerILi192ELi128ELi384ELi128ELb0ELb1ELb1ELb1ELb1ELb1EEEEEEEEEvNT_6ParamsE)
        /*1574*/ 	.short	0x0210
        /*1576*/ 	.short	0x0af0


	//----- nvinfo : EIATTR_SW_WAR
	.align		4
.L_1357:
        /*1578*/ 	.byte	0x04, 0x36
        /*157a*/ 	.short	(.L_1359 - .L_1358)
.L_1358:
        /*157c*/ 	.word	0x00000008
.L_1359:


//--------------------- .nv.info._ZN7cutlass13device_kernelIN5flash11enable_sm90INS1_16FlashAttnFwdSm90INS1_25CollectiveMainloopFwdSm90ILi2EN4cute5tupleIJNS5_1CILi1EEES8_S8_EEENS6_IJNS7_ILi192EEENS7_ILi128EEENS7_ILi64EEEEEELi64ENS_6half_tEfNS_4arch4Sm90ELb0ELb0ELb1ELb0ELb1ELb0ELb0ELb1ELb1ELb1ELb0ELb0EEENS1_21CollectiveEpilogueFwdINS6_IJSA_SC_SB_EEES9_SE_SG_Li384ELb0ELb1ELb0ELb0EEENS1_29StaticPersistentTileSchedulerILb0EEEEEEEEEvNT_6ParamsE --------------------------
	.section	.nv.info._ZN7cutlass13device_kernelIN5flash11enable_sm90INS1_16FlashAttnFwdSm90INS1_25CollectiveMainloopFwdSm90ILi2EN4cute5tupleIJNS5_1CILi1EEES8_S8_EEENS6_IJNS7_ILi192EEENS7_ILi128EEENS7_ILi64EEEEEELi64ENS_6half_tEfNS_4arch4Sm90ELb0ELb0ELb1ELb0ELb1ELb0ELb0ELb1ELb1ELb1ELb0ELb0EEENS1_21CollectiveEpilogueFwdINS6_IJSA_SC_SB_EEES9_SE_SG_Li384ELb0ELb1ELb0ELb0EEENS1_29StaticPersistentTileSchedulerILb0EEEEEEEEEvNT_6ParamsE,"",@"SHT_CUDA_INFO"
	.sectionflags	@""
	.align	4


	//----- nvinfo : EIATTR_CUDA_API_VERSION
	.align		4
        /*0000*/ 	.byte	0x04, 0x37
        /*0002*/ 	.short	(.L_1361 - .L_1360)
.L_1360:
        /*0004*/ 	.word	0x00000082


	//----- nvinfo : EIATTR_KPARAM_INFO
	.align		4
.L_1361:
        /*0008*/ 	.byte	0x04, 0x17
        /*000a*/ 	.short	(.L_1363 - .L_1362)
.L_1362:
        /*000c*/ 	.word	0x00000000
        /*0010*/ 	.short	0x0000
        /*0012*/ 	.short	0x0070
        /*0014*/ 	.byte	0x00, 0xf0, 0x01, 0x28


	//----- nvinfo : EIATTR_SPARSE_MMA_MASK
	.align		4
.L_1363:
        /*0018*/ 	.byte	0x03, 0x50
        /*001a*/ 	.short	0x0000


	//----- nvinfo : EIATTR_MAXREG_COUNT
	.align		4
        /*001c*/ 	.byte	0x03, 0x1b
        /*001e*/ 	.short	0x0080


	//----- nvinfo : EIATTR_NUM_BARRIERS
	.align		4
        /*0020*/ 	.byte	0x02, 0x4c
        /*0022*/ 	.byte	0x10
	.zero		1


	//----- nvinfo : EIATTR_EXTERNS
	.align		4
        /*0024*/ 	.byte	0x04, 0x0f
        /*0026*/ 	.short	(.L_1365 - .L_1364)


	//   ....[0]....
	.align		4
.L_1364:
        /*0028*/ 	.word	index@(__assertfail)


	//----- nvinfo : EIATTR_ANNOTATIONS
	.align		4
.L_1365:
        /*002c*/ 	.byte	0x04, 0x55
        /*002e*/ 	.short	(.L_1367 - .L_1366)


	//   ....[0]....
.L_1366:
        /*0030*/ 	.word	0x00000001
        /*0034*/ 	.byte	0x00, 0x75, 0x00, 0x00, 0x01, 0x00, 0x00, 0x00, 0x20, 0x75, 0x00, 0x00, 0x01, 0x00, 0x00, 0x00
        /*0044*/ 	.byte	0xd0, 0x75, 0x00, 0x00, 0x01, 0x00, 0x00, 0x00, 0x60, 0x77, 0x00, 0x00, 0x01, 0x00, 0x00, 0x00
        /*0054*/ 	.byte	0xd0, 0x7c, 0x00, 0x00, 0x01, 0x00, 0x00, 0x00, 0xc0, 0x88, 0x00, 0x00, 0x01, 0x00, 0x00, 0x00
        /*0064*/ 	.byte	0x20, 0x94, 0x00, 0x00, 0x01, 0x00, 0x00, 0x00, 0xf0, 0x95, 0x00, 0x00, 0x01, 0x00, 0x00, 0x00
        /*0074*/ 	.byte	0x20, 0x96, 0x00, 0x00, 0x01, 0x00, 0x00, 0x00, 0xa0, 0xaa, 0x00, 0x00, 0x01, 0x00, 0x00, 0x00
        /*0084*/ 	.byte	0xd0, 0xaa, 0x00, 0x00, 0x01, 0x00, 0x00, 0x00, 0x50, 0xab, 0x00, 0x00, 0x01, 0x00, 0x00, 0x00
        /*0094*/ 	.byte	0x70, 0xab, 0x00, 0x00


	//----- nvinfo : EIATTR_MERCURY_ISA_VERSION
	.align		4
.L_1367:
        /*0098*/ 	.byte	0x03, 0x5f
        /*009a*/ 	.short	0x0101


	//----- nvinfo : EIATTR_INT_WARP_WIDE_INSTR_OFFSETS
	.align		4
        /*009c*/ 	.byte	0x04, 0x31
        /*009e*/ 	.short	(.L_1369 - .L_1368)


	//   ....[0]....
.L_1368:
        /*00a0*/ 	.word	0x000000c0


	//   ....[1]....
        /*00a4*/ 	.word	0x000000d0


	//   ....[2]....
        /*00a8*/ 	.word	0x00000170


	//----- nvinfo : EIATTR_COOP_GROUP_MASK_REGIDS
	.align		4
.L_1369:
        /*00ac*/ 	.byte	0x04, 0x29
        /*00ae*/ 	.short	(.L_1371 - .L_1370)


	//   ....[0]....
.L_1370:
        /*00b0*/ 	.word	0xffffffff


	//   ....[1]....
        /*00b4*/ 	.word	0xffffffff


	//   ....[2]....
        /*00b8*/ 	.word	0xffffffff


	//   ....[3]....
        /*00bc*/ 	.word	0xffffffff


	//   ....[4]....
        /*00c0*/ 	.word	0xffffffff


	//   ....[5]....
        /*00c4*/ 	.word	0xffffffff


	//   ....[6]....
        /*00c8*/ 	.word	0xffffffff


	//   ....[7]....
        /*00cc*/ 	.word	0xffffffff


	//   ....[8]....
        /*00d0*/ 	.word	0xffffffff


	//   ....[9]....
        /*00d4*/ 	.word	0xffffffff


	//   ....[10]....
        /*00d8*/ 	.word	0xffffffff


	//   ....[11]....
        /*00dc*/ 	.word	0xffffffff


	//   ....[12]....
        /*00e0*/ 	.word	0xffffffff


	//   ....[13]....
        /*00e4*/ 	.word	0xffffffff


	//   ....[14]....
        /*00e8*/ 	.word	0xffffffff


	//   ....[15]....
        /*00ec*/ 	.word	0xffffffff


	//   ....[16]....
        /*00f0*/ 	.word	0xffffffff


	//   ....[17]....
        /*00f4*/ 	.word	0xffffffff


	//   ....[18]....
        /*00f8*/ 	.word	0xffffffff


	//   ....[19]....
        /*00fc*/ 	.word	0xffffffff


	//   ....[20]....
        /*0100*/ 	.word	0xffffffff


	//   ....[21]....
        /*0104*/ 	.word	0xffffffff


	//   ....[22]....
        /*0108*/ 	.word	0xffffffff


	//   ....[23]....
        /*010c*/ 	.word	0xffffffff


	//   ....[24]....
        /*0110*/ 	.word	0xffffffff


	//   ....[25]....
        /*0114*/ 	.word	0xffffffff


	//   ....[26]....
        /*0118*/ 	.word	0xffffffff


	//   ....[27]....
        /*011c*/ 	.word	0xffffffff


	//   ....[28]....
        /*0120*/ 	.word	0xffffffff


	//   ....[29]....
        /*0124*/ 	.word	0xffffffff


	//   ....[30]....
        /*0128*/ 	.word	0xffffffff


	//   ....[31]....
        /*012c*/ 	.word	0xffffffff


	//   ....[32]....
        /*0130*/ 	.word	0xffffffff


	//   ....[33]....
        /*0134*/ 	.word	0xffffffff


	//   ....[34]....
        /*0138*/ 	.word	0xffffffff


	//   ....[35]....
        /*013c*/ 	.word	0xffffffff


	//   ....[36]....
        /*0140*/ 	.word	0xffffffff


	//   ....[37]....
        /*0144*/ 	.word	0xffffffff


	//   ....[38]....
        /*0148*/ 	.word	0xffffffff


	//   ....[39]....
        /*014c*/ 	.word	0xffffffff


	//   ....[40]....
        /*0150*/ 	.word	0xffffffff


	//   ....[41]....
        /*0154*/ 	.word	0xffffffff


	//   ....[42]....
        /*0158*/ 	.word	0xffffffff


	//   ....[43]....
        /*015c*/ 	.word	0xffffffff


	//   ....[44]....
        /*0160*/ 	.word	0xffffffff


	//   ....[45]....
        /*0164*/ 	.word	0xffffffff


	//   ....[46]....
        /*0168*/ 	.word	0xffffffff


	//   ....[47]....
        /*016c*/ 	.word	0xffffffff


	//   ....[48]....
        /*0170*/ 	.word	0xffffffff


	//   ....[49]....
        /*0174*/ 	.word	0xffffffff


	//   ....[50]....
        /*0178*/ 	.word	0xffffffff


	//   ....[51]....
        /*017c*/ 	.word	0xffffffff


	//   ....[52]....
        /*0180*/ 	.word	0xffffffff


	//   ....[53]....
        /*0184*/ 	.word	0xffffffff


	//   ....[54]....
        /*0188*/ 	.word	0xffffffff


	//   ....[55]....
        /*018c*/ 	.word	0xffffffff


	//   ....[56]....
        /*0190*/ 	.word	0xffffffff


	//   ....[57]....
        /*0194*/ 	.word	0xffffffff


	//   ....[58]....
        /*0198*/ 	.word	0xffffffff


	//   ....[59]....
        /*019c*/ 	.word	0xffffffff


	//   ....[60]....
        /*01a0*/ 	.word	0xffffffff


	//   ....[61]....
        /*01a4*/ 	.word	0xffffffff


	//   ....[62]....
        /*01a8*/ 	.word	0xffffffff


	//   ....[63]....
        /*01ac*/ 	.word	0xffffffff


	//   ....[64]....
        /*01b0*/ 	.word	0xffffffff


	//   ....[65]....
        /*01b4*/ 	.word	0xffffffff


	//   ....[66]....
        /*01b8*/ 	.word	0xffffffff


	//   ....[67]....
        /*01bc*/ 	.word	0xffffffff


	//   ....[68]....
        /*01c0*/ 	.word	0xffffffff


	//   ....[69]....
        /*01c4*/ 	.word	0xffffffff


	//   ....[70]....
        /*01c8*/ 	.word	0xffffffff


	//   ....[71]....
        /*01cc*/ 	.word	0xffffffff


	//   ....[72]....
        /*01d0*/ 	.word	0xffffffff


	//   ....[73]....
        /*01d4*/ 	.word	0xffffffff


	//   ....[74]....
        /*01d8*/ 	.word	0xffffffff


	//   ....[75]....
        /*01dc*/ 	.word	0xffffffff


	//   ....[76]....
        /*01e0*/ 	.word	0xffffffff


	//   ....[77]....
        /*01e4*/ 	.word	0xffffffff


	//   ....[78]....
        /*01e8*/ 	.word	0xffffffff


	//   ....[79]....
        /*01ec*/ 	.word	0xffffffff


	//   ....[80]....
        /*01f0*/ 	.word	0xffffffff


	//   ....[81]....
        /*01f4*/ 	.word	0xffffffff


	//   ....[82]....
        /*01f8*/ 	.word	0xffffffff


	//   ....[83]....
        /*01fc*/ 	.word	0xffffffff


	//   ....[84]....
        /*0200*/ 	.word	0xffffffff


	//   ....[85]....
        /*0204*/ 	.word	0xffffffff


	//   ....[86]....
        /*0208*/ 	.word	0xffffffff


	//   ....[87]....
        /*020c*/ 	.word	0xffffffff


	//   ....[88]....
        /*0210*/ 	.word	0xffffffff


	//   ....[89]....
        /*0214*/ 	.word	0xffffffff


	//   ....[90]....
        /*0218*/ 	.word	0xffffffff


	//   ....[91]....
        /*021c*/ 	.word	0xffffffff


	//   ....[92]....
        /*0220*/ 	.word	0xffffffff


	//   ....[93]....
        /*0224*/ 	.word	0xffffffff


	//   ....[94]....
        /*0228*/ 	.word	0xffffffff


	//   ....[95]....
        /*022c*/ 	.word	0xffffffff


	//   ....[96]....
        /*0230*/ 	.word	0xffffffff


	//   ....[97]....
        /*0234*/ 	.word	0xffffffff


	//   ....[98]....
        /*0238*/ 	.word	0xffffffff


	//   ....[99]....
        /*023c*/ 	.word	0xffffffff


	//   ....[100]....
        /*0240*/ 	.word	0xffffffff


	//   ....[101]....
        /*0244*/ 	.word	0xffffffff


	//   ....[102]....
        /*0248*/ 	.word	0xffffffff


	//   ....[103]....
        /*024c*/ 	.word	0xffffffff


	//   ....[104]....
        /*0250*/ 	.word	0xffffffff


	//   ....[105]....
        /*0254*/ 	.word	0xffffffff


	//   ....[106]....
        /*0258*/ 	.word	0xffffffff


	//   ....[107]....
        /*025c*/ 	.word	0xffffffff


	//   ....[108]....
        /*0260*/ 	.word	0xffffffff


	//   ....[109]....
        /*0264*/ 	.word	0xffffffff


	//   ....[110]....
        /*0268*/ 	.word	0xffffffff


	//   ....[111]....
        /*026c*/ 	.word	0xffffffff


	//   ....[112]....
        /*0270*/ 	.word	0xffffffff


	//   ....[113]....
        /*0274*/ 	.word	0xffffffff


	//   ....[114]....
        /*0278*/ 	.word	0xffffffff


	//   ....[115]....
        /*027c*/ 	.word	0xffffffff


	//   ....[116]....
        /*0280*/ 	.word	0xffffffff


	//   ....[117]....
        /*0284*/ 	.word	0xffffffff


	//   ....[118]....
        /*0288*/ 	.word	0xffffffff


	//   ....[119]....
        /*028c*/ 	.word	0xffffffff


	//   ....[120]....
        /*0290*/ 	.word	0x0500000f


	//   ....[121]....
        /*0294*/ 	.word	0x0500000f


	//   ....[122]....
        /*0298*/ 	.word	0x0500000f


	//   ....[123]....
        /*029c*/ 	.word	0x0500000f


	//   ....[124]....
        /*02a0*/ 	.word	0x0500000f


	//   ....[125]....
        /*02a4*/ 	.word	0x0500000f


	//   ....[126]....
        /*02a8*/ 	.word	0x0500000f


	//   ....[127]....
        /*02ac*/ 	.word	0x0500000f


	//   ....[128]....
        /*02b0*/ 	.word	0x0500000f


	//   ....[129]....
        /*02b4*/ 	.word	0x0500000f


	//   ....[130]....
        /*02b8*/ 	.word	0x0500000f


	//   ....[131]....
        /*02bc*/ 	.word	0x0500000f


	//   ....[132]....
        /*02c0*/ 	.word	0x0500000f


	//   ....[133]....
        /*02c4*/ 	.word	0x0500000f


	//   ....[134]....
        /*02c8*/ 	.word	0x0500000f


	//   ....[135]....
        /*02cc*/ 	.word	0x0500000f


	//   ....[136]....
        /*02d0*/ 	.word	0x0500000f


	//   ....[137]....
        /*02d4*/ 	.word	0x0500000f


	//   ....[138]....
        /*02d8*/ 	.word	0x0500000f


	//   ....[139]....
        /*02dc*/ 	.word	0x0500000f


	//   ....[140]....
        /*02e0*/ 	.word	0x0500000f


	//   ....[141]....
        /*02e4*/ 	.word	0x0500000f


	//   ....[142]....
        /*02e8*/ 	.word	0x0500000f


	//   ....[143]....
        /*02ec*/ 	.word	0x0500000f


	//   ....[144]....
        /*02f0*/ 	.word	0x0500000f


	//   ....[145]....
        /*02f4*/ 	.word	0x0500000f


	//   ....[146]....
        /*02f8*/ 	.word	0x0500000f


	//   ....[147]....
        /*02fc*/ 	.word	0x0500000f


	//   ....[148]....
        /*0300*/ 	.word	0x0500000f


	//   ....[149]....
        /*0304*/ 	.word	0x0500000f


	//   ....[150]....
        /*0308*/ 	.word	0x0500000f


	//   ....[151]....
        /*030c*/ 	.word	0x0500000f


	//   ....[152]....
        /*0310*/ 	.word	0x0500000f


	//   ....[153]....
        /*0314*/ 	.word	0x0500000f


	//   ....[154]....
        /*0318*/ 	.word	0x0500000f


	//   ....[155]....
        /*031c*/ 	.word	0x0500000f


	//   ....[156]....
        /*0320*/ 	.word	0x0500000f


	//   ....[157]....
        /*0324*/ 	.word	0x0500000f


	//   ....[158]....
        /*0328*/ 	.word	0x0500000f


	//   ....[159]....
        /*032c*/ 	.word	0x0500000f


	//   ....[160]....
        /*0330*/ 	.word	0x0500000f


	//   ....[161]....
        /*0334*/ 	.word	0x0500000f


	//   ....[162]....
        /*0338*/ 	.word	0x0500000f


	//   ....[163]....
        /*033c*/ 	.word	0x0500000f


	//   ....[164]....
        /*0340*/ 	.word	0x0500000f


	//   ....[165]....
        /*0344*/ 	.word	0x0500000f


	//   ....[166]....
        /*0348*/ 	.word	0x0500000f


	//   ....[167]....
        /*034c*/ 	.word	0x0500000f


	//   ....[168]....
        /*0350*/ 	.word	0x0500000f


	//   ....[169]....
        /*0354*/ 	.word	0x0500000f


	//   ....[170]....
        /*0358*/ 	.word	0x0500000f


	//   ....[171]....
        /*035c*/ 	.word	0x0500000f


	//   ....[172]....
        /*0360*/ 	.word	0x0500000f


	//   ....[173]....
        /*0364*/ 	.word	0x0500000f


	//   ....[174]....
        /*0368*/ 	.word	0x0500000f


	//   ....[175]....
        /*036c*/ 	.word	0x0500000f


	//   ....[176]....
        /*0370*/ 	.word	0x0500000f


	//   ....[177]....
        /*0374*/ 	.word	0x0500000f


	//   ....[178]....
        /*0378*/ 	.word	0x0500000f


	//   ....[179]....
        /*037c*/ 	.word	0x0500000f


	//   ....[180]....
        /*0380*/ 	.word	0x0500000f


	//   ....[181]....
        /*0384*/ 	.word	0x0500000f


	//   ....[182]....
        /*0388*/ 	.word	0x0500000f


	//   ....[183]....
        /*038c*/ 	.word	0x0500000f


	//   ....[184]....
        /*0390*/ 	.word	0x0500000f


	//   ....[185]....
        /*0394*/ 	.word	0x0500000f


	//   ....[186]....
        /*0398*/ 	.word	0x0500000f


	//   ....[187]....
        /*039c*/ 	.word	0x0500000f


	//   ....[188]....
        /*03a0*/ 	.word	0x0500000f


	//   ....[189]....
        /*03a4*/ 	.word	0x0500000f


	//   ....[190]....
        /*03a8*/ 	.word	0x0500000f


	//   ....[191]....
        /*03ac*/ 	.word	0x0500000f


	//   ....[192]....
        /*03b0*/ 	.word	0x0500000f


	//   ....[193]....
        /*03b4*/ 	.word	0x0500000f


	//   ....[194]....
        /*03b8*/ 	.word	0x0500000f


	//   ....[195]....
        /*03bc*/ 	.word	0x0500000f


	//   ....[196]....
        /*03c0*/ 	.word	0x0500000f


	//   ....[197]....
        /*03c4*/ 	.word	0x0500000f


	//   ....[198]....
        /*03c8*/ 	.word	0x0500000f


	//   ....[199]....
        /*03cc*/ 	.word	0x0500000f


	//   ....[200]....
        /*03d0*/ 	.word	0x0500000f


	//   ....[201]....
        /*03d4*/ 	.word	0x0500000f


	//   ....[202]....
        /*03d8*/ 	.word	0x0500000f


	//   ....[203]....
        /*03dc*/ 	.word	0x0500000f


	//   ....[204]....
        /*03e0*/ 	.word	0x0500000f


	//   ....[205]....
        /*03e4*/ 	.word	0x0500000f


	//   ....[206]....
        /*03e8*/ 	.word	0x0500000f


	//   ....[207]....
        /*03ec*/ 	.word	0x0500000f


	//   ....[208]....
        /*03f0*/ 	.word	0x0500000f


	//   ....[209]....
        /*03f4*/ 	.word	0x0500000f


	//----- nvinfo : EIATTR_COOP_GROUP_INSTR_OFFSETS
	.align		4
.L_1371:
        /*03f8*/ 	.byte	0x04, 0x28
        /*03fa*/ 	.short	(.L_1373 - .L_1372)


	//   ....[0]....
.L_1372:
        /*03fc*/ 	.word	0x00000080


	//   ....[1]....
        /*0400*/ 	.word	0x00000090


	//   ....[2]....
        /*0404*/ 	.word	0x000002d0


	//   ....[3]....
        /*0408*/ 	.word	0x00000430


	//   ....[4]....
        /*040c*/ 	.word	0x00000550


	//   ....[5]....
        /*0410*/ 	.word	0x000006b0


	//   ....[6]....
        /*0414*/ 	.word	0x00000ca0


	//   ....[7]....
        /*0418*/ 	.word	0x00002630


	//   ....[8]....
        /*041c*/ 	.word	0x00002680


	//   ....[9]....
        /*0420*/ 	.word	0x000028b0


	//   ....[10]....
        /*0424*/ 	.word	0x00002a80


	//   ....[11]....
        /*0428*/ 	.word	0x00004b30


	//   ....[12]....
        /*042c*/ 	.word	0x00004b70


	//   ....[13]....
        /*0430*/ 	.word	0x00004b90


	//   ....[14]....
        /*0434*/ 	.word	0x00004bb0


	//   ....[15]....
        /*0438*/ 	.word	0x00005e50


	//   ....[16]....
        /*043c*/ 	.word	0x00005e90


	//   ....[17]....
        /*0440*/ 	.word	0x00005f20


	//   ....[18]....
        /*0444*/ 	.word	0x00005f40


	//   ....[19]....
        /*0448*/ 	.word	0x00006aa0


	//   ....[20]....
        /*044c*/ 	.word	0x00006b00


	//   ....[21]....
        /*0450*/ 	.word	0x00006b80


	//   ....[22]....
        /*0454*/ 	.word	0x00006bb0


	//   ....[23]....
        /*0458*/ 	.word	0x00007030


	//   ....[24]....
        /*045c*/ 	.word	0x00007060


	//   ....[25]....
        /*0460*/ 	.word	0x00007090


	//   ....[26]....
        /*0464*/ 	.word	0x000070d0


	//   ....[27]....
        /*0468*/ 	.word	0x00007100


	//   ....[28]....
        /*046c*/ 	.word	0x00007120


	//   ....[29]....
        /*0470*/ 	.word	0x00007130


	//   ....[30]....
        /*0474*/ 	.word	0x00007140


	//   ....[31]....
        /*0478*/ 	.word	0x00008180


	//   ....[32]....
        /*047c*/ 	.word	0x000081a0


	//   ....[33]....
        /*0480*/ 	.word	0x000081b0


	//   ....[34]....
        /*0484*/ 	.word	0x00008240


	//   ....[35]....
        /*0488*/ 	.word	0x00008260


	//   ....[36]....
        /*048c*/ 	.word	0x000082e0


	//   ....[37]....
        /*0490*/ 	.word	0x00008300


	//   ....[38]....
        /*0494*/ 	.word	0x00008380


	//   ....[39]....
        /*0498*/ 	.word	0x000083a0


	//   ....[40]....
        /*049c*/ 	.word	0x00008420


	//   ....[41]....
        /*04a0*/ 	.word	0x00008440


	//   ....[42]....
        /*04a4*/ 	.word	0x000084c0


	//   ....[43]....
        /*04a8*/ 	.word	0x000084e0


	//   ....[44]....
        /*04ac*/ 	.word	0x00008560


	//   ....[45]....
        /*04b0*/ 	.word	0x00008580


	//   ....[46]....
        /*04b4*/ 	.word	0x00008590


	//   ....[47]....
        /*04b8*/ 	.word	0x00008d70


	//   ....[48]....
        /*04bc*/ 	.word	0x00008d90


	//   ....[49]....
        /*04c0*/ 	.word	0x00008dc0


	//   ....[50]....
        /*04c4*/ 	.word	0x00008e50


	//   ....[51]....
        /*04c8*/ 	.word	0x00008e60


	//   ....[52]....
        /*04cc*/ 	.word	0x00008ef0


	//   ....[53]....
        /*04d0*/ 	.word	0x00008f00


	//   ....[54]....
        /*04d4*/ 	.word	0x00008f90


	//   ....[55]....
        /*04d8*/ 	.word	0x00008fa0


	//   ....[56]....
        /*04dc*/ 	.word	0x00009030


	//   ....[57]....
        /*04e0*/ 	.word	0x00009040


	//   ....[58]....
        /*04e4*/ 	.word	0x000090d0


	//   ....[59]....
        /*04e8*/ 	.word	0x000090e0


	//   ....[60]....
        /*04ec*/ 	.word	0x00009170


	//   ....[61]....
        /*04f0*/ 	.word	0x00009180


	//   ....[62]....
        /*04f4*/ 	.word	0x00009190


	//   ....[63]....
        /*04f8*/ 	.word	0x00009230


	//   ....[64]....
        /*04fc*/ 	.word	0x00009250


	//   ....[65]....
        /*0500*/ 	.word	0x00009270


	//   ....[66]....
        /*0504*/ 	.word	0x00009330


	//   ....[67]....
        /*0508*/ 	.word	0x00009370


	//   ....[68]....
        /*050c*/ 	.word	0x000093b0


	//   ....[69]....
        /*0510*/ 	.word	0x000093c0


	//   ....[70]....
        /*0514*/ 	.word	0x00009400


	//   ....[71]....
        /*0518*/ 	.word	0x00009a60


	//   ....[72]....
        /*051c*/ 	.word	0x00009a80


	//   ....[73]....
        /*0520*/ 	.word	0x00009af0


	//   ....[74]....
        /*0524*/ 	.word	0x00009b00


	//   ....[75]....
        /*0528*/ 	.word	0x00009b40


	//   ....[76]....
        /*052c*/ 	.word	0x00009b50


	//   ....[77]....
        /*0530*/ 	.word	0x00009b90


	//   ....[78]....
        /*0534*/ 	.word	0x00009ba0


	//   ....[79]....
        /*0538*/ 	.word	0x00009be0


	//   ....[80]....
        /*053c*/ 	.word	0x00009bf0


	//   ....[81]....
        /*0540*/ 	.word	0x00009c30


	//   ....[82]....
        /*0544*/ 	.word	0x00009c40


	//   ....[83]....
        /*0548*/ 	.word	0x00009c80


	//   ....[84]....
        /*054c*/ 	.word	0x00009c90


	//   ....[85]....
        /*0550*/ 	.word	0x00009ca0


	//   ....[86]....
        /*0554*/ 	.word	0x00009ce0


	//   ....[87]....
        /*0558*/ 	.word	0x00009f50


	//   ....[88]....
        /*055c*/ 	.word	0x00009f80


	//   ....[89]....
        /*0560*/ 	.word	0x00009fe0


	//   ....[90]....
        /*0564*/ 	.word	0x00009ff0


	//   ....[91]....
        /*0568*/ 	.word	0x0000a040


	//   ....[92]....
        /*056c*/ 	.word	0x0000a050


	//   ....[93]....
        /*0570*/ 	.word	0x0000a0a0


	//   ....[94]....
        /*0574*/ 	.word	0x0000a0b0


	//   ....[95]....
        /*0578*/ 	.word	0x0000a100


	//   ....[96]....
        /*057c*/ 	.word	0x0000a110


	//   ....[97]....
        /*0580*/ 	.word	0x0000a160


	//   ....[98]....
        /*0584*/ 	.word	0x0000a170


	//   ....[99]....
        /*0588*/ 	.word	0x0000a1c0


	//   ....[100]....
        /*058c*/ 	.word	0x0000a1d0


	//   ....[101]....
        /*0590*/ 	.word	0x0000a1e0


	//   ....[102]....
        /*0594*/ 	.word	0x0000a220


	//   ....[103]....
        /*0598*/ 	.word	0x0000a670


	//   ....[104]....
        /*059c*/ 	.word	0x0000a680


	//   ....[105]....
        /*05a0*/ 	.word	0x0000a690


	//   ....[106]....
        /*05a4*/ 	.word	0x0000a6a0


	//   ....[107]....
        /*05a8*/ 	.word	0x0000a6c0


	//   ....[108]....
        /*05ac*/ 	.word	0x0000a720


	//   ....[109]....
        /*05b0*/ 	.word	0x0000a760


	//   ....[110]....
        /*05b4*/ 	.word	0x0000a780


	//   ....[111]....
        /*05b8*/ 	.word	0x0000a7c0


	//   ....[112]....
        /*05bc*/ 	.word	0x0000a7e0


	//   ....[113]....
        /*05c0*/ 	.word	0x0000a820


	//   ....[114]....
        /*05c4*/ 	.word	0x0000a840


	//   ....[115]....
        /*05c8*/ 	.word	0x0000a880


	//   ....[116]....
        /*05cc*/ 	.word	0x0000a8a0


	//   ....[117]....
        /*05d0*/ 	.word	0x0000a8e0


	//   ....[118]....
        /*05d4*/ 	.word	0x0000a900


	//   ....[119]....
        /*05d8*/ 	.word	0x0000ac70


	//   ....[120]....
        /*05dc*/ 	.word	0x0000b150


	//   ....[121]....
        /*05e0*/ 	.word	0x0000b240


	//   ....[122]....
        /*05e4*/ 	.word	0x0000b2e0


	//   ....[123]....
        /*05e8*/ 	.word	0x0000b350


	//   ....[124]....
        /*05ec*/ 	.word	0x0000b440


	//   ....[125]....
        /*05f0*/ 	.word	0x0000b4b0


	//   ....[126]....
        /*05f4*/ 	.word	0x0000b5a0


	//   ....[127]....
        /*05f8*/ 	.word	0x0000b610


	//   ....[128]....
        /*05fc*/ 	.word	0x0000b700


	//   ....[129]....
        /*0600*/ 	.word	0x0000b770


	//   ....[130]....
        /*0604*/ 	.word	0x0000b860


	//   ....[131]....
        /*0608*/ 	.word	0x0000b8d0


	//   ....[132]....
        /*060c*/ 	.word	0x0000b9c0


	//   ....[133]....
        /*0610*/ 	.word	0x0000ba30


	//   ....[134]....
        /*0614*/ 	.word	0x0000bb20


	//   ....[135]....
        /*0618*/ 	.word	0x0000bb90


	//   ....[136]....
        /*061c*/ 	.word	0x0000bc70


	//   ....[137]....
        /*0620*/ 	.word	0x0000bd00


	//   ....[138]....
        /*0624*/ 	.word	0x0000bd70


	//   ....[139]....
        /*0628*/ 	.word	0x0000bdd0


	//   ....[140]....
        /*062c*/ 	.word	0x0000bed0


	//   ....[141]....
        /*0630*/ 	.word	0x0000bf30


	//   ....[142]....
        /*0634*/ 	.word	0x0000c030


	//   ....[143]....
        /*0638*/ 	.word	0x0000c090


	//   ....[144]....
        /*063c*/ 	.word	0x0000c190


	//   ....[145]....
        /*0640*/ 	.word	0x0000c1f0


	//   ....[146]....
        /*0644*/ 	.word	0x0000c2f0


	//   ....[147]....
        /*0648*/ 	.word	0x0000c350


	//   ....[148]....
        /*064c*/ 	.word	0x0000c450


	//   ....[149]....
        /*0650*/ 	.word	0x0000c4b0


	//   ....[150]....
        /*0654*/ 	.word	0x0000c5a0


	//   ....[151]....
        /*0658*/ 	.word	0x0000c600


	//   ....[152]....
        /*065c*/ 	.word	0x0000c6e0


	//   ....[153]....
        /*0660*/ 	.word	0x0000c760


	//   ....[154]....
        /*0664*/ 	.word	0x0000c840


	//   ....[155]....
        /*0668*/ 	.word	0x0000c8a0


	//   ....[156]....
        /*066c*/ 	.word	0x0000c990


	//   ....[157]....
        /*0670*/ 	.word	0x0000ca10


	//   ....[158]....
        /*0674*/ 	.word	0x0000cad0


	//   ....[159]....
        /*0678*/ 	.word	0x0000cb50


	//   ....[160]....
        /*067c*/ 	.word	0x0000cbe0


	//   ....[161]....
        /*0680*/ 	.word	0x0000cd20


	//   ....[162]....
        /*0684*/ 	.word	0x0000cdd0


	//   ....[163]....
        /*0688*/ 	.word	0x0000ce40


	//   ....[164]....
        /*068c*/ 	.word	0x0000cf10


	//   ....[165]....
        /*0690*/ 	.word	0x0000cf70


	//   ....[166]....
        /*0694*/ 	.word	0x0000d020


	//   ....[167]....
        /*0698*/ 	.word	0x0000d080


	//   ....[168]....
        /*069c*/ 	.word	0x0000d130


	//   ....[169]....
        /*06a0*/ 	.word	0x0000d190


	//   ....[170]....
        /*06a4*/ 	.word	0x0000d240


	//   ....[171]....
        /*06a8*/ 	.word	0x0000d2a0


	//   ....[172]....
        /*06ac*/ 	.word	0x0000d350


	//   ....[173]....
        /*06b0*/ 	.word	0x0000d3b0


	//   ....[174]....
        /*06b4*/ 	.word	0x0000d460


	//   ....[175]....
        /*06b8*/ 	.word	0x0000d4c0


	//   ....[176]....
        /*06bc*/ 	.word	0x0000d570


	//   ....[177]....
        /*06c0*/ 	.word	0x0000d660


	//   ....[178]....
        /*06c4*/ 	.word	0x0000d710


	//   ....[179]....
        /*06c8*/ 	.word	0x0000d770


	//   ....[180]....
        /*06cc*/ 	.word	0x0000d830


	//   ....[181]....
        /*06d0*/ 	.word	0x0000d890


	//   ....[182]....
        /*06d4*/ 	.word	0x0000d950


	//   ....[183]....
        /*06d8*/ 	.word	0x0000d9b0


	//   ....[184]....
        /*06dc*/ 	.word	0x0000da70


	//   ....[185]....
        /*06e0*/ 	.word	0x0000dad0


	//   ....[186]....
        /*06e4*/ 	.word	0x0000db90


	//   ....[187]....
        /*06e8*/ 	.word	0x0000dbf0


	//   ....[188]....
        /*06ec*/ 	.word	0x0000dcb0


	//   ....[189]....
        /*06f0*/ 	.word	0x0000dd10


	//   ....[190]....
        /*06f4*/ 	.word	0x0000ddd0


	//   ....[191]....
        /*06f8*/ 	.word	0x0000de30


	//   ....[192]....
        /*06fc*/ 	.word	0x0000dee0


	//   ....[193]....
        /*0700*/ 	.word	0x0000dfd0


	//   ....[194]....
        /*0704*/ 	.word	0x0000e080


	//   ....[195]....
        /*0708*/ 	.word	0x0000e0f0


	//   ....[196]....
        /*070c*/ 	.word	0x0000e1e0


	//   ....[197]....
        /*0710*/ 	.word	0x0000e240


	//   ....[198]....
        /*0714*/ 	.word	0x0000e2f0


	//   ....[199]....
        /*0718*/ 	.word	0x0000e350


	//   ....[200]....
        /*071c*/ 	.word	0x0000e410


	//   ....[201]....
        /*0720*/ 	.word	0x0000e470


	//   ....[202]....
        /*0724*/ 	.word	0x0000e520


	//   ....[203]....
        /*0728*/ 	.word	0x0000e580


	//   ....[204]....
        /*072c*/ 	.word	0x0000e640


	//   ....[205]....
        /*0730*/ 	.word	0x0000e6a0


	//   ....[206]....
        /*0734*/ 	.word	0x0000e750


	//   ....[207]....
        /*0738*/ 	.word	0x0000e7b0


	//   ....[208]....
        /*073c*/ 	.word	0x0000e860


	//   ....[209]....
        /*0740*/ 	.word	0x0000e970


	//----- nvinfo : EIATTR_REG_RECONFIG
	.align		4
.L_1373:
        /*0744*/ 	.byte	0x01, 0x54
	.zero		2


	//----- nvinfo : EIATTR_SYSCALL_OFFSETS
	.align		4
        /*0748*/ 	.byte	0x04, 0x46
        /*074a*/ 	.short	(.L_1375 - .L_1374)


	//   ....[0]....
.L_1374:
        /*074c*/ 	.word	0x00001000


	//   ....[1]....
        /*0750*/ 	.word	0x00007870


	//   ....[2]....
        /*0754*/ 	.word	0x000079b0


	//   ....[3]....
        /*0758*/ 	.word	0x00007aa0


	//   ....[4]....
        /*075c*/ 	.word	0x000088b0


	//----- nvinfo : EIATTR_MBARRIER_INSTR_OFFSETS
	.align		4
.L_1375:
        /*0760*/ 	.byte	0x04, 0x39
        /*0762*/ 	.short	(.L_1377 - .L_1376)


	//   ....[0]....
.L_1376:
        /*0764*/ 	.word	0x00000180
        /*0768*/ 	.word	0x000000ff
        /*076c*/ 	.word	0x00016800
        /*0770*/ 	.short	0x0100
        /*0772*/ 	.byte	0x08
	.zero		1


	//   ....[1]....
        /*0774*/ 	.word	0x00000190
        /*0778*/ 	.word	0x000000ff
        /*077c*/ 	.word	0x00016820
        /*0780*/ 	.short	0x0100
        /*0782*/ 	.byte	0x08
	.zero		1


	//   ....[2]....
        /*0784*/ 	.word	0x00000280
        /*0788*/ 	.word	0x000000ff
        /*078c*/ 	.word	0x00016830
        /*0790*/ 	.short	0x0100
        /*0792*/ 	.byte	0x08
	.zero		1


	//   ....[3]....
        /*0794*/ 	.word	0x00000290
        /*0798*/ 	.word	0x000000ff
        /*079c*/ 	.word	0x00016840
        /*07a0*/ 	.short	0x0100
        /*07a2*/ 	.byte	0x08
	.zero		1


	//   ....[4]....
        /*07a4*/ 	.word	0x000002a0
        /*07a8*/ 	.word	0x000000ff
        /*07ac*/ 	.word	0x00016838
        /*07b0*/ 	.short	0x0100
        /*07b2*/ 	.byte	0x08
	.zero		1


	//   ....[5]....
        /*07b4*/ 	.word	0x000002b0
        /*07b8*/ 	.word	0x000000ff
        /*07bc*/ 	.word	0x00016848
        /*07c0*/ 	.short	0x0100
        /*07c2*/ 	.byte	0x08
	.zero		1


	//   ....[6]....
        /*07c4*/ 	.word	0x000003e0
        /*07c8*/ 	.word	0x000000ff
        /*07cc*/ 	.word	0x00016850
        /*07d0*/ 	.short	0x0100
        /*07d2*/ 	.byte	0x08
	.zero		1


	//   ....[7]....
        /*07d4*/ 	.word	0x000003f0
        /*07d8*/ 	.word	0x000000ff
        /*07dc*/ 	.word	0x00016860
        /*07e0*/ 	.short	0x0100
        /*07e2*/ 	.byte	0x08
	.zero		1


	//   ....[8]....
        /*07e4*/ 	.word	0x00000400
        /*07e8*/ 	.word	0x000000ff
        /*07ec*/ 	.word	0x00016858
        /*07f0*/ 	.short	0x0100
        /*07f2*/ 	.byte	0x08
	.zero		1


	//   ....[9]....
        /*07f4*/ 	.word	0x00000410
        /*07f8*/ 	.word	0x000000ff
        /*07fc*/ 	.word	0x00016868
        /*0800*/ 	.short	0x0100
        /*0802*/ 	.byte	0x08
	.zero		1


	//   ....[10]....
        /*0804*/ 	.word	0x00000500
        /*0808*/ 	.word	0x000000ff
        /*080c*/ 	.word	0x00016870
        /*0810*/ 	.short	0x0100
        /*0812*/ 	.byte	0x06
	.zero		1


	//   ....[11]....
        /*0814*/ 	.word	0x00000510
        /*0818*/ 	.word	0x000000ff
        /*081c*/ 	.word	0x00016880
        /*0820*/ 	.short	0x0100
        /*0822*/ 	.byte	0x06
	.zero		1


	//   ....[12]....
        /*0824*/ 	.word	0x00000520
        /*0828*/ 	.word	0x000000ff
        /*082c*/ 	.word	0x00016878
        /*0830*/ 	.short	0x0100
        /*0832*/ 	.byte	0x06
	.zero		1


	//   ....[13]....
        /*0834*/ 	.word	0x00000530
        /*0838*/ 	.word	0x000000ff
        /*083c*/ 	.word	0x00016888
        /*0840*/ 	.short	0x0100
        /*0842*/ 	.byte	0x06
	.zero		1


	//   ....[14]....
        /*0844*/ 	.word	0x00000660
        /*0848*/ 	.word	0x000000ff
        /*084c*/ 	.word	0x00016890
        /*0850*/ 	.short	0x0100
        /*0852*/ 	.byte	0x08
	.zero		1


	//   ....[15]....
        /*0854*/ 	.word	0x00000670
        /*0858*/ 	.word	0x000000ff
        /*085c*/ 	.word	0x000168a0
        /*0860*/ 	.short	0x0100
        /*0862*/ 	.byte	0x08
	.zero		1


	//   ....[16]....
        /*0864*/ 	.word	0x00000680
        /*0868*/ 	.word	0x000000ff
        /*086c*/ 	.word	0x00016898
        /*0870*/ 	.short	0x0100
        /*0872*/ 	.byte	0x08
	.zero		1


	//   ....[17]....
        /*0874*/ 	.word	0x00000690
        /*0878*/ 	.word	0x000000ff
        /*087c*/ 	.word	0x000168a8
        /*0880*/ 	.short	0x0100
        /*0882*/ 	.byte	0x08
	.zero		1


	//   ....[18]....
        /*0884*/ 	.word	0x000007d0
        /*0888*/ 	.word	0x000000ff
        /*088c*/ 	.word	0x000168b0
        /*0890*/ 	.short	0x0100
        /*0892*/ 	.byte	0x08
	.zero		1


	//   ....[19]....
        /*0894*/ 	.word	0x000007e0
        /*0898*/ 	.word	0x000000ff
        /*089c*/ 	.word	0x000168c0
        /*08a0*/ 	.short	0x0100
        /*08a2*/ 	.byte	0x08
	.zero		1


	//   ....[20]....
        /*08a4*/ 	.word	0x000007f0
        /*08a8*/ 	.word	0x000000ff
        /*08ac*/ 	.word	0x000168b8
        /*08b0*/ 	.short	0x0100
        /*08b2*/ 	.byte	0x08
	.zero		1


	//   ....[21]....
        /*08b4*/ 	.word	0x00000800
        /*08b8*/ 	.word	0x000000ff
        /*08bc*/ 	.word	0x000168c8
        /*08c0*/ 	.short	0x0100
        /*08c2*/ 	.byte	0x08
	.zero		1


	//   ....[22]....
        /*08c4*/ 	.word	0x00001060
        /*08c8*/ 	.word	0x000000ff
        /*08cc*/ 	.word	0x00016800
        /*08d0*/ 	.short	0x010a
        /*08d2*/ 	.byte	0x2c
	.zero		1


	//   ....[23]....
        /*08d4*/ 	.word	0x000010e0
        /*08d8*/ 	.word	0x00000000
        /*08dc*/ 	.word	0x00016830
        /*08e0*/ 	.short	0x010a
        /*08e2*/ 	.byte	0x3f
	.zero		1


	//   ....[24]....
        /*08e4*/ 	.word	0x00001130
        /*08e8*/ 	.word	0x00000000
        /*08ec*/ 	.word	0x00016830
        /*08f0*/ 	.short	0x010a
        /*08f2*/ 	.byte	0x3f
	.zero		1


	//   ....[25]....
        /*08f4*/ 	.word	0x00001cc0
        /*08f8*/ 	.word	0x000000ff
        /*08fc*/ 	.word	0x00000000
        /*0900*/ 	.short	0x0101
        /*0902*/ 	.byte	0x06
	.zero		1


	//   ....[26]....
        /*0904*/ 	.word	0x00003930
        /*0908*/ 	.word	0x000000ff
        /*090c*/ 	.word	0x00016830
        /*0910*/ 	.short	0x010a
        /*0912*/ 	.byte	0x06
	.zero		1


	//   ....[27]....
        /*0914*/ 	.word	0x00003970
        /*0918*/ 	.word	0x000000ff
        /*091c*/ 	.word	0x00016830
        /*0920*/ 	.short	0x010a
        /*0922*/ 	.byte	0x06
	.zero		1


	//   ....[28]....
        /*0924*/ 	.word	0x00003b80
        /*0928*/ 	.word	0x000000ff
        /*092c*/ 	.word	0x00016850
        /*0930*/ 	.short	0x010a
        /*0932*/ 	.byte	0x06
	.zero		1


	//   ....[29]....
        /*0934*/ 	.word	0x00003bc0
        /*0938*/ 	.word	0x000000ff
        /*093c*/ 	.word	0x00016850
        /*0940*/ 	.short	0x010a
        /*0942*/ 	.byte	0x06
	.zero		1


	//   ....[30]....
        /*0944*/ 	.word	0x00004410
        /*0948*/ 	.word	0x000000ff
        /*094c*/ 	.word	0x00000000
        /*0950*/ 	.short	0x0101
        /*0952*/ 	.byte	0x06
	.zero		1


	//   ....[31]....
        /*0954*/ 	.word	0x00005990
        /*0958*/ 	.word	0x000000ff
        /*095c*/ 	.word	0x00000000
        /*0960*/ 	.short	0x0101
        /*0962*/ 	.byte	0x06
	.zero		1


	//   ....[32]....
        /*0964*/ 	.word	0x00005da0
        /*0968*/ 	.word	0x000000ff
        /*096c*/ 	.word	0x00016850
        /*0970*/ 	.short	0x010a
        /*0972*/ 	.byte	0x04
	.zero		1


	//   ....[33]....
        /*0974*/ 	.word	0x00005de0
        /*0978*/ 	.word	0x000000ff
        /*097c*/ 	.word	0x00016850
        /*0980*/ 	.short	0x010a
        /*0982*/ 	.byte	0x04
	.zero		1


	//   ....[34]....
        /*0984*/ 	.word	0x00006500
        /*0988*/ 	.word	0x000000ff
        /*098c*/ 	.word	0x00000000
        /*0990*/ 	.short	0x0101
        /*0992*/ 	.byte	0x04
	.zero		1


	//   ....[35]....
        /*0994*/ 	.word	0x00006fa0
        /*0998*/ 	.word	0x000000ff
        /*099c*/ 	.word	0x00000000
        /*09a0*/ 	.short	0x0101
        /*09a2*/ 	.byte	0x2c
	.zero		1


	//   ....[36]....
        /*09a4*/ 	.word	0x00007f70
        /*09a8*/ 	.word	0x00000000
        /*09ac*/ 	.word	0x00016840
        /*09b0*/ 	.short	0x010a
        /*09b2*/ 	.byte	0x3f
	.zero		1


	//   ....[37]....
        /*09b4*/ 	.word	0x00008690
        /*09b8*/ 	.word	0x00000000
        /*09bc*/ 	.word	0x00016830
        /*09c0*/ 	.short	0x0107
        /*09c2*/ 	.byte	0x3f
	.zero		1


	//   ....[38]....
        /*09c4*/ 	.word	0x00008750
        /*09c8*/ 	.word	0x00000000
        /*09cc*/ 	.word	0x00016830
        /*09d0*/ 	.short	0x0101
        /*09d2*/ 	.byte	0x3f
	.zero		1


	//   ....[39]....
        /*09d4*/ 	.word	0x000094b0
        /*09d8*/ 	.word	0x000000ff
        /*09dc*/ 	.word	0x00016800
        /*09e0*/ 	.short	0x0107
        /*09e2*/ 	.byte	0x26
	.zero		1


	//   ....[40]....
        /*09e4*/ 	.word	0x00009510
        /*09e8*/ 	.word	0x000000ff
        /*09ec*/ 	.word	0x00016800
        /*09f0*/ 	.short	0x0101
        /*09f2*/ 	.byte	0x26
	.zero		1


	//   ....[41]....
        /*09f4*/ 	.word	0x00009530
        /*09f8*/ 	.word	0x000000ff
        /*09fc*/ 	.word	0x00016820
        /*0a00*/ 	.short	0x010a
        /*0a02*/ 	.byte	0x26
	.zero		1


	//   ....[42]....
        /*0a04*/ 	.word	0x000098a0
        /*0a08*/ 	.word	0x00000005
        /*0a0c*/ 	.word	0x00016840
        /*0a10*/ 	.short	0x010a
        /*0a12*/ 	.byte	0x3f
	.zero		1


	//   ....[43]....
        /*0a14*/ 	.word	0x00009d60
        /*0a18*/ 	.word	0x00000005
        /*0a1c*/ 	.word	0x00016830
        /*0a20*/ 	.short	0x0107
        /*0a22*/ 	.byte	0x3f
	.zero		1


	//   ....[44]....
        /*0a24*/ 	.word	0x00009e20
        /*0a28*/ 	.word	0x00000005
        /*0a2c*/ 	.word	0x00016830
        /*0a30*/ 	.short	0x0101
        /*0a32*/ 	.byte	0x3f
	.zero		1


	//   ....[45]....
        /*0a34*/ 	.word	0x00009e80
        /*0a38*/ 	.word	0x00000005
        /*0a3c*/ 	.word	0x00016860
        /*0a40*/ 	.short	0x010a
        /*0a42*/ 	.byte	0x3f
	.zero		1


	//   ....[46]....
        /*0a44*/ 	.word	0x0000a2e0
        /*0a48*/ 	.word	0x00000005
        /*0a4c*/ 	.word	0x00016850
        /*0a50*/ 	.short	0x0107
        /*0a52*/ 	.byte	0x3f
	.zero		1


	//   ....[47]....
        /*0a54*/ 	.word	0x0000a4a0
        /*0a58*/ 	.word	0x00000005
        /*0a5c*/ 	.word	0x00016850
        /*0a60*/ 	.short	0x0101
        /*0a62*/ 	.byte	0x3f
	.zero		1


	//   ....[48]....
        /*0a64*/ 	.word	0x0000a5a0
        /*0a68*/ 	.word	0x00000004
        /*0a6c*/ 	.word	0x00016860
        /*0a70*/ 	.short	0x010a
        /*0a72*/ 	.byte	0x3f
	.zero		1


	//   ....[49]....
        /*0a74*/ 	.word	0x0000a9e0
        /*0a78*/ 	.word	0x00000004
        /*0a7c*/ 	.word	0x00016850
        /*0a80*/ 	.short	0x0107
        /*0a82*/ 	.byte	0x3f
	.zero		1


	//   ....[50]....
        /*0a84*/ 	.word	0x0000aac0
        /*0a88*/ 	.word	0x00000004
        /*0a8c*/ 	.word	0x00016850
        /*0a90*/ 	.short	0x0101
        /*0a92*/ 	.byte	0x3f
	.zero		1


	//   ....[51]....
        /*0a94*/ 	.word	0x0000abf0
        /*0a98*/ 	.word	0x00000007
        /*0a9c*/ 	.word	0x00016820
        /*0aa0*/ 	.short	0x010a
        /*0aa2*/ 	.byte	0x3f
	.zero		1


	//   ....[52]....
        /*0aa4*/ 	.word	0x0000ad70
        /*0aa8*/ 	.word	0x00000005
        /*0aac*/ 	.word	0x00016840
        /*0ab0*/ 	.short	0x010a
        /*0ab2*/ 	.byte	0x3f
	.zero		1


	//   ....[53]....
        /*0ab4*/ 	.word	0x0000ae10
        /*0ab8*/ 	.word	0x00000003
        /*0abc*/ 	.word	0x00016840
        /*0ac0*/ 	.short	0x010a
        /*0ac2*/ 	.byte	0x3f
	.zero		1


	//   ....[54]....
        /*0ac4*/ 	.word	0x0000ae50
        /*0ac8*/ 	.word	0x00000005
        /*0acc*/ 	.word	0x00016860
        /*0ad0*/ 	.short	0x010a
        /*0ad2*/ 	.byte	0x3f
	.zero		1


	//   ....[55]....
        /*0ad4*/ 	.word	0x0000ae90
        /*0ad8*/ 	.word	0x00000003
        /*0adc*/ 	.word	0x00016860
        /*0ae0*/ 	.short	0x010a
        /*0ae2*/ 	.byte	0x3f
	.zero		1


	//   ....[56]....
        /*0ae4*/ 	.word	0x0000af00
        /*0ae8*/ 	.word	0x00000003
        /*0aec*/ 	.word	0x00016800
        /*0af0*/ 	.short	0x010a
        /*0af2*/ 	.byte	0x3f
	.zero		1


	//   ....[57]....
        /*0af4*/ 	.word	0x0000af50
        /*0af8*/ 	.word	0x00000000
        /*0afc*/ 	.word	0x00016830
        /*0b00*/ 	.short	0x010a
        /*0b02*/ 	.byte	0x3f
	.zero		1


	//   ....[58]....
        /*0b04*/ 	.word	0x0000afb0
        /*0b08*/ 	.word	0x00000007
        /*0b0c*/ 	.word	0x00016830
        /*0b10*/ 	.short	0x010a
        /*0b12*/ 	.byte	0x3f
	.zero		1


	//   ....[59]....
        /*0b14*/ 	.word	0x0000b010
        /*0b18*/ 	.word	0x00000007
        /*0b1c*/ 	.word	0x00016850
        /*0b20*/ 	.short	0x010a
        /*0b22*/ 	.byte	0x3f
	.zero		1


	//   ....[60]....
        /*0b24*/ 	.word	0x0000b070
        /*0b28*/ 	.word	0x00000007
        /*0b2c*/ 	.word	0x00016850
        /*0b30*/ 	.short	0x010a
        /*0b32*/ 	.byte	0x3f
	.zero		1


	//   ....[61]....
        /*0b34*/ 	.word	0x0000b190
        /*0b38*/ 	.word	0x00000000
        /*0b3c*/ 	.word	0x00016840
        /*0b40*/ 	.short	0x010a
        /*0b42*/ 	.byte	0x3f
	.zero		1


	//   ....[62]....
        /*0b44*/ 	.word	0x0000cc20
        /*0b48*/ 	.word	0x00000003
        /*0b4c*/ 	.word	0x00016820
        /*0b50*/ 	.short	0x010a
        /*0b52*/ 	.byte	0x3f
	.zero		1


	//   ....[63]....
        /*0b54*/ 	.word	0x0000cc70
        /*0b58*/ 	.word	0x00000005
        /*0b5c*/ 	.word	0x00016840
        /*0b60*/ 	.short	0x010a
        /*0b62*/ 	.byte	0x3f
	.zero		1


	//   ....[64]....
        /*0b64*/ 	.word	0x0000d5b0
        /*0b68*/ 	.word	0x00000005
        /*0b6c*/ 	.word	0x00016860
        /*0b70*/ 	.short	0x010a
        /*0b72*/ 	.byte	0x3f
	.zero		1


	//   ....[65]....
        /*0b74*/ 	.word	0x0000df20
        /*0b78*/ 	.word	0x00000004
        /*0b7c*/ 	.word	0x00016860
        /*0b80*/ 	.short	0x010a
        /*0b82*/ 	.byte	0x3f
	.zero		1


	//   ....[66]....
        /*0b84*/ 	.word	0x0000e890
        /*0b88*/ 	.word	0x00000007
        /*0b8c*/ 	.word	0x00016820
        /*0b90*/ 	.short	0x010a
        /*0b92*/ 	.byte	0x3f
	.zero		1


	//   ....[67]....
        /*0b94*/ 	.word	0x0000ea30
        /*0b98*/ 	.word	0x00000005
        /*0b9c*/ 	.word	0x00016840
        /*0ba0*/ 	.short	0x010a
        /*0ba2*/ 	.byte	0x3f
	.zero		1


	//   ....[68]....
        /*0ba4*/ 	.word	0x0000ea80
        /*0ba8*/ 	.word	0x00000003
        /*0bac*/ 	.word	0x00016840
        /*0bb0*/ 	.short	0x010a
        /*0bb2*/ 	.byte	0x3f
	.zero		1


	//   ....[69]....
        /*0bb4*/ 	.word	0x0000ead0
        /*0bb8*/ 	.word	0x00000005
        /*0bbc*/ 	.word	0x00016860
        /*0bc0*/ 	.short	0x010a
        /*0bc2*/ 	.byte	0x3f
	.zero		1


	//----- nvinfo : EIATTR_NUM_MBARRIERS
	.align		4
.L_1377:
        /*0bc4*/ 	.byte	0x03, 0x38
        /*0bc6*/ 	.short	0x0016


	//----- nvinfo : EIATTR_EXIT_INSTR_OFFSETS
	.align		4
        /*0bc8*/ 	.byte	0x04, 0x1c
        /*0bca*/ 	.short	(.L_1379 - .L_1378)


	//   ....[0]....
.L_1378:
        /*0bcc*/ 	.word	0x00000960


	//   ....[1]....
        /*0bd0*/ 	.word	0x00007200


	//   ....[2]....
        /*0bd4*/ 	.word	0x0000aee0


	//----- nvinfo : EIATTR_MAX_THREADS
	.align		4
.L_1379:
        /*0bd8*/ 	.byte	0x04, 0x05
        /*0bda*/ 	.short	(.L_1381 - .L_1380)
.L_1380:
        /*0bdc*/ 	.word	0x00000200
        /*0be0*/ 	.word	0x00000001
        /*0be4*/ 	.word	0x00000001


	//----- nvinfo : EIATTR_CRS_STACK_SIZE
	.align		4
.L_1381:
        /*0be8*/ 	.byte	0x04, 0x1e
        /*0bea*/ 	.short	(.L_1383 - .L_1382)
.L_1382:
        /*0bec*/ 	.word	0x00000000


	//----- nvinfo : EIATTR_CBANK_PARAM_SIZE
	.align		4
.L_1383:
        /*0bf0*/ 	.byte	0x03, 0x19
        /*0bf2*/ 	.short	0x0a70


	//----- nvinfo : EIATTR_PARAM_CBANK
	.align		4
        /*0bf4*/ 	.byte	0x04, 0x0a
        /*0bf6*/ 	.short	(.L_1385 - .L_1384)
	.align		4
.L_1384:
        /*0bf8*/ 	.word	index@(.nv.constant0._ZN7cutlass13device_kernelIN5flash11enable_sm90INS1_16FlashAttnFwdSm90INS1_25CollectiveMainloopFwdSm90ILi2EN4cute5tupleIJNS5_1CILi1EEES8_S8_EEENS6_IJNS7_ILi192EEENS7_ILi128EEENS7_ILi64EEEEEELi64ENS_6half_tEfNS_4arch4Sm90ELb0ELb0ELb1ELb0ELb1ELb0ELb0ELb1ELb1ELb1ELb0ELb0EEENS1_21CollectiveEpilogueFwdINS6_IJSA_SC_SB_EEES9_SE_SG_Li384ELb0ELb1ELb0ELb0EEENS1_29StaticPersistentTileSchedulerILb0EEEEEEEEEvNT_6ParamsE)
        /*0bfc*/ 	.short	0x0210
        /*0bfe*/ 	.short	0x0a70


	//----- nvinfo : EIATTR_SW_WAR
	.align		4
.L_1385:
        /*0c00*/ 	.byte	0x04, 0x36
        /*0c02*/ 	.short	(.L_1387 - .L_1386)
.L_1386:
        /*0c04*/ 	.word	0x00000008
.L_1387:


//--------------------- .nv.info._ZN7cutlass13device_kernelIN5flash11enable_sm90INS1_16FlashAttnFwdSm90INS1_25CollectiveMainloopFwdSm90ILi2EN4cute5tupleIJNS5_1CILi1EEES8_S8_EEENS6_IJNS7_ILi192EEENS7_ILi128EEENS7_ILi64EEEEEELi64ENS_6half_tEfNS_4arch4Sm90ELb0ELb0ELb1ELb1ELb1ELb0ELb0ELb1ELb1ELb1ELb0ELb0EEENS1_21CollectiveEpilogueFwdINS6_IJSA_SC_SB_EEES9_SE_SG_Li384ELb1ELb1ELb0ELb0EEENS1_36VarlenDynamicPersistentTileSchedulerILi192ELi128ELi384ELi128ELb0ELb1ELb1ELb0ELb1ELb1EEEEEEEEEvNT_6ParamsE --------------------------
	.section	.nv.info._ZN7cutlass13device_kernelIN5flash11enable_sm90INS1_16FlashAttnFwdSm90INS1_25CollectiveMainloopFwdSm90ILi2EN4cute5tupleIJNS5_1CILi1EEES8_S8_EEENS6_IJNS7_ILi192EEENS7_ILi128EEENS7_ILi64EEEEEELi64ENS_6half_tEfNS_4arch4Sm90ELb0ELb0ELb1ELb1ELb1ELb0ELb0ELb1ELb1ELb1ELb0ELb0EEENS1_21CollectiveEpilogueFwdINS6_IJSA_SC_SB_EEES9_SE_SG_Li384ELb1ELb1ELb0ELb0EEENS1_36VarlenDynamicPersistentTileSchedulerILi192ELi128ELi384ELi128ELb0ELb1ELb1ELb0ELb1ELb1EEEEEEEEEvNT_6ParamsE,"",@"SHT_CUDA_INFO"
	.sectionflags	@""
	.align	4


	//----- nvinfo : EIATTR_CUDA_API_VERSION
	.align		4
        /*0000*/ 	.byte	0x04, 0x37
        /*0002*/ 	.short	(.L_1389 - .L_1388)
.L_1388:
        /*0004*/ 	.word	0x00000082


	//----- nvinfo : EIATTR_KPARAM_INFO
	.align		4
.L_1389:
        /*0008*/ 	.byte	0x04, 0x17
        /*000a*/ 	.short	(.L_1391 - .L_1390)
.L_1390:
        /*000c*/ 	.word	0x00000000
        /*0010*/ 	.short	0x0000
        /*0012*/ 	.short	0x0070
        /*0014*/ 	.byte	0x00, 0xf0, 0x01, 0x2a


	//----- nvinfo : EIATTR_SPARSE_MMA_MASK
	.align		4
.L_1391:
        /*0018*/ 	.byte	0x03, 0x50
        /*001a*/ 	.short	0x0000


	//----- nvinfo : EIATTR_MAXREG_COUNT
	.align		4
        /*001c*/ 	.byte	0x03, 0x1b
        /*001e*/ 	.short	0x0080


	//----- nvinfo : EIATTR_NUM_BARRIERS
	.align		4
        /*0020*/ 	.byte	0x02, 0x4c
        /*0022*/ 	.byte	0x10
	.zero		1


	//----- nvinfo : EIATTR_EXTERNS
	.align		4
        /*0024*/ 	.byte	0x04, 0x0f
        /*0026*/ 	.short	(.L_1393 - .L_1392)


	//   ....[0]....
	.align		4
.L_1392:
        /*0028*/ 	.word	index@(__assertfail)


	//----- nvinfo : EIATTR_ANNOTATIONS
	.align		4
.L_1393:
        /*002c*/ 	.byte	0x04, 0x55
        /*002e*/ 	.short	(.L_1395 - .L_1394)


	//   ....[0]....
.L_1394:
        /* <DEDUP_REMOVED lines=29> */


	//----- nvinfo : EIATTR_MERCURY_ISA_VERSION
	.align		4
.L_1395:
        /*01e8*/ 	.byte	0x03, 0x5f
        /*01ea*/ 	.short	0x0101


	//----- nvinfo : EIATTR_UNUSED_LOAD_BYTE_OFFSET
	.align		4
        /*01ec*/ 	.byte	0x04, 0x44
        /*01ee*/ 	.short	(.L_1397 - .L_1396)


	//   ....[0]....
.L_1396:
        /*01f0*/ 	.word	0x00000970
        /*01f4*/ 	.word	0x0000fff0


	//   ....[1]....
        /*01f8*/ 	.word	0x00006aa0
        /*01fc*/ 	.word	0x0000fff0


	//----- nvinfo : EIATTR_INT_WARP_WIDE_INSTR_OFFSETS
	.align		4
.L_1397:
        /*0200*/ 	.byte	0x04, 0x31
        /*0202*/ 	.short	(.L_1399 - .L_1398)


	//   ....[0]....
.L_1398:
        /*0204*/ 	.word	0x000000c0


	//   ....[1]....
        /*0208*/ 	.word	0x000000d0


	//   ....[2]....
        /*020c*/ 	.word	0x00000170


	//   ....[3]....
        /*0210*/ 	.word	0x000093e0


	//   ....[4]....
        /*0214*/ 	.word	0x00009470


	//   ....[5]....
        /*0218*/ 	.word	0x0000c660


	//   ....[6]....
        /*021c*/ 	.word	0x0000c6f0


	//----- nvinfo : EIATTR_COOP_GROUP_MASK_REGIDS
	.align		4
.L_1399:
        /*0220*/ 	.byte	0x04, 0x29
        /*0222*/ 	.short	(.L_1401 - .L_1400)


	//   ....[0]....
.L_1400:
        /*0224*/ 	.word	0xffffffff


	//   ....[1]....
        /*0228*/ 	.word	0xffffffff


	//   ....[2]....
        /*022c*/ 	.word	0xffffffff


	//   ....[3]....
        /*0230*/ 	.word	0xffffffff


	//   ....[4]....
        /*0234*/ 	.word	0xffffffff


	//   ....[5]....
        /*0238*/ 	.word	0xffffffff


	//   ....[6]....
        /*023c*/ 	.word	0xffffffff


	//   ....[7]....
        /*0240*/ 	.word	0xffffffff


	//   ....[8]....
        /*0244*/ 	.word	0xffffffff


	//   ....[9]....
        /*0248*/ 	.word	0xffffffff


	//   ....[10]....
        /*024c*/ 	.word	0xffffffff


	//   ....[11]....
        /*0250*/ 	.word	0xffffffff


	//   ....[12]....
        /*0254*/ 	.word	0xffffffff


	//   ....[13]....
        /*0258*/ 	.word	0xffffffff


	//   ....[14]....
        /*025c*/ 	.word	0xffffffff


	//   ....[15]....
        /*0260*/ 	.word	0xffffffff


	//   ....[16]....
        /*0264*/ 	.word	0xffffffff


	//   ....[17]....
        /*0268*/ 	.word	0xffffffff


	//   ....[18]....
        /*026c*/ 	.word	0xffffffff


	//   ....[19]....
        /*0270*/ 	.word	0xffffffff


	//   ....[20]....
        /*0274*/ 	.word	0xffffffff


	//   ....[21]....
        /*0278*/ 	.word	0xffffffff


	//   ....[22]....
        /*027c*/ 	.word	0xffffffff


	//   ....[23]....
        /*0280*/ 	.word	0xffffffff


	//   ....[24]....
        /*0284*/ 	.word	0xffffffff


	//   ....[25]....
        /*0288*/ 	.word	0xffffffff


	//   ....[26]....
        /*028c*/ 	.word	0xffffffff


	//   ....[27]....
        /*0290*/ 	.word	0xffffffff


	//   ....[28]....
        /*0294*/ 	.word	0xffffffff


	//   ....[29]....
        /*0298*/ 	.word	0xffffffff


	//   ....[30]....
        /*029c*/ 	.word	0xffffffff


	//   ....[31]....
        /*02a0*/ 	.word	0xffffffff


	//   ....[32]....
        /*02a4*/ 	.word	0xffffffff


	//   ....[33]....
        /*02a8*/ 	.word	0xffffffff


	//   ....[34]....
        /*02ac*/ 	.word	0xffffffff


	//   ....[35]....
        /*02b0*/ 	.word	0xffffffff


	//   ....[36]....
        /*02b4*/ 	.word	0xffffffff


	//   ....[37]....
        /*02b8*/ 	.word	0xffffffff


	//   ....[38]....
        /*02bc*/ 	.word	0xffffffff


	//   ....[39]....
        /*02c0*/ 	.word	0xffffffff


	//   ....[40]....
        /*02c4*/ 	.word	0xffffffff


	//   ....[41]....
        /*02c8*/ 	.word	0xffffffff


	//   ....[42]....
        /*02cc*/ 	.word	0xffffffff


	//   ....[43]....
        /*02d0*/ 	.word	0xffffffff


	//   ....[44]....
        /*02d4*/ 	.word	0xffffffff


	//   ....[45]....
        /*02d8*/ 	.word	0xffffffff


	//   ....[46]....
        /*02dc*/ 	.word	0xffffffff


	//   ....[47]....
        /*02e0*/ 	.word	0xffffffff


	//   ....[48]....
        /*02e4*/ 	.word	0xffffffff


	//   ....[49]....
        /*02e8*/ 	.word	0xffffffff


	//   ....[50]....
        /*02ec*/ 	.word	0xffffffff


	//   ....[51]....
        /*02f0*/ 	.word	0xffffffff


	//   ....[52]....
        /*02f4*/ 	.word	0xffffffff


	//   ....[53]....
        /*02f8*/ 	.word	0xffffffff


	//   ....[54]....
        /*02fc*/ 	.word	0xffffffff


	//   ....[55]....
        /*0300*/ 	.word	0xffffffff


	//   ....[56]....
        /*0304*/ 	.word	0xffffffff


	//   ....[57]....
        /*0308*/ 	.word	0xffffffff


	//   ....[58]....
        /*030c*/ 	.word	0xffffffff


	//   ....[59]....
        /*0310*/ 	.word	0xffffffff


	//   ....[60]....
        /*0314*/ 	.word	0xffffffff


	//   ....[61]....
        /*0318*/ 	.word	0xffffffff


	//   ....[62]....
        /*031c*/ 	.word	0xffffffff


	//   ....[63]....
        /*0320*/ 	.word	0xffffffff


	//   ....[64]....
        /*0324*/ 	.word	0xffffffff


	//   ....[65]....
        /*0328*/ 	.word	0xffffffff


	//   ....[66]....
        /*032c*/ 	.word	0xffffffff


	//   ....[67]....
        /*0330*/ 	.word	0xffffffff


	//   ....[68]....
        /*0334*/ 	.word	0xffffffff


	//   ....[69]....
        /*0338*/ 	.word	0xffffffff


	//   ....[70]....
        /*033c*/ 	.word	0xffffffff


	//   ....[71]....
        /*0340*/ 	.word	0xffffffff


	//   ....[72]....
        /*0344*/ 	.word	0xffffffff


	//   ....[73]....
        /*0348*/ 	.word	0xffffffff


	//   ....[74]....
        /*034c*/ 	.word	0xffffffff


	//   ....[75]....
        /*0350*/ 	.word	0xffffffff


	//   ....[76]....
        /*0354*/ 	.word	0xffffffff


	//   ....[77]....
        /*0358*/ 	.word	0xffffffff


	//   ....[78]....
        /*035c*/ 	.word	0xffffffff


	//   ....[79]....
        /*0360*/ 	.word	0xffffffff


	//   ....[80]....
        /*0364*/ 	.word	0xffffffff


	//   ....[81]....
        /*0368*/ 	.word	0xffffffff


	//   ....[82]....
        /*036c*/ 	.word	0xffffffff


	//   ....[83]....
        /*0370*/ 	.word	0xffffffff


	//   ....[84]....
        /*0374*/ 	.word	0xffffffff


	//   ....[85]....
        /*0378*/ 	.word	0xffffffff


	//   ....[86]....
        /*037c*/ 	.word	0xffffffff


	//   ....[87]....
        /*0380*/ 	.word	0xffffffff


	//   ....[88]....
        /*0384*/ 	.word	0xffffffff


	//   ....[89]....
        /*0388*/ 	.word	0xffffffff


	//   ....[90]....
        /*038c*/ 	.word	0xffffffff


	//   ....[91]....
        /*0390*/ 	.word	0xffffffff


	//   ....[92]....
        /*0394*/ 	.word	0xffffffff


	//   ....[93]....
        /*0398*/ 	.word	0xffffffff


	//   ....[94]....
        /*039c*/ 	.word	0xffffffff


	//   ....[95]....
        /*03a0*/ 	.word	0xffffffff


	//   ....[96]....
        /*03a4*/ 	.word	0xffffffff


	//   ....[97]....
        /*03a8*/ 	.word	0xffffffff


	//   ....[98]....
        /*03ac*/ 	.word	0xffffffff


	//   ....[99]....
        /*03b0*/ 	.word	0xffffffff


	//   ....[100]....
        /*03b4*/ 	.word	0xffffffff


	//   ....[101]....
        /*03b8*/ 	.word	0xffffffff


	//   ....[102]....
        /*03bc*/ 	.word	0xffffffff


	//   ....[103]....
        /*03c0*/ 	.word	0xffffffff


	//   ....[104]....
        /*03c4*/ 	.word	0xffffffff


	//   ....[105]....
        /*03c8*/ 	.word	0xffffffff


	//   ....[106]....
        /*03cc*/ 	.word	0xffffffff


	//   ....[107]....
        /*03d0*/ 	.word	0xffffffff


	//   ....[108]....
        /*03d4*/ 	.word	0xffffffff


	//   ....[109]....
        /*03d8*/ 	.word	0xffffffff


	//   ....[110]....
        /*03dc*/ 	.word	0xffffffff


	//   ....[111]....
        /*03e0*/ 	.word	0xffffffff


	//   ....[112]....
        /*03e4*/ 	.word	0xffffffff


	//   ....[113]....
        /*03e8*/ 	.word	0xffffffff


	//   ....[114]....
        /*03ec*/ 	.word	0xffffffff


	//   ....[115]....
        /*03f0*/ 	.word	0xffffffff


	//   ....[116]....
        /*03f4*/ 	.word	0xffffffff


	//   ....[117]....
        /*03f8*/ 	.word	0xffffffff


	//   ....[118]....
        /*03fc*/ 	.word	0xffffffff


	//   ....[119]....
        /*0400*/ 	.word	0xffffffff


	//   ....[120]....
        /*0404*/ 	.word	0xffffffff


	//   ....[121]....
        /*0408*/ 	.word	0xffffffff


	//   ....[122]....
        /*040c*/ 	.word	0xffffffff


	//   ....[123]....
        /*0410*/ 	.word	0xffffffff


	//   ....[124]....
        /*0414*/ 	.word	0xffffffff


	//   ....[125]....
        /*0418*/ 	.word	0xffffffff


	//   ....[126]....
        /*041c*/ 	.word	0xffffffff


	//   ....[127]....
        /*0420*/ 	.word	0xffffffff


	//   ....[128]....
        /*0424*/ 	.word	0xffffffff


	//   ....[129]....
        /*0428*/ 	.word	0xffffffff


	//   ....[130]....
        /*042c*/ 	.word	0xffffffff


	//   ....[131]....
        /*0430*/ 	.word	0xffffffff


	//   ....[132]....
        /*0434*/ 	.word	0xffffffff


	//   ....[133]....
        /*0438*/ 	.word	0xffffffff


	//   ....[134]....
        /*043c*/ 	.word	0xffffffff


	//   ....[135]....
        /*0440*/ 	.word	0xffffffff


	//   ....[136]....
        /*0444*/ 	.word	0xffffffff


	//   ....[137]....
        /*0448*/ 	.word	0xffffffff


	//   ....[138]....
        /*044c*/ 	.word	0xffffffff


	//   ....[139]....
        /*0450*/ 	.word	0xffffffff


	//   ....[140]....
        /*0454*/ 	.word	0xffffffff


	//   ....[141]....
        /*0458*/ 	.word	0xffffffff


	//   ....[142]....
        /*045c*/ 	.word	0xffffffff


	//   ....[143]....
        /*0460*/ 	.word	0xffffffff


	//   ....[144]....
        /*0464*/ 	.word	0xffffffff


	//   ....[145]....
        /*0468*/ 	.word	0xffffffff


	//   ....[146]....
        /*046c*/ 	.word	0xffffffff


	//   ....[147]....
        /*0470*/ 	.word	0xffffffff


	//   ....[148]....
        /*0474*/ 	.word	0xffffffff


	//   ....[149]....
        /*0478*/ 	.word	0xffffffff


	//   ....[150]....
        /*047c*/ 	.word	0xffffffff


	//   ....[151]....
        /*0480*/ 	.word	0xffffffff


	//   ....[152]....
        /*0484*/ 	.word	0xffffffff


	//   ....[153]....
        /*0488*/ 	.word	0xffffffff


	//   ....[154]....
        /*048c*/ 	.word	0xffffffff


	//   ....[155]....
        /*0490*/ 	.word	0xffffffff


	//   ....[156]....
        /*0494*/ 	.word	0xffffffff


	//   ....[157]....
        /*0498*/ 	.word	0xffffffff


	//   ....[158]....
        /*049c*/ 	.word	0xffffffff


	//   ....[159]....
        /*04a0*/ 	.word	0xffffffff


	//   ....[160]....
        /*04a4*/ 	.word	0xffffffff


	//   ....[161]....
        /*04a8*/ 	.word	0x0500000f


	//   ....[162]....
        /*04ac*/ 	.word	0x0500000f


	//   ....[163]....
        /*04b0*/ 	.word	0x0500000f


	//   ....[164]....
        /*04b4*/ 	.word	0x0500000f


	//   ....[165]....
        /*04b8*/ 	.word	0x0500000f


	//   ....[166]....
        /*04bc*/ 	.word	0x0500000f


	//   ....[167]....
        /*04c0*/ 	.word	0x0500000f


	//   ....[168]....
        /*04c4*/ 	.word	0x0500000f


	//   ....[169]....
        /*04c8*/ 	.word	0x0500000f


	//   ....[170]....
        /*04cc*/ 	.word	0x0500000f


	//   ....[171]....
        /*04d0*/ 	.word	0x0500000f


	//   ....[172]....
        /*04d4*/ 	.word	0x0500000f


	//   ....[173]....
        /*04d8*/ 	.word	0x0500000f


	//   ....[174]....
        /*04dc*/ 	.word	0x0500000f


	//   ....[175]....
        /*04e0*/ 	.word	0x0500000f


	//   ....[176]....
        /*04e4*/ 	.word	0x0500000f


	//   ....[177]....
        /*04e8*/ 	.word	0x0500000f


	//   ....[178]....
        /*04ec*/ 	.word	0x0500000f


	//   ....[179]....
        /*04f0*/ 	.word	0x0500000f


	//   ....[180]....
        /*04f4*/ 	.word	0x0500000f


	//   ....[181]....
        /*04f8*/ 	.word	0x0500000f


	//   ....[182]....
        /*04fc*/ 	.word	0x0500000f


	//   ....[183]....
        /*0500*/ 	.word	0x0500000f


	//   ....[184]....
        /*0504*/ 	.word	0x0500000f


	//   ....[185]....
        /*0508*/ 	.word	0x0500000f


	//   ....[186]....
        /*050c*/ 	.word	0x0500000f


	//   ....[187]....
        /*0510*/ 	.word	0x0500000f


	//   ....[188]....
        /*0514*/ 	.word	0x0500000f


	//   ....[189]....
        /*0518*/ 	.word	0x0500000f


	//   ....[190]....
        /*051c*/ 	.word	0x0500000f


	//   ....[191]....
        /*0520*/ 	.word	0x0500000f


	//   ....[192]....
        /*0524*/ 	.word	0x0500000f


	//   ....[193]....
        /*0528*/ 	.word	0x0500000f


	//   ....[194]....
        /*052c*/ 	.word	0x0500000f


	//   ....[195]....
        /*0530*/ 	.word	0x0500000f


	//   ....[196]....
        /*0534*/ 	.word	0x0500000f


	//   ....[197]....
        /*0538*/ 	.word	0x0500000f


	//   ....[198]....
        /*053c*/ 	.word	0x0500000f


	//   ....[199]....
        /*0540*/ 	.word	0x0500000f


	//   ....[200]....
        /*0544*/ 	.word	0x0500000f


	//   ....[201]....
        /*0548*/ 	.word	0x0500000f


	//   ....[202]....
        /*054c*/ 	.word	0x0500000f


	//   ....[203]....
        /*0550*/ 	.word	0x0500000f


	//   ....[204]....
        /*0554*/ 	.word	0x0500000f


	//   ....[205]....
        /*0558*/ 	.word	0x0500000f


	//   ....[206]....
        /*055c*/ 	.word	0x0500000f


	//   ....[207]....
        /*0560*/ 	.word	0x0500000f


	//   ....[208]....
        /*0564*/ 	.word	0x0500000f


	//   ....[209]....
        /*0568*/ 	.word	0x0500000f


	//   ....[210]....
        /*056c*/ 	.word	0x0500000f


	//   ....[211]....
        /*0570*/ 	.word	0x0500000f


	//   ....[212]....
        /*0574*/ 	.word	0x0500000f


	//   ....[213]....
        /*0578*/ 	.word	0x0500000f


	//   ....[214]....
        /*057c*/ 	.word	0x0500000f


	//   ....[215]....
        /*0580*/ 	.word	0x0500000f


	//   ....[216]....
        /*0584*/ 	.word	0x0500000f


	//   ....[217]....
        /*0588*/ 	.word	0x0500000f


	//   ....[218]....
        /*058c*/ 	.word	0x0500000f


	//   ....[219]....
        /*0590*/ 	.word	0x0500000f


	//   ....[220]....
        /*0594*/ 	.word	0x0500000f


	//   ....[221]....
        /*0598*/ 	.word	0x0500000f


	//   ....[222]....
        /*059c*/ 	.word	0x0500000f


	//   ....[223]....
        /*05a0*/ 	.word	0x0500000f


	//   ....[224]....
        /*05a4*/ 	.word	0x0500000f


	//   ....[225]....
        /*05a8*/ 	.word	0x0500000f


	//   ....[226]....
        /*05ac*/ 	.word	0x0500000f


	//   ....[227]....
        /*05b0*/ 	.word	0x0500000f


	//   ....[228]....
        /*05b4*/ 	.word	0x0500000f


	//   ....[229]....
        /*05b8*/ 	.word	0x0500000f


	//   ....[230]....
        /*05bc*/ 	.word	0x0500000f


	//   ....[231]....
        /*05c0*/ 	.word	0x0500000f


	//   ....[232]....
        /*05c4*/ 	.word	0x0500000f


	//   ....[233]....
        /*05c8*/ 	.word	0x0500000f


	//   ....[234]....
        /*05cc*/ 	.word	0x0500000f


	//   ....[235]....
        /*05d0*/ 	.word	0x0500000f


	//   ....[236]....
        /*05d4*/ 	.word	0x0500000f


	//   ....[237]....
        /*05d8*/ 	.word	0x0500000f


	//   ....[238]....
        /*05dc*/ 	.word	0x0500000f


	//   ....[239]....
        /*05e0*/ 	.word	0x0500000f


	//   ....[240]....
        /*05e4*/ 	.word	0x0500000f


	//   ....[241]....
        /*05e8*/ 	.word	0x0500000f


	//   ....[242]....
        /*05ec*/ 	.word	0x0500000f


	//   ....[243]....
        /*05f0*/ 	.word	0x0500000f


	//   ....[244]....
        /*05f4*/ 	.word	0x0500000f


	//   ....[245]....
        /*05f8*/ 	.word	0x0500000f


	//   ....[246]....
        /*05fc*/ 	.word	0x0500000f


	//   ....[247]....
        /*0600*/ 	.word	0x0500000f


	//   ....[248]....
        /*0604*/ 	.word	0x0500000f


	//   ....[249]....
        /*0608*/ 	.word	0x0500000f


	//   ....[250]....
        /*060c*/ 	.word	0x0500000f


	//   ....[251]....
        /*0610*/ 	.word	0x0500000f


	//   ....[252]....
        /*0614*/ 	.word	0x0500000f


	//   ....[253]....
        /*0618*/ 	.word	0x0500000f


	//   ....[254]....
        /*061c*/ 	.word	0x0500000f


	//   ....[255]....
        /*0620*/ 	.word	0x0500000f


	//   ....[0]....
        /*0624*/ 	.word	0x0500000f


	//   ....[1]....
        /*0628*/ 	.word	0x0500000f


	//   ....[2]....
        /*062c*/ 	.word	0x0500000f


	//   ....[3]....
        /*0630*/ 	.word	0x0500000f


	//   ....[4]....
        /*0634*/ 	.word	0x0500000f


	//   ....[5]....
        /*0638*/ 	.word	0x0500000f


	//   ....[6]....
        /*063c*/ 	.word	0x0500000f


	//   ....[7]....
        /*0640*/ 	.word	0x0500000f


	//   ....[8]....
        /*0644*/ 	.word	0x0500000f


	//   ....[9]....
        /*0648*/ 	.word	0x0500000f


	//   ....[10]....
        /*064c*/ 	.word	0x0500000f


	//   ....[11]....
        /*0650*/ 	.word	0x0500000f


	//----- nvinfo : EIATTR_COOP_GROUP_INSTR_OFFSETS
	.align		4
.L_1401:
        /*0654*/ 	.byte	0x04, 0x28
        /*0656*/ 	.short	(.L_1403 - .L_1402)


	//   ....[0]....
.L_1402:
        /*0658*/ 	.word	0x00000080


	//   ....[1]....
        /*065c*/ 	.word	0x00000090


	//   ....[2]....
        /*0660*/ 	.word	0x000002d0


	//   ....[3]....
        /*0664*/ 	.word	0x00000430


	//   ....[4]....
        /*0668*/ 	.word	0x00000550


	//   ....[5]....
        /*066c*/ 	.word	0x000006b0


	//   ....[6]....
        /*0670*/ 	.word	0x00001210


	//   ....[7]....
        /*0674*/ 	.word	0x00002a50


	//   ....[8]....
        /*0678*/ 	.word	0x00002aa0


	//   ....[9]....
        /*067c*/ 	.word	0x00002cf0


	//   ....[10]....
        /*0680*/ 	.word	0x00002e90


	//   ....[11]....
        /*0684*/ 	.word	0x00004fe0


	//   ....[12]....
        /*0688*/ 	.word	0x00005020


	//   ....[13]....
        /*068c*/ 	.word	0x00005040


	//   ....[14]....
        /*0690*/ 	.word	0x00005060


	//   ....[15]....
        /*0694*/ 	.word	0x00006310


	//   ....[16]....
        /*0698*/ 	.word	0x00006350


	//   ....[17]....
        /*069c*/ 	.word	0x00006410


	//   ....[18]....
        /*06a0*/ 	.word	0x00006420


	//   ....[19]....
        /*06a4*/ 	.word	0x00007220


	//   ....[20]....
        /*06a8*/ 	.word	0x00007260


	//   ....[21]....
        /*06ac*/ 	.word	0x000072a0


	//   ....[22]....
        /*06b0*/ 	.word	0x000072d0


	//   ....[23]....
        /*06b4*/ 	.word	0x000077b0


	//   ....[24]....
        /*06b8*/ 	.word	0x000077e0


	//   ....[25]....
        /*06bc*/ 	.word	0x00007810


	//   ....[26]....
        /*06c0*/ 	.word	0x00007840


	//   ....[27]....
        /*06c4*/ 	.word	0x00007860


	//   ....[28]....
        /*06c8*/ 	.word	0x00007880


	//   ....[29]....
        /*06cc*/ 	.word	0x000078b0


	//   ....[30]....
        /*06d0*/ 	.word	0x000078e0


	//   ....[31]....
        /*06d4*/ 	.word	0x00008180


	//   ....[32]....
        /*06d8*/ 	.word	0x000081b0


	//   ....[33]....
        /*06dc*/ 	.word	0x000081f0


	//   ....[34]....
        /*06e0*/ 	.word	0x00008220


	//   ....[35]....
        /*06e4*/ 	.word	0x00008250


	//   ....[36]....
        /*06e8*/ 	.word	0x00008260


	//   ....[37]....
        /*06ec*/ 	.word	0x00008270


	//   ....[38]....
        /*06f0*/ 	.word	0x00008290


	//   ....[39]....
        /*06f4*/ 	.word	0x000083e0


	//   ....[40]....
        /*06f8*/ 	.word	0x000085d0


	//   ....[41]....
        /*06fc*/ 	.word	0x00008600


	//   ....[42]....
        /*0700*/ 	.word	0x00008630


	//   ....[43]....
        /*0704*/ 	.word	0x00008660


	//   ....[44]....
        /*0708*/ 	.word	0x00008690


	//   ....[45]....
        /*070c*/ 	.word	0x000086c0


	//   ....[46]....
        /*0710*/ 	.word	0x00008810


	//   ....[47]....
        /*0714*/ 	.word	0x00008840


	//   ....[48]....
        /*0718*/ 	.word	0x00008870


	//   ....[49]....
        /*071c*/ 	.word	0x000088a0


	//   ....[50]....
        /*0720*/ 	.word	0x000088d0


	//   ....[51]....
        /*0724*/ 	.word	0x00008900


	//   ....[52]....
        /*0728*/ 	.word	0x00008990


	//   ....[53]....
        /*072c*/ 	.word	0x000089c0


	//   ....[54]....
        /*0730*/ 	.word	0x00008a40


	//   ....[55]....
        /*0734*/ 	.word	0x00009ff0


	//   ....[56]....
        /*0738*/ 	.word	0x0000a010


	//   ....[57]....
        /*073c*/ 	.word	0x0000a0a0


	//   ....[58]....
        /*0740*/ 	.word	0x0000a0c0


	//   ....[59]....
        /*0744*/ 	.word	0x0000a140


	//   ....[60]....
        /*0748*/ 	.word	0x0000a160


	//   ....[61]....
        /*074c*/ 	.word	0x0000a1e0


	//   ....[62]....
        /*0750*/ 	.word	0x0000a200


	//   ....[63]....
        /*0754*/ 	.word	0x0000a280


	//   ....[64]....
        /*0758*/ 	.word	0x0000a2a0


	//   ....[65]....
        /*075c*/ 	.word	0x0000a320


	//   ....[66]....
        /*0760*/ 	.word	0x0000a340


	//   ....[67]....
        /*0764*/ 	.word	0x0000a3c0


	//   ....[68]....
        /*0768*/ 	.word	0x0000a3e0


	//   ....[69]....
        /*076c*/ 	.word	0x0000a3f0


	//   ....[70]....
        /*0770*/ 	.word	0x0000a400


	//   ....[71]....
        /*0774*/ 	.word	0x0000ad00


	//   ....[72]....
        /*0778*/ 	.word	0x0000ad30


	//   ....[73]....
        /*077c*/ 	.word	0x0000add0


	//   ....[74]....
        /*0780*/ 	.word	0x0000adf0


	//   ....[75]....
        /*0784*/ 	.word	0x0000ae70


	//   ....[76]....
        /*0788*/ 	.word	0x0000ae90


	//   ....[77]....
        /*078c*/ 	.word	0x0000af10


	//   ....[78]....
        /*0790*/ 	.word	0x0000af30


	//   ....[79]....
        /*0794*/ 	.word	0x0000afb0


	//   ....[80]....
        /*0798*/ 	.word	0x0000afd0


	//   ....[81]....
        /*079c*/ 	.word	0x0000b050


	//   ....[82]....
        /*07a0*/ 	.word	0x0000b070


	//   ....[83]....
        /*07a4*/ 	.word	0x0000b0f0


	//   ....[84]....
        /*07a8*/ 	.word	0x0000b110


	//   ....[85]....
        /*07ac*/ 	.word	0x0000b120


	//   ....[86]....
        /*07b0*/ 	.word	0x0000b190


	//   ....[87]....
        /*07b4*/ 	.word	0x0000b1e0


	//   ....[88]....
        /*07b8*/ 	.word	0x0000b210


	//   ....[89]....
        /*07bc*/ 	.word	0x0000b2a0


	//   ....[90]....
        /*07c0*/ 	.word	0x0000b2b0


	//   ....[91]....
        /*07c4*/ 	.word	0x0000b320


	//   ....[92]....
        /*07c8*/ 	.word	0x0000b330


	//   ....[93]....
        /*07cc*/ 	.word	0x0000b370


	//   ....[94]....
        /*07d0*/ 	.word	0x0000b390


	//   ....[95]....
        /*07d4*/ 	.word	0x0000bb10


	//   ....[96]....
        /*07d8*/ 	.word	0x0000bb40


	//   ....[97]....
        /*07dc*/ 	.word	0x0000bb90


	//   ....[98]....
        /*07e0*/ 	.word	0x0000bba0


	//   ....[99]....
        /*07e4*/ 	.word	0x0000bbe0


	//   ....[100]....
        /*07e8*/ 	.word	0x0000bbf0


	//   ....[101]....
        /*07ec*/ 	.word	0x0000bc30


	//   ....[102]....
        /*07f0*/ 	.word	0x0000bc40


	//   ....[103]....
        /*07f4*/ 	.word	0x0000bc80


	//   ....[104]....
        /*07f8*/ 	.word	0x0000bc90


	//   ....[105]....
        /*07fc*/ 	.word	0x0000bcd0


	//   ....[106]....
        /*0800*/ 	.word	0x0000bce0


	//   ....[107]....
        /*0804*/ 	.word	0x0000bd20


	//   ....[108]....
        /*0808*/ 	.word	0x0000bd30


	//   ....[109]....
        /*080c*/ 	.word	0x0000bd40


	//   ....[110]....
        /*0810*/ 	.word	0x0000bd80


	//   ....[111]....
        /*0814*/ 	.word	0x0000c030


	//   ....[112]....
        /*0818*/ 	.word	0x0000c060


	//   ....[113]....
        /*081c*/ 	.word	0x0000c0c0


	//   ....[114]....
        /*0820*/ 	.word	0x0000c0d0


	//   ....[115]....
        /*0824*/ 	.word	0x0000c120


	//   ....[116]....
        /*0828*/ 	.word	0x0000c130


	//   ....[117]....
        /*082c*/ 	.word	0x0000c180


	//   ....[118]....
        /*0830*/ 	.word	0x0000c190


	//   ....[119]....
        /*0834*/ 	.word	0x0000c1e0


	//   ....[120]....
        /*0838*/ 	.word	0x0000c1f0


	//   ....[121]....
        /*083c*/ 	.word	0x0000c240


	//   ....[122]....
        /*0840*/ 	.word	0x0000c250


	//   ....[123]....
        /*0844*/ 	.word	0x0000c2a0


	//   ....[124]....
        /*0848*/ 	.word	0x0000c2b0


	//   ....[125]....
        /*084c*/ 	.word	0x0000c2c0


	//   ....[126]....
        /*0850*/ 	.word	0x0000c300


	//   ....[127]....
        /*0854*/ 	.word	0x0000c8b0


	//   ....[128]....
        /*0858*/ 	.word	0x0000c8f0


	//   ....[129]....
        /*085c*/ 	.word	0x0000c920


	//   ....[130]....
        /*0860*/ 	.word	0x0000c930


	//   ....[131]....
        /*0864*/ 	.word	0x0000c940


	//   ....[132]....
        /*0868*/ 	.word	0x0000c950


	//   ....[133]....
        /*086c*/ 	.word	0x0000c970


	//   ....[134]....
        /*0870*/ 	.word	0x0000c9c0


	//   ....[135]....
        /*0874*/ 	.word	0x0000c9e0


	//   ....[136]....
        /*0878*/ 	.word	0x0000ca20


	//   ....[137]....
        /*087c*/ 	.word	0x0000ca40


	//   ....[138]....
        /*0880*/ 	.word	0x0000ca80


	//   ....[139]....
        /*0884*/ 	.word	0x0000caa0


	//   ....[140]....
        /*0888*/ 	.word	0x0000caf0


	//   ....[141]....
        /*088c*/ 	.word	0x0000cb20


	//   ....[142]....
        /*0890*/ 	.word	0x0000cb80


	//   ....[143]....
        /*0894*/ 	.word	0x0000cf00


	//   ....[144]....
        /*0898*/ 	.word	0x0000cf30


	//   ....[145]....
        /*089c*/ 	.word	0x0000cf60


	//   ....[146]....
        /*08a0*/ 	.word	0x0000cf90


	//   ....[147]....
        /*08a4*/ 	.word	0x0000cfc0


	//   ....[148]....
        /*08a8*/ 	.word	0x0000cff0


	//   ....[149]....
        /*08ac*/ 	.word	0x0000d020


	//   ....[150]....
        /*08b0*/ 	.word	0x0000d050


	//   ....[151]....
        /*08b4*/ 	.word	0x0000d1d0


	//   ....[152]....
        /*08b8*/ 	.word	0x0000d200


	//   ....[153]....
        /*08bc*/ 	.word	0x0000d230


	//   ....[154]....
        /*08c0*/ 	.word	0x0000d260


	//   ....[155]....
        /*08c4*/ 	.word	0x0000d290


	//   ....[156]....
        /*08c8*/ 	.word	0x0000d2c0


	//   ....[157]....
        /*08cc*/ 	.word	0x0000d380


	//   ....[158]....
        /*08d0*/ 	.word	0x0000d3a0


	//   ....[159]....
        /*08d4*/ 	.word	0x0000d410


	//   ....[160]....
        /*08d8*/ 	.word	0x0000d880


	//   ....[161]....
        /*08dc*/ 	.word	0x0000dd60


	//   ....[162]....
        /*08e0*/ 	.word	0x0000de50


	//   ....[163]....
        /*08e4*/ 	.word	0x0000def0


	//   ....[164]....
        /*08e8*/ 	.word	0x0000df50


	//   ....[165]....
        /*08ec*/ 	.word	0x0000e040


	//   ....[166]....
        /*08f0*/ 	.word	0x0000e0b0


	//   ....[167]....
        /*08f4*/ 	.word	0x0000e1a0


	//   ....[168]....
        /*08f8*/ 	.word	0x0000e210


	//   ....[169]....
        /*08fc*/ 	.word	0x0000e300


	//   ....[170]....
        /*0900*/ 	.word	0x0000e370


	//   ....[171]....
        /*0904*/ 	.word	0x0000e460


	//   ....[172]....
        /*0908*/ 	.word	0x0000e4d0


	//   ....[173]....
        /*090c*/ 	.word	0x0000e5c0


	//   ....[174]....
        /*0910*/ 	.word	0x0000e630


	//   ....[175]....
        /*0914*/ 	.word	0x0000e720


	//   ....[176]....
        /*0918*/ 	.word	0x0000e790


	//   ....[177]....
        /*091c*/ 	.word	0x0000e870


	//   ....[178]....
        /*0920*/ 	.word	0x0000e920


	//   ....[179]....
        /*0924*/ 	.word	0x0000e990


	//   ....[180]....
        /*0928*/ 	.word	0x0000e9f0


	//   ....[181]....
        /*092c*/ 	.word	0x0000eae0


	//   ....[182]....
        /*0930*/ 	.word	0x0000eb40


	//   ....[183]....
        /*0934*/ 	.word	0x0000ec40


	//   ....[184]....
        /*0938*/ 	.word	0x0000eca0


	//   ....[185]....
        /*093c*/ 	.word	0x0000eda0


	//   ....[186]....
        /*0940*/ 	.word	0x0000ee00


	//   ....[187]....
        /*0944*/ 	.word	0x0000ef00


	//   ....[188]....
        /*0948*/ 	.word	0x0000ef60


	//   ....[189]....
        /*094c*/ 	.word	0x0000f060


	//   ....[190]....
        /*0950*/ 	.word	0x0000f0c0


	//   ....[191]....
        /*0954*/ 	.word	0x0000f1c0


	//   ....[192]....
        /*0958*/ 	.word	0x0000f220


	//   ....[193]....
        /*095c*/ 	.word	0x0000f330


	//   ....[194]....
        /*0960*/ 	.word	0x0000f390


	//   ....[195]....
        /*0964*/ 	.word	0x0000f450


	//   ....[196]....
        /*0968*/ 	.word	0x0000f4b0


	//   ....[197]....
        /*096c*/ 	.word	0x0000f5b0


	//   ....[198]....
        /*0970*/ 	.word	0x0000f610


	//   ....[199]....
        /*0974*/ 	.word	0x0000f6e0


	//   ....[200]....
        /*0978*/ 	.word	0x0000f740


	//   ....[201]....
        /*097c*/ 	.word	0x0000f800


	//   ....[202]....
        /*0980*/ 	.word	0x0000f940


	//   ....[203]....
        /*0984*/ 	.word	0x0000f9f0


	//   ....[204]....
        /*0988*/ 	.word	0x0000fa50


	//   ....[205]....
        /*098c*/ 	.word	0x0000fb00


	//   ....[206]....
        /*0990*/ 	.word	0x0000fb60


	//   ....[207]....
        /*0994*/ 	.word	0x0000fc10


	//   ....[208]....
        /*0998*/ 	.word	0x0000fc70


	//   ....[209]....
        /*099c*/ 	.word	0x0000fd20


	//   ....[210]....
        /*09a0*/ 	.word	0x0000fd80


	//   ....[211]....
        /*09a4*/ 	.word	0x0000fe30


	//   ....[212]....
        /*09a8*/ 	.word	0x0000fe90


	//   ....[213]....
        /*09ac*/ 	.word	0x0000ff40


	//   ....[214]....
        /*09b0*/ 	.word	0x0000ffa0


	//   ....[215]....
        /*09b4*/ 	.word	0x00010050


	//   ....[216]....
        /*09b8*/ 	.word	0x000100b0


	//   ....[217]....
        /*09bc*/ 	.word	0x00010160


	//   ....[218]....
        /*09c0*/ 	.word	0x00010250


	//   ....[219]....
        /*09c4*/ 	.word	0x00010300


	//   ....[220]....
        /*09c8*/ 	.word	0x00010360


	//   ....[221]....
        /*09cc*/ 	.word	0x00010420


	//   ....[222]....
        /*09d0*/ 	.word	0x00010480


	//   ....[223]....
        /*09d4*/ 	.word	0x00010540


	//   ....[224]....
        /*09d8*/ 	.word	0x000105a0


	//   ....[225]....
        /*09dc*/ 	.word	0x00010660


	//   ....[226]....
        /*09e0*/ 	.word	0x000106c0


	//   ....[227]....
        /*09e4*/ 	.word	0x00010780


	//   ....[228]....
        /*09e8*/ 	.word	0x000107e0


	//   ....[229]....
        /*09ec*/ 	.word	0x000108a0


	//   ....[230]....
        /*09f0*/ 	.word	0x00010900


	//   ....[231]....
        /*09f4*/ 	.word	0x000109c0


	//   ....[232]....
        /*09f8*/ 	.word	0x00010a20


	//   ....[233]....
        /*09fc*/ 	.word	0x00010ad0


	//   ....[234]....
        /*0a00*/ 	.word	0x00010bc0


	//   ....[235]....
        /*0a04*/ 	.word	0x00010c70


	//   ....[236]....
        /*0a08*/ 	.word	0x00010d00


	//   ....[237]....
        /*0a0c*/ 	.word	0x00010db0


	//   ....[238]....
        /*0a10*/ 	.word	0x00010e10


	//   ....[239]....
        /*0a14*/ 	.word	0x00010ed0


	//   ....[240]....
        /*0a18*/ 	.word	0x00010f30


	//   ....[241]....
        /*0a1c*/ 	.word	0x00010ff0


	//   ....[242]....
        /*0a20*/ 	.word	0x00011050


	//   ....[243]....
        /*0a24*/ 	.word	0x00011110


	//   ....[244]....
        /*0a28*/ 	.word	0x00011170


	//   ....[245]....
        /*0a2c*/ 	.word	0x00011230


	//   ....[246]....
        /*0a30*/ 	.word	0x00011290


	//   ....[247]....
        /*0a34*/ 	.word	0x00011350


	//   ....[248]....
        /*0a38*/ 	.word	0x000113b0


	//   ....[249]....
        /*0a3c*/ 	.word	0x00011450


	//   ....[250]....
        /*0a40*/ 	.word	0x000114e0


	//   ....[251]....
        /*0a44*/ 	.word	0x00011580


	//   ....[252]....
        /*0a48*/ 	.word	0x000116a0


	//   ....[253]....
        /*0a4c*/ 	.word	0x00011710


	//   ....[254]....
        /*0a50*/ 	.word	0x00011780


	//   ....[255]....
        /*0a54*/ 	.word	0x000117f0


	//   ....[0]....
        /*0a58*/ 	.word	0x00011860


	//   ....[1]....
        /*0a5c*/ 	.word	0x000118e0


	//   ....[2]....
        /*0a60*/ 	.word	0x00011970


	//   ....[3]....
        /*0a64*/ 	.word	0x00011a00


	//   ....[4]....
        /*0a68*/ 	.word	0x00011a70


	//   ....[5]....
        /*0a6c*/ 	.word	0x00011ae0


	//   ....[6]....
        /*0a70*/ 	.word	0x00011b50


	//   ....[7]....
        /*0a74*/ 	.word	0x00011bd0


	//   ....[8]....
        /*0a78*/ 	.word	0x00011c40


	//   ....[9]....
        /*0a7c*/ 	.word	0x00011ce0


	//   ....[10]....
        /*0a80*/ 	.word	0x00011d70


	//   ....[11]....
        /*0a84*/ 	.word	0x00011e90


	//----- nvinfo : EIATTR_REG_RECONFIG
	.align		4
.L_1403:
        /*0a88*/ 	.byte	0x01, 0x54
	.zero		2


	//----- nvinfo : EIATTR_SYSCALL_OFFSETS
	.align		4
        /*0a8c*/ 	.byte	0x04, 0x46
        /*0a8e*/ 	.short	(.L_1405 - .L_1404)


	//   ....[0]....
.L_1404:
        /*0a90*/ 	.word	0x00001400


	//   ....[1]....
        /*0a94*/ 	.word	0x000095d0


	//   ....[2]....
        /*0a98*/ 	.word	0x00009720


	//   ....[3]....
        /*0a9c*/ 	.word	0x00009810


	//   ....[4]....
        /*0aa0*/ 	.word	0x0000a810


	//----- nvinfo : EIATTR_MBARRIER_INSTR_OFFSETS
	.align		4
.L_1405:
        /*0aa4*/ 	.byte	0x04, 0x39
        /*0aa6*/ 	.short	(.L_1407 - .L_1406)


	//   ....[0]....
.L_1406:
        /*0aa8*/ 	.word	0x00000180
        /*0aac*/ 	.word	0x000000ff
        /*0ab0*/ 	.word	0x00016800
        /*0ab4*/ 	.short	0x0100
        /*0ab6*/ 	.byte	0x08
	.zero		1


	//   ....[1]....
        /*0ab8*/ 	.word	0x00000190
        /*0abc*/ 	.word	0x000000ff
        /*0ac0*/ 	.word	0x00016820
        /*0ac4*/ 	.short	0x0100
        /*0ac6*/ 	.byte	0x08
	.zero		1


	//   ....[2]....
        /*0ac8*/ 	.word	0x00000280
        /*0acc*/ 	.word	0x000000ff
        /*0ad0*/ 	.word	0x00016830
        /*0ad4*/ 	.short	0x0100
        /*0ad6*/ 	.byte	0x08
	.zero		1


	//   ....[3]....
        /*0ad8*/ 	.word	0x00000290
        /*0adc*/ 	.word	0x000000ff
        /*0ae0*/ 	.word	0x00016840
        /*0ae4*/ 	.short	0x0100
        /*0ae6*/ 	.byte	0x08
	.zero		1


	//   ....[4]....
        /*0ae8*/ 	.word	0x000002a0
        /*0aec*/ 	.word	0x000000ff
        /*0af0*/ 	.word	0x00016838
        /*0af4*/ 	.short	0x0100
        /*0af6*/ 	.byte	0x08
	.zero		1


	//   ....[5]....
        /*0af8*/ 	.word	0x000002b0
        /*0afc*/ 	.word	0x000000ff
        /*0b00*/ 	.word	0x00016848
        /*0b04*/ 	.short	0x0100
        /*0b06*/ 	.byte	0x08
	.zero		1


	//   ....[6]....
        /*0b08*/ 	.word	0x000003e0
        /*0b0c*/ 	.word	0x000000ff
        /*0b10*/ 	.word	0x00016850
        /*0b14*/ 	.short	0x0100
        /*0b16*/ 	.byte	0x08
	.zero		1


	//   ....[7]....
        /*0b18*/ 	.word	0x000003f0
        /*0b1c*/ 	.word	0x000000ff
        /*0b20*/ 	.word	0x00016860
        /*0b24*/ 	.short	0x0100
        /*0b26*/ 	.byte	0x08
	.zero		1


	//   ....[8]....
        /*0b28*/ 	.word	0x00000400
        /*0b2c*/ 	.word	0x000000ff
        /*0b30*/ 	.word	0x00016858
        /*0b34*/ 	.short	0x0100
        /*0b36*/ 	.byte	0x08
	.zero		1


	//   ....[9]....
        /*0b38*/ 	.word	0x00000410
        /*0b3c*/ 	.word	0x000000ff
        /*0b40*/ 	.word	0x00016868
        /*0b44*/ 	.short	0x0100
        /*0b46*/ 	.byte	0x08
	.zero		1


	//   ....[10]....
        /*0b48*/ 	.word	0x00000500
        /*0b4c*/ 	.word	0x000000ff
        /*0b50*/ 	.word	0x00016870
        /*0b54*/ 	.short	0x0100
        /*0b56*/ 	.byte	0x06
	.zero		1


	//   ....[11]....
        /*0b58*/ 	.word	0x00000510
        /*0b5c*/ 	.word	0x000000ff
        /*0b60*/ 	.word	0x00016880
        /*0b64*/ 	.short	0x0100
        /*0b66*/ 	.byte	0x06
	.zero		1


	//   ....[12]....
        /*0b68*/ 	.word	0x00000520
        /*0b6c*/ 	.word	0x000000ff
        /*0b70*/ 	.word	0x00016878
        /*0b74*/ 	.short	0x0100
        /*0b76*/ 	.byte	0x06
	.zero		1


	//   ....[13]....
        /*0b78*/ 	.word	0x00000530
        /*0b7c*/ 	.word	0x000000ff
        /*0b80*/ 	.word	0x00016888
        /*0b84*/ 	.short	0x0100
        /*0b86*/ 	.byte	0x06
	.zero		1


	//   ....[14]....
        /*0b88*/ 	.word	0x00000660
        /*0b8c*/ 	.word	0x000000ff
        /*0b90*/ 	.word	0x00016890
        /*0b94*/ 	.short	0x0100
        /*0b96*/ 	.byte	0x08
	.zero		1


	//   ....[15]....
        /*0b98*/ 	.word	0x00000670
        /*0b9c*/ 	.word	0x000000ff
        /*0ba0*/ 	.word	0x000168a0
        /*0ba4*/ 	.short	0x0100
        /*0ba6*/ 	.byte	0x08
	.zero		1


	//   ....[16]....
        /*0ba8*/ 	.word	0x00000680
        /*0bac*/ 	.word	0x000000ff
        /*0bb0*/ 	.word	0x00016898
        /*0bb4*/ 	.short	0x0100
        /*0bb6*/ 	.byte	0x08
	.zero		1


	//   ....[17]....
        /*0bb8*/ 	.word	0x00000690
        /*0bbc*/ 	.word	0x000000ff
        /*0bc0*/ 	.word	0x000168a8
        /*0bc4*/ 	.short	0x0100
        /*0bc6*/ 	.byte	0x08
	.zero		1


	//   ....[18]....
        /*0bc8*/ 	.word	0x000007d0
        /*0bcc*/ 	.word	0x000000ff
        /*0bd0*/ 	.word	0x000168b0
        /*0bd4*/ 	.short	0x0100
        /*0bd6*/ 	.byte	0x08
	.zero		1


	//   ....[19]....
        /*0bd8*/ 	.word	0x000007e0
        /*0bdc*/ 	.word	0x000000ff
        /*0be0*/ 	.word	0x000168c0
        /*0be4*/ 	.short	0x0100
        /*0be6*/ 	.byte	0x08
	.zero		1


	//   ....[20]....
        /*0be8*/ 	.word	0x000007f0
        /*0bec*/ 	.word	0x000000ff
        /*0bf0*/ 	.word	0x000168b8
        /*0bf4*/ 	.short	0x0100
        /*0bf6*/ 	.byte	0x08
	.zero		1


	//   ....[21]....
        /*0bf8*/ 	.word	0x00000800
        /*0bfc*/ 	.word	0x000000ff
        /*0c00*/ 	.word	0x000168c8
        /*0c04*/ 	.short	0x0100
        /*0c06*/ 	.byte	0x08
	.zero		1


	//   ....[22]....
        /*0c08*/ 	.word	0x00001480
        /*0c0c*/ 	.word	0x000000ff
        /*0c10*/ 	.word	0x00016800
        /*0c14*/ 	.short	0x010a
        /*0c16*/ 	.byte	0x31
	.zero		1


	//   ....[23]....
        /*0c18*/ 	.word	0x00001500
        /*0c1c*/ 	.word	0x00000000
        /*0c20*/ 	.word	0x00016830
        /*0c24*/ 	.short	0x010a
        /*0c26*/ 	.byte	0x3f
	.zero		1


	//   ....[24]....
        /*0c28*/ 	.word	0x00001550
        /*0c2c*/ 	.word	0x00000000
        /*0c30*/ 	.word	0x00016830
        /*0c34*/ 	.short	0x010a
        /*0c36*/ 	.byte	0x3f
	.zero		1


	//   ....[25]....
        /*0c38*/ 	.word	0x00002100
        /*0c3c*/ 	.word	0x000000ff
        /*0c40*/ 	.word	0x00000000
        /*0c44*/ 	.short	0x0101
        /*0c46*/ 	.byte	0x06
	.zero		1


	//   ....[26]....
        /*0c48*/ 	.word	0x00003d80
        /*0c4c*/ 	.word	0x000000ff
        /*0c50*/ 	.word	0x00016830
        /*0c54*/ 	.short	0x010a
        /*0c56*/ 	.byte	0x06
	.zero		1


	//   ....[27]....
        /*0c58*/ 	.word	0x00003dc0
        /*0c5c*/ 	.word	0x000000ff
        /*0c60*/ 	.word	0x00016830
        /*0c64*/ 	.short	0x010a
        /*0c66*/ 	.byte	0x06
	.zero		1


	//   ....[28]....
        /*0c68*/ 	.word	0x00004000
        /*0c6c*/ 	.word	0x000000ff
        /*0c70*/ 	.word	0x00016850
        /*0c74*/ 	.short	0x010a
        /*0c76*/ 	.byte	0x06
	.zero		1


	//   ....[29]....
        /*0c78*/ 	.word	0x00004040
        /*0c7c*/ 	.word	0x000000ff
        /*0c80*/ 	.word	0x00016850
        /*0c84*/ 	.short	0x010a
        /*0c86*/ 	.byte	0x06
	.zero		1


	//   ....[30]....
        /*0c88*/ 	.word	0x00004950
        /*0c8c*/ 	.word	0x000000ff
        /*0c90*/ 	.word	0x00000000
        /*0c94*/ 	.short	0x0101
        /*0c96*/ 	.byte	0x06
	.zero		1


	//   ....[31]....
        /*0c98*/ 	.word	0x00005e40
        /*0c9c*/ 	.word	0x000000ff
        /*0ca0*/ 	.word	0x00000000
        /*0ca4*/ 	.short	0x0101
        /*0ca6*/ 	.byte	0x06
	.zero		1


	//   ....[32]....
        /*0ca8*/ 	.word	0x00006280
        /*0cac*/ 	.word	0x000000ff
        /*0cb0*/ 	.word	0x00016850
        /*0cb4*/ 	.short	0x010a
        /*0cb6*/ 	.byte	0x05
	.zero		1


	//   ....[33]....
        /*0cb8*/ 	.word	0x000062c0
        /*0cbc*/ 	.word	0x000000ff
        /*0cc0*/ 	.word	0x00016850
        /*0cc4*/ 	.short	0x010a
        /*0cc6*/ 	.byte	0x05
	.zero		1


	//   ....[34]....
        /*0cc8*/ 	.word	0x00006880
        /*0ccc*/ 	.word	0x000000ff
        /*0cd0*/ 	.word	0x00000000
        /*0cd4*/ 	.short	0x0101
        /*0cd6*/ 	.byte	0x04
	.zero		1


	//   ....[35]....
        /*0cd8*/ 	.word	0x00007870
        /*0cdc*/ 	.word	0x00000000
        /*0ce0*/ 	.word	0x00000000
        /*0ce4*/ 	.short	0x0101
        /*0ce6*/ 	.byte	0x3f
	.zero		1


	//   ....[36]....
        /*0ce8*/ 	.word	0x00009d40
        /*0cec*/ 	.word	0x00000003
        /*0cf0*/ 	.word	0x00016840
        /*0cf4*/ 	.short	0x010a
        /*0cf6*/ 	.byte	0x3f
	.zero		1


	//   ....[37]....
        /*0cf8*/ 	.word	0x0000a500
        /*0cfc*/ 	.word	0x00000003
        /*0d00*/ 	.word	0x00016830
        /*0d04*/ 	.short	0x0107
        /*0d06*/ 	.byte	0x3f
	.zero		1


	//   ....[38]....
        /*0d08*/ 	.word	0x0000a5d0
        /*0d0c*/ 	.word	0x00000003
        /*0d10*/ 	.word	0x00016830
        /*0d14*/ 	.short	0x0101
        /*0d16*/ 	.byte	0x3f
	.zero		1


	//   ....[39]....
        /*0d18*/ 	.word	0x0000b430
        /*0d1c*/ 	.word	0x00000016
        /*0d20*/ 	.word	0x00016800
        /*0d24*/ 	.short	0x0107
        /*0d26*/ 	.byte	0x3f
	.zero		1


	//   ....[40]....
        /*0d28*/ 	.word	0x0000b530
        /*0d2c*/ 	.word	0x00000016
        /*0d30*/ 	.word	0x00016800
        /*0d34*/ 	.short	0x0101
        /*0d36*/ 	.byte	0x3f
	.zero		1


	//   ....[41]....
        /*0d38*/ 	.word	0x0000b550
        /*0d3c*/ 	.word	0x00000016
        /*0d40*/ 	.word	0x00016820
        /*0d44*/ 	.short	0x010a
        /*0d46*/ 	.byte	0x3f
	.zero		1


	//   ....[42]....
        /*0d48*/ 	.word	0x0000b8f0
        /*0d4c*/ 	.word	0x00000005
        /*0d50*/ 	.word	0x00016840
        /*0d54*/ 	.short	0x010a
        /*0d56*/ 	.byte	0x3f
	.zero		1


	//   ....[43]....
        /*0d58*/ 	.word	0x0000be00
        /*0d5c*/ 	.word	0x00000005
        /*0d60*/ 	.word	0x00016830
        /*0d64*/ 	.short	0x0107
        /*0d66*/ 	.byte	0x3f
	.zero		1


	//   ....[44]....
        /*0d68*/ 	.word	0x0000bec0
        /*0d6c*/ 	.word	0x00000005
        /*0d70*/ 	.word	0x00016830
        /*0d74*/ 	.short	0x0101
        /*0d76*/ 	.byte	0x3f
	.zero		1


	//   ....[45]....
        /*0d78*/ 	.word	0x0000bf20
        /*0d7c*/ 	.word	0x00000005
        /*0d80*/ 	.word	0x00016860
        /*0d84*/ 	.short	0x010a
        /*0d86*/ 	.byte	0x3f
	.zero		1


	//   ....[46]....
        /*0d88*/ 	.word	0x0000c3f0
        /*0d8c*/ 	.word	0x00000005
        /*0d90*/ 	.word	0x00016850
        /*0d94*/ 	.short	0x0107
        /*0d96*/ 	.byte	0x3f
	.zero		1


	//   ....[47]....
        /*0d98*/ 	.word	0x0000c590
        /*0d9c*/ 	.word	0x00000005
        /*0da0*/ 	.word	0x00016850
        /*0da4*/ 	.short	0x0101
        /*0da6*/ 	.byte	0x3f
	.zero		1


	//   ....[48]....
        /*0da8*/ 	.word	0x0000c7a0
        /*0dac*/ 	.word	0x00000000
        /*0db0*/ 	.word	0x00016860
        /*0db4*/ 	.short	0x010a
        /*0db6*/ 	.byte	0x3f
	.zero		1


	//   ....[49]....
        /*0db8*/ 	.word	0x0000cc30
        /*0dbc*/ 	.word	0x00000000
        /*0dc0*/ 	.word	0x00016850
        /*0dc4*/ 	.short	0x0107
        /*0dc6*/ 	.byte	0x3f
	.zero		1


	//   ....[50]....
        /*0dc8*/ 	.word	0x0000cd00
        /*0dcc*/ 	.word	0x00000000
        /*0dd0*/ 	.word	0x00016850
        /*0dd4*/ 	.short	0x0101
        /*0dd6*/ 	.byte	0x3f
	.zero		1


	//   ....[51]....
        /*0dd8*/ 	.word	0x0000d800
        /*0ddc*/ 	.word	0x00000005
        /*0de0*/ 	.word	0x00016820
        /*0de4*/ 	.short	0x010a
        /*0de6*/ 	.byte	0x3f
	.zero		1


	//   ....[52]....
        /*0de8*/ 	.word	0x0000d980
        /*0dec*/ 	.word	0x00000003
        /*0df0*/ 	.word	0x00016840
        /*0df4*/ 	.short	0x010a
        /*0df6*/ 	.byte	0x3f
	.zero		1


	//   ....[53]....
        /*0df8*/ 	.word	0x0000da20
        /*0dfc*/ 	.word	0x00000019
        /*0e00*/ 	.word	0x00016840
        /*0e04*/ 	.short	0x010a
        /*0e06*/ 	.byte	0x3f
	.zero		1


	//   ....[54]....
        /*0e08*/ 	.word	0x0000da60
        /*0e0c*/ 	.word	0x00000003
        /*0e10*/ 	.word	0x00016860
        /*0e14*/ 	.short	0x010a
        /*0e16*/ 	.byte	0x3f
	.zero		1


	//   ....[55]....
        /*0e18*/ 	.word	0x0000daa0
        /*0e1c*/ 	.word	0x00000019
        /*0e20*/ 	.word	0x00016860
        /*0e24*/ 	.short	0x010a
        /*0e26*/ 	.byte	0x3f
	.zero		1


	//   ....[56]....
        /*0e28*/ 	.word	0x0000db10
        /*0e2c*/ 	.word	0x00000003
        /*0e30*/ 	.word	0x00016800
        /*0e34*/ 	.short	0x010a
        /*0e36*/ 	.byte	0x3f
	.zero		1


	//   ....[57]....
        /*0e38*/ 	.word	0x0000db60
        /*0e3c*/ 	.word	0x00000000
        /*0e40*/ 	.word	0x00016830
        /*0e44*/ 	.short	0x010a
        /*0e46*/ 	.byte	0x3f
	.zero		1


	//   ....[58]....
        /*0e48*/ 	.word	0x0000dbc0
        /*0e4c*/ 	.word	0x00000007
        /*0e50*/ 	.word	0x00016830
        /*0e54*/ 	.short	0x010a
        /*0e56*/ 	.byte	0x3f
	.zero		1


	//   ....[59]....
        /*0e58*/ 	.word	0x0000dc20
        /*0e5c*/ 	.word	0x00000007
        /*0e60*/ 	.word	0x00016850
        /*0e64*/ 	.short	0x010a
        /*0e66*/ 	.byte	0x3f
	.zero		1


	//   ....[60]....
        /*0e68*/ 	.word	0x0000dc80
        /*0e6c*/ 	.word	0x00000007
        /*0e70*/ 	.word	0x00016850
        /*0e74*/ 	.short	0x010a
        /*0e76*/ 	.byte	0x3f
	.zero		1


	//   ....[61]....
        /*0e78*/ 	.word	0x0000dda0
        /*0e7c*/ 	.word	0x00000003
        /*0e80*/ 	.word	0x00016840
        /*0e84*/ 	.short	0x010a
        /*0e86*/ 	.byte	0x3f
	.zero		1


	//   ....[62]....
        /*0e88*/ 	.word	0x0000f840
        /*0e8c*/ 	.word	0x00000016
        /*0e90*/ 	.word	0x00016820
        /*0e94*/ 	.short	0x010a
        /*0e96*/ 	.byte	0x3f
	.zero		1


	//   ....[63]....
        /*0e98*/ 	.word	0x0000f890
        /*0e9c*/ 	.word	0x00000005
        /*0ea0*/ 	.word	0x00016840
        /*0ea4*/ 	.short	0x010a
        /*0ea6*/ 	.byte	0x3f
	.zero		1


	//   ....[64]....
        /*0ea8*/ 	.word	0x000101a0
        /*0eac*/ 	.word	0x00000005
        /*0eb0*/ 	.word	0x00016860
        /*0eb4*/ 	.short	0x010a
        /*0eb6*/ 	.byte	0x3f
	.zero		1


	//   ....[65]....
        /*0eb8*/ 	.word	0x00010b10
        /*0ebc*/ 	.word	0x00000000
        /*0ec0*/ 	.word	0x00016860
        /*0ec4*/ 	.short	0x010a
        /*0ec6*/ 	.byte	0x3f
	.zero		1


	//   ....[66]....
        /*0ec8*/ 	.word	0x00011db0
        /*0ecc*/ 	.word	0x00000005
        /*0ed0*/ 	.word	0x00016820
        /*0ed4*/ 	.short	0x010a
        /*0ed6*/ 	.byte	0x3f
	.zero		1


	//   ....[67]....
        /*0ed8*/ 	.word	0x00011f50
        /*0edc*/ 	.word	0x00000003
        /*0ee0*/ 	.word	0x00016840
        /*0ee4*/ 	.short	0x010a
        /*0ee6*/ 	.byte	0x3f
	.zero		1


	//   ....[68]....
        /*0ee8*/ 	.word	0x00011fa0
        /*0eec*/ 	.word	0x00000019
        /*0ef0*/ 	.word	0x00016840
        /*0ef4*/ 	.short	0x010a
        /*0ef6*/ 	.byte	0x3f
	.zero		1


	//   ....[69]....
        /*0ef8*/ 	.word	0x00011ff0
        /*0efc*/ 	.word	0x00000003
        /*0f00*/ 	.word	0x00016860
        /*0f04*/ 	.short	0x010a
        /*0f06*/ 	.byte	0x3f
	.zero		1


	//----- nvinfo : EIATTR_NUM_MBARRIERS
	.align		4
.L_1407:
        /*0f08*/ 	.byte	0x03, 0x38
        /*0f0a*/ 	.short	0x0016


	//----- nvinfo : EIATTR_EXIT_INSTR_OFFSETS
	.align		4
        /*0f0c*/ 	.byte	0x04, 0x1c
        /*0f0e*/ 	.short	(.L_1409 - .L_1408)


	//   ....[0]....
.L_1408:
        /*0f10*/ 	.word	0x000009b0


	//   ....[1]....
        /*0f14*/ 	.word	0x00008390


	//   ....[2]....
        /*0f18*/ 	.word	0x0000daf0


	//----- nvinfo : EIATTR_MAX_THREADS
	.align		4
.L_1409:
        /*0f1c*/ 	.byte	0x04, 0x05
        /*0f1e*/ 	.short	(.L_1411 - .L_1410)
.L_1410:
        /*0f20*/ 	.word	0x00000200
        /*0f24*/ 	.word	0x00000001
        /*0f28*/ 	.word	0x00000001


	//----- nvinfo : EIATTR_CRS_STACK_SIZE
	.align		4
.L_1411:
        /*0f2c*/ 	.byte	0x04, 0x1e
        /*0f2e*/ 	.short	(.L_1413 - .L_1412)
.L_1412:
        /*0f30*/ 	.word	0x00000000


	//----- nvinfo : EIATTR_CBANK_PARAM_SIZE
	.align		4
.L_1413:
        /*0f34*/ 	.byte	0x03, 0x19
        /*0f36*/ 	.short	0x0af0


	//----- nvinfo : EIATTR_PARAM_CBANK
	.align		4
        /*0f38*/ 	.byte	0x04, 0x0a
        /*0f3a*/ 	.short	(.L_1415 - .L_1414)
	.align		4
.L_1414:
        /*0f3c*/ 	.word	index@(.nv.constant0._ZN7cutlass13device_kernelIN5flash11enable_sm90INS1_16FlashAttnFwdSm90INS1_25CollectiveMainloopFwdSm90ILi2EN4cute5tupleIJNS5_1CILi1EEES8_S8_EEENS6_IJNS7_ILi192EEENS7_ILi128EEENS7_ILi64EEEEEELi64ENS_6half_tEfNS_4arch4Sm90ELb0ELb0ELb1ELb1ELb1ELb0ELb0ELb1ELb1ELb1ELb0ELb0EEENS1_21CollectiveEpilogueFwdINS6_IJSA_SC_SB_EEES9_SE_SG_Li384ELb1ELb1ELb0ELb0EEENS1_36VarlenDynamicPersistentTileSchedulerILi192ELi128ELi384ELi128ELb0ELb1ELb1ELb0ELb1ELb1EEEEEEEEEvNT_6ParamsE)
        /*0f40*/ 	.short	0x0210
        /*0f42*/ 	.short	0x0af0


	//----- nvinfo : EIATTR_SW_WAR
	.align		4
.L_1415:
        /*0f44*/ 	.byte	0x04, 0x36
        /*0f46*/ 	.short	(.L_1417 - .L_1416)
.L_1416:
        /*0f48*/ 	.word	0x00000008
.L_1417:


//--------------------- .nv.info._ZN7cutlass13device_kernelIN5flash11enable_sm90INS1_16FlashAttnFwdSm90INS1_25CollectiveMainloopFwdSm90ILi2EN4cute5tupleIJNS5_1CILi1EEES8_S8_EEENS6_IJNS7_ILi192EEENS7_ILi128EEENS7_ILi64EEEEEELi64ENS_6half_tEfNS_4arch4Sm90ELb0ELb0ELb1ELb1ELb1ELb1ELb0ELb1ELb1ELb1ELb0ELb0EEENS1_21CollectiveEpilogueFwdINS6_IJSA_SC_SB_EEES9_SE_SG_Li384ELb1ELb1ELb0ELb0EEENS1_36VarlenDynamicPersistentTileSchedulerILi192ELi128ELi384ELi128ELb0ELb1ELb1ELb0ELb1ELb1EEEEEEEEEvNT_6ParamsE --------------------------
	.section	.nv.info._ZN7cutlass13device_kernelIN5flash11enable_sm90INS1_16FlashAttnFwdSm90INS1_25CollectiveMainloopFwdSm90ILi2EN4cute5tupleIJNS5_1CILi1EEES8_S8_EEENS6_IJNS7_ILi192EEENS7_ILi128EEENS7_ILi64EEEEEELi64ENS_6half_tEfNS_4arch4Sm90ELb0ELb0ELb1ELb1ELb1ELb1ELb0ELb1ELb1ELb1ELb0ELb0EEENS1_21CollectiveEpilogueFwdINS6_IJSA_SC_SB_EEES9_SE_SG_Li384ELb1ELb1ELb0ELb0EEENS1_36VarlenDynamicPersistentTileSchedulerILi192ELi128ELi384ELi128ELb0ELb1ELb1ELb0ELb1ELb1EEEEEEEEEvNT_6ParamsE,"",@"SHT_CUDA_INFO"
	.sectionflags	@""
	.align	4


	//----- nvinfo : EIATTR_CUDA_API_VERSION
	.align		4
        /*0000*/ 	.byte	0x04, 0x37
        /*0002*/ 	.short	(.L_1419 - .L_1418)
.L_1418:
        /*0004*/ 	.word	0x00000082


	//----- nvinfo : EIATTR_KPARAM_INFO
	.align		4
.L_1419:
        /*0008*/ 	.byte	0x04, 0x17
        /*000a*/ 	.short	(.L_1421 - .L_1420)
.L_1420:
        /*000c*/ 	.word	0x00000000
        /*0010*/ 	.short	0x0000
        /*0012*/ 	.short	0x0070
        /*0014*/ 	.byte	0x00, 0xf0, 0x01, 0x2a


	//----- nvinfo : EIATTR_SPARSE_MMA_MASK
	.align		4
.L_1421:
        /*0018*/ 	.byte	0x03, 0x50
        /*001a*/ 	.short	0x0000


	//----- nvinfo : EIATTR_MAXREG_COUNT
	.align		4
        /*001c*/ 	.byte	0x03, 0x1b
        /*001e*/ 	.short	0x0080


	//----- nvinfo : EIATTR_NUM_BARRIERS
	.align		4
        /*0020*/ 	.byte	0x02, 0x4c
        /*0022*/ 	.byte	0x10
	.zero		1


	//----- nvinfo : EIATTR_EXTERNS
	.align		4
        /*0024*/ 	.byte	0x04, 0x0f
        /*0026*/ 	.short	(.L_1423 - .L_1422)


	//   ....[0]....
	.align		4
.L_1422:
        /*0028*/ 	.word	index@(__assertfail)


	//----- nvinfo : EIATTR_ANNOTATIONS
	.align		4
.L_1423:
        /*002c*/ 	.byte	0x04, 0x55
        /*002e*/ 	.short	(.L_1425 - .L_1424)


	//   ....[0]....
.L_1424:
        /* <DEDUP_REMOVED lines=65> */


	//----- nvinfo : EIATTR_MERCURY_ISA_VERSION
	.align		4
.L_1425:
        /*0428*/ 	.byte	0x03, 0x5f
        /*042a*/ 	.short	0x0101


	//----- nvinfo : EIATTR_UNUSED_LOAD_BYTE_OFFSET
	.align		4
        /*042c*/ 	.byte	0x04, 0x44
        /*042e*/ 	.short	(.L_1427 - .L_1426)


	//   ....[0]....
.L_1426:
        /*0430*/ 	.word	0x00000a80
        /*0434*/ 	.word	0x0000fff0


	//   ....[1]....
        /*0438*/ 	.word	0x0000da90
        /*043c*/ 	.word	0x0000fff0


	//----- nvinfo : EIATTR_INT_WARP_WIDE_INSTR_OFFSETS
	.align		4
.L_1427:
        /*0440*/ 	.byte	0x04, 0x31
        /*0442*/ 	.short	(.L_1429 - .L_1428)


	//   ....[0]....
.L_1428:
        /*0444*/ 	.word	0x00000130


	//   ....[1]....
        /*0448*/ 	.word	0x00000170


	//   ....[2]....
        /*044c*/ 	.word	0x000001e0


	//   ....[3]....
        /*0450*/ 	.word	0x00011320


	//   ....[4]....
        /*0454*/ 	.word	0x000113b0


	//   ....[5]....
        /*0458*/ 	.word	0x00014680


	//   ....[6]....
        /*045c*/ 	.word	0x00014710


	//----- nvinfo : EIATTR_COOP_GROUP_MASK_REGIDS
	.align		4
.L_1429:
        /*0460*/ 	.byte	0x04, 0x29
        /*0462*/ 	.short	(.L_1431 - .L_1430)


	//   ....[0]....
.L_1430:
        /*0464*/ 	.word	0xffffffff


	//   ....[1]....
        /*0468*/ 	.word	0xffffffff


	//   ....[2]....
        /*046c*/ 	.word	0xffffffff


	//   ....[3]....
        /*0470*/ 	.word	0xffffffff


	//   ....[4]....
        /*0474*/ 	.word	0xffffffff


	//   ....[5]....
        /*0478*/ 	.word	0xffffffff


	//   ....[6]....
        /*047c*/ 	.word	0xffffffff


	//   ....[7]....
        /*0480*/ 	.word	0xffffffff


	//   ....[8]....
        /*0484*/ 	.word	0xffffffff


	//   ....[9]....
        /*0488*/ 	.word	0xffffffff


	//   ....[10]....
        /*048c*/ 	.word	0xffffffff


	//   ....[11]....
        /*0490*/ 	.word	0xffffffff


	//   ....[12]....
        /*0494*/ 	.word	0xffffffff


	//   ....[13]....
        /*0498*/ 	.word	0xffffffff


	//   ....[14]....
        /*049c*/ 	.word	0xffffffff


	//   ....[15]....
        /*04a0*/ 	.word	0xffffffff


	//   ....[16]....
        /*04a4*/ 	.word	0xffffffff


	//   ....[17]....
        /*04a8*/ 	.word	0xffffffff


	//   ....[18]....
        /*04ac*/ 	.word	0xffffffff


	//   ....[19]....
        /*04b0*/ 	.word	0xffffffff


	//   ....[20]....
        /*04b4*/ 	.word	0xffffffff


	//   ....[21]....
        /*04b8*/ 	.word	0xffffffff


	//   ....[22]....
        /*04bc*/ 	.word	0xffffffff


	//   ....[23]....
        /*04c0*/ 	.word	0xffffffff


	//   ....[24]....
        /*04c4*/ 	.word	0xffffffff


	//   ....[25]....
        /*04c8*/ 	.word	0xffffffff


	//   ....[26]....
        /*04cc*/ 	.word	0xffffffff


	//   ....[27]....
        /*04d0*/ 	.word	0xffffffff


	//   ....[28]....
        /*04d4*/ 	.word	0xffffffff


	//   ....[29]....
        /*04d8*/ 	.word	0xffffffff


	//   ....[30]....
        /*04dc*/ 	.word	0xffffffff


	//   ....[31]....
        /*04e0*/ 	.word	0xffffffff


	//   ....[32]....
        /*04e4*/ 	.word	0xffffffff


	//   ....[33]....
        /*04e8*/ 	.word	0xffffffff


	//   ....[34]....
        /*04ec*/ 	.word	0xffffffff


	//   ....[35]....
        /*04f0*/ 	.word	0xffffffff


	//   ....[36]....
        /*04f4*/ 	.word	0xffffffff


	//   ....[37]....
        /*04f8*/ 	.word	0xffffffff


	//   ....[38]....
        /*04fc*/ 	.word	0xffffffff


	//   ....[39]....
        /*0500*/ 	.word	0xffffffff


	//   ....[40]....
        /*0504*/ 	.word	0xffffffff


	//   ....[41]....
        /*0508*/ 	.word	0xffffffff


	//   ....[42]....
        /*050c*/ 	.word	0xffffffff


	//   ....[43]....
        /*0510*/ 	.word	0xffffffff


	//   ....[44]....
        /*0514*/ 	.word	0xffffffff


	//   ....[45]....
        /*0518*/ 	.word	0xffffffff


	//   ....[46]....
        /*051c*/ 	.word	0xffffffff


	//   ....[47]....
        /*0520*/ 	.word	0xffffffff


	//   ....[48]....
        /*0524*/ 	.word	0xffffffff


	//   ....[49]....
        /*0528*/ 	.word	0xffffffff


	//   ....[50]....
        /*052c*/ 	.word	0xffffffff


	//   ....[51]....
        /*0530*/ 	.word	0xffffffff


	//   ....[52]....
        /*0534*/ 	.word	0xffffffff


	//   ....[53]....
        /*0538*/ 	.word	0xffffffff


	//   ....[54]....
        /*053c*/ 	.word	0xffffffff


	//   ....[55]....
        /*0540*/ 	.word	0xffffffff


	//   ....[56]....
        /*0544*/ 	.word	0xffffffff


	//   ....[57]....
        /*0548*/ 	.word	0xffffffff


	//   ....[58]....
        /*054c*/ 	.word	0xffffffff


	//   ....[59]....
        /*0550*/ 	.word	0xffffffff


	//   ....[60]....
        /*0554*/ 	.word	0xffffffff


	//   ....[61]....
        /*0558*/ 	.word	0xffffffff


	//   ....[62]....
        /*055c*/ 	.word	0xffffffff


	//   ....[63]....
        /*0560*/ 	.word	0xffffffff


	//   ....[64]....
        /*0564*/ 	.word	0xffffffff


	//   ....[65]....
        /*0568*/ 	.word	0xffffffff


	//   ....[66]....
        /*056c*/ 	.word	0xffffffff


	//   ....[67]....
        /*0570*/ 	.word	0xffffffff


	//   ....[68]....
        /*0574*/ 	.word	0xffffffff


	//   ....[69]....
        /*0578*/ 	.word	0xffffffff


	//   ....[70]....
        /*057c*/ 	.word	0xffffffff


	//   ....[71]....
        /*0580*/ 	.word	0xffffffff


	//   ....[72]....
        /*0584*/ 	.word	0xffffffff


	//   ....[73]....
        /*0588*/ 	.word	0xffffffff


	//   ....[74]....
        /*058c*/ 	.word	0xffffffff


	//   ....[75]....
        /*0590*/ 	.word	0xffffffff


	//   ....[76]....
        /*0594*/ 	.word	0xffffffff


	//   ....[77]....
        /*0598*/ 	.word	0xffffffff


	//   ....[78]....
        /*059c*/ 	.word	0xffffffff


	//   ....[79]....
        /*05a0*/ 	.word	0xffffffff


	//   ....[80]....
        /*05a4*/ 	.word	0xffffffff


	//   ....[81]....
        /*05a8*/ 	.word	0xffffffff


	//   ....[82]....
        /*05ac*/ 	.word	0xffffffff


	//   ....[83]....
        /*05b0*/ 	.word	0xffffffff


	//   ....[84]....
        /*05b4*/ 	.word	0xffffffff


	//   ....[85]....
        /*05b8*/ 	.word	0xffffffff


	//   ....[86]....
        /*05bc*/ 	.word	0xffffffff


	//   ....[87]....
        /*05c0*/ 	.word	0xffffffff


	//   ....[88]....
        /*05c4*/ 	.word	0xffffffff


	//   ....[89]....
        /*05c8*/ 	.word	0xffffffff


	//   ....[90]....
        /*05cc*/ 	.word	0xffffffff


	//   ....[91]....
        /*05d0*/ 	.word	0xffffffff


	//   ....[92]....
        /*05d4*/ 	.word	0xffffffff


	//   ....[93]....
        /*05d8*/ 	.word	0xffffffff


	//   ....[94]....
        /*05dc*/ 	.word	0xffffffff


	//   ....[95]....
        /*05e0*/ 	.word	0xffffffff


	//   ....[96]....
        /*05e4*/ 	.word	0xffffffff


	//   ....[97]....
        /*05e8*/ 	.word	0xffffffff


	//   ....[98]....
        /*05ec*/ 	.word	0xffffffff


	//   ....[99]....
        /*05f0*/ 	.word	0xffffffff


	//   ....[100]....
        /*05f4*/ 	.word	0xffffffff


	//   ....[101]....
        /*05f8*/ 	.word	0xffffffff


	//   ....[102]....
        /*05fc*/ 	.word	0xffffffff


	//   ....[103]....
        /*0600*/ 	.word	0xffffffff


	//   ....[104]....
        /*0604*/ 	.word	0xffffffff


	//   ....[105]....
        /*0608*/ 	.word	0xffffffff


	//   ....[106]....
        /*060c*/ 	.word	0xffffffff


	//   ....[107]....
        /*0610*/ 	.word	0xffffffff


	//   ....[108]....
        /*0614*/ 	.word	0xffffffff


	//   ....[109]....
        /*0618*/ 	.word	0xffffffff


	//   ....[110]....
        /*061c*/ 	.word	0xffffffff


	//   ....[111]....
        /*0620*/ 	.word	0xffffffff


	//   ....[112]....
        /*0624*/ 	.word	0xffffffff


	//   ....[113]....
        /*0628*/ 	.word	0xffffffff


	//   ....[114]....
        /*062c*/ 	.word	0xffffffff


	//   ....[115]....
        /*0630*/ 	.word	0xffffffff


	//   ....[116]....
        /*0634*/ 	.word	0xffffffff


	//   ....[117]....
        /*0638*/ 	.word	0xffffffff


	//   ....[118]....
        /*063c*/ 	.word	0xffffffff


	//   ....[119]....
        /*0640*/ 	.word	0xffffffff


	//   ....[120]....
        /*0644*/ 	.word	0xffffffff


	//   ....[121]....
        /*0648*/ 	.word	0xffffffff


	//   ....[122]....
        /*064c*/ 	.word	0xffffffff


	//   ....[123]....
        /*0650*/ 	.word	0xffffffff


	//   ....[124]....
        /*0654*/ 	.word	0xffffffff


	//   ....[125]....
        /*0658*/ 	.word	0xffffffff


	//   ....[126]....
        /*065c*/ 	.word	0xffffffff


	//   ....[127]....
        /*0660*/ 	.word	0xffffffff


	//   ....[128]....
        /*0664*/ 	.word	0xffffffff


	//   ....[129]....
        /*0668*/ 	.word	0xffffffff


	//   ....[130]....
        /*066c*/ 	.word	0xffffffff


	//   ....[131]....
        /*0670*/ 	.word	0xffffffff


	//   ....[132]....
        /*0674*/ 	.word	0xffffffff


	//   ....[133]....
        /*0678*/ 	.word	0xffffffff


	//   ....[134]....
        /*067c*/ 	.word	0xffffffff


	//   ....[135]....
        /*0680*/ 	.word	0xffffffff


	//   ....[136]....
        /*0684*/ 	.word	0xffffffff


	//   ....[137]....
        /*0688*/ 	.word	0xffffffff


	//   ....[138]....
        /*068c*/ 	.word	0xffffffff


	//   ....[139]....
        /*0690*/ 	.word	0xffffffff


	//   ....[140]....
        /*0694*/ 	.word	0xffffffff


	//   ....[141]....
        /*0698*/ 	.word	0xffffffff


	//   ....[142]....
        /*069c*/ 	.word	0xffffffff


	//   ....[143]....
        /*06a0*/ 	.word	0xffffffff


	//   ....[144]....
        /*06a4*/ 	.word	0xffffffff


	//   ....[145]....
        /*06a8*/ 	.word	0xffffffff


	//   ....[146]....
        /*06ac*/ 	.word	0xffffffff


	//   ....[147]....
        /*06b0*/ 	.word	0xffffffff


	//   ....[148]....
        /*06b4*/ 	.word	0xffffffff


	//   ....[149]....
        /*06b8*/ 	.word	0xffffffff


	//   ....[150]....
        /*06bc*/ 	.word	0xffffffff


	//   ....[151]....
        /*06c0*/ 	.word	0xffffffff


	//   ....[152]....
        /*06c4*/ 	.word	0xffffffff


	//   ....[153]....
        /*06c8*/ 	.word	0xffffffff


	//   ....[154]....
        /*06cc*/ 	.word	0xffffffff


	//   ....[155]....
        /*06d0*/ 	.word	0xffffffff


	//   ....[156]....
        /*06d4*/ 	.word	0xffffffff


	//   ....[157]....
        /*06d8*/ 	.word	0xffffffff


	//   ....[158]....
        /*06dc*/ 	.word	0xffffffff


	//   ....[159]....
        /*06e0*/ 	.word	0xffffffff


	//   ....[160]....
        /*06e4*/ 	.word	0xffffffff


	//   ....[161]....
        /*06e8*/ 	.word	0xffffffff


	//   ....[162]....
        /*06ec*/ 	.word	0xffffffff


	//   ....[163]....
        /*06f0*/ 	.word	0xffffffff


	//   ....[164]....
        /*06f4*/ 	.word	0xffffffff


	//   ....[165]....
        /*06f8*/ 	.word	0xffffffff


	//   ....[166]....
        /*06fc*/ 	.word	0xffffffff


	//   ....[167]....
        /*0700*/ 	.word	0xffffffff


	//   ....[168]....
        /*0704*/ 	.word	0xffffffff


	//   ....[169]....
        /*0708*/ 	.word	0xffffffff


	//   ....[170]....
        /*070c*/ 	.word	0xffffffff


	//   ....[171]....
        /*0710*/ 	.word	0xffffffff


	//   ....[172]....
        /*0714*/ 	.word	0xffffffff


	//   ....[173]....
        /*0718*/ 	.word	0xffffffff


	//   ....[174]....
        /*071c*/ 	.word	0xffffffff


	//   ....[175]....
        /*0720*/ 	.word	0xffffffff


	//   ....[176]....
        /*0724*/ 	.word	0xffffffff


	//   ....[177]....
        /*0728*/ 	.word	0xffffffff


	//   ....[178]....
        /*072c*/ 	.word	0xffffffff


	//   ....[179]....
        /*0730*/ 	.word	0xffffffff


	//   ....[180]....
        /*0734*/ 	.word	0xffffffff


	//   ....[181]....
        /*0738*/ 	.word	0xffffffff


	//   ....[182]....
        /*073c*/ 	.word	0xffffffff


	//   ....[183]....
        /*0740*/ 	.word	0xffffffff


	//   ....[184]....
        /*0744*/ 	.word	0xffffffff


	//   ....[185]....
        /*0748*/ 	.word	0xffffffff


	//   ....[186]....
        /*074c*/ 	.word	0xffffffff


	//   ....[187]....
        /*0750*/ 	.word	0x0500000f


	//   ....[188]....
        /*0754*/ 	.word	0x0500000f


	//   ....[189]....
        /*0758*/ 	.word	0x0500000f


	//   ....[190]....
        /*075c*/ 	.word	0x0500000f


	//   ....[191]....
        /*0760*/ 	.word	0x0500000f


	//   ....[192]....
        /*0764*/ 	.word	0x0500000f


	//   ....[193]....
        /*0768*/ 	.word	0x0500000f


	//   ....[194]....
        /*076c*/ 	.word	0x0500000f


	//   ....[195]....
        /*0770*/ 	.word	0x0500000f


	//   ....[196]....
        /*0774*/ 	.word	0x0500000f


	//   ....[197]....
        /*0778*/ 	.word	0x0500000f


	//   ....[198]....
        /*077c*/ 	.word	0x0500000f


	//   ....[199]....
        /*0780*/ 	.word	0x0500000f


	//   ....[200]....
        /*0784*/ 	.word	0x0500000f


	//   ....[201]....
        /*0788*/ 	.word	0x0500000f


	//   ....[202]....
        /*078c*/ 	.word	0x0500000f


	//   ....[203]....
        /*0790*/ 	.word	0x0500000f


	//   ....[204]....
        /*0794*/ 	.word	0x0500000f


	//   ....[205]....
        /*0798*/ 	.word	0x0500000f


	//   ....[206]....
        /*079c*/ 	.word	0x0500000f


	//   ....[207]....
        /*07a0*/ 	.word	0x0500000f


	//   ....[208]....
        /*07a4*/ 	.word	0x0500000f


	//   ....[209]....
        /*07a8*/ 	.word	0x0500000f


	//   ....[210]....
        /*07ac*/ 	.word	0x0500000f


	//   ....[211]....
        /*07b0*/ 	.word	0x0500000f


	//   ....[212]....
        /*07b4*/ 	.word	0x0500000f


	//   ....[213]....
        /*07b8*/ 	.word	0x0500000f


	//   ....[214]....
        /*07bc*/ 	.word	0x0500000f


	//   ....[215]....
        /*07c0*/ 	.word	0x0500000f


	//   ....[216]....
        /*07c4*/ 	.word	0x0500000f


	//   ....[217]....
        /*07c8*/ 	.word	0x0500000f


	//   ....[218]....
        /*07cc*/ 	.word	0x0500000f


	//   ....[219]....
        /*07d0*/ 	.word	0x0500000f


	//   ....[220]....
        /*07d4*/ 	.word	0x0500000f


	//   ....[221]....
        /*07d8*/ 	.word	0x0500000f


	//   ....[222]....
        /*07dc*/ 	.word	0x0500000f


	//   ....[223]....
        /*07e0*/ 	.word	0x0500000f


	//   ....[224]....
        /*07e4*/ 	.word	0x0500000f


	//   ....[225]....
        /*07e8*/ 	.word	0x0500000f


	//   ....[226]....
        /*07ec*/ 	.word	0x0500000f


	//   ....[227]....
        /*07f0*/ 	.word	0x0500000f


	//   ....[228]....
        /*07f4*/ 	.word	0x0500000f


	//   ....[229]....
        /*07f8*/ 	.word	0x0500000f


	//   ....[230]....
        /*07fc*/ 	.word	0x0500000f


	//   ....[231]....
        /*0800*/ 	.word	0x0500000f


	//   ....[232]....
        /*0804*/ 	.word	0x0500000f


	//   ....[233]....
        /*0808*/ 	.word	0x0500000f


	//   ....[234]....
        /*080c*/ 	.word	0x0500000f


	//   ....[235]....
        /*0810*/ 	.word	0x0500000f


	//   ....[236]....
        /*0814*/ 	.word	0x0500000f


	//   ....[237]....
        /*0818*/ 	.word	0x0500000f


	//   ....[238]....
        /*081c*/ 	.word	0x0500000f


	//   ....[239]....
        /*0820*/ 	.word	0x0500000f


	//   ....[240]....
        /*0824*/ 	.word	0x0500000f


	//   ....[241]....
        /*0828*/ 	.word	0x0500000f


	//   ....[242]....
        /*082c*/ 	.word	0x0500000f


	//   ....[243]....
        /*0830*/ 	.word	0x0500000f


	//   ....[244]....
        /*0834*/ 	.word	0x0500000f


	//   ....[245]....
        /*0838*/ 	.word	0x0500000f


	//   ....[246]....
        /*083c*/ 	.word	0x0500000f


	//   ....[247]....
        /*0840*/ 	.word	0x0500000f


	//   ....[248]....
        /*0844*/ 	.word	0x0500000f


	//   ....[249]....
        /*0848*/ 	.word	0x0500000f


	//   ....[250]....
        /*084c*/ 	.word	0x0500000f


	//   ....[251]....
        /*0850*/ 	.word	0x0500000f


	//   ....[252]....
        /*0854*/ 	.word	0x0500000f


	//   ....[253]....
        /*0858*/ 	.word	0x0500000f


	//   ....[254]....
        /*085c*/ 	.word	0x0500000f


	//   ....[255]....
        /*0860*/ 	.word	0x0500000f


	//   ....[0]....
        /*0864*/ 	.word	0x0500000f


	//   ....[1]....
        /*0868*/ 	.word	0x0500000f


	//   ....[2]....
        /*086c*/ 	.word	0x0500000f


	//   ....[3]....
        /*0870*/ 	.word	0x0500000f


	//   ....[4]....
        /*0874*/ 	.word	0x0500000f


	//   ....[5]....
        /*0878*/ 	.word	0x0500000f


	//   ....[6]....
        /*087c*/ 	.word	0x0500000f


	//   ....[7]....
        /*0880*/ 	.word	0x0500000f


	//   ....[8]....
        /*0884*/ 	.word	0x0500000f


	//   ....[9]....
        /*0888*/ 	.word	0x0500000f


	//   ....[10]....
        /*088c*/ 	.word	0x0500000f


	//   ....[11]....
        /*0890*/ 	.word	0x0500000f


	//   ....[12]....
        /*0894*/ 	.word	0x0500000f


	//   ....[13]....
        /*0898*/ 	.word	0x0500000f


	//   ....[14]....
        /*089c*/ 	.word	0x0500000f


	//   ....[15]....
        /*08a0*/ 	.word	0x0500000f


	//   ....[16]....
        /*08a4*/ 	.word	0x0500000f


	//   ....[17]....
        /*08a8*/ 	.word	0x0500000f


	//   ....[18]....
        /*08ac*/ 	.word	0x0500000f


	//   ....[19]....
        /*08b0*/ 	.word	0x0500000f


	//   ....[20]....
        /*08b4*/ 	.word	0x0500000f


	//   ....[21]....
        /*08b8*/ 	.word	0x0500000f


	//   ....[22]....
        /*08bc*/ 	.word	0x0500000f


	//   ....[23]....
        /*08c0*/ 	.word	0x0500000f


	//   ....[24]....
        /*08c4*/ 	.word	0x0500000f


	//   ....[25]....
        /*08c8*/ 	.word	0x0500000f


	//   ....[26]....
        /*08cc*/ 	.word	0x0500000f


	//   ....[27]....
        /*08d0*/ 	.word	0x0500000f


	//   ....[28]....
        /*08d4*/ 	.word	0x0500000f


	//   ....[29]....
        /*08d8*/ 	.word	0x0500000f


	//   ....[30]....
        /*08dc*/ 	.word	0x0500000f


	//   ....[31]....
        /*08e0*/ 	.word	0x0500000f


	//   ....[32]....
        /*08e4*/ 	.word	0x0500000f


	//   ....[33]....
        /*08e8*/ 	.word	0x0500000f


	//   ....[34]....
        /*08ec*/ 	.word	0x0500000f


	//   ....[35]....
        /*08f0*/ 	.word	0x0500000f


	//   ....[36]....
        /*08f4*/ 	.word	0x0500000f


	//   ....[37]....
        /*08f8*/ 	.word	0x0500000f


	//   ....[38]....
        /*08fc*/ 	.word	0x0500000f


	//   ....[39]....
        /*0900*/ 	.word	0x0500000f


	//   ....[40]....
        /*0904*/ 	.word	0x0500000f


	//   ....[41]....
        /*0908*/ 	.word	0x0500000f


	//   ....[42]....
        /*090c*/ 	.word	0x0500000f


	//   ....[43]....
        /*0910*/ 	.word	0x0500000f


	//   ....[44]....
        /*0914*/ 	.word	0x0500000f


	//   ....[45]....
        /*0918*/ 	.word	0x0500000f


	//   ....[46]....
        /*091c*/ 	.word	0x0500000f


	//   ....[47]....
        /*0920*/ 	.word	0x0500000f


	//   ....[48]....
        /*0924*/ 	.word	0x0500000f


	//   ....[49]....
        /*0928*/ 	.word	0x0500000f


	//   ....[50]....
        /*092c*/ 	.word	0x0500000f


	//   ....[51]....
        /*0930*/ 	.word	0x0500000f


	//   ....[52]....
        /*0934*/ 	.word	0x0500000f


	//   ....[53]....
        /*0938*/ 	.word	0x0500000f


	//   ....[54]....
        /*093c*/ 	.word	0x0500000f


	//   ....[55]....
        /*0940*/ 	.word	0x0500000f


	//   ....[56]....
        /*0944*/ 	.word	0x0500000f


	//   ....[57]....
        /*0948*/ 	.word	0x0500000f


	//   ....[58]....
        /*094c*/ 	.word	0x0500000f


	//   ....[59]....
        /*0950*/ 	.word	0x0500000f


	//   ....[60]....
        /*0954*/ 	.word	0x0500000f


	//   ....[61]....
        /*0958*/ 	.word	0x0500000f


	//   ....[62]....
        /*095c*/ 	.word	0x0500000f


	//   ....[63]....
        /*0960*/ 	.word	0x0500000f


	//   ....[64]....
        /*0964*/ 	.word	0x0500000f


	//   ....[65]....
        /*0968*/ 	.word	0x0500000f


	//   ....[66]....
        /*096c*/ 	.word	0x0500000f


	//   ....[67]....
        /*0970*/ 	.word	0x0500000f


	//----- nvinfo : EIATTR_COOP_GROUP_INSTR_OFFSETS
	.align		4
.L_1431:
        /*0974*/ 	.byte	0x04, 0x28
        /*0976*/ 	.short	(.L_1433 - .L_1432)


	//   ....[0]....
.L_1432:
        /*0978*/ 	.word	0x00000070


	//   ....[1]....
        /*097c*/ 	.word	0x00000140


	//   ....[2]....
        /*0980*/ 	.word	0x00000190


	//   ....[3]....
        /*0984*/ 	.word	0x000003c0


	//   ....[4]....
        /*0988*/ 	.word	0x00000520


	//   ....[5]....
        /*098c*/ 	.word	0x00000640


	//   ....[6]....
        /*0990*/ 	.word	0x000007a0


	//   ....[7]....
        /*0994*/ 	.word	0x00002ad0


	//   ....[8]....
        /*0998*/ 	.word	0x00002ae0


	//   ....[9]....
        /*099c*/ 	.word	0x000031a0


	//   ....[10]....
        /*09a0*/ 	.word	0x000031b0


	//   ....[11]....
        /*09a4*/ 	.word	0x00003e10


	//   ....[12]....
        /*09a8*/ 	.word	0x00003e20


	//   ....[13]....
        /*09ac*/ 	.word	0x00004580


	//   ....[14]....
        /*09b0*/ 	.word	0x00004590


	//   ....[15]....
        /*09b4*/ 	.word	0x00004fb0


	//   ....[16]....
        /*09b8*/ 	.word	0x00004fc0


	//   ....[17]....
        /*09bc*/ 	.word	0x000050d0


	//   ....[18]....
        /*09c0*/ 	.word	0x000050e0


	//   ....[19]....
        /*09c4*/ 	.word	0x00005470


	//   ....[20]....
        /*09c8*/ 	.word	0x00005490


	//   ....[21]....
        /*09cc*/ 	.word	0x00005570


	//   ....[22]....
        /*09d0*/ 	.word	0x00005590


	//   ....[23]....
        /*09d4*/ 	.word	0x00005a00


	//   ....[24]....
        /*09d8*/ 	.word	0x00005fe0


	//   ....[25]....
        /*09dc*/ 	.word	0x00005ff0


	//   ....[26]....
        /*09e0*/ 	.word	0x00006000


	//   ....[27]....
        /*09e4*/ 	.word	0x00006010


	//   ....[28]....
        /*09e8*/ 	.word	0x00007080


	//   ....[29]....
        /*09ec*/ 	.word	0x00007090


	//   ....[30]....
        /*09f0*/ 	.word	0x000070a0


	//   ....[31]....
        /*09f4*/ 	.word	0x000070b0


	//   ....[32]....
        /*09f8*/ 	.word	0x000096c0


	//   ....[33]....
        /*09fc*/ 	.word	0x000096f0


	//   ....[34]....
        /*0a00*/ 	.word	0x00009ca0


	//   ....[35]....
        /*0a04*/ 	.word	0x00009d00


	//   ....[36]....
        /*0a08*/ 	.word	0x0000bb70


	//   ....[37]....
        /*0a0c*/ 	.word	0x0000bbd0


	//   ....[38]....
        /*0a10*/ 	.word	0x0000bfb0


	//   ....[39]....
        /*0a14*/ 	.word	0x0000bfd0


	//   ....[40]....
        /*0a18*/ 	.word	0x0000d530


	//   ....[41]....
        /*0a1c*/ 	.word	0x0000d540


	//   ....[42]....
        /*0a20*/ 	.word	0x0000d5e0


	//   ....[43]....
        /*0a24*/ 	.word	0x0000d5f0


	//   ....[44]....
        /*0a28*/ 	.word	0x0000e2a0


	//   ....[45]....
        /*0a2c*/ 	.word	0x0000e2d0


	//   ....[46]....
        /*0a30*/ 	.word	0x0000e2e0


	//   ....[47]....
        /*0a34*/ 	.word	0x0000e2f0


	//   ....[48]....
        /*0a38*/ 	.word	0x0000e810


	//   ....[49]....
        /*0a3c*/ 	.word	0x0000e830


	//   ....[50]....
        /*0a40*/ 	.word	0x0000e840


	//   ....[51]....
        /*0a44*/ 	.word	0x0000e850


	//   ....[52]....
        /*0a48*/ 	.word	0x0000e870


	//   ....[53]....
        /*0a4c*/ 	.word	0x0000e890


	//   ....[54]....
        /*0a50*/ 	.word	0x0000e940


	//   ....[55]....
        /*0a54*/ 	.word	0x0000e950


	//   ....[56]....
        /*0a58*/ 	.word	0x0000f250


	//   ....[57]....
        /*0a5c*/ 	.word	0x0000f280


	//   ....[58]....
        /*0a60*/ 	.word	0x0000f2a0


	//   ....[59]....
        /*0a64*/ 	.word	0x0000f2d0


	//   ....[60]....
        /*0a68*/ 	.word	0x0000f300


	//   ....[61]....
        /*0a6c*/ 	.word	0x0000f310


	//   ....[62]....
        /*0a70*/ 	.word	0x0000f340


	//   ....[63]....
        /*0a74*/ 	.word	0x0000f3b0


	//   ....[64]....
        /*0a78*/ 	.word	0x0000f4d0


	//   ....[65]....
        /*0a7c*/ 	.word	0x0000f6c0


	//   ....[66]....
        /*0a80*/ 	.word	0x0000f6f0


	//   ....[67]....
        /*0a84*/ 	.word	0x0000f720


	//   ....[68]....
        /*0a88*/ 	.word	0x0000f750


	//   ....[69]....
        /*0a8c*/ 	.word	0x0000f780


	//   ....[70]....
        /*0a90*/ 	.word	0x0000f7b0


	//   ....[71]....
        /*0a94*/ 	.word	0x0000f920


	//   ....[72]....
        /*0a98*/ 	.word	0x0000f950


	//   ....[73]....
        /*0a9c*/ 	.word	0x0000f980


	//   ....[74]....
        /*0aa0*/ 	.word	0x0000f9b0


	//   ....[75]....
        /*0aa4*/ 	.word	0x0000f9e0


	//   ....[76]....
        /*0aa8*/ 	.word	0x0000fa10


	//   ....[77]....
        /*0aac*/ 	.word	0x0000faa0


	//   ....[78]....
        /*0ab0*/ 	.word	0x0000fad0


	//   ....[79]....
        /*0ab4*/ 	.word	0x0000fb50


	//   ....[80]....
        /*0ab8*/ 	.word	0x00010660


	//   ....[81]....
        /*0abc*/ 	.word	0x00011f30


	//   ....[82]....
        /*0ac0*/ 	.word	0x00011f50


	//   ....[83]....
        /*0ac4*/ 	.word	0x00011fe0


	//   ....[84]....
        /*0ac8*/ 	.word	0x00012000


	//   ....[85]....
        /*0acc*/ 	.word	0x00012080


	//   ....[86]....
        /*0ad0*/ 	.word	0x000120a0


	//   ....[87]....
        /*0ad4*/ 	.word	0x00012120


	//   ....[88]....
        /*0ad8*/ 	.word	0x00012140


	//   ....[89]....
        /*0adc*/ 	.word	0x000121c0


	//   ....[90]....
        /*0ae0*/ 	.word	0x000121e0


	//   ....[91]....
        /*0ae4*/ 	.word	0x00012260


	//   ....[92]....
        /*0ae8*/ 	.word	0x00012280


	//   ....[93]....
        /*0aec*/ 	.word	0x00012300


	//   ....[94]....
        /*0af0*/ 	.word	0x00012320


	//   ....[95]....
        /*0af4*/ 	.word	0x00012330


	//   ....[96]....
        /*0af8*/ 	.word	0x00012340


	//   ....[97]....
        /*0afc*/ 	.word	0x00012cb0


	//   ....[98]....
        /*0b00*/ 	.word	0x00012cc0


	//   ....[99]....
        /*0b04*/ 	.word	0x00012ce0


	//   ....[100]....
        /*0b08*/ 	.word	0x00012d70


	//   ....[101]....
        /*0b0c*/ 	.word	0x00012d90


	//   ....[102]....
        /*0b10*/ 	.word	0x00012e10


	//   ....[103]....
        /*0b14*/ 	.word	0x00012e30


	//   ....[104]....
        /*0b18*/ 	.word	0x00012eb0


	//   ....[105]....
        /*0b1c*/ 	.word	0x00012ed0


	//   ....[106]....
        /*0b20*/ 	.word	0x00012f50


	//   ....[107]....
        /*0b24*/ 	.word	0x00012f70


	//   ....[108]....
        /*0b28*/ 	.word	0x00012ff0


	//   ....[109]....
        /*0b2c*/ 	.word	0x00013010


	//   ....[110]....
        /*0b30*/ 	.word	0x00013090


	//   ....[111]....
        /*0b34*/ 	.word	0x000130b0


	//   ....[112]....
        /*0b38*/ 	.word	0x000130c0


	//   ....[113]....
        /*0b3c*/ 	.word	0x00013130


	//   ....[114]....
        /*0b40*/ 	.word	0x00013180


	//   ....[115]....
        /*0b44*/ 	.word	0x00013210


	//   ....[116]....
        /*0b48*/ 	.word	0x00013240


	//   ....[117]....
        /*0b4c*/ 	.word	0x00013250


	//   ....[118]....
        /*0b50*/ 	.word	0x000132c0


	//   ....[119]....
        /*0b54*/ 	.word	0x000132d0


	//   ....[120]....
        /*0b58*/ 	.word	0x000132e0


	//   ....[121]....
        /*0b5c*/ 	.word	0x00013b00


	//   ....[122]....
        /*0b60*/ 	.word	0x00013b20


	//   ....[123]....
        /*0b64*/ 	.word	0x00013b90


	//   ....[124]....
        /*0b68*/ 	.word	0x00013ba0


	//   ....[125]....
        /*0b6c*/ 	.word	0x00013be0


	//   ....[126]....
        /*0b70*/ 	.word	0x00013bf0


	//   ....[127]....
        /*0b74*/ 	.word	0x00013c30


	//   ....[128]....
        /*0b78*/ 	.word	0x00013c40


	//   ....[129]....
        /*0b7c*/ 	.word	0x00013c80


	//   ....[130]....
        /*0b80*/ 	.word	0x00013c90


	//   ....[131]....
        /*0b84*/ 	.word	0x00013cd0


	//   ....[132]....
        /*0b88*/ 	.word	0x00013ce0


	//   ....[133]....
        /*0b8c*/ 	.word	0x00013d20


	//   ....[134]....
        /*0b90*/ 	.word	0x00013d30


	//   ....[135]....
        /*0b94*/ 	.word	0x00013d40


	//   ....[136]....
        /*0b98*/ 	.word	0x00013d80


	//   ....[137]....
        /*0b9c*/ 	.word	0x00014040


	//   ....[138]....
        /*0ba0*/ 	.word	0x00014070


	//   ....[139]....
        /*0ba4*/ 	.word	0x000140d0


	//   ....[140]....
        /*0ba8*/ 	.word	0x000140e0


	//   ....[141]....
        /*0bac*/ 	.word	0x00014130


	//   ....[142]....
        /*0bb0*/ 	.word	0x00014140


	//   ....[143]....
        /*0bb4*/ 	.word	0x00014190


	//   ....[144]....
        /*0bb8*/ 	.word	0x000141a0


	//   ....[145]....
        /*0bbc*/ 	.word	0x000141f0


	//   ....[146]....
        /*0bc0*/ 	.word	0x00014200


	//   ....[147]....
        /*0bc4*/ 	.word	0x00014250


	//   ....[148]....
        /*0bc8*/ 	.word	0x00014260


	//   ....[149]....
        /*0bcc*/ 	.word	0x000142b0


	//   ....[150]....
        /*0bd0*/ 	.word	0x000142c0


	//   ....[151]....
        /*0bd4*/ 	.word	0x000142d0


	//   ....[152]....
        /*0bd8*/ 	.word	0x00014310


	//   ....[153]....
        /*0bdc*/ 	.word	0x00014900


	//   ....[154]....
        /*0be0*/ 	.word	0x00014910


	//   ....[155]....
        /*0be4*/ 	.word	0x00014980


	//   ....[156]....
        /*0be8*/ 	.word	0x000149c0


	//   ....[157]....
        /*0bec*/ 	.word	0x000149e0


	//   ....[158]....
        /*0bf0*/ 	.word	0x00014a20


	//   ....[159]....
        /*0bf4*/ 	.word	0x00014a40


	//   ....[160]....
        /*0bf8*/ 	.word	0x00014a80


	//   ....[161]....
        /*0bfc*/ 	.word	0x00014aa0


	//   ....[162]....
        /*0c00*/ 	.word	0x00014ae0


	//   ....[163]....
        /*0c04*/ 	.word	0x00014b00


	//   ....[164]....
        /*0c08*/ 	.word	0x00014b40


	//   ....[165]....
        /*0c0c*/ 	.word	0x00014b60


	//   ....[166]....
        /*0c10*/ 	.word	0x00014ba0


	//   ....[167]....
        /*0c14*/ 	.word	0x00014bc0


	//   ....[168]....
        /*0c18*/ 	.word	0x00014bd0


	//   ....[169]....
        /*0c1c*/ 	.word	0x00014f40


	//   ....[170]....
        /*0c20*/ 	.word	0x00014f70


	//   ....[171]....
        /*0c24*/ 	.word	0x00014fb0


	//   ....[172]....
        /*0c28*/ 	.word	0x00014fe0


	//   ....[173]....
        /*0c2c*/ 	.word	0x00015010


	//   ....[174]....
        /*0c30*/ 	.word	0x00015040


	//   ....[175]....
        /*0c34*/ 	.word	0x00015070


	//   ....[176]....
        /*0c38*/ 	.word	0x000150a0


	//   ....[177]....
        /*0c3c*/ 	.word	0x00015220


	//   ....[178]....
        /*0c40*/ 	.word	0x00015250


	//   ....[179]....
        /*0c44*/ 	.word	0x00015280


	//   ....[180]....
        /*0c48*/ 	.word	0x000152b0


	//   ....[181]....
        /*0c4c*/ 	.word	0x000152e0


	//   ....[182]....
        /*0c50*/ 	.word	0x00015310


	//   ....[183]....
        /*0c54*/ 	.word	0x000153d0


	//   ....[184]....
        /*0c58*/ 	.word	0x000153f0


	//   ....[185]....
        /*0c5c*/ 	.word	0x00015460


	//   ....[186]....
        /*0c60*/ 	.word	0x000158d0


	//   ....[187]....
        /*0c64*/ 	.word	0x00015bf0


	//   ....[188]....
        /*0c68*/ 	.word	0x00015c80


	//   ....[189]....
        /*0c6c*/ 	.word	0x00015d10


	//   ....[190]....
        /*0c70*/ 	.word	0x00015da0


	//   ....[191]....
        /*0c74*/ 	.word	0x00015e80


	//   ....[192]....
        /*0c78*/ 	.word	0x00015f10


	//   ....[193]....
        /*0c7c*/ 	.word	0x00015fb0


	//   ....[194]....
        /*0c80*/ 	.word	0x00016040


	//   ....[195]....
        /*0c84*/ 	.word	0x00016130


	//   ....[196]....
        /*0c88*/ 	.word	0x000161c0


	//   ....[197]....
        /*0c8c*/ 	.word	0x00016260


	//   ....[198]....
        /*0c90*/ 	.word	0x000162f0


	//   ....[199]....
        /*0c94*/ 	.word	0x00016430


	//   ....[200]....
        /*0c98*/ 	.word	0x000164e0


	//   ....[201]....
        /*0c9c*/ 	.word	0x00016570


	//   ....[202]....
        /*0ca0*/ 	.word	0x000165c0


	//   ....[203]....
        /*0ca4*/ 	.word	0x00016610


	//   ....[204]....
        /*0ca8*/ 	.word	0x000166f0


	//   ....[205]....
        /*0cac*/ 	.word	0x00016780


	//   ....[206]....
        /*0cb0*/ 	.word	0x000167d0


	//   ....[207]....
        /*0cb4*/ 	.word	0x00016820


	//   ....[208]....
        /*0cb8*/ 	.word	0x00016a50


	//   ....[209]....
        /*0cbc*/ 	.word	0x00016af0


	//   ....[210]....
        /*0cc0*/ 	.word	0x00016b50


	//   ....[211]....
        /*0cc4*/ 	.word	0x00016bc0


	//   ....[212]....
        /*0cc8*/ 	.word	0x00016c20


	//   ....[213]....
        /*0ccc*/ 	.word	0x00016c90


	//   ....[214]....
        /*0cd0*/ 	.word	0x00016d50


	//   ....[215]....
        /*0cd4*/ 	.word	0x00016db0


	//   ....[216]....
        /*0cd8*/ 	.word	0x00016e70


	//   ....[217]....
        /*0cdc*/ 	.word	0x00017150


	//   ....[218]....
        /*0ce0*/ 	.word	0x00017240


	//   ....[219]....
        /*0ce4*/ 	.word	0x000172e0


	//   ....[220]....
        /*0ce8*/ 	.word	0x00017340


	//   ....[221]....
        /*0cec*/ 	.word	0x00017430


	//   ....[222]....
        /*0cf0*/ 	.word	0x000174a0


	//   ....[223]....
        /*0cf4*/ 	.word	0x00017590


	//   ....[224]....
        /*0cf8*/ 	.word	0x00017600


	//   ....[225]....
        /*0cfc*/ 	.word	0x000176f0


	//   ....[226]....
        /*0d00*/ 	.word	0x00017760


	//   ....[227]....
        /*0d04*/ 	.word	0x00017850


	//   ....[228]....
        /*0d08*/ 	.word	0x000178c0


	//   ....[229]....
        /*0d0c*/ 	.word	0x000179b0


	//   ....[230]....
        /*0d10*/ 	.word	0x00017a20


	//   ....[231]....
        /*0d14*/ 	.word	0x00017b10


	//   ....[232]....
        /*0d18*/ 	.word	0x00017b80


	//   ....[233]....
        /*0d1c*/ 	.word	0x00017c60


	//   ....[234]....
        /*0d20*/ 	.word	0x00017d40


	//   ....[235]....
        /*0d24*/ 	.word	0x00017d90


	//   ....[236]....
        /*0d28*/ 	.word	0x00017df0


	//   ....[237]....
        /*0d2c*/ 	.word	0x00017ee0


	//   ....[238]....
        /*0d30*/ 	.word	0x00017f40


	//   ....[239]....
        /*0d34*/ 	.word	0x00018040


	//   ....[240]....
        /*0d38*/ 	.word	0x000180a0


	//   ....[241]....
        /*0d3c*/ 	.word	0x000181a0


	//   ....[242]....
        /*0d40*/ 	.word	0x00018200


	//   ....[243]....
        /*0d44*/ 	.word	0x00018300


	//   ....[244]....
        /*0d48*/ 	.word	0x00018360


	//   ....[245]....
        /*0d4c*/ 	.word	0x00018460


	//   ....[246]....
        /*0d50*/ 	.word	0x000184c0


	//   ....[247]....
        /*0d54*/ 	.word	0x000185c0


	//   ....[248]....
        /*0d58*/ 	.word	0x00018620


	//   ....[249]....
        /*0d5c*/ 	.word	0x00018720


	//   ....[250]....
        /*0d60*/ 	.word	0x00018780


	//   ....[251]....
        /*0d64*/ 	.word	0x00018870


	//   ....[252]....
        /*0d68*/ 	.word	0x000188d0


	//   ....[253]....
        /*0d6c*/ 	.word	0x000189b0


	//   ....[254]....
        /*0d70*/ 	.word	0x00018a10


	//   ....[255]....
        /*0d74*/ 	.word	0x00018ae0


	//   ....[0]....
        /*0d78*/ 	.word	0x00018b40


	//   ....[1]....
        /*0d7c*/ 	.word	0x00018c00


	//   ....[2]....
        /*0d80*/ 	.word	0x00018d40


	//   ....[3]....
        /*0d84*/ 	.word	0x00018df0


	//   ....[4]....
        /*0d88*/ 	.word	0x00018e60


	//   ....[5]....
        /*0d8c*/ 	.word	0x00018f30


	//   ....[6]....
        /*0d90*/ 	.word	0x00018f90


	//   ....[7]....
        /*0d94*/ 	.word	0x00019040


	//   ....[8]....
        /*0d98*/ 	.word	0x000190a0


	//   ....[9]....
        /*0d9c*/ 	.word	0x00019150


	//   ....[10]....
        /*0da0*/ 	.word	0x000191b0


	//   ....[11]....
        /*0da4*/ 	.word	0x00019260


	//   ....[12]....
        /*0da8*/ 	.word	0x000192c0


	//   ....[13]....
        /*0dac*/ 	.word	0x00019370


	//   ....[14]....
        /*0db0*/ 	.word	0x000193d0


	//   ....[15]....
        /*0db4*/ 	.word	0x00019480


	//   ....[16]....
        /*0db8*/ 	.word	0x000194e0


	//   ....[17]....
        /*0dbc*/ 	.word	0x00019590


	//   ....[18]....
        /*0dc0*/ 	.word	0x00019680


	//   ....[19]....
        /*0dc4*/ 	.word	0x00019730


	//   ....[20]....
        /*0dc8*/ 	.word	0x00019790


	//   ....[21]....
        /*0dcc*/ 	.word	0x00019850


	//   ....[22]....
        /*0dd0*/ 	.word	0x000198b0


	//   ....[23]....
        /*0dd4*/ 	.word	0x00019970


	//   ....[24]....
        /*0dd8*/ 	.word	0x000199d0


	//   ....[25]....
        /*0ddc*/ 	.word	0x00019a90


	//   ....[26]....
        /*0de0*/ 	.word	0x00019af0


	//   ....[27]....
        /*0de4*/ 	.word	0x00019bb0


	//   ....[28]....
        /*0de8*/ 	.word	0x00019c10


	//   ....[29]....
        /*0dec*/ 	.word	0x00019cd0


	//   ....[30]....
        /*0df0*/ 	.word	0x00019d30


	//   ....[31]....
        /*0df4*/ 	.word	0x00019df0


	//   ....[32]....
        /*0df8*/ 	.word	0x00019e50


	//   ....[33]....
        /*0dfc*/ 	.word	0x00019f00


	//   ....[34]....
        /*0e00*/ 	.word	0x00019ff0


	//   ....[35]....
        /*0e04*/ 	.word	0x0001a0a0


	//   ....[36]....
        /*0e08*/ 	.word	0x0001a150


	//   ....[37]....
        /*0e0c*/ 	.word	0x0001a210


	//   ....[38]....
        /*0e10*/ 	.word	0x0001a270


	//   ....[39]....
        /*0e14*/ 	.word	0x0001a320


	//   ....[40]....
        /*0e18*/ 	.word	0x0001a380


	//   ....[41]....
        /*0e1c*/ 	.word	0x0001a430


	//   ....[42]....
        /*0e20*/ 	.word	0x0001a490


	//   ....[43]....
        /*0e24*/ 	.word	0x0001a540


	//   ....[44]....
        /*0e28*/ 	.word	0x0001a5a0


	//   ....[45]....
        /*0e2c*/ 	.word	0x0001a650


	//   ....[46]....
        /*0e30*/ 	.word	0x0001a6b0


	//   ....[47]....
        /*0e34*/ 	.word	0x0001a760


	//   ....[48]....
        /*0e38*/ 	.word	0x0001a7c0


	//   ....[49]....
        /*0e3c*/ 	.word	0x0001a860


	//   ....[50]....
        /*0e40*/ 	.word	0x0001a8f0


	//   ....[51]....
        /*0e44*/ 	.word	0x0001a990


	//   ....[52]....
        /*0e48*/ 	.word	0x0001aab0


	//   ....[53]....
        /*0e4c*/ 	.word	0x0001ab20


	//   ....[54]....
        /*0e50*/ 	.word	0x0001ab90


	//   ....[55]....
        /*0e54*/ 	.word	0x0001ac00


	//   ....[56]....
        /*0e58*/ 	.word	0x0001ac70


	//   ....[57]....
        /*0e5c*/ 	.word	0x0001acf0


	//   ....[58]....
        /*0e60*/ 	.word	0x0001ad80


	//   ....[59]....
        /*0e64*/ 	.word	0x0001ae10


	//   ....[60]....
        /*0e68*/ 	.word	0x0001ae80


	//   ....[61]....
        /*0e6c*/ 	.word	0x0001aef0


	//   ....[62]....
        /*0e70*/ 	.word	0x0001af60


	//   ....[63]....
        /*0e74*/ 	.word	0x0001afe0


	//   ....[64]....
        /*0e78*/ 	.word	0x0001b050


	//   ....[65]....
        /*0e7c*/ 	.word	0x0001b0f0


	//   ....[66]....
        /*0e80*/ 	.word	0x0001b180


	//   ....[67]....
        /*0e84*/ 	.word	0x0001b2a0


	//----- nvinfo : EIATTR_REG_RECONFIG
	.align		4
.L_1433:
        /*0e88*/ 	.byte	0x01, 0x54
	.zero		2


	//----- nvinfo : EIATTR_SYSCALL_OFFSETS
	.align		4
        /*0e8c*/ 	.byte	0x04, 0x46
        /*0e8e*/ 	.short	(.L_1435 - .L_1434)


	//   ....[0]....
.L_1434:
        /*0e90*/ 	.word	0x00001850


	//   ....[1]....
        /*0e94*/ 	.word	0x000019a0


	//   ....[2]....
        /*0e98*/ 	.word	0x00005bd0


	//   ....[3]....
        /*0e9c*/ 	.word	0x00005f50


	//   ....[4]....
        /*0ea0*/ 	.word	0x00011510


	//   ....[5]....
        /*0ea4*/ 	.word	0x00011660


	//   ....[6]....
        /*0ea8*/ 	.word	0x00011750


	//   ....[7]....
        /*0eac*/ 	.word	0x00012780


	//----- nvinfo : EIATTR_MBARRIER_INSTR_OFFSETS
	.align		4
.L_1435:
        /*0eb0*/ 	.byte	0x04, 0x39
        /*0eb2*/ 	.short	(.L_1437 - .L_1436)


	//   ....[0]....
.L_1436:
        /*0eb4*/ 	.word	0x00000270
        /*0eb8*/ 	.word	0x000000ff
        /*0ebc*/ 	.word	0x00016800
        /*0ec0*/ 	.short	0x0100
        /*0ec2*/ 	.byte	0x08
	.zero		1


	//   ....[1]....
        /*0ec4*/ 	.word	0x00000280
        /*0ec8*/ 	.word	0x000000ff
        /*0ecc*/ 	.word	0x00016820
        /*0ed0*/ 	.short	0x0100
        /*0ed2*/ 	.byte	0x08
	.zero		1


	//   ....[2]....
        /*0ed4*/ 	.word	0x00000370
        /*0ed8*/ 	.word	0x000000ff
        /*0edc*/ 	.word	0x00016830
        /*0ee0*/ 	.short	0x0100
        /*0ee2*/ 	.byte	0x08
	.zero		1


	//   ....[3]....
        /*0ee4*/ 	.word	0x00000380
        /*0ee8*/ 	.word	0x000000ff
        /*0eec*/ 	.word	0x00016840
        /*0ef0*/ 	.short	0x0100
        /*0ef2*/ 	.byte	0x08
	.zero		1


	//   ....[4]....
        /*0ef4*/ 	.word	0x00000390
        /*0ef8*/ 	.word	0x000000ff
        /*0efc*/ 	.word	0x00016838
        /*0f00*/ 	.short	0x0100
        /*0f02*/ 	.byte	0x08
	.zero		1


	//   ....[5]....
        /*0f04*/ 	.word	0x000003a0
        /*0f08*/ 	.word	0x000000ff
        /*0f0c*/ 	.word	0x00016848
        /*0f10*/ 	.short	0x0100
        /*0f12*/ 	.byte	0x08
	.zero		1


	//   ....[6]....
        /*0f14*/ 	.word	0x000004d0
        /*0f18*/ 	.word	0x000000ff
        /*0f1c*/ 	.word	0x00016850
        /*0f20*/ 	.short	0x0100
        /*0f22*/ 	.byte	0x08
	.zero		1


	//   ....[7]....
        /*0f24*/ 	.word	0x000004e0
        /*0f28*/ 	.word	0x000000ff
        /*0f2c*/ 	.word	0x00016860
        /*0f30*/ 	.short	0x0100
        /*0f32*/ 	.byte	0x08
	.zero		1


	//   ....[8]....
        /*0f34*/ 	.word	0x000004f0
        /*0f38*/ 	.word	0x000000ff
        /*0f3c*/ 	.word	0x00016858
        /*0f40*/ 	.short	0x0100
        /*0f42*/ 	.byte	0x08
	.zero		1


	//   ....[9]....
        /*0f44*/ 	.word	0x00000500
        /*0f48*/ 	.word	0x000000ff
        /*0f4c*/ 	.word	0x00016868
        /*0f50*/ 	.short	0x0100
        /*0f52*/ 	.byte	0x08
	.zero		1


	//   ....[10]....
        /*0f54*/ 	.word	0x000005f0
        /*0f58*/ 	.word	0x000000ff
        /*0f5c*/ 	.word	0x00016870
        /*0f60*/ 	.short	0x0100
        /*0f62*/ 	.byte	0x06
	.zero		1


	//   ....[11]....
        /*0f64*/ 	.word	0x00000600
        /*0f68*/ 	.word	0x000000ff
        /*0f6c*/ 	.word	0x00016880
        /*0f70*/ 	.short	0x0100
        /*0f72*/ 	.byte	0x06
	.zero		1


	//   ....[12]....
        /*0f74*/ 	.word	0x00000610
        /*0f78*/ 	.word	0x000000ff
        /*0f7c*/ 	.word	0x00016878
        /*0f80*/ 	.short	0x0100
        /*0f82*/ 	.byte	0x06
	.zero		1


	//   ....[13]....
        /*0f84*/ 	.word	0x00000620
        /*0f88*/ 	.word	0x000000ff
        /*0f8c*/ 	.word	0x00016888
        /*0f90*/ 	.short	0x0100
        /*0f92*/ 	.byte	0x06
	.zero		1


	//   ....[14]....
        /*0f94*/ 	.word	0x00000750
        /*0f98*/ 	.word	0x000000ff
        /*0f9c*/ 	.word	0x00016890
        /*0fa0*/ 	.short	0x0100
        /*0fa2*/ 	.byte	0x08
	.zero		1


	//   ....[15]....
        /*0fa4*/ 	.word	0x00000760
        /*0fa8*/ 	.word	0x000000ff
        /*0fac*/ 	.word	0x000168a0
        /*0fb0*/ 	.short	0x0100
        /*0fb2*/ 	.byte	0x08
	.zero		1


	//   ....[16]....
        /*0fb4*/ 	.word	0x00000770
        /*0fb8*/ 	.word	0x000000ff
        /*0fbc*/ 	.word	0x00016898
        /*0fc0*/ 	.short	0x0100
        /*0fc2*/ 	.byte	0x08
	.zero		1


	//   ....[17]....
        /*0fc4*/ 	.word	0x00000780
        /*0fc8*/ 	.word	0x000000ff
        /*0fcc*/ 	.word	0x000168a8
        /*0fd0*/ 	.short	0x0100
        /*0fd2*/ 	.byte	0x08
	.zero		1


	//   ....[18]....
        /*0fd4*/ 	.word	0x000008b0
        /*0fd8*/ 	.word	0x000000ff
        /*0fdc*/ 	.word	0x000168b0
        /*0fe0*/ 	.short	0x0100
        /*0fe2*/ 	.byte	0x08
	.zero		1


	//   ....[19]....
        /*0fe4*/ 	.word	0x000008c0
        /*0fe8*/ 	.word	0x000000ff
        /*0fec*/ 	.word	0x000168c0
        /*0ff0*/ 	.short	0x0100
        /*0ff2*/ 	.byte	0x08
	.zero		1


	//   ....[20]....
        /*0ff4*/ 	.word	0x000008d0
        /*0ff8*/ 	.word	0x000000ff
        /*0ffc*/ 	.word	0x000168b8
        /*1000*/ 	.short	0x0100
        /*1002*/ 	.byte	0x08
	.zero		1


	//   ....[21]....
        /*1004*/ 	.word	0x000008e0
        /*1008*/ 	.word	0x000000ff
        /*100c*/ 	.word	0x000168c8
        /*1010*/ 	.short	0x0100
        /*1012*/ 	.byte	0x08
	.zero		1


	//   ....[22]....
        /*1014*/ 	.word	0x00002a80
        /*1018*/ 	.word	0x00000047
        /*101c*/ 	.word	0x00016890
        /*1020*/ 	.short	0x010a
        /*1022*/ 	.byte	0x3f
	.zero		1


	//   ....[23]....
        /*1024*/ 	.word	0x00003db0
        /*1028*/ 	.word	0x00000047
        /*102c*/ 	.word	0x00016890
        /*1030*/ 	.short	0x010a
        /*1032*/ 	.byte	0x3f
	.zero		1


	//   ....[24]....
        /*1034*/ 	.word	0x00004df0
        /*1038*/ 	.word	0x00000047
        /*103c*/ 	.word	0x00016890
        /*1040*/ 	.short	0x010a
        /*1042*/ 	.byte	0x3f
	.zero		1


	//   ....[25]....
        /*1044*/ 	.word	0x000052a0
        /*1048*/ 	.word	0x00000008
        /*104c*/ 	.word	0x00000000
        /*1050*/ 	.short	0x0101
        /*1052*/ 	.byte	0x3f
	.zero		1


	//   ....[26]....
        /*1054*/ 	.word	0x000052e0
        /*1058*/ 	.word	0x00000047
        /*105c*/ 	.word	0x000168b0
        /*1060*/ 	.short	0x010a
        /*1062*/ 	.byte	0x3f
	.zero		1


	//   ....[27]....
        /*1064*/ 	.word	0x00005710
        /*1068*/ 	.word	0x00000047
        /*106c*/ 	.word	0x00000000
        /*1070*/ 	.short	0x0101
        /*1072*/ 	.byte	0x3f
	.zero		1


	//   ....[28]....
        /*1074*/ 	.word	0x00005c70
        /*1078*/ 	.word	0x00000012
        /*107c*/ 	.word	0x00016800
        /*1080*/ 	.short	0x010a
        /*1082*/ 	.byte	0x3f
	.zero		1


	//   ....[29]....
        /*1084*/ 	.word	0x00005cc0
        /*1088*/ 	.word	0x00000012
        /*108c*/ 	.word	0x00016800
        /*1090*/ 	.short	0x010a
        /*1092*/ 	.byte	0x3f
	.zero		1


	//   ....[30]....
        /*1094*/ 	.word	0x00006360
        /*1098*/ 	.word	0x00000012
        /*109c*/ 	.word	0x00016800
        /*10a0*/ 	.short	0x010a
        /*10a2*/ 	.byte	0x3f
	.zero		1


	//   ....[31]....
        /*10a4*/ 	.word	0x00007390
        /*10a8*/ 	.word	0x00000012
        /*10ac*/ 	.word	0x00016800
        /*10b0*/ 	.short	0x010a
        /*10b2*/ 	.byte	0x3f
	.zero		1


	//   ....[32]....
        /*10b4*/ 	.word	0x00008130
        /*10b8*/ 	.word	0x00000000
        /*10bc*/ 	.word	0x00016830
        /*10c0*/ 	.short	0x010a
        /*10c2*/ 	.byte	0x3f
	.zero		1


	//   ....[33]....
        /*10c4*/ 	.word	0x000081e0
        /*10c8*/ 	.word	0x00000000
        /*10cc*/ 	.word	0x00016830
        /*10d0*/ 	.short	0x010a
        /*10d2*/ 	.byte	0x3f
	.zero		1


	//   ....[34]....
        /*10d4*/ 	.word	0x00009fe0
        /*10d8*/ 	.word	0x00000000
        /*10dc*/ 	.word	0x00000000
        /*10e0*/ 	.short	0x0101
        /*10e2*/ 	.byte	0x3f
	.zero		1


	//   ....[35]....
        /*10e4*/ 	.word	0x0000aab0
        /*10e8*/ 	.word	0x00000005
        /*10ec*/ 	.word	0x00016830
        /*10f0*/ 	.short	0x010a
        /*10f2*/ 	.byte	0x3f
	.zero		1


	//   ....[36]....
        /*10f4*/ 	.word	0x0000ab00
        /*10f8*/ 	.word	0x00000005
        /*10fc*/ 	.word	0x00016830
        /*1100*/ 	.short	0x010a
        /*1102*/ 	.byte	0x3f
	.zero		1


	//   ....[37]....
        /*1104*/ 	.word	0x0000ae50
        /*1108*/ 	.word	0x00000005
        /*110c*/ 	.word	0x00016850
        /*1110*/ 	.short	0x010a
        /*1112*/ 	.byte	0x3f
	.zero		1


	//   ....[38]....
        /*1114*/ 	.word	0x0000ae90
        /*1118*/ 	.word	0x00000005
        /*111c*/ 	.word	0x00016850
        /*1120*/ 	.short	0x010a
        /*1122*/ 	.byte	0x3f
	.zero		1


	//   ....[39]....
        /*1124*/ 	.word	0x0000b4c0
        /*1128*/ 	.word	0x0000001f
        /*112c*/ 	.word	0x00000000
        /*1130*/ 	.short	0x0101
        /*1132*/ 	.byte	0x3f
	.zero		1


	//   ....[40]....
        /*1134*/ 	.word	0x0000cd50
        /*1138*/ 	.word	0x0000000b
        /*113c*/ 	.word	0x00000000
        /*1140*/ 	.short	0x0101
        /*1142*/ 	.byte	0x3f
	.zero		1


	//   ....[41]....
        /*1144*/ 	.word	0x0000d190
        /*1148*/ 	.word	0x0000000b
        /*114c*/ 	.word	0x00016850
        /*1150*/ 	.short	0x010a
        /*1152*/ 	.byte	0x3f
	.zero		1


	//   ....[42]....
        /*1154*/ 	.word	0x0000d200
        /*1158*/ 	.word	0x0000000b
        /*115c*/ 	.word	0x00016850
        /*1160*/ 	.short	0x010a
        /*1162*/ 	.byte	0x3f
	.zero		1


	//   ....[43]....
        /*1164*/ 	.word	0x0000d800
        /*1168*/ 	.word	0x00000004
        /*116c*/ 	.word	0x00000000
        /*1170*/ 	.short	0x0101
        /*1172*/ 	.byte	0x3f
	.zero		1


	//   ....[44]....
        /*1174*/ 	.word	0x0000e910
        /*1178*/ 	.word	0x00000000
        /*117c*/ 	.word	0x00000000
        /*1180*/ 	.short	0x0101
        /*1182*/ 	.byte	0x3f
	.zero		1


	//   ....[45]....
        /*1184*/ 	.word	0x00010740
        /*1188*/ 	.word	0x00000016
        /*118c*/ 	.word	0x00016820
        /*1190*/ 	.short	0x010a
        /*1192*/ 	.byte	0x3f
	.zero		1


	//   ....[46]....
        /*1194*/ 	.word	0x000107f0
        /*1198*/ 	.word	0x00000005
        /*119c*/ 	.word	0x000168a0
        /*11a0*/ 	.short	0x010a
        /*11a2*/ 	.byte	0x3f
	.zero		1


	//   ....[47]....
        /*11a4*/ 	.word	0x00010a30
        /*11a8*/ 	.word	0x00000005
        /*11ac*/ 	.word	0x000168c0
        /*11b0*/ 	.short	0x010a
        /*11b2*/ 	.byte	0x3f
	.zero		1


	//   ....[48]....
        /*11b4*/ 	.word	0x00010d90
        /*11b8*/ 	.word	0x00000005
        /*11bc*/ 	.word	0x000168a0
        /*11c0*/ 	.short	0x010a
        /*11c2*/ 	.byte	0x3f
	.zero		1


	//   ....[49]....
        /*11c4*/ 	.word	0x00010fb0
        /*11c8*/ 	.word	0x00000005
        /*11cc*/ 	.word	0x000168c0
        /*11d0*/ 	.short	0x010a
        /*11d2*/ 	.byte	0x3f
	.zero		1


	//   ....[50]....
        /*11d4*/ 	.word	0x00011c60
        /*11d8*/ 	.word	0x00000003
        /*11dc*/ 	.word	0x00016840
        /*11e0*/ 	.short	0x010a
        /*11e2*/ 	.byte	0x3f
	.zero		1


	//   ....[51]....
        /*11e4*/ 	.word	0x00012440
        /*11e8*/ 	.word	0x00000003
        /*11ec*/ 	.word	0x00016830
        /*11f0*/ 	.short	0x0107
        /*11f2*/ 	.byte	0x3f
	.zero		1


	//   ....[52]....
        /*11f4*/ 	.word	0x00012510
        /*11f8*/ 	.word	0x00000003
        /*11fc*/ 	.word	0x00016830
        /*1200*/ 	.short	0x0101
        /*1202*/ 	.byte	0x3f
	.zero		1


	//   ....[53]....
        /*1204*/ 	.word	0x000133c0
        /*1208*/ 	.word	0x00000016
        /*120c*/ 	.word	0x00016800
        /*1210*/ 	.short	0x0107
        /*1212*/ 	.byte	0x3f
	.zero		1


	//   ....[54]....
        /*1214*/ 	.word	0x000134b0
        /*1218*/ 	.word	0x00000016
        /*121c*/ 	.word	0x00016800
        /*1220*/ 	.short	0x0101
        /*1222*/ 	.byte	0x3f
	.zero		1


	//   ....[55]....
        /*1224*/ 	.word	0x000134d0
        /*1228*/ 	.word	0x00000016
        /*122c*/ 	.word	0x00016820
        /*1230*/ 	.short	0x010a
        /*1232*/ 	.byte	0x3f
	.zero		1


	//   ....[56]....
        /*1234*/ 	.word	0x000138a0
        /*1238*/ 	.word	0x00000005
        /*123c*/ 	.word	0x00016840
        /*1240*/ 	.short	0x010a
        /*1242*/ 	.byte	0x3f
	.zero		1


	//   ....[57]....
        /*1244*/ 	.word	0x00013e00
        /*1248*/ 	.word	0x00000005
        /*124c*/ 	.word	0x00016830
        /*1250*/ 	.short	0x0107
        /*1252*/ 	.byte	0x3f
	.zero		1


	//   ....[58]....
        /*1254*/ 	.word	0x00013ec0
        /*1258*/ 	.word	0x00000005
        /*125c*/ 	.word	0x00016830
        /*1260*/ 	.short	0x0101
        /*1262*/ 	.byte	0x3f
	.zero		1


	//   ....[59]....
        /*1264*/ 	.word	0x00013f20
        /*1268*/ 	.word	0x00000005
        /*126c*/ 	.word	0x00016860
        /*1270*/ 	.short	0x010a
        /*1272*/ 	.byte	0x3f
	.zero		1


	//   ....[60]....
        /*1274*/ 	.word	0x00014400
        /*1278*/ 	.word	0x00000005
        /*127c*/ 	.word	0x00016850
        /*1280*/ 	.short	0x0107
        /*1282*/ 	.byte	0x3f
	.zero		1


	//   ....[61]....
        /*1284*/ 	.word	0x000145c0
        /*1288*/ 	.word	0x00000005
        /*128c*/ 	.word	0x00016850
        /*1290*/ 	.short	0x0101
        /*1292*/ 	.byte	0x3f
	.zero		1


	//   ....[62]....
        /*1294*/ 	.word	0x000147c0
        /*1298*/ 	.word	0x00000000
        /*129c*/ 	.word	0x00016860
        /*12a0*/ 	.short	0x010a
        /*12a2*/ 	.byte	0x3f
	.zero		1


	//   ....[63]....
        /*12a4*/ 	.word	0x00014c80
        /*12a8*/ 	.word	0x00000000
        /*12ac*/ 	.word	0x00016850
        /*12b0*/ 	.short	0x0107
        /*12b2*/ 	.byte	0x3f
	.zero		1


	//   ....[64]....
        /*12b4*/ 	.word	0x00014d40
        /*12b8*/ 	.word	0x00000000
        /*12bc*/ 	.word	0x00016850
        /*12c0*/ 	.short	0x0101
        /*12c2*/ 	.byte	0x3f
	.zero		1


	//   ....[65]....
        /*12c4*/ 	.word	0x00015850
        /*12c8*/ 	.word	0x00000004
        /*12cc*/ 	.word	0x00016820
        /*12d0*/ 	.short	0x010a
        /*12d2*/ 	.byte	0x3f
	.zero		1


	//   ....[66]....
        /*12d4*/ 	.word	0x000159c0
        /*12d8*/ 	.word	0x00000005
        /*12dc*/ 	.word	0x00016840
        /*12e0*/ 	.short	0x010a
        /*12e2*/ 	.byte	0x3f
	.zero		1


	//   ....[67]....
        /*12e4*/ 	.word	0x00015a60
        /*12e8*/ 	.word	0x00000019
        /*12ec*/ 	.word	0x00016840
        /*12f0*/ 	.short	0x010a
        /*12f2*/ 	.byte	0x3f
	.zero		1


	//   ....[68]....
        /*12f4*/ 	.word	0x00015aa0
        /*12f8*/ 	.word	0x00000005
        /*12fc*/ 	.word	0x00016860
        /*1300*/ 	.short	0x010a
        /*1302*/ 	.byte	0x3f
	.zero		1


	//   ....[69]....
        /*1304*/ 	.word	0x00015ae0
        /*1308*/ 	.word	0x00000019
        /*130c*/ 	.word	0x00016860
        /*1310*/ 	.short	0x010a
        /*1312*/ 	.byte	0x3f
	.zero		1


	//   ....[70]....
        /*1314*/ 	.word	0x00015b40
        /*1318*/ 	.word	0x00000047
        /*131c*/ 	.word	0x00016890
        /*1320*/ 	.short	0x010a
        /*1322*/ 	.byte	0x3f
	.zero		1


	//   ....[71]....
        /*1324*/ 	.word	0x00015dd0
        /*1328*/ 	.word	0x00000047
        /*132c*/ 	.word	0x00016890
        /*1330*/ 	.short	0x010a
        /*1332*/ 	.byte	0x3f
	.zero		1


	//   ....[72]....
        /*1334*/ 	.word	0x00016080
        /*1338*/ 	.word	0x00000047
        /*133c*/ 	.word	0x00016890
        /*1340*/ 	.short	0x010a
        /*1342*/ 	.byte	0x3f
	.zero		1


	//   ....[73]....
        /*1344*/ 	.word	0x00016330
        /*1348*/ 	.word	0x00000047
        /*134c*/ 	.word	0x000168b0
        /*1350*/ 	.short	0x010a
        /*1352*/ 	.byte	0x3f
	.zero		1


	//   ....[74]....
        /*1354*/ 	.word	0x00016640
        /*1358*/ 	.word	0x00000012
        /*135c*/ 	.word	0x00016800
        /*1360*/ 	.short	0x010a
        /*1362*/ 	.byte	0x3f
	.zero		1


	//   ....[75]....
        /*1364*/ 	.word	0x00016850
        /*1368*/ 	.word	0x00000012
        /*136c*/ 	.word	0x00016800
        /*1370*/ 	.short	0x010a
        /*1372*/ 	.byte	0x3f
	.zero		1


	//   ....[76]....
        /*1374*/ 	.word	0x000168a0
        /*1378*/ 	.word	0x00000000
        /*137c*/ 	.word	0x00016830
        /*1380*/ 	.short	0x010a
        /*1382*/ 	.byte	0x3f
	.zero		1


	//   ....[77]....
        /*1384*/ 	.word	0x000168f0
        /*1388*/ 	.word	0x00000005
        /*138c*/ 	.word	0x00016830
        /*1390*/ 	.short	0x010a
        /*1392*/ 	.byte	0x3f
	.zero		1


	//   ....[78]....
        /*1394*/ 	.word	0x00016940
        /*1398*/ 	.word	0x00000005
        /*139c*/ 	.word	0x00016850
        /*13a0*/ 	.short	0x010a
        /*13a2*/ 	.byte	0x3f
	.zero		1


	//   ....[79]....
        /*13a4*/ 	.word	0x00016990
        /*13a8*/ 	.word	0x0000000b
        /*13ac*/ 	.word	0x00016850
        /*13b0*/ 	.short	0x010a
        /*13b2*/ 	.byte	0x3f
	.zero		1


	//   ....[80]....
        /*13b4*/ 	.word	0x00016f30
        /*13b8*/ 	.word	0x00000016
        /*13bc*/ 	.word	0x00016820
        /*13c0*/ 	.short	0x010a
        /*13c2*/ 	.byte	0x3f
	.zero		1


	//   ....[81]....
        /*13c4*/ 	.word	0x00016f80
        /*13c8*/ 	.word	0x00000005
        /*13cc*/ 	.word	0x000168a0
        /*13d0*/ 	.short	0x010a
        /*13d2*/ 	.byte	0x3f
	.zero		1


	//   ....[82]....
        /*13d4*/ 	.word	0x00016fd0
        /*13d8*/ 	.word	0x00000005
        /*13dc*/ 	.word	0x000168c0
        /*13e0*/ 	.short	0x010a
        /*13e2*/ 	.byte	0x3f
	.zero		1


	//   ....[83]....
        /*13e4*/ 	.word	0x00017020
        /*13e8*/ 	.word	0x00000005
        /*13ec*/ 	.word	0x000168a0
        /*13f0*/ 	.short	0x010a
        /*13f2*/ 	.byte	0x3f
	.zero		1


	//   ....[84]....
        /*13f4*/ 	.word	0x00017070
        /*13f8*/ 	.word	0x00000005
        /*13fc*/ 	.word	0x000168c0
        /*1400*/ 	.short	0x010a
        /*1402*/ 	.byte	0x3f
	.zero		1


	//   ....[85]....
        /*1404*/ 	.word	0x00017190
        /*1408*/ 	.word	0x00000003
        /*140c*/ 	.word	0x00016840
        /*1410*/ 	.short	0x010a
        /*1412*/ 	.byte	0x3f
	.zero		1


	//   ....[86]....
        /*1414*/ 	.word	0x00018c40
        /*1418*/ 	.word	0x00000016
        /*141c*/ 	.word	0x00016820
        /*1420*/ 	.short	0x010a
        /*1422*/ 	.byte	0x3f
	.zero		1


	//   ....[87]....
        /*1424*/ 	.word	0x00018c90
        /*1428*/ 	.word	0x00000005
        /*142c*/ 	.word	0x00016840
        /*1430*/ 	.short	0x010a
        /*1432*/ 	.byte	0x3f
	.zero		1


	//   ....[88]....
        /*1434*/ 	.word	0x000195d0
        /*1438*/ 	.word	0x00000005
        /*143c*/ 	.word	0x00016860
        /*1440*/ 	.short	0x010a
        /*1442*/ 	.byte	0x3f
	.zero		1


	//   ....[89]....
        /*1444*/ 	.word	0x00019f40
        /*1448*/ 	.word	0x00000000
        /*144c*/ 	.word	0x00016860
        /*1450*/ 	.short	0x010a
        /*1452*/ 	.byte	0x3f
	.zero		1


	//   ....[90]....
        /*1454*/ 	.word	0x0001b1c0
        /*1458*/ 	.word	0x00000004
        /*145c*/ 	.word	0x00016820
        /*1460*/ 	.short	0x010a
        /*1462*/ 	.byte	0x3f
	.zero		1


	//   ....[91]....
        /*1464*/ 	.word	0x0001b360
        /*1468*/ 	.word	0x00000005
        /*146c*/ 	.word	0x00016840
        /*1470*/ 	.short	0x010a
        /*1472*/ 	.byte	0x3f
	.zero		1


	//   ....[92]....
        /*1474*/ 	.word	0x0001b3b0
        /*1478*/ 	.word	0x00000019
        /*147c*/ 	.word	0x00016840
        /*1480*/ 	.short	0x010a
        /*1482*/ 	.byte	0x3f
	.zero		1


	//   ....[93]....
        /*1484*/ 	.word	0x0001b400
        /*1488*/ 	.word	0x00000005
        /*148c*/ 	.word	0x00016860
        /*1490*/ 	.short	0x010a
        /*1492*/ 	.byte	0x3f
	.zero		1


	//----- nvinfo : EIATTR_NUM_MBARRIERS
	.align		4
.L_1437:
        /*1494*/ 	.byte	0x03, 0x38
        /*1496*/ 	.short	0x0016


	//----- nvinfo : EIATTR_EXIT_INSTR_OFFSETS
	.align		4
        /*1498*/ 	.byte	0x04, 0x1c
        /*149a*/ 	.short	(.L_1439 - .L_1438)


	//   ....[0]....
.L_1438:
        /*149c*/ 	.word	0x00015b30


	//----- nvinfo : EIATTR_MAX_THREADS
	.align		4
.L_1439:
        /*14a0*/ 	.byte	0x04, 0x05
        /*14a2*/ 	.short	(.L_1441 - .L_1440)
.L_1440:
        /*14a4*/ 	.word	0x00000200
        /*14a8*/ 	.word	0x00000001
        /*14ac*/ 	.word	0x00000001


	//----- nvinfo : EIATTR_CRS_STACK_SIZE
	.align		4
.L_1441:
        /*14b0*/ 	.byte	0x04, 0x1e
        /*14b2*/ 	.short	(.L_1443 - .L_1442)
.L_1442:
        /*14b4*/ 	.word	0x00000000


	//----- nvinfo : EIATTR_CBANK_PARAM_SIZE
	.align		4
.L_1443:
        /*14b8*/ 	.byte	0x03, 0x19
        /*14ba*/ 	.short	0x0af0


	//----- nvinfo : EIATTR_PARAM_CBANK
	.align		4
        /*14bc*/ 	.byte	0x04, 0x0a
        /*14be*/ 	.short	(.L_1445 - .L_1444)
	.align		4
.L_1444:
        /*14c0*/ 	.word	index@(.nv.constant0._ZN7cutlass13device_kernelIN5flash11enable_sm90INS1_16FlashAttnFwdSm90INS1_25CollectiveMainloopFwdSm90ILi2EN4cute5tupleIJNS5_1CILi1EEES8_S8_EEENS6_IJNS7_ILi192EEENS7_ILi128EEENS7_ILi64EEEEEELi64ENS_6half_tEfNS_4arch4Sm90ELb0ELb0ELb1ELb1ELb1ELb1ELb0ELb1ELb1ELb1ELb0ELb0EEENS1_21CollectiveEpilogueFwdINS6_IJSA_SC_SB_EEES9_SE_SG_Li384ELb1ELb1ELb0ELb0EEENS1_36VarlenDynamicPersistentTileSchedulerILi192ELi128ELi384ELi128ELb0ELb1ELb1ELb0ELb1ELb1EEEEEEEEEvNT_6ParamsE)
        /*14c4*/ 	.short	0x0210
        /*14c6*/ 	.short	0x0af0


	//----- nvinfo : EIATTR_SW_WAR
	.align		4
.L_1445:
        /*14c8*/ 	.byte	0x04, 0x36
        /*14ca*/ 	.short	(.L_1447 - .L_1446)
.L_1446:
        /*14cc*/ 	.word	0x00000008
.L_1447:


//--------------------- .nv.info._ZN7cutlass13device_kernelIN5flash11enable_sm90INS1_16FlashAttnFwdSm90INS1_25CollectiveMainloopFwdSm90ILi2EN4cute5tupleIJNS5_1CILi1EEES8_S8_EEENS6_IJNS7_ILi192EEENS7_ILi128EEENS7_ILi64EEEEEELi64ENS_6half_tEfNS_4arch4Sm90ELb0ELb1ELb1ELb0ELb1ELb0ELb0ELb1ELb1ELb1ELb0ELb0EEENS1_21CollectiveEpilogueFwdINS6_IJSA_SC_SB_EEES9_SE_SG_Li384ELb0ELb1ELb0ELb0EEENS1_30DynamicPersistentTileSchedulerILi384ELi128ELb0ELb1ELb1EEEEEEEEEvNT_6ParamsE --------------------------
	.section	.nv.info._ZN7cutlass13device_kernelIN5flash11enable_sm90INS1_16FlashAttnFwdSm90INS1_25CollectiveMainloopFwdSm90ILi2EN4cute5tupleIJNS5_1CILi1EEES8_S8_EEENS6_IJNS7_ILi192EEENS7_ILi128EEENS7_ILi64EEEEEELi64ENS_6half_tEfNS_4arch4Sm90ELb0ELb1ELb1ELb0ELb1ELb0ELb0ELb1ELb1ELb1ELb0ELb0EEENS1_21CollectiveEpilogueFwdINS6_IJSA_SC_SB_EEES9_SE_SG_Li384ELb0ELb1ELb0ELb0EEENS1_30DynamicPersistentTileSchedulerILi384ELi128ELb0ELb1ELb1EEEEEEEEEvNT_6ParamsE,"",@"SHT_CUDA_INFO"
	.sectionflags	@""
	.align	4


	//----- nvinfo : EIATTR_CUDA_API_VERSION
	.align		4
        /*0000*/ 	.byte	0x04, 0x37
        /*0002*/ 	.short	(.L_1449 - .L_1448)
.L_1448:
        /*0004*/ 	.word	0x00000082


	//----- nvinfo : EIATTR_KPARAM_INFO
	.align		4
.L_1449:
        /*0008*/ 	.byte	0x04, 0x17
        /*000a*/ 	.short	(.L_1451 - .L_1450)
.L_1450:
        /*000c*/ 	.word	0x00000000
        /*0010*/ 	.short	0x0000
        /*0012*/ 	.short	0x0070
        /*0014*/ 	.byte	0x00, 0xf0, 0x01, 0x2a


	//----- nvinfo : EIATTR_SPARSE_MMA_MASK
	.align		4
.L_1451:
        /*0018*/ 	.byte	0x03, 0x50
        /*001a*/ 	.short	0x0000


	//----- nvinfo : EIATTR_MAXREG_COUNT
	.align		4
        /*001c*/ 	.byte	0x03, 0x1b
        /*001e*/ 	.short	0x0080


	//----- nvinfo : EIATTR_NUM_BARRIERS
	.align		4
        /*0020*/ 	.byte	0x02, 0x4c
        /*0022*/ 	.byte	0x10
	.zero		1


	//----- nvinfo : EIATTR_EXTERNS
	.align		4
        /*0024*/ 	.byte	0x04, 0x0f
        /*0026*/ 	.short	(.L_1453 - .L_1452)


	//   ....[0]....
	.align		4
.L_1452:
        /*0028*/ 	.word	index@(__assertfail)


	//----- nvinfo : EIATTR_ANNOTATIONS
	.align		4
.L_1453:
        /*002c*/ 	.byte	0x04, 0x55
        /*002e*/ 	.short	(.L_1455 - .L_1454)


	//   ....[0]....
.L_1454:
        /* <DEDUP_REMOVED lines=11> */


	//----- nvinfo : EIATTR_MERCURY_ISA_VERSION
	.align		4
.L_1455:
        /*00c8*/ 	.byte	0x03, 0x5f
        /*00ca*/ 	.short	0x0101


	//----- nvinfo : EIATTR_INT_WARP_WIDE_INSTR_OFFSETS
	.align		4
        /*00cc*/ 	.byte	0x04, 0x31
        /*00ce*/ 	.short	(.L_1457 - .L_1456)


	//   ....[0]....
.L_1456:
        /*00d0*/ 	.word	0x000000c0


	//   ....[1]....
        /*00d4*/ 	.word	0x000000d0


	//   ....[2]....
        /*00d8*/ 	.word	0x00000170


	//   ....[3]....
        /*00dc*/ 	.word	0x00010fe0


	//   ....[4]....
        /*00e0*/ 	.word	0x00011070


	//   ....[5]....
        /*00e4*/ 	.word	0x00014100


	//   ....[6]....
        /*00e8*/ 	.word	0x00014190


	//----- nvinfo : EIATTR_COOP_GROUP_MASK_REGIDS
	.align		4
.L_1457:
        /*00ec*/ 	.byte	0x04, 0x29
        /*00ee*/ 	.short	(.L_1459 - .L_1458)


	//   ....[0]....
.L_1458:
        /*00f0*/ 	.word	0xffffffff


	//   ....[1]....
        /*00f4*/ 	.word	0xffffffff


	//   ....[2]....
        /*00f8*/ 	.word	0xffffffff


	//   ....[3]....
        /*00fc*/ 	.word	0xffffffff


	//   ....[4]....
        /*0100*/ 	.word	0xffffffff


	//   ....[5]....
        /*0104*/ 	.word	0xffffffff


	//   ....[6]....
        /*0108*/ 	.word	0xffffffff


	//   ....[7]....
        /*010c*/ 	.word	0xffffffff


	//   ....[8]....
        /*0110*/ 	.word	0xffffffff


	//   ....[9]....
        /*0114*/ 	.word	0xffffffff


	//   ....[10]....
        /*0118*/ 	.word	0xffffffff


	//   ....[11]....
        /*011c*/ 	.word	0xffffffff


	//   ....[12]....
        /*0120*/ 	.word	0xffffffff


	//   ....[13]....
        /*0124*/ 	.word	0xffffffff


	//   ....[14]....
        /*0128*/ 	.word	0xffffffff


	//   ....[15]....
        /*012c*/ 	.word	0xffffffff


	//   ....[16]....
        /*0130*/ 	.word	0xffffffff


	//   ....[17]....
        /*0134*/ 	.word	0xffffffff


	//   ....[18]....
        /*0138*/ 	.word	0xffffffff


	//   ....[19]....
        /*013c*/ 	.word	0xffffffff


	//   ....[20]....
        /*0140*/ 	.word	0xffffffff


	//   ....[21]....
        /*0144*/ 	.word	0xffffffff


	//   ....[22]....
        /*0148*/ 	.word	0xffffffff


	//   ....[23]....
        /*014c*/ 	.word	0xffffffff


	//   ....[24]....
        /*0150*/ 	.word	0xffffffff


	//   ....[25]....
        /*0154*/ 	.word	0xffffffff


	//   ....[26]....
        /*0158*/ 	.word	0xffffffff


	//   ....[27]....
        /*015c*/ 	.word	0xffffffff


	//   ....[28]....
        /*0160*/ 	.word	0xffffffff


	//   ....[29]....
        /*0164*/ 	.word	0xffffffff


	//   ....[30]....
        /*0168*/ 	.word	0xffffffff


	//   ....[31]....
        /*016c*/ 	.word	0xffffffff


	//   ....[32]....
        /*0170*/ 	.word	0xffffffff


	//   ....[33]....
        /*0174*/ 	.word	0xffffffff


	//   ....[34]....
        /*0178*/ 	.word	0xffffffff


	//   ....[35]....
        /*017c*/ 	.word	0xffffffff


	//   ....[36]....
        /*0180*/ 	.word	0xffffffff


	//   ....[37]....
        /*0184*/ 	.word	0xffffffff


	//   ....[38]....
        /*0188*/ 	.word	0xffffffff


	//   ....[39]....
        /*018c*/ 	.word	0xffffffff


	//   ....[40]....
        /*0190*/ 	.word	0xffffffff


	//   ....[41]....
        /*0194*/ 	.word	0xffffffff


	//   ....[42]....
        /*0198*/ 	.word	0xffffffff


	//   ....[43]....
        /*019c*/ 	.word	0xffffffff


	//   ....[44]....
        /*01a0*/ 	.word	0xffffffff


	//   ....[45]....
        /*01a4*/ 	.word	0xffffffff


	//   ....[46]....
        /*01a8*/ 	.word	0xffffffff


	//   ....[47]....
        /*01ac*/ 	.word	0xffffffff


	//   ....[48]....
        /*01b0*/ 	.word	0xffffffff


	//   ....[49]....
        /*01b4*/ 	.word	0xffffffff


	//   ....[50]....
        /*01b8*/ 	.word	0xffffffff


	//   ....[51]....
        /*01bc*/ 	.word	0xffffffff


	//   ....[52]....
        /*01c0*/ 	.word	0xffffffff


	//   ....[53]....
        /*01c4*/ 	.word	0xffffffff


	//   ....[54]....
        /*01c8*/ 	.word	0xffffffff


	//   ....[55]....
        /*01cc*/ 	.word	0xffffffff


	//   ....[56]....
        /*01d0*/ 	.word	0xffffffff


	//   ....[57]....
        /*01d4*/ 	.word	0xffffffff


	//   ....[58]....
        /*01d8*/ 	.word	0xffffffff


	//   ....[59]....
        /*01dc*/ 	.word	0xffffffff


	//   ....[60]....
        /*01e0*/ 	.word	0xffffffff


	//   ....[61]....
        /*01e4*/ 	.word	0xffffffff


	//   ....[62]....
        /*01e8*/ 	.word	0xffffffff


	//   ....[63]....
        /*01ec*/ 	.word	0xffffffff


	//   ....[64]....
        /*01f0*/ 	.word	0xffffffff


	//   ....[65]....
        /*01f4*/ 	.word	0xffffffff


	//   ....[66]....
        /*01f8*/ 	.word	0xffffffff


	//   ....[67]....
        /*01fc*/ 	.word	0xffffffff


	//   ....[68]....
        /*0200*/ 	.word	0xffffffff


	//   ....[69]....
        /*0204*/ 	.word	0xffffffff


	//   ....[70]....
        /*0208*/ 	.word	0xffffffff


	//   ....[71]....
        /*020c*/ 	.word	0xffffffff


	//   ....[72]....
        /*0210*/ 	.word	0xffffffff


	//   ....[73]....
        /*0214*/ 	.word	0xffffffff


	//   ....[74]....
        /*0218*/ 	.word	0xffffffff


	//   ....[75]....
        /*021c*/ 	.word	0xffffffff


	//   ....[76]....
        /*0220*/ 	.word	0xffffffff


	//   ....[77]....
        /*0224*/ 	.word	0xffffffff


	//   ....[78]....
        /*0228*/ 	.word	0xffffffff


	//   ....[79]....
        /*022c*/ 	.word	0xffffffff


	//   ....[80]....
        /*0230*/ 	.word	0xffffffff


	//   ....[81]....
        /*0234*/ 	.word	0xffffffff


	//   ....[82]....
        /*0238*/ 	.word	0xffffffff


	//   ....[83]....
        /*023c*/ 	.word	0xffffffff


	//   ....[84]....
        /*0240*/ 	.word	0xffffffff


	//   ....[85]....
        /*0244*/ 	.word	0xffffffff


	//   ....[86]....
        /*0248*/ 	.word	0xffffffff


	//   ....[87]....
        /*024c*/ 	.word	0xffffffff


	//   ....[88]....
        /*0250*/ 	.word	0xffffffff


	//   ....[89]....
        /*0254*/ 	.word	0xffffffff


	//   ....[90]....
        /*0258*/ 	.word	0xffffffff


	//   ....[91]....
        /*025c*/ 	.word	0xffffffff


	//   ....[92]....
        /*0260*/ 	.word	0xffffffff


	//   ....[93]....
        /*0264*/ 	.word	0xffffffff


	//   ....[94]....
        /*0268*/ 	.word	0xffffffff


	//   ....[95]....
        /*026c*/ 	.word	0xffffffff


	//   ....[96]....
        /*0270*/ 	.word	0xffffffff


	//   ....[97]....
        /*0274*/ 	.word	0xffffffff


	//   ....[98]....
        /*0278*/ 	.word	0xffffffff


	//   ....[99]....
        /*027c*/ 	.word	0xffffffff


	//   ....[100]....
        /*0280*/ 	.word	0xffffffff


	//   ....[101]....
        /*0284*/ 	.word	0xffffffff


	//   ....[102]....
        /*0288*/ 	.word	0xffffffff


	//   ....[103]....
        /*028c*/ 	.word	0xffffffff


	//   ....[104]....
        /*0290*/ 	.word	0xffffffff


	//   ....[105]....
        /*0294*/ 	.word	0xffffffff


	//   ....[106]....
        /*0298*/ 	.word	0xffffffff


	//   ....[107]....
        /*029c*/ 	.word	0xffffffff


	//   ....[108]....
        /*02a0*/ 	.word	0xffffffff


	//   ....[109]....
        /*02a4*/ 	.word	0xffffffff


	//   ....[110]....
        /*02a8*/ 	.word	0xffffffff


	//   ....[111]....
        /*02ac*/ 	.word	0xffffffff


	//   ....[112]....
        /*02b0*/ 	.word	0xffffffff


	//   ....[113]....
        /*02b4*/ 	.word	0xffffffff


	//   ....[114]....
        /*02b8*/ 	.word	0xffffffff


	//   ....[115]....
        /*02bc*/ 	.word	0xffffffff


	//   ....[116]....
        /*02c0*/ 	.word	0xffffffff


	//   ....[117]....
        /*02c4*/ 	.word	0xffffffff


	//   ....[118]....
        /*02c8*/ 	.word	0xffffffff


	//   ....[119]....
        /*02cc*/ 	.word	0xffffffff


	//   ....[120]....
        /*02d0*/ 	.word	0xffffffff


	//   ....[121]....
        /*02d4*/ 	.word	0xffffffff


	//   ....[122]....
        /*02d8*/ 	.word	0xffffffff


	//   ....[123]....
        /*02dc*/ 	.word	0xffffffff


	//   ....[124]....
        /*02e0*/ 	.word	0xffffffff


	//   ....[125]....
        /*02e4*/ 	.word	0xffffffff


	//   ....[126]....
        /*02e8*/ 	.word	0xffffffff


	//   ....[127]....
        /*02ec*/ 	.word	0xffffffff


	//   ....[128]....
        /*02f0*/ 	.word	0xffffffff


	//   ....[129]....
        /*02f4*/ 	.word	0xffffffff


	//   ....[130]....
        /*02f8*/ 	.word	0xffffffff


	//   ....[131]....
        /*02fc*/ 	.word	0xffffffff


	//   ....[132]....
        /*0300*/ 	.word	0xffffffff


	//   ....[133]....
        /*0304*/ 	.word	0xffffffff


	//   ....[134]....
        /*0308*/ 	.word	0xffffffff


	//   ....[135]....
        /*030c*/ 	.word	0xffffffff


	//   ....[136]....
        /*0310*/ 	.word	0xffffffff


	//   ....[137]....
        /*0314*/ 	.word	0xffffffff


	//   ....[138]....
        /*0318*/ 	.word	0xffffffff


	//   ....[139]....
        /*031c*/ 	.word	0xffffffff


	//   ....[140]....
        /*0320*/ 	.word	0xffffffff


	//   ....[141]....
        /*0324*/ 	.word	0xffffffff


	//   ....[142]....
        /*0328*/ 	.word	0xffffffff


	//   ....[143]....
        /*032c*/ 	.word	0xffffffff


	//   ....[144]....
        /*0330*/ 	.word	0x0500000f


	//   ....[145]....
        /*0334*/ 	.word	0x0500000f


	//   ....[146]....
        /*0338*/ 	.word	0x0500000f


	//   ....[147]....
        /*033c*/ 	.word	0x0500000f


	//   ....[148]....
        /*0340*/ 	.word	0x0500000f


	//   ....[149]....
        /*0344*/ 	.word	0x0500000f


	//   ....[150]....
        /*0348*/ 	.word	0x0500000f


	//   ....[151]....
        /*034c*/ 	.word	0x0500000f


	//   ....[152]....
        /*0350*/ 	.word	0x0500000f


	//   ....[153]....
        /*0354*/ 	.word	0x0500000f


	//   ....[154]....
        /*0358*/ 	.word	0x0500000f


	//   ....[155]....
        /*035c*/ 	.word	0x0500000f


	//   ....[156]....
        /*0360*/ 	.word	0x0500000f


	//   ....[157]....
        /*0364*/ 	.word	0x0500000f


	//   ....[158]....
        /*0368*/ 	.word	0x0500000f


	//   ....[159]....
        /*036c*/ 	.word	0x0500000f


	//   ....[160]....
        /*0370*/ 	.word	0x0500000f


	//   ....[161]....
        /*0374*/ 	.word	0x0500000f


	//   ....[162]....
        /*0378*/ 	.word	0x0500000f


	//   ....[163]....
        /*037c*/ 	.word	0x0500000f


	//   ....[164]....
        /*0380*/ 	.word	0x0500000f


	//   ....[165]....
        /*0384*/ 	.word	0x0500000f


	//   ....[166]....
        /*0388*/ 	.word	0x0500000f


	//   ....[167]....
        /*038c*/ 	.word	0x0500000f


	//   ....[168]....
        /*0390*/ 	.word	0x0500000f


	//   ....[169]....
        /*0394*/ 	.word	0x0500000f


	//   ....[170]....
        /*0398*/ 	.word	0x0500000f


	//   ....[171]....
        /*039c*/ 	.word	0x0500000f


	//   ....[172]....
        /*03a0*/ 	.word	0x0500000f


	//   ....[173]....
        /*03a4*/ 	.word	0x0500000f


	//   ....[174]....
        /*03a8*/ 	.word	0x0500000f


	//   ....[175]....
        /*03ac*/ 	.word	0x0500000f


	//   ....[176]....
        /*03b0*/ 	.word	0x0500000f


	//   ....[177]....
        /*03b4*/ 	.word	0x0500000f


	//   ....[178]....
        /*03b8*/ 	.word	0x0500000f


	//   ....[179]....
        /*03bc*/ 	.word	0x0500000f


	//   ....[180]....
        /*03c0*/ 	.word	0x0500000f


	//   ....[181]....
        /*03c4*/ 	.word	0x0500000f


	//   ....[182]....
        /*03c8*/ 	.word	0x0500000f


	//   ....[183]....
        /*03cc*/ 	.word	0x0500000f


	//   ....[184]....
        /*03d0*/ 	.word	0x0500000f


	//   ....[185]....
        /*03d4*/ 	.word	0x0500000f


	//   ....[186]....
        /*03d8*/ 	.word	0x0500000f


	//   ....[187]....
        /*03dc*/ 	.word	0x0500000f


	//   ....[188]....
        /*03e0*/ 	.word	0x0500000f


	//   ....[189]....
        /*03e4*/ 	.word	0x0500000f


	//   ....[190]....
        /*03e8*/ 	.word	0x0500000f


	//   ....[191]....
        /*03ec*/ 	.word	0x0500000f


	//   ....[192]....
        /*03f0*/ 	.word	0x0500000f


	//   ....[193]....
        /*03f4*/ 	.word	0x0500000f


	//   ....[194]....
        /*03f8*/ 	.word	0x0500000f


	//   ....[195]....
        /*03fc*/ 	.word	0x0500000f


	//   ....[196]....
        /*0400*/ 	.word	0x0500000f


	//   ....[197]....
        /*0404*/ 	.word	0x0500000f


	//   ....[198]....
        /*0408*/ 	.word	0x0500000f


	//   ....[199]....
        /*040c*/ 	.word	0x0500000f


	//   ....[200]....
        /*0410*/ 	.word	0x0500000f


	//   ....[201]....
        /*0414*/ 	.word	0x0500000f


	//   ....[202]....
        /*0418*/ 	.word	0x0500000f


	//   ....[203]....
        /*041c*/ 	.word	0x0500000f


	//   ....[204]....
        /*0420*/ 	.word	0x0500000f


	//   ....[205]....
        /*0424*/ 	.word	0x0500000f


	//   ....[206]....
        /*0428*/ 	.word	0x0500000f


	//   ....[207]....
        /*042c*/ 	.word	0x0500000f


	//   ....[208]....
        /*0430*/ 	.word	0x0500000f


	//   ....[209]....
        /*0434*/ 	.word	0x0500000f


	//   ....[210]....
        /*0438*/ 	.word	0x0500000f


	//   ....[211]....
        /*043c*/ 	.word	0x0500000f


	//   ....[212]....
        /*0440*/ 	.word	0x0500000f


	//   ....[213]....
        /*0444*/ 	.word	0x0500000f


	//   ....[214]....
        /*0448*/ 	.word	0x0500000f


	//   ....[215]....
        /*044c*/ 	.word	0x0500000f


	//   ....[216]....
        /*0450*/ 	.word	0x0500000f


	//   ....[217]....
        /*0454*/ 	.word	0x0500000f


	//   ....[218]....
        /*0458*/ 	.word	0x0500000f


	//   ....[219]....
        /*045c*/ 	.word	0x0500000f


	//   ....[220]....
        /*0460*/ 	.word	0x0500000f


	//   ....[221]....
        /*0464*/ 	.word	0x0500000f


	//   ....[222]....
        /*0468*/ 	.word	0x0500000f


	//   ....[223]....
        /*046c*/ 	.word	0x0500000f


	//   ....[224]....
        /*0470*/ 	.word	0x0500000f


	//   ....[225]....
        /*0474*/ 	.word	0x0500000f


	//   ....[226]....
        /*0478*/ 	.word	0x0500000f


	//   ....[227]....
        /*047c*/ 	.word	0x0500000f


	//   ....[228]....
        /*0480*/ 	.word	0x0500000f


	//   ....[229]....
        /*0484*/ 	.word	0x0500000f


	//   ....[230]....
        /*0488*/ 	.word	0x0500000f


	//   ....[231]....
        /*048c*/ 	.word	0x0500000f


	//   ....[232]....
        /*0490*/ 	.word	0x0500000f


	//   ....[233]....
        /*0494*/ 	.word	0x0500000f


	//   ....[234]....
        /*0498*/ 	.word	0x0500000f


	//----- nvinfo : EIATTR_COOP_GROUP_INSTR_OFFSETS
	.align		4
.L_1459:
        /*049c*/ 	.byte	0x04, 0x28
        /*049e*/ 	.short	(.L_1461 - .L_1460)


	//   ....[0]....
.L_1460:
        /*04a0*/ 	.word	0x00000080


	//   ....[1]....
        /*04a4*/ 	.word	0x00000090


	//   ....[2]....
        /*04a8*/ 	.word	0x000002d0


	//   ....[3]....
        /*04ac*/ 	.word	0x00000430


	//   ....[4]....
        /*04b0*/ 	.word	0x00000550


	//   ....[5]....
        /*04b4*/ 	.word	0x000006b0


	//   ....[6]....
        /*04b8*/ 	.word	0x00001650


	//   ....[7]....
        /*04bc*/ 	.word	0x00001d90


	//   ....[8]....
        /*04c0*/ 	.word	0x00002860


	//   ....[9]....
        /*04c4*/ 	.word	0x00003b10


	//   ....[10]....
        /*04c8*/ 	.word	0x00003c20


	//   ....[11]....
        /*04cc*/ 	.word	0x00004500


	//   ....[12]....
        /*04d0*/ 	.word	0x00004560


	//   ....[13]....
        /*04d4*/ 	.word	0x00005c10


	//   ....[14]....
        /*04d8*/ 	.word	0x00006520


	//   ....[15]....
        /*04dc*/ 	.word	0x00007100


	//   ....[16]....
        /*04e0*/ 	.word	0x00007170


	//   ....[17]....
        /*04e4*/ 	.word	0x00007ab0


	//   ....[18]....
        /*04e8*/ 	.word	0x00007b40


	//   ....[19]....
        /*04ec*/ 	.word	0x00009eb0


	//   ....[20]....
        /*04f0*/ 	.word	0x00009ee0


	//   ....[21]....
        /*04f4*/ 	.word	0x00009f10


	//   ....[22]....
        /*04f8*/ 	.word	0x00009f20


	//   ....[23]....
        /*04fc*/ 	.word	0x0000b9c0


	//   ....[24]....
        /*0500*/ 	.word	0x0000c2f0


	//   ....[25]....
        /*0504*/ 	.word	0x0000cee0


	//   ....[26]....
        /*0508*/ 	.word	0x0000cf90


	//   ....[27]....
        /*050c*/ 	.word	0x0000d860


	//   ....[28]....
        /*0510*/ 	.word	0x0000d8e0


	//   ....[29]....
        /*0514*/ 	.word	0x0000e7f0


	//   ....[30]....
        /*0518*/ 	.word	0x0000e830


	//   ....[31]....
        /*051c*/ 	.word	0x0000e8c0


	//   ....[32]....
        /*0520*/ 	.word	0x0000e8e0


	//   ....[33]....
        /*0524*/ 	.word	0x0000f4f0


	//   ....[34]....
        /*0528*/ 	.word	0x0000f520


	//   ....[35]....
        /*052c*/ 	.word	0x0000f550


	//   ....[36]....
        /*0530*/ 	.word	0x0000f5b0


	//   ....[37]....
        /*0534*/ 	.word	0x0000f9d0


	//   ....[38]....
        /*0538*/ 	.word	0x0000fa10


	//   ....[39]....
        /*053c*/ 	.word	0x0000fa30


	//   ....[40]....
        /*0540*/ 	.word	0x0000fa70


	//   ....[41]....
        /*0544*/ 	.word	0x0000fa90


	//   ....[42]....
        /*0548*/ 	.word	0x0000faa0


	//   ....[43]....
        /*054c*/ 	.word	0x0000fac0


	//   ....[44]....
        /*0550*/ 	.word	0x0000fae0


	//   ....[45]....
        /*0554*/ 	.word	0x00010150


	//   ....[46]....
        /*0558*/ 	.word	0x00010190


	//   ....[47]....
        /*055c*/ 	.word	0x000101d0


	//   ....[48]....
        /*0560*/ 	.word	0x00010200


	//   ....[49]....
        /*0564*/ 	.word	0x00010220


	//   ....[50]....
        /*0568*/ 	.word	0x00010230


	//   ....[51]....
        /*056c*/ 	.word	0x00010240


	//   ....[52]....
        /*0570*/ 	.word	0x00010260


	//   ....[53]....
        /*0574*/ 	.word	0x00010400


	//   ....[54]....
        /*0578*/ 	.word	0x00011be0


	//   ....[55]....
        /*057c*/ 	.word	0x00011c00


	//   ....[56]....
        /*0580*/ 	.word	0x00011c10


	//   ....[57]....
        /*0584*/ 	.word	0x00011c90


	//   ....[58]....
        /*0588*/ 	.word	0x00011cb0


	//   ....[59]....
        /*058c*/ 	.word	0x00011d30


	//   ....[60]....
        /*0590*/ 	.word	0x00011d50


	//   ....[61]....
        /*0594*/ 	.word	0x00011dd0


	//   ....[62]....
        /*0598*/ 	.word	0x00011df0


	//   ....[63]....
        /*059c*/ 	.word	0x00011e70


	//   ....[64]....
        /*05a0*/ 	.word	0x00011e90


	//   ....[65]....
        /*05a4*/ 	.word	0x00011f10


	//   ....[66]....
        /*05a8*/ 	.word	0x00011f30


	//   ....[67]....
        /*05ac*/ 	.word	0x00011fb0


	//   ....[68]....
        /*05b0*/ 	.word	0x00011fd0


	//   ....[69]....
        /*05b4*/ 	.word	0x00011fe0


	//   ....[70]....
        /*05b8*/ 	.word	0x00012820


	//   ....[71]....
        /*05bc*/ 	.word	0x00012840


	//   ....[72]....
        /*05c0*/ 	.word	0x00012870


	//   ....[73]....
        /*05c4*/ 	.word	0x000128f0


	//   ....[74]....
        /*05c8*/ 	.word	0x00012910


	//   ....[75]....
        /*05cc*/ 	.word	0x00012990


	//   ....[76]....
        /*05d0*/ 	.word	0x000129b0


	//   ....[77]....
        /*05d4*/ 	.word	0x00012a30


	//   ....[78]....
        /*05d8*/ 	.word	0x00012a50


	//   ....[79]....
        /*05dc*/ 	.word	0x00012ad0


	//   ....[80]....
        /*05e0*/ 	.word	0x00012af0


	//   ....[81]....
        /*05e4*/ 	.word	0x00012b70


	//   ....[82]....
        /*05e8*/ 	.word	0x00012b90


	//   ....[83]....
        /*05ec*/ 	.word	0x00012c10


	//   ....[84]....
        /*05f0*/ 	.word	0x00012c30


	//   ....[85]....
        /*05f4*/ 	.word	0x00012c40


	//   ....[86]....
        /*05f8*/ 	.word	0x00012c50


	//   ....[87]....
        /*05fc*/ 	.word	0x00012cf0


	//   ....[88]....
        /*0600*/ 	.word	0x00012d40


	//   ....[89]....
        /*0604*/ 	.word	0x00012d60


	//   ....[90]....
        /*0608*/ 	.word	0x00012d80


	//   ....[91]....
        /*060c*/ 	.word	0x00012dd0


	//   ....[92]....
        /*0610*/ 	.word	0x00012df0


	//   ....[93]....
        /*0614*/ 	.word	0x00012e00


	//   ....[94]....
        /*0618*/ 	.word	0x000135a0


	//   ....[95]....
        /*061c*/ 	.word	0x000135c0


	//   ....[96]....
        /*0620*/ 	.word	0x00013630


	//   ....[97]....
        /*0624*/ 	.word	0x00013640


	//   ....[98]....
        /*0628*/ 	.word	0x00013680


	//   ....[99]....
        /*062c*/ 	.word	0x00013690


	//   ....[100]....
        /*0630*/ 	.word	0x000136d0


	//   ....[101]....
        /*0634*/ 	.word	0x000136e0


	//   ....[102]....
        /*0638*/ 	.word	0x00013720


	//   ....[103]....
        /*063c*/ 	.word	0x00013730


	//   ....[104]....
        /*0640*/ 	.word	0x00013770


	//   ....[105]....
        /*0644*/ 	.word	0x00013780


	//   ....[106]....
        /*0648*/ 	.word	0x000137c0


	//   ....[107]....
        /*064c*/ 	.word	0x000137d0


	//   ....[108]....
        /*0650*/ 	.word	0x000137e0


	//   ....[109]....
        /*0654*/ 	.word	0x00013820


	//   ....[110]....
        /*0658*/ 	.word	0x00013ae0


	//   ....[111]....
        /*065c*/ 	.word	0x00013b00


	//   ....[112]....
        /*0660*/ 	.word	0x00013b60


	//   ....[113]....
        /*0664*/ 	.word	0x00013b70


	//   ....[114]....
        /*0668*/ 	.word	0x00013bc0


	//   ....[115]....
        /*066c*/ 	.word	0x00013bd0


	//   ....[116]....
        /*0670*/ 	.word	0x00013c20


	//   ....[117]....
        /*0674*/ 	.word	0x00013c30


	//   ....[118]....
        /*0678*/ 	.word	0x00013c80


	//   ....[119]....
        /*067c*/ 	.word	0x00013c90


	//   ....[120]....
        /*0680*/ 	.word	0x00013ce0


	//   ....[121]....
        /*0684*/ 	.word	0x00013cf0


	//   ....[122]....
        /*0688*/ 	.word	0x00013d40


	//   ....[123]....
        /*068c*/ 	.word	0x00013d50


	//   ....[124]....
        /*0690*/ 	.word	0x00013d60


	//   ....[125]....
        /*0694*/ 	.word	0x00013db0


	//   ....[126]....
        /*0698*/ 	.word	0x00014380


	//   ....[127]....
        /*069c*/ 	.word	0x00014390


	//   ....[128]....
        /*06a0*/ 	.word	0x000143a0


	//   ....[129]....
        /*06a4*/ 	.word	0x000143b0


	//   ....[130]....
        /*06a8*/ 	.word	0x000143c0


	//   ....[131]....
        /*06ac*/ 	.word	0x00014410


	//   ....[132]....
        /*06b0*/ 	.word	0x00014460


	//   ....[133]....
        /*06b4*/ 	.word	0x00014490


	//   ....[134]....
        /*06b8*/ 	.word	0x000144c0


	//   ....[135]....
        /*06bc*/ 	.word	0x000144f0


	//   ....[136]....
        /*06c0*/ 	.word	0x00014520


	//   ....[137]....
        /*06c4*/ 	.word	0x00014550


	//   ....[138]....
        /*06c8*/ 	.word	0x00014580


	//   ....[139]....
        /*06cc*/ 	.word	0x000145b0


	//   ....[140]....
        /*06d0*/ 	.word	0x000145e0


	//   ....[141]....
        /*06d4*/ 	.word	0x00014610


	//   ....[142]....
        /*06d8*/ 	.word	0x00014910


	//   ....[143]....
        /*06dc*/ 	.word	0x00014b00


	//   ....[144]....
        /*06e0*/ 	.word	0x00015150


	//   ....[145]....
        /*06e4*/ 	.word	0x00015230


	//   ....[146]....
        /*06e8*/ 	.word	0x000152d0


	//   ....[147]....
        /*06ec*/ 	.word	0x00015330


	//   ....[148]....
        /*06f0*/ 	.word	0x00015420


	//   ....[149]....
        /*06f4*/ 	.word	0x00015490


	//   ....[150]....
        /*06f8*/ 	.word	0x00015580


	//   ....[151]....
        /*06fc*/ 	.word	0x000155f0


	//   ....[152]....
        /*0700*/ 	.word	0x000156e0


	//   ....[153]....
        /*0704*/ 	.word	0x00015750


	//   ....[154]....
        /*0708*/ 	.word	0x00015840


	//   ....[155]....
        /*070c*/ 	.word	0x000158b0


	//   ....[156]....
        /*0710*/ 	.word	0x000159a0


	//   ....[157]....
        /*0714*/ 	.word	0x00015a10


	//   ....[158]....
        /*0718*/ 	.word	0x00015b00


	//   ....[159]....
        /*071c*/ 	.word	0x00015b70


	//   ....[160]....
        /*0720*/ 	.word	0x00015c50


	//   ....[161]....
        /*0724*/ 	.word	0x00015ce0


	//   ....[162]....
        /*0728*/ 	.word	0x00015d50


	//   ....[163]....
        /*072c*/ 	.word	0x00015db0


	//   ....[164]....
        /*0730*/ 	.word	0x00015ea0


	//   ....[165]....
        /*0734*/ 	.word	0x00015f00


	//   ....[166]....
        /*0738*/ 	.word	0x00016000


	//   ....[167]....
        /*073c*/ 	.word	0x00016060


	//   ....[168]....
        /*0740*/ 	.word	0x00016160


	//   ....[169]....
        /*0744*/ 	.word	0x000161c0


	//   ....[170]....
        /*0748*/ 	.word	0x000162c0


	//   ....[171]....
        /*074c*/ 	.word	0x00016320


	//   ....[172]....
        /*0750*/ 	.word	0x00016420


	//   ....[173]....
        /*0754*/ 	.word	0x00016480


	//   ....[174]....
        /*0758*/ 	.word	0x00016580


	//   ....[175]....
        /*075c*/ 	.word	0x000165e0


	//   ....[176]....
        /*0760*/ 	.word	0x00016680


	//   ....[177]....
        /*0764*/ 	.word	0x00016740


	//   ....[178]....
        /*0768*/ 	.word	0x00016810


	//   ....[179]....
        /*076c*/ 	.word	0x00016870


	//   ....[180]....
        /*0770*/ 	.word	0x00016930


	//   ....[181]....
        /*0774*/ 	.word	0x00016990


	//   ....[182]....
        /*0778*/ 	.word	0x00016a40


	//   ....[183]....
        /*077c*/ 	.word	0x00016ac0


	//   ....[184]....
        /*0780*/ 	.word	0x00016b70


	//   ....[185]....
        /*0784*/ 	.word	0x00016ca0


	//   ....[186]....
        /*0788*/ 	.word	0x00016d50


	//   ....[187]....
        /*078c*/ 	.word	0x00016dd0


	//   ....[188]....
        /*0790*/ 	.word	0x00016e90


	//   ....[189]....
        /*0794*/ 	.word	0x00016ef0


	//   ....[190]....
        /*0798*/ 	.word	0x00016fa0


	//   ....[191]....
        /*079c*/ 	.word	0x00017000


	//   ....[192]....
        /*07a0*/ 	.word	0x000170b0


	//   ....[193]....
        /*07a4*/ 	.word	0x00017110


	//   ....[194]....
        /*07a8*/ 	.word	0x000171c0


	//   ....[195]....
        /*07ac*/ 	.word	0x00017220


	//   ....[196]....
        /*07b0*/ 	.word	0x000172d0


	//   ....[197]....
        /*07b4*/ 	.word	0x00017330


	//   ....[198]....
        /*07b8*/ 	.word	0x000173e0


	//   ....[199]....
        /*07bc*/ 	.word	0x00017440


	//   ....[200]....
        /*07c0*/ 	.word	0x000174f0


	//   ....[201]....
        /*07c4*/ 	.word	0x000175e0


	//   ....[202]....
        /*07c8*/ 	.word	0x00017680


	//   ....[203]....
        /*07cc*/ 	.word	0x000176e0


	//   ....[204]....
        /*07d0*/ 	.word	0x000177a0


	//   ....[205]....
        /*07d4*/ 	.word	0x00017800


	//   ....[206]....
        /*07d8*/ 	.word	0x000178c0


	//   ....[207]....
        /*07dc*/ 	.word	0x00017920


	//   ....[208]....
        /*07e0*/ 	.word	0x000179e0


	//   ....[209]....
        /*07e4*/ 	.word	0x00017a40


	//   ....[210]....
        /*07e8*/ 	.word	0x00017b00


	//   ....[211]....
        /*07ec*/ 	.word	0x00017b60


	//   ....[212]....
        /*07f0*/ 	.word	0x00017c20


	//   ....[213]....
        /*07f4*/ 	.word	0x00017c80


	//   ....[214]....
        /*07f8*/ 	.word	0x00017d40


	//   ....[215]....
        /*07fc*/ 	.word	0x00017da0


	//   ....[216]....
        /*0800*/ 	.word	0x00017e60


	//   ....[217]....
        /*0804*/ 	.word	0x00017f50


	//   ....[218]....
        /*0808*/ 	.word	0x00018000


	//   ....[219]....
        /*080c*/ 	.word	0x00018090


	//   ....[220]....
        /*0810*/ 	.word	0x00018140


	//   ....[221]....
        /*0814*/ 	.word	0x000181a0


	//   ....[222]....
        /*0818*/ 	.word	0x00018250


	//   ....[223]....
        /*081c*/ 	.word	0x000182b0


	//   ....[224]....
        /*0820*/ 	.word	0x00018370


	//   ....[225]....
        /*0824*/ 	.word	0x000183d0


	//   ....[226]....
        /*0828*/ 	.word	0x00018480


	//   ....[227]....
        /*082c*/ 	.word	0x000184e0


	//   ....[228]....
        /*0830*/ 	.word	0x000185a0


	//   ....[229]....
        /*0834*/ 	.word	0x00018600


	//   ....[230]....
        /*0838*/ 	.word	0x000186b0


	//   ....[231]....
        /*083c*/ 	.word	0x00018710


	//   ....[232]....
        /*0840*/ 	.word	0x000187d0


	//   ....[233]....
        /*0844*/ 	.word	0x00018860


	//   ....[234]....
        /*0848*/ 	.word	0x00018980


	//----- nvinfo : EIATTR_REG_RECONFIG
	.align		4
.L_1461:
        /*084c*/ 	.byte	0x01, 0x54
	.zero		2


	//----- nvinfo : EIATTR_SYSCALL_OFFSETS
	.align		4
        /*0850*/ 	.byte	0x04, 0x46
        /*0852*/ 	.short	(.L_1463 - .L_1462)


	//   ....[0]....
.L_1462:
        /*0854*/ 	.word	0x00001830


	//   ....[1]....
        /*0858*/ 	.word	0x000111e0


	//   ....[2]....
        /*085c*/ 	.word	0x00011330


	//   ....[3]....
        /*0860*/ 	.word	0x00011420


	//   ....[4]....
        /*0864*/ 	.word	0x00012300


	//----- nvinfo : EIATTR_MBARRIER_INSTR_OFFSETS
	.align		4
.L_1463:
        /*0868*/ 	.byte	0x04, 0x39
        /*086a*/ 	.short	(.L_1465 - .L_1464)


	//   ....[0]....
.L_1464:
        /*086c*/ 	.word	0x00000180
        /*0870*/ 	.word	0x000000ff
        /*0874*/ 	.word	0x00016800
        /*0878*/ 	.short	0x0100
        /*087a*/ 	.byte	0x08
	.zero		1


	//   ....[1]....
        /*087c*/ 	.word	0x00000190
        /*0880*/ 	.word	0x000000ff
        /*0884*/ 	.word	0x00016820
        /*0888*/ 	.short	0x0100
        /*088a*/ 	.byte	0x08
	.zero		1


	//   ....[2]....
        /*088c*/ 	.word	0x00000280
        /*0890*/ 	.word	0x000000ff
        /*0894*/ 	.word	0x00016830
        /*0898*/ 	.short	0x0100
        /*089a*/ 	.byte	0x08
	.zero		1


	//   ....[3]....
        /*089c*/ 	.word	0x00000290
        /*08a0*/ 	.word	0x000000ff
        /*08a4*/ 	.word	0x00016840
        /*08a8*/ 	.short	0x0100
        /*08aa*/ 	.byte	0x08
	.zero		1


	//   ....[4]....
        /*08ac*/ 	.word	0x000002a0
        /*08b0*/ 	.word	0x000000ff
        /*08b4*/ 	.word	0x00016838
        /*08b8*/ 	.short	0x0100
        /*08ba*/ 	.byte	0x08
	.zero		1


	//   ....[5]....
        /*08bc*/ 	.word	0x000002b0
        /*08c0*/ 	.word	0x000000ff
        /*08c4*/ 	.word	0x00016848
        /*08c8*/ 	.short	0x0100
        /*08ca*/ 	.byte	0x08
	.zero		1


	//   ....[6]....
        /*08cc*/ 	.word	0x000003e0
        /*08d0*/ 	.word	0x000000ff
        /*08d4*/ 	.word	0x00016850
        /*08d8*/ 	.short	0x0100
        /*08da*/ 	.byte	0x08
	.zero		1


	//   ....[7]....
        /*08dc*/ 	.word	0x000003f0
        /*08e0*/ 	.word	0x000000ff
        /*08e4*/ 	.word	0x00016860
        /*08e8*/ 	.short	0x0100
        /*08ea*/ 	.byte	0x08
	.zero		1


	//   ....[8]....
        /*08ec*/ 	.word	0x00000400
        /*08f0*/ 	.word	0x000000ff
        /*08f4*/ 	.word	0x00016858
        /*08f8*/ 	.short	0x0100
        /*08fa*/ 	.byte	0x08
	.zero		1


	//   ....[9]....
        /*08fc*/ 	.word	0x00000410
        /*0900*/ 	.word	0x000000ff
        /*0904*/ 	.word	0x00016868
        /*0908*/ 	.short	0x0100
        /*090a*/ 	.byte	0x08
	.zero		1


	//   ....[10]....
        /*090c*/ 	.word	0x00000500
        /*0910*/ 	.word	0x000000ff
        /*0914*/ 	.word	0x00016870
        /*0918*/ 	.short	0x0100
        /*091a*/ 	.byte	0x06
	.zero		1


	//   ....[11]....
        /*091c*/ 	.word	0x00000510
        /*0920*/ 	.word	0x000000ff
        /*0924*/ 	.word	0x00016880
        /*0928*/ 	.short	0x0100
        /*092a*/ 	.byte	0x06
	.zero		1


	//   ....[12]....
        /*092c*/ 	.word	0x00000520
        /*0930*/ 	.word	0x000000ff
        /*0934*/ 	.word	0x00016878
        /*0938*/ 	.short	0x0100
        /*093a*/ 	.byte	0x06
	.zero		1


	//   ....[13]....
        /*093c*/ 	.word	0x00000530
        /*0940*/ 	.word	0x000000ff
        /*0944*/ 	.word	0x00016888
        /*0948*/ 	.short	0x0100
        /*094a*/ 	.byte	0x06
	.zero		1


	//   ....[14]....
        /*094c*/ 	.word	0x00000660
        /*0950*/ 	.word	0x000000ff
        /*0954*/ 	.word	0x00016890
        /*0958*/ 	.short	0x0100
        /*095a*/ 	.byte	0x08
	.zero		1


	//   ....[15]....
        /*095c*/ 	.word	0x00000670
        /*0960*/ 	.word	0x000000ff
        /*0964*/ 	.word	0x000168a0
        /*0968*/ 	.short	0x0100
        /*096a*/ 	.byte	0x08
	.zero		1


	//   ....[16]....
        /*096c*/ 	.word	0x00000680
        /*0970*/ 	.word	0x000000ff
        /*0974*/ 	.word	0x00016898
        /*0978*/ 	.short	0x0100
        /*097a*/ 	.byte	0x08
	.zero		1


	//   ....[17]....
        /*097c*/ 	.word	0x00000690
        /*0980*/ 	.word	0x000000ff
        /*0984*/ 	.word	0x000168a8
        /*0988*/ 	.short	0x0100
        /*098a*/ 	.byte	0x08
	.zero		1


	//   ....[18]....
        /*098c*/ 	.word	0x000007d0
        /*0990*/ 	.word	0x000000ff
        /*0994*/ 	.word	0x000168b0
        /*0998*/ 	.short	0x0100
        /*099a*/ 	.byte	0x08
	.zero		1


	//   ....[19]....
        /*099c*/ 	.word	0x000007e0
        /*09a0*/ 	.word	0x000000ff
        /*09a4*/ 	.word	0x000168c0
        /*09a8*/ 	.short	0x0100
        /*09aa*/ 	.byte	0x08
	.zero		1


	//   ....[20]....
        /*09ac*/ 	.word	0x000007f0
        /*09b0*/ 	.word	0x000000ff
        /*09b4*/ 	.word	0x000168b8
        /*09b8*/ 	.short	0x0100
        /*09ba*/ 	.byte	0x08
	.zero		1


	//   ....[21]....
        /*09bc*/ 	.word	0x00000800
        /*09c0*/ 	.word	0x000000ff
        /*09c4*/ 	.word	0x000168c8
        /*09c8*/ 	.short	0x0100
        /*09ca*/ 	.byte	0x08
	.zero		1


	//   ....[22]....
        /*09cc*/ 	.word	0x000018b0
        /*09d0*/ 	.word	0x000000ff
        /*09d4*/ 	.word	0x00016800
        /*09d8*/ 	.short	0x010a
        /*09da*/ 	.byte	0x2d
	.zero		1


	//   ....[23]....
        /*09dc*/ 	.word	0x00001930
        /*09e0*/ 	.word	0x00000059
        /*09e4*/ 	.word	0x00016830
        /*09e8*/ 	.short	0x010a
        /*09ea*/ 	.byte	0x3f
	.zero		1


	//   ....[24]....
        /*09ec*/ 	.word	0x00001970
        /*09f0*/ 	.word	0x00000059
        /*09f4*/ 	.word	0x00016830
        /*09f8*/ 	.short	0x010a
        /*09fa*/ 	.byte	0x3f
	.zero		1


	//   ....[25]....
        /*09fc*/ 	.word	0x00002140
        /*0a00*/ 	.word	0x000000ff
        /*0a04*/ 	.word	0x00000000
        /*0a08*/ 	.short	0x0101
        /*0a0a*/ 	.byte	0x06
	.zero		1


	//   ....[26]....
        /*0a0c*/ 	.word	0x00005400
        /*0a10*/ 	.word	0x000000ff
        /*0a14*/ 	.word	0x00016830
        /*0a18*/ 	.short	0x010a
        /*0a1a*/ 	.byte	0x06
	.zero		1


	//   ....[27]....
        /*0a1c*/ 	.word	0x00005440
        /*0a20*/ 	.word	0x000000ff
        /*0a24*/ 	.word	0x00016830
        /*0a28*/ 	.short	0x010a
        /*0a2a*/ 	.byte	0x06
	.zero		1


	//   ....[28]....
        /*0a2c*/ 	.word	0x00005650
        /*0a30*/ 	.word	0x000000ff
        /*0a34*/ 	.word	0x00016850
        /*0a38*/ 	.short	0x010a
        /*0a3a*/ 	.byte	0x06
	.zero		1


	//   ....[29]....
        /*0a3c*/ 	.word	0x00005690
        /*0a40*/ 	.word	0x000000ff
        /*0a44*/ 	.word	0x00016850
        /*0a48*/ 	.short	0x010a
        /*0a4a*/ 	.byte	0x06
	.zero		1


	//   ....[30]....
        /*0a4c*/ 	.word	0x00005f20
        /*0a50*/ 	.word	0x000000ff
        /*0a54*/ 	.word	0x00000000
        /*0a58*/ 	.short	0x0101
        /*0a5a*/ 	.byte	0x06
	.zero		1


	//   ....[31]....
        /*0a5c*/ 	.word	0x00008590
        /*0a60*/ 	.word	0x000000ff
        /*0a64*/ 	.word	0x00000000
        /*0a68*/ 	.short	0x0101
        /*0a6a*/ 	.byte	0x06
	.zero		1


	//   ....[32]....
        /*0a6c*/ 	.word	0x00008ca0
        /*0a70*/ 	.word	0x000000ff
        /*0a74*/ 	.word	0x00016830
        /*0a78*/ 	.short	0x010a
        /*0a7a*/ 	.byte	0x06
	.zero		1


	//   ....[33]....
        /*0a7c*/ 	.word	0x00008ce0
        /*0a80*/ 	.word	0x000000ff
        /*0a84*/ 	.word	0x00016830
        /*0a88*/ 	.short	0x010a
        /*0a8a*/ 	.byte	0x06
	.zero		1


	//   ....[34]....
        /*0a8c*/ 	.word	0x00008ef0
        /*0a90*/ 	.word	0x000000ff
        /*0a94*/ 	.word	0x00016850
        /*0a98*/ 	.short	0x010a
        /*0a9a*/ 	.byte	0x06
	.zero		1


	//   ....[35]....
        /*0a9c*/ 	.word	0x00008f30
        /*0aa0*/ 	.word	0x000000ff
        /*0aa4*/ 	.word	0x00016850
        /*0aa8*/ 	.short	0x010a
        /*0aaa*/ 	.byte	0x06
	.zero		1


	//   ....[36]....
        /*0aac*/ 	.word	0x00009810
        /*0ab0*/ 	.word	0x000000ff
        /*0ab4*/ 	.word	0x00000000
        /*0ab8*/ 	.short	0x0101
        /*0aba*/ 	.byte	0x06
	.zero		1


	//   ....[37]....
        /*0abc*/ 	.word	0x0000ad00
        /*0ac0*/ 	.word	0x000000ff
        /*0ac4*/ 	.word	0x00000000
        /*0ac8*/ 	.short	0x0101
        /*0aca*/ 	.byte	0x06
	.zero		1


	//   ....[38]....
        /*0acc*/ 	.word	0x0000b210
        /*0ad0*/ 	.word	0x000000ff
        /*0ad4*/ 	.word	0x00016830
        /*0ad8*/ 	.short	0x010a
        /*0ada*/ 	.byte	0x06
	.zero		1


	//   ....[39]....
        /*0adc*/ 	.word	0x0000b250
        /*0ae0*/ 	.word	0x000000ff
        /*0ae4*/ 	.word	0x00016830
        /*0ae8*/ 	.short	0x010a
        /*0aea*/ 	.byte	0x06
	.zero		1


	//   ....[40]....
        /*0aec*/ 	.word	0x0000b430
        /*0af0*/ 	.word	0x000000ff
        /*0af4*/ 	.word	0x00016850
        /*0af8*/ 	.short	0x010a
        /*0afa*/ 	.byte	0x06
	.zero		1


	//   ....[41]....
        /*0afc*/ 	.word	0x0000b470
        /*0b00*/ 	.word	0x000000ff
        /*0b04*/ 	.word	0x00016850
        /*0b08*/ 	.short	0x010a
        /*0b0a*/ 	.byte	0x06
	.zero		1


	//   ....[42]....
        /*0b0c*/ 	.word	0x0000bcf0
        /*0b10*/ 	.word	0x000000ff
        /*0b14*/ 	.word	0x00000000
        /*0b18*/ 	.short	0x0101
        /*0b1a*/ 	.byte	0x06
	.zero		1


	//   ....[43]....
        /*0b1c*/ 	.word	0x0000e360
        /*0b20*/ 	.word	0x000000ff
        /*0b24*/ 	.word	0x00000000
        /*0b28*/ 	.short	0x0101
        /*0b2a*/ 	.byte	0x06
	.zero		1


	//   ....[44]....
        /*0b2c*/ 	.word	0x0000e760
        /*0b30*/ 	.word	0x000000ff
        /*0b34*/ 	.word	0x00016850
        /*0b38*/ 	.short	0x010a
        /*0b3a*/ 	.byte	0x05
	.zero		1


	//   ....[45]....
        /*0b3c*/ 	.word	0x0000e7a0
        /*0b40*/ 	.word	0x000000ff
        /*0b44*/ 	.word	0x00016850
        /*0b48*/ 	.short	0x010a
        /*0b4a*/ 	.byte	0x05
	.zero		1


	//   ....[46]....
        /*0b4c*/ 	.word	0x0000ecf0
        /*0b50*/ 	.word	0x000000ff
        /*0b54*/ 	.word	0x00000000
        /*0b58*/ 	.short	0x0101
        /*0b5a*/ 	.byte	0x04
	.zero		1


	//   ....[47]....
        /*0b5c*/ 	.word	0x0000f9c0
        /*0b60*/ 	.word	0x0000001f
        /*0b64*/ 	.word	0x00000000
        /*0b68*/ 	.short	0x0101
        /*0b6a*/ 	.byte	0x3f
	.zero		1


	//   ....[48]....
        /*0b6c*/ 	.word	0x00011980
        /*0b70*/ 	.word	0x00000000
        /*0b74*/ 	.word	0x00016840
        /*0b78*/ 	.short	0x010a
        /*0b7a*/ 	.byte	0x3f
	.zero		1


	//   ....[49]....
        /*0b7c*/ 	.word	0x000120e0
        /*0b80*/ 	.word	0x00000000
        /*0b84*/ 	.word	0x00016830
        /*0b88*/ 	.short	0x0107
        /*0b8a*/ 	.byte	0x3f
	.zero		1


	//   ....[50]....
        /*0b8c*/ 	.word	0x000121a0
        /*0b90*/ 	.word	0x00000000
        /*0b94*/ 	.word	0x00016830
        /*0b98*/ 	.short	0x0101
        /*0b9a*/ 	.byte	0x3f
	.zero		1


	//   ....[51]....
        /*0b9c*/ 	.word	0x00012ef0
        /*0ba0*/ 	.word	0x00000010
        /*0ba4*/ 	.word	0x00016800
        /*0ba8*/ 	.short	0x0107
        /*0baa*/ 	.byte	0x3f
	.zero		1


	//   ....[52]....
        /*0bac*/ 	.word	0x00012fe0
        /*0bb0*/ 	.word	0x00000010
        /*0bb4*/ 	.word	0x00016800
        /*0bb8*/ 	.short	0x0101
        /*0bba*/ 	.byte	0x3f
	.zero		1


	//   ....[53]....
        /*0bbc*/ 	.word	0x00013000
        /*0bc0*/ 	.word	0x00000010
        /*0bc4*/ 	.word	0x00016820
        /*0bc8*/ 	.short	0x010a
        /*0bca*/ 	.byte	0x3f
	.zero		1


	//   ....[54]....
        /*0bcc*/ 	.word	0x00013380
        /*0bd0*/ 	.word	0x00000005
        /*0bd4*/ 	.word	0x00016840
        /*0bd8*/ 	.short	0x010a
        /*0bda*/ 	.byte	0x3f
	.zero		1


	//   ....[55]....
        /*0bdc*/ 	.word	0x000138a0
        /*0be0*/ 	.word	0x00000005
        /*0be4*/ 	.word	0x00016830
        /*0be8*/ 	.short	0x0107
        /*0bea*/ 	.byte	0x3f
	.zero		1


	//   ....[56]....
        /*0bec*/ 	.word	0x00013960
        /*0bf0*/ 	.word	0x00000005
        /*0bf4*/ 	.word	0x00016830
        /*0bf8*/ 	.short	0x0101
        /*0bfa*/ 	.byte	0x3f
	.zero		1


	//   ....[57]....
        /*0bfc*/ 	.word	0x000139c0
        /*0c00*/ 	.word	0x00000005
        /*0c04*/ 	.word	0x00016860
        /*0c08*/ 	.short	0x010a
        /*0c0a*/ 	.byte	0x3f
	.zero		1


	//   ....[58]....
        /*0c0c*/ 	.word	0x00013e80
        /*0c10*/ 	.word	0x00000005
        /*0c14*/ 	.word	0x00016850
        /*0c18*/ 	.short	0x0107
        /*0c1a*/ 	.byte	0x3f
	.zero		1


	//   ....[59]....
        /*0c1c*/ 	.word	0x00014030
        /*0c20*/ 	.word	0x00000005
        /*0c24*/ 	.word	0x00016850
        /*0c28*/ 	.short	0x0101
        /*0c2a*/ 	.byte	0x3f
	.zero		1


	//   ....[60]....
        /*0c2c*/ 	.word	0x00014240
        /*0c30*/ 	.word	0x00000004
        /*0c34*/ 	.word	0x00016860
        /*0c38*/ 	.short	0x010a
        /*0c3a*/ 	.byte	0x3f
	.zero		1


	//   ....[61]....
        /*0c3c*/ 	.word	0x000146f0
        /*0c40*/ 	.word	0x00000004
        /*0c44*/ 	.word	0x00016850
        /*0c48*/ 	.short	0x0107
        /*0c4a*/ 	.byte	0x3f
	.zero		1


	//   ....[62]....
        /*0c4c*/ 	.word	0x000147b0
        /*0c50*/ 	.word	0x00000004
        /*0c54*/ 	.word	0x00016850
        /*0c58*/ 	.short	0x0101
        /*0c5a*/ 	.byte	0x3f
	.zero		1


	//   ....[63]....
        /*0c5c*/ 	.word	0x00014a80
        /*0c60*/ 	.word	0x00000004
        /*0c64*/ 	.word	0x00016820
        /*0c68*/ 	.short	0x010a
        /*0c6a*/ 	.byte	0x3f
	.zero		1


	//   ....[64]....
        /*0c6c*/ 	.word	0x00014c00
        /*0c70*/ 	.word	0x00000005
        /*0c74*/ 	.word	0x00016840
        /*0c78*/ 	.short	0x010a
        /*0c7a*/ 	.byte	0x3f
	.zero		1


	//   ....[65]....
        /*0c7c*/ 	.word	0x00014ca0
        /*0c80*/ 	.word	0x00000017
        /*0c84*/ 	.word	0x00016840
        /*0c88*/ 	.short	0x010a
        /*0c8a*/ 	.byte	0x3f
	.zero		1


	//   ....[66]....
        /*0c8c*/ 	.word	0x00014ce0
        /*0c90*/ 	.word	0x00000005
        /*0c94*/ 	.word	0x00016860
        /*0c98*/ 	.short	0x010a
        /*0c9a*/ 	.byte	0x3f
	.zero		1


	//   ....[67]....
        /*0c9c*/ 	.word	0x00014d20
        /*0ca0*/ 	.word	0x00000017
        /*0ca4*/ 	.word	0x00016860
        /*0ca8*/ 	.short	0x010a
        /*0caa*/ 	.byte	0x3f
	.zero		1


	//   ....[68]....
        /*0cac*/ 	.word	0x00014d90
        /*0cb0*/ 	.word	0x00000003
        /*0cb4*/ 	.word	0x00016800
        /*0cb8*/ 	.short	0x010a
        /*0cba*/ 	.byte	0x3f
	.zero		1


	//   ....[69]....
        /*0cbc*/ 	.word	0x00014de0
        /*0cc0*/ 	.word	0x00000059
        /*0cc4*/ 	.word	0x00016830
        /*0cc8*/ 	.short	0x010a
        /*0cca*/ 	.byte	0x3f
	.zero		1


	//   ....[70]....
        /*0ccc*/ 	.word	0x00014e40
        /*0cd0*/ 	.word	0x00000007
        /*0cd4*/ 	.word	0x00016830
        /*0cd8*/ 	.short	0x010a
        /*0cda*/ 	.byte	0x3f
	.zero		1


	//   ....[71]....
        /*0cdc*/ 	.word	0x00014ea0
        /*0ce0*/ 	.word	0x00000007
        /*0ce4*/ 	.word	0x00016850
        /*0ce8*/ 	.short	0x010a
        /*0cea*/ 	.byte	0x3f
	.zero		1


	//   ....[72]....
        /*0cec*/ 	.word	0x00014f00
        /*0cf0*/ 	.word	0x00000008
        /*0cf4*/ 	.word	0x00016830
        /*0cf8*/ 	.short	0x010a
        /*0cfa*/ 	.byte	0x3f
	.zero		1


	//   ....[73]....
        /*0cfc*/ 	.word	0x00014f60
        /*0d00*/ 	.word	0x00000008
        /*0d04*/ 	.word	0x00016850
        /*0d08*/ 	.short	0x010a
        /*0d0a*/ 	.byte	0x3f
	.zero		1


	//   ....[74]....
        /*0d0c*/ 	.word	0x00014fc0
        /*0d10*/ 	.word	0x00000007
        /*0d14*/ 	.word	0x00016830
        /*0d18*/ 	.short	0x010a
        /*0d1a*/ 	.byte	0x3f
	.zero		1


	//   ....[75]....
        /*0d1c*/ 	.word	0x00015020
        /*0d20*/ 	.word	0x00000007
        /*0d24*/ 	.word	0x00016850
        /*0d28*/ 	.short	0x010a
        /*0d2a*/ 	.byte	0x3f
	.zero		1


	//   ....[76]....
        /*0d2c*/ 	.word	0x00015080
        /*0d30*/ 	.word	0x00000004
        /*0d34*/ 	.word	0x00016850
        /*0d38*/ 	.short	0x010a
        /*0d3a*/ 	.byte	0x3f
	.zero		1


	//   ....[77]....
        /*0d3c*/ 	.word	0x00015180
        /*0d40*/ 	.word	0x00000000
        /*0d44*/ 	.word	0x00016840
        /*0d48*/ 	.short	0x010a
        /*0d4a*/ 	.byte	0x3f
	.zero		1


	//   ....[78]....
        /*0d4c*/ 	.word	0x00016ba0
        /*0d50*/ 	.word	0x00000010
        /*0d54*/ 	.word	0x00016820
        /*0d58*/ 	.short	0x010a
        /*0d5a*/ 	.byte	0x3f
	.zero		1


	//   ....[79]....
        /*0d5c*/ 	.word	0x00016bf0
        /*0d60*/ 	.word	0x00000005
        /*0d64*/ 	.word	0x00016840
        /*0d68*/ 	.short	0x010a
        /*0d6a*/ 	.byte	0x3f
	.zero		1


	//   ....[80]....
        /*0d6c*/ 	.word	0x00017530
        /*0d70*/ 	.word	0x00000005
        /*0d74*/ 	.word	0x00016860
        /*0d78*/ 	.short	0x010a
        /*0d7a*/ 	.byte	0x3f
	.zero		1


	//   ....[81]....
        /*0d7c*/ 	.word	0x00017ea0
        /*0d80*/ 	.word	0x00000004
        /*0d84*/ 	.word	0x00016860
        /*0d88*/ 	.short	0x010a
        /*0d8a*/ 	.byte	0x3f
	.zero		1


	//   ....[82]....
        /*0d8c*/ 	.word	0x000188a0
        /*0d90*/ 	.word	0x00000004
        /*0d94*/ 	.word	0x00016820
        /*0d98*/ 	.short	0x010a
        /*0d9a*/ 	.byte	0x3f
	.zero		1


	//   ....[83]....
        /*0d9c*/ 	.word	0x00018a40
        /*0da0*/ 	.word	0x00000005
        /*0da4*/ 	.word	0x00016840
        /*0da8*/ 	.short	0x010a
        /*0daa*/ 	.byte	0x3f
	.zero		1


	//   ....[84]....
        /*0dac*/ 	.word	0x00018a90
        /*0db0*/ 	.word	0x00000017
        /*0db4*/ 	.word	0x00016840
        /*0db8*/ 	.short	0x010a
        /*0dba*/ 	.byte	0x3f
	.zero		1


	//   ....[85]....
        /*0dbc*/ 	.word	0x00018ae0
        /*0dc0*/ 	.word	0x00000005
        /*0dc4*/ 	.word	0x00016860
        /*0dc8*/ 	.short	0x010a
        /*0dca*/ 	.byte	0x3f
	.zero		1


	//----- nvinfo : EIATTR_NUM_MBARRIERS
	.align		4
.L_1465:
        /*0dcc*/ 	.byte	0x03, 0x38
        /*0dce*/ 	.short	0x0016


	//----- nvinfo : EIATTR_EXIT_INSTR_OFFSETS
	.align		4
        /*0dd0*/ 	.byte	0x04, 0x1c
        /*0dd2*/ 	.short	(.L_1467 - .L_1466)


	//   ....[0]....
.L_1466:
        /*0dd4*/ 	.word	0x00000970


	//   ....[1]....
        /*0dd8*/ 	.word	0x00010370


	//   ....[2]....
        /*0ddc*/ 	.word	0x00014d70


	//----- nvinfo : EIATTR_MAX_THREADS
	.align		4
.L_1467:
        /*0de0*/ 	.byte	0x04, 0x05
        /*0de2*/ 	.short	(.L_1469 - .L_1468)
.L_1468:
        /*0de4*/ 	.word	0x00000200
        /*0de8*/ 	.word	0x00000001
        /*0dec*/ 	.word	0x00000001


	//----- nvinfo : EIATTR_CRS_STACK_SIZE
	.align		4
.L_1469:
        /*0df0*/ 	.byte	0x04, 0x1e
        /*0df2*/ 	.short	(.L_1471 - .L_1470)
.L_1470:
        /*0df4*/ 	.word	0x00000000


	//----- nvinfo : EIATTR_CBANK_PARAM_SIZE
	.align		4
.L_1471:
        /*0df8*/ 	.byte	0x03, 0x19
        /*0dfa*/ 	.short	0x0af0


	//----- nvinfo : EIATTR_PARAM_CBANK
	.align		4
        /*0dfc*/ 	.byte	0x04, 0x0a
        /*0dfe*/ 	.short	(.L_1473 - .L_1472)
	.align		4
.L_1472:
        /*0e00*/ 	.word	index@(.nv.constant0._ZN7cutlass13device_kernelIN5flash11enable_sm90INS1_16FlashAttnFwdSm90INS1_25CollectiveMainloopFwdSm90ILi2EN4cute5tupleIJNS5_1CILi1EEES8_S8_EEENS6_IJNS7_ILi192EEENS7_ILi128EEENS7_ILi64EEEEEELi64ENS_6half_tEfNS_4arch4Sm90ELb0ELb1ELb1ELb0ELb1ELb0ELb0ELb1ELb1ELb1ELb0ELb0EEENS1_21CollectiveEpilogueFwdINS6_IJSA_SC_SB_EEES9_SE_SG_Li384ELb0ELb1ELb0ELb0EEENS1_30DynamicPersistentTileSchedulerILi384ELi128ELb0ELb1ELb1EEEEEEEEEvNT_6ParamsE)
        /*0e04*/ 	.short	0x0210
        /*0e06*/ 	.short	0x0af0


	//----- nvinfo : EIATTR_SW_WAR
	.align		4
.L_1473:
        /*0e08*/ 	.byte	0x04, 0x36
        /*0e0a*/ 	.short	(.L_1475 - .L_1474)
.L_1474:
        /*0e0c*/ 	.word	0x00000008
.L_1475:


//--------------------- .nv.info._ZN7cutlass13device_kernelIN5flash11enable_sm90INS1_16FlashAttnFwdSm90INS1_25CollectiveMainloopFwdSm90ILi2EN4cute5tupleIJNS5_1CILi1EEES8_S8_EEENS6_IJNS7_ILi192EEENS7_ILi128EEENS7_ILi64EEEEEELi64ENS_6half_tEfNS_4arch4Sm90ELb0ELb1ELb1ELb1ELb1ELb0ELb0ELb1ELb1ELb1ELb0ELb0EEENS1_21CollectiveEpilogueFwdINS6_IJSA_SC_SB_EEES9_SE_SG_Li384ELb1ELb1ELb0ELb0EEENS1_36VarlenDynamicPersistentTileSchedulerILi192ELi128ELi384ELi128ELb0ELb1ELb1ELb1ELb0ELb1EEEEEEEEEvNT_6ParamsE --------------------------
	.section	.nv.info._ZN7cutlass13device_kernelIN5flash11enable_sm90INS1_16FlashAttnFwdSm90INS1_25CollectiveMainloopFwdSm90ILi2EN4cute5tupleIJNS5_1CILi1EEES8_S8_EEENS6_IJNS7_ILi192EEENS7_ILi128EEENS7_ILi64EEEEEELi64ENS_6half_tEfNS_4arch4Sm90ELb0ELb1ELb1ELb1ELb1ELb0ELb0ELb1ELb1ELb1ELb0ELb0EEENS1_21CollectiveEpilogueFwdINS6_IJSA_SC_SB_EEES9_SE_SG_Li384ELb1ELb1ELb0ELb0EEENS1_36VarlenDynamicPersistentTileSchedulerILi192ELi128ELi384ELi128ELb0ELb1ELb1ELb1ELb0ELb1EEEEEEEEEvNT_6ParamsE,"",@"SHT_CUDA_INFO"
	.sectionflags	@""
	.align	4


	//----- nvinfo : EIATTR_CUDA_API_VERSION
	.align		4
        /*0000*/ 	.byte	0x04, 0x37
        /*0002*/ 	.short	(.L_1477 - .L_1476)
.L_1476:
        /*0004*/ 	.word	0x00000082


	//----- nvinfo : EIATTR_KPARAM_INFO
	.align		4
.L_1477:
        /*0008*/ 	.byte	0x04, 0x17
        /*000a*/ 	.short	(.L_1479 - .L_1478)
.L_1478:
        /*000c*/ 	.word	0x00000000
        /*0010*/ 	.short	0x0000
        /*0012*/ 	.short	0x0070
        /*0014*/ 	.byte	0x00, 0xf0, 0x01, 0x2a


	//----- nvinfo : EIATTR_SPARSE_MMA_MASK
	.align		4
.L_1479:
        /*0018*/ 	.byte	0x03, 0x50
        /*001a*/ 	.short	0x0000


	//----- nvinfo : EIATTR_MAXREG_COUNT
	.align		4
        /*001c*/ 	.byte	0x03, 0x1b
        /*001e*/ 	.short	0x0080


	//----- nvinfo : EIATTR_NUM_BARRIERS
	.align		4
        /*0020*/ 	.byte	0x02, 0x4c
        /*0022*/ 	.byte	0x10
	.zero		1


	//----- nvinfo : EIATTR_EXTERNS
	.align		4
        /*0024*/ 	.byte	0x04, 0x0f
        /*0026*/ 	.short	(.L_1481 - .L_1480)


	//   ....[0]....
	.align		4
.L_1480:
        /*0028*/ 	.word	index@(__assertfail)


	//----- nvinfo : EIATTR_ANNOTATIONS
	.align		4
.L_1481:
        /*002c*/ 	.byte	0x04, 0x55
        /*002e*/ 	.short	(.L_1483 - .L_1482)


	//   ....[0]....
.L_1482:
        /* <DEDUP_REMOVED lines=25> */


	//----- nvinfo : EIATTR_MERCURY_ISA_VERSION
	.align		4
.L_1483:
        /*01b0*/ 	.byte	0x03, 0x5f
        /*01b2*/ 	.short	0x0101


	//----- nvinfo : EIATTR_UNUSED_LOAD_BYTE_OFFSET
	.align		4
        /*01b4*/ 	.byte	0x04, 0x44
        /*01b6*/ 	.short	(.L_1485 - .L_1484)


	//   ....[0]....
.L_1484:
        /*01b8*/ 	.word	0x00000970
        /*01bc*/ 	.word	0x0000fff0


	//   ....[1]....
        /*01c0*/ 	.word	0x0000f080
        /*01c4*/ 	.word	0x0000fff0


	//----- nvinfo : EIATTR_INT_WARP_WIDE_INSTR_OFFSETS
	.align		4
.L_1485:
        /*01c8*/ 	.byte	0x04, 0x31
        /*01ca*/ 	.short	(.L_1487 - .L_1486)


	//   ....[0]....
.L_1486:
        /*01cc*/ 	.word	0x000000c0


	//   ....[1]....
        /*01d0*/ 	.word	0x000000d0


	//   ....[2]....
        /*01d4*/ 	.word	0x00000170


	//   ....[3]....
        /*01d8*/ 	.word	0x00011f90


	//   ....[4]....
        /*01dc*/ 	.word	0x00012020


	//   ....[5]....
        /*01e0*/ 	.word	0x00015200


	//   ....[6]....
        /*01e4*/ 	.word	0x00015290


	//----- nvinfo : EIATTR_COOP_GROUP_MASK_REGIDS
	.align		4
.L_1487:
        /*01e8*/ 	.byte	0x04, 0x29
        /*01ea*/ 	.short	(.L_1489 - .L_1488)


	//   ....[0]....
.L_1488:
        /*01ec*/ 	.word	0xffffffff


	//   ....[1]....
        /*01f0*/ 	.word	0xffffffff


	//   ....[2]....
        /*01f4*/ 	.word	0xffffffff


	//   ....[3]....
        /*01f8*/ 	.word	0xffffffff


	//   ....[4]....
        /*01fc*/ 	.word	0xffffffff


	//   ....[5]....
        /*0200*/ 	.word	0xffffffff


	//   ....[6]....
        /*0204*/ 	.word	0xffffffff


	//   ....[7]....
        /*0208*/ 	.word	0xffffffff


	//   ....[8]....
        /*020c*/ 	.word	0xffffffff


	//   ....[9]....
        /*0210*/ 	.word	0xffffffff


	//   ....[10]....
        /*0214*/ 	.word	0xffffffff


	//   ....[11]....
        /*0218*/ 	.word	0xffffffff


	//   ....[12]....
        /*021c*/ 	.word	0xffffffff


	//   ....[13]....
        /*0220*/ 	.word	0xffffffff


	//   ....[14]....
        /*0224*/ 	.word	0xffffffff


	//   ....[15]....
        /*0228*/ 	.word	0xffffffff


	//   ....[16]....
        /*022c*/ 	.word	0xffffffff


	//   ....[17]....
        /*0230*/ 	.word	0xffffffff


	//   ....[18]....
        /*0234*/ 	.word	0xffffffff


	//   ....[19]....
        /*0238*/ 	.word	0xffffffff


	//   ....[20]....
        /*023c*/ 	.word	0xffffffff


	//   ....[21]....
        /*0240*/ 	.word	0xffffffff


	//   ....[22]....
        /*0244*/ 	.word	0xffffffff


	//   ....[23]....
        /*0248*/ 	.word	0xffffffff


	//   ....[24]....
        /*024c*/ 	.word	0xffffffff


	//   ....[25]....
        /*0250*/ 	.word	0xffffffff


	//   ....[26]....
        /*0254*/ 	.word	0xffffffff


	//   ....[27]....
        /*0258*/ 	.word	0xffffffff


	//   ....[28]....
        /*025c*/ 	.word	0xffffffff


	//   ....[29]....
        /*0260*/ 	.word	0xffffffff


	//   ....[30]....
        /*0264*/ 	.word	0xffffffff


	//   ....[31]....
        /*0268*/ 	.word	0xffffffff


	//   ....[32]....
        /*026c*/ 	.word	0xffffffff


	//   ....[33]....
        /*0270*/ 	.word	0xffffffff


	//   ....[34]....
        /*0274*/ 	.word	0xffffffff


	//   ....[35]....
        /*0278*/ 	.word	0xffffffff


	//   ....[36]....
        /*027c*/ 	.word	0xffffffff


	//   ....[37]....
        /*0280*/ 	.word	0xffffffff


	//   ....[38]....
        /*0284*/ 	.word	0xffffffff


	//   ....[39]....
        /*0288*/ 	.word	0xffffffff


	//   ....[40]....
        /*028c*/ 	.word	0xffffffff


	//   ....[41]....
        /*0290*/ 	.word	0xffffffff


	//   ....[42]....
        /*0294*/ 	.word	0xffffffff


	//   ....[43]....
        /*0298*/ 	.word	0xffffffff


	//   ....[44]....
        /*029c*/ 	.word	0xffffffff


	//   ....[45]....
        /*02a0*/ 	.word	0xffffffff


	//   ....[46]....
        /*02a4*/ 	.word	0xffffffff


	//   ....[47]....
        /*02a8*/ 	.word	0xffffffff


	//   ....[48]....
        /*02ac*/ 	.word	0xffffffff


	//   ....[49]....
        /*02b0*/ 	.word	0xffffffff


	//   ....[50]....
        /*02b4*/ 	.word	0xffffffff


	//   ....[51]....
        /*02b8*/ 	.word	0xffffffff


	//   ....[52]....
        /*02bc*/ 	.word	0xffffffff


	//   ....[53]....
        /*02c0*/ 	.word	0xffffffff


	//   ....[54]....
        /*02c4*/ 	.word	0xffffffff


	//   ....[55]....
        /*02c8*/ 	.word	0xffffffff


	//   ....[56]....
        /*02cc*/ 	.word	0xffffffff


	//   ....[57]....
        /*02d0*/ 	.word	0xffffffff


	//   ....[58]....
        /*02d4*/ 	.word	0xffffffff


	//   ....[59]....
        /*02d8*/ 	.word	0xffffffff


	//   ....[60]....
        /*02dc*/ 	.word	0xffffffff


	//   ....[61]....
        /*02e0*/ 	.word	0xffffffff


	//   ....[62]....
        /*02e4*/ 	.word	0xffffffff


	//   ....[63]....
        /*02e8*/ 	.word	0xffffffff


	//   ....[64]....
        /*02ec*/ 	.word	0xffffffff


	//   ....[65]....
        /*02f0*/ 	.word	0xffffffff


	//   ....[66]....
        /*02f4*/ 	.word	0xffffffff


	//   ....[67]....
        /*02f8*/ 	.word	0xffffffff


	//   ....[68]....
        /*02fc*/ 	.word	0xffffffff


	//   ....[69]....
        /*0300*/ 	.word	0xffffffff


	//   ....[70]....
        /*0304*/ 	.word	0xffffffff


	//   ....[71]....
        /*0308*/ 	.word	0xffffffff


	//   ....[72]....
        /*030c*/ 	.word	0xffffffff


	//   ....[73]....
        /*0310*/ 	.word	0xffffffff


	//   ....[74]....
        /*0314*/ 	.word	0xffffffff


	//   ....[75]....
        /*0318*/ 	.word	0xffffffff


	//   ....[76]....
        /*031c*/ 	.word	0xffffffff


	//   ....[77]....
        /*0320*/ 	.word	0xffffffff


	//   ....[78]....
        /*0324*/ 	.word	0xffffffff


	//   ....[79]....
        /*0328*/ 	.word	0xffffffff


	//   ....[80]....
        /*032c*/ 	.word	0xffffffff


	//   ....[81]....
        /*0330*/ 	.word	0xffffffff


	//   ....[82]....
        /*0334*/ 	.word	0xffffffff


	//   ....[83]....
        /*0338*/ 	.word	0xffffffff


	//   ....[84]....
        /*033c*/ 	.word	0xffffffff


	//   ....[85]....
        /*0340*/ 	.word	0xffffffff


	//   ....[86]....
        /*0344*/ 	.word	0xffffffff


	//   ....[87]....
        /*0348*/ 	.word	0xffffffff


	//   ....[88]....
        /*034c*/ 	.word	0xffffffff


	//   ....[89]....
        /*0350*/ 	.word	0xffffffff


	//   ....[90]....
        /*0354*/ 	.word	0xffffffff


	//   ....[91]....
        /*0358*/ 	.word	0xffffffff


	//   ....[92]....
        /*035c*/ 	.word	0xffffffff


	//   ....[93]....
        /*0360*/ 	.word	0xffffffff


	//   ....[94]....
        /*0364*/ 	.word	0xffffffff


	//   ....[95]....
        /*0368*/ 	.word	0xffffffff


	//   ....[96]....
        /*036c*/ 	.word	0xffffffff


	//   ....[97]....
        /*0370*/ 	.word	0xffffffff


	//   ....[98]....
        /*0374*/ 	.word	0xffffffff


	//   ....[99]....
        /*0378*/ 	.word	0xffffffff


	//   ....[100]....
        /*037c*/ 	.word	0xffffffff


	//   ....[101]....
        /*0380*/ 	.word	0xffffffff


	//   ....[102]....
        /*0384*/ 	.word	0xffffffff


	//   ....[103]....
        /*0388*/ 	.word	0xffffffff


	//   ....[104]....
        /*038c*/ 	.word	0xffffffff


	//   ....[105]....
        /*0390*/ 	.word	0xffffffff


	//   ....[106]....
        /*0394*/ 	.word	0xffffffff


	//   ....[107]....
        /*0398*/ 	.word	0xffffffff


	//   ....[108]....
        /*039c*/ 	.word	0xffffffff


	//   ....[109]....
        /*03a0*/ 	.word	0xffffffff


	//   ....[110]....
        /*03a4*/ 	.word	0xffffffff


	//   ....[111]....
        /*03a8*/ 	.word	0xffffffff


	//   ....[112]....
        /*03ac*/ 	.word	0xffffffff


	//   ....[113]....
        /*03b0*/ 	.word	0xffffffff


	//   ....[114]....
        /*03b4*/ 	.word	0xffffffff


	//   ....[115]....
        /*03b8*/ 	.word	0xffffffff


	//   ....[116]....
        /*03bc*/ 	.word	0xffffffff


	//   ....[117]....
        /*03c0*/ 	.word	0xffffffff


	//   ....[118]....
        /*03c4*/ 	.word	0xffffffff


	//   ....[119]....
        /*03c8*/ 	.word	0xffffffff


	//   ....[120]....
        /*03cc*/ 	.word	0xffffffff


	//   ....[121]....
        /*03d0*/ 	.word	0xffffffff


	//   ....[122]....
        /*03d4*/ 	.word	0xffffffff


	//   ....[123]....
        /*03d8*/ 	.word	0xffffffff


	//   ....[124]....
        /*03dc*/ 	.word	0xffffffff


	//   ....[125]....
        /*03e0*/ 	.word	0xffffffff


	//   ....[126]....
        /*03e4*/ 	.word	0xffffffff


	//   ....[127]....
        /*03e8*/ 	.word	0xffffffff


	//   ....[128]....
        /*03ec*/ 	.word	0xffffffff


	//   ....[129]....
        /*03f0*/ 	.word	0xffffffff


	//   ....[130]....
        /*03f4*/ 	.word	0xffffffff


	//   ....[131]....
        /*03f8*/ 	.word	0xffffffff


	//   ....[132]....
        /*03fc*/ 	.word	0xffffffff


	//   ....[133]....
        /*0400*/ 	.word	0xffffffff


	//   ....[134]....
        /*0404*/ 	.word	0xffffffff


	//   ....[135]....
        /*0408*/ 	.word	0xffffffff


	//   ....[136]....
        /*040c*/ 	.word	0xffffffff


	//   ....[137]....
        /*0410*/ 	.word	0xffffffff


	//   ....[138]....
        /*0414*/ 	.word	0xffffffff


	//   ....[139]....
        /*0418*/ 	.word	0xffffffff


	//   ....[140]....
        /*041c*/ 	.word	0xffffffff


	//   ....[141]....
        /*0420*/ 	.word	0xffffffff


	//   ....[142]....
        /*0424*/ 	.word	0xffffffff


	//   ....[143]....
        /*0428*/ 	.word	0xffffffff


	//   ....[144]....
        /*042c*/ 	.word	0xffffffff


	//   ....[145]....
        /*0430*/ 	.word	0xffffffff


	//   ....[146]....
        /*0434*/ 	.word	0xffffffff


	//   ....[147]....
        /*0438*/ 	.word	0xffffffff


	//   ....[148]....
        /*043c*/ 	.word	0xffffffff


	//   ....[149]....
        /*0440*/ 	.word	0xffffffff


	//   ....[150]....
        /*0444*/ 	.word	0xffffffff


	//   ....[151]....
        /*0448*/ 	.word	0xffffffff


	//   ....[152]....
        /*044c*/ 	.word	0xffffffff


	//   ....[153]....
        /*0450*/ 	.word	0xffffffff


	//   ....[154]....
        /*0454*/ 	.word	0xffffffff


	//   ....[155]....
        /*0458*/ 	.word	0xffffffff


	//   ....[156]....
        /*045c*/ 	.word	0xffffffff


	//   ....[157]....
        /*0460*/ 	.word	0xffffffff


	//   ....[158]....
        /*0464*/ 	.word	0xffffffff


	//   ....[159]....
        /*0468*/ 	.word	0xffffffff


	//   ....[160]....
        /*046c*/ 	.word	0xffffffff


	//   ....[161]....
        /*0470*/ 	.word	0xffffffff


	//   ....[162]....
        /*0474*/ 	.word	0xffffffff


	//   ....[163]....
        /*0478*/ 	.word	0xffffffff


	//   ....[164]....
        /*047c*/ 	.word	0xffffffff


	//   ....[165]....
        /*0480*/ 	.word	0xffffffff


	//   ....[166]....
        /*0484*/ 	.word	0xffffffff


	//   ....[167]....
        /*0488*/ 	.word	0xffffffff


	//   ....[168]....
        /*048c*/ 	.word	0xffffffff


	//   ....[169]....
        /*0490*/ 	.word	0xffffffff


	//   ....[170]....
        /*0494*/ 	.word	0xffffffff


	//   ....[171]....
        /*0498*/ 	.word	0xffffffff


	//   ....[172]....
        /*049c*/ 	.word	0xffffffff


	//   ....[173]....
        /*04a0*/ 	.word	0xffffffff


	//   ....[174]....
        /*04a4*/ 	.word	0xffffffff


	//   ....[175]....
        /*04a8*/ 	.word	0x0500000f


	//   ....[176]....
        /*04ac*/ 	.word	0x0500000f


	//   ....[177]....
        /*04b0*/ 	.word	0x0500000f


	//   ....[178]....
        /*04b4*/ 	.word	0x0500000f


	//   ....[179]....
        /*04b8*/ 	.word	0x0500000f


	//   ....[180]....
        /*04bc*/ 	.word	0x0500000f


	//   ....[181]....
        /*04c0*/ 	.word	0x0500000f


	//   ....[182]....
        /*04c4*/ 	.word	0x0500000f


	//   ....[183]....
        /*04c8*/ 	.word	0x0500000f


	//   ....[184]....
        /*04cc*/ 	.word	0x0500000f


	//   ....[185]....
        /*04d0*/ 	.word	0x0500000f


	//   ....[186]....
        /*04d4*/ 	.word	0x0500000f


	//   ....[187]....
        /*04d8*/ 	.word	0x0500000f


	//   ....[188]....
        /*04dc*/ 	.word	0x0500000f


	//   ....[189]....
        /*04e0*/ 	.word	0x0500000f


	//   ....[190]....
        /*04e4*/ 	.word	0x0500000f


	//   ....[191]....
        /*04e8*/ 	.word	0x0500000f


	//   ....[192]....
        /*04ec*/ 	.word	0x0500000f


	//   ....[193]....
        /*04f0*/ 	.word	0x0500000f


	//   ....[194]....
        /*04f4*/ 	.word	0x0500000f


	//   ....[195]....
        /*04f8*/ 	.word	0x0500000f


	//   ....[196]....
        /*04fc*/ 	.word	0x0500000f


	//   ....[197]....
        /*0500*/ 	.word	0x0500000f


	//   ....[198]....
        /*0504*/ 	.word	0x0500000f


	//   ....[199]....
        /*0508*/ 	.word	0x0500000f


	//   ....[200]....
        /*050c*/ 	.word	0x0500000f


	//   ....[201]....
        /*0510*/ 	.word	0x0500000f


	//   ....[202]....
        /*0514*/ 	.word	0x0500000f


	//   ....[203]....
        /*0518*/ 	.word	0x0500000f


	//   ....[204]....
        /*051c*/ 	.word	0x0500000f


	//   ....[205]....
        /*0520*/ 	.word	0x0500000f


	//   ....[206]....
        /*0524*/ 	.word	0x0500000f


	//   ....[207]....
        /*0528*/ 	.word	0x0500000f


	//   ....[208]....
        /*052c*/ 	.word	0x0500000f


	//   ....[209]....
        /*0530*/ 	.word	0x0500000f


	//   ....[210]....
        /*0534*/ 	.word	0x0500000f


	//   ....[211]....
        /*0538*/ 	.word	0x0500000f


	//   ....[212]....
        /*053c*/ 	.word	0x0500000f


	//   ....[213]....
        /*0540*/ 	.word	0x0500000f


	//   ....[214]....
        /*0544*/ 	.word	0x0500000f


	//   ....[215]....
        /*0548*/ 	.word	0x0500000f


	//   ....[216]....
        /*054c*/ 	.word	0x0500000f


	//   ....[217]....
        /*0550*/ 	.word	0x0500000f


	//   ....[218]....
        /*0554*/ 	.word	0x0500000f


	//   ....[219]....
        /*0558*/ 	.word	0x0500000f


	//   ....[220]....
        /*055c*/ 	.word	0x0500000f


	//   ....[221]....
        /*0560*/ 	.word	0x0500000f


	//   ....[222]....
        /*0564*/ 	.word	0x0500000f


	//   ....[223]....
        /*0568*/ 	.word	0x0500000f


	//   ....[224]....
        /*056c*/ 	.word	0x0500000f


	//   ....[225]....
        /*0570*/ 	.word	0x0500000f


	//   ....[226]....
        /*0574*/ 	.word	0x0500000f


	//   ....[227]....
        /*0578*/ 	.word	0x0500000f


	//   ....[228]....
        /*057c*/ 	.word	0x0500000f


	//   ....[229]....
        /*0580*/ 	.word	0x0500000f


	//   ....[230]....
        /*0584*/ 	.word	0x0500000f


	//   ....[231]....
        /*0588*/ 	.word	0x0500000f


	//   ....[232]....
        /*058c*/ 	.word	0x0500000f


	//   ....[233]....
        /*0590*/ 	.word	0x0500000f


	//   ....[234]....
        /*0594*/ 	.word	0x0500000f


	//   ....[235]....
        /*0598*/ 	.word	0x0500000f


	//   ....[236]....
        /*059c*/ 	.word	0x0500000f


	//   ....[237]....
        /*05a0*/ 	.word	0x0500000f


	//   ....[238]....
        /*05a4*/ 	.word	0x0500000f


	//   ....[239]....
        /*05a8*/ 	.word	0x0500000f


	//   ....[240]....
        /*05ac*/ 	.word	0x0500000f


	//   ....[241]....
        /*05b0*/ 	.word	0x0500000f


	//   ....[242]....
        /*05b4*/ 	.word	0x0500000f


	//   ....[243]....
        /*05b8*/ 	.word	0x0500000f


	//   ....[244]....
        /*05bc*/ 	.word	0x0500000f


	//   ....[245]....
        /*05c0*/ 	.word	0x0500000f


	//   ....[246]....
        /*05c4*/ 	.word	0x0500000f


	//   ....[247]....
        /*05c8*/ 	.word	0x0500000f


	//   ....[248]....
        /*05cc*/ 	.word	0x0500000f


	//   ....[249]....
        /*05d0*/ 	.word	0x0500000f


	//   ....[250]....
        /*05d4*/ 	.word	0x0500000f


	//   ....[251]....
        /*05d8*/ 	.word	0x0500000f


	//   ....[252]....
        /*05dc*/ 	.word	0x0500000f


	//   ....[253]....
        /*05e0*/ 	.word	0x0500000f


	//   ....[254]....
        /*05e4*/ 	.word	0x0500000f


	//   ....[255]....
        /*05e8*/ 	.word	0x0500000f


	//   ....[0]....
        /*05ec*/ 	.word	0x0500000f


	//   ....[1]....
        /*05f0*/ 	.word	0x0500000f


	//   ....[2]....
        /*05f4*/ 	.word	0x0500000f


	//   ....[3]....
        /*05f8*/ 	.word	0x0500000f


	//   ....[4]....
        /*05fc*/ 	.word	0x0500000f


	//   ....[5]....
        /*0600*/ 	.word	0x0500000f


	//   ....[6]....
        /*0604*/ 	.word	0x0500000f


	//   ....[7]....
        /*0608*/ 	.word	0x0500000f


	//   ....[8]....
        /*060c*/ 	.word	0x0500000f


	//   ....[9]....
        /*0610*/ 	.word	0x0500000f


	//   ....[10]....
        /*0614*/ 	.word	0x0500000f


	//   ....[11]....
        /*0618*/ 	.word	0x0500000f


	//   ....[12]....
        /*061c*/ 	.word	0x0500000f


	//   ....[13]....
        /*0620*/ 	.word	0x0500000f


	//   ....[14]....
        /*0624*/ 	.word	0x0500000f


	//   ....[15]....
        /*0628*/ 	.word	0x0500000f


	//   ....[16]....
        /*062c*/ 	.word	0x0500000f


	//   ....[17]....
        /*0630*/ 	.word	0x0500000f


	//   ....[18]....
        /*0634*/ 	.word	0x0500000f


	//   ....[19]....
        /*0638*/ 	.word	0x0500000f


	//   ....[20]....
        /*063c*/ 	.word	0x0500000f


	//   ....[21]....
        /*0640*/ 	.word	0x0500000f


	//   ....[22]....
        /*0644*/ 	.word	0x0500000f


	//   ....[23]....
        /*0648*/ 	.word	0x0500000f


	//   ....[24]....
        /*064c*/ 	.word	0x0500000f


	//   ....[25]....
        /*0650*/ 	.word	0x0500000f


	//----- nvinfo : EIATTR_COOP_GROUP_INSTR_OFFSETS
	.align		4
.L_1489:
        /*0654*/ 	.byte	0x04, 0x28
        /*0656*/ 	.short	(.L_1491 - .L_1490)


	//   ....[0]....
.L_1490:
        /*0658*/ 	.word	0x00000080


	//   ....[1]....
        /*065c*/ 	.word	0x00000090


	//   ....[2]....
        /*0660*/ 	.word	0x000002d0


	//   ....[3]....
        /*0664*/ 	.word	0x00000430


	//   ....[4]....
        /*0668*/ 	.word	0x00000550


	//   ....[5]....
        /*066c*/ 	.word	0x000006b0


	//   ....[6]....
        /*0670*/ 	.word	0x000017d0


	//   ....[7]....
        /*0674*/ 	.word	0x00001f10


	//   ....[8]....
        /*0678*/ 	.word	0x000029a0


	//   ....[9]....
        /*067c*/ 	.word	0x00003c90


	//   ....[10]....
        /*0680*/ 	.word	0x00003da0


	//   ....[11]....
        /*0684*/ 	.word	0x00004660


	//   ....[12]....
        /*0688*/ 	.word	0x000046e0


	//   ....[13]....
        /*068c*/ 	.word	0x00005d30


	//   ....[14]....
        /*0690*/ 	.word	0x00006680


	//   ....[15]....
        /*0694*/ 	.word	0x00007260


	//   ....[16]....
        /*0698*/ 	.word	0x00007310


	//   ....[17]....
        /*069c*/ 	.word	0x00007c30


	//   ....[18]....
        /*06a0*/ 	.word	0x00007cc0


	//   ....[19]....
        /*06a4*/ 	.word	0x0000a030


	//   ....[20]....
        /*06a8*/ 	.word	0x0000a060


	//   ....[21]....
        /*06ac*/ 	.word	0x0000a090


	//   ....[22]....
        /*06b0*/ 	.word	0x0000a0a0


	//   ....[23]....
        /*06b4*/ 	.word	0x0000bb00


	//   ....[24]....
        /*06b8*/ 	.word	0x0000c450


	//   ....[25]....
        /*06bc*/ 	.word	0x0000d030


	//   ....[26]....
        /*06c0*/ 	.word	0x0000d0e0


	//   ....[27]....
        /*06c4*/ 	.word	0x0000da00


	//   ....[28]....
        /*06c8*/ 	.word	0x0000da90


	//   ....[29]....
        /*06cc*/ 	.word	0x0000e950


	//   ....[30]....
        /*06d0*/ 	.word	0x0000e980


	//   ....[31]....
        /*06d4*/ 	.word	0x0000ea20


	//   ....[32]....
        /*06d8*/ 	.word	0x0000ea40


	//   ....[33]....
        /*06dc*/ 	.word	0x0000f800


	//   ....[34]....
        /*06e0*/ 	.word	0x0000f840


	//   ....[35]....
        /*06e4*/ 	.word	0x0000f880


	//   ....[36]....
        /*06e8*/ 	.word	0x0000f8c0


	//   ....[37]....
        /*06ec*/ 	.word	0x0000fd90


	//   ....[38]....
        /*06f0*/ 	.word	0x0000fdd0


	//   ....[39]....
        /*06f4*/ 	.word	0x0000fdf0


	//   ....[40]....
        /*06f8*/ 	.word	0x0000fe30


	//   ....[41]....
        /*06fc*/ 	.word	0x0000fe50


	//   ....[42]....
        /*0700*/ 	.word	0x0000fe60


	//   ....[43]....
        /*0704*/ 	.word	0x0000fe80


	//   ....[44]....
        /*0708*/ 	.word	0x0000fea0


	//   ....[45]....
        /*070c*/ 	.word	0x00010740


	//   ....[46]....
        /*0710*/ 	.word	0x00010770


	//   ....[47]....
        /*0714*/ 	.word	0x000107b0


	//   ....[48]....
        /*0718*/ 	.word	0x000107e0


	//   ....[49]....
        /*071c*/ 	.word	0x000107f0


	//   ....[50]....
        /*0720*/ 	.word	0x00010800


	//   ....[51]....
        /*0724*/ 	.word	0x00010810


	//   ....[52]....
        /*0728*/ 	.word	0x00010830


	//   ....[53]....
        /*072c*/ 	.word	0x00010990


	//   ....[54]....
        /*0730*/ 	.word	0x00010b80


	//   ....[55]....
        /*0734*/ 	.word	0x00010bb0


	//   ....[56]....
        /*0738*/ 	.word	0x00010be0


	//   ....[57]....
        /*073c*/ 	.word	0x00010c10


	//   ....[58]....
        /*0740*/ 	.word	0x00010c40


	//   ....[59]....
        /*0744*/ 	.word	0x00010c70


	//   ....[60]....
        /*0748*/ 	.word	0x00010dc0


	//   ....[61]....
        /*074c*/ 	.word	0x00010df0


	//   ....[62]....
        /*0750*/ 	.word	0x00010e20


	//   ....[63]....
        /*0754*/ 	.word	0x00010e50


	//   ....[64]....
        /*0758*/ 	.word	0x00010e80


	//   ....[65]....
        /*075c*/ 	.word	0x00010eb0


	//   ....[66]....
        /*0760*/ 	.word	0x00010f40


	//   ....[67]....
        /*0764*/ 	.word	0x00010fa0


	//   ....[68]....
        /*0768*/ 	.word	0x00011030


	//   ....[69]....
        /*076c*/ 	.word	0x00012b90


	//   ....[70]....
        /*0770*/ 	.word	0x00012bb0


	//   ....[71]....
        /*0774*/ 	.word	0x00012c40


	//   ....[72]....
        /*0778*/ 	.word	0x00012c60


	//   ....[73]....
        /*077c*/ 	.word	0x00012ce0


	//   ....[74]....
        /*0780*/ 	.word	0x00012d00


	//   ....[75]....
        /*0784*/ 	.word	0x00012d80


	//   ....[76]....
        /*0788*/ 	.word	0x00012da0


	//   ....[77]....
        /*078c*/ 	.word	0x00012e20


	//   ....[78]....
        /*0790*/ 	.word	0x00012e40


	//   ....[79]....
        /*0794*/ 	.word	0x00012ec0


	//   ....[80]....
        /*0798*/ 	.word	0x00012ee0


	//   ....[81]....
        /*079c*/ 	.word	0x00012f60


	//   ....[82]....
        /*07a0*/ 	.word	0x00012f80


	//   ....[83]....
        /*07a4*/ 	.word	0x00012f90


	//   ....[84]....
        /*07a8*/ 	.word	0x00012fa0


	//   ....[85]....
        /*07ac*/ 	.word	0x00013880


	//   ....[86]....
        /*07b0*/ 	.word	0x000138b0


	//   ....[87]....
        /*07b4*/ 	.word	0x00013950


	//   ....[88]....
        /*07b8*/ 	.word	0x00013970


	//   ....[89]....
        /*07bc*/ 	.word	0x000139f0


	//   ....[90]....
        /*07c0*/ 	.word	0x00013a10


	//   ....[91]....
        /*07c4*/ 	.word	0x00013a90


	//   ....[92]....
        /*07c8*/ 	.word	0x00013ab0


	//   ....[93]....
        /*07cc*/ 	.word	0x00013b30


	//   ....[94]....
        /*07d0*/ 	.word	0x00013b50


	//   ....[95]....
        /*07d4*/ 	.word	0x00013bd0


	//   ....[96]....
        /*07d8*/ 	.word	0x00013bf0


	//   ....[97]....
        /*07dc*/ 	.word	0x00013c70


	//   ....[98]....
        /*07e0*/ 	.word	0x00013c90


	//   ....[99]....
        /*07e4*/ 	.word	0x00013ca0


	//   ....[100]....
        /*07e8*/ 	.word	0x00013d10


	//   ....[101]....
        /*07ec*/ 	.word	0x00013d60


	//   ....[102]....
        /*07f0*/ 	.word	0x00013d90


	//   ....[103]....
        /*07f4*/ 	.word	0x00013e20


	//   ....[104]....
        /*07f8*/ 	.word	0x00013e30


	//   ....[105]....
        /*07fc*/ 	.word	0x00013ea0


	//   ....[106]....
        /*0800*/ 	.word	0x00013eb0


	//   ....[107]....
        /*0804*/ 	.word	0x00013ef0


	//   ....[108]....
        /*0808*/ 	.word	0x00013f10


	//   ....[109]....
        /*080c*/ 	.word	0x00014690


	//   ....[110]....
        /*0810*/ 	.word	0x000146c0


	//   ....[111]....
        /*0814*/ 	.word	0x00014710


	//   ....[112]....
        /*0818*/ 	.word	0x00014720


	//   ....[113]....
        /*081c*/ 	.word	0x00014760


	//   ....[114]....
        /*0820*/ 	.word	0x00014770


	//   ....[115]....
        /*0824*/ 	.word	0x000147b0


	//   ....[116]....
        /*0828*/ 	.word	0x000147c0


	//   ....[117]....
        /*082c*/ 	.word	0x00014800


	//   ....[118]....
        /*0830*/ 	.word	0x00014810


	//   ....[119]....
        /*0834*/ 	.word	0x00014850


	//   ....[120]....
        /*0838*/ 	.word	0x00014860


	//   ....[121]....
        /*083c*/ 	.word	0x000148a0


	//   ....[122]....
        /*0840*/ 	.word	0x000148b0


	//   ....[123]....
        /*0844*/ 	.word	0x000148c0


	//   ....[124]....
        /*0848*/ 	.word	0x00014900


	//   ....[125]....
        /*084c*/ 	.word	0x00014bb0


	//   ....[126]....
        /*0850*/ 	.word	0x00014be0


	//   ....[127]....
        /*0854*/ 	.word	0x00014c40


	//   ....[128]....
        /*0858*/ 	.word	0x00014c50


	//   ....[129]....
        /*085c*/ 	.word	0x00014ca0


	//   ....[130]....
        /*0860*/ 	.word	0x00014cb0


	//   ....[131]....
        /*0864*/ 	.word	0x00014d00


	//   ....[132]....
        /*0868*/ 	.word	0x00014d10


	//   ....[133]....
        /*086c*/ 	.word	0x00014d60


	//   ....[134]....
        /*0870*/ 	.word	0x00014d70


	//   ....[135]....
        /*0874*/ 	.word	0x00014dc0


	//   ....[136]....
        /*0878*/ 	.word	0x00014dd0


	//   ....[137]....
        /*087c*/ 	.word	0x00014e20


	//   ....[138]....
        /*0880*/ 	.word	0x00014e30


	//   ....[139]....
        /*0884*/ 	.word	0x00014e40


	//   ....[140]....
        /*0888*/ 	.word	0x00014e80


	//   ....[141]....
        /*088c*/ 	.word	0x00015450


	//   ....[142]....
        /*0890*/ 	.word	0x00015490


	//   ....[143]....
        /*0894*/ 	.word	0x000154c0


	//   ....[144]....
        /*0898*/ 	.word	0x000154d0


	//   ....[145]....
        /*089c*/ 	.word	0x000154e0


	//   ....[146]....
        /*08a0*/ 	.word	0x000154f0


	//   ....[147]....
        /*08a4*/ 	.word	0x00015510


	//   ....[148]....
        /*08a8*/ 	.word	0x00015560


	//   ....[149]....
        /*08ac*/ 	.word	0x00015580


	//   ....[150]....
        /*08b0*/ 	.word	0x000155c0


	//   ....[151]....
        /*08b4*/ 	.word	0x000155e0


	//   ....[152]....
        /*08b8*/ 	.word	0x00015620


	//   ....[153]....
        /*08bc*/ 	.word	0x00015640


	//   ....[154]....
        /*08c0*/ 	.word	0x00015690


	//   ....[155]....
        /*08c4*/ 	.word	0x000156c0


	//   ....[156]....
        /*08c8*/ 	.word	0x00015720


	//   ....[157]....
        /*08cc*/ 	.word	0x00015aa0


	//   ....[158]....
        /*08d0*/ 	.word	0x00015af0


	//   ....[159]....
        /*08d4*/ 	.word	0x00015b20


	//   ....[160]....
        /*08d8*/ 	.word	0x00015b50


	//   ....[161]....
        /*08dc*/ 	.word	0x00015b60


	//   ....[162]....
        /*08e0*/ 	.word	0x00015b90


	//   ....[163]....
        /*08e4*/ 	.word	0x00015bc0


	//   ....[164]....
        /*08e8*/ 	.word	0x00015bf0


	//   ....[165]....
        /*08ec*/ 	.word	0x00015d70


	//   ....[166]....
        /*08f0*/ 	.word	0x00015da0


	//   ....[167]....
        /*08f4*/ 	.word	0x00015dd0


	//   ....[168]....
        /*08f8*/ 	.word	0x00015e00


	//   ....[169]....
        /*08fc*/ 	.word	0x00015e30


	//   ....[170]....
        /*0900*/ 	.word	0x00015e60


	//   ....[171]....
        /*0904*/ 	.word	0x00015f20


	//   ....[172]....
        /*0908*/ 	.word	0x00015f40


	//   ....[173]....
        /*090c*/ 	.word	0x00015fb0


	//   ....[174]....
        /*0910*/ 	.word	0x00016650


	//   ....[175]....
        /*0914*/ 	.word	0x00016cb0


	//   ....[176]....
        /*0918*/ 	.word	0x00016da0


	//   ....[177]....
        /*091c*/ 	.word	0x00016e40


	//   ....[178]....
        /*0920*/ 	.word	0x00016ea0


	//   ....[179]....
        /*0924*/ 	.word	0x00016f90


	//   ....[180]....
        /*0928*/ 	.word	0x00017000


	//   ....[181]....
        /*092c*/ 	.word	0x000170f0


	//   ....[182]....
        /*0930*/ 	.word	0x00017160


	//   ....[183]....
        /*0934*/ 	.word	0x00017250


	//   ....[184]....
        /*0938*/ 	.word	0x000172c0


	//   ....[185]....
        /*093c*/ 	.word	0x000173b0


	//   ....[186]....
        /*0940*/ 	.word	0x00017420


	//   ....[187]....
        /*0944*/ 	.word	0x00017510


	//   ....[188]....
        /*0948*/ 	.word	0x00017580


	//   ....[189]....
        /*094c*/ 	.word	0x00017670


	//   ....[190]....
        /*0950*/ 	.word	0x000176e0


	//   ....[191]....
        /*0954*/ 	.word	0x00017780


	//   ....[192]....
        /*0958*/ 	.word	0x00017870


	//   ....[193]....
        /*095c*/ 	.word	0x000178e0


	//   ....[194]....
        /*0960*/ 	.word	0x00017940


	//   ....[195]....
        /*0964*/ 	.word	0x00017a30


	//   ....[196]....
        /*0968*/ 	.word	0x00017a90


	//   ....[197]....
        /*096c*/ 	.word	0x00017b90


	//   ....[198]....
        /*0970*/ 	.word	0x00017bf0


	//   ....[199]....
        /*0974*/ 	.word	0x00017cf0


	//   ....[200]....
        /*0978*/ 	.word	0x00017d50


	//   ....[201]....
        /*097c*/ 	.word	0x00017e50


	//   ....[202]....
        /*0980*/ 	.word	0x00017eb0


	//   ....[203]....
        /*0984*/ 	.word	0x00017fb0


	//   ....[204]....
        /*0988*/ 	.word	0x00018010


	//   ....[205]....
        /*098c*/ 	.word	0x00018110


	//   ....[206]....
        /*0990*/ 	.word	0x00018170


	//   ....[207]....
        /*0994*/ 	.word	0x00018220


	//   ....[208]....
        /*0998*/ 	.word	0x000182d0


	//   ....[209]....
        /*099c*/ 	.word	0x000183a0


	//   ....[210]....
        /*09a0*/ 	.word	0x00018400


	//   ....[211]....
        /*09a4*/ 	.word	0x00018500


	//   ....[212]....
        /*09a8*/ 	.word	0x00018560


	//   ....[213]....
        /*09ac*/ 	.word	0x00018630


	//   ....[214]....
        /*09b0*/ 	.word	0x00018690


	//   ....[215]....
        /*09b4*/ 	.word	0x00018750


	//   ....[216]....
        /*09b8*/ 	.word	0x00018890


	//   ....[217]....
        /*09bc*/ 	.word	0x00018930


	//   ....[218]....
        /*09c0*/ 	.word	0x000189a0


	//   ....[219]....
        /*09c4*/ 	.word	0x00018a50


	//   ....[220]....
        /*09c8*/ 	.word	0x00018ab0


	//   ....[221]....
        /*09cc*/ 	.word	0x00018b60


	//   ....[222]....
        /*09d0*/ 	.word	0x00018bc0


	//   ....[223]....
        /*09d4*/ 	.word	0x00018c70


	//   ....[224]....
        /*09d8*/ 	.word	0x00018cd0


	//   ....[225]....
        /*09dc*/ 	.word	0x00018d80


	//   ....[226]....
        /*09e0*/ 	.word	0x00018de0


	//   ....[227]....
        /*09e4*/ 	.word	0x00018e90


	//   ....[228]....
        /*09e8*/ 	.word	0x00018ef0


	//   ....[229]....
        /*09ec*/ 	.word	0x00018fa0


	//   ....[230]....
        /*09f0*/ 	.word	0x00019000


	//   ....[231]....
        /*09f4*/ 	.word	0x000190b0


	//   ....[232]....
        /*09f8*/ 	.word	0x000191a0


	//   ....[233]....
        /*09fc*/ 	.word	0x00019250


	//   ....[234]....
        /*0a00*/ 	.word	0x000192b0


	//   ....[235]....
        /*0a04*/ 	.word	0x00019370


	//   ....[236]....
        /*0a08*/ 	.word	0x000193d0


	//   ....[237]....
        /*0a0c*/ 	.word	0x00019490


	//   ....[238]....
        /*0a10*/ 	.word	0x000194f0


	//   ....[239]....
        /*0a14*/ 	.word	0x000195b0


	//   ....[240]....
        /*0a18*/ 	.word	0x00019610


	//   ....[241]....
        /*0a1c*/ 	.word	0x000196d0


	//   ....[242]....
        /*0a20*/ 	.word	0x00019730


	//   ....[243]....
        /*0a24*/ 	.word	0x000197f0


	//   ....[244]....
        /*0a28*/ 	.word	0x00019850


	//   ....[245]....
        /*0a2c*/ 	.word	0x00019910


	//   ....[246]....
        /*0a30*/ 	.word	0x00019970


	//   ....[247]....
        /*0a34*/ 	.word	0x00019a20


	//   ....[248]....
        /*0a38*/ 	.word	0x00019b10


	//   ....[249]....
        /*0a3c*/ 	.word	0x00019bb0


	//   ....[250]....
        /*0a40*/ 	.word	0x00019c50


	//   ....[251]....
        /*0a44*/ 	.word	0x00019d00


	//   ....[252]....
        /*0a48*/ 	.word	0x00019d60


	//   ....[253]....
        /*0a4c*/ 	.word	0x00019e20


	//   ....[254]....
        /*0a50*/ 	.word	0x00019e80


	//   ....[255]....
        /*0a54*/ 	.word	0x00019f40


	//   ....[0]....
        /*0a58*/ 	.word	0x00019fa0


	//   ....[1]....
        /*0a5c*/ 	.word	0x0001a060


	//   ....[2]....
        /*0a60*/ 	.word	0x0001a0c0


	//   ....[3]....
        /*0a64*/ 	.word	0x0001a180


	//   ....[4]....
        /*0a68*/ 	.word	0x0001a1e0


	//   ....[5]....
        /*0a6c*/ 	.word	0x0001a2a0


	//   ....[6]....
        /*0a70*/ 	.word	0x0001a300


	//   ....[7]....
        /*0a74*/ 	.word	0x0001a3a0


	//   ....[8]....
        /*0a78*/ 	.word	0x0001a430


	//   ....[9]....
        /*0a7c*/ 	.word	0x0001a4d0


	//   ....[10]....
        /*0a80*/ 	.word	0x0001a5f0


	//   ....[11]....
        /*0a84*/ 	.word	0x0001a660


	//   ....[12]....
        /*0a88*/ 	.word	0x0001a6d0


	//   ....[13]....
        /*0a8c*/ 	.word	0x0001a740


	//   ....[14]....
        /*0a90*/ 	.word	0x0001a7b0


	//   ....[15]....
        /*0a94*/ 	.word	0x0001a830


	//   ....[16]....
        /*0a98*/ 	.word	0x0001a8c0


	//   ....[17]....
        /*0a9c*/ 	.word	0x0001a950


	//   ....[18]....
        /*0aa0*/ 	.word	0x0001a9c0


	//   ....[19]....
        /*0aa4*/ 	.word	0x0001aa30


	//   ....[20]....
        /*0aa8*/ 	.word	0x0001aaa0


	//   ....[21]....
        /*0aac*/ 	.word	0x0001ab20


	//   ....[22]....
        /*0ab0*/ 	.word	0x0001ab90


	//   ....[23]....
        /*0ab4*/ 	.word	0x0001ac30


	//   ....[24]....
        /*0ab8*/ 	.word	0x0001acc0


	//   ....[25]....
        /*0abc*/ 	.word	0x0001ade0


	//----- nvinfo : EIATTR_REG_RECONFIG
	.align		4
.L_1491:
        /*0ac0*/ 	.byte	0x01, 0x54
	.zero		2


	//----- nvinfo : EIATTR_SYSCALL_OFFSETS
	.align		4
        /*0ac4*/ 	.byte	0x04, 0x46
        /*0ac6*/ 	.short	(.L_1493 - .L_1492)


	//   ....[0]....
.L_1492:
        /*0ac8*/ 	.word	0x000019b0


	//   ....[1]....
        /*0acc*/ 	.word	0x00012180


	//   ....[2]....
        /*0ad0*/ 	.word	0x000122d0


	//   ....[3]....
        /*0ad4*/ 	.word	0x000123c0


	//   ....[4]....
        /*0ad8*/ 	.word	0x00013350


	//----- nvinfo : EIATTR_MBARRIER_INSTR_OFFSETS
	.align		4
.L_1493:
        /*0adc*/ 	.byte	0x04, 0x39
        /*0ade*/ 	.short	(.L_1495 - .L_1494)


	//   ....[0]....
.L_1494:
        /*0ae0*/ 	.word	0x00000180
        /*0ae4*/ 	.word	0x000000ff
        /*0ae8*/ 	.word	0x00016800
        /*0aec*/ 	.short	0x0100
        /*0aee*/ 	.byte	0x08
	.zero		1


	//   ....[1]....
        /*0af0*/ 	.word	0x00000190
        /*0af4*/ 	.word	0x000000ff
        /*0af8*/ 	.word	0x00016820
        /*0afc*/ 	.short	0x0100
        /*0afe*/ 	.byte	0x08
	.zero		1


	//   ....[2]....
        /*0b00*/ 	.word	0x00000280
        /*0b04*/ 	.word	0x000000ff
        /*0b08*/ 	.word	0x00016830
        /*0b0c*/ 	.short	0x0100
        /*0b0e*/ 	.byte	0x08
	.zero		1


	//   ....[3]....
        /*0b10*/ 	.word	0x00000290
        /*0b14*/ 	.word	0x000000ff
        /*0b18*/ 	.word	0x00016840
        /*0b1c*/ 	.short	0x0100
        /*0b1e*/ 	.byte	0x08
	.zero		1


	//   ....[4]....
        /*0b20*/ 	.word	0x000002a0
        /*0b24*/ 	.word	0x000000ff
        /*0b28*/ 	.word	0x00016838
        /*0b2c*/ 	.short	0x0100
        /*0b2e*/ 	.byte	0x08
	.zero		1


	//   ....[5]....
        /*0b30*/ 	.word	0x000002b0
        /*0b34*/ 	.word	0x000000ff
        /*0b38*/ 	.word	0x00016848
        /*0b3c*/ 	.short	0x0100
        /*0b3e*/ 	.byte	0x08
	.zero		1


	//   ....[6]....
        /*0b40*/ 	.word	0x000003e0
        /*0b44*/ 	.word	0x000000ff
        /*0b48*/ 	.word	0x00016850
        /*0b4c*/ 	.short	0x0100
        /*0b4e*/ 	.byte	0x08
	.zero		1


	//   ....[7]....
        /*0b50*/ 	.word	0x000003f0
        /*0b54*/ 	.word	0x000000ff
        /*0b58*/ 	.word	0x00016860
        /*0b5c*/ 	.short	0x0100
        /*0b5e*/ 	.byte	0x08
	.zero		1


	//   ....[8]....
        /*0b60*/ 	.word	0x00000400
        /*0b64*/ 	.word	0x000000ff
        /*0b68*/ 	.word	0x00016858
        /*0b6c*/ 	.short	0x0100
        /*0b6e*/ 	.byte	0x08
	.zero		1


	//   ....[9]....
        /*0b70*/ 	.word	0x00000410
        /*0b74*/ 	.word	0x000000ff
        /*0b78*/ 	.word	0x00016868
        /*0b7c*/ 	.short	0x0100
        /*0b7e*/ 	.byte	0x08
	.zero		1


	//   ....[10]....
        /*0b80*/ 	.word	0x00000500
        /*0b84*/ 	.word	0x000000ff
        /*0b88*/ 	.word	0x00016870
        /*0b8c*/ 	.short	0x0100
        /*0b8e*/ 	.byte	0x06
	.zero		1


	//   ....[11]....
        /*0b90*/ 	.word	0x00000510
        /*0b94*/ 	.word	0x000000ff
        /*0b98*/ 	.word	0x00016880
        /*0b9c*/ 	.short	0x0100
        /*0b9e*/ 	.byte	0x06
	.zero		1


	//   ....[12]....
        /*0ba0*/ 	.word	0x00000520
        /*0ba4*/ 	.word	0x000000ff
        /*0ba8*/ 	.word	0x00016878
        /*0bac*/ 	.short	0x0100
        /*0bae*/ 	.byte	0x06
	.zero		1


	//   ....[13]....
        /*0bb0*/ 	.word	0x00000530
        /*0bb4*/ 	.word	0x000000ff
        /*0bb8*/ 	.word	0x00016888
        /*0bbc*/ 	.short	0x0100
        /*0bbe*/ 	.byte	0x06
	.zero		1


	//   ....[14]....
        /*0bc0*/ 	.word	0x00000660
        /*0bc4*/ 	.word	0x000000ff
        /*0bc8*/ 	.word	0x00016890
        /*0bcc*/ 	.short	0x0100
        /*0bce*/ 	.byte	0x08
	.zero		1


	//   ....[15]....
        /*0bd0*/ 	.word	0x00000670
        /*0bd4*/ 	.word	0x000000ff
        /*0bd8*/ 	.word	0x000168a0
        /*0bdc*/ 	.short	0x0100
        /*0bde*/ 	.byte	0x08
	.zero		1


	//   ....[16]....
        /*0be0*/ 	.word	0x00000680
        /*0be4*/ 	.word	0x000000ff
        /*0be8*/ 	.word	0x00016898
        /*0bec*/ 	.short	0x0100
        /*0bee*/ 	.byte	0x08
	.zero		1


	//   ....[17]....
        /*0bf0*/ 	.word	0x00000690
        /*0bf4*/ 	.word	0x000000ff
        /*0bf8*/ 	.word	0x000168a8
        /*0bfc*/ 	.short	0x0100
        /*0bfe*/ 	.byte	0x08
	.zero		1


	//   ....[18]....
        /*0c00*/ 	.word	0x000007d0
        /*0c04*/ 	.word	0x000000ff
        /*0c08*/ 	.word	0x000168b0
        /*0c0c*/ 	.short	0x0100
        /*0c0e*/ 	.byte	0x08
	.zero		1


	//   ....[19]....
        /*0c10*/ 	.word	0x000007e0
        /*0c14*/ 	.word	0x000000ff
        /*0c18*/ 	.word	0x000168c0
        /*0c1c*/ 	.short	0x0100
        /*0c1e*/ 	.byte	0x08
	.zero		1


	//   ....[20]....
        /*0c20*/ 	.word	0x000007f0
        /*0c24*/ 	.word	0x000000ff
        /*0c28*/ 	.word	0x000168b8
        /*0c2c*/ 	.short	0x0100
        /*0c2e*/ 	.byte	0x08
	.zero		1


	//   ....[21]....
        /*0c30*/ 	.word	0x00000800
        /*0c34*/ 	.word	0x000000ff
        /*0c38*/ 	.word	0x000168c8
        /*0c3c*/ 	.short	0x0100
        /*0c3e*/ 	.byte	0x08
	.zero		1


	//   ....[22]....
        /*0c40*/ 	.word	0x00001a30
        /*0c44*/ 	.word	0x000000ff
        /*0c48*/ 	.word	0x00016800
        /*0c4c*/ 	.short	0x010a
        /*0c4e*/ 	.byte	0x2d
	.zero		1


	//   ....[23]....
        /*0c50*/ 	.word	0x00001ab0
        /*0c54*/ 	.word	0x0000000d
        /*0c58*/ 	.word	0x00016830
        /*0c5c*/ 	.short	0x010a
        /*0c5e*/ 	.byte	0x3f
	.zero		1


	//   ....[24]....
        /*0c60*/ 	.word	0x00001af0
        /*0c64*/ 	.word	0x0000000d
        /*0c68*/ 	.word	0x00016830
        /*0c6c*/ 	.short	0x010a
        /*0c6e*/ 	.byte	0x3f
	.zero		1


	//   ....[25]....
        /*0c70*/ 	.word	0x000022a0
        /*0c74*/ 	.word	0x000000ff
        /*0c78*/ 	.word	0x00000000
        /*0c7c*/ 	.short	0x0101
        /*0c7e*/ 	.byte	0x06
	.zero		1


	//   ....[26]....
        /*0c80*/ 	.word	0x00005580
        /*0c84*/ 	.word	0x000000ff
        /*0c88*/ 	.word	0x00016830
        /*0c8c*/ 	.short	0x010a
        /*0c8e*/ 	.byte	0x06
	.zero		1


	//   ....[27]....
        /*0c90*/ 	.word	0x000055c0
        /*0c94*/ 	.word	0x000000ff
        /*0c98*/ 	.word	0x00016830
        /*0c9c*/ 	.short	0x010a
        /*0c9e*/ 	.byte	0x06
	.zero		1


	//   ....[28]....
        /*0ca0*/ 	.word	0x000057d0
        /*0ca4*/ 	.word	0x000000ff
        /*0ca8*/ 	.word	0x00016850
        /*0cac*/ 	.short	0x010a
        /*0cae*/ 	.byte	0x06
	.zero		1


	//   ....[29]....
        /*0cb0*/ 	.word	0x00005810
        /*0cb4*/ 	.word	0x000000ff
        /*0cb8*/ 	.word	0x00016850
        /*0cbc*/ 	.short	0x010a
        /*0cbe*/ 	.byte	0x06
	.zero		1


	//   ....[30]....
        /*0cc0*/ 	.word	0x00006090
        /*0cc4*/ 	.word	0x000000ff
        /*0cc8*/ 	.word	0x00000000
        /*0ccc*/ 	.short	0x0101
        /*0cce*/ 	.byte	0x06
	.zero		1


	//   ....[31]....
        /*0cd0*/ 	.word	0x000086f0
        /*0cd4*/ 	.word	0x000000ff
        /*0cd8*/ 	.word	0x00000000
        /*0cdc*/ 	.short	0x0101
        /*0cde*/ 	.byte	0x06
	.zero		1


	//   ....[32]....
        /*0ce0*/ 	.word	0x00008e20
        /*0ce4*/ 	.word	0x000000ff
        /*0ce8*/ 	.word	0x00016830
        /*0cec*/ 	.short	0x010a
        /*0cee*/ 	.byte	0x06
	.zero		1


	//   ....[33]....
        /*0cf0*/ 	.word	0x00008e60
        /*0cf4*/ 	.word	0x000000ff
        /*0cf8*/ 	.word	0x00016830
        /*0cfc*/ 	.short	0x010a
        /*0cfe*/ 	.byte	0x06
	.zero		1


	//   ....[34]....
        /*0d00*/ 	.word	0x00009070
        /*0d04*/ 	.word	0x000000ff
        /*0d08*/ 	.word	0x00016850
        /*0d0c*/ 	.short	0x010a
        /*0d0e*/ 	.byte	0x06
	.zero		1


	//   ....[35]....
        /*0d10*/ 	.word	0x000090b0
        /*0d14*/ 	.word	0x000000ff
        /*0d18*/ 	.word	0x00016850
        /*0d1c*/ 	.short	0x010a
        /*0d1e*/ 	.byte	0x06
	.zero		1


	//   ....[36]....
        /*0d20*/ 	.word	0x00009990
        /*0d24*/ 	.word	0x000000ff
        /*0d28*/ 	.word	0x00000000
        /*0d2c*/ 	.short	0x0101
        /*0d2e*/ 	.byte	0x06
	.zero		1


	//   ....[37]....
        /*0d30*/ 	.word	0x0000ae80
        /*0d34*/ 	.word	0x000000ff
        /*0d38*/ 	.word	0x00000000
        /*0d3c*/ 	.short	0x0101
        /*0d3e*/ 	.byte	0x06
	.zero		1


	//   ....[38]....
        /*0d40*/ 	.word	0x0000b380
        /*0d44*/ 	.word	0x000000ff
        /*0d48*/ 	.word	0x00016830
        /*0d4c*/ 	.short	0x010a
        /*0d4e*/ 	.byte	0x06
	.zero		1


	//   ....[39]....
        /*0d50*/ 	.word	0x0000b3c0
        /*0d54*/ 	.word	0x000000ff
        /*0d58*/ 	.word	0x00016830
        /*0d5c*/ 	.short	0x010a
        /*0d5e*/ 	.byte	0x06
	.zero		1


	//   ....[40]....
        /*0d60*/ 	.word	0x0000b5a0
        /*0d64*/ 	.word	0x000000ff
        /*0d68*/ 	.word	0x00016850
        /*0d6c*/ 	.short	0x010a
        /*0d6e*/ 	.byte	0x06
	.zero		1


	//   ....[41]....
        /*0d70*/ 	.word	0x0000b5e0
        /*0d74*/ 	.word	0x000000ff
        /*0d78*/ 	.word	0x00016850
        /*0d7c*/ 	.short	0x010a
        /*0d7e*/ 	.byte	0x06
	.zero		1


	//   ....[42]....
        /*0d80*/ 	.word	0x0000be60
        /*0d84*/ 	.word	0x000000ff
        /*0d88*/ 	.word	0x00000000
        /*0d8c*/ 	.short	0x0101
        /*0d8e*/ 	.byte	0x06
	.zero		1


	//   ....[43]....
        /*0d90*/ 	.word	0x0000e4c0
        /*0d94*/ 	.word	0x000000ff
        /*0d98*/ 	.word	0x00000000
        /*0d9c*/ 	.short	0x0101
        /*0d9e*/ 	.byte	0x06
	.zero		1


	//   ....[44]....
        /*0da0*/ 	.word	0x0000e8c0
        /*0da4*/ 	.word	0x000000ff
        /*0da8*/ 	.word	0x00016850
        /*0dac*/ 	.short	0x010a
        /*0dae*/ 	.byte	0x05
	.zero		1


	//   ....[45]....
        /*0db0*/ 	.word	0x0000e900
        /*0db4*/ 	.word	0x000000ff
        /*0db8*/ 	.word	0x00016850
        /*0dbc*/ 	.short	0x010a
        /*0dbe*/ 	.byte	0x05
	.zero		1


	//   ....[46]....
        /*0dc0*/ 	.word	0x0000ee60
        /*0dc4*/ 	.word	0x000000ff
        /*0dc8*/ 	.word	0x00000000
        /*0dcc*/ 	.short	0x0101
        /*0dce*/ 	.byte	0x04
	.zero		1


	//   ....[47]....
        /*0dd0*/ 	.word	0x0000fd10
        /*0dd4*/ 	.word	0x00000015
        /*0dd8*/ 	.word	0x00000000
        /*0ddc*/ 	.short	0x0101
        /*0dde*/ 	.byte	0x3f
	.zero		1


	//   ....[48]....
        /*0de0*/ 	.word	0x000128e0
        /*0de4*/ 	.word	0x00000003
        /*0de8*/ 	.word	0x00016840
        /*0dec*/ 	.short	0x010a
        /*0dee*/ 	.byte	0x3f
	.zero		1


	//   ....[49]....
        /*0df0*/ 	.word	0x000130a0
        /*0df4*/ 	.word	0x00000003
        /*0df8*/ 	.word	0x00016830
        /*0dfc*/ 	.short	0x0107
        /*0dfe*/ 	.byte	0x3f
	.zero		1


	//   ....[50]....
        /*0e00*/ 	.word	0x00013170
        /*0e04*/ 	.word	0x00000003
        /*0e08*/ 	.word	0x00016830
        /*0e0c*/ 	.short	0x0101
        /*0e0e*/ 	.byte	0x3f
	.zero		1


	//   ....[51]....
        /*0e10*/ 	.word	0x00013fb0
        /*0e14*/ 	.word	0x00000016
        /*0e18*/ 	.word	0x00016800
        /*0e1c*/ 	.short	0x0107
        /*0e1e*/ 	.byte	0x3f
	.zero		1


	//   ....[52]....
        /*0e20*/ 	.word	0x000140a0
        /*0e24*/ 	.word	0x00000016
        /*0e28*/ 	.word	0x00016800
        /*0e2c*/ 	.short	0x0101
        /*0e2e*/ 	.byte	0x3f
	.zero		1


	//   ....[53]....
        /*0e30*/ 	.word	0x000140c0
        /*0e34*/ 	.word	0x00000016
        /*0e38*/ 	.word	0x00016820
        /*0e3c*/ 	.short	0x010a
        /*0e3e*/ 	.byte	0x3f
	.zero		1


	//   ....[54]....
        /*0e40*/ 	.word	0x00014470
        /*0e44*/ 	.word	0x00000005
        /*0e48*/ 	.word	0x00016840
        /*0e4c*/ 	.short	0x010a
        /*0e4e*/ 	.byte	0x3f
	.zero		1


	//   ....[55]....
        /*0e50*/ 	.word	0x00014980
        /*0e54*/ 	.word	0x00000005
        /*0e58*/ 	.word	0x00016830
        /*0e5c*/ 	.short	0x0107
        /*0e5e*/ 	.byte	0x3f
	.zero		1


	//   ....[56]....
        /*0e60*/ 	.word	0x00014a40
        /*0e64*/ 	.word	0x00000005
        /*0e68*/ 	.word	0x00016830
        /*0e6c*/ 	.short	0x0101
        /*0e6e*/ 	.byte	0x3f
	.zero		1


	//   ....[57]....
        /*0e70*/ 	.word	0x00014aa0
        /*0e74*/ 	.word	0x00000005
        /*0e78*/ 	.word	0x00016860
        /*0e7c*/ 	.short	0x010a
        /*0e7e*/ 	.byte	0x3f
	.zero		1


	//   ....[58]....
        /*0e80*/ 	.word	0x00014f70
        /*0e84*/ 	.word	0x00000005
        /*0e88*/ 	.word	0x00016850
        /*0e8c*/ 	.short	0x0107
        /*0e8e*/ 	.byte	0x3f
	.zero		1


	//   ....[59]....
        /*0e90*/ 	.word	0x00015120
        /*0e94*/ 	.word	0x00000005
        /*0e98*/ 	.word	0x00016850
        /*0e9c*/ 	.short	0x0101
        /*0e9e*/ 	.byte	0x3f
	.zero		1


	//   ....[60]....
        /*0ea0*/ 	.word	0x00015340
        /*0ea4*/ 	.word	0x00000000
        /*0ea8*/ 	.word	0x00016860
        /*0eac*/ 	.short	0x010a
        /*0eae*/ 	.byte	0x3f
	.zero		1


	//   ....[61]....
        /*0eb0*/ 	.word	0x000157d0
        /*0eb4*/ 	.word	0x00000000
        /*0eb8*/ 	.word	0x00016850
        /*0ebc*/ 	.short	0x0107
        /*0ebe*/ 	.byte	0x3f
	.zero		1


	//   ....[62]....
        /*0ec0*/ 	.word	0x000158a0
        /*0ec4*/ 	.word	0x00000000
        /*0ec8*/ 	.word	0x00016850
        /*0ecc*/ 	.short	0x0101
        /*0ece*/ 	.byte	0x3f
	.zero		1


	//   ....[63]....
        /*0ed0*/ 	.word	0x000165d0
        /*0ed4*/ 	.word	0x00000005
        /*0ed8*/ 	.word	0x00016820
        /*0edc*/ 	.short	0x010a
        /*0ede*/ 	.byte	0x3f
	.zero		1


	//   ....[64]....
        /*0ee0*/ 	.word	0x00016750
        /*0ee4*/ 	.word	0x00000003
        /*0ee8*/ 	.word	0x00016840
        /*0eec*/ 	.short	0x010a
        /*0eee*/ 	.byte	0x3f
	.zero		1


	//   ....[65]....
        /*0ef0*/ 	.word	0x000167f0
        /*0ef4*/ 	.word	0x00000005
        /*0ef8*/ 	.word	0x00016840
        /*0efc*/ 	.short	0x010a
        /*0efe*/ 	.byte	0x3f
	.zero		1


	//   ....[66]....
        /*0f00*/ 	.word	0x00016830
        /*0f04*/ 	.word	0x00000003
        /*0f08*/ 	.word	0x00016860
        /*0f0c*/ 	.short	0x010a
        /*0f0e*/ 	.byte	0x3f
	.zero		1


	//   ....[67]....
        /*0f10*/ 	.word	0x00016870
        /*0f14*/ 	.word	0x00000005
        /*0f18*/ 	.word	0x00016860
        /*0f1c*/ 	.short	0x010a
        /*0f1e*/ 	.byte	0x3f
	.zero		1


	//   ....[68]....
        /*0f20*/ 	.word	0x000168e0
        /*0f24*/ 	.word	0x00000003
        /*0f28*/ 	.word	0x00016800
        /*0f2c*/ 	.short	0x010a
        /*0f2e*/ 	.byte	0x3f
	.zero		1


	//   ....[69]....
        /*0f30*/ 	.word	0x00016930
        /*0f34*/ 	.word	0x0000000d
        /*0f38*/ 	.word	0x00016830
        /*0f3c*/ 	.short	0x010a
        /*0f3e*/ 	.byte	0x3f
	.zero		1


	//   ....[70]....
        /*0f40*/ 	.word	0x00016990
        /*0f44*/ 	.word	0x00000007
        /*0f48*/ 	.word	0x00016830
        /*0f4c*/ 	.short	0x010a
        /*0f4e*/ 	.byte	0x3f
	.zero		1


	//   ....[71]....
        /*0f50*/ 	.word	0x000169f0
        /*0f54*/ 	.word	0x00000007
        /*0f58*/ 	.word	0x00016850
        /*0f5c*/ 	.short	0x010a
        /*0f5e*/ 	.byte	0x3f
	.zero		1


	//   ....[72]....
        /*0f60*/ 	.word	0x00016a50
        /*0f64*/ 	.word	0x00000007
        /*0f68*/ 	.word	0x00016830
        /*0f6c*/ 	.short	0x010a
        /*0f6e*/ 	.byte	0x3f
	.zero		1


	//   ....[73]....
        /*0f70*/ 	.word	0x00016ab0
        /*0f74*/ 	.word	0x00000007
        /*0f78*/ 	.word	0x00016850
        /*0f7c*/ 	.short	0x010a
        /*0f7e*/ 	.byte	0x3f
	.zero		1


	//   ....[74]....
        /*0f80*/ 	.word	0x00016b10
        /*0f84*/ 	.word	0x00000007
        /*0f88*/ 	.word	0x00016830
        /*0f8c*/ 	.short	0x010a
        /*0f8e*/ 	.byte	0x3f
	.zero		1


	//   ....[75]....
        /*0f90*/ 	.word	0x00016b70
        /*0f94*/ 	.word	0x00000007
        /*0f98*/ 	.word	0x00016850
        /*0f9c*/ 	.short	0x010a
        /*0f9e*/ 	.byte	0x3f
	.zero		1


	//   ....[76]....
        /*0fa0*/ 	.word	0x00016bd0
        /*0fa4*/ 	.word	0x00000004
        /*0fa8*/ 	.word	0x00016850
        /*0fac*/ 	.short	0x010a
        /*0fae*/ 	.byte	0x3f
	.zero		1


	//   ....[77]....
        /*0fb0*/ 	.word	0x00016cf0
        /*0fb4*/ 	.word	0x00000003
        /*0fb8*/ 	.word	0x00016840
        /*0fbc*/ 	.short	0x010a
        /*0fbe*/ 	.byte	0x3f
	.zero		1


	//   ....[78]....
        /*0fc0*/ 	.word	0x00018790
        /*0fc4*/ 	.word	0x00000016
        /*0fc8*/ 	.word	0x00016820
        /*0fcc*/ 	.short	0x010a
        /*0fce*/ 	.byte	0x3f
	.zero		1


	//   ....[79]....
        /*0fd0*/ 	.word	0x000187e0
        /*0fd4*/ 	.word	0x00000005
        /*0fd8*/ 	.word	0x00016840
        /*0fdc*/ 	.short	0x010a
        /*0fde*/ 	.byte	0x3f
	.zero		1


	//   ....[80]....
        /*0fe0*/ 	.word	0x000190f0
        /*0fe4*/ 	.word	0x00000005
        /*0fe8*/ 	.word	0x00016860
        /*0fec*/ 	.short	0x010a
        /*0fee*/ 	.byte	0x3f
	.zero		1


	//   ....[81]....
        /*0ff0*/ 	.word	0x00019a60
        /*0ff4*/ 	.word	0x00000000
        /*0ff8*/ 	.word	0x00016860
        /*0ffc*/ 	.short	0x010a
        /*0ffe*/ 	.byte	0x3f
	.zero		1


	//   ....[82]....
        /*1000*/ 	.word	0x0001ad00
        /*1004*/ 	.word	0x00000005
        /*1008*/ 	.word	0x00016820
        /*100c*/ 	.short	0x010a
        /*100e*/ 	.byte	0x3f
	.zero		1


	//   ....[83]....
        /*1010*/ 	.word	0x0001aea0
        /*1014*/ 	.word	0x00000003
        /*1018*/ 	.word	0x00016840
        /*101c*/ 	.short	0x010a
        /*101e*/ 	.byte	0x3f
	.zero		1


	//   ....[84]....
        /*1020*/ 	.word	0x0001aef0
        /*1024*/ 	.word	0x00000005
        /*1028*/ 	.word	0x00016840
        /*102c*/ 	.short	0x010a
        /*102e*/ 	.byte	0x3f
	.zero		1


	//   ....[85]....
        /*1030*/ 	.word	0x0001af40
        /*1034*/ 	.word	0x00000003
        /*1038*/ 	.word	0x00016860
        /*103c*/ 	.short	0x010a
        /*103e*/ 	.byte	0x3f
	.zero		1


	//----- nvinfo : EIATTR_NUM_MBARRIERS
	.align		4
.L_1495:
        /*1040*/ 	.byte	0x03, 0x38
        /*1042*/ 	.short	0x0016


	//----- nvinfo : EIATTR_EXIT_INSTR_OFFSETS
	.align		4
        /*1044*/ 	.byte	0x04, 0x1c
        /*1046*/ 	.short	(.L_1497 - .L_1496)


	//   ....[0]....
.L_1496:
        /*1048*/ 	.word	0x000009b0


	//   ....[1]....
        /*104c*/ 	.word	0x00010940


	//   ....[2]....
        /*1050*/ 	.word	0x000168c0


	//----- nvinfo : EIATTR_MAX_THREADS
	.align		4
.L_1497:
        /*1054*/ 	.byte	0x04, 0x05
        /*1056*/ 	.short	(.L_1499 - .L_1498)
.L_1498:
        /*1058*/ 	.word	0x00000200
        /*105c*/ 	.word	0x00000001
        /*1060*/ 	.word	0x00000001


	//----- nvinfo : EIATTR_CRS_STACK_SIZE
	.align		4
.L_1499:
        /*1064*/ 	.byte	0x04, 0x1e
        /*1066*/ 	.short	(.L_1501 - .L_1500)
.L_1500:
        /*1068*/ 	.word	0x00000000


	//----- nvinfo : EIATTR_CBANK_PARAM_SIZE
	.align		4
.L_1501:
        /*106c*/ 	.byte	0x03, 0x19
        /*106e*/ 	.short	0x0af0


	//----- nvinfo : EIATTR_PARAM_CBANK
	.align		4
        /*1070*/ 	.byte	0x04, 0x0a
        /*1072*/ 	.short	(.L_1503 - .L_1502)
	.align		4
.L_1502:
        /*1074*/ 	.word	index@(.nv.constant0._ZN7cutlass13device_kernelIN5flash11enable_sm90INS1_16FlashAttnFwdSm90INS1_25CollectiveMainloopFwdSm90ILi2EN4cute5tupleIJNS5_1CILi1EEES8_S8_EEENS6_IJNS7_ILi192EEENS7_ILi128EEENS7_ILi64EEEEEELi64ENS_6half_tEfNS_4arch4Sm90ELb0ELb1ELb1ELb1ELb1ELb0ELb0ELb1ELb1ELb1ELb0ELb0EEENS1_21CollectiveEpilogueFwdINS6_IJSA_SC_SB_EEES9_SE_SG_Li384ELb1ELb1ELb0ELb0EEENS1_36VarlenDynamicPersistentTileSchedulerILi192ELi128ELi384ELi128ELb0ELb1ELb1ELb1ELb0ELb1EEEEEEEEEvNT_6ParamsE)
        /*1078*/ 	.short	0x0210
        /*107a*/ 	.short	0x0af0


	//----- nvinfo : EIATTR_SW_WAR
	.align		4
.L_1503:
        /*107c*/ 	.byte	0x04, 0x36
        /*107e*/ 	.short	(.L_1505 - .L_1504)
.L_1504:
        /*1080*/ 	.word	0x00000008
.L_1505:


//--------------------- .nv.info._ZN7cutlass13device_kernelIN5flash11enable_sm90INS1_16FlashAttnFwdSm90INS1_25CollectiveMainloopFwdSm90ILi2EN4cute5tupleIJNS5_1CILi1EEES8_S8_EEENS6_IJNS7_ILi192EEENS7_ILi128EEENS7_ILi64EEEEEELi64ENS_6half_tEfNS_4arch4Sm90ELb0ELb1ELb1ELb1ELb1ELb1ELb0ELb1ELb1ELb1ELb0ELb0EEENS1_21CollectiveEpilogueFwdINS6_IJSA_SC_SB_EEES9_SE_SG_Li384ELb1ELb1ELb0ELb0EEENS1_36VarlenDynamicPersistentTileSchedulerILi192ELi128ELi384ELi128ELb0ELb1ELb1ELb1ELb0ELb1EEEEEEEEEvNT_6ParamsE --------------------------
	.section	.nv.info._ZN7cutlass13device_kernelIN5flash11enable_sm90INS1_16FlashAttnFwdSm90INS1_25CollectiveMainloopFwdSm90ILi2EN4cute5tupleIJNS5_1CILi1EEES8_S8_EEENS6_IJNS7_ILi192EEENS7_ILi128EEENS7_ILi64EEEEEELi64ENS_6half_tEfNS_4arch4Sm90ELb0ELb1ELb1ELb1ELb1ELb1ELb0ELb1ELb1ELb1ELb0ELb0EEENS1_21CollectiveEpilogueFwdINS6_IJSA_SC_SB_EEES9_SE_SG_Li384ELb1ELb1ELb0ELb0EEENS1_36VarlenDynamicPersistentTileSchedulerILi192ELi128ELi384ELi128ELb0ELb1ELb1ELb1ELb0ELb1EEEEEEEEEvNT_6ParamsE,"",@"SHT_CUDA_INFO"
	.sectionflags	@""
	.align	4


	//----- nvinfo : EIATTR_CUDA_API_VERSION
	.align		4
        /*0000*/ 	.byte	0x04, 0x37
        /*0002*/ 	.short	(.L_1507 - .L_1506)
.L_1506:
        /*0004*/ 	.word	0x00000082


	//----- nvinfo : EIATTR_KPARAM_INFO
	.align		4
.L_1507:
        /*0008*/ 	.byte	0x04, 0x17
        /*000a*/ 	.short	(.L_1509 - .L_1508)
.L_1508:
        /*000c*/ 	.word	0x00000000
        /*0010*/ 	.short	0x0000
        /*0012*/ 	.short	0x0070
        /*0014*/ 	.byte	0x00, 0xf0, 0x01, 0x2a


	//----- nvinfo : EIATTR_SPARSE_MMA_MASK
	.align		4
.L_1509:
        /*0018*/ 	.byte	0x03, 0x50
        /*001a*/ 	.short	0x0000


	//----- nvinfo : EIATTR_MAXREG_COUNT
	.align		4
        /*001c*/ 	.byte	0x03, 0x1b
        /*001e*/ 	.short	0x0080


	//----- nvinfo : EIATTR_NUM_BARRIERS
	.align		4
        /*0020*/ 	.byte	0x02, 0x4c
        /*0022*/ 	.byte	0x10
	.zero		1


	//----- nvinfo : EIATTR_EXTERNS
	.align		4
        /*0024*/ 	.byte	0x04, 0x0f
        /*0026*/ 	.short	(.L_1511 - .L_1510)


	//   ....[0]....
	.align		4
.L_1510:
        /*0028*/ 	.word	index@(__assertfail)


	//----- nvinfo : EIATTR_ANNOTATIONS
	.align		4
.L_1511:
        /*002c*/ 	.byte	0x04, 0x55
        /*002e*/ 	.short	(.L_1513 - .L_1512)


	//   ....[0]....
.L_1512:
        /* <DEDUP_REMOVED lines=76> */


	//----- nvinfo : EIATTR_MERCURY_ISA_VERSION
	.align		4
.L_1513:
        /*04e0*/ 	.byte	0x03, 0x5f
        /*04e2*/ 	.short	0x0101


	//----- nvinfo : EIATTR_UNUSED_LOAD_BYTE_OFFSET
	.align		4
        /*04e4*/ 	.byte	0x04, 0x44
        /*04e6*/ 	.short	(.L_1515 - .L_1514)


	//   ....[0]....
.L_1514:
        /*04e8*/ 	.word	0x00000a90
        /*04ec*/ 	.word	0x0000fff0


	//   ....[1]....
        /*04f0*/ 	.word	0x000173f0
        /*04f4*/ 	.word	0x0000fff0


	//----- nvinfo : EIATTR_INT_WARP_WIDE_INSTR_OFFSETS
	.align		4
.L_1515:
        /*04f8*/ 	.byte	0x04, 0x31
        /*04fa*/ 	.short	(.L_1517 - .L_1516)


	//   ....[0]....
.L_1516:
        /*04fc*/ 	.word	0x00000130


	//   ....[1]....
        /*0500*/ 	.word	0x00000170


	//   ....[2]....
        /*0504*/ 	.word	0x000001e0


	//   ....[3]....
        /*0508*/ 	.word	0x0001b630


	//   ....[4]....
        /*050c*/ 	.word	0x0001b6c0


	//   ....[5]....
        /*0510*/ 	.word	0x0001e900


	//   ....[6]....
        /*0514*/ 	.word	0x0001e990


	//----- nvinfo : EIATTR_COOP_GROUP_MASK_REGIDS
	.align		4
.L_1517:
        /*0518*/ 	.byte	0x04, 0x29
        /*051a*/ 	.short	(.L_1519 - .L_1518)


	//   ....[0]....
.L_1518:
        /*051c*/ 	.word	0xffffffff


	//   ....[1]....
        /*0520*/ 	.word	0xffffffff


	//   ....[2]....
        /*0524*/ 	.word	0xffffffff


	//   ....[3]....
        /*0528*/ 	.word	0xffffffff


	//   ....[4]....
        /*052c*/ 	.word	0xffffffff


	//   ....[5]....
        /*0530*/ 	.word	0xffffffff


	//   ....[6]....
        /*0534*/ 	.word	0xffffffff


	//   ....[7]....
        /*0538*/ 	.word	0xffffffff


	//   ....[8]....
        /*053c*/ 	.word	0xffffffff


	//   ....[9]....
        /*0540*/ 	.word	0xffffffff


	//   ....[10]....
        /*0544*/ 	.word	0xffffffff


	//   ....[11]....
        /*0548*/ 	.word	0xffffffff


	//   ....[12]....
        /*054c*/ 	.word	0xffffffff


	//   ....[13]....
        /*0550*/ 	.word	0xffffffff


	//   ....[14]....
        /*0554*/ 	.word	0xffffffff


	//   ....[15]....
        /*0558*/ 	.word	0xffffffff


	//   ....[16]....
        /*055c*/ 	.word	0xffffffff


	//   ....[17]....
        /*0560*/ 	.word	0xffffffff


	//   ....[18]....
        /*0564*/ 	.word	0xffffffff


	//   ....[19]....
        /*0568*/ 	.word	0xffffffff


	//   ....[20]....
        /*056c*/ 	.word	0xffffffff


	//   ....[21]....
        /*0570*/ 	.word	0xffffffff


	//   ....[22]....
        /*0574*/ 	.word	0xffffffff


	//   ....[23]....
        /*0578*/ 	.word	0xffffffff


	//   ....[24]....
        /*057c*/ 	.word	0xffffffff


	//   ....[25]....
        /*0580*/ 	.word	0xffffffff


	//   ....[26]....
        /*0584*/ 	.word	0xffffffff


	//   ....[27]....
        /*0588*/ 	.word	0xffffffff


	//   ....[28]....
        /*058c*/ 	.word	0xffffffff


	//   ....[29]....
        /*0590*/ 	.word	0xffffffff


	//   ....[30]....
        /*0594*/ 	.word	0xffffffff


	//   ....[31]....
        /*0598*/ 	.word	0xffffffff


	//   ....[32]....
        /*059c*/ 	.word	0xffffffff


	//   ....[33]....
        /*05a0*/ 	.word	0xffffffff


	//   ....[34]....
        /*05a4*/ 	.word	0xffffffff


	//   ....[35]....
        /*05a8*/ 	.word	0xffffffff


	//   ....[36]....
        /*05ac*/ 	.word	0xffffffff


	//   ....[37]....
        /*05b0*/ 	.word	0xffffffff


	//   ....[38]....
        /*05b4*/ 	.word	0xffffffff


	//   ....[39]....
        /*05b8*/ 	.word	0xffffffff


	//   ....[40]....
        /*05bc*/ 	.word	0xffffffff


	//   ....[41]....
        /*05c0*/ 	.word	0xffffffff


	//   ....[42]....
        /*05c4*/ 	.word	0xffffffff


	//   ....[43]....
        /*05c8*/ 	.word	0xffffffff


	//   ....[44]....
        /*05cc*/ 	.word	0xffffffff


	//   ....[45]....
        /*05d0*/ 	.word	0xffffffff


	//   ....[46]....
        /*05d4*/ 	.word	0xffffffff


	//   ....[47]....
        /*05d8*/ 	.word	0xffffffff


	//   ....[48]....
        /*05dc*/ 	.word	0xffffffff


	//   ....[49]....
        /*05e0*/ 	.word	0xffffffff


	//   ....[50]....
        /*05e4*/ 	.word	0xffffffff


	//   ....[51]....
        /*05e8*/ 	.word	0xffffffff


	//   ....[52]....
        /*05ec*/ 	.word	0xffffffff


	//   ....[53]....
        /*05f0*/ 	.word	0xffffffff


	//   ....[54]....
        /*05f4*/ 	.word	0xffffffff


	//   ....[55]....
        /*05f8*/ 	.word	0xffffffff


	//   ....[56]....
        /*05fc*/ 	.word	0xffffffff


	//   ....[57]....
        /*0600*/ 	.word	0xffffffff


	//   ....[58]....
        /*0604*/ 	.word	0xffffffff


	//   ....[59]....
        /*0608*/ 	.word	0xffffffff


	//   ....[60]....
        /*060c*/ 	.word	0xffffffff


	//   ....[61]....
        /*0610*/ 	.word	0xffffffff


	//   ....[62]....
        /*0614*/ 	.word	0xffffffff


	//   ....[63]....
        /*0618*/ 	.word	0xffffffff


	//   ....[64]....
        /*061c*/ 	.word	0xffffffff


	//   ....[65]....
        /*0620*/ 	.word	0xffffffff


	//   ....[66]....
        /*0624*/ 	.word	0xffffffff


	//   ....[67]....
        /*0628*/ 	.word	0xffffffff


	//   ....[68]....
        /*062c*/ 	.word	0xffffffff


	//   ....[69]....
        /*0630*/ 	.word	0xffffffff


	//   ....[70]....
        /*0634*/ 	.word	0xffffffff


	//   ....[71]....
        /*0638*/ 	.word	0xffffffff


	//   ....[72]....
        /*063c*/ 	.word	0xffffffff


	//   ....[73]....
        /*0640*/ 	.word	0xffffffff


	//   ....[74]....
        /*0644*/ 	.word	0xffffffff


	//   ....[75]....
        /*0648*/ 	.word	0xffffffff


	//   ....[76]....
        /*064c*/ 	.word	0xffffffff


	//   ....[77]....
        /*0650*/ 	.word	0xffffffff


	//   ....[78]....
        /*0654*/ 	.word	0xffffffff


	//   ....[79]....
        /*0658*/ 	.word	0xffffffff


	//   ....[80]....
        /*065c*/ 	.word	0xffffffff


	//   ....[81]....
        /*0660*/ 	.word	0xffffffff


	//   ....[82]....
        /*0664*/ 	.word	0xffffffff


	//   ....[83]....
        /*0668*/ 	.word	0xffffffff


	//   ....[84]....
        /*066c*/ 	.word	0xffffffff


	//   ....[85]....
        /*0670*/ 	.word	0xffffffff


	//   ....[86]....
        /*0674*/ 	.word	0xffffffff


	//   ....[87]....
        /*0678*/ 	.word	0xffffffff


	//   ....[88]....
        /*067c*/ 	.word	0xffffffff


	//   ....[89]....
        /*0680*/ 	.word	0xffffffff


	//   ....[90]....
        /*0684*/ 	.word	0xffffffff


	//   ....[91]....
        /*0688*/ 	.word	0xffffffff


	//   ....[92]....
        /*068c*/ 	.word	0xffffffff


	//   ....[93]....
        /*0690*/ 	.word	0xffffffff


	//   ....[94]....
        /*0694*/ 	.word	0xffffffff


	//   ....[95]....
        /*0698*/ 	.word	0xffffffff


	//   ....[96]....
        /*069c*/ 	.word	0xffffffff


	//   ....[97]....
        /*06a0*/ 	.word	0xffffffff


	//   ....[98]....
        /*06a4*/ 	.word	0xffffffff


	//   ....[99]....
        /*06a8*/ 	.word	0xffffffff


	//   ....[100]....
        /*06ac*/ 	.word	0xffffffff


	//   ....[101]....
        /*06b0*/ 	.word	0xffffffff


	//   ....[102]....
        /*06b4*/ 	.word	0xffffffff


	//   ....[103]....
        /*06b8*/ 	.word	0xffffffff


	//   ....[104]....
        /*06bc*/ 	.word	0xffffffff


	//   ....[105]....
        /*06c0*/ 	.word	0xffffffff


	//   ....[106]....
        /*06c4*/ 	.word	0xffffffff


	//   ....[107]....
        /*06c8*/ 	.word	0xffffffff


	//   ....[108]....
        /*06cc*/ 	.word	0xffffffff


	//   ....[109]....
        /*06d0*/ 	.word	0xffffffff


	//   ....[110]....
        /*06d4*/ 	.word	0xffffffff


	//   ....[111]....
        /*06d8*/ 	.word	0xffffffff


	//   ....[112]....
        /*06dc*/ 	.word	0xffffffff


	//   ....[113]....
        /*06e0*/ 	.word	0xffffffff


	//   ....[114]....
        /*06e4*/ 	.word	0xffffffff


	//   ....[115]....
        /*06e8*/ 	.word	0xffffffff


	//   ....[116]....
        /*06ec*/ 	.word	0xffffffff


	//   ....[117]....
        /*06f0*/ 	.word	0xffffffff


	//   ....[118]....
        /*06f4*/ 	.word	0xffffffff


	//   ....[119]....
        /*06f8*/ 	.word	0xffffffff


	//   ....[120]....
        /*06fc*/ 	.word	0xffffffff


	//   ....[121]....
        /*0700*/ 	.word	0xffffffff


	//   ....[122]....
        /*0704*/ 	.word	0xffffffff


	//   ....[123]....
        /*0708*/ 	.word	0xffffffff


	//   ....[124]....
        /*070c*/ 	.word	0xffffffff


	//   ....[125]....
        /*0710*/ 	.word	0xffffffff


	//   ....[126]....
        /*0714*/ 	.word	0xffffffff


	//   ....[127]....
        /*0718*/ 	.word	0xffffffff


	//   ....[128]....
        /*071c*/ 	.word	0xffffffff


	//   ....[129]....
        /*0720*/ 	.word	0xffffffff


	//   ....[130]....
        /*0724*/ 	.word	0xffffffff


	//   ....[131]....
        /*0728*/ 	.word	0xffffffff


	//   ....[132]....
        /*072c*/ 	.word	0xffffffff


	//   ....[133]....
        /*0730*/ 	.word	0xffffffff


	//   ....[134]....
        /*0734*/ 	.word	0xffffffff


	//   ....[135]....
        /*0738*/ 	.word	0xffffffff


	//   ....[136]....
        /*073c*/ 	.word	0xffffffff


	//   ....[137]....
        /*0740*/ 	.word	0xffffffff


	//   ....[138]....
        /*0744*/ 	.word	0xffffffff


	//   ....[139]....
        /*0748*/ 	.word	0xffffffff


	//   ....[140]....
        /*074c*/ 	.word	0xffffffff


	//   ....[141]....
        /*0750*/ 	.word	0xffffffff


	//   ....[142]....
        /*0754*/ 	.word	0xffffffff


	//   ....[143]....
        /*0758*/ 	.word	0xffffffff


	//   ....[144]....
        /*075c*/ 	.word	0xffffffff


	//   ....[145]....
        /*0760*/ 	.word	0xffffffff


	//   ....[146]....
        /*0764*/ 	.word	0xffffffff


	//   ....[147]....
        /*0768*/ 	.word	0xffffffff


	//   ....[148]....
        /*076c*/ 	.word	0xffffffff


	//   ....[149]....
        /*0770*/ 	.word	0xffffffff


	//   ....[150]....
        /*0774*/ 	.word	0xffffffff


	//   ....[151]....
        /*0778*/ 	.word	0xffffffff


	//   ....[152]....
        /*077c*/ 	.word	0xffffffff


	//   ....[153]....
        /*0780*/ 	.word	0xffffffff


	//   ....[154]....
        /*0784*/ 	.word	0xffffffff


	//   ....[155]....
        /*0788*/ 	.word	0xffffffff


	//   ....[156]....
        /*078c*/ 	.word	0xffffffff


	//   ....[157]....
        /*0790*/ 	.word	0xffffffff


	//   ....[158]....
        /*0794*/ 	.word	0xffffffff


	//   ....[159]....
        /*0798*/ 	.word	0xffffffff


	//   ....[160]....
        /*079c*/ 	.word	0xffffffff


	//   ....[161]....
        /*07a0*/ 	.word	0xffffffff


	//   ....[162]....
        /*07a4*/ 	.word	0xffffffff


	//   ....[163]....
        /*07a8*/ 	.word	0xffffffff


	//   ....[164]....
        /*07ac*/ 	.word	0xffffffff


	//   ....[165]....
        /*07b0*/ 	.word	0xffffffff


	//   ....[166]....
        /*07b4*/ 	.word	0xffffffff


	//   ....[167]....
        /*07b8*/ 	.word	0xffffffff


	//   ....[168]....
        /*07bc*/ 	.word	0xffffffff


	//   ....[169]....
        /*07c0*/ 	.word	0xffffffff


	//   ....[170]....
        /*07c4*/ 	.word	0xffffffff


	//   ....[171]....
        /*07c8*/ 	.word	0xffffffff


	//   ....[172]....
        /*07cc*/ 	.word	0xffffffff


	//   ....[173]....
        /*07d0*/ 	.word	0xffffffff


	//   ....[174]....
        /*07d4*/ 	.word	0xffffffff


	//   ....[175]....
        /*07d8*/ 	.word	0xffffffff


	//   ....[176]....
        /*07dc*/ 	.word	0xffffffff


	//   ....[177]....
        /*07e0*/ 	.word	0xffffffff


	//   ....[178]....
        /*07e4*/ 	.word	0xffffffff


	//   ....[179]....
        /*07e8*/ 	.word	0xffffffff


	//   ....[180]....
        /*07ec*/ 	.word	0xffffffff


	//   ....[181]....
        /*07f0*/ 	.word	0xffffffff


	//   ....[182]....
        /*07f4*/ 	.word	0xffffffff


	//   ....[183]....
        /*07f8*/ 	.word	0xffffffff


	//   ....[184]....
        /*07fc*/ 	.word	0xffffffff


	//   ....[185]....
        /*0800*/ 	.word	0xffffffff


	//   ....[186]....
        /*0804*/ 	.word	0xffffffff


	//   ....[187]....
        /*0808*/ 	.word	0xffffffff


	//   ....[188]....
        /*080c*/ 	.word	0xffffffff


	//   ....[189]....
        /*0810*/ 	.word	0xffffffff


	//   ....[190]....
        /*0814*/ 	.word	0xffffffff


	//   ....[191]....
        /*0818*/ 	.word	0xffffffff


	//   ....[192]....
        /*081c*/ 	.word	0xffffffff


	//   ....[193]....
        /*0820*/ 	.word	0xffffffff


	//   ....[194]....
        /*0824*/ 	.word	0xffffffff


	//   ....[195]....
        /*0828*/ 	.word	0xffffffff


	//   ....[196]....
        /*082c*/ 	.word	0xffffffff


	//   ....[197]....
        /*0830*/ 	.word	0xffffffff


	//   ....[198]....
        /*0834*/ 	.word	0xffffffff


	//   ....[199]....
        /*0838*/ 	.word	0xffffffff


	//   ....[200]....
        /*083c*/ 	.word	0xffffffff


	//   ....[201]....
        /*0840*/ 	.word	0xffffffff


	//   ....[202]....
        /*0844*/ 	.word	0xffffffff


	//   ....[203]....
        /*0848*/ 	.word	0xffffffff


	//   ....[204]....
        /*084c*/ 	.word	0xffffffff


	//   ....[205]....
        /*0850*/ 	.word	0xffffffff


	//   ....[206]....
        /*0854*/ 	.word	0xffffffff


	//   ....[207]....
        /*0858*/ 	.word	0xffffffff


	//   ....[208]....
        /*085c*/ 	.word	0xffffffff


	//   ....[209]....
        /*0860*/ 	.word	0x0500000f


	//   ....[210]....
        /*0864*/ 	.word	0x0500000f


	//   ....[211]....
        /*0868*/ 	.word	0x0500000f


	//   ....[212]....
        /*086c*/ 	.word	0x0500000f


	//   ....[213]....
        /*0870*/ 	.word	0x0500000f


	//   ....[214]....
        /*0874*/ 	.word	0x0500000f


	//   ....[215]....
        /*0878*/ 	.word	0x0500000f


	//   ....[216]....
        /*087c*/ 	.word	0x0500000f


	//   ....[217]....
        /*0880*/ 	.word	0x0500000f


	//   ....[218]....
        /*0884*/ 	.word	0x0500000f


	//   ....[219]....
        /*0888*/ 	.word	0x0500000f


	//   ....[220]....
        /*088c*/ 	.word	0x0500000f


	//   ....[221]....
        /*0890*/ 	.word	0x0500000f


	//   ....[222]....
        /*0894*/ 	.word	0x0500000f


	//   ....[223]....
        /*0898*/ 	.word	0x0500000f


	//   ....[224]....
        /*089c*/ 	.word	0x0500000f


	//   ....[225]....
        /*08a0*/ 	.word	0x0500000f


	//   ....[226]....
        /*08a4*/ 	.word	0x0500000f


	//   ....[227]....
        /*08a8*/ 	.word	0x0500000f


	//   ....[228]....
        /*08ac*/ 	.word	0x0500000f


	//   ....[229]....
        /*08b0*/ 	.word	0x0500000f


	//   ....[230]....
        /*08b4*/ 	.word	0x0500000f


	//   ....[231]....
        /*08b8*/ 	.word	0x0500000f


	//   ....[232]....
        /*08bc*/ 	.word	0x0500000f


	//   ....[233]....
        /*08c0*/ 	.word	0x0500000f


	//   ....[234]....
        /*08c4*/ 	.word	0x0500000f


	//   ....[235]....
        /*08c8*/ 	.word	0x0500000f


	//   ....[236]....
        /*08cc*/ 	.word	0x0500000f


	//   ....[237]....
        /*08d0*/ 	.word	0x0500000f


	//   ....[238]....
        /*08d4*/ 	.word	0x0500000f


	//   ....[239]....
        /*08d8*/ 	.word	0x0500000f


	//   ....[240]....
        /*08dc*/ 	.word	0x0500000f


	//   ....[241]....
        /*08e0*/ 	.word	0x0500000f


	//   ....[242]....
        /*08e4*/ 	.word	0x0500000f


	//   ....[243]....
        /*08e8*/ 	.word	0x0500000f


	//   ....[244]....
        /*08ec*/ 	.word	0x0500000f


	//   ....[245]....
        /*08f0*/ 	.word	0x0500000f


	//   ....[246]....
        /*08f4*/ 	.word	0x0500000f


	//   ....[247]....
        /*08f8*/ 	.word	0x0500000f


	//   ....[248]....
        /*08fc*/ 	.word	0x0500000f


	//   ....[249]....
        /*0900*/ 	.word	0x0500000f


	//   ....[250]....
        /*0904*/ 	.word	0x0500000f


	//   ....[251]....
        /*0908*/ 	.word	0x0500000f


	//   ....[252]....
        /*090c*/ 	.word	0x0500000f


	//   ....[253]....
        /*0910*/ 	.word	0x0500000f


	//   ....[254]....
        /*0914*/ 	.word	0x0500000f


	//   ....[255]....
        /*0918*/ 	.word	0x0500000f


	//   ....[0]....
        /*091c*/ 	.word	0x0500000f


	//   ....[1]....
        /*0920*/ 	.word	0x0500000f


	//   ....[2]....
        /*0924*/ 	.word	0x0500000f


	//   ....[3]....
        /*0928*/ 	.word	0x0500000f


	//   ....[4]....
        /*092c*/ 	.word	0x0500000f


	//   ....[5]....
        /*0930*/ 	.word	0x0500000f


	//   ....[6]....
        /*0934*/ 	.word	0x0500000f


	//   ....[7]....
        /*0938*/ 	.word	0x0500000f


	//   ....[8]....
        /*093c*/ 	.word	0x0500000f


	//   ....[9]....
        /*0940*/ 	.word	0x0500000f


	//   ....[10]....
        /*0944*/ 	.word	0x0500000f


	//   ....[11]....
        /*0948*/ 	.word	0x0500000f


	//   ....[12]....
        /*094c*/ 	.word	0x0500000f


	//   ....[13]....
        /*0950*/ 	.word	0x0500000f


	//   ....[14]....
        /*0954*/ 	.word	0x0500000f


	//   ....[15]....
        /*0958*/ 	.word	0x0500000f


	//   ....[16]....
        /*095c*/ 	.word	0x0500000f


	//   ....[17]....
        /*0960*/ 	.word	0x0500000f


	//   ....[18]....
        /*0964*/ 	.word	0x0500000f


	//   ....[19]....
        /*0968*/ 	.word	0x0500000f


	//   ....[20]....
        /*096c*/ 	.word	0x0500000f


	//   ....[21]....
        /*0970*/ 	.word	0x0500000f


	//   ....[22]....
        /*0974*/ 	.word	0x0500000f


	//   ....[23]....
        /*0978*/ 	.word	0x0500000f


	//   ....[24]....
        /*097c*/ 	.word	0x0500000f


	//   ....[25]....
        /*0980*/ 	.word	0x0500000f


	//   ....[26]....
        /*0984*/ 	.word	0x0500000f


	//   ....[27]....
        /*0988*/ 	.word	0x0500000f


	//   ....[28]....
        /*098c*/ 	.word	0x0500000f


	//   ....[29]....
        /*0990*/ 	.word	0x0500000f


	//   ....[30]....
        /*0994*/ 	.word	0x0500000f


	//   ....[31]....
        /*0998*/ 	.word	0x0500000f


	//   ....[32]....
        /*099c*/ 	.word	0x0500000f


	//   ....[33]....
        /*09a0*/ 	.word	0x0500000f


	//   ....[34]....
        /*09a4*/ 	.word	0x0500000f


	//   ....[35]....
        /*09a8*/ 	.word	0x0500000f


	//   ....[36]....
        /*09ac*/ 	.word	0x0500000f


	//   ....[37]....
        /*09b0*/ 	.word	0x0500000f


	//   ....[38]....
        /*09b4*/ 	.word	0x0500000f


	//   ....[39]....
        /*09b8*/ 	.word	0x0500000f


	//   ....[40]....
        /*09bc*/ 	.word	0x0500000f


	//   ....[41]....
        /*09c0*/ 	.word	0x0500000f


	//   ....[42]....
        /*09c4*/ 	.word	0x0500000f


	//   ....[43]....
        /*09c8*/ 	.word	0x0500000f


	//   ....[44]....
        /*09cc*/ 	.word	0x0500000f


	//   ....[45]....
        /*09d0*/ 	.word	0x0500000f


	//   ....[46]....
        /*09d4*/ 	.word	0x0500000f


	//   ....[47]....
        /*09d8*/ 	.word	0x0500000f


	//   ....[48]....
        /*09dc*/ 	.word	0x0500000f


	//   ....[49]....
        /*09e0*/ 	.word	0x0500000f


	//   ....[50]....
        /*09e4*/ 	.word	0x0500000f


	//   ....[51]....
        /*09e8*/ 	.word	0x0500000f


	//   ....[52]....
        /*09ec*/ 	.word	0x0500000f


	//   ....[53]....
        /*09f0*/ 	.word	0x0500000f


	//   ....[54]....
        /*09f4*/ 	.word	0x0500000f


	//   ....[55]....
        /*09f8*/ 	.word	0x0500000f


	//   ....[56]....
        /*09fc*/ 	.word	0x0500000f


	//   ....[57]....
        /*0a00*/ 	.word	0x0500000f


	//   ....[58]....
        /*0a04*/ 	.word	0x0500000f


	//   ....[59]....
        /*0a08*/ 	.word	0x0500000f


	//   ....[60]....
        /*0a0c*/ 	.word	0x0500000f


	//   ....[61]....
        /*0a10*/ 	.word	0x0500000f


	//   ....[62]....
        /*0a14*/ 	.word	0x0500000f


	//   ....[63]....
        /*0a18*/ 	.word	0x0500000f


	//   ....[64]....
        /*0a1c*/ 	.word	0x0500000f


	//   ....[65]....
        /*0a20*/ 	.word	0x0500000f


	//   ....[66]....
        /*0a24*/ 	.word	0x0500000f


	//   ....[67]....
        /*0a28*/ 	.word	0x0500000f


	//   ....[68]....
        /*0a2c*/ 	.word	0x0500000f


	//   ....[69]....
        /*0a30*/ 	.word	0x0500000f


	//   ....[70]....
        /*0a34*/ 	.word	0x0500000f


	//   ....[71]....
        /*0a38*/ 	.word	0x0500000f


	//   ....[72]....
        /*0a3c*/ 	.word	0x0500000f


	//   ....[73]....
        /*0a40*/ 	.word	0x0500000f


	//   ....[74]....
        /*0a44*/ 	.word	0x0500000f


	//   ....[75]....
        /*0a48*/ 	.word	0x0500000f


	//   ....[76]....
        /*0a4c*/ 	.word	0x0500000f


	//   ....[77]....
        /*0a50*/ 	.word	0x0500000f


	//   ....[78]....
        /*0a54*/ 	.word	0x0500000f


	//   ....[79]....
        /*0a58*/ 	.word	0x0500000f


	//   ....[80]....
        /*0a5c*/ 	.word	0x0500000f


	//   ....[81]....
        /*0a60*/ 	.word	0x0500000f


	//   ....[82]....
        /*0a64*/ 	.word	0x0500000f


	//   ....[83]....
        /*0a68*/ 	.word	0x0500000f


	//   ....[84]....
        /*0a6c*/ 	.word	0x0500000f


	//   ....[85]....
        /*0a70*/ 	.word	0x0500000f


	//   ....[86]....
        /*0a74*/ 	.word	0x0500000f


	//   ....[87]....
        /*0a78*/ 	.word	0x0500000f


	//   ....[88]....
        /*0a7c*/ 	.word	0x0500000f


	//   ....[89]....
        /*0a80*/ 	.word	0x0500000f


	//   ....[90]....
        /*0a84*/ 	.word	0x0500000f


	//   ....[91]....
        /*0a88*/ 	.word	0x0500000f


	//   ....[92]....
        /*0a8c*/ 	.word	0x0500000f


	//   ....[93]....
        /*0a90*/ 	.word	0x0500000f


	//   ....[94]....
        /*0a94*/ 	.word	0x0500000f


	//   ....[95]....
        /*0a98*/ 	.word	0x0500000f


	//   ....[96]....
        /*0a9c*/ 	.word	0x0500000f


	//   ....[97]....
        /*0aa0*/ 	.word	0x0500000f


	//----- nvinfo : EIATTR_COOP_GROUP_INSTR_OFFSETS
	.align		4
.L_1519:
        /*0aa4*/ 	.byte	0x04, 0x28
        /*0aa6*/ 	.short	(.L_1521 - .L_1520)


	//   ....[0]....
.L_1520:
        /*0aa8*/ 	.word	0x00000070


	//   ....[1]....
        /*0aac*/ 	.word	0x00000140


	//   ....[2]....
        /*0ab0*/ 	.word	0x00000190


	//   ....[3]....
        /*0ab4*/ 	.word	0x000003c0


	//   ....[4]....
        /*0ab8*/ 	.word	0x00000520


	//   ....[5]....
        /*0abc*/ 	.word	0x00000640


	//   ....[6]....
        /*0ac0*/ 	.word	0x000007a0


	//   ....[7]....
        /*0ac4*/ 	.word	0x00002e30


	//   ....[8]....
        /*0ac8*/ 	.word	0x00002e40


	//   ....[9]....
        /*0acc*/ 	.word	0x00003520


	//   ....[10]....
        /*0ad0*/ 	.word	0x00003530


	//   ....[11]....
        /*0ad4*/ 	.word	0x000041c0


	//   ....[12]....
        /*0ad8*/ 	.word	0x000041d0


	//   ....[13]....
        /*0adc*/ 	.word	0x00004930


	//   ....[14]....
        /*0ae0*/ 	.word	0x00004940


	//   ....[15]....
        /*0ae4*/ 	.word	0x00005370


	//   ....[16]....
        /*0ae8*/ 	.word	0x00005380


	//   ....[17]....
        /*0aec*/ 	.word	0x000054a0


	//   ....[18]....
        /*0af0*/ 	.word	0x000054b0


	//   ....[19]....
        /*0af4*/ 	.word	0x00005860


	//   ....[20]....
        /*0af8*/ 	.word	0x00005880


	//   ....[21]....
        /*0afc*/ 	.word	0x00005960


	//   ....[22]....
        /*0b00*/ 	.word	0x00005980


	//   ....[23]....
        /*0b04*/ 	.word	0x00006230


	//   ....[24]....
        /*0b08*/ 	.word	0x000069e0


	//   ....[25]....
        /*0b0c*/ 	.word	0x000069f0


	//   ....[26]....
        /*0b10*/ 	.word	0x00006a00


	//   ....[27]....
        /*0b14*/ 	.word	0x00006a10


	//   ....[28]....
        /*0b18*/ 	.word	0x00006d40


	//   ....[29]....
        /*0b1c*/ 	.word	0x00006d50


	//   ....[30]....
        /*0b20*/ 	.word	0x00006d60


	//   ....[31]....
        /*0b24*/ 	.word	0x00006d70


	//   ....[32]....
        /*0b28*/ 	.word	0x00008080


	//   ....[33]....
        /*0b2c*/ 	.word	0x000080a0


	//   ....[34]....
        /*0b30*/ 	.word	0x000080b0


	//   ....[35]....
        /*0b34*/ 	.word	0x000080c0


	//   ....[36]....
        /*0b38*/ 	.word	0x000081b0


	//   ....[37]....
        /*0b3c*/ 	.word	0x000081d0


	//   ....[38]....
        /*0b40*/ 	.word	0x00008270


	//   ....[39]....
        /*0b44*/ 	.word	0x000082a0


	//   ....[40]....
        /*0b48*/ 	.word	0x00009e40


	//   ....[41]....
        /*0b4c*/ 	.word	0x0000ae80


	//   ....[42]....
        /*0b50*/ 	.word	0x0000b610


	//   ....[43]....
        /*0b54*/ 	.word	0x0000b710


	//   ....[44]....
        /*0b58*/ 	.word	0x0000bf40


	//   ....[45]....
        /*0b5c*/ 	.word	0x0000bf90


	//   ....[46]....
        /*0b60*/ 	.word	0x0000dcc0


	//   ....[47]....
        /*0b64*/ 	.word	0x0000e2b0


	//   ....[48]....
        /*0b68*/ 	.word	0x0000ee70


	//   ....[49]....
        /*0b6c*/ 	.word	0x0000ef70


	//   ....[50]....
        /*0b70*/ 	.word	0x0000f770


	//   ....[51]....
        /*0b74*/ 	.word	0x0000f7f0


	//   ....[52]....
        /*0b78*/ 	.word	0x00011be0


	//   ....[53]....
        /*0b7c*/ 	.word	0x00011c40


	//   ....[54]....
        /*0b80*/ 	.word	0x00012040


	//   ....[55]....
        /*0b84*/ 	.word	0x00012060


	//   ....[56]....
        /*0b88*/ 	.word	0x00014110


	//   ....[57]....
        /*0b8c*/ 	.word	0x00014670


	//   ....[58]....
        /*0b90*/ 	.word	0x000153e0


	//   ....[59]....
        /*0b94*/ 	.word	0x000156a0


	//   ....[60]....
        /*0b98*/ 	.word	0x00015ac0


	//   ....[61]....
        /*0b9c*/ 	.word	0x00015b20


	//   ....[62]....
        /*0ba0*/ 	.word	0x00016bd0


	//   ....[63]....
        /*0ba4*/ 	.word	0x00016eb0


	//   ....[64]....
        /*0ba8*/ 	.word	0x00016ee0


	//   ....[65]....
        /*0bac*/ 	.word	0x00016f90


	//   ....[66]....
        /*0bb0*/ 	.word	0x00017bd0


	//   ....[67]....
        /*0bb4*/ 	.word	0x00017c10


	//   ....[68]....
        /*0bb8*/ 	.word	0x00017c40


	//   ....[69]....
        /*0bbc*/ 	.word	0x00017c50


	//   ....[70]....
        /*0bc0*/ 	.word	0x00018120


	//   ....[71]....
        /*0bc4*/ 	.word	0x00018140


	//   ....[72]....
        /*0bc8*/ 	.word	0x00018160


	//   ....[73]....
        /*0bcc*/ 	.word	0x00018170


	//   ....[74]....
        /*0bd0*/ 	.word	0x00018190


	//   ....[75]....
        /*0bd4*/ 	.word	0x000181c0


	//   ....[76]....
        /*0bd8*/ 	.word	0x000182a0


	//   ....[77]....
        /*0bdc*/ 	.word	0x000182b0


	//   ....[78]....
        /*0be0*/ 	.word	0x00018b00


	//   ....[79]....
        /*0be4*/ 	.word	0x00018b30


	//   ....[80]....
        /*0be8*/ 	.word	0x00018b60


	//   ....[81]....
        /*0bec*/ 	.word	0x00018b80


	//   ....[82]....
        /*0bf0*/ 	.word	0x00018bb0


	//   ....[83]....
        /*0bf4*/ 	.word	0x00018bc0


	//   ....[84]....
        /*0bf8*/ 	.word	0x00018bf0


	//   ....[85]....
        /*0bfc*/ 	.word	0x00018c60


	//   ....[86]....
        /*0c00*/ 	.word	0x00018d80


	//   ....[87]....
        /*0c04*/ 	.word	0x00018f50


	//   ....[88]....
        /*0c08*/ 	.word	0x00018f80


	//   ....[89]....
        /*0c0c*/ 	.word	0x00018fb0


	//   ....[90]....
        /*0c10*/ 	.word	0x00018fe0


	//   ....[91]....
        /*0c14*/ 	.word	0x00019010


	//   ....[92]....
        /*0c18*/ 	.word	0x00019040


	//   ....[93]....
        /*0c1c*/ 	.word	0x000191b0


	//   ....[94]....
        /*0c20*/ 	.word	0x000191e0


	//   ....[95]....
        /*0c24*/ 	.word	0x00019210


	//   ....[96]....
        /*0c28*/ 	.word	0x00019240


	//   ....[97]....
        /*0c2c*/ 	.word	0x00019270


	//   ....[98]....
        /*0c30*/ 	.word	0x000192a0


	//   ....[99]....
        /*0c34*/ 	.word	0x00019340


	//   ....[100]....
        /*0c38*/ 	.word	0x000193a0


	//   ....[101]....
        /*0c3c*/ 	.word	0x00019440


	//   ....[102]....
        /*0c40*/ 	.word	0x0001a4f0


	//   ....[103]....
        /*0c44*/ 	.word	0x0001c1f0


	//   ....[104]....
        /*0c48*/ 	.word	0x0001c210


	//   ....[105]....
        /*0c4c*/ 	.word	0x0001c2a0


	//   ....[106]....
        /*0c50*/ 	.word	0x0001c2c0


	//   ....[107]....
        /*0c54*/ 	.word	0x0001c340


	//   ....[108]....
        /*0c58*/ 	.word	0x0001c360


	//   ....[109]....
        /*0c5c*/ 	.word	0x0001c3e0


	//   ....[110]....
        /*0c60*/ 	.word	0x0001c400


	//   ....[111]....
        /*0c64*/ 	.word	0x0001c480


	//   ....[112]....
        /*0c68*/ 	.word	0x0001c4a0


	//   ....[113]....
        /*0c6c*/ 	.word	0x0001c520


	//   ....[114]....
        /*0c70*/ 	.word	0x0001c540


	//   ....[115]....
        /*0c74*/ 	.word	0x0001c5c0


	//   ....[116]....
        /*0c78*/ 	.word	0x0001c5e0


	//   ....[117]....
        /*0c7c*/ 	.word	0x0001c5f0


	//   ....[118]....
        /*0c80*/ 	.word	0x0001c600


	//   ....[119]....
        /*0c84*/ 	.word	0x0001cf60


	//   ....[120]....
        /*0c88*/ 	.word	0x0001cf70


	//   ....[121]....
        /*0c8c*/ 	.word	0x0001cf90


	//   ....[122]....
        /*0c90*/ 	.word	0x0001cff0


	//   ....[123]....
        /*0c94*/ 	.word	0x0001d010


	//   ....[124]....
        /*0c98*/ 	.word	0x0001d090


	//   ....[125]....
        /*0c9c*/ 	.word	0x0001d0b0


	//   ....[126]....
        /*0ca0*/ 	.word	0x0001d130


	//   ....[127]....
        /*0ca4*/ 	.word	0x0001d150


	//   ....[128]....
        /*0ca8*/ 	.word	0x0001d1d0


	//   ....[129]....
        /*0cac*/ 	.word	0x0001d1f0


	//   ....[130]....
        /*0cb0*/ 	.word	0x0001d270


	//   ....[131]....
        /*0cb4*/ 	.word	0x0001d290


	//   ....[132]....
        /*0cb8*/ 	.word	0x0001d310


	//   ....[133]....
        /*0cbc*/ 	.word	0x0001d330


	//   ....[134]....
        /*0cc0*/ 	.word	0x0001d340


	//   ....[135]....
        /*0cc4*/ 	.word	0x0001d3b0


	//   ....[136]....
        /*0cc8*/ 	.word	0x0001d400


	//   ....[137]....
        /*0ccc*/ 	.word	0x0001d4a0


	//   ....[138]....
        /*0cd0*/ 	.word	0x0001d4d0


	//   ....[139]....
        /*0cd4*/ 	.word	0x0001d4e0


	//   ....[140]....
        /*0cd8*/ 	.word	0x0001d550


	//   ....[141]....
        /*0cdc*/ 	.word	0x0001d560


	//   ....[142]....
        /*0ce0*/ 	.word	0x0001d570


	//   ....[143]....
        /*0ce4*/ 	.word	0x0001dd70


	//   ....[144]....
        /*0ce8*/ 	.word	0x0001dd90


	//   ....[145]....
        /*0cec*/ 	.word	0x0001de00


	//   ....[146]....
        /*0cf0*/ 	.word	0x0001de10


	//   ....[147]....
        /*0cf4*/ 	.word	0x0001de50


	//   ....[148]....
        /*0cf8*/ 	.word	0x0001de60


	//   ....[149]....
        /*0cfc*/ 	.word	0x0001dea0


	//   ....[150]....
        /*0d00*/ 	.word	0x0001deb0


	//   ....[151]....
        /*0d04*/ 	.word	0x0001def0


	//   ....[152]....
        /*0d08*/ 	.word	0x0001df00


	//   ....[153]....
        /*0d0c*/ 	.word	0x0001df40


	//   ....[154]....
        /*0d10*/ 	.word	0x0001df50


	//   ....[155]....
        /*0d14*/ 	.word	0x0001df90


	//   ....[156]....
        /*0d18*/ 	.word	0x0001dfa0


	//   ....[157]....
        /*0d1c*/ 	.word	0x0001dfb0


	//   ....[158]....
        /*0d20*/ 	.word	0x0001dff0


	//   ....[159]....
        /*0d24*/ 	.word	0x0001e2b0


	//   ....[160]....
        /*0d28*/ 	.word	0x0001e2e0


	//   ....[161]....
        /*0d2c*/ 	.word	0x0001e340


	//   ....[162]....
        /*0d30*/ 	.word	0x0001e350


	//   ....[163]....
        /*0d34*/ 	.word	0x0001e3a0


	//   ....[164]....
        /*0d38*/ 	.word	0x0001e3b0


	//   ....[165]....
        /*0d3c*/ 	.word	0x0001e400


	//   ....[166]....
        /*0d40*/ 	.word	0x0001e410


	//   ....[167]....
        /*0d44*/ 	.word	0x0001e460


	//   ....[168]....
        /*0d48*/ 	.word	0x0001e470


	//   ....[169]....
        /*0d4c*/ 	.word	0x0001e4c0


	//   ....[170]....
        /*0d50*/ 	.word	0x0001e4d0


	//   ....[171]....
        /*0d54*/ 	.word	0x0001e520


	//   ....[172]....
        /*0d58*/ 	.word	0x0001e530


	//   ....[173]....
        /*0d5c*/ 	.word	0x0001e540


	//   ....[174]....
        /*0d60*/ 	.word	0x0001e580


	//   ....[175]....
        /*0d64*/ 	.word	0x0001eb80


	//   ....[176]....
        /*0d68*/ 	.word	0x0001eb90


	//   ....[177]....
        /*0d6c*/ 	.word	0x0001ec00


	//   ....[178]....
        /*0d70*/ 	.word	0x0001ec40


	//   ....[179]....
        /*0d74*/ 	.word	0x0001ec60


	//   ....[180]....
        /*0d78*/ 	.word	0x0001eca0


	//   ....[181]....
        /*0d7c*/ 	.word	0x0001ecc0


	//   ....[182]....
        /*0d80*/ 	.word	0x0001ed00


	//   ....[183]....
        /*0d84*/ 	.word	0x0001ed20


	//   ....[184]....
        /*0d88*/ 	.word	0x0001ed60


	//   ....[185]....
        /*0d8c*/ 	.word	0x0001ed80


	//   ....[186]....
        /*0d90*/ 	.word	0x0001edc0


	//   ....[187]....
        /*0d94*/ 	.word	0x0001ede0


	//   ....[188]....
        /*0d98*/ 	.word	0x0001ee20


	//   ....[189]....
        /*0d9c*/ 	.word	0x0001ee40


	//   ....[190]....
        /*0da0*/ 	.word	0x0001ee50


	//   ....[191]....
        /*0da4*/ 	.word	0x0001f1b0


	//   ....[192]....
        /*0da8*/ 	.word	0x0001f1e0


	//   ....[193]....
        /*0dac*/ 	.word	0x0001f220


	//   ....[194]....
        /*0db0*/ 	.word	0x0001f250


	//   ....[195]....
        /*0db4*/ 	.word	0x0001f280


	//   ....[196]....
        /*0db8*/ 	.word	0x0001f2b0


	//   ....[197]....
        /*0dbc*/ 	.word	0x0001f2e0


	//   ....[198]....
        /*0dc0*/ 	.word	0x0001f310


	//   ....[199]....
        /*0dc4*/ 	.word	0x0001f490


	//   ....[200]....
        /*0dc8*/ 	.word	0x0001f4c0


	//   ....[201]....
        /*0dcc*/ 	.word	0x0001f4f0


	//   ....[202]....
        /*0dd0*/ 	.word	0x0001f520


	//   ....[203]....
        /*0dd4*/ 	.word	0x0001f550


	//   ....[204]....
        /*0dd8*/ 	.word	0x0001f580


	//   ....[205]....
        /*0ddc*/ 	.word	0x0001f640


	//   ....[206]....
        /*0de0*/ 	.word	0x0001f660


	//   ....[207]....
        /*0de4*/ 	.word	0x0001f6d0


	//   ....[208]....
        /*0de8*/ 	.word	0x0001fd70


	//   ....[209]....
        /*0dec*/ 	.word	0x00020090


	//   ....[210]....
        /*0df0*/ 	.word	0x00020120


	//   ....[211]....
        /*0df4*/ 	.word	0x000201b0


	//   ....[212]....
        /*0df8*/ 	.word	0x00020240


	//   ....[213]....
        /*0dfc*/ 	.word	0x00020320


	//   ....[214]....
        /*0e00*/ 	.word	0x000203b0


	//   ....[215]....
        /*0e04*/ 	.word	0x00020450


	//   ....[216]....
        /*0e08*/ 	.word	0x000204e0


	//   ....[217]....
        /*0e0c*/ 	.word	0x000205d0


	//   ....[218]....
        /*0e10*/ 	.word	0x00020660


	//   ....[219]....
        /*0e14*/ 	.word	0x00020700


	//   ....[220]....
        /*0e18*/ 	.word	0x00020790


	//   ....[221]....
        /*0e1c*/ 	.word	0x000208d0


	//   ....[222]....
        /*0e20*/ 	.word	0x00020980


	//   ....[223]....
        /*0e24*/ 	.word	0x00020a10


	//   ....[224]....
        /*0e28*/ 	.word	0x00020a60


	//   ....[225]....
        /*0e2c*/ 	.word	0x00020ab0


	//   ....[226]....
        /*0e30*/ 	.word	0x00020b40


	//   ....[227]....
        /*0e34*/ 	.word	0x00020bd0


	//   ....[228]....
        /*0e38*/ 	.word	0x00020c20


	//   ....[229]....
        /*0e3c*/ 	.word	0x00020c70


	//   ....[230]....
        /*0e40*/ 	.word	0x00020d60


	//   ....[231]....
        /*0e44*/ 	.word	0x00020e10


	//   ....[232]....
        /*0e48*/ 	.word	0x00020e90


	//   ....[233]....
        /*0e4c*/ 	.word	0x00020f00


	//   ....[234]....
        /*0e50*/ 	.word	0x00021050


	//   ....[235]....
        /*0e54*/ 	.word	0x00021140


	//   ....[236]....
        /*0e58*/ 	.word	0x00021210


	//   ....[237]....
        /*0e5c*/ 	.word	0x00021260


	//   ....[238]....
        /*0e60*/ 	.word	0x000215d0


	//   ....[239]....
        /*0e64*/ 	.word	0x00021670


	//   ....[240]....
        /*0e68*/ 	.word	0x000216d0


	//   ....[241]....
        /*0e6c*/ 	.word	0x00021740


	//   ....[242]....
        /*0e70*/ 	.word	0x000217a0


	//   ....[243]....
        /*0e74*/ 	.word	0x00021810


	//   ....[244]....
        /*0e78*/ 	.word	0x000218d0


	//   ....[245]....
        /*0e7c*/ 	.word	0x00021930


	//   ....[246]....
        /*0e80*/ 	.word	0x000219f0


	//   ....[247]....
        /*0e84*/ 	.word	0x00021cd0


	//   ....[248]....
        /*0e88*/ 	.word	0x00021dc0


	//   ....[249]....
        /*0e8c*/ 	.word	0x00021e60


	//   ....[250]....
        /*0e90*/ 	.word	0x00021ec0


	//   ....[251]....
        /*0e94*/ 	.word	0x00021fb0


	//   ....[252]....
        /*0e98*/ 	.word	0x00022020


	//   ....[253]....
        /*0e9c*/ 	.word	0x00022110


	//   ....[254]....
        /*0ea0*/ 	.word	0x00022180


	//   ....[255]....
        /*0ea4*/ 	.word	0x00022270


	//   ....[0]....
        /*0ea8*/ 	.word	0x000222e0


	//   ....[1]....
        /*0eac*/ 	.word	0x000223d0


	//   ....[2]....
        /*0eb0*/ 	.word	0x00022440


	//   ....[3]....
        /*0eb4*/ 	.word	0x00022530


	//   ....[4]....
        /*0eb8*/ 	.word	0x000225a0


	//   ....[5]....
        /*0ebc*/ 	.word	0x00022690


	//   ....[6]....
        /*0ec0*/ 	.word	0x00022700


	//   ....[7]....
        /*0ec4*/ 	.word	0x000227e0


	//   ....[8]....
        /*0ec8*/ 	.word	0x000228c0


	//   ....[9]....
        /*0ecc*/ 	.word	0x00022910


	//   ....[10]....
        /*0ed0*/ 	.word	0x00022970


	//   ....[11]....
        /*0ed4*/ 	.word	0x00022a30


	//   ....[12]....
        /*0ed8*/ 	.word	0x00022a90


	//   ....[13]....
        /*0edc*/ 	.word	0x00022b90


	//   ....[14]....
        /*0ee0*/ 	.word	0x00022bf0


	//   ....[15]....
        /*0ee4*/ 	.word	0x00022cf0


	//   ....[16]....
        /*0ee8*/ 	.word	0x00022d50


	//   ....[17]....
        /*0eec*/ 	.word	0x00022e50


	//   ....[18]....
        /*0ef0*/ 	.word	0x00022eb0


	//   ....[19]....
        /*0ef4*/ 	.word	0x00022fb0


	//   ....[20]....
        /*0ef8*/ 	.word	0x00023010


	//   ....[21]....
        /*0efc*/ 	.word	0x00023110


	//   ....[22]....
        /*0f00*/ 	.word	0x00023170


	//   ....[23]....
        /*0f04*/ 	.word	0x00023270


	//   ....[24]....
        /*0f08*/ 	.word	0x000232d0


	//   ....[25]....
        /*0f0c*/ 	.word	0x000233c0


	//   ....[26]....
        /*0f10*/ 	.word	0x00023420


	//   ....[27]....
        /*0f14*/ 	.word	0x00023510


	//   ....[28]....
        /*0f18*/ 	.word	0x00023570


	//   ....[29]....
        /*0f1c*/ 	.word	0x00023640


	//   ....[30]....
        /*0f20*/ 	.word	0x000236a0


	//   ....[31]....
        /*0f24*/ 	.word	0x00023760


	//   ....[32]....
        /*0f28*/ 	.word	0x000238a0


	//   ....[33]....
        /*0f2c*/ 	.word	0x00023950


	//   ....[34]....
        /*0f30*/ 	.word	0x000239d0


	//   ....[35]....
        /*0f34*/ 	.word	0x00023a90


	//   ....[36]....
        /*0f38*/ 	.word	0x00023af0


	//   ....[37]....
        /*0f3c*/ 	.word	0x00023ba0


	//   ....[38]....
        /*0f40*/ 	.word	0x00023c00


	//   ....[39]....
        /*0f44*/ 	.word	0x00023cb0


	//   ....[40]....
        /*0f48*/ 	.word	0x00023d10


	//   ....[41]....
        /*0f4c*/ 	.word	0x00023dc0


	//   ....[42]....
        /*0f50*/ 	.word	0x00023e20


	//   ....[43]....
        /*0f54*/ 	.word	0x00023ed0


	//   ....[44]....
        /*0f58*/ 	.word	0x00023f30


	//   ....[45]....
        /*0f5c*/ 	.word	0x00023fe0


	//   ....[46]....
        /*0f60*/ 	.word	0x00024040


	//   ....[47]....
        /*0f64*/ 	.word	0x000240f0


	//   ....[48]....
        /*0f68*/ 	.word	0x000241e0


	//   ....[49]....
        /*0f6c*/ 	.word	0x00024290


	//   ....[50]....
        /*0f70*/ 	.word	0x000242f0


	//   ....[51]....
        /*0f74*/ 	.word	0x000243b0


	//   ....[52]....
        /*0f78*/ 	.word	0x00024410


	//   ....[53]....
        /*0f7c*/ 	.word	0x000244d0


	//   ....[54]....
        /*0f80*/ 	.word	0x00024530


	//   ....[55]....
        /*0f84*/ 	.word	0x000245f0


	//   ....[56]....
        /*0f88*/ 	.word	0x00024650


	//   ....[57]....
        /*0f8c*/ 	.word	0x00024710


	//   ....[58]....
        /*0f90*/ 	.word	0x00024770


	//   ....[59]....
        /*0f94*/ 	.word	0x00024830


	//   ....[60]....
        /*0f98*/ 	.word	0x00024890


	//   ....[61]....
        /*0f9c*/ 	.word	0x00024950


	//   ....[62]....
        /*0fa0*/ 	.word	0x000249b0


	//   ....[63]....
        /*0fa4*/ 	.word	0x00024a60


	//   ....[64]....
        /*0fa8*/ 	.word	0x00024b50


	//   ....[65]....
        /*0fac*/ 	.word	0x00024c00


	//   ....[66]....
        /*0fb0*/ 	.word	0x00024cc0


	//   ....[67]....
        /*0fb4*/ 	.word	0x00024d70


	//   ....[68]....
        /*0fb8*/ 	.word	0x00024dd0


	//   ....[69]....
        /*0fbc*/ 	.word	0x00024e80


	//   ....[70]....
        /*0fc0*/ 	.word	0x00024ee0


	//   ....[71]....
        /*0fc4*/ 	.word	0x00024f90


	//   ....[72]....
        /*0fc8*/ 	.word	0x00024ff0


	//   ....[73]....
        /*0fcc*/ 	.word	0x000250a0


	//   ....[74]....
        /*0fd0*/ 	.word	0x00025100


	//   ....[75]....
        /*0fd4*/ 	.word	0x000251b0


	//   ....[76]....
        /*0fd8*/ 	.word	0x00025210


	//   ....[77]....
        /*0fdc*/ 	.word	0x000252c0


	//   ....[78]....
        /*0fe0*/ 	.word	0x00025320


	//   ....[79]....
        /*0fe4*/ 	.word	0x000253c0


	//   ....[80]....
        /*0fe8*/ 	.word	0x00025450


	//   ....[81]....
        /*0fec*/ 	.word	0x000254f0


	//   ....[82]....
        /*0ff0*/ 	.word	0x00025610


	//   ....[83]....
        /*0ff4*/ 	.word	0x00025680


	//   ....[84]....
        /*0ff8*/ 	.word	0x000256f0


	//   ....[85]....
        /*0ffc*/ 	.word	0x00025760


	//   ....[86]....
        /*1000*/ 	.word	0x000257d0


	//   ....[87]....
        /*1004*/ 	.word	0x00025850


	//   ....[88]....
        /*1008*/ 	.word	0x000258e0


	//   ....[89]....
        /*100c*/ 	.word	0x00025970


	//   ....[90]....
        /*1010*/ 	.word	0x000259e0


	//   ....[91]....
        /*1014*/ 	.word	0x00025a50


	//   ....[92]....
        /*1018*/ 	.word	0x00025ac0


	//   ....[93]....
        /*101c*/ 	.word	0x00025b40


	//   ....[94]....
        /*1020*/ 	.word	0x00025bb0


	//   ....[95]....
        /*1024*/ 	.word	0x00025c50


	//   ....[96]....
        /*1028*/ 	.word	0x00025ce0


	//   ....[97]....
        /*102c*/ 	.word	0x00025e10


	//----- nvinfo : EIATTR_REG_RECONFIG
	.align		4
.L_1521:
        /*1030*/ 	.byte	0x01, 0x54
	.zero		2


	//----- nvinfo : EIATTR_SYSCALL_OFFSETS
	.align		4
        /*1034*/ 	.byte	0x04, 0x46
        /*1036*/ 	.short	(.L_1523 - .L_1522)


	//   ....[0]....
.L_1522:
        /*1038*/ 	.word	0x00001b90


	//   ....[1]....
        /*103c*/ 	.word	0x00001ce0


	//   ....[2]....
        /*1040*/ 	.word	0x00006400


	//   ....[3]....
        /*1044*/ 	.word	0x00006720


	//   ....[4]....
        /*1048*/ 	.word	0x0001b820


	//   ....[5]....
        /*104c*/ 	.word	0x0001b970


	//   ....[6]....
        /*1050*/ 	.word	0x0001ba60


	//   ....[7]....
        /*1054*/ 	.word	0x0001ca30


	//----- nvinfo : EIATTR_MBARRIER_INSTR_OFFSETS
	.align		4
.L_1523:
        /*1058*/ 	.byte	0x04, 0x39
        /*105a*/ 	.short	(.L_1525 - .L_1524)


	//   ....[0]....
.L_1524:
        /*105c*/ 	.word	0x00000270
        /*1060*/ 	.word	0x000000ff
        /*1064*/ 	.word	0x00016800
        /*1068*/ 	.short	0x0100
        /*106a*/ 	.byte	0x08
	.zero		1


	//   ....[1]....
        /*106c*/ 	.word	0x00000280
        /*1070*/ 	.word	0x000000ff
        /*1074*/ 	.word	0x00016820
        /*1078*/ 	.short	0x0100
        /*107a*/ 	.byte	0x08
	.zero		1


	//   ....[2]....
        /*107c*/ 	.word	0x00000370
        /*1080*/ 	.word	0x000000ff
        /*1084*/ 	.word	0x00016830
        /*1088*/ 	.short	0x0100
        /*108a*/ 	.byte	0x08
	.zero		1


	//   ....[3]....
        /*108c*/ 	.word	0x00000380
        /*1090*/ 	.word	0x000000ff
        /*1094*/ 	.word	0x00016840
        /*1098*/ 	.short	0x0100
        /*109a*/ 	.byte	0x08
	.zero		1


	//   ....[4]....
        /*109c*/ 	.word	0x00000390
        /*10a0*/ 	.word	0x000000ff
        /*10a4*/ 	.word	0x00016838
        /*10a8*/ 	.short	0x0100
        /*10aa*/ 	.byte	0x08
	.zero		1


	//   ....[5]....
        /*10ac*/ 	.word	0x000003a0
        /*10b0*/ 	.word	0x000000ff
        /*10b4*/ 	.word	0x00016848
        /*10b8*/ 	.short	0x0100
        /*10ba*/ 	.byte	0x08
	.zero		1


	//   ....[6]....
        /*10bc*/ 	.word	0x000004d0
        /*10c0*/ 	.word	0x000000ff
        /*10c4*/ 	.word	0x00016850
        /*10c8*/ 	.short	0x0100
        /*10ca*/ 	.byte	0x08
	.zero		1


	//   ....[7]....
        /*10cc*/ 	.word	0x000004e0
        /*10d0*/ 	.word	0x000000ff
        /*10d4*/ 	.word	0x00016860
        /*10d8*/ 	.short	0x0100
        /*10da*/ 	.byte	0x08
	.zero		1


	//   ....[8]....
        /*10dc*/ 	.word	0x000004f0
        /*10e0*/ 	.word	0x000000ff
        /*10e4*/ 	.word	0x00016858
        /*10e8*/ 	.short	0x0100
        /*10ea*/ 	.byte	0x08
	.zero		1


	//   ....[9]....
        /*10ec*/ 	.word	0x00000500
        /*10f0*/ 	.word	0x000000ff
        /*10f4*/ 	.word	0x00016868
        /*10f8*/ 	.short	0x0100
        /*10fa*/ 	.byte	0x08
	.zero		1


	//   ....[10]....
        /*10fc*/ 	.word	0x000005f0
        /*1100*/ 	.word	0x000000ff
        /*1104*/ 	.word	0x00016870
        /*1108*/ 	.short	0x0100
        /*110a*/ 	.byte	0x06
	.zero		1


	//   ....[11]....
        /*110c*/ 	.word	0x00000600
        /*1110*/ 	.word	0x000000ff
        /*1114*/ 	.word	0x00016880
        /*1118*/ 	.short	0x0100
        /*111a*/ 	.byte	0x06
	.zero		1


	//   ....[12]....
        /*111c*/ 	.word	0x00000610
        /*1120*/ 	.word	0x000000ff
        /*1124*/ 	.word	0x00016878
        /*1128*/ 	.short	0x0100
        /*112a*/ 	.byte	0x06
	.zero		1


	//   ....[13]....
        /*112c*/ 	.word	0x00000620
        /*1130*/ 	.word	0x000000ff
        /*1134*/ 	.word	0x00016888
        /*1138*/ 	.short	0x0100
        /*113a*/ 	.byte	0x06
	.zero		1


	//   ....[14]....
        /*113c*/ 	.word	0x00000750
        /*1140*/ 	.word	0x000000ff
        /*1144*/ 	.word	0x00016890
        /*1148*/ 	.short	0x0100
        /*114a*/ 	.byte	0x08
	.zero		1


	//   ....[15]....
        /*114c*/ 	.word	0x00000760
        /*1150*/ 	.word	0x000000ff
        /*1154*/ 	.word	0x000168a0
        /*1158*/ 	.short	0x0100
        /*115a*/ 	.byte	0x08
	.zero		1


	//   ....[16]....
        /*115c*/ 	.word	0x00000770
        /*1160*/ 	.word	0x000000ff
        /*1164*/ 	.word	0x00016898
        /*1168*/ 	.short	0x0100
        /*116a*/ 	.byte	0x08
	.zero		1


	//   ....[17]....
        /*116c*/ 	.word	0x00000780
        /*1170*/ 	.word	0x000000ff
        /*1174*/ 	.word	0x000168a8
        /*1178*/ 	.short	0x0100
        /*117a*/ 	.byte	0x08
	.zero		1


	//   ....[18]....
        /*117c*/ 	.word	0x000008b0
        /*1180*/ 	.word	0x000000ff
        /*1184*/ 	.word	0x000168b0
        /*1188*/ 	.short	0x0100
        /*118a*/ 	.byte	0x08
	.zero		1


	//   ....[19]....
        /*118c*/ 	.word	0x000008c0
        /*1190*/ 	.word	0x000000ff
        /*1194*/ 	.word	0x000168c0
        /*1198*/ 	.short	0x0100
        /*119a*/ 	.byte	0x08
	.zero		1


	//   ....[20]....
        /*119c*/ 	.word	0x000008d0
        /*11a0*/ 	.word	0x000000ff
        /*11a4*/ 	.word	0x000168b8
        /*11a8*/ 	.short	0x0100
        /*11aa*/ 	.byte	0x08
	.zero		1


	//   ....[21]....
        /*11ac*/ 	.word	0x000008e0
        /*11b0*/ 	.word	0x000000ff
        /*11b4*/ 	.word	0x000168c8
        /*11b8*/ 	.short	0x0100
        /*11ba*/ 	.byte	0x08
	.zero		1


	//   ....[22]....
        /*11bc*/ 	.word	0x00002de0
        /*11c0*/ 	.word	0x00000046
        /*11c4*/ 	.word	0x00016890
        /*11c8*/ 	.short	0x010a
        /*11ca*/ 	.byte	0x3f
	.zero		1


	//   ....[23]....
        /*11cc*/ 	.word	0x00004160
        /*11d0*/ 	.word	0x00000046
        /*11d4*/ 	.word	0x00016890
        /*11d8*/ 	.short	0x010a
        /*11da*/ 	.byte	0x3f
	.zero		1


	//   ....[24]....
        /*11dc*/ 	.word	0x000051b0
        /*11e0*/ 	.word	0x00000046
        /*11e4*/ 	.word	0x00016890
        /*11e8*/ 	.short	0x010a
        /*11ea*/ 	.byte	0x3f
	.zero		1


	//   ....[25]....
        /*11ec*/ 	.word	0x00005680
        /*11f0*/ 	.word	0x00000008
        /*11f4*/ 	.word	0x00000000
        /*11f8*/ 	.short	0x0101
        /*11fa*/ 	.byte	0x3f
	.zero		1


	//   ....[26]....
        /*11fc*/ 	.word	0x000056c0
        /*1200*/ 	.word	0x00000046
        /*1204*/ 	.word	0x000168b0
        /*1208*/ 	.short	0x010a
        /*120a*/ 	.byte	0x3f
	.zero		1


	//   ....[27]....
        /*120c*/ 	.word	0x00005b10
        /*1210*/ 	.word	0x00000046
        /*1214*/ 	.word	0x00000000
        /*1218*/ 	.short	0x0101
        /*121a*/ 	.byte	0x3f
	.zero		1


	//   ....[28]....
        /*121c*/ 	.word	0x000064a0
        /*1220*/ 	.word	0x00000002
        /*1224*/ 	.word	0x00016800
        /*1228*/ 	.short	0x010a
        /*122a*/ 	.byte	0x3f
	.zero		1


	//   ....[29]....
        /*122c*/ 	.word	0x000064f0
        /*1230*/ 	.word	0x00000002
        /*1234*/ 	.word	0x00016800
        /*1238*/ 	.short	0x010a
        /*123a*/ 	.byte	0x3f
	.zero		1


	//   ....[30]....
        /*123c*/ 	.word	0x000070d0
        /*1240*/ 	.word	0x00000002
        /*1244*/ 	.word	0x00016800
        /*1248*/ 	.short	0x010a
        /*124a*/ 	.byte	0x3f
	.zero		1


	//   ....[31]....
        /*124c*/ 	.word	0x000085f0
        /*1250*/ 	.word	0x00000002
        /*1254*/ 	.word	0x00016800
        /*1258*/ 	.short	0x010a
        /*125a*/ 	.byte	0x3f
	.zero		1


	//   ....[32]....
        /*125c*/ 	.word	0x00009400
        /*1260*/ 	.word	0x00000000
        /*1264*/ 	.word	0x00016830
        /*1268*/ 	.short	0x010a
        /*126a*/ 	.byte	0x3f
	.zero		1


	//   ....[33]....
        /*126c*/ 	.word	0x000094b0
        /*1270*/ 	.word	0x00000000
        /*1274*/ 	.word	0x00016830
        /*1278*/ 	.short	0x010a
        /*127a*/ 	.byte	0x3f
	.zero		1


	//   ....[34]....
        /*127c*/ 	.word	0x00009ee0
        /*1280*/ 	.word	0x00000004
        /*1284*/ 	.word	0x00000000
        /*1288*/ 	.short	0x0101
        /*128a*/ 	.byte	0x3f
	.zero		1


	//   ....[35]....
        /*128c*/ 	.word	0x0000cf80
        /*1290*/ 	.word	0x0000000b
        /*1294*/ 	.word	0x00016830
        /*1298*/ 	.short	0x010a
        /*129a*/ 	.byte	0x3f
	.zero		1


	//   ....[36]....
        /*129c*/ 	.word	0x0000cfd0
        /*12a0*/ 	.word	0x0000000b
        /*12a4*/ 	.word	0x00016830
        /*12a8*/ 	.short	0x010a
        /*12aa*/ 	.byte	0x3f
	.zero		1


	//   ....[37]....
        /*12ac*/ 	.word	0x0000d300
        /*12b0*/ 	.word	0x0000000b
        /*12b4*/ 	.word	0x00016850
        /*12b8*/ 	.short	0x010a
        /*12ba*/ 	.byte	0x3f
	.zero		1


	//   ....[38]....
        /*12bc*/ 	.word	0x0000d340
        /*12c0*/ 	.word	0x0000000b
        /*12c4*/ 	.word	0x00016850
        /*12c8*/ 	.short	0x010a
        /*12ca*/ 	.byte	0x3f
	.zero		1


	//   ....[39]....
        /*12cc*/ 	.word	0x0000dd20
        /*12d0*/ 	.word	0x0000003a
        /*12d4*/ 	.word	0x00000000
        /*12d8*/ 	.short	0x0101
        /*12da*/ 	.byte	0x3f
	.zero		1


	//   ....[40]....
        /*12dc*/ 	.word	0x00010320
        /*12e0*/ 	.word	0x0000000e
        /*12e4*/ 	.word	0x00000000
        /*12e8*/ 	.short	0x0101
        /*12ea*/ 	.byte	0x3f
	.zero		1


	//   ....[41]....
        /*12ec*/ 	.word	0x00010b10
        /*12f0*/ 	.word	0x00000005
        /*12f4*/ 	.word	0x00016830
        /*12f8*/ 	.short	0x010a
        /*12fa*/ 	.byte	0x3f
	.zero		1


	//   ....[42]....
        /*12fc*/ 	.word	0x00010b60
        /*1300*/ 	.word	0x00000005
        /*1304*/ 	.word	0x00016830
        /*1308*/ 	.short	0x010a
        /*130a*/ 	.byte	0x3f
	.zero		1


	//   ....[43]....
        /*130c*/ 	.word	0x00010ee0
        /*1310*/ 	.word	0x0000000a
        /*1314*/ 	.word	0x00016850
        /*1318*/ 	.short	0x010a
        /*131a*/ 	.byte	0x3f
	.zero		1


	//   ....[44]....
        /*131c*/ 	.word	0x00010f20
        /*1320*/ 	.word	0x0000000a
        /*1324*/ 	.word	0x00016850
        /*1328*/ 	.short	0x010a
        /*132a*/ 	.byte	0x3f
	.zero		1


	//   ....[45]....
        /*132c*/ 	.word	0x00011640
        /*1330*/ 	.word	0x00000005
        /*1334*/ 	.word	0x00000000
        /*1338*/ 	.short	0x0101
        /*133a*/ 	.byte	0x3f
	.zero		1


	//   ....[46]....
        /*133c*/ 	.word	0x00012de0
        /*1340*/ 	.word	0x00000014
        /*1344*/ 	.word	0x00000000
        /*1348*/ 	.short	0x0101
        /*134a*/ 	.byte	0x3f
	.zero		1


	//   ....[47]....
        /*134c*/ 	.word	0x00013320
        /*1350*/ 	.word	0x00000005
        /*1354*/ 	.word	0x00016830
        /*1358*/ 	.short	0x010a
        /*135a*/ 	.byte	0x3f
	.zero		1


	//   ....[48]....
        /*135c*/ 	.word	0x00013370
        /*1360*/ 	.word	0x00000005
        /*1364*/ 	.word	0x00016830
        /*1368*/ 	.short	0x010a
        /*136a*/ 	.byte	0x3f
	.zero		1


	//   ....[49]....
        /*136c*/ 	.word	0x000136f0
        /*1370*/ 	.word	0x0000000a
        /*1374*/ 	.word	0x00016850
        /*1378*/ 	.short	0x010a
        /*137a*/ 	.byte	0x3f
	.zero		1


	//   ....[50]....
        /*137c*/ 	.word	0x00013730
        /*1380*/ 	.word	0x0000000a
        /*1384*/ 	.word	0x00016850
        /*1388*/ 	.short	0x010a
        /*138a*/ 	.byte	0x3f
	.zero		1


	//   ....[51]....
        /*138c*/ 	.word	0x000141a0
        /*1390*/ 	.word	0x00000038
        /*1394*/ 	.word	0x00000000
        /*1398*/ 	.short	0x0101
        /*139a*/ 	.byte	0x3f
	.zero		1


	//   ....[52]....
        /*139c*/ 	.word	0x00016680
        /*13a0*/ 	.word	0x00000015
        /*13a4*/ 	.word	0x00000000
        /*13a8*/ 	.short	0x0101
        /*13aa*/ 	.byte	0x3f
	.zero		1


	//   ....[53]....
        /*13ac*/ 	.word	0x00016ad0
        /*13b0*/ 	.word	0x0000000b
        /*13b4*/ 	.word	0x00016850
        /*13b8*/ 	.short	0x010a
        /*13ba*/ 	.byte	0x3f
	.zero		1


	//   ....[54]....
        /*13bc*/ 	.word	0x00016b40
        /*13c0*/ 	.word	0x0000000b
        /*13c4*/ 	.word	0x00016850
        /*13c8*/ 	.short	0x010a
        /*13ca*/ 	.byte	0x3f
	.zero		1


	//   ....[55]....
        /*13cc*/ 	.word	0x00017160
        /*13d0*/ 	.word	0x00000002
        /*13d4*/ 	.word	0x00000000
        /*13d8*/ 	.short	0x0101
        /*13da*/ 	.byte	0x3f
	.zero		1


	//   ....[56]....
        /*13dc*/ 	.word	0x00018270
        /*13e0*/ 	.word	0x00000000
        /*13e4*/ 	.word	0x00000000
        /*13e8*/ 	.short	0x0101
        /*13ea*/ 	.byte	0x3f
	.zero		1


	//   ....[57]....
        /*13ec*/ 	.word	0x0001a5d0
        /*13f0*/ 	.word	0x00000016
        /*13f4*/ 	.word	0x00016820
        /*13f8*/ 	.short	0x010a
        /*13fa*/ 	.byte	0x3f
	.zero		1


	//   ....[58]....
        /*13fc*/ 	.word	0x0001a690
        /*1400*/ 	.word	0x0000000a
        /*1404*/ 	.word	0x000168a0
        /*1408*/ 	.short	0x010a
        /*140a*/ 	.byte	0x3f
	.zero		1


	//   ....[59]....
        /*140c*/ 	.word	0x0001a8d0
        /*1410*/ 	.word	0x0000000a
        /*1414*/ 	.word	0x000168c0
        /*1418*/ 	.short	0x010a
        /*141a*/ 	.byte	0x3f
	.zero		1


	//   ....[60]....
        /*141c*/ 	.word	0x0001ac60
        /*1420*/ 	.word	0x00000005
        /*1424*/ 	.word	0x000168a0
        /*1428*/ 	.short	0x010a
        /*142a*/ 	.byte	0x3f
	.zero		1


	//   ....[61]....
        /*142c*/ 	.word	0x0001ae80
        /*1430*/ 	.word	0x00000005
        /*1434*/ 	.word	0x000168c0
        /*1438*/ 	.short	0x010a
        /*143a*/ 	.byte	0x3f
	.zero		1


	//   ....[62]....
        /*143c*/ 	.word	0x0001bf40
        /*1440*/ 	.word	0x00000003
        /*1444*/ 	.word	0x00016840
        /*1448*/ 	.short	0x010a
        /*144a*/ 	.byte	0x3f
	.zero		1


	//   ....[63]....
        /*144c*/ 	.word	0x0001c700
        /*1450*/ 	.word	0x00000003
        /*1454*/ 	.word	0x00016830
        /*1458*/ 	.short	0x0107
        /*145a*/ 	.byte	0x3f
	.zero		1


	//   ....[64]....
        /*145c*/ 	.word	0x0001c7d0
        /*1460*/ 	.word	0x00000003
        /*1464*/ 	.word	0x00016830
        /*1468*/ 	.short	0x0101
        /*146a*/ 	.byte	0x3f
	.zero		1


	//   ....[65]....
        /*146c*/ 	.word	0x0001d650
        /*1470*/ 	.word	0x00000016
        /*1474*/ 	.word	0x00016800
        /*1478*/ 	.short	0x0107
        /*147a*/ 	.byte	0x3f
	.zero		1


	//   ....[66]....
        /*147c*/ 	.word	0x0001d740
        /*1480*/ 	.word	0x00000016
        /*1484*/ 	.word	0x00016800
        /*1488*/ 	.short	0x0101
        /*148a*/ 	.byte	0x3f
	.zero		1


	//   ....[67]....
        /*148c*/ 	.word	0x0001d760
        /*1490*/ 	.word	0x00000016
        /*1494*/ 	.word	0x00016820
        /*1498*/ 	.short	0x010a
        /*149a*/ 	.byte	0x3f
	.zero		1


	//   ....[68]....
        /*149c*/ 	.word	0x0001db30
        /*14a0*/ 	.word	0x00000005
        /*14a4*/ 	.word	0x00016840
        /*14a8*/ 	.short	0x010a
        /*14aa*/ 	.byte	0x3f
	.zero		1


	//   ....[69]....
        /*14ac*/ 	.word	0x0001e070
        /*14b0*/ 	.word	0x00000005
        /*14b4*/ 	.word	0x00016830
        /*14b8*/ 	.short	0x0107
        /*14ba*/ 	.byte	0x3f
	.zero		1


	//   ....[70]....
        /*14bc*/ 	.word	0x0001e130
        /*14c0*/ 	.word	0x00000005
        /*14c4*/ 	.word	0x00016830
        /*14c8*/ 	.short	0x0101
        /*14ca*/ 	.byte	0x3f
	.zero		1


	//   ....[71]....
        /*14cc*/ 	.word	0x0001e190
        /*14d0*/ 	.word	0x00000005
        /*14d4*/ 	.word	0x00016860
        /*14d8*/ 	.short	0x010a
        /*14da*/ 	.byte	0x3f
	.zero		1


	//   ....[72]....
        /*14dc*/ 	.word	0x0001e670
        /*14e0*/ 	.word	0x00000005
        /*14e4*/ 	.word	0x00016850
        /*14e8*/ 	.short	0x0107
        /*14ea*/ 	.byte	0x3f
	.zero		1


	//   ....[73]....
        /*14ec*/ 	.word	0x0001e820
        /*14f0*/ 	.word	0x00000005
        /*14f4*/ 	.word	0x00016850
        /*14f8*/ 	.short	0x0101
        /*14fa*/ 	.byte	0x3f
	.zero		1


	//   ....[74]....
        /*14fc*/ 	.word	0x0001ea40
        /*1500*/ 	.word	0x00000000
        /*1504*/ 	.word	0x00016860
        /*1508*/ 	.short	0x010a
        /*150a*/ 	.byte	0x3f
	.zero		1


	//   ....[75]....
        /*150c*/ 	.word	0x0001ef00
        /*1510*/ 	.word	0x00000000
        /*1514*/ 	.word	0x00016850
        /*1518*/ 	.short	0x0107
        /*151a*/ 	.byte	0x3f
	.zero		1


	//   ....[76]....
        /*151c*/ 	.word	0x0001efd0
        /*1520*/ 	.word	0x00000000
        /*1524*/ 	.word	0x00016850
        /*1528*/ 	.short	0x0101
        /*152a*/ 	.byte	0x3f
	.zero		1


	//   ....[77]....
        /*152c*/ 	.word	0x0001fcf0
        /*1530*/ 	.word	0x00000005
        /*1534*/ 	.word	0x00016820
        /*1538*/ 	.short	0x010a
        /*153a*/ 	.byte	0x3f
	.zero		1


	//   ....[78]....
        /*153c*/ 	.word	0x0001fe60
        /*1540*/ 	.word	0x00000003
        /*1544*/ 	.word	0x00016840
        /*1548*/ 	.short	0x010a
        /*154a*/ 	.byte	0x3f
	.zero		1


	//   ....[79]....
        /*154c*/ 	.word	0x0001ff00
        /*1550*/ 	.word	0x00000019
        /*1554*/ 	.word	0x00016840
        /*1558*/ 	.short	0x010a
        /*155a*/ 	.byte	0x3f
	.zero		1


	//   ....[80]....
        /*155c*/ 	.word	0x0001ff40
        /*1560*/ 	.word	0x00000003
        /*1564*/ 	.word	0x00016860
        /*1568*/ 	.short	0x010a
        /*156a*/ 	.byte	0x3f
	.zero		1


	//   ....[81]....
        /*156c*/ 	.word	0x0001ff80
        /*1570*/ 	.word	0x00000019
        /*1574*/ 	.word	0x00016860
        /*1578*/ 	.short	0x010a
        /*157a*/ 	.byte	0x3f
	.zero		1


	//   ....[82]....
        /*157c*/ 	.word	0x0001ffe0
        /*1580*/ 	.word	0x00000046
        /*1584*/ 	.word	0x00016890
        /*1588*/ 	.short	0x010a
        /*158a*/ 	.byte	0x3f
	.zero		1


	//   ....[83]....
        /*158c*/ 	.word	0x00020270
        /*1590*/ 	.word	0x00000046
        /*1594*/ 	.word	0x00016890
        /*1598*/ 	.short	0x010a
        /*159a*/ 	.byte	0x3f
	.zero		1


	//   ....[84]....
        /*159c*/ 	.word	0x00020520
        /*15a0*/ 	.word	0x00000046
        /*15a4*/ 	.word	0x00016890
        /*15a8*/ 	.short	0x010a
        /*15aa*/ 	.byte	0x3f
	.zero		1


	//   ....[85]....
        /*15ac*/ 	.word	0x000207d0
        /*15b0*/ 	.word	0x00000046
        /*15b4*/ 	.word	0x000168b0
        /*15b8*/ 	.short	0x010a
        /*15ba*/ 	.byte	0x3f
	.zero		1


	//   ....[86]....
        /*15bc*/ 	.word	0x00020ca0
        /*15c0*/ 	.word	0x00000002
        /*15c4*/ 	.word	0x00016800
        /*15c8*/ 	.short	0x010a
        /*15ca*/ 	.byte	0x3f
	.zero		1


	//   ....[87]....
        /*15cc*/ 	.word	0x00021290
        /*15d0*/ 	.word	0x00000002
        /*15d4*/ 	.word	0x00016800
        /*15d8*/ 	.short	0x010a
        /*15da*/ 	.byte	0x3f
	.zero		1


	//   ....[88]....
        /*15dc*/ 	.word	0x000212e0
        /*15e0*/ 	.word	0x00000000
        /*15e4*/ 	.word	0x00016830
        /*15e8*/ 	.short	0x010a
        /*15ea*/ 	.byte	0x3f
	.zero		1


	//   ....[89]....
        /*15ec*/ 	.word	0x00021330
        /*15f0*/ 	.word	0x0000000b
        /*15f4*/ 	.word	0x00016830
        /*15f8*/ 	.short	0x010a
        /*15fa*/ 	.byte	0x3f
	.zero		1


	//   ....[90]....
        /*15fc*/ 	.word	0x00021380
        /*1600*/ 	.word	0x0000000b
        /*1604*/ 	.word	0x00016850
        /*1608*/ 	.short	0x010a
        /*160a*/ 	.byte	0x3f
	.zero		1


	//   ....[91]....
        /*160c*/ 	.word	0x000213d0
        /*1610*/ 	.word	0x00000005
        /*1614*/ 	.word	0x00016830
        /*1618*/ 	.short	0x010a
        /*161a*/ 	.byte	0x3f
	.zero		1


	//   ....[92]....
        /*161c*/ 	.word	0x00021420
        /*1620*/ 	.word	0x0000000a
        /*1624*/ 	.word	0x00016850
        /*1628*/ 	.short	0x010a
        /*162a*/ 	.byte	0x3f
	.zero		1


	//   ....[93]....
        /*162c*/ 	.word	0x00021470
        /*1630*/ 	.word	0x00000005
        /*1634*/ 	.word	0x00016830
        /*1638*/ 	.short	0x010a
        /*163a*/ 	.byte	0x3f
	.zero		1


	//   ....[94]....
        /*163c*/ 	.word	0x000214c0
        /*1640*/ 	.word	0x0000000a
        /*1644*/ 	.word	0x00016850
        /*1648*/ 	.short	0x010a
        /*164a*/ 	.byte	0x3f
	.zero		1


	//   ....[95]....
        /*164c*/ 	.word	0x00021510
        /*1650*/ 	.word	0x0000000b
        /*1654*/ 	.word	0x00016850
        /*1658*/ 	.short	0x010a
        /*165a*/ 	.byte	0x3f
	.zero		1


	//   ....[96]....
        /*165c*/ 	.word	0x00021ab0
        /*1660*/ 	.word	0x00000016
        /*1664*/ 	.word	0x00016820
        /*1668*/ 	.short	0x010a
        /*166a*/ 	.byte	0x3f
	.zero		1


	//   ....[97]....
        /*166c*/ 	.word	0x00021b00
        /*1670*/ 	.word	0x0000000a
        /*1674*/ 	.word	0x000168a0
        /*1678*/ 	.short	0x010a
        /*167a*/ 	.byte	0x3f
	.zero		1


	//   ....[98]....
        /*167c*/ 	.word	0x00021b50
        /*1680*/ 	.word	0x0000000a
        /*1684*/ 	.word	0x000168c0
        /*1688*/ 	.short	0x010a
        /*168a*/ 	.byte	0x3f
	.zero		1


	//   ....[99]....
        /*168c*/ 	.word	0x00021ba0
        /*1690*/ 	.word	0x00000005
        /*1694*/ 	.word	0x000168a0
        /*1698*/ 	.short	0x010a
        /*169a*/ 	.byte	0x3f
	.zero		1


	//   ....[100]....
        /*169c*/ 	.word	0x00021bf0
        /*16a0*/ 	.word	0x00000005
        /*16a4*/ 	.word	0x000168c0
        /*16a8*/ 	.short	0x010a
        /*16aa*/ 	.byte	0x3f
	.zero		1


	//   ....[101]....
        /*16ac*/ 	.word	0x00021d10
        /*16b0*/ 	.word	0x00000003
        /*16b4*/ 	.word	0x00016840
        /*16b8*/ 	.short	0x010a
        /*16ba*/ 	.byte	0x3f
	.zero		1


	//   ....[102]....
        /*16bc*/ 	.word	0x000237a0
        /*16c0*/ 	.word	0x00000016
        /*16c4*/ 	.word	0x00016820
        /*16c8*/ 	.short	0x010a
        /*16ca*/ 	.byte	0x3f
	.zero		1


	//   ....[103]....
        /*16cc*/ 	.word	0x000237f0
        /*16d0*/ 	.word	0x00000005
        /*16d4*/ 	.word	0x00016840
        /*16d8*/ 	.short	0x010a
        /*16da*/ 	.byte	0x3f
	.zero		1


	//   ....[104]....
        /*16dc*/ 	.word	0x00024130
        /*16e0*/ 	.word	0x00000005
        /*16e4*/ 	.word	0x00016860
        /*16e8*/ 	.short	0x010a
        /*16ea*/ 	.byte	0x3f
	.zero		1


	//   ....[105]....
        /*16ec*/ 	.word	0x00024aa0
        /*16f0*/ 	.word	0x00000000
        /*16f4*/ 	.word	0x00016860
        /*16f8*/ 	.short	0x010a
        /*16fa*/ 	.byte	0x3f
	.zero		1


	//   ....[106]....
        /*16fc*/ 	.word	0x00025d30
        /*1700*/ 	.word	0x00000005
        /*1704*/ 	.word	0x00016820
        /*1708*/ 	.short	0x010a
        /*170a*/ 	.byte	0x3f
	.zero		1


	//   ....[107]....
        /*170c*/ 	.word	0x00025ed0
        /*1710*/ 	.word	0x00000003
        /*1714*/ 	.word	0x00016840
        /*1718*/ 	.short	0x010a
        /*171a*/ 	.byte	0x3f
	.zero		1


	//   ....[108]....
        /*171c*/ 	.word	0x00025f20
        /*1720*/ 	.word	0x00000019
        /*1724*/ 	.word	0x00016840
        /*1728*/ 	.short	0x010a
        /*172a*/ 	.byte	0x3f
	.zero		1


	//   ....[109]....
        /*172c*/ 	.word	0x00025f70
        /*1730*/ 	.word	0x00000003
        /*1734*/ 	.word	0x00016860
        /*1738*/ 	.short	0x010a
        /*173a*/ 	.byte	0x3f
	.zero		1


	//----- nvinfo : EIATTR_NUM_MBARRIERS
	.align		4
.L_1525:
        /*173c*/ 	.byte	0x03, 0x38
        /*173e*/ 	.short	0x0016


	//----- nvinfo : EIATTR_EXIT_INSTR_OFFSETS
	.align		4
        /*1740*/ 	.byte	0x04, 0x1c
        /*1742*/ 	.short	(.L_1527 - .L_1526)


	//   ....[0]....
.L_1526:
        /*1744*/ 	.word	0x0001ffd0


	//----- nvinfo : EIATTR_MAX_THREADS
	.align		4
.L_1527:
        /*1748*/ 	.byte	0x04, 0x05
        /*174a*/ 	.short	(.L_1529 - .L_1528)
.L_1528:
        /*174c*/ 	.word	0x00000200
        /*1750*/ 	.word	0x00000001
        /*1754*/ 	.word	0x00000001


	//----- nvinfo : EIATTR_CRS_STACK_SIZE
	.align		4
.L_1529:
        /*1758*/ 	.byte	0x04, 0x1e
        /*175a*/ 	.short	(.L_1531 - .L_1530)
.L_1530:
        /*175c*/ 	.word	0x00000000


	//----- nvinfo : EIATTR_CBANK_PARAM_SIZE
	.align		4
.L_1531:
        /*1760*/ 	.byte	0x03, 0x19
        /*1762*/ 	.short	0x0af0


	//----- nvinfo : EIATTR_PARAM_CBANK
	.align		4
        /*1764*/ 	.byte	0x04, 0x0a
        /*1766*/ 	.short	(.L_1533 - .L_1532)
	.align		4
.L_1532:
        /*1768*/ 	.word	index@(.nv.constant0._ZN7cutlass13device_kernelIN5flash11enable_sm90INS1_16FlashAttnFwdSm90INS1_25CollectiveMainloopFwdSm90ILi2EN4cute5tupleIJNS5_1CILi1EEES8_S8_EEENS6_IJNS7_ILi192EEENS7_ILi128EEENS7_ILi64EEEEEELi64ENS_6half_tEfNS_4arch4Sm90ELb0ELb1ELb1ELb1ELb1ELb1ELb0ELb1ELb1ELb1ELb0ELb0EEENS1_21CollectiveEpilogueFwdINS6_IJSA_SC_SB_EEES9_SE_SG_Li384ELb1ELb1ELb0ELb0EEENS1_36VarlenDynamicPersistentTileSchedulerILi192ELi128ELi384ELi128ELb0ELb1ELb1ELb1ELb0ELb1EEEEEEEEEvNT_6ParamsE)
        /*176c*/ 	.short	0x0210
        /*176e*/ 	.short	0x0af0


	//----- nvinfo : EIATTR_SW_WAR
	.align		4
.L_1533:
        /*1770*/ 	.byte	0x04, 0x36
        /*1772*/ 	.short	(.L_1535 - .L_1534)
.L_1534:
        /*1774*/ 	.word	0x00000008
.L_1535:


//--------------------- .nv.info._ZN7cutlass13device_kernelIN5flash11enable_sm90INS1_16FlashAttnFwdSm90INS1_25CollectiveMainloopFwdSm90ILi2EN4cute5tupleIJNS5_1CILi1EEES8_S8_EEENS6_IJNS7_ILi192EEENS7_ILi128EEENS7_ILi64EEEEEELi64ENS_6half_tEfNS_4arch4Sm90ELb1ELb0ELb1ELb0ELb1ELb0ELb0ELb1ELb1ELb1ELb0ELb0EEENS1_21CollectiveEpilogueFwdINS6_IJSA_SC_SB_EEES9_SE_SG_Li384ELb0ELb1ELb0ELb0EEENS1_30DynamicPersistentTileSchedulerILi384ELi128ELb0ELb1ELb1EEEEEEEEEvNT_6ParamsE --------------------------
	.section	.nv.info._ZN7cutlass13device_kernelIN5flash11enable_sm90INS1_16FlashAttnFwdSm90INS1_25CollectiveMainloopFwdSm90ILi2EN4cute5tupleIJNS5_1CILi1EEES8_S8_EEENS6_IJNS7_ILi192EEENS7_ILi128EEENS7_ILi64EEEEEELi64ENS_6half_tEfNS_4arch4Sm90ELb1ELb0ELb1ELb0ELb1ELb0ELb0ELb1ELb1ELb1ELb0ELb0EEENS1_21CollectiveEpilogueFwdINS6_IJSA_SC_SB_EEES9_SE_SG_Li384ELb0ELb1ELb0ELb0EEENS1_30DynamicPersistentTileSchedulerILi384ELi128ELb0ELb1ELb1EEEEEEEEEvNT_6ParamsE,"",@"SHT_CUDA_INFO"
	.sectionflags	@""
	.align	4


	//----- nvinfo : EIATTR_CUDA_API_VERSION
	.align		4
        /*0000*/ 	.byte	0x04, 0x37
        /*0002*/ 	.short	(.L_1537 - .L_1536)
.L_1536:
        /*0004*/ 	.word	0x00000082


	//----- nvinfo : EIATTR_KPARAM_INFO
	.align		4
.L_1537:
        /*0008*/ 	.byte	0x04, 0x17
        /*000a*/ 	.short	(.L_1539 - .L_1538)
.L_1538:
        /*000c*/ 	.word	0x00000000
        /*0010*/ 	.short	0x0000
        /*0012*/ 	.short	0x0070
        /*0014*/ 	.byte	0x00, 0xf0, 0x01, 0x2a


	//----- nvinfo : EIATTR_SPARSE_MMA_MASK
	.align		4
.L_1539:
        /*0018*/ 	.byte	0x03, 0x50
        /*001a*/ 	.short	0x0000


	//----- nvinfo : EIATTR_MAXREG_COUNT
	.align		4
        /*001c*/ 	.byte	0x03, 0x1b
        /*001e*/ 	.short	0x0080


	//----- nvinfo : EIATTR_NUM_BARRIERS
	.align		4
        /*0020*/ 	.byte	0x02, 0x4c
        /*0022*/ 	.byte	0x10
	.zero		1


	//----- nvinfo : EIATTR_EXTERNS
	.align		4
        /*0024*/ 	.byte	0x04, 0x0f
        /*0026*/ 	.short	(.L_1541 - .L_1540)


	//   ....[0]....
	.align		4
.L_1540:
        /*0028*/ 	.word	index@(__assertfail)


	//----- nvinfo : EIATTR_ANNOTATIONS
	.align		4
.L_1541:
        /*002c*/ 	.byte	0x04, 0x55
        /*002e*/ 	.short	(.L_1543 - .L_1542)


	//   ....[0]....
.L_1542:
        /* <DEDUP_REMOVED lines=11> */


	//----- nvinfo : EIATTR_MERCURY_ISA_VERSION
	.align		4
.L_1543:
        /*00c8*/ 	.byte	0x03, 0x5f
        /*00ca*/ 	.short	0x0101


	//----- nvinfo : EIATTR_INT_WARP_WIDE_INSTR_OFFSETS
	.align		4
        /*00cc*/ 	.byte	0x04, 0x31
        /*00ce*/ 	.short	(.L_1545 - .L_1544)


	//   ....[0]....
.L_1544:
        /*00d0*/ 	.word	0x000000c0


	//   ....[1]....
        /*00d4*/ 	.word	0x000000d0


	//   ....[2]....
        /*00d8*/ 	.word	0x00000170


	//   ....[3]....
        /*00dc*/ 	.word	0x0000b840


	//   ....[4]....
        /*00e0*/ 	.word	0x0000b8d0


	//   ....[5]....
        /*00e4*/ 	.word	0x0000e980


	//   ....[6]....
        /*00e8*/ 	.word	0x0000ea10


	//----- nvinfo : EIATTR_COOP_GROUP_MASK_REGIDS
	.align		4
.L_1545:
        /*00ec*/ 	.byte	0x04, 0x29
        /*00ee*/ 	.short	(.L_1547 - .L_1546)


	//   ....[0]....
.L_1546:
        /*00f0*/ 	.word	0xffffffff


	//   ....[1]....
        /*00f4*/ 	.word	0xffffffff


	//   ....[2]....
        /*00f8*/ 	.word	0xffffffff


	//   ....[3]....
        /*00fc*/ 	.word	0xffffffff


	//   ....[4]....
        /*0100*/ 	.word	0xffffffff


	//   ....[5]....
        /*0104*/ 	.word	0xffffffff


	//   ....[6]....
        /*0108*/ 	.word	0xffffffff


	//   ....[7]....
        /*010c*/ 	.word	0xffffffff


	//   ....[8]....
        /*0110*/ 	.word	0xffffffff


	//   ....[9]....
        /*0114*/ 	.word	0xffffffff


	//   ....[10]....
        /*0118*/ 	.word	0xffffffff


	//   ....[11]....
        /*011c*/ 	.word	0xffffffff


	//   ....[12]....
        /*0120*/ 	.word	0xffffffff


	//   ....[13]....
        /*0124*/ 	.word	0xffffffff


	//   ....[14]....
        /*0128*/ 	.word	0xffffffff


	//   ....[15]....
        /*012c*/ 	.word	0xffffffff


	//   ....[16]....
        /*0130*/ 	.word	0xffffffff


	//   ....[17]....
        /*0134*/ 	.word	0xffffffff


	//   ....[18]....
        /*0138*/ 	.word	0xffffffff


	//   ....[19]....
        /*013c*/ 	.word	0xffffffff


	//   ....[20]....
        /*0140*/ 	.word	0xffffffff


	//   ....[21]....
        /*0144*/ 	.word	0xffffffff


	//   ....[22]....
        /*0148*/ 	.word	0xffffffff


	//   ....[23]....
        /*014c*/ 	.word	0xffffffff


	//   ....[24]....
        /*0150*/ 	.word	0xffffffff


	//   ....[25]....
        /*0154*/ 	.word	0xffffffff


	//   ....[26]....
        /*0158*/ 	.word	0xffffffff


	//   ....[27]....
        /*015c*/ 	.word	0xffffffff


	//   ....[28]....
        /*0160*/ 	.word	0xffffffff


	//   ....[29]....
        /*0164*/ 	.word	0xffffffff


	//   ....[30]....
        /*0168*/ 	.word	0xffffffff


	//   ....[31]....
        /*016c*/ 	.word	0xffffffff


	//   ....[32]....
        /*0170*/ 	.word	0xffffffff


	//   ....[33]....
        /*0174*/ 	.word	0xffffffff


	//   ....[34]....
        /*0178*/ 	.word	0xffffffff


	//   ....[35]....
        /*017c*/ 	.word	0xffffffff


	//   ....[36]....
        /*0180*/ 	.word	0xffffffff


	//   ....[37]....
        /*0184*/ 	.word	0xffffffff


	//   ....[38]....
        /*0188*/ 	.word	0xffffffff


	//   ....[39]....
        /*018c*/ 	.word	0xffffffff


	//   ....[40]....
        /*0190*/ 	.word	0xffffffff


	//   ....[41]....
        /*0194*/ 	.word	0xffffffff


	//   ....[42]....
        /*0198*/ 	.word	0xffffffff


	//   ....[43]....
        /*019c*/ 	.word	0xffffffff


	//   ....[44]....
        /*01a0*/ 	.word	0xffffffff


	//   ....[45]....
        /*01a4*/ 	.word	0xffffffff


	//   ....[46]....
        /*01a8*/ 	.word	0xffffffff


	//   ....[47]....
        /*01ac*/ 	.word	0xffffffff


	//   ....[48]....
        /*01b0*/ 	.word	0xffffffff


	//   ....[49]....
        /*01b4*/ 	.word	0xffffffff


	//   ....[50]....
        /*01b8*/ 	.word	0xffffffff


	//   ....[51]....
        /*01bc*/ 	.word	0xffffffff


	//   ....[52]....
        /*01c0*/ 	.word	0xffffffff


	//   ....[53]....
        /*01c4*/ 	.word	0xffffffff


	//   ....[54]....
        /*01c8*/ 	.word	0xffffffff


	//   ....[55]....
        /*01cc*/ 	.word	0xffffffff


	//   ....[56]....
        /*01d0*/ 	.word	0xffffffff


	//   ....[57]....
        /*01d4*/ 	.word	0xffffffff


	//   ....[58]....
        /*01d8*/ 	.word	0xffffffff


	//   ....[59]....
        /*01dc*/ 	.word	0xffffffff


	//   ....[60]....
        /*01e0*/ 	.word	0xffffffff


	//   ....[61]....
        /*01e4*/ 	.word	0xffffffff


	//   ....[62]....
        /*01e8*/ 	.word	0xffffffff


	//   ....[63]....
        /*01ec*/ 	.word	0xffffffff


	//   ....[64]....
        /*01f0*/ 	.word	0xffffffff


	//   ....[65]....
        /*01f4*/ 	.word	0xffffffff


	//   ....[66]....
        /*01f8*/ 	.word	0xffffffff


	//   ....[67]....
        /*01fc*/ 	.word	0xffffffff


	//   ....[68]....
        /*0200*/ 	.word	0xffffffff


	//   ....[69]....
        /*0204*/ 	.word	0xffffffff


	//   ....[70]....
        /*0208*/ 	.word	0xffffffff


	//   ....[71]....
        /*020c*/ 	.word	0xffffffff


	//   ....[72]....
        /*0210*/ 	.word	0xffffffff


	//   ....[73]....
        /*0214*/ 	.word	0xffffffff


	//   ....[74]....
        /*0218*/ 	.word	0xffffffff


	//   ....[75]....
        /*021c*/ 	.word	0xffffffff


	//   ....[76]....
        /*0220*/ 	.word	0xffffffff


	//   ....[77]....
        /*0224*/ 	.word	0xffffffff


	//   ....[78]....
        /*0228*/ 	.word	0xffffffff


	//   ....[79]....
        /*022c*/ 	.word	0xffffffff


	//   ....[80]....
        /*0230*/ 	.word	0xffffffff


	//   ....[81]....
        /*0234*/ 	.word	0xffffffff


	//   ....[82]....
        /*0238*/ 	.word	0xffffffff


	//   ....[83]....
        /*023c*/ 	.word	0xffffffff


	//   ....[84]....
        /*0240*/ 	.word	0xffffffff


	//   ....[85]....
        /*0244*/ 	.word	0xffffffff


	//   ....[86]....
        /*0248*/ 	.word	0xffffffff


	//   ....[87]....
        /*024c*/ 	.word	0xffffffff


	//   ....[88]....
        /*0250*/ 	.word	0xffffffff


	//   ....[89]....
        /*0254*/ 	.word	0xffffffff


	//   ....[90]....
        /*0258*/ 	.word	0xffffffff


	//   ....[91]....
        /*025c*/ 	.word	0xffffffff


	//   ....[92]....
        /*0260*/ 	.word	0xffffffff


	//   ....[93]....
        /*0264*/ 	.word	0xffffffff


	//   ....[94]....
        /*0268*/ 	.word	0xffffffff


	//   ....[95]....
        /*026c*/ 	.word	0xffffffff


	//   ....[96]....
        /*0270*/ 	.word	0xffffffff


	//   ....[97]....
        /*0274*/ 	.word	0xffffffff


	//   ....[98]....
        /*0278*/ 	.word	0xffffffff


	//   ....[99]....
        /*027c*/ 	.word	0xffffffff


	//   ....[100]....
        /*0280*/ 	.word	0xffffffff


	//   ....[101]....
        /*0284*/ 	.word	0xffffffff


	//   ....[102]....
        /*0288*/ 	.word	0xffffffff


	//   ....[103]....
        /*028c*/ 	.word	0xffffffff


	//   ....[104]....
        /*0290*/ 	.word	0xffffffff


	//   ....[105]....
        /*0294*/ 	.word	0xffffffff


	//   ....[106]....
        /*0298*/ 	.word	0xffffffff


	//   ....[107]....
        /*029c*/ 	.word	0xffffffff


	//   ....[108]....
        /*02a0*/ 	.word	0xffffffff


	//   ....[109]....
        /*02a4*/ 	.word	0xffffffff


	//   ....[110]....
        /*02a8*/ 	.word	0xffffffff


	//   ....[111]....
        /*02ac*/ 	.word	0xffffffff


	//   ....[112]....
        /*02b0*/ 	.word	0xffffffff


	//   ....[113]....
        /*02b4*/ 	.word	0xffffffff


	//   ....[114]....
        /*02b8*/ 	.word	0xffffffff


	//   ....[115]....
        /*02bc*/ 	.word	0xffffffff


	//   ....[116]....
        /*02c0*/ 	.word	0xffffffff


	//   ....[117]....
        /*02c4*/ 	.word	0xffffffff


	//   ....[118]....
        /*02c8*/ 	.word	0xffffffff


	//   ....[119]....
        /*02cc*/ 	.word	0xffffffff


	//   ....[120]....
        /*02d0*/ 	.word	0xffffffff


	//   ....[121]....
        /*02d4*/ 	.word	0xffffffff


	//   ....[122]....
        /*02d8*/ 	.word	0xffffffff


	//   ....[123]....
        /*02dc*/ 	.word	0xffffffff


	//   ....[124]....
        /*02e0*/ 	.word	0xffffffff


	//   ....[125]....
        /*02e4*/ 	.word	0xffffffff


	//   ....[126]....
        /*02e8*/ 	.word	0xffffffff


	//   ....[127]....
        /*02ec*/ 	.word	0xffffffff


	//   ....[128]....
        /*02f0*/ 	.word	0xffffffff


	//   ....[129]....
        /*02f4*/ 	.word	0xffffffff


	//   ....[130]....
        /*02f8*/ 	.word	0xffffffff


	//   ....[131]....
        /*02fc*/ 	.word	0xffffffff


	//   ....[132]....
        /*0300*/ 	.word	0xffffffff


	//   ....[133]....
        /*0304*/ 	.word	0xffffffff


	//   ....[134]....
        /*0308*/ 	.word	0xffffffff


	//   ....[135]....
        /*030c*/ 	.word	0xffffffff


	//   ....[136]....
        /*0310*/ 	.word	0xffffffff


	//   ....[137]....
        /*0314*/ 	.word	0xffffffff


	//   ....[138]....
        /*0318*/ 	.word	0x0500000f


	//   ....[139]....
        /*031c*/ 	.word	0x0500000f


	//   ....[140]....
        /*0320*/ 	.word	0x0500000f


	//   ....[141]....
        /*0324*/ 	.word	0x0500000f


	//   ....[142]....
        /*0328*/ 	.word	0x0500000f


	//   ....[143]....
        /*032c*/ 	.word	0x0500000f


	//   ....[144]....
        /*0330*/ 	.word	0x0500000f


	//   ....[145]....
        /*0334*/ 	.word	0x0500000f


	//   ....[146]....
        /*0338*/ 	.word	0x0500000f


	//   ....[147]....
        /*033c*/ 	.word	0x0500000f


	//   ....[148]....
        /*0340*/ 	.word	0x0500000f


	//   ....[149]....
        /*0344*/ 	.word	0x0500000f


	//   ....[150]....
        /*0348*/ 	.word	0x0500000f


	//   ....[151]....
        /*034c*/ 	.word	0x0500000f


	//   ....[152]....
        /*0350*/ 	.word	0x0500000f


	//   ....[153]....
        /*0354*/ 	.word	0x0500000f


	//   ....[154]....
        /*0358*/ 	.word	0x0500000f


	//   ....[155]....
        /*035c*/ 	.word	0x0500000f


	//   ....[156]....
        /*0360*/ 	.word	0x0500000f


	//   ....[157]....
        /*0364*/ 	.word	0x0500000f


	//   ....[158]....
        /*0368*/ 	.word	0x0500000f


	//   ....[159]....
        /*036c*/ 	.word	0x0500000f


	//   ....[160]....
        /*0370*/ 	.word	0x0500000f


	//   ....[161]....
        /*0374*/ 	.word	0x0500000f


	//   ....[162]....
        /*0378*/ 	.word	0x0500000f


	//   ....[163]....
        /*037c*/ 	.word	0x0500000f


	//   ....[164]....
        /*0380*/ 	.word	0x0500000f


	//   ....[165]....
        /*0384*/ 	.word	0x0500000f


	//   ....[166]....
        /*0388*/ 	.word	0x0500000f


	//   ....[167]....
        /*038c*/ 	.word	0x0500000f


	//   ....[168]....
        /*0390*/ 	.word	0x0500000f


	//   ....[169]....
        /*0394*/ 	.word	0x0500000f


	//   ....[170]....
        /*0398*/ 	.word	0x0500000f


	//   ....[171]....
        /*039c*/ 	.word	0x0500000f


	//   ....[172]....
        /*03a0*/ 	.word	0x0500000f


	//   ....[173]....
        /*03a4*/ 	.word	0x0500000f


	//   ....[174]....
        /*03a8*/ 	.word	0x0500000f


	//   ....[175]....
        /*03ac*/ 	.word	0x0500000f


	//   ....[176]....
        /*03b0*/ 	.word	0x0500000f


	//   ....[177]....
        /*03b4*/ 	.word	0x0500000f


	//   ....[178]....
        /*03b8*/ 	.word	0x0500000f


	//   ....[179]....
        /*03bc*/ 	.word	0x0500000f


	//   ....[180]....
        /*03c0*/ 	.word	0x0500000f


	//   ....[181]....
        /*03c4*/ 	.word	0x0500000f


	//   ....[182]....
        /*03c8*/ 	.word	0x0500000f


	//   ....[183]....
        /*03cc*/ 	.word	0x0500000f


	//   ....[184]....
        /*03d0*/ 	.word	0x0500000f


	//   ....[185]....
        /*03d4*/ 	.word	0x0500000f


	//   ....[186]....
        /*03d8*/ 	.word	0x0500000f


	//   ....[187]....
        /*03dc*/ 	.word	0x0500000f


	//   ....[188]....
        /*03e0*/ 	.word	0x0500000f


	//   ....[189]....
        /*03e4*/ 	.word	0x0500000f


	//   ....[190]....
        /*03e8*/ 	.word	0x0500000f


	//   ....[191]....
        /*03ec*/ 	.word	0x0500000f


	//   ....[192]....
        /*03f0*/ 	.word	0x0500000f


	//   ....[193]....
        /*03f4*/ 	.word	0x0500000f


	//   ....[194]....
        /*03f8*/ 	.word	0x0500000f


	//   ....[195]....
        /*03fc*/ 	.word	0x0500000f


	//   ....[196]....
        /*0400*/ 	.word	0x0500000f


	//   ....[197]....
        /*0404*/ 	.word	0x0500000f


	//   ....[198]....
        /*0408*/ 	.word	0x0500000f


	//   ....[199]....
        /*040c*/ 	.word	0x0500000f


	//   ....[200]....
        /*0410*/ 	.word	0x0500000f


	//   ....[201]....
        /*0414*/ 	.word	0x0500000f


	//   ....[202]....
        /*0418*/ 	.word	0x0500000f


	//   ....[203]....
        /*041c*/ 	.word	0x0500000f


	//   ....[204]....
        /*0420*/ 	.word	0x0500000f


	//   ....[205]....
        /*0424*/ 	.word	0x0500000f


	//   ....[206]....
        /*0428*/ 	.word	0x0500000f


	//   ....[207]....
        /*042c*/ 	.word	0x0500000f


	//   ....[208]....
        /*0430*/ 	.word	0x0500000f


	//   ....[209]....
        /*0434*/ 	.word	0x0500000f


	//   ....[210]....
        /*0438*/ 	.word	0x0500000f


	//   ....[211]....
        /*043c*/ 	.word	0x0500000f


	//   ....[212]....
        /*0440*/ 	.word	0x0500000f


	//   ....[213]....
        /*0444*/ 	.word	0x0500000f


	//   ....[214]....
        /*0448*/ 	.word	0x0500000f


	//   ....[215]....
        /*044c*/ 	.word	0x0500000f


	//   ....[216]....
        /*0450*/ 	.word	0x0500000f


	//   ....[217]....
        /*0454*/ 	.word	0x0500000f


	//   ....[218]....
        /*0458*/ 	.word	0x0500000f


	//   ....[219]....
        /*045c*/ 	.word	0x0500000f


	//   ....[220]....
        /*0460*/ 	.word	0x0500000f


	//   ....[221]....
        /*0464*/ 	.word	0x0500000f


	//   ....[222]....
        /*0468*/ 	.word	0x0500000f


	//   ....[223]....
        /*046c*/ 	.word	0x0500000f


	//   ....[224]....
        /*0470*/ 	.word	0x0500000f


	//   ....[225]....
        /*0474*/ 	.word	0x0500000f


	//   ....[226]....
        /*0478*/ 	.word	0x0500000f


	//   ....[227]....
        /*047c*/ 	.word	0x0500000f


	//   ....[228]....
        /*0480*/ 	.word	0x0500000f


	//----- nvinfo : EIATTR_COOP_GROUP_INSTR_OFFSETS
	.align		4
.L_1547:
        /*0484*/ 	.byte	0x04, 0x28
        /*0486*/ 	.short	(.L_1549 - .L_1548)


	//   ....[0]....
.L_1548:
        /*0488*/ 	.word	0x00000080


	//   ....[1]....
        /*048c*/ 	.word	0x00000090


	//   ....[2]....
        /*0490*/ 	.word	0x000002d0


	//   ....[3]....
        /*0494*/ 	.word	0x00000430


	//   ....[4]....
        /*0498*/ 	.word	0x00000550


	//   ....[5]....
        /*049c*/ 	.word	0x000006b0


	//   ....[6]....
        /*04a0*/ 	.word	0x000012a0


	//   ....[7]....
        /*04a4*/ 	.word	0x000019e0


	//   ....[8]....
        /*04a8*/ 	.word	0x00001ed0


	//   ....[9]....
        /*04ac*/ 	.word	0x000026a0


	//   ....[10]....
        /*04b0*/ 	.word	0x00002710


	//   ....[11]....
        /*04b4*/ 	.word	0x000031c0


	//   ....[12]....
        /*04b8*/ 	.word	0x00003230


	//   ....[13]....
        /*04bc*/ 	.word	0x000047b0


	//   ....[14]....
        /*04c0*/ 	.word	0x00004b00


	//   ....[15]....
        /*04c4*/ 	.word	0x000053a0


	//   ....[16]....
        /*04c8*/ 	.word	0x000054b0


	//   ....[17]....
        /*04cc*/ 	.word	0x00005e10


	//   ....[18]....
        /*04d0*/ 	.word	0x00005e60


	//   ....[19]....
        /*04d4*/ 	.word	0x000080f0


	//   ....[20]....
        /*04d8*/ 	.word	0x00008130


	//   ....[21]....
        /*04dc*/ 	.word	0x00008160


	//   ....[22]....
        /*04e0*/ 	.word	0x00008170


	//   ....[23]....
        /*04e4*/ 	.word	0x000093f0


	//   ....[24]....
        /*04e8*/ 	.word	0x00009420


	//   ....[25]....
        /*04ec*/ 	.word	0x000094c0


	//   ....[26]....
        /*04f0*/ 	.word	0x000094e0


	//   ....[27]....
        /*04f4*/ 	.word	0x0000a0d0


	//   ....[28]....
        /*04f8*/ 	.word	0x0000a100


	//   ....[29]....
        /*04fc*/ 	.word	0x0000a130


	//   ....[30]....
        /*0500*/ 	.word	0x0000a160


	//   ....[31]....
        /*0504*/ 	.word	0x0000a5e0


	//   ....[32]....
        /*0508*/ 	.word	0x0000a620


	//   ....[33]....
        /*050c*/ 	.word	0x0000a640


	//   ....[34]....
        /*0510*/ 	.word	0x0000a680


	//   ....[35]....
        /*0514*/ 	.word	0x0000a6a0


	//   ....[36]....
        /*0518*/ 	.word	0x0000a6b0


	//   ....[37]....
        /*051c*/ 	.word	0x0000a6d0


	//   ....[38]....
        /*0520*/ 	.word	0x0000a6f0


	//   ....[39]....
        /*0524*/ 	.word	0x0000ad50


	//   ....[40]....
        /*0528*/ 	.word	0x0000ad90


	//   ....[41]....
        /*052c*/ 	.word	0x0000adc0


	//   ....[42]....
        /*0530*/ 	.word	0x0000adf0


	//   ....[43]....
        /*0534*/ 	.word	0x0000ae10


	//   ....[44]....
        /*0538*/ 	.word	0x0000ae20


	//   ....[45]....
        /*053c*/ 	.word	0x0000ae30


	//   ....[46]....
        /*0540*/ 	.word	0x0000ae50


	//   ....[47]....
        /*0544*/ 	.word	0x0000aff0


	//   ....[48]....
        /*0548*/ 	.word	0x0000c440


	//   ....[49]....
        /*054c*/ 	.word	0x0000c460


	//   ....[50]....
        /*0550*/ 	.word	0x0000c470


	//   ....[51]....
        /*0554*/ 	.word	0x0000c4f0


	//   ....[52]....
        /*0558*/ 	.word	0x0000c510


	//   ....[53]....
        /*055c*/ 	.word	0x0000c590


	//   ....[54]....
        /*0560*/ 	.word	0x0000c5b0


	//   ....[55]....
        /*0564*/ 	.word	0x0000c630


	//   ....[56]....
        /*0568*/ 	.word	0x0000c650


	//   ....[57]....
        /*056c*/ 	.word	0x0000c6d0


	//   ....[58]....
        /*0570*/ 	.word	0x0000c6f0


	//   ....[59]....
        /*0574*/ 	.word	0x0000c770


	//   ....[60]....
        /*0578*/ 	.word	0x0000c790


	//   ....[61]....
        /*057c*/ 	.word	0x0000c810


	//   ....[62]....
        /*0580*/ 	.word	0x0000c830


	//   ....[63]....
        /*0584*/ 	.word	0x0000c840


	//   ....[64]....
        /*0588*/ 	.word	0x0000d090


	//   ....[65]....
        /*058c*/ 	.word	0x0000d0b0


	//   ....[66]....
        /*0590*/ 	.word	0x0000d0d0


	//   ....[67]....
        /*0594*/ 	.word	0x0000d170


	//   ....[68]....
        /*0598*/ 	.word	0x0000d190


	//   ....[69]....
        /*059c*/ 	.word	0x0000d210


	//   ....[70]....
        /*05a0*/ 	.word	0x0000d230


	//   ....[71]....
        /*05a4*/ 	.word	0x0000d2b0


	//   ....[72]....
        /*05a8*/ 	.word	0x0000d2d0


	//   ....[73]....
        /*05ac*/ 	.word	0x0000d350


	//   ....[74]....
        /*05b0*/ 	.word	0x0000d370


	//   ....[75]....
        /*05b4*/ 	.word	0x0000d3f0


	//   ....[76]....
        /*05b8*/ 	.word	0x0000d410


	//   ....[77]....
        /*05bc*/ 	.word	0x0000d490


	//   ....[78]....
        /*05c0*/ 	.word	0x0000d4b0


	//   ....[79]....
        /*05c4*/ 	.word	0x0000d4c0


	//   ....[80]....
        /*05c8*/ 	.word	0x0000d4d0


	//   ....[81]....
        /*05cc*/ 	.word	0x0000d570


	//   ....[82]....
        /*05d0*/ 	.word	0x0000d5c0


	//   ....[83]....
        /*05d4*/ 	.word	0x0000d5e0


	//   ....[84]....
        /*05d8*/ 	.word	0x0000d600


	//   ....[85]....
        /*05dc*/ 	.word	0x0000d650


	//   ....[86]....
        /*05e0*/ 	.word	0x0000d670


	//   ....[87]....
        /*05e4*/ 	.word	0x0000d680


	//   ....[88]....
        /*05e8*/ 	.word	0x0000de20


	//   ....[89]....
        /*05ec*/ 	.word	0x0000de40


	//   ....[90]....
        /*05f0*/ 	.word	0x0000deb0


	//   ....[91]....
        /*05f4*/ 	.word	0x0000dec0


	//   ....[92]....
        /*05f8*/ 	.word	0x0000df00


	//   ....[93]....
        /*05fc*/ 	.word	0x0000df10


	//   ....[94]....
        /*0600*/ 	.word	0x0000df50


	//   ....[95]....
        /*0604*/ 	.word	0x0000df60


	//   ....[96]....
        /*0608*/ 	.word	0x0000dfa0


	//   ....[97]....
        /*060c*/ 	.word	0x0000dfb0


	//   ....[98]....
        /*0610*/ 	.word	0x0000dff0


	//   ....[99]....
        /*0614*/ 	.word	0x0000e000


	//   ....[100]....
        /*0618*/ 	.word	0x0000e040


	//   ....[101]....
        /*061c*/ 	.word	0x0000e050


	//   ....[102]....
        /*0620*/ 	.word	0x0000e060


	//   ....[103]....
        /*0624*/ 	.word	0x0000e0a0


	//   ....[104]....
        /*0628*/ 	.word	0x0000e360


	//   ....[105]....
        /*062c*/ 	.word	0x0000e380


	//   ....[106]....
        /*0630*/ 	.word	0x0000e3e0


	//   ....[107]....
        /*0634*/ 	.word	0x0000e3f0


	//   ....[108]....
        /*0638*/ 	.word	0x0000e440


	//   ....[109]....
        /*063c*/ 	.word	0x0000e450


	//   ....[110]....
        /*0640*/ 	.word	0x0000e4a0


	//   ....[111]....
        /*0644*/ 	.word	0x0000e4b0


	//   ....[112]....
        /*0648*/ 	.word	0x0000e500


	//   ....[113]....
        /*064c*/ 	.word	0x0000e510


	//   ....[114]....
        /*0650*/ 	.word	0x0000e560


	//   ....[115]....
        /*0654*/ 	.word	0x0000e570


	//   ....[116]....
        /*0658*/ 	.word	0x0000e5c0


	//   ....[117]....
        /*065c*/ 	.word	0x0000e5d0


	//   ....[118]....
        /*0660*/ 	.word	0x0000e5e0


	//   ....[119]....
        /*0664*/ 	.word	0x0000e630


	//   ....[120]....
        /*0668*/ 	.word	0x0000ec00


	//   ....[121]....
        /*066c*/ 	.word	0x0000ec10


	//   ....[122]....
        /*0670*/ 	.word	0x0000ec20


	//   ....[123]....
        /*0674*/ 	.word	0x0000ec30


	//   ....[124]....
        /*0678*/ 	.word	0x0000ec40


	//   ....[125]....
        /*067c*/ 	.word	0x0000ec90


	//   ....[126]....
        /*0680*/ 	.word	0x0000ece0


	//   ....[127]....
        /*0684*/ 	.word	0x0000ed10


	//   ....[128]....
        /*0688*/ 	.word	0x0000ed40


	//   ....[129]....
        /*068c*/ 	.word	0x0000ed70


	//   ....[130]....
        /*0690*/ 	.word	0x0000eda0


	//   ....[131]....
        /*0694*/ 	.word	0x0000edd0


	//   ....[132]....
        /*0698*/ 	.word	0x0000ee00


	//   ....[133]....
        /*069c*/ 	.word	0x0000ee30


	//   ....[134]....
        /*06a0*/ 	.word	0x0000ee60


	//   ....[135]....
        /*06a4*/ 	.word	0x0000ee90


	//   ....[136]....
        /*06a8*/ 	.word	0x0000f190


	//   ....[137]....
        /*06ac*/ 	.word	0x0000f380


	//   ....[138]....
        /*06b0*/ 	.word	0x0000f910


	//   ....[139]....
        /*06b4*/ 	.word	0x0000f9f0


	//   ....[140]....
        /*06b8*/ 	.word	0x0000fa90


	//   ....[141]....
        /*06bc*/ 	.word	0x0000faf0


	//   ....[142]....
        /*06c0*/ 	.word	0x0000fbe0


	//   ....[143]....
        /*06c4*/ 	.word	0x0000fc50


	//   ....[144]....
        /*06c8*/ 	.word	0x0000fd40


	//   ....[145]....
        /*06cc*/ 	.word	0x0000fdb0


	//   ....[146]....
        /*06d0*/ 	.word	0x0000fea0


	//   ....[147]....
        /*06d4*/ 	.word	0x0000ff10


	//   ....[148]....
        /*06d8*/ 	.word	0x00010000


	//   ....[149]....
        /*06dc*/ 	.word	0x00010070


	//   ....[150]....
        /*06e0*/ 	.word	0x00010160


	//   ....[151]....
        /*06e4*/ 	.word	0x000101d0


	//   ....[152]....
        /*06e8*/ 	.word	0x000102c0


	//   ....[153]....
        /*06ec*/ 	.word	0x00010330


	//   ....[154]....
        /*06f0*/ 	.word	0x00010410


	//   ....[155]....
        /*06f4*/ 	.word	0x000104a0


	//   ....[156]....
        /*06f8*/ 	.word	0x00010510


	//   ....[157]....
        /*06fc*/ 	.word	0x00010570


	//   ....[158]....
        /*0700*/ 	.word	0x00010670


	//   ....[159]....
        /*0704*/ 	.word	0x000106d0


	//   ....[160]....
        /*0708*/ 	.word	0x000107d0


	//   ....[161]....
        /*070c*/ 	.word	0x00010830


	//   ....[162]....
        /*0710*/ 	.word	0x00010930


	//   ....[163]....
        /*0714*/ 	.word	0x00010990


	//   ....[164]....
        /*0718*/ 	.word	0x00010a90


	//   ....[165]....
        /*071c*/ 	.word	0x00010af0


	//   ....[166]....
        /*0720*/ 	.word	0x00010bf0


	//   ....[167]....
        /*0724*/ 	.word	0x00010c50


	//   ....[168]....
        /*0728*/ 	.word	0x00010d50


	//   ....[169]....
        /*072c*/ 	.word	0x00010db0


	//   ....[170]....
        /*0730*/ 	.word	0x00010e50


	//   ....[171]....
        /*0734*/ 	.word	0x00010f10


	//   ....[172]....
        /*0738*/ 	.word	0x00010fe0


	//   ....[173]....
        /*073c*/ 	.word	0x00011040


	//   ....[174]....
        /*0740*/ 	.word	0x00011100


	//   ....[175]....
        /*0744*/ 	.word	0x00011160


	//   ....[176]....
        /*0748*/ 	.word	0x00011210


	//   ....[177]....
        /*074c*/ 	.word	0x00011290


	//   ....[178]....
        /*0750*/ 	.word	0x00011340


	//   ....[179]....
        /*0754*/ 	.word	0x00011470


	//   ....[180]....
        /*0758*/ 	.word	0x00011520


	//   ....[181]....
        /*075c*/ 	.word	0x000115a0


	//   ....[182]....
        /*0760*/ 	.word	0x00011660


	//   ....[183]....
        /*0764*/ 	.word	0x000116c0


	//   ....[184]....
        /*0768*/ 	.word	0x00011770


	//   ....[185]....
        /*076c*/ 	.word	0x000117d0


	//   ....[186]....
        /*0770*/ 	.word	0x00011880


	//   ....[187]....
        /*0774*/ 	.word	0x000118e0


	//   ....[188]....
        /*0778*/ 	.word	0x00011990


	//   ....[189]....
        /*077c*/ 	.word	0x000119f0


	//   ....[190]....
        /*0780*/ 	.word	0x00011aa0


	//   ....[191]....
        /*0784*/ 	.word	0x00011b00


	//   ....[192]....
        /*0788*/ 	.word	0x00011bb0


	//   ....[193]....
        /*078c*/ 	.word	0x00011c10


	//   ....[194]....
        /*0790*/ 	.word	0x00011cc0


	//   ....[195]....
        /*0794*/ 	.word	0x00011db0


	//   ....[196]....
        /*0798*/ 	.word	0x00011e50


	//   ....[197]....
        /*079c*/ 	.word	0x00011eb0


	//   ....[198]....
        /*07a0*/ 	.word	0x00011f70


	//   ....[199]....
        /*07a4*/ 	.word	0x00011fd0


	//   ....[200]....
        /*07a8*/ 	.word	0x00012090


	//   ....[201]....
        /*07ac*/ 	.word	0x000120f0


	//   ....[202]....
        /*07b0*/ 	.word	0x000121b0


	//   ....[203]....
        /*07b4*/ 	.word	0x00012210


	//   ....[204]....
        /*07b8*/ 	.word	0x000122d0


	//   ....[205]....
        /*07bc*/ 	.word	0x00012330


	//   ....[206]....
        /*07c0*/ 	.word	0x000123f0


	//   ....[207]....
        /*07c4*/ 	.word	0x00012450


	//   ....[208]....
        /*07c8*/ 	.word	0x00012510


	//   ....[209]....
        /*07cc*/ 	.word	0x00012570


	//   ....[210]....
        /*07d0*/ 	.word	0x00012630


	//   ....[211]....
        /*07d4*/ 	.word	0x00012720


	//   ....[212]....
        /*07d8*/ 	.word	0x000127d0


	//   ....[213]....
        /*07dc*/ 	.word	0x00012860


	//   ....[214]....
        /*07e0*/ 	.word	0x00012910


	//   ....[215]....
        /*07e4*/ 	.word	0x00012970


	//   ....[216]....
        /*07e8*/ 	.word	0x00012a20


	//   ....[217]....
        /*07ec*/ 	.word	0x00012a80


	//   ....[218]....
        /*07f0*/ 	.word	0x00012b40


	//   ....[219]....
        /*07f4*/ 	.word	0x00012ba0


	//   ....[220]....
        /*07f8*/ 	.word	0x00012c50


	//   ....[221]....
        /*07fc*/ 	.word	0x00012cb0


	//   ....[222]....
        /*0800*/ 	.word	0x00012d70


	//   ....[223]....
        /*0804*/ 	.word	0x00012dd0


	//   ....[224]....
        /*0808*/ 	.word	0x00012e80


	//   ....[225]....
        /*080c*/ 	.word	0x00012ee0


	//   ....[226]....
        /*0810*/ 	.word	0x00012fa0


	//   ....[227]....
        /*0814*/ 	.word	0x00013030


	//   ....[228]....
        /*0818*/ 	.word	0x00013150


	//----- nvinfo : EIATTR_REG_RECONFIG
	.align		4
.L_1549:
        /*081c*/ 	.byte	0x01, 0x54
	.zero		2


	//----- nvinfo : EIATTR_SYSCALL_OFFSETS
	.align		4
        /*0820*/ 	.byte	0x04, 0x46
        /*0822*/ 	.short	(.L_1551 - .L_1550)


	//   ....[0]....
.L_1550:
        /*0824*/ 	.word	0x00001480


	//   ....[1]....
        /*0828*/ 	.word	0x0000ba40


	//   ....[2]....
        /*082c*/ 	.word	0x0000bb90


	//   ....[3]....
        /*0830*/ 	.word	0x0000bc80


	//   ....[4]....
        /*0834*/ 	.word	0x0000cb60


	//----- nvinfo : EIATTR_MBARRIER_INSTR_OFFSETS
	.align		4
.L_1551:
        /*0838*/ 	.byte	0x04, 0x39
        /*083a*/ 	.short	(.L_1553 - .L_1552)


	//   ....[0]....
.L_1552:
        /*083c*/ 	.word	0x00000180
        /*0840*/ 	.word	0x000000ff
        /*0844*/ 	.word	0x00016800
        /*0848*/ 	.short	0x0100
        /*084a*/ 	.byte	0x08
	.zero		1


	//   ....[1]....
        /*084c*/ 	.word	0x00000190
        /*0850*/ 	.word	0x000000ff
        /*0854*/ 	.word	0x00016820
        /*0858*/ 	.short	0x0100
        /*085a*/ 	.byte	0x08
	.zero		1


	//   ....[2]....
        /*085c*/ 	.word	0x00000280
        /*0860*/ 	.word	0x000000ff
        /*0864*/ 	.word	0x00016830
        /*0868*/ 	.short	0x0100
        /*086a*/ 	.byte	0x08
	.zero		1


	//   ....[3]....
        /*086c*/ 	.word	0x00000290
        /*0870*/ 	.word	0x000000ff
        /*0874*/ 	.word	0x00016840
        /*0878*/ 	.short	0x0100
        /*087a*/ 	.byte	0x08
	.zero		1


	//   ....[4]....
        /*087c*/ 	.word	0x000002a0
        /*0880*/ 	.word	0x000000ff
        /*0884*/ 	.word	0x00016838
        /*0888*/ 	.short	0x0100
        /*088a*/ 	.byte	0x08
	.zero		1


	//   ....[5]....
        /*088c*/ 	.word	0x000002b0
        /*0890*/ 	.word	0x000000ff
        /*0894*/ 	.word	0x00016848
        /*0898*/ 	.short	0x0100
        /*089a*/ 	.byte	0x08
	.zero		1


	//   ....[6]....
        /*089c*/ 	.word	0x000003e0
        /*08a0*/ 	.word	0x000000ff
        /*08a4*/ 	.word	0x00016850
        /*08a8*/ 	.short	0x0100
        /*08aa*/ 	.byte	0x08
	.zero		1


	//   ....[7]....
        /*08ac*/ 	.word	0x000003f0
        /*08b0*/ 	.word	0x000000ff
        /*08b4*/ 	.word	0x00016860
        /*08b8*/ 	.short	0x0100
        /*08ba*/ 	.byte	0x08
	.zero		1


	//   ....[8]....
        /*08bc*/ 	.word	0x00000400
        /*08c0*/ 	.word	0x000000ff
        /*08c4*/ 	.word	0x00016858
        /*08c8*/ 	.short	0x0100
        /*08ca*/ 	.byte	0x08
	.zero		1


	//   ....[9]....
        /*08cc*/ 	.word	0x00000410
        /*08d0*/ 	.word	0x000000ff
        /*08d4*/ 	.word	0x00016868
        /*08d8*/ 	.short	0x0100
        /*08da*/ 	.byte	0x08
	.zero		1


	//   ....[10]....
        /*08dc*/ 	.word	0x00000500
        /*08e0*/ 	.word	0x000000ff
        /*08e4*/ 	.word	0x00016870
        /*08e8*/ 	.short	0x0100
        /*08ea*/ 	.byte	0x06
	.zero		1


	//   ....[11]....
        /*08ec*/ 	.word	0x00000510
        /*08f0*/ 	.word	0x000000ff
        /*08f4*/ 	.word	0x00016880
        /*08f8*/ 	.short	0x0100
        /*08fa*/ 	.byte	0x06
	.zero		1


	//   ....[12]....
        /*08fc*/ 	.word	0x00000520
        /*0900*/ 	.word	0x000000ff
        /*0904*/ 	.word	0x00016878
        /*0908*/ 	.short	0x0100
        /*090a*/ 	.byte	0x06
	.zero		1


	//   ....[13]....
        /*090c*/ 	.word	0x00000530
        /*0910*/ 	.word	0x000000ff
        /*0914*/ 	.word	0x00016888
        /*0918*/ 	.short	0x0100
        /*091a*/ 	.byte	0x06
	.zero		1


	//   ....[14]....
        /*091c*/ 	.word	0x00000660
        /*0920*/ 	.word	0x000000ff
        /*0924*/ 	.word	0x00016890
        /*0928*/ 	.short	0x0100
        /*092a*/ 	.byte	0x08
	.zero		1


	//   ....[15]....
        /*092c*/ 	.word	0x00000670
        /*0930*/ 	.word	0x000000ff
        /*0934*/ 	.word	0x000168a0
        /*0938*/ 	.short	0x0100
        /*093a*/ 	.byte	0x08
	.zero		1


	//   ....[16]....
        /*093c*/ 	.word	0x00000680
        /*0940*/ 	.word	0x000000ff
        /*0944*/ 	.word	0x00016898
        /*0948*/ 	.short	0x0100
        /*094a*/ 	.byte	0x08
	.zero		1


	//   ....[17]....
        /*094c*/ 	.word	0x00000690
        /*0950*/ 	.word	0x000000ff
        /*0954*/ 	.word	0x000168a8
        /*0958*/ 	.short	0x0100
        /*095a*/ 	.byte	0x08
	.zero		1


	//   ....[18]....
        /*095c*/ 	.word	0x000007d0
        /*0960*/ 	.word	0x000000ff
        /*0964*/ 	.word	0x000168b0
        /*0968*/ 	.short	0x0100
        /*096a*/ 	.byte	0x08
	.zero		1


	//   ....[19]....
        /*096c*/ 	.word	0x000007e0
        /*0970*/ 	.word	0x000000ff
        /*0974*/ 	.word	0x000168c0
        /*0978*/ 	.short	0x0100
        /*097a*/ 	.byte	0x08
	.zero		1


	//   ....[20]....
        /*097c*/ 	.word	0x000007f0
        /*0980*/ 	.word	0x000000ff
        /*0984*/ 	.word	0x000168b8
        /*0988*/ 	.short	0x0100
        /*098a*/ 	.byte	0x08
	.zero		1


	//   ....[21]....
        /*098c*/ 	.word	0x00000800
        /*0990*/ 	.word	0x000000ff
        /*0994*/ 	.word	0x000168c8
        /*0998*/ 	.short	0x0100
        /*099a*/ 	.byte	0x08
	.zero		1


	//   ....[22]....
        /*099c*/ 	.word	0x00001500
        /*09a0*/ 	.word	0x000000ff
        /*09a4*/ 	.word	0x00016800
        /*09a8*/ 	.short	0x010a
        /*09aa*/ 	.byte	0x2d
	.zero		1


	//   ....[23]....
        /*09ac*/ 	.word	0x00001580
        /*09b0*/ 	.word	0x00000000
        /*09b4*/ 	.word	0x00016830
        /*09b8*/ 	.short	0x010a
        /*09ba*/ 	.byte	0x3f
	.zero		1


	//   ....[24]....
        /*09bc*/ 	.word	0x000015c0
        /*09c0*/ 	.word	0x00000000
        /*09c4*/ 	.word	0x00016830
        /*09c8*/ 	.short	0x010a
        /*09ca*/ 	.byte	0x3f
	.zero		1


	//   ....[25]....
        /*09cc*/ 	.word	0x00002eb0
        /*09d0*/ 	.word	0x000000ff
        /*09d4*/ 	.word	0x00000000
        /*09d8*/ 	.short	0x0101
        /*09da*/ 	.byte	0x06
	.zero		1


	//   ....[26]....
        /*09dc*/ 	.word	0x00004000
        /*09e0*/ 	.word	0x000000ff
        /*09e4*/ 	.word	0x00016830
        /*09e8*/ 	.short	0x010a
        /*09ea*/ 	.byte	0x06
	.zero		1


	//   ....[27]....
        /*09ec*/ 	.word	0x00004040
        /*09f0*/ 	.word	0x000000ff
        /*09f4*/ 	.word	0x00016830
        /*09f8*/ 	.short	0x010a
        /*09fa*/ 	.byte	0x06
	.zero		1


	//   ....[28]....
        /*09fc*/ 	.word	0x00004250
        /*0a00*/ 	.word	0x000000ff
        /*0a04*/ 	.word	0x00016850
        /*0a08*/ 	.short	0x010a
        /*0a0a*/ 	.byte	0x06
	.zero		1


	//   ....[29]....
        /*0a0c*/ 	.word	0x00004290
        /*0a10*/ 	.word	0x000000ff
        /*0a14*/ 	.word	0x00016850
        /*0a18*/ 	.short	0x010a
        /*0a1a*/ 	.byte	0x06
	.zero		1


	//   ....[30]....
        /*0a1c*/ 	.word	0x00004f20
        /*0a20*/ 	.word	0x000000ff
        /*0a24*/ 	.word	0x00000000
        /*0a28*/ 	.short	0x0101
        /*0a2a*/ 	.byte	0x06
	.zero		1


	//   ....[31]....
        /*0a2c*/ 	.word	0x00006a00
        /*0a30*/ 	.word	0x000000ff
        /*0a34*/ 	.word	0x00000000
        /*0a38*/ 	.short	0x0101
        /*0a3a*/ 	.byte	0x06
	.zero		1


	//   ....[32]....
        /*0a3c*/ 	.word	0x00006ef0
        /*0a40*/ 	.word	0x000000ff
        /*0a44*/ 	.word	0x00016830
        /*0a48*/ 	.short	0x010a
        /*0a4a*/ 	.byte	0x06
	.zero		1


	//   ....[33]....
        /*0a4c*/ 	.word	0x00006f30
        /*0a50*/ 	.word	0x000000ff
        /*0a54*/ 	.word	0x00016830
        /*0a58*/ 	.short	0x010a
        /*0a5a*/ 	.byte	0x06
	.zero		1


	//   ....[34]....
        /*0a5c*/ 	.word	0x00007140
        /*0a60*/ 	.word	0x000000ff
        /*0a64*/ 	.word	0x00016850
        /*0a68*/ 	.short	0x010a
        /*0a6a*/ 	.byte	0x06
	.zero		1


	//   ....[35]....
        /*0a6c*/ 	.word	0x00007180
        /*0a70*/ 	.word	0x000000ff
        /*0a74*/ 	.word	0x00016850
        /*0a78*/ 	.short	0x010a
        /*0a7a*/ 	.byte	0x06
	.zero		1


	//   ....[36]....
        /*0a7c*/ 	.word	0x00007a60
        /*0a80*/ 	.word	0x000000ff
        /*0a84*/ 	.word	0x00000000
        /*0a88*/ 	.short	0x0101
        /*0a8a*/ 	.byte	0x06
	.zero		1


	//   ....[37]....
        /*0a8c*/ 	.word	0x00008f50
        /*0a90*/ 	.word	0x000000ff
        /*0a94*/ 	.word	0x00000000
        /*0a98*/ 	.short	0x0101
        /*0a9a*/ 	.byte	0x06
	.zero		1


	//   ....[38]....
        /*0a9c*/ 	.word	0x00009360
        /*0aa0*/ 	.word	0x000000ff
        /*0aa4*/ 	.word	0x00016850
        /*0aa8*/ 	.short	0x010a
        /*0aaa*/ 	.byte	0x05
	.zero		1


	//   ....[39]....
        /*0aac*/ 	.word	0x000093a0
        /*0ab0*/ 	.word	0x000000ff
        /*0ab4*/ 	.word	0x00016850
        /*0ab8*/ 	.short	0x010a
        /*0aba*/ 	.byte	0x05
	.zero		1


	//   ....[40]....
        /*0abc*/ 	.word	0x00009900
        /*0ac0*/ 	.word	0x000000ff
        /*0ac4*/ 	.word	0x00000000
        /*0ac8*/ 	.short	0x0101
        /*0aca*/ 	.byte	0x04
	.zero		1


	//   ....[41]....
        /*0acc*/ 	.word	0x0000a580
        /*0ad0*/ 	.word	0x0000001a
        /*0ad4*/ 	.word	0x00000000
        /*0ad8*/ 	.short	0x0101
        /*0ada*/ 	.byte	0x3f
	.zero		1


	//   ....[42]....
        /*0adc*/ 	.word	0x0000c1e0
        /*0ae0*/ 	.word	0x00000000
        /*0ae4*/ 	.word	0x00016840
        /*0ae8*/ 	.short	0x010a
        /*0aea*/ 	.byte	0x3f
	.zero		1


	//   ....[43]....
        /*0aec*/ 	.word	0x0000c940
        /*0af0*/ 	.word	0x00000000
        /*0af4*/ 	.word	0x00016830
        /*0af8*/ 	.short	0x0107
        /*0afa*/ 	.byte	0x3f
	.zero		1


	//   ....[44]....
        /*0afc*/ 	.word	0x0000ca00
        /*0b00*/ 	.word	0x00000000
        /*0b04*/ 	.word	0x00016830
        /*0b08*/ 	.short	0x0101
        /*0b0a*/ 	.byte	0x3f
	.zero		1


	//   ....[45]....
        /*0b0c*/ 	.word	0x0000d770
        /*0b10*/ 	.word	0x00000010
        /*0b14*/ 	.word	0x00016800
        /*0b18*/ 	.short	0x0107
        /*0b1a*/ 	.byte	0x3f
	.zero		1


	//   ....[46]....
        /*0b1c*/ 	.word	0x0000d860
        /*0b20*/ 	.word	0x00000010
        /*0b24*/ 	.word	0x00016800
        /*0b28*/ 	.short	0x0101
        /*0b2a*/ 	.byte	0x3f
	.zero		1


	//   ....[47]....
        /*0b2c*/ 	.word	0x0000d880
        /*0b30*/ 	.word	0x00000010
        /*0b34*/ 	.word	0x00016820
        /*0b38*/ 	.short	0x010a
        /*0b3a*/ 	.byte	0x3f
	.zero		1


	//   ....[48]....
        /*0b3c*/ 	.word	0x0000dc00
        /*0b40*/ 	.word	0x00000005
        /*0b44*/ 	.word	0x00016840
        /*0b48*/ 	.short	0x010a
        /*0b4a*/ 	.byte	0x3f
	.zero		1


	//   ....[49]....
        /*0b4c*/ 	.word	0x0000e120
        /*0b50*/ 	.word	0x00000005
        /*0b54*/ 	.word	0x00016830
        /*0b58*/ 	.short	0x0107
        /*0b5a*/ 	.byte	0x3f
	.zero		1


	//   ....[50]....
        /*0b5c*/ 	.word	0x0000e1e0
        /*0b60*/ 	.word	0x00000005
        /*0b64*/ 	.word	0x00016830
        /*0b68*/ 	.short	0x0101
        /*0b6a*/ 	.byte	0x3f
	.zero		1


	//   ....[51]....
        /*0b6c*/ 	.word	0x0000e240
        /*0b70*/ 	.word	0x00000005
        /*0b74*/ 	.word	0x00016860
        /*0b78*/ 	.short	0x010a
        /*0b7a*/ 	.byte	0x3f
	.zero		1


	//   ....[52]....
        /*0b7c*/ 	.word	0x0000e750
        /*0b80*/ 	.word	0x00000005
        /*0b84*/ 	.word	0x00016850
        /*0b88*/ 	.short	0x0107
        /*0b8a*/ 	.byte	0x3f
	.zero		1


	//   ....[53]....
        /*0b8c*/ 	.word	0x0000e8b0
        /*0b90*/ 	.word	0x00000005
        /*0b94*/ 	.word	0x00016850
        /*0b98*/ 	.short	0x0101
        /*0b9a*/ 	.byte	0x3f
	.zero		1


	//   ....[54]....
        /*0b9c*/ 	.word	0x0000eac0
        /*0ba0*/ 	.word	0x00000004
        /*0ba4*/ 	.word	0x00016860
        /*0ba8*/ 	.short	0x010a
        /*0baa*/ 	.byte	0x3f
	.zero		1


	//   ....[55]....
        /*0bac*/ 	.word	0x0000ef70
        /*0bb0*/ 	.word	0x00000004
        /*0bb4*/ 	.word	0x00016850
        /*0bb8*/ 	.short	0x0107
        /*0bba*/ 	.byte	0x3f
	.zero		1


	//   ....[56]....
        /*0bbc*/ 	.word	0x0000f030
        /*0bc0*/ 	.word	0x00000004
        /*0bc4*/ 	.word	0x00016850
        /*0bc8*/ 	.short	0x0101
        /*0bca*/ 	.byte	0x3f
	.zero		1


	//   ....[57]....
        /*0bcc*/ 	.word	0x0000f300
        /*0bd0*/ 	.word	0x00000005
        /*0bd4*/ 	.word	0x00016820
        /*0bd8*/ 	.short	0x010a
        /*0bda*/ 	.byte	0x3f
	.zero		1


	//   ....[58]....
        /*0bdc*/ 	.word	0x0000f480
        /*0be0*/ 	.word	0x00000003
        /*0be4*/ 	.word	0x00016840
        /*0be8*/ 	.short	0x010a
        /*0bea*/ 	.byte	0x3f
	.zero		1


	//   ....[59]....
        /*0bec*/ 	.word	0x0000f520
        /*0bf0*/ 	.word	0x00000005
        /*0bf4*/ 	.word	0x00016840
        /*0bf8*/ 	.short	0x010a
        /*0bfa*/ 	.byte	0x3f
	.zero		1


	//   ....[60]....
        /*0bfc*/ 	.word	0x0000f560
        /*0c00*/ 	.word	0x00000003
        /*0c04*/ 	.word	0x00016860
        /*0c08*/ 	.short	0x010a
        /*0c0a*/ 	.byte	0x3f
	.zero		1


	//   ....[61]....
        /*0c0c*/ 	.word	0x0000f5a0
        /*0c10*/ 	.word	0x00000005
        /*0c14*/ 	.word	0x00016860
        /*0c18*/ 	.short	0x010a
        /*0c1a*/ 	.byte	0x3f
	.zero		1


	//   ....[62]....
        /*0c1c*/ 	.word	0x0000f610
        /*0c20*/ 	.word	0x00000003
        /*0c24*/ 	.word	0x00016800
        /*0c28*/ 	.short	0x010a
        /*0c2a*/ 	.byte	0x3f
	.zero		1


	//   ....[63]....
        /*0c2c*/ 	.word	0x0000f660
        /*0c30*/ 	.word	0x00000000
        /*0c34*/ 	.word	0x00016830
        /*0c38*/ 	.short	0x010a
        /*0c3a*/ 	.byte	0x3f
	.zero		1


	//   ....[64]....
        /*0c3c*/ 	.word	0x0000f6c0
        /*0c40*/ 	.word	0x00000006
        /*0c44*/ 	.word	0x00016830
        /*0c48*/ 	.short	0x010a
        /*0c4a*/ 	.byte	0x3f
	.zero		1


	//   ....[65]....
        /*0c4c*/ 	.word	0x0000f720
        /*0c50*/ 	.word	0x00000006
        /*0c54*/ 	.word	0x00016850
        /*0c58*/ 	.short	0x010a
        /*0c5a*/ 	.byte	0x3f
	.zero		1


	//   ....[66]....
        /*0c5c*/ 	.word	0x0000f780
        /*0c60*/ 	.word	0x00000006
        /*0c64*/ 	.word	0x00016830
        /*0c68*/ 	.short	0x010a
        /*0c6a*/ 	.byte	0x3f
	.zero		1


	//   ....[67]....
        /*0c6c*/ 	.word	0x0000f7e0
        /*0c70*/ 	.word	0x00000006
        /*0c74*/ 	.word	0x00016850
        /*0c78*/ 	.short	0x010a
        /*0c7a*/ 	.byte	0x3f
	.zero		1


	//   ....[68]....
        /*0c7c*/ 	.word	0x0000f840
        /*0c80*/ 	.word	0x00000004
        /*0c84*/ 	.word	0x00016850
        /*0c88*/ 	.short	0x010a
        /*0c8a*/ 	.byte	0x3f
	.zero		1


	//   ....[69]....
        /*0c8c*/ 	.word	0x0000f940
        /*0c90*/ 	.word	0x00000000
        /*0c94*/ 	.word	0x00016840
        /*0c98*/ 	.short	0x010a
        /*0c9a*/ 	.byte	0x3f
	.zero		1


	//   ....[70]....
        /*0c9c*/ 	.word	0x00011370
        /*0ca0*/ 	.word	0x00000010
        /*0ca4*/ 	.word	0x00016820
        /*0ca8*/ 	.short	0x010a
        /*0caa*/ 	.byte	0x3f
	.zero		1


	//   ....[71]....
        /*0cac*/ 	.word	0x000113c0
        /*0cb0*/ 	.word	0x00000005
        /*0cb4*/ 	.word	0x00016840
        /*0cb8*/ 	.short	0x010a
        /*0cba*/ 	.byte	0x3f
	.zero		1


	//   ....[72]....
        /*0cbc*/ 	.word	0x00011d00
        /*0cc0*/ 	.word	0x00000005
        /*0cc4*/ 	.word	0x00016860
        /*0cc8*/ 	.short	0x010a
        /*0cca*/ 	.byte	0x3f
	.zero		1


	//   ....[73]....
        /*0ccc*/ 	.word	0x00012670
        /*0cd0*/ 	.word	0x00000004
        /*0cd4*/ 	.word	0x00016860
        /*0cd8*/ 	.short	0x010a
        /*0cda*/ 	.byte	0x3f
	.zero		1


	//   ....[74]....
        /*0cdc*/ 	.word	0x00013070
        /*0ce0*/ 	.word	0x00000005
        /*0ce4*/ 	.word	0x00016820
        /*0ce8*/ 	.short	0x010a
        /*0cea*/ 	.byte	0x3f
	.zero		1


	//   ....[75]....
        /*0cec*/ 	.word	0x00013210
        /*0cf0*/ 	.word	0x00000003
        /*0cf4*/ 	.word	0x00016840
        /*0cf8*/ 	.short	0x010a
        /*0cfa*/ 	.byte	0x3f
	.zero		1


	//   ....[76]....
        /*0cfc*/ 	.word	0x00013260
        /*0d00*/ 	.word	0x00000005
        /*0d04*/ 	.word	0x00016840
        /*0d08*/ 	.short	0x010a
        /*0d0a*/ 	.byte	0x3f
	.zero		1


	//   ....[77]....
        /*0d0c*/ 	.word	0x000132b0
        /*0d10*/ 	.word	0x00000003
        /*0d14*/ 	.word	0x00016860
        /*0d18*/ 	.short	0x010a
        /*0d1a*/ 	.byte	0x3f
	.zero		1


	//----- nvinfo : EIATTR_NUM_MBARRIERS
	.align		4
.L_1553:
        /*0d1c*/ 	.byte	0x03, 0x38
        /*0d1e*/ 	.short	0x0016


	//----- nvinfo : EIATTR_EXIT_INSTR_OFFSETS
	.align		4
        /*0d20*/ 	.byte	0x04, 0x1c
        /*0d22*/ 	.short	(.L_1555 - .L_1554)


	//   ....[0]....
.L_1554:
        /*0d24*/ 	.word	0x00000970


	//   ....[1]....
        /*0d28*/ 	.word	0x0000af60


	//   ....[2]....
        /*0d2c*/ 	.word	0x0000f5f0


	//----- nvinfo : EIATTR_MAX_THREADS
	.align		4
.L_1555:
        /*0d30*/ 	.byte	0x04, 0x05
        /*0d32*/ 	.short	(.L_1557 - .L_1556)
.L_1556:
        /*0d34*/ 	.word	0x00000200
        /*0d38*/ 	.word	0x00000001
        /*0d3c*/ 	.word	0x00000001


	//----- nvinfo : EIATTR_CRS_STACK_SIZE
	.align		4
.L_1557:
        /*0d40*/ 	.byte	0x04, 0x1e
        /*0d42*/ 	.short	(.L_1559 - .L_1558)
.L_1558:
        /*0d44*/ 	.word	0x00000000


	//----- nvinfo : EIATTR_CBANK_PARAM_SIZE
	.align		4
.L_1559:
        /*0d48*/ 	.byte	0x03, 0x19
        /*0d4a*/ 	.short	0x0af0


	//----- nvinfo : EIATTR_PARAM_CBANK
	.align		4
        /*0d4c*/ 	.byte	0x04, 0x0a
        /*0d4e*/ 	.short	(.L_1561 - .L_1560)
	.align		4
.L_1560:
        /*0d50*/ 	.word	index@(.nv.constant0._ZN7cutlass13device_kernelIN5flash11enable_sm90INS1_16FlashAttnFwdSm90INS1_25CollectiveMainloopFwdSm90ILi2EN4cute5tupleIJNS5_1CILi1EEES8_S8_EEENS6_IJNS7_ILi192EEENS7_ILi128EEENS7_ILi64EEEEEELi64ENS_6half_tEfNS_4arch4Sm90ELb1ELb0ELb1ELb0ELb1ELb0ELb0ELb1ELb1ELb1ELb0ELb0EEENS1_21CollectiveEpilogueFwdINS6_IJSA_SC_SB_EEES9_SE_SG_Li384ELb0ELb1ELb0ELb0EEENS1_30DynamicPersistentTileSchedulerILi384ELi128ELb0ELb1ELb1EEEEEEEEEvNT_6ParamsE)
        /*0d54*/ 	.short	0x0210
        /*0d56*/ 	.short	0x0af0


	//----- nvinfo : EIATTR_SW_WAR
	.align		4
.L_1561:
        /*0d58*/ 	.byte	0x04, 0x36
        /*0d5a*/ 	.short	(.L_1563 - .L_1562)
.L_1562:
        /*0d5c*/ 	.word	0x00000008
.L_1563:


//--------------------- .nv.info._ZN7cutlass13device_kernelIN5flash11enable_sm90INS1_16FlashAttnFwdSm90INS1_25CollectiveMainloopFwdSm90ILi2EN4cute5tupleIJNS5_1CILi1EEES8_S8_EEENS6_IJNS7_ILi192EEENS7_ILi128EEENS7_ILi64EEEEEELi64ENS_6half_tEfNS_4arch4Sm90ELb1ELb0ELb1ELb1ELb1ELb0ELb0ELb1ELb1ELb1ELb0ELb0EEENS1_21CollectiveEpilogueFwdINS6_IJSA_SC_SB_EEES9_SE_SG_Li384ELb1ELb1ELb0ELb0EEENS1_36VarlenDynamicPersistentTileSchedulerILi192ELi128ELi384ELi128ELb0ELb1ELb1ELb1ELb1ELb1EEEEEEEEEvNT_6ParamsE --------------------------
	.section	.nv.info._ZN7cutlass13device_kernelIN5flash11enable_sm90INS1_16FlashAttnFwdSm90INS1_25CollectiveMainloopFwdSm90ILi2EN4cute5tupleIJNS5_1CILi1EEES8_S8_EEENS6_IJNS7_ILi192EEENS7_ILi128EEENS7_ILi64EEEEEELi64ENS_6half_tEfNS_4arch4Sm90ELb1ELb0ELb1ELb1ELb1ELb0ELb0ELb1ELb1ELb1ELb0ELb0EEENS1_21CollectiveEpilogueFwdINS6_IJSA_SC_SB_EEES9_SE_SG_Li384ELb1ELb1ELb0ELb0EEENS1_36VarlenDynamicPersistentTileSchedulerILi192ELi128ELi384ELi128ELb0ELb1ELb1ELb1ELb1ELb1EEEEEEEEEvNT_6ParamsE,"",@"SHT_CUDA_INFO"
	.sectionflags	@""
	.align	4


	//----- nvinfo : EIATTR_CUDA_API_VERSION
	.align		4
        /*0000*/ 	.byte	0x04, 0x37
        /*0002*/ 	.short	(.L_1565 - .L_1564)
.L_1564:
        /*0004*/ 	.word	0x00000082


	//----- nvinfo : EIATTR_KPARAM_INFO
	.align		4
.L_1565:
        /*0008*/ 	.byte	0x04, 0x17
        /*000a*/ 	.short	(.L_1567 - .L_1566)
.L_1566:
        /*000c*/ 	.word	0x00000000
        /*0010*/ 	.short	0x0000
        /*0012*/ 	.short	0x0070
        /*0014*/ 	.byte	0x00, 0xf0, 0x01, 0x2a


	//----- nvinfo : EIATTR_SPARSE_MMA_MASK
	.align		4
.L_1567:
        /*0018*/ 	.byte	0x03, 0x50
        /*001a*/ 	.short	0x0000


	//----- nvinfo : EIATTR_MAXREG_COUNT
	.align		4
        /*001c*/ 	.byte	0x03, 0x1b
        /*001e*/ 	.short	0x0080


	//----- nvinfo : EIATTR_NUM_BARRIERS
	.align		4
        /*0020*/ 	.byte	0x02, 0x4c
        /*0022*/ 	.byte	0x10
	.zero		1


	//----- nvinfo : EIATTR_EXTERNS
	.align		4
        /*0024*/ 	.byte	0x04, 0x0f
        /*0026*/ 	.short	(.L_1569 - .L_1568)


	//   ....[0]....
	.align		4
.L_1568:
        /*0028*/ 	.word	index@(__assertfail)


	//----- nvinfo : EIATTR_ANNOTATIONS
	.align		4
.L_1569:
        /*002c*/ 	.byte	0x04, 0x55
        /*002e*/ 	.short	(.L_1571 - .L_1570)


	//   ....[0]....
.L_1570:
        /* <DEDUP_REMOVED lines=30> */


	//----- nvinfo : EIATTR_MERCURY_ISA_VERSION
	.align		4
.L_1571:
        /*01f8*/ 	.byte	0x03, 0x5f
        /*01fa*/ 	.short	0x0101


	//----- nvinfo : EIATTR_UNUSED_LOAD_BYTE_OFFSET
	.align		4
        /*01fc*/ 	.byte	0x04, 0x44
        /*01fe*/ 	.short	(.L_1573 - .L_1572)


	//   ....[0]....
.L_1572:
        /*0200*/ 	.word	0x00000970
        /*0204*/ 	.word	0x0000fff0


	//   ....[1]....
        /*0208*/ 	.word	0x00009c50
        /*020c*/ 	.word	0x0000fff0


	//----- nvinfo : EIATTR_INT_WARP_WIDE_INSTR_OFFSETS
	.align		4
.L_1573:
        /*0210*/ 	.byte	0x04, 0x31
        /*0212*/ 	.short	(.L_1575 - .L_1574)


	//   ....[0]....
.L_1574:
        /*0214*/ 	.word	0x000000c0


	//   ....[1]....
        /*0218*/ 	.word	0x000000d0


	//   ....[2]....
        /*021c*/ 	.word	0x00000170


	//   ....[3]....
        /*0220*/ 	.word	0x0000c890


	//   ....[4]....
        /*0224*/ 	.word	0x0000c920


	//   ....[5]....
        /*0228*/ 	.word	0x0000fb10


	//   ....[6]....
        /*022c*/ 	.word	0x0000fba0


	//----- nvinfo : EIATTR_COOP_GROUP_MASK_REGIDS
	.align		4
.L_1575:
        /*0230*/ 	.byte	0x04, 0x29
        /*0232*/ 	.short	(.L_1577 - .L_1576)


	//   ....[0]....
.L_1576:
        /*0234*/ 	.word	0xffffffff


	//   ....[1]....
        /*0238*/ 	.word	0xffffffff


	//   ....[2]....
        /*023c*/ 	.word	0xffffffff


	//   ....[3]....
        /*0240*/ 	.word	0xffffffff


	//   ....[4]....
        /*0244*/ 	.word	0xffffffff


	//   ....[5]....
        /*0248*/ 	.word	0xffffffff


	//   ....[6]....
        /*024c*/ 	.word	0xffffffff


	//   ....[7]....
        /*0250*/ 	.word	0xffffffff


	//   ....[8]....
        /*0254*/ 	.word	0xffffffff


	//   ....[9]....
        /*0258*/ 	.word	0xffffffff


	//   ....[10]....
        /*025c*/ 	.word	0xffffffff


	//   ....[11]....
        /*0260*/ 	.word	0xffffffff


	//   ....[12]....
        /*0264*/ 	.word	0xffffffff


	//   ....[13]....
        /*0268*/ 	.word	0xffffffff


	//   ....[14]....
        /*026c*/ 	.word	0xffffffff


	//   ....[15]....
        /*0270*/ 	.word	0xffffffff


	//   ....[16]....
        /*0274*/ 	.word	0xffffffff


	//   ....[17]....
        /*0278*/ 	.word	0xffffffff


	//   ....[18]....
        /*027c*/ 	.word	0xffffffff


	//   ....[19]....
        /*0280*/ 	.word	0xffffffff


	//   ....[20]....
        /*0284*/ 	.word	0xffffffff


	//   ....[21]....
        /*0288*/ 	.word	0xffffffff


	//   ....[22]....
        /*028c*/ 	.word	0xffffffff


	//   ....[23]....
        /*0290*/ 	.word	0xffffffff


	//   ....[24]....
        /*0294*/ 	.word	0xffffffff


	//   ....[25]....
        /*0298*/ 	.word	0xffffffff


	//   ....[26]....
        /*029c*/ 	.word	0xffffffff


	//   ....[27]....
        /*02a0*/ 	.word	0xffffffff


	//   ....[28]....
        /*02a4*/ 	.word	0xffffffff


	//   ....[29]....
        /*02a8*/ 	.word	0xffffffff


	//   ....[30]....
        /*02ac*/ 	.word	0xffffffff


	//   ....[31]....
        /*02b0*/ 	.word	0xffffffff


	//   ....[32]....
        /*02b4*/ 	.word	0xffffffff


	//   ....[33]....
        /*02b8*/ 	.word	0xffffffff


	//   ....[34]....
        /*02bc*/ 	.word	0xffffffff


	//   ....[35]....
        /*02c0*/ 	.word	0xffffffff


	//   ....[36]....
        /*02c4*/ 	.word	0xffffffff


	//   ....[37]....
        /*02c8*/ 	.word	0xffffffff


	//   ....[38]....
        /*02cc*/ 	.word	0xffffffff


	//   ....[39]....
        /*02d0*/ 	.word	0xffffffff


	//   ....[40]....
        /*02d4*/ 	.word	0xffffffff


	//   ....[41]....
        /*02d8*/ 	.word	0xffffffff


	//   ....[42]....
        /*02dc*/ 	.word	0xffffffff


	//   ....[43]....
        /*02e0*/ 	.word	0xffffffff


	//   ....[44]....
        /*02e4*/ 	.word	0xffffffff


	//   ....[45]....
        /*02e8*/ 	.word	0xffffffff


	//   ....[46]....
        /*02ec*/ 	.word	0xffffffff


	//   ....[47]....
        /*02f0*/ 	.word	0xffffffff


	//   ....[48]....
        /*02f4*/ 	.word	0xffffffff


	//   ....[49]....
        /*02f8*/ 	.word	0xffffffff


	//   ....[50]....
        /*02fc*/ 	.word	0xffffffff


	//   ....[51]....
        /*0300*/ 	.word	0xffffffff


	//   ....[52]....
        /*0304*/ 	.word	0xffffffff


	//   ....[53]....
        /*0308*/ 	.word	0xffffffff


	//   ....[54]....
        /*030c*/ 	.word	0xffffffff


	//   ....[55]....
        /*0310*/ 	.word	0xffffffff


	//   ....[56]....
        /*0314*/ 	.word	0xffffffff


	//   ....[57]....
        /*0318*/ 	.word	0xffffffff


	//   ....[58]....
        /*031c*/ 	.word	0xffffffff


	//   ....[59]....
        /*0320*/ 	.word	0xffffffff


	//   ....[60]....
        /*0324*/ 	.word	0xffffffff


	//   ....[61]....
        /*0328*/ 	.word	0xffffffff


	//   ....[62]....
        /*032c*/ 	.word	0xffffffff


	//   ....[63]....
        /*0330*/ 	.word	0xffffffff


	//   ....[64]....
        /*0334*/ 	.word	0xffffffff


	//   ....[65]....
        /*0338*/ 	.word	0xffffffff


	//   ....[66]....
        /*033c*/ 	.word	0xffffffff


	//   ....[67]....
        /*0340*/ 	.word	0xffffffff


	//   ....[68]....
        /*0344*/ 	.word	0xffffffff


	//   ....[69]....
        /*0348*/ 	.word	0xffffffff


	//   ....[70]....
        /*034c*/ 	.word	0xffffffff


	//   ....[71]....
        /*0350*/ 	.word	0xffffffff


	//   ....[72]....
        /*0354*/ 	.word	0xffffffff


	//   ....[73]....
        /*0358*/ 	.word	0xffffffff


	//   ....[74]....
        /*035c*/ 	.word	0xffffffff


	//   ....[75]....
        /*0360*/ 	.word	0xffffffff


	//   ....[76]....
        /*0364*/ 	.word	0xffffffff


	//   ....[77]....
        /*0368*/ 	.word	0xffffffff


	//   ....[78]....
        /*036c*/ 	.word	0xffffffff


	//   ....[79]....
        /*0370*/ 	.word	0xffffffff


	//   ....[80]....
        /*0374*/ 	.word	0xffffffff


	//   ....[81]....
        /*0378*/ 	.word	0xffffffff


	//   ....[82]....
        /*037c*/ 	.word	0xffffffff


	//   ....[83]....
        /*0380*/ 	.word	0xffffffff


	//   ....[84]....
        /*0384*/ 	.word	0xffffffff


	//   ....[85]....
        /*0388*/ 	.word	0xffffffff


	//   ....[86]....
        /*038c*/ 	.word	0xffffffff


	//   ....[87]....
        /*0390*/ 	.word	0xffffffff


	//   ....[88]....
        /*0394*/ 	.word	0xffffffff


	//   ....[89]....
        /*0398*/ 	.word	0xffffffff


	//   ....[90]....
        /*039c*/ 	.word	0xffffffff


	//   ....[91]....
        /*03a0*/ 	.word	0xffffffff


	//   ....[92]....
        /*03a4*/ 	.word	0xffffffff


	//   ....[93]....
        /*03a8*/ 	.word	0xffffffff


	//   ....[94]....
        /*03ac*/ 	.word	0xffffffff


	//   ....[95]....
        /*03b0*/ 	.word	0xffffffff


	//   ....[96]....
        /*03b4*/ 	.word	0xffffffff


	//   ....[97]....
        /*03b8*/ 	.word	0xffffffff


	//   ....[98]....
        /*03bc*/ 	.word	0xffffffff


	//   ....[99]....
        /*03c0*/ 	.word	0xffffffff


	//   ....[100]....
        /*03c4*/ 	.word	0xffffffff


	//   ....[101]....
        /*03c8*/ 	.word	0xffffffff


	//   ....[102]....
        /*03cc*/ 	.word	0xffffffff


	//   ....[103]....
        /*03d0*/ 	.word	0xffffffff


	//   ....[104]....
        /*03d4*/ 	.word	0xffffffff


	//   ....[105]....
        /*03d8*/ 	.word	0xffffffff


	//   ....[106]....
        /*03dc*/ 	.word	0xffffffff


	//   ....[107]....
        /*03e0*/ 	.word	0xffffffff


	//   ....[108]....
        /*03e4*/ 	.word	0xffffffff


	//   ....[109]....
        /*03e8*/ 	.word	0xffffffff


	//   ....[110]....
        /*03ec*/ 	.word	0xffffffff


	//   ....[111]....
        /*03f0*/ 	.word	0xffffffff


	//   ....[112]....
        /*03f4*/ 	.word	0xffffffff


	//   ....[113]....
        /*03f8*/ 	.word	0xffffffff


	//   ....[114]....
        /*03fc*/ 	.word	0xffffffff


	//   ....[115]....
        /*0400*/ 	.word	0xffffffff


	//   ....[116]....
        /*0404*/ 	.word	0xffffffff


	//   ....[117]....
        /*0408*/ 	.word	0xffffffff


	//   ....[118]....
        /*040c*/ 	.word	0xffffffff


	//   ....[119]....
        /*0410*/ 	.word	0xffffffff


	//   ....[120]....
        /*0414*/ 	.word	0xffffffff


	//   ....[121]....
        /*0418*/ 	.word	0xffffffff


	//   ....[122]....
        /*041c*/ 	.word	0xffffffff


	//   ....[123]....
        /*0420*/ 	.word	0xffffffff


	//   ....[124]....
        /*0424*/ 	.word	0xffffffff


	//   ....[125]....
        /*0428*/ 	.word	0xffffffff


	//   ....[126]....
        /*042c*/ 	.word	0xffffffff


	//   ....[127]....
        /*0430*/ 	.word	0xffffffff


	//   ....[128]....
        /*0434*/ 	.word	0xffffffff


	//   ....[129]....
        /*0438*/ 	.word	0xffffffff


	//   ....[130]....
        /*043c*/ 	.word	0xffffffff


	//   ....[131]....
        /*0440*/ 	.word	0xffffffff


	//   ....[132]....
        /*0444*/ 	.word	0xffffffff


	//   ....[133]....
        /*0448*/ 	.word	0xffffffff


	//   ....[134]....
        /*044c*/ 	.word	0xffffffff


	//   ....[135]....
        /*0450*/ 	.word	0xffffffff


	//   ....[136]....
        /*0454*/ 	.word	0xffffffff


	//   ....[137]....
        /*0458*/ 	.word	0xffffffff


	//   ....[138]....
        /*045c*/ 	.word	0xffffffff


	//   ....[139]....
        /*0460*/ 	.word	0xffffffff


	//   ....[140]....
        /*0464*/ 	.word	0xffffffff


	//   ....[141]....
        /*0468*/ 	.word	0xffffffff


	//   ....[142]....
        /*046c*/ 	.word	0xffffffff


	//   ....[143]....
        /*0470*/ 	.word	0xffffffff


	//   ....[144]....
        /*0474*/ 	.word	0xffffffff


	//   ....[145]....
        /*0478*/ 	.word	0xffffffff


	//   ....[146]....
        /*047c*/ 	.word	0xffffffff


	//   ....[147]....
        /*0480*/ 	.word	0xffffffff


	//   ....[148]....
        /*0484*/ 	.word	0xffffffff


	//   ....[149]....
        /*0488*/ 	.word	0xffffffff


	//   ....[150]....
        /*048c*/ 	.word	0xffffffff


	//   ....[151]....
        /*0490*/ 	.word	0xffffffff


	//   ....[152]....
        /*0494*/ 	.word	0xffffffff


	//   ....[153]....
        /*0498*/ 	.word	0xffffffff


	//   ....[154]....
        /*049c*/ 	.word	0xffffffff


	//   ....[155]....
        /*04a0*/ 	.word	0xffffffff


	//   ....[156]....
        /*04a4*/ 	.word	0xffffffff


	//   ....[157]....
        /*04a8*/ 	.word	0xffffffff


	//   ....[158]....
        /*04ac*/ 	.word	0xffffffff


	//   ....[159]....
        /*04b0*/ 	.word	0xffffffff


	//   ....[160]....
        /*04b4*/ 	.word	0xffffffff


	//   ....[161]....
        /*04b8*/ 	.word	0xffffffff


	//   ....[162]....
        /*04bc*/ 	.word	0xffffffff


	//   ....[163]....
        /*04c0*/ 	.word	0xffffffff


	//   ....[164]....
        /*04c4*/ 	.word	0xffffffff


	//   ....[165]....
        /*04c8*/ 	.word	0xffffffff


	//   ....[166]....
        /*04cc*/ 	.word	0xffffffff


	//   ....[167]....
        /*04d0*/ 	.word	0xffffffff


	//   ....[168]....
        /*04d4*/ 	.word	0xffffffff


	//   ....[169]....
        /*04d8*/ 	.word	0x0500000f


	//   ....[170]....
        /*04dc*/ 	.word	0x0500000f


	//   ....[171]....
        /*04e0*/ 	.word	0x0500000f


	//   ....[172]....
        /*04e4*/ 	.word	0x0500000f


	//   ....[173]....
        /*04e8*/ 	.word	0x0500000f


	//   ....[174]....
        /*04ec*/ 	.word	0x0500000f


	//   ....[175]....
        /*04f0*/ 	.word	0x0500000f


	//   ....[176]....
        /*04f4*/ 	.word	0x0500000f


	//   ....[177]....
        /*04f8*/ 	.word	0x0500000f


	//   ....[178]....
        /*04fc*/ 	.word	0x0500000f


	//   ....[179]....
        /*0500*/ 	.word	0x0500000f


	//   ....[180]....
        /*0504*/ 	.word	0x0500000f


	//   ....[181]....
        /*0508*/ 	.word	0x0500000f


	//   ....[182]....
        /*050c*/ 	.word	0x0500000f


	//   ....[183]....
        /*0510*/ 	.word	0x0500000f


	//   ....[184]....
        /*0514*/ 	.word	0x0500000f


	//   ....[185]....
        /*0518*/ 	.word	0x0500000f


	//   ....[186]....
        /*051c*/ 	.word	0x0500000f


	//   ....[187]....
        /*0520*/ 	.word	0x0500000f


	//   ....[188]....
        /*0524*/ 	.word	0x0500000f


	//   ....[189]....
        /*0528*/ 	.word	0x0500000f


	//   ....[190]....
        /*052c*/ 	.word	0x0500000f


	//   ....[191]....
        /*0530*/ 	.word	0x0500000f


	//   ....[192]....
        /*0534*/ 	.word	0x0500000f


	//   ....[193]....
        /*0538*/ 	.word	0x0500000f


	//   ....[194]....
        /*053c*/ 	.word	0x0500000f


	//   ....[195]....
        /*0540*/ 	.word	0x0500000f


	//   ....[196]....
        /*0544*/ 	.word	0x0500000f


	//   ....[197]....
        /*0548*/ 	.word	0x0500000f


	//   ....[198]....
        /*054c*/ 	.word	0x0500000f


	//   ....[199]....
        /*0550*/ 	.word	0x0500000f


	//   ....[200]....
        /*0554*/ 	.word	0x0500000f


	//   ....[201]....
        /*0558*/ 	.word	0x0500000f


	//   ....[202]....
        /*055c*/ 	.word	0x0500000f


	//   ....[203]....
        /*0560*/ 	.word	0x0500000f


	//   ....[204]....
        /*0564*/ 	.word	0x0500000f


	//   ....[205]....
        /*0568*/ 	.word	0x0500000f


	//   ....[206]....
        /*056c*/ 	.word	0x0500000f


	//   ....[207]....
        /*0570*/ 	.word	0x0500000f


	//   ....[208]....
        /*0574*/ 	.word	0x0500000f


	//   ....[209]....
        /*0578*/ 	.word	0x0500000f


	//   ....[210]....
        /*057c*/ 	.word	0x0500000f


	//   ....[211]....
        /*0580*/ 	.word	0x0500000f


	//   ....[212]....
        /*0584*/ 	.word	0x0500000f


	//   ....[213]....
        /*0588*/ 	.word	0x0500000f


	//   ....[214]....
        /*058c*/ 	.word	0x0500000f


	//   ....[215]....
        /*0590*/ 	.word	0x0500000f


	//   ....[216]....
        /*0594*/ 	.word	0x0500000f


	//   ....[217]....
        /*0598*/ 	.word	0x0500000f


	//   ....[218]....
        /*059c*/ 	.word	0x0500000f


	//   ....[219]....
        /*05a0*/ 	.word	0x0500000f


	//   ....[220]....
        /*05a4*/ 	.word	0x0500000f


	//   ....[221]....
        /*05a8*/ 	.word	0x0500000f


	//   ....[222]....
        /*05ac*/ 	.word	0x0500000f


	//   ....[223]....
        /*05b0*/ 	.word	0x0500000f


	//   ....[224]....
        /*05b4*/ 	.word	0x0500000f


	//   ....[225]....
        /*05b8*/ 	.word	0x0500000f


	//   ....[226]....
        /*05bc*/ 	.word	0x0500000f


	//   ....[227]....
        /*05c0*/ 	.word	0x0500000f


	//   ....[228]....
        /*05c4*/ 	.word	0x0500000f


	//   ....[229]....
        /*05c8*/ 	.word	0x0500000f


	//   ....[230]....
        /*05cc*/ 	.word	0x0500000f


	//   ....[231]....
        /*05d0*/ 	.word	0x0500000f


	//   ....[232]....
        /*05d4*/ 	.word	0x0500000f


	//   ....[233]....
        /*05d8*/ 	.word	0x0500000f


	//   ....[234]....
        /*05dc*/ 	.word	0x0500000f


	//   ....[235]....
        /*05e0*/ 	.word	0x0500000f


	//   ....[236]....
        /*05e4*/ 	.word	0x0500000f


	//   ....[237]....
        /*05e8*/ 	.word	0x0500000f


	//   ....[238]....
        /*05ec*/ 	.word	0x0500000f


	//   ....[239]....
        /*05f0*/ 	.word	0x0500000f


	//   ....[240]....
        /*05f4*/ 	.word	0x0500000f


	//   ....[241]....
        /*05f8*/ 	.word	0x0500000f


	//   ....[242]....
        /*05fc*/ 	.word	0x0500000f


	//   ....[243]....
        /*0600*/ 	.word	0x0500000f


	//   ....[244]....
        /*0604*/ 	.word	0x0500000f


	//   ....[245]....
        /*0608*/ 	.word	0x0500000f


	//   ....[246]....
        /*060c*/ 	.word	0x0500000f


	//   ....[247]....
        /*0610*/ 	.word	0x0500000f


	//   ....[248]....
        /*0614*/ 	.word	0x0500000f


	//   ....[249]....
        /*0618*/ 	.word	0x0500000f


	//   ....[250]....
        /*061c*/ 	.word	0x0500000f


	//   ....[251]....
        /*0620*/ 	.word	0x0500000f


	//   ....[252]....
        /*0624*/ 	.word	0x0500000f


	//   ....[253]....
        /*0628*/ 	.word	0x0500000f


	//   ....[254]....
        /*062c*/ 	.word	0x0500000f


	//   ....[255]....
        /*0630*/ 	.word	0x0500000f


	//   ....[0]....
        /*0634*/ 	.word	0x0500000f


	//   ....[1]....
        /*0638*/ 	.word	0x0500000f


	//   ....[2]....
        /*063c*/ 	.word	0x0500000f


	//   ....[3]....
        /*0640*/ 	.word	0x0500000f


	//   ....[4]....
        /*0644*/ 	.word	0x0500000f


	//   ....[5]....
        /*0648*/ 	.word	0x0500000f


	//   ....[6]....
        /*064c*/ 	.word	0x0500000f


	//   ....[7]....
        /*0650*/ 	.word	0x0500000f


	//   ....[8]....
        /*0654*/ 	.word	0x0500000f


	//   ....[9]....
        /*0658*/ 	.word	0x0500000f


	//   ....[10]....
        /*065c*/ 	.word	0x0500000f


	//   ....[11]....
        /*0660*/ 	.word	0x0500000f


	//   ....[12]....
        /*0664*/ 	.word	0x0500000f


	//   ....[13]....
        /*0668*/ 	.word	0x0500000f


	//   ....[14]....
        /*066c*/ 	.word	0x0500000f


	//   ....[15]....
        /*0670*/ 	.word	0x0500000f


	//   ....[16]....
        /*0674*/ 	.word	0x0500000f


	//   ....[17]....
        /*0678*/ 	.word	0x0500000f


	//   ....[18]....
        /*067c*/ 	.word	0x0500000f


	//   ....[19]....
        /*0680*/ 	.word	0x0500000f


	//----- nvinfo : EIATTR_COOP_GROUP_INSTR_OFFSETS
	.align		4
.L_1577:
        /*0684*/ 	.byte	0x04, 0x28
        /*0686*/ 	.short	(.L_1579 - .L_1578)


	//   ....[0]....
.L_1578:
        /*0688*/ 	.word	0x00000080


	//   ....[1]....
        /*068c*/ 	.word	0x00000090


	//   ....[2]....
        /*0690*/ 	.word	0x000002d0


	//   ....[3]....
        /*0694*/ 	.word	0x00000430


	//   ....[4]....
        /*0698*/ 	.word	0x00000550


	//   ....[5]....
        /*069c*/ 	.word	0x000006b0


	//   ....[6]....
        /*06a0*/ 	.word	0x00001470


	//   ....[7]....
        /*06a4*/ 	.word	0x00001bb0


	//   ....[8]....
        /*06a8*/ 	.word	0x00002060


	//   ....[9]....
        /*06ac*/ 	.word	0x00002820


	//   ....[10]....
        /*06b0*/ 	.word	0x000028a0


	//   ....[11]....
        /*06b4*/ 	.word	0x00003340


	//   ....[12]....
        /*06b8*/ 	.word	0x000033b0


	//   ....[13]....
        /*06bc*/ 	.word	0x00004920


	//   ....[14]....
        /*06c0*/ 	.word	0x00004c60


	//   ....[15]....
        /*06c4*/ 	.word	0x00005510


	//   ....[16]....
        /*06c8*/ 	.word	0x00005620


	//   ....[17]....
        /*06cc*/ 	.word	0x00005f80


	//   ....[18]....
        /*06d0*/ 	.word	0x00005fd0


	//   ....[19]....
        /*06d4*/ 	.word	0x00008220


	//   ....[20]....
        /*06d8*/ 	.word	0x00008260


	//   ....[21]....
        /*06dc*/ 	.word	0x00008290


	//   ....[22]....
        /*06e0*/ 	.word	0x000082a0


	//   ....[23]....
        /*06e4*/ 	.word	0x00009520


	//   ....[24]....
        /*06e8*/ 	.word	0x00009550


	//   ....[25]....
        /*06ec*/ 	.word	0x000095f0


	//   ....[26]....
        /*06f0*/ 	.word	0x00009610


	//   ....[27]....
        /*06f4*/ 	.word	0x0000a3b0


	//   ....[28]....
        /*06f8*/ 	.word	0x0000a3f0


	//   ....[29]....
        /*06fc*/ 	.word	0x0000a430


	//   ....[30]....
        /*0700*/ 	.word	0x0000a460


	//   ....[31]....
        /*0704*/ 	.word	0x0000a920


	//   ....[32]....
        /*0708*/ 	.word	0x0000a960


	//   ....[33]....
        /*070c*/ 	.word	0x0000a980


	//   ....[34]....
        /*0710*/ 	.word	0x0000a9b0


	//   ....[35]....
        /*0714*/ 	.word	0x0000a9d0


	//   ....[36]....
        /*0718*/ 	.word	0x0000a9f0


	//   ....[37]....
        /*071c*/ 	.word	0x0000aa20


	//   ....[38]....
        /*0720*/ 	.word	0x0000aa50


	//   ....[39]....
        /*0724*/ 	.word	0x0000b2e0


	//   ....[40]....
        /*0728*/ 	.word	0x0000b310


	//   ....[41]....
        /*072c*/ 	.word	0x0000b350


	//   ....[42]....
        /*0730*/ 	.word	0x0000b380


	//   ....[43]....
        /*0734*/ 	.word	0x0000b390


	//   ....[44]....
        /*0738*/ 	.word	0x0000b3a0


	//   ....[45]....
        /*073c*/ 	.word	0x0000b3b0


	//   ....[46]....
        /*0740*/ 	.word	0x0000b3d0


	//   ....[47]....
        /*0744*/ 	.word	0x0000b520


	//   ....[48]....
        /*0748*/ 	.word	0x0000b710


	//   ....[49]....
        /*074c*/ 	.word	0x0000b740


	//   ....[50]....
        /*0750*/ 	.word	0x0000b770


	//   ....[51]....
        /*0754*/ 	.word	0x0000b7a0


	//   ....[52]....
        /*0758*/ 	.word	0x0000b7d0


	//   ....[53]....
        /*075c*/ 	.word	0x0000b800


	//   ....[54]....
        /*0760*/ 	.word	0x0000b950


	//   ....[55]....
        /*0764*/ 	.word	0x0000b980


	//   ....[56]....
        /*0768*/ 	.word	0x0000b9b0


	//   ....[57]....
        /*076c*/ 	.word	0x0000b9e0


	//   ....[58]....
        /*0770*/ 	.word	0x0000ba10


	//   ....[59]....
        /*0774*/ 	.word	0x0000ba40


	//   ....[60]....
        /*0778*/ 	.word	0x0000bad0


	//   ....[61]....
        /*077c*/ 	.word	0x0000bb30


	//   ....[62]....
        /*0780*/ 	.word	0x0000bbc0


	//   ....[63]....
        /*0784*/ 	.word	0x0000d4a0


	//   ....[64]....
        /*0788*/ 	.word	0x0000d4c0


	//   ....[65]....
        /*078c*/ 	.word	0x0000d550


	//   ....[66]....
        /*0790*/ 	.word	0x0000d570


	//   ....[67]....
        /*0794*/ 	.word	0x0000d5f0


	//   ....[68]....
        /*0798*/ 	.word	0x0000d610


	//   ....[69]....
        /*079c*/ 	.word	0x0000d690


	//   ....[70]....
        /*07a0*/ 	.word	0x0000d6b0


	//   ....[71]....
        /*07a4*/ 	.word	0x0000d730


	//   ....[72]....
        /*07a8*/ 	.word	0x0000d750


	//   ....[73]....
        /*07ac*/ 	.word	0x0000d7d0


	//   ....[74]....
        /*07b0*/ 	.word	0x0000d7f0


	//   ....[75]....
        /*07b4*/ 	.word	0x0000d870


	//   ....[76]....
        /*07b8*/ 	.word	0x0000d890


	//   ....[77]....
        /*07bc*/ 	.word	0x0000d8a0


	//   ....[78]....
        /*07c0*/ 	.word	0x0000d8b0


	//   ....[79]....
        /*07c4*/ 	.word	0x0000e1b0


	//   ....[80]....
        /*07c8*/ 	.word	0x0000e1e0


	//   ....[81]....
        /*07cc*/ 	.word	0x0000e280


	//   ....[82]....
        /*07d0*/ 	.word	0x0000e2a0


	//   ....[83]....
        /*07d4*/ 	.word	0x0000e320


	//   ....[84]....
        /*07d8*/ 	.word	0x0000e340


	//   ....[85]....
        /*07dc*/ 	.word	0x0000e3c0


	//   ....[86]....
        /*07e0*/ 	.word	0x0000e3e0


	//   ....[87]....
        /*07e4*/ 	.word	0x0000e460


	//   ....[88]....
        /*07e8*/ 	.word	0x0000e480


	//   ....[89]....
        /*07ec*/ 	.word	0x0000e500


	//   ....[90]....
        /*07f0*/ 	.word	0x0000e520


	//   ....[91]....
        /*07f4*/ 	.word	0x0000e5a0


	//   ....[92]....
        /*07f8*/ 	.word	0x0000e5c0


	//   ....[93]....
        /*07fc*/ 	.word	0x0000e5d0


	//   ....[94]....
        /*0800*/ 	.word	0x0000e640


	//   ....[95]....
        /*0804*/ 	.word	0x0000e690


	//   ....[96]....
        /*0808*/ 	.word	0x0000e6c0


	//   ....[97]....
        /*080c*/ 	.word	0x0000e750


	//   ....[98]....
        /*0810*/ 	.word	0x0000e760


	//   ....[99]....
        /*0814*/ 	.word	0x0000e7d0


	//   ....[100]....
        /*0818*/ 	.word	0x0000e7e0


	//   ....[101]....
        /*081c*/ 	.word	0x0000e820


	//   ....[102]....
        /*0820*/ 	.word	0x0000e840


	//   ....[103]....
        /*0824*/ 	.word	0x0000efc0


	//   ....[104]....
        /*0828*/ 	.word	0x0000eff0


	//   ....[105]....
        /*082c*/ 	.word	0x0000f040


	//   ....[106]....
        /*0830*/ 	.word	0x0000f050


	//   ....[107]....
        /*0834*/ 	.word	0x0000f090


	//   ....[108]....
        /*0838*/ 	.word	0x0000f0a0


	//   ....[109]....
        /*083c*/ 	.word	0x0000f0e0


	//   ....[110]....
        /*0840*/ 	.word	0x0000f0f0


	//   ....[111]....
        /*0844*/ 	.word	0x0000f130


	//   ....[112]....
        /*0848*/ 	.word	0x0000f140


	//   ....[113]....
        /*084c*/ 	.word	0x0000f180


	//   ....[114]....
        /*0850*/ 	.word	0x0000f190


	//   ....[115]....
        /*0854*/ 	.word	0x0000f1d0


	//   ....[116]....
        /*0858*/ 	.word	0x0000f1e0


	//   ....[117]....
        /*085c*/ 	.word	0x0000f1f0


	//   ....[118]....
        /*0860*/ 	.word	0x0000f230


	//   ....[119]....
        /*0864*/ 	.word	0x0000f4e0


	//   ....[120]....
        /*0868*/ 	.word	0x0000f510


	//   ....[121]....
        /*086c*/ 	.word	0x0000f570


	//   ....[122]....
        /*0870*/ 	.word	0x0000f580


	//   ....[123]....
        /*0874*/ 	.word	0x0000f5d0


	//   ....[124]....
        /*0878*/ 	.word	0x0000f5e0


	//   ....[125]....
        /*087c*/ 	.word	0x0000f630


	//   ....[126]....
        /*0880*/ 	.word	0x0000f640


	//   ....[127]....
        /*0884*/ 	.word	0x0000f690


	//   ....[128]....
        /*0888*/ 	.word	0x0000f6a0


	//   ....[129]....
        /*088c*/ 	.word	0x0000f6f0


	//   ....[130]....
        /*0890*/ 	.word	0x0000f700


	//   ....[131]....
        /*0894*/ 	.word	0x0000f750


	//   ....[132]....
        /*0898*/ 	.word	0x0000f760


	//   ....[133]....
        /*089c*/ 	.word	0x0000f770


	//   ....[134]....
        /*08a0*/ 	.word	0x0000f7b0


	//   ....[135]....
        /*08a4*/ 	.word	0x0000fd60


	//   ....[136]....
        /*08a8*/ 	.word	0x0000fda0


	//   ....[137]....
        /*08ac*/ 	.word	0x0000fdd0


	//   ....[138]....
        /*08b0*/ 	.word	0x0000fde0


	//   ....[139]....
        /*08b4*/ 	.word	0x0000fdf0


	//   ....[140]....
        /*08b8*/ 	.word	0x0000fe00


	//   ....[141]....
        /*08bc*/ 	.word	0x0000fe20


	//   ....[142]....
        /*08c0*/ 	.word	0x0000fe70


	//   ....[143]....
        /*08c4*/ 	.word	0x0000fe90


	//   ....[144]....
        /*08c8*/ 	.word	0x0000fed0


	//   ....[145]....
        /*08cc*/ 	.word	0x0000fef0


	//   ....[146]....
        /*08d0*/ 	.word	0x0000ff30


	//   ....[147]....
        /*08d4*/ 	.word	0x0000ff50


	//   ....[148]....
        /*08d8*/ 	.word	0x0000ffa0


	//   ....[149]....
        /*08dc*/ 	.word	0x0000ffd0


	//   ....[150]....
        /*08e0*/ 	.word	0x00010030


	//   ....[151]....
        /*08e4*/ 	.word	0x000103a0


	//   ....[152]....
        /*08e8*/ 	.word	0x00010400


	//   ....[153]....
        /*08ec*/ 	.word	0x00010430


	//   ....[154]....
        /*08f0*/ 	.word	0x00010460


	//   ....[155]....
        /*08f4*/ 	.word	0x00010470


	//   ....[156]....
        /*08f8*/ 	.word	0x000104a0


	//   ....[157]....
        /*08fc*/ 	.word	0x000104d0


	//   ....[158]....
        /*0900*/ 	.word	0x00010500


	//   ....[159]....
        /*0904*/ 	.word	0x00010680


	//   ....[160]....
        /*0908*/ 	.word	0x000106b0


	//   ....[161]....
        /*090c*/ 	.word	0x000106e0


	//   ....[162]....
        /*0910*/ 	.word	0x00010710


	//   ....[163]....
        /*0914*/ 	.word	0x00010740


	//   ....[164]....
        /*0918*/ 	.word	0x00010770


	//   ....[165]....
        /*091c*/ 	.word	0x00010830


	//   ....[166]....
        /*0920*/ 	.word	0x00010850


	//   ....[167]....
        /*0924*/ 	.word	0x000108c0


	//   ....[168]....
        /*0928*/ 	.word	0x00010f60


	//   ....[169]....
        /*092c*/ 	.word	0x00011500


	//   ....[170]....
        /*0930*/ 	.word	0x000115f0


	//   ....[171]....
        /*0934*/ 	.word	0x00011690


	//   ....[172]....
        /*0938*/ 	.word	0x000116f0


	//   ....[173]....
        /*093c*/ 	.word	0x000117e0


	//   ....[174]....
        /*0940*/ 	.word	0x00011850


	//   ....[175]....
        /*0944*/ 	.word	0x00011940


	//   ....[176]....
        /*0948*/ 	.word	0x000119b0


	//   ....[177]....
        /*094c*/ 	.word	0x00011aa0


	//   ....[178]....
        /*0950*/ 	.word	0x00011b10


	//   ....[179]....
        /*0954*/ 	.word	0x00011c00


	//   ....[180]....
        /*0958*/ 	.word	0x00011c70


	//   ....[181]....
        /*095c*/ 	.word	0x00011d60


	//   ....[182]....
        /*0960*/ 	.word	0x00011dd0


	//   ....[183]....
        /*0964*/ 	.word	0x00011ec0


	//   ....[184]....
        /*0968*/ 	.word	0x00011f30


	//   ....[185]....
        /*096c*/ 	.word	0x00012010


	//   ....[186]....
        /*0970*/ 	.word	0x000120c0


	//   ....[187]....
        /*0974*/ 	.word	0x00012130


	//   ....[188]....
        /*0978*/ 	.word	0x00012190


	//   ....[189]....
        /*097c*/ 	.word	0x00012280


	//   ....[190]....
        /*0980*/ 	.word	0x000122e0


	//   ....[191]....
        /*0984*/ 	.word	0x000123e0


	//   ....[192]....
        /*0988*/ 	.word	0x00012440


	//   ....[193]....
        /*098c*/ 	.word	0x00012540


	//   ....[194]....
        /*0990*/ 	.word	0x000125a0


	//   ....[195]....
        /*0994*/ 	.word	0x000126a0


	//   ....[196]....
        /*0998*/ 	.word	0x00012700


	//   ....[197]....
        /*099c*/ 	.word	0x00012800


	//   ....[198]....
        /*09a0*/ 	.word	0x00012860


	//   ....[199]....
        /*09a4*/ 	.word	0x00012960


	//   ....[200]....
        /*09a8*/ 	.word	0x000129c0


	//   ....[201]....
        /*09ac*/ 	.word	0x00012ad0


	//   ....[202]....
        /*09b0*/ 	.word	0x00012b30


	//   ....[203]....
        /*09b4*/ 	.word	0x00012bf0


	//   ....[204]....
        /*09b8*/ 	.word	0x00012c50


	//   ....[205]....
        /*09bc*/ 	.word	0x00012d50


	//   ....[206]....
        /*09c0*/ 	.word	0x00012db0


	//   ....[207]....
        /*09c4*/ 	.word	0x00012e80


	//   ....[208]....
        /*09c8*/ 	.word	0x00012ee0


	//   ....[209]....
        /*09cc*/ 	.word	0x00012fa0


	//   ....[210]....
        /*09d0*/ 	.word	0x000130e0


	//   ....[211]....
        /*09d4*/ 	.word	0x00013180


	//   ....[212]....
        /*09d8*/ 	.word	0x000131f0


	//   ....[213]....
        /*09dc*/ 	.word	0x000132a0


	//   ....[214]....
        /*09e0*/ 	.word	0x00013300


	//   ....[215]....
        /*09e4*/ 	.word	0x000133b0


	//   ....[216]....
        /*09e8*/ 	.word	0x00013410


	//   ....[217]....
        /*09ec*/ 	.word	0x000134c0


	//   ....[218]....
        /*09f0*/ 	.word	0x00013520


	//   ....[219]....
        /*09f4*/ 	.word	0x000135d0


	//   ....[220]....
        /*09f8*/ 	.word	0x00013630


	//   ....[221]....
        /*09fc*/ 	.word	0x000136e0


	//   ....[222]....
        /*0a00*/ 	.word	0x00013740


	//   ....[223]....
        /*0a04*/ 	.word	0x000137f0


	//   ....[224]....
        /*0a08*/ 	.word	0x00013850


	//   ....[225]....
        /*0a0c*/ 	.word	0x00013900


	//   ....[226]....
        /*0a10*/ 	.word	0x000139f0


	//   ....[227]....
        /*0a14*/ 	.word	0x00013aa0


	//   ....[228]....
        /*0a18*/ 	.word	0x00013b00


	//   ....[229]....
        /*0a1c*/ 	.word	0x00013bc0


	//   ....[230]....
        /*0a20*/ 	.word	0x00013c20


	//   ....[231]....
        /*0a24*/ 	.word	0x00013ce0


	//   ....[232]....
        /*0a28*/ 	.word	0x00013d40


	//   ....[233]....
        /*0a2c*/ 	.word	0x00013e00


	//   ....[234]....
        /*0a30*/ 	.word	0x00013e60


	//   ....[235]....
        /*0a34*/ 	.word	0x00013f20


	//   ....[236]....
        /*0a38*/ 	.word	0x00013f80


	//   ....[237]....
        /*0a3c*/ 	.word	0x00014040


	//   ....[238]....
        /*0a40*/ 	.word	0x000140a0


	//   ....[239]....
        /*0a44*/ 	.word	0x00014160


	//   ....[240]....
        /*0a48*/ 	.word	0x000141c0


	//   ....[241]....
        /*0a4c*/ 	.word	0x00014270


	//   ....[242]....
        /*0a50*/ 	.word	0x00014360


	//   ....[243]....
        /*0a54*/ 	.word	0x00014410


	//   ....[244]....
        /*0a58*/ 	.word	0x000144a0


	//   ....[245]....
        /*0a5c*/ 	.word	0x00014550


	//   ....[246]....
        /*0a60*/ 	.word	0x000145b0


	//   ....[247]....
        /*0a64*/ 	.word	0x00014670


	//   ....[248]....
        /*0a68*/ 	.word	0x000146d0


	//   ....[249]....
        /*0a6c*/ 	.word	0x00014790


	//   ....[250]....
        /*0a70*/ 	.word	0x000147f0


	//   ....[251]....
        /*0a74*/ 	.word	0x000148b0


	//   ....[252]....
        /*0a78*/ 	.word	0x00014910


	//   ....[253]....
        /*0a7c*/ 	.word	0x000149d0


	//   ....[254]....
        /*0a80*/ 	.word	0x00014a30


	//   ....[255]....
        /*0a84*/ 	.word	0x00014af0


	//   ....[0]....
        /*0a88*/ 	.word	0x00014b50


	//   ....[1]....
        /*0a8c*/ 	.word	0x00014bf0


	//   ....[2]....
        /*0a90*/ 	.word	0x00014c80


	//   ....[3]....
        /*0a94*/ 	.word	0x00014d20


	//   ....[4]....
        /*0a98*/ 	.word	0x00014e40


	//   ....[5]....
        /*0a9c*/ 	.word	0x00014eb0


	//   ....[6]....
        /*0aa0*/ 	.word	0x00014f20


	//   ....[7]....
        /*0aa4*/ 	.word	0x00014f90


	//   ....[8]....
        /*0aa8*/ 	.word	0x00015000


	//   ....[9]....
        /*0aac*/ 	.word	0x00015080


	//   ....[10]....
        /*0ab0*/ 	.word	0x00015110


	//   ....[11]....
        /*0ab4*/ 	.word	0x000151a0


	//   ....[12]....
        /*0ab8*/ 	.word	0x00015210


	//   ....[13]....
        /*0abc*/ 	.word	0x00015280


	//   ....[14]....
        /*0ac0*/ 	.word	0x000152f0


	//   ....[15]....
        /*0ac4*/ 	.word	0x00015370


	//   ....[16]....
        /*0ac8*/ 	.word	0x000153e0


	//   ....[17]....
        /*0acc*/ 	.word	0x00015480


	//   ....[18]....
        /*0ad0*/ 	.word	0x00015510


	//   ....[19]....
        /*0ad4*/ 	.word	0x00015630


	//----- nvinfo : EIATTR_REG_RECONFIG
	.align		4
.L_1579:
        /*0ad8*/ 	.byte	0x01, 0x54
	.zero		2


	//----- nvinfo : EIATTR_SYSCALL_OFFSETS
	.align		4
        /*0adc*/ 	.byte	0x04, 0x46
        /*0ade*/ 	.short	(.L_1581 - .L_1580)


	//   ....[0]....
.L_1580:
        /*0ae0*/ 	.word	0x00001650


	//   ....[1]....
        /*0ae4*/ 	.word	0x0000ca80


	//   ....[2]....
        /*0ae8*/ 	.word	0x0000cbd0


	//   ....[3]....
        /*0aec*/ 	.word	0x0000ccc0


	//   ....[4]....
        /*0af0*/ 	.word	0x0000dcc0


	//----- nvinfo : EIATTR_MBARRIER_INSTR_OFFSETS
	.align		4
.L_1581:
        /*0af4*/ 	.byte	0x04, 0x39
        /*0af6*/ 	.short	(.L_1583 - .L_1582)


	//   ....[0]....
.L_1582:
        /*0af8*/ 	.word	0x00000180
        /*0afc*/ 	.word	0x000000ff
        /*0b00*/ 	.word	0x00016800
        /*0b04*/ 	.short	0x0100
        /*0b06*/ 	.byte	0x08
	.zero		1


	//   ....[1]....
        /*0b08*/ 	.word	0x00000190
        /*0b0c*/ 	.word	0x000000ff
        /*0b10*/ 	.word	0x00016820
        /*0b14*/ 	.short	0x0100
        /*0b16*/ 	.byte	0x08
	.zero		1


	//   ....[2]....
        /*0b18*/ 	.word	0x00000280
        /*0b1c*/ 	.word	0x000000ff
        /*0b20*/ 	.word	0x00016830
        /*0b24*/ 	.short	0x0100
        /*0b26*/ 	.byte	0x08
	.zero		1


	//   ....[3]....
        /*0b28*/ 	.word	0x00000290
        /*0b2c*/ 	.word	0x000000ff
        /*0b30*/ 	.word	0x00016840
        /*0b34*/ 	.short	0x0100
        /*0b36*/ 	.byte	0x08
	.zero		1


	//   ....[4]....
        /*0b38*/ 	.word	0x000002a0
        /*0b3c*/ 	.word	0x000000ff
        /*0b40*/ 	.word	0x00016838
        /*0b44*/ 	.short	0x0100
        /*0b46*/ 	.byte	0x08
	.zero		1


	//   ....[5]....
        /*0b48*/ 	.word	0x000002b0
        /*0b4c*/ 	.word	0x000000ff
        /*0b50*/ 	.word	0x00016848
        /*0b54*/ 	.short	0x0100
        /*0b56*/ 	.byte	0x08
	.zero		1


	//   ....[6]....
        /*0b58*/ 	.word	0x000003e0
        /*0b5c*/ 	.word	0x000000ff
        /*0b60*/ 	.word	0x00016850
        /*0b64*/ 	.short	0x0100
        /*0b66*/ 	.byte	0x08
	.zero		1


	//   ....[7]....
        /*0b68*/ 	.word	0x000003f0
        /*0b6c*/ 	.word	0x000000ff
        /*0b70*/ 	.word	0x00016860
        /*0b74*/ 	.short	0x0100
        /*0b76*/ 	.byte	0x08
	.zero		1


	//   ....[8]....
        /*0b78*/ 	.word	0x00000400
        /*0b7c*/ 	.word	0x000000ff
        /*0b80*/ 	.word	0x00016858
        /*0b84*/ 	.short	0x0100
        /*0b86*/ 	.byte	0x08
	.zero		1


	//   ....[9]....
        /*0b88*/ 	.word	0x00000410
        /*0b8c*/ 	.word	0x000000ff
        /*0b90*/ 	.word	0x00016868
        /*0b94*/ 	.short	0x0100
        /*0b96*/ 	.byte	0x08
	.zero		1


	//   ....[10]....
        /*0b98*/ 	.word	0x00000500
        /*0b9c*/ 	.word	0x000000ff
        /*0ba0*/ 	.word	0x00016870
        /*0ba4*/ 	.short	0x0100
        /*0ba6*/ 	.byte	0x06
	.zero		1


	//   ....[11]....
        /*0ba8*/ 	.word	0x00000510
        /*0bac*/ 	.word	0x000000ff
        /*0bb0*/ 	.word	0x00016880
        /*0bb4*/ 	.short	0x0100
        /*0bb6*/ 	.byte	0x06
	.zero		1


	//   ....[12]....
        /*0bb8*/ 	.word	0x00000520
        /*0bbc*/ 	.word	0x000000ff
        /*0bc0*/ 	.word	0x00016878
        /*0bc4*/ 	.short	0x0100
        /*0bc6*/ 	.byte	0x06
	.zero		1


	//   ....[13]....
        /*0bc8*/ 	.word	0x00000530
        /*0bcc*/ 	.word	0x000000ff
        /*0bd0*/ 	.word	0x00016888
        /*0bd4*/ 	.short	0x0100
        /*0bd6*/ 	.byte	0x06
	.zero		1


	//   ....[14]....
        /*0bd8*/ 	.word	0x00000660
        /*0bdc*/ 	.word	0x000000ff
        /*0be0*/ 	.word	0x00016890
        /*0be4*/ 	.short	0x0100
        /*0be6*/ 	.byte	0x08
	.zero		1


	//   ....[15]....
        /*0be8*/ 	.word	0x00000670
        /*0bec*/ 	.word	0x000000ff
        /*0bf0*/ 	.word	0x000168a0
        /*0bf4*/ 	.short	0x0100
        /*0bf6*/ 	.byte	0x08
	.zero		1


	//   ....[16]....
        /*0bf8*/ 	.word	0x00000680
        /*0bfc*/ 	.word	0x000000ff
        /*0c00*/ 	.word	0x00016898
        /*0c04*/ 	.short	0x0100
        /*0c06*/ 	.byte	0x08
	.zero		1


	//   ....[17]....
        /*0c08*/ 	.word	0x00000690
        /*0c0c*/ 	.word	0x000000ff
        /*0c10*/ 	.word	0x000168a8
        /*0c14*/ 	.short	0x0100
        /*0c16*/ 	.byte	0x08
	.zero		1


	//   ....[18]....
        /*0c18*/ 	.word	0x000007d0
        /*0c1c*/ 	.word	0x000000ff
        /*0c20*/ 	.word	0x000168b0
        /*0c24*/ 	.short	0x0100
        /*0c26*/ 	.byte	0x08
	.zero		1


	//   ....[19]....
        /*0c28*/ 	.word	0x000007e0
        /*0c2c*/ 	.word	0x000000ff
        /*0c30*/ 	.word	0x000168c0
        /*0c34*/ 	.short	0x0100
        /*0c36*/ 	.byte	0x08
	.zero		1


	//   ....[20]....
        /*0c38*/ 	.word	0x000007f0
        /*0c3c*/ 	.word	0x000000ff
        /*0c40*/ 	.word	0x000168b8
        /*0c44*/ 	.short	0x0100
        /*0c46*/ 	.byte	0x08
	.zero		1


	//   ....[21]....
        /*0c48*/ 	.word	0x00000800
        /*0c4c*/ 	.word	0x000000ff
        /*0c50*/ 	.word	0x000168c8
        /*0c54*/ 	.short	0x0100
        /*0c56*/ 	.byte	0x08
	.zero		1


	//   ....[22]....
        /*0c58*/ 	.word	0x000016d0
        /*0c5c*/ 	.word	0x000000ff
        /*0c60*/ 	.word	0x00016800
        /*0c64*/ 	.short	0x010a
        /*0c66*/ 	.byte	0x2d
	.zero		1


	//   ....[23]....
        /*0c68*/ 	.word	0x00001750
        /*0c6c*/ 	.word	0x00000000
        /*0c70*/ 	.word	0x00016830
        /*0c74*/ 	.short	0x010a
        /*0c76*/ 	.byte	0x3f
	.zero		1


	//   ....[24]....
        /*0c78*/ 	.word	0x00001790
        /*0c7c*/ 	.word	0x00000000
        /*0c80*/ 	.word	0x00016830
        /*0c84*/ 	.short	0x010a
        /*0c86*/ 	.byte	0x3f
	.zero		1


	//   ....[25]....
        /*0c88*/ 	.word	0x00003060
        /*0c8c*/ 	.word	0x000000ff
        /*0c90*/ 	.word	0x00000000
        /*0c94*/ 	.short	0x0101
        /*0c96*/ 	.byte	0x06
	.zero		1


	//   ....[26]....
        /*0c98*/ 	.word	0x00004170
        /*0c9c*/ 	.word	0x000000ff
        /*0ca0*/ 	.word	0x00016830
        /*0ca4*/ 	.short	0x010a
        /*0ca6*/ 	.byte	0x06
	.zero		1


	//   ....[27]....
        /*0ca8*/ 	.word	0x000041b0
        /*0cac*/ 	.word	0x000000ff
        /*0cb0*/ 	.word	0x00016830
        /*0cb4*/ 	.short	0x010a
        /*0cb6*/ 	.byte	0x06
	.zero		1


	//   ....[28]....
        /*0cb8*/ 	.word	0x000043c0
        /*0cbc*/ 	.word	0x000000ff
        /*0cc0*/ 	.word	0x00016850
        /*0cc4*/ 	.short	0x010a
        /*0cc6*/ 	.byte	0x06
	.zero		1


	//   ....[29]....
        /*0cc8*/ 	.word	0x00004400
        /*0ccc*/ 	.word	0x000000ff
        /*0cd0*/ 	.word	0x00016850
        /*0cd4*/ 	.short	0x010a
        /*0cd6*/ 	.byte	0x06
	.zero		1


	//   ....[30]....
        /*0cd8*/ 	.word	0x00005080
        /*0cdc*/ 	.word	0x000000ff
        /*0ce0*/ 	.word	0x00000000
        /*0ce4*/ 	.short	0x0101
        /*0ce6*/ 	.byte	0x06
	.zero		1


	//   ....[31]....
        /*0ce8*/ 	.word	0x00006b70
        /*0cec*/ 	.word	0x000000ff
        /*0cf0*/ 	.word	0x00000000
        /*0cf4*/ 	.short	0x0101
        /*0cf6*/ 	.byte	0x06
	.zero		1


	//   ....[32]....
        /*0cf8*/ 	.word	0x00007050
        /*0cfc*/ 	.word	0x000000ff
        /*0d00*/ 	.word	0x00016830
        /*0d04*/ 	.short	0x010a
        /*0d06*/ 	.byte	0x06
	.zero		1


	//   ....[33]....
        /*0d08*/ 	.word	0x00007090
        /*0d0c*/ 	.word	0x000000ff
        /*0d10*/ 	.word	0x00016830
        /*0d14*/ 	.short	0x010a
        /*0d16*/ 	.byte	0x06
	.zero		1


	//   ....[34]....
        /*0d18*/ 	.word	0x00007270
        /*0d1c*/ 	.word	0x000000ff
        /*0d20*/ 	.word	0x00016850
        /*0d24*/ 	.short	0x010a
        /*0d26*/ 	.byte	0x06
	.zero		1


	//   ....[35]....
        /*0d28*/ 	.word	0x000072b0
        /*0d2c*/ 	.word	0x000000ff
        /*0d30*/ 	.word	0x00016850
        /*0d34*/ 	.short	0x010a
        /*0d36*/ 	.byte	0x06
	.zero		1


	//   ....[36]....
        /*0d38*/ 	.word	0x00007b90
        /*0d3c*/ 	.word	0x000000ff
        /*0d40*/ 	.word	0x00000000
        /*0d44*/ 	.short	0x0101
        /*0d46*/ 	.byte	0x06
	.zero		1


	//   ....[37]....
        /*0d48*/ 	.word	0x00009080
        /*0d4c*/ 	.word	0x000000ff
        /*0d50*/ 	.word	0x00000000
        /*0d54*/ 	.short	0x0101
        /*0d56*/ 	.byte	0x06
	.zero		1


	//   ....[38]....
        /*0d58*/ 	.word	0x00009490
        /*0d5c*/ 	.word	0x000000ff
        /*0d60*/ 	.word	0x00016850
        /*0d64*/ 	.short	0x010a
        /*0d66*/ 	.byte	0x05
	.zero		1


	//   ....[39]....
        /*0d68*/ 	.word	0x000094d0
        /*0d6c*/ 	.word	0x000000ff
        /*0d70*/ 	.word	0x00016850
        /*0d74*/ 	.short	0x010a
        /*0d76*/ 	.byte	0x05
	.zero		1


	//   ....[40]....
        /*0d78*/ 	.word	0x00009a30
        /*0d7c*/ 	.word	0x000000ff
        /*0d80*/ 	.word	0x00000000
        /*0d84*/ 	.short	0x0101
        /*0d86*/ 	.byte	0x04
	.zero		1


	//   ....[41]....
        /*0d88*/ 	.word	0x0000a9e0
        /*0d8c*/ 	.word	0x00000000
        /*0d90*/ 	.word	0x00000000
        /*0d94*/ 	.short	0x0101
        /*0d96*/ 	.byte	0x3f
	.zero		1


	//   ....[42]....
        /*0d98*/ 	.word	0x0000d1f0
        /*0d9c*/ 	.word	0x00000003
        /*0da0*/ 	.word	0x00016840
        /*0da4*/ 	.short	0x010a
        /*0da6*/ 	.byte	0x3f
	.zero		1


	//   ....[43]....
        /*0da8*/ 	.word	0x0000d9b0
        /*0dac*/ 	.word	0x00000003
        /*0db0*/ 	.word	0x00016830
        /*0db4*/ 	.short	0x0107
        /*0db6*/ 	.byte	0x3f
	.zero		1


	//   ....[44]....
        /*0db8*/ 	.word	0x0000da80
        /*0dbc*/ 	.word	0x00000003
        /*0dc0*/ 	.word	0x00016830
        /*0dc4*/ 	.short	0x0101
        /*0dc6*/ 	.byte	0x3f
	.zero		1


	//   ....[45]....
        /*0dc8*/ 	.word	0x0000e8e0
        /*0dcc*/ 	.word	0x00000016
        /*0dd0*/ 	.word	0x00016800
        /*0dd4*/ 	.short	0x0107
        /*0dd6*/ 	.byte	0x3f
	.zero		1


	//   ....[46]....
        /*0dd8*/ 	.word	0x0000e9e0
        /*0ddc*/ 	.word	0x00000016
        /*0de0*/ 	.word	0x00016800
        /*0de4*/ 	.short	0x0101
        /*0de6*/ 	.byte	0x3f
	.zero		1


	//   ....[47]....
        /*0de8*/ 	.word	0x0000ea00
        /*0dec*/ 	.word	0x00000016
        /*0df0*/ 	.word	0x00016820
        /*0df4*/ 	.short	0x010a
        /*0df6*/ 	.byte	0x3f
	.zero		1


	//   ....[48]....
        /*0df8*/ 	.word	0x0000eda0
        /*0dfc*/ 	.word	0x00000005
        /*0e00*/ 	.word	0x00016840
        /*0e04*/ 	.short	0x010a
        /*0e06*/ 	.byte	0x3f
	.zero		1


	//   ....[49]....
        /*0e08*/ 	.word	0x0000f2b0
        /*0e0c*/ 	.word	0x00000005
        /*0e10*/ 	.word	0x00016830
        /*0e14*/ 	.short	0x0107
        /*0e16*/ 	.byte	0x3f
	.zero		1


	//   ....[50]....
        /*0e18*/ 	.word	0x0000f370
        /*0e1c*/ 	.word	0x00000005
        /*0e20*/ 	.word	0x00016830
        /*0e24*/ 	.short	0x0101
        /*0e26*/ 	.byte	0x3f
	.zero		1


	//   ....[51]....
        /*0e28*/ 	.word	0x0000f3d0
        /*0e2c*/ 	.word	0x00000005
        /*0e30*/ 	.word	0x00016860
        /*0e34*/ 	.short	0x010a
        /*0e36*/ 	.byte	0x3f
	.zero		1


	//   ....[52]....
        /*0e38*/ 	.word	0x0000f8a0
        /*0e3c*/ 	.word	0x00000005
        /*0e40*/ 	.word	0x00016850
        /*0e44*/ 	.short	0x0107
        /*0e46*/ 	.byte	0x3f
	.zero		1


	//   ....[53]....
        /*0e48*/ 	.word	0x0000fa40
        /*0e4c*/ 	.word	0x00000005
        /*0e50*/ 	.word	0x00016850
        /*0e54*/ 	.short	0x0101
        /*0e56*/ 	.byte	0x3f
	.zero		1


	//   ....[54]....
        /*0e58*/ 	.word	0x0000fc50
        /*0e5c*/ 	.word	0x00000000
        /*0e60*/ 	.word	0x00016860
        /*0e64*/ 	.short	0x010a
        /*0e66*/ 	.byte	0x3f
	.zero		1


	//   ....[55]....
        /*0e68*/ 	.word	0x000100e0
        /*0e6c*/ 	.word	0x00000000
        /*0e70*/ 	.word	0x00016850
        /*0e74*/ 	.short	0x0107
        /*0e76*/ 	.byte	0x3f
	.zero		1


	//   ....[56]....
        /*0e78*/ 	.word	0x000101b0
        /*0e7c*/ 	.word	0x00000000
        /*0e80*/ 	.word	0x00016850
        /*0e84*/ 	.short	0x0101
        /*0e86*/ 	.byte	0x3f
	.zero		1


	//   ....[57]....
        /*0e88*/ 	.word	0x00010ee0
        /*0e8c*/ 	.word	0x00000005
        /*0e90*/ 	.word	0x00016820
        /*0e94*/ 	.short	0x010a
        /*0e96*/ 	.byte	0x3f
	.zero		1


	//   ....[58]....
        /*0e98*/ 	.word	0x00011060
        /*0e9c*/ 	.word	0x00000003
        /*0ea0*/ 	.word	0x00016840
        /*0ea4*/ 	.short	0x010a
        /*0ea6*/ 	.byte	0x3f
	.zero		1


	//   ....[59]....
        /*0ea8*/ 	.word	0x00011100
        /*0eac*/ 	.word	0x00000019
        /*0eb0*/ 	.word	0x00016840
        /*0eb4*/ 	.short	0x010a
        /*0eb6*/ 	.byte	0x3f
	.zero		1


	//   ....[60]....
        /*0eb8*/ 	.word	0x00011140
        /*0ebc*/ 	.word	0x00000003
        /*0ec0*/ 	.word	0x00016860
        /*0ec4*/ 	.short	0x010a
        /*0ec6*/ 	.byte	0x3f
	.zero		1


	//   ....[61]....
        /*0ec8*/ 	.word	0x00011180
        /*0ecc*/ 	.word	0x00000019
        /*0ed0*/ 	.word	0x00016860
        /*0ed4*/ 	.short	0x010a
        /*0ed6*/ 	.byte	0x3f
	.zero		1


	//   ....[62]....
        /*0ed8*/ 	.word	0x000111f0
        /*0edc*/ 	.word	0x00000003
        /*0ee0*/ 	.word	0x00016800
        /*0ee4*/ 	.short	0x010a
        /*0ee6*/ 	.byte	0x3f
	.zero		1


	//   ....[63]....
        /*0ee8*/ 	.word	0x00011240
        /*0eec*/ 	.word	0x00000000
        /*0ef0*/ 	.word	0x00016830
        /*0ef4*/ 	.short	0x010a
        /*0ef6*/ 	.byte	0x3f
	.zero		1


	//   ....[64]....
        /*0ef8*/ 	.word	0x000112a0
        /*0efc*/ 	.word	0x00000006
        /*0f00*/ 	.word	0x00016830
        /*0f04*/ 	.short	0x010a
        /*0f06*/ 	.byte	0x3f
	.zero		1


	//   ....[65]....
        /*0f08*/ 	.word	0x00011300
        /*0f0c*/ 	.word	0x00000006
        /*0f10*/ 	.word	0x00016850
        /*0f14*/ 	.short	0x010a
        /*0f16*/ 	.byte	0x3f
	.zero		1


	//   ....[66]....
        /*0f18*/ 	.word	0x00011360
        /*0f1c*/ 	.word	0x00000006
        /*0f20*/ 	.word	0x00016830
        /*0f24*/ 	.short	0x010a
        /*0f26*/ 	.byte	0x3f
	.zero		1


	//   ....[67]....
        /*0f28*/ 	.word	0x000113c0
        /*0f2c*/ 	.word	0x00000006
        /*0f30*/ 	.word	0x00016850
        /*0f34*/ 	.short	0x010a
        /*0f36*/ 	.byte	0x3f
	.zero		1


	//   ....[68]....
        /*0f38*/ 	.word	0x00011420
        /*0f3c*/ 	.word	0x00000004
        /*0f40*/ 	.word	0x00016850
        /*0f44*/ 	.short	0x010a
        /*0f46*/ 	.byte	0x3f
	.zero		1


	//   ....[69]....
        /*0f48*/ 	.word	0x00011540
        /*0f4c*/ 	.word	0x00000003
        /*0f50*/ 	.word	0x00016840
        /*0f54*/ 	.short	0x010a
        /*0f56*/ 	.byte	0x3f
	.zero		1


	//   ....[70]....
        /*0f58*/ 	.word	0x00012fe0
        /*0f5c*/ 	.word	0x00000016
        /*0f60*/ 	.word	0x00016820
        /*0f64*/ 	.short	0x010a
        /*0f66*/ 	.byte	0x3f
	.zero		1


	//   ....[71]....
        /*0f68*/ 	.word	0x00013030
        /*0f6c*/ 	.word	0x00000005
        /*0f70*/ 	.word	0x00016840
        /*0f74*/ 	.short	0x010a
        /*0f76*/ 	.byte	0x3f
	.zero		1


	//   ....[72]....
        /*0f78*/ 	.word	0x00013940
        /*0f7c*/ 	.word	0x00000005
        /*0f80*/ 	.word	0x00016860
        /*0f84*/ 	.short	0x010a
        /*0f86*/ 	.byte	0x3f
	.zero		1


	//   ....[73]....
        /*0f88*/ 	.word	0x000142b0
        /*0f8c*/ 	.word	0x00000000
        /*0f90*/ 	.word	0x00016860
        /*0f94*/ 	.short	0x010a
        /*0f96*/ 	.byte	0x3f
	.zero		1


	//   ....[74]....
        /*0f98*/ 	.word	0x00015550
        /*0f9c*/ 	.word	0x00000005
        /*0fa0*/ 	.word	0x00016820
        /*0fa4*/ 	.short	0x010a
        /*0fa6*/ 	.byte	0x3f
	.zero		1


	//   ....[75]....
        /*0fa8*/ 	.word	0x000156f0
        /*0fac*/ 	.word	0x00000003
        /*0fb0*/ 	.word	0x00016840
        /*0fb4*/ 	.short	0x010a
        /*0fb6*/ 	.byte	0x3f
	.zero		1


	//   ....[76]....
        /*0fb8*/ 	.word	0x00015740
        /*0fbc*/ 	.word	0x00000019
        /*0fc0*/ 	.word	0x00016840
        /*0fc4*/ 	.short	0x010a
        /*0fc6*/ 	.byte	0x3f
	.zero		1


	//   ....[77]....
        /*0fc8*/ 	.word	0x00015790
        /*0fcc*/ 	.word	0x00000003
        /*0fd0*/ 	.word	0x00016860
        /*0fd4*/ 	.short	0x010a
        /*0fd6*/ 	.byte	0x3f
	.zero		1


	//----- nvinfo : EIATTR_NUM_MBARRIERS
	.align		4
.L_1583:
        /*0fd8*/ 	.byte	0x03, 0x38
        /*0fda*/ 	.short	0x0016


	//----- nvinfo : EIATTR_EXIT_INSTR_OFFSETS
	.align		4
        /*0fdc*/ 	.byte	0x04, 0x1c
        /*0fde*/ 	.short	(.L_1585 - .L_1584)


	//   ....[0]....
.L_1584:
        /*0fe0*/ 	.word	0x000009b0


	//   ....[1]....
        /*0fe4*/ 	.word	0x0000b4d0


	//   ....[2]....
        /*0fe8*/ 	.word	0x000111d0


	//----- nvinfo : EIATTR_MAX_THREADS
	.align		4
.L_1585:
        /*0fec*/ 	.byte	0x04, 0x05
        /*0fee*/ 	.short	(.L_1587 - .L_1586)
.L_1586:
        /*0ff0*/ 	.word	0x00000200
        /*0ff4*/ 	.word	0x00000001
        /*0ff8*/ 	.word	0x00000001


	//----- nvinfo : EIATTR_CRS_STACK_SIZE
	.align		4
.L_1587:
        /*0ffc*/ 	.byte	0x04, 0x1e
        /*0ffe*/ 	.short	(.L_1589 - .L_1588)
.L_1588:
        /*1000*/ 	.word	0x00000000


	//----- nvinfo : EIATTR_CBANK_PARAM_SIZE
	.align		4
.L_1589:
        /*1004*/ 	.byte	0x03, 0x19
        /*1006*/ 	.short	0x0af0


	//----- nvinfo : EIATTR_PARAM_CBANK
	.align		4
        /*1008*/ 	.byte	0x04, 0x0a
        /*100a*/ 	.short	(.L_1591 - .L_1590)
	.align		4
.L_1590:
        /*100c*/ 	.word	index@(.nv.constant0._ZN7cutlass13device_kernelIN5flash11enable_sm90INS1_16FlashAttnFwdSm90INS1_25CollectiveMainloopFwdSm90ILi2EN4cute5tupleIJNS5_1CILi1EEES8_S8_EEENS6_IJNS7_ILi192EEENS7_ILi128EEENS7_ILi64EEEEEELi64ENS_6half_tEfNS_4arch4Sm90ELb1ELb0ELb1ELb1ELb1ELb0ELb0ELb1ELb1ELb1ELb0ELb0EEENS1_21CollectiveEpilogueFwdINS6_IJSA_SC_SB_EEES9_SE_SG_Li384ELb1ELb1ELb0ELb0EEENS1_36VarlenDynamicPersistentTileSchedulerILi192ELi128ELi384ELi128ELb0ELb1ELb1ELb1ELb1ELb1EEEEEEEEEvNT_6ParamsE)
        /*1010*/ 	.short	0x0210
        /*1012*/ 	.short	0x0af0


	//----- nvinfo : EIATTR_SW_WAR
	.align		4
.L_1591:
        /*1014*/ 	.byte	0x04, 0x36
        /*1016*/ 	.short	(.L_1593 - .L_1592)
.L_1592:
        /*1018*/ 	.word	0x00000008
.L_1593:


//--------------------- .nv.info._ZN7cutlass13device_kernelIN5flash11enable_sm90INS1_16FlashAttnFwdSm90INS1_25CollectiveMainloopFwdSm90ILi2EN4cute5tupleIJNS5_1CILi1EEES8_S8_EEENS6_IJNS7_ILi192EEENS7_ILi128EEENS7_ILi64EEEEEELi64ENS_6half_tEfNS_4arch4Sm90ELb1ELb0ELb1ELb1ELb1ELb1ELb0ELb1ELb1ELb1ELb0ELb0EEENS1_21CollectiveEpilogueFwdINS6_IJSA_SC_SB_EEES9_SE_SG_Li384ELb1ELb1ELb0ELb0EEENS1_36VarlenDynamicPersistentTileSchedulerILi192ELi128ELi384ELi128ELb0ELb1ELb1ELb1ELb1ELb1EEEEEEEEEvNT_6ParamsE --------------------------
	.section	.nv.info._ZN7cutlass13device_kernelIN5flash11enable_sm90INS1_16FlashAttnFwdSm90INS1_25CollectiveMainloopFwdSm90ILi2EN4cute5tupleIJNS5_1CILi1EEES8_S8_EEENS6_IJNS7_ILi192EEENS7_ILi128EEENS7_ILi64EEEEEELi64ENS_6half_tEfNS_4arch4Sm90ELb1ELb0ELb1ELb1ELb1ELb1ELb0ELb1ELb1ELb1ELb0ELb0EEENS1_21CollectiveEpilogueFwdINS6_IJSA_SC_SB_EEES9_SE_SG_Li384ELb1ELb1ELb0ELb0EEENS1_36VarlenDynamicPersistentTileSchedulerILi192ELi128ELi384ELi128ELb0ELb1ELb1ELb1ELb1ELb1EEEEEEEEEvNT_6ParamsE,"",@"SHT_CUDA_INFO"
	.sectionflags	@""
	.align	4


	//----- nvinfo : EIATTR_CUDA_API_VERSION
	.align		4
        /*0000*/ 	.byte	0x04, 0x37
        /*0002*/ 	.short	(.L_1595 - .L_1594)
.L_1594:
        /*0004*/ 	.word	0x00000082


	//----- nvinfo : EIATTR_KPARAM_INFO
	.align		4
.L_1595:
        /*0008*/ 	.byte	0x04, 0x17
        /*000a*/ 	.short	(.L_1597 - .L_1596)
.L_1596:
        /*000c*/ 	.word	0x00000000
        /*0010*/ 	.short	0x0000
        /*0012*/ 	.short	0x0070
        /*0014*/ 	.byte	0x00, 0xf0, 0x01, 0x2a


	//----- nvinfo : EIATTR_SPARSE_MMA_MASK
	.align		4
.L_1597:
        /*0018*/ 	.byte	0x03, 0x50
        /*001a*/ 	.short	0x0000


	//----- nvinfo : EIATTR_MAXREG_COUNT
	.align		4
        /*001c*/ 	.byte	0x03, 0x1b
        /*001e*/ 	.short	0x0080


	//----- nvinfo : EIATTR_NUM_BARRIERS
	.align		4
        /*0020*/ 	.byte	0x02, 0x4c
        /*0022*/ 	.byte	0x10
	.zero		1


	//----- nvinfo : EIATTR_EXTERNS
	.align		4
        /*0024*/ 	.byte	0x04, 0x0f
        /*0026*/ 	.short	(.L_1599 - .L_1598)


	//   ....[0]....
	.align		4
.L_1598:
        /*0028*/ 	.word	index@(__assertfail)


	//----- nvinfo : EIATTR_ANNOTATIONS
	.align		4
.L_1599:
        /*002c*/ 	.byte	0x04, 0x55
        /*002e*/ 	.short	(.L_1601 - .L_1600)


	//   ....[0]....
.L_1600:
        /* <DEDUP_REMOVED lines=84> */


	//----- nvinfo : EIATTR_MERCURY_ISA_VERSION
	.align		4
.L_1601:
        /*0558*/ 	.byte	0x03, 0x5f
        /*055a*/ 	.short	0x0101


	//----- nvinfo : EIATTR_UNUSED_LOAD_BYTE_OFFSET
	.align		4
        /*055c*/ 	.byte	0x04, 0x44
        /*055e*/ 	.short	(.L_1603 - .L_1602)


	//   ....[0]....
.L_1602:
        /*0560*/ 	.word	0x00000a60
        /*0564*/ 	.word	0x0000fff0


	//   ....[1]....
        /*0568*/ 	.word	0x00011a80
        /*056c*/ 	.word	0x0000fff0


	//----- nvinfo : EIATTR_INT_WARP_WIDE_INSTR_OFFSETS
	.align		4
.L_1603:
        /*0570*/ 	.byte	0x04, 0x31
        /*0572*/ 	.short	(.L_1605 - .L_1604)


	//   ....[0]....
.L_1604:
        /*0574*/ 	.word	0x00000120


	//   ....[1]....
        /*0578*/ 	.word	0x000001c0


	//   ....[2]....
        /*057c*/ 	.word	0x00000230


	//   ....[3]....
        /*0580*/ 	.word	0x000155b0


	//   ....[4]....
        /*0584*/ 	.word	0x00015640


	//   ....[5]....
        /*0588*/ 	.word	0x00018930


	//   ....[6]....
        /*058c*/ 	.word	0x000189c0


	//----- nvinfo : EIATTR_COOP_GROUP_MASK_REGIDS
	.align		4
.L_1605:
        /*0590*/ 	.byte	0x04, 0x29
        /*0592*/ 	.short	(.L_1607 - .L_1606)


	//   ....[0]....
.L_1606:
        /*0594*/ 	.word	0xffffffff


	//   ....[1]....
        /*0598*/ 	.word	0xffffffff


	//   ....[2]....
        /*059c*/ 	.word	0xffffffff


	//   ....[3]....
        /*05a0*/ 	.word	0xffffffff


	//   ....[4]....
        /*05a4*/ 	.word	0xffffffff


	//   ....[5]....
        /*05a8*/ 	.word	0xffffffff


	//   ....[6]....
        /*05ac*/ 	.word	0xffffffff


	//   ....[7]....
        /*05b0*/ 	.word	0xffffffff


	//   ....[8]....
        /*05b4*/ 	.word	0xffffffff


	//   ....[9]....
        /*05b8*/ 	.word	0xffffffff


	//   ....[10]....
        /*05bc*/ 	.word	0xffffffff


	//   ....[11]....
        /*05c0*/ 	.word	0xffffffff


	//   ....[12]....
        /*05c4*/ 	.word	0xffffffff


	//   ....[13]....
        /*05c8*/ 	.word	0xffffffff


	//   ....[14]....
        /*05cc*/ 	.word	0xffffffff


	//   ....[15]....
        /*05d0*/ 	.word	0xffffffff


	//   ....[16]....
        /*05d4*/ 	.word	0xffffffff


	//   ....[17]....
        /*05d8*/ 	.word	0xffffffff


	//   ....[18]....
        /*05dc*/ 	.word	0xffffffff


	//   ....[19]....
        /*05e0*/ 	.word	0xffffffff


	//   ....[20]....
        /*05e4*/ 	.word	0xffffffff


	//   ....[21]....
        /*05e8*/ 	.word	0xffffffff


	//   ....[22]....
        /*05ec*/ 	.word	0xffffffff


	//   ....[23]....
        /*05f0*/ 	.word	0xffffffff


	//   ....[24]....
        /*05f4*/ 	.word	0xffffffff


	//   ....[25]....
        /*05f8*/ 	.word	0xffffffff


	//   ....[26]....
        /*05fc*/ 	.word	0xffffffff


	//   ....[27]....
        /*0600*/ 	.word	0xffffffff


	//   ....[28]....
        /*0604*/ 	.word	0xffffffff


	//   ....[29]....
        /*0608*/ 	.word	0xffffffff


	//   ....[30]....
        /*060c*/ 	.word	0xffffffff


	//   ....[31]....
        /*0610*/ 	.word	0xffffffff


	//   ....[32]....
        /*0614*/ 	.word	0xffffffff


	//   ....[33]....
        /*0618*/ 	.word	0xffffffff


	//   ....[34]....
        /*061c*/ 	.word	0xffffffff


	//   ....[35]....
        /*0620*/ 	.word	0xffffffff


	//   ....[36]....
        /*0624*/ 	.word	0xffffffff


	//   ....[37]....
        /*0628*/ 	.word	0xffffffff


	//   ....[38]....
        /*062c*/ 	.word	0xffffffff


	//   ....[39]....
        /*0630*/ 	.word	0xffffffff


	//   ....[40]....
        /*0634*/ 	.word	0xffffffff


	//   ....[41]....
        /*0638*/ 	.word	0xffffffff


	//   ....[42]....
        /*063c*/ 	.word	0xffffffff


	//   ....[43]....
        /*0640*/ 	.word	0xffffffff


	//   ....[44]....
        /*0644*/ 	.word	0xffffffff


	//   ....[45]....
        /*0648*/ 	.word	0xffffffff


	//   ....[46]....
        /*064c*/ 	.word	0xffffffff


	//   ....[47]....
        /*0650*/ 	.word	0xffffffff


	//   ....[48]....
        /*0654*/ 	.word	0xffffffff


	//   ....[49]....
        /*0658*/ 	.word	0xffffffff


	//   ....[50]....
        /*065c*/ 	.word	0xffffffff


	//   ....[51]....
        /*0660*/ 	.word	0xffffffff


	//   ....[52]....
        /*0664*/ 	.word	0xffffffff


	//   ....[53]....
        /*0668*/ 	.word	0xffffffff


	//   ....[54]....
        /*066c*/ 	.word	0xffffffff


	//   ....[55]....
        /*0670*/ 	.word	0xffffffff


	//   ....[56]....
        /*0674*/ 	.word	0xffffffff


	//   ....[57]....
        /*0678*/ 	.word	0xffffffff


	//   ....[58]....
        /*067c*/ 	.word	0xffffffff


	//   ....[59]....
        /*0680*/ 	.word	0xffffffff


	//   ....[60]....
        /*0684*/ 	.word	0xffffffff


	//   ....[61]....
        /*0688*/ 	.word	0xffffffff


	//   ....[62]....
        /*068c*/ 	.word	0xffffffff


	//   ....[63]....
        /*0690*/ 	.word	0xffffffff


	//   ....[64]....
        /*0694*/ 	.word	0xffffffff


	//   ....[65]....
        /*0698*/ 	.word	0xffffffff


	//   ....[66]....
        /*069c*/ 	.word	0xffffffff


	//   ....[67]....
        /*06a0*/ 	.word	0xffffffff


	//   ....[68]....
        /*06a4*/ 	.word	0xffffffff


	//   ....[69]....
        /*06a8*/ 	.word	0xffffffff


	//   ....[70]....
        /*06ac*/ 	.word	0xffffffff


	//   ....[71]....
        /*06b0*/ 	.word	0xffffffff


	//   ....[72]....
        /*06b4*/ 	.word	0xffffffff


	//   ....[73]....
        /*06b8*/ 	.word	0xffffffff


	//   ....[74]....
        /*06bc*/ 	.word	0xffffffff


	//   ....[75]....
        /*06c0*/ 	.word	0xffffffff


	//   ....[76]....
        /*06c4*/ 	.word	0xffffffff


	//   ....[77]....
        /*06c8*/ 	.word	0xffffffff


	//   ....[78]....
        /*06cc*/ 	.word	0xffffffff


	//   ....[79]....
        /*06d0*/ 	.word	0xffffffff


	//   ....[80]....
        /*06d4*/ 	.word	0xffffffff


	//   ....[81]....
        /*06d8*/ 	.word	0xffffffff


	//   ....[82]....
        /*06dc*/ 	.word	0xffffffff


	//   ....[83]....
        /*06e0*/ 	.word	0xffffffff


	//   ....[84]....
        /*06e4*/ 	.word	0xffffffff


	//   ....[85]....
        /*06e8*/ 	.word	0xffffffff


	//   ....[86]....
        /*06ec*/ 	.word	0xffffffff


	//   ....[87]....
        /*06f0*/ 	.word	0xffffffff


	//   ....[88]....
        /*06f4*/ 	.word	0xffffffff


	//   ....[89]....
        /*06f8*/ 	.word	0xffffffff


	//   ....[90]....
        /*06fc*/ 	.word	0xffffffff


	//   ....[91]....
        /*0700*/ 	.word	0xffffffff


	//   ....[92]....
        /*0704*/ 	.word	0xffffffff


	//   ....[93]....
        /*0708*/ 	.word	0xffffffff


	//   ....[94]....
        /*070c*/ 	.word	0xffffffff


	//   ....[95]....
        /*0710*/ 	.word	0xffffffff


	//   ....[96]....
        /*0714*/ 	.word	0xffffffff


	//   ....[97]....
        /*0718*/ 	.word	0xffffffff


	//   ....[98]....
        /*071c*/ 	.word	0xffffffff


	//   ....[99]....
        /*0720*/ 	.word	0xffffffff


	//   ....[100]....
        /*0724*/ 	.word	0xffffffff


	//   ....[101]....
        /*0728*/ 	.word	0xffffffff


	//   ....[102]....
        /*072c*/ 	.word	0xffffffff


	//   ....[103]....
        /*0730*/ 	.word	0xffffffff


	//   ....[104]....
        /*0734*/ 	.word	0xffffffff


	//   ....[105]....
        /*0738*/ 	.word	0xffffffff


	//   ....[106]....
        /*073c*/ 	.word	0xffffffff


	//   ....[107]....
        /*0740*/ 	.word	0xffffffff


	//   ....[108]....
        /*0744*/ 	.word	0xffffffff


	//   ....[109]....
        /*0748*/ 	.word	0xffffffff


	//   ....[110]....
        /*074c*/ 	.word	0xffffffff


	//   ....[111]....
        /*0750*/ 	.word	0xffffffff


	//   ....[112]....
        /*0754*/ 	.word	0xffffffff


	//   ....[113]....
        /*0758*/ 	.word	0xffffffff


	//   ....[114]....
        /*075c*/ 	.word	0xffffffff


	//   ....[115]....
        /*0760*/ 	.word	0xffffffff


	//   ....[116]....
        /*0764*/ 	.word	0xffffffff


	//   ....[117]....
        /*0768*/ 	.word	0xffffffff


	//   ....[118]....
        /*076c*/ 	.word	0xffffffff


	//   ....[119]....
        /*0770*/ 	.word	0xffffffff


	//   ....[120]....
        /*0774*/ 	.word	0xffffffff


	//   ....[121]....
        /*0778*/ 	.word	0xffffffff


	//   ....[122]....
        /*077c*/ 	.word	0xffffffff


	//   ....[123]....
        /*0780*/ 	.word	0xffffffff


	//   ....[124]....
        /*0784*/ 	.word	0xffffffff


	//   ....[125]....
        /*0788*/ 	.word	0xffffffff


	//   ....[126]....
        /*078c*/ 	.word	0xffffffff


	//   ....[127]....
        /*0790*/ 	.word	0xffffffff


	//   ....[128]....
        /*0794*/ 	.word	0xffffffff


	//   ....[129]....
        /*0798*/ 	.word	0xffffffff


	//   ....[130]....
        /*079c*/ 	.word	0xffffffff


	//   ....[131]....
        /*07a0*/ 	.word	0xffffffff


	//   ....[132]....
        /*07a4*/ 	.word	0xffffffff


	//   ....[133]....
        /*07a8*/ 	.word	0xffffffff


	//   ....[134]....
        /*07ac*/ 	.word	0xffffffff


	//   ....[135]....
        /*07b0*/ 	.word	0xffffffff


	//   ....[136]....
        /*07b4*/ 	.word	0xffffffff


	//   ....[137]....
        /*07b8*/ 	.word	0xffffffff


	//   ....[138]....
        /*07bc*/ 	.word	0xffffffff


	//   ....[139]....
        /*07c0*/ 	.word	0xffffffff


	//   ....[140]....
        /*07c4*/ 	.word	0xffffffff


	//   ....[141]....
        /*07c8*/ 	.word	0xffffffff


	//   ....[142]....
        /*07cc*/ 	.word	0xffffffff


	//   ....[143]....
        /*07d0*/ 	.word	0xffffffff


	//   ....[144]....
        /*07d4*/ 	.word	0xffffffff


	//   ....[145]....
        /*07d8*/ 	.word	0xffffffff


	//   ....[146]....
        /*07dc*/ 	.word	0xffffffff


	//   ....[147]....
        /*07e0*/ 	.word	0xffffffff


	//   ....[148]....
        /*07e4*/ 	.word	0xffffffff


	//   ....[149]....
        /*07e8*/ 	.word	0xffffffff


	//   ....[150]....
        /*07ec*/ 	.word	0xffffffff


	//   ....[151]....
        /*07f0*/ 	.word	0xffffffff


	//   ....[152]....
        /*07f4*/ 	.word	0xffffffff


	//   ....[153]....
        /*07f8*/ 	.word	0xffffffff


	//   ....[154]....
        /*07fc*/ 	.word	0xffffffff


	//   ....[155]....
        /*0800*/ 	.word	0xffffffff


	//   ....[156]....
        /*0804*/ 	.word	0xffffffff


	//   ....[157]....
        /*0808*/ 	.word	0xffffffff


	//   ....[158]....
        /*080c*/ 	.word	0xffffffff


	//   ....[159]....
        /*0810*/ 	.word	0xffffffff


	//   ....[160]....
        /*0814*/ 	.word	0xffffffff


	//   ....[161]....
        /*0818*/ 	.word	0xffffffff


	//   ....[162]....
        /*081c*/ 	.word	0xffffffff


	//   ....[163]....
        /*0820*/ 	.word	0xffffffff


	//   ....[164]....
        /*0824*/ 	.word	0xffffffff


	//   ....[165]....
        /*0828*/ 	.word	0xffffffff


	//   ....[166]....
        /*082c*/ 	.word	0xffffffff


	//   ....[167]....
        /*0830*/ 	.word	0xffffffff


	//   ....[168]....
        /*0834*/ 	.word	0xffffffff


	//   ....[169]....
        /*0838*/ 	.word	0xffffffff


	//   ....[170]....
        /*083c*/ 	.word	0xffffffff


	//   ....[171]....
        /*0840*/ 	.word	0xffffffff


	//   ....[172]....
        /*0844*/ 	.word	0xffffffff


	//   ....[173]....
        /*0848*/ 	.word	0xffffffff


	//   ....[174]....
        /*084c*/ 	.word	0xffffffff


	//   ....[175]....
        /*0850*/ 	.word	0xffffffff


	//   ....[176]....
        /*0854*/ 	.word	0xffffffff


	//   ....[177]....
        /*0858*/ 	.word	0xffffffff


	//   ....[178]....
        /*085c*/ 	.word	0xffffffff


	//   ....[179]....
        /*0860*/ 	.word	0xffffffff


	//   ....[180]....
        /*0864*/ 	.word	0xffffffff


	//   ....[181]....
        /*0868*/ 	.word	0xffffffff


	//   ....[182]....
        /*086c*/ 	.word	0xffffffff


	//   ....[183]....
        /*0870*/ 	.word	0xffffffff


	//   ....[184]....
        /*0874*/ 	.word	0xffffffff


	//   ....[185]....
        /*0878*/ 	.word	0xffffffff


	//   ....[186]....
        /*087c*/ 	.word	0xffffffff


	//   ....[187]....
        /*0880*/ 	.word	0xffffffff


	//   ....[188]....
        /*0884*/ 	.word	0xffffffff


	//   ....[189]....
        /*0888*/ 	.word	0xffffffff


	//   ....[190]....
        /*088c*/ 	.word	0xffffffff


	//   ....[191]....
        /*0890*/ 	.word	0xffffffff


	//   ....[192]....
        /*0894*/ 	.word	0xffffffff


	//   ....[193]....
        /*0898*/ 	.word	0xffffffff


	//   ....[194]....
        /*089c*/ 	.word	0xffffffff


	//   ....[195]....
        /*08a0*/ 	.word	0xffffffff


	//   ....[196]....
        /*08a4*/ 	.word	0xffffffff


	//   ....[197]....
        /*08a8*/ 	.word	0xffffffff


	//   ....[198]....
        /*08ac*/ 	.word	0xffffffff


	//   ....[199]....
        /*08b0*/ 	.word	0xffffffff


	//   ....[200]....
        /*08b4*/ 	.word	0xffffffff


	//   ....[201]....
        /*08b8*/ 	.word	0xffffffff


	//   ....[202]....
        /*08bc*/ 	.word	0xffffffff


	//   ....[203]....
        /*08c0*/ 	.word	0x0500000f


	//   ....[204]....
        /*08c4*/ 	.word	0x0500000f


	//   ....[205]....
        /*08c8*/ 	.word	0x0500000f


	//   ....[206]....
        /*08cc*/ 	.word	0x0500000f


	//   ....[207]....
        /*08d0*/ 	.word	0x0500000f


	//   ....[208]....
        /*08d4*/ 	.word	0x0500000f


	//   ....[209]....
        /*08d8*/ 	.word	0x0500000f


	//   ....[210]....
        /*08dc*/ 	.word	0x0500000f


	//   ....[211]....
        /*08e0*/ 	.word	0x0500000f


	//   ....[212]....
        /*08e4*/ 	.word	0x0500000f


	//   ....[213]....
        /*08e8*/ 	.word	0x0500000f


	//   ....[214]....
        /*08ec*/ 	.word	0x0500000f


	//   ....[215]....
        /*08f0*/ 	.word	0x0500000f


	//   ....[216]....
        /*08f4*/ 	.word	0x0500000f


	//   ....[217]....
        /*08f8*/ 	.word	0x0500000f


	//   ....[218]....
        /*08fc*/ 	.word	0x0500000f


	//   ....[219]....
        /*0900*/ 	.word	0x0500000f


	//   ....[220]....
        /*0904*/ 	.word	0x0500000f


	//   ....[221]....
        /*0908*/ 	.word	0x0500000f


	//   ....[222]....
        /*090c*/ 	.word	0x0500000f


	//   ....[223]....
        /*0910*/ 	.word	0x0500000f


	//   ....[224]....
        /*0914*/ 	.word	0x0500000f


	//   ....[225]....
        /*0918*/ 	.word	0x0500000f


	//   ....[226]....
        /*091c*/ 	.word	0x0500000f


	//   ....[227]....
        /*0920*/ 	.word	0x0500000f


	//   ....[228]....
        /*0924*/ 	.word	0x0500000f


	//   ....[229]....
        /*0928*/ 	.word	0x0500000f


	//   ....[230]....
        /*092c*/ 	.word	0x0500000f


	//   ....[231]....
        /*0930*/ 	.word	0x0500000f


	//   ....[232]....
        /*0934*/ 	.word	0x0500000f


	//   ....[233]....
        /*0938*/ 	.word	0x0500000f


	//   ....[234]....
        /*093c*/ 	.word	0x0500000f


	//   ....[235]....
        /*0940*/ 	.word	0x0500000f


	//   ....[236]....
        /*0944*/ 	.word	0x0500000f


	//   ....[237]....
        /*0948*/ 	.word	0x0500000f


	//   ....[238]....
        /*094c*/ 	.word	0x0500000f


	//   ....[239]....
        /*0950*/ 	.word	0x0500000f


	//   ....[240]....
        /*0954*/ 	.word	0x0500000f


	//   ....[241]....
        /*0958*/ 	.word	0x0500000f


	//   ....[242]....
        /*095c*/ 	.word	0x0500000f


	//   ....[243]....
        /*0960*/ 	.word	0x0500000f


	//   ....[244]....
        /*0964*/ 	.word	0x0500000f


	//   ....[245]....
        /*0968*/ 	.word	0x0500000f


	//   ....[246]....
        /*096c*/ 	.word	0x0500000f


	//   ....[247]....
        /*0970*/ 	.word	0x0500000f


	//   ....[248]....
        /*0974*/ 	.word	0x0500000f


	//   ....[249]....
        /*0978*/ 	.word	0x0500000f


	//   ....[250]....
        /*097c*/ 	.word	0x0500000f


	//   ....[251]....
        /*0980*/ 	.word	0x0500000f


	//   ....[252]....
        /*0984*/ 	.word	0x0500000f


	//   ....[253]....
        /*0988*/ 	.word	0x0500000f


	//   ....[254]....
        /*098c*/ 	.word	0x0500000f


	//   ....[255]....
        /*0990*/ 	.word	0x0500000f


	//   ....[0]....
        /*0994*/ 	.word	0x0500000f


	//   ....[1]....
        /*0998*/ 	.word	0x0500000f


	//   ....[2]....
        /*099c*/ 	.word	0x0500000f


	//   ....[3]....
        /*09a0*/ 	.word	0x0500000f


	//   ....[4]....
        /*09a4*/ 	.word	0x0500000f


	//   ....[5]....
        /*09a8*/ 	.word	0x0500000f


	//   ....[6]....
        /*09ac*/ 	.word	0x0500000f


	//   ....[7]....
        /*09b0*/ 	.word	0x0500000f


	//   ....[8]....
        /*09b4*/ 	.word	0x0500000f


	//   ....[9]....
        /*09b8*/ 	.word	0x0500000f


	//   ....[10]....
        /*09bc*/ 	.word	0x0500000f


	//   ....[11]....
        /*09c0*/ 	.word	0x0500000f


	//   ....[12]....
        /*09c4*/ 	.word	0x0500000f


	//   ....[13]....
        /*09c8*/ 	.word	0x0500000f


	//   ....[14]....
        /*09cc*/ 	.word	0x0500000f


	//   ....[15]....
        /*09d0*/ 	.word	0x0500000f


	//   ....[16]....
        /*09d4*/ 	.word	0x0500000f


	//   ....[17]....
        /*09d8*/ 	.word	0x0500000f


	//   ....[18]....
        /*09dc*/ 	.word	0x0500000f


	//   ....[19]....
        /*09e0*/ 	.word	0x0500000f


	//   ....[20]....
        /*09e4*/ 	.word	0x0500000f


	//   ....[21]....
        /*09e8*/ 	.word	0x0500000f


	//   ....[22]....
        /*09ec*/ 	.word	0x0500000f


	//   ....[23]....
        /*09f0*/ 	.word	0x0500000f


	//   ....[24]....
        /*09f4*/ 	.word	0x0500000f


	//   ....[25]....
        /*09f8*/ 	.word	0x0500000f


	//   ....[26]....
        /*09fc*/ 	.word	0x0500000f


	//   ....[27]....
        /*0a00*/ 	.word	0x0500000f


	//   ....[28]....
        /*0a04*/ 	.word	0x0500000f


	//   ....[29]....
        /*0a08*/ 	.word	0x0500000f


	//   ....[30]....
        /*0a0c*/ 	.word	0x0500000f


	//   ....[31]....
        /*0a10*/ 	.word	0x0500000f


	//   ....[32]....
        /*0a14*/ 	.word	0x0500000f


	//   ....[33]....
        /*0a18*/ 	.word	0x0500000f


	//   ....[34]....
        /*0a1c*/ 	.word	0x0500000f


	//   ....[35]....
        /*0a20*/ 	.word	0x0500000f


	//   ....[36]....
        /*0a24*/ 	.word	0x0500000f


	//   ....[37]....
        /*0a28*/ 	.word	0x0500000f


	//   ....[38]....
        /*0a2c*/ 	.word	0x0500000f


	//   ....[39]....
        /*0a30*/ 	.word	0x0500000f


	//   ....[40]....
        /*0a34*/ 	.word	0x0500000f


	//   ....[41]....
        /*0a38*/ 	.word	0x0500000f


	//   ....[42]....
        /*0a3c*/ 	.word	0x0500000f


	//   ....[43]....
        /*0a40*/ 	.word	0x0500000f


	//   ....[44]....
        /*0a44*/ 	.word	0x0500000f


	//   ....[45]....
        /*0a48*/ 	.word	0x0500000f


	//   ....[46]....
        /*0a4c*/ 	.word	0x0500000f


	//   ....[47]....
        /*0a50*/ 	.word	0x0500000f


	//   ....[48]....
        /*0a54*/ 	.word	0x0500000f


	//   ....[49]....
        /*0a58*/ 	.word	0x0500000f


	//   ....[50]....
        /*0a5c*/ 	.word	0x0500000f


	//   ....[51]....
        /*0a60*/ 	.word	0x0500000f


	//   ....[52]....
        /*0a64*/ 	.word	0x0500000f


	//   ....[53]....
        /*0a68*/ 	.word	0x0500000f


	//   ....[54]....
        /*0a6c*/ 	.word	0x0500000f


	//   ....[55]....
        /*0a70*/ 	.word	0x0500000f


	//   ....[56]....
        /*0a74*/ 	.word	0x0500000f


	//   ....[57]....
        /*0a78*/ 	.word	0x0500000f


	//   ....[58]....
        /*0a7c*/ 	.word	0x0500000f


	//   ....[59]....
        /*0a80*/ 	.word	0x0500000f


	//   ....[60]....
        /*0a84*/ 	.word	0x0500000f


	//   ....[61]....
        /*0a88*/ 	.word	0x0500000f


	//   ....[62]....
        /*0a8c*/ 	.word	0x0500000f


	//   ....[63]....
        /*0a90*/ 	.word	0x0500000f


	//   ....[64]....
        /*0a94*/ 	.word	0x0500000f


	//   ....[65]....
        /*0a98*/ 	.word	0x0500000f


	//   ....[66]....
        /*0a9c*/ 	.word	0x0500000f


	//   ....[67]....
        /*0aa0*/ 	.word	0x0500000f


	//   ....[68]....
        /*0aa4*/ 	.word	0x0500000f


	//   ....[69]....
        /*0aa8*/ 	.word	0x0500000f


	//   ....[70]....
        /*0aac*/ 	.word	0x0500000f


	//   ....[71]....
        /*0ab0*/ 	.word	0x0500000f


	//   ....[72]....
        /*0ab4*/ 	.word	0x0500000f


	//   ....[73]....
        /*0ab8*/ 	.word	0x0500000f


	//   ....[74]....
        /*0abc*/ 	.word	0x0500000f


	//   ....[75]....
        /*0ac0*/ 	.word	0x0500000f


	//   ....[76]....
        /*0ac4*/ 	.word	0x0500000f


	//   ....[77]....
        /*0ac8*/ 	.word	0x0500000f


	//   ....[78]....
        /*0acc*/ 	.word	0x0500000f


	//   ....[79]....
        /*0ad0*/ 	.word	0x0500000f


	//   ....[80]....
        /*0ad4*/ 	.word	0x0500000f


	//   ....[81]....
        /*0ad8*/ 	.word	0x0500000f


	//   ....[82]....
        /*0adc*/ 	.word	0x0500000f


	//   ....[83]....
        /*0ae0*/ 	.word	0x0500000f


	//   ....[84]....
        /*0ae4*/ 	.word	0x0500000f


	//   ....[85]....
        /*0ae8*/ 	.word	0x0500000f


	//   ....[86]....
        /*0aec*/ 	.word	0x0500000f


	//   ....[87]....
        /*0af0*/ 	.word	0x0500000f


	//   ....[88]....
        /*0af4*/ 	.word	0x0500000f


	//   ....[89]....
        /*0af8*/ 	.word	0x0500000f


	//   ....[90]....
        /*0afc*/ 	.word	0x0500000f


	//   ....[91]....
        /*0b00*/ 	.word	0x0500000f


	//----- nvinfo : EIATTR_COOP_GROUP_INSTR_OFFSETS
	.align		4
.L_1607:
        /*0b04*/ 	.byte	0x04, 0x28
        /*0b06*/ 	.short	(.L_1609 - .L_1608)


	//   ....[0]....
.L_1608:
        /*0b08*/ 	.word	0x00000060


	//   ....[1]....
        /*0b0c*/ 	.word	0x00000130


	//   ....[2]....
        /*0b10*/ 	.word	0x000001e0


	//   ....[3]....
        /*0b14*/ 	.word	0x000003a0


	//   ....[4]....
        /*0b18*/ 	.word	0x00000500


	//   ....[5]....
        /*0b1c*/ 	.word	0x00000620


	//   ....[6]....
        /*0b20*/ 	.word	0x00000780


	//   ....[7]....
        /*0b24*/ 	.word	0x00002b70


	//   ....[8]....
        /*0b28*/ 	.word	0x00002b80


	//   ....[9]....
        /*0b2c*/ 	.word	0x00003250


	//   ....[10]....
        /*0b30*/ 	.word	0x00003260


	//   ....[11]....
        /*0b34*/ 	.word	0x00003ec0


	//   ....[12]....
        /*0b38*/ 	.word	0x00003ed0


	//   ....[13]....
        /*0b3c*/ 	.word	0x00004640


	//   ....[14]....
        /*0b40*/ 	.word	0x00004650


	//   ....[15]....
        /*0b44*/ 	.word	0x00005060


	//   ....[16]....
        /*0b48*/ 	.word	0x00005070


	//   ....[17]....
        /*0b4c*/ 	.word	0x00005180


	//   ....[18]....
        /*0b50*/ 	.word	0x00005190


	//   ....[19]....
        /*0b54*/ 	.word	0x00005520


	//   ....[20]....
        /*0b58*/ 	.word	0x00005540


	//   ....[21]....
        /*0b5c*/ 	.word	0x00005620


	//   ....[22]....
        /*0b60*/ 	.word	0x00005640


	//   ....[23]....
        /*0b64*/ 	.word	0x00005b80


	//   ....[24]....
        /*0b68*/ 	.word	0x00006330


	//   ....[25]....
        /*0b6c*/ 	.word	0x00006340


	//   ....[26]....
        /*0b70*/ 	.word	0x00006350


	//   ....[27]....
        /*0b74*/ 	.word	0x00006360


	//   ....[28]....
        /*0b78*/ 	.word	0x000066a0


	//   ....[29]....
        /*0b7c*/ 	.word	0x000066b0


	//   ....[30]....
        /*0b80*/ 	.word	0x000066c0


	//   ....[31]....
        /*0b84*/ 	.word	0x000066d0


	//   ....[32]....
        /*0b88*/ 	.word	0x000079f0


	//   ....[33]....
        /*0b8c*/ 	.word	0x00007a00


	//   ....[34]....
        /*0b90*/ 	.word	0x00007a10


	//   ....[35]....
        /*0b94*/ 	.word	0x00007a20


	//   ....[36]....
        /*0b98*/ 	.word	0x00007b20


	//   ....[37]....
        /*0b9c*/ 	.word	0x00007b40


	//   ....[38]....
        /*0ba0*/ 	.word	0x00007bf0


	//   ....[39]....
        /*0ba4*/ 	.word	0x00007c20


	//   ....[40]....
        /*0ba8*/ 	.word	0x00009660


	//   ....[41]....
        /*0bac*/ 	.word	0x00009ec0


	//   ....[42]....
        /*0bb0*/ 	.word	0x00009ee0


	//   ....[43]....
        /*0bb4*/ 	.word	0x00009f00


	//   ....[44]....
        /*0bb8*/ 	.word	0x0000aa00


	//   ....[45]....
        /*0bbc*/ 	.word	0x0000aa20


	//   ....[46]....
        /*0bc0*/ 	.word	0x0000c4d0


	//   ....[47]....
        /*0bc4*/ 	.word	0x0000c500


	//   ....[48]....
        /*0bc8*/ 	.word	0x0000cdb0


	//   ....[49]....
        /*0bcc*/ 	.word	0x0000ce20


	//   ....[50]....
        /*0bd0*/ 	.word	0x0000d930


	//   ....[51]....
        /*0bd4*/ 	.word	0x0000d950


	//   ....[52]....
        /*0bd8*/ 	.word	0x0000fae0


	//   ....[53]....
        /*0bdc*/ 	.word	0x0000fb40


	//   ....[54]....
        /*0be0*/ 	.word	0x0000ff10


	//   ....[55]....
        /*0be4*/ 	.word	0x0000ff30


	//   ....[56]....
        /*0be8*/ 	.word	0x00011210


	//   ....[57]....
        /*0bec*/ 	.word	0x000114e0


	//   ....[58]....
        /*0bf0*/ 	.word	0x00011560


	//   ....[59]....
        /*0bf4*/ 	.word	0x00011570


	//   ....[60]....
        /*0bf8*/ 	.word	0x00012230


	//   ....[61]....
        /*0bfc*/ 	.word	0x00012270


	//   ....[62]....
        /*0c00*/ 	.word	0x00012290


	//   ....[63]....
        /*0c04*/ 	.word	0x000122b0


	//   ....[64]....
        /*0c08*/ 	.word	0x00012710


	//   ....[65]....
        /*0c0c*/ 	.word	0x00012730


	//   ....[66]....
        /*0c10*/ 	.word	0x00012740


	//   ....[67]....
        /*0c14*/ 	.word	0x00012750


	//   ....[68]....
        /*0c18*/ 	.word	0x00012770


	//   ....[69]....
        /*0c1c*/ 	.word	0x000127a0


	//   ....[70]....
        /*0c20*/ 	.word	0x000128a0


	//   ....[71]....
        /*0c24*/ 	.word	0x000128b0


	//   ....[72]....
        /*0c28*/ 	.word	0x000130e0


	//   ....[73]....
        /*0c2c*/ 	.word	0x00013110


	//   ....[74]....
        /*0c30*/ 	.word	0x00013140


	//   ....[75]....
        /*0c34*/ 	.word	0x00013160


	//   ....[76]....
        /*0c38*/ 	.word	0x00013190


	//   ....[77]....
        /*0c3c*/ 	.word	0x000131a0


	//   ....[78]....
        /*0c40*/ 	.word	0x000131d0


	//   ....[79]....
        /*0c44*/ 	.word	0x00013240


	//   ....[80]....
        /*0c48*/ 	.word	0x00013360


	//   ....[81]....
        /*0c4c*/ 	.word	0x00013550


	//   ....[82]....
        /*0c50*/ 	.word	0x00013580


	//   ....[83]....
        /*0c54*/ 	.word	0x000135b0


	//   ....[84]....
        /*0c58*/ 	.word	0x000135e0


	//   ....[85]....
        /*0c5c*/ 	.word	0x00013610


	//   ....[86]....
        /*0c60*/ 	.word	0x00013640


	//   ....[87]....
        /*0c64*/ 	.word	0x000137b0


	//   ....[88]....
        /*0c68*/ 	.word	0x000137e0


	//   ....[89]....
        /*0c6c*/ 	.word	0x00013810


	//   ....[90]....
        /*0c70*/ 	.word	0x00013840


	//   ....[91]....
        /*0c74*/ 	.word	0x00013870


	//   ....[92]....
        /*0c78*/ 	.word	0x000138a0


	//   ....[93]....
        /*0c7c*/ 	.word	0x00013950


	//   ....[94]....
        /*0c80*/ 	.word	0x000139b0


	//   ....[95]....
        /*0c84*/ 	.word	0x00013a50


	//   ....[96]....
        /*0c88*/ 	.word	0x00014820


	//   ....[97]....
        /*0c8c*/ 	.word	0x000161c0


	//   ....[98]....
        /*0c90*/ 	.word	0x000161e0


	//   ....[99]....
        /*0c94*/ 	.word	0x00016270


	//   ....[100]....
        /*0c98*/ 	.word	0x00016290


	//   ....[101]....
        /*0c9c*/ 	.word	0x00016310


	//   ....[102]....
        /*0ca0*/ 	.word	0x00016330


	//   ....[103]....
        /*0ca4*/ 	.word	0x000163b0


	//   ....[104]....
        /*0ca8*/ 	.word	0x000163d0


	//   ....[105]....
        /*0cac*/ 	.word	0x00016450


	//   ....[106]....
        /*0cb0*/ 	.word	0x00016470


	//   ....[107]....
        /*0cb4*/ 	.word	0x000164f0


	//   ....[108]....
        /*0cb8*/ 	.word	0x00016510


	//   ....[109]....
        /*0cbc*/ 	.word	0x00016590


	//   ....[110]....
        /*0cc0*/ 	.word	0x000165b0


	//   ....[111]....
        /*0cc4*/ 	.word	0x000165c0


	//   ....[112]....
        /*0cc8*/ 	.word	0x000165d0


	//   ....[113]....
        /*0ccc*/ 	.word	0x00016f50


	//   ....[114]....
        /*0cd0*/ 	.word	0x00016f60


	//   ....[115]....
        /*0cd4*/ 	.word	0x00016f80


	//   ....[116]....
        /*0cd8*/ 	.word	0x00017010


	//   ....[117]....
        /*0cdc*/ 	.word	0x00017030


	//   ....[118]....
        /*0ce0*/ 	.word	0x000170b0


	//   ....[119]....
        /*0ce4*/ 	.word	0x000170d0


	//   ....[120]....
        /*0ce8*/ 	.word	0x00017150


	//   ....[121]....
        /*0cec*/ 	.word	0x00017170


	//   ....[122]....
        /*0cf0*/ 	.word	0x000171f0


	//   ....[123]....
        /*0cf4*/ 	.word	0x00017210


	//   ....[124]....
        /*0cf8*/ 	.word	0x00017290


	//   ....[125]....
        /*0cfc*/ 	.word	0x000172b0


	//   ....[126]....
        /*0d00*/ 	.word	0x00017330


	//   ....[127]....
        /*0d04*/ 	.word	0x00017350


	//   ....[128]....
        /*0d08*/ 	.word	0x00017360


	//   ....[129]....
        /*0d0c*/ 	.word	0x000173f0


	//   ....[130]....
        /*0d10*/ 	.word	0x00017420


	//   ....[131]....
        /*0d14*/ 	.word	0x00017470


	//   ....[132]....
        /*0d18*/ 	.word	0x00017500


	//   ....[133]....
        /*0d1c*/ 	.word	0x00017510


	//   ....[134]....
        /*0d20*/ 	.word	0x00017580


	//   ....[135]....
        /*0d24*/ 	.word	0x00017590


	//   ....[136]....
        /*0d28*/ 	.word	0x000175a0


	//   ....[137]....
        /*0d2c*/ 	.word	0x00017db0


	//   ....[138]....
        /*0d30*/ 	.word	0x00017dd0


	//   ....[139]....
        /*0d34*/ 	.word	0x00017e40


	//   ....[140]....
        /*0d38*/ 	.word	0x00017e50


	//   ....[141]....
        /*0d3c*/ 	.word	0x00017e90


	//   ....[142]....
        /*0d40*/ 	.word	0x00017ea0


	//   ....[143]....
        /*0d44*/ 	.word	0x00017ee0


	//   ....[144]....
        /*0d48*/ 	.word	0x00017ef0


	//   ....[145]....
        /*0d4c*/ 	.word	0x00017f30


	//   ....[146]....
        /*0d50*/ 	.word	0x00017f40


	//   ....[147]....
        /*0d54*/ 	.word	0x00017f80


	//   ....[148]....
        /*0d58*/ 	.word	0x00017f90


	//   ....[149]....
        /*0d5c*/ 	.word	0x00017fd0


	//   ....[150]....
        /*0d60*/ 	.word	0x00017fe0


	//   ....[151]....
        /*0d64*/ 	.word	0x00017ff0


	//   ....[152]....
        /*0d68*/ 	.word	0x00018030


	//   ....[153]....
        /*0d6c*/ 	.word	0x000182f0


	//   ....[154]....
        /*0d70*/ 	.word	0x00018320


	//   ....[155]....
        /*0d74*/ 	.word	0x00018380


	//   ....[156]....
        /*0d78*/ 	.word	0x00018390


	//   ....[157]....
        /*0d7c*/ 	.word	0x000183e0


	//   ....[158]....
        /*0d80*/ 	.word	0x000183f0


	//   ....[159]....
        /*0d84*/ 	.word	0x00018440


	//   ....[160]....
        /*0d88*/ 	.word	0x00018450


	//   ....[161]....
        /*0d8c*/ 	.word	0x000184a0


	//   ....[162]....
        /*0d90*/ 	.word	0x000184b0


	//   ....[163]....
        /*0d94*/ 	.word	0x00018500


	//   ....[164]....
        /*0d98*/ 	.word	0x00018510


	//   ....[165]....
        /*0d9c*/ 	.word	0x00018560


	//   ....[166]....
        /*0da0*/ 	.word	0x00018570


	//   ....[167]....
        /*0da4*/ 	.word	0x00018580


	//   ....[168]....
        /*0da8*/ 	.word	0x000185c0


	//   ....[169]....
        /*0dac*/ 	.word	0x00018bb0


	//   ....[170]....
        /*0db0*/ 	.word	0x00018bc0


	//   ....[171]....
        /*0db4*/ 	.word	0x00018c30


	//   ....[172]....
        /*0db8*/ 	.word	0x00018c70


	//   ....[173]....
        /*0dbc*/ 	.word	0x00018c90


	//   ....[174]....
        /*0dc0*/ 	.word	0x00018cd0


	//   ....[175]....
        /*0dc4*/ 	.word	0x00018cf0


	//   ....[176]....
        /*0dc8*/ 	.word	0x00018d30


	//   ....[177]....
        /*0dcc*/ 	.word	0x00018d50


	//   ....[178]....
        /*0dd0*/ 	.word	0x00018d90


	//   ....[179]....
        /*0dd4*/ 	.word	0x00018db0


	//   ....[180]....
        /*0dd8*/ 	.word	0x00018df0


	//   ....[181]....
        /*0ddc*/ 	.word	0x00018e10


	//   ....[182]....
        /*0de0*/ 	.word	0x00018e50


	//   ....[183]....
        /*0de4*/ 	.word	0x00018e70


	//   ....[184]....
        /*0de8*/ 	.word	0x00018e80


	//   ....[185]....
        /*0dec*/ 	.word	0x000191f0


	//   ....[186]....
        /*0df0*/ 	.word	0x00019220


	//   ....[187]....
        /*0df4*/ 	.word	0x00019260


	//   ....[188]....
        /*0df8*/ 	.word	0x00019290


	//   ....[189]....
        /*0dfc*/ 	.word	0x000192c0


	//   ....[190]....
        /*0e00*/ 	.word	0x000192f0


	//   ....[191]....
        /*0e04*/ 	.word	0x00019320


	//   ....[192]....
        /*0e08*/ 	.word	0x00019350


	//   ....[193]....
        /*0e0c*/ 	.word	0x000194d0


	//   ....[194]....
        /*0e10*/ 	.word	0x00019500


	//   ....[195]....
        /*0e14*/ 	.word	0x00019530


	//   ....[196]....
        /*0e18*/ 	.word	0x00019560


	//   ....[197]....
        /*0e1c*/ 	.word	0x00019590


	//   ....[198]....
        /*0e20*/ 	.word	0x000195c0


	//   ....[199]....
        /*0e24*/ 	.word	0x00019680


	//   ....[200]....
        /*0e28*/ 	.word	0x000196a0


	//   ....[201]....
        /*0e2c*/ 	.word	0x00019710


	//   ....[202]....
        /*0e30*/ 	.word	0x00019db0


	//   ....[203]....
        /*0e34*/ 	.word	0x0001a0d0


	//   ....[204]....
        /*0e38*/ 	.word	0x0001a160


	//   ....[205]....
        /*0e3c*/ 	.word	0x0001a1f0


	//   ....[206]....
        /*0e40*/ 	.word	0x0001a280


	//   ....[207]....
        /*0e44*/ 	.word	0x0001a360


	//   ....[208]....
        /*0e48*/ 	.word	0x0001a3f0


	//   ....[209]....
        /*0e4c*/ 	.word	0x0001a490


	//   ....[210]....
        /*0e50*/ 	.word	0x0001a520


	//   ....[211]....
        /*0e54*/ 	.word	0x0001a610


	//   ....[212]....
        /*0e58*/ 	.word	0x0001a6a0


	//   ....[213]....
        /*0e5c*/ 	.word	0x0001a740


	//   ....[214]....
        /*0e60*/ 	.word	0x0001a7d0


	//   ....[215]....
        /*0e64*/ 	.word	0x0001a910


	//   ....[216]....
        /*0e68*/ 	.word	0x0001a9c0


	//   ....[217]....
        /*0e6c*/ 	.word	0x0001aa50


	//   ....[218]....
        /*0e70*/ 	.word	0x0001aaa0


	//   ....[219]....
        /*0e74*/ 	.word	0x0001aaf0


	//   ....[220]....
        /*0e78*/ 	.word	0x0001ab80


	//   ....[221]....
        /*0e7c*/ 	.word	0x0001ac10


	//   ....[222]....
        /*0e80*/ 	.word	0x0001ac60


	//   ....[223]....
        /*0e84*/ 	.word	0x0001acb0


	//   ....[224]....
        /*0e88*/ 	.word	0x0001ada0


	//   ....[225]....
        /*0e8c*/ 	.word	0x0001ae50


	//   ....[226]....
        /*0e90*/ 	.word	0x0001aea0


	//   ....[227]....
        /*0e94*/ 	.word	0x0001aef0


	//   ....[228]....
        /*0e98*/ 	.word	0x0001b0a0


	//   ....[229]....
        /*0e9c*/ 	.word	0x0001b1f0


	//   ....[230]....
        /*0ea0*/ 	.word	0x0001b260


	//   ....[231]....
        /*0ea4*/ 	.word	0x0001b2b0


	//   ....[232]....
        /*0ea8*/ 	.word	0x0001b580


	//   ....[233]....
        /*0eac*/ 	.word	0x0001b620


	//   ....[234]....
        /*0eb0*/ 	.word	0x0001b680


	//   ....[235]....
        /*0eb4*/ 	.word	0x0001b6f0


	//   ....[236]....
        /*0eb8*/ 	.word	0x0001b750


	//   ....[237]....
        /*0ebc*/ 	.word	0x0001b7c0


	//   ....[238]....
        /*0ec0*/ 	.word	0x0001b880


	//   ....[239]....
        /*0ec4*/ 	.word	0x0001b8e0


	//   ....[240]....
        /*0ec8*/ 	.word	0x0001b9a0


	//   ....[241]....
        /*0ecc*/ 	.word	0x0001bc80


	//   ....[242]....
        /*0ed0*/ 	.word	0x0001bd70


	//   ....[243]....
        /*0ed4*/ 	.word	0x0001be10


	//   ....[244]....
        /*0ed8*/ 	.word	0x0001be70


	//   ....[245]....
        /*0edc*/ 	.word	0x0001bf60


	//   ....[246]....
        /*0ee0*/ 	.word	0x0001bfd0


	//   ....[247]....
        /*0ee4*/ 	.word	0x0001c0c0


	//   ....[248]....
        /*0ee8*/ 	.word	0x0001c130


	//   ....[249]....
        /*0eec*/ 	.word	0x0001c220


	//   ....[250]....
        /*0ef0*/ 	.word	0x0001c290


	//   ....[251]....
        /*0ef4*/ 	.word	0x0001c380


	//   ....[252]....
        /*0ef8*/ 	.word	0x0001c3f0


	//   ....[253]....
        /*0efc*/ 	.word	0x0001c4e0


	//   ....[254]....
        /*0f00*/ 	.word	0x0001c550


	//   ....[255]....
        /*0f04*/ 	.word	0x0001c640


	//   ....[0]....
        /*0f08*/ 	.word	0x0001c6b0


	//   ....[1]....
        /*0f0c*/ 	.word	0x0001c790


	//   ....[2]....
        /*0f10*/ 	.word	0x0001c870


	//   ....[3]....
        /*0f14*/ 	.word	0x0001c8c0


	//   ....[4]....
        /*0f18*/ 	.word	0x0001c920


	//   ....[5]....
        /*0f1c*/ 	.word	0x0001ca10


	//   ....[6]....
        /*0f20*/ 	.word	0x0001ca70


	//   ....[7]....
        /*0f24*/ 	.word	0x0001cb70


	//   ....[8]....
        /*0f28*/ 	.word	0x0001cbd0


	//   ....[9]....
        /*0f2c*/ 	.word	0x0001ccd0


	//   ....[10]....
        /*0f30*/ 	.word	0x0001cd30


	//   ....[11]....
        /*0f34*/ 	.word	0x0001ce30


	//   ....[12]....
        /*0f38*/ 	.word	0x0001ce90


	//   ....[13]....
        /*0f3c*/ 	.word	0x0001cf90


	//   ....[14]....
        /*0f40*/ 	.word	0x0001cff0


	//   ....[15]....
        /*0f44*/ 	.word	0x0001d0f0


	//   ....[16]....
        /*0f48*/ 	.word	0x0001d160


	//   ....[17]....
        /*0f4c*/ 	.word	0x0001d260


	//   ....[18]....
        /*0f50*/ 	.word	0x0001d2c0


	//   ....[19]....
        /*0f54*/ 	.word	0x0001d3b0


	//   ....[20]....
        /*0f58*/ 	.word	0x0001d410


	//   ....[21]....
        /*0f5c*/ 	.word	0x0001d500


	//   ....[22]....
        /*0f60*/ 	.word	0x0001d560


	//   ....[23]....
        /*0f64*/ 	.word	0x0001d630


	//   ....[24]....
        /*0f68*/ 	.word	0x0001d690


	//   ....[25]....
        /*0f6c*/ 	.word	0x0001d750


	//   ....[26]....
        /*0f70*/ 	.word	0x0001d890


	//   ....[27]....
        /*0f74*/ 	.word	0x0001d940


	//   ....[28]....
        /*0f78*/ 	.word	0x0001d9c0


	//   ....[29]....
        /*0f7c*/ 	.word	0x0001da80


	//   ....[30]....
        /*0f80*/ 	.word	0x0001dae0


	//   ....[31]....
        /*0f84*/ 	.word	0x0001db90


	//   ....[32]....
        /*0f88*/ 	.word	0x0001dbf0


	//   ....[33]....
        /*0f8c*/ 	.word	0x0001dca0


	//   ....[34]....
        /*0f90*/ 	.word	0x0001dd00


	//   ....[35]....
        /*0f94*/ 	.word	0x0001ddb0


	//   ....[36]....
        /*0f98*/ 	.word	0x0001de10


	//   ....[37]....
        /*0f9c*/ 	.word	0x0001dec0


	//   ....[38]....
        /*0fa0*/ 	.word	0x0001df20


	//   ....[39]....
        /*0fa4*/ 	.word	0x0001dfd0


	//   ....[40]....
        /*0fa8*/ 	.word	0x0001e030


	//   ....[41]....
        /*0fac*/ 	.word	0x0001e0e0


	//   ....[42]....
        /*0fb0*/ 	.word	0x0001e1d0


	//   ....[43]....
        /*0fb4*/ 	.word	0x0001e280


	//   ....[44]....
        /*0fb8*/ 	.word	0x0001e2e0


	//   ....[45]....
        /*0fbc*/ 	.word	0x0001e3a0


	//   ....[46]....
        /*0fc0*/ 	.word	0x0001e400


	//   ....[47]....
        /*0fc4*/ 	.word	0x0001e4c0


	//   ....[48]....
        /*0fc8*/ 	.word	0x0001e520


	//   ....[49]....
        /*0fcc*/ 	.word	0x0001e5e0


	//   ....[50]....
        /*0fd0*/ 	.word	0x0001e640


	//   ....[51]....
        /*0fd4*/ 	.word	0x0001e700


	//   ....[52]....
        /*0fd8*/ 	.word	0x0001e760


	//   ....[53]....
        /*0fdc*/ 	.word	0x0001e820


	//   ....[54]....
        /*0fe0*/ 	.word	0x0001e880


	//   ....[55]....
        /*0fe4*/ 	.word	0x0001e940


	//   ....[56]....
        /*0fe8*/ 	.word	0x0001e9a0


	//   ....[57]....
        /*0fec*/ 	.word	0x0001ea50


	//   ....[58]....
        /*0ff0*/ 	.word	0x0001eb40


	//   ....[59]....
        /*0ff4*/ 	.word	0x0001ebf0


	//   ....[60]....
        /*0ff8*/ 	.word	0x0001ecb0


	//   ....[61]....
        /*0ffc*/ 	.word	0x0001ed60


	//   ....[62]....
        /*1000*/ 	.word	0x0001edc0


	//   ....[63]....
        /*1004*/ 	.word	0x0001ee70


	//   ....[64]....
        /*1008*/ 	.word	0x0001eed0


	//   ....[65]....
        /*100c*/ 	.word	0x0001ef80


	//   ....[66]....
        /*1010*/ 	.word	0x0001efe0


	//   ....[67]....
        /*1014*/ 	.word	0x0001f090


	//   ....[68]....
        /*1018*/ 	.word	0x0001f0f0


	//   ....[69]....
        /*101c*/ 	.word	0x0001f1a0


	//   ....[70]....
        /*1020*/ 	.word	0x0001f200


	//   ....[71]....
        /*1024*/ 	.word	0x0001f2b0


	//   ....[72]....
        /*1028*/ 	.word	0x0001f310


	//   ....[73]....
        /*102c*/ 	.word	0x0001f3b0


	//   ....[74]....
        /*1030*/ 	.word	0x0001f440


	//   ....[75]....
        /*1034*/ 	.word	0x0001f4e0


	//   ....[76]....
        /*1038*/ 	.word	0x0001f600


	//   ....[77]....
        /*103c*/ 	.word	0x0001f670


	//   ....[78]....
        /*1040*/ 	.word	0x0001f6e0


	//   ....[79]....
        /*1044*/ 	.word	0x0001f750


	//   ....[80]....
        /*1048*/ 	.word	0x0001f7c0


	//   ....[81]....
        /*104c*/ 	.word	0x0001f840


	//   ....[82]....
        /*1050*/ 	.word	0x0001f8d0


	//   ....[83]....
        /*1054*/ 	.word	0x0001f960


	//   ....[84]....
        /*1058*/ 	.word	0x0001f9d0


	//   ....[85]....
        /*105c*/ 	.word	0x0001fa40


	//   ....[86]....
        /*1060*/ 	.word	0x0001fab0


	//   ....[87]....
        /*1064*/ 	.word	0x0001fb30


	//   ....[88]....
        /*1068*/ 	.word	0x0001fba0


	//   ....[89]....
        /*106c*/ 	.word	0x0001fc40


	//   ....[90]....
        /*1070*/ 	.word	0x0001fcd0


	//   ....[91]....
        /*1074*/ 	.word	0x0001fe00


	//----- nvinfo : EIATTR_REG_RECONFIG
	.align		4
.L_1609:
        /*1078*/ 	.byte	0x01, 0x54
	.zero		2


	//----- nvinfo : EIATTR_SYSCALL_OFFSETS
	.align		4
        /*107c*/ 	.byte	0x04, 0x46
        /*107e*/ 	.short	(.L_1611 - .L_1610)


	//   ....[0]....
.L_1610:
        /*1080*/ 	.word	0x000018d0


	//   ....[1]....
        /*1084*/ 	.word	0x00001a20


	//   ....[2]....
        /*1088*/ 	.word	0x00005d50


	//   ....[3]....
        /*108c*/ 	.word	0x00006070


	//   ....[4]....
        /*1090*/ 	.word	0x000157a0


	//   ....[5]....
        /*1094*/ 	.word	0x000158f0


	//   ....[6]....
        /*1098*/ 	.word	0x000159e0


	//   ....[7]....
        /*109c*/ 	.word	0x00016a10


	//----- nvinfo : EIATTR_MBARRIER_INSTR_OFFSETS
	.align		4
.L_1611:
        /*10a0*/ 	.byte	0x04, 0x39
        /*10a2*/ 	.short	(.L_1613 - .L_1612)


	//   ....[0]....
.L_1612:
        /*10a4*/ 	.word	0x00000250
        /*10a8*/ 	.word	0x000000ff
        /*10ac*/ 	.word	0x00016800
        /*10b0*/ 	.short	0x0100
        /*10b2*/ 	.byte	0x08
	.zero		1


	//   ....[1]....
        /*10b4*/ 	.word	0x00000260
        /*10b8*/ 	.word	0x000000ff
        /*10bc*/ 	.word	0x00016820
        /*10c0*/ 	.short	0x0100
        /*10c2*/ 	.byte	0x08
	.zero		1


	//   ....[2]....
        /*10c4*/ 	.word	0x00000350
        /*10c8*/ 	.word	0x000000ff
        /*10cc*/ 	.word	0x00016830
        /*10d0*/ 	.short	0x0100
        /*10d2*/ 	.byte	0x08
	.zero		1


	//   ....[3]....
        /*10d4*/ 	.word	0x00000360
        /*10d8*/ 	.word	0x000000ff
        /*10dc*/ 	.word	0x00016840
        /*10e0*/ 	.short	0x0100
        /*10e2*/ 	.byte	0x08
	.zero		1


	//   ....[4]....
        /*10e4*/ 	.word	0x00000370
        /*10e8*/ 	.word	0x000000ff
        /*10ec*/ 	.word	0x00016838
        /*10f0*/ 	.short	0x0100
        /*10f2*/ 	.byte	0x08
	.zero		1


	//   ....[5]....
        /*10f4*/ 	.word	0x00000380
        /*10f8*/ 	.word	0x000000ff
        /*10fc*/ 	.word	0x00016848
        /*1100*/ 	.short	0x0100
        /*1102*/ 	.byte	0x08
	.zero		1


	//   ....[6]....
        /*1104*/ 	.word	0x000004b0
        /*1108*/ 	.word	0x000000ff
        /*110c*/ 	.word	0x00016850
        /*1110*/ 	.short	0x0100
        /*1112*/ 	.byte	0x08
	.zero		1


	//   ....[7]....
        /*1114*/ 	.word	0x000004c0
        /*1118*/ 	.word	0x000000ff
        /*111c*/ 	.word	0x00016860
        /*1120*/ 	.short	0x0100
        /*1122*/ 	.byte	0x08
	.zero		1


	//   ....[8]....
        /*1124*/ 	.word	0x000004d0
        /*1128*/ 	.word	0x000000ff
        /*112c*/ 	.word	0x00016858
        /*1130*/ 	.short	0x0100
        /*1132*/ 	.byte	0x08
	.zero		1


	//   ....[9]....
        /*1134*/ 	.word	0x000004e0
        /*1138*/ 	.word	0x000000ff
        /*113c*/ 	.word	0x00016868
        /*1140*/ 	.short	0x0100
        /*1142*/ 	.byte	0x08
	.zero		1


	//   ....[10]....
        /*1144*/ 	.word	0x000005d0
        /*1148*/ 	.word	0x000000ff
        /*114c*/ 	.word	0x00016870
        /*1150*/ 	.short	0x0100
        /*1152*/ 	.byte	0x06
	.zero		1


	//   ....[11]....
        /*1154*/ 	.word	0x000005e0
        /*1158*/ 	.word	0x000000ff
        /*115c*/ 	.word	0x00016880
        /*1160*/ 	.short	0x0100
        /*1162*/ 	.byte	0x06
	.zero		1


	//   ....[12]....
        /*1164*/ 	.word	0x000005f0
        /*1168*/ 	.word	0x000000ff
        /*116c*/ 	.word	0x00016878
        /*1170*/ 	.short	0x0100
        /*1172*/ 	.byte	0x06
	.zero		1


	//   ....[13]....
        /*1174*/ 	.word	0x00000600
        /*1178*/ 	.word	0x000000ff
        /*117c*/ 	.word	0x00016888
        /*1180*/ 	.short	0x0100
        /*1182*/ 	.byte	0x06
	.zero		1


	//   ....[14]....
        /*1184*/ 	.word	0x00000730
        /*1188*/ 	.word	0x000000ff
        /*118c*/ 	.word	0x00016890
        /*1190*/ 	.short	0x0100
        /*1192*/ 	.byte	0x08
	.zero		1


	//   ....[15]....
        /*1194*/ 	.word	0x00000740
        /*1198*/ 	.word	0x000000ff
        /*119c*/ 	.word	0x000168a0
        /*11a0*/ 	.short	0x0100
        /*11a2*/ 	.byte	0x08
	.zero		1


	//   ....[16]....
        /*11a4*/ 	.word	0x00000750
        /*11a8*/ 	.word	0x000000ff
        /*11ac*/ 	.word	0x00016898
        /*11b0*/ 	.short	0x0100
        /*11b2*/ 	.byte	0x08
	.zero		1


	//   ....[17]....
        /*11b4*/ 	.word	0x00000760
        /*11b8*/ 	.word	0x000000ff
        /*11bc*/ 	.word	0x000168a8
        /*11c0*/ 	.short	0x0100
        /*11c2*/ 	.byte	0x08
	.zero		1


	//   ....[18]....
        /*11c4*/ 	.word	0x00000890
        /*11c8*/ 	.word	0x000000ff
        /*11cc*/ 	.word	0x000168b0
        /*11d0*/ 	.short	0x0100
        /*11d2*/ 	.byte	0x08
	.zero		1


	//   ....[19]....
        /*11d4*/ 	.word	0x000008a0
        /*11d8*/ 	.word	0x000000ff
        /*11dc*/ 	.word	0x000168c0
        /*11e0*/ 	.short	0x0100
        /*11e2*/ 	.byte	0x08
	.zero		1


	//   ....[20]....
        /*11e4*/ 	.word	0x000008b0
        /*11e8*/ 	.word	0x000000ff
        /*11ec*/ 	.word	0x000168b8
        /*11f0*/ 	.short	0x0100
        /*11f2*/ 	.byte	0x08
	.zero		1


	//   ....[21]....
        /*11f4*/ 	.word	0x000008c0
        /*11f8*/ 	.word	0x000000ff
        /*11fc*/ 	.word	0x000168c8
        /*1200*/ 	.short	0x0100
        /*1202*/ 	.byte	0x08
	.zero		1


	//   ....[22]....
        /*1204*/ 	.word	0x00002b20
        /*1208*/ 	.word	0x00000045
        /*120c*/ 	.word	0x00016890
        /*1210*/ 	.short	0x010a
        /*1212*/ 	.byte	0x3f
	.zero		1


	//   ....[23]....
        /*1214*/ 	.word	0x00003e60
        /*1218*/ 	.word	0x00000045
        /*121c*/ 	.word	0x00016890
        /*1220*/ 	.short	0x010a
        /*1222*/ 	.byte	0x3f
	.zero		1


	//   ....[24]....
        /*1224*/ 	.word	0x00004ea0
        /*1228*/ 	.word	0x00000045
        /*122c*/ 	.word	0x00016890
        /*1230*/ 	.short	0x010a
        /*1232*/ 	.byte	0x3f
	.zero		1


	//   ....[25]....
        /*1234*/ 	.word	0x00005350
        /*1238*/ 	.word	0x00000008
        /*123c*/ 	.word	0x00000000
        /*1240*/ 	.short	0x0101
        /*1242*/ 	.byte	0x3f
	.zero		1


	//   ....[26]....
        /*1244*/ 	.word	0x00005390
        /*1248*/ 	.word	0x00000045
        /*124c*/ 	.word	0x000168b0
        /*1250*/ 	.short	0x010a
        /*1252*/ 	.byte	0x3f
	.zero		1


	//   ....[27]....
        /*1254*/ 	.word	0x000057c0
        /*1258*/ 	.word	0x00000045
        /*125c*/ 	.word	0x00000000
        /*1260*/ 	.short	0x0101
        /*1262*/ 	.byte	0x3f
	.zero		1


	//   ....[28]....
        /*1264*/ 	.word	0x00005df0
        /*1268*/ 	.word	0x00000002
        /*126c*/ 	.word	0x00016800
        /*1270*/ 	.short	0x010a
        /*1272*/ 	.byte	0x3f
	.zero		1


	//   ....[29]....
        /*1274*/ 	.word	0x00005e40
        /*1278*/ 	.word	0x00000002
        /*127c*/ 	.word	0x00016800
        /*1280*/ 	.short	0x010a
        /*1282*/ 	.byte	0x3f
	.zero		1


	//   ....[30]....
        /*1284*/ 	.word	0x00006960
        /*1288*/ 	.word	0x00000002
        /*128c*/ 	.word	0x00016800
        /*1290*/ 	.short	0x010a
        /*1292*/ 	.byte	0x3f
	.zero		1


	//   ....[31]....
        /*1294*/ 	.word	0x00007e70
        /*1298*/ 	.word	0x00000002
        /*129c*/ 	.word	0x00016800
        /*12a0*/ 	.short	0x010a
        /*12a2*/ 	.byte	0x3f
	.zero		1


	//   ....[32]....
        /*12a4*/ 	.word	0x00008d60
        /*12a8*/ 	.word	0x00000000
        /*12ac*/ 	.word	0x00016830
        /*12b0*/ 	.short	0x010a
        /*12b2*/ 	.byte	0x3f
	.zero		1


	//   ....[33]....
        /*12b4*/ 	.word	0x00008e10
        /*12b8*/ 	.word	0x00000000
        /*12bc*/ 	.word	0x00016830
        /*12c0*/ 	.short	0x010a
        /*12c2*/ 	.byte	0x3f
	.zero		1


	//   ....[34]....
        /*12c4*/ 	.word	0x0000abc0
        /*12c8*/ 	.word	0x00000000
        /*12cc*/ 	.word	0x00000000
        /*12d0*/ 	.short	0x0101
        /*12d2*/ 	.byte	0x3f
	.zero		1


	//   ....[35]....
        /*12d4*/ 	.word	0x0000b910
        /*12d8*/ 	.word	0x00000007
        /*12dc*/ 	.word	0x00016830
        /*12e0*/ 	.short	0x010a
        /*12e2*/ 	.byte	0x3f
	.zero		1


	//   ....[36]....
        /*12e4*/ 	.word	0x0000b960
        /*12e8*/ 	.word	0x00000007
        /*12ec*/ 	.word	0x00016830
        /*12f0*/ 	.short	0x010a
        /*12f2*/ 	.byte	0x3f
	.zero		1


	//   ....[37]....
        /*12f4*/ 	.word	0x0000bcb0
        /*12f8*/ 	.word	0x00000007
        /*12fc*/ 	.word	0x00016850
        /*1300*/ 	.short	0x010a
        /*1302*/ 	.byte	0x3f
	.zero		1


	//   ....[38]....
        /*1304*/ 	.word	0x0000bcf0
        /*1308*/ 	.word	0x00000007
        /*130c*/ 	.word	0x00016850
        /*1310*/ 	.short	0x010a
        /*1312*/ 	.byte	0x3f
	.zero		1


	//   ....[39]....
        /*1314*/ 	.word	0x0000dcd0
        /*1318*/ 	.word	0x00000037
        /*131c*/ 	.word	0x00000000
        /*1320*/ 	.short	0x0101
        /*1322*/ 	.byte	0x3f
	.zero		1


	//   ....[40]....
        /*1324*/ 	.word	0x0000e4d0
        /*1328*/ 	.word	0x0000000d
        /*132c*/ 	.word	0x00000000
        /*1330*/ 	.short	0x0101
        /*1332*/ 	.byte	0x3f
	.zero		1


	//   ....[41]....
        /*1334*/ 	.word	0x0000ea60
        /*1338*/ 	.word	0x00000007
        /*133c*/ 	.word	0x00016830
        /*1340*/ 	.short	0x010a
        /*1342*/ 	.byte	0x3f
	.zero		1


	//   ....[42]....
        /*1344*/ 	.word	0x0000eab0
        /*1348*/ 	.word	0x00000007
        /*134c*/ 	.word	0x00016830
        /*1350*/ 	.short	0x010a
        /*1352*/ 	.byte	0x3f
	.zero		1


	//   ....[43]....
        /*1354*/ 	.word	0x0000edd0
        /*1358*/ 	.word	0x00000007
        /*135c*/ 	.word	0x00016850
        /*1360*/ 	.short	0x010a
        /*1362*/ 	.byte	0x3f
	.zero		1


	//   ....[44]....
        /*1364*/ 	.word	0x0000ee10
        /*1368*/ 	.word	0x00000007
        /*136c*/ 	.word	0x00016850
        /*1370*/ 	.short	0x010a
        /*1372*/ 	.byte	0x3f
	.zero		1


	//   ....[45]....
        /*1374*/ 	.word	0x0000f4b0
        /*1378*/ 	.word	0x00000007
        /*137c*/ 	.word	0x00000000
        /*1380*/ 	.short	0x0101
        /*1382*/ 	.byte	0x3f
	.zero		1


	//   ....[46]....
        /*1384*/ 	.word	0x00010e30
        /*1388*/ 	.word	0x0000000d
        /*138c*/ 	.word	0x00000000
        /*1390*/ 	.short	0x0101
        /*1392*/ 	.byte	0x3f
	.zero		1


	//   ....[47]....
        /*1394*/ 	.word	0x00011110
        /*1398*/ 	.word	0x0000000b
        /*139c*/ 	.word	0x00016850
        /*13a0*/ 	.short	0x010a
        /*13a2*/ 	.byte	0x3f
	.zero		1


	//   ....[48]....
        /*13a4*/ 	.word	0x00011180
        /*13a8*/ 	.word	0x0000000b
        /*13ac*/ 	.word	0x00016850
        /*13b0*/ 	.short	0x010a
        /*13b2*/ 	.byte	0x3f
	.zero		1


	//   ....[49]....
        /*13b4*/ 	.word	0x00011780
        /*13b8*/ 	.word	0x00000002
        /*13bc*/ 	.word	0x00000000
        /*13c0*/ 	.short	0x0101
        /*13c2*/ 	.byte	0x3f
	.zero		1


	//   ....[50]....
        /*13c4*/ 	.word	0x00012870
        /*13c8*/ 	.word	0x00000000
        /*13cc*/ 	.word	0x00000000
        /*13d0*/ 	.short	0x0101
        /*13d2*/ 	.byte	0x3f
	.zero		1


	//   ....[51]....
        /*13d4*/ 	.word	0x00014900
        /*13d8*/ 	.word	0x00000016
        /*13dc*/ 	.word	0x00016820
        /*13e0*/ 	.short	0x010a
        /*13e2*/ 	.byte	0x3f
	.zero		1


	//   ....[52]....
        /*13e4*/ 	.word	0x000149b0
        /*13e8*/ 	.word	0x00000005
        /*13ec*/ 	.word	0x000168a0
        /*13f0*/ 	.short	0x010a
        /*13f2*/ 	.byte	0x3f
	.zero		1


	//   ....[53]....
        /*13f4*/ 	.word	0x00014bf0
        /*13f8*/ 	.word	0x00000005
        /*13fc*/ 	.word	0x000168c0
        /*1400*/ 	.short	0x010a
        /*1402*/ 	.byte	0x3f
	.zero		1


	//   ....[54]....
        /*1404*/ 	.word	0x00014f50
        /*1408*/ 	.word	0x00000005
        /*140c*/ 	.word	0x000168a0
        /*1410*/ 	.short	0x010a
        /*1412*/ 	.byte	0x3f
	.zero		1


	//   ....[55]....
        /*1414*/ 	.word	0x00015170
        /*1418*/ 	.word	0x00000005
        /*141c*/ 	.word	0x000168c0
        /*1420*/ 	.short	0x010a
        /*1422*/ 	.byte	0x3f
	.zero		1


	//   ....[56]....
        /*1424*/ 	.word	0x00015ef0
        /*1428*/ 	.word	0x00000003
        /*142c*/ 	.word	0x00016840
        /*1430*/ 	.short	0x010a
        /*1432*/ 	.byte	0x3f
	.zero		1


	//   ....[57]....
        /*1434*/ 	.word	0x000166d0
        /*1438*/ 	.word	0x00000003
        /*143c*/ 	.word	0x00016830
        /*1440*/ 	.short	0x0107
        /*1442*/ 	.byte	0x3f
	.zero		1


	//   ....[58]....
        /*1444*/ 	.word	0x000167a0
        /*1448*/ 	.word	0x00000003
        /*144c*/ 	.word	0x00016830
        /*1450*/ 	.short	0x0101
        /*1452*/ 	.byte	0x3f
	.zero		1


	//   ....[59]....
        /*1454*/ 	.word	0x00017680
        /*1458*/ 	.word	0x00000016
        /*145c*/ 	.word	0x00016800
        /*1460*/ 	.short	0x0107
        /*1462*/ 	.byte	0x3f
	.zero		1


	//   ....[60]....
        /*1464*/ 	.word	0x00017770
        /*1468*/ 	.word	0x00000016
        /*146c*/ 	.word	0x00016800
        /*1470*/ 	.short	0x0101
        /*1472*/ 	.byte	0x3f
	.zero		1


	//   ....[61]....
        /*1474*/ 	.word	0x00017790
        /*1478*/ 	.word	0x00000016
        /*147c*/ 	.word	0x00016820
        /*1480*/ 	.short	0x010a
        /*1482*/ 	.byte	0x3f
	.zero		1


	//   ....[62]....
        /*1484*/ 	.word	0x00017b50
        /*1488*/ 	.word	0x00000005
        /*148c*/ 	.word	0x00016840
        /*1490*/ 	.short	0x010a
        /*1492*/ 	.byte	0x3f
	.zero		1


	//   ....[63]....
        /*1494*/ 	.word	0x000180b0
        /*1498*/ 	.word	0x00000005
        /*149c*/ 	.word	0x00016830
        /*14a0*/ 	.short	0x0107
        /*14a2*/ 	.byte	0x3f
	.zero		1


	//   ....[64]....
        /*14a4*/ 	.word	0x00018170
        /*14a8*/ 	.word	0x00000005
        /*14ac*/ 	.word	0x00016830
        /*14b0*/ 	.short	0x0101
        /*14b2*/ 	.byte	0x3f
	.zero		1


	//   ....[65]....
        /*14b4*/ 	.word	0x000181d0
        /*14b8*/ 	.word	0x00000005
        /*14bc*/ 	.word	0x00016860
        /*14c0*/ 	.short	0x010a
        /*14c2*/ 	.byte	0x3f
	.zero		1


	//   ....[66]....
        /*14c4*/ 	.word	0x000186b0
        /*14c8*/ 	.word	0x00000005
        /*14cc*/ 	.word	0x00016850
        /*14d0*/ 	.short	0x0107
        /*14d2*/ 	.byte	0x3f
	.zero		1


	//   ....[67]....
        /*14d4*/ 	.word	0x00018870
        /*14d8*/ 	.word	0x00000005
        /*14dc*/ 	.word	0x00016850
        /*14e0*/ 	.short	0x0101
        /*14e2*/ 	.byte	0x3f
	.zero		1


	//   ....[68]....
        /*14e4*/ 	.word	0x00018a70
        /*14e8*/ 	.word	0x00000000
        /*14ec*/ 	.word	0x00016860
        /*14f0*/ 	.short	0x010a
        /*14f2*/ 	.byte	0x3f
	.zero		1


	//   ....[69]....
        /*14f4*/ 	.word	0x00018f30
        /*14f8*/ 	.word	0x00000000
        /*14fc*/ 	.word	0x00016850
        /*1500*/ 	.short	0x0107
        /*1502*/ 	.byte	0x3f
	.zero		1


	//   ....[70]....
        /*1504*/ 	.word	0x00018ff0
        /*1508*/ 	.word	0x00000000
        /*150c*/ 	.word	0x00016850
        /*1510*/ 	.short	0x0101
        /*1512*/ 	.byte	0x3f
	.zero		1


	//   ....[71]....
        /*1514*/ 	.word	0x00019d30
        /*1518*/ 	.word	0x00000004
        /*151c*/ 	.word	0x00016820
        /*1520*/ 	.short	0x010a
        /*1522*/ 	.byte	0x3f
	.zero		1


	//   ....[72]....
        /*1524*/ 	.word	0x00019ea0
        /*1528*/ 	.word	0x00000005
        /*152c*/ 	.word	0x00016840
        /*1530*/ 	.short	0x010a
        /*1532*/ 	.byte	0x3f
	.zero		1


	//   ....[73]....
        /*1534*/ 	.word	0x00019f40
        /*1538*/ 	.word	0x00000019
        /*153c*/ 	.word	0x00016840
        /*1540*/ 	.short	0x010a
        /*1542*/ 	.byte	0x3f
	.zero		1


	//   ....[74]....
        /*1544*/ 	.word	0x00019f80
        /*1548*/ 	.word	0x00000005
        /*154c*/ 	.word	0x00016860
        /*1550*/ 	.short	0x010a
        /*1552*/ 	.byte	0x3f
	.zero		1


	//   ....[75]....
        /*1554*/ 	.word	0x00019fc0
        /*1558*/ 	.word	0x00000019
        /*155c*/ 	.word	0x00016860
        /*1560*/ 	.short	0x010a
        /*1562*/ 	.byte	0x3f
	.zero		1


	//   ....[76]....
        /*1564*/ 	.word	0x0001a020
        /*1568*/ 	.word	0x00000045
        /*156c*/ 	.word	0x00016890
        /*1570*/ 	.short	0x010a
        /*1572*/ 	.byte	0x3f
	.zero		1


	//   ....[77]....
        /*1574*/ 	.word	0x0001a2b0
        /*1578*/ 	.word	0x00000045
        /*157c*/ 	.word	0x00016890
        /*1580*/ 	.short	0x010a
        /*1582*/ 	.byte	0x3f
	.zero		1


	//   ....[78]....
        /*1584*/ 	.word	0x0001a560
        /*1588*/ 	.word	0x00000045
        /*158c*/ 	.word	0x00016890
        /*1590*/ 	.short	0x010a
        /*1592*/ 	.byte	0x3f
	.zero		1


	//   ....[79]....
        /*1594*/ 	.word	0x0001a810
        /*1598*/ 	.word	0x00000045
        /*159c*/ 	.word	0x000168b0
        /*15a0*/ 	.short	0x010a
        /*15a2*/ 	.byte	0x3f
	.zero		1


	//   ....[80]....
        /*15a4*/ 	.word	0x0001ace0
        /*15a8*/ 	.word	0x00000002
        /*15ac*/ 	.word	0x00016800
        /*15b0*/ 	.short	0x010a
        /*15b2*/ 	.byte	0x3f
	.zero		1


	//   ....[81]....
        /*15b4*/ 	.word	0x0001b2e0
        /*15b8*/ 	.word	0x00000002
        /*15bc*/ 	.word	0x00016800
        /*15c0*/ 	.short	0x010a
        /*15c2*/ 	.byte	0x3f
	.zero		1


	//   ....[82]....
        /*15c4*/ 	.word	0x0001b330
        /*15c8*/ 	.word	0x00000000
        /*15cc*/ 	.word	0x00016830
        /*15d0*/ 	.short	0x010a
        /*15d2*/ 	.byte	0x3f
	.zero		1


	//   ....[83]....
        /*15d4*/ 	.word	0x0001b380
        /*15d8*/ 	.word	0x00000007
        /*15dc*/ 	.word	0x00016830
        /*15e0*/ 	.short	0x010a
        /*15e2*/ 	.byte	0x3f
	.zero		1


	//   ....[84]....
        /*15e4*/ 	.word	0x0001b3d0
        /*15e8*/ 	.word	0x00000007
        /*15ec*/ 	.word	0x00016850
        /*15f0*/ 	.short	0x010a
        /*15f2*/ 	.byte	0x3f
	.zero		1


	//   ....[85]....
        /*15f4*/ 	.word	0x0001b420
        /*15f8*/ 	.word	0x00000007
        /*15fc*/ 	.word	0x00016830
        /*1600*/ 	.short	0x010a
        /*1602*/ 	.byte	0x3f
	.zero		1


	//   ....[86]....
        /*1604*/ 	.word	0x0001b470
        /*1608*/ 	.word	0x00000007
        /*160c*/ 	.word	0x00016850
        /*1610*/ 	.short	0x010a
        /*1612*/ 	.byte	0x3f
	.zero		1


	//   ....[87]....
        /*1614*/ 	.word	0x0001b4c0
        /*1618*/ 	.word	0x0000000b
        /*161c*/ 	.word	0x00016850
        /*1620*/ 	.short	0x010a
        /*1622*/ 	.byte	0x3f
	.zero		1


	//   ....[88]....
        /*1624*/ 	.word	0x0001ba60
        /*1628*/ 	.word	0x00000016
        /*162c*/ 	.word	0x00016820
        /*1630*/ 	.short	0x010a
        /*1632*/ 	.byte	0x3f
	.zero		1


	//   ....[89]....
        /*1634*/ 	.word	0x0001bab0
        /*1638*/ 	.word	0x00000005
        /*163c*/ 	.word	0x000168a0
        /*1640*/ 	.short	0x010a
        /*1642*/ 	.byte	0x3f
	.zero		1


	//   ....[90]....
        /*1644*/ 	.word	0x0001bb00
        /*1648*/ 	.word	0x00000005
        /*164c*/ 	.word	0x000168c0
        /*1650*/ 	.short	0x010a
        /*1652*/ 	.byte	0x3f
	.zero		1


	//   ....[91]....
        /*1654*/ 	.word	0x0001bb50
        /*1658*/ 	.word	0x00000005
        /*165c*/ 	.word	0x000168a0
        /*1660*/ 	.short	0x010a
        /*1662*/ 	.byte	0x3f
	.zero		1


	//   ....[92]....
        /*1664*/ 	.word	0x0001bba0
        /*1668*/ 	.word	0x00000005
        /*166c*/ 	.word	0x000168c0
        /*1670*/ 	.short	0x010a
        /*1672*/ 	.byte	0x3f
	.zero		1


	//   ....[93]....
        /*1674*/ 	.word	0x0001bcc0
        /*1678*/ 	.word	0x00000003
        /*167c*/ 	.word	0x00016840
        /*1680*/ 	.short	0x010a
        /*1682*/ 	.byte	0x3f
	.zero		1


	//   ....[94]....
        /*1684*/ 	.word	0x0001d790
        /*1688*/ 	.word	0x00000016
        /*168c*/ 	.word	0x00016820
        /*1690*/ 	.short	0x010a
        /*1692*/ 	.byte	0x3f
	.zero		1


	//   ....[95]....
        /*1694*/ 	.word	0x0001d7e0
        /*1698*/ 	.word	0x00000005
        /*169c*/ 	.word	0x00016840
        /*16a0*/ 	.short	0x010a
        /*16a2*/ 	.byte	0x3f
	.zero		1


	//   ....[96]....
        /*16a4*/ 	.word	0x0001e120
        /*16a8*/ 	.word	0x00000005
        /*16ac*/ 	.word	0x00016860
        /*16b0*/ 	.short	0x010a
        /*16b2*/ 	.byte	0x3f
	.zero		1


	//   ....[97]....
        /*16b4*/ 	.word	0x0001ea90
        /*16b8*/ 	.word	0x00000000
        /*16bc*/ 	.word	0x00016860
        /*16c0*/ 	.short	0x010a
        /*16c2*/ 	.byte	0x3f
	.zero		1


	//   ....[98]....
        /*16c4*/ 	.word	0x0001fd20
        /*16c8*/ 	.word	0x00000004
        /*16cc*/ 	.word	0x00016820
        /*16d0*/ 	.short	0x010a
        /*16d2*/ 	.byte	0x3f
	.zero		1


	//   ....[99]....
        /*16d4*/ 	.word	0x0001fec0
        /*16d8*/ 	.word	0x00000005
        /*16dc*/ 	.word	0x00016840
        /*16e0*/ 	.short	0x010a
        /*16e2*/ 	.byte	0x3f
	.zero		1


	//   ....[100]....
        /*16e4*/ 	.word	0x0001ff10
        /*16e8*/ 	.word	0x00000019
        /*16ec*/ 	.word	0x00016840
        /*16f0*/ 	.short	0x010a
        /*16f2*/ 	.byte	0x3f
	.zero		1


	//   ....[101]....
        /*16f4*/ 	.word	0x0001ff60
        /*16f8*/ 	.word	0x00000005
        /*16fc*/ 	.word	0x00016860
        /*1700*/ 	.short	0x010a
        /*1702*/ 	.byte	0x3f
	.zero		1


	//----- nvinfo : EIATTR_NUM_MBARRIERS
	.align		4
.L_1613:
        /*1704*/ 	.byte	0x03, 0x38
        /*1706*/ 	.short	0x0016


	//----- nvinfo : EIATTR_EXIT_INSTR_OFFSETS
	.align		4
        /*1708*/ 	.byte	0x04, 0x1c
        /*170a*/ 	.short	(.L_1615 - .L_1614)


	//   ....[0]....
.L_1614:
        /*170c*/ 	.word	0x0001a010


	//----- nvinfo : EIATTR_MAX_THREADS
	.align		4
.L_1615:
        /*1710*/ 	.byte	0x04, 0x05
        /*1712*/ 	.short	(.L_1617 - .L_1616)
.L_1616:
        /*1714*/ 	.word	0x00000200
        /*1718*/ 	.word	0x00000001
        /*171c*/ 	.word	0x00000001


	//----- nvinfo : EIATTR_CRS_STACK_SIZE
	.align		4
.L_1617:
        /*1720*/ 	.byte	0x04, 0x1e
        /*1722*/ 	.short	(.L_1619 - .L_1618)
.L_1618:
        /*1724*/ 	.word	0x00000000


	//----- nvinfo : EIATTR_CBANK_PARAM_SIZE
	.align		4
.L_1619:
        /*1728*/ 	.byte	0x03, 0x19
        /*172a*/ 	.short	0x0af0


	//----- nvinfo : EIATTR_PARAM_CBANK
	.align		4
        /*172c*/ 	.byte	0x04, 0x0a
        /*172e*/ 	.short	(.L_1621 - .L_1620)
	.align		4
.L_1620:
        /*1730*/ 	.word	index@(.nv.constant0._ZN7cutlass13device_kernelIN5flash11enable_sm90INS1_16FlashAttnFwdSm90INS1_25CollectiveMainloopFwdSm90ILi2EN4cute5tupleIJNS5_1CILi1EEES8_S8_EEENS6_IJNS7_ILi192EEENS7_ILi128EEENS7_ILi64EEEEEELi64ENS_6half_tEfNS_4arch4Sm90ELb1ELb0ELb1ELb1ELb1ELb1ELb0ELb1ELb1ELb1ELb0ELb0EEENS1_21CollectiveEpilogueFwdINS6_IJSA_SC_SB_EEES9_SE_SG_Li384ELb1ELb1ELb0ELb0EEENS1_36VarlenDynamicPersistentTileSchedulerILi192ELi128ELi384ELi128ELb0ELb1ELb1ELb1ELb1ELb1EEEEEEEEEvNT_6ParamsE)
        /*1734*/ 	.short	0x0210
        /*1736*/ 	.short	0x0af0


	//----- nvinfo : EIATTR_SW_WAR
	.align		4
.L_1621:
        /*1738*/ 	.byte	0x04, 0x36
        /*173a*/ 	.short	(.L_1623 - .L_1622)
.L_1622:
        /*173c*/ 	.word	0x00000008
.L_1623:


//--------------------- .nv.callgraph             --------------------------
	.section	.nv.callgraph,"",@"SHT_CUDA_CALLGRAPH"
	.align	4
	.sectionentsize	8
	.align		4
        /*0000*/ 	.word	0x00000000
	.align		4
        /*0004*/ 	.word	0xffffffff
	.align		4
        /*0008*/ 	.word	index@(_ZN7cutlass13device_kernelIN5flash11enable_sm90INS1_16FlashAttnFwdSm90INS1_25CollectiveMainloopFwdSm90ILi2EN4cute5tupleIJNS5_1CILi1EEES8_S8_EEENS6_IJNS7_ILi128EEENS7_ILi80EEENS7_ILi256EEEEEELi256ENS_6half_tEfNS_4arch4Sm90ELb0ELb0ELb1ELb0ELb1ELb0ELb0ELb1ELb1ELb1ELb0ELb0EEENS1_21CollectiveEpilogueFwdINS6_IJSA_SC_SB_EEES9_SE_SG_Li256ELb0ELb1ELb0ELb0EEENS1_29StaticPersistentTileSchedulerILb0EEEEEEEEEvNT_6ParamsE)
	.align		4
        /*000c*/ 	.word	index@(__assertfail)
	.align		4
        /*0010*/ 	.word	index@(_ZN7cutlass13device_kernelIN5flash11enable_sm90INS1_16FlashAttnFwdSm90INS1_25CollectiveMainloopFwdSm90ILi2EN4cute5tupleIJNS5_1CILi1EEES8_S8_EEENS6_IJNS7_ILi128EEENS7_ILi80EEENS7_ILi256EEEEEELi256ENS_6half_tEfNS_4arch4Sm90ELb0ELb0ELb1ELb1ELb1ELb0ELb0ELb1ELb1ELb1ELb0ELb0EEENS1_21CollectiveEpilogueFwdINS6_IJSA_SC_SB_EEES9_SE_SG_Li256ELb1ELb1ELb0ELb0EEENS1_36VarlenDynamicPersistentTileSchedulerILi128ELi80ELi256ELi128ELb0ELb1ELb1ELb0ELb1ELb1EEEEEEEEEvNT_6ParamsE)
	.align		4
        /*0014*/ 	.word	index@(__assertfail)
	.align		4
        /*0018*/ 	.word	index@(_ZN7cutlass13device_kernelIN5flash11enable_sm90INS1_16FlashAttnFwdSm90INS1_25CollectiveMainloopFwdSm90ILi2EN4cute5tupleIJNS5_1CILi1EEES8_S8_EEENS6_IJNS7_ILi128EEENS7_ILi80EEENS7_ILi256EEEEEELi256ENS_6half_tEfNS_4arch4Sm90ELb0ELb0ELb1ELb1ELb1ELb1ELb0ELb1ELb1ELb1ELb0ELb0EEENS1_21CollectiveEpilogueFwdINS6_IJSA_SC_SB_EEES9_SE_SG_Li256ELb1ELb1ELb0ELb0EEENS1_36VarlenDynamicPersistentTileSchedulerILi128ELi80ELi256ELi128ELb0ELb1ELb1ELb0ELb1ELb1EEEEEEEEEvNT_6ParamsE)
	.align		4
        /*001c*/ 	.word	index@(__assertfail)
	.align		4
        /*0020*/ 	.word	index@(_ZN7cutlass13device_kernelIN5flash11enable_sm90INS1_16FlashAttnFwdSm90INS1_25CollectiveMainloopFwdSm90ILi2EN4cute5tupleIJNS5_1CILi1EEES8_S8_EEENS6_IJNS7_ILi128EEENS7_ILi64EEENS7_ILi256EEEEEELi256ENS_6half_tEfNS_4arch4Sm90ELb0ELb1ELb1ELb0ELb1ELb0ELb0ELb1ELb1ELb1ELb0ELb0EEENS1_21CollectiveEpilogueFwdINS6_IJSA_SC_SB_EEES9_SE_SG_Li256ELb0ELb1ELb0ELb0EEENS1_30DynamicPersistentTileSchedulerILi256ELi128ELb0ELb1ELb1EEEEEEEEEvNT_6ParamsE)
	.align		4
        /*0024*/ 	.word	index@(__assertfail)
	.align		4
        /*0028*/ 	.word	index@(_ZN7cutlass13device_kernelIN5flash11enable_sm90INS1_16FlashAttnFwdSm90INS1_25CollectiveMainloopFwdSm90ILi2EN4cute5tupleIJNS5_1CILi1EEES8_S8_EEENS6_IJNS7_ILi128EEENS7_ILi64EEENS7_ILi256EEEEEELi256ENS_6half_tEfNS_4arch4Sm90ELb0ELb1ELb1ELb1ELb1ELb0ELb0ELb1ELb1ELb1ELb0ELb0EEENS1_21CollectiveEpilogueFwdINS6_IJSA_SC_SB_EEES9_SE_SG_Li256ELb1ELb1ELb0ELb0EEENS1_36VarlenDynamicPersistentTileSchedulerILi128ELi64ELi256ELi128ELb0ELb1ELb1ELb1ELb0ELb1EEEEEEEEEvNT_6ParamsE)
	.align		4
        /*002c*/ 	.word	index@(__assertfail)
	.align		4
        /*0030*/ 	.word	index@(_ZN7cutlass13device_kernelIN5flash11enable_sm90INS1_16FlashAttnFwdSm90INS1_25CollectiveMainloopFwdSm90ILi2EN4cute5tupleIJNS5_1CILi1EEES8_S8_EEENS6_IJNS7_ILi128EEENS7_ILi64EEENS7_ILi256EEEEEELi256ENS_6half_tEfNS_4arch4Sm90ELb0ELb1ELb1ELb1ELb1ELb1ELb0ELb1ELb1ELb1ELb0ELb0EEENS1_21CollectiveEpilogueFwdINS6_IJSA_SC_SB_EEES9_SE_SG_Li256ELb1ELb1ELb0ELb0EEENS1_36VarlenDynamicPersistentTileSchedulerILi128ELi64ELi256ELi128ELb0ELb1ELb1ELb1ELb0ELb1EEEEEEEEEvNT_6ParamsE)
	.align		4
        /*0034*/ 	.word	index@(__assertfail)
	.align		4
        /*0038*/ 	.word	index@(_ZN7cutlass13device_kernelIN5flash11enable_sm90INS1_16FlashAttnFwdSm90INS1_25CollectiveMainloopFwdSm90ILi2EN4cute5tupleIJNS5_1CILi1EEES8_S8_EEENS6_IJNS7_ILi128EEENS7_ILi80EEENS7_ILi256EEEEEELi256ENS_6half_tEfNS_4arch4Sm90ELb1ELb0ELb1ELb0ELb1ELb0ELb0ELb1ELb1ELb1ELb0ELb0EEENS1_21CollectiveEpilogueFwdINS6_IJSA_SC_SB_EEES9_SE_SG_Li256ELb0ELb1ELb0ELb0EEENS1_30DynamicPersistentTileSchedulerILi256ELi128ELb0ELb1ELb1EEEEEEEEEvNT_6ParamsE)
	.align		4
        /*003c*/ 	.word	index@(__assertfail)
	.align		4
        /*0040*/ 	.word	index@(_ZN7cutlass13device_kernelIN5flash11enable_sm90INS1_16FlashAttnFwdSm90INS1_25CollectiveMainloopFwdSm90ILi2EN4cute5tupleIJNS5_1CILi1EEES8_S8_EEENS6_IJNS7_ILi128EEENS7_ILi80EEENS7_ILi256EEEEEELi256ENS_6half_tEfNS_4arch4Sm90ELb1ELb0ELb1ELb1ELb1ELb0ELb0ELb1ELb1ELb1ELb0ELb0EEENS1_21CollectiveEpilogueFwdINS6_IJSA_SC_SB_EEES9_SE_SG_Li256ELb1ELb1ELb0ELb0EEENS1_36VarlenDynamicPersistentTileSchedulerILi128ELi80ELi256ELi128ELb0ELb1ELb1ELb1ELb1ELb1EEEEEEEEEvNT_6ParamsE)
	.align		4
        /*0044*/ 	.word	index@(__assertfail)
	.align		4
        /*0048*/ 	.word	index@(_ZN7cutlass13device_kernelIN5flash11enable_sm90INS1_16FlashAttnFwdSm90INS1_25CollectiveMainloopFwdSm90ILi2EN4cute5tupleIJNS5_1CILi1EEES8_S8_EEENS6_IJNS7_ILi128EEENS7_ILi80EEENS7_ILi256EEEEEELi256ENS_6half_tEfNS_4arch4Sm90ELb1ELb0ELb1ELb1ELb1ELb1ELb0ELb1ELb1ELb1ELb0ELb0EEENS1_21CollectiveEpilogueFwdINS6_IJSA_SC_SB_EEES9_SE_SG_Li256ELb1ELb1ELb0ELb0EEENS1_36VarlenDynamicPersistentTileSchedulerILi128ELi80ELi256ELi128ELb0ELb1ELb1ELb1ELb1ELb1EEEEEEEEEvNT_6ParamsE)
	.align		4
        /*004c*/ 	.word	index@(__assertfail)
	.align		4
        /*0050*/ 	.word	index@(_ZN7cutlass13device_kernelIN5flash11enable_sm90INS1_16FlashAttnFwdSm90INS1_25CollectiveMainloopFwdSm90ILi2EN4cute5tupleIJNS5_1CILi1EEES8_S8_EEENS6_IJNS7_ILi128EEENS7_ILi96EEENS7_ILi192EEEEEELi192ENS_6half_tEfNS_4arch4Sm90ELb0ELb0ELb1ELb0ELb1ELb0ELb0ELb1ELb1ELb1ELb0ELb0EEENS1_21CollectiveEpilogueFwdINS6_IJSA_SC_SB_EEES9_SE_SG_Li256ELb0ELb1ELb0ELb0EEENS1_29StaticPersistentTileSchedulerILb0EEEEEEEEEvNT_6ParamsE)
	.align		4
        /*0054*/ 	.word	index@(__assertfail)
	.align		4
        /*0058*/ 	.word	index@(_ZN7cutlass13device_kernelIN5flash11enable_sm90INS1_16FlashAttnFwdSm90INS1_25CollectiveMainloopFwdSm90ILi2EN4cute5tupleIJNS5_1CILi1EEES8_S8_EEENS6_IJNS7_ILi128EEENS7_ILi96EEENS7_ILi192EEEEEELi192ENS_6half_tEfNS_4arch4Sm90ELb0ELb0ELb1ELb1ELb1ELb0ELb0ELb1ELb1ELb1ELb0ELb0EEENS1_21CollectiveEpilogueFwdINS6_IJSA_SC_SB_EEES9_SE_SG_Li256ELb1ELb1ELb0ELb0EEENS1_36VarlenDynamicPersistentTileSchedulerILi128ELi96ELi256ELi128ELb0ELb1ELb1ELb0ELb1ELb1EEEEEEEEEvNT_6ParamsE)
	.align		4
        /*005c*/ 	.word	index@(__assertfail)
	.align		4
        /*0060*/ 	.word	index@(_ZN7cutlass13device_kernelIN5flash11enable_sm90INS1_16FlashAttnFwdSm90INS1_25CollectiveMainloopFwdSm90ILi2EN4cute5tupleIJNS5_1CILi1EEES8_S8_EEENS6_IJNS7_ILi128EEENS7_ILi96EEENS7_ILi192EEEEEELi192ENS_6half_tEfNS_4arch4Sm90ELb0ELb0ELb1ELb1ELb1ELb1ELb0ELb1ELb1ELb1ELb0ELb0EEENS1_21CollectiveEpilogueFwdINS6_IJSA_SC_SB_EEES9_SE_SG_Li256ELb1ELb1ELb0ELb0EEENS1_36VarlenDynamicPersistentTileSchedulerILi128ELi96ELi256ELi128ELb0ELb1ELb1ELb0ELb1ELb1EEEEEEEEEvNT_6ParamsE)
	.align		4
        /*0064*/ 	.word	index@(__assertfail)
	.align		4
        /*0068*/ 	.word	index@(_ZN7cutlass13device_kernelIN5flash11enable_sm90INS1_16FlashAttnFwdSm90INS1_25CollectiveMainloopFwdSm90ILi2EN4cute5tupleIJNS5_1CILi1EEES8_S8_EEENS6_IJNS7_ILi128EEENS7_ILi96EEENS7_ILi192EEEEEELi192ENS_6half_tEfNS_4arch4Sm90ELb0ELb1ELb1ELb0ELb1ELb0ELb0ELb1ELb1ELb1ELb0ELb0EEENS1_21CollectiveEpilogueFwdINS6_IJSA_SC_SB_EEES9_SE_SG_Li256ELb0ELb1ELb0ELb0EEENS1_30DynamicPersistentTileSchedulerILi256ELi128ELb0ELb1ELb1EEEEEEEEEvNT_6ParamsE)
	.align		4
        /*006c*/ 	.word	index@(__assertfail)
	.align		4
        /*0070*/ 	.word	index@(_ZN7cutlass13device_kernelIN5flash11enable_sm90INS1_16FlashAttnFwdSm90INS1_25CollectiveMainloopFwdSm90ILi2EN4cute5tupleIJNS5_1CILi1EEES8_S8_EEENS6_IJNS7_ILi128EEENS7_ILi96EEENS7_ILi192EEEEEELi192ENS_6half_tEfNS_4arch4Sm90ELb0ELb1ELb1ELb1ELb1ELb0ELb0ELb1ELb1ELb1ELb0ELb0EEENS1_21CollectiveEpilogueFwdINS6_IJSA_SC_SB_EEES9_SE_SG_Li256ELb1ELb1ELb0ELb0EEENS1_36VarlenDynamicPersistentTileSchedulerILi128ELi96ELi256ELi128ELb0ELb1ELb1ELb1ELb0ELb1EEEEEEEEEvNT_6ParamsE)
	.align		4
        /*0074*/ 	.word	index@(__assertfail)
	.align		4
        /*0078*/ 	.word	index@(_ZN7cutlass13device_kernelIN5flash11enable_sm90INS1_16FlashAttnFwdSm90INS1_25CollectiveMainloopFwdSm90ILi2EN4cute5tupleIJNS5_1CILi1EEES8_S8_EEENS6_IJNS7_ILi128EEENS7_ILi96EEENS7_ILi192EEEEEELi192ENS_6half_tEfNS_4arch4Sm90ELb0ELb1ELb1ELb1ELb1ELb1ELb0ELb1ELb1ELb1ELb0ELb0EEENS1_21CollectiveEpilogueFwdINS6_IJSA_SC_SB_EEES9_SE_SG_Li256ELb1ELb1ELb0ELb0EEENS1_36VarlenDynamicPersistentTileSchedulerILi128ELi96ELi256ELi128ELb0ELb1ELb1ELb1ELb0ELb1EEEEEEEEEvNT_6ParamsE)
	.align		4
        /*007c*/ 	.word	index@(__assertfail)
	.align		4
        /*0080*/ 	.word	index@(_ZN7cutlass13device_kernelIN5flash11enable_sm90INS1_16FlashAttnFwdSm90INS1_25CollectiveMainloopFwdSm90ILi2EN4cute5tupleIJNS5_1CILi1EEES8_S8_EEENS6_IJNS7_ILi128EEENS7_ILi96EEENS7_ILi192EEEEEELi192ENS_6half_tEfNS_4arch4Sm90ELb1ELb0ELb1ELb0ELb1ELb0ELb0ELb1ELb1ELb1ELb0ELb0EEENS1_21CollectiveEpilogueFwdINS6_IJSA_SC_SB_EEES9_SE_SG_Li256ELb0ELb1ELb0ELb0EEENS1_30DynamicPersistentTileSchedulerILi256ELi128ELb0ELb1ELb1EEEEEEEEEvNT_6ParamsE)
	.align		4
        /*0084*/ 	.word	index@(__assertfail)
	.align		4
        /*0088*/ 	.word	index@(_ZN7cutlass13device_kernelIN5flash11enable_sm90INS1_16FlashAttnFwdSm90INS1_25CollectiveMainloopFwdSm90ILi2EN4cute5tupleIJNS5_1CILi1EEES8_S8_EEENS6_IJNS7_ILi128EEENS7_ILi96EEENS7_ILi192EEEEEELi192ENS_6half_tEfNS_4arch4Sm90ELb1ELb0ELb1ELb1ELb1ELb0ELb0ELb1ELb1ELb1ELb0ELb0EEENS1_21CollectiveEpilogueFwdINS6_IJSA_SC_SB_EEES9_SE_SG_Li256ELb1ELb1ELb0ELb0EEENS1_36VarlenDynamicPersistentTileSchedulerILi128ELi96ELi256ELi128ELb0ELb1ELb1ELb1ELb1ELb1EEEEEEEEEvNT_6ParamsE)
	.align		4
        /*008c*/ 	.word	index@(__assertfail)
	.align		4
        /*0090*/ 	.word	index@(_ZN7cutlass13device_kernelIN5flash11enable_sm90INS1_16FlashAttnFwdSm90INS1_25CollectiveMainloopFwdSm90ILi2EN4cute5tupleIJNS5_1CILi1EEES8_S8_EEENS6_IJNS7_ILi128EEENS7_ILi96EEENS7_ILi192EEEEEELi192ENS_6half_tEfNS_4arch4Sm90ELb1ELb0ELb1ELb1ELb1ELb1ELb0ELb1ELb1ELb1ELb0ELb0EEENS1_21CollectiveEpilogueFwdINS6_IJSA_SC_SB_EEES9_SE_SG_Li256ELb1ELb1ELb0ELb0EEENS1_36VarlenDynamicPersistentTileSchedulerILi128ELi96ELi256ELi128ELb0ELb1ELb1ELb1ELb1ELb1EEEEEEEEEvNT_6ParamsE)
	.align		4
        /*0094*/ 	.word	index@(__assertfail)
	.align		4
        /*0098*/ 	.word	index@(_ZN7cutlass13device_kernelIN5flash11enable_sm90INS1_16FlashAttnFwdSm90INS1_25CollectiveMainloopFwdSm90ILi2EN4cute5tupleIJNS5_1CILi1EEES8_S8_EEENS6_IJNS7_ILi128EEESA_SA_EEELi128ENS_6half_tEfNS_4arch4Sm90ELb0ELb0ELb1ELb0ELb1ELb0ELb0ELb1ELb1ELb1ELb0ELb0EEENS1_21CollectiveEpilogueFwdISB_S9_SC_SE_Li256ELb0ELb1ELb0ELb0EEENS1_29StaticPersistentTileSchedulerILb0EEEEEEEEEvNT_6ParamsE)
	.align		4
        /*009c*/ 	.word	index@(__assertfail)
	.align		4
        /*00a0*/ 	.word	index@(_ZN7cutlass13device_kernelIN5flash11enable_sm90INS1_16FlashAttnFwdSm90INS1_25CollectiveMainloopFwdSm90ILi2EN4cute5tupleIJNS5_1CILi1EEES8_S8_EEENS6_IJNS7_ILi128EEESA_SA_EEELi128ENS_6half_tEfNS_4arch4Sm90ELb0ELb0ELb1ELb1ELb1ELb0ELb0ELb1ELb1ELb1ELb0ELb0EEENS1_21CollectiveEpilogueFwdISB_S9_SC_SE_Li256ELb1ELb1ELb0ELb0EEENS1_36VarlenDynamicPersistentTileSchedulerILi128ELi128ELi256ELi128ELb0ELb1ELb1ELb0ELb1ELb1EEEEEEEEEvNT_6ParamsE)
	.align		4
        /*00a4*/ 	.word	index@(__assertfail)
	.align		4
        /*00a8*/ 	.word	index@(_ZN7cutlass13device_kernelIN5flash11enable_sm90INS1_16FlashAttnFwdSm90INS1_25CollectiveMainloopFwdSm90ILi2EN4cute5tupleIJNS5_1CILi1EEES8_S8_EEENS6_IJNS7_ILi128EEESA_SA_EEELi128ENS_6half_tEfNS_4arch4Sm90ELb0ELb0ELb1ELb1ELb1ELb1ELb0ELb1ELb1ELb1ELb0ELb0EEENS1_21CollectiveEpilogueFwdISB_S9_SC_SE_Li256ELb1ELb1ELb0ELb0EEENS1_36VarlenDynamicPersistentTileSchedulerILi128ELi128ELi256ELi128ELb0ELb1ELb1ELb0ELb1ELb1EEEEEEEEEvNT_6ParamsE)
	.align		4
        /*00ac*/ 	.word	index@(__assertfail)
	.align		4
        /*00b0*/ 	.word	index@(_ZN7cutlass13device_kernelIN5flash11enable_sm90INS1_16FlashAttnFwdSm90INS1_25CollectiveMainloopFwdSm90ILi2EN4cute5tupleIJNS5_1CILi1EEES8_S8_EEENS6_IJNS7_ILi128EEESA_SA_EEELi128ENS_6half_tEfNS_4arch4Sm90ELb0ELb1ELb1ELb0ELb1ELb0ELb0ELb1ELb1ELb1ELb0ELb0EEENS1_21CollectiveEpilogueFwdISB_S9_SC_SE_Li256ELb0ELb1ELb0ELb0EEENS1_30DynamicPersistentTileSchedulerILi256ELi128ELb0ELb1ELb1EEEEEEEEEvNT_6ParamsE)
	.align		4
        /*00b4*/ 	.word	index@(__assertfail)
	.align		4
        /*00b8*/ 	.word	index@(_ZN7cutlass13device_kernelIN5flash11enable_sm90INS1_16FlashAttnFwdSm90INS1_25CollectiveMainloopFwdSm90ILi2EN4cute5tupleIJNS5_1CILi1EEES8_S8_EEENS6_IJNS7_ILi128EEESA_SA_EEELi128ENS_6half_tEfNS_4arch4Sm90ELb0ELb1ELb1ELb1ELb1ELb0ELb0ELb1ELb1ELb1ELb0ELb0EEENS1_21CollectiveEpilogueFwdISB_S9_SC_SE_Li256ELb1ELb1ELb0ELb0EEENS1_36VarlenDynamicPersistentTileSchedulerILi128ELi128ELi256ELi128ELb0ELb1ELb1ELb1ELb0ELb1EEEEEEEEEvNT_6ParamsE)
	.align		4
        /*00bc*/ 	.word	index@(__assertfail)
	.align		4
        /*00c0*/ 	.word	index@(_ZN7cutlass13device_kernelIN5flash11enable_sm90INS1_16FlashAttnFwdSm90INS1_25CollectiveMainloopFwdSm90ILi2EN4cute5tupleIJNS5_1CILi1EEES8_S8_EEENS6_IJNS7_ILi128EEESA_SA_EEELi128ENS_6half_tEfNS_4arch4Sm90ELb0ELb1ELb1ELb1ELb1ELb1ELb0ELb1ELb1ELb1ELb0ELb0EEENS1_21CollectiveEpilogueFwdISB_S9_SC_SE_Li256ELb1ELb1ELb0ELb0EEENS1_36VarlenDynamicPersistentTileSchedulerILi128ELi128ELi256ELi128ELb0ELb1ELb1ELb1ELb0ELb1EEEEEEEEEvNT_6ParamsE)
	.align		4
        /*00c4*/ 	.word	index@(__assertfail)
	.align		4
        /*00c8*/ 	.word	index@(_ZN7cutlass13device_kernelIN5flash11enable_sm90INS1_16FlashAttnFwdSm90INS1_25CollectiveMainloopFwdSm90ILi2EN4cute5tupleIJNS5_1CILi1EEES8_S8_EEENS6_IJNS7_ILi128EEESA_SA_EEELi128ENS_6half_tEfNS_4arch4Sm90ELb1ELb0ELb1ELb0ELb1ELb0ELb0ELb1ELb1ELb1ELb0ELb0EEENS1_21CollectiveEpilogueFwdISB_S9_SC_SE_Li256ELb0ELb1ELb0ELb0EEENS1_30DynamicPersistentTileSchedulerILi256ELi128ELb0ELb1ELb1EEEEEEEEEvNT_6ParamsE)
	.align		4
        /*00cc*/ 	.word	index@(__assertfail)
	.align		4
        /*00d0*/ 	.word	index@(_ZN7cutlass13device_kernelIN5flash11enable_sm90INS1_16FlashAttnFwdSm90INS1_25CollectiveMainloopFwdSm90ILi2EN4cute5tupleIJNS5_1CILi1EEES8_S8_EEENS6_IJNS7_ILi128EEESA_SA_EEELi128ENS_6half_tEfNS_4arch4Sm90ELb1ELb0ELb1ELb1ELb1ELb0ELb0ELb1ELb1ELb1ELb0ELb0EEENS1_21CollectiveEpilogueFwdISB_S9_SC_SE_Li256ELb1ELb1ELb0ELb0EEENS1_36VarlenDynamicPersistentTileSchedulerILi128ELi128ELi256ELi128ELb0ELb1ELb1ELb1ELb1ELb1EEEEEEEEEvNT_6ParamsE)
	.align		4
        /*00d4*/ 	.word	index@(__assertfail)
	.align		4
        /*00d8*/ 	.word	index@(_ZN7cutlass13device_kernelIN5flash11enable_sm90INS1_16FlashAttnFwdSm90INS1_25CollectiveMainloopFwdSm90ILi2EN4cute5tupleIJNS5_1CILi1EEES8_S8_EEENS6_IJNS7_ILi128EEESA_SA_EEELi128ENS_6half_tEfNS_4arch4Sm90ELb1ELb0ELb1ELb1ELb1ELb1ELb0ELb1ELb1ELb1ELb0ELb0EEENS1_21CollectiveEpilogueFwdISB_S9_SC_SE_Li256ELb1ELb1ELb0ELb0EEENS1_36VarlenDynamicPersistentTileSchedulerILi128ELi128ELi256ELi128ELb0ELb1ELb1ELb1ELb1ELb1EEEEEEEEEvNT_6ParamsE)
	.align		4
        /*00dc*/ 	.word	index@(__assertfail)
	.align		4
        /*00e0*/ 	.word	index@(_ZN7cutlass13device_kernelIN5flash11enable_sm90INS1_16FlashAttnFwdSm90INS1_25CollectiveMainloopFwdSm90ILi2EN4cute5tupleIJNS5_1CILi1EEES8_S8_EEENS6_IJNS7_ILi192EEENS7_ILi128EEENS7_ILi96EEEEEELi96ENS_6half_tEfNS_4arch4Sm90ELb0ELb0ELb1ELb0ELb1ELb0ELb0ELb0ELb1ELb1ELb0ELb0EEENS1_21CollectiveEpilogueFwdINS6_IJSA_SC_SB_EEES9_SE_SG_Li384ELb0ELb1ELb0ELb0EEENS1_29StaticPersistentTileSchedulerILb0EEEEEEEEEvNT_6ParamsE)
	.align		4
        /*00e4*/ 	.word	index@(__assertfail)
	.align		4
        /*00e8*/ 	.word	index@(_ZN7cutlass13device_kernelIN5flash11enable_sm90INS1_16FlashAttnFwdSm90INS1_25CollectiveMainloopFwdSm90ILi2EN4cute5tupleIJNS5_1CILi1EEES8_S8_EEENS6_IJNS7_ILi192EEENS7_ILi128EEENS7_ILi96EEEEEELi96ENS_6half_tEfNS_4arch4Sm90ELb0ELb0ELb1ELb1ELb1ELb0ELb0ELb0ELb1ELb1ELb0ELb0EEENS1_21CollectiveEpilogueFwdINS6_IJSA_SC_SB_EEES9_SE_SG_Li384ELb1ELb1ELb0ELb0EEENS1_36VarlenDynamicPersistentTileSchedulerILi192ELi128ELi384ELi128ELb0ELb1ELb1ELb0ELb1ELb1EEEEEEEEEvNT_6ParamsE)
	.align		4
        /*00ec*/ 	.word	index@(__assertfail)
	.align		4
        /*00f0*/ 	.word	index@(_ZN7cutlass13device_kernelIN5flash11enable_sm90INS1_16FlashAttnFwdSm90INS1_25CollectiveMainloopFwdSm90ILi2EN4cute5tupleIJNS5_1CILi1EEES8_S8_EEENS6_IJNS7_ILi192EEENS7_ILi128EEENS7_ILi96EEEEEELi96ENS_6half_tEfNS_4arch4Sm90ELb0ELb0ELb1ELb1ELb1ELb1ELb0ELb0ELb1ELb1ELb0ELb0EEENS1_21CollectiveEpilogueFwdINS6_IJSA_SC_SB_EEES9_SE_SG_Li384ELb1ELb1ELb0ELb0EEENS1_36VarlenDynamicPersistentTileSchedulerILi192ELi128ELi384ELi128ELb0ELb1ELb1ELb0ELb1ELb1EEEEEEEEEvNT_6ParamsE)
	.align		4
        /*00f4*/ 	.word	index@(__assertfail)
	.align		4
        /*00f8*/ 	.word	index@(_ZN7cutlass13device_kernelIN5flash11enable_sm90INS1_16FlashAttnFwdSm90INS1_25CollectiveMainloopFwdSm90ILi2EN4cute5tupleIJNS5_1CILi1EEES8_S8_EEENS6_IJNS7_ILi192EEENS7_ILi128EEENS7_ILi96EEEEEELi96ENS_6half_tEfNS_4arch4Sm90ELb0ELb1ELb1ELb0ELb1ELb0ELb0ELb0ELb1ELb1ELb0ELb0EEENS1_21CollectiveEpilogueFwdINS6_IJSA_SC_SB_EEES9_SE_SG_Li384ELb0ELb1ELb0ELb0EEENS1_30DynamicPersistentTileSchedulerILi384ELi128ELb0ELb1ELb1EEEEEEEEEvNT_6ParamsE)
	.align		4
        /*00fc*/ 	.word	index@(__assertfail)
	.align		4
        /*0100*/ 	.word	index@(_ZN7cutlass13device_kernelIN5flash11enable_sm90INS1_16FlashAttnFwdSm90INS1_25CollectiveMainloopFwdSm90ILi2EN4cute5tupleIJNS5_1CILi1EEES8_S8_EEENS6_IJNS7_ILi192EEENS7_ILi128EEENS7_ILi96EEEEEELi96ENS_6half_tEfNS_4arch4Sm90ELb0ELb1ELb1ELb1ELb1ELb0ELb0ELb0ELb1ELb1ELb0ELb0EEENS1_21CollectiveEpilogueFwdINS6_IJSA_SC_SB_EEES9_SE_SG_Li384ELb1ELb1ELb0ELb0EEENS1_36VarlenDynamicPersistentTileSchedulerILi192ELi128ELi384ELi128ELb0ELb1ELb1ELb1ELb0ELb1EEEEEEEEEvNT_6ParamsE)
	.align		4
        /*0104*/ 	.word	index@(__assertfail)
	.align		4
        /*0108*/ 	.word	index@(_ZN7cutlass13device_kernelIN5flash11enable_sm90INS1_16FlashAttnFwdSm90INS1_25CollectiveMainloopFwdSm90ILi2EN4cute5tupleIJNS5_1CILi1EEES8_S8_EEENS6_IJNS7_ILi192EEENS7_ILi128EEENS7_ILi96EEEEEELi96ENS_6half_tEfNS_4arch4Sm90ELb0ELb1ELb1ELb1ELb1ELb1ELb0ELb0ELb1ELb1ELb0ELb0EEENS1_21CollectiveEpilogueFwdINS6_IJSA_SC_SB_EEES9_SE_SG_Li384ELb1ELb1ELb0ELb0EEENS1_36VarlenDynamicPersistentTileSchedulerILi192ELi128ELi384ELi128ELb0ELb1ELb1ELb1ELb0ELb1EEEEEEEEEvNT_6ParamsE)
	.align		4
        /*010c*/ 	.word	index@(__assertfail)
	.align		4
        /*0110*/ 	.word	index@(_ZN7cutlass13device_kernelIN5flash11enable_sm90INS1_16FlashAttnFwdSm90INS1_25CollectiveMainloopFwdSm90ILi2EN4cute5tupleIJNS5_1CILi1EEES8_S8_EEENS6_IJNS7_ILi192EEENS7_ILi128EEENS7_ILi96EEEEEELi96ENS_6half_tEfNS_4arch4Sm90ELb1ELb0ELb1ELb0ELb1ELb0ELb0ELb0ELb1ELb1ELb0ELb0EEENS1_21CollectiveEpilogueFwdINS6_IJSA_SC_SB_EEES9_SE_SG_Li384ELb0ELb1ELb0ELb0EEENS1_30DynamicPersistentTileSchedulerILi384ELi128ELb0ELb1ELb1EEEEEEEEEvNT_6ParamsE)
	.align		4
        /*0114*/ 	.word	index@(__assertfail)
	.align		4
        /*0118*/ 	.word	index@(_ZN7cutlass13device_kernelIN5flash11enable_sm90INS1_16FlashAttnFwdSm90INS1_25CollectiveMainloopFwdSm90ILi2EN4cute5tupleIJNS5_1CILi1EEES8_S8_EEENS6_IJNS7_ILi192EEENS7_ILi128EEENS7_ILi96EEEEEELi96ENS_6half_tEfNS_4arch4Sm90ELb1ELb0ELb1ELb1ELb1ELb0ELb0ELb0ELb1ELb1ELb0ELb0EEENS1_21CollectiveEpilogueFwdINS6_IJSA_SC_SB_EEES9_SE_SG_Li384ELb1ELb1ELb0ELb0EEENS1_36VarlenDynamicPersistentTileSchedulerILi192ELi128ELi384ELi128ELb0ELb1ELb1ELb1ELb1ELb1EEEEEEEEEvNT_6ParamsE)
	.align		4
        /*011c*/ 	.word	index@(__assertfail)
	.align		4
        /*0120*/ 	.word	index@(_ZN7cutlass13device_kernelIN5flash11enable_sm90INS1_16FlashAttnFwdSm90INS1_25CollectiveMainloopFwdSm90ILi2EN4cute5tupleIJNS5_1CILi1EEES8_S8_EEENS6_IJNS7_ILi192EEENS7_ILi128EEENS7_ILi96EEEEEELi96ENS_6half_tEfNS_4arch4Sm90ELb1ELb0ELb1ELb1ELb1ELb1ELb0ELb0ELb1ELb1ELb0ELb0EEENS1_21CollectiveEpilogueFwdINS6_IJSA_SC_SB_EEES9_SE_SG_Li384ELb1ELb1ELb0ELb0EEENS1_36VarlenDynamicPersistentTileSchedulerILi192ELi128ELi384ELi128ELb0ELb1ELb1ELb1ELb1ELb1EEEEEEEEEvNT_6ParamsE)
	.align		4
        /*0124*/ 	.word	index@(__assertfail)
	.align		4
        /*0128*/ 	.word	index@(_ZN7cutlass13device_kernelIN5flash11enable_sm90INS1_16FlashAttnFwdSm90INS1_25CollectiveMainloopFwdSm90ILi2EN4cute5tupleIJNS5_1CILi1EEES8_S8_EEENS6_IJNS7_ILi192EEENS7_ILi128EEENS7_ILi64EEEEEELi64ENS_6half_tEfNS_4arch4Sm90ELb0ELb0ELb1ELb0ELb1ELb0ELb0ELb1ELb1ELb1ELb0ELb0EEENS1_21CollectiveEpilogueFwdINS6_IJSA_SC_SB_EEES9_SE_SG_Li384ELb0ELb1ELb0ELb0EEENS1_29StaticPersistentTileSchedulerILb0EEEEEEEEEvNT_6ParamsE)
	.align		4
        /*012c*/ 	.word	index@(__assertfail)
	.align		4
        /*0130*/ 	.word	index@(_ZN7cutlass13device_kernelIN5flash11enable_sm90INS1_16FlashAttnFwdSm90INS1_25CollectiveMainloopFwdSm90ILi2EN4cute5tupleIJNS5_1CILi1EEES8_S8_EEENS6_IJNS7_ILi192EEENS7_ILi128EEENS7_ILi64EEEEEELi64ENS_6half_tEfNS_4arch4Sm90ELb0ELb0ELb1ELb1ELb1ELb0ELb0ELb1ELb1ELb1ELb0ELb0EEENS1_21CollectiveEpilogueFwdINS6_IJSA_SC_SB_EEES9_SE_SG_Li384ELb1ELb1ELb0ELb0EEENS1_36VarlenDynamicPersistentTileSchedulerILi192ELi128ELi384ELi128ELb0ELb1ELb1ELb0ELb1ELb1EEEEEEEEEvNT_6ParamsE)
	.align		4
        /*0134*/ 	.word	index@(__assertfail)
	.align		4
        /*0138*/ 	.word	index@(_ZN7cutlass13device_kernelIN5flash11enable_sm90INS1_16FlashAttnFwdSm90INS1_25CollectiveMainloopFwdSm90ILi2EN4cute5tupleIJNS5_1CILi1EEES8_S8_EEENS6_IJNS7_ILi192EEENS7_ILi128EEENS7_ILi64EEEEEELi64ENS_6half_tEfNS_4arch4Sm90ELb0ELb0ELb1ELb1ELb1ELb1ELb0ELb1ELb1ELb1ELb0ELb0EEENS1_21CollectiveEpilogueFwdINS6_IJSA_SC_SB_EEES9_SE_SG_Li384ELb1ELb1ELb0ELb0EEENS1_36VarlenDynamicPersistentTileSchedulerILi192ELi128ELi384ELi128ELb0ELb1ELb1ELb0ELb1ELb1EEEEEEEEEvNT_6ParamsE)
	.align		4
        /*013c*/ 	.word	index@(__assertfail)
	.align		4
        /*0140*/ 	.word	index@(_ZN7cutlass13device_kernelIN5flash11enable_sm90INS1_16FlashAttnFwdSm90INS1_25CollectiveMainloopFwdSm90ILi2EN4cute5tupleIJNS5_1CILi1EEES8_S8_EEENS6_IJNS7_ILi192EEENS7_ILi128EEENS7_ILi64EEEEEELi64ENS_6half_tEfNS_4arch4Sm90ELb0ELb1ELb1ELb0ELb1ELb0ELb0ELb1ELb1ELb1ELb0ELb0EEENS1_21CollectiveEpilogueFwdINS6_IJSA_SC_SB_EEES9_SE_SG_Li384ELb0ELb1ELb0ELb0EEENS1_30DynamicPersistentTileSchedulerILi384ELi128ELb0ELb1ELb1EEEEEEEEEvNT_6ParamsE)
	.align		4
        /*0144*/ 	.word	index@(__assertfail)
	.align		4
        /*0148*/ 	.word	index@(_ZN7cutlass13device_kernelIN5flash11enable_sm90INS1_16FlashAttnFwdSm90INS1_25CollectiveMainloopFwdSm90ILi2EN4cute5tupleIJNS5_1CILi1EEES8_S8_EEENS6_IJNS7_ILi192EEENS7_ILi128EEENS7_ILi64EEEEEELi64ENS_6half_tEfNS_4arch4Sm90ELb0ELb1ELb1ELb1ELb1ELb0ELb0ELb1ELb1ELb1ELb0ELb0EEENS1_21CollectiveEpilogueFwdINS6_IJSA_SC_SB_EEES9_SE_SG_Li384ELb1ELb1ELb0ELb0EEENS1_36VarlenDynamicPersistentTileSchedulerILi192ELi128ELi384ELi128ELb0ELb1ELb1ELb1ELb0ELb1EEEEEEEEEvNT_6ParamsE)
	.align		4
        /*014c*/ 	.word	index@(__assertfail)
	.align		4
        /*0150*/ 	.word	index@(_ZN7cutlass13device_kernelIN5flash11enable_sm90INS1_16FlashAttnFwdSm90INS1_25CollectiveMainloopFwdSm90ILi2EN4cute5tupleIJNS5_1CILi1EEES8_S8_EEENS6_IJNS7_ILi192EEENS7_ILi128EEENS7_ILi64EEEEEELi64ENS_6half_tEfNS_4arch4Sm90ELb0ELb1ELb1ELb1ELb1ELb1ELb0ELb1ELb1ELb1ELb0ELb0EEENS1_21CollectiveEpilogueFwdINS6_IJSA_SC_SB_EEES9_SE_SG_Li384ELb1ELb1ELb0ELb0EEENS1_36VarlenDynamicPersistentTileSchedulerILi192ELi128ELi384ELi128ELb0ELb1ELb1ELb1ELb0ELb1EEEEEEEEEvNT_6ParamsE)
	.align		4
        /*0154*/ 	.word	index@(__assertfail)
	.align		4
        /*0158*/ 	.word	index@(_ZN7cutlass13device_kernelIN5flash11enable_sm90INS1_16FlashAttnFwdSm90INS1_25CollectiveMainloopFwdSm90ILi2EN4cute5tupleIJNS5_1CILi1EEES8_S8_EEENS6_IJNS7_ILi192EEENS7_ILi128EEENS7_ILi64EEEEEELi64ENS_6half_tEfNS_4arch4Sm90ELb1ELb0ELb1ELb0ELb1ELb0ELb0ELb1ELb1ELb1ELb0ELb0EEENS1_21CollectiveEpilogueFwdINS6_IJSA_SC_SB_EEES9_SE_SG_Li384ELb0ELb1ELb0ELb0EEENS1_30DynamicPersistentTileSchedulerILi384ELi128ELb0ELb1ELb1EEEEEEEEEvNT_6ParamsE)
	.align		4
        /*015c*/ 	.word	index@(__assertfail)
	.align		4
        /*0160*/ 	.word	index@(_ZN7cutlass13device_kernelIN5flash11enable_sm90INS1_16FlashAttnFwdSm90INS1_25CollectiveMainloopFwdSm90ILi2EN4cute5tupleIJNS5_1CILi1EEES8_S8_EEENS6_IJNS7_ILi192EEENS7_ILi128EEENS7_ILi64EEEEEELi64ENS_6half_tEfNS_4arch4Sm90ELb1ELb0ELb1ELb1ELb1ELb0ELb0ELb1ELb1ELb1ELb0ELb0EEENS1_21CollectiveEpilogueFwdINS6_IJSA_SC_SB_EEES9_SE_SG_Li384ELb1ELb1ELb0ELb0EEENS1_36VarlenDynamicPersistentTileSchedulerILi192ELi128ELi384ELi128ELb0ELb1ELb1ELb1ELb1ELb1EEEEEEEEEvNT_6ParamsE)
	.align		4
        /*0164*/ 	.word	index@(__assertfail)
	.align		4
        /*0168*/ 	.word	index@(_ZN7cutlass13device_kernelIN5flash11enable_sm90INS1_16FlashAttnFwdSm90INS1_25CollectiveMainloopFwdSm90ILi2EN4cute5tupleIJNS5_1CILi1EEES8_S8_EEENS6_IJNS7_ILi192EEENS7_ILi128EEENS7_ILi64EEEEEELi64ENS_6half_tEfNS_4arch4Sm90ELb1ELb0ELb1ELb1ELb1ELb1ELb0ELb1ELb1ELb1ELb0ELb0EEENS1_21CollectiveEpilogueFwdINS6_IJSA_SC_SB_EEES9_SE_SG_Li384ELb1ELb1ELb0ELb0EEENS1_36VarlenDynamicPersistentTileSchedulerILi192ELi128ELi384ELi128ELb0ELb1ELb1ELb1ELb1ELb1EEEEEEEEEvNT_6ParamsE)
	.align		4
        /*016c*/ 	.word	index@(__assertfail)
	.align		4
        /*0170*/ 	.word	0x00000000
	.align		4
        /*0174*/ 	.word	0xfffffffe
	.align		4
        /*0178*/ 	.word	0x00000000
	.align		4
        /*017c*/ 	.word	0xfffffffd
	.align		4
        /*0180*/ 	.word	0x00000000
	.align		4
        /*0184*/ 	.word	0xfffffffc


//--------------------- .nv.constant4             --------------------------
	.section	.nv.constant4,"a",@progbits
	.align	8
	.align		8
.nv.constant4:
        /*0000*/ 	.dword	__assertfail
	.align		8
        /*0008*/ 	.dword	__unnamed_1
	.align		8
        /*0010*/ 	.dword	__unnamed_2
	.align		8
        /*0018*/ 	.dword	__unnamed_3
	.align		8
        /*0020*/ 	.dword	__unnamed_4
	.align		8
        /*0028*/ 	.dword	__unnamed_5
	.align		8
        /*0030*/ 	.dword	__unnamed_6
	.align		8
        /*0038*/ 	.dword	__unnamed_7
	.align		8
        /*0040*/ 	.dword	__unnamed_8
	.align		8
        /*0048*/ 	.dword	__unnamed_9
	.align		8
        /*0050*/ 	.dword	__unnamed_10
	.align		8
        /*0058*/ 	.dword	__unnamed_11
	.align		8
        /*0060*/ 	.dword	__unnamed_12
	.align		8
        /*0068*/ 	.dword	__unnamed_13
	.align		8
        /*0070*/ 	.dword	__unnamed_14
	.align		8
        /*0078*/ 	.dword	__unnamed_15
	.align		8
        /*0080*/ 	.dword	__unnamed_16
	.align		8
        /*0088*/ 	.dword	__unnamed_17
	.align		8
        /*0090*/ 	.dword	__unnamed_18
	.align		8
        /*0098*/ 	.dword	__unnamed_19
	.align		8
        /*00a0*/ 	.dword	__unnamed_20
	.align		8
        /*00a8*/ 	.dword	__unnamed_21
	.align		8
        /*00b0*/ 	.dword	__unnamed_22
	.align		8
        /*00b8*/ 	.dword	__unnamed_23
	.align		8
        /*00c0*/ 	.dword	__unnamed_24
	.align		8
        /*00c8*/ 	.dword	__unnamed_25
	.align		8
        /*00d0*/ 	.dword	__unnamed_26
	.align		8
        /*00d8*/ 	.dword	__unnamed_27
	.align		8
        /*00e0*/ 	.dword	_ZN80_INTERNAL_9d9403cd_44_flash_fwd_hdimall_fp16_paged_softcap_sm90_cu_4cb42ef5_45294cuda3std3__45__cpo5beginE
	.align		8
        /*00e8*/ 	.dword	_ZN80_INTERNAL_9d9403cd_44_flash_fwd_hdimall_fp16_paged_softcap_sm90_cu_4cb42ef5_45294cuda3std3__45__cpo3endE
	.align		8
        /*00f0*/ 	.dword	_ZN80_INTERNAL_9d9403cd_44_flash_fwd_hdimall_fp16_paged_softcap_sm90_cu_4cb42ef5_45294cuda3std3__45__cpo6cbeginE
	.align		8
        /*00f8*/ 	.dword	_ZN80_INTERNAL_9d9403cd_44_flash_fwd_hdimall_fp16_paged_softcap_sm90_cu_4cb42ef5_45294cuda3std3__45__cpo4cendE
	.align		8
        /*0100*/ 	.dword	_ZN80_INTERNAL_9d9403cd_44_flash_fwd_hdimall_fp16_paged_softcap_sm90_cu_4cb42ef5_45294cuda3std3__482_GLOBAL__N__9d9403cd_44_flash_fwd_hdimall_fp16_paged_softcap_sm90_cu_4cb42ef5_45296ignoreE
	.align		8
        /*0108*/ 	.dword	_ZN80_INTERNAL_9d9403cd_44_flash_fwd_hdimall_fp16_paged_softcap_sm90_cu_4cb42ef5_45294cuda3std3__419piecewise_constructE
	.align		8
        /*0110*/ 	.dword	_ZN80_INTERNAL_9d9403cd_44_flash_fwd_hdimall_fp16_paged_softcap_sm90_cu_4cb42ef5_45294cuda3std3__48in_placeE
	.align		8
        /*0118*/ 	.dword	_ZN80_INTERNAL_9d9403cd_44_flash_fwd_hdimall_fp16_paged_softcap_sm90_cu_4cb42ef5_45294cuda3std6ranges3__45__cpo4swapE
	.align		8
        /*0120*/ 	.dword	_ZN80_INTERNAL_9d9403cd_44_flash_fwd_hdimall_fp16_paged_softcap_sm90_cu_4cb42ef5_45294cuda3std6ranges3__45__cpo9iter_moveE
	.align		8
        /*0128*/ 	.dword	_ZN80_INTERNAL_9d9403cd_44_flash_fwd_hdimall_fp16_paged_softcap_sm90_cu_4cb42ef5_45294cute7productE
	.align		8
        /*0130*/ 	.dword	_ZN80_INTERNAL_9d9403cd_44_flash_fwd_hdimall_fp16_paged_softcap_sm90_cu_4cb42ef5_45294cute1_E
	.align		8
        /*0138*/ 	.dword	$str$23
	.align		8
        /*0140*/ 	.dword	$str$24


//--------------------- .text._ZN7cutlass13device_kernelIN5flash11enable_sm90INS1_16FlashAttnFwdSm90INS1_25CollectiveMainloopFwdSm90ILi2EN4cute5tupleIJNS5_1CILi1EEES8_S8_EEENS6_IJNS7_ILi128EEENS7_ILi80EEENS7_ILi256EEEEEELi256ENS_6half_tEfNS_4arch4Sm90ELb0ELb0ELb1ELb0ELb1ELb0ELb0ELb1ELb1ELb1ELb0ELb0EEENS1_21CollectiveEpilogueFwdINS6_IJSA_SC_SB_EEES9_SE_SG_Li256ELb0ELb1ELb0ELb0EEENS1_29StaticPersistentTileSchedulerILb0EEEEEEEEEvNT_6ParamsE --------------------------
	.section	.text._ZN7cutlass13device_kernelIN5flash11enable_sm90INS1_16FlashAttnFwdSm90INS1_25CollectiveMainloopFwdSm90ILi2EN4cute5tupleIJNS5_1CILi1EEES8_S8_EEENS6_IJNS7_ILi128EEENS7_ILi80EEENS7_ILi256EEEEEELi256ENS_6half_tEfNS_4arch4Sm90ELb0ELb0ELb1ELb0ELb1ELb0ELb0ELb1ELb1ELb1ELb0ELb0EEENS1_21CollectiveEpilogueFwdINS6_IJSA_SC_SB_EEES9_SE_SG_Li256ELb0ELb1ELb0ELb0EEENS1_29StaticPersistentTileSchedulerILb0EEEEEEEEEvNT_6ParamsE,"ax",@progbits
	.align	128
.text._ZN7cutlass13device_kernelIN5flash11enable_sm90INS1_16FlashAttnFwdSm90INS1_25CollectiveMainloopFwdSm90ILi2EN4cute5tupleIJNS5_1CILi1EEES8_S8_EEENS6_IJNS7_ILi128EEENS7_ILi80EEENS7_ILi256EEEEEELi256ENS_6half_tEfNS_4arch4Sm90ELb0ELb0ELb1ELb0ELb1ELb0ELb0ELb1ELb1ELb1ELb0ELb0EEENS1_21CollectiveEpilogueFwdINS6_IJSA_SC_SB_EEES9_SE_SG_Li256ELb0ELb1ELb0ELb0EEENS1_29StaticPersistentTileSchedulerILb0EEEEEEEEEvNT_6ParamsE:
        .type           _ZN7cutlass13device_kernelIN5flash11enable_sm90INS1_16FlashAttnFwdSm90INS1_25CollectiveMainloopFwdSm90ILi2EN4cute5tupleIJNS5_1CILi1EEES8_S8_EEENS6_IJNS7_ILi128EEENS7_ILi80EEENS7_ILi256EEEEEELi256ENS_6half_tEfNS_4arch4Sm90ELb0ELb0ELb1ELb0ELb1ELb0ELb0ELb1ELb1ELb1ELb0ELb0EEENS1_21CollectiveEpilogueFwdINS6_IJSA_SC_SB_EEES9_SE_SG_Li256ELb0ELb1ELb0ELb0EEENS1_29StaticPersistentTileSchedulerILb0EEEEEEEEEvNT_6ParamsE,@function
        .size           _ZN7cutlass13device_kernelIN5flash11enable_sm90INS1_16FlashAttnFwdSm90INS1_25CollectiveMainloopFwdSm90ILi2EN4cute5tupleIJNS5_1CILi1EEES8_S8_EEENS6_IJNS7_ILi128EEENS7_ILi80EEENS7_ILi256EEEEEELi256ENS_6half_tEfNS_4arch4Sm90ELb0ELb0ELb1ELb0ELb1ELb0ELb0ELb1ELb1ELb1ELb0ELb0EEENS1_21CollectiveEpilogueFwdINS6_IJSA_SC_SB_EEES9_SE_SG_Li256ELb0ELb1ELb0ELb0EEENS1_29StaticPersistentTileSchedulerILb0EEEEEEEEEvNT_6ParamsE,(.L_x_15838 - _ZN7cutlass13device_kernelIN5flash11enable_sm90INS1_16FlashAttnFwdSm90INS1_25CollectiveMainloopFwdSm90ILi2EN4cute5tupleIJNS5_1CILi1EEES8_S8_EEENS6_IJNS7_ILi128EEENS7_ILi80EEENS7_ILi256EEEEEELi256ENS_6half_tEfNS_4arch4Sm90ELb0ELb0ELb1ELb0ELb1ELb0ELb0ELb1ELb1ELb1ELb0ELb0EEENS1_21CollectiveEpilogueFwdINS6_IJSA_SC_SB_EEES9_SE_SG_Li256ELb0ELb1ELb0ELb0EEENS1_29StaticPersistentTileSchedulerILb0EEEEEEEEEvNT_6ParamsE)
        .other          _ZN7cutlass13device_kernelIN5flash11enable_sm90INS1_16FlashAttnFwdSm90INS1_25CollectiveMainloopFwdSm90ILi2EN4cute5tupleIJNS5_1CILi1EEES8_S8_EEENS6_IJNS7_ILi128EEENS7_ILi80EEENS7_ILi256EEEEEELi256ENS_6half_tEfNS_4arch4Sm90ELb0ELb0ELb1ELb0ELb1ELb0ELb0ELb1ELb1ELb1ELb0ELb0EEENS1_21CollectiveEpilogueFwdINS6_IJSA_SC_SB_EEES9_SE_SG_Li256ELb0ELb1ELb0ELb0EEENS1_29StaticPersistentTileSchedulerILb0EEEEEEEEEvNT_6ParamsE,@"STO_CUDA_ENTRY STV_DEFAULT"
_ZN7cutlass13device_kernelIN5flash11enable_sm90INS1_16FlashAttnFwdSm90INS1_25CollectiveMainloopFwdSm90ILi2EN4cute5tupleIJNS5_1CILi1EEES8_S8_EEENS6_IJNS7_ILi128EEENS7_ILi80EEENS7_ILi256EEEEEELi256ENS_6half_tEfNS_4arch4Sm90ELb0ELb0ELb1ELb0ELb1ELb0ELb0ELb1ELb1ELb1ELb0ELb0EEENS1_21CollectiveEpilogueFwdINS6_IJSA_SC_SB_EEES9_SE_SG_Li256ELb0ELb1ELb0ELb0EEENS1_29StaticPersistentTileSchedulerILb0EEEEEEEEEvNT_6ParamsE:
[----:B------:R-:W0:Y:S02]  /*0000*/  LDC R1, c[0x0][0x28] ;  /* 0x00000a00ff017b82 */ /* 0x000e240000000800 */
[----:B0-----:R-:W-:Y:S01]  /*0010*/  VIADD R1, R1, 0xfffffff0 ;  /* 0xfffffff001017836 */ /* 0x001fe20000000000 */
[----:B------:R-:W0:Y:S01]  /*0020*/  S2R R27, SR_TID.X ;  /* 0x00000000001b7919 */ /* 0x000e220000002100 */
[----:B------:R-:W-:Y:S01]  /*0030*/  ELECT P0, URZ, PT ;  /* 0x00000000003f782f */ /* 0x000fe20003800000 */
[----:B------:R-:W-:Y:S01]  /*0040*/  UMOV UR4, 0x80 ;  /* 0x0000008000047882 */ /* 0x000fe20000000000 */
[----:B------:R-:W-:Y:S01]  /*0050*/  UMOV UR7, 0x100 ;  /* 0x0000010000077882 */ /* 0x000fe20000000000 */
[----:B0-----:R-:W-:-:S05]  /*0060*/  SHF.R.U32.HI R0, RZ, 0x5, R27 ;  /* 0x00000005ff007819 */ /* 0x001fca000001161b */
[----:B------:R-:W0:Y:S02]  /*0070*/  SHFL.IDX PT, R2, R0, RZ, 0x1f ;  /* 0x00001fff00027589 */ /* 0x000e2400000e0000 */
[C---:B0-----:R-:W-:Y:S02]  /*0080*/  ISETP.NE.OR P0, PT, R2.reuse, RZ, !P0 ;  /* 0x000000ff0200720c */ /* 0x041fe40004705670 */
[----:B------:R-:W-:Y:S02]  /*0090*/  ISETP.NE.AND P1, PT, R2, RZ, PT ;  /* 0x000000ff0200720c */ /* 0x000fe40003f25270 */
[----:B------:R-:W-:-:S06]  /*00a0*/  SHF.R.U32.HI R2, RZ, 0x7, R27 ;  /* 0x00000007ff027819 */ /* 0x000fcc000001161b */
[----:B------:R-:W0:Y:S03]  /*00b0*/  SHFL.IDX PT, R2, R2, RZ, 0x1f ;  /* 0x00001fff02027589 */ /* 0x000e2600000e0000 */
[----:B------:R-:W-:Y:S01]  /*00c0*/  VOTEU.ALL UP0, P0 ;  /* 0x00000000003f7886 */ /* 0x000fe20000000000 */
[----:B------:R-:W-:-:S04]  /*00d0*/  VOTEU.ALL UP1, P0 ;  /* 0x00000000003f7886 */ /* 0x000fc80000020000 */
[----:B------:R-:W1:Y:S01]  /*00e0*/  @!UP0 S2UR UR8, SR_CgaCtaId ;  /* 0x00000000000889c3 */ /* 0x000e620000008800 */
[----:B------:R-:W-:Y:S01]  /*00f0*/  @!UP0 UMOV UR6, 0x400 ;  /* 0x0000040000068882 */ /* 0x000fe20000000000 */
[----:B------:R-:W-:-:S04]  /*0100*/  @!UP0 UIADD3 UR4, -UR4, 0x100000, URZ ;  /* 0x0010000004048890 */ /* 0x000fc8000fffe13f */
[----:B------:R-:W-:Y:S02]  /*0110*/  @!UP0 USHF.L.U32 UR5, UR4, 0xb, URZ ;  /* 0x0000000b04058899 */ /* 0x000fe4000800063f */
[----:B------:R-:W-:Y:S02]  /*0120*/  @!UP0 USHF.L.U32 UR4, UR4, 0x1, URZ ;  /* 0x0000000104048899 */ /* 0x000fe4000800063f */
[----:B-1----:R-:W-:Y:S02]  /*0130*/  @!UP0 ULEA UR8, UR8, UR6, 0x18 ;  /* 0x0000000608088291 */ /* 0x002fe4000f8ec03f */
[----:B------:R-:W-:-:S04]  /*0140*/  @!UP0 UIADD3 UR6, -UR7, 0x100000, URZ ;  /* 0x0010000007068890 */ /* 0x000fc8000fffe13f */
[----:B------:R-:W-:Y:S02]  /*0150*/  @!UP0 USHF.L.U32 UR7, UR6, 0xb, URZ ;  /* 0x0000000b06078899 */ /* 0x000fe4000800063f */
[----:B------:R-:W-:Y:S01]  /*0160*/  @!UP0 USHF.L.U32 UR6, UR6, 0x1, URZ ;  /* 0x0000000106068899 */ /* 0x000fe2000800063f */
[----:B------:R-:W-:-:S05]  /*0170*/  VOTEU.ALL UP0, P0 ;  /* 0x00000000003f7886 */ /* 0x000fca0000000000 */
[----:B------:R1:W2:Y:S06]  /*0180*/  @!UP0 SYNCS.EXCH.64 URZ, [UR8+0x38800], UR4 ;  /* 0x03880004083f85b2 */ /* 0x0002ac0008000100 */
[----:B------:R1:W3:Y:S02]  /*0190*/  @!UP1 SYNCS.EXCH.64 URZ, [UR8+0x38820], UR6 ;  /* 0x03882006083f95b2 */ /* 0x0002e40008000100 */
[----:B01----:R-:W-:Y:S05]  /*01a0*/  @P1 BRA `(.L_x_0) ;  /* 0x0000000000481947 */ /* 0x003fea0003800000 */
[----:B------:R-:W0:Y:S01]  /*01b0*/  S2UR UR5, SR_CgaCtaId ;  /* 0x00000000000579c3 */ /* 0x000e220000008800 */
[----:B------:R-:W-:Y:S01]  /*01c0*/  UMOV UR4, 0x400 ;  /* 0x0000040000047882 */ /* 0x000fe20000000000 */
[----:B------:R-:W-:Y:S01]  /*01d0*/  UMOV UR6, 0x80 ;  /* 0x0000008000067882 */ /* 0x000fe20000000000 */
[----:B------:R-:W-:Y:S01]  /*01e0*/  UMOV UR7, 0x100 ;  /* 0x0000010000077882 */ /* 0x000fe20000000000 */
[----:B------:R-:W-:Y:S01]  /*01f0*/  ELECT P0, URZ, PT ;  /* 0x00000000003f782f */ /* 0x000fe20003800000 */
[----:B0-----:R-:W-:Y:S02]  /*0200*/  ULEA UR8, UR5, UR4, 0x18 ;  /* 0x0000000405087291 */ /* 0x001fe4000f8ec03f */
[----:B------:R-:W-:-:S04]  /*0210*/  UIADD3 UR4, -UR6, 0x100000, URZ ;  /* 0x0010000006047890 */ /* 0x000fc8000fffe13f */
[----:B------:R-:W-:Y:S02]  /*0220*/  USHF.L.U32 UR5, UR4, 0xb, URZ ;  /* 0x0000000b04057899 */ /* 0x000fe4000800063f */
[----:B------:R-:W-:Y:S02]  /*0230*/  USHF.L.U32 UR4, UR4, 0x1, URZ ;  /* 0x0000000104047899 */ /* 0x000fe4000800063f */
[----:B------:R-:W-:-:S04]  /*0240*/  UIADD3 UR6, -UR7, 0x100000, URZ ;  /* 0x0010000007067890 */ /* 0x000fc8000fffe13f */
[----:B------:R-:W-:Y:S02]  /*0250*/  USHF.L.U32 UR7, UR6, 0xb, URZ ;  /* 0x0000000b06077899 */ /* 0x000fe4000800063f */
[----:B------:R-:W-:Y:S01]  /*0260*/  USHF.L.U32 UR6, UR6, 0x1, URZ ;  /* 0x0000000106067899 */ /* 0x000fe2000800063f */
[----:B------:R-:W0:Y:S03]  /*0270*/  FENCE.VIEW.ASYNC.S ;  /* 0x00000000000073c6 */ /* 0x000e260000000000 */
[----:B0-----:R0:W1:Y:S08]  /*0280*/  SYNCS.EXCH.64 URZ, [UR8+0x38830], UR4 ;  /* 0x03883004083f75b2 */ /* 0x0010700008000100 */
[----:B------:R0:W4:Y:S01]  /*0290*/  SYNCS.EXCH.64 URZ, [UR8+0x38840], UR6 ;  /* 0x03884006083f75b2 */ /* 0x0001220008000100 */
[----:B------:R0:W0:Y:S01]  /*02a0*/  SYNCS.EXCH.64 URZ, [UR8+0x38838], UR4 ;  /* 0x03883804083f75b2 */ /* 0x0000220008000100 */
[----:B------:R0:W0:Y:S01]  /*02b0*/  SYNCS.EXCH.64 URZ, [UR8+0x38848], UR6 ;  /* 0x03884806083f75b2 */ /* 0x0000220008000100 */
[----:B------:R-:W-:Y:S01]  /*02c0*/  NOP ;  /* 0x0000000000007918 */ /* 0x000fe20000000000 */
.L_x_0:
[----:B------:R-:W5:Y:S01]  /*02d0*/  SHFL.IDX PT, R3, R0, RZ, 0x1f ;  /* 0x00001fff00037589 */ /* 0x000f6200000e0000 */
[----:B------:R-:W-:Y:S01]  /*02e0*/  NOP ;  /* 0x0000000000007918 */ /* 0x000fe20000000000 */
[----:B-----5:R-:W-:-:S13]  /*02f0*/  ISETP.NE.AND P0, PT, R3, RZ, PT ;  /* 0x000000ff0300720c */ /* 0x020fda0003f05270 */
[----:B------:R-:W-:Y:S05]  /*0300*/  @P0 BRA `(.L_x_1) ;  /* 0x0000000000480947 */ /* 0x000fea0003800000 */
[----:B0-----:R-:W0:Y:S01]  /*0310*/  S2UR UR5, SR_CgaCtaId ;  /* 0x00000000000579c3 */ /* 0x001e220000008800 */
        /* <DEDUP_REMOVED lines=12> */
[----:B0-----:R0:W0:Y:S08]  /*03e0*/  SYNCS.EXCH.64 URZ, [UR8+0x38850], UR4 ;  /* 0x03885004083f75b2 */ /* 0x0010300008000100 */
[----:B------:R0:W0:Y:S01]  /*03f0*/  SYNCS.EXCH.64 URZ, [UR8+0x38860], UR6 ;  /* 0x03886006083f75b2 */ /* 0x0000220008000100 */
[----:B------:R0:W0:Y:S01]  /*0400*/  SYNCS.EXCH.64 URZ, [UR8+0x38858], UR4 ;  /* 0x03885804083f75b2 */ /* 0x0000220008000100 */
[----:B------:R0:W0:Y:S01]  /*0410*/  SYNCS.EXCH.64 URZ, [UR8+0x38868], UR6 ;  /* 0x03886806083f75b2 */ /* 0x0000220008000100 */
[----:B------:R-:W-:Y:S01]  /*0420*/  NOP ;  /* 0x0000000000007918 */ /* 0x000fe20000000000 */
.L_x_1:
[----:B------:R-:W5:Y:S01]  /*0430*/  SHFL.IDX PT, R3, R0, RZ, 0x1f ;  /* 0x00001fff00037589 */ /* 0x000f6200000e0000 */
[----:B------:R-:W-:Y:S01]  /*0440*/  NOP ;  /* 0x0000000000007918 */ /* 0x000fe20000000000 */
[----:B-----5:R-:W-:-:S13]  /*0450*/  ISETP.NE.AND P0, PT, R3, RZ, PT ;  /* 0x000000ff0300720c */ /* 0x020fda0003f05270 */
[----:B------:R-:W-:Y:S05]  /*0460*/  @P0 BRA `(.L_x_2) ;  /* 0x0000000000380947 */ /* 0x000fea0003800000 */
[----:B0-----:R-:W0:Y:S01]  /*0470*/  S2UR UR5, SR_CgaCtaId ;  /* 0x00000000000579c3 */ /* 0x001e220000008800 */
[----:B------:R-:W-:Y:S01]  /*0480*/  UMOV UR4, 0x400 ;  /* 0x0000040000047882 */ /* 0x000fe20000000000 */
[----:B------:R-:W-:Y:S01]  /*0490*/  UMOV UR7, 0x80 ;  /* 0x0000008000077882 */ /* 0x000fe20000000000 */
[----:B------:R-:W-:Y:S01]  /*04a0*/  ELECT P0, URZ, PT ;  /* 0x00000000003f782f */ /* 0x000fe20003800000 */
[----:B0-----:R-:W-:Y:S02]  /*04b0*/  ULEA UR6, UR5, UR4, 0x18 ;  /* 0x0000000405067291 */ /* 0x001fe4000f8ec03f */
[----:B------:R-:W-:-:S04]  /*04c0*/  UIADD3 UR4, -UR7, 0x100000, URZ ;  /* 0x0010000007047890 */ /* 0x000fc8000fffe13f */
[----:B------:R-:W-:Y:S02]  /*04d0*/  USHF.L.U32 UR5, UR4, 0xb, URZ ;  /* 0x0000000b04057899 */ /* 0x000fe4000800063f */
[----:B------:R-:W-:Y:S01]  /*04e0*/  USHF.L.U32 UR4, UR4, 0x1, URZ ;  /* 0x0000000104047899 */ /* 0x000fe2000800063f */
[----:B------:R-:W0:Y:S11]  /*04f0*/  FENCE.VIEW.ASYNC.S ;  /* 0x00000000000073c6 */ /* 0x000e360000000000 */
[----:B0-----:R0:W0:Y:S01]  /*0500*/  SYNCS.EXCH.64 URZ, [UR6+0x38870], UR4 ;  /* 0x03887004063f75b2 */ /* 0x0010220008000100 */
[----:B------:R0:W0:Y:S01]  /*0510*/  SYNCS.EXCH.64 URZ, [UR6+0x38880], UR4 ;  /* 0x03888004063f75b2 */ /* 0x0000220008000100 */
[----:B------:R0:W0:Y:S01]  /*0520*/  SYNCS.EXCH.64 URZ, [UR6+0x38878], UR4 ;  /* 0x03887804063f75b2 */ /* 0x0000220008000100 */
[----:B------:R0:W0:Y:S01]  /*0530*/  SYNCS.EXCH.64 URZ, [UR6+0x38888], UR4 ;  /* 0x03888804063f75b2 */ /* 0x0000220008000100 */
[----:B------:R-:W-:Y:S01]  /*0540*/  NOP ;  /* 0x0000000000007918 */ /* 0x000fe20000000000 */
.L_x_2:
        /* <DEDUP_REMOVED lines=22> */
.L_x_3:
[----:B------:R-:W5:Y:S01]  /*06b0*/  SHFL.IDX PT, R3, R0, RZ, 0x1f ;  /* 0x00001fff00037589 */ /* 0x000f6200000e0000 */
[----:B------:R-:W-:Y:S01]  /*06c0*/  R2UR UR9, R2 ;  /* 0x00000000020972ca */ /* 0x000fe200000e0000 */
        /* <DEDUP_REMOVED lines=21> */
.L_x_4:
[----:B------:R-:W-:Y:S01]  /*0820*/  UISETP.NE.AND UP0, UPT, UR9, URZ, UPT ;  /* 0x0000003f0900728c */ /* 0x000fe2000bf05270 */
[----:B------:R-:W-:Y:S01]  /*0830*/  NOP ;  /* 0x0000000000007918 */ /* 0x000fe20000000000 */
[----:B0-----:R-:W-:Y:S01]  /*0840*/  UMOV UR4, 0x1 ;  /* 0x0000000100047882 */ /* 0x001fe20000000000 */
[----:B------:R-:W-:Y:S01]  /*0850*/  ULDC.64 UR36, c[0x0][0x208] ;  /* 0x0000820000247ab9 */ /* 0x000fe20000000a00 */
[----:B------:R-:W-:Y:S01]  /*0860*/  USEL UR4, UR4, 0x2, !UP0 ;  /* 0x0000000204047887 */ /* 0x000fe2000c000000 */
[----:B-1234-:R-:W-:Y:S01]  /*0870*/  BAR.SYNC.DEFER_BLOCKING 0x0 ;  /* 0x0000000000007b1d */ /* 0x01efe20000010000 */
[----:B------:R-:W-:-:S04]  /*0880*/  PLOP3.LUT P0, PT, PT, PT, UP0, 0x80, 0x0 ;  /* 0x000000000000781c */ /* 0x000fc80003f0f008 */
[----:B------:R-:W-:-:S05]  /*0890*/  IMAD.U32 R2, RZ, RZ, UR4 ;  /* 0x00000004ff027e24 */ /* 0x000fca000f8e00ff */
[----:B------:R0:W-:Y:S04]  /*08a0*/  STL [R1+0xc], R2 ;  /* 0x00000c0201007387 */ /* 0x0001e80000100800 */
[----:B------:R-:W-:Y:S05]  /*08b0*/  @!P0 BRA `(.L_x_5) ;  /* 0x000000c400008947 */ /* 0x000fea0003800000 */
.L_x_6:
[----:B------:R-:W-:-:S08]  /*08c0*/  NOP ;  /* 0x0000000000007918 */ /* 0x000fd00000000000 */
[----:B------:R-:W1:Y:S02]  /*08d0*/  USETMAXREG.TRY_ALLOC.CTAPOOL UP0, 0xe8 ;  /* 0x000000e8000079c8 */ /* 0x000e640008000600 */
[----:B-1----:R-:W-:-:S13]  /*08e0*/  PLOP3.LUT P0, PT, PT, PT, UP0, 0x80, 0x0 ;  /* 0x000000000000781c */ /* 0x002fda0003f0f008 */
[----:B------:R-:W-:Y:S05]  /*08f0*/  @!P0 BRA `(.L_x_6) ;  /* 0xfffffffc00f08947 */ /* 0x000fea000383ffff */
[----:B------:R-:W1:Y:S08]  /*0900*/  S2UR UR4, SR_CTAID.X ;  /* 0x00000000000479c3 */ /* 0x000e700000002500 */
[----:B------:R-:W-:Y:S08]  /*0910*/  BAR.ARV 0x8, 0x180 ;  /* 0x0206000000007b1d */ /* 0x000ff00000002000 */
[----:B------:R-:W1:Y:S02]  /*0920*/  LDC R0, c[0x0][0xc34] ;  /* 0x00030d00ff007b82 */ /* 0x000e640000000800 */
[----:B-1----:R-:W-:-:S13]  /*0930*/  ISETP.LE.AND P0, PT, R0, UR4, PT ;  /* 0x0000000400007c0c */ /* 0x002fda000bf03270 */
[----:B------:R-:W-:Y:S05]  /*0940*/  @P0 EXIT ;  /* 0x000000000000094d */ /* 0x000fea0003800000 */
[----:B0-----:R-:W2:Y:S01]  /*0950*/  LDL R2, [R1+0xc] ;  /* 0x00000c0001027983 */ /* 0x001ea20000100800 */
[----:B------:R-:W-:Y:S01]  /*0960*/  VIADD R213, R27, 0xffffff80 ;  /* 0xffffff801bd57836 */ /* 0x000fe20000000000 */
[----:B------:R-:W-:Y:S01]  /*0970*/  UMOV UR38, URZ ;  /* 0x0000003f00267c82 */ /* 0x000fe20008000000 */
[----:B------:R-:W-:Y:S01]  /*0980*/  IMAD.U32 R214, RZ, RZ, UR4 ;  /* 0x00000004ffd67e24 */ /* 0x000fe2000f8e00ff */
[----:B------:R-:W-:Y:S02]  /*0990*/  UMOV UR4, URZ ;  /* 0x0000003f00047c82 */ /* 0x000fe40008000000 */
[----:B------:R-:W-:Y:S01]  /*09a0*/  SHF.R.S32.HI R0, RZ, 0x1f, R213 ;  /* 0x0000001fff007819 */ /* 0x000fe200000114d5 */
[----:B------:R-:W-:Y:S01]  /*09b0*/  IMAD.U32 R16, RZ, RZ, UR4 ;  /* 0x00000004ff107e24 */ /* 0x000fe2000f8e00ff */
[----:B------:R-:W-:Y:S02]  /*09c0*/  MOV R219, UR4 ;  /* 0x0000000400db7c02 */ /* 0x000fe40008000f00 */
[----:B------:R-:W-:-:S02]  /*09d0*/  LEA.HI R5, R0, R213, RZ, 0x5 ;  /* 0x000000d500057211 */ /* 0x000fc400078f28ff */
[CC--:B------:R-:W-:Y:S02]  /*09e0*/  LEA.HI R4, R0.reuse, R213.reuse, RZ, 0x4 ;  /* 0x000000d500047211 */ /* 0x0c0fe400078f20ff */
[CC--:B------:R-:W-:Y:S01]  /*09f0*/  LEA.HI R6, R0.reuse, R213.reuse, RZ, 0x2 ;  /* 0x000000d500067211 */ /* 0x0c0fe200078f10ff */
[----:B------:R-:W-:Y:S01]  /*0a00*/  IMAD.SHL.U32 R7, R5, 0x20, RZ ;  /* 0x0000002005077824 */ /* 0x000fe200078e00ff */
[----:B------:R-:W-:Y:S02]  /*0a10*/  LEA.HI R218, R0, R213, RZ, 0x3 ;  /* 0x000000d500da7211 */ /* 0x000fe400078f18ff */
[----:B------:R-:W-:Y:S02]  /*0a20*/  SHF.R.S32.HI R5, RZ, 0x4, R4 ;  /* 0x00000004ff057819 */ /* 0x000fe40000011404 */
[----:B------:R-:W-:Y:S02]  /*0a30*/  LOP3.LUT R10, R6, 0xfffffffc, RZ, 0xc0, !PT ;  /* 0xfffffffc060a7812 */ /* 0x000fe400078ec0ff */
[----:B------:R-:W-:-:S02]  /*0a40*/  LOP3.LUT R6, R4, 0x3fffff0, RZ, 0xc0, !PT ;  /* 0x03fffff004067812 */ /* 0x000fc400078ec0ff */
[----:B------:R-:W-:Y:S01]  /*0a50*/  LEA.HI R4, R4, R5, RZ, 0x1 ;  /* 0x0000000504047211 */ /* 0x000fe200078f08ff */
[----:B------:R-:W-:Y:S01]  /*0a60*/  IMAD.IADD R10, R213, 0x1, -R10 ;  /* 0x00000001d50a7824 */ /* 0x000fe200078e0a0a */
[----:B------:R-:W-:Y:S01]  /*0a70*/  LOP3.LUT R7, R7, 0xfffffc00, RZ, 0xc0, !PT ;  /* 0xfffffc0007077812 */ /* 0x000fe200078ec0ff */
[----:B------:R-:W-:Y:S01]  /*0a80*/  IMAD.IADD R6, R213, 0x1, -R6 ;  /* 0x00000001d5067824 */ /* 0x000fe200078e0a06 */
[----:B------:R-:W-:Y:S02]  /*0a90*/  LOP3.LUT R4, R4, 0x1ffffffe, RZ, 0xc0, !PT ;  /* 0x1ffffffe04047812 */ /* 0x000fe400078ec0ff */
[----:B------:R-:W-:Y:S01]  /*0aa0*/  LOP3.LUT R12, R218, 0xfffffff8, RZ, 0xc0, !PT ;  /* 0xfffffff8da0c7812 */ /* 0x000fe200078ec0ff */
[----:B------:R-:W-:Y:S01]  /*0ab0*/  IMAD R7, R6, 0x40, R7 ;  /* 0x0000004006077824 */ /* 0x000fe200078e0207 */
[----:B------:R-:W-:Y:S01]  /*0ac0*/  LEA.HI R6, R10, R10, RZ, 0x1 ;  /* 0x0000000a0a067211 */ /* 0x000fe200078f08ff */
[----:B------:R-:W-:Y:S01]  /*0ad0*/  IMAD.IADD R4, R5, 0x1, -R4 ;  /* 0x0000000105047824 */ /* 0x000fe200078e0a04 */
[----:B------:R-:W-:-:S03]  /*0ae0*/  SHF.R.S32.HI R218, RZ, 0x3, R218 ;  /* 0x00000003ffda7819 */ /* 0x000fc600000114da */
[----:B------:R-:W-:Y:S01]  /*0af0*/  IMAD R224, R4, 0x8, R7 ;  /* 0x0000000804e07824 */ /* 0x000fe200078e0207 */
[----:B--2---:R-:W-:Y:S02]  /*0b00*/  R2UR UR5, R2 ;  /* 0x00000000020572ca */ /* 0x004fe400000e0000 */
[----:B------:R-:W-:-:S04]  /*0b10*/  LEA.HI R2, R0, R213, RZ, 0x7 ;  /* 0x000000d500027211 */ /* 0x000fc800078f38ff */
[C---:B------:R-:W-:Y:S02]  /*0b20*/  LOP3.LUT R220, R2.reuse, 0xffffff80, RZ, 0xc0, !PT ;  /* 0xffffff8002dc7812 */ /* 0x040fe400078ec0ff */
[----:B------:R-:W-:Y:S02]  /*0b30*/  SHF.R.S32.HI R221, RZ, 0x7, R2 ;  /* 0x00000007ffdd7819 */ /* 0x000fe40000011402 */
[----:B------:R-:W-:Y:S02]  /*0b40*/  IADD3 R220, R213, -R220, RZ ;  /* 0x800000dcd5dc7210 */ /* 0x000fe40007ffe0ff */
[----:B------:R-:W-:Y:S01]  /*0b50*/  LEA.HI R2, R2, R221, RZ, 0x1 ;  /* 0x000000dd02027211 */ /* 0x000fe200078f08ff */
[----:B------:R-:W-:Y:S01]  /*0b60*/  ULOP3.LUT UR5, UR5, 0x1, URZ, 0xfc, !UPT ;  /* 0x0000000105057892 */ /* 0x000fe2000f8efc3f */
[----:B------:R-:W-:Y:S02]  /*0b70*/  SHF.R.S32.HI R3, RZ, 0x1f, R220 ;  /* 0x0000001fff037819 */ /* 0x000fe400000114dc */
[----:B------:R-:W-:-:S02]  /*0b80*/  LOP3.LUT R2, R2, 0x3fffffe, RZ, 0xc0, !PT ;  /* 0x03fffffe02027812 */ /* 0x000fc400078ec0ff */
[CC--:B------:R-:W-:Y:S01]  /*0b90*/  LEA.HI R0, R3.reuse, R220.reuse, RZ, 0x2 ;  /* 0x000000dc03007211 */ /* 0x0c0fe200078f10ff */
[----:B------:R-:W-:Y:S01]  /*0ba0*/  IMAD.U32 R226, RZ, RZ, UR5 ;  /* 0x00000005ffe27e24 */ /* 0x000fe2000f8e00ff */
[----:B------:R-:W-:Y:S01]  /*0bb0*/  LEA.HI R5, R3, R220, RZ, 0x5 ;  /* 0x000000dc03057211 */ /* 0x000fe200078f28ff */
[----:B------:R-:W-:Y:S01]  /*0bc0*/  IMAD.IADD R2, R221, 0x1, -R2 ;  /* 0x00000001dd027824 */ /* 0x000fe200078e0a02 */
[--C-:B------:R-:W-:Y:S02]  /*0bd0*/  SHF.R.S32.HI R8, RZ, 0x2, R0.reuse ;  /* 0x00000002ff087819 */ /* 0x100fe40000011400 */
[----:B------:R-:W-:Y:S02]  /*0be0*/  SHF.R.S32.HI R9, RZ, 0x1f, R0 ;  /* 0x0000001fff097819 */ /* 0x000fe40000011400 */
[----:B------:R-:W-:Y:S02]  /*0bf0*/  IADD3 R213, R213, -R12, RZ ;  /* 0x8000000cd5d57210 */ /* 0x000fe40007ffe0ff */
[----:B------:R-:W-:-:S02]  /*0c00*/  LEA.HI R9, R9, R8, RZ, 0x3 ;  /* 0x0000000809097211 */ /* 0x000fc400078f18ff */
[----:B------:R-:W-:Y:S01]  /*0c10*/  SHF.R.S32.HI R5, RZ, 0x5, R5 ;  /* 0x00000005ff057819 */ /* 0x000fe20000011405 */
[----:B------:R-:W-:Y:S01]  /*0c20*/  IMAD.SHL.U32 R19, R213, 0x8, RZ ;  /* 0x00000008d5137824 */ /* 0x000fe200078e00ff */
[----:B------:R-:W-:Y:S02]  /*0c30*/  LOP3.LUT R9, R9, 0xfffffff8, RZ, 0xc0, !PT ;  /* 0xfffffff809097812 */ /* 0x000fe400078ec0ff */
[----:B------:R-:W-:Y:S01]  /*0c40*/  LOP3.LUT R3, R0, 0x7ffffffc, RZ, 0xc0, !PT ;  /* 0x7ffffffc00037812 */ /* 0x000fe200078ec0ff */
[C---:B------:R-:W-:Y:S01]  /*0c50*/  VIADD R212, R19.reuse, 0x40 ;  /* 0x0000004013d47836 */ /* 0x040fe20000000000 */
[----:B------:R-:W-:Y:S01]  /*0c60*/  MOV R12, 0xfffffffe ;  /* 0xfffffffe000c7802 */ /* 0x000fe20000000f00 */
[----:B------:R-:W-:Y:S01]  /*0c70*/  IMAD.IADD R8, R8, 0x1, -R9 ;  /* 0x0000000108087824 */ /* 0x000fe200078e0a09 */
[----:B------:R-:W-:Y:S01]  /*0c80*/  LOP3.LUT R9, R6, 0x1ffffffe, RZ, 0xc0, !PT ;  /* 0x1ffffffe06097812 */ /* 0x000fe200078ec0ff */
[C---:B------:R-:W-:Y:S02]  /*0c90*/  VIADD R23, R19.reuse, 0x80 ;  /* 0x0000008013177836 */ /* 0x040fe40000000000 */
[----:B------:R-:W-:Y:S01]  /*0ca0*/  VIADD R22, R19, 0xc0 ;  /* 0x000000c013167836 */ /* 0x000fe20000000000 */
[----:B------:R-:W-:Y:S01]  /*0cb0*/  LEA R5, R5, R8, 0x4 ;  /* 0x0000000805057211 */ /* 0x000fe200078e20ff */
[----:B------:R-:W-:Y:S01]  /*0cc0*/  IMAD.IADD R3, R220, 0x1, -R3 ;  /* 0x00000001dc037824 */ /* 0x000fe200078e0a03 */
[----:B------:R-:W-:Y:S01]  /*0cd0*/  SHF.R.S32.HI R0, RZ, 0x1f, R23 ;  /* 0x0000001fff007819 */ /* 0x000fe20000011417 */
[----:B------:R-:W-:Y:S01]  /*0ce0*/  IMAD.IADD R9, R10, 0x1, -R9 ;  /* 0x000000010a097824 */ /* 0x000fe200078e0a09 */
[----:B------:R-:W-:Y:S01]  /*0cf0*/  LEA R222, R2, R5, 0x6 ;  /* 0x0000000502de7211 */ /* 0x000fe200078e30ff */
[----:B------:R-:W-:Y:S01]  /*0d00*/  IMAD R225, R3, R12, 0x50 ;  /* 0x0000005003e17424 */ /* 0x000fe200078e020c */
[----:B------:R-:W-:-:S02]  /*0d10*/  SHF.R.S32.HI R2, RZ, 0x1f, R212 ;  /* 0x0000001fff027819 */ /* 0x000fc400000114d4 */
[----:B------:R-:W-:Y:S01]  /*0d20*/  SHF.R.S32.HI R227, RZ, 0x1f, R22 ;  /* 0x0000001fffe37819 */ /* 0x000fe20000011416 */
[----:B------:R-:W-:-:S07]  /*0d30*/  IMAD R223, R9, 0x8, R222 ;  /* 0x0000000809df7824 */ /* 0x000fce00078e02de */
.L_x_39:
[----:B0-----:R-:W0:Y:S01]  /*0d40*/  SHFL.IDX PT, R0, R221, RZ, 0x1f ;  /* 0x00001fffdd007589 */ /* 0x001e2200000e0000 */
[----:B-1----:R-:W1:Y:S01]  /*0d50*/  S2UR UR61, SR_CgaCtaId ;  /* 0x00000000003d79c3 */ /* 0x002e620000008800 */
[----:B------:R-:W-:Y:S01]  /*0d60*/  ULDC.64 UR6, c[0x0][0x418] ;  /* 0x0001060000067ab9 */ /* 0x000fe20000000a00 */
[----:B------:R-:W-:Y:S01]  /*0d70*/  ULDC UR4, c[0x0][0xc38] ;  /* 0x00030e0000047ab9 */ /* 0x000fe20000000800 */
[----:B------:R-:W-:Y:S01]  /*0d80*/  UISETP.NE.U32.AND UP0, UPT, UR6, URZ, UPT ;  /* 0x0000003f0600728c */ /* 0x000fe2000bf05070 */
[----:B------:R-:W-:Y:S01]  /*0d90*/  R2UR UR13, R214 ;  /* 0x00000000d60d72ca */ /* 0x000fe200000e0000 */
[----:B------:R-:W-:Y:S01]  /*0da0*/  UISETP.NE.AND UP1, UPT, UR4, 0x1, UPT ;  /* 0x000000010400788c */ /* 0x000fe2000bf25270 */
[----:B------:R-:W-:Y:S02]  /*0db0*/  UMOV UR40, 0x400 ;  /* 0x0000040000287882 */ /* 0x000fe40000000000 */
[----:B------:R-:W-:Y:S01]  /*0dc0*/  ULDC UR4, c[0x0][0xc44] ;  /* 0x0003110000047ab9 */ /* 0x000fe20000000800 */
[----:B------:R-:W-:-:S02]  /*0dd0*/  UISETP.NE.AND.EX UP0, UPT, UR7, URZ, UPT, UP0 ;  /* 0x0000003f0700728c */ /* 0x000fc4000bf05300 */
[----:B------:R-:W-:Y:S01]  /*0de0*/  UISETP.NE.AND UP2, UPT, UR4, 0x1, UPT ;  /* 0x000000010400788c */ /* 0x000fe2000bf45270 */
[----:B------:R-:W-:Y:S01]  /*0df0*/  ULDC UR39, c[0x0][0x424] ;  /* 0x0001090000277ab9 */ /* 0x000fe20000000800 */
[----:B------:R-:W-:Y:S01]  /*0e00*/  ULDC UR10, c[0x0][0x2f0] ;  /* 0x0000bc00000a7ab9 */ /* 0x000fe20000000800 */
[----:B------:R-:W-:Y:S02]  /*0e10*/  USEL UR39, UR39, 0x1, UP0 ;  /* 0x0000000127277887 */ /* 0x000fe40008000000 */
[----:B------:R-:W-:Y:S01]  /*0e20*/  @UP1 ULDC UR4, c[0x0][0xc3c] ;  /* 0x00030f0000041ab9 */ /* 0x000fe20000000800 */
[----:B------:R-:W-:Y:S01]  /*0e30*/  @UP1 ULDC UR12, c[0x0][0xc40] ;  /* 0x00031000000c1ab9 */ /* 0x000fe20000000800 */
[----:B------:R-:W-:Y:S02]  /*0e40*/  UIMAD.WIDE.U32 UR4, UR13, UR4, URZ ;  /* 0x000000040d0472a5 */ /* 0x000fe4000f8e003f */
[----:B------:R-:W-:Y:S01]  /*0e50*/  UIMAD UR39, UR39, UR10, URZ ;  /* 0x0000000a272772a4 */ /* 0x000fe2000f8e023f */
[----:B0-----:R-:W-:Y:S01]  /*0e60*/  R2UR UR6, R0 ;  /* 0x00000000000672ca */ /* 0x001fe200000e0000 */
[----:B-1----:R-:W-:Y:S01]  /*0e70*/  ULEA UR40, UR61, UR40, 0x18 ;  /* 0x000000283d287291 */ /* 0x002fe2000f8ec03f */
[----:B------:R-:W-:Y:S01]  /*0e80*/  UMOV UR14, UR13 ;  /* 0x0000000d000e7c82 */ /* 0x000fe20008000000 */
[----:B------:R-:W-:-:S02]  /*0e90*/  @UP1 USHF.R.U32.HI UR14, URZ, UR12, UR5 ;  /* 0x0000000c3f0e1299 */ /* 0x000fc40008011605 */
[----:B------:R-:W-:Y:S01]  /*0ea0*/  UIADD3 UR11, UR40, 0x14400, URZ ;  /* 0x00014400280b7890 */ /* 0x000fe2000fffe03f */
[----:B------:R-:W-:-:S03]  /*0eb0*/  @UP2 ULDC.64 UR8, c[0x0][0xc48] ;  /* 0x0003120000082ab9 */ /* 0x000fc60000000a00 */
[----:B------:R-:W-:Y:S01]  /*0ec0*/  ULOP3.LUT UP0, URZ, UR11, 0x9f, URZ, 0xc0, !UPT ;  /* 0x0000009f0b3f7892 */ /* 0x000fe2000f80c03f */
[----:B------:R-:W-:Y:S01]  /*0ed0*/  MOV R217, UR14 ;  /* 0x0000000e00d97c02 */ /* 0x000fe20008000f00 */
[----:B------:R-:W-:Y:S02]  /*0ee0*/  UIMAD.WIDE.U32 UR4, UR14, UR8, URZ ;  /* 0x000000080e0472a5 */ /* 0x000fe4000f8e003f */
[----:B------:R-:W-:Y:S02]  /*0ef0*/  ULEA.HI UR7, UR6, UR6, URZ, 0x1 ;  /* 0x0000000606077291 */ /* 0x000fe4000f8f083f */
[----:B------:R-:W-:Y:S01]  /*0f00*/  PLOP3.LUT P0, PT, PT, PT, UP0, 0x80, 0x0 ;  /* 0x000000000000781c */ /* 0x000fe20003f0f008 */
[----:B------:R-:W-:Y:S01]  /*0f10*/  UMOV UR10, UR14 ;  /* 0x0000000e000a7c82 */ /* 0x000fe20008000000 */
[----:B------:R-:W-:Y:S02]  /*0f20*/  ULOP3.LUT UR7, UR7, 0x1e, URZ, 0xc0, !UPT ;  /* 0x0000001e07077892 */ /* 0x000fe4000f8ec03f */
[----:B------:R-:W-:-:S02]  /*0f30*/  @UP2 USHF.R.U32.HI UR10, URZ, UR9, UR5 ;  /* 0x000000093f0a2299 */ /* 0x000fc40008011605 */
[----:B------:R-:W-:Y:S02]  /*0f40*/  UIADD3 UR7, UR6, -UR7, URZ ;  /* 0x8000000706077290 */ /* 0x000fe4000fffe03f */
[----:B------:R-:W-:Y:S02]  /*0f50*/  UIADD3 UR6, UR39, 0x4f, URZ ;  /* 0x0000004f27067890 */ /* 0x000fe4000fffe03f */
[----:B------:R-:W-:Y:S01]  /*0f60*/  ULEA UR8, UR7, UR11, 0xd ;  /* 0x0000000b07087291 */ /* 0x000fe2000f8e683f */
[----:B------:R-:W-:Y:S01]  /*0f70*/  IMAD.U32 R216, RZ, RZ, UR10 ;  /* 0x0000000affd87e24 */ /* 0x000fe2000f8e00ff */
[----:B------:R-:W-:Y:S02]  /*0f80*/  UIMAD.WIDE UR6, UR6, 0x66666667, URZ ;  /* 0x66666667060678a5 */ /* 0x000fe4000f8e023f */
[----:B------:R-:W-:Y:S02]  /*0f90*/  USHF.R.U32.HI UR8, URZ, 0x4, UR8 ;  /* 0x000000043f087899 */ /* 0x000fe40008011608 */
[----:B------:R-:W-:Y:S01]  /*0fa0*/  USHF.R.U32.HI UR60, URZ, 0x1f, UR7 ;  /* 0x0000001f3f3c7899 */ /* 0x000fe20008011607 */
[----:B------:R-:W-:Y:S01]  /*0fb0*/  UMOV UR4, UR13 ;  /* 0x0000000d00047c82 */ /* 0x000fe20008000000 */
[----:B------:R-:W-:Y:S01]  /*0fc0*/  ULOP3.LUT UR41, UR8, 0x3fff, URZ, 0xc0, !UPT ;  /* 0x00003fff08297892 */ /* 0x000fe2000f8ec03f */
[----:B------:R-:W-:Y:S01]  /*0fd0*/  IMAD.U32 R215, RZ, RZ, UR4 ;  /* 0x00000004ffd77e24 */ /* 0x000fe2000f8e00ff */
[----:B------:R-:W-:Y:S01]  /*0fe0*/  ULEA.HI.SX32 UR60, UR7, UR60, 0x1b ;  /* 0x0000003c073c7291 */ /* 0x000fe2000f8fda3f */
[----:B--234-:R-:W-:Y:S11]  /*0ff0*/  @!P0 BRA `(.L_x_7) ;  /* 0x0000000000408947 */ /* 0x01cff60003800000 */
[----:B------:R-:W-:Y:S01]  /*1000*/  MOV R0, 0x0 ;  /* 0x0000000000007802 */ /* 0x000fe20000000f00 */
[----:B------:R-:W-:Y:S01]  /*1010*/  ULDC.64 UR4, c[0x4][0x138] ;  /* 0x01004e0000047ab9 */ /* 0x000fe20000000a00 */
[----:B------:R-:W-:Y:S01]  /*1020*/  ULDC.64 UR6, c[0x4][0xb8] ;  /* 0x01002e0000067ab9 */ /* 0x000fe20000000a00 */
[----:B------:R-:W-:Y:S01]  /*1030*/  IMAD.U32 R4, RZ, RZ, UR4 ;  /* 0x00000004ff047e24 */ /* 0x000fe2000f8e00ff */
[----:B------:R0:W1:Y:S01]  /*1040*/  LDC.64 R2, c[0x4][R0] ;  /* 0x0100000000027b82 */ /* 0x0000620000000a00 */
[----:B------:R-:W-:Y:S01]  /*1050*/  MOV R5, UR5 ;  /* 0x0000000500057c02 */ /* 0x000fe20008000f00 */
[----:B------:R-:W-:Y:S01]  /*1060*/  ULDC.64 UR4, c[0x4][0x140] ;  /* 0x0100500000047ab9 */ /* 0x000fe20000000a00 */
[----:B------:R-:W-:Y:S01]  /*1070*/  IMAD.U32 R10, RZ, RZ, UR6 ;  /* 0x00000006ff0a7e24 */ /* 0x000fe2000f8e00ff */
[----:B------:R-:W-:Y:S01]  /*1080*/  MOV R11, UR7 ;  /* 0x00000007000b7c02 */ /* 0x000fe20008000f00 */
[----:B------:R-:W-:Y:S02]  /*1090*/  IMAD.U32 R6, RZ, RZ, UR4 ;  /* 0x00000004ff067e24 */ /* 0x000fe4000f8e00ff */
[----:B------:R-:W-:-:S02]  /*10a0*/  IMAD.U32 R7, RZ, RZ, UR5 ;  /* 0x00000005ff077e24 */ /* 0x000fc4000f8e00ff */
[----:B------:R-:W-:Y:S02]  /*10b0*/  IMAD.MOV.U32 R8, RZ, RZ, 0x70 ;  /* 0x00000070ff087424 */ /* 0x000fe400078e00ff */
[----:B------:R-:W-:Y:S02]  /*10c0*/  IMAD.MOV.U32 R12, RZ, RZ, 0x1 ;  /* 0x00000001ff0c7424 */ /* 0x000fe400078e00ff */
[----:B0-----:R-:W-:-:S07]  /*10d0*/  IMAD.MOV.U32 R13, RZ, RZ, RZ ;  /* 0x000000ffff0d7224 */ /* 0x001fce00078e00ff */
[----:B------:R-:W-:-:S07]  /*10e0*/  LEPC R20, `(.L_x_7) ;  /* 0x000000001014794e */ /* 0x000fce0000000000 */
[----:B-1----:R-:W-:Y:S05]  /*10f0*/  CALL.ABS.NOINC R2 ;  /* 0x0000000002007343 */ /* 0x002fea0003c00000 */
.L_x_7:
[----:B------:R-:W-:Y:S02]  /*1100*/  R2UR UR4, R219 ;  /* 0x00000000db0472ca */ /* 0x000fe400000e0000 */
[----:B------:R-:W-:-:S11]  /*1110*/  R2UR UR5, R226 ;  /* 0x00000000e20572ca */ /* 0x000fd600000e0000 */
[----:B------:R-:W-:Y:S02]  /*1120*/  ULOP3.LUT UR4, UR4, 0x1, URZ, 0xc0, !UPT ;  /* 0x0000000104047892 */ /* 0x000fe4000f8ec03f */
[----:B------:R-:W-:-:S04]  /*1130*/  IMAD.U32 R2, RZ, RZ, UR5 ;  /* 0x00000005ff027e24 */ /* 0x000fc8000f8e00ff */
[----:B------:R-:W-:Y:S02]  /*1140*/  MOV R0, UR4 ;  /* 0x0000000400007c02 */ /* 0x000fe40008000f00 */
[----:B------:R-:W-:Y:S02]  /*1150*/  ISETP.NE.AND P0, PT, R2, 0x3, PT ;  /* 0x000000030200780c */ /* 0x000fe40003f05270 */
[----:B------:R-:W-:-:S04]  /*1160*/  SHF.L.U32 R0, R0, 0x1f, RZ ;  /* 0x0000001f00007819 */ /* 0x000fc800000006ff */
[----:B------:R-:W0:Y:S02]  /*1170*/  SYNCS.PHASECHK.TRANS64.TRYWAIT P1, [UR40+0x38800], R0 ;  /* 0x03880000ff0075a7 */ /* 0x000e240008020168 */
[----:B0-----:R-:W-:Y:S05]  /*1180*/  @!P1 BRA `(.L_x_8) ;  /* 0x000000f400909947 */ /* 0x001fea0003800000 */
.L_x_91:
[----:B------:R-:W-:Y:S05]  /*1190*/  @!P0 BRA `(.L_x_9) ;  /* 0x0000000000048947 */ /* 0x000fea0003800000 */
[----:B------:R-:W-:Y:S01]  /*11a0*/  BPT.TRAP 0x1 ;  /* 0x000000040000795c */ /* 0x000fe20000300000 */
.L_x_9:
[----:B------:R-:W-:Y:S01]  /*11b0*/  R2UR UR4, R16 ;  /* 0x00000000100472ca */ /* 0x000fe200000e0000 */
[----:B0-----:R-:W-:-:S05]  /*11c0*/  IMAD.U32 R0, RZ, RZ, UR38 ;  /* 0x00000026ff007e24 */ /* 0x001fca000f8e00ff */
[----:B------:R-:W-:-:S07]  /*11d0*/  LEA R0, R0, UR40, 0x3 ;  /* 0x0000002800007c11 */ /* 0x000fce000f8e18ff */
[----:B------:R-:W-:-:S05]  /*11e0*/  IMAD.U32 R3, RZ, RZ, UR4 ;  /* 0x00000004ff037e24 */ /* 0x000fca000f8e00ff */
[----:B------:R-:W-:-:S04]  /*11f0*/  SHF.L.U32 R3, R3, 0x1f, RZ ;  /* 0x0000001f03037819 */ /* 0x000fc800000006ff */
[----:B------:R0:W1:Y:S01]  /*1200*/  SYNCS.PHASECHK.TRANS64.TRYWAIT P1, [R0+URZ+0x38830], R3 ;  /* 0x03883003000075a7 */ /* 0x000062000802017f */
[----:B------:R-:W-:Y:S05]  /*1210*/  @!P0 BRA `(.L_x_10) ;  /* 0x0000000000048947 */ /* 0x000fea0003800000 */
[----:B------:R-:W-:Y:S01]  /*1220*/  BPT.TRAP 0x1 ;  /* 0x000000040000795c */ /* 0x000fe20000300000 */
.L_x_10:
[----:B------:R-:W-:Y:S01]  /*1230*/  MOV R151, RZ ;  /* 0x000000ff00977202 */ /* 0x000fe20000000f00 */
[----:B-1----:R-:W-:Y:S06]  /*1240*/  @P1 BRA `(.L_x_11) ;  /* 0x0000000000081947 */ /* 0x002fec0003800000 */
[----:B------:R-:W1:Y:S02]  /*1250*/  SYNCS.PHASECHK.TRANS64.TRYWAIT P1, [R0+URZ+0x38830], R3 ;  /* 0x03883003000075a7 */ /* 0x000e64000802017f */
[----:B-1----:R-:W-:Y:S05]  /*1260*/  @!P1 BRA `(.L_x_12) ;  /* 0x000000f400709947 */ /* 0x002fea0003800000 */
.L_x_11:
[----:B------:R-:W-:Y:S05]  /*1270*/  WARPSYNC.ALL ;  /* 0x0000000000007948 */ /* 0x000fea0003800000 */
[----:B------:R-:W-:Y:S01]  /*1280*/  UIADD3 UR40, UR40, 0x24400, URZ ;  /* 0x0002440028287890 */ /* 0x000fe2000fffe03f */
[----:B------:R-:W-:Y:S01]  /*1290*/  WARPGROUP.ARRIVE ;  /* 0x00000000000079c5 */ /* 0x000fe20000000000 */
[----:B------:R-:W-:Y:S01]  /*12a0*/  ULOP3.LUT UR5, UR41, 0x10000, URZ, 0xfc, !UPT ;  /* 0x0001000029057892 */ /* 0x000fe2000f8efc3f */
[----:B------:R-:W-:Y:S01]  /*12b0*/  MOV R4, UR39 ;  /* 0x0000002700047c02 */ /* 0x000fe20008000f00 */
[----:B------:R-:W-:Y:S01]  /*12c0*/  USHF.R.U32.HI UR40, URZ, 0x4, UR40 ;  /* 0x000000043f287899 */ /* 0x000fe20008011628 */
[----:B------:R-:W-:Y:S01]  /*12d0*/  MOV R5, UR38 ;  /* 0x0000002600057c02 */ /* 0x000fe20008000f00 */
[----:B------:R-:W-:Y:S01]  /*12e0*/  UMOV UR17, 0x40000040 ;  /* 0x4000004000117882 */ /* 0x000fe20000000000 */
[----:B------:R-:W-:Y:S01]  /*12f0*/  UMOV UR19, 0x40000040 ;  /* 0x4000004000137882 */ /* 0x000fe20000000000 */
[----:B------:R-:W-:Y:S01]  /*1300*/  ULOP3.LUT UR40, UR40, 0x3fff, URZ, 0xc0, !UPT ;  /* 0x00003fff28287892 */ /* 0x000fe2000f8ec03f */
[----:B------:R-:W-:Y:S01]  /*1310*/  IMAD.U32 R15, RZ, RZ, UR17 ;  /* 0x00000011ff0f7e24 */ /* 0x000fe2000f8e00ff */
[----:B------:R-:W-:Y:S01]  /*1320*/  UMOV UR16, UR5 ;  /* 0x0000000500107c82 */ /* 0x000fe20008000000 */
[----:B------:R-:W-:Y:S01]  /*1330*/  UMOV UR9, UR17 ;  /* 0x0000001100097c82 */ /* 0x000fe20008000000 */
[----:B------:R-:W-:Y:S01]  /*1340*/  ULOP3.LUT UR4, UR40, 0x10000, URZ, 0xfc, !UPT ;  /* 0x0001000028047892 */ /* 0x000fe2000f8efc3f */
[----:B------:R-:W-:Y:S01]  /*1350*/  IMAD.U32 R14, RZ, RZ, UR16 ;  /* 0x00000010ff0e7e24 */ /* 0x000fe2000f8e00ff */
[----:B------:R-:W-:Y:S01]  /*1360*/  UMOV UR8, UR16 ;  /* 0x0000001000087c82 */ /* 0x000fe20008000000 */
[----:B------:R-:W-:Y:S01]  /*1370*/  UMOV UR11, 0x40000040 ;  /* 0x40000040000b7882 */ /* 0x000fe20000000000 */
[----:B------:R-:W-:Y:S01]  /*1380*/  UMOV UR12, UR16 ;  /* 0x00000010000c7c82 */ /* 0x000fe20008000000 */
[----:B------:R-:W-:Y:S01]  /*1390*/  UMOV UR13, UR17 ;  /* 0x00000011000d7c82 */ /* 0x000fe20008000000 */
[----:B------:R-:W-:Y:S01]  /*13a0*/  IMAD.U32 R18, RZ, RZ, UR4 ;  /* 0x00000004ff127e24 */ /* 0x000fe2000f8e00ff */
[----:B------:R-:W-:Y:S01]  /*13b0*/  UIMAD UR4, UR38, 0xa00, UR4 ;  /* 0x00000a00260478a4 */ /* 0x000fe2000f8e0204 */
[----:B------:R-:W-:Y:S01]  /*13c0*/  MOV R17, UR37 ;  /* 0x0000002500117c02 */ /* 0x000fe20008000f00 */
[----:B------:R-:W-:Y:S01]  /*13d0*/  UMOV UR15, 0x40000040 ;  /* 0x40000040000f7882 */ /* 0x000fe20000000000 */
[----:B------:R-:W-:Y:S01]  /*13e0*/  UMOV UR23, 0x40000040 ;  /* 0x4000004000177882 */ /* 0x000fe20000000000 */
[----:B------:R-:W-:Y:S01]  /*13f0*/  UIADD3 UR10, UR4, 0x80, URZ ;  /* 0x00000080040a7890 */ /* 0x000fe2000fffe03f */
[----:B------:R-:W-:Y:S01]  /*1400*/  MOV R20, UR36 ;  /* 0x0000002400147c02 */ /* 0x000fe20008000f00 */
[----:B------:R-:W-:-:S02]  /*1410*/  UIADD3 UR14, UR4, 0x100, URZ ;  /* 0x00000100040e7890 */ /* 0x000fc4000fffe03f */
[----:B------:R-:W-:Y:S01]  /*1420*/  UMOV UR18, UR4 ;  /* 0x0000000400127c82 */ /* 0x000fe20008000000 */
[----:B------:R-:W-:Y:S01]  /*1430*/  UIADD3 UR6, UR4, 0x180, URZ ;  /* 0x0000018004067890 */ /* 0x000fe2000fffe03f */
[----:B------:R-:W-:Y:S01]  /*1440*/  HGMMA.64x16x16.F32 R56, gdesc[UR16], RZ, !UPT, gsb0 ;  /* 0x00200000103879f0 */ /* 0x000fe2000c0008ff */
[----:B------:R-:W-:Y:S01]  /*1450*/  UIADD3 UR7, UR4, 0x200, URZ ;  /* 0x0000020004077890 */ /* 0x000fe2000fffe03f */
[----:B------:R-:W-:Y:S01]  /*1460*/  UMOV UR19, 0x40000040 ;  /* 0x4000004000137882 */ /* 0x000fe20000000000 */
[----:B------:R-:W-:Y:S02]  /*1470*/  UIADD3 UR22, UR4, 0x384, URZ ;  /* 0x0000038404167890 */ /* 0x000fe4000fffe03f */
[----:B------:R-:W-:Y:S01]  /*1480*/  UIADD3 UR26, UR4, 0x386, URZ ;  /* 0x00000386041a7890 */ /* 0x000fe2000fffe03f */
[----:B------:R-:W-:Y:S01]  /*1490*/  UMOV UR27, 0x40000040 ;  /* 0x40000040001b7882 */ /* 0x000fe20000000000 */
        /* <DEDUP_REMOVED lines=14> */
[----:B------:R-:W-:Y:S01]  /*1580*/  UMOV UR39, 0x40000040 ;  /* 0x4000004000277882 */ /* 0x000fe20000000000 */
[----:B------:R-:W-:-:S02]  /*1590*/  WARPGROUP.DEPBAR.LE gsb0, 0x0 ;  /* 0x00008000000079c5 */ /* 0x000fc40000010000 */
[----:B------:R-:W-:-:S06]  /*15a0*/  WARPGROUP.ARRIVE ;  /* 0x00000000000079c5 */ /* 0x000fcc0000000000 */
[----:B------:R-:W-:Y:S01]  /*15b0*/  HGMMA.64x16x16.F32 R48, gdesc[UR8], RZ, !UPT, gsb0 ;  /* 0x00200000083079f0 */ /* 0x000fe2000c0008ff */
[----:B------:R-:W-:Y:S01]  /*15c0*/  UMOV UR8, UR16 ;  /* 0x0000001000087c82 */ /* 0x000fe20008000000 */
[----:B------:R-:W-:Y:S01]  /*15d0*/  UMOV UR9, UR17 ;  /* 0x0000001100097c82 */ /* 0x000fe20008000000 */
[----:B------:R-:W-:Y:S01]  /*15e0*/  UMOV UR10, UR6 ;  /* 0x00000006000a7c82 */ /* 0x000fe20008000000 */
[----:B------:R-:W-:Y:S01]  /*15f0*/  UMOV UR11, 0x40000040 ;  /* 0x40000040000b7882 */ /* 0x000fe20000000000 */
[----:B------:R-:W-:Y:S01]  /*1600*/  UIADD3 UR6, UR5, 0x2, URZ ;  /* 0x0000000205067890 */ /* 0x000fe2000fffe03f */
[----:B------:R-:W-:Y:S02]  /*1610*/  WARPGROUP.DEPBAR.LE gsb0, 0x0 ;  /* 0x00008000000079c5 */ /* 0x000fe40000010000 */
[----:B------:R-:W-:-:S06]  /*1620*/  WARPGROUP.ARRIVE ;  /* 0x00000000000079c5 */ /* 0x000fcc0000000000 */
[----:B------:R-:W-:Y:S01]  /*1630*/  HGMMA.64x16x16.F32 R40, gdesc[UR12], RZ, !UPT, gsb0 ;  /* 0x002000000c2879f0 */ /* 0x000fe2000c0008ff */
[----:B------:R-:W-:Y:S01]  /*1640*/  UIADD3 UR14, UR4, 0x102, URZ ;  /* 0x00000102040e7890 */ /* 0x000fe2000fffe03f */
[----:B------:R-:W-:Y:S01]  /*1650*/  UMOV UR15, 0x40000040 ;  /* 0x40000040000f7882 */ /* 0x000fe20000000000 */
[----:B------:R-:W-:Y:S02]  /*1660*/  WARPGROUP.DEPBAR.LE gsb0, 0x0 ;  /* 0x00008000000079c5 */ /* 0x000fe40000010000 */
[----:B------:R-:W-:-:S06]  /*1670*/  WARPGROUP.ARRIVE ;  /* 0x00000000000079c5 */ /* 0x000fcc0000000000 */
[----:B------:R-:W-:Y:S01]  /*1680*/  HGMMA.64x16x16.F32 R32, gdesc[UR8], RZ, !UPT, gsb0 ;  /* 0x00200000082079f0 */ /* 0x000fe2000c0008ff */
[----:B------:R-:W-:Y:S01]  /*1690*/  UMOV UR8, UR16 ;  /* 0x0000001000087c82 */ /* 0x000fe20008000000 */
[----:B------:R-:W-:Y:S01]  /*16a0*/  UMOV UR9, UR17 ;  /* 0x0000001100097c82 */ /* 0x000fe20008000000 */
[----:B------:R-:W-:Y:S01]  /*16b0*/  UMOV UR10, UR7 ;  /* 0x00000007000a7c82 */ /* 0x000fe20008000000 */
[----:B------:R-:W-:Y:S01]  /*16c0*/  UMOV UR11, 0x40000040 ;  /* 0x40000040000b7882 */ /* 0x000fe20000000000 */
[----:B------:R-:W-:Y:S01]  /*16d0*/  UMOV UR16, UR6 ;  /* 0x0000000600107c82 */ /* 0x000fe20008000000 */
[----:B------:R-:W-:Y:S01]  /*16e0*/  UIADD3 UR6, UR4, 0x2, URZ ;  /* 0x0000000204067890 */ /* 0x000fe2000fffe03f */
[----:B------:R-:W-:Y:S01]  /*16f0*/  MOV R12, UR16 ;  /* 0x00000010000c7c02 */ /* 0x000fe20008000f00 */
[----:B------:R-:W-:Y:S01]  /*1700*/  UMOV UR17, 0x40000040 ;  /* 0x4000004000117882 */ /* 0x000fe20000000000 */
[----:B------:R-:W-:Y:S01]  /*1710*/  UMOV UR12, UR16 ;  /* 0x00000010000c7c82 */ /* 0x000fe20008000000 */
[----:B------:R-:W-:Y:S01]  /*1720*/  UMOV UR13, UR17 ;  /* 0x00000011000d7c82 */ /* 0x000fe20008000000 */
[----:B------:R-:W-:Y:S01]  /*1730*/  UIADD3 UR7, UR4, 0x202, URZ ;  /* 0x0000020204077890 */ /* 0x000fe2000fffe03f */
[----:B------:R-:W-:Y:S01]  /*1740*/  IMAD.U32 R13, RZ, RZ, UR17 ;  /* 0x00000011ff0d7e24 */ /* 0x000fe2000f8e00ff */
[----:B------:R-:W-:Y:S01]  /*1750*/  UMOV UR18, UR6 ;  /* 0x0000000600127c82 */ /* 0x000fe20008000000 */
[----:B------:R-:W-:Y:S01]  /*1760*/  UIADD3 UR6, UR4, 0x182, URZ ;  /* 0x0000018204067890 */ /* 0x000fe2000fffe03f */
[----:B------:R-:W-:-:S02]  /*1770*/  WARPGROUP.DEPBAR.LE gsb0, 0x0 ;  /* 0x00008000000079c5 */ /* 0x000fc40000010000 */
[----:B------:R-:W-:-:S06]  /*1780*/  WARPGROUP.ARRIVE ;  /* 0x00000000000079c5 */ /* 0x000fcc0000000000 */
[----:B------:R-:W-:Y:S01]  /*1790*/  HGMMA.64x16x16.F32 R24, gdesc[UR8], RZ, !UPT, gsb0 ;  /* 0x00200000081879f0 */ /* 0x000fe2000c0008ff */
[----:B------:R-:W-:Y:S01]  /*17a0*/  UIADD3 UR10, UR4, 0x82, URZ ;  /* 0x00000082040a7890 */ /* 0x000fe2000fffe03f */
[----:B------:R-:W-:Y:S01]  /*17b0*/  UMOV UR8, UR16 ;  /* 0x0000001000087c82 */ /* 0x000fe20008000000 */
[----:B------:R-:W-:Y:S01]  /*17c0*/  UMOV UR9, UR17 ;  /* 0x0000001100097c82 */ /* 0x000fe20008000000 */
[----:B------:R-:W-:Y:S01]  /*17d0*/  UMOV UR11, 0x40000040 ;  /* 0x40000040000b7882 */ /* 0x000fe20000000000 */
[----:B------:R-:W-:Y:S02]  /*17e0*/  WARPGROUP.DEPBAR.LE gsb0, 0x0 ;  /* 0x00008000000079c5 */ /* 0x000fe40000010000 */
[----:B------:R-:W-:-:S06]  /*17f0*/  WARPGROUP.ARRIVE ;  /* 0x00000000000079c5 */ /* 0x000fcc0000000000 */
[----:B------:R-:W-:Y:S01]  /*1800*/  HGMMA.64x16x16.F32 R56, gdesc[UR16], R56, gsb0 ;  /* 0x00200000103879f0 */ /* 0x000fe20008000838 */
[----:B------:R-:W-:Y:S02]  /*1810*/  UMOV UR19, 0x40000040 ;  /* 0x4000004000137882 */ /* 0x000fe40000000000 */
[----:B------:R-:W-:Y:S02]  /*1820*/  WARPGROUP.DEPBAR.LE gsb0, 0x0 ;  /* 0x00008000000079c5 */ /* 0x000fe40000010000 */
[----:B------:R-:W-:-:S06]  /*1830*/  WARPGROUP.ARRIVE ;  /* 0x00000000000079c5 */ /* 0x000fcc0000000000 */
[----:B------:R-:W-:Y:S01]  /*1840*/  HGMMA.64x16x16.F32 R48, gdesc[UR8], R48, gsb0 ;  /* 0x00200000083079f0 */ /* 0x000fe20008000830 */
[----:B------:R-:W-:Y:S01]  /*1850*/  UMOV UR8, UR16 ;  /* 0x0000001000087c82 */ /* 0x000fe20008000000 */
[----:B------:R-:W-:Y:S01]  /*1860*/  UMOV UR9, UR17 ;  /* 0x0000001100097c82 */ /* 0x000fe20008000000 */
[----:B------:R-:W-:Y:S01]  /*1870*/  UMOV UR10, UR6 ;  /* 0x00000006000a7c82 */ /* 0x000fe20008000000 */
[----:B------:R-:W-:Y:S01]  /*1880*/  UMOV UR11, 0x40000040 ;  /* 0x40000040000b7882 */ /* 0x000fe20000000000 */
[----:B------:R-:W-:Y:S01]  /*1890*/  UIADD3 UR6, UR5, 0x4, URZ ;  /* 0x0000000405067890 */ /* 0x000fe2000fffe03f */
[----:B------:R-:W-:Y:S02]  /*18a0*/  WARPGROUP.DEPBAR.LE gsb0, 0x0 ;  /* 0x00008000000079c5 */ /* 0x000fe40000010000 */
[----:B------:R-:W-:-:S06]  /*18b0*/  WARPGROUP.ARRIVE ;  /* 0x00000000000079c5 */ /* 0x000fcc0000000000 */
[----:B------:R-:W-:Y:S01]  /*18c0*/  HGMMA.64x16x16.F32 R40, gdesc[UR12], R40, gsb0 ;  /* 0x002000000c2879f0 */ /* 0x000fe20008000828 */
[----:B------:R-:W-:Y:S01]  /*18d0*/  UIADD3 UR14, UR4, 0x104, URZ ;  /* 0x00000104040e7890 */ /* 0x000fe2000fffe03f */
[----:B------:R-:W-:Y:S01]  /*18e0*/  UMOV UR15, 0x40000040 ;  /* 0x40000040000f7882 */ /* 0x000fe20000000000 */
[----:B------:R-:W-:Y:S02]  /*18f0*/  WARPGROUP.DEPBAR.LE gsb0, 0x0 ;  /* 0x00008000000079c5 */ /* 0x000fe40000010000 */
[----:B------:R-:W-:-:S06]  /*1900*/  WARPGROUP.ARRIVE ;  /* 0x00000000000079c5 */ /* 0x000fcc0000000000 */
[----:B------:R-:W-:Y:S01]  /*1910*/  HGMMA.64x16x16.F32 R32, gdesc[UR8], R32, gsb0 ;  /* 0x00200000082079f0 */ /* 0x000fe20008000820 */
[----:B------:R-:W-:Y:S01]  /*1920*/  UMOV UR8, UR16 ;  /* 0x0000001000087c82 */ /* 0x000fe20008000000 */
[----:B------:R-:W-:Y:S01]  /*1930*/  UMOV UR9, UR17 ;  /* 0x0000001100097c82 */ /* 0x000fe20008000000 */
[----:B------:R-:W-:Y:S01]  /*1940*/  UMOV UR10, UR7 ;  /* 0x00000007000a7c82 */ /* 0x000fe20008000000 */
[----:B------:R-:W-:Y:S01]  /*1950*/  UMOV UR11, 0x40000040 ;  /* 0x40000040000b7882 */ /* 0x000fe20000000000 */
[----:B------:R-:W-:Y:S01]  /*1960*/  UMOV UR16, UR6 ;  /* 0x0000000600107c82 */ /* 0x000fe20008000000 */
[----:B------:R-:W-:Y:S01]  /*1970*/  UIADD3 UR6, UR4, 0x4, URZ ;  /* 0x0000000404067890 */ /* 0x000fe2000fffe03f */
[----:B------:R-:W-:Y:S01]  /*1980*/  IMAD.U32 R10, RZ, RZ, UR16 ;  /* 0x00000010ff0a7e24 */ /* 0x000fe2000f8e00ff */
        /* <DEDUP_REMOVED lines=9> */
[----:B------:R-:W-:Y:S01]  /*1a20*/  HGMMA.64x16x16.F32 R24, gdesc[UR8], R24, gsb0 ;  /* 0x00200000081879f0 */ /* 0x000fe20008000818 */
        /* <DEDUP_REMOVED lines=74> */
[----:B------:R-:W-:Y:S02]  /*1ed0*/  UIADD3 UR8, UR5, 0x400, URZ ;  /* 0x0000040005087890 */ /* 0x000fe4000fffe03f */
[----:B------:R-:W-:Y:S01]  /*1ee0*/  UIADD3 UR10, UR4, 0x280, URZ ;  /* 0x00000280040a7890 */ /* 0x000fe2000fffe03f */
[----:B------:R-:W-:Y:S01]  /*1ef0*/  UMOV UR9, 0x40000040 ;  /* 0x4000004000097882 */ /* 0x000fe20000000000 */
[----:B------:R-:W-:Y:S01]  /*1f00*/  UMOV UR11, 0x40000040 ;  /* 0x40000040000b7882 */ /* 0x000fe20000000000 */
[----:B------:R-:W-:Y:S02]  /*1f10*/  UMOV UR13, UR9 ;  /* 0x00000009000d7c82 */ /* 0x000fe40008000000 */
[----:B------:R-:W-:Y:S01]  /*1f20*/  UMOV UR12, UR8 ;  /* 0x00000008000c7c82 */ /* 0x000fe20008000000 */
[----:B------:R-:W-:Y:S02]  /*1f30*/  WARPGROUP.DEPBAR.LE gsb0, 0x0 ;  /* 0x00008000000079c5 */ /* 0x000fe40000010000 */
[----:B------:R-:W-:-:S06]  /*1f40*/  WARPGROUP.ARRIVE ;  /* 0x00000000000079c5 */ /* 0x000fcc0000000000 */
[----:B------:R-:W-:Y:S01]  /*1f50*/  HGMMA.64x16x16.F32 R56, gdesc[UR8], R56, gsb0 ;  /* 0x00200000083879f0 */ /* 0x000fe20008000838 */
[----:B------:R-:W-:Y:S01]  /*1f60*/  UMOV UR10, UR6 ;  /* 0x00000006000a7c82 */ /* 0x000fe20008000000 */
[----:B------:R-:W-:Y:S01]  /*1f70*/  UMOV UR11, 0x40000040 ;  /* 0x40000040000b7882 */ /* 0x000fe20000000000 */
[----:B------:R-:W-:Y:S01]  /*1f80*/  UIADD3 UR6, UR4, 0x480, URZ ;  /* 0x0000048004067890 */ /* 0x000fe2000fffe03f */
        /* <DEDUP_REMOVED lines=15> */
[----:B01----:R-:W-:Y:S02]  /*2080*/  MOV R3, UR12 ;  /* 0x0000000c00037c02 */ /* 0x003fe40008000f00 */
[----:B------:R-:W-:Y:S01]  /*2090*/  MOV R2, UR13 ;  /* 0x0000000d00027c02 */ /* 0x000fe20008000f00 */
[----:B------:R-:W-:-:S02]  /*20a0*/  WARPGROUP.DEPBAR.LE gsb0, 0x0 ;  /* 0x00008000000079c5 */ /* 0x000fc40000010000 */
        /* <DEDUP_REMOVED lines=39> */
[----:B------:R-:W-:Y:S01]  /*2320*/  UMOV UR13, 0x40000040 ;  /* 0x40000040000d7882 */ /* 0x000fe20000000000 */
[----:B------:R-:W-:Y:S01]  /*2330*/  UMOV UR15, 0x40000040 ;  /* 0x40000040000f7882 */ /* 0x000fe20000000000 */
[----:B------:R-:W-:Y:S01]  /*2340*/  UMOV UR37, UR13 ;  /* 0x0000000d00257c82 */ /* 0x000fe20008000000 */
[----:B------:R-:W-:Y:S01]  /*2350*/  IMAD.U32 R7, RZ, RZ, UR13 ;  /* 0x0000000dff077e24 */ /* 0x000fe2000f8e00ff */
        /* <DEDUP_REMOVED lines=29> */
[----:B------:R-:W-:Y:S03]  /*2530*/  HGMMA.64x16x16.F32 R24, gdesc[UR16], R24, gsb0 ;  /* 0x00200000101879f0 */ /* 0x000fe60008000818 */
        /* <DEDUP_REMOVED lines=195> */
[----:B------:R-:W-:-:S07]  /*3170*/  UIADD3 UR5, UR5, 0xc06, URZ ;  /* 0x00000c0605057890 */ /* 0x000fce000fffe03f */
[----:B------:R-:W-:Y:S01]  /*3180*/  UMOV UR12, UR5 ;  /* 0x00000005000c7c82 */ /* 0x000fe20008000000 */
[----:B------:R-:W-:Y:S01]  /*3190*/  UIADD3 UR5, UR4, 0x786, URZ ;  /* 0x0000078604057890 */ /* 0x000fe2000fffe03f */
[----:B------:R-:W-:Y:S01]  /*31a0*/  IMAD.U32 R6, RZ, RZ, UR12 ;  /* 0x0000000cff067e24 */ /* 0x000fe2000f8e00ff */
[----:B------:R-:W-:-:S05]  /*31b0*/  UMOV UR36, UR12 ;  /* 0x0000000c00247c82 */ /* 0x000fca0008000000 */
        /* <DEDUP_REMOVED lines=40> */
[----:B------:R-:W-:-:S07]  /*3440*/  UIADD3 UR7, UR4, 0x806, URZ ;  /* 0x0000080604077890 */ /* 0x000fce000fffe03f */
[----:B------:R-:W-:Y:S01]  /*3450*/  UMOV UR38, UR7 ;  /* 0x0000000700267c82 */ /* 0x000fe20008000000 */
[----:B------:R-:W-:Y:S01]  /*3460*/  UMOV UR7, 0x40000040 ;  /* 0x4000004000077882 */ /* 0x000fe20000000000 */
[----:B------:R-:W-:Y:S02]  /*3470*/  WARPGROUP.DEPBAR.LE gsb0, 0x0 ;  /* 0x00008000000079c5 */ /* 0x000fe40000010000 */
[----:B------:R-:W-:-:S06]  /*3480*/  WARPGROUP.ARRIVE ;  /* 0x00000000000079c5 */ /* 0x000fcc0000000000 */
[----:B------:R-:W-:Y:S03]  /*3490*/  HGMMA.64x16x16.F32 R24, gdesc[UR52], R24, gsb0 ;  /* 0x00200000341879f0 */ /* 0x000fe60008000818 */
[----:B------:R-:W-:Y:S02]  /*34a0*/  WARPGROUP.DEPBAR.LE gsb0, 0x0 ;  /* 0x00008000000079c5 */ /* 0x000fe40000010000 */
[----:B------:R-:W-:-:S06]  /*34b0*/  WARPGROUP.ARRIVE ;  /* 0x00000000000079c5 */ /* 0x000fcc0000000000 */
[----:B------:R-:W-:Y:S01]  /*34c0*/  HGMMA.64x16x16.F32 R56, gdesc[UR12], R56, gsb0 ;  /* 0x002000000c3879f0 */ /* 0x000fe20008000838 */
[----:B------:R-:W-:Y:S01]  /*34d0*/  UMOV UR14, UR12 ;  /* 0x0000000c000e7c82 */ /* 0x000fe20008000000 */
[----:B------:R-:W-:Y:S01]  /*34e0*/  UMOV UR15, UR13 ;  /* 0x0000000d000f7c82 */ /* 0x000fe20008000000 */
[----:B------:R-:W-:Y:S01]  /*34f0*/  UMOV UR4, UR14 ;  /* 0x0000000e00047c82 */ /* 0x000fe20008000000 */
[----:B------:R-:W-:Y:S01]  /*3500*/  UMOV UR5, UR15 ;  /* 0x0000000f00057c82 */ /* 0x000fe20008000000 */
[----:B------:R-:W-:Y:S02]  /*3510*/  R2UR UR13, R2 ;  /* 0x00000000020d72ca */ /* 0x000fe400000e0000 */
[----:B------:R-:W-:Y:S01]  /*3520*/  R2UR UR12, R3 ;  /* 0x00000000030c72ca */ /* 0x000fe200000e0000 */
[----:B------:R-:W-:Y:S02]  /*3530*/  WARPGROUP.DEPBAR.LE gsb0, 0x0 ;  /* 0x00008000000079c5 */ /* 0x000fe40000010000 */
[----:B------:R-:W-:-:S06]  /*3540*/  WARPGROUP.ARRIVE ;  /* 0x00000000000079c5 */ /* 0x000fcc0000000000 */
[----:B------:R-:W-:Y:S01]  /*3550*/  HGMMA.64x16x16.F32 R48, gdesc[UR36], R48, gsb0 ;  /* 0x00200000243079f0 */ /* 0x000fe20008000830 */
[----:B------:R-:W-:Y:S02]  /*3560*/  R2UR UR39, R4 ;  /* 0x00000000042772ca */ /* 0x000fe400000e0000 */
[----:B------:R-:W-:Y:S02]  /*3570*/  R2UR UR38, R5 ;  /* 0x00000000052672ca */ /* 0x000fe400000e0000 */
[----:B------:R-:W-:Y:S02]  /*3580*/  R2UR UR37, R17 ;  /* 0x00000000112572ca */ /* 0x000fe400000e0000 */
[----:B------:R-:W-:Y:S01]  /*3590*/  R2UR UR36, R20 ;  /* 0x00000000142472ca */ /* 0x000fe200000e0000 */
        /* <DEDUP_REMOVED lines=9> */
[----:B------:R-:W-:Y:S01]  /*3630*/  UMOV UR7, 0x40000040 ;  /* 0x4000004000077882 */ /* 0x000fe20000000000 */
[----:B------:R-:W-:Y:S02]  /*3640*/  WARPGROUP.DEPBAR.LE gsb0, 0x0 ;  /* 0x00008000000079c5 */ /* 0x000fe40000010000 */
[----:B------:R-:W-:-:S06]  /*3650*/  WARPGROUP.ARRIVE ;  /* 0x00000000000079c5 */ /* 0x000fcc0000000000 */
[----:B------:R-:W-:Y:S03]  /*3660*/  HGMMA.64x16x16.F32 R24, gdesc[UR4], R24, gsb0 ;  /* 0x00200000041879f0 */ /* 0x000fe60008000818 */
[----:B------:R-:W-:Y:S02]  /*3670*/  WARPGROUP.DEPBAR.LE gsb0, 0x0 ;  /* 0x00008000000079c5 */ /* 0x000fe40000010000 */
[----:B------:R-:W-:Y:S05]  /*3680*/  @!P0 BRA `(.L_x_13) ;  /* 0x0000000000048947 */ /* 0x000fea0003800000 */
[----:B------:R-:W-:Y:S01]  /*3690*/  BPT.TRAP 0x1 ;  /* 0x000000040000795c */ /* 0x000fe20000300000 */
.L_x_13:
[----:B------:R-:W-:Y:S01]  /*36a0*/  ULDC UR4, c[0x0][0x9d8] ;  /* 0x0002760000047ab9 */ /* 0x000fe20000000800 */
[----:B------:R-:W-:Y:S01]  /*36b0*/  IADD3 R2, R225, UR39, RZ ;  /* 0x00000027e1027c10 */ /* 0x000fe2000fffe0ff */
[----:B------:R-:W-:Y:S01]  /*36c0*/  FMUL.FTZ R56, R56, UR4 ;  /* 0x0000000438387c20 */ /* 0x000fe20008410000 */
[----:B------:R-:W-:Y:S01]  /*36d0*/  FMUL.FTZ R57, R57, UR4 ;  /* 0x0000000439397c20 */ /* 0x000fe20008410000 */
[----:B------:R-:W-:Y:S01]  /*36e0*/  FMUL.FTZ R60, R60, UR4 ;  /* 0x000000043c3c7c20 */ /* 0x000fe20008410000 */
[----:B------:R-:W-:Y:S01]  /*36f0*/  FMUL.FTZ R61, R61, UR4 ;  /* 0x000000043d3d7c20 */ /* 0x000fe20008410000 */
[----:B------:R-:W-:Y:S02]  /*3700*/  IMAD.U32 R3, RZ, RZ, UR60 ;  /* 0x0000003cff037e24 */ /* 0x000fe4000f8e00ff */
[----:B------:R-:W-:Y:S01]  /*3710*/  FMUL.FTZ R48, R48, UR4 ;  /* 0x0000000430307c20 */ /* 0x000fe20008410000 */
[----:B------:R-:W0:Y:S01]  /*3720*/  MUFU.TANH R56, R56 ;  /* 0x0000003800387308 */ /* 0x000e220000002400 */
[----:B------:R-:W-:Y:S01]  /*3730*/  FMUL.FTZ R58, R58, UR4 ;  /* 0x000000043a3a7c20 */ /* 0x000fe20008410000 */
[----:B------:R-:W-:-:S02]  /*3740*/  IMAD R2, R3, -0x50, R2 ;  /* 0xffffffb003027824 */ /* 0x000fc400078e0202 */
[----:B------:R-:W-:Y:S01]  /*3750*/  FMUL.FTZ R49, R49, UR4 ;  /* 0x0000000431317c20 */ /* 0x000fe20008410000 */
[----:B------:R-:W-:Y:S01]  /*3760*/  FMUL.FTZ R59, R59, UR4 ;  /* 0x000000043b3b7c20 */ /* 0x000fe20008410000 */
[----:B------:R-:W-:Y:S01]  /*3770*/  FMUL.FTZ R52, R52, UR4 ;  /* 0x0000000434347c20 */ /* 0x000fe20008410000 */
[----:B------:R-:W-:Y:S01]  /*3780*/  FMUL.FTZ R62, R62, UR4 ;  /* 0x000000043e3e7c20 */ /* 0x000fe20008410000 */
[C---:B------:R-:W-:Y:S01]  /*3790*/  ISETP.GT.AND P2, PT, R2.reuse, RZ, PT ;  /* 0x000000ff0200720c */ /* 0x040fe20003f44270 */
[----:B------:R-:W1:Y:S01]  /*37a0*/  MUFU.TANH R57, R57 ;  /* 0x0000003900397308 */ /* 0x000e620000002400 */
[C---:B------:R-:W-:Y:S01]  /*37b0*/  ISETP.GT.AND P1, PT, R2.reuse, 0x1, PT ;  /* 0x000000010200780c */ /* 0x040fe20003f24270 */
[----:B------:R-:W-:Y:S01]  /*37c0*/  FMUL.FTZ R53, R53, UR4 ;  /* 0x0000000435357c20 */ /* 0x000fe20008410000 */
[C---:B------:R-:W-:Y:S01]  /*37d0*/  ISETP.GT.AND P6, PT, R2.reuse, 0x8, PT ;  /* 0x000000080200780c */ /* 0x040fe20003fc4270 */
[----:B------:R-:W-:Y:S01]  /*37e0*/  FMUL.FTZ R63, R63, UR4 ;  /* 0x000000043f3f7c20 */ /* 0x000fe20008410000 */
[----:B------:R-:W-:Y:S01]  /*37f0*/  ISETP.GT.AND P5, PT, R2, 0x9, PT ;  /* 0x000000090200780c */ /* 0x000fe20003fa4270 */
[----:B------:R-:W-:Y:S01]  /*3800*/  FMUL.FTZ R40, R40, UR4 ;  /* 0x0000000428287c20 */ /* 0x000fe20008410000 */
[----:B------:R-:W-:Y:S01]  /*3810*/  FMUL.FTZ R50, R50, UR4 ;  /* 0x0000000432327c20 */ /* 0x000fe20008410000 */
[----:B------:R-:W2:Y:S01]  /*3820*/  MUFU.TANH R60, R60 ;  /* 0x0000003c003c7308 */ /* 0x000ea20000002400 */
[----:B0-----:R-:W-:Y:S01]  /*3830*/  FSEL R56, R56, -INF , P2 ;  /* 0xff80000038387808 */ /* 0x001fe20001000000 */
[----:B------:R-:W-:Y:S01]  /*3840*/  FMUL.FTZ R41, R41, UR4 ;  /* 0x0000000429297c20 */ /* 0x000fe20008410000 */
[C---:B------:R-:W-:Y:S01]  /*3850*/  ISETP.GT.AND P4, PT, R2.reuse, 0x10, PT ;  /* 0x000000100200780c */ /* 0x040fe20003f84270 */
[----:B------:R-:W-:Y:S01]  /*3860*/  FMUL.FTZ R51, R51, UR4 ;  /* 0x0000000433337c20 */ /* 0x000fe20008410000 */
[----:B------:R-:W-:Y:S01]  /*3870*/  ISETP.GT.AND P3, PT, R2, 0x11, PT ;  /* 0x000000110200780c */ /* 0x000fe20003f64270 */
[----:B------:R-:W-:Y:S01]  /*3880*/  FMUL.FTZ R44, R44, UR4 ;  /* 0x000000042c2c7c20 */ /* 0x000fe20008410000 */
[----:B------:R-:W-:Y:S01]  /*3890*/  FMUL.FTZ R54, R54, UR4 ;  /* 0x0000000436367c20 */ /* 0x000fe20008410000 */
[----:B------:R-:W0:Y:S01]  /*38a0*/  MUFU.TANH R61, R61 ;  /* 0x0000003d003d7308 */ /* 0x000e220000002400 */
[----:B-1----:R-:W-:Y:S01]  /*38b0*/  FSEL R57, R57, -INF , P1 ;  /* 0xff80000039397808 */ /* 0x002fe20000800000 */
[----:B------:R-:W-:Y:S01]  /*38c0*/  FMUL.FTZ R45, R45, UR4 ;  /* 0x000000042d2d7c20 */ /* 0x000fe20008410000 */
[----:B------:R-:W-:Y:S01]  /*38d0*/  FMUL.FTZ R55, R55, UR4 ;  /* 0x0000000437377c20 */ /* 0x000fe20008410000 */
[----:B------:R-:W-:Y:S01]  /*38e0*/  FMUL.FTZ R32, R32, UR4 ;  /* 0x0000000420207c20 */ /* 0x000fe20008410000 */
[----:B------:R-:W-:Y:S01]  /*38f0*/  FMNMX.FTZ R3, R56, R57, !PT ;  /* 0x0000003938037209 */ /* 0x000fe20007810000 */
[----:B------:R-:W-:Y:S01]  /*3900*/  FMUL.FTZ R42, R42, UR4 ;  /* 0x000000042a2a7c20 */ /* 0x000fe20008410000 */
[----:B------:R-:W-:Y:S01]  /*3910*/  FMUL.FTZ R33, R33, UR4 ;  /* 0x0000000421217c20 */ /* 0x000fe20008410000 */
[----:B------:R-:W1:Y:S01]  /*3920*/  MUFU.TANH R48, R48 ;  /* 0x0000003000307308 */ /* 0x000e620000002400 */
[----:B--2---:R-:W-:Y:S01]  /*3930*/  FSEL R60, R60, -INF , P6 ;  /* 0xff8000003c3c7808 */ /* 0x004fe20003000000 */
[----:B------:R-:W-:Y:S01]  /*3940*/  FMUL.FTZ R43, R43, UR4 ;  /* 0x000000042b2b7c20 */ /* 0x000fe20008410000 */
[----:B------:R-:W-:Y:S01]  /*3950*/  FMUL.FTZ R36, R36, UR4 ;  /* 0x0000000424247c20 */ /* 0x000fe20008410000 */
[----:B------:R-:W-:Y:S01]  /*3960*/  FMUL.FTZ R46, R46, UR4 ;  /* 0x000000042e2e7c20 */ /* 0x000fe20008410000 */
[----:B------:R-:W-:Y:S01]  /*3970*/  FMNMX.FTZ R4, R60, R3, !PT ;  /* 0x000000033c047209 */ /* 0x000fe20007810000 */
[----:B------:R-:W-:Y:S01]  /*3980*/  FMUL.FTZ R37, R37, UR4 ;  /* 0x0000000425257c20 */ /* 0x000fe20008410000 */
[----:B------:R-:W-:Y:S01]  /*3990*/  FMUL.FTZ R47, R47, UR4 ;  /* 0x000000042f2f7c20 */ /* 0x000fe20008410000 */
[----:B------:R-:W2:Y:S01]  /*39a0*/  MUFU.TANH R58, R58 ;  /* 0x0000003a003a7308 */ /* 0x000ea20000002400 */
[----:B0-----:R-:W-:Y:S01]  /*39b0*/  FSEL R61, R61, -INF , P5 ;  /* 0xff8000003d3d7808 */ /* 0x001fe20002800000 */
[----:B------:R-:W-:Y:S01]  /*39c0*/  FMUL.FTZ R24, R24, UR4 ;  /* 0x0000000418187c20 */ /* 0x000fe20008410000 */
[----:B------:R-:W-:Y:S01]  /*39d0*/  FMUL.FTZ R34, R34, UR4 ;  /* 0x0000000422227c20 */ /* 0x000fe20008410000 */
[----:B------:R-:W-:Y:S01]  /*39e0*/  FMUL.FTZ R25, R25, UR4 ;  /* 0x0000000419197c20 */ /* 0x000fe20008410000 */
[----:B------:R-:W-:Y:S01]  /*39f0*/  FMNMX.FTZ R3, R61, R4, !PT ;  /* 0x000000043d037209 */ /* 0x000fe20007810000 */
        /* <DEDUP_REMOVED lines=13> */
[----:B------:R-:W-:Y:S01]  /*3ad0*/  ISETP.GT.AND P2, PT, R2, 0x18, PT ;  /* 0x000000180200780c */ /* 0x000fe20003f44270 */
[----:B------:R-:W-:Y:S01]  /*3ae0*/  FMUL.FTZ R31, R31, UR4 ;  /* 0x000000041f1f7c20 */ /* 0x000fe20008410000 */
[----:B------:R-:W-:Y:S01]  /*3af0*/  ULDC UR5, c[0x0][0x988] ;  /* 0x0002620000057ab9 */ /* 0x000fe20000000800 */
[----:B------:R-:W-:Y:S01]  /*3b00*/  P2R R20, PR, RZ, 0x1 ;  /* 0x00000001ff147803 */ /* 0x000fe20000000000 */
[----:B------:R-:W-:Y:S01]  /*3b10*/  UISETP.GE.AND UP0, UPT, UR39, 0x51, UPT ;  /* 0x000000512700788c */ /* 0x000fe2000bf06270 */
[----:B------:R-:W2:Y:S01]  /*3b20*/  MUFU.TANH R52, R52 ;  /* 0x0000003400347308 */ /* 0x000ea20000002400 */
[----:B0-----:R-:W-:Y:S01]  /*3b30*/  FSEL R49, R49, -INF , P3 ;  /* 0xff80000031317808 */ /* 0x001fe20001800000 */
[--C-:B------:R-:W-:Y:S01]  /*3b40*/  IMAD.MOV.U32 R149, RZ, RZ, R151.reuse ;  /* 0x000000ffff957224 */ /* 0x100fe200078e0097 */
[----:B------:R-:W-:Y:S01]  /*3b50*/  R2UR UR4, R0 ;  /* 0x00000000000472ca */ /* 0x000fe200000e0000 */
[--C-:B------:R-:W-:Y:S01]  /*3b60*/  IMAD.MOV.U32 R148, RZ, RZ, R151.reuse ;  /* 0x000000ffff947224 */ /* 0x100fe200078e0097 */
[----:B------:R-:W-:Y:S01]  /*3b70*/  FMNMX.FTZ R3, R49, R4, !PT ;  /* 0x0000000431037209 */ /* 0x000fe20007810000 */
[--C-:B------:R-:W-:Y:S01]  /*3b80*/  IMAD.MOV.U32 R147, RZ, RZ, R151.reuse ;  /* 0x000000ffff937224 */ /* 0x100fe200078e0097 */
[-C--:B------:R-:W-:Y:S01]  /*3b90*/  MOV R150, R151.reuse ;  /* 0x0000009700967202 */ /* 0x080fe20000000f00 */
[----:B------:R-:W0:Y:S01]  /*3ba0*/  MUFU.TANH R62, R62 ;  /* 0x0000003e003e7308 */ /* 0x000e220000002400 */
[----:B-1----:R-:W-:Y:S01]  /*3bb0*/  FSEL R59, R59, -INF , P1 ;  /* 0xff8000003b3b7808 */ /* 0x002fe20000800000 */
[--C-:B------:R-:W-:Y:S01]  /*3bc0*/  IMAD.MOV.U32 R145, RZ, RZ, R151.reuse ;  /* 0x000000ffff917224 */ /* 0x100fe200078e0097 */
[----:B------:R-:W-:Y:S01]  /*3bd0*/  ISETP.GT.AND P1, PT, R2, 0x19, PT ;  /* 0x000000190200780c */ /* 0x000fe20003f24270 */
[--C-:B------:R-:W-:Y:S01]  /*3be0*/  IMAD.MOV.U32 R144, RZ, RZ, R151.reuse ;  /* 0x000000ffff907224 */ /* 0x100fe200078e0097 */
[-C--:B------:R-:W-:Y:S01]  /*3bf0*/  MOV R146, R151.reuse ;  /* 0x0000009700927202 */ /* 0x080fe20000000f00 */
[--C-:B------:R-:W-:Y:S01]  /*3c00*/  IMAD.MOV.U32 R143, RZ, RZ, R151.reuse ;  /* 0x000000ffff8f7224 */ /* 0x100fe200078e0097 */
[-C--:B------:R-:W-:Y:S01]  /*3c10*/  MOV R142, R151.reuse ;  /* 0x00000097008e7202 */ /* 0x080fe20000000f00 */
[----:B------:R-:W1:Y:S01]  /*3c20*/  MUFU.TANH R53, R53 ;  /* 0x0000003500357308 */ /* 0x000e620000002400 */
[----:B--2---:R-:W-:Y:S01]  /*3c30*/  FSEL R52, R52, -INF , P2 ;  /* 0xff80000034347808 */ /* 0x004fe20001000000 */
[----:B------:R-:W-:Y:S01]  /*3c40*/  UIADD3 UR4, UR4, 0x38840, URZ ;  /* 0x0003884004047890 */ /* 0x000fe2000fffe03f */
[--C-:B------:R-:W-:Y:S01]  /*3c50*/  IMAD.MOV.U32 R141, RZ, RZ, R151.reuse ;  /* 0x000000ffff8d7224 */ /* 0x100fe200078e0097 */
[----:B------:R-:W-:Y:S01]  /*3c60*/  MOV R138, R151 ;  /* 0x00000097008a7202 */ /* 0x000fe20000000f00 */
[--C-:B------:R-:W-:Y:S01]  /*3c70*/  IMAD.MOV.U32 R140, RZ, RZ, R151.reuse ;  /* 0x000000ffff8c7224 */ /* 0x100fe200078e0097 */
[----:B------:R-:W-:Y:S01]  /*3c80*/  FMNMX.FTZ R4, R52, R3, !PT ;  /* 0x0000000334047209 */ /* 0x000fe20007810000 */
[----:B------:R-:W-:Y:S01]  /*3c90*/  UPRMT UR4, UR61, 0x654, UR4 ;  /* 0x000006543d047896 */ /* 0x000fe20008000004 */
[----:B------:R-:W2:Y:S01]  /*3ca0*/  MUFU.TANH R63, R63 ;  /* 0x0000003f003f7308 */ /* 0x000ea20000002400 */
[----:B0-----:R-:W-:Y:S01]  /*3cb0*/  FSEL R62, R62, -INF , P6 ;  /* 0xff8000003e3e7808 */ /* 0x001fe20003000000 */
[--C-:B------:R-:W-:Y:S01]  /*3cc0*/  IMAD.MOV.U32 R139, RZ, RZ, R151.reuse ;  /* 0x000000ffff8b7224 */ /* 0x100fe200078e0097 */
[C---:B------:R-:W-:Y:S01]  /*3cd0*/  ISETP.GT.AND P6, PT, R2.reuse, 0x20, PT ;  /* 0x000000200200780c */ /* 0x040fe20003fc4270 */
[--C-:B------:R-:W-:Y:S01]  /*3ce0*/  IMAD.MOV.U32 R137, RZ, RZ, R151.reuse ;  /* 0x000000ffff897224 */ /* 0x100fe200078e0097 */
[-C--:B------:R-:W-:Y:S01]  /*3cf0*/  MOV R134, R151.reuse ;  /* 0x0000009700867202 */ /* 0x080fe20000000f00 */
[--C-:B------:R-:W-:Y:S01]  /*3d00*/  IMAD.MOV.U32 R136, RZ, RZ, R151.reuse ;  /* 0x000000ffff887224 */ /* 0x100fe200078e0097 */
[-C--:B------:R-:W-:Y:S01]  /*3d10*/  MOV R130, R151.reuse ;  /* 0x0000009700827202 */ /* 0x080fe20000000f00 */
[----:B------:R-:W0:Y:S01]  /*3d20*/  MUFU.TANH R40, R40 ;  /* 0x0000002800287308 */ /* 0x000e220000002400 */
[----:B-1----:R-:W-:Y:S01]  /*3d30*/  FSEL R53, R53, -INF , P1 ;  /* 0xff80000035357808 */ /* 0x002fe20000800000 */
[----:B------:R-:W-:Y:S01]  /*3d40*/  SYNCS.ARRIVE.TRANS64.RED.A1T0 RZ, [UR4], RZ ;  /* 0x000000ffffff79a7 */ /* 0x000fe20008100404 */
[--C-:B------:R-:W-:Y:S01]  /*3d50*/  IMAD.MOV.U32 R135, RZ, RZ, R151.reuse ;  /* 0x000000ffff877224 */ /* 0x100fe200078e0097 */
[-C--:B------:R-:W-:Y:S01]  /*3d60*/  MOV R126, R151.reuse ;  /* 0x00000097007e7202 */ /* 0x080fe20000000f00 */
[--C-:B------:R-:W-:Y:S01]  /*3d70*/  IMAD.MOV.U32 R133, RZ, RZ, R151.reuse ;  /* 0x000000ffff857224 */ /* 0x100fe200078e0097 */
[----:B------:R-:W-:Y:S01]  /*3d80*/  FMNMX.FTZ R3, R53, R4, !PT ;  /* 0x0000000435037209 */ /* 0x000fe20007810000 */
[--C-:B------:R-:W-:Y:S01]  /*3d90*/  IMAD.MOV.U32 R132, RZ, RZ, R151.reuse ;  /* 0x000000ffff847224 */ /* 0x100fe200078e0097 */
[----:B------:R-:W1:Y:S01]  /*3da0*/  MUFU.TANH R50, R50 ;  /* 0x0000003200327308 */ /* 0x000e620000002400 */
[----:B--2---:R-:W-:Y:S01]  /*3db0*/  FSEL R63, R63, -INF , P5 ;  /* 0xff8000003f3f7808 */ /* 0x004fe20002800000 */
[--C-:B------:R-:W-:Y:S01]  /*3dc0*/  IMAD.MOV.U32 R131, RZ, RZ, R151.reuse ;  /* 0x000000ffff837224 */ /* 0x100fe200078e0097 */
[----:B------:R-:W-:Y:S01]  /*3dd0*/  ISETP.GT.AND P5, PT, R2, 0x21, PT ;  /* 0x000000210200780c */ /* 0x000fe20003fa4270 */
[--C-:B------:R-:W-:Y:S01]  /*3de0*/  IMAD.MOV.U32 R129, RZ, RZ, R151.reuse ;  /* 0x000000ffff817224 */ /* 0x100fe200078e0097 */
[-C--:B------:R-:W-:Y:S01]  /*3df0*/  MOV R122, R151.reuse ;  /* 0x00000097007a7202 */ /* 0x080fe20000000f00 */
[--C-:B------:R-:W-:Y:S01]  /*3e00*/  IMAD.MOV.U32 R128, RZ, RZ, R151.reuse ;  /* 0x000000ffff807224 */ /* 0x100fe200078e0097 */
[-C--:B------:R-:W-:Y:S01]  /*3e10*/  MOV R118, R151.reuse ;  /* 0x0000009700767202 */ /* 0x080fe20000000f00 */
[----:B------:R-:W2:Y:S01]  /*3e20*/  MUFU.TANH R41, R41 ;  /* 0x0000002900297308 */ /* 0x000ea20000002400 */
[----:B0-----:R-:W-:Y:S01]  /*3e30*/  FSEL R40, R40, -INF , P6 ;  /* 0xff80000028287808 */ /* 0x001fe20003000000 */
[--C-:B------:R-:W-:Y:S01]  /*3e40*/  IMAD.MOV.U32 R127, RZ, RZ, R151.reuse ;  /* 0x000000ffff7f7224 */ /* 0x100fe200078e0097 */
[----:B------:R-:W-:Y:S01]  /*3e50*/  MOV R114, R151 ;  /* 0x0000009700727202 */ /* 0x000fe20000000f00 */
[--C-:B------:R-:W-:Y:S01]  /*3e60*/  IMAD.MOV.U32 R125, RZ, RZ, R151.reuse ;  /* 0x000000ffff7d7224 */ /* 0x100fe200078e0097 */
[----:B------:R-:W-:Y:S01]  /*3e70*/  FMNMX.FTZ R4, R40, R3, !PT ;  /* 0x0000000328047209 */ /* 0x000fe20007810000 */
[--C-:B------:R-:W-:Y:S01]  /*3e80*/  IMAD.MOV.U32 R124, RZ, RZ, R151.reuse ;  /* 0x000000ffff7c7224 */ /* 0x100fe200078e0097 */
[-C--:B------:R-:W-:Y:S01]  /*3e90*/  MOV R110, R151.reuse ;  /* 0x00000097006e7202 */ /* 0x080fe20000000f00 */
[----:B------:R-:W0:Y:S01]  /*3ea0*/  MUFU.TANH R51, R51 ;  /* 0x0000003300337308 */ /* 0x000e220000002400 */
[----:B-1----:R-:W-:Y:S01]  /*3eb0*/  FSEL R50, R50, -INF , P4 ;  /* 0xff80000032327808 */ /* 0x002fe20002000000 */
[--C-:B------:R-:W-:Y:S01]  /*3ec0*/  IMAD.MOV.U32 R123, RZ, RZ, R151.reuse ;  /* 0x000000ffff7b7224 */ /* 0x100fe200078e0097 */
[C---:B------:R-:W-:Y:S01]  /*3ed0*/  ISETP.GT.AND P4, PT, R2.reuse, 0x28, PT ;  /* 0x000000280200780c */ /* 0x040fe20003f84270 */
[--C-:B------:R-:W-:Y:S01]  /*3ee0*/  IMAD.MOV.U32 R121, RZ, RZ, R151.reuse ;  /* 0x000000ffff797224 */ /* 0x100fe200078e0097 */
[-C--:B------:R-:W-:Y:S01]  /*3ef0*/  MOV R106, R151.reuse ;  /* 0x00000097006a7202 */ /* 0x080fe20000000f00 */
[--C-:B------:R-:W-:Y:S01]  /*3f00*/  IMAD.MOV.U32 R120, RZ, RZ, R151.reuse ;  /* 0x000000ffff787224 */ /* 0x100fe200078e0097 */
[-C--:B------:R-:W-:Y:S01]  /*3f10*/  MOV R102, R151.reuse ;  /* 0x0000009700667202 */ /* 0x080fe20000000f00 */
[----:B------:R-:W1:Y:S01]  /*3f20*/  MUFU.TANH R44, R44 ;  /* 0x0000002c002c7308 */ /* 0x000e620000002400 */
[----:B--2---:R-:W-:Y:S01]  /*3f30*/  FSEL R41, R41, -INF , P5 ;  /* 0xff80000029297808 */ /* 0x004fe20002800000 */
[--C-:B------:R-:W-:Y:S01]  /*3f40*/  IMAD.MOV.U32 R119, RZ, RZ, R151.reuse ;  /* 0x000000ffff777224 */ /* 0x100fe200078e0097 */
[-C--:B------:R-:W-:Y:S01]  /*3f50*/  MOV R98, R151.reuse ;  /* 0x0000009700627202 */ /* 0x080fe20000000f00 */
[--C-:B------:R-:W-:Y:S01]  /*3f60*/  IMAD.MOV.U32 R117, RZ, RZ, R151.reuse ;  /* 0x000000ffff757224 */ /* 0x100fe200078e0097 */
[----:B------:R-:W-:Y:S01]  /*3f70*/  FMNMX.FTZ R3, R41, R4, !PT ;  /* 0x0000000429037209 */ /* 0x000fe20007810000 */
[--C-:B------:R-:W-:Y:S01]  /*3f80*/  IMAD.MOV.U32 R116, RZ, RZ, R151.reuse ;  /* 0x000000ffff747224 */ /* 0x100fe200078e0097 */
[-C--:B------:R-:W-:Y:S01]  /*3f90*/  MOV R94, R151.reuse ;  /* 0x00000097005e7202 */ /* 0x080fe20000000f00 */
[----:B------:R-:W2:Y:S01]  /*3fa0*/  MUFU.TANH R54, R54 ;  /* 0x0000003600367308 */ /* 0x000ea20000002400 */
[----:B0-----:R-:W-:Y:S01]  /*3fb0*/  FSEL R51, R51, -INF , P3 ;  /* 0xff80000033337808 */ /* 0x001fe20001800000 */
[--C-:B------:R-:W-:Y:S01]  /*3fc0*/  IMAD.MOV.U32 R115, RZ, RZ, R151.reuse ;  /* 0x000000ffff737224 */ /* 0x100fe200078e0097 */
[----:B------:R-:W-:Y:S01]  /*3fd0*/  ISETP.GT.AND P3, PT, R2, 0x29, PT ;  /* 0x000000290200780c */ /* 0x000fe20003f64270 */
[--C-:B------:R-:W-:Y:S01]  /*3fe0*/  IMAD.MOV.U32 R113, RZ, RZ, R151.reuse ;  /* 0x000000ffff717224 */ /* 0x100fe200078e0097 */
[-C--:B------:R-:W-:Y:S01]  /*3ff0*/  MOV R90, R151.reuse ;  /* 0x00000097005a7202 */ /* 0x080fe20000000f00 */
[--C-:B------:R-:W-:Y:S01]  /*4000*/  IMAD.MOV.U32 R112, RZ, RZ, R151.reuse ;  /* 0x000000ffff707224 */ /* 0x100fe200078e0097 */
[-C--:B------:R-:W-:Y:S01]  /*4010*/  MOV R86, R151.reuse ;  /* 0x0000009700567202 */ /* 0x080fe20000000f00 */
[----:B------:R-:W0:Y:S01]  /*4020*/  MUFU.TANH R45, R45 ;  /* 0x0000002d002d7308 */ /* 0x000e220000002400 */
[----:B-1----:R-:W-:Y:S01]  /*4030*/  FSEL R44, R44, -INF , P4 ;  /* 0xff8000002c2c7808 */ /* 0x002fe20002000000 */
[--C-:B------:R-:W-:Y:S01]  /*4040*/  IMAD.MOV.U32 R111, RZ, RZ, R151.reuse ;  /* 0x000000ffff6f7224 */ /* 0x100fe200078e0097 */
[----:B------:R-:W-:Y:S01]  /*4050*/  MOV R82, R151 ;  /* 0x0000009700527202 */ /* 0x000fe20000000f00 */
[--C-:B------:R-:W-:Y:S01]  /*4060*/  IMAD.MOV.U32 R109, RZ, RZ, R151.reuse ;  /* 0x000000ffff6d7224 */ /* 0x100fe200078e0097 */
[----:B------:R-:W-:Y:S01]  /*4070*/  FMNMX.FTZ R4, R44, R3, !PT ;  /* 0x000000032c047209 */ /* 0x000fe20007810000 */
[--C-:B------:R-:W-:Y:S01]  /*4080*/  IMAD.MOV.U32 R108, RZ, RZ, R151.reuse ;  /* 0x000000ffff6c7224 */ /* 0x100fe200078e0097 */
[-C--:B------:R-:W-:Y:S01]  /*4090*/  MOV R78, R151.reuse ;  /* 0x00000097004e7202 */ /* 0x080fe20000000f00 */
        /* <DEDUP_REMOVED lines=14> */
[----:B------:R-:W-:-:S02]  /*4180*/  IMAD.MOV.U32 R100, RZ, RZ, R151 ;  /* 0x000000ffff647224 */ /* 0x000fc400078e0097 */
[----:B------:R-:W0:Y:S01]  /*4190*/  MUFU.TANH R42, R42 ;  /* 0x0000002a002a7308 */ /* 0x000e220000002400 */
[----:B-1----:R-:W-:Y:S01]  /*41a0*/  FSEL R55, R55, -INF , P1 ;  /* 0xff80000037377808 */ /* 0x002fe20000800000 */
[--C-:B------:R-:W-:Y:S01]  /*41b0*/  IMAD.MOV.U32 R99, RZ, RZ, R151.reuse ;  /* 0x000000ffff637224 */ /* 0x100fe200078e0097 */
[----:B------:R-:W-:Y:S01]  /*41c0*/  ISETP.GT.AND P1, PT, R2, 0x31, PT ;  /* 0x000000310200780c */ /* 0x000fe20003f24270 */
[--C-:B------:R-:W-:Y:S02]  /*41d0*/  IMAD.MOV.U32 R97, RZ, RZ, R151.reuse ;  /* 0x000000ffff617224 */ /* 0x100fe400078e0097 */
[--C-:B------:R-:W-:Y:S02]  /*41e0*/  IMAD.MOV.U32 R96, RZ, RZ, R151.reuse ;  /* 0x000000ffff607224 */ /* 0x100fe400078e0097 */
[----:B------:R-:W1:Y:S01]  /*41f0*/  MUFU.TANH R33, R33 ;  /* 0x0000002100217308 */ /* 0x000e620000002400 */
[----:B--2---:R-:W-:Y:S01]  /*4200*/  FSEL R32, R32, -INF , P2 ;  /* 0xff80000020207808 */ /* 0x004fe20001000000 */
[----:B------:R-:W-:-:S02]  /*4210*/  IMAD.MOV.U32 R95, RZ, RZ, R151 ;  /* 0x000000ffff5f7224 */ /* 0x000fc400078e0097 */
[--C-:B------:R-:W-:Y:S01]  /*4220*/  IMAD.MOV.U32 R93, RZ, RZ, R151.reuse ;  /* 0x000000ffff5d7224 */ /* 0x100fe200078e0097 */
[----:B------:R-:W-:Y:S01]  /*4230*/  FMNMX.FTZ R4, R32, R3, !PT ;  /* 0x0000000320047209 */ /* 0x000fe20007810000 */
[--C-:B------:R-:W-:Y:S02]  /*4240*/  IMAD.MOV.U32 R92, RZ, RZ, R151.reuse ;  /* 0x000000ffff5c7224 */ /* 0x100fe400078e0097 */
[----:B------:R-:W2:Y:S01]  /*4250*/  MUFU.TANH R43, R43 ;  /* 0x0000002b002b7308 */ /* 0x000ea20000002400 */
[----:B0-----:R-:W-:Y:S01]  /*4260*/  FSEL R42, R42, -INF , P6 ;  /* 0xff8000002a2a7808 */ /* 0x001fe20003000000 */
[--C-:B------:R-:W-:Y:S01]  /*4270*/  IMAD.MOV.U32 R91, RZ, RZ, R151.reuse ;  /* 0x000000ffff5b7224 */ /* 0x100fe200078e0097 */
[----:B------:R-:W-:Y:S01]  /*4280*/  ISETP.GT.AND P6, PT, R2, 0x38, PT ;  /* 0x000000380200780c */ /* 0x000fe20003fc4270 */
[--C-:B------:R-:W-:Y:S02]  /*4290*/  IMAD.MOV.U32 R89, RZ, RZ, R151.reuse ;  /* 0x000000ffff597224 */ /* 0x100fe400078e0097 */
[----:B------:R-:W-:-:S02]  /*42a0*/  IMAD.MOV.U32 R88, RZ, RZ, R151 ;  /* 0x000000ffff587224 */ /* 0x000fc400078e0097 */
[----:B------:R-:W0:Y:S01]  /*42b0*/  MUFU.TANH R36, R36 ;  /* 0x0000002400247308 */ /* 0x000e220000002400 */
[----:B-1----:R-:W-:Y:S01]  /*42c0*/  FSEL R33, R33, -INF , P1 ;  /* 0xff80000021217808 */ /* 0x002fe20000800000 */
[--C-:B------:R-:W-:Y:S02]  /*42d0*/  IMAD.MOV.U32 R87, RZ, RZ, R151.reuse ;  /* 0x000000ffff577224 */ /* 0x100fe400078e0097 */
[--C-:B------:R-:W-:Y:S01]  /*42e0*/  IMAD.MOV.U32 R85, RZ, RZ, R151.reuse ;  /* 0x000000ffff557224 */ /* 0x100fe200078e0097 */
[----:B------:R-:W-:Y:S01]  /*42f0*/  FMNMX.FTZ R3, R33, R4, !PT ;  /* 0x0000000421037209 */ /* 0x000fe20007810000 */
[--C-:B------:R-:W-:Y:S02]  /*4300*/  IMAD.MOV.U32 R84, RZ, RZ, R151.reuse ;  /* 0x000000ffff547224 */ /* 0x100fe400078e0097 */
[----:B------:R-:W1:Y:S01]  /*4310*/  MUFU.TANH R46, R46 ;  /* 0x0000002e002e7308 */ /* 0x000e620000002400 */
[----:B--2---:R-:W-:Y:S01]  /*4320*/  FSEL R43, R43, -INF , P5 ;  /* 0xff8000002b2b7808 */ /* 0x004fe20002800000 */
[--C-:B------:R-:W-:Y:S01]  /*4330*/  IMAD.MOV.U32 R83, RZ, RZ, R151.reuse ;  /* 0x000000ffff537224 */ /* 0x100fe200078e0097 */
[----:B------:R-:W-:Y:S01]  /*4340*/  ISETP.GT.AND P5, PT, R2, 0x39, PT ;  /* 0x000000390200780c */ /* 0x000fe20003fa4270 */
[----:B------:R-:W-:-:S02]  /*4350*/  IMAD.MOV.U32 R81, RZ, RZ, R151 ;  /* 0x000000ffff517224 */ /* 0x000fc400078e0097 */
[--C-:B------:R-:W-:Y:S02]  /*4360*/  IMAD.MOV.U32 R80, RZ, RZ, R151.reuse ;  /* 0x000000ffff507224 */ /* 0x100fe400078e0097 */
[----:B------:R-:W2:Y:S01]  /*4370*/  MUFU.TANH R37, R37 ;  /* 0x0000002500257308 */ /* 0x000ea20000002400 */
[----:B0-----:R-:W-:Y:S01]  /*4380*/  FSEL R36, R36, -INF , P6 ;  /* 0xff80000024247808 */ /* 0x001fe20003000000 */
[--C-:B------:R-:W-:Y:S02]  /*4390*/  IMAD.MOV.U32 R79, RZ, RZ, R151.reuse ;  /* 0x000000ffff4f7224 */ /* 0x100fe400078e0097 */
[--C-:B------:R-:W-:Y:S01]  /*43a0*/  IMAD.MOV.U32 R77, RZ, RZ, R151.reuse ;  /* 0x000000ffff4d7224 */ /* 0x100fe200078e0097 */
[----:B------:R-:W-:Y:S01]  /*43b0*/  FMNMX.FTZ R4, R36, R3, !PT ;  /* 0x0000000324047209 */ /* 0x000fe20007810000 */
[--C-:B------:R-:W-:Y:S02]  /*43c0*/  IMAD.MOV.U32 R76, RZ, RZ, R151.reuse ;  /* 0x000000ffff4c7224 */ /* 0x100fe400078e0097 */
[----:B------:R-:W0:Y:S01]  /*43d0*/  MUFU.TANH R47, R47 ;  /* 0x0000002f002f7308 */ /* 0x000e220000002400 */
[----:B-1----:R-:W-:Y:S01]  /*43e0*/  FSEL R46, R46, -INF , P4 ;  /* 0xff8000002e2e7808 */ /* 0x002fe20002000000 */
[--C-:B------:R-:W-:Y:S01]  /*43f0*/  IMAD.MOV.U32 R75, RZ, RZ, R151.reuse ;  /* 0x000000ffff4b7224 */ /* 0x100fe200078e0097 */
[----:B------:R-:W-:Y:S01]  /*4400*/  ISETP.GT.AND P4, PT, R2, 0x40, PT ;  /* 0x000000400200780c */ /* 0x000fe20003f84270 */
[----:B------:R-:W-:-:S02]  /*4410*/  IMAD.MOV.U32 R73, RZ, RZ, R151 ;  /* 0x000000ffff497224 */ /* 0x000fc400078e0097 */
[--C-:B------:R-:W-:Y:S02]  /*4420*/  IMAD.MOV.U32 R72, RZ, RZ, R151.reuse ;  /* 0x000000ffff487224 */ /* 0x100fe400078e0097 */
[----:B------:R-:W1:Y:S01]  /*4430*/  MUFU.TANH R24, R24 ;  /* 0x0000001800187308 */ /* 0x000e620000002400 */
[----:B--2---:R-:W-:Y:S01]  /*4440*/  FSEL R37, R37, -INF , P5 ;  /* 0xff80000025257808 */ /* 0x004fe20002800000 */
[--C-:B------:R-:W-:Y:S02]  /*4450*/  IMAD.MOV.U32 R71, RZ, RZ, R151.reuse ;  /* 0x000000ffff477224 */ /* 0x100fe400078e0097 */
[--C-:B------:R-:W-:Y:S01]  /*4460*/  IMAD.MOV.U32 R69, RZ, RZ, R151.reuse ;  /* 0x000000ffff457224 */ /* 0x100fe200078e0097 */
[----:B------:R-:W-:Y:S01]  /*4470*/  FMNMX.FTZ R3, R37, R4, !PT ;  /* 0x0000000425037209 */ /* 0x000fe20007810000 */
[--C-:B------:R-:W-:Y:S02]  /*4480*/  IMAD.MOV.U32 R68, RZ, RZ, R151.reuse ;  /* 0x000000ffff447224 */ /* 0x100fe400078e0097 */
[----:B------:R-:W2:Y:S01]  /*4490*/  MUFU.TANH R34, R34 ;  /* 0x0000002200227308 */ /* 0x000ea20000002400 */
[----:B0-----:R-:W-:Y:S01]  /*44a0*/  FSEL R47, R47, -INF , P3 ;  /* 0xff8000002f2f7808 */ /* 0x001fe20001800000 */
[--C-:B------:R-:W-:Y:S01]  /*44b0*/  IMAD.MOV.U32 R67, RZ, RZ, R151.reuse ;  /* 0x000000ffff437224 */ /* 0x100fe200078e0097 */
[----:B------:R-:W-:Y:S01]  /*44c0*/  ISETP.GT.AND P3, PT, R2, 0x41, PT ;  /* 0x000000410200780c */ /* 0x000fe20003f64270 */
[----:B------:R-:W-:-:S04]  /*44d0*/  IMAD.MOV.U32 R65, RZ, RZ, R151 ;  /* 0x000000ffff417224 */ /* 0x000fc800078e0097 */
[----:B------:R-:W0:Y:S01]  /*44e0*/  MUFU.TANH R25, R25 ;  /* 0x0000001900197308 */ /* 0x000e220000002400 */
[----:B-1----:R-:W-:-:S04]  /*44f0*/  FSEL R24, R24, -INF , P4 ;  /* 0xff80000018187808 */ /* 0x002fc80002000000 */
[----:B------:R-:W-:-:S03]  /*4500*/  FMNMX.FTZ R4, R24, R3, !PT ;  /* 0x0000000318047209 */ /* 0x000fc60007810000 */
[----:B------:R-:W1:Y:S01]  /*4510*/  MUFU.TANH R35, R35 ;  /* 0x0000002300237308 */ /* 0x000e620000002400 */
[----:B--2---:R-:W-:Y:S02]  /*4520*/  FSEL R34, R34, -INF , P2 ;  /* 0xff80000022227808 */ /* 0x004fe40001000000 */
[----:B------:R-:W-:-:S05]  /*4530*/  ISETP.GT.AND P2, PT, R2, 0x48, PT ;  /* 0x000000480200780c */ /* 0x000fca0003f44270 */
[----:B------:R-:W2:Y:S01]  /*4540*/  MUFU.TANH R28, R28 ;  /* 0x0000001c001c7308 */ /* 0x000ea20000002400 */
[----:B0-----:R-:W-:-:S04]  /*4550*/  FSEL R25, R25, -INF , P3 ;  /* 0xff80000019197808 */ /* 0x001fc80001800000 */
[----:B------:R-:W-:-:S03]  /*4560*/  FMNMX.FTZ R3, R25, R4, !PT ;  /* 0x0000000419037209 */ /* 0x000fc60007810000 */
[----:B------:R-:W0:Y:S01]  /*4570*/  MUFU.TANH R29, R29 ;  /* 0x0000001d001d7308 */ /* 0x000e220000002400 */
[----:B-1----:R-:W-:Y:S02]  /*4580*/  FSEL R35, R35, -INF , P1 ;  /* 0xff80000023237808 */ /* 0x002fe40000800000 */
[----:B------:R-:W-:-:S05]  /*4590*/  ISETP.GT.AND P1, PT, R2, 0x49, PT ;  /* 0x000000490200780c */ /* 0x000fca0003f24270 */
[----:B------:R-:W1:Y:S01]  /*45a0*/  MUFU.TANH R38, R38 ;  /* 0x0000002600267308 */ /* 0x000e620000002400 */
[----:B--2---:R-:W-:-:S04]  /*45b0*/  FSEL R28, R28, -INF , P2 ;  /* 0xff8000001c1c7808 */ /* 0x004fc80001000000 */
[----:B------:R-:W-:-:S03]  /*45c0*/  FMNMX.FTZ R2, R28, R3, !PT ;  /* 0x000000031c027209 */ /* 0x000fc60007810000 */
[----:B------:R-:W2:Y:S01]  /*45d0*/  MUFU.TANH R39, R39 ;  /* 0x0000002700277308 */ /* 0x000ea20000002400 */
[----:B0-----:R-:W-:-:S04]  /*45e0*/  FSEL R29, R29, -INF , P1 ;  /* 0xff8000001d1d7808 */ /* 0x001fc80000800000 */
[----:B------:R-:W-:-:S03]  /*45f0*/  FMNMX.FTZ R2, R29, R2, !PT ;  /* 0x000000021d027209 */ /* 0x000fc60007810000 */
[----:B------:R-:W0:Y:S01]  /*4600*/  MUFU.TANH R26, R26 ;  /* 0x0000001a001a7308 */ /* 0x000e220000002400 */
[----:B-1----:R-:W-:Y:S01]  /*4610*/  FSEL R38, R38, -INF , P6 ;  /* 0xff80000026267808 */ /* 0x002fe20003000000 */
[----:B------:R-:W1:Y:S06]  /*4620*/  SHFL.BFLY PT, R3, R2, 0x2, 0x1f ;  /* 0x0c401f0002037f89 */ /* 0x000e6c00000e0000 */
[----:B------:R-:W3:Y:S01]  /*4630*/  MUFU.TANH R27, R27 ;  /* 0x0000001b001b7308 */ /* 0x000ee20000002400 */
[----:B--2---:R-:W-:-:S07]  /*4640*/  FSEL R39, R39, -INF , P5 ;  /* 0xff80000027277808 */ /* 0x004fce0002800000 */
[----:B------:R-:W2:Y:S01]  /*4650*/  MUFU.TANH R30, R30 ;  /* 0x0000001e001e7308 */ /* 0x000ea20000002400 */
[----:B0-----:R-:W-:-:S07]  /*4660*/  FSEL R26, R26, -INF , P4 ;  /* 0xff8000001a1a7808 */ /* 0x001fce0002000000 */
[----:B------:R-:W0:Y:S01]  /*4670*/  MUFU.TANH R31, R31 ;  /* 0x0000001f001f7308 */ /* 0x000e220000002400 */
[----:B---3--:R-:W-:Y:S02]  /*4680*/  FSEL R27, R27, -INF , P3 ;  /* 0xff8000001b1b7808 */ /* 0x008fe40001800000 */
[----:B-1----:R-:W-:-:S05]  /*4690*/  FMNMX.FTZ R3, R2, R3, !PT ;  /* 0x0000000302037209 */ /* 0x002fca0007810000 */
[----:B------:R-:W1:Y:S01]  /*46a0*/  SHFL.BFLY PT, R4, R3, 0x1, 0x1f ;  /* 0x0c201f0003047f89 */ /* 0x000e6200000e0000 */
[----:B--2---:R-:W-:Y:S02]  /*46b0*/  FSEL R30, R30, -INF , P2 ;  /* 0xff8000001e1e7808 */ /* 0x004fe40001000000 */
[----:B0-----:R-:W-:Y:S02]  /*46c0*/  FSEL R31, R31, -INF , P1 ;  /* 0xff8000001f1f7808 */ /* 0x001fe40000800000 */
[----:B-1----:R-:W-:Y:S02]  /*46d0*/  FMNMX.FTZ R4, R3, R4, !PT ;  /* 0x0000000403047209 */ /* 0x002fe40007810000 */
[----:B------:R-:W-:Y:S02]  /*46e0*/  FMNMX.FTZ R3, R58, R59, !PT ;  /* 0x0000003b3a037209 */ /* 0x000fe40007810000 */
[C---:B------:R-:W-:Y:S01]  /*46f0*/  FSETP.NEU.FTZ.AND P0, PT, R4.reuse, -INF , PT ;  /* 0xff8000000400780b */ /* 0x040fe20003f1d000 */
[----:B------:R-:W-:Y:S01]  /*4700*/  FMUL.FTZ R5, R4, UR5 ;  /* 0x0000000504057c20 */ /* 0x000fe20008410000 */
[----:B------:R-:W-:-:S04]  /*4710*/  FMNMX.FTZ R2, R62, R3, !PT ;  /* 0x000000033e027209 */ /* 0x000fc80007810000 */
[----:B------:R-:W-:Y:S02]  /*4720*/  FMNMX.FTZ R3, R63, R2, !PT ;  /* 0x000000023f037209 */ /* 0x000fe40007810000 */
[----:B------:R-:W-:Y:S02]  /*4730*/  FSEL R17, R5, RZ, P0 ;  /* 0x000000ff05117208 */ /* 0x000fe40000000000 */
[----:B------:R-:W-:Y:S02]  /*4740*/  FMNMX.FTZ R2, R50, R3, !PT ;  /* 0x0000000332027209 */ /* 0x000fe40007810000 */
[----:B------:R-:W-:Y:S01]  /*4750*/  ISETP.NE.AND P0, PT, R20, RZ, PT ;  /* 0x000000ff1400720c */ /* 0x000fe20003f05270 */
[--C-:B------:R-:W-:Y:S01]  /*4760*/  FFMA.FTZ R56, R56, UR5, -R17.reuse ;  /* 0x0000000538387c23 */ /* 0x100fe20008010811 */
[----:B------:R-:W-:Y:S01]  /*4770*/  FMNMX.FTZ R3, R51, R2, !PT ;  /* 0x0000000233037209 */ /* 0x000fe20007810000 */
[--C-:B------:R-:W-:Y:S01]  /*4780*/  FFMA.FTZ R57, R57, UR5, -R17.reuse ;  /* 0x0000000539397c23 */ /* 0x100fe20008010811 */
[--C-:B------:R-:W-:Y:S01]  /*4790*/  FFMA.FTZ R60, R60, UR5, -R17.reuse ;  /* 0x000000053c3c7c23 */ /* 0x100fe20008010811 */
[--C-:B------:R-:W-:Y:S01]  /*47a0*/  FFMA.FTZ R61, R61, UR5, -R17.reuse ;  /* 0x000000053d3d7c23 */ /* 0x100fe20008010811 */
[----:B------:R-:W-:Y:S01]  /*47b0*/  FMNMX.FTZ R2, R54, R3, !PT ;  /* 0x0000000336027209 */ /* 0x000fe20007810000 */
[----:B------:R-:W-:Y:S01]  /*47c0*/  MUFU.EX2 R56, R56 ;  /* 0x0000003800387308 */ /* 0x000fe20000000800 */
[--C-:B------:R-:W-:Y:S01]  /*47d0*/  FFMA.FTZ R48, R48, UR5, -R17.reuse ;  /* 0x0000000530307c23 */ /* 0x100fe20008010811 */
[--C-:B------:R-:W-:Y:S01]  /*47e0*/  FFMA.FTZ R49, R49, UR5, -R17.reuse ;  /* 0x0000000531317c23 */ /* 0x100fe20008010811 */
[----:B------:R-:W-:Y:S01]  /*47f0*/  FMNMX.FTZ R3, R55, R2, !PT ;  /* 0x0000000237037209 */ /* 0x000fe20007810000 */
[--C-:B------:R-:W-:Y:S01]  /*4800*/  FFMA.FTZ R52, R52, UR5, -R17.reuse ;  /* 0x0000000534347c23 */ /* 0x100fe20008010811 */
[--C-:B------:R-:W-:Y:S01]  /*4810*/  FFMA.FTZ R53, R53, UR5, -R17.reuse ;  /* 0x0000000535357c23 */ /* 0x100fe20008010811 */
[--C-:B------:R-:W-:Y:S01]  /*4820*/  FFMA.FTZ R40, R40, UR5, -R17.reuse ;  /* 0x0000000528287c23 */ /* 0x100fe20008010811 */
[----:B------:R-:W-:Y:S01]  /*4830*/  FMNMX.FTZ R2, R42, R3, !PT ;  /* 0x000000032a027209 */ /* 0x000fe20007810000 */
[----:B------:R-:W0:Y:S01]  /*4840*/  MUFU.EX2 R57, R57 ;  /* 0x0000003900397308 */ /* 0x000e220000000800 */
[--C-:B------:R-:W-:Y:S01]  /*4850*/  FFMA.FTZ R41, R41, UR5, -R17.reuse ;  /* 0x0000000529297c23 */ /* 0x100fe20008010811 */
        /* <DEDUP_REMOVED lines=14> */
[----:B------:R-:W1:Y:S01]  /*4940*/  MUFU.EX2 R61, R61 ;  /* 0x0000003d003d7308 */ /* 0x000e620000000800 */
[----:B------:R-:W-:Y:S01]  /*4950*/  FFMA.FTZ R17, R29, UR5, -R17 ;  /* 0x000000051d117c23 */ /* 0x000fe20008010811 */
[----:B0-----:R-:W-:Y:S01]  /*4960*/  F2FP.F16.F32.PACK_AB R208, R57, R56 ;  /* 0x0000003839d0723e */ /* 0x001fe200000000ff */
[----:B------:R-:W-:Y:S01]  /*4970*/  IMAD.MOV.U32 R29, RZ, RZ, R151 ;  /* 0x000000ffff1d7224 */ /* 0x000fe200078e0097 */
[----:B------:R-:W-:-:S04]  /*4980*/  FMNMX.FTZ R3, R35, R2, !PT ;  /* 0x0000000223037209 */ /* 0x000fc80007810000 */
[----:B------:R-:W-:Y:S01]  /*4990*/  FMNMX.FTZ R2, R38, R3, !PT ;  /* 0x0000000326027209 */ /* 0x000fe20007810000 */
[----:B------:R-:W-:Y:S03]  /*49a0*/  MUFU.EX2 R48, R48 ;  /* 0x0000003000307308 */ /* 0x000fe60000000800 */
[----:B------:R-:W-:-:S04]  /*49b0*/  FMNMX.FTZ R3, R39, R2, !PT ;  /* 0x0000000227037209 */ /* 0x000fc80007810000 */
[----:B------:R-:W-:Y:S01]  /*49c0*/  FMNMX.FTZ R2, R26, R3, !PT ;  /* 0x000000031a027209 */ /* 0x000fe20007810000 */
[----:B------:R-:W0:Y:S01]  /*49d0*/  MUFU.EX2 R49, R49 ;  /* 0x0000003100317308 */ /* 0x000e220000000800 */
[----:B-1----:R-:W-:Y:S02]  /*49e0*/  F2FP.F16.F32.PACK_AB R210, R61, R60 ;  /* 0x0000003c3dd2723e */ /* 0x002fe400000000ff */
[----:B------:R-:W-:-:S04]  /*49f0*/  FMNMX.FTZ R3, R27, R2, !PT ;  /* 0x000000021b037209 */ /* 0x000fc80007810000 */
[----:B------:R-:W-:Y:S01]  /*4a00*/  FMNMX.FTZ R2, R30, R3, !PT ;  /* 0x000000031e027209 */ /* 0x000fe20007810000 */
[----:B------:R-:W-:Y:S03]  /*4a10*/  MUFU.EX2 R52, R52 ;  /* 0x0000003400347308 */ /* 0x000fe60000000800 */
[----:B------:R-:W-:-:S05]  /*4a20*/  FMNMX.FTZ R2, R31, R2, !PT ;  /* 0x000000021f027209 */ /* 0x000fca0007810000 */
[----:B------:R-:W1:Y:S01]  /*4a30*/  SHFL.BFLY PT, R3, R2, 0x2, 0x1f ;  /* 0x0c401f0002037f89 */ /* 0x000e6200000e0000 */
[----:B------:R-:W2:Y:S01]  /*4a40*/  MUFU.EX2 R53, R53 ;  /* 0x0000003500357308 */ /* 0x000ea20000000800 */
[----:B0-----:R-:W-:-:S07]  /*4a50*/  F2FP.F16.F32.PACK_AB R204, R49, R48 ;  /* 0x0000003031cc723e */ /* 0x001fce00000000ff */
[----:B------:R-:W-:Y:S08]  /*4a60*/  MUFU.EX2 R40, R40 ;  /* 0x0000002800287308 */ /* 0x000ff00000000800 */
[----:B------:R-:W0:Y:S01]  /*4a70*/  MUFU.EX2 R41, R41 ;  /* 0x0000002900297308 */ /* 0x000e220000000800 */
[----:B--2---:R-:W-:Y:S02]  /*4a80*/  F2FP.F16.F32.PACK_AB R206, R53, R52 ;  /* 0x0000003435ce723e */ /* 0x004fe400000000ff */
[----:B-1----:R-:W-:-:S05]  /*4a90*/  FMNMX.FTZ R5, R2, R3, !PT ;  /* 0x0000000302057209 */ /* 0x002fca0007810000 */
[----:B------:R-:W-:Y:S01]  /*4aa0*/  MUFU.EX2 R44, R44 ;  /* 0x0000002c002c7308 */ /* 0x000fe20000000800 */
[----:B------:R-:W1:Y:S07]  /*4ab0*/  SHFL.BFLY PT, R2, R5, 0x1, 0x1f ;  /* 0x0c201f0005027f89 */ /* 0x000e6e00000e0000 */
[----:B------:R-:W2:Y:S01]  /*4ac0*/  MUFU.EX2 R45, R45 ;  /* 0x0000002d002d7308 */ /* 0x000ea20000000800 */
[----:B0-----:R-:W-:-:S07]  /*4ad0*/  F2FP.F16.F32.PACK_AB R200, R41, R40 ;  /* 0x0000002829c8723e */ /* 0x001fce00000000ff */
[----:B------:R-:W-:Y:S08]  /*4ae0*/  MUFU.EX2 R32, R32 ;  /* 0x0000002000207308 */ /* 0x000ff00000000800 */
[----:B------:R-:W0:Y:S01]  /*4af0*/  MUFU.EX2 R33, R33 ;  /* 0x0000002100217308 */ /* 0x000e220000000800 */
[----:B--2---:R-:W-:Y:S02]  /*4b00*/  F2FP.F16.F32.PACK_AB R202, R45, R44 ;  /* 0x0000002c2dca723e */ /* 0x004fe400000000ff */
[----:B-1----:R-:W-:-:S04]  /*4b10*/  FMNMX.FTZ R3, R5, R2, !PT ;  /* 0x0000000205037209 */ /* 0x002fc80007810000 */
[C---:B------:R-:W-:Y:S01]  /*4b20*/  FSETP.NEU.FTZ.AND P1, PT, R3.reuse, -INF , PT ;  /* 0xff8000000300780b */ /* 0x040fe20003f3d000 */
[----:B------:R-:W-:Y:S01]  /*4b30*/  FMUL.FTZ R2, R3, UR5 ;  /* 0x0000000503027c20 */ /* 0x000fe20008410000 */
[----:B------:R1:W-:Y:S04]  /*4b40*/  MUFU.EX2 R5, R17 ;  /* 0x0000001100057308 */ /* 0x0003e80000000800 */
[----:B------:R-:W-:Y:S02]  /*4b50*/  FSEL R2, R2, RZ, P1 ;  /* 0x000000ff02027208 */ /* 0x000fe40000800000 */
[----:B------:R-:W-:Y:S02]  /*4b60*/  PLOP3.LUT P1, PT, PT, PT, UP0, 0x80, 0x0 ;  /* 0x000000000000781c */ /* 0x000fe40003f2f008 */
[----:B------:R-:W-:Y:S01]  /*4b70*/  MUFU.EX2 R36, R36 ;  /* 0x0000002400247308 */ /* 0x000fe20000000800 */
[--C-:B------:R-:W-:Y:S01]  /*4b80*/  FFMA.FTZ R58, R58, UR5, -R2.reuse ;  /* 0x000000053a3a7c23 */ /* 0x100fe20008010802 */
[--C-:B------:R-:W-:Y:S01]  /*4b90*/  FFMA.FTZ R59, R59, UR5, -R2.reuse ;  /* 0x000000053b3b7c23 */ /* 0x100fe20008010802 */
[--C-:B------:R-:W-:Y:S01]  /*4ba0*/  FFMA.FTZ R62, R62, UR5, -R2.reuse ;  /* 0x000000053e3e7c23 */ /* 0x100fe20008010802 */
[--C-:B------:R-:W-:Y:S01]  /*4bb0*/  FFMA.FTZ R63, R63, UR5, -R2.reuse ;  /* 0x000000053f3f7c23 */ /* 0x100fe20008010802 */
[----:B-1----:R-:W-:Y:S01]  /*4bc0*/  FADD.FTZ R17, R56, R57 ;  /* 0x0000003938117221 */ /* 0x002fe20000010000 */
[--C-:B------:R-:W-:Y:S01]  /*4bd0*/  FFMA.FTZ R50, R50, UR5, -R2.reuse ;  /* 0x0000000532327c23 */ /* 0x100fe20008010802 */
[--C-:B------:R-:W-:Y:S01]  /*4be0*/  FFMA.FTZ R51, R51, UR5, -R2.reuse ;  /* 0x0000000533337c23 */ /* 0x100fe20008010802 */
[----:B------:R-:W-:Y:S01]  /*4bf0*/  MUFU.EX2 R58, R58 ;  /* 0x0000003a003a7308 */ /* 0x000fe20000000800 */
[----:B------:R-:W-:Y:S01]  /*4c00*/  FADD.FTZ R20, R60, R17 ;  /* 0x000000113c147221 */ /* 0x000fe20000010000 */
[--C-:B------:R-:W-:Y:S01]  /*4c10*/  FFMA.FTZ R54, R54, UR5, -R2.reuse ;  /* 0x0000000536367c23 */ /* 0x100fe20008010802 */
[--C-:B------:R-:W-:Y:S01]  /*4c20*/  FFMA.FTZ R55, R55, UR5, -R2.reuse ;  /* 0x0000000537377c23 */ /* 0x100fe20008010802 */
[----:B------:R-:W-:Y:S01]  /*4c30*/  FFMA.FTZ R42, R42, UR5, -R2 ;  /* 0x000000052a2a7c23 */ /* 0x000fe20008010802 */
[----:B------:R-:W-:Y:S01]  /*4c40*/  FADD.FTZ R17, R61, R20 ;  /* 0x000000143d117221 */ /* 0x000fe20000010000 */
[--C-:B------:R-:W-:Y:S01]  /*4c50*/  FFMA.FTZ R43, R43, UR5, -R2.reuse ;  /* 0x000000052b2b7c23 */ /* 0x100fe20008010802 */
[--C-:B------:R-:W-:Y:S01]  /*4c60*/  FFMA.FTZ R46, R46, UR5, -R2.reuse ;  /* 0x000000052e2e7c23 */ /* 0x100fe20008010802 */
[----:B------:R-:W1:Y:S01]  /*4c70*/  MUFU.EX2 R59, R59 ;  /* 0x0000003b003b7308 */ /* 0x000e620000000800 */
[----:B------:R-:W-:Y:S01]  /*4c80*/  FADD.FTZ R20, R48, R17 ;  /* 0x0000001130147221 */ /* 0x000fe20000010000 */
[--C-:B------:R-:W-:Y:S01]  /*4c90*/  FFMA.FTZ R47, R47, UR5, -R2.reuse ;  /* 0x000000052f2f7c23 */ /* 0x100fe20008010802 */
[--C-:B------:R-:W-:Y:S01]  /*4ca0*/  FFMA.FTZ R34, R34, UR5, -R2.reuse ;  /* 0x0000000522227c23 */ /* 0x100fe20008010802 */
[----:B------:R-:W-:Y:S01]  /*4cb0*/  FFMA.FTZ R35, R35, UR5, -R2 ;  /* 0x0000000523237c23 */ /* 0x000fe20008010802 */
[----:B------:R-:W-:Y:S01]  /*4cc0*/  FADD.FTZ R21, R49, R20 ;  /* 0x0000001431157221 */ /* 0x000fe20000010000 */
[--C-:B------:R-:W-:Y:S01]  /*4cd0*/  FFMA.FTZ R38, R38, UR5, -R2.reuse ;  /* 0x0000000526267c23 */ /* 0x100fe20008010802 */
[--C-:B------:R-:W-:Y:S01]  /*4ce0*/  FFMA.FTZ R39, R39, UR5, -R2.reuse ;  /* 0x0000000527277c23 */ /* 0x100fe20008010802 */
[----:B------:R-:W2:Y:S01]  /*4cf0*/  MUFU.EX2 R62, R62 ;  /* 0x0000003e003e7308 */ /* 0x000ea20000000800 */
[----:B------:R-:W-:Y:S01]  /*4d00*/  FADD.FTZ R64, R52, R21 ;  /* 0x0000001534407221 */ /* 0x000fe20000010000 */
[--C-:B------:R-:W-:Y:S01]  /*4d10*/  FFMA.FTZ R26, R26, UR5, -R2.reuse ;  /* 0x000000051a1a7c23 */ /* 0x100fe20008010802 */
[--C-:B------:R-:W-:Y:S01]  /*4d20*/  FFMA.FTZ R27, R27, UR5, -R2.reuse ;  /* 0x000000051b1b7c23 */ /* 0x100fe20008010802 */
[----:B------:R-:W-:Y:S01]  /*4d30*/  FFMA.FTZ R30, R30, UR5, -R2 ;  /* 0x000000051e1e7c23 */ /* 0x000fe20008010802 */
[----:B------:R-:W-:Y:S01]  /*4d40*/  FADD.FTZ R21, R53, R64 ;  /* 0x0000004035157221 */ /* 0x000fe20000010000 */
[----:B------:R-:W-:Y:S01]  /*4d50*/  FFMA.FTZ R2, R31, UR5, -R2 ;  /* 0x000000051f027c23 */ /* 0x000fe20008010802 */
[----:B0-----:R-:W-:Y:S01]  /*4d60*/  F2FP.F16.F32.PACK_AB R196, R33, R32 ;  /* 0x0000002021c4723e */ /* 0x001fe200000000ff */
[----:B------:R-:W0:Y:S01]  /*4d70*/  MUFU.EX2 R63, R63 ;  /* 0x0000003f003f7308 */ /* 0x000e220000000800 */
[----:B-1----:R-:W-:Y:S01]  /*4d80*/  FADD.FTZ R17, R58, R59 ;  /* 0x0000003b3a117221 */ /* 0x002fe20000010000 */
[----:B------:R-:W-:Y:S01]  /*4d90*/  FADD.FTZ R64, R40, R21 ;  /* 0x0000001528407221 */ /* 0x000fe20000010000 */
[----:B------:R-:W-:Y:S01]  /*4da0*/  F2FP.F16.F32.PACK_AB R209, R59, R58 ;  /* 0x0000003a3bd1723e */ /* 0x000fe200000000ff */
[--C-:B------:R-:W-:Y:S01]  /*4db0*/  IMAD.MOV.U32 R61, RZ, RZ, R151.reuse ;  /* 0x000000ffff3d7224 */ /* 0x100fe200078e0097 */
[----:B------:R-:W-:Y:S01]  /*4dc0*/  MOV R58, R151 ;  /* 0x00000097003a7202 */ /* 0x000fe20000000f00 */
[----:B------:R-:W-:Y:S01]  /*4dd0*/  FADD.FTZ R21, R41, R64 ;  /* 0x0000004029157221 */ /* 0x000fe20000010000 */
[----:B------:R-:W-:Y:S01]  /*4de0*/  IMAD.MOV.U32 R64, RZ, RZ, R151 ;  /* 0x000000ffff407224 */ /* 0x000fe200078e0097 */
[----:B------:R-:W1:Y:S01]  /*4df0*/  MUFU.EX2 R50, R50 ;  /* 0x0000003200327308 */ /* 0x000e620000000800 */
[----:B--2---:R-:W-:Y:S01]  /*4e00*/  FADD.FTZ R20, R62, R17 ;  /* 0x000000113e147221 */ /* 0x004fe20000010000 */
[----:B------:R-:W-:Y:S01]  /*4e10*/  FADD.FTZ R0, R44, R21 ;  /* 0x000000152c007221 */ /* 0x000fe20000010000 */
[----:B------:R-:W-:-:S02]  /*4e20*/  IMAD.MOV.U32 R60, RZ, RZ, R151 ;  /* 0x000000ffff3c7224 */ /* 0x000fc400078e0097 */
[--C-:B------:R-:W-:Y:S02]  /*4e30*/  IMAD.MOV.U32 R59, RZ, RZ, R151.reuse ;  /* 0x000000ffff3b7224 */ /* 0x100fe400078e0097 */
[----:B------:R-:W-:Y:S01]  /*4e40*/  FADD.FTZ R21, R45, R0 ;  /* 0x000000002d157221 */ /* 0x000fe20000010000 */
[--C-:B------:R-:W-:Y:S01]  /*4e50*/  IMAD.MOV.U32 R57, RZ, RZ, R151.reuse ;  /* 0x000000ffff397224 */ /* 0x100fe200078e0097 */
[----:B------:R-:W2:Y:S01]  /*4e60*/  MUFU.EX2 R51, R51 ;  /* 0x0000003300337308 */ /* 0x000ea20000000800 */
[C---:B0-----:R-:W-:Y:S01]  /*4e70*/  FADD.FTZ R17, R63.reuse, R20 ;  /* 0x000000143f117221 */ /* 0x041fe20000010000 */
[----:B------:R-:W-:Y:S01]  /*4e80*/  F2FP.F16.F32.PACK_AB R211, R63, R62 ;  /* 0x0000003e3fd3723e */ /* 0x000fe200000000ff */
[--C-:B------:R-:W-:Y:S01]  /*4e90*/  IMAD.MOV.U32 R63, RZ, RZ, R151.reuse ;  /* 0x000000ffff3f7224 */ /* 0x100fe200078e0097 */
[----:B------:R-:W-:Y:S01]  /*4ea0*/  MOV R62, R151 ;  /* 0x00000097003e7202 */ /* 0x000fe20000000f00 */
[--C-:B------:R-:W-:Y:S02]  /*4eb0*/  IMAD.MOV.U32 R56, RZ, RZ, R151.reuse ;  /* 0x000000ffff387224 */ /* 0x100fe400078e0097 */
[----:B------:R-:W-:Y:S01]  /*4ec0*/  IMAD.MOV.U32 R53, RZ, RZ, R151 ;  /* 0x000000ffff357224 */ /* 0x000fe200078e0097 */
[----:B------:R-:W0:Y:S01]  /*4ed0*/  MUFU.EX2 R54, R54 ;  /* 0x0000003600367308 */ /* 0x000e220000000800 */
[----:B-1----:R-:W-:Y:S01]  /*4ee0*/  FADD.FTZ R20, R50, R17 ;  /* 0x0000001132147221 */ /* 0x002fe20000010000 */
[----:B------:R-:W-:-:S02]  /*4ef0*/  IMAD.MOV.U32 R52, RZ, RZ, R151 ;  /* 0x000000ffff347224 */ /* 0x000fc400078e0097 */
[--C-:B------:R-:W-:Y:S02]  /*4f00*/  IMAD.MOV.U32 R49, RZ, RZ, R151.reuse ;  /* 0x000000ffff317224 */ /* 0x100fe400078e0097 */
[--C-:B------:R-:W-:Y:S02]  /*4f10*/  IMAD.MOV.U32 R48, RZ, RZ, R151.reuse ;  /* 0x000000ffff307224 */ /* 0x100fe400078e0097 */
[----:B------:R-:W1:Y:S01]  /*4f20*/  MUFU.EX2 R55, R55 ;  /* 0x0000003700377308 */ /* 0x000e620000000800 */
[C---:B--2---:R-:W-:Y:S01]  /*4f30*/  FADD.FTZ R17, R51.reuse, R20 ;  /* 0x0000001433117221 */ /* 0x044fe20000010000 */
[----:B------:R-:W-:Y:S01]  /*4f40*/  F2FP.F16.F32.PACK_AB R205, R51, R50 ;  /* 0x0000003233cd723e */ /* 0x000fe200000000ff */
[--C-:B------:R-:W-:Y:S01]  /*4f50*/  IMAD.MOV.U32 R51, RZ, RZ, R151.reuse ;  /* 0x000000ffff337224 */ /* 0x100fe200078e0097 */
[----:B------:R-:W-:Y:S01]  /*4f60*/  MOV R50, R151 ;  /* 0x0000009700327202 */ /* 0x000fe20000000f00 */
[--C-:B------:R-:W-:Y:S02]  /*4f70*/  IMAD.MOV.U32 R45, RZ, RZ, R151.reuse ;  /* 0x000000ffff2d7224 */ /* 0x100fe400078e0097 */
[----:B------:R-:W-:Y:S01]  /*4f80*/  IMAD.MOV.U32 R44, RZ, RZ, R151 ;  /* 0x000000ffff2c7224 */ /* 0x000fe200078e0097 */
[----:B------:R-:W2:Y:S01]  /*4f90*/  MUFU.EX2 R42, R42 ;  /* 0x0000002a002a7308 */ /* 0x000ea20000000800 */
[----:B0-----:R-:W-:Y:S01]  /*4fa0*/  FADD.FTZ R20, R54, R17 ;  /* 0x0000001136147221 */ /* 0x001fe20000010000 */
[----:B------:R-:W-:-:S02]  /*4fb0*/  IMAD.MOV.U32 R41, RZ, RZ, R151 ;  /* 0x000000ffff297224 */ /* 0x000fc400078e0097 */
[--C-:B------:R-:W-:Y:S02]  /*4fc0*/  IMAD.MOV.U32 R40, RZ, RZ, R151.reuse ;  /* 0x000000ffff287224 */ /* 0x100fe400078e0097 */
[----:B------:R-:W-:Y:S02]  /*4fd0*/  IMAD.MOV.U32 R31, RZ, RZ, R151 ;  /* 0x000000ffff1f7224 */ /* 0x000fe400078e0097 */
[----:B------:R-:W0:Y:S01]  /*4fe0*/  MUFU.EX2 R43, R43 ;  /* 0x0000002b002b7308 */ /* 0x000e220000000800 */
[C---:B-1----:R-:W-:Y:S01]  /*4ff0*/  FADD.FTZ R17, R55.reuse, R20 ;  /* 0x0000001437117221 */ /* 0x042fe20000010000 */
        /* <DEDUP_REMOVED lines=9> */
[----:B------:R-:W-:-:S05]  /*5090*/  IMAD.MOV.U32 R32, RZ, RZ, R151 ;  /* 0x000000ffff207224 */ /* 0x000fca00078e0097 */
[----:B------:R-:W2:Y:S01]  /*50a0*/  MUFU.EX2 R47, R47 ;  /* 0x0000002f002f7308 */ /* 0x000ea20000000800 */
[C---:B0-----:R-:W-:Y:S01]  /*50b0*/  FADD.FTZ R17, R43.reuse, R0 ;  /* 0x000000002b117221 */ /* 0x041fe20000010000 */
[----:B------:R-:W-:Y:S01]  /*50c0*/  F2FP.F16.F32.PACK_AB R201, R43, R42 ;  /* 0x0000002a2bc9723e */ /* 0x000fe200000000ff */
[----:B------:R-:W-:Y:S01]  /*50d0*/  IMAD.MOV.U32 R43, RZ, RZ, R151 ;  /* 0x000000ffff2b7224 */ /* 0x000fe200078e0097 */
[----:B------:R-:W-:-:S04]  /*50e0*/  MOV R42, R151 ;  /* 0x00000097002a7202 */ /* 0x000fc80000000f00 */
[----:B------:R-:W0:Y:S01]  /*50f0*/  MUFU.EX2 R37, R37 ;  /* 0x0000002500257308 */ /* 0x000e220000000800 */
[----:B-1----:R-:W-:-:S07]  /*5100*/  FADD.FTZ R0, R46, R17 ;  /* 0x000000112e007221 */ /* 0x002fce0000010000 */
[----:B------:R-:W1:Y:S01]  /*5110*/  MUFU.EX2 R34, R34 ;  /* 0x0000002200227308 */ /* 0x000e620000000800 */
[C---:B--2---:R-:W-:Y:S01]  /*5120*/  FADD.FTZ R17, R47.reuse, R0 ;  /* 0x000000002f117221 */ /* 0x044fe20000010000 */
[----:B------:R-:W-:Y:S01]  /*5130*/  F2FP.F16.F32.PACK_AB R203, R47, R46 ;  /* 0x0000002e2fcb723e */ /* 0x000fe200000000ff */
[----:B------:R-:W-:Y:S01]  /*5140*/  IMAD.MOV.U32 R47, RZ, RZ, R151 ;  /* 0x000000ffff2f7224 */ /* 0x000fe200078e0097 */
[----:B------:R-:W-:-:S04]  /*5150*/  MOV R46, R151 ;  /* 0x00000097002e7202 */ /* 0x000fc80000000f00 */
[----:B------:R-:W2:Y:S01]  /*5160*/  MUFU.EX2 R24, R24 ;  /* 0x0000001800187308 */ /* 0x000ea20000000800 */
[C---:B0-----:R-:W-:Y:S01]  /*5170*/  FADD.FTZ R21, R37.reuse, R20 ;  /* 0x0000001425157221 */ /* 0x041fe20000010000 */
[----:B------:R-:W-:Y:S01]  /*5180*/  F2FP.F16.F32.PACK_AB R198, R37, R36 ;  /* 0x0000002425c6723e */ /* 0x000fe200000000ff */
[--C-:B------:R-:W-:Y:S02]  /*5190*/  IMAD.MOV.U32 R37, RZ, RZ, R151.reuse ;  /* 0x000000ffff257224 */ /* 0x100fe400078e0097 */
[----:B------:R-:W-:-:S03]  /*51a0*/  IMAD.MOV.U32 R36, RZ, RZ, R151 ;  /* 0x000000ffff247224 */ /* 0x000fc600078e0097 */
[----:B------:R-:W0:Y:S01]  /*51b0*/  MUFU.EX2 R35, R35 ;  /* 0x0000002300237308 */ /* 0x000e220000000800 */
[----:B-1----:R-:W-:-:S07]  /*51c0*/  FADD.FTZ R0, R34, R17 ;  /* 0x0000001122007221 */ /* 0x002fce0000010000 */
[----:B------:R-:W1:Y:S01]  /*51d0*/  MUFU.EX2 R25, R25 ;  /* 0x0000001900197308 */ /* 0x000e620000000800 */
[----:B--2---:R-:W-:-:S07]  /*51e0*/  FADD.FTZ R20, R24, R21 ;  /* 0x0000001518147221 */ /* 0x004fce0000010000 */
[----:B------:R-:W2:Y:S01]  /*51f0*/  MUFU.EX2 R38, R38 ;  /* 0x0000002600267308 */ /* 0x000ea20000000800 */
[C---:B0-----:R-:W-:Y:S01]  /*5200*/  FADD.FTZ R17, R35.reuse, R0 ;  /* 0x0000000023117221 */ /* 0x041fe20000010000 */
[----:B------:R-:W-:Y:S01]  /*5210*/  F2FP.F16.F32.PACK_AB R197, R35, R34 ;  /* 0x0000002223c5723e */ /* 0x000fe200000000ff */
[----:B------:R-:W-:Y:S01]  /*5220*/  IMAD.MOV.U32 R35, RZ, RZ, R151 ;  /* 0x000000ffff237224 */ /* 0x000fe200078e0097 */
[----:B------:R-:W-:-:S04]  /*5230*/  MOV R34, R151 ;  /* 0x0000009700227202 */ /* 0x000fc80000000f00 */
[----:B------:R-:W0:Y:S01]  /*5240*/  MUFU.EX2 R28, R28 ;  /* 0x0000001c001c7308 */ /* 0x000e220000000800 */
[C---:B-1----:R-:W-:Y:S01]  /*5250*/  FADD.FTZ R21, R25.reuse, R20 ;  /* 0x0000001419157221 */ /* 0x042fe20000010000 */
[----:B------:R-:W-:Y:S01]  /*5260*/  F2FP.F16.F32.PACK_AB R192, R25, R24 ;  /* 0x0000001819c0723e */ /* 0x000fe200000000ff */
[--C-:B------:R-:W-:Y:S02]  /*5270*/  IMAD.MOV.U32 R25, RZ, RZ, R151.reuse ;  /* 0x000000ffff197224 */ /* 0x100fe400078e0097 */
[----:B------:R-:W-:-:S03]  /*5280*/  IMAD.MOV.U32 R24, RZ, RZ, R151 ;  /* 0x000000ffff187224 */ /* 0x000fc600078e0097 */
[----:B------:R-:W1:Y:S01]  /*5290*/  MUFU.EX2 R39, R39 ;  /* 0x0000002700277308 */ /* 0x000e620000000800 */
[----:B--2---:R-:W-:-:S07]  /*52a0*/  FADD.FTZ R0, R38, R17 ;  /* 0x0000001126007221 */ /* 0x004fce0000010000 */
[----:B------:R-:W2:Y:S01]  /*52b0*/  MUFU.EX2 R26, R26 ;  /* 0x0000001a001a7308 */ /* 0x000ea20000000800 */
[----:B0-----:R-:W-:Y:S01]  /*52c0*/  FADD.FTZ R20, R28, R21 ;  /* 0x000000151c147221 */ /* 0x001fe20000010000 */
[C---:B------:R-:W-:Y:S01]  /*52d0*/  F2FP.F16.F32.PACK_AB R194, R5.reuse, R28 ;  /* 0x0000001c05c2723e */ /* 0x040fe200000000ff */
[----:B------:R-:W-:Y:S02]  /*52e0*/  IMAD.MOV.U32 R28, RZ, RZ, R151 ;  /* 0x000000ffff1c7224 */ /* 0x000fe400078e0097 */
[----:B------:R-:W-:-:S03]  /*52f0*/  FADD.FTZ R17, R5, R20 ;  /* 0x0000001405117221 */ /* 0x000fc60000010000 */
[----:B------:R-:W0:Y:S01]  /*5300*/  MUFU.EX2 R27, R27 ;  /* 0x0000001b001b7308 */ /* 0x000e220000000800 */
[C---:B-1----:R-:W-:Y:S01]  /*5310*/  FADD.FTZ R21, R39.reuse, R0 ;  /* 0x0000000027157221 */ /* 0x042fe20000010000 */
[----:B------:R-:W-:Y:S01]  /*5320*/  F2FP.F16.F32.PACK_AB R199, R39, R38 ;  /* 0x0000002627c7723e */ /* 0x000fe200000000ff */
[----:B------:R-:W-:Y:S01]  /*5330*/  IMAD.MOV.U32 R39, RZ, RZ, R151 ;  /* 0x000000ffff277224 */ /* 0x000fe200078e0097 */
[----:B------:R-:W-:-:S04]  /*5340*/  MOV R38, R151 ;  /* 0x0000009700267202 */ /* 0x000fc80000000f00 */
[----:B------:R-:W1:Y:S01]  /*5350*/  MUFU.EX2 R30, R30 ;  /* 0x0000001e001e7308 */ /* 0x000e620000000800 */
[----:B--2---:R-:W-:-:S07]  /*5360*/  FADD.FTZ R0, R26, R21 ;  /* 0x000000151a007221 */ /* 0x004fce0000010000 */
[----:B------:R2:W3:Y:S01]  /*5370*/  MUFU.EX2 R195, R2 ;  /* 0x0000000200c37308 */ /* 0x0004e20000000800 */
[C---:B0-----:R-:W-:Y:S01]  /*5380*/  FADD.FTZ R5, R27.reuse, R0 ;  /* 0x000000001b057221 */ /* 0x041fe20000010000 */
[----:B------:R-:W-:Y:S01]  /*5390*/  F2FP.F16.F32.PACK_AB R193, R27, R26 ;  /* 0x0000001a1bc1723e */ /* 0x000fe200000000ff */
[----:B------:R-:W-:Y:S01]  /*53a0*/  IMAD.MOV.U32 R27, RZ, RZ, R151 ;  /* 0x000000ffff1b7224 */ /* 0x000fe200078e0097 */
[----:B------:R-:W-:Y:S01]  /*53b0*/  MOV R26, R151 ;  /* 0x00000097001a7202 */ /* 0x000fe20000000f00 */
[----:B-1----:R-:W-:Y:S01]  /*53c0*/  FADD.FTZ R0, R30, R5 ;  /* 0x000000051e007221 */ /* 0x002fe20000010000 */
[----:B--2---:R-:W-:-:S03]  /*53d0*/  IMAD.MOV.U32 R2, RZ, RZ, 0x3f800000 ;  /* 0x3f800000ff027424 */ /* 0x004fc600078e00ff */
[C---:B---3--:R-:W-:Y:S01]  /*53e0*/  FADD.FTZ R5, R195.reuse, R0 ;  /* 0x00000000c3057221 */ /* 0x048fe20000010000 */
[----:B------:R-:W-:Y:S01]  /*53f0*/  F2FP.F16.F32.PACK_AB R195, R195, R30 ;  /* 0x0000001ec3c3723e */ /* 0x000fe200000000ff */
[----:B------:R-:W-:Y:S01]  /*5400*/  IMAD.MOV.U32 R0, RZ, RZ, 0x3f800000 ;  /* 0x3f800000ff007424 */ /* 0x000fe200078e00ff */
[----:B------:R-:W-:Y:S01]  /*5410*/  MOV R30, R151 ;  /* 0x00000097001e7202 */ /* 0x000fe20000000f00 */
[----:B------:R-:W-:Y:S06]  /*5420*/  @!P1 BRA `(.L_x_14) ;  /* 0x0000004400249947 */ /* 0x000fec0003800000 */
[----:B------:R-:W-:Y:S01]  /*5430*/  UIADD3 UR4, UR60, -0x2, URZ ;  /* 0xfffffffe3c047890 */ /* 0x000fe2000fffe03f */
[----:B------:R-:W-:Y:S01]  /*5440*/  IMAD.MOV.U32 R20, RZ, RZ, R3 ;  /* 0x000000ffff147224 */ /* 0x000fe200078e0003 */
[----:B------:R-:W-:Y:S01]  /*5450*/  MOV R21, R4 ;  /* 0x0000000400157202 */ /* 0x000fe20000000f00 */
[----:B------:R-:W-:Y:S01]  /*5460*/  IMAD.MOV.U32 R2, RZ, RZ, 0x3f800000 ;  /* 0x3f800000ff027424 */ /* 0x000fe200078e00ff */
[----:B------:R-:W-:Y:S02]  /*5470*/  CS2R R150, SRZ ;  /* 0x0000000000967805 */ /* 0x000fe4000001ff00 */
[----:B------:R-:W-:Y:S01]  /*5480*/  CS2R R146, SRZ ;  /* 0x0000000000927805 */ /* 0x000fe2000001ff00 */
[----:B------:R-:W-:Y:S01]  /*5490*/  IMAD.U32 R228, RZ, RZ, UR4 ;  /* 0x00000004ffe47e24 */ /* 0x000fe2000f8e00ff */
[----:B------:R-:W-:Y:S02]  /*54a0*/  R2UR UR4, R16 ;  /* 0x00000000100472ca */ /* 0x000fe400000e0000 */
[----:B------:R-:W-:-:S02]  /*54b0*/  CS2R R142, SRZ ;  /* 0x00000000008e7805 */ /* 0x000fc4000001ff00 */
[----:B------:R-:W-:Y:S02]  /*54c0*/  CS2R R138, SRZ ;  /* 0x00000000008a7805 */ /* 0x000fe4000001ff00 */
[----:B------:R-:W-:Y:S02]  /*54d0*/  CS2R R134, SRZ ;  /* 0x0000000000867805 */ /* 0x000fe4000001ff00 */
[----:B------:R-:W-:Y:S02]  /*54e0*/  CS2R R130, SRZ ;  /* 0x0000000000827805 */ /* 0x000fe4000001ff00 */
[----:B------:R-:W-:Y:S02]  /*54f0*/  CS2R R126, SRZ ;  /* 0x00000000007e7805 */ /* 0x000fe4000001ff00 */
[----:B------:R-:W-:Y:S02]  /*5500*/  CS2R R122, SRZ ;  /* 0x00000000007a7805 */ /* 0x000fe4000001ff00 */
[----:B------:R-:W-:-:S02]  /*5510*/  CS2R R118, SRZ ;  /* 0x0000000000767805 */ /* 0x000fc4000001ff00 */
[----:B------:R-:W-:Y:S02]  /*5520*/  CS2R R114, SRZ ;  /* 0x0000000000727805 */ /* 0x000fe4000001ff00 */
[----:B------:R-:W-:Y:S02]  /*5530*/  CS2R R110, SRZ ;  /* 0x00000000006e7805 */ /* 0x000fe4000001ff00 */
[----:B------:R-:W-:Y:S02]  /*5540*/  CS2R R106, SRZ ;  /* 0x00000000006a7805 */ /* 0x000fe4000001ff00 */
[----:B------:R-:W-:Y:S02]  /*5550*/  CS2R R102, SRZ ;  /* 0x0000000000667805 */ /* 0x000fe4000001ff00 */
[----:B------:R-:W-:Y:S01]  /*5560*/  CS2R R98, SRZ ;  /* 0x0000000000627805 */ /* 0x000fe2000001ff00 */
[----:B------:R-:W-:Y:S01]  /*5570*/  IMAD.U32 R229, RZ, RZ, UR4 ;  /* 0x00000004ffe57e24 */ /* 0x000fe2000f8e00ff */
        /* <DEDUP_REMOVED lines=49> */
[----:B------:R-:W-:Y:S01]  /*5890*/  CS2R R24, SRZ ;  /* 0x0000000000187805 */ /* 0x000fe2000001ff00 */
[----:B------:R-:W-:Y:S01]  /*58a0*/  UMOV UR60, UR38 ;  /* 0x00000026003c7c82 */ /* 0x000fe20008000000 */
[----:B------:R-:W-:-:S05]  /*58b0*/  ULDC UR39, c[0x0][0x9d8] ;  /* 0x0002760000277ab9 */ /* 0x000fca0000000800 */
.L_x_25:
[----:B------:R-:W-:Y:S01]  /*58c0*/  R2UR UR5, R229 ;  /* 0x00000000e50572ca */ /* 0x000fe200000e0000 */
[----:B------:R-:W-:-:S04]  /*58d0*/  UISETP.NE.AND UP0, UPT, UR60, 0x1, UPT ;  /* 0x000000013c00788c */ /* 0x000fc8000bf05270 */
[----:B------:R-:W-:-:S08]  /*58e0*/  USEL UR4, URZ, 0x1, UP0 ;  /* 0x000000013f047887 */ /* 0x000fd00008000000 */
[----:B------:R-:W-:-:S06]  /*58f0*/  ULOP3.LUT UR4, UR5, UR4, URZ, 0x3c, !UPT ;  /* 0x0000000405047292 */ /* 0x000fcc000f8e3c3f */
[----:B------:R-:W-:Y:S01]  /*5900*/  MOV R16, UR4 ;  /* 0x0000000400107c02 */ /* 0x000fe20008000f00 */
[----:B------:R-:W-:Y:S06]  /*5910*/  @!P0 BRA `(.L_x_15) ;  /* 0x0000000000048947 */ /* 0x000fec0003800000 */
[----:B------:R-:W-:Y:S01]  /*5920*/  BPT.TRAP 0x1 ;  /* 0x000000040000795c */ /* 0x000fe20000300000 */
.L_x_15:
[----:B------:R-:W0:Y:S01]  /*5930*/  S2UR UR6, SR_CgaCtaId ;  /* 0x00000000000679c3 */ /* 0x000e220000008800 */
[----:B------:R-:W-:Y:S01]  /*5940*/  R2UR UR5, R16 ;  /* 0x00000000100572ca */ /* 0x000fe200000e0000 */
[----:B------:R-:W-:Y:S01]  /*5950*/  UIADD3 UR38, UR60, 0x1, URZ ;  /* 0x000000013c267890 */ /* 0x000fe2000fffe03f */
[----:B------:R-:W-:-:S03]  /*5960*/  UMOV UR4, 0x400 ;  /* 0x0000040000047882 */ /* 0x000fc60000000000 */
[----:B------:R-:W-:-:S04]  /*5970*/  UISETP.NE.AND UP0, UPT, UR38, 0x2, UPT ;  /* 0x000000022600788c */ /* 0x000fc8000bf05270 */
[----:B------:R-:W-:-:S04]  /*5980*/  USEL UR38, UR38, URZ, UP0 ;  /* 0x0000003f26267287 */ /* 0x000fc80008000000 */
[----:B------:R-:W-:-:S05]  /*5990*/  IMAD.U32 R4, RZ, RZ, UR5 ;  /* 0x00000005ff047e24 */ /* 0x000fca000f8e00ff */
[----:B------:R-:W-:Y:S01]  /*59a0*/  SHF.L.U32 R4, R4, 0x1f, RZ ;  /* 0x0000001f04047819 */ /* 0x000fe200000006ff */
[----:B0-----:R-:W-:-:S04]  /*59b0*/  ULEA UR6, UR6, UR4, 0x18 ;  /* 0x0000000406067291 */ /* 0x001fc8000f8ec03f */
[----:B------:R-:W-:Y:S02]  /*59c0*/  ULEA UR61, UR38, UR6, 0x3 ;  /* 0x00000006263d7291 */ /* 0x000fe4000f8e183f */
[----:B------:R-:W-:-:S07]  /*59d0*/  IMAD.U32 R3, RZ, RZ, UR6 ;  /* 0x00000006ff037e24 */ /* 0x000fce000f8e00ff */
[----:B------:R0:W1:Y:S01]  /*59e0*/  SYNCS.PHASECHK.TRANS64.TRYWAIT P1, [UR61+0x38830], R4 ;  /* 0x03883004ff0075a7 */ /* 0x000062000802017d */
[----:B------:R-:W-:Y:S05]  /*59f0*/  @!P0 BRA `(.L_x_16) ;  /* 0x0000000000048947 */ /* 0x000fea0003800000 */
[----:B------:R-:W-:Y:S01]  /*5a00*/  BPT.TRAP 0x1 ;  /* 0x000000040000795c */ /* 0x000fe20000300000 */
.L_x_16:
[----:B-1----:R-:W-:Y:S05]  /*5a10*/  @P1 BRA `(.L_x_17) ;  /* 0x0000000000081947 */ /* 0x002fea0003800000 */
[----:B------:R-:W1:Y:S02]  /*5a20*/  SYNCS.PHASECHK.TRANS64.TRYWAIT P1, [UR61+0x38830], R4 ;  /* 0x03883004ff0075a7 */ /* 0x000e64000802017d */
[----:B-1----:R-:W-:Y:S05]  /*5a30*/  @!P1 BRA `(.L_x_18) ;  /* 0x000000ac00909947 */ /* 0x002fea0003800000 */
.L_x_17:
[----:B------:R-:W-:Y:S01]  /*5a40*/  R2UR UR4, R18 ;  /* 0x00000000120472ca */ /* 0x000fe200000e0000 */
[----:B------:R-:W-:Y:S01]  /*5a50*/  WARPGROUP.ARRIVE ;  /* 0x00000000000079c5 */ /* 0x000fe20000000000 */
[----:B------:R-:W-:Y:S01]  /*5a60*/  R2UR UR10, R14 ;  /* 0x000000000e0a72ca */ /* 0x000fe200000e0000 */
[----:B------:R-:W-:Y:S01]  /*5a70*/  UMOV UR59, 0x40000040 ;  /* 0x40000040003b7882 */ /* 0x000fe20000000000 */
        /* <DEDUP_REMOVED lines=9> */
[----:B------:R-:W-:Y:S01]  /*5b10*/  UIMAD UR4, UR38, 0xa00, UR4 ;  /* 0x00000a00260478a4 */ /* 0x000fe2000f8e0204 */
[-C--:B------:R-:W-:Y:S01]  /*5b20*/  FMUL.FTZ R24, R24, R0.reuse ;  /* 0x0000000018187220 */ /* 0x080fe20000410000 */
[----:B------:R-:W-:Y:S01]  /*5b30*/  UMOV UR56, UR10 ;  /* 0x0000000a00387c82 */ /* 0x000fe20008000000 */
[----:B------:R-:W-:Y:S01]  /*5b40*/  UMOV UR43, 0x40000040 ;  /* 0x40000040002b7882 */ /* 0x000fe20000000000 */
[----:B------:R-:W-:Y:S01]  /*5b50*/  UMOV UR57, UR11 ;  /* 0x0000000b00397c82 */ /* 0x000fe20008000000 */
[----:B------:R-:W-:Y:S01]  /*5b60*/  UIADD3 UR6, UR4, 0x80, URZ ;  /* 0x0000008004067890 */ /* 0x000fe2000fffe03f */
[-C--:B------:R-:W-:Y:S01]  /*5b70*/  FMUL.FTZ R25, R25, R0.reuse ;  /* 0x0000000019197220 */ /* 0x080fe20000410000 */
[----:B------:R-:W-:Y:S01]  /*5b80*/  UMOV UR58, UR4 ;  /* 0x00000004003a7c82 */ /* 0x000fe20008000000 */
[----:B------:R-:W-:Y:S01]  /*5b90*/  UIADD3 UR5, UR4, 0x100, URZ ;  /* 0x0000010004057890 */ /* 0x000fe2000fffe03f */
[----:B------:R-:W-:Y:S01]  /*5ba0*/  HGMMA.64x16x16.F32 R184, gdesc[UR56], RZ, !UPT, gsb0 ;  /* 0x0020000038b879f0 */ /* 0x000fe2000c0008ff */
[----:B------:R-:W-:Y:S01]  /*5bb0*/  UMOV UR56, UR10 ;  /* 0x0000000a00387c82 */ /* 0x000fe20008000000 */
[----:B------:R-:W-:Y:S01]  /*5bc0*/  UMOV UR57, UR11 ;  /* 0x0000000b00397c82 */ /* 0x000fe20008000000 */
[----:B------:R-:W-:Y:S01]  /*5bd0*/  UMOV UR58, UR6 ;  /* 0x00000006003a7c82 */ /* 0x000fe20008000000 */
[----:B------:R-:W-:Y:S01]  /*5be0*/  UMOV UR59, 0x40000040 ;  /* 0x40000040003b7882 */ /* 0x000fe20000000000 */
[----:B------:R-:W-:Y:S01]  /*5bf0*/  UIADD3 UR6, UR4, 0x180, URZ ;  /* 0x0000018004067890 */ /* 0x000fe2000fffe03f */
[-C--:B------:R-:W-:Y:S01]  /*5c00*/  FMUL.FTZ R28, R28, R0.reuse ;  /* 0x000000001c1c7220 */ /* 0x080fe20000410000 */
        /* <DEDUP_REMOVED lines=12> */
[----:B------:R-:W-:Y:S01]  /*5cd0*/  UMOV UR47, 0x40000040 ;  /* 0x40000040002f7882 */ /* 0x000fe20000000000 */
[----:B------:R-:W-:Y:S01]  /*5ce0*/  UIADD3 UR50, UR4, 0x782, URZ ;  /* 0x0000078204327890 */ /* 0x000fe2000fffe03f */
[-C--:B------:R-:W-:Y:S01]  /*5cf0*/  FMUL.FTZ R41, R41, R0.reuse ;  /* 0x0000000029297220 */ /* 0x080fe20000410000 */
[----:B------:R-:W-:Y:S01]  /*5d00*/  UMOV UR51, 0x40000040 ;  /* 0x4000004000337882 */ /* 0x000fe20000000000 */
[----:B------:R-:W-:Y:S01]  /*5d10*/  UIADD3 UR54, UR4, 0x784, URZ ;  /* 0x0000078404367890 */ /* 0x000fe2000fffe03f */
[-C--:B------:R-:W-:Y:S01]  /*5d20*/  FMUL.FTZ R44, R44, R0.reuse ;  /* 0x000000002c2c7220 */ /* 0x080fe20000410000 */
[----:B------:R-:W-:Y:S01]  /*5d30*/  UMOV UR55, 0x40000040 ;  /* 0x4000004000377882 */ /* 0x000fe20000000000 */
[----:B------:R-:W-:Y:S01]  /*5d40*/  UMOV UR7, 0x40000040 ;  /* 0x4000004000077882 */ /* 0x000fe20000000000 */
[-C--:B------:R-:W-:Y:S01]  /*5d50*/  FMUL.FTZ R45, R45, R0.reuse ;  /* 0x000000002d2d7220 */ /* 0x080fe20000410000 */
        /* <DEDUP_REMOVED lines=23> */
[----:B------:R-:W-:Y:S01]  /*5ed0*/  FMUL.FTZ R93, R93, R0 ;  /* 0x000000005d5d7220 */ /* 0x000fe20000410000 */
[----:B------:R-:W-:-:S02]  /*5ee0*/  WARPGROUP.DEPBAR.LE gsb0, 0x0 ;  /* 0x00008000000079c5 */ /* 0x000fc40000010000 */
[----:B------:R-:W-:Y:S01]  /*5ef0*/  WARPGROUP.ARRIVE ;  /* 0x00000000000079c5 */ /* 0x000fe20000000000 */
[-C--:B------:R-:W-:Y:S01]  /*5f00*/  FMUL.FTZ R96, R96, R0.reuse ;  /* 0x0000000060607220 */ /* 0x080fe20000410000 */
[-C--:B------:R-:W-:Y:S01]  /*5f10*/  FMUL.FTZ R97, R97, R0.reuse ;  /* 0x0000000061617220 */ /* 0x080fe20000410000 */
[-C--:B------:R-:W-:Y:S01]  /*5f20*/  FMUL.FTZ R100, R100, R0.reuse ;  /* 0x0000000064647220 */ /* 0x080fe20000410000 */
[-C--:B------:R-:W-:Y:S01]  /*5f30*/  FMUL.FTZ R101, R101, R0.reuse ;  /* 0x0000000065657220 */ /* 0x080fe20000410000 */
[-C--:B------:R-:W-:Y:S01]  /*5f40*/  FMUL.FTZ R104, R104, R0.reuse ;  /* 0x0000000068687220 */ /* 0x080fe20000410000 */
[----:B------:R-:W-:Y:S01]  /*5f50*/  HGMMA.64x16x16.F32 R176, gdesc[UR56], RZ, !UPT, gsb0 ;  /* 0x0020000038b079f0 */ /* 0x000fe2000c0008ff */
[----:B------:R-:W-:Y:S01]  /*5f60*/  UMOV UR56, UR10 ;  /* 0x0000000a00387c82 */ /* 0x000fe20008000000 */
[----:B------:R-:W-:Y:S01]  /*5f70*/  UMOV UR57, UR11 ;  /* 0x0000000b00397c82 */ /* 0x000fe20008000000 */
[----:B------:R-:W-:Y:S01]  /*5f80*/  UMOV UR58, UR5 ;  /* 0x00000005003a7c82 */ /* 0x000fe20008000000 */
[----:B------:R-:W-:Y:S01]  /*5f90*/  UMOV UR59, 0x40000040 ;  /* 0x40000040003b7882 */ /* 0x000fe20000000000 */
[----:B------:R-:W-:Y:S01]  /*5fa0*/  UIADD3 UR5, UR4, 0x200, URZ ;  /* 0x0000020004057890 */ /* 0x000fe2000fffe03f */
        /* <DEDUP_REMOVED lines=103> */
[----:B------:R-:W-:Y:S02]  /*6620*/  R2UR UR10, R8 ;  /* 0x00000000080a72ca */ /* 0x000fe400000e0000 */
[----:B------:R-:W-:Y:S01]  /*6630*/  R2UR UR11, R9 ;  /* 0x00000000090b72ca */ /* 0x000fe200000e0000 */
[----:B------:R-:W-:Y:S02]  /*6640*/  WARPGROUP.DEPBAR.LE gsb0, 0x0 ;  /* 0x00008000000079c5 */ /* 0x000fe40000010000 */
[----:B-1----:R-:W-:-:S06]  /*6650*/  WARPGROUP.ARRIVE ;  /* 0x00000000000079c5 */ /* 0x002fcc0000000000 */
        /* <DEDUP_REMOVED lines=36> */
[----:B------:R-:W-:Y:S02]  /*68a0*/  UIADD3 UR5, UR4, 0x104, URZ ;  /* 0x0000010404057890 */ /* 0x000fe4000fffe03f */
[----:B------:R-:W-:Y:S01]  /*68b0*/  UIADD3 UR18, UR4, 0x284, URZ ;  /* 0x0000028404127890 */ /* 0x000fe2000fffe03f */
[----:B------:R-:W-:Y:S01]  /*68c0*/  UMOV UR19, 0x40000040 ;  /* 0x4000004000137882 */ /* 0x000fe20000000000 */
        /* <DEDUP_REMOVED lines=142> */
[----:B------:R-:W-:Y:S02]  /*71b0*/  R2UR UR14, R6 ;  /* 0x00000000060e72ca */ /* 0x000fe400000e0000 */
[----:B------:R-:W-:-:S11]  /*71c0*/  R2UR UR15, R7 ;  /* 0x00000000070f72ca */ /* 0x000fd600000e0000 */
        /* <DEDUP_REMOVED lines=252> */
[----:B------:R-:W-:-:S03]  /*8190*/  UIADD3 UR6, UR4, 0x906, URZ ;  /* 0x0000090604067890 */ /* 0x000fc6000fffe03f */
[----:B------:R-:W-:Y:S01]  /*81a0*/  UMOV UR4, UR14 ;  /* 0x0000000e00047c82 */ /* 0x000fe20008000000 */
        /* <DEDUP_REMOVED lines=24> */
.L_x_19:
[----:B------:R-:W-:Y:S02]  /*8330*/  R2UR UR4, R3 ;  /* 0x00000000030472ca */ /* 0x000fe400000e0000 */
[----:B------:R-:W-:-:S11]  /*8340*/  R2UR UR5, R229 ;  /* 0x00000000e50572ca */ /* 0x000fd600000e0000 */
[----:B------:R-:W-:Y:S02]  /*8350*/  ULEA UR4, UR60, UR4, 0x3 ;  /* 0x000000043c047291 */ /* 0x000fe4000f8e183f */
[----:B------:R-:W-:-:S05]  /*8360*/  IMAD.U32 R0, RZ, RZ, UR5 ;  /* 0x00000005ff007e24 */ /* 0x000fca000f8e00ff */
[----:B------:R-:W-:-:S04]  /*8370*/  SHF.L.U32 R0, R0, 0x1f, RZ ;  /* 0x0000001f00007819 */ /* 0x000fc800000006ff */
[----:B------:R1:W2:Y:S01]  /*8380*/  SYNCS.PHASECHK.TRANS64.TRYWAIT P1, [UR4+0x38850], R0 ;  /* 0x03885000ff0075a7 */ /* 0x0002a20008020144 */
[----:B------:R-:W-:Y:S05]  /*8390*/  @!P0 BRA `(.L_x_20) ;  /* 0x0000000000048947 */ /* 0x000fea0003800000 */
[----:B------:R-:W-:Y:S01]  /*83a0*/  BPT.TRAP 0x1 ;  /* 0x000000040000795c */ /* 0x000fe20000300000 */
.L_x_20:
[----:B--2---:R-:W-:Y:S05]  /*83b0*/  @P1 BRA `(.L_x_21) ;  /* 0x0000000000081947 */ /* 0x004fea0003800000 */
[----:B------:R-:W2:Y:S02]  /*83c0*/  SYNCS.PHASECHK.TRANS64.TRYWAIT P1, [UR4+0x38850], R0 ;  /* 0x03885000ff0075a7 */ /* 0x000ea40008020144 */
[----:B--2---:R-:W-:Y:S05]  /*83d0*/  @!P1 BRA `(.L_x_22) ;  /* 0x0000008400409947 */ /* 0x004fea0003800000 */
.L_x_21:
[----:B------:R-:W-:Y:S01]  /*83e0*/  R2UR UR5, R3 ;  /* 0x00000000030572ca */ /* 0x000fe200000e0000 */
[----:B------:R-:W-:Y:S01]  /*83f0*/  WARPGROUP.ARRIVE ;  /* 0x00000000000079c5 */ /* 0x000fe20000000000 */
[----:B------:R-:W-:-:S11]  /*8400*/  UMOV UR7, 0x40000040 ;  /* 0x4000004000077882 */ /* 0x000fd60000000000 */
[----:B------:R-:W-:-:S04]  /*8410*/  UIADD3 UR5, UR5, 0x400, URZ ;  /* 0x0000040005057890 */ /* 0x000fc8000fffe03f */
[----:B------:R-:W-:-:S04]  /*8420*/  USHF.R.U32.HI UR5, URZ, 0x4, UR5 ;  /* 0x000000043f057899 */ /* 0x000fc80008011605 */
[----:B------:R-:W-:-:S04]  /*8430*/  ULOP3.LUT UR5, UR5, 0x3fff, URZ, 0xc0, !UPT ;  /* 0x00003fff05057892 */ /* 0x000fc8000f8ec03f */
[----:B------:R-:W-:-:S04]  /*8440*/  ULOP3.LUT UR5, UR5, 0x2800000, URZ, 0xfc, !UPT ;  /* 0x0280000005057892 */ /* 0x000fc8000f8efc3f */
[----:B------:R-:W-:-:S07]  /*8450*/  UIMAD UR5, UR60, 0xa00, UR5 ;  /* 0x00000a003c0578a4 */ /* 0x000fce000f8e0205 */
[----:B------:R-:W-:Y:S02]  /*8460*/  UMOV UR6, UR5 ;  /* 0x0000000500067c82 */ /* 0x000fe40008000000 */
[----:B------:R-:W-:Y:S01]  /*8470*/  HGMMA.64x256x16.F32 R24, R208, gdesc[UR4].tnspB, R24, gsb0 ;  /* 0x43e00004d0187df0 */ /* 0x000fe20008000818 */
[----:B------:R-:W-:Y:S01]  /*8480*/  UIADD3 UR6, UR5, 0x80, URZ ;  /* 0x0000008005067890 */ /* 0x000fe2000fffe03f */
[----:B------:R-:W-:Y:S01]  /*8490*/  UMOV UR7, 0x40000040 ;  /* 0x4000004000077882 */ /* 0x000fe20000000000 */
[----:B------:R-:W-:Y:S02]  /*84a0*/  WARPGROUP.DEPBAR.LE gsb0, 0x0 ;  /* 0x00008000000079c5 */ /* 0x000fe40000010000 */
[----:B------:R-:W-:-:S15]  /*84b0*/  WARPGROUP.ARRIVE ;  /* 0x00000000000079c5 */ /* 0x000fde0000000000 */
[----:B------:R-:W-:-:S08]  /*84c0*/  NOP ;  /* 0x0000000000007918 */ /* 0x000fd00000000000 */
        /* <DEDUP_REMOVED lines=18> */
[----:B------:R-:W-:Y:S03]  /*85f0*/  HGMMA.64x256x16.F32 R24, R192, gdesc[UR4].tnspB, R24, gsb0 ;  /* 0x43e00004c0187df0 */ /* 0x000fe60008000818 */
[----:B------:R-:W-:Y:S02]  /*8600*/  WARPGROUP.DEPBAR.LE gsb0, 0x0 ;  /* 0x00008000000079c5 */ /* 0x000fe40000010000 */
[----:B------:R-:W-:Y:S05]  /*8610*/  @!P0 BRA `(.L_x_23) ;  /* 0x0000000000048947 */ /* 0x000fea0003800000 */
[----:B------:R-:W-:Y:S01]  /*8620*/  BPT.TRAP 0x1 ;  /* 0x000000040000795c */ /* 0x000fe20000300000 */
.L_x_23:
[----:B------:R-:W-:Y:S01]  /*8630*/  FMUL.FTZ R184, R184, UR39 ;  /* 0x00000027b8b87c20 */ /* 0x000fe20008410000 */
[----:B------:R-:W-:Y:S01]  /*8640*/  FMUL.FTZ R193, R186, UR39 ;  /* 0x00000027bac17c20 */ /* 0x000fe20008410000 */
[----:B------:R-:W-:Y:S01]  /*8650*/  FMUL.FTZ R185, R185, UR39 ;  /* 0x00000027b9b97c20 */ /* 0x000fe20008410000 */
[----:B------:R-:W-:Y:S01]  /*8660*/  FMUL.FTZ R186, R187, UR39 ;  /* 0x00000027bbba7c20 */ /* 0x000fe20008410000 */
[----:B------:R-:W-:Y:S01]  /*8670*/  FMUL.FTZ R187, R188, UR39 ;  /* 0x00000027bcbb7c20 */ /* 0x000fe20008410000 */
[----:B------:R-:W-:Y:S01]  /*8680*/  FMUL.FTZ R188, R189, UR39 ;  /* 0x00000027bdbc7c20 */ /* 0x000fe20008410000 */
[----:B------:R-:W1:Y:S01]  /*8690*/  MUFU.TANH R184, R184 ;  /* 0x000000b800b87308 */ /* 0x000e620000002400 */
[----:B------:R-:W-:Y:S01]  /*86a0*/  FMUL.FTZ R189, R190, UR39 ;  /* 0x00000027bebd7c20 */ /* 0x000fe20008410000 */
[----:B------:R-:W-:Y:S01]  /*86b0*/  FMUL.FTZ R190, R191, UR39 ;  /* 0x00000027bfbe7c20 */ /* 0x000fe20008410000 */
[----:B------:R-:W-:Y:S01]  /*86c0*/  FMUL.FTZ R176, R176, UR39 ;  /* 0x00000027b0b07c20 */ /* 0x000fe20008410000 */
[----:B------:R-:W-:Y:S01]  /*86d0*/  FMUL.FTZ R178, R178, UR39 ;  /* 0x00000027b2b27c20 */ /* 0x000fe20008410000 */
[----:B------:R-:W-:Y:S01]  /*86e0*/  FMUL.FTZ R177, R177, UR39 ;  /* 0x00000027b1b17c20 */ /* 0x000fe20008410000 */
[----:B------:R-:W-:Y:S01]  /*86f0*/  FMUL.FTZ R179, R179, UR39 ;  /* 0x00000027b3b37c20 */ /* 0x000fe20008410000 */
[----:B------:R-:W-:Y:S01]  /*8700*/  FMUL.FTZ R180, R180, UR39 ;  /* 0x00000027b4b47c20 */ /* 0x000fe20008410000 */
[----:B------:R-:W3:Y:S01]  /*8710*/  MUFU.TANH R193, R193 ;  /* 0x000000c100c17308 */ /* 0x000ee20000002400 */
[----:B------:R-:W-:Y:S01]  /*8720*/  FMUL.FTZ R182, R182, UR39 ;  /* 0x00000027b6b67c20 */ /* 0x000fe20008410000 */
[----:B------:R-:W-:Y:S01]  /*8730*/  FMUL.FTZ R181, R181, UR39 ;  /* 0x00000027b5b57c20 */ /* 0x000fe20008410000 */
[----:B------:R-:W-:Y:S01]  /*8740*/  FMUL.FTZ R192, R161, UR39 ;  /* 0x00000027a1c07c20 */ /* 0x000fe20008410000 */
[----:B------:R-:W-:Y:S01]  /*8750*/  FMUL.FTZ R183, R183, UR39 ;  /* 0x00000027b7b77c20 */ /* 0x000fe20008410000 */
[----:B------:R-:W-:Y:S01]  /*8760*/  FMUL.FTZ R161, R163, UR39 ;  /* 0x00000027a3a17c20 */ /* 0x000fe20008410000 */
[----:B------:R-:W-:Y:S01]  /*8770*/  FMUL.FTZ R168, R168, UR39 ;  /* 0x00000027a8a87c20 */ /* 0x000fe20008410000 */
[----:B------:R-:W-:Y:S01]  /*8780*/  FMUL.FTZ R163, R167, UR39 ;  /* 0x00000027a7a37c20 */ /* 0x000fe20008410000 */
[----:B------:R-:W4:Y:S01]  /*8790*/  MUFU.TANH R185, R185 ;  /* 0x000000b900b97308 */ /* 0x000f220000002400 */
[----:B-12---:R-:W-:Y:S01]  /*87a0*/  FMNMX.FTZ R0, R184, R21, !PT ;  /* 0x00000015b8007209 */ /* 0x006fe20007810000 */
[----:B------:R-:W-:Y:S01]  /*87b0*/  FMUL.FTZ R167, R153, UR39 ;  /* 0x0000002799a77c20 */ /* 0x000fe20008410000 */
[----:B------:R-:W-:Y:S01]  /*87c0*/  FMUL.FTZ R170, R170, UR39 ;  /* 0x00000027aaaa7c20 */ /* 0x000fe20008410000 */
[----:B------:R-:W-:Y:S01]  /*87d0*/  FMUL.FTZ R169, R169, UR39 ;  /* 0x00000027a9a97c20 */ /* 0x000fe20008410000 */
[----:B------:R-:W-:Y:S01]  /*87e0*/  FMUL.FTZ R171, R171, UR39 ;  /* 0x00000027abab7c20 */ /* 0x000fe20008410000 */
[----:B------:R-:W-:Y:S01]  /*87f0*/  FMUL.FTZ R172, R172, UR39 ;  /* 0x00000027acac7c20 */ /* 0x000fe20008410000 */
[----:B------:R-:W-:Y:S01]  /*8800*/  FMUL.FTZ R191, R173, UR39 ;  /* 0x00000027adbf7c20 */ /* 0x000fe20008410000 */
[----:B------:R-:W1:Y:S01]  /*8810*/  MUFU.TANH R186, R186 ;  /* 0x000000ba00ba7308 */ /* 0x000e620000002400 */
[----:B---3--:R-:W-:Y:S01]  /*8820*/  FMNMX.FTZ R3, R193, R20, !PT ;  /* 0x00000014c1037209 */ /* 0x008fe20007810000 */
[----:B------:R-:W-:Y:S01]  /*8830*/  FMUL.FTZ R173, R174, UR39 ;  /* 0x00000027aead7c20 */ /* 0x000fe20008410000 */
[----:B------:R-:W-:Y:S01]  /*8840*/  FMUL.FTZ R174, R175, UR39 ;  /* 0x00000027afae7c20 */ /* 0x000fe20008410000 */
[----:B------:R-:W-:Y:S01]  /*8850*/  FMUL.FTZ R175, R160, UR39 ;  /* 0x00000027a0af7c20 */ /* 0x000fe20008410000 */
[----:B------:R-:W-:Y:S01]  /*8860*/  FMUL.FTZ R160, R162, UR39 ;  /* 0x00000027a2a07c20 */ /* 0x000fe20008410000 */
[----:B------:R-:W-:Y:S01]  /*8870*/  FMUL.FTZ R164, R164, UR39 ;  /* 0x00000027a4a47c20 */ /* 0x000fe20008410000 */
[----:B------:R-:W-:Y:S01]  /*8880*/  FMUL.FTZ R162, R166, UR39 ;  /* 0x00000027a6a27c20 */ /* 0x000fe20008410000 */
[----:B------:R-:W2:Y:S01]  /*8890*/  MUFU.TANH R187, R187 ;  /* 0x000000bb00bb7308 */ /* 0x000ea20000002400 */
[----:B----4-:R-:W-:Y:S01]  /*88a0*/  FMNMX.FTZ R0, R185, R0, !PT ;  /* 0x00000000b9007209 */ /* 0x010fe20007810000 */
[----:B------:R-:W-:Y:S01]  /*88b0*/  FMUL.FTZ R165, R165, UR39 ;  /* 0x00000027a5a57c20 */ /* 0x000fe20008410000 */
[----:B------:R-:W-:Y:S01]  /*88c0*/  FMUL.FTZ R166, R152, UR39 ;  /* 0x0000002798a67c20 */ /* 0x000fe20008410000 */
[----:B------:R-:W-:Y:S01]  /*88d0*/  FMUL.FTZ R152, R154, UR39 ;  /* 0x000000279a987c20 */ /* 0x000fe20008410000 */
[----:B------:R-:W-:Y:S01]  /*88e0*/  FMUL.FTZ R154, R156, UR39 ;  /* 0x000000279c9a7c20 */ /* 0x000fe20008410000 */
[----:B------:R-:W-:Y:S01]  /*88f0*/  FMUL.FTZ R156, R158, UR39 ;  /* 0x000000279e9c7c20 */ /* 0x000fe20008410000 */
[----:B------:R-:W-:Y:S01]  /*8900*/  ULDC UR5, c[0x0][0x988] ;  /* 0x0002620000057ab9 */ /* 0x000fe20000000800 */
[----:B------:R-:W3:Y:S01]  /*8910*/  MUFU.TANH R189, R189 ;  /* 0x000000bd00bd7308 */ /* 0x000ee20000002400 */
[----:B-1----:R-:W-:Y:S01]  /*8920*/  FMNMX.FTZ R2, R186, R3, !PT ;  /* 0x00000003ba027209 */ /* 0x002fe20007810000 */
[----:B------:R-:W1:Y:S01]  /*8930*/  S2UR UR6, SR_CgaCtaId ;  /* 0x00000000000679c3 */ /* 0x000e620000008800 */
[----:B------:R-:W-:-:S05]  /*8940*/  UIADD3 UR61, UR61, 0x38840, URZ ;  /* 0x000388403d3d7890 */ /* 0x000fca000fffe03f */
[----:B------:R-:W4:Y:S01]  /*8950*/  MUFU.TANH R188, R188 ;  /* 0x000000bc00bc7308 */ /* 0x000f220000002400 */
[----:B--2---:R-:W-:-:S07]  /*8960*/  FMNMX.FTZ R3, R187, R0, !PT ;  /* 0x00000000bb037209 */ /* 0x004fce0007810000 */
[----:B------:R-:W2:Y:S01]  /*8970*/  MUFU.TANH R190, R190 ;  /* 0x000000be00be7308 */ /* 0x000ea20000002400 */
[----:B---3--:R-:W-:-:S07]  /*8980*/  FMNMX.FTZ R153, R189, R2, !PT ;  /* 0x00000002bd997209 */ /* 0x008fce0007810000 */
[----:B------:R-:W3:Y:S01]  /*8990*/  MUFU.TANH R176, R176 ;  /* 0x000000b000b07308 */ /* 0x000ee20000002400 */
[----:B----4-:R-:W-:Y:S01]  /*89a0*/  FMNMX.FTZ R3, R188, R3, !PT ;  /* 0x00000003bc037209 */ /* 0x010fe20007810000 */
[----:B-1----:R-:W-:-:S06]  /*89b0*/  UPRMT UR61, UR6, 0x654, UR61 ;  /* 0x00000654063d7896 */ /* 0x002fcc000800003d */
[----:B------:R-:W1:Y:S01]  /*89c0*/  MUFU.TANH R178, R178 ;  /* 0x000000b200b27308 */ /* 0x000e620000002400 */
[----:B--2---:R-:W-:Y:S02]  /*89d0*/  FMNMX.FTZ R153, R190, R153, !PT ;  /* 0x00000099be997209 */ /* 0x004fe40007810000 */
[----:B------:R-:W-:Y:S05]  /*89e0*/  SYNCS.ARRIVE.TRANS64.RED.A1T0 RZ, [UR61], RZ ;  /* 0x000000ffffff79a7 */ /* 0x000fea000810043d */
[----:B------:R-:W2:Y:S01]  /*89f0*/  MUFU.TANH R177, R177 ;  /* 0x000000b100b17308 */ /* 0x000ea20000002400 */
[----:B---3--:R-:W-:-:S07]  /*8a00*/  FMNMX.FTZ R0, R176, R3, !PT ;  /* 0x00000003b0007209 */ /* 0x008fce0007810000 */
[----:B------:R-:W3:Y:S01]  /*8a10*/  MUFU.TANH R179, R179 ;  /* 0x000000b300b37308 */ /* 0x000ee20000002400 */
[----:B-1----:R-:W-:Y:S01]  /*8a20*/  FMNMX.FTZ R2, R178, R153, !PT ;  /* 0x00000099b2027209 */ /* 0x002fe20007810000 */
[----:B------:R-:W-:-:S06]  /*8a30*/  FMUL.FTZ R153, R155, UR39 ;  /* 0x000000279b997c20 */ /* 0x000fcc0008410000 */
[----:B------:R-:W1:Y:S01]  /*8a40*/  MUFU.TANH R180, R180 ;  /* 0x000000b400b47308 */ /* 0x000e620000002400 */
[----:B--2---:R-:W-:-:S07]  /*8a50*/  FMNMX.FTZ R3, R177, R0, !PT ;  /* 0x00000000b1037209 */ /* 0x004fce0007810000 */
[----:B------:R-:W2:Y:S01]  /*8a60*/  MUFU.TANH R182, R182 ;  /* 0x000000b600b67308 */ /* 0x000ea20000002400 */
[----:B---3--:R-:W-:-:S07]  /*8a70*/  FMNMX.FTZ R195, R179, R2, !PT ;  /* 0x00000002b3c37209 */ /* 0x008fce0007810000 */
[----:B------:R-:W3:Y:S01]  /*8a80*/  MUFU.TANH R181, R181 ;  /* 0x000000b500b57308 */ /* 0x000ee20000002400 */
[----:B-1----:R-:W-:-:S07]  /*8a90*/  FMNMX.FTZ R0, R180, R3, !PT ;  /* 0x00000003b4007209 */ /* 0x002fce0007810000 */
        /* <DEDUP_REMOVED lines=9> */
[----:B---3--:R-:W-:Y:S01]  /*8b30*/  FMNMX.FTZ R2, R170, R155, !PT ;  /* 0x0000009baa027209 */ /* 0x008fe20007810000 */
[----:B------:R-:W-:-:S06]  /*8b40*/  FMUL.FTZ R155, R157, UR39 ;  /* 0x000000279d9b7c20 */ /* 0x000fcc0008410000 */
        /* <DEDUP_REMOVED lines=21> */
[----:B--2---:R-:W-:Y:S01]  /*8ca0*/  FMNMX.FTZ R0, R164, R157, !PT ;  /* 0x0000009da4007209 */ /* 0x004fe20007810000 */
[----:B------:R-:W-:-:S06]  /*8cb0*/  FMUL.FTZ R157, R159, UR39 ;  /* 0x000000279f9d7c20 */ /* 0x000fcc0008410000 */
        /* <DEDUP_REMOVED lines=17> */
[----:B--2---:R-:W-:Y:S02]  /*8dd0*/  FMNMX.FTZ R2, R156, R159, !PT ;  /* 0x0000009f9c027209 */ /* 0x004fe40007810000 */
[----:B---3--:R-:W-:-:S05]  /*8de0*/  FMNMX.FTZ R0, R155, R0, !PT ;  /* 0x000000009b007209 */ /* 0x008fca0007810000 */
[----:B------:R-:W2:Y:S01]  /*8df0*/  SHFL.BFLY PT, R3, R0, 0x2, 0x1f ;  /* 0x0c401f0000037f89 */ /* 0x000ea200000e0000 */
[----:B-1----:R-:W-:-:S05]  /*8e00*/  FMNMX.FTZ R2, R157, R2, !PT ;  /* 0x000000029d027209 */ /* 0x002fca0007810000 */
[----:B------:R-:W1:Y:S01]  /*8e10*/  SHFL.BFLY PT, R159, R2, 0x2, 0x1f ;  /* 0x0c401f00029f7f89 */ /* 0x000e6200000e0000 */
[----:B--2---:R-:W-:-:S05]  /*8e20*/  FMNMX.FTZ R158, R0, R3, !PT ;  /* 0x00000003009e7209 */ /* 0x004fca0007810000 */
[----:B------:R-:W0:Y:S01]  /*8e30*/  SHFL.BFLY PT, R3, R158, 0x1, 0x1f ;  /* 0x0c201f009e037f89 */ /* 0x000e2200000e0000 */
[----:B-1----:R-:W-:-:S05]  /*8e40*/  FMNMX.FTZ R159, R2, R159, !PT ;  /* 0x0000009f029f7209 */ /* 0x002fca0007810000 */
[----:B------:R-:W1:Y:S01]  /*8e50*/  SHFL.BFLY PT, R194, R159, 0x1, 0x1f ;  /* 0x0c201f009fc27f89 */ /* 0x000e6200000e0000 */
[----:B0-----:R-:W-:-:S05]  /*8e60*/  FMNMX.FTZ R4, R158, R3, !PT ;  /* 0x000000039e047209 */ /* 0x001fca0007810000 */
[----:B------:R-:W-:Y:S01]  /*8e70*/  FADD.FTZ R21, -R4, R21 ;  /* 0x0000001504157221 */ /* 0x000fe20000010100 */
[----:B-1----:R-:W-:-:S03]  /*8e80*/  FMNMX.FTZ R3, R159, R194, !PT ;  /* 0x000000c29f037209 */ /* 0x002fc60007810000 */
[----:B------:R-:W-:Y:S02]  /*8e90*/  FMUL.FTZ R194, R21, UR5 ;  /* 0x0000000515c27c20 */ /* 0x000fe40008410000 */
[----:B------:R-:W-:Y:S02]  /*8ea0*/  FADD.FTZ R20, -R3, R20 ;  /* 0x0000001403147221 */ /* 0x000fe40000010100 */
[----:B------:R0:W-:Y:S02]  /*8eb0*/  MUFU.EX2 R0, R194 ;  /* 0x000000c200007308 */ /* 0x0001e40000000800 */
[----:B------:R-:W-:Y:S01]  /*8ec0*/  FMUL.FTZ R2, R20, UR5 ;  /* 0x0000000514027c20 */ /* 0x000fe20008410000 */
[----:B------:R-:W-:-:S04]  /*8ed0*/  FMUL.FTZ R20, R4, UR5 ;  /* 0x0000000504147c20 */ /* 0x000fc80008410000 */
[--C-:B------:R-:W-:Y:S01]  /*8ee0*/  FFMA.FTZ R21, R184, UR5, -R20.reuse ;  /* 0x00000005b8157c23 */ /* 0x100fe20008010814 */
[--C-:B0-----:R-:W-:Y:S01]  /*8ef0*/  FFMA.FTZ R194, R154, UR5, -R20.reuse ;  /* 0x000000059ac27c23 */ /* 0x101fe20008010814 */
[----:B------:R-:W-:Y:S01]  /*8f00*/  FMUL.FTZ R154, R3, UR5 ;  /* 0x00000005039a7c20 */ /* 0x000fe20008410000 */
[--C-:B------:R-:W-:Y:S01]  /*8f10*/  FFMA.FTZ R208, R185, UR5, -R20.reuse ;  /* 0x00000005b9d07c23 */ /* 0x100fe20008010814 */
[----:B------:R-:W-:Y:S01]  /*8f20*/  MUFU.EX2 R2, R2 ;  /* 0x0000000200027308 */ /* 0x000fe20000000800 */
[----:B------:R-:W-:Y:S01]  /*8f30*/  FFMA.FTZ R210, R187, UR5, -R20 ;  /* 0x00000005bbd27c23 */ /* 0x000fe20008010814 */
[--C-:B------:R-:W-:Y:S01]  /*8f40*/  FFMA.FTZ R209, R193, UR5, -R154.reuse ;  /* 0x00000005c1d17c23 */ /* 0x100fe2000801089a */
[--C-:B------:R-:W-:Y:S01]  /*8f50*/  FFMA.FTZ R158, R186, UR5, -R154.reuse ;  /* 0x00000005ba9e7c23 */ /* 0x100fe2000801089a */
[----:B------:R-:W-:Y:S01]  /*8f60*/  FFMA.FTZ R211, R189, UR5, -R154 ;  /* 0x00000005bdd37c23 */ /* 0x000fe2000801089a */
[--C-:B------:R-:W-:Y:S01]  /*8f70*/  FFMA.FTZ R195, R188, UR5, -R20.reuse ;  /* 0x00000005bcc37c23 */ /* 0x100fe20008010814 */
[----:B------:R-:W-:Y:S01]  /*8f80*/  FFMA.FTZ R198, R164, UR5, -R20 ;  /* 0x00000005a4c67c23 */ /* 0x000fe20008010814 */
[----:B------:R-:W-:Y:S01]  /*8f90*/  FFMA.FTZ R164, R190, UR5, -R154 ;  /* 0x00000005bea47c23 */ /* 0x000fe2000801089a */
[----:B------:R-:W0:Y:S01]  /*8fa0*/  MUFU.EX2 R21, R21 ;  /* 0x0000001500157308 */ /* 0x000e220000000800 */
[--C-:B------:R-:W-:Y:S01]  /*8fb0*/  FFMA.FTZ R204, R176, UR5, -R20.reuse ;  /* 0x00000005b0cc7c23 */ /* 0x100fe20008010814 */
[----:B------:R-:W-:Y:S01]  /*8fc0*/  FFMA.FTZ R185, R181, UR5, -R20 ;  /* 0x00000005b5b97c23 */ /* 0x000fe20008010814 */
[----:B------:R-:W-:Y:S01]  /*8fd0*/  FFMA.FTZ R205, R178, UR5, -R154 ;  /* 0x00000005b2cd7c23 */ /* 0x000fe2000801089a */
[--C-:B------:R-:W-:Y:S01]  /*8fe0*/  FFMA.FTZ R181, R169, UR5, -R20.reuse ;  /* 0x00000005a9b57c23 */ /* 0x100fe20008010814 */
[--C-:B------:R-:W-:Y:S01]  /*8ff0*/  FFMA.FTZ R169, R192, UR5, -R20.reuse ;  /* 0x00000005c0a97c23 */ /* 0x100fe20008010814 */
[--C-:B------:R-:W-:Y:S01]  /*9000*/  FFMA.FTZ R187, R177, UR5, -R20.reuse ;  /* 0x00000005b1bb7c23 */ /* 0x100fe20008010814 */
[----:B------:R-:W-:Y:S01]  /*9010*/  FFMA.FTZ R192, R166, UR5, -R20 ;  /* 0x00000005a6c07c23 */ /* 0x000fe20008010814 */
[----:B------:R-:W1:Y:S01]  /*9020*/  MUFU.EX2 R209, R209 ;  /* 0x000000d100d17308 */ /* 0x000e620000000800 */
[----:B------:R-:W-:Y:S01]  /*9030*/  FFMA.FTZ R166, R179, UR5, -R154 ;  /* 0x00000005b3a67c23 */ /* 0x000fe2000801089a */
[----:B------:R-:W-:Y:S01]  /*9040*/  FFMA.FTZ R206, R180, UR5, -R20 ;  /* 0x00000005b4ce7c23 */ /* 0x000fe20008010814 */
[----:B------:R-:W-:Y:S01]  /*9050*/  FFMA.FTZ R207, R182, UR5, -R154 ;  /* 0x00000005b6cf7c23 */ /* 0x000fe2000801089a */
[--C-:B------:R-:W-:Y:S01]  /*9060*/  FFMA.FTZ R200, R168, UR5, -R20.reuse ;  /* 0x00000005a8c87c23 */ /* 0x100fe20008010814 */
[--C-:B------:R-:W-:Y:S01]  /*9070*/  FFMA.FTZ R202, R172, UR5, -R20.reuse ;  /* 0x00000005acca7c23 */ /* 0x100fe20008010814 */
[--C-:B------:R-:W-:Y:S01]  /*9080*/  FFMA.FTZ R177, R191, UR5, -R20.reuse ;  /* 0x00000005bfb17c23 */ /* 0x100fe20008010814 */
[--C-:B------:R-:W-:Y:S01]  /*9090*/  FFMA.FTZ R196, R175, UR5, -R20.reuse ;  /* 0x00000005afc47c23 */ /* 0x100fe20008010814 */
[----:B------:R-:W2:Y:S01]  /*90a0*/  MUFU.EX2 R208, R208 ;  /* 0x000000d000d07308 */ /* 0x000ea20000000800 */
[----:B0-----:R-:W-:Y:S01]  /*90b0*/  FFMA.FTZ R17, R0, R17, R21 ;  /* 0x0000001100117223 */ /* 0x001fe20000010015 */
[--C-:B------:R-:W-:Y:S01]  /*90c0*/  FFMA.FTZ R165, R165, UR5, -R20.reuse ;  /* 0x00000005a5a57c23 */ /* 0x100fe20008010814 */
[--C-:B------:R-:W-:Y:S01]  /*90d0*/  FFMA.FTZ R159, R167, UR5, -R20.reuse ;  /* 0x00000005a79f7c23 */ /* 0x100fe20008010814 */
[----:B------:R-:W-:Y:S01]  /*90e0*/  FFMA.FTZ R155, R155, UR5, -R20 ;  /* 0x000000059b9b7c23 */ /* 0x000fe20008010814 */
[--C-:B------:R-:W-:Y:S01]  /*90f0*/  FFMA.FTZ R168, R183, UR5, -R154.reuse ;  /* 0x00000005b7a87c23 */ /* 0x100fe2000801089a */
[--C-:B------:R-:W-:Y:S01]  /*9100*/  FFMA.FTZ R172, R174, UR5, -R154.reuse ;  /* 0x00000005aeac7c23 */ /* 0x100fe2000801089a */
[--C-:B------:R-:W-:Y:S01]  /*9110*/  FFMA.FTZ R201, R170, UR5, -R154.reuse ;  /* 0x00000005aac97c23 */ /* 0x100fe2000801089a */
[----:B------:R-:W0:Y:S01]  /*9120*/  MUFU.EX2 R158, R158 ;  /* 0x0000009e009e7308 */ /* 0x000e220000000800 */
[----:B-1----:R-:W-:Y:S01]  /*9130*/  FFMA.FTZ R5, R2, R5, R209 ;  /* 0x0000000502057223 */ /* 0x002fe200000100d1 */
[--C-:B------:R-:W-:Y:S01]  /*9140*/  FFMA.FTZ R170, R171, UR5, -R154.reuse ;  /* 0x00000005abaa7c23 */ /* 0x100fe2000801089a */
[--C-:B------:R-:W-:Y:S01]  /*9150*/  FFMA.FTZ R199, R162, UR5, -R154.reuse ;  /* 0x00000005a2c77c23 */ /* 0x100fe2000801089a */
[--C-:B------:R-:W-:Y:S01]  /*9160*/  FFMA.FTZ R203, R173, UR5, -R154.reuse ;  /* 0x00000005adcb7c23 */ /* 0x100fe2000801089a */
[--C-:B------:R-:W-:Y:S01]  /*9170*/  FFMA.FTZ R197, R160, UR5, -R154.reuse ;  /* 0x00000005a0c57c23 */ /* 0x100fe2000801089a */
[--C-:B------:R-:W-:Y:S01]  /*9180*/  FFMA.FTZ R160, R161, UR5, -R154.reuse ;  /* 0x00000005a1a07c23 */ /* 0x100fe2000801089a */
[----:B------:R-:W-:Y:S01]  /*9190*/  FFMA.FTZ R193, R152, UR5, -R154 ;  /* 0x0000000598c17c23 */ /* 0x000fe2000801089a */
[----:B------:R-:W1:Y:S01]  /*91a0*/  MUFU.EX2 R210, R210 ;  /* 0x000000d200d27308 */ /* 0x000e620000000800 */
[----:B--2---:R-:W-:-:S07]  /*91b0*/  FADD.FTZ R17, R208, R17 ;  /* 0x00000011d0117221 */ /* 0x004fce0000010000 */
[----:B------:R-:W2:Y:S01]  /*91c0*/  MUFU.EX2 R211, R211 ;  /* 0x000000d300d37308 */ /* 0x000ea20000000800 */
[----:B0-----:R-:W-:-:S07]  /*91d0*/  FADD.FTZ R20, R158, R5 ;  /* 0x000000059e147221 */ /* 0x001fce0000010000 */
[----:B------:R-:W0:Y:S01]  /*91e0*/  MUFU.EX2 R195, R195 ;  /* 0x000000c300c37308 */ /* 0x000e220000000800 */
[----:B-1----:R-:W-:-:S07]  /*91f0*/  FADD.FTZ R174, R210, R17 ;  /* 0x00000011d2ae7221 */ /* 0x002fce0000010000 */
        /* <DEDUP_REMOVED lines=11> */
[----:B-1----:R-:W-:Y:S01]  /*92b0*/  FADD.FTZ R17, R187, R162 ;  /* 0x000000a2bb117221 */ /* 0x002fe20000010000 */
[----:B------:R-:W-:-:S06]  /*92c0*/  FFMA.FTZ R162, R163, UR5, -R154 ;  /* 0x00000005a3a27c23 */ /* 0x000fcc000801089a */
        /* <DEDUP_REMOVED lines=15> */
[----:B0-----:R-:W-:Y:S01]  /*93c0*/  FADD.FTZ R17, R181, R152 ;  /* 0x00000098b5117221 */ /* 0x001fe20000010000 */
[--C-:B------:R-:W-:Y:S01]  /*93d0*/  FFMA.FTZ R152, R153, UR5, -R154.reuse ;  /* 0x0000000599987c23 */ /* 0x100fe2000801089a */
[----:B------:R-:W-:-:S05]  /*93e0*/  FFMA.FTZ R153, R157, UR5, -R154 ;  /* 0x000000059d997c23 */ /* 0x000fca000801089a */
[----:B------:R-:W0:Y:S01]  /*93f0*/  MUFU.EX2 R203, R203 ;  /* 0x000000cb00cb7308 */ /* 0x000e220000000800 */
[----:B-1----:R-:W-:-:S07]  /*9400*/  FADD.FTZ R20, R170, R5 ;  /* 0x00000005aa147221 */ /* 0x002fce0000010000 */
[----:B------:R-:W1:Y:S01]  /*9410*/  MUFU.EX2 R177, R177 ;  /* 0x000000b100b17308 */ /* 0x000e620000000800 */
[----:B--2---:R-:W-:-:S07]  /*9420*/  FADD.FTZ R174, R202, R17 ;  /* 0x00000011caae7221 */ /* 0x004fce0000010000 */
[----:B------:R-:W2:Y:S01]  /*9430*/  MUFU.EX2 R172, R172 ;  /* 0x000000ac00ac7308 */ /* 0x000ea20000000800 */
[----:B0-----:R-:W-:Y:S01]  /*9440*/  FADD.FTZ R5, R203, R20 ;  /* 0x00000014cb057221 */ /* 0x001fe20000010000 */
[----:B------:R-:W-:-:S06]  /*9450*/  FFMA.FTZ R20, R156, UR5, -R154 ;  /* 0x000000059c147c23 */ /* 0x000fcc000801089a */
        /* <DEDUP_REMOVED lines=32> */
[----:B--2---:R-:W-:-:S03]  /*9660*/  FADD.FTZ R17, R155, R154 ;  /* 0x0000009a9b117221 */ /* 0x004fc60000010000 */
[----:B0-----:R-:W-:Y:S01]  /*9670*/  FADD.FTZ R5, R153, R156 ;  /* 0x0000009c99057221 */ /* 0x001fe20000010000 */
[----:B------:R-:W-:Y:S06]  /*9680*/  @!P0 BRA `(.L_x_24) ;  /* 0x0000000000048947 */ /* 0x000fec0003800000 */
[----:B------:R-:W-:Y:S01]  /*9690*/  BPT.TRAP 0x1 ;  /* 0x000000040000795c */ /* 0x000fe20000300000 */
.L_x_24:
[----:B------:R-:W0:Y:S01]  /*96a0*/  S2UR UR7, SR_CgaCtaId ;  /* 0x00000000000779c3 */ /* 0x000e220000008800 */
[----:B------:R-:W-:Y:S01]  /*96b0*/  UIADD3 UR4, UR4, 0x38860, URZ ;  /* 0x0003886004047890 */ /* 0x000fe2000fffe03f */
[----:B------:R-:W-:Y:S01]  /*96c0*/  R2UR UR6, R228 ;  /* 0x00000000e40672ca */ /* 0x000fe200000e0000 */
[----:B------:R-:W-:Y:S01]  /*96d0*/  UMOV UR60, UR38 ;  /* 0x00000026003c7c82 */ /* 0x000fe20008000000 */
[----:B------:R-:W-:Y:S02]  /*96e0*/  F2FP.F16.F32.PACK_AB R210, R195, R210 ;  /* 0x000000d2c3d2723e */ /* 0x000fe400000000ff */
[----:B------:R-:W-:Y:S01]  /*96f0*/  F2FP.F16.F32.PACK_AB R208, R208, R21 ;  /* 0x00000015d0d0723e */ /* 0x000fe200000000ff */
[----:B------:R-:W-:Y:S01]  /*9700*/  IMAD.MOV.U32 R21, RZ, RZ, R4 ;  /* 0x000000ffff157224 */ /* 0x000fe200078e0004 */
[----:B------:R-:W-:Y:S02]  /*9710*/  F2FP.F16.F32.PACK_AB R195, R153, R20 ;  /* 0x0000001499c3723e */ /* 0x000fe400000000ff */
[----:B------:R-:W-:-:S02]  /*9720*/  F2FP.F16.F32.PACK_AB R209, R158, R209 ;  /* 0x000000d19ed1723e */ /* 0x000fc400000000ff */
[----:B------:R-:W-:Y:S02]  /*9730*/  F2FP.F16.F32.PACK_AB R211, R164, R211 ;  /* 0x000000d3a4d3723e */ /* 0x000fe400000000ff */
[----:B------:R-:W-:Y:S02]  /*9740*/  F2FP.F16.F32.PACK_AB R204, R187, R204 ;  /* 0x000000ccbbcc723e */ /* 0x000fe400000000ff */
[----:B------:R-:W-:Y:S02]  /*9750*/  ISETP.LT.AND P1, PT, RZ, UR6, PT ;  /* 0x00000006ff007c0c */ /* 0x000fe4000bf21270 */
[----:B------:R-:W-:Y:S02]  /*9760*/  F2FP.F16.F32.PACK_AB R205, R166, R205 ;  /* 0x000000cda6cd723e */ /* 0x000fe400000000ff */
[----:B------:R-:W-:Y:S02]  /*9770*/  F2FP.F16.F32.PACK_AB R206, R185, R206 ;  /* 0x000000ceb9ce723e */ /* 0x000fe400000000ff */
[----:B------:R-:W-:Y:S01]  /*9780*/  F2FP.F16.F32.PACK_AB R207, R168, R207 ;  /* 0x000000cfa8cf723e */ /* 0x000fe200000000ff */
[----:B0-----:R-:W-:Y:S01]  /*9790*/  UPRMT UR4, UR7, 0x654, UR4 ;  /* 0x0000065407047896 */ /* 0x001fe20008000004 */
[----:B------:R-:W-:-:S02]  /*97a0*/  F2FP.F16.F32.PACK_AB R200, R181, R200 ;  /* 0x000000c8b5c8723e */ /* 0x000fc400000000ff */
[----:B------:R-:W-:Y:S02]  /*97b0*/  F2FP.F16.F32.PACK_AB R201, R170, R201 ;  /* 0x000000c9aac9723e */ /* 0x000fe400000000ff */
[----:B------:R-:W-:Y:S02]  /*97c0*/  F2FP.F16.F32.PACK_AB R202, R177, R202 ;  /* 0x000000cab1ca723e */ /* 0x000fe400000000ff */
[----:B------:R-:W-:Y:S02]  /*97d0*/  F2FP.F16.F32.PACK_AB R203, R172, R203 ;  /* 0x000000cbaccb723e */ /* 0x000fe400000000ff */
[----:B------:R-:W-:Y:S01]  /*97e0*/  SYNCS.ARRIVE.TRANS64.RED.A1T0 RZ, [UR4], RZ ;  /* 0x000000ffffff79a7 */ /* 0x000fe20008100404 */
[----:B------:R-:W-:Y:S01]  /*97f0*/  UIADD3 UR4, UR6, -0x1, URZ ;  /* 0xffffffff06047890 */ /* 0x000fe2000fffe03f */
[----:B------:R-:W-:Y:S02]  /*9800*/  R2UR UR6, R16 ;  /* 0x00000000100672ca */ /* 0x000fe400000e0000 */
[----:B------:R-:W-:-:S02]  /*9810*/  F2FP.F16.F32.PACK_AB R196, R169, R196 ;  /* 0x000000c4a9c4723e */ /* 0x000fc400000000ff */
[----:B------:R-:W-:Y:S01]  /*9820*/  F2FP.F16.F32.PACK_AB R197, R160, R197 ;  /* 0x000000c5a0c5723e */ /* 0x000fe200000000ff */
[----:B------:R-:W-:Y:S01]  /*9830*/  IMAD.U32 R228, RZ, RZ, UR4 ;  /* 0x00000004ffe47e24 */ /* 0x000fe2000f8e00ff */
[----:B------:R-:W-:Y:S02]  /*9840*/  F2FP.F16.F32.PACK_AB R198, R165, R198 ;  /* 0x000000c6a5c6723e */ /* 0x000fe400000000ff */
[----:B------:R-:W-:Y:S02]  /*9850*/  F2FP.F16.F32.PACK_AB R199, R162, R199 ;  /* 0x000000c7a2c7723e */ /* 0x000fe400000000ff */
[----:B------:R-:W-:Y:S02]  /*9860*/  F2FP.F16.F32.PACK_AB R192, R159, R192 ;  /* 0x000000c09fc0723e */ /* 0x000fe400000000ff */
[----:B------:R-:W-:Y:S01]  /*9870*/  F2FP.F16.F32.PACK_AB R193, R152, R193 ;  /* 0x000000c198c1723e */ /* 0x000fe200000000ff */
[----:B------:R-:W-:Y:S01]  /*9880*/  IMAD.U32 R229, RZ, RZ, UR6 ;  /* 0x00000006ffe57e24 */ /* 0x000fe2000f8e00ff */
[----:B------:R-:W-:-:S02]  /*9890*/  F2FP.F16.F32.PACK_AB R194, R155, R194 ;  /* 0x000000c29bc2723e */ /* 0x000fc400000000ff */
[----:B------:R-:W-:Y:S01]  /*98a0*/  MOV R20, R3 ;  /* 0x0000000300147202 */ /* 0x000fe20000000f00 */
[----:B------:R-:W-:Y:S06]  /*98b0*/  @P1 BRA `(.L_x_25) ;  /* 0xffffffc000001947 */ /* 0x000fec000383ffff */
.L_x_14:
[----:B------:R-:W-:Y:S06]  /*98c0*/  BAR.ARV 0x8, 0x180 ;  /* 0x0206000000007b1d */ /* 0x000fec0000002000 */
        /* <DEDUP_REMOVED lines=128> */
[----:B------:R-:W-:Y:S06]  /*a0d0*/  @!P0 BRA `(.L_x_26) ;  /* 0x0000000000048947 */ /* 0x000fec0003800000 */
[----:B------:R-:W-:Y:S01]  /*a0e0*/  BPT.TRAP 0x1 ;  /* 0x000000040000795c */ /* 0x000fe20000300000 */
.L_x_26:
[----:B------:R-:W0:Y:S01]  /*a0f0*/  S2UR UR13, SR_CgaCtaId ;  /* 0x00000000000d79c3 */ /* 0x000e220000008800 */
[----:B------:R-:W-:Y:S01]  /*a100*/  R2UR UR6, R16 ;  /* 0x00000000100672ca */ /* 0x000fe200000e0000 */
[----:B------:R-:W-:-:S12]  /*a110*/  UMOV UR4, 0x400 ;  /* 0x0000040000047882 */ /* 0x000fd80000000000 */
[----:B------:R-:W-:-:S04]  /*a120*/  MOV R0, UR6 ;  /* 0x0000000600007c02 */ /* 0x000fc80008000f00 */
[----:B------:R-:W-:Y:S01]  /*a130*/  SHF.L.U32 R0, R0, 0x1f, RZ ;  /* 0x0000001f00007819 */ /* 0x000fe200000006ff */
[----:B0-----:R-:W-:-:S04]  /*a140*/  ULEA UR4, UR13, UR4, 0x18 ;  /* 0x000000040d047291 */ /* 0x001fc8000f8ec03f */
[----:B------:R-:W-:-:S09]  /*a150*/  ULEA UR12, UR38, UR4, 0x3 ;  /* 0x00000004260c7291 */ /* 0x000fd2000f8e183f */
[----:B------:R0:W1:Y:S01]  /*a160*/  SYNCS.PHASECHK.TRANS64.TRYWAIT P1, [UR12+0x38850], R0 ;  /* 0x03885000ff0075a7 */ /* 0x000062000802014c */
[----:B------:R-:W-:Y:S05]  /*a170*/  @!P0 BRA `(.L_x_27) ;  /* 0x0000000000048947 */ /* 0x000fea0003800000 */
[----:B------:R-:W-:Y:S01]  /*a180*/  BPT.TRAP 0x1 ;  /* 0x000000040000795c */ /* 0x000fe20000300000 */
.L_x_27:
[----:B-1----:R-:W-:Y:S05]  /*a190*/  @P1 BRA `(.L_x_28) ;  /* 0x0000000000081947 */ /* 0x002fea0003800000 */
[----:B------:R-:W1:Y:S02]  /*a1a0*/  SYNCS.PHASECHK.TRANS64.TRYWAIT P1, [UR12+0x38850], R0 ;  /* 0x03885000ff0075a7 */ /* 0x000e64000802014c */
[----:B-1----:R-:W-:Y:S05]  /*a1b0*/  @!P1 BRA `(.L_x_29) ;  /* 0x0000006400e09947 */ /* 0x002fea0003800000 */
.L_x_28:
[----:B------:R-:W-:Y:S01]  /*a1c0*/  UIADD3 UR6, UR4, 0x400, URZ ;  /* 0x0000040004067890 */ /* 0x000fe2000fffe03f */
[----:B------:R-:W-:Y:S01]  /*a1d0*/  WARPGROUP.ARRIVE ;  /* 0x00000000000079c5 */ /* 0x000fe20000000000 */
[----:B------:R-:W-:Y:S01]  /*a1e0*/  UMOV UR7, 0x40000040 ;  /* 0x4000004000077882 */ /* 0x000fe20000000000 */
[----:B------:R-:W-:Y:S01]  /*a1f0*/  UMOV UR11, 0x40000040 ;  /* 0x40000040000b7882 */ /* 0x000fe20000000000 */
[----:B------:R-:W-:Y:S01]  /*a200*/  USHF.R.U32.HI UR6, URZ, 0x4, UR6 ;  /* 0x000000043f067899 */ /* 0x000fe20008011606 */
[----:B01----:R-:W0:Y:S01]  /*a210*/  SHFL.BFLY PT, R0, R17, 0x2, 0x1f ;  /* 0x0c401f0011007f89 */ /* 0x003e2200000e0000 */
[----:B------:R-:W-:Y:S01]  /*a220*/  IMAD.MOV.U32 R6, RZ, RZ, RZ ;  /* 0x000000ffff067224 */ /* 0x000fe200078e00ff */
[----:B------:R-:W-:Y:S01]  /*a230*/  MOV R13, UR5 ;  /* 0x00000005000d7c02 */ /* 0x000fe20008000f00 */
[----:B------:R-:W-:Y:S01]  /*a240*/  ULOP3.LUT UR6, UR6, 0x3fff, URZ, 0xc0, !UPT ;  /* 0x00003fff06067892 */ /* 0x000fe2000f8ec03f */
[----:B------:R-:W1:Y:S03]  /*a250*/  SHFL.BFLY PT, R2, R5, 0x2, 0x1f ;  /* 0x0c401f0005027f89 */ /* 0x000e6600000e0000 */
[----:B------:R-:W-:-:S04]  /*a260*/  ULOP3.LUT UR6, UR6, 0x2800000, URZ, 0xfc, !UPT ;  /* 0x0280000006067892 */ /* 0x000fc8000f8efc3f */
[----:B------:R-:W-:-:S04]  /*a270*/  UIMAD UR6, UR38, 0xa00, UR6 ;  /* 0x00000a00260678a4 */ /* 0x000fc8000f8e0206 */
[----:B------:R-:W-:-:S05]  /*a280*/  UIADD3 UR8, UR6, 0x80, URZ ;  /* 0x0000008006087890 */ /* 0x000fca000fffe03f */
[----:B------:R-:W-:Y:S01]  /*a290*/  HGMMA.64x256x16.F32 R24, R208, gdesc[UR4].tnspB, R24, gsb0 ;  /* 0x43e00004d0187df0 */ /* 0x000fe20008000818 */
[----:B------:R-:W-:Y:S01]  /*a2a0*/  UMOV UR7, 0x40000040 ;  /* 0x4000004000077882 */ /* 0x000fe20000000000 */
[----:B------:R-:W-:Y:S01]  /*a2b0*/  UMOV UR10, UR8 ;  /* 0x00000008000a7c82 */ /* 0x000fe20008000000 */
[----:B------:R-:W-:Y:S01]  /*a2c0*/  UIADD3 UR8, UR6, 0x100, URZ ;  /* 0x0000010006087890 */ /* 0x000fe2000fffe03f */
[----:B0-----:R-:W-:Y:S01]  /*a2d0*/  FADD.FTZ R0, R0, R17 ;  /* 0x0000001100007221 */ /* 0x001fe20000010000 */
[----:B-1----:R-:W-:-:S04]  /*a2e0*/  FADD.FTZ R2, R2, R5 ;  /* 0x0000000502027221 */ /* 0x002fc80000010000 */
[----:B------:R-:W0:Y:S01]  /*a2f0*/  SHFL.BFLY PT, R7, R0, 0x1, 0x1f ;  /* 0x0c201f0000077f89 */ /* 0x000e2200000e0000 */
[----:B------:R-:W-:-:S03]  /*a300*/  IMAD.MOV.U32 R5, RZ, RZ, RZ ;  /* 0x000000ffff057224 */ /* 0x000fc600078e00ff */
[----:B------:R-:W1:Y:S01]  /*a310*/  SHFL.BFLY PT, R9, R2, 0x1, 0x1f ;  /* 0x0c201f0002097f89 */ /* 0x000e6200000e0000 */
[----:B0-----:R-:W-:Y:S01]  /*a320*/  FADD.FTZ R11, R0, R7 ;  /* 0x00000007000b7221 */ /* 0x001fe20000010000 */
[----:B------:R-:W-:Y:S02]  /*a330*/  IMAD.U32 R7, RZ, RZ, UR5 ;  /* 0x00000005ff077e24 */ /* 0x000fe4000f8e00ff */
[----:B------:R-:W-:Y:S02]  /*a340*/  IMAD.MOV.U32 R0, RZ, RZ, -0x800000 ;  /* 0xff800000ff007424 */ /* 0x000fe400078e00ff */
[----:B-1----:R-:W-:Y:S01]  /*a350*/  FADD.FTZ R12, R2, R9 ;  /* 0x00000009020c7221 */ /* 0x002fe20000010000 */
[----:B------:R-:W-:Y:S01]  /*a360*/  FSETP.NE.FTZ.AND P1, PT, R11, RZ, PT ;  /* 0x000000ff0b00720b */ /* 0x000fe20003f35000 */
[----:B------:R-:W-:-:S03]  /*a370*/  IMAD.MOV.U32 R2, RZ, RZ, -0x800000 ;  /* 0xff800000ff027424 */ /* 0x000fc600078e00ff */
[----:B------:R-:W-:-:S09]  /*a380*/  FSETP.NE.FTZ.AND P2, PT, R12, RZ, PT ;  /* 0x000000ff0c00720b */ /* 0x000fd20003f55000 */
[----:B------:R-:W0:Y:S01]  /*a390*/  @P1 MUFU.LG2 R8, R11 ;  /* 0x0000000b00081308 */ /* 0x000e220000000c00 */
[----:B------:R-:W-:-:S03]  /*a3a0*/  @P1 FMUL.FTZ R7, R7, 0.69314718246459960938 ;  /* 0x3f31721807071820 */ /* 0x000fc60000410000 */
[----:B------:R-:W-:-:S04]  /*a3b0*/  @P2 FMUL.FTZ R13, R13, 0.69314718246459960938 ;  /* 0x3f3172180d0d2820 */ /* 0x000fc80000410000 */
[----:B------:R-:W1:Y:S08]  /*a3c0*/  @P2 MUFU.LG2 R9, R12 ;  /* 0x0000000c00092308 */ /* 0x000e700000000c00 */
[----:B------:R2:W3:Y:S01]  /*a3d0*/  @P1 MUFU.RCP R6, R11 ;  /* 0x0000000b00061308 */ /* 0x0004e20000001000 */
[----:B0-----:R-:W-:-:S04]  /*a3e0*/  @P1 FMUL.FTZ R8, R8, 0.69314718246459960938 ;  /* 0x3f31721808081820 */ /* 0x001fc80000410000 */
[----:B------:R-:W-:-:S03]  /*a3f0*/  @P1 FFMA.FTZ R2, R7, R4, R8 ;  /* 0x0000000407021223 */ /* 0x000fc60000010008 */
[----:B------:R2:W0:Y:S01]  /*a400*/  @P2 MUFU.RCP R5, R12 ;  /* 0x0000000c00052308 */ /* 0x0004220000001000 */
[----:B-1----:R-:W-:-:S04]  /*a410*/  @P2 FMUL.FTZ R10, R9, 0.69314718246459960938 ;  /* 0x3f317218090a2820 */ /* 0x002fc80000410000 */
[----:B------:R-:W-:Y:S01]  /*a420*/  @P2 FFMA.FTZ R0, R13, R3, R10 ;  /* 0x000000030d002223 */ /* 0x000fe2000001000a */
[----:B------:R-:W-:Y:S02]  /*a430*/  WARPGROUP.DEPBAR.LE gsb0, 0x0 ;  /* 0x00008000000079c5 */ /* 0x000fe40000010000 */
[----:B------:R-:W-:-:S06]  /*a440*/  WARPGROUP.ARRIVE ;  /* 0x00000000000079c5 */ /* 0x000fcc0000000000 */
[----:B------:R-:W-:Y:S01]  /*a450*/  HGMMA.64x256x16.F32 R24, R204, gdesc[UR8].tnspB, R24, gsb0 ;  /* 0x43e00008cc187df0 */ /* 0x000fe20008000818 */
[----:B------:R-:W-:Y:S01]  /*a460*/  UMOV UR10, UR8 ;  /* 0x00000008000a7c82 */ /* 0x000fe20008000000 */
[----:B------:R-:W-:Y:S01]  /*a470*/  UMOV UR11, 0x40000040 ;  /* 0x40000040000b7882 */ /* 0x000fe20000000000 */
[----:B------:R-:W-:Y:S02]  /*a480*/  UIADD3 UR8, UR6, 0x180, URZ ;  /* 0x0000018006087890 */ /* 0x000fe4000fffe03f */
[----:B------:R-:W-:Y:S01]  /*a490*/  UIADD3 UR6, UR6, 0x200, URZ ;  /* 0x0000020006067890 */ /* 0x000fe2000fffe03f */
[----:B------:R-:W-:Y:S02]  /*a4a0*/  WARPGROUP.DEPBAR.LE gsb0, 0x0 ;  /* 0x00008000000079c5 */ /* 0x000fe40000010000 */
[----:B------:R-:W-:-:S15]  /*a4b0*/  WARPGROUP.ARRIVE ;  /* 0x00000000000079c5 */ /* 0x000fde0000000000 */
[----:B------:R-:W-:-:S05]  /*a4c0*/  NOP ;  /* 0x0000000000007918 */ /* 0x000fca0000000000 */
[----:B------:R-:W-:Y:S01]  /*a4d0*/  HGMMA.64x256x16.F32 R24, R200, gdesc[UR8].tnspB, R24, gsb0 ;  /* 0x43e00008c8187df0 */ /* 0x000fe20008000818 */
[----:B------:R-:W-:Y:S01]  /*a4e0*/  UMOV UR10, UR8 ;  /* 0x00000008000a7c82 */ /* 0x000fe20008000000 */
[----:B------:R-:W-:Y:S01]  /*a4f0*/  UMOV UR11, 0x40000040 ;  /* 0x40000040000b7882 */ /* 0x000fe20000000000 */
[----:B------:R-:W-:Y:S02]  /*a500*/  WARPGROUP.DEPBAR.LE gsb0, 0x0 ;  /* 0x00008000000079c5 */ /* 0x000fe40000010000 */
[----:B------:R-:W-:-:S15]  /*a510*/  WARPGROUP.ARRIVE ;  /* 0x00000000000079c5 */ /* 0x000fde0000000000 */
[----:B------:R-:W-:-:S08]  /*a520*/  NOP ;  /* 0x0000000000007918 */ /* 0x000fd00000000000 */
[----:B------:R-:W-:Y:S03]  /*a530*/  HGMMA.64x256x16.F32 R24, R196, gdesc[UR8].tnspB, R24, gsb0 ;  /* 0x43e00008c4187df0 */ /* 0x000fe60008000818 */
[----:B------:R-:W-:Y:S02]  /*a540*/  WARPGROUP.DEPBAR.LE gsb0, 0x0 ;  /* 0x00008000000079c5 */ /* 0x000fe40000010000 */
[----:B------:R-:W-:-:S15]  /*a550*/  WARPGROUP.ARRIVE ;  /* 0x00000000000079c5 */ /* 0x000fde0000000000 */
[----:B------:R-:W-:-:S08]  /*a560*/  NOP ;  /* 0x0000000000007918 */ /* 0x000fd00000000000 */
[----:B------:R-:W-:Y:S03]  /*a570*/  HGMMA.64x256x16.F32 R24, R192, gdesc[UR4].tnspB, R24, gsb0 ;  /* 0x43e00004c0187df0 */ /* 0x000fe60008000818 */
[----:B------:R-:W-:Y:S02]  /*a580*/  WARPGROUP.DEPBAR.LE gsb0, 0x0 ;  /* 0x00008000000079c5 */ /* 0x000fe40000010000 */
[----:B0-23--:R-:W-:Y:S05]  /*a590*/  @!P0 BRA `(.L_x_30) ;  /* 0x0000000000048947 */ /* 0x00dfea0003800000 */
[----:B------:R-:W-:Y:S01]  /*a5a0*/  BPT.TRAP 0x1 ;  /* 0x000000040000795c */ /* 0x000fe20000300000 */
.L_x_30:
[----:B------:R-:W0:Y:S01]  /*a5b0*/  S2UR UR5, SR_SWINHI ;  /* 0x00000000000579c3 */ /* 0x000e220000002f00 */
        /* <DEDUP_REMOVED lines=23> */
[----:B------:R-:W-:Y:S01]  /*a730*/  UMOV UR6, UR4 ;  /* 0x0000000400067c82 */ /* 0x000fe20008000000 */
[----:B0-----:R-:W-:Y:S01]  /*a740*/  UMOV UR7, UR5 ;  /* 0x0000000500077c82 */ /* 0x001fe20008000000 */
[----:B------:R-:W-:Y:S01]  /*a750*/  FMUL.FTZ R42, R42, R5 ;  /* 0x000000052a2a7220 */ /* 0x000fe20000410000 */
[----:B------:R-:W-:Y:S01]  /*a760*/  MOV R161, UR7 ;  /* 0x0000000700a17c02 */ /* 0x000fe20008000f00 */
[----:B------:R-:W-:-:S02]  /*a770*/  IMAD.U32 R160, RZ, RZ, UR6 ;  /* 0x00000006ffa07e24 */ /* 0x000fc4000f8e00ff */
[-C--:B------:R-:W-:Y:S01]  /*a780*/  FMUL.FTZ R47, R47, R5.reuse ;  /* 0x000000052f2f7220 */ /* 0x080fe20000410000 */
[-C--:B------:R-:W-:Y:S01]  /*a790*/  FMUL.FTZ R46, R46, R5.reuse ;  /* 0x000000052e2e7220 */ /* 0x080fe20000410000 */
[----:B------:R-:W-:Y:S01]  /*a7a0*/  FMUL.FTZ R51, R51, R5 ;  /* 0x0000000533337220 */ /* 0x000fe20000410000 */
[----:B------:R-:W-:-:S04]  /*a7b0*/  IMAD.WIDE R20, R224, 0x2, R160 ;  /* 0x00000002e0147825 */ /* 0x000fc800078e02a0 */
[-C--:B------:R-:W-:Y:S01]  /*a7c0*/  FMUL.FTZ R50, R50, R5.reuse ;  /* 0x0000000532327220 */ /* 0x080fe20000410000 */
[-C--:B------:R-:W-:Y:S01]  /*a7d0*/  FMUL.FTZ R55, R55, R5.reuse ;  /* 0x0000000537377220 */ /* 0x080fe20000410000 */
[-C--:B------:R-:W-:Y:S01]  /*a7e0*/  FMUL.FTZ R54, R54, R5.reuse ;  /* 0x0000000536367220 */ /* 0x080fe20000410000 */
[-C--:B------:R-:W-:Y:S01]  /*a7f0*/  FMUL.FTZ R59, R59, R5.reuse ;  /* 0x000000053b3b7220 */ /* 0x080fe20000410000 */
[----:B------:R-:W-:Y:S01]  /*a800*/  IADD3 R9, P3, R20, 0xc060, RZ ;  /* 0x0000c06014097810 */ /* 0x000fe20007f7e0ff */
[-C--:B------:R-:W-:Y:S01]  /*a810*/  FMUL.FTZ R58, R58, R5.reuse ;  /* 0x000000053a3a7220 */ /* 0x080fe20000410000 */
[-C--:B------:R-:W-:Y:S01]  /*a820*/  FMUL.FTZ R63, R63, R5.reuse ;  /* 0x000000053f3f7220 */ /* 0x080fe20000410000 */
[-C--:B------:R-:W-:Y:S01]  /*a830*/  FMUL.FTZ R62, R62, R5.reuse ;  /* 0x000000053e3e7220 */ /* 0x080fe20000410000 */
[----:B------:R-:W-:Y:S01]  /*a840*/  LOP3.LUT R4, R9, 0x380, RZ, 0xc0, !PT ;  /* 0x0000038009047812 */ /* 0x000fe200078ec0ff */
        /* <DEDUP_REMOVED lines=47> */
[----:B------:R-:W-:Y:S01]  /*ab40*/  FMUL.FTZ R192, R73, R6 ;  /* 0x0000000649c07220 */ /* 0x000fe20000410000 */
[----:B------:R-:W-:Y:S01]  /*ab50*/  IMAD R7, R218, 0x40, R19 ;  /* 0x00000040da077824 */ /* 0x000fe200078e0213 */
[----:B------:R-:W-:Y:S01]  /*ab60*/  SHF.R.U64 R4, R4, 0x3, RZ ;  /* 0x0000000304047819 */ /* 0x000fe200000012ff */
[----:B------:R-:W-:Y:S01]  /*ab70*/  IMAD.X R5, RZ, RZ, R21, P3 ;  /* 0x000000ffff057224 */ /* 0x000fe200018e0615 */
[C---:B------:R-:W-:Y:S01]  /*ab80*/  IADD3 R107, P4, R20.reuse, 0xc040, RZ ;  /* 0x0000c040146b7810 */ /* 0x040fe20007f9e0ff */
[----:B------:R-:W-:Y:S01]  /*ab90*/  IMAD.WIDE R160, R7, 0x2, R160 ;  /* 0x0000000207a07825 */ /* 0x000fe200078e02a0 */
[----:B------:R-:W-:-:S03]  /*aba0*/  IADD3 R65, P0, R20, 0x8060, RZ ;  /* 0x0000806014417810 */ /* 0x000fc60007f1e0ff */
[-C--:B------:R-:W-:Y:S01]  /*abb0*/  FMUL.FTZ R171, R32, R6.reuse ;  /* 0x0000000620ab7220 */ /* 0x080fe20000410000 */
[----:B------:R-:W-:Y:S01]  /*abc0*/  IADD3 R33, P1, R20, 0x20, RZ ;  /* 0x0000002014217810 */ /* 0x000fe20007f3e0ff */
[-C--:B------:R-:W-:Y:S01]  /*abd0*/  FMUL.FTZ R181, R52, R6.reuse ;  /* 0x0000000634b57220 */ /* 0x080fe20000410000 */
[C---:B------:R-:W-:Y:S01]  /*abe0*/  IADD3 R73, P5, R20.reuse, 0xc020, RZ ;  /* 0x0000c02014497810 */ /* 0x040fe20007fbe0ff */
[-C--:B------:R-:W-:Y:S01]  /*abf0*/  FMUL.FTZ R196, R57, R6.reuse ;  /* 0x0000000639c47220 */ /* 0x080fe20000410000 */
[----:B------:R-:W-:Y:S01]  /*ac00*/  IADD3 R69, P6, R20, 0xc000, RZ ;  /* 0x0000c00014457810 */ /* 0x000fe20007fde0ff */
[-C--:B------:R-:W-:Y:S01]  /*ac10*/  FMUL.FTZ R180, R56, R6.reuse ;  /* 0x0000000638b47220 */ /* 0x080fe20000410000 */
[----:B------:R-:W-:Y:S01]  /*ac20*/  IADD3 R64, P2, R20, 0x8040, RZ ;  /* 0x0000804014407810 */ /* 0x000fe20007f5e0ff */
[-C--:B------:R-:W-:Y:S01]  /*ac30*/  FMUL.FTZ R179, R60, R6.reuse ;  /* 0x000000063cb37220 */ /* 0x080fe20000410000 */
[C---:B------:R-:W-:Y:S01]  /*ac40*/  IADD3 R61, P3, R20.reuse, 0x8020, RZ ;  /* 0x00008020143d7810 */ /* 0x040fe20007f7e0ff */
[--C-:B------:R-:W-:Y:S01]  /*ac50*/  IMAD.X R7, RZ, RZ, R21.reuse, P4 ;  /* 0x000000ffff077224 */ /* 0x100fe200020e0615 */
[----:B------:R-:W-:Y:S01]  /*ac60*/  LOP3.LUT R131, R20, 0x380, RZ, 0xc0, !PT ;  /* 0x0000038014837812 */ /* 0x000fe200078ec0ff */
[--C-:B------:R-:W-:Y:S01]  /*ac70*/  IMAD.X R13, RZ, RZ, R21.reuse, P0 ;  /* 0x000000ffff0d7224 */ /* 0x100fe200000e0615 */
[----:B------:R-:W-:Y:S01]  /*ac80*/  LOP3.LUT R4, R4, R9, RZ, 0x3c, !PT ;  /* 0x0000000904047212 */ /* 0x000fe200078e3cff */
[--C-:B------:R-:W-:Y:S01]  /*ac90*/  IMAD.X R15, RZ, RZ, R21.reuse, P1 ;  /* 0x000000ffff0f7224 */ /* 0x100fe200008e0615 */
[-C--:B------:R-:W-:Y:S01]  /*aca0*/  IADD3.X R9, RZ, R21.reuse, RZ, P5, !PT ;  /* 0x00000015ff097210 */ /* 0x080fe20002ffe4ff */
[-C--:B------:R-:W-:Y:S01]  /*acb0*/  FMUL.FTZ R197, R53, R6.reuse ;  /* 0x0000000635c57220 */ /* 0x080fe20000410000 */
[-C--:B------:R-:W-:Y:S01]  /*acc0*/  IADD3.X R135, RZ, R21.reuse, RZ, P2, !PT ;  /* 0x00000015ff877210 */ /* 0x080fe200017fe4ff */
[--C-:B------:R-:W-:Y:S01]  /*acd0*/  IMAD.X R11, RZ, RZ, R21.reuse, P6 ;  /* 0x000000ffff0b7224 */ /* 0x100fe200030e0615 */
[----:B------:R-:W-:Y:S01]  /*ace0*/  R2UR UR14, R216 ;  /* 0x00000000d80e72ca */ /* 0x000fe200000e0000 */
[--C-:B------:R-:W-:Y:S01]  /*acf0*/  IMAD.X R139, RZ, RZ, R21.reuse, P3 ;  /* 0x000000ffff8b7224 */ /* 0x100fe200018e0615 */
[C---:B------:R-:W-:Y:S01]  /*ad00*/  IADD3 R60, P4, R20.reuse, 0x8000, RZ ;  /* 0x00008000143c7810 */ /* 0x040fe20007f9e0ff */
[----:B------:R-:W-:Y:S01]  /*ad10*/  ULDC UR10, c[0x0][0xc44] ;  /* 0x00031100000a7ab9 */ /* 0x000fe20000000800 */
[C---:B------:R-:W-:Y:S01]  /*ad20*/  IADD3 R57, P5, R20.reuse, 0x4060, RZ ;  /* 0x0000406014397810 */ /* 0x040fe20007fbe0ff */
[----:B------:R-:W-:Y:S01]  /*ad30*/  ULDC.64 UR8, c[0x0][0xb90] ;  /* 0x0002e40000087ab9 */ /* 0x000fe20000000a00 */
[C---:B------:R-:W-:Y:S01]  /*ad40*/  IADD3 R56, P0, R20.reuse, 0x4040, RZ ;  /* 0x0000404014387810 */ /* 0x040fe20007f1e0ff */
[--C-:B------:R-:W-:Y:S01]  /*ad50*/  IMAD.X R143, RZ, RZ, R21.reuse, P4 ;  /* 0x000000ffff8f7224 */ /* 0x100fe200020e0615 */
[C---:B------:R-:W-:Y:S01]  /*ad60*/  IADD3 R52, P1, R20.reuse, 0x4020, RZ ;  /* 0x0000402014347810 */ /* 0x040fe20007f3e0ff */
[--C-:B------:R-:W-:Y:S01]  /*ad70*/  IMAD.X R147, RZ, RZ, R21.reuse, P5 ;  /* 0x000000ffff937224 */ /* 0x100fe200028e0615 */
[C---:B------:R-:W-:Y:S01]  /*ad80*/  IADD3 R32, P2, R20.reuse, 0x4000, RZ ;  /* 0x0000400014207810 */ /* 0x040fe20007f5e0ff */
[--C-:B------:R-:W-:Y:S01]  /*ad90*/  IMAD.X R153, RZ, RZ, R21.reuse, P0 ;  /* 0x000000ffff997224 */ /* 0x100fe200000e0615 */
[----:B------:R-:W-:Y:S01]  /*ada0*/  SHF.R.U64 R131, R131, 0x3, RZ ;  /* 0x0000000383837819 */ /* 0x000fe200000012ff */
[--C-:B------:R-:W-:Y:S01]  /*adb0*/  IMAD.X R155, RZ, RZ, R21.reuse, P1 ;  /* 0x000000ffff9b7224 */ /* 0x100fe200008e0615 */
[C---:B------:R-:W-:Y:S01]  /*adc0*/  IADD3 R53, P6, R20.reuse, 0x40, RZ ;  /* 0x0000004014357810 */ /* 0x040fe20007fde0ff */
[--C-:B------:R-:W-:Y:S01]  /*add0*/  IMAD.X R157, RZ, RZ, R21.reuse, P2 ;  /* 0x000000ffff9d7224 */ /* 0x100fe200010e0615 */
[----:B------:R-:W-:Y:S01]  /*ade0*/  IADD3 R30, P3, R20, 0x60, RZ ;  /* 0x00000060141e7810 */ /* 0x000fe20007f7e0ff */
[----:B------:R-:W-:Y:S01]  /*adf0*/  UIADD3 UR5, -UR14, URZ, URZ ;  /* 0x0000003f0e057290 */ /* 0x000fe2000fffe13f */
[----:B------:R-:W-:Y:S01]  /*ae00*/  R2UR UR16, R217 ;  /* 0x00000000d91072ca */ /* 0x000fe200000e0000 */
[----:B------:R-:W-:Y:S01]  /*ae10*/  FMUL.FTZ R177, R68, R6 ;  /* 0x0000000644b17220 */ /* 0x000fe20000410000 */
[----:B------:R-:W-:Y:S01]  /*ae20*/  LOP3.LUT R130, R131, R20, RZ, 0x3c, !PT ;  /* 0x0000001483827212 */ /* 0x000fe200078e3cff */
[----:B------:R-:W-:Y:S01]  /*ae30*/  IMAD.MOV.U32 R131, RZ, RZ, R21 ;  /* 0x000000ffff837224 */ /* 0x000fe200078e0015 */
[-C--:B------:R-:W-:Y:S01]  /*ae40*/  IADD3.X R151, RZ, R21.reuse, RZ, P6, !PT ;  /* 0x00000015ff977210 */ /* 0x080fe200037fe4ff */
[----:B------:R-:W0:Y:S01]  /*ae50*/  LDC R198, c[0x0][0xbe8] ;  /* 0x0002fa00ffc67b82 */ /* 0x000e220000000800 */
[----:B------:R-:W-:Y:S01]  /*ae60*/  IADD3.X R159, RZ, R21, RZ, P3, !PT ;  /* 0x00000015ff9f7210 */ /* 0x000fe20001ffe4ff */
[-C--:B------:R-:W-:Y:S01]  /*ae70*/  FMUL.FTZ R25, R25, R6.reuse ;  /* 0x0000000619197220 */ /* 0x080fe20000410000 */
[----:B------:R-:W-:Y:S01]  /*ae80*/  LOP3.LUT R21, R64, 0x380, RZ, 0xc0, !PT ;  /* 0x0000038040157812 */ /* 0x000fe200078ec0ff */
[-C--:B------:R-:W-:Y:S01]  /*ae90*/  FMUL.FTZ R24, R24, R6.reuse ;  /* 0x0000000618187220 */ /* 0x080fe20000410000 */
[----:B------:R-:W-:Y:S01]  /*aea0*/  LOP3.LUT R20, R61, 0x380, RZ, 0xc0, !PT ;  /* 0x000003803d147812 */ /* 0x000fe200078ec0ff */
[-C--:B------:R-:W-:Y:S01]  /*aeb0*/  FMUL.FTZ R29, R29, R6.reuse ;  /* 0x000000061d1d7220 */ /* 0x080fe20000410000 */
[----:B------:R-:W-:Y:S01]  /*aec0*/  SHF.R.U64 R21, R21, 0x3, RZ ;  /* 0x0000000315157819 */ /* 0x000fe200000012ff */
[----:B------:R-:W-:Y:S01]  /*aed0*/  UIMAD UR10, UR10, UR5, UR16 ;  /* 0x000000050a0a72a4 */ /* 0x000fe2000f8e0210 */
[----:B------:R-:W-:Y:S01]  /*aee0*/  SHF.R.U64 R20, R20, 0x3, RZ ;  /* 0x0000000314147819 */ /* 0x000fe200000012ff */
[----:B------:R-:W-:Y:S01]  /*aef0*/  FMUL.FTZ R28, R28, R6 ;  /* 0x000000061c1c7220 */ /* 0x000fe20000410000 */
[----:B------:R-:W-:Y:S01]  /*af00*/  LOP3.LUT R134, R21, R64, RZ, 0x3c, !PT ;  /* 0x0000004015867212 */ /* 0x000fe200078e3cff */
[----:B------:R-:W-:Y:S01]  /*af10*/  USHF.R.S32.HI UR11, URZ, 0x1f, UR10 ;  /* 0x0000001f3f0b7899 */ /* 0x000fe2000801140a */
[----:B------:R-:W-:Y:S01]  /*af20*/  LOP3.LUT R21, R60, 0x380, RZ, 0xc0, !PT ;  /* 0x000003803c157812 */ /* 0x000fe200078ec0ff */
[----:B------:R-:W-:Y:S01]  /*af30*/  UIMAD.WIDE.U32 UR6, UR10, UR8, URZ ;  /* 0x000000080a0672a5 */ /* 0x000fe2000f8e003f */
[----:B------:R-:W-:Y:S01]  /*af40*/  LOP3.LUT R138, R20, R61, RZ, 0x3c, !PT ;  /* 0x0000003d148a7212 */ /* 0x000fe200078e3cff */
[----:B------:R-:W-:Y:S01]  /*af50*/  UIMAD UR5, UR11, UR8, URZ ;  /* 0x000000080b0572a4 */ /* 0x000fe2000f8e023f */
[----:B------:R-:W-:Y:S01]  /*af60*/  LOP3.LUT R20, R57, 0x380, RZ, 0xc0, !PT ;  /* 0x0000038039147812 */ /* 0x000fe200078ec0ff */
[----:B------:R-:W-:Y:S01]  /*af70*/  FMUL.FTZ R36, R36, R6 ;  /* 0x0000000624247220 */ /* 0x000fe20000410000 */
[----:B------:R-:W-:Y:S01]  /*af80*/  LOP3.LUT R14, R33, 0x380, RZ, 0xc0, !PT ;  /* 0x00000380210e7812 */ /* 0x000fe200078ec0ff */
[----:B------:R-:W-:Y:S01]  /*af90*/  UIMAD UR5, UR10, UR9, UR5 ;  /* 0x000000090a0572a4 */ /* 0x000fe2000f8e0205 */
[----:B------:R-:W-:Y:S01]  /*afa0*/  SHF.R.U64 R21, R21, 0x3, RZ ;  /* 0x0000000315157819 */ /* 0x000fe200000012ff */
[----:B------:R-:W-:Y:S01]  /*afb0*/  IMAD.U32 R126, RZ, RZ, UR6 ;  /* 0x00000006ff7e7e24 */ /* 0x000fe2000f8e00ff */
[----:B------:R-:W-:Y:S01]  /*afc0*/  SHF.R.U64 R20, R20, 0x3, RZ ;  /* 0x0000000314147819 */ /* 0x000fe200000012ff */
[----:B------:R-:W-:Y:S01]  /*afd0*/  UIADD3 UR6, UR7, UR5, URZ ;  /* 0x0000000507067290 */ /* 0x000fe2000fffe03f */
[----:B------:R-:W-:Y:S01]  /*afe0*/  SHF.R.U64 R14, R14, 0x3, RZ ;  /* 0x000000030e0e7819 */ /* 0x000fe200000012ff */
[----:B------:R-:W-:Y:S01]  /*aff0*/  UIADD3 UR5, UR12, 0x38860, URZ ;  /* 0x000388600c057890 */ /* 0x000fe2000fffe03f */
[----:B------:R-:W-:Y:S01]  /*b000*/  LOP3.LUT R142, R21, R60, RZ, 0x3c, !PT ;  /* 0x0000003c158e7212 */ /* 0x000fe200078e3cff */
[-C--:B------:R-:W-:Y:S01]  /*b010*/  FMUL.FTZ R41, R41, R6.reuse ;  /* 0x0000000629297220 */ /* 0x080fe20000410000 */
[----:B------:R-:W-:Y:S01]  /*b020*/  LOP3.LUT R10, R69, 0x380, RZ, 0xc0, !PT ;  /* 0x00000380450a7812 */ /* 0x000fe200078ec0ff */
[----:B------:R-:W-:Y:S01]  /*b030*/  UPRMT UR5, UR13, 0x654, UR5 ;  /* 0x000006540d057896 */ /* 0x000fe20008000005 */
[----:B------:R-:W-:Y:S01]  /*b040*/  LOP3.LUT R146, R20, R57, RZ, 0x3c, !PT ;  /* 0x0000003914927212 */ /* 0x000fe200078e3cff */
[-C--:B------:R-:W-:Y:S01]  /*b050*/  FMUL.FTZ R40, R40, R6.reuse ;  /* 0x0000000628287220 */ /* 0x080fe20000410000 */
[----:B------:R-:W-:Y:S01]  /*b060*/  LOP3.LUT R21, R52, 0x380, RZ, 0xc0, !PT ;  /* 0x0000038034157812 */ /* 0x000fe200078ec0ff */
[-C--:B------:R-:W-:Y:S01]  /*b070*/  FMUL.FTZ R44, R44, R6.reuse ;  /* 0x000000062c2c7220 */ /* 0x080fe20000410000 */
[----:B------:R-:W-:Y:S01]  /*b080*/  LOP3.LUT R57, R32, 0x380, RZ, 0xc0, !PT ;  /* 0x0000038020397812 */ /* 0x000fe200078ec0ff */
[-C--:B------:R-:W-:Y:S01]  /*b090*/  FMUL.FTZ R49, R49, R6.reuse ;  /* 0x0000000631317220 */ /* 0x080fe20000410000 */
[----:B------:R-:W-:Y:S01]  /*b0a0*/  LOP3.LUT R14, R14, R33, RZ, 0x3c, !PT ;  /* 0x000000210e0e7212 */ /* 0x000fe200078e3cff */
[-C--:B------:R-:W-:Y:S01]  /*b0b0*/  FMUL.FTZ R48, R48, R6.reuse ;  /* 0x0000000630307220 */ /* 0x080fe20000410000 */
[----:B------:R-:W-:Y:S01]  /*b0c0*/  LOP3.LUT R33, R56, 0x380, RZ, 0xc0, !PT ;  /* 0x0000038038217812 */ /* 0x000fe200078ec0ff */
[----:B------:R-:W-:Y:S01]  /*b0d0*/  SYNCS.ARRIVE.TRANS64.RED.A1T0 RZ, [UR5], RZ ;  /* 0x000000ffffff79a7 */ /* 0x000fe20008100405 */
[----:B------:R-:W-:Y:S01]  /*b0e0*/  SHF.R.U64 R10, R10, 0x3, RZ ;  /* 0x000000030a0a7819 */ /* 0x000fe200000012ff */
[-C--:B------:R-:W-:Y:S01]  /*b0f0*/  FMUL.FTZ R176, R72, R6.reuse ;  /* 0x0000000648b07220 */ /* 0x080fe20000410000 */
[----:B------:R-:W-:Y:S01]  /*b100*/  SHF.R.U64 R21, R21, 0x3, RZ ;  /* 0x0000000315157819 */ /* 0x000fe200000012ff */
[-C--:B------:R-:W-:Y:S01]  /*b110*/  FMUL.FTZ R76, R76, R6.reuse ;  /* 0x000000064c4c7220 */ /* 0x080fe20000410000 */
[----:B------:R-:W-:Y:S01]  /*b120*/  SHF.R.U64 R57, R57, 0x3, RZ ;  /* 0x0000000339397819 */ /* 0x000fe200000012ff */
[-C--:B------:R-:W-:Y:S01]  /*b130*/  FMUL.FTZ R81, R81, R6.reuse ;  /* 0x0000000651517220 */ /* 0x080fe20000410000 */
[----:B------:R-:W-:Y:S01]  /*b140*/  LOP3.LUT R20, R53, 0x380, RZ, 0xc0, !PT ;  /* 0x0000038035147812 */ /* 0x000fe200078ec0ff */
[-C--:B------:R-:W-:Y:S01]  /*b150*/  FMUL.FTZ R80, R80, R6.reuse ;  /* 0x0000000650507220 */ /* 0x080fe20000410000 */
[----:B------:R-:W-:Y:S01]  /*b160*/  SHF.R.U64 R33, R33, 0x3, RZ ;  /* 0x0000000321217819 */ /* 0x000fe200000012ff */
[-C--:B------:R-:W-:Y:S01]  /*b170*/  FMUL.FTZ R84, R84, R6.reuse ;  /* 0x0000000654547220 */ /* 0x080fe20000410000 */
[----:B------:R-:W-:Y:S01]  /*b180*/  LOP3.LUT R10, R10, R69, RZ, 0x3c, !PT ;  /* 0x000000450a0a7212 */ /* 0x000fe200078e3cff */
[----:B------:R-:W-:Y:S01]  /*b190*/  FMUL.FTZ R89, R89, R6 ;  /* 0x0000000659597220 */ /* 0x000fe20000410000 */
[----:B------:R-:W-:Y:S01]  /*b1a0*/  LOP3.LUT R154, R21, R52, RZ, 0x3c, !PT ;  /* 0x00000034159a7212 */ /* 0x000fe200078e3cff */
[-C--:B------:R-:W-:Y:S01]  /*b1b0*/  FMUL.FTZ R88, R88, R6.reuse ;  /* 0x0000000658587220 */ /* 0x080fe20000410000 */
[----:B------:R-:W-:Y:S01]  /*b1c0*/  IADD3 R52, P3, R160, 0x1000, RZ ;  /* 0x00001000a0347810 */ /* 0x000fe20007f7e0ff */
[----:B------:R-:W-:Y:S01]  /*b1d0*/  FMUL.FTZ R92, R92, R6 ;  /* 0x000000065c5c7220 */ /* 0x000fe20000410000 */
[----:B------:R-:W-:Y:S01]  /*b1e0*/  LOP3.LUT R156, R57, R32, RZ, 0x3c, !PT ;  /* 0x00000020399c7212 */ /* 0x000fe200078e3cff */
[-C--:B------:R-:W-:Y:S01]  /*b1f0*/  FMUL.FTZ R97, R97, R6.reuse ;  /* 0x0000000661617220 */ /* 0x080fe20000410000 */
[----:B------:R-:W-:Y:S01]  /*b200*/  IADD3 R69, P2, R160, 0x7000, RZ ;  /* 0x00007000a0457810 */ /* 0x000fe20007f5e0ff */
[-C--:B------:R-:W-:Y:S01]  /*b210*/  FMUL.FTZ R96, R96, R6.reuse ;  /* 0x0000000660607220 */ /* 0x080fe20000410000 */
[----:B------:R-:W-:Y:S01]  /*b220*/  IADD3 R57, P6, R160, 0x4000, RZ ;  /* 0x00004000a0397810 */ /* 0x000fe20007fde0ff */
[-C--:B------:R-:W-:Y:S01]  /*b230*/  FMUL.FTZ R100, R100, R6.reuse ;  /* 0x0000000664647220 */ /* 0x080fe20000410000 */
[----:B------:R-:W-:Y:S01]  /*b240*/  SHF.R.U64 R20, R20, 0x3, RZ ;  /* 0x0000000314147819 */ /* 0x000fe200000012ff */
[----:B------:R-:W-:Y:S01]  /*b250*/  FMUL.FTZ R104, R104, R6 ;  /* 0x0000000668687220 */ /* 0x000fe20000410000 */
[----:B------:R-:W-:Y:S01]  /*b260*/  LOP3.LUT R152, R33, R56, RZ, 0x3c, !PT ;  /* 0x0000003821987212 */ /* 0x000fe200078e3cff */
[-C--:B------:R-:W-:Y:S01]  /*b270*/  FMUL.FTZ R108, R108, R6.reuse ;  /* 0x000000066c6c7220 */ /* 0x080fe20000410000 */
[----:B------:R-:W-:Y:S01]  /*b280*/  IADD3 R33, P4, R160, 0x2000, RZ ;  /* 0x00002000a0217810 */ /* 0x000fe20007f9e0ff */
[-C--:B------:R-:W-:Y:S01]  /*b290*/  FMUL.FTZ R112, R112, R6.reuse ;  /* 0x0000000670707220 */ /* 0x080fe20000410000 */
[----:B------:R-:W-:Y:S01]  /*b2a0*/  LOP3.LUT R21, R52, 0x380, RZ, 0xc0, !PT ;  /* 0x0000038034157812 */ /* 0x000fe200078ec0ff */
        /* <DEDUP_REMOVED lines=8> */
[-C--:B------:R-:W-:Y:S01]  /*b330*/  FMUL.FTZ R128, R128, R6.reuse ;  /* 0x0000000680807220 */ /* 0x080fe20000410000 */
[----:B------:R-:W-:Y:S01]  /*b340*/  SHF.R.U64 R21, R21, 0x3, RZ ;  /* 0x0000000315157819 */ /* 0x000fe200000012ff */
[-C--:B------:R-:W-:Y:S01]  /*b350*/  FMUL.FTZ R133, R133, R6.reuse ;  /* 0x0000000685857220 */ /* 0x080fe20000410000 */
[----:B------:R-:W-:Y:S01]  /*b360*/  SHF.R.U64 R68, R68, 0x3, RZ ;  /* 0x0000000344447819 */ /* 0x000fe200000012ff */
[-C--:B------:R-:W-:Y:S01]  /*b370*/  FMUL.FTZ R132, R132, R6.reuse ;  /* 0x0000000684847220 */ /* 0x080fe20000410000 */
[----:B------:R-:W-:Y:S01]  /*b380*/  SHF.R.U64 R56, R56, 0x3, RZ ;  /* 0x0000000338387819 */ /* 0x000fe200000012ff */
[-C--:B------:R-:W-:Y:S01]  /*b390*/  FMUL.FTZ R137, R137, R6.reuse ;  /* 0x0000000689897220 */ /* 0x080fe20000410000 */
[----:B------:R-:W-:Y:S01]  /*b3a0*/  SHF.R.U64 R32, R20, 0x3, RZ ;  /* 0x0000000314207819 */ /* 0x000fe200000012ff */
[----:B------:R-:W-:Y:S01]  /*b3b0*/  FMUL.FTZ R136, R136, R6 ;  /* 0x0000000688887220 */ /* 0x000fe20000410000 */
[----:B------:R-:W-:Y:S01]  /*b3c0*/  LOP3.LUT R20, R21, R52, RZ, 0x3c, !PT ;  /* 0x0000003415147212 */ /* 0x000fe200078e3cff */
[--C-:B------:R-:W-:Y:S01]  /*b3d0*/  IMAD.X R21, RZ, RZ, R161.reuse, P3 ;  /* 0x000000ffff157224 */ /* 0x100fe200018e06a1 */
[----:B------:R-:W-:Y:S01]  /*b3e0*/  LOP3.LUT R68, R68, R69, RZ, 0x3c, !PT ;  /* 0x0000004544447212 */ /* 0x000fe200078e3cff */
[----:B------:R-:W-:Y:S01]  /*b3f0*/  IMAD.X R69, RZ, RZ, R161, P2 ;  /* 0x000000ffff457224 */ /* 0x000fe200010e06a1 */
[----:B------:R-:W-:Y:S01]  /*b400*/  LOP3.LUT R56, R56, R57, RZ, 0x3c, !PT ;  /* 0x0000003938387212 */ /* 0x000fe200078e3cff */
[-C--:B------:R-:W-:Y:S01]  /*b410*/  FMUL.FTZ R141, R141, R6.reuse ;  /* 0x000000068d8d7220 */ /* 0x080fe20000410000 */
[----:B------:R-:W-:Y:S01]  /*b420*/  IADD3 R57, P3, R160, 0x8000, RZ ;  /* 0x00008000a0397810 */ /* 0x000fe20007f7e0ff */
[-C--:B------:R-:W-:Y:S01]  /*b430*/  FMUL.FTZ R140, R140, R6.reuse ;  /* 0x000000068c8c7220 */ /* 0x080fe20000410000 */
[----:B------:R-:W-:Y:S01]  /*b440*/  IADD3 R123, P2, R160, 0xe000, RZ ;  /* 0x0000e000a07b7810 */ /* 0x000fe20007f5e0ff */
[----:B------:R-:W-:Y:S01]  /*b450*/  FMUL.FTZ R145, R145, R6 ;  /* 0x0000000691917220 */ /* 0x000fe20000410000 */
[----:B------:R-:W-:Y:S01]  /*b460*/  F2FP.F16.F32.PACK_AB R24, R25, R24 ;  /* 0x000000181918723e */ /* 0x000fe200000000ff */
[----:B------:R-:W-:Y:S01]  /*b470*/  FMUL.FTZ R144, R144, R6 ;  /* 0x0000000690907220 */ /* 0x000fe20000410000 */
[----:B------:R-:W-:Y:S01]  /*b480*/  F2FP.F16.F32.PACK_AB R25, R27, R26 ;  /* 0x0000001a1b19723e */ /* 0x000fe200000000ff */
[-C--:B------:R-:W-:Y:S01]  /*b490*/  FMUL.FTZ R149, R149, R6.reuse ;  /* 0x0000000695957220 */ /* 0x080fe20000410000 */
[----:B------:R-:W-:Y:S01]  /*b4a0*/  F2FP.F16.F32.PACK_AB R27, R31, R17 ;  /* 0x000000111f1b723e */ /* 0x000fe200000000ff */
[----:B------:R-:W-:Y:S01]  /*b4b0*/  FMUL.FTZ R148, R148, R6 ;  /* 0x0000000694947220 */ /* 0x000fe20000410000 */
[----:B------:R-:W-:Y:S01]  /*b4c0*/  LOP3.LUT R122, R123, 0x380, RZ, 0xc0, !PT ;  /* 0x000003807b7a7812 */ /* 0x000fe200078ec0ff */
[----:B------:R-:W-:Y:S01]  /*b4d0*/  USHF.R.S32.HI UR12, URZ, 0x1f, UR14 ;  /* 0x0000001f3f0c7899 */ /* 0x000fe2000801140e */
[----:B------:R-:W-:Y:S01]  /*b4e0*/  MOV R199, R130 ;  /* 0x0000008200c77202 */ /* 0x000fe20000000f00 */
[----:B------:R-:W-:Y:S01]  /*b4f0*/  IMAD.U32 R127, RZ, RZ, UR7 ;  /* 0x00000007ff7f7e24 */ /* 0x000fe2000f8e00ff */
[----:B------:R-:W-:Y:S01]  /*b500*/  IADD3.X R31, RZ, R161, RZ, P3, !PT ;  /* 0x000000a1ff1f7210 */ /* 0x000fe20001ffe4ff */
[----:B------:R-:W-:Y:S01]  /*b510*/  ULDC UR5, c[0x0][0xa88] ;  /* 0x0002a20000057ab9 */ /* 0x000fe20000000800 */
[----:B------:R-:W-:Y:S01]  /*b520*/  IADD3 R130, P3, R160, 0xf000, RZ ;  /* 0x0000f000a0827810 */ /* 0x000fe20007f7e0ff */
[----:B------:R-:W-:Y:S01]  /*b530*/  ULDC.64 UR8, c[0x0][0xae8] ;  /* 0x0002ba0000087ab9 */ /* 0x000fe20000000a00 */
[----:B------:R-:W-:-:S02]  /*b540*/  SHF.R.U64 R122, R122, 0x3, RZ ;  /* 0x000000037a7a7819 */ /* 0x000fc400000012ff */
[----:B------:R-:W-:Y:S01]  /*b550*/  LOP3.LUT R17, R130, 0x380, RZ, 0xc0, !PT ;  /* 0x0000038082117812 */ /* 0x000fe200078ec0ff */
[--C-:B------:R-:W-:Y:S01]  /*b560*/  IMAD.X R131, RZ, RZ, R161.reuse, P3 ;  /* 0x000000ffff837224 */ /* 0x100fe200018e06a1 */
[----:B------:R-:W-:Y:S01]  /*b570*/  LOP3.LUT R122, R122, R123, RZ, 0x3c, !PT ;  /* 0x0000007b7a7a7212 */ /* 0x000fe200078e3cff */
[----:B------:R-:W-:Y:S01]  /*b580*/  IMAD.X R123, RZ, RZ, R161, P2 ;  /* 0x000000ffff7b7224 */ /* 0x000fe200010e06a1 */
[----:B------:R-:W-:Y:S02]  /*b590*/  LOP3.LUT R8, R73, 0x380, RZ, 0xc0, !PT ;  /* 0x0000038049087812 */ /* 0x000fe400078ec0ff */
[----:B------:R-:W-:Y:S02]  /*b5a0*/  SHF.R.U64 R17, R17, 0x3, RZ ;  /* 0x0000000311117819 */ /* 0x000fe400000012ff */
[----:B0-----:R-:W-:Y:S02]  /*b5b0*/  ISETP.NE.AND P2, PT, R198, 0x1, PT ;  /* 0x00000001c600780c */ /* 0x001fe40003f45270 */
[----:B------:R-:W-:-:S02]  /*b5c0*/  SHF.R.U64 R8, R8, 0x3, RZ ;  /* 0x0000000308087819 */ /* 0x000fc400000012ff */
[----:B------:R-:W-:Y:S02]  /*b5d0*/  LOP3.LUT R130, R17, R130, RZ, 0x3c, !PT ;  /* 0x0000008211827212 */ /* 0x000fe400078e3cff */
[----:B------:R-:W-:Y:S02]  /*b5e0*/  MOV R17, R4 ;  /* 0x0000000400117202 */ /* 0x000fe40000000f00 */
[----:B------:R-:W0:Y:S01]  /*b5f0*/  LDC R4, c[0x0][0xc38] ;  /* 0x00030e00ff047b82 */ /* 0x000e220000000800 */
[----:B------:R-:W-:-:S07]  /*b600*/  F2FP.F16.F32.PACK_AB R26, R29, R28 ;  /* 0x0000001c1d1a723e */ /* 0x000fce00000000ff */
[----:B------:R-:W-:Y:S01]  /*b610*/  BAR.SYNC.DEFER_BLOCKING 0x1, 0x100 ;  /* 0x0044000000007b1d */ /* 0x000fe20000010000 */
[----:B------:R-:W-:Y:S02]  /*b620*/  LOP3.LUT R8, R8, R73, RZ, 0x3c, !PT ;  /* 0x0000004908087212 */ /* 0x000fe400078e3cff */
[----:B------:R-:W-:Y:S02]  /*b630*/  LOP3.LUT R12, R65, 0x380, RZ, 0xc0, !PT ;  /* 0x00000380410c7812 */ /* 0x000fe400078ec0ff */
[----:B------:R-:W-:Y:S02]  /*b640*/  LOP3.LUT R53, R30, 0x380, RZ, 0xc0, !PT ;  /* 0x000003801e357812 */ /* 0x000fe400078ec0ff */
[----:B------:R-:W-:Y:S02]  /*b650*/  SHF.R.U64 R12, R12, 0x3, RZ ;  /* 0x000000030c0c7819 */ /* 0x000fe400000012ff */
[----:B------:R-:W-:Y:S02]  /*b660*/  SHF.R.U64 R53, R53, 0x3, RZ ;  /* 0x0000000335357819 */ /* 0x000fe400000012ff */
[----:B------:R-:W-:-:S02]  /*b670*/  R2UR UR15, R215 ;  /* 0x00000000d70f72ca */ /* 0x000fc400000e0000 */
[----:B------:R-:W-:Y:S02]  /*b680*/  LOP3.LUT R12, R12, R65, RZ, 0x3c, !PT ;  /* 0x000000410c0c7212 */ /* 0x000fe400078e3cff */
[----:B------:R-:W-:Y:S02]  /*b690*/  LOP3.LUT R158, R53, R30, RZ, 0x3c, !PT ;  /* 0x0000001e359e7212 */ /* 0x000fe400078e3cff */
[C---:B------:R-:W-:Y:S02]  /*b6a0*/  IADD3 R53, P5, R160.reuse, 0x3000, RZ ;  /* 0x00003000a0357810 */ /* 0x040fe40007fbe0ff */
[C---:B------:R-:W-:Y:S02]  /*b6b0*/  IADD3 R61, P0, R160.reuse, 0x5000, RZ ;  /* 0x00005000a03d7810 */ /* 0x040fe40007f1e0ff */
[----:B------:R-:W-:Y:S02]  /*b6c0*/  IADD3 R65, P1, R160, 0x6000, RZ ;  /* 0x00006000a0417810 */ /* 0x000fe40007f3e0ff */
[----:B------:R-:W-:Y:S01]  /*b6d0*/  LOP3.LUT R52, R53, 0x380, RZ, 0xc0, !PT ;  /* 0x0000038035347812 */ /* 0x000fe200078ec0ff */
[----:B------:R1:W-:Y:S01]  /*b6e0*/  STSM.16.M88.4 [R199], R24 ;  /* 0x00000018c7007844 */ /* 0x0003e20000000200 */
[----:B------:R-:W-:-:S02]  /*b6f0*/  LOP3.LUT R60, R61, 0x380, RZ, 0xc0, !PT ;  /* 0x000003803d3c7812 */ /* 0x000fc400078ec0ff */
[----:B------:R-:W-:Y:S02]  /*b700*/  LOP3.LUT R64, R65, 0x380, RZ, 0xc0, !PT ;  /* 0x0000038041407812 */ /* 0x000fe400078ec0ff */
[----:B------:R-:W-:Y:S02]  /*b710*/  LOP3.LUT R30, R57, 0x380, RZ, 0xc0, !PT ;  /* 0x00000380391e7812 */ /* 0x000fe400078ec0ff */
[----:B------:R-:W-:Y:S01]  /*b720*/  MOV R134, R134 ;  /* 0x0000008600867202 */ /* 0x000fe20000000f00 */
[----:B------:R-:W-:Y:S01]  /*b730*/  IMAD R135, RZ, RZ, -UR16 ;  /* 0x80000010ff877e24 */ /* 0x000fe2000f8e02ff */
[----:B------:R-:W-:Y:S02]  /*b740*/  LOP3.LUT R6, R107, 0x380, RZ, 0xc0, !PT ;  /* 0x000003806b067812 */ /* 0x000fe400078ec0ff */
[----:B------:R-:W-:Y:S01]  /*b750*/  SHF.R.U64 R52, R52, 0x3, RZ ;  /* 0x0000000334347819 */ /* 0x000fe200000012ff */
[----:B0-----:R-:W-:Y:S01]  /*b760*/  IMAD R135, R4, R135, UR15 ;  /* 0x0000000f04877e24 */ /* 0x001fe2000f8e0287 */
[----:B------:R-:W-:-:S02]  /*b770*/  SHF.R.U64 R60, R60, 0x3, RZ ;  /* 0x000000033c3c7819 */ /* 0x000fc400000012ff */
[----:B------:R-:W-:Y:S01]  /*b780*/  SHF.R.U64 R64, R64, 0x3, RZ ;  /* 0x0000000340407819 */ /* 0x000fe200000012ff */
[----:B-1----:R-:W0:Y:S01]  /*b790*/  LDC.64 R24, c[0x0][0xb98] ;  /* 0x0002e600ff187b82 */ /* 0x002e220000000a00 */
[----:B------:R-:W-:Y:S02]  /*b7a0*/  MOV R27, R8 ;  /* 0x00000008001b7202 */ /* 0x000fe40000000f00 */
[----:B------:R-:W-:Y:S02]  /*b7b0*/  SHF.R.U64 R30, R30, 0x3, RZ ;  /* 0x000000031e1e7819 */ /* 0x000fe400000012ff */
[----:B------:R-:W-:Y:S02]  /*b7c0*/  SHF.R.U64 R6, R6, 0x3, RZ ;  /* 0x0000000306067819 */ /* 0x000fe400000012ff */
[----:B------:R-:W-:Y:S01]  /*b7d0*/  F2FP.F16.F32.PACK_AB R40, R41, R40 ;  /* 0x000000282928723e */ /* 0x000fe200000000ff */
[----:B------:R-:W1:Y:S01]  /*b7e0*/  @P2 LDC R8, c[0x0][0xbec] ;  /* 0x0002fb00ff082b82 */ /* 0x000e620000000800 */
[----:B------:R-:W-:-:S02]  /*b7f0*/  F2FP.F16.F32.PACK_AB R41, R43, R42 ;  /* 0x0000002a2b29723e */ /* 0x000fc400000000ff */
[----:B------:R-:W-:Y:S01]  /*b800*/  LOP3.LUT R32, R32, R33, RZ, 0x3c, !PT ;  /* 0x0000002120207212 */ /* 0x000fe200078e3cff */
[--C-:B------:R-:W-:Y:S01]  /*b810*/  IMAD.X R33, RZ, RZ, R161.reuse, P4 ;  /* 0x000000ffff217224 */ /* 0x100fe200020e06a1 */
[----:B------:R-:W-:Y:S01]  /*b820*/  LOP3.LUT R52, R52, R53, RZ, 0x3c, !PT ;  /* 0x0000003534347212 */ /* 0x000fe200078e3cff */
[--C-:B------:R-:W-:Y:S01]  /*b830*/  IMAD.X R53, RZ, RZ, R161.reuse, P5 ;  /* 0x000000ffff357224 */ /* 0x100fe200028e06a1 */
[----:B------:R-:W-:Y:S01]  /*b840*/  LOP3.LUT R60, R60, R61, RZ, 0x3c, !PT ;  /* 0x0000003d3c3c7212 */ /* 0x000fe200078e3cff */
[----:B------:R-:W2:Y:S01]  /*b850*/  @P2 LDC R9, c[0x0][0xbf0] ;  /* 0x0002fc00ff092b82 */ /* 0x000ea20000000800 */
[----:B------:R-:W-:Y:S01]  /*b860*/  LOP3.LUT R64, R64, R65, RZ, 0x3c, !PT ;  /* 0x0000004140407212 */ /* 0x000fe200078e3cff */
[--C-:B------:R-:W-:Y:S01]  /*b870*/  IMAD.X R61, RZ, RZ, R161.reuse, P0 ;  /* 0x000000ffff3d7224 */ /* 0x100fe200000e06a1 */
[----:B------:R-:W-:Y:S01]  /*b880*/  LOP3.LUT R30, R30, R57, RZ, 0x3c, !PT ;  /* 0x000000391e1e7212 */ /* 0x000fe200078e3cff */
[----:B------:R-:W-:Y:S01]  /*b890*/  IMAD.X R65, RZ, RZ, R161, P1 ;  /* 0x000000ffff417224 */ /* 0x000fe200008e06a1 */
[----:B------:R-:W-:Y:S01]  /*b8a0*/  F2FP.F16.F32.PACK_AB R43, R47, R46 ;  /* 0x0000002e2f2b723e */ /* 0x000fe200000000ff */
[----:B------:R-:W-:Y:S01]  /*b8b0*/  IMAD R47, R135, 0x80, R223 ;  /* 0x00000080872f7824 */ /* 0x000fe200078e02df */
[----:B------:R-:W-:-:S02]  /*b8c0*/  LOP3.LUT R6, R6, R107, RZ, 0x3c, !PT ;  /* 0x0000006b06067212 */ /* 0x000fc400078e3cff */
[----:B------:R-:W-:Y:S02]  /*b8d0*/  IADD3.X R57, RZ, R161, RZ, P6, !PT ;  /* 0x000000a1ff397210 */ /* 0x000fe400037fe4ff */
[C---:B------:R-:W-:Y:S02]  /*b8e0*/  IADD3 R73, P4, R160.reuse, 0x9000, RZ ;  /* 0x00009000a0497810 */ /* 0x040fe40007f9e0ff */
[C---:B------:R-:W-:Y:S02]  /*b8f0*/  IADD3 R107, P5, R160.reuse, 0xa000, RZ ;  /* 0x0000a000a06b7810 */ /* 0x040fe40007fbe0ff */
[C---:B------:R-:W-:Y:S01]  /*b900*/  IADD3 R111, P6, R160.reuse, 0xb000, RZ ;  /* 0x0000b000a06f7810 */ /* 0x040fe20007fde0ff */
[----:B-1----:R-:W-:Y:S01]  /*b910*/  @P2 IMAD.HI.U32 R8, R47, R8, RZ ;  /* 0x000000082f082227 */ /* 0x002fe200078e00ff */
[C---:B------:R-:W-:Y:S02]  /*b920*/  IADD3 R115, P0, R160.reuse, 0xc000, RZ ;  /* 0x0000c000a0737810 */ /* 0x040fe40007f1e0ff */
[----:B------:R-:W-:-:S02]  /*b930*/  IADD3 R119, P1, R160, 0xd000, RZ ;  /* 0x0000d000a0777810 */ /* 0x000fc40007f3e0ff */
[----:B------:R-:W-:Y:S02]  /*b940*/  LOP3.LUT R72, R73, 0x380, RZ, 0xc0, !PT ;  /* 0x0000038049487812 */ /* 0x000fe400078ec0ff */
[----:B------:R-:W-:Y:S02]  /*b950*/  LOP3.LUT R106, R107, 0x380, RZ, 0xc0, !PT ;  /* 0x000003806b6a7812 */ /* 0x000fe400078ec0ff */
[----:B------:R-:W-:Y:S02]  /*b960*/  LOP3.LUT R110, R111, 0x380, RZ, 0xc0, !PT ;  /* 0x000003806f6e7812 */ /* 0x000fe400078ec0ff */
[----:B------:R-:W-:Y:S02]  /*b970*/  LOP3.LUT R114, R115, 0x380, RZ, 0xc0, !PT ;  /* 0x0000038073727812 */ /* 0x000fe400078ec0ff */
[----:B------:R-:W-:Y:S02]  /*b980*/  LOP3.LUT R118, R119, 0x380, RZ, 0xc0, !PT ;  /* 0x0000038077767812 */ /* 0x000fe400078ec0ff */
[----:B------:R-:W-:-:S02]  /*b990*/  LOP3.LUT R29, R160, 0x380, RZ, 0xc0, !PT ;  /* 0x00000380a01d7812 */ /* 0x000fc400078ec0ff */
[----:B------:R-:W-:Y:S01]  /*b9a0*/  F2FP.F16.F32.PACK_AB R5, R35, R34 ;  /* 0x000000222305723e */ /* 0x000fe200000000ff */
[----:B------:R-:W-:Y:S01]  /*b9b0*/  IMAD.MOV.U32 R35, RZ, RZ, R47 ;  /* 0x000000ffff237224 */ /* 0x000fe200078e002f */
[----:B------:R-:W-:Y:S01]  /*b9c0*/  SHF.R.U64 R72, R72, 0x3, RZ ;  /* 0x0000000348487819 */ /* 0x000fe200000012ff */
[----:B0-----:R-:W-:Y:S01]  /*b9d0*/  IMAD R34, R24, UR12, RZ ;  /* 0x0000000c18227c24 */ /* 0x001fe2000f8e02ff */
[----:B------:R-:W-:Y:S02]  /*b9e0*/  SHF.R.U64 R106, R106, 0x3, RZ ;  /* 0x000000036a6a7819 */ /* 0x000fe400000012ff */
[----:B------:R-:W-:Y:S01]  /*b9f0*/  SHF.R.U64 R110, R110, 0x3, RZ ;  /* 0x000000036e6e7819 */ /* 0x000fe200000012ff */
[----:B------:R-:W-:Y:S01]  /*ba00*/  IMAD R34, R25, UR14, R34 ;  /* 0x0000000e19227c24 */ /* 0x000fe2000f8e0222 */
[----:B------:R-:W-:Y:S02]  /*ba10*/  SHF.R.U64 R114, R114, 0x3, RZ ;  /* 0x0000000372727819 */ /* 0x000fe400000012ff */
[----:B------:R-:W-:-:S02]  /*ba20*/  SHF.R.U64 R118, R118, 0x3, RZ ;  /* 0x0000000376767819 */ /* 0x000fc400000012ff */
[----:B------:R-:W-:Y:S02]  /*ba30*/  SHF.R.U64 R29, R29, 0x3, RZ ;  /* 0x000000031d1d7819 */ /* 0x000fe400000012ff */
[----:B------:R-:W-:Y:S02]  /*ba40*/  MOV R26, R6 ;  /* 0x00000006001a7202 */ /* 0x000fe40000000f00 */
[----:B--2---:R-:W-:Y:S02]  /*ba50*/  @P2 SHF.R.U32.HI R35, RZ, R9, R8 ;  /* 0x00000009ff232219 */ /* 0x004fe40000011608 */
[----:B------:R-:W-:Y:S02]  /*ba60*/  MOV R15, R14 ;  /* 0x0000000e000f7202 */ /* 0x000fe40000000f00 */
[----:B------:R-:W-:Y:S02]  /*ba70*/  F2FP.F16.F32.PACK_AB R4, R175, R171 ;  /* 0x000000abaf04723e */ /* 0x000fe400000000ff */
[----:B------:R-:W-:-:S02]  /*ba80*/  F2FP.F16.F32.PACK_AB R6, R174, R36 ;  /* 0x00000024ae06723e */ /* 0x000fc400000000ff */
[----:B------:R-:W-:Y:S02]  /*ba90*/  F2FP.F16.F32.PACK_AB R7, R39, R38 ;  /* 0x000000262707723e */ /* 0x000fe400000000ff */
[----:B------:R-:W-:Y:S02]  /*baa0*/  F2FP.F16.F32.PACK_AB R48, R49, R48 ;  /* 0x000000303130723e */ /* 0x000fe400000000ff */
[----:B------:R-:W-:Y:S01]  /*bab0*/  LOP3.LUT R72, R72, R73, RZ, 0x3c, !PT ;  /* 0x0000004948487212 */ /* 0x000fe200078e3cff */
[--C-:B------:R-:W-:Y:S01]  /*bac0*/  IMAD.X R73, RZ, RZ, R161.reuse, P4 ;  /* 0x000000ffff497224 */ /* 0x100fe200020e06a1 */
[----:B------:R-:W-:Y:S01]  /*bad0*/  LOP3.LUT R106, R106, R107, RZ, 0x3c, !PT ;  /* 0x0000006b6a6a7212 */ /* 0x000fe200078e3cff */
[--C-:B------:R-:W-:Y:S01]  /*bae0*/  IMAD.X R107, RZ, RZ, R161.reuse, P5 ;  /* 0x000000ffff6b7224 */ /* 0x100fe200028e06a1 */
[----:B------:R-:W-:Y:S01]  /*baf0*/  LOP3.LUT R110, R110, R111, RZ, 0x3c, !PT ;  /* 0x0000006f6e6e7212 */ /* 0x000fe200078e3cff */
[--C-:B------:R-:W-:Y:S01]  /*bb00*/  IMAD.X R111, RZ, RZ, R161.reuse, P6 ;  /* 0x000000ffff6f7224 */ /* 0x100fe200030e06a1 */
[----:B------:R-:W-:Y:S01]  /*bb10*/  LOP3.LUT R114, R114, R115, RZ, 0x3c, !PT ;  /* 0x0000007372727212 */ /* 0x000fe200078e3cff */
[----:B------:R0:W-:Y:S01]  /*bb20*/  STSM.16.M88.4 [R15], R4 ;  /* 0x000000040f007844 */ /* 0x0001e20000000200 */
[----:B------:R-:W-:Y:S01]  /*bb30*/  LOP3.LUT R118, R118, R119, RZ, 0x3c, !PT ;  /* 0x0000007776767212 */ /* 0x000fe200078e3cff */
[----:B------:R-:W-:Y:S01]  /*bb40*/  IMAD.X R119, RZ, RZ, R161, P1 ;  /* 0x000000ffff777224 */ /* 0x000fe200008e06a1 */
[----:B------:R-:W-:-:S02]  /*bb50*/  LOP3.LUT R28, R29, R160, RZ, 0x3c, !PT ;  /* 0x000000a01d1c7212 */ /* 0x000fc400078e3cff */
[----:B------:R-:W-:Y:S02]  /*bb60*/  MOV R150, R150 ;  /* 0x0000009600967202 */ /* 0x000fe40000000f00 */
[----:B------:R-:W-:Y:S02]  /*bb70*/  F2FP.F16.F32.PACK_AB R42, R173, R44 ;  /* 0x0000002cad2a723e */ /* 0x000fe400000000ff */
[----:B------:R-:W-:Y:S02]  /*bb80*/  F2FP.F16.F32.PACK_AB R49, R51, R50 ;  /* 0x000000323331723e */ /* 0x000fe400000000ff */
[----:B------:R-:W-:Y:S01]  /*bb90*/  IADD3 R39, -R35, RZ, RZ ;  /* 0x000000ff23277210 */ /* 0x000fe20007ffe1ff */
[----:B------:R-:W-:Y:S01]  /*bba0*/  STSM.16.M88.4 [R150], R40 ;  /* 0x0000002896007844 */ /* 0x000fe20000000200 */
[-C--:B------:R-:W-:Y:S02]  /*bbb0*/  IADD3.X R115, RZ, R161.reuse, RZ, P0, !PT ;  /* 0x000000a1ff737210 */ /* 0x080fe400007fe4ff */
[----:B------:R-:W-:Y:S01]  /*bbc0*/  MOV R29, R161 ;  /* 0x000000a1001d7202 */ /* 0x000fe20000000f00 */
[----:B------:R-:W-:Y:S01]  /*bbd0*/  IMAD R39, R198, R39, R47 ;  /* 0x00000027c6277224 */ /* 0x000fe200078e022f */
[----:B------:R-:W-:-:S02]  /*bbe0*/  MOV R160, R10 ;  /* 0x0000000a00a07202 */ /* 0x000fc40000000f00 */
[----:B------:R-:W-:Y:S02]  /*bbf0*/  MOV R158, R158 ;  /* 0x0000009e009e7202 */ /* 0x000fe40000000f00 */
[----:B------:R-:W-:Y:S02]  /*bc00*/  F2FP.F16.F32.PACK_AB R50, R197, R181 ;  /* 0x000000b5c532723e */ /* 0x000fe400000000ff */
[----:B------:R-:W-:Y:S02]  /*bc10*/  F2FP.F16.F32.PACK_AB R51, R55, R54 ;  /* 0x000000363733723e */ /* 0x000fe400000000ff */
[----:B------:R-:W-:Y:S01]  /*bc20*/  MOV R127, UR6 ;  /* 0x00000006007f7c02 */ /* 0x000fe20008000f00 */
[----:B------:R-:W-:Y:S01]  /*bc30*/  ULDC.64 UR6, c[0x0][0xb88] ;  /* 0x0002e20000067ab9 */ /* 0x000fe20000000a00 */
[----:B------:R-:W-:Y:S01]  /*bc40*/  MOV R161, R12 ;  /* 0x0000000c00a17202 */ /* 0x000fe20000000f00 */
[----:B------:R-:W-:Y:S01]  /*bc50*/  STSM.16.M88.4 [R158], R48 ;  /* 0x000000309e007844 */ /* 0x000fe20000000200 */
[----:B------:R-:W-:Y:S01]  /*bc60*/  MOV R156, R156 ;  /* 0x0000009c009c7202 */ /* 0x000fe20000000f00 */
[----:B------:R-:W-:Y:S01]  /*bc70*/  IMAD.WIDE.U32 R24, R24, UR14, R126 ;  /* 0x0000000e18187c25 */ /* 0x000fe2000f8e007e */
[----:B------:R-:W-:-:S02]  /*bc80*/  F2FP.F16.F32.PACK_AB R8, R196, R180 ;  /* 0x000000b4c408723e */ /* 0x000fc400000000ff */
[----:B------:R-:W-:Y:S02]  /*bc90*/  F2FP.F16.F32.PACK_AB R9, R59, R58 ;  /* 0x0000003a3b09723e */ /* 0x000fe400000000ff */
[----:B------:R-:W-:Y:S02]  /*bca0*/  F2FP.F16.F32.PACK_AB R10, R195, R179 ;  /* 0x000000b3c30a723e */ /* 0x000fe400000000ff */
[----:B------:R-:W-:Y:S02]  /*bcb0*/  F2FP.F16.F32.PACK_AB R11, R63, R62 ;  /* 0x0000003e3f0b723e */ /* 0x000fe400000000ff */
[----:B------:R-:W-:Y:S02]  /*bcc0*/  MOV R154, R154 ;  /* 0x0000009a009a7202 */ /* 0x000fe40000000f00 */
[----:B------:R-:W-:Y:S01]  /*bcd0*/  F2FP.F16.F32.PACK_AB R12, R194, R178 ;  /* 0x000000b2c20c723e */ /* 0x000fe200000000ff */
[----:B------:R1:W-:Y:S01]  /*bce0*/  STSM.16.M88.4 [R156], R8 ;  /* 0x000000089c007844 */ /* 0x0003e20000000200 */
[----:B------:R-:W-:-:S02]  /*bcf0*/  F2FP.F16.F32.PACK_AB R13, R67, R66 ;  /* 0x00000042430d723e */ /* 0x000fc400000000ff */
[----:B------:R-:W-:Y:S02]  /*bd00*/  F2FP.F16.F32.PACK_AB R14, R193, R177 ;  /* 0x000000b1c10e723e */ /* 0x000fe400000000ff */
[----:B0-----:R-:W-:Y:S02]  /*bd10*/  F2FP.F16.F32.PACK_AB R15, R71, R70 ;  /* 0x00000046470f723e */ /* 0x001fe400000000ff */
[----:B------:R-:W-:Y:S02]  /*bd20*/  MOV R152, R152 ;  /* 0x0000009800987202 */ /* 0x000fe40000000f00 */
[----:B------:R-:W-:Y:S01]  /*bd30*/  F2FP.F16.F32.PACK_AB R4, R192, R176 ;  /* 0x000000b0c004723e */ /* 0x000fe200000000ff */
[----:B------:R0:W-:Y:S01]  /*bd40*/  STSM.16.M88.4 [R154], R12 ;  /* 0x0000000c9a007844 */ /* 0x0001e20000000200 */
[----:B------:R-:W-:Y:S02]  /*bd50*/  F2FP.F16.F32.PACK_AB R5, R75, R74 ;  /* 0x0000004a4b05723e */ /* 0x000fe400000000ff */
[----:B------:R-:W-:-:S02]  /*bd60*/  F2FP.F16.F32.PACK_AB R6, R191, R76 ;  /* 0x0000004cbf06723e */ /* 0x000fc400000000ff */
[----:B------:R-:W-:Y:S02]  /*bd70*/  F2FP.F16.F32.PACK_AB R7, R79, R78 ;  /* 0x0000004e4f07723e */ /* 0x000fe400000000ff */
[----:B-1----:R-:W-:Y:S02]  /*bd80*/  IADD3 R8, P0, R35, R24, RZ ;  /* 0x0000001823087210 */ /* 0x002fe40007f1e0ff */
[----:B------:R-:W-:Y:S01]  /*bd90*/  F2FP.F16.F32.PACK_AB R80, R81, R80 ;  /* 0x000000505150723e */ /* 0x000fe200000000ff */
[----:B------:R1:W-:Y:S01]  /*bda0*/  STSM.16.M88.4 [R152], R4 ;  /* 0x0000000498007844 */ /* 0x0003e20000000200 */
[----:B------:R-:W-:Y:S02]  /*bdb0*/  F2FP.F16.F32.PACK_AB R81, R83, R82 ;  /* 0x000000525351723e */ /* 0x000fe400000000ff */
[----:B------:R-:W-:Y:S02]  /*bdc0*/  F2FP.F16.F32.PACK_AB R88, R89, R88 ;  /* 0x000000585958723e */ /* 0x000fe400000000ff */
[----:B------:R-:W-:Y:S01]  /*bdd0*/  MOV R146, R146 ;  /* 0x0000009200927202 */ /* 0x000fe20000000f00 */
[----:B0-----:R-:W-:Y:S01]  /*bde0*/  IMAD R12, R135, 0x80, R222 ;  /* 0x00000080870c7824 */ /* 0x001fe200078e02de */
[----:B------:R-:W-:-:S02]  /*bdf0*/  F2FP.F16.F32.PACK_AB R82, R190, R84 ;  /* 0x00000054be52723e */ /* 0x000fc400000000ff */
[----:B------:R-:W-:Y:S01]  /*be00*/  F2FP.F16.F32.PACK_AB R83, R87, R86 ;  /* 0x000000565753723e */ /* 0x000fe200000000ff */
[----:B------:R-:W-:Y:S01]  /*be10*/  VIADD R10, R12, 0x8 ;  /* 0x000000080c0a7836 */ /* 0x000fe20000000000 */
[----:B------:R-:W-:Y:S02]  /*be20*/  F2FP.F16.F32.PACK_AB R89, R91, R90 ;  /* 0x0000005a5b59723e */ /* 0x000fe400000000ff */
[----:B------:R-:W-:Y:S01]  /*be30*/  F2FP.F16.F32.PACK_AB R96, R97, R96 ;  /* 0x000000606160723e */ /* 0x000fe200000000ff */
[----:B------:R-:W-:Y:S01]  /*be40*/  STSM.16.M88.4 [R146], R80 ;  /* 0x0000005092007844 */ /* 0x000fe20000000200 */
[----:B------:R-:W-:Y:S02]  /*be50*/  MOV R142, R142 ;  /* 0x0000008e008e7202 */ /* 0x000fe40000000f00 */
[----:B-1----:R-:W-:Y:S02]  /*be60*/  SHF.R.S32.HI R4, RZ, 0x1f, R39 ;  /* 0x0000001fff047819 */ /* 0x002fe40000011427 */
[----:B------:R-:W-:-:S02]  /*be70*/  SHF.R.S32.HI R5, RZ, 0x1f, R35 ;  /* 0x0000001fff057819 */ /* 0x000fc40000011423 */
[----:B------:R-:W-:Y:S01]  /*be80*/  F2FP.F16.F32.PACK_AB R90, R189, R92 ;  /* 0x0000005cbd5a723e */ /* 0x000fe200000000ff */
[----:B------:R-:W-:Y:S01]  /*be90*/  IMAD R4, R4, UR6, RZ ;  /* 0x0000000604047c24 */ /* 0x000fe2000f8e02ff */
[----:B------:R-:W-:Y:S02]  /*bea0*/  IADD3.X R9, R5, R25, R34, P0, !PT ;  /* 0x0000001905097210 */ /* 0x000fe400007fe422 */
[----:B------:R-:W-:Y:S01]  /*beb0*/  F2FP.F16.F32.PACK_AB R91, R95, R94 ;  /* 0x0000005e5f5b723e */ /* 0x000fe200000000ff */
[----:B------:R-:W-:Y:S01]  /*bec0*/  IMAD R11, R39, UR7, R4 ;  /* 0x00000007270b7c24 */ /* 0x000fe2000f8e0204 */
[----:B------:R-:W-:Y:S01]  /*bed0*/  F2FP.F16.F32.PACK_AB R97, R99, R98 ;  /* 0x000000626361723e */ /* 0x000fe200000000ff */
[----:B------:R-:W-:Y:S01]  /*bee0*/  IMAD.WIDE.U32 R8, R39, UR6, R8 ;  /* 0x0000000627087c25 */ /* 0x000fe2000f8e0008 */
[----:B------:R-:W-:Y:S01]  /*bef0*/  MOV R138, R138 ;  /* 0x0000008a008a7202 */ /* 0x000fe20000000f00 */
[----:B------:R-:W-:Y:S01]  /*bf00*/  STSM.16.M88.4 [R142], R88 ;  /* 0x000000588e007844 */ /* 0x000fe20000000200 */
[----:B------:R-:W-:Y:S01]  /*bf10*/  F2FP.F16.F32.PACK_AB R98, R188, R100 ;  /* 0x00000064bc62723e */ /* 0x000fe200000000ff */
[----:B------:R-:W-:Y:S01]  /*bf20*/  ULDC.64 UR6, c[0x0][0xb50] ;  /* 0x0002d40000067ab9 */ /* 0x000fe20000000a00 */
[----:B------:R-:W-:Y:S01]  /*bf30*/  F2FP.F16.F32.PACK_AB R99, R103, R102 ;  /* 0x000000666763723e */ /* 0x000fe200000000ff */
[----:B------:R-:W-:Y:S01]  /*bf40*/  IMAD.IADD R9, R9, 0x1, R11 ;  /* 0x0000000109097824 */ /* 0x000fe200078e020b */
[----:B------:R-:W-:-:S02]  /*bf50*/  F2FP.F16.F32.PACK_AB R4, R187, R104 ;  /* 0x00000068bb04723e */ /* 0x000fc400000000ff */
[----:B------:R-:W-:Y:S01]  /*bf60*/  F2FP.F16.F32.PACK_AB R5, R3, R18 ;  /* 0x000000120305723e */ /* 0x000fe200000000ff */
[----:B------:R-:W-:Y:S01]  /*bf70*/  STSM.16.M88.4 [R138], R96 ;  /* 0x000000608a007844 */ /* 0x000fe20000000200 */
[----:B------:R-:W-:Y:S01]  /*bf80*/  F2FP.F16.F32.PACK_AB R6, R186, R108 ;  /* 0x0000006cba06723e */ /* 0x000fe200000000ff */
[----:B------:R-:W-:Y:S01]  /*bf90*/  IMAD R3, R198, UR5, RZ ;  /* 0x00000005c6037c24 */ /* 0x000fe2000f8e02ff */
[----:B------:R-:W-:Y:S02]  /*bfa0*/  F2FP.F16.F32.PACK_AB R7, R37, R45 ;  /* 0x0000002d2507723e */ /* 0x000fe400000000ff */
[----:B------:R-:W-:Y:S02]  /*bfb0*/  F2FP.F16.F32.PACK_AB R76, R185, R112 ;  /* 0x00000070b94c723e */ /* 0x000fe400000000ff */
[----:B------:R-:W-:Y:S01]  /*bfc0*/  F2FP.F16.F32.PACK_AB R77, R77, R85 ;  /* 0x000000554d4d723e */ /* 0x000fe200000000ff */
[----:B------:R0:W-:Y:S01]  /*bfd0*/  STSM.16.M88.4 [R134], R4 ;  /* 0x0000000486007844 */ /* 0x0001e20000000200 */
[----:B------:R-:W-:-:S02]  /*bfe0*/  F2FP.F16.F32.PACK_AB R78, R184, R116 ;  /* 0x00000074b84e723e */ /* 0x000fc400000000ff */
[----:B------:R-:W-:Y:S02]  /*bff0*/  F2FP.F16.F32.PACK_AB R79, R93, R101 ;  /* 0x000000655d4f723e */ /* 0x000fe400000000ff */
[----:B------:R-:W-:Y:S02]  /*c000*/  LEA R11, P3, R8, UR6, 0x2 ;  /* 0x00000006080b7c11 */ /* 0x000fe4000f8610ff */
[----:B------:R-:W-:Y:S01]  /*c010*/  F2FP.F16.F32.PACK_AB R125, R121, R125 ;  /* 0x0000007d797d723e */ /* 0x000fe200000000ff */
[----:B------:R-:W-:Y:S01]  /*c020*/  STSM.16.M88.4 [R161], R76 ;  /* 0x0000004ca1007844 */ /* 0x000fe20000000200 */
[----:B------:R-:W-:Y:S02]  /*c030*/  F2FP.F16.F32.PACK_AB R126, R133, R132 ;  /* 0x00000084857e723e */ /* 0x000fe400000000ff */
[----:B------:R-:W-:Y:S01]  /*c040*/  F2FP.F16.F32.PACK_AB R127, R162, R163 ;  /* 0x000000a3a27f723e */ /* 0x000fe200000000ff */
[----:B------:R-:W-:Y:S01]  /*c050*/  SHFL.IDX PT, R24, R11, RZ, 0x1c1f ;  /* 0x001c1fff0b187589 */ /* 0x000fe200000e0000 */
[----:B------:R-:W-:-:S02]  /*c060*/  F2FP.F16.F32.PACK_AB R136, R137, R136 ;  /* 0x000000888988723e */ /* 0x000fc400000000ff */
[----:B------:R-:W-:Y:S01]  /*c070*/  F2FP.F16.F32.PACK_AB R137, R164, R165 ;  /* 0x000000a5a489723e */ /* 0x000fe200000000ff */
[----:B------:R-:W-:Y:S01]  /*c080*/  SHFL.IDX PT, R36, R11, 0x1, 0x1c1f ;  /* 0x003c1f000b247f89 */ /* 0x000fe200000e0000 */
[----:B0-----:R-:W-:Y:S02]  /*c090*/  F2FP.F16.F32.PACK_AB R4, R183, R120 ;  /* 0x00000078b704723e */ /* 0x001fe400000000ff */
[----:B------:R-:W-:Y:S02]  /*c0a0*/  F2FP.F16.F32.PACK_AB R5, R105, R109 ;  /* 0x0000006d6905723e */ /* 0x000fe400000000ff */
[----:B------:R-:W-:Y:S02]  /*c0b0*/  F2FP.F16.F32.PACK_AB R6, R182, R124 ;  /* 0x0000007cb606723e */ /* 0x000fe400000000ff */
[----:B------:R-:W-:Y:S02]  /*c0c0*/  F2FP.F16.F32.PACK_AB R7, R113, R117 ;  /* 0x000000757107723e */ /* 0x000fe400000000ff */
[----:B------:R-:W-:-:S02]  /*c0d0*/  F2FP.F16.F32.PACK_AB R124, R129, R128 ;  /* 0x00000080817c723e */ /* 0x000fc400000000ff */
[----:B------:R-:W-:Y:S01]  /*c0e0*/  F2FP.F16.F32.PACK_AB R138, R141, R140 ;  /* 0x0000008c8d8a723e */ /* 0x000fe200000000ff */
[----:B------:R-:W-:Y:S01]  /*c0f0*/  STSM.16.M88.4 [R160], R4 ;  /* 0x00000004a0007844 */ /* 0x000fe20000000200 */
[----:B------:R-:W-:Y:S02]  /*c100*/  F2FP.F16.F32.PACK_AB R139, R166, R167 ;  /* 0x000000a7a68b723e */ /* 0x000fe400000000ff */
[----:B------:R-:W-:Y:S01]  /*c110*/  F2FP.F16.F32.PACK_AB R144, R145, R144 ;  /* 0x000000909190723e */ /* 0x000fe200000000ff */
[----:B------:R-:W-:Y:S01]  /*c120*/  STSM.16.M88.4 [R27], R124 ;  /* 0x0000007c1b007844 */ /* 0x000fe20000000200 */
[----:B------:R-:W-:Y:S02]  /*c130*/  F2FP.F16.F32.PACK_AB R145, R168, R169 ;  /* 0x000000a9a891723e */ /* 0x000fe400000000ff */
[----:B------:R-:W-:Y:S01]  /*c140*/  F2FP.F16.F32.PACK_AB R146, R149, R148 ;  /* 0x000000949592723e */ /* 0x000fe200000000ff */
[----:B------:R0:W-:Y:S01]  /*c150*/  STSM.16.M88.4 [R26], R136 ;  /* 0x000000881a007844 */ /* 0x0001e20000000200 */
[----:B------:R-:W-:-:S02]  /*c160*/  F2FP.F16.F32.PACK_AB R147, R170, R172 ;  /* 0x000000acaa93723e */ /* 0x000fc400000000ff */
[----:B------:R-:W-:Y:S02]  /*c170*/  LEA.HI.X R9, R8, UR7, R9, 0x2, P3 ;  /* 0x0000000708097c11 */ /* 0x000fe400098f1409 */
[----:B------:R-:W-:Y:S01]  /*c180*/  LOP3.LUT P0, RZ, R220, 0x3, RZ, 0xc0, !PT ;  /* 0x00000003dcff7812 */ /* 0x000fe2000780c0ff */
[----:B------:R1:W-:Y:S03]  /*c190*/  STSM.16.M88.4 [R17], R144 ;  /* 0x0000009011007844 */ /* 0x0003e60000000200 */
[-C--:B------:R-:W-:Y:S01]  /*c1a0*/  ISETP.GE.OR P1, PT, R12, R3.reuse, P0 ;  /* 0x000000030c00720c */ /* 0x080fe20000726670 */
[----:B------:R-:W2:Y:S01]  /*c1b0*/  SHFL.IDX PT, R25, R9, RZ, 0x1c1f ;  /* 0x001c1fff09197589 */ /* 0x000ea200000e0000 */
[----:B------:R-:W-:Y:S01]  /*c1c0*/  ISETP.GE.OR P0, PT, R10, R3, P0 ;  /* 0x000000030a00720c */ /* 0x000fe20000706670 */
[----:B------:R-:W-:Y:S08]  /*c1d0*/  BAR.SYNC.DEFER_BLOCKING 0x1, 0x100 ;  /* 0x0044000000007b1d */ /* 0x000ff00000010000 */
[----:B0-----:R-:W0:Y:S01]  /*c1e0*/  LDC.64 R26, c[0x0][0xae0] ;  /* 0x0002b800ff1a7b82 */ /* 0x001e220000000a00 */
[----:B------:R-:W3:Y:S07]  /*c1f0*/  SHFL.IDX PT, R37, R9, 0x1, 0x1c1f ;  /* 0x003c1f0009257f89 */ /* 0x000eee00000e0000 */
[----:B-1----:R-:W1:Y:S01]  /*c200*/  @P2 LDC R17, c[0x0][0xbec] ;  /* 0x0002fb00ff112b82 */ /* 0x002e620000000800 */
[----:B--2---:R-:W-:Y:S04]  /*c210*/  @!P1 ST.E desc[UR36][R24.64], R2 ;  /* 0x0000000218009985 */ /* 0x004fe8000c101924 */
[----:B---3--:R2:W-:Y:S04]  /*c220*/  @!P0 ST.E desc[UR36][R36.64], R0 ;  /* 0x0000000024008985 */ /* 0x0085e8000c101924 */
[----:B------:R3:W5:Y:S01]  /*c230*/  LD.E.128 R12, desc[UR36][R20.64] ;  /* 0x00000024140c7980 */ /* 0x000762000c101d00 */
[----:B------:R-:W-:-:S02]  /*c240*/  UIMAD UR5, UR11, UR8, URZ ;  /* 0x000000080b0572a4 */ /* 0x000fc4000f8e023f */
[----:B------:R-:W-:Y:S01]  /*c250*/  UIMAD.WIDE.U32 UR6, UR10, UR8, URZ ;  /* 0x000000080a0672a5 */ /* 0x000fe2000f8e003f */
[----:B------:R4:W5:Y:S01]  /*c260*/  LD.E.128 R8, desc[UR36][R28.64] ;  /* 0x000000241c087980 */ /* 0x000962000c101d00 */
[----:B--2---:R-:W-:-:S03]  /*c270*/  LEA R0, R213, R218, 0x5 ;  /* 0x000000dad5007211 */ /* 0x004fc600078e28ff */
[----:B------:R-:W5:Y:S01]  /*c280*/  LD.E.128 R32, desc[UR36][R32.64] ;  /* 0x0000002420207980 */ /* 0x000f62000c101d00 */
[----:B---3--:R-:W2:Y:S01]  /*c290*/  @P2 LDC R21, c[0x0][0xbf0] ;  /* 0x0002fc00ff152b82 */ /* 0x008ea20000000800 */
[----:B------:R-:W-:Y:S01]  /*c2a0*/  IMAD R2, R135, 0x80, R0 ;  /* 0x0000008087027824 */ /* 0x000fe200078e0200 */
[----:B------:R-:W-:Y:S01]  /*c2b0*/  UIMAD UR5, UR10, UR9, UR5 ;  /* 0x000000090a0572a4 */ /* 0x000fe2000f8e0205 */
[----:B------:R-:W5:Y:S02]  /*c2c0*/  LD.E.128 R52, desc[UR36][R52.64] ;  /* 0x0000002434347980 */ /* 0x000f64000c101d00 */
[----:B-1----:R-:W-:Y:S01]  /*c2d0*/  @P2 IMAD.HI.U32 R0, R2, R17, RZ ;  /* 0x0000001102002227 */ /* 0x002fe200078e00ff */
[----:B------:R-:W-:Y:S01]  /*c2e0*/  ULDC.64 UR8, c[0x0][0xaf0] ;  /* 0x0002bc0000087ab9 */ /* 0x000fe20000000a00 */
[----:B------:R-:W-:Y:S01]  /*c2f0*/  UIADD3 UR7, UR7, UR5, URZ ;  /* 0x0000000507077290 */ /* 0x000fe2000fffe03f */
[----:B------:R-:W5:Y:S01]  /*c300*/  LD.E.128 R56, desc[UR36][R56.64] ;  /* 0x0000002438387980 */ /* 0x000f62000c101d00 */
[----:B------:R-:W-:Y:S01]  /*c310*/  IMAD.MOV.U32 R17, RZ, RZ, R2 ;  /* 0x000000ffff117224 */ /* 0x000fe200078e0002 */
[----:B------:R-:W-:-:S02]  /*c320*/  UIMAD UR5, UR12, UR8, URZ ;  /* 0x000000080c0572a4 */ /* 0x000fc4000f8e023f */
[----:B------:R-:W-:Y:S01]  /*c330*/  UIMAD.WIDE.U32 UR6, UR14, UR8, UR6 ;  /* 0x000000080e0672a5 */ /* 0x000fe2000f8e0006 */
[----:B------:R-:W5:Y:S01]  /*c340*/  LD.E.128 R60, desc[UR36][R60.64] ;  /* 0x000000243c3c7980 */ /* 0x000f62000c101d00 */
[----:B------:R-:W-:-:S03]  /*c350*/  UIMAD UR5, UR14, UR9, UR5 ;  /* 0x000000090e0572a4 */ /* 0x000fc6000f8e0205 */
[----:B------:R-:W5:Y:S04]  /*c360*/  LD.E.128 R64, desc[UR36][R64.64] ;  /* 0x0000002440407980 */ /* 0x000f68000c101d00 */
[----:B------:R-:W5:Y:S01]  /*c370*/  LD.E.128 R68, desc[UR36][R68.64] ;  /* 0x0000002444447980 */ /* 0x000f62000c101d00 */
[----:B--2---:R-:W-:-:S03]  /*c380*/  @P2 SHF.R.U32.HI R17, RZ, R21, R0 ;  /* 0x00000015ff112219 */ /* 0x004fc60000011600 */
[----:B------:R4:W5:Y:S01]  /*c390*/  LD.E.128 R4, desc[UR36][R30.64] ;  /* 0x000000241e047980 */ /* 0x000962000c101d00 */
[--C-:B------:R-:W-:Y:S01]  /*c3a0*/  SHF.R.S32.HI R21, RZ, 0x1f, R17.reuse ;  /* 0x0000001fff157819 */ /* 0x100fe20000011411 */
[----:B------:R-:W-:Y:S01]  /*c3b0*/  IMAD.MOV R25, RZ, RZ, -R17 ;  /* 0x000000ffff197224 */ /* 0x000fe200078e0a11 */
[----:B------:R-:W-:Y:S01]  /*c3c0*/  UIADD3 UR7, UR7, UR5, URZ ;  /* 0x0000000507077290 */ /* 0x000fe2000fffe03f */
[----:B------:R-:W5:Y:S02]  /*c3d0*/  LD.E.128 R72, desc[UR36][R72.64] ;  /* 0x0000002448487980 */ /* 0x000f64000c101d00 */
[----:B0-----:R-:W-:Y:S01]  /*c3e0*/  IMAD R0, R21, R26, RZ ;  /* 0x0000001a15007224 */ /* 0x001fe200078e02ff */
[----:B------:R-:W-:Y:S01]  /*c3f0*/  R2UR UR9, R16 ;  /* 0x00000000100972ca */ /* 0x000fe200000e0000 */
[----:B------:R-:W-:Y:S01]  /*c400*/  IMAD R21, R198, R25, R2 ;  /* 0x00000019c6157224 */ /* 0x000fe200078e0202 */
[----:B------:R-:W5:Y:S01]  /*c410*/  LD.E.128 R104, desc[UR36][R106.64] ;  /* 0x000000246a687980 */ /* 0x000f62000c101d00 */
[----:B------:R-:W-:-:S02]  /*c420*/  IMAD R25, R17, R27, R0 ;  /* 0x0000001b11197224 */ /* 0x000fc400078e0200 */
[----:B------:R-:W-:Y:S01]  /*c430*/  IMAD.WIDE.U32 R16, R17, R26, UR6 ;  /* 0x0000000611107e25 */ /* 0x000fe2000f8e001a */
[----:B------:R-:W5:Y:S01]  /*c440*/  LD.E.128 R108, desc[UR36][R110.64] ;  /* 0x000000246e6c7980 */ /* 0x000f62000c101d00 */
[----:B------:R-:W-:Y:S01]  /*c450*/  SHF.R.S32.HI R0, RZ, 0x1f, R21 ;  /* 0x0000001fff007819 */ /* 0x000fe20000011415 */
[----:B------:R-:W-:Y:S02]  /*c460*/  ULDC.64 UR6, c[0x0][0xad8] ;  /* 0x0002b60000067ab9 */ /* 0x000fe40000000a00 */
[----:B------:R-:W5:Y:S04]  /*c470*/  LD.E.128 R112, desc[UR36][R114.64] ;  /* 0x0000002472707980 */ /* 0x000f68000c101d00 */
[----:B------:R-:W5:Y:S04]  /*c480*/  LD.E.128 R116, desc[UR36][R118.64] ;  /* 0x0000002476747980 */ /* 0x000f68000c101d00 */
[----:B------:R-:W5:Y:S04]  /*c490*/  LD.E.128 R120, desc[UR36][R122.64] ;  /* 0x000000247a787980 */ /* 0x000f68000c101d00 */
[----:B------:R-:W5:Y:S01]  /*c4a0*/  LD.E.128 R128, desc[UR36][R130.64] ;  /* 0x0000002482807980 */ /* 0x000f62000c101d00 */
[----:B------:R-:W-:Y:S01]  /*c4b0*/  IADD3 R17, R17, R25, RZ ;  /* 0x0000001911117210 */ /* 0x000fe20007ffe0ff */
[----:B------:R-:W-:Y:S01]  /*c4c0*/  @!PT LDS RZ, [RZ] ;  /* 0x00000000fffff984 */ /* 0x000fe20000000800 */
[----:B------:R-:W-:Y:S01]  /*c4d0*/  @!PT LDS RZ, [RZ] ;  /* 0x00000000fffff984 */ /* 0x000fe20000000800 */
[----:B------:R-:W-:Y:S01]  /*c4e0*/  @!PT LDS RZ, [RZ] ;  /* 0x00000000fffff984 */ /* 0x000fe20000000800 */
[----:B------:R-:W-:Y:S01]  /*c4f0*/  @!PT LDS RZ, [RZ] ;  /* 0x00000000fffff984 */ /* 0x000fe20000000800 */
[----:B------:R0:W-:Y:S06]  /*c500*/  MEMBAR.ALL.CTA ;  /* 0x0000000000007992 */ /* 0x0001ec0000008000 */
[----:B0-----:R-:W0:Y:S01]  /*c510*/  FENCE.VIEW.ASYNC.S ;  /* 0x00000000000073c6 */ /* 0x001e220000000000 */
[----:B------:R-:W-:Y:S01]  /*c520*/  R2UR UR10, R214 ;  /* 0x00000000d60a72ca */ /* 0x000fe200000e0000 */
[----:B------:R-:W-:Y:S01]  /*c530*/  IMAD R2, R0, UR6, RZ ;  /* 0x0000000600027c24 */ /* 0x000fe2000f8e02ff */
[----:B------:R-:W-:Y:S01]  /*c540*/  UIADD3 UR38, UR38, 0x1, URZ ;  /* 0x0000000126267890 */ /* 0x000fe2000fffe03f */
[----:B------:R-:W-:-:S02]  /*c550*/  IMAD R18, R135, 0x80, R218 ;  /* 0x0000008087127824 */ /* 0x000fc400078e02da */
[C---:B------:R-:W-:Y:S01]  /*c560*/  IMAD.WIDE.U32 R16, R21.reuse, UR6, R16 ;  /* 0x0000000615107c25 */ /* 0x040fe2000f8e0010 */
[----:B------:R-:W-:Y:S02]  /*c570*/  UISETP.NE.AND UP0, UPT, UR38, 0x2, UPT ;  /* 0x000000022600788c */ /* 0x000fe4000bf05270 */
[----:B------:R-:W-:Y:S01]  /*c580*/  UIADD3 UR4, UR4, 0x38820, URZ ;  /* 0x0003882004047890 */ /* 0x000fe2000fffe03f */
[----:B------:R-:W-:Y:S01]  /*c590*/  IMAD R25, R21, UR7, R2 ;  /* 0x0000000715197c24 */ /* 0x000fe2000f8e0202 */
[----:B------:R-:W-:Y:S01]  /*c5a0*/  ULDC.64 UR6, c[0x0][0xa80] ;  /* 0x0002a00000067ab9 */ /* 0x000fe20000000a00 */
[----:B------:R-:W-:Y:S02]  /*c5b0*/  ISETP.GE.AND P2, PT, R18, R3, PT ;  /* 0x000000031200720c */ /* 0x000fe40003f46270 */
[----:B------:R-:W-:Y:S01]  /*c5c0*/  LEA R2, P3, R16, UR6, 0x1 ;  /* 0x0000000610027c11 */ /* 0x000fe2000f8608ff */
[----:B------:R-:W-:Y:S01]  /*c5d0*/  USEL UR6, URZ, 0x1, UP0 ;  /* 0x000000013f067887 */ /* 0x000fe20008000000 */
[----:B------:R-:W-:Y:S01]  /*c5e0*/  IADD3 R17, R17, R25, RZ ;  /* 0x0000001911117210 */ /* 0x000fe20007ffe0ff */
[----:B------:R-:W-:Y:S01]  /*c5f0*/  UPRMT UR4, URZ, 0x654, UR4 ;  /* 0x000006543f047896 */ /* 0x000fe20008000004 */
[----:B------:R-:W-:Y:S01]  /*c600*/  VIADD R0, R18, 0x20 ;  /* 0x0000002012007836 */ /* 0x000fe20000000000 */
[----:B------:R-:W-:Y:S01]  /*c610*/  ULDC UR5, c[0x0][0xc] ;  /* 0x0000030000057ab9 */ /* 0x000fe20000000800 */
[----:B------:R-:W-:Y:S01]  /*c620*/  ULOP3.LUT UR9, UR9, UR6, URZ, 0x3c, !UPT ;  /* 0x0000000609097292 */ /* 0x000fe2000f8e3c3f */
[----:B------:R-:W-:Y:S01]  /*c630*/  LEA.HI.X R17, R16, UR7, R17, 0x1, P3 ;  /* 0x0000000710117c11 */ /* 0x000fe200098f0c11 */
[----:B------:R-:W-:Y:S01]  /*c640*/  UIADD3 UR10, UR5, UR10, URZ ;  /* 0x0000000a050a7290 */ /* 0x000fe2000fffe03f */
[-C--:B------:R-:W-:Y:S01]  /*c650*/  ISETP.GE.AND P1, PT, R0, R3.reuse, PT ;  /* 0x000000030000720c */ /* 0x080fe20003f26270 */
[----:B------:R-:W-:Y:S01]  /*c660*/  VIADD R0, R18, 0x40 ;  /* 0x0000004012007836 */ /* 0x000fe20000000000 */
[----:B------:R-:W-:Y:S01]  /*c670*/  USEL UR38, UR38, URZ, UP0 ;  /* 0x0000003f26267287 */ /* 0x000fe20008000000 */
[----:B0-----:R4:W0:Y:S01]  /*c680*/  SHFL.IDX PT, R24, R2, RZ, 0x181f ;  /* 0x00181fff02187589 */ /* 0x00182200000e0000 */
[----:B------:R-:W-:Y:S01]  /*c690*/  IMAD.U32 R16, RZ, RZ, UR9 ;  /* 0x00000009ff107e24 */ /* 0x000fe2000f8e00ff */
[----:B------:R-:W-:Y:S01]  /*c6a0*/  SYNCS.ARRIVE.TRANS64.RED.A1T0 RZ, [UR4], RZ ;  /* 0x000000ffffff79a7 */ /* 0x000fe20008100404 */
[----:B------:R-:W-:Y:S01]  /*c6b0*/  IMAD.U32 R214, RZ, RZ, UR10 ;  /* 0x0000000affd67e24 */ /* 0x000fe2000f8e00ff */
[----:B------:R4:W1:Y:S01]  /*c6c0*/  SHFL.IDX PT, R25, R17, RZ, 0x181f ;  /* 0x00181fff11197589 */ /* 0x00086200000e0000 */
[----:B------:R-:W-:Y:S01]  /*c6d0*/  BSSY B0, `(.L_x_31) ;  /* 0x0000015000007945 */ /* 0x000fe20003800000 */
[----:B------:R-:W-:-:S02]  /*c6e0*/  ISETP.GE.AND P0, PT, R0, R3, PT ;  /* 0x000000030000720c */ /* 0x000fc40003f06270 */
[----:B------:R-:W-:Y:S02]  /*c6f0*/  SHF.R.S32.HI R200, RZ, 0x1f, R23 ;  /* 0x0000001fffc87819 */ /* 0x000fe40000011417 */
[----:B------:R-:W-:Y:S01]  /*c700*/  SHF.R.S32.HI R201, RZ, 0x1f, R212 ;  /* 0x0000001fffc97819 */ /* 0x000fe200000114d4 */
[----:B------:R-:W-:Y:S08]  /*c710*/  @P2 BRA `(.L_x_32) ;  /* 0x0000000000402947 */ /* 0x000ff00003800000 */
[----:B------:R-:W-:Y:S02]  /*c720*/  ULDC UR4, c[0x0][0xac8] ;  /* 0x0002b20000047ab9 */ /* 0x000fe40000000800 */
[----:B------:R-:W-:Y:S02]  /*c730*/  ISETP.GE.AND P4, PT, R212, UR4, PT ;  /* 0x00000004d4007c0c */ /* 0x000fe4000bf86270 */
[----:B------:R-:W-:Y:S02]  /*c740*/  ISETP.GE.AND P3, PT, R23, UR4, PT ;  /* 0x0000000417007c0c */ /* 0x000fe4000bf66270 */
[----:B------:R-:W-:Y:S02]  /*c750*/  ISETP.GE.AND P2, PT, R22, UR4, PT ;  /* 0x0000000416007c0c */ /* 0x000fe4000bf46270 */
[----:B------:R-:W-:-:S07]  /*c760*/  ISETP.GE.AND P5, PT, R19, UR4, PT ;  /* 0x0000000413007c0c */ /* 0x000fce000bfa6270 */
[----:B0-----:R-:W-:-:S04]  /*c770*/  @!P4 LEA R26, P6, R212, R24, 0x1 ;  /* 0x00000018d41ac211 */ /* 0x001fc800078c08ff */
[----:B-1----:R-:W-:Y:S02]  /*c780*/  @!P4 LEA.HI.X R27, R212, R25, R201, 0x1, P6 ;  /* 0x00000019d41bc211 */ /* 0x002fe400030f0cc9 */
[----:B----4-:R-:W-:Y:S01]  /*c790*/  @!P3 LEA R28, P6, R23, R24, 0x1 ;  /* 0x00000018171cb211 */ /* 0x010fe200078c08ff */
[----:B------:R-:W-:-:S03]  /*c7a0*/  @!P5 IMAD.WIDE R20, R19, 0x2, R24 ;  /* 0x000000021314d825 */ /* 0x000fc600078e0218 */
[-C--:B------:R-:W-:Y:S02]  /*c7b0*/  @!P3 LEA.HI.X R29, R23, R25.reuse, R200, 0x1, P6 ;  /* 0x00000019171db211 */ /* 0x080fe400030f0cc8 */
[C---:B------:R-:W-:Y:S01]  /*c7c0*/  @!P2 LEA R30, P6, R22.reuse, R24, 0x1 ;  /* 0x00000018161ea211 */ /* 0x040fe200078c08ff */
[----:B-----5:R2:W-:Y:S03]  /*c7d0*/  @!P5 ST.E.128 desc[UR36][R20.64], R8 ;  /* 0x000000081400d985 */ /* 0x0205e6000c101d24 */
[----:B------:R-:W-:Y:S01]  /*c7e0*/  @!P2 LEA.HI.X R31, R22, R25, R227, 0x1, P6 ;  /* 0x00000019161fa211 */ /* 0x000fe200030f0ce3 */
[----:B------:R2:W-:Y:S04]  /*c7f0*/  @!P4 ST.E.128 desc[UR36][R26.64], R56 ;  /* 0x000000381a00c985 */ /* 0x0005e8000c101d24 */
[----:B------:R2:W-:Y:S04]  /*c800*/  @!P3 ST.E.128 desc[UR36][R28.64], R4 ;  /* 0x000000041c00b985 */ /* 0x0005e8000c101d24 */
[----:B------:R2:W-:Y:S02]  /*c810*/  @!P2 ST.E.128 desc[UR36][R30.64], R112 ;  /* 0x000000701e00a985 */ /* 0x0005e4000c101d24 */
.L_x_32:
[----:B------:R-:W-:Y:S05]  /*c820*/  BSYNC B0 ;  /* 0x0000000000007941 */ /* 0x000fea0003800000 */
.L_x_31:
[----:B--2--5:R2:W3:Y:S01]  /*c830*/  SHFL.IDX PT, R7, R17, 0x1, 0x181f ;  /* 0x00381f0011077f89 */ /* 0x0244e200000e0000 */
[----:B------:R-:W-:Y:S03]  /*c840*/  BSSY B0, `(.L_x_33) ;  /* 0x0000013000007945 */ /* 0x000fe60003800000 */
[----:B------:R2:W0:Y:S01]  /*c850*/  SHFL.IDX PT, R6, R2, 0x1, 0x181f ;  /* 0x00381f0002067f89 */ /* 0x00042200000e0000 */
[----:B------:R-:W-:Y:S05]  /*c860*/  @P1 BRA `(.L_x_34) ;  /* 0x0000000000401947 */ /* 0x000fea0003800000 */
[----:B------:R-:W-:Y:S02]  /*c870*/  ULDC UR4, c[0x0][0xac8] ;  /* 0x0002b20000047ab9 */ /* 0x000fe40000000800 */
[----:B------:R-:W-:Y:S02]  /*c880*/  ISETP.GE.AND P3, PT, R212, UR4, PT ;  /* 0x00000004d4007c0c */ /* 0x000fe4000bf66270 */
[----:B------:R-:W-:Y:S02]  /*c890*/  ISETP.GE.AND P2, PT, R23, UR4, PT ;  /* 0x0000000417007c0c */ /* 0x000fe4000bf46270 */
[----:B------:R-:W-:Y:S02]  /*c8a0*/  ISETP.GE.AND P1, PT, R22, UR4, PT ;  /* 0x0000000416007c0c */ /* 0x000fe4000bf26270 */
[----:B------:R-:W-:-:S07]  /*c8b0*/  ISETP.GE.AND P4, PT, R19, UR4, PT ;  /* 0x0000000413007c0c */ /* 0x000fce000bf86270 */
[CC--:B0-----:R-:W-:Y:S02]  /*c8c0*/  @!P3 LEA R8, P6, R212.reuse, R6.reuse, 0x1 ;  /* 0x00000006d408b211 */ /* 0x0c1fe400078c08ff */
[-C--:B------:R-:W-:Y:S02]  /*c8d0*/  @!P2 LEA R10, P5, R23, R6.reuse, 0x1 ;  /* 0x00000006170aa211 */ /* 0x080fe400078a08ff */
[-C--:B---3--:R-:W-:Y:S02]  /*c8e0*/  @!P3 LEA.HI.X R9, R212, R7.reuse, R201, 0x1, P6 ;  /* 0x00000007d409b211 */ /* 0x088fe400030f0cc9 */
[C---:B------:R-:W-:Y:S01]  /*c8f0*/  @!P1 LEA R20, P6, R22.reuse, R6, 0x1 ;  /* 0x0000000616149211 */ /* 0x040fe200078c08ff */
[----:B------:R-:W-:Y:S01]  /*c900*/  @!P4 IMAD.WIDE R4, R19, 0x2, R6 ;  /* 0x000000021304c825 */ /* 0x000fe200078e0206 */
[-C--:B------:R-:W-:Y:S02]  /*c910*/  @!P2 LEA.HI.X R11, R23, R7.reuse, R200, 0x1, P5 ;  /* 0x00000007170ba211 */ /* 0x080fe400028f0cc8 */
[----:B------:R-:W-:-:S02]  /*c920*/  @!P1 LEA.HI.X R21, R22, R7, R227, 0x1, P6 ;  /* 0x0000000716159211 */ /* 0x000fc400030f0ce3 */
[----:B------:R0:W-:Y:S04]  /*c930*/  @!P4 ST.E.128 desc[UR36][R4.64], R12 ;  /* 0x0000000c0400c985 */ /* 0x0001e8000c101d24 */
[----:B------:R0:W-:Y:S04]  /*c940*/  @!P3 ST.E.128 desc[UR36][R8.64], R60 ;  /* 0x0000003c0800b985 */ /* 0x0001e8000c101d24 */
[----:B------:R0:W-:Y:S04]  /*c950*/  @!P2 ST.E.128 desc[UR36][R10.64], R72 ;  /* 0x000000480a00a985 */ /* 0x0001e8000c101d24 */
[----:B------:R0:W-:Y:S02]  /*c960*/  @!P1 ST.E.128 desc[UR36][R20.64], R116 ;  /* 0x0000007414009985 */ /* 0x0001e4000c101d24 */
.L_x_34:
[----:B------:R-:W-:Y:S05]  /*c970*/  BSYNC B0 ;  /* 0x0000000000007941 */ /* 0x000fea0003800000 */
.L_x_33:
[----:B---3--:R3:W1:Y:S01]  /*c980*/  SHFL.IDX PT, R7, R17, 0x2, 0x181f ;  /* 0x00581f0011077f89 */ /* 0x00866200000e0000 */
[----:B------:R-:W-:Y:S03]  /*c990*/  BSSY B0, `(.L_x_35) ;  /* 0x0000013000007945 */ /* 0x000fe60003800000 */
[----:B0-----:R3:W0:Y:S01]  /*c9a0*/  SHFL.IDX PT, R6, R2, 0x2, 0x181f ;  /* 0x00581f0002067f89 */ /* 0x00162200000e0000 */
[----:B------:R-:W-:Y:S05]  /*c9b0*/  @P0 BRA `(.L_x_36) ;  /* 0x0000000000400947 */ /* 0x000fea0003800000 */
[----:B------:R-:W-:Y:S02]  /*c9c0*/  ULDC UR4, c[0x0][0xac8] ;  /* 0x0002b20000047ab9 */ /* 0x000fe40000000800 */
[----:B------:R-:W-:Y:S02]  /*c9d0*/  ISETP.GE.AND P4, PT, R212, UR4, PT ;  /* 0x00000004d4007c0c */ /* 0x000fe4000bf86270 */
[----:B------:R-:W-:Y:S02]  /*c9e0*/  ISETP.GE.AND P5, PT, R23, UR4, PT ;  /* 0x0000000417007c0c */ /* 0x000fe4000bfa6270 */
[----:B------:R-:W-:Y:S02]  /*c9f0*/  ISETP.GE.AND P6, PT, R22, UR4, PT ;  /* 0x0000000416007c0c */ /* 0x000fe4000bfc6270 */
[----:B------:R-:W-:-:S07]  /*ca00*/  ISETP.GE.AND P3, PT, R19, UR4, PT ;  /* 0x0000000413007c0c */ /* 0x000fce000bf66270 */
[-C--:B0-----:R-:W-:Y:S02]  /*ca10*/  @!P4 LEA R8, P0, R212, R6.reuse, 0x1 ;  /* 0x00000006d408c211 */ /* 0x081fe400078008ff */
[-C--:B------:R-:W-:Y:S02]  /*ca20*/  @!P5 LEA R10, P1, R23, R6.reuse, 0x1 ;  /* 0x00000006170ad211 */ /* 0x080fe400078208ff */
[----:B------:R-:W-:Y:S02]  /*ca30*/  @!P6 LEA R12, P2, R22, R6, 0x1 ;  /* 0x00000006160ce211 */ /* 0x000fe400078408ff */
[----:B-1----:R-:W-:Y:S01]  /*ca40*/  @!P3 IMAD.WIDE R4, R19, 0x2, R6 ;  /* 0x000000021304b825 */ /* 0x002fe200078e0206 */
[-C--:B------:R-:W-:Y:S02]  /*ca50*/  @!P4 LEA.HI.X R9, R212, R7.reuse, R201, 0x1, P0 ;  /* 0x00000007d409c211 */ /* 0x080fe400000f0cc9 */
[-C--:B------:R-:W-:Y:S02]  /*ca60*/  @!P5 LEA.HI.X R11, R23, R7.reuse, R200, 0x1, P1 ;  /* 0x00000007170bd211 */ /* 0x080fe400008f0cc8 */
[----:B------:R-:W-:Y:S01]  /*ca70*/  @!P6 LEA.HI.X R13, R22, R7, R227, 0x1, P2 ;  /* 0x00000007160de211 */ /* 0x000fe200010f0ce3 */
[----:B------:R0:W-:Y:S04]  /*ca80*/  @!P3 ST.E.128 desc[UR36][R4.64], R32 ;  /* 0x000000200400b985 */ /* 0x0001e8000c101d24 */
[----:B------:R0:W-:Y:S04]  /*ca90*/  @!P4 ST.E.128 desc[UR36][R8.64], R64 ;  /* 0x000000400800c985 */ /* 0x0001e8000c101d24 */
[----:B------:R0:W-:Y:S04]  /*caa0*/  @!P5 ST.E.128 desc[UR36][R10.64], R104 ;  /* 0x000000680a00d985 */ /* 0x0001e8000c101d24 */
[----:B------:R0:W-:Y:S02]  /*cab0*/  @!P6 ST.E.128 desc[UR36][R12.64], R120 ;  /* 0x000000780c00e985 */ /* 0x0001e4000c101d24 */
.L_x_36:
[----:B------:R-:W-:Y:S05]  /*cac0*/  BSYNC B0 ;  /* 0x0000000000007941 */ /* 0x000fea0003800000 */
.L_x_35:
[----:B------:R-:W-:Y:S01]  /*cad0*/  R2UR UR4, R219 ;  /* 0x00000000db0472ca */ /* 0x000fe200000e0000 */
[----:B0-----:R0:W0:Y:S01]  /*cae0*/  SHFL.IDX PT, R5, R17, 0x3, 0x181f ;  /* 0x00781f0011057f89 */ /* 0x00102200000e0000 */
[----:B------:R-:W-:Y:S01]  /*caf0*/  IADD3 R0, R18, 0x60, RZ ;  /* 0x0000006012007810 */ /* 0x000fe20007ffe0ff */
[----:B------:R-:W-:Y:S02]  /*cb00*/  BSSY B0, `(.L_x_37) ;  /* 0x0000016000007945 */ /* 0x000fe40003800000 */
[----:B------:R0:W0:Y:S01]  /*cb10*/  SHFL.IDX PT, R4, R2, 0x3, 0x181f ;  /* 0x00781f0002047f89 */ /* 0x00002200000e0000 */
[----:B------:R-:W-:-:S07]  /*cb20*/  ISETP.GE.AND P0, PT, R0, R3, PT ;  /* 0x000000030000720c */ /* 0x000fce0003f06270 */
[----:B------:R-:W-:-:S06]  /*cb30*/  UIADD3 UR4, UR4, 0x1, URZ ;  /* 0x0000000104047890 */ /* 0x000fcc000fffe03f */
[----:B------:R-:W-:Y:S01]  /*cb40*/  IMAD.U32 R219, RZ, RZ, UR4 ;  /* 0x00000004ffdb7e24 */ /* 0x000fe2000f8e00ff */
[----:B------:R-:W-:Y:S06]  /*cb50*/  @P0 BRA `(.L_x_38) ;  /* 0x0000000000400947 */ /* 0x000fec0003800000 */
        /* <DEDUP_REMOVED lines=8> */
[----:B--234-:R-:W-:Y:S01]  /*cbe0*/  @!P3 IMAD.WIDE R2, R19, 0x2, R4 ;  /* 0x000000021302b825 */ /* 0x01cfe200078e0204 */
[-C--:B-1----:R-:W-:Y:S02]  /*cbf0*/  @!P4 LEA.HI.X R7, R212, R5.reuse, R201, 0x1, P0 ;  /* 0x00000005d407c211 */ /* 0x082fe400000f0cc9 */
[-C--:B------:R-:W-:Y:S02]  /*cc00*/  @!P5 LEA.HI.X R9, R23, R5.reuse, R200, 0x1, P1 ;  /* 0x000000051709d211 */ /* 0x080fe400008f0cc8 */
[----:B------:R-:W-:Y:S01]  /*cc10*/  @!P6 LEA.HI.X R11, R22, R5, R227, 0x1, P2 ;  /* 0x00000005160be211 */ /* 0x000fe200010f0ce3 */
[----:B------:R0:W-:Y:S04]  /*cc20*/  @!P3 ST.E.128 desc[UR36][R2.64], R52 ;  /* 0x000000340200b985 */ /* 0x0001e8000c101d24 */
[----:B------:R0:W-:Y:S04]  /*cc30*/  @!P4 ST.E.128 desc[UR36][R6.64], R68 ;  /* 0x000000440600c985 */ /* 0x0001e8000c101d24 */
[----:B------:R0:W-:Y:S04]  /*cc40*/  @!P5 ST.E.128 desc[UR36][R8.64], R108 ;  /* 0x0000006c0800d985 */ /* 0x0001e8000c101d24 */
[----:B------:R0:W-:Y:S02]  /*cc50*/  @!P6 ST.E.128 desc[UR36][R10.64], R128 ;  /* 0x000000800a00e985 */ /* 0x0001e4000c101d24 */
.L_x_38:
[----:B------:R-:W-:Y:S05]  /*cc60*/  BSYNC B0 ;  /* 0x0000000000007941 */ /* 0x000fea0003800000 */
.L_x_37:
[----:B------:R-:W5:Y:S01]  /*cc70*/  LDC R0, c[0x0][0xc34] ;  /* 0x00030d00ff007b82 */ /* 0x000f620000000800 */
[----:B------:R-:W-:-:S13]  /*cc80*/  R2UR UR4, R214 ;  /* 0x00000000d60472ca */ /* 0x000fda00000e0000 */
[----:B-----5:R-:W-:-:S13]  /*cc90*/  ISETP.LE.AND P0, PT, R0, UR4, PT ;  /* 0x0000000400007c0c */ /* 0x020fda000bf03270 */
[----:B------:R-:W-:Y:S05]  /*cca0*/  @!P0 BRA `(.L_x_39) ;  /* 0xffffff4000248947 */ /* 0x000fea000383ffff */
[----:B------:R-:W-:Y:S05]  /*ccb0*/  EXIT ;  /* 0x000000000000794d */ /* 0x000fea0003800000 */
.L_x_5:
[----:B------:R-:W-:-:S08]  /*ccc0*/  NOP ;  /* 0x0000000000007918 */ /* 0x000fd00000000000 */
[----:B0-----:R-:W0:-:S00]  /*ccd0*/  USETMAXREG.DEALLOC.CTAPOOL 0x28 ;  /* 0x00000028000079c8 */ /* 0x001e0000080e0500 */
[----:B------:R-:W1:Y:S01]  /*cce0*/  S2UR UR9, SR_CTAID.X ;  /* 0x00000000000979c3 */ /* 0x000e620000002500 */
[----:B0-----:R-:W-:Y:S01]  /*ccf0*/  IMAD.MOV.U32 R25, RZ, RZ, 0x1 ;  /* 0x00000001ff197424 */ /* 0x001fe200078e00ff */
[----:B------:R-:W-:Y:S01]  /*cd00*/  MOV R22, RZ ;  /* 0x000000ff00167202 */ /* 0x000fe20000000f00 */
[----:B------:R-:W-:-:S05]  /*cd10*/  IMAD.MOV.U32 R0, RZ, RZ, 0x1 ;  /* 0x00000001ff007424 */ /* 0x000fca00078e00ff */
[----:B------:R-:W1:Y:S02]  /*cd20*/  LDC R2, c[0x0][0xc34] ;  /* 0x00030d00ff027b82 */ /* 0x000e640000000800 */
[----:B-1----:R-:W-:-:S13]  /*cd30*/  ISETP.LE.AND P0, PT, R2, UR9, PT ;  /* 0x0000000902007c0c */ /* 0x002fda000bf03270 */
[----:B------:R-:W-:Y:S05]  /*cd40*/  @P0 BRA `(.L_x_40) ;  /* 0x0000003400c40947 */ /* 0x000fea0003800000 */
[----:B------:R-:W2:Y:S01]  /*cd50*/  LDL R3, [R1+0xc] ;  /* 0x00000c0001037983 */ /* 0x000ea20000100800 */
[----:B------:R-:W-:Y:S01]  /*cd60*/  IMAD.SHL.U32 R26, R27, 0x8, RZ ;  /* 0x000000081b1a7824 */ /* 0x000fe200078e00ff */
[----:B------:R-:W-:Y:S01]  /*cd70*/  ULDC.64 UR6, c[0x0][0x2f0] ;  /* 0x0000bc0000067ab9 */ /* 0x000fe20000000a00 */
[----:B------:R-:W-:Y:S01]  /*cd80*/  ULDC.64 UR4, c[0x0][0x418] ;  /* 0x0001060000047ab9 */ /* 0x000fe20000000a00 */
[----:B------:R-:W-:Y:S01]  /*cd90*/  ULDC UR8, c[0x0][0x2b8] ;  /* 0x0000ae0000087ab9 */ /* 0x000fe20000000800 */
[----:B------:R-:W-:Y:S01]  /*cda0*/  UISETP.NE.U32.AND UP0, UPT, UR4, URZ, UPT ;  /* 0x0000003f0400728c */ /* 0x000fe2000bf05070 */
[C---:B------:R-:W-:Y:S01]  /*cdb0*/  LOP3.LUT R0, R26.reuse, 0x1f8, RZ, 0xc0, !PT ;  /* 0x000001f81a007812 */ /* 0x040fe200078ec0ff */
[----:B------:R-:W-:Y:S01]  /*cdc0*/  UMOV UR39, 0x400 ;  /* 0x0000040000277882 */ /* 0x000fe20000000000 */
[----:B------:R-:W-:Y:S01]  /*cdd0*/  LOP3.LUT R37, R26, 0x38, RZ, 0xc0, !PT ;  /* 0x000000381a257812 */ /* 0x000fe200078ec0ff */
[----:B------:R-:W-:Y:S01]  /*cde0*/  UISETP.NE.AND.EX UP0, UPT, UR5, URZ, UPT, UP0 ;  /* 0x0000003f0500728c */ /* 0x000fe2000bf05300 */
[----:B------:R-:W-:Y:S01]  /*cdf0*/  LOP3.LUT R16, R16, 0xfffffffb, RZ, 0xc0, !PT ;  /* 0xfffffffb10107812 */ /* 0x000fe200078ec0ff */
[----:B------:R-:W-:Y:S01]  /*ce00*/  ULDC UR4, c[0x0][0x424] ;  /* 0x0001090000047ab9 */ /* 0x000fe20000000800 */
[----:B------:R-:W-:Y:S01]  /*ce10*/  SHF.R.U32.HI R34, RZ, 0x3, R27 ;  /* 0x00000003ff227819 */ /* 0x000fe2000001161b */
[----:B------:R-:W-:Y:S01]  /*ce20*/  USEL UR4, UR4, 0x1, UP0 ;  /* 0x0000000104047887 */ /* 0x000fe20008000000 */
[----:B------:R-:W-:Y:S01]  /*ce30*/  STL [R1], RZ ;  /* 0x000000ff01007387 */ /* 0x000fe20000100800 */
[----:B------:R-:W-:Y:S01]  /*ce40*/  IMAD.U32 R36, RZ, RZ, UR9 ;  /* 0x00000009ff247e24 */ /* 0x000fe2000f8e00ff */
[----:B------:R-:W-:Y:S01]  /*ce50*/  LOP3.LUT R34, R34, 0xf, RZ, 0xc0, !PT ;  /* 0x0000000f22227812 */ /* 0x000fe200078ec0ff */
[----:B------:R-:W-:Y:S01]  /*ce60*/  UIMAD UR38, UR4, UR6, URZ ;  /* 0x00000006042672a4 */ /* 0x000fe2000f8e023f */
[----:B------:R-:W0:Y:S01]  /*ce70*/  S2UR UR6, SR_CgaCtaId ;  /* 0x00000000000679c3 */ /* 0x000e220000008800 */
[----:B------:R-:W-:Y:S01]  /*ce80*/  MOV R25, 0x1 ;  /* 0x0000000100197802 */ /* 0x000fe20000000f00 */
[----:B------:R-:W-:Y:S01]  /*ce90*/  IMAD.MOV.U32 R22, RZ, RZ, RZ ;  /* 0x000000ffff167224 */ /* 0x000fe200078e00ff */
[----:B------:R-:W-:Y:S01]  /*cea0*/  UIADD3 UR4, UR38, 0x4f, URZ ;  /* 0x0000004f26047890 */ /* 0x000fe2000fffe03f */
[----:B------:R-:W-:Y:S01]  /*ceb0*/  ULDC UR40, c[0x0][0x448] ;  /* 0x0001120000287ab9 */ /* 0x000fe20000000800 */
[----:B------:R-:W-:-:S02]  /*cec0*/  ULDC UR43, c[0x0][0xc] ;  /* 0x00000300002b7ab9 */ /* 0x000fc40000000800 */
[----:B------:R-:W-:-:S04]  /*ced0*/  UIMAD.WIDE UR4, UR4, 0x66666667, URZ ;  /* 0x66666667040478a5 */ /* 0x000fc8000f8e023f */
[----:B------:R-:W-:-:S04]  /*cee0*/  USHF.R.U32.HI UR4, URZ, 0x1f, UR5 ;  /* 0x0000001f3f047899 */ /* 0x000fc80008011605 */
[----:B------:R-:W-:-:S03]  /*cef0*/  ULEA.HI.SX32 UR5, UR5, UR4, 0x1b ;  /* 0x0000000405057291 */ /* 0x000fc6000f8fda3f */
[----:B------:R-:W-:Y:S01]  /*cf00*/  ULDC UR4, c[0x0][0x288] ;  /* 0x0000a20000047ab9 */ /* 0x000fe20000000800 */
[----:B------:R-:W-:Y:S02]  /*cf10*/  UIADD3 UR44, UR5, -0x1, URZ ;  /* 0xffffffff052c7890 */ /* 0x000fe4000fffe03f */
[----:B------:R-:W-:Y:S02]  /*cf20*/  UIMAD UR40, UR40, UR4, URZ ;  /* 0x00000004282872a4 */ /* 0x000fe4000f8e023f */
[----:B------:R-:W-:Y:S02]  /*cf30*/  UIADD3 UR41, UR5, -0x2, URZ ;  /* 0xfffffffe05297890 */ /* 0x000fe4000fffe03f */
[----:B0-----:R-:W-:Y:S02]  /*cf40*/  ULEA UR39, UR6, UR39, 0x18 ;  /* 0x0000002706277291 */ /* 0x001fe4000f8ec03f */
[----:B------:R-:W-:-:S06]  /*cf50*/  UIMAD UR6, UR44, -0x50, UR38 ;  /* 0xffffffb02c0678a4 */ /* 0x000fcc000f8e0226 */
[----:B------:R-:W-:Y:S02]  /*cf60*/  IADD3 R33, -R34, UR6, RZ ;  /* 0x0000000622217c10 */ /* 0x000fe4000fffe1ff */
[----:B--2---:R-:W-:Y:S02]  /*cf70*/  R2UR UR10, R3 ;  /* 0x00000000030a72ca */ /* 0x004fe400000e0000 */
[----:B------:R-:W-:Y:S02]  /*cf80*/  LOP3.LUT R3, R0, 0x38, R27, 0x78, !PT ;  /* 0x0000003800037812 */ /* 0x000fe400078e781b */
[----:B------:R-:W-:Y:S02]  /*cf90*/  LOP3.LUT R0, R37, 0x40, RZ, 0xfc, !PT ;  /* 0x0000004025007812 */ /* 0x000fe400078efcff */
[----:B------:R-:W-:Y:S02]  /*cfa0*/  SHF.L.U32 R27, R27, 0x4, RZ ;  /* 0x000000041b1b7819 */ /* 0x000fe400000006ff */
[----:B------:R-:W-:-:S02]  /*cfb0*/  ISETP.GE.AND P2, PT, R0, UR7, PT ;  /* 0x0000000700007c0c */ /* 0x000fc4000bf46270 */
[C---:B------:R-:W-:Y:S02]  /*cfc0*/  ISETP.GE.AND P1, PT, R0.reuse, UR8, PT ;  /* 0x0000000800007c0c */ /* 0x040fe4000bf26270 */
[----:B------:R-:W-:Y:S01]  /*cfd0*/  ISETP.GE.AND P0, PT, R0, UR7, PT ;  /* 0x0000000700007c0c */ /* 0x000fe2000bf06270 */
[----:B------:R-:W-:Y:S01]  /*cfe0*/  ULOP3.LUT UR42, UR10, 0x2, URZ, 0xfc, !UPT ;  /* 0x000000020a2a7892 */ /* 0x000fe2000f8efc3f */
[----:B------:R-:W-:Y:S02]  /*cff0*/  LOP3.LUT R0, R37, 0x80, RZ, 0xfc, !PT ;  /* 0x0000008025007812 */ /* 0x000fe400078efcff */
[----:B------:R-:W-:Y:S02]  /*d000*/  LOP3.LUT R27, R34, 0x70, R27, 0xf8, !PT ;  /* 0x00000070221b7812 */ /* 0x000fe400078ef81b */
[----:B------:R-:W-:-:S03]  /*d010*/  LOP3.LUT R26, R3, 0x200, R26, 0xf8, !PT ;  /* 0x00000200031a7812 */ /* 0x000fc600078ef81a */
[----:B------:R-:W-:Y:S02]  /*d020*/  @P2 LOP3.LUT R16, R16, 0x4, RZ, 0xfc, !PT ;  /* 0x0000000410102812 */ /* 0x000fe400078efcff */
[----:B------:R-:W-:Y:S02]  /*d030*/  ISETP.GE.AND P2, PT, R0, UR7, PT ;  /* 0x0000000700007c0c */ /* 0x000fe4000bf46270 */
[----:B------:R-:W-:-:S04]  /*d040*/  LOP3.LUT R16, R16, 0xffffdfff, RZ, 0xc0, !PT ;  /* 0xffffdfff10107812 */ /* 0x000fc800078ec0ff */
[----:B------:R-:W-:Y:S02]  /*d050*/  @P1 LOP3.LUT R16, R16, 0x2000, RZ, 0xfc, !PT ;  /* 0x0000200010101812 */ /* 0x000fe400078efcff */
[----:B------:R-:W-:Y:S02]  /*d060*/  ISETP.GE.AND P1, PT, R0, UR8, PT ;  /* 0x0000000800007c0c */ /* 0x000fe4000bf26270 */
[----:B------:R-:W-:-:S04]  /*d070*/  LOP3.LUT R16, R16, 0xffffffbf, RZ, 0xc0, !PT ;  /* 0xffffffbf10107812 */ /* 0x000fc800078ec0ff */
[----:B------:R-:W-:Y:S02]  /*d080*/  @P0 LOP3.LUT R16, R16, 0x40, RZ, 0xfc, !PT ;  /* 0x0000004010100812 */ /* 0x000fe400078efcff */
[----:B------:R-:W-:Y:S01]  /*d090*/  ISETP.GE.AND P0, PT, R0, UR7, PT ;  /* 0x0000000700007c0c */ /* 0x000fe2000bf06270 */
[----:B------:R-:W-:Y:S01]  /*d0a0*/  IMAD.U32 R0, RZ, RZ, UR44 ;  /* 0x0000002cff007e24 */ /* 0x000fe2000f8e00ff */
[----:B------:R-:W-:-:S03]  /*d0b0*/  LOP3.LUT R16, R16, 0xfffffffd, RZ, 0xc0, !PT ;  /* 0xfffffffd10107812 */ /* 0x000fc600078ec0ff */
[----:B------:R-:W-:Y:S01]  /*d0c0*/  IMAD R2, R0, 0x50, R27 ;  /* 0x0000005000027824 */ /* 0x000fe200078e021b */
[----:B------:R-:W-:Y:S02]  /*d0d0*/  @P2 LOP3.LUT R16, R16, 0x2, RZ, 0xfc, !PT ;  /* 0x0000000210102812 */ /* 0x000fe400078efcff */
[C---:B------:R-:W-:Y:S02]  /*d0e0*/  LOP3.LUT R0, R37.reuse, 0xc0, RZ, 0xfc, !PT ;  /* 0x000000c025007812 */ /* 0x040fe400078efcff */
[----:B------:R-:W-:Y:S01]  /*d0f0*/  LOP3.LUT R16, R16, 0xffffefff, RZ, 0xc0, !PT ;  /* 0xffffefff10107812 */ /* 0x000fe200078ec0ff */
[----:B------:R0:W-:Y:S01]  /*d100*/  STL [R1+0x8], R2 ;  /* 0x0000080201007387 */ /* 0x0001e20000100800 */
[----:B------:R-:W-:Y:S02]  /*d110*/  ISETP.GE.AND P2, PT, R37, UR7, PT ;  /* 0x0000000725007c0c */ /* 0x000fe4000bf46270 */
[----:B------:R-:W-:-:S04]  /*d120*/  @P1 LOP3.LUT R16, R16, 0x1000, RZ, 0xfc, !PT ;  /* 0x0000100010101812 */ /* 0x000fc800078efcff */
[----:B------:R-:W-:-:S04]  /*d130*/  LOP3.LUT R16, R16, 0xffffffdf, RZ, 0xc0, !PT ;  /* 0xffffffdf10107812 */ /* 0x000fc800078ec0ff */
[----:B------:R-:W-:Y:S02]  /*d140*/  @P0 LOP3.LUT R16, R16, 0x20, RZ, 0xfc, !PT ;  /* 0x0000002010100812 */ /* 0x000fe400078efcff */
[----:B------:R-:W-:Y:S02]  /*d150*/  ISETP.GE.AND P0, PT, R2, UR38, PT ;  /* 0x0000002602007c0c */ /* 0x000fe4000bf06270 */
[----:B------:R-:W-:Y:S02]  /*d160*/  LOP3.LUT R16, R16, 0xfffffffe, RZ, 0xc0, !PT ;  /* 0xfffffffe10107812 */ /* 0x000fe400078ec0ff */
[----:B------:R-:W-:Y:S02]  /*d170*/  ISETP.LT.U32.AND P1, PT, R27, 0x50, !P0 ;  /* 0x000000501b00780c */ /* 0x000fe40004721070 */
[----:B------:R-:W-:Y:S02]  /*d180*/  ISETP.GE.AND P0, PT, R0, UR7, PT ;  /* 0x0000000700007c0c */ /* 0x000fe4000bf06270 */
[----:B------:R-:W-:-:S02]  /*d190*/  LOP3.LUT R16, R16, 0xfffffbff, RZ, 0xc0, !PT ;  /* 0xfffffbff10107812 */ /* 0x000fc400078ec0ff */
[----:B0-----:R-:W-:-:S05]  /*d1a0*/  LEA R2, R26, UR39, 0x1 ;  /* 0x000000271a027c11 */ /* 0x001fca000f8e08ff */
[----:B------:R0:W-:Y:S02]  /*d1b0*/  STL [R1+0x4], R2 ;  /* 0x0000040201007387 */ /* 0x0001e40000100800 */
[----:B------:R-:W-:Y:S02]  /*d1c0*/  @P1 LOP3.LUT R16, R16, 0x400, RZ, 0xfc, !PT ;  /* 0x0000040010101812 */ /* 0x000fe400078efcff */
[----:B------:R-:W-:Y:S02]  /*d1d0*/  ISETP.GE.AND P1, PT, R0, UR8, PT ;  /* 0x0000000800007c0c */ /* 0x000fe4000bf26270 */
[----:B------:R-:W-:Y:S02]  /*d1e0*/  @P0 LOP3.LUT R16, R16, 0x1, RZ, 0xfc, !PT ;  /* 0x0000000110100812 */ /* 0x000fe400078efcff */
[----:B------:R-:W-:Y:S02]  /*d1f0*/  ISETP.GE.AND P0, PT, R0, UR7, PT ;  /* 0x0000000700007c0c */ /* 0x000fe4000bf06270 */
[----:B------:R-:W-:-:S07]  /*d200*/  LOP3.LUT R16, R16, 0xfffff7ff, RZ, 0xc0, !PT ;  /* 0xfffff7ff10107812 */ /* 0x000fce00078ec0ff */
[----:B------:R-:W-:Y:S02]  /*d210*/  @P1 LOP3.LUT R16, R16, 0x800, RZ, 0xfc, !PT ;  /* 0x0000080010101812 */ /* 0x000fe400078efcff */
[----:B------:R-:W-:Y:S02]  /*d220*/  ISETP.GE.AND P1, PT, R37, UR7, PT ;  /* 0x0000000725007c0c */ /* 0x000fe4000bf26270 */
[----:B------:R-:W-:-:S04]  /*d230*/  LOP3.LUT R16, R16, 0xffffffef, RZ, 0xc0, !PT ;  /* 0xffffffef10107812 */ /* 0x000fc800078ec0ff */
[----:B------:R-:W-:Y:S02]  /*d240*/  @P0 LOP3.LUT R16, R16, 0x10, RZ, 0xfc, !PT ;  /* 0x0000001010100812 */ /* 0x000fe400078efcff */
[----:B------:R-:W-:Y:S02]  /*d250*/  ISETP.GE.AND P0, PT, R37, UR8, PT ;  /* 0x0000000825007c0c */ /* 0x000fe4000bf06270 */
[----:B------:R-:W-:-:S04]  /*d260*/  LOP3.LUT R16, R16, 0xfffffff7, RZ, 0xc0, !PT ;  /* 0xfffffff710107812 */ /* 0x000fc800078ec0ff */
[----:B------:R-:W-:-:S04]  /*d270*/  @P2 LOP3.LUT R16, R16, 0x8, RZ, 0xfc, !PT ;  /* 0x0000000810102812 */ /* 0x000fc800078efcff */
[----:B------:R-:W-:-:S04]  /*d280*/  LOP3.LUT R16, R16, 0xffffbfff, RZ, 0xc0, !PT ;  /* 0xffffbfff10107812 */ /* 0x000fc800078ec0ff */
[----:B------:R-:W-:-:S04]  /*d290*/  LOP3.LUT R16, R16, 0xffffff7f, RZ, 0xc0, !PT ;  /* 0xffffff7f10107812 */ /* 0x000fc800078ec0ff */
[----:B------:R-:W-:-:S04]  /*d2a0*/  @P1 LOP3.LUT R16, R16, 0x80, RZ, 0xfc, !PT ;  /* 0x0000008010101812 */ /* 0x000fc800078efcff */
[----:B0-----:R-:W-:-:S07]  /*d2b0*/  @P0 LOP3.LUT R16, R16, 0x4000, RZ, 0xfc, !PT ;  /* 0x0000400010100812 */ /* 0x001fce00078efcff */
.L_x_77:
[----:B0-----:R-:W0:Y:S01]  /*d2c0*/  LDC R0, c[0x0][0xc38] ;  /* 0x00030e00ff007b82 */ /* 0x001e220000000800 */
[----:B------:R-:W-:Y:S01]  /*d2d0*/  IMAD.MOV.U32 R24, RZ, RZ, R36 ;  /* 0x000000ffff187224 */ /* 0x000fe200078e0024 */
[----:B------:R-:W-:Y:S05]  /*d2e0*/  YIELD ;  /* 0x0000000000007946 */ /* 0x000fea0003800000 */
[----:B------:R-:W-:Y:S01]  /*d2f0*/  ULDC.64 UR4, c[0x0][0xa28] ;  /* 0x00028a0000047ab9 */ /* 0x000fe20000000a00 */
[----:B------:R-:W-:Y:S01]  /*d300*/  IMAD.MOV.U32 R31, RZ, RZ, RZ ;  /* 0x000000ffff1f7224 */ /* 0x000fe200078e00ff */
[----:B0-----:R-:W-:-:S13]  /*d310*/  ISETP.NE.AND P0, PT, R0, 0x1, PT ;  /* 0x000000010000780c */ /* 0x001fda0003f05270 */
[----:B------:R-:W0:Y:S08]  /*d320*/  @P0 LDC R3, c[0x0][0xc3c] ;  /* 0x00030f00ff030b82 */ /* 0x000e300000000800 */
[----:B------:R-:W1:Y:S01]  /*d330*/  @P0 LDC R5, c[0x0][0xc40] ;  /* 0x00031000ff050b82 */ /* 0x000e620000000800 */
[----:B0-----:R-:W-:-:S05]  /*d340*/  @P0 IMAD.HI.U32 R0, R36, R3, RZ ;  /* 0x0000000324000227 */ /* 0x001fca00078e00ff */
[----:B-1----:R-:W-:Y:S02]  /*d350*/  @P0 SHF.R.U32.HI R24, RZ, R5, R0 ;  /* 0x00000005ff180219 */ /* 0x002fe40000011600 */
[----:B------:R-:W0:Y:S02]  /*d360*/  LDC R0, c[0x0][0xc44] ;  /* 0x00031100ff007b82 */ /* 0x000e240000000800 */
[----:B------:R-:W-:Y:S02]  /*d370*/  MOV R23, R24 ;  /* 0x0000001800177202 */ /* 0x000fe40000000f00 */
[----:B0-----:R-:W-:-:S13]  /*d380*/  ISETP.NE.AND P0, PT, R0, 0x1, PT ;  /* 0x000000010000780c */ /* 0x001fda0003f05270 */
[----:B------:R-:W0:Y:S02]  /*d390*/  @P0 LDC.64 R2, c[0x0][0xc48] ;  /* 0x00031200ff020b82 */ /* 0x000e240000000a00 */
[----:B0-----:R-:W-:-:S05]  /*d3a0*/  @P0 IMAD.HI.U32 R0, R24, R2, RZ ;  /* 0x0000000218000227 */ /* 0x001fca00078e00ff */
[----:B------:R-:W-:Y:S02]  /*d3b0*/  @P0 SHF.R.U32.HI R23, RZ, R3, R0 ;  /* 0x00000003ff170219 */ /* 0x000fe40000011600 */
[----:B------:R-:W-:-:S04]  /*d3c0*/  ISETP.NE.U32.AND P0, PT, RZ, UR4, PT ;  /* 0x00000004ff007c0c */ /* 0x000fc8000bf05070 */
[----:B------:R-:W-:-:S13]  /*d3d0*/  ISETP.NE.AND.EX P0, PT, RZ, UR5, PT, P0 ;  /* 0x00000005ff007c0c */ /* 0x000fda000bf05300 */
[----:B------:R-:W0:Y:S01]  /*d3e0*/  @P0 LDC.64 R2, c[0x0][0xa28] ;  /* 0x00028a00ff020b82 */ /* 0x000e220000000a00 */
[----:B------:R-:W-:-:S04]  /*d3f0*/  UIADD3 UR4, UR39, 0x24400, URZ ;  /* 0x0002440027047890 */ /* 0x000fc8000fffe03f */
[----:B------:R-:W-:Y:S01]  /*d400*/  ULOP3.LUT UP0, URZ, UR4, 0x3ff, URZ, 0xc0, !UPT ;  /* 0x000003ff043f7892 */ /* 0x000fe2000f80c03f */
[----:B0-----:R-:W-:-:S05]  /*d410*/  @P0 IMAD.WIDE R2, R23, 0x4, R2 ;  /* 0x0000000417020825 */ /* 0x001fca00078e0202 */
[----:B------:R0:W5:Y:S01]  /*d420*/  @P0 LDG.E R31, desc[UR36][R2.64] ;  /* 0x00000024021f0981 */ /* 0x000162000c1e1900 */
[----:B------:R-:W-:-:S13]  /*d430*/  PLOP3.LUT P0, PT, PT, PT, UP0, 0x80, 0x0 ;  /* 0x000000000000781c */ /* 0x000fda0003f0f008 */
[----:B0-----:R-:W-:Y:S05]  /*d440*/  @!P0 BRA `(.L_x_41) ;  /* 0x0000000000408947 */ /* 0x001fea0003800000 */
[----:B------:R-:W-:Y:S01]  /*d450*/  MOV R2, 0x0 ;  /* 0x0000000000027802 */ /* 0x000fe20000000f00 */
[----:B------:R-:W-:Y:S01]  /*d460*/  ULDC.64 UR4, c[0x4][0x138] ;  /* 0x01004e0000047ab9 */ /* 0x000fe20000000a00 */
[----:B------:R-:W-:Y:S01]  /*d470*/  ULDC.64 UR6, c[0x4][0x140] ;  /* 0x0100500000067ab9 */ /* 0x000fe20000000a00 */
[----:B------:R-:W-:Y:S01]  /*d480*/  IMAD.U32 R4, RZ, RZ, UR4 ;  /* 0x00000004ff047e24 */ /* 0x000fe2000f8e00ff */
[----:B------:R-:W-:Y:S01]  /*d490*/  MOV R5, UR5 ;  /* 0x0000000500057c02 */ /* 0x000fe20008000f00 */
[----:B------:R-:W-:Y:S01]  /*d4a0*/  ULDC.64 UR4, c[0x4][0x98] ;  /* 0x0100260000047ab9 */ /* 0x000fe20000000a00 */
[----:B------:R-:W0:Y:S01]  /*d4b0*/  LDC.64 R2, c[0x4][R2] ;  /* 0x0100000002027b82 */ /* 0x000e220000000a00 */
[----:B------:R-:W-:Y:S01]  /*d4c0*/  IMAD.U32 R6, RZ, RZ, UR6 ;  /* 0x00000006ff067e24 */ /* 0x000fe2000f8e00ff */
[----:B------:R-:W-:Y:S01]  /*d4d0*/  MOV R10, UR4 ;  /* 0x00000004000a7c02 */ /* 0x000fe20008000f00 */
[----:B------:R-:W-:Y:S01]  /*d4e0*/  IMAD.U32 R7, RZ, RZ, UR7 ;  /* 0x00000007ff077e24 */ /* 0x000fe2000f8e00ff */
[----:B------:R-:W-:Y:S01]  /*d4f0*/  MOV R12, 0x1 ;  /* 0x00000001000c7802 */ /* 0x000fe20000000f00 */
[----:B------:R-:W-:-:S02]  /*d500*/  IMAD.U32 R11, RZ, RZ, UR5 ;  /* 0x00000005ff0b7e24 */ /* 0x000fc4000f8e00ff */
[----:B------:R-:W-:Y:S02]  /*d510*/  IMAD.MOV.U32 R8, RZ, RZ, 0x70 ;  /* 0x00000070ff087424 */ /* 0x000fe400078e00ff */
[----:B------:R-:W-:-:S07]  /*d520*/  IMAD.MOV.U32 R13, RZ, RZ, RZ ;  /* 0x000000ffff0d7224 */ /* 0x000fce00078e00ff */
[----:B------:R-:W-:-:S07]  /*d530*/  LEPC R20, `(.L_x_41) ;  /* 0x000000001014794e */ /* 0x000fce0000000000 */
[----:B0----5:R-:W-:Y:S05]  /*d540*/  CALL.ABS.NOINC R2 ;  /* 0x0000000002007343 */ /* 0x021fea0003c00000 */
.L_x_41:
[----:B------:R-:W-:-:S04]  /*d550*/  UIADD3 UR4, UR39, 0x400, URZ ;  /* 0x0000040027047890 */ /* 0x000fc8000fffe03f */
[----:B------:R-:W-:-:S06]  /*d560*/  ULOP3.LUT UP0, URZ, UR4, 0x3ff, URZ, 0xc0, !UPT ;  /* 0x000003ff043f7892 */ /* 0x000fcc000f80c03f */
[----:B------:R-:W-:-:S13]  /*d570*/  PLOP3.LUT P0, PT, PT, PT, UP0, 0x80, 0x0 ;  /* 0x000000000000781c */ /* 0x000fda0003f0f008 */
[----:B------:R-:W-:Y:S05]  /*d580*/  @!P0 BRA `(.L_x_42) ;  /* 0x00000000007c8947 */ /* 0x000fea0003800000 */
[----:B------:R-:W-:Y:S01]  /*d590*/  MOV R17, 0x0 ;  /* 0x0000000000117802 */ /* 0x000fe20000000f00 */
[----:B------:R-:W-:Y:S01]  /*d5a0*/  ULDC.64 UR6, c[0x4][0x138] ;  /* 0x01004e0000067ab9 */ /* 0x000fe20000000a00 */
[----:B------:R-:W-:Y:S01]  /*d5b0*/  ULDC.64 UR8, c[0x4][0x140] ;  /* 0x0100500000087ab9 */ /* 0x000fe20000000a00 */
[----:B------:R-:W-:Y:S01]  /*d5c0*/  ULDC.64 UR4, c[0x4][0xa0] ;  /* 0x0100280000047ab9 */ /* 0x000fe20000000a00 */
[----:B------:R0:W1:Y:S01]  /*d5d0*/  LDC.64 R2, c[0x4][R17] ;  /* 0x0100000011027b82 */ /* 0x0000620000000a00 */
[----:B------:R-:W-:Y:S01]  /*d5e0*/  IMAD.U32 R4, RZ, RZ, UR6 ;  /* 0x00000006ff047e24 */ /* 0x000fe2000f8e00ff */
[----:B------:R-:W-:Y:S01]  /*d5f0*/  MOV R5, UR7 ;  /* 0x0000000700057c02 */ /* 0x000fe20008000f00 */
[----:B------:R-:W-:Y:S01]  /*d600*/  IMAD.U32 R6, RZ, RZ, UR8 ;  /* 0x00000008ff067e24 */ /* 0x000fe2000f8e00ff */
[----:B------:R-:W-:Y:S01]  /*d610*/  MOV R10, UR4 ;  /* 0x00000004000a7c02 */ /* 0x000fe20008000f00 */
[----:B------:R-:W-:Y:S01]  /*d620*/  IMAD.U32 R7, RZ, RZ, UR9 ;  /* 0x00000009ff077e24 */ /* 0x000fe2000f8e00ff */
[----:B------:R-:W-:Y:S01]  /*d630*/  MOV R12, 0x1 ;  /* 0x00000001000c7802 */ /* 0x000fe20000000f00 */
[----:B------:R-:W-:-:S02]  /*d640*/  IMAD.U32 R11, RZ, RZ, UR5 ;  /* 0x00000005ff0b7e24 */ /* 0x000fc4000f8e00ff */
[----:B------:R-:W-:Y:S02]  /*d650*/  IMAD.MOV.U32 R8, RZ, RZ, 0x70 ;  /* 0x00000070ff087424 */ /* 0x000fe400078e00ff */
[----:B0-----:R-:W-:-:S07]  /*d660*/  IMAD.MOV.U32 R13, RZ, RZ, RZ ;  /* 0x000000ffff0d7224 */ /* 0x001fce00078e00ff */
[----:B------:R-:W-:-:S07]  /*d670*/  LEPC R20, `(.L_x_43) ;  /* 0x000000001014794e */ /* 0x000fce0000000000 */
[----:B-1---5:R-:W-:Y:S05]  /*d680*/  CALL.ABS.NOINC R2 ;  /* 0x0000000002007343 */ /* 0x022fea0003c00000 */
.L_x_43:
[----:B------:R0:W1:Y:S01]  /*d690*/  LDC.64 R2, c[0x4][R17] ;  /* 0x0100000011027b82 */ /* 0x0000620000000a00 */
[----:B------:R-:W-:Y:S01]  /*d6a0*/  ULDC.64 UR4, c[0x4][0x138] ;  /* 0x01004e0000047ab9 */ /* 0x000fe20000000a00 */
[----:B------:R-:W-:Y:S01]  /*d6b0*/  ULDC.64 UR6, c[0x4][0x140] ;  /* 0x0100500000067ab9 */ /* 0x000fe20000000a00 */
[----:B------:R-:W-:Y:S01]  /*d6c0*/  IMAD.U32 R4, RZ, RZ, UR4 ;  /* 0x00000004ff047e24 */ /* 0x000fe2000f8e00ff */
[----:B------:R-:W-:Y:S01]  /*d6d0*/  MOV R5, UR5 ;  /* 0x0000000500057c02 */ /* 0x000fe20008000f00 */
[----:B------:R-:W-:Y:S01]  /*d6e0*/  ULDC.64 UR4, c[0x4][0xa8] ;  /* 0x01002a0000047ab9 */ /* 0x000fe20000000a00 */
        /* <DEDUP_REMOVED lines=8> */
[----:B-1----:R-:W-:Y:S05]  /*d770*/  CALL.ABS.NOINC R2 ;  /* 0x0000000002007343 */ /* 0x002fea0003c00000 */
.L_x_42:
[----:B------:R-:W-:Y:S01]  /*d780*/  ULDC.64 UR4, c[0x0][0x9f8] ;  /* 0x00027e0000047ab9 */ /* 0x000fe20000000a00 */
[----:B------:R-:W-:Y:S01]  /*d790*/  IMAD.MOV.U32 R30, RZ, RZ, R23 ;  /* 0x000000ffff1e7224 */ /* 0x000fe200078e0017 */
[----:B------:R-:W-:Y:S01]  /*d7a0*/  ISETP.NE.U32.AND P0, PT, RZ, UR4, PT ;  /* 0x00000004ff007c0c */ /* 0x000fe2000bf05070 */
[----:B------:R-:W0:Y:S01]  /*d7b0*/  LDC R8, c[0x0][0x430] ;  /* 0x00010c00ff087b82 */ /* 0x000e220000000800 */
[----:B------:R-:W-:Y:S01]  /*d7c0*/  IADD3 R19, -R23, RZ, RZ ;  /* 0x000000ff17137210 */ /* 0x000fe20007ffe1ff */
[----:B------:R-:W-:Y:S01]  /*d7d0*/  ULDC UR4, c[0x0][0xc44] ;  /* 0x0003110000047ab9 */ /* 0x000fe20000000800 */
[----:B------:R-:W-:-:S13]  /*d7e0*/  ISETP.NE.AND.EX P0, PT, RZ, UR5, PT, P0 ;  /* 0x00000005ff007c0c */ /* 0x000fda000bf05300 */
[----:B------:R-:W1:Y:S02]  /*d7f0*/  @P0 LDC.64 R2, c[0x0][0x9f8] ;  /* 0x00027e00ff020b82 */ /* 0x000e640000000a00 */
[----:B-1----:R-:W-:-:S05]  /*d800*/  @P0 IMAD.WIDE R2, R23, 0x4, R2 ;  /* 0x0000000417020825 */ /* 0x002fca00078e0202 */
[----:B------:R1:W5:Y:S01]  /*d810*/  @P0 LDG.E R30, desc[UR36][R2.64] ;  /* 0x00000024021e0981 */ /* 0x000362000c1e1900 */
[----:B------:R-:W-:Y:S01]  /*d820*/  UMOV UR5, 0xffffffff ;  /* 0xffffffff00057882 */ /* 0x000fe20000000000 */
[----:B------:R-:W-:Y:S02]  /*d830*/  IMAD R19, R19, UR4, R24 ;  /* 0x0000000413137c24 */ /* 0x000fe4000f8e0218 */
[----:B0-----:R-:W-:Y:S05]  /*d840*/  BRA.DIV UR5, `(.L_x_44) ;  /* 0x0000003205547947 */ /* 0x001fea000b800000 */
.L_x_94:
[----:B------:R-:W2:Y:S01]  /*d850*/  LDL R0, [R1+0x8] ;  /* 0x0000080001007983 */ /* 0x000ea20000100800 */
[----:B------:R-:W-:Y:S02]  /*d860*/  ISETP.NE.AND P0, PT, R8, 0x1, PT ;  /* 0x000000010800780c */ /* 0x000fe40003f05270 */
[C---:B------:R-:W-:Y:S02]  /*d870*/  LOP3.LUT P1, RZ, R16.reuse, 0x400, RZ, 0xc0, !PT ;  /* 0x0000040010ff7812 */ /* 0x040fe4000782c0ff */
[----:B-----5:R-:W-:Y:S02]  /*d880*/  SHF.R.S32.HI R32, RZ, 0x1f, R30 ;  /* 0x0000001fff207819 */ /* 0x020fe4000001141e */
[----:B------:R-:W-:-:S07]  /*d890*/  LOP3.LUT R16, R16, 0xfffffdff, RZ, 0xc0, !PT ;  /* 0xfffffdff10107812 */ /* 0x000fce00078ec0ff */
[----:B-1----:R-:W0:Y:S01]  /*d8a0*/  @P0 LDC R3, c[0x0][0x434] ;  /* 0x00010d00ff030b82 */ /* 0x002e220000000800 */
[----:B------:R-:W-:-:S07]  /*d8b0*/  @P0 LOP3.LUT R16, R16, 0x200, RZ, 0xfc, !PT ;  /* 0x0000020010100812 */ /* 0x000fce00078efcff */
[----:B------:R-:W1:Y:S08]  /*d8c0*/  @P0 LDC R5, c[0x0][0x438] ;  /* 0x00010e00ff050b82 */ /* 0x000e700000000800 */
[----:B------:R-:W3:Y:S01]  /*d8d0*/  @P1 LDC.64 R6, c[0x0][0x428] ;  /* 0x00010a00ff061b82 */ /* 0x000ee20000000a00 */
[----:B------:R-:W-:Y:S02]  /*d8e0*/  LOP3.LUT R16, R16, 0xfffffeff, RZ, 0xc0, !PT ;  /* 0xfffffeff10107812 */ /* 0x000fe400078ec0ff */
[----:B------:R-:W-:Y:S01]  /*d8f0*/  SHF.R.S32.HI R29, RZ, 0x1f, R19 ;  /* 0x0000001fff1d7819 */ /* 0x000fe20000011413 */
[----:B--2---:R-:W-:-:S04]  /*d900*/  IMAD.IADD R0, R0, 0x1, R31 ;  /* 0x0000000100007824 */ /* 0x004fc800078e021f */
[----:B0-----:R-:W-:-:S04]  /*d910*/  @P0 IMAD.HI.U32 R2, R0, R3, RZ ;  /* 0x0000000300020227 */ /* 0x001fc800078e00ff */
[----:B------:R-:W-:Y:S01]  /*d920*/  IMAD.MOV.U32 R9, RZ, RZ, R0 ;  /* 0x000000ffff097224 */ /* 0x000fe200078e0000 */
[----:B-1----:R-:W-:Y:S01]  /*d930*/  @P0 SHF.R.U32.HI R9, RZ, R5, R2 ;  /* 0x00000005ff090219 */ /* 0x002fe20000011602 */
[----:B---3--:R-:W-:Y:S01]  /*d940*/  @P1 IMAD R2, R32, R6, RZ ;  /* 0x0000000620021224 */ /* 0x008fe200078e02ff */
[----:B------:R-:W0:Y:S02]  /*d950*/  @P1 LDC.64 R4, c[0x0][0x418] ;  /* 0x00010600ff041b82 */ /* 0x000e240000000a00 */
[----:B------:R-:W-:Y:S01]  /*d960*/  @P1 SHF.R.S32.HI R3, RZ, 0x1f, R9 ;  /* 0x0000001fff031819 */ /* 0x000fe20000011409 */
[----:B------:R-:W-:Y:S01]  /*d970*/  @P1 IMAD R7, R30, R7, R2 ;  /* 0x000000071e071224 */ /* 0x000fe200078e0202 */
[----:B------:R-:W-:-:S05]  /*d980*/  @P1 MOV R2, R9 ;  /* 0x0000000900021202 */ /* 0x000fca0000000f00 */
[----:B------:R-:W-:-:S04]  /*d990*/  @P1 IMAD.WIDE.U32 R2, R30, R6, R2 ;  /* 0x000000061e021225 */ /* 0x000fc800078e0002 */
[----:B------:R-:W-:Y:S02]  /*d9a0*/  @P1 IMAD.IADD R3, R3, 0x1, R7 ;  /* 0x0000000103031824 */ /* 0x000fe400078e0207 */
[----:B------:R-:W-:Y:S01]  /*d9b0*/  IMAD.MOV.U32 R6, RZ, RZ, RZ ;  /* 0x000000ffff067224 */ /* 0x000fe200078e00ff */
[----:B0-----:R-:W-:-:S04]  /*d9c0*/  @P1 LEA R4, P0, R2, R4, 0x2 ;  /* 0x0000000402041211 */ /* 0x001fc800078010ff */
[----:B------:R-:W-:Y:S02]  /*d9d0*/  @P1 LEA.HI.X R5, R2, R5, R3, 0x2, P0 ;  /* 0x0000000502051211 */ /* 0x000fe400000f1403 */
[----:B------:R-:W-:-:S03]  /*d9e0*/  IADD3 R3, -R9, RZ, RZ ;  /* 0x000000ff09037210 */ /* 0x000fc60007ffe1ff */
[----:B------:R0:W5:Y:S02]  /*d9f0*/  @P1 LDG.E R6, desc[UR36][R4.64] ;  /* 0x0000002404061981 */ /* 0x000164000c1e1900 */
[----:B0-----:R-:W-:Y:S02]  /*da00*/  IMAD R5, R8, R3, R0 ;  /* 0x0000000308057224 */ /* 0x001fe400078e0200 */
[----:B------:R-:W-:-:S05]  /*da10*/  IMAD.U32 R0, RZ, RZ, UR42 ;  /* 0x0000002aff007e24 */ /* 0x000fca000f8e00ff */
[----:B------:R-:W-:-:S13]  /*da20*/  ISETP.NE.AND P0, PT, R0, 0x3, PT ;  /* 0x000000030000780c */ /* 0x000fda0003f05270 */
[----:B------:R-:W-:Y:S01]  /*da30*/  @P0 LOP3.LUT R16, R16, 0x100, RZ, 0xfc, !PT ;  /* 0x0000010010100812 */ /* 0x000fe200078efcff */
[----:B------:R-:W-:Y:S06]  /*da40*/  @!P0 BRA `(.L_x_45) ;  /* 0x0000000000048947 */ /* 0x000fec0003800000 */
[----:B------:R-:W-:Y:S01]  /*da50*/  BPT.TRAP 0x1 ;  /* 0x000000040000795c */ /* 0x000fe20000300000 */
.L_x_45:
[----:B------:R-:W-:Y:S01]  /*da60*/  SHF.R.S32.HI R7, RZ, 0x1f, R5 ;  /* 0x0000001fff077819 */ /* 0x000fe20000011405 */
[----:B------:R-:W-:Y:S01]  /*da70*/  ULDC.64 UR4, c[0x0][0x328] ;  /* 0x0000ca0000047ab9 */ /* 0x000fe20000000a00 */
[----:B-----5:R-:W-:Y:S01]  /*da80*/  SHF.R.S32.HI R4, RZ, 0x1f, R6 ;  /* 0x0000001fff047819 */ /* 0x020fe20000011406 */
[----:B------:R-:W-:Y:S01]  /*da90*/  IMAD.WIDE.U32 R2, R5, UR4, RZ ;  /* 0x0000000405027c25 */ /* 0x000fe2000f8e00ff */
[----:B------:R-:W-:Y:S03]  /*daa0*/  BSSY B0, `(.L_x_46) ;  /* 0x0000015000007945 */ /* 0x000fe60003800000 */
[----:B------:R-:W-:-:S04]  /*dab0*/  IMAD R0, R7, UR4, RZ ;  /* 0x0000000407007c24 */ /* 0x000fc8000f8e02ff */
[----:B------:R-:W-:Y:S01]  /*dac0*/  IMAD R9, R5, UR5, R0 ;  /* 0x0000000505097c24 */ /* 0x000fe2000f8e0200 */
[----:B------:R-:W-:-:S03]  /*dad0*/  ULDC.64 UR4, c[0x0][0x338] ;  /* 0x0000ce0000047ab9 */ /* 0x000fc60000000a00 */
[----:B------:R-:W-:Y:S02]  /*dae0*/  IMAD.IADD R3, R3, 0x1, R9 ;  /* 0x0000000103037824 */ /* 0x000fe400078e0209 */
[----:B------:R-:W-:Y:S02]  /*daf0*/  IMAD R9, R4, UR4, RZ ;  /* 0x0000000404097c24 */ /* 0x000fe4000f8e02ff */
[----:B------:R-:W-:-:S04]  /*db00*/  IMAD.WIDE.U32 R2, R6, UR4, R2 ;  /* 0x0000000406027c25 */ /* 0x000fc8000f8e0002 */
[----:B------:R-:W-:Y:S01]  /*db10*/  IMAD R9, R6, UR5, R9 ;  /* 0x0000000506097c24 */ /* 0x000fe2000f8e0209 */
[----:B------:R-:W-:Y:S02]  /*db20*/  ULDC.64 UR4, c[0x0][0x330] ;  /* 0x0000cc0000047ab9 */ /* 0x000fe40000000a00 */
[----:B------:R-:W-:Y:S02]  /*db30*/  IMAD R0, R29, UR4, RZ ;  /* 0x000000041d007c24 */ /* 0x000fe4000f8e02ff */
[----:B------:R-:W-:Y:S02]  /*db40*/  IADD3 R3, R3, R9, RZ ;  /* 0x0000000903037210 */ /* 0x000fe40007ffe0ff */
[C---:B------:R-:W-:Y:S01]  /*db50*/  IMAD R9, R19.reuse, UR5, R0 ;  /* 0x0000000513097c24 */ /* 0x040fe2000f8e0200 */
[----:B------:R-:W-:Y:S01]  /*db60*/  LEA R0, R22, UR39, 0x3 ;  /* 0x0000002716007c11 */ /* 0x000fe2000f8e18ff */
[----:B------:R-:W-:Y:S01]  /*db70*/  IMAD.WIDE.U32 R2, R19, UR4, R2 ;  /* 0x0000000413027c25 */ /* 0x000fe2000f8e0002 */
[----:B------:R-:W-:-:S03]  /*db80*/  ULDC.64 UR4, c[0x0][0x318] ;  /* 0x0000c60000047ab9 */ /* 0x000fc60000000a00 */
[----:B------:R-:W-:Y:S01]  /*db90*/  IMAD.IADD R3, R3, 0x1, R9 ;  /* 0x0000000103037824 */ /* 0x000fe200078e0209 */
[----:B------:R-:W-:-:S04]  /*dba0*/  LEA R17, P0, R2, UR4, 0x1 ;  /* 0x0000000402117c11 */ /* 0x000fc8000f8008ff */
[----:B------:R-:W-:Y:S02]  /*dbb0*/  LEA.HI.X R18, R2, UR5, R3, 0x1, P0 ;  /* 0x0000000502127c11 */ /* 0x000fe400080f0c03 */
[----:B------:R-:W-:-:S06]  /*dbc0*/  SHF.L.U32 R3, R25, 0x1f, RZ ;  /* 0x0000001f19037819 */ /* 0x000fcc00000006ff */
[----:B------:R-:W0:Y:S02]  /*dbd0*/  SYNCS.PHASECHK.TRANS64.TRYWAIT P0, [R0+URZ+0x38840], R3 ;  /* 0x03884003000075a7 */ /* 0x000e24000800017f */
[----:B0-----:R-:W-:Y:S05]  /*dbe0*/  @!P0 BRA `(.L_x_47) ;  /* 0x0000002c00a08947 */ /* 0x001fea0003800000 */
.L_x_95:
[----:B------:R-:W-:Y:S05]  /*dbf0*/  BSYNC B0 ;  /* 0x0000000000007941 */ /* 0x000fea0003800000 */
.L_x_46:
[----:B------:R-:W-:Y:S02]  /*dc00*/  ULDC.64 UR4, c[0x0][0x300] ;  /* 0x0000c00000047ab9 */ /* 0x000fe40000000a00 */
[----:B------:R-:W-:-:S04]  /*dc10*/  IMAD R2, R7, UR4, RZ ;  /* 0x0000000407027c24 */ /* 0x000fc8000f8e02ff */
[C---:B------:R-:W-:Y:S02]  /*dc20*/  IMAD R7, R5.reuse, UR5, R2 ;  /* 0x0000000505077c24 */ /* 0x040fe4000f8e0202 */
[----:B0-----:R-:W-:Y:S01]  /*dc30*/  IMAD.WIDE.U32 R2, R5, UR4, RZ ;  /* 0x0000000405027c25 */ /* 0x001fe2000f8e00ff */
        /* <DEDUP_REMOVED lines=8> */
[C---:B------:R-:W-:Y:S02]  /*dcc0*/  IMAD R5, R19.reuse, UR5, R4 ;  /* 0x0000000513057c24 */ /* 0x040fe4000f8e0204 */
[----:B------:R-:W-:Y:S01]  /*dcd0*/  IMAD.WIDE.U32 R2, R19, UR4, R2 ;  /* 0x0000000413027c25 */ /* 0x000fe2000f8e0002 */
[----:B------:R-:W-:-:S03]  /*dce0*/  ULDC.64 UR4, c[0x0][0x2e8] ;  /* 0x0000ba0000047ab9 */ /* 0x000fc60000000a00 */
[----:B------:R-:W-:Y:S01]  /*dcf0*/  IMAD.IADD R3, R3, 0x1, R5 ;  /* 0x0000000103037824 */ /* 0x000fe200078e0205 */
[----:B------:R-:W-:Y:S01]  /*dd00*/  LEA R4, P0, R2, UR4, 0x1 ;  /* 0x0000000402047c11 */ /* 0x000fe2000f8008ff */
[----:B------:R-:W-:Y:S01]  /*dd10*/  UMOV UR4, 0xffffffff ;  /* 0xffffffff00047882 */ /* 0x000fe20000000000 */
[----:B------:R-:W-:Y:S02]  /*dd20*/  IMAD R5, R22, 0x5000, R26 ;  /* 0x0000500016057824 */ /* 0x000fe400078e021a */
[----:B------:R-:W-:Y:S01]  /*dd30*/  LEA.HI.X R6, R2, UR5, R3, 0x1, P0 ;  /* 0x0000000502067c11 */ /* 0x000fe200080f0c03 */
[----:B------:R-:W-:Y:S08]  /*dd40*/  BRA.DIV UR4, `(.L_x_48) ;  /* 0x0000002e045c7947 */ /* 0x000ff0000b800000 */
[----:B------:R-:W0:Y:S01]  /*dd50*/  SHFL.IDX PT, R14, R4, RZ, 0x181f ;  /* 0x00181fff040e7589 */ /* 0x000e2200000e0000 */
[----:B------:R-:W-:Y:S02]  /*dd60*/  ISETP.GE.AND P0, PT, R33, 0x1, PT ;  /* 0x000000012100780c */ /* 0x000fe40003f06270 */
[C---:B------:R-:W-:Y:S01]  /*dd70*/  LOP3.LUT P5, RZ, R16.reuse, 0x8, RZ, 0xc0, !PT ;  /* 0x0000000810ff7812 */ /* 0x040fe200078ac0ff */
[----:B------:R-:W1:Y:S01]  /*dd80*/  SHFL.IDX PT, R2, R6, RZ, 0x181f ;  /* 0x00181fff06027589 */ /* 0x000e6200000e0000 */
[C---:B------:R-:W-:Y:S02]  /*dd90*/  LOP3.LUT P4, RZ, R16.reuse, 0x4, RZ, 0xc0, !PT ;  /* 0x0000000410ff7812 */ /* 0x040fe4000788c0ff */
[C---:B------:R-:W-:Y:S01]  /*dda0*/  LOP3.LUT P3, RZ, R16.reuse, 0x2, RZ, 0xc0, !PT ;  /* 0x0000000210ff7812 */ /* 0x040fe2000786c0ff */
[----:B------:R-:W-:Y:S01]  /*ddb0*/  SHFL.IDX PT, R8, R6, 0x1, 0x181f ;  /* 0x00381f0006087f89 */ /* 0x000fe200000e0000 */
[----:B------:R-:W-:-:S05]  /*ddc0*/  LOP3.LUT P2, RZ, R16, 0x1, RZ, 0xc0, !PT ;  /* 0x0000000110ff7812 */ /* 0x000fca000784c0ff */
[----:B------:R-:W-:Y:S02]  /*ddd0*/  @P0 LEA R7, R5, UR39, 0x1 ;  /* 0x0000002705070c11 */ /* 0x000fe4000f8e08ff */
[----:B0-----:R-:W-:-:S05]  /*dde0*/  @P0 LEA R14, P1, R37, R14, 0x1 ;  /* 0x0000000e250e0211 */ /* 0x001fca00078208ff */
[----:B-1----:R-:W-:Y:S01]  /*ddf0*/  @P0 IMAD.X R3, RZ, RZ, R2, P1 ;  /* 0x000000ffff030224 */ /* 0x002fe200008e0602 */
[----:B------:R-:W-:Y:S02]  /*de00*/  @P0 MOV R2, R14 ;  /* 0x0000000e00020202 */ /* 0x000fe40000000f00 */
[----:B------:R-:W0:Y:S04]  /*de10*/  SHFL.IDX PT, R14, R4, 0x1, 0x181f ;  /* 0x00381f00040e7f89 */ /* 0x000e2800000e0000 */
[----:B------:R-:W-:Y:S04]  /*de20*/  @P0 LDGSTS.E.BYPASS.LTC128B.128 [R7+0x24400], desc[UR36][R2.64], !P5 ;  /* 0x2440000002070fae */ /* 0x000fe8000e901d64 */
[----:B------:R-:W-:Y:S04]  /*de30*/  @P0 LDGSTS.E.BYPASS.LTC128B.128 [R7+0x26c00], desc[UR36][R2.64+0x80], !P4 ;  /* 0x26c0008002070fae */ /* 0x000fe8000e101d64 */
[----:B------:R-:W-:Y:S04]  /*de40*/  @P0 LDGSTS.E.BYPASS.LTC128B.128 [R7+0x29400], desc[UR36][R2.64+0x100], !P3 ;  /* 0x2940010002070fae */ /* 0x000fe8000d901d64 */
[----:B------:R1:W-:Y:S01]  /*de50*/  @P0 LDGSTS.E.BYPASS.LTC128B.128 [R7+0x2bc00], desc[UR36][R2.64+0x180], !P2 ;  /* 0x2bc0018002070fae */ /* 0x0003e2000d101d64 */
[----:B------:R-:W-:-:S03]  /*de60*/  ISETP.GE.AND P0, PT, R33, 0x11, PT ;  /* 0x000000112100780c */ /* 0x000fc60003f06270 */
[----:B-1----:R-:W-:Y:S10]  /*de70*/  SHFL.IDX PT, R7, R6, 0x2, 0x181f ;  /* 0x00581f0006077f89 */ /* 0x002ff400000e0000 */
[----:B0-----:R-:W-:-:S02]  /*de80*/  @P0 LEA R14, P1, R37, R14, 0x1 ;  /* 0x0000000e250e0211 */ /* 0x001fc400078208ff */
[----:B------:R-:W-:-:S03]  /*de90*/  @P0 LEA R21, R5, UR39, 0x1 ;  /* 0x0000002705150c11 */ /* 0x000fc6000f8e08ff */
[----:B------:R-:W-:Y:S02]  /*dea0*/  @P0 IMAD.X R9, RZ, RZ, R8, P1 ;  /* 0x000000ffff090224 */ /* 0x000fe400008e0608 */
[----:B------:R-:W-:Y:S02]  /*deb0*/  @P0 IMAD.MOV.U32 R2, RZ, RZ, R14 ;  /* 0x000000ffff020224 */ /* 0x000fe400078e000e */
[----:B------:R-:W0:Y:S01]  /*dec0*/  SHFL.IDX PT, R14, R4, 0x2, 0x181f ;  /* 0x00581f00040e7f89 */ /* 0x000e2200000e0000 */
[----:B------:R-:W-:-:S05]  /*ded0*/  @P0 MOV R3, R9 ;  /* 0x0000000900030202 */ /* 0x000fca0000000f00 */
[----:B------:R-:W-:Y:S04]  /*dee0*/  @P0 LDGSTS.E.BYPASS.LTC128B.128 [R21+0x24c00], desc[UR36][R2.64], !P5 ;  /* 0x24c0000002150fae */ /* 0x000fe8000e901d64 */
[----:B------:R-:W-:Y:S04]  /*def0*/  @P0 LDGSTS.E.BYPASS.LTC128B.128 [R21+0x27400], desc[UR36][R2.64+0x80], !P4 ;  /* 0x2740008002150fae */ /* 0x000fe8000e101d64 */
[----:B------:R-:W-:Y:S04]  /*df00*/  @P0 LDGSTS.E.BYPASS.LTC128B.128 [R21+0x29c00], desc[UR36][R2.64+0x100], !P3 ;  /* 0x29c0010002150fae */ /* 0x000fe8000d901d64 */
[----:B------:R1:W-:Y:S01]  /*df10*/  @P0 LDGSTS.E.BYPASS.LTC128B.128 [R21+0x2c400], desc[UR36][R2.64+0x180], !P2 ;  /* 0x2c40018002150fae */ /* 0x0003e2000d101d64 */
[----:B------:R-:W-:-:S13]  /*df20*/  ISETP.GE.AND P0, PT, R33, 0x21, PT ;  /* 0x000000212100780c */ /* 0x000fda0003f06270 */
[----:B0-----:R-:W-:Y:S02]  /*df30*/  @P0 LEA R14, P1, R37, R14, 0x1 ;  /* 0x0000000e250e0211 */ /* 0x001fe400078208ff */
[----:B------:R-:W-:-:S03]  /*df40*/  @P0 LEA R9, R5, UR39, 0x1 ;  /* 0x0000002705090c11 */ /* 0x000fc6000f8e08ff */
[----:B------:R-:W-:Y:S02]  /*df50*/  @P0 IMAD.X R7, RZ, RZ, R7, P1 ;  /* 0x000000ffff070224 */ /* 0x000fe400008e0607 */
[----:B-1----:R-:W-:Y:S02]  /*df60*/  @P0 IMAD.MOV.U32 R2, RZ, RZ, R14 ;  /* 0x000000ffff020224 */ /* 0x002fe400078e000e */
[----:B------:R-:W0:Y:S01]  /*df70*/  SHFL.IDX PT, R14, R4, 0x3, 0x181f ;  /* 0x00781f00040e7f89 */ /* 0x000e2200000e0000 */
[----:B------:R-:W-:-:S03]  /*df80*/  @P0 MOV R3, R7 ;  /* 0x0000000700030202 */ /* 0x000fc60000000f00 */
[----:B------:R-:W1:Y:S04]  /*df90*/  SHFL.IDX PT, R7, R6, 0x3, 0x181f ;  /* 0x00781f0006077f89 */ /* 0x000e6800000e0000 */
[----:B------:R-:W-:Y:S04]  /*dfa0*/  @P0 LDGSTS.E.BYPASS.LTC128B.128 [R9+0x25400], desc[UR36][R2.64], !P5 ;  /* 0x2540000002090fae */ /* 0x000fe8000e901d64 */
[----:B------:R-:W-:Y:S04]  /*dfb0*/  @P0 LDGSTS.E.BYPASS.LTC128B.128 [R9+0x27c00], desc[UR36][R2.64+0x80], !P4 ;  /* 0x27c0008002090fae */ /* 0x000fe8000e101d64 */
[----:B------:R-:W-:Y:S04]  /*dfc0*/  @P0 LDGSTS.E.BYPASS.LTC128B.128 [R9+0x2a400], desc[UR36][R2.64+0x100], !P3 ;  /* 0x2a40010002090fae */ /* 0x000fe8000d901d64 */
[----:B------:R2:W-:Y:S01]  /*dfd0*/  @P0 LDGSTS.E.BYPASS.LTC128B.128 [R9+0x2cc00], desc[UR36][R2.64+0x180], !P2 ;  /* 0x2cc0018002090fae */ /* 0x0005e2000d101d64 */
[----:B------:R-:W-:-:S13]  /*dfe0*/  ISETP.GE.AND P0, PT, R33, 0x31, PT ;  /* 0x000000312100780c */ /* 0x000fda0003f06270 */
[----:B0-----:R-:W-:Y:S02]  /*dff0*/  @P0 LEA R14, P1, R37, R14, 0x1 ;  /* 0x0000000e250e0211 */ /* 0x001fe400078208ff */
[----:B------:R-:W-:-:S03]  /*e000*/  @P0 LEA R21, R5, UR39, 0x1 ;  /* 0x0000002705150c11 */ /* 0x000fc6000f8e08ff */
[----:B-1----:R-:W-:Y:S02]  /*e010*/  @P0 IMAD.X R7, RZ, RZ, R7, P1 ;  /* 0x000000ffff070224 */ /* 0x002fe400008e0607 */
[----:B--2---:R-:W-:Y:S02]  /*e020*/  @P0 IMAD.MOV.U32 R2, RZ, RZ, R14 ;  /* 0x000000ffff020224 */ /* 0x004fe400078e000e */
[----:B------:R0:W1:Y:S01]  /*e030*/  SHFL.IDX PT, R14, R4, 0x4, 0x181f ;  /* 0x00981f00040e7f89 */ /* 0x00006200000e0000 */
[----:B------:R-:W-:-:S03]  /*e040*/  @P0 MOV R3, R7 ;  /* 0x0000000700030202 */ /* 0x000fc60000000f00 */
[----:B------:R0:W2:Y:S04]  /*e050*/  SHFL.IDX PT, R7, R6, 0x4, 0x181f ;  /* 0x00981f0006077f89 */ /* 0x0000a800000e0000 */
[----:B------:R0:W-:Y:S04]  /*e060*/  @P0 LDGSTS.E.BYPASS.LTC128B.128 [R21+0x25c00], desc[UR36][R2.64], !P5 ;  /* 0x25c0000002150fae */ /* 0x0001e8000e901d64 */
[----:B------:R0:W-:Y:S04]  /*e070*/  @P0 LDGSTS.E.BYPASS.LTC128B.128 [R21+0x28400], desc[UR36][R2.64+0x80], !P4 ;  /* 0x2840008002150fae */ /* 0x0001e8000e101d64 */
[----:B------:R0:W-:Y:S04]  /*e080*/  @P0 LDGSTS.E.BYPASS.LTC128B.128 [R21+0x2ac00], desc[UR36][R2.64+0x100], !P3 ;  /* 0x2ac0010002150fae */ /* 0x0001e8000d901d64 */
[----:B------:R0:W-:Y:S02]  /*e090*/  @P0 LDGSTS.E.BYPASS.LTC128B.128 [R21+0x2d400], desc[UR36][R2.64+0x180], !P2 ;  /* 0x2d40018002150fae */ /* 0x0001e4000d101d64 */
.L_x_107:
[----:B------:R-:W-:Y:S01]  /*e0a0*/  ISETP.GE.AND P0, PT, R33, 0x41, PT ;  /* 0x000000412100780c */ /* 0x000fe20003f06270 */
[----:B------:R-:W-:-:S12]  /*e0b0*/  BSSY B0, `(.L_x_49) ;  /* 0x0000010000007945 */ /* 0x000fd80003800000 */
[----:B------:R-:W-:Y:S05]  /*e0c0*/  @!P0 BRA `(.L_x_50) ;  /* 0x0000000000388947 */ /* 0x000fea0003800000 */
[C---:B------:R-:W-:Y:S02]  /*e0d0*/  LOP3.LUT P4, RZ, R16.reuse, 0x8, RZ, 0xc0, !PT ;  /* 0x0000000810ff7812 */ /* 0x040fe4000788c0ff */
[C---:B------:R-:W-:Y:S02]  /*e0e0*/  LOP3.LUT P3, RZ, R16.reuse, 0x4, RZ, 0xc0, !PT ;  /* 0x0000000410ff7812 */ /* 0x040fe4000786c0ff */
[C---:B------:R-:W-:Y:S02]  /*e0f0*/  LOP3.LUT P2, RZ, R16.reuse, 0x2, RZ, 0xc0, !PT ;  /* 0x0000000210ff7812 */ /* 0x040fe4000784c0ff */
[----:B------:R-:W-:Y:S02]  /*e100*/  LOP3.LUT P1, RZ, R16, 0x1, RZ, 0xc0, !PT ;  /* 0x0000000110ff7812 */ /* 0x000fe4000782c0ff */
[----:B01----:R-:W-:Y:S02]  /*e110*/  LEA R2, P0, R37, R14, 0x1 ;  /* 0x0000000e25027211 */ /* 0x003fe400078008ff */
[----:B------:R-:W-:-:S03]  /*e120*/  LEA R5, R5, UR39, 0x1 ;  /* 0x0000002705057c11 */ /* 0x000fc6000f8e08ff */
[----:B--2---:R-:W-:-:S05]  /*e130*/  IMAD.X R3, RZ, RZ, R7, P0 ;  /* 0x000000ffff037224 */ /* 0x004fca00000e0607 */
[----:B------:R-:W-:Y:S01]  /*e140*/  @!PT LDS RZ, [RZ] ;  /* 0x00000000fffff984 */ /* 0x000fe20000000800 */
[----:B------:R-:W-:Y:S01]  /*e150*/  @!PT LDS RZ, [RZ] ;  /* 0x00000000fffff984 */ /* 0x000fe20000000800 */
[----:B------:R-:W-:Y:S01]  /*e160*/  @!PT LDS RZ, [RZ] ;  /* 0x00000000fffff984 */ /* 0x000fe20000000800 */
[----:B------:R3:W-:Y:S04]  /*e170*/  LDGSTS.E.BYPASS.LTC128B.128 [R5+0x26400], desc[UR36][R2.64], !P4 ;  /* 0x2640000002057fae */ /* 0x0007e8000e101d64 */
[----:B------:R3:W-:Y:S04]  /*e180*/  LDGSTS.E.BYPASS.LTC128B.128 [R5+0x28c00], desc[UR36][R2.64+0x80], !P3 ;  /* 0x28c0008002057fae */ /* 0x0007e8000d901d64 */
[----:B------:R3:W-:Y:S04]  /*e190*/  LDGSTS.E.BYPASS.LTC128B.128 [R5+0x2b400], desc[UR36][R2.64+0x100], !P2 ;  /* 0x2b40010002057fae */ /* 0x0007e8000d101d64 */
[----:B------:R3:W-:Y:S02]  /*e1a0*/  LDGSTS.E.BYPASS.LTC128B.128 [R5+0x2dc00], desc[UR36][R2.64+0x180], !P1 ;  /* 0x2dc0018002057fae */ /* 0x0007e4000c901d64 */
.L_x_50:
[----:B------:R-:W-:Y:S05]  /*e1b0*/  BSYNC B0 ;  /* 0x0000000000007941 */ /* 0x000fea0003800000 */
.L_x_49:
[----:B------:R-:W-:Y:S01]  /*e1c0*/  NOP ;  /* 0x0000000000007918 */ /* 0x000fe20000000000 */
[----:B------:R-:W-:-:S13]  /*e1d0*/  PLOP3.LUT P0, PT, PT, PT, PT, 0x80, 0x0 ;  /* 0x000000000000781c */ /* 0x000fda0003f0f070 */
.L_x_51:
[----:B------:R-:W-:Y:S02]  /*e1e0*/  PLOP3.LUT P1, PT, P1, P0, PT, 0xa2, 0x0 ;  /* 0x000000000000781c */ /* 0x000fe40000f21472 */
[----:B------:R-:W-:-:S08]  /*e1f0*/  @P0 R2UR P1, UR4, R0 ;  /* 0x00000000000402ca */ /* 0x000fd00000020000 */
[----:B------:R-:W-:-:S05]  /*e200*/  @P0 PLOP3.LUT P0, PT, P1, PT, PT, 0x80, 0x0 ;  /* 0x000000000000081c */ /* 0x000fca0000f0f070 */
[----:B------:R-:W-:Y:S01]  /*e210*/  @!P1 SYNCS.ARRIVE.TRANS64.RED.A0T1 RZ, [UR4+0x38830], RZ ;  /* 0x038830ffffff99a7 */ /* 0x000fe20008200404 */
[----:B------:R-:W-:Y:S07]  /*e220*/  @!P1 ARRIVES.LDGSTSBAR.64.TRANSCNT [UR4+0x38830] ;  /* 0x03883000ff0099b0 */ /* 0x000fee0008000a84 */
[----:B------:R-:W-:Y:S05]  /*e230*/  @P0 BRA.U.ANY `(.L_x_51) ;  /* 0xfffffffd00e80947 */ /* 0x000fea000393ffff */
[----:B------:R-:W-:Y:S01]  /*e240*/  NOP ;  /* 0x0000000000007918 */ /* 0x000fe20000000000 */
[----:B------:R-:W-:-:S13]  /*e250*/  LOP3.LUT P2, RZ, R16, 0x100, RZ, 0xc0, !PT ;  /* 0x0000010010ff7812 */ /* 0x000fda000784c0ff */
[----:B------:R-:W-:Y:S05]  /*e260*/  @!P2 BRA `(.L_x_52) ;  /* 0x000000000004a947 */ /* 0x000fea0003800000 */
[----:B------:R-:W-:Y:S01]  /*e270*/  BPT.TRAP 0x1 ;  /* 0x000000040000795c */ /* 0x000fe20000300000 */
.L_x_52:
[----:B------:R4:W-:Y:S02]  /*e280*/  SYNCS.ARRIVE.TRANS64.A1T0 RZ, [R0+URZ+0x38830], RZ ;  /* 0x038830ff00ff79a7 */ /* 0x0009e4000810003f */
[----:B------:R-:W-:Y:S05]  /*e290*/  WARPSYNC.ALL ;  /* 0x0000000000007948 */ /* 0x000fea0003800000 */
[----:B------:R-:W-:-:S04]  /*e2a0*/  UIADD3 UR4, UR39, 0x14400, URZ ;  /* 0x0001440027047890 */ /* 0x000fc8000fffe03f */
[----:B------:R-:W-:Y:S01]  /*e2b0*/  ULOP3.LUT UP0, URZ, UR4, 0x3ff, URZ, 0xc0, !UPT ;  /* 0x000003ff043f7892 */ /* 0x000fe2000f80c03f */
[----:B------:R-:W-:Y:S05]  /*e2c0*/  BAR.SYNC.DEFER_BLOCKING 0x8, 0x180 ;  /* 0x0206000000007b1d */ /* 0x000fea0000010000 */
[----:B------:R-:W-:-:S13]  /*e2d0*/  PLOP3.LUT P0, PT, PT, PT, UP0, 0x80, 0x0 ;  /* 0x000000000000781c */ /* 0x000fda0003f0f008 */
[----:B------:R-:W-:Y:S05]  /*e2e0*/  @!P0 BRA `(.L_x_53) ;  /* 0x0000000000408947 */ /* 0x000fea0003800000 */
[----:B0--3--:R-:W-:Y:S01]  /*e2f0*/  MOV R2, 0x0 ;  /* 0x0000000000027802 */ /* 0x009fe20000000f00 */
[----:B------:R-:W-:Y:S01]  /*e300*/  ULDC.64 UR6, c[0x4][0x138] ;  /* 0x01004e0000067ab9 */ /* 0x000fe20000000a00 */
[----:B------:R-:W-:Y:S01]  /*e310*/  ULDC.64 UR8, c[0x4][0x140] ;  /* 0x0100500000087ab9 */ /* 0x000fe20000000a00 */
[----:B------:R-:W-:Y:S01]  /*e320*/  ULDC.64 UR4, c[0x4][0xb0] ;  /* 0x01002c0000047ab9 */ /* 0x000fe20000000a00 */
[----:B------:R-:W-:Y:S01]  /*e330*/  IMAD.U32 R4, RZ, RZ, UR6 ;  /* 0x00000006ff047e24 */ /* 0x000fe2000f8e00ff */
[----:B------:R-:W-:Y:S01]  /*e340*/  MOV R5, UR7 ;  /* 0x0000000700057c02 */ /* 0x000fe20008000f00 */
[----:B------:R-:W0:Y:S01]  /*e350*/  LDC.64 R2, c[0x4][R2] ;  /* 0x0100000002027b82 */ /* 0x000e220000000a00 */
[----:B------:R-:W-:Y:S01]  /*e360*/  IMAD.U32 R6, RZ, RZ, UR8 ;  /* 0x00000008ff067e24 */ /* 0x000fe2000f8e00ff */
[----:B------:R-:W-:Y:S01]  /*e370*/  MOV R10, UR4 ;  /* 0x00000004000a7c02 */ /* 0x000fe20008000f00 */
[----:B--2---:R-:W-:Y:S01]  /*e380*/  IMAD.U32 R7, RZ, RZ, UR9 ;  /* 0x00000009ff077e24 */ /* 0x004fe2000f8e00ff */
[----:B------:R-:W-:Y:S01]  /*e390*/  MOV R12, 0x1 ;  /* 0x00000001000c7802 */ /* 0x000fe20000000f00 */
[----:B------:R-:W-:-:S02]  /*e3a0*/  IMAD.U32 R11, RZ, RZ, UR5 ;  /* 0x00000005ff0b7e24 */ /* 0x000fc4000f8e00ff */
[----:B------:R-:W-:Y:S02]  /*e3b0*/  IMAD.MOV.U32 R8, RZ, RZ, 0x70 ;  /* 0x00000070ff087424 */ /* 0x000fe400078e00ff */
[----:B------:R-:W-:-:S07]  /*e3c0*/  IMAD.MOV.U32 R13, RZ, RZ, RZ ;  /* 0x000000ffff0d7224 */ /* 0x000fce00078e00ff */
[----:B------:R-:W-:-:S07]  /*e3d0*/  LEPC R20, `(.L_x_53) ;  /* 0x000000001014794e */ /* 0x000fce0000000000 */
[----:B01--4-:R-:W-:Y:S05]  /*e3e0*/  CALL.ABS.NOINC R2 ;  /* 0x0000000002007343 */ /* 0x013fea0003c00000 */
.L_x_53:
[----:B------:R1:W5:Y:S01]  /*e3f0*/  LDL R20, [R1+0x4] ;  /* 0x0000040001147983 */ /* 0x0003620000100800 */
[----:B----4-:R-:W4:Y:S01]  /*e400*/  LDC R0, c[0x0][0x448] ;  /* 0x00011200ff007b82 */ /* 0x010f220000000800 */
[----:B0--3--:R-:W-:Y:S01]  /*e410*/  IMAD.MOV R3, RZ, RZ, -R24 ;  /* 0x000000ffff037224 */ /* 0x009fe200078e0a18 */
[----:B------:R-:W-:Y:S01]  /*e420*/  ULDC UR4, c[0x0][0xc38] ;  /* 0x00030e0000047ab9 */ /* 0x000fe20000000800 */
[----:B------:R-:W-:Y:S02]  /*e430*/  SHF.R.S32.HI R6, RZ, 0x1f, R23 ;  /* 0x0000001fff067819 */ /* 0x000fe40000011417 */
[----:B------:R-:W-:Y:S01]  /*e440*/  IMAD R4, R3, UR4, R36 ;  /* 0x0000000403047c24 */ /* 0x000fe2000f8e0224 */
[----:B------:R-:W-:Y:S01]  /*e450*/  ULDC.64 UR4, c[0x0][0x2d8] ;  /* 0x0000b60000047ab9 */ /* 0x000fe20000000a00 */
[C---:B------:R-:W-:Y:S02]  /*e460*/  LOP3.LUT P2, RZ, R16.reuse, 0x4000, RZ, 0xc0, !PT ;  /* 0x0000400010ff7812 */ /* 0x040fe4000784c0ff */
[----:B------:R-:W-:-:S02]  /*e470*/  LOP3.LUT P3, RZ, R16, 0x2000, RZ, 0xc0, !PT ;  /* 0x0000200010ff7812 */ /* 0x000fc4000786c0ff */
[----:B------:R-:W-:Y:S02]  /*e480*/  SHF.L.U32 R4, R4, 0x7, RZ ;  /* 0x0000000704047819 */ /* 0x000fe400000006ff */
[C---:B------:R-:W-:Y:S02]  /*e490*/  LOP3.LUT P4, RZ, R16.reuse, 0x1000, RZ, 0xc0, !PT ;  /* 0x0000100010ff7812 */ /* 0x040fe4000788c0ff */
[----:B--2---:R-:W-:Y:S02]  /*e4a0*/  LOP3.LUT R7, R27, R4, RZ, 0xfc, !PT ;  /* 0x000000041b077212 */ /* 0x004fe400078efcff */
[----:B------:R-:W-:-:S03]  /*e4b0*/  LOP3.LUT P5, RZ, R16, 0x800, RZ, 0xc0, !PT ;  /* 0x0000080010ff7812 */ /* 0x000fc600078ac0ff */
[----:B------:R-:W-:Y:S01]  /*e4c0*/  IMAD.MOV.U32 R5, RZ, RZ, R7 ;  /* 0x000000ffff057224 */ /* 0x000fe200078e0007 */
[----:B----4-:R-:W-:-:S13]  /*e4d0*/  ISETP.NE.AND P0, PT, R0, 0x1, PT ;  /* 0x000000010000780c */ /* 0x010fda0003f05270 */
[----:B------:R-:W0:Y:S08]  /*e4e0*/  @P0 LDC R2, c[0x0][0x44c] ;  /* 0x00011300ff020b82 */ /* 0x000e300000000800 */
[----:B------:R-:W2:Y:S01]  /*e4f0*/  @P0 LDC R9, c[0x0][0x450] ;  /* 0x00011400ff090b82 */ /* 0x000ea20000000800 */
[----:B0-----:R-:W-:-:S05]  /*e500*/  @P0 IMAD.HI.U32 R2, R7, R2, RZ ;  /* 0x0000000207020227 */ /* 0x001fca00078e00ff */
[----:B--2---:R-:W-:Y:S01]  /*e510*/  @P0 SHF.R.U32.HI R5, RZ, R9, R2 ;  /* 0x00000009ff050219 */ /* 0x004fe20000011602 */
[----:B------:R-:W-:-:S04]  /*e520*/  IMAD R2, R29, UR4, RZ ;  /* 0x000000041d027c24 */ /* 0x000fc8000f8e02ff */
[C---:B------:R-:W-:Y:S02]  /*e530*/  IMAD R9, R19.reuse, UR5, R2 ;  /* 0x0000000513097c24 */ /* 0x040fe4000f8e0202 */
[----:B------:R-:W-:Y:S01]  /*e540*/  IMAD.WIDE.U32 R2, R19, UR4, RZ ;  /* 0x0000000413027c25 */ /* 0x000fe2000f8e00ff */
[----:B------:R-:W-:-:S03]  /*e550*/  ULDC.64 UR4, c[0x0][0x2e0] ;  /* 0x0000b80000047ab9 */ /* 0x000fc60000000a00 */
[----:B------:R-:W-:Y:S02]  /*e560*/  IMAD R6, R6, UR4, RZ ;  /* 0x0000000406067c24 */ /* 0x000fe4000f8e02ff */
[----:B------:R-:W-:Y:S02]  /*e570*/  IMAD.IADD R3, R3, 0x1, R9 ;  /* 0x0000000103037824 */ /* 0x000fe400078e0209 */
[----:B------:R-:W-:Y:S01]  /*e580*/  IMAD R9, R23, UR5, R6 ;  /* 0x0000000517097c24 */ /* 0x000fe2000f8e0206 */
[----:B------:R-:W-:Y:S01]  /*e590*/  IADD3 R6, -R5, RZ, RZ ;  /* 0x000000ff05067210 */ /* 0x000fe20007ffe1ff */
[----:B------:R-:W-:Y:S01]  /*e5a0*/  IMAD.WIDE.U32 R2, R23, UR4, R2 ;  /* 0x0000000417027c25 */ /* 0x000fe2000f8e0002 */
[----:B------:R-:W-:-:S03]  /*e5b0*/  ULDC.64 UR4, c[0x0][0x2d0] ;  /* 0x0000b40000047ab9 */ /* 0x000fc60000000a00 */
[----:B------:R-:W-:Y:S01]  /*e5c0*/  IMAD R7, R0, R6, R7 ;  /* 0x0000000600077224 */ /* 0x000fe200078e0207 */
[----:B------:R-:W-:Y:S01]  /*e5d0*/  SHF.R.S32.HI R0, RZ, 0x1f, R5 ;  /* 0x0000001fff007819 */ /* 0x000fe20000011405 */
[----:B------:R-:W-:-:S04]  /*e5e0*/  IMAD.IADD R3, R3, 0x1, R9 ;  /* 0x0000000103037824 */ /* 0x000fc800078e0209 */
[----:B------:R-:W-:Y:S02]  /*e5f0*/  IMAD R0, R0, UR4, RZ ;  /* 0x0000000400007c24 */ /* 0x000fe4000f8e02ff */
[----:B------:R-:W-:-:S04]  /*e600*/  IMAD.WIDE.U32 R2, R5, UR4, R2 ;  /* 0x0000000405027c25 */ /* 0x000fc8000f8e0002 */
[----:B------:R-:W-:Y:S01]  /*e610*/  IMAD R5, R5, UR5, R0 ;  /* 0x0000000505057c24 */ /* 0x000fe2000f8e0200 */
[----:B------:R-:W-:Y:S01]  /*e620*/  SHF.R.S32.HI R0, RZ, 0x1f, R7 ;  /* 0x0000001fff007819 */ /* 0x000fe20000011407 */
[----:B------:R-:W-:Y:S02]  /*e630*/  ULDC.64 UR4, c[0x0][0x2c8] ;  /* 0x0000b20000047ab9 */ /* 0x000fe40000000a00 */
[----:B------:R-:W-:Y:S02]  /*e640*/  IMAD.IADD R3, R3, 0x1, R5 ;  /* 0x0000000103037824 */ /* 0x000fe400078e0205 */
[----:B------:R-:W-:Y:S02]  /*e650*/  IMAD R0, R0, UR4, RZ ;  /* 0x0000000400007c24 */ /* 0x000fe4000f8e02ff */
[----:B------:R-:W-:-:S04]  /*e660*/  IMAD.WIDE.U32 R2, R7, UR4, R2 ;  /* 0x0000000407027c25 */ /* 0x000fc8000f8e0002 */
[----:B------:R-:W-:Y:S01]  /*e670*/  IMAD R5, R7, UR5, R0 ;  /* 0x0000000507057c24 */ /* 0x000fe2000f8e0200 */
[----:B------:R-:W-:Y:S02]  /*e680*/  ULDC.64 UR4, c[0x0][0x280] ;  /* 0x0000a00000047ab9 */ /* 0x000fe40000000a00 */
[----:B------:R-:W-:Y:S01]  /*e690*/  LEA R0, P0, R2, UR4, 0x1 ;  /* 0x0000000402007c11 */ /* 0x000fe2000f8008ff */
[----:B------:R-:W-:Y:S01]  /*e6a0*/  UMOV UR4, 0xffffffff ;  /* 0xffffffff00047882 */ /* 0x000fe20000000000 */
[----:B------:R-:W-:-:S04]  /*e6b0*/  IADD3 R5, R3, R5, RZ ;  /* 0x0000000503057210 */ /* 0x000fc80007ffe0ff */
[----:B------:R-:W-:Y:S01]  /*e6c0*/  LEA.HI.X R5, R2, UR5, R5, 0x1, P0 ;  /* 0x0000000502057c11 */ /* 0x000fe200080f0c05 */
[----:B-1----:R-:W-:Y:S06]  /*e6d0*/  BRA.DIV UR4, `(.L_x_54) ;  /* 0x0000002a04bc7947 */ /* 0x002fec000b800000 */
[----:B------:R-:W0:Y:S01]  /*e6e0*/  SHFL.IDX PT, R14, R0, RZ, 0x181f ;  /* 0x00181fff000e7589 */ /* 0x000e2200000e0000 */
[----:B------:R-:W-:-:S03]  /*e6f0*/  IMAD.IADD R4, R34, 0x1, R4 ;  /* 0x0000000122047824 */ /* 0x000fc600078e0204 */
[----:B------:R-:W1:Y:S01]  /*e700*/  SHFL.IDX PT, R2, R5, RZ, 0x181f ;  /* 0x00181fff05027589 */ /* 0x000e6200000e0000 */
[C---:B------:R-:W-:Y:S01]  /*e710*/  VIADD R7, R4.reuse, 0x10 ;  /* 0x0000001004077836 */ /* 0x040fe20000000000 */
[----:B------:R-:W-:Y:S02]  /*e720*/  ISETP.GE.AND P0, PT, R4, UR40, PT ;  /* 0x0000002804007c0c */ /* 0x000fe4000bf06270 */
[----:B------:R-:W-:Y:S11]  /*e730*/  SHFL.IDX PT, R6, R5, 0x1, 0x181f ;  /* 0x00381f0005067f89 */ /* 0x000ff600000e0000 */
[----:B0-----:R-:W-:-:S05]  /*e740*/  @!P0 LEA R14, P1, R37, R14, 0x1 ;  /* 0x0000000e250e8211 */ /* 0x001fca00078208ff */
[----:B-1----:R-:W-:Y:S01]  /*e750*/  @!P0 IMAD.X R3, RZ, RZ, R2, P1 ;  /* 0x000000ffff038224 */ /* 0x002fe200008e0602 */
[----:B------:R-:W-:Y:S02]  /*e760*/  @!P0 MOV R2, R14 ;  /* 0x0000000e00028202 */ /* 0x000fe40000000f00 */
[----:B------:R-:W0:Y:S04]  /*e770*/  SHFL.IDX PT, R14, R0, 0x1, 0x181f ;  /* 0x00381f00000e7f89 */ /* 0x000e2800000e0000 */
[----:B-----5:R-:W-:Y:S04]  /*e780*/  @!P0 LDGSTS.E.BYPASS.LTC128B.128 [R20+0x14400], desc[UR36][R2.64], !P2 ;  /* 0x1440000002148fae */ /* 0x020fe8000d101d64 */
[----:B------:R-:W-:Y:S04]  /*e790*/  @!P0 LDGSTS.E.BYPASS.LTC128B.128 [R20+0x18400], desc[UR36][R2.64+0x80], !P3 ;  /* 0x1840008002148fae */ /* 0x000fe8000d901d64 */
[----:B------:R-:W-:Y:S04]  /*e7a0*/  @!P0 LDGSTS.E.BYPASS.LTC128B.128 [R20+0x1c400], desc[UR36][R2.64+0x100], !P4 ;  /* 0x1c40010002148fae */ /* 0x000fe8000e101d64 */
[----:B------:R1:W-:Y:S01]  /*e7b0*/  @!P0 LDGSTS.E.BYPASS.LTC128B.128 [R20+0x20400], desc[UR36][R2.64+0x180], !P5 ;  /* 0x2040018002148fae */ /* 0x0003e2000e901d64 */
[----:B------:R-:W-:-:S13]  /*e7c0*/  ISETP.GE.AND P0, PT, R7, UR40, PT ;  /* 0x0000002807007c0c */ /* 0x000fda000bf06270 */
[----:B0-----:R-:W-:-:S04]  /*e7d0*/  @!P0 LEA R14, P1, R37, R14, 0x1 ;  /* 0x0000000e250e8211 */ /* 0x001fc800078208ff */
[----:B-1----:R-:W-:Y:S01]  /*e7e0*/  @!P0 MOV R2, R14 ;  /* 0x0000000e00028202 */ /* 0x002fe20000000f00 */
[----:B------:R-:W-:Y:S01]  /*e7f0*/  @!P0 IMAD.X R7, RZ, RZ, R6, P1 ;  /* 0x000000ffff078224 */ /* 0x000fe200008e0606 */
[----:B------:R-:W0:Y:S03]  /*e800*/  SHFL.IDX PT, R14, R0, 0x2, 0x181f ;  /* 0x00581f00000e7f89 */ /* 0x000e2600000e0000 */
[----:B------:R-:W-:Y:S01]  /*e810*/  @!P0 IMAD.MOV.U32 R3, RZ, RZ, R7 ;  /* 0x000000ffff038224 */ /* 0x000fe200078e0007 */
[----:B------:R-:W1:Y:S01]  /*e820*/  SHFL.IDX PT, R6, R5, 0x2, 0x181f ;  /* 0x00581f0005067f89 */ /* 0x000e6200000e0000 */
[----:B------:R-:W-:-:S03]  /*e830*/  VIADD R7, R4, 0x20 ;  /* 0x0000002004077836 */ /* 0x000fc60000000000 */
[----:B------:R-:W-:Y:S04]  /*e840*/  @!P0 LDGSTS.E.BYPASS.LTC128B.128 [R20+0x14c00], desc[UR36][R2.64], !P2 ;  /* 0x14c0000002148fae */ /* 0x000fe8000d101d64 */
[----:B------:R-:W-:Y:S04]  /*e850*/  @!P0 LDGSTS.E.BYPASS.LTC128B.128 [R20+0x18c00], desc[UR36][R2.64+0x80], !P3 ;  /* 0x18c0008002148fae */ /* 0x000fe8000d901d64 */
[----:B------:R-:W-:Y:S04]  /*e860*/  @!P0 LDGSTS.E.BYPASS.LTC128B.128 [R20+0x1cc00], desc[UR36][R2.64+0x100], !P4 ;  /* 0x1cc0010002148fae */ /* 0x000fe8000e101d64 */
[----:B------:R2:W-:Y:S01]  /*e870*/  @!P0 LDGSTS.E.BYPASS.LTC128B.128 [R20+0x20c00], desc[UR36][R2.64+0x180], !P5 ;  /* 0x20c0018002148fae */ /* 0x0005e2000e901d64 */
[----:B------:R-:W-:-:S13]  /*e880*/  ISETP.GE.AND P0, PT, R7, UR40, PT ;  /* 0x0000002807007c0c */ /* 0x000fda000bf06270 */
[----:B0-----:R-:W-:-:S04]  /*e890*/  @!P0 LEA R14, P1, R37, R14, 0x1 ;  /* 0x0000000e250e8211 */ /* 0x001fc800078208ff */
[----:B-1----:R-:W-:Y:S01]  /*e8a0*/  @!P0 IADD3.X R7, RZ, R6, RZ, P1, !PT ;  /* 0x00000006ff078210 */ /* 0x002fe20000ffe4ff */
[----:B--2---:R-:W-:Y:S01]  /*e8b0*/  @!P0 IMAD.MOV.U32 R2, RZ, RZ, R14 ;  /* 0x000000ffff028224 */ /* 0x004fe200078e000e */
[----:B------:R-:W-:Y:S03]  /*e8c0*/  SHFL.IDX PT, R6, R5, 0x3, 0x181f ;  /* 0x00781f0005067f89 */ /* 0x000fe600000e0000 */
[----:B------:R-:W-:Y:S01]  /*e8d0*/  @!P0 IMAD.MOV.U32 R3, RZ, RZ, R7 ;  /* 0x000000ffff038224 */ /* 0x000fe200078e0007 */
[----:B------:R-:W0:Y:S01]  /*e8e0*/  SHFL.IDX PT, R14, R0, 0x3, 0x181f ;  /* 0x00781f00000e7f89 */ /* 0x000e2200000e0000 */
[----:B------:R-:W-:-:S03]  /*e8f0*/  IADD3 R7, R4, 0x30, RZ ;  /* 0x0000003004077810 */ /* 0x000fc60007ffe0ff */
[----:B------:R-:W-:Y:S04]  /*e900*/  @!P0 LDGSTS.E.BYPASS.LTC128B.128 [R20+0x15400], desc[UR36][R2.64], !P2 ;  /* 0x1540000002148fae */ /* 0x000fe8000d101d64 */
[----:B------:R-:W-:Y:S04]  /*e910*/  @!P0 LDGSTS.E.BYPASS.LTC128B.128 [R20+0x19400], desc[UR36][R2.64+0x80], !P3 ;  /* 0x1940008002148fae */ /* 0x000fe8000d901d64 */
[----:B------:R-:W-:Y:S04]  /*e920*/  @!P0 LDGSTS.E.BYPASS.LTC128B.128 [R20+0x1d400], desc[UR36][R2.64+0x100], !P4 ;  /* 0x1d40010002148fae */ /* 0x000fe8000e101d64 */
[----:B------:R1:W-:Y:S01]  /*e930*/  @!P0 LDGSTS.E.BYPASS.LTC128B.128 [R20+0x21400], desc[UR36][R2.64+0x180], !P5 ;  /* 0x2140018002148fae */ /* 0x0003e2000e901d64 */
[----:B------:R-:W-:-:S13]  /*e940*/  ISETP.GE.AND P0, PT, R7, UR40, PT ;  /* 0x0000002807007c0c */ /* 0x000fda000bf06270 */
[----:B0-----:R-:W-:-:S05]  /*e950*/  @!P0 LEA R14, P1, R37, R14, 0x1 ;  /* 0x0000000e250e8211 */ /* 0x001fca00078208ff */
[----:B------:R-:W-:Y:S02]  /*e960*/  @!P0 IMAD.X R7, RZ, RZ, R6, P1 ;  /* 0x000000ffff078224 */ /* 0x000fe400008e0606 */
[----:B-1----:R-:W-:Y:S01]  /*e970*/  @!P0 IMAD.MOV.U32 R2, RZ, RZ, R14 ;  /* 0x000000ffff028224 */ /* 0x002fe200078e000e */
[----:B------:R-:W-:Y:S02]  /*e980*/  SHFL.IDX PT, R6, R5, 0x4, 0x181f ;  /* 0x00981f0005067f89 */ /* 0x000fe400000e0000 */
[----:B------:R-:W-:Y:S01]  /*e990*/  @!P0 MOV R3, R7 ;  /* 0x0000000700038202 */ /* 0x000fe20000000f00 */
[----:B------:R-:W-:Y:S01]  /*e9a0*/  VIADD R7, R4, 0x40 ;  /* 0x0000004004077836 */ /* 0x000fe20000000000 */
[----:B------:R-:W0:Y:S04]  /*e9b0*/  SHFL.IDX PT, R14, R0, 0x4, 0x181f ;  /* 0x00981f00000e7f89 */ /* 0x000e2800000e0000 */
[----:B------:R-:W-:Y:S04]  /*e9c0*/  @!P0 LDGSTS.E.BYPASS.LTC128B.128 [R20+0x15c00], desc[UR36][R2.64], !P2 ;  /* 0x15c0000002148fae */ /* 0x000fe8000d101d64 */
        /* <DEDUP_REMOVED lines=31> */
[----:B------:R0:W1:Y:S02]  /*ebc0*/  SHFL.IDX PT, R6, R5, 0x7, 0x181f ;  /* 0x00f81f0005067f89 */ /* 0x00006400000e0000 */
[----:B------:R-:W-:Y:S02]  /*ebd0*/  @!P0 MOV R3, R7 ;  /* 0x0000000700038202 */ /* 0x000fe40000000f00 */
[----:B------:R0:W2:Y:S04]  /*ebe0*/  SHFL.IDX PT, R14, R0, 0x7, 0x181f ;  /* 0x00f81f00000e7f89 */ /* 0x0000a800000e0000 */
[----:B------:R0:W-:Y:S04]  /*ebf0*/  @!P0 LDGSTS.E.BYPASS.LTC128B.128 [R20+0x17400], desc[UR36][R2.64], !P2 ;  /* 0x1740000002148fae */ /* 0x0001e8000d101d64 */
[----:B------:R0:W-:Y:S04]  /*ec00*/  @!P0 LDGSTS.E.BYPASS.LTC128B.128 [R20+0x1b400], desc[UR36][R2.64+0x80], !P3 ;  /* 0x1b40008002148fae */ /* 0x0001e8000d901d64 */
[----:B------:R0:W-:Y:S04]  /*ec10*/  @!P0 LDGSTS.E.BYPASS.LTC128B.128 [R20+0x1f400], desc[UR36][R2.64+0x100], !P4 ;  /* 0x1f40010002148fae */ /* 0x0001e8000e101d64 */
[----:B------:R0:W-:Y:S02]  /*ec20*/  @!P0 LDGSTS.E.BYPASS.LTC128B.128 [R20+0x23400], desc[UR36][R2.64+0x180], !P5 ;  /* 0x2340018002148fae */ /* 0x0001e4000e901d64 */
.L_x_124:
[----:B0-----:R-:W3:Y:S01]  /*ec30*/  LDL R0, [R1] ;  /* 0x0000000001007983 */ /* 0x001ee20000100800 */
[----:B------:R-:W-:-:S05]  /*ec40*/  VIADD R4, R4, 0x70 ;  /* 0x0000007004047836 */ /* 0x000fca0000000000 */
[----:B------:R-:W-:-:S13]  /*ec50*/  ISETP.GE.AND P0, PT, R4, UR40, PT ;  /* 0x0000002804007c0c */ /* 0x000fda000bf06270 */
[----:B--2---:R-:W-:-:S05]  /*ec60*/  @!P0 LEA R2, P1, R37, R14, 0x1 ;  /* 0x0000000e25028211 */ /* 0x004fca00078208ff */
[----:B-1----:R-:W-:-:S05]  /*ec70*/  @!P0 IMAD.X R3, RZ, RZ, R6, P1 ;  /* 0x000000ffff038224 */ /* 0x002fca00008e0606 */
[----:B------:R-:W-:Y:S01]  /*ec80*/  @!PT LDS RZ, [RZ] ;  /* 0x00000000fffff984 */ /* 0x000fe20000000800 */
[----:B------:R-:W-:Y:S01]  /*ec90*/  @!PT LDS RZ, [RZ] ;  /* 0x00000000fffff984 */ /* 0x000fe20000000800 */
[----:B------:R-:W-:Y:S01]  /*eca0*/  @!PT LDS RZ, [RZ] ;  /* 0x00000000fffff984 */ /* 0x000fe20000000800 */
[----:B------:R0:W-:Y:S04]  /*ecb0*/  @!P0 LDGSTS.E.BYPASS.LTC128B.128 [R20+0x17c00], desc[UR36][R2.64], !P2 ;  /* 0x17c0000002148fae */ /* 0x0001e8000d101d64 */
[----:B------:R0:W-:Y:S04]  /*ecc0*/  @!P0 LDGSTS.E.BYPASS.LTC128B.128 [R20+0x1bc00], desc[UR36][R2.64+0x80], !P3 ;  /* 0x1bc0008002148fae */ /* 0x0001e8000d901d64 */
[----:B------:R0:W-:Y:S04]  /*ecd0*/  @!P0 LDGSTS.E.BYPASS.LTC128B.128 [R20+0x1fc00], desc[UR36][R2.64+0x100], !P4 ;  /* 0x1fc0010002148fae */ /* 0x0001e8000e101d64 */
[----:B------:R0:W-:Y:S01]  /*ece0*/  @!P0 LDGSTS.E.BYPASS.LTC128B.128 [R20+0x23c00], desc[UR36][R2.64+0x180], !P5 ;  /* 0x23c0018002148fae */ /* 0x0001e2000e901d64 */
[----:B------:R-:W-:Y:S01]  /*ecf0*/  NOP ;  /* 0x0000000000007918 */ /* 0x000fe20000000000 */
[----:B------:R-:W-:Y:S02]  /*ed00*/  SYNCS.ARRIVE.TRANS64.RED.A0T1 RZ, [UR39+0x38800], RZ ;  /* 0x038800ffffff79a7 */ /* 0x000fe40008200427 */
[----:B------:R-:W-:Y:S01]  /*ed10*/  ARRIVES.LDGSTSBAR.64.TRANSCNT [UR39+0x38800] ;  /* 0x03880000ff0079b0 */ /* 0x000fe20008000aa7 */
[----:B---3--:R-:W-:-:S04]  /*ed20*/  LOP3.LUT R0, R0, 0x1, RZ, 0xc, !PT ;  /* 0x0000000100007812 */ /* 0x008fc800078e0cff */
[----:B------:R-:W-:Y:S01]  /*ed30*/  SHF.L.U32 R0, R0, 0x1f, RZ ;  /* 0x0000001f00007819 */ /* 0x000fe200000006ff */
[----:B------:R-:W-:Y:S01]  /*ed40*/  NOP ;  /* 0x0000000000007918 */ /* 0x000fe20000000000 */
[----:B------:R-:W-:Y:S01]  /*ed50*/  SYNCS.ARRIVE.TRANS64.A1T0 RZ, [UR39+0x38800], RZ ;  /* 0x038800ffffff79a7 */ /* 0x000fe20008100027 */
[----:B------:R-:W-:Y:S01]  /*ed60*/  BSSY B0, `(.L_x_55) ;  /* 0x0000003000007945 */ /* 0x000fe20003800000 */
[----:B------:R-:W1:Y:S03]  /*ed70*/  SYNCS.PHASECHK.TRANS64.TRYWAIT P0, [UR39+0x38820], R0 ;  /* 0x03882000ff0075a7 */ /* 0x000e660008000167 */
[----:B01----:R-:W-:Y:S05]  /*ed80*/  @!P0 BRA `(.L_x_56) ;  /* 0x0000002c00c48947 */ /* 0x003fea0003800000 */
.L_x_125:
[----:B------:R-:W-:Y:S05]  /*ed90*/  BSYNC B0 ;  /* 0x0000000000007941 */ /* 0x000fea0003800000 */
.L_x_55:
[----:B------:R-:W-:Y:S01]  /*eda0*/  UISETP.GE.AND UP0, UPT, UR38, 0x51, UPT ;  /* 0x000000512600788c */ /* 0x000fe2000bf06270 */
[----:B------:R-:W-:-:S05]  /*edb0*/  MOV R8, UR44 ;  /* 0x0000002c00087c02 */ /* 0x000fca0008000f00 */
[----:B------:R-:W-:-:S13]  /*edc0*/  PLOP3.LUT P0, PT, PT, PT, UP0, 0x40, 0x0 ;  /* 0x000000000000781c */ /* 0x000fda0003f0e808 */
[----:B------:R-:W-:Y:S05]  /*edd0*/  @P0 BRA `(.L_x_57) ;  /* 0x0000000c00e80947 */ /* 0x000fea0003800000 */
[----:B------:R-:W-:Y:S01]  /*ede0*/  BSSY B0, `(.L_x_57) ;  /* 0x00000f9000007945 */ /* 0x000fe20003800000 */
[----:B------:R-:W-:Y:S01]  /*edf0*/  IMAD.MOV.U32 R10, RZ, RZ, R25 ;  /* 0x000000ffff0a7224 */ /* 0x000fe200078e0019 */
[----:B0-----:R-:W-:Y:S01]  /*ee00*/  MOV R0, UR41 ;  /* 0x0000002900007c02 */ /* 0x001fe20008000f00 */
[----:B------:R-:W-:Y:S02]  /*ee10*/  IMAD.MOV.U32 R6, RZ, RZ, R22 ;  /* 0x000000ffff067224 */ /* 0x000fe400078e0016 */
[----:B------:R-:W-:-:S07]  /*ee20*/  IMAD.U32 R28, RZ, RZ, UR44 ;  /* 0x0000002cff1c7e24 */ /* 0x000fce000f8e00ff */
.L_x_70:
[----:B------:R-:W0:Y:S01]  /*ee30*/  LDC R2, c[0x0][0x430] ;  /* 0x00010c00ff027b82 */ /* 0x000e220000000800 */
[----:B------:R-:W-:Y:S02]  /*ee40*/  ISETP.GT.U32.AND P0, PT, R27, 0x4f, PT ;  /* 0x0000004f1b00780c */ /* 0x000fe40003f04070 */
[----:B------:R-:W-:Y:S01]  /*ee50*/  LOP3.LUT P2, RZ, R16, 0x100, RZ, 0xc0, !PT ;  /* 0x0000010010ff7812 */ /* 0x000fe2000784c0ff */
[----:B------:R-:W-:Y:S01]  /*ee60*/  VIADD R22, R6, 0x1 ;  /* 0x0000000106167836 */ /* 0x000fe20000000000 */
[----:B------:R-:W-:-:S09]  /*ee70*/  ULDC UR4, c[0x0][0x430] ;  /* 0x00010c0000047ab9 */ /* 0x000fd20000000800 */
[----:B------:R-:W1:Y:S01]  /*ee80*/  @!P0 LDC.64 R4, c[0x0][0x428] ;  /* 0x00010a00ff048b82 */ /* 0x000e620000000a00 */
[----:B0-----:R-:W-:Y:S01]  /*ee90*/  ISETP.NE.AND P1, PT, R2, 0x1, PT ;  /* 0x000000010200780c */ /* 0x001fe20003f25270 */
[----:B------:R-:W-:-:S04]  /*eea0*/  IMAD R2, R0, 0x50, R31 ;  /* 0x0000005000027824 */ /* 0x000fc800078e021f */
[----:B------:R-:W-:-:S05]  /*eeb0*/  IMAD.IADD R7, R27, 0x1, R2 ;  /* 0x000000011b077824 */ /* 0x000fca00078e0202 */
[----:B------:R-:W-:-:S03]  /*eec0*/  MOV R11, R7 ;  /* 0x00000007000b7202 */ /* 0x000fc60000000f00 */
[----:B------:R-:W0:Y:S08]  /*eed0*/  @P1 LDC R8, c[0x0][0x434] ;  /* 0x00010d00ff081b82 */ /* 0x000e300000000800 */
[----:B------:R-:W2:Y:S01]  /*eee0*/  @P1 LDC R3, c[0x0][0x438] ;  /* 0x00010e00ff031b82 */ /* 0x000ea20000000800 */
[----:B0-----:R-:W-:-:S07]  /*eef0*/  @P1 IMAD.HI.U32 R2, R7, R8, RZ ;  /* 0x0000000807021227 */ /* 0x001fce00078e00ff */
[----:B------:R-:W0:Y:S01]  /*ef00*/  @!P0 LDC.64 R8, c[0x0][0x418] ;  /* 0x00010600ff088b82 */ /* 0x000e220000000a00 */
[----:B--2---:R-:W-:Y:S01]  /*ef10*/  @P1 SHF.R.U32.HI R11, RZ, R3, R2 ;  /* 0x00000003ff0b1219 */ /* 0x004fe20000011602 */
[----:B-1----:R-:W-:-:S03]  /*ef20*/  @!P0 IMAD R2, R32, R4, RZ ;  /* 0x0000000420028224 */ /* 0x002fc600078e02ff */
[--C-:B------:R-:W-:Y:S01]  /*ef30*/  @!P0 SHF.R.S32.HI R3, RZ, 0x1f, R11.reuse ;  /* 0x0000001fff038819 */ /* 0x100fe2000001140b */
[----:B------:R-:W-:Y:S02]  /*ef40*/  @!P0 IMAD R5, R30, R5, R2 ;  /* 0x000000051e058224 */ /* 0x000fe400078e0202 */
[----:B------:R-:W-:-:S04]  /*ef50*/  @!P0 IMAD.MOV.U32 R2, RZ, RZ, R11 ;  /* 0x000000ffff028224 */ /* 0x000fc800078e000b */
[----:B------:R-:W-:Y:S01]  /*ef60*/  @!P0 IMAD.WIDE.U32 R2, R30, R4, R2 ;  /* 0x000000041e028225 */ /* 0x000fe200078e0002 */
[----:B------:R-:W-:-:S03]  /*ef70*/  MOV R4, RZ ;  /* 0x000000ff00047202 */ /* 0x000fc60000000f00 */
[----:B------:R-:W-:Y:S01]  /*ef80*/  @!P0 IMAD.IADD R3, R5, 0x1, R3 ;  /* 0x0000000105038824 */ /* 0x000fe200078e0203 */
[----:B0-----:R-:W-:-:S04]  /*ef90*/  @!P0 LEA R8, P1, R2, R8, 0x2 ;  /* 0x0000000802088211 */ /* 0x001fc800078210ff */
[----:B------:R-:W-:Y:S01]  /*efa0*/  @!P0 LEA.HI.X R9, R2, R9, R3, 0x2, P1 ;  /* 0x0000000902098211 */ /* 0x000fe200008f1403 */
[----:B------:R-:W-:-:S04]  /*efb0*/  IMAD.MOV R2, RZ, RZ, -R11 ;  /* 0x000000ffff027224 */ /* 0x000fc800078e0a0b */
[----:B------:R0:W5:Y:S01]  /*efc0*/  @!P0 LDG.E R4, desc[UR36][R8.64] ;  /* 0x0000002408048981 */ /* 0x000162000c1e1900 */
[----:B------:R-:W-:Y:S01]  /*efd0*/  ISETP.NE.AND P0, PT, R22, 0x2, PT ;  /* 0x000000021600780c */ /* 0x000fe20003f05270 */
[----:B------:R-:W-:-:S03]  /*efe0*/  IMAD R5, R2, UR4, R7 ;  /* 0x0000000402057c24 */ /* 0x000fc6000f8e0207 */
[----:B------:R-:W-:Y:S02]  /*eff0*/  SEL R25, RZ, 0x1, P0 ;  /* 0x00000001ff197807 */ /* 0x000fe40000000000 */
[----:B------:R-:W-:Y:S02]  /*f000*/  SEL R22, R22, RZ, P0 ;  /* 0x000000ff16167207 */ /* 0x000fe40000000000 */
[----:B------:R-:W-:Y:S02]  /*f010*/  LOP3.LUT R25, R10, R25, RZ, 0x3c, !PT ;  /* 0x000000190a197212 */ /* 0x000fe400078e3cff */
[----:B0-----:R-:W-:Y:S01]  /*f020*/  MOV R8, R0 ;  /* 0x0000000000087202 */ /* 0x001fe20000000f00 */
[----:B------:R-:W-:Y:S06]  /*f030*/  @!P2 BRA `(.L_x_58) ;  /* 0x000000000004a947 */ /* 0x000fec0003800000 */
[----:B------:R-:W-:Y:S01]  /*f040*/  BPT.TRAP 0x1 ;  /* 0x000000040000795c */ /* 0x000fe20000300000 */
.L_x_58:
[----:B------:R-:W-:Y:S01]  /*f050*/  LEA R7, R22, UR39, 0x3 ;  /* 0x0000002716077c11 */ /* 0x000fe2000f8e18ff */
[----:B------:R-:W-:Y:S01]  /*f060*/  BSSY B1, `(.L_x_59) ;  /* 0x0000004000017945 */ /* 0x000fe20003800000 */
[----:B------:R-:W-:-:S04]  /*f070*/  SHF.L.U32 R0, R25, 0x1f, RZ ;  /* 0x0000001f19007819 */ /* 0x000fc800000006ff */
[----:B------:R-:W0:Y:S02]  /*f080*/  SYNCS.PHASECHK.TRANS64.TRYWAIT P0, [R7+URZ+0x38840], R0 ;  /* 0x03884000070075a7 */ /* 0x000e24000800017f */
[----:B0-----:R-:W-:Y:S05]  /*f090*/  @!P0 BRA `(.L_x_60) ;  /* 0x0000002c00188947 */ /* 0x001fea0003800000 */
.L_x_126:
[----:B------:R-:W-:Y:S05]  /*f0a0*/  BSYNC B1 ;  /* 0x0000000000017941 */ /* 0x000fea0003800000 */
.L_x_59:
[----:B------:R-:W-:Y:S01]  /*f0b0*/  SHF.R.S32.HI R21, RZ, 0x1f, R5 ;  /* 0x0000001fff157819 */ /* 0x000fe20000011405 */
[----:B------:R-:W-:Y:S01]  /*f0c0*/  ULDC.64 UR4, c[0x0][0x300] ;  /* 0x0000c00000047ab9 */ /* 0x000fe20000000a00 */
[----:B-----5:R-:W-:Y:S01]  /*f0d0*/  SHF.R.S32.HI R24, RZ, 0x1f, R4 ;  /* 0x0000001fff187819 */ /* 0x020fe20000011404 */
[----:B------:R-:W-:Y:S01]  /*f0e0*/  IMAD.WIDE.U32 R2, R5, UR4, RZ ;  /* 0x0000000405027c25 */ /* 0x000fe2000f8e00ff */
[C---:B------:R-:W-:Y:S02]  /*f0f0*/  LOP3.LUT P4, RZ, R16.reuse, 0x8, RZ, 0xc0, !PT ;  /* 0x0000000810ff7812 */ /* 0x040fe4000788c0ff */
[C---:B------:R-:W-:Y:S01]  /*f100*/  LOP3.LUT P3, RZ, R16.reuse, 0x4, RZ, 0xc0, !PT ;  /* 0x0000000410ff7812 */ /* 0x040fe2000786c0ff */
[----:B0-----:R-:W-:Y:S01]  /*f110*/  IMAD R0, R21, UR4, RZ ;  /* 0x0000000415007c24 */ /* 0x001fe2000f8e02ff */
[----:B------:R-:W-:Y:S01]  /*f120*/  LOP3.LUT P2, RZ, R16, 0x2, RZ, 0xc0, !PT ;  /* 0x0000000210ff7812 */ /* 0x000fe2000784c0ff */
[----:B------:R-:W-:Y:S01]  /*f130*/  IMAD R20, R22, 0x5000, R26 ;  /* 0x0000500016147824 */ /* 0x000fe200078e021a */
[----:B------:R-:W-:Y:S01]  /*f140*/  LOP3.LUT P1, RZ, R16, 0x1, RZ, 0xc0, !PT ;  /* 0x0000000110ff7812 */ /* 0x000fe2000782c0ff */
        /* <DEDUP_REMOVED lines=8> */
[----:B------:R-:W-:Y:S02]  /*f1d0*/  IMAD.IADD R3, R3, 0x1, R9 ;  /* 0x0000000103037824 */ /* 0x000fe400078e0209 */
[C---:B------:R-:W-:Y:S02]  /*f1e0*/  IMAD R23, R19.reuse, UR5, R0 ;  /* 0x0000000513177c24 */ /* 0x040fe4000f8e0200 */
[----:B------:R-:W-:Y:S01]  /*f1f0*/  IMAD.WIDE.U32 R2, R19, UR4, R2 ;  /* 0x0000000413027c25 */ /* 0x000fe2000f8e0002 */
[----:B------:R-:W-:-:S04]  /*f200*/  ULDC.64 UR4, c[0x0][0x2e8] ;  /* 0x0000ba0000047ab9 */ /* 0x000fc80000000a00 */
[----:B------:R-:W-:Y:S02]  /*f210*/  IADD3 R23, R23, R3, RZ ;  /* 0x0000000317177210 */ /* 0x000fe40007ffe0ff */
[----:B------:R-:W-:Y:S01]  /*f220*/  LEA R9, P0, R2, UR4, 0x1 ;  /* 0x0000000402097c11 */ /* 0x000fe2000f8008ff */
[----:B------:R-:W-:-:S03]  /*f230*/  UMOV UR4, 0xffffffff ;  /* 0xffffffff00047882 */ /* 0x000fc60000000000 */
[----:B------:R-:W-:Y:S01]  /*f240*/  LEA.HI.X R23, R2, UR5, R23, 0x1, P0 ;  /* 0x0000000502177c11 */ /* 0x000fe200080f0c17 */
[----:B------:R-:W-:Y:S08]  /*f250*/  BRA.DIV UR4, `(.L_x_61) ;  /* 0x0000002a04bc7947 */ /* 0x000ff0000b800000 */
[----:B------:R-:W0:Y:S01]  /*f260*/  SHFL.IDX PT, R14, R9, RZ, 0x181f ;  /* 0x00181fff090e7589 */ /* 0x000e2200000e0000 */
[----:B------:R-:W-:Y:S01]  /*f270*/  IMAD.SHL.U32 R0, R37, 0x2, RZ ;  /* 0x0000000225007824 */ /* 0x000fe200078e00ff */
[----:B------:R-:W-:Y:S02]  /*f280*/  LEA R20, R20, UR39, 0x1 ;  /* 0x0000002714147c11 */ /* 0x000fe4000f8e08ff */
[----:B------:R-:W1:Y:S04]  /*f290*/  SHFL.IDX PT, R3, R23, RZ, 0x181f ;  /* 0x00181fff17037589 */ /* 0x000e6800000e0000 */
[----:B------:R-:W-:Y:S01]  /*f2a0*/  SHFL.IDX PT, R35, R23, 0x1, 0x181f ;  /* 0x00381f0017237f89 */ /* 0x000fe200000e0000 */
[----:B0-----:R-:W-:-:S03]  /*f2b0*/  IADD3 R2, P0, R14, R0, RZ ;  /* 0x000000000e027210 */ /* 0x001fc60007f1e0ff */
[----:B------:R-:W0:Y:S02]  /*f2c0*/  SHFL.IDX PT, R14, R9, 0x1, 0x181f ;  /* 0x00381f00090e7f89 */ /* 0x000e2400000e0000 */
[----:B-1----:R-:W-:-:S05]  /*f2d0*/  IMAD.X R3, RZ, RZ, R3, P0 ;  /* 0x000000ffff037224 */ /* 0x002fca00000e0603 */
[----:B------:R-:W-:Y:S04]  /*f2e0*/  LDGSTS.E.BYPASS.LTC128B.128 [R20+0x24400], desc[UR36][R2.64], !P4 ;  /* 0x2440000002147fae */ /* 0x000fe8000e101d64 */
[----:B------:R-:W-:Y:S04]  /*f2f0*/  LDGSTS.E.BYPASS.LTC128B.128 [R20+0x26c00], desc[UR36][R2.64+0x80], !P3 ;  /* 0x26c0008002147fae */ /* 0x000fe8000d901d64 */
[----:B------:R-:W-:Y:S04]  /*f300*/  LDGSTS.E.BYPASS.LTC128B.128 [R20+0x29400], desc[UR36][R2.64+0x100], !P2 ;  /* 0x2940010002147fae */ /* 0x000fe8000d101d64 */
[----:B------:R0:W-:Y:S02]  /*f310*/  LDGSTS.E.BYPASS.LTC128B.128 [R20+0x2bc00], desc[UR36][R2.64+0x180], !P1 ;  /* 0x2bc0018002147fae */ /* 0x0001e4000c901d64 */
[----:B0-----:R-:W-:-:S02]  /*f320*/  IADD3 R2, P0, R14, R0, RZ ;  /* 0x000000000e027210 */ /* 0x001fc40007f1e0ff */
[----:B------:R-:W0:Y:S02]  /*f330*/  SHFL.IDX PT, R14, R9, 0x2, 0x181f ;  /* 0x00581f00090e7f89 */ /* 0x000e2400000e0000 */
[----:B------:R-:W-:Y:S02]  /*f340*/  IADD3.X R3, RZ, R35, RZ, P0, !PT ;  /* 0x00000023ff037210 */ /* 0x000fe400007fe4ff */
[----:B------:R-:W1:Y:S04]  /*f350*/  SHFL.IDX PT, R35, R23, 0x2, 0x181f ;  /* 0x00581f0017237f89 */ /* 0x000e6800000e0000 */
[----:B------:R-:W-:Y:S04]  /*f360*/  LDGSTS.E.BYPASS.LTC128B.128 [R20+0x24c00], desc[UR36][R2.64], !P4 ;  /* 0x24c0000002147fae */ /* 0x000fe8000e101d64 */
[----:B------:R-:W-:Y:S04]  /*f370*/  LDGSTS.E.BYPASS.LTC128B.128 [R20+0x27400], desc[UR36][R2.64+0x80], !P3 ;  /* 0x2740008002147fae */ /* 0x000fe8000d901d64 */
[----:B------:R-:W-:Y:S04]  /*f380*/  LDGSTS.E.BYPASS.LTC128B.128 [R20+0x29c00], desc[UR36][R2.64+0x100], !P2 ;  /* 0x29c0010002147fae */ /* 0x000fe8000d101d64 */
[----:B------:R0:W-:Y:S02]  /*f390*/  LDGSTS.E.BYPASS.LTC128B.128 [R20+0x2c400], desc[UR36][R2.64+0x180], !P1 ;  /* 0x2c40018002147fae */ /* 0x0001e4000c901d64 */
[----:B0-----:R-:W-:-:S02]  /*f3a0*/  IADD3 R2, P0, R14, R0, RZ ;  /* 0x000000000e027210 */ /* 0x001fc40007f1e0ff */
[----:B------:R-:W0:Y:S03]  /*f3b0*/  SHFL.IDX PT, R14, R9, 0x3, 0x181f ;  /* 0x00781f00090e7f89 */ /* 0x000e2600000e0000 */
[----:B-1----:R-:W-:Y:S02]  /*f3c0*/  IMAD.X R3, RZ, RZ, R35, P0 ;  /* 0x000000ffff037224 */ /* 0x002fe400000e0623 */
[----:B------:R-:W1:Y:S04]  /*f3d0*/  SHFL.IDX PT, R35, R23, 0x3, 0x181f ;  /* 0x00781f0017237f89 */ /* 0x000e6800000e0000 */
[----:B------:R-:W-:Y:S04]  /*f3e0*/  LDGSTS.E.BYPASS.LTC128B.128 [R20+0x25400], desc[UR36][R2.64], !P4 ;  /* 0x2540000002147fae */ /* 0x000fe8000e101d64 */
[----:B------:R-:W-:Y:S04]  /*f3f0*/  LDGSTS.E.BYPASS.LTC128B.128 [R20+0x27c00], desc[UR36][R2.64+0x80], !P3 ;  /* 0x27c0008002147fae */ /* 0x000fe8000d901d64 */
[----:B------:R-:W-:Y:S04]  /*f400*/  LDGSTS.E.BYPASS.LTC128B.128 [R20+0x2a400], desc[UR36][R2.64+0x100], !P2 ;  /* 0x2a40010002147fae */ /* 0x000fe8000d101d64 */
[----:B------:R0:W-:Y:S02]  /*f410*/  LDGSTS.E.BYPASS.LTC128B.128 [R20+0x2cc00], desc[UR36][R2.64+0x180], !P1 ;  /* 0x2cc0018002147fae */ /* 0x0001e4000c901d64 */
[----:B0-----:R-:W-:-:S02]  /*f420*/  IADD3 R2, P0, R14, R0, RZ ;  /* 0x000000000e027210 */ /* 0x001fc40007f1e0ff */
[----:B------:R0:W2:Y:S03]  /*f430*/  SHFL.IDX PT, R14, R9, 0x4, 0x181f ;  /* 0x00981f00090e7f89 */ /* 0x0000a600000e0000 */
[----:B-1----:R-:W-:Y:S02]  /*f440*/  IMAD.X R3, RZ, RZ, R35, P0 ;  /* 0x000000ffff037224 */ /* 0x002fe400000e0623 */
[----:B------:R0:W1:Y:S04]  /*f450*/  SHFL.IDX PT, R35, R23, 0x4, 0x181f ;  /* 0x00981f0017237f89 */ /* 0x00006800000e0000 */
[----:B------:R0:W-:Y:S04]  /*f460*/  LDGSTS.E.BYPASS.LTC128B.128 [R20+0x25c00], desc[UR36][R2.64], !P4 ;  /* 0x25c0000002147fae */ /* 0x0001e8000e101d64 */
[----:B------:R0:W-:Y:S04]  /*f470*/  LDGSTS.E.BYPASS.LTC128B.128 [R20+0x28400], desc[UR36][R2.64+0x80], !P3 ;  /* 0x2840008002147fae */ /* 0x0001e8000d901d64 */
[----:B------:R0:W-:Y:S04]  /*f480*/  LDGSTS.E.BYPASS.LTC128B.128 [R20+0x2ac00], desc[UR36][R2.64+0x100], !P2 ;  /* 0x2ac0010002147fae */ /* 0x0001e8000d101d64 */
[----:B------:R0:W-:Y:S02]  /*f490*/  LDGSTS.E.BYPASS.LTC128B.128 [R20+0x2d400], desc[UR36][R2.64+0x180], !P1 ;  /* 0x2d40018002147fae */ /* 0x0001e4000c901d64 */
.L_x_138:
[----:B0-2---:R-:W-:-:S04]  /*f4a0*/  IADD3 R2, P0, R14, R0, RZ ;  /* 0x000000000e027210 */ /* 0x005fc80007f1e0ff */
[----:B-1----:R-:W-:Y:S02]  /*f4b0*/  IADD3.X R3, RZ, R35, RZ, P0, !PT ;  /* 0x00000023ff037210 */ /* 0x002fe400007fe4ff */
[----:B------:R-:W-:-:S03]  /*f4c0*/  PLOP3.LUT P0, PT, PT, PT, PT, 0x80, 0x0 ;  /* 0x000000000000781c */ /* 0x000fc60003f0f070 */
[----:B------:R-:W-:Y:S01]  /*f4d0*/  @!PT LDS RZ, [RZ] ;  /* 0x00000000fffff984 */ /* 0x000fe20000000800 */
[----:B------:R-:W-:Y:S01]  /*f4e0*/  @!PT LDS RZ, [RZ] ;  /* 0x00000000fffff984 */ /* 0x000fe20000000800 */
[----:B------:R-:W-:Y:S01]  /*f4f0*/  @!PT LDS RZ, [RZ] ;  /* 0x00000000fffff984 */ /* 0x000fe20000000800 */
[----:B------:R0:W-:Y:S04]  /*f500*/  LDGSTS.E.BYPASS.LTC128B.128 [R20+0x26400], desc[UR36][R2.64], !P4 ;  /* 0x2640000002147fae */ /* 0x0001e8000e101d64 */
[----:B------:R0:W-:Y:S04]  /*f510*/  LDGSTS.E.BYPASS.LTC128B.128 [R20+0x28c00], desc[UR36][R2.64+0x80], !P3 ;  /* 0x28c0008002147fae */ /* 0x0001e8000d901d64 */
[----:B------:R0:W-:Y:S04]  /*f520*/  LDGSTS.E.BYPASS.LTC128B.128 [R20+0x2b400], desc[UR36][R2.64+0x100], !P2 ;  /* 0x2b40010002147fae */ /* 0x0001e8000d101d64 */
[----:B------:R0:W-:Y:S01]  /*f530*/  LDGSTS.E.BYPASS.LTC128B.128 [R20+0x2dc00], desc[UR36][R2.64+0x180], !P1 ;  /* 0x2dc0018002147fae */ /* 0x0001e2000c901d64 */
[----:B------:R-:W-:Y:S01]  /*f540*/  NOP ;  /* 0x0000000000007918 */ /* 0x000fe20000000000 */
.L_x_62:
        /* <DEDUP_REMOVED lines=10> */
.L_x_63:
[----:B------:R1:W-:Y:S01]  /*f5f0*/  SYNCS.ARRIVE.TRANS64.A1T0 RZ, [R7+URZ+0x38830], RZ ;  /* 0x038830ff07ff79a7 */ /* 0x0003e2000810003f */
[----:B------:R-:W-:Y:S05]  /*f600*/  @!P2 BRA `(.L_x_64) ;  /* 0x000000000004a947 */ /* 0x000fea0003800000 */
[----:B------:R-:W-:Y:S01]  /*f610*/  BPT.TRAP 0x1 ;  /* 0x000000040000795c */ /* 0x000fe20000300000 */
.L_x_64:
[----:B0-----:R-:W-:Y:S01]  /*f620*/  SHF.L.U32 R2, R10, 0x1f, RZ ;  /* 0x0000001f0a027819 */ /* 0x001fe200000006ff */
[----:B------:R-:W-:Y:S01]  /*f630*/  IMAD.MOV.U32 R9, RZ, RZ, -0x50 ;  /* 0xffffffb0ff097424 */ /* 0x000fe200078e00ff */
[----:B-1----:R-:W-:Y:S01]  /*f640*/  LEA R7, R6, UR39, 0x3 ;  /* 0x0000002706077c11 */ /* 0x002fe2000f8e18ff */
[----:B------:R-:W-:Y:S02]  /*f650*/  BSSY B1, `(.L_x_65) ;  /* 0x0000004000017945 */ /* 0x000fe40003800000 */
[----:B------:R-:W-:Y:S01]  /*f660*/  IMAD R9, R28, R9, UR38 ;  /* 0x000000261c097e24 */ /* 0x000fe2000f8e0209 */
[----:B------:R-:W0:Y:S02]  /*f670*/  SYNCS.PHASECHK.TRANS64.TRYWAIT P0, [R7+URZ+0x38860], R2 ;  /* 0x03886002070075a7 */ /* 0x000e24000800017f */
[----:B0-----:R-:W-:Y:S05]  /*f680*/  @!P0 BRA `(.L_x_66) ;  /* 0x0000002c00308947 */ /* 0x001fea0003800000 */
.L_x_139:
[----:B------:R-:W-:Y:S05]  /*f690*/  BSYNC B1 ;  /* 0x0000000000017941 */ /* 0x000fea0003800000 */
.L_x_65:
[----:B------:R-:W-:Y:S01]  /*f6a0*/  UMOV UR4, 0xffffffff ;  /* 0xffffffff00047882 */ /* 0x000fe20000000000 */
[----:B------:R-:W-:Y:S01]  /*f6b0*/  LOP3.LUT P4, RZ, R16, 0x80, RZ, 0xc0, !PT ;  /* 0x0000008010ff7812 */ /* 0x000fe2000788c0ff */
[----:B------:R-:W-:Y:S01]  /*f6c0*/  IMAD R6, R6, 0x5000, R26 ;  /* 0x0000500006067824 */ /* 0x000fe200078e021a */
[C---:B------:R-:W-:Y:S01]  /*f6d0*/  LOP3.LUT P3, RZ, R16.reuse, 0x40, RZ, 0xc0, !PT ;  /* 0x0000004010ff7812 */ /* 0x040fe2000786c0ff */
[----:B------:R-:W-:Y:S01]  /*f6e0*/  IMAD.IADD R9, R9, 0x1, -R34 ;  /* 0x0000000109097824 */ /* 0x000fe200078e0a22 */
[C---:B------:R-:W-:Y:S02]  /*f6f0*/  LOP3.LUT P2, RZ, R16.reuse, 0x20, RZ, 0xc0, !PT ;  /* 0x0000002010ff7812 */ /* 0x040fe4000784c0ff */
[----:B------:R-:W-:Y:S01]  /*f700*/  LOP3.LUT P1, RZ, R16, 0x10, RZ, 0xc0, !PT ;  /* 0x0000001010ff7812 */ /* 0x000fe2000782c0ff */
[----:B------:R-:W-:-:S12]  /*f710*/  BRA.DIV UR4, `(.L_x_67) ;  /* 0x0000002e04207947 */ /* 0x000fd8000b800000 */
[----:B------:R-:W0:Y:S01]  /*f720*/  SHFL.IDX PT, R14, R17, RZ, 0x181f ;  /* 0x00181fff110e7589 */ /* 0x000e2200000e0000 */
[----:B------:R-:W-:-:S03]  /*f730*/  LEA R6, R6, UR39, 0x1 ;  /* 0x0000002706067c11 */ /* 0x000fc6000f8e08ff */
[----:B------:R-:W1:Y:S01]  /*f740*/  SHFL.IDX PT, R3, R18, RZ, 0x181f ;  /* 0x00181fff12037589 */ /* 0x000e6200000e0000 */
[----:B0-----:R-:W-:-:S03]  /*f750*/  IADD3 R2, P0, R14, R0, RZ ;  /* 0x000000000e027210 */ /* 0x001fc60007f1e0ff */
[----:B------:R-:W0:Y:S01]  /*f760*/  SHFL.IDX PT, R14, R17, 0x1, 0x181f ;  /* 0x00381f00110e7f89 */ /* 0x000e2200000e0000 */
[----:B-1----:R-:W-:Y:S02]  /*f770*/  IADD3.X R3, RZ, R3, RZ, P0, !PT ;  /* 0x00000003ff037210 */ /* 0x002fe400007fe4ff */
[----:B------:R-:W-:-:S13]  /*f780*/  ISETP.LT.OR P0, PT, R9, 0x1, P4 ;  /* 0x000000010900780c */ /* 0x000fda0002701670 */
[----:B------:R-:W-:Y:S01]  /*f790*/  LDGSTS.E.BYPASS.LTC128B.128 [R6+0x400], desc[UR36][R2.64], !P0 ;  /* 0x0040000002067fae */ /* 0x000fe2000c101d64 */
[----:B------:R-:W-:-:S13]  /*f7a0*/  ISETP.LT.OR P0, PT, R9, 0x1, P3 ;  /* 0x000000010900780c */ /* 0x000fda0001f01670 */
[----:B------:R-:W-:Y:S01]  /*f7b0*/  LDGSTS.E.BYPASS.LTC128B.128 [R6+0x2c00], desc[UR36][R2.64+0x80], !P0 ;  /* 0x02c0008002067fae */ /* 0x000fe2000c101d64 */
[----:B------:R-:W-:-:S13]  /*f7c0*/  ISETP.LT.OR P0, PT, R9, 0x1, P2 ;  /* 0x000000010900780c */ /* 0x000fda0001701670 */
[----:B------:R-:W-:Y:S01]  /*f7d0*/  LDGSTS.E.BYPASS.LTC128B.128 [R6+0x5400], desc[UR36][R2.64+0x100], !P0 ;  /* 0x0540010002067fae */ /* 0x000fe2000c101d64 */
[----:B------:R-:W-:-:S13]  /*f7e0*/  ISETP.LT.OR P0, PT, R9, 0x1, P1 ;  /* 0x000000010900780c */ /* 0x000fda0000f01670 */
[----:B------:R1:W-:Y:S04]  /*f7f0*/  LDGSTS.E.BYPASS.LTC128B.128 [R6+0x7c00], desc[UR36][R2.64+0x180], !P0 ;  /* 0x07c0018002067fae */ /* 0x0003e8000c101d64 */
[----:B-1----:R-:W1:Y:S01]  /*f800*/  SHFL.IDX PT, R3, R18, 0x1, 0x181f ;  /* 0x00381f0012037f89 */ /* 0x002e6200000e0000 */
[----:B0-----:R-:W-:-:S03]  /*f810*/  IADD3 R2, P0, R14, R0, RZ ;  /* 0x000000000e027210 */ /* 0x001fc60007f1e0ff */
[----:B------:R-:W0:Y:S02]  /*f820*/  SHFL.IDX PT, R14, R17, 0x2, 0x181f ;  /* 0x00581f00110e7f89 */ /* 0x000e2400000e0000 */
[----:B-1----:R-:W-:Y:S01]  /*f830*/  IMAD.X R3, RZ, RZ, R3, P0 ;  /* 0x000000ffff037224 */ /* 0x002fe200000e0603 */
        /* <DEDUP_REMOVED lines=22> */
[----:B------:R-:W2:Y:S04]  /*f9a0*/  SHFL.IDX PT, R18, R18, 0x4, 0x181f ;  /* 0x00981f0012127f89 */ /* 0x000ea800000e0000 */
[----:B------:R3:W4:Y:S01]  /*f9b0*/  SHFL.IDX PT, R14, R17, 0x4, 0x181f ;  /* 0x00981f00110e7f89 */ /* 0x00072200000e0000 */
[----:B-1----:R-:W-:Y:S02]  /*f9c0*/  IADD3.X R3, RZ, R3, RZ, P0, !PT ;  /* 0x00000003ff037210 */ /* 0x002fe400007fe4ff */
[----:B------:R-:W-:-:S13]  /*f9d0*/  ISETP.LT.OR P0, PT, R9, 0x31, P4 ;  /* 0x000000310900780c */ /* 0x000fda0002701670 */
[----:B------:R3:W-:Y:S01]  /*f9e0*/  LDGSTS.E.BYPASS.LTC128B.128 [R6+0x1c00], desc[UR36][R2.64], !P0 ;  /* 0x01c0000002067fae */ /* 0x0007e2000c101d64 */
[----:B------:R-:W-:-:S13]  /*f9f0*/  ISETP.LT.OR P0, PT, R9, 0x31, P3 ;  /* 0x000000310900780c */ /* 0x000fda0001f01670 */
[----:B------:R3:W-:Y:S01]  /*fa00*/  LDGSTS.E.BYPASS.LTC128B.128 [R6+0x4400], desc[UR36][R2.64+0x80], !P0 ;  /* 0x0440008002067fae */ /* 0x0007e2000c101d64 */
[----:B------:R-:W-:-:S13]  /*fa10*/  ISETP.LT.OR P0, PT, R9, 0x31, P2 ;  /* 0x000000310900780c */ /* 0x000fda0001701670 */
[----:B------:R3:W-:Y:S01]  /*fa20*/  LDGSTS.E.BYPASS.LTC128B.128 [R6+0x6c00], desc[UR36][R2.64+0x100], !P0 ;  /* 0x06c0010002067fae */ /* 0x0007e2000c101d64 */
[----:B------:R-:W-:-:S13]  /*fa30*/  ISETP.LT.OR P0, PT, R9, 0x31, P1 ;  /* 0x000000310900780c */ /* 0x000fda0000f01670 */
[----:B--2-4-:R3:W-:Y:S02]  /*fa40*/  LDGSTS.E.BYPASS.LTC128B.128 [R6+0x9400], desc[UR36][R2.64+0x180], !P0 ;  /* 0x0940018002067fae */ /* 0x0147e4000c101d64 */
.L_x_151:
[----:B0--3--:R-:W-:Y:S01]  /*fa50*/  IADD3 R2, P0, R14, R0, RZ ;  /* 0x000000000e027210 */ /* 0x009fe20007f1e0ff */
[----:B------:R-:W-:Y:S02]  /*fa60*/  ULDC.64 UR4, c[0x0][0x328] ;  /* 0x0000ca0000047ab9 */ /* 0x000fe40000000a00 */
[----:B------:R-:W-:Y:S02]  /*fa70*/  IMAD R0, R21, UR4, RZ ;  /* 0x0000000415007c24 */ /* 0x000fe4000f8e02ff */
[----:B------:R-:W-:Y:S01]  /*fa80*/  IMAD.X R3, RZ, RZ, R18, P0 ;  /* 0x000000ffff037224 */ /* 0x000fe200000e0612 */
[----:B------:R-:W-:-:S13]  /*fa90*/  ISETP.LT.OR P0, PT, R9, 0x41, P4 ;  /* 0x000000410900780c */ /* 0x000fda0002701670 */
[----:B------:R-:W-:Y:S01]  /*faa0*/  @!PT LDS RZ, [RZ] ;  /* 0x00000000fffff984 */ /* 0x000fe20000000800 */
[----:B------:R-:W-:Y:S01]  /*fab0*/  @!PT LDS RZ, [RZ] ;  /* 0x00000000fffff984 */ /* 0x000fe20000000800 */
[----:B------:R-:W-:Y:S01]  /*fac0*/  @!PT LDS RZ, [RZ] ;  /* 0x00000000fffff984 */ /* 0x000fe20000000800 */
[----:B------:R-:W-:Y:S01]  /*fad0*/  LDGSTS.E.BYPASS.LTC128B.128 [R6+0x2400], desc[UR36][R2.64], !P0 ;  /* 0x0240000002067fae */ /* 0x000fe2000c101d64 */
[----:B------:R-:W-:-:S13]  /*fae0*/  ISETP.LT.OR P0, PT, R9, 0x41, P3 ;  /* 0x000000410900780c */ /* 0x000fda0001f01670 */
[----:B------:R-:W-:Y:S01]  /*faf0*/  LDGSTS.E.BYPASS.LTC128B.128 [R6+0x4c00], desc[UR36][R2.64+0x80], !P0 ;  /* 0x04c0008002067fae */ /* 0x000fe2000c101d64 */
[----:B------:R-:W-:-:S13]  /*fb00*/  ISETP.LT.OR P0, PT, R9, 0x41, P2 ;  /* 0x000000410900780c */ /* 0x000fda0001701670 */
[----:B------:R-:W-:Y:S01]  /*fb10*/  LDGSTS.E.BYPASS.LTC128B.128 [R6+0x7400], desc[UR36][R2.64+0x100], !P0 ;  /* 0x0740010002067fae */ /* 0x000fe2000c101d64 */
[----:B------:R-:W-:Y:S01]  /*fb20*/  ISETP.LT.OR P0, PT, R9, 0x41, P1 ;  /* 0x000000410900780c */ /* 0x000fe20000f01670 */
[----:B------:R-:W-:-:S12]  /*fb30*/  IMAD R9, R5, UR5, R0 ;  /* 0x0000000505097c24 */ /* 0x000fd8000f8e0200 */
[----:B------:R0:W-:Y:S02]  /*fb40*/  LDGSTS.E.BYPASS.LTC128B.128 [R6+0x9c00], desc[UR36][R2.64+0x180], !P0 ;  /* 0x09c0018002067fae */ /* 0x0001e4000c101d64 */
        /* <DEDUP_REMOVED lines=10> */
[----:B------:R-:W-:Y:S01]  /*fbf0*/  NOP ;  /* 0x0000000000007918 */ /* 0x000fe20000000000 */
[----:B------:R-:W-:Y:S01]  /*fc00*/  IMAD.WIDE.U32 R2, R19, UR4, R2 ;  /* 0x0000000413027c25 */ /* 0x000fe2000f8e0002 */
[----:B------:R-:W-:-:S03]  /*fc10*/  ULDC.64 UR4, c[0x0][0x318] ;  /* 0x0000c60000047ab9 */ /* 0x000fc60000000a00 */
[----:B------:R-:W-:Y:S01]  /*fc20*/  IMAD.IADD R3, R5, 0x1, R3 ;  /* 0x0000000105037824 */ /* 0x000fe200078e0203 */
[----:B------:R-:W-:-:S04]  /*fc30*/  LEA R17, P0, R2, UR4, 0x1 ;  /* 0x0000000402117c11 */ /* 0x000fc8000f8008ff */
[----:B------:R-:W-:Y:S02]  /*fc40*/  LEA.HI.X R18, R2, UR5, R3, 0x1, P0 ;  /* 0x0000000502127c11 */ /* 0x000fe400080f0c03 */
[----:B------:R-:W-:-:S13]  /*fc50*/  PLOP3.LUT P0, PT, PT, PT, PT, 0x80, 0x0 ;  /* 0x000000000000781c */ /* 0x000fda0003f0f070 */
.L_x_68:
        /* <DEDUP_REMOVED lines=10> */
.L_x_69:
[C---:B------:R-:W-:Y:S01]  /*fd00*/  ISETP.GT.AND P0, PT, R8.reuse, RZ, PT ;  /* 0x000000ff0800720c */ /* 0x040fe20003f04270 */
[----:B------:R0:W-:Y:S01]  /*fd10*/  SYNCS.ARRIVE.TRANS64.A1T0 RZ, [R7+URZ+0x38850], RZ ;  /* 0x038850ff07ff79a7 */ /* 0x0001e2000810003f */
[----:B------:R-:W-:Y:S01]  /*fd20*/  VIADD R0, R8, 0xffffffff ;  /* 0xffffffff08007836 */ /* 0x000fe20000000000 */
[----:B------:R-:W-:Y:S01]  /*fd30*/  MOV R10, R25 ;  /* 0x00000019000a7202 */ /* 0x000fe20000000f00 */
[----:B------:R-:W-:Y:S02]  /*fd40*/  IMAD.MOV.U32 R6, RZ, RZ, R22 ;  /* 0x000000ffff067224 */ /* 0x000fe400078e0016 */
[----:B------:R-:W-:-:S07]  /*fd50*/  IMAD.MOV.U32 R28, RZ, RZ, R8 ;  /* 0x000000ffff1c7224 */ /* 0x000fce00078e0008 */
[----:B0-----:R-:W-:Y:S05]  /*fd60*/  @P0 BRA `(.L_x_70) ;  /* 0xfffffff000300947 */ /* 0x001fea000383ffff */
[----:B------:R-:W-:Y:S05]  /*fd70*/  BSYNC B0 ;  /* 0x0000000000007941 */ /* 0x000fea0003800000 */
.L_x_57:
[----:B------:R-:W-:-:S13]  /*fd80*/  LOP3.LUT P0, RZ, R16, 0x100, RZ, 0xc0, !PT ;  /* 0x0000010010ff7812 */ /* 0x000fda000780c0ff */
[----:B------:R-:W-:Y:S05]  /*fd90*/  @!P0 BRA `(.L_x_71) ;  /* 0x0000000000048947 */ /* 0x000fea0003800000 */
[----:B------:R-:W-:Y:S01]  /*fda0*/  BPT.TRAP 0x1 ;  /* 0x000000040000795c */ /* 0x000fe20000300000 */
.L_x_71:
[----:B------:R-:W-:Y:S01]  /*fdb0*/  LEA R4, R22, UR39, 0x3 ;  /* 0x0000002716047c11 */ /* 0x000fe2000f8e18ff */
[----:B------:R-:W-:Y:S01]  /*fdc0*/  BSSY B0, `(.L_x_72) ;  /* 0x0000006000007945 */ /* 0x000fe20003800000 */
[----:B0-----:R-:W-:Y:S02]  /*fdd0*/  SHF.L.U32 R3, R25, 0x1f, RZ ;  /* 0x0000001f19037819 */ /* 0x001fe400000006ff */
[----:B------:R-:W-:Y:S02]  /*fde0*/  MOV R5, 0xffffffb0 ;  /* 0xffffffb000057802 */ /* 0x000fe40000000f00 */
[----:B------:R-:W0:Y:S03]  /*fdf0*/  SYNCS.PHASECHK.TRANS64.TRYWAIT P0, [R4+URZ+0x38860], R3 ;  /* 0x03886003040075a7 */ /* 0x000e26000800017f */
[----:B------:R-:W-:Y:S01]  /*fe00*/  IMAD R5, R8, R5, UR38 ;  /* 0x0000002608057e24 */ /* 0x000fe2000f8e0205 */
[----:B0-----:R-:W-:Y:S06]  /*fe10*/  @!P0 BRA `(.L_x_73) ;  /* 0x0000002c00288947 */ /* 0x001fec0003800000 */
.L_x_152:
[----:B------:R-:W-:Y:S05]  /*fe20*/  BSYNC B0 ;  /* 0x0000000000007941 */ /* 0x000fea0003800000 */
.L_x_72:
        /* <DEDUP_REMOVED lines=8> */
[----:B------:R-:W1:Y:S01]  /*feb0*/  SHFL.IDX PT, R14, R17, RZ, 0x181f ;  /* 0x00181fff110e7589 */ /* 0x000e6200000e0000 */
[----:B------:R-:W-:-:S03]  /*fec0*/  IMAD.SHL.U32 R6, R37, 0x2, RZ ;  /* 0x0000000225067824 */ /* 0x000fc600078e00ff */
[----:B------:R-:W0:Y:S02]  /*fed0*/  SHFL.IDX PT, R0, R18, RZ, 0x181f ;  /* 0x00181fff12007589 */ /* 0x000e2400000e0000 */
[----:B-1----:R-:W-:Y:S02]  /*fee0*/  IADD3 R2, P0, R14, R6, RZ ;  /* 0x000000060e027210 */ /* 0x002fe40007f1e0ff */
[----:B------:R-:W1:Y:S02]  /*fef0*/  SHFL.IDX PT, R14, R17, 0x1, 0x181f ;  /* 0x00381f00110e7f89 */ /* 0x000e6400000e0000 */
[----:B0-----:R-:W-:Y:S02]  /*ff00*/  IADD3.X R3, RZ, R0, RZ, P0, !PT ;  /* 0x00000000ff037210 */ /* 0x001fe400007fe4ff */
[----:B------:R-:W-:Y:S02]  /*ff10*/  ISETP.LT.OR P0, PT, R5, 0x1, P4 ;  /* 0x000000010500780c */ /* 0x000fe40002701670 */
[----:B------:R-:W-:-:S02]  /*ff20*/  LEA R0, R7, UR39, 0x1 ;  /* 0x0000002707007c11 */ /* 0x000fc4000f8e08ff */
[----:B------:R-:W0:Y:S09]  /*ff30*/  SHFL.IDX PT, R7, R18, 0x1, 0x181f ;  /* 0x00381f0012077f89 */ /* 0x000e3200000e0000 */
[----:B------:R-:W-:Y:S01]  /*ff40*/  LDGSTS.E.BYPASS.LTC128B.128 [R0+0x400], desc[UR36][R2.64], !P0 ;  /* 0x0040000002007fae */ /* 0x000fe2000c101d64 */
[----:B------:R-:W-:-:S13]  /*ff50*/  ISETP.LT.OR P0, PT, R5, 0x1, P3 ;  /* 0x000000010500780c */ /* 0x000fda0001f01670 */
[----:B------:R-:W-:Y:S01]  /*ff60*/  LDGSTS.E.BYPASS.LTC128B.128 [R0+0x2c00], desc[UR36][R2.64+0x80], !P0 ;  /* 0x02c0008002007fae */ /* 0x000fe2000c101d64 */
[----:B------:R-:W-:-:S13]  /*ff70*/  ISETP.LT.OR P0, PT, R5, 0x1, P2 ;  /* 0x000000010500780c */ /* 0x000fda0001701670 */
[----:B------:R-:W-:Y:S01]  /*ff80*/  LDGSTS.E.BYPASS.LTC128B.128 [R0+0x5400], desc[UR36][R2.64+0x100], !P0 ;  /* 0x0540010002007fae */ /* 0x000fe2000c101d64 */
[----:B------:R-:W-:-:S13]  /*ff90*/  ISETP.LT.OR P0, PT, R5, 0x1, P1 ;  /* 0x000000010500780c */ /* 0x000fda0000f01670 */
[----:B------:R1:W-:Y:S02]  /*ffa0*/  LDGSTS.E.BYPASS.LTC128B.128 [R0+0x7c00], desc[UR36][R2.64+0x180], !P0 ;  /* 0x07c0018002007fae */ /* 0x0003e4000c101d64 */
[----:B-1----:R-:W-:Y:S02]  /*ffb0*/  IADD3 R2, P0, R14, R6, RZ ;  /* 0x000000060e027210 */ /* 0x002fe40007f1e0ff */
[----:B------:R-:W1:Y:S03]  /*ffc0*/  SHFL.IDX PT, R14, R17, 0x2, 0x181f ;  /* 0x00581f00110e7f89 */ /* 0x000e6600000e0000 */
[----:B0-----:R-:W-:Y:S01]  /*ffd0*/  IMAD.X R3, RZ, RZ, R7, P0 ;  /* 0x000000ffff037224 */ /* 0x001fe200000e0607 */
[----:B------:R-:W-:Y:S01]  /*ffe0*/  ISETP.LT.OR P0, PT, R5, 0x11, P4 ;  /* 0x000000110500780c */ /* 0x000fe20002701670 */
[----:B------:R-:W0:-:S12]  /*fff0*/  SHFL.IDX PT, R7, R18, 0x2, 0x181f ;  /* 0x00581f0012077f89 */ /* 0x000e1800000e0000 */
        /* <DEDUP_REMOVED lines=10> */
[C---:B------:R-:W-:Y:S01]  /*100a0*/  ISETP.LT.OR P0, PT, R5.reuse, 0x21, P4 ;  /* 0x000000210500780c */ /* 0x040fe20002701670 */
[----:B------:R-:W0:Y:S04]  /*100b0*/  SHFL.IDX PT, R7, R18, 0x3, 0x181f ;  /* 0x00781f0012077f89 */ /* 0x000e2800000e0000 */
[----:B------:R-:W2:Y:S08]  /*100c0*/  SHFL.IDX PT, R18, R18, 0x4, 0x181f ;  /* 0x00981f0012127f89 */ /* 0x000eb000000e0000 */
        /* <DEDUP_REMOVED lines=8> */
[----:B------:R1:W3:Y:S02]  /*10150*/  SHFL.IDX PT, R14, R17, 0x4, 0x181f ;  /* 0x00981f00110e7f89 */ /* 0x0002e400000e0000 */
[----:B0-----:R-:W-:Y:S02]  /*10160*/  IADD3.X R3, RZ, R7, RZ, P0, !PT ;  /* 0x00000007ff037210 */ /* 0x001fe400007fe4ff */
[----:B------:R-:W-:-:S13]  /*10170*/  ISETP.LT.OR P0, PT, R5, 0x31, P4 ;  /* 0x000000310500780c */ /* 0x000fda0002701670 */
[----:B------:R1:W-:Y:S01]  /*10180*/  LDGSTS.E.BYPASS.LTC128B.128 [R0+0x1c00], desc[UR36][R2.64], !P0 ;  /* 0x01c0000002007fae */ /* 0x0003e2000c101d64 */
[----:B------:R-:W-:-:S13]  /*10190*/  ISETP.LT.OR P0, PT, R5, 0x31, P3 ;  /* 0x000000310500780c */ /* 0x000fda0001f01670 */
[----:B------:R1:W-:Y:S01]  /*101a0*/  LDGSTS.E.BYPASS.LTC128B.128 [R0+0x4400], desc[UR36][R2.64+0x80], !P0 ;  /* 0x0440008002007fae */ /* 0x0003e2000c101d64 */
[----:B------:R-:W-:-:S13]  /*101b0*/  ISETP.LT.OR P0, PT, R5, 0x31, P2 ;  /* 0x000000310500780c */ /* 0x000fda0001701670 */
[----:B------:R1:W-:Y:S01]  /*101c0*/  LDGSTS.E.BYPASS.LTC128B.128 [R0+0x6c00], desc[UR36][R2.64+0x100], !P0 ;  /* 0x06c0010002007fae */ /* 0x0003e2000c101d64 */
[----:B------:R-:W-:-:S13]  /*101d0*/  ISETP.LT.OR P0, PT, R5, 0x31, P1 ;  /* 0x000000310500780c */ /* 0x000fda0000f01670 */
[----:B--23--:R1:W-:Y:S02]  /*101e0*/  LDGSTS.E.BYPASS.LTC128B.128 [R0+0x9400], desc[UR36][R2.64+0x180], !P0 ;  /* 0x0940018002007fae */ /* 0x00c3e4000c101d64 */
.L_x_164:
[----:B01----:R-:W-:-:S05]  /*101f0*/  IADD3 R2, P0, R14, R6, RZ ;  /* 0x000000060e027210 */ /* 0x003fca0007f1e0ff */
[----:B------:R-:W-:Y:S01]  /*10200*/  IMAD.X R3, RZ, RZ, R18, P0 ;  /* 0x000000ffff037224 */ /* 0x000fe200000e0612 */
[----:B------:R-:W-:-:S13]  /*10210*/  ISETP.LT.OR P0, PT, R5, 0x41, P4 ;  /* 0x000000410500780c */ /* 0x000fda0002701670 */
[----:B------:R-:W-:Y:S01]  /*10220*/  @!PT LDS RZ, [RZ] ;  /* 0x00000000fffff984 */ /* 0x000fe20000000800 */
[----:B------:R-:W-:Y:S01]  /*10230*/  @!PT LDS RZ, [RZ] ;  /* 0x00000000fffff984 */ /* 0x000fe20000000800 */
[----:B------:R-:W-:Y:S01]  /*10240*/  @!PT LDS RZ, [RZ] ;  /* 0x00000000fffff984 */ /* 0x000fe20000000800 */
[----:B------:R0:W-:Y:S01]  /*10250*/  LDGSTS.E.BYPASS.LTC128B.128 [R0+0x2400], desc[UR36][R2.64], !P0 ;  /* 0x0240000002007fae */ /* 0x0001e2000c101d64 */
[----:B------:R-:W-:-:S13]  /*10260*/  ISETP.LT.OR P0, PT, R5, 0x41, P3 ;  /* 0x000000410500780c */ /* 0x000fda0001f01670 */
[----:B------:R0:W-:Y:S01]  /*10270*/  LDGSTS.E.BYPASS.LTC128B.128 [R0+0x4c00], desc[UR36][R2.64+0x80], !P0 ;  /* 0x04c0008002007fae */ /* 0x0001e2000c101d64 */
[----:B------:R-:W-:-:S13]  /*10280*/  ISETP.LT.OR P0, PT, R5, 0x41, P2 ;  /* 0x000000410500780c */ /* 0x000fda0001701670 */
[----:B------:R0:W-:Y:S01]  /*10290*/  LDGSTS.E.BYPASS.LTC128B.128 [R0+0x7400], desc[UR36][R2.64+0x100], !P0 ;  /* 0x0740010002007fae */ /* 0x0001e2000c101d64 */
[----:B------:R-:W-:-:S13]  /*102a0*/  ISETP.LT.OR P0, PT, R5, 0x41, P1 ;  /* 0x000000410500780c */ /* 0x000fda0000f01670 */
[----:B------:R0:W-:Y:S01]  /*102b0*/  LDGSTS.E.BYPASS.LTC128B.128 [R0+0x9c00], desc[UR36][R2.64+0x180], !P0 ;  /* 0x09c0018002007fae */ /* 0x0001e2000c101d64 */
[----:B------:R-:W-:Y:S01]  /*102c0*/  PLOP3.LUT P0, PT, PT, PT, PT, 0x80, 0x0 ;  /* 0x000000000000781c */ /* 0x000fe20003f0f070 */
[----:B------:R-:W-:-:S12]  /*102d0*/  NOP ;  /* 0x0000000000007918 */ /* 0x000fd80000000000 */
.L_x_75:
        /* <DEDUP_REMOVED lines=10> */
.L_x_76:
[----:B0-----:R-:W2:Y:S01]  /*10380*/  LDL.LU R2, [R1] ;  /* 0x0000000001027983 */ /* 0x001ea20000300800 */
[----:B------:R-:W-:Y:S01]  /*10390*/  VIADD R22, R22, 0x1 ;  /* 0x0000000116167836 */ /* 0x000fe20000000000 */
[----:B------:R-:W-:Y:S01]  /*103a0*/  IADD3 R36, R36, UR43, RZ ;  /* 0x0000002b24247c10 */ /* 0x000fe2000fffe0ff */
[----:B------:R-:W-:Y:S01]  /*103b0*/  ULDC UR4, c[0x0][0xc34] ;  /* 0x00030d0000047ab9 */ /* 0x000fe20000000800 */
[----:B------:R0:W-:Y:S02]  /*103c0*/  SYNCS.ARRIVE.TRANS64.A1T0 RZ, [R4+URZ+0x38850], RZ ;  /* 0x038850ff04ff79a7 */ /* 0x0001e4000810003f */
[----:B------:R-:W-:-:S04]  /*103d0*/  ISETP.NE.AND P0, PT, R22, 0x2, PT ;  /* 0x000000021600780c */ /* 0x000fc80003f05270 */
[----:B------:R-:W-:Y:S02]  /*103e0*/  SEL R22, R22, RZ, P0 ;  /* 0x000000ff16167207 */ /* 0x000fe40000000000 */
[----:B------:R-:W-:Y:S02]  /*103f0*/  SEL R0, RZ, 0x1, P0 ;  /* 0x00000001ff007807 */ /* 0x000fe40000000000 */
[----:B------:R-:W-:Y:S02]  /*10400*/  ISETP.GE.AND P0, PT, R36, UR4, PT ;  /* 0x0000000424007c0c */ /* 0x000fe4000bf06270 */
[----:B------:R-:W-:Y:S01]  /*10410*/  LOP3.LUT R25, R25, R0, RZ, 0x3c, !PT ;  /* 0x0000000019197212 */ /* 0x000fe200078e3cff */
[----:B--2---:R-:W-:-:S05]  /*10420*/  VIADD R2, R2, 0x1 ;  /* 0x0000000102027836 */ /* 0x004fca0000000000 */
[----:B------:R0:W-:Y:S05]  /*10430*/  STL [R1], R2 ;  /* 0x0000000201007387 */ /* 0x0001ea0000100800 */
[----:B------:R-:W-:Y:S05]  /*10440*/  @!P0 BRA `(.L_x_77) ;  /* 0xffffffcc009c8947 */ /* 0x000fea000383ffff */
[----:B------:R-:W-:-:S07]  /*10450*/  LOP3.LUT R0, R2, 0x1, RZ, 0xc, !PT ;  /* 0x0000000102007812 */ /* 0x000fce00078e0cff */
.L_x_40:
[----:B------:R-:W1:Y:S01]  /*10460*/  S2R R3, SR_CgaCtaId ;  /* 0x0000000000037919 */ /* 0x000e620000008800 */
[----:B0-----:R-:W-:Y:S01]  /*10470*/  MOV R2, 0x400 ;  /* 0x0000040000027802 */ /* 0x001fe20000000f00 */
[----:B------:R-:W-:Y:S01]  /*10480*/  BSSY B0, `(.L_x_78) ;  /* 0x0000005000007945 */ /* 0x000fe20003800000 */
[----:B------:R-:W-:Y:S02]  /*10490*/  SHF.L.U32 R0, R0, 0x1f, RZ ;  /* 0x0000001f00007819 */ /* 0x000fe400000006ff */
[----:B-1----:R-:W-:-:S04]  /*104a0*/  LEA R5, R3, R2, 0x18 ;  /* 0x0000000203057211 */ /* 0x002fc800078ec0ff */
[----:B------:R-:W0:Y:S02]  /*104b0*/  SYNCS.PHASECHK.TRANS64.TRYWAIT P0, [R5+URZ+0x38820], R0 ;  /* 0x03882000050075a7 */ /* 0x000e24000800017f */
[----:B0-----:R-:W-:Y:S05]  /*104c0*/  @!P0 BRA `(.L_x_79) ;  /* 0x0000002c00808947 */ /* 0x001fea0003800000 */
.L_x_165:
[----:B------:R-:W-:Y:S05]  /*104d0*/  BSYNC B0 ;  /* 0x0000000000007941 */ /* 0x000fea0003800000 */
.L_x_78:
[----:B------:R-:W-:-:S03]  /*104e0*/  UMOV UR4, 0xffffffff ;  /* 0xffffffff00047882 */ /* 0x000fc60000000000 */
[----:B------:R-:W-:Y:S05]  /*104f0*/  BRA.DIV UR4, `(.L_x_80) ;  /* 0x0000002e04887947 */ /* 0x000fea000b800000 */
[----:B0-----:R-:W0:Y:S02]  /*10500*/  S2R R0, SR_TID.X ;  /* 0x0000000000007919 */ /* 0x001e240000002100 */
[----:B0-----:R-:W-:-:S04]  /*10510*/  SHF.R.U32.HI R0, RZ, 0x5, R0 ;  /* 0x00000005ff007819 */ /* 0x001fc80000011600 */
[----:B------:R-:W-:-:S05]  /*10520*/  LOP3.LUT R0, R0, 0x3, RZ, 0xc0, !PT ;  /* 0x0000000300007812 */ /* 0x000fca00078ec0ff */
[----:B------:R0:W1:Y:S02]  /*10530*/  SHFL.IDX PT, R14, R0, RZ, 0x1f ;  /* 0x00001fff000e7589 */ /* 0x00006400000e0000 */
.L_x_168:
[----:B-1----:R-:W-:Y:S01]  /*10540*/  ISETP.NE.AND P0, PT, R14, RZ, PT ;  /* 0x000000ff0e00720c */ /* 0x002fe20003f05270 */
[----:B------:R-:W-:-:S12]  /*10550*/  BSSY B0, `(.L_x_81) ;  /* 0x0000026000007945 */ /* 0x000fd80003800000 */
[----:B------:R-:W-:Y:S05]  /*10560*/  @P0 BRA `(.L_x_82) ;  /* 0x0000000000900947 */ /* 0x000fea0003800000 */
[----:B------:R-:W-:-:S03]  /*10570*/  UMOV UR4, 0xffffffff ;  /* 0xffffffff00047882 */ /* 0x000fc60000000000 */
[----:B------:R-:W-:Y:S05]  /*10580*/  BRA.DIV UR4, `(.L_x_83) ;  /* 0x0000002e04987947 */ /* 0x000fea000b800000 */
[----:B------:R-:W-:-:S13]  /*10590*/  ELECT P6, URZ, PT ;  /* 0x00000000003f782f */ /* 0x000fda00038c0000 */
.L_x_171:
[----:B------:R-:W-:Y:S05]  /*105a0*/  @!P6 BRA `(.L_x_82) ;  /* 0x000000000080e947 */ /* 0x000fea0003800000 */
[----:B0-----:R-:W2:Y:S02]  /*105b0*/  LDL R0, [R1+0xc] ;  /* 0x00000c0001007983 */ /* 0x001ea40000100800 */
[----:B--2---:R-:W-:-:S13]  /*105c0*/  R2UR UR4, R0 ;  /* 0x00000000000472ca */ /* 0x004fda00000e0000 */
[----:B------:R-:W-:-:S06]  /*105d0*/  ULOP3.LUT UR4, UR4, 0x2, URZ, 0xfc, !UPT ;  /* 0x0000000204047892 */ /* 0x000fcc000f8efc3f */
[----:B------:R-:W-:-:S05]  /*105e0*/  IMAD.U32 R0, RZ, RZ, UR4 ;  /* 0x00000004ff007e24 */ /* 0x000fca000f8e00ff */
[----:B------:R-:W-:-:S13]  /*105f0*/  ISETP.NE.AND P0, PT, R0, 0x3, PT ;  /* 0x000000030000780c */ /* 0x000fda0003f05270 */
[----:B------:R-:W-:Y:S05]  /*10600*/  @!P0 BRA `(.L_x_84) ;  /* 0x0000000000048947 */ /* 0x000fea0003800000 */
[----:B------:R-:W-:Y:S01]  /*10610*/  BPT.TRAP 0x1 ;  /* 0x000000040000795c */ /* 0x000fe20000300000 */
.L_x_84:
[C---:B------:R-:W-:Y:S01]  /*10620*/  LEA R3, R22.reuse, R5, 0x3 ;  /* 0x0000000516037211 */ /* 0x040fe200078e18ff */
[----:B------:R-:W-:Y:S01]  /*10630*/  VIADD R22, R22, 0x1 ;  /* 0x0000000116167836 */ /* 0x000fe20000000000 */
[----:B------:R-:W-:-:S04]  /*10640*/  SHF.L.U32 R2, R25, 0x1f, RZ ;  /* 0x0000001f19027819 */ /* 0x000fc800000006ff */
[----:B------:R-:W0:Y:S01]  /*10650*/  SYNCS.PHASECHK.TRANS64.TRYWAIT P1, [R3+URZ+0x38840], R2 ;  /* 0x03884002030075a7 */ /* 0x000e22000802017f */
[----:B------:R-:W-:-:S04]  /*10660*/  ISETP.NE.AND P2, PT, R22, 0x2, PT ;  /* 0x000000021600780c */ /* 0x000fc80003f45270 */
[----:B------:R-:W-:Y:S01]  /*10670*/  SEL R0, RZ, 0x1, P2 ;  /* 0x00000001ff007807 */ /* 0x000fe20001000000 */
[----:B0-----:R-:W-:Y:S08]  /*10680*/  @!P1 BRA `(.L_x_85) ;  /* 0x0000002c00789947 */ /* 0x001ff00003800000 */
.L_x_172:
[----:B------:R-:W-:Y:S02]  /*10690*/  SEL R22, R22, RZ, P2 ;  /* 0x000000ff16167207 */ /* 0x000fe40001000000 */
[----:B------:R-:W-:Y:S01]  /*106a0*/  LOP3.LUT R0, R25, R0, RZ, 0x3c, !PT ;  /* 0x0000000019007212 */ /* 0x000fe200078e3cff */
[----:B------:R-:W-:Y:S06]  /*106b0*/  @!P0 BRA `(.L_x_86) ;  /* 0x0000000000048947 */ /* 0x000fec0003800000 */
[----:B------:R-:W-:Y:S01]  /*106c0*/  BPT.TRAP 0x1 ;  /* 0x000000040000795c */ /* 0x000fe20000300000 */
.L_x_86:
[----:B------:R-:W-:Y:S01]  /*106d0*/  IMAD R5, R22, 0x8, R5 ;  /* 0x0000000816057824 */ /* 0x000fe200078e0205 */
[----:B------:R-:W-:-:S04]  /*106e0*/  SHF.L.U32 R0, R0, 0x1f, RZ ;  /* 0x0000001f00007819 */ /* 0x000fc800000006ff */
[----:B------:R-:W1:Y:S02]  /*106f0*/  SYNCS.PHASECHK.TRANS64.TRYWAIT P1, [R5+URZ+0x38840], R0 ;  /* 0x03884000050075a7 */ /* 0x000e64000802017f */
[----:B-1----:R-:W-:Y:S05]  /*10700*/  @!P1 BRA `(.L_x_87) ;  /* 0x0000002c006c9947 */ /* 0x002fea0003800000 */
.L_x_173:
[----:B------:R-:W-:Y:S05]  /*10710*/  @!P0 BRA `(.L_x_88) ;  /* 0x0000000000048947 */ /* 0x000fea0003800000 */
[----:B------:R-:W-:Y:S01]  /*10720*/  BPT.TRAP 0x1 ;  /* 0x000000040000795c */ /* 0x000fe20000300000 */
.L_x_88:
[----:B------:R-:W2:Y:S02]  /*10730*/  SYNCS.PHASECHK.TRANS64.TRYWAIT P1, [R3+URZ+0x38860], R2 ;  /* 0x03886002030075a7 */ /* 0x000ea4000802017f */
[----:B--2---:R-:W-:Y:S05]  /*10740*/  @!P1 BRA `(.L_x_89) ;  /* 0x0000002c00709947 */ /* 0x004fea0003800000 */
.L_x_174:
[----:B------:R-:W-:Y:S05]  /*10750*/  @!P0 BRA `(.L_x_90) ;  /* 0x0000000000048947 */ /* 0x000fea0003800000 */
[----:B------:R-:W-:Y:S01]  /*10760*/  BPT.TRAP 0x1 ;  /* 0x000000040000795c */ /* 0x000fe20000300000 */
.L_x_90:
[----:B---3--:R3:W4:Y:S02]  /*10770*/  SYNCS.PHASECHK.TRANS64.TRYWAIT P0, [R5+URZ+0x38860], R0 ;  /* 0x03886000050075a7 */ /* 0x008724000800017f */
[----:B----4-:R-:W-:Y:S05]  /*10780*/  @!P0 NANOSLEEP.SYNCS 0x989680 ;  /* 0x009896800000895d */ /* 0x010fea0003900000 */
[----:B------:R-:W4:Y:S02]  /*10790*/  @!P0 SYNCS.PHASECHK.TRANS64 P0, [R5+URZ+0x38860], R0 ;  /* 0x03886000050085a7 */ /* 0x000f24000800007f */
[----:B----4-:R-:W-:Y:S05]  /*107a0*/  @!P0 BRA `(.L_x_90) ;  /* 0xfffffffc00f08947 */ /* 0x010fea000383ffff */
.L_x_82:
[----:B------:R-:W-:Y:S05]  /*107b0*/  BSYNC B0 ;  /* 0x0000000000007941 */ /* 0x000fea0003800000 */
.L_x_81:
[----:B------:R-:W-:Y:S05]  /*107c0*/  EXIT ;  /* 0x000000000000794d */ /* 0x000fea0003800000 */
.L_x_8:
[----:B0-----:R-:W-:-:S04]  /*107d0*/  MOV R3, UR40 ;  /* 0x0000002800037c02 */ /* 0x001fc80008000f00 */
[----:B------:R0:W1:Y:S03]  /*107e0*/  SYNCS.PHASECHK.TRANS64.TRYWAIT P1, [R3+URZ+0x38800], R0 ;  /* 0x03880000030075a7 */ /* 0x000066000802017f */
[----:B-1----:R-:W-:Y:S05]  /*107f0*/  @!P1 NANOSLEEP.SYNCS 0x989680 ;  /* 0x009896800000995d */ /* 0x002fea0003900000 */
[----:B------:R-:W1:Y:S02]  /*10800*/  @!P1 SYNCS.PHASECHK.TRANS64 P1, [R3+URZ+0x38800], R0 ;  /* 0x03880000030095a7 */ /* 0x000e64000802007f */
[----:B-1----:R-:W-:Y:S05]  /*10810*/  @!P1 BRA `(.L_x_8) ;  /* 0xfffffffc00ec9947 */ /* 0x002fea000383ffff */
[----:B------:R-:W-:Y:S05]  /*10820*/  BRA `(.L_x_91) ;  /* 0xffffff0800587947 */ /* 0x000fea000383ffff */
.L_x_12:
[----:B-1----:R1:W2:Y:S02]  /*10830*/  SYNCS.PHASECHK.TRANS64.TRYWAIT P1, [R0+URZ+0x38830], R3 ;  /* 0x03883003000075a7 */ /* 0x0022a4000802017f */
[----:B--2---:R-:W-:Y:S05]  /*10840*/  @!P1 NANOSLEEP.SYNCS 0x989680 ;  /* 0x009896800000995d */ /* 0x004fea0003900000 */
[----:B------:R-:W2:Y:S02]  /*10850*/  @!P1 SYNCS.PHASECHK.TRANS64 P1, [R0+URZ+0x38830], R3 ;  /* 0x03883003000095a7 */ /* 0x000ea4000802007f */
[----:B--2---:R-:W-:Y:S05]  /*10860*/  @!P1 BRA `(.L_x_12) ;  /* 0xfffffffc00f09947 */ /* 0x004fea000383ffff */
[----:B------:R-:W-:Y:S05]  /*10870*/  BRA `(.L_x_11) ;  /* 0xffffff08007c7947 */ /* 0x000fea000383ffff */
.L_x_18:
[----:B-1----:R-:W-:-:S04]  /*10880*/  IMAD.U32 R153, RZ, RZ, UR61 ;  /* 0x0000003dff997e24 */ /* 0x002fc8000f8e00ff */
[----:B------:R1:W2:Y:S03]  /*10890*/  SYNCS.PHASECHK.TRANS64.TRYWAIT P1, [R153+URZ+0x38830], R4 ;  /* 0x03883004990075a7 */ /* 0x0002a6000802017f */
[----:B--2---:R-:W-:Y:S05]  /*108a0*/  @!P1 NANOSLEEP.SYNCS 0x989680 ;  /* 0x009896800000995d */ /* 0x004fea0003900000 */
[----:B------:R-:W2:Y:S02]  /*108b0*/  @!P1 SYNCS.PHASECHK.TRANS64 P1, [R153+URZ+0x38830], R4 ;  /* 0x03883004990095a7 */ /* 0x000ea4000802007f */
[----:B--2---:R-:W-:Y:S05]  /*108c0*/  @!P1 BRA `(.L_x_18) ;  /* 0xfffffffc00ec9947 */ /* 0x004fea000383ffff */
[----:B------:R-:W-:Y:S05]  /*108d0*/  BRA `(.L_x_17) ;  /* 0xffffff5000587947 */ /* 0x000fea000383ffff */
.L_x_22:
[----:B--2---:R-:W-:-:S04]  /*108e0*/  IMAD.U32 R2, RZ, RZ, UR4 ;  /* 0x00000004ff027e24 */ /* 0x004fc8000f8e00ff */
[----:B------:R2:W3:Y:S03]  /*108f0*/  SYNCS.PHASECHK.TRANS64.TRYWAIT P1, [R2+URZ+0x38850], R0 ;  /* 0x03885000020075a7 */ /* 0x0004e6000802017f */
[----:B---3--:R-:W-:Y:S05]  /*10900*/  @!P1 NANOSLEEP.SYNCS 0x989680 ;  /* 0x009896800000995d */ /* 0x008fea0003900000 */
[----:B------:R-:W3:Y:S02]  /*10910*/  @!P1 SYNCS.PHASECHK.TRANS64 P1, [R2+URZ+0x38850], R0 ;  /* 0x03885000020095a7 */ /* 0x000ee4000802007f */
[----:B---3--:R-:W-:Y:S05]  /*10920*/  @!P1 BRA `(.L_x_22) ;  /* 0xfffffffc00ec9947 */ /* 0x008fea000383ffff */
[----:B------:R-:W-:Y:S05]  /*10930*/  BRA `(.L_x_21) ;  /* 0xffffff7800a87947 */ /* 0x000fea000383ffff */
.L_x_29:
[----:B-1----:R-:W-:-:S04]  /*10940*/  MOV R7, UR12 ;  /* 0x0000000c00077c02 */ /* 0x002fc80008000f00 */
[----:B------:R1:W2:Y:S03]  /*10950*/  SYNCS.PHASECHK.TRANS64.TRYWAIT P1, [R7+URZ+0x38850], R0 ;  /* 0x03885000070075a7 */ /* 0x0002a6000802017f */
[----:B--2---:R-:W-:Y:S05]  /*10960*/  @!P1 NANOSLEEP.SYNCS 0x989680 ;  /* 0x009896800000995d */ /* 0x004fea0003900000 */
[----:B------:R-:W2:Y:S02]  /*10970*/  @!P1 SYNCS.PHASECHK.TRANS64 P1, [R7+URZ+0x38850], R0 ;  /* 0x03885000070095a7 */ /* 0x000ea4000802007f */
[----:B--2---:R-:W-:Y:S05]  /*10980*/  @!P1 BRA `(.L_x_29) ;  /* 0xfffffffc00ec9947 */ /* 0x004fea000383ffff */
[----:B------:R-:W-:Y:S05]  /*10990*/  BRA `(.L_x_28) ;  /* 0xffffff9800087947 */ /* 0x000fea000383ffff */
.L_x_44:
[----:B------:R-:W0:Y:S01]  /*109a0*/  S2R R17, SR_TID.X ;  /* 0x0000000000117919 */ /* 0x000e220000002100 */
[----:B------:R-:W-:Y:S01]  /*109b0*/  BSSY B0, `(.L_x_92) ;  /* 0x000000a000007945 */ /* 0x000fe20003800000 */
[----:B------:R-:W-:Y:S01]  /*109c0*/  IMAD.MOV.U32 R12, RZ, RZ, RZ ;  /* 0x000000ffff0c7224 */ /* 0x000fe200078e00ff */
[----:B------:R-:W-:Y:S01]  /*109d0*/  MOV R11, 0x1f ;  /* 0x0000001f000b7802 */ /* 0x000fe20000000f00 */
[----:B------:R-:W-:Y:S01]  /*109e0*/  IMAD.MOV.U32 R15, RZ, RZ, -0x1 ;  /* 0xffffffffff0f7424 */ /* 0x000fe200078e00ff */
[----:B0-----:R-:W-:-:S04]  /*109f0*/  SHF.R.U32.HI R17, RZ, 0x5, R17 ;  /* 0x00000005ff117819 */ /* 0x001fc80000011611 */
[----:B------:R-:W-:-:S05]  /*10a00*/  LOP3.LUT R17, R17, 0x3, RZ, 0xc0, !PT ;  /* 0x0000000311117812 */ /* 0x000fca00078ec0ff */
[----:B------:R-:W-:-:S07]  /*10a10*/  IMAD.MOV.U32 R13, RZ, RZ, R17 ;  /* 0x000000ffff0d7224 */ /* 0x000fce00078e0011 */
[----:B-1---5:R-:W-:Y:S05]  /*10a20*/  WARPSYNC.COLLECTIVE R15, `(.L_x_93) ;  /* 0x000000000f087348 */ /* 0x022fea0003c00000 */
[----:B------:R0:W2:Y:S02]  /*10a30*/  SHFL.IDX P6, R14, R13, R12, R11 ;  /* 0x0000000c0d0e7389 */ /* 0x0000a400000c000b */
[----:B012--5:R-:W-:Y:S01]  /*10a40*/  ENDCOLLECTIVE ;  /* 0x000000000000791b */ /* 0x027fe20003800000 */
.L_x_93:
[----:B------:R-:W-:Y:S05]  /*10a50*/  BSYNC B0 ;  /* 0x0000000000007941 */ /* 0x000fea0003800000 */
.L_x_92:
[----:B------:R-:W-:Y:S05]  /*10a60*/  BRA `(.L_x_94) ;  /* 0xffffffcc00787947 */ /* 0x000fea000383ffff */
.L_x_47:
[----:B0-----:R0:W1:Y:S02]  /*10a70*/  SYNCS.PHASECHK.TRANS64.TRYWAIT P0, [R0+URZ+0x38840], R3 ;  /* 0x03884003000075a7 */ /* 0x001064000800017f */
[----:B-1----:R-:W-:Y:S05]  /*10a80*/  @!P0 NANOSLEEP.SYNCS 0x989680 ;  /* 0x009896800000895d */ /* 0x002fea0003900000 */
[----:B------:R-:W1:Y:S02]  /*10a90*/  @!P0 SYNCS.PHASECHK.TRANS64 P0, [R0+URZ+0x38840], R3 ;  /* 0x03884003000085a7 */ /* 0x000e64000800007f */
[----:B-1----:R-:W-:Y:S05]  /*10aa0*/  @!P0 BRA `(.L_x_47) ;  /* 0xfffffffc00f08947 */ /* 0x002fea000383ffff */
[----:B------:R-:W-:Y:S05]  /*10ab0*/  BRA `(.L_x_95) ;  /* 0xffffffd0004c7947 */ /* 0x000fea000383ffff */
.L_x_48:
[----:B------:R-:W-:Y:S01]  /*10ac0*/  BSSY B0, `(.L_x_96) ;  /* 0x0000008000007945 */ /* 0x000fe20003800000 */
[----:B------:R-:W-:Y:S01]  /*10ad0*/  IMAD.MOV.U32 R13, RZ, RZ, R6 ;  /* 0x000000ffff0d7224 */ /* 0x000fe200078e0006 */
[----:B------:R-:W-:Y:S01]  /*10ae0*/  MOV R12, RZ ;  /* 0x000000ff000c7202 */ /* 0x000fe20000000f00 */
[----:B------:R-:W-:Y:S02]  /*10af0*/  IMAD.MOV.U32 R11, RZ, RZ, 0x181f ;  /* 0x0000181fff0b7424 */ /* 0x000fe400078e00ff */
[----:B------:R-:W-:-:S07]  /*10b00*/  IMAD.MOV.U32 R15, RZ, RZ, -0x1 ;  /* 0xffffffffff0f7424 */ /* 0x000fce00078e00ff */
[----:B------:R-:W-:Y:S05]  /*10b10*/  WARPSYNC.COLLECTIVE R15, `(.L_x_97) ;  /* 0x000000000f087348 */ /* 0x000fea0003c00000 */
[----:B------:R0:W1:Y:S02]  /*10b20*/  SHFL.IDX P6, R14, R13, R12, R11 ;  /* 0x0000000c0d0e7389 */ /* 0x00006400000c000b */
[----:B01----:R-:W-:Y:S01]  /*10b30*/  ENDCOLLECTIVE ;  /* 0x000000000000791b */ /* 0x003fe20003800000 */
.L_x_97:
[----:B------:R-:W-:Y:S05]  /*10b40*/  BSYNC B0 ;  /* 0x0000000000007941 */ /* 0x000fea0003800000 */
.L_x_96:
[----:B------:R-:W-:Y:S01]  /*10b50*/  IMAD.MOV.U32 R13, RZ, RZ, R4 ;  /* 0x000000ffff0d7224 */ /* 0x000fe200078e0004 */
[----:B------:R-:W-:Y:S01]  /*10b60*/  MOV R11, 0x181f ;  /* 0x0000181f000b7802 */ /* 0x000fe20000000f00 */
[----:B------:R-:W-:Y:S01]  /*10b70*/  IMAD.MOV.U32 R12, RZ, RZ, RZ ;  /* 0x000000ffff0c7224 */ /* 0x000fe200078e00ff */
[----:B------:R-:W-:Y:S01]  /*10b80*/  MOV R2, R14 ;  /* 0x0000000e00027202 */ /* 0x000fe20000000f00 */
[----:B------:R-:W-:Y:S01]  /*10b90*/  IMAD.MOV.U32 R15, RZ, RZ, -0x1 ;  /* 0xffffffffff0f7424 */ /* 0x000fe200078e00ff */
[----:B------:R-:W-:Y:S02]  /*10ba0*/  ISETP.GE.AND P0, PT, R33, 0x1, PT ;  /* 0x000000012100780c */ /* 0x000fe40003f06270 */
[----:B------:R-:W-:-:S13]  /*10bb0*/  LOP3.LUT P5, RZ, R16, 0x8, RZ, 0xc0, !PT ;  /* 0x0000000810ff7812 */ /* 0x000fda00078ac0ff */
[----:B------:R-:W-:Y:S05]  /*10bc0*/  WARPSYNC.COLLECTIVE R15, `(.L_x_98) ;  /* 0x000000000f087348 */ /* 0x000fea0003c00000 */
[----:B------:R0:W1:Y:S02]  /*10bd0*/  SHFL.IDX P6, R14, R13, R12, R11 ;  /* 0x0000000c0d0e7389 */ /* 0x00006400000c000b */
[----:B01----:R-:W-:Y:S01]  /*10be0*/  ENDCOLLECTIVE ;  /* 0x000000000000791b */ /* 0x003fe20003800000 */
.L_x_98:
[C---:B------:R-:W-:Y:S02]  /*10bf0*/  LOP3.LUT P4, RZ, R16.reuse, 0x4, RZ, 0xc0, !PT ;  /* 0x0000000410ff7812 */ /* 0x040fe4000788c0ff */
[C---:B------:R-:W-:Y:S02]  /*10c00*/  LOP3.LUT P3, RZ, R16.reuse, 0x2, RZ, 0xc0, !PT ;  /* 0x0000000210ff7812 */ /* 0x040fe4000786c0ff */
[----:B------:R-:W-:Y:S02]  /*10c10*/  LOP3.LUT P2, RZ, R16, 0x1, RZ, 0xc0, !PT ;  /* 0x0000000110ff7812 */ /* 0x000fe4000784c0ff */
[----:B------:R-:W-:Y:S01]  /*10c20*/  @P0 LEA R7, R5, UR39, 0x1 ;  /* 0x0000002705070c11 */ /* 0x000fe2000f8e08ff */
[----:B------:R-:W-:Y:S02]  /*10c30*/  IMAD.MOV.U32 R13, RZ, RZ, R6 ;  /* 0x000000ffff0d7224 */ /* 0x000fe400078e0006 */
[----:B------:R-:W-:Y:S01]  /*10c40*/  IMAD.MOV.U32 R12, RZ, RZ, 0x1 ;  /* 0x00000001ff0c7424 */ /* 0x000fe200078e00ff */
[----:B------:R-:W-:-:S05]  /*10c50*/  @P0 LEA R14, P1, R37, R14, 0x1 ;  /* 0x0000000e250e0211 */ /* 0x000fca00078208ff */
[----:B------:R-:W-:Y:S01]  /*10c60*/  @P0 IMAD.X R3, RZ, RZ, R2, P1 ;  /* 0x000000ffff030224 */ /* 0x000fe200008e0602 */
[----:B------:R-:W-:-:S07]  /*10c70*/  @P0 MOV R2, R14 ;  /* 0x0000000e00020202 */ /* 0x000fce0000000f00 */
[----:B------:R-:W-:Y:S05]  /*10c80*/  WARPSYNC.COLLECTIVE R15, `(.L_x_99) ;  /* 0x000000000f087348 */ /* 0x000fea0003c00000 */
[----:B------:R0:W1:Y:S02]  /*10c90*/  SHFL.IDX P6, R14, R13, R12, R11 ;  /* 0x0000000c0d0e7389 */ /* 0x00006400000c000b */
[----:B01----:R-:W-:Y:S01]  /*10ca0*/  ENDCOLLECTIVE ;  /* 0x000000000000791b */ /* 0x003fe20003800000 */
.L_x_99:
[----:B------:R-:W-:Y:S01]  /*10cb0*/  @!PT LDS RZ, [RZ] ;  /* 0x00000000fffff984 */ /* 0x000fe20000000800 */
[----:B------:R-:W-:Y:S01]  /*10cc0*/  @!PT LDS RZ, [RZ] ;  /* 0x00000000fffff984 */ /* 0x000fe20000000800 */
[----:B------:R-:W-:Y:S01]  /*10cd0*/  @!PT LDS RZ, [RZ] ;  /* 0x00000000fffff984 */ /* 0x000fe20000000800 */
[----:B------:R0:W-:Y:S04]  /*10ce0*/  @P0 LDGSTS.E.BYPASS.LTC128B.128 [R7+0x24400], desc[UR36][R2.64], !P5 ;  /* 0x2440000002070fae */ /* 0x0001e8000e901d64 */
[----:B------:R0:W-:Y:S04]  /*10cf0*/  @P0 LDGSTS.E.BYPASS.LTC128B.128 [R7+0x26c00], desc[UR36][R2.64+0x80], !P4 ;  /* 0x26c0008002070fae */ /* 0x0001e8000e101d64 */
[----:B------:R0:W-:Y:S01]  /*10d00*/  @P0 LDGSTS.E.BYPASS.LTC128B.128 [R7+0x29400], desc[UR36][R2.64+0x100], !P3 ;  /* 0x2940010002070fae */ /* 0x0001e2000d901d64 */
[----:B------:R-:W-:-:S03]  /*10d10*/  IMAD.MOV.U32 R13, RZ, RZ, R4 ;  /* 0x000000ffff0d7224 */ /* 0x000fc600078e0004 */
[----:B------:R0:W-:Y:S01]  /*10d20*/  @P0 LDGSTS.E.BYPASS.LTC128B.128 [R7+0x2bc00], desc[UR36][R2.64+0x180], !P2 ;  /* 0x2bc0018002070fae */ /* 0x0001e2000d101d64 */
[----:B------:R-:W-:Y:S02]  /*10d30*/  ISETP.GE.AND P0, PT, R33, 0x11, PT ;  /* 0x000000112100780c */ /* 0x000fe40003f06270 */
[----:B------:R-:W-:-:S11]  /*10d40*/  MOV R8, R14 ;  /* 0x0000000e00087202 */ /* 0x000fd60000000f00 */
[----:B0-----:R-:W-:Y:S05]  /*10d50*/  WARPSYNC.COLLECTIVE R15, `(.L_x_100) ;  /* 0x000000000f087348 */ /* 0x001fea0003c00000 */
[----:B------:R1:W2:Y:S02]  /*10d60*/  SHFL.IDX P6, R14, R13, R12, R11 ;  /* 0x0000000c0d0e7389 */ /* 0x0002a400000c000b */
[----:B012---:R-:W-:Y:S01]  /*10d70*/  ENDCOLLECTIVE ;  /* 0x000000000000791b */ /* 0x007fe20003800000 */
.L_x_100:
[----:B------:R-:W-:Y:S01]  /*10d80*/  @P0 LEA R21, R5, UR39, 0x1 ;  /* 0x0000002705150c11 */ /* 0x000fe2000f8e08ff */
[----:B------:R-:W-:Y:S01]  /*10d90*/  IMAD.MOV.U32 R13, RZ, RZ, R6 ;  /* 0x000000ffff0d7224 */ /* 0x000fe200078e0006 */
[----:B------:R-:W-:Y:S02]  /*10da0*/  MOV R12, 0x2 ;  /* 0x00000002000c7802 */ /* 0x000fe40000000f00 */
[----:B------:R-:W-:-:S04]  /*10db0*/  @P0 LEA R14, P1, R37, R14, 0x1 ;  /* 0x0000000e250e0211 */ /* 0x000fc800078208ff */
[----:B------:R-:W-:Y:S01]  /*10dc0*/  @P0 MOV R2, R14 ;  /* 0x0000000e00020202 */ /* 0x000fe20000000f00 */
[----:B------:R-:W-:-:S08]  /*10dd0*/  @P0 IMAD.X R9, RZ, RZ, R8, P1 ;  /* 0x000000ffff090224 */ /* 0x000fd000008e0608 */
[----:B------:R-:W-:Y:S05]  /*10de0*/  WARPSYNC.COLLECTIVE R15, `(.L_x_101) ;  /* 0x000000000f087348 */ /* 0x000fea0003c00000 */
[----:B------:R0:W1:Y:S02]  /*10df0*/  SHFL.IDX P6, R14, R13, R12, R11 ;  /* 0x0000000c0d0e7389 */ /* 0x00006400000c000b */
[----:B01----:R-:W-:Y:S01]  /*10e00*/  ENDCOLLECTIVE ;  /* 0x000000000000791b */ /* 0x003fe20003800000 */
.L_x_101:
[----:B------:R-:W-:-:S05]  /*10e10*/  @P0 IMAD.MOV.U32 R3, RZ, RZ, R9 ;  /* 0x000000ffff030224 */ /* 0x000fca00078e0009 */
[----:B------:R-:W-:Y:S01]  /*10e20*/  @!PT LDS RZ, [RZ] ;  /* 0x00000000fffff984 */ /* 0x000fe20000000800 */
[----:B------:R-:W-:Y:S01]  /*10e30*/  @!PT LDS RZ, [RZ] ;  /* 0x00000000fffff984 */ /* 0x000fe20000000800 */
[----:B------:R-:W-:Y:S01]  /*10e40*/  @!PT LDS RZ, [RZ] ;  /* 0x00000000fffff984 */ /* 0x000fe20000000800 */
[----:B------:R0:W-:Y:S04]  /*10e50*/  @P0 LDGSTS.E.BYPASS.LTC128B.128 [R21+0x24c00], desc[UR36][R2.64], !P5 ;  /* 0x24c0000002150fae */ /* 0x0001e8000e901d64 */
[----:B------:R0:W-:Y:S01]  /*10e60*/  @P0 LDGSTS.E.BYPASS.LTC128B.128 [R21+0x27400], desc[UR36][R2.64+0x80], !P4 ;  /* 0x2740008002150fae */ /* 0x0001e2000e101d64 */
[----:B------:R-:W-:-:S03]  /*10e70*/  IMAD.MOV.U32 R13, RZ, RZ, R4 ;  /* 0x000000ffff0d7224 */ /* 0x000fc600078e0004 */
[----:B------:R0:W-:Y:S04]  /*10e80*/  @P0 LDGSTS.E.BYPASS.LTC128B.128 [R21+0x29c00], desc[UR36][R2.64+0x100], !P3 ;  /* 0x29c0010002150fae */ /* 0x0001e8000d901d64 */
[----:B------:R0:W-:Y:S01]  /*10e90*/  @P0 LDGSTS.E.BYPASS.LTC128B.128 [R21+0x2c400], desc[UR36][R2.64+0x180], !P2 ;  /* 0x2c40018002150fae */ /* 0x0001e2000d101d64 */
[----:B------:R-:W-:Y:S01]  /*10ea0*/  ISETP.GE.AND P0, PT, R33, 0x21, PT ;  /* 0x000000212100780c */ /* 0x000fe20003f06270 */
[----:B------:R-:W-:-:S12]  /*10eb0*/  IMAD.MOV.U32 R7, RZ, RZ, R14 ;  /* 0x000000ffff077224 */ /* 0x000fd800078e000e */
[----:B0-----:R-:W-:Y:S05]  /*10ec0*/  WARPSYNC.COLLECTIVE R15, `(.L_x_102) ;  /* 0x000000000f087348 */ /* 0x001fea0003c00000 */
[----:B------:R1:W2:Y:S02]  /*10ed0*/  SHFL.IDX P6, R14, R13, R12, R11 ;  /* 0x0000000c0d0e7389 */ /* 0x0002a400000c000b */
[----:B012---:R-:W-:Y:S01]  /*10ee0*/  ENDCOLLECTIVE ;  /* 0x000000000000791b */ /* 0x007fe20003800000 */
.L_x_102:
[----:B------:R-:W-:Y:S02]  /*10ef0*/  @P0 LEA R9, R5, UR39, 0x1 ;  /* 0x0000002705090c11 */ /* 0x000fe4000f8e08ff */
[----:B------:R-:W-:Y:S01]  /*10f00*/  MOV R13, R6 ;  /* 0x00000006000d7202 */ /* 0x000fe20000000f00 */
[----:B------:R-:W-:Y:S01]  /*10f10*/  IMAD.MOV.U32 R12, RZ, RZ, 0x3 ;  /* 0x00000003ff0c7424 */ /* 0x000fe200078e00ff */
[----:B------:R-:W-:-:S04]  /*10f20*/  @P0 LEA R14, P1, R37, R14, 0x1 ;  /* 0x0000000e250e0211 */ /* 0x000fc800078208ff */
[----:B------:R-:W-:Y:S01]  /*10f30*/  @P0 IADD3.X R7, RZ, R7, RZ, P1, !PT ;  /* 0x00000007ff070210 */ /* 0x000fe20000ffe4ff */
[----:B------:R-:W-:-:S08]  /*10f40*/  @P0 IMAD.MOV.U32 R2, RZ, RZ, R14 ;  /* 0x000000ffff020224 */ /* 0x000fd000078e000e */
[----:B------:R-:W-:Y:S05]  /*10f50*/  WARPSYNC.COLLECTIVE R15, `(.L_x_103) ;  /* 0x000000000f087348 */ /* 0x000fea0003c00000 */
[----:B------:R0:W1:Y:S02]  /*10f60*/  SHFL.IDX P6, R14, R13, R12, R11 ;  /* 0x0000000c0d0e7389 */ /* 0x00006400000c000b */
[----:B01----:R-:W-:Y:S01]  /*10f70*/  ENDCOLLECTIVE ;  /* 0x000000000000791b */ /* 0x003fe20003800000 */
.L_x_103:
[----:B------:R-:W-:-:S05]  /*10f80*/  @P0 IMAD.MOV.U32 R3, RZ, RZ, R7 ;  /* 0x000000ffff030224 */ /* 0x000fca00078e0007 */
[----:B------:R-:W-:Y:S01]  /*10f90*/  @!PT LDS RZ, [RZ] ;  /* 0x00000000fffff984 */ /* 0x000fe20000000800 */
[----:B------:R-:W-:Y:S01]  /*10fa0*/  @!PT LDS RZ, [RZ] ;  /* 0x00000000fffff984 */ /* 0x000fe20000000800 */
[----:B------:R-:W-:Y:S01]  /*10fb0*/  @!PT LDS RZ, [RZ] ;  /* 0x00000000fffff984 */ /* 0x000fe20000000800 */
[----:B------:R0:W-:Y:S04]  /*10fc0*/  @P0 LDGSTS.E.BYPASS.LTC128B.128 [R9+0x25400], desc[UR36][R2.64], !P5 ;  /* 0x2540000002090fae */ /* 0x0001e8000e901d64 */
[----:B------:R0:W-:Y:S01]  /*10fd0*/  @P0 LDGSTS.E.BYPASS.LTC128B.128 [R9+0x27c00], desc[UR36][R2.64+0x80], !P4 ;  /* 0x27c0008002090fae */ /* 0x0001e2000e101d64 */
[----:B------:R-:W-:-:S03]  /*10fe0*/  MOV R13, R4 ;  /* 0x00000004000d7202 */ /* 0x000fc60000000f00 */
[----:B------:R0:W-:Y:S04]  /*10ff0*/  @P0 LDGSTS.E.BYPASS.LTC128B.128 [R9+0x2a400], desc[UR36][R2.64+0x100], !P3 ;  /* 0x2a40010002090fae */ /* 0x0001e8000d901d64 */
[----:B------:R0:W-:Y:S01]  /*11000*/  @P0 LDGSTS.E.BYPASS.LTC128B.128 [R9+0x2cc00], desc[UR36][R2.64+0x180], !P2 ;  /* 0x2cc0018002090fae */ /* 0x0001e2000d101d64 */
[----:B------:R-:W-:Y:S01]  /*11010*/  ISETP.GE.AND P0, PT, R33, 0x31, PT ;  /* 0x000000312100780c */ /* 0x000fe20003f06270 */
[----:B------:R-:W-:-:S12]  /*11020*/  IMAD.MOV.U32 R7, RZ, RZ, R14 ;  /* 0x000000ffff077224 */ /* 0x000fd800078e000e */
[----:B0-----:R-:W-:Y:S05]  /*11030*/  WARPSYNC.COLLECTIVE R15, `(.L_x_104) ;  /* 0x000000000f087348 */ /* 0x001fea0003c00000 */
[----:B------:R1:W2:Y:S02]  /*11040*/  SHFL.IDX P6, R14, R13, R12, R11 ;  /* 0x0000000c0d0e7389 */ /* 0x0002a400000c000b */
[----:B012---:R-:W-:Y:S01]  /*11050*/  ENDCOLLECTIVE ;  /* 0x000000000000791b */ /* 0x007fe20003800000 */
.L_x_104:
[----:B------:R-:W-:Y:S01]  /*11060*/  @P0 LEA R21, R5, UR39, 0x1 ;  /* 0x0000002705150c11 */ /* 0x000fe2000f8e08ff */
[----:B------:R-:W-:Y:S02]  /*11070*/  IMAD.MOV.U32 R13, RZ, RZ, R6 ;  /* 0x000000ffff0d7224 */ /* 0x000fe400078e0006 */
[----:B------:R-:W-:Y:S01]  /*11080*/  IMAD.MOV.U32 R12, RZ, RZ, 0x4 ;  /* 0x00000004ff0c7424 */ /* 0x000fe200078e00ff */
[----:B------:R-:W-:-:S05]  /*11090*/  @P0 LEA R14, P1, R37, R14, 0x1 ;  /* 0x0000000e250e0211 */ /* 0x000fca00078208ff */
[----:B------:R-:W-:-:S08]  /*110a0*/  @P0 IMAD.MOV.U32 R2, RZ, RZ, R14 ;  /* 0x000000ffff020224 */ /* 0x000fd000078e000e */
[----:B------:R-:W-:Y:S05]  /*110b0*/  WARPSYNC.COLLECTIVE R15, `(.L_x_105) ;  /* 0x000000000f087348 */ /* 0x000fea0003c00000 */
[----:B------:R0:W1:Y:S02]  /*110c0*/  SHFL.IDX P6, R14, R13, R12, R11 ;  /* 0x0000000c0d0e7389 */ /* 0x00006400000c000b */
[----:B01----:R-:W-:Y:S01]  /*110d0*/  ENDCOLLECTIVE ;  /* 0x000000000000791b */ /* 0x003fe20003800000 */
.L_x_105:
[----:B------:R-:W-:-:S05]  /*110e0*/  @P0 IMAD.X R7, RZ, RZ, R7, P1 ;  /* 0x000000ffff070224 */ /* 0x000fca00008e0607 */
[----:B------:R-:W-:-:S05]  /*110f0*/  @P0 MOV R3, R7 ;  /* 0x0000000700030202 */ /* 0x000fca0000000f00 */
[----:B------:R-:W-:Y:S01]  /*11100*/  @!PT LDS RZ, [RZ] ;  /* 0x00000000fffff984 */ /* 0x000fe20000000800 */
[----:B------:R-:W-:Y:S01]  /*11110*/  @!PT LDS RZ, [RZ] ;  /* 0x00000000fffff984 */ /* 0x000fe20000000800 */
[----:B------:R-:W-:Y:S01]  /*11120*/  @!PT LDS RZ, [RZ] ;  /* 0x00000000fffff984 */ /* 0x000fe20000000800 */
[----:B------:R0:W-:Y:S01]  /*11130*/  @P0 LDGSTS.E.BYPASS.LTC128B.128 [R21+0x25c00], desc[UR36][R2.64], !P5 ;  /* 0x25c0000002150fae */ /* 0x0001e2000e901d64 */
[----:B------:R-:W-:-:S03]  /*11140*/  IMAD.MOV.U32 R13, RZ, RZ, R4 ;  /* 0x000000ffff0d7224 */ /* 0x000fc600078e0004 */
[----:B------:R0:W-:Y:S04]  /*11150*/  @P0 LDGSTS.E.BYPASS.LTC128B.128 [R21+0x28400], desc[UR36][R2.64+0x80], !P4 ;  /* 0x2840008002150fae */ /* 0x0001e8000e101d64 */
[----:B------:R0:W-:Y:S04]  /*11160*/  @P0 LDGSTS.E.BYPASS.LTC128B.128 [R21+0x2ac00], desc[UR36][R2.64+0x100], !P3 ;  /* 0x2ac0010002150fae */ /* 0x0001e8000d901d64 */
[----:B------:R0:W-:Y:S01]  /*11170*/  @P0 LDGSTS.E.BYPASS.LTC128B.128 [R21+0x2d400], desc[UR36][R2.64+0x180], !P2 ;  /* 0x2d40018002150fae */ /* 0x0001e2000d101d64 */
[----:B------:R-:W-:-:S07]  /*11180*/  MOV R7, R14 ;  /* 0x0000000e00077202 */ /* 0x000fce0000000f00 */
[----:B0-----:R-:W-:Y:S05]  /*11190*/  WARPSYNC.COLLECTIVE R15, `(.L_x_106) ;  /* 0x000000000f087348 */ /* 0x001fea0003c00000 */
[----:B------:R1:W2:Y:S02]  /*111a0*/  SHFL.IDX P6, R14, R13, R12, R11 ;  /* 0x0000000c0d0e7389 */ /* 0x0002a400000c000b */
[----:B012---:R-:W-:Y:S01]  /*111b0*/  ENDCOLLECTIVE ;  /* 0x000000000000791b */ /* 0x007fe20003800000 */
.L_x_106:
[----:B------:R-:W-:Y:S05]  /*111c0*/  BRA `(.L_x_107) ;  /* 0xffffffcc00b47947 */ /* 0x000fea000383ffff */
.L_x_54:
[----:B------:R-:W-:Y:S01]  /*111d0*/  IMAD.MOV.U32 R13, RZ, RZ, R5 ;  /* 0x000000ffff0d7224 */ /* 0x000fe200078e0005 */
[----:B------:R-:W-:Y:S01]  /*111e0*/  MOV R12, RZ ;  /* 0x000000ff000c7202 */ /* 0x000fe20000000f00 */
[----:B------:R-:W-:Y:S02]  /*111f0*/  IMAD.MOV.U32 R11, RZ, RZ, 0x181f ;  /* 0x0000181fff0b7424 */ /* 0x000fe400078e00ff */
[----:B------:R-:W-:Y:S02]  /*11200*/  IMAD.MOV.U32 R15, RZ, RZ, -0x1 ;  /* 0xffffffffff0f7424 */ /* 0x000fe400078e00ff */
[----:B------:R-:W-:-:S07]  /*11210*/  IMAD.IADD R4, R34, 0x1, R4 ;  /* 0x0000000122047824 */ /* 0x000fce00078e0204 */
[----:B-----5:R-:W-:Y:S05]  /*11220*/  WARPSYNC.COLLECTIVE R15, `(.L_x_108) ;  /* 0x000000000f087348 */ /* 0x020fea0003c00000 */
[----:B------:R0:W1:Y:S02]  /*11230*/  SHFL.IDX P6, R14, R13, R12, R11 ;  /* 0x0000000c0d0e7389 */ /* 0x00006400000c000b */
[----:B01---5:R-:W-:Y:S01]  /*11240*/  ENDCOLLECTIVE ;  /* 0x000000000000791b */ /* 0x023fe20003800000 */
.L_x_108:
[C---:B------:R-:W-:Y:S01]  /*11250*/  VIADD R6, R4.reuse, 0x10 ;  /* 0x0000001004067836 */ /* 0x040fe20000000000 */
[----:B------:R-:W-:Y:S01]  /*11260*/  ISETP.GE.AND P0, PT, R4, UR40, PT ;  /* 0x0000002804007c0c */ /* 0x000fe2000bf06270 */
[----:B------:R-:W-:Y:S01]  /*11270*/  IMAD.MOV.U32 R13, RZ, RZ, R0 ;  /* 0x000000ffff0d7224 */ /* 0x000fe200078e0000 */
[----:B------:R-:W-:-:S11]  /*11280*/  MOV R2, R14 ;  /* 0x0000000e00027202 */ /* 0x000fd60000000f00 */
[----:B------:R-:W-:Y:S05]  /*11290*/  WARPSYNC.COLLECTIVE R15, `(.L_x_109) ;  /* 0x000000000f087348 */ /* 0x000fea0003c00000 */
[----:B------:R0:W1:Y:S02]  /*112a0*/  SHFL.IDX P6, R14, R13, R12, R11 ;  /* 0x0000000c0d0e7389 */ /* 0x00006400000c000b */
[----:B01----:R-:W-:Y:S01]  /*112b0*/  ENDCOLLECTIVE ;  /* 0x000000000000791b */ /* 0x003fe20003800000 */
.L_x_109:
[----:B------:R-:W-:Y:S01]  /*112c0*/  MOV R13, R5 ;  /* 0x00000005000d7202 */ /* 0x000fe20000000f00 */
[----:B------:R-:W-:Y:S01]  /*112d0*/  IMAD.MOV.U32 R12, RZ, RZ, 0x1 ;  /* 0x00000001ff0c7424 */ /* 0x000fe200078e00ff */
[----:B------:R-:W-:-:S04]  /*112e0*/  @!P0 LEA R14, P1, R37, R14, 0x1 ;  /* 0x0000000e250e8211 */ /* 0x000fc800078208ff */
[----:B------:R-:W-:Y:S01]  /*112f0*/  @!P0 IADD3.X R3, RZ, R2, RZ, P1, !PT ;  /* 0x00000002ff038210 */ /* 0x000fe20000ffe4ff */
[----:B------:R-:W-:-:S08]  /*11300*/  @!P0 IMAD.MOV.U32 R2, RZ, RZ, R14 ;  /* 0x000000ffff028224 */ /* 0x000fd000078e000e */
[----:B------:R-:W-:Y:S05]  /*11310*/  WARPSYNC.COLLECTIVE R15, `(.L_x_110) ;  /* 0x000000000f087348 */ /* 0x000fea0003c00000 */
[----:B------:R0:W1:Y:S02]  /*11320*/  SHFL.IDX P6, R14, R13, R12, R11 ;  /* 0x0000000c0d0e7389 */ /* 0x00006400000c000b */
[----:B01----:R-:W-:Y:S01]  /*11330*/  ENDCOLLECTIVE ;  /* 0x000000000000791b */ /* 0x003fe20003800000 */
.L_x_110:
[----:B------:R-:W-:Y:S01]  /*11340*/  @!PT LDS RZ, [RZ] ;  /* 0x00000000fffff984 */ /* 0x000fe20000000800 */
[----:B------:R-:W-:Y:S01]  /*11350*/  @!PT LDS RZ, [RZ] ;  /* 0x00000000fffff984 */ /* 0x000fe20000000800 */
[----:B------:R-:W-:Y:S01]  /*11360*/  @!PT LDS RZ, [RZ] ;  /* 0x00000000fffff984 */ /* 0x000fe20000000800 */
[----:B------:R0:W-:Y:S04]  /*11370*/  @!P0 LDGSTS.E.BYPASS.LTC128B.128 [R20+0x14400], desc[UR36][R2.64], !P2 ;  /* 0x1440000002148fae */ /* 0x0001e8000d101d64 */
[----:B------:R0:W-:Y:S04]  /*11380*/  @!P0 LDGSTS.E.BYPASS.LTC128B.128 [R20+0x18400], desc[UR36][R2.64+0x80], !P3 ;  /* 0x1840008002148fae */ /* 0x0001e8000d901d64 */
[----:B------:R0:W-:Y:S01]  /*11390*/  @!P0 LDGSTS.E.BYPASS.LTC128B.128 [R20+0x1c400], desc[UR36][R2.64+0x100], !P4 ;  /* 0x1c40010002148fae */ /* 0x0001e2000e101d64 */
[----:B------:R-:W-:-:S03]  /*113a0*/  MOV R13, R0 ;  /* 0x00000000000d7202 */ /* 0x000fc60000000f00 */
[----:B------:R0:W-:Y:S01]  /*113b0*/  @!P0 LDGSTS.E.BYPASS.LTC128B.128 [R20+0x20400], desc[UR36][R2.64+0x180], !P5 ;  /* 0x2040018002148fae */ /* 0x0001e2000e901d64 */
[----:B------:R-:W-:Y:S01]  /*113c0*/  ISETP.GE.AND P0, PT, R6, UR40, PT ;  /* 0x0000002806007c0c */ /* 0x000fe2000bf06270 */
[----:B------:R-:W-:-:S12]  /*113d0*/  IMAD.MOV.U32 R6, RZ, RZ, R14 ;  /* 0x000000ffff067224 */ /* 0x000fd800078e000e */
[----:B0-----:R-:W-:Y:S05]  /*113e0*/  WARPSYNC.COLLECTIVE R15, `(.L_x_111) ;  /* 0x000000000f087348 */ /* 0x001fea0003c00000 */
[----:B------:R1:W2:Y:S02]  /*113f0*/  SHFL.IDX P6, R14, R13, R12, R11 ;  /* 0x0000000c0d0e7389 */ /* 0x0002a400000c000b */
[----:B012---:R-:W-:Y:S01]  /*11400*/  ENDCOLLECTIVE ;  /* 0x000000000000791b */ /* 0x007fe20003800000 */
.L_x_111:
[----:B------:R-:W-:Y:S01]  /*11410*/  IMAD.MOV.U32 R13, RZ, RZ, R5 ;  /* 0x000000ffff0d7224 */ /* 0x000fe200078e0005 */
[----:B------:R-:W-:Y:S02]  /*11420*/  MOV R12, 0x2 ;  /* 0x00000002000c7802 */ /* 0x000fe40000000f00 */
[----:B------:R-:W-:-:S05]  /*11430*/  @!P0 LEA R14, P1, R37, R14, 0x1 ;  /* 0x0000000e250e8211 */ /* 0x000fca00078208ff */
[----:B------:R-:W-:-:S08]  /*11440*/  @!P0 IMAD.MOV.U32 R2, RZ, RZ, R14 ;  /* 0x000000ffff028224 */ /* 0x000fd000078e000e */
[----:B------:R-:W-:Y:S05]  /*11450*/  WARPSYNC.COLLECTIVE R15, `(.L_x_112) ;  /* 0x000000000f087348 */ /* 0x000fea0003c00000 */
[----:B------:R0:W1:Y:S02]  /*11460*/  SHFL.IDX P6, R14, R13, R12, R11 ;  /* 0x0000000c0d0e7389 */ /* 0x00006400000c000b */
[----:B01----:R-:W-:Y:S01]  /*11470*/  ENDCOLLECTIVE ;  /* 0x000000000000791b */ /* 0x003fe20003800000 */
.L_x_112:
[----:B------:R-:W-:Y:S02]  /*11480*/  @!P0 IMAD.X R7, RZ, RZ, R6, P1 ;  /* 0x000000ffff078224 */ /* 0x000fe400008e0606 */
[----:B------:R-:W-:-:S03]  /*11490*/  VIADD R6, R4, 0x20 ;  /* 0x0000002004067836 */ /* 0x000fc60000000000 */
[----:B------:R-:W-:-:S05]  /*114a0*/  @!P0 MOV R3, R7 ;  /* 0x0000000700038202 */ /* 0x000fca0000000f00 */
[----:B------:R-:W-:Y:S01]  /*114b0*/  @!PT LDS RZ, [RZ] ;  /* 0x00000000fffff984 */ /* 0x000fe20000000800 */
[----:B------:R-:W-:Y:S01]  /*114c0*/  @!PT LDS RZ, [RZ] ;  /* 0x00000000fffff984 */ /* 0x000fe20000000800 */
[----:B------:R-:W-:Y:S01]  /*114d0*/  @!PT LDS RZ, [RZ] ;  /* 0x00000000fffff984 */ /* 0x000fe20000000800 */
[----:B------:R0:W-:Y:S01]  /*114e0*/  @!P0 LDGSTS.E.BYPASS.LTC128B.128 [R20+0x14c00], desc[UR36][R2.64], !P2 ;  /* 0x14c0000002148fae */ /* 0x0001e2000d101d64 */
[----:B------:R-:W-:-:S03]  /*114f0*/  IMAD.MOV.U32 R13, RZ, RZ, R0 ;  /* 0x000000ffff0d7224 */ /* 0x000fc600078e0000 */
[----:B------:R0:W-:Y:S04]  /*11500*/  @!P0 LDGSTS.E.BYPASS.LTC128B.128 [R20+0x18c00], desc[UR36][R2.64+0x80], !P3 ;  /* 0x18c0008002148fae */ /* 0x0001e8000d901d64 */
[----:B------:R0:W-:Y:S04]  /*11510*/  @!P0 LDGSTS.E.BYPASS.LTC128B.128 [R20+0x1cc00], desc[UR36][R2.64+0x100], !P4 ;  /* 0x1cc0010002148fae */ /* 0x0001e8000e101d64 */
[----:B------:R0:W-:Y:S01]  /*11520*/  @!P0 LDGSTS.E.BYPASS.LTC128B.128 [R20+0x20c00], desc[UR36][R2.64+0x180], !P5 ;  /* 0x20c0018002148fae */ /* 0x0001e2000e901d64 */
[----:B------:R-:W-:Y:S01]  /*11530*/  ISETP.GE.AND P0, PT, R6, UR40, PT ;  /* 0x0000002806007c0c */ /* 0x000fe2000bf06270 */
[----:B------:R-:W-:-:S12]  /*11540*/  IMAD.MOV.U32 R6, RZ, RZ, R14 ;  /* 0x000000ffff067224 */ /* 0x000fd800078e000e */
[----:B0-----:R-:W-:Y:S05]  /*11550*/  WARPSYNC.COLLECTIVE R15, `(.L_x_113) ;  /* 0x000000000f087348 */ /* 0x001fea0003c00000 */
[----:B------:R1:W2:Y:S02]  /*11560*/  SHFL.IDX P6, R14, R13, R12, R11 ;  /* 0x0000000c0d0e7389 */ /* 0x0002a400000c000b */
[----:B012---:R-:W-:Y:S01]  /*11570*/  ENDCOLLECTIVE ;  /* 0x000000000000791b */ /* 0x007fe20003800000 */
.L_x_113:
[----:B------:R-:W-:Y:S02]  /*11580*/  IMAD.MOV.U32 R13, RZ, RZ, R5 ;  /* 0x000000ffff0d7224 */ /* 0x000fe400078e0005 */
[----:B------:R-:W-:Y:S01]  /*11590*/  IMAD.MOV.U32 R12, RZ, RZ, 0x3 ;  /* 0x00000003ff0c7424 */ /* 0x000fe200078e00ff */
[----:B------:R-:W-:-:S04]  /*115a0*/  @!P0 LEA R14, P1, R37, R14, 0x1 ;  /* 0x0000000e250e8211 */ /* 0x000fc800078208ff */
[----:B------:R-:W-:Y:S01]  /*115b0*/  @!P0 IADD3.X R7, RZ, R6, RZ, P1, !PT ;  /* 0x00000006ff078210 */ /* 0x000fe20000ffe4ff */
[----:B------:R-:W-:Y:S01]  /*115c0*/  @!P0 IMAD.MOV.U32 R2, RZ, RZ, R14 ;  /* 0x000000ffff028224 */ /* 0x000fe200078e000e */
[----:B------:R-:W-:-:S07]  /*115d0*/  IADD3 R6, R4, 0x30, RZ ;  /* 0x0000003004067810 */ /* 0x000fce0007ffe0ff */
[----:B------:R-:W-:Y:S05]  /*115e0*/  WARPSYNC.COLLECTIVE R15, `(.L_x_114) ;  /* 0x000000000f087348 */ /* 0x000fea0003c00000 */
[----:B------:R0:W1:Y:S02]  /*115f0*/  SHFL.IDX P6, R14, R13, R12, R11 ;  /* 0x0000000c0d0e7389 */ /* 0x00006400000c000b */
[----:B01----:R-:W-:Y:S01]  /*11600*/  ENDCOLLECTIVE ;  /* 0x000000000000791b */ /* 0x003fe20003800000 */
.L_x_114:
[----:B------:R-:W-:-:S05]  /*11610*/  @!P0 IMAD.MOV.U32 R3, RZ, RZ, R7 ;  /* 0x000000ffff038224 */ /* 0x000fca00078e0007 */
[----:B------:R-:W-:Y:S01]  /*11620*/  @!PT LDS RZ, [RZ] ;  /* 0x00000000fffff984 */ /* 0x000fe20000000800 */
[----:B------:R-:W-:Y:S01]  /*11630*/  @!PT LDS RZ, [RZ] ;  /* 0x00000000fffff984 */ /* 0x000fe20000000800 */
[----:B------:R-:W-:Y:S01]  /*11640*/  @!PT LDS RZ, [RZ] ;  /* 0x00000000fffff984 */ /* 0x000fe20000000800 */
[----:B------:R0:W-:Y:S04]  /*11650*/  @!P0 LDGSTS.E.BYPASS.LTC128B.128 [R20+0x15400], desc[UR36][R2.64], !P2 ;  /* 0x1540000002148fae */ /* 0x0001e8000d101d64 */
[----:B------:R0:W-:Y:S01]  /*11660*/  @!P0 LDGSTS.E.BYPASS.LTC128B.128 [R20+0x19400], desc[UR36][R2.64+0x80], !P3 ;  /* 0x1940008002148fae */ /* 0x0001e2000d901d64 */
[----:B------:R-:W-:-:S03]  /*11670*/  IMAD.MOV.U32 R13, RZ, RZ, R0 ;  /* 0x000000ffff0d7224 */ /* 0x000fc600078e0000 */
[----:B------:R0:W-:Y:S04]  /*11680*/  @!P0 LDGSTS.E.BYPASS.LTC128B.128 [R20+0x1d400], desc[UR36][R2.64+0x100], !P4 ;  /* 0x1d40010002148fae */ /* 0x0001e8000e101d64 */
[----:B------:R0:W-:Y:S01]  /*11690*/  @!P0 LDGSTS.E.BYPASS.LTC128B.128 [R20+0x21400], desc[UR36][R2.64+0x180], !P5 ;  /* 0x2140018002148fae */ /* 0x0001e2000e901d64 */
[----:B------:R-:W-:Y:S02]  /*116a0*/  ISETP.GE.AND P0, PT, R6, UR40, PT ;  /* 0x0000002806007c0c */ /* 0x000fe4000bf06270 */
[----:B------:R-:W-:-:S11]  /*116b0*/  MOV R6, R14 ;  /* 0x0000000e00067202 */ /* 0x000fd60000000f00 */
[----:B0-----:R-:W-:Y:S05]  /*116c0*/  WARPSYNC.COLLECTIVE R15, `(.L_x_115) ;  /* 0x000000000f087348 */ /* 0x001fea0003c00000 */
[----:B------:R1:W2:Y:S02]  /*116d0*/  SHFL.IDX P6, R14, R13, R12, R11 ;  /* 0x0000000c0d0e7389 */ /* 0x0002a400000c000b */
[----:B012---:R-:W-:Y:S01]  /*116e0*/  ENDCOLLECTIVE ;  /* 0x000000000000791b */ /* 0x007fe20003800000 */
.L_x_115:
[----:B------:R-:W-:Y:S01]  /*116f0*/  MOV R13, R5 ;  /* 0x00000005000d7202 */ /* 0x000fe20000000f00 */
[----:B------:R-:W-:Y:S01]  /*11700*/  IMAD.MOV.U32 R12, RZ, RZ, 0x4 ;  /* 0x00000004ff0c7424 */ /* 0x000fe200078e00ff */
[----:B------:R-:W-:-:S04]  /*11710*/  @!P0 LEA R14, P1, R37, R14, 0x1 ;  /* 0x0000000e250e8211 */ /* 0x000fc800078208ff */
[----:B------:R-:W-:Y:S01]  /*11720*/  @!P0 MOV R2, R14 ;  /* 0x0000000e00028202 */ /* 0x000fe20000000f00 */
[----:B------:R-:W-:-:S08]  /*11730*/  @!P0 IMAD.X R7, RZ, RZ, R6, P1 ;  /* 0x000000ffff078224 */ /* 0x000fd000008e0606 */
[----:B------:R-:W-:Y:S05]  /*11740*/  WARPSYNC.COLLECTIVE R15, `(.L_x_116) ;  /* 0x000000000f087348 */ /* 0x000fea0003c00000 */
[----:B------:R0:W1:Y:S02]  /*11750*/  SHFL.IDX P6, R14, R13, R12, R11 ;  /* 0x0000000c0d0e7389 */ /* 0x00006400000c000b */
[----:B01----:R-:W-:Y:S01]  /*11760*/  ENDCOLLECTIVE ;  /* 0x000000000000791b */ /* 0x003fe20003800000 */
.L_x_116:
[----:B------:R-:W-:Y:S02]  /*11770*/  VIADD R6, R4, 0x40 ;  /* 0x0000004004067836 */ /* 0x000fe40000000000 */
[----:B------:R-:W-:-:S05]  /*11780*/  @!P0 IMAD.MOV.U32 R3, RZ, RZ, R7 ;  /* 0x000000ffff038224 */ /* 0x000fca00078e0007 */
[----:B------:R-:W-:Y:S01]  /*11790*/  @!PT LDS RZ, [RZ] ;  /* 0x00000000fffff984 */ /* 0x000fe20000000800 */
[----:B------:R-:W-:Y:S01]  /*117a0*/  @!PT LDS RZ, [RZ] ;  /* 0x00000000fffff984 */ /* 0x000fe20000000800 */
[----:B------:R-:W-:Y:S01]  /*117b0*/  @!PT LDS RZ, [RZ] ;  /* 0x00000000fffff984 */ /* 0x000fe20000000800 */
[----:B------:R0:W-:Y:S04]  /*117c0*/  @!P0 LDGSTS.E.BYPASS.LTC128B.128 [R20+0x15c00], desc[UR36][R2.64], !P2 ;  /* 0x15c0000002148fae */ /* 0x0001e8000d101d64 */
[----:B------:R0:W-:Y:S01]  /*117d0*/  @!P0 LDGSTS.E.BYPASS.LTC128B.128 [R20+0x19c00], desc[UR36][R2.64+0x80], !P3 ;  /* 0x19c0008002148fae */ /* 0x0001e2000d901d64 */
[----:B------:R-:W-:-:S03]  /*117e0*/  MOV R13, R0 ;  /* 0x00000000000d7202 */ /* 0x000fc60000000f00 */
[----:B------:R0:W-:Y:S04]  /*117f0*/  @!P0 LDGSTS.E.BYPASS.LTC128B.128 [R20+0x1dc00], desc[UR36][R2.64+0x100], !P4 ;  /* 0x1dc0010002148fae */ /* 0x0001e8000e101d64 */
[----:B------:R0:W-:Y:S01]  /*11800*/  @!P0 LDGSTS.E.BYPASS.LTC128B.128 [R20+0x21c00], desc[UR36][R2.64+0x180], !P5 ;  /* 0x21c0018002148fae */ /* 0x0001e2000e901d64 */
[----:B------:R-:W-:Y:S01]  /*11810*/  ISETP.GE.AND P0, PT, R6, UR40, PT ;  /* 0x0000002806007c0c */ /* 0x000fe2000bf06270 */
[----:B------:R-:W-:-:S12]  /*11820*/  IMAD.MOV.U32 R6, RZ, RZ, R14 ;  /* 0x000000ffff067224 */ /* 0x000fd800078e000e */
[----:B0-----:R-:W-:Y:S05]  /*11830*/  WARPSYNC.COLLECTIVE R15, `(.L_x_117) ;  /* 0x000000000f087348 */ /* 0x001fea0003c00000 */
[----:B------:R1:W2:Y:S02]  /*11840*/  SHFL.IDX P6, R14, R13, R12, R11 ;  /* 0x0000000c0d0e7389 */ /* 0x0002a400000c000b */
[----:B012---:R-:W-:Y:S01]  /*11850*/  ENDCOLLECTIVE ;  /* 0x000000000000791b */ /* 0x007fe20003800000 */
.L_x_117:
[----:B------:R-:W-:Y:S01]  /*11860*/  IMAD.MOV.U32 R13, RZ, RZ, R5 ;  /* 0x000000ffff0d7224 */ /* 0x000fe200078e0005 */
[----:B------:R-:W-:Y:S02]  /*11870*/  MOV R12, 0x5 ;  /* 0x00000005000c7802 */ /* 0x000fe40000000f00 */
[----:B------:R-:W-:-:S05]  /*11880*/  @!P0 LEA R14, P1, R37, R14, 0x1 ;  /* 0x0000000e250e8211 */ /* 0x000fca00078208ff */
[----:B------:R-:W-:-:S08]  /*11890*/  @!P0 IMAD.MOV.U32 R2, RZ, RZ, R14 ;  /* 0x000000ffff028224 */ /* 0x000fd000078e000e */
[----:B------:R-:W-:Y:S05]  /*118a0*/  WARPSYNC.COLLECTIVE R15, `(.L_x_118) ;  /* 0x000000000f087348 */ /* 0x000fea0003c00000 */
[----:B------:R0:W1:Y:S02]  /*118b0*/  SHFL.IDX P6, R14, R13, R12, R11 ;  /* 0x0000000c0d0e7389 */ /* 0x00006400000c000b */
[----:B01----:R-:W-:Y:S01]  /*118c0*/  ENDCOLLECTIVE ;  /* 0x000000000000791b */ /* 0x003fe20003800000 */
.L_x_118:
        /* <DEDUP_REMOVED lines=16> */
.L_x_119:
        /* <DEDUP_REMOVED lines=9> */
.L_x_120:
        /* <DEDUP_REMOVED lines=14> */
.L_x_121:
[----:B------:R-:W-:Y:S01]  /*11b40*/  IMAD.MOV.U32 R13, RZ, RZ, R5 ;  /* 0x000000ffff0d7224 */ /* 0x000fe200078e0005 */
[----:B------:R-:W-:Y:S02]  /*11b50*/  MOV R12, 0x7 ;  /* 0x00000007000c7802 */ /* 0x000fe40000000f00 */
[----:B------:R-:W-:-:S04]  /*11b60*/  @!P0 LEA R14, P1, R37, R14, 0x1 ;  /* 0x0000000e250e8211 */ /* 0x000fc800078208ff */
[----:B------:R-:W-:Y:S01]  /*11b70*/  @!P0 MOV R2, R14 ;  /* 0x0000000e00028202 */ /* 0x000fe20000000f00 */
[----:B------:R-:W-:-:S08]  /*11b80*/  @!P0 IMAD.X R7, RZ, RZ, R6, P1 ;  /* 0x000000ffff078224 */ /* 0x000fd000008e0606 */
[----:B------:R-:W-:Y:S05]  /*11b90*/  WARPSYNC.COLLECTIVE R15, `(.L_x_122) ;  /* 0x000000000f087348 */ /* 0x000fea0003c00000 */
[----:B------:R0:W1:Y:S02]  /*11ba0*/  SHFL.IDX P6, R14, R13, R12, R11 ;  /* 0x0000000c0d0e7389 */ /* 0x00006400000c000b */
[----:B01----:R-:W-:Y:S01]  /*11bb0*/  ENDCOLLECTIVE ;  /* 0x000000000000791b */ /* 0x003fe20003800000 */
.L_x_122:
        /* <DEDUP_REMOVED lines=9> */
[----:B------:R-:W-:-:S07]  /*11c50*/  IMAD.MOV.U32 R6, RZ, RZ, R14 ;  /* 0x000000ffff067224 */ /* 0x000fce00078e000e */
[----:B0-----:R-:W-:Y:S05]  /*11c60*/  WARPSYNC.COLLECTIVE R15, `(.L_x_123) ;  /* 0x000000000f087348 */ /* 0x001fea0003c00000 */
[----:B------:R1:W2:Y:S02]  /*11c70*/  SHFL.IDX P6, R14, R13, R12, R11 ;  /* 0x0000000c0d0e7389 */ /* 0x0002a400000c000b */
[----:B012---:R-:W-:Y:S01]  /*11c80*/  ENDCOLLECTIVE ;  /* 0x000000000000791b */ /* 0x007fe20003800000 */
.L_x_123:
[----:B------:R-:W-:Y:S05]  /*11c90*/  BRA `(.L_x_124) ;  /* 0xffffffcc00e47947 */ /* 0x000fea000383ffff */
.L_x_56:
[----:B0-----:R-:W-:-:S04]  /*11ca0*/  MOV R3, UR39 ;  /* 0x0000002700037c02 */ /* 0x001fc80008000f00 */
[----:B------:R0:W1:Y:S03]  /*11cb0*/  SYNCS.PHASECHK.TRANS64.TRYWAIT P0, [R3+URZ+0x38820], R0 ;  /* 0x03882000030075a7 */ /* 0x000066000800017f */
[----:B-1----:R-:W-:Y:S05]  /*11cc0*/  @!P0 NANOSLEEP.SYNCS 0x989680 ;  /* 0x009896800000895d */ /* 0x002fea0003900000 */
[----:B------:R-:W1:Y:S02]  /*11cd0*/  @!P0 SYNCS.PHASECHK.TRANS64 P0, [R3+URZ+0x38820], R0 ;  /* 0x03882000030085a7 */ /* 0x000e64000800007f */
[----:B-1----:R-:W-:Y:S05]  /*11ce0*/  @!P0 BRA `(.L_x_56) ;  /* 0xfffffffc00ec8947 */ /* 0x002fea000383ffff */
[----:B------:R-:W-:Y:S05]  /*11cf0*/  BRA `(.L_x_125) ;  /* 0xffffffd000247947 */ /* 0x000fea000383ffff */
.L_x_60:
[----:B0-----:R0:W1:Y:S02]  /*11d00*/  SYNCS.PHASECHK.TRANS64.TRYWAIT P0, [R7+URZ+0x38840], R0 ;  /* 0x03884000070075a7 */ /* 0x001064000800017f */
[----:B-1----:R-:W-:Y:S05]  /*11d10*/  @!P0 NANOSLEEP.SYNCS 0x989680 ;  /* 0x009896800000895d */ /* 0x002fea0003900000 */
[----:B------:R-:W1:Y:S02]  /*11d20*/  @!P0 SYNCS.PHASECHK.TRANS64 P0, [R7+URZ+0x38840], R0 ;  /* 0x03884000070085a7 */ /* 0x000e64000800007f */
[----:B-1----:R-:W-:Y:S05]  /*11d30*/  @!P0 BRA `(.L_x_60) ;  /* 0xfffffffc00f08947 */ /* 0x002fea000383ffff */
[----:B------:R-:W-:Y:S05]  /*11d40*/  BRA `(.L_x_126) ;  /* 0xffffffd000d47947 */ /* 0x000fea000383ffff */
.L_x_61:
[----:B------:R-:W-:Y:S01]  /*11d50*/  BSSY B1, `(.L_x_127) ;  /* 0x0000008000017945 */ /* 0x000fe20003800000 */
[----:B------:R-:W-:Y:S01]  /*11d60*/  IMAD.MOV.U32 R13, RZ, RZ, R23 ;  /* 0x000000ffff0d7224 */ /* 0x000fe200078e0017 */
[----:B------:R-:W-:Y:S01]  /*11d70*/  MOV R11, 0x181f ;  /* 0x0000181f000b7802 */ /* 0x000fe20000000f00 */
[----:B------:R-:W-:Y:S02]  /*11d80*/  IMAD.MOV.U32 R12, RZ, RZ, RZ ;  /* 0x000000ffff0c7224 */ /* 0x000fe400078e00ff */
[----:B------:R-:W-:-:S07]  /*11d90*/  IMAD.MOV.U32 R15, RZ, RZ, -0x1 ;  /* 0xffffffffff0f7424 */ /* 0x000fce00078e00ff */
[----:B------:R-:W-:Y:S05]  /*11da0*/  WARPSYNC.COLLECTIVE R15, `(.L_x_128) ;  /* 0x000000000f087348 */ /* 0x000fea0003c00000 */
[----:B------:R0:W1:Y:S02]  /*11db0*/  SHFL.IDX P6, R14, R13, R12, R11 ;  /* 0x0000000c0d0e7389 */ /* 0x00006400000c000b */
[----:B01----:R-:W-:Y:S01]  /*11dc0*/  ENDCOLLECTIVE ;  /* 0x000000000000791b */ /* 0x003fe20003800000 */
.L_x_128:
[----:B------:R-:W-:Y:S05]  /*11dd0*/  BSYNC B1 ;  /* 0x0000000000017941 */ /* 0x000fea0003800000 */
.L_x_127:
[----:B------:R-:W-:Y:S01]  /*11de0*/  MOV R13, R9 ;  /* 0x00000009000d7202 */ /* 0x000fe20000000f00 */
[----:B------:R-:W-:Y:S01]  /*11df0*/  IMAD.MOV.U32 R12, RZ, RZ, RZ ;  /* 0x000000ffff0c7224 */ /* 0x000fe200078e00ff */
[----:B------:R-:W-:Y:S01]  /*11e00*/  MOV R15, 0xffffffff ;  /* 0xffffffff000f7802 */ /* 0x000fe20000000f00 */
[----:B------:R-:W-:Y:S01]  /*11e10*/  IMAD.MOV.U32 R11, RZ, RZ, 0x181f ;  /* 0x0000181fff0b7424 */ /* 0x000fe200078e00ff */
[----:B------:R-:W-:Y:S01]  /*11e20*/  LEA R20, R20, UR39, 0x1 ;  /* 0x0000002714147c11 */ /* 0x000fe2000f8e08ff */
[----:B------:R-:W-:Y:S02]  /*11e30*/  IMAD.MOV.U32 R3, RZ, RZ, R14 ;  /* 0x000000ffff037224 */ /* 0x000fe400078e000e */
[----:B------:R-:W-:-:S07]  /*11e40*/  IMAD.SHL.U32 R0, R37, 0x2, RZ ;  /* 0x0000000225007824 */ /* 0x000fce00078e00ff */
[----:B------:R-:W-:Y:S05]  /*11e50*/  WARPSYNC.COLLECTIVE R15, `(.L_x_129) ;  /* 0x000000000f087348 */ /* 0x000fea0003c00000 */
[----:B------:R0:W1:Y:S02]  /*11e60*/  SHFL.IDX P6, R14, R13, R12, R11 ;  /* 0x0000000c0d0e7389 */ /* 0x00006400000c000b */
[----:B01----:R-:W-:Y:S01]  /*11e70*/  ENDCOLLECTIVE ;  /* 0x000000000000791b */ /* 0x003fe20003800000 */
.L_x_129:
[----:B------:R-:W-:Y:S01]  /*11e80*/  MOV R13, R23 ;  /* 0x00000017000d7202 */ /* 0x000fe20000000f00 */
[----:B------:R-:W-:Y:S01]  /*11e90*/  IMAD.MOV.U32 R12, RZ, RZ, 0x1 ;  /* 0x00000001ff0c7424 */ /* 0x000fe200078e00ff */
[----:B------:R-:W-:-:S13]  /*11ea0*/  IADD3 R2, P0, R14, R0, RZ ;  /* 0x000000000e027210 */ /* 0x000fda0007f1e0ff */
[----:B------:R-:W-:Y:S05]  /*11eb0*/  WARPSYNC.COLLECTIVE R15, `(.L_x_130) ;  /* 0x000000000f087348 */ /* 0x000fea0003c00000 */
[----:B------:R0:W1:Y:S02]  /*11ec0*/  SHFL.IDX P6, R14, R13, R12, R11 ;  /* 0x0000000c0d0e7389 */ /* 0x00006400000c000b */
[----:B01----:R-:W-:Y:S01]  /*11ed0*/  ENDCOLLECTIVE ;  /* 0x000000000000791b */ /* 0x003fe20003800000 */
.L_x_130:
[----:B------:R-:W-:-:S05]  /*11ee0*/  IMAD.X R3, RZ, RZ, R3, P0 ;  /* 0x000000ffff037224 */ /* 0x000fca00000e0603 */
[----:B------:R-:W-:Y:S01]  /*11ef0*/  @!PT LDS RZ, [RZ] ;  /* 0x00000000fffff984 */ /* 0x000fe20000000800 */
[----:B------:R-:W-:Y:S01]  /*11f00*/  @!PT LDS RZ, [RZ] ;  /* 0x00000000fffff984 */ /* 0x000fe20000000800 */
[----:B------:R-:W-:Y:S01]  /*11f10*/  @!PT LDS RZ, [RZ] ;  /* 0x00000000fffff984 */ /* 0x000fe20000000800 */
[----:B------:R0:W-:Y:S04]  /*11f20*/  LDGSTS.E.BYPASS.LTC128B.128 [R20+0x24400], desc[UR36][R2.64], !P4 ;  /* 0x2440000002147fae */ /* 0x0001e8000e101d64 */
[----:B------:R0:W-:Y:S01]  /*11f30*/  LDGSTS.E.BYPASS.LTC128B.128 [R20+0x26c00], desc[UR36][R2.64+0x80], !P3 ;  /* 0x26c0008002147fae */ /* 0x0001e2000d901d64 */
[----:B------:R-:W-:-:S03]  /*11f40*/  MOV R13, R9 ;  /* 0x00000009000d7202 */ /* 0x000fc60000000f00 */
[----:B------:R0:W-:Y:S04]  /*11f50*/  LDGSTS.E.BYPASS.LTC128B.128 [R20+0x29400], desc[UR36][R2.64+0x100], !P2 ;  /* 0x2940010002147fae */ /* 0x0001e8000d101d64 */
[----:B------:R0:W-:Y:S01]  /*11f60*/  LDGSTS.E.BYPASS.LTC128B.128 [R20+0x2bc00], desc[UR36][R2.64+0x180], !P1 ;  /* 0x2bc0018002147fae */ /* 0x0001e2000c901d64 */
[----:B------:R-:W-:-:S07]  /*11f70*/  IMAD.MOV.U32 R35, RZ, RZ, R14 ;  /* 0x000000ffff237224 */ /* 0x000fce00078e000e */
[----:B0-----:R-:W-:Y:S05]  /*11f80*/  WARPSYNC.COLLECTIVE R15, `(.L_x_131) ;  /* 0x000000000f087348 */ /* 0x001fea0003c00000 */
[----:B------:R1:W2:Y:S02]  /*11f90*/  SHFL.IDX P6, R14, R13, R12, R11 ;  /* 0x0000000c0d0e7389 */ /* 0x0002a400000c000b */
[----:B012---:R-:W-:Y:S01]  /*11fa0*/  ENDCOLLECTIVE ;  /* 0x000000000000791b */ /* 0x007fe20003800000 */
.L_x_131:
[----:B------:R-:W-:Y:S01]  /*11fb0*/  IMAD.MOV.U32 R13, RZ, RZ, R23 ;  /* 0x000000ffff0d7224 */ /* 0x000fe200078e0017 */
[----:B------:R-:W-:Y:S02]  /*11fc0*/  MOV R12, 0x2 ;  /* 0x00000002000c7802 */ /* 0x000fe40000000f00 */
[----:B------:R-:W-:-:S13]  /*11fd0*/  IADD3 R2, P0, R14, R0, RZ ;  /* 0x000000000e027210 */ /* 0x000fda0007f1e0ff */
[----:B------:R-:W-:Y:S05]  /*11fe0*/  WARPSYNC.COLLECTIVE R15, `(.L_x_132) ;  /* 0x000000000f087348 */ /* 0x000fea0003c00000 */
[----:B------:R0:W1:Y:S02]  /*11ff0*/  SHFL.IDX P6, R14, R13, R12, R11 ;  /* 0x0000000c0d0e7389 */ /* 0x00006400000c000b */
[----:B01----:R-:W-:Y:S01]  /*12000*/  ENDCOLLECTIVE ;  /* 0x000000000000791b */ /* 0x003fe20003800000 */
.L_x_132:
[----:B------:R-:W-:-:S05]  /*12010*/  IMAD.X R3, RZ, RZ, R35, P0 ;  /* 0x000000ffff037224 */ /* 0x000fca00000e0623 */
[----:B------:R-:W-:Y:S01]  /*12020*/  @!PT LDS RZ, [RZ] ;  /* 0x00000000fffff984 */ /* 0x000fe20000000800 */
[----:B------:R-:W-:Y:S01]  /*12030*/  @!PT LDS RZ, [RZ] ;  /* 0x00000000fffff984 */ /* 0x000fe20000000800 */
[----:B------:R-:W-:Y:S01]  /*12040*/  @!PT LDS RZ, [RZ] ;  /* 0x00000000fffff984 */ /* 0x000fe20000000800 */
[----:B------:R0:W-:Y:S04]  /*12050*/  LDGSTS.E.BYPASS.LTC128B.128 [R20+0x24c00], desc[UR36][R2.64], !P4 ;  /* 0x24c0000002147fae */ /* 0x0001e8000e101d64 */
[----:B------:R0:W-:Y:S01]  /*12060*/  LDGSTS.E.BYPASS.LTC128B.128 [R20+0x27400], desc[UR36][R2.64+0x80], !P3 ;  /* 0x2740008002147fae */ /* 0x0001e2000d901d64 */
[----:B------:R-:W-:-:S03]  /*12070*/  IMAD.MOV.U32 R13, RZ, RZ, R9 ;  /* 0x000000ffff0d7224 */ /* 0x000fc600078e0009 */
[----:B------:R0:W-:Y:S04]  /*12080*/  LDGSTS.E.BYPASS.LTC128B.128 [R20+0x29c00], desc[UR36][R2.64+0x100], !P2 ;  /* 0x29c0010002147fae */ /* 0x0001e8000d101d64 */
[----:B------:R0:W-:Y:S01]  /*12090*/  LDGSTS.E.BYPASS.LTC128B.128 [R20+0x2c400], desc[UR36][R2.64+0x180], !P1 ;  /* 0x2c40018002147fae */ /* 0x0001e2000c901d64 */
[----:B------:R-:W-:-:S07]  /*120a0*/  IMAD.MOV.U32 R35, RZ, RZ, R14 ;  /* 0x000000ffff237224 */ /* 0x000fce00078e000e */
[----:B0-----:R-:W-:Y:S05]  /*120b0*/  WARPSYNC.COLLECTIVE R15, `(.L_x_133) ;  /* 0x000000000f087348 */ /* 0x001fea0003c00000 */
[----:B------:R1:W2:Y:S02]  /*120c0*/  SHFL.IDX P6, R14, R13, R12, R11 ;  /* 0x0000000c0d0e7389 */ /* 0x0002a400000c000b */
[----:B012---:R-:W-:Y:S01]  /*120d0*/  ENDCOLLECTIVE ;  /* 0x000000000000791b */ /* 0x007fe20003800000 */
.L_x_133:
[----:B------:R-:W-:Y:S02]  /*120e0*/  IMAD.MOV.U32 R13, RZ, RZ, R23 ;  /* 0x000000ffff0d7224 */ /* 0x000fe400078e0017 */
[----:B------:R-:W-:Y:S01]  /*120f0*/  IMAD.MOV.U32 R12, RZ, RZ, 0x3 ;  /* 0x00000003ff0c7424 */ /* 0x000fe200078e00ff */
[----:B------:R-:W-:-:S13]  /*12100*/  IADD3 R2, P0, R14, R0, RZ ;  /* 0x000000000e027210 */ /* 0x000fda0007f1e0ff */
[----:B------:R-:W-:Y:S05]  /*12110*/  WARPSYNC.COLLECTIVE R15, `(.L_x_134) ;  /* 0x000000000f087348 */ /* 0x000fea0003c00000 */
[----:B------:R0:W1:Y:S02]  /*12120*/  SHFL.IDX P6, R14, R13, R12, R11 ;  /* 0x0000000c0d0e7389 */ /* 0x00006400000c000b */
[----:B01----:R-:W-:Y:S01]  /*12130*/  ENDCOLLECTIVE ;  /* 0x000000000000791b */ /* 0x003fe20003800000 */
.L_x_134:
[----:B------:R-:W-:-:S05]  /*12140*/  IADD3.X R3, RZ, R35, RZ, P0, !PT ;  /* 0x00000023ff037210 */ /* 0x000fca00007fe4ff */
        /* <DEDUP_REMOVED lines=8> */
[----:B------:R-:W-:-:S07]  /*121d0*/  MOV R35, R14 ;  /* 0x0000000e00237202 */ /* 0x000fce0000000f00 */
[----:B0-----:R-:W-:Y:S05]  /*121e0*/  WARPSYNC.COLLECTIVE R15, `(.L_x_135) ;  /* 0x000000000f087348 */ /* 0x001fea0003c00000 */
[----:B------:R1:W2:Y:S02]  /*121f0*/  SHFL.IDX P6, R14, R13, R12, R11 ;  /* 0x0000000c0d0e7389 */ /* 0x0002a400000c000b */
[----:B012---:R-:W-:Y:S01]  /*12200*/  ENDCOLLECTIVE ;  /* 0x000000000000791b */ /* 0x007fe20003800000 */
.L_x_135:
[----:B------:R-:W-:Y:S01]  /*12210*/  MOV R13, R23 ;  /* 0x00000017000d7202 */ /* 0x000fe20000000f00 */
[----:B------:R-:W-:Y:S01]  /*12220*/  IMAD.MOV.U32 R12, RZ, RZ, 0x4 ;  /* 0x00000004ff0c7424 */ /* 0x000fe200078e00ff */
[----:B------:R-:W-:-:S13]  /*12230*/  IADD3 R2, P0, R14, R0, RZ ;  /* 0x000000000e027210 */ /* 0x000fda0007f1e0ff */
[----:B------:R-:W-:Y:S05]  /*12240*/  WARPSYNC.COLLECTIVE R15, `(.L_x_136) ;  /* 0x000000000f087348 */ /* 0x000fea0003c00000 */
[----:B------:R0:W1:Y:S02]  /*12250*/  SHFL.IDX P6, R14, R13, R12, R11 ;  /* 0x0000000c0d0e7389 */ /* 0x00006400000c000b */
[----:B01----:R-:W-:Y:S01]  /*12260*/  ENDCOLLECTIVE ;  /* 0x000000000000791b */ /* 0x003fe20003800000 */
.L_x_136:
        /* <DEDUP_REMOVED lines=13> */
.L_x_137:
[----:B------:R-:W-:Y:S05]  /*12340*/  BRA `(.L_x_138) ;  /* 0xffffffd000547947 */ /* 0x000fea000383ffff */
.L_x_66:
[----:B0-----:R0:W1:Y:S02]  /*12350*/  SYNCS.PHASECHK.TRANS64.TRYWAIT P0, [R7+URZ+0x38860], R2 ;  /* 0x03886002070075a7 */ /* 0x001064000800017f */
[----:B-1----:R-:W-:Y:S05]  /*12360*/  @!P0 NANOSLEEP.SYNCS 0x989680 ;  /* 0x009896800000895d */ /* 0x002fea0003900000 */
[----:B------:R-:W1:Y:S02]  /*12370*/  @!P0 SYNCS.PHASECHK.TRANS64 P0, [R7+URZ+0x38860], R2 ;  /* 0x03886002070085a7 */ /* 0x000e64000800007f */
[----:B-1----:R-:W-:Y:S05]  /*12380*/  @!P0 BRA `(.L_x_66) ;  /* 0xfffffffc00f08947 */ /* 0x002fea000383ffff */
[----:B------:R-:W-:Y:S05]  /*12390*/  BRA `(.L_x_139) ;  /* 0xffffffd000bc7947 */ /* 0x000fea000383ffff */
.L_x_67:
[----:B------:R-:W-:Y:S01]  /*123a0*/  BSSY B1, `(.L_x_140) ;  /* 0x0000008000017945 */ /* 0x000fe20003800000 */
[----:B------:R-:W-:Y:S01]  /*123b0*/  IMAD.MOV.U32 R13, RZ, RZ, R18 ;  /* 0x000000ffff0d7224 */ /* 0x000fe200078e0012 */
[----:B------:R-:W-:Y:S01]  /*123c0*/  MOV R11, 0x181f ;  /* 0x0000181f000b7802 */ /* 0x000fe20000000f00 */
[----:B------:R-:W-:Y:S02]  /*123d0*/  IMAD.MOV.U32 R12, RZ, RZ, RZ ;  /* 0x000000ffff0c7224 */ /* 0x000fe400078e00ff */
[----:B------:R-:W-:-:S07]  /*123e0*/  IMAD.MOV.U32 R15, RZ, RZ, -0x1 ;  /* 0xffffffffff0f7424 */ /* 0x000fce00078e00ff */
[----:B0-----:R-:W-:Y:S05]  /*123f0*/  WARPSYNC.COLLECTIVE R15, `(.L_x_141) ;  /* 0x000000000f087348 */ /* 0x001fea0003c00000 */
[----:B------:R1:W2:Y:S02]  /*12400*/  SHFL.IDX P6, R14, R13, R12, R11 ;  /* 0x0000000c0d0e7389 */ /* 0x0002a400000c000b */
[----:B012---:R-:W-:Y:S01]  /*12410*/  ENDCOLLECTIVE ;  /* 0x000000000000791b */ /* 0x007fe20003800000 */
.L_x_141:
[----:B------:R-:W-:Y:S05]  /*12420*/  BSYNC B1 ;  /* 0x0000000000017941 */ /* 0x000fea0003800000 */
.L_x_140:
[----:B------:R-:W-:Y:S01]  /*12430*/  MOV R13, R17 ;  /* 0x00000011000d7202 */ /* 0x000fe20000000f00 */
[----:B------:R-:W-:Y:S01]  /*12440*/  IMAD.MOV.U32 R12, RZ, RZ, RZ ;  /* 0x000000ffff0c7224 */ /* 0x000fe200078e00ff */
[----:B------:R-:W-:Y:S01]  /*12450*/  MOV R15, 0xffffffff ;  /* 0xffffffff000f7802 */ /* 0x000fe20000000f00 */
[----:B------:R-:W-:Y:S01]  /*12460*/  IMAD.MOV.U32 R11, RZ, RZ, 0x181f ;  /* 0x0000181fff0b7424 */ /* 0x000fe200078e00ff */
[----:B------:R-:W-:Y:S01]  /*12470*/  LEA R6, R6, UR39, 0x1 ;  /* 0x0000002706067c11 */ /* 0x000fe2000f8e08ff */
[----:B------:R-:W-:-:S07]  /*12480*/  IMAD.MOV.U32 R3, RZ, RZ, R14 ;  /* 0x000000ffff037224 */ /* 0x000fce00078e000e */
[----:B------:R-:W-:Y:S05]  /*12490*/  WARPSYNC.COLLECTIVE R15, `(.L_x_142) ;  /* 0x000000000f087348 */ /* 0x000fea0003c00000 */
[----:B------:R0:W1:Y:S02]  /*124a0*/  SHFL.IDX P6, R14, R13, R12, R11 ;  /* 0x0000000c0d0e7389 */ /* 0x00006400000c000b */
[----:B01----:R-:W-:Y:S01]  /*124b0*/  ENDCOLLECTIVE ;  /* 0x000000000000791b */ /* 0x003fe20003800000 */
.L_x_142:
[----:B------:R-:W-:Y:S01]  /*124c0*/  IMAD.MOV.U32 R13, RZ, RZ, R18 ;  /* 0x000000ffff0d7224 */ /* 0x000fe200078e0012 */
[----:B------:R-:W-:Y:S02]  /*124d0*/  MOV R12, 0x1 ;  /* 0x00000001000c7802 */ /* 0x000fe40000000f00 */
[----:B------:R-:W-:-:S13]  /*124e0*/  IADD3 R2, P0, R14, R0, RZ ;  /* 0x000000000e027210 */ /* 0x000fda0007f1e0ff */
[----:B------:R-:W-:Y:S05]  /*124f0*/  WARPSYNC.COLLECTIVE R15, `(.L_x_143) ;  /* 0x000000000f087348 */ /* 0x000fea0003c00000 */
[----:B------:R0:W1:Y:S02]  /*12500*/  SHFL.IDX P6, R14, R13, R12, R11 ;  /* 0x0000000c0d0e7389 */ /* 0x00006400000c000b */
[----:B01----:R-:W-:Y:S01]  /*12510*/  ENDCOLLECTIVE ;  /* 0x000000000000791b */ /* 0x003fe20003800000 */
.L_x_143:
[----:B------:R-:W-:Y:S01]  /*12520*/  IMAD.X R3, RZ, RZ, R3, P0 ;  /* 0x000000ffff037224 */ /* 0x000fe200000e0603 */
[----:B------:R-:W-:Y:S01]  /*12530*/  ISETP.LT.OR P0, PT, R9, 0x1, P4 ;  /* 0x000000010900780c */ /* 0x000fe20002701670 */
[----:B------:R-:W-:-:S12]  /*12540*/  IMAD.MOV.U32 R13, RZ, RZ, R17 ;  /* 0x000000ffff0d7224 */ /* 0x000fd800078e0011 */
        /* <DEDUP_REMOVED lines=8> */
[----:B------:R-:W-:-:S13]  /*125d0*/  ISETP.LT.OR P0, PT, R9, 0x1, P1 ;  /* 0x000000010900780c */ /* 0x000fda0000f01670 */
[----:B------:R0:W-:Y:S02]  /*125e0*/  LDGSTS.E.BYPASS.LTC128B.128 [R6+0x7c00], desc[UR36][R2.64+0x180], !P0 ;  /* 0x07c0018002067fae */ /* 0x0001e4000c101d64 */
[----:B0-----:R-:W-:-:S07]  /*125f0*/  IMAD.MOV.U32 R3, RZ, RZ, R14 ;  /* 0x000000ffff037224 */ /* 0x001fce00078e000e */
[----:B------:R-:W-:Y:S05]  /*12600*/  WARPSYNC.COLLECTIVE R15, `(.L_x_144) ;  /* 0x000000000f087348 */ /* 0x000fea0003c00000 */
[----:B------:R0:W1:Y:S02]  /*12610*/  SHFL.IDX P6, R14, R13, R12, R11 ;  /* 0x0000000c0d0e7389 */ /* 0x00006400000c000b */
[----:B01----:R-:W-:Y:S01]  /*12620*/  ENDCOLLECTIVE ;  /* 0x000000000000791b */ /* 0x003fe20003800000 */
.L_x_144:
[----:B------:R-:W-:Y:S02]  /*12630*/  IMAD.MOV.U32 R13, RZ, RZ, R18 ;  /* 0x000000ffff0d7224 */ /* 0x000fe400078e0012 */
[----:B------:R-:W-:Y:S01]  /*12640*/  IMAD.MOV.U32 R12, RZ, RZ, 0x2 ;  /* 0x00000002ff0c7424 */ /* 0x000fe200078e00ff */
[----:B------:R-:W-:-:S13]  /*12650*/  IADD3 R2, P0, R14, R0, RZ ;  /* 0x000000000e027210 */ /* 0x000fda0007f1e0ff */
[----:B------:R-:W-:Y:S05]  /*12660*/  WARPSYNC.COLLECTIVE R15, `(.L_x_145) ;  /* 0x000000000f087348 */ /* 0x000fea0003c00000 */
[----:B------:R0:W1:Y:S02]  /*12670*/  SHFL.IDX P6, R14, R13, R12, R11 ;  /* 0x0000000c0d0e7389 */ /* 0x00006400000c000b */
[----:B01----:R-:W-:Y:S01]  /*12680*/  ENDCOLLECTIVE ;  /* 0x000000000000791b */ /* 0x003fe20003800000 */
.L_x_145:
[----:B------:R-:W-:Y:S02]  /*12690*/  IADD3.X R3, RZ, R3, RZ, P0, !PT ;  /* 0x00000003ff037210 */ /* 0x000fe400007fe4ff */
        /* <DEDUP_REMOVED lines=12> */
[----:B0-----:R-:W-:-:S07]  /*12760*/  MOV R3, R14 ;  /* 0x0000000e00037202 */ /* 0x001fce0000000f00 */
[----:B------:R-:W-:Y:S05]  /*12770*/  WARPSYNC.COLLECTIVE R15, `(.L_x_146) ;  /* 0x000000000f087348 */ /* 0x000fea0003c00000 */
[----:B------:R0:W1:Y:S02]  /*12780*/  SHFL.IDX P6, R14, R13, R12, R11 ;  /* 0x0000000c0d0e7389 */ /* 0x00006400000c000b */
[----:B01----:R-:W-:Y:S01]  /*12790*/  ENDCOLLECTIVE ;  /* 0x000000000000791b */ /* 0x003fe20003800000 */
.L_x_146:
[----:B------:R-:W-:Y:S01]  /*127a0*/  MOV R13, R18 ;  /* 0x00000012000d7202 */ /* 0x000fe20000000f00 */
[----:B------:R-:W-:Y:S01]  /*127b0*/  IMAD.MOV.U32 R12, RZ, RZ, 0x3 ;  /* 0x00000003ff0c7424 */ /* 0x000fe200078e00ff */
[----:B------:R-:W-:-:S13]  /*127c0*/  IADD3 R2, P0, R14, R0, RZ ;  /* 0x000000000e027210 */ /* 0x000fda0007f1e0ff */
[----:B------:R-:W-:Y:S05]  /*127d0*/  WARPSYNC.COLLECTIVE R15, `(.L_x_147) ;  /* 0x000000000f087348 */ /* 0x000fea0003c00000 */
[----:B------:R0:W1:Y:S02]  /*127e0*/  SHFL.IDX P6, R14, R13, R12, R11 ;  /* 0x0000000c0d0e7389 */ /* 0x00006400000c000b */
[----:B01----:R-:W-:Y:S01]  /*127f0*/  ENDCOLLECTIVE ;  /* 0x000000000000791b */ /* 0x003fe20003800000 */
.L_x_147:
[----:B------:R-:W-:Y:S01]  /*12800*/  IMAD.X R3, RZ, RZ, R3, P0 ;  /* 0x000000ffff037224 */ /* 0x000fe200000e0603 */
[----:B------:R-:W-:Y:S02]  /*12810*/  ISETP.LT.OR P0, PT, R9, 0x21, P4 ;  /* 0x000000210900780c */ /* 0x000fe40002701670 */
[----:B------:R-:W-:-:S11]  /*12820*/  MOV R13, R17 ;  /* 0x00000011000d7202 */ /* 0x000fd60000000f00 */
        /* <DEDUP_REMOVED lines=14> */
.L_x_148:
[----:B------:R-:W-:Y:S01]  /*12910*/  IMAD.MOV.U32 R13, RZ, RZ, R18 ;  /* 0x000000ffff0d7224 */ /* 0x000fe200078e0012 */
[----:B------:R-:W-:Y:S02]  /*12920*/  MOV R12, 0x4 ;  /* 0x00000004000c7802 */ /* 0x000fe40000000f00 */
[----:B------:R-:W-:-:S13]  /*12930*/  IADD3 R2, P0, R14, R0, RZ ;  /* 0x000000000e027210 */ /* 0x000fda0007f1e0ff */
[----:B------:R-:W-:Y:S05]  /*12940*/  WARPSYNC.COLLECTIVE R15, `(.L_x_149) ;  /* 0x000000000f087348 */ /* 0x000fea0003c00000 */
[----:B------:R0:W1:Y:S02]  /*12950*/  SHFL.IDX P6, R14, R13, R12, R11 ;  /* 0x0000000c0d0e7389 */ /* 0x00006400000c000b */
[----:B01----:R-:W-:Y:S01]  /*12960*/  ENDCOLLECTIVE ;  /* 0x000000000000791b */ /* 0x003fe20003800000 */
.L_x_149:
[----:B------:R-:W-:Y:S01]  /*12970*/  IMAD.X R3, RZ, RZ, R3, P0 ;  /* 0x000000ffff037224 */ /* 0x000fe200000e0603 */
[----:B------:R-:W-:Y:S01]  /*12980*/  ISETP.LT.OR P0, PT, R9, 0x31, P4 ;  /* 0x000000310900780c */ /* 0x000fe20002701670 */
[----:B------:R-:W-:-:S12]  /*12990*/  IMAD.MOV.U32 R13, RZ, RZ, R17 ;  /* 0x000000ffff0d7224 */ /* 0x000fd800078e0011 */
[----:B------:R-:W-:Y:S01]  /*129a0*/  @!PT LDS RZ, [RZ] ;  /* 0x00000000fffff984 */ /* 0x000fe20000000800 */
[----:B------:R-:W-:Y:S01]  /*129b0*/  @!PT LDS RZ, [RZ] ;  /* 0x00000000fffff984 */ /* 0x000fe20000000800 */
[----:B------:R-:W-:Y:S01]  /*129c0*/  @!PT LDS RZ, [RZ] ;  /* 0x00000000fffff984 */ /* 0x000fe20000000800 */
[----:B------:R0:W-:Y:S01]  /*129d0*/  LDGSTS.E.BYPASS.LTC128B.128 [R6+0x1c00], desc[UR36][R2.64], !P0 ;  /* 0x01c0000002067fae */ /* 0x0001e2000c101d64 */
[----:B------:R-:W-:Y:S01]  /*129e0*/  ISETP.LT.OR P0, PT, R9, 0x31, P3 ;  /* 0x000000310900780c */ /* 0x000fe20001f01670 */
[----:B------:R-:W-:-:S12]  /*129f0*/  IMAD.MOV.U32 R18, RZ, RZ, R14 ;  /* 0x000000ffff127224 */ /* 0x000fd800078e000e */
[----:B0-----:R-:W-:Y:S05]  /*12a00*/  WARPSYNC.COLLECTIVE R15, `(.L_x_150) ;  /* 0x000000000f087348 */ /* 0x001fea0003c00000 */
[----:B------:R1:W2:Y:S02]  /*12a10*/  SHFL.IDX P6, R14, R13, R12, R11 ;  /* 0x0000000c0d0e7389 */ /* 0x0002a400000c000b */
[----:B012---:R-:W-:Y:S01]  /*12a20*/  ENDCOLLECTIVE ;  /* 0x000000000000791b */ /* 0x007fe20003800000 */
.L_x_150:
        /* <DEDUP_REMOVED lines=8> */
[----:B------:R-:W-:Y:S05]  /*12ab0*/  BRA `(.L_x_151) ;  /* 0xffffffcc00e47947 */ /* 0x000fea000383ffff */
.L_x_73:
[----:B0-----:R0:W1:Y:S02]  /*12ac0*/  SYNCS.PHASECHK.TRANS64.TRYWAIT P0, [R4+URZ+0x38860], R3 ;  /* 0x03886003040075a7 */ /* 0x001064000800017f */
[----:B-1----:R-:W-:Y:S05]  /*12ad0*/  @!P0 NANOSLEEP.SYNCS 0x989680 ;  /* 0x009896800000895d */ /* 0x002fea0003900000 */
[----:B------:R-:W1:Y:S02]  /*12ae0*/  @!P0 SYNCS.PHASECHK.TRANS64 P0, [R4+URZ+0x38860], R3 ;  /* 0x03886003040085a7 */ /* 0x000e64000800007f */
[----:B-1----:R-:W-:Y:S05]  /*12af0*/  @!P0 BRA `(.L_x_73) ;  /* 0xfffffffc00f08947 */ /* 0x002fea000383ffff */
[----:B------:R-:W-:Y:S05]  /*12b00*/  BRA `(.L_x_152) ;  /* 0xffffffd000c47947 */ /* 0x000fea000383ffff */
.L_x_74:
[----:B------:R-:W-:Y:S01]  /*12b10*/  BSSY B0, `(.L_x_153) ;  /* 0x0000008000007945 */ /* 0x000fe20003800000 */
[----:B------:R-:W-:Y:S01]  /*12b20*/  MOV R13, R18 ;  /* 0x00000012000d7202 */ /* 0x000fe20000000f00 */
[----:B------:R-:W-:Y:S01]  /*12b30*/  IMAD.MOV.U32 R12, RZ, RZ, RZ ;  /* 0x000000ffff0c7224 */ /* 0x000fe200078e00ff */
[----:B------:R-:W-:Y:S01]  /*12b40*/  MOV R15, 0xffffffff ;  /* 0xffffffff000f7802 */ /* 0x000fe20000000f00 */
[----:B------:R-:W-:-:S07]  /*12b50*/  IMAD.MOV.U32 R11, RZ, RZ, 0x181f ;  /* 0x0000181fff0b7424 */ /* 0x000fce00078e00ff */
[----:B0-----:R-:W-:Y:S05]  /*12b60*/  WARPSYNC.COLLECTIVE R15, `(.L_x_154) ;  /* 0x000000000f087348 */ /* 0x001fea0003c00000 */
[----:B------:R1:W2:Y:S02]  /*12b70*/  SHFL.IDX P6, R14, R13, R12, R11 ;  /* 0x0000000c0d0e7389 */ /* 0x0002a400000c000b */
[----:B012---:R-:W-:Y:S01]  /*12b80*/  ENDCOLLECTIVE ;  /* 0x000000000000791b */ /* 0x007fe20003800000 */
.L_x_154:
[----:B------:R-:W-:Y:S05]  /*12b90*/  BSYNC B0 ;  /* 0x0000000000007941 */ /* 0x000fea0003800000 */
.L_x_153:
[----:B------:R-:W-:Y:S01]  /*12ba0*/  IMAD.MOV.U32 R13, RZ, RZ, R17 ;  /* 0x000000ffff0d7224 */ /* 0x000fe200078e0011 */
[----:B------:R-:W-:Y:S01]  /*12bb0*/  MOV R12, RZ ;  /* 0x000000ff000c7202 */ /* 0x000fe20000000f00 */
[----:B------:R-:W-:Y:S01]  /*12bc0*/  IMAD.MOV.U32 R11, RZ, RZ, 0x181f ;  /* 0x0000181fff0b7424 */ /* 0x000fe200078e00ff */
[----:B------:R-:W-:Y:S01]  /*12bd0*/  SHF.L.U32 R6, R37, 0x1, RZ ;  /* 0x0000000125067819 */ /* 0x000fe200000006ff */
[----:B------:R-:W-:Y:S02]  /*12be0*/  IMAD.MOV.U32 R15, RZ, RZ, -0x1 ;  /* 0xffffffffff0f7424 */ /* 0x000fe400078e00ff */
[----:B------:R-:W-:-:S07]  /*12bf0*/  IMAD.MOV.U32 R0, RZ, RZ, R14 ;  /* 0x000000ffff007224 */ /* 0x000fce00078e000e */
[----:B------:R-:W-:Y:S05]  /*12c00*/  WARPSYNC.COLLECTIVE R15, `(.L_x_155) ;  /* 0x000000000f087348 */ /* 0x000fea0003c00000 */
[----:B------:R0:W1:Y:S02]  /*12c10*/  SHFL.IDX P6, R14, R13, R12, R11 ;  /* 0x0000000c0d0e7389 */ /* 0x00006400000c000b */
[----:B01----:R-:W-:Y:S01]  /*12c20*/  ENDCOLLECTIVE ;  /* 0x000000000000791b */ /* 0x003fe20003800000 */
.L_x_155:
[----:B------:R-:W-:Y:S01]  /*12c30*/  IMAD.MOV.U32 R13, RZ, RZ, R18 ;  /* 0x000000ffff0d7224 */ /* 0x000fe200078e0012 */
[----:B------:R-:W-:Y:S02]  /*12c40*/  MOV R12, 0x1 ;  /* 0x00000001000c7802 */ /* 0x000fe40000000f00 */
[----:B------:R-:W-:-:S13]  /*12c50*/  IADD3 R2, P0, R14, R6, RZ ;  /* 0x000000060e027210 */ /* 0x000fda0007f1e0ff */
[----:B------:R-:W-:Y:S05]  /*12c60*/  WARPSYNC.COLLECTIVE R15, `(.L_x_156) ;  /* 0x000000000f087348 */ /* 0x000fea0003c00000 */
[----:B------:R0:W1:Y:S02]  /*12c70*/  SHFL.IDX P6, R14, R13, R12, R11 ;  /* 0x0000000c0d0e7389 */ /* 0x00006400000c000b */
[----:B01----:R-:W-:Y:S01]  /*12c80*/  ENDCOLLECTIVE ;  /* 0x000000000000791b */ /* 0x003fe20003800000 */
.L_x_156:
[----:B------:R-:W-:Y:S01]  /*12c90*/  IMAD.X R3, RZ, RZ, R0, P0 ;  /* 0x000000ffff037224 */ /* 0x000fe200000e0600 */
[----:B------:R-:W-:Y:S02]  /*12ca0*/  ISETP.LT.OR P0, PT, R5, 0x1, P4 ;  /* 0x000000010500780c */ /* 0x000fe40002701670 */
[----:B------:R-:W-:Y:S01]  /*12cb0*/  LEA R0, R7, UR39, 0x1 ;  /* 0x0000002707007c11 */ /* 0x000fe2000f8e08ff */
[----:B------:R-:W-:-:S10]  /*12cc0*/  IMAD.MOV.U32 R13, RZ, RZ, R17 ;  /* 0x000000ffff0d7224 */ /* 0x000fd400078e0011 */
        /* <DEDUP_REMOVED lines=9> */
.L_x_157:
[----:B------:R-:W-:Y:S01]  /*12d60*/  @!PT LDS RZ, [RZ] ;  /* 0x00000000fffff984 */ /* 0x000fe20000000800 */
[----:B------:R-:W-:Y:S01]  /*12d70*/  @!PT LDS RZ, [RZ] ;  /* 0x00000000fffff984 */ /* 0x000fe20000000800 */
[----:B------:R-:W-:Y:S01]  /*12d80*/  @!PT LDS RZ, [RZ] ;  /* 0x00000000fffff984 */ /* 0x000fe20000000800 */
[----:B------:R-:W-:Y:S01]  /*12d90*/  LDGSTS.E.BYPASS.LTC128B.128 [R0+0x2c00], desc[UR36][R2.64+0x80], !P0 ;  /* 0x02c0008002007fae */ /* 0x000fe2000c101d64 */
[----:B------:R-:W-:Y:S01]  /*12da0*/  ISETP.LT.OR P0, PT, R5, 0x1, P2 ;  /* 0x000000010500780c */ /* 0x000fe20001701670 */
[----:B------:R-:W-:Y:S02]  /*12db0*/  IMAD.MOV.U32 R13, RZ, RZ, R18 ;  /* 0x000000ffff0d7224 */ /* 0x000fe400078e0012 */
[----:B------:R-:W-:-:S10]  /*12dc0*/  IMAD.MOV.U32 R12, RZ, RZ, 0x2 ;  /* 0x00000002ff0c7424 */ /* 0x000fd400078e00ff */
[----:B------:R-:W-:Y:S01]  /*12dd0*/  LDGSTS.E.BYPASS.LTC128B.128 [R0+0x5400], desc[UR36][R2.64+0x100], !P0 ;  /* 0x0540010002007fae */ /* 0x000fe2000c101d64 */
[----:B------:R-:W-:-:S13]  /*12de0*/  ISETP.LT.OR P0, PT, R5, 0x1, P1 ;  /* 0x000000010500780c */ /* 0x000fda0000f01670 */
[----:B------:R0:W-:Y:S02]  /*12df0*/  LDGSTS.E.BYPASS.LTC128B.128 [R0+0x7c00], desc[UR36][R2.64+0x180], !P0 ;  /* 0x07c0018002007fae */ /* 0x0001e4000c101d64 */
[----:B0-----:R-:W-:-:S13]  /*12e00*/  IADD3 R2, P0, R14, R6, RZ ;  /* 0x000000060e027210 */ /* 0x001fda0007f1e0ff */
[----:B------:R-:W-:Y:S05]  /*12e10*/  WARPSYNC.COLLECTIVE R15, `(.L_x_158) ;  /* 0x000000000f087348 */ /* 0x000fea0003c00000 */
[----:B------:R0:W1:Y:S02]  /*12e20*/  SHFL.IDX P6, R14, R13, R12, R11 ;  /* 0x0000000c0d0e7389 */ /* 0x00006400000c000b */
[----:B01----:R-:W-:Y:S01]  /*12e30*/  ENDCOLLECTIVE ;  /* 0x000000000000791b */ /* 0x003fe20003800000 */
.L_x_158:
[----:B------:R-:W-:Y:S02]  /*12e40*/  IADD3.X R3, RZ, R7, RZ, P0, !PT ;  /* 0x00000007ff037210 */ /* 0x000fe400007fe4ff */
[----:B------:R-:W-:Y:S01]  /*12e50*/  ISETP.LT.OR P0, PT, R5, 0x11, P4 ;  /* 0x000000110500780c */ /* 0x000fe20002701670 */
[----:B------:R-:W-:-:S12]  /*12e60*/  IMAD.MOV.U32 R13, RZ, RZ, R17 ;  /* 0x000000ffff0d7224 */ /* 0x000fd800078e0011 */
[----:B------:R-:W-:Y:S01]  /*12e70*/  @!PT LDS RZ, [RZ] ;  /* 0x00000000fffff984 */ /* 0x000fe20000000800 */
[----:B------:R-:W-:Y:S01]  /*12e80*/  @!PT LDS RZ, [RZ] ;  /* 0x00000000fffff984 */ /* 0x000fe20000000800 */
[----:B------:R-:W-:Y:S01]  /*12e90*/  @!PT LDS RZ, [RZ] ;  /* 0x00000000fffff984 */ /* 0x000fe20000000800 */
[----:B------:R0:W-:Y:S01]  /*12ea0*/  LDGSTS.E.BYPASS.LTC128B.128 [R0+0xc00], desc[UR36][R2.64], !P0 ;  /* 0x00c0000002007fae */ /* 0x0001e2000c101d64 */
[----:B------:R-:W-:Y:S02]  /*12eb0*/  ISETP.LT.OR P0, PT, R5, 0x11, P3 ;  /* 0x000000110500780c */ /* 0x000fe40001f01670 */
[----:B------:R-:W-:-:S11]  /*12ec0*/  MOV R7, R14 ;  /* 0x0000000e00077202 */ /* 0x000fd60000000f00 */
[----:B0-----:R-:W-:Y:S05]  /*12ed0*/  WARPSYNC.COLLECTIVE R15, `(.L_x_159) ;  /* 0x000000000f087348 */ /* 0x001fea0003c00000 */
[----:B------:R1:W2:Y:S02]  /*12ee0*/  SHFL.IDX P6, R14, R13, R12, R11 ;  /* 0x0000000c0d0e7389 */ /* 0x0002a400000c000b */
[----:B012---:R-:W-:Y:S01]  /*12ef0*/  ENDCOLLECTIVE ;  /* 0x000000000000791b */ /* 0x007fe20003800000 */
.L_x_159:
[----:B------:R-:W-:Y:S01]  /*12f00*/  @!PT LDS RZ, [RZ] ;  /* 0x00000000fffff984 */ /* 0x000fe20000000800 */
[----:B------:R-:W-:Y:S01]  /*12f10*/  @!PT LDS RZ, [RZ] ;  /* 0x00000000fffff984 */ /* 0x000fe20000000800 */
[----:B------:R-:W-:Y:S01]  /*12f20*/  @!PT LDS RZ, [RZ] ;  /* 0x00000000fffff984 */ /* 0x000fe20000000800 */
[----:B------:R-:W-:Y:S01]  /*12f30*/  LDGSTS.E.BYPASS.LTC128B.128 [R0+0x3400], desc[UR36][R2.64+0x80], !P0 ;  /* 0x0340008002007fae */ /* 0x000fe2000c101d64 */
[----:B------:R-:W-:Y:S02]  /*12f40*/  ISETP.LT.OR P0, PT, R5, 0x11, P2 ;  /* 0x000000110500780c */ /* 0x000fe40001701670 */
[----:B------:R-:W-:Y:S01]  /*12f50*/  MOV R13, R18 ;  /* 0x00000012000d7202 */ /* 0x000fe20000000f00 */
        /* <DEDUP_REMOVED lines=8> */
.L_x_160:
[----:B------:R-:W-:Y:S01]  /*12fe0*/  IMAD.X R3, RZ, RZ, R7, P0 ;  /* 0x000000ffff037224 */ /* 0x000fe200000e0607 */
[----:B------:R-:W-:Y:S02]  /*12ff0*/  ISETP.LT.OR P0, PT, R5, 0x21, P4 ;  /* 0x000000210500780c */ /* 0x000fe40002701670 */
[----:B------:R-:W-:-:S11]  /*13000*/  MOV R13, R17 ;  /* 0x00000011000d7202 */ /* 0x000fd60000000f00 */
        /* <DEDUP_REMOVED lines=9> */
.L_x_161:
[----:B------:R-:W-:Y:S01]  /*130a0*/  @!PT LDS RZ, [RZ] ;  /* 0x00000000fffff984 */ /* 0x000fe20000000800 */
[----:B------:R-:W-:Y:S01]  /*130b0*/  @!PT LDS RZ, [RZ] ;  /* 0x00000000fffff984 */ /* 0x000fe20000000800 */
[----:B------:R-:W-:Y:S01]  /*130c0*/  @!PT LDS RZ, [RZ] ;  /* 0x00000000fffff984 */ /* 0x000fe20000000800 */
[----:B------:R-:W-:Y:S01]  /*130d0*/  LDGSTS.E.BYPASS.LTC128B.128 [R0+0x3c00], desc[UR36][R2.64+0x80], !P0 ;  /* 0x03c0008002007fae */ /* 0x000fe2000c101d64 */
[----:B------:R-:W-:Y:S01]  /*130e0*/  ISETP.LT.OR P0, PT, R5, 0x21, P2 ;  /* 0x000000210500780c */ /* 0x000fe20001701670 */
[----:B------:R-:W-:Y:S01]  /*130f0*/  IMAD.MOV.U32 R13, RZ, RZ, R18 ;  /* 0x000000ffff0d7224 */ /* 0x000fe200078e0012 */
[----:B------:R-:W-:-:S11]  /*13100*/  MOV R12, 0x4 ;  /* 0x00000004000c7802 */ /* 0x000fd60000000f00 */
[----:B------:R-:W-:Y:S01]  /*13110*/  LDGSTS.E.BYPASS.LTC128B.128 [R0+0x6400], desc[UR36][R2.64+0x100], !P0 ;  /* 0x0640010002007fae */ /* 0x000fe2000c101d64 */
[----:B------:R-:W-:-:S13]  /*13120*/  ISETP.LT.OR P0, PT, R5, 0x21, P1 ;  /* 0x000000210500780c */ /* 0x000fda0000f01670 */
[----:B------:R0:W-:Y:S02]  /*13130*/  LDGSTS.E.BYPASS.LTC128B.128 [R0+0x8c00], desc[UR36][R2.64+0x180], !P0 ;  /* 0x08c0018002007fae */ /* 0x0001e4000c101d64 */
[----:B0-----:R-:W-:-:S13]  /*13140*/  IADD3 R2, P0, R14, R6, RZ ;  /* 0x000000060e027210 */ /* 0x001fda0007f1e0ff */
[----:B------:R-:W-:Y:S05]  /*13150*/  WARPSYNC.COLLECTIVE R15, `(.L_x_162) ;  /* 0x000000000f087348 */ /* 0x000fea0003c00000 */
[----:B------:R0:W1:Y:S02]  /*13160*/  SHFL.IDX P6, R14, R13, R12, R11 ;  /* 0x0000000c0d0e7389 */ /* 0x00006400000c000b */
[----:B01----:R-:W-:Y:S01]  /*13170*/  ENDCOLLECTIVE ;  /* 0x000000000000791b */ /* 0x003fe20003800000 */
.L_x_162:
        /* <DEDUP_REMOVED lines=12> */
.L_x_163:
        /* <DEDUP_REMOVED lines=9> */
.L_x_79:
[----:B0-----:R0:W1:Y:S02]  /*132d0*/  SYNCS.PHASECHK.TRANS64.TRYWAIT P0, [R5+URZ+0x38820], R0 ;  /* 0x03882000050075a7 */ /* 0x001064000800017f */
[----:B-1----:R-:W-:Y:S05]  /*132e0*/  @!P0 NANOSLEEP.SYNCS 0x989680 ;  /* 0x009896800000895d */ /* 0x002fea0003900000 */
[----:B------:R-:W1:Y:S02]  /*132f0*/  @!P0 SYNCS.PHASECHK.TRANS64 P0, [R5+URZ+0x38820], R0 ;  /* 0x03882000050085a7 */ /* 0x000e64000800007f */
[----:B-1----:R-:W-:Y:S05]  /*13300*/  @!P0 BRA `(.L_x_79) ;  /* 0xfffffffc00f08947 */ /* 0x002fea000383ffff */
[----:B------:R-:W-:Y:S05]  /*13310*/  BRA `(.L_x_165) ;  /* 0xffffffd0006c7947 */ /* 0x000fea000383ffff */
.L_x_80:
[----:B------:R-:W1:Y:S01]  /*13320*/  S2R R2, SR_TID.X ;  /* 0x0000000000027919 */ /* 0x000e620000002100 */
[----:B------:R-:W-:Y:S01]  /*13330*/  BSSY B0, `(.L_x_166) ;  /* 0x000000a000007945 */ /* 0x000fe20003800000 */
[----:B------:R-:W-:Y:S01]  /*13340*/  IMAD.MOV.U32 R12, RZ, RZ, RZ ;  /* 0x000000ffff0c7224 */ /* 0x000fe200078e00ff */
[----:B------:R-:W-:Y:S01]  /*13350*/  MOV R15, 0xffffffff ;  /* 0xffffffff000f7802 */ /* 0x000fe20000000f00 */
[----:B------:R-:W-:Y:S01]  /*13360*/  IMAD.MOV.U32 R11, RZ, RZ, 0x1f ;  /* 0x0000001fff0b7424 */ /* 0x000fe200078e00ff */
[----:B-1----:R-:W-:-:S04]  /*13370*/  SHF.R.U32.HI R2, RZ, 0x5, R2 ;  /* 0x00000005ff027819 */ /* 0x002fc80000011602 */
[----:B------:R-:W-:-:S04]  /*13380*/  LOP3.LUT R2, R2, 0x3, RZ, 0xc0, !PT ;  /* 0x0000000302027812 */ /* 0x000fc800078ec0ff */
[----:B------:R-:W-:-:S07]  /*13390*/  MOV R13, R2 ;  /* 0x00000002000d7202 */ /* 0x000fce0000000f00 */
[----:B0-----:R-:W-:Y:S05]  /*133a0*/  WARPSYNC.COLLECTIVE R15, `(.L_x_167) ;  /* 0x000000000f087348 */ /* 0x001fea0003c00000 */
[----:B------:R1:W2:Y:S02]  /*133b0*/  SHFL.IDX P6, R14, R13, R12, R11 ;  /* 0x0000000c0d0e7389 */ /* 0x0002a400000c000b */
[----:B012---:R-:W-:Y:S01]  /*133c0*/  ENDCOLLECTIVE ;  /* 0x000000000000791b */ /* 0x007fe20003800000 */
.L_x_167:
[----:B------:R-:W-:Y:S05]  /*133d0*/  BSYNC B0 ;  /* 0x0000000000007941 */ /* 0x000fea0003800000 */
.L_x_166:
[----:B------:R-:W-:Y:S05]  /*133e0*/  BRA `(.L_x_168) ;  /* 0xffffffd000547947 */ /* 0x000fea000383ffff */
.L_x_83:
[----:B------:R-:W-:Y:S01]  /*133f0*/  BSSY B1, `(.L_x_169) ;  /* 0x0000006000017945 */ /* 0x000fe20003800000 */
[----:B------:R-:W-:-:S07]  /*13400*/  IMAD.MOV.U32 R15, RZ, RZ, -0x1 ;  /* 0xffffffffff0f7424 */ /* 0x000fce00078e00ff */
[----:B0-----:R-:W-:Y:S05]  /*13410*/  WARPSYNC.COLLECTIVE R15, `(.L_x_170) ;  /* 0x000000000f0c7348 */ /* 0x001fea0003c00000 */
[----:B------:R-:W-:Y:S02]  /*13420*/  ELECT P6, UR62, PT ;  /* 0x00000000003e782f */ /* 0x000fe400038c0000 */
[----:B------:R-:W-:Y:S01]  /*13430*/  MOV R14, UR62 ;  /* 0x0000003e000e7c02 */ /* 0x000fe20008000f00 */
[----:B0-----:R-:W-:Y:S10]  /*13440*/  ENDCOLLECTIVE ;  /* 0x000000000000791b */ /* 0x001ff40003800000 */
.L_x_170:
[----:B------:R-:W-:Y:S05]  /*13450*/  BSYNC B1 ;  /* 0x0000000000017941 */ /* 0x000fea0003800000 */
.L_x_169:
[----:B------:R-:W-:Y:S05]  /*13460*/  BRA `(.L_x_171) ;  /* 0xffffffd0004c7947 */ /* 0x000fea000383ffff */
.L_x_85:
[----:B0-----:R0:W1:Y:S02]  /*13470*/  SYNCS.PHASECHK.TRANS64.TRYWAIT P1, [R3+URZ+0x38840], R2 ;  /* 0x03884002030075a7 */ /* 0x001064000802017f */
[----:B-1----:R-:W-:Y:S05]  /*13480*/  @!P1 NANOSLEEP.SYNCS 0x989680 ;  /* 0x009896800000995d */ /* 0x002fea0003900000 */
[----:B------:R-:W1:Y:S02]  /*13490*/  @!P1 SYNCS.PHASECHK.TRANS64 P1, [R3+URZ+0x38840], R2 ;  /* 0x03884002030095a7 */ /* 0x000e64000802007f */
[----:B-1----:R-:W-:Y:S05]  /*134a0*/  @!P1 BRA `(.L_x_85) ;  /* 0xfffffffc00f09947 */ /* 0x002fea000383ffff */
[----:B------:R-:W-:Y:S05]  /*134b0*/  BRA `(.L_x_172) ;  /* 0xffffffd000747947 */ /* 0x000fea000383ffff */
.L_x_87:
[----:B-1----:R1:W2:Y:S02]  /*134c0*/  SYNCS.PHASECHK.TRANS64.TRYWAIT P1, [R5+URZ+0x38840], R0 ;  /* 0x03884000050075a7 */ /* 0x0022a4000802017f */
[----:B--2---:R-:W-:Y:S05]  /*134d0*/  @!P1 NANOSLEEP.SYNCS 0x989680 ;  /* 0x009896800000995d */ /* 0x004fea0003900000 */
[----:B------:R-:W2:Y:S02]  /*134e0*/  @!P1 SYNCS.PHASECHK.TRANS64 P1, [R5+URZ+0x38840], R0 ;  /* 0x03884000050095a7 */ /* 0x000ea4000802007f */
[----:B--2---:R-:W-:Y:S05]  /*134f0*/  @!P1 BRA `(.L_x_87) ;  /* 0xfffffffc00f09947 */ /* 0x004fea000383ffff */
[----:B------:R-:W-:Y:S05]  /*13500*/  BRA `(.L_x_173) ;  /* 0xffffffd000807947 */ /* 0x000fea000383ffff */
.L_x_89:
[----:B--2---:R2:W3:Y:S02]  /*13510*/  SYNCS.PHASECHK.TRANS64.TRYWAIT P1, [R3+URZ+0x38860], R2 ;  /* 0x03886002030075a7 */ /* 0x0044e4000802017f */
[----:B---3--:R-:W-:Y:S05]  /*13520*/  @!P1 NANOSLEEP.SYNCS 0x989680 ;  /* 0x009896800000995d */ /* 0x008fea0003900000 */
[----:B------:R-:W3:Y:S02]  /*13530*/  @!P1 SYNCS.PHASECHK.TRANS64 P1, [R3+URZ+0x38860], R2 ;  /* 0x03886002030095a7 */ /* 0x000ee4000802007f */
[----:B---3--:R-:W-:Y:S05]  /*13540*/  @!P1 BRA `(.L_x_89) ;  /* 0xfffffffc00f09947 */ /* 0x008fea000383ffff */
[----:B------:R-:W-:Y:S05]  /*13550*/  BRA `(.L_x_174) ;  /* 0xffffffd0007c7947 */ /* 0x000fea000383ffff */
.L_x_175:
[----:B------:R-:W-:-:S00]  /*13560*/  BRA `(.L_x_175) ;  /* 0xfffffffc00fc7947 */ /* 0x000fc0000383ffff */
[----:B------:R-:W-:-:S00]  /*13570*/  NOP ;  /* 0x0000000000007918 */ /* 0x000fc00000000000 */
        /* <DEDUP_REMOVED lines=8> */
.L_x_15838:


//--------------------- .text._ZN7cutlass13device_kernelIN5flash11enable_sm90INS1_16FlashAttnFwdSm90INS1_25CollectiveMainloopFwdSm90ILi2EN4cute5tupleIJNS5_1CILi1EEES8_S8_EEENS6_IJNS7_ILi128EEENS7_ILi80EEENS7_ILi256EEEEEELi256ENS_6half_tEfNS_4arch4Sm90ELb0ELb0ELb1ELb1ELb1ELb0ELb0ELb1ELb1ELb1ELb0ELb0EEENS1_21CollectiveEpilogueFwdINS6_IJSA_SC_SB_EEES9_SE_SG_Li256ELb1ELb1ELb0ELb0EEENS1_36VarlenDynamicPersistentTileSchedulerILi128ELi80ELi256ELi128ELb0ELb1ELb1ELb0ELb1ELb1EEEEEEEEEvNT_6ParamsE --------------------------
	.section	.text._ZN7cutlass13device_kernelIN5flash11enable_sm90INS1_16FlashAttnFwdSm90INS1_25CollectiveMainloopFwdSm90ILi2EN4cute5tupleIJNS5_1CILi1EEES8_S8_EEENS6_IJNS7_ILi128EEENS7_ILi80EEENS7_ILi256EEEEEELi256ENS_6half_tEfNS_4arch4Sm90ELb0ELb0ELb1ELb1ELb1ELb0ELb0ELb1ELb1ELb1ELb0ELb0EEENS1_21CollectiveEpilogueFwdINS6_IJSA_SC_SB_EEES9_SE_SG_Li256ELb1ELb1ELb0ELb0EEENS1_36VarlenDynamicPersistentTileSchedulerILi128ELi80ELi256ELi128ELb0ELb1ELb1ELb0ELb1ELb1EEEEEEEEEvNT_6ParamsE,"ax",@progbits
	.align	128
.text._ZN7cutlass13device_kernelIN5flash11enable_sm90INS1_16FlashAttnFwdSm90INS1_25CollectiveMainloopFwdSm90ILi2EN4cute5tupleIJNS5_1CILi1EEES8_S8_EEENS6_IJNS7_ILi128EEENS7_ILi80EEENS7_ILi256EEEEEELi256ENS_6half_tEfNS_4arch4Sm90ELb0ELb0ELb1ELb1ELb1ELb0ELb0ELb1ELb1ELb1ELb0ELb0EEENS1_21CollectiveEpilogueFwdINS6_IJSA_SC_SB_EEES9_SE_SG_Li256ELb1ELb1ELb0ELb0EEENS1_36VarlenDynamicPersistentTileSchedulerILi128ELi80ELi256ELi128ELb0ELb1ELb1ELb0ELb1ELb1EEEEEEEEEvNT_6ParamsE:
        .type           _ZN7cutlass13device_kernelIN5flash11enable_sm90INS1_16FlashAttnFwdSm90INS1_25CollectiveMainloopFwdSm90ILi2EN4cute5tupleIJNS5_1CILi1EEES8_S8_EEENS6_IJNS7_ILi128EEENS7_ILi80EEENS7_ILi256EEEEEELi256ENS_6half_tEfNS_4arch4Sm90ELb0ELb0ELb1ELb1ELb1ELb0ELb0ELb1ELb1ELb1ELb0ELb0EEENS1_21CollectiveEpilogueFwdINS6_IJSA_SC_SB_EEES9_SE_SG_Li256ELb1ELb1ELb0ELb0EEENS1_36VarlenDynamicPersistentTileSchedulerILi128ELi80ELi256ELi128ELb0ELb1ELb1ELb0ELb1ELb1EEEEEEEEEvNT_6ParamsE,@function
        .size           _ZN7cutlass13device_kernelIN5flash11enable_sm90INS1_16FlashAttnFwdSm90INS1_25CollectiveMainloopFwdSm90ILi2EN4cute5tupleIJNS5_1CILi1EEES8_S8_EEENS6_IJNS7_ILi128EEENS7_ILi80EEENS7_ILi256EEEEEELi256ENS_6half_tEfNS_4arch4Sm90ELb0ELb0ELb1ELb1ELb1ELb0ELb0ELb1ELb1ELb1ELb0ELb0EEENS1_21CollectiveEpilogueFwdINS6_IJSA_SC_SB_EEES9_SE_SG_Li256ELb1ELb1ELb0ELb0EEENS1_36VarlenDynamicPersistentTileSchedulerILi128ELi80ELi256ELi128ELb0ELb1ELb1ELb0ELb1ELb1EEEEEEEEEvNT_6ParamsE,(.L_x_15839 - _ZN7cutlass13device_kernelIN5flash11enable_sm90INS1_16FlashAttnFwdSm90INS1_25CollectiveMainloopFwdSm90ILi2EN4cute5tupleIJNS5_1CILi1EEES8_S8_EEENS6_IJNS7_ILi128EEENS7_ILi80EEENS7_ILi256EEEEEELi256ENS_6half_tEfNS_4arch4Sm90ELb0ELb0ELb1ELb1ELb1ELb0ELb0ELb1ELb1ELb1ELb0ELb0EEENS1_21CollectiveEpilogueFwdINS6_IJSA_SC_SB_EEES9_SE_SG_Li256ELb1ELb1ELb0ELb0EEENS1_36VarlenDynamicPersistentTileSchedulerILi128ELi80ELi256ELi128ELb0ELb1ELb1ELb0ELb1ELb1EEEEEEEEEvNT_6ParamsE)
        .other          _ZN7cutlass13device_kernelIN5flash11enable_sm90INS1_16FlashAttnFwdSm90INS1_25CollectiveMainloopFwdSm90ILi2EN4cute5tupleIJNS5_1CILi1EEES8_S8_EEENS6_IJNS7_ILi128EEENS7_ILi80EEENS7_ILi256EEEEEELi256ENS_6half_tEfNS_4arch4Sm90ELb0ELb0ELb1ELb1ELb1ELb0ELb0ELb1ELb1ELb1ELb0ELb0EEENS1_21CollectiveEpilogueFwdINS6_IJSA_SC_SB_EEES9_SE_SG_Li256ELb1ELb1ELb0ELb0EEENS1_36VarlenDynamicPersistentTileSchedulerILi128ELi80ELi256ELi128ELb0ELb1ELb1ELb0ELb1ELb1EEEEEEEEEvNT_6ParamsE,@"STO_CUDA_ENTRY STV_DEFAULT"
_ZN7cutlass13device_kernelIN5flash11enable_sm90INS1_16FlashAttnFwdSm90INS1_25CollectiveMainloopFwdSm90ILi2EN4cute5tupleIJNS5_1CILi1EEES8_S8_EEENS6_IJNS7_ILi128EEENS7_ILi80EEENS7_ILi256EEEEEELi256ENS_6half_tEfNS_4arch4Sm90ELb0ELb0ELb1ELb1ELb1ELb0ELb0ELb1ELb1ELb1ELb0ELb0EEENS1_21CollectiveEpilogueFwdINS6_IJSA_SC_SB_EEES9_SE_SG_Li256ELb1ELb1ELb0ELb0EEENS1_36VarlenDynamicPersistentTileSchedulerILi128ELi80ELi256ELi128ELb0ELb1ELb1ELb0ELb1ELb1EEEEEEEEEvNT_6ParamsE:
        /* <DEDUP_REMOVED lines=45> */
.L_x_176:
        /* <DEDUP_REMOVED lines=22> */
.L_x_177:
        /* <DEDUP_REMOVED lines=18> */
.L_x_178:
        /* <DEDUP_REMOVED lines=22> */
.L_x_179:
        /* <DEDUP_REMOVED lines=23> */
.L_x_180:
        /* <DEDUP_REMOVED lines=10> */
.L_x_182:
[----:B------:R-:W-:-:S08]  /*08c0*/  NOP ;  /* 0x0000000000007918 */ /* 0x000fd00000000000 */
[----:B------:R-:W1:Y:S02]  /*08d0*/  USETMAXREG.TRY_ALLOC.CTAPOOL UP0, 0xe8 ;  /* 0x000000e8000079c8 */ /* 0x000e640008000600 */
[----:B-1----:R-:W-:-:S13]  /*08e0*/  PLOP3.LUT P0, PT, PT, PT, UP0, 0x80, 0x0 ;  /* 0x000000000000781c */ /* 0x002fda0003f0f008 */
[----:B------:R-:W-:Y:S05]  /*08f0*/  @!P0 BRA `(.L_x_182) ;  /* 0xfffffffc00f08947 */ /* 0x000fea000383ffff */
[----:B------:R-:W1:Y:S08]  /*0900*/  S2UR UR5, SR_CgaCtaId ;  /* 0x00000000000579c3 */ /* 0x000e700000008800 */
[----:B------:R-:W-:Y:S06]  /*0910*/  BAR.ARV 0x8, 0x180 ;  /* 0x0206000000007b1d */ /* 0x000fec0000002000 */
[----:B------:R-:W-:-:S02]  /*0920*/  UMOV UR4, 0x400 ;  /* 0x0000040000047882 */ /* 0x000fc40000000000 */
[----:B------:R-:W-:Y:S01]  /*0930*/  BAR.SYNC.DEFER_BLOCKING 0x5, 0x180 ;  /* 0x0146000000007b1d */ /* 0x000fe20000010000 */
[----:B-1----:R-:W-:-:S09]  /*0940*/  ULEA UR4, UR5, UR4, 0x18 ;  /* 0x0000000405047291 */ /* 0x002fd2000f8ec03f */
[----:B------:R-:W1:Y:S01]  /*0950*/  LDS.128 R12, [UR4+0x388d0] ;  /* 0x0388d004ff0c7984 */ /* 0x000e620008000c00 */
[----:B------:R-:W-:Y:S01]  /*0960*/  ULDC UR4, c[0x0][0xc3c] ;  /* 0x00030f0000047ab9 */ /* 0x000fe20000000800 */
[----:B------:R-:W-:Y:S06]  /*0970*/  BAR.ARV 0x4, 0x180 ;  /* 0x0106000000007b1d */ /* 0x000fec0000002000 */
[----:B-1----:R-:W-:-:S13]  /*0980*/  ISETP.GE.AND P0, PT, R15, UR4, PT ;  /* 0x000000040f007c0c */ /* 0x002fda000bf06270 */
[----:B------:R-:W-:Y:S05]  /*0990*/  @P0 EXIT ;  /* 0x000000000000094d */ /* 0x000fea0003800000 */
[----:B0-----:R-:W2:Y:S01]  /*09a0*/  LDL R2, [R1+0x24] ;  /* 0x0000240001027983 */ /* 0x001ea20000100800 */
[----:B------:R-:W-:Y:S01]  /*09b0*/  R2UR UR5, R13 ;  /* 0x000000000d0572ca */ /* 0x000fe200000e0000 */
[----:B------:R-:W-:Y:S01]  /*09c0*/  UMOV UR38, URZ ;  /* 0x0000003f00267c82 */ /* 0x000fe20008000000 */
[----:B------:R-:W-:Y:S01]  /*09d0*/  R2UR UR6, R14 ;  /* 0x000000000e0672ca */ /* 0x000fe200000e0000 */
[----:B------:R-:W0:Y:S01]  /*09e0*/  S2R R0, SR_TID.X ;  /* 0x0000000000007919 */ /* 0x000e220000002100 */
[----:B------:R-:W-:Y:S01]  /*09f0*/  R2UR UR7, R15 ;  /* 0x000000000f0772ca */ /* 0x000fe200000e0000 */
[----:B0-----:R-:W-:-:S05]  /*0a00*/  VIADD R11, R0, 0xffffff80 ;  /* 0xffffff80000b7836 */ /* 0x001fca0000000000 */
[----:B------:R-:W-:-:S04]  /*0a10*/  SHF.R.S32.HI R0, RZ, 0x1f, R11 ;  /* 0x0000001fff007819 */ /* 0x000fc8000001140b */
[CC--:B------:R-:W-:Y:S02]  /*0a20*/  LEA.HI R4, R0.reuse, R11.reuse, RZ, 0x5 ;  /* 0x0000000b00047211 */ /* 0x0c0fe400078f28ff */
[----:B------:R-:W-:-:S03]  /*0a30*/  LEA.HI R3, R0, R11, RZ, 0x4 ;  /* 0x0000000b00037211 */ /* 0x000fc600078f20ff */
[----:B------:R-:W-:Y:S01]  /*0a40*/  IMAD.SHL.U32 R5, R4, 0x20, RZ ;  /* 0x0000002004057824 */ /* 0x000fe200078e00ff */
[----:B------:R-:W-:Y:S02]  /*0a50*/  LOP3.LUT R4, R3, 0x3fffff0, RZ, 0xc0, !PT ;  /* 0x03fffff003047812 */ /* 0x000fe400078ec0ff */
[----:B------:R-:W-:Y:S02]  /*0a60*/  SHF.R.S32.HI R6, RZ, 0x4, R3 ;  /* 0x00000004ff067819 */ /* 0x000fe40000011403 */
[----:B------:R-:W-:Y:S02]  /*0a70*/  LOP3.LUT R5, R5, 0xfffffc00, RZ, 0xc0, !PT ;  /* 0xfffffc0005057812 */ /* 0x000fe400078ec0ff */
[----:B------:R-:W-:Y:S02]  /*0a80*/  IADD3 R4, R11, -R4, RZ ;  /* 0x800000040b047210 */ /* 0x000fe40007ffe0ff */
[----:B------:R-:W-:-:S03]  /*0a90*/  LEA.HI R3, R3, R6, RZ, 0x1 ;  /* 0x0000000603037211 */ /* 0x000fc600078f08ff */
[----:B------:R-:W-:Y:S01]  /*0aa0*/  IMAD R4, R4, 0x40, R5 ;  /* 0x0000004004047824 */ /* 0x000fe200078e0205 */
[----:B------:R-:W-:Y:S02]  /*0ab0*/  LEA.HI R5, R0, R11, RZ, 0x2 ;  /* 0x0000000b00057211 */ /* 0x000fe400078f10ff */
[----:B------:R-:W-:Y:S02]  /*0ac0*/  LOP3.LUT R3, R3, 0x1ffffffe, RZ, 0xc0, !PT ;  /* 0x1ffffffe03037812 */ /* 0x000fe400078ec0ff */
[----:B------:R-:W-:-:S03]  /*0ad0*/  LOP3.LUT R5, R5, 0xfffffffc, RZ, 0xc0, !PT ;  /* 0xfffffffc05057812 */ /* 0x000fc600078ec0ff */
[----:B------:R-:W-:Y:S01]  /*0ae0*/  IMAD.IADD R3, R6, 0x1, -R3 ;  /* 0x0000000106037824 */ /* 0x000fe200078e0a03 */
[----:B------:R-:W-:Y:S01]  /*0af0*/  IADD3 R5, R11, -R5, RZ ;  /* 0x800000050b057210 */ /* 0x000fe20007ffe0ff */
[----:B------:R-:W-:Y:S02]  /*0b00*/  IMAD.MOV.U32 R6, RZ, RZ, -0x2 ;  /* 0xfffffffeff067424 */ /* 0x000fe400078e00ff */
[----:B------:R-:W-:Y:S01]  /*0b10*/  IMAD R225, R3, 0x8, R4 ;  /* 0x0000000803e17824 */ /* 0x000fe200078e0204 */
[----:B------:R-:W-:-:S04]  /*0b20*/  LEA.HI R3, R5, R5, RZ, 0x1 ;  /* 0x0000000505037211 */ /* 0x000fc800078f08ff */
[----:B------:R-:W-:-:S05]  /*0b30*/  LOP3.LUT R4, R3, 0x1ffffffe, RZ, 0xc0, !PT ;  /* 0x1ffffffe03047812 */ /* 0x000fca00078ec0ff */
[----:B------:R-:W-:Y:S01]  /*0b40*/  IMAD.IADD R5, R5, 0x1, -R4 ;  /* 0x0000000105057824 */ /* 0x000fe200078e0a04 */
[----:B--2---:R-:W-:Y:S02]  /*0b50*/  R2UR UR4, R2 ;  /* 0x00000000020472ca */ /* 0x004fe400000e0000 */
[CC--:B------:R-:W-:Y:S02]  /*0b60*/  LEA.HI R2, R0.reuse, R11.reuse, RZ, 0x7 ;  /* 0x0000000b00027211 */ /* 0x0c0fe400078f38ff */
[----:B------:R-:W-:Y:S02]  /*0b70*/  LEA.HI R0, R0, R11, RZ, 0x3 ;  /* 0x0000000b00007211 */ /* 0x000fe400078f18ff */
[----:B------:R-:W-:Y:S02]  /*0b80*/  LOP3.LUT R220, R2, 0xffffff80, RZ, 0xc0, !PT ;  /* 0xffffff8002dc7812 */ /* 0x000fe400078ec0ff */
[----:B------:R-:W-:Y:S02]  /*0b90*/  SHF.R.S32.HI R221, RZ, 0x7, R2 ;  /* 0x00000007ffdd7819 */ /* 0x000fe40000011402 */
[----:B------:R-:W-:Y:S01]  /*0ba0*/  LOP3.LUT R213, R0, 0xfffffff8, RZ, 0xc0, !PT ;  /* 0xfffffff800d57812 */ /* 0x000fe200078ec0ff */
[C---:B------:R-:W-:Y:S01]  /*0bb0*/  IMAD.IADD R220, R11.reuse, 0x1, -R220 ;  /* 0x000000010bdc7824 */ /* 0x040fe200078e0adc */
[----:B------:R-:W-:Y:S01]  /*0bc0*/  LEA.HI R2, R2, R221, RZ, 0x1 ;  /* 0x000000dd02027211 */ /* 0x000fe200078f08ff */
[----:B------:R-:W-:Y:S01]  /*0bd0*/  ULOP3.LUT UR8, UR4, 0x1, URZ, 0xfc, !UPT ;  /* 0x0000000104087892 */ /* 0x000fe2000f8efc3f */
[----:B------:R-:W-:Y:S01]  /*0be0*/  SHF.R.S32.HI R218, RZ, 0x3, R0 ;  /* 0x00000003ffda7819 */ /* 0x000fe20000011400 */
[----:B------:R-:W-:Y:S01]  /*0bf0*/  IMAD.IADD R213, R11, 0x1, -R213 ;  /* 0x000000010bd57824 */ /* 0x000fe200078e0ad5 */
[----:B------:R-:W-:Y:S01]  /*0c00*/  SHF.R.S32.HI R7, RZ, 0x1f, R220 ;  /* 0x0000001fff077819 */ /* 0x000fe200000114dc */
[----:B------:R-:W-:Y:S01]  /*0c10*/  UMOV UR4, URZ ;  /* 0x0000003f00047c82 */ /* 0x000fe20008000000 */
[----:B------:R-:W-:Y:S01]  /*0c20*/  LOP3.LUT R2, R2, 0x3fffffe, RZ, 0xc0, !PT ;  /* 0x03fffffe02027812 */ /* 0x000fe200078ec0ff */
[----:B------:R-:W-:Y:S01]  /*0c30*/  IMAD.SHL.U32 R17, R213, 0x8, RZ ;  /* 0x00000008d5117824 */ /* 0x000fe200078e00ff */
[CC--:B------:R-:W-:Y:S01]  /*0c40*/  LEA.HI R8, R7.reuse, R220.reuse, RZ, 0x2 ;  /* 0x000000dc07087211 */ /* 0x0c0fe200078f10ff */
[----:B------:R-:W-:Y:S01]  /*0c50*/  IMAD.U32 R226, RZ, RZ, UR8 ;  /* 0x00000008ffe27e24 */ /* 0x000fe2000f8e00ff */
[----:B------:R-:W-:Y:S01]  /*0c60*/  LEA.HI R7, R7, R220, RZ, 0x5 ;  /* 0x000000dc07077211 */ /* 0x000fe200078f28ff */
[----:B------:R-:W-:Y:S01]  /*0c70*/  IMAD.IADD R2, R221, 0x1, -R2 ;  /* 0x00000001dd027824 */ /* 0x000fe200078e0a02 */
[--C-:B------:R-:W-:Y:S01]  /*0c80*/  SHF.R.S32.HI R9, RZ, 0x2, R8.reuse ;  /* 0x00000002ff097819 */ /* 0x100fe20000011408 */
[C---:B------:R-:W-:Y:S01]  /*0c90*/  VIADD R23, R17.reuse, 0x40 ;  /* 0x0000004011177836 */ /* 0x040fe20000000000 */
[----:B------:R-:W-:Y:S01]  /*0ca0*/  SHF.R.S32.HI R10, RZ, 0x1f, R8 ;  /* 0x0000001fff0a7819 */ /* 0x000fe20000011408 */
[C---:B------:R-:W-:Y:S01]  /*0cb0*/  VIADD R22, R17.reuse, 0x80 ;  /* 0x0000008011167836 */ /* 0x040fe20000000000 */
[----:B------:R-:W-:Y:S01]  /*0cc0*/  SHF.R.S32.HI R7, RZ, 0x5, R7 ;  /* 0x00000005ff077819 */ /* 0x000fe20000011407 */
[----:B------:R-:W-:Y:S01]  /*0cd0*/  IMAD.U32 R219, RZ, RZ, UR4 ;  /* 0x00000004ffdb7e24 */ /* 0x000fe2000f8e00ff */
[----:B------:R-:W-:Y:S01]  /*0ce0*/  LEA.HI R10, R10, R9, RZ, 0x3 ;  /* 0x000000090a0a7211 */ /* 0x000fe200078f18ff */
[----:B------:R-:W-:Y:S01]  /*0cf0*/  IMAD.U32 R16, RZ, RZ, UR4 ;  /* 0x00000004ff107e24 */ /* 0x000fe2000f8e00ff */
[----:B------:R-:W-:-:S02]  /*0d00*/  IADD3 R212, R17, 0xc0, RZ ;  /* 0x000000c011d47810 */ /* 0x000fc40007ffe0ff */
[----:B------:R-:W-:Y:S02]  /*0d10*/  LOP3.LUT R10, R10, 0xfffffff8, RZ, 0xc0, !PT ;  /* 0xfffffff80a0a7812 */ /* 0x000fe400078ec0ff */
[----:B------:R-:W-:Y:S02]  /*0d20*/  SHF.R.S32.HI R3, RZ, 0x1f, R17 ;  /* 0x0000001fff037819 */ /* 0x000fe40000011411 */
[----:B------:R-:W-:Y:S01]  /*0d30*/  SHF.R.S32.HI R0, RZ, 0x1f, R22 ;  /* 0x0000001fff007819 */ /* 0x000fe20000011416 */
[----:B------:R-:W-:Y:S01]  /*0d40*/  IMAD.IADD R10, R9, 0x1, -R10 ;  /* 0x00000001090a7824 */ /* 0x000fe200078e0a0a */
[----:B------:R-:W-:Y:S02]  /*0d50*/  LOP3.LUT R9, R8, 0x7ffffffc, RZ, 0xc0, !PT ;  /* 0x7ffffffc08097812 */ /* 0x000fe400078ec0ff */
[----:B------:R-:W-:Y:S01]  /*0d60*/  SHF.R.S32.HI R227, RZ, 0x1f, R212 ;  /* 0x0000001fffe37819 */ /* 0x000fe200000114d4 */
[----:B------:R-:W-:Y:S02]  /*0d70*/  IMAD R7, R7, 0x10, R10 ;  /* 0x0000001007077824 */ /* 0x000fe400078e020a */
[----:B------:R-:W-:-:S03]  /*0d80*/  IMAD.IADD R9, R220, 0x1, -R9 ;  /* 0x00000001dc097824 */ /* 0x000fc600078e0a09 */
[----:B------:R-:W-:Y:S01]  /*0d90*/  LEA R222, R2, R7, 0x6 ;  /* 0x0000000702de7211 */ /* 0x000fe200078e30ff */
[----:B------:R-:W-:Y:S01]  /*0da0*/  IMAD R223, R9, R6, 0x50 ;  /* 0x0000005009df7424 */ /* 0x000fe200078e0206 */
[----:B------:R-:W-:-:S03]  /*0db0*/  SHF.R.S32.HI R2, RZ, 0x1f, R23 ;  /* 0x0000001fff027819 */ /* 0x000fc60000011417 */
[----:B------:R-:W-:-:S07]  /*0dc0*/  IMAD R224, R5, 0x8, R222 ;  /* 0x0000000805e07824 */ /* 0x000fce00078e02de */
.L_x_228:
[----:B------:R-:W-:Y:S01]  /*0dd0*/  ULDC.64 UR8, c[0x0][0xc88] ;  /* 0x0003220000087ab9 */ /* 0x000fe20000000a00 */
[----:B------:R-:W-:Y:S01]  /*0de0*/  ULDC.64 UR10, c[0x0][0xa20] ;  /* 0x00028800000a7ab9 */ /* 0x000fe20000000a00 */
[----:B------:R-:W-:-:S06]  /*0df0*/  UIMAD.WIDE UR8, UR7, 0x4, UR8 ;  /* 0x00000004070878a5 */ /* 0x000fcc000f8e0208 */
[----:B01----:R-:W-:Y:S02]  /*0e00*/  IMAD.U32 R2, RZ, RZ, UR8 ;  /* 0x00000008ff027e24 */ /* 0x003fe4000f8e00ff */
[----:B------:R-:W-:Y:S01]  /*0e10*/  IMAD.U32 R3, RZ, RZ, UR9 ;  /* 0x00000009ff037e24 */ /* 0x000fe2000f8e00ff */
[----:B------:R-:W-:-:S04]  /*0e20*/  ULDC.64 UR8, c[0x0][0xa28] ;  /* 0x00028a0000087ab9 */ /* 0x000fc80000000a00 */
[----:B--2---:R-:W2:Y:S01]  /*0e30*/  LDG.E R2, desc[UR36][R2.64] ;  /* 0x0000002402027981 */ /* 0x004ea2000c1e1900 */
[----:B------:R-:W-:Y:S02]  /*0e40*/  UISETP.NE.U32.AND UP0, UPT, UR8, URZ, UPT ;  /* 0x0000003f0800728c */ /* 0x000fe4000bf05070 */
[----:B------:R-:W-:Y:S02]  /*0e50*/  UISETP.NE.U32.AND UP1, UPT, UR10, URZ, UPT ;  /* 0x0000003f0a00728c */ /* 0x000fe4000bf25070 */
[----:B------:R-:W-:Y:S02]  /*0e60*/  UISETP.NE.AND.EX UP0, UPT, UR9, URZ, UPT, UP0 ;  /* 0x0000003f0900728c */ /* 0x000fe4000bf05300 */
[----:B------:R-:W-:-:S04]  /*0e70*/  UISETP.NE.AND.EX UP1, UPT, UR11, URZ, UPT, UP1 ;  /* 0x0000003f0b00728c */ /* 0x000fc8000bf25310 */
[----:B------:R-:W-:Y:S02]  /*0e80*/  PLOP3.LUT P0, PT, PT, PT, UP0, 0x80, 0x0 ;  /* 0x000000000000781c */ /* 0x000fe40003f0f008 */
[----:B------:R-:W-:Y:S02]  /*0e90*/  PLOP3.LUT P1, PT, PT, PT, UP1, 0x80, 0x0 ;  /* 0x000000000000781c */ /* 0x000fe40003f2f018 */
[----:B--2---:R-:W-:-:S13]  /*0ea0*/  R2UR UR4, R2 ;  /* 0x00000000020472ca */ /* 0x004fda00000e0000 */
[----:B------:R-:W-:Y:S02]  /*0eb0*/  USHF.R.S32.HI UR12, URZ, 0x1f, UR4 ;  /* 0x0000001f3f0c7899 */ /* 0x000fe40008011404 */
[----:B------:R-:W-:Y:S01]  /*0ec0*/  IMAD.U32 R215, RZ, RZ, UR4 ;  /* 0x00000004ffd77e24 */ /* 0x000fe2000f8e00ff */
[----:B------:R-:W-:Y:S02]  /*0ed0*/  @UP0 ULEA UR8, UP2, UR4, UR8, 0x2 ;  /* 0x0000000804080291 */ /* 0x000fe4000f84103f */
[----:B------:R-:W-:Y:S02]  /*0ee0*/  @UP1 ULEA UR10, UP3, UR4, UR10, 0x2 ;  /* 0x0000000a040a1291 */ /* 0x000fe4000f86103f */
[----:B------:R-:W-:Y:S01]  /*0ef0*/  @UP0 ULEA.HI.X UR9, UR4, UR9, UR12, 0x2, UP2 ;  /* 0x0000000904090291 */ /* 0x000fe200090f140c */
[----:B------:R-:W-:Y:S01]  /*0f00*/  IMAD.U32 R216, RZ, RZ, UR5 ;  /* 0x00000005ffd87e24 */ /* 0x000fe2000f8e00ff */
[----:B------:R-:W-:Y:S01]  /*0f10*/  @UP1 ULEA.HI.X UR11, UR4, UR11, UR12, 0x2, UP3 ;  /* 0x0000000b040b1291 */ /* 0x000fe200098f140c */
[----:B------:R-:W-:Y:S01]  /*0f20*/  IMAD.U32 R2, RZ, RZ, UR8 ;  /* 0x00000008ff027e24 */ /* 0x000fe2000f8e00ff */
[----:B------:R-:W-:Y:S01]  /*0f30*/  ULDC UR5, c[0x0][0x2f0] ;  /* 0x0000bc0000057ab9 */ /* 0x000fe20000000800 */
[----:B----4-:R-:W-:Y:S01]  /*0f40*/  IMAD.U32 R4, RZ, RZ, UR10 ;  /* 0x0000000aff047e24 */ /* 0x010fe2000f8e00ff */
[----:B------:R-:W-:Y:S01]  /*0f50*/  ULDC UR4, c[0x0][0x424] ;  /* 0x0001090000047ab9 */ /* 0x000fe20000000800 */
[----:B------:R-:W-:Y:S01]  /*0f60*/  IMAD.U32 R3, RZ, RZ, UR9 ;  /* 0x00000009ff037e24 */ /* 0x000fe2000f8e00ff */
[----:B------:R-:W-:Y:S01]  /*0f70*/  ULDC.64 UR8, c[0x0][0x418] ;  /* 0x0001060000087ab9 */ /* 0x000fe20000000a00 */
[----:B------:R-:W-:Y:S01]  /*0f80*/  IMAD.U32 R5, RZ, RZ, UR11 ;  /* 0x0000000bff057e24 */ /* 0x000fe2000f8e00ff */
[----:B------:R-:W-:Y:S01]  /*0f90*/  UMOV UR39, URZ ;  /* 0x0000003f00277c82 */ /* 0x000fe20008000000 */
[----:B------:R-:W-:Y:S01]  /*0fa0*/  MOV R217, UR12 ;  /* 0x0000000c00d97c02 */ /* 0x000fe20008000f00 */
[----:B------:R-:W2:Y:S04]  /*0fb0*/  @P0 LDG.E R2, desc[UR36][R2.64] ;  /* 0x0000002402020981 */ /* 0x000ea8000c1e1900 */
[----:B---3--:R-:W3:Y:S01]  /*0fc0*/  @P1 LDG.E R4, desc[UR36][R4.64] ;  /* 0x0000002404041981 */ /* 0x008ee2000c1e1900 */
[----:B------:R-:W-:Y:S01]  /*0fd0*/  UISETP.NE.U32.AND UP0, UPT, UR8, URZ, UPT ;  /* 0x0000003f0800728c */ /* 0x000fe2000bf05070 */
[----:B------:R-:W-:-:S02]  /*0fe0*/  MOV R0, RZ ;  /* 0x000000ff00007202 */ /* 0x000fc40000000f00 */
[----:B------:R-:W-:Y:S02]  /*0ff0*/  CS2R R150, SRZ ;  /* 0x0000000000967805 */ /* 0x000fe4000001ff00 */
[----:B------:R-:W-:Y:S01]  /*1000*/  CS2R R148, SRZ ;  /* 0x0000000000947805 */ /* 0x000fe2000001ff00 */
[----:B------:R-:W-:Y:S01]  /*1010*/  UISETP.NE.AND.EX UP0, UPT, UR9, URZ, UPT, UP0 ;  /* 0x0000003f0900728c */ /* 0x000fe2000bf05300 */
[----:B------:R-:W-:Y:S02]  /*1020*/  CS2R R146, SRZ ;  /* 0x0000000000927805 */ /* 0x000fe4000001ff00 */
[----:B------:R-:W-:Y:S02]  /*1030*/  CS2R R144, SRZ ;  /* 0x0000000000907805 */ /* 0x000fe4000001ff00 */
[----:B------:R-:W-:Y:S01]  /*1040*/  CS2R R142, SRZ ;  /* 0x00000000008e7805 */ /* 0x000fe2000001ff00 */
[----:B------:R-:W-:Y:S01]  /*1050*/  USEL UR4, UR4, 0x1, UP0 ;  /* 0x0000000104047887 */ /* 0x000fe20008000000 */
[----:B------:R-:W-:-:S02]  /*1060*/  CS2R R140, SRZ ;  /* 0x00000000008c7805 */ /* 0x000fc4000001ff00 */
[----:B------:R-:W-:Y:S02]  /*1070*/  CS2R R138, SRZ ;  /* 0x00000000008a7805 */ /* 0x000fe4000001ff00 */
[----:B------:R-:W-:Y:S01]  /*1080*/  CS2R R136, SRZ ;  /* 0x0000000000887805 */ /* 0x000fe2000001ff00 */
[----:B------:R-:W-:Y:S01]  /*1090*/  UIMAD UR4, UR4, UR5, URZ ;  /* 0x00000005040472a4 */ /* 0x000fe2000f8e023f */
        /* <DEDUP_REMOVED lines=19> */
[----:B------:R-:W-:Y:S01]  /*11d0*/  CS2R R96, SRZ ;  /* 0x0000000000607805 */ /* 0x000fe2000001ff00 */
[----:B------:R-:W-:Y:S01]  /*11e0*/  IMAD.MOV.U32 R166, RZ, RZ, RZ ;  /* 0x000000ffffa67224 */ /* 0x000fe200078e00ff */
        /* <DEDUP_REMOVED lines=25> */
[----:B------:R-:W-:Y:S01]  /*1380*/  CS2R R44, SRZ ;  /* 0x00000000002c7805 */ /* 0x000fe2000001ff00 */
[----:B------:R-:W-:-:S02]  /*1390*/  IMAD.MOV.U32 R41, RZ, RZ, RZ ;  /* 0x000000ffff297224 */ /* 0x000fc400078e00ff */
[----:B------:R-:W-:Y:S01]  /*13a0*/  IMAD.U32 R214, RZ, RZ, UR6 ;  /* 0x00000006ffd67e24 */ /* 0x000fe2000f8e00ff */
[----:B--2---:R-:W-:Y:S02]  /*13b0*/  @P0 R2UR UR39, R2 ;  /* 0x00000000022702ca */ /* 0x004fe400000e0000 */
[----:B------:R-:W-:Y:S02]  /*13c0*/  CS2R R2, SRZ ;  /* 0x0000000000027805 */ /* 0x000fe4000001ff00 */
[----:B------:R-:W-:Y:S02]  /*13d0*/  PLOP3.LUT P0, PT, PT, PT, PT, 0x80, 0x0 ;  /* 0x000000000000781c */ /* 0x000fe40003f0f070 */
[----:B---3--:R-:W-:Y:S01]  /*13e0*/  @P1 R2UR UR4, R4 ;  /* 0x00000000040412ca */ /* 0x008fe200000e0000 */
[----:B------:R-:W-:-:S14]  /*13f0*/  @P1 BRA `(.L_x_183) ;  /* 0x0000000000381947 */ /* 0x000fdc0003800000 */
[----:B------:R-:W-:Y:S02]  /*1400*/  ULDC.64 UR6, c[0x0][0xa08] ;  /* 0x0002820000067ab9 */ /* 0x000fe40000000a00 */
[----:B------:R-:W-:-:S04]  /*1410*/  ISETP.NE.U32.AND P1, PT, RZ, UR6, PT ;  /* 0x00000006ff007c0c */ /* 0x000fc8000bf25070 */
[----:B------:R-:W-:-:S13]  /*1420*/  ISETP.NE.AND.EX P1, PT, RZ, UR7, PT, P1 ;  /* 0x00000007ff007c0c */ /* 0x000fda000bf25310 */
[----:B------:R-:W-:Y:S05]  /*1430*/  @!P1 BRA `(.L_x_183) ;  /* 0x0000000000289947 */ /* 0x000fea0003800000 */
[----:B------:R-:W-:Y:S01]  /*1440*/  R2UR UR6, R215 ;  /* 0x00000000d70672ca */ /* 0x000fe200000e0000 */
[----:B------:R-:W-:-:S12]  /*1450*/  ULDC.64 UR4, c[0x0][0xa08] ;  /* 0x0002820000047ab9 */ /* 0x000fd80000000a00 */
[----:B------:R-:W-:-:S06]  /*1460*/  UIMAD.WIDE UR4, UR6, 0x4, UR4 ;  /* 0x00000004060478a5 */ /* 0x000fcc000f8e0204 */
[----:B------:R-:W-:Y:S02]  /*1470*/  IMAD.U32 R4, RZ, RZ, UR4 ;  /* 0x00000004ff047e24 */ /* 0x000fe4000f8e00ff */
[----:B------:R-:W-:-:S05]  /*1480*/  IMAD.U32 R5, RZ, RZ, UR5 ;  /* 0x00000005ff057e24 */ /* 0x000fca000f8e00ff */
[----:B------:R-:W2:Y:S04]  /*1490*/  LDG.E R7, desc[UR36][R4.64] ;  /* 0x0000002404077981 */ /* 0x000ea8000c1e1900 */
[----:B------:R-:W3:Y:S01]  /*14a0*/  LDG.E R6, desc[UR36][R4.64+0x4] ;  /* 0x0000042404067981 */ /* 0x000ee2000c1e1900 */
[----:B--2---:R-:W-:Y:S02]  /*14b0*/  R2UR UR4, R7 ;  /* 0x00000000070472ca */ /* 0x004fe400000e0000 */
[----:B---3--:R-:W-:-:S13]  /*14c0*/  R2UR UR5, R6 ;  /* 0x00000000060572ca */ /* 0x008fda00000e0000 */
[----:B------:R-:W-:-:S12]  /*14d0*/  UIADD3 UR4, -UR4, UR5, URZ ;  /* 0x0000000504047290 */ /* 0x000fd8000fffe13f */
.L_x_183:
[----:B------:R-:W-:Y:S01]  /*14e0*/  UIADD3 UR39, -UR39, UR4, URZ ;  /* 0x0000000427277290 */ /* 0x000fe2000fffe13f */
[----:B------:R-:W-:Y:S02]  /*14f0*/  MOV R40, RZ ;  /* 0x000000ff00287202 */ /* 0x000fe40000000f00 */
[----:B------:R-:W-:Y:S02]  /*1500*/  CS2R R162, SRZ ;  /* 0x0000000000a27805 */ /* 0x000fe4000001ff00 */
[----:B------:R-:W-:Y:S01]  /*1510*/  CS2R R34, SRZ ;  /* 0x0000000000227805 */ /* 0x000fe2000001ff00 */
[----:B------:R-:W-:Y:S01]  /*1520*/  UISETP.GE.AND UP0, UPT, UR39, 0x1, UPT ;  /* 0x000000012700788c */ /* 0x000fe2000bf06270 */
[----:B------:R-:W-:Y:S01]  /*1530*/  CS2R R36, SRZ ;  /* 0x0000000000247805 */ /* 0x000fe2000001ff00 */
[----:B------:R-:W-:Y:S01]  /*1540*/  UIADD3 UR4, UR39, 0x4f, URZ ;  /* 0x0000004f27047890 */ /* 0x000fe2000fffe03f */
[----:B------:R-:W-:Y:S02]  /*1550*/  CS2R R32, SRZ ;  /* 0x0000000000207805 */ /* 0x000fe4000001ff00 */
[----:B------:R-:W-:-:S02]  /*1560*/  CS2R R164, SRZ ;  /* 0x0000000000a47805 */ /* 0x000fc4000001ff00 */
[----:B------:R-:W-:Y:S02]  /*1570*/  CS2R R26, SRZ ;  /* 0x00000000001a7805 */ /* 0x000fe4000001ff00 */
[----:B------:R-:W-:Y:S01]  /*1580*/  PLOP3.LUT P1, PT, PT, PT, UP0, 0x80, 0x0 ;  /* 0x000000000000781c */ /* 0x000fe20003f2f008 */
[----:B------:R-:W-:Y:S01]  /*1590*/  UIMAD.WIDE UR4, UR4, 0x66666667, URZ ;  /* 0x66666667040478a5 */ /* 0x000fe2000f8e023f */
[----:B------:R-:W-:Y:S02]  /*15a0*/  CS2R R28, SRZ ;  /* 0x00000000001c7805 */ /* 0x000fe4000001ff00 */
[----:B------:R-:W-:Y:S01]  /*15b0*/  CS2R R24, SRZ ;  /* 0x0000000000187805 */ /* 0x000fe2000001ff00 */
[----:B------:R-:W-:-:S04]  /*15c0*/  USHF.R.U32.HI UR60, URZ, 0x1f, UR5 ;  /* 0x0000001f3f3c7899 */ /* 0x000fc80008011605 */
[----:B------:R-:W-:-:S04]  /*15d0*/  ULEA.HI.SX32 UR60, UR5, UR60, 0x1b ;  /* 0x0000003c053c7291 */ /* 0x000fc8000f8fda3f */
[----:B------:R-:W-:Y:S08]  /*15e0*/  @!P1 BRA `(.L_x_184) ;  /* 0x0000009c00f09947 */ /* 0x000ff00003800000 */
[----:B------:R-:W0:Y:S01]  /*15f0*/  SHFL.IDX PT, R0, R221, RZ, 0x1f ;  /* 0x00001fffdd007589 */ /* 0x000e2200000e0000 */
[----:B------:R-:W1:Y:S01]  /*1600*/  S2UR UR61, SR_CgaCtaId ;  /* 0x00000000003d79c3 */ /* 0x000e620000008800 */
[----:B------:R-:W-:Y:S01]  /*1610*/  UMOV UR40, 0x400 ;  /* 0x0000040000287882 */ /* 0x000fe20000000000 */
[----:B0-----:R-:W-:Y:S01]  /*1620*/  R2UR UR4, R0 ;  /* 0x00000000000472ca */ /* 0x001fe200000e0000 */
[----:B-1----:R-:W-:-:S04]  /*1630*/  ULEA UR40, UR61, UR40, 0x18 ;  /* 0x000000283d287291 */ /* 0x002fc8000f8ec03f */
[----:B------:R-:W-:-:S04]  /*1640*/  UIADD3 UR6, UR40, 0x14400, URZ ;  /* 0x0001440028067890 */ /* 0x000fc8000fffe03f */
[----:B------:R-:W-:-:S04]  /*1650*/  ULOP3.LUT UP0, URZ, UR6, 0x9f, URZ, 0xc0, !UPT ;  /* 0x0000009f063f7892 */ /* 0x000fc8000f80c03f */
[----:B------:R-:W-:Y:S02]  /*1660*/  ULEA.HI UR5, UR4, UR4, URZ, 0x1 ;  /* 0x0000000404057291 */ /* 0x000fe4000f8f083f */
[----:B------:R-:W-:Y:S02]  /*1670*/  PLOP3.LUT P0, PT, PT, PT, UP0, 0x80, 0x0 ;  /* 0x000000000000781c */ /* 0x000fe40003f0f008 */
[----:B------:R-:W-:-:S04]  /*1680*/  ULOP3.LUT UR5, UR5, 0x1e, URZ, 0xc0, !UPT ;  /* 0x0000001e05057892 */ /* 0x000fc8000f8ec03f */
[----:B------:R-:W-:-:S04]  /*1690*/  UIADD3 UR5, UR4, -UR5, URZ ;  /* 0x8000000504057290 */ /* 0x000fc8000fffe03f */
[----:B------:R-:W-:-:S04]  /*16a0*/  ULEA UR5, UR5, UR6, 0xd ;  /* 0x0000000605057291 */ /* 0x000fc8000f8e683f */
[----:B------:R-:W-:-:S04]  /*16b0*/  USHF.R.U32.HI UR5, URZ, 0x4, UR5 ;  /* 0x000000043f057899 */ /* 0x000fc80008011605 */
[----:B------:R-:W-:Y:S01]  /*16c0*/  ULOP3.LUT UR41, UR5, 0x3fff, URZ, 0xc0, !UPT ;  /* 0x00003fff05297892 */ /* 0x000fe2000f8ec03f */
[----:B------:R-:W-:Y:S11]  /*16d0*/  @!P0 BRA `(.L_x_185) ;  /* 0x0000000000408947 */ /* 0x000ff60003800000 */
[----:B------:R-:W-:Y:S01]  /*16e0*/  MOV R0, 0x0 ;  /* 0x0000000000007802 */ /* 0x000fe20000000f00 */
[----:B------:R-:W-:Y:S01]  /*16f0*/  ULDC.64 UR4, c[0x4][0x138] ;  /* 0x01004e0000047ab9 */ /* 0x000fe20000000a00 */
[----:B------:R-:W-:Y:S01]  /*1700*/  ULDC.64 UR6, c[0x4][0xb8] ;  /* 0x01002e0000067ab9 */ /* 0x000fe20000000a00 */
[----:B------:R-:W-:Y:S01]  /*1710*/  IMAD.U32 R4, RZ, RZ, UR4 ;  /* 0x00000004ff047e24 */ /* 0x000fe2000f8e00ff */
[----:B------:R0:W1:Y:S01]  /*1720*/  LDC.64 R2, c[0x4][R0] ;  /* 0x0100000000027b82 */ /* 0x0000620000000a00 */
[----:B------:R-:W-:Y:S01]  /*1730*/  IMAD.U32 R5, RZ, RZ, UR5 ;  /* 0x00000005ff057e24 */ /* 0x000fe2000f8e00ff */
        /* <DEDUP_REMOVED lines=10> */
.L_x_185:
[----:B------:R-:W-:Y:S02]  /*17e0*/  R2UR UR6, R219 ;  /* 0x00000000db0672ca */ /* 0x000fe400000e0000 */
[----:B------:R-:W-:-:S11]  /*17f0*/  R2UR UR5, R226 ;  /* 0x00000000e20572ca */ /* 0x000fd600000e0000 */
[----:B------:R-:W-:Y:S02]  /*1800*/  ULEA.HI UR4, UR6, UR6, URZ, 0x1 ;  /* 0x0000000606047291 */ /* 0x000fe4000f8f083f */
[----:B------:R-:W-:Y:S02]  /*1810*/  IMAD.U32 R2, RZ, RZ, UR5 ;  /* 0x00000005ff027e24 */ /* 0x000fe4000f8e00ff */
[----:B------:R-:W-:-:S03]  /*1820*/  ULOP3.LUT UR4, UR4, 0xfffffffe, URZ, 0xc0, !UPT ;  /* 0xfffffffe04047892 */ /* 0x000fc6000f8ec03f */
[----:B------:R-:W-:Y:S01]  /*1830*/  ISETP.NE.AND P0, PT, R2, 0x3, PT ;  /* 0x000000030200780c */ /* 0x000fe20003f05270 */
[----:B------:R-:W-:-:S06]  /*1840*/  UIADD3 UR4, UR6, -UR4, URZ ;  /* 0x8000000406047290 */ /* 0x000fcc000fffe03f */
[----:B------:R-:W-:-:S05]  /*1850*/  IMAD.U32 R0, RZ, RZ, UR4 ;  /* 0x00000004ff007e24 */ /* 0x000fca000f8e00ff */
[----:B------:R-:W-:-:S04]  /*1860*/  SHF.L.U32 R0, R0, 0x1f, RZ ;  /* 0x0000001f00007819 */ /* 0x000fc800000006ff */
[----:B------:R-:W0:Y:S02]  /*1870*/  SYNCS.PHASECHK.TRANS64.TRYWAIT P1, [UR40+0x38800], R0 ;  /* 0x03880000ff0075a7 */ /* 0x000e240008020168 */
[----:B0-----:R-:W-:Y:S05]  /*1880*/  @!P1 BRA `(.L_x_186) ;  /* 0x0000012000989947 */ /* 0x001fea0003800000 */
.L_x_317:
[----:B------:R-:W-:Y:S05]  /*1890*/  @!P0 BRA `(.L_x_187) ;  /* 0x0000000000048947 */ /* 0x000fea0003800000 */
[----:B------:R-:W-:Y:S01]  /*18a0*/  BPT.TRAP 0x1 ;  /* 0x000000040000795c */ /* 0x000fe20000300000 */
.L_x_187:
[----:B------:R-:W-:Y:S02]  /*18b0*/  R2UR UR4, R16 ;  /* 0x00000000100472ca */ /* 0x000fe400000e0000 */
[----:B0-----:R-:W-:-:S04]  /*18c0*/  MOV R0, UR38 ;  /* 0x0000002600007c02 */ /* 0x001fc80008000f00 */
[----:B------:R-:W-:-:S07]  /*18d0*/  LEA R0, R0, UR40, 0x3 ;  /* 0x0000002800007c11 */ /* 0x000fce000f8e18ff */
[----:B------:R-:W-:-:S05]  /*18e0*/  IMAD.U32 R3, RZ, RZ, UR4 ;  /* 0x00000004ff037e24 */ /* 0x000fca000f8e00ff */
[----:B------:R-:W-:-:S04]  /*18f0*/  SHF.L.U32 R3, R3, 0x1f, RZ ;  /* 0x0000001f03037819 */ /* 0x000fc800000006ff */
[----:B------:R0:W1:Y:S01]  /*1900*/  SYNCS.PHASECHK.TRANS64.TRYWAIT P1, [R0+URZ+0x38830], R3 ;  /* 0x03883003000075a7 */ /* 0x000062000802017f */
[----:B------:R-:W-:Y:S05]  /*1910*/  @!P0 BRA `(.L_x_188) ;  /* 0x0000000000048947 */ /* 0x000fea0003800000 */
[----:B------:R-:W-:Y:S01]  /*1920*/  BPT.TRAP 0x1 ;  /* 0x000000040000795c */ /* 0x000fe20000300000 */
.L_x_188:
[----:B------:R-:W-:Y:S01]  /*1930*/  IMAD.MOV.U32 R151, RZ, RZ, RZ ;  /* 0x000000ffff977224 */ /* 0x000fe200078e00ff */
[----:B-1----:R-:W-:Y:S06]  /*1940*/  @P1 BRA `(.L_x_189) ;  /* 0x0000000000081947 */ /* 0x002fec0003800000 */
[----:B------:R-:W1:Y:S02]  /*1950*/  SYNCS.PHASECHK.TRANS64.TRYWAIT P1, [R0+URZ+0x38830], R3 ;  /* 0x03883003000075a7 */ /* 0x000e64000802017f */
[----:B-1----:R-:W-:Y:S05]  /*1960*/  @!P1 BRA `(.L_x_190) ;  /* 0x0000012000789947 */ /* 0x002fea0003800000 */
.L_x_189:
        /* <DEDUP_REMOVED lines=499> */
[----:B------:R-:W-:Y:S01]  /*38a0*/  MOV R6, UR12 ;  /* 0x0000000c00067c02 */ /* 0x000fe20008000f00 */
        /* <DEDUP_REMOVED lines=79> */
.L_x_191:
[----:B------:R-:W-:Y:S01]  /*3da0*/  ULDC UR4, c[0x0][0x9d8] ;  /* 0x0002760000047ab9 */ /* 0x000fe20000000800 */
[----:B------:R-:W-:Y:S02]  /*3db0*/  VIADD R2, R223, UR39 ;  /* 0x00000027df027c36 */ /* 0x000fe40008000000 */
        /* <DEDUP_REMOVED lines=141> */
[----:B------:R-:W-:Y:S01]  /*4690*/  MOV R66, R151 ;  /* 0x0000009700427202 */ /* 0x000fe20000000f00 */
[----:B------:R-:W2:Y:S01]  /*46a0*/  MUFU.TANH R54, R54 ;  /* 0x0000003600367308 */ /* 0x000ea20000002400 */
[----:B0-----:R-:W-:Y:S01]  /*46b0*/  FSEL R51, R51, -INF , P3 ;  /* 0xff80000033337808 */ /* 0x001fe20001800000 */
[--C-:B------:R-:W-:Y:S01]  /*46c0*/  IMAD.MOV.U32 R118, RZ, RZ, R151.reuse ;  /* 0x000000ffff767224 */ /* 0x100fe200078e0097 */
[----:B------:R-:W-:Y:S01]  /*46d0*/  ISETP.GT.AND P3, PT, R2, 0x29, PT ;  /* 0x000000290200780c */ /* 0x000fe20003f64270 */
[----:B------:R-:W-:-:S02]  /*46e0*/  IMAD.MOV.U32 R117, RZ, RZ, R151 ;  /* 0x000000ffff757224 */ /* 0x000fc400078e0097 */
[--C-:B------:R-:W-:Y:S02]  /*46f0*/  IMAD.MOV.U32 R116, RZ, RZ, R151.reuse ;  /* 0x000000ffff747224 */ /* 0x100fe400078e0097 */
        /* <DEDUP_REMOVED lines=86> */
[----:B------:R-:W-:-:S03]  /*4c60*/  IMAD.MOV.U32 R64, RZ, RZ, R151 ;  /* 0x000000ffff407224 */ /* 0x000fc600078e0097 */
        /* <DEDUP_REMOVED lines=64> */
[----:B0-----:R-:W-:Y:S01]  /*5070*/  FADD.FTZ R21, R56, R57 ;  /* 0x0000003938157221 */ /* 0x001fe20000010000 */
[----:B------:R-:W-:-:S02]  /*5080*/  FMNMX.FTZ R3, R35, R2, !PT ;  /* 0x0000000223037209 */ /* 0x000fc40007810000 */
[----:B------:R-:W-:Y:S01]  /*5090*/  F2FP.F16.F32.PACK_AB R208, R57, R56 ;  /* 0x0000003839d0723e */ /* 0x000fe200000000ff */
[--C-:B------:R-:W-:Y:S01]  /*50a0*/  IMAD.MOV.U32 R57, RZ, RZ, R151.reuse ;  /* 0x000000ffff397224 */ /* 0x100fe200078e0097 */
[----:B------:R-:W-:Y:S01]  /*50b0*/  FMNMX.FTZ R2, R38, R3, !PT ;  /* 0x0000000326027209 */ /* 0x000fe20007810000 */
[----:B------:R-:W-:Y:S01]  /*50c0*/  MUFU.EX2 R48, R48 ;  /* 0x0000003000307308 */ /* 0x000fe20000000800 */
[----:B------:R-:W-:Y:S02]  /*50d0*/  IMAD.MOV.U32 R56, RZ, RZ, R151 ;  /* 0x000000ffff387224 */ /* 0x000fe400078e0097 */
        /* <DEDUP_REMOVED lines=33> */
[--C-:B------:R-:W-:Y:S01]  /*52f0*/  FFMA.FTZ R50, R50, UR5, -R2.reuse ;  /* 0x0000000532327c23 */ /* 0x100fe20008010802 */
[----:B-1----:R-:W-:Y:S01]  /*5300*/  FADD.FTZ R18, R60, R21 ;  /* 0x000000153c127221 */ /* 0x002fe20000010000 */
[--C-:B------:R-:W-:Y:S01]  /*5310*/  FFMA.FTZ R51, R51, UR5, -R2.reuse ;  /* 0x0000000533337c23 */ /* 0x100fe20008010802 */
[----:B------:R-:W-:Y:S01]  /*5320*/  MUFU.EX2 R58, R58 ;  /* 0x0000003a003a7308 */ /* 0x000fe20000000800 */
[----:B------:R-:W-:Y:S01]  /*5330*/  FFMA.FTZ R54, R54, UR5, -R2 ;  /* 0x0000000536367c23 */ /* 0x000fe20008010802 */
[----:B------:R-:W-:Y:S01]  /*5340*/  FADD.FTZ R21, R61, R18 ;  /* 0x000000123d157221 */ /* 0x000fe20000010000 */
[--C-:B------:R-:W-:Y:S01]  /*5350*/  FFMA.FTZ R55, R55, UR5, -R2.reuse ;  /* 0x0000000537377c23 */ /* 0x100fe20008010802 */
[--C-:B------:R-:W-:Y:S01]  /*5360*/  FFMA.FTZ R42, R42, UR5, -R2.reuse ;  /* 0x000000052a2a7c23 */ /* 0x100fe20008010802 */
[--C-:B------:R-:W-:Y:S01]  /*5370*/  FFMA.FTZ R43, R43, UR5, -R2.reuse ;  /* 0x000000052b2b7c23 */ /* 0x100fe20008010802 */
[----:B------:R-:W-:Y:S01]  /*5380*/  FADD.FTZ R18, R48, R21 ;  /* 0x0000001530127221 */ /* 0x000fe20000010000 */
[--C-:B------:R-:W-:Y:S01]  /*5390*/  FFMA.FTZ R46, R46, UR5, -R2.reuse ;  /* 0x000000052e2e7c23 */ /* 0x100fe20008010802 */
[----:B------:R-:W1:Y:S01]  /*53a0*/  MUFU.EX2 R59, R59 ;  /* 0x0000003b003b7308 */ /* 0x000e620000000800 */
[----:B------:R-:W-:Y:S01]  /*53b0*/  FFMA.FTZ R47, R47, UR5, -R2 ;  /* 0x000000052f2f7c23 */ /* 0x000fe20008010802 */
[----:B------:R-:W-:Y:S01]  /*53c0*/  FADD.FTZ R29, R49, R18 ;  /* 0x00000012311d7221 */ /* 0x000fe20000010000 */
[--C-:B------:R-:W-:Y:S01]  /*53d0*/  FFMA.FTZ R34, R34, UR5, -R2.reuse ;  /* 0x0000000522227c23 */ /* 0x100fe20008010802 */
[--C-:B------:R-:W-:Y:S01]  /*53e0*/  FFMA.FTZ R35, R35, UR5, -R2.reuse ;  /* 0x0000000523237c23 */ /* 0x100fe20008010802 */
[--C-:B------:R-:W-:Y:S01]  /*53f0*/  FFMA.FTZ R38, R38, UR5, -R2.reuse ;  /* 0x0000000526267c23 */ /* 0x100fe20008010802 */
[----:B------:R-:W-:Y:S01]  /*5400*/  FADD.FTZ R20, R52, R29 ;  /* 0x0000001d34147221 */ /* 0x000fe20000010000 */
[--C-:B------:R-:W-:Y:S01]  /*5410*/  FFMA.FTZ R39, R39, UR5, -R2.reuse ;  /* 0x0000000527277c23 */ /* 0x100fe20008010802 */
[----:B------:R-:W2:Y:S01]  /*5420*/  MUFU.EX2 R62, R62 ;  /* 0x0000003e003e7308 */ /* 0x000ea20000000800 */
[----:B------:R-:W-:Y:S01]  /*5430*/  FFMA.FTZ R26, R26, UR5, -R2 ;  /* 0x000000051a1a7c23 */ /* 0x000fe20008010802 */
[----:B------:R-:W-:Y:S01]  /*5440*/  FADD.FTZ R29, R53, R20 ;  /* 0x00000014351d7221 */ /* 0x000fe20000010000 */
[--C-:B------:R-:W-:Y:S01]  /*5450*/  FFMA.FTZ R27, R27, UR5, -R2.reuse ;  /* 0x000000051b1b7c23 */ /* 0x100fe20008010802 */
[--C-:B------:R-:W-:Y:S01]  /*5460*/  FFMA.FTZ R30, R30, UR5, -R2.reuse ;  /* 0x000000051e1e7c23 */ /* 0x100fe20008010802 */
[----:B------:R-:W-:Y:S01]  /*5470*/  FFMA.FTZ R2, R31, UR5, -R2 ;  /* 0x000000051f027c23 */ /* 0x000fe20008010802 */
[----:B------:R-:W-:Y:S01]  /*5480*/  FADD.FTZ R20, R40, R29 ;  /* 0x0000001d28147221 */ /* 0x000fe20000010000 */
[----:B0-----:R-:W-:Y:S01]  /*5490*/  F2FP.F16.F32.PACK_AB R196, R33, R32 ;  /* 0x0000002021c4723e */ /* 0x001fe200000000ff */
[----:B------:R-:W0:Y:S01]  /*54a0*/  MUFU.EX2 R63, R63 ;  /* 0x0000003f003f7308 */ /* 0x000e220000000800 */
[----:B-1----:R-:W-:Y:S01]  /*54b0*/  FADD.FTZ R21, R58, R59 ;  /* 0x0000003b3a157221 */ /* 0x002fe20000010000 */
[----:B------:R-:W-:Y:S01]  /*54c0*/  FADD.FTZ R29, R41, R20 ;  /* 0x00000014291d7221 */ /* 0x000fe20000010000 */
[----:B------:R-:W-:Y:S01]  /*54d0*/  F2FP.F16.F32.PACK_AB R209, R59, R58 ;  /* 0x0000003a3bd1723e */ /* 0x000fe200000000ff */
[----:B------:R-:W-:Y:S01]  /*54e0*/  IMAD.MOV.U32 R61, RZ, RZ, R151 ;  /* 0x000000ffff3d7224 */ /* 0x000fe200078e0097 */
[-C--:B------:R-:W-:Y:S01]  /*54f0*/  MOV R60, R151.reuse ;  /* 0x00000097003c7202 */ /* 0x080fe20000000f00 */
[----:B------:R-:W-:Y:S01]  /*5500*/  FADD.FTZ R0, R44, R29 ;  /* 0x0000001d2c007221 */ /* 0x000fe20000010000 */
[----:B------:R-:W-:Y:S01]  /*5510*/  IMAD.MOV.U32 R59, RZ, RZ, R151 ;  /* 0x000000ffff3b7224 */ /* 0x000fe200078e0097 */
[----:B------:R-:W1:Y:S01]  /*5520*/  MUFU.EX2 R50, R50 ;  /* 0x0000003200327308 */ /* 0x000e620000000800 */
[----:B--2---:R-:W-:Y:S01]  /*5530*/  FADD.FTZ R18, R62, R21 ;  /* 0x000000153e127221 */ /* 0x004fe20000010000 */
[----:B------:R-:W-:Y:S01]  /*5540*/  FADD.FTZ R29, R45, R0 ;  /* 0x000000002d1d7221 */ /* 0x000fe20000010000 */
[--C-:B------:R-:W-:Y:S01]  /*5550*/  IMAD.MOV.U32 R58, RZ, RZ, R151.reuse ;  /* 0x000000ffff3a7224 */ /* 0x100fe200078e0097 */
[----:B------:R-:W-:Y:S01]  /*5560*/  MOV R48, R151 ;  /* 0x0000009700307202 */ /* 0x000fe20000000f00 */
[----:B------:R-:W-:-:S02]  /*5570*/  IMAD.MOV.U32 R53, RZ, RZ, R151 ;  /* 0x000000ffff357224 */ /* 0x000fc400078e0097 */
[--C-:B------:R-:W-:Y:S01]  /*5580*/  IMAD.MOV.U32 R52, RZ, RZ, R151.reuse ;  /* 0x000000ffff347224 */ /* 0x100fe200078e0097 */
[----:B------:R-:W2:Y:S01]  /*5590*/  MUFU.EX2 R51, R51 ;  /* 0x0000003300337308 */ /* 0x000ea20000000800 */
[C---:B0-----:R-:W-:Y:S01]  /*55a0*/  FADD.FTZ R21, R63.reuse, R18 ;  /* 0x000000123f157221 */ /* 0x041fe20000010000 */
[----:B------:R-:W-:Y:S01]  /*55b0*/  F2FP.F16.F32.PACK_AB R211, R63, R62 ;  /* 0x0000003e3fd3723e */ /* 0x000fe200000000ff */
[--C-:B------:R-:W-:Y:S02]  /*55c0*/  IMAD.MOV.U32 R63, RZ, RZ, R151.reuse ;  /* 0x000000ffff3f7224 */ /* 0x100fe400078e0097 */
        /* <DEDUP_REMOVED lines=10> */
[--C-:B------:R-:W-:Y:S02]  /*5670*/  IMAD.MOV.U32 R51, RZ, RZ, R151.reuse ;  /* 0x000000ffff337224 */ /* 0x100fe400078e0097 */
[--C-:B------:R-:W-:Y:S02]  /*5680*/  IMAD.MOV.U32 R50, RZ, RZ, R151.reuse ;  /* 0x000000ffff327224 */ /* 0x100fe400078e0097 */
[----:B------:R-:W-:Y:S01]  /*5690*/  IMAD.MOV.U32 R40, RZ, RZ, R151 ;  /* 0x000000ffff287224 */ /* 0x000fe200078e0097 */
[----:B------:R-:W2:Y:S01]  /*56a0*/  MUFU.EX2 R42, R42 ;  /* 0x0000002a002a7308 */ /* 0x000ea20000000800 */
[----:B0-----:R-:W-:Y:S01]  /*56b0*/  FADD.FTZ R18, R54, R21 ;  /* 0x0000001536127221 */ /* 0x001fe20000010000 */
[----:B------:R-:W-:-:S06]  /*56c0*/  IMAD.MOV.U32 R31, RZ, RZ, R151 ;  /* 0x000000ffff1f7224 */ /* 0x000fcc00078e0097 */
        /* <DEDUP_REMOVED lines=22> */
[--C-:B------:R-:W-:Y:S02]  /*5830*/  IMAD.MOV.U32 R47, RZ, RZ, R151.reuse ;  /* 0x000000ffff2f7224 */ /* 0x100fe400078e0097 */
[----:B------:R-:W-:-:S03]  /*5840*/  IMAD.MOV.U32 R46, RZ, RZ, R151 ;  /* 0x000000ffff2e7224 */ /* 0x000fc600078e0097 */
[----:B------:R-:W2:Y:S01]  /*5850*/  MUFU.EX2 R35, R35 ;  /* 0x0000002300237308 */ /* 0x000ea20000000800 */
[----:B0-----:R-:W-:-:S07]  /*5860*/  FADD.FTZ R0, R34, R21 ;  /* 0x0000001522007221 */ /* 0x001fce0000010000 */
[----:B------:R-:W0:Y:S01]  /*5870*/  MUFU.EX2 R24, R24 ;  /* 0x0000001800187308 */ /* 0x000e220000000800 */
[C---:B-1----:R-:W-:Y:S01]  /*5880*/  FADD.FTZ R29, R37.reuse, R18 ;  /* 0x00000012251d7221 */ /* 0x042fe20000010000 */
[----:B------:R-:W-:Y:S01]  /*5890*/  F2FP.F16.F32.PACK_AB R198, R37, R36 ;  /* 0x0000002425c6723e */ /* 0x000fe200000000ff */
[----:B------:R-:W-:Y:S01]  /*58a0*/  IMAD.MOV.U32 R37, RZ, RZ, R151 ;  /* 0x000000ffff257224 */ /* 0x000fe200078e0097 */
[----:B------:R-:W-:-:S04]  /*58b0*/  MOV R36, R151 ;  /* 0x0000009700247202 */ /* 0x000fc80000000f00 */
        /* <DEDUP_REMOVED lines=20> */
[----:B-1----:R-:W-:Y:S01]  /*5a00*/  FADD.FTZ R18, R28, R29 ;  /* 0x0000001d1c127221 */ /* 0x002fe20000010000 */
[C---:B------:R-:W-:Y:S01]  /*5a10*/  F2FP.F16.F32.PACK_AB R194, R5.reuse, R28 ;  /* 0x0000001c05c2723e */ /* 0x040fe200000000ff */
[--C-:B------:R-:W-:Y:S02]  /*5a20*/  IMAD.MOV.U32 R29, RZ, RZ, R151.reuse ;  /* 0x000000ffff1d7224 */ /* 0x100fe400078e0097 */
[----:B------:R-:W-:Y:S01]  /*5a30*/  FADD.FTZ R18, R5, R18 ;  /* 0x0000001205127221 */ /* 0x000fe20000010000 */
[----:B------:R-:W-:Y:S02]  /*5a40*/  IMAD.MOV.U32 R28, RZ, RZ, R151 ;  /* 0x000000ffff1c7224 */ /* 0x000fe400078e0097 */
[----:B------:R-:W1:Y:S01]  /*5a50*/  MUFU.EX2 R30, R30 ;  /* 0x0000001e001e7308 */ /* 0x000e620000000800 */
[----:B--2---:R-:W-:-:S07]  /*5a60*/  FADD.FTZ R0, R26, R21 ;  /* 0x000000151a007221 */ /* 0x004fce0000010000 */
[----:B------:R2:W3:Y:S01]  /*5a70*/  MUFU.EX2 R195, R2 ;  /* 0x0000000200c37308 */ /* 0x0004e20000000800 */
[C---:B0-----:R-:W-:Y:S01]  /*5a80*/  FADD.FTZ R5, R27.reuse, R0 ;  /* 0x000000001b057221 */ /* 0x041fe20000010000 */
[----:B------:R-:W-:Y:S01]  /*5a90*/  F2FP.F16.F32.PACK_AB R193, R27, R26 ;  /* 0x0000001a1bc1723e */ /* 0x000fe200000000ff */
[--C-:B------:R-:W-:Y:S02]  /*5aa0*/  IMAD.MOV.U32 R27, RZ, RZ, R151.reuse ;  /* 0x000000ffff1b7224 */ /* 0x100fe400078e0097 */
[----:B------:R-:W-:Y:S02]  /*5ab0*/  IMAD.MOV.U32 R26, RZ, RZ, R151 ;  /* 0x000000ffff1a7224 */ /* 0x000fe400078e0097 */
        /* <DEDUP_REMOVED lines=9> */
[----:B------:R-:W-:Y:S01]  /*5b50*/  CS2R R150, SRZ ;  /* 0x0000000000967805 */ /* 0x000fe2000001ff00 */
[----:B------:R-:W-:Y:S01]  /*5b60*/  IMAD.MOV.U32 R21, RZ, RZ, R4 ;  /* 0x000000ffff157224 */ /* 0x000fe200078e0004 */
[----:B------:R-:W-:Y:S01]  /*5b70*/  CS2R R146, SRZ ;  /* 0x0000000000927805 */ /* 0x000fe2000001ff00 */
[----:B------:R-:W-:Y:S01]  /*5b80*/  IMAD.MOV.U32 R2, RZ, RZ, 0x3f800000 ;  /* 0x3f800000ff027424 */ /* 0x000fe200078e00ff */
        /* <DEDUP_REMOVED lines=65> */
[----:B------:R-:W-:Y:S01]  /*5fa0*/  UMOV UR60, UR38 ;  /* 0x00000026003c7c82 */ /* 0x000fe20008000000 */
[----:B------:R-:W-:-:S05]  /*5fb0*/  ULDC UR39, c[0x0][0x9d8] ;  /* 0x0002760000277ab9 */ /* 0x000fca0000000800 */
.L_x_203:
[----:B------:R-:W-:Y:S01]  /*5fc0*/  R2UR UR5, R229 ;  /* 0x00000000e50572ca */ /* 0x000fe200000e0000 */
[----:B------:R-:W-:-:S04]  /*5fd0*/  UISETP.NE.AND UP0, UPT, UR60, 0x1, UPT ;  /* 0x000000013c00788c */ /* 0x000fc8000bf05270 */
[----:B------:R-:W-:-:S08]  /*5fe0*/  USEL UR4, URZ, 0x1, UP0 ;  /* 0x000000013f047887 */ /* 0x000fd00008000000 */
[----:B------:R-:W-:-:S06]  /*5ff0*/  ULOP3.LUT UR4, UR5, UR4, URZ, 0x3c, !UPT ;  /* 0x0000000405047292 */ /* 0x000fcc000f8e3c3f */
[----:B------:R-:W-:Y:S01]  /*6000*/  MOV R16, UR4 ;  /* 0x0000000400107c02 */ /* 0x000fe20008000f00 */
[----:B------:R-:W-:Y:S06]  /*6010*/  @!P0 BRA `(.L_x_193) ;  /* 0x0000000000048947 */ /* 0x000fec0003800000 */
[----:B------:R-:W-:Y:S01]  /*6020*/  BPT.TRAP 0x1 ;  /* 0x000000040000795c */ /* 0x000fe20000300000 */
.L_x_193:
        /* <DEDUP_REMOVED lines=14> */
.L_x_194:
[----:B-1----:R-:W-:Y:S05]  /*6110*/  @P1 BRA `(.L_x_195) ;  /* 0x0000000000081947 */ /* 0x002fea0003800000 */
[----:B------:R-:W1:Y:S02]  /*6120*/  SYNCS.PHASECHK.TRANS64.TRYWAIT P1, [UR61+0x38830], R4 ;  /* 0x03883004ff0075a7 */ /* 0x000e64000802017d */
[----:B-1----:R-:W-:Y:S05]  /*6130*/  @!P1 BRA `(.L_x_196) ;  /* 0x000000d800989947 */ /* 0x002fea0003800000 */
.L_x_195:
        /* <DEDUP_REMOVED lines=655> */
.L_x_197:
        /* <DEDUP_REMOVED lines=8> */
.L_x_198:
[----:B--2---:R-:W-:Y:S05]  /*8ab0*/  @P1 BRA `(.L_x_199) ;  /* 0x0000000000081947 */ /* 0x004fea0003800000 */
[----:B------:R-:W2:Y:S02]  /*8ac0*/  SYNCS.PHASECHK.TRANS64.TRYWAIT P1, [UR4+0x38850], R0 ;  /* 0x03885000ff0075a7 */ /* 0x000ea40008020144 */
[----:B--2---:R-:W-:Y:S05]  /*8ad0*/  @!P1 BRA `(.L_x_200) ;  /* 0x000000b000489947 */ /* 0x004fea0003800000 */
.L_x_199:
        /* <DEDUP_REMOVED lines=37> */
.L_x_201:
        /* <DEDUP_REMOVED lines=45> */
[----:B------:R-:W-:Y:S01]  /*9000*/  FMUL.FTZ R158, R158, UR39 ;  /* 0x000000279e9e7c20 */ /* 0x000fe20008410000 */
[----:B------:R-:W3:Y:S01]  /*9010*/  MUFU.TANH R190, R190 ;  /* 0x000000be00be7308 */ /* 0x000ee20000002400 */
[----:B-1----:R-:W-:Y:S01]  /*9020*/  FMNMX.FTZ R193, R187, R2, !PT ;  /* 0x00000002bbc17209 */ /* 0x002fe20007810000 */
[----:B------:R-:W-:Y:S01]  /*9030*/  FMUL.FTZ R157, R157, UR39 ;  /* 0x000000279d9d7c20 */ /* 0x000fe20008410000 */
[----:B------:R-:W-:Y:S01]  /*9040*/  FMUL.FTZ R159, R159, UR39 ;  /* 0x000000279f9f7c20 */ /* 0x000fe20008410000 */
[----:B------:R-:W-:Y:S01]  /*9050*/  ULDC UR5, c[0x0][0x988] ;  /* 0x0002620000057ab9 */ /* 0x000fe20000000800 */
[----:B------:R-:W1:Y:S01]  /*9060*/  S2UR UR6, SR_CgaCtaId ;  /* 0x00000000000679c3 */ /* 0x000e620000008800 */
[----:B------:R-:W-:-:S02]  /*9070*/  UIADD3 UR61, UR61, 0x38840, URZ ;  /* 0x000388403d3d7890 */ /* 0x000fc4000fffe03f */
        /* <DEDUP_REMOVED lines=83> */
[----:B------:R-:W-:Y:S02]  /*95b0*/  MUFU.EX2 R0, R21 ;  /* 0x0000001500007308 */ /* 0x000fe40000000800 */
[----:B------:R-:W-:Y:S01]  /*95c0*/  FMUL.FTZ R2, R20, UR5 ;  /* 0x0000000514027c20 */ /* 0x000fe20008410000 */
[----:B------:R-:W-:-:S04]  /*95d0*/  FMUL.FTZ R20, R4, UR5 ;  /* 0x0000000504147c20 */ /* 0x000fc80008410000 */
[--C-:B------:R-:W-:Y:S01]  /*95e0*/  FFMA.FTZ R192, R152, UR5, -R20.reuse ;  /* 0x0000000598c07c23 */ /* 0x100fe20008010814 */
[----:B------:R-:W-:Y:S01]  /*95f0*/  FMUL.FTZ R152, R3, UR5 ;  /* 0x0000000503987c20 */ /* 0x000fe20008410000 */
[--C-:B------:R-:W-:Y:S01]  /*9600*/  FFMA.FTZ R208, R184, UR5, -R20.reuse ;  /* 0x00000005b8d07c23 */ /* 0x100fe20008010814 */
[--C-:B------:R-:W-:Y:S01]  /*9610*/  FFMA.FTZ R204, R176, UR5, -R20.reuse ;  /* 0x00000005b0cc7c23 */ /* 0x100fe20008010814 */
[----:B------:R-:W-:Y:S01]  /*9620*/  FFMA.FTZ R185, R185, UR5, -R20 ;  /* 0x00000005b9b97c23 */ /* 0x000fe20008010814 */
[----:B------:R-:W-:Y:S01]  /*9630*/  FFMA.FTZ R209, R186, UR5, -R152 ;  /* 0x00000005bad17c23 */ /* 0x000fe20008010898 */
[----:B------:R-:W-:Y:S01]  /*9640*/  FFMA.FTZ R176, R181, UR5, -R20 ;  /* 0x00000005b5b07c23 */ /* 0x000fe20008010814 */
[----:B------:R-:W-:Y:S01]  /*9650*/  FFMA.FTZ R181, R187, UR5, -R152 ;  /* 0x00000005bbb57c23 */ /* 0x000fe20008010898 */
[----:B------:R-:W0:Y:S01]  /*9660*/  MUFU.EX2 R208, R208 ;  /* 0x000000d000d07308 */ /* 0x000e220000000800 */
[----:B------:R-:W-:Y:S01]  /*9670*/  FFMA.FTZ R210, R188, UR5, -R20 ;  /* 0x00000005bcd27c23 */ /* 0x000fe20008010814 */
[----:B------:R-:W-:Y:S01]  /*9680*/  FFMA.FTZ R211, R190, UR5, -R152 ;  /* 0x00000005bed37c23 */ /* 0x000fe20008010898 */
[--C-:B------:R-:W-:Y:S01]  /*9690*/  FFMA.FTZ R184, R189, UR5, -R20.reuse ;  /* 0x00000005bdb87c23 */ /* 0x100fe20008010814 */
[----:B------:R-:W-:Y:S01]  /*96a0*/  FFMA.FTZ R206, R180, UR5, -R20 ;  /* 0x00000005b4ce7c23 */ /* 0x000fe20008010814 */
[--C-:B------:R-:W-:Y:S01]  /*96b0*/  FFMA.FTZ R180, R191, UR5, -R152.reuse ;  /* 0x00000005bfb47c23 */ /* 0x100fe20008010898 */
[----:B------:R-:W-:Y:S01]  /*96c0*/  FFMA.FTZ R205, R178, UR5, -R152 ;  /* 0x00000005b2cd7c23 */ /* 0x000fe20008010898 */
[--C-:B------:R-:W-:Y:S01]  /*96d0*/  FFMA.FTZ R200, R168, UR5, -R20.reuse ;  /* 0x00000005a8c87c23 */ /* 0x100fe20008010814 */
[----:B------:R-:W-:Y:S01]  /*96e0*/  MUFU.EX2 R2, R2 ;  /* 0x0000000200027308 */ /* 0x000fe20000000800 */
[--C-:B------:R-:W-:Y:S01]  /*96f0*/  FFMA.FTZ R177, R177, UR5, -R20.reuse ;  /* 0x00000005b1b17c23 */ /* 0x100fe20008010814 */
[----:B------:R-:W-:Y:S01]  /*9700*/  FFMA.FTZ R168, R173, UR5, -R20 ;  /* 0x00000005ada87c23 */ /* 0x000fe20008010814 */
[----:B------:R-:W-:Y:S01]  /*9710*/  FFMA.FTZ R173, R179, UR5, -R152 ;  /* 0x00000005b3ad7c23 */ /* 0x000fe20008010898 */
[----:B------:R-:W-:Y:S01]  /*9720*/  FFMA.FTZ R194, R156, UR5, -R20 ;  /* 0x000000059cc27c23 */ /* 0x000fe20008010814 */
[----:B------:R-:W-:Y:S01]  /*9730*/  FFMA.FTZ R207, R182, UR5, -R152 ;  /* 0x00000005b6cf7c23 */ /* 0x000fe20008010898 */
[----:B------:R-:W-:Y:S01]  /*9740*/  FFMA.FTZ R202, R172, UR5, -R20 ;  /* 0x00000005acca7c23 */ /* 0x000fe20008010814 */
[----:B------:R-:W-:Y:S01]  /*9750*/  FFMA.FTZ R172, R183, UR5, -R152 ;  /* 0x00000005b7ac7c23 */ /* 0x000fe20008010898 */
[----:B------:R-:W1:Y:S01]  /*9760*/  MUFU.EX2 R209, R209 ;  /* 0x000000d100d17308 */ /* 0x000e620000000800 */
[----:B0-----:R-:W-:Y:S01]  /*9770*/  FFMA.FTZ R18, R0, R18, R208 ;  /* 0x0000001200127223 */ /* 0x001fe200000100d0 */
[----:B------:R-:W-:Y:S01]  /*9780*/  FFMA.FTZ R21, R153, UR5, -R20 ;  /* 0x0000000599157c23 */ /* 0x000fe20008010814 */
[----:B------:R-:W-:Y:S01]  /*9790*/  FFMA.FTZ R201, R170, UR5, -R152 ;  /* 0x00000005aac97c23 */ /* 0x000fe20008010898 */
[--C-:B------:R-:W-:Y:S01]  /*97a0*/  FFMA.FTZ R196, R160, UR5, -R20.reuse ;  /* 0x00000005a0c47c23 */ /* 0x100fe20008010814 */
[--C-:B------:R-:W-:Y:S01]  /*97b0*/  FFMA.FTZ R169, R169, UR5, -R20.reuse ;  /* 0x00000005a9a97c23 */ /* 0x100fe20008010814 */
[----:B------:R-:W-:Y:S01]  /*97c0*/  FFMA.FTZ R160, R165, UR5, -R20 ;  /* 0x00000005a5a07c23 */ /* 0x000fe20008010814 */
[--C-:B------:R-:W-:Y:S01]  /*97d0*/  FFMA.FTZ R165, R171, UR5, -R152.reuse ;  /* 0x00000005aba57c23 */ /* 0x100fe20008010898 */
        /* <DEDUP_REMOVED lines=8> */
[----:B------:R-:W2:Y:S01]  /*9860*/  MUFU.EX2 R181, R181 ;  /* 0x000000b500b57308 */ /* 0x000ea20000000800 */
[----:B-1----:R-:W-:Y:S01]  /*9870*/  FFMA.FTZ R156, R2, R5, R209 ;  /* 0x00000005029c7223 */ /* 0x002fe200000100d1 */
[--C-:B------:R-:W-:Y:S01]  /*9880*/  FFMA.FTZ R193, R154, UR5, -R152.reuse ;  /* 0x000000059ac17c23 */ /* 0x100fe20008010898 */
[--C-:B------:R-:W-:Y:S01]  /*9890*/  FFMA.FTZ R199, R166, UR5, -R152.reuse ;  /* 0x00000005a6c77c23 */ /* 0x100fe20008010898 */
[----:B------:R-:W-:-:S04]  /*98a0*/  FFMA.FTZ R195, R158, UR5, -R152 ;  /* 0x000000059ec37c23 */ /* 0x000fc80008010898 */
[----:B------:R-:W1:Y:S01]  /*98b0*/  MUFU.EX2 R210, R210 ;  /* 0x000000d200d27308 */ /* 0x000e620000000800 */
[----:B0-----:R-:W-:-:S07]  /*98c0*/  FADD.FTZ R5, R185, R18 ;  /* 0x00000012b9057221 */ /* 0x001fce0000010000 */
[----:B------:R-:W0:Y:S01]  /*98d0*/  MUFU.EX2 R211, R211 ;  /* 0x000000d300d37308 */ /* 0x000e220000000800 */
[----:B--2---:R-:W-:-:S07]  /*98e0*/  FADD.FTZ R156, R181, R156 ;  /* 0x0000009cb59c7221 */ /* 0x004fce0000010000 */
[----:B------:R-:W2:Y:S01]  /*98f0*/  MUFU.EX2 R184, R184 ;  /* 0x000000b800b87308 */ /* 0x000ea20000000800 */
[----:B-1----:R-:W-:-:S07]  /*9900*/  FADD.FTZ R5, R210, R5 ;  /* 0x00000005d2057221 */ /* 0x002fce0000010000 */
        /* <DEDUP_REMOVED lines=11> */
[----:B-1----:R-:W-:Y:S01]  /*99c0*/  FADD.FTZ R5, R177, R156 ;  /* 0x0000009cb1057221 */ /* 0x002fe20000010000 */
[----:B------:R-:W-:-:S06]  /*99d0*/  FFMA.FTZ R156, R167, UR5, -R152 ;  /* 0x00000005a79c7c23 */ /* 0x000fcc0008010898 */
        /* <DEDUP_REMOVED lines=9> */
[----:B--2---:R-:W-:Y:S01]  /*9a70*/  FADD.FTZ R18, R172, R153 ;  /* 0x00000099ac127221 */ /* 0x004fe20000010000 */
[--C-:B------:R-:W-:Y:S01]  /*9a80*/  FFMA.FTZ R153, R155, UR5, -R152.reuse ;  /* 0x000000059b997c23 */ /* 0x100fe20008010898 */
[----:B------:R-:W-:-:S05]  /*9a90*/  FFMA.FTZ R152, R159, UR5, -R152 ;  /* 0x000000059f987c23 */ /* 0x000fca0008010898 */
        /* <DEDUP_REMOVED lines=44> */
[----:B0-----:R-:W-:-:S03]  /*9d60*/  FADD.FTZ R18, R20, R5 ;  /* 0x0000000514127221 */ /* 0x001fc60000010000 */
[----:B--2---:R-:W-:Y:S01]  /*9d70*/  FADD.FTZ R5, R152, R155 ;  /* 0x0000009b98057221 */ /* 0x004fe20000010000 */
[----:B------:R-:W-:Y:S06]  /*9d80*/  @!P0 BRA `(.L_x_202) ;  /* 0x0000000000048947 */ /* 0x000fec0003800000 */
[----:B------:R-:W-:Y:S01]  /*9d90*/  BPT.TRAP 0x1 ;  /* 0x000000040000795c */ /* 0x000fe20000300000 */
.L_x_202:
[----:B------:R-:W0:Y:S01]  /*9da0*/  S2UR UR7, SR_CgaCtaId ;  /* 0x00000000000779c3 */ /* 0x000e220000008800 */
[----:B------:R-:W-:Y:S01]  /*9db0*/  UIADD3 UR4, UR4, 0x38860, URZ ;  /* 0x0003886004047890 */ /* 0x000fe2000fffe03f */
[----:B------:R-:W-:Y:S01]  /*9dc0*/  R2UR UR6, R228 ;  /* 0x00000000e40672ca */ /* 0x000fe200000e0000 */
[----:B------:R-:W-:Y:S01]  /*9dd0*/  UMOV UR60, UR38 ;  /* 0x00000026003c7c82 */ /* 0x000fe20008000000 */
[----:B------:R-:W-:Y:S01]  /*9de0*/  F2FP.F16.F32.PACK_AB R192, R21, R192 ;  /* 0x000000c015c0723e */ /* 0x000fe200000000ff */
[----:B------:R-:W-:Y:S01]  /*9df0*/  IMAD.MOV.U32 R21, RZ, RZ, R4 ;  /* 0x000000ffff157224 */ /* 0x000fe200078e0004 */
        /* <DEDUP_REMOVED lines=24> */
[----:B------:R-:W-:Y:S02]  /*9f80*/  F2FP.F16.F32.PACK_AB R193, R153, R193 ;  /* 0x000000c199c1723e */ /* 0x000fe400000000ff */
[----:B------:R-:W-:-:S02]  /*9f90*/  MOV R229, UR6 ;  /* 0x0000000600e57c02 */ /* 0x000fc40008000f00 */
[----:B------:R-:W-:Y:S01]  /*9fa0*/  F2FP.F16.F32.PACK_AB R195, R152, R195 ;  /* 0x000000c398c3723e */ /* 0x000fe200000000ff */
[----:B------:R-:W-:Y:S06]  /*9fb0*/  @P1 BRA `(.L_x_203) ;  /* 0xffffffc000001947 */ /* 0x000fec000383ffff */
.L_x_192:
        /* <DEDUP_REMOVED lines=131> */
.L_x_204:
[----:B------:R-:W0:Y:S01]  /*a7f0*/  S2UR UR8, SR_CgaCtaId ;  /* 0x00000000000879c3 */ /* 0x000e220000008800 */
[----:B------:R-:W-:Y:S01]  /*a800*/  R2UR UR6, R16 ;  /* 0x00000000100672ca */ /* 0x000fe200000e0000 */
[----:B------:R-:W-:-:S12]  /*a810*/  UMOV UR4, 0x400 ;  /* 0x0000040000047882 */ /* 0x000fd80000000000 */
[----:B------:R-:W-:-:S05]  /*a820*/  IMAD.U32 R0, RZ, RZ, UR6 ;  /* 0x00000006ff007e24 */ /* 0x000fca000f8e00ff */
[----:B------:R-:W-:Y:S01]  /*a830*/  SHF.L.U32 R0, R0, 0x1f, RZ ;  /* 0x0000001f00007819 */ /* 0x000fe200000006ff */
[----:B0-----:R-:W-:-:S04]  /*a840*/  ULEA UR4, UR8, UR4, 0x18 ;  /* 0x0000000408047291 */ /* 0x001fc8000f8ec03f */
[----:B------:R-:W-:-:S09]  /*a850*/  ULEA UR7, UR38, UR4, 0x3 ;  /* 0x0000000426077291 */ /* 0x000fd2000f8e183f */
[----:B------:R0:W1:Y:S01]  /*a860*/  SYNCS.PHASECHK.TRANS64.TRYWAIT P1, [UR7+0x38850], R0 ;  /* 0x03885000ff0075a7 */ /* 0x0000620008020147 */
[----:B------:R-:W-:Y:S05]  /*a870*/  @!P0 BRA `(.L_x_205) ;  /* 0x0000000000048947 */ /* 0x000fea0003800000 */
[----:B------:R-:W-:Y:S01]  /*a880*/  BPT.TRAP 0x1 ;  /* 0x000000040000795c */ /* 0x000fe20000300000 */
.L_x_205:
[----:B-1----:R-:W-:Y:S05]  /*a890*/  @P1 BRA `(.L_x_206) ;  /* 0x0000000000081947 */ /* 0x002fea0003800000 */
[----:B------:R-:W1:Y:S02]  /*a8a0*/  SYNCS.PHASECHK.TRANS64.TRYWAIT P1, [UR7+0x38850], R0 ;  /* 0x03885000ff0075a7 */ /* 0x000e640008020147 */
[----:B-1----:R-:W-:Y:S05]  /*a8b0*/  @!P1 BRA `(.L_x_207) ;  /* 0x0000009000e89947 */ /* 0x002fea0003800000 */
.L_x_206:
[----:B------:R-:W-:Y:S01]  /*a8c0*/  UIADD3 UR4, UR4, 0x400, URZ ;  /* 0x0000040004047890 */ /* 0x000fe2000fffe03f */
[----:B------:R-:W-:Y:S01]  /*a8d0*/  WARPGROUP.ARRIVE ;  /* 0x00000000000079c5 */ /* 0x000fe20000000000 */
[----:B------:R-:W-:Y:S01]  /*a8e0*/  UMOV UR11, 0x40000040 ;  /* 0x40000040000b7882 */ /* 0x000fe20000000000 */
[----:B-1----:R-:W1:Y:S01]  /*a8f0*/  SHFL.BFLY PT, R7, R18, 0x2, 0x1f ;  /* 0x0c401f0012077f89 */ /* 0x002e6200000e0000 */
[----:B------:R-:W-:Y:S01]  /*a900*/  USHF.R.U32.HI UR4, URZ, 0x4, UR4 ;  /* 0x000000043f047899 */ /* 0x000fe20008011604 */
[----:B------:R-:W-:Y:S01]  /*a910*/  IMAD.MOV.U32 R6, RZ, RZ, RZ ;  /* 0x000000ffff067224 */ /* 0x000fe200078e00ff */
[----:B------:R-:W-:Y:S01]  /*a920*/  MOV R13, UR5 ;  /* 0x00000005000d7c02 */ /* 0x000fe20008000f00 */
[----:B0-----:R-:W0:Y:S01]  /*a930*/  SHFL.BFLY PT, R0, R5, 0x2, 0x1f ;  /* 0x0c401f0005007f89 */ /* 0x001e2200000e0000 */
[----:B------:R-:W-:-:S04]  /*a940*/  ULOP3.LUT UR4, UR4, 0x3fff, URZ, 0xc0, !UPT ;  /* 0x00003fff04047892 */ /* 0x000fc8000f8ec03f */
[----:B------:R-:W-:-:S04]  /*a950*/  ULOP3.LUT UR4, UR4, 0x2800000, URZ, 0xfc, !UPT ;  /* 0x0280000004047892 */ /* 0x000fc8000f8efc3f */
[----:B------:R-:W-:-:S04]  /*a960*/  UIMAD UR4, UR38, 0xa00, UR4 ;  /* 0x00000a00260478a4 */ /* 0x000fc8000f8e0204 */
[----:B------:R-:W-:-:S03]  /*a970*/  UIADD3 UR6, UR4, 0x80, URZ ;  /* 0x0000008004067890 */ /* 0x000fc6000fffe03f */
[----:B------:R-:W-:Y:S02]  /*a980*/  UMOV UR10, UR4 ;  /* 0x00000004000a7c82 */ /* 0x000fe40008000000 */
[----:B------:R-:W-:Y:S01]  /*a990*/  HGMMA.64x256x16.F32 R24, R208, gdesc[UR8].tnspB, R24, gsb0 ;  /* 0x43e00008d0187df0 */ /* 0x000fe20008000818 */
[----:B------:R-:W-:Y:S01]  /*a9a0*/  UMOV UR11, 0x40000040 ;  /* 0x40000040000b7882 */ /* 0x000fe20000000000 */
[----:B------:R-:W-:Y:S01]  /*a9b0*/  UMOV UR10, UR6 ;  /* 0x00000006000a7c82 */ /* 0x000fe20008000000 */
[----:B------:R-:W-:Y:S01]  /*a9c0*/  UIADD3 UR6, UR4, 0x100, URZ ;  /* 0x0000010004067890 */ /* 0x000fe2000fffe03f */
[----:B-1----:R-:W-:Y:S01]  /*a9d0*/  FADD.FTZ R7, R7, R18 ;  /* 0x0000001207077221 */ /* 0x002fe20000010000 */
[----:B0-----:R-:W-:Y:S01]  /*a9e0*/  FADD.FTZ R2, R0, R5 ;  /* 0x0000000500027221 */ /* 0x001fe20000010000 */
[----:B------:R-:W-:-:S03]  /*a9f0*/  IMAD.MOV.U32 R5, RZ, RZ, RZ ;  /* 0x000000ffff057224 */ /* 0x000fc600078e00ff */
[----:B------:R-:W0:Y:S04]  /*aa00*/  SHFL.BFLY PT, R0, R7, 0x1, 0x1f ;  /* 0x0c201f0007007f89 */ /* 0x000e2800000e0000 */
        /* <DEDUP_REMOVED lines=42> */
[----:B0-23--:R-:W-:Y:S05]  /*acb0*/  @!P0 BRA `(.L_x_208) ;  /* 0x0000000000048947 */ /* 0x00dfea0003800000 */
[----:B------:R-:W-:Y:S01]  /*acc0*/  BPT.TRAP 0x1 ;  /* 0x000000040000795c */ /* 0x000fe20000300000 */
.L_x_208:
[----:B------:R-:W-:Y:S01]  /*acd0*/  UIADD3 UR4, UR7, 0x38860, URZ ;  /* 0x0003886007047890 */ /* 0x000fe2000fffe03f */
[----:B------:R-:W-:Y:S01]  /*ace0*/  R2UR UR6, R219 ;  /* 0x00000000db0672ca */ /* 0x000fe200000e0000 */
[----:B------:R-:W-:Y:S01]  /*acf0*/  UIADD3 UR38, UR38, 0x1, URZ ;  /* 0x0000000126267890 */ /* 0x000fe2000fffe03f */
[----:B------:R-:W-:Y:S01]  /*ad00*/  R2UR UR5, R16 ;  /* 0x00000000100572ca */ /* 0x000fe200000e0000 */
[----:B------:R-:W-:Y:S01]  /*ad10*/  UPRMT UR4, UR8, 0x654, UR4 ;  /* 0x0000065408047896 */ /* 0x000fe20008000004 */
[-C--:B------:R-:W-:Y:S01]  /*ad20*/  FMUL.FTZ R3, R83, R5.reuse ;  /* 0x0000000553037220 */ /* 0x080fe20000410000 */
[----:B------:R-:W-:Y:S01]  /*ad30*/  UISETP.NE.AND UP0, UPT, UR38, 0x2, UPT ;  /* 0x000000022600788c */ /* 0x000fe2000bf05270 */
[-C--:B------:R-:W-:Y:S01]  /*ad40*/  FMUL.FTZ R165, R27, R5.reuse ;  /* 0x000000051ba57220 */ /* 0x080fe20000410000 */
[-C--:B------:R-:W-:Y:S01]  /*ad50*/  FMUL.FTZ R163, R35, R5.reuse ;  /* 0x0000000523a37220 */ /* 0x080fe20000410000 */
[-C--:B------:R-:W-:Y:S01]  /*ad60*/  FMUL.FTZ R161, R43, R5.reuse ;  /* 0x000000052ba17220 */ /* 0x080fe20000410000 */
[-C--:B------:R-:W-:Y:S01]  /*ad70*/  FMUL.FTZ R159, R51, R5.reuse ;  /* 0x00000005339f7220 */ /* 0x080fe20000410000 */
[-C--:B------:R-:W-:Y:S01]  /*ad80*/  FMUL.FTZ R157, R59, R5.reuse ;  /* 0x000000053b9d7220 */ /* 0x080fe20000410000 */
[-C--:B------:R-:W-:Y:S01]  /*ad90*/  FMUL.FTZ R155, R67, R5.reuse ;  /* 0x00000005439b7220 */ /* 0x080fe20000410000 */
[----:B------:R-:W-:Y:S01]  /*ada0*/  SYNCS.ARRIVE.TRANS64.RED.A1T0 RZ, [UR4], RZ ;  /* 0x000000ffffff79a7 */ /* 0x000fe20008100404 */
[----:B------:R-:W-:Y:S01]  /*adb0*/  USEL UR4, URZ, 0x1, UP0 ;  /* 0x000000013f047887 */ /* 0x000fe20008000000 */
[-C--:B------:R-:W-:Y:S01]  /*adc0*/  FMUL.FTZ R153, R75, R5.reuse ;  /* 0x000000054b997220 */ /* 0x080fe20000410000 */
[----:B------:R-:W-:Y:S01]  /*add0*/  UIADD3 UR6, UR6, 0x1, URZ ;  /* 0x0000000106067890 */ /* 0x000fe2000fffe03f */
[-C--:B------:R-:W-:Y:S01]  /*ade0*/  FMUL.FTZ R83, R87, R5.reuse ;  /* 0x0000000557537220 */ /* 0x080fe20000410000 */
[----:B------:R-:W-:Y:S01]  /*adf0*/  ULOP3.LUT UR5, UR5, UR4, URZ, 0x3c, !UPT ;  /* 0x0000000405057292 */ /* 0x000fe2000f8e3c3f */
        /* <DEDUP_REMOVED lines=114> */
[----:B------:R-:W-:Y:S01]  /*b520*/  IMAD.U32 R219, RZ, RZ, UR6 ;  /* 0x00000006ffdb7e24 */ /* 0x000fe2000f8e00ff */
[----:B------:R-:W-:Y:S01]  /*b530*/  PLOP3.LUT P0, PT, PT, PT, PT, 0x8, 0x0 ;  /* 0x000000000000781c */ /* 0x000fe20003f0e170 */
[-C--:B------:R-:W-:Y:S01]  /*b540*/  FMUL.FTZ R143, R143, R5.reuse ;  /* 0x000000058f8f7220 */ /* 0x080fe20000410000 */
[-C--:B------:R-:W-:Y:S01]  /*b550*/  FMUL.FTZ R146, R146, R5.reuse ;  /* 0x0000000592927220 */ /* 0x080fe20000410000 */
[----:B------:R-:W-:Y:S01]  /*b560*/  FMUL.FTZ R147, R147, R5 ;  /* 0x0000000593937220 */ /* 0x000fe20000410000 */
[----:B------:R-:W-:-:S02]  /*b570*/  IMAD.U32 R16, RZ, RZ, UR5 ;  /* 0x00000005ff107e24 */ /* 0x000fc4000f8e00ff */
[-C--:B------:R-:W-:Y:S01]  /*b580*/  FMUL.FTZ R150, R150, R5.reuse ;  /* 0x0000000596967220 */ /* 0x080fe20000410000 */
[----:B------:R-:W-:Y:S01]  /*b590*/  FMUL.FTZ R151, R151, R5 ;  /* 0x0000000597977220 */ /* 0x000fe20000410000 */
[----:B------:R-:W-:-:S12]  /*b5a0*/  USEL UR38, UR38, URZ, UP0 ;  /* 0x0000003f26267287 */ /* 0x000fd80008000000 */
.L_x_184:
[----:B------:R-:W0:Y:S08]  /*b5b0*/  S2UR UR4, SR_CgaCtaId ;  /* 0x00000000000479c3 */ /* 0x000e300000008800 */
[----:B------:R-:W-:Y:S06]  /*b5c0*/  BAR.SYNC.DEFER_BLOCKING 0x5, 0x180 ;  /* 0x0146000000007b1d */ /* 0x000fec0000010000 */
[----:B------:R-:W-:Y:S01]  /*b5d0*/  UMOV UR10, 0x400 ;  /* 0x00000400000a7882 */ /* 0x000fe20000000000 */
[----:B------:R-:W-:Y:S01]  /*b5e0*/  BSSY B0, `(.L_x_209) ;  /* 0x00002f4000007945 */ /* 0x000fe20003800000 */
[----:B0-----:R-:W-:-:S09]  /*b5f0*/  ULEA UR10, UR4, UR10, 0x18 ;  /* 0x0000000a040a7291 */ /* 0x001fd2000f8ec03f */
[----:B------:R-:W0:Y:S02]  /*b600*/  LDS.128 R4, [UR10+0x388d0] ;  /* 0x0388d00aff047984 */ /* 0x000e240008000c00 */
[----:B0-----:R-:W-:Y:S02]  /*b610*/  R2UR UR5, R5 ;  /* 0x00000000050572ca */ /* 0x001fe400000e0000 */
[----:B------:R-:W-:Y:S02]  /*b620*/  R2UR UR6, R6 ;  /* 0x00000000060672ca */ /* 0x000fe400000e0000 */
[----:B------:R-:W-:Y:S01]  /*b630*/  R2UR UR7, R7 ;  /* 0x00000000070772ca */ /* 0x000fe200000e0000 */
[----:B------:R-:W-:Y:S06]  /*b640*/  BAR.ARV 0x4, 0x180 ;  /* 0x0106000000007b1d */ /* 0x000fec0000002000 */
[----:B------:R-:W-:Y:S08]  /*b650*/  @P0 BRA `(.L_x_210) ;  /* 0x0000002000080947 */ /* 0x000ff00003800000 */
[----:B------:R-:W0:Y:S01]  /*b660*/  S2UR UR4, SR_SWINHI ;  /* 0x00000000000479c3 */ /* 0x000e220000002f00 */
[----:B------:R-:W-:-:S07]  /*b670*/  IMAD.MOV.U32 R94, RZ, RZ, 0x2 ;  /* 0x00000002ff5e7424 */ /* 0x000fce00078e00ff */
[----:B------:R-:W-:Y:S01]  /*b680*/  BAR.SYNC.DEFER_BLOCKING 0x1, 0x100 ;  /* 0x0044000000007b1d */ /* 0x000fe20000010000 */
[----:B------:R-:W-:Y:S02]  /*b690*/  F2FP.F16.F32.PACK_AB R24, R25, R24 ;  /* 0x000000181918723e */ /* 0x000fe400000000ff */
[----:B------:R-:W-:Y:S02]  /*b6a0*/  F2FP.F16.F32.PACK_AB R25, R165, R26 ;  /* 0x0000001aa519723e */ /* 0x000fe400000000ff */
[----:B------:R-:W-:Y:S01]  /*b6b0*/  F2FP.F16.F32.PACK_AB R32, R33, R32 ;  /* 0x000000202120723e */ /* 0x000fe200000000ff */
[----:B------:R-:W-:Y:S01]  /*b6c0*/  ULDC.64 UR12, c[0x0][0xc00] ;  /* 0x00030000000c7ab9 */ /* 0x000fe20000000a00 */
[----:B------:R-:W-:Y:S01]  /*b6d0*/  F2FP.F16.F32.PACK_AB R26, R29, R28 ;  /* 0x0000001c1d1a723e */ /* 0x000fe200000000ff */
[----:B------:R-:W-:Y:S01]  /*b6e0*/  UISETP.NE.U32.AND UP0, UPT, UR12, URZ, UPT ;  /* 0x0000003f0c00728c */ /* 0x000fe2000bf05070 */
[----:B------:R-:W-:Y:S02]  /*b6f0*/  F2FP.F16.F32.PACK_AB R27, R164, R27 ;  /* 0x0000001ba41b723e */ /* 0x000fe400000000ff */
[----:B------:R-:W-:Y:S01]  /*b700*/  F2FP.F16.F32.PACK_AB R33, R163, R34 ;  /* 0x00000022a321723e */ /* 0x000fe200000000ff */
[----:B------:R-:W-:Y:S01]  /*b710*/  UISETP.NE.AND.EX UP0, UPT, UR13, URZ, UPT, UP0 ;  /* 0x0000003f0d00728c */ /* 0x000fe2000bf05300 */
[----:B------:R-:W-:-:S02]  /*b720*/  F2FP.F16.F32.PACK_AB R40, R41, R40 ;  /* 0x000000282928723e */ /* 0x000fc400000000ff */
[----:B------:R-:W-:Y:S01]  /*b730*/  F2FP.F16.F32.PACK_AB R34, R37, R36 ;  /* 0x000000242522723e */ /* 0x000fe200000000ff */
[----:B------:R-:W-:Y:S01]  /*b740*/  ULDC.64 UR12, c[0x0][0xc00] ;  /* 0x00030000000c7ab9 */ /* 0x000fe20000000a00 */
[----:B------:R-:W-:Y:S02]  /*b750*/  F2FP.F16.F32.PACK_AB R35, R162, R35 ;  /* 0x00000023a223723e */ /* 0x000fe400000000ff */
[----:B------:R-:W-:Y:S02]  /*b760*/  F2FP.F16.F32.PACK_AB R41, R161, R42 ;  /* 0x0000002aa129723e */ /* 0x000fe400000000ff */
[----:B------:R-:W-:Y:S01]  /*b770*/  F2FP.F16.F32.PACK_AB R48, R49, R48 ;  /* 0x000000303130723e */ /* 0x000fe200000000ff */
[----:B------:R-:W-:Y:S01]  /*b780*/  UMOV UR8, UR10 ;  /* 0x0000000a00087c82 */ /* 0x000fe20008000000 */
[----:B0-----:R-:W-:Y:S01]  /*b790*/  UMOV UR9, UR4 ;  /* 0x0000000400097c82 */ /* 0x001fe20008000000 */
[----:B------:R-:W-:Y:S01]  /*b7a0*/  F2FP.F16.F32.PACK_AB R42, R45, R44 ;  /* 0x0000002c2d2a723e */ /* 0x000fe200000000ff */
[----:B------:R-:W-:Y:S01]  /*b7b0*/  IMAD.WIDE R94, R225, R94, UR8 ;  /* 0x00000008e15e7e25 */ /* 0x000fe2000f8e025e */
[----:B------:R-:W-:-:S02]  /*b7c0*/  F2FP.F16.F32.PACK_AB R43, R160, R43 ;  /* 0x0000002ba02b723e */ /* 0x000fc400000000ff */
[----:B------:R-:W-:Y:S02]  /*b7d0*/  F2FP.F16.F32.PACK_AB R49, R159, R50 ;  /* 0x000000329f31723e */ /* 0x000fe400000000ff */
[C---:B------:R-:W-:Y:S02]  /*b7e0*/  IADD3 R169, P1, R94.reuse, 0x20, RZ ;  /* 0x000000205ea97810 */ /* 0x040fe40007f3e0ff */
[C---:B------:R-:W-:Y:S02]  /*b7f0*/  IADD3 R171, P0, R94.reuse, 0x40, RZ ;  /* 0x000000405eab7810 */ /* 0x040fe40007f1e0ff */
[C---:B------:R-:W-:Y:S02]  /*b800*/  IADD3 R173, P4, R94.reuse, 0x60, RZ ;  /* 0x000000605ead7810 */ /* 0x040fe40007f9e0ff */
[C---:B------:R-:W-:Y:S01]  /*b810*/  IADD3 R175, P3, R94.reuse, 0x4000, RZ ;  /* 0x000040005eaf7810 */ /* 0x040fe20007f7e0ff */
[--C-:B------:R-:W-:Y:S01]  /*b820*/  IMAD.X R11, RZ, RZ, R95.reuse, P0 ;  /* 0x000000ffff0b7224 */ /* 0x100fe200000e065f */
[----:B------:R-:W-:Y:S01]  /*b830*/  LOP3.LUT R5, R94, 0x380, RZ, 0xc0, !PT ;  /* 0x000003805e057812 */ /* 0x000fe200078ec0ff */
[--C-:B------:R-:W-:Y:S01]  /*b840*/  IMAD.X R13, RZ, RZ, R95.reuse, P4 ;  /* 0x000000ffff0d7224 */ /* 0x100fe200020e065f */
[----:B------:R-:W-:Y:S01]  /*b850*/  IADD3.X R9, RZ, R95, RZ, P1, !PT ;  /* 0x0000005fff097210 */ /* 0x000fe20000ffe4ff */
[----:B------:R-:W-:Y:S01]  /*b860*/  IMAD.X R15, RZ, RZ, R95, P3 ;  /* 0x000000ffff0f7224 */ /* 0x000fe200018e065f */
[----:B------:R-:W-:-:S02]  /*b870*/  LOP3.LUT R8, R169, 0x380, RZ, 0xc0, !PT ;  /* 0x00000380a9087812 */ /* 0x000fc400078ec0ff */
[C---:B------:R-:W-:Y:S02]  /*b880*/  IADD3 R177, P6, R94.reuse, 0x4020, RZ ;  /* 0x000040205eb17810 */ /* 0x040fe40007fde0ff */
[C---:B------:R-:W-:Y:S02]  /*b890*/  IADD3 R179, P5, R94.reuse, 0x4040, RZ ;  /* 0x000040405eb37810 */ /* 0x040fe40007fbe0ff */
[C---:B------:R-:W-:Y:S01]  /*b8a0*/  IADD3 R183, P1, R94.reuse, 0x8000, RZ ;  /* 0x000080005eb77810 */ /* 0x040fe20007f3e0ff */
[--C-:B------:R-:W-:Y:S01]  /*b8b0*/  IMAD.X R19, RZ, RZ, R95.reuse, P6 ;  /* 0x000000ffff137224 */ /* 0x100fe200030e065f */
[----:B------:R-:W-:Y:S01]  /*b8c0*/  LOP3.LUT R10, R171, 0x380, RZ, 0xc0, !PT ;  /* 0x00000380ab0a7812 */ /* 0x000fe200078ec0ff */
[--C-:B------:R-:W-:Y:S01]  /*b8d0*/  IMAD.X R21, RZ, RZ, R95.reuse, P5 ;  /* 0x000000ffff157224 */ /* 0x100fe200028e065f */
[----:B------:R-:W-:Y:S01]  /*b8e0*/  IADD3 R181, P2, R94, 0x4060, RZ ;  /* 0x000040605eb57810 */ /* 0x000fe20007f5e0ff */
[----:B------:R-:W-:Y:S01]  /*b8f0*/  IMAD.X R39, RZ, RZ, R95, P1 ;  /* 0x000000ffff277224 */ /* 0x000fe200008e065f */
[----:B------:R-:W-:-:S02]  /*b900*/  LOP3.LUT R12, R173, 0x380, RZ, 0xc0, !PT ;  /* 0x00000380ad0c7812 */ /* 0x000fc400078ec0ff */
[----:B------:R-:W-:Y:S02]  /*b910*/  LOP3.LUT R14, R175, 0x380, RZ, 0xc0, !PT ;  /* 0x00000380af0e7812 */ /* 0x000fe400078ec0ff */
[----:B------:R-:W-:Y:S02]  /*b920*/  SHF.R.U64 R5, R5, 0x3, RZ ;  /* 0x0000000305057819 */ /* 0x000fe400000012ff */
[----:B------:R-:W-:Y:S02]  /*b930*/  SHF.R.U64 R8, R8, 0x3, RZ ;  /* 0x0000000308087819 */ /* 0x000fe400000012ff */
[----:B------:R-:W-:Y:S02]  /*b940*/  IADD3 R46, P0, R94, 0x8020, RZ ;  /* 0x000080205e2e7810 */ /* 0x000fe40007f1e0ff */
[----:B------:R-:W-:Y:S02]  /*b950*/  SHF.R.U64 R10, R10, 0x3, RZ ;  /* 0x000000030a0a7819 */ /* 0x000fe400000012ff */
[----:B------:R-:W-:Y:S01]  /*b960*/  LOP3.LUT R18, R177, 0x380, RZ, 0xc0, !PT ;  /* 0x00000380b1127812 */ /* 0x000fe200078ec0ff */
[----:B------:R-:W-:Y:S01]  /*b970*/  IMAD.X R47, RZ, RZ, R95, P0 ;  /* 0x000000ffff2f7224 */ /* 0x000fe200000e065f */
[----:B------:R-:W-:-:S02]  /*b980*/  IADD3 R54, P4, R94, 0x8040, RZ ;  /* 0x000080405e367810 */ /* 0x000fc40007f9e0ff */
[----:B------:R-:W-:Y:S02]  /*b990*/  IADD3.X R31, RZ, R95, RZ, P2, !PT ;  /* 0x0000005fff1f7210 */ /* 0x000fe400017fe4ff */
[----:B------:R-:W-:Y:S01]  /*b9a0*/  SHF.R.U64 R12, R12, 0x3, RZ ;  /* 0x000000030c0c7819 */ /* 0x000fe200000012ff */
[--C-:B------:R-:W-:Y:S01]  /*b9b0*/  IMAD.X R55, RZ, RZ, R95.reuse, P4 ;  /* 0x000000ffff377224 */ /* 0x100fe200020e065f */
[----:B------:R-:W-:Y:S02]  /*b9c0*/  LOP3.LUT R20, R179, 0x380, RZ, 0xc0, !PT ;  /* 0x00000380b3147812 */ /* 0x000fe400078ec0ff */
[C---:B------:R-:W-:Y:S02]  /*b9d0*/  IADD3 R62, P3, R94.reuse, 0x8060, RZ ;  /* 0x000080605e3e7810 */ /* 0x040fe40007f7e0ff */
[C---:B------:R-:W-:Y:S02]  /*b9e0*/  IADD3 R70, P6, R94.reuse, 0xc000, RZ ;  /* 0x0000c0005e467810 */ /* 0x040fe40007fde0ff */
[C---:B------:R-:W-:Y:S01]  /*b9f0*/  IADD3 R4, P5, R94.reuse, 0xc020, RZ ;  /* 0x0000c0205e047810 */ /* 0x040fe20007fbe0ff */
[--C-:B------:R-:W-:Y:S01]  /*ba00*/  IMAD.X R63, RZ, RZ, R95.reuse, P3 ;  /* 0x000000ffff3f7224 */ /* 0x100fe200018e065f */
[C---:B------:R-:W-:Y:S01]  /*ba10*/  IADD3 R167, P2, R94.reuse, 0xc040, RZ ;  /* 0x0000c0405ea77810 */ /* 0x040fe20007f5e0ff */
[----:B------:R-:W-:Y:S01]  /*ba20*/  IMAD.X R71, RZ, RZ, R95, P6 ;  /* 0x000000ffff477224 */ /* 0x000fe200030e065f */
[----:B------:R-:W-:-:S02]  /*ba30*/  IADD3 R6, P1, R94, 0xc060, RZ ;  /* 0x0000c0605e067810 */ /* 0x000fc40007f3e0ff */
[----:B------:R-:W-:Y:S02]  /*ba40*/  SHF.R.U64 R14, R14, 0x3, RZ ;  /* 0x000000030e0e7819 */ /* 0x000fe400000012ff */
[----:B------:R-:W-:Y:S01]  /*ba50*/  LOP3.LUT R30, R181, 0x380, RZ, 0xc0, !PT ;  /* 0x00000380b51e7812 */ /* 0x000fe200078ec0ff */
[--C-:B------:R-:W-:Y:S01]  /*ba60*/  IMAD.X R7, RZ, RZ, R95.reuse, P1 ;  /* 0x000000ffff077224 */ /* 0x100fe200008e065f */
[----:B------:R-:W-:Y:S01]  /*ba70*/  LOP3.LUT R94, R5, R94, RZ, 0x3c, !PT ;  /* 0x0000005e055e7212 */ /* 0x000fe200078e3cff */
[----:B------:R-:W-:Y:S01]  /*ba80*/  IMAD.X R5, RZ, RZ, R95, P2 ;  /* 0x000000ffff057224 */ /* 0x000fe200010e065f */
[----:B------:R-:W-:Y:S02]  /*ba90*/  LOP3.LUT R8, R8, R169, RZ, 0x3c, !PT ;  /* 0x000000a908087212 */ /* 0x000fe400078e3cff */
[----:B------:R-:W-:Y:S02]  /*baa0*/  LOP3.LUT R38, R183, 0x380, RZ, 0xc0, !PT ;  /* 0x00000380b7267812 */ /* 0x000fe400078ec0ff */
[----:B------:R-:W-:-:S02]  /*bab0*/  LOP3.LUT R10, R10, R171, RZ, 0x3c, !PT ;  /* 0x000000ab0a0a7212 */ /* 0x000fc400078e3cff */
[----:B------:R-:W-:Y:S02]  /*bac0*/  SHF.R.U64 R18, R18, 0x3, RZ ;  /* 0x0000000312127819 */ /* 0x000fe400000012ff */
[----:B------:R-:W-:Y:S02]  /*bad0*/  LOP3.LUT R169, R46, 0x380, RZ, 0xc0, !PT ;  /* 0x000003802ea97812 */ /* 0x000fe400078ec0ff */
[----:B------:R-:W-:Y:S02]  /*bae0*/  LOP3.LUT R12, R12, R173, RZ, 0x3c, !PT ;  /* 0x000000ad0c0c7212 */ /* 0x000fe400078e3cff */
[----:B------:R-:W-:Y:S02]  /*baf0*/  SHF.R.U64 R20, R20, 0x3, RZ ;  /* 0x0000000314147819 */ /* 0x000fe400000012ff */
[----:B------:R-:W-:Y:S02]  /*bb00*/  LOP3.LUT R171, R54, 0x380, RZ, 0xc0, !PT ;  /* 0x0000038036ab7812 */ /* 0x000fe400078ec0ff */
[----:B------:R-:W-:-:S02]  /*bb10*/  LOP3.LUT R14, R14, R175, RZ, 0x3c, !PT ;  /* 0x000000af0e0e7212 */ /* 0x000fc400078e3cff */
[----:B------:R-:W-:Y:S02]  /*bb20*/  SHF.R.U64 R30, R30, 0x3, RZ ;  /* 0x000000031e1e7819 */ /* 0x000fe400000012ff */
[----:B------:R-:W-:Y:S02]  /*bb30*/  LOP3.LUT R173, R62, 0x380, RZ, 0xc0, !PT ;  /* 0x000003803ead7812 */ /* 0x000fe400078ec0ff */
[----:B------:R-:W-:Y:S02]  /*bb40*/  SHF.R.U64 R38, R38, 0x3, RZ ;  /* 0x0000000326267819 */ /* 0x000fe400000012ff */
[----:B------:R-:W-:Y:S02]  /*bb50*/  LOP3.LUT R175, R70, 0x380, RZ, 0xc0, !PT ;  /* 0x0000038046af7812 */ /* 0x000fe400078ec0ff */
[----:B------:R-:W-:Y:S02]  /*bb60*/  MOV R94, R94 ;  /* 0x0000005e005e7202 */ /* 0x000fe40000000f00 */
[----:B------:R-:W-:-:S02]  /*bb70*/  IADD3.X R79, RZ, R95, RZ, P5, !PT ;  /* 0x0000005fff4f7210 */ /* 0x000fc40002ffe4ff */
[----:B------:R-:W-:Y:S01]  /*bb80*/  LOP3.LUT R18, R18, R177, RZ, 0x3c, !PT ;  /* 0x000000b112127212 */ /* 0x000fe200078e3cff */
[----:B------:R-:W-:Y:S01]  /*bb90*/  STSM.16.M88.4 [R94], R24 ;  /* 0x000000185e007844 */ /* 0x000fe20000000200 */
[----:B------:R-:W-:Y:S02]  /*bba0*/  SHF.R.U64 R169, R169, 0x3, RZ ;  /* 0x00000003a9a97819 */ /* 0x000fe400000012ff */
[----:B------:R-:W-:Y:S02]  /*bbb0*/  LOP3.LUT R78, R4, 0x380, RZ, 0xc0, !PT ;  /* 0x00000380044e7812 */ /* 0x000fe400078ec0ff */
[----:B------:R-:W-:Y:S02]  /*bbc0*/  MOV R9, R8 ;  /* 0x0000000800097202 */ /* 0x000fe40000000f00 */
[----:B------:R-:W-:Y:S02]  /*bbd0*/  LOP3.LUT R20, R20, R179, RZ, 0x3c, !PT ;  /* 0x000000b314147212 */ /* 0x000fe400078e3cff */
[----:B------:R-:W-:Y:S01]  /*bbe0*/  SHF.R.U64 R171, R171, 0x3, RZ ;  /* 0x00000003abab7819 */ /* 0x000fe200000012ff */
[----:B------:R-:W-:Y:S01]  /*bbf0*/  STSM.16.M88.4 [R9], R32 ;  /* 0x0000002009007844 */ /* 0x000fe20000000200 */
[----:B------:R-:W-:-:S02]  /*bc00*/  LOP3.LUT R95, R167, 0x380, RZ, 0xc0, !PT ;  /* 0x00000380a75f7812 */ /* 0x000fc400078ec0ff */
[----:B------:R-:W-:Y:S02]  /*bc10*/  MOV R10, R10 ;  /* 0x0000000a000a7202 */ /* 0x000fe40000000f00 */
[----:B------:R-:W-:Y:S02]  /*bc20*/  F2FP.F16.F32.PACK_AB R56, R57, R56 ;  /* 0x000000383938723e */ /* 0x000fe400000000ff */
[----:B------:R-:W-:Y:S01]  /*bc30*/  LOP3.LUT R30, R30, R181, RZ, 0x3c, !PT ;  /* 0x000000b51e1e7212 */ /* 0x000fe200078e3cff */
[----:B------:R0:W-:Y:S01]  /*bc40*/  STSM.16.M88.4 [R10], R40 ;  /* 0x000000280a007844 */ /* 0x0001e20000000200 */
[----:B------:R-:W-:Y:S02]  /*bc50*/  SHF.R.U64 R173, R173, 0x3, RZ ;  /* 0x00000003adad7819 */ /* 0x000fe400000012ff */
[----:B------:R-:W-:Y:S02]  /*bc60*/  LOP3.LUT R165, R6, 0x380, RZ, 0xc0, !PT ;  /* 0x0000038006a57812 */ /* 0x000fe400078ec0ff */
[----:B------:R-:W-:-:S02]  /*bc70*/  MOV R12, R12 ;  /* 0x0000000c000c7202 */ /* 0x000fc40000000f00 */
[----:B------:R-:W-:Y:S02]  /*bc80*/  F2FP.F16.F32.PACK_AB R50, R53, R52 ;  /* 0x000000343532723e */ /* 0x000fe400000000ff */
[----:B------:R-:W-:Y:S02]  /*bc90*/  F2FP.F16.F32.PACK_AB R51, R158, R51 ;  /* 0x000000339e33723e */ /* 0x000fe400000000ff */
[----:B------:R-:W-:Y:S02]  /*bca0*/  F2FP.F16.F32.PACK_AB R57, R157, R58 ;  /* 0x0000003a9d39723e */ /* 0x000fe400000000ff */
[----:B------:R-:W-:Y:S01]  /*bcb0*/  F2FP.F16.F32.PACK_AB R64, R65, R64 ;  /* 0x000000404140723e */ /* 0x000fe200000000ff */
[----:B------:R1:W-:Y:S01]  /*bcc0*/  STSM.16.M88.4 [R12], R48 ;  /* 0x000000300c007844 */ /* 0x0003e20000000200 */
[----:B------:R-:W-:Y:S02]  /*bcd0*/  LOP3.LUT R38, R38, R183, RZ, 0x3c, !PT ;  /* 0x000000b726267212 */ /* 0x000fe400078e3cff */
[----:B------:R-:W-:-:S02]  /*bce0*/  SHF.R.U64 R175, R175, 0x3, RZ ;  /* 0x00000003afaf7819 */ /* 0x000fc400000012ff */
[----:B------:R-:W-:Y:S02]  /*bcf0*/  MOV R14, R14 ;  /* 0x0000000e000e7202 */ /* 0x000fe40000000f00 */
[----:B------:R-:W-:Y:S02]  /*bd00*/  F2FP.F16.F32.PACK_AB R58, R61, R60 ;  /* 0x0000003c3d3a723e */ /* 0x000fe400000000ff */
[----:B------:R-:W-:Y:S02]  /*bd10*/  F2FP.F16.F32.PACK_AB R59, R156, R59 ;  /* 0x0000003b9c3b723e */ /* 0x000fe400000000ff */
[----:B------:R-:W-:Y:S02]  /*bd20*/  F2FP.F16.F32.PACK_AB R65, R155, R66 ;  /* 0x000000429b41723e */ /* 0x000fe400000000ff */
[----:B------:R-:W-:Y:S01]  /*bd30*/  F2FP.F16.F32.PACK_AB R72, R73, R72 ;  /* 0x000000484948723e */ /* 0x000fe200000000ff */
[----:B------:R1:W-:Y:S01]  /*bd40*/  STSM.16.M88.4 [R14], R56 ;  /* 0x000000380e007844 */ /* 0x0003e20000000200 */
[----:B------:R-:W-:-:S02]  /*bd50*/  LOP3.LUT R46, R169, R46, RZ, 0x3c, !PT ;  /* 0x0000002ea92e7212 */ /* 0x000fc400078e3cff */
[----:B------:R-:W-:Y:S02]  /*bd60*/  SHF.R.U64 R29, R78, 0x3, RZ ;  /* 0x000000034e1d7819 */ /* 0x000fe400000012ff */
        /* <DEDUP_REMOVED lines=14> */
[----:B------:R-:W-:-:S02]  /*be50*/  F2FP.F16.F32.PACK_AB R81, R3, R82 ;  /* 0x000000520351723e */ /* 0x000fc400000000ff */
[----:B------:R-:W-:Y:S02]  /*be60*/  F2FP.F16.F32.PACK_AB R87, R166, R87 ;  /* 0x00000057a657723e */ /* 0x000fe400000000ff */
[----:B------:R-:W-:Y:S02]  /*be70*/  F2FP.F16.F32.PACK_AB R104, R105, R104 ;  /* 0x000000686968723e */ /* 0x000fe400000000ff */
[----:B------:R-:W-:Y:S02]  /*be80*/  F2FP.F16.F32.PACK_AB R112, R113, R112 ;  /* 0x000000707170723e */ /* 0x000fe400000000ff */
[----:B------:R-:W-:Y:S02]  /*be90*/  F2FP.F16.F32.PACK_AB R120, R121, R120 ;  /* 0x000000787978723e */ /* 0x000fe400000000ff */
[----:B------:R-:W-:Y:S02]  /*bea0*/  F2FP.F16.F32.PACK_AB R128, R129, R128 ;  /* 0x000000808180723e */ /* 0x000fe400000000ff */
[----:B------:R-:W-:-:S02]  /*beb0*/  F2FP.F16.F32.PACK_AB R136, R137, R136 ;  /* 0x000000888988723e */ /* 0x000fc400000000ff */
[----:B------:R-:W-:Y:S02]  /*bec0*/  F2FP.F16.F32.PACK_AB R144, R145, R144 ;  /* 0x000000909190723e */ /* 0x000fe400000000ff */
[----:B------:R-:W-:Y:S02]  /*bed0*/  R2UR UR11, R215 ;  /* 0x00000000d70b72ca */ /* 0x000fe400000e0000 */
[----:B------:R-:W-:Y:S01]  /*bee0*/  R2UR UR14, R217 ;  /* 0x00000000d90e72ca */ /* 0x000fe200000e0000 */
[----:B------:R-:W-:Y:S01]  /*bef0*/  UMOV UR4, URZ ;  /* 0x0000003f00047c82 */ /* 0x000fe20008000000 */
[----:B------:R-:W-:Y:S01]  /*bf00*/  LOP3.LUT R62, R173, R62, RZ, 0x3c, !PT ;  /* 0x0000003ead3e7212 */ /* 0x000fe200078e3cff */
[----:B------:R-:W2:Y:S01]  /*bf10*/  LDC R76, c[0x0][0xbe8] ;  /* 0x0002fa00ff4c7b82 */ /* 0x000ea20000000800 */
[----:B------:R-:W-:Y:S02]  /*bf20*/  SHF.R.U64 R95, R165, 0x3, RZ ;  /* 0x00000003a55f7819 */ /* 0x000fe400000012ff */
[----:B------:R-:W-:-:S02]  /*bf30*/  MOV R30, R30 ;  /* 0x0000001e001e7202 */ /* 0x000fc40000000f00 */
[----:B------:R-:W-:Y:S02]  /*bf40*/  F2FP.F16.F32.PACK_AB R82, R85, R84 ;  /* 0x000000545552723e */ /* 0x000fe400000000ff */
[----:B------:R-:W-:Y:S01]  /*bf50*/  LOP3.LUT R70, R175, R70, RZ, 0x3c, !PT ;  /* 0x00000046af467212 */ /* 0x000fe200078e3cff */
[----:B------:R-:W-:Y:S01]  /*bf60*/  UIMAD.WIDE UR12, UR11, 0x4, UR12 ;  /* 0x000000040b0c78a5 */ /* 0x000fe2000f8e020c */
[----:B------:R-:W-:Y:S01]  /*bf70*/  MOV R38, R38 ;  /* 0x0000002600267202 */ /* 0x000fe20000000f00 */
[----:B------:R1:W-:Y:S01]  /*bf80*/  STSM.16.M88.4 [R30], R80 ;  /* 0x000000501e007844 */ /* 0x0003e20000000200 */
[----:B------:R-:W-:Y:S02]  /*bf90*/  F2FP.F16.F32.PACK_AB R84, R89, R88 ;  /* 0x000000585954723e */ /* 0x000fe400000000ff */
[----:B------:R-:W-:Y:S02]  /*bfa0*/  F2FP.F16.F32.PACK_AB R85, R91, R90 ;  /* 0x0000005a5b55723e */ /* 0x000fe400000000ff */
[----:B------:R-:W-:-:S02]  /*bfb0*/  F2FP.F16.F32.PACK_AB R86, R93, R92 ;  /* 0x0000005c5d56723e */ /* 0x000fc400000000ff */
[----:B------:R-:W-:Y:S02]  /*bfc0*/  F2FP.F16.F32.PACK_AB R97, R99, R98 ;  /* 0x000000626361723e */ /* 0x000fe400000000ff */
[----:B------:R-:W-:Y:S01]  /*bfd0*/  LOP3.LUT R78, R29, R4, RZ, 0x3c, !PT ;  /* 0x000000041d4e7212 */ /* 0x000fe200078e3cff */
[----:B------:R1:W-:Y:S01]  /*bfe0*/  STSM.16.M88.4 [R38], R84 ;  /* 0x0000005426007844 */ /* 0x0003e20000000200 */
[----:B------:R-:W-:Y:S02]  /*bff0*/  MOV R46, R46 ;  /* 0x0000002e002e7202 */ /* 0x000fe40000000f00 */
[----:B------:R-:W-:Y:S02]  /*c000*/  F2FP.F16.F32.PACK_AB R98, R101, R100 ;  /* 0x000000646562723e */ /* 0x000fe400000000ff */
[----:B------:R-:W-:Y:S02]  /*c010*/  F2FP.F16.F32.PACK_AB R99, R103, R102 ;  /* 0x000000666763723e */ /* 0x000fe400000000ff */
[----:B------:R-:W-:-:S02]  /*c020*/  F2FP.F16.F32.PACK_AB R105, R107, R106 ;  /* 0x0000006a6b69723e */ /* 0x000fc400000000ff */
[----:B------:R-:W-:Y:S01]  /*c030*/  LOP3.LUT R4, R28, R167, RZ, 0x3c, !PT ;  /* 0x000000a71c047212 */ /* 0x000fe200078e3cff */
[----:B------:R1:W-:Y:S01]  /*c040*/  STSM.16.M88.4 [R46], R96 ;  /* 0x000000602e007844 */ /* 0x0003e20000000200 */
[----:B------:R-:W-:Y:S02]  /*c050*/  MOV R54, R54 ;  /* 0x0000003600367202 */ /* 0x000fe40000000f00 */
[----:B------:R-:W-:Y:S02]  /*c060*/  F2FP.F16.F32.PACK_AB R106, R109, R108 ;  /* 0x0000006c6d6a723e */ /* 0x000fe400000000ff */
[----:B------:R-:W-:Y:S02]  /*c070*/  F2FP.F16.F32.PACK_AB R107, R111, R110 ;  /* 0x0000006e6f6b723e */ /* 0x000fe400000000ff */
[----:B------:R-:W-:Y:S02]  /*c080*/  F2FP.F16.F32.PACK_AB R113, R115, R114 ;  /* 0x000000727371723e */ /* 0x000fe400000000ff */
[----:B------:R-:W-:Y:S01]  /*c090*/  LOP3.LUT R6, R95, R6, RZ, 0x3c, !PT ;  /* 0x000000065f067212 */ /* 0x000fe200078e3cff */
[----:B------:R1:W-:Y:S01]  /*c0a0*/  STSM.16.M88.4 [R54], R104 ;  /* 0x0000006836007844 */ /* 0x0003e20000000200 */
[----:B------:R-:W-:-:S02]  /*c0b0*/  MOV R62, R62 ;  /* 0x0000003e003e7202 */ /* 0x000fc40000000f00 */
[----:B------:R-:W-:Y:S02]  /*c0c0*/  F2FP.F16.F32.PACK_AB R114, R117, R116 ;  /* 0x000000747572723e */ /* 0x000fe400000000ff */
[----:B------:R-:W-:Y:S02]  /*c0d0*/  F2FP.F16.F32.PACK_AB R115, R119, R118 ;  /* 0x000000767773723e */ /* 0x000fe400000000ff */
[----:B------:R-:W-:Y:S02]  /*c0e0*/  F2FP.F16.F32.PACK_AB R121, R123, R122 ;  /* 0x0000007a7b79723e */ /* 0x000fe400000000ff */
[----:B------:R-:W-:Y:S01]  /*c0f0*/  MOV R70, R70 ;  /* 0x0000004600467202 */ /* 0x000fe20000000f00 */
[----:B------:R1:W-:Y:S01]  /*c100*/  STSM.16.M88.4 [R62], R112 ;  /* 0x000000703e007844 */ /* 0x0003e20000000200 */
[----:B------:R-:W-:Y:S02]  /*c110*/  F2FP.F16.F32.PACK_AB R122, R125, R124 ;  /* 0x0000007c7d7a723e */ /* 0x000fe400000000ff */
[----:B------:R-:W-:-:S02]  /*c120*/  F2FP.F16.F32.PACK_AB R123, R127, R126 ;  /* 0x0000007e7f7b723e */ /* 0x000fc400000000ff */
[----:B------:R-:W-:Y:S02]  /*c130*/  F2FP.F16.F32.PACK_AB R129, R131, R130 ;  /* 0x000000828381723e */ /* 0x000fe400000000ff */
[----:B------:R-:W-:Y:S01]  /*c140*/  MOV R78, R78 ;  /* 0x0000004e004e7202 */ /* 0x000fe20000000f00 */
[----:B------:R1:W-:Y:S01]  /*c150*/  STSM.16.M88.4 [R70], R120 ;  /* 0x0000007846007844 */ /* 0x0003e20000000200 */
[----:B------:R-:W-:Y:S02]  /*c160*/  F2FP.F16.F32.PACK_AB R130, R133, R132 ;  /* 0x000000848582723e */ /* 0x000fe400000000ff */
[----:B------:R-:W-:Y:S02]  /*c170*/  F2FP.F16.F32.PACK_AB R131, R135, R134 ;  /* 0x000000868783723e */ /* 0x000fe400000000ff */
[----:B------:R-:W-:Y:S02]  /*c180*/  F2FP.F16.F32.PACK_AB R137, R139, R138 ;  /* 0x0000008a8b89723e */ /* 0x000fe400000000ff */
[----:B------:R-:W-:Y:S01]  /*c190*/  MOV R8, R4 ;  /* 0x0000000400087202 */ /* 0x000fe20000000f00 */
[----:B------:R1:W-:Y:S01]  /*c1a0*/  STSM.16.M88.4 [R78], R128 ;  /* 0x000000804e007844 */ /* 0x0003e20000000200 */
[----:B------:R-:W-:Y:S01]  /*c1b0*/  F2FP.F16.F32.PACK_AB R138, R141, R140 ;  /* 0x0000008c8d8a723e */ /* 0x000fe200000000ff */
[----:B------:R-:W-:Y:S01]  /*c1c0*/  IMAD.U32 R4, RZ, RZ, UR12 ;  /* 0x0000000cff047e24 */ /* 0x000fe2000f8e00ff */
[----:B------:R-:W-:Y:S01]  /*c1d0*/  F2FP.F16.F32.PACK_AB R139, R143, R142 ;  /* 0x0000008e8f8b723e */ /* 0x000fe200000000ff */
[----:B------:R-:W-:Y:S01]  /*c1e0*/  IMAD.U32 R5, RZ, RZ, UR13 ;  /* 0x0000000dff057e24 */ /* 0x000fe2000f8e00ff */
[----:B------:R-:W-:Y:S01]  /*c1f0*/  F2FP.F16.F32.PACK_AB R145, R147, R146 ;  /* 0x000000929391723e */ /* 0x000fe200000000ff */
[----:B------:R-:W-:Y:S01]  /*c200*/  ULDC.64 UR12, c[0x0][0xc08] ;  /* 0x00030200000c7ab9 */ /* 0x000fe20000000a00 */
[----:B------:R-:W-:Y:S01]  /*c210*/  MOV R6, R6 ;  /* 0x0000000600067202 */ /* 0x000fe20000000f00 */
[----:B------:R1:W-:Y:S01]  /*c220*/  STSM.16.M88.4 [R8], R136 ;  /* 0x0000008808007844 */ /* 0x0003e20000000200 */
[----:B------:R-:W-:-:S02]  /*c230*/  F2FP.F16.F32.PACK_AB R146, R149, R148 ;  /* 0x000000949592723e */ /* 0x000fc400000000ff */
[----:B------:R-:W-:Y:S02]  /*c240*/  F2FP.F16.F32.PACK_AB R147, R151, R150 ;  /* 0x000000969793723e */ /* 0x000fe400000000ff */
[----:B------:R-:W-:-:S03]  /*c250*/  PLOP3.LUT P0, PT, PT, PT, UP0, 0x80, 0x0 ;  /* 0x000000000000781c */ /* 0x000fc60003f0f008 */
[----:B------:R1:W-:Y:S01]  /*c260*/  STSM.16.M88.4 [R6], R144 ;  /* 0x0000009006007844 */ /* 0x0003e20000000200 */
[----:B------:R-:W-:Y:S09]  /*c270*/  BAR.SYNC.DEFER_BLOCKING 0x1, 0x100 ;  /* 0x0044000000007b1d */ /* 0x000ff20000010000 */
[----:B------:R-:W3:Y:S01]  /*c280*/  @P0 LDG.E R3, desc[UR36][R4.64] ;  /* 0x0000002404030981 */ /* 0x000ee2000c1e1900 */
[----:B------:R-:W-:Y:S01]  /*c290*/  UISETP.NE.U32.AND UP1, UPT, UR12, URZ, UPT ;  /* 0x0000003f0c00728c */ /* 0x000fe2000bf25070 */
[----:B--2---:R-:W-:-:S03]  /*c2a0*/  ISETP.NE.AND P1, PT, R76, 0x1, PT ;  /* 0x000000014c00780c */ /* 0x004fc60003f25270 */
[----:B------:R-:W-:-:S06]  /*c2b0*/  UISETP.NE.AND.EX UP1, UPT, UR13, URZ, UPT, UP1 ;  /* 0x0000003f0d00728c */ /* 0x000fcc000bf25310 */
[----:B------:R-:W-:-:S04]  /*c2c0*/  PLOP3.LUT P2, PT, PT, PT, UP1, 0x80, 0x0 ;  /* 0x000000000000781c */ /* 0x000fc80003f4f018 */
[----:B------:R-:W2:Y:S01]  /*c2d0*/  @P1 LDC R7, c[0x0][0xbec] ;  /* 0x0002fb00ff071b82 */ /* 0x000ea20000000800 */
[----:B------:R-:W-:-:S04]  /*c2e0*/  @UP1 ULEA UR12, UP2, UR11, UR12, 0x2 ;  /* 0x0000000c0b0c1291 */ /* 0x000fc8000f84103f */
[----:B------:R-:W-:Y:S02]  /*c2f0*/  @UP1 ULEA.HI.X UR13, UR11, UR13, UR14, 0x2, UP2 ;  /* 0x0000000d0b0d1291 */ /* 0x000fe400090f140e */
[----:B0-----:R-:W-:Y:S01]  /*c300*/  MOV R10, UR12 ;  /* 0x0000000c000a7c02 */ /* 0x001fe20008000f00 */
[----:B------:R-:W-:Y:S01]  /*c310*/  ULDC UR11, c[0x0][0xa88] ;  /* 0x0002a200000b7ab9 */ /* 0x000fe20000000800 */
[----:B------:R-:W0:Y:S02]  /*c320*/  @P1 LDC R9, c[0x0][0xbf0] ;  /* 0x0002fc00ff091b82 */ /* 0x000e240000000800 */
[----:B------:R-:W-:Y:S01]  /*c330*/  IMAD.U32 R11, RZ, RZ, UR13 ;  /* 0x0000000dff0b7e24 */ /* 0x000fe2000f8e00ff */
[----:B---3--:R-:W-:Y:S01]  /*c340*/  @P0 R2UR UR4, R3 ;  /* 0x00000000030402ca */ /* 0x008fe200000e0000 */
[----:B------:R-:W-:-:S06]  /*c350*/  IMAD.U32 R3, RZ, RZ, UR11 ;  /* 0x0000000bff037e24 */ /* 0x000fcc000f8e00ff */
[----:B------:R1:W5:Y:S01]  /*c360*/  @P2 LDG.E R3, desc[UR36][R10.64] ;  /* 0x000000240a032981 */ /* 0x000362000c1e1900 */
[----:B0-2---:R-:W-:Y:S07]  /*c370*/  @P2 BRA `(.L_x_211) ;  /* 0x0000000000102947 */ /* 0x005fee0003800000 */
[----:B------:R-:W-:Y:S05]  /*c380*/  @!P0 BRA `(.L_x_211) ;  /* 0x00000000000c8947 */ /* 0x000fea0003800000 */
[----:B-1----:R-:W2:Y:S04]  /*c390*/  LDG.E R6, desc[UR36][R4.64] ;  /* 0x0000002404067981 */ /* 0x002ea8000c1e1900 */
[----:B-----5:R-:W2:Y:S02]  /*c3a0*/  LDG.E R3, desc[UR36][R4.64+0x4] ;  /* 0x0000042404037981 */ /* 0x020ea4000c1e1900 */
[----:B--2---:R-:W-:-:S07]  /*c3b0*/  IMAD.IADD R3, R3, 0x1, -R6 ;  /* 0x0000000103037824 */ /* 0x004fce00078e0a06 */
.L_x_211:
[----:B------:R-:W-:Y:S01]  /*c3c0*/  R2UR UR22, R214 ;  /* 0x00000000d61672ca */ /* 0x000fe200000e0000 */
[----:B------:R-:W-:Y:S01]  /*c3d0*/  ULDC.64 UR16, c[0x0][0xb90] ;  /* 0x0002e40000107ab9 */ /* 0x000fe20000000a00 */
[----:B------:R-:W-:Y:S01]  /*c3e0*/  R2UR UR21, R216 ;  /* 0x00000000d81572ca */ /* 0x000fe200000e0000 */
[----:B------:R-:W-:Y:S01]  /*c3f0*/  USHF.R.S32.HI UR13, URZ, 0x1f, UR4 ;  /* 0x0000001f3f0d7899 */ /* 0x000fe20008011404 */
[----:B------:R-:W-:Y:S01]  /*c400*/  R2UR UR20, R217 ;  /* 0x00000000d91472ca */ /* 0x000fe200000e0000 */
[----:B------:R-:W-:Y:S01]  /*c410*/  UMOV UR12, UR4 ;  /* 0x00000004000c7c82 */ /* 0x000fe20008000000 */
[----:B------:R-:W-:Y:S01]  /*c420*/  R2UR UR19, R215 ;  /* 0x00000000d71372ca */ /* 0x000fe200000e0000 */
[----:B-----5:R-:W-:-:S06]  /*c430*/  IMAD R79, R3, R76, RZ ;  /* 0x0000004c034f7224 */ /* 0x020fcc00078e02ff */
[----:B------:R-:W-:Y:S02]  /*c440*/  USHF.R.S32.HI UR18, URZ, 0x1f, UR22 ;  /* 0x0000001f3f127899 */ /* 0x000fe40008011416 */
[----:B------:R-:W-:Y:S01]  /*c450*/  IMAD.U32 R5, RZ, RZ, UR21 ;  /* 0x00000015ff057e24 */ /* 0x000fe2000f8e00ff */
[----:B------:R-:W-:Y:S02]  /*c460*/  UIMAD.WIDE.U32 UR14, UR22, UR16, UR12 ;  /* 0x00000010160e72a5 */ /* 0x000fe4000f8e000c */
[----:B------:R-:W-:Y:S01]  /*c470*/  UIMAD UR11, UR18, UR16, URZ ;  /* 0x00000010120b72a4 */ /* 0x000fe2000f8e023f */
[----:B-1----:R-:W-:Y:S01]  /*c480*/  IMAD R8, R5, 0x80, R224 ;  /* 0x0000008005087824 */ /* 0x002fe200078e02e0 */
[----:B------:R-:W-:Y:S01]  /*c490*/  USEL UR20, UR20, URZ, !UP0 ;  /* 0x0000003f14147287 */ /* 0x000fe2000c000000 */
[----:B------:R-:W-:Y:S01]  /*c4a0*/  IMAD.MOV.U32 R5, RZ, RZ, 0x2 ;  /* 0x00000002ff057424 */ /* 0x000fe200078e00ff */
[----:B------:R-:W-:Y:S01]  /*c4b0*/  UIMAD UR11, UR22, UR17, UR11 ;  /* 0x00000011160b72a4 */ /* 0x000fe2000f8e020b */
[----:B------:R-:W-:Y:S01]  /*c4c0*/  @P1 IMAD.HI.U32 R4, R8, R7, RZ ;  /* 0x0000000708041227 */ /* 0x000fe200078e00ff */
[----:B------:R-:W-:Y:S01]  /*c4d0*/  USEL UR19, UR19, URZ, !UP0 ;  /* 0x0000003f13137287 */ /* 0x000fe2000c000000 */
[----:B------:R-:W-:-:S02]  /*c4e0*/  ULDC.64 UR16, c[0x0][0xb98] ;  /* 0x0002e60000107ab9 */ /* 0x000fc40000000a00 */
[----:B------:R-:W-:Y:S01]  /*c4f0*/  IMAD.MOV.U32 R6, RZ, RZ, R8 ;  /* 0x000000ffff067224 */ /* 0x000fe200078e0008 */
[----:B------:R-:W-:Y:S01]  /*c500*/  UIADD3 UR15, UR15, UR11, URZ ;  /* 0x0000000b0f0f7290 */ /* 0x000fe2000fffe03f */
[----:B------:R-:W-:Y:S01]  /*c510*/  @P1 SHF.R.U32.HI R6, RZ, R9, R4 ;  /* 0x00000009ff061219 */ /* 0x000fe20000011604 */
[----:B------:R-:W-:Y:S01]  /*c520*/  UIMAD UR11, UR20, UR16, URZ ;  /* 0x00000010140b72a4 */ /* 0x000fe2000f8e023f */
[----:B------:R-:W-:Y:S01]  /*c530*/  LEA R4, R218, R17, 0x6 ;  /* 0x00000011da047211 */ /* 0x000fe200078e30ff */
[----:B------:R-:W-:Y:S01]  /*c540*/  UIMAD.WIDE.U32 UR14, UR19, UR16, UR14 ;  /* 0x00000010130e72a5 */ /* 0x000fe2000f8e000e */
[--C-:B------:R-:W-:Y:S01]  /*c550*/  SHF.R.S32.HI R7, RZ, 0x1f, R6.reuse ;  /* 0x0000001fff077819 */ /* 0x100fe20000011406 */
[----:B------:R-:W-:Y:S01]  /*c560*/  UIMAD UR11, UR19, UR17, UR11 ;  /* 0x00000011130b72a4 */ /* 0x000fe2000f8e020b */
[----:B------:R-:W-:Y:S02]  /*c570*/  IMAD.MOV R9, RZ, RZ, -R6 ;  /* 0x000000ffff097224 */ /* 0x000fe400078e0a06 */
[----:B------:R-:W-:Y:S01]  /*c580*/  IMAD.WIDE R4, R4, R5, UR8 ;  /* 0x0000000804047e25 */ /* 0x000fe2000f8e0205 */
[----:B------:R-:W-:Y:S01]  /*c590*/  IADD3 R6, P0, R6, UR14, RZ ;  /* 0x0000000e06067c10 */ /* 0x000fe2000ff1e0ff */
[----:B------:R-:W-:-:S02]  /*c5a0*/  ULDC.64 UR8, c[0x0][0xb88] ;  /* 0x0002e20000087ab9 */ /* 0x000fc40000000a00 */
[----:B------:R-:W-:Y:S01]  /*c5b0*/  IMAD R9, R76, R9, R8 ;  /* 0x000000094c097224 */ /* 0x000fe200078e0208 */
[C---:B------:R-:W-:Y:S01]  /*c5c0*/  IADD3 R11, P5, R4.reuse, 0x1000, RZ ;  /* 0x00001000040b7810 */ /* 0x040fe20007fbe0ff */
[----:B------:R-:W-:Y:S01]  /*c5d0*/  IMAD.U32 R8, RZ, RZ, UR11 ;  /* 0x0000000bff087e24 */ /* 0x000fe2000f8e00ff */
[C---:B------:R-:W-:Y:S02]  /*c5e0*/  IADD3 R29, P3, R4.reuse, 0x4000, RZ ;  /* 0x00004000041d7810 */ /* 0x040fe40007f7e0ff */
[----:B------:R-:W-:Y:S02]  /*c5f0*/  LOP3.LUT R10, R11, 0x380, RZ, 0xc0, !PT ;  /* 0x000003800b0a7812 */ /* 0x000fe400078ec0ff */
[----:B------:R-:W-:Y:S01]  /*c600*/  IADD3.X R7, R7, UR15, R8, P0, !PT ;  /* 0x0000000f07077c10 */ /* 0x000fe200087fe408 */
[----:B------:R-:W-:Y:S01]  /*c610*/  ULDC.64 UR14, c[0x0][0xaa0] ;  /* 0x0002a800000e7ab9 */ /* 0x000fe20000000a00 */
[----:B------:R-:W-:Y:S02]  /*c620*/  SHF.R.S32.HI R8, RZ, 0x1f, R9 ;  /* 0x0000001fff087819 */ /* 0x000fe40000011409 */
[----:B------:R-:W-:Y:S01]  /*c630*/  IADD3 R25, P0, R4, 0x3000, RZ ;  /* 0x0000300004197810 */ /* 0x000fe20007f1e0ff */
[----:B------:R-:W-:Y:S01]  /*c640*/  IMAD.WIDE.U32 R6, R9, UR8, R6 ;  /* 0x0000000809067c25 */ /* 0x000fe2000f8e0006 */
[----:B------:R-:W-:-:S02]  /*c650*/  SHF.R.U64 R10, R10, 0x3, RZ ;  /* 0x000000030a0a7819 */ /* 0x000fc400000012ff */
[----:B------:R-:W-:Y:S01]  /*c660*/  LOP3.LUT R24, R25, 0x380, RZ, 0xc0, !PT ;  /* 0x0000038019187812 */ /* 0x000fe200078ec0ff */
[----:B------:R-:W-:Y:S01]  /*c670*/  IMAD R14, R8, UR8, RZ ;  /* 0x00000008080e7c24 */ /* 0x000fe2000f8e02ff */
[----:B------:R-:W-:Y:S02]  /*c680*/  IADD3 R33, P2, R4, 0x5000, RZ ;  /* 0x0000500004217810 */ /* 0x000fe40007f5e0ff */
[----:B------:R-:W-:Y:S02]  /*c690*/  LOP3.LUT R28, R29, 0x380, RZ, 0xc0, !PT ;  /* 0x000003801d1c7812 */ /* 0x000fe400078ec0ff */
[----:B------:R-:W-:Y:S01]  /*c6a0*/  LOP3.LUT R8, R10, R11, RZ, 0x3c, !PT ;  /* 0x0000000b0a087212 */ /* 0x000fe200078e3cff */
[----:B------:R-:W-:Y:S01]  /*c6b0*/  IMAD R11, R9, UR9, R14 ;  /* 0x00000009090b7c24 */ /* 0x000fe2000f8e020e */
[----:B------:R-:W-:Y:S01]  /*c6c0*/  SHF.R.U64 R24, R24, 0x3, RZ ;  /* 0x0000000318187819 */ /* 0x000fe200000012ff */
[----:B------:R-:W-:Y:S01]  /*c6d0*/  ULDC.64 UR8, c[0x0][0xb50] ;  /* 0x0002d40000087ab9 */ /* 0x000fe20000000a00 */
[----:B------:R-:W-:Y:S01]  /*c6e0*/  LOP3.LUT R32, R33, 0x380, RZ, 0xc0, !PT ;  /* 0x0000038021207812 */ /* 0x000fe200078ec0ff */
[----:B------:R-:W-:Y:S01]  /*c6f0*/  IMAD.IADD R7, R7, 0x1, R11 ;  /* 0x0000000107077824 */ /* 0x000fe200078e020b */
[----:B------:R-:W-:Y:S01]  /*c700*/  SHF.R.U64 R28, R28, 0x3, RZ ;  /* 0x000000031c1c7819 */ /* 0x000fe200000012ff */
[----:B------:R-:W-:Y:S01]  /*c710*/  IMAD.X R9, RZ, RZ, R5, P5 ;  /* 0x000000ffff097224 */ /* 0x000fe200028e0605 */
[----:B------:R-:W-:-:S02]  /*c720*/  LEA R11, P6, R6, UR8, 0x2 ;  /* 0x00000008060b7c11 */ /* 0x000fc4000f8c10ff */
[----:B------:R-:W-:Y:S01]  /*c730*/  LOP3.LUT R24, R24, R25, RZ, 0x3c, !PT ;  /* 0x0000001918187212 */ /* 0x000fe200078e3cff */
[--C-:B------:R-:W-:Y:S01]  /*c740*/  IMAD.X R25, RZ, RZ, R5.reuse, P0 ;  /* 0x000000ffff197224 */ /* 0x100fe200000e0605 */
[----:B------:R-:W-:Y:S01]  /*c750*/  SHF.R.U64 R32, R32, 0x3, RZ ;  /* 0x0000000320207819 */ /* 0x000fe200000012ff */
[----:B------:R-:W-:Y:S01]  /*c760*/  SHFL.IDX PT, R18, R11, RZ, 0x1c1f ;  /* 0x001c1fff0b127589 */ /* 0x000fe200000e0000 */
[----:B------:R-:W-:Y:S01]  /*c770*/  LOP3.LUT R28, R28, R29, RZ, 0x3c, !PT ;  /* 0x0000001d1c1c7212 */ /* 0x000fe200078e3cff */
[----:B------:R-:W-:Y:S01]  /*c780*/  IMAD.X R29, RZ, RZ, R5, P3 ;  /* 0x000000ffff1d7224 */ /* 0x000fe200018e0605 */
[C---:B------:R-:W-:Y:S01]  /*c790*/  IADD3 R57, P0, R4.reuse, 0x9000, RZ ;  /* 0x0000900004397810 */ /* 0x040fe20007f1e0ff */
[----:B------:R-:W-:Y:S01]  /*c7a0*/  SHFL.IDX PT, R20, R11, 0x1, 0x1c1f ;  /* 0x003c1f000b147f89 */ /* 0x000fe200000e0000 */
[----:B------:R-:W-:Y:S02]  /*c7b0*/  IADD3 R45, P3, R4, 0xa000, RZ ;  /* 0x0000a000042d7810 */ /* 0x000fe40007f7e0ff */
[----:B------:R-:W-:Y:S01]  /*c7c0*/  LEA.HI.X R14, R6, UR9, R7, 0x2, P6 ;  /* 0x00000009060e7c11 */ /* 0x000fe2000b0f1407 */
[----:B------:R-:W-:Y:S01]  /*c7d0*/  IMAD.U32 R7, RZ, RZ, UR21 ;  /* 0x00000015ff077e24 */ /* 0x000fe2000f8e00ff */
[----:B------:R-:W-:Y:S01]  /*c7e0*/  LOP3.LUT R32, R32, R33, RZ, 0x3c, !PT ;  /* 0x0000002120207212 */ /* 0x000fe200078e3cff */
[----:B------:R-:W-:Y:S01]  /*c7f0*/  IMAD.X R33, RZ, RZ, R5, P2 ;  /* 0x000000ffff217224 */ /* 0x000fe200010e0605 */
[----:B------:R-:W-:Y:S01]  /*c800*/  LOP3.LUT R56, R57, 0x380, RZ, 0xc0, !PT ;  /* 0x0000038039387812 */ /* 0x000fe200078ec0ff */
[----:B------:R-:W0:Y:S01]  /*c810*/  SHFL.IDX PT, R19, R14, RZ, 0x1c1f ;  /* 0x001c1fff0e137589 */ /* 0x000e2200000e0000 */
[----:B------:R-:W-:Y:S01]  /*c820*/  IADD3 R49, P2, R4, 0xb000, RZ ;  /* 0x0000b00004317810 */ /* 0x000fe20007f5e0ff */
[----:B------:R-:W-:Y:S01]  /*c830*/  IMAD R26, R7, 0x80, R222 ;  /* 0x00000080071a7824 */ /* 0x000fe200078e02de */
[----:B------:R-:W-:Y:S01]  /*c840*/  LOP3.LUT R44, R45, 0x380, RZ, 0xc0, !PT ;  /* 0x000003802d2c7812 */ /* 0x000fe200078ec0ff */
[----:B------:R-:W1:Y:S01]  /*c850*/  SHFL.IDX PT, R21, R14, 0x1, 0x1c1f ;  /* 0x003c1f000e157f89 */ /* 0x000e6200000e0000 */
[----:B------:R-:W-:Y:S01]  /*c860*/  SHF.R.U64 R56, R56, 0x3, RZ ;  /* 0x0000000338387819 */ /* 0x000fe200000012ff */
[----:B------:R-:W-:Y:S01]  /*c870*/  VIADD R6, R26, 0x8 ;  /* 0x000000081a067836 */ /* 0x000fe20000000000 */
[----:B------:R-:W-:-:S02]  /*c880*/  LOP3.LUT R48, R49, 0x380, RZ, 0xc0, !PT ;  /* 0x0000038031307812 */ /* 0x000fc400078ec0ff */
[----:B------:R-:W-:Y:S02]  /*c890*/  SHF.R.U64 R44, R44, 0x3, RZ ;  /* 0x000000032c2c7819 */ /* 0x000fe400000012ff */
[----:B------:R-:W-:Y:S01]  /*c8a0*/  LOP3.LUT R56, R56, R57, RZ, 0x3c, !PT ;  /* 0x0000003938387212 */ /* 0x000fe200078e3cff */
[--C-:B------:R-:W-:Y:S01]  /*c8b0*/  IMAD.X R57, RZ, RZ, R5.reuse, P0 ;  /* 0x000000ffff397224 */ /* 0x100fe200000e0605 */
[----:B------:R-:W-:Y:S02]  /*c8c0*/  SHF.R.U64 R48, R48, 0x3, RZ ;  /* 0x0000000330307819 */ /* 0x000fe400000012ff */
[----:B------:R-:W-:Y:S01]  /*c8d0*/  LOP3.LUT R44, R44, R45, RZ, 0x3c, !PT ;  /* 0x0000002d2c2c7212 */ /* 0x000fe200078e3cff */
[----:B------:R-:W-:Y:S01]  /*c8e0*/  IMAD.X R45, RZ, RZ, R5, P3 ;  /* 0x000000ffff2d7224 */ /* 0x000fe200018e0605 */
[----:B------:R-:W-:Y:S02]  /*c8f0*/  LOP3.LUT P0, RZ, R220, 0x3, RZ, 0xc0, !PT ;  /* 0x00000003dcff7812 */ /* 0x000fe4000780c0ff */
[----:B------:R-:W-:-:S02]  /*c900*/  IADD3 R10, P3, R4, 0xf000, RZ ;  /* 0x0000f000040a7810 */ /* 0x000fc40007f7e0ff */
[----:B------:R-:W-:Y:S02]  /*c910*/  LOP3.LUT R48, R48, R49, RZ, 0x3c, !PT ;  /* 0x0000003130307212 */ /* 0x000fe400078e3cff */
[----:B------:R-:W-:Y:S02]  /*c920*/  IADD3.X R49, RZ, R5, RZ, P2, !PT ;  /* 0x00000005ff317210 */ /* 0x000fe400017fe4ff */
[----:B------:R-:W-:Y:S01]  /*c930*/  IADD3 R13, P4, R4, 0x2000, RZ ;  /* 0x00002000040d7810 */ /* 0x000fe20007f9e0ff */
[----:B------:R-:W-:Y:S01]  /*c940*/  UIMAD UR11, UR13, UR14, URZ ;  /* 0x0000000e0d0b72a4 */ /* 0x000fe2000f8e023f */
[-C--:B------:R-:W-:Y:S02]  /*c950*/  ISETP.GE.OR P2, PT, R26, R79.reuse, P0 ;  /* 0x0000004f1a00720c */ /* 0x080fe40000746670 */
[----:B------:R-:W-:Y:S01]  /*c960*/  IADD3 R41, P5, R4, 0x7000, RZ ;  /* 0x0000700004297810 */ /* 0x000fe20007fbe0ff */
[----:B------:R-:W-:Y:S01]  /*c970*/  UIMAD.WIDE.U32 UR8, UR4, UR14, URZ ;  /* 0x0000000e040872a5 */ /* 0x000fe2000f8e003f */
[----:B------:R-:W-:Y:S01]  /*c980*/  LOP3.LUT R3, R10, 0x380, RZ, 0xc0, !PT ;  /* 0x000003800a037812 */ /* 0x000fe200078ec0ff */
[----:B------:R-:W-:Y:S01]  /*c990*/  ULDC.64 UR12, c[0x0][0xae8] ;  /* 0x0002ba00000c7ab9 */ /* 0x000fe20000000a00 */
[----:B------:R-:W-:Y:S01]  /*c9a0*/  ISETP.GE.OR P0, PT, R6, R79, P0 ;  /* 0x0000004f0600720c */ /* 0x000fe20000706670 */
[----:B------:R-:W-:Y:S01]  /*c9b0*/  IMAD.X R53, RZ, RZ, R5, P3 ;  /* 0x000000ffff357224 */ /* 0x000fe200018e0605 */
[----:B------:R-:W-:-:S02]  /*c9c0*/  SHF.R.U64 R3, R3, 0x3, RZ ;  /* 0x0000000303037819 */ /* 0x000fc400000012ff */
[----:B------:R-:W-:Y:S02]  /*c9d0*/  LOP3.LUT R12, R13, 0x380, RZ, 0xc0, !PT ;  /* 0x000003800d0c7812 */ /* 0x000fe400078ec0ff */
[----:B------:R-:W-:Y:S01]  /*c9e0*/  LOP3.LUT R52, R3, R10, RZ, 0x3c, !PT ;  /* 0x0000000a03347212 */ /* 0x000fe200078e3cff */
[----:B0-----:R0:W-:Y:S01]  /*c9f0*/  @!P2 ST.E desc[UR36][R18.64], R0 ;  /* 0x000000001200a985 */ /* 0x0011e2000c101924 */
[----:B------:R-:W2:Y:S01]  /*ca00*/  @P1 LDC R3, c[0x0][0xbec] ;  /* 0x0002fb00ff031b82 */ /* 0x000ea20000000800 */
[----:B------:R-:W-:Y:S02]  /*ca10*/  SHF.R.U64 R12, R12, 0x3, RZ ;  /* 0x000000030c0c7819 */ /* 0x000fe400000012ff */
[----:B------:R-:W-:Y:S02]  /*ca20*/  IADD3 R37, P6, R4, 0x6000, RZ ;  /* 0x0000600004257810 */ /* 0x000fe40007fde0ff */
[----:B-1----:R1:W-:Y:S01]  /*ca30*/  @!P0 ST.E desc[UR36][R20.64], R2 ;  /* 0x0000000214008985 */ /* 0x0023e2000c101924 */
[----:B------:R-:W-:-:S02]  /*ca40*/  LOP3.LUT R12, R12, R13, RZ, 0x3c, !PT ;  /* 0x0000000d0c0c7212 */ /* 0x000fc400078e3cff */
[----:B------:R-:W-:Y:S01]  /*ca50*/  IADD3.X R13, RZ, R5, RZ, P4, !PT ;  /* 0x00000005ff0d7210 */ /* 0x000fe200027fe4ff */
[----:B------:R-:W-:Y:S01]  /*ca60*/  UIMAD UR11, UR4, UR15, UR11 ;  /* 0x0000000f040b72a4 */ /* 0x000fe2000f8e020b */
[----:B------:R-:W-:Y:S02]  /*ca70*/  IADD3 R65, P4, R4, 0x8000, RZ ;  /* 0x0000800004417810 */ /* 0x000fe40007f9e0ff */
[----:B------:R-:W-:Y:S01]  /*ca80*/  LOP3.LUT R40, R41, 0x380, RZ, 0xc0, !PT ;  /* 0x0000038029287812 */ /* 0x000fe200078ec0ff */
[----:B0-----:R-:W-:Y:S01]  /*ca90*/  IMAD R0, R213, 0x20, R218 ;  /* 0x00000020d5007824 */ /* 0x001fe200078e02da */
[----:B------:R-:W-:Y:S01]  /*caa0*/  LOP3.LUT R36, R37, 0x380, RZ, 0xc0, !PT ;  /* 0x0000038025247812 */ /* 0x000fe200078ec0ff */
[----:B------:R-:W5:Y:S01]  /*cab0*/  LD.E.128 R8, desc[UR36][R8.64] ;  /* 0x0000002408087980 */ /* 0x000f62000c101d00 */
[----:B------:R-:W-:Y:S01]  /*cac0*/  LOP3.LUT R64, R65, 0x380, RZ, 0xc0, !PT ;  /* 0x0000038041407812 */ /* 0x000fe200078ec0ff */
[----:B-1----:R-:W0:Y:S01]  /*cad0*/  @P1 LDC R21, c[0x0][0xbf0] ;  /* 0x0002fc00ff151b82 */ /* 0x002e220000000800 */
[----:B------:R-:W-:Y:S01]  /*cae0*/  MOV R19, UR21 ;  /* 0x0000001500137c02 */ /* 0x000fe20008000f00 */
[----:B------:R-:W-:Y:S01]  /*caf0*/  UIADD3 UR9, UR9, UR11, URZ ;  /* 0x0000000b09097290 */ /* 0x000fe2000fffe03f */
[----:B------:R-:W-:Y:S01]  /*cb00*/  SHF.R.U64 R36, R36, 0x3, RZ ;  /* 0x0000000324247819 */ /* 0x000fe200000012ff */
[----:B------:R-:W-:Y:S01]  /*cb10*/  UIMAD UR4, UR18, UR12, URZ ;  /* 0x0000000c120472a4 */ /* 0x000fe2000f8e023f */
[----:B------:R-:W-:Y:S01]  /*cb20*/  SHF.R.U64 R40, R40, 0x3, RZ ;  /* 0x0000000328287819 */ /* 0x000fe200000012ff */
[----:B------:R-:W5:Y:S01]  /*cb30*/  LD.E.128 R12, desc[UR36][R12.64] ;  /* 0x000000240c0c7980 */ /* 0x000f62000c101d00 */
[----:B------:R-:W-:Y:S01]  /*cb40*/  SHF.R.U64 R64, R64, 0x3, RZ ;  /* 0x0000000340407819 */ /* 0x000fe200000012ff */
[----:B------:R-:W-:Y:S01]  /*cb50*/  IMAD R18, R19, 0x80, R0 ;  /* 0x0000008013127824 */ /* 0x000fe200078e0200 */
[----:B------:R-:W-:Y:S01]  /*cb60*/  LOP3.LUT R36, R36, R37, RZ, 0x3c, !PT ;  /* 0x0000002524247212 */ /* 0x000fe200078e3cff */
[--C-:B------:R-:W-:Y:S01]  /*cb70*/  IMAD.X R37, RZ, RZ, R5.reuse, P6 ;  /* 0x000000ffff257224 */ /* 0x100fe200030e0605 */
[----:B------:R-:W-:Y:S01]  /*cb80*/  LOP3.LUT R40, R40, R41, RZ, 0x3c, !PT ;  /* 0x0000002928287212 */ /* 0x000fe200078e3cff */
[----:B------:R-:W-:Y:S01]  /*cb90*/  IMAD.X R41, RZ, RZ, R5, P5 ;  /* 0x000000ffff297224 */ /* 0x000fe200028e0605 */
[----:B------:R-:W-:Y:S01]  /*cba0*/  LOP3.LUT R64, R64, R65, RZ, 0x3c, !PT ;  /* 0x0000004140407212 */ /* 0x000fe200078e3cff */
[----:B------:R-:W-:Y:S01]  /*cbb0*/  UIMAD UR4, UR22, UR13, UR4 ;  /* 0x0000000d160472a4 */ /* 0x000fe2000f8e0204 */
[----:B------:R-:W-:Y:S01]  /*cbc0*/  IADD3.X R65, RZ, R5, RZ, P4, !PT ;  /* 0x00000005ff417210 */ /* 0x000fe200027fe4ff */
[----:B------:R-:W-:Y:S01]  /*cbd0*/  UIMAD.WIDE.U32 UR8, UR22, UR12, UR8 ;  /* 0x0000000c160872a5 */ /* 0x000fe2000f8e0008 */
[----:B------:R-:W-:Y:S01]  /*cbe0*/  IADD3 R73, P6, R4, 0xc000, RZ ;  /* 0x0000c00004497810 */ /* 0x000fe20007fde0ff */
[----:B--2---:R-:W-:Y:S01]  /*cbf0*/  @P1 IMAD.HI.U32 R0, R18, R3, RZ ;  /* 0x0000000312001227 */ /* 0x004fe200078e00ff */
[C---:B------:R-:W-:Y:S01]  /*cc00*/  IADD3 R69, P5, R4.reuse, 0xd000, RZ ;  /* 0x0000d00004457810 */ /* 0x040fe20007fbe0ff */
[----:B------:R-:W-:Y:S01]  /*cc10*/  ULDC.64 UR12, c[0x0][0xaf0] ;  /* 0x0002bc00000c7ab9 */ /* 0x000fe20000000a00 */
[----:B------:R-:W-:Y:S01]  /*cc20*/  IADD3 R61, P4, R4, 0xe000, RZ ;  /* 0x0000e000043d7810 */ /* 0x000fe20007f9e0ff */
[----:B------:R-:W-:Y:S01]  /*cc30*/  UIADD3 UR9, UR9, UR4, URZ ;  /* 0x0000000409097290 */ /* 0x000fe2000fffe03f */
[----:B------:R-:W-:Y:S01]  /*cc40*/  LOP3.LUT R72, R73, 0x380, RZ, 0xc0, !PT ;  /* 0x0000038049487812 */ /* 0x000fe200078ec0ff */
[----:B------:R-:W-:Y:S01]  /*cc50*/  UIMAD UR4, UR20, UR12, URZ ;  /* 0x0000000c140472a4 */ /* 0x000fe2000f8e023f */
[----:B------:R-:W-:Y:S01]  /*cc60*/  LOP3.LUT R68, R69, 0x380, RZ, 0xc0, !PT ;  /* 0x0000038045447812 */ /* 0x000fe200078ec0ff */
[----:B------:R-:W-:Y:S01]  /*cc70*/  IMAD.MOV.U32 R19, RZ, RZ, R18 ;  /* 0x000000ffff137224 */ /* 0x000fe200078e0012 */
[----:B------:R-:W-:-:S02]  /*cc80*/  LOP3.LUT R60, R61, 0x380, RZ, 0xc0, !PT ;  /* 0x000003803d3c7812 */ /* 0x000fc400078ec0ff */
[----:B------:R-:W-:Y:S01]  /*cc90*/  LOP3.LUT R7, R4, 0x380, RZ, 0xc0, !PT ;  /* 0x0000038004077812 */ /* 0x000fe200078ec0ff */
[----:B------:R-:W-:Y:S01]  /*cca0*/  UIMAD.WIDE.U32 UR8, UR19, UR12, UR8 ;  /* 0x0000000c130872a5 */ /* 0x000fe2000f8e0008 */
[----:B0-----:R-:W-:Y:S01]  /*ccb0*/  @P1 SHF.R.U32.HI R19, RZ, R21, R0 ;  /* 0x00000015ff131219 */ /* 0x001fe20000011600 */
[----:B------:R-:W-:Y:S01]  /*ccc0*/  UIMAD UR4, UR19, UR13, UR4 ;  /* 0x0000000d130472a4 */ /* 0x000fe2000f8e0204 */
[----:B------:R-:W-:Y:S01]  /*ccd0*/  SHF.R.U64 R72, R72, 0x3, RZ ;  /* 0x0000000348487819 */ /* 0x000fe200000012ff */
[----:B------:R-:W5:Y:S01]  /*cce0*/  LD.E.128 R24, desc[UR36][R24.64] ;  /* 0x0000002418187980 */ /* 0x000f62000c101d00 */
[----:B------:R-:W-:Y:S02]  /*ccf0*/  SHF.R.U64 R68, R68, 0x3, RZ ;  /* 0x0000000344447819 */ /* 0x000fe400000012ff */
[----:B------:R-:W-:Y:S01]  /*cd00*/  SHF.R.U64 R60, R60, 0x3, RZ ;  /* 0x000000033c3c7819 */ /* 0x000fe200000012ff */
[----:B------:R-:W5:Y:S01]  /*cd10*/  LD.E.128 R28, desc[UR36][R28.64] ;  /* 0x000000241c1c7980 */ /* 0x000f62000c101d00 */
[----:B------:R-:W-:Y:S01]  /*cd20*/  SHF.R.U64 R7, R7, 0x3, RZ ;  /* 0x0000000307077819 */ /* 0x000fe200000012ff */
[----:B------:R-:W-:Y:S01]  /*cd30*/  UIADD3 UR4, UR9, UR4, URZ ;  /* 0x0000000409047290 */ /* 0x000fe2000fffe03f */
[----:B------:R-:W-:Y:S01]  /*cd40*/  SHF.R.S32.HI R0, RZ, 0x1f, R19 ;  /* 0x0000001fff007819 */ /* 0x000fe20000011413 */
[----:B------:R-:W5:Y:S01]  /*cd50*/  LD.E.128 R32, desc[UR36][R32.64] ;  /* 0x0000002420207980 */ /* 0x000f62000c101d00 */
[----:B------:R-:W-:Y:S01]  /*cd60*/  IADD3 R21, -R19, RZ, RZ ;  /* 0x000000ff13157210 */ /* 0x000fe20007ffe1ff */
[----:B------:R-:W-:Y:S01]  /*cd70*/  IMAD.U32 R2, RZ, RZ, UR8 ;  /* 0x00000008ff027e24 */ /* 0x000fe2000f8e00ff */
[----:B------:R-:W-:Y:S01]  /*cd80*/  LOP3.LUT R72, R72, R73, RZ, 0x3c, !PT ;  /* 0x0000004948487212 */ /* 0x000fe200078e3cff */
[--C-:B------:R-:W-:Y:S01]  /*cd90*/  IMAD.X R73, RZ, RZ, R5.reuse, P6 ;  /* 0x000000ffff497224 */ /* 0x100fe200030e0605 */
[----:B------:R-:W-:Y:S01]  /*cda0*/  LOP3.LUT R68, R68, R69, RZ, 0x3c, !PT ;  /* 0x0000004544447212 */ /* 0x000fe200078e3cff */
[--C-:B------:R-:W-:Y:S01]  /*cdb0*/  IMAD.X R69, RZ, RZ, R5.reuse, P5 ;  /* 0x000000ffff457224 */ /* 0x100fe200028e0605 */
[----:B------:R-:W-:Y:S01]  /*cdc0*/  LOP3.LUT R60, R60, R61, RZ, 0x3c, !PT ;  /* 0x0000003d3c3c7212 */ /* 0x000fe200078e3cff */
[----:B------:R-:W-:Y:S01]  /*cdd0*/  IMAD.X R61, RZ, RZ, R5, P4 ;  /* 0x000000ffff3d7224 */ /* 0x000fe200020e0605 */
[----:B------:R-:W-:Y:S01]  /*cde0*/  LOP3.LUT R4, R7, R4, RZ, 0x3c, !PT ;  /* 0x0000000407047212 */ /* 0x000fe200078e3cff */
[----:B------:R-:W-:Y:S01]  /*cdf0*/  IMAD.U32 R3, RZ, RZ, UR9 ;  /* 0x00000009ff037e24 */ /* 0x000fe2000f8e00ff */
[----:B------:R-:W-:Y:S01]  /*ce00*/  ULDC.64 UR8, c[0x0][0xae0] ;  /* 0x0002b80000087ab9 */ /* 0x000fe20000000a00 */
[----:B------:R-:W-:Y:S01]  /*ce10*/  IMAD R21, R76, R21, R18 ;  /* 0x000000154c157224 */ /* 0x000fe200078e0212 */
[----:B------:R-:W5:Y:S01]  /*ce20*/  LD.E.128 R36, desc[UR36][R36.64] ;  /* 0x0000002424247980 */ /* 0x000f62000c101d00 */
[----:B------:R-:W-:-:S02]  /*ce30*/  IMAD R0, R0, UR8, RZ ;  /* 0x0000000800007c24 */ /* 0x000fc4000f8e02ff */
[----:B------:R-:W-:Y:S01]  /*ce40*/  IMAD.U32 R3, RZ, RZ, UR4 ;  /* 0x00000004ff037e24 */ /* 0x000fe2000f8e00ff */
[----:B------:R-:W5:Y:S01]  /*ce50*/  LD.E.128 R4, desc[UR36][R4.64] ;  /* 0x0000002404047980 */ /* 0x000f62000c101d00 */
[C---:B------:R-:W-:Y:S01]  /*ce60*/  IMAD R77, R19.reuse, UR9, R0 ;  /* 0x00000009134d7c24 */ /* 0x040fe2000f8e0200 */
[----:B------:R-:W-:Y:S02]  /*ce70*/  SHF.R.S32.HI R0, RZ, 0x1f, R21 ;  /* 0x0000001fff007819 */ /* 0x000fe40000011415 */
[----:B------:R-:W5:Y:S01]  /*ce80*/  LD.E.128 R40, desc[UR36][R40.64] ;  /* 0x0000002428287980 */ /* 0x000f62000c101d00 */
[----:B------:R-:W-:Y:S01]  /*ce90*/  IMAD.WIDE.U32 R2, R19, UR8, R2 ;  /* 0x0000000813027c25 */ /* 0x000fe2000f8e0002 */
[----:B------:R-:W-:Y:S02]  /*cea0*/  ULDC.64 UR8, c[0x0][0xad8] ;  /* 0x0002b60000087ab9 */ /* 0x000fe40000000a00 */
[----:B------:R-:W5:Y:S04]  /*ceb0*/  LD.E.128 R64, desc[UR36][R64.64] ;  /* 0x0000002440407980 */ /* 0x000f68000c101d00 */
[----:B------:R-:W5:Y:S04]  /*cec0*/  LD.E.128 R56, desc[UR36][R56.64] ;  /* 0x0000002438387980 */ /* 0x000f68000c101d00 */
[----:B------:R-:W5:Y:S04]  /*ced0*/  LD.E.128 R44, desc[UR36][R44.64] ;  /* 0x000000242c2c7980 */ /* 0x000f68000c101d00 */
[----:B------:R-:W5:Y:S04]  /*cee0*/  LD.E.128 R48, desc[UR36][R48.64] ;  /* 0x0000002430307980 */ /* 0x000f68000c101d00 */
[----:B------:R-:W5:Y:S04]  /*cef0*/  LD.E.128 R72, desc[UR36][R72.64] ;  /* 0x0000002448487980 */ /* 0x000f68000c101d00 */
[----:B------:R-:W5:Y:S04]  /*cf00*/  LD.E.128 R68, desc[UR36][R68.64] ;  /* 0x0000002444447980 */ /* 0x000f68000c101d00 */
[----:B------:R-:W5:Y:S04]  /*cf10*/  LD.E.128 R60, desc[UR36][R60.64] ;  /* 0x000000243c3c7980 */ /* 0x000f68000c101d00 */
[----:B------:R-:W5:Y:S01]  /*cf20*/  LD.E.128 R52, desc[UR36][R52.64] ;  /* 0x0000002434347980 */ /* 0x000f62000c101d00 */
[----:B------:R-:W-:Y:S01]  /*cf30*/  IMAD.U32 R81, RZ, RZ, UR21 ;  /* 0x00000015ff517e24 */ /* 0x000fe2000f8e00ff */
[----:B------:R-:W-:Y:S01]  /*cf40*/  @!PT LDS RZ, [RZ] ;  /* 0x00000000fffff984 */ /* 0x000fe20000000800 */
[----:B------:R-:W-:Y:S01]  /*cf50*/  @!PT LDS RZ, [RZ] ;  /* 0x00000000fffff984 */ /* 0x000fe20000000800 */
[----:B------:R-:W-:Y:S01]  /*cf60*/  @!PT LDS RZ, [RZ] ;  /* 0x00000000fffff984 */ /* 0x000fe20000000800 */
[----:B------:R-:W-:Y:S01]  /*cf70*/  @!PT LDS RZ, [RZ] ;  /* 0x00000000fffff984 */ /* 0x000fe20000000800 */
[----:B------:R0:W-:Y:S06]  /*cf80*/  MEMBAR.ALL.CTA ;  /* 0x0000000000007992 */ /* 0x0001ec0000008000 */
[----:B0-----:R-:W0:Y:S01]  /*cf90*/  FENCE.VIEW.ASYNC.S ;  /* 0x00000000000073c6 */ /* 0x001e220000000000 */
[----:B------:R-:W-:-:S02]  /*cfa0*/  IMAD.IADD R3, R3, 0x1, R77 ;  /* 0x0000000103037824 */ /* 0x000fc400078e024d */
[----:B------:R-:W-:Y:S02]  /*cfb0*/  IMAD R18, R0, UR8, RZ ;  /* 0x0000000800127c24 */ /* 0x000fe4000f8e02ff */
[----:B------:R-:W-:Y:S01]  /*cfc0*/  IMAD R82, R81, 0x80, R218 ;  /* 0x0000008051527824 */ /* 0x000fe200078e02da */
[----:B------:R-:W-:Y:S01]  /*cfd0*/  UIADD3 UR10, UR10, 0x38820, URZ ;  /* 0x000388200a0a7890 */ /* 0x000fe2000fffe03f */
[C---:B------:R-:W-:Y:S02]  /*cfe0*/  IMAD R19, R21.reuse, UR9, R18 ;  /* 0x0000000915137c24 */ /* 0x040fe4000f8e0212 */
[----:B------:R-:W-:Y:S01]  /*cff0*/  IMAD.WIDE.U32 R2, R21, UR8, R2 ;  /* 0x0000000815027c25 */ /* 0x000fe2000f8e0002 */
[C---:B------:R-:W-:Y:S01]  /*d000*/  ISETP.GE.AND P2, PT, R82.reuse, R79, PT ;  /* 0x0000004f5200720c */ /* 0x040fe20003f46270 */
[----:B------:R-:W-:Y:S02]  /*d010*/  ULDC.64 UR8, c[0x0][0xa80] ;  /* 0x0002a00000087ab9 */ /* 0x000fe40000000a00 */
[----:B------:R-:W-:Y:S01]  /*d020*/  VIADD R0, R82, 0x20 ;  /* 0x0000002052007836 */ /* 0x000fe20000000000 */
[----:B------:R-:W-:Y:S01]  /*d030*/  IADD3 R3, R3, R19, RZ ;  /* 0x0000001303037210 */ /* 0x000fe20007ffe0ff */
[----:B------:R-:W-:Y:S01]  /*d040*/  UPRMT UR10, URZ, 0x654, UR10 ;  /* 0x000006543f0a7896 */ /* 0x000fe2000800000a */
[----:B------:R-:W-:-:S02]  /*d050*/  LEA R78, P3, R2, UR8, 0x1 ;  /* 0x00000008024e7c11 */ /* 0x000fc4000f8608ff */
[-C--:B------:R-:W-:Y:S01]  /*d060*/  ISETP.GE.AND P1, PT, R0, R79.reuse, PT ;  /* 0x0000004f0000720c */ /* 0x080fe20003f26270 */
[----:B------:R-:W-:Y:S01]  /*d070*/  VIADD R0, R82, 0x40 ;  /* 0x0000004052007836 */ /* 0x000fe20000000000 */
[----:B------:R-:W-:Y:S01]  /*d080*/  LEA.HI.X R80, R2, UR9, R3, 0x1, P3 ;  /* 0x0000000902507c11 */ /* 0x000fe200098f0c03 */
[----:B0-----:R0:W1:Y:S01]  /*d090*/  SHFL.IDX PT, R76, R78, RZ, 0x181f ;  /* 0x00181fff4e4c7589 */ /* 0x00106200000e0000 */
[----:B------:R-:W-:Y:S02]  /*d0a0*/  BSSY B1, `(.L_x_212) ;  /* 0x0000019000017945 */ /* 0x000fe40003800000 */
[----:B------:R-:W-:Y:S01]  /*d0b0*/  ISETP.GE.AND P0, PT, R0, R79, PT ;  /* 0x0000004f0000720c */ /* 0x000fe20003f06270 */
[----:B------:R-:W-:Y:S01]  /*d0c0*/  SYNCS.ARRIVE.TRANS64.RED.A1T0 RZ, [UR10], RZ ;  /* 0x000000ffffff79a7 */ /* 0x000fe2000810040a */
[----:B------:R0:W2:Y:S01]  /*d0d0*/  SHFL.IDX PT, R0, R80, RZ, 0x181f ;  /* 0x00181fff50007589 */ /* 0x0000a200000e0000 */
[----:B------:R-:W-:Y:S02]  /*d0e0*/  SHF.R.S32.HI R83, RZ, 0x1f, R22 ;  /* 0x0000001fff537819 */ /* 0x000fe40000011416 */
[----:B------:R-:W-:-:S02]  /*d0f0*/  SHF.R.S32.HI R84, RZ, 0x1f, R23 ;  /* 0x0000001fff547819 */ /* 0x000fc40000011417 */
[----:B------:R-:W-:Y:S01]  /*d100*/  SHF.R.S32.HI R85, RZ, 0x1f, R17 ;  /* 0x0000001fff557819 */ /* 0x000fe20000011411 */
[----:B------:R-:W-:Y:S06]  /*d110*/  @P2 BRA `(.L_x_213) ;  /* 0x0000000000442947 */ /* 0x000fec0003800000 */
[----:B------:R-:W-:Y:S02]  /*d120*/  ULDC UR4, c[0x0][0xac8] ;  /* 0x0002b20000047ab9 */ /* 0x000fe40000000800 */
[----:B------:R-:W-:Y:S02]  /*d130*/  ISETP.GE.AND P5, PT, R17, UR4, PT ;  /* 0x0000000411007c0c */ /* 0x000fe4000bfa6270 */
[----:B------:R-:W-:Y:S02]  /*d140*/  ISETP.GE.AND P4, PT, R23, UR4, PT ;  /* 0x0000000417007c0c */ /* 0x000fe4000bf86270 */
[----:B------:R-:W-:Y:S02]  /*d150*/  ISETP.GE.AND P3, PT, R22, UR4, PT ;  /* 0x0000000416007c0c */ /* 0x000fe4000bf66270 */
[----:B------:R-:W-:-:S07]  /*d160*/  ISETP.GE.AND P2, PT, R212, UR4, PT ;  /* 0x00000004d4007c0c */ /* 0x000fce000bf46270 */
[----:B-1----:R-:W-:-:S04]  /*d170*/  @!P5 LEA R2, P6, R17, R76, 0x1 ;  /* 0x0000004c1102d211 */ /* 0x002fc800078c08ff */
[----:B--2---:R-:W-:Y:S02]  /*d180*/  @!P5 LEA.HI.X R3, R17, R0, R85, 0x1, P6 ;  /* 0x000000001103d211 */ /* 0x004fe400030f0c55 */
[----:B------:R-:W-:-:S03]  /*d190*/  @!P4 LEA R18, P6, R23, R76, 0x1 ;  /* 0x0000004c1712c211 */ /* 0x000fc600078c08ff */
[----:B-----5:R3:W-:Y:S01]  /*d1a0*/  @!P5 ST.E.128 desc[UR36][R2.64], R4 ;  /* 0x000000040200d985 */ /* 0x0207e2000c101d24 */
[----:B------:R-:W-:Y:S02]  /*d1b0*/  @!P4 LEA.HI.X R19, R23, R0, R84, 0x1, P6 ;  /* 0x000000001713c211 */ /* 0x000fe400030f0c54 */
[----:B------:R-:W-:-:S03]  /*d1c0*/  @!P3 LEA R20, P6, R22, R76, 0x1 ;  /* 0x0000004c1614b211 */ /* 0x000fc600078c08ff */
[----:B------:R3:W-:Y:S01]  /*d1d0*/  @!P4 ST.E.128 desc[UR36][R18.64], R28 ;  /* 0x0000001c1200c985 */ /* 0x0007e2000c101d24 */
[----:B------:R-:W-:Y:S02]  /*d1e0*/  @!P3 LEA.HI.X R21, R22, R0, R83, 0x1, P6 ;  /* 0x000000001615b211 */ /* 0x000fe400030f0c53 */
[----:B------:R-:W-:-:S03]  /*d1f0*/  @!P2 LEA R76, P6, R212, R76, 0x1 ;  /* 0x0000004cd44ca211 */ /* 0x000fc600078c08ff */
[----:B------:R3:W-:Y:S01]  /*d200*/  @!P3 ST.E.128 desc[UR36][R20.64], R64 ;  /* 0x000000401400b985 */ /* 0x0007e2000c101d24 */
[----:B------:R-:W-:-:S05]  /*d210*/  @!P2 LEA.HI.X R77, R212, R0, R227, 0x1, P6 ;  /* 0x00000000d44da211 */ /* 0x000fca00030f0ce3 */
[----:B------:R3:W-:Y:S04]  /*d220*/  @!P2 ST.E.128 desc[UR36][R76.64], R72 ;  /* 0x000000484c00a985 */ /* 0x0007e8000c101d24 */
.L_x_213:
[----:B------:R-:W-:Y:S05]  /*d230*/  BSYNC B1 ;  /* 0x0000000000017941 */ /* 0x000fea0003800000 */
.L_x_212:
[----:B--2---:R2:W4:Y:S01]  /*d240*/  SHFL.IDX PT, R0, R80, 0x1, 0x181f ;  /* 0x00381f0050007f89 */ /* 0x00452200000e0000 */
[----:B------:R-:W-:Y:S03]  /*d250*/  BSSY B1, `(.L_x_214) ;  /* 0x0000014000017945 */ /* 0x000fe60003800000 */
[----:B---3--:R2:W3:Y:S01]  /*d260*/  SHFL.IDX PT, R18, R78, 0x1, 0x181f ;  /* 0x00381f004e127f89 */ /* 0x0084e200000e0000 */
[----:B------:R-:W-:Y:S05]  /*d270*/  @P1 BRA `(.L_x_215) ;  /* 0x0000000000441947 */ /* 0x000fea0003800000 */
[----:B------:R-:W-:Y:S02]  /*d280*/  ULDC UR4, c[0x0][0xac8] ;  /* 0x0002b20000047ab9 */ /* 0x000fe40000000800 */
[----:B------:R-:W-:Y:S02]  /*d290*/  ISETP.GE.AND P4, PT, R17, UR4, PT ;  /* 0x0000000411007c0c */ /* 0x000fe4000bf86270 */
[----:B------:R-:W-:Y:S02]  /*d2a0*/  ISETP.GE.AND P3, PT, R23, UR4, PT ;  /* 0x0000000417007c0c */ /* 0x000fe4000bf66270 */
[----:B------:R-:W-:Y:S02]  /*d2b0*/  ISETP.GE.AND P2, PT, R22, UR4, PT ;  /* 0x0000000416007c0c */ /* 0x000fe4000bf46270 */
[----:B------:R-:W-:-:S07]  /*d2c0*/  ISETP.GE.AND P1, PT, R212, UR4, PT ;  /* 0x00000004d4007c0c */ /* 0x000fce000bf26270 */
[-C--:B---3--:R-:W-:Y:S02]  /*d2d0*/  @!P4 LEA R2, P6, R17, R18.reuse, 0x1 ;  /* 0x000000121102c211 */ /* 0x088fe400078c08ff */
[----:B-----5:R-:W-:Y:S02]  /*d2e0*/  @!P3 LEA R4, P5, R23, R18, 0x1 ;  /* 0x000000121704b211 */ /* 0x020fe400078a08ff */
[----:B----4-:R-:W-:Y:S02]  /*d2f0*/  @!P4 LEA.HI.X R3, R17, R0, R85, 0x1, P6 ;  /* 0x000000001103c211 */ /* 0x010fe400030f0c55 */
[----:B------:R-:W-:Y:S02]  /*d300*/  @!P2 LEA R6, P6, R22, R18, 0x1 ;  /* 0x000000121606a211 */ /* 0x000fe400078c08ff */
[----:B------:R-:W-:Y:S01]  /*d310*/  @!P3 LEA.HI.X R5, R23, R0, R84, 0x1, P5 ;  /* 0x000000001705b211 */ /* 0x000fe200028f0c54 */
[----:B------:R3:W-:Y:S01]  /*d320*/  @!P4 ST.E.128 desc[UR36][R2.64], R8 ;  /* 0x000000080200c985 */ /* 0x0007e2000c101d24 */
[----:B------:R-:W-:-:S02]  /*d330*/  @!P1 LEA R18, P5, R212, R18, 0x1 ;  /* 0x00000012d4129211 */ /* 0x000fc400078a08ff */
[-C--:B------:R-:W-:Y:S01]  /*d340*/  @!P2 LEA.HI.X R7, R22, R0.reuse, R83, 0x1, P6 ;  /* 0x000000001607a211 */ /* 0x080fe200030f0c53 */
[----:B------:R3:W-:Y:S01]  /*d350*/  @!P3 ST.E.128 desc[UR36][R4.64], R32 ;  /* 0x000000200400b985 */ /* 0x0007e2000c101d24 */
[----:B------:R-:W-:-:S03]  /*d360*/  @!P1 LEA.HI.X R19, R212, R0, R227, 0x1, P5 ;  /* 0x00000000d4139211 */ /* 0x000fc600028f0ce3 */
[----:B------:R3:W-:Y:S04]  /*d370*/  @!P2 ST.E.128 desc[UR36][R6.64], R56 ;  /* 0x000000380600a985 */ /* 0x0007e8000c101d24 */
[----:B------:R3:W-:Y:S02]  /*d380*/  @!P1 ST.E.128 desc[UR36][R18.64], R68 ;  /* 0x0000004412009985 */ /* 0x0007e4000c101d24 */
.L_x_215:
[----:B------:R-:W-:Y:S05]  /*d390*/  BSYNC B1 ;  /* 0x0000000000017941 */ /* 0x000fea0003800000 */
.L_x_214:
[----:B----4-:R4:W0:Y:S01]  /*d3a0*/  SHFL.IDX PT, R0, R80, 0x2, 0x181f ;  /* 0x00581f0050007f89 */ /* 0x01082200000e0000 */
[----:B------:R-:W-:Y:S03]  /*d3b0*/  BSSY B1, `(.L_x_216) ;  /* 0x0000014000017945 */ /* 0x000fe60003800000 */
[----:B---3-5:R4:W3:Y:S01]  /*d3c0*/  SHFL.IDX PT, R8, R78, 0x2, 0x181f ;  /* 0x00581f004e087f89 */ /* 0x0288e200000e0000 */
[----:B------:R-:W-:Y:S05]  /*d3d0*/  @P0 BRA `(.L_x_217) ;  /* 0x0000000000440947 */ /* 0x000fea0003800000 */
[----:B------:R-:W-:Y:S02]  /*d3e0*/  ULDC UR4, c[0x0][0xac8] ;  /* 0x0002b20000047ab9 */ /* 0x000fe40000000800 */
[----:B------:R-:W-:Y:S02]  /*d3f0*/  ISETP.GE.AND P3, PT, R17, UR4, PT ;  /* 0x0000000411007c0c */ /* 0x000fe4000bf66270 */
[----:B------:R-:W-:Y:S02]  /*d400*/  ISETP.GE.AND P2, PT, R23, UR4, PT ;  /* 0x0000000417007c0c */ /* 0x000fe4000bf46270 */
[----:B------:R-:W-:Y:S02]  /*d410*/  ISETP.GE.AND P1, PT, R22, UR4, PT ;  /* 0x0000000416007c0c */ /* 0x000fe4000bf26270 */
[----:B------:R-:W-:-:S07]  /*d420*/  ISETP.GE.AND P0, PT, R212, UR4, PT ;  /* 0x00000004d4007c0c */ /* 0x000fce000bf06270 */
[-C--:B---3--:R-:W-:Y:S02]  /*d430*/  @!P3 LEA R2, P6, R17, R8.reuse, 0x1 ;  /* 0x000000081102b211 */ /* 0x088fe400078c08ff */
[-C--:B------:R-:W-:Y:S02]  /*d440*/  @!P2 LEA R4, P5, R23, R8.reuse, 0x1 ;  /* 0x000000081704a211 */ /* 0x080fe400078a08ff */
[----:B------:R-:W-:Y:S02]  /*d450*/  @!P1 LEA R6, P4, R22, R8, 0x1 ;  /* 0x0000000816069211 */ /* 0x000fe400078808ff */
[----:B0-----:R-:W-:Y:S02]  /*d460*/  @!P3 LEA.HI.X R3, R17, R0, R85, 0x1, P6 ;  /* 0x000000001103b211 */ /* 0x001fe400030f0c55 */
[----:B------:R-:W-:Y:S02]  /*d470*/  @!P0 LEA R8, P6, R212, R8, 0x1 ;  /* 0x00000008d4088211 */ /* 0x000fe400078c08ff */
[-C--:B------:R-:W-:Y:S01]  /*d480*/  @!P2 LEA.HI.X R5, R23, R0.reuse, R84, 0x1, P5 ;  /* 0x000000001705a211 */ /* 0x080fe200028f0c54 */
[----:B------:R0:W-:Y:S01]  /*d490*/  @!P3 ST.E.128 desc[UR36][R2.64], R12 ;  /* 0x0000000c0200b985 */ /* 0x0001e2000c101d24 */
[----:B------:R-:W-:-:S02]  /*d4a0*/  @!P1 LEA.HI.X R7, R22, R0, R83, 0x1, P4 ;  /* 0x0000000016079211 */ /* 0x000fc400020f0c53 */
[----:B------:R-:W-:Y:S01]  /*d4b0*/  @!P0 LEA.HI.X R9, R212, R0, R227, 0x1, P6 ;  /* 0x00000000d4098211 */ /* 0x000fe200030f0ce3 */
[----:B------:R0:W-:Y:S04]  /*d4c0*/  @!P2 ST.E.128 desc[UR36][R4.64], R36 ;  /* 0x000000240400a985 */ /* 0x0001e8000c101d24 */
[----:B------:R0:W-:Y:S04]  /*d4d0*/  @!P1 ST.E.128 desc[UR36][R6.64], R44 ;  /* 0x0000002c06009985 */ /* 0x0001e8000c101d24 */
[----:B------:R0:W-:Y:S02]  /*d4e0*/  @!P0 ST.E.128 desc[UR36][R8.64], R60 ;  /* 0x0000003c08008985 */ /* 0x0001e4000c101d24 */
.L_x_217:
[----:B------:R-:W-:Y:S05]  /*d4f0*/  BSYNC B1 ;  /* 0x0000000000017941 */ /* 0x000fea0003800000 */
.L_x_216:
[----:B0-----:R-:W-:Y:S01]  /*d500*/  VIADD R0, R82, 0x60 ;  /* 0x0000006052007836 */ /* 0x001fe20000000000 */
[----:B--2-4-:R-:W0:Y:S04]  /*d510*/  SHFL.IDX PT, R80, R80, 0x3, 0x181f ;  /* 0x00781f0050507f89 */ /* 0x014e2800000e0000 */
[----:B------:R-:W-:Y:S01]  /*d520*/  ISETP.GE.AND P0, PT, R0, R79, PT ;  /* 0x0000004f0000720c */ /* 0x000fe20003f06270 */
[----:B------:R-:W2:-:S12]  /*d530*/  SHFL.IDX PT, R78, R78, 0x3, 0x181f ;  /* 0x00781f004e4e7f89 */ /* 0x000e9800000e0000 */
[----:B------:R-:W-:Y:S05]  /*d540*/  @P0 BRA `(.L_x_218) ;  /* 0x0000000c00f40947 */ /* 0x000fea0003800000 */
[----:B------:R-:W-:Y:S02]  /*d550*/  ULDC UR4, c[0x0][0xac8] ;  /* 0x0002b20000047ab9 */ /* 0x000fe40000000800 */
[----:B------:R-:W-:Y:S02]  /*d560*/  ISETP.GE.AND P3, PT, R17, UR4, PT ;  /* 0x0000000411007c0c */ /* 0x000fe4000bf66270 */
[----:B------:R-:W-:Y:S02]  /*d570*/  ISETP.GE.AND P4, PT, R23, UR4, PT ;  /* 0x0000000417007c0c */ /* 0x000fe4000bf86270 */
[----:B------:R-:W-:-:S09]  /*d580*/  ISETP.GE.AND P5, PT, R22, UR4, PT ;  /* 0x0000000416007c0c */ /* 0x000fd2000bfa6270 */
[-C--:B--2---:R-:W-:Y:S02]  /*d590*/  @!P3 LEA R2, P0, R17, R78.reuse, 0x1 ;  /* 0x0000004e1102b211 */ /* 0x084fe400078008ff */
[-C--:B------:R-:W-:Y:S02]  /*d5a0*/  @!P4 LEA R4, P1, R23, R78.reuse, 0x1 ;  /* 0x0000004e1704c211 */ /* 0x080fe400078208ff */
[C---:B------:R-:W-:Y:S02]  /*d5b0*/  @!P5 LEA R6, P2, R22.reuse, R78, 0x1 ;  /* 0x0000004e1606d211 */ /* 0x040fe400078408ff */
[-C--:B0-----:R-:W-:Y:S02]  /*d5c0*/  @!P3 LEA.HI.X R3, R17, R80.reuse, R85, 0x1, P0 ;  /* 0x000000501103b211 */ /* 0x081fe400000f0c55 */
[-C--:B------:R-:W-:Y:S02]  /*d5d0*/  @!P4 LEA.HI.X R5, R23, R80.reuse, R84, 0x1, P1 ;  /* 0x000000501705c211 */ /* 0x080fe400008f0c54 */
[----:B------:R-:W-:Y:S01]  /*d5e0*/  @!P5 LEA.HI.X R7, R22, R80, R83, 0x1, P2 ;  /* 0x000000501607d211 */ /* 0x000fe200010f0c53 */
[----:B------:R0:W-:Y:S01]  /*d5f0*/  @!P3 ST.E.128 desc[UR36][R2.64], R24 ;  /* 0x000000180200b985 */ /* 0x0001e2000c101d24 */
[----:B------:R-:W-:-:S03]  /*d600*/  ISETP.GE.AND P0, PT, R212, UR4, PT ;  /* 0x00000004d4007c0c */ /* 0x000fc6000bf06270 */
[----:B------:R0:W-:Y:S04]  /*d610*/  @!P4 ST.E.128 desc[UR36][R4.64], R40 ;  /* 0x000000280400c985 */ /* 0x0001e8000c101d24 */
[----:B------:R0:W-:Y:S06]  /*d620*/  @!P5 ST.E.128 desc[UR36][R6.64], R48 ;  /* 0x000000300600d985 */ /* 0x0001ec000c101d24 */
[----:B------:R-:W-:Y:S05]  /*d630*/  @P0 BRA `(.L_x_218) ;  /* 0x0000000c00b80947 */ /* 0x000fea0003800000 */
[----:B0-----:R-:W-:-:S04]  /*d640*/  LEA R2, P0, R212, R78, 0x1 ;  /* 0x0000004ed4027211 */ /* 0x001fc800078008ff */
[----:B------:R-:W-:-:S05]  /*d650*/  LEA.HI.X R3, R212, R80, R227, 0x1, P0 ;  /* 0x00000050d4037211 */ /* 0x000fca00000f0ce3 */
[----:B------:R0:W-:Y:S01]  /*d660*/  ST.E.128 desc[UR36][R2.64], R52 ;  /* 0x0000003402007985 */ /* 0x0001e2000c101d24 */
[----:B------:R-:W-:Y:S05]  /*d670*/  BRA `(.L_x_218) ;  /* 0x0000000c00a87947 */ /* 0x000fea0003800000 */
.L_x_210:
[----:B------:R-:W-:Y:S01]  /*d680*/  R2UR UR4, R215 ;  /* 0x00000000d70472ca */ /* 0x000fe200000e0000 */
[----:B------:R-:W-:Y:S01]  /*d690*/  ULDC.64 UR10, c[0x0][0xc00] ;  /* 0x00030000000a7ab9 */ /* 0x000fe20000000a00 */
[----:B------:R-:W-:Y:S01]  /*d6a0*/  R2UR UR8, R217 ;  /* 0x00000000d90872ca */ /* 0x000fe200000e0000 */
[----:B------:R-:W-:Y:S01]  /*d6b0*/  UISETP.NE.U32.AND UP0, UPT, UR10, URZ, UPT ;  /* 0x0000003f0a00728c */ /* 0x000fe2000bf05070 */
[----:B------:R-:W0:Y:S01]  /*d6c0*/  LDC R11, c[0x0][0xbe8] ;  /* 0x0002fa00ff0b7b82 */ /* 0x000e220000000800 */
[----:B------:R-:W-:Y:S02]  /*d6d0*/  R2UR UR13, R214 ;  /* 0x00000000d60d72ca */ /* 0x000fe400000e0000 */
[----:B------:R-:W-:-:S06]  /*d6e0*/  UISETP.NE.AND.EX UP0, UPT, UR11, URZ, UPT, UP0 ;  /* 0x0000003f0b00728c */ /* 0x000fcc000bf05300 */
[----:B------:R-:W-:Y:S01]  /*d6f0*/  USHF.L.U32 UR9, UR4, 0x2, URZ ;  /* 0x0000000204097899 */ /* 0x000fe2000800063f */
[----:B------:R-:W-:Y:S01]  /*d700*/  PLOP3.LUT P2, PT, PT, PT, UP0, 0x80, 0x0 ;  /* 0x000000000000781c */ /* 0x000fe20003f4f008 */
[----:B------:R-:W-:Y:S02]  /*d710*/  USHF.L.U64.HI UR12, UR4, 0x2, UR8 ;  /* 0x00000002040c7899 */ /* 0x000fe40008010208 */
[----:B------:R-:W-:-:S04]  /*d720*/  UIADD3 UR4, UP1, UR9, UR10, URZ ;  /* 0x0000000a09047290 */ /* 0x000fc8000ff3e03f */
[----:B------:R-:W-:Y:S02]  /*d730*/  UIADD3.X UR8, UR12, UR11, URZ, UP1, !UPT ;  /* 0x0000000b0c087290 */ /* 0x000fe40008ffe43f */
[----:B------:R-:W-:Y:S01]  /*d740*/  IMAD.U32 R2, RZ, RZ, UR4 ;  /* 0x00000004ff027e24 */ /* 0x000fe2000f8e00ff */
[----:B------:R-:W-:Y:S02]  /*d750*/  ULDC.64 UR10, c[0x0][0xc08] ;  /* 0x00030200000a7ab9 */ /* 0x000fe40000000a00 */
[----:B------:R-:W-:Y:S01]  /*d760*/  UISETP.NE.U32.AND UP1, UPT, UR10, URZ, UPT ;  /* 0x0000003f0a00728c */ /* 0x000fe2000bf25070 */
[----:B------:R-:W-:-:S03]  /*d770*/  IMAD.U32 R3, RZ, RZ, UR8 ;  /* 0x00000008ff037e24 */ /* 0x000fc6000f8e00ff */
[----:B------:R-:W-:Y:S02]  /*d780*/  UISETP.NE.AND.EX UP1, UPT, UR11, URZ, UPT, UP1 ;  /* 0x0000003f0b00728c */ /* 0x000fe4000bf25310 */
[----:B------:R-:W2:Y:S01]  /*d790*/  @P2 LDG.E R6, desc[UR36][R2.64] ;  /* 0x0000002402062981 */ /* 0x000ea2000c1e1900 */
[----:B------:R-:W-:Y:S02]  /*d7a0*/  ULDC UR4, c[0x0][0xa88] ;  /* 0x0002a20000047ab9 */ /* 0x000fe40000000800 */
[----:B------:R-:W-:Y:S01]  /*d7b0*/  IMAD.U32 R0, RZ, RZ, UR4 ;  /* 0x00000004ff007e24 */ /* 0x000fe2000f8e00ff */
[----:B------:R-:W-:-:S05]  /*d7c0*/  PLOP3.LUT P3, PT, PT, PT, UP1, 0x80, 0x0 ;  /* 0x000000000000781c */ /* 0x000fca0003f6f018 */
[----:B------:R-:W-:-:S04]  /*d7d0*/  @UP1 UIADD3 UR8, UP2, UR9, UR10, URZ ;  /* 0x0000000a09081290 */ /* 0x000fc8000ff5e03f */
[----:B------:R-:W-:Y:S02]  /*d7e0*/  @UP1 UIADD3.X UR9, UR12, UR11, URZ, UP2, !UPT ;  /* 0x0000000b0c091290 */ /* 0x000fe400097fe43f */
[----:B------:R-:W-:-:S04]  /*d7f0*/  IMAD.U32 R4, RZ, RZ, UR8 ;  /* 0x00000008ff047e24 */ /* 0x000fc8000f8e00ff */
[----:B------:R-:W-:-:S05]  /*d800*/  MOV R5, UR9 ;  /* 0x0000000900057c02 */ /* 0x000fca0008000f00 */
[----:B------:R1:W5:Y:S01]  /*d810*/  @P3 LDG.E R0, desc[UR36][R4.64] ;  /* 0x0000002404003981 */ /* 0x000362000c1e1900 */
[----:B0-----:R-:W-:Y:S01]  /*d820*/  ISETP.NE.AND P0, PT, R11, 0x1, PT ;  /* 0x000000010b00780c */ /* 0x001fe20003f05270 */
[----:B------:R-:W-:Y:S01]  /*d830*/  UMOV UR4, URZ ;  /* 0x0000003f00047c82 */ /* 0x000fe20008000000 */
[----:B------:R-:W-:Y:S01]  /*d840*/  USHF.R.S32.HI UR12, URZ, 0x1f, UR13 ;  /* 0x0000001f3f0c7899 */ /* 0x000fe2000801140d */
[----:B------:R-:W0:Y:S10]  /*d850*/  S2R R7, SR_TID.X ;  /* 0x0000000000077919 */ /* 0x000e340000002100 */
[----:B------:R-:W3:Y:S01]  /*d860*/  @P0 LDC R9, c[0x0][0xbec] ;  /* 0x0002fb00ff090b82 */ /* 0x000ee20000000800 */
[----:B0-----:R-:W-:-:S05]  /*d870*/  VIADD R7, R7, 0xffffff80 ;  /* 0xffffff8007077836 */ /* 0x001fca0000000000 */
[----:B------:R-:W-:Y:S02]  /*d880*/  ISETP.GE.AND P1, PT, R7, 0x80, PT ;  /* 0x000000800700780c */ /* 0x000fe40003f26270 */
[----:B--2---:R-:W-:-:S13]  /*d890*/  @P2 R2UR UR4, R6 ;  /* 0x00000000060422ca */ /* 0x004fda00000e0000 */
[----:B------:R-:W-:Y:S01]  /*d8a0*/  USHF.R.S32.HI UR11, URZ, 0x1f, UR4 ;  /* 0x0000001f3f0b7899 */ /* 0x000fe20008011404 */
[----:B-1-3--:R-:W-:Y:S11]  /*d8b0*/  @P3 BRA `(.L_x_219) ;  /* 0x0000000000103947 */ /* 0x00aff60003800000 */
[----:B------:R-:W-:Y:S05]  /*d8c0*/  @!P2 BRA `(.L_x_219) ;  /* 0x00000000000ca947 */ /* 0x000fea0003800000 */
[----:B------:R-:W2:Y:S04]  /*d8d0*/  LDG.E R5, desc[UR36][R2.64] ;  /* 0x0000002402057981 */ /* 0x000ea8000c1e1900 */
[----:B-----5:R-:W2:Y:S02]  /*d8e0*/  LDG.E R0, desc[UR36][R2.64+0x4] ;  /* 0x0000042402007981 */ /* 0x020ea4000c1e1900 */
[----:B--2---:R-:W-:-:S07]  /*d8f0*/  IMAD.IADD R0, R0, 0x1, -R5 ;  /* 0x0000000100007824 */ /* 0x004fce00078e0a05 */
.L_x_219:
[----:B------:R-:W-:Y:S01]  /*d900*/  R2UR UR9, R215 ;  /* 0x00000000d70972ca */ /* 0x000fe200000e0000 */
[----:B------:R-:W-:Y:S01]  /*d910*/  BSSY B1, `(.L_x_220) ;  /* 0x0000031000017945 */ /* 0x000fe20003800000 */
[----:B------:R-:W-:-:S11]  /*d920*/  R2UR UR8, R217 ;  /* 0x00000000d90872ca */ /* 0x000fd600000e0000 */
[----:B------:R-:W-:Y:S02]  /*d930*/  USEL UR13, UR9, URZ, !UP0 ;  /* 0x0000003f090d7287 */ /* 0x000fe4000c000000 */
[----:B------:R-:W-:Y:S01]  /*d940*/  USEL UR14, UR8, URZ, !UP0 ;  /* 0x0000003f080e7287 */ /* 0x000fe2000c000000 */
[----:B------:R-:W-:Y:S11]  /*d950*/  @P1 BRA `(.L_x_221) ;  /* 0x0000000000b01947 */ /* 0x000ff60003800000 */
[----:B------:R-:W0:Y:S01]  /*d960*/  S2R R3, SR_TID.X ;  /* 0x0000000000037919 */ /* 0x000e220000002100 */
[----:B------:R-:W1:Y:S01]  /*d970*/  LDC R7, c[0x0][0xbe8] ;  /* 0x0002fa00ff077b82 */ /* 0x000e620000000800 */
[----:B------:R-:W-:-:S13]  /*d980*/  R2UR UR8, R216 ;  /* 0x00000000d80872ca */ /* 0x000fda00000e0000 */
[----:B------:R-:W-:-:S04]  /*d990*/  IMAD.U32 R2, RZ, RZ, UR8 ;  /* 0x00000008ff027e24 */ /* 0x000fc8000f8e00ff */
[----:B0-----:R-:W-:Y:S02]  /*d9a0*/  IMAD R2, R2, 0x80, R3 ;  /* 0x0000008002027824 */ /* 0x001fe400078e0203 */
[----:B-1---5:R-:W-:Y:S02]  /*d9b0*/  IMAD R3, R0, R7, RZ ;  /* 0x0000000700037224 */ /* 0x022fe400078e02ff */
[----:B------:R-:W-:-:S05]  /*d9c0*/  VIADD R4, R2, 0xffffff80 ;  /* 0xffffff8002047836 */ /* 0x000fca0000000000 */
[----:B------:R-:W-:-:S13]  /*d9d0*/  ISETP.GE.AND P1, PT, R4, R3, PT ;  /* 0x000000030400720c */ /* 0x000fda0003f26270 */
[----:B------:R-:W-:Y:S05]  /*d9e0*/  @P1 BRA `(.L_x_221) ;  /* 0x00000000008c1947 */ /* 0x000fea0003800000 */
[----:B------:R-:W-:Y:S01]  /*d9f0*/  ISETP.NE.AND P1, PT, R7, 0x1, PT ;  /* 0x000000010700780c */ /* 0x000fe20003f25270 */
[----:B------:R-:W-:Y:S01]  /*da00*/  ULDC.64 UR16, c[0x0][0xb90] ;  /* 0x0002e40000107ab9 */ /* 0x000fe20000000a00 */
[----:B------:R-:W-:Y:S01]  /*da10*/  R2UR UR15, R214 ;  /* 0x00000000d60f72ca */ /* 0x000fe200000e0000 */
[----:B------:R-:W-:Y:S01]  /*da20*/  UIMAD UR10, UR12, UR16, URZ ;  /* 0x000000100c0a72a4 */ /* 0x000fe2000f8e023f */
[----:B------:R-:W-:Y:S01]  /*da30*/  MOV R2, R4 ;  /* 0x0000000400027202 */ /* 0x000fe20000000f00 */
[----:B------:R-:W-:Y:S01]  /*da40*/  UMOV UR8, UR4 ;  /* 0x0000000400087c82 */ /* 0x000fe20008000000 */
[----:B------:R-:W-:-:S07]  /*da50*/  UMOV UR9, UR11 ;  /* 0x0000000b00097c82 */ /* 0x000fce0008000000 */
[----:B------:R-:W0:Y:S02]  /*da60*/  @P1 LDC R3, c[0x0][0xbec] ;  /* 0x0002fb00ff031b82 */ /* 0x000e240000000800 */
[----:B------:R-:W-:Y:S02]  /*da70*/  UIMAD.WIDE.U32 UR8, UR15, UR16, UR8 ;  /* 0x000000100f0872a5 */ /* 0x000fe4000f8e0008 */
[----:B------:R-:W-:-:S03]  /*da80*/  UIMAD UR10, UR15, UR17, UR10 ;  /* 0x000000110f0a72a4 */ /* 0x000fc6000f8e020a */
[----:B------:R-:W-:Y:S01]  /*da90*/  ULDC.64 UR16, c[0x0][0xb98] ;  /* 0x0002e60000107ab9 */ /* 0x000fe20000000a00 */
[----:B------:R-:W1:Y:S01]  /*daa0*/  @P1 LDC R6, c[0x0][0xbf0] ;  /* 0x0002fc00ff061b82 */ /* 0x000e620000000800 */
[----:B------:R-:W-:Y:S02]  /*dab0*/  UIADD3 UR9, UR9, UR10, URZ ;  /* 0x0000000a09097290 */ /* 0x000fe4000fffe03f */
[----:B------:R-:W-:Y:S02]  /*dac0*/  UIMAD UR10, UR14, UR16, URZ ;  /* 0x000000100e0a72a4 */ /* 0x000fe4000f8e023f */
[----:B------:R-:W-:Y:S02]  /*dad0*/  UIMAD.WIDE.U32 UR8, UR13, UR16, UR8 ;  /* 0x000000100d0872a5 */ /* 0x000fe4000f8e0008 */
[----:B------:R-:W-:-:S03]  /*dae0*/  UIMAD UR10, UR13, UR17, UR10 ;  /* 0x000000110d0a72a4 */ /* 0x000fc6000f8e020a */
[----:B------:R-:W-:Y:S01]  /*daf0*/  ULDC.64 UR16, c[0x0][0xb88] ;  /* 0x0002e20000107ab9 */ /* 0x000fe20000000a00 */
[----:B0-----:R-:W-:-:S05]  /*db00*/  @P1 IMAD.HI.U32 R3, R4, R3, RZ ;  /* 0x0000000304031227 */ /* 0x001fca00078e00ff */
[----:B-1----:R-:W-:Y:S01]  /*db10*/  @P1 SHF.R.U32.HI R2, RZ, R6, R3 ;  /* 0x00000006ff021219 */ /* 0x002fe20000011603 */
[----:B------:R-:W-:-:S03]  /*db20*/  IMAD.U32 R6, RZ, RZ, UR10 ;  /* 0x0000000aff067e24 */ /* 0x000fc6000f8e00ff */
[--C-:B------:R-:W-:Y:S01]  /*db30*/  SHF.R.S32.HI R3, RZ, 0x1f, R2.reuse ;  /* 0x0000001fff037819 */ /* 0x100fe20000011402 */
[----:B------:R-:W-:Y:S01]  /*db40*/  IMAD.MOV R5, RZ, RZ, -R2 ;  /* 0x000000ffff057224 */ /* 0x000fe200078e0a02 */
[----:B------:R-:W-:-:S03]  /*db50*/  IADD3 R2, P1, R2, UR8, RZ ;  /* 0x0000000802027c10 */ /* 0x000fc6000ff3e0ff */
[----:B------:R-:W-:Y:S01]  /*db60*/  IMAD R5, R7, R5, R4 ;  /* 0x0000000507057224 */ /* 0x000fe200078e0204 */
[----:B------:R-:W-:Y:S01]  /*db70*/  IADD3.X R3, R3, UR9, R6, P1, !PT ;  /* 0x0000000903037c10 */ /* 0x000fe20008ffe406 */
[----:B------:R-:W-:-:S03]  /*db80*/  ULDC.64 UR8, c[0x0][0xb50] ;  /* 0x0002d40000087ab9 */ /* 0x000fc60000000a00 */
[----:B------:R-:W-:Y:S01]  /*db90*/  SHF.R.S32.HI R4, RZ, 0x1f, R5 ;  /* 0x0000001fff047819 */ /* 0x000fe20000011405 */
[----:B------:R-:W-:-:S04]  /*dba0*/  IMAD.WIDE.U32 R2, R5, UR16, R2 ;  /* 0x0000001005027c25 */ /* 0x000fc8000f8e0002 */
[----:B------:R-:W-:-:S04]  /*dbb0*/  IMAD R4, R4, UR16, RZ ;  /* 0x0000001004047c24 */ /* 0x000fc8000f8e02ff */
[----:B------:R-:W-:Y:S01]  /*dbc0*/  IMAD R7, R5, UR17, R4 ;  /* 0x0000001105077c24 */ /* 0x000fe2000f8e0204 */
[----:B------:R-:W-:-:S03]  /*dbd0*/  LEA R4, P1, R2, UR8, 0x2 ;  /* 0x0000000802047c11 */ /* 0x000fc6000f8210ff */
[----:B------:R-:W-:-:S05]  /*dbe0*/  IMAD.IADD R3, R3, 0x1, R7 ;  /* 0x0000000103037824 */ /* 0x000fca00078e0207 */
[----:B------:R-:W-:Y:S01]  /*dbf0*/  LEA.HI.X R5, R2, UR9, R3, 0x2, P1 ;  /* 0x0000000902057c11 */ /* 0x000fe200088f1403 */
[----:B------:R-:W-:-:S05]  /*dc00*/  IMAD.MOV.U32 R3, RZ, RZ, -0x800000 ;  /* 0xff800000ff037424 */ /* 0x000fca00078e00ff */
[----:B------:R0:W-:Y:S02]  /*dc10*/  STG.E desc[UR36][R4.64], R3 ;  /* 0x0000000304007986 */ /* 0x0001e4000c101924 */
.L_x_221:
[----:B------:R-:W-:Y:S05]  /*dc20*/  BSYNC B1 ;  /* 0x0000000000017941 */ /* 0x000fea0003800000 */
.L_x_220:
[----:B------:R-:W-:Y:S01]  /*dc30*/  R2UR UR15, R216 ;  /* 0x00000000d80f72ca */ /* 0x000fe200000e0000 */
[----:B0-----:R-:W0:Y:S01]  /*dc40*/  @P0 LDC R3, c[0x0][0xbf0] ;  /* 0x0002fc00ff030b82 */ /* 0x001e220000000800 */
[----:B------:R-:W-:Y:S01]  /*dc50*/  ULDC.64 UR16, c[0x0][0xaa0] ;  /* 0x0002a80000107ab9 */ /* 0x000fe20000000a00 */
[----:B------:R-:W-:Y:S01]  /*dc60*/  R2UR UR18, R214 ;  /* 0x00000000d61272ca */ /* 0x000fe200000e0000 */
[----:B------:R-:W-:Y:S01]  /*dc70*/  UIMAD UR10, UR11, UR16, URZ ;  /* 0x000000100b0a72a4 */ /* 0x000fe2000f8e023f */
[----:B------:R-:W-:Y:S01]  /*dc80*/  IMAD R2, R213, 0x20, R218 ;  /* 0x00000020d5027824 */ /* 0x000fe200078e02da */
[----:B------:R-:W-:Y:S01]  /*dc90*/  UIMAD.WIDE.U32 UR8, UR4, UR16, URZ ;  /* 0x00000010040872a5 */ /* 0x000fe2000f8e003f */
[----:B------:R-:W-:Y:S01]  /*dca0*/  BSSY B1, `(.L_x_222) ;  /* 0x0000045000017945 */ /* 0x000fe20003800000 */
[----:B------:R-:W-:Y:S01]  /*dcb0*/  UIMAD UR10, UR4, UR17, UR10 ;  /* 0x00000011040a72a4 */ /* 0x000fe2000f8e020a */
[----:B------:R-:W-:Y:S02]  /*dcc0*/  SHF.R.S32.HI R18, RZ, 0x1f, R22 ;  /* 0x0000001fff127819 */ /* 0x000fe40000011416 */
[----:B------:R-:W-:Y:S01]  /*dcd0*/  ULDC.64 UR16, c[0x0][0xae8] ;  /* 0x0002ba0000107ab9 */ /* 0x000fe20000000a00 */
[----:B------:R-:W-:Y:S01]  /*dce0*/  UIADD3 UR9, UR9, UR10, URZ ;  /* 0x0000000a09097290 */ /* 0x000fe2000fffe03f */
[----:B------:R-:W-:Y:S01]  /*dcf0*/  MOV R5, UR15 ;  /* 0x0000000f00057c02 */ /* 0x000fe20008000f00 */
[----:B------:R-:W-:Y:S01]  /*dd00*/  UIMAD UR4, UR12, UR16, URZ ;  /* 0x000000100c0472a4 */ /* 0x000fe2000f8e023f */
[----:B------:R-:W-:Y:S01]  /*dd10*/  SHF.R.S32.HI R19, RZ, 0x1f, R23 ;  /* 0x0000001fff137819 */ /* 0x000fe20000011417 */
[----:B------:R-:W-:Y:S01]  /*dd20*/  UIMAD.WIDE.U32 UR8, UR18, UR16, UR8 ;  /* 0x00000010120872a5 */ /* 0x000fe2000f8e0008 */
[----:B------:R-:W-:Y:S01]  /*dd30*/  SHF.R.S32.HI R20, RZ, 0x1f, R17 ;  /* 0x0000001fff147819 */ /* 0x000fe20000011411 */
[----:B------:R-:W-:Y:S01]  /*dd40*/  IMAD R6, R5, 0x80, R2 ;  /* 0x0000008005067824 */ /* 0x000fe200078e0202 */
[----:B------:R-:W-:Y:S01]  /*dd50*/  UIMAD UR4, UR18, UR17, UR4 ;  /* 0x00000011120472a4 */ /* 0x000fe2000f8e0204 */
[----:B------:R-:W-:-:S02]  /*dd60*/  ULDC.64 UR10, c[0x0][0xaf0] ;  /* 0x0002bc00000a7ab9 */ /* 0x000fc40000000a00 */
[----:B------:R-:W-:Y:S01]  /*dd70*/  @P0 IMAD.HI.U32 R2, R6, R9, RZ ;  /* 0x0000000906020227 */ /* 0x000fe200078e00ff */
[----:B------:R-:W-:Y:S02]  /*dd80*/  UIADD3 UR9, UR9, UR4, URZ ;  /* 0x0000000409097290 */ /* 0x000fe4000fffe03f */
[----:B------:R-:W-:Y:S01]  /*dd90*/  UIMAD UR4, UR14, UR10, URZ ;  /* 0x0000000a0e0472a4 */ /* 0x000fe2000f8e023f */
[----:B------:R-:W-:Y:S01]  /*dda0*/  IMAD.MOV.U32 R5, RZ, RZ, R6 ;  /* 0x000000ffff057224 */ /* 0x000fe200078e0006 */
[----:B0-----:R-:W-:Y:S01]  /*ddb0*/  @P0 SHF.R.U32.HI R5, RZ, R3, R2 ;  /* 0x00000003ff050219 */ /* 0x001fe20000011602 */
[----:B------:R-:W-:Y:S02]  /*ddc0*/  UIMAD.WIDE.U32 UR8, UR13, UR10, UR8 ;  /* 0x0000000a0d0872a5 */ /* 0x000fe4000f8e0008 */
[----:B------:R-:W-:Y:S01]  /*ddd0*/  UIMAD UR4, UR13, UR11, UR4 ;  /* 0x0000000b0d0472a4 */ /* 0x000fe2000f8e0204 */
[--C-:B------:R-:W-:Y:S01]  /*dde0*/  SHF.R.S32.HI R2, RZ, 0x1f, R5.reuse ;  /* 0x0000001fff027819 */ /* 0x100fe20000011405 */
[----:B------:R-:W-:Y:S01]  /*ddf0*/  IMAD.MOV R7, RZ, RZ, -R5 ;  /* 0x000000ffff077224 */ /* 0x000fe200078e0a05 */
[----:B------:R-:W-:Y:S01]  /*de00*/  ULDC.64 UR10, c[0x0][0xae0] ;  /* 0x0002b800000a7ab9 */ /* 0x000fe20000000a00 */
[----:B------:R-:W-:-:S02]  /*de10*/  UIADD3 UR4, UR9, UR4, URZ ;  /* 0x0000000409047290 */ /* 0x000fc4000fffe03f */
[----:B------:R-:W-:Y:S02]  /*de20*/  IMAD.U32 R3, RZ, RZ, UR9 ;  /* 0x00000009ff037e24 */ /* 0x000fe4000f8e00ff */
[----:B------:R-:W-:Y:S02]  /*de30*/  IMAD R4, R2, UR10, RZ ;  /* 0x0000000a02047c24 */ /* 0x000fe4000f8e02ff */
[----:B------:R-:W-:Y:S01]  /*de40*/  IMAD R7, R11, R7, R6 ;  /* 0x000000070b077224 */ /* 0x000fe200078e0206 */
[----:B------:R-:W-:Y:S01]  /*de50*/  MOV R3, UR4 ;  /* 0x0000000400037c02 */ /* 0x000fe20008000f00 */
[----:B------:R-:W-:Y:S01]  /*de60*/  IMAD.U32 R2, RZ, RZ, UR8 ;  /* 0x00000008ff027e24 */ /* 0x000fe2000f8e00ff */
[----:B------:R-:W-:Y:S01]  /*de70*/  ULDC.64 UR8, c[0x0][0xad8] ;  /* 0x0002b60000087ab9 */ /* 0x000fe20000000a00 */
[C---:B------:R-:W-:Y:S01]  /*de80*/  IMAD R9, R5.reuse, UR11, R4 ;  /* 0x0000000b05097c24 */ /* 0x040fe2000f8e0204 */
[----:B------:R-:W-:Y:S01]  /*de90*/  SHF.R.S32.HI R4, RZ, 0x1f, R7 ;  /* 0x0000001fff047819 */ /* 0x000fe20000011407 */
[----:B------:R-:W-:-:S04]  /*dea0*/  IMAD.WIDE.U32 R2, R5, UR10, R2 ;  /* 0x0000000a05027c25 */ /* 0x000fc8000f8e0002 */
[----:B------:R-:W-:Y:S02]  /*deb0*/  IMAD.U32 R5, RZ, RZ, UR15 ;  /* 0x0000000fff057e24 */ /* 0x000fe4000f8e00ff */
[----:B------:R-:W-:Y:S02]  /*dec0*/  IMAD.IADD R3, R3, 0x1, R9 ;  /* 0x0000000103037824 */ /* 0x000fe400078e0209 */
[----:B------:R-:W-:Y:S02]  /*ded0*/  IMAD R4, R4, UR8, RZ ;  /* 0x0000000804047c24 */ /* 0x000fe4000f8e02ff */
[----:B------:R-:W-:Y:S02]  /*dee0*/  IMAD R8, R5, 0x80, R218 ;  /* 0x0000008005087824 */ /* 0x000fe400078e02da */
[----:B-----5:R-:W-:Y:S02]  /*def0*/  IMAD R11, R0, R11, RZ ;  /* 0x0000000b000b7224 */ /* 0x020fe400078e02ff */
[----:B------:R-:W-:-:S02]  /*df00*/  IMAD R5, R7, UR9, R4 ;  /* 0x0000000907057c24 */ /* 0x000fc4000f8e0204 */
[----:B------:R-:W-:Y:S01]  /*df10*/  IMAD.WIDE.U32 R2, R7, UR8, R2 ;  /* 0x0000000807027c25 */ /* 0x000fe2000f8e0002 */
[C---:B------:R-:W-:Y:S01]  /*df20*/  ISETP.GE.AND P2, PT, R8.reuse, R11, PT ;  /* 0x0000000b0800720c */ /* 0x040fe20003f46270 */
[----:B------:R-:W-:Y:S02]  /*df30*/  ULDC.64 UR8, c[0x0][0xa80] ;  /* 0x0002a00000087ab9 */ /* 0x000fe40000000a00 */
[----:B------:R-:W-:Y:S01]  /*df40*/  VIADD R0, R8, 0x20 ;  /* 0x0000002008007836 */ /* 0x000fe20000000000 */
[----:B------:R-:W-:Y:S02]  /*df50*/  IADD3 R3, R3, R5, RZ ;  /* 0x0000000503037210 */ /* 0x000fe40007ffe0ff */
[----:B------:R-:W-:Y:S02]  /*df60*/  LEA R4, P3, R2, UR8, 0x1 ;  /* 0x0000000802047c11 */ /* 0x000fe4000f8608ff */
[----:B------:R-:W-:Y:S01]  /*df70*/  ISETP.GE.AND P1, PT, R0, R11, PT ;  /* 0x0000000b0000720c */ /* 0x000fe20003f26270 */
[----:B------:R-:W-:Y:S01]  /*df80*/  VIADD R0, R8, 0x40 ;  /* 0x0000004008007836 */ /* 0x000fe20000000000 */
[----:B------:R-:W-:-:S02]  /*df90*/  LEA.HI.X R5, R2, UR9, R3, 0x1, P3 ;  /* 0x0000000902057c11 */ /* 0x000fc400098f0c03 */
[----:B------:R0:W1:Y:S02]  /*dfa0*/  SHFL.IDX PT, R2, R4, RZ, 0x181f ;  /* 0x00181fff04027589 */ /* 0x00006400000e0000 */
[----:B------:R-:W-:Y:S02]  /*dfb0*/  ISETP.GE.AND P0, PT, R0, R11, PT ;  /* 0x0000000b0000720c */ /* 0x000fe40003f06270 */
[----:B------:R0:W2:Y:S01]  /*dfc0*/  SHFL.IDX PT, R0, R5, RZ, 0x181f ;  /* 0x00181fff05007589 */ /* 0x0000a200000e0000 */
[----:B------:R-:W-:Y:S10]  /*dfd0*/  @P2 BRA `(.L_x_223) ;  /* 0x0000000000442947 */ /* 0x000ff40003800000 */
        /* <DEDUP_REMOVED lines=8> */
[----:B------:R3:W-:Y:S01]  /*e060*/  @!P5 ST.E.128 desc[UR36][R6.64], RZ ;  /* 0x000000ff0600d985 */ /* 0x0007e2000c101d24 */
[----:B------:R-:W-:Y:S02]  /*e070*/  @!P4 LEA.HI.X R13, R23, R0, R19, 0x1, P6 ;  /* 0x00000000170dc211 */ /* 0x000fe400030f0c13 */
[----:B------:R-:W-:-:S03]  /*e080*/  @!P3 LEA R14, P6, R22, R2, 0x1 ;  /* 0x00000002160eb211 */ /* 0x000fc600078c08ff */
[----:B------:R3:W-:Y:S01]  /*e090*/  @!P4 ST.E.128 desc[UR36][R12.64], RZ ;  /* 0x000000ff0c00c985 */ /* 0x0007e2000c101d24 */
[----:B------:R-:W-:Y:S02]  /*e0a0*/  @!P3 LEA.HI.X R15, R22, R0, R18, 0x1, P6 ;  /* 0x00000000160fb211 */ /* 0x000fe400030f0c12 */
[----:B------:R-:W-:-:S03]  /*e0b0*/  @!P2 LEA R2, P6, R212, R2, 0x1 ;  /* 0x00000002d402a211 */ /* 0x000fc600078c08ff */
[----:B------:R3:W-:Y:S01]  /*e0c0*/  @!P3 ST.E.128 desc[UR36][R14.64], RZ ;  /* 0x000000ff0e00b985 */ /* 0x0007e2000c101d24 */
[----:B------:R-:W-:-:S05]  /*e0d0*/  @!P2 LEA.HI.X R3, R212, R0, R227, 0x1, P6 ;  /* 0x00000000d403a211 */ /* 0x000fca00030f0ce3 */
[----:B------:R3:W-:Y:S04]  /*e0e0*/  @!P2 ST.E.128 desc[UR36][R2.64], RZ ;  /* 0x000000ff0200a985 */ /* 0x0007e8000c101d24 */
.L_x_223:
[----:B------:R-:W-:Y:S05]  /*e0f0*/  BSYNC B1 ;  /* 0x0000000000017941 */ /* 0x000fea0003800000 */
.L_x_222:
[----:B--2---:R2:W4:Y:S01]  /*e100*/  SHFL.IDX PT, R0, R5, 0x1, 0x181f ;  /* 0x00381f0005007f89 */ /* 0x00452200000e0000 */
[----:B------:R-:W-:Y:S03]  /*e110*/  BSSY B1, `(.L_x_224) ;  /* 0x0000014000017945 */ /* 0x000fe60003800000 */
[----:B-1-3--:R2:W1:Y:S01]  /*e120*/  SHFL.IDX PT, R2, R4, 0x1, 0x181f ;  /* 0x00381f0004027f89 */ /* 0x00a46200000e0000 */
[----:B------:R-:W-:Y:S05]  /*e130*/  @P1 BRA `(.L_x_225) ;  /* 0x0000000000441947 */ /* 0x000fea0003800000 */
[----:B------:R-:W-:Y:S02]  /*e140*/  ULDC UR4, c[0x0][0xac8] ;  /* 0x0002b20000047ab9 */ /* 0x000fe40000000800 */
[----:B------:R-:W-:Y:S02]  /*e150*/  ISETP.GE.AND P4, PT, R17, UR4, PT ;  /* 0x0000000411007c0c */ /* 0x000fe4000bf86270 */
[----:B------:R-:W-:Y:S02]  /*e160*/  ISETP.GE.AND P3, PT, R23, UR4, PT ;  /* 0x0000000417007c0c */ /* 0x000fe4000bf66270 */
[----:B------:R-:W-:Y:S02]  /*e170*/  ISETP.GE.AND P2, PT, R22, UR4, PT ;  /* 0x0000000416007c0c */ /* 0x000fe4000bf46270 */
[----:B------:R-:W-:-:S07]  /*e180*/  ISETP.GE.AND P1, PT, R212, UR4, PT ;  /* 0x00000004d4007c0c */ /* 0x000fce000bf26270 */
[-C--:B-1----:R-:W-:Y:S02]  /*e190*/  @!P4 LEA R6, P6, R17, R2.reuse, 0x1 ;  /* 0x000000021106c211 */ /* 0x082fe400078c08ff */
[----:B------:R-:W-:Y:S02]  /*e1a0*/  @!P3 LEA R12, P5, R23, R2, 0x1 ;  /* 0x00000002170cb211 */ /* 0x000fe400078a08ff */
[----:B----4-:R-:W-:Y:S02]  /*e1b0*/  @!P4 LEA.HI.X R7, R17, R0, R20, 0x1, P6 ;  /* 0x000000001107c211 */ /* 0x010fe400030f0c14 */
[----:B------:R-:W-:Y:S02]  /*e1c0*/  @!P2 LEA R14, P6, R22, R2, 0x1 ;  /* 0x00000002160ea211 */ /* 0x000fe400078c08ff */
[----:B------:R-:W-:Y:S01]  /*e1d0*/  @!P3 LEA.HI.X R13, R23, R0, R19, 0x1, P5 ;  /* 0x00000000170db211 */ /* 0x000fe200028f0c13 */
[----:B------:R3:W-:Y:S01]  /*e1e0*/  @!P4 ST.E.128 desc[UR36][R6.64], RZ ;  /* 0x000000ff0600c985 */ /* 0x0007e2000c101d24 */
[----:B------:R-:W-:-:S02]  /*e1f0*/  @!P1 LEA R2, P5, R212, R2, 0x1 ;  /* 0x00000002d4029211 */ /* 0x000fc400078a08ff */
[-C--:B------:R-:W-:Y:S01]  /*e200*/  @!P2 LEA.HI.X R15, R22, R0.reuse, R18, 0x1, P6 ;  /* 0x00000000160fa211 */ /* 0x080fe200030f0c12 */
[----:B------:R3:W-:Y:S01]  /*e210*/  @!P3 ST.E.128 desc[UR36][R12.64], RZ ;  /* 0x000000ff0c00b985 */ /* 0x0007e2000c101d24 */
[----:B------:R-:W-:-:S03]  /*e220*/  @!P1 LEA.HI.X R3, R212, R0, R227, 0x1, P5 ;  /* 0x00000000d4039211 */ /* 0x000fc600028f0ce3 */
[----:B------:R3:W-:Y:S04]  /*e230*/  @!P2 ST.E.128 desc[UR36][R14.64], RZ ;  /* 0x000000ff0e00a985 */ /* 0x0007e8000c101d24 */
[----:B------:R3:W-:Y:S02]  /*e240*/  @!P1 ST.E.128 desc[UR36][R2.64], RZ ;  /* 0x000000ff02009985 */ /* 0x0007e4000c101d24 */
.L_x_225:
[----:B------:R-:W-:Y:S05]  /*e250*/  BSYNC B1 ;  /* 0x0000000000017941 */ /* 0x000fea0003800000 */
.L_x_224:
[----:B----4-:R4:W0:Y:S01]  /*e260*/  SHFL.IDX PT, R0, R5, 0x2, 0x181f ;  /* 0x00581f0005007f89 */ /* 0x01082200000e0000 */
        /* <DEDUP_REMOVED lines=9> */
[-C--:B------:R-:W-:Y:S02]  /*e300*/  @!P2 LEA R12, P5, R23, R2.reuse, 0x1 ;  /* 0x00000002170ca211 */ /* 0x080fe400078a08ff */
[----:B------:R-:W-:Y:S02]  /*e310*/  @!P1 LEA R14, P4, R22, R2, 0x1 ;  /* 0x00000002160e9211 */ /* 0x000fe400078808ff */
[----:B0-----:R-:W-:Y:S02]  /*e320*/  @!P3 LEA.HI.X R7, R17, R0, R20, 0x1, P6 ;  /* 0x000000001107b211 */ /* 0x001fe400030f0c14 */
[----:B------:R-:W-:Y:S02]  /*e330*/  @!P0 LEA R2, P6, R212, R2, 0x1 ;  /* 0x00000002d4028211 */ /* 0x000fe400078c08ff */
[-C--:B------:R-:W-:Y:S01]  /*e340*/  @!P2 LEA.HI.X R13, R23, R0.reuse, R19, 0x1, P5 ;  /* 0x00000000170da211 */ /* 0x080fe200028f0c13 */
[----:B------:R3:W-:Y:S01]  /*e350*/  @!P3 ST.E.128 desc[UR36][R6.64], RZ ;  /* 0x000000ff0600b985 */ /* 0x0007e2000c101d24 */
[----:B------:R-:W-:-:S02]  /*e360*/  @!P1 LEA.HI.X R15, R22, R0, R18, 0x1, P4 ;  /* 0x00000000160f9211 */ /* 0x000fc400020f0c12 */
[----:B------:R-:W-:Y:S01]  /*e370*/  @!P0 LEA.HI.X R3, R212, R0, R227, 0x1, P6 ;  /* 0x00000000d4038211 */ /* 0x000fe200030f0ce3 */
[----:B------:R3:W-:Y:S04]  /*e380*/  @!P2 ST.E.128 desc[UR36][R12.64], RZ ;  /* 0x000000ff0c00a985 */ /* 0x0007e8000c101d24 */
[----:B------:R3:W-:Y:S04]  /*e390*/  @!P1 ST.E.128 desc[UR36][R14.64], RZ ;  /* 0x000000ff0e009985 */ /* 0x0007e8000c101d24 */
[----:B------:R3:W-:Y:S02]  /*e3a0*/  @!P0 ST.E.128 desc[UR36][R2.64], RZ ;  /* 0x000000ff02008985 */ /* 0x0007e4000c101d24 */
.L_x_227:
[----:B------:R-:W-:Y:S05]  /*e3b0*/  BSYNC B1 ;  /* 0x0000000000017941 */ /* 0x000fea0003800000 */
.L_x_226:
[----:B0-----:R-:W-:Y:S01]  /*e3c0*/  VIADD R0, R8, 0x60 ;  /* 0x0000006008007836 */ /* 0x001fe20000000000 */
[----:B---3--:R0:W3:Y:S04]  /*e3d0*/  SHFL.IDX PT, R6, R5, 0x3, 0x181f ;  /* 0x00781f0005067f89 */ /* 0x0080e800000e0000 */
[----:B------:R-:W-:Y:S01]  /*e3e0*/  ISETP.GE.AND P0, PT, R0, R11, PT ;  /* 0x0000000b0000720c */ /* 0x000fe20003f06270 */
[----:B-1----:R0:W1:-:S12]  /*e3f0*/  SHFL.IDX PT, R2, R4, 0x3, 0x181f ;  /* 0x00781f0004027f89 */ /* 0x00205800000e0000 */
[----:B0-----:R-:W-:Y:S05]  /*e400*/  @P0 BRA `(.L_x_218) ;  /* 0x0000000000440947 */ /* 0x001fea0003800000 */
[----:B------:R-:W-:Y:S02]  /*e410*/  ULDC UR4, c[0x0][0xac8] ;  /* 0x0002b20000047ab9 */ /* 0x000fe40000000800 */
[----:B------:R-:W-:Y:S02]  /*e420*/  ISETP.GE.AND P3, PT, R17, UR4, PT ;  /* 0x0000000411007c0c */ /* 0x000fe4000bf66270 */
[----:B------:R-:W-:Y:S02]  /*e430*/  ISETP.GE.AND P2, PT, R23, UR4, PT ;  /* 0x0000000417007c0c */ /* 0x000fe4000bf46270 */
[----:B------:R-:W-:Y:S02]  /*e440*/  ISETP.GE.AND P1, PT, R22, UR4, PT ;  /* 0x0000000416007c0c */ /* 0x000fe4000bf26270 */
[----:B------:R-:W-:-:S07]  /*e450*/  ISETP.GE.AND P0, PT, R212, UR4, PT ;  /* 0x00000004d4007c0c */ /* 0x000fce000bf06270 */
[-C--:B-12-4-:R-:W-:Y:S02]  /*e460*/  @!P3 LEA R4, P6, R17, R2.reuse, 0x1 ;  /* 0x000000021104b211 */ /* 0x096fe400078c08ff */
[-C--:B------:R-:W-:Y:S02]  /*e470*/  @!P2 LEA R8, P5, R23, R2.reuse, 0x1 ;  /* 0x000000021708a211 */ /* 0x080fe400078a08ff */
[----:B------:R-:W-:Y:S02]  /*e480*/  @!P1 LEA R10, P4, R22, R2, 0x1 ;  /* 0x00000002160a9211 */ /* 0x000fe400078808ff */
[----:B---3--:R-:W-:Y:S02]  /*e490*/  @!P3 LEA.HI.X R5, R17, R6, R20, 0x1, P6 ;  /* 0x000000061105b211 */ /* 0x008fe400030f0c14 */
        /* <DEDUP_REMOVED lines=8> */
.L_x_218:
[----:B------:R-:W-:Y:S05]  /*e520*/  BSYNC B0 ;  /* 0x0000000000007941 */ /* 0x000fea0003800000 */
.L_x_209:
[----:B------:R-:W-:Y:S02]  /*e530*/  ULDC UR4, c[0x0][0xc3c] ;  /* 0x00030f0000047ab9 */ /* 0x000fe40000000800 */
[----:B------:R-:W-:-:S06]  /*e540*/  UISETP.GE.AND UP0, UPT, UR7, UR4, UPT ;  /* 0x000000040700728c */ /* 0x000fcc000bf06270 */
[----:B------:R-:W-:-:S13]  /*e550*/  PLOP3.LUT P0, PT, PT, PT, UP0, 0x80, 0x0 ;  /* 0x000000000000781c */ /* 0x000fda0003f0f008 */
[----:B------:R-:W-:Y:S05]  /*e560*/  @!P0 BRA `(.L_x_228) ;  /* 0xffffff2800188947 */ /* 0x000fea000383ffff */
[----:B------:R-:W-:Y:S05]  /*e570*/  EXIT ;  /* 0x000000000000794d */ /* 0x000fea0003800000 */
.L_x_181:
[----:B------:R-:W-:-:S08]  /*e580*/  NOP ;  /* 0x0000000000007918 */ /* 0x000fd00000000000 */
[----:B0-----:R-:W0:-:S00]  /*e590*/  USETMAXREG.DEALLOC.CTAPOOL 0x28 ;  /* 0x00000028000079c8 */ /* 0x001e0000080e0500 */
[----:B0-----:R-:W-:Y:S02]  /*e5a0*/  LOP3.LUT R0, R0, 0x3, RZ, 0xc0, !PT ;  /* 0x0000000300007812 */ /* 0x001fe400078ec0ff */
[----:B------:R-:W-:-:S04]  /*e5b0*/  LOP3.LUT R23, R23, 0xfffffeff, RZ, 0xc0, !PT ;  /* 0xfffffeff17177812 */ /* 0x000fc800078ec0ff */
[----:B------:R-:W0:Y:S02]  /*e5c0*/  SHFL.IDX PT, R0, R0, RZ, 0x1f ;  /* 0x00001fff00007589 */ /* 0x000e2400000e0000 */
[----:B0-----:R-:W-:Y:S01]  /*e5d0*/  ISETP.NE.AND P0, PT, R0, RZ, PT ;  /* 0x000000ff0000720c */ /* 0x001fe20003f05270 */
[----:B------:R-:W-:-:S12]  /*e5e0*/  IMAD.MOV.U32 R0, RZ, RZ, RZ ;  /* 0x000000ffff007224 */ /* 0x000fd800078e00ff */
[----:B------:R-:W-:Y:S01]  /*e5f0*/  @P0 LOP3.LUT R23, R23, 0x100, RZ, 0xfc, !PT ;  /* 0x0000010017170812 */ /* 0x000fe200078efcff */
[----:B------:R-:W-:Y:S06]  /*e600*/  @!P0 BRA `(.L_x_229) ;  /* 0x00000000001c8947 */ /* 0x000fec0003800000 */
[----:B------:R-:W0:Y:S08]  /*e610*/  S2UR UR5, SR_CgaCtaId ;  /* 0x00000000000579c3 */ /* 0x000e300000008800 */
[----:B------:R-:W-:Y:S06]  /*e620*/  BAR.SYNC.DEFER_BLOCKING 0x5, 0x180 ;  /* 0x0146000000007b1d */ /* 0x000fec0000010000 */
[----:B------:R-:W-:-:S02]  /*e630*/  UMOV UR4, 0x400 ;  /* 0x0000040000047882 */ /* 0x000fc40000000000 */
[----:B0-----:R-:W-:-:S09]  /*e640*/  ULEA UR4, UR5, UR4, 0x18 ;  /* 0x0000000405047291 */ /* 0x001fd2000f8ec03f */
[----:B------:R-:W1:Y:S01]  /*e650*/  LDS.128 R16, [UR4+0x388d0] ;  /* 0x0388d004ff107984 */ /* 0x000e620008000c00 */
[----:B------:R-:W-:Y:S06]  /*e660*/  BAR.ARV 0x4, 0x180 ;  /* 0x0106000000007b1d */ /* 0x000fec0000002000 */
[----:B------:R-:W-:Y:S05]  /*e670*/  BRA `(.L_x_230) ;  /* 0x0000000800007947 */ /* 0x000fea0003800000 */
.L_x_229:
[----:B------:R-:W0:Y:S01]  /*e680*/  S2R R2, SR_TID.X ;  /* 0x0000000000027919 */ /* 0x000e220000002100 */
[----:B------:R-:W-:Y:S01]  /*e690*/  ULDC UR4, c[0x0][0xc3c] ;  /* 0x00030f0000047ab9 */ /* 0x000fe20000000800 */
[----:B------:R-:W1:Y:S01]  /*e6a0*/  S2UR UR6, SR_CTAID.X ;  /* 0x00000000000679c3 */ /* 0x000e620000002500 */
[----:B------:R-:W-:Y:S01]  /*e6b0*/  ULDC UR5, c[0x0][0xc38] ;  /* 0x00030e0000057ab9 */ /* 0x000fe20000000800 */
[----:B0-----:R-:W-:-:S04]  /*e6c0*/  LOP3.LUT R5, R2, 0x1f, RZ, 0xc0, !PT ;  /* 0x0000001f02057812 */ /* 0x001fc800078ec0ff */
[----:B------:R-:W-:-:S04]  /*e6d0*/  ISETP.NE.AND P0, PT, R5, 0x1f, PT ;  /* 0x0000001f0500780c */ /* 0x000fc80003f05270 */
[----:B------:R-:W-:-:S13]  /*e6e0*/  ISETP.GE.OR P1, PT, R5, UR4, !P0 ;  /* 0x0000000405007c0c */ /* 0x000fda000c726670 */
[----:B------:R-:W0:Y:S02]  /*e6f0*/  @!P1 LDC.64 R2, c[0x0][0xc80] ;  /* 0x00032000ff029b82 */ /* 0x000e240000000a00 */
[----:B0-----:R-:W-:-:S05]  /*e700*/  @!P1 IMAD.WIDE.U32 R2, R5, 0x4, R2 ;  /* 0x0000000405029825 */ /* 0x001fca00078e0002 */
[----:B------:R-:W2:Y:S01]  /*e710*/  @!P1 LDG.E R0, desc[UR36][R2.64] ;  /* 0x0000002402009981 */ /* 0x000ea2000c1e1900 */
[C---:B------:R-:W-:Y:S01]  /*e720*/  ISETP.NE.AND P1, PT, R5.reuse, RZ, PT ;  /* 0x000000ff0500720c */ /* 0x040fe20003f25270 */
[----:B------:R-:W-:Y:S01]  /*e730*/  UMOV UR4, URZ ;  /* 0x0000003f00047c82 */ /* 0x000fe20008000000 */
[C---:B------:R-:W-:Y:S01]  /*e740*/  ISETP.GE.U32.AND P2, PT, R5.reuse, 0x2, PT ;  /* 0x000000020500780c */ /* 0x040fe20003f46070 */
[----:B------:R-:W-:Y:S01]  /*e750*/  IMAD.MOV.U32 R16, RZ, RZ, RZ ;  /* 0x000000ffff107224 */ /* 0x000fe200078e00ff */
[C---:B------:R-:W-:Y:S02]  /*e760*/  ISETP.GE.U32.AND P3, PT, R5.reuse, 0x4, PT ;  /* 0x000000040500780c */ /* 0x040fe40003f66070 */
[C---:B------:R-:W-:Y:S02]  /*e770*/  ISETP.GE.U32.AND P4, PT, R5.reuse, 0x8, PT ;  /* 0x000000080500780c */ /* 0x040fe40003f86070 */
[----:B------:R-:W-:Y:S01]  /*e780*/  ISETP.GE.U32.AND P5, PT, R5, 0x10, PT ;  /* 0x000000100500780c */ /* 0x000fe20003fa6070 */
[----:B--2---:R-:W0:Y:S02]  /*e790*/  SHFL.UP PT, R4, R0, 0x1, RZ ;  /* 0x0420000000047989 */ /* 0x004e2400000e00ff */
[----:B0-----:R-:W-:-:S05]  /*e7a0*/  SEL R7, R4, RZ, P1 ;  /* 0x000000ff04077207 */ /* 0x001fca0000800000 */
[----:B------:R-:W-:-:S05]  /*e7b0*/  IMAD.IADD R7, R0, 0x1, R7 ;  /* 0x0000000100077824 */ /* 0x000fca00078e0207 */
[----:B------:R-:W0:Y:S02]  /*e7c0*/  SHFL.UP PT, R4, R7, 0x2, RZ ;  /* 0x0440000007047989 */ /* 0x000e2400000e00ff */
[----:B0-----:R-:W-:-:S05]  /*e7d0*/  SEL R4, R4, RZ, P2 ;  /* 0x000000ff04047207 */ /* 0x001fca0001000000 */
[----:B------:R-:W-:-:S05]  /*e7e0*/  IMAD.IADD R4, R7, 0x1, R4 ;  /* 0x0000000107047824 */ /* 0x000fca00078e0204 */
[----:B------:R-:W0:Y:S02]  /*e7f0*/  SHFL.UP PT, R6, R4, 0x4, RZ ;  /* 0x0480000004067989 */ /* 0x000e2400000e00ff */
[----:B0-----:R-:W-:-:S05]  /*e800*/  SEL R3, R6, RZ, P3 ;  /* 0x000000ff06037207 */ /* 0x001fca0001800000 */
[----:B------:R-:W-:-:S05]  /*e810*/  IMAD.IADD R3, R4, 0x1, R3 ;  /* 0x0000000104037824 */ /* 0x000fca00078e0203 */
[----:B------:R-:W0:Y:S02]  /*e820*/  SHFL.UP PT, R2, R3, 0x8, RZ ;  /* 0x0500000003027989 */ /* 0x000e2400000e00ff */
[----:B0-----:R-:W-:-:S04]  /*e830*/  SEL R2, R2, RZ, P4 ;  /* 0x000000ff02027207 */ /* 0x001fc80002000000 */
[----:B------:R-:W-:-:S05]  /*e840*/  IADD3 R2, R3, R2, RZ ;  /* 0x0000000203027210 */ /* 0x000fca0007ffe0ff */
[----:B------:R-:W0:Y:S02]  /*e850*/  SHFL.UP PT, R6, R2, 0x10, RZ ;  /* 0x0600000002067989 */ /* 0x000e2400000e00ff */
[----:B0-----:R-:W-:-:S05]  /*e860*/  SEL R7, R6, RZ, P5 ;  /* 0x000000ff06077207 */ /* 0x001fca0002800000 */
[----:B------:R-:W-:-:S05]  /*e870*/  IMAD.IADD R7, R2, 0x1, R7 ;  /* 0x0000000102077824 */ /* 0x000fca00078e0207 */
[----:B------:R-:W0:Y:S02]  /*e880*/  SHFL.IDX PT, R4, R7, 0x1f, 0x1f ;  /* 0x03e01f0007047f89 */ /* 0x000e2400000e0000 */
[----:B0-----:R-:W-:-:S04]  /*e890*/  IMAD R4, R4, UR5, RZ ;  /* 0x0000000504047c24 */ /* 0x001fc8000f8e02ff */
[----:B------:R-:W-:Y:S01]  /*e8a0*/  IMAD.MOV.U32 R3, RZ, RZ, R4 ;  /* 0x000000ffff037224 */ /* 0x000fe200078e0004 */
[----:B-1----:R-:W-:-:S13]  /*e8b0*/  ISETP.GT.AND P6, PT, R4, UR6, PT ;  /* 0x0000000604007c0c */ /* 0x002fda000bfc4270 */
[----:B------:R-:W-:Y:S05]  /*e8c0*/  @P6 BRA `(.L_x_231) ;  /* 0x0000000000946947 */ /* 0x000fea0003800000 */
[----:B------:R-:W-:Y:S01]  /*e8d0*/  IMAD.MOV.U32 R4, RZ, RZ, R3 ;  /* 0x000000ffff047224 */ /* 0x000fe200078e0003 */
[----:B------:R-:W-:Y:S01]  /*e8e0*/  UMOV UR4, URZ ;  /* 0x0000003f00047c82 */ /* 0x000fe20008000000 */
[----:B------:R-:W-:-:S05]  /*e8f0*/  ULDC UR5, c[0x0][0xc38] ;  /* 0x00030e0000057ab9 */ /* 0x000fca0000000800 */
.L_x_235:
[----:B------:R-:W0:Y:S01]  /*e900*/  LDC R2, c[0x0][0xc3c] ;  /* 0x00030f00ff027b82 */ /* 0x000e220000000800 */
[----:B------:R-:W-:-:S06]  /*e910*/  UIADD3 UR4, UR4, 0x1f, URZ ;  /* 0x0000001f04047890 */ /* 0x000fcc000fffe03f */
[----:B0-----:R-:W-:-:S13]  /*e920*/  ISETP.LE.AND P6, PT, R2, UR4, PT ;  /* 0x0000000402007c0c */ /* 0x001fda000bfc3270 */
[----:B------:R-:W-:Y:S05]  /*e930*/  @P6 BRA `(.L_x_232) ;  /* 0x0000000400246947 */ /* 0x000fea0003800000 */
[----:B------:R-:W-:Y:S01]  /*e940*/  VIADD R7, R5, UR4 ;  /* 0x0000000405077c36 */ /* 0x000fe20008000000 */
[----:B------:R-:W-:Y:S01]  /*e950*/  BSSY B0, `(.L_x_233) ;  /* 0x0000007000007945 */ /* 0x000fe20003800000 */
[----:B------:R-:W-:-:S03]  /*e960*/  MOV R0, RZ ;  /* 0x000000ff00007202 */ /* 0x000fc60000000f00 */
[----:B------:R-:W-:-:S13]  /*e970*/  ISETP.GE.OR P6, PT, R7, R2, !P0 ;  /* 0x000000020700720c */ /* 0x000fda00047c6670 */
[----:B------:R-:W-:Y:S05]  /*e980*/  @P6 BRA `(.L_x_234) ;  /* 0x00000000000c6947 */ /* 0x000fea0003800000 */
[----:B------:R-:W0:Y:S02]  /*e990*/  LDC.64 R2, c[0x0][0xc80] ;  /* 0x00032000ff027b82 */ /* 0x000e240000000a00 */
[----:B0-----:R-:W-:-:S05]  /*e9a0*/  IMAD.WIDE R2, R7, 0x4, R2 ;  /* 0x0000000407027825 */ /* 0x001fca00078e0202 */
[----:B------:R0:W5:Y:S02]  /*e9b0*/  LDG.E R0, desc[UR36][R2.64] ;  /* 0x0000002402007981 */ /* 0x000164000c1e1900 */
.L_x_234:
[----:B------:R-:W-:Y:S05]  /*e9c0*/  BSYNC B0 ;  /* 0x0000000000007941 */ /* 0x000fea0003800000 */
.L_x_233:
[----:B0----5:R-:W0:Y:S02]  /*e9d0*/  SHFL.UP PT, R2, R0, 0x1, RZ ;  /* 0x0420000000027989 */ /* 0x021e2400000e00ff */
        /* <DEDUP_REMOVED lines=14> */
[----:B------:R-:W0:Y:S02]  /*eac0*/  SHFL.IDX PT, R3, R9, 0x1f, 0x1f ;  /* 0x03e01f0009037f89 */ /* 0x000e2400000e0000 */
[----:B0-----:R-:W-:-:S05]  /*ead0*/  IMAD R3, R3, UR5, RZ ;  /* 0x0000000503037c24 */ /* 0x001fca000f8e02ff */
[----:B------:R-:W-:-:S04]  /*eae0*/  IADD3 R4, R3, R4, RZ ;  /* 0x0000000403047210 */ /* 0x000fc80007ffe0ff */
[----:B------:R-:W-:-:S13]  /*eaf0*/  ISETP.GT.AND P6, PT, R4, UR6, PT ;  /* 0x0000000604007c0c */ /* 0x000fda000bfc4270 */
[----:B------:R-:W-:Y:S05]  /*eb00*/  @!P6 BRA `(.L_x_235) ;  /* 0xfffffffc007ce947 */ /* 0x000fea000383ffff */
[----:B------:R-:W-:-:S07]  /*eb10*/  IMAD.MOV.U32 R7, RZ, RZ, R9 ;  /* 0x000000ffff077224 */ /* 0x000fce00078e0009 */
.L_x_231:
[----:B------:R-:W-:-:S04]  /*eb20*/  IMAD.IADD R8, R4, 0x1, -R3 ;  /* 0x0000000104087824 */ /* 0x000fc800078e0a03 */
[----:B------:R-:W-:-:S05]  /*eb30*/  IMAD R2, R7, UR5, R8 ;  /* 0x0000000507027c24 */ /* 0x000fca000f8e0208 */
[----:B------:R-:W-:-:S13]  /*eb40*/  ISETP.GT.AND P0, PT, R2, UR6, PT ;  /* 0x0000000602007c0c */ /* 0x000fda000bf04270 */
[----:B------:R-:W-:-:S04]  /*eb50*/  VOTE.ANY R4, PT, !P0 ;  /* 0x0000000000047806 */ /* 0x000fc800040e0100 */
[----:B------:R-:W0:Y:S01]  /*eb60*/  POPC R19, R4 ;  /* 0x0000000400137309 */ /* 0x000e220000000000 */
[----:B------:R-:W-:Y:S01]  /*eb70*/  ISETP.NE.AND P0, PT, R4, RZ, PT ;  /* 0x000000ff0400720c */ /* 0x000fe20003f05270 */
[----:B0-----:R-:W0:Y:S02]  /*eb80*/  SHFL.IDX PT, R10, R0, R19, 0x1f ;  /* 0x00001f13000a7589 */ /* 0x001e2400000e0000 */
[----:B0-----:R-:W-:-:S04]  /*eb90*/  IABS R9, R10 ;  /* 0x0000000a00097213 */ /* 0x001fc80000000000 */
[----:B------:R-:W0:Y:S08]  /*eba0*/  I2F.RP R6, R9 ;  /* 0x0000000900067306 */ /* 0x000e300000209400 */
[----:B0-----:R-:W0:Y:S02]  /*ebb0*/  MUFU.RCP R6, R6 ;  /* 0x0000000600067308 */ /* 0x001e240000001000 */
[----:B0-----:R-:W-:-:S06]  /*ebc0*/  VIADD R2, R6, 0xffffffe ;  /* 0x0ffffffe06027836 */ /* 0x001fcc0000000000 */
[----:B------:R0:W1:Y:S01]  /*ebd0*/  F2I.FTZ.U32.TRUNC.NTZ R3, R2 ;  /* 0x0000000200037305 */ /* 0x000062000021f000 */
[----:B------:R-:W-:Y:S05]  /*ebe0*/  @!P0 BRA `(.L_x_236) ;  /* 0x0000000000088947 */ /* 0x000fea0003800000 */
[----:B------:R-:W-:-:S06]  /*ebf0*/  VIADD R16, R19, 0xffffffff ;  /* 0xffffffff13107836 */ /* 0x000fcc0000000000 */
[----:B------:R2:W3:Y:S02]  /*ec00*/  SHFL.IDX PT, R16, R7, R16, 0x1f ;  /* 0x00001f1007107589 */ /* 0x0004e400000e0000 */
.L_x_236:
[----:B---3--:R-:W-:Y:S01]  /*ec10*/  IMAD R16, R16, UR5, R8 ;  /* 0x0000000510107c24 */ /* 0x008fe2000f8e0208 */
[----:B0-----:R-:W-:Y:S01]  /*ec20*/  IABS R2, R10 ;  /* 0x0000000a00027213 */ /* 0x001fe20000000000 */
[----:B-1----:R-:W-:Y:S02]  /*ec30*/  IMAD.MOV R0, RZ, RZ, -R3 ;  /* 0x000000ffff007224 */ /* 0x002fe400078e0a03 */
[----:B------:R-:W-:Y:S01]  /*ec40*/  VIADD R19, R19, UR4 ;  /* 0x0000000413137c36 */ /* 0x000fe20008000000 */
[----:B------:R-:W-:Y:S01]  /*ec50*/  IADD3 R11, -R16, UR6, RZ ;  /* 0x00000006100b7c10 */ /* 0x000fe2000fffe1ff */
[----:B--2---:R-:W-:Y:S01]  /*ec60*/  IMAD R7, R0, R9, RZ ;  /* 0x0000000900077224 */ /* 0x004fe200078e02ff */
[----:B------:R-:W-:Y:S01]  /*ec70*/  IADD3 R4, RZ, -R2, RZ ;  /* 0x80000002ff047210 */ /* 0x000fe20007ffe0ff */
[----:B------:R-:W-:Y:S01]  /*ec80*/  IMAD.MOV.U32 R2, RZ, RZ, RZ ;  /* 0x000000ffff027224 */ /* 0x000fe200078e00ff */
[----:B------:R-:W-:-:S03]  /*ec90*/  IABS R0, R11 ;  /* 0x0000000b00007213 */ /* 0x000fc60000000000 */
[----:B------:R-:W-:-:S04]  /*eca0*/  IMAD.HI.U32 R2, R3, R7, R2 ;  /* 0x0000000703027227 */ /* 0x000fc800078e0002 */
[----:B------:R-:W-:Y:S02]  /*ecb0*/  IMAD.MOV.U32 R3, RZ, RZ, R0 ;  /* 0x000000ffff037224 */ /* 0x000fe400078e0000 */
[----:B------:R-:W-:Y:S02]  /*ecc0*/  IMAD.MOV.U32 R0, RZ, RZ, R4 ;  /* 0x000000ffff007224 */ /* 0x000fe400078e0004 */
[----:B------:R-:W-:-:S04]  /*ecd0*/  IMAD.HI.U32 R2, R2, R3, RZ ;  /* 0x0000000302027227 */ /* 0x000fc800078e00ff */
[----:B------:R-:W-:-:S05]  /*ece0*/  IMAD R0, R2, R0, R3 ;  /* 0x0000000002007224 */ /* 0x000fca00078e0203 */
[----:B------:R-:W-:-:S13]  /*ecf0*/  ISETP.GT.U32.AND P1, PT, R9, R0, PT ;  /* 0x000000000900720c */ /* 0x000fda0003f24070 */
[----:B------:R-:W-:Y:S02]  /*ed00*/  @!P1 IMAD.IADD R0, R0, 0x1, -R9 ;  /* 0x0000000100009824 */ /* 0x000fe400078e0a09 */
[----:B------:R-:W-:Y:S01]  /*ed10*/  @!P1 VIADD R2, R2, 0x1 ;  /* 0x0000000102029836 */ /* 0x000fe20000000000 */
[----:B------:R-:W-:Y:S02]  /*ed20*/  ISETP.NE.AND P1, PT, R10, RZ, PT ;  /* 0x000000ff0a00720c */ /* 0x000fe40003f25270 */
[----:B------:R-:W-:Y:S02]  /*ed30*/  ISETP.GE.U32.AND P0, PT, R0, R9, PT ;  /* 0x000000090000720c */ /* 0x000fe40003f06070 */
[----:B------:R-:W-:-:S04]  /*ed40*/  LOP3.LUT R0, R11, R10, RZ, 0x3c, !PT ;  /* 0x0000000a0b007212 */ /* 0x000fc800078e3cff */
[----:B------:R-:W-:-:S07]  /*ed50*/  ISETP.GE.AND P2, PT, R0, RZ, PT ;  /* 0x000000ff0000720c */ /* 0x000fce0003f46270 */
[----:B------:R-:W-:-:S06]  /*ed60*/  @P0 IADD3 R2, R2, 0x1, RZ ;  /* 0x0000000102020810 */ /* 0x000fcc0007ffe0ff */
[----:B------:R-:W-:Y:S01]  /*ed70*/  @!P2 IMAD.MOV R2, RZ, RZ, -R2 ;  /* 0x000000ffff02a224 */ /* 0x000fe200078e0a02 */
[----:B------:R-:W-:-:S05]  /*ed80*/  @!P1 LOP3.LUT R2, RZ, R10, RZ, 0x33, !PT ;  /* 0x0000000aff029212 */ /* 0x000fca00078e33ff */
[--C-:B------:R-:W-:Y:S02]  /*ed90*/  IMAD.MOV R17, RZ, RZ, -R2.reuse ;  /* 0x000000ffff117224 */ /* 0x100fe400078e0a02 */
[----:B------:R-:W-:Y:S02]  /*eda0*/  IMAD.MOV.U32 R18, RZ, RZ, R2 ;  /* 0x000000ffff127224 */ /* 0x000fe400078e0002 */
[----:B------:R-:W-:Y:S01]  /*edb0*/  IMAD R17, R10, R17, R11 ;  /* 0x000000110a117224 */ /* 0x000fe200078e020b */
[----:B------:R-:W-:Y:S06]  /*edc0*/  BRA `(.L_x_237) ;  /* 0x0000000000147947 */ /* 0x000fec0003800000 */
.L_x_232:
[----:B------:R-:W-:Y:S01]  /*edd0*/  ULDC UR4, c[0x0][0xc3c] ;  /* 0x00030f0000047ab9 */ /* 0x000fe20000000800 */
[----:B------:R-:W-:Y:S01]  /*ede0*/  IMAD.MOV.U32 R17, RZ, RZ, RZ ;  /* 0x000000ffff117224 */ /* 0x000fe200078e00ff */
[----:B------:R-:W-:Y:S01]  /*edf0*/  MOV R16, UR6 ;  /* 0x0000000600107c02 */ /* 0x000fe20008000f00 */
[----:B------:R-:W-:Y:S02]  /*ee00*/  IMAD.MOV.U32 R18, RZ, RZ, RZ ;  /* 0x000000ffff127224 */ /* 0x000fe400078e00ff */
[----:B------:R-:W-:-:S07]  /*ee10*/  IMAD.U32 R19, RZ, RZ, UR4 ;  /* 0x00000004ff137e24 */ /* 0x000fce000f8e00ff */
.L_x_237:
[----:B------:R-:W-:-:S13]  /*ee20*/  ISETP.NE.AND P0, PT, R5, RZ, PT ;  /* 0x000000ff0500720c */ /* 0x000fda0003f05270 */
[----:B------:R-:W0:Y:S01]  /*ee30*/  @!P0 S2R R3, SR_CgaCtaId ;  /* 0x0000000000038919 */ /* 0x000e220000008800 */
[----:B------:R-:W-:-:S04]  /*ee40*/  @!P0 MOV R0, 0x400 ;  /* 0x0000040000008802 */ /* 0x000fc80000000f00 */
[----:B0-----:R-:W-:-:S05]  /*ee50*/  @!P0 LEA R0, R3, R0, 0x18 ;  /* 0x0000000003008211 */ /* 0x001fca00078ec0ff */
[----:B------:R0:W-:Y:S01]  /*ee60*/  @!P0 STS.128 [R0+0x388d0], R16 ;  /* 0x0388d01000008388 */ /* 0x0001e20000000c00 */
[----:B------:R-:W-:Y:S06]  /*ee70*/  BAR.ARV 0x5, 0x180 ;  /* 0x0146000000007b1d */ /* 0x000fec0000002000 */
.L_x_230:
[----:B------:R2:W-:Y:S01]  /*ee80*/  STL [R1+0x1c], RZ ;  /* 0x00001cff01007387 */ /* 0x0005e20000100800 */
[----:B------:R-:W-:Y:S01]  /*ee90*/  ULDC UR4, c[0x0][0xc3c] ;  /* 0x00030f0000047ab9 */ /* 0x000fe20000000800 */
[----:B------:R-:W-:Y:S01]  /*eea0*/  IMAD.MOV.U32 R28, RZ, RZ, 0x1 ;  /* 0x00000001ff1c7424 */ /* 0x000fe200078e00ff */
[----:B-1----:R-:W-:Y:S01]  /*eeb0*/  ISETP.GE.AND P0, PT, R19, UR4, PT ;  /* 0x0000000413007c0c */ /* 0x002fe2000bf06270 */
[----:B------:R-:W-:-:S12]  /*eec0*/  IMAD.MOV.U32 R27, RZ, RZ, RZ ;  /* 0x000000ffff1b7224 */ /* 0x000fd800078e00ff */
[----:B--2---:R-:W-:Y:S05]  /*eed0*/  @P0 BRA `(.L_x_238) ;  /* 0x0000004800140947 */ /* 0x004fea0003800000 */
[----:B0-----:R-:W2:Y:S01]  /*eee0*/  LDL R0, [R1+0x24] ;  /* 0x0000240001007983 */ /* 0x001ea20000100800 */
[----:B------:R-:W0:Y:S01]  /*eef0*/  S2UR UR5, SR_CgaCtaId ;  /* 0x00000000000579c3 */ /* 0x000e220000008800 */
[----:B------:R-:W-:Y:S01]  /*ef00*/  BSSY B8, `(.L_x_238) ;  /* 0x0000482000087945 */ /* 0x000fe20003800000 */
[----:B------:R-:W-:Y:S01]  /*ef10*/  IMAD.MOV.U32 R28, RZ, RZ, 0x1 ;  /* 0x00000001ff1c7424 */ /* 0x000fe200078e00ff */
[----:B------:R-:W1:Y:S01]  /*ef20*/  S2R R2, SR_TID.X ;  /* 0x0000000000027919 */ /* 0x000e620000002100 */
[----:B------:R-:W-:Y:S01]  /*ef30*/  IMAD.MOV.U32 R27, RZ, RZ, RZ ;  /* 0x000000ffff1b7224 */ /* 0x000fe200078e00ff */
[----:B------:R-:W-:Y:S01]  /*ef40*/  ULDC UR39, c[0x0][0xc] ;  /* 0x0000030000277ab9 */ /* 0x000fe20000000800 */
[----:B------:R3:W-:Y:S01]  /*ef50*/  STL [R1+0x1c], RZ ;  /* 0x00001cff01007387 */ /* 0x0007e20000100800 */
[C---:B-1----:R-:W-:Y:S01]  /*ef60*/  IMAD.SHL.U32 R33, R2.reuse, 0x8, RZ ;  /* 0x0000000802217824 */ /* 0x042fe200078e00ff */
[----:B------:R-:W-:-:S04]  /*ef70*/  LOP3.LUT R3, R2, 0x7f, RZ, 0xc0, !PT ;  /* 0x0000007f02037812 */ /* 0x000fc800078ec0ff */
[----:B------:R-:W-:Y:S02]  /*ef80*/  SHF.R.U32.HI R3, RZ, 0x3, R3 ;  /* 0x00000003ff037819 */ /* 0x000fe40000011603 */
[----:B--2---:R-:W-:Y:S02]  /*ef90*/  R2UR UR4, R0 ;  /* 0x00000000000472ca */ /* 0x004fe400000e0000 */
[----:B------:R-:W-:-:S04]  /*efa0*/  LOP3.LUT R0, R33, 0x1f8, RZ, 0xc0, !PT ;  /* 0x000001f821007812 */ /* 0x000fc800078ec0ff */
[----:B------:R-:W-:Y:S02]  /*efb0*/  LOP3.LUT R0, R0, 0x38, R2, 0x78, !PT ;  /* 0x0000003800007812 */ /* 0x000fe400078e7802 */
[----:B------:R-:W-:Y:S02]  /*efc0*/  SHF.L.U32 R2, R2, 0x4, RZ ;  /* 0x0000000402027819 */ /* 0x000fe400000006ff */
[----:B------:R-:W-:Y:S02]  /*efd0*/  LOP3.LUT R32, R0, 0x200, R33, 0xf8, !PT ;  /* 0x0000020000207812 */ /* 0x000fe400078ef821 */
[----:B------:R-:W-:Y:S01]  /*efe0*/  LOP3.LUT R33, R33, 0x38, RZ, 0xc0, !PT ;  /* 0x0000003821217812 */ /* 0x000fe200078ec0ff */
[----:B------:R-:W-:Y:S01]  /*eff0*/  ULOP3.LUT UR38, UR4, 0x2, URZ, 0xfc, !UPT ;  /* 0x0000000204267892 */ /* 0x000fe2000f8efc3f */
[----:B------:R-:W-:Y:S02]  /*f000*/  LOP3.LUT R2, R3, 0x70, R2, 0xf8, !PT ;  /* 0x0000007003027812 */ /* 0x000fe400078ef802 */
[----:B------:R-:W-:Y:S01]  /*f010*/  UMOV UR4, 0x400 ;  /* 0x0000040000047882 */ /* 0x000fe20000000000 */
[C---:B------:R-:W-:Y:S01]  /*f020*/  LOP3.LUT R0, R33.reuse, 0x40, RZ, 0xfc, !PT ;  /* 0x0000004021007812 */ /* 0x040fe200078efcff */
[----:B0-----:R-:W-:Y:S01]  /*f030*/  ULEA UR4, UR5, UR4, 0x18 ;  /* 0x0000000405047291 */ /* 0x001fe2000f8ec03f */
[----:B------:R-:W-:-:S02]  /*f040*/  LOP3.LUT R37, R33, 0x80, RZ, 0xfc, !PT ;  /* 0x0000008021257812 */ /* 0x000fc400078efcff */
[----:B------:R-:W-:-:S03]  /*f050*/  LOP3.LUT R36, R33, 0xc0, RZ, 0xfc, !PT ;  /* 0x000000c021247812 */ /* 0x000fc600078efcff */
[----:B------:R-:W-:-:S04]  /*f060*/  IMAD.U32 R22, RZ, RZ, UR4 ;  /* 0x00000004ff167e24 */ /* 0x000fc8000f8e00ff */
[----:B---3--:R-:W-:-:S07]  /*f070*/  IMAD R34, R32, 0x2, R22 ;  /* 0x0000000220227824 */ /* 0x008fce00078e0216 */
.L_x_303:
[----:B0-----:R-:W0:Y:S02]  /*f080*/  LDC.64 R2, c[0x0][0xc88] ;  /* 0x00032200ff027b82 */ /* 0x001e240000000a00 */
[----:B0-----:R-:W-:-:S05]  /*f090*/  IMAD.WIDE R2, R19, 0x4, R2 ;  /* 0x0000000413027825 */ /* 0x001fca00078e0202 */
[----:B--2---:R-:W2:Y:S01]  /*f0a0*/  LDG.E R29, desc[UR36][R2.64] ;  /* 0x00000024021d7981 */ /* 0x004ea2000c1e1900 */
[----:B------:R-:W-:Y:S05]  /*f0b0*/  YIELD ;  /* 0x0000000000007946 */ /* 0x000fea0003800000 */
[----:B------:R-:W-:Y:S01]  /*f0c0*/  ULDC.64 UR4, c[0x0][0xa28] ;  /* 0x00028a0000047ab9 */ /* 0x000fe20000000a00 */
[----:B------:R-:W-:Y:S01]  /*f0d0*/  IMAD.MOV.U32 R30, RZ, RZ, RZ ;  /* 0x000000ffff1e7224 */ /* 0x000fe200078e00ff */
[----:B------:R-:W-:Y:S01]  /*f0e0*/  ISETP.NE.U32.AND P0, PT, RZ, UR4, PT ;  /* 0x00000004ff007c0c */ /* 0x000fe2000bf05070 */
[----:B------:R-:W-:-:S03]  /*f0f0*/  ULDC.64 UR6, c[0x0][0xa18] ;  /* 0x0002860000067ab9 */ /* 0x000fc60000000a00 */
[----:B------:R-:W-:Y:S01]  /*f100*/  ISETP.NE.AND.EX P0, PT, RZ, UR5, PT, P0 ;  /* 0x00000005ff007c0c */ /* 0x000fe2000bf05300 */
[----:B------:R-:W-:Y:S01]  /*f110*/  IMAD.MOV.U32 R35, RZ, RZ, RZ ;  /* 0x000000ffff237224 */ /* 0x000fe200078e00ff */
[----:B--2---:R-:W-:-:S11]  /*f120*/  SHF.R.S32.HI R0, RZ, 0x1f, R29 ;  /* 0x0000001fff007819 */ /* 0x004fd6000001141d */
[C---:B------:R-:W-:Y:S02]  /*f130*/  @P0 LEA R2, P1, R29.reuse, UR4, 0x2 ;  /* 0x000000041d020c11 */ /* 0x040fe4000f8210ff */
[C---:B------:R-:W-:Y:S01]  /*f140*/  SHF.L.U32 R24, R29.reuse, 0x2, RZ ;  /* 0x000000021d187819 */ /* 0x040fe200000006ff */
[----:B------:R0:W-:Y:S01]  /*f150*/  STL [R1+0xc], R0 ;  /* 0x00000c0001007387 */ /* 0x0001e20000100800 */
[----:B------:R-:W-:Y:S01]  /*f160*/  @P0 LEA.HI.X R3, R29, UR5, R0, 0x2, P1 ;  /* 0x000000051d030c11 */ /* 0x000fe200088f1400 */
[----:B------:R-:W-:-:S04]  /*f170*/  ULDC.64 UR4, c[0x0][0xa00] ;  /* 0x0002800000047ab9 */ /* 0x000fc80000000a00 */
[----:B-1----:R1:W2:Y:S01]  /*f180*/  @P0 LDG.E R30, desc[UR36][R2.64] ;  /* 0x00000024021e0981 */ /* 0x0022a2000c1e1900 */
[----:B------:R-:W-:Y:S02]  /*f190*/  ISETP.NE.U32.AND P0, PT, RZ, UR4, PT ;  /* 0x00000004ff007c0c */ /* 0x000fe4000bf05070 */
[----:B------:R-:W-:Y:S02]  /*f1a0*/  SHF.L.U64.HI R25, R29, 0x2, R0 ;  /* 0x000000021d197819 */ /* 0x000fe40000010200 */
[----:B------:R-:W-:Y:S02]  /*f1b0*/  ISETP.NE.AND.EX P2, PT, RZ, UR5, PT, P0 ;  /* 0x00000005ff007c0c */ /* 0x000fe4000bf45300 */
[----:B------:R-:W-:Y:S02]  /*f1c0*/  ISETP.NE.U32.AND P0, PT, RZ, UR6, PT ;  /* 0x00000006ff007c0c */ /* 0x000fe4000bf05070 */
[----:B------:R-:W-:Y:S02]  /*f1d0*/  LOP3.LUT R23, R23, 0xffffff7f, RZ, 0xc0, !PT ;  /* 0xffffff7f17177812 */ /* 0x000fe400078ec0ff */
[----:B------:R-:W-:-:S02]  /*f1e0*/  ISETP.NE.AND.EX P0, PT, RZ, UR7, PT, P0 ;  /* 0x00000007ff007c0c */ /* 0x000fc4000bf05300 */
[----:B-1----:R-:W-:-:S04]  /*f1f0*/  IADD3 R2, P1, R24, UR4, RZ ;  /* 0x0000000418027c10 */ /* 0x002fc8000ff3e0ff */
[----:B------:R-:W-:Y:S01]  /*f200*/  IADD3.X R3, R25, UR5, RZ, P1, !PT ;  /* 0x0000000519037c10 */ /* 0x000fe20008ffe4ff */
[----:B------:R-:W-:Y:S01]  /*f210*/  ULDC.64 UR4, c[0x0][0x418] ;  /* 0x0001060000047ab9 */ /* 0x000fe20000000a00 */
[----:B------:R-:W-:-:S03]  /*f220*/  @P2 LOP3.LUT R23, R23, 0x80, RZ, 0xfc, !PT ;  /* 0x0000008017172812 */ /* 0x000fc600078efcff */
[----:B------:R1:W5:Y:S02]  /*f230*/  @P2 LDG.E R35, desc[UR36][R2.64] ;  /* 0x0000002402232981 */ /* 0x000364000c1e1900 */
[----:B------:R-:W-:-:S04]  /*f240*/  @P0 IADD3 R4, P1, R24, UR6, RZ ;  /* 0x0000000618040c10 */ /* 0x000fc8000ff3e0ff */
[----:B------:R-:W-:-:S05]  /*f250*/  @P0 IADD3.X R5, R25, UR7, RZ, P1, !PT ;  /* 0x0000000719050c10 */ /* 0x000fca0008ffe4ff */
[----:B------:R-:W3:Y:S01]  /*f260*/  @P0 LDG.E R4, desc[UR36][R4.64] ;  /* 0x0000002404040981 */ /* 0x000ee2000c1e1900 */
[----:B------:R-:W-:-:S03]  /*f270*/  UISETP.NE.U32.AND UP0, UPT, UR4, URZ, UPT ;  /* 0x0000003f0400728c */ /* 0x000fc6000bf05070 */
[----:B------:R-:W-:Y:S01]  /*f280*/  ULDC UR4, c[0x0][0x424] ;  /* 0x0001090000047ab9 */ /* 0x000fe20000000800 */
[----:B------:R-:W-:-:S03]  /*f290*/  UISETP.NE.AND.EX UP0, UPT, UR5, URZ, UPT, UP0 ;  /* 0x0000003f0500728c */ /* 0x000fc6000bf05300 */
[----:B------:R-:W-:Y:S01]  /*f2a0*/  ULDC UR5, c[0x0][0x2f0] ;  /* 0x0000bc0000057ab9 */ /* 0x000fe20000000800 */
[----:B------:R-:W-:-:S04]  /*f2b0*/  USEL UR4, UR4, 0x1, UP0 ;  /* 0x0000000104047887 */ /* 0x000fc80008000000 */
[----:B------:R-:W-:-:S06]  /*f2c0*/  UIMAD UR4, UR4, UR5, URZ ;  /* 0x00000005040472a4 */ /* 0x000fcc000f8e023f */
[----:B0-----:R-:W-:Y:S01]  /*f2d0*/  IMAD.U32 R0, RZ, RZ, UR4 ;  /* 0x00000004ff007e24 */ /* 0x001fe2000f8e00ff */
[----:B--2---:R1:W-:Y:S04]  /*f2e0*/  STL [R1+0x4], R30 ;  /* 0x0000041e01007387 */ /* 0x0043e80000100800 */
[----:B---3--:R1:W-:Y:S01]  /*f2f0*/  @P0 STL [R1+0x18], R4 ;  /* 0x0000180401000387 */ /* 0x0083e20000100800 */
[----:B------:R-:W-:Y:S05]  /*f300*/  @P0 BRA `(.L_x_239) ;  /* 0x0000000000200947 */ /* 0x000fea0003800000 */
[----:B------:R-:W-:Y:S02]  /*f310*/  ULDC UR4, c[0x0][0x288] ;  /* 0x0000a20000047ab9 */ /* 0x000fe40000000800 */
[----:B-1----:R-:W-:-:S05]  /*f320*/  IMAD.U32 R4, RZ, RZ, UR4 ;  /* 0x00000004ff047e24 */ /* 0x002fca000f8e00ff */
[----:B------:R0:W-:Y:S01]  /*f330*/  STL [R1+0x18], R4 ;  /* 0x0000180401007387 */ /* 0x0001e20000100800 */
[----:B------:R-:W-:Y:S05]  /*f340*/  @!P2 BRA `(.L_x_239) ;  /* 0x000000000010a947 */ /* 0x000fea0003800000 */
[----:B------:R-:W2:Y:S04]  /*f350*/  LDG.E R5, desc[UR36][R2.64] ;  /* 0x0000002402057981 */ /* 0x000ea8000c1e1900 */
[----:B0-----:R-:W2:Y:S02]  /*f360*/  LDG.E R4, desc[UR36][R2.64+0x4] ;  /* 0x0000042402047981 */ /* 0x001ea4000c1e1900 */
[----:B--2---:R-:W-:-:S05]  /*f370*/  IMAD.IADD R2, R4, 0x1, -R5 ;  /* 0x0000000104027824 */ /* 0x004fca00078e0a05 */
[----:B------:R2:W-:Y:S02]  /*f380*/  STL [R1+0x18], R2 ;  /* 0x0000180201007387 */ /* 0x0005e40000100800 */
.L_x_239:
[----:B------:R-:W-:Y:S01]  /*f390*/  ULDC.64 UR4, c[0x0][0xa20] ;  /* 0x0002880000047ab9 */ /* 0x000fe20000000a00 */
[----:B------:R-:W-:Y:S01]  /*f3a0*/  IMAD.MOV.U32 R31, RZ, RZ, R29 ;  /* 0x000000ffff1f7224 */ /* 0x000fe200078e001d */
[----:B------:R-:W-:-:S04]  /*f3b0*/  ISETP.NE.U32.AND P0, PT, RZ, UR4, PT ;  /* 0x00000004ff007c0c */ /* 0x000fc8000bf05070 */
[----:B------:R-:W-:-:S13]  /*f3c0*/  ISETP.NE.AND.EX P0, PT, RZ, UR5, PT, P0 ;  /* 0x00000005ff007c0c */ /* 0x000fda000bf05300 */
[----:B------:R-:W-:Y:S05]  /*f3d0*/  @!P0 BRA `(.L_x_240) ;  /* 0x0000000000108947 */ /* 0x000fea0003800000 */
[----:B-12---:R-:W-:-:S04]  /*f3e0*/  IADD3 R2, P0, R24, UR4, RZ ;  /* 0x0000000418027c10 */ /* 0x006fc8000ff1e0ff */
[----:B------:R-:W-:-:S05]  /*f3f0*/  IADD3.X R3, R25, UR5, RZ, P0, !PT ;  /* 0x0000000519037c10 */ /* 0x000fca00087fe4ff */
[----:B------:R3:W5:Y:S01]  /*f400*/  LDG.E R0, desc[UR36][R2.64] ;  /* 0x0000002402007981 */ /* 0x000762000c1e1900 */
[----:B------:R-:W-:Y:S05]  /*f410*/  BRA `(.L_x_241) ;  /* 0x0000000000247947 */ /* 0x000fea0003800000 */
.L_x_240:
[----:B------:R-:W-:Y:S02]  /*f420*/  ULDC.64 UR4, c[0x0][0xa08] ;  /* 0x0002820000047ab9 */ /* 0x000fe40000000a00 */
[----:B------:R-:W-:-:S04]  /*f430*/  ISETP.NE.U32.AND P0, PT, RZ, UR4, PT ;  /* 0x00000004ff007c0c */ /* 0x000fc8000bf05070 */
[----:B------:R-:W-:-:S13]  /*f440*/  ISETP.NE.AND.EX P0, PT, RZ, UR5, PT, P0 ;  /* 0x00000005ff007c0c */ /* 0x000fda000bf05300 */
[----:B------:R-:W-:Y:S05]  /*f450*/  @!P0 BRA `(.L_x_241) ;  /* 0x0000000000148947 */ /* 0x000fea0003800000 */
[----:B-12---:R-:W1:Y:S02]  /*f460*/  LDC.64 R2, c[0x0][0xa08] ;  /* 0x00028200ff027b82 */ /* 0x006e640000000a00 */
[----:B-1----:R-:W-:-:S05]  /*f470*/  IMAD.WIDE R2, R31, 0x4, R2 ;  /* 0x000000041f027825 */ /* 0x002fca00078e0202 */
[----:B------:R-:W2:Y:S04]  /*f480*/  LDG.E R0, desc[UR36][R2.64] ;  /* 0x0000002402007981 */ /* 0x000ea8000c1e1900 */
[----:B------:R-:W2:Y:S02]  /*f490*/  LDG.E R5, desc[UR36][R2.64+0x4] ;  /* 0x0000042402057981 */ /* 0x000ea4000c1e1900 */
[----:B--2---:R-:W-:-:S07]  /*f4a0*/  IADD3 R0, -R0, R5, RZ ;  /* 0x0000000500007210 */ /* 0x004fce0007ffe1ff */
.L_x_241:
[----:B-123-5:R-:W-:Y:S01]  /*f4b0*/  IMAD.IADD R2, R0, 0x1, -R30 ;  /* 0x0000000100027824 */ /* 0x02efe200078e0a1e */
[----:B------:R-:W-:Y:S03]  /*f4c0*/  BSSY B7, `(.L_x_242) ;  /* 0x0000387000077945 */ /* 0x000fe60003800000 */
[C---:B------:R-:W-:Y:S01]  /*f4d0*/  VIADD R0, R2.reuse, 0x4f ;  /* 0x0000004f02007836 */ /* 0x040fe20000000000 */
[----:B------:R1:W-:Y:S01]  /*f4e0*/  STL [R1], R2 ;  /* 0x0000000201007387 */ /* 0x0003e20000100800 */
[----:B------:R-:W-:Y:S02]  /*f4f0*/  ISETP.GT.AND P0, PT, R2, RZ, PT ;  /* 0x000000ff0200720c */ /* 0x000fe40003f04270 */
[----:B------:R-:W-:-:S05]  /*f500*/  IMAD.HI R0, R0, 0x66666667, RZ ;  /* 0x6666666700007827 */ /* 0x000fca00078e02ff */
[----:B------:R-:W-:-:S04]  /*f510*/  SHF.R.U32.HI R3, RZ, 0x1f, R0 ;  /* 0x0000001fff037819 */ /* 0x000fc80000011600 */
[----:B------:R-:W-:-:S05]  /*f520*/  LEA.HI.SX32 R0, R0, R3, 0x1b ;  /* 0x0000000300007211 */ /* 0x000fca00078fdaff */
[----:B------:R1:W-:Y:S01]  /*f530*/  STL [R1+0x20], R0 ;  /* 0x0000200001007387 */ /* 0x0003e20000100800 */
[----:B------:R-:W-:Y:S05]  /*f540*/  @P0 BRA `(.L_x_243) ;  /* 0x0000000000440947 */ /* 0x000fea0003800000 */
[----:B-1----:R-:W1:Y:S02]  /*f550*/  S2R R2, SR_TID.X ;  /* 0x0000000000027919 */ /* 0x002e640000002100 */
[----:B-1----:R-:W-:-:S04]  /*f560*/  LOP3.LUT R2, R2, 0x7f, RZ, 0xc0, !PT ;  /* 0x0000007f02027812 */ /* 0x002fc800078ec0ff */
[----:B------:R-:W-:-:S13]  /*f570*/  ISETP.NE.AND P0, PT, R2, RZ, PT ;  /* 0x000000ff0200720c */ /* 0x000fda0003f05270 */
[----:B------:R-:W-:Y:S05]  /*f580*/  @P0 BRA `(.L_x_244) ;  /* 0x0000003400e80947 */ /* 0x000fea0003800000 */
[----:B------:R-:W1:Y:S01]  /*f590*/  S2R R5, SR_LANEID ;  /* 0x0000000000057919 */ /* 0x000e620000000000 */
[----:B------:R-:W-:Y:S01]  /*f5a0*/  VOTEU.ANY UR4, UPT, PT ;  /* 0x0000000000047886 */ /* 0x000fe200038e0100 */
[----:B------:R-:W2:Y:S01]  /*f5b0*/  LDC.64 R2, c[0x0][0xc60] ;  /* 0x00031800ff027b82 */ /* 0x000ea20000000a00 */
[----:B------:R-:W1:Y:S02]  /*f5c0*/  FLO.U32 R0, UR4 ;  /* 0x0000000400007d00 */ /* 0x000e6400080e0000 */
[----:B-1----:R-:W-:-:S06]  /*f5d0*/  ISETP.EQ.U32.AND P0, PT, R0, R5, PT ;  /* 0x000000050000720c */ /* 0x002fcc0003f02070 */
[----:B------:R-:W2:Y:S07]  /*f5e0*/  POPC R5, UR4 ;  /* 0x0000000400057d09 */ /* 0x000eae0008000000 */
[----:B--2---:R-:W2:Y:S01]  /*f5f0*/  @P0 ATOMG.E.ADD.STRONG.GPU PT, R3, desc[UR36][R2.64], R5 ;  /* 0x00000005020309a8 */ /* 0x004ea200081ee1e4 */
[----:B0-----:R-:W0:Y:S02]  /*f600*/  S2R R4, SR_LTMASK ;  /* 0x0000000000047919 */ /* 0x001e240000003900 */
[----:B0-----:R-:W-:-:S04]  /*f610*/  LOP3.LUT R4, R4, UR4, RZ, 0xc0, !PT ;  /* 0x0000000404047c12 */ /* 0x001fc8000f8ec0ff */
[----:B------:R-:W0:Y:S01]  /*f620*/  POPC R7, R4 ;  /* 0x0000000400077309 */ /* 0x000e220000000000 */
[----:B--2---:R-:W0:Y:S02]  /*f630*/  SHFL.IDX PT, R0, R3, R0, 0x1f ;  /* 0x00001f0003007589 */ /* 0x004e2400000e0000 */
[----:B0-----:R-:W-:Y:S01]  /*f640*/  IADD3 R16, R0, UR39, R7 ;  /* 0x0000002700107c10 */ /* 0x001fe2000fffe007 */
[----:B------:R-:W-:Y:S06]  /*f650*/  BRA `(.L_x_244) ;  /* 0x0000003400b47947 */ /* 0x000fec0003800000 */
.L_x_243:
[----:B-1----:R-:W-:Y:S01]  /*f660*/  VIADD R0, R22, 0x24400 ;  /* 0x0002440016007836 */ /* 0x002fe20000000000 */
[----:B------:R-:W-:Y:S04]  /*f670*/  BSSY B6, `(.L_x_245) ;  /* 0x0000013000067945 */ /* 0x000fe80003800000 */
[----:B------:R-:W-:-:S13]  /*f680*/  LOP3.LUT P0, RZ, R0, 0x3ff, RZ, 0xc0, !PT ;  /* 0x000003ff00ff7812 */ /* 0x000fda000780c0ff */
[----:B------:R-:W-:Y:S05]  /*f690*/  @!P0 BRA `(.L_x_246) ;  /* 0x0000000000408947 */ /* 0x000fea0003800000 */
[----:B------:R-:W-:Y:S01]  /*f6a0*/  MOV R2, 0x0 ;  /* 0x0000000000027802 */ /* 0x000fe20000000f00 */
[----:B------:R-:W-:Y:S01]  /*f6b0*/  ULDC.64 UR6, c[0x4][0x138] ;  /* 0x01004e0000067ab9 */ /* 0x000fe20000000a00 */
[----:B------:R-:W-:Y:S01]  /*f6c0*/  ULDC.64 UR8, c[0x4][0x140] ;  /* 0x0100500000087ab9 */ /* 0x000fe20000000a00 */
[----:B------:R-:W-:Y:S01]  /*f6d0*/  ULDC.64 UR4, c[0x4][0x98] ;  /* 0x0100260000047ab9 */ /* 0x000fe20000000a00 */
[----:B0-----:R-:W-:Y:S01]  /*f6e0*/  IMAD.U32 R4, RZ, RZ, UR6 ;  /* 0x00000006ff047e24 */ /* 0x001fe2000f8e00ff */
[----:B------:R-:W-:Y:S01]  /*f6f0*/  MOV R6, UR8 ;  /* 0x0000000800067c02 */ /* 0x000fe20008000f00 */
[----:B------:R-:W0:Y:S01]  /*f700*/  LDC.64 R2, c[0x4][R2] ;  /* 0x0100000002027b82 */ /* 0x000e220000000a00 */
[----:B------:R-:W-:Y:S01]  /*f710*/  IMAD.U32 R5, RZ, RZ, UR7 ;  /* 0x00000007ff057e24 */ /* 0x000fe2000f8e00ff */
[----:B------:R-:W-:Y:S01]  /*f720*/  MOV R13, RZ ;  /* 0x000000ff000d7202 */ /* 0x000fe20000000f00 */
[----:B------:R-:W-:Y:S02]  /*f730*/  IMAD.U32 R7, RZ, RZ, UR9 ;  /* 0x00000009ff077e24 */ /* 0x000fe4000f8e00ff */
[----:B------:R-:W-:-:S02]  /*f740*/  IMAD.U32 R10, RZ, RZ, UR4 ;  /* 0x00000004ff0a7e24 */ /* 0x000fc4000f8e00ff */
[----:B------:R-:W-:Y:S02]  /*f750*/  IMAD.U32 R11, RZ, RZ, UR5 ;  /* 0x00000005ff0b7e24 */ /* 0x000fe4000f8e00ff */
[----:B------:R-:W-:Y:S02]  /*f760*/  IMAD.MOV.U32 R8, RZ, RZ, 0x70 ;  /* 0x00000070ff087424 */ /* 0x000fe400078e00ff */
[----:B------:R-:W-:-:S07]  /*f770*/  IMAD.MOV.U32 R12, RZ, RZ, 0x1 ;  /* 0x00000001ff0c7424 */ /* 0x000fce00078e00ff */
[----:B------:R-:W-:-:S07]  /*f780*/  LEPC R20, `(.L_x_246) ;  /* 0x000000001014794e */ /* 0x000fce0000000000 */
[----:B0-----:R-:W-:Y:S05]  /*f790*/  CALL.ABS.NOINC R2 ;  /* 0x0000000002007343 */ /* 0x001fea0003c00000 */
.L_x_246:
[----:B------:R-:W-:Y:S05]  /*f7a0*/  BSYNC B6 ;  /* 0x0000000000067941 */ /* 0x000fea0003800000 */
.L_x_245:
[----:B------:R-:W-:Y:S01]  /*f7b0*/  VIADD R0, R22, 0x400 ;  /* 0x0000040016007836 */ /* 0x000fe20000000000 */
[----:B------:R-:W-:Y:S04]  /*f7c0*/  BSSY B6, `(.L_x_247) ;  /* 0x0000022000067945 */ /* 0x000fe80003800000 */
[----:B------:R-:W-:-:S13]  /*f7d0*/  LOP3.LUT P0, RZ, R0, 0x3ff, RZ, 0xc0, !PT ;  /* 0x000003ff00ff7812 */ /* 0x000fda000780c0ff */
[----:B------:R-:W-:Y:S05]  /*f7e0*/  @!P0 BRA `(.L_x_248) ;  /* 0x00000000007c8947 */ /* 0x000fea0003800000 */
[----:B------:R-:W-:Y:S01]  /*f7f0*/  MOV R26, 0x0 ;  /* 0x00000000001a7802 */ /* 0x000fe20000000f00 */
[----:B------:R-:W-:Y:S01]  /*f800*/  ULDC.64 UR6, c[0x4][0x138] ;  /* 0x01004e0000067ab9 */ /* 0x000fe20000000a00 */
[----:B------:R-:W-:Y:S01]  /*f810*/  ULDC.64 UR8, c[0x4][0x140] ;  /* 0x0100500000087ab9 */ /* 0x000fe20000000a00 */
[----:B------:R-:W-:Y:S01]  /*f820*/  ULDC.64 UR4, c[0x4][0xa0] ;  /* 0x0100280000047ab9 */ /* 0x000fe20000000a00 */
[----:B------:R1:W2:Y:S01]  /*f830*/  LDC.64 R2, c[0x4][R26] ;  /* 0x010000001a027b82 */ /* 0x0002a20000000a00 */
[----:B0-----:R-:W-:Y:S01]  /*f840*/  IMAD.U32 R4, RZ, RZ, UR6 ;  /* 0x00000006ff047e24 */ /* 0x001fe2000f8e00ff */
[----:B------:R-:W-:Y:S01]  /*f850*/  MOV R10, UR4 ;  /* 0x00000004000a7c02 */ /* 0x000fe20008000f00 */
[----:B------:R-:W-:Y:S02]  /*f860*/  IMAD.U32 R5, RZ, RZ, UR7 ;  /* 0x00000007ff057e24 */ /* 0x000fe4000f8e00ff */
[----:B------:R-:W-:Y:S02]  /*f870*/  IMAD.U32 R6, RZ, RZ, UR8 ;  /* 0x00000008ff067e24 */ /* 0x000fe4000f8e00ff */
[----:B------:R-:W-:-:S02]  /*f880*/  IMAD.U32 R7, RZ, RZ, UR9 ;  /* 0x00000009ff077e24 */ /* 0x000fc4000f8e00ff */
[----:B------:R-:W-:Y:S02]  /*f890*/  IMAD.U32 R11, RZ, RZ, UR5 ;  /* 0x00000005ff0b7e24 */ /* 0x000fe4000f8e00ff */
[----:B------:R-:W-:Y:S02]  /*f8a0*/  IMAD.MOV.U32 R8, RZ, RZ, 0x70 ;  /* 0x00000070ff087424 */ /* 0x000fe400078e00ff */
[----:B------:R-:W-:Y:S02]  /*f8b0*/  IMAD.MOV.U32 R12, RZ, RZ, 0x1 ;  /* 0x00000001ff0c7424 */ /* 0x000fe400078e00ff */
[----:B-1----:R-:W-:-:S07]  /*f8c0*/  IMAD.MOV.U32 R13, RZ, RZ, RZ ;  /* 0x000000ffff0d7224 */ /* 0x002fce00078e00ff */
[----:B------:R-:W-:-:S07]  /*f8d0*/  LEPC R20, `(.L_x_249) ;  /* 0x000000001014794e */ /* 0x000fce0000000000 */
[----:B--2---:R-:W-:Y:S05]  /*f8e0*/  CALL.ABS.NOINC R2 ;  /* 0x0000000002007343 */ /* 0x004fea0003c00000 */
.L_x_249:
[----:B------:R0:W1:Y:S01]  /*f8f0*/  LDC.64 R2, c[0x4][R26] ;  /* 0x010000001a027b82 */ /* 0x0000620000000a00 */
[----:B------:R-:W-:Y:S01]  /*f900*/  ULDC.64 UR6, c[0x4][0x138] ;  /* 0x01004e0000067ab9 */ /* 0x000fe20000000a00 */
[----:B------:R-:W-:Y:S01]  /*f910*/  ULDC.64 UR8, c[0x4][0x140] ;  /* 0x0100500000087ab9 */ /* 0x000fe20000000a00 */
[----:B------:R-:W-:Y:S01]  /*f920*/  ULDC.64 UR4, c[0x4][0xa8] ;  /* 0x01002a0000047ab9 */ /* 0x000fe20000000a00 */
[----:B------:R-:W-:Y:S01]  /*f930*/  IMAD.U32 R4, RZ, RZ, UR6 ;  /* 0x00000006ff047e24 */ /* 0x000fe2000f8e00ff */
[----:B------:R-:W-:Y:S01]  /*f940*/  MOV R5, UR7 ;  /* 0x0000000700057c02 */ /* 0x000fe20008000f00 */
[----:B------:R-:W-:Y:S01]  /*f950*/  IMAD.U32 R6, RZ, RZ, UR8 ;  /* 0x00000008ff067e24 */ /* 0x000fe2000f8e00ff */
[----:B------:R-:W-:Y:S01]  /*f960*/  MOV R12, 0x1 ;  /* 0x00000001000c7802 */ /* 0x000fe20000000f00 */
[----:B------:R-:W-:Y:S02]  /*f970*/  IMAD.U32 R7, RZ, RZ, UR9 ;  /* 0x00000009ff077e24 */ /* 0x000fe4000f8e00ff */
[----:B------:R-:W-:-:S02]  /*f980*/  IMAD.U32 R10, RZ, RZ, UR4 ;  /* 0x00000004ff0a7e24 */ /* 0x000fc4000f8e00ff */
[----:B------:R-:W-:Y:S02]  /*f990*/  IMAD.U32 R11, RZ, RZ, UR5 ;  /* 0x00000005ff0b7e24 */ /* 0x000fe4000f8e00ff */
[----:B------:R-:W-:Y:S02]  /*f9a0*/  IMAD.MOV.U32 R8, RZ, RZ, 0x70 ;  /* 0x00000070ff087424 */ /* 0x000fe400078e00ff */
[----:B0-----:R-:W-:-:S07]  /*f9b0*/  IMAD.MOV.U32 R13, RZ, RZ, RZ ;  /* 0x000000ffff0d7224 */ /* 0x001fce00078e00ff */
[----:B------:R-:W-:-:S07]  /*f9c0*/  LEPC R20, `(.L_x_248) ;  /* 0x000000001014794e */ /* 0x000fce0000000000 */
[----:B-1----:R-:W-:Y:S05]  /*f9d0*/  CALL.ABS.NOINC R2 ;  /* 0x0000000002007343 */ /* 0x002fea0003c00000 */
.L_x_248:
[----:B------:R-:W-:Y:S05]  /*f9e0*/  BSYNC B6 ;  /* 0x0000000000067941 */ /* 0x000fea0003800000 */
.L_x_247:
[----:B------:R-:W2:Y:S01]  /*f9f0*/  LDL R26, [R1+0x20] ;  /* 0x00002000011a7983 */ /* 0x000ea20000100800 */
[----:B------:R-:W-:Y:S01]  /*fa00*/  ULDC.64 UR4, c[0x0][0x9f8] ;  /* 0x00027e0000047ab9 */ /* 0x000fe20000000a00 */
[----:B------:R-:W1:Y:S02]  /*fa10*/  LDC R6, c[0x0][0x430] ;  /* 0x00010c00ff067b82 */ /* 0x000e640000000800 */
[----:B------:R-:W3:Y:S01]  /*fa20*/  LDL R2, [R1] ;  /* 0x0000000001027983 */ /* 0x000ee20000100800 */
[----:B------:R-:W-:Y:S01]  /*fa30*/  ISETP.NE.U32.AND P0, PT, RZ, UR4, PT ;  /* 0x00000004ff007c0c */ /* 0x000fe2000bf05070 */
[----:B------:R-:W4:Y:S03]  /*fa40*/  S2R R20, SR_TID.X ;  /* 0x0000000000147919 */ /* 0x000f260000002100 */
[----:B------:R-:W-:-:S13]  /*fa50*/  ISETP.NE.AND.EX P0, PT, RZ, UR5, PT, P0 ;  /* 0x00000005ff007c0c */ /* 0x000fda000bf05300 */
[----:B------:R-:W-:Y:S01]  /*fa60*/  @P0 IADD3 R24, P1, R24, UR4, RZ ;  /* 0x0000000418180c10 */ /* 0x000fe2000ff3e0ff */
[----:B------:R-:W0:Y:S01]  /*fa70*/  S2R R21, SR_TID.X ;  /* 0x0000000000157919 */ /* 0x000e220000002100 */
[----:B------:R-:W-:Y:S02]  /*fa80*/  ULDC UR4, c[0x0][0x2f4] ;  /* 0x0000bd0000047ab9 */ /* 0x000fe40000000800 */
[----:B------:R-:W-:-:S05]  /*fa90*/  @P0 IADD3.X R25, R25, UR5, RZ, P1, !PT ;  /* 0x0000000519190c10 */ /* 0x000fca0008ffe4ff */
[----:B------:R-:W3:Y:S01]  /*faa0*/  @P0 LDG.E R31, desc[UR36][R24.64] ;  /* 0x00000024181f0981 */ /* 0x000ee2000c1e1900 */
[----:B-1----:R-:W-:Y:S02]  /*fab0*/  ISETP.NE.AND P2, PT, R6, 0x1, PT ;  /* 0x000000010600780c */ /* 0x002fe40003f45270 */
[----:B----4-:R-:W-:-:S04]  /*fac0*/  LOP3.LUT R20, R20, 0x7f, RZ, 0xc0, !PT ;  /* 0x0000007f14147812 */ /* 0x010fc800078ec0ff */
[----:B------:R-:W-:-:S07]  /*fad0*/  SHF.R.U32.HI R0, RZ, 0x3, R20 ;  /* 0x00000003ff007819 */ /* 0x000fce0000011614 */
[----:B0-----:R-:W0:Y:S01]  /*fae0*/  @P2 LDC R4, c[0x0][0x434] ;  /* 0x00010d00ff042b82 */ /* 0x001e220000000800 */
[----:B------:R-:W-:-:S05]  /*faf0*/  IMAD.SHL.U32 R20, R21, 0x10, RZ ;  /* 0x0000001015147824 */ /* 0x000fca00078e00ff */
[----:B------:R-:W-:Y:S02]  /*fb00*/  LOP3.LUT R20, R0, 0x70, R20, 0xf8, !PT ;  /* 0x0000007000147812 */ /* 0x000fe400078ef814 */
[----:B------:R-:W1:Y:S01]  /*fb10*/  @P2 LDC R0, c[0x0][0x438] ;  /* 0x00010e00ff002b82 */ /* 0x000e620000000800 */
[----:B------:R-:W-:Y:S02]  /*fb20*/  LOP3.LUT R23, R23, 0xffffffbf, RZ, 0xc0, !PT ;  /* 0xffffffbf17177812 */ /* 0x000fe400078ec0ff */
[----:B------:R-:W-:Y:S02]  /*fb30*/  LOP3.LUT R8, R33, 0x40, RZ, 0xfc, !PT ;  /* 0x0000004021087812 */ /* 0x000fe400078efcff */
[----:B------:R-:W-:-:S04]  /*fb40*/  @P2 LOP3.LUT R23, R23, 0x40, RZ, 0xfc, !PT ;  /* 0x0000004017172812 */ /* 0x000fc800078efcff */
[----:B------:R-:W-:Y:S01]  /*fb50*/  LOP3.LUT R23, R23, 0xffffffef, RZ, 0xc0, !PT ;  /* 0xffffffef17177812 */ /* 0x000fe200078ec0ff */
[----:B------:R-:W-:Y:S01]  /*fb60*/  UMOV UR5, 0xffffffff ;  /* 0xffffffff00057882 */ /* 0x000fe20000000000 */
[----:B--2---:R-:W-:-:S04]  /*fb70*/  VIADD R26, R26, 0xffffffff ;  /* 0xffffffff1a1a7836 */ /* 0x004fc80000000000 */
[----:B------:R-:W-:-:S05]  /*fb80*/  IMAD R5, R26, 0x50, R20 ;  /* 0x000000501a057824 */ /* 0x000fca00078e0214 */
[----:B---3--:R-:W-:-:S04]  /*fb90*/  ISETP.GE.AND P0, PT, R5, R2, PT ;  /* 0x000000020500720c */ /* 0x008fc80003f06270 */
[----:B------:R-:W-:Y:S01]  /*fba0*/  ISETP.GT.U32.OR P0, PT, R20, 0x4f, P0 ;  /* 0x0000004f1400780c */ /* 0x000fe20000704470 */
[----:B------:R-:W-:-:S04]  /*fbb0*/  IMAD.IADD R5, R5, 0x1, R30 ;  /* 0x0000000105057824 */ /* 0x000fc800078e021e */
[----:B0-----:R-:W-:-:S08]  /*fbc0*/  @P2 IMAD.HI.U32 R7, R5, R4, RZ ;  /* 0x0000000405072227 */ /* 0x001fd000078e00ff */
[----:B------:R-:W0:Y:S01]  /*fbd0*/  @!P0 LDC.64 R2, c[0x0][0x428] ;  /* 0x00010a00ff028b82 */ /* 0x000e220000000a00 */
[----:B------:R-:W-:Y:S01]  /*fbe0*/  IMAD.MOV.U32 R4, RZ, RZ, R5 ;  /* 0x000000ffff047224 */ /* 0x000fe200078e0005 */
[----:B-1----:R-:W-:-:S04]  /*fbf0*/  @P2 SHF.R.U32.HI R4, RZ, R0, R7 ;  /* 0x00000000ff042219 */ /* 0x002fc80000011607 */
[----:B------:R-:W-:-:S05]  /*fc00*/  IADD3 R0, -R4, RZ, RZ ;  /* 0x000000ff04007210 */ /* 0x000fca0007ffe1ff */
[----:B------:R-:W-:Y:S01]  /*fc10*/  IMAD R0, R6, R0, R5 ;  /* 0x0000000006007224 */ /* 0x000fe200078e0205 */
[----:B------:R-:W-:Y:S02]  /*fc20*/  SHF.R.S32.HI R6, RZ, 0x1f, R31 ;  /* 0x0000001fff067819 */ /* 0x000fe4000001141f */
[----:B------:R-:W-:-:S03]  /*fc30*/  @!P0 SHF.R.S32.HI R5, RZ, 0x1f, R4 ;  /* 0x0000001fff058819 */ /* 0x000fc60000011404 */
[----:B------:R0:W-:Y:S02]  /*fc40*/  STL [R1+0x8], R6 ;  /* 0x0000080601007387 */ /* 0x0001e40000100800 */
[-C--:B0-----:R-:W-:Y:S02]  /*fc50*/  @!P0 IMAD R6, R6, R2.reuse, RZ ;  /* 0x0000000206068224 */ /* 0x081fe400078e02ff */
[----:B------:R-:W-:-:S04]  /*fc60*/  @!P0 IMAD.WIDE.U32 R4, R31, R2, R4 ;  /* 0x000000021f048225 */ /* 0x000fc800078e0004 */
[----:B------:R-:W-:Y:S02]  /*fc70*/  @!P0 IMAD R6, R31, R3, R6 ;  /* 0x000000031f068224 */ /* 0x000fe400078e0206 */
[----:B------:R-:W0:Y:S02]  /*fc80*/  @!P0 LDC.64 R2, c[0x0][0x418] ;  /* 0x00010600ff028b82 */ /* 0x000e240000000a00 */
[----:B------:R-:W-:Y:S01]  /*fc90*/  @!P0 IMAD.IADD R6, R5, 0x1, R6 ;  /* 0x0000000105068824 */ /* 0x000fe200078e0206 */
[----:B------:R-:W-:Y:S02]  /*fca0*/  ISETP.GE.AND P2, PT, R8, UR4, PT ;  /* 0x0000000408007c0c */ /* 0x000fe4000bf46270 */
[----:B0-----:R-:W-:-:S04]  /*fcb0*/  @!P0 LEA R2, P1, R4, R2, 0x2 ;  /* 0x0000000204028211 */ /* 0x001fc800078210ff */
[----:B------:R-:W-:Y:S01]  /*fcc0*/  @!P0 LEA.HI.X R3, R4, R3, R6, 0x2, P1 ;  /* 0x0000000304038211 */ /* 0x000fe200008f1406 */
[----:B------:R-:W-:-:S06]  /*fcd0*/  IMAD.MOV.U32 R4, RZ, RZ, RZ ;  /* 0x000000ffff047224 */ /* 0x000fcc00078e00ff */
[----:B------:R0:W5:Y:S01]  /*fce0*/  @!P0 LDG.E R4, desc[UR36][R2.64] ;  /* 0x0000002402048981 */ /* 0x000162000c1e1900 */
[----:B------:R-:W-:Y:S02]  /*fcf0*/  ISETP.GE.AND P0, PT, R33, UR4, PT ;  /* 0x0000000421007c0c */ /* 0x000fe4000bf06270 */
[----:B------:R-:W-:-:S11]  /*fd00*/  ISETP.GE.AND P1, PT, R37, UR4, PT ;  /* 0x0000000425007c0c */ /* 0x000fd6000bf26270 */
[----:B------:R-:W-:-:S04]  /*fd10*/  @P0 LOP3.LUT R23, R23, 0x10, RZ, 0xfc, !PT ;  /* 0x0000001017170812 */ /* 0x000fc800078efcff */
[----:B------:R-:W-:-:S04]  /*fd20*/  LOP3.LUT R23, R23, 0xfffffff7, RZ, 0xc0, !PT ;  /* 0xfffffff717177812 */ /* 0x000fc800078ec0ff */
[----:B------:R-:W-:Y:S02]  /*fd30*/  @P2 LOP3.LUT R23, R23, 0x8, RZ, 0xfc, !PT ;  /* 0x0000000817172812 */ /* 0x000fe400078efcff */
[----:B------:R-:W-:Y:S02]  /*fd40*/  ISETP.GE.AND P0, PT, R36, UR4, PT ;  /* 0x0000000424007c0c */ /* 0x000fe4000bf06270 */
[----:B------:R-:W-:-:S04]  /*fd50*/  LOP3.LUT R23, R23, 0xfffffffb, RZ, 0xc0, !PT ;  /* 0xfffffffb17177812 */ /* 0x000fc800078ec0ff */
[----:B------:R-:W-:-:S04]  /*fd60*/  @P1 LOP3.LUT R23, R23, 0x4, RZ, 0xfc, !PT ;  /* 0x0000000417171812 */ /* 0x000fc800078efcff */
[----:B------:R-:W-:Y:S01]  /*fd70*/  LOP3.LUT R23, R23, 0xfffffffd, RZ, 0xc0, !PT ;  /* 0xfffffffd17177812 */ /* 0x000fe200078ec0ff */
[----:B0-----:R-:W-:-:S03]  /*fd80*/  IMAD.U32 R2, RZ, RZ, UR38 ;  /* 0x00000026ff027e24 */ /* 0x001fc6000f8e00ff */
[----:B------:R-:W-:Y:S01]  /*fd90*/  @P0 LOP3.LUT R23, R23, 0x2, RZ, 0xfc, !PT ;  /* 0x0000000217170812 */ /* 0x000fe200078efcff */
[----:B------:R-:W-:Y:S06]  /*fda0*/  BRA.DIV UR5, `(.L_x_250) ;  /* 0x0000003e05c47947 */ /* 0x000fec000b800000 */
.L_x_320:
[----:B------:R-:W-:Y:S02]  /*fdb0*/  ISETP.NE.AND P0, PT, R2, 0x3, PT ;  /* 0x000000030200780c */ /* 0x000fe40003f05270 */
[----:B------:R-:W-:Y:S02]  /*fdc0*/  ISETP.GT.U32.AND P1, PT, R20, 0x4f, PT ;  /* 0x0000004f1400780c */ /* 0x000fe40003f24070 */
[----:B------:R-:W-:Y:S02]  /*fdd0*/  LOP3.LUT R23, R23, 0xffffffdf, RZ, 0xc0, !PT ;  /* 0xffffffdf17177812 */ /* 0x000fe400078ec0ff */
[----:B------:R-:W-:-:S07]  /*fde0*/  SHF.R.S32.HI R30, RZ, 0x1f, R18 ;  /* 0x0000001fff1e7819 */ /* 0x000fce0000011412 */
[----:B------:R-:W-:-:S04]  /*fdf0*/  @P0 LOP3.LUT R23, R23, 0x20, RZ, 0xfc, !PT ;  /* 0x0000002017170812 */ /* 0x000fc800078efcff */
[----:B------:R-:W-:-:S04]  /*fe00*/  LOP3.LUT R23, R23, 0xfffffffe, RZ, 0xc0, !PT ;  /* 0xfffffffe17177812 */ /* 0x000fc800078ec0ff */
[----:B------:R-:W-:Y:S01]  /*fe10*/  @P1 LOP3.LUT R23, R23, 0x1, RZ, 0xfc, !PT ;  /* 0x0000000117171812 */ /* 0x000fe200078efcff */
[----:B------:R-:W-:Y:S06]  /*fe20*/  @!P0 BRA `(.L_x_251) ;  /* 0x0000000000048947 */ /* 0x000fec0003800000 */
[----:B------:R-:W-:Y:S01]  /*fe30*/  BPT.TRAP 0x1 ;  /* 0x000000040000795c */ /* 0x000fe20000300000 */
.L_x_251:
        /* <DEDUP_REMOVED lines=12> */
[----:B------:R-:W-:-:S03]  /*ff00*/  ULDC.64 UR4, c[0x0][0x330] ;  /* 0x0000cc0000047ab9 */ /* 0x000fc60000000a00 */
[----:B------:R-:W-:Y:S02]  /*ff10*/  IMAD.IADD R3, R3, 0x1, R5 ;  /* 0x0000000103037824 */ /* 0x000fe400078e0205 */
[----:B------:R-:W-:Y:S02]  /*ff20*/  IMAD R5, R30, UR4, RZ ;  /* 0x000000041e057c24 */ /* 0x000fe4000f8e02ff */
[----:B------:R-:W-:-:S04]  /*ff30*/  IMAD.WIDE.U32 R2, R18, UR4, R2 ;  /* 0x0000000412027c25 */ /* 0x000fc8000f8e0002 */
[----:B------:R-:W-:Y:S01]  /*ff40*/  IMAD R5, R18, UR5, R5 ;  /* 0x0000000512057c24 */ /* 0x000fe2000f8e0205 */
[----:B------:R-:W-:Y:S02]  /*ff50*/  ULDC.64 UR4, c[0x0][0x318] ;  /* 0x0000c60000047ab9 */ /* 0x000fe40000000a00 */
[----:B------:R-:W-:Y:S02]  /*ff60*/  LEA R24, P0, R2, UR4, 0x1 ;  /* 0x0000000402187c11 */ /* 0x000fe4000f8008ff */
[----:B------:R-:W-:-:S04]  /*ff70*/  IADD3 R5, R3, R5, RZ ;  /* 0x0000000503057210 */ /* 0x000fc80007ffe0ff */
[----:B------:R-:W-:Y:S01]  /*ff80*/  LEA.HI.X R25, R2, UR5, R5, 0x1, P0 ;  /* 0x0000000502197c11 */ /* 0x000fe200080f0c05 */
[----:B------:R-:W-:Y:S01]  /*ff90*/  IMAD R5, R27, 0x8, R22 ;  /* 0x000000081b057824 */ /* 0x000fe200078e0216 */
[----:B------:R-:W-:-:S04]  /*ffa0*/  SHF.L.U32 R2, R28, 0x1f, RZ ;  /* 0x0000001f1c027819 */ /* 0x000fc800000006ff */
[----:B------:R-:W0:Y:S02]  /*ffb0*/  SYNCS.PHASECHK.TRANS64.TRYWAIT P0, [R5+URZ+0x38840], R2 ;  /* 0x03884002050075a7 */ /* 0x000e24000800017f */
[----:B0-----:R-:W-:Y:S05]  /*ffc0*/  @!P0 BRA `(.L_x_253) ;  /* 0x0000003c006c8947 */ /* 0x001fea0003800000 */
.L_x_321:
[----:B------:R-:W-:Y:S05]  /*ffd0*/  BSYNC B0 ;  /* 0x0000000000007941 */ /* 0x000fea0003800000 */
.L_x_252:
[----:B------:R-:W2:Y:S01]  /*ffe0*/  LDL R9, [R1] ;  /* 0x0000000001097983 */ /* 0x000ea20000100800 */
[----:B------:R-:W-:Y:S02]  /*fff0*/  ULDC.64 UR4, c[0x0][0x300] ;  /* 0x0000c00000047ab9 */ /* 0x000fe40000000a00 */
[----:B------:R-:W-:Y:S01]  /*10000*/  IMAD R6, R6, UR4, RZ ;  /* 0x0000000406067c24 */ /* 0x000fe2000f8e02ff */
[----:B------:R-:W1:Y:S01]  /*10010*/  S2R R8, SR_TID.X ;  /* 0x0000000000087919 */ /* 0x000e620000002100 */
[----:B0-----:R-:W-:-:S04]  /*10020*/  IMAD.WIDE.U32 R2, R0, UR4, RZ ;  /* 0x0000000400027c25 */ /* 0x001fc8000f8e00ff */
[----:B------:R-:W-:Y:S01]  /*10030*/  IMAD R6, R0, UR5, R6 ;  /* 0x0000000500067c24 */ /* 0x000fe2000f8e0206 */
[----:B------:R-:W-:Y:S02]  /*10040*/  ULDC.64 UR4, c[0x0][0x310] ;  /* 0x0000c40000047ab9 */ /* 0x000fe40000000a00 */
[----:B------:R-:W-:Y:S02]  /*10050*/  IMAD R7, R7, UR4, RZ ;  /* 0x0000000407077c24 */ /* 0x000fe4000f8e02ff */
[----:B------:R-:W-:Y:S02]  /*10060*/  IMAD.IADD R3, R3, 0x1, R6 ;  /* 0x0000000103037824 */ /* 0x000fe400078e0206 */
[C---:B------:R-:W-:Y:S02]  /*10070*/  IMAD R7, R4.reuse, UR5, R7 ;  /* 0x0000000504077c24 */ /* 0x040fe4000f8e0207 */
[----:B------:R-:W-:Y:S01]  /*10080*/  IMAD.WIDE.U32 R2, R4, UR4, R2 ;  /* 0x0000000404027c25 */ /* 0x000fe2000f8e0002 */
[----:B------:R-:W-:-:S03]  /*10090*/  ULDC.64 UR4, c[0x0][0x308] ;  /* 0x0000c20000047ab9 */ /* 0x000fc60000000a00 */
[----:B------:R-:W-:Y:S02]  /*100a0*/  IMAD.IADD R3, R3, 0x1, R7 ;  /* 0x0000000103037824 */ /* 0x000fe400078e0207 */
[----:B------:R-:W-:Y:S02]  /*100b0*/  IMAD R0, R30, UR4, RZ ;  /* 0x000000041e007c24 */ /* 0x000fe4000f8e02ff */
[----:B------:R-:W-:-:S04]  /*100c0*/  IMAD.WIDE.U32 R2, R18, UR4, R2 ;  /* 0x0000000412027c25 */ /* 0x000fc8000f8e0002 */
[----:B------:R-:W-:Y:S01]  /*100d0*/  IMAD R0, R18, UR5, R0 ;  /* 0x0000000512007c24 */ /* 0x000fe2000f8e0200 */
[----:B------:R-:W-:Y:S01]  /*100e0*/  ULDC.64 UR4, c[0x0][0x2e8] ;  /* 0x0000ba0000047ab9 */ /* 0x000fe20000000a00 */
[----:B------:R-:W-:Y:S02]  /*100f0*/  IMAD R7, R27, 0x5000, R32 ;  /* 0x000050001b077824 */ /* 0x000fe400078e0220 */
[----:B------:R-:W-:Y:S01]  /*10100*/  IMAD.IADD R6, R3, 0x1, R0 ;  /* 0x0000000103067824 */ /* 0x000fe200078e0200 */
[----:B------:R-:W-:Y:S01]  /*10110*/  LEA R0, P0, R2, UR4, 0x1 ;  /* 0x0000000402007c11 */ /* 0x000fe2000f8008ff */
[----:B------:R-:W-:Y:S01]  /*10120*/  UMOV UR4, 0xffffffff ;  /* 0xffffffff00047882 */ /* 0x000fe20000000000 */
[----:B-1----:R-:W-:Y:S02]  /*10130*/  LOP3.LUT R8, R8, 0x7f, RZ, 0xc0, !PT ;  /* 0x0000007f08087812 */ /* 0x002fe400078ec0ff */
[----:B------:R-:W-:Y:S02]  /*10140*/  LEA.HI.X R6, R2, UR5, R6, 0x1, P0 ;  /* 0x0000000502067c11 */ /* 0x000fe400080f0c06 */
[----:B------:R-:W-:Y:S01]  /*10150*/  SHF.R.U32.HI R8, RZ, 0x3, R8 ;  /* 0x00000003ff087819 */ /* 0x000fe20000011608 */
[----:B--2---:R-:W-:-:S04]  /*10160*/  IMAD R4, R26, -0x50, R9 ;  /* 0xffffffb01a047824 */ /* 0x004fc800078e0209 */
[----:B------:R-:W-:-:S05]  /*10170*/  IMAD.IADD R4, R4, 0x1, -R8 ;  /* 0x0000000104047824 */ /* 0x000fca00078e0a08 */
[----:B------:R-:W-:Y:S01]  /*10180*/  ISETP.GE.AND P0, PT, R4, 0x1, PT ;  /* 0x000000010400780c */ /* 0x000fe20003f06270 */
[----:B------:R-:W-:-:S12]  /*10190*/  BRA.DIV UR4, `(.L_x_254) ;  /* 0x0000003e040c7947 */ /* 0x000fd8000b800000 */
[----:B------:R-:W0:Y:S01]  /*101a0*/  SHFL.IDX PT, R3, R0, RZ, 0x181f ;  /* 0x00181fff00037589 */ /* 0x000e2200000e0000 */
[----:B------:R-:W-:Y:S01]  /*101b0*/  LOP3.LUT P5, RZ, R23, 0x10, RZ, 0xc0, !PT ;  /* 0x0000001017ff7812 */ /* 0x000fe200078ac0ff */
[----:B------:R-:W-:Y:S01]  /*101c0*/  @P0 IMAD R9, R7, 0x2, R22 ;  /* 0x0000000207090824 */ /* 0x000fe200078e0216 */
[C---:B------:R-:W-:Y:S01]  /*101d0*/  LOP3.LUT P4, RZ, R23.reuse, 0x8, RZ, 0xc0, !PT ;  /* 0x0000000817ff7812 */ /* 0x040fe2000788c0ff */
[----:B------:R-:W1:Y:S01]  /*101e0*/  SHFL.IDX PT, R2, R6, RZ, 0x181f ;  /* 0x00181fff06027589 */ /* 0x000e6200000e0000 */
[C---:B------:R-:W-:Y:S02]  /*101f0*/  LOP3.LUT P3, RZ, R23.reuse, 0x4, RZ, 0xc0, !PT ;  /* 0x0000000417ff7812 */ /* 0x040fe4000786c0ff */
[----:B------:R-:W-:Y:S01]  /*10200*/  LOP3.LUT P2, RZ, R23, 0x2, RZ, 0xc0, !PT ;  /* 0x0000000217ff7812 */ /* 0x000fe2000784c0ff */
[----:B------:R-:W-:Y:S01]  /*10210*/  SHFL.IDX PT, R8, R6, 0x1, 0x181f ;  /* 0x00381f0006087f89 */ /* 0x000fe200000e0000 */
[----:B0-----:R-:W-:-:S04]  /*10220*/  @P0 LEA R3, P1, R33, R3, 0x1 ;  /* 0x0000000321030211 */ /* 0x001fc800078208ff */
[----:B-1----:R-:W-:-:S04]  /*10230*/  @P0 IADD3.X R2, RZ, R2, RZ, P1, !PT ;  /* 0x00000002ff020210 */ /* 0x002fc80000ffe4ff */
[----:B------:R-:W-:-:S04]  /*10240*/  @P0 LOP3.LUT R3, R3, R2, RZ, 0x3c, !PT ;  /* 0x0000000203030212 */ /* 0x000fc800078e3cff */
[----:B------:R-:W-:-:S04]  /*10250*/  @P0 LOP3.LUT R2, R3, R2, RZ, 0x3c, !PT ;  /* 0x0000000203020212 */ /* 0x000fc800078e3cff */
[----:B------:R-:W-:-:S05]  /*10260*/  @P0 LOP3.LUT R3, R3, R2, RZ, 0x3c, !PT ;  /* 0x0000000203030212 */ /* 0x000fca00078e3cff */
[----:B------:R-:W-:Y:S04]  /*10270*/  @P0 LDGSTS.E.BYPASS.LTC128B.128 [R9+0x24400], desc[UR36][R2.64], !P5 ;  /* 0x2440000002090fae */ /* 0x000fe8000e901d64 */
[----:B------:R-:W-:Y:S04]  /*10280*/  @P0 LDGSTS.E.BYPASS.LTC128B.128 [R9+0x26c00], desc[UR36][R2.64+0x80], !P4 ;  /* 0x26c0008002090fae */ /* 0x000fe8000e101d64 */
[----:B------:R-:W-:Y:S04]  /*10290*/  @P0 LDGSTS.E.BYPASS.LTC128B.128 [R9+0x29400], desc[UR36][R2.64+0x100], !P3 ;  /* 0x2940010002090fae */ /* 0x000fe8000d901d64 */
[----:B------:R0:W-:Y:S01]  /*102a0*/  @P0 LDGSTS.E.BYPASS.LTC128B.128 [R9+0x2bc00], desc[UR36][R2.64+0x180], !P2 ;  /* 0x2bc0018002090fae */ /* 0x0001e2000d101d64 */
[----:B------:R-:W-:-:S03]  /*102b0*/  ISETP.GE.AND P0, PT, R4, 0x11, PT ;  /* 0x000000110400780c */ /* 0x000fc60003f06270 */
[----:B0-----:R-:W0:Y:S10]  /*102c0*/  SHFL.IDX PT, R2, R0, 0x1, 0x181f ;  /* 0x00381f0000027f89 */ /* 0x001e3400000e0000 */
[----:B------:R-:W-:Y:S01]  /*102d0*/  @P0 IMAD R21, R7, 0x2, R22 ;  /* 0x0000000207150824 */ /* 0x000fe200078e0216 */
[----:B0-----:R-:W-:-:S05]  /*102e0*/  @P0 LEA R2, P1, R33, R2, 0x1 ;  /* 0x0000000221020211 */ /* 0x001fca00078208ff */
[----:B------:R-:W-:Y:S02]  /*102f0*/  @P0 IMAD.X R3, RZ, RZ, R8, P1 ;  /* 0x000000ffff030224 */ /* 0x000fe400008e0608 */
[----:B------:R-:W-:Y:S04]  /*10300*/  SHFL.IDX PT, R8, R6, 0x2, 0x181f ;  /* 0x00581f0006087f89 */ /* 0x000fe800000e0000 */
        /* <DEDUP_REMOVED lines=17> */
[----:B------:R-:W1:Y:S01]  /*10420*/  SHFL.IDX PT, R0, R0, 0x4, 0x181f ;  /* 0x00981f0000007f89 */ /* 0x000e6200000e0000 */
[----:B0-----:R-:W-:-:S04]  /*10430*/  @P0 LEA R2, P1, R33, R2, 0x1 ;  /* 0x0000000221020211 */ /* 0x001fc800078208ff */
[----:B------:R-:W-:Y:S02]  /*10440*/  @P0 IADD3.X R3, RZ, R8, RZ, P1, !PT ;  /* 0x00000008ff030210 */ /* 0x000fe40000ffe4ff */
[----:B------:R0:W2:Y:S04]  /*10450*/  SHFL.IDX PT, R8, R6, 0x4, 0x181f ;  /* 0x00981f0006087f89 */ /* 0x0000a800000e0000 */
[----:B------:R0:W-:Y:S04]  /*10460*/  @P0 LDGSTS.E.BYPASS.LTC128B.128 [R21+0x25c00], desc[UR36][R2.64], !P5 ;  /* 0x25c0000002150fae */ /* 0x0001e8000e901d64 */
[----:B------:R0:W-:Y:S04]  /*10470*/  @P0 LDGSTS.E.BYPASS.LTC128B.128 [R21+0x28400], desc[UR36][R2.64+0x80], !P4 ;  /* 0x2840008002150fae */ /* 0x0001e8000e101d64 */
[----:B------:R0:W-:Y:S04]  /*10480*/  @P0 LDGSTS.E.BYPASS.LTC128B.128 [R21+0x2ac00], desc[UR36][R2.64+0x100], !P3 ;  /* 0x2ac0010002150fae */ /* 0x0001e8000d901d64 */
[----:B-1----:R0:W-:Y:S02]  /*10490*/  @P0 LDGSTS.E.BYPASS.LTC128B.128 [R21+0x2d400], desc[UR36][R2.64+0x180], !P2 ;  /* 0x2d40018002150fae */ /* 0x0021e4000d101d64 */
.L_x_333:
[----:B------:R-:W-:Y:S01]  /*104a0*/  ISETP.GE.AND P0, PT, R4, 0x41, PT ;  /* 0x000000410400780c */ /* 0x000fe20003f06270 */
[----:B------:R-:W-:-:S12]  /*104b0*/  BSSY B0, `(.L_x_255) ;  /* 0x0000010000007945 */ /* 0x000fd80003800000 */
[----:B------:R-:W-:Y:S05]  /*104c0*/  @!P0 BRA `(.L_x_256) ;  /* 0x0000000000388947 */ /* 0x000fea0003800000 */
[----:B------:R-:W-:Y:S01]  /*104d0*/  LOP3.LUT P4, RZ, R23, 0x10, RZ, 0xc0, !PT ;  /* 0x0000001017ff7812 */ /* 0x000fe2000788c0ff */
[----:B------:R-:W-:Y:S01]  /*104e0*/  IMAD R7, R7, 0x2, R22 ;  /* 0x0000000207077824 */ /* 0x000fe200078e0216 */
[C---:B------:R-:W-:Y:S02]  /*104f0*/  LOP3.LUT P3, RZ, R23.reuse, 0x8, RZ, 0xc0, !PT ;  /* 0x0000000817ff7812 */ /* 0x040fe4000786c0ff */
[C---:B------:R-:W-:Y:S02]  /*10500*/  LOP3.LUT P2, RZ, R23.reuse, 0x4, RZ, 0xc0, !PT ;  /* 0x0000000417ff7812 */ /* 0x040fe4000784c0ff */
[----:B------:R-:W-:Y:S02]  /*10510*/  LOP3.LUT P1, RZ, R23, 0x2, RZ, 0xc0, !PT ;  /* 0x0000000217ff7812 */ /* 0x000fe4000782c0ff */
[----:B0-----:R-:W-:-:S05]  /*10520*/  LEA R2, P0, R33, R0, 0x1 ;  /* 0x0000000021027211 */ /* 0x001fca00078008ff */
        /* <DEDUP_REMOVED lines=8> */
.L_x_256:
[----:B------:R-:W-:Y:S05]  /*105b0*/  BSYNC B0 ;  /* 0x0000000000007941 */ /* 0x000fea0003800000 */
.L_x_255:
[----:B------:R-:W-:Y:S01]  /*105c0*/  NOP ;  /* 0x0000000000007918 */ /* 0x000fe20000000000 */
[----:B------:R-:W-:-:S13]  /*105d0*/  PLOP3.LUT P0, PT, PT, PT, PT, 0x80, 0x0 ;  /* 0x000000000000781c */ /* 0x000fda0003f0f070 */
.L_x_257:
        /* <DEDUP_REMOVED lines=10> */
.L_x_258:
[----:B------:R3:W5:Y:S01]  /*10680*/  LDL.LU R0, [R1+0xc] ;  /* 0x00000c0001007983 */ /* 0x0007620000300800 */
[----:B------:R-:W-:Y:S01]  /*10690*/  LOP3.LUT P0, RZ, R23, 0x80, RZ, 0xc0, !PT ;  /* 0x0000008017ff7812 */ /* 0x000fe2000780c0ff */
[----:B------:R3:W-:-:S12]  /*106a0*/  SYNCS.ARRIVE.TRANS64.A1T0 RZ, [R5+URZ+0x38830], RZ ;  /* 0x038830ff05ff79a7 */ /* 0x0007d8000810003f */
[----:B------:R-:W-:Y:S05]  /*106b0*/  WARPSYNC.ALL ;  /* 0x0000000000007948 */ /* 0x000fea0003800000 */
[----:B------:R-:W-:Y:S01]  /*106c0*/  ULDC.64 UR4, c[0x0][0x298] ;  /* 0x0000a60000047ab9 */ /* 0x000fe20000000a00 */
[----:B01----:R-:W-:Y:S01]  /*106d0*/  VIADD R2, R22, 0x14400 ;  /* 0x0001440016027836 */ /* 0x003fe20000000000 */
[----:B------:R-:W-:Y:S01]  /*106e0*/  SEL R29, R29, RZ, !P0 ;  /* 0x000000ff1d1d7207 */ /* 0x000fe20004000000 */
[----:B------:R-:W-:Y:S01]  /*106f0*/  IMAD.WIDE.U32 R6, R35, UR4, RZ ;  /* 0x0000000423067c25 */ /* 0x000fe2000f8e00ff */
[----:B------:R-:W-:Y:S01]  /*10700*/  BSSY B6, `(.L_x_259) ;  /* 0x000001b000067945 */ /* 0x000fe20003800000 */
[----:B------:R-:W-:Y:S01]  /*10710*/  BAR.SYNC.DEFER_BLOCKING 0x8, 0x180 ;  /* 0x0206000000007b1d */ /* 0x000fe20000010000 */
[----:B-----5:R-:W-:-:S02]  /*10720*/  SEL R0, R0, RZ, !P0 ;  /* 0x000000ff00007207 */ /* 0x020fc40004000000 */
[----:B------:R-:W-:-:S03]  /*10730*/  LOP3.LUT P0, RZ, R2, 0x3ff, RZ, 0xc0, !PT ;  /* 0x000003ff02ff7812 */ /* 0x000fc6000780c0ff */
[----:B------:R0:W-:Y:S04]  /*10740*/  STL [R1+0xc], R0 ;  /* 0x00000c0001007387 */ /* 0x0001e80000100800 */
[----:B------:R1:W-:Y:S01]  /*10750*/  STL.64 [R1+0x10], R6 ;  /* 0x0000100601007387 */ /* 0x0003e20000100a00 */
[----:B0-----:R-:W-:-:S05]  /*10760*/  SHF.R.S32.HI R0, RZ, 0x1f, R35 ;  /* 0x0000001fff007819 */ /* 0x001fca0000011423 */
[----:B------:R-:W-:-:S04]  /*10770*/  IMAD R0, R0, UR4, RZ ;  /* 0x0000000400007c24 */ /* 0x000fc8000f8e02ff */
[----:B------:R-:W-:-:S04]  /*10780*/  IMAD R0, R35, UR5, R0 ;  /* 0x0000000523007c24 */ /* 0x000fc8000f8e0200 */
[----:B------:R-:W-:Y:S01]  /*10790*/  IMAD.IADD R35, R7, 0x1, R0 ;  /* 0x0000000107237824 */ /* 0x000fe200078e0200 */
[----:B-1----:R-:W-:Y:S06]  /*107a0*/  @!P0 BRA `(.L_x_260) ;  /* 0x0000000000408947 */ /* 0x002fec0003800000 */
[----:B------:R-:W-:Y:S01]  /*107b0*/  MOV R2, 0x0 ;  /* 0x0000000000027802 */ /* 0x000fe20000000f00 */
[----:B------:R-:W-:Y:S01]  /*107c0*/  ULDC.64 UR6, c[0x4][0x138] ;  /* 0x01004e0000067ab9 */ /* 0x000fe20000000a00 */
[----:B------:R-:W-:Y:S01]  /*107d0*/  ULDC.64 UR8, c[0x4][0x140] ;  /* 0x0100500000087ab9 */ /* 0x000fe20000000a00 */
[----:B------:R-:W-:Y:S01]  /*107e0*/  ULDC.64 UR4, c[0x4][0xb0] ;  /* 0x01002c0000047ab9 */ /* 0x000fe20000000a00 */
[----:B------:R-:W-:Y:S01]  /*107f0*/  MOV R4, UR6 ;  /* 0x0000000600047c02 */ /* 0x000fe20008000f00 */
[----:B---3--:R-:W-:Y:S01]  /*10800*/  IMAD.U32 R5, RZ, RZ, UR7 ;  /* 0x00000007ff057e24 */ /* 0x008fe2000f8e00ff */
[----:B------:R-:W0:Y:S01]  /*10810*/  LDC.64 R2, c[0x4][R2] ;  /* 0x0100000002027b82 */ /* 0x000e220000000a00 */
[----:B------:R-:W-:Y:S01]  /*10820*/  IMAD.U32 R6, RZ, RZ, UR8 ;  /* 0x00000008ff067e24 */ /* 0x000fe2000f8e00ff */
[----:B--2---:R-:W-:Y:S01]  /*10830*/  MOV R8, 0x70 ;  /* 0x0000007000087802 */ /* 0x004fe20000000f00 */
[----:B------:R-:W-:Y:S02]  /*10840*/  IMAD.U32 R7, RZ, RZ, UR9 ;  /* 0x00000009ff077e24 */ /* 0x000fe4000f8e00ff */
[----:B------:R-:W-:-:S02]  /*10850*/  IMAD.U32 R10, RZ, RZ, UR4 ;  /* 0x00000004ff0a7e24 */ /* 0x000fc4000f8e00ff */
[----:B------:R-:W-:Y:S02]  /*10860*/  IMAD.U32 R11, RZ, RZ, UR5 ;  /* 0x00000005ff0b7e24 */ /* 0x000fe4000f8e00ff */
[----:B------:R-:W-:Y:S02]  /*10870*/  IMAD.MOV.U32 R12, RZ, RZ, 0x1 ;  /* 0x00000001ff0c7424 */ /* 0x000fe400078e00ff */
[----:B------:R-:W-:-:S07]  /*10880*/  IMAD.MOV.U32 R13, RZ, RZ, RZ ;  /* 0x000000ffff0d7224 */ /* 0x000fce00078e00ff */
[----:B------:R-:W-:-:S07]  /*10890*/  LEPC R20, `(.L_x_260) ;  /* 0x000000001014794e */ /* 0x000fce0000000000 */
[----:B0-----:R-:W-:Y:S05]  /*108a0*/  CALL.ABS.NOINC R2 ;  /* 0x0000000002007343 */ /* 0x001fea0003c00000 */
.L_x_260:
[----:B------:R-:W-:Y:S05]  /*108b0*/  BSYNC B6 ;  /* 0x0000000000067941 */ /* 0x000fea0003800000 */
.L_x_259:
[----:B------:R-:W4:Y:S01]  /*108c0*/  LDL.LU R20, [R1+0xc] ;  /* 0x00000c0001147983 */ /* 0x000f220000300800 */
[----:B------:R-:W0:Y:S01]  /*108d0*/  LDC R6, c[0x0][0x448] ;  /* 0x00011200ff067b82 */ /* 0x000e220000000800 */
[----:B------:R-:W-:Y:S02]  /*108e0*/  ULDC.64 UR4, c[0x0][0x2d8] ;  /* 0x0000b60000047ab9 */ /* 0x000fe40000000a00 */
[----:B------:R-:W2:Y:S01]  /*108f0*/  LDL.LU.64 R2, [R1+0x10] ;  /* 0x0000100001027983 */ /* 0x000ea20000300a00 */
[----:B------:R-:W-:-:S03]  /*10900*/  IMAD R0, R30, UR4, RZ ;  /* 0x000000041e007c24 */ /* 0x000fc6000f8e02ff */
[----:B------:R1:W5:Y:S01]  /*10910*/  LDL R10, [R1+0x18] ;  /* 0x00001800010a7983 */ /* 0x0003620000100800 */
[----:B---3--:R-:W-:Y:S01]  /*10920*/  IMAD R5, R18, UR5, R0 ;  /* 0x0000000512057c24 */ /* 0x008fe2000f8e0200 */
[----:B0-----:R-:W-:-:S13]  /*10930*/  ISETP.NE.AND P0, PT, R6, 0x1, PT ;  /* 0x000000010600780c */ /* 0x001fda0003f05270 */
[----:B------:R-:W0:Y:S01]  /*10940*/  @P0 LDC R4, c[0x0][0x450] ;  /* 0x00011400ff040b82 */ /* 0x000e220000000800 */
[----:B------:R-:W-:Y:S01]  /*10950*/  LOP3.LUT R9, R33, 0x40, RZ, 0xfc, !PT ;  /* 0x0000004021097812 */ /* 0x000fe200078efcff */
[----:B----4-:R-:W-:Y:S02]  /*10960*/  IMAD.MOV.U32 R21, RZ, RZ, R20 ;  /* 0x000000ffff157224 */ /* 0x010fe400078e0014 */
[----:B------:R-:W3:Y:S01]  /*10970*/  S2R R20, SR_TID.X ;  /* 0x0000000000147919 */ /* 0x000ee20000002100 */
[----:B--2---:R-:W-:Y:S02]  /*10980*/  IMAD.MOV.U32 R3, RZ, RZ, R35 ;  /* 0x000000ffff037224 */ /* 0x004fe400078e0023 */
[----:B------:R-:W-:Y:S01]  /*10990*/  IMAD.WIDE.U32 R2, R18, UR4, R2 ;  /* 0x0000000412027c25 */ /* 0x000fe2000f8e0002 */
[----:B------:R-:W-:-:S03]  /*109a0*/  ULDC.64 UR4, c[0x0][0x2e0] ;  /* 0x0000b80000047ab9 */ /* 0x000fc60000000a00 */
[----:B------:R-:W-:Y:S02]  /*109b0*/  IMAD.IADD R3, R3, 0x1, R5 ;  /* 0x0000000103037824 */ /* 0x000fe400078e0205 */
[----:B------:R-:W2:Y:S01]  /*109c0*/  @P0 LDC R5, c[0x0][0x44c] ;  /* 0x00011300ff050b82 */ /* 0x000ea20000000800 */
[----:B------:R-:W-:Y:S02]  /*109d0*/  IMAD R0, R21, UR4, RZ ;  /* 0x0000000415007c24 */ /* 0x000fe4000f8e02ff */
[----:B------:R-:W-:-:S04]  /*109e0*/  IMAD.WIDE.U32 R2, R29, UR4, R2 ;  /* 0x000000041d027c25 */ /* 0x000fc8000f8e0002 */
[----:B------:R-:W-:Y:S01]  /*109f0*/  IMAD R0, R29, UR5, R0 ;  /* 0x000000051d007c24 */ /* 0x000fe2000f8e0200 */
[----:B------:R-:W-:-:S04]  /*10a00*/  ULDC.64 UR4, c[0x0][0x2d0] ;  /* 0x0000b40000047ab9 */ /* 0x000fc80000000a00 */
[----:B------:R-:W-:Y:S01]  /*10a10*/  IADD3 R3, R3, R0, RZ ;  /* 0x0000000003037210 */ /* 0x000fe20007ffe0ff */
[----:B------:R-:W-:Y:S01]  /*10a20*/  IMAD.SHL.U32 R0, R17, 0x80, RZ ;  /* 0x0000008011007824 */ /* 0x000fe200078e00ff */
[C---:B---3--:R-:W-:Y:S01]  /*10a30*/  LOP3.LUT R21, R20.reuse, 0x7f, RZ, 0xc0, !PT ;  /* 0x0000007f14157812 */ /* 0x048fe200078ec0ff */
[----:B------:R-:W-:-:S03]  /*10a40*/  IMAD.SHL.U32 R20, R20, 0x10, RZ ;  /* 0x0000001014147824 */ /* 0x000fc600078e00ff */
[----:B------:R-:W-:-:S04]  /*10a50*/  SHF.R.U32.HI R21, RZ, 0x3, R21 ;  /* 0x00000003ff157819 */ /* 0x000fc80000011615 */
[----:B------:R-:W-:-:S04]  /*10a60*/  LOP3.LUT R20, R21, 0x70, R20, 0xf8, !PT ;  /* 0x0000007015147812 */ /* 0x000fc800078ef814 */
[----:B------:R-:W-:-:S05]  /*10a70*/  LOP3.LUT R7, R20, R0, RZ, 0xfc, !PT ;  /* 0x0000000014077212 */ /* 0x000fca00078efcff */
[----:B--2---:R-:W-:-:S04]  /*10a80*/  @P0 IMAD.HI.U32 R8, R7, R5, RZ ;  /* 0x0000000507080227 */ /* 0x004fc800078e00ff */
[----:B------:R-:W-:Y:S01]  /*10a90*/  IMAD.MOV.U32 R5, RZ, RZ, R7 ;  /* 0x000000ffff057224 */ /* 0x000fe200078e0007 */
[----:B0-----:R-:W-:Y:S01]  /*10aa0*/  @P0 SHF.R.U32.HI R5, RZ, R4, R8 ;  /* 0x00000004ff050219 */ /* 0x001fe20000011608 */
[----:B------:R-:W0:Y:S04]  /*10ab0*/  S2R R20, SR_TID.X ;  /* 0x0000000000147919 */ /* 0x000e280000002100 */
[----:B------:R-:W-:-:S04]  /*10ac0*/  IMAD.MOV R4, RZ, RZ, -R5 ;  /* 0x000000ffff047224 */ /* 0x000fc800078e0a05 */
[----:B------:R-:W-:Y:S01]  /*10ad0*/  IMAD R4, R6, R4, R7 ;  /* 0x0000000406047224 */ /* 0x000fe200078e0207 */
[----:B------:R-:W-:Y:S01]  /*10ae0*/  SHF.R.S32.HI R7, RZ, 0x1f, R5 ;  /* 0x0000001fff077819 */ /* 0x000fe20000011405 */
[----:B------:R-:W-:-:S04]  /*10af0*/  IMAD.WIDE.U32 R2, R5, UR4, R2 ;  /* 0x0000000405027c25 */ /* 0x000fc8000f8e0002 */
[----:B------:R-:W-:-:S04]  /*10b00*/  IMAD R7, R7, UR4, RZ ;  /* 0x0000000407077c24 */ /* 0x000fc8000f8e02ff */
[----:B------:R-:W-:Y:S01]  /*10b10*/  IMAD R7, R5, UR5, R7 ;  /* 0x0000000505077c24 */ /* 0x000fe2000f8e0207 */
[----:B------:R-:W-:Y:S01]  /*10b20*/  SHF.R.S32.HI R5, RZ, 0x1f, R4 ;  /* 0x0000001fff057819 */ /* 0x000fe20000011404 */
[----:B------:R-:W-:Y:S02]  /*10b30*/  ULDC.64 UR4, c[0x0][0x2c8] ;  /* 0x0000b20000047ab9 */ /* 0x000fe40000000a00 */
[----:B------:R-:W-:Y:S02]  /*10b40*/  IMAD.IADD R3, R3, 0x1, R7 ;  /* 0x0000000103037824 */ /* 0x000fe400078e0207 */
[----:B------:R-:W-:Y:S02]  /*10b50*/  IMAD R5, R5, UR4, RZ ;  /* 0x0000000405057c24 */ /* 0x000fe4000f8e02ff */
[----:B------:R-:W-:-:S04]  /*10b60*/  IMAD.WIDE.U32 R2, R4, UR4, R2 ;  /* 0x0000000404027c25 */ /* 0x000fc8000f8e0002 */
[----:B------:R-:W-:Y:S01]  /*10b70*/  IMAD R5, R4, UR5, R5 ;  /* 0x0000000504057c24 */ /* 0x000fe2000f8e0205 */
[----:B------:R-:W-:-:S04]  /*10b80*/  ULDC.64 UR4, c[0x0][0x280] ;  /* 0x0000a00000047ab9 */ /* 0x000fc80000000a00 */
[----:B------:R-:W-:Y:S02]  /*10b90*/  IADD3 R3, R3, R5, RZ ;  /* 0x0000000503037210 */ /* 0x000fe40007ffe0ff */
[----:B------:R-:W-:Y:S01]  /*10ba0*/  LEA R5, P0, R2, UR4, 0x1 ;  /* 0x0000000402057c11 */ /* 0x000fe2000f8008ff */
[----:B------:R-:W-:Y:S01]  /*10bb0*/  ULDC UR4, c[0x0][0x2b8] ;  /* 0x0000ae0000047ab9 */ /* 0x000fe20000000800 */
[----:B0-----:R-:W-:Y:S02]  /*10bc0*/  LOP3.LUT R20, R20, 0x7f, RZ, 0xc0, !PT ;  /* 0x0000007f14147812 */ /* 0x001fe400078ec0ff */
[----:B------:R-:W-:Y:S01]  /*10bd0*/  LEA.HI.X R4, R2, UR5, R3, 0x1, P0 ;  /* 0x0000000502047c11 */ /* 0x000fe200080f0c03 */
[----:B------:R-:W-:Y:S01]  /*10be0*/  UMOV UR5, 0xffffffff ;  /* 0xffffffff00057882 */ /* 0x000fe20000000000 */
[----:B------:R-:W-:Y:S02]  /*10bf0*/  ISETP.GE.AND P4, PT, R33, UR4, PT ;  /* 0x0000000421007c0c */ /* 0x000fe4000bf86270 */
[----:B------:R-:W-:-:S02]  /*10c00*/  ISETP.GE.AND P3, PT, R9, UR4, PT ;  /* 0x0000000409007c0c */ /* 0x000fc4000bf66270 */
[----:B------:R-:W-:Y:S02]  /*10c10*/  ISETP.GE.AND P2, PT, R37, UR4, PT ;  /* 0x0000000425007c0c */ /* 0x000fe4000bf46270 */
[----:B------:R-:W-:Y:S02]  /*10c20*/  ISETP.GE.AND P1, PT, R36, UR4, PT ;  /* 0x0000000424007c0c */ /* 0x000fe4000bf26270 */
[----:B------:R-:W-:Y:S01]  /*10c30*/  SHF.R.U32.HI R9, RZ, 0x3, R20 ;  /* 0x00000003ff097819 */ /* 0x000fe20000011614 */
[----:B-1----:R-:W-:Y:S10]  /*10c40*/  BRA.DIV UR5, `(.L_x_261) ;  /* 0x0000003a05247947 */ /* 0x002ff4000b800000 */
[----:B------:R-:W0:Y:S01]  /*10c50*/  SHFL.IDX PT, R14, R5, RZ, 0x181f ;  /* 0x00181fff050e7589 */ /* 0x000e2200000e0000 */
[----:B-----5:R-:W-:Y:S02]  /*10c60*/  IMAD R6, R10, R6, RZ ;  /* 0x000000060a067224 */ /* 0x020fe400078e02ff */
[----:B------:R-:W-:Y:S01]  /*10c70*/  IMAD.IADD R0, R9, 0x1, R0 ;  /* 0x0000000109007824 */ /* 0x000fe200078e0200 */
[----:B------:R-:W1:Y:S03]  /*10c80*/  SHFL.IDX PT, R2, R4, RZ, 0x181f ;  /* 0x00181fff04027589 */ /* 0x000e6600000e0000 */
[C---:B------:R-:W-:Y:S01]  /*10c90*/  VIADD R7, R0.reuse, 0x10 ;  /* 0x0000001000077836 */ /* 0x040fe20000000000 */
[----:B------:R-:W-:-:S13]  /*10ca0*/  ISETP.GE.AND P0, PT, R0, R6, PT ;  /* 0x000000060000720c */ /* 0x000fda0003f06270 */
[----:B0-----:R-:W-:-:S05]  /*10cb0*/  @!P0 LEA R14, P5, R33, R14, 0x1 ;  /* 0x0000000e210e8211 */ /* 0x001fca00078a08ff */
[----:B-1----:R-:W-:Y:S02]  /*10cc0*/  @!P0 IMAD.X R3, RZ, RZ, R2, P5 ;  /* 0x000000ffff038224 */ /* 0x002fe400028e0602 */
[----:B------:R-:W-:Y:S02]  /*10cd0*/  @!P0 IMAD.MOV.U32 R2, RZ, RZ, R14 ;  /* 0x000000ffff028224 */ /* 0x000fe400078e000e */
[----:B------:R-:W0:Y:S04]  /*10ce0*/  SHFL.IDX PT, R14, R5, 0x1, 0x181f ;  /* 0x00381f00050e7f89 */ /* 0x000e2800000e0000 */
[----:B------:R-:W-:Y:S04]  /*10cf0*/  @!P0 LDGSTS.E.BYPASS.LTC128B.128 [R34+0x14400], desc[UR36][R2.64], !P4 ;  /* 0x1440000002228fae */ /* 0x000fe8000e101d64 */
[----:B------:R-:W-:Y:S04]  /*10d00*/  @!P0 LDGSTS.E.BYPASS.LTC128B.128 [R34+0x18400], desc[UR36][R2.64+0x80], !P3 ;  /* 0x1840008002228fae */ /* 0x000fe8000d901d64 */
[----:B------:R-:W-:Y:S04]  /*10d10*/  @!P0 LDGSTS.E.BYPASS.LTC128B.128 [R34+0x1c400], desc[UR36][R2.64+0x100], !P2 ;  /* 0x1c40010002228fae */ /* 0x000fe8000d101d64 */
[----:B------:R1:W-:Y:S01]  /*10d20*/  @!P0 LDGSTS.E.BYPASS.LTC128B.128 [R34+0x20400], desc[UR36][R2.64+0x180], !P1 ;  /* 0x2040018002228fae */ /* 0x0003e2000c901d64 */
[----:B------:R-:W-:-:S03]  /*10d30*/  ISETP.GE.AND P0, PT, R7, R6, PT ;  /* 0x000000060700720c */ /* 0x000fc60003f06270 */
[----:B-1----:R-:W1:Y:S10]  /*10d40*/  SHFL.IDX PT, R2, R4, 0x1, 0x181f ;  /* 0x00381f0004027f89 */ /* 0x002e7400000e0000 */
[----:B0-----:R-:W-:-:S05]  /*10d50*/  @!P0 LEA R14, P5, R33, R14, 0x1 ;  /* 0x0000000e210e8211 */ /* 0x001fca00078a08ff */
[----:B-1----:R-:W-:Y:S01]  /*10d60*/  @!P0 IMAD.X R7, RZ, RZ, R2, P5 ;  /* 0x000000ffff078224 */ /* 0x002fe200028e0602 */
[----:B------:R-:W-:Y:S02]  /*10d70*/  @!P0 MOV R2, R14 ;  /* 0x0000000e00028202 */ /* 0x000fe40000000f00 */
[----:B------:R-:W0:Y:S01]  /*10d80*/  SHFL.IDX PT, R14, R5, 0x2, 0x181f ;  /* 0x00581f00050e7f89 */ /* 0x000e2200000e0000 */
[----:B------:R-:W-:Y:S02]  /*10d90*/  @!P0 IMAD.MOV.U32 R3, RZ, RZ, R7 ;  /* 0x000000ffff038224 */ /* 0x000fe400078e0007 */
[----:B------:R-:W-:-:S03]  /*10da0*/  VIADD R7, R0, 0x20 ;  /* 0x0000002000077836 */ /* 0x000fc60000000000 */
[----:B------:R-:W-:Y:S04]  /*10db0*/  @!P0 LDGSTS.E.BYPASS.LTC128B.128 [R34+0x14c00], desc[UR36][R2.64], !P4 ;  /* 0x14c0000002228fae */ /* 0x000fe8000e101d64 */
[----:B------:R-:W-:Y:S04]  /*10dc0*/  @!P0 LDGSTS.E.BYPASS.LTC128B.128 [R34+0x18c00], desc[UR36][R2.64+0x80], !P3 ;  /* 0x18c0008002228fae */ /* 0x000fe8000d901d64 */
[----:B------:R-:W-:Y:S04]  /*10dd0*/  @!P0 LDGSTS.E.BYPASS.LTC128B.128 [R34+0x1cc00], desc[UR36][R2.64+0x100], !P2 ;  /* 0x1cc0010002228fae */ /* 0x000fe8000d101d64 */
[----:B------:R1:W-:Y:S01]  /*10de0*/  @!P0 LDGSTS.E.BYPASS.LTC128B.128 [R34+0x20c00], desc[UR36][R2.64+0x180], !P1 ;  /* 0x20c0018002228fae */ /* 0x0003e2000c901d64 */
[----:B------:R-:W-:-:S03]  /*10df0*/  ISETP.GE.AND P0, PT, R7, R6, PT ;  /* 0x000000060700720c */ /* 0x000fc60003f06270 */
[----:B-1----:R-:W1:Y:S10]  /*10e00*/  SHFL.IDX PT, R2, R4, 0x2, 0x181f ;  /* 0x00581f0004027f89 */ /* 0x002e7400000e0000 */
[----:B0-----:R-:W-:-:S05]  /*10e10*/  @!P0 LEA R14, P5, R33, R14, 0x1 ;  /* 0x0000000e210e8211 */ /* 0x001fca00078a08ff */
[----:B-1----:R-:W-:Y:S02]  /*10e20*/  @!P0 IMAD.X R7, RZ, RZ, R2, P5 ;  /* 0x000000ffff078224 */ /* 0x002fe400028e0602 */
[----:B------:R-:W-:Y:S02]  /*10e30*/  @!P0 IMAD.MOV.U32 R2, RZ, RZ, R14 ;  /* 0x000000ffff028224 */ /* 0x000fe400078e000e */
[----:B------:R-:W-:Y:S01]  /*10e40*/  @!P0 IMAD.MOV.U32 R3, RZ, RZ, R7 ;  /* 0x000000ffff038224 */ /* 0x000fe200078e0007 */
[----:B------:R-:W0:Y:S01]  /*10e50*/  SHFL.IDX PT, R14, R5, 0x3, 0x181f ;  /* 0x00781f00050e7f89 */ /* 0x000e2200000e0000 */
[----:B------:R-:W-:-:S03]  /*10e60*/  IADD3 R7, R0, 0x30, RZ ;  /* 0x0000003000077810 */ /* 0x000fc60007ffe0ff */
        /* <DEDUP_REMOVED lines=46> */
[----:B------:R0:W1:Y:S04]  /*11150*/  SHFL.IDX PT, R14, R5, 0x7, 0x181f ;  /* 0x00f81f00050e7f89 */ /* 0x00006800000e0000 */
[----:B------:R0:W-:Y:S04]  /*11160*/  @!P0 LDGSTS.E.BYPASS.LTC128B.128 [R34+0x17400], desc[UR36][R2.64], !P4 ;  /* 0x1740000002228fae */ /* 0x0001e8000e101d64 */
[----:B------:R0:W-:Y:S04]  /*11170*/  @!P0 LDGSTS.E.BYPASS.LTC128B.128 [R34+0x1b400], desc[UR36][R2.64+0x80], !P3 ;  /* 0x1b40008002228fae */ /* 0x0001e8000d901d64 */
[----:B------:R0:W-:Y:S04]  /*11180*/  @!P0 LDGSTS.E.BYPASS.LTC128B.128 [R34+0x1f400], desc[UR36][R2.64+0x100], !P2 ;  /* 0x1f40010002228fae */ /* 0x0001e8000d101d64 */
[----:B------:R0:W-:Y:S04]  /*11190*/  @!P0 LDGSTS.E.BYPASS.LTC128B.128 [R34+0x23400], desc[UR36][R2.64+0x180], !P1 ;  /* 0x2340018002228fae */ /* 0x0001e8000c901d64 */
[----:B------:R0:W2:Y:S02]  /*111a0*/  SHFL.IDX PT, R7, R4, 0x7, 0x181f ;  /* 0x00f81f0004077f89 */ /* 0x0000a400000e0000 */
.L_x_350:
[----:B0-----:R-:W-:Y:S01]  /*111b0*/  VIADD R3, R0, 0x70 ;  /* 0x0000007000037836 */ /* 0x001fe20000000000 */
[----:B------:R-:W-:Y:S04]  /*111c0*/  BSSY B0, `(.L_x_262) ;  /* 0x000000c000007945 */ /* 0x000fe80003800000 */
[----:B------:R-:W-:-:S13]  /*111d0*/  ISETP.GE.AND P0, PT, R3, R6, PT ;  /* 0x000000060300720c */ /* 0x000fda0003f06270 */
[----:B------:R-:W-:Y:S05]  /*111e0*/  @P0 BRA `(.L_x_263) ;  /* 0x0000000000240947 */ /* 0x000fea0003800000 */
[----:B-1----:R-:W-:-:S05]  /*111f0*/  LEA R2, P0, R33, R14, 0x1 ;  /* 0x0000000e21027211 */ /* 0x002fca00078008ff */
        /* <DEDUP_REMOVED lines=8> */
.L_x_263:
[----:B------:R-:W-:Y:S05]  /*11280*/  BSYNC B0 ;  /* 0x0000000000007941 */ /* 0x000fea0003800000 */
.L_x_262:
[----:B------:R-:W-:Y:S01]  /*11290*/  NOP ;  /* 0x0000000000007918 */ /* 0x000fe20000000000 */
[----:B------:R-:W-:-:S13]  /*112a0*/  PLOP3.LUT P0, PT, PT, PT, PT, 0x80, 0x0 ;  /* 0x000000000000781c */ /* 0x000fda0003f0f070 */
.L_x_264:
[----:B------:R-:W-:Y:S02]  /*112b0*/  PLOP3.LUT P1, PT, P1, P0, PT, 0xa2, 0x0 ;  /* 0x000000000000781c */ /* 0x000fe40000f21472 */
[----:B------:R-:W-:-:S08]  /*112c0*/  @P0 R2UR P1, UR4, R22 ;  /* 0x00000000160402ca */ /* 0x000fd00000020000 */
[----:B------:R-:W-:-:S05]  /*112d0*/  @P0 PLOP3.LUT P0, PT, P1, PT, PT, 0x80, 0x0 ;  /* 0x000000000000081c */ /* 0x000fca0000f0f070 */
[----:B------:R-:W-:Y:S01]  /*112e0*/  @!P1 SYNCS.ARRIVE.TRANS64.RED.A0T1 RZ, [UR4+0x38800], RZ ;  /* 0x038800ffffff99a7 */ /* 0x000fe20008200404 */
[----:B------:R-:W-:Y:S07]  /*112f0*/  @!P1 ARRIVES.LDGSTSBAR.64.TRANSCNT [UR4+0x38800] ;  /* 0x03880000ff0099b0 */ /* 0x000fee0008000a84 */
[----:B------:R-:W-:Y:S05]  /*11300*/  @P0 BRA.U.ANY `(.L_x_264) ;  /* 0xfffffffd00e80947 */ /* 0x000fea000393ffff */
[----:B0-----:R-:W3:Y:S02]  /*11310*/  LDL.LU R2, [R1+0x1c] ;  /* 0x00001c0001027983 */ /* 0x001ee40000300800 */
[----:B---3--:R-:W-:-:S04]  /*11320*/  IADD3 R2, R2, 0x1, RZ ;  /* 0x0000000102027810 */ /* 0x008fc80007ffe0ff */
[----:B------:R-:W-:Y:S01]  /*11330*/  LEA.HI R0, R2, R2, RZ, 0x1 ;  /* 0x0000000202007211 */ /* 0x000fe200078f08ff */
[----:B------:R0:W-:Y:S03]  /*11340*/  STL [R1+0x1c], R2 ;  /* 0x00001c0201007387 */ /* 0x0001e60000100800 */
[----:B------:R-:W-:-:S05]  /*11350*/  LOP3.LUT R0, R0, 0xfffffffe, RZ, 0xc0, !PT ;  /* 0xfffffffe00007812 */ /* 0x000fca00078ec0ff */
[----:B------:R-:W-:-:S05]  /*11360*/  IMAD.IADD R0, R2, 0x1, -R0 ;  /* 0x0000000102007824 */ /* 0x000fca00078e0a00 */
[----:B------:R-:W-:Y:S01]  /*11370*/  SHF.L.U32 R3, R0, 0x1f, RZ ;  /* 0x0000001f00037819 */ /* 0x000fe200000006ff */
[----:B------:R-:W-:Y:S01]  /*11380*/  NOP ;  /* 0x0000000000007918 */ /* 0x000fe20000000000 */
[----:B------:R0:W-:Y:S01]  /*11390*/  SYNCS.ARRIVE.TRANS64.A1T0 RZ, [R22+URZ+0x38800], RZ ;  /* 0x038800ff16ff79a7 */ /* 0x0001e2000810003f */
[----:B------:R-:W-:Y:S01]  /*113a0*/  BSSY B0, `(.L_x_265) ;  /* 0x0000003000007945 */ /* 0x000fe20003800000 */
[----:B------:R-:W3:Y:S03]  /*113b0*/  SYNCS.PHASECHK.TRANS64.TRYWAIT P0, [R22+URZ+0x38820], R3 ;  /* 0x03882003160075a7 */ /* 0x000ee6000800017f */
[----:B0--3--:R-:W-:Y:S05]  /*113c0*/  @!P0 BRA `(.L_x_266) ;  /* 0x0000003800fc8947 */ /* 0x009fea0003800000 */
.L_x_351:
[----:B------:R-:W-:Y:S05]  /*113d0*/  BSYNC B0 ;  /* 0x0000000000007941 */ /* 0x000fea0003800000 */
.L_x_265:
[----:B------:R-:W3:Y:S01]  /*113e0*/  LDL R0, [R1] ;  /* 0x0000000001007983 */ /* 0x000ee20000100800 */
[----:B------:R-:W-:Y:S01]  /*113f0*/  BSSY B0, `(.L_x_267) ;  /* 0x0000116000007945 */ /* 0x000fe20003800000 */
[----:B---3--:R-:W-:-:S13]  /*11400*/  ISETP.GE.AND P0, PT, R0, 0x51, PT ;  /* 0x000000510000780c */ /* 0x008fda0003f06270 */
[----:B------:R-:W-:Y:S05]  /*11410*/  @!P0 BRA `(.L_x_268) ;  /* 0x00000010004c8947 */ /* 0x000fea0003800000 */
[----:B------:R-:W3:Y:S01]  /*11420*/  LDL.LU R0, [R1+0x20] ;  /* 0x0000200001007983 */ /* 0x000ee20000300800 */
[C---:B------:R-:W-:Y:S01]  /*11430*/  LOP3.LUT R2, R33.reuse, 0x40, RZ, 0xfc, !PT ;  /* 0x0000004021027812 */ /* 0x040fe200078efcff */
[----:B------:R-:W-:Y:S01]  /*11440*/  ULDC UR4, c[0x0][0x2f4] ;  /* 0x0000bd0000047ab9 */ /* 0x000fe20000000800 */
[----:B------:R-:W-:Y:S01]  /*11450*/  IMAD.MOV.U32 R17, RZ, RZ, R28 ;  /* 0x000000ffff117224 */ /* 0x000fe200078e001c */
[----:B------:R-:W-:Y:S01]  /*11460*/  ISETP.GE.AND P4, PT, R33, UR4, PT ;  /* 0x0000000421007c0c */ /* 0x000fe2000bf86270 */
[----:B--2---:R-:W-:Y:S01]  /*11470*/  IMAD.MOV.U32 R7, RZ, RZ, R27 ;  /* 0x000000ffff077224 */ /* 0x004fe200078e001b */
[----:B------:R-:W-:Y:S01]  /*11480*/  ISETP.GE.AND P3, PT, R2, UR4, PT ;  /* 0x0000000402007c0c */ /* 0x000fe2000bf66270 */
[----:B------:R-:W-:Y:S01]  /*11490*/  IMAD.MOV.U32 R29, RZ, RZ, R26 ;  /* 0x000000ffff1d7224 */ /* 0x000fe200078e001a */
[----:B------:R-:W-:Y:S02]  /*114a0*/  ISETP.GE.AND P2, PT, R37, UR4, PT ;  /* 0x0000000425007c0c */ /* 0x000fe4000bf46270 */
[----:B------:R-:W-:Y:S01]  /*114b0*/  ISETP.GE.AND P1, PT, R36, UR4, PT ;  /* 0x0000000424007c0c */ /* 0x000fe2000bf26270 */
[----:B---3--:R-:W-:-:S12]  /*114c0*/  VIADD R0, R0, 0xfffffffe ;  /* 0xfffffffe00007836 */ /* 0x008fd80000000000 */
.L_x_281:
[----:B------:R-:W2:Y:S04]  /*114d0*/  LDL R6, [R1+0x4] ;  /* 0x0000040001067983 */ /* 0x000ea80000100800 */
[----:B------:R-:W3:Y:S01]  /*114e0*/  LDL R8, [R1+0x8] ;  /* 0x0000080001087983 */ /* 0x000ee20000100800 */
[----:B------:R-:W4:Y:S01]  /*114f0*/  S2R R2, SR_TID.X ;  /* 0x0000000000027919 */ /* 0x000f220000002100 */
[----:B------:R-:W1:Y:S01]  /*11500*/  S2R R4, SR_TID.X ;  /* 0x0000000000047919 */ /* 0x000e620000002100 */
[----:B----4-:R-:W-:-:S04]  /*11510*/  LOP3.LUT R2, R2, 0x7f, RZ, 0xc0, !PT ;  /* 0x0000007f02027812 */ /* 0x010fc800078ec0ff */
[----:B0-----:R-:W-:Y:S02]  /*11520*/  SHF.R.U32.HI R3, RZ, 0x3, R2 ;  /* 0x00000003ff037819 */ /* 0x001fe40000011602 */
[----:B------:R-:W0:Y:S01]  /*11530*/  LDC R2, c[0x0][0x430] ;  /* 0x00010c00ff027b82 */ /* 0x000e220000000800 */
[----:B-1----:R-:W-:-:S04]  /*11540*/  SHF.L.U32 R9, R4, 0x4, RZ ;  /* 0x0000000404097819 */ /* 0x002fc800000006ff */
[----:B------:R-:W-:-:S04]  /*11550*/  LOP3.LUT R9, R3, 0x70, R9, 0xf8, !PT ;  /* 0x0000007003097812 */ /* 0x000fc800078ef809 */
[----:B------:R-:W-:-:S13]  /*11560*/  ISETP.GT.U32.AND P6, PT, R9, 0x4f, PT ;  /* 0x0000004f0900780c */ /* 0x000fda0003fc4070 */
[----:B------:R-:W3:Y:S01]  /*11570*/  @!P6 LDC.64 R4, c[0x0][0x428] ;  /* 0x00010a00ff04eb82 */ /* 0x000ee20000000a00 */
[----:B0-----:R-:W-:-:S13]  /*11580*/  ISETP.NE.AND P0, PT, R2, 0x1, PT ;  /* 0x000000010200780c */ /* 0x001fda0003f05270 */
[----:B------:R-:W0:Y:S08]  /*11590*/  @P0 LDC R3, c[0x0][0x434] ;  /* 0x00010d00ff030b82 */ /* 0x000e300000000800 */
[----:B------:R-:W1:Y:S01]  /*115a0*/  @P0 LDC R2, c[0x0][0x438] ;  /* 0x00010e00ff020b82 */ /* 0x000e620000000800 */
[----:B--2---:R-:W-:-:S04]  /*115b0*/  IMAD R6, R0, 0x50, R6 ;  /* 0x0000005000067824 */ /* 0x004fc800078e0206 */
[----:B------:R-:W-:-:S04]  /*115c0*/  IMAD.IADD R6, R9, 0x1, R6 ;  /* 0x0000000109067824 */ /* 0x000fc800078e0206 */
[----:B0-----:R-:W-:-:S04]  /*115d0*/  @P0 IMAD.HI.U32 R3, R6, R3, RZ ;  /* 0x0000000306030227 */ /* 0x001fc800078e00ff */
[----:B------:R-:W-:Y:S01]  /*115e0*/  IMAD.MOV.U32 R10, RZ, RZ, R6 ;  /* 0x000000ffff0a7224 */ /* 0x000fe200078e0006 */
[----:B-1----:R-:W-:Y:S01]  /*115f0*/  @P0 SHF.R.U32.HI R10, RZ, R2, R3 ;  /* 0x00000002ff0a0219 */ /* 0x002fe20000011603 */
[----:B---3--:R-:W-:Y:S02]  /*11600*/  @!P6 IMAD R2, R8, R4, RZ ;  /* 0x000000040802e224 */ /* 0x008fe400078e02ff */
[----:B------:R-:W0:Y:S01]  /*11610*/  @!P6 LDC.64 R8, c[0x0][0x418] ;  /* 0x00010600ff08eb82 */ /* 0x000e220000000a00 */
[----:B------:R-:W-:Y:S01]  /*11620*/  @!P6 SHF.R.S32.HI R3, RZ, 0x1f, R10 ;  /* 0x0000001fff03e819 */ /* 0x000fe2000001140a */
[----:B------:R-:W-:Y:S02]  /*11630*/  @!P6 IMAD R5, R31, R5, R2 ;  /* 0x000000051f05e224 */ /* 0x000fe400078e0202 */
[----:B------:R-:W-:-:S04]  /*11640*/  @!P6 IMAD.MOV.U32 R2, RZ, RZ, R10 ;  /* 0x000000ffff02e224 */ /* 0x000fc800078e000a */
[----:B------:R-:W-:-:S04]  /*11650*/  @!P6 IMAD.WIDE.U32 R2, R31, R4, R2 ;  /* 0x000000041f02e225 */ /* 0x000fc800078e0002 */
[----:B------:R-:W-:Y:S01]  /*11660*/  @!P6 IMAD.IADD R5, R5, 0x1, R3 ;  /* 0x000000010505e824 */ /* 0x000fe200078e0203 */
[----:B------:R-:W-:Y:S02]  /*11670*/  MOV R4, RZ ;  /* 0x000000ff00047202 */ /* 0x000fe40000000f00 */
[----:B0-----:R-:W-:-:S04]  /*11680*/  @!P6 LEA R8, P0, R2, R8, 0x2 ;  /* 0x000000080208e211 */ /* 0x001fc800078010ff */
[----:B------:R-:W-:-:S05]  /*11690*/  @!P6 LEA.HI.X R9, R2, R9, R5, 0x2, P0 ;  /* 0x000000090209e211 */ /* 0x000fca00000f1405 */
[----:B------:R0:W5:Y:S01]  /*116a0*/  @!P6 LDG.E R4, desc[UR36][R8.64] ;  /* 0x000000240804e981 */ /* 0x000162000c1e1900 */
[----:B------:R-:W-:Y:S01]  /*116b0*/  LOP3.LUT P5, RZ, R23, 0x20, RZ, 0xc0, !PT ;  /* 0x0000002017ff7812 */ /* 0x000fe200078ac0ff */
[----:B------:R-:W-:Y:S01]  /*116c0*/  VIADD R27, R7, 0x1 ;  /* 0x00000001071b7836 */ /* 0x000fe20000000000 */
[----:B------:R-:W-:Y:S05]  /*116d0*/  YIELD ;  /* 0x0000000000007946 */ /* 0x000fea0003800000 */
[----:B------:R-:W-:Y:S01]  /*116e0*/  ISETP.NE.AND P0, PT, R27, 0x2, PT ;  /* 0x000000021b00780c */ /* 0x000fe20003f05270 */
[----:B------:R-:W-:Y:S01]  /*116f0*/  IMAD.MOV R5, RZ, RZ, -R10 ;  /* 0x000000ffff057224 */ /* 0x000fe200078e0a0a */
[----:B------:R-:W-:-:S02]  /*11700*/  ULDC UR4, c[0x0][0x430] ;  /* 0x00010c0000047ab9 */ /* 0x000fc40000000800 */
[----:B------:R-:W-:Y:S01]  /*11710*/  SEL R28, RZ, 0x1, P0 ;  /* 0x00000001ff1c7807 */ /* 0x000fe20000000000 */
[----:B------:R-:W-:Y:S01]  /*11720*/  IMAD R5, R5, UR4, R6 ;  /* 0x0000000405057c24 */ /* 0x000fe2000f8e0206 */
[----:B------:R-:W-:Y:S01]  /*11730*/  SEL R27, R27, RZ, P0 ;  /* 0x000000ff1b1b7207 */ /* 0x000fe20000000000 */
[----:B------:R-:W-:Y:S01]  /*11740*/  IMAD.MOV.U32 R26, RZ, RZ, R0 ;  /* 0x000000ffff1a7224 */ /* 0x000fe200078e0000 */
[----:B------:R-:W-:Y:S01]  /*11750*/  LOP3.LUT R28, R17, R28, RZ, 0x3c, !PT ;  /* 0x0000001c111c7212 */ /* 0x000fe200078e3cff */
[----:B0-----:R-:W-:Y:S06]  /*11760*/  @!P5 BRA `(.L_x_269) ;  /* 0x000000000004d947 */ /* 0x001fec0003800000 */
[----:B------:R-:W-:Y:S01]  /*11770*/  BPT.TRAP 0x1 ;  /* 0x000000040000795c */ /* 0x000fe20000300000 */
.L_x_269:
[----:B------:R-:W-:Y:S01]  /*11780*/  IMAD R6, R27, 0x8, R22 ;  /* 0x000000081b067824 */ /* 0x000fe200078e0216 */
[----:B------:R-:W-:Y:S01]  /*11790*/  SHF.L.U32 R3, R28, 0x1f, RZ ;  /* 0x0000001f1c037819 */ /* 0x000fe200000006ff */
[----:B------:R-:W-:Y:S03]  /*117a0*/  BSSY B1, `(.L_x_270) ;  /* 0x0000003000017945 */ /* 0x000fe60003800000 */
[----:B------:R-:W0:Y:S02]  /*117b0*/  SYNCS.PHASECHK.TRANS64.TRYWAIT P0, [R6+URZ+0x38840], R3 ;  /* 0x03884003060075a7 */ /* 0x000e24000800017f */
[----:B0-----:R-:W-:Y:S05]  /*117c0*/  @!P0 BRA `(.L_x_271) ;  /* 0x0000003800108947 */ /* 0x001fea0003800000 */
.L_x_352:
[----:B------:R-:W-:Y:S05]  /*117d0*/  BSYNC B1 ;  /* 0x0000000000017941 */ /* 0x000fea0003800000 */
.L_x_270:
[----:B------:R-:W-:Y:S01]  /*117e0*/  SHF.R.S32.HI R20, RZ, 0x1f, R5 ;  /* 0x0000001fff147819 */ /* 0x000fe20000011405 */
[----:B------:R-:W-:Y:S01]  /*117f0*/  ULDC.64 UR4, c[0x0][0x300] ;  /* 0x0000c00000047ab9 */ /* 0x000fe20000000a00 */
[----:B-----5:R-:W-:Y:S01]  /*11800*/  SHF.R.S32.HI R21, RZ, 0x1f, R4 ;  /* 0x0000001fff157819 */ /* 0x020fe20000011404 */
[----:B0-----:R-:W-:Y:S01]  /*11810*/  IMAD.WIDE.U32 R2, R5, UR4, RZ ;  /* 0x0000000405027c25 */ /* 0x001fe2000f8e00ff */
[----:B------:R-:W-:-:S03]  /*11820*/  LOP3.LUT P5, RZ, R23, 0x2, RZ, 0xc0, !PT ;  /* 0x0000000217ff7812 */ /* 0x000fc600078ac0ff */
[----:B------:R-:W-:Y:S02]  /*11830*/  IMAD R0, R20, UR4, RZ ;  /* 0x0000000414007c24 */ /* 0x000fe4000f8e02ff */
[----:B------:R-:W-:Y:S02]  /*11840*/  IMAD R9, R27, 0x5000, R32 ;  /* 0x000050001b097824 */ /* 0x000fe400078e0220 */
        /* <DEDUP_REMOVED lines=16> */
[----:B------:R-:W-:Y:S06]  /*11950*/  BRA.DIV UR4, `(.L_x_272) ;  /* 0x0000003604c07947 */ /* 0x000fec000b800000 */
[----:B------:R-:W0:Y:S01]  /*11960*/  SHFL.IDX PT, R2, R8, RZ, 0x181f ;  /* 0x00181fff08027589 */ /* 0x000e2200000e0000 */
[----:B------:R-:W-:Y:S01]  /*11970*/  LOP3.LUT R23, R23, 0xfffffbff, RZ, 0xc0, !PT ;  /* 0xfffffbff17177812 */ /* 0x000fe200078ec0ff */
[----:B------:R-:W-:Y:S02]  /*11980*/  IMAD.SHL.U32 R0, R33, 0x2, RZ ;  /* 0x0000000221007824 */ /* 0x000fe400078e00ff */
[----:B------:R-:W1:Y:S01]  /*11990*/  SHFL.IDX PT, R3, R10, RZ, 0x181f ;  /* 0x00181fff0a037589 */ /* 0x000e6200000e0000 */
[----:B------:R-:W-:Y:S01]  /*119a0*/  @P2 LOP3.LUT R23, R23, 0x400, RZ, 0xfc, !PT ;  /* 0x0000040017172812 */ /* 0x000fe200078efcff */
[----:B------:R-:W-:Y:S02]  /*119b0*/  IMAD R9, R9, 0x2, R22 ;  /* 0x0000000209097824 */ /* 0x000fe400078e0216 */
[----:B------:R-:W-:Y:S01]  /*119c0*/  SHFL.IDX PT, R35, R10, 0x1, 0x181f ;  /* 0x00381f000a237f89 */ /* 0x000fe200000e0000 */
[C---:B------:R-:W-:Y:S02]  /*119d0*/  LOP3.LUT P2, RZ, R23.reuse, 0x10, RZ, 0xc0, !PT ;  /* 0x0000001017ff7812 */ /* 0x040fe4000784c0ff */
[----:B------:R-:W-:-:S04]  /*119e0*/  LOP3.LUT R23, R23, 0xfffffdff, RZ, 0xc0, !PT ;  /* 0xfffffdff17177812 */ /* 0x000fc800078ec0ff */
[----:B------:R-:W-:-:S04]  /*119f0*/  @P1 LOP3.LUT R23, R23, 0x200, RZ, 0xfc, !PT ;  /* 0x0000020017171812 */ /* 0x000fc800078efcff */
[C---:B------:R-:W-:Y:S02]  /*11a00*/  LOP3.LUT P1, RZ, R23.reuse, 0x8, RZ, 0xc0, !PT ;  /* 0x0000000817ff7812 */ /* 0x040fe4000782c0ff */
[----:B------:R-:W-:Y:S02]  /*11a10*/  LOP3.LUT P6, RZ, R23, 0x4, RZ, 0xc0, !PT ;  /* 0x0000000417ff7812 */ /* 0x000fe400078cc0ff */
[----:B0-----:R-:W-:-:S05]  /*11a20*/  IADD3 R2, P0, R2, R0, RZ ;  /* 0x0000000002027210 */ /* 0x001fca0007f1e0ff */
[----:B-1----:R-:W-:-:S05]  /*11a30*/  IMAD.X R3, RZ, RZ, R3, P0 ;  /* 0x000000ffff037224 */ /* 0x002fca00000e0603 */
[----:B------:R-:W-:Y:S04]  /*11a40*/  LDGSTS.E.BYPASS.LTC128B.128 [R9+0x24400], desc[UR36][R2.64], !P2 ;  /* 0x2440000002097fae */ /* 0x000fe8000d101d64 */
[----:B------:R-:W-:Y:S04]  /*11a50*/  LDGSTS.E.BYPASS.LTC128B.128 [R9+0x26c00], desc[UR36][R2.64+0x80], !P1 ;  /* 0x26c0008002097fae */ /* 0x000fe8000c901d64 */
[----:B------:R-:W-:Y:S04]  /*11a60*/  LDGSTS.E.BYPASS.LTC128B.128 [R9+0x29400], desc[UR36][R2.64+0x100], !P6 ;  /* 0x2940010002097fae */ /* 0x000fe8000f101d64 */
[----:B------:R0:W-:Y:S04]  /*11a70*/  LDGSTS.E.BYPASS.LTC128B.128 [R9+0x2bc00], desc[UR36][R2.64+0x180], !P5 ;  /* 0x2bc0018002097fae */ /* 0x0001e8000e901d64 */
[----:B0-----:R-:W0:Y:S02]  /*11a80*/  SHFL.IDX PT, R2, R8, 0x1, 0x181f ;  /* 0x00381f0008027f89 */ /* 0x001e2400000e0000 */
[----:B0-----:R-:W-:-:S05]  /*11a90*/  IADD3 R2, P0, R2, R0, RZ ;  /* 0x0000000002027210 */ /* 0x001fca0007f1e0ff */
[----:B------:R-:W-:Y:S02]  /*11aa0*/  IMAD.X R3, RZ, RZ, R35, P0 ;  /* 0x000000ffff037224 */ /* 0x000fe400000e0623 */
[----:B------:R-:W-:Y:S04]  /*11ab0*/  SHFL.IDX PT, R35, R10, 0x2, 0x181f ;  /* 0x00581f000a237f89 */ /* 0x000fe800000e0000 */
        /* <DEDUP_REMOVED lines=13> */
[----:B0-----:R-:W-:-:S04]  /*11b90*/  IADD3 R2, P0, R2, R0, RZ ;  /* 0x0000000002027210 */ /* 0x001fc80007f1e0ff */
[----:B------:R-:W-:Y:S02]  /*11ba0*/  IADD3.X R3, RZ, R35, RZ, P0, !PT ;  /* 0x00000023ff037210 */ /* 0x000fe400007fe4ff */
[----:B------:R0:W1:Y:S04]  /*11bb0*/  SHFL.IDX PT, R35, R10, 0x4, 0x181f ;  /* 0x00981f000a237f89 */ /* 0x00006800000e0000 */
[----:B------:R-:W-:Y:S01]  /*11bc0*/  LDGSTS.E.BYPASS.LTC128B.128 [R9+0x25c00], desc[UR36][R2.64], !P2 ;  /* 0x25c0000002097fae */ /* 0x000fe2000d101d64 */
[----:B------:R-:W-:-:S03]  /*11bd0*/  LOP3.LUT P2, RZ, R23, 0x400, RZ, 0xc0, !PT ;  /* 0x0000040017ff7812 */ /* 0x000fc6000784c0ff */
[----:B------:R-:W-:Y:S01]  /*11be0*/  LDGSTS.E.BYPASS.LTC128B.128 [R9+0x28400], desc[UR36][R2.64+0x80], !P1 ;  /* 0x2840008002097fae */ /* 0x000fe2000c901d64 */
[----:B------:R-:W-:-:S03]  /*11bf0*/  LOP3.LUT P1, RZ, R23, 0x200, RZ, 0xc0, !PT ;  /* 0x0000020017ff7812 */ /* 0x000fc6000782c0ff */
[----:B------:R-:W-:Y:S04]  /*11c00*/  LDGSTS.E.BYPASS.LTC128B.128 [R9+0x2ac00], desc[UR36][R2.64+0x100], !P6 ;  /* 0x2ac0010002097fae */ /* 0x000fe8000f101d64 */
[----:B------:R2:W-:Y:S04]  /*11c10*/  LDGSTS.E.BYPASS.LTC128B.128 [R9+0x2d400], desc[UR36][R2.64+0x180], !P5 ;  /* 0x2d40018002097fae */ /* 0x0005e8000e901d64 */
[----:B-12---:R0:W2:Y:S02]  /*11c20*/  SHFL.IDX PT, R2, R8, 0x4, 0x181f ;  /* 0x00981f0008027f89 */ /* 0x0060a400000e0000 */
.L_x_364:
[----:B------:R-:W-:Y:S02]  /*11c30*/  LOP3.LUT R23, R23, 0xfffffdff, RZ, 0xc0, !PT ;  /* 0xfffffdff17177812 */ /* 0x000fe400078ec0ff */
[----:B--2---:R-:W-:Y:S02]  /*11c40*/  IADD3 R2, P0, R2, R0, RZ ;  /* 0x0000000002027210 */ /* 0x004fe40007f1e0ff */
[----:B------:R-:W-:-:S03]  /*11c50*/  @P1 LOP3.LUT R23, R23, 0x200, RZ, 0xfc, !PT ;  /* 0x0000020017171812 */ /* 0x000fc600078efcff */
[----:B------:R-:W-:Y:S01]  /*11c60*/  IMAD.X R3, RZ, RZ, R35, P0 ;  /* 0x000000ffff037224 */ /* 0x000fe200000e0623 */
[C---:B------:R-:W-:Y:S02]  /*11c70*/  LOP3.LUT P1, RZ, R23.reuse, 0x10, RZ, 0xc0, !PT ;  /* 0x0000001017ff7812 */ /* 0x040fe4000782c0ff */
[C---:B------:R-:W-:Y:S02]  /*11c80*/  LOP3.LUT P0, RZ, R23.reuse, 0x8, RZ, 0xc0, !PT ;  /* 0x0000000817ff7812 */ /* 0x040fe4000780c0ff */
[----:B------:R-:W-:-:S09]  /*11c90*/  LOP3.LUT P6, RZ, R23, 0x4, RZ, 0xc0, !PT ;  /* 0x0000000417ff7812 */ /* 0x000fd200078cc0ff */
[----:B------:R-:W-:Y:S01]  /*11ca0*/  @!PT LDS RZ, [RZ] ;  /* 0x00000000fffff984 */ /* 0x000fe20000000800 */
[----:B------:R-:W-:Y:S01]  /*11cb0*/  @!PT LDS RZ, [RZ] ;  /* 0x00000000fffff984 */ /* 0x000fe20000000800 */
[----:B------:R-:W-:Y:S01]  /*11cc0*/  @!PT LDS RZ, [RZ] ;  /* 0x00000000fffff984 */ /* 0x000fe20000000800 */
[----:B------:R1:W-:Y:S01]  /*11cd0*/  LDGSTS.E.BYPASS.LTC128B.128 [R9+0x26400], desc[UR36][R2.64], !P1 ;  /* 0x2640000002097fae */ /* 0x0003e2000c901d64 */
[----:B------:R-:W-:-:S03]  /*11ce0*/  LOP3.LUT P1, RZ, R23, 0x200, RZ, 0xc0, !PT ;  /* 0x0000020017ff7812 */ /* 0x000fc6000782c0ff */
[----:B------:R1:W-:Y:S01]  /*11cf0*/  LDGSTS.E.BYPASS.LTC128B.128 [R9+0x28c00], desc[UR36][R2.64+0x80], !P0 ;  /* 0x28c0008002097fae */ /* 0x0003e2000c101d64 */
[----:B------:R-:W-:-:S03]  /*11d00*/  PLOP3.LUT P0, PT, PT, PT, PT, 0x80, 0x0 ;  /* 0x000000000000781c */ /* 0x000fc60003f0f070 */
[----:B------:R1:W-:Y:S04]  /*11d10*/  LDGSTS.E.BYPASS.LTC128B.128 [R9+0x2b400], desc[UR36][R2.64+0x100], !P6 ;  /* 0x2b40010002097fae */ /* 0x0003e8000f101d64 */
[----:B------:R1:W-:Y:S01]  /*11d20*/  LDGSTS.E.BYPASS.LTC128B.128 [R9+0x2dc00], desc[UR36][R2.64+0x180], !P5 ;  /* 0x2dc0018002097fae */ /* 0x0003e2000e901d64 */
[----:B------:R-:W-:-:S05]  /*11d30*/  NOP ;  /* 0x0000000000007918 */ /* 0x000fca0000000000 */
.L_x_273:
        /* <DEDUP_REMOVED lines=10> */
.L_x_274:
[----:B------:R2:W-:Y:S01]  /*11de0*/  SYNCS.ARRIVE.TRANS64.A1T0 RZ, [R6+URZ+0x38830], RZ ;  /* 0x038830ff06ff79a7 */ /* 0x0005e2000810003f */
[----:B------:R-:W-:Y:S05]  /*11df0*/  @!P6 BRA `(.L_x_275) ;  /* 0x000000000004e947 */ /* 0x000fea0003800000 */
[----:B------:R-:W-:Y:S01]  /*11e00*/  BPT.TRAP 0x1 ;  /* 0x000000040000795c */ /* 0x000fe20000300000 */
.L_x_275:
[----:B-1----:R-:W-:Y:S01]  /*11e10*/  SHF.L.U32 R2, R17, 0x1f, RZ ;  /* 0x0000001f11027819 */ /* 0x002fe200000006ff */
[----:B--2---:R-:W-:Y:S01]  /*11e20*/  IMAD R6, R7, 0x8, R22 ;  /* 0x0000000807067824 */ /* 0x004fe200078e0216 */
[----:B------:R-:W-:Y:S03]  /*11e30*/  BSSY B1, `(.L_x_276) ;  /* 0x0000003000017945 */ /* 0x000fe60003800000 */
[----:B------:R-:W1:Y:S02]  /*11e40*/  SYNCS.PHASECHK.TRANS64.TRYWAIT P0, [R6+URZ+0x38860], R2 ;  /* 0x03886002060075a7 */ /* 0x000e64000800017f */
[----:B-1----:R-:W-:Y:S05]  /*11e50*/  @!P0 BRA `(.L_x_277) ;  /* 0x0000003800448947 */ /* 0x002fea0003800000 */
.L_x_365:
[----:B------:R-:W-:Y:S05]  /*11e60*/  BSYNC B1 ;  /* 0x0000000000017941 */ /* 0x000fea0003800000 */
.L_x_276:
[----:B0-----:R-:W2:Y:S01]  /*11e70*/  LDL R8, [R1] ;  /* 0x0000000001087983 */ /* 0x001ea20000100800 */
[----:B------:R-:W0:Y:S01]  /*11e80*/  S2R R3, SR_TID.X ;  /* 0x0000000000037919 */ /* 0x000e220000002100 */
[----:B------:R-:W-:Y:S01]  /*11e90*/  UMOV UR4, 0xffffffff ;  /* 0xffffffff00047882 */ /* 0x000fe20000000000 */
[----:B------:R-:W-:Y:S01]  /*11ea0*/  IMAD R7, R7, 0x5000, R32 ;  /* 0x0000500007077824 */ /* 0x000fe200078e0220 */
[----:B0-----:R-:W-:-:S04]  /*11eb0*/  LOP3.LUT R3, R3, 0x7f, RZ, 0xc0, !PT ;  /* 0x0000007f03037812 */ /* 0x001fc800078ec0ff */
[----:B------:R-:W-:Y:S01]  /*11ec0*/  SHF.R.U32.HI R3, RZ, 0x3, R3 ;  /* 0x00000003ff037819 */ /* 0x000fe20000011603 */
[----:B--2---:R-:W-:-:S04]  /*11ed0*/  IMAD R8, R29, -0x50, R8 ;  /* 0xffffffb01d087824 */ /* 0x004fc800078e0208 */
[----:B------:R-:W-:Y:S01]  /*11ee0*/  IMAD.IADD R8, R8, 0x1, -R3 ;  /* 0x0000000108087824 */ /* 0x000fe200078e0a03 */
[----:B------:R-:W-:Y:S06]  /*11ef0*/  BRA.DIV UR4, `(.L_x_278) ;  /* 0x0000003a04307947 */ /* 0x000fec000b800000 */
[----:B-1----:R-:W0:Y:S01]  /*11f00*/  SHFL.IDX PT, R2, R24, RZ, 0x181f ;  /* 0x00181fff18027589 */ /* 0x002e2200000e0000 */
[----:B------:R-:W-:-:S03]  /*11f10*/  IMAD R7, R7, 0x2, R22 ;  /* 0x0000000207077824 */ /* 0x000fc600078e0216 */
[----:B------:R-:W1:Y:S04]  /*11f20*/  SHFL.IDX PT, R3, R25, RZ, 0x181f ;  /* 0x00181fff19037589 */ /* 0x000e6800000e0000 */
[----:B------:R-:W-:Y:S01]  /*11f30*/  SHFL.IDX PT, R14, R24, 0x4, 0x181f ;  /* 0x00981f00180e7f89 */ /* 0x000fe200000e0000 */
[----:B0-----:R-:W-:-:S05]  /*11f40*/  IADD3 R2, P0, R2, R0, RZ ;  /* 0x0000000002027210 */ /* 0x001fca0007f1e0ff */
        /* <DEDUP_REMOVED lines=9> */
[----:B0-----:R-:W0:Y:S04]  /*11fe0*/  SHFL.IDX PT, R2, R24, 0x1, 0x181f ;  /* 0x00381f0018027f89 */ /* 0x001e2800000e0000 */
[----:B------:R-:W1:Y:S01]  /*11ff0*/  SHFL.IDX PT, R3, R25, 0x1, 0x181f ;  /* 0x00381f0019037f89 */ /* 0x000e6200000e0000 */
[----:B0-----:R-:W-:-:S04]  /*12000*/  IADD3 R2, P0, R2, R0, RZ ;  /* 0x0000000002027210 */ /* 0x001fc80007f1e0ff */
        /* <DEDUP_REMOVED lines=22> */
[----:B------:R-:W1:Y:S04]  /*12170*/  SHFL.IDX PT, R3, R25, 0x3, 0x181f ;  /* 0x00781f0019037f89 */ /* 0x000e6800000e0000 */
[----:B------:R-:W2:Y:S01]  /*12180*/  SHFL.IDX PT, R25, R25, 0x4, 0x181f ;  /* 0x00981f0019197f89 */ /* 0x000ea200000e0000 */
[----:B0-----:R-:W-:-:S05]  /*12190*/  IADD3 R2, P0, R2, R0, RZ ;  /* 0x0000000002027210 */ /* 0x001fca0007f1e0ff */
[----:B-1----:R-:W-:Y:S01]  /*121a0*/  IMAD.X R3, RZ, RZ, R3, P0 ;  /* 0x000000ffff037224 */ /* 0x002fe200000e0603 */
[----:B------:R-:W-:-:S13]  /*121b0*/  ISETP.LT.OR P0, PT, R8, 0x31, P4 ;  /* 0x000000310800780c */ /* 0x000fda0002701670 */
[----:B------:R1:W-:Y:S01]  /*121c0*/  LDGSTS.E.BYPASS.LTC128B.128 [R7+0x1c00], desc[UR36][R2.64], !P0 ;  /* 0x01c0000002077fae */ /* 0x0003e2000c101d64 */
[----:B------:R-:W-:-:S13]  /*121d0*/  ISETP.LT.OR P0, PT, R8, 0x31, P3 ;  /* 0x000000310800780c */ /* 0x000fda0001f01670 */
[----:B------:R1:W-:Y:S01]  /*121e0*/  LDGSTS.E.BYPASS.LTC128B.128 [R7+0x4400], desc[UR36][R2.64+0x80], !P0 ;  /* 0x0440008002077fae */ /* 0x0003e2000c101d64 */
[----:B------:R-:W-:-:S13]  /*121f0*/  ISETP.LT.OR P0, PT, R8, 0x31, P2 ;  /* 0x000000310800780c */ /* 0x000fda0001701670 */
[----:B------:R1:W-:Y:S01]  /*12200*/  LDGSTS.E.BYPASS.LTC128B.128 [R7+0x6c00], desc[UR36][R2.64+0x100], !P0 ;  /* 0x06c0010002077fae */ /* 0x0003e2000c101d64 */
[----:B------:R-:W-:-:S13]  /*12210*/  ISETP.LT.OR P0, PT, R8, 0x31, P1 ;  /* 0x000000310800780c */ /* 0x000fda0000f01670 */
[----:B--2---:R1:W-:Y:S02]  /*12220*/  LDGSTS.E.BYPASS.LTC128B.128 [R7+0x9400], desc[UR36][R2.64+0x180], !P0 ;  /* 0x0940018002077fae */ /* 0x0043e4000c101d64 */
.L_x_377:
[----:B01----:R-:W-:Y:S01]  /*12230*/  IADD3 R2, P0, R14, R0, RZ ;  /* 0x000000000e027210 */ /* 0x003fe20007f1e0ff */
[----:B------:R-:W-:Y:S02]  /*12240*/  ULDC.64 UR4, c[0x0][0x328] ;  /* 0x0000ca0000047ab9 */ /* 0x000fe40000000a00 */
[----:B------:R-:W-:Y:S02]  /*12250*/  IMAD R20, R20, UR4, RZ ;  /* 0x0000000414147c24 */ /* 0x000fe4000f8e02ff */
[----:B------:R-:W-:Y:S01]  /*12260*/  IMAD.X R3, RZ, RZ, R25, P0 ;  /* 0x000000ffff037224 */ /* 0x000fe200000e0619 */
[----:B------:R-:W-:Y:S01]  /*12270*/  ISETP.LT.OR P0, PT, R8, 0x41, P4 ;  /* 0x000000410800780c */ /* 0x000fe20002701670 */
[----:B------:R-:W-:-:S12]  /*12280*/  IMAD R9, R5, UR5, R20 ;  /* 0x0000000505097c24 */ /* 0x000fd8000f8e0214 */
        /* <DEDUP_REMOVED lines=9> */
[----:B------:R0:W-:Y:S01]  /*12320*/  LDGSTS.E.BYPASS.LTC128B.128 [R7+0x9c00], desc[UR36][R2.64+0x180], !P0 ;  /* 0x09c0018002077fae */ /* 0x0001e2000c101d64 */
[----:B------:R-:W-:Y:S01]  /*12330*/  NOP ;  /* 0x0000000000007918 */ /* 0x000fe20000000000 */
        /* <DEDUP_REMOVED lines=13> */
[----:B------:R-:W-:-:S04]  /*12410*/  LEA R24, P0, R2, UR4, 0x1 ;  /* 0x0000000402187c11 */ /* 0x000fc8000f8008ff */
[----:B------:R-:W-:Y:S02]  /*12420*/  LEA.HI.X R25, R2, UR5, R3, 0x1, P0 ;  /* 0x0000000502197c11 */ /* 0x000fe400080f0c03 */
[----:B------:R-:W-:-:S13]  /*12430*/  PLOP3.LUT P0, PT, PT, PT, PT, 0x80, 0x0 ;  /* 0x000000000000781c */ /* 0x000fda0003f0f070 */
.L_x_279:
        /* <DEDUP_REMOVED lines=10> */
.L_x_280:
[C---:B------:R-:W-:Y:S01]  /*124e0*/  ISETP.GT.AND P0, PT, R26.reuse, RZ, PT ;  /* 0x000000ff1a00720c */ /* 0x040fe20003f04270 */
[----:B------:R3:W-:Y:S01]  /*124f0*/  SYNCS.ARRIVE.TRANS64.A1T0 RZ, [R6+URZ+0x38850], RZ ;  /* 0x038850ff06ff79a7 */ /* 0x0007e2000810003f */
[----:B------:R-:W-:Y:S02]  /*12500*/  VIADD R0, R26, 0xffffffff ;  /* 0xffffffff1a007836 */ /* 0x000fe40000000000 */
[----:B------:R-:W-:Y:S02]  /*12510*/  IMAD.MOV.U32 R17, RZ, RZ, R28 ;  /* 0x000000ffff117224 */ /* 0x000fe400078e001c */
[----:B------:R-:W-:Y:S02]  /*12520*/  IMAD.MOV.U32 R7, RZ, RZ, R27 ;  /* 0x000000ffff077224 */ /* 0x000fe400078e001b */
[----:B------:R-:W-:-:S05]  /*12530*/  IMAD.MOV.U32 R29, RZ, RZ, R26 ;  /* 0x000000ffff1d7224 */ /* 0x000fca00078e001a */
[----:B---3--:R-:W-:Y:S05]  /*12540*/  @P0 BRA `(.L_x_281) ;  /* 0xffffffec00e00947 */ /* 0x008fea000383ffff */
.L_x_268:
[----:B------:R-:W-:Y:S05]  /*12550*/  BSYNC B0 ;  /* 0x0000000000007941 */ /* 0x000fea0003800000 */
.L_x_267:
[----:B------:R-:W3:Y:S01]  /*12560*/  S2R R2, SR_TID.X ;  /* 0x0000000000027919 */ /* 0x000ee20000002100 */
[----:B------:R-:W-:Y:S01]  /*12570*/  BSSY B0, `(.L_x_282) ;  /* 0x0000010000007945 */ /* 0x000fe20003800000 */
[----:B---3--:R-:W-:-:S04]  /*12580*/  LOP3.LUT R2, R2, 0x7f, RZ, 0xc0, !PT ;  /* 0x0000007f02027812 */ /* 0x008fc800078ec0ff */
[----:B------:R-:W-:-:S13]  /*12590*/  ISETP.NE.AND P0, PT, R2, RZ, PT ;  /* 0x000000ff0200720c */ /* 0x000fda0003f05270 */
[----:B------:R-:W-:Y:S05]  /*125a0*/  @P0 BRA `(.L_x_283) ;  /* 0x0000000000300947 */ /* 0x000fea0003800000 */
[----:B------:R-:W3:Y:S01]  /*125b0*/  S2R R5, SR_LANEID ;  /* 0x0000000000057919 */ /* 0x000ee20000000000 */
[----:B------:R-:W-:Y:S01]  /*125c0*/  VOTEU.ANY UR4, UPT, PT ;  /* 0x0000000000047886 */ /* 0x000fe200038e0100 */
[----:B0-----:R-:W0:Y:S01]  /*125d0*/  LDC.64 R2, c[0x0][0xc60] ;  /* 0x00031800ff027b82 */ /* 0x001e220000000a00 */
[----:B------:R-:W3:Y:S02]  /*125e0*/  FLO.U32 R0, UR4 ;  /* 0x0000000400007d00 */ /* 0x000ee400080e0000 */
[----:B---3--:R-:W-:-:S06]  /*125f0*/  ISETP.EQ.U32.AND P0, PT, R0, R5, PT ;  /* 0x000000050000720c */ /* 0x008fcc0003f02070 */
[----:B------:R-:W0:Y:S07]  /*12600*/  POPC R5, UR4 ;  /* 0x0000000400057d09 */ /* 0x000e2e0008000000 */
[----:B0-----:R-:W3:Y:S01]  /*12610*/  @P0 ATOMG.E.ADD.STRONG.GPU PT, R3, desc[UR36][R2.64], R5 ;  /* 0x00000005020309a8 */ /* 0x001ee200081ee1e4 */
[----:B------:R-:W0:Y:S02]  /*12620*/  S2R R4, SR_LTMASK ;  /* 0x0000000000047919 */ /* 0x000e240000003900 */
[----:B0-----:R-:W-:-:S04]  /*12630*/  LOP3.LUT R4, R4, UR4, RZ, 0xc0, !PT ;  /* 0x0000000404047c12 */ /* 0x001fc8000f8ec0ff */
[----:B--2---:R-:W0:Y:S01]  /*12640*/  POPC R7, R4 ;  /* 0x0000000400077309 */ /* 0x004e220000000000 */
[----:B---3--:R-:W0:Y:S02]  /*12650*/  SHFL.IDX PT, R0, R3, R0, 0x1f ;  /* 0x00001f0003007589 */ /* 0x008e2400000e0000 */
[----:B0-----:R-:W-:-:S07]  /*12660*/  IADD3 R16, R0, UR39, R7 ;  /* 0x0000002700107c10 */ /* 0x001fce000fffe007 */
.L_x_283:
[----:B------:R-:W-:Y:S05]  /*12670*/  BSYNC B0 ;  /* 0x0000000000007941 */ /* 0x000fea0003800000 */
.L_x_282:
[----:B------:R-:W-:-:S13]  /*12680*/  LOP3.LUT P0, RZ, R23, 0x20, RZ, 0xc0, !PT ;  /* 0x0000002017ff7812 */ /* 0x000fda000780c0ff */
[----:B------:R-:W-:Y:S05]  /*12690*/  @!P0 BRA `(.L_x_284) ;  /* 0x0000000000048947 */ /* 0x000fea0003800000 */
[----:B------:R-:W-:Y:S01]  /*126a0*/  BPT.TRAP 0x1 ;  /* 0x000000040000795c */ /* 0x000fe20000300000 */
.L_x_284:
[----:B------:R-:W3:Y:S01]  /*126b0*/  LDL.LU R0, [R1] ;  /* 0x0000000001007983 */ /* 0x000ee20000300800 */
[----:B------:R-:W-:Y:S01]  /*126c0*/  IMAD R4, R27, 0x8, R22 ;  /* 0x000000081b047824 */ /* 0x000fe200078e0216 */
[----:B0-----:R-:W-:Y:S01]  /*126d0*/  SHF.L.U32 R3, R28, 0x1f, RZ ;  /* 0x0000001f1c037819 */ /* 0x001fe200000006ff */
[----:B------:R-:W-:Y:S03]  /*126e0*/  BSSY B0, `(.L_x_285) ;  /* 0x0000004000007945 */ /* 0x000fe60003800000 */
[----:B------:R-:W0:Y:S01]  /*126f0*/  SYNCS.PHASECHK.TRANS64.TRYWAIT P0, [R4+URZ+0x38860], R3 ;  /* 0x03886003040075a7 */ /* 0x000e22000800017f */
[----:B---3--:R-:W-:Y:S01]  /*12700*/  IMAD R5, R26, -0x50, R0 ;  /* 0xffffffb01a057824 */ /* 0x008fe200078e0200 */
[----:B0-----:R-:W-:Y:S06]  /*12710*/  @!P0 BRA `(.L_x_286) ;  /* 0x0000003800008947 */ /* 0x001fec0003800000 */
.L_x_378:
[----:B------:R-:W-:Y:S05]  /*12720*/  BSYNC B0 ;  /* 0x0000000000007941 */ /* 0x000fea0003800000 */
.L_x_285:
[----:B------:R-:W3:Y:S01]  /*12730*/  S2R R0, SR_TID.X ;  /* 0x0000000000007919 */ /* 0x000ee20000002100 */
[----:B------:R-:W-:Y:S01]  /*12740*/  UMOV UR4, 0xffffffff ;  /* 0xffffffff00047882 */ /* 0x000fe20000000000 */
[----:B--2---:R-:W-:Y:S01]  /*12750*/  IMAD R7, R27, 0x5000, R32 ;  /* 0x000050001b077824 */ /* 0x004fe200078e0220 */
[----:B---3--:R-:W-:-:S04]  /*12760*/  LOP3.LUT R0, R0, 0x7f, RZ, 0xc0, !PT ;  /* 0x0000007f00007812 */ /* 0x008fc800078ec0ff */
[----:B------:R-:W-:-:S04]  /*12770*/  SHF.R.U32.HI R0, RZ, 0x3, R0 ;  /* 0x00000003ff007819 */ /* 0x000fc80000011600 */
[----:B------:R-:W-:Y:S01]  /*12780*/  IADD3 R5, -R0, R5, RZ ;  /* 0x0000000500057210 */ /* 0x000fe20007ffe1ff */
[----:B------:R-:W-:Y:S06]  /*12790*/  BRA.DIV UR4, `(.L_x_287) ;  /* 0x0000003604f47947 */ /* 0x000fec000b800000 */
[----:B-1----:R-:W1:Y:S01]  /*127a0*/  SHFL.IDX PT, R14, R24, RZ, 0x181f ;  /* 0x00181fff180e7589 */ /* 0x002e6200000e0000 */
[----:B------:R-:W-:Y:S01]  /*127b0*/  ULDC UR4, c[0x0][0x2f4] ;  /* 0x0000bd0000047ab9 */ /* 0x000fe20000000800 */
[C---:B------:R-:W-:Y:S01]  /*127c0*/  IMAD.SHL.U32 R8, R33.reuse, 0x2, RZ ;  /* 0x0000000221087824 */ /* 0x040fe200078e00ff */
[C---:B------:R-:W-:Y:S01]  /*127d0*/  ISETP.GE.AND P3, PT, R33.reuse, UR4, PT ;  /* 0x0000000421007c0c */ /* 0x040fe2000bf66270 */
[----:B0-----:R-:W0:Y:S01]  /*127e0*/  SHFL.IDX PT, R3, R25, RZ, 0x181f ;  /* 0x00181fff19037589 */ /* 0x001e2200000e0000 */
[----:B------:R-:W-:Y:S01]  /*127f0*/  LOP3.LUT R6, R33, 0x40, RZ, 0xfc, !PT ;  /* 0x0000004021067812 */ /* 0x000fe200078efcff */
[----:B------:R-:W-:Y:S01]  /*12800*/  IMAD R0, R7, 0x2, R22 ;  /* 0x0000000207007824 */ /* 0x000fe200078e0216 */
[----:B------:R-:W-:Y:S01]  /*12810*/  ISETP.LT.OR P4, PT, R5, 0x1, P3 ;  /* 0x000000010500780c */ /* 0x000fe20001f81670 */
[----:B------:R-:W-:Y:S01]  /*12820*/  SHFL.IDX PT, R7, R25, 0x1, 0x181f ;  /* 0x00381f0019077f89 */ /* 0x000fe200000e0000 */
[----:B------:R-:W-:Y:S02]  /*12830*/  ISETP.GE.AND P2, PT, R6, UR4, PT ;  /* 0x0000000406007c0c */ /* 0x000fe4000bf46270 */
[----:B------:R-:W-:Y:S01]  /*12840*/  ISETP.GE.AND P1, PT, R37, UR4, PT ;  /* 0x0000000425007c0c */ /* 0x000fe2000bf26270 */
[----:B------:R-:W-:Y:S01]  /*12850*/  SHFL.IDX PT, R9, R25, 0x2, 0x181f ;  /* 0x00581f0019097f89 */ /* 0x000fe200000e0000 */
[----:B-1----:R-:W-:-:S03]  /*12860*/  IADD3 R2, P0, R14, R8, RZ ;  /* 0x000000080e027210 */ /* 0x002fc60007f1e0ff */
[----:B------:R-:W1:Y:S02]  /*12870*/  SHFL.IDX PT, R14, R24, 0x1, 0x181f ;  /* 0x00381f00180e7f89 */ /* 0x000e6400000e0000 */
[----:B0-----:R-:W-:Y:S01]  /*12880*/  IMAD.X R3, RZ, RZ, R3, P0 ;  /* 0x000000ffff037224 */ /* 0x001fe200000e0603 */
[----:B------:R-:W-:-:S04]  /*12890*/  ISETP.LT.OR P0, PT, R5, 0x1, P2 ;  /* 0x000000010500780c */ /* 0x000fc80001701670 */
[----:B------:R-:W-:Y:S01]  /*128a0*/  LDGSTS.E.BYPASS.LTC128B.128 [R0+0x400], desc[UR36][R2.64], !P4 ;  /* 0x0040000002007fae */ /* 0x000fe2000e101d64 */
[----:B------:R-:W-:-:S08]  /*128b0*/  ISETP.LT.OR P4, PT, R5, 0x1, P1 ;  /* 0x000000010500780c */ /* 0x000fd00000f81670 */
[----:B------:R-:W-:Y:S01]  /*128c0*/  LDGSTS.E.BYPASS.LTC128B.128 [R0+0x2c00], desc[UR36][R2.64+0x80], !P0 ;  /* 0x02c0008002007fae */ /* 0x000fe2000c101d64 */
[----:B------:R-:W-:-:S04]  /*128d0*/  ISETP.GE.AND P0, PT, R36, UR4, PT ;  /* 0x0000000424007c0c */ /* 0x000fc8000bf06270 */
[----:B------:R-:W-:Y:S01]  /*128e0*/  LDGSTS.E.BYPASS.LTC128B.128 [R0+0x5400], desc[UR36][R2.64+0x100], !P4 ;  /* 0x0540010002007fae */ /* 0x000fe2000e101d64 */
[----:B------:R-:W-:-:S13]  /*128f0*/  ISETP.LT.OR P4, PT, R5, 0x1, P0 ;  /* 0x000000010500780c */ /* 0x000fda0000781670 */
[----:B------:R0:W-:Y:S01]  /*12900*/  LDGSTS.E.BYPASS.LTC128B.128 [R0+0x7c00], desc[UR36][R2.64+0x180], !P4 ;  /* 0x07c0018002007fae */ /* 0x0001e2000e101d64 */
[----:B-1----:R-:W-:-:S03]  /*12910*/  IADD3 R6, P4, R14, R8, RZ ;  /* 0x000000080e067210 */ /* 0x002fc60007f9e0ff */
[----:B------:R-:W0:Y:S02]  /*12920*/  SHFL.IDX PT, R14, R24, 0x2, 0x181f ;  /* 0x00581f00180e7f89 */ /* 0x000e2400000e0000 */
[----:B------:R-:W-:Y:S01]  /*12930*/  IMAD.X R7, RZ, RZ, R7, P4 ;  /* 0x000000ffff077224 */ /* 0x000fe200020e0607 */
[----:B------:R-:W-:-:S13]  /*12940*/  ISETP.LT.OR P4, PT, R5, 0x11, P3 ;  /* 0x000000110500780c */ /* 0x000fda0001f81670 */
[----:B------:R-:W-:Y:S01]  /*12950*/  LDGSTS.E.BYPASS.LTC128B.128 [R0+0xc00], desc[UR36][R6.64], !P4 ;  /* 0x00c0000006007fae */ /* 0x000fe2000e101d64 */
[----:B------:R-:W-:-:S13]  /*12960*/  ISETP.LT.OR P4, PT, R5, 0x11, P2 ;  /* 0x000000110500780c */ /* 0x000fda0001781670 */
[----:B------:R-:W-:Y:S01]  /*12970*/  LDGSTS.E.BYPASS.LTC128B.128 [R0+0x3400], desc[UR36][R6.64+0x80], !P4 ;  /* 0x0340008006007fae */ /* 0x000fe2000e101d64 */
[----:B------:R-:W-:-:S13]  /*12980*/  ISETP.LT.OR P4, PT, R5, 0x11, P1 ;  /* 0x000000110500780c */ /* 0x000fda0000f81670 */
[----:B------:R-:W-:Y:S01]  /*12990*/  LDGSTS.E.BYPASS.LTC128B.128 [R0+0x5c00], desc[UR36][R6.64+0x100], !P4 ;  /* 0x05c0010006007fae */ /* 0x000fe2000e101d64 */
[----:B------:R-:W-:-:S13]  /*129a0*/  ISETP.LT.OR P4, PT, R5, 0x11, P0 ;  /* 0x000000110500780c */ /* 0x000fda0000781670 */
[----:B------:R-:W-:Y:S01]  /*129b0*/  LDGSTS.E.BYPASS.LTC128B.128 [R0+0x8400], desc[UR36][R6.64+0x180], !P4 ;  /* 0x0840018006007fae */ /* 0x000fe2000e101d64 */
[----:B0-----:R-:W-:-:S03]  /*129c0*/  IADD3 R2, P4, R14, R8, RZ ;  /* 0x000000080e027210 */ /* 0x001fc60007f9e0ff */
[----:B------:R-:W0:Y:S02]  /*129d0*/  SHFL.IDX PT, R14, R24, 0x3, 0x181f ;  /* 0x00781f00180e7f89 */ /* 0x000e2400000e0000 */
[----:B------:R-:W-:Y:S01]  /*129e0*/  IMAD.X R3, RZ, RZ, R9, P4 ;  /* 0x000000ffff037224 */ /* 0x000fe200020e0609 */
[C---:B------:R-:W-:Y:S01]  /*129f0*/  ISETP.LT.OR P4, PT, R5.reuse, 0x21, P3 ;  /* 0x000000210500780c */ /* 0x040fe20001f81670 */
[----:B------:R-:W1:Y:S04]  /*12a00*/  SHFL.IDX PT, R9, R25, 0x3, 0x181f ;  /* 0x00781f0019097f89 */ /* 0x000e6800000e0000 */
        /* <DEDUP_REMOVED lines=8> */
[----:B0-----:R-:W-:Y:S02]  /*12a90*/  IADD3 R2, P4, R14, R8, RZ ;  /* 0x000000080e027210 */ /* 0x001fe40007f9e0ff */
[----:B------:R3:W4:Y:S02]  /*12aa0*/  SHFL.IDX PT, R14, R24, 0x4, 0x181f ;  /* 0x00981f00180e7f89 */ /* 0x00072400000e0000 */
        /* <DEDUP_REMOVED lines=9> */
.L_x_390:
[C---:B------:R-:W-:Y:S02]  /*12b40*/  ISETP.LT.OR P3, PT, R5.reuse, 0x41, P3 ;  /* 0x000000410500780c */ /* 0x040fe40001f61670 */
[C---:B------:R-:W-:Y:S02]  /*12b50*/  ISETP.LT.OR P2, PT, R5.reuse, 0x41, P2 ;  /* 0x000000410500780c */ /* 0x040fe40001741670 */
[C---:B------:R-:W-:Y:S02]  /*12b60*/  ISETP.LT.OR P1, PT, R5.reuse, 0x41, P1 ;  /* 0x000000410500780c */ /* 0x040fe40000f21670 */
[----:B0--3--:R-:W-:Y:S02]  /*12b70*/  IADD3 R2, P4, R14, R8, RZ ;  /* 0x000000080e027210 */ /* 0x009fe40007f9e0ff */
[----:B------:R-:W-:-:S03]  /*12b80*/  ISETP.LT.OR P0, PT, R5, 0x41, P0 ;  /* 0x000000410500780c */ /* 0x000fc60000701670 */
[----:B------:R-:W-:-:S05]  /*12b90*/  IMAD.X R3, RZ, RZ, R25, P4 ;  /* 0x000000ffff037224 */ /* 0x000fca00020e0619 */
[----:B------:R-:W-:Y:S01]  /*12ba0*/  @!PT LDS RZ, [RZ] ;  /* 0x00000000fffff984 */ /* 0x000fe20000000800 */
[----:B------:R-:W-:Y:S01]  /*12bb0*/  @!PT LDS RZ, [RZ] ;  /* 0x00000000fffff984 */ /* 0x000fe20000000800 */
[----:B------:R-:W-:Y:S01]  /*12bc0*/  @!PT LDS RZ, [RZ] ;  /* 0x00000000fffff984 */ /* 0x000fe20000000800 */
[----:B------:R0:W-:Y:S04]  /*12bd0*/  LDGSTS.E.BYPASS.LTC128B.128 [R0+0x2400], desc[UR36][R2.64], !P3 ;  /* 0x0240000002007fae */ /* 0x0001e8000d901d64 */
[----:B------:R0:W-:Y:S04]  /*12be0*/  LDGSTS.E.BYPASS.LTC128B.128 [R0+0x4c00], desc[UR36][R2.64+0x80], !P2 ;  /* 0x04c0008002007fae */ /* 0x0001e8000d101d64 */
[----:B------:R0:W-:Y:S04]  /*12bf0*/  LDGSTS.E.BYPASS.LTC128B.128 [R0+0x7400], desc[UR36][R2.64+0x100], !P1 ;  /* 0x0740010002007fae */ /* 0x0001e8000c901d64 */
[----:B------:R0:W-:Y:S01]  /*12c00*/  LDGSTS.E.BYPASS.LTC128B.128 [R0+0x9c00], desc[UR36][R2.64+0x180], !P0 ;  /* 0x09c0018002007fae */ /* 0x0001e2000c101d64 */
[----:B------:R-:W-:Y:S01]  /*12c10*/  PLOP3.LUT P0, PT, PT, PT, PT, 0x80, 0x0 ;  /* 0x000000000000781c */ /* 0x000fe20003f0f070 */
[----:B------:R-:W-:-:S12]  /*12c20*/  NOP ;  /* 0x0000000000007918 */ /* 0x000fd80000000000 */
.L_x_288:
        /* <DEDUP_REMOVED lines=10> */
.L_x_289:
[----:B------:R1:W-:Y:S01]  /*12cd0*/  SYNCS.ARRIVE.TRANS64.A1T0 RZ, [R4+URZ+0x38850], RZ ;  /* 0x038850ff04ff79a7 */ /* 0x0003e2000810003f */
[----:B------:R-:W-:-:S05]  /*12ce0*/  VIADD R27, R27, 0x1 ;  /* 0x000000011b1b7836 */ /* 0x000fca0000000000 */
[----:B------:R-:W-:-:S04]  /*12cf0*/  ISETP.NE.AND P0, PT, R27, 0x2, PT ;  /* 0x000000021b00780c */ /* 0x000fc80003f05270 */
[----:B0-----:R-:W-:Y:S02]  /*12d00*/  SEL R3, RZ, 0x1, P0 ;  /* 0x00000001ff037807 */ /* 0x001fe40000000000 */
[----:B------:R-:W-:Y:S02]  /*12d10*/  SEL R27, R27, RZ, P0 ;  /* 0x000000ff1b1b7207 */ /* 0x000fe40000000000 */
[----:B-1----:R-:W-:-:S07]  /*12d20*/  LOP3.LUT R28, R28, R3, RZ, 0x3c, !PT ;  /* 0x000000031c1c7212 */ /* 0x002fce00078e3cff */
.L_x_244:
[----:B------:R-:W-:Y:S05]  /*12d30*/  BSYNC B7 ;  /* 0x0000000000077941 */ /* 0x000fea0003800000 */
.L_x_242:
[----:B------:R-:W-:-:S13]  /*12d40*/  LOP3.LUT P0, RZ, R23, 0x100, RZ, 0xc0, !PT ;  /* 0x0000010017ff7812 */ /* 0x000fda000780c0ff */
[----:B------:R-:W-:Y:S05]  /*12d50*/  @!P0 BRA `(.L_x_290) ;  /* 0x0000000000248947 */ /* 0x000fea0003800000 */
[----:B------:R-:W-:Y:S05]  /*12d60*/  WARPSYNC.ALL ;  /* 0x0000000000007948 */ /* 0x000fea0003800000 */
[----:B------:R-:W1:Y:S08]  /*12d70*/  S2UR UR5, SR_CgaCtaId ;  /* 0x00000000000579c3 */ /* 0x000e700000008800 */
[----:B------:R-:W-:Y:S06]  /*12d80*/  BAR.SYNC.DEFER_BLOCKING 0x5, 0x180 ;  /* 0x0146000000007b1d */ /* 0x000fec0000010000 */
[----:B------:R-:W-:-:S02]  /*12d90*/  UMOV UR4, 0x400 ;  /* 0x0000040000047882 */ /* 0x000fc40000000000 */
[----:B-1----:R-:W-:-:S06]  /*12da0*/  ULEA UR4, UR5, UR4, 0x18 ;  /* 0x0000000405047291 */ /* 0x002fcc000f8ec03f */
[----:B------:R-:W-:-:S05]  /*12db0*/  IMAD.U32 R22, RZ, RZ, UR4 ;  /* 0x00000004ff167e24 */ /* 0x000fca000f8e00ff */
[----:B------:R2:W3:Y:S01]  /*12dc0*/  LDS.128 R16, [R22+0x388d0] ;  /* 0x0388d00016107984 */ /* 0x0004e20000000c00 */
[----:B------:R-:W-:Y:S06]  /*12dd0*/  BAR.ARV 0x4, 0x180 ;  /* 0x0106000000007b1d */ /* 0x000fec0000002000 */
[----:B------:R-:W-:Y:S05]  /*12de0*/  BRA `(.L_x_291) ;  /* 0x0000000800407947 */ /* 0x000fea0003800000 */
.L_x_290:
[----:B------:R-:W1:Y:S01]  /*12df0*/  S2R R0, SR_TID.X ;  /* 0x0000000000007919 */ /* 0x000e620000002100 */
[----:B------:R-:W-:Y:S01]  /*12e00*/  UMOV UR4, 0xffffffff ;  /* 0xffffffff00047882 */ /* 0x000fe20000000000 */
[----:B-1----:R-:W-:-:S04]  /*12e10*/  LOP3.LUT R8, R0, 0x1f, RZ, 0xc0, !PT ;  /* 0x0000001f00087812 */ /* 0x002fc800078ec0ff */
[----:B------:R-:W-:Y:S01]  /*12e20*/  ISETP.NE.AND P0, PT, R8, 0x1f, PT ;  /* 0x0000001f0800780c */ /* 0x000fe20003f05270 */
[----:B------:R-:W-:-:S12]  /*12e30*/  BRA.DIV UR4, `(.L_x_292) ;  /* 0x0000003a04547947 */ /* 0x000fd8000b800000 */
[----:B------:R-:W-:Y:S01]  /*12e40*/  IMAD.IADD R5, R19, 0x1, R8 ;  /* 0x0000000113057824 */ /* 0x000fe200078e0208 */
[----:B------:R-:W-:-:S04]  /*12e50*/  ULDC UR4, c[0x0][0xc3c] ;  /* 0x00030f0000047ab9 */ /* 0x000fc80000000800 */
[----:B------:R-:W-:-:S13]  /*12e60*/  ISETP.GE.OR P1, PT, R5, UR4, !P0 ;  /* 0x0000000405007c0c */ /* 0x000fda000c726670 */
[----:B------:R-:W1:Y:S02]  /*12e70*/  @!P1 LDC.64 R2, c[0x0][0xc80] ;  /* 0x00032000ff029b82 */ /* 0x000e640000000a00 */
[----:B-1----:R-:W-:-:S06]  /*12e80*/  @!P1 IMAD.WIDE R2, R5, 0x4, R2 ;  /* 0x0000000405029825 */ /* 0x002fcc00078e0202 */
[----:B------:R-:W2:Y:S01]  /*12e90*/  @!P1 LDG.E R2, desc[UR36][R2.64] ;  /* 0x0000002402029981 */ /* 0x000ea2000c1e1900 */
[----:B0-----:R-:W-:Y:S01]  /*12ea0*/  IMAD.MOV.U32 R4, RZ, RZ, RZ ;  /* 0x000000ffff047224 */ /* 0x001fe200078e00ff */
[C---:B------:R-:W-:Y:S02]  /*12eb0*/  ISETP.GE.U32.AND P2, PT, R8.reuse, 0x2, PT ;  /* 0x000000020800780c */ /* 0x040fe40003f46070 */
[C---:B------:R-:W-:Y:S01]  /*12ec0*/  ISETP.GE.U32.AND P3, PT, R8.reuse, 0x4, PT ;  /* 0x000000040800780c */ /* 0x040fe20003f66070 */
[----:B------:R-:W-:Y:S01]  /*12ed0*/  SHFL.IDX PT, R0, R16, 0x1, 0x1f ;  /* 0x00201f0010007f89 */ /* 0x000fe200000e0000 */
[C---:B------:R-:W-:Y:S02]  /*12ee0*/  ISETP.GE.U32.AND P4, PT, R8.reuse, 0x8, PT ;  /* 0x000000080800780c */ /* 0x040fe40003f86070 */
[----:B------:R-:W-:Y:S02]  /*12ef0*/  ISETP.GE.U32.AND P5, PT, R8, 0x10, PT ;  /* 0x000000100800780c */ /* 0x000fe40003fa6070 */
[----:B--2---:R-:W-:-:S02]  /*12f00*/  @!P1 MOV R4, R2 ;  /* 0x0000000200049202 */ /* 0x004fc40000000f00 */
[----:B------:R-:W-:-:S03]  /*12f10*/  ISETP.NE.AND P1, PT, R8, RZ, PT ;  /* 0x000000ff0800720c */ /* 0x000fc60003f25270 */
[----:B------:R-:W0:Y:S02]  /*12f20*/  SHFL.UP PT, R14, R4, 0x1, RZ ;  /* 0x04200000040e7989 */ /* 0x000e2400000e00ff */
[----:B0-----:R-:W-:-:S05]  /*12f30*/  SEL R5, R14, RZ, P1 ;  /* 0x000000ff0e057207 */ /* 0x001fca0000800000 */
[----:B------:R-:W-:Y:S02]  /*12f40*/  IMAD.IADD R6, R4, 0x1, R5 ;  /* 0x0000000104067824 */ /* 0x000fe400078e0205 */
[----:B------:R-:W-:Y:S04]  /*12f50*/  SHFL.IDX PT, R5, R16, RZ, 0x1f ;  /* 0x00001fff10057589 */ /* 0x000fe800000e0000 */
        /* <DEDUP_REMOVED lines=12> */
[----:B------:R0:W1:Y:S02]  /*13020*/  SHFL.IDX PT, R14, R6, 0x1f, 0x1f ;  /* 0x03e01f00060e7f89 */ /* 0x00006400000e0000 */
.L_x_400:
[----:B------:R-:W-:Y:S02]  /*13030*/  ULDC UR4, c[0x0][0xc38] ;  /* 0x00030e0000047ab9 */ /* 0x000fe40000000800 */
[----:B------:R-:W-:-:S05]  /*13040*/  MOV R7, UR4 ;  /* 0x0000000400077c02 */ /* 0x000fca0008000f00 */
[----:B-1----:R-:W-:-:S04]  /*13050*/  IMAD R3, R14, R7, RZ ;  /* 0x000000070e037224 */ /* 0x002fc800078e02ff */
[----:B------:R-:W-:-:S05]  /*13060*/  IMAD.IADD R8, R0, 0x1, R3 ;  /* 0x0000000100087824 */ /* 0x000fca00078e0203 */
[----:B------:R-:W-:-:S13]  /*13070*/  ISETP.GT.AND P6, PT, R8, R5, PT ;  /* 0x000000050800720c */ /* 0x000fda0003fc4270 */
[----:B------:R-:W-:Y:S05]  /*13080*/  @P6 BRA `(.L_x_293) ;  /* 0x00000000009c6947 */ /* 0x000fea0003800000 */
.L_x_298:
[----:B------:R-:W1:Y:S01]  /*13090*/  LDC R0, c[0x0][0xc3c] ;  /* 0x00030f00ff007b82 */ /* 0x000e620000000800 */
[----:B------:R-:W-:-:S05]  /*130a0*/  VIADD R19, R19, 0x1f ;  /* 0x0000001f13137836 */ /* 0x000fca0000000000 */
[----:B-1----:R-:W-:-:S13]  /*130b0*/  ISETP.GE.AND P6, PT, R19, R0, PT ;  /* 0x000000001300720c */ /* 0x002fda0003fc6270 */
[----:B------:R-:W-:Y:S05]  /*130c0*/  @P6 BRA `(.L_x_294) ;  /* 0x0000000400446947 */ /* 0x000fea0003800000 */
[----:B------:R-:W1:Y:S01]  /*130d0*/  S2R R2, SR_TID.X ;  /* 0x0000000000027919 */ /* 0x000e620000002100 */
[----:B------:R-:W-:Y:S01]  /*130e0*/  BSSY B0, `(.L_x_295) ;  /* 0x0000009000007945 */ /* 0x000fe20003800000 */
[----:B------:R-:W-:Y:S01]  /*130f0*/  IMAD.MOV.U32 R4, RZ, RZ, RZ ;  /* 0x000000ffff047224 */ /* 0x000fe200078e00ff */
[----:B-1----:R-:W-:-:S05]  /*13100*/  LOP3.LUT R2, R2, 0x1f, RZ, 0xc0, !PT ;  /* 0x0000001f02027812 */ /* 0x002fca00078ec0ff */
[----:B------:R-:W-:-:S05]  /*13110*/  IMAD.IADD R7, R19, 0x1, R2 ;  /* 0x0000000113077824 */ /* 0x000fca00078e0202 */
[----:B------:R-:W-:-:S13]  /*13120*/  ISETP.GE.OR P6, PT, R7, R0, !P0 ;  /* 0x000000000700720c */ /* 0x000fda00047c6670 */
[----:B------:R-:W-:Y:S05]  /*13130*/  @P6 BRA `(.L_x_296) ;  /* 0x00000000000c6947 */ /* 0x000fea0003800000 */
[----:B------:R-:W1:Y:S02]  /*13140*/  LDC.64 R2, c[0x0][0xc80] ;  /* 0x00032000ff027b82 */ /* 0x000e640000000a00 */
[----:B-1----:R-:W-:-:S05]  /*13150*/  IMAD.WIDE R2, R7, 0x4, R2 ;  /* 0x0000000407027825 */ /* 0x002fca00078e0202 */
[----:B------:R1:W5:Y:S02]  /*13160*/  LDG.E R4, desc[UR36][R2.64] ;  /* 0x0000002402047981 */ /* 0x000364000c1e1900 */
.L_x_296:
[----:B------:R-:W-:Y:S05]  /*13170*/  BSYNC B0 ;  /* 0x0000000000007941 */ /* 0x000fea0003800000 */
.L_x_295:
[----:B------:R-:W-:-:S03]  /*13180*/  UMOV UR4, 0xffffffff ;  /* 0xffffffff00047882 */ /* 0x000fc60000000000 */
[----:B------:R-:W-:Y:S05]  /*13190*/  BRA.DIV UR4, `(.L_x_297) ;  /* 0x0000003a04a07947 */ /* 0x000fea000b800000 */
[----:B-----5:R-:W2:Y:S02]  /*131a0*/  SHFL.UP PT, R14, R4, 0x1, RZ ;  /* 0x04200000040e7989 */ /* 0x020ea400000e00ff */
[----:B--2---:R-:W-:-:S05]  /*131b0*/  SEL R13, R14, RZ, P1 ;  /* 0x000000ff0e0d7207 */ /* 0x004fca0000800000 */
[----:B------:R-:W-:-:S05]  /*131c0*/  IMAD.IADD R13, R4, 0x1, R13 ;  /* 0x00000001040d7824 */ /* 0x000fca00078e020d */
[----:B------:R-:W2:Y:S02]  /*131d0*/  SHFL.UP PT, R14, R13, 0x2, RZ ;  /* 0x044000000d0e7989 */ /* 0x000ea400000e00ff */
[----:B--2---:R-:W-:-:S04]  /*131e0*/  SEL R0, R14, RZ, P2 ;  /* 0x000000ff0e007207 */ /* 0x004fc80001000000 */
[----:B------:R-:W-:-:S05]  /*131f0*/  IADD3 R0, R13, R0, RZ ;  /* 0x000000000d007210 */ /* 0x000fca0007ffe0ff */
[----:B------:R-:W1:Y:S02]  /*13200*/  SHFL.UP PT, R14, R0, 0x4, RZ ;  /* 0x04800000000e7989 */ /* 0x000e6400000e00ff */
[----:B-1----:R-:W-:-:S05]  /*13210*/  SEL R3, R14, RZ, P3 ;  /* 0x000000ff0e037207 */ /* 0x002fca0001800000 */
[----:B------:R-:W-:-:S05]  /*13220*/  IMAD.IADD R2, R0, 0x1, R3 ;  /* 0x0000000100027824 */ /* 0x000fca00078e0203 */
[----:B------:R-:W1:Y:S02]  /*13230*/  SHFL.UP PT, R14, R2, 0x8, RZ ;  /* 0x05000000020e7989 */ /* 0x000e6400000e00ff */
[----:B-1----:R-:W-:-:S05]  /*13240*/  SEL R3, R14, RZ, P4 ;  /* 0x000000ff0e037207 */ /* 0x002fca0002000000 */
[----:B------:R-:W-:-:S05]  /*13250*/  IMAD.IADD R3, R2, 0x1, R3 ;  /* 0x0000000102037824 */ /* 0x000fca00078e0203 */
[----:B------:R-:W0:Y:S02]  /*13260*/  SHFL.UP PT, R14, R3, 0x10, RZ ;  /* 0x06000000030e7989 */ /* 0x000e2400000e00ff */
[----:B0-----:R-:W-:-:S05]  /*13270*/  SEL R6, R14, RZ, P5 ;  /* 0x000000ff0e067207 */ /* 0x001fca0002800000 */
[----:B------:R-:W-:-:S05]  /*13280*/  IMAD.IADD R6, R3, 0x1, R6 ;  /* 0x0000000103067824 */ /* 0x000fca00078e0206 */
[----:B------:R0:W1:Y:S02]  /*13290*/  SHFL.IDX PT, R14, R6, 0x1f, 0x1f ;  /* 0x03e01f00060e7f89 */ /* 0x00006400000e0000 */
.L_x_408:
[----:B------:R-:W-:Y:S02]  /*132a0*/  ULDC UR4, c[0x0][0xc38] ;  /* 0x00030e0000047ab9 */ /* 0x000fe40000000800 */
[----:B------:R-:W-:-:S04]  /*132b0*/  IMAD.U32 R7, RZ, RZ, UR4 ;  /* 0x00000004ff077e24 */ /* 0x000fc8000f8e00ff */
[----:B-1----:R-:W-:-:S04]  /*132c0*/  IMAD R3, R14, R7, RZ ;  /* 0x000000070e037224 */ /* 0x002fc800078e02ff */
[----:B------:R-:W-:-:S05]  /*132d0*/  IMAD.IADD R8, R3, 0x1, R8 ;  /* 0x0000000103087824 */ /* 0x000fca00078e0208 */
[----:B------:R-:W-:-:S13]  /*132e0*/  ISETP.GT.AND P6, PT, R8, R5, PT ;  /* 0x000000050800720c */ /* 0x000fda0003fc4270 */
[----:B------:R-:W-:Y:S05]  /*132f0*/  @!P6 BRA `(.L_x_298) ;  /* 0xfffffffc0064e947 */ /* 0x000fea000383ffff */
.L_x_293:
[----:B------:R-:W-:Y:S01]  /*13300*/  IADD3 R8, -R3, R8, RZ ;  /* 0x0000000803087210 */ /* 0x000fe20007ffe1ff */
[----:B------:R-:W-:-:S04]  /*13310*/  UMOV UR4, 0xffffffff ;  /* 0xffffffff00047882 */ /* 0x000fc80000000000 */
[----:B------:R-:W-:-:S05]  /*13320*/  IMAD R0, R6, R7, R8 ;  /* 0x0000000706007224 */ /* 0x000fca00078e0208 */
[----:B------:R-:W-:Y:S01]  /*13330*/  ISETP.GT.AND P6, PT, R0, R5, PT ;  /* 0x000000050000720c */ /* 0x000fe20003fc4270 */
[----:B------:R-:W-:-:S12]  /*13340*/  BRA.DIV UR4, `(.L_x_299) ;  /* 0x0000003a04f07947 */ /* 0x000fd8000b800000 */
[----:B------:R-:W-:-:S04]  /*13350*/  VOTE.ANY R2, PT, !P6 ;  /* 0x0000000000027806 */ /* 0x000fc800070e0100 */
[----:B------:R-:W1:Y:S02]  /*13360*/  POPC R0, R2 ;  /* 0x0000000200007309 */ /* 0x000e640000000000 */
[----:B-1----:R1:W2:Y:S02]  /*13370*/  SHFL.IDX PT, R4, R4, R0, 0x1f ;  /* 0x00001f0004047589 */ /* 0x0022a400000e0000 */
.L_x_412:
[----:B------:R-:W-:Y:S01]  /*13380*/  ISETP.NE.AND P0, PT, R2, RZ, PT ;  /* 0x000000ff0200720c */ /* 0x000fe20003f05270 */
[----:B------:R-:W-:-:S12]  /*13390*/  IMAD.MOV.U32 R14, RZ, RZ, RZ ;  /* 0x000000ffff0e7224 */ /* 0x000fd800078e00ff */
[----:B------:R-:W-:Y:S05]  /*133a0*/  @!P0 BRA `(.L_x_300) ;  /* 0x0000000000108947 */ /* 0x000fea0003800000 */
[----:B------:R-:W-:Y:S01]  /*133b0*/  UMOV UR4, 0xffffffff ;  /* 0xffffffff00047882 */ /* 0x000fe20000000000 */
[----:B------:R-:W-:Y:S02]  /*133c0*/  VIADD R12, R0, 0xffffffff ;  /* 0xffffffff000c7836 */ /* 0x000fe40000000000 */
[----:B------:R-:W-:Y:S05]  /*133d0*/  BRA.DIV UR4, `(.L_x_301) ;  /* 0x0000003e04147947 */ /* 0x000fea000b800000 */
[----:B------:R3:W4:Y:S02]  /*133e0*/  SHFL.IDX PT, R14, R6, R12, 0x1f ;  /* 0x00001f0c060e7589 */ /* 0x00072400000e0000 */
.L_x_300:
[----:B0-23--:R-:W-:Y:S01]  /*133f0*/  IABS R6, R4 ;  /* 0x0000000400067213 */ /* 0x00dfe20000000000 */
[----:B----4-:R-:W-:Y:S02]  /*13400*/  IMAD R16, R14, R7, R8 ;  /* 0x000000070e107224 */ /* 0x010fe400078e0208 */
[----:B------:R-:W-:Y:S01]  /*13410*/  IMAD.IADD R19, R0, 0x1, R19 ;  /* 0x0000000100137824 */ /* 0x000fe200078e0213 */
[----:B------:R-:W0:Y:S08]  /*13420*/  I2F.RP R9, R6 ;  /* 0x0000000600097306 */ /* 0x000e300000209400 */
[----:B0-----:R-:W0:Y:S02]  /*13430*/  MUFU.RCP R9, R9 ;  /* 0x0000000900097308 */ /* 0x001e240000001000 */
[----:B0-----:R-:W-:-:S06]  /*13440*/  VIADD R2, R9, 0xffffffe ;  /* 0x0ffffffe09027836 */ /* 0x001fcc0000000000 */
[----:B------:R0:W2:Y:S02]  /*13450*/  F2I.FTZ.U32.TRUNC.NTZ R3, R2 ;  /* 0x0000000200037305 */ /* 0x0000a4000021f000 */
[----:B0-----:R-:W-:Y:S02]  /*13460*/  IMAD.MOV.U32 R2, RZ, RZ, RZ ;  /* 0x000000ffff027224 */ /* 0x001fe400078e00ff */
[----:B--2---:R-:W-:-:S04]  /*13470*/  IMAD.MOV R7, RZ, RZ, -R3 ;  /* 0x000000ffff077224 */ /* 0x004fc800078e0a03 */
[----:B------:R-:W-:-:S04]  /*13480*/  IMAD R7, R7, R6, RZ ;  /* 0x0000000607077224 */ /* 0x000fc800078e02ff */
[----:B------:R-:W-:Y:S01]  /*13490*/  IMAD.HI.U32 R3, R3, R7, R2 ;  /* 0x0000000703037227 */ /* 0x000fe200078e0002 */
[----:B------:R-:W-:Y:S02]  /*134a0*/  IADD3 R7, R5, -R16, RZ ;  /* 0x8000001005077210 */ /* 0x000fe40007ffe0ff */
[----:B------:R-:W-:Y:S02]  /*134b0*/  IABS R5, R4 ;  /* 0x0000000400057213 */ /* 0x000fe40000000000 */
[----:B------:R-:W-:-:S03]  /*134c0*/  IABS R2, R7 ;  /* 0x0000000700027213 */ /* 0x000fc60000000000 */
[----:B------:R-:W-:Y:S02]  /*134d0*/  IMAD.MOV R5, RZ, RZ, -R5 ;  /* 0x000000ffff057224 */ /* 0x000fe400078e0a05 */
[----:B------:R-:W-:-:S04]  /*134e0*/  IMAD.HI.U32 R3, R3, R2, RZ ;  /* 0x0000000203037227 */ /* 0x000fc800078e00ff */
[----:B------:R-:W-:Y:S01]  /*134f0*/  IMAD R5, R3, R5, R2 ;  /* 0x0000000503057224 */ /* 0x000fe200078e0202 */
[----:B------:R-:W-:-:S04]  /*13500*/  LOP3.LUT R2, R7, R4, RZ, 0x3c, !PT ;  /* 0x0000000407027212 */ /* 0x000fc800078e3cff */
[----:B------:R-:W-:Y:S02]  /*13510*/  ISETP.GT.U32.AND P1, PT, R6, R5, PT ;  /* 0x000000050600720c */ /* 0x000fe40003f24070 */
[----:B------:R-:W-:-:S11]  /*13520*/  ISETP.GE.AND P2, PT, R2, RZ, PT ;  /* 0x000000ff0200720c */ /* 0x000fd60003f46270 */
[----:B------:R-:W-:Y:S02]  /*13530*/  @!P1 IMAD.IADD R5, R5, 0x1, -R6 ;  /* 0x0000000105059824 */ /* 0x000fe400078e0a06 */
[----:B------:R-:W-:Y:S01]  /*13540*/  @!P1 VIADD R3, R3, 0x1 ;  /* 0x0000000103039836 */ /* 0x000fe20000000000 */
[----:B------:R-:W-:Y:S02]  /*13550*/  ISETP.NE.AND P1, PT, R4, RZ, PT ;  /* 0x000000ff0400720c */ /* 0x000fe40003f25270 */
[----:B------:R-:W-:-:S13]  /*13560*/  ISETP.GE.U32.AND P0, PT, R5, R6, PT ;  /* 0x000000060500720c */ /* 0x000fda0003f06070 */
[----:B------:R-:W-:-:S04]  /*13570*/  @P0 VIADD R3, R3, 0x1 ;  /* 0x0000000103030836 */ /* 0x000fc80000000000 */
[----:B------:R-:W-:Y:S01]  /*13580*/  @!P2 IMAD.MOV R3, RZ, RZ, -R3 ;  /* 0x000000ffff03a224 */ /* 0x000fe200078e0a03 */
[----:B------:R-:W-:-:S04]  /*13590*/  @!P1 LOP3.LUT R3, RZ, R4, RZ, 0x33, !PT ;  /* 0x00000004ff039212 */ /* 0x000fc800078e33ff */
[----:B------:R-:W-:Y:S01]  /*135a0*/  IADD3 R17, -R3, RZ, RZ ;  /* 0x000000ff03117210 */ /* 0x000fe20007ffe1ff */
[----:B------:R-:W-:-:S04]  /*135b0*/  IMAD.MOV.U32 R18, RZ, RZ, R3 ;  /* 0x000000ffff127224 */ /* 0x000fc800078e0003 */
[----:B------:R-:W-:Y:S01]  /*135c0*/  IMAD R17, R4, R17, R7 ;  /* 0x0000001104117224 */ /* 0x000fe200078e0207 */
[----:B------:R-:W-:Y:S06]  /*135d0*/  BRA `(.L_x_302) ;  /* 0x00000000001c7947 */ /* 0x000fec0003800000 */
.L_x_294:
[----:B------:R-:W-:Y:S01]  /*135e0*/  UMOV UR4, URZ ;  /* 0x0000003f00047c82 */ /* 0x000fe20008000000 */
[----:B------:R-:W-:Y:S01]  /*135f0*/  UMOV UR5, URZ ;  /* 0x0000003f00057c82 */ /* 0x000fe20008000000 */
[----:B------:R-:W-:Y:S01]  /*13600*/  ULDC UR6, c[0x0][0xc3c] ;  /* 0x00030f0000067ab9 */ /* 0x000fe20000000800 */
[----:B------:R-:W-:Y:S01]  /*13610*/  IMAD.MOV.U32 R16, RZ, RZ, R5 ;  /* 0x000000ffff107224 */ /* 0x000fe200078e0005 */
[----:B------:R-:W-:Y:S01]  /*13620*/  MOV R19, UR6 ;  /* 0x0000000600137c02 */ /* 0x000fe20008000f00 */
[----:B------:R-:W-:Y:S02]  /*13630*/  IMAD.U32 R17, RZ, RZ, UR4 ;  /* 0x00000004ff117e24 */ /* 0x000fe4000f8e00ff */
[----:B------:R-:W-:-:S07]  /*13640*/  IMAD.U32 R18, RZ, RZ, UR5 ;  /* 0x00000005ff127e24 */ /* 0x000fce000f8e00ff */
.L_x_302:
[----:B-1----:R-:W1:Y:S01]  /*13650*/  S2R R0, SR_TID.X ;  /* 0x0000000000007919 */ /* 0x002e620000002100 */
[----:B------:R-:W-:Y:S05]  /*13660*/  WARPSYNC.ALL ;  /* 0x0000000000007948 */ /* 0x000fea0003800000 */
[----:B------:R-:W-:Y:S01]  /*13670*/  BAR.SYNC.DEFER_BLOCKING 0x4, 0x180 ;  /* 0x0106000000007b1d */ /* 0x000fe20000010000 */
[----:B-1----:R-:W-:-:S04]  /*13680*/  LOP3.LUT R0, R0, 0x1f, RZ, 0xc0, !PT ;  /* 0x0000001f00007812 */ /* 0x002fc800078ec0ff */
[----:B------:R-:W-:-:S13]  /*13690*/  ISETP.NE.AND P0, PT, R0, RZ, PT ;  /* 0x000000ff0000720c */ /* 0x000fda0003f05270 */
[----:B------:R-:W1:Y:S01]  /*136a0*/  @!P0 S2R R3, SR_CgaCtaId ;  /* 0x0000000000038919 */ /* 0x000e620000008800 */
[----:B------:R-:W-:-:S04]  /*136b0*/  @!P0 MOV R0, 0x400 ;  /* 0x0000040000008802 */ /* 0x000fc80000000f00 */
[----:B-1----:R-:W-:-:S05]  /*136c0*/  @!P0 LEA R22, R3, R0, 0x18 ;  /* 0x0000000003168211 */ /* 0x002fca00078ec0ff */
[----:B------:R1:W-:Y:S01]  /*136d0*/  @!P0 STS.128 [R22+0x388d0], R16 ;  /* 0x0388d01016008388 */ /* 0x0003e20000000c00 */
[----:B------:R-:W-:Y:S06]  /*136e0*/  BAR.ARV 0x5, 0x180 ;  /* 0x0146000000007b1d */ /* 0x000fec0000002000 */
.L_x_291:
[----:B------:R-:W-:Y:S02]  /*136f0*/  ULDC UR4, c[0x0][0xc3c] ;  /* 0x00030f0000047ab9 */ /* 0x000fe40000000800 */
[----:B---3--:R-:W-:-:S13]  /*13700*/  ISETP.GE.AND P0, PT, R19, UR4, PT ;  /* 0x0000000413007c0c */ /* 0x008fda000bf06270 */
[----:B------:R-:W-:Y:S05]  /*13710*/  @!P0 BRA `(.L_x_303) ;  /* 0xffffffb800588947 */ /* 0x000fea000383ffff */
[----:B------:R-:W-:Y:S05]  /*13720*/  BSYNC B8 ;  /* 0x0000000000087941 */ /* 0x000fea0003800000 */
.L_x_238:
[----:B0-----:R-:W3:Y:S01]  /*13730*/  LDL.LU R0, [R1+0x1c] ;  /* 0x00001c0001007983 */ /* 0x001ee20000300800 */
[----:B------:R-:W-:Y:S01]  /*13740*/  BSSY B0, `(.L_x_304) ;  /* 0x000000b000007945 */ /* 0x000fe20003800000 */
[----:B------:R-:W0:Y:S01]  /*13750*/  S2R R5, SR_CgaCtaId ;  /* 0x0000000000057919 */ /* 0x000e220000008800 */
[----:B---3--:R-:W-:-:S05]  /*13760*/  VIADD R0, R0, 0x1 ;  /* 0x0000000100007836 */ /* 0x008fca0000000000 */
[----:B------:R-:W-:-:S04]  /*13770*/  LEA.HI R2, R0, R0, RZ, 0x1 ;  /* 0x0000000000027211 */ /* 0x000fc800078f08ff */
[----:B------:R-:W-:Y:S02]  /*13780*/  LOP3.LUT R3, R2, 0xfffffffe, RZ, 0xc0, !PT ;  /* 0xfffffffe02037812 */ /* 0x000fe400078ec0ff */
[----:B------:R-:W-:-:S03]  /*13790*/  MOV R2, 0x400 ;  /* 0x0000040000027802 */ /* 0x000fc60000000f00 */
[----:B------:R-:W-:Y:S01]  /*137a0*/  IMAD.IADD R0, R0, 0x1, -R3 ;  /* 0x0000000100007824 */ /* 0x000fe200078e0a03 */
[----:B0-----:R-:W-:-:S04]  /*137b0*/  LEA R4, R5, R2, 0x18 ;  /* 0x0000000205047211 */ /* 0x001fc800078ec0ff */
[----:B------:R-:W-:-:S04]  /*137c0*/  SHF.L.U32 R0, R0, 0x1f, RZ ;  /* 0x0000001f00007819 */ /* 0x000fc800000006ff */
[----:B------:R-:W0:Y:S02]  /*137d0*/  SYNCS.PHASECHK.TRANS64.TRYWAIT P0, [R4+URZ+0x38820], R0 ;  /* 0x03882000040075a7 */ /* 0x000e24000800017f */
[----:B0-----:R-:W-:Y:S05]  /*137e0*/  @!P0 BRA `(.L_x_305) ;  /* 0x0000003800348947 */ /* 0x001fea0003800000 */
.L_x_415:
[----:B------:R-:W-:Y:S05]  /*137f0*/  BSYNC B0 ;  /* 0x0000000000007941 */ /* 0x000fea0003800000 */
.L_x_304:
[----:B------:R-:W-:-:S03]  /*13800*/  UMOV UR4, 0xffffffff ;  /* 0xffffffff00047882 */ /* 0x000fc60000000000 */
[----:B------:R-:W-:Y:S05]  /*13810*/  BRA.DIV UR4, `(.L_x_306) ;  /* 0x0000003a043c7947 */ /* 0x000fea000b800000 */
[----:B0-----:R-:W0:Y:S02]  /*13820*/  S2R R0, SR_TID.X ;  /* 0x0000000000007919 */ /* 0x001e240000002100 */
[----:B0-----:R-:W-:-:S04]  /*13830*/  SHF.R.U32.HI R0, RZ, 0x5, R0 ;  /* 0x00000005ff007819 */ /* 0x001fc80000011600 */
[----:B------:R-:W-:-:S05]  /*13840*/  LOP3.LUT R0, R0, 0x3, RZ, 0xc0, !PT ;  /* 0x0000000300007812 */ /* 0x000fca00078ec0ff */
[----:B------:R0:W3:Y:S02]  /*13850*/  SHFL.IDX PT, R14, R0, RZ, 0x1f ;  /* 0x00001fff000e7589 */ /* 0x0000e400000e0000 */
.L_x_418:
[----:B---3--:R-:W-:Y:S01]  /*13860*/  ISETP.NE.AND P0, PT, R14, RZ, PT ;  /* 0x000000ff0e00720c */ /* 0x008fe20003f05270 */
[----:B------:R-:W-:-:S12]  /*13870*/  BSSY B0, `(.L_x_307) ;  /* 0x0000026000007945 */ /* 0x000fd80003800000 */
[----:B------:R-:W-:Y:S05]  /*13880*/  @P0 BRA `(.L_x_308) ;  /* 0x0000000000900947 */ /* 0x000fea0003800000 */
[----:B------:R-:W-:-:S03]  /*13890*/  UMOV UR4, 0xffffffff ;  /* 0xffffffff00047882 */ /* 0x000fc60000000000 */
[----:B------:R-:W-:Y:S05]  /*138a0*/  BRA.DIV UR4, `(.L_x_309) ;  /* 0x0000003a044c7947 */ /* 0x000fea000b800000 */
[----:B------:R-:W-:-:S13]  /*138b0*/  ELECT P6, URZ, PT ;  /* 0x00000000003f782f */ /* 0x000fda00038c0000 */
.L_x_421:
[----:B------:R-:W-:Y:S05]  /*138c0*/  @!P6 BRA `(.L_x_308) ;  /* 0x000000000080e947 */ /* 0x000fea0003800000 */
[----:B0-----:R-:W3:Y:S02]  /*138d0*/  LDL R0, [R1+0x24] ;  /* 0x0000240001007983 */ /* 0x001ee40000100800 */
[----:B---3--:R-:W-:-:S13]  /*138e0*/  R2UR UR4, R0 ;  /* 0x00000000000472ca */ /* 0x008fda00000e0000 */
[----:B------:R-:W-:-:S06]  /*138f0*/  ULOP3.LUT UR4, UR4, 0x2, URZ, 0xfc, !UPT ;  /* 0x0000000204047892 */ /* 0x000fcc000f8efc3f */
[----:B------:R-:W-:-:S05]  /*13900*/  IMAD.U32 R0, RZ, RZ, UR4 ;  /* 0x00000004ff007e24 */ /* 0x000fca000f8e00ff */
[----:B------:R-:W-:-:S13]  /*13910*/  ISETP.NE.AND P0, PT, R0, 0x3, PT ;  /* 0x000000030000780c */ /* 0x000fda0003f05270 */
[----:B------:R-:W-:Y:S05]  /*13920*/  @!P0 BRA `(.L_x_310) ;  /* 0x0000000000048947 */ /* 0x000fea0003800000 */
[----:B------:R-:W-:Y:S01]  /*13930*/  BPT.TRAP 0x1 ;  /* 0x000000040000795c */ /* 0x000fe20000300000 */
.L_x_310:
[C---:B------:R-:W-:Y:S01]  /*13940*/  IMAD R5, R27.reuse, 0x8, R4 ;  /* 0x000000081b057824 */ /* 0x040fe200078e0204 */
[----:B------:R-:W-:Y:S01]  /*13950*/  SHF.L.U32 R0, R28, 0x1f, RZ ;  /* 0x0000001f1c007819 */ /* 0x000fe200000006ff */
[----:B------:R-:W-:-:S03]  /*13960*/  VIADD R27, R27, 0x1 ;  /* 0x000000011b1b7836 */ /* 0x000fc60000000000 */
[----:B------:R-:W0:Y:S02]  /*13970*/  SYNCS.PHASECHK.TRANS64.TRYWAIT P1, [R5+URZ+0x38840], R0 ;  /* 0x03884000050075a7 */ /* 0x000e24000802017f */
[----:B------:R-:W-:-:S04]  /*13980*/  ISETP.NE.AND P2, PT, R27, 0x2, PT ;  /* 0x000000021b00780c */ /* 0x000fc80003f45270 */
[----:B------:R-:W-:Y:S01]  /*13990*/  SEL R3, RZ, 0x1, P2 ;  /* 0x00000001ff037807 */ /* 0x000fe20001000000 */
[----:B0-----:R-:W-:Y:S08]  /*139a0*/  @!P1 BRA `(.L_x_311) ;  /* 0x00000038002c9947 */ /* 0x001ff00003800000 */
.L_x_422:
[----:B------:R-:W-:Y:S02]  /*139b0*/  SEL R27, R27, RZ, P2 ;  /* 0x000000ff1b1b7207 */ /* 0x000fe40001000000 */
[----:B------:R-:W-:Y:S01]  /*139c0*/  LOP3.LUT R2, R28, R3, RZ, 0x3c, !PT ;  /* 0x000000031c027212 */ /* 0x000fe200078e3cff */
[----:B------:R-:W-:Y:S06]  /*139d0*/  @!P0 BRA `(.L_x_312) ;  /* 0x0000000000048947 */ /* 0x000fec0003800000 */
[----:B------:R-:W-:Y:S01]  /*139e0*/  BPT.TRAP 0x1 ;  /* 0x000000040000795c */ /* 0x000fe20000300000 */
.L_x_312:
[----:B------:R-:W-:Y:S02]  /*139f0*/  LEA R27, R27, R4, 0x3 ;  /* 0x000000041b1b7211 */ /* 0x000fe400078e18ff */
[----:B------:R-:W-:-:S04]  /*13a00*/  SHF.L.U32 R2, R2, 0x1f, RZ ;  /* 0x0000001f02027819 */ /* 0x000fc800000006ff */
[----:B------:R-:W3:Y:S02]  /*13a10*/  SYNCS.PHASECHK.TRANS64.TRYWAIT P1, [R27+URZ+0x38840], R2 ;  /* 0x038840021b0075a7 */ /* 0x000ee4000802017f */
[----:B---3--:R-:W-:Y:S05]  /*13a20*/  @!P1 BRA `(.L_x_313) ;  /* 0x0000003800209947 */ /* 0x008fea0003800000 */
.L_x_423:
[----:B------:R-:W-:Y:S05]  /*13a30*/  @!P0 BRA `(.L_x_314) ;  /* 0x0000000000048947 */ /* 0x000fea0003800000 */
[----:B------:R-:W-:Y:S01]  /*13a40*/  BPT.TRAP 0x1 ;  /* 0x000000040000795c */ /* 0x000fe20000300000 */
.L_x_314:
[----:B------:R-:W4:Y:S02]  /*13a50*/  SYNCS.PHASECHK.TRANS64.TRYWAIT P1, [R5+URZ+0x38860], R0 ;  /* 0x03886000050075a7 */ /* 0x000f24000802017f */
[----:B----4-:R-:W-:Y:S05]  /*13a60*/  @!P1 BRA `(.L_x_315) ;  /* 0x0000003800249947 */ /* 0x010fea0003800000 */
.L_x_424:
[----:B------:R-:W-:Y:S05]  /*13a70*/  @!P0 BRA `(.L_x_316) ;  /* 0x0000000000048947 */ /* 0x000fea0003800000 */
[----:B------:R-:W-:Y:S01]  /*13a80*/  BPT.TRAP 0x1 ;  /* 0x000000040000795c */ /* 0x000fe20000300000 */
.L_x_316:
[----:B------:R0:W0:Y:S02]  /*13a90*/  SYNCS.PHASECHK.TRANS64.TRYWAIT P0, [R27+URZ+0x38860], R2 ;  /* 0x038860021b0075a7 */ /* 0x000024000800017f */
[----:B0-----:R-:W-:Y:S05]  /*13aa0*/  @!P0 NANOSLEEP.SYNCS 0x989680 ;  /* 0x009896800000895d */ /* 0x001fea0003900000 */
[----:B------:R-:W0:Y:S02]  /*13ab0*/  @!P0 SYNCS.PHASECHK.TRANS64 P0, [R27+URZ+0x38860], R2 ;  /* 0x038860021b0085a7 */ /* 0x000e24000800007f */
[----:B0-----:R-:W-:Y:S05]  /*13ac0*/  @!P0 BRA `(.L_x_316) ;  /* 0xfffffffc00f08947 */ /* 0x001fea000383ffff */
.L_x_308:
[----:B------:R-:W-:Y:S05]  /*13ad0*/  BSYNC B0 ;  /* 0x0000000000007941 */ /* 0x000fea0003800000 */
.L_x_307:
[----:B------:R-:W-:Y:S05]  /*13ae0*/  EXIT ;  /* 0x000000000000794d */ /* 0x000fea0003800000 */
.L_x_186:
[----:B0-----:R-:W-:-:S04]  /*13af0*/  IMAD.U32 R3, RZ, RZ, UR40 ;  /* 0x00000028ff037e24 */ /* 0x001fc8000f8e00ff */
[----:B------:R0:W1:Y:S03]  /*13b00*/  SYNCS.PHASECHK.TRANS64.TRYWAIT P1, [R3+URZ+0x38800], R0 ;  /* 0x03880000030075a7 */ /* 0x000066000802017f */
[----:B-1----:R-:W-:Y:S05]  /*13b10*/  @!P1 NANOSLEEP.SYNCS 0x989680 ;  /* 0x009896800000995d */ /* 0x002fea0003900000 */
[----:B------:R-:W1:Y:S02]  /*13b20*/  @!P1 SYNCS.PHASECHK.TRANS64 P1, [R3+URZ+0x38800], R0 ;  /* 0x03880000030095a7 */ /* 0x000e64000802007f */
[----:B-1----:R-:W-:Y:S05]  /*13b30*/  @!P1 BRA `(.L_x_186) ;  /* 0xfffffffc00ec9947 */ /* 0x002fea000383ffff */
[----:B------:R-:W-:Y:S05]  /*13b40*/  BRA `(.L_x_317) ;  /* 0xfffffedc00507947 */ /* 0x000fea000383ffff */
.L_x_190:
[----:B-1----:R1:W2:Y:S02]  /*13b50*/  SYNCS.PHASECHK.TRANS64.TRYWAIT P1, [R0+URZ+0x38830], R3 ;  /* 0x03883003000075a7 */ /* 0x0022a4000802017f */
[----:B--2---:R-:W-:Y:S05]  /*13b60*/  @!P1 NANOSLEEP.SYNCS 0x989680 ;  /* 0x009896800000995d */ /* 0x004fea0003900000 */
[----:B------:R-:W2:Y:S02]  /*13b70*/  @!P1 SYNCS.PHASECHK.TRANS64 P1, [R0+URZ+0x38830], R3 ;  /* 0x03883003000095a7 */ /* 0x000ea4000802007f */
[----:B--2---:R-:W-:Y:S05]  /*13b80*/  @!P1 BRA `(.L_x_190) ;  /* 0xfffffffc00f09947 */ /* 0x004fea000383ffff */
[----:B------:R-:W-:Y:S05]  /*13b90*/  BRA `(.L_x_189) ;  /* 0xfffffedc00747947 */ /* 0x000fea000383ffff */
.L_x_196:
[----:B-1----:R-:W-:-:S04]  /*13ba0*/  IMAD.U32 R153, RZ, RZ, UR61 ;  /* 0x0000003dff997e24 */ /* 0x002fc8000f8e00ff */
[----:B------:R1:W2:Y:S03]  /*13bb0*/  SYNCS.PHASECHK.TRANS64.TRYWAIT P1, [R153+URZ+0x38830], R4 ;  /* 0x03883004990075a7 */ /* 0x0002a6000802017f */
[----:B--2---:R-:W-:Y:S05]  /*13bc0*/  @!P1 NANOSLEEP.SYNCS 0x989680 ;  /* 0x009896800000995d */ /* 0x004fea0003900000 */
[----:B------:R-:W2:Y:S02]  /*13bd0*/  @!P1 SYNCS.PHASECHK.TRANS64 P1, [R153+URZ+0x38830], R4 ;  /* 0x03883004990095a7 */ /* 0x000ea4000802007f */
[----:B--2---:R-:W-:Y:S05]  /*13be0*/  @!P1 BRA `(.L_x_196) ;  /* 0xfffffffc00ec9947 */ /* 0x004fea000383ffff */
[----:B------:R-:W-:Y:S05]  /*13bf0*/  BRA `(.L_x_195) ;  /* 0xffffff2400507947 */ /* 0x000fea000383ffff */
.L_x_200:
[----:B--2---:R-:W-:-:S04]  /*13c00*/  IMAD.U32 R2, RZ, RZ, UR4 ;  /* 0x00000004ff027e24 */ /* 0x004fc8000f8e00ff */
[----:B------:R2:W3:Y:S03]  /*13c10*/  SYNCS.PHASECHK.TRANS64.TRYWAIT P1, [R2+URZ+0x38850], R0 ;  /* 0x03885000020075a7 */ /* 0x0004e6000802017f */
[----:B---3--:R-:W-:Y:S05]  /*13c20*/  @!P1 NANOSLEEP.SYNCS 0x989680 ;  /* 0x009896800000995d */ /* 0x008fea0003900000 */
[----:B------:R-:W3:Y:S02]  /*13c30*/  @!P1 SYNCS.PHASECHK.TRANS64 P1, [R2+URZ+0x38850], R0 ;  /* 0x03885000020095a7 */ /* 0x000ee4000802007f */
[----:B---3--:R-:W-:Y:S05]  /*13c40*/  @!P1 BRA `(.L_x_200) ;  /* 0xfffffffc00ec9947 */ /* 0x008fea000383ffff */
[----:B------:R-:W-:Y:S05]  /*13c50*/  BRA `(.L_x_199) ;  /* 0xffffff4c00a07947 */ /* 0x000fea000383ffff */
.L_x_207:
[----:B-1----:R-:W-:-:S04]  /*13c60*/  IMAD.U32 R7, RZ, RZ, UR7 ;  /* 0x00000007ff077e24 */ /* 0x002fc8000f8e00ff */
[----:B------:R1:W2:Y:S03]  /*13c70*/  SYNCS.PHASECHK.TRANS64.TRYWAIT P1, [R7+URZ+0x38850], R0 ;  /* 0x03885000070075a7 */ /* 0x0002a6000802017f */
[----:B--2---:R-:W-:Y:S05]  /*13c80*/  @!P1 NANOSLEEP.SYNCS 0x989680 ;  /* 0x009896800000995d */ /* 0x004fea0003900000 */
[----:B------:R-:W2:Y:S02]  /*13c90*/  @!P1 SYNCS.PHASECHK.TRANS64 P1, [R7+URZ+0x38850], R0 ;  /* 0x03885000070095a7 */ /* 0x000ea4000802007f */
[----:B--2---:R-:W-:Y:S05]  /*13ca0*/  @!P1 BRA `(.L_x_207) ;  /* 0xfffffffc00ec9947 */ /* 0x004fea000383ffff */
[----:B------:R-:W-:Y:S05]  /*13cb0*/  BRA `(.L_x_206) ;  /* 0xffffff6c00007947 */ /* 0x000fea000383ffff */
.L_x_250:
[----:B------:R-:W-:Y:S01]  /*13cc0*/  SHF.R.U32.HI R8, RZ, 0x5, R21 ;  /* 0x00000005ff087819 */ /* 0x000fe20000011615 */
[----:B------:R-:W-:Y:S01]  /*13cd0*/  BSSY B0, `(.L_x_318) ;  /* 0x0000009000007945 */ /* 0x000fe20003800000 */
[----:B------:R-:W-:Y:S01]  /*13ce0*/  MOV R12, RZ ;  /* 0x000000ff000c7202 */ /* 0x000fe20000000f00 */
[----:B------:R-:W-:Y:S01]  /*13cf0*/  IMAD.MOV.U32 R11, RZ, RZ, 0x1f ;  /* 0x0000001fff0b7424 */ /* 0x000fe200078e00ff */
[----:B------:R-:W-:Y:S01]  /*13d00*/  LOP3.LUT R8, R8, 0x3, RZ, 0xc0, !PT ;  /* 0x0000000308087812 */ /* 0x000fe200078ec0ff */
[----:B------:R-:W-:-:S04]  /*13d10*/  IMAD.MOV.U32 R15, RZ, RZ, -0x1 ;  /* 0xffffffffff0f7424 */ /* 0x000fc800078e00ff */
[----:B------:R-:W-:-:S07]  /*13d20*/  IMAD.MOV.U32 R13, RZ, RZ, R8 ;  /* 0x000000ffff0d7224 */ /* 0x000fce00078e0008 */
[----:B-----5:R-:W-:Y:S05]  /*13d30*/  WARPSYNC.COLLECTIVE R15, `(.L_x_319) ;  /* 0x000000000f087348 */ /* 0x020fea0003c00000 */
[----:B------:R0:W1:Y:S02]  /*13d40*/  SHFL.IDX P6, R14, R13, R12, R11 ;  /* 0x0000000c0d0e7389 */ /* 0x00006400000c000b */
[----:B01---5:R-:W-:Y:S01]  /*13d50*/  ENDCOLLECTIVE ;  /* 0x000000000000791b */ /* 0x023fe20003800000 */
.L_x_319:
[----:B------:R-:W-:Y:S05]  /*13d60*/  BSYNC B0 ;  /* 0x0000000000007941 */ /* 0x000fea0003800000 */
.L_x_318:
[----:B------:R-:W-:Y:S05]  /*13d70*/  BRA `(.L_x_320) ;  /* 0xffffffc0000c7947 */ /* 0x000fea000383ffff */
.L_x_253:
[----:B0-----:R0:W1:Y:S02]  /*13d80*/  SYNCS.PHASECHK.TRANS64.TRYWAIT P0, [R5+URZ+0x38840], R2 ;  /* 0x03884002050075a7 */ /* 0x001064000800017f */
[----:B-1----:R-:W-:Y:S05]  /*13d90*/  @!P0 NANOSLEEP.SYNCS 0x989680 ;  /* 0x009896800000895d */ /* 0x002fea0003900000 */
[----:B------:R-:W1:Y:S02]  /*13da0*/  @!P0 SYNCS.PHASECHK.TRANS64 P0, [R5+URZ+0x38840], R2 ;  /* 0x03884002050085a7 */ /* 0x000e64000800007f */
[----:B-1----:R-:W-:Y:S05]  /*13db0*/  @!P0 BRA `(.L_x_253) ;  /* 0xfffffffc00f08947 */ /* 0x002fea000383ffff */
[----:B------:R-:W-:Y:S05]  /*13dc0*/  BRA `(.L_x_321) ;  /* 0xffffffc000807947 */ /* 0x000fea000383ffff */
.L_x_254:
[----:B------:R-:W-:Y:S01]  /*13dd0*/  BSSY B0, `(.L_x_322) ;  /* 0x0000008000007945 */ /* 0x000fe20003800000 */
[----:B------:R-:W-:Y:S01]  /*13de0*/  IMAD.MOV.U32 R13, RZ, RZ, R6 ;  /* 0x000000ffff0d7224 */ /* 0x000fe200078e0006 */
[----:B------:R-:W-:Y:S01]  /*13df0*/  MOV R15, 0xffffffff ;  /* 0xffffffff000f7802 */ /* 0x000fe20000000f00 */
[----:B------:R-:W-:Y:S02]  /*13e00*/  IMAD.MOV.U32 R12, RZ, RZ, RZ ;  /* 0x000000ffff0c7224 */ /* 0x000fe400078e00ff */
[----:B------:R-:W-:-:S07]  /*13e10*/  IMAD.MOV.U32 R11, RZ, RZ, 0x181f ;  /* 0x0000181fff0b7424 */ /* 0x000fce00078e00ff */
[----:B------:R-:W-:Y:S05]  /*13e20*/  WARPSYNC.COLLECTIVE R15, `(.L_x_323) ;  /* 0x000000000f087348 */ /* 0x000fea0003c00000 */
[----:B------:R0:W1:Y:S02]  /*13e30*/  SHFL.IDX P6, R14, R13, R12, R11 ;  /* 0x0000000c0d0e7389 */ /* 0x00006400000c000b */
[----:B01----:R-:W-:Y:S01]  /*13e40*/  ENDCOLLECTIVE ;  /* 0x000000000000791b */ /* 0x003fe20003800000 */
.L_x_323:
[----:B------:R-:W-:Y:S05]  /*13e50*/  BSYNC B0 ;  /* 0x0000000000007941 */ /* 0x000fea0003800000 */
.L_x_322:
[----:B------:R-:W-:Y:S01]  /*13e60*/  IMAD.MOV.U32 R13, RZ, RZ, R0 ;  /* 0x000000ffff0d7224 */ /* 0x000fe200078e0000 */
[----:B------:R-:W-:Y:S01]  /*13e70*/  MOV R15, 0xffffffff ;  /* 0xffffffff000f7802 */ /* 0x000fe20000000f00 */
[----:B------:R-:W-:Y:S01]  /*13e80*/  IMAD.MOV.U32 R12, RZ, RZ, RZ ;  /* 0x000000ffff0c7224 */ /* 0x000fe200078e00ff */
[C---:B------:R-:W-:Y:S01]  /*13e90*/  LOP3.LUT P5, RZ, R23.reuse, 0x10, RZ, 0xc0, !PT ;  /* 0x0000001017ff7812 */ /* 0x040fe200078ac0ff */
[----:B------:R-:W-:Y:S01]  /*13ea0*/  IMAD.MOV.U32 R11, RZ, RZ, 0x181f ;  /* 0x0000181fff0b7424 */ /* 0x000fe200078e00ff */
[C---:B------:R-:W-:Y:S01]  /*13eb0*/  LOP3.LUT P4, RZ, R23.reuse, 0x8, RZ, 0xc0, !PT ;  /* 0x0000000817ff7812 */ /* 0x040fe2000788c0ff */
[----:B------:R-:W-:Y:S01]  /*13ec0*/  IMAD.MOV.U32 R2, RZ, RZ, R14 ;  /* 0x000000ffff027224 */ /* 0x000fe200078e000e */
[----:B------:R-:W-:Y:S01]  /*13ed0*/  LOP3.LUT P3, RZ, R23, 0x4, RZ, 0xc0, !PT ;  /* 0x0000000417ff7812 */ /* 0x000fe2000786c0ff */
[----:B------:R-:W-:-:S12]  /*13ee0*/  @P0 IMAD R9, R7, 0x2, R22 ;  /* 0x0000000207090824 */ /* 0x000fd800078e0216 */
[----:B------:R-:W-:Y:S05]  /*13ef0*/  WARPSYNC.COLLECTIVE R15, `(.L_x_324) ;  /* 0x000000000f087348 */ /* 0x000fea0003c00000 */
[----:B------:R0:W1:Y:S02]  /*13f00*/  SHFL.IDX P6, R14, R13, R12, R11 ;  /* 0x0000000c0d0e7389 */ /* 0x00006400000c000b */
[----:B01----:R-:W-:Y:S01]  /*13f10*/  ENDCOLLECTIVE ;  /* 0x000000000000791b */ /* 0x003fe20003800000 */
.L_x_324:
[----:B------:R-:W-:Y:S01]  /*13f20*/  LOP3.LUT P2, RZ, R23, 0x2, RZ, 0xc0, !PT ;  /* 0x0000000217ff7812 */ /* 0x000fe2000784c0ff */
[----:B------:R-:W-:Y:S01]  /*13f30*/  IMAD.MOV.U32 R13, RZ, RZ, R6 ;  /* 0x000000ffff0d7224 */ /* 0x000fe200078e0006 */
[----:B------:R-:W-:Y:S01]  /*13f40*/  MOV R12, 0x1 ;  /* 0x00000001000c7802 */ /* 0x000fe20000000f00 */
[----:B------:R-:W-:-:S10]  /*13f50*/  IMAD.MOV.U32 R3, RZ, RZ, R14 ;  /* 0x000000ffff037224 */ /* 0x000fd400078e000e */
[----:B------:R-:W-:Y:S05]  /*13f60*/  WARPSYNC.COLLECTIVE R15, `(.L_x_325) ;  /* 0x000000000f087348 */ /* 0x000fea0003c00000 */
[----:B------:R0:W1:Y:S02]  /*13f70*/  SHFL.IDX P6, R14, R13, R12, R11 ;  /* 0x0000000c0d0e7389 */ /* 0x00006400000c000b */
[----:B01----:R-:W-:Y:S01]  /*13f80*/  ENDCOLLECTIVE ;  /* 0x000000000000791b */ /* 0x003fe20003800000 */
.L_x_325:
[----:B------:R-:W-:-:S05]  /*13f90*/  @P0 LEA R3, P1, R33, R3, 0x1 ;  /* 0x0000000321030211 */ /* 0x000fca00078208ff */
[----:B------:R-:W-:-:S05]  /*13fa0*/  @P0 IMAD.X R2, RZ, RZ, R2, P1 ;  /* 0x000000ffff020224 */ /* 0x000fca00008e0602 */
[----:B------:R-:W-:Y:S01]  /*13fb0*/  @P0 LOP3.LUT R3, R3, R2, RZ, 0x3c, !PT ;  /* 0x0000000203030212 */ /* 0x000fe200078e3cff */
[----:B------:R-:W-:-:S03]  /*13fc0*/  IMAD.MOV.U32 R13, RZ, RZ, R0 ;  /* 0x000000ffff0d7224 */ /* 0x000fc600078e0000 */
[----:B------:R-:W-:-:S04]  /*13fd0*/  @P0 LOP3.LUT R2, R3, R2, RZ, 0x3c, !PT ;  /* 0x0000000203020212 */ /* 0x000fc800078e3cff */
[----:B------:R-:W-:Y:S01]  /*13fe0*/  @P0 LOP3.LUT R3, R3, R2, RZ, 0x3c, !PT ;  /* 0x0000000203030212 */ /* 0x000fe200078e3cff */
[----:B------:R-:W-:-:S07]  /*13ff0*/  IMAD.MOV.U32 R8, RZ, RZ, R14 ;  /* 0x000000ffff087224 */ /* 0x000fce00078e000e */
[----:B------:R-:W-:Y:S05]  /*14000*/  WARPSYNC.COLLECTIVE R15, `(.L_x_326) ;  /* 0x000000000f087348 */ /* 0x000fea0003c00000 */
[----:B------:R0:W1:Y:S02]  /*14010*/  SHFL.IDX P6, R14, R13, R12, R11 ;  /* 0x0000000c0d0e7389 */ /* 0x00006400000c000b */
[----:B01----:R-:W-:Y:S01]  /*14020*/  ENDCOLLECTIVE ;  /* 0x000000000000791b */ /* 0x003fe20003800000 */
.L_x_326:
[----:B------:R-:W-:Y:S01]  /*14030*/  @!PT LDS RZ, [RZ] ;  /* 0x00000000fffff984 */ /* 0x000fe20000000800 */
[----:B------:R-:W-:Y:S01]  /*14040*/  @!PT LDS RZ, [RZ] ;  /* 0x00000000fffff984 */ /* 0x000fe20000000800 */
[----:B------:R-:W-:Y:S01]  /*14050*/  @!PT LDS RZ, [RZ] ;  /* 0x00000000fffff984 */ /* 0x000fe20000000800 */
[----:B------:R-:W-:Y:S04]  /*14060*/  @P0 LDGSTS.E.BYPASS.LTC128B.128 [R9+0x24400], desc[UR36][R2.64], !P5 ;  /* 0x2440000002090fae */ /* 0x000fe8000e901d64 */
[----:B------:R-:W-:Y:S04]  /*14070*/  @P0 LDGSTS.E.BYPASS.LTC128B.128 [R9+0x26c00], desc[UR36][R2.64+0x80], !P4 ;  /* 0x26c0008002090fae */ /* 0x000fe8000e101d64 */
[----:B------:R-:W-:Y:S01]  /*14080*/  @P0 LDGSTS.E.BYPASS.LTC128B.128 [R9+0x29400], desc[UR36][R2.64+0x100], !P3 ;  /* 0x2940010002090fae */ /* 0x000fe2000d901d64 */
[----:B------:R-:W-:Y:S02]  /*14090*/  IMAD.MOV.U32 R13, RZ, RZ, R6 ;  /* 0x000000ffff0d7224 */ /* 0x000fe400078e0006 */
[----:B------:R-:W-:Y:S01]  /*140a0*/  IMAD.MOV.U32 R12, RZ, RZ, 0x2 ;  /* 0x00000002ff0c7424 */ /* 0x000fe200078e00ff */
[----:B------:R0:W-:Y:S01]  /*140b0*/  @P0 LDGSTS.E.BYPASS.LTC128B.128 [R9+0x2bc00], desc[UR36][R2.64+0x180], !P2 ;  /* 0x2bc0018002090fae */ /* 0x0001e2000d101d64 */
[----:B------:R-:W-:Y:S01]  /*140c0*/  ISETP.GE.AND P0, PT, R4, 0x11, PT ;  /* 0x000000110400780c */ /* 0x000fe20003f06270 */
[----:B0-----:R-:W-:-:S12]  /*140d0*/  IMAD.MOV.U32 R2, RZ, RZ, R14 ;  /* 0x000000ffff027224 */ /* 0x001fd800078e000e */
[----:B------:R-:W-:Y:S05]  /*140e0*/  WARPSYNC.COLLECTIVE R15, `(.L_x_327) ;  /* 0x000000000f087348 */ /* 0x000fea0003c00000 */
[----:B------:R0:W1:Y:S02]  /*140f0*/  SHFL.IDX P6, R14, R13, R12, R11 ;  /* 0x0000000c0d0e7389 */ /* 0x00006400000c000b */
[----:B01----:R-:W-:Y:S01]  /*14100*/  ENDCOLLECTIVE ;  /* 0x000000000000791b */ /* 0x003fe20003800000 */
.L_x_327:
[----:B------:R-:W-:Y:S02]  /*14110*/  @P0 LEA R21, R7, R22, 0x1 ;  /* 0x0000001607150211 */ /* 0x000fe400078e08ff */
[----:B------:R-:W-:-:S05]  /*14120*/  @P0 LEA R2, P1, R33, R2, 0x1 ;  /* 0x0000000221020211 */ /* 0x000fca00078208ff */
[----:B------:R-:W-:-:S05]  /*14130*/  @P0 IMAD.X R3, RZ, RZ, R8, P1 ;  /* 0x000000ffff030224 */ /* 0x000fca00008e0608 */
[----:B------:R-:W-:Y:S01]  /*14140*/  @!PT LDS RZ, [RZ] ;  /* 0x00000000fffff984 */ /* 0x000fe20000000800 */
[----:B------:R-:W-:Y:S01]  /*14150*/  @!PT LDS RZ, [RZ] ;  /* 0x00000000fffff984 */ /* 0x000fe20000000800 */
[----:B------:R-:W-:Y:S01]  /*14160*/  @!PT LDS RZ, [RZ] ;  /* 0x00000000fffff984 */ /* 0x000fe20000000800 */
[----:B------:R0:W-:Y:S01]  /*14170*/  @P0 LDGSTS.E.BYPASS.LTC128B.128 [R21+0x24c00], desc[UR36][R2.64], !P5 ;  /* 0x24c0000002150fae */ /* 0x0001e2000e901d64 */
[----:B------:R-:W-:-:S03]  /*14180*/  IMAD.MOV.U32 R13, RZ, RZ, R0 ;  /* 0x000000ffff0d7224 */ /* 0x000fc600078e0000 */
[----:B------:R0:W-:Y:S04]  /*14190*/  @P0 LDGSTS.E.BYPASS.LTC128B.128 [R21+0x27400], desc[UR36][R2.64+0x80], !P4 ;  /* 0x2740008002150fae */ /* 0x0001e8000e101d64 */
[----:B------:R0:W-:Y:S01]  /*141a0*/  @P0 LDGSTS.E.BYPASS.LTC128B.128 [R21+0x29c00], desc[UR36][R2.64+0x100], !P3 ;  /* 0x29c0010002150fae */ /* 0x0001e2000d901d64 */
[----:B------:R-:W-:-:S03]  /*141b0*/  IMAD.MOV.U32 R8, RZ, RZ, R14 ;  /* 0x000000ffff087224 */ /* 0x000fc600078e000e */
[----:B------:R0:W-:Y:S01]  /*141c0*/  @P0 LDGSTS.E.BYPASS.LTC128B.128 [R21+0x2c400], desc[UR36][R2.64+0x180], !P2 ;  /* 0x2c40018002150fae */ /* 0x0001e2000d101d64 */
[----:B------:R-:W-:-:S13]  /*141d0*/  ISETP.GE.AND P0, PT, R4, 0x21, PT ;  /* 0x000000210400780c */ /* 0x000fda0003f06270 */
[----:B0-----:R-:W-:Y:S05]  /*141e0*/  WARPSYNC.COLLECTIVE R15, `(.L_x_328) ;  /* 0x000000000f087348 */ /* 0x001fea0003c00000 */
[----:B------:R1:W2:Y:S02]  /*141f0*/  SHFL.IDX P6, R14, R13, R12, R11 ;  /* 0x0000000c0d0e7389 */ /* 0x0002a400000c000b */
[----:B012---:R-:W-:Y:S01]  /*14200*/  ENDCOLLECTIVE ;  /* 0x000000000000791b */ /* 0x007fe20003800000 */
.L_x_328:
[----:B------:R-:W-:Y:S02]  /*14210*/  @P0 IMAD R9, R7, 0x2, R22 ;  /* 0x0000000207090824 */ /* 0x000fe400078e0216 */
[----:B------:R-:W-:Y:S02]  /*14220*/  IMAD.MOV.U32 R13, RZ, RZ, R6 ;  /* 0x000000ffff0d7224 */ /* 0x000fe400078e0006 */
[----:B------:R-:W-:Y:S01]  /*14230*/  IMAD.MOV.U32 R12, RZ, RZ, 0x3 ;  /* 0x00000003ff0c7424 */ /* 0x000fe200078e00ff */
[----:B------:R-:W-:-:S07]  /*14240*/  MOV R2, R14 ;  /* 0x0000000e00027202 */ /* 0x000fce0000000f00 */
[----:B------:R-:W-:Y:S05]  /*14250*/  WARPSYNC.COLLECTIVE R15, `(.L_x_329) ;  /* 0x000000000f087348 */ /* 0x000fea0003c00000 */
[----:B------:R0:W1:Y:S02]  /*14260*/  SHFL.IDX P6, R14, R13, R12, R11 ;  /* 0x0000000c0d0e7389 */ /* 0x00006400000c000b */
[----:B01----:R-:W-:Y:S01]  /*14270*/  ENDCOLLECTIVE ;  /* 0x000000000000791b */ /* 0x003fe20003800000 */
.L_x_329:
        /* <DEDUP_REMOVED lines=9> */
[----:B------:R-:W-:-:S03]  /*14310*/  MOV R8, R14 ;  /* 0x0000000e00087202 */ /* 0x000fc60000000f00 */
[----:B------:R0:W-:Y:S01]  /*14320*/  @P0 LDGSTS.E.BYPASS.LTC128B.128 [R9+0x2cc00], desc[UR36][R2.64+0x180], !P2 ;  /* 0x2cc0018002090fae */ /* 0x0001e2000d101d64 */
[----:B------:R-:W-:-:S13]  /*14330*/  ISETP.GE.AND P0, PT, R4, 0x31, PT ;  /* 0x000000310400780c */ /* 0x000fda0003f06270 */
[----:B0-----:R-:W-:Y:S05]  /*14340*/  WARPSYNC.COLLECTIVE R15, `(.L_x_330) ;  /* 0x000000000f087348 */ /* 0x001fea0003c00000 */
[----:B------:R1:W2:Y:S02]  /*14350*/  SHFL.IDX P6, R14, R13, R12, R11 ;  /* 0x0000000c0d0e7389 */ /* 0x0002a400000c000b */
[----:B012---:R-:W-:Y:S01]  /*14360*/  ENDCOLLECTIVE ;  /* 0x000000000000791b */ /* 0x007fe20003800000 */
.L_x_330:
[----:B------:R-:W-:Y:S01]  /*14370*/  @P0 IMAD R21, R7, 0x2, R22 ;  /* 0x0000000207150824 */ /* 0x000fe200078e0216 */
[----:B------:R-:W-:Y:S01]  /*14380*/  MOV R13, R6 ;  /* 0x00000006000d7202 */ /* 0x000fe20000000f00 */
[----:B------:R-:W-:Y:S02]  /*14390*/  IMAD.MOV.U32 R12, RZ, RZ, 0x4 ;  /* 0x00000004ff0c7424 */ /* 0x000fe400078e00ff */
[----:B------:R-:W-:-:S07]  /*143a0*/  IMAD.MOV.U32 R2, RZ, RZ, R14 ;  /* 0x000000ffff027224 */ /* 0x000fce00078e000e */
[----:B------:R-:W-:Y:S05]  /*143b0*/  WARPSYNC.COLLECTIVE R15, `(.L_x_331) ;  /* 0x000000000f087348 */ /* 0x000fea0003c00000 */
[----:B------:R0:W1:Y:S02]  /*143c0*/  SHFL.IDX P6, R14, R13, R12, R11 ;  /* 0x0000000c0d0e7389 */ /* 0x00006400000c000b */
[----:B01----:R-:W-:Y:S01]  /*143d0*/  ENDCOLLECTIVE ;  /* 0x000000000000791b */ /* 0x003fe20003800000 */
.L_x_331:
        /* <DEDUP_REMOVED lines=10> */
[----:B------:R0:W-:Y:S04]  /*14480*/  @P0 LDGSTS.E.BYPASS.LTC128B.128 [R21+0x2d400], desc[UR36][R2.64+0x180], !P2 ;  /* 0x2d40018002150fae */ /* 0x0001e8000d101d64 */
[----:B0-----:R-:W-:Y:S05]  /*14490*/  WARPSYNC.COLLECTIVE R15, `(.L_x_332) ;  /* 0x000000000f087348 */ /* 0x001fea0003c00000 */
[----:B------:R1:W2:Y:S02]  /*144a0*/  SHFL.IDX P6, R14, R13, R12, R11 ;  /* 0x0000000c0d0e7389 */ /* 0x0002a400000c000b */
[----:B012---:R-:W-:Y:S01]  /*144b0*/  ENDCOLLECTIVE ;  /* 0x000000000000791b */ /* 0x007fe20003800000 */
.L_x_332:
[----:B------:R-:W-:Y:S01]  /*144c0*/  IMAD.MOV.U32 R0, RZ, RZ, R14 ;  /* 0x000000ffff007224 */ /* 0x000fe200078e000e */
[----:B------:R-:W-:Y:S06]  /*144d0*/  BRA `(.L_x_333) ;  /* 0xffffffbc00f07947 */ /* 0x000fec000383ffff */
.L_x_261:
[----:B------:R-:W-:Y:S01]  /*144e0*/  MOV R13, R4 ;  /* 0x00000004000d7202 */ /* 0x000fe20000000f00 */
[----:B------:R-:W-:Y:S02]  /*144f0*/  IMAD.MOV.U32 R12, RZ, RZ, RZ ;  /* 0x000000ffff0c7224 */ /* 0x000fe400078e00ff */
[----:B------:R-:W-:Y:S02]  /*14500*/  IMAD.MOV.U32 R11, RZ, RZ, 0x181f ;  /* 0x0000181fff0b7424 */ /* 0x000fe400078e00ff */
[----:B------:R-:W-:Y:S02]  /*14510*/  IMAD.MOV.U32 R15, RZ, RZ, -0x1 ;  /* 0xffffffffff0f7424 */ /* 0x000fe400078e00ff */
[----:B-----5:R-:W-:Y:S02]  /*14520*/  IMAD R6, R10, R6, RZ ;  /* 0x000000060a067224 */ /* 0x020fe400078e02ff */
[----:B------:R-:W-:-:S07]  /*14530*/  IMAD.IADD R0, R9, 0x1, R0 ;  /* 0x0000000109007824 */ /* 0x000fce00078e0200 */
[----:B------:R-:W-:Y:S05]  /*14540*/  WARPSYNC.COLLECTIVE R15, `(.L_x_334) ;  /* 0x000000000f087348 */ /* 0x000fea0003c00000 */
[----:B------:R0:W1:Y:S02]  /*14550*/  SHFL.IDX P6, R14, R13, R12, R11 ;  /* 0x0000000c0d0e7389 */ /* 0x00006400000c000b */
[----:B01----:R-:W-:Y:S01]  /*14560*/  ENDCOLLECTIVE ;  /* 0x000000000000791b */ /* 0x003fe20003800000 */
.L_x_334:
[C---:B------:R-:W-:Y:S01]  /*14570*/  VIADD R7, R0.reuse, 0x10 ;  /* 0x0000001000077836 */ /* 0x040fe20000000000 */
[----:B------:R-:W-:Y:S02]  /*14580*/  ISETP.GE.AND P0, PT, R0, R6, PT ;  /* 0x000000060000720c */ /* 0x000fe40003f06270 */
[----:B------:R-:W-:Y:S01]  /*14590*/  MOV R13, R5 ;  /* 0x00000005000d7202 */ /* 0x000fe20000000f00 */
[----:B------:R-:W-:-:S10]  /*145a0*/  IMAD.MOV.U32 R2, RZ, RZ, R14 ;  /* 0x000000ffff027224 */ /* 0x000fd400078e000e */
[----:B------:R-:W-:Y:S05]  /*145b0*/  WARPSYNC.COLLECTIVE R15, `(.L_x_335) ;  /* 0x000000000f087348 */ /* 0x000fea0003c00000 */
[----:B------:R0:W1:Y:S02]  /*145c0*/  SHFL.IDX P6, R14, R13, R12, R11 ;  /* 0x0000000c0d0e7389 */ /* 0x00006400000c000b */
[----:B01----:R-:W-:Y:S01]  /*145d0*/  ENDCOLLECTIVE ;  /* 0x000000000000791b */ /* 0x003fe20003800000 */
.L_x_335:
[----:B------:R-:W-:Y:S01]  /*145e0*/  MOV R13, R4 ;  /* 0x00000004000d7202 */ /* 0x000fe20000000f00 */
[----:B------:R-:W-:Y:S01]  /*145f0*/  IMAD.MOV.U32 R12, RZ, RZ, 0x1 ;  /* 0x00000001ff0c7424 */ /* 0x000fe200078e00ff */
[----:B------:R-:W-:-:S05]  /*14600*/  @!P0 LEA R14, P5, R33, R14, 0x1 ;  /* 0x0000000e210e8211 */ /* 0x000fca00078a08ff */
[----:B------:R-:W-:Y:S02]  /*14610*/  @!P0 IMAD.X R3, RZ, RZ, R2, P5 ;  /* 0x000000ffff038224 */ /* 0x000fe400028e0602 */
[----:B------:R-:W-:-:S07]  /*14620*/  @!P0 IMAD.MOV.U32 R2, RZ, RZ, R14 ;  /* 0x000000ffff028224 */ /* 0x000fce00078e000e */
[----:B------:R-:W-:Y:S05]  /*14630*/  WARPSYNC.COLLECTIVE R15, `(.L_x_336) ;  /* 0x000000000f087348 */ /* 0x000fea0003c00000 */
[----:B------:R0:W1:Y:S02]  /*14640*/  SHFL.IDX P6, R14, R13, R12, R11 ;  /* 0x0000000c0d0e7389 */ /* 0x00006400000c000b */
[----:B01----:R-:W-:Y:S01]  /*14650*/  ENDCOLLECTIVE ;  /* 0x000000000000791b */ /* 0x003fe20003800000 */
.L_x_336:
[----:B------:R-:W-:Y:S01]  /*14660*/  @!PT LDS RZ, [RZ] ;  /* 0x00000000fffff984 */ /* 0x000fe20000000800 */
[----:B------:R-:W-:Y:S01]  /*14670*/  @!PT LDS RZ, [RZ] ;  /* 0x00000000fffff984 */ /* 0x000fe20000000800 */
[----:B------:R-:W-:Y:S01]  /*14680*/  @!PT LDS RZ, [RZ] ;  /* 0x00000000fffff984 */ /* 0x000fe20000000800 */
[----:B------:R-:W-:Y:S04]  /*14690*/  @!P0 LDGSTS.E.BYPASS.LTC128B.128 [R34+0x14400], desc[UR36][R2.64], !P4 ;  /* 0x1440000002228fae */ /* 0x000fe8000e101d64 */
[----:B------:R-:W-:Y:S04]  /*146a0*/  @!P0 LDGSTS.E.BYPASS.LTC128B.128 [R34+0x18400], desc[UR36][R2.64+0x80], !P3 ;  /* 0x1840008002228fae */ /* 0x000fe8000d901d64 */
[----:B------:R-:W-:Y:S01]  /*146b0*/  @!P0 LDGSTS.E.BYPASS.LTC128B.128 [R34+0x1c400], desc[UR36][R2.64+0x100], !P2 ;  /* 0x1c40010002228fae */ /* 0x000fe2000d101d64 */
[----:B------:R-:W-:-:S03]  /*146c0*/  IMAD.MOV.U32 R13, RZ, RZ, R5 ;  /* 0x000000ffff0d7224 */ /* 0x000fc600078e0005 */
[----:B------:R0:W-:Y:S01]  /*146d0*/  @!P0 LDGSTS.E.BYPASS.LTC128B.128 [R34+0x20400], desc[UR36][R2.64+0x180], !P1 ;  /* 0x2040018002228fae */ /* 0x0001e2000c901d64 */
[----:B------:R-:W-:Y:S01]  /*146e0*/  ISETP.GE.AND P0, PT, R7, R6, PT ;  /* 0x000000060700720c */ /* 0x000fe20003f06270 */
[----:B0-----:R-:W-:-:S12]  /*146f0*/  IMAD.MOV.U32 R2, RZ, RZ, R14 ;  /* 0x000000ffff027224 */ /* 0x001fd800078e000e */
[----:B------:R-:W-:Y:S05]  /*14700*/  WARPSYNC.COLLECTIVE R15, `(.L_x_337) ;  /* 0x000000000f087348 */ /* 0x000fea0003c00000 */
[----:B------:R0:W1:Y:S02]  /*14710*/  SHFL.IDX P6, R14, R13, R12, R11 ;  /* 0x0000000c0d0e7389 */ /* 0x00006400000c000b */
[----:B01----:R-:W-:Y:S01]  /*14720*/  ENDCOLLECTIVE ;  /* 0x000000000000791b */ /* 0x003fe20003800000 */
.L_x_337:
[----:B------:R-:W-:Y:S02]  /*14730*/  IMAD.MOV.U32 R13, RZ, RZ, R4 ;  /* 0x000000ffff0d7224 */ /* 0x000fe400078e0004 */
[----:B------:R-:W-:Y:S01]  /*14740*/  IMAD.MOV.U32 R12, RZ, RZ, 0x2 ;  /* 0x00000002ff0c7424 */ /* 0x000fe200078e00ff */
[----:B------:R-:W-:-:S05]  /*14750*/  @!P0 LEA R14, P5, R33, R14, 0x1 ;  /* 0x0000000e210e8211 */ /* 0x000fca00078a08ff */
[----:B------:R-:W-:Y:S01]  /*14760*/  @!P0 IMAD.X R7, RZ, RZ, R2, P5 ;  /* 0x000000ffff078224 */ /* 0x000fe200028e0602 */
[----:B------:R-:W-:-:S07]  /*14770*/  @!P0 MOV R2, R14 ;  /* 0x0000000e00028202 */ /* 0x000fce0000000f00 */
[----:B------:R-:W-:Y:S05]  /*14780*/  WARPSYNC.COLLECTIVE R15, `(.L_x_338) ;  /* 0x000000000f087348 */ /* 0x000fea0003c00000 */
[----:B------:R0:W1:Y:S02]  /*14790*/  SHFL.IDX P6, R14, R13, R12, R11 ;  /* 0x0000000c0d0e7389 */ /* 0x00006400000c000b */
[----:B01----:R-:W-:Y:S01]  /*147a0*/  ENDCOLLECTIVE ;  /* 0x000000000000791b */ /* 0x003fe20003800000 */
.L_x_338:
[----:B------:R-:W-:Y:S02]  /*147b0*/  @!P0 IMAD.MOV.U32 R3, RZ, RZ, R7 ;  /* 0x000000ffff038224 */ /* 0x000fe400078e0007 */
[----:B------:R-:W-:-:S03]  /*147c0*/  VIADD R7, R0, 0x20 ;  /* 0x0000002000077836 */ /* 0x000fc60000000000 */
[----:B------:R-:W-:Y:S01]  /*147d0*/  @!PT LDS RZ, [RZ] ;  /* 0x00000000fffff984 */ /* 0x000fe20000000800 */
[----:B------:R-:W-:Y:S01]  /*147e0*/  @!PT LDS RZ, [RZ] ;  /* 0x00000000fffff984 */ /* 0x000fe20000000800 */
[----:B------:R-:W-:Y:S01]  /*147f0*/  @!PT LDS RZ, [RZ] ;  /* 0x00000000fffff984 */ /* 0x000fe20000000800 */
[----:B------:R-:W-:Y:S04]  /*14800*/  @!P0 LDGSTS.E.BYPASS.LTC128B.128 [R34+0x14c00], desc[UR36][R2.64], !P4 ;  /* 0x14c0000002228fae */ /* 0x000fe8000e101d64 */
[----:B------:R-:W-:Y:S01]  /*14810*/  @!P0 LDGSTS.E.BYPASS.LTC128B.128 [R34+0x18c00], desc[UR36][R2.64+0x80], !P3 ;  /* 0x18c0008002228fae */ /* 0x000fe2000d901d64 */
[----:B------:R-:W-:-:S03]  /*14820*/  IMAD.MOV.U32 R13, RZ, RZ, R5 ;  /* 0x000000ffff0d7224 */ /* 0x000fc600078e0005 */
[----:B------:R-:W-:Y:S04]  /*14830*/  @!P0 LDGSTS.E.BYPASS.LTC128B.128 [R34+0x1cc00], desc[UR36][R2.64+0x100], !P2 ;  /* 0x1cc0010002228fae */ /* 0x000fe8000d101d64 */
[----:B------:R0:W-:Y:S01]  /*14840*/  @!P0 LDGSTS.E.BYPASS.LTC128B.128 [R34+0x20c00], desc[UR36][R2.64+0x180], !P1 ;  /* 0x20c0018002228fae */ /* 0x0001e2000c901d64 */
[----:B------:R-:W-:Y:S02]  /*14850*/  ISETP.GE.AND P0, PT, R7, R6, PT ;  /* 0x000000060700720c */ /* 0x000fe40003f06270 */
[----:B0-----:R-:W-:-:S11]  /*14860*/  MOV R2, R14 ;  /* 0x0000000e00027202 */ /* 0x001fd60000000f00 */
[----:B------:R-:W-:Y:S05]  /*14870*/  WARPSYNC.COLLECTIVE R15, `(.L_x_339) ;  /* 0x000000000f087348 */ /* 0x000fea0003c00000 */
[----:B------:R0:W1:Y:S02]  /*14880*/  SHFL.IDX P6, R14, R13, R12, R11 ;  /* 0x0000000c0d0e7389 */ /* 0x00006400000c000b */
[----:B01----:R-:W-:Y:S01]  /*14890*/  ENDCOLLECTIVE ;  /* 0x000000000000791b */ /* 0x003fe20003800000 */
.L_x_339:
[----:B------:R-:W-:Y:S02]  /*148a0*/  IMAD.MOV.U32 R13, RZ, RZ, R4 ;  /* 0x000000ffff0d7224 */ /* 0x000fe400078e0004 */
[----:B------:R-:W-:Y:S01]  /*148b0*/  IMAD.MOV.U32 R12, RZ, RZ, 0x3 ;  /* 0x00000003ff0c7424 */ /* 0x000fe200078e00ff */
[----:B------:R-:W-:-:S05]  /*148c0*/  @!P0 LEA R14, P5, R33, R14, 0x1 ;  /* 0x0000000e210e8211 */ /* 0x000fca00078a08ff */
[----:B------:R-:W-:Y:S02]  /*148d0*/  @!P0 IMAD.X R7, RZ, RZ, R2, P5 ;  /* 0x000000ffff078224 */ /* 0x000fe400028e0602 */
[----:B------:R-:W-:-:S07]  /*148e0*/  @!P0 IMAD.MOV.U32 R2, RZ, RZ, R14 ;  /* 0x000000ffff028224 */ /* 0x000fce00078e000e */
[----:B------:R-:W-:Y:S05]  /*148f0*/  WARPSYNC.COLLECTIVE R15, `(.L_x_340) ;  /* 0x000000000f087348 */ /* 0x000fea0003c00000 */
[----:B------:R0:W1:Y:S02]  /*14900*/  SHFL.IDX P6, R14, R13, R12, R11 ;  /* 0x0000000c0d0e7389 */ /* 0x00006400000c000b */
[----:B01----:R-:W-:Y:S01]  /*14910*/  ENDCOLLECTIVE ;  /* 0x000000000000791b */ /* 0x003fe20003800000 */
.L_x_340:
[----:B------:R-:W-:Y:S01]  /*14920*/  @!P0 IMAD.MOV.U32 R3, RZ, RZ, R7 ;  /* 0x000000ffff038224 */ /* 0x000fe200078e0007 */
[----:B------:R-:W-:-:S04]  /*14930*/  IADD3 R7, R0, 0x30, RZ ;  /* 0x0000003000077810 */ /* 0x000fc80007ffe0ff */
        /* <DEDUP_REMOVED lines=8> */
[----:B------:R-:W-:Y:S01]  /*149c0*/  ISETP.GE.AND P0, PT, R7, R6, PT ;  /* 0x000000060700720c */ /* 0x000fe20003f06270 */
[----:B0-----:R-:W-:-:S12]  /*149d0*/  IMAD.MOV.U32 R2, RZ, RZ, R14 ;  /* 0x000000ffff027224 */ /* 0x001fd800078e000e */
[----:B------:R-:W-:Y:S05]  /*149e0*/  WARPSYNC.COLLECTIVE R15, `(.L_x_341) ;  /* 0x000000000f087348 */ /* 0x000fea0003c00000 */
[----:B------:R0:W1:Y:S02]  /*149f0*/  SHFL.IDX P6, R14, R13, R12, R11 ;  /* 0x0000000c0d0e7389 */ /* 0x00006400000c000b */
[----:B01----:R-:W-:Y:S01]  /*14a00*/  ENDCOLLECTIVE ;  /* 0x000000000000791b */ /* 0x003fe20003800000 */
.L_x_341:
[----:B------:R-:W-:Y:S01]  /*14a10*/  IMAD.MOV.U32 R13, RZ, RZ, R4 ;  /* 0x000000ffff0d7224 */ /* 0x000fe200078e0004 */
[----:B------:R-:W-:Y:S02]  /*14a20*/  MOV R12, 0x4 ;  /* 0x00000004000c7802 */ /* 0x000fe40000000f00 */
[----:B------:R-:W-:-:S04]  /*14a30*/  @!P0 LEA R14, P5, R33, R14, 0x1 ;  /* 0x0000000e210e8211 */ /* 0x000fc800078a08ff */
[----:B------:R-:W-:Y:S01]  /*14a40*/  @!P0 IADD3.X R7, RZ, R2, RZ, P5, !PT ;  /* 0x00000002ff078210 */ /* 0x000fe20002ffe4ff */
[----:B------:R-:W-:-:S08]  /*14a50*/  @!P0 IMAD.MOV.U32 R2, RZ, RZ, R14 ;  /* 0x000000ffff028224 */ /* 0x000fd000078e000e */
[----:B------:R-:W-:Y:S05]  /*14a60*/  WARPSYNC.COLLECTIVE R15, `(.L_x_342) ;  /* 0x000000000f087348 */ /* 0x000fea0003c00000 */
[----:B------:R0:W1:Y:S02]  /*14a70*/  SHFL.IDX P6, R14, R13, R12, R11 ;  /* 0x0000000c0d0e7389 */ /* 0x00006400000c000b */
[----:B01----:R-:W-:Y:S01]  /*14a80*/  ENDCOLLECTIVE ;  /* 0x000000000000791b */ /* 0x003fe20003800000 */
.L_x_342:
        /* <DEDUP_REMOVED lines=15> */
.L_x_343:
        /* <DEDUP_REMOVED lines=8> */
.L_x_344:
[----:B------:R-:W-:Y:S01]  /*14c00*/  @!P0 MOV R3, R7 ;  /* 0x0000000700038202 */ /* 0x000fe20000000f00 */
[----:B------:R-:W-:-:S04]  /*14c10*/  VIADD R7, R0, 0x50 ;  /* 0x0000005000077836 */ /* 0x000fc80000000000 */
[----:B------:R-:W-:Y:S01]  /*14c20*/  @!PT LDS RZ, [RZ] ;  /* 0x00000000fffff984 */ /* 0x000fe20000000800 */
[----:B------:R-:W-:Y:S01]  /*14c30*/  @!PT LDS RZ, [RZ] ;  /* 0x00000000fffff984 */ /* 0x000fe20000000800 */
[----:B------:R-:W-:Y:S01]  /*14c40*/  @!PT LDS RZ, [RZ] ;  /* 0x00000000fffff984 */ /* 0x000fe20000000800 */
[----:B------:R-:W-:Y:S04]  /*14c50*/  @!P0 LDGSTS.E.BYPASS.LTC128B.128 [R34+0x16400], desc[UR36][R2.64], !P4 ;  /* 0x1640000002228fae */ /* 0x000fe8000e101d64 */
[----:B------:R-:W-:Y:S01]  /*14c60*/  @!P0 LDGSTS.E.BYPASS.LTC128B.128 [R34+0x1a400], desc[UR36][R2.64+0x80], !P3 ;  /* 0x1a40008002228fae */ /* 0x000fe2000d901d64 */
[----:B------:R-:W-:-:S03]  /*14c70*/  MOV R13, R5 ;  /* 0x00000005000d7202 */ /* 0x000fc60000000f00 */
[----:B------:R-:W-:Y:S04]  /*14c80*/  @!P0 LDGSTS.E.BYPASS.LTC128B.128 [R34+0x1e400], desc[UR36][R2.64+0x100], !P2 ;  /* 0x1e40010002228fae */ /* 0x000fe8000d101d64 */
[----:B------:R0:W-:Y:S01]  /*14c90*/  @!P0 LDGSTS.E.BYPASS.LTC128B.128 [R34+0x22400], desc[UR36][R2.64+0x180], !P1 ;  /* 0x2240018002228fae */ /* 0x0001e2000c901d64 */
[----:B------:R-:W-:Y:S01]  /*14ca0*/  ISETP.GE.AND P0, PT, R7, R6, PT ;  /* 0x000000060700720c */ /* 0x000fe20003f06270 */
[----:B0-----:R-:W-:-:S12]  /*14cb0*/  IMAD.MOV.U32 R2, RZ, RZ, R14 ;  /* 0x000000ffff027224 */ /* 0x001fd800078e000e */
[----:B------:R-:W-:Y:S05]  /*14cc0*/  WARPSYNC.COLLECTIVE R15, `(.L_x_345) ;  /* 0x000000000f087348 */ /* 0x000fea0003c00000 */
[----:B------:R0:W1:Y:S02]  /*14cd0*/  SHFL.IDX P6, R14, R13, R12, R11 ;  /* 0x0000000c0d0e7389 */ /* 0x00006400000c000b */
[----:B01----:R-:W-:Y:S01]  /*14ce0*/  ENDCOLLECTIVE ;  /* 0x000000000000791b */ /* 0x003fe20003800000 */
.L_x_345:
        /* <DEDUP_REMOVED lines=8> */
.L_x_346:
        /* <DEDUP_REMOVED lines=15> */
.L_x_347:
        /* <DEDUP_REMOVED lines=8> */
.L_x_348:
        /* <DEDUP_REMOVED lines=9> */
[----:B------:R-:W-:-:S07]  /*14f70*/  IMAD.MOV.U32 R7, RZ, RZ, R14 ;  /* 0x000000ffff077224 */ /* 0x000fce00078e000e */
[----:B0-----:R-:W-:Y:S05]  /*14f80*/  WARPSYNC.COLLECTIVE R15, `(.L_x_349) ;  /* 0x000000000f087348 */ /* 0x001fea0003c00000 */
[----:B------:R1:W2:Y:S02]  /*14f90*/  SHFL.IDX P6, R14, R13, R12, R11 ;  /* 0x0000000c0d0e7389 */ /* 0x0002a400000c000b */
[----:B012---:R-:W-:Y:S01]  /*14fa0*/  ENDCOLLECTIVE ;  /* 0x000000000000791b */ /* 0x007fe20003800000 */
.L_x_349:
[----:B------:R-:W-:Y:S05]  /*14fb0*/  BRA `(.L_x_350) ;  /* 0xffffffc0007c7947 */ /* 0x000fea000383ffff */
.L_x_266:
[----:B0-----:R0:W3:Y:S02]  /*14fc0*/  SYNCS.PHASECHK.TRANS64.TRYWAIT P0, [R22+URZ+0x38820], R3 ;  /* 0x03882003160075a7 */ /* 0x0010e4000800017f */
[----:B---3--:R-:W-:Y:S05]  /*14fd0*/  @!P0 NANOSLEEP.SYNCS 0x989680 ;  /* 0x009896800000895d */ /* 0x008fea0003900000 */
[----:B------:R-:W3:Y:S02]  /*14fe0*/  @!P0 SYNCS.PHASECHK.TRANS64 P0, [R22+URZ+0x38820], R3 ;  /* 0x03882003160085a7 */ /* 0x000ee4000800007f */
[----:B---3--:R-:W-:Y:S05]  /*14ff0*/  @!P0 BRA `(.L_x_266) ;  /* 0xfffffffc00f08947 */ /* 0x008fea000383ffff */
[----:B------:R-:W-:Y:S05]  /*15000*/  BRA `(.L_x_351) ;  /* 0xffffffc000f07947 */ /* 0x000fea000383ffff */
.L_x_271:
[----:B0-----:R0:W1:Y:S02]  /*15010*/  SYNCS.PHASECHK.TRANS64.TRYWAIT P0, [R6+URZ+0x38840], R3 ;  /* 0x03884003060075a7 */ /* 0x001064000800017f */
[----:B-1----:R-:W-:Y:S05]  /*15020*/  @!P0 NANOSLEEP.SYNCS 0x989680 ;  /* 0x009896800000895d */ /* 0x002fea0003900000 */
[----:B------:R-:W1:Y:S02]  /*15030*/  @!P0 SYNCS.PHASECHK.TRANS64 P0, [R6+URZ+0x38840], R3 ;  /* 0x03884003060085a7 */ /* 0x000e64000800007f */
[----:B-1----:R-:W-:Y:S05]  /*15040*/  @!P0 BRA `(.L_x_271) ;  /* 0xfffffffc00f08947 */ /* 0x002fea000383ffff */
[----:B------:R-:W-:Y:S05]  /*15050*/  BRA `(.L_x_352) ;  /* 0xffffffc400dc7947 */ /* 0x000fea000383ffff */
.L_x_272:
[----:B------:R-:W-:Y:S01]  /*15060*/  BSSY B1, `(.L_x_353) ;  /* 0x0000008000017945 */ /* 0x000fe20003800000 */
[----:B------:R-:W-:Y:S02]  /*15070*/  IMAD.MOV.U32 R13, RZ, RZ, R10 ;  /* 0x000000ffff0d7224 */ /* 0x000fe400078e000a */
[----:B------:R-:W-:Y:S02]  /*15080*/  IMAD.MOV.U32 R12, RZ, RZ, RZ ;  /* 0x000000ffff0c7224 */ /* 0x000fe400078e00ff */
[----:B------:R-:W-:Y:S02]  /*15090*/  IMAD.MOV.U32 R11, RZ, RZ, 0x181f ;  /* 0x0000181fff0b7424 */ /* 0x000fe400078e00ff */
[----:B------:R-:W-:-:S07]  /*150a0*/  IMAD.MOV.U32 R15, RZ, RZ, -0x1 ;  /* 0xffffffffff0f7424 */ /* 0x000fce00078e00ff */
[----:B------:R-:W-:Y:S05]  /*150b0*/  WARPSYNC.COLLECTIVE R15, `(.L_x_354) ;  /* 0x000000000f087348 */ /* 0x000fea0003c00000 */
[----:B------:R0:W1:Y:S02]  /*150c0*/  SHFL.IDX P6, R14, R13, R12, R11 ;  /* 0x0000000c0d0e7389 */ /* 0x00006400000c000b */
[----:B01----:R-:W-:Y:S01]  /*150d0*/  ENDCOLLECTIVE ;  /* 0x000000000000791b */ /* 0x003fe20003800000 */
.L_x_354:
[----:B------:R-:W-:Y:S05]  /*150e0*/  BSYNC B1 ;  /* 0x0000000000017941 */ /* 0x000fea0003800000 */
.L_x_353:
[----:B------:R-:W-:Y:S01]  /*150f0*/  IMAD.MOV.U32 R13, RZ, RZ, R8 ;  /* 0x000000ffff0d7224 */ /* 0x000fe200078e0008 */
[----:B------:R-:W-:Y:S01]  /*15100*/  MOV R3, R14 ;  /* 0x0000000e00037202 */ /* 0x000fe20000000f00 */
[----:B------:R-:W-:Y:S01]  /*15110*/  IMAD.MOV.U32 R12, RZ, RZ, RZ ;  /* 0x000000ffff0c7224 */ /* 0x000fe200078e00ff */
[----:B------:R-:W-:Y:S01]  /*15120*/  LOP3.LUT R23, R23, 0xfffff7ff, RZ, 0xc0, !PT ;  /* 0xfffff7ff17177812 */ /* 0x000fe200078ec0ff */
[----:B------:R-:W-:Y:S02]  /*15130*/  IMAD.MOV.U32 R11, RZ, RZ, 0x181f ;  /* 0x0000181fff0b7424 */ /* 0x000fe400078e00ff */
[----:B------:R-:W-:Y:S01]  /*15140*/  IMAD.MOV.U32 R15, RZ, RZ, -0x1 ;  /* 0xffffffffff0f7424 */ /* 0x000fe200078e00ff */
[----:B------:R-:W-:Y:S01]  /*15150*/  @P3 LOP3.LUT R23, R23, 0x800, RZ, 0xfc, !PT ;  /* 0x0000080017173812 */ /* 0x000fe200078efcff */
[----:B------:R-:W-:Y:S02]  /*15160*/  IMAD.SHL.U32 R0, R33, 0x2, RZ ;  /* 0x0000000221007824 */ /* 0x000fe400078e00ff */
[----:B------:R-:W-:-:S07]  /*15170*/  IMAD R9, R9, 0x2, R22 ;  /* 0x0000000209097824 */ /* 0x000fce00078e0216 */
[----:B------:R-:W-:Y:S05]  /*15180*/  WARPSYNC.COLLECTIVE R15, `(.L_x_355) ;  /* 0x000000000f087348 */ /* 0x000fea0003c00000 */
[----:B------:R0:W1:Y:S02]  /*15190*/  SHFL.IDX P6, R14, R13, R12, R11 ;  /* 0x0000000c0d0e7389 */ /* 0x00006400000c000b */
[----:B01----:R-:W-:Y:S01]  /*151a0*/  ENDCOLLECTIVE ;  /* 0x000000000000791b */ /* 0x003fe20003800000 */
.L_x_355:
[C---:B------:R-:W-:Y:S02]  /*151b0*/  LOP3.LUT P3, RZ, R23.reuse, 0x10, RZ, 0xc0, !PT ;  /* 0x0000001017ff7812 */ /* 0x040fe4000786c0ff */
[----:B------:R-:W-:-:S04]  /*151c0*/  LOP3.LUT R23, R23, 0xfffffbff, RZ, 0xc0, !PT ;  /* 0xfffffbff17177812 */ /* 0x000fc800078ec0ff */
[----:B------:R-:W-:-:S04]  /*151d0*/  @P2 LOP3.LUT R23, R23, 0x400, RZ, 0xfc, !PT ;  /* 0x0000040017172812 */ /* 0x000fc800078efcff */
[C---:B------:R-:W-:Y:S02]  /*151e0*/  LOP3.LUT P2, RZ, R23.reuse, 0x8, RZ, 0xc0, !PT ;  /* 0x0000000817ff7812 */ /* 0x040fe4000784c0ff */
[----:B------:R-:W-:Y:S01]  /*151f0*/  LOP3.LUT R23, R23, 0xfffffdff, RZ, 0xc0, !PT ;  /* 0xfffffdff17177812 */ /* 0x000fe200078ec0ff */
[----:B------:R-:W-:Y:S01]  /*15200*/  IMAD.MOV.U32 R13, RZ, RZ, R10 ;  /* 0x000000ffff0d7224 */ /* 0x000fe200078e000a */
[----:B------:R-:W-:Y:S02]  /*15210*/  MOV R12, 0x1 ;  /* 0x00000001000c7802 */ /* 0x000fe40000000f00 */
[----:B------:R-:W-:-:S04]  /*15220*/  @P1 LOP3.LUT R23, R23, 0x200, RZ, 0xfc, !PT ;  /* 0x0000020017171812 */ /* 0x000fc800078efcff */
[----:B------:R-:W-:Y:S02]  /*15230*/  LOP3.LUT P1, RZ, R23, 0x4, RZ, 0xc0, !PT ;  /* 0x0000000417ff7812 */ /* 0x000fe4000782c0ff */
[----:B------:R-:W-:-:S11]  /*15240*/  MOV R2, R14 ;  /* 0x0000000e00027202 */ /* 0x000fd60000000f00 */
[----:B------:R-:W-:Y:S05]  /*15250*/  WARPSYNC.COLLECTIVE R15, `(.L_x_356) ;  /* 0x000000000f087348 */ /* 0x000fea0003c00000 */
[----:B------:R0:W1:Y:S02]  /*15260*/  SHFL.IDX P6, R14, R13, R12, R11 ;  /* 0x0000000c0d0e7389 */ /* 0x00006400000c000b */
[----:B01----:R-:W-:Y:S01]  /*15270*/  ENDCOLLECTIVE ;  /* 0x000000000000791b */ /* 0x003fe20003800000 */
.L_x_356:
[----:B------:R-:W-:-:S05]  /*15280*/  IADD3 R2, P0, R2, R0, RZ ;  /* 0x0000000002027210 */ /* 0x000fca0007f1e0ff */
[----:B------:R-:W-:-:S05]  /*15290*/  IMAD.X R3, RZ, RZ, R3, P0 ;  /* 0x000000ffff037224 */ /* 0x000fca00000e0603 */
[----:B------:R-:W-:Y:S01]  /*152a0*/  @!PT LDS RZ, [RZ] ;  /* 0x00000000fffff984 */ /* 0x000fe20000000800 */
[----:B------:R-:W-:Y:S01]  /*152b0*/  @!PT LDS RZ, [RZ] ;  /* 0x00000000fffff984 */ /* 0x000fe20000000800 */
[----:B------:R-:W-:Y:S01]  /*152c0*/  @!PT LDS RZ, [RZ] ;  /* 0x00000000fffff984 */ /* 0x000fe20000000800 */
[----:B------:R0:W-:Y:S01]  /*152d0*/  LDGSTS.E.BYPASS.LTC128B.128 [R9+0x24400], desc[UR36][R2.64], !P3 ;  /* 0x2440000002097fae */ /* 0x0001e2000d901d64 */
[----:B------:R-:W-:-:S03]  /*152e0*/  IMAD.MOV.U32 R13, RZ, RZ, R8 ;  /* 0x000000ffff0d7224 */ /* 0x000fc600078e0008 */
[----:B------:R0:W-:Y:S04]  /*152f0*/  LDGSTS.E.BYPASS.LTC128B.128 [R9+0x26c00], desc[UR36][R2.64+0x80], !P2 ;  /* 0x26c0008002097fae */ /* 0x0001e8000d101d64 */
[----:B------:R0:W-:Y:S01]  /*15300*/  LDGSTS.E.BYPASS.LTC128B.128 [R9+0x29400], desc[UR36][R2.64+0x100], !P1 ;  /* 0x2940010002097fae */ /* 0x0001e2000c901d64 */
[----:B------:R-:W-:-:S03]  /*15310*/  IMAD.MOV.U32 R35, RZ, RZ, R14 ;  /* 0x000000ffff237224 */ /* 0x000fc600078e000e */
[----:B------:R0:W-:Y:S04]  /*15320*/  LDGSTS.E.BYPASS.LTC128B.128 [R9+0x2bc00], desc[UR36][R2.64+0x180], !P5 ;  /* 0x2bc0018002097fae */ /* 0x0001e8000e901d64 */
[----:B0-----:R-:W-:Y:S05]  /*15330*/  WARPSYNC.COLLECTIVE R15, `(.L_x_357) ;  /* 0x000000000f087348 */ /* 0x001fea0003c00000 */
[----:B------:R1:W2:Y:S02]  /*15340*/  SHFL.IDX P6, R14, R13, R12, R11 ;  /* 0x0000000c0d0e7389 */ /* 0x0002a400000c000b */
[----:B012---:R-:W-:Y:S01]  /*15350*/  ENDCOLLECTIVE ;  /* 0x000000000000791b */ /* 0x007fe20003800000 */
.L_x_357:
[----:B------:R-:W-:Y:S01]  /*15360*/  MOV R13, R10 ;  /* 0x0000000a000d7202 */ /* 0x000fe20000000f00 */
[----:B------:R-:W-:Y:S02]  /*15370*/  IMAD.MOV.U32 R12, RZ, RZ, 0x2 ;  /* 0x00000002ff0c7424 */ /* 0x000fe400078e00ff */
[----:B------:R-:W-:-:S07]  /*15380*/  IMAD.MOV.U32 R2, RZ, RZ, R14 ;  /* 0x000000ffff027224 */ /* 0x000fce00078e000e */
[----:B------:R-:W-:Y:S05]  /*15390*/  WARPSYNC.COLLECTIVE R15, `(.L_x_358) ;  /* 0x000000000f087348 */ /* 0x000fea0003c00000 */
[----:B------:R0:W1:Y:S02]  /*153a0*/  SHFL.IDX P6, R14, R13, R12, R11 ;  /* 0x0000000c0d0e7389 */ /* 0x00006400000c000b */
[----:B01----:R-:W-:Y:S01]  /*153b0*/  ENDCOLLECTIVE ;  /* 0x000000000000791b */ /* 0x003fe20003800000 */
.L_x_358:
        /* <DEDUP_REMOVED lines=14> */
.L_x_359:
[----:B------:R-:W-:Y:S02]  /*154a0*/  IMAD.MOV.U32 R13, RZ, RZ, R10 ;  /* 0x000000ffff0d7224 */ /* 0x000fe400078e000a */
[----:B------:R-:W-:Y:S02]  /*154b0*/  IMAD.MOV.U32 R12, RZ, RZ, 0x3 ;  /* 0x00000003ff0c7424 */ /* 0x000fe400078e00ff */
[----:B------:R-:W-:-:S07]  /*154c0*/  IMAD.MOV.U32 R2, RZ, RZ, R14 ;  /* 0x000000ffff027224 */ /* 0x000fce00078e000e */
[----:B------:R-:W-:Y:S05]  /*154d0*/  WARPSYNC.COLLECTIVE R15, `(.L_x_360) ;  /* 0x000000000f087348 */ /* 0x000fea0003c00000 */
[----:B------:R0:W1:Y:S02]  /*154e0*/  SHFL.IDX P6, R14, R13, R12, R11 ;  /* 0x0000000c0d0e7389 */ /* 0x00006400000c000b */
[----:B01----:R-:W-:Y:S01]  /*154f0*/  ENDCOLLECTIVE ;  /* 0x000000000000791b */ /* 0x003fe20003800000 */
.L_x_360:
[----:B------:R-:W-:-:S04]  /*15500*/  IADD3 R2, P0, R2, R0, RZ ;  /* 0x0000000002027210 */ /* 0x000fc80007f1e0ff */
[----:B------:R-:W-:-:S05]  /*15510*/  IADD3.X R3, RZ, R35, RZ, P0, !PT ;  /* 0x00000023ff037210 */ /* 0x000fca00007fe4ff */
        /* <DEDUP_REMOVED lines=12> */
.L_x_361:
[----:B------:R-:W-:Y:S02]  /*155e0*/  IMAD.MOV.U32 R13, RZ, RZ, R10 ;  /* 0x000000ffff0d7224 */ /* 0x000fe400078e000a */
[----:B------:R-:W-:Y:S01]  /*155f0*/  IMAD.MOV.U32 R12, RZ, RZ, 0x4 ;  /* 0x00000004ff0c7424 */ /* 0x000fe200078e00ff */
[----:B------:R-:W-:-:S07]  /*15600*/  MOV R2, R14 ;  /* 0x0000000e00027202 */ /* 0x000fce0000000f00 */
[----:B------:R-:W-:Y:S05]  /*15610*/  WARPSYNC.COLLECTIVE R15, `(.L_x_362) ;  /* 0x000000000f087348 */ /* 0x000fea0003c00000 */
[----:B------:R0:W1:Y:S02]  /*15620*/  SHFL.IDX P6, R14, R13, R12, R11 ;  /* 0x0000000c0d0e7389 */ /* 0x00006400000c000b */
[----:B01----:R-:W-:Y:S01]  /*15630*/  ENDCOLLECTIVE ;  /* 0x000000000000791b */ /* 0x003fe20003800000 */
.L_x_362:
[----:B------:R-:W-:-:S05]  /*15640*/  IADD3 R2, P0, R2, R0, RZ ;  /* 0x0000000002027210 */ /* 0x000fca0007f1e0ff */
[----:B------:R-:W-:-:S05]  /*15650*/  IMAD.X R3, RZ, RZ, R35, P0 ;  /* 0x000000ffff037224 */ /* 0x000fca00000e0623 */
[----:B------:R-:W-:Y:S01]  /*15660*/  @!PT LDS RZ, [RZ] ;  /* 0x00000000fffff984 */ /* 0x000fe20000000800 */
[----:B------:R-:W-:Y:S01]  /*15670*/  @!PT LDS RZ, [RZ] ;  /* 0x00000000fffff984 */ /* 0x000fe20000000800 */
[----:B------:R-:W-:Y:S01]  /*15680*/  @!PT LDS RZ, [RZ] ;  /* 0x00000000fffff984 */ /* 0x000fe20000000800 */
[----:B------:R0:W-:Y:S01]  /*15690*/  LDGSTS.E.BYPASS.LTC128B.128 [R9+0x25c00], desc[UR36][R2.64], !P3 ;  /* 0x25c0000002097fae */ /* 0x0001e2000d901d64 */
[C---:B------:R-:W-:Y:S02]  /*156a0*/  LOP3.LUT P3, RZ, R23.reuse, 0x800, RZ, 0xc0, !PT ;  /* 0x0000080017ff7812 */ /* 0x040fe4000786c0ff */
[----:B------:R-:W-:Y:S01]  /*156b0*/  MOV R13, R8 ;  /* 0x00000008000d7202 */ /* 0x000fe20000000f00 */
[----:B------:R0:W-:Y:S01]  /*156c0*/  LDGSTS.E.BYPASS.LTC128B.128 [R9+0x28400], desc[UR36][R2.64+0x80], !P2 ;  /* 0x2840008002097fae */ /* 0x0001e2000d101d64 */
[----:B------:R-:W-:-:S03]  /*156d0*/  LOP3.LUT P2, RZ, R23, 0x400, RZ, 0xc0, !PT ;  /* 0x0000040017ff7812 */ /* 0x000fc6000784c0ff */
[----:B------:R0:W-:Y:S01]  /*156e0*/  LDGSTS.E.BYPASS.LTC128B.128 [R9+0x2ac00], desc[UR36][R2.64+0x100], !P1 ;  /* 0x2ac0010002097fae */ /* 0x0001e2000c901d64 */
[----:B------:R-:W-:Y:S01]  /*156f0*/  LOP3.LUT P1, RZ, R23, 0x200, RZ, 0xc0, !PT ;  /* 0x0000020017ff7812 */ /* 0x000fe2000782c0ff */
[----:B------:R-:W-:Y:S02]  /*15700*/  IMAD.MOV.U32 R35, RZ, RZ, R14 ;  /* 0x000000ffff237224 */ /* 0x000fe400078e000e */
[----:B------:R0:W-:Y:S10]  /*15710*/  LDGSTS.E.BYPASS.LTC128B.128 [R9+0x2d400], desc[UR36][R2.64+0x180], !P5 ;  /* 0x2d40018002097fae */ /* 0x0001f4000e901d64 */
[----:B0-----:R-:W-:Y:S05]  /*15720*/  WARPSYNC.COLLECTIVE R15, `(.L_x_363) ;  /* 0x000000000f087348 */ /* 0x001fea0003c00000 */
[----:B------:R1:W2:Y:S02]  /*15730*/  SHFL.IDX P6, R14, R13, R12, R11 ;  /* 0x0000000c0d0e7389 */ /* 0x0002a400000c000b */
[----:B012---:R-:W-:Y:S01]  /*15740*/  ENDCOLLECTIVE ;  /* 0x000000000000791b */ /* 0x007fe20003800000 */
.L_x_363:
[----:B------:R-:W-:Y:S01]  /*15750*/  IMAD.MOV.U32 R2, RZ, RZ, R14 ;  /* 0x000000ffff027224 */ /* 0x000fe200078e000e */
[----:B------:R-:W-:Y:S06]  /*15760*/  BRA `(.L_x_364) ;  /* 0xffffffc400307947 */ /* 0x000fec000383ffff */
.L_x_277:
[----:B-1----:R1:W2:Y:S02]  /*15770*/  SYNCS.PHASECHK.TRANS64.TRYWAIT P0, [R6+URZ+0x38860], R2 ;  /* 0x03886002060075a7 */ /* 0x0022a4000800017f */
[----:B--2---:R-:W-:Y:S05]  /*15780*/  @!P0 NANOSLEEP.SYNCS 0x989680 ;  /* 0x009896800000895d */ /* 0x004fea0003900000 */
[----:B------:R-:W2:Y:S02]  /*15790*/  @!P0 SYNCS.PHASECHK.TRANS64 P0, [R6+URZ+0x38860], R2 ;  /* 0x03886002060085a7 */ /* 0x000ea4000800007f */
[----:B--2---:R-:W-:Y:S05]  /*157a0*/  @!P0 BRA `(.L_x_277) ;  /* 0xfffffffc00f08947 */ /* 0x004fea000383ffff */
[----:B------:R-:W-:Y:S05]  /*157b0*/  BRA `(.L_x_365) ;  /* 0xffffffc400a87947 */ /* 0x000fea000383ffff */
.L_x_278:
[----:B------:R-:W-:Y:S01]  /*157c0*/  BSSY B1, `(.L_x_366) ;  /* 0x0000008000017945 */ /* 0x000fe20003800000 */
[----:B------:R-:W-:Y:S01]  /*157d0*/  IMAD.MOV.U32 R13, RZ, RZ, R25 ;  /* 0x000000ffff0d7224 */ /* 0x000fe200078e0019 */
[----:B------:R-:W-:Y:S01]  /*157e0*/  MOV R15, 0xffffffff ;  /* 0xffffffff000f7802 */ /* 0x000fe20000000f00 */
[----:B------:R-:W-:Y:S02]  /*157f0*/  IMAD.MOV.U32 R12, RZ, RZ, RZ ;  /* 0x000000ffff0c7224 */ /* 0x000fe400078e00ff */
[----:B------:R-:W-:-:S07]  /*15800*/  IMAD.MOV.U32 R11, RZ, RZ, 0x181f ;  /* 0x0000181fff0b7424 */ /* 0x000fce00078e00ff */
[----:B-1----:R-:W-:Y:S05]  /*15810*/  WARPSYNC.COLLECTIVE R15, `(.L_x_367) ;  /* 0x000000000f087348 */ /* 0x002fea0003c00000 */
[----:B------:R0:W2:Y:S02]  /*15820*/  SHFL.IDX P6, R14, R13, R12, R11 ;  /* 0x0000000c0d0e7389 */ /* 0x0000a400000c000b */
[----:B012---:R-:W-:Y:S01]  /*15830*/  ENDCOLLECTIVE ;  /* 0x000000000000791b */ /* 0x007fe20003800000 */
.L_x_367:
[----:B------:R-:W-:Y:S05]  /*15840*/  BSYNC B1 ;  /* 0x0000000000017941 */ /* 0x000fea0003800000 */
.L_x_366:
[----:B------:R-:W-:Y:S01]  /*15850*/  IMAD.MOV.U32 R13, RZ, RZ, R24 ;  /* 0x000000ffff0d7224 */ /* 0x000fe200078e0018 */
[----:B------:R-:W-:Y:S01]  /*15860*/  MOV R15, 0xffffffff ;  /* 0xffffffff000f7802 */ /* 0x000fe20000000f00 */
[----:B------:R-:W-:Y:S02]  /*15870*/  IMAD.MOV.U32 R12, RZ, RZ, RZ ;  /* 0x000000ffff0c7224 */ /* 0x000fe400078e00ff */
[----:B------:R-:W-:Y:S02]  /*15880*/  IMAD.MOV.U32 R11, RZ, RZ, 0x181f ;  /* 0x0000181fff0b7424 */ /* 0x000fe400078e00ff */
[----:B------:R-:W-:Y:S02]  /*15890*/  IMAD.MOV.U32 R3, RZ, RZ, R14 ;  /* 0x000000ffff037224 */ /* 0x000fe400078e000e */
[----:B------:R-:W-:-:S07]  /*158a0*/  IMAD R7, R7, 0x2, R22 ;  /* 0x0000000207077824 */ /* 0x000fce00078e0216 */
[----:B------:R-:W-:Y:S05]  /*158b0*/  WARPSYNC.COLLECTIVE R15, `(.L_x_368) ;  /* 0x000000000f087348 */ /* 0x000fea0003c00000 */
[----:B------:R0:W1:Y:S02]  /*158c0*/  SHFL.IDX P6, R14, R13, R12, R11 ;  /* 0x0000000c0d0e7389 */ /* 0x00006400000c000b */
[----:B01----:R-:W-:Y:S01]  /*158d0*/  ENDCOLLECTIVE ;  /* 0x000000000000791b */ /* 0x003fe20003800000 */
.L_x_368:
[----:B------:R-:W-:Y:S01]  /*158e0*/  IMAD.MOV.U32 R13, RZ, RZ, R25 ;  /* 0x000000ffff0d7224 */ /* 0x000fe200078e0019 */
[----:B------:R-:W-:Y:S01]  /*158f0*/  MOV R12, 0x1 ;  /* 0x00000001000c7802 */ /* 0x000fe20000000f00 */
[----:B------:R-:W-:-:S07]  /*15900*/  IMAD.MOV.U32 R2, RZ, RZ, R14 ;  /* 0x000000ffff027224 */ /* 0x000fce00078e000e */
[----:B------:R-:W-:Y:S05]  /*15910*/  WARPSYNC.COLLECTIVE R15, `(.L_x_369) ;  /* 0x000000000f087348 */ /* 0x000fea0003c00000 */
[----:B------:R0:W1:Y:S02]  /*15920*/  SHFL.IDX P6, R14, R13, R12, R11 ;  /* 0x0000000c0d0e7389 */ /* 0x00006400000c000b */
[----:B01----:R-:W-:Y:S01]  /*15930*/  ENDCOLLECTIVE ;  /* 0x000000000000791b */ /* 0x003fe20003800000 */
.L_x_369:
[----:B------:R-:W-:-:S05]  /*15940*/  IADD3 R2, P0, R2, R0, RZ ;  /* 0x0000000002027210 */ /* 0x000fca0007f1e0ff */
        /* <DEDUP_REMOVED lines=17> */
.L_x_370:
[----:B------:R-:W-:Y:S01]  /*15a60*/  MOV R13, R25 ;  /* 0x00000019000d7202 */ /* 0x000fe20000000f00 */
[----:B------:R-:W-:Y:S02]  /*15a70*/  IMAD.MOV.U32 R12, RZ, RZ, 0x2 ;  /* 0x00000002ff0c7424 */ /* 0x000fe400078e00ff */
[----:B------:R-:W-:-:S07]  /*15a80*/  IMAD.MOV.U32 R2, RZ, RZ, R14 ;  /* 0x000000ffff027224 */ /* 0x000fce00078e000e */
[----:B------:R-:W-:Y:S05]  /*15a90*/  WARPSYNC.COLLECTIVE R15, `(.L_x_371) ;  /* 0x000000000f087348 */ /* 0x000fea0003c00000 */
[----:B------:R0:W1:Y:S02]  /*15aa0*/  SHFL.IDX P6, R14, R13, R12, R11 ;  /* 0x0000000c0d0e7389 */ /* 0x00006400000c000b */
[----:B01----:R-:W-:Y:S01]  /*15ab0*/  ENDCOLLECTIVE ;  /* 0x000000000000791b */ /* 0x003fe20003800000 */
.L_x_371:
        /* <DEDUP_REMOVED lines=18> */
.L_x_372:
[----:B------:R-:W-:Y:S02]  /*15be0*/  IMAD.MOV.U32 R13, RZ, RZ, R25 ;  /* 0x000000ffff0d7224 */ /* 0x000fe400078e0019 */
[----:B------:R-:W-:Y:S02]  /*15bf0*/  IMAD.MOV.U32 R12, RZ, RZ, 0x3 ;  /* 0x00000003ff0c7424 */ /* 0x000fe400078e00ff */
[----:B------:R-:W-:-:S07]  /*15c00*/  IMAD.MOV.U32 R2, RZ, RZ, R14 ;  /* 0x000000ffff027224 */ /* 0x000fce00078e000e */
[----:B------:R-:W-:Y:S05]  /*15c10*/  WARPSYNC.COLLECTIVE R15, `(.L_x_373) ;  /* 0x000000000f087348 */ /* 0x000fea0003c00000 */
[----:B------:R0:W1:Y:S02]  /*15c20*/  SHFL.IDX P6, R14, R13, R12, R11 ;  /* 0x0000000c0d0e7389 */ /* 0x00006400000c000b */
[----:B01----:R-:W-:Y:S01]  /*15c30*/  ENDCOLLECTIVE ;  /* 0x000000000000791b */ /* 0x003fe20003800000 */
.L_x_373:
[----:B------:R-:W-:-:S04]  /*15c40*/  IADD3 R2, P0, R2, R0, RZ ;  /* 0x0000000002027210 */ /* 0x000fc80007f1e0ff */
        /* <DEDUP_REMOVED lines=17> */
.L_x_374:
[----:B------:R-:W-:Y:S02]  /*15d60*/  IMAD.MOV.U32 R13, RZ, RZ, R25 ;  /* 0x000000ffff0d7224 */ /* 0x000fe400078e0019 */
[----:B------:R-:W-:Y:S01]  /*15d70*/  IMAD.MOV.U32 R12, RZ, RZ, 0x4 ;  /* 0x00000004ff0c7424 */ /* 0x000fe200078e00ff */
[----:B------:R-:W-:-:S07]  /*15d80*/  MOV R2, R14 ;  /* 0x0000000e00027202 */ /* 0x000fce0000000f00 */
[----:B------:R-:W-:Y:S05]  /*15d90*/  WARPSYNC.COLLECTIVE R15, `(.L_x_375) ;  /* 0x000000000f087348 */ /* 0x000fea0003c00000 */
[----:B------:R0:W1:Y:S02]  /*15da0*/  SHFL.IDX P6, R14, R13, R12, R11 ;  /* 0x0000000c0d0e7389 */ /* 0x00006400000c000b */
[----:B01----:R-:W-:Y:S01]  /*15db0*/  ENDCOLLECTIVE ;  /* 0x000000000000791b */ /* 0x003fe20003800000 */
.L_x_375:
[----:B------:R-:W-:-:S05]  /*15dc0*/  IADD3 R2, P0, R2, R0, RZ ;  /* 0x0000000002027210 */ /* 0x000fca0007f1e0ff */
        /* <DEDUP_REMOVED lines=12> */
.L_x_376:
        /* <DEDUP_REMOVED lines=9> */
.L_x_286:
[----:B0-----:R0:W3:Y:S02]  /*15f20*/  SYNCS.PHASECHK.TRANS64.TRYWAIT P0, [R4+URZ+0x38860], R3 ;  /* 0x03886003040075a7 */ /* 0x0010e4000800017f */
[----:B---3--:R-:W-:Y:S05]  /*15f30*/  @!P0 NANOSLEEP.SYNCS 0x989680 ;  /* 0x009896800000895d */ /* 0x008fea0003900000 */
[----:B------:R-:W3:Y:S02]  /*15f40*/  @!P0 SYNCS.PHASECHK.TRANS64 P0, [R4+URZ+0x38860], R3 ;  /* 0x03886003040085a7 */ /* 0x000ee4000800007f */
[----:B---3--:R-:W-:Y:S05]  /*15f50*/  @!P0 BRA `(.L_x_286) ;  /* 0xfffffffc00f08947 */ /* 0x008fea000383ffff */
[----:B------:R-:W-:Y:S05]  /*15f60*/  BRA `(.L_x_378) ;  /* 0xffffffc400ec7947 */ /* 0x000fea000383ffff */
.L_x_287:
[----:B------:R-:W-:Y:S01]  /*15f70*/  BSSY B0, `(.L_x_379) ;  /* 0x0000008000007945 */ /* 0x000fe20003800000 */
[----:B------:R-:W-:Y:S02]  /*15f80*/  IMAD.MOV.U32 R13, RZ, RZ, R25 ;  /* 0x000000ffff0d7224 */ /* 0x000fe400078e0019 */
[----:B------:R-:W-:Y:S02]  /*15f90*/  IMAD.MOV.U32 R12, RZ, RZ, RZ ;  /* 0x000000ffff0c7224 */ /* 0x000fe400078e00ff */
[----:B------:R-:W-:Y:S02]  /*15fa0*/  IMAD.MOV.U32 R11, RZ, RZ, 0x181f ;  /* 0x0000181fff0b7424 */ /* 0x000fe400078e00ff */
[----:B------:R-:W-:-:S07]  /*15fb0*/  IMAD.MOV.U32 R15, RZ, RZ, -0x1 ;  /* 0xffffffffff0f7424 */ /* 0x000fce00078e00ff */
[----:B01----:R-:W-:Y:S05]  /*15fc0*/  WARPSYNC.COLLECTIVE R15, `(.L_x_380) ;  /* 0x000000000f087348 */ /* 0x003fea0003c00000 */
[----:B-1----:R1:W2:Y:S02]  /*15fd0*/  SHFL.IDX P6, R14, R13, R12, R11 ;  /* 0x0000000c0d0e7389 */ /* 0x0022a400000c000b */
[----:B012---:R-:W-:Y:S01]  /*15fe0*/  ENDCOLLECTIVE ;  /* 0x000000000000791b */ /* 0x007fe20003800000 */
.L_x_380:
[----:B------:R-:W-:Y:S05]  /*15ff0*/  BSYNC B0 ;  /* 0x0000000000007941 */ /* 0x000fea0003800000 */
.L_x_379:
[----:B------:R-:W-:Y:S01]  /*16000*/  IMAD.MOV.U32 R13, RZ, RZ, R24 ;  /* 0x000000ffff0d7224 */ /* 0x000fe200078e0018 */
[----:B------:R-:W-:Y:S01]  /*16010*/  MOV R3, R14 ;  /* 0x0000000e00037202 */ /* 0x000fe20000000f00 */
[----:B------:R-:W-:Y:S01]  /*16020*/  IMAD.MOV.U32 R12, RZ, RZ, RZ ;  /* 0x000000ffff0c7224 */ /* 0x000fe200078e00ff */
[C---:B------:R-:W-:Y:S01]  /*16030*/  SHF.L.U32 R8, R33.reuse, 0x1, RZ ;  /* 0x0000000121087819 */ /* 0x040fe200000006ff */
[----:B------:R-:W-:Y:S01]  /*16040*/  IMAD.MOV.U32 R11, RZ, RZ, 0x181f ;  /* 0x0000181fff0b7424 */ /* 0x000fe200078e00ff */
[----:B------:R-:W-:Y:S01]  /*16050*/  LOP3.LUT R0, R33, 0x40, RZ, 0xfc, !PT ;  /* 0x0000004021007812 */ /* 0x000fe200078efcff */
[----:B------:R-:W-:-:S07]  /*16060*/  IMAD.MOV.U32 R15, RZ, RZ, -0x1 ;  /* 0xffffffffff0f7424 */ /* 0x000fce00078e00ff */
[----:B------:R-:W-:Y:S05]  /*16070*/  WARPSYNC.COLLECTIVE R15, `(.L_x_381) ;  /* 0x000000000f087348 */ /* 0x000fea0003c00000 */
[----:B------:R0:W1:Y:S02]  /*16080*/  SHFL.IDX P6, R14, R13, R12, R11 ;  /* 0x0000000c0d0e7389 */ /* 0x00006400000c000b */
[----:B01----:R-:W-:Y:S01]  /*16090*/  ENDCOLLECTIVE ;  /* 0x000000000000791b */ /* 0x003fe20003800000 */
.L_x_381:
[----:B------:R-:W-:Y:S02]  /*160a0*/  ULDC UR4, c[0x0][0x2f4] ;  /* 0x0000bd0000047ab9 */ /* 0x000fe40000000800 */
[----:B------:R-:W-:Y:S02]  /*160b0*/  ISETP.GE.AND P3, PT, R33, UR4, PT ;  /* 0x0000000421007c0c */ /* 0x000fe4000bf66270 */
[----:B------:R-:W-:Y:S01]  /*160c0*/  ISETP.GE.AND P2, PT, R0, UR4, PT ;  /* 0x0000000400007c0c */ /* 0x000fe2000bf46270 */
[----:B------:R-:W-:Y:S01]  /*160d0*/  IMAD R0, R7, 0x2, R22 ;  /* 0x0000000207007824 */ /* 0x000fe200078e0216 */
[----:B------:R-:W-:Y:S02]  /*160e0*/  ISETP.LT.OR P4, PT, R5, 0x1, P3 ;  /* 0x000000010500780c */ /* 0x000fe40001f81670 */
[----:B------:R-:W-:Y:S01]  /*160f0*/  ISETP.GE.AND P1, PT, R37, UR4, PT ;  /* 0x0000000425007c0c */ /* 0x000fe2000bf26270 */
[----:B------:R-:W-:Y:S02]  /*16100*/  IMAD.MOV.U32 R13, RZ, RZ, R25 ;  /* 0x000000ffff0d7224 */ /* 0x000fe400078e0019 */
[----:B------:R-:W-:Y:S01]  /*16110*/  IMAD.MOV.U32 R12, RZ, RZ, 0x1 ;  /* 0x00000001ff0c7424 */ /* 0x000fe200078e00ff */
[----:B------:R-:W-:-:S05]  /*16120*/  IADD3 R2, P0, R14, R8, RZ ;  /* 0x000000080e027210 */ /* 0x000fca0007f1e0ff */
[----:B------:R-:W-:Y:S01]  /*16130*/  IMAD.X R3, RZ, RZ, R3, P0 ;  /* 0x000000ffff037224 */ /* 0x000fe200000e0603 */
[----:B------:R-:W-:-:S04]  /*16140*/  ISETP.LT.OR P0, PT, R5, 0x1, P2 ;  /* 0x000000010500780c */ /* 0x000fc80001701670 */
[----:B------:R-:W-:Y:S01]  /*16150*/  @!PT LDS RZ, [RZ] ;  /* 0x00000000fffff984 */ /* 0x000fe20000000800 */
[----:B------:R-:W-:Y:S01]  /*16160*/  @!PT LDS RZ, [RZ] ;  /* 0x00000000fffff984 */ /* 0x000fe20000000800 */
[----:B------:R-:W-:Y:S01]  /*16170*/  @!PT LDS RZ, [RZ] ;  /* 0x00000000fffff984 */ /* 0x000fe20000000800 */
[----:B------:R0:W-:Y:S01]  /*16180*/  LDGSTS.E.BYPASS.LTC128B.128 [R0+0x400], desc[UR36][R2.64], !P4 ;  /* 0x0040000002007fae */ /* 0x0001e2000e101d64 */
[----:B------:R-:W-:-:S08]  /*16190*/  ISETP.LT.OR P4, PT, R5, 0x1, P1 ;  /* 0x000000010500780c */ /* 0x000fd00000f81670 */
[----:B------:R0:W-:Y:S01]  /*161a0*/  LDGSTS.E.BYPASS.LTC128B.128 [R0+0x2c00], desc[UR36][R2.64+0x80], !P0 ;  /* 0x02c0008002007fae */ /* 0x0001e2000c101d64 */
[----:B------:R-:W-:-:S13]  /*161b0*/  ISETP.GE.AND P0, PT, R36, UR4, PT ;  /* 0x0000000424007c0c */ /* 0x000fda000bf06270 */
[----:B0-----:R-:W-:Y:S05]  /*161c0*/  WARPSYNC.COLLECTIVE R15, `(.L_x_382) ;  /* 0x000000000f087348 */ /* 0x001fea0003c00000 */
[----:B------:R1:W2:Y:S02]  /*161d0*/  SHFL.IDX P6, R14, R13, R12, R11 ;  /* 0x0000000c0d0e7389 */ /* 0x0002a400000c000b */
[----:B012---:R-:W-:Y:S01]  /*161e0*/  ENDCOLLECTIVE ;  /* 0x000000000000791b */ /* 0x007fe20003800000 */
.L_x_382:
[----:B------:R-:W-:Y:S01]  /*161f0*/  @!PT LDS RZ, [RZ] ;  /* 0x00000000fffff984 */ /* 0x000fe20000000800 */
[----:B------:R-:W-:Y:S01]  /*16200*/  @!PT LDS RZ, [RZ] ;  /* 0x00000000fffff984 */ /* 0x000fe20000000800 */
[----:B------:R-:W-:Y:S01]  /*16210*/  @!PT LDS RZ, [RZ] ;  /* 0x00000000fffff984 */ /* 0x000fe20000000800 */
[----:B------:R0:W-:Y:S01]  /*16220*/  LDGSTS.E.BYPASS.LTC128B.128 [R0+0x5400], desc[UR36][R2.64+0x100], !P4 ;  /* 0x0540010002007fae */ /* 0x0001e2000e101d64 */
[----:B------:R-:W-:Y:S01]  /*16230*/  ISETP.LT.OR P4, PT, R5, 0x1, P0 ;  /* 0x000000010500780c */ /* 0x000fe20000781670 */
[----:B------:R-:W-:-:S12]  /*16240*/  IMAD.MOV.U32 R13, RZ, RZ, R24 ;  /* 0x000000ffff0d7224 */ /* 0x000fd800078e0018 */
[----:B------:R0:W-:Y:S01]  /*16250*/  LDGSTS.E.BYPASS.LTC128B.128 [R0+0x7c00], desc[UR36][R2.64+0x180], !P4 ;  /* 0x07c0018002007fae */ /* 0x0001e2000e101d64 */
[----:B------:R-:W-:-:S07]  /*16260*/  MOV R7, R14 ;  /* 0x0000000e00077202 */ /* 0x000fce0000000f00 */
[----:B0-----:R-:W-:Y:S05]  /*16270*/  WARPSYNC.COLLECTIVE R15, `(.L_x_383) ;  /* 0x000000000f087348 */ /* 0x001fea0003c00000 */
[----:B------:R1:W2:Y:S02]  /*16280*/  SHFL.IDX P6, R14, R13, R12, R11 ;  /* 0x0000000c0d0e7389 */ /* 0x0002a400000c000b */
[----:B012---:R-:W-:Y:S01]  /*16290*/  ENDCOLLECTIVE ;  /* 0x000000000000791b */ /* 0x007fe20003800000 */
.L_x_383:
[----:B------:R-:W-:Y:S02]  /*162a0*/  IMAD.MOV.U32 R13, RZ, RZ, R25 ;  /* 0x000000ffff0d7224 */ /* 0x000fe400078e0019 */
[----:B------:R-:W-:Y:S01]  /*162b0*/  IMAD.MOV.U32 R12, RZ, RZ, 0x2 ;  /* 0x00000002ff0c7424 */ /* 0x000fe200078e00ff */
[----:B------:R-:W-:-:S13]  /*162c0*/  IADD3 R2, P4, R14, R8, RZ ;  /* 0x000000080e027210 */ /* 0x000fda0007f9e0ff */
[----:B------:R-:W-:Y:S05]  /*162d0*/  WARPSYNC.COLLECTIVE R15, `(.L_x_384) ;  /* 0x000000000f087348 */ /* 0x000fea0003c00000 */
[----:B------:R0:W1:Y:S02]  /*162e0*/  SHFL.IDX P6, R14, R13, R12, R11 ;  /* 0x0000000c0d0e7389 */ /* 0x00006400000c000b */
[----:B01----:R-:W-:Y:S01]  /*162f0*/  ENDCOLLECTIVE ;  /* 0x000000000000791b */ /* 0x003fe20003800000 */
.L_x_384:
[----:B------:R-:W-:Y:S01]  /*16300*/  IMAD.X R3, RZ, RZ, R7, P4 ;  /* 0x000000ffff037224 */ /* 0x000fe200020e0607 */
        /* <DEDUP_REMOVED lines=11> */
.L_x_385:
        /* <DEDUP_REMOVED lines=14> */
.L_x_386:
        /* <DEDUP_REMOVED lines=12> */
.L_x_387:
        /* <DEDUP_REMOVED lines=14> */
.L_x_388:
        /* <DEDUP_REMOVED lines=12> */
.L_x_389:
        /* <DEDUP_REMOVED lines=9> */
.L_x_292:
[----:B------:R-:W-:Y:S01]  /*16790*/  BSSY B0, `(.L_x_391) ;  /* 0x0000008000007945 */ /* 0x000fe20003800000 */
[----:B------:R-:W-:Y:S01]  /*167a0*/  IMAD.MOV.U32 R13, RZ, RZ, R16 ;  /* 0x000000ffff0d7224 */ /* 0x000fe200078e0010 */
[----:B------:R-:W-:Y:S01]  /*167b0*/  MOV R15, 0xffffffff ;  /* 0xffffffff000f7802 */ /* 0x000fe20000000f00 */
[----:B------:R-:W-:Y:S02]  /*167c0*/  IMAD.MOV.U32 R12, RZ, RZ, RZ ;  /* 0x000000ffff0c7224 */ /* 0x000fe400078e00ff */
[----:B------:R-:W-:-:S07]  /*167d0*/  IMAD.MOV.U32 R11, RZ, RZ, 0x1f ;  /* 0x0000001fff0b7424 */ /* 0x000fce00078e00ff */
[----:B0-----:R-:W-:Y:S05]  /*167e0*/  WARPSYNC.COLLECTIVE R15, `(.L_x_392) ;  /* 0x000000000f087348 */ /* 0x001fea0003c00000 */
[----:B------:R1:W2:Y:S02]  /*167f0*/  SHFL.IDX P6, R14, R13, R12, R11 ;  /* 0x0000000c0d0e7389 */ /* 0x0002a400000c000b */
[----:B012---:R-:W-:Y:S01]  /*16800*/  ENDCOLLECTIVE ;  /* 0x000000000000791b */ /* 0x007fe20003800000 */
.L_x_392:
[----:B------:R-:W-:Y:S05]  /*16810*/  BSYNC B0 ;  /* 0x0000000000007941 */ /* 0x000fea0003800000 */
.L_x_391:
[----:B------:R-:W-:Y:S01]  /*16820*/  IMAD.MOV.U32 R13, RZ, RZ, R16 ;  /* 0x000000ffff0d7224 */ /* 0x000fe200078e0010 */
[----:B------:R-:W-:Y:S01]  /*16830*/  MOV R15, 0xffffffff ;  /* 0xffffffff000f7802 */ /* 0x000fe20000000f00 */
[----:B------:R-:W-:Y:S02]  /*16840*/  IMAD.MOV.U32 R12, RZ, RZ, 0x1 ;  /* 0x00000001ff0c7424 */ /* 0x000fe400078e00ff */
[----:B------:R-:W-:Y:S02]  /*16850*/  IMAD.MOV.U32 R11, RZ, RZ, 0x1f ;  /* 0x0000001fff0b7424 */ /* 0x000fe400078e00ff */
[----:B------:R-:W-:Y:S02]  /*16860*/  IMAD.IADD R7, R19, 0x1, R8 ;  /* 0x0000000113077824 */ /* 0x000fe400078e0208 */
[----:B------:R-:W-:-:S07]  /*16870*/  IMAD.MOV.U32 R5, RZ, RZ, R14 ;  /* 0x000000ffff057224 */ /* 0x000fce00078e000e */
[----:B------:R-:W-:Y:S05]  /*16880*/  WARPSYNC.COLLECTIVE R15, `(.L_x_393) ;  /* 0x000000000f087348 */ /* 0x000fea0003c00000 */
[----:B------:R0:W1:Y:S02]  /*16890*/  SHFL.IDX P6, R14, R13, R12, R11 ;  /* 0x0000000c0d0e7389 */ /* 0x00006400000c000b */
[----:B01----:R-:W-:Y:S01]  /*168a0*/  ENDCOLLECTIVE ;  /* 0x000000000000791b */ /* 0x003fe20003800000 */
.L_x_393:
[----:B------:R-:W-:Y:S02]  /*168b0*/  ULDC UR4, c[0x0][0xc3c] ;  /* 0x00030f0000047ab9 */ /* 0x000fe40000000800 */
[----:B------:R-:W-:-:S13]  /*168c0*/  ISETP.GE.OR P1, PT, R7, UR4, !P0 ;  /* 0x0000000407007c0c */ /* 0x000fda000c726670 */
[----:B------:R-:W0:Y:S01]  /*168d0*/  @!P1 LDC.64 R2, c[0x0][0xc80] ;  /* 0x00032000ff029b82 */ /* 0x000e220000000a00 */
[----:B------:R-:W-:Y:S02]  /*168e0*/  IMAD.MOV.U32 R4, RZ, RZ, RZ ;  /* 0x000000ffff047224 */ /* 0x000fe400078e00ff */
[----:B------:R-:W-:Y:S02]  /*168f0*/  IMAD.MOV.U32 R11, RZ, RZ, RZ ;  /* 0x000000ffff0b7224 */ /* 0x000fe400078e00ff */
[----:B------:R-:W-:Y:S02]  /*16900*/  IMAD.MOV.U32 R0, RZ, RZ, R14 ;  /* 0x000000ffff007224 */ /* 0x000fe400078e000e */
[----:B0-----:R-:W-:-:S06]  /*16910*/  @!P1 IMAD.WIDE R2, R7, 0x4, R2 ;  /* 0x0000000407029825 */ /* 0x001fcc00078e0202 */
[----:B------:R-:W2:Y:S01]  /*16920*/  @!P1 LDG.E R2, desc[UR36][R2.64] ;  /* 0x0000002402029981 */ /* 0x000ea2000c1e1900 */
[C---:B------:R-:W-:Y:S02]  /*16930*/  ISETP.GE.U32.AND P2, PT, R8.reuse, 0x2, PT ;  /* 0x000000020800780c */ /* 0x040fe40003f46070 */
[C---:B------:R-:W-:Y:S02]  /*16940*/  ISETP.GE.U32.AND P3, PT, R8.reuse, 0x4, PT ;  /* 0x000000040800780c */ /* 0x040fe40003f66070 */
[C---:B------:R-:W-:Y:S02]  /*16950*/  ISETP.GE.U32.AND P4, PT, R8.reuse, 0x8, PT ;  /* 0x000000080800780c */ /* 0x040fe40003f86070 */
[C---:B------:R-:W-:Y:S01]  /*16960*/  ISETP.GE.U32.AND P5, PT, R8.reuse, 0x10, PT ;  /* 0x000000100800780c */ /* 0x040fe20003fa6070 */
[----:B--2---:R-:W-:Y:S01]  /*16970*/  @!P1 IMAD.MOV.U32 R4, RZ, RZ, R2 ;  /* 0x000000ffff049224 */ /* 0x004fe200078e0002 */
[----:B------:R-:W-:-:S04]  /*16980*/  ISETP.NE.AND P1, PT, R8, RZ, PT ;  /* 0x000000ff0800720c */ /* 0x000fc80003f25270 */
[----:B------:R-:W-:-:S09]  /*16990*/  MOV R13, R4 ;  /* 0x00000004000d7202 */ /* 0x000fd20000000f00 */
[----:B------:R-:W-:Y:S05]  /*169a0*/  WARPSYNC.COLLECTIVE R15, `(.L_x_394) ;  /* 0x000000000f087348 */ /* 0x000fea0003c00000 */
[----:B------:R0:W1:Y:S02]  /*169b0*/  SHFL.UP P6, R14, R13, R12, R11 ;  /* 0x0400000c0d0e7389 */ /* 0x00006400000c000b */
[----:B01----:R-:W-:Y:S01]  /*169c0*/  ENDCOLLECTIVE ;  /* 0x000000000000791b */ /* 0x003fe20003800000 */
.L_x_394:
[----:B------:R-:W-:Y:S01]  /*169d0*/  IMAD.MOV.U32 R12, RZ, RZ, 0x2 ;  /* 0x00000002ff0c7424 */ /* 0x000fe200078e00ff */
[----:B------:R-:W-:-:S05]  /*169e0*/  SEL R7, R14, RZ, P1 ;  /* 0x000000ff0e077207 */ /* 0x000fca0000800000 */
[----:B------:R-:W-:-:S04]  /*169f0*/  IMAD.IADD R6, R4, 0x1, R7 ;  /* 0x0000000104067824 */ /* 0x000fc800078e0207 */
[----:B------:R-:W-:-:S07]  /*16a00*/  IMAD.MOV.U32 R13, RZ, RZ, R6 ;  /* 0x000000ffff0d7224 */ /* 0x000fce00078e0006 */
[----:B------:R-:W-:Y:S05]  /*16a10*/  WARPSYNC.COLLECTIVE R15, `(.L_x_395) ;  /* 0x000000000f087348 */ /* 0x000fea0003c00000 */
[----:B------:R0:W1:Y:S02]  /*16a20*/  SHFL.UP P6, R14, R13, R12, R11 ;  /* 0x0400000c0d0e7389 */ /* 0x00006400000c000b */
[----:B01----:R-:W-:Y:S01]  /*16a30*/  ENDCOLLECTIVE ;  /* 0x000000000000791b */ /* 0x003fe20003800000 */
.L_x_395:
[----:B------:R-:W-:Y:S01]  /*16a40*/  IMAD.MOV.U32 R12, RZ, RZ, 0x4 ;  /* 0x00000004ff0c7424 */ /* 0x000fe200078e00ff */
[----:B------:R-:W-:-:S04]  /*16a50*/  SEL R7, R14, RZ, P2 ;  /* 0x000000ff0e077207 */ /* 0x000fc80001000000 */
[----:B------:R-:W-:-:S05]  /*16a60*/  IADD3 R7, R6, R7, RZ ;  /* 0x0000000706077210 */ /* 0x000fca0007ffe0ff */
[----:B------:R-:W-:-:S07]  /*16a70*/  IMAD.MOV.U32 R13, RZ, RZ, R7 ;  /* 0x000000ffff0d7224 */ /* 0x000fce00078e0007 */
[----:B------:R-:W-:Y:S05]  /*16a80*/  WARPSYNC.COLLECTIVE R15, `(.L_x_396) ;  /* 0x000000000f087348 */ /* 0x000fea0003c00000 */
[----:B------:R0:W1:Y:S02]  /*16a90*/  SHFL.UP P6, R14, R13, R12, R11 ;  /* 0x0400000c0d0e7389 */ /* 0x00006400000c000b */
[----:B01----:R-:W-:Y:S01]  /*16aa0*/  ENDCOLLECTIVE ;  /* 0x000000000000791b */ /* 0x003fe20003800000 */
.L_x_396:
[----:B------:R-:W-:Y:S02]  /*16ab0*/  MOV R12, 0x8 ;  /* 0x00000008000c7802 */ /* 0x000fe40000000f00 */
[----:B------:R-:W-:-:S05]  /*16ac0*/  SEL R2, R14, RZ, P3 ;  /* 0x000000ff0e027207 */ /* 0x000fca0001800000 */
[----:B------:R-:W-:-:S04]  /*16ad0*/  IMAD.IADD R2, R7, 0x1, R2 ;  /* 0x0000000107027824 */ /* 0x000fc800078e0202 */
[----:B------:R-:W-:-:S07]  /*16ae0*/  IMAD.MOV.U32 R13, RZ, RZ, R2 ;  /* 0x000000ffff0d7224 */ /* 0x000fce00078e0002 */
[----:B------:R-:W-:Y:S05]  /*16af0*/  WARPSYNC.COLLECTIVE R15, `(.L_x_397) ;  /* 0x000000000f087348 */ /* 0x000fea0003c00000 */
[----:B------:R0:W1:Y:S02]  /*16b00*/  SHFL.UP P6, R14, R13, R12, R11 ;  /* 0x0400000c0d0e7389 */ /* 0x00006400000c000b */
[----:B01----:R-:W-:Y:S01]  /*16b10*/  ENDCOLLECTIVE ;  /* 0x000000000000791b */ /* 0x003fe20003800000 */
.L_x_397:
[----:B------:R-:W-:Y:S01]  /*16b20*/  IMAD.MOV.U32 R12, RZ, RZ, 0x10 ;  /* 0x00000010ff0c7424 */ /* 0x000fe200078e00ff */
[----:B------:R-:W-:-:S05]  /*16b30*/  SEL R3, R14, RZ, P4 ;  /* 0x000000ff0e037207 */ /* 0x000fca0002000000 */
[----:B------:R-:W-:-:S04]  /*16b40*/  IMAD.IADD R3, R2, 0x1, R3 ;  /* 0x0000000102037824 */ /* 0x000fc800078e0203 */
[----:B------:R-:W-:-:S07]  /*16b50*/  IMAD.MOV.U32 R13, RZ, RZ, R3 ;  /* 0x000000ffff0d7224 */ /* 0x000fce00078e0003 */
[----:B------:R-:W-:Y:S05]  /*16b60*/  WARPSYNC.COLLECTIVE R15, `(.L_x_398) ;  /* 0x000000000f087348 */ /* 0x000fea0003c00000 */
[----:B------:R0:W1:Y:S02]  /*16b70*/  SHFL.UP P6, R14, R13, R12, R11 ;  /* 0x0400000c0d0e7389 */ /* 0x00006400000c000b */
[----:B01----:R-:W-:Y:S01]  /*16b80*/  ENDCOLLECTIVE ;  /* 0x000000000000791b */ /* 0x003fe20003800000 */
.L_x_398:
[----:B------:R-:W-:Y:S02]  /*16b90*/  IMAD.MOV.U32 R12, RZ, RZ, 0x1f ;  /* 0x0000001fff0c7424 */ /* 0x000fe400078e00ff */
[----:B------:R-:W-:Y:S01]  /*16ba0*/  IMAD.MOV.U32 R11, RZ, RZ, 0x1f ;  /* 0x0000001fff0b7424 */ /* 0x000fe200078e00ff */
[----:B------:R-:W-:-:S05]  /*16bb0*/  SEL R6, R14, RZ, P5 ;  /* 0x000000ff0e067207 */ /* 0x000fca0002800000 */
[----:B------:R-:W-:-:S05]  /*16bc0*/  IMAD.IADD R6, R3, 0x1, R6 ;  /* 0x0000000103067824 */ /* 0x000fca00078e0206 */
[----:B------:R-:W-:-:S07]  /*16bd0*/  MOV R13, R6 ;  /* 0x00000006000d7202 */ /* 0x000fce0000000f00 */
[----:B------:R-:W-:Y:S05]  /*16be0*/  WARPSYNC.COLLECTIVE R15, `(.L_x_399) ;  /* 0x000000000f087348 */ /* 0x000fea0003c00000 */
[----:B------:R0:W1:Y:S02]  /*16bf0*/  SHFL.IDX P6, R14, R13, R12, R11 ;  /* 0x0000000c0d0e7389 */ /* 0x00006400000c000b */
[----:B01----:R-:W-:Y:S01]  /*16c00*/  ENDCOLLECTIVE ;  /* 0x000000000000791b */ /* 0x003fe20003800000 */
.L_x_399:
[----:B------:R-:W-:Y:S05]  /*16c10*/  BRA `(.L_x_400) ;  /* 0xffffffc400047947 */ /* 0x000fea000383ffff */
.L_x_297:
[----:B------:R-:W-:Y:S01]  /*16c20*/  BSSY B0, `(.L_x_401) ;  /* 0x0000008000007945 */ /* 0x000fe20003800000 */
[----:B-----5:R-:W-:Y:S01]  /*16c30*/  IMAD.MOV.U32 R13, RZ, RZ, R4 ;  /* 0x000000ffff0d7224 */ /* 0x020fe200078e0004 */
[----:B------:R-:W-:Y:S01]  /*16c40*/  MOV R11, RZ ;  /* 0x000000ff000b7202 */ /* 0x000fe20000000f00 */
[----:B------:R-:W-:Y:S02]  /*16c50*/  IMAD.MOV.U32 R12, RZ, RZ, 0x1 ;  /* 0x00000001ff0c7424 */ /* 0x000fe400078e00ff */
[----:B------:R-:W-:-:S07]  /*16c60*/  IMAD.MOV.U32 R15, RZ, RZ, -0x1 ;  /* 0xffffffffff0f7424 */ /* 0x000fce00078e00ff */
[----:B01----:R-:W-:Y:S05]  /*16c70*/  WARPSYNC.COLLECTIVE R15, `(.L_x_402) ;  /* 0x000000000f087348 */ /* 0x003fea0003c00000 */
[----:B------:R2:W3:Y:S02]  /*16c80*/  SHFL.UP P6, R14, R13, R12, R11 ;  /* 0x0400000c0d0e7389 */ /* 0x0004e400000c000b */
[----:B0123--:R-:W-:Y:S01]  /*16c90*/  ENDCOLLECTIVE ;  /* 0x000000000000791b */ /* 0x00ffe20003800000 */
.L_x_402:
[----:B------:R-:W-:Y:S05]  /*16ca0*/  BSYNC B0 ;  /* 0x0000000000007941 */ /* 0x000fea0003800000 */
.L_x_401:
[----:B------:R-:W-:Y:S01]  /*16cb0*/  SEL R13, R14, RZ, P1 ;  /* 0x000000ff0e0d7207 */ /* 0x000fe20000800000 */
[----:B------:R-:W-:Y:S01]  /*16cc0*/  IMAD.MOV.U32 R12, RZ, RZ, 0x2 ;  /* 0x00000002ff0c7424 */ /* 0x000fe200078e00ff */
[----:B------:R-:W-:Y:S01]  /*16cd0*/  MOV R15, 0xffffffff ;  /* 0xffffffff000f7802 */ /* 0x000fe20000000f00 */
[----:B------:R-:W-:Y:S02]  /*16ce0*/  IMAD.MOV.U32 R11, RZ, RZ, RZ ;  /* 0x000000ffff0b7224 */ /* 0x000fe400078e00ff */
[----:B------:R-:W-:-:S07]  /*16cf0*/  IMAD.IADD R13, R4, 0x1, R13 ;  /* 0x00000001040d7824 */ /* 0x000fce00078e020d */
[----:B------:R-:W-:Y:S05]  /*16d00*/  WARPSYNC.COLLECTIVE R15, `(.L_x_403) ;  /* 0x000000000f087348 */ /* 0x000fea0003c00000 */
[----:B------:R0:W1:Y:S02]  /*16d10*/  SHFL.UP P6, R14, R13, R12, R11 ;  /* 0x0400000c0d0e7389 */ /* 0x00006400000c000b */
[----:B01----:R-:W-:Y:S01]  /*16d20*/  ENDCOLLECTIVE ;  /* 0x000000000000791b */ /* 0x003fe20003800000 */
.L_x_403:
[----:B------:R-:W-:Y:S01]  /*16d30*/  IMAD.MOV.U32 R12, RZ, RZ, 0x4 ;  /* 0x00000004ff0c7424 */ /* 0x000fe200078e00ff */
[----:B------:R-:W-:-:S05]  /*16d40*/  SEL R0, R14, RZ, P2 ;  /* 0x000000ff0e007207 */ /* 0x000fca0001000000 */
[----:B------:R-:W-:-:S04]  /*16d50*/  IMAD.IADD R0, R13, 0x1, R0 ;  /* 0x000000010d007824 */ /* 0x000fc800078e0200 */
[----:B------:R-:W-:-:S07]  /*16d60*/  IMAD.MOV.U32 R13, RZ, RZ, R0 ;  /* 0x000000ffff0d7224 */ /* 0x000fce00078e0000 */
[----:B------:R-:W-:Y:S05]  /*16d70*/  WARPSYNC.COLLECTIVE R15, `(.L_x_404) ;  /* 0x000000000f087348 */ /* 0x000fea0003c00000 */
[----:B------:R0:W1:Y:S02]  /*16d80*/  SHFL.UP P6, R14, R13, R12, R11 ;  /* 0x0400000c0d0e7389 */ /* 0x00006400000c000b */
[----:B01----:R-:W-:Y:S01]  /*16d90*/  ENDCOLLECTIVE ;  /* 0x000000000000791b */ /* 0x003fe20003800000 */
.L_x_404:
[----:B------:R-:W-:Y:S01]  /*16da0*/  IMAD.MOV.U32 R12, RZ, RZ, 0x8 ;  /* 0x00000008ff0c7424 */ /* 0x000fe200078e00ff */
[----:B------:R-:W-:-:S05]  /*16db0*/  SEL R3, R14, RZ, P3 ;  /* 0x000000ff0e037207 */ /* 0x000fca0001800000 */
[----:B------:R-:W-:-:S05]  /*16dc0*/  IMAD.IADD R2, R0, 0x1, R3 ;  /* 0x0000000100027824 */ /* 0x000fca00078e0203 */
[----:B------:R-:W-:-:S07]  /*16dd0*/  MOV R13, R2 ;  /* 0x00000002000d7202 */ /* 0x000fce0000000f00 */
[----:B------:R-:W-:Y:S05]  /*16de0*/  WARPSYNC.COLLECTIVE R15, `(.L_x_405) ;  /* 0x000000000f087348 */ /* 0x000fea0003c00000 */
[----:B------:R0:W1:Y:S02]  /*16df0*/  SHFL.UP P6, R14, R13, R12, R11 ;  /* 0x0400000c0d0e7389 */ /* 0x00006400000c000b */
[----:B01----:R-:W-:Y:S01]  /*16e00*/  ENDCOLLECTIVE ;  /* 0x000000000000791b */ /* 0x003fe20003800000 */
.L_x_405:
[----:B------:R-:W-:Y:S01]  /*16e10*/  IMAD.MOV.U32 R12, RZ, RZ, 0x10 ;  /* 0x00000010ff0c7424 */ /* 0x000fe200078e00ff */
[----:B------:R-:W-:-:S05]  /*16e20*/  SEL R3, R14, RZ, P4 ;  /* 0x000000ff0e037207 */ /* 0x000fca0002000000 */
[----:B------:R-:W-:-:S04]  /*16e30*/  IMAD.IADD R3, R2, 0x1, R3 ;  /* 0x0000000102037824 */ /* 0x000fc800078e0203 */
[----:B------:R-:W-:-:S07]  /*16e40*/  IMAD.MOV.U32 R13, RZ, RZ, R3 ;  /* 0x000000ffff0d7224 */ /* 0x000fce00078e0003 */
[----:B------:R-:W-:Y:S05]  /*16e50*/  WARPSYNC.COLLECTIVE R15, `(.L_x_406) ;  /* 0x000000000f087348 */ /* 0x000fea0003c00000 */
[----:B------:R0:W1:Y:S02]  /*16e60*/  SHFL.UP P6, R14, R13, R12, R11 ;  /* 0x0400000c0d0e7389 */ /* 0x00006400000c000b */
[----:B01----:R-:W-:Y:S01]  /*16e70*/  ENDCOLLECTIVE ;  /* 0x000000000000791b */ /* 0x003fe20003800000 */
.L_x_406:
[----:B------:R-:W-:Y:S02]  /*16e80*/  IMAD.MOV.U32 R12, RZ, RZ, 0x1f ;  /* 0x0000001fff0c7424 */ /* 0x000fe400078e00ff */
[----:B------:R-:W-:Y:S01]  /*16e90*/  IMAD.MOV.U32 R11, RZ, RZ, 0x1f ;  /* 0x0000001fff0b7424 */ /* 0x000fe200078e00ff */
[----:B------:R-:W-:-:S04]  /*16ea0*/  SEL R6, R14, RZ, P5 ;  /* 0x000000ff0e067207 */ /* 0x000fc80002800000 */
[----:B------:R-:W-:-:S05]  /*16eb0*/  IADD3 R6, R3, R6, RZ ;  /* 0x0000000603067210 */ /* 0x000fca0007ffe0ff */
[----:B------:R-:W-:-:S07]  /*16ec0*/  IMAD.MOV.U32 R13, RZ, RZ, R6 ;  /* 0x000000ffff0d7224 */ /* 0x000fce00078e0006 */
[----:B------:R-:W-:Y:S05]  /*16ed0*/  WARPSYNC.COLLECTIVE R15, `(.L_x_407) ;  /* 0x000000000f087348 */ /* 0x000fea0003c00000 */
[----:B------:R0:W1:Y:S02]  /*16ee0*/  SHFL.IDX P6, R14, R13, R12, R11 ;  /* 0x0000000c0d0e7389 */ /* 0x00006400000c000b */
[----:B01----:R-:W-:Y:S01]  /*16ef0*/  ENDCOLLECTIVE ;  /* 0x000000000000791b */ /* 0x003fe20003800000 */
.L_x_407:
[----:B------:R-:W-:Y:S05]  /*16f00*/  BRA `(.L_x_408) ;  /* 0xffffffc000e47947 */ /* 0x000fea000383ffff */
.L_x_299:
[----:B------:R-:W-:Y:S01]  /*16f10*/  BSSY B0, `(.L_x_409) ;  /* 0x0000006000007945 */ /* 0x000fe20003800000 */
[----:B------:R-:W-:Y:S01]  /*16f20*/  PLOP3.LUT P6, PT, P6, PT, PT, 0x8, 0x0 ;  /* 0x000000000000781c */ /* 0x000fe200037ce170 */
[----:B------:R-:W-:-:S12]  /*16f30*/  IMAD.MOV.U32 R15, RZ, RZ, -0x1 ;  /* 0xffffffffff0f7424 */ /* 0x000fd800078e00ff */
[----:B0-----:R-:W-:Y:S05]  /*16f40*/  WARPSYNC.COLLECTIVE R15, `(.L_x_410) ;  /* 0x000000000f087348 */ /* 0x001fea0003c00000 */
[----:B------:R-:W-:Y:S01]  /*16f50*/  VOTE.ANY R14, PT, P6 ;  /* 0x00000000000e7806 */ /* 0x000fe200030e0100 */
[----:B0-----:R-:W-:Y:S06]  /*16f60*/  ENDCOLLECTIVE ;  /* 0x000000000000791b */ /* 0x001fec0003800000 */
.L_x_410:
[----:B------:R-:W-:Y:S05]  /*16f70*/  BSYNC B0 ;  /* 0x0000000000007941 */ /* 0x000fea0003800000 */
.L_x_409:
[----:B------:R-:W-:Y:S01]  /*16f80*/  MOV R2, R14 ;  /* 0x0000000e00027202 */ /* 0x000fe20000000f00 */
[----:B------:R-:W-:Y:S02]  /*16f90*/  IMAD.MOV.U32 R13, RZ, RZ, R4 ;  /* 0x000000ffff0d7224 */ /* 0x000fe400078e0004 */
[----:B------:R-:W-:Y:S01]  /*16fa0*/  IMAD.MOV.U32 R11, RZ, RZ, 0x1f ;  /* 0x0000001fff0b7424 */ /* 0x000fe200078e00ff */
[----:B------:R-:W0:Y:S01]  /*16fb0*/  POPC R0, R2 ;  /* 0x0000000200007309 */ /* 0x000e220000000000 */
[----:B------:R-:W-:Y:S02]  /*16fc0*/  IMAD.MOV.U32 R15, RZ, RZ, -0x1 ;  /* 0xffffffffff0f7424 */ /* 0x000fe400078e00ff */
[----:B0-----:R-:W-:-:S07]  /*16fd0*/  IMAD.MOV.U32 R12, RZ, RZ, R0 ;  /* 0x000000ffff0c7224 */ /* 0x001fce00078e0000 */
[----:B------:R-:W-:Y:S05]  /*16fe0*/  WARPSYNC.COLLECTIVE R15, `(.L_x_411) ;  /* 0x000000000f087348 */ /* 0x000fea0003c00000 */
[----:B------:R0:W1:Y:S02]  /*16ff0*/  SHFL.IDX P6, R14, R13, R12, R11 ;  /* 0x0000000c0d0e7389 */ /* 0x00006400000c000b */
[----:B01----:R-:W-:Y:S01]  /*17000*/  ENDCOLLECTIVE ;  /* 0x000000000000791b */ /* 0x003fe20003800000 */
.L_x_411:
[----:B------:R-:W-:Y:S01]  /*17010*/  MOV R4, R14 ;  /* 0x0000000e00047202 */ /* 0x000fe20000000f00 */
[----:B------:R-:W-:Y:S06]  /*17020*/  BRA `(.L_x_412) ;  /* 0xffffffc000d47947 */ /* 0x000fec000383ffff */
.L_x_301:
[----:B------:R-:W-:Y:S01]  /*17030*/  BSSY B0, `(.L_x_413) ;  /* 0x0000007000007945 */ /* 0x000fe20003800000 */
[----:B------:R-:W-:Y:S02]  /*17040*/  IMAD.MOV.U32 R13, RZ, RZ, R6 ;  /* 0x000000ffff0d7224 */ /* 0x000fe400078e0006 */
[----:B------:R-:W-:Y:S02]  /*17050*/  IMAD.MOV.U32 R11, RZ, RZ, 0x1f ;  /* 0x0000001fff0b7424 */ /* 0x000fe400078e00ff */
[----:B------:R-:W-:-:S07]  /*17060*/  IMAD.MOV.U32 R15, RZ, RZ, -0x1 ;  /* 0xffffffffff0f7424 */ /* 0x000fce00078e00ff */
[----:B012---:R-:W-:Y:S05]  /*17070*/  WARPSYNC.COLLECTIVE R15, `(.L_x_414) ;  /* 0x000000000f087348 */ /* 0x007fea0003c00000 */
[----:B------:R3:W4:Y:S02]  /*17080*/  SHFL.IDX P6, R14, R13, R12, R11 ;  /* 0x0000000c0d0e7389 */ /* 0x00072400000c000b */
[----:B01234-:R-:W-:Y:S01]  /*17090*/  ENDCOLLECTIVE ;  /* 0x000000000000791b */ /* 0x01ffe20003800000 */
.L_x_414:
[----:B------:R-:W-:Y:S05]  /*170a0*/  BSYNC B0 ;  /* 0x0000000000007941 */ /* 0x000fea0003800000 */
.L_x_413:
[----:B------:R-:W-:Y:S05]  /*170b0*/  BRA `(.L_x_300) ;  /* 0xffffffc000cc7947 */ /* 0x000fea000383ffff */
.L_x_305:
[----:B0-----:R0:W3:Y:S02]  /*170c0*/  SYNCS.PHASECHK.TRANS64.TRYWAIT P0, [R4+URZ+0x38820], R0 ;  /* 0x03882000040075a7 */ /* 0x0010e4000800017f */
[----:B---3--:R-:W-:Y:S05]  /*170d0*/  @!P0 NANOSLEEP.SYNCS 0x989680 ;  /* 0x009896800000895d */ /* 0x008fea0003900000 */
[----:B------:R-:W3:Y:S02]  /*170e0*/  @!P0 SYNCS.PHASECHK.TRANS64 P0, [R4+URZ+0x38820], R0 ;  /* 0x03882000040085a7 */ /* 0x000ee4000800007f */
[----:B---3--:R-:W-:Y:S05]  /*170f0*/  @!P0 BRA `(.L_x_305) ;  /* 0xfffffffc00f08947 */ /* 0x008fea000383ffff */
[----:B------:R-:W-:Y:S05]  /*17100*/  BRA `(.L_x_415) ;  /* 0xffffffc400b87947 */ /* 0x000fea000383ffff */
.L_x_306:
[----:B------:R-:W3:Y:S01]  /*17110*/  S2R R2, SR_TID.X ;  /* 0x0000000000027919 */ /* 0x000ee20000002100 */
[----:B------:R-:W-:Y:S01]  /*17120*/  BSSY B0, `(.L_x_416) ;  /* 0x000000a000007945 */ /* 0x000fe20003800000 */
[----:B------:R-:W-:Y:S01]  /*17130*/  MOV R12, RZ ;  /* 0x000000ff000c7202 */ /* 0x000fe20000000f00 */
[----:B------:R-:W-:Y:S02]  /*17140*/  IMAD.MOV.U32 R11, RZ, RZ, 0x1f ;  /* 0x0000001fff0b7424 */ /* 0x000fe400078e00ff */
[----:B------:R-:W-:Y:S01]  /*17150*/  IMAD.MOV.U32 R15, RZ, RZ, -0x1 ;  /* 0xffffffffff0f7424 */ /* 0x000fe200078e00ff */
[----:B---3--:R-:W-:-:S04]  /*17160*/  SHF.R.U32.HI R2, RZ, 0x5, R2 ;  /* 0x00000005ff027819 */ /* 0x008fc80000011602 */
[----:B------:R-:W-:-:S05]  /*17170*/  LOP3.LUT R2, R2, 0x3, RZ, 0xc0, !PT ;  /* 0x0000000302027812 */ /* 0x000fca00078ec0ff */
[----:B------:R-:W-:-:S07]  /*17180*/  IMAD.MOV.U32 R13, RZ, RZ, R2 ;  /* 0x000000ffff0d7224 */ /* 0x000fce00078e0002 */
[----:B012---:R-:W-:Y:S05]  /*17190*/  WARPSYNC.COLLECTIVE R15, `(.L_x_417) ;  /* 0x000000000f087348 */ /* 0x007fea0003c00000 */
[----:B------:R3:W4:Y:S02]  /*171a0*/  SHFL.IDX P6, R14, R13, R12, R11 ;  /* 0x0000000c0d0e7389 */ /* 0x00072400000c000b */
[----:B01234-:R-:W-:Y:S01]  /*171b0*/  ENDCOLLECTIVE ;  /* 0x000000000000791b */ /* 0x01ffe20003800000 */
.L_x_417:
[----:B------:R-:W-:Y:S05]  /*171c0*/  BSYNC B0 ;  /* 0x0000000000007941 */ /* 0x000fea0003800000 */
.L_x_416:
[----:B------:R-:W-:Y:S05]  /*171d0*/  BRA `(.L_x_418) ;  /* 0xffffffc400a07947 */ /* 0x000fea000383ffff */
.L_x_309:
[----:B------:R-:W-:Y:S01]  /*171e0*/  BSSY B1, `(.L_x_419) ;  /* 0x0000006000017945 */ /* 0x000fe20003800000 */
[----:B------:R-:W-:-:S07]  /*171f0*/  IMAD.MOV.U32 R15, RZ, RZ, -0x1 ;  /* 0xffffffffff0f7424 */ /* 0x000fce00078e00ff */
[----:B012---:R-:W-:Y:S05]  /*17200*/  WARPSYNC.COLLECTIVE R15, `(.L_x_420) ;  /* 0x000000000f0c7348 */ /* 0x007fea0003c00000 */
[----:B------:R-:W-:Y:S02]  /*17210*/  ELECT P6, UR62, PT ;  /* 0x00000000003e782f */ /* 0x000fe400038c0000 */
[----:B------:R-:W-:Y:S01]  /*17220*/  MOV R14, UR62 ;  /* 0x0000003e000e7c02 */ /* 0x000fe20008000f00 */
[----:B012---:R-:W-:Y:S10]  /*17230*/  ENDCOLLECTIVE ;  /* 0x000000000000791b */ /* 0x007ff40003800000 */
.L_x_420:
[----:B------:R-:W-:Y:S05]  /*17240*/  BSYNC B1 ;  /* 0x0000000000017941 */ /* 0x000fea0003800000 */
.L_x_419:
[----:B------:R-:W-:Y:S05]  /*17250*/  BRA `(.L_x_421) ;  /* 0xffffffc400987947 */ /* 0x000fea000383ffff */
.L_x_311:
[----:B0-----:R0:W3:Y:S02]  /*17260*/  SYNCS.PHASECHK.TRANS64.TRYWAIT P1, [R5+URZ+0x38840], R0 ;  /* 0x03884000050075a7 */ /* 0x0010e4000802017f */
[----:B---3--:R-:W-:Y:S05]  /*17270*/  @!P1 NANOSLEEP.SYNCS 0x989680 ;  /* 0x009896800000995d */ /* 0x008fea0003900000 */
[----:B------:R-:W3:Y:S02]  /*17280*/  @!P1 SYNCS.PHASECHK.TRANS64 P1, [R5+URZ+0x38840], R0 ;  /* 0x03884000050095a7 */ /* 0x000ee4000802007f */
[----:B---3--:R-:W-:Y:S05]  /*17290*/  @!P1 BRA `(.L_x_311) ;  /* 0xfffffffc00f09947 */ /* 0x008fea000383ffff */
[----:B------:R-:W-:Y:S05]  /*172a0*/  BRA `(.L_x_422) ;  /* 0xffffffc400c07947 */ /* 0x000fea000383ffff */
.L_x_313:
[----:B---3--:R3:W4:Y:S02]  /*172b0*/  SYNCS.PHASECHK.TRANS64.TRYWAIT P1, [R27+URZ+0x38840], R2 ;  /* 0x038840021b0075a7 */ /* 0x008724000802017f */
[----:B----4-:R-:W-:Y:S05]  /*172c0*/  @!P1 NANOSLEEP.SYNCS 0x989680 ;  /* 0x009896800000995d */ /* 0x010fea0003900000 */
[----:B------:R-:W4:Y:S02]  /*172d0*/  @!P1 SYNCS.PHASECHK.TRANS64 P1, [R27+URZ+0x38840], R2 ;  /* 0x038840021b0095a7 */ /* 0x000f24000802007f */
[----:B----4-:R-:W-:Y:S05]  /*172e0*/  @!P1 BRA `(.L_x_313) ;  /* 0xfffffffc00f09947 */ /* 0x010fea000383ffff */
[----:B------:R-:W-:Y:S05]  /*172f0*/  BRA `(.L_x_423) ;  /* 0xffffffc400cc7947 */ /* 0x000fea000383ffff */
.L_x_315:
[----:B----4-:R4:W0:Y:S02]  /*17300*/  SYNCS.PHASECHK.TRANS64.TRYWAIT P1, [R5+URZ+0x38860], R0 ;  /* 0x03886000050075a7 */ /* 0x010824000802017f */
[----:B0-----:R-:W-:Y:S05]  /*17310*/  @!P1 NANOSLEEP.SYNCS 0x989680 ;  /* 0x009896800000995d */ /* 0x001fea0003900000 */
[----:B------:R-:W0:Y:S02]  /*17320*/  @!P1 SYNCS.PHASECHK.TRANS64 P1, [R5+URZ+0x38860], R0 ;  /* 0x03886000050095a7 */ /* 0x000e24000802007f */
[----:B0-----:R-:W-:Y:S05]  /*17330*/  @!P1 BRA `(.L_x_315) ;  /* 0xfffffffc00f09947 */ /* 0x001fea000383ffff */
[----:B------:R-:W-:Y:S05]  /*17340*/  BRA `(.L_x_424) ;  /* 0xffffffc400c87947 */ /* 0x000fea000383ffff */
.L_x_425:
        /* <DEDUP_REMOVED lines=11> */
.L_x_15839:


//--------------------- .text._ZN7cutlass13device_kernelIN5flash11enable_sm90INS1_16FlashAttnFwdSm90INS1_25CollectiveMainloopFwdSm90ILi2EN4cute5tupleIJNS5_1CILi1EEES8_S8_EEENS6_IJNS7_ILi128EEENS7_ILi80EEENS7_ILi256EEEEEELi256ENS_6half_tEfNS_4arch4Sm90ELb0ELb0ELb1ELb1ELb1ELb1ELb0ELb1ELb1ELb1ELb0ELb0EEENS1_21CollectiveEpilogueFwdINS6_IJSA_SC_SB_EEES9_SE_SG_Li256ELb1ELb1ELb0ELb0EEENS1_36VarlenDynamicPersistentTileSchedulerILi128ELi80ELi256ELi128ELb0ELb1ELb1ELb0ELb1ELb1EEEEEEEEEvNT_6ParamsE --------------------------
	.section	.text._ZN7cutlass13device_kernelIN5flash11enable_sm90INS1_16FlashAttnFwdSm90INS1_25CollectiveMainloopFwdSm90ILi2EN4cute5tupleIJNS5_1CILi1EEES8_S8_EEENS6_IJNS7_ILi128EEENS7_ILi80EEENS7_ILi256EEEEEELi256ENS_6half_tEfNS_4arch4Sm90ELb0ELb0ELb1ELb1ELb1ELb1ELb0ELb1ELb1ELb1ELb0ELb0EEENS1_21CollectiveEpilogueFwdINS6_IJSA_SC_SB_EEES9_SE_SG_Li256ELb1ELb1ELb0ELb0EEENS1_36VarlenDynamicPersistentTileSchedulerILi128ELi80ELi256ELi128ELb0ELb1ELb1ELb0ELb1ELb1EEEEEEEEEvNT_6ParamsE,"ax",@progbits
	.align	128
.text._ZN7cutlass13device_kernelIN5flash11enable_sm90INS1_16FlashAttnFwdSm90INS1_25CollectiveMainloopFwdSm90ILi2EN4cute5tupleIJNS5_1CILi1EEES8_S8_EEENS6_IJNS7_ILi128EEENS7_ILi80EEENS7_ILi256EEEEEELi256ENS_6half_tEfNS_4arch4Sm90ELb0ELb0ELb1ELb1ELb1ELb1ELb0ELb1ELb1ELb1ELb0ELb0EEENS1_21CollectiveEpilogueFwdINS6_IJSA_SC_SB_EEES9_SE_SG_Li256ELb1ELb1ELb0ELb0EEENS1_36VarlenDynamicPersistentTileSchedulerILi128ELi80ELi256ELi128ELb0ELb1ELb1ELb0ELb1ELb1EEEEEEEEEvNT_6ParamsE:
        .type           _ZN7cutlass13device_kernelIN5flash11enable_sm90INS1_16FlashAttnFwdSm90INS1_25CollectiveMainloopFwdSm90ILi2EN4cute5tupleIJNS5_1CILi1EEES8_S8_EEENS6_IJNS7_ILi128EEENS7_ILi80EEENS7_ILi256EEEEEELi256ENS_6half_tEfNS_4arch4Sm90ELb0ELb0ELb1ELb1ELb1ELb1ELb0ELb1ELb1ELb1ELb0ELb0EEENS1_21CollectiveEpilogueFwdINS6_IJSA_SC_SB_EEES9_SE_SG_Li256ELb1ELb1ELb0ELb0EEENS1_36VarlenDynamicPersistentTileSchedulerILi128ELi80ELi256ELi128ELb0ELb1ELb1ELb0ELb1ELb1EEEEEEEEEvNT_6ParamsE,@function
        .size           _ZN7cutlass13device_kernelIN5flash11enable_sm90INS1_16FlashAttnFwdSm90INS1_25CollectiveMainloopFwdSm90ILi2EN4cute5tupleIJNS5_1CILi1EEES8_S8_EEENS6_IJNS7_ILi128EEENS7_ILi80EEENS7_ILi256EEEEEELi256ENS_6half_tEfNS_4arch4Sm90ELb0ELb0ELb1ELb1ELb1ELb1ELb0ELb1ELb1ELb1ELb0ELb0EEENS1_21CollectiveEpilogueFwdINS6_IJSA_SC_SB_EEES9_SE_SG_Li256ELb1ELb1ELb0ELb0EEENS1_36VarlenDynamicPersistentTileSchedulerILi128ELi80ELi256ELi128ELb0ELb1ELb1ELb0ELb1ELb1EEEEEEEEEvNT_6ParamsE,(.L_x_15840 - _ZN7cutlass13device_kernelIN5flash11enable_sm90INS1_16FlashAttnFwdSm90INS1_25CollectiveMainloopFwdSm90ILi2EN4cute5tupleIJNS5_1CILi1EEES8_S8_EEENS6_IJNS7_ILi128EEENS7_ILi80EEENS7_ILi256EEEEEELi256ENS_6half_tEfNS_4arch4Sm90ELb0ELb0ELb1ELb1ELb1ELb1ELb0ELb1ELb1ELb1ELb0ELb0EEENS1_21CollectiveEpilogueFwdINS6_IJSA_SC_SB_EEES9_SE_SG_Li256ELb1ELb1ELb0ELb0EEENS1_36VarlenDynamicPersistentTileSchedulerILi128ELi80ELi256ELi128ELb0ELb1ELb1ELb0ELb1ELb1EEEEEEEEEvNT_6ParamsE)
        .other          _ZN7cutlass13device_kernelIN5flash11enable_sm90INS1_16FlashAttnFwdSm90INS1_25CollectiveMainloopFwdSm90ILi2EN4cute5tupleIJNS5_1CILi1EEES8_S8_EEENS6_IJNS7_ILi128EEENS7_ILi80EEENS7_ILi256EEEEEELi256ENS_6half_tEfNS_4arch4Sm90ELb0ELb0ELb1ELb1ELb1ELb1ELb0ELb1ELb1ELb1ELb0ELb0EEENS1_21CollectiveEpilogueFwdINS6_IJSA_SC_SB_EEES9_SE_SG_Li256ELb1ELb1ELb0ELb0EEENS1_36VarlenDynamicPersistentTileSchedulerILi128ELi80ELi256ELi128ELb0ELb1ELb1ELb0ELb1ELb1EEEEEEEEEvNT_6ParamsE,@"STO_CUDA_ENTRY STV_DEFAULT"
_ZN7cutlass13device_kernelIN5flash11enable_sm90INS1_16FlashAttnFwdSm90INS1_25CollectiveMainloopFwdSm90ILi2EN4cute5tupleIJNS5_1CILi1EEES8_S8_EEENS6_IJNS7_ILi128EEENS7_ILi80EEENS7_ILi256EEEEEELi256ENS_6half_tEfNS_4arch4Sm90ELb0ELb0ELb1ELb1ELb1ELb1ELb0ELb1ELb1ELb1ELb0ELb0EEENS1_21CollectiveEpilogueFwdINS6_IJSA_SC_SB_EEES9_SE_SG_Li256ELb1ELb1ELb0ELb0EEENS1_36VarlenDynamicPersistentTileSchedulerILi128ELi80ELi256ELi128ELb0ELb1ELb1ELb0ELb1ELb1EEEEEEEEEvNT_6ParamsE:
[----:B------:R-:W0:Y:S02]  /*0000*/  LDC R1, c[0x0][0x28] ;  /* 0x00000a00ff017b82 */ /* 0x000e240000000800 */
[----:B0-----:R-:W-:Y:S01]  /*0010*/  VIADD R1, R1, 0xffffff80 ;  /* 0xffffff8001017836 */ /* 0x001fe20000000000 */
[----:B------:R-:W0:Y:S01]  /*0020*/  S2R R0, SR_TID.X ;  /* 0x0000000000007919 */ /* 0x000e220000002100 */
[----:B------:R-:W-:Y:S01]  /*0030*/  ELECT P0, URZ, PT ;  /* 0x00000000003f782f */ /* 0x000fe20003800000 */
[----:B------:R-:W-:Y:S01]  /*0040*/  BSSY B0, `(.L_x_426) ;  /* 0x000000e000007945 */ /* 0x000fe20003800000 */
[----:B0-----:R-:W-:-:S05]  /*0050*/  SHF.R.U32.HI R2, RZ, 0x5, R0 ;  /* 0x00000005ff027819 */ /* 0x001fca0000011600 */
[----:B------:R-:W0:Y:S02]  /*0060*/  SHFL.IDX PT, R3, R2, RZ, 0x1f ;  /* 0x00001fff02037589 */ /* 0x000e2400000e0000 */
[----:B0-----:R-:W-:Y:S02]  /*0070*/  ISETP.EQ.AND P0, PT, R3, RZ, P0 ;  /* 0x000000ff0300720c */ /* 0x001fe40000702270 */
[----:B------:R-:W-:-:S11]  /*0080*/  SHF.R.U32.HI R3, RZ, 0x7, R0 ;  /* 0x00000007ff037819 */ /* 0x000fd60000011600 */
[----:B------:R-:W-:Y:S05]  /*0090*/  @!P0 BRA `(.L_x_427) ;  /* 0x0000000000208947 */ /* 0x000fea0003800000 */
[----:B------:R-:W-:Y:S02]  /*00a0*/  ULDC.64 UR4, c[0x0][0x198] ;  /* 0x0000660000047ab9 */ /* 0x000fe40000000a00 */
[----:B------:R-:W-:Y:S02]  /*00b0*/  UIADD3 UR6, UP0, UR4, 0x570, URZ ;  /* 0x0000057004067890 */ /* 0x000fe4000ff1e03f */
[----:B------:R-:W-:Y:S02]  /*00c0*/  UIADD3 UR4, UP1, UR4, 0x670, URZ ;  /* 0x0000067004047890 */ /* 0x000fe4000ff3e03f */
[----:B------:R-:W-:Y:S02]  /*00d0*/  UIADD3.X UR7, URZ, UR5, URZ, UP0, !UPT ;  /* 0x000000053f077290 */ /* 0x000fe400087fe43f */
[----:B------:R-:W-:-:S07]  /*00e0*/  UIADD3.X UR5, URZ, UR5, URZ, UP1, !UPT ;  /* 0x000000053f057290 */ /* 0x000fce0008ffe43f */
[----:B------:R0:W-:Y:S02]  /*00f0*/  UTMACCTL.PF [UR6] ;  /* 0x00000000060079b9 */ /* 0x0001e40008040000 */
[----:B------:R0:W-:Y:S02]  /*0100*/  UTMACCTL.PF [UR4] ;  /* 0x00000000040079b9 */ /* 0x0001e40008040000 */
[----:B0-----:R-:W-:Y:S01]  /*0110*/  NOP ;  /* 0x0000000000007918 */ /* 0x001fe20000000000 */
.L_x_427:
[----:B------:R-:W-:Y:S05]  /*0120*/  BSYNC B0 ;  /* 0x0000000000007941 */ /* 0x000fea0003800000 */
.L_x_426:
[----:B------:R-:W-:Y:S01]  /*0130*/  VOTEU.ANY UP0, P0 ;  /* 0x00000000003f7886 */ /* 0x000fe20000000100 */
[----:B------:R-:W0:Y:S01]  /*0140*/  SHFL.IDX PT, R3, R3, RZ, 0x1f ;  /* 0x00001fff03037589 */ /* 0x000e2200000e0000 */
[----:B------:R-:W-:Y:S01]  /*0150*/  UMOV UR4, 0x80 ;  /* 0x0000008000047882 */ /* 0x000fe20000000000 */
[----:B------:R-:W-:Y:S01]  /*0160*/  UMOV UR7, 0x100 ;  /* 0x0000010000077882 */ /* 0x000fe20000000000 */
[----:B------:R-:W-:Y:S01]  /*0170*/  VOTEU.ANY UP1, P0 ;  /* 0x00000000003f7886 */ /* 0x000fe20000020100 */
[----:B------:R-:W1:Y:S01]  /*0180*/  @UP0 S2UR UR8, SR_CgaCtaId ;  /* 0x00000000000809c3 */ /* 0x000e620000008800 */
[----:B------:R-:W2:Y:S01]  /*0190*/  SHFL.IDX PT, R4, R2, RZ, 0x1f ;  /* 0x00001fff02047589 */ /* 0x000ea200000e0000 */
[----:B------:R-:W-:Y:S01]  /*01a0*/  @UP0 UMOV UR6, 0x400 ;  /* 0x0000040000060882 */ /* 0x000fe20000000000 */
[----:B------:R-:W-:-:S04]  /*01b0*/  @UP0 UIADD3 UR4, -UR4, 0x100000, URZ ;  /* 0x0010000004040890 */ /* 0x000fc8000fffe13f */
[----:B------:R-:W-:Y:S02]  /*01c0*/  @UP0 USHF.L.U32 UR5, UR4, 0xb, URZ ;  /* 0x0000000b04050899 */ /* 0x000fe4000800063f */
[----:B------:R-:W-:Y:S01]  /*01d0*/  @UP0 USHF.L.U32 UR4, UR4, 0x1, URZ ;  /* 0x0000000104040899 */ /* 0x000fe2000800063f */
[----:B------:R-:W-:Y:S01]  /*01e0*/  VOTEU.ANY UP2, P0 ;  /* 0x00000000003f7886 */ /* 0x000fe20000040100 */
[----:B0-----:R-:W-:Y:S01]  /*01f0*/  R2UR UR9, R3 ;  /* 0x00000000030972ca */ /* 0x001fe200000e0000 */
[----:B-1----:R-:W-:Y:S01]  /*0200*/  @UP0 ULEA UR8, UR8, UR6, 0x18 ;  /* 0x0000000608080291 */ /* 0x002fe2000f8ec03f */
[----:B--2---:R-:W-:Y:S01]  /*0210*/  ISETP.NE.AND P1, PT, R4, RZ, PT ;  /* 0x000000ff0400720c */ /* 0x004fe20003f25270 */
[----:B------:R-:W-:-:S04]  /*0220*/  @UP0 UIADD3 UR6, -UR7, 0x100000, URZ ;  /* 0x0010000007060890 */ /* 0x000fc8000fffe13f */
[----:B------:R-:W-:Y:S02]  /*0230*/  @UP0 USHF.L.U32 UR7, UR6, 0xb, URZ ;  /* 0x0000000b06070899 */ /* 0x000fe4000800063f */
[----:B------:R-:W-:-:S04]  /*0240*/  @UP0 USHF.L.U32 UR6, UR6, 0x1, URZ ;  /* 0x0000000106060899 */ /* 0x000fc8000800063f */
[----:B------:R-:W-:Y:S01]  /*0250*/  UISETP.NE.AND UP0, UPT, UR9, URZ, UPT ;  /* 0x0000003f0900728c */ /* 0x000fe2000bf05270 */
[----:B------:R-:W0:Y:S02]  /*0260*/  FENCE.VIEW.ASYNC.S ;  /* 0x00000000000073c6 */ /* 0x000e240000000000 */
[----:B0-----:R0:W1:Y:S05]  /*0270*/  @UP1 SYNCS.EXCH.64 URZ, [UR8+0x38800], UR4 ;  /* 0x03880004083f15b2 */ /* 0x00106a0008000100 */
[----:B------:R0:W2:Y:S01]  /*0280*/  @UP2 SYNCS.EXCH.64 URZ, [UR8+0x38820], UR6 ;  /* 0x03882006083f25b2 */ /* 0x0000a20008000100 */
        /* <DEDUP_REMOVED lines=14> */
[----:B0-----:R3:W4:Y:S08]  /*0370*/  SYNCS.EXCH.64 URZ, [UR8+0x38830], UR4 ;  /* 0x03883004083f75b2 */ /* 0x0017300008000100 */
[----:B------:R3:W0:Y:S01]  /*0380*/  SYNCS.EXCH.64 URZ, [UR8+0x38840], UR6 ;  /* 0x03884006083f75b2 */ /* 0x0006220008000100 */
[----:B------:R3:W0:Y:S01]  /*0390*/  SYNCS.EXCH.64 URZ, [UR8+0x38838], UR4 ;  /* 0x03883804083f75b2 */ /* 0x0006220008000100 */
[----:B------:R3:W0:Y:S02]  /*03a0*/  SYNCS.EXCH.64 URZ, [UR8+0x38848], UR6 ;  /* 0x03884806083f75b2 */ /* 0x0006240008000100 */
[----:B---3--:R-:W-:Y:S01]  /*03b0*/  NOP ;  /* 0x0000000000007918 */ /* 0x008fe20000000000 */
.L_x_428:
[----:B------:R-:W3:Y:S01]  /*03c0*/  SHFL.IDX PT, R3, R2, RZ, 0x1f ;  /* 0x00001fff02037589 */ /* 0x000ee200000e0000 */
[----:B------:R-:W-:Y:S01]  /*03d0*/  NOP ;  /* 0x0000000000007918 */ /* 0x000fe20000000000 */
[----:B---3--:R-:W-:-:S13]  /*03e0*/  ISETP.NE.AND P0, PT, R3, RZ, PT ;  /* 0x000000ff0300720c */ /* 0x008fda0003f05270 */
        /* <DEDUP_REMOVED lines=17> */
[----:B------:R3:W0:Y:S02]  /*0500*/  SYNCS.EXCH.64 URZ, [UR8+0x38868], UR6 ;  /* 0x03886806083f75b2 */ /* 0x0006240008000100 */
[----:B---3--:R-:W-:Y:S01]  /*0510*/  NOP ;  /* 0x0000000000007918 */ /* 0x008fe20000000000 */
.L_x_429:
[----:B------:R-:W3:Y:S01]  /*0520*/  SHFL.IDX PT, R3, R2, RZ, 0x1f ;  /* 0x00001fff02037589 */ /* 0x000ee200000e0000 */
[----:B------:R-:W-:Y:S01]  /*0530*/  NOP ;  /* 0x0000000000007918 */ /* 0x000fe20000000000 */
[----:B---3--:R-:W-:-:S13]  /*0540*/  ISETP.NE.AND P0, PT, R3, RZ, PT ;  /* 0x000000ff0300720c */ /* 0x008fda0003f05270 */
        /* <DEDUP_REMOVED lines=13> */
[----:B------:R3:W0:Y:S02]  /*0620*/  SYNCS.EXCH.64 URZ, [UR6+0x38888], UR4 ;  /* 0x03888804063f75b2 */ /* 0x0006240008000100 */
[----:B---3--:R-:W-:Y:S01]  /*0630*/  NOP ;  /* 0x0000000000007918 */ /* 0x008fe20000000000 */
.L_x_430:
        /* <DEDUP_REMOVED lines=22> */
.L_x_431:
        /* <DEDUP_REMOVED lines=22> */
.L_x_432:
[----:B------:R-:W-:Y:S01]  /*0900*/  PLOP3.LUT P0, PT, PT, PT, UP0, 0x80, 0x0 ;  /* 0x000000000000781c */ /* 0x000fe20003f0f008 */
[----:B------:R-:W-:Y:S01]  /*0910*/  UMOV UR60, 0x1 ;  /* 0x00000001003c7882 */ /* 0x000fe20000000000 */
[----:B------:R-:W-:Y:S01]  /*0920*/  NOP ;  /* 0x0000000000007918 */ /* 0x000fe20000000000 */
[----:B------:R-:W-:Y:S01]  /*0930*/  USEL UR60, UR60, 0x2, !UP0 ;  /* 0x000000023c3c7887 */ /* 0x000fe2000c000000 */
[----:B------:R-:W-:Y:S01]  /*0940*/  BSSY B9, `(.L_x_433) ;  /* 0x00026f8000097945 */ /* 0x000fe20003800000 */
[----:B012-4-:R-:W-:Y:S08]  /*0950*/  BAR.SYNC.DEFER_BLOCKING 0x0 ;  /* 0x0000000000007b1d */ /* 0x017ff00000010000 */
[----:B------:R-:W-:Y:S05]  /*0960*/  @!P0 BRA `(.L_x_434) ;  /* 0x000001fc00848947 */ /* 0x000fea0003800000 */
.L_x_435:
[----:B------:R-:W-:-:S08]  /*0970*/  NOP ;  /* 0x0000000000007918 */ /* 0x000fd00000000000 */
[----:B------:R-:W0:Y:S02]  /*0980*/  USETMAXREG.TRY_ALLOC.CTAPOOL UP0, 0xe8 ;  /* 0x000000e8000079c8 */ /* 0x000e240008000600 */
[----:B0-----:R-:W-:-:S13]  /*0990*/  PLOP3.LUT P0, PT, PT, PT, UP0, 0x80, 0x0 ;  /* 0x000000000000781c */ /* 0x001fda0003f0f008 */
[----:B------:R-:W-:Y:S05]  /*09a0*/  @!P0 BRA `(.L_x_435) ;  /* 0xfffffffc00f08947 */ /* 0x000fea000383ffff */
[----:B------:R-:W0:Y:S08]  /*09b0*/  S2UR UR4, SR_CgaCtaId ;  /* 0x00000000000479c3 */ /* 0x000e300000008800 */
[----:B------:R-:W-:Y:S06]  /*09c0*/  BAR.ARV 0x8, 0x180 ;  /* 0x0206000000007b1d */ /* 0x000fec0000002000 */
[----:B------:R-:W-:-:S02]  /*09d0*/  MOV R22, 0x400 ;  /* 0x0000040000167802 */ /* 0x000fc40000000f00 */
[----:B------:R-:W-:Y:S01]  /*09e0*/  BAR.SYNC.DEFER_BLOCKING 0x5, 0x180 ;  /* 0x0146000000007b1d */ /* 0x000fe20000010000 */
[----:B0-----:R-:W-:-:S05]  /*09f0*/  IMAD.U32 R2, RZ, RZ, UR4 ;  /* 0x00000004ff027e24 */ /* 0x001fca000f8e00ff */
[----:B------:R-:W-:Y:S01]  /*0a00*/  ULDC UR4, c[0x0][0xc3c] ;  /* 0x00030f0000047ab9 */ /* 0x000fe20000000800 */
[----:B------:R-:W-:Y:S01]  /*0a10*/  LEA R22, R2, R22, 0x18 ;  /* 0x0000001602167211 */ /* 0x000fe200078ec0ff */
[----:B------:R-:W-:Y:S04]  /*0a20*/  STL [R1+0x58], R2 ;  /* 0x0000580201007387 */ /* 0x000fe80000100800 */
[----:B------:R-:W0:Y:S01]  /*0a30*/  LDS.128 R28, [R22+0x388d0] ;  /* 0x0388d000161c7984 */ /* 0x000e220000000c00 */
[----:B------:R-:W-:Y:S06]  /*0a40*/  BAR.ARV 0x4, 0x180 ;  /* 0x0106000000007b1d */ /* 0x000fec0000002000 */
[----:B0-----:R-:W-:-:S13]  /*0a50*/  ISETP.GE.AND P0, PT, R31, UR4, PT ;  /* 0x000000041f007c0c */ /* 0x001fda000bf06270 */
[----:B------:R-:W-:Y:S05]  /*0a60*/  @P0 BRA `(.L_x_436) ;  /* 0x0000026c00940947 */ /* 0x000fea0003800000 */
[----:B------:R-:W-:Y:S01]  /*0a70*/  IADD3 R0, R0, -0x80, RZ ;  /* 0xffffff8000007810 */ /* 0x000fe20007ffe0ff */
[----:B------:R-:W-:Y:S01]  /*0a80*/  ULOP3.LUT UR5, UR60, 0x1, URZ, 0xfc, !UPT ;  /* 0x000000013c057892 */ /* 0x000fe2000f8efc3f */
[----:B------:R-:W-:Y:S01]  /*0a90*/  R2UR UR4, R22 ;  /* 0x00000000160472ca */ /* 0x000fe200000e0000 */
[----:B------:R-:W-:Y:S01]  /*0aa0*/  IMAD.MOV.U32 R212, RZ, RZ, RZ ;  /* 0x000000ffffd47224 */ /* 0x000fe200078e00ff */
[----:B------:R-:W-:Y:S01]  /*0ab0*/  SHF.R.S32.HI R3, RZ, 0x1f, R0 ;  /* 0x0000001fff037819 */ /* 0x000fe20000011400 */
[----:B------:R-:W-:Y:S01]  /*0ac0*/  IMAD.MOV.U32 R229, RZ, RZ, RZ ;  /* 0x000000ffffe57224 */ /* 0x000fe200078e00ff */
[----:B------:R-:W-:Y:S01]  /*0ad0*/  MOV R223, RZ ;  /* 0x000000ff00df7202 */ /* 0x000fe20000000f00 */
[----:B------:R-:W-:Y:S01]  /*0ae0*/  IMAD.MOV.U32 R225, RZ, RZ, RZ ;  /* 0x000000ffffe17224 */ /* 0x000fe200078e00ff */
[CC--:B------:R-:W-:Y:S02]  /*0af0*/  LEA.HI R2, R3.reuse, R0.reuse, RZ, 0x4 ;  /* 0x0000000003027211 */ /* 0x0c0fe400078f20ff */
[----:B------:R-:W-:-:S02]  /*0b00*/  LEA.HI R4, R3, R0, RZ, 0x5 ;  /* 0x0000000003047211 */ /* 0x000fc400078f28ff */
[----:B------:R-:W-:Y:S02]  /*0b10*/  SHF.R.S32.HI R7, RZ, 0x4, R2 ;  /* 0x00000004ff077819 */ /* 0x000fe40000011402 */
[----:B------:R-:W-:Y:S01]  /*0b20*/  LOP3.LUT R5, R2, 0x3fffff0, RZ, 0xc0, !PT ;  /* 0x03fffff002057812 */ /* 0x000fe200078ec0ff */
[----:B------:R-:W-:Y:S01]  /*0b30*/  IMAD.SHL.U32 R4, R4, 0x20, RZ ;  /* 0x0000002004047824 */ /* 0x000fe200078e00ff */
[----:B------:R-:W-:Y:S01]  /*0b40*/  LEA.HI R2, R2, R7, RZ, 0x1 ;  /* 0x0000000702027211 */ /* 0x000fe200078f08ff */
[----:B------:R-:W-:Y:S01]  /*0b50*/  UIADD3 UR4, UR4, 0x14400, URZ ;  /* 0x0001440004047890 */ /* 0x000fe2000fffe03f */
[----:B------:R-:W-:Y:S01]  /*0b60*/  LEA.HI R219, R3, R0, RZ, 0x3 ;  /* 0x0000000003db7211 */ /* 0x000fe200078f18ff */
[----:B------:R-:W-:Y:S01]  /*0b70*/  IMAD.IADD R5, R0, 0x1, -R5 ;  /* 0x0000000100057824 */ /* 0x000fe200078e0a05 */
[----:B------:R-:W-:Y:S02]  /*0b80*/  LOP3.LUT R2, R2, 0x1ffffffe, RZ, 0xc0, !PT ;  /* 0x1ffffffe02027812 */ /* 0x000fe400078ec0ff */
[----:B------:R-:W-:-:S02]  /*0b90*/  LOP3.LUT R4, R4, 0xfffffc00, RZ, 0xc0, !PT ;  /* 0xfffffc0004047812 */ /* 0x000fc400078ec0ff */
[----:B------:R-:W-:Y:S01]  /*0ba0*/  LOP3.LUT R9, R219, 0xfffffff8, RZ, 0xc0, !PT ;  /* 0xfffffff8db097812 */ /* 0x000fe200078ec0ff */
[----:B------:R-:W-:Y:S01]  /*0bb0*/  IMAD.IADD R2, R7, 0x1, -R2 ;  /* 0x0000000107027824 */ /* 0x000fe200078e0a02 */
[----:B------:R-:W-:Y:S02]  /*0bc0*/  LEA R5, R5, R4, 0x6 ;  /* 0x0000000405057211 */ /* 0x000fe400078e30ff */
[----:B------:R-:W-:Y:S01]  /*0bd0*/  LEA.HI R3, R3, R0, RZ, 0x6 ;  /* 0x0000000003037211 */ /* 0x000fe200078f30ff */
[----:B------:R-:W-:Y:S01]  /*0be0*/  IMAD.IADD R8, R0, 0x1, -R9 ;  /* 0x0000000100087824 */ /* 0x000fe200078e0a09 */
[----:B------:R-:W-:Y:S01]  /*0bf0*/  LEA R0, R2, R5, 0x3 ;  /* 0x0000000502007211 */ /* 0x000fe200078e18ff */
[----:B------:R-:W-:Y:S01]  /*0c00*/  IMAD.U32 R2, RZ, RZ, UR4 ;  /* 0x00000004ff027e24 */ /* 0x000fe2000f8e00ff */
[----:B------:R-:W-:Y:S01]  /*0c10*/  SHF.R.S32.HI R219, RZ, 0x3, R219 ;  /* 0x00000003ffdb7819 */ /* 0x000fe200000114db */
[C---:B------:R-:W-:Y:S01]  /*0c20*/  IMAD.SHL.U32 R16, R8.reuse, 0x8, RZ ;  /* 0x0000000808107824 */ /* 0x040fe200078e00ff */
[----:B------:R-:W-:Y:S01]  /*0c30*/  SHF.L.U32 R214, R8, 0x2, RZ ;  /* 0x0000000208d67819 */ /* 0x000fe200000006ff */
[----:B------:R0:W-:Y:S01]  /*0c40*/  STL [R1+0x78], R0 ;  /* 0x0000780001007387 */ /* 0x0001e20000100800 */
[----:B------:R-:W-:Y:S01]  /*0c50*/  SHF.L.U32 R3, R3, 0x3, RZ ;  /* 0x0000000303037819 */ /* 0x000fe200000006ff */
[C---:B------:R-:W-:Y:S01]  /*0c60*/  VIADD R6, R219.reuse, 0x40 ;  /* 0x00000040db067836 */ /* 0x040fe20000000000 */
[----:B------:R-:W-:Y:S01]  /*0c70*/  IADD3 R220, R214, 0x40, RZ ;  /* 0x00000040d6dc7810 */ /* 0x000fe20007ffe0ff */
[----:B------:R-:W-:Y:S01]  /*0c80*/  STL [R1+0x64], R8 ;  /* 0x0000640801007387 */ /* 0x000fe20000100800 */
[----:B------:R-:W-:Y:S01]  /*0c90*/  SHF.L.U32 R224, R219, 0x6, RZ ;  /* 0x00000006dbe07819 */ /* 0x000fe200000006ff */
[----:B------:R-:W-:Y:S01]  /*0ca0*/  VIADD R18, R16, 0x80 ;  /* 0x0000008010127836 */ /* 0x000fe20000000000 */
[----:B------:R-:W-:Y:S01]  /*0cb0*/  LOP3.LUT R228, R3, 0xfffffe00, RZ, 0xc0, !PT ;  /* 0xfffffe0003e47812 */ /* 0x000fe200078ec0ff */
[----:B------:R-:W-:Y:S01]  /*0cc0*/  IMAD.IADD R213, R214, 0x1, R220 ;  /* 0x00000001d6d57824 */ /* 0x000fe200078e02dc */
[----:B------:R-:W-:Y:S01]  /*0cd0*/  LOP3.LUT R224, R224, 0x1c0, RZ, 0xc0, !PT ;  /* 0x000001c0e0e07812 */ /* 0x000fe200078ec0ff */
[----:B0-----:R-:W-:Y:S01]  /*0ce0*/  IMAD.U32 R0, RZ, RZ, UR5 ;  /* 0x00000005ff007e24 */ /* 0x001fe2000f8e00ff */
[----:B------:R-:W-:Y:S01]  /*0cf0*/  SHF.R.S32.HI R3, RZ, 0x1f, R6 ;  /* 0x0000001fff037819 */ /* 0x000fe20000011406 */
[----:B------:R-:W-:Y:S01]  /*0d00*/  VIADD R0, R219, 0x20 ;  /* 0x00000020db007836 */ /* 0x000fe20000000000 */
[----:B------:R-:W-:Y:S01]  /*0d10*/  STL [R1+0x70], RZ ;  /* 0x000070ff01007387 */ /* 0x000fe20000100800 */
[----:B------:R-:W-:Y:S01]  /*0d20*/  VIADD R19, R16, 0xc0 ;  /* 0x000000c010137836 */ /* 0x000fe20000000000 */
[----:B------:R-:W-:Y:S01]  /*0d30*/  LEA.HI R3, R3, R6, RZ, 0x3 ;  /* 0x0000000603037211 */ /* 0x000fe200078f18ff */
[----:B------:R-:W-:Y:S01]  /*0d40*/  VIADD R221, R214, 0x20 ;  /* 0x00000020d6dd7836 */ /* 0x000fe20000000000 */
[----:B------:R-:W-:Y:S01]  /*0d50*/  SHF.R.S32.HI R5, RZ, 0x1f, R0 ;  /* 0x0000001fff057819 */ /* 0x000fe20000011400 */
[----:B------:R0:W-:Y:S01]  /*0d60*/  STL [R1+0x6c], R2 ;  /* 0x00006c0201007387 */ /* 0x0001e20000100800 */
[----:B------:R-:W-:Y:S01]  /*0d70*/  SHF.R.S32.HI R17, RZ, 0x1f, R16 ;  /* 0x0000001fff117819 */ /* 0x000fe20000011410 */
[----:B------:R-:W-:Y:S01]  /*0d80*/  IMAD.SHL.U32 R3, R3, 0x40, RZ ;  /* 0x0000004003037824 */ /* 0x000fe200078e00ff */
[----:B------:R-:W-:Y:S01]  /*0d90*/  LEA.HI R5, R5, R0, RZ, 0x3 ;  /* 0x0000000005057211 */ /* 0x000fe200078f18ff */
[----:B------:R-:W-:Y:S01]  /*0da0*/  IMAD.SHL.U32 R0, R0, 0x40, RZ ;  /* 0x0000004000007824 */ /* 0x000fe200078e00ff */
[----:B------:R-:W-:-:S02]  /*0db0*/  IADD3 R222, R214, 0x60, RZ ;  /* 0x00000060d6de7810 */ /* 0x000fc40007ffe0ff */
[----:B------:R-:W-:Y:S02]  /*0dc0*/  SHF.L.U32 R5, R5, 0x6, RZ ;  /* 0x0000000605057819 */ /* 0x000fe400000006ff */
[----:B------:R-:W-:Y:S01]  /*0dd0*/  LOP3.LUT R4, R0, 0x1c0, RZ, 0xc0, !PT ;  /* 0x000001c000047812 */ /* 0x000fe200078ec0ff */
[----:B0-----:R-:W-:Y:S01]  /*0de0*/  IMAD.SHL.U32 R2, R6, 0x40, RZ ;  /* 0x0000004006027824 */ /* 0x001fe200078e00ff */
[----:B------:R-:W-:Y:S02]  /*0df0*/  SHF.R.U32.HI R0, RZ, 0x3, R224 ;  /* 0x00000003ff007819 */ /* 0x000fe400000116e0 */
[----:B------:R-:W-:Y:S02]  /*0e00*/  SHF.R.S32.HI R0, RZ, 0x1f, R213 ;  /* 0x0000001fff007819 */ /* 0x000fe400000114d5 */
[----:B------:R-:W-:Y:S02]  /*0e10*/  LOP3.LUT R2, R2, 0x1c0, RZ, 0xc0, !PT ;  /* 0x000001c002027812 */ /* 0x000fe400078ec0ff */
[----:B------:R-:W-:-:S02]  /*0e20*/  LEA.HI R0, R0, R213, RZ, 0x3 ;  /* 0x000000d500007211 */ /* 0x000fc400078f18ff */
[----:B------:R-:W-:Y:S02]  /*0e30*/  SHF.R.U32.HI R6, RZ, 0x3, R4 ;  /* 0x00000003ff067819 */ /* 0x000fe40000011604 */
[----:B------:R-:W-:Y:S02]  /*0e40*/  SHF.R.U32.HI R4, RZ, 0x3, R2 ;  /* 0x00000003ff047819 */ /* 0x000fe40000011602 */
[----:B------:R-:W-:Y:S02]  /*0e50*/  LOP3.LUT R23, R0, 0xfffffff8, RZ, 0xc0, !PT ;  /* 0xfffffff800177812 */ /* 0x000fe400078ec0ff */
[----:B------:R-:W-:Y:S02]  /*0e60*/  LOP3.LUT R2, R5, 0xfffffe00, RZ, 0xc0, !PT ;  /* 0xfffffe0005027812 */ /* 0x000fe400078ec0ff */
[----:B------:R-:W-:Y:S02]  /*0e70*/  LOP3.LUT R0, R3, 0xfffffe00, RZ, 0xc0, !PT ;  /* 0xfffffe0003007812 */ /* 0x000fe400078ec0ff */
[----:B------:R-:W-:Y:S01]  /*0e80*/  SHF.R.S32.HI R218, RZ, 0x1f, R18 ;  /* 0x0000001fffda7819 */ /* 0x000fe20000011412 */
[----:B------:R0:W-:Y:S01]  /*0e90*/  STL [R1+0x54], R2 ;  /* 0x0000540201007387 */ /* 0x0001e20000100800 */
[----:B------:R-:W-:-:S02]  /*0ea0*/  SHF.R.S32.HI R217, RZ, 0x1f, R19 ;  /* 0x0000001fffd97819 */ /* 0x000fc40000011413 */
[----:B------:R-:W-:Y:S01]  /*0eb0*/  SHF.R.S32.HI R216, RZ, 0x1f, R23 ;  /* 0x0000001fffd87819 */ /* 0x000fe20000011417 */
[----:B------:R0:W-:Y:S06]  /*0ec0*/  STL [R1+0x50], R0 ;  /* 0x0000500001007387 */ /* 0x0001ec0000100800 */
.L_x_674:
[----:B012-4-:R-:W0:Y:S01]  /*0ed0*/  LDC.64 R2, c[0x0][0xc88] ;  /* 0x00032200ff027b82 */ /* 0x017e220000000a00 */
[----:B------:R-:W-:Y:S01]  /*0ee0*/  ULDC.64 UR10, c[0x0][0x208] ;  /* 0x00008200000a7ab9 */ /* 0x000fe20000000a00 */
[----:B------:R-:W-:Y:S01]  /*0ef0*/  ULDC.64 UR4, c[0x0][0xa28] ;  /* 0x00028a0000047ab9 */ /* 0x000fe20000000a00 */
[----:B------:R-:W-:Y:S01]  /*0f00*/  ULDC.64 UR8, c[0x0][0xa18] ;  /* 0x0002860000087ab9 */ /* 0x000fe20000000a00 */
[----:B------:R-:W-:Y:S01]  /*0f10*/  ULDC.64 UR6, c[0x0][0xa08] ;  /* 0x0002820000067ab9 */ /* 0x000fe20000000a00 */
[----:B0-----:R-:W-:-:S05]  /*0f20*/  IMAD.WIDE R2, R31, 0x4, R2 ;  /* 0x000000041f027825 */ /* 0x001fca00078e0202 */
[----:B------:R-:W2:Y:S01]  /*0f30*/  LDG.E R8, desc[UR10][R2.64] ;  /* 0x0000000a02087981 */ /* 0x000ea2000c1e1900 */
[----:B------:R-:W-:Y:S01]  /*0f40*/  ISETP.NE.U32.AND P2, PT, RZ, UR4, PT ;  /* 0x00000004ff007c0c */ /* 0x000fe2000bf45070 */
[----:B------:R-:W-:Y:S01]  /*0f50*/  IMAD.MOV.U32 R120, RZ, RZ, RZ ;  /* 0x000000ffff787224 */ /* 0x000fe200078e00ff */
[----:B------:R-:W-:Y:S02]  /*0f60*/  ISETP.NE.U32.AND P1, PT, RZ, UR8, PT ;  /* 0x00000008ff007c0c */ /* 0x000fe4000bf25070 */
[----:B------:R-:W-:Y:S02]  /*0f70*/  ISETP.NE.AND.EX P2, PT, RZ, UR5, PT, P2 ;  /* 0x00000005ff007c0c */ /* 0x000fe4000bf45320 */
[----:B------:R-:W-:Y:S02]  /*0f80*/  ISETP.NE.AND.EX P1, PT, RZ, UR9, PT, P1 ;  /* 0x00000009ff007c0c */ /* 0x000fe4000bf25310 */
[----:B------:R-:W-:-:S04]  /*0f90*/  ISETP.NE.U32.AND P0, PT, RZ, UR6, PT ;  /* 0x00000006ff007c0c */ /* 0x000fc8000bf05070 */
[----:B------:R-:W-:Y:S02]  /*0fa0*/  ISETP.NE.AND.EX P0, PT, RZ, UR7, PT, P0 ;  /* 0x00000007ff007c0c */ /* 0x000fe4000bf05300 */
[----:B--2---:R-:W-:Y:S01]  /*0fb0*/  SHF.R.S32.HI R0, RZ, 0x1f, R8 ;  /* 0x0000001fff007819 */ /* 0x004fe20000011408 */
[----:B------:R0:W-:Y:S02]  /*0fc0*/  STL [R1+0x60], R8 ;  /* 0x0000600801007387 */ /* 0x0001e40000100800 */
[C---:B------:R-:W-:Y:S01]  /*0fd0*/  @P2 LEA R2, P3, R8.reuse, UR4, 0x2 ;  /* 0x0000000408022c11 */ /* 0x040fe2000f8610ff */
[----:B------:R-:W-:Y:S01]  /*0fe0*/  ULDC UR4, c[0x0][0x288] ;  /* 0x0000a20000047ab9 */ /* 0x000fe20000000800 */
[C-C-:B------:R-:W-:Y:S01]  /*0ff0*/  SHF.L.U64.HI R27, R8.reuse, 0x2, R0.reuse ;  /* 0x00000002081b7819 */ /* 0x140fe20000010200 */
[----:B------:R0:W-:Y:S01]  /*1000*/  STL [R1+0x74], R29 ;  /* 0x0000741d01007387 */ /* 0x0001e20000100800 */
[C---:B------:R-:W-:Y:S01]  /*1010*/  @P2 LEA.HI.X R3, R8.reuse, UR5, R0, 0x2, P3 ;  /* 0x0000000508032c11 */ /* 0x040fe200098f1400 */
[----:B------:R-:W-:Y:S01]  /*1020*/  IMAD.SHL.U32 R26, R8, 0x4, RZ ;  /* 0x00000004081a7824 */ /* 0x000fe200078e00ff */
[----:B------:R-:W-:Y:S01]  /*1030*/  MOV R0, RZ ;  /* 0x000000ff00007202 */ /* 0x000fe20000000f00 */
[----:B------:R0:W-:Y:S01]  /*1040*/  STL [R1+0x68], R30 ;  /* 0x0000681e01007387 */ /* 0x0001e20000100800 */
[----:B------:R-:W-:Y:S01]  /*1050*/  IMAD.U32 R140, RZ, RZ, UR4 ;  /* 0x00000004ff8c7e24 */ /* 0x000fe2000f8e00ff */
[----:B------:R-:W-:Y:S01]  /*1060*/  ULDC.64 UR4, c[0x0][0x418] ;  /* 0x0001060000047ab9 */ /* 0x000fe20000000a00 */
[C---:B------:R-:W-:Y:S01]  /*1070*/  IADD3 R6, P4, R26.reuse, UR6, RZ ;  /* 0x000000061a067c10 */ /* 0x040fe2000ff9e0ff */
[----:B------:R-:W-:Y:S01]  /*1080*/  UISETP.NE.U32.AND UP0, UPT, UR4, URZ, UPT ;  /* 0x0000003f0400728c */ /* 0x000fe2000bf05070 */
[----:B------:R0:W5:Y:S01]  /*1090*/  @P2 LDG.E R0, desc[UR10][R2.64] ;  /* 0x0000000a02002981 */ /* 0x000162000c1e1900 */
[----:B------:R-:W-:Y:S01]  /*10a0*/  @P1 IADD3 R4, P2, R26, UR8, RZ ;  /* 0x000000081a041c10 */ /* 0x000fe2000ff5e0ff */
[----:B------:R-:W-:Y:S01]  /*10b0*/  ULDC UR4, c[0x0][0x424] ;  /* 0x0001090000047ab9 */ /* 0x000fe20000000800 */
[----:B------:R-:W-:Y:S01]  /*10c0*/  UISETP.NE.AND.EX UP0, UPT, UR5, URZ, UPT, UP0 ;  /* 0x0000003f0500728c */ /* 0x000fe2000bf05300 */
[C---:B------:R-:W-:Y:S01]  /*10d0*/  IADD3.X R7, R27.reuse, UR7, RZ, P4, !PT ;  /* 0x000000071b077c10 */ /* 0x040fe2000a7fe4ff */
[----:B------:R-:W-:Y:S01]  /*10e0*/  ULDC.64 UR6, c[0x0][0xa20] ;  /* 0x0002880000067ab9 */ /* 0x000fe20000000a00 */
[----:B------:R-:W-:Y:S01]  /*10f0*/  @P1 IADD3.X R5, R27, UR9, RZ, P2, !PT ;  /* 0x000000091b051c10 */ /* 0x000fe200097fe4ff */
[----:B------:R-:W-:Y:S01]  /*1100*/  USEL UR4, UR4, 0x1, UP0 ;  /* 0x0000000104047887 */ /* 0x000fe20008000000 */
[----:B------:R-:W-:Y:S01]  /*1110*/  ISETP.NE.U32.AND P2, PT, RZ, UR6, PT ;  /* 0x00000006ff007c0c */ /* 0x000fe2000bf45070 */
[----:B------:R-:W-:Y:S01]  /*1120*/  ULDC UR5, c[0x0][0x2f0] ;  /* 0x0000bc0000057ab9 */ /* 0x000fe20000000800 */
[----:B------:R0:W5:Y:S01]  /*1130*/  @P0 LDG.E R120, desc[UR10][R6.64] ;  /* 0x0000000a06780981 */ /* 0x000162000c1e1900 */
[----:B------:R-:W-:Y:S01]  /*1140*/  UIMAD UR4, UR4, UR5, URZ ;  /* 0x00000005040472a4 */ /* 0x000fe2000f8e023f */
[----:B------:R-:W-:-:S02]  /*1150*/  ISETP.NE.AND.EX P2, PT, RZ, UR7, PT, P2 ;  /* 0x00000007ff007c0c */ /* 0x000fc4000bf45320 */
[----:B------:R0:W5:Y:S01]  /*1160*/  @P1 LDG.E R140, desc[UR10][R4.64] ;  /* 0x0000000a048c1981 */ /* 0x000162000c1e1900 */
[----:B------:R-:W-:Y:S01]  /*1170*/  ULDC UR5, c[0x0][0x348] ;  /* 0x0000d20000057ab9 */ /* 0x000fe20000000800 */
[----:B------:R-:W-:Y:S01]  /*1180*/  MOV R91, R8 ;  /* 0x00000008005b7202 */ /* 0x000fe20000000f00 */
[----:B---3--:R-:W-:Y:S08]  /*1190*/  @P1 BRA `(.L_x_437) ;  /* 0x0000000000281947 */ /* 0x008ff00003800000 */
[----:B------:R-:W-:Y:S02]  /*11a0*/  ULDC.64 UR8, c[0x0][0xa00] ;  /* 0x0002800000087ab9 */ /* 0x000fe40000000a00 */
[----:B------:R-:W-:-:S04]  /*11b0*/  ISETP.NE.U32.AND P1, PT, RZ, UR8, PT ;  /* 0x00000008ff007c0c */ /* 0x000fc8000bf25070 */
[----:B------:R-:W-:-:S13]  /*11c0*/  ISETP.NE.AND.EX P1, PT, RZ, UR9, PT, P1 ;  /* 0x00000009ff007c0c */ /* 0x000fda000bf25310 */
[----:B------:R-:W-:Y:S05]  /*11d0*/  @!P1 BRA `(.L_x_437) ;  /* 0x0000000000189947 */ /* 0x000fea0003800000 */
[----:B0-----:R-:W0:Y:S01]  /*11e0*/  LDC.64 R2, c[0x0][0xa00] ;  /* 0x00028000ff027b82 */ /* 0x001e220000000a00 */
[----:B------:R-:W-:Y:S01]  /*11f0*/  ULDC.64 UR8, c[0x0][0x208] ;  /* 0x0000820000087ab9 */ /* 0x000fe20000000a00 */
[----:B0-----:R-:W-:-:S05]  /*1200*/  IMAD.WIDE R2, R91, 0x4, R2 ;  /* 0x000000045b027825 */ /* 0x001fca00078e0202 */
[----:B-----5:R-:W2:Y:S04]  /*1210*/  LDG.E R140, desc[UR8][R2.64] ;  /* 0x00000008028c7981 */ /* 0x020ea8000c1e1900 */
[----:B------:R-:W2:Y:S02]  /*1220*/  LDG.E R5, desc[UR8][R2.64+0x4] ;  /* 0x0000040802057981 */ /* 0x000ea4000c1e1900 */
[----:B--2---:R-:W-:-:S07]  /*1230*/  IMAD.IADD R140, R5, 0x1, -R140 ;  /* 0x00000001058c7824 */ /* 0x004fce00078e0a8c */
.L_x_437:
[----:B------:R-:W-:Y:S01]  /*1240*/  IMAD.U32 R24, RZ, RZ, UR5 ;  /* 0x00000005ff187e24 */ /* 0x000fe2000f8e00ff */
[----:B------:R-:W-:Y:S01]  /*1250*/  MOV R25, UR4 ;  /* 0x0000000400197c02 */ /* 0x000fe20008000f00 */
[----:B------:R-:W-:Y:S06]  /*1260*/  @!P2 BRA `(.L_x_438) ;  /* 0x000000000014a947 */ /* 0x000fec0003800000 */
[----:B0-----:R-:W-:Y:S01]  /*1270*/  IADD3 R2, P0, R26, UR6, RZ ;  /* 0x000000061a027c10 */ /* 0x001fe2000ff1e0ff */
[----:B------:R-:W-:-:S03]  /*1280*/  ULDC.64 UR4, c[0x0][0x208] ;  /* 0x0000820000047ab9 */ /* 0x000fc60000000a00 */
[----:B------:R-:W-:-:S05]  /*1290*/  IADD3.X R3, R27, UR7, RZ, P0, !PT ;  /* 0x000000071b037c10 */ /* 0x000fca00087fe4ff */
[----:B------:R1:W5:Y:S01]  /*12a0*/  LDG.E R25, desc[UR4][R2.64] ;  /* 0x0000000402197981 */ /* 0x000362000c1e1900 */
[----:B------:R-:W-:Y:S05]  /*12b0*/  BRA `(.L_x_439) ;  /* 0x0000000000147947 */ /* 0x000fea0003800000 */
.L_x_438:
[----:B------:R-:W-:Y:S05]  /*12c0*/  @!P0 BRA `(.L_x_439) ;  /* 0x0000000000108947 */ /* 0x000fea0003800000 */
[----:B------:R-:W-:Y:S02]  /*12d0*/  ULDC.64 UR4, c[0x0][0x208] ;  /* 0x0000820000047ab9 */ /* 0x000fe40000000a00 */
[----:B0-----:R-:W2:Y:S04]  /*12e0*/  LDG.E R2, desc[UR4][R6.64] ;  /* 0x0000000406027981 */ /* 0x001ea8000c1e1900 */
[----:B------:R-:W2:Y:S02]  /*12f0*/  LDG.E R25, desc[UR4][R6.64+0x4] ;  /* 0x0000040406197981 */ /* 0x000ea4000c1e1900 */
[----:B--2---:R-:W-:-:S07]  /*1300*/  IMAD.IADD R25, R25, 0x1, -R2 ;  /* 0x0000000119197824 */ /* 0x004fce00078e0a02 */
.L_x_439:
[----:B------:R-:W-:Y:S01]  /*1310*/  ULDC.64 UR4, c[0x0][0xa10] ;  /* 0x0002840000047ab9 */ /* 0x000fe20000000a00 */
[----:B------:R-:W-:Y:S01]  /*1320*/  ULDC.64 UR6, c[0x0][0x208] ;  /* 0x0000820000067ab9 */ /* 0x000fe20000000a00 */
[----:B------:R-:W-:-:S04]  /*1330*/  ISETP.NE.U32.AND P0, PT, RZ, UR4, PT ;  /* 0x00000004ff007c0c */ /* 0x000fc8000bf05070 */
[----:B------:R-:W-:Y:S01]  /*1340*/  ISETP.NE.AND.EX P0, PT, RZ, UR5, PT, P0 ;  /* 0x00000005ff007c0c */ /* 0x000fe2000bf05300 */
[----:B------:R-:W-:-:S12]  /*1350*/  ULDC.64 UR4, c[0x0][0xa30] ;  /* 0x00028c0000047ab9 */ /* 0x000fd80000000a00 */
[----:B01----:R-:W0:Y:S02]  /*1360*/  @P0 LDC.64 R2, c[0x0][0xa10] ;  /* 0x00028400ff020b82 */ /* 0x003e240000000a00 */
[----:B0-----:R-:W-:-:S05]  /*1370*/  @P0 IMAD.WIDE R2, R91, 0x4, R2 ;  /* 0x000000045b020825 */ /* 0x001fca00078e0202 */
[----:B------:R-:W2:Y:S04]  /*1380*/  @P0 LDG.E R6, desc[UR6][R2.64] ;  /* 0x0000000602060981 */ /* 0x000ea8000c1e1900 */
[----:B------:R-:W2:Y:S01]  /*1390*/  @P0 LDG.E R7, desc[UR6][R2.64+0x4] ;  /* 0x0000040602070981 */ /* 0x000ea2000c1e1900 */
[----:B-----5:R-:W-:Y:S01]  /*13a0*/  IADD3 R8, R25, -R0, RZ ;  /* 0x8000000019087210 */ /* 0x020fe20007ffe0ff */
[----:B------:R-:W-:Y:S01]  /*13b0*/  IMAD.MOV.U32 R136, RZ, RZ, R25 ;  /* 0x000000ffff887224 */ /* 0x000fe200078e0019 */
[----:B------:R-:W-:-:S03]  /*13c0*/  ISETP.NE.U32.AND P1, PT, RZ, UR4, PT ;  /* 0x00000004ff007c0c */ /* 0x000fc6000bf25070 */
[----:B------:R-:W-:Y:S01]  /*13d0*/  IMAD.MOV R116, RZ, RZ, -R8 ;  /* 0x000000ffff747224 */ /* 0x000fe200078e0a08 */
[----:B------:R-:W-:-:S04]  /*13e0*/  ISETP.NE.AND.EX P1, PT, RZ, UR5, PT, P1 ;  /* 0x00000005ff007c0c */ /* 0x000fc8000bf25310 */
[----:B------:R-:W-:-:S09]  /*13f0*/  VIMNMX R116, RZ, R116, !PT ;  /* 0x00000074ff747248 */ /* 0x000fd20007fe0100 */
[----:B------:R-:W-:-:S04]  /*1400*/  @P1 IADD3 R4, P2, R26, UR4, RZ ;  /* 0x000000041a041c10 */ /* 0x000fc8000ff5e0ff */
[----:B------:R-:W-:-:S05]  /*1410*/  @P1 IADD3.X R5, R27, UR5, RZ, P2, !PT ;  /* 0x000000051b051c10 */ /* 0x000fca00097fe4ff */
[----:B------:R0:W5:Y:S01]  /*1420*/  @P1 LDG.E R136, desc[UR6][R4.64] ;  /* 0x0000000604881981 */ /* 0x000162000c1e1900 */
[----:B--2---:R-:W-:-:S04]  /*1430*/  @P0 IMAD.IADD R24, R7, 0x1, -R6 ;  /* 0x0000000107180824 */ /* 0x004fc800078e0a06 */
[----:B------:R-:W-:-:S05]  /*1440*/  IMAD.IADD R180, R8, 0x1, R24 ;  /* 0x0000000108b47824 */ /* 0x000fca00078e0218 */
[----:B------:R-:W-:-:S05]  /*1450*/  IADD3 R0, R180, 0x4f, RZ ;  /* 0x0000004fb4007810 */ /* 0x000fca0007ffe0ff */
[----:B------:R-:W-:-:S05]  /*1460*/  IMAD.HI R0, R0, 0x66666667, RZ ;  /* 0x6666666700007827 */ /* 0x000fca00078e02ff */
[----:B------:R-:W-:-:S04]  /*1470*/  SHF.R.U32.HI R181, RZ, 0x1f, R0 ;  /* 0x0000001fffb57819 */ /* 0x000fc80000011600 */
[----:B------:R-:W-:-:S05]  /*1480*/  LEA.HI.SX32 R181, R0, R181, 0x1b ;  /* 0x000000b500b57211 */ /* 0x000fca00078fdaff */
[----:B------:R-:W-:-:S05]  /*1490*/  IMAD R3, R181, 0x50, -R8 ;  /* 0x00000050b5037824 */ /* 0x000fca00078e0a08 */
[----:B------:R-:W-:-:S04]  /*14a0*/  VIMNMX R3, R3, R24, PT ;  /* 0x0000001803037248 */ /* 0x000fc80003fe0100 */
[----:B------:R-:W-:Y:S01]  /*14b0*/  ISETP.GT.AND P0, PT, R3, R116, PT ;  /* 0x000000740300720c */ /* 0x000fe20003f04270 */
[----:B------:R-:W-:-:S05]  /*14c0*/  IMAD.WIDE.U32 R116, R116, -0x33333333, RZ ;  /* 0xcccccccd74747825 */ /* 0x000fca00078e00ff */
[----:B------:R-:W-:-:S04]  /*14d0*/  SHF.R.U32.HI R116, RZ, 0x6, R117 ;  /* 0x00000006ff747819 */ /* 0x000fc80000011675 */
[----:B------:R-:W-:-:S03]  /*14e0*/  MOV R2, R116 ;  /* 0x0000007400027202 */ /* 0x000fc60000000f00 */
[----:B------:R-:W-:-:S04]  /*14f0*/  @P0 VIADD R0, R3, 0x4f ;  /* 0x0000004f03000836 */ /* 0x000fc80000000000 */
[----:B------:R-:W-:-:S05]  /*1500*/  @P0 IMAD.HI R0, R0, 0x66666667, RZ ;  /* 0x6666666700000827 */ /* 0x000fca00078e02ff */
[----:B------:R-:W-:-:S04]  /*1510*/  @P0 SHF.R.U32.HI R3, RZ, 0x1f, R0 ;  /* 0x0000001fff030819 */ /* 0x000fc80000011600 */
[----:B------:R-:W-:Y:S02]  /*1520*/  @P0 LEA.HI.SX32 R2, R0, R3, 0x1b ;  /* 0x0000000300020211 */ /* 0x000fe400078fdaff */
[----:B------:R-:W-:Y:S02]  /*1530*/  PLOP3.LUT P0, PT, PT, PT, PT, 0x80, 0x0 ;  /* 0x000000000000781c */ /* 0x000fe40003f0f070 */
[----:B------:R-:W-:-:S13]  /*1540*/  ISETP.GT.AND P1, PT, R2, R116, PT ;  /* 0x000000740200720c */ /* 0x000fda0003f24270 */
[----:B0-----:R-:W-:Y:S05]  /*1550*/  @!P1 BRA `(.L_x_440) ;  /* 0x0000009000e49947 */ /* 0x001fea0003800000 */
[----:B------:R-:W-:Y:S01]  /*1560*/  VIADD R0, R22, 0x24400 ;  /* 0x0002440016007836 */ /* 0x000fe20000000000 */
[----:B------:R-:W-:Y:S04]  /*1570*/  BSSY B6, `(.L_x_441) ;  /* 0x0000013000067945 */ /* 0x000fe80003800000 */
[----:B------:R-:W-:-:S13]  /*1580*/  LOP3.LUT P0, RZ, R0, 0x3ff, RZ, 0xc0, !PT ;  /* 0x000003ff00ff7812 */ /* 0x000fda000780c0ff */
[----:B------:R-:W-:Y:S05]  /*1590*/  @!P0 BRA `(.L_x_442) ;  /* 0x0000000000408947 */ /* 0x000fea0003800000 */
[----:B------:R-:W-:Y:S01]  /*15a0*/  MOV R0, 0x0 ;  /* 0x0000000000007802 */ /* 0x000fe20000000f00 */
[----:B------:R-:W-:Y:S01]  /*15b0*/  ULDC.64 UR4, c[0x4][0x138] ;  /* 0x01004e0000047ab9 */ /* 0x000fe20000000a00 */
[----:B------:R-:W-:Y:S01]  /*15c0*/  ULDC.64 UR6, c[0x4][0xa8] ;  /* 0x01002a0000067ab9 */ /* 0x000fe20000000a00 */
[----:B------:R-:W-:Y:S01]  /*15d0*/  IMAD.U32 R4, RZ, RZ, UR4 ;  /* 0x00000004ff047e24 */ /* 0x000fe2000f8e00ff */
[----:B------:R0:W1:Y:S01]  /*15e0*/  LDC.64 R14, c[0x4][R0] ;  /* 0x01000000000e7b82 */ /* 0x0000620000000a00 */
[----:B------:R-:W-:Y:S01]  /*15f0*/  MOV R5, UR5 ;  /* 0x0000000500057c02 */ /* 0x000fe20008000f00 */
[----:B------:R-:W-:Y:S01]  /*1600*/  ULDC.64 UR4, c[0x4][0x140] ;  /* 0x0100500000047ab9 */ /* 0x000fe20000000a00 */
[----:B------:R-:W-:Y:S01]  /*1610*/  MOV R10, UR6 ;  /* 0x00000006000a7c02 */ /* 0x000fe20008000f00 */
[----:B------:R-:W-:Y:S01]  /*1620*/  IMAD.U32 R6, RZ, RZ, UR4 ;  /* 0x00000004ff067e24 */ /* 0x000fe2000f8e00ff */
[----:B------:R-:W-:Y:S01]  /*1630*/  MOV R12, 0x1 ;  /* 0x00000001000c7802 */ /* 0x000fe20000000f00 */
[----:B------:R-:W-:-:S02]  /*1640*/  IMAD.U32 R7, RZ, RZ, UR5 ;  /* 0x00000005ff077e24 */ /* 0x000fc4000f8e00ff */
[----:B------:R-:W-:Y:S02]  /*1650*/  IMAD.U32 R11, RZ, RZ, UR7 ;  /* 0x00000007ff0b7e24 */ /* 0x000fe4000f8e00ff */
[----:B------:R-:W-:Y:S02]  /*1660*/  IMAD.MOV.U32 R8, RZ, RZ, 0x70 ;  /* 0x00000070ff087424 */ /* 0x000fe400078e00ff */
[----:B0-----:R-:W-:-:S07]  /*1670*/  IMAD.MOV.U32 R13, RZ, RZ, RZ ;  /* 0x000000ffff0d7224 */ /* 0x001fce00078e00ff */
[----:B------:R-:W-:-:S07]  /*1680*/  LEPC R20, `(.L_x_442) ;  /* 0x000000001014794e */ /* 0x000fce0000000000 */
[----:B-1---5:R-:W-:Y:S05]  /*1690*/  CALL.ABS.NOINC R14 ;  /* 0x000000000e007343 */ /* 0x022fea0003c00000 */
.L_x_442:
[----:B------:R-:W-:Y:S05]  /*16a0*/  BSYNC B6 ;  /* 0x0000000000067941 */ /* 0x000fea0003800000 */
.L_x_441:
[----:B------:R-:W-:Y:S01]  /*16b0*/  VIADD R0, R22, 0x400 ;  /* 0x0000040016007836 */ /* 0x000fe20000000000 */
[----:B------:R-:W-:Y:S04]  /*16c0*/  BSSY B6, `(.L_x_443) ;  /* 0x0000013000067945 */ /* 0x000fe80003800000 */
[----:B------:R-:W-:-:S13]  /*16d0*/  LOP3.LUT P0, RZ, R0, 0x3ff, RZ, 0xc0, !PT ;  /* 0x000003ff00ff7812 */ /* 0x000fda000780c0ff */
[----:B------:R-:W-:Y:S05]  /*16e0*/  @!P0 BRA `(.L_x_444) ;  /* 0x0000000000408947 */ /* 0x000fea0003800000 */
[----:B------:R-:W-:Y:S01]  /*16f0*/  MOV R0, 0x0 ;  /* 0x0000000000007802 */ /* 0x000fe20000000f00 */
[----:B------:R-:W-:Y:S01]  /*1700*/  ULDC.64 UR4, c[0x4][0x138] ;  /* 0x01004e0000047ab9 */ /* 0x000fe20000000a00 */
[----:B------:R-:W-:Y:S01]  /*1710*/  ULDC.64 UR6, c[0x4][0xa8] ;  /* 0x01002a0000067ab9 */ /* 0x000fe20000000a00 */
[----:B------:R-:W-:Y:S01]  /*1720*/  MOV R4, UR4 ;  /* 0x0000000400047c02 */ /* 0x000fe20008000f00 */
[----:B------:R0:W1:Y:S01]  /*1730*/  LDC.64 R14, c[0x4][R0] ;  /* 0x01000000000e7b82 */ /* 0x0000620000000a00 */
[----:B------:R-:W-:Y:S01]  /*1740*/  IMAD.U32 R5, RZ, RZ, UR5 ;  /* 0x00000005ff057e24 */ /* 0x000fe2000f8e00ff */
        /* <DEDUP_REMOVED lines=10> */
.L_x_444:
[----:B------:R-:W-:Y:S05]  /*17f0*/  BSYNC B6 ;  /* 0x0000000000067941 */ /* 0x000fea0003800000 */
.L_x_443:
[----:B------:R-:W-:Y:S01]  /*1800*/  ULDC.64 UR4, c[0x0][0x9f8] ;  /* 0x00027e0000047ab9 */ /* 0x000fe20000000a00 */
[----:B------:R-:W0:Y:S01]  /*1810*/  LDC R115, c[0x0][0x3f4] ;  /* 0x0000fd00ff737b82 */ /* 0x000e220000000800 */
[----:B------:R-:W-:Y:S01]  /*1820*/  ISETP.NE.U32.AND P0, PT, RZ, UR4, PT ;  /* 0x00000004ff007c0c */ /* 0x000fe2000bf05070 */
[----:B------:R-:W2:Y:S03]  /*1830*/  LDL R21, [R1+0x50] ;  /* 0x0000500001157983 */ /* 0x000ea60000100800 */
[----:B------:R-:W-:Y:S01]  /*1840*/  ISETP.NE.AND.EX P0, PT, RZ, UR5, PT, P0 ;  /* 0x00000005ff007c0c */ /* 0x000fe2000bf05300 */
[----:B------:R-:W-:Y:S01]  /*1850*/  ULDC.64 UR6, c[0x0][0x208] ;  /* 0x0000820000067ab9 */ /* 0x000fe20000000a00 */
[----:B------:R-:W3:Y:S01]  /*1860*/  LDL R31, [R1+0x54] ;  /* 0x00005400011f7983 */ /* 0x000ee20000100800 */
[----:B------:R-:W1:Y:S08]  /*1870*/  LDC.64 R92, c[0x0][0x408] ;  /* 0x00010200ff5c7b82 */ /* 0x000e700000000a00 */
[----:B------:R-:W4:Y:S02]  /*1880*/  LDC.64 R98, c[0x0][0x3f8] ;  /* 0x0000fe00ff627b82 */ /* 0x000f240000000a00 */
[----:B------:R-:W-:Y:S01]  /*1890*/  @P0 IADD3 R4, P1, R26, UR4, RZ ;  /* 0x000000041a040c10 */ /* 0x000fe2000ff3e0ff */
[----:B------:R-:W-:-:S03]  /*18a0*/  ULDC UR4, c[0x0][0x2f4] ;  /* 0x0000bd0000047ab9 */ /* 0x000fc60000000800 */
[----:B------:R-:W-:Y:S02]  /*18b0*/  @P0 IADD3.X R5, R27, UR5, RZ, P1, !PT ;  /* 0x000000051b050c10 */ /* 0x000fe40008ffe4ff */
[----:B------:R-:W-:-:S03]  /*18c0*/  ISETP.GE.AND P1, PT, R213, UR4, PT ;  /* 0x00000004d5007c0c */ /* 0x000fc6000bf26270 */
[----:B------:R0:W3:Y:S01]  /*18d0*/  @P0 LDG.E R91, desc[UR6][R4.64] ;  /* 0x00000006045b0981 */ /* 0x0000e2000c1e1900 */
[----:B------:R-:W-:Y:S02]  /*18e0*/  ISETP.GE.AND P0, PT, R16, UR4, PT ;  /* 0x0000000410007c0c */ /* 0x000fe4000bf06270 */
[----:B------:R-:W-:Y:S02]  /*18f0*/  SEL R3, RZ, 0xffffffff, P1 ;  /* 0xffffffffff037807 */ /* 0x000fe40000800000 */
[----:B------:R-:W-:Y:S02]  /*1900*/  SEL R0, RZ, 0x1, P0 ;  /* 0x00000001ff007807 */ /* 0x000fe40000000000 */
[----:B------:R-:W-:Y:S02]  /*1910*/  SHF.L.U32 R3, R3, 0x1, RZ ;  /* 0x0000000103037819 */ /* 0x000fe400000006ff */
[----:B------:R-:W-:Y:S02]  /*1920*/  ISETP.GE.AND P2, PT, R18, UR4, PT ;  /* 0x0000000412007c0c */ /* 0x000fe4000bf46270 */
[----:B------:R-:W-:-:S02]  /*1930*/  LOP3.LUT R0, R3, 0x2, R0, 0xe2, !PT ;  /* 0x0000000203007812 */ /* 0x000fc400078ee200 */
[----:B------:R-:W-:Y:S02]  /*1940*/  SEL R3, RZ, 0x4, P2 ;  /* 0x00000004ff037807 */ /* 0x000fe40001000000 */
[----:B0-----:R-:W-:Y:S02]  /*1950*/  ISETP.GE.AND P2, PT, R16, R115, PT ;  /* 0x000000731000720c */ /* 0x001fe40003f46270 */
[----:B------:R-:W-:Y:S02]  /*1960*/  LOP3.LUT R4, R0, R3, RZ, 0xfc, !PT ;  /* 0x0000000300047212 */ /* 0x000fe400078efcff */
[----:B------:R-:W-:Y:S02]  /*1970*/  SHF.R.S32.HI R7, RZ, 0x1f, R219 ;  /* 0x0000001fff077819 */ /* 0x000fe400000114db */
[----:B------:R-:W-:Y:S01]  /*1980*/  SEL R3, R115, RZ, P2 ;  /* 0x000000ff73037207 */ /* 0x000fe20001000000 */
[C---:B------:R-:W-:Y:S01]  /*1990*/  VIADD R33, R219.reuse, 0x40 ;  /* 0x00000040db217836 */ /* 0x040fe20000000000 */
[----:B------:R-:W-:Y:S01]  /*19a0*/  IADD3 R20, R219, 0x40, RZ ;  /* 0x00000040db147810 */ /* 0x000fe20007ffe0ff */
[----:B-1----:R-:W-:-:S02]  /*19b0*/  IMAD R0, R7, R92, RZ ;  /* 0x0000005c07007224 */ /* 0x002fc400078e02ff */
[----:B------:R-:W-:Y:S02]  /*19c0*/  IMAD.IADD R3, R16, 0x1, R3 ;  /* 0x0000000110037824 */ /* 0x000fe400078e0203 */
[----:B----4-:R-:W-:Y:S01]  /*19d0*/  IMAD R6, R7, R98, RZ ;  /* 0x0000006207067224 */ /* 0x010fe200078e02ff */
[----:B------:R-:W-:Y:S01]  /*19e0*/  SHF.L.U32 R33, R33, 0x6, RZ ;  /* 0x0000000621217819 */ /* 0x000fe200000006ff */
[----:B------:R-:W-:Y:S01]  /*19f0*/  IMAD R7, R219, R93, R0 ;  /* 0x0000005ddb077224 */ /* 0x000fe200078e0200 */
[----:B------:R-:W-:Y:S01]  /*1a00*/  SHF.R.S32.HI R0, RZ, 0x1f, R3 ;  /* 0x0000001fff007819 */ /* 0x000fe20000011403 */
[----:B------:R-:W-:Y:S01]  /*1a10*/  IMAD.SHL.U32 R20, R20, 0x40, RZ ;  /* 0x0000004014147824 */ /* 0x000fe200078e00ff */
[----:B------:R-:W-:Y:S02]  /*1a20*/  LOP3.LUT R33, R33, 0x1c0, RZ, 0xc0, !PT ;  /* 0x000001c021217812 */ /* 0x000fe400078ec0ff */
[----:B------:R-:W-:Y:S02]  /*1a30*/  LEA.HI R9, R0, R3, RZ, 0x3 ;  /* 0x0000000300097211 */ /* 0x000fe400078f18ff */
[----:B------:R-:W-:-:S02]  /*1a40*/  LOP3.LUT R20, R20, 0x1c0, RZ, 0xc0, !PT ;  /* 0x000001c014147812 */ /* 0x000fc400078ec0ff */
[----:B------:R-:W-:Y:S02]  /*1a50*/  LOP3.LUT R10, R33, 0x38, R9, 0xf8, !PT ;  /* 0x00000038210a7812 */ /* 0x000fe400078ef809 */
[----:B------:R-:W-:-:S04]  /*1a60*/  SHF.R.U32.HI R20, RZ, 0x3, R20 ;  /* 0x00000003ff147819 */ /* 0x000fc80000011614 */
[----:B------:R-:W-:Y:S02]  /*1a70*/  LOP3.LUT R13, R10, R20, RZ, 0x3c, !PT ;  /* 0x000000140a0d7212 */ /* 0x000fe400078e3cff */
[----:B------:R-:W4:Y:S01]  /*1a80*/  LDL R10, [R1+0x64] ;  /* 0x00006400010a7983 */ /* 0x000f220000100800 */
[----:B------:R-:W-:Y:S02]  /*1a90*/  SHF.R.S32.HI R215, RZ, 0x1f, R214 ;  /* 0x0000001fffd77819 */ /* 0x000fe400000114d6 */
[----:B------:R-:W-:Y:S01]  /*1aa0*/  ISETP.GE.AND P1, PT, R213, R115, PT ;  /* 0x00000073d500720c */ /* 0x000fe20003f26270 */
[C---:B------:R-:W-:Y:S02]  /*1ab0*/  IMAD R5, R219.reuse, R99, R6 ;  /* 0x00000063db057224 */ /* 0x040fe400078e0206 */
[----:B------:R-:W-:Y:S01]  /*1ac0*/  IMAD.WIDE.U32 R100, R219, R98, R16 ;  /* 0x00000062db647225 */ /* 0x000fe200078e0010 */
[----:B------:R-:W-:-:S03]  /*1ad0*/  SEL R6, R115, RZ, P1 ;  /* 0x000000ff73067207 */ /* 0x000fc60000800000 */
[----:B------:R-:W-:Y:S01]  /*1ae0*/  IMAD.WIDE.U32 R102, R219, R98, R214 ;  /* 0x00000062db667225 */ /* 0x000fe200078e00d6 */
[----:B------:R-:W-:-:S03]  /*1af0*/  IADD3 R101, R5, R101, RZ ;  /* 0x0000006505657210 */ /* 0x000fc60007ffe0ff */
[----:B------:R-:W-:Y:S01]  /*1b00*/  IMAD.IADD R103, R103, 0x1, R5 ;  /* 0x0000000167677824 */ /* 0x000fe200078e0205 */
[----:B------:R-:W-:Y:S01]  /*1b10*/  LEA.HI R5, R0, R3, RZ, 0x6 ;  /* 0x0000000300057211 */ /* 0x000fe200078f30ff */
[----:B------:R-:W-:-:S04]  /*1b20*/  IMAD.WIDE.U32 R94, R219, R92, R16 ;  /* 0x0000005cdb5e7225 */ /* 0x000fc800078e0010 */
[----:B------:R-:W-:-:S04]  /*1b30*/  IMAD.WIDE.U32 R96, R219, R92, R214 ;  /* 0x0000005cdb607225 */ /* 0x000fc800078e00d6 */
[----:B------:R-:W-:Y:S02]  /*1b40*/  IMAD.IADD R6, R213, 0x1, R6 ;  /* 0x00000001d5067824 */ /* 0x000fe400078e0206 */
[C---:B------:R-:W-:Y:S02]  /*1b50*/  VIADD R34, R219.reuse, 0x20 ;  /* 0x00000020db227836 */ /* 0x040fe40000000000 */
[----:B------:R-:W-:Y:S01]  /*1b60*/  VIADD R28, R219, 0x20 ;  /* 0x00000020db1c7836 */ /* 0x000fe20000000000 */
[----:B------:R-:W-:Y:S01]  /*1b70*/  IADD3 R95, R7, R95, RZ ;  /* 0x0000005f075f7210 */ /* 0x000fe20007ffe0ff */
[----:B------:R-:W-:Y:S01]  /*1b80*/  IMAD.IADD R97, R97, 0x1, R7 ;  /* 0x0000000161617824 */ /* 0x000fe200078e0207 */
[----:B------:R-:W-:Y:S01]  /*1b90*/  SHF.R.S32.HI R5, RZ, 0x6, R5 ;  /* 0x00000006ff057819 */ /* 0x000fe20000011405 */
[----:B------:R-:W0:Y:S01]  /*1ba0*/  S2R R138, SR_TID.X ;  /* 0x00000000008a7919 */ /* 0x000e220000002100 */
[----:B------:R-:W-:Y:S01]  /*1bb0*/  LOP3.LUT R0, R224, 0x38, R9, 0xf8, !PT ;  /* 0x00000038e0007812 */ /* 0x000fe200078ef809 */
[----:B------:R-:W-:Y:S01]  /*1bc0*/  IMAD.SHL.U32 R34, R34, 0x40, RZ ;  /* 0x0000004022227824 */ /* 0x000fe200078e00ff */
[----:B------:R-:W-:-:S02]  /*1bd0*/  SHF.R.U32.HI R32, RZ, 0x3, R224 ;  /* 0x00000003ff207819 */ /* 0x000fc400000116e0 */
[----:B------:R-:W-:Y:S02]  /*1be0*/  SHF.R.S32.HI R7, RZ, 0x1f, R6 ;  /* 0x0000001fff077819 */ /* 0x000fe40000011406 */
[----:B------:R-:W-:Y:S01]  /*1bf0*/  SHF.L.U32 R28, R28, 0x6, RZ ;  /* 0x000000061c1c7819 */ /* 0x000fe200000006ff */
[----:B------:R-:W-:Y:S01]  /*1c00*/  IMAD R134, R5, 0x1400, R228 ;  /* 0x0000140005867824 */ /* 0x000fe200078e02e4 */
[----:B------:R-:W-:Y:S02]  /*1c10*/  LOP3.LUT R3, R0, R32, RZ, 0x3c, !PT ;  /* 0x0000002000037212 */ /* 0x000fe400078e3cff */
[----:B------:R-:W-:Y:S02]  /*1c20*/  LEA.HI R11, R7, R6, RZ, 0x3 ;  /* 0x00000006070b7211 */ /* 0x000fe400078f18ff */
[----:B------:R-:W-:Y:S02]  /*1c30*/  LOP3.LUT R34, R34, 0x1c0, RZ, 0xc0, !PT ;  /* 0x000001c022227812 */ /* 0x000fe400078ec0ff */
[----:B------:R-:W-:-:S02]  /*1c40*/  LOP3.LUT R28, R28, 0x1c0, RZ, 0xc0, !PT ;  /* 0x000001c01c1c7812 */ /* 0x000fc400078ec0ff */
[----:B------:R-:W-:Y:S01]  /*1c50*/  LEA.HI R6, R7, R6, RZ, 0x6 ;  /* 0x0000000607067211 */ /* 0x000fe200078f30ff */
[----:B------:R-:W-:Y:S01]  /*1c60*/  IMAD.IADD R134, R134, 0x1, R3 ;  /* 0x0000000186867824 */ /* 0x000fe200078e0203 */
[----:B------:R-:W-:Y:S02]  /*1c70*/  LOP3.LUT R8, R34, 0x38, R9, 0xf8, !PT ;  /* 0x0000003822087812 */ /* 0x000fe400078ef809 */
[----:B------:R-:W-:Y:S02]  /*1c80*/  SHF.R.U32.HI R28, RZ, 0x3, R28 ;  /* 0x00000003ff1c7819 */ /* 0x000fe4000001161c */
[----:B------:R-:W-:Y:S02]  /*1c90*/  SHF.R.S32.HI R3, RZ, 0x6, R6 ;  /* 0x00000006ff037819 */ /* 0x000fe40000011406 */
[----:B------:R-:W-:-:S03]  /*1ca0*/  LOP3.LUT R0, R224, 0x38, R11, 0xf8, !PT ;  /* 0x00000038e0007812 */ /* 0x000fc600078ef80b */
[----:B------:R-:W-:Y:S01]  /*1cb0*/  IMAD R133, R3, 0x1400, R228 ;  /* 0x0000140003857824 */ /* 0x000fe200078e02e4 */
[----:B------:R-:W-:Y:S02]  /*1cc0*/  LOP3.LUT R0, R0, R32, RZ, 0x3c, !PT ;  /* 0x0000002000007212 */ /* 0x000fe400078e3cff */
[----:B------:R-:W-:Y:S02]  /*1cd0*/  LOP3.LUT R7, R33, 0x38, R11, 0xf8, !PT ;  /* 0x0000003821077812 */ /* 0x000fe400078ef80b */
[----:B------:R-:W-:Y:S01]  /*1ce0*/  ISETP.GE.AND P0, PT, R19, UR4, PT ;  /* 0x0000000413007c0c */ /* 0x000fe2000bf06270 */
[----:B------:R-:W-:Y:S01]  /*1cf0*/  IMAD.IADD R133, R133, 0x1, R0 ;  /* 0x0000000185857824 */ /* 0x000fe200078e0200 */
[C-C-:B------:R-:W-:Y:S01]  /*1d00*/  SHF.L.U64.HI R106, R92.reuse, 0x5, R93.reuse ;  /* 0x000000055c6a7819 */ /* 0x140fe2000001025d */
[C---:B------:R-:W-:Y:S01]  /*1d10*/  IMAD.SHL.U32 R111, R92.reuse, 0x40, RZ ;  /* 0x000000405c6f7824 */ /* 0x040fe200078e00ff */
[----:B------:R-:W-:Y:S01]  /*1d20*/  SHF.L.U64.HI R110, R92, 0x6, R93 ;  /* 0x000000065c6e7819 */ /* 0x000fe2000001025d */
[----:B-----5:R-:W-:Y:S01]  /*1d30*/  IMAD.WIDE.U32 R96, R136, R92, R96 ;  /* 0x0000005c88607225 */ /* 0x020fe200078e0060 */
[----:B------:R-:W-:-:S03]  /*1d40*/  SHF.L.U32 R107, R92, 0x5, RZ ;  /* 0x000000055c6b7819 */ /* 0x000fc600000006ff */
[----:B------:R-:W-:Y:S01]  /*1d50*/  IMAD.WIDE.U32 R94, R136, R92, R94 ;  /* 0x0000005c885e7225 */ /* 0x000fe200078e005e */
[C-C-:B------:R-:W-:Y:S02]  /*1d60*/  SHF.L.U64.HI R104, R98.reuse, 0x5, R99.reuse ;  /* 0x0000000562687819 */ /* 0x140fe40000010263 */
[----:B------:R-:W-:Y:S01]  /*1d70*/  SHF.L.U64.HI R108, R98, 0x6, R99 ;  /* 0x00000006626c7819 */ /* 0x000fe20000010263 */
[----:B------:R-:W-:-:S04]  /*1d80*/  IMAD.WIDE.U32 R102, R136, R98, R102 ;  /* 0x0000006288667225 */ /* 0x000fc800078e0066 */
[----:B------:R-:W-:Y:S02]  /*1d90*/  IMAD R121, R99, 0x50, RZ ;  /* 0x0000005063797824 */ /* 0x000fe400078e02ff */
[C---:B------:R-:W-:Y:S02]  /*1da0*/  IMAD.SHL.U32 R105, R98.reuse, 0x20, RZ ;  /* 0x0000002062697824 */ /* 0x040fe400078e00ff */
[----:B------:R-:W-:Y:S02]  /*1db0*/  IMAD.SHL.U32 R109, R98, 0x40, RZ ;  /* 0x00000040626d7824 */ /* 0x000fe400078e00ff */
[----:B------:R-:W-:Y:S01]  /*1dc0*/  IMAD.WIDE.U32 R100, R136, R98, R100 ;  /* 0x0000006288647225 */ /* 0x000fe200078e0064 */
[----:B0-----:R-:W-:-:S03]  /*1dd0*/  LEA.HI R138, R138, 0x8, RZ, 0x19 ;  /* 0x000000088a8a7811 */ /* 0x001fc600078fc8ff */
[----:B------:R-:W-:Y:S01]  /*1de0*/  IMAD.IADD R120, R120, 0x1, R25 ;  /* 0x0000000178787824 */ /* 0x000fe200078e0219 */
[----:B------:R-:W-:Y:S01]  /*1df0*/  SHF.L.U32 R115, R115, 0x1, RZ ;  /* 0x0000000173737819 */ /* 0x000fe200000006ff */
[C---:B--2---:R-:W-:Y:S02]  /*1e00*/  IMAD R130, R5.reuse, 0x1400, R21 ;  /* 0x0000140005827824 */ /* 0x044fe400078e0215 */
[----:B---3--:R-:W-:Y:S01]  /*1e10*/  IMAD R132, R5, 0x1400, R31 ;  /* 0x0000140005847824 */ /* 0x008fe200078e021f */
[----:B------:R-:W-:Y:S02]  /*1e20*/  LOP3.LUT R5, R8, R28, RZ, 0x3c, !PT ;  /* 0x0000001c08057212 */ /* 0x000fe400078e3cff */
[----:B------:R-:W-:Y:S02]  /*1e30*/  IADD3 R130, R130, R13, RZ ;  /* 0x0000000d82827210 */ /* 0x000fe40007ffe0ff */
[----:B------:R-:W-:Y:S01]  /*1e40*/  SHF.R.S32.HI R13, RZ, 0x1f, R136 ;  /* 0x0000001fff0d7819 */ /* 0x000fe20000011488 */
[----:B------:R-:W-:Y:S01]  /*1e50*/  IMAD.IADD R132, R132, 0x1, R5 ;  /* 0x0000000184847824 */ /* 0x000fe200078e0205 */
[----:B------:R-:W-:Y:S01]  /*1e60*/  LOP3.LUT R5, R34, 0x38, R11, 0xf8, !PT ;  /* 0x0000003822057812 */ /* 0x000fe200078ef80b */
[----:B------:R-:W-:-:S02]  /*1e70*/  IMAD R129, R3, 0x1400, R21 ;  /* 0x0000140003817824 */ /* 0x000fc400078e0215 */
[----:B------:R-:W-:Y:S01]  /*1e80*/  IMAD R0, R13, R98, RZ ;  /* 0x000000620d007224 */ /* 0x000fe200078e02ff */
[----:B------:R-:W-:Y:S01]  /*1e90*/  LOP3.LUT R8, R7, R20, RZ, 0x3c, !PT ;  /* 0x0000001407087212 */ /* 0x000fe200078e3cff */
[----:B------:R-:W-:Y:S02]  /*1ea0*/  IMAD R13, R13, R92, RZ ;  /* 0x0000005c0d0d7224 */ /* 0x000fe400078e02ff */
[----:B------:R-:W-:Y:S01]  /*1eb0*/  IMAD R131, R3, 0x1400, R31 ;  /* 0x0000140003837824 */ /* 0x000fe200078e021f */
[----:B------:R-:W-:Y:S01]  /*1ec0*/  SEL R3, RZ, 0x8, P0 ;  /* 0x00000008ff037807 */ /* 0x000fe20000000000 */
[C---:B------:R-:W-:Y:S01]  /*1ed0*/  IMAD R13, R136.reuse, R93, R13 ;  /* 0x0000005d880d7224 */ /* 0x040fe200078e020d */
[----:B------:R-:W-:Y:S01]  /*1ee0*/  LOP3.LUT R6, R5, R28, RZ, 0x3c, !PT ;  /* 0x0000001c05067212 */ /* 0x000fe200078e3cff */
[----:B------:R-:W-:Y:S01]  /*1ef0*/  IMAD R5, R93, 0x50, RZ ;  /* 0x000000505d057824 */ /* 0x000fe200078e02ff */
[----:B------:R-:W-:Y:S01]  /*1f00*/  IADD3 R129, R129, R8, RZ ;  /* 0x0000000881817210 */ /* 0x000fe20007ffe0ff */
[----:B------:R-:W-:Y:S01]  /*1f10*/  IMAD R7, R136, R99, R0 ;  /* 0x0000006388077224 */ /* 0x000fe200078e0200 */
[----:B------:R-:W-:Y:S01]  /*1f20*/  LOP3.LUT R26, R4, R3, RZ, 0xfc, !PT ;  /* 0x00000003041a7212 */ /* 0x000fe200078efcff */
[----:B------:R-:W-:Y:S01]  /*1f30*/  IMAD.WIDE.U32 R92, R92, 0x50, RZ ;  /* 0x000000505c5c7825 */ /* 0x000fe200078e00ff */
[----:B------:R-:W-:-:S02]  /*1f40*/  SHF.R.S32.HI R8, RZ, 0x3, R9 ;  /* 0x00000003ff087819 */ /* 0x000fc40000011409 */
[----:B------:R-:W-:Y:S01]  /*1f50*/  LOP3.LUT R9, R9, 0xfffffff8, RZ, 0xc0, !PT ;  /* 0xfffffff809097812 */ /* 0x000fe200078ec0ff */
[----:B------:R-:W-:Y:S01]  /*1f60*/  IMAD.WIDE.U32 R98, R98, 0x50, RZ ;  /* 0x0000005062627825 */ /* 0x000fe200078e00ff */
[----:B------:R-:W-:Y:S02]  /*1f70*/  LOP3.LUT R20, R11, 0xfffffff8, RZ, 0xc0, !PT ;  /* 0xfffffff80b147812 */ /* 0x000fe400078ec0ff */
[----:B------:R-:W-:Y:S01]  /*1f80*/  LOP3.LUT R3, R4, 0x1, RZ, 0xc0, !PT ;  /* 0x0000000104037812 */ /* 0x000fe200078ec0ff */
[----:B------:R-:W-:Y:S01]  /*1f90*/  IMAD.IADD R128, R93, 0x1, R5 ;  /* 0x000000015d807824 */ /* 0x000fe200078e0205 */
[----:B------:R-:W-:Y:S01]  /*1fa0*/  IADD3 R4, R103, R7, RZ ;  /* 0x0000000767047210 */ /* 0x000fe20007ffe0ff */
[----:B------:R-:W-:Y:S01]  /*1fb0*/  IMAD.IADD R131, R131, 0x1, R6 ;  /* 0x0000000183837824 */ /* 0x000fe200078e0206 */
[C---:B------:R-:W-:Y:S01]  /*1fc0*/  LOP3.LUT R21, R26.reuse, 0x2, RZ, 0xc0, !PT ;  /* 0x000000021a157812 */ /* 0x040fe200078ec0ff */
[----:B------:R-:W-:Y:S01]  /*1fd0*/  IMAD.IADD R5, R7, 0x1, R101 ;  /* 0x0000000107057824 */ /* 0x000fe200078e0265 */
[----:B------:R-:W-:Y:S01]  /*1fe0*/  LOP3.LUT R25, R26, 0x4, RZ, 0xc0, !PT ;  /* 0x000000041a197812 */ /* 0x000fe200078ec0ff */
[----:B------:R-:W-:Y:S01]  /*1ff0*/  IMAD.IADD R121, R99, 0x1, R121 ;  /* 0x0000000163797824 */ /* 0x000fe200078e0279 */
[----:B------:R-:W-:Y:S01]  /*2000*/  SHF.R.S32.HI R0, RZ, 0x1f, R30 ;  /* 0x0000001fff007819 */ /* 0x000fe2000001141e */
[----:B------:R-:W-:Y:S01]  /*2010*/  IMAD.IADD R6, R97, 0x1, R13 ;  /* 0x0000000161067824 */ /* 0x000fe200078e020d */
[----:B------:R-:W-:-:S02]  /*2020*/  IADD3 R7, R13, R95, RZ ;  /* 0x0000005f0d077210 */ /* 0x000fc40007ffe0ff */
[----:B------:R-:W-:Y:S02]  /*2030*/  LOP3.LUT R26, R26, 0x8, RZ, 0xc0, !PT ;  /* 0x000000081a1a7812 */ /* 0x000fe400078ec0ff */
[----:B------:R-:W-:Y:S02]  /*2040*/  SHF.R.S32.HI R119, RZ, 0x1f, R91 ;  /* 0x0000001fff777819 */ /* 0x000fe4000001145b */
[----:B------:R-:W-:Y:S02]  /*2050*/  SHF.R.S32.HI R27, RZ, 0x1f, R9 ;  /* 0x0000001fff1b7819 */ /* 0x000fe40000011409 */
[----:B------:R-:W-:Y:S01]  /*2060*/  SHF.R.S32.HI R28, RZ, 0x1f, R20 ;  /* 0x0000001fff1c7819 */ /* 0x000fe20000011414 */
[----:B----4-:R-:W-:Y:S01]  /*2070*/  IMAD R112, R10, 0x20, R219 ;  /* 0x000000200a707824 */ /* 0x010fe200078e02db */
[----:B------:R-:W-:-:S07]  /*2080*/  SHF.R.S32.HI R10, RZ, 0x3, R11 ;  /* 0x00000003ff0a7819 */ /* 0x000fce000001140b */
.L_x_561:
[----:B------:R-:W0:Y:S01]  /*2090*/  LDC R84, c[0x0][0x430] ;  /* 0x00010c00ff547b82 */ /* 0x000e220000000800 */
[----:B------:R-:W-:Y:S01]  /*20a0*/  VIADD R2, R2, 0xffffffff ;  /* 0xffffffff02027836 */ /* 0x000fe20000000000 */
[----:B----4-:R-:W-:Y:S01]  /*20b0*/  MOV R31, RZ ;  /* 0x000000ff001f7202 */ /* 0x010fe20000000f00 */
[----:B------:R-:W-:Y:S01]  /*20c0*/  ULDC.64 UR4, c[0x0][0x208] ;  /* 0x0000820000047ab9 */ /* 0x000fe20000000a00 */
[----:B------:R-:W-:Y:S01]  /*20d0*/  SHF.R.U32.HI R32, RZ, 0x3, R224 ;  /* 0x00000003ff207819 */ /* 0x000fe200000116e0 */
[----:B------:R-:W-:-:S03]  /*20e0*/  IMAD R11, R2, 0x50, R112 ;  /* 0x00000050020b7824 */ /* 0x000fc600078e0270 */
[----:B------:R-:W1:Y:S01]  /*20f0*/  LDC R114, c[0x0][0x3f4] ;  /* 0x0000fd00ff727b82 */ /* 0x000e620000000800 */
[----:B------:R-:W-:Y:S01]  /*2100*/  IMAD.IADD R33, R120, 0x1, R11 ;  /* 0x0000000178217824 */ /* 0x000fe200078e020b */
[----:B------:R-:W-:-:S04]  /*2110*/  ISETP.GE.AND P0, PT, R11, R24, PT ;  /* 0x000000180b00720c */ /* 0x000fc80003f06270 */
[----:B------:R-:W-:Y:S02]  /*2120*/  ISETP.GT.OR P0, PT, R112, 0x4f, P0 ;  /* 0x0000004f7000780c */ /* 0x000fe40000704670 */
[----:B------:R-:W-:Y:S02]  /*2130*/  MOV R11, R33 ;  /* 0x00000021000b7202 */ /* 0x000fe40000000f00 */
[----:B0-----:R-:W-:-:S09]  /*2140*/  ISETP.NE.AND P3, PT, R84, 0x1, PT ;  /* 0x000000015400780c */ /* 0x001fd20003f65270 */
[----:B------:R-:W0:Y:S08]  /*2150*/  @!P0 LDC.64 R14, c[0x0][0x428] ;  /* 0x00010a00ff0e8b82 */ /* 0x000e300000000a00 */
[----:B--2---:R-:W2:Y:S08]  /*2160*/  @!P0 LDC.64 R34, c[0x0][0x418] ;  /* 0x00010600ff228b82 */ /* 0x004eb00000000a00 */
[----:B---3--:R-:W3:Y:S08]  /*2170*/  @P3 LDC R12, c[0x0][0x434] ;  /* 0x00010d00ff0c3b82 */ /* 0x008ef00000000800 */
[----:B------:R-:W4:Y:S01]  /*2180*/  @P3 LDC R13, c[0x0][0x438] ;  /* 0x00010e00ff0d3b82 */ /* 0x000f220000000800 */
[----:B---3--:R-:W-:-:S05]  /*2190*/  @P3 IMAD.HI.U32 R12, R33, R12, RZ ;  /* 0x0000000c210c3227 */ /* 0x008fca00078e00ff */
[----:B----4-:R-:W-:Y:S01]  /*21a0*/  @P3 SHF.R.U32.HI R11, RZ, R13, R12 ;  /* 0x0000000dff0b3219 */ /* 0x010fe2000001160c */
[----:B0-----:R-:W-:-:S03]  /*21b0*/  @!P0 IMAD R12, R119, R14, RZ ;  /* 0x0000000e770c8224 */ /* 0x001fc600078e02ff */
[--C-:B------:R-:W-:Y:S01]  /*21c0*/  @!P0 SHF.R.S32.HI R13, RZ, 0x1f, R11.reuse ;  /* 0x0000001fff0d8819 */ /* 0x100fe2000001140b */
[----:B------:R-:W-:Y:S02]  /*21d0*/  @!P0 IMAD R15, R91, R15, R12 ;  /* 0x0000000f5b0f8224 */ /* 0x000fe400078e020c */
[----:B------:R-:W-:-:S04]  /*21e0*/  @!P0 IMAD.MOV.U32 R12, RZ, RZ, R11 ;  /* 0x000000ffff0c8224 */ /* 0x000fc800078e000b */
[----:B------:R-:W-:-:S04]  /*21f0*/  @!P0 IMAD.WIDE.U32 R12, R91, R14, R12 ;  /* 0x0000000e5b0c8225 */ /* 0x000fc800078e000c */
[----:B------:R-:W-:Y:S01]  /*2200*/  @!P0 IMAD.IADD R13, R13, 0x1, R15 ;  /* 0x000000010d0d8824 */ /* 0x000fe200078e020f */
[----:B--2---:R-:W-:-:S04]  /*2210*/  @!P0 LEA R14, P3, R12, R34, 0x2 ;  /* 0x000000220c0e8211 */ /* 0x004fc800078610ff */
[----:B------:R-:W-:Y:S02]  /*2220*/  @!P0 LEA.HI.X R15, R12, R35, R13, 0x2, P3 ;  /* 0x000000230c0f8211 */ /* 0x000fe400018f140d */
[----:B------:R-:W-:-:S03]  /*2230*/  LOP3.LUT R13, R224, 0x38, R16, 0xf8, !PT ;  /* 0x00000038e00d7812 */ /* 0x000fc600078ef810 */
[----:B------:R0:W5:Y:S01]  /*2240*/  @!P0 LDG.E R31, desc[UR4][R14.64] ;  /* 0x000000040e1f8981 */ /* 0x000162000c1e1900 */
[----:B-1----:R-:W-:Y:S01]  /*2250*/  ISETP.GE.AND P0, PT, R114, 0x1, PT ;  /* 0x000000017200780c */ /* 0x002fe20003f06270 */
[----:B------:R-:W-:Y:S01]  /*2260*/  IMAD.MOV R11, RZ, RZ, -R11 ;  /* 0x000000ffff0b7224 */ /* 0x000fe200078e0a0b */
[----:B------:R-:W-:Y:S01]  /*2270*/  LOP3.LUT R13, R228, R13, R32, 0xf6, !PT ;  /* 0x0000000de40d7212 */ /* 0x000fe200078ef620 */
[----:B------:R-:W-:Y:S05]  /*2280*/  YIELD ;  /* 0x0000000000007946 */ /* 0x000fea0003800000 */
[----:B------:R-:W-:Y:S01]  /*2290*/  IMAD R85, R212, 0x5000, R13 ;  /* 0x00005000d4557824 */ /* 0x000fe200078e020d */
[----:B------:R-:W-:Y:S01]  /*22a0*/  ISETP.GT.AND P3, PT, R2, R116, PT ;  /* 0x000000740200720c */ /* 0x000fe20003f64270 */
[----:B------:R-:W-:Y:S01]  /*22b0*/  BSSY B0, `(.L_x_445) ;  /* 0x00007d6000007945 */ /* 0x000fe20003800000 */
[----:B------:R-:W-:-:S02]  /*22c0*/  IMAD R84, R84, R11, R33 ;  /* 0x0000000b54547224 */ /* 0x000fc400078e0221 */
[----:B------:R-:W-:Y:S01]  /*22d0*/  P2R R113, PR, RZ, 0x8 ;  /* 0x00000008ff717803 */ /* 0x000fe20000000000 */
[----:B------:R-:W-:Y:S01]  /*22e0*/  IMAD R85, R85, 0x2, R22 ;  /* 0x0000000255557824 */ /* 0x000fe200078e0216 */
[----:B0-----:R-:W-:Y:S07]  /*22f0*/  @!P0 BRA `(.L_x_446) ;  /* 0x00000074005c8947 */ /* 0x001fee0003800000 */
[----:B------:R-:W-:Y:S01]  /*2300*/  SHF.R.S32.HI R86, RZ, 0x1f, R84 ;  /* 0x0000001fff567819 */ /* 0x000fe20000011454 */
[----:B------:R-:W-:Y:S01]  /*2310*/  ULDC.64 UR4, c[0x0][0x300] ;  /* 0x0000c00000047ab9 */ /* 0x000fe20000000a00 */
[----:B-----5:R-:W-:Y:S01]  /*2320*/  SHF.R.S32.HI R87, RZ, 0x1f, R31 ;  /* 0x0000001fff577819 */ /* 0x020fe2000001141f */
[----:B------:R-:W-:Y:S01]  /*2330*/  IMAD.WIDE.U32 R12, R84, UR4, RZ ;  /* 0x00000004540c7c25 */ /* 0x000fe2000f8e00ff */
[----:B------:R-:W-:Y:S02]  /*2340*/  ULDC.U8 UR6, c[0x0][0x410] ;  /* 0x0001040000067ab9 */ /* 0x000fe40000000000 */
[----:B------:R-:W-:Y:S01]  /*2350*/  ISETP.NE.AND P0, PT, RZ, UR6, PT ;  /* 0x00000006ff007c0c */ /* 0x000fe2000bf05270 */
[----:B------:R-:W-:Y:S02]  /*2360*/  IMAD R11, R86, UR4, RZ ;  /* 0x00000004560b7c24 */ /* 0x000fe4000f8e02ff */
[----:B------:R-:W-:Y:S02]  /*2370*/  IMAD R88, R2, -0x50, R24 ;  /* 0xffffffb002587824 */ /* 0x000fe400078e0218 */
[----:B------:R-:W-:Y:S01]  /*2380*/  IMAD R11, R84, UR5, R11 ;  /* 0x00000005540b7c24 */ /* 0x000fe2000f8e020b */
[----:B------:R-:W-:-:S02]  /*2390*/  ULDC.64 UR4, c[0x0][0x310] ;  /* 0x0000c40000047ab9 */ /* 0x000fc40000000a00 */
[----:B------:R-:W-:Y:S01]  /*23a0*/  IMAD R14, R87, UR4, RZ ;  /* 0x00000004570e7c24 */ /* 0x000fe2000f8e02ff */
[----:B------:R-:W-:Y:S02]  /*23b0*/  VIMNMX R88, R88, 0x50, PT ;  /* 0x0000005058587848 */ /* 0x000fe40003fe0100 */
[----:B------:R-:W-:Y:S01]  /*23c0*/  IADD3 R13, R13, R11, RZ ;  /* 0x0000000b0d0d7210 */ /* 0x000fe20007ffe0ff */
[C---:B------:R-:W-:Y:S01]  /*23d0*/  IMAD R15, R31.reuse, UR5, R14 ;  /* 0x000000051f0f7c24 */ /* 0x040fe2000f8e020e */
[----:B------:R-:W-:Y:S01]  /*23e0*/  SHF.R.S32.HI R11, RZ, 0x1f, R2 ;  /* 0x0000001fff0b7819 */ /* 0x000fe20000011402 */
[----:B------:R-:W-:Y:S02]  /*23f0*/  IMAD R14, R128, R2, RZ ;  /* 0x00000002800e7224 */ /* 0x000fe400078e02ff */
[----:B------:R-:W-:Y:S01]  /*2400*/  IMAD.WIDE.U32 R32, R31, UR4, R12 ;  /* 0x000000041f207c25 */ /* 0x000fe2000f8e000c */
[----:B------:R-:W-:-:S03]  /*2410*/  ULDC.64 UR4, c[0x0][0x308] ;  /* 0x0000c20000047ab9 */ /* 0x000fc60000000a00 */
[----:B------:R-:W-:Y:S02]  /*2420*/  IMAD.IADD R33, R33, 0x1, R15 ;  /* 0x0000000121217824 */ /* 0x000fe400078e020f */
[----:B------:R-:W-:Y:S02]  /*2430*/  IMAD R13, R0, UR4, RZ ;  /* 0x00000004000d7c24 */ /* 0x000fe4000f8e02ff */
[----:B------:R-:W-:-:S04]  /*2440*/  IMAD.WIDE.U32 R32, R30, UR4, R32 ;  /* 0x000000041e207c25 */ /* 0x000fc8000f8e0020 */
[----:B------:R-:W-:Y:S01]  /*2450*/  IMAD R13, R30, UR5, R13 ;  /* 0x000000051e0d7c24 */ /* 0x000fe2000f8e020d */
[----:B------:R-:W-:Y:S01]  /*2460*/  ULDC.64 UR4, c[0x0][0x2e8] ;  /* 0x0000ba0000047ab9 */ /* 0x000fe20000000a00 */
[----:B------:R-:W-:Y:S01]  /*2470*/  IMAD R12, R121, R2, RZ ;  /* 0x00000002790c7224 */ /* 0x000fe200078e02ff */
[C---:B------:R-:W-:Y:S01]  /*2480*/  LEA R118, P3, R32.reuse, UR4, 0x1 ;  /* 0x0000000420767c11 */ /* 0x040fe2000f8608ff */
[----:B------:R-:W-:Y:S02]  /*2490*/  IMAD.IADD R117, R33, 0x1, R13 ;  /* 0x0000000121757824 */ /* 0x000fe400078e020d */
[C---:B------:R-:W-:Y:S02]  /*24a0*/  IMAD R37, R11.reuse, R92, R14 ;  /* 0x0000005c0b257224 */ /* 0x040fe400078e020e */
[----:B------:R-:W-:Y:S01]  /*24b0*/  IMAD R35, R11, R98, R12 ;  /* 0x000000620b237224 */ /* 0x000fe200078e020c */
[----:B------:R-:W-:Y:S01]  /*24c0*/  LEA.HI.X R117, R32, UR5, R117, 0x1, P3 ;  /* 0x0000000520757c11 */ /* 0x000fe200098f0c75 */
[----:B------:R-:W-:-:S04]  /*24d0*/  IMAD.WIDE.U32 R14, R98, R2, RZ ;  /* 0x00000002620e7225 */ /* 0x000fc800078e00ff */
[----:B------:R-:W-:Y:S01]  /*24e0*/  IMAD.WIDE.U32 R12, R92, R2, RZ ;  /* 0x000000025c0c7225 */ /* 0x000fe200078e00ff */
[----:B------:R-:W-:-:S03]  /*24f0*/  IADD3 R11, R15, R35, RZ ;  /* 0x000000230f0b7210 */ /* 0x000fc60007ffe0ff */
[----:B------:R-:W-:Y:S01]  /*2500*/  IMAD.IADD R80, R13, 0x1, R37 ;  /* 0x000000010d507824 */ /* 0x000fe200078e0225 */
[----:B------:R-:W-:Y:S06]  /*2510*/  @!P0 BRA `(.L_x_447) ;  /* 0x0000003400cc8947 */ /* 0x000fec0003800000 */
[C---:B------:R-:W-:Y:S01]  /*2520*/  ISETP.GE.AND P3, PT, R219.reuse, R88, PT ;  /* 0x00000058db00720c */ /* 0x040fe20003f66270 */
[----:B------:R-:W-:Y:S01]  /*2530*/  BSSY B1, `(.L_x_448) ;  /* 0x000002b000017945 */ /* 0x000fe20003800000 */
[----:B------:R-:W-:Y:S01]  /*2540*/  VIADD R37, R219, 0x20 ;  /* 0x00000020db257836 */ /* 0x000fe20000000000 */
        /* <DEDUP_REMOVED lines=9> */
[----:B------:R-:W-:Y:S06]  /*25e0*/  @P3 BRA `(.L_x_449) ;  /* 0x00000000007c3947 */ /* 0x000fec0003800000 */
[----:B------:R-:W-:Y:S01]  /*25f0*/  IADD3 R33, P0, R102, R14, RZ ;  /* 0x0000000e66217210 */ /* 0x000fe20007f1e0ff */
[----:B------:R-:W-:Y:S01]  /*2600*/  ULDC.64 UR4, c[0x0][0x3e8] ;  /* 0x0000fa0000047ab9 */ /* 0x000fe20000000a00 */
[----:B------:R-:W-:Y:S02]  /*2610*/  IADD3 R35, P4, R96, R12, RZ ;  /* 0x0000000c60237210 */ /* 0x000fe40007f9e0ff */
[----:B------:R-:W-:Y:S02]  /*2620*/  CS2R R76, SRZ ;  /* 0x00000000004c7805 */ /* 0x000fe4000001ff00 */
[----:B------:R-:W-:Y:S02]  /*2630*/  IADD3.X R34, R11, R4, RZ, P0, !PT ;  /* 0x000000040b227210 */ /* 0x000fe400007fe4ff */
[----:B------:R-:W-:Y:S02]  /*2640*/  CS2R R78, SRZ ;  /* 0x00000000004e7805 */ /* 0x000fe4000001ff00 */
[C---:B------:R-:W-:Y:S01]  /*2650*/  LEA R32, P0, R33.reuse, UR4, 0x1 ;  /* 0x0000000421207c11 */ /* 0x040fe2000f8008ff */
[----:B------:R-:W-:Y:S01]  /*2660*/  IMAD.X R36, R80, 0x1, R6, P4 ;  /* 0x0000000150247824 */ /* 0x000fe200020e0606 */
[-C--:B------:R-:W-:Y:S01]  /*2670*/  ISETP.GE.AND P5, PT, R214, R114.reuse, PT ;  /* 0x00000072d600720c */ /* 0x080fe20003fa6270 */
[----:B------:R-:W-:Y:S01]  /*2680*/  ULDC.64 UR6, c[0x0][0x208] ;  /* 0x0000820000067ab9 */ /* 0x000fe20000000a00 */
[----:B------:R-:W-:Y:S01]  /*2690*/  LEA.HI.X R33, R33, UR5, R34, 0x1, P0 ;  /* 0x0000000521217c11 */ /* 0x000fe200080f0c22 */
[----:B------:R-:W-:Y:S01]  /*26a0*/  ULDC.64 UR4, c[0x0][0x400] ;  /* 0x0001000000047ab9 */ /* 0x000fe20000000a00 */
[----:B------:R-:W-:-:S02]  /*26b0*/  ISETP.GE.AND P4, PT, R221, R114, PT ;  /* 0x00000072dd00720c */ /* 0x000fc40003f86270 */
[----:B------:R-:W-:-:S04]  /*26c0*/  LEA R34, P0, R35, UR4, 0x1 ;  /* 0x0000000423227c11 */ /* 0x000fc8000f8008ff */
[----:B------:R-:W-:Y:S02]  /*26d0*/  LEA.HI.X R35, R35, UR5, R36, 0x1, P0 ;  /* 0x0000000523237c11 */ /* 0x000fe400080f0c24 */
[-C--:B------:R-:W-:Y:S01]  /*26e0*/  ISETP.GE.AND P0, PT, R220, R114.reuse, PT ;  /* 0x00000072dc00720c */ /* 0x080fe20003f06270 */
[----:B------:R0:W5:Y:S04]  /*26f0*/  @!P5 LDG.E.64 R76, desc[UR6][R32.64] ;  /* 0x00000006204cd981 */ /* 0x000168000c1e1b00 */
[----:B------:R0:W5:Y:S01]  /*2700*/  @!P5 LDG.E.64 R78, desc[UR6][R34.64] ;  /* 0x00000006224ed981 */ /* 0x000162000c1e1b00 */
[----:B------:R-:W-:Y:S02]  /*2710*/  ISETP.GE.AND P5, PT, R222, R114, PT ;  /* 0x00000072de00720c */ /* 0x000fe40003fa6270 */
[----:B------:R-:W-:-:S02]  /*2720*/  CS2R R72, SRZ ;  /* 0x0000000000487805 */ /* 0x000fc4000001ff00 */
[----:B------:R-:W-:Y:S02]  /*2730*/  CS2R R68, SRZ ;  /* 0x0000000000447805 */ /* 0x000fe4000001ff00 */
[----:B------:R-:W-:Y:S02]  /*2740*/  CS2R R64, SRZ ;  /* 0x0000000000407805 */ /* 0x000fe4000001ff00 */
[----:B------:R-:W-:Y:S02]  /*2750*/  CS2R R74, SRZ ;  /* 0x00000000004a7805 */ /* 0x000fe4000001ff00 */
[----:B------:R-:W-:Y:S02]  /*2760*/  CS2R R70, SRZ ;  /* 0x0000000000467805 */ /* 0x000fe4000001ff00 */
[----:B------:R-:W-:Y:S01]  /*2770*/  CS2R R66, SRZ ;  /* 0x0000000000427805 */ /* 0x000fe2000001ff00 */
[----:B------:R0:W5:Y:S04]  /*2780*/  @!P4 LDG.E.64 R72, desc[UR6][R32.64+0x40] ;  /* 0x000040062048c981 */ /* 0x000168000c1e1b00 */
[----:B------:R0:W5:Y:S04]  /*2790*/  @!P0 LDG.E.64 R68, desc[UR6][R32.64+0x80] ;  /* 0x0000800620448981 */ /* 0x000168000c1e1b00 */
[----:B------:R0:W5:Y:S04]  /*27a0*/  @!P5 LDG.E.64 R64, desc[UR6][R32.64+0xc0] ;  /* 0x0000c0062040d981 */ /* 0x000168000c1e1b00 */
[----:B------:R0:W5:Y:S04]  /*27b0*/  @!P4 LDG.E.64 R74, desc[UR6][R34.64+0x40] ;  /* 0x00004006224ac981 */ /* 0x000168000c1e1b00 */
[----:B------:R0:W5:Y:S04]  /*27c0*/  @!P0 LDG.E.64 R70, desc[UR6][R34.64+0x80] ;  /* 0x0000800622468981 */ /* 0x000168000c1e1b00 */
[----:B------:R0:W5:Y:S02]  /*27d0*/  @!P5 LDG.E.64 R66, desc[UR6][R34.64+0xc0] ;  /* 0x0000c0062242d981 */ /* 0x000164000c1e1b00 */
.L_x_449:
[----:B------:R-:W-:Y:S05]  /*27e0*/  BSYNC B1 ;  /* 0x0000000000017941 */ /* 0x000fea0003800000 */
.L_x_448:
[----:B0----5:R-:W-:Y:S01]  /*27f0*/  IMAD.MOV.U32 R32, RZ, RZ, R64 ;  /* 0x000000ffff207224 */ /* 0x021fe200078e0040 */
[----:B------:R-:W-:Y:S01]  /*2800*/  MOV R33, R65 ;  /* 0x0000004100217202 */ /* 0x000fe20000000f00 */
[----:B------:R-:W-:Y:S01]  /*2810*/  IMAD.MOV.U32 R34, RZ, RZ, R68 ;  /* 0x000000ffff227224 */ /* 0x000fe200078e0044 */
[----:B------:R-:W-:Y:S01]  /*2820*/  ISETP.GE.AND P4, PT, R37, R88, PT ;  /* 0x000000582500720c */ /* 0x000fe20003f86270 */
[----:B------:R-:W-:Y:S01]  /*2830*/  IMAD.MOV.U32 R35, RZ, RZ, R69 ;  /* 0x000000ffff237224 */ /* 0x000fe200078e0045 */
[----:B------:R-:W-:Y:S01]  /*2840*/  PRMT R144, R32, 0x5410, R33 ;  /* 0x0000541020907816 */ /* 0x000fe20000000021 */
[----:B------:R-:W-:Y:S01]  /*2850*/  IMAD.MOV.U32 R33, RZ, RZ, R73 ;  /* 0x000000ffff217224 */ /* 0x000fe200078e0049 */
[----:B------:R-:W-:Y:S01]  /*2860*/  PRMT R148, R34, 0x7610, R148 ;  /* 0x0000761022947816 */ /* 0x000fe20000000094 */
[----:B------:R-:W-:Y:S01]  /*2870*/  IMAD.MOV.U32 R34, RZ, RZ, R76 ;  /* 0x000000ffff227224 */ /* 0x000fe200078e004c */
[----:B------:R-:W-:Y:S01]  /*2880*/  PRMT R150, R150, 0x5410, R35 ;  /* 0x0000541096967816 */ /* 0x000fe20000000023 */
[----:B------:R-:W-:Y:S01]  /*2890*/  BSSY B1, `(.L_x_450) ;  /* 0x0000038000017945 */ /* 0x000fe20003800000 */
[----:B------:R-:W-:-:S02]  /*28a0*/  MOV R32, R72 ;  /* 0x0000004800207202 */ /* 0x000fc40000000f00 */
[----:B------:R-:W-:Y:S02]  /*28b0*/  CS2R R52, SRZ ;  /* 0x0000000000347805 */ /* 0x000fe4000001ff00 */
[----:B------:R-:W-:Y:S02]  /*28c0*/  MOV R35, R77 ;  /* 0x0000004d00237202 */ /* 0x000fe40000000f00 */
[----:B------:R-:W-:Y:S02]  /*28d0*/  CS2R R56, SRZ ;  /* 0x0000000000387805 */ /* 0x000fe4000001ff00 */
[----:B------:R-:W-:Y:S01]  /*28e0*/  PRMT R157, R32, 0x5410, R33 ;  /* 0x00005410209d7816 */ /* 0x000fe20000000021 */
[----:B------:R-:W-:Y:S01]  /*28f0*/  IMAD.MOV.U32 R32, RZ, RZ, R66 ;  /* 0x000000ffff207224 */ /* 0x000fe200078e0042 */
[----:B------:R-:W-:Y:S01]  /*2900*/  PRMT R155, R34, 0x5410, R35 ;  /* 0x00005410229b7816 */ /* 0x000fe20000000023 */
[----:B------:R-:W-:Y:S01]  /*2910*/  IMAD.MOV.U32 R33, RZ, RZ, R67 ;  /* 0x000000ffff217224 */ /* 0x000fe200078e0043 */
[----:B------:R-:W-:Y:S01]  /*2920*/  MOV R34, R70 ;  /* 0x0000004600227202 */ /* 0x000fe20000000f00 */
[----:B------:R-:W-:Y:S01]  /*2930*/  IMAD.MOV.U32 R35, RZ, RZ, R71 ;  /* 0x000000ffff237224 */ /* 0x000fe200078e0047 */
[----:B------:R-:W-:-:S02]  /*2940*/  CS2R R60, SRZ ;  /* 0x00000000003c7805 */ /* 0x000fc4000001ff00 */
[----:B------:R-:W-:Y:S02]  /*2950*/  CS2R R50, SRZ ;  /* 0x0000000000327805 */ /* 0x000fe4000001ff00 */
[----:B------:R-:W-:Y:S01]  /*2960*/  PRMT R145, R32, 0x5410, R33 ;  /* 0x0000541020917816 */ /* 0x000fe20000000021 */
[----:B------:R-:W-:Y:S01]  /*2970*/  IMAD.MOV.U32 R32, RZ, RZ, R74 ;  /* 0x000000ffff207224 */ /* 0x000fe200078e004a */
[----:B------:R-:W-:Y:S01]  /*2980*/  PRMT R158, R34, 0x5410, R35 ;  /* 0x00005410229e7816 */ /* 0x000fe20000000023 */
[----:B------:R-:W-:Y:S01]  /*2990*/  IMAD.MOV.U32 R34, RZ, RZ, R78 ;  /* 0x000000ffff227224 */ /* 0x000fe200078e004e */
[----:B------:R-:W-:Y:S01]  /*29a0*/  MOV R33, R75 ;  /* 0x0000004b00217202 */ /* 0x000fe20000000f00 */
[----:B------:R-:W-:Y:S01]  /*29b0*/  IMAD.MOV.U32 R35, RZ, RZ, R79 ;  /* 0x000000ffff237224 */ /* 0x000fe200078e004f */
[----:B------:R-:W-:Y:S02]  /*29c0*/  CS2R R54, SRZ ;  /* 0x0000000000367805 */ /* 0x000fe4000001ff00 */
[----:B------:R-:W-:-:S02]  /*29d0*/  CS2R R58, SRZ ;  /* 0x00000000003a7805 */ /* 0x000fc4000001ff00 */
[----:B------:R-:W-:Y:S02]  /*29e0*/  PRMT R159, R32, 0x5410, R33 ;  /* 0x00005410209f7816 */ /* 0x000fe40000000021 */
[----:B------:R-:W-:Y:S02]  /*29f0*/  CS2R R62, SRZ ;  /* 0x00000000003e7805 */ /* 0x000fe4000001ff00 */
[----:B------:R-:W-:Y:S01]  /*2a00*/  PRMT R160, R34, 0x5410, R35 ;  /* 0x0000541022a07816 */ /* 0x000fe20000000023 */
[----:B------:R-:W-:Y:S06]  /*2a10*/  @P4 BRA `(.L_x_451) ;  /* 0x00000000007c4947 */ /* 0x000fec0003800000 */
[----:B------:R-:W-:Y:S01]  /*2a20*/  IADD3 R33, P0, P5, R102, R14, R105 ;  /* 0x0000000e66217210 */ /* 0x000fe20007d1e069 */
[----:B------:R-:W-:Y:S01]  /*2a30*/  ULDC.64 UR4, c[0x0][0x3e8] ;  /* 0x0000fa0000047ab9 */ /* 0x000fe20000000a00 */
[----:B------:R-:W-:Y:S01]  /*2a40*/  ULDC.64 UR6, c[0x0][0x400] ;  /* 0x0001000000067ab9 */ /* 0x000fe20000000a00 */
[----:B------:R-:W-:Y:S02]  /*2a50*/  CS2R R60, SRZ ;  /* 0x00000000003c7805 */ /* 0x000fe4000001ff00 */
[----:B------:R-:W-:Y:S02]  /*2a60*/  IADD3.X R38, R4, R11, R104, P0, P5 ;  /* 0x0000000b04267210 */ /* 0x000fe400007ea468 */
[----:B------:R-:W-:Y:S02]  /*2a70*/  CS2R R56, SRZ ;  /* 0x0000000000387805 */ /* 0x000fe4000001ff00 */
[----:B------:R-:W-:Y:S02]  /*2a80*/  IADD3 R35, P0, P5, R96, R12, R107 ;  /* 0x0000000c60237210 */ /* 0x000fe40007d1e06b */
[----:B------:R-:W-:-:S02]  /*2a90*/  CS2R R62, SRZ ;  /* 0x00000000003e7805 */ /* 0x000fc4000001ff00 */
[----:B------:R-:W-:Y:S01]  /*2aa0*/  CS2R R58, SRZ ;  /* 0x00000000003a7805 */ /* 0x000fe2000001ff00 */
[----:B------:R-:W-:Y:S01]  /*2ab0*/  ULDC.64 UR8, c[0x0][0x208] ;  /* 0x0000820000087ab9 */ /* 0x000fe20000000a00 */
[----:B------:R-:W-:Y:S02]  /*2ac0*/  IADD3.X R36, R6, R80, R106, P0, P5 ;  /* 0x0000005006247210 */ /* 0x000fe400007ea46a */
[----:B------:R-:W-:Y:S02]  /*2ad0*/  LEA R32, P0, R33, UR4, 0x1 ;  /* 0x0000000421207c11 */ /* 0x000fe4000f8008ff */
[----:B------:R-:W-:Y:S02]  /*2ae0*/  LEA R34, P5, R35, UR6, 0x1 ;  /* 0x0000000623227c11 */ /* 0x000fe4000f8a08ff */
[----:B------:R-:W-:Y:S02]  /*2af0*/  LEA.HI.X R33, R33, UR5, R38, 0x1, P0 ;  /* 0x0000000521217c11 */ /* 0x000fe400080f0c26 */
[----:B------:R-:W-:-:S02]  /*2b00*/  LEA.HI.X R35, R35, UR7, R36, 0x1, P5 ;  /* 0x0000000723237c11 */ /* 0x000fc4000a8f0c24 */
[-C--:B------:R-:W-:Y:S02]  /*2b10*/  ISETP.GE.AND P0, PT, R214, R114.reuse, PT ;  /* 0x00000072d600720c */ /* 0x080fe40003f06270 */
[----:B------:R-:W-:Y:S02]  /*2b20*/  ISETP.GE.AND P5, PT, R221, R114, PT ;  /* 0x00000072dd00720c */ /* 0x000fe40003fa6270 */
[----:B------:R-:W-:Y:S02]  /*2b30*/  CS2R R52, SRZ ;  /* 0x0000000000347805 */ /* 0x000fe4000001ff00 */
[----:B------:R-:W-:Y:S02]  /*2b40*/  CS2R R48, SRZ ;  /* 0x0000000000307805 */ /* 0x000fe4000001ff00 */
[----:B------:R-:W-:-:S05]  /*2b50*/  CS2R R54, SRZ ;  /* 0x0000000000367805 */ /* 0x000fca000001ff00 */
[----:B------:R0:W5:Y:S04]  /*2b60*/  @!P0 LDG.E.64 R60, desc[UR8][R32.64] ;  /* 0x00000008203c8981 */ /* 0x000168000c1e1b00 */
[----:B------:R0:W5:Y:S01]  /*2b70*/  @!P0 LDG.E.64 R62, desc[UR8][R34.64] ;  /* 0x00000008223e8981 */ /* 0x000162000c1e1b00 */
[----:B------:R-:W-:-:S03]  /*2b80*/  ISETP.GE.AND P0, PT, R220, R114, PT ;  /* 0x00000072dc00720c */ /* 0x000fc60003f06270 */
[----:B------:R0:W5:Y:S04]  /*2b90*/  @!P5 LDG.E.64 R56, desc[UR8][R32.64+0x40] ;  /* 0x000040082038d981 */ /* 0x000168000c1e1b00 */
[----:B------:R0:W5:Y:S01]  /*2ba0*/  @!P5 LDG.E.64 R58, desc[UR8][R34.64+0x40] ;  /* 0x00004008223ad981 */ /* 0x000162000c1e1b00 */
[----:B------:R-:W-:Y:S02]  /*2bb0*/  ISETP.GE.AND P5, PT, R222, R114, PT ;  /* 0x00000072de00720c */ /* 0x000fe40003fa6270 */
[----:B------:R-:W-:-:S03]  /*2bc0*/  CS2R R50, SRZ ;  /* 0x0000000000327805 */ /* 0x000fc6000001ff00 */
[----:B------:R0:W5:Y:S04]  /*2bd0*/  @!P0 LDG.E.64 R52, desc[UR8][R32.64+0x80] ;  /* 0x0000800820348981 */ /* 0x000168000c1e1b00 */
[----:B------:R0:W5:Y:S04]  /*2be0*/  @!P0 LDG.E.64 R54, desc[UR8][R34.64+0x80] ;  /* 0x0000800822368981 */ /* 0x000168000c1e1b00 */
[----:B------:R0:W5:Y:S04]  /*2bf0*/  @!P5 LDG.E.64 R48, desc[UR8][R32.64+0xc0] ;  /* 0x0000c0082030d981 */ /* 0x000168000c1e1b00 */
[----:B------:R0:W5:Y:S02]  /*2c00*/  @!P5 LDG.E.64 R50, desc[UR8][R34.64+0xc0] ;  /* 0x0000c0082232d981 */ /* 0x000164000c1e1b00 */
.L_x_451:
[----:B------:R-:W-:Y:S05]  /*2c10*/  BSYNC B1 ;  /* 0x0000000000017941 */ /* 0x000fea0003800000 */
.L_x_450:
[----:B0-----:R-:W-:Y:S01]  /*2c20*/  IADD3 R32, R219, 0x40, RZ ;  /* 0x00000040db207810 */ /* 0x001fe20007ffe0ff */
[----:B------:R-:W-:Y:S01]  /*2c30*/  BSSY B1, `(.L_x_452) ;  /* 0x000002b000017945 */ /* 0x000fe20003800000 */
[----:B------:R-:W-:Y:S02]  /*2c40*/  CS2R R36, SRZ ;  /* 0x0000000000247805 */ /* 0x000fe4000001ff00 */
[----:B------:R-:W-:Y:S02]  /*2c50*/  CS2R R40, SRZ ;  /* 0x0000000000287805 */ /* 0x000fe4000001ff00 */
[----:B------:R-:W-:Y:S02]  /*2c60*/  ISETP.GE.AND P5, PT, R32, R88, PT ;  /* 0x000000582000720c */ /* 0x000fe40003fa6270 */
[----:B------:R-:W-:Y:S02]  /*2c70*/  CS2R R32, SRZ ;  /* 0x0000000000207805 */ /* 0x000fe4000001ff00 */
[----:B------:R-:W-:-:S02]  /*2c80*/  CS2R R44, SRZ ;  /* 0x00000000002c7805 */ /* 0x000fc4000001ff00 */
[----:B------:R-:W-:Y:S02]  /*2c90*/  CS2R R34, SRZ ;  /* 0x0000000000227805 */ /* 0x000fe4000001ff00 */
[----:B------:R-:W-:Y:S02]  /*2ca0*/  CS2R R38, SRZ ;  /* 0x0000000000267805 */ /* 0x000fe4000001ff00 */
[----:B------:R-:W-:Y:S01]  /*2cb0*/  CS2R R42, SRZ ;  /* 0x00000000002a7805 */ /* 0x000fe2000001ff00 */
[----:B-----5:R-:W-:Y:S01]  /*2cc0*/  IMAD.MOV.U32 R81, RZ, RZ, R48 ;  /* 0x000000ffff517224 */ /* 0x020fe200078e0030 */
[----:B------:R-:W-:Y:S01]  /*2cd0*/  CS2R R46, SRZ ;  /* 0x00000000002e7805 */ /* 0x000fe2000001ff00 */
[----:B------:R-:W-:Y:S06]  /*2ce0*/  @P5 BRA `(.L_x_453) ;  /* 0x00000000007c5947 */ /* 0x000fec0003800000 */
[----:B------:R-:W-:Y:S01]  /*2cf0*/  IADD3 R14, P0, P6, R102, R109, R14 ;  /* 0x0000006d660e7210 */ /* 0x000fe20007e1e00e */
[----:B------:R-:W-:Y:S01]  /*2d00*/  ULDC.64 UR4, c[0x0][0x3e8] ;  /* 0x0000fa0000047ab9 */ /* 0x000fe20000000a00 */
[----:B------:R-:W-:Y:S01]  /*2d10*/  ULDC.64 UR6, c[0x0][0x400] ;  /* 0x0001000000067ab9 */ /* 0x000fe20000000a00 */
[----:B------:R-:W-:Y:S02]  /*2d20*/  CS2R R44, SRZ ;  /* 0x00000000002c7805 */ /* 0x000fe4000001ff00 */
[----:B------:R-:W-:Y:S02]  /*2d30*/  IADD3.X R13, R4, R108, R11, P0, P6 ;  /* 0x0000006c040d7210 */ /* 0x000fe400007ec40b */
[----:B------:R-:W-:Y:S02]  /*2d40*/  CS2R R46, SRZ ;  /* 0x00000000002e7805 */ /* 0x000fe4000001ff00 */
[----:B------:R-:W-:Y:S01]  /*2d50*/  IADD3 R11, P0, P6, R96, R111, R12 ;  /* 0x0000006f600b7210 */ /* 0x000fe20007e1e00c */
[----:B------:R-:W-:-:S03]  /*2d60*/  ULDC.64 UR8, c[0x0][0x208] ;  /* 0x0000820000087ab9 */ /* 0x000fc60000000a00 */
[----:B------:R-:W-:Y:S02]  /*2d70*/  IADD3.X R80, R6, R110, R80, P0, P6 ;  /* 0x0000006e06507210 */ /* 0x000fe400007ec450 */
[----:B------:R-:W-:-:S04]  /*2d80*/  LEA R12, P0, R14, UR4, 0x1 ;  /* 0x000000040e0c7c11 */ /* 0x000fc8000f8008ff */
[----:B------:R-:W-:Y:S02]  /*2d90*/  LEA.HI.X R13, R14, UR5, R13, 0x1, P0 ;  /* 0x000000050e0d7c11 */ /* 0x000fe400080f0c0d */
[----:B------:R-:W-:-:S04]  /*2da0*/  LEA R14, P0, R11, UR6, 0x1 ;  /* 0x000000060b0e7c11 */ /* 0x000fc8000f8008ff */
[----:B------:R-:W-:Y:S02]  /*2db0*/  LEA.HI.X R15, R11, UR7, R80, 0x1, P0 ;  /* 0x000000070b0f7c11 */ /* 0x000fe400080f0c50 */
[----:B------:R-:W-:Y:S02]  /*2dc0*/  ISETP.GE.AND P0, PT, R214, R114, PT ;  /* 0x00000072d600720c */ /* 0x000fe40003f06270 */
[----:B------:R-:W-:Y:S02]  /*2dd0*/  CS2R R40, SRZ ;  /* 0x0000000000287805 */ /* 0x000fe4000001ff00 */
[----:B------:R-:W-:-:S09]  /*2de0*/  CS2R R42, SRZ ;  /* 0x00000000002a7805 */ /* 0x000fd2000001ff00 */
[----:B------:R0:W5:Y:S04]  /*2df0*/  @!P0 LDG.E.64 R44, desc[UR8][R12.64] ;  /* 0x000000080c2c8981 */ /* 0x000168000c1e1b00 */
[----:B------:R0:W5:Y:S01]  /*2e00*/  @!P0 LDG.E.64 R46, desc[UR8][R14.64] ;  /* 0x000000080e2e8981 */ /* 0x000162000c1e1b00 */
        /* <DEDUP_REMOVED lines=10> */
[----:B------:R-:W-:-:S13]  /*2eb0*/  ISETP.GE.AND P0, PT, R222, R114, PT ;  /* 0x00000072de00720c */ /* 0x000fda0003f06270 */
[----:B------:R0:W5:Y:S04]  /*2ec0*/  @!P0 LDG.E.64 R32, desc[UR8][R12.64+0xc0] ;  /* 0x0000c0080c208981 */ /* 0x000168000c1e1b00 */
[----:B------:R0:W5:Y:S02]  /*2ed0*/  @!P0 LDG.E.64 R34, desc[UR8][R14.64+0xc0] ;  /* 0x0000c0080e228981 */ /* 0x000164000c1e1b00 */
.L_x_453:
[----:B------:R-:W-:Y:S05]  /*2ee0*/  BSYNC B1 ;  /* 0x0000000000017941 */ /* 0x000fea0003800000 */
.L_x_452:
[----:B0-----:R-:W-:Y:S01]  /*2ef0*/  IMAD.MOV.U32 R13, RZ, RZ, R53 ;  /* 0x000000ffff0d7224 */ /* 0x001fe200078e0035 */
[----:B------:R-:W-:Y:S01]  /*2f00*/  MOV R12, R52 ;  /* 0x00000034000c7202 */ /* 0x000fe20000000f00 */
[----:B------:R-:W-:Y:S01]  /*2f10*/  IMAD.MOV.U32 R11, RZ, RZ, R49 ;  /* 0x000000ffff0b7224 */ /* 0x000fe200078e0031 */
[----:B------:R-:W-:Y:S01]  /*2f20*/  PRMT R139, R139, 0x5410, R81 ;  /* 0x000054108b8b7816 */ /* 0x000fe20000000051 */
[----:B------:R-:W-:Y:S01]  /*2f30*/  IMAD.MOV.U32 R14, RZ, RZ, R56 ;  /* 0x000000ffff0e7224 */ /* 0x000fe200078e0038 */
[----:B------:R-:W-:Y:S01]  /*2f40*/  PRMT R142, R13, 0x5410, R12 ;  /* 0x000054100d8e7816 */ /* 0x000fe2000000000c */
[----:B------:R-:W-:Y:S01]  /*2f50*/  IMAD.MOV.U32 R12, RZ, RZ, R60 ;  /* 0x000000ffff0c7224 */ /* 0x000fe200078e003c */
[----:B------:R-:W-:Y:S01]  /*2f60*/  PRMT R139, R11, 0x7610, R139 ;  /* 0x000076100b8b7816 */ /* 0x000fe2000000008b */
[----:B------:R-:W-:Y:S01]  /*2f70*/  IMAD.MOV.U32 R13, RZ, RZ, R61 ;  /* 0x000000ffff0d7224 */ /* 0x000fe200078e003d */
[----:B------:R-:W-:Y:S01]  /*2f80*/  PRMT R146, R14, 0x7610, R146 ;  /* 0x000076100e927816 */ /* 0x000fe20000000092 */
[----:B------:R-:W-:Y:S01]  /*2f90*/  ULOP3.LUT UR4, UR60, 0x1, URZ, 0xfc, !UPT ;  /* 0x000000013c047892 */ /* 0x000fe2000f8efc3f */
[----:B------:R-:W-:-:S02]  /*2fa0*/  MOV R11, R57 ;  /* 0x00000039000b7202 */ /* 0x000fc40000000f00 */
[----:B------:R-:W-:Y:S01]  /*2fb0*/  MOV R14, R50 ;  /* 0x00000032000e7202 */ /* 0x000fe20000000f00 */
[----:B------:R-:W-:Y:S01]  /*2fc0*/  UISETP.NE.AND UP0, UPT, UR4, 0x3, UPT ;  /* 0x000000030400788c */ /* 0x000fe2000bf05270 */
[----:B------:R-:W-:Y:S01]  /*2fd0*/  PRMT R148, R148, 0x5410, R12 ;  /* 0x0000541094947816 */ /* 0x000fe2000000000c */
[----:B------:R-:W-:Y:S01]  /*2fe0*/  IMAD.MOV.U32 R12, RZ, RZ, R54 ;  /* 0x000000ffff0c7224 */ /* 0x000fe200078e0036 */
[----:B------:R-:W-:Y:S01]  /*2ff0*/  PRMT R146, R146, 0x5410, R11 ;  /* 0x0000541092927816 */ /* 0x000fe2000000000b */
[----:B------:R-:W-:Y:S01]  /*3000*/  IMAD.MOV.U32 R11, RZ, RZ, R51 ;  /* 0x000000ffff0b7224 */ /* 0x000fe200078e0033 */
[----:B------:R-:W-:Y:S02]  /*3010*/  PRMT R149, R13, 0x7610, R149 ;  /* 0x000076100d957816 */ /* 0x000fe40000000095 */
[----:B------:R-:W-:Y:S01]  /*3020*/  PRMT R141, R14, 0x7610, R141 ;  /* 0x000076100e8d7816 */ /* 0x000fe2000000008d */
[----:B------:R-:W-:Y:S01]  /*3030*/  IMAD.MOV.U32 R14, RZ, RZ, R58 ;  /* 0x000000ffff0e7224 */ /* 0x000fe200078e003a */
[----:B------:R-:W-:-:S02]  /*3040*/  MOV R13, R55 ;  /* 0x00000037000d7202 */ /* 0x000fc40000000f00 */
[----:B------:R-:W-:Y:S01]  /*3050*/  PRMT R141, R141, 0x5410, R11 ;  /* 0x000054108d8d7816 */ /* 0x000fe2000000000b */
[----:B------:R-:W-:Y:S01]  /*3060*/  IMAD.MOV.U32 R11, RZ, RZ, R59 ;  /* 0x000000ffff0b7224 */ /* 0x000fe200078e003b */
[----:B------:R-:W-:Y:S01]  /*3070*/  PRMT R143, R12, 0x5410, R13 ;  /* 0x000054100c8f7816 */ /* 0x000fe2000000000d */
[----:B------:R-:W-:Y:S01]  /*3080*/  IMAD.MOV.U32 R13, RZ, RZ, R63 ;  /* 0x000000ffff0d7224 */ /* 0x000fe200078e003f */
[----:B------:R-:W-:Y:S01]  /*3090*/  PRMT R147, R14, 0x7610, R147 ;  /* 0x000076100e937816 */ /* 0x000fe20000000093 */
[----:B-----5:R-:W-:Y:S01]  /*30a0*/  IMAD.MOV.U32 R14, RZ, RZ, R32 ;  /* 0x000000ffff0e7224 */ /* 0x020fe200078e0020 */
[----:B------:R-:W-:Y:S02]  /*30b0*/  MOV R12, R62 ;  /* 0x0000003e000c7202 */ /* 0x000fe40000000f00 */
[----:B------:R-:W-:Y:S01]  /*30c0*/  PRMT R150, R13, 0x7610, R150 ;  /* 0x000076100d967816 */ /* 0x000fe20000000096 */
[----:B------:R-:W-:Y:S01]  /*30d0*/  IMAD.MOV.U32 R13, RZ, RZ, R37 ;  /* 0x000000ffff0d7224 */ /* 0x000fe200078e0025 */
[----:B------:R-:W-:Y:S01]  /*30e0*/  PRMT R149, R149, 0x5410, R12 ;  /* 0x0000541095957816 */ /* 0x000fe2000000000c */
[----:B------:R-:W-:Y:S01]  /*30f0*/  IMAD.MOV.U32 R12, RZ, RZ, R36 ;  /* 0x000000ffff0c7224 */ /* 0x000fe200078e0024 */
[----:B------:R-:W-:-:S02]  /*3100*/  PRMT R147, R147, 0x5410, R11 ;  /* 0x0000541093937816 */ /* 0x000fc4000000000b */
[----:B------:R-:W-:Y:S02]  /*3110*/  PRMT R123, R123, 0x5410, R14 ;  /* 0x000054107b7b7816 */ /* 0x000fe4000000000e */
[----:B------:R-:W-:Y:S02]  /*3120*/  MOV R11, R33 ;  /* 0x00000021000b7202 */ /* 0x000fe40000000f00 */
[----:B------:R-:W-:Y:S02]  /*3130*/  MOV R14, R40 ;  /* 0x00000028000e7202 */ /* 0x000fe40000000f00 */
[----:B------:R-:W-:Y:S01]  /*3140*/  PRMT R123, R11, 0x7610, R123 ;  /* 0x000076100b7b7816 */ /* 0x000fe2000000007b */
[----:B------:R-:W-:Y:S01]  /*3150*/  IMAD.MOV.U32 R11, RZ, RZ, R41 ;  /* 0x000000ffff0b7224 */ /* 0x000fe200078e0029 */
[----:B------:R-:W-:Y:S01]  /*3160*/  PRMT R125, R13, 0x5410, R12 ;  /* 0x000054100d7d7816 */ /* 0x000fe2000000000c */
[----:B------:R-:W-:Y:S01]  /*3170*/  IMAD.MOV.U32 R12, RZ, RZ, R44 ;  /* 0x000000ffff0c7224 */ /* 0x000fe200078e002c */
[----:B------:R-:W-:Y:S01]  /*3180*/  PRMT R127, R127, 0x5410, R14 ;  /* 0x000054107f7f7816 */ /* 0x000fe2000000000e */
[----:B------:R-:W-:Y:S01]  /*3190*/  IMAD.MOV.U32 R14, RZ, RZ, R34 ;  /* 0x000000ffff0e7224 */ /* 0x000fe200078e0022 */
[----:B------:R-:W-:-:S02]  /*31a0*/  MOV R13, R45 ;  /* 0x0000002d000d7202 */ /* 0x000fc40000000f00 */
[----:B------:R-:W-:Y:S02]  /*31b0*/  PLOP3.LUT P0, PT, PT, PT, UP0, 0x80, 0x0 ;  /* 0x000000000000781c */ /* 0x000fe40003f0f008 */
[----:B------:R-:W-:Y:S01]  /*31c0*/  PRMT R127, R11, 0x7610, R127 ;  /* 0x000076100b7f7816 */ /* 0x000fe2000000007f */
[----:B------:R-:W-:Y:S01]  /*31d0*/  IMAD.MOV.U32 R11, RZ, RZ, R35 ;  /* 0x000000ffff0b7224 */ /* 0x000fe200078e0023 */
[----:B------:R-:W-:Y:S01]  /*31e0*/  PRMT R135, R12, 0x5410, R13 ;  /* 0x000054100c877816 */ /* 0x000fe2000000000d */
[----:B------:R-:W-:Y:S01]  /*31f0*/  IMAD.MOV.U32 R13, RZ, RZ, R39 ;  /* 0x000000ffff0d7224 */ /* 0x000fe200078e0027 */
[----:B------:R-:W-:Y:S01]  /*3200*/  PRMT R122, R122, 0x5410, R14 ;  /* 0x000054107a7a7816 */ /* 0x000fe2000000000e */
[----:B------:R-:W-:Y:S01]  /*3210*/  IMAD.MOV.U32 R14, RZ, RZ, R47 ;  /* 0x000000ffff0e7224 */ /* 0x000fe200078e002f */
[----:B------:R-:W-:Y:S02]  /*3220*/  MOV R12, R38 ;  /* 0x00000026000c7202 */ /* 0x000fe40000000f00 */
[----:B------:R-:W-:Y:S01]  /*3230*/  PRMT R122, R11, 0x7610, R122 ;  /* 0x000076100b7a7816 */ /* 0x000fe2000000007a */
[----:B------:R-:W-:Y:S01]  /*3240*/  IMAD.MOV.U32 R11, RZ, RZ, R42 ;  /* 0x000000ffff0b7224 */ /* 0x000fe200078e002a */
[----:B------:R-:W-:Y:S01]  /*3250*/  PRMT R124, R13, 0x5410, R12 ;  /* 0x000054100d7c7816 */ /* 0x000fe2000000000c */
[----:B------:R-:W-:Y:S01]  /*3260*/  IMAD.MOV.U32 R13, RZ, RZ, R46 ;  /* 0x000000ffff0d7224 */ /* 0x000fe200078e002e */
[----:B------:R-:W-:-:S04]  /*3270*/  MOV R12, R43 ;  /* 0x0000002b000c7202 */ /* 0x000fc80000000f00 */
[----:B------:R-:W-:Y:S02]  /*3280*/  PRMT R126, R12, 0x5410, R11 ;  /* 0x000054100c7e7816 */ /* 0x000fe4000000000b */
[----:B------:R-:W-:Y:S01]  /*3290*/  PRMT R137, R13, 0x5410, R14 ;  /* 0x000054100d897816 */ /* 0x000fe2000000000e */
[----:B------:R-:W-:Y:S06]  /*32a0*/  @!P0 BRA `(.L_x_454) ;  /* 0x0000000000048947 */ /* 0x000fec0003800000 */
[----:B------:R-:W-:Y:S01]  /*32b0*/  BPT.TRAP 0x1 ;  /* 0x000000040000795c */ /* 0x000fe20000300000 */
.L_x_454:
[----:B------:R-:W-:Y:S01]  /*32c0*/  LEA R89, R212, R22, 0x3 ;  /* 0x00000016d4597211 */ /* 0x000fe200078e18ff */
[----:B------:R-:W-:Y:S01]  /*32d0*/  BSSY B1, `(.L_x_455) ;  /* 0x0000004000017945 */ /* 0x000fe20003800000 */
[----:B------:R-:W-:-:S04]  /*32e0*/  SHF.L.U32 R90, R223, 0x1f, RZ ;  /* 0x0000001fdf5a7819 */ /* 0x000fc800000006ff */
[----:B------:R-:W0:Y:S02]  /*32f0*/  SYNCS.PHASECHK.TRANS64.TRYWAIT P6, [R89+URZ+0x38890], R90 ;  /* 0x0388905a590075a7 */ /* 0x000e2400080c017f */
[----:B0-----:R-:W-:Y:S05]  /*3300*/  @!P6 BRA `(.L_x_456) ;  /* 0x000002440074e947 */ /* 0x001fea0003800000 */
.L_x_805:
[----:B------:R-:W-:Y:S05]  /*3310*/  BSYNC B1 ;  /* 0x0000000000017941 */ /* 0x000fea0003800000 */
.L_x_455:
[----:B------:R-:W-:-:S03]  /*3320*/  UMOV UR4, 0xffffffff ;  /* 0xffffffff00047882 */ /* 0x000fc60000000000 */
[----:B------:R-:W-:Y:S05]  /*3330*/  BRA.DIV UR4, `(.L_x_457) ;  /* 0x00000246047c7947 */ /* 0x000fea000b800000 */
[----:B------:R1:W2:Y:S04]  /*3340*/  SHFL.IDX PT, R83, R117, RZ, 0x181f ;  /* 0x00181fff75537589 */ /* 0x0002a800000e0000 */
[----:B------:R1:W3:Y:S02]  /*3350*/  SHFL.IDX PT, R82, R118, RZ, 0x181f ;  /* 0x00181fff76527589 */ /* 0x0002e400000e0000 */
.L_x_809:
[----:B------:R-:W-:Y:S04]  /*3360*/  BSSY B1, `(.L_x_458) ;  /* 0x00000dc000017945 */ /* 0x000fe80003800000 */
[----:B------:R-:W-:Y:S05]  /*3370*/  @P3 BRA `(.L_x_459) ;  /* 0x0000000c00683947 */ /* 0x000fea0003800000 */
[----:B------:R-:W-:Y:S01]  /*3380*/  ISETP.NE.AND P3, PT, R3, RZ, PT ;  /* 0x000000ff0300720c */ /* 0x000fe20003f65270 */
[----:B------:R-:W-:-:S12]  /*3390*/  BSSY B2, `(.L_x_460) ;  /* 0x0000035000027945 */ /* 0x000fd80003800000 */
[----:B------:R-:W-:Y:S05]  /*33a0*/  @!P3 BRA `(.L_x_461) ;  /* 0x0000000000ccb947 */ /* 0x000fea0003800000 */
[----:B------:R4:W0:Y:S01]  /*33b0*/  LDS.128 R12, [R85+0x24400] ;  /* 0x02440000550c7984 */ /* 0x0008220000000c00 */
[C---:B---3--:R-:W-:Y:S01]  /*33c0*/  LEA R80, P3, R16.reuse, R82, 0x1 ;  /* 0x0000005210507211 */ /* 0x048fe200078608ff */
[----:B------:R-:W-:Y:S03]  /*33d0*/  BSSY B3, `(.L_x_462) ;  /* 0x000002e000037945 */ /* 0x000fe60003800000 */
[----:B--2---:R-:W-:Y:S02]  /*33e0*/  LEA.HI.X R81, R16, R83, R17, 0x1, P3 ;  /* 0x0000005310517211 */ /* 0x004fe400018f0c11 */
[----:B------:R-:W-:-:S13]  /*33f0*/  ISETP.GE.AND P3, PT, R214, R114, PT ;  /* 0x00000072d600720c */ /* 0x000fda0003f66270 */
[----:B----4-:R-:W-:Y:S05]  /*3400*/  @P3 BRA `(.L_x_463) ;  /* 0x0000000000a83947 */ /* 0x010fea0003800000 */
[----:B------:R-:W-:Y:S01]  /*3410*/  SHF.R.U64 R11, R76, 0x10, R77 ;  /* 0x000000104c0b7819 */ /* 0x000fe2000000124d */
[--C-:B0-----:R-:W-:Y:S01]  /*3420*/  HADD2.F32 R152, -RZ, R13.reuse.H1_H1 ;  /* 0x3000000dff987230 */ /* 0x101fe20000004100 */
[--C-:B------:R-:W-:Y:S01]  /*3430*/  SHF.R.U64 R78, R78, 0x10, R79.reuse ;  /* 0x000000104e4e7819 */ /* 0x100fe2000000124f */
[----:B------:R-:W-:Y:S01]  /*3440*/  HADD2.F32 R156, -RZ, R13.H0_H0 ;  /* 0x2000000dff9c7230 */ /* 0x000fe20000004100 */
[----:B------:R-:W-:Y:S01]  /*3450*/  SHF.R.U32.HI R151, RZ, 0x10, R79 ;  /* 0x00000010ff977819 */ /* 0x000fe2000001164f */
[----:B------:R-:W-:Y:S01]  /*3460*/  HADD2.F32 R154, -RZ, R15.H0_H0 ;  /* 0x2000000fff9a7230 */ /* 0x000fe20000004100 */
[----:B------:R-:W-:Y:S01]  /*3470*/  SHF.R.U32.HI R76, RZ, 0x10, R77 ;  /* 0x00000010ff4c7819 */ /* 0x000fe2000001164d */
[----:B------:R-:W-:Y:S02]  /*3480*/  HADD2.F32 R77, -RZ, R11.H0_H0 ;  /* 0x2000000bff4d7230 */ /* 0x000fe40000004100 */
[----:B------:R-:W-:Y:S02]  /*3490*/  HADD2.F32 R79, -RZ, R78.H0_H0 ;  /* 0x2000004eff4f7230 */ /* 0x000fe40000004100 */
[----:B------:R-:W-:-:S02]  /*34a0*/  HADD2.F32 R11, -RZ, R151.H0_H0 ;  /* 0x20000097ff0b7230 */ /* 0x000fc40000004100 */
[----:B------:R-:W-:Y:S02]  /*34b0*/  HADD2.F32 R78, -RZ, R15.H1_H1 ;  /* 0x3000000fff4e7230 */ /* 0x000fe40000004100 */
[-C--:B------:R-:W-:Y:S01]  /*34c0*/  FMUL.FTZ R151, R152, R79.reuse ;  /* 0x0000004f98977220 */ /* 0x080fe20000410000 */
[----:B------:R-:W-:Y:S02]  /*34d0*/  HADD2.F32 R15, -RZ, R76.H0_H0 ;  /* 0x2000004cff0f7230 */ /* 0x000fe40000004100 */
[----:B------:R-:W-:Y:S01]  /*34e0*/  FMUL.FTZ R153, R156, R79 ;  /* 0x0000004f9c997220 */ /* 0x000fe20000410000 */
[-C--:B------:R-:W-:Y:S01]  /*34f0*/  FMUL.FTZ R79, R154, R11.reuse ;  /* 0x0000000b9a4f7220 */ /* 0x080fe20000410000 */
[----:B------:R-:W-:Y:S01]  /*3500*/  FMUL.FTZ R13, R78, R11 ;  /* 0x0000000b4e0d7220 */ /* 0x000fe20000410000 */
[-C--:B------:R-:W-:Y:S01]  /*3510*/  FFMA.FTZ R11, R156, R77.reuse, -R151 ;  /* 0x0000004d9c0b7223 */ /* 0x080fe20000010897 */
[----:B------:R-:W-:Y:S01]  /*3520*/  FFMA.FTZ R76, R152, R77, R153 ;  /* 0x0000004d984c7223 */ /* 0x000fe20000010099 */
[----:B------:R-:W-:-:S02]  /*3530*/  HADD2.F32 R77, -RZ, R160.H0_H0 ;  /* 0x200000a0ff4d7230 */ /* 0x000fc40000004100 */
[-C--:B------:R-:W-:Y:S01]  /*3540*/  FFMA.FTZ R13, R154, R15.reuse, -R13 ;  /* 0x0000000f9a0d7223 */ /* 0x080fe2000001080d */
[--C-:B------:R-:W-:Y:S02]  /*3550*/  HADD2.F32 R152, -RZ, R12.reuse.H1_H1 ;  /* 0x3000000cff987230 */ /* 0x100fe40000004100 */
[----:B------:R-:W-:Y:S01]  /*3560*/  FFMA.FTZ R78, R78, R15, R79 ;  /* 0x0000000f4e4e7223 */ /* 0x000fe2000001004f */
[----:B------:R-:W-:Y:S01]  /*3570*/  HADD2.F32 R154, -RZ, R12.H0_H0 ;  /* 0x2000000cff9a7230 */ /* 0x000fe20000004100 */
[----:B------:R-:W-:Y:S01]  /*3580*/  F2FP.F16.F32.PACK_AB R11, R76, R11 ;  /* 0x0000000b4c0b723e */ /* 0x000fe200000000ff */
[----:B------:R-:W-:Y:S02]  /*3590*/  HADD2.F32 R15, -RZ, R160.H1_H1 ;  /* 0x300000a0ff0f7230 */ /* 0x000fe40000004100 */
[----:B------:R-:W-:Y:S01]  /*35a0*/  FMUL.FTZ R151, R152, R77 ;  /* 0x0000004d98977220 */ /* 0x000fe20000410000 */
[----:B------:R-:W-:Y:S02]  /*35b0*/  HADD2.F32 R12, -RZ, R14.H1_H1 ;  /* 0x3000000eff0c7230 */ /* 0x000fe40000004100 */
[----:B------:R-:W-:-:S02]  /*35c0*/  HADD2.F32 R79, -RZ, R155.H0_H0 ;  /* 0x2000009bff4f7230 */ /* 0x000fc40000004100 */
[----:B------:R-:W-:Y:S02]  /*35d0*/  HADD2.F32 R14, -RZ, R14.H0_H0 ;  /* 0x2000000eff0e7230 */ /* 0x000fe40000004100 */
[----:B------:R-:W-:Y:S02]  /*35e0*/  HADD2.F32 R153, -RZ, R155.H1_H1 ;  /* 0x3000009bff997230 */ /* 0x000fe40000004100 */
[----:B------:R-:W-:Y:S01]  /*35f0*/  FMUL.FTZ R155, R154, R77 ;  /* 0x0000004d9a9b7220 */ /* 0x000fe20000410000 */
[-C--:B------:R-:W-:Y:S01]  /*3600*/  FMUL.FTZ R77, R12, R15.reuse ;  /* 0x0000000f0c4d7220 */ /* 0x080fe20000410000 */
[----:B------:R-:W-:Y:S01]  /*3610*/  FMUL.FTZ R15, R14, R15 ;  /* 0x0000000f0e0f7220 */ /* 0x000fe20000410000 */
[-C--:B------:R-:W-:Y:S01]  /*3620*/  FFMA.FTZ R151, R154, R79.reuse, -R151 ;  /* 0x0000004f9a977223 */ /* 0x080fe20000010897 */
[----:B------:R-:W-:Y:S01]  /*3630*/  FFMA.FTZ R152, R152, R79, R155 ;  /* 0x0000004f98987223 */ /* 0x000fe2000001009b */
[-C--:B------:R-:W-:Y:S01]  /*3640*/  FFMA.FTZ R77, R14, R153.reuse, -R77 ;  /* 0x000000990e4d7223 */ /* 0x080fe2000001084d */
[----:B------:R-:W-:Y:S01]  /*3650*/  FFMA.FTZ R12, R12, R153, R15 ;  /* 0x000000990c0c7223 */ /* 0x000fe2000001000f */
[----:B------:R-:W-:Y:S01]  /*3660*/  F2FP.F16.F32.PACK_AB R15, R78, R13 ;  /* 0x0000000d4e0f723e */ /* 0x000fe200000000ff */
[----:B------:R-:W-:Y:S01]  /*3670*/  IMAD.MOV.U32 R13, RZ, RZ, R11 ;  /* 0x000000ffff0d7224 */ /* 0x000fe200078e000b */
[----:B------:R-:W-:-:S02]  /*3680*/  F2FP.F16.F32.PACK_AB R152, R152, R151 ;  /* 0x000000979898723e */ /* 0x000fc400000000ff */
[----:B------:R-:W-:-:S03]  /*3690*/  F2FP.F16.F32.PACK_AB R14, R12, R77 ;  /* 0x0000004d0c0e723e */ /* 0x000fc600000000ff */
[----:B------:R-:W-:-:S07]  /*36a0*/  IMAD.MOV.U32 R12, RZ, RZ, R152 ;  /* 0x000000ffff0c7224 */ /* 0x000fce00078e0098 */
.L_x_463:
[----:B------:R-:W-:Y:S05]  /*36b0*/  BSYNC B3 ;  /* 0x0000000000037941 */ /* 0x000fea0003800000 */
.L_x_462:
[----:B------:R-:W-:Y:S02]  /*36c0*/  ULDC.64 UR4, c[0x0][0x208] ;  /* 0x0000820000047ab9 */ /* 0x000fe40000000a00 */
[----:B0-----:R4:W-:Y:S03]  /*36d0*/  ST.E.128 desc[UR4][R80.64], R12 ;  /* 0x0000000c50007985 */ /* 0x0019e6000c101d04 */
.L_x_461:
[----:B------:R-:W-:Y:S05]  /*36e0*/  BSYNC B2 ;  /* 0x0000000000027941 */ /* 0x000fea0003800000 */
.L_x_460:
[----:B------:R-:W-:Y:S01]  /*36f0*/  ISETP.NE.AND P3, PT, R21, RZ, PT ;  /* 0x000000ff1500720c */ /* 0x000fe20003f65270 */
[----:B------:R-:W-:-:S12]  /*3700*/  BSSY B2, `(.L_x_464) ;  /* 0x0000036000027945 */ /* 0x000fd80003800000 */
[----:B------:R-:W-:Y:S05]  /*3710*/  @!P3 BRA `(.L_x_465) ;  /* 0x0000000000d0b947 */ /* 0x000fea0003800000 */
[----:B----4-:R4:W0:Y:S01]  /*3720*/  LDS.128 R12, [R85+0x26c00] ;  /* 0x026c0000550c7984 */ /* 0x0108220000000c00 */
[C---:B---3--:R-:W-:Y:S01]  /*3730*/  LEA R76, P3, R23.reuse, R82, 0x1 ;  /* 0x00000052174c7211 */ /* 0x048fe200078608ff */
[----:B------:R-:W-:Y:S03]  /*3740*/  BSSY B3, `(.L_x_466) ;  /* 0x000002f000037945 */ /* 0x000fe60003800000 */
[----:B--2---:R-:W-:Y:S02]  /*3750*/  LEA.HI.X R77, R23, R83, R216, 0x1, P3 ;  /* 0x00000053174d7211 */ /* 0x004fe400018f0cd8 */
[----:B------:R-:W-:-:S13]  /*3760*/  ISETP.GE.AND P3, PT, R221, R114, PT ;  /* 0x00000072dd00720c */ /* 0x000fda0003f66270 */
[----:B----4-:R-:W-:Y:S05]  /*3770*/  @P3 BRA `(.L_x_467) ;  /* 0x0000000000ac3947 */ /* 0x010fea0003800000 */
[--C-:B------:R-:W-:Y:S01]  /*3780*/  SHF.R.U64 R11, R72, 0x10, R73.reuse ;  /* 0x00000010480b7819 */ /* 0x100fe20000001249 */
[--C-:B0-----:R-:W-:Y:S01]  /*3790*/  HADD2.F32 R78, -RZ, R13.reuse.H1_H1 ;  /* 0x3000000dff4e7230 */ /* 0x101fe20000004100 */
[----:B------:R-:W-:Y:S01]  /*37a0*/  SHF.R.U32.HI R72, RZ, 0x10, R73 ;  /* 0x00000010ff487819 */ /* 0x000fe20000011649 */
[----:B------:R-:W-:Y:S01]  /*37b0*/  HADD2.F32 R80, -RZ, R13.H0_H0 ;  /* 0x2000000dff507230 */ /* 0x000fe20000004100 */
[--C-:B------:R-:W-:Y:S01]  /*37c0*/  SHF.R.U64 R73, R74, 0x10, R75.reuse ;  /* 0x000000104a497819 */ /* 0x100fe2000000124b */
[--C-:B------:R-:W-:Y:S01]  /*37d0*/  HADD2.F32 R13, -RZ, R15.reuse.H1_H1 ;  /* 0x3000000fff0d7230 */ /* 0x100fe20000004100 */
[----:B------:R-:W-:Y:S01]  /*37e0*/  SHF.R.U32.HI R74, RZ, 0x10, R75 ;  /* 0x00000010ff4a7819 */ /* 0x000fe2000001164b */
[----:B------:R-:W-:Y:S02]  /*37f0*/  HADD2.F32 R15, -RZ, R15.H0_H0 ;  /* 0x2000000fff0f7230 */ /* 0x000fe40000004100 */
[----:B------:R-:W-:Y:S02]  /*3800*/  HADD2.F32 R73, -RZ, R73.H0_H0 ;  /* 0x20000049ff497230 */ /* 0x000fe40000004100 */
[----:B------:R-:W-:-:S02]  /*3810*/  HADD2.F32 R74, -RZ, R74.H0_H0 ;  /* 0x2000004aff4a7230 */ /* 0x000fc40000004100 */
[----:B------:R-:W-:Y:S02]  /*3820*/  HADD2.F32 R72, -RZ, R72.H0_H0 ;  /* 0x20000048ff487230 */ /* 0x000fe40000004100 */
[-C--:B------:R-:W-:Y:S01]  /*3830*/  FMUL.FTZ R75, R78, R73.reuse ;  /* 0x000000494e4b7220 */ /* 0x080fe20000410000 */
[----:B------:R-:W-:Y:S02]  /*3840*/  HADD2.F32 R11, -RZ, R11.H0_H0 ;  /* 0x2000000bff0b7230 */ /* 0x000fe40000004100 */
[-C--:B------:R-:W-:Y:S01]  /*3850*/  FMUL.FTZ R152, R13, R74.reuse ;  /* 0x0000004a0d987220 */ /* 0x080fe20000410000 */
[C---:B------:R-:W-:Y:S01]  /*3860*/  FMUL.FTZ R74, R15.reuse, R74 ;  /* 0x0000004a0f4a7220 */ /* 0x040fe20000410000 */
[----:B------:R-:W-:Y:S02]  /*3870*/  FMUL.FTZ R73, R80, R73 ;  /* 0x0000004950497220 */ /* 0x000fe40000410000 */
        /* <DEDUP_REMOVED lines=9> */
[-C--:B------:R-:W-:Y:S01]  /*3910*/  FMUL.FTZ R73, R72, R15.reuse ;  /* 0x0000000f48497220 */ /* 0x080fe20000410000 */
[--C-:B------:R-:W-:Y:S02]  /*3920*/  HADD2.F32 R12, -RZ, R14.reuse.H1_H1 ;  /* 0x3000000eff0c7230 */ /* 0x100fe40000004100 */
[----:B------:R-:W-:Y:S01]  /*3930*/  FMUL.FTZ R79, R74, R15 ;  /* 0x0000000f4a4f7220 */ /* 0x000fe20000410000 */
[----:B------:R-:W-:Y:S01]  /*3940*/  HADD2.F32 R14, -RZ, R14.H0_H0 ;  /* 0x2000000eff0e7230 */ /* 0x000fe20000004100 */
[----:B------:R-:W-:Y:S01]  /*3950*/  F2FP.F16.F32.PACK_AB R75, R78, R75 ;  /* 0x0000004b4e4b723e */ /* 0x000fe200000000ff */
[----:B------:R-:W-:-:S02]  /*3960*/  HADD2.F32 R11, -RZ, R157.H0_H0 ;  /* 0x2000009dff0b7230 */ /* 0x000fc40000004100 */
[-C--:B------:R-:W-:Y:S01]  /*3970*/  FMUL.FTZ R15, R12, R159.reuse ;  /* 0x0000009f0c0f7220 */ /* 0x080fe20000410000 */
[----:B------:R-:W-:Y:S02]  /*3980*/  HADD2.F32 R157, -RZ, R157.H1_H1 ;  /* 0x3000009dff9d7230 */ /* 0x000fe40000004100 */
[----:B------:R-:W-:Y:S01]  /*3990*/  FMUL.FTZ R159, R14, R159 ;  /* 0x0000009f0e9f7220 */ /* 0x000fe20000410000 */
[----:B------:R-:W-:Y:S02]  /*39a0*/  IMAD.MOV.U32 R13, RZ, RZ, R75 ;  /* 0x000000ffff0d7224 */ /* 0x000fe400078e004b */
[-C--:B------:R-:W-:Y:S01]  /*39b0*/  FFMA.FTZ R73, R74, R11.reuse, -R73 ;  /* 0x0000000b4a497223 */ /* 0x080fe20000010849 */
[----:B------:R-:W-:Y:S01]  /*39c0*/  FFMA.FTZ R72, R72, R11, R79 ;  /* 0x0000000b48487223 */ /* 0x000fe2000001004f */
[-C--:B------:R-:W-:Y:S01]  /*39d0*/  FFMA.FTZ R15, R14, R157.reuse, -R15 ;  /* 0x0000009d0e0f7223 */ /* 0x080fe2000001080f */
[----:B------:R-:W-:-:S03]  /*39e0*/  FFMA.FTZ R12, R12, R157, R159 ;  /* 0x0000009d0c0c7223 */ /* 0x000fc6000001009f */
[----:B------:R-:W-:Y:S02]  /*39f0*/  F2FP.F16.F32.PACK_AB R74, R72, R73 ;  /* 0x00000049484a723e */ /* 0x000fe400000000ff */
[----:B------:R-:W-:Y:S01]  /*3a00*/  F2FP.F16.F32.PACK_AB R14, R12, R15 ;  /* 0x0000000f0c0e723e */ /* 0x000fe200000000ff */
[----:B------:R-:W-:Y:S01]  /*3a10*/  IMAD.MOV.U32 R15, RZ, RZ, R152 ;  /* 0x000000ffff0f7224 */ /* 0x000fe200078e0098 */
[----:B------:R-:W-:-:S07]  /*3a20*/  MOV R12, R74 ;  /* 0x0000004a000c7202 */ /* 0x000fce0000000f00 */
.L_x_467:
[----:B------:R-:W-:Y:S05]  /*3a30*/  BSYNC B3 ;  /* 0x0000000000037941 */ /* 0x000fea0003800000 */
.L_x_466:
[----:B------:R-:W-:Y:S02]  /*3a40*/  ULDC.64 UR4, c[0x0][0x208] ;  /* 0x0000820000047ab9 */ /* 0x000fe40000000a00 */
[----:B0-----:R0:W-:Y:S03]  /*3a50*/  ST.E.128 desc[UR4][R76.64], R12 ;  /* 0x0000000c4c007985 */ /* 0x0011e6000c101d04 */
.L_x_465:
[----:B------:R-:W-:Y:S05]  /*3a60*/  BSYNC B2 ;  /* 0x0000000000027941 */ /* 0x000fea0003800000 */
.L_x_464:
[----:B------:R-:W-:Y:S01]  /*3a70*/  ISETP.NE.AND P3, PT, R25, RZ, PT ;  /* 0x000000ff1900720c */ /* 0x000fe20003f65270 */
[----:B------:R-:W-:-:S12]  /*3a80*/  BSSY B2, `(.L_x_468) ;  /* 0x0000035000027945 */ /* 0x000fd80003800000 */
[----:B------:R-:W-:Y:S05]  /*3a90*/  @!P3 BRA `(.L_x_469) ;  /* 0x0000000000ccb947 */ /* 0x000fea0003800000 */
[----:B0---4-:R0:W4:Y:S01]  /*3aa0*/  LDS.128 R12, [R85+0x29400] ;  /* 0x02940000550c7984 */ /* 0x0111220000000c00 */
[C---:B---3--:R-:W-:Y:S01]  /*3ab0*/  LEA R72, P3, R18.reuse, R82, 0x1 ;  /* 0x0000005212487211 */ /* 0x048fe200078608ff */
[----:B------:R-:W-:Y:S03]  /*3ac0*/  BSSY B3, `(.L_x_470) ;  /* 0x000002e000037945 */ /* 0x000fe60003800000 */
[----:B--2---:R-:W-:Y:S02]  /*3ad0*/  LEA.HI.X R73, R18, R83, R218, 0x1, P3 ;  /* 0x0000005312497211 */ /* 0x004fe400018f0cda */
[----:B------:R-:W-:-:S13]  /*3ae0*/  ISETP.GE.AND P3, PT, R220, R114, PT ;  /* 0x00000072dc00720c */ /* 0x000fda0003f66270 */
[----:B0-----:R-:W-:Y:S05]  /*3af0*/  @P3 BRA `(.L_x_471) ;  /* 0x0000000000a83947 */ /* 0x001fea0003800000 */
[--C-:B------:R-:W-:Y:S01]  /*3b00*/  SHF.R.U64 R74, R68, 0x10, R69.reuse ;  /* 0x00000010444a7819 */ /* 0x100fe20000001245 */
[--C-:B------:R-:W-:Y:S01]  /*3b10*/  HADD2.F32 R75, -RZ, R158.reuse.H0_H0 ;  /* 0x2000009eff4b7230 */ /* 0x100fe20000004100 */
[----:B------:R-:W-:Y:S01]  /*3b20*/  SHF.R.U32.HI R68, RZ, 0x10, R69 ;  /* 0x00000010ff447819 */ /* 0x000fe20000011645 */
[----:B------:R-:W-:Y:S01]  /*3b30*/  HADD2.F32 R158, -RZ, R158.H1_H1 ;  /* 0x3000009eff9e7230 */ /* 0x000fe20000004100 */
[--C-:B------:R-:W-:Y:S02]  /*3b40*/  SHF.R.U64 R69, R70, 0x10, R71.reuse ;  /* 0x0000001046457819 */ /* 0x100fe40000001247 */
[----:B----4-:R-:W-:Y:S01]  /*3b50*/  MOV R11, R13 ;  /* 0x0000000d000b7202 */ /* 0x010fe20000000f00 */
[----:B------:R-:W-:Y:S01]  /*3b60*/  HADD2.F32 R13, -RZ, R74.H0_H0 ;  /* 0x2000004aff0d7230 */ /* 0x000fe20000004100 */
[----:B------:R-:W-:Y:S01]  /*3b70*/  SHF.R.U32.HI R78, RZ, 0x10, R71 ;  /* 0x00000010ff4e7819 */ /* 0x000fe20000011647 */
[----:B------:R-:W-:Y:S02]  /*3b80*/  HADD2.F32 R71, -RZ, R69.H0_H0 ;  /* 0x20000045ff477230 */ /* 0x000fe40000004100 */
[----:B------:R-:W-:-:S02]  /*3b90*/  HADD2.F32 R74, -RZ, R11.H1_H1 ;  /* 0x3000000bff4a7230 */ /* 0x000fc40000004100 */
[----:B------:R-:W-:Y:S02]  /*3ba0*/  HADD2.F32 R70, -RZ, R11.H0_H0 ;  /* 0x2000000bff467230 */ /* 0x000fe40000004100 */
[----:B------:R-:W-:Y:S02]  /*3bb0*/  HADD2.F32 R78, -RZ, R78.H0_H0 ;  /* 0x2000004eff4e7230 */ /* 0x000fe40000004100 */
[-C--:B------:R-:W-:Y:S01]  /*3bc0*/  FMUL.FTZ R11, R74, R71.reuse ;  /* 0x000000474a0b7220 */ /* 0x080fe20000410000 */
[--C-:B------:R-:W-:Y:S02]  /*3bd0*/  HADD2.F32 R69, -RZ, R15.reuse.H1_H1 ;  /* 0x3000000fff457230 */ /* 0x100fe40000004100 */
[C---:B------:R-:W-:Y:S01]  /*3be0*/  FMUL.FTZ R71, R70.reuse, R71 ;  /* 0x0000004746477220 */ /* 0x040fe20000410000 */
[----:B------:R-:W-:Y:S02]  /*3bf0*/  HADD2.F32 R15, -RZ, R15.H0_H0 ;  /* 0x2000000fff0f7230 */ /* 0x000fe40000004100 */
[----:B------:R-:W-:Y:S01]  /*3c00*/  FFMA.FTZ R11, R70, R13, -R11 ;  /* 0x0000000d460b7223 */ /* 0x000fe2000001080b */
[----:B------:R-:W-:-:S02]  /*3c10*/  HADD2.F32 R76, -RZ, R68.H0_H0 ;  /* 0x20000044ff4c7230 */ /* 0x000fc40000004100 */
[-C--:B------:R-:W-:Y:S01]  /*3c20*/  FMUL.FTZ R80, R69, R78.reuse ;  /* 0x0000004e45507220 */ /* 0x080fe20000410000 */
[----:B------:R-:W-:Y:S01]  /*3c30*/  FFMA.FTZ R68, R74, R13, R71 ;  /* 0x0000000d4a447223 */ /* 0x000fe20000010047 */
[C---:B------:R-:W-:Y:S01]  /*3c40*/  FMUL.FTZ R78, R15.reuse, R78 ;  /* 0x0000004e0f4e7220 */ /* 0x040fe20000410000 */
[----:B------:R-:W-:Y:S02]  /*3c50*/  HADD2.F32 R71, -RZ, R148.H0_H0 ;  /* 0x20000094ff477230 */ /* 0x000fe40000004100 */
[-C--:B------:R-:W-:Y:S01]  /*3c60*/  FFMA.FTZ R13, R15, R76.reuse, -R80 ;  /* 0x0000004c0f0d7223 */ /* 0x080fe20000010850 */
[--C-:B------:R-:W-:Y:S02]  /*3c70*/  HADD2.F32 R15, -RZ, R12.reuse.H1_H1 ;  /* 0x3000000cff0f7230 */ /* 0x100fe40000004100 */
[----:B------:R-:W-:Y:S01]  /*3c80*/  FFMA.FTZ R70, R69, R76, R78 ;  /* 0x0000004c45467223 */ /* 0x000fe2000001004e */
[----:B------:R-:W-:Y:S01]  /*3c90*/  HADD2.F32 R12, -RZ, R12.H0_H0 ;  /* 0x2000000cff0c7230 */ /* 0x000fe20000004100 */
[----:B------:R-:W-:Y:S01]  /*3ca0*/  F2FP.F16.F32.PACK_AB R11, R68, R11 ;  /* 0x0000000b440b723e */ /* 0x000fe200000000ff */
[----:B------:R-:W-:-:S02]  /*3cb0*/  HADD2.F32 R69, -RZ, R14.H1_H1 ;  /* 0x3000000eff457230 */ /* 0x000fc40000004100 */
[-C--:B------:R-:W-:Y:S01]  /*3cc0*/  FMUL.FTZ R77, R15, R75.reuse ;  /* 0x0000004b0f4d7220 */ /* 0x080fe20000410000 */
[----:B------:R-:W-:Y:S02]  /*3cd0*/  HADD2.F32 R14, -RZ, R14.H0_H0 ;  /* 0x2000000eff0e7230 */ /* 0x000fe40000004100 */
[C---:B------:R-:W-:Y:S01]  /*3ce0*/  FMUL.FTZ R76, R12.reuse, R75 ;  /* 0x0000004b0c4c7220 */ /* 0x040fe20000410000 */
[----:B------:R-:W-:Y:S02]  /*3cf0*/  HADD2.F32 R74, -RZ, R150.H1_H1 ;  /* 0x30000096ff4a7230 */ /* 0x000fe40000004100 */
[-C--:B------:R-:W-:Y:S01]  /*3d00*/  FMUL.FTZ R75, R69, R158.reuse ;  /* 0x0000009e454b7220 */ /* 0x080fe20000410000 */
[-C--:B------:R-:W-:Y:S01]  /*3d10*/  FFMA.FTZ R77, R12, R71.reuse, -R77 ;  /* 0x000000470c4d7223 */ /* 0x080fe2000001084d */
[C---:B------:R-:W-:Y:S01]  /*3d20*/  FMUL.FTZ R158, R14.reuse, R158 ;  /* 0x0000009e0e9e7220 */ /* 0x040fe20000410000 */
[----:B------:R-:W-:Y:S01]  /*3d30*/  FFMA.FTZ R76, R15, R71, R76 ;  /* 0x000000470f4c7223 */ /* 0x000fe2000001004c */
[-C--:B------:R-:W-:Y:S01]  /*3d40*/  FFMA.FTZ R75, R14, R74.reuse, -R75 ;  /* 0x0000004a0e4b7223 */ /* 0x080fe2000001084b */
[----:B------:R-:W-:Y:S01]  /*3d50*/  F2FP.F16.F32.PACK_AB R15, R70, R13 ;  /* 0x0000000d460f723e */ /* 0x000fe200000000ff */
[----:B------:R-:W-:Y:S01]  /*3d60*/  FFMA.FTZ R158, R69, R74, R158 ;  /* 0x0000004a459e7223 */ /* 0x000fe2000001009e */
[----:B------:R-:W-:Y:S01]  /*3d70*/  IMAD.MOV.U32 R13, RZ, RZ, R11 ;  /* 0x000000ffff0d7224 */ /* 0x000fe200078e000b */
[----:B------:R-:W-:-:S03]  /*3d80*/  F2FP.F16.F32.PACK_AB R12, R76, R77 ;  /* 0x0000004d4c0c723e */ /* 0x000fc600000000ff */
[----:B------:R-:W-:-:S07]  /*3d90*/  F2FP.F16.F32.PACK_AB R14, R158, R75 ;  /* 0x0000004b9e0e723e */ /* 0x000fce00000000ff */
.L_x_471:
[----:B------:R-:W-:Y:S05]  /*3da0*/  BSYNC B3 ;  /* 0x0000000000037941 */ /* 0x000fea0003800000 */
.L_x_470:
[----:B------:R-:W-:Y:S02]  /*3db0*/  ULDC.64 UR4, c[0x0][0x208] ;  /* 0x0000820000047ab9 */ /* 0x000fe40000000a00 */
[----:B----4-:R0:W-:Y:S03]  /*3dc0*/  ST.E.128 desc[UR4][R72.64], R12 ;  /* 0x0000000c48007985 */ /* 0x0101e6000c101d04 */
.L_x_469:
[----:B------:R-:W-:Y:S05]  /*3dd0*/  BSYNC B2 ;  /* 0x0000000000027941 */ /* 0x000fea0003800000 */
.L_x_468:
[----:B------:R-:W-:-:S13]  /*3de0*/  ISETP.NE.AND P3, PT, R26, RZ, PT ;  /* 0x000000ff1a00720c */ /* 0x000fda0003f65270 */
[----:B------:R-:W-:Y:S05]  /*3df0*/  @!P3 BRA `(.L_x_459) ;  /* 0x0000000000c8b947 */ /* 0x000fea0003800000 */
[----:B0---4-:R0:W4:Y:S01]  /*3e00*/  LDS.128 R12, [R85+0x2bc00] ;  /* 0x02bc0000550c7984 */ /* 0x0111220000000c00 */
[C---:B---3--:R-:W-:Y:S01]  /*3e10*/  LEA R68, P3, R19.reuse, R82, 0x1 ;  /* 0x0000005213447211 */ /* 0x048fe200078608ff */
[----:B------:R-:W-:Y:S03]  /*3e20*/  BSSY B2, `(.L_x_472) ;  /* 0x000002d000027945 */ /* 0x000fe60003800000 */
[----:B--2---:R-:W-:Y:S02]  /*3e30*/  LEA.HI.X R69, R19, R83, R217, 0x1, P3 ;  /* 0x0000005313457211 */ /* 0x004fe400018f0cd9 */
[----:B------:R-:W-:-:S13]  /*3e40*/  ISETP.GE.AND P3, PT, R222, R114, PT ;  /* 0x00000072de00720c */ /* 0x000fda0003f66270 */
[----:B0-----:R-:W-:Y:S05]  /*3e50*/  @P3 BRA `(.L_x_473) ;  /* 0x0000000000a43947 */ /* 0x001fea0003800000 */
[----:B------:R-:W-:Y:S01]  /*3e60*/  SHF.R.U64 R11, R64, 0x10, R65 ;  /* 0x00000010400b7819 */ /* 0x000fe20000001241 */
[----:B----4-:R-:W-:Y:S01]  /*3e70*/  IMAD.MOV.U32 R64, RZ, RZ, R15 ;  /* 0x000000ffff407224 */ /* 0x010fe200078e000f */
[--C-:B------:R-:W-:Y:S01]  /*3e80*/  SHF.R.U64 R70, R66, 0x10, R67.reuse ;  /* 0x0000001042467819 */ /* 0x100fe20000001243 */
[----:B------:R-:W-:Y:S01]  /*3e90*/  HADD2.F32 R15, -RZ, R13.H1_H1 ;  /* 0x3000000dff0f7230 */ /* 0x000fe20000004100 */
[----:B------:R-:W-:Y:S01]  /*3ea0*/  SHF.R.U32.HI R67, RZ, 0x10, R67 ;  /* 0x00000010ff437819 */ /* 0x000fe20000011643 */
[----:B------:R-:W-:Y:S01]  /*3eb0*/  HADD2.F32 R66, -RZ, R11.H0_H0 ;  /* 0x2000000bff427230 */ /* 0x000fe20000004100 */
[----:B------:R-:W-:Y:S01]  /*3ec0*/  SHF.R.U32.HI R65, RZ, 0x10, R65 ;  /* 0x00000010ff417819 */ /* 0x000fe20000011641 */
[----:B------:R-:W-:Y:S02]  /*3ed0*/  HADD2.F32 R11, -RZ, R13.H0_H0 ;  /* 0x2000000dff0b7230 */ /* 0x000fe40000004100 */
[----:B------:R-:W-:Y:S02]  /*3ee0*/  HADD2.F32 R13, -RZ, R64.H1_H1 ;  /* 0x30000040ff0d7230 */ /* 0x000fe40000004100 */
[----:B------:R-:W-:-:S02]  /*3ef0*/  HADD2.F32 R70, -RZ, R70.H0_H0 ;  /* 0x20000046ff467230 */ /* 0x000fc40000004100 */
[----:B------:R-:W-:Y:S02]  /*3f00*/  HADD2.F32 R67, -RZ, R67.H0_H0 ;  /* 0x20000043ff437230 */ /* 0x000fe40000004100 */
[----:B------:R-:W-:Y:S02]  /*3f10*/  HADD2.F32 R64, -RZ, R64.H0_H0 ;  /* 0x20000040ff407230 */ /* 0x000fe40000004100 */
[-C--:B------:R-:W-:Y:S01]  /*3f20*/  FMUL.FTZ R72, R15, R70.reuse ;  /* 0x000000460f487220 */ /* 0x080fe20000410000 */
[----:B------:R-:W-:Y:S02]  /*3f30*/  HADD2.F32 R65, -RZ, R65.H0_H0 ;  /* 0x20000041ff417230 */ /* 0x000fe40000004100 */
[----:B------:R-:W-:Y:S01]  /*3f40*/  FMUL.FTZ R70, R11, R70 ;  /* 0x000000460b467220 */ /* 0x000fe20000410000 */
[-C--:B------:R-:W-:Y:S01]  /*3f50*/  FMUL.FTZ R71, R13, R67.reuse ;  /* 0x000000430d477220 */ /* 0x080fe20000410000 */
[C---:B------:R-:W-:Y:S01]  /*3f60*/  FMUL.FTZ R74, R64.reuse, R67 ;  /* 0x00000043404a7220 */ /* 0x040fe20000410000 */
[-C--:B------:R-:W-:Y:S01]  /*3f70*/  FFMA.FTZ R11, R11, R66.reuse, -R72 ;  /* 0x000000420b0b7223 */ /* 0x080fe20000010848 */
[----:B------:R-:W-:Y:S01]  /*3f80*/  FFMA.FTZ R70, R15, R66, R70 ;  /* 0x000000420f467223 */ /* 0x000fe20000010046 */
[-C--:B------:R-:W-:Y:S01]  /*3f90*/  FFMA.FTZ R71, R64, R65.reuse, -R71 ;  /* 0x0000004140477223 */ /* 0x080fe20000010847 */
[----:B------:R-:W-:Y:S01]  /*3fa0*/  FFMA.FTZ R74, R13, R65, R74 ;  /* 0x000000410d4a7223 */ /* 0x000fe2000001004a */
[----:B------:R-:W-:-:S02]  /*3fb0*/  HADD2.F32 R13, -RZ, R12.H1_H1 ;  /* 0x3000000cff0d7230 */ /* 0x000fc40000004100 */
[--C-:B------:R-:W-:Y:S02]  /*3fc0*/  HADD2.F32 R65, -RZ, R145.reuse.H0_H0 ;  /* 0x20000091ff417230 */ /* 0x100fe40000004100 */
[----:B------:R-:W-:Y:S02]  /*3fd0*/  HADD2.F32 R12, -RZ, R12.H0_H0 ;  /* 0x2000000cff0c7230 */ /* 0x000fe40000004100 */
[--C-:B------:R-:W-:Y:S02]  /*3fe0*/  HADD2.F32 R15, -RZ, R14.reuse.H1_H1 ;  /* 0x3000000eff0f7230 */ /* 0x100fe40000004100 */
[-C--:B------:R-:W-:Y:S01]  /*3ff0*/  FMUL.FTZ R67, R13, R65.reuse ;  /* 0x000000410d437220 */ /* 0x080fe20000410000 */
[----:B------:R-:W-:Y:S02]  /*4000*/  HADD2.F32 R145, -RZ, R145.H1_H1 ;  /* 0x30000091ff917230 */ /* 0x000fe40000004100 */
[----:B------:R-:W-:Y:S01]  /*4010*/  FMUL.FTZ R66, R12, R65 ;  /* 0x000000410c427220 */ /* 0x000fe20000410000 */
[----:B------:R-:W-:-:S02]  /*4020*/  HADD2.F32 R14, -RZ, R14.H0_H0 ;  /* 0x2000000eff0e7230 */ /* 0x000fc40000004100 */
[--C-:B------:R-:W-:Y:S02]  /*4030*/  HADD2.F32 R64, -RZ, R144.reuse.H0_H0 ;  /* 0x20000090ff407230 */ /* 0x100fe40000004100 */
[-C--:B------:R-:W-:Y:S01]  /*4040*/  FMUL.FTZ R65, R15, R145.reuse ;  /* 0x000000910f417220 */ /* 0x080fe20000410000 */
[----:B------:R-:W-:Y:S02]  /*4050*/  HADD2.F32 R144, -RZ, R144.H1_H1 ;  /* 0x30000090ff907230 */ /* 0x000fe40000004100 */
[----:B------:R-:W-:Y:S01]  /*4060*/  FMUL.FTZ R72, R14, R145 ;  /* 0x000000910e487220 */ /* 0x000fe20000410000 */
[-C--:B------:R-:W-:Y:S01]  /*4070*/  FFMA.FTZ R67, R12, R64.reuse, -R67 ;  /* 0x000000400c437223 */ /* 0x080fe20000010843 */
[----:B------:R-:W-:Y:S01]  /*4080*/  FFMA.FTZ R66, R13, R64, R66 ;  /* 0x000000400d427223 */ /* 0x000fe20000010042 */
[-C--:B------:R-:W-:Y:S01]  /*4090*/  FFMA.FTZ R65, R14, R144.reuse, -R65 ;  /* 0x000000900e417223 */ /* 0x080fe20000010841 */
[----:B------:R-:W-:Y:S01]  /*40a0*/  FFMA.FTZ R72, R15, R144, R72 ;  /* 0x000000900f487223 */ /* 0x000fe20000010048 */
[----:B------:R-:W-:-:S02]  /*40b0*/  F2FP.F16.F32.PACK_AB R13, R70, R11 ;  /* 0x0000000b460d723e */ /* 0x000fc400000000ff */
[----:B------:R-:W-:Y:S02]  /*40c0*/  F2FP.F16.F32.PACK_AB R15, R74, R71 ;  /* 0x000000474a0f723e */ /* 0x000fe400000000ff */
[----:B------:R-:W-:Y:S02]  /*40d0*/  F2FP.F16.F32.PACK_AB R12, R66, R67 ;  /* 0x00000043420c723e */ /* 0x000fe400000000ff */
[----:B------:R-:W-:-:S07]  /*40e0*/  F2FP.F16.F32.PACK_AB R14, R72, R65 ;  /* 0x00000041480e723e */ /* 0x000fce00000000ff */
.L_x_473:
[----:B------:R-:W-:Y:S05]  /*40f0*/  BSYNC B2 ;  /* 0x0000000000027941 */ /* 0x000fea0003800000 */
.L_x_472:
[----:B------:R-:W-:Y:S02]  /*4100*/  ULDC.64 UR4, c[0x0][0x208] ;  /* 0x0000820000047ab9 */ /* 0x000fe40000000a00 */
[----:B----4-:R0:W-:Y:S03]  /*4110*/  ST.E.128 desc[UR4][R68.64], R12 ;  /* 0x0000000c44007985 */ /* 0x0101e6000c101d04 */
.L_x_459:
[----:B------:R-:W-:Y:S05]  /*4120*/  BSYNC B1 ;  /* 0x0000000000017941 */ /* 0x000fea0003800000 */
.L_x_458:
[----:B------:R-:W-:-:S03]  /*4130*/  UMOV UR4, 0xffffffff ;  /* 0xffffffff00047882 */ /* 0x000fc60000000000 */
[----:B------:R-:W-:Y:S05]  /*4140*/  BRA.DIV UR4, `(.L_x_474) ;  /* 0x0000023a04447947 */ /* 0x000fea000b800000 */
[----:B------:R0:W0:Y:S04]  /*4150*/  SHFL.IDX PT, R67, R117, 0x1, 0x181f ;  /* 0x00381f0075437f89 */ /* 0x00002800000e0000 */
[----:B------:R0:W0:Y:S02]  /*4160*/  SHFL.IDX PT, R66, R118, 0x1, 0x181f ;  /* 0x00381f0076427f89 */ /* 0x00002400000e0000 */
.L_x_813:
[----:B------:R-:W-:Y:S04]  /*4170*/  BSSY B1, `(.L_x_475) ;  /* 0x00000d5000017945 */ /* 0x000fe80003800000 */
[----:B------:R-:W-:Y:S05]  /*4180*/  @P4 BRA `(.L_x_476) ;  /* 0x0000000c004c4947 */ /* 0x000fea0003800000 */
[----:B------:R-:W-:Y:S01]  /*4190*/  ISETP.NE.AND P3, PT, R3, RZ, PT ;  /* 0x000000ff0300720c */ /* 0x000fe20003f65270 */
[----:B------:R-:W-:-:S12]  /*41a0*/  BSSY B2, `(.L_x_477) ;  /* 0x0000034000027945 */ /* 0x000fd80003800000 */
[----:B------:R-:W-:Y:S05]  /*41b0*/  @!P3 BRA `(.L_x_478) ;  /* 0x0000000000c8b947 */ /* 0x000fea0003800000 */
[----:B0---4-:R0:W4:Y:S01]  /*41c0*/  LDS.128 R12, [R85+0x25400] ;  /* 0x02540000550c7984 */ /* 0x0111220000000c00 */
[----:B------:R-:W-:Y:S01]  /*41d0*/  ISETP.GE.AND P4, PT, R214, R114, PT ;  /* 0x00000072d600720c */ /* 0x000fe20003f86270 */
[----:B------:R-:W-:Y:S01]  /*41e0*/  BSSY B3, `(.L_x_479) ;  /* 0x000002d000037945 */ /* 0x000fe20003800000 */
[----:B------:R-:W-:-:S04]  /*41f0*/  LEA R64, P3, R16, R66, 0x1 ;  /* 0x0000004210407211 */ /* 0x000fc800078608ff */
[----:B------:R-:W-:-:S07]  /*4200*/  LEA.HI.X R65, R16, R67, R17, 0x1, P3 ;  /* 0x0000004310417211 */ /* 0x000fce00018f0c11 */
[----:B0-----:R-:W-:Y:S05]  /*4210*/  @P4 BRA `(.L_x_480) ;  /* 0x0000000000a44947 */ /* 0x001fea0003800000 */
[----:B------:R-:W-:Y:S01]  /*4220*/  SHF.R.U64 R11, R60, 0x10, R61 ;  /* 0x000000103c0b7819 */ /* 0x000fe2000000123d */
[--C-:B----4-:R-:W-:Y:S01]  /*4230*/  HADD2.F32 R60, -RZ, R15.reuse.H1_H1 ;  /* 0x3000000fff3c7230 */ /* 0x110fe20000004100 */
[--C-:B------:R-:W-:Y:S01]  /*4240*/  SHF.R.U64 R68, R62, 0x10, R63.reuse ;  /* 0x000000103e447819 */ /* 0x100fe2000000123f */
[----:B------:R-:W-:Y:S01]  /*4250*/  HADD2.F32 R15, -RZ, R15.H0_H0 ;  /* 0x2000000fff0f7230 */ /* 0x000fe20000004100 */
[----:B------:R-:W-:Y:S01]  /*4260*/  SHF.R.U32.HI R63, RZ, 0x10, R63 ;  /* 0x00000010ff3f7819 */ /* 0x000fe2000001163f */
[----:B------:R-:W-:Y:S01]  /*4270*/  HADD2.F32 R62, -RZ, R11.H0_H0 ;  /* 0x2000000bff3e7230 */ /* 0x000fe20000004100 */
[----:B------:R-:W-:Y:S01]  /*4280*/  SHF.R.U32.HI R61, RZ, 0x10, R61 ;  /* 0x00000010ff3d7819 */ /* 0x000fe2000001163d */
[----:B------:R-:W-:Y:S02]  /*4290*/  HADD2.F32 R68, -RZ, R68.H0_H0 ;  /* 0x20000044ff447230 */ /* 0x000fe40000004100 */
[--C-:B------:R-:W-:Y:S02]  /*42a0*/  HADD2.F32 R11, -RZ, R13.reuse.H1_H1 ;  /* 0x3000000dff0b7230 */ /* 0x100fe40000004100 */
[----:B------:R-:W-:-:S02]  /*42b0*/  HADD2.F32 R13, -RZ, R13.H0_H0 ;  /* 0x2000000dff0d7230 */ /* 0x000fc40000004100 */
[----:B------:R-:W-:Y:S02]  /*42c0*/  HADD2.F32 R63, -RZ, R63.H0_H0 ;  /* 0x2000003fff3f7230 */ /* 0x000fe40000004100 */
[-C--:B------:R-:W-:Y:S01]  /*42d0*/  FMUL.FTZ R70, R11, R68.reuse ;  /* 0x000000440b467220 */ /* 0x080fe20000410000 */
[----:B------:R-:W-:Y:S02]  /*42e0*/  HADD2.F32 R61, -RZ, R61.H0_H0 ;  /* 0x2000003dff3d7230 */ /* 0x000fe40000004100 */
[----:B------:R-:W-:Y:S01]  /*42f0*/  FMUL.FTZ R68, R13, R68 ;  /* 0x000000440d447220 */ /* 0x000fe20000410000 */
[----:B------:R-:W-:Y:S02]  /*4300*/  HADD2.F32 R150, -RZ, R150.H0_H0 ;  /* 0x20000096ff967230 */ /* 0x000fe40000004100 */
[-C--:B------:R-:W-:Y:S01]  /*4310*/  FMUL.FTZ R72, R60, R63.reuse ;  /* 0x0000003f3c487220 */ /* 0x080fe20000410000 */
[----:B------:R-:W-:Y:S01]  /*4320*/  FMUL.FTZ R69, R15, R63 ;  /* 0x0000003f0f457220 */ /* 0x000fe20000410000 */
[----:B------:R-:W-:Y:S01]  /*4330*/  FFMA.FTZ R63, R11, R62, R68 ;  /* 0x0000003e0b3f7223 */ /* 0x000fe20000010044 */
[----:B------:R-:W-:-:S02]  /*4340*/  HADD2.F32 R11, -RZ, R12.H1_H1 ;  /* 0x3000000cff0b7230 */ /* 0x000fc40000004100 */
[-C--:B------:R-:W-:Y:S01]  /*4350*/  FFMA.FTZ R72, R15, R61.reuse, -R72 ;  /* 0x0000003d0f487223 */ /* 0x080fe20000010848 */
[----:B------:R-:W-:Y:S01]  /*4360*/  FFMA.FTZ R70, R13, R62, -R70 ;  /* 0x0000003e0d467223 */ /* 0x000fe20000010846 */
[----:B------:R-:W-:Y:S02]  /*4370*/  HADD2.F32 R15, -RZ, R149.H1_H1 ;  /* 0x30000095ff0f7230 */ /* 0x000fe40000004100 */
[----:B------:R-:W-:Y:S01]  /*4380*/  FFMA.FTZ R69, R60, R61, R69 ;  /* 0x0000003d3c457223 */ /* 0x000fe20000010045 */
[----:B------:R-:W-:Y:S02]  /*4390*/  HADD2.F32 R12, -RZ, R12.H0_H0 ;  /* 0x2000000cff0c7230 */ /* 0x000fe40000004100 */
[--C-:B------:R-:W-:Y:S02]  /*43a0*/  HADD2.F32 R13, -RZ, R14.reuse.H1_H1 ;  /* 0x3000000eff0d7230 */ /* 0x100fe40000004100 */
[----:B------:R-:W-:Y:S01]  /*43b0*/  FMUL.FTZ R61, R11, R15 ;  /* 0x0000000f0b3d7220 */ /* 0x000fe20000410000 */
[----:B------:R-:W-:-:S02]  /*43c0*/  HADD2.F32 R14, -RZ, R14.H0_H0 ;  /* 0x2000000eff0e7230 */ /* 0x000fc40000004100 */
[----:B------:R-:W-:Y:S01]  /*43d0*/  FMUL.FTZ R60, R12, R15 ;  /* 0x0000000f0c3c7220 */ /* 0x000fe20000410000 */
[----:B------:R-:W-:Y:S02]  /*43e0*/  HADD2.F32 R149, -RZ, R149.H0_H0 ;  /* 0x20000095ff957230 */ /* 0x000fe40000004100 */
[-C--:B------:R-:W-:Y:S01]  /*43f0*/  FMUL.FTZ R15, R13, R150.reuse ;  /* 0x000000960d0f7220 */ /* 0x080fe20000410000 */
[----:B------:R-:W-:Y:S02]  /*4400*/  HADD2.F32 R148, -RZ, R148.H1_H1 ;  /* 0x30000094ff947230 */ /* 0x000fe40000004100 */
[C---:B------:R-:W-:Y:S01]  /*4410*/  FMUL.FTZ R150, R14.reuse, R150 ;  /* 0x000000960e967220 */ /* 0x040fe20000410000 */
[----:B------:R-:W-:Y:S01]  /*4420*/  F2FP.F16.F32.PACK_AB R69, R69, R72 ;  /* 0x000000484545723e */ /* 0x000fe200000000ff */
[-C--:B------:R-:W-:Y:S02]  /*4430*/  FFMA.FTZ R15, R14, R149.reuse, -R15 ;  /* 0x000000950e0f7223 */ /* 0x080fe4000001080f */
[----:B------:R-:W-:Y:S01]  /*4440*/  FFMA.FTZ R150, R13, R149, R150 ;  /* 0x000000950d967223 */ /* 0x000fe20000010096 */
[-C--:B------:R-:W-:Y:S01]  /*4450*/  FFMA.FTZ R61, R12, R148.reuse, -R61 ;  /* 0x000000940c3d7223 */ /* 0x080fe2000001083d */
[----:B------:R-:W-:Y:S01]  /*4460*/  FFMA.FTZ R60, R11, R148, R60 ;  /* 0x000000940b3c7223 */ /* 0x000fe2000001003c */
[----:B------:R-:W-:-:S02]  /*4470*/  F2FP.F16.F32.PACK_AB R13, R63, R70 ;  /* 0x000000463f0d723e */ /* 0x000fc400000000ff */
[----:B------:R-:W-:Y:S02]  /*4480*/  F2FP.F16.F32.PACK_AB R14, R150, R15 ;  /* 0x0000000f960e723e */ /* 0x000fe400000000ff */
[----:B------:R-:W-:Y:S02]  /*4490*/  F2FP.F16.F32.PACK_AB R12, R60, R61 ;  /* 0x0000003d3c0c723e */ /* 0x000fe400000000ff */
[----:B------:R-:W-:-:S07]  /*44a0*/  MOV R15, R69 ;  /* 0x00000045000f7202 */ /* 0x000fce0000000f00 */
.L_x_480:
[----:B------:R-:W-:Y:S05]  /*44b0*/  BSYNC B3 ;  /* 0x0000000000037941 */ /* 0x000fea0003800000 */
.L_x_479:
[----:B------:R-:W-:Y:S02]  /*44c0*/  ULDC.64 UR4, c[0x0][0x208] ;  /* 0x0000820000047ab9 */ /* 0x000fe40000000a00 */
[----:B----4-:R0:W-:Y:S03]  /*44d0*/  ST.E.128 desc[UR4][R64.64], R12 ;  /* 0x0000000c40007985 */ /* 0x0101e6000c101d04 */
.L_x_478:
[----:B------:R-:W-:Y:S05]  /*44e0*/  BSYNC B2 ;  /* 0x0000000000027941 */ /* 0x000fea0003800000 */
.L_x_477:
        /* <DEDUP_REMOVED lines=17> */
[----:B------:R-:W-:Y:S02]  /*4600*/  HADD2.F32 R11, -RZ, R13.H1_H1 ;  /* 0x3000000dff0b7230 */ /* 0x000fe40000004100 */
[----:B------:R-:W-:-:S02]  /*4610*/  HADD2.F32 R59, -RZ, R59.H0_H0 ;  /* 0x2000003bff3b7230 */ /* 0x000fc40000004100 */
[----:B------:R-:W-:Y:S02]  /*4620*/  HADD2.F32 R13, -RZ, R13.H0_H0 ;  /* 0x2000000dff0d7230 */ /* 0x000fe40000004100 */
[-C--:B------:R-:W-:Y:S01]  /*4630*/  FMUL.FTZ R64, R11, R62.reuse ;  /* 0x0000003e0b407220 */ /* 0x080fe20000410000 */
[----:B------:R-:W-:Y:S02]  /*4640*/  HADD2.F32 R57, -RZ, R57.H0_H0 ;  /* 0x20000039ff397230 */ /* 0x000fe40000004100 */
[-C--:B------:R-:W-:Y:S01]  /*4650*/  FMUL.FTZ R63, R15, R59.reuse ;  /* 0x0000003b0f3f7220 */ /* 0x080fe20000410000 */
[C---:B------:R-:W-:Y:S01]  /*4660*/  FMUL.FTZ R68, R56.reuse, R59 ;  /* 0x0000003b38447220 */ /* 0x040fe20000410000 */
[C---:B------:R-:W-:Y:S01]  /*4670*/  FMUL.FTZ R62, R13.reuse, R62 ;  /* 0x0000003e0d3e7220 */ /* 0x040fe20000410000 */
[----:B------:R-:W-:Y:S01]  /*4680*/  FFMA.FTZ R64, R13, R58, -R64 ;  /* 0x0000003a0d407223 */ /* 0x000fe20000010840 */
[----:B------:R-:W-:Y:S01]  /*4690*/  FFMA.FTZ R65, R56, R57, R63 ;  /* 0x0000003938417223 */ /* 0x000fe2000001003f */
[----:B------:R-:W-:-:S02]  /*46a0*/  HADD2.F32 R56, -RZ, R147.H0_H0 ;  /* 0x20000093ff387230 */ /* 0x000fc40000004100 */
[----:B------:R-:W-:Y:S01]  /*46b0*/  FFMA.FTZ R59, R11, R58, R62 ;  /* 0x0000003a0b3b7223 */ /* 0x000fe2000001003e */
[----:B------:R-:W-:Y:S02]  /*46c0*/  HADD2.F32 R11, -RZ, R12.H1_H1 ;  /* 0x3000000cff0b7230 */ /* 0x000fe40000004100 */
[----:B------:R-:W-:Y:S01]  /*46d0*/  FFMA.FTZ R68, R15, R57, -R68 ;  /* 0x000000390f447223 */ /* 0x000fe20000010844 */
[----:B------:R-:W-:Y:S02]  /*46e0*/  HADD2.F32 R13, -RZ, R14.H1_H1 ;  /* 0x3000000eff0d7230 */ /* 0x000fe40000004100 */
[----:B------:R-:W-:Y:S02]  /*46f0*/  HADD2.F32 R147, -RZ, R147.H1_H1 ;  /* 0x30000093ff937230 */ /* 0x000fe40000004100 */
[----:B------:R-:W-:Y:S01]  /*4700*/  FMUL.FTZ R57, R11, R56 ;  /* 0x000000380b397220 */ /* 0x000fe20000410000 */
[----:B------:R-:W-:Y:S02]  /*4710*/  HADD2.F32 R12, -RZ, R12.H0_H0 ;  /* 0x2000000cff0c7230 */ /* 0x000fe40000004100 */
[----:B------:R-:W-:-:S02]  /*4720*/  HADD2.F32 R14, -RZ, R14.H0_H0 ;  /* 0x2000000eff0e7230 */ /* 0x000fc40000004100 */
[-C--:B------:R-:W-:Y:S01]  /*4730*/  FMUL.FTZ R63, R13, R147.reuse ;  /* 0x000000930d3f7220 */ /* 0x080fe20000410000 */
[--C-:B------:R-:W-:Y:S02]  /*4740*/  HADD2.F32 R15, -RZ, R146.reuse.H0_H0 ;  /* 0x20000092ff0f7230 */ /* 0x100fe40000004100 */
[----:B------:R-:W-:Y:S01]  /*4750*/  FMUL.FTZ R56, R12, R56 ;  /* 0x000000380c387220 */ /* 0x000fe20000410000 */
        /* <DEDUP_REMOVED lines=10> */
.L_x_484:
[----:B------:R-:W-:Y:S05]  /*4800*/  BSYNC B3 ;  /* 0x0000000000037941 */ /* 0x000fea0003800000 */
.L_x_483:
[----:B------:R-:W-:Y:S02]  /*4810*/  ULDC.64 UR4, c[0x0][0x208] ;  /* 0x0000820000047ab9 */ /* 0x000fe40000000a00 */
[----:B----4-:R0:W-:Y:S03]  /*4820*/  ST.E.128 desc[UR4][R60.64], R12 ;  /* 0x0000000c3c007985 */ /* 0x0101e6000c101d04 */
.L_x_482:
[----:B------:R-:W-:Y:S05]  /*4830*/  BSYNC B2 ;  /* 0x0000000000027941 */ /* 0x000fea0003800000 */
.L_x_481:
        /* <DEDUP_REMOVED lines=37> */
[--C-:B------:R-:W-:Y:S02]  /*4a90*/  HADD2.F32 R15, -RZ, R142.reuse.H1_H1 ;  /* 0x3000008eff0f7230 */ /* 0x100fe40000004100 */
[----:B------:R-:W-:Y:S01]  /*4aa0*/  FMUL.FTZ R52, R12, R52 ;  /* 0x000000340c347220 */ /* 0x000fe20000410000 */
[----:B------:R-:W-:Y:S02]  /*4ab0*/  HADD2.F32 R142, -RZ, R142.H0_H0 ;  /* 0x2000008eff8e7230 */ /* 0x000fe40000004100 */
        /* <DEDUP_REMOVED lines=9> */
.L_x_488:
[----:B------:R-:W-:Y:S05]  /*4b50*/  BSYNC B3 ;  /* 0x0000000000037941 */ /* 0x000fea0003800000 */
.L_x_487:
[----:B------:R-:W-:Y:S02]  /*4b60*/  ULDC.64 UR4, c[0x0][0x208] ;  /* 0x0000820000047ab9 */ /* 0x000fe40000000a00 */
[----:B----4-:R0:W-:Y:S03]  /*4b70*/  ST.E.128 desc[UR4][R56.64], R12 ;  /* 0x0000000c38007985 */ /* 0x0101e6000c101d04 */
.L_x_486:
[----:B------:R-:W-:Y:S05]  /*4b80*/  BSYNC B2 ;  /* 0x0000000000027941 */ /* 0x000fea0003800000 */
.L_x_485:
[----:B------:R-:W-:-:S13]  /*4b90*/  ISETP.NE.AND P3, PT, R26, RZ, PT ;  /* 0x000000ff1a00720c */ /* 0x000fda0003f65270 */
        /* <DEDUP_REMOVED lines=47> */
.L_x_490:
[----:B------:R-:W-:Y:S05]  /*4e90*/  BSYNC B2 ;  /* 0x0000000000027941 */ /* 0x000fea0003800000 */
.L_x_489:
[----:B------:R-:W-:Y:S02]  /*4ea0*/  ULDC.64 UR4, c[0x0][0x208] ;  /* 0x0000820000047ab9 */ /* 0x000fe40000000a00 */
[----:B----4-:R0:W-:Y:S03]  /*4eb0*/  ST.E.128 desc[UR4][R52.64], R12 ;  /* 0x0000000c34007985 */ /* 0x0101e6000c101d04 */
.L_x_476:
[----:B------:R-:W-:Y:S05]  /*4ec0*/  BSYNC B1 ;  /* 0x0000000000017941 */ /* 0x000fea0003800000 */
.L_x_475:
[----:B------:R-:W-:-:S03]  /*4ed0*/  UMOV UR4, 0xffffffff ;  /* 0xffffffff00047882 */ /* 0x000fc60000000000 */
[----:B------:R-:W-:Y:S05]  /*4ee0*/  BRA.DIV UR4, `(.L_x_491) ;  /* 0x0000022e04287947 */ /* 0x000fea000b800000 */
[----:B01----:R-:W0:Y:S04]  /*4ef0*/  SHFL.IDX PT, R117, R117, 0x2, 0x181f ;  /* 0x00581f0075757f89 */ /* 0x003e2800000e0000 */
[----:B------:R-:W1:Y:S02]  /*4f00*/  SHFL.IDX PT, R118, R118, 0x2, 0x181f ;  /* 0x00581f0076767f89 */ /* 0x000e6400000e0000 */
.L_x_817:
[----:B------:R-:W-:Y:S05]  /*4f10*/  @P5 BRA `(.L_x_492) ;  /* 0x00000050003c5947 */ /* 0x000fea0003800000 */
[----:B------:R-:W-:Y:S01]  /*4f20*/  ISETP.NE.AND P3, PT, R3, RZ, PT ;  /* 0x000000ff0300720c */ /* 0x000fe20003f65270 */
[----:B------:R-:W-:-:S12]  /*4f30*/  BSSY B1, `(.L_x_493) ;  /* 0x0000033000017945 */ /* 0x000fd80003800000 */
[----:B------:R-:W-:Y:S05]  /*4f40*/  @!P3 BRA `(.L_x_494) ;  /* 0x0000000000c4b947 */ /* 0x000fea0003800000 */
[----:B----4-:R4:W2:Y:S01]  /*4f50*/  LDS.128 R12, [R85+0x26400] ;  /* 0x02640000550c7984 */ /* 0x0108a20000000c00 */
[----:B------:R-:W-:Y:S01]  /*4f60*/  ISETP.GE.AND P4, PT, R214, R114, PT ;  /* 0x00000072d600720c */ /* 0x000fe20003f86270 */
[----:B------:R-:W-:Y:S01]  /*4f70*/  BSSY B2, `(.L_x_495) ;  /* 0x000002c000027945 */ /* 0x000fe20003800000 */
[----:B-1----:R-:W-:-:S04]  /*4f80*/  LEA R48, P3, R16, R118, 0x1 ;  /* 0x0000007610307211 */ /* 0x002fc800078608ff */
[----:B0-----:R-:W-:-:S07]  /*4f90*/  LEA.HI.X R49, R16, R117, R17, 0x1, P3 ;  /* 0x0000007510317211 */ /* 0x001fce00018f0c11 */
[----:B----4-:R-:W-:Y:S05]  /*4fa0*/  @P4 BRA `(.L_x_496) ;  /* 0x0000000000a04947 */ /* 0x010fea0003800000 */
[----:B------:R-:W-:Y:S01]  /*4fb0*/  SHF.R.U64 R11, R44, 0x10, R45 ;  /* 0x000000102c0b7819 */ /* 0x000fe2000000122d */
[--C-:B--2---:R-:W-:Y:S01]  /*4fc0*/  HADD2.F32 R44, -RZ, R15.reuse.H1_H1 ;  /* 0x3000000fff2c7230 */ /* 0x104fe20000004100 */
        /* <DEDUP_REMOVED lines=38> */
.L_x_496:
[----:B------:R-:W-:Y:S05]  /*5230*/  BSYNC B2 ;  /* 0x0000000000027941 */ /* 0x000fea0003800000 */
.L_x_495:
[----:B------:R-:W-:Y:S02]  /*5240*/  ULDC.64 UR4, c[0x0][0x208] ;  /* 0x0000820000047ab9 */ /* 0x000fe40000000a00 */
[----:B--2---:R0:W-:Y:S03]  /*5250*/  ST.E.128 desc[UR4][R48.64], R12 ;  /* 0x0000000c30007985 */ /* 0x0041e6000c101d04 */
.L_x_494:
[----:B------:R-:W-:Y:S05]  /*5260*/  BSYNC B1 ;  /* 0x0000000000017941 */ /* 0x000fea0003800000 */
.L_x_493:
[----:B------:R-:W-:Y:S01]  /*5270*/  ISETP.NE.AND P3, PT, R21, RZ, PT ;  /* 0x000000ff1500720c */ /* 0x000fe20003f65270 */
[----:B------:R-:W-:-:S12]  /*5280*/  BSSY B1, `(.L_x_497) ;  /* 0x0000033000017945 */ /* 0x000fd80003800000 */
[----:B------:R-:W-:Y:S05]  /*5290*/  @!P3 BRA `(.L_x_498) ;  /* 0x0000000000c4b947 */ /* 0x000fea0003800000 */
[----:B0---4-:R0:W4:Y:S01]  /*52a0*/  LDS.128 R12, [R85+0x28c00] ;  /* 0x028c0000550c7984 */ /* 0x0111220000000c00 */
[----:B------:R-:W-:Y:S01]  /*52b0*/  ISETP.GE.AND P4, PT, R221, R114, PT ;  /* 0x00000072dd00720c */ /* 0x000fe20003f86270 */
[----:B------:R-:W-:Y:S01]  /*52c0*/  BSSY B2, `(.L_x_499) ;  /* 0x000002c000027945 */ /* 0x000fe20003800000 */
[----:B-1----:R-:W-:-:S04]  /*52d0*/  LEA R44, P3, R23, R118, 0x1 ;  /* 0x00000076172c7211 */ /* 0x002fc800078608ff */
        /* <DEDUP_REMOVED lines=10> */
[----:B------:R-:W-:Y:S02]  /*5380*/  HADD2.F32 R43, -RZ, R43.H0_H0 ;  /* 0x2000002bff2b7230 */ /* 0x000fe40000004100 */
[----:B------:R-:W-:-:S02]  /*5390*/  HADD2.F32 R11, -RZ, R13.H1_H1 ;  /* 0x3000000dff0b7230 */ /* 0x000fc40000004100 */
[----:B------:R-:W-:Y:S02]  /*53a0*/  HADD2.F32 R13, -RZ, R13.H0_H0 ;  /* 0x2000000dff0d7230 */ /* 0x000fe40000004100 */
[-C--:B------:R-:W-:Y:S01]  /*53b0*/  FMUL.FTZ R47, R15, R43.reuse ;  /* 0x0000002b0f2f7220 */ /* 0x080fe20000410000 */
[----:B------:R-:W-:Y:S02]  /*53c0*/  HADD2.F32 R41, -RZ, R41.H0_H0 ;  /* 0x20000029ff297230 */ /* 0x000fe40000004100 */
[-C--:B------:R-:W-:Y:S01]  /*53d0*/  FMUL.FTZ R48, R11, R46.reuse ;  /* 0x0000002e0b307220 */ /* 0x080fe20000410000 */
[C---:B------:R-:W-:Y:S01]  /*53e0*/  FMUL.FTZ R50, R40.reuse, R43 ;  /* 0x0000002b28327220 */ /* 0x040fe20000410000 */
[C---:B------:R-:W-:Y:S01]  /*53f0*/  FMUL.FTZ R46, R13.reuse, R46 ;  /* 0x0000002e0d2e7220 */ /* 0x040fe20000410000 */
[----:B------:R-:W-:Y:S01]  /*5400*/  FFMA.FTZ R49, R40, R41, R47 ;  /* 0x0000002928317223 */ /* 0x000fe2000001002f */
[-C--:B------:R-:W-:Y:S02]  /*5410*/  FFMA.FTZ R48, R13, R42.reuse, -R48 ;  /* 0x0000002a0d307223 */ /* 0x080fe40000010830 */
[----:B------:R-:W-:Y:S01]  /*5420*/  FFMA.FTZ R43, R11, R42, R46 ;  /* 0x0000002a0b2b7223 */ /* 0x000fe2000001002e */
[----:B------:R-:W-:-:S02]  /*5430*/  HADD2.F32 R40, -RZ, R126.H1_H1 ;  /* 0x3000007eff287230 */ /* 0x000fc40000004100 */
[----:B------:R-:W-:Y:S01]  /*5440*/  FFMA.FTZ R50, R15, R41, -R50 ;  /* 0x000000290f327223 */ /* 0x000fe20000010832 */
[----:B------:R-:W-:Y:S02]  /*5450*/  HADD2.F32 R126, -RZ, R126.H0_H0 ;  /* 0x2000007eff7e7230 */ /* 0x000fe40000004100 */
[----:B------:R-:W-:Y:S02]  /*5460*/  HADD2.F32 R11, -RZ, R12.H1_H1 ;  /* 0x3000000cff0b7230 */ /* 0x000fe40000004100 */
[----:B------:R-:W-:Y:S02]  /*5470*/  HADD2.F32 R13, -RZ, R14.H1_H1 ;  /* 0x3000000eff0d7230 */ /* 0x000fe40000004100 */
[----:B------:R-:W-:Y:S02]  /*5480*/  HADD2.F32 R12, -RZ, R12.H0_H0 ;  /* 0x2000000cff0c7230 */ /* 0x000fe40000004100 */
[----:B------:R-:W-:Y:S01]  /*5490*/  FMUL.FTZ R41, R11, R40 ;  /* 0x000000280b297220 */ /* 0x000fe20000410000 */
[----:B------:R-:W-:-:S02]  /*54a0*/  HADD2.F32 R14, -RZ, R14.H0_H0 ;  /* 0x2000000eff0e7230 */ /* 0x000fc40000004100 */
[----:B------:R-:W-:Y:S01]  /*54b0*/  FMUL.FTZ R47, R13, R126 ;  /* 0x0000007e0d2f7220 */ /* 0x000fe20000410000 */
        /* <DEDUP_REMOVED lines=12> */
.L_x_500:
[----:B------:R-:W-:Y:S05]  /*5580*/  BSYNC B2 ;  /* 0x0000000000027941 */ /* 0x000fea0003800000 */
.L_x_499:
[----:B------:R-:W-:Y:S02]  /*5590*/  ULDC.64 UR4, c[0x0][0x208] ;  /* 0x0000820000047ab9 */ /* 0x000fe40000000a00 */
[----:B----4-:R0:W-:Y:S03]  /*55a0*/  ST.E.128 desc[UR4][R44.64], R12 ;  /* 0x0000000c2c007985 */ /* 0x0101e6000c101d04 */
.L_x_498:
[----:B------:R-:W-:Y:S05]  /*55b0*/  BSYNC B1 ;  /* 0x0000000000017941 */ /* 0x000fea0003800000 */
.L_x_497:
        /* <DEDUP_REMOVED lines=49> */
.L_x_504:
[----:B------:R-:W-:Y:S05]  /*58d0*/  BSYNC B2 ;  /* 0x0000000000027941 */ /* 0x000fea0003800000 */
.L_x_503:
[----:B------:R-:W-:Y:S02]  /*58e0*/  ULDC.64 UR4, c[0x0][0x208] ;  /* 0x0000820000047ab9 */ /* 0x000fe40000000a00 */
[----:B----4-:R0:W-:Y:S03]  /*58f0*/  ST.E.128 desc[UR4][R40.64], R12 ;  /* 0x0000000c28007985 */ /* 0x0101e6000c101d04 */
.L_x_502:
[----:B------:R-:W-:Y:S05]  /*5900*/  BSYNC B1 ;  /* 0x0000000000017941 */ /* 0x000fea0003800000 */
.L_x_501:
[----:B------:R-:W-:-:S13]  /*5910*/  ISETP.NE.AND P3, PT, R26, RZ, PT ;  /* 0x000000ff1a00720c */ /* 0x000fda0003f65270 */
        /* <DEDUP_REMOVED lines=47> */
.L_x_506:
[----:B------:R-:W-:Y:S05]  /*5c10*/  BSYNC B1 ;  /* 0x0000000000017941 */ /* 0x000fea0003800000 */
.L_x_505:
[----:B------:R-:W-:Y:S02]  /*5c20*/  ULDC.64 UR4, c[0x0][0x208] ;  /* 0x0000820000047ab9 */ /* 0x000fe40000000a00 */
[----:B----4-:R0:W-:Y:S01]  /*5c30*/  ST.E.128 desc[UR4][R36.64], R12 ;  /* 0x0000000c24007985 */ /* 0x0101e2000c101d04 */
[----:B------:R-:W-:Y:S05]  /*5c40*/  BRA `(.L_x_492) ;  /* 0x0000004000f07947 */ /* 0x000fea0003800000 */
.L_x_447:
        /* <DEDUP_REMOVED lines=15> */
[----:B------:R-:W-:Y:S01]  /*5d40*/  IADD3 R32, P5, R94, R12, RZ ;  /* 0x0000000c5e207210 */ /* 0x000fe20007fbe0ff */
[----:B------:R-:W-:Y:S01]  /*5d50*/  ULDC.64 UR6, c[0x0][0x400] ;  /* 0x0001000000067ab9 */ /* 0x000fe20000000a00 */
[----:B------:R-:W-:Y:S01]  /*5d60*/  LEA R48, P4, R34, UR4, 0x1 ;  /* 0x0000000422307c11 */ /* 0x000fe2000f8808ff */
[----:B------:R-:W-:Y:S01]  /*5d70*/  IMAD.X R35, R11, 0x1, R5, P0 ;  /* 0x000000010b237824 */ /* 0x000fe200000e0605 */
[----:B------:R-:W-:Y:S02]  /*5d80*/  IADD3.X R33, R80, R7, RZ, P5, !PT ;  /* 0x0000000750217210 */ /* 0x000fe40002ffe4ff */
[----:B------:R-:W-:Y:S02]  /*5d90*/  CS2R R38, SRZ ;  /* 0x0000000000267805 */ /* 0x000fe4000001ff00 */
[----:B------:R-:W-:-:S02]  /*5da0*/  ISETP.GE.AND P5, PT, R213, R114, PT ;  /* 0x00000072d500720c */ /* 0x000fc40003fa6270 */
[----:B------:R-:W-:Y:S02]  /*5db0*/  CS2R R36, SRZ ;  /* 0x0000000000247805 */ /* 0x000fe4000001ff00 */
[----:B------:R-:W-:Y:S02]  /*5dc0*/  LEA.HI.X R49, R34, UR5, R35, 0x1, P4 ;  /* 0x0000000522317c11 */ /* 0x000fe4000a0f0c23 */
[----:B------:R-:W-:Y:S02]  /*5dd0*/  CS2R R34, SRZ ;  /* 0x0000000000227805 */ /* 0x000fe4000001ff00 */
[----:B------:R-:W-:Y:S02]  /*5de0*/  ISETP.GE.AND P4, PT, R16, R114, PT ;  /* 0x000000721000720c */ /* 0x000fe40003f86270 */
[----:B------:R-:W-:Y:S02]  /*5df0*/  CS2R R46, SRZ ;  /* 0x00000000002e7805 */ /* 0x000fe4000001ff00 */
[----:B------:R-:W-:-:S02]  /*5e00*/  LEA R52, P0, R32, UR6, 0x1 ;  /* 0x0000000620347c11 */ /* 0x000fc4000f8008ff */
[----:B------:R-:W-:Y:S02]  /*5e10*/  CS2R R44, SRZ ;  /* 0x00000000002c7805 */ /* 0x000fe4000001ff00 */
[----:B------:R-:W-:Y:S02]  /*5e20*/  CS2R R42, SRZ ;  /* 0x00000000002a7805 */ /* 0x000fe4000001ff00 */
[----:B------:R-:W-:Y:S02]  /*5e30*/  CS2R R40, SRZ ;  /* 0x0000000000287805 */ /* 0x000fe4000001ff00 */
[----:B------:R-:W-:Y:S02]  /*5e40*/  LEA.HI.X R53, R32, UR7, R33, 0x1, P0 ;  /* 0x0000000720357c11 */ /* 0x000fe400080f0c21 */
[----:B------:R-:W-:Y:S01]  /*5e50*/  CS2R R32, SRZ ;  /* 0x0000000000207805 */ /* 0x000fe2000001ff00 */
[----:B------:R-:W-:Y:S02]  /*5e60*/  ULDC.64 UR8, c[0x0][0x208] ;  /* 0x0000820000087ab9 */ /* 0x000fe40000000a00 */
[----:B------:R0:W5:Y:S04]  /*5e70*/  @!P5 LDG.E.128 R40, desc[UR8][R52.64+0x80] ;  /* 0x000080083428d981 */ /* 0x000168000c1e1d00 */
[----:B------:R0:W5:Y:S04]  /*5e80*/  @!P4 LDG.E.128 R36, desc[UR8][R48.64] ;  /* 0x000000083024c981 */ /* 0x000168000c1e1d00 */
[----:B------:R0:W5:Y:S04]  /*5e90*/  @!P5 LDG.E.128 R32, desc[UR8][R48.64+0x80] ;  /* 0x000080083020d981 */ /* 0x000168000c1e1d00 */
[----:B------:R0:W5:Y:S02]  /*5ea0*/  @!P4 LDG.E.128 R44, desc[UR8][R52.64] ;  /* 0x00000008342cc981 */ /* 0x000164000c1e1d00 */
.L_x_508:
[----:B------:R-:W-:Y:S05]  /*5eb0*/  BSYNC B1 ;  /* 0x0000000000017941 */ /* 0x000fea0003800000 */
.L_x_507:
        /* <DEDUP_REMOVED lines=8> */
[----:B------:R-:W-:Y:S01]  /*5f40*/  BSSY B1, `(.L_x_509) ;  /* 0x000003a000017945 */ /* 0x000fe20003800000 */
[----:B------:R-:W-:Y:S01]  /*5f50*/  PRMT R166, R52, 0x7610, R166 ;  /* 0x0000761034a67816 */ /* 0x000fe200000000a6 */
[----:B------:R-:W-:Y:S01]  /*5f60*/  IMAD.MOV.U32 R52, RZ, RZ, R36 ;  /* 0x000000ffff347224 */ /* 0x000fe200078e0024 */
[----:B------:R-:W-:Y:S01]  /*5f70*/  PRMT R168, R53, 0x7610, R168 ;  /* 0x0000761035a87816 */ /* 0x000fe200000000a8 */
[----:B------:R-:W-:Y:S01]  /*5f80*/  IMAD.MOV.U32 R53, RZ, RZ, R37 ;  /* 0x000000ffff357224 */ /* 0x000fe200078e0025 */
[----:B------:R-:W-:-:S02]  /*5f90*/  MOV R49, R39 ;  /* 0x0000002700317202 */ /* 0x000fc40000000f00 */
[----:B------:R-:W-:Y:S02]  /*5fa0*/  CS2R R54, SRZ ;  /* 0x0000000000367805 */ /* 0x000fe4000001ff00 */
[----:B------:R-:W-:Y:S01]  /*5fb0*/  PRMT R168, R168, 0x5410, R52 ;  /* 0x00005410a8a87816 */ /* 0x000fe20000000034 */
[----:B------:R-:W-:Y:S01]  /*5fc0*/  IMAD.MOV.U32 R52, RZ, RZ, R40 ;  /* 0x000000ffff347224 */ /* 0x000fe200078e0028 */
[----:B------:R-:W-:Y:S01]  /*5fd0*/  PRMT R159, R48, 0x5410, R49 ;  /* 0x00005410309f7816 */ /* 0x000fe20000000031 */
[----:B------:R-:W-:Y:S01]  /*5fe0*/  IMAD.MOV.U32 R49, RZ, RZ, R43 ;  /* 0x000000ffff317224 */ /* 0x000fe200078e002b */
[----:B------:R-:W-:Y:S02]  /*5ff0*/  PRMT R154, R53, 0x7610, R154 ;  /* 0x00007610359a7816 */ /* 0x000fe4000000009a */
[----:B------:R-:W-:Y:S02]  /*6000*/  CS2R R58, SRZ ;  /* 0x00000000003a7805 */ /* 0x000fe4000001ff00 */
        /* <DEDUP_REMOVED lines=8> */
[----:B------:R-:W-:Y:S01]  /*6090*/  PRMT R169, R53, 0x7610, R169 ;  /* 0x0000761035a97816 */ /* 0x000fe200000000a9 */
[----:B------:R-:W-:Y:S01]  /*60a0*/  IMAD.MOV.U32 R53, RZ, RZ, R45 ;  /* 0x000000ffff357224 */ /* 0x000fe200078e002d */
[----:B------:R-:W-:-:S02]  /*60b0*/  PRMT R166, R166, 0x5410, R52 ;  /* 0x00005410a6a67816 */ /* 0x000fc40000000034 */
[----:B------:R-:W-:Y:S02]  /*60c0*/  CS2R R60, SRZ ;  /* 0x00000000003c7805 */ /* 0x000fe4000001ff00 */
[----:B------:R-:W-:Y:S02]  /*60d0*/  MOV R52, R44 ;  /* 0x0000002c00347202 */ /* 0x000fe40000000f00 */
[----:B------:R-:W-:Y:S02]  /*60e0*/  PRMT R169, R169, 0x5410, R48 ;  /* 0x00005410a9a97816 */ /* 0x000fe40000000030 */
[----:B------:R-:W-:Y:S02]  /*60f0*/  PRMT R162, R49, 0x7610, R162 ;  /* 0x0000761031a27816 */ /* 0x000fe400000000a2 */
[----:B------:R-:W-:Y:S02]  /*6100*/  CS2R R48, SRZ ;  /* 0x0000000000307805 */ /* 0x000fe4000001ff00 */
[----:B------:R-:W-:-:S02]  /*6110*/  PRMT R170, R52, 0x7610, R170 ;  /* 0x0000761034aa7816 */ /* 0x000fc400000000aa */
[----:B------:R-:W-:Y:S02]  /*6120*/  PRMT R155, R53, 0x7610, R155 ;  /* 0x00007610359b7816 */ /* 0x000fe4000000009b */
        /* <DEDUP_REMOVED lines=10> */
[----:B------:R-:W-:Y:S02]  /*61d0*/  CS2R R60, SRZ ;  /* 0x00000000003c7805 */ /* 0x000fe4000001ff00 */
[----:B------:R-:W-:Y:S02]  /*61e0*/  CS2R R58, SRZ ;  /* 0x00000000003a7805 */ /* 0x000fe4000001ff00 */
[----:B------:R-:W-:Y:S02]  /*61f0*/  IADD3.X R49, R7, R80, R106, P0, P5 ;  /* 0x0000005007317210 */ /* 0x000fe400007ea46a */
[----:B------:R-:W-:Y:S02]  /*6200*/  CS2R R56, SRZ ;  /* 0x0000000000387805 */ /* 0x000fe4000001ff00 */
[----:B------:R-:W-:Y:S01]  /*6210*/  LEA R64, P5, R50, UR4, 0x1 ;  /* 0x0000000432407c11 */ /* 0x000fe2000f8a08ff */
[----:B------:R-:W-:Y:S01]  /*6220*/  ULDC.64 UR8, c[0x0][0x208] ;  /* 0x0000820000087ab9 */ /* 0x000fe20000000a00 */
[----:B------:R-:W-:-:S02]  /*6230*/  LEA R66, P0, R48, UR6, 0x1 ;  /* 0x0000000630427c11 */ /* 0x000fc4000f8008ff */
[----:B------:R-:W-:Y:S02]  /*6240*/  LEA.HI.X R65, R50, UR5, R51, 0x1, P5 ;  /* 0x0000000532417c11 */ /* 0x000fe4000a8f0c33 */
[----:B------:R-:W-:Y:S02]  /*6250*/  CS2R R50, SRZ ;  /* 0x0000000000327805 */ /* 0x000fe4000001ff00 */
[----:B------:R-:W-:Y:S02]  /*6260*/  LEA.HI.X R67, R48, UR7, R49, 0x1, P0 ;  /* 0x0000000730437c11 */ /* 0x000fe400080f0c31 */
[----:B------:R-:W-:Y:S02]  /*6270*/  CS2R R48, SRZ ;  /* 0x0000000000307805 */ /* 0x000fe4000001ff00 */
[-C--:B------:R-:W-:Y:S02]  /*6280*/  ISETP.GE.AND P5, PT, R16, R114.reuse, PT ;  /* 0x000000721000720c */ /* 0x080fe40003fa6270 */
[----:B------:R-:W-:-:S11]  /*6290*/  ISETP.GE.AND P0, PT, R213, R114, PT ;  /* 0x00000072d500720c */ /* 0x000fd60003f06270 */
[----:B------:R0:W5:Y:S04]  /*62a0*/  @!P5 LDG.E.128 R52, desc[UR8][R64.64] ;  /* 0x000000084034d981 */ /* 0x000168000c1e1d00 */
[----:B------:R0:W5:Y:S04]  /*62b0*/  @!P0 LDG.E.128 R48, desc[UR8][R64.64+0x80] ;  /* 0x0000800840308981 */ /* 0x000168000c1e1d00 */
[----:B------:R0:W5:Y:S04]  /*62c0*/  @!P5 LDG.E.128 R60, desc[UR8][R66.64] ;  /* 0x00000008423cd981 */ /* 0x000168000c1e1d00 */
[----:B------:R0:W5:Y:S02]  /*62d0*/  @!P0 LDG.E.128 R56, desc[UR8][R66.64+0x80] ;  /* 0x0000800842388981 */ /* 0x000164000c1e1d00 */
.L_x_510:
[----:B------:R-:W-:Y:S05]  /*62e0*/  BSYNC B1 ;  /* 0x0000000000017941 */ /* 0x000fea0003800000 */
.L_x_509:
[----:B0-----:R-:W-:Y:S01]  /*62f0*/  VIADD R64, R219, 0x40 ;  /* 0x00000040db407836 */ /* 0x001fe20000000000 */
[----:B------:R-:W-:Y:S01]  /*6300*/  BSSY B1, `(.L_x_511) ;  /* 0x0000021000017945 */ /* 0x000fe20003800000 */
[----:B------:R-:W-:Y:S02]  /*6310*/  CS2R R66, SRZ ;  /* 0x0000000000427805 */ /* 0x000fe4000001ff00 */
[----:B------:R-:W-:Y:S02]  /*6320*/  CS2R R70, SRZ ;  /* 0x0000000000467805 */ /* 0x000fe4000001ff00 */
[----:B------:R-:W-:Y:S02]  /*6330*/  CS2R R68, SRZ ;  /* 0x0000000000447805 */ /* 0x000fe4000001ff00 */
[----:B------:R-:W-:Y:S02]  /*6340*/  ISETP.GE.AND P5, PT, R64, R88, PT ;  /* 0x000000584000720c */ /* 0x000fe40003fa6270 */
[----:B------:R-:W-:-:S02]  /*6350*/  CS2R R64, SRZ ;  /* 0x0000000000407805 */ /* 0x000fc4000001ff00 */
[----:B------:R-:W-:Y:S02]  /*6360*/  CS2R R74, SRZ ;  /* 0x00000000004a7805 */ /* 0x000fe4000001ff00 */
[----:B------:R-:W-:Y:S02]  /*6370*/  CS2R R72, SRZ ;  /* 0x0000000000487805 */ /* 0x000fe4000001ff00 */
[----:B------:R-:W-:Y:S02]  /*6380*/  CS2R R78, SRZ ;  /* 0x00000000004e7805 */ /* 0x000fe4000001ff00 */
[----:B-----5:R-:W-:Y:S02]  /*6390*/  MOV R81, R50 ;  /* 0x0000003200517202 */ /* 0x020fe40000000f00 */
[----:B------:R-:W-:Y:S01]  /*63a0*/  CS2R R76, SRZ ;  /* 0x00000000004c7805 */ /* 0x000fe2000001ff00 */
[----:B------:R-:W-:Y:S06]  /*63b0*/  @P5 BRA `(.L_x_512) ;  /* 0x0000000000545947 */ /* 0x000fec0003800000 */
[----:B------:R-:W-:Y:S01]  /*63c0*/  IADD3 R14, P0, P6, R100, R109, R14 ;  /* 0x0000006d640e7210 */ /* 0x000fe20007e1e00e */
[----:B------:R-:W-:Y:S01]  /*63d0*/  ULDC.64 UR4, c[0x0][0x3e8] ;  /* 0x0000fa0000047ab9 */ /* 0x000fe20000000a00 */
[----:B------:R-:W-:Y:S01]  /*63e0*/  ULDC.64 UR6, c[0x0][0x400] ;  /* 0x0001000000067ab9 */ /* 0x000fe20000000a00 */
[----:B------:R-:W-:Y:S01]  /*63f0*/  ULDC.64 UR8, c[0x0][0x208] ;  /* 0x0000820000087ab9 */ /* 0x000fe20000000a00 */
[----:B------:R-:W-:Y:S02]  /*6400*/  IADD3.X R13, R5, R108, R11, P0, P6 ;  /* 0x0000006c050d7210 */ /* 0x000fe400007ec40b */
[----:B------:R-:W-:-:S04]  /*6410*/  IADD3 R11, P0, P6, R94, R111, R12 ;  /* 0x0000006f5e0b7210 */ /* 0x000fc80007e1e00c */
[----:B------:R-:W-:Y:S02]  /*6420*/  IADD3.X R80, R7, R110, R80, P0, P6 ;  /* 0x0000006e07507210 */ /* 0x000fe400007ec450 */
[----:B------:R-:W-:-:S04]  /*6430*/  LEA R12, P0, R14, UR4, 0x1 ;  /* 0x000000040e0c7c11 */ /* 0x000fc8000f8008ff */
[----:B------:R-:W-:Y:S02]  /*6440*/  LEA.HI.X R13, R14, UR5, R13, 0x1, P0 ;  /* 0x000000050e0d7c11 */ /* 0x000fe400080f0c0d */
[----:B------:R-:W-:-:S04]  /*6450*/  LEA R14, P0, R11, UR6, 0x1 ;  /* 0x000000060b0e7c11 */ /* 0x000fc8000f8008ff */
[----:B------:R-:W-:Y:S02]  /*6460*/  LEA.HI.X R15, R11, UR7, R80, 0x1, P0 ;  /* 0x000000070b0f7c11 */ /* 0x000fe400080f0c50 */
[----:B------:R-:W-:Y:S02]  /*6470*/  ISETP.GE.AND P0, PT, R16, R114, PT ;  /* 0x000000721000720c */ /* 0x000fe40003f06270 */
[----:B------:R-:W-:Y:S02]  /*6480*/  CS2R R66, SRZ ;  /* 0x0000000000427805 */ /* 0x000fe4000001ff00 */
[----:B------:R-:W-:Y:S02]  /*6490*/  CS2R R64, SRZ ;  /* 0x0000000000407805 */ /* 0x000fe4000001ff00 */
[----:B------:R-:W-:Y:S02]  /*64a0*/  CS2R R74, SRZ ;  /* 0x00000000004a7805 */ /* 0x000fe4000001ff00 */
[----:B------:R-:W-:-:S05]  /*64b0*/  CS2R R72, SRZ ;  /* 0x0000000000487805 */ /* 0x000fca000001ff00 */
[----:B------:R0:W5:Y:S04]  /*64c0*/  @!P0 LDG.E.128 R68, desc[UR8][R12.64] ;  /* 0x000000080c448981 */ /* 0x000168000c1e1d00 */
[----:B------:R0:W5:Y:S01]  /*64d0*/  @!P0 LDG.E.128 R76, desc[UR8][R14.64] ;  /* 0x000000080e4c8981 */ /* 0x000162000c1e1d00 */
[----:B------:R-:W-:-:S13]  /*64e0*/  ISETP.GE.AND P0, PT, R213, R114, PT ;  /* 0x00000072d500720c */ /* 0x000fda0003f06270 */
[----:B------:R0:W5:Y:S04]  /*64f0*/  @!P0 LDG.E.128 R64, desc[UR8][R12.64+0x80] ;  /* 0x000080080c408981 */ /* 0x000168000c1e1d00 */
[----:B------:R0:W5:Y:S02]  /*6500*/  @!P0 LDG.E.128 R72, desc[UR8][R14.64+0x80] ;  /* 0x000080080e488981 */ /* 0x000164000c1e1d00 */
.L_x_512:
[----:B------:R-:W-:Y:S05]  /*6510*/  BSYNC B1 ;  /* 0x0000000000017941 */ /* 0x000fea0003800000 */
.L_x_511:
[----:B------:R-:W-:Y:S01]  /*6520*/  IMAD.MOV.U32 R11, RZ, RZ, R51 ;  /* 0x000000ffff0b7224 */ /* 0x000fe200078e0033 */
[----:B0-----:R-:W-:Y:S01]  /*6530*/  MOV R13, R49 ;  /* 0x00000031000d7202 */ /* 0x001fe20000000f00 */
        /* <DEDUP_REMOVED lines=8> */
[----:B------:R-:W-:Y:S01]  /*65c0*/  IMAD.MOV.U32 R14, RZ, RZ, R58 ;  /* 0x000000ffff0e7224 */ /* 0x000fe200078e003a */
[----:B------:R-:W-:Y:S01]  /*65d0*/  MOV R12, R52 ;  /* 0x00000034000c7202 */ /* 0x000fe20000000f00 */
[----:B------:R-:W-:Y:S01]  /*65e0*/  ULOP3.LUT UR4, UR60, 0x1, URZ, 0xfc, !UPT ;  /* 0x000000013c047892 */ /* 0x000fe2000f8efc3f */
[----:B------:R-:W-:Y:S01]  /*65f0*/  PRMT R163, R13, 0x7610, R163 ;  /* 0x000076100da37816 */ /* 0x000fe200000000a3 */
[----:B------:R-:W-:Y:S01]  /*6600*/  IMAD.MOV.U32 R13, RZ, RZ, R57 ;  /* 0x000000ffff0d7224 */ /* 0x000fe200078e0039 */
[----:B------:R-:W-:Y:S01]  /*6610*/  PRMT R152, R152, 0x5410, R12 ;  /* 0x0000541098987816 */ /* 0x000fe2000000000c */
[----:B------:R-:W-:Y:S01]  /*6620*/  IMAD.MOV.U32 R12, RZ, RZ, R56 ;  /* 0x000000ffff0c7224 */ /* 0x000fe200078e0038 */
[----:B------:R-:W-:Y:S01]  /*6630*/  PRMT R161, R11, 0x7610, R161 ;  /* 0x000076100ba17816 */ /* 0x000fe200000000a1 */
[----:B------:R-:W-:Y:S01]  /*6640*/  UISETP.NE.AND UP0, UPT, UR4, 0x3, UPT ;  /* 0x000000030400788c */ /* 0x000fe2000bf05270 */
[----:B------:R-:W-:-:S02]  /*6650*/  PRMT R149, R14, 0x7610, R149 ;  /* 0x000076100e957816 */ /* 0x000fc40000000095 */
[----:B------:R-:W-:Y:S02]  /*6660*/  MOV R11, R59 ;  /* 0x0000003b000b7202 */ /* 0x000fe40000000f00 */
[----:B------:R-:W-:Y:S02]  /*6670*/  MOV R14, R62 ;  /* 0x0000003e000e7202 */ /* 0x000fe40000000f00 */
[----:B------:R-:W-:Y:S01]  /*6680*/  PRMT R148, R12, 0x5410, R11 ;  /* 0x000054100c947816 */ /* 0x000fe2000000000b */
[----:B------:R-:W-:Y:S01]  /*6690*/  IMAD.MOV.U32 R11, RZ, RZ, R63 ;  /* 0x000000ffff0b7224 */ /* 0x000fe200078e003f */
[----:B------:R-:W-:Y:S01]  /*66a0*/  PRMT R151, R151, 0x5410, R13 ;  /* 0x0000541097977816 */ /* 0x000fe2000000000d */
[----:B------:R-:W-:Y:S01]  /*66b0*/  IMAD.MOV.U32 R12, RZ, RZ, R60 ;  /* 0x000000ffff0c7224 */ /* 0x000fe200078e003c */
[----:B------:R-:W-:Y:S01]  /*66c0*/  PRMT R153, R14, 0x7610, R153 ;  /* 0x000076100e997816 */ /* 0x000fe20000000099 */
[----:B-----5:R-:W-:Y:S01]  /*66d0*/  IMAD.MOV.U32 R14, RZ, RZ, R66 ;  /* 0x000000ffff0e7224 */ /* 0x020fe200078e0042 */
[----:B------:R-:W-:-:S02]  /*66e0*/  MOV R13, R61 ;  /* 0x0000003d000d7202 */ /* 0x000fc40000000f00 */
[----:B------:R-:W-:Y:S01]  /*66f0*/  PRMT R161, R161, 0x5410, R11 ;  /* 0x00005410a1a17816 */ /* 0x000fe2000000000b */
[----:B------:R-:W-:Y:S01]  /*6700*/  IMAD.MOV.U32 R11, RZ, RZ, R67 ;  /* 0x000000ffff0b7224 */ /* 0x000fe200078e0043 */
[----:B------:R-:W-:Y:S01]  /*6710*/  PRMT R163, R163, 0x5410, R13 ;  /* 0x00005410a3a37816 */ /* 0x000fe2000000000d */
[----:B------:R-:W-:Y:S01]  /*6720*/  IMAD.MOV.U32 R13, RZ, RZ, R65 ;  /* 0x000000ffff0d7224 */ /* 0x000fe200078e0041 */
[----:B------:R-:W-:Y:S02]  /*6730*/  PRMT R153, R153, 0x5410, R12 ;  /* 0x0000541099997816 */ /* 0x000fe4000000000c */
[----:B------:R-:W-:Y:S01]  /*6740*/  PRMT R139, R14, 0x7610, R139 ;  /* 0x000076100e8b7816 */ /* 0x000fe2000000008b */
[----:B------:R-:W-:Y:S01]  /*6750*/  IMAD.MOV.U32 R14, RZ, RZ, R70 ;  /* 0x000000ffff0e7224 */ /* 0x000fe200078e0046 */
[----:B------:R-:W-:Y:S02]  /*6760*/  MOV R12, R64 ;  /* 0x00000040000c7202 */ /* 0x000fe40000000f00 */
[----:B------:R-:W-:-:S02]  /*6770*/  PRMT R139, R139, 0x5410, R11 ;  /* 0x000054108b8b7816 */ /* 0x000fc4000000000b */
[----:B------:R-:W-:Y:S01]  /*6780*/  PRMT R141, R12, 0x5410, R13 ;  /* 0x000054100c8d7816 */ /* 0x000fe2000000000d */
[----:B------:R-:W-:Y:S01]  /*6790*/  IMAD.MOV.U32 R12, RZ, RZ, R68 ;  /* 0x000000ffff0c7224 */ /* 0x000fe200078e0044 */
[----:B------:R-:W-:Y:S01]  /*67a0*/  PRMT R144, R144, 0x5410, R14 ;  /* 0x0000541090907816 */ /* 0x000fe2000000000e */
[----:B------:R-:W-:Y:S01]  /*67b0*/  IMAD.MOV.U32 R13, RZ, RZ, R69 ;  /* 0x000000ffff0d7224 */ /* 0x000fe200078e0045 */
[----:B------:R-:W-:Y:S02]  /*67c0*/  MOV R11, R71 ;  /* 0x00000047000b7202 */ /* 0x000fe40000000f00 */
[----:B------:R-:W-:Y:S02]  /*67d0*/  PLOP3.LUT P0, PT, PT, PT, UP0, 0x80, 0x0 ;  /* 0x000000000000781c */ /* 0x000fe40003f0f008 */
        /* <DEDUP_REMOVED lines=17> */
.L_x_513:
[----:B------:R-:W-:Y:S01]  /*68f0*/  IMAD R89, R212, 0x8, R22 ;  /* 0x00000008d4597824 */ /* 0x000fe200078e0216 */
[----:B------:R-:W-:Y:S01]  /*6900*/  SHF.L.U32 R90, R223, 0x1f, RZ ;  /* 0x0000001fdf5a7819 */ /* 0x000fe200000006ff */
[----:B------:R-:W0:Y:S01]  /*6910*/  LDC R135, c[0x0][0x2f4] ;  /* 0x0000bd00ff877b82 */ /* 0x000e220000000800 */
[----:B------:R-:W-:Y:S02]  /*6920*/  BSSY B1, `(.L_x_514) ;  /* 0x0000003000017945 */ /* 0x000fe40003800000 */
[----:B------:R-:W1:Y:S02]  /*6930*/  SYNCS.PHASECHK.TRANS64.TRYWAIT P6, [R89+URZ+0x38890], R90 ;  /* 0x0388905a590075a7 */ /* 0x000e6400080c017f */
[----:B-1----:R-:W-:Y:S05]  /*6940*/  @!P6 BRA `(.L_x_515) ;  /* 0x0000021000dce947 */ /* 0x002fea0003800000 */
.L_x_818:
[----:B------:R-:W-:Y:S05]  /*6950*/  BSYNC B1 ;  /* 0x0000000000017941 */ /* 0x000fea0003800000 */
.L_x_514:
[----:B------:R-:W-:Y:S01]  /*6960*/  UMOV UR4, 0xffffffff ;  /* 0xffffffff00047882 */ /* 0x000fe20000000000 */
[----:B0-----:R-:W-:Y:S02]  /*6970*/  IADD3 R137, -R115, R135, RZ ;  /* 0x0000008773897210 */ /* 0x001fe40007ffe1ff */
[----:B------:R-:W-:Y:S05]  /*6980*/  BRA.DIV UR4, `(.L_x_516) ;  /* 0x0000021204e07947 */ /* 0x000fea000b800000 */
[----:B------:R0:W2:Y:S04]  /*6990*/  SHFL.IDX PT, R123, R117, RZ, 0x181f ;  /* 0x00181fff757b7589 */ /* 0x0000a800000e0000 */
[----:B------:R0:W3:Y:S02]  /*69a0*/  SHFL.IDX PT, R122, R118, RZ, 0x181f ;  /* 0x00181fff767a7589 */ /* 0x0000e400000e0000 */
.L_x_822:
[----:B------:R-:W-:Y:S04]  /*69b0*/  BSSY B1, `(.L_x_517) ;  /* 0x00000e5000017945 */ /* 0x000fe80003800000 */
[----:B------:R-:W-:Y:S05]  /*69c0*/  @P3 BRA `(.L_x_518) ;  /* 0x0000000c008c3947 */ /* 0x000fea0003800000 */
[----:B------:R-:W-:Y:S01]  /*69d0*/  ISETP.NE.AND P3, PT, R3, RZ, PT ;  /* 0x000000ff0300720c */ /* 0x000fe20003f65270 */
[----:B------:R-:W-:-:S12]  /*69e0*/  BSSY B2, `(.L_x_519) ;  /* 0x0000070000027945 */ /* 0x000fd80003800000 */
[----:B------:R-:W-:Y:S05]  /*69f0*/  @!P3 BRA `(.L_x_520) ;  /* 0x0000000400b8b947 */ /* 0x000fea0003800000 */
[----:B------:R-:W-:Y:S01]  /*6a00*/  SEL R11, R115, R137, !P2 ;  /* 0x00000089730b7207 */ /* 0x000fe20005000000 */
[----:B------:R-:W-:Y:S01]  /*6a10*/  BSSY B3, `(.L_x_521) ;  /* 0x0000069000037945 */ /* 0x000fe20003800000 */
[----:B------:R-:W-:Y:S02]  /*6a20*/  SHF.R.U32.HI R14, RZ, 0x3, R224 ;  /* 0x00000003ff0e7819 */ /* 0x000fe400000116e0 */
[----:B------:R-:W-:Y:S02]  /*6a30*/  SHF.R.S32.HI R12, RZ, 0x1f, R11 ;  /* 0x0000001fff0c7819 */ /* 0x000fe4000001140b */
[----:B---3--:R-:W-:Y:S02]  /*6a40*/  LEA R124, P3, R9, R122, 0x1 ;  /* 0x0000007a097c7211 */ /* 0x008fe400078608ff */
[----:B------:R-:W-:Y:S02]  /*6a50*/  LEA.HI R127, R12, R11, RZ, 0x4 ;  /* 0x0000000b0c7f7211 */ /* 0x000fe400078f20ff */
[----:B------:R-:W-:-:S02]  /*6a60*/  ISETP.GE.AND P6, PT, R16, R114, PT ;  /* 0x000000721000720c */ /* 0x000fc40003fc6270 */
[----:B------:R-:W-:Y:S02]  /*6a70*/  LEA.HI.SX32 R127, R127, R8, 0x1c ;  /* 0x000000087f7f7211 */ /* 0x000fe400078fe2ff */
[----:B--2---:R-:W-:Y:S02]  /*6a80*/  LEA.HI.X R125, R9, R123, R27, 0x1, P3 ;  /* 0x0000007b097d7211 */ /* 0x004fe400018f0c1b */
[----:B------:R-:W-:-:S04]  /*6a90*/  SHF.R.S32.HI R12, RZ, 0x1f, R127 ;  /* 0x0000001fff0c7819 */ /* 0x000fc8000001147f */
[----:B------:R-:W-:Y:S01]  /*6aa0*/  LEA.HI R13, R12, R127, RZ, 0x3 ;  /* 0x0000007f0c0d7211 */ /* 0x000fe200078f18ff */
[----:B------:R-:W-:-:S03]  /*6ab0*/  IMAD.SHL.U32 R127, R127, 0x8, RZ ;  /* 0x000000087f7f7824 */ /* 0x000fc600078e00ff */
[----:B------:R-:W-:Y:S02]  /*6ac0*/  SHF.R.S32.HI R13, RZ, 0x3, R13 ;  /* 0x00000003ff0d7819 */ /* 0x000fe4000001140d */
[----:B------:R-:W-:Y:S02]  /*6ad0*/  LOP3.LUT R11, R224, 0x38, R127, 0xf8, !PT ;  /* 0x00000038e00b7812 */ /* 0x000fe400078ef87f */
[----:B------:R-:W-:Y:S01]  /*6ae0*/  ISETP.GE.AND P3, PT, R127, R135, PT ;  /* 0x000000877f00720c */ /* 0x000fe20003f66270 */
[----:B------:R-:W-:Y:S01]  /*6af0*/  IMAD R12, R13, 0x1400, R228 ;  /* 0x000014000d0c7824 */ /* 0x000fe200078e02e4 */
[----:B------:R-:W-:Y:S01]  /*6b00*/  LOP3.LUT R11, R11, R14, RZ, 0x3c, !PT ;  /* 0x0000000e0b0b7212 */ /* 0x000fe200078e3cff */
[----:B------:R-:W-:-:S04]  /*6b10*/  IMAD R13, R212, 0x5000, R134 ;  /* 0x00005000d40d7824 */ /* 0x000fc800078e0286 */
[----:B------:R-:W-:Y:S01]  /*6b20*/  IMAD.IADD R11, R12, 0x1, R11 ;  /* 0x000000010c0b7824 */ /* 0x000fe200078e020b */
[----:B------:R-:W-:-:S03]  /*6b30*/  LEA R12, R13, R22, 0x1 ;  /* 0x000000160d0c7211 */ /* 0x000fc600078e08ff */
[----:B------:R-:W-:Y:S02]  /*6b40*/  IMAD R11, R212, 0x5000, R11 ;  /* 0x00005000d40b7824 */ /* 0x000fe400078e020b */
[----:B------:R-:W-:Y:S01]  /*6b50*/  @!P3 IMAD.WIDE R126, R127, 0x2, R122 ;  /* 0x000000027f7eb825 */ /* 0x000fe200078e027a */
[----:B------:R-:W2:Y:S03]  /*6b60*/  LDS.128 R12, [R12+0x24400] ;  /* 0x024400000c0c7984 */ /* 0x000ea60000000c00 */
[----:B------:R-:W-:-:S06]  /*6b70*/  IMAD R80, R11, 0x2, R22 ;  /* 0x000000020b507824 */ /* 0x000fcc00078e0216 */
[----:B------:R-:W3:Y:S01]  /*6b80*/  LDS.128 R80, [R80+0x24400] ;  /* 0x0244000050507984 */ /* 0x000ee20000000c00 */
[----:B------:R-:W-:Y:S05]  /*6b90*/  @P6 BRA `(.L_x_522) ;  /* 0x0000000400406947 */ /* 0x000fea0003800000 */
[----:B------:R-:W-:Y:S01]  /*6ba0*/  SHF.R.U64 R11, R36, 0x10, R37 ;  /* 0x00000010240b7819 */ /* 0x000fe20000001225 */
[----:B---3--:R-:W-:Y:S01]  /*6bb0*/  HADD2.F32 R156, -RZ, R81.H1_H1 ;  /* 0x30000051ff9c7230 */ /* 0x008fe20000004100 */
[--C-:B------:R-:W-:Y:S01]  /*6bc0*/  SHF.R.U64 R36, R44, 0x10, R45.reuse ;  /* 0x000000102c247819 */ /* 0x100fe2000000122d */
[----:B------:R-:W-:Y:S01]  /*6bd0*/  HADD2.F32 R154, -RZ, R154.H0_H0 ;  /* 0x2000009aff9a7230 */ /* 0x000fe20000004100 */
[----:B------:R-:W-:Y:S02]  /*6be0*/  SHF.R.U32.HI R44, RZ, 0x10, R45 ;  /* 0x00000010ff2c7819 */ /* 0x000fe4000001162d */
[--C-:B------:R-:W-:Y:S01]  /*6bf0*/  SHF.R.U64 R45, R46, 0x10, R47.reuse ;  /* 0x000000102e2d7819 */ /* 0x100fe2000000122f */
[----:B------:R-:W-:Y:S01]  /*6c00*/  HADD2.F32 R36, -RZ, R36.H0_H0 ;  /* 0x20000024ff247230 */ /* 0x000fe20000004100 */
[----:B------:R-:W-:Y:S01]  /*6c10*/  SHF.R.U32.HI R46, RZ, 0x10, R47 ;  /* 0x00000010ff2e7819 */ /* 0x000fe2000001162f */
[----:B------:R-:W-:Y:S01]  /*6c20*/  HADD2.F32 R47, -RZ, R155.H0_H0 ;  /* 0x2000009bff2f7230 */ /* 0x000fe20000004100 */
[----:B------:R-:W-:Y:S01]  /*6c30*/  SHF.R.U32.HI R37, RZ, 0x10, R37 ;  /* 0x00000010ff257819 */ /* 0x000fe20000011625 */
[----:B------:R-:W-:Y:S01]  /*6c40*/  HADD2.F32 R155, -RZ, R81.H0_H0 ;  /* 0x20000051ff9b7230 */ /* 0x000fe20000004100 */
[--C-:B------:R-:W-:Y:S01]  /*6c50*/  SHF.R.U64 R38, R38, 0x10, R39.reuse ;  /* 0x0000001026267819 */ /* 0x100fe20000001227 */
[----:B------:R-:W-:Y:S01]  /*6c60*/  HADD2.F32 R157, -RZ, R44.H0_H0 ;  /* 0x2000002cff9d7230 */ /* 0x000fe20000004100 */
[----:B------:R-:W-:Y:S01]  /*6c70*/  SHF.R.U32.HI R39, RZ, 0x10, R39 ;  /* 0x00000010ff277819 */ /* 0x000fe20000011627 */
[----:B--2---:R-:W-:-:S02]  /*6c80*/  HADD2.F32 R44, -RZ, R13.H1_H1 ;  /* 0x3000000dff2c7230 */ /* 0x004fc40000004100 */
[----:B------:R-:W-:Y:S01]  /*6c90*/  FMUL.FTZ R158, R155, R47 ;  /* 0x0000002f9b9e7220 */ /* 0x000fe20000410000 */
[----:B------:R-:W-:Y:S02]  /*6ca0*/  HADD2.F32 R81, -RZ, R13.H0_H0 ;  /* 0x2000000dff517230 */ /* 0x000fe40000004100 */
[-C--:B------:R-:W-:Y:S01]  /*6cb0*/  FMUL.FTZ R13, R156, R157.reuse ;  /* 0x0000009d9c0d7220 */ /* 0x080fe20000410000 */
[----:B------:R-:W-:Y:S02]  /*6cc0*/  HADD2.F32 R37, -RZ, R37.H0_H0 ;  /* 0x20000025ff257230 */ /* 0x000fe40000004100 */
[----:B------:R-:W-:Y:S01]  /*6cd0*/  FMUL.FTZ R157, R44, R157 ;  /* 0x0000009d2c9d7220 */ /* 0x000fe20000410000 */
[----:B------:R-:W-:Y:S02]  /*6ce0*/  HADD2.F32 R46, -RZ, R46.H0_H0 ;  /* 0x2000002eff2e7230 */ /* 0x000fe40000004100 */
[C---:B------:R-:W-:Y:S01]  /*6cf0*/  FMUL.FTZ R160, R81.reuse, R47 ;  /* 0x0000002f51a07220 */ /* 0x040fe20000410000 */
[----:B------:R-:W-:Y:S01]  /*6d00*/  FFMA.FTZ R158, R81, R154, -R158 ;  /* 0x0000009a519e7223 */ /* 0x000fe2000001089e */
[----:B------:R-:W-:-:S02]  /*6d10*/  HADD2.F32 R47, -RZ, R83.H0_H0 ;  /* 0x20000053ff2f7230 */ /* 0x000fc40000004100 */
[-C--:B------:R-:W-:Y:S01]  /*6d20*/  FFMA.FTZ R13, R44, R37.reuse, -R13 ;  /* 0x000000252c0d7223 */ /* 0x080fe2000001080d */
[----:B------:R-:W-:Y:S02]  /*6d30*/  HADD2.F32 R83, -RZ, R83.H1_H1 ;  /* 0x30000053ff537230 */ /* 0x000fe40000004100 */
[----:B------:R-:W-:Y:S01]  /*6d40*/  FFMA.FTZ R157, R156, R37, R157 ;  /* 0x000000259c9d7223 */ /* 0x000fe2000001009d */
[--C-:B------:R-:W-:Y:S02]  /*6d50*/  HADD2.F32 R81, -RZ, R15.reuse.H0_H0 ;  /* 0x2000000fff517230 */ /* 0x100fe40000004100 */
[----:B------:R-:W-:Y:S01]  /*6d60*/  FFMA.FTZ R160, R155, R154, R160 ;  /* 0x0000009a9ba07223 */ /* 0x000fe200000100a0 */
[----:B------:R-:W-:Y:S01]  /*6d70*/  HADD2.F32 R15, -RZ, R15.H1_H1 ;  /* 0x3000000fff0f7230 */ /* 0x000fe20000004100 */
[----:B------:R-:W-:Y:S01]  /*6d80*/  F2FP.F16.F32.PACK_AB R13, R13, R158 ;  /* 0x0000009e0d0d723e */ /* 0x000fe200000000ff */
[----:B------:R-:W-:Y:S02]  /*6d90*/  HADD2.F32 R37, -RZ, R162.H0_H0 ;  /* 0x200000a2ff257230 */ /* 0x000fe40000004100 */
[----:B------:R-:W-:Y:S01]  /*6da0*/  FMUL.FTZ R162, R83, R46 ;  /* 0x0000002e53a27220 */ /* 0x000fe20000410000 */
[----:B------:R-:W-:-:S02]  /*6db0*/  HADD2.F32 R156, -RZ, R39.H0_H0 ;  /* 0x20000027ff9c7230 */ /* 0x000fc40000004100 */
[----:B------:R-:W-:Y:S01]  /*6dc0*/  FMUL.FTZ R46, R15, R46 ;  /* 0x0000002e0f2e7220 */ /* 0x000fe20000410000 */
[----:B------:R-:W-:Y:S02]  /*6dd0*/  HADD2.F32 R44, -RZ, R159.H1_H1 ;  /* 0x3000009fff2c7230 */ /* 0x000fe40000004100 */
[-C--:B------:R-:W-:Y:S01]  /*6de0*/  FMUL.FTZ R154, R47, R37.reuse ;  /* 0x000000252f9a7220 */ /* 0x080fe20000410000 */
[----:B------:R-:W-:Y:S01]  /*6df0*/  FMUL.FTZ R164, R81, R37 ;  /* 0x0000002551a47220 */ /* 0x000fe20000410000 */
[----:B------:R-:W-:Y:S01]  /*6e00*/  FFMA.FTZ R83, R83, R156, R46 ;  /* 0x0000009c53537223 */ /* 0x000fe2000001002e */
[----:B------:R-:W-:Y:S02]  /*6e10*/  HADD2.F32 R37, -RZ, R170.H0_H0 ;  /* 0x200000aaff257230 */ /* 0x000fe40000004100 */
[-C--:B------:R-:W-:Y:S01]  /*6e20*/  FFMA.FTZ R154, R81, R44.reuse, -R154 ;  /* 0x0000002c519a7223 */ /* 0x080fe2000001089a */
[----:B------:R-:W-:Y:S01]  /*6e30*/  FFMA.FTZ R164, R47, R44, R164 ;  /* 0x0000002c2fa47223 */ /* 0x000fe200000100a4 */
[----:B------:R-:W-:-:S02]  /*6e40*/  HADD2.F32 R46, -RZ, R80.H0_H0 ;  /* 0x20000050ff2e7230 */ /* 0x000fc40000004100 */
[----:B------:R-:W-:Y:S01]  /*6e50*/  FFMA.FTZ R15, R15, R156, -R162 ;  /* 0x0000009c0f0f7223 */ /* 0x000fe200000108a2 */
[----:B------:R-:W-:Y:S02]  /*6e60*/  HADD2.F32 R44, -RZ, R12.H0_H0 ;  /* 0x2000000cff2c7230 */ /* 0x000fe40000004100 */
[----:B------:R-:W-:Y:S01]  /*6e70*/  HADD2.F32 R47, -RZ, R80.H1_H1 ;  /* 0x30000050ff2f7230 */ /* 0x000fe20000004100 */
[----:B------:R-:W-:Y:S01]  /*6e80*/  F2FP.F16.F32.PACK_AB R83, R83, R164 ;  /* 0x000000a45353723e */ /* 0x000fe200000000ff */
[----:B------:R-:W-:Y:S01]  /*6e90*/  HADD2.F32 R81, -RZ, R12.H1_H1 ;  /* 0x3000000cff517230 */ /* 0x000fe20000004100 */
[----:B------:R-:W-:Y:S01]  /*6ea0*/  F2FP.F16.F32.PACK_AB R15, R15, R154 ;  /* 0x0000009a0f0f723e */ /* 0x000fe200000000ff */
[----:B------:R-:W-:Y:S02]  /*6eb0*/  HADD2.F32 R12, -RZ, R11.H0_H0 ;  /* 0x2000000bff0c7230 */ /* 0x000fe40000004100 */
[----:B------:R-:W-:Y:S01]  /*6ec0*/  FMUL.FTZ R11, R46, R37 ;  /* 0x000000252e0b7220 */ /* 0x000fe20000410000 */
[----:B------:R-:W-:-:S02]  /*6ed0*/  HADD2.F32 R39, -RZ, R168.H1_H1 ;  /* 0x300000a8ff277230 */ /* 0x000fc40000004100 */
[----:B------:R-:W-:Y:S01]  /*6ee0*/  FMUL.FTZ R37, R44, R37 ;  /* 0x000000252c257220 */ /* 0x000fe20000410000 */
[-C--:B------:R-:W-:Y:S01]  /*6ef0*/  FMUL.FTZ R80, R47, R36.reuse ;  /* 0x000000242f507220 */ /* 0x080fe20000410000 */
[C---:B------:R-:W-:Y:S01]  /*6f00*/  FMUL.FTZ R36, R81.reuse, R36 ;  /* 0x0000002451247220 */ /* 0x040fe20000410000 */
[----:B------:R-:W-:Y:S02]  /*6f10*/  HADD2.F32 R45, -RZ, R45.H0_H0 ;  /* 0x2000002dff2d7230 */ /* 0x000fe40000004100 */
[-C--:B------:R-:W-:Y:S01]  /*6f20*/  FFMA.FTZ R37, R46, R39.reuse, R37 ;  /* 0x000000272e257223 */ /* 0x080fe20000010025 */
[----:B------:R-:W-:Y:S01]  /*6f30*/  FFMA.FTZ R11, R44, R39, -R11 ;  /* 0x000000272c0b7223 */ /* 0x000fe2000001080b */
[----:B------:R-:W-:Y:S02]  /*6f40*/  HADD2.F32 R46, -RZ, R82.H0_H0 ;  /* 0x20000052ff2e7230 */ /* 0x000fe40000004100 */
[-C--:B------:R-:W-:Y:S01]  /*6f50*/  FFMA.FTZ R80, R81, R12.reuse, -R80 ;  /* 0x0000000c51507223 */ /* 0x080fe20000010850 */
[----:B------:R-:W-:Y:S01]  /*6f60*/  FFMA.FTZ R36, R47, R12, R36 ;  /* 0x0000000c2f247223 */ /* 0x000fe20000010024 */
[----:B------:R-:W-:-:S02]  /*6f70*/  HADD2.F32 R44, -RZ, R14.H0_H0 ;  /* 0x2000000eff2c7230 */ /* 0x000fc40000004100 */
[----:B------:R-:W-:Y:S02]  /*6f80*/  HADD2.F32 R82, -RZ, R82.H1_H1 ;  /* 0x30000052ff527230 */ /* 0x000fe40000004100 */
[----:B------:R-:W-:Y:S02]  /*6f90*/  HADD2.F32 R12, -RZ, R169.H1_H1 ;  /* 0x300000a9ff0c7230 */ /* 0x000fe40000004100 */
[----:B------:R-:W-:Y:S02]  /*6fa0*/  HADD2.F32 R14, -RZ, R14.H1_H1 ;  /* 0x3000000eff0e7230 */ /* 0x000fe40000004100 */
[----:B------:R-:W-:Y:S01]  /*6fb0*/  FMUL.FTZ R155, R82, R45 ;  /* 0x0000002d529b7220 */ /* 0x000fe20000410000 */
[----:B------:R-:W-:Y:S02]  /*6fc0*/  HADD2.F32 R39, -RZ, R159.H0_H0 ;  /* 0x2000009fff277230 */ /* 0x000fe40000004100 */
[----:B------:R-:W-:Y:S01]  /*6fd0*/  FMUL.FTZ R47, R46, R12 ;  /* 0x0000000c2e2f7220 */ /* 0x000fe20000410000 */
[----:B------:R-:W-:-:S02]  /*6fe0*/  HADD2.F32 R81, -RZ, R38.H0_H0 ;  /* 0x20000026ff517230 */ /* 0x000fc40000004100 */
[----:B------:R-:W-:Y:S01]  /*6ff0*/  FMUL.FTZ R159, R44, R12 ;  /* 0x0000000c2c9f7220 */ /* 0x000fe20000410000 */
[----:B------:R-:W-:Y:S01]  /*7000*/  FMUL.FTZ R45, R14, R45 ;  /* 0x0000002d0e2d7220 */ /* 0x000fe20000410000 */
[----:B------:R-:W-:Y:S01]  /*7010*/  FFMA.FTZ R47, R44, R39, -R47 ;  /* 0x000000272c2f7223 */ /* 0x000fe2000001082f */
[----:B------:R-:W-:Y:S01]  /*7020*/  F2FP.F16.F32.PACK_AB R12, R80, R11 ;  /* 0x0000000b500c723e */ /* 0x000fe200000000ff */
[----:B------:R-:W-:Y:S01]  /*7030*/  FFMA.FTZ R159, R46, R39, R159 ;  /* 0x000000272e9f7223 */ /* 0x000fe2000001009f */
[-C--:B------:R-:W-:Y:S01]  /*7040*/  FFMA.FTZ R14, R14, R81.reuse, -R155 ;  /* 0x000000510e0e7223 */ /* 0x080fe2000001089b */
[----:B------:R-:W-:Y:S01]  /*7050*/  FFMA.FTZ R82, R82, R81, R45 ;  /* 0x0000005152527223 */ /* 0x000fe2000001002d */
[----:B------:R-:W-:Y:S02]  /*7060*/  F2FP.F16.F32.PACK_AB R81, R157, R160 ;  /* 0x000000a09d51723e */ /* 0x000fe400000000ff */
[----:B------:R-:W-:Y:S02]  /*7070*/  F2FP.F16.F32.PACK_AB R80, R36, R37 ;  /* 0x000000252450723e */ /* 0x000fe400000000ff */
[----:B------:R-:W-:-:S02]  /*7080*/  F2FP.F16.F32.PACK_AB R14, R14, R47 ;  /* 0x0000002f0e0e723e */ /* 0x000fc400000000ff */
[----:B------:R-:W-:-:S07]  /*7090*/  F2FP.F16.F32.PACK_AB R82, R82, R159 ;  /* 0x0000009f5252723e */ /* 0x000fce00000000ff */
.L_x_522:
[----:B------:R-:W-:Y:S05]  /*70a0*/  BSYNC B3 ;  /* 0x0000000000037941 */ /* 0x000fea0003800000 */
.L_x_521:
[----:B------:R-:W-:Y:S02]  /*70b0*/  ULDC.64 UR4, c[0x0][0x208] ;  /* 0x0000820000047ab9 */ /* 0x000fe40000000a00 */
[----:B--2---:R4:W-:Y:S04]  /*70c0*/  ST.E.128 desc[UR4][R124.64], R12 ;  /* 0x0000000c7c007985 */ /* 0x0049e8000c101d04 */
[----:B---3--:R4:W-:Y:S02]  /*70d0*/  @!P3 ST.E.128 desc[UR4][R126.64], R80 ;  /* 0x000000507e00b985 */ /* 0x0089e4000c101d04 */
.L_x_520:
[----:B------:R-:W-:Y:S05]  /*70e0*/  BSYNC B2 ;  /* 0x0000000000027941 */ /* 0x000fea0003800000 */
.L_x_519:
[----:B------:R-:W-:-:S13]  /*70f0*/  ISETP.NE.AND P3, PT, R21, RZ, PT ;  /* 0x000000ff1500720c */ /* 0x000fda0003f65270 */
[----:B------:R-:W-:Y:S05]  /*7100*/  @!P3 BRA `(.L_x_518) ;  /* 0x0000000400bcb947 */ /* 0x000fea0003800000 */
[----:B------:R-:W-:Y:S01]  /*7110*/  SEL R11, R115, R137, !P1 ;  /* 0x00000089730b7207 */ /* 0x000fe20004800000 */
[----:B------:R-:W-:Y:S01]  /*7120*/  BSSY B2, `(.L_x_523) ;  /* 0x000006a000027945 */ /* 0x000fe20003800000 */
[----:B----4-:R-:W-:Y:S02]  /*7130*/  SHF.R.U32.HI R14, RZ, 0x3, R224 ;  /* 0x00000003ff0e7819 */ /* 0x010fe400000116e0 */
[----:B------:R-:W-:Y:S02]  /*7140*/  SHF.R.S32.HI R12, RZ, 0x1f, R11 ;  /* 0x0000001fff0c7819 */ /* 0x000fe4000001140b */
[----:B---3--:R-:W-:Y:S02]  /*7150*/  LEA R44, P3, R20, R122, 0x1 ;  /* 0x0000007a142c7211 */ /* 0x008fe400078608ff */
[----:B------:R-:W-:Y:S02]  /*7160*/  LEA.HI R11, R12, R11, RZ, 0x4 ;  /* 0x0000000b0c0b7211 */ /* 0x000fe400078f20ff */
[----:B--2---:R-:W-:-:S02]  /*7170*/  LEA.HI.X R45, R20, R123, R28, 0x1, P3 ;  /* 0x0000007b142d7211 */ /* 0x004fc400018f0c1c */
[----:B------:R-:W-:Y:S02]  /*7180*/  LEA.HI.SX32 R11, R11, R10, 0x1c ;  /* 0x0000000a0b0b7211 */ /* 0x000fe400078fe2ff */
[----:B------:R-:W-:Y:S02]  /*7190*/  ISETP.GE.AND P6, PT, R213, R114, PT ;  /* 0x00000072d500720c */ /* 0x000fe40003fc6270 */
[----:B------:R-:W-:Y:S01]  /*71a0*/  SHF.R.S32.HI R12, RZ, 0x1f, R11 ;  /* 0x0000001fff0c7819 */ /* 0x000fe2000001140b */
[----:B------:R-:W-:-:S03]  /*71b0*/  IMAD.SHL.U32 R13, R11, 0x8, RZ ;  /* 0x000000080b0d7824 */ /* 0x000fc600078e00ff */
[----:B------:R-:W-:Y:S02]  /*71c0*/  LEA.HI R12, R12, R11, RZ, 0x3 ;  /* 0x0000000b0c0c7211 */ /* 0x000fe400078f18ff */
[----:B------:R-:W-:Y:S02]  /*71d0*/  LOP3.LUT R11, R224, 0x38, R13, 0xf8, !PT ;  /* 0x00000038e00b7812 */ /* 0x000fe400078ef80d */
[----:B------:R-:W-:Y:S02]  /*71e0*/  SHF.R.S32.HI R15, RZ, 0x3, R12 ;  /* 0x00000003ff0f7819 */ /* 0x000fe4000001140c */
[----:B------:R-:W-:Y:S01]  /*71f0*/  LOP3.LUT R12, R11, R14, RZ, 0x3c, !PT ;  /* 0x0000000e0b0c7212 */ /* 0x000fe200078e3cff */
[----:B------:R-:W-:Y:S01]  /*7200*/  IMAD R11, R212, 0x5000, R133 ;  /* 0x00005000d40b7824 */ /* 0x000fe200078e0285 */
[----:B------:R-:W-:Y:S01]  /*7210*/  ISETP.GE.AND P3, PT, R13, R135, PT ;  /* 0x000000870d00720c */ /* 0x000fe20003f66270 */
[----:B------:R-:W-:Y:S02]  /*7220*/  IMAD R15, R15, 0x1400, R228 ;  /* 0x000014000f0f7824 */ /* 0x000fe400078e02e4 */
[----:B------:R-:W-:-:S03]  /*7230*/  IMAD R11, R11, 0x2, R22 ;  /* 0x000000020b0b7824 */ /* 0x000fc600078e0216 */
[----:B------:R-:W-:-:S05]  /*7240*/  IADD3 R15, R15, R12, RZ ;  /* 0x0000000c0f0f7210 */ /* 0x000fca0007ffe0ff */
[----:B------:R-:W-:Y:S02]  /*7250*/  IMAD R15, R212, 0x5000, R15 ;  /* 0x00005000d40f7824 */ /* 0x000fe400078e020f */
[----:B------:R-:W-:-:S04]  /*7260*/  @!P3 IMAD.WIDE R122, R13, 0x2, R122 ;  /* 0x000000020d7ab825 */ /* 0x000fc800078e027a */
[----:B------:R-:W-:Y:S02]  /*7270*/  IMAD R36, R15, 0x2, R22 ;  /* 0x000000020f247824 */ /* 0x000fe400078e0216 */
[----:B------:R2:W3:Y:S04]  /*7280*/  LDS.128 R12, [R11+0x24400] ;  /* 0x024400000b0c7984 */ /* 0x0004e80000000c00 */
[----:B------:R-:W4:Y:S01]  /*7290*/  LDS.128 R36, [R36+0x24400] ;  /* 0x0244000024247984 */ /* 0x000f220000000c00 */
[----:B------:R-:W-:Y:S05]  /*72a0*/  @P6 BRA `(.L_x_524) ;  /* 0x0000000400446947 */ /* 0x000fea0003800000 */
[----:B--2---:R-:W-:Y:S01]  /*72b0*/  SHF.R.U64 R11, R32, 0x10, R33 ;  /* 0x00000010200b7819 */ /* 0x004fe20000001221 */
[----:B----4-:R-:W-:Y:S01]  /*72c0*/  HADD2.F32 R46, -RZ, R37.H1_H1 ;  /* 0x30000025ff2e7230 */ /* 0x010fe20000004100 */
        /* <DEDUP_REMOVED lines=9> */
[----:B---3--:R-:W-:Y:S01]  /*7360*/  HADD2.F32 R40, -RZ, R13.H1_H1 ;  /* 0x3000000dff287230 */ /* 0x008fe20000004100 */
[--C-:B------:R-:W-:Y:S01]  /*7370*/  SHF.R.U64 R34, R34, 0x10, R35.reuse ;  /* 0x0000001022227819 */ /* 0x100fe20000001223 */
[----:B------:R-:W-:Y:S01]  /*7380*/  HADD2.F32 R43, -RZ, R37.H0_H0 ;  /* 0x20000025ff2b7230 */ /* 0x000fe20000004100 */
[----:B------:R-:W-:Y:S01]  /*7390*/  SHF.R.U32.HI R35, RZ, 0x10, R35 ;  /* 0x00000010ff237819 */ /* 0x000fe20000011623 */
[----:B------:R-:W-:-:S02]  /*73a0*/  HADD2.F32 R37, -RZ, R13.H0_H0 ;  /* 0x2000000dff257230 */ /* 0x000fc40000004100 */
[-C--:B------:R-:W-:Y:S01]  /*73b0*/  FMUL.FTZ R13, R46, R47.reuse ;  /* 0x0000002f2e0d7220 */ /* 0x080fe20000410000 */
[----:B------:R-:W-:Y:S02]  /*73c0*/  HADD2.F32 R33, -RZ, R33.H0_H0 ;  /* 0x20000021ff217230 */ /* 0x000fe40000004100 */
[C---:B------:R-:W-:Y:S01]  /*73d0*/  FMUL.FTZ R47, R40.reuse, R47 ;  /* 0x0000002f282f7220 */ /* 0x040fe20000410000 */
[-C--:B------:R-:W-:Y:S01]  /*73e0*/  FMUL.FTZ R80, R43, R169.reuse ;  /* 0x000000a92b507220 */ /* 0x080fe20000410000 */
[----:B------:R-:W-:Y:S02]  /*73f0*/  HADD2.F32 R124, -RZ, R42.H0_H0 ;  /* 0x2000002aff7c7230 */ /* 0x000fe40000004100 */
[----:B------:R-:W-:Y:S01]  /*7400*/  FMUL.FTZ R82, R37, R169 ;  /* 0x000000a925527220 */ /* 0x000fe20000410000 */
[-C--:B------:R-:W-:Y:S01]  /*7410*/  FFMA.FTZ R13, R40, R33.reuse, -R13 ;  /* 0x00000021280d7223 */ /* 0x080fe2000001080d */
[----:B------:R-:W-:Y:S01]  /*7420*/  FFMA.FTZ R47, R46, R33, R47 ;  /* 0x000000212e2f7223 */ /* 0x000fe2000001002f */
[----:B------:R-:W-:-:S02]  /*7430*/  HADD2.F32 R33, -RZ, R167.H0_H0 ;  /* 0x200000a7ff217230 */ /* 0x000fc40000004100 */
[-C--:B------:R-:W-:Y:S01]  /*7440*/  FFMA.FTZ R80, R37, R168.reuse, -R80 ;  /* 0x000000a825507223 */ /* 0x080fe20000010850 */
[----:B------:R-:W-:Y:S02]  /*7450*/  HADD2.F32 R167, -RZ, R167.H1_H1 ;  /* 0x300000a7ffa77230 */ /* 0x000fe40000004100 */
[----:B------:R-:W-:Y:S01]  /*7460*/  FFMA.FTZ R82, R43, R168, R82 ;  /* 0x000000a82b527223 */ /* 0x000fe20000010052 */
[----:B------:R-:W-:Y:S02]  /*7470*/  HADD2.F32 R40, -RZ, R39.H0_H0 ;  /* 0x20000027ff287230 */ /* 0x000fe40000004100 */
[----:B------:R-:W-:Y:S01]  /*7480*/  HADD2.F32 R46, -RZ, R15.H0_H0 ;  /* 0x2000000fff2e7230 */ /* 0x000fe20000004100 */
[----:B------:R-:W-:Y:S01]  /*7490*/  F2FP.F16.F32.PACK_AB R13, R13, R80 ;  /* 0x000000500d0d723e */ /* 0x000fe200000000ff */
[----:B------:R-:W-:Y:S02]  /*74a0*/  HADD2.F32 R39, -RZ, R39.H1_H1 ;  /* 0x30000027ff277230 */ /* 0x000fe40000004100 */
[----:B------:R-:W-:-:S02]  /*74b0*/  HADD2.F32 R37, -RZ, R15.H1_H1 ;  /* 0x3000000fff257230 */ /* 0x000fc40000004100 */
[-C--:B------:R-:W-:Y:S01]  /*74c0*/  FMUL.FTZ R15, R40, R167.reuse ;  /* 0x000000a7280f7220 */ /* 0x080fe20000410000 */
[----:B------:R-:W-:Y:S02]  /*74d0*/  HADD2.F32 R42, -RZ, R35.H0_H0 ;  /* 0x20000023ff2a7230 */ /* 0x000fe40000004100 */
[C---:B------:R-:W-:Y:S01]  /*74e0*/  FMUL.FTZ R167, R46.reuse, R167 ;  /* 0x000000a72ea77220 */ /* 0x040fe20000410000 */
[-C--:B------:R-:W-:Y:S01]  /*74f0*/  FMUL.FTZ R126, R39, R124.reuse ;  /* 0x0000007c277e7220 */ /* 0x080fe20000410000 */
[C---:B------:R-:W-:Y:S01]  /*7500*/  FMUL.FTZ R124, R37.reuse, R124 ;  /* 0x0000007c257c7220 */ /* 0x040fe20000410000 */
[-C--:B------:R-:W-:Y:S01]  /*7510*/  FFMA.FTZ R15, R46, R33.reuse, -R15 ;  /* 0x000000212e0f7223 */ /* 0x080fe2000001080f */
[----:B------:R-:W-:Y:S01]  /*7520*/  FFMA.FTZ R33, R40, R33, R167 ;  /* 0x0000002128217223 */ /* 0x000fe200000100a7 */
[----:B------:R-:W-:Y:S02]  /*7530*/  HADD2.F32 R43, -RZ, R166.H1_H1 ;  /* 0x300000a6ff2b7230 */ /* 0x000fe40000004100 */
[----:B------:R-:W-:Y:S01]  /*7540*/  FFMA.FTZ R40, R37, R42, -R126 ;  /* 0x0000002a25287223 */ /* 0x000fe2000001087e */
[----:B------:R-:W-:-:S02]  /*7550*/  HADD2.F32 R32, -RZ, R36.H0_H0 ;  /* 0x20000024ff207230 */ /* 0x000fc40000004100 */
[----:B------:R-:W-:Y:S01]  /*7560*/  FFMA.FTZ R42, R39, R42, R124 ;  /* 0x0000002a272a7223 */ /* 0x000fe2000001007c */
[----:B------:R-:W-:Y:S02]  /*7570*/  HADD2.F32 R46, -RZ, R12.H0_H0 ;  /* 0x2000000cff2e7230 */ /* 0x000fe40000004100 */
[----:B------:R-:W-:Y:S01]  /*7580*/  HADD2.F32 R36, -RZ, R36.H1_H1 ;  /* 0x30000024ff247230 */ /* 0x000fe20000004100 */
[----:B------:R-:W-:Y:S01]  /*7590*/  F2FP.F16.F32.PACK_AB R15, R40, R15 ;  /* 0x0000000f280f723e */ /* 0x000fe200000000ff */
[----:B------:R-:W-:Y:S02]  /*75a0*/  HADD2.F32 R37, -RZ, R12.H1_H1 ;  /* 0x3000000cff257230 */ /* 0x000fe40000004100 */
[----:B------:R-:W-:Y:S02]  /*75b0*/  HADD2.F32 R39, -RZ, R11.H0_H0 ;  /* 0x2000000bff277230 */ /* 0x000fe40000004100 */
[----:B------:R-:W-:Y:S01]  /*75c0*/  FMUL.FTZ R11, R32, R43 ;  /* 0x0000002b200b7220 */ /* 0x000fe20000410000 */
[----:B------:R-:W-:-:S02]  /*75d0*/  HADD2.F32 R35, -RZ, R166.H0_H0 ;  /* 0x200000a6ff237230 */ /* 0x000fc40000004100 */
[----:B------:R-:W-:Y:S01]  /*75e0*/  FMUL.FTZ R43, R46, R43 ;  /* 0x0000002b2e2b7220 */ /* 0x000fe20000410000 */
[-C--:B------:R-:W-:Y:S01]  /*75f0*/  FMUL.FTZ R124, R36, R81.reuse ;  /* 0x00000051247c7220 */ /* 0x080fe20000410000 */
[C---:B------:R-:W-:Y:S01]  /*7600*/  FMUL.FTZ R81, R37.reuse, R81 ;  /* 0x0000005125517220 */ /* 0x040fe20000410000 */
[----:B------:R-:W-:Y:S02]  /*7610*/  HADD2.F32 R34, -RZ, R34.H0_H0 ;  /* 0x20000022ff227230 */ /* 0x000fe40000004100 */
[-C--:B------:R-:W-:Y:S01]  /*7620*/  FFMA.FTZ R11, R46, R35.reuse, -R11 ;  /* 0x000000232e0b7223 */ /* 0x080fe2000001080b */
[----:B------:R-:W-:Y:S01]  /*7630*/  FFMA.FTZ R12, R32, R35, R43 ;  /* 0x00000023200c7223 */ /* 0x000fe2000001002b */
[-C--:B------:R-:W-:Y:S01]  /*7640*/  FFMA.FTZ R32, R37, R39.reuse, -R124 ;  /* 0x0000002725207223 */ /* 0x080fe2000001087c */
[----:B------:R-:W-:Y:S01]  /*7650*/  FFMA.FTZ R35, R36, R39, R81 ;  /* 0x0000002724237223 */ /* 0x000fe20000010051 */
[----:B------:R-:W-:Y:S02]  /*7660*/  HADD2.F32 R43, -RZ, R41.H0_H0 ;  /* 0x20000029ff2b7230 */ /* 0x000fe40000004100 */
[----:B------:R-:W-:Y:S01]  /*7670*/  HADD2.F32 R46, -RZ, R165.H0_H0 ;  /* 0x200000a5ff2e7230 */ /* 0x000fe20000004100 */
[----:B------:R-:W-:Y:S01]  /*7680*/  F2FP.F16.F32.PACK_AB R32, R32, R11 ;  /* 0x0000000b2020723e */ /* 0x000fe200000000ff */
[----:B------:R-:W-:-:S02]  /*7690*/  HADD2.F32 R39, -RZ, R38.H0_H0 ;  /* 0x20000026ff277230 */ /* 0x000fc40000004100 */
[----:B------:R-:W-:Y:S02]  /*76a0*/  HADD2.F32 R41, -RZ, R38.H1_H1 ;  /* 0x30000026ff297230 */ /* 0x000fe40000004100 */
[--C-:B------:R-:W-:Y:S02]  /*76b0*/  HADD2.F32 R37, -RZ, R14.reuse.H0_H0 ;  /* 0x2000000eff257230 */ /* 0x100fe40000004100 */
[----:B------:R-:W-:Y:S02]  /*76c0*/  HADD2.F32 R38, -RZ, R14.H1_H1 ;  /* 0x3000000eff267230 */ /* 0x000fe40000004100 */
[-C--:B------:R-:W-:Y:S01]  /*76d0*/  FMUL.FTZ R14, R39, R46.reuse ;  /* 0x0000002e270e7220 */ /* 0x080fe20000410000 */
[----:B------:R-:W-:Y:S02]  /*76e0*/  HADD2.F32 R36, -RZ, R165.H1_H1 ;  /* 0x300000a5ff247230 */ /* 0x000fe40000004100 */
[----:B------:R-:W-:Y:S01]  /*76f0*/  FMUL.FTZ R46, R37, R46 ;  /* 0x0000002e252e7220 */ /* 0x000fe20000410000 */
[-C--:B------:R-:W-:Y:S01]  /*7700*/  FMUL.FTZ R81, R41, R43.reuse ;  /* 0x0000002b29517220 */ /* 0x080fe20000410000 */
[C---:B------:R-:W-:Y:S01]  /*7710*/  FMUL.FTZ R124, R38.reuse, R43 ;  /* 0x0000002b267c7220 */ /* 0x040fe20000410000 */
[-C--:B------:R-:W-:Y:S01]  /*7720*/  FFMA.FTZ R14, R37, R36.reuse, -R14 ;  /* 0x00000024250e7223 */ /* 0x080fe2000001080e */
[----:B------:R-:W-:Y:S01]  /*7730*/  FFMA.FTZ R46, R39, R36, R46 ;  /* 0x00000024272e7223 */ /* 0x000fe2000001002e */
[-C--:B------:R-:W-:Y:S01]  /*7740*/  FFMA.FTZ R81, R38, R34.reuse, -R81 ;  /* 0x0000002226517223 */ /* 0x080fe20000010851 */
[----:B------:R-:W-:Y:S01]  /*7750*/  FFMA.FTZ R41, R41, R34, R124 ;  /* 0x0000002229297223 */ /* 0x000fe2000001007c */
[----:B------:R-:W-:-:S02]  /*7760*/  F2FP.F16.F32.PACK_AB R36, R35, R12 ;  /* 0x0000000c2324723e */ /* 0x000fc400000000ff */
[----:B------:R-:W-:Y:S02]  /*7770*/  F2FP.F16.F32.PACK_AB R37, R47, R82 ;  /* 0x000000522f25723e */ /* 0x000fe400000000ff */
[----:B------:R-:W-:Y:S02]  /*7780*/  F2FP.F16.F32.PACK_AB R39, R42, R33 ;  /* 0x000000212a27723e */ /* 0x000fe400000000ff */
[----:B------:R-:W-:Y:S02]  /*7790*/  F2FP.F16.F32.PACK_AB R14, R81, R14 ;  /* 0x0000000e510e723e */ /* 0x000fe400000000ff */
[----:B------:R-:W-:Y:S02]  /*77a0*/  F2FP.F16.F32.PACK_AB R38, R41, R46 ;  /* 0x0000002e2926723e */ /* 0x000fe400000000ff */
[----:B------:R-:W-:-:S07]  /*77b0*/  MOV R12, R32 ;  /* 0x00000020000c7202 */ /* 0x000fce0000000f00 */
.L_x_524:
[----:B------:R-:W-:Y:S05]  /*77c0*/  BSYNC B2 ;  /* 0x0000000000027941 */ /* 0x000fea0003800000 */
.L_x_523:
[----:B------:R-:W-:Y:S02]  /*77d0*/  ULDC.64 UR4, c[0x0][0x208] ;  /* 0x0000820000047ab9 */ /* 0x000fe40000000a00 */
[----:B---3--:R3:W-:Y:S04]  /*77e0*/  ST.E.128 desc[UR4][R44.64], R12 ;  /* 0x0000000c2c007985 */ /* 0x0087e8000c101d04 */
[----:B----4-:R3:W-:Y:S02]  /*77f0*/  @!P3 ST.E.128 desc[UR4][R122.64], R36 ;  /* 0x000000247a00b985 */ /* 0x0107e4000c101d04 */
.L_x_518:
[----:B------:R-:W-:Y:S05]  /*7800*/  BSYNC B1 ;  /* 0x0000000000017941 */ /* 0x000fea0003800000 */
.L_x_517:
[----:B------:R-:W-:-:S03]  /*7810*/  UMOV UR4, 0xffffffff ;  /* 0xffffffff00047882 */ /* 0x000fc60000000000 */
[----:B------:R-:W-:Y:S05]  /*7820*/  BRA.DIV UR4, `(.L_x_525) ;  /* 0x0000020604847947 */ /* 0x000fea000b800000 */
[----:B---3--:R3:W0:Y:S04]  /*7830*/  SHFL.IDX PT, R37, R117, 0x1, 0x181f ;  /* 0x00381f0075257f89 */ /* 0x00862800000e0000 */
[----:B------:R3:W0:Y:S02]  /*7840*/  SHFL.IDX PT, R36, R118, 0x1, 0x181f ;  /* 0x00381f0076247f89 */ /* 0x00062400000e0000 */
.L_x_826:
[----:B------:R-:W-:Y:S04]  /*7850*/  BSSY B1, `(.L_x_526) ;  /* 0x00000fd000017945 */ /* 0x000fe80003800000 */
[----:B------:R-:W-:Y:S05]  /*7860*/  @P4 BRA `(.L_x_527) ;  /* 0x0000000c00ec4947 */ /* 0x000fea0003800000 */
[----:B------:R-:W-:Y:S01]  /*7870*/  ISETP.NE.AND P3, PT, R3, RZ, PT ;  /* 0x000000ff0300720c */ /* 0x000fe20003f65270 */
[----:B------:R-:W-:-:S12]  /*7880*/  BSSY B2, `(.L_x_528) ;  /* 0x000007b000027945 */ /* 0x000fd80003800000 */
[----:B------:R-:W-:Y:S05]  /*7890*/  @!P3 BRA `(.L_x_529) ;  /* 0x0000000400e4b947 */ /* 0x000fea0003800000 */
[----:B----4-:R-:W4:Y:S01]  /*78a0*/  LDL R14, [R1+0x54] ;  /* 0x00005400010e7983 */ /* 0x010f220000100800 */
[----:B--2---:R-:W-:Y:S01]  /*78b0*/  SEL R11, R115, R137, !P2 ;  /* 0x00000089730b7207 */ /* 0x004fe20005000000 */
[----:B------:R-:W-:Y:S01]  /*78c0*/  VIADD R13, R219, 0x20 ;  /* 0x00000020db0d7836 */ /* 0x000fe20000000000 */
[----:B0-----:R-:W-:Y:S01]  /*78d0*/  LEA R38, P4, R9, R36, 0x1 ;  /* 0x0000002409267211 */ /* 0x001fe200078808ff */
[----:B------:R-:W-:Y:S01]  /*78e0*/  VIADD R15, R219, 0x20 ;  /* 0x00000020db0f7836 */ /* 0x000fe20000000000 */
[----:B------:R-:W-:Y:S01]  /*78f0*/  SHF.R.S32.HI R12, RZ, 0x1f, R11 ;  /* 0x0000001fff0c7819 */ /* 0x000fe2000001140b */
[----:B------:R-:W-:Y:S01]  /*7900*/  BSSY B3, `(.L_x_530) ;  /* 0x000006f000037945 */ /* 0x000fe20003800000 */
[----:B------:R-:W-:Y:S01]  /*7910*/  SHF.L.U32 R13, R13, 0x6, RZ ;  /* 0x000000060d0d7819 */ /* 0x000fe200000006ff */
[----:B------:R-:W-:Y:S01]  /*7920*/  IMAD.SHL.U32 R15, R15, 0x40, RZ ;  /* 0x000000400f0f7824 */ /* 0x000fe200078e00ff */
[----:B------:R-:W-:Y:S02]  /*7930*/  LEA.HI R11, R12, R11, RZ, 0x4 ;  /* 0x0000000b0c0b7211 */ /* 0x000fe400078f20ff */
[----:B------:R-:W-:-:S02]  /*7940*/  LOP3.LUT R13, R13, 0x1c0, RZ, 0xc0, !PT ;  /* 0x000001c00d0d7812 */ /* 0x000fc400078ec0ff */
[----:B------:R-:W-:Y:S02]  /*7950*/  LEA.HI.SX32 R11, R11, R8, 0x1c ;  /* 0x000000080b0b7211 */ /* 0x000fe400078fe2ff */
[----:B------:R-:W-:Y:S02]  /*7960*/  LOP3.LUT R15, R15, 0x1c0, RZ, 0xc0, !PT ;  /* 0x000001c00f0f7812 */ /* 0x000fe400078ec0ff */
[----:B------:R-:W-:Y:S01]  /*7970*/  SHF.R.S32.HI R12, RZ, 0x1f, R11 ;  /* 0x0000001fff0c7819 */ /* 0x000fe2000001140b */
[----:B------:R-:W-:Y:S01]  /*7980*/  IMAD.SHL.U32 R40, R11, 0x8, RZ ;  /* 0x000000080b287824 */ /* 0x000fe200078e00ff */
[----:B------:R-:W-:Y:S02]  /*7990*/  SHF.R.U32.HI R13, RZ, 0x3, R13 ;  /* 0x00000003ff0d7819 */ /* 0x000fe4000001160d */
[----:B------:R-:W-:Y:S02]  /*79a0*/  LEA.HI R12, R12, R11, RZ, 0x3 ;  /* 0x0000000b0c0c7211 */ /* 0x000fe400078f18ff */
[----:B------:R-:W-:-:S02]  /*79b0*/  LOP3.LUT R11, R15, 0x38, R40, 0xf8, !PT ;  /* 0x000000380f0b7812 */ /* 0x000fc400078ef828 */
[----:B------:R-:W-:Y:S02]  /*79c0*/  SHF.R.S32.HI R12, RZ, 0x3, R12 ;  /* 0x00000003ff0c7819 */ /* 0x000fe4000001140c */
[----:B------:R-:W-:Y:S02]  /*79d0*/  LOP3.LUT R11, R11, R13, RZ, 0x3c, !PT ;  /* 0x0000000d0b0b7212 */ /* 0x000fe400078e3cff */
[----:B------:R-:W-:Y:S02]  /*79e0*/  LEA.HI.X R39, R9, R37, R27, 0x1, P4 ;  /* 0x0000002509277211 */ /* 0x000fe400020f0c1b */
[----:B------:R-:W-:Y:S02]  /*79f0*/  ISETP.GE.AND P4, PT, R16, R114, PT ;  /* 0x000000721000720c */ /* 0x000fe40003f86270 */
[----:B------:R-:W-:-:S13]  /*7a00*/  ISETP.GE.AND P3, PT, R40, R135, PT ;  /* 0x000000872800720c */ /* 0x000fda0003f66270 */
[----:B------:R-:W-:-:S04]  /*7a10*/  @!P3 IMAD.WIDE R40, R40, 0x2, R36 ;  /* 0x000000022828b825 */ /* 0x000fc800078e0224 */
[----:B----4-:R-:W-:-:S05]  /*7a20*/  IMAD R12, R12, 0x1400, R14 ;  /* 0x000014000c0c7824 */ /* 0x010fca00078e020e */
[----:B------:R-:W-:Y:S01]  /*7a30*/  IADD3 R13, R12, R11, RZ ;  /* 0x0000000b0c0d7210 */ /* 0x000fe20007ffe0ff */
[----:B------:R-:W-:-:S04]  /*7a40*/  IMAD R11, R212, 0x5000, R132 ;  /* 0x00005000d40b7824 */ /* 0x000fc800078e0284 */
[----:B------:R-:W-:Y:S02]  /*7a50*/  IMAD R13, R212, 0x5000, R13 ;  /* 0x00005000d40d7824 */ /* 0x000fe400078e020d */
[--C-:B------:R-:W-:Y:S02]  /*7a60*/  IMAD R11, R11, 0x2, R22.reuse ;  /* 0x000000020b0b7824 */ /* 0x100fe400078e0216 */
[----:B------:R-:W-:-:S03]  /*7a70*/  IMAD R32, R13, 0x2, R22 ;  /* 0x000000020d207824 */ /* 0x000fc600078e0216 */
[----:B------:R0:W2:Y:S04]  /*7a80*/  LDS.128 R12, [R11+0x24400] ;  /* 0x024400000b0c7984 */ /* 0x0000a80000000c00 */
[----:B------:R-:W4:Y:S01]  /*7a90*/  LDS.128 R32, [R32+0x24400] ;  /* 0x0244000020207984 */ /* 0x000f220000000c00 */
[----:B------:R-:W-:Y:S05]  /*7aa0*/  @P4 BRA `(.L_x_531) ;  /* 0x0000000400504947 */ /* 0x000fea0003800000 */
[----:B----4-:R-:W-:Y:S01]  /*7ab0*/  MOV R45, R33 ;  /* 0x00000021002d7202 */ /* 0x010fe20000000f00 */
[----:B--2---:R-:W-:Y:S01]  /*7ac0*/  IMAD.MOV.U32 R33, RZ, RZ, R15 ;  /* 0x000000ffff217224 */ /* 0x004fe200078e000f */
[--C-:B0-----:R-:W-:Y:S01]  /*7ad0*/  SHF.R.U64 R11, R52, 0x10, R53.reuse ;  /* 0x00000010340b7819 */ /* 0x101fe20000001235 */
[----:B------:R-:W-:Y:S01]  /*7ae0*/  HADD2.F32 R80, -RZ, R163.H1_H1 ;  /* 0x300000a3ff507230 */ /* 0x000fe20000004100 */
[----:B------:R-:W-:Y:S01]  /*7af0*/  SHF.R.U32.HI R52, RZ, 0x10, R53 ;  /* 0x00000010ff347819 */ /* 0x000fe20000011635 */
[----:B------:R-:W-:Y:S01]  /*7b00*/  HADD2.F32 R47, -RZ, R45.H0_H0 ;  /* 0x2000002dff2f7230 */ /* 0x000fe20000004100 */
[--C-:B------:R-:W-:Y:S01]  /*7b10*/  SHF.R.U32.HI R53, RZ, 0x10, R61.reuse ;  /* 0x00000010ff357819 */ /* 0x100fe2000001163d */
[----:B------:R-:W-:Y:S01]  /*7b20*/  HADD2.F32 R15, -RZ, R13.H0_H0 ;  /* 0x2000000dff0f7230 */ /* 0x000fe20000004100 */
[----:B------:R-:W-:Y:S01]  /*7b30*/  SHF.R.U64 R42, R60, 0x10, R61 ;  /* 0x000000103c2a7819 */ /* 0x000fe2000000123d */
[----:B------:R-:W-:Y:S02]  /*7b40*/  HADD2.F32 R60, -RZ, R163.H0_H0 ;  /* 0x200000a3ff3c7230 */ /* 0x000fe40000004100 */
[----:B------:R-:W-:Y:S01]  /*7b50*/  FMUL.FTZ R82, R47, R80 ;  /* 0x000000502f527220 */ /* 0x000fe20000410000 */
[----:B------:R-:W-:Y:S01]  /*7b60*/  HADD2.F32 R45, -RZ, R45.H1_H1 ;  /* 0x3000002dff2d7230 */ /* 0x000fe20000004100 */
[----:B------:R-:W-:Y:S01]  /*7b70*/  SHF.R.U64 R44, R62, 0x10, R63 ;  /* 0x000000103e2c7819 */ /* 0x000fe2000000123f */
[----:B------:R-:W-:-:S02]  /*7b80*/  HADD2.F32 R53, -RZ, R53.H0_H0 ;  /* 0x20000035ff357230 */ /* 0x000fc40000004100 */
[C---:B------:R-:W-:Y:S01]  /*7b90*/  FMUL.FTZ R80, R15.reuse, R80 ;  /* 0x000000500f507220 */ /* 0x040fe20000410000 */
[----:B------:R-:W-:Y:S01]  /*7ba0*/  HADD2.F32 R46, -RZ, R13.H1_H1 ;  /* 0x3000000dff2e7230 */ /* 0x000fe20000004100 */
[----:B------:R-:W-:Y:S01]  /*7bb0*/  SHF.R.U64 R43, R54, 0x10, R55 ;  /* 0x00000010362b7819 */ /* 0x000fe20000001237 */
[----:B------:R-:W-:Y:S01]  /*7bc0*/  HADD2.F32 R52, -RZ, R52.H0_H0 ;  /* 0x20000034ff347230 */ /* 0x000fe20000004100 */
[----:B------:R-:W-:Y:S01]  /*7bd0*/  SHF.R.U32.HI R62, RZ, 0x10, R63 ;  /* 0x00000010ff3e7819 */ /* 0x000fe2000001163f */
[-C--:B------:R-:W-:Y:S01]  /*7be0*/  FFMA.FTZ R13, R15, R60.reuse, -R82 ;  /* 0x0000003c0f0d7223 */ /* 0x080fe20000010852 */
[----:B------:R-:W-:Y:S01]  /*7bf0*/  SHF.R.U32.HI R54, RZ, 0x10, R55 ;  /* 0x00000010ff367819 */ /* 0x000fe20000011637 */
[-C--:B------:R-:W-:Y:S01]  /*7c00*/  FMUL.FTZ R55, R45, R53.reuse ;  /* 0x000000352d377220 */ /* 0x080fe20000410000 */
[----:B------:R-:W-:Y:S01]  /*7c10*/  FMUL.FTZ R122, R46, R53 ;  /* 0x000000352e7a7220 */ /* 0x000fe20000410000 */
[----:B------:R-:W-:Y:S01]  /*7c20*/  FFMA.FTZ R15, R47, R60, R80 ;  /* 0x0000003c2f0f7223 */ /* 0x000fe20000010050 */
[----:B------:R-:W-:-:S02]  /*7c30*/  HADD2.F32 R82, -RZ, R161.H1_H1 ;  /* 0x300000a1ff527230 */ /* 0x000fc40000004100 */
[-C--:B------:R-:W-:Y:S01]  /*7c40*/  FFMA.FTZ R46, R46, R52.reuse, -R55 ;  /* 0x000000342e2e7223 */ /* 0x080fe20000010837 */
[--C-:B------:R-:W-:Y:S02]  /*7c50*/  HADD2.F32 R47, -RZ, R35.reuse.H0_H0 ;  /* 0x20000023ff2f7230 */ /* 0x100fe40000004100 */
[----:B------:R-:W-:Y:S01]  /*7c60*/  FFMA.FTZ R52, R45, R52, R122 ;  /* 0x000000342d347223 */ /* 0x000fe2000001007a */
[----:B------:R-:W-:Y:S02]  /*7c70*/  HADD2.F32 R60, -RZ, R35.H1_H1 ;  /* 0x30000023ff3c7230 */ /* 0x000fe40000004100 */
[----:B------:R-:W-:Y:S01]  /*7c80*/  HADD2.F32 R62, -RZ, R62.H0_H0 ;  /* 0x2000003eff3e7230 */ /* 0x000fe20000004100 */
[----:B------:R-:W-:Y:S01]  /*7c90*/  F2FP.F16.F32.PACK_AB R13, R46, R13 ;  /* 0x0000000d2e0d723e */ /* 0x000fe200000000ff */
[----:B------:R-:W-:Y:S02]  /*7ca0*/  HADD2.F32 R35, -RZ, R33.H0_H0 ;  /* 0x20000021ff237230 */ /* 0x000fe40000004100 */
[----:B------:R-:W-:-:S02]  /*7cb0*/  HADD2.F32 R80, -RZ, R161.H0_H0 ;  /* 0x200000a1ff507230 */ /* 0x000fc40000004100 */
[----:B------:R-:W-:Y:S01]  /*7cc0*/  FMUL.FTZ R122, R60, R62 ;  /* 0x0000003e3c7a7220 */ /* 0x000fe20000410000 */
[----:B------:R-:W-:Y:S02]  /*7cd0*/  HADD2.F32 R45, -RZ, R33.H1_H1 ;  /* 0x30000021ff2d7230 */ /* 0x000fe40000004100 */
[----:B------:R-:W-:Y:S02]  /*7ce0*/  HADD2.F32 R53, -RZ, R54.H0_H0 ;  /* 0x20000036ff357230 */ /* 0x000fe40000004100 */
[-C--:B------:R-:W-:Y:S01]  /*7cf0*/  FMUL.FTZ R54, R47, R82.reuse ;  /* 0x000000522f367220 */ /* 0x080fe20000410000 */
[----:B------:R-:W-:Y:S01]  /*7d00*/  FMUL.FTZ R82, R35, R82 ;  /* 0x0000005223527220 */ /* 0x000fe20000410000 */
[----:B------:R-:W-:Y:S01]  /*7d10*/  FMUL.FTZ R55, R45, R62 ;  /* 0x0000003e2d377220 */ /* 0x000fe20000410000 */
[----:B------:R-:W-:Y:S02]  /*7d20*/  HADD2.F32 R62, -RZ, R42.H0_H0 ;  /* 0x2000002aff3e7230 */ /* 0x000fe40000004100 */
[-C--:B------:R-:W-:Y:S01]  /*7d30*/  FFMA.FTZ R33, R35, R80.reuse, -R54 ;  /* 0x0000005023217223 */ /* 0x080fe20000010836 */
[----:B------:R-:W-:Y:S01]  /*7d40*/  FFMA.FTZ R54, R45, R53, -R122 ;  /* 0x000000352d367223 */ /* 0x000fe2000001087a */
[----:B------:R-:W-:Y:S01]  /*7d50*/  FFMA.FTZ R35, R47, R80, R82 ;  /* 0x000000502f237223 */ /* 0x000fe20000010052 */
[----:B------:R-:W-:-:S02]  /*7d60*/  HADD2.F32 R61, -RZ, R153.H1_H1 ;  /* 0x30000099ff3d7230 */ /* 0x000fc40000004100 */
[----:B------:R-:W-:Y:S01]  /*7d70*/  FFMA.FTZ R60, R60, R53, R55 ;  /* 0x000000353c3c7223 */ /* 0x000fe20000010037 */
[----:B------:R-:W-:Y:S01]  /*7d80*/  HADD2.F32 R45, -RZ, R32.H0_H0 ;  /* 0x20000020ff2d7230 */ /* 0x000fe20000004100 */
[----:B------:R-:W-:Y:S01]  /*7d90*/  F2FP.F16.F32.PACK_AB R54, R54, R33 ;  /* 0x000000213636723e */ /* 0x000fe200000000ff */
[----:B------:R-:W-:Y:S01]  /*7da0*/  HADD2.F32 R42, -RZ, R12.H0_H0 ;  /* 0x2000000cff2a7230 */ /* 0x000fe20000004100 */
[----:B------:R-:W-:Y:S01]  /*7db0*/  F2FP.F16.F32.PACK_AB R33, R52, R15 ;  /* 0x0000000f3421723e */ /* 0x000fe200000000ff */
[----:B------:R-:W-:Y:S01]  /*7dc0*/  HADD2.F32 R47, -RZ, R32.H1_H1 ;  /* 0x30000020ff2f7230 */ /* 0x000fe20000004100 */
[----:B------:R-:W-:Y:S01]  /*7dd0*/  F2FP.F16.F32.PACK_AB R35, R60, R35 ;  /* 0x000000233c23723e */ /* 0x000fe200000000ff */
[----:B------:R-:W-:Y:S02]  /*7de0*/  HADD2.F32 R32, -RZ, R12.H1_H1 ;  /* 0x3000000cff207230 */ /* 0x000fe40000004100 */
[----:B------:R-:W-:Y:S01]  /*7df0*/  FMUL.FTZ R12, R42, R61 ;  /* 0x0000003d2a0c7220 */ /* 0x000fe20000410000 */
[----:B------:R-:W-:-:S02]  /*7e00*/  HADD2.F32 R55, -RZ, R11.H0_H0 ;  /* 0x2000000bff377230 */ /* 0x000fc40000004100 */
[----:B------:R-:W-:Y:S01]  /*7e10*/  FMUL.FTZ R11, R45, R61 ;  /* 0x0000003d2d0b7220 */ /* 0x000fe20000410000 */
[----:B------:R-:W-:Y:S02]  /*7e20*/  HADD2.F32 R53, -RZ, R152.H1_H1 ;  /* 0x30000098ff357230 */ /* 0x000fe40000004100 */
[CC--:B------:R-:W-:Y:S01]  /*7e30*/  FMUL.FTZ R61, R47.reuse, R62.reuse ;  /* 0x0000003e2f3d7220 */ /* 0x0c0fe20000410000 */
[----:B------:R-:W-:Y:S01]  /*7e40*/  FMUL.FTZ R80, R32, R62 ;  /* 0x0000003e20507220 */ /* 0x000fe20000410000 */
[----:B------:R-:W-:Y:S01]  /*7e50*/  HADD2.F32 R153, -RZ, R153.H0_H0 ;  /* 0x20000099ff997230 */ /* 0x000fe20000004100 */
[----:B------:R-:W-:Y:S01]  /*7e60*/  MOV R15, R54 ;  /* 0x00000036000f7202 */ /* 0x000fe20000000f00 */
[----:B------:R-:W-:Y:S01]  /*7e70*/  FFMA.FTZ R11, R42, R53, -R11 ;  /* 0x000000352a0b7223 */ /* 0x000fe2000001080b */
[-C--:B------:R-:W-:Y:S01]  /*7e80*/  FFMA.FTZ R62, R32, R55.reuse, -R61 ;  /* 0x00000037203e7223 */ /* 0x080fe2000001083d */
[----:B------:R-:W-:Y:S01]  /*7e90*/  FFMA.FTZ R55, R47, R55, R80 ;  /* 0x000000372f377223 */ /* 0x000fe20000010050 */
[----:B------:R-:W-:-:S02]  /*7ea0*/  HADD2.F32 R42, -RZ, R34.H0_H0 ;  /* 0x20000022ff2a7230 */ /* 0x000fc40000004100 */
[----:B------:R-:W-:Y:S01]  /*7eb0*/  FFMA.FTZ R12, R45, R53, R12 ;  /* 0x000000352d0c7223 */ /* 0x000fe2000001000c */
[----:B------:R-:W-:Y:S01]  /*7ec0*/  HADD2.F32 R47, -RZ, R44.H0_H0 ;  /* 0x2000002cff2f7230 */ /* 0x000fe20000004100 */
[----:B------:R-:W-:Y:S01]  /*7ed0*/  F2FP.F16.F32.PACK_AB R62, R62, R11 ;  /* 0x0000000b3e3e723e */ /* 0x000fe200000000ff */
[----:B------:R-:W-:Y:S02]  /*7ee0*/  HADD2.F32 R32, -RZ, R14.H0_H0 ;  /* 0x2000000eff207230 */ /* 0x000fe40000004100 */
[-C--:B------:R-:W-:Y:S01]  /*7ef0*/  FMUL.FTZ R53, R42, R153.reuse ;  /* 0x000000992a357220 */ /* 0x080fe20000410000 */
[----:B------:R-:W-:Y:S02]  /*7f00*/  HADD2.F32 R34, -RZ, R34.H1_H1 ;  /* 0x30000022ff227230 */ /* 0x000fe40000004100 */
[----:B------:R-:W-:Y:S02]  /*7f10*/  HADD2.F32 R14, -RZ, R14.H1_H1 ;  /* 0x3000000eff0e7230 */ /* 0x000fe40000004100 */
[----:B------:R-:W-:Y:S01]  /*7f20*/  FMUL.FTZ R153, R32, R153 ;  /* 0x0000009920997220 */ /* 0x000fe20000410000 */
[----:B------:R-:W-:-:S02]  /*7f30*/  HADD2.F32 R45, -RZ, R152.H0_H0 ;  /* 0x20000098ff2d7230 */ /* 0x000fc40000004100 */
[-C--:B------:R-:W-:Y:S01]  /*7f40*/  FMUL.FTZ R61, R34, R47.reuse ;  /* 0x0000002f223d7220 */ /* 0x080fe20000410000 */
[----:B------:R-:W-:Y:S02]  /*7f50*/  HADD2.F32 R43, -RZ, R43.H0_H0 ;  /* 0x2000002bff2b7230 */ /* 0x000fe40000004100 */
[----:B------:R-:W-:Y:S01]  /*7f60*/  FMUL.FTZ R47, R14, R47 ;  /* 0x0000002f0e2f7220 */ /* 0x000fe20000410000 */
[-C--:B------:R-:W-:Y:S01]  /*7f70*/  FFMA.FTZ R53, R32, R45.reuse, -R53 ;  /* 0x0000002d20357223 */ /* 0x080fe20000010835 */
[----:B------:R-:W-:Y:S01]  /*7f80*/  FFMA.FTZ R153, R42, R45, R153 ;  /* 0x0000002d2a997223 */ /* 0x000fe20000010099 */
[-C--:B------:R-:W-:Y:S01]  /*7f90*/  FFMA.FTZ R14, R14, R43.reuse, -R61 ;  /* 0x0000002b0e0e7223 */ /* 0x080fe2000001083d */
[----:B------:R-:W-:Y:S01]  /*7fa0*/  FFMA.FTZ R34, R34, R43, R47 ;  /* 0x0000002b22227223 */ /* 0x000fe2000001002f */
[----:B------:R-:W-:Y:S01]  /*7fb0*/  F2FP.F16.F32.PACK_AB R32, R55, R12 ;  /* 0x0000000c3720723e */ /* 0x000fe200000000ff */
[----:B------:R-:W-:Y:S02]  /*7fc0*/  IMAD.MOV.U32 R12, RZ, RZ, R62 ;  /* 0x000000ffff0c7224 */ /* 0x000fe400078e003e */
[----:B------:R-:W-:-:S02]  /*7fd0*/  F2FP.F16.F32.PACK_AB R14, R14, R53 ;  /* 0x000000350e0e723e */ /* 0x000fc400000000ff */
[----:B------:R-:W-:-:S07]  /*7fe0*/  F2FP.F16.F32.PACK_AB R34, R34, R153 ;  /* 0x000000992222723e */ /* 0x000fce00000000ff */
.L_x_531:
[----:B------:R-:W-:Y:S05]  /*7ff0*/  BSYNC B3 ;  /* 0x0000000000037941 */ /* 0x000fea0003800000 */
.L_x_530:
[----:B------:R-:W-:Y:S02]  /*8000*/  ULDC.64 UR4, c[0x0][0x208] ;  /* 0x0000820000047ab9 */ /* 0x000fe40000000a00 */
[----:B--2---:R2:W-:Y:S04]  /*8010*/  ST.E.128 desc[UR4][R38.64], R12 ;  /* 0x0000000c26007985 */ /* 0x0045e8000c101d04 */
[----:B----4-:R2:W-:Y:S02]  /*8020*/  @!P3 ST.E.128 desc[UR4][R40.64], R32 ;  /* 0x000000202800b985 */ /* 0x0105e4000c101d04 */
.L_x_529:
[----:B------:R-:W-:Y:S05]  /*8030*/  BSYNC B2 ;  /* 0x0000000000027941 */ /* 0x000fea0003800000 */
.L_x_528:
[----:B------:R-:W-:-:S13]  /*8040*/  ISETP.NE.AND P3, PT, R21, RZ, PT ;  /* 0x000000ff1500720c */ /* 0x000fda0003f65270 */
[----:B------:R-:W-:Y:S05]  /*8050*/  @!P3 BRA `(.L_x_527) ;  /* 0x0000000400f0b947 */ /* 0x000fea0003800000 */
[----:B--2-4-:R-:W2:Y:S01]  /*8060*/  LDL R14, [R1+0x54] ;  /* 0x00005400010e7983 */ /* 0x014ea20000100800 */
[----:B0-----:R-:W-:Y:S01]  /*8070*/  SEL R11, R115, R137, !P1 ;  /* 0x00000089730b7207 */ /* 0x001fe20004800000 */
[C---:B------:R-:W-:Y:S01]  /*8080*/  VIADD R13, R219.reuse, 0x20 ;  /* 0x00000020db0d7836 */ /* 0x040fe20000000000 */
[----:B------:R-:W-:Y:S01]  /*8090*/  LEA R38, P4, R20, R36, 0x1 ;  /* 0x0000002414267211 */ /* 0x000fe200078808ff */
        /* <DEDUP_REMOVED lines=20> */
[----:B--2---:R-:W-:-:S05]  /*81e0*/  IMAD R12, R12, 0x1400, R14 ;  /* 0x000014000c0c7824 */ /* 0x004fca00078e020e */
        /* <DEDUP_REMOVED lines=8> */
[----:B--2---:R-:W-:Y:S01]  /*8270*/  MOV R43, R12 ;  /* 0x0000000c002b7202 */ /* 0x004fe20000000f00 */
[----:B----4-:R-:W-:Y:S01]  /*8280*/  IMAD.MOV.U32 R12, RZ, RZ, R33 ;  /* 0x000000ffff0c7224 */ /* 0x010fe200078e0021 */
[----:B------:R-:W-:Y:S01]  /*8290*/  SHF.R.U64 R40, R48, 0x10, R49 ;  /* 0x0000001030287819 */ /* 0x000fe20000001231 */
[----:B------:R-:W-:Y:S01]  /*82a0*/  IMAD.MOV.U32 R44, RZ, RZ, R32 ;  /* 0x000000ffff2c7224 */ /* 0x000fe200078e0020 */
[----:B------:R-:W-:Y:S01]  /*82b0*/  SHF.R.U32.HI R48, RZ, 0x10, R57 ;  /* 0x00000010ff307819 */ /* 0x000fe20000011639 */
[----:B------:R-:W-:Y:S01]  /*82c0*/  IMAD.MOV.U32 R45, RZ, RZ, R35 ;  /* 0x000000ffff2d7224 */ /* 0x000fe200078e0023 */
[----:B------:R-:W-:Y:S01]  /*82d0*/  SHF.R.U32.HI R46, RZ, 0x10, R49 ;  /* 0x00000010ff2e7819 */ /* 0x000fe20000011631 */
[----:B------:R-:W-:Y:S01]  /*82e0*/  HADD2.F32 R49, -RZ, R151.H1_H1 ;  /* 0x30000097ff317230 */ /* 0x000fe20000004100 */
[----:B------:R-:W-:Y:S01]  /*82f0*/  MOV R33, R15 ;  /* 0x0000000f00217202 */ /* 0x000fe20000000f00 */
[--C-:B------:R-:W-:Y:S01]  /*8300*/  HADD2.F32 R32, -RZ, R12.reuse.H0_H0 ;  /* 0x2000000cff207230 */ /* 0x100fe20000004100 */
[----:B0-----:R-:W-:Y:S01]  /*8310*/  SHF.R.U64 R11, R50, 0x10, R51 ;  /* 0x00000010320b7819 */ /* 0x001fe20000001233 */
[----:B------:R-:W-:Y:S01]  /*8320*/  HADD2.F32 R35, -RZ, R12.H1_H1 ;  /* 0x3000000cff237230 */ /* 0x000fe20000004100 */
[--C-:B------:R-:W-:Y:S01]  /*8330*/  SHF.R.U64 R41, R58, 0x10, R59.reuse ;  /* 0x000000103a297819 */ /* 0x100fe2000000123b */
[--C-:B------:R-:W-:Y:S01]  /*8340*/  HADD2.F32 R12, -RZ, R13.reuse.H0_H0 ;  /* 0x2000000dff0c7230 */ /* 0x100fe20000004100 */
[----:B------:R-:W-:Y:S01]  /*8350*/  SHF.R.U32.HI R58, RZ, 0x10, R59 ;  /* 0x00000010ff3a7819 */ /* 0x000fe2000001163b */
[----:B------:R-:W-:Y:S01]  /*8360*/  HADD2.F32 R48, -RZ, R48.H0_H0 ;  /* 0x20000030ff307230 */ /* 0x000fe20000004100 */
[----:B------:R-:W-:Y:S01]  /*8370*/  SHF.R.U32.HI R51, RZ, 0x10, R51 ;  /* 0x00000010ff337819 */ /* 0x000fe20000011633 */
[----:B------:R-:W-:-:S02]  /*8380*/  HADD2.F32 R15, -RZ, R13.H1_H1 ;  /* 0x3000000dff0f7230 */ /* 0x000fc40000004100 */
[-C--:B------:R-:W-:Y:S01]  /*8390*/  FMUL.FTZ R13, R32, R49.reuse ;  /* 0x00000031200d7220 */ /* 0x080fe20000410000 */
[----:B------:R-:W-:Y:S02]  /*83a0*/  HADD2.F32 R47, -RZ, R149.H1_H1 ;  /* 0x30000095ff2f7230 */ /* 0x000fe40000004100 */
[C---:B------:R-:W-:Y:S01]  /*83b0*/  FMUL.FTZ R49, R12.reuse, R49 ;  /* 0x000000310c317220 */ /* 0x040fe20000410000 */
[----:B------:R-:W-:Y:S02]  /*83c0*/  HADD2.F32 R46, -RZ, R46.H0_H0 ;  /* 0x2000002eff2e7230 */ /* 0x000fe40000004100 */
[-C--:B------:R-:W-:Y:S01]  /*83d0*/  FMUL.FTZ R50, R35, R48.reuse ;  /* 0x0000003023327220 */ /* 0x080fe20000410000 */
[C---:B------:R-:W-:Y:S01]  /*83e0*/  FMUL.FTZ R48, R15.reuse, R48 ;  /* 0x000000300f307220 */ /* 0x040fe20000410000 */
[-C--:B------:R-:W-:Y:S01]  /*83f0*/  FFMA.FTZ R12, R12, R47.reuse, -R13 ;  /* 0x0000002f0c0c7223 */ /* 0x080fe2000001080d */
[----:B------:R-:W-:Y:S01]  /*8400*/  FFMA.FTZ R13, R32, R47, R49 ;  /* 0x0000002f200d7223 */ /* 0x000fe20000010031 */
[-C--:B------:R-:W-:Y:S01]  /*8410*/  FFMA.FTZ R15, R15, R46.reuse, -R50 ;  /* 0x0000002e0f0f7223 */ /* 0x080fe20000010832 */
[----:B------:R-:W-:Y:S01]  /*8420*/  FFMA.FTZ R32, R35, R46, R48 ;  /* 0x0000002e23207223 */ /* 0x000fe20000010030 */
[----:B------:R-:W-:Y:S01]  /*8430*/  HADD2.F32 R49, -RZ, R148.H1_H1 ;  /* 0x30000094ff317230 */ /* 0x000fe20000004100 */
[----:B------:R-:W-:Y:S01]  /*8440*/  SHF.R.U64 R42, R56, 0x10, R57 ;  /* 0x00000010382a7819 */ /* 0x000fe20000001239 */
[--C-:B------:R-:W-:Y:S01]  /*8450*/  HADD2.F32 R46, -RZ, R45.reuse.H0_H0 ;  /* 0x2000002dff2e7230 */ /* 0x100fe20000004100 */
[----:B------:R-:W-:Y:S01]  /*8460*/  F2FP.F16.F32.PACK_AB R15, R15, R12 ;  /* 0x0000000c0f0f723e */ /* 0x000fe200000000ff */
[----:B------:R-:W-:-:S02]  /*8470*/  HADD2.F32 R45, -RZ, R45.H1_H1 ;  /* 0x3000002dff2d7230 */ /* 0x000fc40000004100 */
[----:B------:R-:W-:Y:S02]  /*8480*/  HADD2.F32 R50, -RZ, R58.H0_H0 ;  /* 0x2000003aff327230 */ /* 0x000fe40000004100 */
[----:B------:R-:W-:Y:S01]  /*8490*/  FMUL.FTZ R52, R46, R49 ;  /* 0x000000312e347220 */ /* 0x000fe20000410000 */
[----:B------:R-:W-:Y:S02]  /*84a0*/  HADD2.F32 R47, -RZ, R150.H1_H1 ;  /* 0x30000096ff2f7230 */ /* 0x000fe40000004100 */
[--C-:B------:R-:W-:Y:S02]  /*84b0*/  HADD2.F32 R35, -RZ, R33.reuse.H0_H0 ;  /* 0x20000021ff237230 */ /* 0x100fe40000004100 */
[----:B------:R-:W-:Y:S01]  /*84c0*/  FMUL.FTZ R54, R45, R50 ;  /* 0x000000322d367220 */ /* 0x000fe20000410000 */
[----:B------:R-:W-:Y:S02]  /*84d0*/  HADD2.F32 R33, -RZ, R33.H1_H1 ;  /* 0x30000021ff217230 */ /* 0x000fe40000004100 */
[----:B------:R-:W-:-:S02]  /*84e0*/  HADD2.F32 R48, -RZ, R51.H0_H0 ;  /* 0x20000033ff307230 */ /* 0x000fc40000004100 */
[C---:B------:R-:W-:Y:S01]  /*84f0*/  FMUL.FTZ R49, R35.reuse, R49 ;  /* 0x0000003123317220 */ /* 0x040fe20000410000 */
[-C--:B------:R-:W-:Y:S01]  /*8500*/  FFMA.FTZ R52, R35, R47.reuse, -R52 ;  /* 0x0000002f23347223 */ /* 0x080fe20000010834 */
[C---:B------:R-:W-:Y:S01]  /*8510*/  FMUL.FTZ R50, R33.reuse, R50 ;  /* 0x0000003221327220 */ /* 0x040fe20000410000 */
[----:B------:R-:W-:Y:S02]  /*8520*/  HADD2.F32 R148, -RZ, R148.H0_H0 ;  /* 0x20000094ff947230 */ /* 0x000fe40000004100 */
[-C--:B------:R-:W-:Y:S01]  /*8530*/  FFMA.FTZ R51, R33, R48.reuse, -R54 ;  /* 0x0000003021337223 */ /* 0x080fe20000010836 */
[----:B------:R-:W-:Y:S02]  /*8540*/  HADD2.F32 R35, -RZ, R44.H0_H0 ;  /* 0x2000002cff237230 */ /* 0x000fe40000004100 */
[----:B------:R-:W-:Y:S01]  /*8550*/  FFMA.FTZ R49, R46, R47, R49 ;  /* 0x0000002f2e317223 */ /* 0x000fe20000010031 */
[----:B------:R-:W-:Y:S02]  /*8560*/  HADD2.F32 R33, -RZ, R43.H0_H0 ;  /* 0x2000002bff217230 */ /* 0x000fe40000004100 */
[----:B------:R-:W-:Y:S01]  /*8570*/  FFMA.FTZ R50, R45, R48, R50 ;  /* 0x000000302d327223 */ /* 0x000fe20000010032 */
[----:B------:R-:W-:-:S02]  /*8580*/  HADD2.F32 R150, -RZ, R150.H0_H0 ;  /* 0x20000096ff967230 */ /* 0x000fc40000004100 */
[-C--:B------:R-:W-:Y:S01]  /*8590*/  FMUL.FTZ R46, R35, R148.reuse ;  /* 0x00000094232e7220 */ /* 0x080fe20000410000 */
[----:B------:R-:W-:Y:S02]  /*85a0*/  HADD2.F32 R42, -RZ, R42.H0_H0 ;  /* 0x2000002aff2a7230 */ /* 0x000fe40000004100 */
[C---:B------:R-:W-:Y:S01]  /*85b0*/  FMUL.FTZ R148, R33.reuse, R148 ;  /* 0x0000009421947220 */ /* 0x040fe20000410000 */
[----:B------:R-:W-:Y:S02]  /*85c0*/  HADD2.F32 R44, -RZ, R44.H1_H1 ;  /* 0x3000002cff2c7230 */ /* 0x000fe40000004100 */
[-C--:B------:R-:W-:Y:S01]  /*85d0*/  FFMA.FTZ R46, R33, R150.reuse, -R46 ;  /* 0x00000096212e7223 */ /* 0x080fe2000001082e */
[----:B------:R-:W-:Y:S02]  /*85e0*/  HADD2.F32 R43, -RZ, R43.H1_H1 ;  /* 0x3000002bff2b7230 */ /* 0x000fe40000004100 */
[----:B------:R-:W-:Y:S01]  /*85f0*/  FFMA.FTZ R148, R35, R150, R148 ;  /* 0x0000009623947223 */ /* 0x000fe20000010094 */
[----:B------:R-:W-:-:S02]  /*8600*/  HADD2.F32 R40, -RZ, R40.H0_H0 ;  /* 0x20000028ff287230 */ /* 0x000fc40000004100 */
[CC--:B------:R-:W-:Y:S01]  /*8610*/  FMUL.FTZ R48, R44.reuse, R42.reuse ;  /* 0x0000002a2c307220 */ /* 0x0c0fe20000410000 */
[----:B------:R-:W-:Y:S02]  /*8620*/  HADD2.F32 R35, -RZ, R34.H0_H0 ;  /* 0x20000022ff237230 */ /* 0x000fe40000004100 */
[C---:B------:R-:W-:Y:S01]  /*8630*/  FMUL.FTZ R45, R43.reuse, R42 ;  /* 0x0000002a2b2d7220 */ /* 0x040fe20000410000 */
[----:B------:R-:W-:Y:S02]  /*8640*/  HADD2.F32 R42, -RZ, R149.H0_H0 ;  /* 0x20000095ff2a7230 */ /* 0x000fe40000004100 */
[-C--:B------:R-:W-:Y:S01]  /*8650*/  FFMA.FTZ R43, R43, R40.reuse, -R48 ;  /* 0x000000282b2b7223 */ /* 0x080fe20000010830 */
[----:B------:R-:W-:Y:S02]  /*8660*/  HADD2.F32 R41, -RZ, R41.H0_H0 ;  /* 0x20000029ff297230 */ /* 0x000fe40000004100 */
[----:B------:R-:W-:Y:S01]  /*8670*/  FFMA.FTZ R45, R44, R40, R45 ;  /* 0x000000282c2d7223 */ /* 0x000fe2000001002d */
[----:B------:R-:W-:-:S02]  /*8680*/  HADD2.F32 R33, -RZ, R14.H0_H0 ;  /* 0x2000000eff217230 */ /* 0x000fc40000004100 */
[----:B------:R-:W-:Y:S01]  /*8690*/  FMUL.FTZ R44, R35, R42 ;  /* 0x0000002a232c7220 */ /* 0x000fe20000410000 */
[----:B------:R-:W-:Y:S01]  /*86a0*/  HADD2.F32 R34, -RZ, R34.H1_H1 ;  /* 0x30000022ff227230 */ /* 0x000fe20000004100 */
[----:B------:R-:W-:Y:S01]  /*86b0*/  F2FP.F16.F32.PACK_AB R51, R51, R52 ;  /* 0x000000343333723e */ /* 0x000fe200000000ff */
[----:B------:R-:W-:Y:S02]  /*86c0*/  HADD2.F32 R14, -RZ, R14.H1_H1 ;  /* 0x3000000eff0e7230 */ /* 0x000fe40000004100 */
[----:B------:R-:W-:Y:S01]  /*86d0*/  FMUL.FTZ R42, R33, R42 ;  /* 0x0000002a212a7220 */ /* 0x000fe20000410000 */
[----:B------:R-:W-:Y:S02]  /*86e0*/  HADD2.F32 R40, -RZ, R151.H0_H0 ;  /* 0x20000097ff287230 */ /* 0x000fe40000004100 */
[-C--:B------:R-:W-:Y:S01]  /*86f0*/  FMUL.FTZ R47, R34, R41.reuse ;  /* 0x00000029222f7220 */ /* 0x080fe20000410000 */
[----:B------:R-:W-:Y:S02]  /*8700*/  HADD2.F32 R11, -RZ, R11.H0_H0 ;  /* 0x2000000bff0b7230 */ /* 0x000fe40000004100 */
[C---:B------:R-:W-:Y:S01]  /*8710*/  FMUL.FTZ R41, R14.reuse, R41 ;  /* 0x000000290e297220 */ /* 0x040fe20000410000 */
[----:B------:R-:W-:Y:S01]  /*8720*/  F2FP.F16.F32.PACK_AB R12, R43, R46 ;  /* 0x0000002e2b0c723e */ /* 0x000fe200000000ff */
[-C--:B------:R-:W-:Y:S01]  /*8730*/  FFMA.FTZ R44, R33, R40.reuse, -R44 ;  /* 0x00000028212c7223 */ /* 0x080fe2000001082c */
[----:B------:R-:W-:Y:S01]  /*8740*/  FFMA.FTZ R42, R35, R40, R42 ;  /* 0x00000028232a7223 */ /* 0x000fe2000001002a */
[-C--:B------:R-:W-:Y:S01]  /*8750*/  FFMA.FTZ R47, R14, R11.reuse, -R47 ;  /* 0x0000000b0e2f7223 */ /* 0x080fe2000001082f */
[----:B------:R-:W-:Y:S01]  /*8760*/  FFMA.FTZ R41, R34, R11, R41 ;  /* 0x0000000b22297223 */ /* 0x000fe20000010029 */
[----:B------:R-:W-:Y:S01]  /*8770*/  F2FP.F16.F32.PACK_AB R33, R32, R13 ;  /* 0x0000000d2021723e */ /* 0x000fe200000000ff */
[----:B------:R-:W-:Y:S01]  /*8780*/  IMAD.MOV.U32 R13, RZ, RZ, R15 ;  /* 0x000000ffff0d7224 */ /* 0x000fe200078e000f */
[----:B------:R-:W-:-:S02]  /*8790*/  F2FP.F16.F32.PACK_AB R35, R50, R49 ;  /* 0x000000313223723e */ /* 0x000fc400000000ff */
[----:B------:R-:W-:Y:S02]  /*87a0*/  F2FP.F16.F32.PACK_AB R32, R45, R148 ;  /* 0x000000942d20723e */ /* 0x000fe400000000ff */
[----:B------:R-:W-:Y:S02]  /*87b0*/  F2FP.F16.F32.PACK_AB R14, R47, R44 ;  /* 0x0000002c2f0e723e */ /* 0x000fe400000000ff */
[----:B------:R-:W-:Y:S02]  /*87c0*/  F2FP.F16.F32.PACK_AB R34, R41, R42 ;  /* 0x0000002a2922723e */ /* 0x000fe400000000ff */
[----:B------:R-:W-:-:S07]  /*87d0*/  MOV R15, R51 ;  /* 0x00000033000f7202 */ /* 0x000fce0000000f00 */
.L_x_533:
[----:B------:R-:W-:Y:S05]  /*87e0*/  BSYNC B2 ;  /* 0x0000000000027941 */ /* 0x000fea0003800000 */
.L_x_532:
[----:B------:R-:W-:Y:S02]  /*87f0*/  ULDC.64 UR4, c[0x0][0x208] ;  /* 0x0000820000047ab9 */ /* 0x000fe40000000a00 */
[----:B--2---:R2:W-:Y:S04]  /*8800*/  ST.E.128 desc[UR4][R38.64], R12 ;  /* 0x0000000c26007985 */ /* 0x0045e8000c101d04 */
[----:B----4-:R2:W-:Y:S02]  /*8810*/  @!P3 ST.E.128 desc[UR4][R36.64], R32 ;  /* 0x000000202400b985 */ /* 0x0105e4000c101d04 */
.L_x_527:
[----:B------:R-:W-:Y:S05]  /*8820*/  BSYNC B1 ;  /* 0x0000000000017941 */ /* 0x000fea0003800000 */
.L_x_526:
[----:B------:R-:W-:-:S03]  /*8830*/  UMOV UR4, 0xffffffff ;  /* 0xffffffff00047882 */ /* 0x000fc60000000000 */
[----:B------:R-:W-:Y:S05]  /*8840*/  BRA.DIV UR4, `(.L_x_534) ;  /* 0x000001f604c87947 */ /* 0x000fea000b800000 */
[----:B0-2---:R0:W2:Y:S04]  /*8850*/  SHFL.IDX PT, R37, R117, 0x2, 0x181f ;  /* 0x00581f0075257f89 */ /* 0x0050a800000e0000 */
[----:B------:R0:W0:Y:S02]  /*8860*/  SHFL.IDX PT, R36, R118, 0x2, 0x181f ;  /* 0x00581f0076247f89 */ /* 0x00002400000e0000 */
.L_x_830:
[----:B------:R-:W-:Y:S05]  /*8870*/  @P5 BRA `(.L_x_492) ;  /* 0x0000001400e45947 */ /* 0x000fea0003800000 */
[----:B------:R-:W-:Y:S01]  /*8880*/  ISETP.NE.AND P3, PT, R3, RZ, PT ;  /* 0x000000ff0300720c */ /* 0x000fe20003f65270 */
[----:B------:R-:W-:-:S12]  /*8890*/  BSSY B1, `(.L_x_535) ;  /* 0x000007d000017945 */ /* 0x000fd80003800000 */
[----:B------:R-:W-:Y:S05]  /*88a0*/  @!P3 BRA `(.L_x_536) ;  /* 0x0000000400ecb947 */ /* 0x000fea0003800000 */
[----:B----4-:R-:W4:Y:S01]  /*88b0*/  LDL R14, [R1+0x50] ;  /* 0x00005000010e7983 */ /* 0x010f220000100800 */
[----:B------:R-:W-:Y:S01]  /*88c0*/  SEL R11, R115, R137, !P2 ;  /* 0x00000089730b7207 */ /* 0x000fe20005000000 */
[C---:B------:R-:W-:Y:S01]  /*88d0*/  VIADD R13, R219.reuse, 0x40 ;  /* 0x00000040db0d7836 */ /* 0x040fe20000000000 */
[----:B------:R-:W-:Y:S01]  /*88e0*/  ISETP.GE.AND P4, PT, R16, R114, PT ;  /* 0x000000721000720c */ /* 0x000fe20003f86270 */
        /* <DEDUP_REMOVED lines=16> */
[----:B------:R-:W-:Y:S02]  /*89f0*/  ISETP.GE.AND P5, PT, R40, R135, PT ;  /* 0x000000872800720c */ /* 0x000fe40003fa6270 */
[----:B0-----:R-:W-:-:S04]  /*8a00*/  LEA R38, P3, R9, R36, 0x1 ;  /* 0x0000002409267211 */ /* 0x001fc800078608ff */
[----:B--2---:R-:W-:-:S07]  /*8a10*/  LEA.HI.X R39, R9, R37, R27, 0x1, P3 ;  /* 0x0000002509277211 */ /* 0x004fce00018f0c1b */
        /* <DEDUP_REMOVED lines=10> */
[----:B------:R-:W-:Y:S01]  /*8ac0*/  SHF.R.U32.HI R50, RZ, 0x10, R77 ;  /* 0x00000010ff327819 */ /* 0x000fe2000001164d */
[----:B----4-:R-:W-:Y:S01]  /*8ad0*/  IMAD.MOV.U32 R45, RZ, RZ, R32 ;  /* 0x000000ffff2d7224 */ /* 0x010fe200078e0020 */
[----:B------:R-:W-:Y:S01]  /*8ae0*/  MOV R46, R35 ;  /* 0x00000023002e7202 */ /* 0x000fe20000000f00 */
[----:B------:R-:W-:Y:S01]  /*8af0*/  HADD2.F32 R49, -RZ, R147.H1_H1 ;  /* 0x30000093ff317230 */ /* 0x000fe20000004100 */
[----:B--2---:R-:W-:Y:S01]  /*8b00*/  MOV R44, R12 ;  /* 0x0000000c002c7202 */ /* 0x004fe20000000f00 */
[--C-:B------:R-:W-:Y:S01]  /*8b10*/  HADD2.F32 R35, -RZ, R33.reuse.H0_H0 ;  /* 0x20000021ff237230 */ /* 0x100fe20000004100 */
[----:B------:R-:W-:Y:S01]  /*8b20*/  SHF.R.U32.HI R48, RZ, 0x10, R69 ;  /* 0x00000010ff307819 */ /* 0x000fe20000011645 */
[----:B------:R-:W-:Y:S01]  /*8b30*/  IMAD.MOV.U32 R32, RZ, RZ, R15 ;  /* 0x000000ffff207224 */ /* 0x000fe200078e000f */
[--C-:B------:R-:W-:Y:S01]  /*8b40*/  SHF.R.U64 R42, R78, 0x10, R79.reuse ;  /* 0x000000104e2a7819 */ /* 0x100fe2000000124f */
[----:B------:R-:W-:Y:S01]  /*8b50*/  HADD2.F32 R33, -RZ, R33.H1_H1 ;  /* 0x30000021ff217230 */ /* 0x000fe20000004100 */
[----:B------:R-:W-:Y:S01]  /*8b60*/  SHF.R.U32.HI R78, RZ, 0x10, R79 ;  /* 0x00000010ff4e7819 */ /* 0x000fe2000001164f */
[--C-:B------:R-:W-:Y:S01]  /*8b70*/  HADD2.F32 R12, -RZ, R13.reuse.H0_H0 ;  /* 0x2000000dff0c7230 */ /* 0x100fe20000004100 */
[--C-:B0-----:R-:W-:Y:S01]  /*8b80*/  SHF.R.U64 R11, R70, 0x10, R71.reuse ;  /* 0x00000010460b7819 */ /* 0x101fe20000001247 */
        /* <DEDUP_REMOVED lines=8> */
[----:B------:R-:W-:Y:S01]  /*8c10*/  FMUL.FTZ R50, R15, R50 ;  /* 0x000000320f327220 */ /* 0x000fe20000410000 */
[-C--:B------:R-:W-:Y:S01]  /*8c20*/  FFMA.FTZ R12, R12, R47.reuse, -R13 ;  /* 0x0000002f0c0c7223 */ /* 0x080fe2000001080d */
[----:B------:R-:W-:Y:S01]  /*8c30*/  FFMA.FTZ R13, R35, R47, R52 ;  /* 0x0000002f230d7223 */ /* 0x000fe20000010034 */
[----:B------:R-:W-:-:S02]  /*8c40*/  HADD2.F32 R47, -RZ, R78.H0_H0 ;  /* 0x2000004eff2f7230 */ /* 0x000fc40000004100 */
[-C--:B------:R-:W-:Y:S01]  /*8c50*/  FFMA.FTZ R52, R33, R48.reuse, R50 ;  /* 0x0000003021347223 */ /* 0x080fe20000010032 */
[--C-:B------:R-:W-:Y:S02]  /*8c60*/  HADD2.F32 R33, -RZ, R46.reuse.H0_H0 ;  /* 0x2000002eff217230 */ /* 0x100fe40000004100 */
[----:B------:R-:W-:Y:S01]  /*8c70*/  FFMA.FTZ R49, R15, R48, -R54 ;  /* 0x000000300f317223 */ /* 0x000fe20000010836 */
[----:B------:R-:W-:Y:S01]  /*8c80*/  HADD2.F32 R46, -RZ, R46.H1_H1 ;  /* 0x3000002eff2e7230 */ /* 0x000fe20000004100 */
[----:B------:R-:W-:Y:S01]  /*8c90*/  SHF.R.U64 R53, R76, 0x10, R77 ;  /* 0x000000104c357819 */ /* 0x000fe2000000124d */
[----:B------:R-:W-:Y:S01]  /*8ca0*/  HADD2.F32 R50, -RZ, R146.H1_H1 ;  /* 0x30000092ff327230 */ /* 0x000fe20000004100 */
[----:B------:R-:W-:Y:S01]  /*8cb0*/  SHF.R.U64 R43, R68, 0x10, R69 ;  /* 0x00000010442b7819 */ /* 0x000fe20000001245 */
[--C-:B------:R-:W-:Y:S02]  /*8cc0*/  HADD2.F32 R15, -RZ, R32.reuse.H0_H0 ;  /* 0x20000020ff0f7230 */ /* 0x100fe40000004100 */
[----:B------:R-:W-:Y:S01]  /*8cd0*/  FMUL.FTZ R51, R46, R47 ;  /* 0x0000002f2e337220 */ /* 0x000fe20000410000 */
[----:B------:R-:W-:-:S02]  /*8ce0*/  HADD2.F32 R32, -RZ, R32.H1_H1 ;  /* 0x30000020ff207230 */ /* 0x000fc40000004100 */
[-C--:B------:R-:W-:Y:S01]  /*8cf0*/  FMUL.FTZ R54, R33, R50.reuse ;  /* 0x0000003221367220 */ /* 0x080fe20000410000 */
[----:B------:R-:W-:Y:S02]  /*8d00*/  HADD2.F32 R35, -RZ, R70.H0_H0 ;  /* 0x20000046ff237230 */ /* 0x000fe40000004100 */
[----:B------:R-:W-:Y:S01]  /*8d10*/  FMUL.FTZ R50, R15, R50 ;  /* 0x000000320f327220 */ /* 0x000fe20000410000 */
[----:B------:R-:W-:Y:S02]  /*8d20*/  HADD2.F32 R48, -RZ, R144.H0_H0 ;  /* 0x20000090ff307230 */ /* 0x000fe40000004100 */
[C---:B------:R-:W-:Y:S01]  /*8d30*/  FMUL.FTZ R47, R32.reuse, R47 ;  /* 0x0000002f202f7220 */ /* 0x040fe20000410000 */
[----:B------:R-:W-:Y:S02]  /*8d40*/  HADD2.F32 R147, -RZ, R147.H0_H0 ;  /* 0x20000093ff937230 */ /* 0x000fe40000004100 */
[----:B------:R-:W-:Y:S01]  /*8d50*/  FFMA.FTZ R51, R32, R35, -R51 ;  /* 0x0000002320337223 */ /* 0x000fe20000010833 */
[----:B------:R-:W-:-:S02]  /*8d60*/  HADD2.F32 R32, -RZ, R45.H0_H0 ;  /* 0x2000002dff207230 */ /* 0x000fc40000004100 */
[-C--:B------:R-:W-:Y:S01]  /*8d70*/  FFMA.FTZ R54, R15, R48.reuse, -R54 ;  /* 0x000000300f367223 */ /* 0x080fe20000010836 */
[----:B------:R-:W-:Y:S02]  /*8d80*/  HADD2.F32 R15, -RZ, R44.H0_H0 ;  /* 0x2000002cff0f7230 */ /* 0x000fe40000004100 */
[----:B------:R-:W-:Y:S01]  /*8d90*/  FFMA.FTZ R47, R46, R35, R47 ;  /* 0x000000232e2f7223 */ /* 0x000fe2000001002f */
[----:B------:R-:W-:Y:S01]  /*8da0*/  FFMA.FTZ R50, R33, R48, R50 ;  /* 0x0000003021327223 */ /* 0x000fe20000010032 */
[----:B------:R-:W-:Y:S02]  /*8db0*/  HADD2.F32 R145, -RZ, R145.H0_H0 ;  /* 0x20000091ff917230 */ /* 0x000fe40000004100 */
[-C--:B------:R-:W-:Y:S01]  /*8dc0*/  FMUL.FTZ R46, R32, R147.reuse ;  /* 0x00000093202e7220 */ /* 0x080fe20000410000 */
[----:B------:R-:W-:Y:S02]  /*8dd0*/  HADD2.F32 R33, -RZ, R53.H0_H0 ;  /* 0x20000035ff217230 */ /* 0x000fe40000004100 */
[----:B------:R-:W-:Y:S01]  /*8de0*/  FMUL.FTZ R147, R15, R147 ;  /* 0x000000930f937220 */ /* 0x000fe20000410000 */
[----:B------:R-:W-:-:S02]  /*8df0*/  HADD2.F32 R45, -RZ, R45.H1_H1 ;  /* 0x3000002dff2d7230 */ /* 0x000fc40000004100 */
[-C--:B------:R-:W-:Y:S01]  /*8e00*/  FFMA.FTZ R46, R15, R145.reuse, -R46 ;  /* 0x000000910f2e7223 */ /* 0x080fe2000001082e */
[----:B------:R-:W-:Y:S02]  /*8e10*/  HADD2.F32 R44, -RZ, R44.H1_H1 ;  /* 0x3000002cff2c7230 */ /* 0x000fe40000004100 */
[----:B------:R-:W-:Y:S01]  /*8e20*/  FFMA.FTZ R147, R32, R145, R147 ;  /* 0x0000009120937223 */ /* 0x000fe20000010093 */
[----:B------:R-:W-:Y:S02]  /*8e30*/  HADD2.F32 R43, -RZ, R43.H0_H0 ;  /* 0x2000002bff2b7230 */ /* 0x000fe40000004100 */
[-C--:B------:R-:W-:Y:S01]  /*8e40*/  FMUL.FTZ R35, R45, R33.reuse ;  /* 0x000000212d237220 */ /* 0x080fe20000410000 */
[----:B------:R-:W-:Y:S02]  /*8e50*/  HADD2.F32 R32, -RZ, R34.H0_H0 ;  /* 0x20000022ff207230 */ /* 0x000fe40000004100 */
[----:B------:R-:W-:Y:S01]  /*8e60*/  FMUL.FTZ R48, R44, R33 ;  /* 0x000000212c307220 */ /* 0x000fe20000410000 */
[----:B------:R-:W-:-:S02]  /*8e70*/  HADD2.F32 R33, -RZ, R42.H0_H0 ;  /* 0x2000002aff217230 */ /* 0x000fc40000004100 */
[-C--:B------:R-:W-:Y:S01]  /*8e80*/  FFMA.FTZ R35, R44, R43.reuse, -R35 ;  /* 0x0000002b2c237223 */ /* 0x080fe20000010823 */
[----:B------:R-:W-:Y:S02]  /*8e90*/  HADD2.F32 R15, -RZ, R14.H0_H0 ;  /* 0x2000000eff0f7230 */ /* 0x000fe40000004100 */
[----:B------:R-:W-:Y:S01]  /*8ea0*/  FFMA.FTZ R48, R45, R43, R48 ;  /* 0x0000002b2d307223 */ /* 0x000fe20000010030 */
[----:B------:R-:W-:Y:S01]  /*8eb0*/  HADD2.F32 R34, -RZ, R34.H1_H1 ;  /* 0x30000022ff227230 */ /* 0x000fe20000004100 */
[----:B------:R-:W-:Y:S01]  /*8ec0*/  F2FP.F16.F32.PACK_AB R49, R49, R12 ;  /* 0x0000000c3131723e */ /* 0x000fe200000000ff */
[----:B------:R-:W-:Y:S01]  /*8ed0*/  HADD2.F32 R146, -RZ, R146.H0_H0 ;  /* 0x20000092ff927230 */ /* 0x000fe20000004100 */
[----:B------:R-:W-:Y:S01]  /*8ee0*/  F2FP.F16.F32.PACK_AB R47, R47, R50 ;  /* 0x000000322f2f723e */ /* 0x000fe200000000ff */
[----:B------:R-:W-:Y:S02]  /*8ef0*/  HADD2.F32 R14, -RZ, R14.H1_H1 ;  /* 0x3000000eff0e7230 */ /* 0x000fe40000004100 */
[----:B------:R-:W-:Y:S01]  /*8f00*/  FMUL.FTZ R45, R34, R33 ;  /* 0x00000021222d7220 */ /* 0x000fe20000410000 */
[----:B------:R-:W-:-:S02]  /*8f10*/  HADD2.F32 R144, -RZ, R144.H1_H1 ;  /* 0x30000090ff907230 */ /* 0x000fc40000004100 */
[-C--:B------:R-:W-:Y:S01]  /*8f20*/  FMUL.FTZ R42, R32, R146.reuse ;  /* 0x00000092202a7220 */ /* 0x080fe20000410000 */
[----:B------:R-:W-:Y:S02]  /*8f30*/  HADD2.F32 R11, -RZ, R11.H0_H0 ;  /* 0x2000000bff0b7230 */ /* 0x000fe40000004100 */
[C---:B------:R-:W-:Y:S01]  /*8f40*/  FMUL.FTZ R43, R15.reuse, R146 ;  /* 0x000000920f2b7220 */ /* 0x040fe20000410000 */
[----:B------:R-:W-:Y:S01]  /*8f50*/  FMUL.FTZ R33, R14, R33 ;  /* 0x000000210e217220 */ /* 0x000fe20000410000 */
[----:B------:R-:W-:Y:S01]  /*8f60*/  FFMA.FTZ R42, R15, R144, -R42 ;  /* 0x000000900f2a7223 */ /* 0x000fe2000001082a */
[----:B------:R-:W-:Y:S01]  /*8f70*/  F2FP.F16.F32.PACK_AB R12, R35, R46 ;  /* 0x0000002e230c723e */ /* 0x000fe200000000ff */
[----:B------:R-:W-:Y:S01]  /*8f80*/  FFMA.FTZ R43, R32, R144, R43 ;  /* 0x00000090202b7223 */ /* 0x000fe2000001002b */
[-C--:B------:R-:W-:Y:S01]  /*8f90*/  FFMA.FTZ R45, R14, R11.reuse, -R45 ;  /* 0x0000000b0e2d7223 */ /* 0x080fe2000001082d */
[----:B------:R-:W-:Y:S01]  /*8fa0*/  FFMA.FTZ R34, R34, R11, R33 ;  /* 0x0000000b22227223 */ /* 0x000fe20000010021 */
[----:B------:R-:W-:Y:S01]  /*8fb0*/  F2FP.F16.F32.PACK_AB R33, R52, R13 ;  /* 0x0000000d3421723e */ /* 0x000fe200000000ff */
[----:B------:R-:W-:Y:S01]  /*8fc0*/  IMAD.MOV.U32 R13, RZ, RZ, R49 ;  /* 0x000000ffff0d7224 */ /* 0x000fe200078e0031 */
[----:B------:R-:W-:Y:S01]  /*8fd0*/  F2FP.F16.F32.PACK_AB R15, R51, R54 ;  /* 0x00000036330f723e */ /* 0x000fe200000000ff */
[----:B------:R-:W-:Y:S01]  /*8fe0*/  IMAD.MOV.U32 R35, RZ, RZ, R47 ;  /* 0x000000ffff237224 */ /* 0x000fe200078e002f */
[----:B------:R-:W-:-:S02]  /*8ff0*/  F2FP.F16.F32.PACK_AB R32, R48, R147 ;  /* 0x000000933020723e */ /* 0x000fc400000000ff */
[----:B------:R-:W-:Y:S02]  /*9000*/  F2FP.F16.F32.PACK_AB R14, R45, R42 ;  /* 0x0000002a2d0e723e */ /* 0x000fe400000000ff */
[----:B------:R-:W-:-:S07]  /*9010*/  F2FP.F16.F32.PACK_AB R34, R34, R43 ;  /* 0x0000002b2222723e */ /* 0x000fce00000000ff */
.L_x_538:
[----:B------:R-:W-:Y:S05]  /*9020*/  BSYNC B2 ;  /* 0x0000000000027941 */ /* 0x000fea0003800000 */
.L_x_537:
[----:B------:R-:W-:Y:S02]  /*9030*/  ULDC.64 UR4, c[0x0][0x208] ;  /* 0x0000820000047ab9 */ /* 0x000fe40000000a00 */
[----:B--2---:R2:W-:Y:S04]  /*9040*/  ST.E.128 desc[UR4][R38.64], R12 ;  /* 0x0000000c26007985 */ /* 0x0045e8000c101d04 */
[----:B----4-:R2:W-:Y:S02]  /*9050*/  @!P5 ST.E.128 desc[UR4][R40.64], R32 ;  /* 0x000000202800d985 */ /* 0x0105e4000c101d04 */
.L_x_536:
[----:B------:R-:W-:Y:S05]  /*9060*/  BSYNC B1 ;  /* 0x0000000000017941 */ /* 0x000fea0003800000 */
.L_x_535:
[----:B------:R-:W-:-:S13]  /*9070*/  ISETP.NE.AND P3, PT, R21, RZ, PT ;  /* 0x000000ff1500720c */ /* 0x000fda0003f65270 */
[----:B------:R-:W-:Y:S05]  /*9080*/  @!P3 BRA `(.L_x_492) ;  /* 0x0000000c00e0b947 */ /* 0x000fea0003800000 */
[----:B--2-4-:R-:W2:Y:S01]  /*9090*/  LDL R15, [R1+0x50] ;  /* 0x00005000010f7983 */ /* 0x014ea20000100800 */
[----:B------:R-:W-:Y:S01]  /*90a0*/  SEL R137, R115, R137, !P1 ;  /* 0x0000008973897207 */ /* 0x000fe20004800000 */
[C---:B------:R-:W-:Y:S01]  /*90b0*/  VIADD R14, R219.reuse, 0x40 ;  /* 0x00000040db0e7836 */ /* 0x040fe20000000000 */
[----:B------:R-:W-:Y:S01]  /*90c0*/  IADD3 R32, R219, 0x40, RZ ;  /* 0x00000040db207810 */ /* 0x000fe20007ffe0ff */
[----:B------:R-:W-:Y:S01]  /*90d0*/  BSSY B1, `(.L_x_539) ;  /* 0x0000071000017945 */ /* 0x000fe20003800000 */
[----:B------:R-:W-:Y:S01]  /*90e0*/  SHF.R.S32.HI R12, RZ, 0x1f, R137 ;  /* 0x0000001fff0c7819 */ /* 0x000fe20000011489 */
[----:B------:R-:W-:Y:S01]  /*90f0*/  IMAD.SHL.U32 R14, R14, 0x40, RZ ;  /* 0x000000400e0e7824 */ /* 0x000fe200078e00ff */
[----:B------:R-:W-:Y:S01]  /*9100*/  ISETP.GE.AND P4, PT, R213, R114, PT ;  /* 0x00000072d500720c */ /* 0x000fe20003f86270 */
[----:B------:R-:W-:Y:S01]  /*9110*/  IMAD.SHL.U32 R32, R32, 0x40, RZ ;  /* 0x0000004020207824 */ /* 0x000fe200078e00ff */
[----:B------:R-:W-:Y:S02]  /*9120*/  LEA.HI R137, R12, R137, RZ, 0x4 ;  /* 0x000000890c897211 */ /* 0x000fe400078f20ff */
[----:B------:R-:W-:-:S02]  /*9130*/  LOP3.LUT R14, R14, 0x1c0, RZ, 0xc0, !PT ;  /* 0x000001c00e0e7812 */ /* 0x000fc400078ec0ff */
[----:B------:R-:W-:Y:S02]  /*9140*/  LEA.HI.SX32 R137, R137, R10, 0x1c ;  /* 0x0000000a89897211 */ /* 0x000fe400078fe2ff */
[----:B------:R-:W-:Y:S02]  /*9150*/  LOP3.LUT R32, R32, 0x1c0, RZ, 0xc0, !PT ;  /* 0x000001c020207812 */ /* 0x000fe400078ec0ff */
[----:B------:R-:W-:Y:S02]  /*9160*/  SHF.R.S32.HI R12, RZ, 0x1f, R137 ;  /* 0x0000001fff0c7819 */ /* 0x000fe40000011489 */
[----:B0-----:R-:W-:Y:S02]  /*9170*/  SHF.L.U32 R11, R137, 0x3, RZ ;  /* 0x00000003890b7819 */ /* 0x001fe400000006ff */
[----:B------:R-:W-:Y:S02]  /*9180*/  LEA.HI R12, R12, R137, RZ, 0x3 ;  /* 0x000000890c0c7211 */ /* 0x000fe400078f18ff */
[----:B------:R-:W-:-:S02]  /*9190*/  SHF.R.U32.HI R14, RZ, 0x3, R14 ;  /* 0x00000003ff0e7819 */ /* 0x000fc4000001160e */
[----:B------:R-:W-:Y:S02]  /*91a0*/  SHF.R.S32.HI R13, RZ, 0x3, R12 ;  /* 0x00000003ff0d7819 */ /* 0x000fe4000001140c */
[----:B------:R-:W-:Y:S02]  /*91b0*/  LOP3.LUT R12, R32, 0x38, R11, 0xf8, !PT ;  /* 0x00000038200c7812 */ /* 0x000fe400078ef80b */
[----:B------:R-:W-:Y:S02]  /*91c0*/  LEA R38, P3, R20, R36, 0x1 ;  /* 0x0000002414267211 */ /* 0x000fe400078608ff */
[----:B------:R-:W-:Y:S02]  /*91d0*/  LOP3.LUT R12, R12, R14, RZ, 0x3c, !PT ;  /* 0x0000000e0c0c7212 */ /* 0x000fe400078e3cff */
[----:B------:R-:W-:Y:S01]  /*91e0*/  LEA.HI.X R39, R20, R37, R28, 0x1, P3 ;  /* 0x0000002514277211 */ /* 0x000fe200018f0c1c */
[----:B--2---:R-:W-:-:S04]  /*91f0*/  IMAD R13, R13, 0x1400, R15 ;  /* 0x000014000d0d7824 */ /* 0x004fc800078e020f */
[----:B------:R-:W-:Y:S02]  /*9200*/  IMAD.IADD R15, R13, 0x1, R12 ;  /* 0x000000010d0f7824 */ /* 0x000fe400078e020c */
[C---:B------:R-:W-:Y:S02]  /*9210*/  IMAD R13, R212.reuse, 0x5000, R129 ;  /* 0x00005000d40d7824 */ /* 0x040fe400078e0281 */
[----:B------:R-:W-:-:S03]  /*9220*/  IMAD R15, R212, 0x5000, R15 ;  /* 0x00005000d40f7824 */ /* 0x000fc600078e020f */
[----:B------:R-:W-:Y:S01]  /*9230*/  LEA R13, R13, R22, 0x1 ;  /* 0x000000160d0d7211 */ /* 0x000fe200078e08ff */
[----:B------:R-:W-:-:S05]  /*9240*/  IMAD R32, R15, 0x2, R22 ;  /* 0x000000020f207824 */ /* 0x000fca00078e0216 */
[----:B------:R-:W0:Y:S04]  /*9250*/  LDS.128 R12, [R13+0x24400] ;  /* 0x024400000d0c7984 */ /* 0x000e280000000c00 */
[----:B------:R-:W2:Y:S01]  /*9260*/  LDS.128 R32, [R32+0x24400] ;  /* 0x0244000020207984 */ /* 0x000ea20000000c00 */
[----:B------:R-:W-:Y:S05]  /*9270*/  @P4 BRA `(.L_x_540) ;  /* 0x0000000400584947 */ /* 0x000fea0003800000 */
[----:B------:R-:W-:Y:S01]  /*9280*/  SHF.R.U32.HI R44, RZ, 0x10, R73 ;  /* 0x00000010ff2c7819 */ /* 0x000fe20000011649 */
[----:B--2---:R-:W-:Y:S01]  /*9290*/  IMAD.MOV.U32 R40, RZ, RZ, R32 ;  /* 0x000000ffff287224 */ /* 0x004fe200078e0020 */
[----:B0-----:R-:W-:Y:S01]  /*92a0*/  MOV R32, R14 ;  /* 0x0000000e00207202 */ /* 0x001fe20000000f00 */
[----:B------:R-:W-:Y:S01]  /*92b0*/  IMAD.MOV.U32 R41, RZ, RZ, R34 ;  /* 0x000000ffff297224 */ /* 0x000fe200078e0022 */
[----:B------:R-:W-:Y:S01]  /*92c0*/  SHF.R.U32.HI R42, RZ, 0x10, R65 ;  /* 0x00000010ff2a7819 */ /* 0x000fe20000011641 */
[--C-:B------:R-:W-:Y:S01]  /*92d0*/  HADD2.F32 R34, -RZ, R33.reuse.H0_H0 ;  /* 0x20000021ff227230 */ /* 0x100fe20000004100 */
[--C-:B------:R-:W-:Y:S01]  /*92e0*/  SHF.R.U64 R53, R74, 0x10, R75.reuse ;  /* 0x000000104a357819 */ /* 0x100fe2000000124b */
[----:B------:R-:W-:Y:S01]  /*92f0*/  HADD2.F32 R33, -RZ, R33.H1_H1 ;  /* 0x30000021ff217230 */ /* 0x000fe20000004100 */
[----:B------:R-:W-:Y:S01]  /*9300*/  SHF.R.U32.HI R74, RZ, 0x10, R75 ;  /* 0x00000010ff4a7819 */ /* 0x000fe2000001164b */
[--C-:B------:R-:W-:Y:S01]  /*9310*/  HADD2.F32 R14, -RZ, R13.reuse.H0_H0 ;  /* 0x2000000dff0e7230 */ /* 0x100fe20000004100 */
[--C-:B------:R-:W-:Y:S01]  /*9320*/  SHF.R.U64 R55, R66, 0x10, R67.reuse ;  /* 0x0000001042377819 */ /* 0x100fe20000001243 */
[----:B------:R-:W-:Y:S01]  /*9330*/  HADD2.F32 R44, -RZ, R44.H0_H0 ;  /* 0x2000002cff2c7230 */ /* 0x000fe20000004100 */
[----:B------:R-:W-:Y:S01]  /*9340*/  SHF.R.U32.HI R66, RZ, 0x10, R67 ;  /* 0x00000010ff427819 */ /* 0x000fe20000011643 */
[----:B------:R-:W-:Y:S01]  /*9350*/  HADD2.F32 R13, -RZ, R13.H1_H1 ;  /* 0x3000000dff0d7230 */ /* 0x000fe20000004100 */
[----:B------:R-:W-:Y:S01]  /*9360*/  SHF.R.U64 R54, R72, 0x10, R73 ;  /* 0x0000001048367819 */ /* 0x000fe20000001249 */
[----:B------:R-:W-:-:S02]  /*9370*/  HADD2.F32 R45, -RZ, R143.H1_H1 ;  /* 0x3000008fff2d7230 */ /* 0x000fc40000004100 */
[-C--:B------:R-:W-:Y:S01]  /*9380*/  FMUL.FTZ R46, R33, R44.reuse ;  /* 0x0000002c212e7220 */ /* 0x080fe20000410000 */
[----:B------:R-:W-:Y:S02]  /*9390*/  HADD2.F32 R42, -RZ, R42.H0_H0 ;  /* 0x2000002aff2a7230 */ /* 0x000fe40000004100 */
[C---:B------:R-:W-:Y:S01]  /*93a0*/  FMUL.FTZ R44, R13.reuse, R44 ;  /* 0x0000002c0d2c7220 */ /* 0x040fe20000410000 */
[----:B------:R-:W-:Y:S02]  /*93b0*/  HADD2.F32 R43, -RZ, R141.H1_H1 ;  /* 0x3000008dff2b7230 */ /* 0x000fe40000004100 */
[-C--:B------:R-:W-:Y:S01]  /*93c0*/  FMUL.FTZ R47, R34, R45.reuse ;  /* 0x0000002d222f7220 */ /* 0x080fe20000410000 */
[C---:B------:R-:W-:Y:S01]  /*93d0*/  FMUL.FTZ R45, R14.reuse, R45 ;  /* 0x0000002d0e2d7220 */ /* 0x040fe20000410000 */
[-C--:B------:R-:W-:Y:S01]  /*93e0*/  FFMA.FTZ R46, R13, R42.reuse, -R46 ;  /* 0x0000002a0d2e7223 */ /* 0x080fe2000001082e */
[----:B------:R-:W-:Y:S01]  /*93f0*/  FFMA.FTZ R48, R33, R42, R44 ;  /* 0x0000002a21307223 */ /* 0x000fe2000001002c */
[----:B------:R-:W-:Y:S01]  /*9400*/  FFMA.FTZ R47, R14, R43, -R47 ;  /* 0x0000002b0e2f7223 */ /* 0x000fe2000001082f */
[----:B------:R-:W-:-:S02]  /*9410*/  HADD2.F32 R42, -RZ, R142.H1_H1 ;  /* 0x3000008eff2a7230 */ /* 0x000fc40000004100 */
[----:B------:R-:W-:Y:S01]  /*9420*/  FFMA.FTZ R45, R34, R43, R45 ;  /* 0x0000002b222d7223 */ /* 0x000fe2000001002d */
[----:B------:R-:W-:Y:S01]  /*9430*/  HADD2.F32 R13, -RZ, R15.H0_H0 ;  /* 0x2000000fff0d7230 */ /* 0x000fe20000004100 */
[----:B------:R-:W-:Y:S01]  /*9440*/  SHF.R.U64 R56, R64, 0x10, R65 ;  /* 0x0000001040387819 */ /* 0x000fe20000001241 */
[--C-:B------:R-:W-:Y:S02]  /*9450*/  HADD2.F32 R14, -RZ, R35.reuse.H0_H0 ;  /* 0x20000023ff0e7230 */ /* 0x100fe40000004100 */
[----:B------:R-:W-:Y:S02]  /*9460*/  HADD2.F32 R35, -RZ, R35.H1_H1 ;  /* 0x30000023ff237230 */ /* 0x000fe40000004100 */
[-C--:B------:R-:W-:Y:S01]  /*9470*/  FMUL.FTZ R43, R13, R42.reuse ;  /* 0x0000002a0d2b7220 */ /* 0x080fe20000410000 */
[----:B------:R-:W-:Y:S02]  /*9480*/  HADD2.F32 R44, -RZ, R74.H0_H0 ;  /* 0x2000004aff2c7230 */ /* 0x000fe40000004100 */
[----:B------:R-:W-:Y:S01]  /*9490*/  FMUL.FTZ R50, R14, R42 ;  /* 0x0000002a0e327220 */ /* 0x000fe20000410000 */
[----:B------:R-:W-:Y:S01]  /*94a0*/  HADD2.F32 R15, -RZ, R15.H1_H1 ;  /* 0x3000000fff0f7230 */ /* 0x000fe20000004100 */
[----:B------:R-:W-:Y:S01]  /*94b0*/  F2FP.F16.F32.PACK_AB R45, R48, R45 ;  /* 0x0000002d302d723e */ /* 0x000fe200000000ff */
[----:B------:R-:W-:-:S02]  /*94c0*/  HADD2.F32 R33, -RZ, R139.H1_H1 ;  /* 0x3000008bff217230 */ /* 0x000fc40000004100 */
[-C--:B------:R-:W-:Y:S01]  /*94d0*/  FMUL.FTZ R42, R35, R44.reuse ;  /* 0x0000002c232a7220 */ /* 0x080fe20000410000 */
[----:B------:R-:W-:Y:S02]  /*94e0*/  HADD2.F32 R34, -RZ, R66.H0_H0 ;  /* 0x20000042ff227230 */ /* 0x000fe40000004100 */
[----:B------:R-:W-:Y:S01]  /*94f0*/  FMUL.FTZ R52, R15, R44 ;  /* 0x0000002c0f347220 */ /* 0x000fe20000410000 */
[----:B------:R-:W-:Y:S02]  /*9500*/  HADD2.F32 R143, -RZ, R143.H0_H0 ;  /* 0x2000008fff8f7230 */ /* 0x000fe40000004100 */
[-C--:B------:R-:W-:Y:S01]  /*9510*/  FFMA.FTZ R44, R14, R33.reuse, R43 ;  /* 0x000000210e2c7223 */ /* 0x080fe2000001002b */
[----:B------:R-:W-:Y:S01]  /*9520*/  FFMA.FTZ R50, R13, R33, -R50 ;  /* 0x000000210d327223 */ /* 0x000fe20000010832 */
[----:B------:R-:W-:Y:S02]  /*9530*/  HADD2.F32 R14, -RZ, R40.H0_H0 ;  /* 0x20000028ff0e7230 */ /* 0x000fe40000004100 */
[----:B------:R-:W-:Y:S01]  /*9540*/  FFMA.FTZ R49, R15, R34, -R42 ;  /* 0x000000220f317223 */ /* 0x000fe2000001082a */
[----:B------:R-:W-:-:S02]  /*9550*/  HADD2.F32 R33, -RZ, R54.H0_H0 ;  /* 0x20000036ff217230 */ /* 0x000fc40000004100 */
[----:B------:R-:W-:Y:S01]  /*9560*/  FFMA.FTZ R51, R35, R34, R52 ;  /* 0x0000002223337223 */ /* 0x000fe20000010034 */
[----:B------:R-:W-:Y:S02]  /*9570*/  HADD2.F32 R13, -RZ, R12.H0_H0 ;  /* 0x2000000cff0d7230 */ /* 0x000fe40000004100 */
[-C--:B------:R-:W-:Y:S01]  /*9580*/  FMUL.FTZ R34, R14, R143.reuse ;  /* 0x0000008f0e227220 */ /* 0x080fe20000410000 */
[----:B------:R-:W-:Y:S02]  /*9590*/  HADD2.F32 R40, -RZ, R40.H1_H1 ;  /* 0x30000028ff287230 */ /* 0x000fe40000004100 */
[----:B------:R-:W-:Y:S02]  /*95a0*/  HADD2.F32 R12, -RZ, R12.H1_H1 ;  /* 0x3000000cff0c7230 */ /* 0x000fe40000004100 */
[----:B------:R-:W-:Y:S01]  /*95b0*/  FMUL.FTZ R143, R13, R143 ;  /* 0x0000008f0d8f7220 */ /* 0x000fe20000410000 */
[----:B------:R-:W-:Y:S02]  /*95c0*/  HADD2.F32 R141, -RZ, R141.H0_H0 ;  /* 0x2000008dff8d7230 */ /* 0x000fe40000004100 */
[----:B------:R-:W-:Y:S01]  /*95d0*/  FMUL.FTZ R35, R40, R33 ;  /* 0x0000002128237220 */ /* 0x000fe20000410000 */
[----:B------:R-:W-:-:S02]  /*95e0*/  HADD2.F32 R15, -RZ, R56.H0_H0 ;  /* 0x20000038ff0f7230 */ /* 0x000fc40000004100 */
[C---:B------:R-:W-:Y:S01]  /*95f0*/  FMUL.FTZ R33, R12.reuse, R33 ;  /* 0x000000210c217220 */ /* 0x040fe20000410000 */
[----:B------:R-:W-:Y:S02]  /*9600*/  HADD2.F32 R142, -RZ, R142.H0_H0 ;  /* 0x2000008eff8e7230 */ /* 0x000fe40000004100 */
[----:B------:R-:W-:Y:S01]  /*9610*/  FFMA.FTZ R34, R13, R141, -R34 ;  /* 0x0000008d0d227223 */ /* 0x000fe20000010822 */
[----:B------:R-:W-:Y:S02]  /*9620*/  HADD2.F32 R13, -RZ, R41.H0_H0 ;  /* 0x20000029ff0d7230 */ /* 0x000fe40000004100 */
[-C--:B------:R-:W-:Y:S01]  /*9630*/  FFMA.FTZ R35, R12, R15.reuse, -R35 ;  /* 0x0000000f0c237223 */ /* 0x080fe20000010823 */
[----:B------:R-:W-:Y:S01]  /*9640*/  FFMA.FTZ R40, R40, R15, R33 ;  /* 0x0000000f28287223 */ /* 0x000fe20000010021 */
        /* <DEDUP_REMOVED lines=11> */
[----:B------:R-:W-:Y:S01]  /*9700*/  FMUL.FTZ R42, R32, R15 ;  /* 0x0000000f202a7220 */ /* 0x000fe20000410000 */
        /* <DEDUP_REMOVED lines=8> */
[----:B------:R-:W-:Y:S01]  /*9790*/  F2FP.F16.F32.PACK_AB R14, R32, R33 ;  /* 0x00000021200e723e */ /* 0x000fe200000000ff */
[----:B------:R-:W-:Y:S01]  /*97a0*/  IMAD.MOV.U32 R32, RZ, RZ, R44 ;  /* 0x000000ffff207224 */ /* 0x000fe200078e002c */
[----:B------:R-:W-:Y:S02]  /*97b0*/  F2FP.F16.F32.PACK_AB R15, R49, R50 ;  /* 0x00000032310f723e */ /* 0x000fe400000000ff */
[----:B------:R-:W-:Y:S02]  /*97c0*/  F2FP.F16.F32.PACK_AB R34, R41, R142 ;  /* 0x0000008e2922723e */ /* 0x000fe400000000ff */
[----:B------:R-:W-:-:S07]  /*97d0*/  MOV R33, R45 ;  /* 0x0000002d00217202 */ /* 0x000fce0000000f00 */
.L_x_540:
[----:B------:R-:W-:Y:S05]  /*97e0*/  BSYNC B1 ;  /* 0x0000000000017941 */ /* 0x000fea0003800000 */
.L_x_539:
[----:B------:R-:W-:Y:S01]  /*97f0*/  ISETP.GE.AND P3, PT, R11, R135, PT ;  /* 0x000000870b00720c */ /* 0x000fe20003f66270 */
[----:B------:R-:W-:Y:S02]  /*9800*/  ULDC.64 UR4, c[0x0][0x208] ;  /* 0x0000820000047ab9 */ /* 0x000fe40000000a00 */
[----:B0-----:R0:W-:Y:S10]  /*9810*/  ST.E.128 desc[UR4][R38.64], R12 ;  /* 0x0000000c26007985 */ /* 0x0011f4000c101d04 */
[----:B------:R-:W-:Y:S05]  /*9820*/  @P3 BRA `(.L_x_492) ;  /* 0x0000000400f83947 */ /* 0x000fea0003800000 */
[----:B------:R-:W-:Y:S01]  /*9830*/  IMAD.WIDE R36, R11, 0x2, R36 ;  /* 0x000000020b247825 */ /* 0x000fe200078e0224 */
[----:B------:R-:W-:-:S04]  /*9840*/  ULDC.64 UR4, c[0x0][0x208] ;  /* 0x0000820000047ab9 */ /* 0x000fc80000000a00 */
[----:B--2---:R2:W-:Y:S01]  /*9850*/  ST.E.128 desc[UR4][R36.64], R32 ;  /* 0x0000002024007985 */ /* 0x0045e2000c101d04 */
[----:B------:R-:W-:Y:S05]  /*9860*/  BRA `(.L_x_492) ;  /* 0x0000000400e87947 */ /* 0x000fea0003800000 */
.L_x_446:
[----:B------:R-:W-:-:S04]  /*9870*/  ULOP3.LUT UR4, UR60, 0x1, URZ, 0xfc, !UPT ;  /* 0x000000013c047892 */ /* 0x000fc8000f8efc3f */
[----:B------:R-:W-:-:S06]  /*9880*/  UISETP.NE.AND UP0, UPT, UR4, 0x3, UPT ;  /* 0x000000030400788c */ /* 0x000fcc000bf05270 */
[----:B------:R-:W-:-:S13]  /*9890*/  PLOP3.LUT P0, PT, PT, PT, UP0, 0x80, 0x0 ;  /* 0x000000000000781c */ /* 0x000fda0003f0f008 */
[----:B------:R-:W-:Y:S05]  /*98a0*/  @!P0 BRA `(.L_x_541) ;  /* 0x0000000000048947 */ /* 0x000fea0003800000 */
[----:B------:R-:W-:Y:S01]  /*98b0*/  BPT.TRAP 0x1 ;  /* 0x000000040000795c */ /* 0x000fe20000300000 */
.L_x_541:
[----:B------:R-:W-:Y:S01]  /*98c0*/  IMAD R89, R212, 0x8, R22 ;  /* 0x00000008d4597824 */ /* 0x000fe200078e0216 */
[----:B------:R-:W-:Y:S01]  /*98d0*/  SHF.L.U32 R90, R223, 0x1f, RZ ;  /* 0x0000001fdf5a7819 */ /* 0x000fe200000006ff */
[----:B------:R-:W-:Y:S01]  /*98e0*/  BSSY B1, `(.L_x_542) ;  /* 0x0000004000017945 */ /* 0x000fe20003800000 */
[----:B------:R-:W-:Y:S02]  /*98f0*/  SHF.R.S32.HI R86, RZ, 0x1f, R84 ;  /* 0x0000001fff567819 */ /* 0x000fe40000011454 */
[----:B------:R-:W0:Y:S02]  /*9900*/  SYNCS.PHASECHK.TRANS64.TRYWAIT P3, [R89+URZ+0x38890], R90 ;  /* 0x0388905a590075a7 */ /* 0x000e24000806017f */
[----:B0-----:R-:W-:Y:S05]  /*9910*/  @!P3 BRA `(.L_x_543) ;  /* 0x000001e400e0b947 */ /* 0x001fea0003800000 */
.L_x_831:
[----:B------:R-:W-:Y:S05]  /*9920*/  BSYNC B1 ;  /* 0x0000000000017941 */ /* 0x000fea0003800000 */
.L_x_542:
[----:B------:R-:W-:Y:S01]  /*9930*/  ULDC.64 UR4, c[0x0][0x300] ;  /* 0x0000c00000047ab9 */ /* 0x000fe20000000a00 */
[----:B-----5:R-:W-:Y:S01]  /*9940*/  SHF.R.S32.HI R87, RZ, 0x1f, R31 ;  /* 0x0000001fff577819 */ /* 0x020fe2000001141f */
[----:B------:R-:W-:Y:S02]  /*9950*/  IMAD R11, R86, UR4, RZ ;  /* 0x00000004560b7c24 */ /* 0x000fe4000f8e02ff */
[----:B------:R-:W-:-:S04]  /*9960*/  IMAD.WIDE.U32 R12, R84, UR4, RZ ;  /* 0x00000004540c7c25 */ /* 0x000fc8000f8e00ff */
[----:B------:R-:W-:Y:S01]  /*9970*/  IMAD R11, R84, UR5, R11 ;  /* 0x00000005540b7c24 */ /* 0x000fe2000f8e020b */
[----:B------:R-:W-:Y:S01]  /*9980*/  ULDC.64 UR4, c[0x0][0x310] ;  /* 0x0000c40000047ab9 */ /* 0x000fe20000000a00 */
[----:B------:R-:W-:Y:S02]  /*9990*/  IMAD R88, R2, -0x50, R24 ;  /* 0xffffffb002587824 */ /* 0x000fe400078e0218 */
[----:B------:R-:W-:Y:S01]  /*99a0*/  IMAD R14, R87, UR4, RZ ;  /* 0x00000004570e7c24 */ /* 0x000fe2000f8e02ff */
[----:B------:R-:W-:Y:S02]  /*99b0*/  IADD3 R13, R13, R11, RZ ;  /* 0x0000000b0d0d7210 */ /* 0x000fe40007ffe0ff */
[----:B------:R-:W-:Y:S01]  /*99c0*/  VIMNMX R88, R88, 0x50, PT ;  /* 0x0000005058587848 */ /* 0x000fe20003fe0100 */
[C---:B------:R-:W-:Y:S02]  /*99d0*/  IMAD R11, R31.reuse, UR5, R14 ;  /* 0x000000051f0b7c24 */ /* 0x040fe4000f8e020e */
[----:B------:R-:W-:Y:S01]  /*99e0*/  IMAD.WIDE.U32 R12, R31, UR4, R12 ;  /* 0x000000041f0c7c25 */ /* 0x000fe2000f8e000c */
[----:B------:R-:W-:Y:S01]  /*99f0*/  ULDC.64 UR4, c[0x0][0x308] ;  /* 0x0000c20000047ab9 */ /* 0x000fe20000000a00 */
[----:B------:R-:W-:-:S02]  /*9a00*/  IADD3 R42, -R219, R88, RZ ;  /* 0x00000058db2a7210 */ /* 0x000fc40007ffe1ff */
[----:B------:R-:W-:Y:S02]  /*9a10*/  IMAD R15, R0, UR4, RZ ;  /* 0x00000004000f7c24 */ /* 0x000fe4000f8e02ff */
[----:B------:R-:W-:Y:S02]  /*9a20*/  IMAD.IADD R13, R13, 0x1, R11 ;  /* 0x000000010d0d7824 */ /* 0x000fe400078e020b */
[C---:B------:R-:W-:Y:S02]  /*9a30*/  IMAD R15, R30.reuse, UR5, R15 ;  /* 0x000000051e0f7c24 */ /* 0x040fe4000f8e020f */
[----:B------:R-:W-:Y:S01]  /*9a40*/  IMAD.WIDE.U32 R12, R30, UR4, R12 ;  /* 0x000000041e0c7c25 */ /* 0x000fe2000f8e000c */
[----:B------:R-:W-:-:S03]  /*9a50*/  ULDC.64 UR4, c[0x0][0x2e8] ;  /* 0x0000ba0000047ab9 */ /* 0x000fc60000000a00 */
[----:B------:R-:W-:Y:S01]  /*9a60*/  IMAD.IADD R15, R13, 0x1, R15 ;  /* 0x000000010d0f7824 */ /* 0x000fe200078e020f */
[----:B------:R-:W-:Y:S01]  /*9a70*/  LEA R40, P3, R12, UR4, 0x1 ;  /* 0x000000040c287c11 */ /* 0x000fe2000f8608ff */
[----:B------:R-:W-:-:S03]  /*9a80*/  UMOV UR4, 0xffffffff ;  /* 0xffffffff00047882 */ /* 0x000fc60000000000 */
[----:B------:R-:W-:Y:S02]  /*9a90*/  LEA.HI.X R41, R12, UR5, R15, 0x1, P3 ;  /* 0x000000050c297c11 */ /* 0x000fe400098f0c0f */
[----:B------:R-:W-:Y:S01]  /*9aa0*/  ISETP.GE.AND P3, PT, R42, 0x1, PT ;  /* 0x000000012a00780c */ /* 0x000fe20003f66270 */
[----:B------:R-:W-:-:S12]  /*9ab0*/  BRA.DIV UR4, `(.L_x_544) ;  /* 0x000001e6048c7947 */ /* 0x000fd8000b800000 */
[----:B------:R1:W2:Y:S04]  /*9ac0*/  SHFL.IDX PT, R33, R41, RZ, 0x181f ;  /* 0x00181fff29217589 */ /* 0x0002a800000e0000 */
[----:B------:R1:W3:Y:S02]  /*9ad0*/  SHFL.IDX PT, R32, R40, RZ, 0x181f ;  /* 0x00181fff28207589 */ /* 0x0002e400000e0000 */
.L_x_835:
[----:B------:R-:W-:Y:S04]  /*9ae0*/  BSSY B1, `(.L_x_545) ;  /* 0x0000018000017945 */ /* 0x000fe80003800000 */
[----:B------:R-:W-:Y:S05]  /*9af0*/  @!P3 BRA `(.L_x_546) ;  /* 0x000000000058b947 */ /* 0x000fea0003800000 */
[----:B------:R-:W-:Y:S01]  /*9b00*/  ULDC UR4, c[0x0][0x2f4] ;  /* 0x0000bd0000047ab9 */ /* 0x000fe20000000800 */
[----:B------:R-:W-:Y:S01]  /*9b10*/  ULDC.64 UR6, c[0x0][0x208] ;  /* 0x0000820000067ab9 */ /* 0x000fe20000000a00 */
[----:B------:R-:W-:Y:S02]  /*9b20*/  ISETP.GE.AND P4, PT, R16, UR4, PT ;  /* 0x0000000410007c0c */ /* 0x000fe4000bf86270 */
[----:B------:R-:W-:-:S11]  /*9b30*/  ISETP.GE.AND P3, PT, R213, UR4, PT ;  /* 0x00000004d5007c0c */ /* 0x000fd6000bf66270 */
[----:B------:R-:W4:Y:S01]  /*9b40*/  @!P4 LDS.128 R12, [R85+0x24400] ;  /* 0x02440000550cc984 */ /* 0x000f220000000c00 */
[----:B---3--:R-:W-:-:S04]  /*9b50*/  @!P4 LEA R34, P5, R16, R32, 0x1 ;  /* 0x000000201022c211 */ /* 0x008fc800078a08ff */
[----:B--2---:R-:W-:Y:S02]  /*9b60*/  @!P4 LEA.HI.X R35, R16, R33, R17, 0x1, P5 ;  /* 0x000000211023c211 */ /* 0x004fe400028f0c11 */
[----:B------:R-:W-:-:S04]  /*9b70*/  @!P3 LEA R36, P5, R23, R32, 0x1 ;  /* 0x000000201724b211 */ /* 0x000fc800078a08ff */
[----:B------:R-:W-:Y:S01]  /*9b80*/  @!P3 LEA.HI.X R37, R23, R33, R216, 0x1, P5 ;  /* 0x000000211725b211 */ /* 0x000fe200028f0cd8 */
[----:B----4-:R-:W-:Y:S01]  /*9b90*/  @!P4 ST.E.128 desc[UR6][R34.64], R12 ;  /* 0x0000000c2200c985 */ /* 0x010fe2000c101d06 */
[----:B------:R-:W-:-:S03]  /*9ba0*/  ISETP.GE.AND P4, PT, R18, UR4, PT ;  /* 0x0000000412007c0c */ /* 0x000fc6000bf86270 */
[----:B------:R-:W2:Y:S10]  /*9bb0*/  @!P3 LDS.128 R12, [R85+0x26c00] ;  /* 0x026c0000550cb984 */ /* 0x000eb40000000c00 */
[----:B------:R-:W-:-:S04]  /*9bc0*/  @!P4 LEA R38, P5, R18, R32, 0x1 ;  /* 0x000000201226c211 */ /* 0x000fc800078a08ff */
[----:B------:R-:W-:Y:S01]  /*9bd0*/  @!P4 LEA.HI.X R39, R18, R33, R218, 0x1, P5 ;  /* 0x000000211227c211 */ /* 0x000fe200028f0cda */
[----:B--2---:R-:W-:Y:S01]  /*9be0*/  @!P3 ST.E.128 desc[UR6][R36.64], R12 ;  /* 0x0000000c2400b985 */ /* 0x004fe2000c101d06 */
[----:B------:R-:W-:-:S03]  /*9bf0*/  ISETP.GE.AND P3, PT, R19, UR4, PT ;  /* 0x0000000413007c0c */ /* 0x000fc6000bf66270 */
[----:B------:R-:W2:Y:S04]  /*9c00*/  @!P4 LDS.128 R12, [R85+0x29400] ;  /* 0x02940000550cc984 */ /* 0x000ea80000000c00 */
[----:B--2---:R-:W-:Y:S06]  /*9c10*/  @!P4 ST.E.128 desc[UR6][R38.64], R12 ;  /* 0x0000000c2600c985 */ /* 0x004fec000c101d06 */
[C---:B------:R-:W-:Y:S01]  /*9c20*/  @!P3 LEA R32, P4, R19.reuse, R32, 0x1 ;  /* 0x000000201320b211 */ /* 0x040fe200078808ff */
[----:B------:R-:W2:Y:S03]  /*9c30*/  @!P3 LDS.128 R12, [R85+0x2bc00] ;  /* 0x02bc0000550cb984 */ /* 0x000ea60000000c00 */
[----:B------:R-:W-:-:S05]  /*9c40*/  @!P3 LEA.HI.X R33, R19, R33, R217, 0x1, P4 ;  /* 0x000000211321b211 */ /* 0x000fca00020f0cd9 */
[----:B--2---:R4:W-:Y:S04]  /*9c50*/  @!P3 ST.E.128 desc[UR6][R32.64], R12 ;  /* 0x0000000c2000b985 */ /* 0x0049e8000c101d06 */
.L_x_546:
[----:B------:R-:W-:Y:S05]  /*9c60*/  BSYNC B1 ;  /* 0x0000000000017941 */ /* 0x000fea0003800000 */
.L_x_545:
[----:B------:R-:W-:-:S03]  /*9c70*/  UMOV UR4, 0xffffffff ;  /* 0xffffffff00047882 */ /* 0x000fc60000000000 */
[----:B------:R-:W-:Y:S05]  /*9c80*/  BRA.DIV UR4, `(.L_x_547) ;  /* 0x000001e604647947 */ /* 0x000fea000b800000 */
[----:B--2-4-:R2:W4:Y:S04]  /*9c90*/  SHFL.IDX PT, R33, R41, 0x1, 0x181f ;  /* 0x00381f0029217f89 */ /* 0x01452800000e0000 */
[----:B---3--:R2:W3:Y:S02]  /*9ca0*/  SHFL.IDX PT, R32, R40, 0x1, 0x181f ;  /* 0x00381f0028207f89 */ /* 0x0084e400000e0000 */
.L_x_839:
[----:B------:R-:W-:Y:S01]  /*9cb0*/  ISETP.GE.AND P3, PT, R42, 0x21, PT ;  /* 0x000000212a00780c */ /* 0x000fe20003f66270 */
[----:B------:R-:W-:-:S12]  /*9cc0*/  BSSY B1, `(.L_x_548) ;  /* 0x0000018000017945 */ /* 0x000fd80003800000 */
[----:B------:R-:W-:Y:S05]  /*9cd0*/  @!P3 BRA `(.L_x_549) ;  /* 0x000000000058b947 */ /* 0x000fea0003800000 */
[----:B------:R-:W-:Y:S01]  /*9ce0*/  ULDC UR4, c[0x0][0x2f4] ;  /* 0x0000bd0000047ab9 */ /* 0x000fe20000000800 */
[----:B------:R-:W-:Y:S01]  /*9cf0*/  ULDC.64 UR6, c[0x0][0x208] ;  /* 0x0000820000067ab9 */ /* 0x000fe20000000a00 */
[----:B------:R-:W-:Y:S02]  /*9d00*/  ISETP.GE.AND P5, PT, R16, UR4, PT ;  /* 0x0000000410007c0c */ /* 0x000fe4000bfa6270 */
[----:B------:R-:W-:-:S11]  /*9d10*/  ISETP.GE.AND P4, PT, R213, UR4, PT ;  /* 0x00000004d5007c0c */ /* 0x000fd6000bf86270 */
[----:B------:R-:W5:Y:S01]  /*9d20*/  @!P5 LDS.128 R12, [R85+0x25400] ;  /* 0x02540000550cd984 */ /* 0x000f620000000c00 */
[----:B---3--:R-:W-:-:S04]  /*9d30*/  @!P5 LEA R34, P3, R16, R32, 0x1 ;  /* 0x000000201022d211 */ /* 0x008fc800078608ff */
[----:B----4-:R-:W-:Y:S02]  /*9d40*/  @!P5 LEA.HI.X R35, R16, R33, R17, 0x1, P3 ;  /* 0x000000211023d211 */ /* 0x010fe400018f0c11 */
[----:B------:R-:W-:-:S03]  /*9d50*/  ISETP.GE.AND P3, PT, R18, UR4, PT ;  /* 0x0000000412007c0c */ /* 0x000fc6000bf66270 */
[----:B-----5:R-:W-:Y:S01]  /*9d60*/  @!P5 ST.E.128 desc[UR6][R34.64], R12 ;  /* 0x0000000c2200d985 */ /* 0x020fe2000c101d06 */
[----:B------:R-:W-:-:S03]  /*9d70*/  @!P4 LEA R36, P5, R23, R32, 0x1 ;  /* 0x000000201724c211 */ /* 0x000fc600078a08ff */
[----:B------:R-:W3:Y:S01]  /*9d80*/  @!P4 LDS.128 R12, [R85+0x27c00] ;  /* 0x027c0000550cc984 */ /* 0x000ee20000000c00 */
[----:B------:R-:W-:-:S05]  /*9d90*/  @!P4 LEA.HI.X R37, R23, R33, R216, 0x1, P5 ;  /* 0x000000211725c211 */ /* 0x000fca00028f0cd8 */
[----:B------:R-:W-:-:S04]  /*9da0*/  @!P3 LEA R38, P5, R18, R32, 0x1 ;  /* 0x000000201226b211 */ /* 0x000fc800078a08ff */
[----:B------:R-:W-:Y:S01]  /*9db0*/  @!P3 LEA.HI.X R39, R18, R33, R218, 0x1, P5 ;  /* 0x000000211227b211 */ /* 0x000fe200028f0cda */
[----:B---3--:R-:W-:Y:S01]  /*9dc0*/  @!P4 ST.E.128 desc[UR6][R36.64], R12 ;  /* 0x0000000c2400c985 */ /* 0x008fe2000c101d06 */
[----:B------:R-:W-:-:S03]  /*9dd0*/  ISETP.GE.AND P4, PT, R19, UR4, PT ;  /* 0x0000000413007c0c */ /* 0x000fc6000bf86270 */
[----:B------:R-:W3:Y:S04]  /*9de0*/  @!P3 LDS.128 R12, [R85+0x2a400] ;  /* 0x02a40000550cb984 */ /* 0x000ee80000000c00 */
[----:B---3--:R-:W-:Y:S06]  /*9df0*/  @!P3 ST.E.128 desc[UR6][R38.64], R12 ;  /* 0x0000000c2600b985 */ /* 0x008fec000c101d06 */
[C---:B------:R-:W-:Y:S01]  /*9e00*/  @!P4 LEA R32, P3, R19.reuse, R32, 0x1 ;  /* 0x000000201320c211 */ /* 0x040fe200078608ff */
[----:B------:R-:W3:Y:S03]  /*9e10*/  @!P4 LDS.128 R12, [R85+0x2cc00] ;  /* 0x02cc0000550cc984 */ /* 0x000ee60000000c00 */
[----:B------:R-:W-:-:S05]  /*9e20*/  @!P4 LEA.HI.X R33, R19, R33, R217, 0x1, P3 ;  /* 0x000000211321c211 */ /* 0x000fca00018f0cd9 */
[----:B---3--:R3:W-:Y:S04]  /*9e30*/  @!P4 ST.E.128 desc[UR6][R32.64], R12 ;  /* 0x0000000c2000c985 */ /* 0x0087e8000c101d06 */
.L_x_549:
[----:B------:R-:W-:Y:S05]  /*9e40*/  BSYNC B1 ;  /* 0x0000000000017941 */ /* 0x000fea0003800000 */
.L_x_548:
[----:B------:R-:W-:-:S03]  /*9e50*/  UMOV UR4, 0xffffffff ;  /* 0xffffffff00047882 */ /* 0x000fc60000000000 */
[----:B------:R-:W-:Y:S05]  /*9e60*/  BRA.DIV UR4, `(.L_x_550) ;  /* 0x000001e604387947 */ /* 0x000fea000b800000 */
[----:B---34-:R3:W4:Y:S04]  /*9e70*/  SHFL.IDX PT, R33, R41, 0x2, 0x181f ;  /* 0x00581f0029217f89 */ /* 0x01872800000e0000 */
[----:B------:R3:W0:Y:S02]  /*9e80*/  SHFL.IDX PT, R32, R40, 0x2, 0x181f ;  /* 0x00581f0028207f89 */ /* 0x00062400000e0000 */
.L_x_843:
[----:B------:R-:W-:-:S13]  /*9e90*/  ISETP.GE.AND P3, PT, R42, 0x41, PT ;  /* 0x000000412a00780c */ /* 0x000fda0003f66270 */
[----:B------:R-:W-:Y:S05]  /*9ea0*/  @!P3 BRA `(.L_x_492) ;  /* 0x000000000058b947 */ /* 0x000fea0003800000 */
[----:B------:R-:W-:Y:S01]  /*9eb0*/  ULDC UR4, c[0x0][0x2f4] ;  /* 0x0000bd0000047ab9 */ /* 0x000fe20000000800 */
[----:B------:R-:W-:Y:S01]  /*9ec0*/  ULDC.64 UR6, c[0x0][0x208] ;  /* 0x0000820000067ab9 */ /* 0x000fe20000000a00 */
[----:B------:R-:W-:Y:S02]  /*9ed0*/  ISETP.GE.AND P5, PT, R16, UR4, PT ;  /* 0x0000000410007c0c */ /* 0x000fe4000bfa6270 */
[----:B------:R-:W-:-:S11]  /*9ee0*/  ISETP.GE.AND P4, PT, R213, UR4, PT ;  /* 0x00000004d5007c0c */ /* 0x000fd6000bf86270 */
[----:B------:R-:W5:Y:S01]  /*9ef0*/  @!P5 LDS.128 R12, [R85+0x26400] ;  /* 0x02640000550cd984 */ /* 0x000f620000000c00 */
[----:B0-----:R-:W-:-:S04]  /*9f00*/  @!P5 LEA R34, P3, R16, R32, 0x1 ;  /* 0x000000201022d211 */ /* 0x001fc800078608ff */
[----:B----4-:R-:W-:Y:S02]  /*9f10*/  @!P5 LEA.HI.X R35, R16, R33, R17, 0x1, P3 ;  /* 0x000000211023d211 */ /* 0x010fe400018f0c11 */
[----:B------:R-:W-:-:S03]  /*9f20*/  ISETP.GE.AND P3, PT, R18, UR4, PT ;  /* 0x0000000412007c0c */ /* 0x000fc6000bf66270 */
[----:B-----5:R-:W-:Y:S01]  /*9f30*/  @!P5 ST.E.128 desc[UR6][R34.64], R12 ;  /* 0x0000000c2200d985 */ /* 0x020fe2000c101d06 */
[----:B------:R-:W-:-:S03]  /*9f40*/  @!P4 LEA R36, P5, R23, R32, 0x1 ;  /* 0x000000201724c211 */ /* 0x000fc600078a08ff */
[----:B------:R-:W0:Y:S01]  /*9f50*/  @!P4 LDS.128 R12, [R85+0x28c00] ;  /* 0x028c0000550cc984 */ /* 0x000e220000000c00 */
[----:B------:R-:W-:-:S05]  /*9f60*/  @!P4 LEA.HI.X R37, R23, R33, R216, 0x1, P5 ;  /* 0x000000211725c211 */ /* 0x000fca00028f0cd8 */
[----:B------:R-:W-:-:S04]  /*9f70*/  @!P3 LEA R38, P5, R18, R32, 0x1 ;  /* 0x000000201226b211 */ /* 0x000fc800078a08ff */
[----:B------:R-:W-:Y:S01]  /*9f80*/  @!P3 LEA.HI.X R39, R18, R33, R218, 0x1, P5 ;  /* 0x000000211227b211 */ /* 0x000fe200028f0cda */
[----:B0-----:R-:W-:Y:S01]  /*9f90*/  @!P4 ST.E.128 desc[UR6][R36.64], R12 ;  /* 0x0000000c2400c985 */ /* 0x001fe2000c101d06 */
[----:B------:R-:W-:-:S03]  /*9fa0*/  ISETP.GE.AND P4, PT, R19, UR4, PT ;  /* 0x0000000413007c0c */ /* 0x000fc6000bf86270 */
[----:B------:R-:W0:Y:S04]  /*9fb0*/  @!P3 LDS.128 R12, [R85+0x2b400] ;  /* 0x02b40000550cb984 */ /* 0x000e280000000c00 */
[----:B0-----:R-:W-:Y:S06]  /*9fc0*/  @!P3 ST.E.128 desc[UR6][R38.64], R12 ;  /* 0x0000000c2600b985 */ /* 0x001fec000c101d06 */
[C---:B------:R-:W-:Y:S01]  /*9fd0*/  @!P4 LEA R32, P3, R19.reuse, R32, 0x1 ;  /* 0x000000201320c211 */ /* 0x040fe200078608ff */
[----:B------:R-:W0:Y:S03]  /*9fe0*/  @!P4 LDS.128 R12, [R85+0x2dc00] ;  /* 0x02dc0000550cc984 */ /* 0x000e260000000c00 */
[----:B------:R-:W-:-:S05]  /*9ff0*/  @!P4 LEA.HI.X R33, R19, R33, R217, 0x1, P3 ;  /* 0x000000211321c211 */ /* 0x000fca00018f0cd9 */
[----:B0-----:R0:W-:Y:S04]  /*a000*/  @!P4 ST.E.128 desc[UR6][R32.64], R12 ;  /* 0x0000000c2000c985 */ /* 0x0011e8000c101d06 */
.L_x_492:
[----:B------:R-:W-:Y:S05]  /*a010*/  BSYNC B0 ;  /* 0x0000000000007941 */ /* 0x000fea0003800000 */
.L_x_445:
[----:B0-----:R-:W0:Y:S01]  /*a020*/  S2R R11, SR_TID.X ;  /* 0x00000000000b7919 */ /* 0x001e220000002100 */
[----:B------:R-:W-:Y:S01]  /*a030*/  @!PT LDS RZ, [RZ] ;  /* 0x00000000fffff984 */ /* 0x000fe20000000800 */
[----:B------:R-:W-:Y:S01]  /*a040*/  @!PT LDS RZ, [RZ] ;  /* 0x00000000fffff984 */ /* 0x000fe20000000800 */
[----:B------:R-:W-:Y:S01]  /*a050*/  @!PT LDS RZ, [RZ] ;  /* 0x00000000fffff984 */ /* 0x000fe20000000800 */
[----:B------:R-:W-:Y:S01]  /*a060*/  @!PT LDS RZ, [RZ] ;  /* 0x00000000fffff984 */ /* 0x000fe20000000800 */
[----:B------:R5:W-:Y:S06]  /*a070*/  MEMBAR.ALL.CTA ;  /* 0x0000000000007992 */ /* 0x000bec0000008000 */
[----:B-----5:R-:W5:Y:S01]  /*a080*/  FENCE.VIEW.ASYNC.S ;  /* 0x00000000000073c6 */ /* 0x020f620000000000 */
[----:B------:R-:W-:Y:S05]  /*a090*/  WARPSYNC.ALL ;  /* 0x0000000000007948 */ /* 0x000fea0003800000 */
[----:B------:R-:W-:Y:S01]  /*a0a0*/  BSSY B0, `(.L_x_551) ;  /* 0x0000009000007945 */ /* 0x000fe20003800000 */
[----:B0-----:R-:W-:Y:S01]  /*a0b0*/  LOP3.LUT R11, R11, 0x7f, RZ, 0xc0, !PT ;  /* 0x0000007f0b0b7812 */ /* 0x001fe200078ec0ff */
[----:B-----5:R0:W-:Y:S03]  /*a0c0*/  BAR.SYNC.DEFER_BLOCKING R138, 0x80 ;  /* 0x0002008a0000751d */ /* 0x0201e60000010000 */
[----:B------:R-:W-:-:S13]  /*a0d0*/  ISETP.NE.AND P3, PT, R11, RZ, PT ;  /* 0x000000ff0b00720c */ /* 0x000fda0003f65270 */
[----:B------:R-:W-:-:S05]  /*a0e0*/  @!P3 VIADD R11, R89, 0x388a0 ;  /* 0x000388a0590bb836 */ /* 0x000fca0000000000 */
[----:B------:R-:W-:-:S04]  /*a0f0*/  @!P3 PRMT R11, RZ, 0x654, R11 ;  /* 0x00000654ff0bb816 */ /* 0x000fc8000000000b */
[----:B------:R0:W-:Y:S01]  /*a100*/  @!P3 SYNCS.ARRIVE.TRANS64.RED.A1T0 RZ, [R11+URZ], RZ ;  /* 0x000000ff0bffb9a7 */ /* 0x0001e2000810043f */
[----:B------:R-:W-:Y:S05]  /*a110*/  @!P0 BRA `(.L_x_552) ;  /* 0x0000000000048947 */ /* 0x000fea0003800000 */
[----:B------:R-:W-:Y:S01]  /*a120*/  BPT.TRAP 0x1 ;  /* 0x000000040000795c */ /* 0x000fe20000300000 */
.L_x_552:
[----:B------:R-:W-:Y:S05]  /*a130*/  BSYNC B0 ;  /* 0x0000000000007941 */ /* 0x000fea0003800000 */
.L_x_551:
[----:B------:R-:W5:Y:S01]  /*a140*/  SYNCS.PHASECHK.TRANS64.TRYWAIT P0, [R89+URZ+0x388b0], R90 ;  /* 0x0388b05a590075a7 */ /* 0x000f62000800017f */
[----:B------:R-:W-:Y:S01]  /*a150*/  ULDC UR61, c[0x0][0x2f4] ;  /* 0x0000bd00003d7ab9 */ /* 0x000fe20000000800 */
[----:B------:R-:W-:Y:S04]  /*a160*/  BSSY B0, `(.L_x_553) ;  /* 0x0000002000007945 */ /* 0x000fe80003800000 */
[----:B-----5:R-:W-:Y:S05]  /*a170*/  @!P0 BRA `(.L_x_554) ;  /* 0x000001e000c08947 */ /* 0x020fea0003800000 */
.L_x_844:
[----:B------:R-:W-:Y:S05]  /*a180*/  BSYNC B0 ;  /* 0x0000000000007941 */ /* 0x000fea0003800000 */
.L_x_553:
[----:B------:R-:W-:Y:S01]  /*a190*/  ULDC.64 UR4, c[0x0][0x328] ;  /* 0x0000ca0000047ab9 */ /* 0x000fe20000000a00 */
[----:B------:R-:W-:Y:S01]  /*a1a0*/  IMAD.IADD R88, R88, 0x1, -R219 ;  /* 0x0000000158587824 */ /* 0x000fe200078e0adb */
[----:B------:R-:W-:Y:S01]  /*a1b0*/  BSSY B0, `(.L_x_555) ;  /* 0x000002c000007945 */ /* 0x000fe20003800000 */
[----:B0-----:R-:W-:Y:S02]  /*a1c0*/  IMAD R11, R86, UR4, RZ ;  /* 0x00000004560b7c24 */ /* 0x001fe4000f8e02ff */
[----:B--2-4-:R-:W-:Y:S01]  /*a1d0*/  IMAD.WIDE.U32 R12, R84, UR4, RZ ;  /* 0x00000004540c7c25 */ /* 0x014fe2000f8e00ff */
[C---:B------:R-:W-:Y:S02]  /*a1e0*/  ISETP.GE.AND P4, PT, R88.reuse, 0x1, PT ;  /* 0x000000015800780c */ /* 0x040fe40003f86270 */
[----:B------:R-:W-:Y:S01]  /*a1f0*/  ISETP.GE.AND P0, PT, R88, 0x21, PT ;  /* 0x000000215800780c */ /* 0x000fe20003f06270 */
[----:B------:R-:W-:Y:S01]  /*a200*/  IMAD R11, R84, UR5, R11 ;  /* 0x00000005540b7c24 */ /* 0x000fe2000f8e020b */
[----:B------:R-:W-:-:S02]  /*a210*/  ULDC.64 UR4, c[0x0][0x338] ;  /* 0x0000ce0000047ab9 */ /* 0x000fc40000000a00 */
[----:B------:R-:W-:Y:S02]  /*a220*/  IMAD R14, R87, UR4, RZ ;  /* 0x00000004570e7c24 */ /* 0x000fe4000f8e02ff */
[----:B------:R-:W-:Y:S02]  /*a230*/  IMAD.IADD R13, R13, 0x1, R11 ;  /* 0x000000010d0d7824 */ /* 0x000fe400078e020b */
[C---:B------:R-:W-:Y:S02]  /*a240*/  IMAD R11, R31.reuse, UR5, R14 ;  /* 0x000000051f0b7c24 */ /* 0x040fe4000f8e020e */
[----:B------:R-:W-:Y:S01]  /*a250*/  IMAD.WIDE.U32 R12, R31, UR4, R12 ;  /* 0x000000041f0c7c25 */ /* 0x000fe2000f8e000c */
[----:B------:R-:W-:-:S03]  /*a260*/  ULDC.64 UR4, c[0x0][0x330] ;  /* 0x0000cc0000047ab9 */ /* 0x000fc60000000a00 */
[----:B------:R-:W-:Y:S01]  /*a270*/  IMAD R15, R0, UR4, RZ ;  /* 0x00000004000f7c24 */ /* 0x000fe2000f8e02ff */
[----:B------:R-:W-:-:S03]  /*a280*/  IADD3 R13, R13, R11, RZ ;  /* 0x0000000b0d0d7210 */ /* 0x000fc60007ffe0ff */
[C---:B------:R-:W-:Y:S02]  /*a290*/  IMAD R11, R30.reuse, UR5, R15 ;  /* 0x000000051e0b7c24 */ /* 0x040fe4000f8e020f */
[----:B------:R-:W-:Y:S01]  /*a2a0*/  IMAD.WIDE.U32 R12, R30, UR4, R12 ;  /* 0x000000041e0c7c25 */ /* 0x000fe2000f8e000c */
[----:B------:R-:W-:-:S03]  /*a2b0*/  ULDC.64 UR4, c[0x0][0x318] ;  /* 0x0000c60000047ab9 */ /* 0x000fc60000000a00 */
[----:B------:R-:W-:Y:S01]  /*a2c0*/  IMAD.IADD R11, R13, 0x1, R11 ;  /* 0x000000010d0b7824 */ /* 0x000fe200078e020b */
[----:B------:R-:W-:-:S04]  /*a2d0*/  LEA R31, P5, R12, UR4, 0x1 ;  /* 0x000000040c1f7c11 */ /* 0x000fc8000f8a08ff */
[----:B------:R-:W-:Y:S01]  /*a2e0*/  LEA.HI.X R11, R12, UR5, R11, 0x1, P5 ;  /* 0x000000050c0b7c11 */ /* 0x000fe2000a8f0c0b */
[----:B------:R0:W2:Y:S04]  /*a2f0*/  SHFL.IDX PT, R38, R31, RZ, 0x181f ;  /* 0x00181fff1f267589 */ /* 0x0000a800000e0000 */
[----:B------:R0:W4:Y:S01]  /*a300*/  SHFL.IDX PT, R39, R11, RZ, 0x181f ;  /* 0x00181fff0b277589 */ /* 0x00012200000e0000 */
[----:B------:R-:W-:Y:S05]  /*a310*/  @!P4 BRA `(.L_x_556) ;  /* 0x000000000054c947 */ /* 0x000fea0003800000 */
[----:B------:R-:W-:Y:S01]  /*a320*/  ISETP.GE.AND P5, PT, R16, UR61, PT ;  /* 0x0000003d10007c0c */ /* 0x000fe2000bfa6270 */
[----:B------:R-:W-:-:S12]  /*a330*/  ULDC.64 UR4, c[0x0][0x208] ;  /* 0x0000820000047ab9 */ /* 0x000fd80000000a00 */
[----:B------:R-:W5:Y:S01]  /*a340*/  @!P5 LDS.128 R12, [R85+0x400] ;  /* 0x00040000550cd984 */ /* 0x000f620000000c00 */
[----:B--2---:R-:W-:-:S04]  /*a350*/  @!P5 LEA R32, P4, R16, R38, 0x1 ;  /* 0x000000261020d211 */ /* 0x004fc800078808ff */
[----:B----4-:R-:W-:Y:S02]  /*a360*/  @!P5 LEA.HI.X R33, R16, R39, R17, 0x1, P4 ;  /* 0x000000271021d211 */ /* 0x010fe400020f0c11 */
[----:B------:R-:W-:-:S03]  /*a370*/  ISETP.GE.AND P4, PT, R213, UR61, PT ;  /* 0x0000003dd5007c0c */ /* 0x000fc6000bf86270 */
[----:B-----5:R-:W-:Y:S10]  /*a380*/  @!P5 ST.E.128 desc[UR4][R32.64], R12 ;  /* 0x0000000c2000d985 */ /* 0x020ff4000c101d04 */
[C---:B------:R-:W-:Y:S01]  /*a390*/  @!P4 LEA R34, P5, R23.reuse, R38, 0x1 ;  /* 0x000000261722c211 */ /* 0x040fe200078a08ff */
[----:B------:R-:W2:Y:S03]  /*a3a0*/  @!P4 LDS.128 R12, [R85+0x2c00] ;  /* 0x002c0000550cc984 */ /* 0x000ea60000000c00 */
[----:B------:R-:W-:-:S02]  /*a3b0*/  @!P4 LEA.HI.X R35, R23, R39, R216, 0x1, P5 ;  /* 0x000000271723c211 */ /* 0x000fc400028f0cd8 */
[----:B------:R-:W-:-:S03]  /*a3c0*/  ISETP.GE.AND P5, PT, R18, UR61, PT ;  /* 0x0000003d12007c0c */ /* 0x000fc6000bfa6270 */
[----:B--2---:R-:W-:Y:S10]  /*a3d0*/  @!P4 ST.E.128 desc[UR4][R34.64], R12 ;  /* 0x0000000c2200c985 */ /* 0x004ff4000c101d04 */
[C---:B------:R-:W-:Y:S01]  /*a3e0*/  @!P5 LEA R36, P4, R18.reuse, R38, 0x1 ;  /* 0x000000261224d211 */ /* 0x040fe200078808ff */
[----:B------:R-:W2:Y:S03]  /*a3f0*/  @!P5 LDS.128 R12, [R85+0x5400] ;  /* 0x00540000550cd984 */ /* 0x000ea60000000c00 */
[----:B------:R-:W-:-:S02]  /*a400*/  @!P5 LEA.HI.X R37, R18, R39, R218, 0x1, P4 ;  /* 0x000000271225d211 */ /* 0x000fc400020f0cda */
[----:B------:R-:W-:-:S03]  /*a410*/  ISETP.GE.AND P4, PT, R19, UR61, PT ;  /* 0x0000003d13007c0c */ /* 0x000fc6000bf86270 */
[----:B--2---:R-:W-:Y:S10]  /*a420*/  @!P5 ST.E.128 desc[UR4][R36.64], R12 ;  /* 0x0000000c2400d985 */ /* 0x004ff4000c101d04 */
[C---:B------:R-:W-:Y:S01]  /*a430*/  @!P4 LEA R32, P5, R19.reuse, R38, 0x1 ;  /* 0x000000261320c211 */ /* 0x040fe200078a08ff */
[----:B------:R-:W2:Y:S03]  /*a440*/  @!P4 LDS.128 R12, [R85+0x7c00] ;  /* 0x007c0000550cc984 */ /* 0x000ea60000000c00 */
[----:B------:R-:W-:-:S05]  /*a450*/  @!P4 LEA.HI.X R33, R19, R39, R217, 0x1, P5 ;  /* 0x000000271321c211 */ /* 0x000fca00028f0cd9 */
[----:B--2---:R2:W-:Y:S04]  /*a460*/  @!P4 ST.E.128 desc[UR4][R32.64], R12 ;  /* 0x0000000c2000c985 */ /* 0x0045e8000c101d04 */
.L_x_556:
[----:B------:R-:W-:Y:S05]  /*a470*/  BSYNC B0 ;  /* 0x0000000000007941 */ /* 0x000fea0003800000 */
.L_x_555:
[----:B----4-:R4:W0:Y:S01]  /*a480*/  SHFL.IDX PT, R39, R11, 0x1, 0x181f ;  /* 0x00381f000b277f89 */ /* 0x01082200000e0000 */
[----:B------:R-:W-:Y:S03]  /*a490*/  BSSY B0, `(.L_x_557) ;  /* 0x0000018000007945 */ /* 0x000fe60003800000 */
[----:B--2---:R4:W2:Y:S01]  /*a4a0*/  SHFL.IDX PT, R38, R31, 0x1, 0x181f ;  /* 0x00381f001f267f89 */ /* 0x0048a200000e0000 */
[----:B------:R-:W-:Y:S05]  /*a4b0*/  @!P0 BRA `(.L_x_558) ;  /* 0x0000000000548947 */ /* 0x000fea0003800000 */
[----:B------:R-:W-:Y:S01]  /*a4c0*/  ISETP.GE.AND P5, PT, R16, UR61, PT ;  /* 0x0000003d10007c0c */ /* 0x000fe2000bfa6270 */
[----:B------:R-:W-:Y:S01]  /*a4d0*/  ULDC.64 UR4, c[0x0][0x208] ;  /* 0x0000820000047ab9 */ /* 0x000fe20000000a00 */
[----:B------:R-:W-:-:S11]  /*a4e0*/  ISETP.GE.AND P4, PT, R213, UR61, PT ;  /* 0x0000003dd5007c0c */ /* 0x000fd6000bf86270 */
[----:B------:R-:W5:Y:S01]  /*a4f0*/  @!P5 LDS.128 R12, [R85+0x1400] ;  /* 0x00140000550cd984 */ /* 0x000f620000000c00 */
[----:B--2---:R-:W-:-:S04]  /*a500*/  @!P5 LEA R32, P0, R16, R38, 0x1 ;  /* 0x000000261020d211 */ /* 0x004fc800078008ff */
[----:B0-----:R-:W-:Y:S02]  /*a510*/  @!P5 LEA.HI.X R33, R16, R39, R17, 0x1, P0 ;  /* 0x000000271021d211 */ /* 0x001fe400000f0c11 */
        /* <DEDUP_REMOVED lines=15> */
.L_x_558:
[----:B------:R-:W-:Y:S05]  /*a610*/  BSYNC B0 ;  /* 0x0000000000007941 */ /* 0x000fea0003800000 */
.L_x_557:
[----:B------:R-:W-:Y:S01]  /*a620*/  ISETP.GE.AND P0, PT, R88, 0x41, PT ;  /* 0x000000415800780c */ /* 0x000fe20003f06270 */
[----:B0---4-:R-:W0:Y:S01]  /*a630*/  SHFL.IDX PT, R11, R11, 0x2, 0x181f ;  /* 0x00581f000b0b7f89 */ /* 0x011e2200000e0000 */
[----:B------:R-:W-:Y:S03]  /*a640*/  BSSY B0, `(.L_x_559) ;  /* 0x0000018000007945 */ /* 0x000fe60003800000 */
[----:B------:R-:W4:Y:S08]  /*a650*/  SHFL.IDX PT, R31, R31, 0x2, 0x181f ;  /* 0x00581f001f1f7f89 */ /* 0x000f3000000e0000 */
[----:B------:R-:W-:Y:S05]  /*a660*/  @!P0 BRA `(.L_x_560) ;  /* 0x0000000000548947 */ /* 0x000fea0003800000 */
[----:B------:R-:W-:Y:S01]  /*a670*/  ISETP.GE.AND P5, PT, R16, UR61, PT ;  /* 0x0000003d10007c0c */ /* 0x000fe2000bfa6270 */
[----:B------:R-:W-:Y:S01]  /*a680*/  ULDC.64 UR4, c[0x0][0x208] ;  /* 0x0000820000047ab9 */ /* 0x000fe20000000a00 */
[----:B------:R-:W-:-:S11]  /*a690*/  ISETP.GE.AND P4, PT, R213, UR61, PT ;  /* 0x0000003dd5007c0c */ /* 0x000fd6000bf86270 */
[----:B------:R-:W5:Y:S01]  /*a6a0*/  @!P5 LDS.128 R12, [R85+0x2400] ;  /* 0x00240000550cd984 */ /* 0x000f620000000c00 */
[----:B----4-:R-:W-:-:S04]  /*a6b0*/  @!P5 LEA R32, P0, R16, R31, 0x1 ;  /* 0x0000001f1020d211 */ /* 0x010fc800078008ff */
        /* <DEDUP_REMOVED lines=16> */
.L_x_560:
[----:B------:R-:W-:Y:S05]  /*a7c0*/  BSYNC B0 ;  /* 0x0000000000007941 */ /* 0x000fea0003800000 */
.L_x_559:
[----:B------:R-:W-:Y:S01]  /*a7d0*/  @!PT LDS RZ, [RZ] ;  /* 0x00000000fffff984 */ /* 0x000fe20000000800 */
[----:B------:R-:W-:Y:S01]  /*a7e0*/  @!PT LDS RZ, [RZ] ;  /* 0x00000000fffff984 */ /* 0x000fe20000000800 */
[----:B------:R-:W-:Y:S01]  /*a7f0*/  @!PT LDS RZ, [RZ] ;  /* 0x00000000fffff984 */ /* 0x000fe20000000800 */
[----:B------:R-:W-:Y:S01]  /*a800*/  @!PT LDS RZ, [RZ] ;  /* 0x00000000fffff984 */ /* 0x000fe20000000800 */
[----:B------:R5:W-:Y:S06]  /*a810*/  MEMBAR.ALL.CTA ;  /* 0x0000000000007992 */ /* 0x000bec0000008000 */
[----:B-----5:R-:W5:Y:S01]  /*a820*/  FENCE.VIEW.ASYNC.S ;  /* 0x00000000000073c6 */ /* 0x020f620000000000 */
[----:B-1----:R-:W-:Y:S01]  /*a830*/  @!P3 IADD3 R89, R89, 0x388c0, RZ ;  /* 0x000388c05959b810 */ /* 0x002fe20007ffe0ff */
[----:B------:R-:W-:Y:S01]  /*a840*/  VIADD R212, R212, 0x1 ;  /* 0x00000001d4d47836 */ /* 0x000fe20000000000 */
[----:B-----5:R1:W-:Y:S01]  /*a850*/  BAR.SYNC.DEFER_BLOCKING R138, 0x80 ;  /* 0x0002008a0000751d */ /* 0x0203e20000010000 */
[----:B------:R-:W-:-:S02]  /*a860*/  ISETP.NE.AND P4, PT, R113, RZ, PT ;  /* 0x000000ff7100720c */ /* 0x000fc40003f85270 */
[----:B------:R-:W-:Y:S02]  /*a870*/  @!P3 PRMT R89, RZ, 0x654, R89 ;  /* 0x00000654ff59b816 */ /* 0x000fe40000000059 */
[----:B------:R-:W-:Y:S02]  /*a880*/  PLOP3.LUT P0, PT, PT, PT, PT, 0x8, 0x0 ;  /* 0x000000000000781c */ /* 0x000fe40003f0e170 */
[----:B------:R1:W-:Y:S01]  /*a890*/  @!P3 SYNCS.ARRIVE.TRANS64.RED.A1T0 RZ, [R89+URZ], RZ ;  /* 0x000000ff59ffb9a7 */ /* 0x0003e2000810043f */
[----:B------:R-:W-:-:S04]  /*a8a0*/  ISETP.NE.AND P3, PT, R212, 0x2, PT ;  /* 0x00000002d400780c */ /* 0x000fc80003f65270 */
[----:B0-----:R-:W-:Y:S02]  /*a8b0*/  SEL R12, RZ, 0x1, P3 ;  /* 0x00000001ff0c7807 */ /* 0x001fe40001800000 */
[----:B------:R-:W-:Y:S02]  /*a8c0*/  SEL R212, R212, RZ, P3 ;  /* 0x000000ffd4d47207 */ /* 0x000fe40001800000 */
[----:B------:R-:W-:Y:S01]  /*a8d0*/  LOP3.LUT R223, R223, R12, RZ, 0x3c, !PT ;  /* 0x0000000cdfdf7212 */ /* 0x000fe200078e3cff */
[----:B-1----:R-:W-:Y:S06]  /*a8e0*/  @P4 BRA `(.L_x_561) ;  /* 0xffffff7400e84947 */ /* 0x002fec000383ffff */
.L_x_440:
[----:B------:R-:W-:Y:S01]  /*a8f0*/  BSSY B0, `(.L_x_562) ;  /* 0x000004a000007945 */ /* 0x000fe20003800000 */
[----:B------:R-:W-:Y:S02]  /*a900*/  ISETP.GE.AND P2, PT, R180, 0x1, PT ;  /* 0x00000001b400780c */ /* 0x000fe40003f46270 */
[----:B------:R-:W-:Y:S02]  /*a910*/  CS2R R2, SRZ ;  /* 0x0000000000027805 */ /* 0x000fe4000001ff00 */
[----:B------:R-:W-:Y:S01]  /*a920*/  PLOP3.LUT P1, PT, PT, PT, PT, 0x80, 0x0 ;  /* 0x000000000000781c */ /* 0x000fe20003f2f070 */
[----:B------:R-:W-:Y:S01]  /*a930*/  IMAD.MOV.U32 R0, RZ, RZ, RZ ;  /* 0x000000ffff007224 */ /* 0x000fe200078e00ff */
[----:B------:R-:W-:Y:S02]  /*a940*/  CS2R R150, SRZ ;  /* 0x0000000000967805 */ /* 0x000fe4000001ff00 */
[----:B------:R-:W-:Y:S02]  /*a950*/  CS2R R148, SRZ ;  /* 0x0000000000947805 */ /* 0x000fe4000001ff00 */
[----:B------:R-:W-:-:S02]  /*a960*/  CS2R R146, SRZ ;  /* 0x0000000000927805 */ /* 0x000fc4000001ff00 */
[----:B------:R-:W-:Y:S02]  /*a970*/  CS2R R144, SRZ ;  /* 0x0000000000907805 */ /* 0x000fe4000001ff00 */
[----:B------:R-:W-:Y:S02]  /*a980*/  CS2R R142, SRZ ;  /* 0x00000000008e7805 */ /* 0x000fe4000001ff00 */
[----:B------:R-:W-:Y:S02]  /*a990*/  MOV R141, RZ ;  /* 0x000000ff008d7202 */ /* 0x000fe40000000f00 */
[----:B------:R-:W-:Y:S02]  /*a9a0*/  CS2R R178, SRZ ;  /* 0x0000000000b27805 */ /* 0x000fe4000001ff00 */
[----:B------:R-:W-:Y:S01]  /*a9b0*/  CS2R R138, SRZ ;  /* 0x00000000008a7805 */ /* 0x000fe2000001ff00 */
[----:B------:R-:W-:Y:S01]  /*a9c0*/  IMAD.MOV.U32 R137, RZ, RZ, RZ ;  /* 0x000000ffff897224 */ /* 0x000fe200078e00ff */
        /* <DEDUP_REMOVED lines=8> */
[----:B---3--:R-:W-:Y:S02]  /*aa50*/  CS2R R118, SRZ ;  /* 0x0000000000767805 */ /* 0x008fe4000001ff00 */
        /* <DEDUP_REMOVED lines=39> */
[----:B------:R-:W-:Y:S01]  /*acd0*/  IMAD.MOV.U32 R46, RZ, RZ, RZ ;  /* 0x000000ffff2e7224 */ /* 0x000fe200078e00ff */
[----:B------:R-:W-:-:S02]  /*ace0*/  CS2R R8, SRZ ;  /* 0x0000000000087805 */ /* 0x000fc4000001ff00 */
[----:B------:R-:W-:Y:S02]  /*acf0*/  CS2R R158, SRZ ;  /* 0x00000000009e7805 */ /* 0x000fe4000001ff00 */
[----:B--2---:R-:W-:Y:S02]  /*ad00*/  CS2R R38, SRZ ;  /* 0x0000000000267805 */ /* 0x004fe4000001ff00 */
[----:B------:R-:W-:Y:S02]  /*ad10*/  CS2R R34, SRZ ;  /* 0x0000000000227805 */ /* 0x000fe4000001ff00 */
[----:B------:R-:W-:Y:S01]  /*ad20*/  MOV R24, RZ ;  /* 0x000000ff00187202 */ /* 0x000fe20000000f00 */
[----:B------:R-:W-:Y:S01]  /*ad30*/  IMAD.MOV.U32 R7, RZ, RZ, RZ ;  /* 0x000000ffff077224 */ /* 0x000fe200078e00ff */
[----:B------:R-:W-:Y:S01]  /*ad40*/  MOV R5, RZ ;  /* 0x000000ff00057202 */ /* 0x000fe20000000f00 */
[----:B------:R-:W-:Y:S01]  /*ad50*/  IMAD.MOV.U32 R27, RZ, RZ, RZ ;  /* 0x000000ffff1b7224 */ /* 0x000fe200078e00ff */
[----:B------:R-:W-:Y:S06]  /*ad60*/  @P0 BRA `(.L_x_563) ;  /* 0x0000000000080947 */ /* 0x000fec0003800000 */
[----:B------:R-:W0:Y:S02]  /*ad70*/  FENCE.VIEW.ASYNC.G ;  /* 0x00000000000073c6 */ /* 0x000e240000000100 */
[----:B0-----:R-:W-:Y:S06]  /*ad80*/  BAR.ARV 0xc, 0x180 ;  /* 0x0306000000007b1d */ /* 0x001fec0000002000 */
.L_x_563:
[----:B------:R-:W-:Y:S05]  /*ad90*/  BSYNC B0 ;  /* 0x0000000000007941 */ /* 0x000fea0003800000 */
.L_x_562:
[----:B------:R-:W-:Y:S02]  /*ada0*/  IMAD.MOV.U32 R25, RZ, RZ, RZ ;  /* 0x000000ffff197224 */ /* 0x000fe400078e00ff */
[----:B------:R-:W-:Y:S01]  /*adb0*/  IMAD.MOV.U32 R4, RZ, RZ, RZ ;  /* 0x000000ffff047224 */ /* 0x000fe200078e00ff */
[----:B------:R-:W-:Y:S06]  /*adc0*/  @!P2 BRA `(.L_x_564) ;  /* 0x000001280074a947 */ /* 0x000fec0003800000 */
[----:B------:R-:W2:Y:S01]  /*add0*/  LDL R6, [R1+0x6c] ;  /* 0x00006c0001067983 */ /* 0x000ea20000100800 */
[----:B------:R-:W0:Y:S02]  /*ade0*/  S2R R64, SR_TID.X ;  /* 0x0000000000407919 */ /* 0x000e240000002100 */
[----:B0-----:R-:W-:-:S04]  /*adf0*/  IADD3 R64, R64, -0x80, RZ ;  /* 0xffffff8040407810 */ /* 0x001fc80007ffe0ff */
[----:B------:R-:W-:-:S04]  /*ae00*/  SHF.R.S32.HI R65, RZ, 0x1f, R64 ;  /* 0x0000001fff417819 */ /* 0x000fc80000011440 */
[----:B------:R-:W-:-:S04]  /*ae10*/  LEA.HI R65, R65, R64, RZ, 0x7 ;  /* 0x0000004041417211 */ /* 0x000fc800078f38ff */
[----:B------:R-:W-:-:S06]  /*ae20*/  SHF.R.S32.HI R0, RZ, 0x7, R65 ;  /* 0x00000007ff007819 */ /* 0x000fcc0000011441 */
[----:B------:R-:W0:Y:S02]  /*ae30*/  SHFL.IDX PT, R0, R0, RZ, 0x1f ;  /* 0x00001fff00007589 */ /* 0x000e2400000e0000 */
[----:B0-----:R-:W-:-:S04]  /*ae40*/  LEA.HI R2, R0, R0, RZ, 0x1 ;  /* 0x0000000000027211 */ /* 0x001fc800078f08ff */
[----:B------:R-:W-:-:S05]  /*ae50*/  LOP3.LUT R3, R2, 0x1e, RZ, 0xc0, !PT ;  /* 0x0000001e02037812 */ /* 0x000fca00078ec0ff */
[----:B------:R-:W-:Y:S01]  /*ae60*/  IMAD.IADD R3, R0, 0x1, -R3 ;  /* 0x0000000100037824 */ /* 0x000fe200078e0a03 */
[----:B--2---:R-:W-:-:S13]  /*ae70*/  R2UR UR4, R6 ;  /* 0x00000000060472ca */ /* 0x004fda00000e0000 */
[----:B------:R-:W-:Y:S02]  /*ae80*/  ULOP3.LUT UP0, URZ, UR4, 0x9f, URZ, 0xc0, !UPT ;  /* 0x0000009f043f7892 */ /* 0x000fe4000f80c03f */
[----:B------:R-:W-:-:S04]  /*ae90*/  LEA R3, R3, UR4, 0xd ;  /* 0x0000000403037c11 */ /* 0x000fc8000f8e68ff */
[----:B------:R-:W-:Y:S02]  /*aea0*/  SHF.R.U32.HI R3, RZ, 0x4, R3 ;  /* 0x00000004ff037819 */ /* 0x000fe40000011603 */
[----:B------:R-:W-:Y:S02]  /*aeb0*/  PLOP3.LUT P0, PT, PT, PT, UP0, 0x80, 0x0 ;  /* 0x000000000000781c */ /* 0x000fe40003f0f008 */
[----:B------:R-:W-:-:S11]  /*aec0*/  LOP3.LUT R28, R3, 0x3fff, RZ, 0xc0, !PT ;  /* 0x00003fff031c7812 */ /* 0x000fd600078ec0ff */
        /* <DEDUP_REMOVED lines=16> */
[----:B-1--45:R-:W-:Y:S05]  /*afd0*/  CALL.ABS.NOINC R2 ;  /* 0x0000000002007343 */ /* 0x032fea0003c00000 */
.L_x_565:
[----:B------:R-:W-:Y:S02]  /*afe0*/  ULDC UR4, c[0x0][0x3f4] ;  /* 0x0000fd0000047ab9 */ /* 0x000fe40000000800 */
[----:B------:R-:W-:-:S13]  /*aff0*/  ISETP.LT.AND P0, PT, RZ, UR4, PT ;  /* 0x00000004ff007c0c */ /* 0x000fda000bf01270 */
[----:B------:R-:W-:Y:S05]  /*b000*/  @P0 BRA `(.L_x_566) ;  /* 0x0000000000400947 */ /* 0x000fea0003800000 */
[----:B------:R-:W2:Y:S02]  /*b010*/  LDL R2, [R1+0x70] ;  /* 0x0000700001027983 */ /* 0x000ea40000100800 */
[----:B--2---:R-:W-:-:S04]  /*b020*/  LEA.HI R0, R2, R2, RZ, 0x1 ;  /* 0x0000000202007211 */ /* 0x004fc800078f08ff */
[----:B------:R-:W-:-:S05]  /*b030*/  LOP3.LUT R0, R0, 0xfffffffe, RZ, 0xc0, !PT ;  /* 0xfffffffe00007812 */ /* 0x000fca00078ec0ff */
[----:B------:R-:W-:-:S05]  /*b040*/  IMAD.IADD R0, R2, 0x1, -R0 ;  /* 0x0000000102007824 */ /* 0x000fca00078e0a00 */
[----:B------:R-:W-:-:S04]  /*b050*/  SHF.L.U32 R3, R0, 0x1f, RZ ;  /* 0x0000001f00037819 */ /* 0x000fc800000006ff */
[----:B------:R0:W1:Y:S03]  /*b060*/  SYNCS.PHASECHK.TRANS64.TRYWAIT P0, [R22+URZ+0x38800], R3 ;  /* 0x03880003160075a7 */ /* 0x000066000800017f */
[----:B-1----:R-:W-:Y:S05]  /*b070*/  @!P0 NANOSLEEP.SYNCS 0x989680 ;  /* 0x009896800000895d */ /* 0x002fea0003900000 */
[----:B------:R-:W1:Y:S01]  /*b080*/  @!P0 SYNCS.PHASECHK.TRANS64 P0, [R22+URZ+0x38800], R3 ;  /* 0x03880003160085a7 */ /* 0x000e62000800007f */
[----:B------:R-:W-:Y:S04]  /*b090*/  BSSY B0, `(.L_x_567) ;  /* 0x0000006000007945 */ /* 0x000fe80003800000 */
[----:B-1----:R-:W-:Y:S05]  /*b0a0*/  @P0 BRA `(.L_x_568) ;  /* 0x0000000000100947 */ /* 0x002fea0003800000 */
.L_x_569:
[----:B-1----:R1:W2:Y:S02]  /*b0b0*/  SYNCS.PHASECHK.TRANS64.TRYWAIT P0, [R22+URZ+0x38800], R3 ;  /* 0x03880003160075a7 */ /* 0x0022a4000800017f */
[----:B--2---:R-:W-:Y:S05]  /*b0c0*/  @!P0 NANOSLEEP.SYNCS 0x989680 ;  /* 0x009896800000895d */ /* 0x004fea0003900000 */
[----:B------:R-:W2:Y:S02]  /*b0d0*/  @!P0 SYNCS.PHASECHK.TRANS64 P0, [R22+URZ+0x38800], R3 ;  /* 0x03880003160085a7 */ /* 0x000ea4000800007f */
[----:B--2---:R-:W-:Y:S05]  /*b0e0*/  @!P0 BRA `(.L_x_569) ;  /* 0xfffffffc00f08947 */ /* 0x004fea000383ffff */
.L_x_568:
[----:B------:R-:W-:Y:S05]  /*b0f0*/  BSYNC B0 ;  /* 0x0000000000007941 */ /* 0x000fea0003800000 */
.L_x_567:
[----:B------:R-:W-:Y:S05]  /*b100*/  BRA `(.L_x_570) ;  /* 0x0000006c00d87947 */ /* 0x000fea0003800000 */
.L_x_566:
[----:B------:R-:W2:Y:S01]  /*b110*/  LDL R30, [R1+0x6c] ;  /* 0x00006c00011e7983 */ /* 0x000ea20000100800 */
[----:B-----5:R-:W-:Y:S01]  /*b120*/  SHF.R.S32.HI R0, RZ, 0x1f, R136 ;  /* 0x0000001fff007819 */ /* 0x020fe20000011488 */
[----:B------:R-:W-:Y:S01]  /*b130*/  ULDC.64 UR4, c[0x0][0x3f8] ;  /* 0x0000fe0000047ab9 */ /* 0x000fe20000000a00 */
[----:B------:R-:W-:Y:S01]  /*b140*/  ULDC.64 UR6, c[0x0][0x408] ;  /* 0x0001020000067ab9 */ /* 0x000fe20000000a00 */
[----:B------:R-:W-:-:S04]  /*b150*/  IMAD.WIDE.U32 R4, R136, UR4, RZ ;  /* 0x0000000488047c25 */ /* 0x000fc8000f8e00ff */
[C---:B------:R-:W-:Y:S02]  /*b160*/  IMAD R3, R0.reuse, UR4, RZ ;  /* 0x0000000400037c24 */ /* 0x040fe4000f8e02ff */
[----:B------:R-:W-:Y:S02]  /*b170*/  IMAD R7, R0, UR6, RZ ;  /* 0x0000000600077c24 */ /* 0x000fe4000f8e02ff */
[C---:B------:R-:W-:Y:S01]  /*b180*/  IMAD R3, R136.reuse, UR5, R3 ;  /* 0x0000000588037c24 */ /* 0x040fe2000f8e0203 */
[----:B------:R-:W-:Y:S01]  /*b190*/  ULDC.64 UR4, c[0x0][0x3e8] ;  /* 0x0000fa0000047ab9 */ /* 0x000fe20000000a00 */
[----:B------:R-:W-:Y:S01]  /*b1a0*/  IMAD R7, R136, UR7, R7 ;  /* 0x0000000788077c24 */ /* 0x000fe2000f8e0207 */
[----:B------:R-:W-:Y:S01]  /*b1b0*/  LEA R2, P0, R4, UR4, 0x1 ;  /* 0x0000000404027c11 */ /* 0x000fe2000f8008ff */
[----:B------:R-:W-:Y:S01]  /*b1c0*/  IMAD.WIDE.U32 R26, R136, UR6, RZ ;  /* 0x00000006881a7c25 */ /* 0x000fe2000f8e00ff */
[----:B------:R-:W-:Y:S01]  /*b1d0*/  ULDC.64 UR6, c[0x0][0x400] ;  /* 0x0001000000067ab9 */ /* 0x000fe20000000a00 */
[----:B------:R-:W-:-:S02]  /*b1e0*/  IADD3 R5, R3, R5, RZ ;  /* 0x0000000503057210 */ /* 0x000fc40007ffe0ff */
[----:B------:R-:W-:Y:S01]  /*b1f0*/  IMAD.IADD R3, R7, 0x1, R27 ;  /* 0x0000000107037824 */ /* 0x000fe200078e021b */
[----:B------:R-:W-:Y:S02]  /*b200*/  LEA R25, P1, R26, UR6, 0x1 ;  /* 0x000000061a197c11 */ /* 0x000fe4000f8208ff */
[----:B------:R-:W-:Y:S02]  /*b210*/  LEA.HI.X R24, R4, UR5, R5, 0x1, P0 ;  /* 0x0000000504187c11 */ /* 0x000fe400080f0c05 */
[----:B------:R-:W-:Y:S02]  /*b220*/  LEA.HI.X R26, R26, UR7, R3, 0x1, P1 ;  /* 0x000000071a1a7c11 */ /* 0x000fe400088f0c03 */
[----:B--2---:R-:W-:-:S13]  /*b230*/  R2UR UR8, R30 ;  /* 0x000000001e0872ca */ /* 0x004fda00000e0000 */
[----:B------:R-:W-:-:S06]  /*b240*/  ULOP3.LUT UP0, URZ, UR8, 0x3ff, URZ, 0xc0, !UPT ;  /* 0x000003ff083f7892 */ /* 0x000fcc000f80c03f */
[----:B------:R-:W-:-:S13]  /*b250*/  PLOP3.LUT P2, PT, PT, PT, UP0, 0x80, 0x0 ;  /* 0x000000000000781c */ /* 0x000fda0003f4f008 */
        /* <DEDUP_REMOVED lines=16> */
[----:B-1--4-:R-:W-:Y:S05]  /*b360*/  CALL.ABS.NOINC R14 ;  /* 0x000000000e007343 */ /* 0x012fea0003c00000 */
.L_x_571:
[----:B------:R-:W-:Y:S01]  /*b370*/  ULDC.U8 UR4, c[0x0][0x410] ;  /* 0x0001040000047ab9 */ /* 0x000fe20000000000 */
[----:B------:R-:W-:Y:S01]  /*b380*/  R2UR UR5, R30 ;  /* 0x000000001e0572ca */ /* 0x000fe200000e0000 */
[----:B------:R-:W-:Y:S01]  /*b390*/  BSSY B0, `(.L_x_572) ;  /* 0x00006c5000007945 */ /* 0x000fe20003800000 */
[----:B------:R-:W-:Y:S01]  /*b3a0*/  ISETP.NE.AND P0, PT, RZ, UR4, PT ;  /* 0x00000004ff007c0c */ /* 0x000fe2000bf05270 */
[----:B----4-:R-:W-:Y:S01]  /*b3b0*/  VIADD R31, R219, 0x20 ;  /* 0x00000020db1f7836 */ /* 0x010fe20000000000 */
[----:B------:R-:W-:Y:S01]  /*b3c0*/  SHF.R.U32.HI R20, RZ, 0x3, R224 ;  /* 0x00000003ff147819 */ /* 0x000fe200000116e0 */
[----:B------:R-:W-:Y:S01]  /*b3d0*/  IMAD R4, R29, 0x80, R219 ;  /* 0x000000801d047824 */ /* 0x000fe200078e02db */
[----:B------:R-:W-:Y:S02]  /*b3e0*/  LOP3.LUT R3, R224, 0x38, R16, 0xf8, !PT ;  /* 0x00000038e0037812 */ /* 0x000fe400078ef810 */
[----:B------:R-:W-:Y:S02]  /*b3f0*/  IADD3 R21, R219, 0x60, RZ ;  /* 0x00000060db157810 */ /* 0x000fe40007ffe0ff */
[----:B------:R-:W-:-:S04]  /*b400*/  LOP3.LUT R3, R228, R3, R20, 0xf6, !PT ;  /* 0x00000003e4037212 */ /* 0x000fc800078ef614 */
[----:B------:R-:W-:Y:S01]  /*b410*/  LEA R30, R3, UR5, 0x1 ;  /* 0x00000005031e7c11 */ /* 0x000fe2000f8e08ff */
[----:B------:R-:W-:Y:S06]  /*b420*/  @!P0 BRA `(.L_x_573) ;  /* 0x0000003000a48947 */ /* 0x000fec0003800000 */
[----:B------:R-:W-:-:S03]  /*b430*/  UMOV UR4, 0xffffffff ;  /* 0xffffffff00047882 */ /* 0x000fc60000000000 */
[----:B------:R-:W-:Y:S05]  /*b440*/  BRA.DIV UR4, `(.L_x_574) ;  /* 0x000001d204207947 */ /* 0x000fea000b800000 */
[----:B------:R0:W1:Y:S04]  /*b450*/  SHFL.IDX PT, R3, R24, RZ, 0x181f ;  /* 0x00181fff18037589 */ /* 0x00006800000e0000 */
[----:B------:R-:W2:Y:S04]  /*b460*/  SHFL.IDX PT, R2, R2, RZ, 0x181f ;  /* 0x00181fff02027589 */ /* 0x000ea800000e0000 */
[----:B------:R0:W3:Y:S04]  /*b470*/  SHFL.IDX PT, R5, R26, RZ, 0x181f ;  /* 0x00181fff1a057589 */ /* 0x0000e800000e0000 */
[----:B------:R0:W4:Y:S02]  /*b480*/  SHFL.IDX PT, R14, R25, RZ, 0x181f ;  /* 0x00181fff190e7589 */ /* 0x00012400000e0000 */
.L_x_850:
[----:B------:R-:W-:Y:S01]  /*b490*/  ULDC UR4, c[0x0][0x448] ;  /* 0x0001120000047ab9 */ /* 0x000fe20000000800 */
[----:B------:R-:W-:Y:S01]  /*b4a0*/  BSSY B1, `(.L_x_575) ;  /* 0x000003b000017945 */ /* 0x000fe20003800000 */
[----:B------:R-:W-:Y:S01]  /*b4b0*/  IMAD R0, R140, UR4, RZ ;  /* 0x000000048c007c24 */ /* 0x000fe2000f8e02ff */
[----:B------:R-:W-:Y:S02]  /*b4c0*/  CS2R R6, SRZ ;  /* 0x0000000000067805 */ /* 0x000fe4000001ff00 */
[----:B------:R-:W-:Y:S02]  /*b4d0*/  CS2R R8, SRZ ;  /* 0x0000000000087805 */ /* 0x000fe4000001ff00 */
[----:B------:R-:W-:Y:S02]  /*b4e0*/  CS2R R10, SRZ ;  /* 0x00000000000a7805 */ /* 0x000fe4000001ff00 */
[----:B------:R-:W-:Y:S02]  /*b4f0*/  CS2R R12, SRZ ;  /* 0x00000000000c7805 */ /* 0x000fe4000001ff00 */
[----:B------:R-:W-:Y:S01]  /*b500*/  ISETP.GE.AND P0, PT, R4, R0, PT ;  /* 0x000000000400720c */ /* 0x000fe20003f06270 */
[----:B------:R-:W-:Y:S01]  /*b510*/  IMAD R0, R29, -0x80, R0 ;  /* 0xffffff801d007824 */ /* 0x000fe200078e0200 */
[----:B0-----:R-:W-:-:S02]  /*b520*/  CS2R R24, SRZ ;  /* 0x0000000000187805 */ /* 0x001fc4000001ff00 */
[----:B------:R-:W-:Y:S02]  /*b530*/  CS2R R26, SRZ ;  /* 0x00000000001a7805 */ /* 0x000fe4000001ff00 */
[----:B------:R-:W-:Y:S02]  /*b540*/  CS2R R32, SRZ ;  /* 0x0000000000207805 */ /* 0x000fe4000001ff00 */
[----:B------:R-:W-:-:S05]  /*b550*/  CS2R R34, SRZ ;  /* 0x0000000000227805 */ /* 0x000fca000001ff00 */
[----:B------:R-:W-:Y:S05]  /*b560*/  @P0 BRA `(.L_x_576) ;  /* 0x0000000000b80947 */ /* 0x000fea0003800000 */
[----:B------:R-:W-:Y:S01]  /*b570*/  ULDC UR4, c[0x0][0x3f4] ;  /* 0x0000fd0000047ab9 */ /* 0x000fe20000000800 */
[C---:B------:R-:W-:Y:S01]  /*b580*/  IMAD.SHL.U32 R41, R221.reuse, 0x2, RZ ;  /* 0x00000002dd297824 */ /* 0x040fe200078e00ff */
[----:B------:R-:W-:Y:S01]  /*b590*/  ISETP.GE.AND P1, PT, R220, UR4, PT ;  /* 0x00000004dc007c0c */ /* 0x000fe2000bf26270 */
[C---:B------:R-:W-:Y:S01]  /*b5a0*/  IMAD.SHL.U32 R49, R222.reuse, 0x2, RZ ;  /* 0x00000002de317824 */ /* 0x040fe200078e00ff */
[----:B------:R-:W-:Y:S02]  /*b5b0*/  ISETP.GE.AND P2, PT, R221, UR4, PT ;  /* 0x00000004dd007c0c */ /* 0x000fe4000bf46270 */
[----:B------:R-:W-:Y:S02]  /*b5c0*/  CS2R R12, SRZ ;  /* 0x00000000000c7805 */ /* 0x000fe4000001ff00 */
[----:B------:R-:W-:Y:S02]  /*b5d0*/  ISETP.GE.AND P0, PT, R222, UR4, PT ;  /* 0x00000004de007c0c */ /* 0x000fe4000bf06270 */
[----:B------:R-:W-:-:S02]  /*b5e0*/  CS2R R34, SRZ ;  /* 0x0000000000227805 */ /* 0x000fc4000001ff00 */
[----:B------:R-:W-:Y:S02]  /*b5f0*/  SHF.R.S32.HI R7, RZ, 0x1f, R220 ;  /* 0x0000001fff077819 */ /* 0x000fe400000114dc */
[----:B------:R-:W-:Y:S02]  /*b600*/  CS2R R10, SRZ ;  /* 0x00000000000a7805 */ /* 0x000fe4000001ff00 */
[----:B------:R-:W-:Y:S01]  /*b610*/  SHF.L.U32 R45, R220, 0x1, RZ ;  /* 0x00000001dc2d7819 */ /* 0x000fe200000006ff */
[----:B------:R-:W-:Y:S01]  /*b620*/  ULDC.64 UR6, c[0x0][0x208] ;  /* 0x0000820000067ab9 */ /* 0x000fe20000000a00 */
[----:B------:R-:W-:Y:S02]  /*b630*/  ISETP.GE.AND P3, PT, R214, UR4, PT ;  /* 0x00000004d6007c0c */ /* 0x000fe4000bf66270 */
[----:B------:R-:W-:Y:S02]  /*b640*/  SHF.R.S32.HI R4, RZ, 0x1f, R221 ;  /* 0x0000001fff047819 */ /* 0x000fe400000114dd */
[----:B------:R-:W-:-:S02]  /*b650*/  SHF.L.U64.HI R6, R220, 0x1, R7 ;  /* 0x00000001dc067819 */ /* 0x000fc40000010207 */
[C---:B--2---:R-:W-:Y:S02]  /*b660*/  @!P1 IADD3 R42, P5, R2.reuse, R45, RZ ;  /* 0x0000002d022a9210 */ /* 0x044fe40007fbe0ff */
[----:B------:R-:W-:Y:S02]  /*b670*/  SHF.L.U64.HI R4, R221, 0x1, R4 ;  /* 0x00000001dd047819 */ /* 0x000fe40000010204 */
[-C--:B------:R-:W-:Y:S01]  /*b680*/  @!P2 IADD3 R38, P4, R2, R41.reuse, RZ ;  /* 0x000000290226a210 */ /* 0x080fe20007f9e0ff */
[C---:B-1----:R-:W-:Y:S01]  /*b690*/  @!P1 IMAD.X R43, R3.reuse, 0x1, R6, P5 ;  /* 0x00000001032b9824 */ /* 0x042fe200028e0606 */
[----:B----4-:R-:W-:Y:S02]  /*b6a0*/  @!P2 IADD3 R40, P6, R14, R41, RZ ;  /* 0x000000290e28a210 */ /* 0x010fe40007fde0ff */
[----:B------:R-:W-:Y:S01]  /*b6b0*/  SHF.R.S32.HI R9, RZ, 0x1f, R222 ;  /* 0x0000001fff097819 */ /* 0x000fe200000114de */
[----:B------:R-:W-:Y:S01]  /*b6c0*/  @!P2 IMAD.X R39, R3, 0x1, R4, P4 ;  /* 0x000000010327a824 */ /* 0x000fe200020e0604 */
[----:B---3--:R-:W-:Y:S01]  /*b6d0*/  @!P2 IADD3.X R41, R5, R4, RZ, P6, !PT ;  /* 0x000000040529a210 */ /* 0x008fe200037fe4ff */
[----:B------:R-:W-:Y:S01]  /*b6e0*/  @!P3 IMAD.MOV.U32 R4, RZ, RZ, R14 ;  /* 0x000000ffff04b224 */ /* 0x000fe200078e000e */
[----:B------:R-:W-:-:S02]  /*b6f0*/  SHF.L.U64.HI R8, R222, 0x1, R9 ;  /* 0x00000001de087819 */ /* 0x000fc40000010209 */
[-C--:B------:R-:W-:Y:S02]  /*b700*/  @!P0 IADD3 R46, P6, R2, R49.reuse, RZ ;  /* 0x00000031022e8210 */ /* 0x080fe40007fde0ff */
[----:B------:R-:W-:Y:S02]  /*b710*/  CS2R R32, SRZ ;  /* 0x0000000000207805 */ /* 0x000fe4000001ff00 */
[C---:B------:R-:W-:Y:S02]  /*b720*/  @!P0 IADD3 R48, P5, R14.reuse, R49, RZ ;  /* 0x000000310e308210 */ /* 0x040fe40007fbe0ff */
[----:B------:R-:W-:Y:S02]  /*b730*/  CS2R R26, SRZ ;  /* 0x00000000001a7805 */ /* 0x000fe4000001ff00 */
[----:B------:R-:W-:Y:S01]  /*b740*/  @!P1 IADD3 R44, P4, R14, R45, RZ ;  /* 0x0000002d0e2c9210 */ /* 0x000fe20007f9e0ff */
[--C-:B------:R-:W-:Y:S01]  /*b750*/  @!P0 IMAD.X R47, R3, 0x1, R8.reuse, P6 ;  /* 0x00000001032f8824 */ /* 0x100fe200030e0608 */
[----:B------:R-:W-:Y:S01]  /*b760*/  CS2R R24, SRZ ;  /* 0x0000000000187805 */ /* 0x000fe2000001ff00 */
[C---:B------:R-:W-:Y:S01]  /*b770*/  @!P0 IMAD.X R49, R5.reuse, 0x1, R8, P5 ;  /* 0x0000000105318824 */ /* 0x040fe200028e0608 */
[----:B------:R-:W-:-:S02]  /*b780*/  @!P1 IADD3.X R45, R5, R6, RZ, P4, !PT ;  /* 0x00000006052d9210 */ /* 0x000fc400027fe4ff */
[----:B------:R-:W-:Y:S02]  /*b790*/  CS2R R8, SRZ ;  /* 0x0000000000087805 */ /* 0x000fe4000001ff00 */
[----:B------:R-:W-:Y:S01]  /*b7a0*/  CS2R R6, SRZ ;  /* 0x0000000000067805 */ /* 0x000fe2000001ff00 */
[C---:B------:R-:W-:Y:S01]  /*b7b0*/  @!P3 IMAD.WIDE R14, R214.reuse, 0x2, R2 ;  /* 0x00000002d60eb825 */ /* 0x040fe200078e0202 */
[----:B------:R0:W5:Y:S03]  /*b7c0*/  @!P2 LD.E.64 R10, desc[UR6][R38.64] ;  /* 0x00000006260aa980 */ /* 0x000166000c101b00 */
[----:B------:R-:W-:Y:S01]  /*b7d0*/  @!P3 IMAD.WIDE R36, R214, 0x2, R4 ;  /* 0x00000002d624b825 */ /* 0x000fe200078e0204 */
[----:B------:R0:W5:Y:S04]  /*b7e0*/  @!P3 LD.E.64 R12, desc[UR6][R14.64] ;  /* 0x000000060e0cb980 */ /* 0x000168000c101b00 */
[----:B------:R0:W5:Y:S04]  /*b7f0*/  @!P3 LD.E.64 R34, desc[UR6][R36.64] ;  /* 0x000000062422b980 */ /* 0x000168000c101b00 */
[----:B------:R0:W5:Y:S04]  /*b800*/  @!P2 LD.E.64 R32, desc[UR6][R40.64] ;  /* 0x000000062820a980 */ /* 0x000168000c101b00 */
[----:B------:R0:W5:Y:S04]  /*b810*/  @!P1 LD.E.64 R8, desc[UR6][R42.64] ;  /* 0x000000062a089980 */ /* 0x000168000c101b00 */
[----:B------:R0:W5:Y:S04]  /*b820*/  @!P1 LD.E.64 R26, desc[UR6][R44.64] ;  /* 0x000000062c1a9980 */ /* 0x000168000c101b00 */
[----:B------:R0:W5:Y:S04]  /*b830*/  @!P0 LD.E.64 R6, desc[UR6][R46.64] ;  /* 0x000000062e068980 */ /* 0x000168000c101b00 */
[----:B------:R0:W5:Y:S02]  /*b840*/  @!P0 LD.E.64 R24, desc[UR6][R48.64] ;  /* 0x0000000630188980 */ /* 0x000164000c101b00 */
.L_x_576:
[----:B------:R-:W-:Y:S05]  /*b850*/  BSYNC B1 ;  /* 0x0000000000017941 */ /* 0x000fea0003800000 */
.L_x_575:
[----:B---3--:R-:W2:Y:S01]  /*b860*/  LDL R5, [R1+0x70] ;  /* 0x0000700001057983 */ /* 0x008ea20000100800 */
[----:B0----5:R-:W-:Y:S01]  /*b870*/  MOV R15, R12 ;  /* 0x0000000c000f7202 */ /* 0x021fe20000000f00 */
[--C-:B------:R-:W-:Y:S01]  /*b880*/  IMAD.MOV.U32 R20, RZ, RZ, R13.reuse ;  /* 0x000000ffff147224 */ /* 0x100fe200078e000d */
[--C-:B------:R-:W-:Y:S01]  /*b890*/  SHF.R.U64 R37, R12, 0x10, R13.reuse ;  /* 0x000000100c257819 */ /* 0x100fe2000000120d */
[----:B----4-:R-:W-:Y:S01]  /*b8a0*/  IMAD.MOV.U32 R14, RZ, RZ, R10 ;  /* 0x000000ffff0e7224 */ /* 0x010fe200078e000a */
[----:B------:R-:W-:Y:S01]  /*b8b0*/  SHF.R.U32.HI R38, RZ, 0x10, R13 ;  /* 0x00000010ff267819 */ /* 0x000fe2000001160d */
[----:B------:R-:W-:Y:S01]  /*b8c0*/  IMAD.MOV.U32 R4, RZ, RZ, R7 ;  /* 0x000000ffff047224 */ /* 0x000fe200078e0007 */
[----:B------:R-:W-:Y:S01]  /*b8d0*/  MOV R12, R11 ;  /* 0x0000000b000c7202 */ /* 0x000fe20000000f00 */
[----:B------:R-:W-:Y:S01]  /*b8e0*/  IMAD.MOV.U32 R29, RZ, RZ, R34 ;  /* 0x000000ffff1d7224 */ /* 0x000fe200078e0022 */
[--C-:B------:R-:W-:Y:S01]  /*b8f0*/  SHF.R.U64 R39, R10, 0x10, R11.reuse ;  /* 0x000000100a277819 */ /* 0x100fe2000000120b */
[----:B------:R-:W-:Y:S01]  /*b900*/  IMAD.MOV.U32 R10, RZ, RZ, R8 ;  /* 0x000000ffff0a7224 */ /* 0x000fe200078e0008 */
[----:B------:R-:W-:Y:S01]  /*b910*/  SHF.R.U32.HI R40, RZ, 0x10, R11 ;  /* 0x00000010ff287819 */ /* 0x000fe2000001160b */
[--C-:B------:R-:W-:Y:S01]  /*b920*/  IMAD.MOV.U32 R11, RZ, RZ, R9.reuse ;  /* 0x000000ffff0b7224 */ /* 0x100fe200078e0009 */
[--C-:B------:R-:W-:Y:S01]  /*b930*/  SHF.R.U64 R41, R8, 0x10, R9.reuse ;  /* 0x0000001008297819 */ /* 0x100fe20000001209 */
[----:B------:R-:W-:Y:S01]  /*b940*/  IMAD.MOV.U32 R13, RZ, RZ, R32 ;  /* 0x000000ffff0d7224 */ /* 0x000fe200078e0020 */
[----:B------:R-:W-:Y:S01]  /*b950*/  SHF.R.U32.HI R42, RZ, 0x10, R9 ;  /* 0x00000010ff2a7819 */ /* 0x000fe20000011609 */
[----:B------:R-:W-:Y:S01]  /*b960*/  IMAD.MOV.U32 R9, RZ, RZ, R27 ;  /* 0x000000ffff097224 */ /* 0x000fe200078e001b */
[----:B-1----:R-:W-:Y:S01]  /*b970*/  MOV R3, R6 ;  /* 0x0000000600037202 */ /* 0x002fe20000000f00 */
[----:B------:R-:W-:Y:S01]  /*b980*/  BSSY B1, `(.L_x_577) ;  /* 0x0000027000017945 */ /* 0x000fe20003800000 */
[----:B------:R-:W-:Y:S01]  /*b990*/  SHF.R.U64 R43, R6, 0x10, R7 ;  /* 0x00000010062b7819 */ /* 0x000fe20000001207 */
[----:B------:R-:W-:Y:S01]  /*b9a0*/  IMAD.MOV.U32 R6, RZ, RZ, R25 ;  /* 0x000000ffff067224 */ /* 0x000fe200078e0019 */
[----:B------:R-:W-:Y:S01]  /*b9b0*/  SHF.R.U32.HI R44, RZ, 0x10, R7 ;  /* 0x00000010ff2c7819 */ /* 0x000fe20000011607 */
[----:B------:R-:W-:Y:S01]  /*b9c0*/  IMAD.MOV.U32 R7, RZ, RZ, R26 ;  /* 0x000000ffff077224 */ /* 0x000fe200078e001a */
[----:B------:R-:W-:-:S02]  /*b9d0*/  SHF.R.U64 R45, R34, 0x10, R35 ;  /* 0x00000010222d7819 */ /* 0x000fc40000001223 */
[----:B------:R-:W-:Y:S02]  /*b9e0*/  MOV R36, R35 ;  /* 0x0000002300247202 */ /* 0x000fe40000000f00 */
[----:B------:R-:W-:Y:S02]  /*b9f0*/  MOV R34, R33 ;  /* 0x0000002100227202 */ /* 0x000fe40000000f00 */
[----:B------:R-:W-:Y:S02]  /*ba00*/  SHF.R.U64 R32, R32, 0x10, R33 ;  /* 0x0000001020207819 */ /* 0x000fe40000001221 */
[----:B------:R-:W-:Y:S02]  /*ba10*/  SHF.R.U32.HI R35, RZ, 0x10, R35 ;  /* 0x00000010ff237819 */ /* 0x000fe40000011623 */
[----:B------:R-:W-:Y:S02]  /*ba20*/  SHF.R.U32.HI R33, RZ, 0x10, R33 ;  /* 0x00000010ff217819 */ /* 0x000fe40000011621 */
[----:B------:R-:W-:-:S02]  /*ba30*/  SHF.R.U64 R46, R26, 0x10, R27 ;  /* 0x000000101a2e7819 */ /* 0x000fc4000000121b */
[----:B------:R-:W-:Y:S02]  /*ba40*/  SHF.R.U32.HI R47, RZ, 0x10, R27 ;  /* 0x00000010ff2f7819 */ /* 0x000fe4000001161b */
[----:B------:R-:W-:Y:S02]  /*ba50*/  MOV R8, R24 ;  /* 0x0000001800087202 */ /* 0x000fe40000000f00 */
[----:B------:R-:W-:Y:S02]  /*ba60*/  VIMNMX R0, R0, 0x80, PT ;  /* 0x0000008000007848 */ /* 0x000fe40003fe0100 */
[--C-:B------:R-:W-:Y:S02]  /*ba70*/  SHF.R.U64 R48, R24, 0x10, R25.reuse ;  /* 0x0000001018307819 */ /* 0x100fe40000001219 */
[----:B------:R-:W-:Y:S02]  /*ba80*/  SHF.R.U32.HI R49, RZ, 0x10, R25 ;  /* 0x00000010ff317819 */ /* 0x000fe40000011619 */
[----:B------:R-:W-:-:S02]  /*ba90*/  PRMT R25, R15, 0x5410, R20 ;  /* 0x000054100f197816 */ /* 0x000fc40000000014 */
[----:B------:R-:W-:Y:S02]  /*baa0*/  PRMT R14, R14, 0x5410, R12 ;  /* 0x000054100e0e7816 */ /* 0x000fe4000000000c */
[----:B------:R-:W-:Y:S02]  /*bab0*/  PRMT R10, R10, 0x5410, R11 ;  /* 0x000054100a0a7816 */ /* 0x000fe4000000000b */
[----:B------:R-:W-:Y:S02]  /*bac0*/  PRMT R27, R29, 0x5410, R36 ;  /* 0x000054101d1b7816 */ /* 0x000fe40000000024 */
[----:B------:R-:W-:Y:S02]  /*bad0*/  PRMT R20, R13, 0x5410, R34 ;  /* 0x000054100d147816 */ /* 0x000fe40000000022 */
[----:B------:R-:W-:Y:S02]  /*bae0*/  PRMT R26, R37, 0x5410, R38 ;  /* 0x00005410251a7816 */ /* 0x000fe40000000026 */
[----:B------:R-:W-:-:S02]  /*baf0*/  PRMT R15, R39, 0x5410, R40 ;  /* 0x00005410270f7816 */ /* 0x000fc40000000028 */
[----:B------:R-:W-:Y:S02]  /*bb00*/  PRMT R11, R41, 0x5410, R42 ;  /* 0x00005410290b7816 */ /* 0x000fe4000000002a */
[----:B------:R-:W-:Y:S02]  /*bb10*/  PRMT R29, R45, 0x5410, R35 ;  /* 0x000054102d1d7816 */ /* 0x000fe40000000023 */
[----:B------:R-:W-:Y:S02]  /*bb20*/  PRMT R24, R32, 0x5410, R33 ;  /* 0x0000541020187816 */ /* 0x000fe40000000021 */
[----:B------:R-:W-:Y:S02]  /*bb30*/  ISETP.GE.AND P1, PT, R219, R0, PT ;  /* 0x00000000db00720c */ /* 0x000fe40003f26270 */
[----:B------:R-:W-:Y:S02]  /*bb40*/  PRMT R12, R7, 0x5410, R9 ;  /* 0x00005410070c7816 */ /* 0x000fe40000000009 */
[----:B------:R-:W-:-:S02]  /*bb50*/  PRMT R13, R46, 0x5410, R47 ;  /* 0x000054102e0d7816 */ /* 0x000fc4000000002f */
[----:B------:R-:W-:Y:S02]  /*bb60*/  PRMT R8, R8, 0x5410, R6 ;  /* 0x0000541008087816 */ /* 0x000fe40000000006 */
[----:B--2---:R-:W-:-:S04]  /*bb70*/  LEA.HI R2, R5, R5, RZ, 0x1 ;  /* 0x0000000505027211 */ /* 0x004fc800078f08ff */
[----:B------:R-:W-:-:S05]  /*bb80*/  LOP3.LUT R2, R2, 0xfffffffe, RZ, 0xc0, !PT ;  /* 0xfffffffe02027812 */ /* 0x000fca00078ec0ff */
[----:B------:R-:W-:-:S05]  /*bb90*/  IMAD.IADD R2, R5, 0x1, -R2 ;  /* 0x0000000105027824 */ /* 0x000fca00078e0a02 */
[----:B------:R-:W-:Y:S02]  /*bba0*/  SHF.L.U32 R5, R2, 0x1f, RZ ;  /* 0x0000001f02057819 */ /* 0x000fe400000006ff */
[----:B------:R-:W-:Y:S02]  /*bbb0*/  PRMT R2, R3, 0x5410, R4 ;  /* 0x0000541003027816 */ /* 0x000fe40000000004 */
[----:B------:R-:W0:Y:S01]  /*bbc0*/  SYNCS.PHASECHK.TRANS64.TRYWAIT P0, [R22+URZ+0x38800], R5 ;  /* 0x03880005160075a7 */ /* 0x000e22000800017f */
[----:B------:R-:W-:Y:S01]  /*bbd0*/  PRMT R3, R43, 0x5410, R44 ;  /* 0x000054102b037816 */ /* 0x000fe2000000002c */
[----:B0-----:R-:W-:Y:S06]  /*bbe0*/  @!P0 BRA `(.L_x_578) ;  /* 0x000001c800a88947 */ /* 0x001fec0003800000 */
.L_x_851:
[----:B------:R-:W-:Y:S05]  /*bbf0*/  BSYNC B1 ;  /* 0x0000000000017941 */ /* 0x000fea0003800000 */
.L_x_577:
[----:B------:R-:W-:Y:S01]  /*bc00*/  BSSY B1, `(.L_x_579) ;  /* 0x00000aa000017945 */ /* 0x000fe20003800000 */
[----:B------:R-:W-:-:S03]  /*bc10*/  PRMT R9, R48, 0x5410, R49 ;  /* 0x0000541030097816 */ /* 0x000fc60000000031 */
[----:B------:R-:W-:Y:S05]  /*bc20*/  @P1 BRA `(.L_x_580) ;  /* 0x00000008009c1947 */ /* 0x000fea0003800000 */
[----:B0-----:R-:W0:Y:S01]  /*bc30*/  LDC R5, c[0x0][0x3f4] ;  /* 0x0000fd00ff057b82 */ /* 0x001e220000000800 */
[----:B------:R-:W-:Y:S01]  /*bc40*/  BSSY B2, `(.L_x_581) ;  /* 0x000002c000027945 */ /* 0x000fe20003800000 */
[-C--:B0-----:R-:W-:Y:S02]  /*bc50*/  ISETP.GE.AND P0, PT, R214, R5.reuse, PT ;  /* 0x00000005d600720c */ /* 0x081fe40003f06270 */
[-C--:B------:R-:W-:Y:S02]  /*bc60*/  ISETP.GE.AND P1, PT, R221, R5.reuse, PT ;  /* 0x00000005dd00720c */ /* 0x080fe40003f26270 */
[-C--:B------:R-:W-:Y:S02]  /*bc70*/  ISETP.GE.AND P2, PT, R220, R5.reuse, PT ;  /* 0x00000005dc00720c */ /* 0x080fe40003f46270 */
[----:B------:R-:W-:-:S07]  /*bc80*/  ISETP.GE.AND P3, PT, R222, R5, PT ;  /* 0x00000005de00720c */ /* 0x000fce0003f66270 */
[----:B------:R-:W-:Y:S06]  /*bc90*/  @P0 BRA `(.L_x_582) ;  /* 0x0000000000980947 */ /* 0x000fec0003800000 */
[----:B------:R-:W0:Y:S01]  /*bca0*/  LDS.128 R4, [R30] ;  /* 0x000000001e047984 */ /* 0x000e220000000c00 */
[----:B------:R-:W-:Y:S02]  /*bcb0*/  HADD2.F32 R39, -RZ, R27.H0_H0 ;  /* 0x2000001bff277230 */ /* 0x000fe40000004100 */
[----:B------:R-:W-:Y:S02]  /*bcc0*/  HADD2.F32 R37, -RZ, R25.H0_H0 ;  /* 0x20000019ff257230 */ /* 0x000fe40000004100 */
[----:B------:R-:W-:Y:S02]  /*bcd0*/  HADD2.F32 R36, -RZ, R26.H0_H0 ;  /* 0x2000001aff247230 */ /* 0x000fe40000004100 */
[----:B------:R-:W-:Y:S02]  /*bce0*/  HADD2.F32 R38, -RZ, R29.H0_H0 ;  /* 0x2000001dff267230 */ /* 0x000fe40000004100 */
[--C-:B0-----:R-:W-:Y:S02]  /*bcf0*/  HADD2.F32 R32, -RZ, R4.reuse.H0_H0 ;  /* 0x20000004ff207230 */ /* 0x101fe40000004100 */
[----:B------:R-:W-:-:S02]  /*bd00*/  HADD2.F32 R4, -RZ, R4.H1_H1 ;  /* 0x30000004ff047230 */ /* 0x000fc40000004100 */
[--C-:B------:R-:W-:Y:S02]  /*bd10*/  HADD2.F32 R33, -RZ, R5.reuse.H0_H0 ;  /* 0x20000005ff217230 */ /* 0x100fe40000004100 */
[----:B------:R-:W-:Y:S02]  /*bd20*/  HADD2.F32 R5, -RZ, R5.H1_H1 ;  /* 0x30000005ff057230 */ /* 0x000fe40000004100 */
[C---:B------:R-:W-:Y:S01]  /*bd30*/  FMUL.FTZ R41, R4.reuse, R39 ;  /* 0x0000002704297220 */ /* 0x040fe20000410000 */
[-C--:B------:R-:W-:Y:S01]  /*bd40*/  FMUL.FTZ R4, R4, R37.reuse ;  /* 0x0000002504047220 */ /* 0x080fe20000410000 */
[--C-:B------:R-:W-:Y:S02]  /*bd50*/  HADD2.F32 R34, -RZ, R6.reuse.H0_H0 ;  /* 0x20000006ff227230 */ /* 0x100fe40000004100 */
[----:B------:R-:W-:Y:S02]  /*bd60*/  HADD2.F32 R35, -RZ, R7.H0_H0 ;  /* 0x20000007ff237230 */ /* 0x000fe40000004100 */
[C---:B------:R-:W-:Y:S01]  /*bd70*/  FMUL.FTZ R42, R5.reuse, R38 ;  /* 0x00000026052a7220 */ /* 0x040fe20000410000 */
[C---:B------:R-:W-:Y:S01]  /*bd80*/  FFMA.FTZ R41, R32.reuse, R37, -R41 ;  /* 0x0000002520297223 */ /* 0x040fe20000010829 */
[----:B------:R-:W-:Y:S01]  /*bd90*/  FFMA.FTZ R40, R32, R39, R4 ;  /* 0x0000002720287223 */ /* 0x000fe20000010004 */
[----:B------:R-:W-:Y:S01]  /*bda0*/  FMUL.FTZ R44, R5, R36 ;  /* 0x00000024052c7220 */ /* 0x000fe20000410000 */
[----:B------:R-:W-:-:S02]  /*bdb0*/  HADD2.F32 R6, -RZ, R6.H1_H1 ;  /* 0x30000006ff067230 */ /* 0x000fc40000004100 */
[C---:B------:R-:W-:Y:S01]  /*bdc0*/  FFMA.FTZ R42, R33.reuse, R36, -R42 ;  /* 0x00000024212a7223 */ /* 0x040fe2000001082a */
[----:B------:R-:W-:Y:S02]  /*bdd0*/  HADD2.F32 R7, -RZ, R7.H1_H1 ;  /* 0x30000007ff077230 */ /* 0x000fe40000004100 */
[----:B------:R-:W-:Y:S01]  /*bde0*/  FFMA.FTZ R33, R33, R38, R44 ;  /* 0x0000002621217223 */ /* 0x000fe2000001002c */
[----:B------:R-:W-:Y:S02]  /*bdf0*/  HADD2.F32 R37, -RZ, R27.H1_H1 ;  /* 0x3000001bff257230 */ /* 0x000fe40000004100 */
[----:B------:R-:W-:Y:S02]  /*be00*/  HADD2.F32 R5, -RZ, R25.H1_H1 ;  /* 0x30000019ff057230 */ /* 0x000fe40000004100 */
[----:B------:R-:W-:Y:S02]  /*be10*/  HADD2.F32 R32, -RZ, R29.H1_H1 ;  /* 0x3000001dff207230 */ /* 0x000fe40000004100 */
[----:B------:R-:W-:Y:S01]  /*be20*/  FMUL.FTZ R39, R6, R37 ;  /* 0x0000002506277220 */ /* 0x000fe20000410000 */
[----:B------:R-:W-:-:S02]  /*be30*/  HADD2.F32 R4, -RZ, R26.H1_H1 ;  /* 0x3000001aff047230 */ /* 0x000fc40000004100 */
[-C--:B------:R-:W-:Y:S01]  /*be40*/  FMUL.FTZ R36, R6, R5.reuse ;  /* 0x0000000506247220 */ /* 0x080fe20000410000 */
[C---:B------:R-:W-:Y:S01]  /*be50*/  FMUL.FTZ R38, R7.reuse, R32 ;  /* 0x0000002007267220 */ /* 0x040fe20000410000 */
[C---:B------:R-:W-:Y:S01]  /*be60*/  FFMA.FTZ R6, R34.reuse, R5, -R39 ;  /* 0x0000000522067223 */ /* 0x040fe20000010827 */
[-C--:B------:R-:W-:Y:S01]  /*be70*/  FMUL.FTZ R43, R7, R4.reuse ;  /* 0x00000004072b7220 */ /* 0x080fe20000410000 */
[----:B------:R-:W-:Y:S01]  /*be80*/  FFMA.FTZ R37, R34, R37, R36 ;  /* 0x0000002522257223 */ /* 0x000fe20000010024 */
[C---:B------:R-:W-:Y:S01]  /*be90*/  FFMA.FTZ R7, R35.reuse, R4, -R38 ;  /* 0x0000000423077223 */ /* 0x040fe20000010826 */
[----:B------:R-:W-:Y:S01]  /*bea0*/  F2FP.F16.F32.PACK_AB R4, R40, R41 ;  /* 0x000000292804723e */ /* 0x000fe200000000ff */
[----:B------:R-:W-:Y:S01]  /*beb0*/  FFMA.FTZ R32, R35, R32, R43 ;  /* 0x0000002023207223 */ /* 0x000fe2000001002b */
[----:B------:R-:W-:Y:S02]  /*bec0*/  F2FP.F16.F32.PACK_AB R5, R33, R42 ;  /* 0x0000002a2105723e */ /* 0x000fe400000000ff */
[----:B------:R-:W-:-:S02]  /*bed0*/  F2FP.F16.F32.PACK_AB R6, R37, R6 ;  /* 0x000000062506723e */ /* 0x000fc400000000ff */
[----:B------:R-:W-:-:S05]  /*bee0*/  F2FP.F16.F32.PACK_AB R7, R32, R7 ;  /* 0x000000072007723e */ /* 0x000fca00000000ff */
[----:B------:R0:W-:Y:S02]  /*bef0*/  STS.128 [R30], R4 ;  /* 0x000000041e007388 */ /* 0x0001e40000000c00 */
.L_x_582:
[----:B------:R-:W-:Y:S05]  /*bf00*/  BSYNC B2 ;  /* 0x0000000000027941 */ /* 0x000fea0003800000 */
.L_x_581:
[----:B------:R-:W-:Y:S04]  /*bf10*/  BSSY B2, `(.L_x_583) ;  /* 0x0000028000027945 */ /* 0x000fe80003800000 */
[----:B------:R-:W-:Y:S05]  /*bf20*/  @P1 BRA `(.L_x_584) ;  /* 0x0000000000981947 */ /* 0x000fea0003800000 */
[----:B0-----:R-:W0:Y:S01]  /*bf30*/  LDS.128 R4, [R30+0x4000] ;  /* 0x004000001e047984 */ /* 0x001e220000000c00 */
        /* <DEDUP_REMOVED lines=36> */
[----:B------:R1:W-:Y:S02]  /*c180*/  STS.128 [R30+0x4000], R4 ;  /* 0x004000041e007388 */ /* 0x0003e40000000c00 */
.L_x_584:
[----:B------:R-:W-:Y:S05]  /*c190*/  BSYNC B2 ;  /* 0x0000000000027941 */ /* 0x000fea0003800000 */
.L_x_583:
[----:B------:R-:W-:Y:S04]  /*c1a0*/  BSSY B2, `(.L_x_585) ;  /* 0x0000028000027945 */ /* 0x000fe80003800000 */
[----:B------:R-:W-:Y:S05]  /*c1b0*/  @P2 BRA `(.L_x_586) ;  /* 0x0000000000982947 */ /* 0x000fea0003800000 */
[----:B01----:R-:W0:Y:S01]  /*c1c0*/  LDS.128 R4, [R30+0x8000] ;  /* 0x008000001e047984 */ /* 0x003e220000000c00 */
        /* <DEDUP_REMOVED lines=37> */
.L_x_586:
[----:B------:R-:W-:Y:S05]  /*c420*/  BSYNC B2 ;  /* 0x0000000000027941 */ /* 0x000fea0003800000 */
.L_x_585:
[----:B------:R-:W-:Y:S05]  /*c430*/  @P3 BRA `(.L_x_580) ;  /* 0x0000000000983947 */ /* 0x000fea0003800000 */
[----:B012---:R-:W0:Y:S01]  /*c440*/  LDS.128 R4, [R30+0xc000] ;  /* 0x00c000001e047984 */ /* 0x007e220000000c00 */
        /* <DEDUP_REMOVED lines=37> */
.L_x_580:
[----:B------:R-:W-:Y:S05]  /*c6a0*/  BSYNC B1 ;  /* 0x0000000000017941 */ /* 0x000fea0003800000 */
.L_x_579:
[----:B------:R-:W-:Y:S01]  /*c6b0*/  ISETP.GE.AND P0, PT, R31, R0, PT ;  /* 0x000000001f00720c */ /* 0x000fe20003f06270 */
[----:B------:R-:W-:-:S12]  /*c6c0*/  BSSY B1, `(.L_x_587) ;  /* 0x00000a9000017945 */ /* 0x000fd80003800000 */
[----:B------:R-:W-:Y:S05]  /*c6d0*/  @P0 BRA `(.L_x_588) ;  /* 0x00000008009c0947 */ /* 0x000fea0003800000 */
[----:B0123--:R-:W0:Y:S01]  /*c6e0*/  LDC R5, c[0x0][0x3f4] ;  /* 0x0000fd00ff057b82 */ /* 0x00fe220000000800 */
[----:B------:R-:W-:Y:S01]  /*c6f0*/  BSSY B2, `(.L_x_589) ;  /* 0x000002c000027945 */ /* 0x000fe20003800000 */
[-C--:B0-----:R-:W-:Y:S02]  /*c700*/  ISETP.GE.AND P0, PT, R214, R5.reuse, PT ;  /* 0x00000005d600720c */ /* 0x081fe40003f06270 */
[-C--:B------:R-:W-:Y:S02]  /*c710*/  ISETP.GE.AND P1, PT, R221, R5.reuse, PT ;  /* 0x00000005dd00720c */ /* 0x080fe40003f26270 */
[-C--:B------:R-:W-:Y:S02]  /*c720*/  ISETP.GE.AND P2, PT, R220, R5.reuse, PT ;  /* 0x00000005dc00720c */ /* 0x080fe40003f46270 */
[----:B------:R-:W-:-:S07]  /*c730*/  ISETP.GE.AND P3, PT, R222, R5, PT ;  /* 0x00000005de00720c */ /* 0x000fce0003f66270 */
[----:B------:R-:W-:Y:S06]  /*c740*/  @P0 BRA `(.L_x_590) ;  /* 0x0000000000980947 */ /* 0x000fec0003800000 */
[----:B------:R-:W0:Y:S01]  /*c750*/  LDS.128 R4, [R30+0x1000] ;  /* 0x001000001e047984 */ /* 0x000e220000000c00 */
[----:B------:R-:W-:Y:S02]  /*c760*/  HADD2.F32 R39, -RZ, R27.H0_H0 ;  /* 0x2000001bff277230 */ /* 0x000fe40000004100 */
[----:B------:R-:W-:Y:S02]  /*c770*/  HADD2.F32 R37, -RZ, R25.H0_H0 ;  /* 0x20000019ff257230 */ /* 0x000fe40000004100 */
[----:B------:R-:W-:Y:S02]  /*c780*/  HADD2.F32 R42, -RZ, R29.H0_H0 ;  /* 0x2000001dff2a7230 */ /* 0x000fe40000004100 */
[----:B------:R-:W-:Y:S02]  /*c790*/  HADD2.F32 R40, -RZ, R26.H0_H0 ;  /* 0x2000001aff287230 */ /* 0x000fe40000004100 */
[----:B------:R-:W-:Y:S02]  /*c7a0*/  HADD2.F32 R41, -RZ, R27.H1_H1 ;  /* 0x3000001bff297230 */ /* 0x000fe40000004100 */
[----:B------:R-:W-:-:S02]  /*c7b0*/  HADD2.F32 R44, -RZ, R29.H1_H1 ;  /* 0x3000001dff2c7230 */ /* 0x000fc40000004100 */
[--C-:B0-----:R-:W-:Y:S02]  /*c7c0*/  HADD2.F32 R31, -RZ, R4.reuse.H0_H0 ;  /* 0x20000004ff1f7230 */ /* 0x101fe40000004100 */
[----:B------:R-:W-:Y:S02]  /*c7d0*/  HADD2.F32 R4, -RZ, R4.H1_H1 ;  /* 0x30000004ff047230 */ /* 0x000fe40000004100 */
[--C-:B------:R-:W-:Y:S02]  /*c7e0*/  HADD2.F32 R32, -RZ, R5.reuse.H0_H0 ;  /* 0x20000005ff207230 */ /* 0x100fe40000004100 */
[----:B------:R-:W-:Y:S02]  /*c7f0*/  HADD2.F32 R5, -RZ, R5.H1_H1 ;  /* 0x30000005ff057230 */ /* 0x000fe40000004100 */
[-C--:B------:R-:W-:Y:S01]  /*c800*/  FMUL.FTZ R36, R39, R4.reuse ;  /* 0x0000000427247220 */ /* 0x080fe20000410000 */
[----:B------:R-:W-:Y:S01]  /*c810*/  FMUL.FTZ R38, R37, R4 ;  /* 0x0000000425267220 */ /* 0x000fe20000410000 */
[----:B------:R-:W-:-:S02]  /*c820*/  HADD2.F32 R33, -RZ, R6.H0_H0 ;  /* 0x20000006ff217230 */ /* 0x000fc40000004100 */
[----:B------:R-:W-:Y:S01]  /*c830*/  FMUL.FTZ R35, R42, R5 ;  /* 0x000000052a237220 */ /* 0x000fe20000410000 */
[----:B------:R-:W-:Y:S01]  /*c840*/  FFMA.FTZ R4, R37, R31, -R36 ;  /* 0x0000001f25047223 */ /* 0x000fe20000010824 */
[--C-:B------:R-:W-:Y:S02]  /*c850*/  HADD2.F32 R34, -RZ, R7.reuse.H0_H0 ;  /* 0x20000007ff227230 */ /* 0x100fe40000004100 */
[C---:B------:R-:W-:Y:S01]  /*c860*/  FMUL.FTZ R37, R40.reuse, R5 ;  /* 0x0000000528257220 */ /* 0x040fe20000410000 */
[----:B------:R-:W-:Y:S02]  /*c870*/  HADD2.F32 R6, -RZ, R6.H1_H1 ;  /* 0x30000006ff067230 */ /* 0x000fe40000004100 */
[----:B------:R-:W-:Y:S01]  /*c880*/  FFMA.FTZ R31, R39, R31, R38 ;  /* 0x0000001f271f7223 */ /* 0x000fe20000010026 */
[----:B------:R-:W-:Y:S02]  /*c890*/  HADD2.F32 R7, -RZ, R7.H1_H1 ;  /* 0x30000007ff077230 */ /* 0x000fe40000004100 */
[----:B------:R-:W-:Y:S01]  /*c8a0*/  FFMA.FTZ R5, R40, R32, -R35 ;  /* 0x0000002028057223 */ /* 0x000fe20000010823 */
[----:B------:R-:W-:-:S02]  /*c8b0*/  HADD2.F32 R39, -RZ, R25.H1_H1 ;  /* 0x30000019ff277230 */ /* 0x000fc40000004100 */
[----:B------:R-:W-:Y:S01]  /*c8c0*/  FFMA.FTZ R32, R42, R32, R37 ;  /* 0x000000202a207223 */ /* 0x000fe20000010025 */
[----:B------:R-:W-:Y:S02]  /*c8d0*/  HADD2.F32 R40, -RZ, R26.H1_H1 ;  /* 0x3000001aff287230 */ /* 0x000fe40000004100 */
[-C--:B------:R-:W-:Y:S01]  /*c8e0*/  FMUL.FTZ R36, R41, R6.reuse ;  /* 0x0000000629247220 */ /* 0x080fe20000410000 */
[-C--:B------:R-:W-:Y:S01]  /*c8f0*/  FMUL.FTZ R35, R44, R7.reuse ;  /* 0x000000072c237220 */ /* 0x080fe20000410000 */
[----:B------:R-:W-:Y:S01]  /*c900*/  FMUL.FTZ R38, R39, R6 ;  /* 0x0000000627267220 */ /* 0x000fe20000410000 */
[----:B------:R-:W-:Y:S01]  /*c910*/  F2FP.F16.F32.PACK_AB R4, R31, R4 ;  /* 0x000000041f04723e */ /* 0x000fe200000000ff */
[C---:B------:R-:W-:Y:S01]  /*c920*/  FMUL.FTZ R37, R40.reuse, R7 ;  /* 0x0000000728257220 */ /* 0x040fe20000410000 */
[-C--:B------:R-:W-:Y:S01]  /*c930*/  FFMA.FTZ R6, R39, R33.reuse, -R36 ;  /* 0x0000002127067223 */ /* 0x080fe20000010824 */
[-C--:B------:R-:W-:Y:S01]  /*c940*/  FFMA.FTZ R7, R40, R34.reuse, -R35 ;  /* 0x0000002228077223 */ /* 0x080fe20000010823 */
[----:B------:R-:W-:Y:S01]  /*c950*/  FFMA.FTZ R33, R41, R33, R38 ;  /* 0x0000002129217223 */ /* 0x000fe20000010026 */
[----:B------:R-:W-:Y:S01]  /*c960*/  FFMA.FTZ R34, R44, R34, R37 ;  /* 0x000000222c227223 */ /* 0x000fe20000010025 */
[----:B------:R-:W-:-:S03]  /*c970*/  F2FP.F16.F32.PACK_AB R5, R32, R5 ;  /* 0x000000052005723e */ /* 0x000fc600000000ff */
[----:B------:R-:W-:Y:S02]  /*c980*/  F2FP.F16.F32.PACK_AB R6, R33, R6 ;  /* 0x000000062106723e */ /* 0x000fe400000000ff */
[----:B------:R-:W-:-:S05]  /*c990*/  F2FP.F16.F32.PACK_AB R7, R34, R7 ;  /* 0x000000072207723e */ /* 0x000fca00000000ff */
[----:B------:R0:W-:Y:S02]  /*c9a0*/  STS.128 [R30+0x1000], R4 ;  /* 0x001000041e007388 */ /* 0x0001e40000000c00 */
.L_x_590:
[----:B------:R-:W-:Y:S05]  /*c9b0*/  BSYNC B2 ;  /* 0x0000000000027941 */ /* 0x000fea0003800000 */
.L_x_589:
[----:B------:R-:W-:Y:S04]  /*c9c0*/  BSSY B2, `(.L_x_591) ;  /* 0x0000028000027945 */ /* 0x000fe80003800000 */
[----:B------:R-:W-:Y:S05]  /*c9d0*/  @P1 BRA `(.L_x_592) ;  /* 0x0000000000981947 */ /* 0x000fea0003800000 */
[----:B0-----:R-:W0:Y:S01]  /*c9e0*/  LDS.128 R4, [R30+0x5000] ;  /* 0x005000001e047984 */ /* 0x001e220000000c00 */
        /* <DEDUP_REMOVED lines=37> */
.L_x_592:
[----:B------:R-:W-:Y:S05]  /*cc40*/  BSYNC B2 ;  /* 0x0000000000027941 */ /* 0x000fea0003800000 */
.L_x_591:
[----:B------:R-:W-:Y:S04]  /*cc50*/  BSSY B2, `(.L_x_593) ;  /* 0x0000028000027945 */ /* 0x000fe80003800000 */
[----:B------:R-:W-:Y:S05]  /*cc60*/  @P2 BRA `(.L_x_594) ;  /* 0x0000000000982947 */ /* 0x000fea0003800000 */
[----:B01----:R-:W0:Y:S01]  /*cc70*/  LDS.128 R4, [R30+0x9000] ;  /* 0x009000001e047984 */ /* 0x003e220000000c00 */
        /* <DEDUP_REMOVED lines=37> */
.L_x_594:
[----:B------:R-:W-:Y:S05]  /*ced0*/  BSYNC B2 ;  /* 0x0000000000027941 */ /* 0x000fea0003800000 */
.L_x_593:
[----:B------:R-:W-:Y:S05]  /*cee0*/  @P3 BRA `(.L_x_588) ;  /* 0x0000000000983947 */ /* 0x000fea0003800000 */
[----:B012---:R-:W0:Y:S01]  /*cef0*/  LDS.128 R4, [R30+0xd000] ;  /* 0x00d000001e047984 */ /* 0x007e220000000c00 */
        /* <DEDUP_REMOVED lines=37> */
.L_x_588:
[----:B------:R-:W-:Y:S05]  /*d150*/  BSYNC B1 ;  /* 0x0000000000017941 */ /* 0x000fea0003800000 */
.L_x_587:
[----:B01234-:R-:W-:Y:S01]  /*d160*/  VIADD R4, R219, 0x40 ;  /* 0x00000040db047836 */ /* 0x01ffe20000000000 */
[----:B------:R-:W-:Y:S04]  /*d170*/  BSSY B1, `(.L_x_595) ;  /* 0x00000aa000017945 */ /* 0x000fe80003800000 */
[----:B------:R-:W-:-:S13]  /*d180*/  ISETP.GE.AND P0, PT, R4, R0, PT ;  /* 0x000000000400720c */ /* 0x000fda0003f06270 */
[----:B------:R-:W-:Y:S05]  /*d190*/  @P0 BRA `(.L_x_596) ;  /* 0x00000008009c0947 */ /* 0x000fea0003800000 */
[----:B------:R-:W0:Y:S01]  /*d1a0*/  LDC R5, c[0x0][0x3f4] ;  /* 0x0000fd00ff057b82 */ /* 0x000e220000000800 */
        /* <DEDUP_REMOVED lines=44> */
.L_x_598:
[----:B------:R-:W-:Y:S05]  /*d470*/  BSYNC B2 ;  /* 0x0000000000027941 */ /* 0x000fea0003800000 */
.L_x_597:
        /* <DEDUP_REMOVED lines=40> */
.L_x_600:
[----:B------:R-:W-:Y:S05]  /*d700*/  BSYNC B2 ;  /* 0x0000000000027941 */ /* 0x000fea0003800000 */
.L_x_599:
        /* <DEDUP_REMOVED lines=40> */
.L_x_602:
[----:B------:R-:W-:Y:S05]  /*d990*/  BSYNC B2 ;  /* 0x0000000000027941 */ /* 0x000fea0003800000 */
.L_x_601:
        /* <DEDUP_REMOVED lines=39> */
.L_x_596:
[----:B------:R-:W-:Y:S05]  /*dc10*/  BSYNC B1 ;  /* 0x0000000000017941 */ /* 0x000fea0003800000 */
.L_x_595:
[----:B------:R-:W-:-:S13]  /*dc20*/  ISETP.GE.AND P0, PT, R21, R0, PT ;  /* 0x000000001500720c */ /* 0x000fda0003f06270 */
        /* <DEDUP_REMOVED lines=17> */
[-C--:B------:R-:W-:Y:S01]  /*dd40*/  FMUL.FTZ R33, R38, R4.reuse ;  /* 0x0000000426217220 */ /* 0x080fe20000410000 */
[C---:B------:R-:W-:Y:S01]  /*dd50*/  FMUL.FTZ R35, R36.reuse, R4 ;  /* 0x0000000424237220 */ /* 0x040fe20000410000 */
[--C-:B------:R-:W-:Y:S02]  /*dd60*/  HADD2.F32 R31, -RZ, R6.reuse.H0_H0 ;  /* 0x20000006ff1f7230 */ /* 0x100fe40000004100 */
[----:B------:R-:W-:Y:S02]  /*dd70*/  HADD2.F32 R32, -RZ, R7.H0_H0 ;  /* 0x20000007ff207230 */ /* 0x000fe40000004100 */
[-C--:B------:R-:W-:Y:S01]  /*dd80*/  FFMA.FTZ R4, R36, R0.reuse, -R33 ;  /* 0x0000000024047223 */ /* 0x080fe20000010821 */
[----:B------:R-:W-:Y:S01]  /*dd90*/  FFMA.FTZ R35, R38, R0, R35 ;  /* 0x0000000026237223 */ /* 0x000fe20000010023 */
[----:B------:R-:W-:-:S02]  /*dda0*/  HADD2.F32 R6, -RZ, R6.H1_H1 ;  /* 0x30000006ff067230 */ /* 0x000fc40000004100 */
[-C--:B------:R-:W-:Y:S01]  /*ddb0*/  FMUL.FTZ R34, R39, R5.reuse ;  /* 0x0000000527227220 */ /* 0x080fe20000410000 */
[----:B------:R-:W-:Y:S02]  /*ddc0*/  HADD2.F32 R7, -RZ, R7.H1_H1 ;  /* 0x30000007ff077230 */ /* 0x000fe40000004100 */
[C---:B------:R-:W-:Y:S01]  /*ddd0*/  FMUL.FTZ R0, R37.reuse, R5 ;  /* 0x0000000525007220 */ /* 0x040fe20000410000 */
[----:B------:R-:W-:Y:S02]  /*dde0*/  HADD2.F32 R33, -RZ, R27.H1_H1 ;  /* 0x3000001bff217230 */ /* 0x000fe40000004100 */
[-C--:B------:R-:W-:Y:S01]  /*ddf0*/  FFMA.FTZ R5, R37, R21.reuse, -R34 ;  /* 0x0000001525057223 */ /* 0x080fe20000010822 */
[----:B------:R-:W-:Y:S02]  /*de00*/  HADD2.F32 R38, -RZ, R29.H1_H1 ;  /* 0x3000001dff267230 */ /* 0x000fe40000004100 */
[----:B------:R-:W-:Y:S01]  /*de10*/  FFMA.FTZ R0, R39, R21, R0 ;  /* 0x0000001527007223 */ /* 0x000fe20000010000 */
[----:B------:R-:W-:Y:S01]  /*de20*/  HADD2.F32 R27, -RZ, R25.H1_H1 ;  /* 0x30000019ff1b7230 */ /* 0x000fe20000004100 */
[----:B------:R-:W-:Y:S01]  /*de30*/  F2FP.F16.F32.PACK_AB R4, R35, R4 ;  /* 0x000000042304723e */ /* 0x000fe200000000ff */
[----:B------:R-:W-:-:S02]  /*de40*/  HADD2.F32 R36, -RZ, R26.H1_H1 ;  /* 0x3000001aff247230 */ /* 0x000fc40000004100 */
[-C--:B------:R-:W-:Y:S01]  /*de50*/  FMUL.FTZ R26, R33, R6.reuse ;  /* 0x00000006211a7220 */ /* 0x080fe20000410000 */
[----:B------:R-:W-:Y:S01]  /*de60*/  FMUL.FTZ R21, R38, R7 ;  /* 0x0000000726157220 */ /* 0x000fe20000410000 */
[C---:B------:R-:W-:Y:S01]  /*de70*/  FMUL.FTZ R34, R27.reuse, R6 ;  /* 0x000000061b227220 */ /* 0x040fe20000410000 */
[----:B------:R-:W-:Y:S01]  /*de80*/  F2FP.F16.F32.PACK_AB R5, R0, R5 ;  /* 0x000000050005723e */ /* 0x000fe200000000ff */
[C---:B------:R-:W-:Y:S01]  /*de90*/  FMUL.FTZ R25, R36.reuse, R7 ;  /* 0x0000000724197220 */ /* 0x040fe20000410000 */
[-C--:B------:R-:W-:Y:S01]  /*dea0*/  FFMA.FTZ R6, R27, R31.reuse, -R26 ;  /* 0x0000001f1b067223 */ /* 0x080fe2000001081a */
[-C--:B------:R-:W-:Y:S01]  /*deb0*/  FFMA.FTZ R7, R36, R32.reuse, -R21 ;  /* 0x0000002024077223 */ /* 0x080fe20000010815 */
[----:B------:R-:W-:Y:S01]  /*dec0*/  FFMA.FTZ R31, R33, R31, R34 ;  /* 0x0000001f211f7223 */ /* 0x000fe20000010022 */
[----:B------:R-:W-:-:S04]  /*ded0*/  FFMA.FTZ R32, R38, R32, R25 ;  /* 0x0000002026207223 */ /* 0x000fc80000010019 */
[----:B------:R-:W-:Y:S02]  /*dee0*/  F2FP.F16.F32.PACK_AB R6, R31, R6 ;  /* 0x000000061f06723e */ /* 0x000fe400000000ff */
[----:B------:R-:W-:-:S05]  /*def0*/  F2FP.F16.F32.PACK_AB R7, R32, R7 ;  /* 0x000000072007723e */ /* 0x000fca00000000ff */
[----:B------:R0:W-:Y:S02]  /*df00*/  STS.128 [R30+0x3000], R4 ;  /* 0x003000041e007388 */ /* 0x0001e40000000c00 */
.L_x_605:
[----:B------:R-:W-:Y:S05]  /*df10*/  BSYNC B1 ;  /* 0x0000000000017941 */ /* 0x000fea0003800000 */
.L_x_604:
        /* <DEDUP_REMOVED lines=13> */
[----:B------:R-:W-:Y:S02]  /*dff0*/  HADD2.F32 R25, -RZ, R6.H0_H0 ;  /* 0x20000006ff197230 */ /* 0x000fe40000004100 */
[-C--:B------:R-:W-:Y:S01]  /*e000*/  FMUL.FTZ R32, R33, R5.reuse ;  /* 0x0000000521207220 */ /* 0x080fe20000410000 */
[-C--:B------:R-:W-:Y:S01]  /*e010*/  FFMA.FTZ R4, R34, R0.reuse, -R27 ;  /* 0x0000000022047223 */ /* 0x080fe2000001081b */
[----:B------:R-:W-:Y:S01]  /*e020*/  FFMA.FTZ R29, R36, R0, R29 ;  /* 0x00000000241d7223 */ /* 0x000fe2000001001d */
[----:B------:R-:W-:Y:S01]  /*e030*/  FMUL.FTZ R0, R31, R5 ;  /* 0x000000051f007220 */ /* 0x000fe20000410000 */
[----:B------:R-:W-:-:S02]  /*e040*/  HADD2.F32 R26, -RZ, R7.H0_H0 ;  /* 0x20000007ff1a7230 */ /* 0x000fc40000004100 */
[-C--:B------:R-:W-:Y:S01]  /*e050*/  FFMA.FTZ R5, R31, R21.reuse, -R32 ;  /* 0x000000151f057223 */ /* 0x080fe20000010820 */
[----:B------:R-:W-:Y:S02]  /*e060*/  HADD2.F32 R6, -RZ, R6.H1_H1 ;  /* 0x30000006ff067230 */ /* 0x000fe40000004100 */
[----:B------:R-:W-:Y:S01]  /*e070*/  FFMA.FTZ R0, R33, R21, R0 ;  /* 0x0000001521007223 */ /* 0x000fe20000010000 */
[----:B------:R-:W-:Y:S01]  /*e080*/  HADD2.F32 R7, -RZ, R7.H1_H1 ;  /* 0x30000007ff077230 */ /* 0x000fe20000004100 */
[----:B------:R-:W-:Y:S01]  /*e090*/  F2FP.F16.F32.PACK_AB R4, R29, R4 ;  /* 0x000000041d04723e */ /* 0x000fe200000000ff */
[----:B------:R-:W-:Y:S02]  /*e0a0*/  HADD2.F32 R31, -RZ, R20.H1_H1 ;  /* 0x30000014ff1f7230 */ /* 0x000fe40000004100 */
[----:B------:R-:W-:Y:S01]  /*e0b0*/  HADD2.F32 R32, -RZ, R24.H1_H1 ;  /* 0x30000018ff207230 */ /* 0x000fe20000004100 */
[----:B------:R-:W-:Y:S01]  /*e0c0*/  F2FP.F16.F32.PACK_AB R5, R0, R5 ;  /* 0x000000050005723e */ /* 0x000fe200000000ff */
[----:B------:R-:W-:-:S02]  /*e0d0*/  HADD2.F32 R27, -RZ, R14.H1_H1 ;  /* 0x3000000eff1b7230 */ /* 0x000fc40000004100 */
[-C--:B------:R-:W-:Y:S01]  /*e0e0*/  FMUL.FTZ R14, R31, R6.reuse ;  /* 0x000000061f0e7220 */ /* 0x080fe20000410000 */
[----:B------:R-:W-:Y:S02]  /*e0f0*/  HADD2.F32 R24, -RZ, R15.H1_H1 ;  /* 0x3000000fff187230 */ /* 0x000fe40000004100 */
[----:B------:R-:W-:Y:S01]  /*e100*/  FMUL.FTZ R15, R32, R7 ;  /* 0x00000007200f7220 */ /* 0x000fe20000410000 */
[C---:B------:R-:W-:Y:S01]  /*e110*/  FMUL.FTZ R20, R27.reuse, R6 ;  /* 0x000000061b147220 */ /* 0x040fe20000410000 */
[----:B------:R-:W-:Y:S01]  /*e120*/  FFMA.FTZ R6, R27, R25, -R14 ;  /* 0x000000191b067223 */ /* 0x000fe2000001080e */
[C---:B------:R-:W-:Y:S01]  /*e130*/  FMUL.FTZ R21, R24.reuse, R7 ;  /* 0x0000000718157220 */ /* 0x040fe20000410000 */
[-C--:B------:R-:W-:Y:S01]  /*e140*/  FFMA.FTZ R7, R24, R26.reuse, -R15 ;  /* 0x0000001a18077223 */ /* 0x080fe2000001080f */
[----:B------:R-:W-:Y:S02]  /*e150*/  FFMA.FTZ R25, R31, R25, R20 ;  /* 0x000000191f197223 */ /* 0x000fe40000010014 */
[----:B------:R-:W-:-:S03]  /*e160*/  FFMA.FTZ R26, R32, R26, R21 ;  /* 0x0000001a201a7223 */ /* 0x000fc60000010015 */
[----:B------:R-:W-:Y:S02]  /*e170*/  F2FP.F16.F32.PACK_AB R6, R25, R6 ;  /* 0x000000061906723e */ /* 0x000fe400000000ff */
[----:B------:R-:W-:-:S05]  /*e180*/  F2FP.F16.F32.PACK_AB R7, R26, R7 ;  /* 0x000000071a07723e */ /* 0x000fca00000000ff */
[----:B------:R1:W-:Y:S02]  /*e190*/  STS.128 [R30+0x7000], R4 ;  /* 0x007000041e007388 */ /* 0x0003e40000000c00 */
.L_x_607:
[----:B------:R-:W-:Y:S05]  /*e1a0*/  BSYNC B1 ;  /* 0x0000000000017941 */ /* 0x000fea0003800000 */
.L_x_606:
        /* <DEDUP_REMOVED lines=16> */
[-C--:B------:R-:W-:Y:S01]  /*e2b0*/  FMUL.FTZ R27, R34, R5.reuse ;  /* 0x00000005221b7220 */ /* 0x080fe20000410000 */
[----:B------:R-:W-:Y:S01]  /*e2c0*/  FFMA.FTZ R4, R24, R0, -R21 ;  /* 0x0000000018047223 */ /* 0x000fe20000010815 */
[C---:B------:R-:W-:Y:S01]  /*e2d0*/  FMUL.FTZ R21, R26.reuse, R5 ;  /* 0x000000051a157220 */ /* 0x040fe20000410000 */
[--C-:B------:R-:W-:Y:S02]  /*e2e0*/  HADD2.F32 R20, -RZ, R7.reuse.H0_H0 ;  /* 0x20000007ff147230 */ /* 0x100fe40000004100 */
[----:B------:R-:W-:Y:S01]  /*e2f0*/  FFMA.FTZ R5, R26, R14, -R27 ;  /* 0x0000000e1a057223 */ /* 0x000fe2000001081b */
[----:B------:R-:W-:Y:S02]  /*e300*/  HADD2.F32 R6, -RZ, R6.H1_H1 ;  /* 0x30000006ff067230 */ /* 0x000fe40000004100 */
[----:B------:R-:W-:Y:S01]  /*e310*/  FFMA.FTZ R25, R32, R0, R25 ;  /* 0x0000000020197223 */ /* 0x000fe20000010019 */
[----:B------:R-:W-:Y:S02]  /*e320*/  HADD2.F32 R7, -RZ, R7.H1_H1 ;  /* 0x30000007ff077230 */ /* 0x000fe40000004100 */
[----:B------:R-:W-:Y:S01]  /*e330*/  FFMA.FTZ R14, R34, R14, R21 ;  /* 0x0000000e220e7223 */ /* 0x000fe20000010015 */
[----:B------:R-:W-:-:S02]  /*e340*/  HADD2.F32 R27, -RZ, R10.H1_H1 ;  /* 0x3000000aff1b7230 */ /* 0x000fc40000004100 */
[----:B------:R-:W-:Y:S01]  /*e350*/  FMUL.FTZ R0, R29, R6 ;  /* 0x000000061d007220 */ /* 0x000fe20000410000 */
[----:B------:R-:W-:Y:S02]  /*e360*/  HADD2.F32 R10, -RZ, R11.H1_H1 ;  /* 0x3000000bff0a7230 */ /* 0x000fe40000004100 */
[----:B------:R-:W-:Y:S01]  /*e370*/  FMUL.FTZ R11, R12, R7 ;  /* 0x000000070c0b7220 */ /* 0x000fe20000410000 */
[----:B------:R-:W-:Y:S01]  /*e380*/  F2FP.F16.F32.PACK_AB R4, R25, R4 ;  /* 0x000000041904723e */ /* 0x000fe200000000ff */
[C---:B------:R-:W-:Y:S01]  /*e390*/  FMUL.FTZ R6, R27.reuse, R6 ;  /* 0x000000061b067220 */ /* 0x040fe20000410000 */
[----:B------:R-:W-:Y:S01]  /*e3a0*/  FFMA.FTZ R0, R27, R15, -R0 ;  /* 0x0000000f1b007223 */ /* 0x000fe20000010800 */
[C---:B------:R-:W-:Y:S01]  /*e3b0*/  FMUL.FTZ R13, R10.reuse, R7 ;  /* 0x000000070a0d7220 */ /* 0x040fe20000410000 */
[-C--:B------:R-:W-:Y:S01]  /*e3c0*/  FFMA.FTZ R7, R10, R20.reuse, -R11 ;  /* 0x000000140a077223 */ /* 0x080fe2000001080b */
[----:B------:R-:W-:Y:S01]  /*e3d0*/  FFMA.FTZ R15, R29, R15, R6 ;  /* 0x0000000f1d0f7223 */ /* 0x000fe20000010006 */
[----:B------:R-:W-:Y:S01]  /*e3e0*/  F2FP.F16.F32.PACK_AB R5, R14, R5 ;  /* 0x000000050e05723e */ /* 0x000fe200000000ff */
[----:B------:R-:W-:-:S03]  /*e3f0*/  FFMA.FTZ R20, R12, R20, R13 ;  /* 0x000000140c147223 */ /* 0x000fc6000001000d */
[----:B------:R-:W-:Y:S02]  /*e400*/  F2FP.F16.F32.PACK_AB R6, R15, R0 ;  /* 0x000000000f06723e */ /* 0x000fe400000000ff */
[----:B------:R-:W-:-:S05]  /*e410*/  F2FP.F16.F32.PACK_AB R7, R20, R7 ;  /* 0x000000071407723e */ /* 0x000fca00000000ff */
[----:B------:R2:W-:Y:S02]  /*e420*/  STS.128 [R30+0xb000], R4 ;  /* 0x00b000041e007388 */ /* 0x0005e40000000c00 */
.L_x_609:
[----:B------:R-:W-:Y:S05]  /*e430*/  BSYNC B1 ;  /* 0x0000000000017941 */ /* 0x000fea0003800000 */
.L_x_608:
        /* <DEDUP_REMOVED lines=38> */
[----:B------:R4:W-:Y:S01]  /*e6a0*/  STS.128 [R30+0xf000], R4 ;  /* 0x00f000041e007388 */ /* 0x0009e20000000c00 */
[----:B------:R-:W-:Y:S05]  /*e6b0*/  BRA `(.L_x_603) ;  /* 0x0000003800487947 */ /* 0x000fea0003800000 */
.L_x_573:
[----:B------:R-:W-:-:S03]  /*e6c0*/  UMOV UR4, 0xffffffff ;  /* 0xffffffff00047882 */ /* 0x000fc60000000000 */
[----:B------:R-:W-:Y:S05]  /*e6d0*/  BRA.DIV UR4, `(.L_x_610) ;  /* 0x000001a204007947 */ /* 0x000fea000b800000 */
[----:B------:R0:W1:Y:S04]  /*e6e0*/  SHFL.IDX PT, R0, R24, RZ, 0x181f ;  /* 0x00181fff18007589 */ /* 0x00006800000e0000 */
[----:B------:R-:W2:Y:S04]  /*e6f0*/  SHFL.IDX PT, R2, R2, RZ, 0x181f ;  /* 0x00181fff02027589 */ /* 0x000ea800000e0000 */
[----:B------:R0:W3:Y:S04]  /*e700*/  SHFL.IDX PT, R3, R26, RZ, 0x181f ;  /* 0x00181fff1a037589 */ /* 0x0000e800000e0000 */
[----:B------:R0:W4:Y:S02]  /*e710*/  SHFL.IDX PT, R20, R25, RZ, 0x181f ;  /* 0x00181fff19147589 */ /* 0x00012400000e0000 */
.L_x_857:
        /* <DEDUP_REMOVED lines=9> */
[----:B------:R-:W-:-:S02]  /*e7b0*/  CS2R R4, SRZ ;  /* 0x0000000000047805 */ /* 0x000fc4000001ff00 */
[----:B------:R-:W-:Y:S02]  /*e7c0*/  CS2R R12, SRZ ;  /* 0x00000000000c7805 */ /* 0x000fe4000001ff00 */
[----:B0-----:R-:W-:Y:S02]  /*e7d0*/  CS2R R26, SRZ ;  /* 0x00000000001a7805 */ /* 0x001fe4000001ff00 */
[----:B------:R-:W-:-:S05]  /*e7e0*/  CS2R R24, SRZ ;  /* 0x0000000000187805 */ /* 0x000fca000001ff00 */
[----:B------:R-:W-:Y:S05]  /*e7f0*/  @P0 BRA `(.L_x_612) ;  /* 0x0000000000600947 */ /* 0x000fea0003800000 */
[----:B------:R-:W-:Y:S01]  /*e800*/  ULDC UR4, c[0x0][0x3f4] ;  /* 0x0000fd0000047ab9 */ /* 0x000fe20000000800 */
[----:B------:R-:W-:Y:S01]  /*e810*/  ULDC.64 UR6, c[0x0][0x208] ;  /* 0x0000820000067ab9 */ /* 0x000fe20000000a00 */
[----:B------:R-:W-:Y:S02]  /*e820*/  ISETP.GE.AND P5, PT, R213, UR4, PT ;  /* 0x00000004d5007c0c */ /* 0x000fe4000bfa6270 */
[----:B------:R-:W-:-:S11]  /*e830*/  ISETP.GE.AND P4, PT, R16, UR4, PT ;  /* 0x0000000410007c0c */ /* 0x000fd6000bf86270 */
[C---:B------:R-:W-:Y:S01]  /*e840*/  @!P5 IMAD.SHL.U32 R5, R23.reuse, 0x2, RZ ;  /* 0x000000021705d824 */ /* 0x040fe200078e00ff */
[----:B------:R-:W-:Y:S02]  /*e850*/  @!P5 SHF.L.U64.HI R4, R23, 0x1, R216 ;  /* 0x000000011704d819 */ /* 0x000fe400000102d8 */
[----:B------:R-:W-:Y:S02]  /*e860*/  @!P4 SHF.L.U32 R35, R16, 0x1, RZ ;  /* 0x000000011023c819 */ /* 0x000fe400000006ff */
[C---:B--2---:R-:W-:Y:S02]  /*e870*/  @!P5 IADD3 R36, P2, R2.reuse, R5, RZ ;  /* 0x000000050224d210 */ /* 0x044fe40007f5e0ff */
[-C--:B------:R-:W-:Y:S02]  /*e880*/  @!P4 IADD3 R32, P0, R2, R35.reuse, RZ ;  /* 0x000000230220c210 */ /* 0x080fe40007f1e0ff */
[----:B------:R-:W-:Y:S01]  /*e890*/  @!P4 SHF.L.U64.HI R6, R16, 0x1, R17 ;  /* 0x000000011006c819 */ /* 0x000fe20000010211 */
[----:B-1----:R-:W-:Y:S01]  /*e8a0*/  @!P5 IMAD.X R37, R0, 0x1, R4, P2 ;  /* 0x000000010025d824 */ /* 0x002fe200010e0604 */
[----:B----4-:R-:W-:-:S02]  /*e8b0*/  @!P4 IADD3 R34, P1, R20, R35, RZ ;  /* 0x000000231422c210 */ /* 0x010fc40007f3e0ff */
[----:B------:R-:W-:Y:S01]  /*e8c0*/  @!P5 IADD3 R2, P3, R20, R5, RZ ;  /* 0x000000051402d210 */ /* 0x000fe20007f7e0ff */
[----:B------:R-:W-:Y:S01]  /*e8d0*/  @!P4 IMAD.X R33, R0, 0x1, R6, P0 ;  /* 0x000000010021c824 */ /* 0x000fe200000e0606 */
[C---:B---3--:R-:W-:Y:S02]  /*e8e0*/  @!P4 IADD3.X R35, R3.reuse, R6, RZ, P1, !PT ;  /* 0x000000060323c210 */ /* 0x048fe40000ffe4ff */
[----:B------:R-:W-:Y:S02]  /*e8f0*/  CS2R R6, SRZ ;  /* 0x0000000000067805 */ /* 0x000fe4000001ff00 */
[----:B------:R-:W-:Y:S01]  /*e900*/  CS2R R14, SRZ ;  /* 0x00000000000e7805 */ /* 0x000fe2000001ff00 */
[----:B------:R-:W-:Y:S01]  /*e910*/  @!P5 IMAD.X R3, R3, 0x1, R4, P3 ;  /* 0x000000010303d824 */ /* 0x000fe200018e0604 */
[----:B------:R-:W-:Y:S02]  /*e920*/  CS2R R4, SRZ ;  /* 0x0000000000047805 */ /* 0x000fe4000001ff00 */
[----:B------:R-:W-:Y:S01]  /*e930*/  CS2R R12, SRZ ;  /* 0x00000000000c7805 */ /* 0x000fe2000001ff00 */
[----:B------:R0:W5:Y:S04]  /*e940*/  @!P4 LD.E.128 R8, desc[UR6][R32.64] ;  /* 0x000000062008c980 */ /* 0x000168000c101d00 */
[----:B------:R0:W5:Y:S04]  /*e950*/  @!P4 LD.E.128 R24, desc[UR6][R34.64] ;  /* 0x000000062218c980 */ /* 0x000168000c101d00 */
[----:B------:R0:W5:Y:S04]  /*e960*/  @!P5 LD.E.128 R4, desc[UR6][R36.64] ;  /* 0x000000062404d980 */ /* 0x000168000c101d00 */
[----:B------:R0:W5:Y:S02]  /*e970*/  @!P5 LD.E.128 R12, desc[UR6][R2.64] ;  /* 0x00000006020cd980 */ /* 0x000164000c101d00 */
.L_x_612:
[----:B------:R-:W-:Y:S05]  /*e980*/  BSYNC B1 ;  /* 0x0000000000017941 */ /* 0x000fea0003800000 */
.L_x_611:
[----:B------:R-:W1:Y:S01]  /*e990*/  LDL R46, [R1+0x70] ;  /* 0x00007000012e7983 */ /* 0x000e620000100800 */
[--C-:B0----5:R-:W-:Y:S01]  /*e9a0*/  IMAD.MOV.U32 R32, RZ, RZ, R9.reuse ;  /* 0x000000ffff207224 */ /* 0x121fe200078e0009 */
[--C-:B------:R-:W-:Y:S01]  /*e9b0*/  SHF.R.U64 R34, R8, 0x10, R9.reuse ;  /* 0x0000001008227819 */ /* 0x100fe20000001209 */
[----:B------:R-:W-:Y:S01]  /*e9c0*/  IMAD.MOV.U32 R33, RZ, RZ, R10 ;  /* 0x000000ffff217224 */ /* 0x000fe200078e000a */
[----:B------:R-:W-:Y:S01]  /*e9d0*/  SHF.R.U32.HI R36, RZ, 0x10, R9 ;  /* 0x00000010ff247819 */ /* 0x000fe20000011609 */
[--C-:B------:R-:W-:Y:S01]  /*e9e0*/  IMAD.MOV.U32 R9, RZ, RZ, R5.reuse ;  /* 0x000000ffff097224 */ /* 0x100fe200078e0005 */
[----:B------:R-:W-:Y:S01]  /*e9f0*/  SHF.R.U64 R40, R4, 0x10, R5 ;  /* 0x0000001004287819 */ /* 0x000fe20000001205 */
[----:B---3--:R-:W-:Y:S01]  /*ea00*/  IMAD.MOV.U32 R3, RZ, RZ, R7 ;  /* 0x000000ffff037224 */ /* 0x008fe200078e0007 */
[----:B------:R-:W-:Y:S01]  /*ea10*/  SHF.R.U32.HI R41, RZ, 0x10, R5 ;  /* 0x00000010ff297819 */ /* 0x000fe20000011605 */
[----:B------:R-:W-:Y:S01]  /*ea20*/  IMAD.MOV.U32 R35, RZ, RZ, R24 ;  /* 0x000000ffff237224 */ /* 0x000fe200078e0018 */
[----:B------:R-:W-:Y:S01]  /*ea30*/  MOV R29, R8 ;  /* 0x00000008001d7202 */ /* 0x000fe20000000f00 */
[----:B------:R-:W-:Y:S01]  /*ea40*/  IMAD.MOV.U32 R8, RZ, RZ, R4 ;  /* 0x000000ffff087224 */ /* 0x000fe200078e0004 */
[----:B----4-:R-:W-:Y:S01]  /*ea50*/  MOV R20, R11 ;  /* 0x0000000b00147202 */ /* 0x010fe20000000f00 */
[----:B------:R-:W-:Y:S01]  /*ea60*/  IMAD.MOV.U32 R37, RZ, RZ, R26 ;  /* 0x000000ffff257224 */ /* 0x000fe200078e001a */
[----:B------:R-:W-:Y:S01]  /*ea70*/  SHF.R.U64 R38, R10, 0x10, R11 ;  /* 0x000000100a267819 */ /* 0x000fe2000000120b */
[----:B------:R-:W-:Y:S01]  /*ea80*/  IMAD.MOV.U32 R4, RZ, RZ, R15 ;  /* 0x000000ffff047224 */ /* 0x000fe200078e000f */
[--C-:B------:R-:W-:Y:S01]  /*ea90*/  SHF.R.U64 R42, R6, 0x10, R7.reuse ;  /* 0x00000010062a7819 */ /* 0x100fe20000001207 */
[----:B------:R-:W-:Y:S01]  /*eaa0*/  BSSY B1, `(.L_x_613) ;  /* 0x000002b000017945 */ /* 0x000fe20003800000 */
[----:B------:R-:W-:Y:S01]  /*eab0*/  SHF.R.U32.HI R43, RZ, 0x10, R7 ;  /* 0x00000010ff2b7819 */ /* 0x000fe20000011607 */
[----:B------:R-:W-:Y:S01]  /*eac0*/  IMAD.MOV.U32 R7, RZ, RZ, R27 ;  /* 0x000000ffff077224 */ /* 0x000fe200078e001b */
[----:B------:R-:W-:-:S02]  /*ead0*/  SHF.R.U32.HI R11, RZ, 0x10, R11 ;  /* 0x00000010ff0b7819 */ /* 0x000fc4000001160b */
[----:B--2---:R-:W-:Y:S01]  /*eae0*/  MOV R2, R6 ;  /* 0x0000000600027202 */ /* 0x004fe20000000f00 */
[----:B------:R-:W-:Y:S01]  /*eaf0*/  IMAD.MOV.U32 R6, RZ, RZ, R13 ;  /* 0x000000ffff067224 */ /* 0x000fe200078e000d */
[----:B------:R-:W-:Y:S02]  /*eb00*/  MOV R10, R25 ;  /* 0x00000019000a7202 */ /* 0x000fe40000000f00 */
[----:B------:R-:W-:Y:S01]  /*eb10*/  SHF.R.U64 R44, R24, 0x10, R25 ;  /* 0x00000010182c7819 */ /* 0x000fe20000001219 */
[----:B------:R-:W-:Y:S01]  /*eb20*/  IMAD.MOV.U32 R24, RZ, RZ, R12 ;  /* 0x000000ffff187224 */ /* 0x000fe200078e000c */
[----:B------:R-:W-:Y:S02]  /*eb30*/  SHF.R.U64 R45, R26, 0x10, R27 ;  /* 0x000000101a2d7819 */ /* 0x000fe4000000121b */
[----:B------:R-:W-:Y:S02]  /*eb40*/  SHF.R.U32.HI R25, RZ, 0x10, R25 ;  /* 0x00000010ff197819 */ /* 0x000fe40000011619 */
[----:B------:R-:W-:-:S02]  /*eb50*/  SHF.R.U32.HI R27, RZ, 0x10, R27 ;  /* 0x00000010ff1b7819 */ /* 0x000fc4000001161b */
[----:B------:R-:W-:Y:S02]  /*eb60*/  SHF.R.U32.HI R47, RZ, 0x10, R13 ;  /* 0x00000010ff2f7819 */ /* 0x000fe4000001160d */
[----:B------:R-:W-:Y:S02]  /*eb70*/  MOV R26, R14 ;  /* 0x0000000e001a7202 */ /* 0x000fe40000000f00 */
[--C-:B------:R-:W-:Y:S02]  /*eb80*/  SHF.R.U64 R48, R14, 0x10, R15.reuse ;  /* 0x000000100e307819 */ /* 0x100fe4000000120f */
[----:B------:R-:W-:Y:S02]  /*eb90*/  PRMT R29, R29, 0x5410, R32 ;  /* 0x000054101d1d7816 */ /* 0x000fe40000000020 */
[----:B------:R-:W-:Y:S02]  /*eba0*/  PRMT R32, R34, 0x5410, R36 ;  /* 0x0000541022207816 */ /* 0x000fe40000000024 */
[----:B------:R-:W-:-:S02]  /*ebb0*/  SHF.R.U32.HI R49, RZ, 0x10, R15 ;  /* 0x00000010ff317819 */ /* 0x000fc4000001160f */
        /* <DEDUP_REMOVED lines=9> */
[----:B------:R-:W-:Y:S02]  /*ec50*/  PRMT R24, R24, 0x5410, R6 ;  /* 0x0000541018187816 */ /* 0x000fe40000000006 */
[----:B------:R-:W-:Y:S02]  /*ec60*/  PRMT R26, R26, 0x5410, R4 ;  /* 0x000054101a1a7816 */ /* 0x000fe40000000004 */
[----:B------:R-:W-:-:S02]  /*ec70*/  PRMT R27, R48, 0x7610, R27 ;  /* 0x00007610301b7816 */ /* 0x000fc4000000001b */
[----:B-1----:R-:W-:-:S04]  /*ec80*/  LEA.HI R0, R46, R46, RZ, 0x1 ;  /* 0x0000002e2e007211 */ /* 0x002fc800078f08ff */
[----:B------:R-:W-:-:S04]  /*ec90*/  LOP3.LUT R0, R0, 0xfffffffe, RZ, 0xc0, !PT ;  /* 0xfffffffe00007812 */ /* 0x000fc800078ec0ff */
[----:B------:R-:W-:Y:S02]  /*eca0*/  IADD3 R0, R46, -R0, RZ ;  /* 0x800000002e007210 */ /* 0x000fe40007ffe0ff */
[----:B------:R-:W-:Y:S02]  /*ecb0*/  SHF.R.U64 R46, R12, 0x10, R13 ;  /* 0x000000100c2e7819 */ /* 0x000fe4000000120d */
[----:B------:R-:W-:Y:S02]  /*ecc0*/  SHF.L.U32 R5, R0, 0x1f, RZ ;  /* 0x0000001f00057819 */ /* 0x000fe400000006ff */
[----:B------:R-:W-:Y:S02]  /*ecd0*/  VIMNMX R12, R39, 0x80, PT ;  /* 0x00000080270c7848 */ /* 0x000fe40003fe0100 */
[----:B------:R-:W0:Y:S01]  /*ece0*/  SYNCS.PHASECHK.TRANS64.TRYWAIT P0, [R22+URZ+0x38800], R5 ;  /* 0x03880005160075a7 */ /* 0x000e22000800017f */
[----:B------:R-:W-:Y:S02]  /*ecf0*/  SHF.R.S32.HI R0, RZ, 0x1f, R213 ;  /* 0x0000001fff007819 */ /* 0x000fe400000114d5 */
[----:B------:R-:W-:-:S02]  /*ed00*/  PRMT R13, R8, 0x5410, R9 ;  /* 0x00005410080d7816 */ /* 0x000fc40000000009 */
[----:B------:R-:W-:Y:S02]  /*ed10*/  PRMT R25, R46, 0x5410, R47 ;  /* 0x000054102e197816 */ /* 0x000fe4000000002f */
[----:B------:R-:W-:Y:S02]  /*ed20*/  ISETP.GE.AND P1, PT, R219, R12, PT ;  /* 0x0000000cdb00720c */ /* 0x000fe40003f26270 */
[----:B------:R-:W-:Y:S01]  /*ed30*/  LEA.HI R3, R0, R213, RZ, 0x3 ;  /* 0x000000d500037211 */ /* 0x000fe200078f18ff */
[----:B0-----:R-:W-:Y:S10]  /*ed40*/  @!P0 BRA `(.L_x_614) ;  /* 0x0000019800d88947 */ /* 0x001ff40003800000 */
.L_x_858:
[----:B------:R-:W-:Y:S05]  /*ed50*/  BSYNC B1 ;  /* 0x0000000000017941 */ /* 0x000fea0003800000 */
.L_x_613:
[----:B------:R-:W-:Y:S01]  /*ed60*/  BSSY B1, `(.L_x_615) ;  /* 0x00000c2000017945 */ /* 0x000fe20003800000 */
[----:B------:R-:W-:Y:S02]  /*ed70*/  PRMT R27, R27, 0x5410, R49 ;  /* 0x000054101b1b7816 */ /* 0x000fe40000000031 */
[----:B------:R-:W-:Y:S01]  /*ed80*/  SHF.R.S32.HI R2, RZ, 0x3, R3 ;  /* 0x00000003ff027819 */ /* 0x000fe20000011403 */
[----:B------:R-:W-:Y:S06]  /*ed90*/  @P1 BRA `(.L_x_616) ;  /* 0x0000000800f81947 */ /* 0x000fec0003800000 */
[----:B------:R-:W1:Y:S01]  /*eda0*/  LDC R61, c[0x0][0x3f4] ;  /* 0x0000fd00ff3d7b82 */ /* 0x000e620000000800 */
[----:B------:R-:W-:Y:S01]  /*edb0*/  BSSY B2, `(.L_x_617) ;  /* 0x000005c000027945 */ /* 0x000fe20003800000 */
[----:B------:R-:W-:Y:S02]  /*edc0*/  SHF.R.U32.HI R56, RZ, 0x3, R224 ;  /* 0x00000003ff387819 */ /* 0x000fe400000116e0 */
[-C--:B-1----:R-:W-:Y:S02]  /*edd0*/  ISETP.GE.AND P0, PT, R16, R61.reuse, PT ;  /* 0x0000003d1000720c */ /* 0x082fe40003f06270 */
[----:B------:R-:W-:-:S11]  /*ede0*/  ISETP.GE.AND P1, PT, R213, R61, PT ;  /* 0x0000003dd500720c */ /* 0x000fd60003f26270 */
[----:B------:R-:W-:Y:S05]  /*edf0*/  @P0 BRA `(.L_x_618) ;  /* 0x00000004005c0947 */ /* 0x000fea0003800000 */
[----:B------:R-:W2:Y:S01]  /*ee00*/  LDL R4, [R1+0x64] ;  /* 0x0000640001047983 */ /* 0x000ea20000100800 */
[----:B------:R-:W-:Y:S02]  /*ee10*/  HADD2.F32 R51, -RZ, R35.H0_H0 ;  /* 0x20000023ff337230 */ /* 0x000fe40000004100 */
[----:B------:R-:W-:Y:S02]  /*ee20*/  HADD2.F32 R49, -RZ, R29.H0_H0 ;  /* 0x2000001dff317230 */ /* 0x000fe40000004100 */
[----:B------:R-:W-:Y:S01]  /*ee30*/  HADD2.F32 R53, -RZ, R36.H0_H0 ;  /* 0x20000024ff357230 */ /* 0x000fe20000004100 */
[----:B--2---:R-:W-:-:S04]  /*ee40*/  LEA.HI R4, R61, R4, RZ, 0x1d ;  /* 0x000000043d047211 */ /* 0x004fc800078fe8ff */
[----:B------:R-:W-:Y:S01]  /*ee50*/  SHF.R.S32.HI R7, RZ, 0x1f, R4 ;  /* 0x0000001fff077819 */ /* 0x000fe20000011404 */
[----:B0-----:R-:W-:-:S03]  /*ee60*/  IMAD.SHL.U32 R5, R4, 0x8, RZ ;  /* 0x0000000804057824 */ /* 0x001fc600078e00ff */
[----:B------:R-:W-:Y:S02]  /*ee70*/  LEA.HI R7, R7, R4, RZ, 0x3 ;  /* 0x0000000407077211 */ /* 0x000fe400078f18ff */
[----:B------:R-:W-:Y:S02]  /*ee80*/  LOP3.LUT R5, R224, 0x38, R5, 0xf8, !PT ;  /* 0x00000038e0057812 */ /* 0x000fe400078ef805 */
[----:B------:R-:W-:Y:S02]  /*ee90*/  SHF.L.U32 R7, R7, 0xa, RZ ;  /* 0x0000000a07077819 */ /* 0x000fe400000006ff */
[----:B------:R-:W-:Y:S02]  /*eea0*/  LOP3.LUT R8, R5, R56, RZ, 0x3c, !PT ;  /* 0x0000003805087212 */ /* 0x000fe400078e3cff */
[----:B------:R-:W-:Y:S02]  /*eeb0*/  LOP3.LUT R9, R7, 0x7fffe000, RZ, 0xc0, !PT ;  /* 0x7fffe00007097812 */ /* 0x000fe400078ec0ff */
[----:B------:R-:W0:Y:S02]  /*eec0*/  LDS.128 R4, [R30] ;  /* 0x000000001e047984 */ /* 0x000e240000000c00 */
[----:B------:R-:W-:-:S05]  /*eed0*/  IADD3 R9, R8, R9, R228 ;  /* 0x0000000908097210 */ /* 0x000fca0007ffe0e4 */
[----:B------:R-:W-:-:S05]  /*eee0*/  IMAD R39, R9, 0x2, R22 ;  /* 0x0000000209277824 */ /* 0x000fca00078e0216 */
[----:B------:R-:W1:Y:S01]  /*eef0*/  LDS.128 R8, [R39+0x14400] ;  /* 0x0144000027087984 */ /* 0x000e620000000c00 */
[--C-:B0-----:R-:W-:Y:S02]  /*ef00*/  HADD2.F32 R40, -RZ, R4.reuse.H0_H0 ;  /* 0x20000004ff287230 */ /* 0x101fe40000004100 */
[----:B------:R-:W-:Y:S02]  /*ef10*/  HADD2.F32 R4, -RZ, R4.H1_H1 ;  /* 0x30000004ff047230 */ /* 0x000fe40000004100 */
[--C-:B------:R-:W-:Y:S02]  /*ef20*/  HADD2.F32 R41, -RZ, R5.reuse.H0_H0 ;  /* 0x20000005ff297230 */ /* 0x100fe40000004100 */
[----:B------:R-:W-:Y:S02]  /*ef30*/  HADD2.F32 R5, -RZ, R5.H1_H1 ;  /* 0x30000005ff057230 */ /* 0x000fe40000004100 */
[--C-:B------:R-:W-:Y:S02]  /*ef40*/  HADD2.F32 R42, -RZ, R6.reuse.H0_H0 ;  /* 0x20000006ff2a7230 */ /* 0x100fe40000004100 */
[----:B------:R-:W-:-:S02]  /*ef50*/  HADD2.F32 R6, -RZ, R6.H1_H1 ;  /* 0x30000006ff067230 */ /* 0x000fc40000004100 */
[--C-:B-1----:R-:W-:Y:S02]  /*ef60*/  HADD2.F32 R44, -RZ, R8.reuse.H0_H0 ;  /* 0x20000008ff2c7230 */ /* 0x102fe40000004100 */
[----:B------:R-:W-:Y:S02]  /*ef70*/  HADD2.F32 R8, -RZ, R8.H1_H1 ;  /* 0x30000008ff087230 */ /* 0x000fe40000004100 */
[----:B------:R-:W-:Y:S02]  /*ef80*/  HADD2.F32 R45, -RZ, R9.H0_H0 ;  /* 0x20000009ff2d7230 */ /* 0x000fe40000004100 */
[C---:B------:R-:W-:Y:S01]  /*ef90*/  FMUL.FTZ R55, R44.reuse, R51 ;  /* 0x000000332c377220 */ /* 0x040fe20000410000 */
[----:B------:R-:W-:Y:S01]  /*efa0*/  FMUL.FTZ R57, R44, R49 ;  /* 0x000000312c397220 */ /* 0x000fe20000410000 */
[----:B------:R-:W-:Y:S02]  /*efb0*/  HADD2.F32 R44, -RZ, R35.H1_H1 ;  /* 0x30000023ff2c7230 */ /* 0x000fe40000004100 */
[----:B------:R-:W-:Y:S01]  /*efc0*/  FMUL.FTZ R59, R8, R53 ;  /* 0x00000035083b7220 */ /* 0x000fe20000410000 */
[----:B------:R-:W-:Y:S01]  /*efd0*/  FFMA.FTZ R55, R40, R49, -R55 ;  /* 0x0000003128377223 */ /* 0x000fe20000010837 */
[----:B------:R-:W-:-:S02]  /*efe0*/  HADD2.F32 R49, -RZ, R32.H0_H0 ;  /* 0x20000020ff317230 */ /* 0x000fc40000004100 */
[----:B------:R-:W-:Y:S01]  /*eff0*/  FFMA.FTZ R57, R40, R51, R57 ;  /* 0x0000003328397223 */ /* 0x000fe20000010039 */
[----:B------:R-:W-:Y:S02]  /*f000*/  HADD2.F32 R40, -RZ, R29.H1_H1 ;  /* 0x3000001dff287230 */ /* 0x000fe40000004100 */
[C---:B------:R-:W-:Y:S01]  /*f010*/  FMUL.FTZ R52, R45.reuse, R44 ;  /* 0x0000002c2d347220 */ /* 0x040fe20000410000 */
[----:B------:R-:W-:Y:S02]  /*f020*/  HADD2.F32 R9, -RZ, R9.H1_H1 ;  /* 0x30000009ff097230 */ /* 0x000fe40000004100 */
[-C--:B------:R-:W-:Y:S01]  /*f030*/  FMUL.FTZ R51, R8, R49.reuse ;  /* 0x0000003108337220 */ /* 0x080fe20000410000 */
[C---:B------:R-:W-:Y:S01]  /*f040*/  FFMA.FTZ R48, R4.reuse, R49, -R59 ;  /* 0x0000003104307223 */ /* 0x040fe2000001083b */
[----:B------:R-:W-:Y:S01]  /*f050*/  FMUL.FTZ R45, R45, R40 ;  /* 0x000000282d2d7220 */ /* 0x000fe20000410000 */
[----:B------:R-:W-:Y:S02]  /*f060*/  HADD2.F32 R8, -RZ, R36.H1_H1 ;  /* 0x30000024ff087230 */ /* 0x000fe40000004100 */
[----:B------:R-:W-:Y:S01]  /*f070*/  FFMA.FTZ R50, R4, R53, R51 ;  /* 0x0000003504327223 */ /* 0x000fe20000010033 */
[----:B------:R-:W-:-:S02]  /*f080*/  HADD2.F32 R4, -RZ, R32.H1_H1 ;  /* 0x30000020ff047230 */ /* 0x000fc40000004100 */
[C---:B------:R-:W-:Y:S01]  /*f090*/  FFMA.FTZ R44, R41.reuse, R44, R45 ;  /* 0x0000002c292c7223 */ /* 0x040fe2000001002d */
[--C-:B------:R-:W-:Y:S02]  /*f0a0*/  HADD2.F32 R46, -RZ, R10.reuse.H0_H0 ;  /* 0x2000000aff2e7230 */ /* 0x100fe40000004100 */
[----:B------:R-:W-:Y:S01]  /*f0b0*/  FFMA.FTZ R52, R41, R40, -R52 ;  /* 0x0000002829347223 */ /* 0x000fe20000010834 */
[----:B------:R-:W-:Y:S02]  /*f0c0*/  HADD2.F32 R45, -RZ, R37.H0_H0 ;  /* 0x20000025ff2d7230 */ /* 0x000fe40000004100 */
[C---:B------:R-:W-:Y:S01]  /*f0d0*/  FMUL.FTZ R40, R9.reuse, R8 ;  /* 0x0000000809287220 */ /* 0x040fe20000410000 */
[----:B------:R-:W-:Y:S02]  /*f0e0*/  HADD2.F32 R41, -RZ, R33.H0_H0 ;  /* 0x20000021ff297230 */ /* 0x000fe40000004100 */
[----:B------:R-:W-:Y:S01]  /*f0f0*/  FMUL.FTZ R54, R9, R4 ;  /* 0x0000000409367220 */ /* 0x000fe20000410000 */
[----:B------:R-:W-:-:S02]  /*f100*/  HADD2.F32 R10, -RZ, R10.H1_H1 ;  /* 0x3000000aff0a7230 */ /* 0x000fc40000004100 */
[C---:B------:R-:W-:Y:S01]  /*f110*/  FMUL.FTZ R59, R46.reuse, R45 ;  /* 0x0000002d2e3b7220 */ /* 0x040fe20000410000 */
[----:B------:R-:W-:Y:S02]  /*f120*/  HADD2.F32 R49, -RZ, R38.H0_H0 ;  /* 0x20000026ff317230 */ /* 0x000fe40000004100 */
[C---:B------:R-:W-:Y:S01]  /*f130*/  FFMA.FTZ R51, R5.reuse, R4, -R40 ;  /* 0x0000000405337223 */ /* 0x040fe20000010828 */
[----:B------:R-:W-:Y:S02]  /*f140*/  HADD2.F32 R9, -RZ, R34.H0_H0 ;  /* 0x20000022ff097230 */ /* 0x000fe40000004100 */
[-C--:B------:R-:W-:Y:S01]  /*f150*/  FMUL.FTZ R46, R46, R41.reuse ;  /* 0x000000292e2e7220 */ /* 0x080fe20000410000 */
[----:B------:R-:W-:Y:S01]  /*f160*/  FFMA.FTZ R53, R5, R8, R54 ;  /* 0x0000000805357223 */ /* 0x000fe20000010036 */
[----:B------:R-:W-:Y:S01]  /*f170*/  FFMA.FTZ R59, R42, R41, -R59 ;  /* 0x000000292a3b7223 */ /* 0x000fe2000001083b */
[--C-:B------:R-:W-:Y:S02]  /*f180*/  HADD2.F32 R47, -RZ, R11.reuse.H0_H0 ;  /* 0x2000000bff2f7230 */ /* 0x100fe40000004100 */
[C---:B------:R-:W-:Y:S01]  /*f190*/  FMUL.FTZ R5, R10.reuse, R49 ;  /* 0x000000310a057220 */ /* 0x040fe20000410000 */
[----:B------:R-:W-:Y:S01]  /*f1a0*/  FMUL.FTZ R41, R10, R9 ;  /* 0x000000090a297220 */ /* 0x000fe20000410000 */
[----:B------:R-:W-:-:S02]  /*f1b0*/  HADD2.F32 R11, -RZ, R11.H1_H1 ;  /* 0x3000000bff0b7230 */ /* 0x000fc40000004100 */
[----:B------:R-:W-:Y:S01]  /*f1c0*/  FFMA.FTZ R46, R42, R45, R46 ;  /* 0x0000002d2a2e7223 */ /* 0x000fe2000001002e */
[----:B------:R-:W-:Y:S02]  /*f1d0*/  HADD2.F32 R10, -RZ, R37.H1_H1 ;  /* 0x30000025ff0a7230 */ /* 0x000fe40000004100 */
[C---:B------:R-:W-:Y:S01]  /*f1e0*/  FFMA.FTZ R42, R6.reuse, R9, -R5 ;  /* 0x00000009062a7223 */ /* 0x040fe20000010805 */
[----:B------:R-:W-:Y:S02]  /*f1f0*/  HADD2.F32 R40, -RZ, R38.H1_H1 ;  /* 0x30000026ff287230 */ /* 0x000fe40000004100 */
[----:B------:R-:W-:Y:S01]  /*f200*/  FFMA.FTZ R41, R6, R49, R41 ;  /* 0x0000003106297223 */ /* 0x000fe20000010029 */
[----:B------:R-:W-:Y:S02]  /*f210*/  HADD2.F32 R4, -RZ, R33.H1_H1 ;  /* 0x30000021ff047230 */ /* 0x000fe40000004100 */
[----:B------:R-:W-:Y:S01]  /*f220*/  FMUL.FTZ R6, R47, R10 ;  /* 0x0000000a2f067220 */ /* 0x000fe20000410000 */
[----:B------:R-:W-:-:S02]  /*f230*/  HADD2.F32 R8, -RZ, R34.H1_H1 ;  /* 0x30000022ff087230 */ /* 0x000fc40000004100 */
[----:B------:R-:W-:Y:S01]  /*f240*/  FMUL.FTZ R54, R11, R40 ;  /* 0x000000280b367220 */ /* 0x000fe20000410000 */
[--C-:B------:R-:W-:Y:S02]  /*f250*/  HADD2.F32 R43, -RZ, R7.reuse.H0_H0 ;  /* 0x20000007ff2b7230 */ /* 0x100fe40000004100 */
[----:B------:R-:W-:Y:S01]  /*f260*/  FMUL.FTZ R47, R47, R4 ;  /* 0x000000042f2f7220 */ /* 0x000fe20000410000 */
[----:B------:R-:W-:Y:S02]  /*f270*/  HADD2.F32 R7, -RZ, R7.H1_H1 ;  /* 0x30000007ff077230 */ /* 0x000fe40000004100 */
[----:B------:R-:W-:Y:S01]  /*f280*/  FMUL.FTZ R5, R11, R8 ;  /* 0x000000080b057220 */ /* 0x000fe20000410000 */
[----:B------:R-:W-:Y:S01]  /*f290*/  F2FP.F16.F32.PACK_AB R9, R53, R44 ;  /* 0x0000002c3509723e */ /* 0x000fe200000000ff */
[C---:B------:R-:W-:Y:S01]  /*f2a0*/  FFMA.FTZ R11, R43.reuse, R4, -R6 ;  /* 0x000000042b0b7223 */ /* 0x040fe20000010806 */
[----:B------:R-:W-:Y:S01]  /*f2b0*/  FFMA.FTZ R47, R43, R10, R47 ;  /* 0x0000000a2b2f7223 */ /* 0x000fe2000001002f */
[C---:B------:R-:W-:Y:S01]  /*f2c0*/  FFMA.FTZ R54, R7.reuse, R8, -R54 ;  /* 0x0000000807367223 */ /* 0x040fe20000010836 */
[----:B------:R-:W-:Y:S01]  /*f2d0*/  FFMA.FTZ R40, R7, R40, R5 ;  /* 0x0000002807287223 */ /* 0x000fe20000010005 */
[----:B------:R-:W-:-:S02]  /*f2e0*/  F2FP.F16.F32.PACK_AB R4, R48, R55 ;  /* 0x000000373004723e */ /* 0x000fc400000000ff */
[----:B------:R-:W-:Y:S02]  /*f2f0*/  F2FP.F16.F32.PACK_AB R5, R51, R52 ;  /* 0x000000343305723e */ /* 0x000fe400000000ff */
[----:B------:R-:W-:Y:S02]  /*f300*/  F2FP.F16.F32.PACK_AB R6, R42, R59 ;  /* 0x0000003b2a06723e */ /* 0x000fe400000000ff */
[----:B------:R-:W-:Y:S02]  /*f310*/  F2FP.F16.F32.PACK_AB R7, R54, R11 ;  /* 0x0000000b3607723e */ /* 0x000fe400000000ff */
[----:B------:R-:W-:Y:S02]  /*f320*/  F2FP.F16.F32.PACK_AB R8, R50, R57 ;  /* 0x000000393208723e */ /* 0x000fe400000000ff */
[----:B------:R-:W-:Y:S01]  /*f330*/  F2FP.F16.F32.PACK_AB R10, R41, R46 ;  /* 0x0000002e290a723e */ /* 0x000fe200000000ff */
[----:B------:R1:W-:Y:S01]  /*f340*/  STS.128 [R30], R4 ;  /* 0x000000041e007388 */ /* 0x0003e20000000c00 */
[----:B------:R-:W-:-:S05]  /*f350*/  F2FP.F16.F32.PACK_AB R11, R40, R47 ;  /* 0x0000002f280b723e */ /* 0x000fca00000000ff */
[----:B------:R1:W-:Y:S02]  /*f360*/  STS.128 [R39+0x14400], R8 ;  /* 0x0144000827007388 */ /* 0x0003e40000000c00 */
.L_x_618:
[----:B------:R-:W-:Y:S05]  /*f370*/  BSYNC B2 ;  /* 0x0000000000027941 */ /* 0x000fea0003800000 */
.L_x_617:
[----:B------:R-:W-:Y:S05]  /*f380*/  @P1 BRA `(.L_x_616) ;  /* 0x00000004007c1947 */ /* 0x000fea0003800000 */
[----:B-1----:R-:W2:Y:S01]  /*f390*/  LDL R4, [R1+0x6c] ;  /* 0x00006c0001047983 */ /* 0x002ea20000100800 */
[----:B------:R-:W-:Y:S01]  /*f3a0*/  LEA.HI R6, R0, R213, RZ, 0x6 ;  /* 0x000000d500067211 */ /* 0x000fe200078f30ff */
[----:B------:R-:W-:Y:S01]  /*f3b0*/  HADD2.F32 R48, -RZ, R13.H0_H0 ;  /* 0x2000000dff307230 */ /* 0x000fe20000004100 */
[----:B0-----:R-:W-:Y:S01]  /*f3c0*/  LOP3.LUT R5, R224, 0x38, R3, 0xf8, !PT ;  /* 0x00000038e0057812 */ /* 0x001fe200078ef803 */
[--C-:B------:R-:W-:Y:S02]  /*f3d0*/  HADD2.F32 R50, -RZ, R24.reuse.H0_H0 ;  /* 0x20000018ff327230 */ /* 0x100fe40000004100 */
[----:B------:R-:W-:Y:S01]  /*f3e0*/  IMAD.SHL.U32 R6, R6, 0x80, RZ ;  /* 0x0000008006067824 */ /* 0x000fe200078e00ff */
[----:B------:R-:W-:Y:S01]  /*f3f0*/  LOP3.LUT R8, R5, R56, RZ, 0x3c, !PT ;  /* 0x0000003805087212 */ /* 0x000fe200078e3cff */
[----:B------:R-:W-:Y:S02]  /*f400*/  HADD2.F32 R47, -RZ, R25.H0_H0 ;  /* 0x20000019ff2f7230 */ /* 0x000fe40000004100 */
[----:B------:R-:W-:Y:S01]  /*f410*/  HADD2.F32 R49, -RZ, R24.H1_H1 ;  /* 0x30000018ff317230 */ /* 0x000fe20000004100 */
[----:B------:R-:W-:-:S04]  /*f420*/  LOP3.LUT R9, R6, 0xffffe000, RZ, 0xc0, !PT ;  /* 0xffffe00006097812 */ /* 0x000fc800078ec0ff */
[----:B------:R-:W-:Y:S02]  /*f430*/  IADD3 R8, R8, R9, R228 ;  /* 0x0000000908087210 */ /* 0x000fe40007ffe0e4 */
[----:B--2---:R-:W-:Y:S02]  /*f440*/  R2UR UR4, R4 ;  /* 0x00000000040472ca */ /* 0x004fe400000e0000 */
[----:B------:R-:W-:-:S04]  /*f450*/  LEA.HI R4, R61, R2, RZ, 0x1d ;  /* 0x000000023d047211 */ /* 0x000fc800078fe8ff */
[----:B------:R-:W-:Y:S02]  /*f460*/  SHF.R.S32.HI R7, RZ, 0x1f, R4 ;  /* 0x0000001fff077819 */ /* 0x000fe40000011404 */
[----:B------:R-:W-:Y:S02]  /*f470*/  SHF.L.U32 R5, R4, 0x3, RZ ;  /* 0x0000000304057819 */ /* 0x000fe400000006ff */
[----:B------:R-:W-:Y:S02]  /*f480*/  LEA.HI R7, R7, R4, RZ, 0x3 ;  /* 0x0000000407077211 */ /* 0x000fe400078f18ff */
[----:B------:R-:W-:Y:S02]  /*f490*/  LOP3.LUT R5, R224, 0x38, R5, 0xf8, !PT ;  /* 0x00000038e0057812 */ /* 0x000fe400078ef805 */
[----:B------:R-:W-:Y:S01]  /*f4a0*/  LEA R55, R8, UR4, 0x1 ;  /* 0x0000000408377c11 */ /* 0x000fe2000f8e08ff */
[----:B------:R-:W-:Y:S01]  /*f4b0*/  IMAD.SHL.U32 R7, R7, 0x400, RZ ;  /* 0x0000040007077824 */ /* 0x000fe200078e00ff */
[----:B------:R-:W-:-:S04]  /*f4c0*/  LOP3.LUT R8, R5, R56, RZ, 0x3c, !PT ;  /* 0x0000003805087212 */ /* 0x000fc800078e3cff */
        /* <DEDUP_REMOVED lines=15> */
[-C--:B------:R-:W-:Y:S01]  /*f5c0*/  FMUL.FTZ R54, R43, R48.reuse ;  /* 0x000000302b367220 */ /* 0x080fe20000410000 */
[----:B------:R-:W-:Y:S02]  /*f5d0*/  HADD2.F32 R43, -RZ, R14.H0_H0 ;  /* 0x2000000eff2b7230 */ /* 0x000fe40000004100 */
[----:B------:R-:W-:Y:S01]  /*f5e0*/  FMUL.FTZ R51, R8, R47 ;  /* 0x0000002f08337220 */ /* 0x000fe20000410000 */
[C---:B------:R-:W-:Y:S01]  /*f5f0*/  FFMA.FTZ R52, R39.reuse, R48, -R52 ;  /* 0x0000003027347223 */ /* 0x040fe20000010834 */
[----:B------:R-:W-:Y:S01]  /*f600*/  FFMA.FTZ R54, R39, R50, R54 ;  /* 0x0000003227367223 */ /* 0x000fe20000010036 */
[----:B------:R-:W-:-:S02]  /*f610*/  HADD2.F32 R39, -RZ, R13.H1_H1 ;  /* 0x3000000dff277230 */ /* 0x000fc40000004100 */
[-C--:B------:R-:W-:Y:S01]  /*f620*/  FMUL.FTZ R53, R8, R43.reuse ;  /* 0x0000002b08357220 */ /* 0x080fe20000410000 */
[----:B------:R-:W-:Y:S01]  /*f630*/  FFMA.FTZ R51, R4, R43, -R51 ;  /* 0x0000002b04337223 */ /* 0x000fe20000010833 */
[C---:B------:R-:W-:Y:S01]  /*f640*/  FMUL.FTZ R43, R44.reuse, R49 ;  /* 0x000000312c2b7220 */ /* 0x040fe20000410000 */
[----:B------:R-:W-:Y:S02]  /*f650*/  HADD2.F32 R9, -RZ, R9.H1_H1 ;  /* 0x30000009ff097230 */ /* 0x000fe40000004100 */
[----:B------:R-:W-:Y:S01]  /*f660*/  FMUL.FTZ R44, R44, R39 ;  /* 0x000000272c2c7220 */ /* 0x000fe20000410000 */
[----:B------:R-:W-:Y:S02]  /*f670*/  HADD2.F32 R48, -RZ, R25.H1_H1 ;  /* 0x30000019ff307230 */ /* 0x000fe40000004100 */
[----:B------:R-:W-:Y:S01]  /*f680*/  FFMA.FTZ R53, R4, R47, R53 ;  /* 0x0000002f04357223 */ /* 0x000fe20000010035 */
[----:B------:R-:W-:Y:S02]  /*f690*/  HADD2.F32 R4, -RZ, R14.H1_H1 ;  /* 0x3000000eff047230 */ /* 0x000fe40000004100 */
[C---:B------:R-:W-:Y:S01]  /*f6a0*/  FFMA.FTZ R43, R40.reuse, R39, -R43 ;  /* 0x00000027282b7223 */ /* 0x040fe2000001082b */
[----:B------:R-:W-:Y:S01]  /*f6b0*/  FFMA.FTZ R44, R40, R49, R44 ;  /* 0x00000031282c7223 */ /* 0x000fe2000001002c */
[----:B------:R-:W-:-:S02]  /*f6c0*/  HADD2.F32 R45, -RZ, R10.H0_H0 ;  /* 0x2000000aff2d7230 */ /* 0x000fc40000004100 */
[C---:B------:R-:W-:Y:S01]  /*f6d0*/  FMUL.FTZ R50, R9.reuse, R48 ;  /* 0x0000003009327220 */ /* 0x040fe20000410000 */
[----:B------:R-:W-:Y:S02]  /*f6e0*/  HADD2.F32 R8, -RZ, R15.H0_H0 ;  /* 0x2000000fff087230 */ /* 0x000fe40000004100 */
[-C--:B------:R-:W-:Y:S01]  /*f6f0*/  FMUL.FTZ R56, R9, R4.reuse ;  /* 0x0000000409387220 */ /* 0x080fe20000410000 */
[----:B------:R-:W-:Y:S02]  /*f700*/  HADD2.F32 R40, -RZ, R26.H0_H0 ;  /* 0x2000001aff287230 */ /* 0x000fe40000004100 */
[----:B------:R-:W-:Y:S01]  /*f710*/  FFMA.FTZ R50, R5, R4, -R50 ;  /* 0x0000000405327223 */ /* 0x000fe20000010832 */
[----:B------:R-:W-:Y:S02]  /*f720*/  HADD2.F32 R10, -RZ, R10.H1_H1 ;  /* 0x3000000aff0a7230 */ /* 0x000fe40000004100 */
[----:B------:R-:W-:Y:S01]  /*f730*/  FMUL.FTZ R49, R45, R8 ;  /* 0x000000082d317220 */ /* 0x000fe20000410000 */
[----:B------:R-:W-:-:S02]  /*f740*/  HADD2.F32 R39, -RZ, R27.H0_H0 ;  /* 0x2000001bff277230 */ /* 0x000fc40000004100 */
[----:B------:R-:W-:Y:S01]  /*f750*/  FMUL.FTZ R4, R45, R40 ;  /* 0x000000282d047220 */ /* 0x000fe20000410000 */
[----:B------:R-:W-:Y:S02]  /*f760*/  HADD2.F32 R9, -RZ, R20.H0_H0 ;  /* 0x20000014ff097230 */ /* 0x000fe40000004100 */
[----:B------:R-:W-:Y:S01]  /*f770*/  FFMA.FTZ R45, R5, R48, R56 ;  /* 0x00000030052d7223 */ /* 0x000fe20000010038 */
[C---:B------:R-:W-:Y:S01]  /*f780*/  FFMA.FTZ R49, R41.reuse, R40, R49 ;  /* 0x0000002829317223 */ /* 0x040fe20000010031 */
[C---:B------:R-:W-:Y:S01]  /*f790*/  FMUL.FTZ R5, R10.reuse, R39 ;  /* 0x000000270a057220 */ /* 0x040fe20000410000 */
[----:B------:R-:W-:Y:S01]  /*f7a0*/  FFMA.FTZ R47, R41, R8, -R4 ;  /* 0x00000008292f7223 */ /* 0x000fe20000010804 */
[-C--:B------:R-:W-:Y:S01]  /*f7b0*/  FMUL.FTZ R41, R10, R9.reuse ;  /* 0x000000090a297220 */ /* 0x080fe20000410000 */
[----:B------:R-:W-:Y:S02]  /*f7c0*/  HADD2.F32 R46, -RZ, R11.H0_H0 ;  /* 0x2000000bff2e7230 */ /* 0x000fe40000004100 */
[----:B------:R-:W-:Y:S01]  /*f7d0*/  FFMA.FTZ R10, R6, R9, -R5 ;  /* 0x00000009060a7223 */ /* 0x000fe20000010805 */
[----:B------:R-:W-:-:S02]  /*f7e0*/  HADD2.F32 R9, -RZ, R26.H1_H1 ;  /* 0x3000001aff097230 */ /* 0x000fc40000004100 */
[----:B------:R-:W-:Y:S01]  /*f7f0*/  FFMA.FTZ R40, R6, R39, R41 ;  /* 0x0000002706287223 */ /* 0x000fe20000010029 */
[----:B------:R-:W-:Y:S02]  /*f800*/  HADD2.F32 R5, -RZ, R15.H1_H1 ;  /* 0x3000000fff057230 */ /* 0x000fe40000004100 */
[----:B------:R-:W-:Y:S02]  /*f810*/  HADD2.F32 R11, -RZ, R11.H1_H1 ;  /* 0x3000000bff0b7230 */ /* 0x000fe40000004100 */
[C---:B------:R-:W-:Y:S01]  /*f820*/  FMUL.FTZ R39, R46.reuse, R9 ;  /* 0x000000092e277220 */ /* 0x040fe20000410000 */
[----:B------:R-:W-:Y:S02]  /*f830*/  HADD2.F32 R8, -RZ, R27.H1_H1 ;  /* 0x3000001bff087230 */ /* 0x000fe40000004100 */
[----:B------:R-:W-:Y:S01]  /*f840*/  FMUL.FTZ R46, R46, R5 ;  /* 0x000000052e2e7220 */ /* 0x000fe20000410000 */
[----:B------:R-:W-:Y:S02]  /*f850*/  HADD2.F32 R4, -RZ, R20.H1_H1 ;  /* 0x30000014ff047230 */ /* 0x000fe40000004100 */
[----:B------:R-:W-:-:S02]  /*f860*/  HADD2.F32 R42, -RZ, R7.H0_H0 ;  /* 0x20000007ff2a7230 */ /* 0x000fc40000004100 */
[C---:B------:R-:W-:Y:S01]  /*f870*/  FMUL.FTZ R6, R11.reuse, R8 ;  /* 0x000000080b067220 */ /* 0x040fe20000410000 */
[----:B------:R-:W-:Y:S02]  /*f880*/  HADD2.F32 R7, -RZ, R7.H1_H1 ;  /* 0x30000007ff077230 */ /* 0x000fe40000004100 */
[-C--:B------:R-:W-:Y:S01]  /*f890*/  FMUL.FTZ R41, R11, R4.reuse ;  /* 0x000000040b297220 */ /* 0x080fe20000410000 */
[C---:B------:R-:W-:Y:S01]  /*f8a0*/  FFMA.FTZ R39, R42.reuse, R5, -R39 ;  /* 0x000000052a277223 */ /* 0x040fe20000010827 */
[----:B------:R-:W-:Y:S01]  /*f8b0*/  FFMA.FTZ R11, R42, R9, R46 ;  /* 0x000000092a0b7223 */ /* 0x000fe2000001002e */
[C---:B------:R-:W-:Y:S01]  /*f8c0*/  FFMA.FTZ R42, R7.reuse, R4, -R6 ;  /* 0x00000004072a7223 */ /* 0x040fe20000010806 */
[----:B------:R-:W-:Y:S01]  /*f8d0*/  FFMA.FTZ R46, R7, R8, R41 ;  /* 0x00000008072e7223 */ /* 0x000fe20000010029 */
[----:B------:R-:W-:Y:S02]  /*f8e0*/  F2FP.F16.F32.PACK_AB R4, R51, R52 ;  /* 0x000000343304723e */ /* 0x000fe400000000ff */
[----:B------:R-:W-:-:S02]  /*f8f0*/  F2FP.F16.F32.PACK_AB R5, R50, R43 ;  /* 0x0000002b3205723e */ /* 0x000fc400000000ff */
[----:B------:R-:W-:Y:S02]  /*f900*/  F2FP.F16.F32.PACK_AB R6, R10, R47 ;  /* 0x0000002f0a06723e */ /* 0x000fe400000000ff */
[----:B------:R-:W-:Y:S02]  /*f910*/  F2FP.F16.F32.PACK_AB R7, R42, R39 ;  /* 0x000000272a07723e */ /* 0x000fe400000000ff */
[----:B------:R-:W-:Y:S02]  /*f920*/  F2FP.F16.F32.PACK_AB R8, R53, R54 ;  /* 0x000000363508723e */ /* 0x000fe400000000ff */
[----:B------:R-:W-:Y:S01]  /*f930*/  F2FP.F16.F32.PACK_AB R9, R45, R44 ;  /* 0x0000002c2d09723e */ /* 0x000fe200000000ff */
[----:B------:R2:W-:Y:S01]  /*f940*/  STS.128 [R55], R4 ;  /* 0x0000000437007388 */ /* 0x0005e20000000c00 */
[----:B------:R-:W-:Y:S02]  /*f950*/  F2FP.F16.F32.PACK_AB R10, R40, R49 ;  /* 0x00000031280a723e */ /* 0x000fe400000000ff */
[----:B------:R-:W-:-:S05]  /*f960*/  F2FP.F16.F32.PACK_AB R11, R46, R11 ;  /* 0x0000000b2e0b723e */ /* 0x000fca00000000ff */
[----:B------:R2:W-:Y:S02]  /*f970*/  STS.128 [R30+0x14400], R8 ;  /* 0x014400081e007388 */ /* 0x0005e40000000c00 */
.L_x_616:
[----:B------:R-:W-:Y:S05]  /*f980*/  BSYNC B1 ;  /* 0x0000000000017941 */ /* 0x000fea0003800000 */
.L_x_615:
[----:B------:R-:W-:Y:S01]  /*f990*/  ISETP.GE.AND P0, PT, R31, R12, PT ;  /* 0x0000000c1f00720c */ /* 0x000fe20003f06270 */
[----:B------:R-:W-:-:S12]  /*f9a0*/  BSSY B1, `(.L_x_619) ;  /* 0x00000cb000017945 */ /* 0x000fd80003800000 */
[----:B------:R-:W-:Y:S05]  /*f9b0*/  @P0 BRA `(.L_x_620) ;  /* 0x0000000c00240947 */ /* 0x000fea0003800000 */
[----:B------:R3:W5:Y:S01]  /*f9c0*/  LDL R63, [R1+0x6c] ;  /* 0x00006c00013f7983 */ /* 0x0007620000100800 */
[----:B------:R-:W4:Y:S03]  /*f9d0*/  LDC R53, c[0x0][0x3f4] ;  /* 0x0000fd00ff357b82 */ /* 0x000f260000000800 */
[----:B------:R3:W5:Y:S01]  /*f9e0*/  LDL R60, [R1+0x54] ;  /* 0x00005400013c7983 */ /* 0x0007620000100800 */
[C---:B------:R-:W-:Y:S01]  /*f9f0*/  IADD3 R61, R219.reuse, 0x20, RZ ;  /* 0x00000020db3d7810 */ /* 0x040fe20007ffe0ff */
[----:B------:R-:W-:Y:S01]  /*fa00*/  VIADD R62, R219, 0x20 ;  /* 0x00000020db3e7836 */ /* 0x000fe20000000000 */
[----:B------:R-:W-:Y:S03]  /*fa10*/  BSSY B2, `(.L_x_621) ;  /* 0x0000064000027945 */ /* 0x000fe60003800000 */
[----:B------:R-:W-:Y:S01]  /*fa20*/  IMAD.SHL.U32 R61, R61, 0x40, RZ ;  /* 0x000000403d3d7824 */ /* 0x000fe200078e00ff */
[----:B------:R-:W-:-:S04]  /*fa30*/  SHF.L.U32 R62, R62, 0x6, RZ ;  /* 0x000000063e3e7819 */ /* 0x000fc800000006ff */
[----:B------:R-:W-:Y:S02]  /*fa40*/  LOP3.LUT R61, R61, 0x1c0, RZ, 0xc0, !PT ;  /* 0x000001c03d3d7812 */ /* 0x000fe400078ec0ff */
[----:B------:R-:W-:Y:S02]  /*fa50*/  LOP3.LUT R62, R62, 0x1c0, RZ, 0xc0, !PT ;  /* 0x000001c03e3e7812 */ /* 0x000fe400078ec0ff */
[----:B------:R-:W-:Y:S02]  /*fa60*/  SHF.R.U32.HI R61, RZ, 0x3, R61 ;  /* 0x00000003ff3d7819 */ /* 0x000fe4000001163d */
[-C--:B----4-:R-:W-:Y:S02]  /*fa70*/  ISETP.GE.AND P0, PT, R16, R53.reuse, PT ;  /* 0x000000351000720c */ /* 0x090fe40003f06270 */
[----:B------:R-:W-:-:S11]  /*fa80*/  ISETP.GE.AND P1, PT, R213, R53, PT ;  /* 0x00000035d500720c */ /* 0x000fd60003f26270 */
[----:B---3--:R-:W-:Y:S05]  /*fa90*/  @P0 BRA `(.L_x_622) ;  /* 0x00000004006c0947 */ /* 0x008fea0003800000 */
[----:B-12---:R-:W2:Y:S01]  /*faa0*/  LDL R4, [R1+0x64] ;  /* 0x0000640001047983 */ /* 0x006ea20000100800 */
[----:B-----5:R-:W-:Y:S01]  /*fab0*/  R2UR UR4, R63 ;  /* 0x000000003f0472ca */ /* 0x020fe200000e0000 */
[----:B------:R-:W-:Y:S01]  /*fac0*/  HADD2.F32 R49, -RZ, R35.H0_H0 ;  /* 0x20000023ff317230 */ /* 0x000fe20000004100 */
[----:B------:R-:W-:Y:S01]  /*fad0*/  LOP3.LUT R6, R62, 0x38, R16, 0xf8, !PT ;  /* 0x000000383e067812 */ /* 0x000fe200078ef810 */
[----:B------:R-:W-:Y:S02]  /*fae0*/  HADD2.F32 R47, -RZ, R29.H0_H0 ;  /* 0x2000001dff2f7230 */ /* 0x000fe40000004100 */
[----:B------:R-:W-:Y:S01]  /*faf0*/  HADD2.F32 R50, -RZ, R36.H0_H0 ;  /* 0x20000024ff327230 */ /* 0x000fe20000004100 */
[----:B------:R-:W-:Y:S01]  /*fb00*/  LOP3.LUT R6, R60, R6, R61, 0xf6, !PT ;  /* 0x000000063c067212 */ /* 0x000fe200078ef63d */
[----:B------:R-:W-:Y:S02]  /*fb10*/  HADD2.F32 R48, -RZ, R32.H0_H0 ;  /* 0x20000020ff307230 */ /* 0x000fe40000004100 */
[----:B------:R-:W-:-:S02]  /*fb20*/  HADD2.F32 R51, -RZ, R35.H1_H1 ;  /* 0x30000023ff337230 */ /* 0x000fc40000004100 */
[----:B------:R-:W-:Y:S02]  /*fb30*/  HADD2.F32 R55, -RZ, R36.H1_H1 ;  /* 0x30000024ff377230 */ /* 0x000fe40000004100 */
[----:B------:R-:W-:Y:S01]  /*fb40*/  LEA R58, R6, UR4, 0x1 ;  /* 0x00000004063a7c11 */ /* 0x000fe2000f8e08ff */
[--C-:B------:R-:W-:Y:S02]  /*fb50*/  HADD2.F32 R56, -RZ, R38.reuse.H0_H0 ;  /* 0x20000026ff387230 */ /* 0x100fe40000004100 */
[----:B------:R-:W-:Y:S02]  /*fb60*/  HADD2.F32 R52, -RZ, R33.H0_H0 ;  /* 0x20000021ff347230 */ /* 0x000fe40000004100 */
[--C-:B------:R-:W-:Y:S02]  /*fb70*/  HADD2.F32 R54, -RZ, R37.reuse.H0_H0 ;  /* 0x20000025ff367230 */ /* 0x100fe40000004100 */
[----:B------:R-:W-:Y:S02]  /*fb80*/  HADD2.F32 R57, -RZ, R37.H1_H1 ;  /* 0x30000025ff397230 */ /* 0x000fe40000004100 */
[----:B------:R-:W-:Y:S01]  /*fb90*/  HADD2.F32 R59, -RZ, R38.H1_H1 ;  /* 0x30000026ff3b7230 */ /* 0x000fe20000004100 */
[----:B--2---:R-:W-:-:S04]  /*fba0*/  LEA.HI R4, R53, R4, RZ, 0x1d ;  /* 0x0000000435047211 */ /* 0x004fc800078fe8ff */
[----:B------:R-:W-:Y:S01]  /*fbb0*/  SHF.R.S32.HI R7, RZ, 0x1f, R4 ;  /* 0x0000001fff077819 */ /* 0x000fe20000011404 */
[----:B0-----:R-:W-:-:S03]  /*fbc0*/  IMAD.SHL.U32 R5, R4, 0x8, RZ ;  /* 0x0000000804057824 */ /* 0x001fc600078e00ff */
[----:B------:R-:W-:Y:S02]  /*fbd0*/  LEA.HI R7, R7, R4, RZ, 0x3 ;  /* 0x0000000407077211 */ /* 0x000fe400078f18ff */
[----:B------:R-:W-:-:S03]  /*fbe0*/  LOP3.LUT R4, R62, 0x38, R5, 0xf8, !PT ;  /* 0x000000383e047812 */ /* 0x000fc600078ef805 */
[----:B------:R-:W-:Y:S01]  /*fbf0*/  IMAD.SHL.U32 R7, R7, 0x400, RZ ;  /* 0x0000040007077824 */ /* 0x000fe200078e00ff */
[----:B------:R-:W-:-:S04]  /*fc00*/  LOP3.LUT R8, R4, R61, RZ, 0x3c, !PT ;  /* 0x0000003d04087212 */ /* 0x000fc800078e3cff */
[----:B------:R-:W-:Y:S02]  /*fc10*/  LOP3.LUT R9, R7, 0x7fffe000, RZ, 0xc0, !PT ;  /* 0x7fffe00007097812 */ /* 0x000fe400078ec0ff */
[----:B------:R-:W0:Y:S02]  /*fc20*/  LDS.128 R4, [R58] ;  /* 0x000000003a047984 */ /* 0x000e240000000c00 */
[----:B------:R-:W-:-:S04]  /*fc30*/  IADD3 R9, R8, R9, R60 ;  /* 0x0000000908097210 */ /* 0x000fc80007ffe03c */
[----:B------:R-:W-:-:S05]  /*fc40*/  LEA R30, R9, R22, 0x1 ;  /* 0x00000016091e7211 */ /* 0x000fca00078e08ff */
        /* <DEDUP_REMOVED lines=9> */
[--C-:B------:R-:W-:Y:S02]  /*fce0*/  HADD2.F32 R43, -RZ, R9.reuse.H0_H0 ;  /* 0x20000009ff2b7230 */ /* 0x100fe40000004100 */
[-C--:B------:R-:W-:Y:S01]  /*fcf0*/  FMUL.FTZ R46, R49, R42.reuse ;  /* 0x0000002a312e7220 */ /* 0x080fe20000410000 */
[C---:B------:R-:W-:Y:S01]  /*fd00*/  FMUL.FTZ R42, R47.reuse, R42 ;  /* 0x0000002a2f2a7220 */ /* 0x040fe20000410000 */
[----:B------:R-:W-:Y:S02]  /*fd10*/  HADD2.F32 R9, -RZ, R9.H1_H1 ;  /* 0x30000009ff097230 */ /* 0x000fe40000004100 */
[-C--:B------:R-:W-:Y:S01]  /*fd20*/  FFMA.FTZ R46, R47, R31.reuse, -R46 ;  /* 0x0000001f2f2e7223 */ /* 0x080fe2000001082e */
[----:B------:R-:W-:Y:S01]  /*fd30*/  FFMA.FTZ R42, R49, R31, R42 ;  /* 0x0000001f312a7223 */ /* 0x000fe2000001002a */
[----:B------:R-:W-:Y:S01]  /*fd40*/  FMUL.FTZ R47, R50, R8 ;  /* 0x00000008322f7220 */ /* 0x000fe20000410000 */
[----:B------:R-:W-:-:S02]  /*fd50*/  HADD2.F32 R49, -RZ, R29.H1_H1 ;  /* 0x3000001dff317230 */ /* 0x000fc40000004100 */
[C---:B------:R-:W-:Y:S01]  /*fd60*/  FMUL.FTZ R31, R48.reuse, R8 ;  /* 0x00000008301f7220 */ /* 0x040fe20000410000 */
[-C--:B------:R-:W-:Y:S01]  /*fd70*/  FMUL.FTZ R8, R51, R43.reuse ;  /* 0x0000002b33087220 */ /* 0x080fe20000410000 */
[-C--:B------:R-:W-:Y:S01]  /*fd80*/  FFMA.FTZ R47, R48, R4.reuse, -R47 ;  /* 0x00000004302f7223 */ /* 0x080fe2000001082f */
[----:B------:R-:W-:Y:S02]  /*fd90*/  HADD2.F32 R44, -RZ, R10.H0_H0 ;  /* 0x2000000aff2c7230 */ /* 0x000fe40000004100 */
[C---:B------:R-:W-:Y:S01]  /*fda0*/  FMUL.FTZ R48, R49.reuse, R43 ;  /* 0x0000002b31307220 */ /* 0x040fe20000410000 */
[----:B------:R-:W-:Y:S01]  /*fdb0*/  FFMA.FTZ R43, R49, R39, -R8 ;  /* 0x00000027312b7223 */ /* 0x000fe20000010808 */
[----:B------:R-:W-:Y:S02]  /*fdc0*/  HADD2.F32 R49, -RZ, R32.H1_H1 ;  /* 0x30000020ff317230 */ /* 0x000fe40000004100 */
[----:B------:R-:W-:Y:S01]  /*fdd0*/  FFMA.FTZ R31, R50, R4, R31 ;  /* 0x00000004321f7223 */ /* 0x000fe2000001001f */
[----:B------:R-:W-:Y:S01]  /*fde0*/  FMUL.FTZ R4, R55, R9 ;  /* 0x0000000937047220 */ /* 0x000fe20000410000 */
[----:B------:R-:W-:-:S02]  /*fdf0*/  HADD2.F32 R10, -RZ, R10.H1_H1 ;  /* 0x3000000aff0a7230 */ /* 0x000fc40000004100 */
[----:B------:R-:W-:Y:S01]  /*fe00*/  FFMA.FTZ R48, R51, R39, R48 ;  /* 0x0000002733307223 */ /* 0x000fe20000010030 */
[C---:B------:R-:W-:Y:S01]  /*fe10*/  FMUL.FTZ R8, R49.reuse, R9 ;  /* 0x0000000931087220 */ /* 0x040fe20000410000 */
[-C--:B------:R-:W-:Y:S01]  /*fe20*/  FFMA.FTZ R50, R49, R5.reuse, -R4 ;  /* 0x0000000531327223 */ /* 0x080fe20000010804 */
[----:B------:R-:W-:Y:S02]  /*fe30*/  HADD2.F32 R4, -RZ, R34.H0_H0 ;  /* 0x20000022ff047230 */ /* 0x000fe40000004100 */
[----:B------:R-:W-:Y:S01]  /*fe40*/  FMUL.FTZ R39, R54, R44 ;  /* 0x0000002c36277220 */ /* 0x000fe20000410000 */
[----:B------:R-:W-:Y:S01]  /*fe50*/  FFMA.FTZ R9, R55, R5, R8 ;  /* 0x0000000537097223 */ /* 0x000fe20000010008 */
[-C--:B------:R-:W-:Y:S01]  /*fe60*/  FMUL.FTZ R5, R56, R10.reuse ;  /* 0x0000000a38057220 */ /* 0x080fe20000410000 */
[--C-:B------:R-:W-:Y:S02]  /*fe70*/  HADD2.F32 R45, -RZ, R11.reuse.H0_H0 ;  /* 0x2000000bff2d7230 */ /* 0x100fe40000004100 */
[----:B------:R-:W-:Y:S01]  /*fe80*/  FMUL.FTZ R51, R4, R10 ;  /* 0x0000000a04337220 */ /* 0x000fe20000410000 */
[----:B------:R-:W-:-:S02]  /*fe90*/  HADD2.F32 R11, -RZ, R11.H1_H1 ;  /* 0x3000000bff0b7230 */ /* 0x000fc40000004100 */
[----:B------:R-:W-:Y:S01]  /*fea0*/  FMUL.FTZ R49, R52, R44 ;  /* 0x0000002c34317220 */ /* 0x000fe20000410000 */
[----:B------:R-:W-:Y:S01]  /*feb0*/  FFMA.FTZ R10, R4, R6, -R5 ;  /* 0x00000006040a7223 */ /* 0x000fe20000010805 */
[----:B------:R-:W-:Y:S02]  /*fec0*/  HADD2.F32 R5, -RZ, R33.H1_H1 ;  /* 0x30000021ff057230 */ /* 0x000fe40000004100 */
[-C--:B------:R-:W-:Y:S01]  /*fed0*/  FFMA.FTZ R39, R52, R40.reuse, -R39 ;  /* 0x0000002834277223 */ /* 0x080fe20000010827 */
[----:B------:R-:W-:Y:S02]  /*fee0*/  HADD2.F32 R55, -RZ, R34.H1_H1 ;  /* 0x30000022ff377230 */ /* 0x000fe40000004100 */
[----:B------:R-:W-:Y:S01]  /*fef0*/  FFMA.FTZ R49, R54, R40, R49 ;  /* 0x0000002836317223 */ /* 0x000fe20000010031 */
[--C-:B------:R-:W-:Y:S02]  /*ff00*/  HADD2.F32 R41, -RZ, R7.reuse.H0_H0 ;  /* 0x20000007ff297230 */ /* 0x100fe40000004100 */
[----:B------:R-:W-:Y:S01]  /*ff10*/  FFMA.FTZ R40, R56, R6, R51 ;  /* 0x0000000638287223 */ /* 0x000fe20000010033 */
[----:B------:R-:W-:-:S02]  /*ff20*/  HADD2.F32 R7, -RZ, R7.H1_H1 ;  /* 0x30000007ff077230 */ /* 0x000fc40000004100 */
[----:B------:R-:W-:Y:S01]  /*ff30*/  FMUL.FTZ R4, R57, R45 ;  /* 0x0000002d39047220 */ /* 0x000fe20000410000 */
[----:B------:R-:W-:Y:S01]  /*ff40*/  FMUL.FTZ R8, R59, R11 ;  /* 0x0000000b3b087220 */ /* 0x000fe20000410000 */
[----:B------:R-:W-:Y:S01]  /*ff50*/  FMUL.FTZ R6, R5, R45 ;  /* 0x0000002d05067220 */ /* 0x000fe20000410000 */
[----:B------:R-:W-:Y:S01]  /*ff60*/  FMUL.FTZ R52, R55, R11 ;  /* 0x0000000b37347220 */ /* 0x000fe20000410000 */
[----:B------:R-:W-:Y:S01]  /*ff70*/  FFMA.FTZ R11, R5, R41, -R4 ;  /* 0x00000029050b7223 */ /* 0x000fe20000010804 */
[----:B------:R-:W-:Y:S01]  /*ff80*/  FFMA.FTZ R44, R55, R7, -R8 ;  /* 0x00000007372c7223 */ /* 0x000fe20000010808 */
[----:B------:R-:W-:Y:S01]  /*ff90*/  FFMA.FTZ R41, R57, R41, R6 ;  /* 0x0000002939297223 */ /* 0x000fe20000010006 */
        /* <DEDUP_REMOVED lines=11> */
.L_x_622:
[----:B------:R-:W-:Y:S05]  /*10050*/  BSYNC B2 ;  /* 0x0000000000027941 */ /* 0x000fea0003800000 */
.L_x_621:
[----:B------:R-:W-:Y:S05]  /*10060*/  @P1 BRA `(.L_x_620) ;  /* 0x0000000400781947 */ /* 0x000fea0003800000 */
[----:B-123--:R-:W-:Y:S01]  /*10070*/  LEA.HI R4, R0, R213, RZ, 0x6 ;  /* 0x000000d500047211 */ /* 0x00efe200078f30ff */
[----:B------:R-:W-:Y:S01]  /*10080*/  HADD2.F32 R49, -RZ, R24.H0_H0 ;  /* 0x20000018ff317230 */ /* 0x000fe20000004100 */
[----:B------:R-:W-:Y:S01]  /*10090*/  LEA.HI R53, R53, R2, RZ, 0x1d ;  /* 0x0000000235357211 */ /* 0x000fe200078fe8ff */
[----:B------:R-:W-:Y:S01]  /*100a0*/  HADD2.F32 R47, -RZ, R13.H0_H0 ;  /* 0x2000000dff2f7230 */ /* 0x000fe20000004100 */
[----:B0-----:R-:W-:Y:S01]  /*100b0*/  LOP3.LUT R5, R62, 0x38, R3, 0xf8, !PT ;  /* 0x000000383e057812 */ /* 0x001fe200078ef803 */
[----:B------:R-:W-:Y:S01]  /*100c0*/  IMAD.SHL.U32 R4, R4, 0x80, RZ ;  /* 0x0000008004047824 */ /* 0x000fe200078e00ff */
[----:B------:R-:W-:Y:S01]  /*100d0*/  SHF.R.S32.HI R6, RZ, 0x1f, R53 ;  /* 0x0000001fff067819 */ /* 0x000fe20000011435 */
[--C-:B------:R-:W-:Y:S01]  /*100e0*/  HADD2.F32 R50, -RZ, R25.reuse.H0_H0 ;  /* 0x20000019ff327230 */ /* 0x100fe20000004100 */
[----:B------:R-:W-:Y:S01]  /*100f0*/  LOP3.LUT R8, R5, R61, RZ, 0x3c, !PT ;  /* 0x0000003d05087212 */ /* 0x000fe200078e3cff */
[----:B------:R-:W-:Y:S01]  /*10100*/  HADD2.F32 R48, -RZ, R14.H0_H0 ;  /* 0x2000000eff307230 */ /* 0x000fe20000004100 */
[----:B------:R-:W-:Y:S01]  /*10110*/  LOP3.LUT R5, R4, 0xffffe000, RZ, 0xc0, !PT ;  /* 0xffffe00004057812 */ /* 0x000fe200078ec0ff */
[----:B------:R-:W-:Y:S01]  /*10120*/  IMAD.SHL.U32 R4, R53, 0x8, RZ ;  /* 0x0000000835047824 */ /* 0x000fe200078e00ff */
[----:B------:R-:W-:Y:S01]  /*10130*/  LEA.HI R6, R6, R53, RZ, 0x3 ;  /* 0x0000003506067211 */ /* 0x000fe200078f18ff */
[----:B------:R-:W-:Y:S01]  /*10140*/  HADD2.F32 R51, -RZ, R24.H1_H1 ;  /* 0x30000018ff337230 */ /* 0x000fe20000004100 */
[----:B-----5:R-:W-:Y:S01]  /*10150*/  IADD3 R5, R8, R5, R60 ;  /* 0x0000000508057210 */ /* 0x020fe20007ffe03c */
[----:B------:R-:W-:Y:S01]  /*10160*/  HADD2.F32 R53, -RZ, R25.H1_H1 ;  /* 0x30000019ff357230 */ /* 0x000fe20000004100 */
[----:B------:R-:W-:Y:S01]  /*10170*/  LOP3.LUT R4, R62, 0x38, R4, 0xf8, !PT ;  /* 0x000000383e047812 */ /* 0x000fe200078ef804 */
[----:B------:R-:W-:Y:S01]  /*10180*/  HADD2.F32 R56, -RZ, R27.H0_H0 ;  /* 0x2000001bff387230 */ /* 0x000fe20000004100 */
[----:B------:R-:W-:Y:S01]  /*10190*/  SHF.L.U32 R6, R6, 0xa, RZ ;  /* 0x0000000a06067819 */ /* 0x000fe200000006ff */
[----:B------:R-:W-:Y:S01]  /*101a0*/  HADD2.F32 R52, -RZ, R15.H0_H0 ;  /* 0x2000000fff347230 */ /* 0x000fe20000004100 */
[----:B------:R-:W-:Y:S01]  /*101b0*/  LOP3.LUT R8, R4, R61, RZ, 0x3c, !PT ;  /* 0x0000003d04087212 */ /* 0x000fe200078e3cff */
[--C-:B------:R-:W-:Y:S01]  /*101c0*/  HADD2.F32 R54, -RZ, R26.reuse.H0_H0 ;  /* 0x2000001aff367230 */ /* 0x100fe20000004100 */
[----:B------:R-:W-:Y:S01]  /*101d0*/  LOP3.LUT R9, R6, 0x7fffe000, RZ, 0xc0, !PT ;  /* 0x7fffe00006097812 */ /* 0x000fe200078ec0ff */
[----:B------:R-:W-:Y:S01]  /*101e0*/  HADD2.F32 R55, -RZ, R26.H1_H1 ;  /* 0x3000001aff377230 */ /* 0x000fe20000004100 */
[----:B------:R-:W-:Y:S01]  /*101f0*/  R2UR UR4, R63 ;  /* 0x000000003f0472ca */ /* 0x000fe200000e0000 */
[----:B------:R-:W-:Y:S01]  /*10200*/  HADD2.F32 R57, -RZ, R27.H1_H1 ;  /* 0x3000001bff397230 */ /* 0x000fe20000004100 */
[----:B------:R-:W-:-:S05]  /*10210*/  IADD3 R9, R8, R9, R60 ;  /* 0x0000000908097210 */ /* 0x000fca0007ffe03c */
[----:B------:R-:W-:-:S05]  /*10220*/  IMAD R30, R9, 0x2, R22 ;  /* 0x00000002091e7824 */ /* 0x000fca00078e0216 */
[----:B------:R-:W0:Y:S01]  /*10230*/  LDS.128 R8, [R30+0x14400] ;  /* 0x014400001e087984 */ /* 0x000e220000000c00 */
[----:B------:R-:W-:-:S05]  /*10240*/  LEA R58, R5, UR4, 0x1 ;  /* 0x00000004053a7c11 */ /* 0x000fca000f8e08ff */
[----:B------:R-:W1:Y:S01]  /*10250*/  LDS.128 R4, [R58] ;  /* 0x000000003a047984 */ /* 0x000e620000000c00 */
[--C-:B0-----:R-:W-:Y:S02]  /*10260*/  HADD2.F32 R42, -RZ, R8.reuse.H0_H0 ;  /* 0x20000008ff2a7230 */ /* 0x101fe40000004100 */
[----:B------:R-:W-:Y:S02]  /*10270*/  HADD2.F32 R8, -RZ, R8.H1_H1 ;  /* 0x30000008ff087230 */ /* 0x000fe40000004100 */
[----:B------:R-:W-:Y:S02]  /*10280*/  HADD2.F32 R43, -RZ, R9.H0_H0 ;  /* 0x20000009ff2b7230 */ /* 0x000fe40000004100 */
[-C--:B------:R-:W-:Y:S01]  /*10290*/  FMUL.FTZ R46, R49, R42.reuse ;  /* 0x0000002a312e7220 */ /* 0x080fe20000410000 */
[--C-:B-1----:R-:W-:Y:S02]  /*102a0*/  HADD2.F32 R31, -RZ, R4.reuse.H0_H0 ;  /* 0x20000004ff1f7230 */ /* 0x102fe40000004100 */
[----:B------:R-:W-:Y:S01]  /*102b0*/  FMUL.FTZ R42, R47, R42 ;  /* 0x0000002a2f2a7220 */ /* 0x000fe20000410000 */
[----:B------:R-:W-:-:S02]  /*102c0*/  HADD2.F32 R4, -RZ, R4.H1_H1 ;  /* 0x30000004ff047230 */ /* 0x000fc40000004100 */
[----:B------:R-:W-:Y:S02]  /*102d0*/  HADD2.F32 R39, -RZ, R5.H0_H0 ;  /* 0x20000005ff277230 */ /* 0x000fe40000004100 */
[-C--:B------:R-:W-:Y:S01]  /*102e0*/  FFMA.FTZ R46, R47, R31.reuse, -R46 ;  /* 0x0000001f2f2e7223 */ /* 0x080fe2000001082e */
[----:B------:R-:W-:Y:S01]  /*102f0*/  FFMA.FTZ R42, R49, R31, R42 ;  /* 0x0000001f312a7223 */ /* 0x000fe2000001002a */
[-C--:B------:R-:W-:Y:S01]  /*10300*/  FMUL.FTZ R47, R50, R8.reuse ;  /* 0x00000008322f7220 */ /* 0x080fe20000410000 */
[----:B------:R-:W-:Y:S02]  /*10310*/  HADD2.F32 R49, -RZ, R13.H1_H1 ;  /* 0x3000000dff317230 */ /* 0x000fe40000004100 */
[C---:B------:R-:W-:Y:S01]  /*10320*/  FMUL.FTZ R31, R48.reuse, R8 ;  /* 0x00000008301f7220 */ /* 0x040fe20000410000 */
[----:B------:R-:W-:Y:S01]  /*10330*/  FMUL.FTZ R8, R51, R43 ;  /* 0x0000002b33087220 */ /* 0x000fe20000410000 */
[----:B------:R-:W-:Y:S01]  /*10340*/  FFMA.FTZ R47, R48, R4, -R47 ;  /* 0x00000004302f7223 */ /* 0x000fe2000001082f */
[----:B------:R-:W-:-:S02]  /*10350*/  HADD2.F32 R9, -RZ, R9.H1_H1 ;  /* 0x30000009ff097230 */ /* 0x000fc40000004100 */
[C---:B------:R-:W-:Y:S01]  /*10360*/  FMUL.FTZ R48, R49.reuse, R43 ;  /* 0x0000002b31307220 */ /* 0x040fe20000410000 */
[----:B------:R-:W-:Y:S01]  /*10370*/  FFMA.FTZ R43, R49, R39, -R8 ;  /* 0x00000027312b7223 */ /* 0x000fe20000010808 */
[----:B------:R-:W-:Y:S02]  /*10380*/  HADD2.F32 R49, -RZ, R14.H1_H1 ;  /* 0x3000000eff317230 */ /* 0x000fe40000004100 */
[----:B------:R-:W-:Y:S01]  /*10390*/  FFMA.FTZ R31, R50, R4, R31 ;  /* 0x00000004321f7223 */ /* 0x000fe2000001001f */
[----:B------:R-:W-:Y:S02]  /*103a0*/  HADD2.F32 R5, -RZ, R5.H1_H1 ;  /* 0x30000005ff057230 */ /* 0x000fe40000004100 */
[-C--:B------:R-:W-:Y:S01]  /*103b0*/  FMUL.FTZ R4, R53, R9.reuse ;  /* 0x0000000935047220 */ /* 0x080fe20000410000 */
[--C-:B------:R-:W-:Y:S02]  /*103c0*/  HADD2.F32 R44, -RZ, R10.reuse.H0_H0 ;  /* 0x2000000aff2c7230 */ /* 0x100fe40000004100 */
[----:B------:R-:W-:Y:S01]  /*103d0*/  FMUL.FTZ R8, R49, R9 ;  /* 0x0000000931087220 */ /* 0x000fe20000410000 */
[----:B------:R-:W-:-:S02]  /*103e0*/  HADD2.F32 R10, -RZ, R10.H1_H1 ;  /* 0x3000000aff0a7230 */ /* 0x000fc40000004100 */
[-C--:B------:R-:W-:Y:S01]  /*103f0*/  FFMA.FTZ R50, R49, R5.reuse, -R4 ;  /* 0x0000000531327223 */ /* 0x080fe20000010804 */
[----:B------:R-:W-:Y:S02]  /*10400*/  HADD2.F32 R40, -RZ, R6.H0_H0 ;  /* 0x20000006ff287230 */ /* 0x000fe40000004100 */
[----:B------:R-:W-:Y:S01]  /*10410*/  FFMA.FTZ R9, R53, R5, R8 ;  /* 0x0000000535097223 */ /* 0x000fe20000010008 */
[----:B------:R-:W-:Y:S02]  /*10420*/  HADD2.F32 R4, -RZ, R20.H0_H0 ;  /* 0x20000014ff047230 */ /* 0x000fe40000004100 */
[----:B------:R-:W-:Y:S01]  /*10430*/  FMUL.FTZ R5, R56, R10 ;  /* 0x0000000a38057220 */ /* 0x000fe20000410000 */
[----:B------:R-:W-:Y:S02]  /*10440*/  HADD2.F32 R6, -RZ, R6.H1_H1 ;  /* 0x30000006ff067230 */ /* 0x000fe40000004100 */
[----:B------:R-:W-:Y:S01]  /*10450*/  FFMA.FTZ R48, R51, R39, R48 ;  /* 0x0000002733307223 */ /* 0x000fe20000010030 */
[----:B------:R-:W-:-:S02]  /*10460*/  HADD2.F32 R45, -RZ, R11.H0_H0 ;  /* 0x2000000bff2d7230 */ /* 0x000fc40000004100 */
[----:B------:R-:W-:Y:S01]  /*10470*/  FMUL.FTZ R51, R4, R10 ;  /* 0x0000000a04337220 */ /* 0x000fe20000410000 */
[----:B------:R-:W-:Y:S02]  /*10480*/  HADD2.F32 R11, -RZ, R11.H1_H1 ;  /* 0x3000000bff0b7230 */ /* 0x000fe40000004100 */
[-C--:B------:R-:W-:Y:S01]  /*10490*/  FMUL.FTZ R39, R54, R44.reuse ;  /* 0x0000002c36277220 */ /* 0x080fe20000410000 */
[----:B------:R-:W-:Y:S01]  /*104a0*/  FMUL.FTZ R49, R52, R44 ;  /* 0x0000002c34317220 */ /* 0x000fe20000410000 */
[----:B------:R-:W-:Y:S01]  /*104b0*/  FFMA.FTZ R10, R4, R6, -R5 ;  /* 0x00000006040a7223 */ /* 0x000fe20000010805 */
[----:B------:R-:W-:Y:S02]  /*104c0*/  HADD2.F32 R5, -RZ, R15.H1_H1 ;  /* 0x3000000fff057230 */ /* 0x000fe40000004100 */
[-C--:B------:R-:W-:Y:S01]  /*104d0*/  FFMA.FTZ R39, R52, R40.reuse, -R39 ;  /* 0x0000002834277223 */ /* 0x080fe20000010827 */
[----:B------:R-:W-:Y:S02]  /*104e0*/  HADD2.F32 R53, -RZ, R20.H1_H1 ;  /* 0x30000014ff357230 */ /* 0x000fe40000004100 */
[----:B------:R-:W-:Y:S01]  /*104f0*/  FFMA.FTZ R49, R54, R40, R49 ;  /* 0x0000002836317223 */ /* 0x000fe20000010031 */
[----:B------:R-:W-:-:S02]  /*10500*/  HADD2.F32 R41, -RZ, R7.H0_H0 ;  /* 0x20000007ff297230 */ /* 0x000fc40000004100 */
[----:B------:R-:W-:Y:S01]  /*10510*/  FFMA.FTZ R40, R56, R6, R51 ;  /* 0x0000000638287223 */ /* 0x000fe20000010033 */
[----:B------:R-:W-:Y:S02]  /*10520*/  HADD2.F32 R7, -RZ, R7.H1_H1 ;  /* 0x30000007ff077230 */ /* 0x000fe40000004100 */
        /* <DEDUP_REMOVED lines=15> */
[----:B------:R-:W-:-:S02]  /*10620*/  F2FP.F16.F32.PACK_AB R10, R40, R49 ;  /* 0x00000031280a723e */ /* 0x000fc400000000ff */
[----:B------:R-:W-:-:S05]  /*10630*/  F2FP.F16.F32.PACK_AB R11, R52, R41 ;  /* 0x00000029340b723e */ /* 0x000fca00000000ff */
[----:B------:R4:W-:Y:S02]  /*10640*/  STS.128 [R30+0x14400], R8 ;  /* 0x014400081e007388 */ /* 0x0009e40000000c00 */
.L_x_620:
[----:B------:R-:W-:Y:S05]  /*10650*/  BSYNC B1 ;  /* 0x0000000000017941 */ /* 0x000fea0003800000 */
.L_x_619:
[----:B-1234-:R-:W-:Y:S01]  /*10660*/  VIADD R4, R219, 0x40 ;  /* 0x00000040db047836 */ /* 0x01efe20000000000 */
[----:B------:R-:W-:Y:S04]  /*10670*/  BSSY B1, `(.L_x_623) ;  /* 0x00000cc000017945 */ /* 0x000fe80003800000 */
[----:B------:R-:W-:-:S13]  /*10680*/  ISETP.GE.AND P0, PT, R4, R12, PT ;  /* 0x0000000c0400720c */ /* 0x000fda0003f06270 */
[----:B------:R-:W-:Y:S05]  /*10690*/  @P0 BRA `(.L_x_624) ;  /* 0x0000000c00240947 */ /* 0x000fea0003800000 */
[----:B-----5:R1:W5:Y:S01]  /*106a0*/  LDL R63, [R1+0x6c] ;  /* 0x00006c00013f7983 */ /* 0x0203620000100800 */
[----:B------:R-:W2:Y:S03]  /*106b0*/  LDC R53, c[0x0][0x3f4] ;  /* 0x0000fd00ff357b82 */ /* 0x000ea60000000800 */
        /* <DEDUP_REMOVED lines=9> */
[-C--:B--2---:R-:W-:Y:S02]  /*10750*/  ISETP.GE.AND P0, PT, R16, R53.reuse, PT ;  /* 0x000000351000720c */ /* 0x084fe40003f06270 */
[----:B------:R-:W-:-:S11]  /*10760*/  ISETP.GE.AND P1, PT, R213, R53, PT ;  /* 0x00000035d500720c */ /* 0x000fd60003f26270 */
[----:B-1----:R-:W-:Y:S05]  /*10770*/  @P0 BRA `(.L_x_626) ;  /* 0x00000004006c0947 */ /* 0x002fea0003800000 */
[----:B------:R-:W2:Y:S01]  /*10780*/  LDL R4, [R1+0x64] ;  /* 0x0000640001047983 */ /* 0x000ea20000100800 */
        /* <DEDUP_REMOVED lines=90> */
.L_x_626:
[----:B------:R-:W-:Y:S05]  /*10d30*/  BSYNC B2 ;  /* 0x0000000000027941 */ /* 0x000fea0003800000 */
.L_x_625:
[----:B------:R-:W-:Y:S05]  /*10d40*/  @P1 BRA `(.L_x_624) ;  /* 0x0000000400781947 */ /* 0x000fea0003800000 */
[----:B-1----:R-:W-:Y:S01]  /*10d50*/  LEA.HI R4, R0, R213, RZ, 0x6 ;  /* 0x000000d500047211 */ /* 0x002fe200078f30ff */
        /* <DEDUP_REMOVED lines=93> */
.L_x_624:
[----:B------:R-:W-:Y:S05]  /*11330*/  BSYNC B1 ;  /* 0x0000000000017941 */ /* 0x000fea0003800000 */
.L_x_623:
[----:B------:R-:W-:-:S13]  /*11340*/  ISETP.GE.AND P0, PT, R21, R12, PT ;  /* 0x0000000c1500720c */ /* 0x000fda0003f06270 */
[----:B------:R-:W-:Y:S05]  /*11350*/  @P0 BRA `(.L_x_603) ;  /* 0x0000000c00200947 */ /* 0x000fea0003800000 */
[----:B-12---:R1:W5:Y:S01]  /*11360*/  LDL R58, [R1+0x6c] ;  /* 0x00006c00013a7983 */ /* 0x0063620000100800 */
[----:B------:R-:W2:Y:S01]  /*11370*/  LDC R45, c[0x0][0x3f4] ;  /* 0x0000fd00ff2d7b82 */ /* 0x000ea20000000800 */
[----:B------:R-:W-:Y:S01]  /*11380*/  SHF.R.S32.HI R4, RZ, 0x1f, R21 ;  /* 0x0000001fff047819 */ /* 0x000fe20000011415 */
[----:B0-----:R-:W-:Y:S01]  /*11390*/  IMAD.SHL.U32 R5, R21, 0x40, RZ ;  /* 0x0000004015057824 */ /* 0x001fe200078e00ff */
[----:B------:R-:W-:Y:S02]  /*113a0*/  BSSY B1, `(.L_x_627) ;  /* 0x0000064000017945 */ /* 0x000fe40003800000 */
[----:B------:R-:W-:Y:S02]  /*113b0*/  LEA.HI R4, R4, R21, RZ, 0x3 ;  /* 0x0000001504047211 */ /* 0x000fe400078f18ff */
[----:B------:R-:W-:Y:S02]  /*113c0*/  LOP3.LUT R55, R5, 0x1c0, RZ, 0xc0, !PT ;  /* 0x000001c005377812 */ /* 0x000fe400078ec0ff */
[----:B------:R-:W-:-:S02]  /*113d0*/  SHF.L.U32 R4, R4, 0x6, RZ ;  /* 0x0000000604047819 */ /* 0x000fc400000006ff */
[----:B------:R-:W-:Y:S02]  /*113e0*/  SHF.R.U32.HI R57, RZ, 0x3, R55 ;  /* 0x00000003ff397819 */ /* 0x000fe40000011637 */
[----:B------:R-:W-:Y:S02]  /*113f0*/  LOP3.LUT R54, R4, 0xfffffe00, RZ, 0xc0, !PT ;  /* 0xfffffe0004367812 */ /* 0x000fe400078ec0ff */
[-C--:B--2---:R-:W-:Y:S02]  /*11400*/  ISETP.GE.AND P0, PT, R16, R45.reuse, PT ;  /* 0x0000002d1000720c */ /* 0x084fe40003f06270 */
[----:B------:R-:W-:-:S11]  /*11410*/  ISETP.GE.AND P1, PT, R213, R45, PT ;  /* 0x0000002dd500720c */ /* 0x000fd60003f26270 */
[----:B-1----:R-:W-:Y:S05]  /*11420*/  @P0 BRA `(.L_x_628) ;  /* 0x00000004006c0947 */ /* 0x002fea0003800000 */
[----:B------:R-:W2:Y:S01]  /*11430*/  LDL R6, [R1+0x64] ;  /* 0x0000640001067983 */ /* 0x000ea20000100800 */
[----:B-----5:R-:W-:Y:S01]  /*11440*/  R2UR UR4, R58 ;  /* 0x000000003a0472ca */ /* 0x020fe200000e0000 */
[----:B------:R-:W-:Y:S02]  /*11450*/  HADD2.F32 R49, -RZ, R35.H0_H0 ;  /* 0x20000023ff317230 */ /* 0x000fe40000004100 */
[----:B------:R-:W-:Y:S02]  /*11460*/  HADD2.F32 R47, -RZ, R29.H0_H0 ;  /* 0x2000001dff2f7230 */ /* 0x000fe40000004100 */
[----:B------:R-:W-:Y:S02]  /*11470*/  HADD2.F32 R50, -RZ, R36.H0_H0 ;  /* 0x20000024ff327230 */ /* 0x000fe40000004100 */
[----:B------:R-:W-:Y:S02]  /*11480*/  HADD2.F32 R46, -RZ, R32.H0_H0 ;  /* 0x20000020ff2e7230 */ /* 0x000fe40000004100 */
[----:B------:R-:W-:-:S02]  /*11490*/  HADD2.F32 R52, -RZ, R35.H1_H1 ;  /* 0x30000023ff347230 */ /* 0x000fc40000004100 */
[----:B------:R-:W-:Y:S02]  /*114a0*/  HADD2.F32 R48, -RZ, R29.H1_H1 ;  /* 0x3000001dff307230 */ /* 0x000fe40000004100 */
[----:B------:R-:W-:Y:S02]  /*114b0*/  HADD2.F32 R51, -RZ, R36.H1_H1 ;  /* 0x30000024ff337230 */ /* 0x000fe40000004100 */
[----:B------:R-:W-:Y:S01]  /*114c0*/  HADD2.F32 R53, -RZ, R37.H0_H0 ;  /* 0x20000025ff357230 */ /* 0x000fe20000004100 */
[----:B--2---:R-:W-:Y:S02]  /*114d0*/  LEA.HI R4, R45, R6, RZ, 0x1d ;  /* 0x000000062d047211 */ /* 0x004fe400078fe8ff */
[----:B------:R-:W-:Y:S02]  /*114e0*/  LOP3.LUT R6, R55, 0x38, R16, 0xf8, !PT ;  /* 0x0000003837067812 */ /* 0x000fe400078ef810 */
[----:B------:R-:W-:Y:S01]  /*114f0*/  SHF.R.S32.HI R7, RZ, 0x1f, R4 ;  /* 0x0000001fff077819 */ /* 0x000fe20000011404 */
[----:B------:R-:W-:Y:S01]  /*11500*/  IMAD.SHL.U32 R5, R4, 0x8, RZ ;  /* 0x0000000804057824 */ /* 0x000fe200078e00ff */
[----:B------:R-:W-:-:S02]  /*11510*/  LOP3.LUT R6, R54, R6, R57, 0xf6, !PT ;  /* 0x0000000636067212 */ /* 0x000fc400078ef639 */
[----:B------:R-:W-:Y:S02]  /*11520*/  LEA.HI R7, R7, R4, RZ, 0x3 ;  /* 0x0000000407077211 */ /* 0x000fe400078f18ff */
[----:B------:R-:W-:Y:S02]  /*11530*/  LOP3.LUT R4, R55, 0x38, R5, 0xf8, !PT ;  /* 0x0000003837047812 */ /* 0x000fe400078ef805 */
[----:B------:R-:W-:Y:S01]  /*11540*/  LEA R56, R6, UR4, 0x1 ;  /* 0x0000000406387c11 */ /* 0x000fe2000f8e08ff */
        /* <DEDUP_REMOVED lines=19> */
[-C--:B------:R-:W-:Y:S01]  /*11680*/  FMUL.FTZ R35, R50, R8.reuse ;  /* 0x0000000832237220 */ /* 0x080fe20000410000 */
[-C--:B------:R-:W-:Y:S01]  /*11690*/  FFMA.FTZ R44, R47, R21.reuse, -R44 ;  /* 0x000000152f2c7223 */ /* 0x080fe2000001082c */
[----:B------:R-:W-:Y:S01]  /*116a0*/  FFMA.FTZ R40, R49, R21, R40 ;  /* 0x0000001531287223 */ /* 0x000fe20000010028 */
[----:B------:R-:W-:Y:S01]  /*116b0*/  FMUL.FTZ R21, R46, R8 ;  /* 0x000000082e157220 */ /* 0x000fe20000410000 */
[----:B------:R-:W-:Y:S01]  /*116c0*/  FMUL.FTZ R29, R52, R41 ;  /* 0x00000029341d7220 */ /* 0x000fe20000410000 */
[----:B------:R-:W-:-:S02]  /*116d0*/  HADD2.F32 R47, -RZ, R32.H1_H1 ;  /* 0x30000020ff2f7230 */ /* 0x000fc40000004100 */
[-C--:B------:R-:W-:Y:S01]  /*116e0*/  FFMA.FTZ R35, R46, R4.reuse, -R35 ;  /* 0x000000042e237223 */ /* 0x080fe20000010823 */
[----:B------:R-:W-:Y:S01]  /*116f0*/  FMUL.FTZ R41, R48, R41 ;  /* 0x0000002930297220 */ /* 0x000fe20000410000 */
[----:B------:R-:W-:Y:S01]  /*11700*/  FFMA.FTZ R21, R50, R4, R21 ;  /* 0x0000000432157223 */ /* 0x000fe20000010015 */
[--C-:B------:R-:W-:Y:S02]  /*11710*/  HADD2.F32 R42, -RZ, R10.reuse.H0_H0 ;  /* 0x2000000aff2a7230 */ /* 0x100fe40000004100 */
[-C--:B------:R-:W-:Y:S01]  /*11720*/  FMUL.FTZ R4, R51, R9.reuse ;  /* 0x0000000933047220 */ /* 0x080fe20000410000 */
[----:B------:R-:W-:Y:S01]  /*11730*/  FFMA.FTZ R29, R48, R30, -R29 ;  /* 0x0000001e301d7223 */ /* 0x000fe2000001081d */
[----:B------:R-:W-:Y:S02]  /*11740*/  HADD2.F32 R49, -RZ, R33.H0_H0 ;  /* 0x20000021ff317230 */ /* 0x000fe40000004100 */
[----:B------:R-:W-:Y:S01]  /*11750*/  FMUL.FTZ R8, R47, R9 ;  /* 0x000000092f087220 */ /* 0x000fe20000410000 */
[----:B------:R-:W-:-:S02]  /*11760*/  HADD2.F32 R10, -RZ, R10.H1_H1 ;  /* 0x3000000aff0a7230 */ /* 0x000fc40000004100 */
[----:B------:R-:W-:Y:S01]  /*11770*/  FFMA.FTZ R41, R52, R30, R41 ;  /* 0x0000001e34297223 */ /* 0x000fe20000010029 */
[----:B------:R-:W-:Y:S02]  /*11780*/  HADD2.F32 R48, -RZ, R38.H0_H0 ;  /* 0x20000026ff307230 */ /* 0x000fe40000004100 */
[-C--:B------:R-:W-:Y:S01]  /*11790*/  FFMA.FTZ R30, R47, R5.reuse, -R4 ;  /* 0x000000052f1e7223 */ /* 0x080fe20000010804 */
[-C--:B------:R-:W-:Y:S01]  /*117a0*/  FMUL.FTZ R4, R53, R42.reuse ;  /* 0x0000002a35047220 */ /* 0x080fe20000410000 */
[----:B------:R-:W-:Y:S02]  /*117b0*/  HADD2.F32 R46, -RZ, R34.H0_H0 ;  /* 0x20000022ff2e7230 */ /* 0x000fe40000004100 */
[----:B------:R-:W-:Y:S01]  /*117c0*/  FMUL.FTZ R42, R49, R42 ;  /* 0x0000002a312a7220 */ /* 0x000fe20000410000 */
[----:B------:R-:W-:Y:S01]  /*117d0*/  FFMA.FTZ R32, R51, R5, R8 ;  /* 0x0000000533207223 */ /* 0x000fe20000010008 */
[----:B------:R-:W-:Y:S01]  /*117e0*/  FMUL.FTZ R5, R48, R10 ;  /* 0x0000000a30057220 */ /* 0x000fe20000410000 */
[----:B------:R-:W-:-:S02]  /*117f0*/  HADD2.F32 R43, -RZ, R11.H0_H0 ;  /* 0x2000000bff2b7230 */ /* 0x000fc40000004100 */
[-C--:B------:R-:W-:Y:S01]  /*11800*/  FFMA.FTZ R36, R49, R31.reuse, -R4 ;  /* 0x0000001f31247223 */ /* 0x080fe20000010804 */
[----:B------:R-:W-:Y:S01]  /*11810*/  FFMA.FTZ R42, R53, R31, R42 ;  /* 0x0000001f352a7223 */ /* 0x000fe2000001002a */
[----:B------:R-:W-:Y:S02]  /*11820*/  HADD2.F32 R11, -RZ, R11.H1_H1 ;  /* 0x3000000bff0b7230 */ /* 0x000fe40000004100 */
[C---:B------:R-:W-:Y:S01]  /*11830*/  FFMA.FTZ R31, R46.reuse, R6, -R5 ;  /* 0x000000062e1f7223 */ /* 0x040fe20000010805 */
[----:B------:R-:W-:Y:S02]  /*11840*/  HADD2.F32 R47, -RZ, R37.H1_H1 ;  /* 0x30000025ff2f7230 */ /* 0x000fe40000004100 */
[----:B------:R-:W-:Y:S01]  /*11850*/  FMUL.FTZ R9, R46, R10 ;  /* 0x0000000a2e097220 */ /* 0x000fe20000410000 */
[----:B------:R-:W-:Y:S02]  /*11860*/  HADD2.F32 R49, -RZ, R38.H1_H1 ;  /* 0x30000026ff317230 */ /* 0x000fe40000004100 */
[----:B------:R-:W-:-:S02]  /*11870*/  HADD2.F32 R5, -RZ, R33.H1_H1 ;  /* 0x30000021ff057230 */ /* 0x000fc40000004100 */
[----:B------:R-:W-:Y:S01]  /*11880*/  FFMA.FTZ R33, R48, R6, R9 ;  /* 0x0000000630217223 */ /* 0x000fe20000010009 */
[----:B------:R-:W-:Y:S02]  /*11890*/  HADD2.F32 R37, -RZ, R34.H1_H1 ;  /* 0x30000022ff257230 */ /* 0x000fe40000004100 */
[----:B------:R-:W-:Y:S01]  /*118a0*/  FMUL.FTZ R4, R47, R43 ;  /* 0x0000002b2f047220 */ /* 0x000fe20000410000 */
[--C-:B------:R-:W-:Y:S02]  /*118b0*/  HADD2.F32 R39, -RZ, R7.reuse.H0_H0 ;  /* 0x20000007ff277230 */ /* 0x100fe40000004100 */
[----:B------:R-:W-:Y:S01]  /*118c0*/  FMUL.FTZ R8, R49, R11 ;  /* 0x0000000b31087220 */ /* 0x000fe20000410000 */
[----:B------:R-:W-:Y:S02]  /*118d0*/  HADD2.F32 R7, -RZ, R7.H1_H1 ;  /* 0x30000007ff077230 */ /* 0x000fe40000004100 */
[----:B------:R-:W-:Y:S01]  /*118e0*/  FMUL.FTZ R6, R5, R43 ;  /* 0x0000002b05067220 */ /* 0x000fe20000410000 */
[----:B------:R-:W-:Y:S01]  /*118f0*/  FMUL.FTZ R10, R37, R11 ;  /* 0x0000000b250a7220 */ /* 0x000fe20000410000 */
[----:B------:R-:W-:Y:S01]  /*11900*/  FFMA.FTZ R11, R5, R39, -R4 ;  /* 0x00000027050b7223 */ /* 0x000fe20000010804 */
[----:B------:R-:W-:Y:S01]  /*11910*/  F2FP.F16.F32.PACK_AB R4, R35, R44 ;  /* 0x0000002c2304723e */ /* 0x000fe200000000ff */
[----:B------:R-:W-:Y:S01]  /*11920*/  FFMA.FTZ R34, R37, R7, -R8 ;  /* 0x0000000725227223 */ /* 0x000fe20000010808 */
[----:B------:R-:W-:Y:S01]  /*11930*/  FFMA.FTZ R39, R47, R39, R6 ;  /* 0x000000272f277223 */ /* 0x000fe20000010006 */
[----:B------:R-:W-:Y:S01]  /*11940*/  FFMA.FTZ R38, R49, R7, R10 ;  /* 0x0000000731267223 */ /* 0x000fe2000001000a */
        /* <DEDUP_REMOVED lines=9> */
.L_x_628:
[----:B------:R-:W-:Y:S05]  /*119e0*/  BSYNC B1 ;  /* 0x0000000000017941 */ /* 0x000fea0003800000 */
.L_x_627:
[----:B------:R-:W-:Y:S05]  /*119f0*/  @P1 BRA `(.L_x_603) ;  /* 0x0000000400781947 */ /* 0x000fea0003800000 */
[----:B------:R-:W-:Y:S01]  /*11a00*/  LEA.HI R0, R0, R213, RZ, 0x6 ;  /* 0x000000d500007211 */ /* 0x000fe200078f30ff */
[--C-:B------:R-:W-:Y:S01]  /*11a10*/  HADD2.F32 R36, -RZ, R24.reuse.H0_H0 ;  /* 0x20000018ff247230 */ /* 0x100fe20000004100 */
[----:B------:R-:W-:Y:S01]  /*11a20*/  LEA.HI R2, R45, R2, RZ, 0x1d ;  /* 0x000000022d027211 */ /* 0x000fe200078fe8ff */
[----:B------:R-:W-:Y:S01]  /*11a30*/  HADD2.F32 R34, -RZ, R13.H0_H0 ;  /* 0x2000000dff227230 */ /* 0x000fe20000004100 */
[----:B0-----:R-:W-:Y:S01]  /*11a40*/  LOP3.LUT R4, R55, 0x38, R3, 0xf8, !PT ;  /* 0x0000003837047812 */ /* 0x001fe200078ef803 */
[----:B------:R-:W-:Y:S01]  /*11a50*/  IMAD.SHL.U32 R0, R0, 0x80, RZ ;  /* 0x0000008000007824 */ /* 0x000fe200078e00ff */
[----:B------:R-:W-:Y:S01]  /*11a60*/  SHF.R.S32.HI R3, RZ, 0x1f, R2 ;  /* 0x0000001fff037819 */ /* 0x000fe20000011402 */
[----:B------:R-:W-:Y:S01]  /*11a70*/  HADD2.F32 R38, -RZ, R25.H0_H0 ;  /* 0x20000019ff267230 */ /* 0x000fe20000004100 */
[----:B-----5:R-:W-:Y:S01]  /*11a80*/  R2UR UR4, R58 ;  /* 0x000000003a0472ca */ /* 0x020fe200000e0000 */
[----:B------:R-:W-:Y:S01]  /*11a90*/  HADD2.F32 R40, -RZ, R24.H1_H1 ;  /* 0x30000018ff287230 */ /* 0x000fe20000004100 */
[----:B------:R-:W-:Y:S01]  /*11aa0*/  LOP3.LUT R5, R0, 0xffffe000, RZ, 0xc0, !PT ;  /* 0xffffe00000057812 */ /* 0x000fe200078ec0ff */
[----:B------:R-:W-:Y:S01]  /*11ab0*/  IMAD.SHL.U32 R0, R2, 0x8, RZ ;  /* 0x0000000802007824 */ /* 0x000fe200078e00ff */
[----:B------:R-:W-:Y:S01]  /*11ac0*/  LEA.HI R3, R3, R2, RZ, 0x3 ;  /* 0x0000000203037211 */ /* 0x000fe200078f18ff */
[----:B------:R-:W-:Y:S01]  /*11ad0*/  HADD2.F32 R24, -RZ, R13.H1_H1 ;  /* 0x3000000dff187230 */ /* 0x000fe20000004100 */
[----:B------:R-:W-:Y:S01]  /*11ae0*/  LOP3.LUT R4, R4, R57, RZ, 0x3c, !PT ;  /* 0x0000003904047212 */ /* 0x000fe200078e3cff */
[----:B------:R-:W-:Y:S01]  /*11af0*/  HADD2.F32 R37, -RZ, R25.H1_H1 ;  /* 0x30000019ff257230 */ /* 0x000fe20000004100 */
[----:B------:R-:W-:-:S02]  /*11b00*/  LOP3.LUT R0, R55, 0x38, R0, 0xf8, !PT ;  /* 0x0000003837007812 */ /* 0x000fc400078ef800 */
[----:B------:R-:W-:Y:S02]  /*11b10*/  SHF.L.U32 R3, R3, 0xa, RZ ;  /* 0x0000000a03037819 */ /* 0x000fe400000006ff */
[----:B------:R-:W-:Y:S02]  /*11b20*/  LOP3.LUT R0, R0, R57, RZ, 0x3c, !PT ;  /* 0x0000003900007212 */ /* 0x000fe400078e3cff */
[----:B------:R-:W-:Y:S02]  /*11b30*/  LOP3.LUT R3, R3, 0x7fffe000, RZ, 0xc0, !PT ;  /* 0x7fffe00003037812 */ /* 0x000fe400078ec0ff */
[--C-:B------:R-:W-:Y:S02]  /*11b40*/  IADD3 R4, R4, R5, R54.reuse ;  /* 0x0000000504047210 */ /* 0x100fe40007ffe036 */
[----:B------:R-:W-:Y:S02]  /*11b50*/  IADD3 R3, R0, R3, R54 ;  /* 0x0000000300037210 */ /* 0x000fe40007ffe036 */
[----:B------:R-:W-:-:S03]  /*11b60*/  LEA R39, R4, UR4, 0x1 ;  /* 0x0000000404277c11 */ /* 0x000fc6000f8e08ff */
[----:B------:R-:W-:Y:S02]  /*11b70*/  IMAD R3, R3, 0x2, R22 ;  /* 0x0000000203037824 */ /* 0x000fe400078e0216 */
[----:B------:R-:W0:Y:S04]  /*11b80*/  LDS.128 R4, [R39] ;  /* 0x0000000027047984 */ /* 0x000e280000000c00 */
[----:B------:R-:W1:Y:S01]  /*11b90*/  LDS.128 R8, [R3+0x14400] ;  /* 0x0144000003087984 */ /* 0x000e620000000c00 */
[--C-:B0-----:R-:W-:Y:S02]  /*11ba0*/  HADD2.F32 R0, -RZ, R4.reuse.H0_H0 ;  /* 0x20000004ff007230 */ /* 0x101fe40000004100 */
[----:B------:R-:W-:Y:S02]  /*11bb0*/  HADD2.F32 R4, -RZ, R4.H1_H1 ;  /* 0x30000004ff047230 */ /* 0x000fe40000004100 */
[----:B-1----:R-:W-:-:S02]  /*11bc0*/  HADD2.F32 R29, -RZ, R8.H0_H0 ;  /* 0x20000008ff1d7230 */ /* 0x002fc40000004100 */
[----:B------:R-:W-:Y:S02]  /*11bd0*/  HADD2.F32 R8, -RZ, R8.H1_H1 ;  /* 0x30000008ff087230 */ /* 0x000fe40000004100 */
[----:B------:R-:W-:Y:S02]  /*11be0*/  HADD2.F32 R30, -RZ, R9.H0_H0 ;  /* 0x20000009ff1e7230 */ /* 0x000fe40000004100 */
[-C--:B------:R-:W-:Y:S01]  /*11bf0*/  FMUL.FTZ R33, R36, R29.reuse ;  /* 0x0000001d24217220 */ /* 0x080fe20000410000 */
[----:B------:R-:W-:Y:S01]  /*11c00*/  FMUL.FTZ R29, R34, R29 ;  /* 0x0000001d221d7220 */ /* 0x000fe20000410000 */
[----:B------:R-:W-:Y:S01]  /*11c10*/  FMUL.FTZ R35, R38, R8 ;  /* 0x0000000826237220 */ /* 0x000fe20000410000 */
[----:B------:R-:W-:Y:S02]  /*11c20*/  HADD2.F32 R2, -RZ, R5.H0_H0 ;  /* 0x20000005ff027230 */ /* 0x000fe40000004100 */
[----:B------:R-:W-:Y:S01]  /*11c30*/  FFMA.FTZ R33, R34, R0, -R33 ;  /* 0x0000000022217223 */ /* 0x000fe20000010821 */
[----:B------:R-:W-:-:S02]  /*11c40*/  HADD2.F32 R34, -RZ, R14.H0_H0 ;  /* 0x2000000eff227230 */ /* 0x000fc40000004100 */
[----:B------:R-:W-:Y:S01]  /*11c50*/  FFMA.FTZ R29, R36, R0, R29 ;  /* 0x00000000241d7223 */ /* 0x000fe2000001001d */
[----:B------:R-:W-:Y:S02]  /*11c60*/  HADD2.F32 R9, -RZ, R9.H1_H1 ;  /* 0x30000009ff097230 */ /* 0x000fe40000004100 */
[----:B------:R-:W-:Y:S01]  /*11c70*/  FMUL.FTZ R25, R24, R30 ;  /* 0x0000001e18197220 */ /* 0x000fe20000410000 */
[----:B------:R-:W-:Y:S02]  /*11c80*/  HADD2.F32 R5, -RZ, R5.H1_H1 ;  /* 0x30000005ff057230 */ /* 0x000fe40000004100 */
[C---:B------:R-:W-:Y:S01]  /*11c90*/  FMUL.FTZ R13, R34.reuse, R8 ;  /* 0x00000008220d7220 */ /* 0x040fe20000410000 */
[----:B------:R-:W-:Y:S01]  /*11ca0*/  FFMA.FTZ R0, R34, R4, -R35 ;  /* 0x0000000422007223 */ /* 0x000fe20000010823 */
[----:B------:R-:W-:Y:S01]  /*11cb0*/  FMUL.FTZ R35, R40, R30 ;  /* 0x0000001e28237220 */ /* 0x000fe20000410000 */
[----:B------:R-:W-:Y:S02]  /*11cc0*/  HADD2.F32 R31, -RZ, R10.H0_H0 ;  /* 0x2000000aff1f7230 */ /* 0x000fe40000004100 */
[----:B------:R-:W-:Y:S01]  /*11cd0*/  FFMA.FTZ R8, R38, R4, R13 ;  /* 0x0000000426087223 */ /* 0x000fe2000001000d */
[----:B------:R-:W-:-:S02]  /*11ce0*/  HADD2.F32 R13, -RZ, R14.H1_H1 ;  /* 0x3000000eff0d7230 */ /* 0x000fc40000004100 */
[-C--:B------:R-:W-:Y:S01]  /*11cf0*/  FFMA.FTZ R35, R24, R2.reuse, -R35 ;  /* 0x0000000218237223 */ /* 0x080fe20000010823 */
[----:B------:R-:W-:Y:S01]  /*11d00*/  FFMA.FTZ R25, R40, R2, R25 ;  /* 0x0000000228197223 */ /* 0x000fe20000010019 */
[----:B------:R-:W-:Y:S02]  /*11d10*/  HADD2.F32 R10, -RZ, R10.H1_H1 ;  /* 0x3000000aff0a7230 */ /* 0x000fe40000004100 */
[-C--:B------:R-:W-:Y:S01]  /*11d20*/  FMUL.FTZ R2, R37, R9.reuse ;  /* 0x0000000925027220 */ /* 0x080fe20000410000 */
[C---:B------:R-:W-:Y:S01]  /*11d30*/  FMUL.FTZ R4, R13.reuse, R9 ;  /* 0x000000090d047220 */ /* 0x040fe20000410000 */
[----:B------:R-:W-:Y:S01]  /*11d40*/  HADD2.F32 R36, -RZ, R27.H0_H0 ;  /* 0x2000001bff247230 */ /* 0x000fe20000004100 */
[----:B------:R-:W-:Y:S01]  /*11d50*/  F2FP.F16.F32.PACK_AB R8, R8, R29 ;  /* 0x0000001d0808723e */ /* 0x000fe200000000ff */
[----:B------:R-:W-:Y:S02]  /*11d60*/  HADD2.F32 R34, -RZ, R26.H0_H0 ;  /* 0x2000001aff227230 */ /* 0x000fe40000004100 */
[----:B------:R-:W-:Y:S01]  /*11d70*/  FFMA.FTZ R2, R13, R5, -R2 ;  /* 0x000000050d027223 */ /* 0x000fe20000010802 */
[----:B------:R-:W-:-:S02]  /*11d80*/  HADD2.F32 R12, -RZ, R6.H0_H0 ;  /* 0x20000006ff0c7230 */ /* 0x000fc40000004100 */
[----:B------:R-:W-:Y:S01]  /*11d90*/  FFMA.FTZ R14, R37, R5, R4 ;  /* 0x00000005250e7223 */ /* 0x000fe20000010004 */
[----:B------:R-:W-:Y:S02]  /*11da0*/  HADD2.F32 R24, -RZ, R15.H0_H0 ;  /* 0x2000000fff187230 */ /* 0x000fe40000004100 */
[----:B------:R-:W-:Y:S01]  /*11db0*/  FMUL.FTZ R5, R36, R10 ;  /* 0x0000000a24057220 */ /* 0x000fe20000410000 */
[----:B------:R-:W-:Y:S02]  /*11dc0*/  HADD2.F32 R30, -RZ, R20.H0_H0 ;  /* 0x20000014ff1e7230 */ /* 0x000fe40000004100 */
[-C--:B------:R-:W-:Y:S01]  /*11dd0*/  FMUL.FTZ R9, R34, R31.reuse ;  /* 0x0000001f22097220 */ /* 0x080fe20000410000 */
[----:B------:R-:W-:Y:S02]  /*11de0*/  HADD2.F32 R6, -RZ, R6.H1_H1 ;  /* 0x30000006ff067230 */ /* 0x000fe40000004100 */
[----:B------:R-:W-:Y:S01]  /*11df0*/  FMUL.FTZ R31, R24, R31 ;  /* 0x0000001f181f7220 */ /* 0x000fe20000410000 */
[----:B------:R-:W-:-:S02]  /*11e00*/  HADD2.F32 R32, -RZ, R11.H0_H0 ;  /* 0x2000000bff207230 */ /* 0x000fc40000004100 */
[C---:B------:R-:W-:Y:S01]  /*11e10*/  FMUL.FTZ R13, R30.reuse, R10 ;  /* 0x0000000a1e0d7220 */ /* 0x040fe20000410000 */
[----:B------:R-:W-:Y:S02]  /*11e20*/  HADD2.F32 R11, -RZ, R11.H1_H1 ;  /* 0x3000000bff0b7230 */ /* 0x000fe40000004100 */
[----:B------:R-:W-:Y:S01]  /*11e30*/  FFMA.FTZ R10, R30, R6, -R5 ;  /* 0x000000061e0a7223 */ /* 0x000fe20000010805 */
[----:B------:R-:W-:Y:S02]  /*11e40*/  HADD2.F32 R37, -RZ, R26.H1_H1 ;  /* 0x3000001aff257230 */ /* 0x000fe40000004100 */
[-C--:B------:R-:W-:Y:S01]  /*11e50*/  FFMA.FTZ R9, R24, R12.reuse, -R9 ;  /* 0x0000000c18097223 */ /* 0x080fe20000010809 */
[----:B------:R-:W-:Y:S02]  /*11e60*/  HADD2.F32 R27, -RZ, R27.H1_H1 ;  /* 0x3000001bff1b7230 */ /* 0x000fe40000004100 */
[----:B------:R-:W-:Y:S01]  /*11e70*/  FFMA.FTZ R31, R34, R12, R31 ;  /* 0x0000000c221f7223 */ /* 0x000fe2000001001f */
[----:B------:R-:W-:-:S02]  /*11e80*/  HADD2.F32 R15, -RZ, R15.H1_H1 ;  /* 0x3000000fff0f7230 */ /* 0x000fc40000004100 */
[----:B------:R-:W-:Y:S01]  /*11e90*/  FFMA.FTZ R12, R36, R6, R13 ;  /* 0x00000006240c7223 */ /* 0x000fe2000001000d */
[----:B------:R-:W-:Y:S02]  /*11ea0*/  HADD2.F32 R5, -RZ, R20.H1_H1 ;  /* 0x30000014ff057230 */ /* 0x000fe40000004100 */
[-C--:B------:R-:W-:Y:S01]  /*11eb0*/  FMUL.FTZ R4, R37, R32.reuse ;  /* 0x0000002025047220 */ /* 0x080fe20000410000 */
[--C-:B------:R-:W-:Y:S02]  /*11ec0*/  HADD2.F32 R21, -RZ, R7.reuse.H0_H0 ;  /* 0x20000007ff157230 */ /* 0x100fe40000004100 */
[-C--:B------:R-:W-:Y:S01]  /*11ed0*/  FMUL.FTZ R6, R27, R11.reuse ;  /* 0x0000000b1b067220 */ /* 0x080fe20000410000 */
        /* <DEDUP_REMOVED lines=14> */
[----:B------:R-:W-:-:S05]  /*11fc0*/  F2FP.F16.F32.PACK_AB R9, R14, R25 ;  /* 0x000000190e09723e */ /* 0x000fca00000000ff */
[----:B------:R0:W-:Y:S02]  /*11fd0*/  STS.128 [R3+0x14400], R8 ;  /* 0x0144000803007388 */ /* 0x0001e40000000c00 */
.L_x_603:
[----:B------:R-:W-:Y:S05]  /*11fe0*/  BSYNC B0 ;  /* 0x0000000000007941 */ /* 0x000fea0003800000 */
.L_x_572:
[----:B------:R-:W-:Y:S01]  /*11ff0*/  @!PT LDS RZ, [RZ] ;  /* 0x00000000fffff984 */ /* 0x000fe20000000800 */
[----:B------:R-:W-:Y:S01]  /*12000*/  @!PT LDS RZ, [RZ] ;  /* 0x00000000fffff984 */ /* 0x000fe20000000800 */
[----:B------:R-:W-:Y:S01]  /*12010*/  @!PT LDS RZ, [RZ] ;  /* 0x00000000fffff984 */ /* 0x000fe20000000800 */
[----:B------:R-:W-:Y:S01]  /*12020*/  @!PT LDS RZ, [RZ] ;  /* 0x00000000fffff984 */ /* 0x000fe20000000800 */
[----:B------:R1:W-:Y:S06]  /*12030*/  MEMBAR.ALL.CTA ;  /* 0x0000000000007992 */ /* 0x0003ec0000008000 */
[----:B-1----:R-:W1:Y:S01]  /*12040*/  FENCE.VIEW.ASYNC.S ;  /* 0x00000000000073c6 */ /* 0x002e620000000000 */
[----:B------:R-:W-:Y:S05]  /*12050*/  WARPSYNC.ALL ;  /* 0x0000000000007948 */ /* 0x000fea0003800000 */
[----:B-1----:R-:W-:Y:S06]  /*12060*/  BAR.SYNC.DEFER_BLOCKING 0xd, 0x100 ;  /* 0x0344000000007b1d */ /* 0x002fec0000010000 */
.L_x_570:
[----:B------:R-:W-:-:S06]  /*12070*/  ULOP3.LUT UR4, UR60, 0x1, URZ, 0xfc, !UPT ;  /* 0x000000013c047892 */ /* 0x000fcc000f8efc3f */
[----:B------:R-:W-:-:S05]  /*12080*/  IMAD.U32 R0, RZ, RZ, UR4 ;  /* 0x00000004ff007e24 */ /* 0x000fca000f8e00ff */
[----:B------:R-:W-:-:S13]  /*12090*/  ISETP.NE.AND P0, PT, R0, 0x3, PT ;  /* 0x000000030000780c */ /* 0x000fda0003f05270 */
[----:B------:R-:W-:Y:S05]  /*120a0*/  @!P0 BRA `(.L_x_629) ;  /* 0x0000000000048947 */ /* 0x000fea0003800000 */
[----:B------:R-:W-:Y:S01]  /*120b0*/  BPT.TRAP 0x1 ;  /* 0x000000040000795c */ /* 0x000fe20000300000 */
.L_x_629:
[----:B------:R-:W-:Y:S02]  /*120c0*/  LEA R0, R225, R22, 0x3 ;  /* 0x00000016e1007211 */ /* 0x000fe400078e18ff */
[----:B01----:R-:W-:-:S04]  /*120d0*/  SHF.L.U32 R3, R229, 0x1f, RZ ;  /* 0x0000001fe5037819 */ /* 0x003fc800000006ff */
[----:B------:R0:W1:Y:S01]  /*120e0*/  SYNCS.PHASECHK.TRANS64.TRYWAIT P1, [R0+URZ+0x38830], R3 ;  /* 0x03883003000075a7 */ /* 0x000062000802017f */
[----:B------:R-:W-:Y:S05]  /*120f0*/  @!P0 BRA `(.L_x_630) ;  /* 0x0000000000048947 */ /* 0x000fea0003800000 */
[----:B------:R-:W-:Y:S01]  /*12100*/  BPT.TRAP 0x1 ;  /* 0x000000040000795c */ /* 0x000fe20000300000 */
.L_x_630:
[----:B------:R-:W-:Y:S01]  /*12110*/  IMAD.MOV.U32 R151, RZ, RZ, RZ ;  /* 0x000000ffff977224 */ /* 0x000fe200078e00ff */
[----:B-1----:R-:W-:Y:S06]  /*12120*/  @P1 BRA `(.L_x_631) ;  /* 0x0000000000081947 */ /* 0x002fec0003800000 */
[----:B------:R-:W1:Y:S02]  /*12130*/  SYNCS.PHASECHK.TRANS64.TRYWAIT P1, [R0+URZ+0x38830], R3 ;  /* 0x03883003000075a7 */ /* 0x000e64000802017f */
[----:B-1----:R-:W-:Y:S05]  /*12140*/  @!P1 BRA `(.L_x_632) ;  /* 0x0000016400ec9947 */ /* 0x002fea0003800000 */
.L_x_631:
[----:B------:R-:W-:Y:S05]  /*12150*/  WARPSYNC.ALL ;  /* 0x0000000000007948 */ /* 0x000fea0003800000 */
[----:B------:R-:W-:Y:S01]  /*12160*/  VIADD R2, R22, 0x24400 ;  /* 0x0002440016027836 */ /* 0x000fe20000000000 */
[----:B------:R-:W-:Y:S01]  /*12170*/  R2UR UR20, R28 ;  /* 0x000000001c1472ca */ /* 0x000fe200000e0000 */
[----:B01----:R-:W-:Y:S01]  /*12180*/  IMAD.MOV.U32 R3, RZ, RZ, 0x40000040 ;  /* 0x40000040ff037424 */ /* 0x003fe200078e00ff */
[----:B--2--5:R-:W-:Y:S01]  /*12190*/  WARPGROUP.ARRIVE ;  /* 0x00000000000079c5 */ /* 0x024fe20000000000 */
[----:B------:R-:W-:Y:S01]  /*121a0*/  UMOV UR25, 0x40000040 ;  /* 0x4000004000197882 */ /* 0x000fe20000000000 */
[----:B------:R-:W-:Y:S01]  /*121b0*/  SHF.R.U32.HI R2, RZ, 0x4, R2 ;  /* 0x00000004ff027819 */ /* 0x000fe20000011602 */
[----:B------:R-:W-:Y:S01]  /*121c0*/  UMOV UR17, UR25 ;  /* 0x0000001900117c82 */ /* 0x000fe20008000000 */
[----:B------:R-:W-:Y:S01]  /*121d0*/  R2UR UR27, R3 ;  /* 0x00000000031b72ca */ /* 0x000fe200000e0000 */
[----:B------:R-:W-:Y:S01]  /*121e0*/  UMOV UR5, UR17 ;  /* 0x0000001100057c82 */ /* 0x000fe20008000000 */
[----:B------:R-:W-:Y:S01]  /*121f0*/  LOP3.LUT R2, R2, 0x3fff, RZ, 0xc0, !PT ;  /* 0x00003fff02027812 */ /* 0x000fe200078ec0ff */
[----:B---34-:R-:W-:Y:S01]  /*12200*/  IMAD.MOV.U32 R7, RZ, RZ, 0x40000040 ;  /* 0x40000040ff077424 */ /* 0x018fe200078e00ff */
[----:B------:R-:W-:Y:S01]  /*12210*/  MOV R5, 0x40000040 ;  /* 0x4000004000057802 */ /* 0x000fe20000000f00 */
[----:B------:R-:W-:Y:S01]  /*12220*/  UMOV UR9, UR17 ;  /* 0x0000001100097c82 */ /* 0x000fe20008000000 */
[----:B------:R-:W-:Y:S01]  /*12230*/  LOP3.LUT R4, R2, 0x10000, RZ, 0xfc, !PT ;  /* 0x0001000002047812 */ /* 0x000fe200078efcff */
[----:B------:R-:W-:Y:S01]  /*12240*/  ULOP3.LUT UR20, UR20, 0x10000, URZ, 0xfc, !UPT ;  /* 0x0001000014147892 */ /* 0x000fe2000f8efc3f */
[----:B------:R-:W-:Y:S01]  /*12250*/  R2UR UR7, R5 ;  /* 0x00000000050772ca */ /* 0x000fe200000e0000 */
[----:B------:R-:W-:Y:S01]  /*12260*/  UMOV UR13, UR17 ;  /* 0x00000011000d7c82 */ /* 0x000fe20008000000 */
[----:B------:R-:W-:Y:S01]  /*12270*/  R2UR UR11, R7 ;  /* 0x00000000070b72ca */ /* 0x000fe200000e0000 */
[----:B------:R-:W-:Y:S01]  /*12280*/  IMAD R2, R225, 0xa00, R4 ;  /* 0x00000a00e1027824 */ /* 0x000fe200078e0204 */
[----:B------:R0:W-:Y:S01]  /*12290*/  STL [R1+0x5c], R4 ;  /* 0x00005c0401007387 */ /* 0x0001e20000100800 */
[----:B------:R-:W-:Y:S01]  /*122a0*/  R2UR UR15, R5 ;  /* 0x00000000050f72ca */ /* 0x000fe200000e0000 */
[----:B------:R-:W-:Y:S01]  /*122b0*/  UMOV UR24, UR20 ;  /* 0x0000001400187c82 */ /* 0x000fe20008000000 */
[C---:B------:R-:W-:Y:S01]  /*122c0*/  VIADD R6, R2.reuse, 0x100 ;  /* 0x0000010002067836 */ /* 0x040fe20000000000 */
[----:B------:R-:W-:Y:S01]  /*122d0*/  R2UR UR26, R2 ;  /* 0x00000000021a72ca */ /* 0x000fe200000e0000 */
[----:B------:R-:W-:Y:S01]  /*122e0*/  UMOV UR16, UR24 ;  /* 0x0000001800107c82 */ /* 0x000fe20008000000 */
[----:B------:R-:W-:Y:S01]  /*122f0*/  R2UR UR19, R7 ;  /* 0x00000000071372ca */ /* 0x000fe200000e0000 */
[----:B------:R-:W-:Y:S01]  /*12300*/  UMOV UR4, UR16 ;  /* 0x0000001000047c82 */ /* 0x000fe20008000000 */
[----:B------:R-:W-:Y:S01]  /*12310*/  R2UR UR10, R6 ;  /* 0x00000000060a72ca */ /* 0x000fe200000e0000 */
[----:B------:R-:W-:Y:S01]  /*12320*/  UMOV UR8, UR16 ;  /* 0x0000001000087c82 */ /* 0x000fe20008000000 */
[C---:B0-----:R-:W-:Y:S01]  /*12330*/  IADD3 R4, R2.reuse, 0x80, RZ ;  /* 0x0000008002047810 */ /* 0x041fe20007ffe0ff */
[----:B------:R-:W-:Y:S01]  /*12340*/  UMOV UR12, UR16 ;  /* 0x00000010000c7c82 */ /* 0x000fe20008000000 */
[----:B------:R-:W-:Y:S01]  /*12350*/  IADD3 R6, R2, 0x200, RZ ;  /* 0x0000020002067810 */ /* 0x000fe20007ffe0ff */
[----:B------:R-:W-:Y:S01]  /*12360*/  IMAD.U32 R10, RZ, RZ, UR24 ;  /* 0x00000018ff0a7e24 */ /* 0x000fe2000f8e00ff */
[----:B------:R-:W-:Y:S01]  /*12370*/  R2UR UR6, R4 ;  /* 0x00000000040672ca */ /* 0x000fe200000e0000 */
[----:B------:R-:W-:Y:S01]  /*12380*/  VIADD R4, R2, 0x180 ;  /* 0x0000018002047836 */ /* 0x000fe20000000000 */
[----:B------:R-:W-:Y:S01]  /*12390*/  R2UR UR18, R6 ;  /* 0x00000000061272ca */ /* 0x000fe200000e0000 */
[----:B------:R-:W-:Y:S01]  /*123a0*/  HGMMA.64x16x16.F32 R56, gdesc[UR24], RZ, !UPT, gsb0 ;  /* 0x00200000183879f0 */ /* 0x000fe2000c0008ff */
[----:B------:R-:W-:Y:S01]  /*123b0*/  MOV R5, 0x40000040 ;  /* 0x4000004000057802 */ /* 0x000fe20000000f00 */
[----:B------:R-:W-:Y:S01]  /*123c0*/  IMAD.U32 R11, RZ, RZ, UR25 ;  /* 0x00000019ff0b7e24 */ /* 0x000fe2000f8e00ff */
[----:B------:R-:W-:Y:S01]  /*123d0*/  R2UR UR14, R4 ;  /* 0x00000000040e72ca */ /* 0x000fe200000e0000 */
[----:B------:R-:W-:Y:S01]  /*123e0*/  UMOV UR25, 0x40000040 ;  /* 0x4000004000197882 */ /* 0x000fe20000000000 */
[C---:B------:R-:W-:Y:S01]  /*123f0*/  IADD3 R4, R2.reuse, 0x2, RZ ;  /* 0x0000000202047810 */ /* 0x040fe20007ffe0ff */
[----:B------:R-:W-:Y:S01]  /*12400*/  VIADD R6, R2, 0x82 ;  /* 0x0000008202067836 */ /* 0x000fe20000000000 */
[----:B------:R-:W-:Y:S01]  /*12410*/  R2UR UR27, R5 ;  /* 0x00000000051b72ca */ /* 0x000fe200000e0000 */
[----:B------:R-:W-:Y:S01]  /*12420*/  IMAD.MOV.U32 R7, RZ, RZ, 0x40000040 ;  /* 0x40000040ff077424 */ /* 0x000fe200078e00ff */
[----:B------:R-:W-:Y:S01]  /*12430*/  R2UR UR26, R4 ;  /* 0x00000000041a72ca */ /* 0x000fe200000e0000 */
[C---:B------:R-:W-:Y:S01]  /*12440*/  VIADD R8, R2.reuse, 0x102 ;  /* 0x0000010202087836 */ /* 0x040fe20000000000 */
[----:B------:R-:W-:Y:S01]  /*12450*/  MOV R9, 0x40000040 ;  /* 0x4000004000097802 */ /* 0x000fe20000000f00 */
[----:B------:R-:W-:Y:S01]  /*12460*/  VIADD R4, R2, 0x182 ;  /* 0x0000018202047836 */ /* 0x000fe20000000000 */
[----:B------:R0:W-:Y:S01]  /*12470*/  STL.64 [R1+0x8], R10 ;  /* 0x0000080a01007387 */ /* 0x0001e20000100a00 */
[----:B------:R-:W-:Y:S01]  /*12480*/  IMAD.MOV.U32 R5, RZ, RZ, 0x40000040 ;  /* 0x40000040ff057424 */ /* 0x000fe200078e00ff */
[----:B------:R-:W-:Y:S01]  /*12490*/  UIADD3 UR56, UR20, 0x804, URZ ;  /* 0x0000080414387890 */ /* 0x000fe2000fffe03f */
[----:B------:R-:W-:Y:S01]  /*124a0*/  IMAD.MOV.U32 R3, RZ, RZ, 0x40000040 ;  /* 0x40000040ff037424 */ /* 0x000fe200078e00ff */
[----:B------:R-:W-:Y:S01]  /*124b0*/  UMOV UR57, 0x40000040 ;  /* 0x4000004000397882 */ /* 0x000fe20000000000 */
[----:B------:R-:W-:Y:S01]  /*124c0*/  UIADD3 UR52, UR20, 0x806, URZ ;  /* 0x0000080614347890 */ /* 0x000fe2000fffe03f */
[----:B------:R-:W-:Y:S01]  /*124d0*/  UMOV UR53, 0x40000040 ;  /* 0x4000004000357882 */ /* 0x000fe20000000000 */
[----:B------:R-:W-:Y:S01]  /*124e0*/  UIADD3 UR48, UR20, 0xc00, URZ ;  /* 0x00000c0014307890 */ /* 0x000fe2000fffe03f */
[----:B------:R-:W-:Y:S01]  /*124f0*/  UMOV UR49, 0x40000040 ;  /* 0x4000004000317882 */ /* 0x000fe20000000000 */
[----:B------:R-:W-:Y:S01]  /*12500*/  UIADD3 UR44, UR20, 0xc02, URZ ;  /* 0x00000c02142c7890 */ /* 0x000fe2000fffe03f */
[----:B0-----:R-:W-:Y:S01]  /*12510*/  IMAD.U32 R11, RZ, RZ, UR25 ;  /* 0x00000019ff0b7e24 */ /* 0x001fe2000f8e00ff */
[----:B------:R-:W-:Y:S01]  /*12520*/  UMOV UR45, 0x40000040 ;  /* 0x40000040002d7882 */ /* 0x000fe20000000000 */
[----:B------:R-:W-:Y:S01]  /*12530*/  UIADD3 UR40, UR20, 0xc04, URZ ;  /* 0x00000c0414287890 */ /* 0x000fe2000fffe03f */
[----:B------:R-:W-:Y:S01]  /*12540*/  UMOV UR41, 0x40000040 ;  /* 0x4000004000297882 */ /* 0x000fe20000000000 */
[----:B------:R-:W-:Y:S01]  /*12550*/  UIADD3 UR36, UR20, 0xc06, URZ ;  /* 0x00000c0614247890 */ /* 0x000fe2000fffe03f */
[----:B------:R-:W-:Y:S01]  /*12560*/  UMOV UR37, 0x40000040 ;  /* 0x4000004000257882 */ /* 0x000fe20000000000 */
[----:B------:R-:W-:-:S02]  /*12570*/  WARPGROUP.DEPBAR.LE gsb0, 0x0 ;  /* 0x00008000000079c5 */ /* 0x000fc40000010000 */
[----:B------:R-:W-:-:S06]  /*12580*/  WARPGROUP.ARRIVE ;  /* 0x00000000000079c5 */ /* 0x000fcc0000000000 */
[----:B------:R-:W-:Y:S01]  /*12590*/  HGMMA.64x16x16.F32 R48, gdesc[UR4], RZ, !UPT, gsb0 ;  /* 0x00200000043079f0 */ /* 0x000fe2000c0008ff */
[----:B------:R-:W-:Y:S01]  /*125a0*/  UIADD3 UR4, UR20, 0x2, URZ ;  /* 0x0000000214047890 */ /* 0x000fe2000fffe03f */
[----:B------:R-:W-:Y:S01]  /*125b0*/  R2UR UR6, R6 ;  /* 0x00000000060672ca */ /* 0x000fe200000e0000 */
[----:B------:R-:W-:Y:S01]  /*125c0*/  VIADD R6, R2, 0x202 ;  /* 0x0000020202067836 */ /* 0x000fe20000000000 */
[----:B------:R-:W-:Y:S02]  /*125d0*/  R2UR UR7, R7 ;  /* 0x00000000070772ca */ /* 0x000fe400000e0000 */
[----:B------:R-:W-:Y:S02]  /*125e0*/  MOV R7, 0x40000040 ;  /* 0x4000004000077802 */ /* 0x000fe40000000f00 */
[----:B------:R-:W-:Y:S02]  /*125f0*/  UMOV UR24, UR4 ;  /* 0x0000000400187c82 */ /* 0x000fe40008000000 */
[----:B------:R-:W-:-:S05]  /*12600*/  IMAD.U32 R10, RZ, RZ, UR24 ;  /* 0x00000018ff0a7e24 */ /* 0x000fca000f8e00ff */
[----:B------:R0:W-:Y:S01]  /*12610*/  STL.64 [R1], R10 ;  /* 0x0000000a01007387 */ /* 0x0001e20000100a00 */
[----:B------:R-:W-:Y:S02]  /*12620*/  WARPGROUP.DEPBAR.LE gsb0, 0x0 ;  /* 0x00008000000079c5 */ /* 0x000fe40000010000 */
[----:B------:R-:W-:-:S06]  /*12630*/  WARPGROUP.ARRIVE ;  /* 0x00000000000079c5 */ /* 0x000fcc0000000000 */
[----:B------:R-:W-:Y:S01]  /*12640*/  HGMMA.64x16x16.F32 R40, gdesc[UR8], RZ, !UPT, gsb0 ;  /* 0x00200000082879f0 */ /* 0x000fe2000c0008ff */
[----:B------:R-:W-:Y:S01]  /*12650*/  R2UR UR10, R8 ;  /* 0x00000000080a72ca */ /* 0x000fe200000e0000 */
[----:B------:R-:W-:Y:S01]  /*12660*/  VIADD R8, R2, 0x104 ;  /* 0x0000010402087836 */ /* 0x000fe20000000000 */
[----:B------:R-:W-:Y:S02]  /*12670*/  R2UR UR11, R9 ;  /* 0x00000000090b72ca */ /* 0x000fe400000e0000 */
[----:B------:R-:W-:Y:S01]  /*12680*/  MOV R9, 0x40000040 ;  /* 0x4000004000097802 */ /* 0x000fe20000000f00 */
[----:B------:R-:W-:Y:S02]  /*12690*/  WARPGROUP.DEPBAR.LE gsb0, 0x0 ;  /* 0x00008000000079c5 */ /* 0x000fe40000010000 */
[----:B------:R-:W-:-:S06]  /*126a0*/  WARPGROUP.ARRIVE ;  /* 0x00000000000079c5 */ /* 0x000fcc0000000000 */
[----:B------:R-:W-:Y:S01]  /*126b0*/  HGMMA.64x16x16.F32 R32, gdesc[UR12], RZ, !UPT, gsb0 ;  /* 0x002000000c2079f0 */ /* 0x000fe2000c0008ff */
[----:B------:R-:W-:Y:S02]  /*126c0*/  R2UR UR14, R4 ;  /* 0x00000000040e72ca */ /* 0x000fe400000e0000 */
[----:B------:R-:W-:Y:S02]  /*126d0*/  R2UR UR15, R5 ;  /* 0x00000000050f72ca */ /* 0x000fe400000e0000 */
[----:B------:R-:W-:Y:S02]  /*126e0*/  IADD3 R4, R2, 0x4, RZ ;  /* 0x0000000402047810 */ /* 0x000fe40007ffe0ff */
[----:B------:R-:W-:Y:S01]  /*126f0*/  MOV R5, 0x40000040 ;  /* 0x4000004000057802 */ /* 0x000fe20000000f00 */
[----:B------:R-:W-:Y:S02]  /*12700*/  WARPGROUP.DEPBAR.LE gsb0, 0x0 ;  /* 0x00008000000079c5 */ /* 0x000fe40000010000 */
[----:B------:R-:W-:-:S06]  /*12710*/  WARPGROUP.ARRIVE ;  /* 0x00000000000079c5 */ /* 0x000fcc0000000000 */
[----:B------:R-:W-:Y:S01]  /*12720*/  HGMMA.64x16x16.F32 R24, gdesc[UR16], RZ, !UPT, gsb0 ;  /* 0x00200000101879f0 */ /* 0x000fe2000c0008ff */
[----:B------:R-:W-:Y:S01]  /*12730*/  UMOV UR16, UR24 ;  /* 0x0000001800107c82 */ /* 0x000fe20008000000 */
[----:B------:R-:W-:Y:S01]  /*12740*/  UMOV UR17, UR25 ;  /* 0x0000001900117c82 */ /* 0x000fe20008000000 */
[----:B------:R-:W-:Y:S01]  /*12750*/  UMOV UR4, UR16 ;  /* 0x0000001000047c82 */ /* 0x000fe20008000000 */
[----:B------:R-:W-:Y:S01]  /*12760*/  UMOV UR5, UR17 ;  /* 0x0000001100057c82 */ /* 0x000fe20008000000 */
[----:B------:R-:W-:Y:S01]  /*12770*/  UMOV UR8, UR16 ;  /* 0x0000001000087c82 */ /* 0x000fe20008000000 */
[----:B------:R-:W-:Y:S01]  /*12780*/  UMOV UR9, UR17 ;  /* 0x0000001100097c82 */ /* 0x000fe20008000000 */
[----:B------:R-:W-:Y:S01]  /*12790*/  UMOV UR12, UR16 ;  /* 0x00000010000c7c82 */ /* 0x000fe20008000000 */
[----:B------:R-:W-:Y:S01]  /*127a0*/  UMOV UR13, UR17 ;  /* 0x00000011000d7c82 */ /* 0x000fe20008000000 */
[----:B------:R-:W-:Y:S01]  /*127b0*/  R2UR UR18, R6 ;  /* 0x00000000061272ca */ /* 0x000fe200000e0000 */
[----:B------:R-:W-:Y:S01]  /*127c0*/  VIADD R6, R2, 0x84 ;  /* 0x0000008402067836 */ /* 0x000fe20000000000 */
[----:B------:R-:W-:Y:S01]  /*127d0*/  R2UR UR19, R7 ;  /* 0x00000000071372ca */ /* 0x000fe200000e0000 */
[----:B------:R-:W-:Y:S01]  /*127e0*/  IMAD.MOV.U32 R7, RZ, RZ, 0x40000040 ;  /* 0x40000040ff077424 */ /* 0x000fe200078e00ff */
[----:B------:R-:W-:-:S02]  /*127f0*/  WARPGROUP.DEPBAR.LE gsb0, 0x0 ;  /* 0x00008000000079c5 */ /* 0x000fc40000010000 */
[----:B------:R-:W-:-:S06]  /*12800*/  WARPGROUP.ARRIVE ;  /* 0x00000000000079c5 */ /* 0x000fcc0000000000 */
[----:B------:R-:W-:Y:S01]  /*12810*/  HGMMA.64x16x16.F32 R56, gdesc[UR24], R56, gsb0 ;  /* 0x00200000183879f0 */ /* 0x000fe20008000838 */
[----:B------:R-:W-:Y:S01]  /*12820*/  R2UR UR26, R4 ;  /* 0x00000000041a72ca */ /* 0x000fe200000e0000 */
[----:B------:R-:W-:Y:S01]  /*12830*/  UMOV UR25, 0x40000040 ;  /* 0x4000004000197882 */ /* 0x000fe20000000000 */
[----:B------:R-:W-:Y:S01]  /*12840*/  R2UR UR27, R5 ;  /* 0x00000000051b72ca */ /* 0x000fe200000e0000 */
[----:B------:R-:W-:Y:S02]  /*12850*/  VIADD R4, R2, 0x184 ;  /* 0x0000018402047836 */ /* 0x000fe40000000000 */
[----:B------:R-:W-:Y:S02]  /*12860*/  IMAD.MOV.U32 R5, RZ, RZ, 0x40000040 ;  /* 0x40000040ff057424 */ /* 0x000fe400078e00ff */
[----:B0-----:R-:W-:Y:S01]  /*12870*/  IMAD.U32 R11, RZ, RZ, UR25 ;  /* 0x00000019ff0b7e24 */ /* 0x001fe2000f8e00ff */
[----:B------:R-:W-:Y:S02]  /*12880*/  WARPGROUP.DEPBAR.LE gsb0, 0x0 ;  /* 0x00008000000079c5 */ /* 0x000fe40000010000 */
[----:B------:R-:W-:-:S06]  /*12890*/  WARPGROUP.ARRIVE ;  /* 0x00000000000079c5 */ /* 0x000fcc0000000000 */
[----:B------:R-:W-:Y:S01]  /*128a0*/  HGMMA.64x16x16.F32 R48, gdesc[UR4], R48, gsb0 ;  /* 0x00200000043079f0 */ /* 0x000fe20008000830 */
[----:B------:R-:W-:Y:S01]  /*128b0*/  UIADD3 UR4, UR20, 0x4, URZ ;  /* 0x0000000414047890 */ /* 0x000fe2000fffe03f */
[----:B------:R-:W-:Y:S01]  /*128c0*/  R2UR UR6, R6 ;  /* 0x00000000060672ca */ /* 0x000fe200000e0000 */
[----:B------:R-:W-:Y:S01]  /*128d0*/  VIADD R6, R2, 0x204 ;  /* 0x0000020402067836 */ /* 0x000fe20000000000 */
[----:B------:R-:W-:Y:S02]  /*128e0*/  R2UR UR7, R7 ;  /* 0x00000000070772ca */ /* 0x000fe400000e0000 */
[----:B------:R-:W-:Y:S02]  /*128f0*/  MOV R7, 0x40000040 ;  /* 0x4000004000077802 */ /* 0x000fe40000000f00 */
[----:B------:R-:W-:Y:S02]  /*12900*/  UMOV UR24, UR4 ;  /* 0x0000000400187c82 */ /* 0x000fe40008000000 */
[----:B------:R-:W-:-:S05]  /*12910*/  IMAD.U32 R10, RZ, RZ, UR24 ;  /* 0x00000018ff0a7e24 */ /* 0x000fca000f8e00ff */
[----:B------:R0:W-:Y:S01]  /*12920*/  STL.64 [R1+0x48], R10 ;  /* 0x0000480a01007387 */ /* 0x0001e20000100a00 */
[----:B------:R-:W-:Y:S02]  /*12930*/  WARPGROUP.DEPBAR.LE gsb0, 0x0 ;  /* 0x00008000000079c5 */ /* 0x000fe40000010000 */
[----:B------:R-:W-:-:S06]  /*12940*/  WARPGROUP.ARRIVE ;  /* 0x00000000000079c5 */ /* 0x000fcc0000000000 */
[----:B------:R-:W-:Y:S01]  /*12950*/  HGMMA.64x16x16.F32 R40, gdesc[UR8], R40, gsb0 ;  /* 0x00200000082879f0 */ /* 0x000fe20008000828 */
[----:B------:R-:W-:Y:S01]  /*12960*/  R2UR UR10, R8 ;  /* 0x00000000080a72ca */ /* 0x000fe200000e0000 */
[----:B------:R-:W-:Y:S01]  /*12970*/  VIADD R8, R2, 0x106 ;  /* 0x0000010602087836 */ /* 0x000fe20000000000 */
[----:B------:R-:W-:Y:S02]  /*12980*/  R2UR UR11, R9 ;  /* 0x00000000090b72ca */ /* 0x000fe400000e0000 */
[----:B------:R-:W-:Y:S01]  /*12990*/  MOV R9, 0x40000040 ;  /* 0x4000004000097802 */ /* 0x000fe20000000f00 */
[----:B------:R-:W-:Y:S02]  /*129a0*/  WARPGROUP.DEPBAR.LE gsb0, 0x0 ;  /* 0x00008000000079c5 */ /* 0x000fe40000010000 */
[----:B------:R-:W-:-:S06]  /*129b0*/  WARPGROUP.ARRIVE ;  /* 0x00000000000079c5 */ /* 0x000fcc0000000000 */
[----:B------:R-:W-:Y:S01]  /*129c0*/  HGMMA.64x16x16.F32 R32, gdesc[UR12], R32, gsb0 ;  /* 0x002000000c2079f0 */ /* 0x000fe20008000820 */
[----:B------:R-:W-:Y:S02]  /*129d0*/  R2UR UR14, R4 ;  /* 0x00000000040e72ca */ /* 0x000fe400000e0000 */
[----:B------:R-:W-:Y:S02]  /*129e0*/  R2UR UR15, R5 ;  /* 0x00000000050f72ca */ /* 0x000fe400000e0000 */
[----:B------:R-:W-:Y:S02]  /*129f0*/  IADD3 R4, R2, 0x6, RZ ;  /* 0x0000000602047810 */ /* 0x000fe40007ffe0ff */
[----:B------:R-:W-:Y:S01]  /*12a00*/  MOV R5, 0x40000040 ;  /* 0x4000004000057802 */ /* 0x000fe20000000f00 */
[----:B------:R-:W-:Y:S02]  /*12a10*/  WARPGROUP.DEPBAR.LE gsb0, 0x0 ;  /* 0x00008000000079c5 */ /* 0x000fe40000010000 */
[----:B------:R-:W-:-:S06]  /*12a20*/  WARPGROUP.ARRIVE ;  /* 0x00000000000079c5 */ /* 0x000fcc0000000000 */
[----:B------:R-:W-:Y:S01]  /*12a30*/  HGMMA.64x16x16.F32 R24, gdesc[UR16], R24, gsb0 ;  /* 0x00200000101879f0 */ /* 0x000fe20008000818 */
        /* <DEDUP_REMOVED lines=339> */
[----:B------:R-:W-:Y:S02]  /*13f70*/  MOV R5, 0x40000040 ;  /* 0x4000004000057802 */ /* 0x000fe40000000f00 */
[----:B------:R-:W-:Y:S01]  /*13f80*/  R2UR UR58, R4 ;  /* 0x00000000043a72ca */ /* 0x000fe200000e0000 */
[----:B------:R-:W-:Y:S01]  /*13f90*/  VIADD R4, R2, 0x684 ;  /* 0x0000068402047836 */ /* 0x000fe20000000000 */
[----:B------:R-:W-:Y:S01]  /*13fa0*/  R2UR UR59, R5 ;  /* 0x00000000053b72ca */ /* 0x000fe200000e0000 */
[----:B------:R-:W-:Y:S01]  /*13fb0*/  IMAD.MOV.U32 R5, RZ, RZ, 0x40000040 ;  /* 0x40000040ff057424 */ /* 0x000fe200078e00ff */
[----:B------:R-:W-:-:S02]  /*13fc0*/  WARPGROUP.DEPBAR.LE gsb0, 0x0 ;  /* 0x00008000000079c5 */ /* 0x000fc40000010000 */
        /* <DEDUP_REMOVED lines=16> */
[----:B------:R-:W-:Y:S03]  /*140d0*/  HGMMA.64x16x16.F32 R56, gdesc[UR24], R56, gsb0 ;  /* 0x00200000183879f0 */ /* 0x000fe60008000838 */
[----:B------:R-:W-:Y:S02]  /*140e0*/  WARPGROUP.DEPBAR.LE gsb0, 0x0 ;  /* 0x00008000000079c5 */ /* 0x000fe40000010000 */
[----:B------:R-:W-:-:S06]  /*140f0*/  WARPGROUP.ARRIVE ;  /* 0x00000000000079c5 */ /* 0x000fcc0000000000 */
[----:B------:R-:W-:Y:S01]  /*14100*/  HGMMA.64x16x16.F32 R48, gdesc[UR4], R48, gsb0 ;  /* 0x00200000043079f0 */ /* 0x000fe20008000830 */
[----:B------:R-:W-:Y:S01]  /*14110*/  R2UR UR6, R8 ;  /* 0x00000000080672ca */ /* 0x000fe200000e0000 */
[----:B------:R-:W-:Y:S01]  /*14120*/  UMOV UR4, UR56 ;  /* 0x0000003800047c82 */ /* 0x000fe20008000000 */
[----:B------:R-:W-:Y:S01]  /*14130*/  R2UR UR7, R9 ;  /* 0x00000000090772ca */ /* 0x000fe200000e0000 */
[----:B------:R-:W-:Y:S01]  /*14140*/  UMOV UR5, UR57 ;  /* 0x0000003900057c82 */ /* 0x000fe20008000000 */
[----:B------:R-:W-:Y:S01]  /*14150*/  IMAD.MOV.U32 R9, RZ, RZ, 0x40000040 ;  /* 0x40000040ff097424 */ /* 0x000fe200078e00ff */
[----:B------:R-:W-:Y:S01]  /*14160*/  IADD3 R8, R2, 0x606, RZ ;  /* 0x0000060602087810 */ /* 0x000fe20007ffe0ff */
[----:B------:R-:W-:Y:S02]  /*14170*/  WARPGROUP.DEPBAR.LE gsb0, 0x0 ;  /* 0x00008000000079c5 */ /* 0x000fe40000010000 */
[----:B------:R-:W-:-:S06]  /*14180*/  WARPGROUP.ARRIVE ;  /* 0x00000000000079c5 */ /* 0x000fcc0000000000 */
[----:B------:R-:W-:Y:S01]  /*14190*/  HGMMA.64x16x16.F32 R40, gdesc[UR8], R40, gsb0 ;  /* 0x00200000082879f0 */ /* 0x000fe20008000828 */
[----:B------:R-:W-:Y:S01]  /*141a0*/  R2UR UR10, R4 ;  /* 0x00000000040a72ca */ /* 0x000fe200000e0000 */
[----:B------:R-:W-:Y:S01]  /*141b0*/  UMOV UR8, UR56 ;  /* 0x0000003800087c82 */ /* 0x000fe20008000000 */
[----:B------:R-:W-:Y:S01]  /*141c0*/  R2UR UR11, R5 ;  /* 0x00000000050b72ca */ /* 0x000fe200000e0000 */
[----:B------:R-:W-:Y:S01]  /*141d0*/  UMOV UR9, UR57 ;  /* 0x0000003900097c82 */ /* 0x000fe20008000000 */
[----:B------:R-:W-:Y:S02]  /*141e0*/  VIADD R4, R2, 0x506 ;  /* 0x0000050602047836 */ /* 0x000fe40000000000 */
[----:B------:R-:W-:-:S03]  /*141f0*/  IMAD.MOV.U32 R5, RZ, RZ, 0x40000040 ;  /* 0x40000040ff057424 */ /* 0x000fc600078e00ff */
        /* <DEDUP_REMOVED lines=9> */
[----:B------:R-:W-:Y:S02]  /*14290*/  WARPGROUP.DEPBAR.LE gsb0, 0x0 ;  /* 0x00008000000079c5 */ /* 0x000fe40000010000 */
[----:B------:R-:W-:-:S06]  /*142a0*/  WARPGROUP.ARRIVE ;  /* 0x00000000000079c5 */ /* 0x000fcc0000000000 */
[----:B------:R-:W-:Y:S01]  /*142b0*/  HGMMA.64x16x16.F32 R24, gdesc[UR16], R24, gsb0 ;  /* 0x00200000101879f0 */ /* 0x000fe20008000818 */
[----:B------:R-:W-:Y:S01]  /*142c0*/  R2UR UR18, R6 ;  /* 0x00000000061272ca */ /* 0x000fe200000e0000 */
[----:B------:R-:W-:Y:S01]  /*142d0*/  UMOV UR16, UR56 ;  /* 0x0000003800107c82 */ /* 0x000fe20008000000 */
[----:B------:R-:W-:Y:S01]  /*142e0*/  R2UR UR19, R7 ;  /* 0x00000000071372ca */ /* 0x000fe200000e0000 */
[----:B------:R-:W-:Y:S01]  /*142f0*/  UMOV UR17, UR57 ;  /* 0x0000003900117c82 */ /* 0x000fe20008000000 */
[----:B------:R-:W-:Y:S01]  /*14300*/  VIADD R6, R2, 0x704 ;  /* 0x0000070402067836 */ /* 0x000fe20000000000 */
[----:B------:R-:W-:-:S04]  /*14310*/  MOV R7, 0x40000040 ;  /* 0x4000004000077802 */ /* 0x000fc80000000f00 */
[----:B------:R-:W-:Y:S01]  /*14320*/  R2UR UR14, R6 ;  /* 0x00000000060e72ca */ /* 0x000fe200000e0000 */
[----:B------:R-:W-:Y:S01]  /*14330*/  VIADD R6, R2, 0x586 ;  /* 0x0000058602067836 */ /* 0x000fe20000000000 */
[----:B------:R-:W-:Y:S01]  /*14340*/  R2UR UR15, R7 ;  /* 0x00000000070f72ca */ /* 0x000fe200000e0000 */
[----:B------:R-:W-:Y:S01]  /*14350*/  IMAD.MOV.U32 R7, RZ, RZ, 0x40000040 ;  /* 0x40000040ff077424 */ /* 0x000fe200078e00ff */
[----:B------:R-:W-:Y:S02]  /*14360*/  WARPGROUP.DEPBAR.LE gsb0, 0x0 ;  /* 0x00008000000079c5 */ /* 0x000fe40000010000 */
        /* <DEDUP_REMOVED lines=10> */
[----:B------:R-:W-:Y:S01]  /*14410*/  IMAD.MOV.U32 R7, RZ, RZ, 0x40000040 ;  /* 0x40000040ff077424 */ /* 0x000fe200078e00ff */
        /* <DEDUP_REMOVED lines=9> */
[----:B------:R-:W-:Y:S01]  /*144b0*/  R2UR UR50, R4 ;  /* 0x00000000043272ca */ /* 0x000fe200000e0000 */
[----:B------:R-:W-:Y:S01]  /*144c0*/  VIADD R4, R2, 0x900 ;  /* 0x0000090002047836 */ /* 0x000fe20000000000 */
[----:B------:R-:W-:Y:S01]  /*144d0*/  R2UR UR51, R5 ;  /* 0x00000000053372ca */ /* 0x000fe200000e0000 */
        /* <DEDUP_REMOVED lines=8> */
[----:B------:R-:W-:Y:S02]  /*14560*/  IADD3 R6, R2, 0x800, RZ ;  /* 0x0000080002067810 */ /* 0x000fe40007ffe0ff */
[----:B------:R-:W-:Y:S01]  /*14570*/  MOV R7, 0x40000040 ;  /* 0x4000004000077802 */ /* 0x000fe20000000f00 */
        /* <DEDUP_REMOVED lines=136> */
[C---:B------:R-:W-:Y:S02]  /*14e00*/  IADD3 R6, R2.reuse, 0x806, RZ ;  /* 0x0000080602067810 */ /* 0x040fe40007ffe0ff */
[----:B------:R-:W-:Y:S02]  /*14e10*/  MOV R7, 0x40000040 ;  /* 0x4000004000077802 */ /* 0x000fe40000000f00 */
[----:B------:R-:W-:Y:S01]  /*14e20*/  IADD3 R2, R2, 0x986, RZ ;  /* 0x0000098602027810 */ /* 0x000fe20007ffe0ff */
        /* <DEDUP_REMOVED lines=33> */
[----:B------:R-:W-:Y:S03]  /*15040*/  HGMMA.64x16x16.F32 R56, gdesc[UR36], R56, gsb0 ;  /* 0x00200000243879f0 */ /* 0x000fe60008000838 */
        /* <DEDUP_REMOVED lines=13> */
[----:B0-----:R-:W-:Y:S05]  /*15120*/  @!P0 BRA `(.L_x_633) ;  /* 0x0000000000048947 */ /* 0x001fea0003800000 */
[----:B------:R-:W-:Y:S01]  /*15130*/  BPT.TRAP 0x1 ;  /* 0x000000040000795c */ /* 0x000fe20000300000 */
.L_x_633:
[----:B------:R-:W-:Y:S01]  /*15140*/  LOP3.LUT R65, R65, 0xffffff80, RZ, 0xc0, !PT ;  /* 0xffffff8041417812 */ /* 0x000fe200078ec0ff */
[----:B------:R-:W-:Y:S01]  /*15150*/  ULDC UR4, c[0x0][0x9d8] ;  /* 0x0002760000047ab9 */ /* 0x000fe20000000800 */
[----:B------:R-:W-:Y:S01]  /*15160*/  IMAD.MOV.U32 R5, RZ, RZ, -0x2 ;  /* 0xfffffffeff057424 */ /* 0x000fe200078e00ff */
[----:B------:R-:W2:Y:S01]  /*15170*/  LDL R67, [R1+0x58] ;  /* 0x0000580001437983 */ /* 0x000ea20000100800 */
[----:B------:R-:W-:Y:S01]  /*15180*/  IADD3 R65, R64, -R65, RZ ;  /* 0x8000004140417210 */ /* 0x000fe20007ffe0ff */
[----:B------:R-:W-:Y:S01]  /*15190*/  FMUL.FTZ R56, R56, UR4 ;  /* 0x0000000438387c20 */ /* 0x000fe20008410000 */
[----:B------:R-:W-:Y:S01]  /*151a0*/  FMUL.FTZ R57, R57, UR4 ;  /* 0x0000000439397c20 */ /* 0x000fe20008410000 */
[----:B------:R-:W-:Y:S01]  /*151b0*/  FMUL.FTZ R60, R60, UR4 ;  /* 0x000000043c3c7c20 */ /* 0x000fe20008410000 */
[----:B------:R-:W-:Y:S01]  /*151c0*/  SHF.R.S32.HI R4, RZ, 0x1f, R65 ;  /* 0x0000001fff047819 */ /* 0x000fe20000011441 */
[----:B------:R-:W-:Y:S01]  /*151d0*/  FMUL.FTZ R34, R34, UR4 ;  /* 0x0000000422227c20 */ /* 0x000fe20008410000 */
[----:B------:R-:W-:Y:S01]  /*151e0*/  FMUL.FTZ R61, R61, UR4 ;  /* 0x000000043d3d7c20 */ /* 0x000fe20008410000 */
[----:B------:R-:W0:Y:S01]  /*151f0*/  MUFU.TANH R56, R56 ;  /* 0x0000003800387308 */ /* 0x000e220000002400 */
[----:B------:R-:W-:Y:S01]  /*15200*/  LEA.HI R4, R4, R65, RZ, 0x2 ;  /* 0x0000004104047211 */ /* 0x000fe200078f10ff */
[----:B------:R-:W-:Y:S01]  /*15210*/  FMUL.FTZ R48, R48, UR4 ;  /* 0x0000000430307c20 */ /* 0x000fe20008410000 */
[----:B------:R-:W-:Y:S01]  /*15220*/  FMUL.FTZ R49, R49, UR4 ;  /* 0x0000000431317c20 */ /* 0x000fe20008410000 */
[----:B------:R-:W-:Y:S01]  /*15230*/  FMUL.FTZ R58, R58, UR4 ;  /* 0x000000043a3a7c20 */ /* 0x000fe20008410000 */
[----:B------:R-:W-:Y:S01]  /*15240*/  LOP3.LUT R4, R4, 0x7ffffffc, RZ, 0xc0, !PT ;  /* 0x7ffffffc04047812 */ /* 0x000fe200078ec0ff */
[----:B------:R-:W-:Y:S01]  /*15250*/  FMUL.FTZ R52, R52, UR4 ;  /* 0x0000000434347c20 */ /* 0x000fe20008410000 */
[----:B------:R-:W-:Y:S01]  /*15260*/  FMUL.FTZ R59, R59, UR4 ;  /* 0x000000043b3b7c20 */ /* 0x000fe20008410000 */
[----:B------:R-:W1:Y:S01]  /*15270*/  MUFU.TANH R57, R57 ;  /* 0x0000003900397308 */ /* 0x000e620000002400 */
[----:B------:R-:W-:Y:S01]  /*15280*/  FMUL.FTZ R53, R53, UR4 ;  /* 0x0000000435357c20 */ /* 0x000fe20008410000 */
[----:B------:R-:W-:-:S02]  /*15290*/  IMAD.IADD R4, R65, 0x1, -R4 ;  /* 0x0000000141047824 */ /* 0x000fc400078e0a04 */
[----:B------:R-:W-:Y:S01]  /*152a0*/  FMUL.FTZ R62, R62, UR4 ;  /* 0x000000043e3e7c20 */ /* 0x000fe20008410000 */
[----:B------:R-:W-:Y:S01]  /*152b0*/  FMUL.FTZ R50, R50, UR4 ;  /* 0x0000000432327c20 */ /* 0x000fe20008410000 */
[----:B------:R-:W-:Y:S01]  /*152c0*/  FMUL.FTZ R40, R40, UR4 ;  /* 0x0000000428287c20 */ /* 0x000fe20008410000 */
[----:B------:R-:W-:Y:S02]  /*152d0*/  IMAD R5, R4, R5, 0x50 ;  /* 0x0000005004057424 */ /* 0x000fe400078e0205 */
[----:B------:R-:W-:Y:S01]  /*152e0*/  FMUL.FTZ R63, R63, UR4 ;  /* 0x000000043f3f7c20 */ /* 0x000fe20008410000 */
[----:B------:R3:W-:Y:S01]  /*152f0*/  MUFU.TANH R3, R34 ;  /* 0x0000002200037308 */ /* 0x0007e20000002400 */
        /* <DEDUP_REMOVED lines=8> */
[----:B---3--:R-:W-:Y:S01]  /*15380*/  IADD3 R34, R5, R180, RZ ;  /* 0x000000b405227210 */ /* 0x008fe20007ffe0ff */
[----:B------:R-:W-:Y:S01]  /*15390*/  FMUL.FTZ R42, R42, UR4 ;  /* 0x000000042a2a7c20 */ /* 0x000fe20008410000 */
[----:B------:R-:W-:Y:S01]  /*153a0*/  FMUL.FTZ R33, R33, UR4 ;  /* 0x0000000421217c20 */ /* 0x000fe20008410000 */
[----:B------:R-:W-:Y:S01]  /*153b0*/  FMUL.FTZ R43, R43, UR4 ;  /* 0x000000042b2b7c20 */ /* 0x000fe20008410000 */
[----:B------:R-:W-:Y:S01]  /*153c0*/  FMUL.FTZ R36, R36, UR4 ;  /* 0x0000000424247c20 */ /* 0x000fe20008410000 */
[----:B------:R-:W-:-:S02]  /*153d0*/  IMAD R7, R181, -0x50, R34 ;  /* 0xffffffb0b5077824 */ /* 0x000fc400078e0222 */
[----:B------:R-:W-:Y:S01]  /*153e0*/  FMUL.FTZ R46, R46, UR4 ;  /* 0x000000042e2e7c20 */ /* 0x000fe20008410000 */
[----:B------:R-:W-:Y:S01]  /*153f0*/  MUFU.TANH R61, R61 ;  /* 0x0000003d003d7308 */ /* 0x000fe20000002400 */
[----:B------:R-:W-:Y:S01]  /*15400*/  FMUL.FTZ R37, R37, UR4 ;  /* 0x0000000425257c20 */ /* 0x000fe20008410000 */
[----:B------:R-:W-:Y:S01]  /*15410*/  FMUL.FTZ R47, R47, UR4 ;  /* 0x000000042f2f7c20 */ /* 0x000fe20008410000 */
[C---:B------:R-:W-:Y:S01]  /*15420*/  ISETP.GT.AND P2, PT, R7.reuse, RZ, PT ;  /* 0x000000ff0700720c */ /* 0x040fe20003f44270 */
[----:B------:R-:W-:Y:S01]  /*15430*/  FMUL.FTZ R24, R24, UR4 ;  /* 0x0000000418187c20 */ /* 0x000fe20008410000 */
[----:B------:R-:W-:Y:S01]  /*15440*/  ISETP.GT.AND P1, PT, R7, 0x1, PT ;  /* 0x000000010700780c */ /* 0x000fe20003f24270 */
[----:B------:R-:W-:Y:S01]  /*15450*/  FMUL.FTZ R25, R25, UR4 ;  /* 0x0000000419197c20 */ /* 0x000fe20008410000 */
[----:B------:R-:W-:Y:S01]  /*15460*/  ISETP.GT.AND P6, PT, R7, 0x8, PT ;  /* 0x000000080700780c */ /* 0x000fe20003fc4270 */
[----:B------:R-:W3:Y:S01]  /*15470*/  MUFU.TANH R48, R48 ;  /* 0x0000003000307308 */ /* 0x000ee20000002400 */
[----:B0-----:R-:W-:Y:S01]  /*15480*/  FSEL R56, R56, -INF , P2 ;  /* 0xff80000038387808 */ /* 0x001fe20001000000 */
[----:B------:R-:W-:Y:S01]  /*15490*/  FMUL.FTZ R28, R28, UR4 ;  /* 0x000000041c1c7c20 */ /* 0x000fe20008410000 */
[----:B-1----:R-:W-:Y:S01]  /*154a0*/  FSEL R57, R57, -INF , P1 ;  /* 0xff80000039397808 */ /* 0x002fe20000800000 */
[----:B------:R-:W-:Y:S01]  /*154b0*/  FMUL.FTZ R35, R35, UR4 ;  /* 0x0000000423237c20 */ /* 0x000fe20008410000 */
[----:B------:R-:W-:Y:S01]  /*154c0*/  ISETP.GT.AND P5, PT, R7, 0x9, PT ;  /* 0x000000090700780c */ /* 0x000fe20003fa4270 */
[----:B------:R-:W-:Y:S01]  /*154d0*/  FMUL.FTZ R29, R29, UR4 ;  /* 0x000000041d1d7c20 */ /* 0x000fe20008410000 */
[----:B----4-:R-:W-:Y:S01]  /*154e0*/  FSEL R60, R60, -INF , P6 ;  /* 0xff8000003c3c7808 */ /* 0x010fe20003000000 */
[----:B------:R-:W0:Y:S01]  /*154f0*/  MUFU.TANH R2, R58 ;  /* 0x0000003a00027308 */ /* 0x000e220000002400 */
[----:B------:R-:W-:Y:S01]  /*15500*/  FMNMX.FTZ R9, R56, R57, !PT ;  /* 0x0000003938097209 */ /* 0x000fe20007810000 */
[----:B------:R-:W-:Y:S01]  /*15510*/  ULDC UR5, c[0x0][0x988] ;  /* 0x0002620000057ab9 */ /* 0x000fe20000000800 */
[----:B------:R-:W-:Y:S01]  /*15520*/  ISETP.GT.AND P4, PT, R7, 0x10, PT ;  /* 0x000000100700780c */ /* 0x000fe20003f84270 */
[----:B------:R-:W-:Y:S01]  /*15530*/  FMUL.FTZ R38, R38, UR4 ;  /* 0x0000000426267c20 */ /* 0x000fe20008410000 */
[----:B------:R-:W-:Y:S01]  /*15540*/  FMNMX.FTZ R9, R60, R9, !PT ;  /* 0x000000093c097209 */ /* 0x000fe20007810000 */
[----:B------:R-:W-:Y:S01]  /*15550*/  FMUL.FTZ R39, R39, UR4 ;  /* 0x0000000427277c20 */ /* 0x000fe20008410000 */
[----:B------:R-:W-:Y:S01]  /*15560*/  ISETP.GT.AND P3, PT, R7, 0x11, PT ;  /* 0x000000110700780c */ /* 0x000fe20003f64270 */
[----:B------:R-:W-:Y:S01]  /*15570*/  MUFU.TANH R49, R49 ;  /* 0x0000003100317308 */ /* 0x000fe20000002400 */
[----:B---3--:R-:W-:Y:S01]  /*15580*/  FSEL R48, R48, -INF , P4 ;  /* 0xff80000030307808 */ /* 0x008fe20002000000 */
[----:B------:R-:W-:Y:S01]  /*15590*/  FMUL.FTZ R26, R26, UR4 ;  /* 0x000000041a1a7c20 */ /* 0x000fe20008410000 */
[----:B------:R-:W-:Y:S01]  /*155a0*/  P2R R11, PR, RZ, 0x1 ;  /* 0x00000001ff0b7803 */ /* 0x000fe20000000000 */
[----:B------:R-:W-:Y:S01]  /*155b0*/  FMUL.FTZ R27, R27, UR4 ;  /* 0x000000041b1b7c20 */ /* 0x000fe20008410000 */
[----:B------:R-:W-:Y:S01]  /*155c0*/  FMUL.FTZ R30, R30, UR4 ;  /* 0x000000041e1e7c20 */ /* 0x000fe20008410000 */
[----:B------:R-:W-:Y:S01]  /*155d0*/  FMUL.FTZ R31, R31, UR4 ;  /* 0x000000041f1f7c20 */ /* 0x000fe20008410000 */
[----:B------:R-:W-:Y:S01]  /*155e0*/  VIADD R0, R0, 0x38840 ;  /* 0x0003884000007836 */ /* 0x000fe20000000000 */
[----:B------:R-:W1:Y:S01]  /*155f0*/  MUFU.TANH R6, R59 ;  /* 0x0000003b00067308 */ /* 0x000e620000002400 */
[----:B0-----:R-:W-:Y:S01]  /*15600*/  FSEL R2, R2, -INF , P2 ;  /* 0xff80000002027808 */ /* 0x001fe20001000000 */
[----:B------:R-:W-:Y:S01]  /*15610*/  ULDC UR39, c[0x0][0x9d8] ;  /* 0x0002760000277ab9 */ /* 0x000fe20000000800 */
[C---:B------:R-:W-:Y:S01]  /*15620*/  ISETP.GT.AND P2, PT, R7.reuse, 0x18, PT ;  /* 0x000000180700780c */ /* 0x040fe20003f44270 */
[----:B------:R-:W-:Y:S01]  /*15630*/  ULDC UR38, c[0x0][0x988] ;  /* 0x0002620000267ab9 */ /* 0x000fe20000000800 */
[----:B------:R-:W-:Y:S01]  /*15640*/  BSSY B0, `(.L_x_634) ;  /* 0x00006b7000007945 */ /* 0x000fe20003800000 */
[--C-:B------:R-:W-:Y:S01]  /*15650*/  IMAD.MOV.U32 R150, RZ, RZ, R151.reuse ;  /* 0x000000ffff967224 */ /* 0x100fe200078e0097 */
[-C--:B------:R-:W-:Y:S01]  /*15660*/  MOV R149, R151.reuse ;  /* 0x0000009700957202 */ /* 0x080fe20000000f00 */
[----:B------:R-:W0:Y:S01]  /*15670*/  MUFU.TANH R52, R52 ;  /* 0x0000003400347308 */ /* 0x000e220000002400 */
[--C-:B------:R-:W-:Y:S01]  /*15680*/  IMAD.MOV.U32 R148, RZ, RZ, R151.reuse ;  /* 0x000000ffff947224 */ /* 0x100fe200078e0097 */
[-C--:B------:R-:W-:Y:S01]  /*15690*/  MOV R146, R151.reuse ;  /* 0x0000009700927202 */ /* 0x080fe20000000f00 */
[--C-:B------:R-:W-:Y:S01]  /*156a0*/  IMAD.MOV.U32 R147, RZ, RZ, R151.reuse ;  /* 0x000000ffff937224 */ /* 0x100fe200078e0097 */
[-C--:B------:R-:W-:Y:S01]  /*156b0*/  MOV R143, R151.reuse ;  /* 0x00000097008f7202 */ /* 0x080fe20000000f00 */
[--C-:B------:R-:W-:Y:S01]  /*156c0*/  IMAD.MOV.U32 R145, RZ, RZ, R151.reuse ;  /* 0x000000ffff917224 */ /* 0x100fe200078e0097 */
[-C--:B------:R-:W-:Y:S01]  /*156d0*/  MOV R140, R151.reuse ;  /* 0x00000097008c7202 */ /* 0x080fe20000000f00 */
[--C-:B------:R-:W-:Y:S01]  /*156e0*/  IMAD.MOV.U32 R144, RZ, RZ, R151.reuse ;  /* 0x000000ffff907224 */ /* 0x100fe200078e0097 */
[----:B------:R-:W3:Y:S01]  /*156f0*/  MUFU.TANH R8, R62 ;  /* 0x0000003e00087308 */ /* 0x000ee20000002400 */
[----:B-1----:R-:W-:Y:S01]  /*15700*/  FSEL R6, R6, -INF , P1 ;  /* 0xff80000006067808 */ /* 0x002fe20000800000 */
[--C-:B------:R-:W-:Y:S01]  /*15710*/  IMAD.MOV.U32 R142, RZ, RZ, R151.reuse ;  /* 0x000000ffff8e7224 */ /* 0x100fe200078e0097 */
[----:B------:R-:W-:Y:S01]  /*15720*/  ISETP.GT.AND P1, PT, R7, 0x19, PT ;  /* 0x000000190700780c */ /* 0x000fe20003f24270 */
[--C-:B------:R-:W-:Y:S01]  /*15730*/  IMAD.MOV.U32 R141, RZ, RZ, R151.reuse ;  /* 0x000000ffff8d7224 */ /* 0x100fe200078e0097 */
[-C--:B------:R-:W-:Y:S01]  /*15740*/  MOV R137, R151.reuse ;  /* 0x0000009700897202 */ /* 0x080fe20000000f00 */
[--C-:B------:R-:W-:Y:S01]  /*15750*/  IMAD.MOV.U32 R139, RZ, RZ, R151.reuse ;  /* 0x000000ffff8b7224 */ /* 0x100fe200078e0097 */
[-C--:B------:R-:W-:Y:S01]  /*15760*/  MOV R134, R151.reuse ;  /* 0x0000009700867202 */ /* 0x080fe20000000f00 */
[----:B------:R1:W4:Y:S01]  /*15770*/  MUFU.TANH R12, R50 ;  /* 0x00000032000c7308 */ /* 0x0003220000002400 */
[----:B0-----:R-:W-:Y:S01]  /*15780*/  FSEL R52, R52, -INF , P2 ;  /* 0xff80000034347808 */ /* 0x001fe20001000000 */
[--C-:B------:R-:W-:Y:S01]  /*15790*/  IMAD.MOV.U32 R138, RZ, RZ, R151.reuse ;  /* 0x000000ffff8a7224 */ /* 0x100fe200078e0097 */
[-C--:B------:R-:W-:Y:S01]  /*157a0*/  MOV R131, R151.reuse ;  /* 0x0000009700837202 */ /* 0x080fe20000000f00 */
[--C-:B------:R-:W-:Y:S01]  /*157b0*/  IMAD.MOV.U32 R136, RZ, RZ, R151.reuse ;  /* 0x000000ffff887224 */ /* 0x100fe200078e0097 */
[-C--:B------:R-:W-:Y:S01]  /*157c0*/  MOV R128, R151.reuse ;  /* 0x0000009700807202 */ /* 0x080fe20000000f00 */
[--C-:B------:R-:W-:Y:S01]  /*157d0*/  IMAD.MOV.U32 R135, RZ, RZ, R151.reuse ;  /* 0x000000ffff877224 */ /* 0x100fe200078e0097 */
[----:B------:R-:W-:Y:S01]  /*157e0*/  MOV R125, R151 ;  /* 0x00000097007d7202 */ /* 0x000fe20000000f00 */
[----:B------:R-:W0:Y:S01]  /*157f0*/  MUFU.TANH R53, R53 ;  /* 0x0000003500357308 */ /* 0x000e220000002400 */
[----:B-1----:R-:W-:Y:S01]  /*15800*/  FSEL R50, R61, -INF , P5 ;  /* 0xff8000003d327808 */ /* 0x002fe20002800000 */
[--C-:B------:R-:W-:Y:S01]  /*15810*/  IMAD.MOV.U32 R133, RZ, RZ, R151.reuse ;  /* 0x000000ffff857224 */ /* 0x100fe200078e0097 */
[----:B---3--:R-:W-:Y:S01]  /*15820*/  FSEL R8, R8, -INF , P6 ;  /* 0xff80000008087808 */ /* 0x008fe20003000000 */
[--C-:B------:R-:W-:Y:S01]  /*15830*/  IMAD.MOV.U32 R132, RZ, RZ, R151.reuse ;  /* 0x000000ffff847224 */ /* 0x100fe200078e0097 */
[----:B------:R-:W-:Y:S01]  /*15840*/  FMNMX.FTZ R9, R50, R9, !PT ;  /* 0x0000000932097209 */ /* 0x000fe20007810000 */
[--C-:B------:R-:W-:Y:S01]  /*15850*/  IMAD.MOV.U32 R130, RZ, RZ, R151.reuse ;  /* 0x000000ffff827224 */ /* 0x100fe200078e0097 */
[C---:B------:R-:W-:Y:S01]  /*15860*/  ISETP.GT.AND P6, PT, R7.reuse, 0x20, PT ;  /* 0x000000200700780c */ /* 0x040fe20003fc4270 */
[----:B------:R-:W1:Y:S01]  /*15870*/  MUFU.TANH R10, R63 ;  /* 0x0000003f000a7308 */ /* 0x000e620000002400 */
[----:B------:R-:W-:Y:S01]  /*15880*/  FMNMX.FTZ R9, R48, R9, !PT ;  /* 0x0000000930097209 */ /* 0x000fe20007810000 */
[--C-:B------:R-:W-:Y:S01]  /*15890*/  IMAD.MOV.U32 R129, RZ, RZ, R151.reuse ;  /* 0x000000ffff817224 */ /* 0x100fe200078e0097 */
[----:B----4-:R-:W-:Y:S01]  /*158a0*/  FSEL R12, R12, -INF , P4 ;  /* 0xff8000000c0c7808 */ /* 0x010fe20002000000 */
[--C-:B------:R-:W-:Y:S01]  /*158b0*/  IMAD.MOV.U32 R127, RZ, RZ, R151.reuse ;  /* 0x000000ffff7f7224 */ /* 0x100fe200078e0097 */
[----:B------:R-:W-:Y:S01]  /*158c0*/  ISETP.GT.AND P4, PT, R7, 0x28, PT ;  /* 0x000000280700780c */ /* 0x000fe20003f84270 */
[--C-:B------:R-:W-:Y:S01]  /*158d0*/  IMAD.MOV.U32 R126, RZ, RZ, R151.reuse ;  /* 0x000000ffff7e7224 */ /* 0x100fe200078e0097 */
[-C--:B------:R-:W-:Y:S01]  /*158e0*/  MOV R122, R151.reuse ;  /* 0x00000097007a7202 */ /* 0x080fe20000000f00 */
[----:B------:R-:W3:Y:S01]  /*158f0*/  MUFU.TANH R40, R40 ;  /* 0x0000002800287308 */ /* 0x000ee20000002400 */
[----:B0-----:R-:W-:Y:S01]  /*15900*/  FSEL R58, R53, -INF , P1 ;  /* 0xff800000353a7808 */ /* 0x001fe20000800000 */
[--C-:B------:R-:W-:Y:S01]  /*15910*/  IMAD.MOV.U32 R124, RZ, RZ, R151.reuse ;  /* 0x000000ffff7c7224 */ /* 0x100fe200078e0097 */
[-C--:B------:R-:W-:Y:S01]  /*15920*/  MOV R119, R151.reuse ;  /* 0x0000009700777202 */ /* 0x080fe20000000f00 */
[--C-:B------:R-:W-:Y:S01]  /*15930*/  IMAD.MOV.U32 R123, RZ, RZ, R151.reuse ;  /* 0x000000ffff7b7224 */ /* 0x100fe200078e0097 */
[-C--:B------:R-:W-:Y:S01]  /*15940*/  MOV R116, R151.reuse ;  /* 0x0000009700747202 */ /* 0x080fe20000000f00 */
[--C-:B------:R-:W-:Y:S01]  /*15950*/  IMAD.MOV.U32 R121, RZ, RZ, R151.reuse ;  /* 0x000000ffff797224 */ /* 0x100fe200078e0097 */
[-C--:B------:R-:W-:Y:S01]  /*15960*/  MOV R113, R151.reuse ;  /* 0x0000009700717202 */ /* 0x080fe20000000f00 */
[----:B------:R0:W4:Y:S01]  /*15970*/  MUFU.TANH R20, R54 ;  /* 0x0000003600147308 */ /* 0x0001220000002400 */
[----:B-1----:R-:W-:Y:S01]  /*15980*/  FSEL R10, R10, -INF , P5 ;  /* 0xff8000000a0a7808 */ /* 0x002fe20002800000 */
[--C-:B------:R-:W-:Y:S01]  /*15990*/  IMAD.MOV.U32 R120, RZ, RZ, R151.reuse ;  /* 0x000000ffff787224 */ /* 0x100fe200078e0097 */
[----:B------:R-:W-:Y:S01]  /*159a0*/  ISETP.GT.AND P5, PT, R7, 0x21, PT ;  /* 0x000000210700780c */ /* 0x000fe20003fa4270 */
[--C-:B------:R-:W-:Y:S01]  /*159b0*/  IMAD.MOV.U32 R118, RZ, RZ, R151.reuse ;  /* 0x000000ffff767224 */ /* 0x100fe200078e0097 */
[-C--:B------:R-:W-:Y:S01]  /*159c0*/  MOV R110, R151.reuse ;  /* 0x00000097006e7202 */ /* 0x080fe20000000f00 */
[--C-:B------:R-:W-:Y:S01]  /*159d0*/  IMAD.MOV.U32 R117, RZ, RZ, R151.reuse ;  /* 0x000000ffff757224 */ /* 0x100fe200078e0097 */
[----:B------:R-:W-:Y:S01]  /*159e0*/  MOV R107, R151 ;  /* 0x00000097006b7202 */ /* 0x000fe20000000f00 */
[----:B------:R-:W1:Y:S01]  /*159f0*/  MUFU.TANH R41, R41 ;  /* 0x0000002900297308 */ /* 0x000e620000002400 */
[----:B0-----:R-:W-:Y:S01]  /*15a00*/  FSEL R54, R49, -INF , P3 ;  /* 0xff80000031367808 */ /* 0x001fe20001800000 */
[--C-:B------:R-:W-:Y:S01]  /*15a10*/  IMAD.MOV.U32 R115, RZ, RZ, R151.reuse ;  /* 0x000000ffff737224 */ /* 0x100fe200078e0097 */
[----:B---3--:R-:W-:Y:S01]  /*15a20*/  FSEL R62, R40, -INF , P6 ;  /* 0xff800000283e7808 */ /* 0x008fe20003000000 */
[--C-:B------:R-:W-:Y:S01]  /*15a30*/  IMAD.MOV.U32 R114, RZ, RZ, R151.reuse ;  /* 0x000000ffff727224 */ /* 0x100fe200078e0097 */
[----:B------:R-:W-:Y:S01]  /*15a40*/  FMNMX.FTZ R9, R54, R9, !PT ;  /* 0x0000000936097209 */ /* 0x000fe20007810000 */
[--C-:B------:R-:W-:Y:S01]  /*15a50*/  IMAD.MOV.U32 R112, RZ, RZ, R151.reuse ;  /* 0x000000ffff707224 */ /* 0x100fe200078e0097 */
[----:B------:R-:W-:Y:S01]  /*15a60*/  MOV R104, R151 ;  /* 0x0000009700687202 */ /* 0x000fe20000000f00 */
[----:B------:R-:W0:Y:S01]  /*15a70*/  MUFU.TANH R14, R51 ;  /* 0x00000033000e7308 */ /* 0x000e220000002400 */
[----:B------:R-:W-:Y:S01]  /*15a80*/  FMNMX.FTZ R9, R52, R9, !PT ;  /* 0x0000000934097209 */ /* 0x000fe20007810000 */
[--C-:B------:R-:W-:Y:S01]  /*15a90*/  IMAD.MOV.U32 R111, RZ, RZ, R151.reuse ;  /* 0x000000ffff6f7224 */ /* 0x100fe200078e0097 */
[----:B----4-:R-:W-:Y:S01]  /*15aa0*/  FSEL R20, R20, -INF , P2 ;  /* 0xff80000014147808 */ /* 0x010fe20001000000 */
[--C-:B------:R-:W-:Y:S01]  /*15ab0*/  IMAD.MOV.U32 R109, RZ, RZ, R151.reuse ;  /* 0x000000ffff6d7224 */ /* 0x100fe200078e0097 */
[----:B------:R-:W-:Y:S01]  /*15ac0*/  FMNMX.FTZ R9, R58, R9, !PT ;  /* 0x000000093a097209 */ /* 0x000fe20007810000 */
[--C-:B------:R-:W-:Y:S01]  /*15ad0*/  IMAD.MOV.U32 R108, RZ, RZ, R151.reuse ;  /* 0x000000ffff6c7224 */ /* 0x100fe200078e0097 */
[----:B------:R-:W-:Y:S01]  /*15ae0*/  ISETP.GT.AND P2, PT, R7, 0x30, PT ;  /* 0x000000300700780c */ /* 0x000fe20003f44270 */
[----:B------:R-:W3:Y:S01]  /*15af0*/  MUFU.TANH R44, R44 ;  /* 0x0000002c002c7308 */ /* 0x000ee20000002400 */
[----:B-1----:R-:W-:Y:S01]  /*15b00*/  FSEL R64, R41, -INF , P5 ;  /* 0xff80000029407808 */ /* 0x002fe20002800000 */
[--C-:B------:R-:W-:Y:S01]  /*15b10*/  IMAD.MOV.U32 R106, RZ, RZ, R151.reuse ;  /* 0x000000ffff6a7224 */ /* 0x100fe200078e0097 */
[----:B------:R-:W-:Y:S01]  /*15b20*/  FMNMX.FTZ R9, R62, R9, !PT ;  /* 0x000000093e097209 */ /* 0x000fe20007810000 */
[--C-:B------:R-:W-:Y:S01]  /*15b30*/  IMAD.MOV.U32 R105, RZ, RZ, R151.reuse ;  /* 0x000000ffff697224 */ /* 0x100fe200078e0097 */
[----:B------:R-:W-:Y:S01]  /*15b40*/  FSEL R40, R3, -INF , P2 ;  /* 0xff80000003287808 */ /* 0x000fe20001000000 */
[----:B------:R-:W-:Y:S01]  /*15b50*/  IMAD.U32 R3, RZ, RZ, UR5 ;  /* 0x00000005ff037e24 */ /* 0x000fe2000f8e00ff */
[----:B------:R-:W-:Y:S01]  /*15b60*/  FMNMX.FTZ R9, R64, R9, !PT ;  /* 0x0000000940097209 */ /* 0x000fe20007810000 */
[----:B------:R-:W1:Y:S01]  /*15b70*/  MUFU.TANH R45, R45 ;  /* 0x0000002d002d7308 */ /* 0x000e620000002400 */
[----:B0-----:R-:W-:Y:S01]  /*15b80*/  FSEL R14, R14, -INF , P3 ;  /* 0xff8000000e0e7808 */ /* 0x001fe20001800000 */
[--C-:B------:R-:W-:Y:S01]  /*15b90*/  IMAD.MOV.U32 R103, RZ, RZ, R151.reuse ;  /* 0x000000ffff677224 */ /* 0x100fe200078e0097 */
[----:B------:R-:W-:Y:S01]  /*15ba0*/  ISETP.GT.AND P3, PT, R7, 0x29, PT ;  /* 0x000000290700780c */ /* 0x000fe20003f64270 */
[--C-:B------:R-:W-:Y:S01]  /*15bb0*/  IMAD.MOV.U32 R102, RZ, RZ, R151.reuse ;  /* 0x000000ffff667224 */ /* 0x100fe200078e0097 */
[-C--:B------:R-:W-:Y:S01]  /*15bc0*/  MOV R101, R151.reuse ;  /* 0x0000009700657202 */ /* 0x080fe20000000f00 */
[--C-:B------:R-:W-:Y:S01]  /*15bd0*/  IMAD.MOV.U32 R100, RZ, RZ, R151.reuse ;  /* 0x000000ffff647224 */ /* 0x100fe200078e0097 */
[-C--:B------:R-:W-:Y:S01]  /*15be0*/  MOV R98, R151.reuse ;  /* 0x0000009700627202 */ /* 0x080fe20000000f00 */
[----:B------:R-:W-:Y:S01]  /*15bf0*/  MUFU.TANH R55, R55 ;  /* 0x0000003700377308 */ /* 0x000fe20000002400 */
[----:B---3--:R-:W-:Y:S01]  /*15c00*/  FSEL R44, R44, -INF , P4 ;  /* 0xff8000002c2c7808 */ /* 0x008fe20002000000 */
        /* <DEDUP_REMOVED lines=14> */
[----:B------:R-:W-:Y:S01]  /*15cf0*/  MUFU.TANH R42, R42 ;  /* 0x0000002a002a7308 */ /* 0x000fe20000002400 */
[--C-:B------:R-:W-:Y:S01]  /*15d00*/  IMAD.MOV.U32 R90, RZ, RZ, R151.reuse ;  /* 0x000000ffff5a7224 */ /* 0x100fe200078e0097 */
[-C--:B------:R-:W-:Y:S01]  /*15d10*/  MOV R83, R151.reuse ;  /* 0x0000009700537202 */ /* 0x080fe20000000f00 */
[--C-:B------:R-:W-:Y:S01]  /*15d20*/  IMAD.MOV.U32 R88, RZ, RZ, R151.reuse ;  /* 0x000000ffff587224 */ /* 0x100fe200078e0097 */
[-C--:B------:R-:W-:Y:S01]  /*15d30*/  MOV R77, R151.reuse ;  /* 0x00000097004d7202 */ /* 0x080fe20000000f00 */
[--C-:B------:R-:W-:Y:S01]  /*15d40*/  IMAD.MOV.U32 R87, RZ, RZ, R151.reuse ;  /* 0x000000ffff577224 */ /* 0x100fe200078e0097 */
[----:B------:R-:W-:Y:S01]  /*15d50*/  MOV R71, R151 ;  /* 0x0000009700477202 */ /* 0x000fe20000000f00 */
[--C-:B------:R-:W-:Y:S01]  /*15d60*/  IMAD.MOV.U32 R85, RZ, RZ, R151.reuse ;  /* 0x000000ffff557224 */ /* 0x100fe200078e0097 */
[----:B------:R-:W-:Y:S01]  /*15d70*/  MUFU.TANH R33, R33 ;  /* 0x0000002100217308 */ /* 0x000fe20000002400 */
[----:B0-----:R-:W-:Y:S01]  /*15d80*/  FSEL R68, R32, -INF , P2 ;  /* 0xff80000020447808 */ /* 0x001fe20001000000 */
[--C-:B------:R-:W-:Y:S01]  /*15d90*/  IMAD.MOV.U32 R84, RZ, RZ, R151.reuse ;  /* 0x000000ffff547224 */ /* 0x100fe200078e0097 */
[----:B------:R-:W-:Y:S01]  /*15da0*/  ISETP.GT.AND P2, PT, R7, 0x48, PT ;  /* 0x000000480700780c */ /* 0x000fe20003f44270 */
[--C-:B------:R-:W-:Y:S01]  /*15db0*/  IMAD.MOV.U32 R82, RZ, RZ, R151.reuse ;  /* 0x000000ffff527224 */ /* 0x100fe200078e0097 */
[----:B------:R-:W-:Y:S01]  /*15dc0*/  FMNMX.FTZ R9, R68, R9, !PT ;  /* 0x0000000944097209 */ /* 0x000fe20007810000 */
        /* <DEDUP_REMOVED lines=11> */
[----:B------:R-:W-:-:S02]  /*15e80*/  IMAD.MOV.U32 R63, RZ, RZ, R151 ;  /* 0x000000ffff3f7224 */ /* 0x000fc400078e0097 */
[--C-:B------:R-:W-:Y:S02]  /*15e90*/  IMAD.MOV.U32 R61, RZ, RZ, R151.reuse ;  /* 0x000000ffff3d7224 */ /* 0x100fe400078e0097 */
[--C-:B------:R-:W-:Y:S02]  /*15ea0*/  IMAD.MOV.U32 R51, RZ, RZ, R151.reuse ;  /* 0x000000ffff337224 */ /* 0x100fe400078e0097 */
[--C-:B------:R-:W-:Y:S01]  /*15eb0*/  IMAD.MOV.U32 R49, RZ, RZ, R151.reuse ;  /* 0x000000ffff317224 */ /* 0x100fe200078e0097 */
[----:B------:R-:W1:Y:S01]  /*15ec0*/  MUFU.TANH R46, R46 ;  /* 0x0000002e002e7308 */ /* 0x000e620000002400 */
[----:B0-----:R-:W-:Y:S01]  /*15ed0*/  FSEL R32, R43, -INF , P5 ;  /* 0xff8000002b207808 */ /* 0x001fe20002800000 */
[--C-:B------:R-:W-:Y:S01]  /*15ee0*/  IMAD.MOV.U32 R45, RZ, RZ, R151.reuse ;  /* 0x000000ffff2d7224 */ /* 0x100fe200078e0097 */
[----:B------:R-:W-:Y:S01]  /*15ef0*/  ISETP.GT.AND P5, PT, R7, 0x39, PT ;  /* 0x000000390700780c */ /* 0x000fe20003fa4270 */
[----:B------:R-:W-:-:S04]  /*15f00*/  IMAD.MOV.U32 R43, RZ, RZ, R151 ;  /* 0x000000ffff2b7224 */ /* 0x000fc800078e0097 */
[----:B------:R-:W0:Y:S08]  /*15f10*/  MUFU.TANH R37, R37 ;  /* 0x0000002500257308 */ /* 0x000e300000002400 */
[----:B------:R-:W3:Y:S01]  /*15f20*/  MUFU.TANH R47, R47 ;  /* 0x0000002f002f7308 */ /* 0x000ee20000002400 */
[----:B-1----:R-:W-:Y:S02]  /*15f30*/  FSEL R34, R46, -INF , P4 ;  /* 0xff8000002e227808 */ /* 0x002fe40002000000 */
[----:B------:R-:W-:-:S05]  /*15f40*/  ISETP.GT.AND P4, PT, R7, 0x40, PT ;  /* 0x000000400700780c */ /* 0x000fca0003f84270 */
[----:B------:R1:W4:Y:S01]  /*15f50*/  MUFU.TANH R4, R24 ;  /* 0x0000001800047308 */ /* 0x0003220000002400 */
[----:B0-----:R-:W-:Y:S01]  /*15f60*/  FSEL R74, R37, -INF , P5 ;  /* 0xff800000254a7808 */ /* 0x001fe20002800000 */
[----:B------:R-:W-:-:S06]  /*15f70*/  IMAD.MOV.U32 R37, RZ, RZ, R151 ;  /* 0x000000ffff257224 */ /* 0x000fcc00078e0097 */
[----:B------:R0:W-:Y:S01]  /*15f80*/  MUFU.TANH R5, R28 ;  /* 0x0000001c00057308 */ /* 0x0001e20000002400 */
[----:B-1----:R-:W-:Y:S01]  /*15f90*/  FSEL R24, R55, -INF , P1 ;  /* 0xff80000037187808 */ /* 0x002fe20000800000 */
[----:B------:R-:W-:Y:S01]  /*15fa0*/  IMAD.MOV.U32 R55, RZ, RZ, R151 ;  /* 0x000000ffff377224 */ /* 0x000fe200078e0097 */
[----:B------:R-:W-:-:S04]  /*15fb0*/  ISETP.GT.AND P1, PT, R7, 0x31, PT ;  /* 0x000000310700780c */ /* 0x000fc80003f24270 */
[----:B------:R-:W-:Y:S01]  /*15fc0*/  FSEL R70, R33, -INF , P1 ;  /* 0xff80000021467808 */ /* 0x000fe20000800000 */
[----:B------:R-:W1:Y:S01]  /*15fd0*/  MUFU.TANH R25, R25 ;  /* 0x0000001900197308 */ /* 0x000e620000002400 */
[----:B0-----:R-:W-:Y:S02]  /*15fe0*/  FSEL R28, R42, -INF , P6 ;  /* 0xff8000002a1c7808 */ /* 0x001fe40003000000 */
[----:B------:R-:W-:Y:S02]  /*15ff0*/  ISETP.GT.AND P6, PT, R7, 0x38, PT ;  /* 0x000000380700780c */ /* 0x000fe40003fc4270 */
[----:B------:R-:W-:Y:S02]  /*16000*/  FMNMX.FTZ R9, R70, R9, !PT ;  /* 0x0000000946097209 */ /* 0x000fe40007810000 */
[----:B------:R-:W-:Y:S01]  /*16010*/  FSEL R72, R36, -INF , P6 ;  /* 0xff80000024487808 */ /* 0x000fe20003000000 */
[----:B------:R-:W0:Y:S01]  /*16020*/  MUFU.TANH R35, R35 ;  /* 0x0000002300237308 */ /* 0x000e220000002400 */
[----:B---3--:R-:W-:-:S02]  /*16030*/  FSEL R36, R47, -INF , P3 ;  /* 0xff8000002f247808 */ /* 0x008fc40001800000 */
[----:B------:R-:W-:Y:S02]  /*16040*/  FMNMX.FTZ R9, R72, R9, !PT ;  /* 0x0000000948097209 */ /* 0x000fe40007810000 */
[----:B------:R-:W-:Y:S02]  /*16050*/  ISETP.GT.AND P3, PT, R7, 0x41, PT ;  /* 0x000000410700780c */ /* 0x000fe40003f64270 */
[----:B----4-:R-:W-:Y:S01]  /*16060*/  FSEL R4, R4, -INF , P4 ;  /* 0xff80000004047808 */ /* 0x010fe20002000000 */
[----:B------:R-:W3:Y:S01]  /*16070*/  MUFU.TANH R29, R29 ;  /* 0x0000001d001d7308 */ /* 0x000ee20000002400 */
[----:B------:R-:W-:Y:S02]  /*16080*/  FMNMX.FTZ R9, R74, R9, !PT ;  /* 0x000000094a097209 */ /* 0x000fe40007810000 */
[----:B-1----:R-:W-:Y:S02]  /*16090*/  FSEL R76, R25, -INF , P3 ;  /* 0xff800000194c7808 */ /* 0x002fe40001800000 */
[----:B------:R-:W-:-:S02]  /*160a0*/  FMNMX.FTZ R9, R4, R9, !PT ;  /* 0x0000000904097209 */ /* 0x000fc40007810000 */
[----:B------:R-:W-:Y:S01]  /*160b0*/  FSEL R78, R5, -INF , P2 ;  /* 0xff800000054e7808 */ /* 0x000fe20001000000 */
[----:B------:R-:W1:Y:S01]  /*160c0*/  MUFU.TANH R38, R38 ;  /* 0x0000002600267308 */ /* 0x000e620000002400 */
[----:B0-----:R-:W-:Y:S02]  /*160d0*/  FSEL R42, R35, -INF , P1 ;  /* 0xff800000232a7808 */ /* 0x001fe40000800000 */
[----:B------:R-:W-:Y:S02]  /*160e0*/  ISETP.GT.AND P1, PT, R7, 0x49, PT ;  /* 0x000000490700780c */ /* 0x000fe40003f24270 */
[----:B------:R-:W-:Y:S02]  /*160f0*/  FMNMX.FTZ R9, R76, R9, !PT ;  /* 0x000000094c097209 */ /* 0x000fe40007810000 */
[----:B------:R-:W-:Y:S01]  /*16100*/  MOV R47, R151 ;  /* 0x00000097002f7202 */ /* 0x000fe20000000f00 */
[----:B------:R-:W-:Y:S01]  /*16110*/  MUFU.TANH R39, R39 ;  /* 0x0000002700277308 */ /* 0x000fe20000002400 */
[----:B---3--:R-:W-:-:S02]  /*16120*/  FSEL R80, R29, -INF , P1 ;  /* 0xff8000001d507808 */ /* 0x008fc40000800000 */
[----:B------:R-:W-:-:S04]  /*16130*/  FMNMX.FTZ R9, R78, R9, !PT ;  /* 0x000000094e097209 */ /* 0x000fc80007810000 */
[----:B------:R-:W-:Y:S01]  /*16140*/  FMNMX.FTZ R9, R80, R9, !PT ;  /* 0x0000000950097209 */ /* 0x000fe20007810000 */
[----:B------:R-:W0:Y:S01]  /*16150*/  MUFU.TANH R26, R26 ;  /* 0x0000001a001a7308 */ /* 0x000e220000002400 */
[----:B-1----:R-:W-:-:S03]  /*16160*/  FSEL R38, R38, -INF , P6 ;  /* 0xff80000026267808 */ /* 0x002fc60003000000 */
[----:B------:R-:W1:Y:S01]  /*16170*/  SHFL.BFLY PT, R46, R9, 0x2, 0x1f ;  /* 0x0c401f00092e7f89 */ /* 0x000e6200000e0000 */
[----:B--2---:R-:W-:Y:S01]  /*16180*/  PRMT R0, R67, 0x654, R0 ;  /* 0x0000065443007816 */ /* 0x004fe20000000000 */
[----:B------:R-:W-:Y:S02]  /*16190*/  IMAD.MOV.U32 R67, RZ, RZ, R151 ;  /* 0x000000ffff437224 */ /* 0x000fe400078e0097 */
[----:B------:R-:W-:Y:S01]  /*161a0*/  MUFU.TANH R27, R27 ;  /* 0x0000001b001b7308 */ /* 0x000fe20000002400 */
[----:B------:R2:W-:Y:S07]  /*161b0*/  SYNCS.ARRIVE.TRANS64.RED.A1T0 RZ, [R0+URZ], RZ ;  /* 0x000000ff00ff79a7 */ /* 0x0005ee000810043f */
[----:B------:R-:W3:Y:S01]  /*161c0*/  MUFU.TANH R30, R30 ;  /* 0x0000001e001e7308 */ /* 0x000ee20000002400 */
[----:B0-----:R-:W-:-:S07]  /*161d0*/  FSEL R26, R26, -INF , P4 ;  /* 0xff8000001a1a7808 */ /* 0x001fce0002000000 */
[----:B------:R-:W0:Y:S01]  /*161e0*/  MUFU.TANH R31, R31 ;  /* 0x0000001f001f7308 */ /* 0x000e220000002400 */
[----:B-1----:R-:W-:-:S05]  /*161f0*/  FMNMX.FTZ R46, R9, R46, !PT ;  /* 0x0000002e092e7209 */ /* 0x002fca0007810000 */
[----:B------:R-:W1:Y:S01]  /*16200*/  SHFL.BFLY PT, R5, R46, 0x1, 0x1f ;  /* 0x0c201f002e057f89 */ /* 0x000e6200000e0000 */
[----:B---3--:R-:W-:Y:S02]  /*16210*/  FSEL R30, R30, -INF , P2 ;  /* 0xff8000001e1e7808 */ /* 0x008fe40001000000 */
[----:B-1----:R-:W-:Y:S02]  /*16220*/  FMNMX.FTZ R5, R46, R5, !PT ;  /* 0x000000052e057209 */ /* 0x002fe40007810000 */
[----:B------:R-:W-:Y:S01]  /*16230*/  FSEL R46, R39, -INF , P5 ;  /* 0xff800000272e7808 */ /* 0x000fe20002800000 */
[----:B------:R-:W-:Y:S01]  /*16240*/  IMAD.MOV.U32 R39, RZ, RZ, R151 ;  /* 0x000000ffff277224 */ /* 0x000fe200078e0097 */
[C---:B------:R-:W-:Y:S01]  /*16250*/  FSETP.NEU.FTZ.AND P0, PT, R5.reuse, -INF , PT ;  /* 0xff8000000500780b */ /* 0x040fe20003f1d000 */
[----:B------:R-:W-:-:S05]  /*16260*/  FMUL.FTZ R7, R5, R3 ;  /* 0x0000000305077220 */ /* 0x000fca0000410000 */
[----:B------:R-:W-:Y:S02]  /*16270*/  FSEL R13, R7, RZ, P0 ;  /* 0x000000ff070d7208 */ /* 0x000fe40000000000 */
[----:B------:R-:W-:Y:S02]  /*16280*/  FMNMX.FTZ R7, R2, R6, !PT ;  /* 0x0000000602077209 */ /* 0x000fe40007810000 */
[----:B------:R-:W-:Y:S01]  /*16290*/  ISETP.NE.AND P0, PT, R11, RZ, PT ;  /* 0x000000ff0b00720c */ /* 0x000fe20003f05270 */
[--C-:B------:R-:W-:Y:S01]  /*162a0*/  FFMA.FTZ R11, R48, R3, -R13.reuse ;  /* 0x00000003300b7223 */ /* 0x100fe2000001080d */
[----:B------:R-:W-:Y:S01]  /*162b0*/  FMNMX.FTZ R7, R8, R7, !PT ;  /* 0x0000000708077209 */ /* 0x000fe20007810000 */
[-CC-:B------:R-:W-:Y:S01]  /*162c0*/  FFMA.FTZ R50, R50, R3.reuse, -R13.reuse ;  /* 0x0000000332327223 */ /* 0x180fe2000001080d */
[----:B------:R-:W-:Y:S01]  /*162d0*/  FSEL R48, R27, -INF , P3 ;  /* 0xff8000001b307808 */ /* 0x000fe20001800000 */
[--C-:B------:R-:W-:Y:S01]  /*162e0*/  FFMA.FTZ R15, R52, R3, -R13.reuse ;  /* 0x00000003340f7223 */ /* 0x100fe2000001080d */
[----:B------:R-:W-:Y:S01]  /*162f0*/  FMNMX.FTZ R7, R10, R7, !PT ;  /* 0x000000070a077209 */ /* 0x000fe20007810000 */
[----:B------:R0:W-:Y:S01]  /*16300*/  MUFU.EX2 R9, R50 ;  /* 0x0000003200097308 */ /* 0x0001e20000000800 */
[-CC-:B------:R-:W-:Y:S01]  /*16310*/  FFMA.FTZ R208, R56, R3.reuse, -R13.reuse ;  /* 0x0000000338d07223 */ /* 0x180fe2000001080d */
[--C-:B------:R-:W-:Y:S01]  /*16320*/  FFMA.FTZ R57, R57, R3, -R13.reuse ;  /* 0x0000000339397223 */ /* 0x100fe2000001080d */
[----:B------:R-:W-:Y:S01]  /*16330*/  FMNMX.FTZ R7, R12, R7, !PT ;  /* 0x000000070c077209 */ /* 0x000fe20007810000 */
[-CC-:B------:R-:W-:Y:S01]  /*16340*/  FFMA.FTZ R60, R60, R3.reuse, -R13.reuse ;  /* 0x000000033c3c7223 */ /* 0x180fe2000001080d */
[-CC-:B------:R-:W-:Y:S01]  /*16350*/  FFMA.FTZ R54, R54, R3.reuse, -R13.reuse ;  /* 0x0000000336367223 */ /* 0x180fe2000001080d */
[--C-:B------:R-:W-:Y:S01]  /*16360*/  FFMA.FTZ R58, R58, R3, -R13.reuse ;  /* 0x000000033a3a7223 */ /* 0x100fe2000001080d */
[----:B------:R-:W-:Y:S01]  /*16370*/  FMNMX.FTZ R7, R14, R7, !PT ;  /* 0x000000070e077209 */ /* 0x000fe20007810000 */
[----:B------:R-:W-:Y:S01]  /*16380*/  MUFU.EX2 R208, R208 ;  /* 0x000000d000d07308 */ /* 0x000fe20000000800 */
[----:B0-----:R-:W-:Y:S01]  /*16390*/  FSEL R50, R31, -INF , P1 ;  /* 0xff8000001f327808 */ /* 0x001fe20000800000 */
[--C-:B------:R-:W-:Y:S01]  /*163a0*/  FFMA.FTZ R31, R4, R3, -R13.reuse ;  /* 0x00000003041f7223 */ /* 0x100fe2000001080d */
[----:B------:R-:W-:Y:S01]  /*163b0*/  FMNMX.FTZ R7, R20, R7, !PT ;  /* 0x0000000714077209 */ /* 0x000fe20007810000 */
[-CC-:B------:R-:W-:Y:S01]  /*163c0*/  FFMA.FTZ R62, R62, R3.reuse, -R13.reuse ;  /* 0x000000033e3e7223 */ /* 0x180fe2000001080d */
[-CC-:B------:R-:W-:Y:S01]  /*163d0*/  FFMA.FTZ R64, R64, R3.reuse, -R13.reuse ;  /* 0x0000000340407223 */ /* 0x180fe2000001080d */
[--C-:B------:R-:W-:Y:S01]  /*163e0*/  FFMA.FTZ R44, R44, R3, -R13.reuse ;  /* 0x000000032c2c7223 */ /* 0x100fe2000001080d */
[----:B------:R-:W-:Y:S01]  /*163f0*/  FMNMX.FTZ R7, R24, R7, !PT ;  /* 0x0000000718077209 */ /* 0x000fe20007810000 */
[----:B------:R-:W0:Y:S01]  /*16400*/  MUFU.EX2 R57, R57 ;  /* 0x0000003900397308 */ /* 0x000e220000000800 */
[-CC-:B------:R-:W-:Y:S01]  /*16410*/  FFMA.FTZ R66, R66, R3.reuse, -R13.reuse ;  /* 0x0000000342427223 */ /* 0x180fe2000001080d */
[--C-:B------:R-:W-:Y:S01]  /*16420*/  FFMA.FTZ R68, R68, R3, -R13.reuse ;  /* 0x0000000344447223 */ /* 0x100fe2000001080d */
[----:B------:R-:W-:Y:S01]  /*16430*/  FMNMX.FTZ R7, R28, R7, !PT ;  /* 0x000000071c077209 */ /* 0x000fe20007810000 */
[-CC-:B------:R-:W-:Y:S01]  /*16440*/  FFMA.FTZ R70, R70, R3.reuse, -R13.reuse ;  /* 0x0000000346467223 */ /* 0x180fe2000001080d */
[-CC-:B------:R-:W-:Y:S01]  /*16450*/  FFMA.FTZ R72, R72, R3.reuse, -R13.reuse ;  /* 0x0000000348487223 */ /* 0x180fe2000001080d */
[--C-:B------:R-:W-:Y:S01]  /*16460*/  FFMA.FTZ R74, R74, R3, -R13.reuse ;  /* 0x000000034a4a7223 */ /* 0x100fe2000001080d */
[----:B------:R-:W-:Y:S01]  /*16470*/  FMNMX.FTZ R7, R32, R7, !PT ;  /* 0x0000000720077209 */ /* 0x000fe20007810000 */
[----:B------:R-:W1:Y:S01]  /*16480*/  MUFU.EX2 R60, R60 ;  /* 0x0000003c003c7308 */ /* 0x000e620000000800 */
[-CC-:B------:R-:W-:Y:S01]  /*16490*/  FFMA.FTZ R76, R76, R3.reuse, -R13.reuse ;  /* 0x000000034c4c7223 */ /* 0x180fe2000001080d */
[--C-:B------:R-:W-:Y:S01]  /*164a0*/  FFMA.FTZ R78, R78, R3, -R13.reuse ;  /* 0x000000034e4e7223 */ /* 0x100fe2000001080d */
[----:B------:R-:W-:Y:S01]  /*164b0*/  FMNMX.FTZ R7, R34, R7, !PT ;  /* 0x0000000722077209 */ /* 0x000fe20007810000 */
[----:B------:R-:W-:Y:S01]  /*164c0*/  FFMA.FTZ R13, R80, R3, -R13 ;  /* 0x00000003500d7223 */ /* 0x000fe2000001080d */
[----:B------:R-:W-:-:S02]  /*164d0*/  MOV R80, R151 ;  /* 0x0000009700507202 */ /* 0x000fc40000000f00 */
[----:B------:R-:W-:Y:S01]  /*164e0*/  FMNMX.FTZ R7, R36, R7, !PT ;  /* 0x0000000724077209 */ /* 0x000fe20007810000 */
[----:B------:R-:W-:Y:S01]  /*164f0*/  MUFU.EX2 R11, R11 ;  /* 0x0000000b000b7308 */ /* 0x000fe20000000800 */
[----:B0-----:R-:W-:Y:S01]  /*16500*/  FADD.FTZ R33, R208, R57 ;  /* 0x00000039d0217221 */ /* 0x001fe20000010000 */
[----:B------:R-:W-:Y:S01]  /*16510*/  F2FP.F16.F32.PACK_AB R208, R57, R208 ;  /* 0x000000d039d0723e */ /* 0x000fe200000000ff */
[----:B------:R-:W-:Y:S01]  /*16520*/  IMAD.MOV.U32 R57, RZ, RZ, R151 ;  /* 0x000000ffff397224 */ /* 0x000fe200078e0097 */
[----:B------:R-:W-:Y:S02]  /*16530*/  FMNMX.FTZ R7, R40, R7, !PT ;  /* 0x0000000728077209 */ /* 0x000fe40007810000 */
[----:B------:R-:W-:Y:S02]  /*16540*/  MOV R56, R151 ;  /* 0x0000009700387202 */ /* 0x000fe40000000f00 */
[----:B------:R-:W-:Y:S01]  /*16550*/  FMNMX.FTZ R7, R42, R7, !PT ;  /* 0x000000072a077209 */ /* 0x000fe20007810000 */
[----:B------:R-:W0:Y:S01]  /*16560*/  MUFU.EX2 R54, R54 ;  /* 0x0000003600367308 */ /* 0x000e220000000800 */
[----:B-1----:R-:W-:-:S02]  /*16570*/  F2FP.F16.F32.PACK_AB R210, R9, R60 ;  /* 0x0000003c09d2723e */ /* 0x002fc400000000ff */
[----:B------:R-:W-:-:S04]  /*16580*/  FMNMX.FTZ R7, R38, R7, !PT ;  /* 0x0000000726077209 */ /* 0x000fc80007810000 */
[----:B------:R-:W-:Y:S01]  /*16590*/  FMNMX.FTZ R7, R46, R7, !PT ;  /* 0x000000072e077209 */ /* 0x000fe20007810000 */
[----:B------:R-:W-:Y:S03]  /*165a0*/  MUFU.EX2 R15, R15 ;  /* 0x0000000f000f7308 */ /* 0x000fe60000000800 */
[----:B------:R-:W-:-:S04]  /*165b0*/  FMNMX.FTZ R7, R26, R7, !PT ;  /* 0x000000071a077209 */ /* 0x000fc80007810000 */
[----:B------:R-:W-:Y:S01]  /*165c0*/  FMNMX.FTZ R7, R48, R7, !PT ;  /* 0x0000000730077209 */ /* 0x000fe20007810000 */
[----:B------:R-:W1:Y:S01]  /*165d0*/  MUFU.EX2 R58, R58 ;  /* 0x0000003a003a7308 */ /* 0x000e620000000800 */
[----:B0-----:R-:W-:Y:S02]  /*165e0*/  F2FP.F16.F32.PACK_AB R204, R54, R11 ;  /* 0x0000000b36cc723e */ /* 0x001fe400000000ff */
[----:B------:R-:W-:-:S04]  /*165f0*/  FMNMX.FTZ R7, R30, R7, !PT ;  /* 0x000000071e077209 */ /* 0x000fc80007810000 */
[----:B------:R-:W-:Y:S01]  /*16600*/  FMNMX.FTZ R7, R50, R7, !PT ;  /* 0x0000000732077209 */ /* 0x000fe20007810000 */
[----:B------:R-:W-:Y:S04]  /*16610*/  MUFU.EX2 R62, R62 ;  /* 0x0000003e003e7308 */ /* 0x000fe80000000800 */
[----:B------:R-:W0:Y:S04]  /*16620*/  SHFL.BFLY PT, R52, R7, 0x2, 0x1f ;  /* 0x0c401f0007347f89 */ /* 0x000e2800000e0000 */
[----:B------:R3:W4:Y:S01]  /*16630*/  MUFU.EX2 R21, R64 ;  /* 0x0000004000157308 */ /* 0x0007220000000800 */
[----:B-1----:R-:W-:-:S07]  /*16640*/  F2FP.F16.F32.PACK_AB R206, R58, R15 ;  /* 0x0000000f3ace723e */ /* 0x002fce00000000ff */
[----:B------:R-:W-:Y:S01]  /*16650*/  MUFU.EX2 R44, R44 ;  /* 0x0000002c002c7308 */ /* 0x000fe20000000800 */
[----:B---3--:R-:W-:-:S07]  /*16660*/  IMAD.MOV.U32 R64, RZ, RZ, R151 ;  /* 0x000000ffff407224 */ /* 0x008fce00078e0097 */
[----:B------:R1:W3:Y:S01]  /*16670*/  MUFU.EX2 R25, R66 ;  /* 0x0000004200197308 */ /* 0x0002e20000000800 */
[----:B----4-:R-:W-:Y:S02]  /*16680*/  F2FP.F16.F32.PACK_AB R200, R21, R62 ;  /* 0x0000003e15c8723e */ /* 0x010fe400000000ff */
[----:B0-----:R-:W-:-:S05]  /*16690*/  FMNMX.FTZ R52, R7, R52, !PT ;  /* 0x0000003407347209 */ /* 0x001fca0007810000 */
[----:B------:R-:W-:Y:S01]  /*166a0*/  MUFU.EX2 R68, R68 ;  /* 0x0000004400447308 */ /* 0x000fe20000000800 */
[----:B------:R-:W0:Y:S01]  /*166b0*/  SHFL.BFLY PT, R7, R52, 0x1, 0x1f ;  /* 0x0c201f0034077f89 */ /* 0x000e2200000e0000 */
[----:B-1----:R-:W-:-:S06]  /*166c0*/  IMAD.MOV.U32 R66, RZ, RZ, R151 ;  /* 0x000000ffff427224 */ /* 0x002fcc00078e0097 */
[----:B------:R1:W4:Y:S01]  /*166d0*/  MUFU.EX2 R27, R70 ;  /* 0x00000046001b7308 */ /* 0x0003220000000800 */
[----:B---3--:R-:W-:-:S07]  /*166e0*/  F2FP.F16.F32.PACK_AB R202, R25, R44 ;  /* 0x0000002c19ca723e */ /* 0x008fce00000000ff */
[----:B------:R-:W-:Y:S01]  /*166f0*/  MUFU.EX2 R72, R72 ;  /* 0x0000004800487308 */ /* 0x000fe20000000800 */
[----:B-1----:R-:W-:-:S07]  /*16700*/  IMAD.MOV.U32 R70, RZ, RZ, R151 ;  /* 0x000000ffff467224 */ /* 0x002fce00078e0097 */
[----:B------:R1:W3:Y:S01]  /*16710*/  MUFU.EX2 R29, R74 ;  /* 0x0000004a001d7308 */ /* 0x0002e20000000800 */
[----:B0-----:R-:W-:Y:S01]  /*16720*/  FMNMX.FTZ R4, R52, R7, !PT ;  /* 0x0000000734047209 */ /* 0x001fe20007810000 */
[----:B------:R-:W-:Y:S01]  /*16730*/  IMAD.MOV.U32 R52, RZ, RZ, R151 ;  /* 0x000000ffff347224 */ /* 0x000fe200078e0097 */
[----:B----4-:R-:W-:Y:S02]  /*16740*/  F2FP.F16.F32.PACK_AB R196, R27, R68 ;  /* 0x000000441bc4723e */ /* 0x010fe400000000ff */
[C---:B------:R-:W-:Y:S01]  /*16750*/  FSETP.NEU.FTZ.AND P1, PT, R4.reuse, -INF , PT ;  /* 0xff8000000400780b */ /* 0x040fe20003f3d000 */
[----:B------:R-:W-:Y:S02]  /*16760*/  FMUL.FTZ R7, R4, R3 ;  /* 0x0000000304077220 */ /* 0x000fe40000410000 */
[----:B------:R-:W-:Y:S01]  /*16770*/  MUFU.EX2 R31, R31 ;  /* 0x0000001f001f7308 */ /* 0x000fe20000000800 */
[----:B-1----:R-:W-:Y:S02]  /*16780*/  MOV R74, R151 ;  /* 0x00000097004a7202 */ /* 0x002fe40000000f00 */
[----:B------:R-:W-:-:S02]  /*16790*/  FSEL R7, R7, RZ, P1 ;  /* 0x000000ff07077208 */ /* 0x000fc40000800000 */
[----:B------:R-:W-:-:S03]  /*167a0*/  ISETP.GE.AND P1, PT, R180, 0x51, PT ;  /* 0x00000051b400780c */ /* 0x000fc60003f26270 */
[-CC-:B------:R-:W-:Y:S01]  /*167b0*/  FFMA.FTZ R2, R2, R3.reuse, -R7.reuse ;  /* 0x0000000302027223 */ /* 0x180fe20000010807 */
[-CC-:B------:R-:W-:Y:S01]  /*167c0*/  FFMA.FTZ R6, R6, R3.reuse, -R7.reuse ;  /* 0x0000000306067223 */ /* 0x180fe20000010807 */
[-CC-:B------:R-:W-:Y:S01]  /*167d0*/  FFMA.FTZ R8, R8, R3.reuse, -R7.reuse ;  /* 0x0000000308087223 */ /* 0x180fe20000010807 */
[-CC-:B------:R-:W-:Y:S01]  /*167e0*/  FFMA.FTZ R10, R10, R3.reuse, -R7.reuse ;  /* 0x000000030a0a7223 */ /* 0x180fe20000010807 */
[-CC-:B------:R-:W-:Y:S01]  /*167f0*/  FFMA.FTZ R12, R12, R3.reuse, -R7.reuse ;  /* 0x000000030c0c7223 */ /* 0x180fe20000010807 */
[----:B------:R0:W-:Y:S01]  /*16800*/  MUFU.EX2 R209, R6 ;  /* 0x0000000600d17308 */ /* 0x0001e20000000800 */
[-CC-:B------:R-:W-:Y:S01]  /*16810*/  FFMA.FTZ R14, R14, R3.reuse, -R7.reuse ;  /* 0x000000030e0e7223 */ /* 0x180fe20000010807 */
[-CC-:B------:R-:W-:Y:S01]  /*16820*/  FFMA.FTZ R20, R20, R3.reuse, -R7.reuse ;  /* 0x0000000314147223 */ /* 0x180fe20000010807 */
[-CC-:B------:R-:W-:Y:S01]  /*16830*/  FFMA.FTZ R24, R24, R3.reuse, -R7.reuse ;  /* 0x0000000318187223 */ /* 0x180fe20000010807 */
[-CC-:B------:R-:W-:Y:S01]  /*16840*/  FFMA.FTZ R28, R28, R3.reuse, -R7.reuse ;  /* 0x000000031c1c7223 */ /* 0x180fe20000010807 */
[-CC-:B------:R-:W-:Y:S01]  /*16850*/  FFMA.FTZ R32, R32, R3.reuse, -R7.reuse ;  /* 0x0000000320207223 */ /* 0x180fe20000010807 */
[-CC-:B------:R-:W-:Y:S01]  /*16860*/  FFMA.FTZ R34, R34, R3.reuse, -R7.reuse ;  /* 0x0000000322227223 */ /* 0x180fe20000010807 */
[-C--:B------:R-:W-:Y:S01]  /*16870*/  FFMA.FTZ R36, R36, R3.reuse, -R7 ;  /* 0x0000000324247223 */ /* 0x080fe20000010807 */
[----:B------:R-:W1:Y:S01]  /*16880*/  MUFU.EX2 R2, R2 ;  /* 0x0000000200027308 */ /* 0x000e620000000800 */
[----:B0-----:R-:W-:Y:S01]  /*16890*/  FADD.FTZ R6, R60, R33 ;  /* 0x000000213c067221 */ /* 0x001fe20000010000 */
[-CC-:B------:R-:W-:Y:S01]  /*168a0*/  FFMA.FTZ R40, R40, R3.reuse, -R7.reuse ;  /* 0x0000000328287223 */ /* 0x180fe20000010807 */
[-CC-:B------:R-:W-:Y:S01]  /*168b0*/  FFMA.FTZ R42, R42, R3.reuse, -R7.reuse ;  /* 0x000000032a2a7223 */ /* 0x180fe20000010807 */
[-CC-:B------:R-:W-:Y:S01]  /*168c0*/  FFMA.FTZ R38, R38, R3.reuse, -R7.reuse ;  /* 0x0000000326267223 */ /* 0x180fe20000010807 */
[----:B------:R-:W-:Y:S01]  /*168d0*/  FADD.FTZ R6, R9, R6 ;  /* 0x0000000609067221 */ /* 0x000fe20000010000 */
[-CC-:B------:R-:W-:Y:S01]  /*168e0*/  FFMA.FTZ R46, R46, R3.reuse, -R7.reuse ;  /* 0x000000032e2e7223 */ /* 0x180fe20000010807 */
[-CC-:B------:R-:W-:Y:S01]  /*168f0*/  FFMA.FTZ R26, R26, R3.reuse, -R7.reuse ;  /* 0x000000031a1a7223 */ /* 0x180fe20000010807 */
[----:B------:R-:W0:Y:S01]  /*16900*/  MUFU.EX2 R8, R8 ;  /* 0x0000000800087308 */ /* 0x000e220000000800 */
[----:B------:R-:W-:Y:S01]  /*16910*/  FADD.FTZ R35, R11, R6 ;  /* 0x000000060b237221 */ /* 0x000fe20000010000 */
[-CC-:B------:R-:W-:Y:S01]  /*16920*/  FFMA.FTZ R48, R48, R3.reuse, -R7.reuse ;  /* 0x0000000330307223 */ /* 0x180fe20000010807 */
[-CC-:B------:R-:W-:Y:S01]  /*16930*/  FFMA.FTZ R30, R30, R3.reuse, -R7.reuse ;  /* 0x000000031e1e7223 */ /* 0x180fe20000010807 */
[----:B------:R-:W-:Y:S01]  /*16940*/  FFMA.FTZ R7, R50, R3, -R7 ;  /* 0x0000000332077223 */ /* 0x000fe20000010807 */
[----:B---3--:R-:W-:Y:S01]  /*16950*/  F2FP.F16.F32.PACK_AB R198, R29, R72 ;  /* 0x000000481dc6723e */ /* 0x008fe200000000ff */
[----:B------:R-:W-:Y:S01]  /*16960*/  IMAD.MOV.U32 R60, RZ, RZ, R151 ;  /* 0x000000ffff3c7224 */ /* 0x000fe200078e0097 */
[----:B------:R-:W-:Y:S01]  /*16970*/  MOV R50, R151 ;  /* 0x0000009700327202 */ /* 0x000fe20000000f00 */
[----:B------:R3:W4:Y:S01]  /*16980*/  MUFU.EX2 R211, R10 ;  /* 0x0000000a00d37308 */ /* 0x0007220000000800 */
[----:B-1----:R-:W-:Y:S01]  /*16990*/  FADD.FTZ R33, R2, R209 ;  /* 0x000000d102217221 */ /* 0x002fe20000010000 */
[----:B------:R-:W-:-:S02]  /*169a0*/  F2FP.F16.F32.PACK_AB R209, R209, R2 ;  /* 0x00000002d1d1723e */ /* 0x000fc400000000ff */
[----:B------:R-:W-:-:S04]  /*169b0*/  MOV R2, 0x3f800000 ;  /* 0x3f80000000027802 */ /* 0x000fc80000000f00 */
[----:B------:R-:W1:Y:S01]  /*169c0*/  MUFU.EX2 R12, R12 ;  /* 0x0000000c000c7308 */ /* 0x000e620000000800 */
[----:B---3--:R-:W-:Y:S01]  /*169d0*/  FADD.FTZ R10, R54, R35 ;  /* 0x00000023360a7221 */ /* 0x008fe20000010000 */
[----:B0-----:R-:W-:Y:S01]  /*169e0*/  FADD.FTZ R6, R8, R33 ;  /* 0x0000002108067221 */ /* 0x001fe20000010000 */
[----:B------:R-:W-:Y:S02]  /*169f0*/  IMAD.MOV.U32 R54, RZ, RZ, R151 ;  /* 0x000000ffff367224 */ /* 0x000fe400078e0097 */
[----:B------:R-:W-:-:S03]  /*16a00*/  FADD.FTZ R35, R15, R10 ;  /* 0x0000000a0f237221 */ /* 0x000fc60000010000 */
[----:B------:R-:W0:Y:S01]  /*16a10*/  MUFU.EX2 R205, R14 ;  /* 0x0000000e00cd7308 */ /* 0x000e220000000800 */
[C---:B----4-:R-:W-:Y:S01]  /*16a20*/  FADD.FTZ R33, R211.reuse, R6 ;  /* 0x00000006d3217221 */ /* 0x050fe20000010000 */
[----:B------:R-:W-:Y:S01]  /*16a30*/  FADD.FTZ R35, R58, R35 ;  /* 0x000000233a237221 */ /* 0x000fe20000010000 */
[----:B------:R-:W-:Y:S01]  /*16a40*/  F2FP.F16.F32.PACK_AB R211, R211, R8 ;  /* 0x00000008d3d3723e */ /* 0x000fe200000000ff */
[----:B------:R-:W-:Y:S02]  /*16a50*/  IMAD.MOV.U32 R58, RZ, RZ, R151 ;  /* 0x000000ffff3a7224 */ /* 0x000fe400078e0097 */
[----:B------:R-:W-:Y:S01]  /*16a60*/  FADD.FTZ R10, R62, R35 ;  /* 0x000000233e0a7221 */ /* 0x000fe20000010000 */
[----:B------:R-:W-:Y:S01]  /*16a70*/  MOV R62, R151 ;  /* 0x00000097003e7202 */ /* 0x000fe20000000f00 */
[----:B------:R-:W3:Y:S01]  /*16a80*/  MUFU.EX2 R20, R20 ;  /* 0x0000001400147308 */ /* 0x000ee20000000800 */
[----:B-1----:R-:W-:Y:S01]  /*16a90*/  FADD.FTZ R6, R12, R33 ;  /* 0x000000210c067221 */ /* 0x002fe20000010000 */
[----:B------:R-:W-:-:S04]  /*16aa0*/  FADD.FTZ R35, R21, R10 ;  /* 0x0000000a15237221 */ /* 0x000fc80000010000 */
[----:B--2---:R-:W-:Y:S01]  /*16ab0*/  FADD.FTZ R0, R44, R35 ;  /* 0x000000232c007221 */ /* 0x004fe20000010000 */
[----:B------:R-:W-:Y:S01]  /*16ac0*/  MOV R44, R151 ;  /* 0x00000097002c7202 */ /* 0x000fe20000000f00 */
[----:B------:R1:W2:Y:S01]  /*16ad0*/  MUFU.EX2 R207, R24 ;  /* 0x0000001800cf7308 */ /* 0x0002a20000000800 */
[----:B0-----:R-:W-:Y:S01]  /*16ae0*/  FADD.FTZ R33, R205, R6 ;  /* 0x00000006cd217221 */ /* 0x001fe20000010000 */
[----:B------:R-:W-:Y:S01]  /*16af0*/  FADD.FTZ R35, R25, R0 ;  /* 0x0000000019237221 */ /* 0x000fe20000010000 */
[----:B------:R-:W-:Y:S01]  /*16b00*/  F2FP.F16.F32.PACK_AB R205, R205, R12 ;  /* 0x0000000ccdcd723e */ /* 0x000fe200000000ff */
[----:B------:R-:W-:-:S04]  /*16b10*/  IMAD.MOV.U32 R25, RZ, RZ, R151 ;  /* 0x000000ffff197224 */ /* 0x000fc800078e0097 */
[----:B------:R-:W0:Y:S01]  /*16b20*/  MUFU.EX2 R28, R28 ;  /* 0x0000001c001c7308 */ /* 0x000e220000000800 */
[----:B---3--:R-:W-:Y:S01]  /*16b30*/  FADD.FTZ R6, R20, R33 ;  /* 0x0000002114067221 */ /* 0x008fe20000010000 */
[----:B-1----:R-:W-:-:S06]  /*16b40*/  IMAD.MOV.U32 R24, RZ, RZ, R151 ;  /* 0x000000ffff187224 */ /* 0x002fcc00078e0097 */
[----:B------:R1:W3:Y:S01]  /*16b50*/  MUFU.EX2 R201, R32 ;  /* 0x0000002000c97308 */ /* 0x0002e20000000800 */
[C---:B--2---:R-:W-:Y:S01]  /*16b60*/  FADD.FTZ R33, R207.reuse, R6 ;  /* 0x00000006cf217221 */ /* 0x044fe20000010000 */
[----:B------:R-:W-:Y:S01]  /*16b70*/  FADD.FTZ R6, R68, R35 ;  /* 0x0000002344067221 */ /* 0x000fe20000010000 */
[----:B------:R-:W-:Y:S02]  /*16b80*/  F2FP.F16.F32.PACK_AB R207, R207, R20 ;  /* 0x00000014cfcf723e */ /* 0x000fe400000000ff */
[-C--:B------:R-:W-:Y:S01]  /*16b90*/  MOV R68, R151.reuse ;  /* 0x0000009700447202 */ /* 0x080fe20000000f00 */
[----:B------:R-:W-:Y:S01]  /*16ba0*/  FADD.FTZ R35, R27, R6 ;  /* 0x000000061b237221 */ /* 0x000fe20000010000 */
[----:B------:R-:W-:Y:S01]  /*16bb0*/  IMAD.MOV.U32 R27, RZ, RZ, R151 ;  /* 0x000000ffff1b7224 */ /* 0x000fe200078e0097 */
[----:B------:R-:W2:Y:S01]  /*16bc0*/  MUFU.EX2 R34, R34 ;  /* 0x0000002200227308 */ /* 0x000ea20000000800 */
[----:B0-----:R-:W-:Y:S01]  /*16bd0*/  FADD.FTZ R0, R28, R33 ;  /* 0x000000211c007221 */ /* 0x001fe20000010000 */
[----:B------:R-:W-:Y:S01]  /*16be0*/  FADD.FTZ R6, R72, R35 ;  /* 0x0000002348067221 */ /* 0x000fe20000010000 */
[----:B------:R-:W-:Y:S01]  /*16bf0*/  IMAD.MOV.U32 R72, RZ, RZ, R151 ;  /* 0x000000ffff487224 */ /* 0x000fe200078e0097 */
[----:B------:R-:W-:-:S02]  /*16c00*/  MOV R35, R151 ;  /* 0x0000009700237202 */ /* 0x000fc40000000f00 */
[----:B------:R-:W-:Y:S01]  /*16c10*/  FADD.FTZ R6, R29, R6 ;  /* 0x000000061d067221 */ /* 0x000fe20000010000 */
[-C--:B-1----:R-:W-:Y:S01]  /*16c20*/  MOV R32, R151.reuse ;  /* 0x0000009700207202 */ /* 0x082fe20000000f00 */
[----:B------:R0:W1:Y:S01]  /*16c30*/  MUFU.EX2 R203, R36 ;  /* 0x0000002400cb7308 */ /* 0x0000620000000800 */
[----:B---3--:R-:W-:Y:S01]  /*16c40*/  FADD.FTZ R33, R201, R0 ;  /* 0x00000000c9217221 */ /* 0x008fe20000010000 */
[----:B------:R-:W-:Y:S01]  /*16c50*/  FADD.FTZ R11, R31, R6 ;  /* 0x000000061f0b7221 */ /* 0x000fe20000010000 */
[----:B------:R-:W-:Y:S01]  /*16c60*/  F2FP.F16.F32.PACK_AB R201, R201, R28 ;  /* 0x0000001cc9c9723e */ /* 0x000fe200000000ff */
[----:B------:R-:W-:Y:S01]  /*16c70*/  IMAD.MOV.U32 R28, RZ, RZ, R151 ;  /* 0x000000ffff1c7224 */ /* 0x000fe200078e0097 */
[----:B------:R-:W-:-:S03]  /*16c80*/  MOV R29, R151 ;  /* 0x00000097001d7202 */ /* 0x000fc60000000f00 */
[----:B------:R-:W3:Y:S01]  /*16c90*/  MUFU.EX2 R40, R40 ;  /* 0x0000002800287308 */ /* 0x000ee20000000800 */
[----:B--2---:R-:W-:Y:S01]  /*16ca0*/  FADD.FTZ R0, R34, R33 ;  /* 0x0000002122007221 */ /* 0x004fe20000010000 */
[--C-:B0-----:R-:W-:Y:S02]  /*16cb0*/  IMAD.MOV.U32 R36, RZ, RZ, R151.reuse ;  /* 0x000000ffff247224 */ /* 0x101fe400078e0097 */
[----:B------:R-:W-:-:S04]  /*16cc0*/  IMAD.MOV.U32 R33, RZ, RZ, R151 ;  /* 0x000000ffff217224 */ /* 0x000fc800078e0097 */
[----:B------:R0:W2:Y:S01]  /*16cd0*/  MUFU.EX2 R197, R42 ;  /* 0x0000002a00c57308 */ /* 0x0000a20000000800 */
[C---:B-1----:R-:W-:Y:S01]  /*16ce0*/  FADD.FTZ R9, R203.reuse, R0 ;  /* 0x00000000cb097221 */ /* 0x042fe20000010000 */
[----:B------:R-:W-:Y:S01]  /*16cf0*/  F2FP.F16.F32.PACK_AB R203, R203, R34 ;  /* 0x00000022cbcb723e */ /* 0x000fe200000000ff */
[----:B------:R-:W-:-:S05]  /*16d00*/  IMAD.MOV.U32 R34, RZ, RZ, R151 ;  /* 0x000000ffff227224 */ /* 0x000fca00078e0097 */
[----:B------:R-:W1:Y:S01]  /*16d10*/  MUFU.EX2 R38, R38 ;  /* 0x0000002600267308 */ /* 0x000e620000000800 */
[----:B---3--:R-:W-:Y:S01]  /*16d20*/  FADD.FTZ R0, R40, R9 ;  /* 0x0000000928007221 */ /* 0x008fe20000010000 */
[----:B0-----:R-:W-:-:S06]  /*16d30*/  IMAD.MOV.U32 R42, RZ, RZ, R151 ;  /* 0x000000ffff2a7224 */ /* 0x001fcc00078e0097 */
[----:B------:R0:W3:Y:S01]  /*16d40*/  MUFU.EX2 R199, R46 ;  /* 0x0000002e00c77308 */ /* 0x0000e20000000800 */
[C---:B--2---:R-:W-:Y:S01]  /*16d50*/  FADD.FTZ R9, R197.reuse, R0 ;  /* 0x00000000c5097221 */ /* 0x044fe20000010000 */
[----:B------:R-:W-:Y:S01]  /*16d60*/  F2FP.F16.F32.PACK_AB R197, R197, R40 ;  /* 0x00000028c5c5723e */ /* 0x000fe200000000ff */
[----:B------:R-:W-:-:S05]  /*16d70*/  IMAD.MOV.U32 R40, RZ, RZ, R151 ;  /* 0x000000ffff287224 */ /* 0x000fca00078e0097 */
[----:B------:R-:W2:Y:S01]  /*16d80*/  MUFU.EX2 R26, R26 ;  /* 0x0000001a001a7308 */ /* 0x000ea20000000800 */
[----:B-1----:R-:W-:Y:S01]  /*16d90*/  FADD.FTZ R0, R38, R9 ;  /* 0x0000000926007221 */ /* 0x002fe20000010000 */
[----:B0-----:R-:W-:-:S06]  /*16da0*/  IMAD.MOV.U32 R46, RZ, RZ, R151 ;  /* 0x000000ffff2e7224 */ /* 0x001fcc00078e0097 */
[----:B------:R-:W0:Y:S01]  /*16db0*/  MUFU.EX2 R76, R76 ;  /* 0x0000004c004c7308 */ /* 0x000e220000000800 */
[C---:B---3--:R-:W-:Y:S01]  /*16dc0*/  FADD.FTZ R9, R199.reuse, R0 ;  /* 0x00000000c7097221 */ /* 0x048fe20000010000 */
[----:B------:R-:W-:Y:S02]  /*16dd0*/  F2FP.F16.F32.PACK_AB R199, R199, R38 ;  /* 0x00000026c7c7723e */ /* 0x000fe400000000ff */
[----:B------:R-:W-:-:S04]  /*16de0*/  MOV R38, R151 ;  /* 0x0000009700267202 */ /* 0x000fc80000000f00 */
[----:B------:R1:W3:Y:S01]  /*16df0*/  MUFU.EX2 R193, R48 ;  /* 0x0000003000c17308 */ /* 0x0002e20000000800 */
[----:B--2---:R-:W-:-:S07]  /*16e00*/  FADD.FTZ R0, R26, R9 ;  /* 0x000000091a007221 */ /* 0x004fce0000010000 */
[----:B------:R-:W2:Y:S01]  /*16e10*/  MUFU.EX2 R78, R78 ;  /* 0x0000004e004e7308 */ /* 0x000ea20000000800 */
[C---:B0-----:R-:W-:Y:S01]  /*16e20*/  FADD.FTZ R11, R76.reuse, R11 ;  /* 0x0000000b4c0b7221 */ /* 0x041fe20000010000 */
[----:B------:R-:W-:Y:S01]  /*16e30*/  F2FP.F16.F32.PACK_AB R192, R76, R31 ;  /* 0x0000001f4cc0723e */ /* 0x000fe200000000ff */
[--C-:B------:R-:W-:Y:S02]  /*16e40*/  IMAD.MOV.U32 R76, RZ, RZ, R151.reuse ;  /* 0x000000ffff4c7224 */ /* 0x100fe400078e0097 */
[--C-:B-1----:R-:W-:Y:S02]  /*16e50*/  IMAD.MOV.U32 R48, RZ, RZ, R151.reuse ;  /* 0x000000ffff307224 */ /* 0x102fe400078e0097 */
[----:B------:R-:W-:Y:S01]  /*16e60*/  IMAD.MOV.U32 R31, RZ, RZ, R151 ;  /* 0x000000ffff1f7224 */ /* 0x000fe200078e0097 */
[----:B------:R-:W0:Y:S01]  /*16e70*/  MUFU.EX2 R30, R30 ;  /* 0x0000001e001e7308 */ /* 0x000e220000000800 */
[C---:B---3--:R-:W-:Y:S01]  /*16e80*/  FADD.FTZ R9, R193.reuse, R0 ;  /* 0x00000000c1097221 */ /* 0x048fe20000010000 */
[----:B------:R-:W-:Y:S01]  /*16e90*/  F2FP.F16.F32.PACK_AB R193, R193, R26 ;  /* 0x0000001ac1c1723e */ /* 0x000fe200000000ff */
[----:B------:R-:W-:Y:S01]  /*16ea0*/  IMAD.MOV.U32 R0, RZ, RZ, 0x3f800000 ;  /* 0x3f800000ff007424 */ /* 0x000fe200078e00ff */
[----:B------:R-:W-:-:S04]  /*16eb0*/  MOV R26, R151 ;  /* 0x00000097001a7202 */ /* 0x000fc80000000f00 */
[----:B------:R-:W1:Y:S01]  /*16ec0*/  MUFU.EX2 R13, R13 ;  /* 0x0000000d000d7308 */ /* 0x000e620000000800 */
[----:B--2---:R-:W-:-:S07]  /*16ed0*/  FADD.FTZ R6, R78, R11 ;  /* 0x0000000b4e067221 */ /* 0x004fce0000010000 */
[----:B------:R-:W2:Y:S01]  /*16ee0*/  MUFU.EX2 R7, R7 ;  /* 0x0000000700077308 */ /* 0x000ea20000000800 */
[----:B0-----:R-:W-:Y:S01]  /*16ef0*/  FADD.FTZ R226, R30, R9 ;  /* 0x000000091ee27221 */ /* 0x001fe20000010000 */
[C---:B-1----:R-:W-:Y:S01]  /*16f00*/  F2FP.F16.F32.PACK_AB R194, R13.reuse, R78 ;  /* 0x0000004e0dc2723e */ /* 0x042fe200000000ff */
[----:B------:R-:W-:Y:S01]  /*16f10*/  FADD.FTZ R227, R13, R6 ;  /* 0x000000060de37221 */ /* 0x000fe20000010000 */
[--C-:B------:R-:W-:Y:S01]  /*16f20*/  IMAD.MOV.U32 R78, RZ, RZ, R151.reuse ;  /* 0x000000ffff4e7224 */ /* 0x100fe200078e0097 */
[C---:B--2---:R-:W-:Y:S01]  /*16f30*/  F2FP.F16.F32.PACK_AB R195, R7.reuse, R30 ;  /* 0x0000001e07c3723e */ /* 0x044fe200000000ff */
[----:B------:R-:W-:Y:S01]  /*16f40*/  FADD.FTZ R226, R7, R226 ;  /* 0x000000e207e27221 */ /* 0x000fe20000010000 */
[----:B------:R-:W-:Y:S01]  /*16f50*/  IMAD.MOV.U32 R30, RZ, RZ, R151 ;  /* 0x000000ffff1e7224 */ /* 0x000fe200078e0097 */
[----:B------:R-:W-:Y:S06]  /*16f60*/  @!P1 BRA `(.L_x_635) ;  /* 0x0000005000909947 */ /* 0x000fec0003800000 */
[----:B------:R-:W-:Y:S01]  /*16f70*/  IADD3 R21, R181, -0x2, RZ ;  /* 0xfffffffeb5157810 */ /* 0x000fe20007ffe0ff */
[----:B------:R-:W-:Y:S01]  /*16f80*/  IMAD.MOV.U32 R20, RZ, RZ, R4 ;  /* 0x000000ffff147224 */ /* 0x000fe200078e0004 */
[----:B------:R-:W-:Y:S01]  /*16f90*/  MOV R14, R229 ;  /* 0x000000e5000e7202 */ /* 0x000fe20000000f00 */
[----:B------:R-:W-:Y:S01]  /*16fa0*/  IMAD.MOV.U32 R15, RZ, RZ, R5 ;  /* 0x000000ffff0f7224 */ /* 0x000fe200078e0005 */
[----:B------:R-:W-:Y:S01]  /*16fb0*/  CS2R R150, SRZ ;  /* 0x0000000000967805 */ /* 0x000fe2000001ff00 */
[----:B------:R-:W-:Y:S01]  /*16fc0*/  IMAD.MOV.U32 R8, RZ, RZ, R225 ;  /* 0x000000ffff087224 */ /* 0x000fe200078e00e1 */
[----:B------:R-:W-:Y:S01]  /*16fd0*/  CS2R R146, SRZ ;  /* 0x0000000000927805 */ /* 0x000fe2000001ff00 */
[----:B------:R-:W-:Y:S01]  /*16fe0*/  IMAD.MOV.U32 R2, RZ, RZ, 0x3f800000 ;  /* 0x3f800000ff027424 */ /* 0x000fe200078e00ff */
        /* <DEDUP_REMOVED lines=61> */
[----:B------:R-:W-:-:S07]  /*173c0*/  CS2R R24, SRZ ;  /* 0x0000000000187805 */ /* 0x000fce000001ff00 */
.L_x_648:
[----:B------:R-:W-:-:S04]  /*173d0*/  ISETP.NE.AND P1, PT, R8, 0x1, PT ;  /* 0x000000010800780c */ /* 0x000fc80003f25270 */
[----:B------:R-:W-:-:S04]  /*173e0*/  SEL R229, RZ, 0x1, P1 ;  /* 0x00000001ffe57807 */ /* 0x000fc80000800000 */
[----:B------:R-:W-:Y:S01]  /*173f0*/  LOP3.LUT R229, R14, R229, RZ, 0x3c, !PT ;  /* 0x000000e50ee57212 */ /* 0x000fe200078e3cff */
[----:B------:R-:W-:Y:S06]  /*17400*/  @!P0 BRA `(.L_x_636) ;  /* 0x0000000000048947 */ /* 0x000fec0003800000 */
[----:B------:R-:W-:Y:S01]  /*17410*/  BPT.TRAP 0x1 ;  /* 0x000000040000795c */ /* 0x000fe20000300000 */
.L_x_636:
[----:B------:R-:W-:Y:S02]  /*17420*/  IADD3 R225, R8, 0x1, RZ ;  /* 0x0000000108e17810 */ /* 0x000fe40007ffe0ff */
[----:B------:R-:W-:Y:S02]  /*17430*/  SHF.L.U32 R6, R229, 0x1f, RZ ;  /* 0x0000001fe5067819 */ /* 0x000fe400000006ff */
[----:B------:R-:W-:-:S04]  /*17440*/  ISETP.NE.AND P1, PT, R225, 0x2, PT ;  /* 0x00000002e100780c */ /* 0x000fc80003f25270 */
[----:B------:R-:W-:-:S05]  /*17450*/  SEL R225, R225, RZ, P1 ;  /* 0x000000ffe1e17207 */ /* 0x000fca0000800000 */
[----:B------:R-:W-:-:S04]  /*17460*/  IMAD R9, R225, 0x8, R22 ;  /* 0x00000008e1097824 */ /* 0x000fc800078e0216 */
[----:B------:R0:W1:Y:S01]  /*17470*/  SYNCS.PHASECHK.TRANS64.TRYWAIT P1, [R9+URZ+0x38830], R6 ;  /* 0x03883006090075a7 */ /* 0x000062000802017f */
[----:B------:R-:W-:Y:S05]  /*17480*/  @!P0 BRA `(.L_x_637) ;  /* 0x0000000000048947 */ /* 0x000fea0003800000 */
[----:B------:R-:W-:Y:S01]  /*17490*/  BPT.TRAP 0x1 ;  /* 0x000000040000795c */ /* 0x000fe20000300000 */
.L_x_637:
[----:B------:R-:W2:Y:S01]  /*174a0*/  LDL R3, [R1+0x5c] ;  /* 0x00005c0001037983 */ /* 0x000ea20000100800 */
[----:B------:R-:W-:Y:S01]  /*174b0*/  BSSY B1, `(.L_x_638) ;  /* 0x0000007000017945 */ /* 0x000fe20003800000 */
[----:B------:R-:W-:Y:S01]  /*174c0*/  MOV R5, 0x40000040 ;  /* 0x4000004000057802 */ /* 0x000fe20000000f00 */
[----:B--2---:R-:W-:-:S04]  /*174d0*/  IMAD R4, R225, 0xa00, R3 ;  /* 0x00000a00e1047824 */ /* 0x004fc800078e0203 */
[----:B------:R-:W-:Y:S01]  /*174e0*/  VIADD R3, R4, 0x80 ;  /* 0x0000008004037836 */ /* 0x000fe20000000000 */
[----:B-1----:R-:W-:Y:S06]  /*174f0*/  @P1 BRA `(.L_x_639) ;  /* 0x0000000000081947 */ /* 0x002fec0003800000 */
[----:B------:R-:W1:Y:S02]  /*17500*/  SYNCS.PHASECHK.TRANS64.TRYWAIT P1, [R9+URZ+0x38830], R6 ;  /* 0x03883006090075a7 */ /* 0x000e64000802017f */
[----:B-1----:R-:W-:Y:S05]  /*17510*/  @!P1 BRA `(.L_x_640) ;  /* 0x00000114000c9947 */ /* 0x002fea0003800000 */
.L_x_639:
[----:B------:R-:W-:Y:S05]  /*17520*/  BSYNC B1 ;  /* 0x0000000000017941 */ /* 0x000fea0003800000 */
.L_x_638:
[----:B------:R-:W2:Y:S04]  /*17530*/  LDL.64 R152, [R1+0x48] ;  /* 0x0000480001987983 */ /* 0x000ea80000100a00 */
[----:B------:R-:W3:Y:S04]  /*17540*/  LDL.64 R156, [R1+0x8] ;  /* 0x00000800019c7983 */ /* 0x000ee80000100a00 */
[----:B------:R-:W4:Y:S01]  /*17550*/  LDL.64 R154, [R1] ;  /* 0x00000000019a7983 */ /* 0x000f220000100a00 */
[----:B------:R-:W-:Y:S02]  /*17560*/  R2UR UR10, R4 ;  /* 0x00000000040a72ca */ /* 0x000fe400000e0000 */
[----:B------:R-:W-:Y:S01]  /*17570*/  R2UR UR11, R5 ;  /* 0x00000000050b72ca */ /* 0x000fe200000e0000 */
[----:B------:R-:W-:Y:S01]  /*17580*/  WARPGROUP.ARRIVE ;  /* 0x00000000000079c5 */ /* 0x000fe20000000000 */
[----:B01----:R-:W-:-:S02]  /*17590*/  IMAD.MOV.U32 R6, RZ, RZ, R3 ;  /* 0x000000ffff067224 */ /* 0x003fc400078e0003 */
[----:B------:R-:W-:-:S03]  /*175a0*/  IMAD.MOV.U32 R7, RZ, RZ, 0x40000040 ;  /* 0x40000040ff077424 */ /* 0x000fc600078e00ff */
[----:B------:R-:W-:Y:S02]  /*175b0*/  R2UR UR6, R6 ;  /* 0x00000000060672ca */ /* 0x000fe400000e0000 */
[----:B------:R-:W-:Y:S01]  /*175c0*/  R2UR UR7, R7 ;  /* 0x00000000070772ca */ /* 0x000fe200000e0000 */
[----:B------:R-:W-:Y:S01]  /*175d0*/  IMAD.MOV.U32 R7, RZ, RZ, 0x40000040 ;  /* 0x40000040ff077424 */ /* 0x000fe200078e00ff */
[C---:B------:R-:W-:Y:S01]  /*175e0*/  IADD3 R6, R4.reuse, 0x100, RZ ;  /* 0x0000010004067810 */ /* 0x040fe20007ffe0ff */
[----:B------:R-:W-:Y:S02]  /*175f0*/  VIADD R10, R4, 0x180 ;  /* 0x00000180040a7836 */ /* 0x000fe40000000000 */
[----:B------:R-:W-:Y:S01]  /*17600*/  IMAD.MOV.U32 R11, RZ, RZ, 0x40000040 ;  /* 0x40000040ff0b7424 */ /* 0x000fe200078e00ff */
[----:B--2---:R-:W-:Y:S02]  /*17610*/  R2UR UR46, R152 ;  /* 0x00000000982e72ca */ /* 0x004fe400000e0000 */
[----:B------:R-:W-:-:S02]  /*17620*/  R2UR UR47, R153 ;  /* 0x00000000992f72ca */ /* 0x000fc400000e0000 */
[----:B------:R-:W2:Y:S01]  /*17630*/  LDL.64 R152, [R1+0x40] ;  /* 0x0000400001987983 */ /* 0x000ea20000100a00 */
[----:B---3--:R-:W-:Y:S02]  /*17640*/  R2UR UR12, R156 ;  /* 0x000000009c0c72ca */ /* 0x008fe400000e0000 */
[----:B------:R-:W-:-:S11]  /*17650*/  R2UR UR13, R157 ;  /* 0x000000009d0d72ca */ /* 0x000fd600000e0000 */
[----:B------:R-:W-:Y:S02]  /*17660*/  UMOV UR8, UR12 ;  /* 0x0000000c00087c82 */ /* 0x000fe40008000000 */
[----:B------:R-:W-:Y:S02]  /*17670*/  UMOV UR9, UR13 ;  /* 0x0000000d00097c82 */ /* 0x000fe40008000000 */
[----:B------:R-:W-:Y:S01]  /*17680*/  HGMMA.64x16x16.F32 R184, gdesc[UR8], RZ, !UPT, gsb0 ;  /* 0x0020000008b879f0 */ /* 0x000fe2000c0008ff */
[----:B------:R-:W-:Y:S01]  /*17690*/  UMOV UR4, UR12 ;  /* 0x0000000c00047c82 */ /* 0x000fe20008000000 */
[----:B------:R-:W-:Y:S01]  /*176a0*/  UMOV UR5, UR13 ;  /* 0x0000000d00057c82 */ /* 0x000fe20008000000 */
[----:B------:R-:W-:Y:S02]  /*176b0*/  WARPGROUP.DEPBAR.LE gsb0, 0x0 ;  /* 0x00008000000079c5 */ /* 0x000fe40000010000 */
[----:B------:R-:W-:-:S06]  /*176c0*/  WARPGROUP.ARRIVE ;  /* 0x00000000000079c5 */ /* 0x000fcc0000000000 */
[----:B------:R-:W-:Y:S01]  /*176d0*/  HGMMA.64x16x16.F32 R176, gdesc[UR4], RZ, !UPT, gsb0 ;  /* 0x0020000004b079f0 */ /* 0x000fe2000c0008ff */
[----:B------:R-:W-:Y:S02]  /*176e0*/  R2UR UR10, R6 ;  /* 0x00000000060a72ca */ /* 0x000fe400000e0000 */
[----:B------:R-:W-:Y:S01]  /*176f0*/  R2UR UR11, R7 ;  /* 0x00000000070b72ca */ /* 0x000fe200000e0000 */
[----:B------:R-:W-:Y:S01]  /*17700*/  UMOV UR8, UR12 ;  /* 0x0000000c00087c82 */ /* 0x000fe20008000000 */
[----:B------:R-:W-:Y:S01]  /*17710*/  UMOV UR9, UR13 ;  /* 0x0000000d00097c82 */ /* 0x000fe20008000000 */
[----:B------:R-:W-:Y:S02]  /*17720*/  WARPGROUP.DEPBAR.LE gsb0, 0x0 ;  /* 0x00008000000079c5 */ /* 0x000fe40000010000 */
[----:B------:R-:W-:-:S08]  /*17730*/  WARPGROUP.ARRIVE ;  /* 0x00000000000079c5 */ /* 0x000fd00000000000 */
        /* <DEDUP_REMOVED lines=8> */
[----:B------:R-:W-:Y:S01]  /*177c0*/  IMAD.MOV.U32 R7, RZ, RZ, 0x40000040 ;  /* 0x40000040ff077424 */ /* 0x000fe200078e00ff */
[----:B------:R-:W-:-:S04]  /*177d0*/  IADD3 R6, R4, 0x200, RZ ;  /* 0x0000020004067810 */ /* 0x000fc80007ffe0ff */
[----:B------:R-:W-:Y:S02]  /*177e0*/  R2UR UR34, R6 ;  /* 0x00000000062272ca */ /* 0x000fe400000e0000 */
[----:B------:R-:W-:Y:S02]  /*177f0*/  R2UR UR35, R7 ;  /* 0x00000000072372ca */ /* 0x000fe400000e0000 */
[----:B----4-:R-:W-:Y:S02]  /*17800*/  R2UR UR28, R154 ;  /* 0x000000009a1c72ca */ /* 0x010fe400000e0000 */
[----:B------:R-:W-:Y:S01]  /*17810*/  R2UR UR29, R155 ;  /* 0x000000009b1d72ca */ /* 0x000fe200000e0000 */
[----:B------:R-:W-:Y:S01]  /*17820*/  UMOV UR32, UR12 ;  /* 0x0000000c00207c82 */ /* 0x000fe20008000000 */
[----:B------:R-:W-:Y:S01]  /*17830*/  UMOV UR33, UR13 ;  /* 0x0000000d00217c82 */ /* 0x000fe20008000000 */
[----:B------:R-:W-:Y:S02]  /*17840*/  WARPGROUP.DEPBAR.LE gsb0, 0x0 ;  /* 0x00008000000079c5 */ /* 0x000fe40000010000 */
[----:B------:R-:W-:Y:S01]  /*17850*/  VIADD R12, R4, 0x2 ;  /* 0x00000002040c7836 */ /* 0x000fe20000000000 */
[----:B--2---:R-:W-:-:S02]  /*17860*/  R2UR UR42, R152 ;  /* 0x00000000982a72ca */ /* 0x004fc400000e0000 */
[----:B------:R-:W-:Y:S02]  /*17870*/  R2UR UR43, R153 ;  /* 0x00000000992b72ca */ /* 0x000fe400000e0000 */
[----:B------:R-:W-:-:S06]  /*17880*/  WARPGROUP.ARRIVE ;  /* 0x00000000000079c5 */ /* 0x000fcc0000000000 */
[----:B------:R-:W-:Y:S01]  /*17890*/  HGMMA.64x16x16.F32 R152, gdesc[UR32], RZ, !UPT, gsb0 ;  /* 0x00200000209879f0 */ /* 0x000fe2000c0008ff */
[----:B------:R-:W-:Y:S01]  /*178a0*/  IMAD.MOV.U32 R13, RZ, RZ, 0x40000040 ;  /* 0x40000040ff0d7424 */ /* 0x000fe200078e00ff */
[----:B------:R-:W-:-:S04]  /*178b0*/  R2UR UR26, R12 ;  /* 0x000000000c1a72ca */ /* 0x000fc800000e0000 */
[----:B------:R-:W-:Y:S01]  /*178c0*/  R2UR UR27, R13 ;  /* 0x000000000d1b72ca */ /* 0x000fe200000e0000 */
[----:B------:R-:W-:Y:S01]  /*178d0*/  UMOV UR24, UR28 ;  /* 0x0000001c00187c82 */ /* 0x000fe20008000000 */
[----:B------:R-:W-:Y:S01]  /*178e0*/  UMOV UR25, UR29 ;  /* 0x0000001d00197c82 */ /* 0x000fe20008000000 */
[----:B------:R-:W-:Y:S02]  /*178f0*/  WARPGROUP.DEPBAR.LE gsb0, 0x0 ;  /* 0x00008000000079c5 */ /* 0x000fe40000010000 */
[----:B------:R-:W-:-:S08]  /*17900*/  WARPGROUP.ARRIVE ;  /* 0x00000000000079c5 */ /* 0x000fd00000000000 */
[----:B------:R-:W-:Y:S01]  /*17910*/  HGMMA.64x16x16.F32 R184, gdesc[UR24], R184, gsb0 ;  /* 0x0020000018b879f0 */ /* 0x000fe200080008b8 */
[----:B------:R-:W-:Y:S01]  /*17920*/  IMAD.MOV.U32 R11, RZ, RZ, 0x40000040 ;  /* 0x40000040ff0b7424 */ /* 0x000fe200078e00ff */
[----:B------:R-:W-:-:S04]  /*17930*/  IADD3 R10, R4, 0x82, RZ ;  /* 0x00000082040a7810 */ /* 0x000fc80007ffe0ff */
[----:B------:R-:W-:Y:S02]  /*17940*/  R2UR UR22, R10 ;  /* 0x000000000a1672ca */ /* 0x000fe400000e0000 */
        /* <DEDUP_REMOVED lines=15> */
[----:B------:R-:W-:Y:S01]  /*17a40*/  VIADD R10, R4, 0x182 ;  /* 0x00000182040a7836 */ /* 0x000fe20000000000 */
[----:B------:R-:W-:-:S04]  /*17a50*/  MOV R11, 0x40000040 ;  /* 0x40000040000b7802 */ /* 0x000fc80000000f00 */
[----:B------:R-:W-:Y:S02]  /*17a60*/  R2UR UR14, R10 ;  /* 0x000000000a0e72ca */ /* 0x000fe400000e0000 */
[----:B------:R-:W-:Y:S01]  /*17a70*/  R2UR UR15, R11 ;  /* 0x000000000b0f72ca */ /* 0x000fe200000e0000 */
[----:B------:R-:W-:Y:S01]  /*17a80*/  UMOV UR12, UR28 ;  /* 0x0000001c000c7c82 */ /* 0x000fe20008000000 */
[----:B------:R-:W-:Y:S01]  /*17a90*/  UMOV UR13, UR29 ;  /* 0x0000001d000d7c82 */ /* 0x000fe20008000000 */
[----:B------:R-:W-:Y:S01]  /*17aa0*/  IMAD.MOV.U32 R13, RZ, RZ, 0x40000040 ;  /* 0x40000040ff0d7424 */ /* 0x000fe200078e00ff */
[C---:B------:R-:W-:Y:S01]  /*17ab0*/  IADD3 R12, R4.reuse, 0x202, RZ ;  /* 0x00000202040c7810 */ /* 0x040fe20007ffe0ff */
[----:B------:R-:W-:Y:S02]  /*17ac0*/  VIADD R6, R4, 0x4 ;  /* 0x0000000404067836 */ /* 0x000fe40000000000 */
[----:B------:R-:W-:Y:S01]  /*17ad0*/  IMAD.MOV.U32 R7, RZ, RZ, 0x40000040 ;  /* 0x40000040ff077424 */ /* 0x000fe200078e00ff */
[----:B------:R-:W-:-:S02]  /*17ae0*/  WARPGROUP.DEPBAR.LE gsb0, 0x0 ;  /* 0x00008000000079c5 */ /* 0x000fc40000010000 */
[----:B------:R-:W-:Y:S01]  /*17af0*/  WARPGROUP.ARRIVE ;  /* 0x00000000000079c5 */ /* 0x000fe20000000000 */
[----:B------:R-:W-:Y:S01]  /*17b00*/  UMOV UR8, UR46 ;  /* 0x0000002e00087c82 */ /* 0x000fe20008000000 */
[----:B------:R-:W-:Y:S01]  /*17b10*/  UMOV UR9, UR47 ;  /* 0x0000002f00097c82 */ /* 0x000fe20008000000 */
[----:B------:R-:W-:Y:S01]  /*17b20*/  UMOV UR4, UR46 ;  /* 0x0000002e00047c82 */ /* 0x000fe20008000000 */
[----:B------:R-:W-:Y:S01]  /*17b30*/  UMOV UR5, UR47 ;  /* 0x0000002f00057c82 */ /* 0x000fe20008000000 */
[----:B------:R-:W-:Y:S01]  /*17b40*/  UMOV UR24, UR46 ;  /* 0x0000002e00187c82 */ /* 0x000fe20008000000 */
[----:B------:R-:W-:Y:S01]  /*17b50*/  HGMMA.64x16x16.F32 R160, gdesc[UR12], R160, gsb0 ;  /* 0x002000000ca079f0 */ /* 0x000fe200080008a0 */
[----:B------:R-:W-:Y:S01]  /*17b60*/  R2UR UR30, R12 ;  /* 0x000000000c1e72ca */ /* 0x000fe200000e0000 */
[----:B------:R-:W-:Y:S01]  /*17b70*/  UMOV UR25, UR47 ;  /* 0x0000002f00197c82 */ /* 0x000fe20008000000 */
[----:B------:R-:W-:Y:S01]  /*17b80*/  R2UR UR31, R13 ;  /* 0x000000000d1f72ca */ /* 0x000fe200000e0000 */
[----:B------:R-:W-:Y:S01]  /*17b90*/  UMOV UR20, UR46 ;  /* 0x0000002e00147c82 */ /* 0x000fe20008000000 */
[----:B------:R-:W-:Y:S01]  /*17ba0*/  R2UR UR10, R6 ;  /* 0x00000000060a72ca */ /* 0x000fe200000e0000 */
[----:B------:R-:W-:Y:S01]  /*17bb0*/  UMOV UR21, UR47 ;  /* 0x0000002f00157c82 */ /* 0x000fe20008000000 */
[----:B------:R-:W-:Y:S01]  /*17bc0*/  UMOV UR32, UR46 ;  /* 0x0000002e00207c82 */ /* 0x000fe20008000000 */
[----:B------:R-:W-:Y:S01]  /*17bd0*/  UMOV UR33, UR47 ;  /* 0x0000002f00217c82 */ /* 0x000fe20008000000 */
[----:B------:R-:W-:Y:S01]  /*17be0*/  UMOV UR16, UR42 ;  /* 0x0000002a00107c82 */ /* 0x000fe20008000000 */
[----:B------:R-:W-:Y:S01]  /*17bf0*/  UMOV UR17, UR43 ;  /* 0x0000002b00117c82 */ /* 0x000fe20008000000 */
[----:B------:R-:W2:Y:S01]  /*17c00*/  LDL.64 R10, [R1+0x30] ;  /* 0x00003000010a7983 */ /* 0x000ea20000100a00 */
[----:B------:R-:W-:-:S02]  /*17c10*/  WARPGROUP.DEPBAR.LE gsb0, 0x0 ;  /* 0x00008000000079c5 */ /* 0x000fc40000010000 */
[----:B------:R-:W-:Y:S01]  /*17c20*/  WARPGROUP.ARRIVE ;  /* 0x00000000000079c5 */ /* 0x000fe20000000000 */
[----:B------:R-:W-:Y:S01]  /*17c30*/  R2UR UR11, R7 ;  /* 0x00000000070b72ca */ /* 0x000fe200000e0000 */
[----:B------:R-:W3:Y:S04]  /*17c40*/  LDL.64 R12, [R1+0x38] ;  /* 0x00003800010c7983 */ /* 0x000ee80000100a00 */
[----:B------:R-:W-:Y:S01]  /*17c50*/  HGMMA.64x16x16.F32 R152, gdesc[UR28], R152, gsb0 ;  /* 0x002000001c9879f0 */ /* 0x000fe20008000898 */
[----:B------:R-:W-:Y:S01]  /*17c60*/  IMAD.MOV.U32 R7, RZ, RZ, 0x40000040 ;  /* 0x40000040ff077424 */ /* 0x000fe200078e00ff */
[----:B------:R-:W-:Y:S01]  /*17c70*/  IADD3 R6, R4, 0x84, RZ ;  /* 0x0000008404067810 */ /* 0x000fe20007ffe0ff */
[----:B------:R-:W-:Y:S02]  /*17c80*/  WARPGROUP.DEPBAR.LE gsb0, 0x0 ;  /* 0x00008000000079c5 */ /* 0x000fe40000010000 */
[----:B------:R-:W-:-:S06]  /*17c90*/  WARPGROUP.ARRIVE ;  /* 0x00000000000079c5 */ /* 0x000fcc0000000000 */
[----:B------:R-:W-:Y:S01]  /*17ca0*/  HGMMA.64x16x16.F32 R184, gdesc[UR8], R184, gsb0 ;  /* 0x0020000008b879f0 */ /* 0x000fe200080008b8 */
[----:B------:R-:W-:Y:S02]  /*17cb0*/  R2UR UR6, R6 ;  /* 0x00000000060672ca */ /* 0x000fe400000e0000 */
[----:B------:R-:W-:Y:S01]  /*17cc0*/  R2UR UR7, R7 ;  /* 0x00000000070772ca */ /* 0x000fe200000e0000 */
[----:B------:R-:W-:Y:S01]  /*17cd0*/  VIADD R6, R4, 0x104 ;  /* 0x0000010404067836 */ /* 0x000fe20000000000 */
[----:B------:R-:W-:Y:S02]  /*17ce0*/  WARPGROUP.DEPBAR.LE gsb0, 0x0 ;  /* 0x00008000000079c5 */ /* 0x000fe40000010000 */
[----:B------:R-:W-:-:S09]  /*17cf0*/  WARPGROUP.ARRIVE ;  /* 0x00000000000079c5 */ /* 0x000fd20000000000 */
[----:B------:R-:W-:Y:S01]  /*17d00*/  HGMMA.64x16x16.F32 R176, gdesc[UR4], R176, gsb0 ;  /* 0x0020000004b079f0 */ /* 0x000fe200080008b0 */
[----:B------:R-:W-:Y:S02]  /*17d10*/  MOV R7, 0x40000040 ;  /* 0x4000004000077802 */ /* 0x000fe40000000f00 */
[----:B------:R-:W-:Y:S02]  /*17d20*/  R2UR UR26, R6 ;  /* 0x00000000061a72ca */ /* 0x000fe400000e0000 */
[----:B------:R-:W-:Y:S01]  /*17d30*/  R2UR UR27, R7 ;  /* 0x00000000071b72ca */ /* 0x000fe200000e0000 */
[----:B------:R-:W-:Y:S02]  /*17d40*/  WARPGROUP.DEPBAR.LE gsb0, 0x0 ;  /* 0x00008000000079c5 */ /* 0x000fe40000010000 */
[----:B------:R-:W-:-:S10]  /*17d50*/  WARPGROUP.ARRIVE ;  /* 0x00000000000079c5 */ /* 0x000fd40000000000 */
[----:B------:R-:W-:Y:S01]  /*17d60*/  HGMMA.64x16x16.F32 R168, gdesc[UR24], R168, gsb0 ;  /* 0x0020000018a879f0 */ /* 0x000fe200080008a8 */
[----:B------:R-:W-:Y:S02]  /*17d70*/  VIADD R6, R4, 0x184 ;  /* 0x0000018404067836 */ /* 0x000fe40000000000 */
[----:B------:R-:W-:-:S03]  /*17d80*/  IMAD.MOV.U32 R7, RZ, RZ, 0x40000040 ;  /* 0x40000040ff077424 */ /* 0x000fc600078e00ff */
[----:B------:R-:W-:Y:S02]  /*17d90*/  R2UR UR22, R6 ;  /* 0x00000000061672ca */ /* 0x000fe400000e0000 */
[----:B------:R-:W-:Y:S01]  /*17da0*/  R2UR UR23, R7 ;  /* 0x00000000071772ca */ /* 0x000fe200000e0000 */
[----:B------:R-:W-:Y:S02]  /*17db0*/  WARPGROUP.DEPBAR.LE gsb0, 0x0 ;  /* 0x00008000000079c5 */ /* 0x000fe40000010000 */
[----:B------:R-:W-:-:S10]  /*17dc0*/  WARPGROUP.ARRIVE ;  /* 0x00000000000079c5 */ /* 0x000fd40000000000 */
[----:B------:R-:W-:Y:S01]  /*17dd0*/  HGMMA.64x16x16.F32 R160, gdesc[UR20], R160, gsb0 ;  /* 0x0020000014a079f0 */ /* 0x000fe200080008a0 */
[----:B------:R-:W-:Y:S01]  /*17de0*/  IMAD.MOV.U32 R7, RZ, RZ, 0x40000040 ;  /* 0x40000040ff077424 */ /* 0x000fe200078e00ff */
[----:B------:R-:W-:-:S04]  /*17df0*/  IADD3 R6, R4, 0x204, RZ ;  /* 0x0000020404067810 */ /* 0x000fc80007ffe0ff */
[----:B------:R-:W-:Y:S02]  /*17e00*/  R2UR UR34, R6 ;  /* 0x00000000062272ca */ /* 0x000fe400000e0000 */
[----:B------:R-:W-:Y:S01]  /*17e10*/  R2UR UR35, R7 ;  /* 0x00000000072372ca */ /* 0x000fe200000e0000 */
[----:B------:R-:W-:Y:S02]  /*17e20*/  WARPGROUP.DEPBAR.LE gsb0, 0x0 ;  /* 0x00008000000079c5 */ /* 0x000fe40000010000 */
[----:B------:R-:W-:-:S10]  /*17e30*/  WARPGROUP.ARRIVE ;  /* 0x00000000000079c5 */ /* 0x000fd40000000000 */
[----:B------:R-:W-:Y:S01]  /*17e40*/  HGMMA.64x16x16.F32 R152, gdesc[UR32], R152, gsb0 ;  /* 0x00200000209879f0 */ /* 0x000fe20008000898 */
[----:B------:R-:W-:Y:S01]  /*17e50*/  VIADD R6, R4, 0x6 ;  /* 0x0000000604067836 */ /* 0x000fe20000000000 */
[----:B------:R-:W-:-:S04]  /*17e60*/  MOV R7, 0x40000040 ;  /* 0x4000004000077802 */ /* 0x000fc80000000f00 */
        /* <DEDUP_REMOVED lines=29> */
[----:B------:R-:W-:Y:S02]  /*18040*/  WARPGROUP.DEPBAR.LE gsb0, 0x0 ;  /* 0x00008000000079c5 */ /* 0x000fe40000010000 */
[----:B------:R-:W-:-:S08]  /*18050*/  WARPGROUP.ARRIVE ;  /* 0x00000000000079c5 */ /* 0x000fd00000000000 */
        /* <DEDUP_REMOVED lines=11> */
[----:B------:R-:W-:Y:S02]  /*18110*/  IADD3 R6, R4, 0x280, RZ ;  /* 0x0000028004067810 */ /* 0x000fe40007ffe0ff */
[----:B---3--:R-:W-:Y:S02]  /*18120*/  R2UR UR50, R12 ;  /* 0x000000000c3272ca */ /* 0x008fe400000e0000 */
[----:B------:R-:W-:Y:S02]  /*18130*/  R2UR UR51, R13 ;  /* 0x000000000d3372ca */ /* 0x000fe400000e0000 */
[----:B------:R-:W-:Y:S01]  /*18140*/  R2UR UR26, R6 ;  /* 0x00000000061a72ca */ /* 0x000fe200000e0000 */
[----:B------:R-:W3:Y:S01]  /*18150*/  LDL.64 R12, [R1+0x28] ;  /* 0x00002800010c7983 */ /* 0x000ee20000100a00 */
[----:B------:R-:W-:-:S07]  /*18160*/  R2UR UR27, R7 ;  /* 0x00000000071b72ca */ /* 0x000fce00000e0000 */
[----:B------:R-:W-:Y:S02]  /*18170*/  UMOV UR24, UR50 ;  /* 0x0000003200187c82 */ /* 0x000fe40008000000 */
[----:B------:R-:W-:Y:S01]  /*18180*/  UMOV UR25, UR51 ;  /* 0x0000003300197c82 */ /* 0x000fe20008000000 */
[----:B------:R-:W-:Y:S02]  /*18190*/  WARPGROUP.DEPBAR.LE gsb0, 0x0 ;  /* 0x00008000000079c5 */ /* 0x000fe40000010000 */
[----:B------:R-:W-:-:S06]  /*181a0*/  WARPGROUP.ARRIVE ;  /* 0x00000000000079c5 */ /* 0x000fcc0000000000 */
        /* <DEDUP_REMOVED lines=38> */
[----:B------:R-:W-:Y:S01]  /*18410*/  IMAD.MOV.U32 R7, RZ, RZ, 0x40000040 ;  /* 0x40000040ff077424 */ /* 0x000fe200078e00ff */
[----:B--2---:R-:W-:Y:S02]  /*18420*/  R2UR UR46, R10 ;  /* 0x000000000a2e72ca */ /* 0x004fe400000e0000 */
[----:B------:R-:W-:Y:S02]  /*18430*/  R2UR UR47, R11 ;  /* 0x000000000b2f72ca */ /* 0x000fe400000e0000 */
[----:B------:R-:W-:Y:S01]  /*18440*/  R2UR UR10, R6 ;  /* 0x00000000060a72ca */ /* 0x000fe200000e0000 */
[----:B------:R-:W2:Y:S01]  /*18450*/  LDL.64 R10, [R1+0x20] ;  /* 0x00002000010a7983 */ /* 0x000ea20000100a00 */
[----:B------:R-:W-:-:S07]  /*18460*/  R2UR UR11, R7 ;  /* 0x00000000070b72ca */ /* 0x000fce00000e0000 */
[----:B------:R-:W-:Y:S02]  /*18470*/  UMOV UR8, UR46 ;  /* 0x0000002e00087c82 */ /* 0x000fe40008000000 */
[----:B------:R-:W-:Y:S01]  /*18480*/  UMOV UR9, UR47 ;  /* 0x0000002f00097c82 */ /* 0x000fe20008000000 */
[----:B------:R-:W-:Y:S02]  /*18490*/  WARPGROUP.DEPBAR.LE gsb0, 0x0 ;  /* 0x00008000000079c5 */ /* 0x000fe40000010000 */
[----:B------:R-:W-:-:S06]  /*184a0*/  WARPGROUP.ARRIVE ;  /* 0x00000000000079c5 */ /* 0x000fcc0000000000 */
        /* <DEDUP_REMOVED lines=38> */
[----:B------:R-:W-:Y:S02]  /*18710*/  MOV R7, 0x40000040 ;  /* 0x4000004000077802 */ /* 0x000fe40000000f00 */
        /* <DEDUP_REMOVED lines=96> */
[----:B---3--:R-:W-:Y:S02]  /*18d20*/  R2UR UR46, R12 ;  /* 0x000000000c2e72ca */ /* 0x008fe400000e0000 */
[----:B------:R-:W-:Y:S02]  /*18d30*/  R2UR UR47, R13 ;  /* 0x000000000d2f72ca */ /* 0x000fe400000e0000 */
[----:B------:R-:W-:Y:S02]  /*18d40*/  R2UR UR10, R6 ;  /* 0x00000000060a72ca */ /* 0x000fe400000e0000 */
        /* <DEDUP_REMOVED lines=44> */
[----:B--2---:R-:W-:Y:S02]  /*19010*/  R2UR UR42, R10 ;  /* 0x000000000a2a72ca */ /* 0x004fe400000e0000 */
        /* <DEDUP_REMOVED lines=445> */
.L_x_641:
[----:B------:R-:W-:Y:S02]  /*1abf0*/  SHF.L.U32 R0, R14, 0x1f, RZ ;  /* 0x0000001f0e007819 */ /* 0x000fe400000006ff */
[----:B------:R-:W-:-:S04]  /*1ac00*/  LEA R6, R8, R22, 0x3 ;  /* 0x0000001608067211 */ /* 0x000fc800078e18ff */
[----:B------:R0:W1:Y:S01]  /*1ac10*/  SYNCS.PHASECHK.TRANS64.TRYWAIT P1, [R6+URZ+0x38850], R0 ;  /* 0x03885000060075a7 */ /* 0x000062000802017f */
[----:B------:R-:W-:Y:S05]  /*1ac20*/  @!P0 BRA `(.L_x_642) ;  /* 0x0000000000048947 */ /* 0x000fea0003800000 */
[----:B------:R-:W-:Y:S01]  /*1ac30*/  BPT.TRAP 0x1 ;  /* 0x000000040000795c */ /* 0x000fe20000300000 */
.L_x_642:
[----:B------:R-:W-:Y:S04]  /*1ac40*/  BSSY B1, `(.L_x_643) ;  /* 0x0000004000017945 */ /* 0x000fe80003800000 */
[----:B-1----:R-:W-:Y:S05]  /*1ac50*/  @P1 BRA `(.L_x_644) ;  /* 0x0000000000081947 */ /* 0x002fea0003800000 */
[----:B------:R-:W1:Y:S02]  /*1ac60*/  SYNCS.PHASECHK.TRANS64.TRYWAIT P1, [R6+URZ+0x38850], R0 ;  /* 0x03885000060075a7 */ /* 0x000e64000802017f */
[----:B-1----:R-:W-:Y:S05]  /*1ac70*/  @!P1 BRA `(.L_x_645) ;  /* 0x000000dc00489947 */ /* 0x002fea0003800000 */
.L_x_644:
[----:B------:R-:W-:Y:S05]  /*1ac80*/  BSYNC B1 ;  /* 0x0000000000017941 */ /* 0x000fea0003800000 */
.L_x_643:
[----:B01----:R-:W-:Y:S01]  /*1ac90*/  VIADD R0, R22, 0x400 ;  /* 0x0000040016007836 */ /* 0x003fe20000000000 */
[----:B------:R-:W-:Y:S01]  /*1aca0*/  WARPGROUP.ARRIVE ;  /* 0x00000000000079c5 */ /* 0x000fe20000000000 */
[----:B------:R-:W-:Y:S02]  /*1acb0*/  IMAD.MOV.U32 R3, RZ, RZ, 0x40000040 ;  /* 0x40000040ff037424 */ /* 0x000fe400078e00ff */
[----:B------:R-:W-:Y:S01]  /*1acc0*/  IMAD.MOV.U32 R5, RZ, RZ, 0x40000040 ;  /* 0x40000040ff057424 */ /* 0x000fe200078e00ff */
[----:B------:R-:W-:Y:S02]  /*1acd0*/  SHF.R.U32.HI R0, RZ, 0x4, R0 ;  /* 0x00000004ff007819 */ /* 0x000fe40000011600 */
[----:B------:R-:W-:Y:S01]  /*1ace0*/  R2UR UR7, R3 ;  /* 0x00000000030772ca */ /* 0x000fe200000e0000 */
[----:B------:R-:W-:Y:S01]  /*1acf0*/  IMAD.MOV.U32 R3, RZ, RZ, 0x40000040 ;  /* 0x40000040ff037424 */ /* 0x000fe200078e00ff */
[----:B------:R-:W-:-:S04]  /*1ad00*/  LOP3.LUT R0, R0, 0x3fff, RZ, 0xc0, !PT ;  /* 0x00003fff00007812 */ /* 0x000fc800078ec0ff */
[----:B------:R-:W-:-:S05]  /*1ad10*/  LOP3.LUT R0, R0, 0x2800000, RZ, 0xfc, !PT ;  /* 0x0280000000007812 */ /* 0x000fca00078efcff */
[----:B------:R-:W-:-:S05]  /*1ad20*/  IMAD R2, R8, 0xa00, R0 ;  /* 0x00000a0008027824 */ /* 0x000fca00078e0200 */
[C---:B------:R-:W-:Y:S02]  /*1ad30*/  R2UR UR6, R2.reuse ;  /* 0x00000000020672ca */ /* 0x040fe400000e0000 */
[----:B------:R-:W-:-:S11]  /*1ad40*/  IADD3 R4, R2, 0x80, RZ ;  /* 0x0000008002047810 */ /* 0x000fd60007ffe0ff */
[----:B------:R-:W-:Y:S01]  /*1ad50*/  HGMMA.64x256x16.F32 R24, R208, gdesc[UR4].tnspB, R24, gsb0 ;  /* 0x43e00004d0187df0 */ /* 0x000fe20008000818 */
[----:B------:R-:W-:Y:S01]  /*1ad60*/  R2UR UR6, R4 ;  /* 0x00000000040672ca */ /* 0x000fe200000e0000 */
[----:B------:R-:W-:Y:S01]  /*1ad70*/  VIADD R4, R2, 0x100 ;  /* 0x0000010002047836 */ /* 0x000fe20000000000 */
[----:B------:R-:W-:Y:S02]  /*1ad80*/  R2UR UR7, R5 ;  /* 0x00000000050772ca */ /* 0x000fe400000e0000 */
[----:B------:R-:W-:Y:S01]  /*1ad90*/  MOV R5, 0x40000040 ;  /* 0x4000004000057802 */ /* 0x000fe20000000f00 */
[----:B------:R-:W-:Y:S02]  /*1ada0*/  WARPGROUP.DEPBAR.LE gsb0, 0x0 ;  /* 0x00008000000079c5 */ /* 0x000fe40000010000 */
[----:B------:R-:W-:-:S15]  /*1adb0*/  WARPGROUP.ARRIVE ;  /* 0x00000000000079c5 */ /* 0x000fde0000000000 */
[----:B------:R-:W-:-:S05]  /*1adc0*/  NOP ;  /* 0x0000000000007918 */ /* 0x000fca0000000000 */
[----:B------:R-:W-:Y:S01]  /*1add0*/  HGMMA.64x256x16.F32 R24, R204, gdesc[UR4].tnspB, R24, gsb0 ;  /* 0x43e00004cc187df0 */ /* 0x000fe20008000818 */
[----:B------:R-:W-:Y:S01]  /*1ade0*/  R2UR UR6, R4 ;  /* 0x00000000040672ca */ /* 0x000fe200000e0000 */
[C---:B------:R-:W-:Y:S01]  /*1adf0*/  VIADD R4, R2.reuse, 0x180 ;  /* 0x0000018002047836 */ /* 0x040fe20000000000 */
[----:B------:R-:W-:Y:S01]  /*1ae00*/  R2UR UR7, R5 ;  /* 0x00000000050772ca */ /* 0x000fe200000e0000 */
[----:B------:R-:W-:Y:S01]  /*1ae10*/  IMAD.MOV.U32 R5, RZ, RZ, 0x40000040 ;  /* 0x40000040ff057424 */ /* 0x000fe200078e00ff */
[----:B------:R-:W-:Y:S01]  /*1ae20*/  IADD3 R2, R2, 0x200, RZ ;  /* 0x0000020002027810 */ /* 0x000fe20007ffe0ff */
[----:B------:R-:W-:Y:S02]  /*1ae30*/  WARPGROUP.DEPBAR.LE gsb0, 0x0 ;  /* 0x00008000000079c5 */ /* 0x000fe40000010000 */
[----:B------:R-:W-:-:S15]  /*1ae40*/  WARPGROUP.ARRIVE ;  /* 0x00000000000079c5 */ /* 0x000fde0000000000 */
[----:B------:R-:W-:-:S05]  /*1ae50*/  NOP ;  /* 0x0000000000007918 */ /* 0x000fca0000000000 */
[----:B------:R-:W-:Y:S01]  /*1ae60*/  HGMMA.64x256x16.F32 R24, R200, gdesc[UR4].tnspB, R24, gsb0 ;  /* 0x43e00004c8187df0 */ /* 0x000fe20008000818 */
[----:B------:R-:W-:Y:S02]  /*1ae70*/  R2UR UR6, R4 ;  /* 0x00000000040672ca */ /* 0x000fe400000e0000 */
[----:B------:R-:W-:Y:S01]  /*1ae80*/  R2UR UR7, R5 ;  /* 0x00000000050772ca */ /* 0x000fe200000e0000 */
[----:B------:R-:W-:Y:S02]  /*1ae90*/  WARPGROUP.DEPBAR.LE gsb0, 0x0 ;  /* 0x00008000000079c5 */ /* 0x000fe40000010000 */
[----:B------:R-:W-:-:S15]  /*1aea0*/  WARPGROUP.ARRIVE ;  /* 0x00000000000079c5 */ /* 0x000fde0000000000 */
[----:B------:R-:W-:-:S07]  /*1aeb0*/  NOP ;  /* 0x0000000000007918 */ /* 0x000fce0000000000 */
[----:B------:R-:W-:Y:S01]  /*1aec0*/  HGMMA.64x256x16.F32 R24, R196, gdesc[UR4].tnspB, R24, gsb0 ;  /* 0x43e00004c4187df0 */ /* 0x000fe20008000818 */
[----:B------:R-:W-:Y:S02]  /*1aed0*/  R2UR UR6, R2 ;  /* 0x00000000020672ca */ /* 0x000fe400000e0000 */
[----:B------:R-:W-:Y:S01]  /*1aee0*/  R2UR UR7, R3 ;  /* 0x00000000030772ca */ /* 0x000fe200000e0000 */
[----:B------:R-:W-:Y:S02]  /*1aef0*/  WARPGROUP.DEPBAR.LE gsb0, 0x0 ;  /* 0x00008000000079c5 */ /* 0x000fe40000010000 */
[----:B------:R-:W-:-:S15]  /*1af00*/  WARPGROUP.ARRIVE ;  /* 0x00000000000079c5 */ /* 0x000fde0000000000 */
[----:B------:R-:W-:-:S07]  /*1af10*/  NOP ;  /* 0x0000000000007918 */ /* 0x000fce0000000000 */
[----:B------:R-:W-:Y:S03]  /*1af20*/  HGMMA.64x256x16.F32 R24, R192, gdesc[UR4].tnspB, R24, gsb0 ;  /* 0x43e00004c0187df0 */ /* 0x000fe60008000818 */
[----:B------:R-:W-:Y:S02]  /*1af30*/  WARPGROUP.DEPBAR.LE gsb0, 0x0 ;  /* 0x00008000000079c5 */ /* 0x000fe40000010000 */
[----:B------:R-:W-:Y:S05]  /*1af40*/  @!P0 BRA `(.L_x_646) ;  /* 0x0000000000048947 */ /* 0x000fea0003800000 */
[----:B------:R-:W-:Y:S01]  /*1af50*/  BPT.TRAP 0x1 ;  /* 0x000000040000795c */ /* 0x000fe20000300000 */
.L_x_646:
[----:B------:R-:W-:Y:S01]  /*1af60*/  FMUL.FTZ R193, R186, UR39 ;  /* 0x00000027bac17c20 */ /* 0x000fe20008410000 */
[----:B------:R-:W-:Y:S01]  /*1af70*/  FMUL.FTZ R186, R187, UR39 ;  /* 0x00000027bbba7c20 */ /* 0x000fe20008410000 */
[----:B------:R-:W-:Y:S01]  /*1af80*/  FMUL.FTZ R7, R184, UR39 ;  /* 0x00000027b8077c20 */ /* 0x000fe20008410000 */
[----:B------:R-:W2:Y:S01]  /*1af90*/  LDL R187, [R1+0x58] ;  /* 0x0000580001bb7983 */ /* 0x000ea20000100800 */
[----:B------:R-:W-:Y:S02]  /*1afa0*/  FMUL.FTZ R8, R185, UR39 ;  /* 0x00000027b9087c20 */ /* 0x000fe40008410000 */
[----:B------:R-:W0:Y:S01]  /*1afb0*/  MUFU.TANH R193, R193 ;  /* 0x000000c100c17308 */ /* 0x000e220000002400 */
[----:B------:R-:W-:Y:S01]  /*1afc0*/  FMUL.FTZ R185, R190, UR39 ;  /* 0x00000027beb97c20 */ /* 0x000fe20008410000 */
[----:B------:R-:W-:Y:S01]  /*1afd0*/  FMUL.FTZ R10, R188, UR39 ;  /* 0x00000027bc0a7c20 */ /* 0x000fe20008410000 */
[----:B------:R-:W-:-:S05]  /*1afe0*/  FMUL.FTZ R184, R191, UR39 ;  /* 0x00000027bfb87c20 */ /* 0x000fca0008410000 */
[----:B------:R-:W1:Y:S01]  /*1aff0*/  MUFU.TANH R7, R7 ;  /* 0x0000000700077308 */ /* 0x000e620000002400 */
[----:B------:R-:W-:Y:S01]  /*1b000*/  FMUL.FTZ R11, R189, UR39 ;  /* 0x00000027bd0b7c20 */ /* 0x000fe20008410000 */
[----:B------:R-:W-:-:S06]  /*1b010*/  FMUL.FTZ R14, R178, UR39 ;  /* 0x00000027b20e7c20 */ /* 0x000fcc0008410000 */
[----:B------:R-:W3:Y:S01]  /*1b020*/  MUFU.TANH R186, R186 ;  /* 0x000000ba00ba7308 */ /* 0x000ee20000002400 */
[----:B------:R-:W-:-:S07]  /*1b030*/  FMUL.FTZ R12, R176, UR39 ;  /* 0x00000027b00c7c20 */ /* 0x000fce0008410000 */
[----:B------:R-:W4:Y:S01]  /*1b040*/  MUFU.TANH R8, R8 ;  /* 0x0000000800087308 */ /* 0x000f220000002400 */
[----:B------:R-:W-:-:S07]  /*1b050*/  FMUL.FTZ R176, R179, UR39 ;  /* 0x00000027b3b07c20 */ /* 0x000fce0008410000 */
[----:B------:R-:W5:Y:S01]  /*1b060*/  MUFU.TANH R185, R185 ;  /* 0x000000b900b97308 */ /* 0x000f620000002400 */
[----:B------:R-:W-:-:S07]  /*1b070*/  FMUL.FTZ R13, R177, UR39 ;  /* 0x00000027b10d7c20 */ /* 0x000fce0008410000 */
[----:B------:R-:W5:Y:S01]  /*1b080*/  MUFU.TANH R10, R10 ;  /* 0x0000000a000a7308 */ /* 0x000f620000002400 */
[----:B0-----:R-:W-:Y:S01]  /*1b090*/  FMNMX.FTZ R0, R193, R20, !PT ;  /* 0x00000014c1007209 */ /* 0x001fe20007810000 */
[----:B------:R-:W-:-:S06]  /*1b0a0*/  FMUL.FTZ R179, R182, UR39 ;  /* 0x00000027b6b37c20 */ /* 0x000fcc0008410000 */
[----:B------:R-:W0:Y:S01]  /*1b0b0*/  MUFU.TANH R184, R184 ;  /* 0x000000b800b87308 */ /* 0x000e220000002400 */
[----:B-1----:R-:W-:Y:S01]  /*1b0c0*/  FMNMX.FTZ R2, R7, R15, !PT ;  /* 0x0000000f07027209 */ /* 0x002fe20007810000 */
[----:B------:R-:W-:-:S06]  /*1b0d0*/  FMUL.FTZ R177, R180, UR39 ;  /* 0x00000027b4b17c20 */ /* 0x000fcc0008410000 */
[----:B------:R-:W1:Y:S01]  /*1b0e0*/  MUFU.TANH R11, R11 ;  /* 0x0000000b000b7308 */ /* 0x000e620000002400 */
[----:B---3--:R-:W-:Y:S01]  /*1b0f0*/  FMNMX.FTZ R0, R186, R0, !PT ;  /* 0x00000000ba007209 */ /* 0x008fe20007810000 */
[----:B------:R-:W-:-:S06]  /*1b100*/  FMUL.FTZ R180, R183, UR39 ;  /* 0x00000027b7b47c20 */ /* 0x000fcc0008410000 */
[----:B------:R-:W3:Y:S01]  /*1b110*/  MUFU.TANH R14, R14 ;  /* 0x0000000e000e7308 */ /* 0x000ee20000002400 */
[----:B----4-:R-:W-:Y:S01]  /*1b120*/  FMNMX.FTZ R2, R8, R2, !PT ;  /* 0x0000000208027209 */ /* 0x010fe20007810000 */
[----:B------:R-:W-:-:S06]  /*1b130*/  FMUL.FTZ R178, R181, UR39 ;  /* 0x00000027b5b27c20 */ /* 0x000fcc0008410000 */
[----:B------:R-:W4:Y:S01]  /*1b140*/  MUFU.TANH R12, R12 ;  /* 0x0000000c000c7308 */ /* 0x000f220000002400 */
[----:B-----5:R-:W-:Y:S01]  /*1b150*/  FMNMX.FTZ R0, R185, R0, !PT ;  /* 0x00000000b9007209 */ /* 0x020fe20007810000 */
[----:B------:R-:W-:-:S06]  /*1b160*/  FMUL.FTZ R170, R170, UR39 ;  /* 0x00000027aaaa7c20 */ /* 0x000fcc0008410000 */
[----:B------:R-:W5:Y:S01]  /*1b170*/  MUFU.TANH R176, R176 ;  /* 0x000000b000b07308 */ /* 0x000f620000002400 */
[----:B------:R-:W-:Y:S01]  /*1b180*/  FMNMX.FTZ R2, R10, R2, !PT ;  /* 0x000000020a027209 */ /* 0x000fe20007810000 */
[----:B------:R-:W-:-:S06]  /*1b190*/  FMUL.FTZ R168, R168, UR39 ;  /* 0x00000027a8a87c20 */ /* 0x000fcc0008410000 */
        /* <DEDUP_REMOVED lines=67> */
[----:B-----5:R-:W-:-:S07]  /*1b5d0*/  FMNMX.FTZ R0, R166, R0, !PT ;  /* 0x00000000a6007209 */ /* 0x020fce0007810000 */
[----:B------:R-:W5:Y:S01]  /*1b5e0*/  MUFU.TANH R155, R155 ;  /* 0x0000009b009b7308 */ /* 0x000f620000002400 */
[----:B------:R-:W-:-:S07]  /*1b5f0*/  FMNMX.FTZ R2, R164, R2, !PT ;  /* 0x00000002a4027209 */ /* 0x000fce0007810000 */
[----:B------:R-:W2:Y:S01]  /*1b600*/  MUFU.TANH R153, R153 ;  /* 0x0000009900997308 */ /* 0x000ea20000002400 */
[----:B0-----:R-:W-:-:S07]  /*1b610*/  FMNMX.FTZ R0, R167, R0, !PT ;  /* 0x00000000a7007209 */ /* 0x001fce0007810000 */
[----:B------:R-:W0:Y:S01]  /*1b620*/  MUFU.TANH R158, R158 ;  /* 0x0000009e009e7308 */ /* 0x000e220000002400 */
[----:B-1----:R-:W-:-:S07]  /*1b630*/  FMNMX.FTZ R2, R165, R2, !PT ;  /* 0x00000002a5027209 */ /* 0x002fce0007810000 */
[----:B------:R-:W1:Y:S01]  /*1b640*/  MUFU.TANH R156, R156 ;  /* 0x0000009c009c7308 */ /* 0x000e620000002400 */
[----:B---3--:R-:W-:-:S07]  /*1b650*/  FMNMX.FTZ R0, R154, R0, !PT ;  /* 0x000000009a007209 */ /* 0x008fce0007810000 */
[----:B------:R-:W3:Y:S01]  /*1b660*/  MUFU.TANH R159, R159 ;  /* 0x0000009f009f7308 */ /* 0x000ee20000002400 */
[----:B----4-:R-:W-:-:S07]  /*1b670*/  FMNMX.FTZ R2, R152, R2, !PT ;  /* 0x0000000298027209 */ /* 0x010fce0007810000 */
[----:B------:R-:W4:Y:S01]  /*1b680*/  MUFU.TANH R157, R157 ;  /* 0x0000009d009d7308 */ /* 0x000f220000002400 */
[----:B-----5:R-:W-:Y:S02]  /*1b690*/  FMNMX.FTZ R0, R155, R0, !PT ;  /* 0x000000009b007209 */ /* 0x020fe40007810000 */
[----:B--2---:R-:W-:Y:S02]  /*1b6a0*/  FMNMX.FTZ R2, R153, R2, !PT ;  /* 0x0000000299027209 */ /* 0x004fe40007810000 */
[----:B0-----:R-:W-:Y:S02]  /*1b6b0*/  FMNMX.FTZ R0, R158, R0, !PT ;  /* 0x000000009e007209 */ /* 0x001fe40007810000 */
[----:B-1----:R-:W-:Y:S02]  /*1b6c0*/  FMNMX.FTZ R2, R156, R2, !PT ;  /* 0x000000029c027209 */ /* 0x002fe40007810000 */
[----:B---3--:R-:W-:Y:S02]  /*1b6d0*/  FMNMX.FTZ R4, R159, R0, !PT ;  /* 0x000000009f047209 */ /* 0x008fe40007810000 */
[----:B----4-:R-:W-:-:S03]  /*1b6e0*/  FMNMX.FTZ R5, R157, R2, !PT ;  /* 0x000000029d057209 */ /* 0x010fc60007810000 */
[----:B------:R-:W0:Y:S04]  /*1b6f0*/  SHFL.BFLY PT, R0, R4, 0x2, 0x1f ;  /* 0x0c401f0004007f89 */ /* 0x000e2800000e0000 */
[----:B------:R-:W1:Y:S01]  /*1b700*/  SHFL.BFLY PT, R2, R5, 0x2, 0x1f ;  /* 0x0c401f0005027f89 */ /* 0x000e6200000e0000 */
[----:B0-----:R-:W-:Y:S02]  /*1b710*/  FMNMX.FTZ R4, R4, R0, !PT ;  /* 0x0000000004047209 */ /* 0x001fe40007810000 */
[----:B-1----:R-:W-:-:S03]  /*1b720*/  FMNMX.FTZ R5, R5, R2, !PT ;  /* 0x0000000205057209 */ /* 0x002fc60007810000 */
[----:B------:R-:W0:Y:S04]  /*1b730*/  SHFL.BFLY PT, R0, R4, 0x1, 0x1f ;  /* 0x0c201f0004007f89 */ /* 0x000e2800000e0000 */
[----:B------:R-:W1:Y:S01]  /*1b740*/  SHFL.BFLY PT, R2, R5, 0x1, 0x1f ;  /* 0x0c201f0005027f89 */ /* 0x000e6200000e0000 */
[----:B------:R-:W-:Y:S01]  /*1b750*/  IMAD.U32 R3, RZ, RZ, UR38 ;  /* 0x00000026ff037e24 */ /* 0x000fe2000f8e00ff */
[----:B0-----:R-:W-:Y:S02]  /*1b760*/  FMNMX.FTZ R4, R4, R0, !PT ;  /* 0x0000000004047209 */ /* 0x001fe40007810000 */
[----:B-1----:R-:W-:-:S03]  /*1b770*/  FMNMX.FTZ R5, R5, R2, !PT ;  /* 0x0000000205057209 */ /* 0x002fc60007810000 */
[----:B------:R-:W-:Y:S02]  /*1b780*/  FADD.FTZ R2, -R4, R20 ;  /* 0x0000001404027221 */ /* 0x000fe40000010100 */
[C---:B------:R-:W-:Y:S01]  /*1b790*/  FMUL.FTZ R20, R5.reuse, R3 ;  /* 0x0000000305147220 */ /* 0x040fe20000410000 */
[----:B------:R-:W-:-:S03]  /*1b7a0*/  FADD.FTZ R0, -R5, R15 ;  /* 0x0000000f05007221 */ /* 0x000fc60000010100 */
[-CC-:B------:R-:W-:Y:S01]  /*1b7b0*/  FFMA.FTZ R192, R152, R3.reuse, -R20.reuse ;  /* 0x0000000398c07223 */ /* 0x180fe20000010814 */
[-C--:B------:R-:W-:Y:S01]  /*1b7c0*/  FMUL.FTZ R152, R4, R3.reuse ;  /* 0x0000000304987220 */ /* 0x080fe20000410000 */
[-C--:B------:R-:W-:Y:S01]  /*1b7d0*/  FMUL.FTZ R0, R0, R3.reuse ;  /* 0x0000000300007220 */ /* 0x080fe20000410000 */
[-C--:B------:R-:W-:Y:S01]  /*1b7e0*/  FMUL.FTZ R2, R2, R3.reuse ;  /* 0x0000000302027220 */ /* 0x080fe20000410000 */
[-C--:B------:R-:W-:Y:S01]  /*1b7f0*/  FFMA.FTZ R208, R7, R3.reuse, -R20 ;  /* 0x0000000307d07223 */ /* 0x080fe20000010814 */
[-C--:B------:R-:W-:Y:S01]  /*1b800*/  FFMA.FTZ R209, R193, R3.reuse, -R152 ;  /* 0x00000003c1d17223 */ /* 0x080fe20000010898 */
[-CC-:B------:R-:W-:Y:S01]  /*1b810*/  FFMA.FTZ R182, R8, R3.reuse, -R20.reuse ;  /* 0x0000000308b67223 */ /* 0x180fe20000010814 */
        /* <DEDUP_REMOVED lines=16> */
[-C--:B------:R-:W-:Y:S01]  /*1b920*/  FFMA.FTZ R20, R157, R3.reuse, -R20 ;  /* 0x000000039d147223 */ /* 0x080fe20000010814 */
[-CC-:B------:R-:W-:Y:S01]  /*1b930*/  FFMA.FTZ R157, R186, R3.reuse, -R152.reuse ;  /* 0x00000003ba9d7223 */ /* 0x180fe20000010898 */
[----:B------:R-:W-:Y:S01]  /*1b940*/  MUFU.EX2 R0, R0 ;  /* 0x0000000000007308 */ /* 0x000fe20000000800 */
[-CC-:B------:R-:W-:Y:S01]  /*1b950*/  FFMA.FTZ R211, R185, R3.reuse, -R152.reuse ;  /* 0x00000003b9d37223 */ /* 0x180fe20000010898 */
[----:B------:R-:W-:-:S06]  /*1b960*/  FFMA.FTZ R156, R184, R3, -R152 ;  /* 0x00000003b89c7223 */ /* 0x000fcc0000010898 */
[----:B------:R-:W-:Y:S08]  /*1b970*/  MUFU.EX2 R2, R2 ;  /* 0x0000000200027308 */ /* 0x000ff00000000800 */
[----:B------:R-:W0:Y:S08]  /*1b980*/  MUFU.EX2 R208, R208 ;  /* 0x000000d000d07308 */ /* 0x000e300000000800 */
[----:B------:R-:W1:Y:S01]  /*1b990*/  MUFU.EX2 R209, R209 ;  /* 0x000000d100d17308 */ /* 0x000e620000000800 */
[----:B------:R-:W-:Y:S01]  /*1b9a0*/  FFMA.FTZ R205, R14, R3, -R152 ;  /* 0x000000030ecd7223 */ /* 0x000fe20000010898 */
[----:B------:R-:W-:-:S06]  /*1b9b0*/  IADD3 R160, R9, 0x38840, RZ ;  /* 0x0003884009a07810 */ /* 0x000fcc0007ffe0ff */
[----:B------:R-:W2:Y:S08]  /*1b9c0*/  MUFU.EX2 R182, R182 ;  /* 0x000000b600b67308 */ /* 0x000eb00000000800 */
[----:B------:R-:W3:Y:S01]  /*1b9d0*/  MUFU.EX2 R157, R157 ;  /* 0x0000009d009d7308 */ /* 0x000ee20000000800 */
[----:B------:R-:W-:Y:S01]  /*1b9e0*/  FFMA.FTZ R153, R176, R3, -R152 ;  /* 0x00000003b0997223 */ /* 0x000fe20000010898 */
[----:B------:R-:W-:-:S06]  /*1b9f0*/  PRMT R160, R187, 0x654, R160 ;  /* 0x00000654bba07816 */ /* 0x000fcc00000000a0 */
[----:B------:R-:W4:Y:S08]  /*1ba00*/  MUFU.EX2 R210, R210 ;  /* 0x000000d200d27308 */ /* 0x000f300000000800 */
[----:B------:R-:W5:Y:S01]  /*1ba10*/  MUFU.EX2 R211, R211 ;  /* 0x000000d300d37308 */ /* 0x000f620000000800 */
[----:B0-----:R-:W-:Y:S01]  /*1ba20*/  FFMA.FTZ R227, R0, R227, R208 ;  /* 0x000000e300e37223 */ /* 0x001fe200000100d0 */
[----:B-1----:R-:W-:Y:S01]  /*1ba30*/  FFMA.FTZ R226, R2, R226, R209 ;  /* 0x000000e202e27223 */ /* 0x002fe200000100d1 */
[-CC-:B------:R-:W-:Y:S01]  /*1ba40*/  FFMA.FTZ R207, R179, R3.reuse, -R152.reuse ;  /* 0x00000003b3cf7223 */ /* 0x180fe20000010898 */
[----:B------:R0:W-:Y:S04]  /*1ba50*/  SYNCS.ARRIVE.TRANS64.RED.A1T0 RZ, [R160+URZ], RZ ;  /* 0x000000ffa0ff79a7 */ /* 0x0001e8000810043f */
[----:B------:R-:W1:Y:S01]  /*1ba60*/  MUFU.EX2 R181, R181 ;  /* 0x000000b500b57308 */ /* 0x000e620000000800 */
[----:B------:R-:W-:-:S07]  /*1ba70*/  FFMA.FTZ R193, R154, R3, -R152 ;  /* 0x000000039ac17223 */ /* 0x000fce0000010898 */
[----:B------:R-:W1:Y:S01]  /*1ba80*/  MUFU.EX2 R156, R156 ;  /* 0x0000009c009c7308 */ /* 0x000e620000000800 */
[-CC-:B------:R-:W-:Y:S01]  /*1ba90*/  FFMA.FTZ R14, R180, R3.reuse, -R152.reuse ;  /* 0x00000003b40e7223 */ /* 0x180fe20000010898 */
[-CC-:B------:R-:W-:Y:S01]  /*1baa0*/  FFMA.FTZ R201, R170, R3.reuse, -R152.reuse ;  /* 0x00000003aac97223 */ /* 0x180fe20000010898 */
[-CC-:B------:R-:W-:Y:S01]  /*1bab0*/  FFMA.FTZ R171, R171, R3.reuse, -R152.reuse ;  /* 0x00000003abab7223 */ /* 0x180fe20000010898 */
[-CC-:B------:R-:W-:Y:S01]  /*1bac0*/  FFMA.FTZ R203, R174, R3.reuse, -R152.reuse ;  /* 0x00000003aecb7223 */ /* 0x180fe20000010898 */
[----:B0-----:R-:W-:-:S03]  /*1bad0*/  FFMA.FTZ R160, R175, R3, -R152 ;  /* 0x00000003afa07223 */ /* 0x001fc60000010898 */
[----:B------:R-:W0:Y:S01]  /*1bae0*/  MUFU.EX2 R204, R204 ;  /* 0x000000cc00cc7308 */ /* 0x000e220000000800 */
[-CC-:B------:R-:W-:Y:S01]  /*1baf0*/  FFMA.FTZ R197, R162, R3.reuse, -R152.reuse ;  /* 0x00000003a2c57223 */ /* 0x180fe20000010898 */
[-CC-:B------:R-:W-:Y:S01]  /*1bb00*/  FFMA.FTZ R163, R163, R3.reuse, -R152.reuse ;  /* 0x00000003a3a37223 */ /* 0x180fe20000010898 */
[-CC-:B------:R-:W-:Y:S01]  /*1bb10*/  FFMA.FTZ R199, R166, R3.reuse, -R152.reuse ;  /* 0x00000003a6c77223 */ /* 0x180fe20000010898 */
[-CC-:B------:R-:W-:Y:S01]  /*1bb20*/  FFMA.FTZ R167, R167, R3.reuse, -R152.reuse ;  /* 0x00000003a7a77223 */ /* 0x180fe20000010898 */
[----:B------:R-:W-:-:S03]  /*1bb30*/  FFMA.FTZ R154, R155, R3, -R152 ;  /* 0x000000039b9a7223 */ /* 0x000fc60000010898 */
[----:B------:R-:W0:Y:S01]  /*1bb40*/  MUFU.EX2 R205, R205 ;  /* 0x000000cd00cd7308 */ /* 0x000e220000000800 */
[-CC-:B------:R-:W-:Y:S01]  /*1bb50*/  FFMA.FTZ R195, R158, R3.reuse, -R152.reuse ;  /* 0x000000039ec37223 */ /* 0x180fe20000010898 */
[----:B------:R-:W-:Y:S01]  /*1bb60*/  FFMA.FTZ R152, R159, R3, -R152 ;  /* 0x000000039f987223 */ /* 0x000fe20000010898 */
[----:B--2---:R-:W-:Y:S01]  /*1bb70*/  FADD.FTZ R155, R182, R227 ;  /* 0x000000e3b69b7221 */ /* 0x004fe20000010000 */
[----:B---3--:R-:W-:-:S04]  /*1bb80*/  FADD.FTZ R159, R157, R226 ;  /* 0x000000e29d9f7221 */ /* 0x008fc80000010000 */
[----:B------:R-:W2:Y:S01]  /*1bb90*/  MUFU.EX2 R15, R15 ;  /* 0x0000000f000f7308 */ /* 0x000ea20000000800 */
[----:B----4-:R-:W-:Y:S01]  /*1bba0*/  FADD.FTZ R155, R210, R155 ;  /* 0x0000009bd29b7221 */ /* 0x010fe20000010000 */
[----:B-----5:R-:W-:-:S06]  /*1bbb0*/  FADD.FTZ R159, R211, R159 ;  /* 0x0000009fd39f7221 */ /* 0x020fcc0000010000 */
[----:B------:R-:W3:Y:S01]  /*1bbc0*/  MUFU.EX2 R153, R153 ;  /* 0x0000009900997308 */ /* 0x000ee20000000800 */
[----:B-1----:R-:W-:Y:S01]  /*1bbd0*/  FADD.FTZ R155, R181, R155 ;  /* 0x0000009bb59b7221 */ /* 0x002fe20000010000 */
[----:B------:R-:W-:-:S06]  /*1bbe0*/  FADD.FTZ R159, R156, R159 ;  /* 0x0000009f9c9f7221 */ /* 0x000fcc0000010000 */
[----:B------:R-:W1:Y:S08]  /*1bbf0*/  MUFU.EX2 R206, R206 ;  /* 0x000000ce00ce7308 */ /* 0x000e700000000800 */
[----:B------:R-:W4:Y:S01]  /*1bc00*/  MUFU.EX2 R207, R207 ;  /* 0x000000cf00cf7308 */ /* 0x000f220000000800 */
[----:B0-----:R-:W-:Y:S01]  /*1bc10*/  FADD.FTZ R155, R204, R155 ;  /* 0x0000009bcc9b7221 */ /* 0x001fe20000010000 */
[----:B------:R-:W-:-:S06]  /*1bc20*/  FADD.FTZ R159, R205, R159 ;  /* 0x0000009fcd9f7221 */ /* 0x000fcc0000010000 */
[----:B------:R-:W0:Y:S08]  /*1bc30*/  MUFU.EX2 R13, R13 ;  /* 0x0000000d000d7308 */ /* 0x000e300000000800 */
[----:B------:R-:W5:Y:S01]  /*1bc40*/  MUFU.EX2 R14, R14 ;  /* 0x0000000e000e7308 */ /* 0x000f620000000800 */
[----:B--2---:R-:W-:Y:S01]  /*1bc50*/  FADD.FTZ R155, R15, R155 ;  /* 0x0000009b0f9b7221 */ /* 0x004fe20000010000 */
[----:B---3--:R-:W-:-:S06]  /*1bc60*/  FADD.FTZ R161, R153, R159 ;  /* 0x0000009f99a17221 */ /* 0x008fcc0000010000 */
[----:B------:R-:W2:Y:S08]  /*1bc70*/  MUFU.EX2 R200, R200 ;  /* 0x000000c800c87308 */ /* 0x000eb00000000800 */
[----:B------:R-:W3:Y:S01]  /*1bc80*/  MUFU.EX2 R201, R201 ;  /* 0x000000c900c97308 */ /* 0x000ee20000000800 */
[----:B-1----:R-:W-:Y:S01]  /*1bc90*/  FADD.FTZ R159, R206, R155 ;  /* 0x0000009bce9f7221 */ /* 0x002fe20000010000 */
[----:B----4-:R-:W-:-:S06]  /*1bca0*/  FADD.FTZ R161, R207, R161 ;  /* 0x000000a1cfa17221 */ /* 0x010fcc0000010000 */
[----:B------:R-:W1:Y:S08]  /*1bcb0*/  MUFU.EX2 R12, R12 ;  /* 0x0000000c000c7308 */ /* 0x000e700000000800 */
[----:B------:R-:W4:Y:S01]  /*1bcc0*/  MUFU.EX2 R9, R171 ;  /* 0x000000ab00097308 */ /* 0x000f220000000800 */
[----:B0-----:R-:W-:Y:S01]  /*1bcd0*/  FADD.FTZ R159, R13, R159 ;  /* 0x0000009f0d9f7221 */ /* 0x001fe20000010000 */
[----:B-----5:R-:W-:-:S06]  /*1bce0*/  FADD.FTZ R161, R14, R161 ;  /* 0x000000a10ea17221 */ /* 0x020fcc0000010000 */
        /* <DEDUP_REMOVED lines=39> */
[----:B---3--:R-:W-:-:S03]  /*1bf60*/  FADD.FTZ R161, R154, R161 ;  /* 0x000000a19aa17221 */ /* 0x008fc60000010000 */
[----:B-1----:R-:W-:Y:S01]  /*1bf70*/  FADD.FTZ R159, R194, R159 ;  /* 0x0000009fc29f7221 */ /* 0x002fe20000010000 */
[----:B----4-:R-:W-:-:S03]  /*1bf80*/  FADD.FTZ R161, R195, R161 ;  /* 0x000000a1c3a17221 */ /* 0x010fc60000010000 */
[----:B0-----:R-:W-:Y:S01]  /*1bf90*/  FADD.FTZ R227, R20, R159 ;  /* 0x0000009f14e37221 */ /* 0x001fe20000010000 */
[----:B-----5:R-:W-:Y:S01]  /*1bfa0*/  FADD.FTZ R226, R152, R161 ;  /* 0x000000a198e27221 */ /* 0x020fe20000010000 */
[----:B------:R-:W-:Y:S06]  /*1bfb0*/  @!P0 BRA `(.L_x_647) ;  /* 0x0000000000048947 */ /* 0x000fec0003800000 */
[----:B------:R-:W-:Y:S01]  /*1bfc0*/  BPT.TRAP 0x1 ;  /* 0x000000040000795c */ /* 0x000fe20000300000 */
.L_x_647:
[----:B------:R-:W-:Y:S01]  /*1bfd0*/  ISETP.GT.AND P1, PT, R21, RZ, PT ;  /* 0x000000ff1500720c */ /* 0x000fe20003f24270 */
[----:B------:R-:W-:Y:S01]  /*1bfe0*/  VIADD R6, R6, 0x38860 ;  /* 0x0003886006067836 */ /* 0x000fe20000000000 */
[----:B------:R-:W-:Y:S01]  /*1bff0*/  F2FP.F16.F32.PACK_AB R204, R15, R204 ;  /* 0x000000cc0fcc723e */ /* 0x000fe200000000ff */
[----:B------:R-:W-:Y:S01]  /*1c000*/  VIADD R21, R21, 0xffffffff ;  /* 0xffffffff15157836 */ /* 0x000fe20000000000 */
[----:B------:R-:W-:Y:S01]  /*1c010*/  F2FP.F16.F32.PACK_AB R207, R14, R207 ;  /* 0x000000cf0ecf723e */ /* 0x000fe200000000ff */
[----:B------:R-:W-:Y:S01]  /*1c020*/  IMAD.MOV.U32 R15, RZ, RZ, R5 ;  /* 0x000000ffff0f7224 */ /* 0x000fe200078e0005 */
[----:B------:R-:W-:Y:S01]  /*1c030*/  PRMT R6, R187, 0x654, R6 ;  /* 0x00000654bb067816 */ /* 0x000fe20000000006 */
[----:B------:R-:W-:Y:S01]  /*1c040*/  IMAD.MOV.U32 R14, RZ, RZ, R229 ;  /* 0x000000ffff0e7224 */ /* 0x000fe200078e00e5 */
[----:B------:R-:W-:Y:S02]  /*1c050*/  F2FP.F16.F32.PACK_AB R198, R8, R198 ;  /* 0x000000c608c6723e */ /* 0x000fe400000000ff */
[----:B------:R0:W-:Y:S01]  /*1c060*/  SYNCS.ARRIVE.TRANS64.RED.A1T0 RZ, [R6+URZ], RZ ;  /* 0x000000ff06ff79a7 */ /* 0x0001e2000810043f */
        /* <DEDUP_REMOVED lines=17> */
[----:B------:R-:W-:Y:S02]  /*1c180*/  MOV R20, R4 ;  /* 0x0000000400147202 */ /* 0x000fe40000000f00 */
[----:B------:R-:W-:Y:S01]  /*1c190*/  MOV R8, R225 ;  /* 0x000000e100087202 */ /* 0x000fe20000000f00 */
[----:B0-----:R-:W-:Y:S06]  /*1c1a0*/  @P1 BRA `(.L_x_648) ;  /* 0xffffffb000881947 */ /* 0x001fec000383ffff */
.L_x_635:
[----:B------:R-:W-:Y:S05]  /*1c1b0*/  BSYNC B0 ;  /* 0x0000000000007941 */ /* 0x000fea0003800000 */
.L_x_634:
        /* <DEDUP_REMOVED lines=131> */
.L_x_649:
[----:B------:R-:W-:Y:S01]  /*1c9f0*/  IMAD R8, R225, 0x8, R22 ;  /* 0x00000008e1087824 */ /* 0x000fe200078e0216 */
[----:B------:R-:W-:-:S04]  /*1ca00*/  SHF.L.U32 R7, R229, 0x1f, RZ ;  /* 0x0000001fe5077819 */ /* 0x000fc800000006ff */
[----:B------:R0:W1:Y:S01]  /*1ca10*/  SYNCS.PHASECHK.TRANS64.TRYWAIT P1, [R8+URZ+0x38850], R7 ;  /* 0x03885007080075a7 */ /* 0x000062000802017f */
[----:B------:R-:W-:Y:S05]  /*1ca20*/  @!P0 BRA `(.L_x_650) ;  /* 0x0000000000048947 */ /* 0x000fea0003800000 */
[----:B------:R-:W-:Y:S01]  /*1ca30*/  BPT.TRAP 0x1 ;  /* 0x000000040000795c */ /* 0x000fe20000300000 */
.L_x_650:
[----:B------:R-:W-:Y:S01]  /*1ca40*/  VIADD R22, R22, 0x400 ;  /* 0x0000040016167836 */ /* 0x000fe20000000000 */
[----:B------:R-:W-:Y:S04]  /*1ca50*/  BSSY B0, `(.L_x_651) ;  /* 0x0000008000007945 */ /* 0x000fe80003800000 */
[----:B------:R-:W-:-:S04]  /*1ca60*/  SHF.R.U32.HI R22, RZ, 0x4, R22 ;  /* 0x00000004ff167819 */ /* 0x000fc80000011616 */
[----:B------:R-:W-:-:S04]  /*1ca70*/  LOP3.LUT R22, R22, 0x3fff, RZ, 0xc0, !PT ;  /* 0x00003fff16167812 */ /* 0x000fc800078ec0ff */
[----:B------:R-:W-:-:S05]  /*1ca80*/  LOP3.LUT R0, R22, 0x2800000, RZ, 0xfc, !PT ;  /* 0x0280000016007812 */ /* 0x000fca00078efcff */
[----:B------:R-:W-:Y:S01]  /*1ca90*/  IMAD R0, R225, 0xa00, R0 ;  /* 0x00000a00e1007824 */ /* 0x000fe200078e0200 */
[----:B-1----:R-:W-:Y:S06]  /*1caa0*/  @P1 BRA `(.L_x_652) ;  /* 0x0000000000081947 */ /* 0x002fec0003800000 */
[----:B------:R-:W1:Y:S02]  /*1cab0*/  SYNCS.PHASECHK.TRANS64.TRYWAIT P1, [R8+URZ+0x38850], R7 ;  /* 0x03885007080075a7 */ /* 0x000e64000802017f */
[----:B-1----:R-:W-:Y:S05]  /*1cac0*/  @!P1 BRA `(.L_x_653) ;  /* 0x000000bc00c89947 */ /* 0x002fea0003800000 */
.L_x_652:
[----:B------:R-:W-:Y:S05]  /*1cad0*/  BSYNC B0 ;  /* 0x0000000000007941 */ /* 0x000fea0003800000 */
.L_x_651:
[----:B01----:R-:W-:Y:S01]  /*1cae0*/  IMAD.MOV.U32 R7, RZ, RZ, 0x40000040 ;  /* 0x40000040ff077424 */ /* 0x003fe200078e00ff */
[----:B------:R-:W-:Y:S01]  /*1caf0*/  MOV R6, R0 ;  /* 0x0000000000067202 */ /* 0x000fe20000000f00 */
[----:B------:R-:W-:-:S03]  /*1cb00*/  WARPGROUP.ARRIVE ;  /* 0x00000000000079c5 */ /* 0x000fc60000000000 */
[----:B------:R-:W-:Y:S01]  /*1cb10*/  R2UR UR6, R6 ;  /* 0x00000000060672ca */ /* 0x000fe200000e0000 */
[----:B------:R-:W-:Y:S01]  /*1cb20*/  VIADD R6, R0, 0x80 ;  /* 0x0000008000067836 */ /* 0x000fe20000000000 */
[----:B------:R-:W-:Y:S02]  /*1cb30*/  R2UR UR7, R7 ;  /* 0x00000000070772ca */ /* 0x000fe400000e0000 */
[----:B------:R-:W-:-:S11]  /*1cb40*/  MOV R7, 0x40000040 ;  /* 0x4000004000077802 */ /* 0x000fd60000000f00 */
[----:B------:R-:W-:Y:S01]  /*1cb50*/  HGMMA.64x256x16.F32 R24, R208, gdesc[UR4].tnspB, R24, gsb0 ;  /* 0x43e00004d0187df0 */ /* 0x000fe20008000818 */
[----:B------:R-:W-:Y:S01]  /*1cb60*/  R2UR UR6, R6 ;  /* 0x00000000060672ca */ /* 0x000fe200000e0000 */
[----:B------:R-:W-:Y:S01]  /*1cb70*/  VIADD R6, R0, 0x100 ;  /* 0x0000010000067836 */ /* 0x000fe20000000000 */
[----:B------:R-:W-:Y:S01]  /*1cb80*/  R2UR UR7, R7 ;  /* 0x00000000070772ca */ /* 0x000fe200000e0000 */
[----:B------:R-:W-:Y:S01]  /*1cb90*/  IMAD.MOV.U32 R7, RZ, RZ, 0x40000040 ;  /* 0x40000040ff077424 */ /* 0x000fe200078e00ff */
[----:B------:R-:W-:Y:S02]  /*1cba0*/  WARPGROUP.DEPBAR.LE gsb0, 0x0 ;  /* 0x00008000000079c5 */ /* 0x000fe40000010000 */
[----:B------:R-:W-:-:S15]  /*1cbb0*/  WARPGROUP.ARRIVE ;  /* 0x00000000000079c5 */ /* 0x000fde0000000000 */
[----:B------:R-:W-:-:S06]  /*1cbc0*/  NOP ;  /* 0x0000000000007918 */ /* 0x000fcc0000000000 */
[----:B------:R-:W-:Y:S01]  /*1cbd0*/  HGMMA.64x256x16.F32 R24, R204, gdesc[UR4].tnspB, R24, gsb0 ;  /* 0x43e00004cc187df0 */ /* 0x000fe20008000818 */
[----:B------:R-:W-:Y:S02]  /*1cbe0*/  R2UR UR6, R6 ;  /* 0x00000000060672ca */ /* 0x000fe400000e0000 */
[----:B------:R-:W-:Y:S01]  /*1cbf0*/  R2UR UR7, R7 ;  /* 0x00000000070772ca */ /* 0x000fe200000e0000 */
[----:B------:R-:W-:Y:S01]  /*1cc00*/  IMAD.MOV.U32 R7, RZ, RZ, 0x40000040 ;  /* 0x40000040ff077424 */ /* 0x000fe200078e00ff */
[----:B------:R-:W-:Y:S01]  /*1cc10*/  IADD3 R6, R0, 0x180, RZ ;  /* 0x0000018000067810 */ /* 0x000fe20007ffe0ff */
[----:B------:R-:W-:Y:S02]  /*1cc20*/  WARPGROUP.DEPBAR.LE gsb0, 0x0 ;  /* 0x00008000000079c5 */ /* 0x000fe40000010000 */
[----:B------:R-:W-:-:S15]  /*1cc30*/  WARPGROUP.ARRIVE ;  /* 0x00000000000079c5 */ /* 0x000fde0000000000 */
[----:B------:R-:W-:-:S05]  /*1cc40*/  NOP ;  /* 0x0000000000007918 */ /* 0x000fca0000000000 */
[----:B------:R-:W-:Y:S01]  /*1cc50*/  HGMMA.64x256x16.F32 R24, R200, gdesc[UR4].tnspB, R24, gsb0 ;  /* 0x43e00004c8187df0 */ /* 0x000fe20008000818 */
[----:B------:R-:W-:Y:S01]  /*1cc60*/  R2UR UR6, R6 ;  /* 0x00000000060672ca */ /* 0x000fe200000e0000 */
[----:B------:R-:W-:Y:S01]  /*1cc70*/  VIADD R6, R0, 0x200 ;  /* 0x0000020000067836 */ /* 0x000fe20000000000 */
[----:B------:R-:W-:Y:S01]  /*1cc80*/  R2UR UR7, R7 ;  /* 0x00000000070772ca */ /* 0x000fe200000e0000 */
[----:B------:R-:W0:Y:S01]  /*1cc90*/  SHFL.BFLY PT, R0, R227, 0x2, 0x1f ;  /* 0x0c401f00e3007f89 */ /* 0x000e2200000e0000 */
[----:B------:R-:W-:Y:S01]  /*1cca0*/  MOV R7, 0x40000040 ;  /* 0x4000004000077802 */ /* 0x000fe20000000f00 */
[----:B0-----:R-:W-:Y:S01]  /*1ccb0*/  FADD.FTZ R0, R0, R227 ;  /* 0x000000e300007221 */ /* 0x001fe20000010000 */
[----:B------:R-:W-:Y:S02]  /*1ccc0*/  WARPGROUP.DEPBAR.LE gsb0, 0x0 ;  /* 0x00008000000079c5 */ /* 0x000fe40000010000 */
[----:B------:R-:W-:-:S15]  /*1ccd0*/  WARPGROUP.ARRIVE ;  /* 0x00000000000079c5 */ /* 0x000fde0000000000 */
[----:B------:R-:W-:-:S04]  /*1cce0*/  NOP ;  /* 0x0000000000007918 */ /* 0x000fc80000000000 */
[----:B------:R-:W-:Y:S01]  /*1ccf0*/  HGMMA.64x256x16.F32 R24, R196, gdesc[UR4].tnspB, R24, gsb0 ;  /* 0x43e00004c4187df0 */ /* 0x000fe20008000818 */
[----:B------:R-:W-:Y:S02]  /*1cd00*/  R2UR UR6, R6 ;  /* 0x00000000060672ca */ /* 0x000fe400000e0000 */
[----:B------:R-:W-:Y:S02]  /*1cd10*/  R2UR UR7, R7 ;  /* 0x00000000070772ca */ /* 0x000fe400000e0000 */
[----:B------:R-:W0:Y:S02]  /*1cd20*/  SHFL.BFLY PT, R7, R226, 0x2, 0x1f ;  /* 0x0c401f00e2077f89 */ /* 0x000e2400000e0000 */
[----:B0-----:R-:W-:Y:S02]  /*1cd30*/  FADD.FTZ R2, R7, R226 ;  /* 0x000000e207027221 */ /* 0x001fe40000010000 */
[----:B------:R-:W0:Y:S04]  /*1cd40*/  SHFL.BFLY PT, R7, R0, 0x1, 0x1f ;  /* 0x0c201f0000077f89 */ /* 0x000e2800000e0000 */
[----:B------:R-:W1:Y:S01]  /*1cd50*/  SHFL.BFLY PT, R9, R2, 0x1, 0x1f ;  /* 0x0c201f0002097f89 */ /* 0x000e6200000e0000 */
[----:B0-----:R-:W-:Y:S01]  /*1cd60*/  FADD.FTZ R12, R0, R7 ;  /* 0x00000007000c7221 */ /* 0x001fe20000010000 */
[----:B------:R-:W-:Y:S01]  /*1cd70*/  CS2R R6, SRZ ;  /* 0x0000000000067805 */ /* 0x000fe2000001ff00 */
[----:B------:R-:W-:-:S02]  /*1cd80*/  IMAD.MOV.U32 R0, RZ, RZ, -0x800000 ;  /* 0xff800000ff007424 */ /* 0x000fc400078e00ff */
        /* <DEDUP_REMOVED lines=16> */
[----:B------:R-:W-:Y:S03]  /*1ce90*/  HGMMA.64x256x16.F32 R24, R192, gdesc[UR4].tnspB, R24, gsb0 ;  /* 0x43e00004c0187df0 */ /* 0x000fe60008000818 */
[----:B------:R-:W-:Y:S02]  /*1cea0*/  WARPGROUP.DEPBAR.LE gsb0, 0x0 ;  /* 0x00008000000079c5 */ /* 0x000fe40000010000 */
[----:B--23--:R-:W-:Y:S05]  /*1ceb0*/  @!P0 BRA `(.L_x_654) ;  /* 0x0000000000048947 */ /* 0x00cfea0003800000 */
[----:B------:R-:W-:Y:S01]  /*1cec0*/  BPT.TRAP 0x1 ;  /* 0x000000040000795c */ /* 0x000fe20000300000 */
.L_x_654:
[----:B------:R-:W2:Y:S01]  /*1ced0*/  LDL.LU R3, [R1+0x58] ;  /* 0x0000580001037983 */ /* 0x000ea20000300800 */
[----:B------:R-:W-:Y:S01]  /*1cee0*/  IADD3 R5, R8, 0x38860, RZ ;  /* 0x0003886008057810 */ /* 0x000fe20007ffe0ff */
[-C--:B------:R-:W-:Y:S01]  /*1cef0*/  FMUL.FTZ R4, R24, R7.reuse ;  /* 0x0000000718047220 */ /* 0x080fe20000410000 */
[----:B------:R-:W-:Y:S01]  /*1cf00*/  FMUL.FTZ R25, R25, R7 ;  /* 0x0000000719197220 */ /* 0x000fe20000410000 */
[----:B------:R-:W3:Y:S01]  /*1cf10*/  LDL.LU R13, [R1+0x70] ;  /* 0x00007000010d7983 */ /* 0x000ee20000300800 */
[----:B------:R-:W-:-:S05]  /*1cf20*/  VIADD R225, R225, 0x1 ;  /* 0x00000001e1e17836 */ /* 0x000fca0000000000 */
[----:B------:R-:W-:Y:S01]  /*1cf30*/  ISETP.NE.AND P0, PT, R225, 0x2, PT ;  /* 0x00000002e100780c */ /* 0x000fe20003f05270 */
[-C--:B------:R-:W-:Y:S01]  /*1cf40*/  FMUL.FTZ R24, R32, R7.reuse ;  /* 0x0000000720187220 */ /* 0x080fe20000410000 */
[-C--:B------:R-:W-:Y:S02]  /*1cf50*/  FMUL.FTZ R160, R44, R7.reuse ;  /* 0x000000072ca07220 */ /* 0x080fe40000410000 */
[----:B------:R-:W-:Y:S01]  /*1cf60*/  SEL R12, RZ, 0x1, P0 ;  /* 0x00000001ff0c7807 */ /* 0x000fe20000000000 */
        /* <DEDUP_REMOVED lines=59> */
[-C--:B0-----:R-:W-:Y:S01]  /*1d320*/  FMUL.FTZ R9, R43, R6.reuse ;  /* 0x000000062b097220 */ /* 0x081fe20000410000 */
        /* <DEDUP_REMOVED lines=58> */
[----:B------:R-:W-:Y:S01]  /*1d6d0*/  PLOP3.LUT P1, PT, PT, PT, PT, 0x8, 0x0 ;  /* 0x000000000000781c */ /* 0x000fe20003f2e170 */
[-C--:B------:R-:W-:Y:S01]  /*1d6e0*/  FMUL.FTZ R147, R147, R6.reuse ;  /* 0x0000000693937220 */ /* 0x080fe20000410000 */
[-C--:B------:R-:W-:Y:S01]  /*1d6f0*/  FMUL.FTZ R150, R150, R6.reuse ;  /* 0x0000000696967220 */ /* 0x080fe20000410000 */
[----:B------:R-:W-:Y:S01]  /*1d700*/  FMUL.FTZ R151, R151, R6 ;  /* 0x0000000697977220 */ /* 0x000fe20000410000 */
[----:B------:R-:W-:-:S02]  /*1d710*/  LOP3.LUT R229, R229, R12, RZ, 0x3c, !PT ;  /* 0x0000000ce5e57212 */ /* 0x000fc400078e3cff */
[----:B------:R-:W-:Y:S02]  /*1d720*/  SEL R225, R225, RZ, P0 ;  /* 0x000000ffe1e17207 */ /* 0x000fe40000000000 */
[----:B--2---:R-:W-:Y:S01]  /*1d730*/  PRMT R5, R3, 0x654, R5 ;  /* 0x0000065403057816 */ /* 0x004fe20000000005 */
[----:B---3--:R-:W-:Y:S02]  /*1d740*/  VIADD R13, R13, 0x1 ;  /* 0x000000010d0d7836 */ /* 0x008fe40000000000 */
[----:B------:R-:W-:Y:S01]  /*1d750*/  FMUL.FTZ R3, R29, R7 ;  /* 0x000000071d037220 */ /* 0x000fe20000410000 */
[----:B------:R0:W-:Y:S02]  /*1d760*/  SYNCS.ARRIVE.TRANS64.RED.A1T0 RZ, [R5+URZ], RZ ;  /* 0x000000ff05ff79a7 */ /* 0x0001e4000810043f */
[----:B------:R1:W-:Y:S01]  /*1d770*/  STL [R1+0x70], R13 ;  /* 0x0000700d01007387 */ /* 0x0003e20000100800 */
[-C--:B------:R-:W-:Y:S01]  /*1d780*/  FMUL.FTZ R7, R30, R6.reuse ;  /* 0x000000061e077220 */ /* 0x080fe20000410000 */
[----:B0-----:R-:W-:-:S07]  /*1d790*/  FMUL.FTZ R5, R26, R6 ;  /* 0x000000061a057220 */ /* 0x001fce0000410000 */
.L_x_564:
[----:B------:R-:W0:Y:S08]  /*1d7a0*/  S2UR UR4, SR_CgaCtaId ;  /* 0x00000000000479c3 */ /* 0x000e300000008800 */
[----:B------:R-:W-:Y:S01]  /*1d7b0*/  BAR.SYNC.DEFER_BLOCKING 0x5, 0x180 ;  /* 0x0146000000007b1d */ /* 0x000fe20000010000 */
[----:B------:R-:W-:-:S05]  /*1d7c0*/  MOV R22, 0x400 ;  /* 0x0000040000167802 */ /* 0x000fca0000000f00 */
[----:B------:R-:W-:Y:S01]  /*1d7d0*/  BSSY B0, `(.L_x_655) ;  /* 0x00002f6000007945 */ /* 0x000fe20003800000 */
[----:B0-----:R-:W-:-:S04]  /*1d7e0*/  MOV R6, UR4 ;  /* 0x0000000400067c02 */ /* 0x001fc80008000f00 */
[----:B------:R-:W-:Y:S01]  /*1d7f0*/  LEA R22, R6, R22, 0x18 ;  /* 0x0000001606167211 */ /* 0x000fe200078ec0ff */
[----:B------:R0:W-:Y:S04]  /*1d800*/  STL [R1+0x58], R6 ;  /* 0x0000580601007387 */ /* 0x0001e80000100800 */
[----:B----4-:R0:W2:Y:S01]  /*1d810*/  LDS.128 R28, [R22+0x388d0] ;  /* 0x0388d000161c7984 */ /* 0x0100a20000000c00 */
[----:B------:R-:W-:Y:S06]  /*1d820*/  BAR.ARV 0x4, 0x180 ;  /* 0x0106000000007b1d */ /* 0x000fec0000002000 */
[----:B------:R-:W-:Y:S05]  /*1d830*/  @P1 BRA `(.L_x_656) ;  /* 0x0000002000501947 */ /* 0x000fea0003800000 */
[----:B0-----:R-:W3:Y:S04]  /*1d840*/  LDL R6, [R1+0x78] ;  /* 0x0000780001067983 */ /* 0x001ee80000100800 */
[----:B-----5:R-:W4:Y:S01]  /*1d850*/  LDL R136, [R1+0x60] ;  /* 0x0000600001887983 */ /* 0x020f220000100800 */
[----:B-1----:R-:W0:Y:S01]  /*1d860*/  S2R R13, SR_SWINHI ;  /* 0x00000000000d7919 */ /* 0x002e220000002f00 */
[----:B------:R-:W-:Y:S01]  /*1d870*/  F2FP.F16.F32.PACK_AB R4, R25, R4 ;  /* 0x000000041904723e */ /* 0x000fe200000000ff */
[----:B------:R-:W-:Y:S01]  /*1d880*/  ULDC.64 UR4, c[0x0][0xc00] ;  /* 0x0003000000047ab9 */ /* 0x000fe20000000a00 */
[----:B------:R-:W-:Y:S02]  /*1d890*/  MOV R20, R22 ;  /* 0x0000001600147202 */ /* 0x000fe40000000f00 */
[----:B0-----:R-:W-:-:S02]  /*1d8a0*/  MOV R21, R13 ;  /* 0x0000000d00157202 */ /* 0x001fc40000000f00 */
        /* <DEDUP_REMOVED lines=9> */
[----:B------:R-:W-:Y:S01]  /*1d940*/  F2FP.F16.F32.PACK_AB R147, R151, R150 ;  /* 0x000000969793723e */ /* 0x000fe200000000ff */
[----:B------:R-:W-:Y:S01]  /*1d950*/  ULDC.64 UR6, c[0x0][0x208] ;  /* 0x0000820000067ab9 */ /* 0x000fe20000000a00 */
[----:B------:R-:W-:Y:S01]  /*1d960*/  BAR.SYNC.DEFER_BLOCKING 0x1, 0x100 ;  /* 0x0044000000007b1d */ /* 0x000fe20000010000 */
[----:B---3--:R-:W-:-:S03]  /*1d970*/  IMAD.WIDE R114, R6, 0x2, R20 ;  /* 0x0000000206727825 */ /* 0x008fc600078e0214 */
[C---:B--2---:R-:W-:Y:S02]  /*1d980*/  IADD3 R28, P0, R114.reuse, 0x40, RZ ;  /* 0x00000040721c7810 */ /* 0x044fe40007f1e0ff */
[----:B------:R-:W-:Y:S02]  /*1d990*/  IADD3 R6, P1, R114, 0x20, RZ ;  /* 0x0000002072067810 */ /* 0x000fe40007f3e0ff */
[----:B------:R-:W-:Y:S02]  /*1d9a0*/  LOP3.LUT R76, R28, 0x380, RZ, 0xc0, !PT ;  /* 0x000003801c4c7812 */ /* 0x000fe400078ec0ff */
[----:B------:R-:W-:Y:S02]  /*1d9b0*/  IADD3 R84, P3, R114, 0x4000, RZ ;  /* 0x0000400072547810 */ /* 0x000fe40007f7e0ff */
[----:B------:R-:W-:Y:S02]  /*1d9c0*/  LOP3.LUT R72, R6, 0x380, RZ, 0xc0, !PT ;  /* 0x0000038006487812 */ /* 0x000fe400078ec0ff */
[----:B------:R-:W-:-:S02]  /*1d9d0*/  SHF.R.U64 R76, R76, 0x3, RZ ;  /* 0x000000034c4c7819 */ /* 0x000fc400000012ff */
[----:B------:R-:W-:Y:S01]  /*1d9e0*/  IADD3 R96, P2, R114, 0x4060, RZ ;  /* 0x0000406072607810 */ /* 0x000fe20007f5e0ff */
[----:B------:R-:W-:Y:S01]  /*1d9f0*/  IMAD.X R73, RZ, RZ, R115, P1 ;  /* 0x000000ffff497224 */ /* 0x000fe200008e0673 */
[----:B------:R-:W-:Y:S02]  /*1da00*/  LOP3.LUT R112, R84, 0x380, RZ, 0xc0, !PT ;  /* 0x0000038054707812 */ /* 0x000fe400078ec0ff */
[----:B------:R-:W-:Y:S02]  /*1da10*/  SHF.R.U64 R72, R72, 0x3, RZ ;  /* 0x0000000348487819 */ /* 0x000fe400000012ff */
[----:B------:R-:W-:Y:S02]  /*1da20*/  IADD3 R100, P1, R114, 0x8000, RZ ;  /* 0x0000800072647810 */ /* 0x000fe40007f3e0ff */
[----:B------:R-:W-:Y:S02]  /*1da30*/  LOP3.LUT R76, R76, R28, RZ, 0x3c, !PT ;  /* 0x0000001c4c4c7212 */ /* 0x000fe400078e3cff */
[----:B------:R-:W-:-:S02]  /*1da40*/  LOP3.LUT R28, R96, 0x380, RZ, 0xc0, !PT ;  /* 0x00000380601c7812 */ /* 0x000fc400078ec0ff */
[----:B------:R-:W-:Y:S02]  /*1da50*/  SHF.R.U64 R112, R112, 0x3, RZ ;  /* 0x0000000370707819 */ /* 0x000fe400000012ff */
[----:B------:R-:W-:Y:S02]  /*1da60*/  IADD3 R88, P6, R114, 0x4020, RZ ;  /* 0x0000402072587810 */ /* 0x000fe40007fde0ff */
[----:B------:R-:W-:Y:S01]  /*1da70*/  LOP3.LUT R72, R72, R6, RZ, 0x3c, !PT ;  /* 0x0000000648487212 */ /* 0x000fe200078e3cff */
[----:B------:R-:W-:Y:S01]  /*1da80*/  IMAD.X R85, RZ, RZ, R115, P3 ;  /* 0x000000ffff557224 */ /* 0x000fe200018e0673 */
[----:B------:R-:W-:Y:S02]  /*1da90*/  IADD3 R47, P4, R114, 0x60, RZ ;  /* 0x00000060722f7810 */ /* 0x000fe40007f9e0ff */
[----:B------:R-:W-:Y:S02]  /*1daa0*/  LOP3.LUT R6, R100, 0x380, RZ, 0xc0, !PT ;  /* 0x0000038064067812 */ /* 0x000fe400078ec0ff */
[----:B------:R-:W-:-:S02]  /*1dab0*/  SHF.R.U64 R28, R28, 0x3, RZ ;  /* 0x000000031c1c7819 */ /* 0x000fc400000012ff */
[----:B------:R-:W-:Y:S02]  /*1dac0*/  IADD3 R108, P3, R114, 0x8060, RZ ;  /* 0x00008060726c7810 */ /* 0x000fe40007f7e0ff */
[----:B------:R-:W-:Y:S02]  /*1dad0*/  LOP3.LUT R84, R112, R84, RZ, 0x3c, !PT ;  /* 0x0000005470547212 */ /* 0x000fe400078e3cff */
[----:B------:R-:W-:Y:S02]  /*1dae0*/  LOP3.LUT R112, R88, 0x380, RZ, 0xc0, !PT ;  /* 0x0000038058707812 */ /* 0x000fe400078ec0ff */
[----:B------:R-:W-:Y:S02]  /*1daf0*/  IADD3 R92, P5, R114, 0x4040, RZ ;  /* 0x00004040725c7810 */ /* 0x000fe40007fbe0ff */
[----:B------:R-:W-:Y:S02]  /*1db00*/  IADD3.X R81, RZ, R115, RZ, P4, !PT ;  /* 0x00000073ff517210 */ /* 0x000fe400027fe4ff */
[----:B------:R-:W-:-:S02]  /*1db10*/  SHF.R.U64 R6, R6, 0x3, RZ ;  /* 0x0000000306067819 */ /* 0x000fc400000012ff */
[----:B------:R-:W-:Y:S02]  /*1db20*/  IADD3 R106, P4, R114, 0x8040, RZ ;  /* 0x00008040726a7810 */ /* 0x000fe40007f9e0ff */
[----:B------:R-:W-:Y:S01]  /*1db30*/  LOP3.LUT R96, R28, R96, RZ, 0x3c, !PT ;  /* 0x000000601c607212 */ /* 0x000fe200078e3cff */
[--C-:B------:R-:W-:Y:S01]  /*1db40*/  IMAD.X R77, RZ, RZ, R115.reuse, P0 ;  /* 0x000000ffff4d7224 */ /* 0x100fe200000e0673 */
[----:B------:R-:W-:Y:S02]  /*1db50*/  LOP3.LUT R13, R114, 0x380, RZ, 0xc0, !PT ;  /* 0x00000380720d7812 */ /* 0x000fe400078ec0ff */
[----:B------:R-:W-:Y:S02]  /*1db60*/  LOP3.LUT R28, R108, 0x380, RZ, 0xc0, !PT ;  /* 0x000003806c1c7812 */ /* 0x000fe400078ec0ff */
[----:B------:R-:W-:Y:S02]  /*1db70*/  LOP3.LUT R80, R47, 0x380, RZ, 0xc0, !PT ;  /* 0x000003802f507812 */ /* 0x000fe400078ec0ff */
[----:B------:R-:W-:Y:S01]  /*1db80*/  SHF.R.U64 R112, R112, 0x3, RZ ;  /* 0x0000000370707819 */ /* 0x000fe200000012ff */
[----:B------:R-:W-:Y:S01]  /*1db90*/  IMAD.X R97, RZ, RZ, R115, P2 ;  /* 0x000000ffff617224 */ /* 0x000fe200010e0673 */
[----:B------:R-:W-:-:S02]  /*1dba0*/  IADD3 R104, P0, R114, 0x8020, RZ ;  /* 0x0000802072687810 */ /* 0x000fc40007f1e0ff */
[----:B------:R-:W-:Y:S02]  /*1dbb0*/  IADD3.X R93, RZ, R115, RZ, P5, !PT ;  /* 0x00000073ff5d7210 */ /* 0x000fe40002ffe4ff */
[----:B------:R-:W-:Y:S01]  /*1dbc0*/  LOP3.LUT R100, R6, R100, RZ, 0x3c, !PT ;  /* 0x0000006406647212 */ /* 0x000fe200078e3cff */
[----:B------:R-:W-:Y:S01]  /*1dbd0*/  IMAD.X R101, RZ, RZ, R115, P1 ;  /* 0x000000ffff657224 */ /* 0x000fe200008e0673 */
[----:B------:R-:W-:Y:S02]  /*1dbe0*/  IADD3 R12, P5, R114, 0xc020, RZ ;  /* 0x0000c020720c7810 */ /* 0x000fe40007fbe0ff */
[----:B------:R-:W-:Y:S02]  /*1dbf0*/  LOP3.LUT R6, R106, 0x380, RZ, 0xc0, !PT ;  /* 0x000003806a067812 */ /* 0x000fe400078ec0ff */
[----:B------:R-:W-:Y:S02]  /*1dc00*/  IADD3 R14, P2, R114, 0xc040, RZ ;  /* 0x0000c040720e7810 */ /* 0x000fe40007f5e0ff */
[----:B------:R-:W-:-:S02]  /*1dc10*/  SHF.R.U64 R13, R13, 0x3, RZ ;  /* 0x000000030d0d7819 */ /* 0x000fc400000012ff */
[----:B------:R-:W-:Y:S01]  /*1dc20*/  SHF.R.U64 R28, R28, 0x3, RZ ;  /* 0x000000031c1c7819 */ /* 0x000fe200000012ff */
[----:B------:R-:W-:Y:S01]  /*1dc30*/  IMAD.X R89, RZ, RZ, R115, P6 ;  /* 0x000000ffff597224 */ /* 0x000fe200030e0673 */
[----:B------:R-:W-:Y:S02]  /*1dc40*/  IADD3 R26, P1, R114, 0xc060, RZ ;  /* 0x0000c060721a7810 */ /* 0x000fe40007f3e0ff */
[----:B------:R-:W-:Y:S02]  /*1dc50*/  SHF.R.U64 R80, R80, 0x3, RZ ;  /* 0x0000000350507819 */ /* 0x000fe400000012ff */
[----:B------:R-:W-:Y:S02]  /*1dc60*/  LOP3.LUT R88, R112, R88, RZ, 0x3c, !PT ;  /* 0x0000005870587212 */ /* 0x000fe400078e3cff */
[----:B------:R-:W-:Y:S02]  /*1dc70*/  LOP3.LUT R112, R104, 0x380, RZ, 0xc0, !PT ;  /* 0x0000038068707812 */ /* 0x000fe400078ec0ff */
[----:B------:R-:W-:-:S02]  /*1dc80*/  IADD3 R110, P6, R114, 0xc000, RZ ;  /* 0x0000c000726e7810 */ /* 0x000fc40007fde0ff */
[----:B------:R-:W-:Y:S02]  /*1dc90*/  SHF.R.U64 R6, R6, 0x3, RZ ;  /* 0x0000000306067819 */ /* 0x000fe400000012ff */
[----:B------:R-:W-:Y:S02]  /*1dca0*/  LOP3.LUT R25, R12, 0x380, RZ, 0xc0, !PT ;  /* 0x000003800c197812 */ /* 0x000fe400078ec0ff */
[----:B------:R-:W-:Y:S02]  /*1dcb0*/  LOP3.LUT R114, R13, R114, RZ, 0x3c, !PT ;  /* 0x000000720d727212 */ /* 0x000fe400078e3cff */
[----:B------:R-:W-:Y:S02]  /*1dcc0*/  LOP3.LUT R108, R28, R108, RZ, 0x3c, !PT ;  /* 0x0000006c1c6c7212 */ /* 0x000fe400078e3cff */
[----:B------:R-:W-:Y:S02]  /*1dcd0*/  LOP3.LUT R27, R14, 0x380, RZ, 0xc0, !PT ;  /* 0x000003800e1b7812 */ /* 0x000fe400078ec0ff */
[----:B------:R-:W-:-:S02]  /*1dce0*/  LOP3.LUT R80, R80, R47, RZ, 0x3c, !PT ;  /* 0x0000002f50507212 */ /* 0x000fc400078e3cff */
[----:B------:R-:W-:Y:S02]  /*1dcf0*/  LOP3.LUT R28, R26, 0x380, RZ, 0xc0, !PT ;  /* 0x000003801a1c7812 */ /* 0x000fe400078ec0ff */
[----:B------:R-:W-:Y:S02]  /*1dd00*/  LOP3.LUT R47, R92, 0x380, RZ, 0xc0, !PT ;  /* 0x000003805c2f7812 */ /* 0x000fe400078ec0ff */
[----:B------:R-:W-:Y:S02]  /*1dd10*/  SHF.R.U64 R112, R112, 0x3, RZ ;  /* 0x0000000370707819 */ /* 0x000fe400000012ff */
[----:B------:R-:W-:Y:S02]  /*1dd20*/  LOP3.LUT R106, R6, R106, RZ, 0x3c, !PT ;  /* 0x0000006a066a7212 */ /* 0x000fe400078e3cff */
[----:B------:R-:W-:Y:S02]  /*1dd30*/  SHF.R.U64 R25, R25, 0x3, RZ ;  /* 0x0000000319197819 */ /* 0x000fe400000012ff */
[----:B------:R-:W-:-:S02]  /*1dd40*/  MOV R114, R114 ;  /* 0x0000007200727202 */ /* 0x000fc40000000f00 */
[----:B------:R-:W-:Y:S02]  /*1dd50*/  F2FP.F16.F32.PACK_AB R6, R3, R10 ;  /* 0x0000000a0306723e */ /* 0x000fe400000000ff */
[----:B------:R-:W-:Y:S02]  /*1dd60*/  SHF.R.U64 R27, R27, 0x3, RZ ;  /* 0x000000031b1b7819 */ /* 0x000fe400000012ff */
[----:B------:R-:W-:Y:S02]  /*1dd70*/  SHF.R.U64 R28, R28, 0x3, RZ ;  /* 0x000000031c1c7819 */ /* 0x000fe400000012ff */
[----:B------:R-:W-:Y:S02]  /*1dd80*/  SHF.R.U64 R47, R47, 0x3, RZ ;  /* 0x000000032f2f7819 */ /* 0x000fe400000012ff */
[----:B------:R-:W-:Y:S01]  /*1dd90*/  LOP3.LUT R104, R112, R104, RZ, 0x3c, !PT ;  /* 0x0000006870687212 */ /* 0x000fe200078e3cff */
[----:B------:R-:W-:Y:S01]  /*1dda0*/  IMAD.X R13, RZ, RZ, R115, P2 ;  /* 0x000000ffff0d7224 */ /* 0x000fe200010e0673 */
[----:B------:R-:W-:Y:S01]  /*1ddb0*/  LOP3.LUT R112, R25, R12, RZ, 0x3c, !PT ;  /* 0x0000000c19707212 */ /* 0x000fe200078e3cff */
[----:B------:R0:W-:Y:S01]  /*1ddc0*/  STSM.16.M88.4 [R114], R4 ;  /* 0x0000000472007844 */ /* 0x0001e20000000200 */
[----:B------:R-:W-:-:S02]  /*1ddd0*/  LOP3.LUT R12, R27, R14, RZ, 0x3c, !PT ;  /* 0x0000000e1b0c7212 */ /* 0x000fc400078e3cff */
[----:B------:R-:W-:Y:S02]  /*1dde0*/  IADD3.X R15, RZ, R115, RZ, P1, !PT ;  /* 0x00000073ff0f7210 */ /* 0x000fe40000ffe4ff */
[----:B------:R-:W-:Y:S02]  /*1ddf0*/  LOP3.LUT R14, R28, R26, RZ, 0x3c, !PT ;  /* 0x0000001a1c0e7212 */ /* 0x000fe400078e3cff */
[----:B------:R-:W-:Y:S02]  /*1de00*/  LOP3.LUT R92, R47, R92, RZ, 0x3c, !PT ;  /* 0x0000005c2f5c7212 */ /* 0x000fe400078e3cff */
[----:B------:R-:W-:Y:S02]  /*1de10*/  MOV R72, R72 ;  /* 0x0000004800487202 */ /* 0x000fe40000000f00 */
[----:B------:R-:W-:Y:S02]  /*1de20*/  LOP3.LUT R47, R110, 0x380, RZ, 0xc0, !PT ;  /* 0x000003806e2f7812 */ /* 0x000fe400078ec0ff */
[----:B------:R-:W-:-:S02]  /*1de30*/  MOV R76, R76 ;  /* 0x0000004c004c7202 */ /* 0x000fc40000000f00 */
[----:B0-----:R-:W-:Y:S02]  /*1de40*/  F2FP.F16.F32.PACK_AB R4, R33, R24 ;  /* 0x000000182104723e */ /* 0x001fe400000000ff */
[----:B------:R-:W-:Y:S02]  /*1de50*/  F2FP.F16.F32.PACK_AB R5, R35, R34 ;  /* 0x000000222305723e */ /* 0x000fe400000000ff */
[----:B------:R-:W-:Y:S02]  /*1de60*/  F2FP.F16.F32.PACK_AB R6, R37, R158 ;  /* 0x0000009e2506723e */ /* 0x000fe400000000ff */
[----:B------:R-:W-:Y:S02]  /*1de70*/  F2FP.F16.F32.PACK_AB R7, R39, R38 ;  /* 0x000000262707723e */ /* 0x000fe400000000ff */
[----:B------:R-:W-:Y:S02]  /*1de80*/  F2FP.F16.F32.PACK_AB R10, R45, R160 ;  /* 0x000000a02d0a723e */ /* 0x000fe400000000ff */
[----:B------:R-:W-:-:S02]  /*1de90*/  MOV R3, R12 ;  /* 0x0000000c00037202 */ /* 0x000fc40000000f00 */
[----:B------:R-:W-:Y:S01]  /*1dea0*/  MOV R28, R14 ;  /* 0x0000000e001c7202 */ /* 0x000fe20000000f00 */
[----:B------:R0:W-:Y:S01]  /*1deb0*/  STSM.16.M88.4 [R72], R4 ;  /* 0x0000000448007844 */ /* 0x0001e20000000200 */
[----:B------:R-:W-:Y:S02]  /*1dec0*/  MOV R80, R80 ;  /* 0x0000005000507202 */ /* 0x000fe40000000f00 */
[----:B------:R-:W-:Y:S02]  /*1ded0*/  F2FP.F16.F32.PACK_AB R12, R49, R161 ;  /* 0x000000a1310c723e */ /* 0x000fe400000000ff */
[----:B------:R-:W-:Y:S02]  /*1dee0*/  F2FP.F16.F32.PACK_AB R13, R51, R50 ;  /* 0x00000032330d723e */ /* 0x000fe400000000ff */
[----:B------:R-:W-:Y:S02]  /*1def0*/  F2FP.F16.F32.PACK_AB R14, R53, R162 ;  /* 0x000000a2350e723e */ /* 0x000fe400000000ff */
[----:B------:R-:W-:-:S02]  /*1df00*/  F2FP.F16.F32.PACK_AB R15, R55, R54 ;  /* 0x00000036370f723e */ /* 0x000fc400000000ff */
[----:B------:R-:W-:Y:S02]  /*1df10*/  SHF.R.U64 R47, R47, 0x3, RZ ;  /* 0x000000032f2f7819 */ /* 0x000fe400000012ff */
[----:B------:R-:W-:Y:S02]  /*1df20*/  MOV R84, R84 ;  /* 0x0000005400547202 */ /* 0x000fe40000000f00 */
[----:B------:R-:W-:Y:S02]  /*1df30*/  F2FP.F16.F32.PACK_AB R24, R57, R163 ;  /* 0x000000a33918723e */ /* 0x000fe400000000ff */
[----:B------:R-:W-:Y:S02]  /*1df40*/  F2FP.F16.F32.PACK_AB R25, R59, R58 ;  /* 0x0000003a3b19723e */ /* 0x000fe400000000ff */
[----:B------:R-:W-:Y:S02]  /*1df50*/  F2FP.F16.F32.PACK_AB R26, R61, R164 ;  /* 0x000000a43d1a723e */ /* 0x000fe400000000ff */
[----:B------:R-:W-:Y:S01]  /*1df60*/  F2FP.F16.F32.PACK_AB R27, R63, R62 ;  /* 0x0000003e3f1b723e */ /* 0x000fe200000000ff */
[----:B------:R-:W-:Y:S01]  /*1df70*/  IMAD.X R107, RZ, RZ, R115, P4 ;  /* 0x000000ffff6b7224 */ /* 0x000fe200020e0673 */
[----:B------:R-:W-:Y:S01]  /*1df80*/  MOV R88, R88 ;  /* 0x0000005800587202 */ /* 0x000fe20000000f00 */
[----:B------:R1:W-:Y:S01]  /*1df90*/  STSM.16.M88.4 [R76], R8 ;  /* 0x000000084c007844 */ /* 0x0003e20000000200 */
[----:B0-----:R-:W-:-:S02]  /*1dfa0*/  F2FP.F16.F32.PACK_AB R4, R65, R165 ;  /* 0x000000a54104723e */ /* 0x001fc400000000ff */
[----:B------:R-:W-:Y:S02]  /*1dfb0*/  F2FP.F16.F32.PACK_AB R5, R67, R66 ;  /* 0x000000424305723e */ /* 0x000fe400000000ff */
[----:B------:R-:W-:Y:S02]  /*1dfc0*/  F2FP.F16.F32.PACK_AB R6, R69, R166 ;  /* 0x000000a64506723e */ /* 0x000fe400000000ff */
[----:B------:R-:W-:Y:S02]  /*1dfd0*/  F2FP.F16.F32.PACK_AB R7, R71, R70 ;  /* 0x000000464707723e */ /* 0x000fe400000000ff */
[----:B------:R-:W-:Y:S01]  /*1dfe0*/  IADD3.X R105, RZ, R115, RZ, P0, !PT ;  /* 0x00000073ff697210 */ /* 0x000fe200007fe4ff */
[----:B------:R-:W-:Y:S01]  /*1dff0*/  STSM.16.M88.4 [R80], R12 ;  /* 0x0000000c50007844 */ /* 0x000fe20000000200 */
[----:B------:R-:W-:Y:S02]  /*1e000*/  MOV R92, R92 ;  /* 0x0000005c005c7202 */ /* 0x000fe40000000f00 */
[----:B------:R-:W-:Y:S01]  /*1e010*/  LOP3.LUT R110, R47, R110, RZ, 0x3c, !PT ;  /* 0x0000006e2f6e7212 */ /* 0x000fe200078e3cff */
[----:B------:R-:W-:Y:S01]  /*1e020*/  STSM.16.M88.4 [R84], R24 ;  /* 0x0000001854007844 */ /* 0x000fe20000000200 */
[----:B------:R-:W-:-:S02]  /*1e030*/  MOV R96, R96 ;  /* 0x0000006000607202 */ /* 0x000fc40000000f00 */
[----:B-1----:R-:W-:Y:S02]  /*1e040*/  F2FP.F16.F32.PACK_AB R8, R32, R167 ;  /* 0x000000a72008723e */ /* 0x002fe400000000ff */
[----:B------:R-:W-:Y:S02]  /*1e050*/  F2FP.F16.F32.PACK_AB R9, R75, R74 ;  /* 0x0000004a4b09723e */ /* 0x000fe400000000ff */
[----:B------:R-:W-:Y:S02]  /*1e060*/  F2FP.F16.F32.PACK_AB R10, R44, R168 ;  /* 0x000000a82c0a723e */ /* 0x000fe400000000ff */
[----:B------:R-:W-:Y:S02]  /*1e070*/  F2FP.F16.F32.PACK_AB R11, R79, R78 ;  /* 0x0000004e4f0b723e */ /* 0x000fe400000000ff */
[----:B------:R-:W-:Y:S02]  /*1e080*/  F2FP.F16.F32.PACK_AB R32, R56, R169 ;  /* 0x000000a93820723e */ /* 0x000fe400000000ff */
[----:B------:R-:W-:-:S02]  /*1e090*/  F2FP.F16.F32.PACK_AB R33, R83, R82 ;  /* 0x000000525321723e */ /* 0x000fc400000000ff */
[----:B------:R-:W-:Y:S02]  /*1e0a0*/  F2FP.F16.F32.PACK_AB R34, R64, R170 ;  /* 0x000000aa4022723e */ /* 0x000fe400000000ff */
[----:B------:R-:W-:Y:S01]  /*1e0b0*/  F2FP.F16.F32.PACK_AB R35, R87, R86 ;  /* 0x000000565723723e */ /* 0x000fe200000000ff */
[----:B------:R0:W-:Y:S01]  /*1e0c0*/  STSM.16.M88.4 [R88], R4 ;  /* 0x0000000458007844 */ /* 0x0001e20000000200 */
[----:B------:R-:W-:Y:S01]  /*1e0d0*/  MOV R100, R100 ;  /* 0x0000006400647202 */ /* 0x000fe20000000f00 */
[----:B------:R-:W-:Y:S01]  /*1e0e0*/  IMAD.X R109, RZ, RZ, R115, P3 ;  /* 0x000000ffff6d7224 */ /* 0x000fe200018e0673 */
[----:B------:R-:W-:Y:S02]  /*1e0f0*/  F2FP.F16.F32.PACK_AB R44, R68, R171 ;  /* 0x000000ab442c723e */ /* 0x000fe400000000ff */
[----:B------:R-:W-:Y:S02]  /*1e100*/  F2FP.F16.F32.PACK_AB R45, R91, R90 ;  /* 0x0000005a5b2d723e */ /* 0x000fe400000000ff */
[----:B------:R-:W-:-:S02]  /*1e110*/  F2FP.F16.F32.PACK_AB R47, R95, R94 ;  /* 0x0000005e5f2f723e */ /* 0x000fc400000000ff */
[----:B------:R-:W-:Y:S02]  /*1e120*/  MOV R104, R104 ;  /* 0x0000006800687202 */ /* 0x000fe40000000f00 */
[----:B------:R-:W-:Y:S02]  /*1e130*/  F2FP.F16.F32.PACK_AB R56, R153, R173 ;  /* 0x000000ad9938723e */ /* 0x000fe400000000ff */
[----:B------:R-:W-:Y:S02]  /*1e140*/  F2FP.F16.F32.PACK_AB R57, R99, R98 ;  /* 0x000000626339723e */ /* 0x000fe400000000ff */
[----:B------:R-:W-:Y:S02]  /*1e150*/  F2FP.F16.F32.PACK_AB R58, R154, R174 ;  /* 0x000000ae9a3a723e */ /* 0x000fe400000000ff */
[----:B------:R-:W-:Y:S01]  /*1e160*/  F2FP.F16.F32.PACK_AB R59, R103, R102 ;  /* 0x00000066673b723e */ /* 0x000fe200000000ff */
[----:B------:R-:W-:Y:S01]  /*1e170*/  STSM.16.M88.4 [R92], R8 ;  /* 0x000000085c007844 */ /* 0x000fe20000000200 */
[----:B------:R-:W-:Y:S01]  /*1e180*/  MOV R106, R106 ;  /* 0x0000006a006a7202 */ /* 0x000fe20000000f00 */
[----:B------:R-:W1:Y:S01]  /*1e190*/  LDC R82, c[0x0][0xbe8] ;  /* 0x0002fa00ff527b82 */ /* 0x000e620000000800 */
[----:B0-----:R-:W-:-:S02]  /*1e1a0*/  F2FP.F16.F32.PACK_AB R4, R155, R175 ;  /* 0x000000af9b04723e */ /* 0x001fc400000000ff */
[----:B------:R-:W-:Y:S02]  /*1e1b0*/  F2FP.F16.F32.PACK_AB R5, R40, R36 ;  /* 0x000000242805723e */ /* 0x000fe400000000ff */
[----:B------:R-:W-:Y:S02]  /*1e1c0*/  F2FP.F16.F32.PACK_AB R6, R156, R176 ;  /* 0x000000b09c06723e */ /* 0x000fe400000000ff */
[----:B------:R-:W-:Y:S01]  /*1e1d0*/  F2FP.F16.F32.PACK_AB R7, R48, R43 ;  /* 0x0000002b3007723e */ /* 0x000fe200000000ff */
[----:B------:R-:W-:Y:S04]  /*1e1e0*/  STSM.16.M88.4 [R96], R32 ;  /* 0x0000002060007844 */ /* 0x000fe80000000200 */
[----:B------:R-:W-:Y:S04]  /*1e1f0*/  STSM.16.M88.4 [R100], R44 ;  /* 0x0000002c64007844 */ /* 0x000fe80000000200 */
[----:B------:R-:W-:Y:S04]  /*1e200*/  STSM.16.M88.4 [R104], R56 ;  /* 0x0000003868007844 */ /* 0x000fe80000000200 */
[----:B------:R0:W-:Y:S02]  /*1e210*/  STSM.16.M88.4 [R106], R4 ;  /* 0x000000046a007844 */ /* 0x0001e40000000200 */
[----:B0-----:R-:W0:Y:S01]  /*1e220*/  S2R R5, SR_TID.X ;  /* 0x0000000000057919 */ /* 0x001e220000002100 */
[----:B------:R-:W-:-:S02]  /*1e230*/  IADD3.X R111, RZ, R115, RZ, P6, !PT ;  /* 0x00000073ff6f7210 */ /* 0x000fc400037fe4ff */
[----:B------:R-:W-:Y:S02]  /*1e240*/  MOV R108, R108 ;  /* 0x0000006c006c7202 */ /* 0x000fe40000000f00 */
[----:B------:R-:W-:Y:S02]  /*1e250*/  F2FP.F16.F32.PACK_AB R8, R157, R177 ;  /* 0x000000b19d08723e */ /* 0x000fe400000000ff */
[----:B------:R-:W-:Y:S02]  /*1e260*/  F2FP.F16.F32.PACK_AB R9, R60, R52 ;  /* 0x000000343c09723e */ /* 0x000fe400000000ff */
[----:B------:R-:W-:Y:S02]  /*1e270*/  F2FP.F16.F32.PACK_AB R10, R117, R116 ;  /* 0x00000074750a723e */ /* 0x000fe400000000ff */
[----:B------:R-:W-:Y:S02]  /*1e280*/  F2FP.F16.F32.PACK_AB R11, R119, R118 ;  /* 0x00000076770b723e */ /* 0x000fe400000000ff */
[----:B------:R-:W-:-:S02]  /*1e290*/  MOV R110, R110 ;  /* 0x0000006e006e7202 */ /* 0x000fc40000000f00 */
[----:B------:R-:W-:Y:S02]  /*1e2a0*/  F2FP.F16.F32.PACK_AB R12, R121, R120 ;  /* 0x00000078790c723e */ /* 0x000fe400000000ff */
[----:B------:R-:W-:Y:S02]  /*1e2b0*/  F2FP.F16.F32.PACK_AB R13, R123, R122 ;  /* 0x0000007a7b0d723e */ /* 0x000fe400000000ff */
[----:B------:R-:W-:Y:S02]  /*1e2c0*/  F2FP.F16.F32.PACK_AB R14, R125, R124 ;  /* 0x0000007c7d0e723e */ /* 0x000fe400000000ff */
[----:B------:R-:W-:Y:S01]  /*1e2d0*/  F2FP.F16.F32.PACK_AB R15, R127, R126 ;  /* 0x0000007e7f0f723e */ /* 0x000fe200000000ff */
[----:B------:R-:W-:Y:S01]  /*1e2e0*/  STSM.16.M88.4 [R108], R8 ;  /* 0x000000086c007844 */ /* 0x000fe20000000200 */
[----:B------:R-:W-:-:S03]  /*1e2f0*/  IMAD.X R113, RZ, RZ, R115, P5 ;  /* 0x000000ffff717224 */ /* 0x000fc600028e0673 */
[----:B------:R2:W-:Y:S01]  /*1e300*/  STSM.16.M88.4 [R110], R12 ;  /* 0x0000000c6e007844 */ /* 0x0005e20000000200 */
[----:B0-----:R-:W-:Y:S02]  /*1e310*/  IADD3 R5, R5, -0x80, RZ ;  /* 0xffffff8005057810 */ /* 0x001fe40007ffe0ff */
[----:B------:R-:W-:Y:S02]  /*1e320*/  MOV R112, R112 ;  /* 0x0000007000707202 */ /* 0x000fe40000000f00 */
[----:B--2---:R-:W-:-:S04]  /*1e330*/  SHF.R.S32.HI R12, RZ, 0x1f, R5 ;  /* 0x0000001fff0c7819 */ /* 0x004fc80000011405 */
[----:B------:R-:W-:Y:S02]  /*1e340*/  LEA.HI R9, R12, R5, RZ, 0x7 ;  /* 0x000000050c097211 */ /* 0x000fe400078f38ff */
[----:B------:R-:W-:Y:S02]  /*1e350*/  F2FP.F16.F32.PACK_AB R24, R129, R128 ;  /* 0x000000808118723e */ /* 0x000fe400000000ff */
[----:B------:R-:W-:Y:S02]  /*1e360*/  F2FP.F16.F32.PACK_AB R25, R131, R130 ;  /* 0x000000828319723e */ /* 0x000fe400000000ff */
[----:B------:R-:W-:Y:S02]  /*1e370*/  F2FP.F16.F32.PACK_AB R26, R133, R132 ;  /* 0x00000084851a723e */ /* 0x000fe400000000ff */
[----:B------:R-:W-:Y:S02]  /*1e380*/  F2FP.F16.F32.PACK_AB R27, R135, R134 ;  /* 0x00000086871b723e */ /* 0x000fe400000000ff */
[----:B------:R-:W-:Y:S01]  /*1e390*/  LOP3.LUT R8, R9, 0xffffff80, RZ, 0xc0, !PT ;  /* 0xffffff8009087812 */ /* 0x000fe200078ec0ff */
[----:B----4-:R-:W-:Y:S01]  /*1e3a0*/  IMAD.SHL.U32 R4, R136, 0x4, RZ ;  /* 0x0000000488047824 */ /* 0x010fe200078e00ff */
[----:B------:R-:W-:Y:S01]  /*1e3b0*/  SHF.R.S32.HI R10, RZ, 0x1f, R136 ;  /* 0x0000001fff0a7819 */ /* 0x000fe20000011488 */
[----:B------:R0:W-:Y:S01]  /*1e3c0*/  STSM.16.M88.4 [R112], R24 ;  /* 0x0000001870007844 */ /* 0x0001e20000000200 */
[----:B------:R-:W-:-:S02]  /*1e3d0*/  F2FP.F16.F32.PACK_AB R32, R137, R178 ;  /* 0x000000b28920723e */ /* 0x000fc400000000ff */
[----:B------:R-:W-:Y:S02]  /*1e3e0*/  F2FP.F16.F32.PACK_AB R33, R139, R138 ;  /* 0x0000008a8b21723e */ /* 0x000fe400000000ff */
[----:B------:R-:W-:Y:S02]  /*1e3f0*/  F2FP.F16.F32.PACK_AB R34, R141, R179 ;  /* 0x000000b38d22723e */ /* 0x000fe400000000ff */
[----:B------:R-:W-:Y:S02]  /*1e400*/  F2FP.F16.F32.PACK_AB R35, R143, R142 ;  /* 0x0000008e8f23723e */ /* 0x000fe400000000ff */
[----:B------:R-:W-:Y:S02]  /*1e410*/  SHF.L.U64.HI R15, R136, 0x2, R10 ;  /* 0x00000002880f7819 */ /* 0x000fe4000001020a */
[----:B------:R-:W-:Y:S01]  /*1e420*/  IADD3 R6, P1, R4, UR4, RZ ;  /* 0x0000000404067c10 */ /* 0x000fe2000ff3e0ff */
[----:B------:R2:W-:Y:S01]  /*1e430*/  STSM.16.M88.4 [R3], R32 ;  /* 0x0000002003007844 */ /* 0x0005e20000000200 */
[----:B0-----:R-:W-:Y:S01]  /*1e440*/  IMAD.IADD R24, R5, 0x1, -R8 ;  /* 0x0000000105187824 */ /* 0x001fe200078e0a08 */
[----:B------:R-:W-:-:S02]  /*1e450*/  ISETP.NE.U32.AND P0, PT, RZ, UR4, PT ;  /* 0x00000004ff007c0c */ /* 0x000fc4000bf05070 */
[----:B------:R-:W-:Y:S02]  /*1e460*/  IADD3.X R7, R15, UR5, RZ, P1, !PT ;  /* 0x000000050f077c10 */ /* 0x000fe40008ffe4ff */
[----:B-1----:R-:W-:Y:S02]  /*1e470*/  ISETP.NE.AND P1, PT, R82, 0x1, PT ;  /* 0x000000015200780c */ /* 0x002fe40003f25270 */
[----:B------:R-:W-:Y:S01]  /*1e480*/  ISETP.NE.AND.EX P0, PT, RZ, UR5, PT, P0 ;  /* 0x00000005ff007c0c */ /* 0x000fe2000bf05300 */
[----:B------:R-:W-:Y:S01]  /*1e490*/  ULDC.64 UR4, c[0x0][0xc08] ;  /* 0x0003020000047ab9 */ /* 0x000fe20000000a00 */
[----:B--2---:R-:W-:Y:S01]  /*1e4a0*/  SHF.R.S32.HI R3, RZ, 0x1f, R24 ;  /* 0x0000001fff037819 */ /* 0x004fe20000011418 */
[----:B------:R0:W-:Y:S01]  /*1e4b0*/  STSM.16.M88.4 [R28], R144 ;  /* 0x000000901c007844 */ /* 0x0001e20000000200 */
[----:B------:R-:W-:Y:S02]  /*1e4c0*/  BAR.SYNC.DEFER_BLOCKING 0x1, 0x100 ;  /* 0x0044000000007b1d */ /* 0x000fe40000010000 */
[----:B------:R-:W-:-:S02]  /*1e4d0*/  LEA.HI R8, R3, R24, RZ, 0x2 ;  /* 0x0000001803087211 */ /* 0x000fc400078f10ff */
[----:B------:R-:W-:Y:S02]  /*1e4e0*/  ISETP.NE.U32.AND P2, PT, RZ, UR4, PT ;  /* 0x00000004ff007c0c */ /* 0x000fe4000bf45070 */
[--C-:B------:R-:W-:Y:S02]  /*1e4f0*/  SHF.R.S32.HI R11, RZ, 0x2, R8.reuse ;  /* 0x00000002ff0b7819 */ /* 0x100fe40000011408 */
[----:B------:R-:W1:Y:S01]  /*1e500*/  @P1 LDC R13, c[0x0][0xbf0] ;  /* 0x0002fc00ff0d1b82 */ /* 0x000e620000000800 */
[----:B------:R-:W-:Y:S02]  /*1e510*/  SHF.R.S32.HI R26, RZ, 0x1f, R8 ;  /* 0x0000001fff1a7819 */ /* 0x000fe40000011408 */
[----:B------:R-:W-:Y:S02]  /*1e520*/  LEA.HI R12, R12, R5, RZ, 0x2 ;  /* 0x000000050c0c7211 */ /* 0x000fe400078f10ff */
[----:B------:R-:W-:Y:S02]  /*1e530*/  ISETP.NE.AND.EX P2, PT, RZ, UR5, PT, P2 ;  /* 0x00000005ff007c0c */ /* 0x000fe4000bf45320 */
[----:B------:R-:W-:Y:S01]  /*1e540*/  LEA.HI R26, R26, R11, RZ, 0x3 ;  /* 0x0000000b1a1a7211 */ /* 0x000fe200078f18ff */
[----:B------:R-:W2:Y:S01]  /*1e550*/  @P1 LDC R8, c[0x0][0xbec] ;  /* 0x0002fb00ff081b82 */ /* 0x000ea20000000800 */
[----:B------:R-:W-:-:S02]  /*1e560*/  LOP3.LUT R12, R12, 0xfffffffc, RZ, 0xc0, !PT ;  /* 0xfffffffc0c0c7812 */ /* 0x000fc400078ec0ff */
[----:B------:R-:W-:Y:S02]  /*1e570*/  LOP3.LUT R26, R26, 0xfffffff8, RZ, 0xc0, !PT ;  /* 0xfffffff81a1a7812 */ /* 0x000fe400078ec0ff */
[----:B------:R-:W-:Y:S01]  /*1e580*/  LEA.HI R3, R3, R24, RZ, 0x5 ;  /* 0x0000001803037211 */ /* 0x000fe200078f28ff */
[----:B------:R-:W-:Y:S01]  /*1e590*/  IMAD.IADD R12, R5, 0x1, -R12 ;  /* 0x00000001050c7824 */ /* 0x000fe200078e0a0c */
[----:B------:R-:W-:Y:S02]  /*1e5a0*/  SHF.R.S32.HI R14, RZ, 0x7, R9 ;  /* 0x00000007ff0e7819 */ /* 0x000fe40000011409 */
[----:B------:R-:W-:Y:S02]  /*1e5b0*/  IADD3 R26, R11, -R26, RZ ;  /* 0x8000001a0b1a7210 */ /* 0x000fe40007ffe0ff */
[----:B------:R-:W-:Y:S02]  /*1e5c0*/  SHF.R.S32.HI R3, RZ, 0x5, R3 ;  /* 0x00000005ff037819 */ /* 0x000fe40000011403 */
[----:B------:R-:W-:-:S02]  /*1e5d0*/  LEA.HI R9, R9, R14, RZ, 0x1 ;  /* 0x0000000e09097211 */ /* 0x000fc400078f08ff */
[----:B------:R-:W-:Y:S02]  /*1e5e0*/  LEA.HI R5, R12, R12, RZ, 0x1 ;  /* 0x0000000c0c057211 */ /* 0x000fe400078f08ff */
[----:B------:R-:W-:Y:S01]  /*1e5f0*/  @P2 IADD3 R4, P3, R4, UR4, RZ ;  /* 0x0000000404042c10 */ /* 0x000fe2000ff7e0ff */
[----:B------:R-:W-:Y:S01]  /*1e600*/  ULDC UR4, c[0x0][0xa88] ;  /* 0x0002a20000047ab9 */ /* 0x000fe20000000800 */
[----:B------:R-:W-:Y:S01]  /*1e610*/  IMAD R26, R3, 0x10, R26 ;  /* 0x00000010031a7824 */ /* 0x000fe200078e021a */
[----:B------:R-:W-:Y:S01]  /*1e620*/  LOP3.LUT R9, R9, 0x3fffffe, RZ, 0xc0, !PT ;  /* 0x03fffffe09097812 */ /* 0x000fe200078ec0ff */
[----:B------:R-:W-:Y:S01]  /*1e630*/  IMAD.MOV.U32 R80, RZ, RZ, RZ ;  /* 0x000000ffff507224 */ /* 0x000fe200078e00ff */
[----:B------:R-:W-:Y:S02]  /*1e640*/  LOP3.LUT R11, R5, 0x1ffffffe, RZ, 0xc0, !PT ;  /* 0x1ffffffe050b7812 */ /* 0x000fe400078ec0ff */
[----:B------:R-:W-:Y:S02]  /*1e650*/  MOV R3, UR4 ;  /* 0x0000000400037c02 */ /* 0x000fe40008000f00 */
[----:B------:R-:W-:Y:S01]  /*1e660*/  @P2 IADD3.X R5, R15, UR5, RZ, P3, !PT ;  /* 0x000000050f052c10 */ /* 0x000fe20009ffe4ff */
[----:B------:R-:W-:Y:S01]  /*1e670*/  IMAD.IADD R9, R14, 0x1, -R9 ;  /* 0x000000010e097824 */ /* 0x000fe200078e0a09 */
[----:B------:R0:W5:Y:S01]  /*1e680*/  @P0 LDG.E R80, desc[UR6][R6.64] ;  /* 0x0000000606500981 */ /* 0x000162000c1e1900 */
[----:B------:R-:W-:-:S03]  /*1e690*/  IMAD.IADD R11, R12, 0x1, -R11 ;  /* 0x000000010c0b7824 */ /* 0x000fc600078e0a0b */
[----:B------:R0:W5:Y:S01]  /*1e6a0*/  @P2 LDG.E R3, desc[UR6][R4.64] ;  /* 0x0000000604032981 */ /* 0x000162000c1e1900 */
[----:B------:R-:W-:Y:S01]  /*1e6b0*/  IMAD R26, R9, 0x40, R26 ;  /* 0x00000040091a7824 */ /* 0x000fe200078e021a */
[----:B------:R-:W-:Y:S06]  /*1e6c0*/  @P2 BRA `(.L_x_657) ;  /* 0x0000000000142947 */ /* 0x000fec0003800000 */
[----:B------:R-:W-:Y:S05]  /*1e6d0*/  @!P0 BRA `(.L_x_657) ;  /* 0x0000000000108947 */ /* 0x000fea0003800000 */
[----:B------:R-:W-:Y:S02]  /*1e6e0*/  ULDC.64 UR4, c[0x0][0x208] ;  /* 0x0000820000047ab9 */ /* 0x000fe40000000a00 */
[----:B0-----:R-:W3:Y:S04]  /*1e6f0*/  LDG.E R4, desc[UR4][R6.64] ;  /* 0x0000000406047981 */ /* 0x001ee8000c1e1900 */
[----:B-----5:R-:W3:Y:S02]  /*1e700*/  LDG.E R3, desc[UR4][R6.64+0x4] ;  /* 0x0000040406037981 */ /* 0x020ee4000c1e1900 */
[----:B---3--:R-:W-:-:S07]  /*1e710*/  IADD3 R3, -R4, R3, RZ ;  /* 0x0000000304037210 */ /* 0x008fce0007ffe1ff */
.L_x_657:
[----:B------:R-:W3:Y:S01]  /*1e720*/  LDL R89, [R1+0x64] ;  /* 0x0000640001597983 */ /* 0x000ee20000100800 */
[----:B------:R-:W-:Y:S01]  /*1e730*/  IMAD R11, R11, 0x8, R26 ;  /* 0x000000080b0b7824 */ /* 0x000fe200078e021a */
[----:B------:R-:W-:Y:S01]  /*1e740*/  ULDC.64 UR4, c[0x0][0xb90] ;  /* 0x0002e40000047ab9 */ /* 0x000fe20000000a00 */
[----:B-----5:R-:W-:Y:S01]  /*1e750*/  SHF.R.S32.HI R81, RZ, 0x1f, R80 ;  /* 0x0000001fff517819 */ /* 0x020fe20000011450 */
[----:B------:R-:W4:Y:S01]  /*1e760*/  LDL.LU R88, [R1+0x68] ;  /* 0x0000680001587983 */ /* 0x000f220000300800 */
[----:B0-----:R-:W-:Y:S02]  /*1e770*/  SEL R28, R10, RZ, !P0 ;  /* 0x000000ff0a1c7207 */ /* 0x001fe40004000000 */
[----:B------:R-:W-:Y:S01]  /*1e780*/  SEL R83, R136, RZ, !P0 ;  /* 0x000000ff88537207 */ /* 0x000fe20004000000 */
[----:B------:R-:W2:Y:S01]  /*1e790*/  LDL.LU R86, [R1+0x74] ;  /* 0x0000740001567983 */ /* 0x000ea20000300800 */
[----:B------:R-:W-:Y:S01]  /*1e7a0*/  IMAD R3, R3, R82, RZ ;  /* 0x0000005203037224 */ /* 0x000fe200078e02ff */
[----:B------:R-:W0:Y:S01]  /*1e7b0*/  @P1 LDC R85, c[0x0][0xbec] ;  /* 0x0002fb00ff551b82 */ /* 0x000e220000000800 */
[----:B------:R-:W-:-:S07]  /*1e7c0*/  ULDC.64 UR6, c[0x0][0x208] ;  /* 0x0000820000067ab9 */ /* 0x000fce0000000a00 */
[----:B------:R-:W0:Y:S01]  /*1e7d0*/  @P1 LDC R87, c[0x0][0xbf0] ;  /* 0x0002fc00ff571b82 */ /* 0x000e220000000800 */
[----:B------:R-:W-:Y:S01]  /*1e7e0*/  BSSY B1, `(.L_x_658) ;  /* 0x00000d1000017945 */ /* 0x000fe20003800000 */
[----:B---3--:R-:W-:Y:S01]  /*1e7f0*/  IMAD R9, R219, 0x8, R89 ;  /* 0x00000008db097824 */ /* 0x008fe200078e0259 */
[----:B----4-:R-:W-:-:S03]  /*1e800*/  SHF.R.S32.HI R84, RZ, 0x1f, R88 ;  /* 0x0000001fff547819 */ /* 0x010fc60000011458 */
[----:B------:R-:W-:Y:S02]  /*1e810*/  IMAD.SHL.U32 R9, R9, 0x8, RZ ;  /* 0x0000000809097824 */ /* 0x000fe400078e00ff */
[C---:B--2---:R-:W-:Y:S01]  /*1e820*/  IMAD R15, R86.reuse, 0x80, R11 ;  /* 0x00000080560f7824 */ /* 0x044fe200078e020b */
[----:B------:R-:W-:Y:S01]  /*1e830*/  LEA R14, R86, R26, 0x7 ;  /* 0x0000001a560e7211 */ /* 0x000fe200078e38ff */
[----:B------:R-:W-:Y:S02]  /*1e840*/  IMAD R4, R84, UR4, RZ ;  /* 0x0000000454047c24 */ /* 0x000fe4000f8e02ff */
[----:B------:R-:W-:Y:S01]  /*1e850*/  @P1 IMAD.HI.U32 R6, R15, R8, RZ ;  /* 0x000000080f061227 */ /* 0x000fe200078e00ff */
[----:B------:R-:W-:-:S03]  /*1e860*/  MOV R7, R15 ;  /* 0x0000000f00077202 */ /* 0x000fc60000000f00 */
[C---:B------:R-:W-:Y:S01]  /*1e870*/  IMAD R11, R88.reuse, UR5, R4 ;  /* 0x00000005580b7c24 */ /* 0x040fe2000f8e0204 */
[----:B-1----:R-:W-:Y:S01]  /*1e880*/  @P1 SHF.R.U32.HI R7, RZ, R13, R6 ;  /* 0x0000000dff071219 */ /* 0x002fe20000011606 */
[----:B------:R-:W-:Y:S01]  /*1e890*/  IMAD.WIDE.U32 R4, R88, UR4, R80 ;  /* 0x0000000458047c25 */ /* 0x000fe2000f8e0050 */
[----:B------:R-:W-:-:S03]  /*1e8a0*/  ULDC.64 UR4, c[0x0][0xb98] ;  /* 0x0002e60000047ab9 */ /* 0x000fc60000000a00 */
[----:B------:R-:W-:Y:S01]  /*1e8b0*/  IMAD.WIDE R20, R9, 0x2, R20 ;  /* 0x0000000209147825 */ /* 0x000fe200078e0214 */
[----:B------:R-:W-:-:S03]  /*1e8c0*/  IADD3 R5, R5, R11, RZ ;  /* 0x0000000b05057210 */ /* 0x000fc60007ffe0ff */
[----:B------:R-:W-:Y:S01]  /*1e8d0*/  IMAD.MOV R11, RZ, RZ, -R7 ;  /* 0x000000ffff0b7224 */ /* 0x000fe200078e0a07 */
[----:B------:R-:W-:Y:S01]  /*1e8e0*/  IADD3 R13, P6, R20, 0x2000, RZ ;  /* 0x00002000140d7810 */ /* 0x000fe20007fde0ff */
[----:B------:R-:W-:Y:S01]  /*1e8f0*/  IMAD R6, R28, UR4, RZ ;  /* 0x000000041c067c24 */ /* 0x000fe2000f8e02ff */
[C---:B------:R-:W-:Y:S01]  /*1e900*/  IADD3 R25, P5, R20.reuse, 0x3000, RZ ;  /* 0x0000300014197810 */ /* 0x040fe20007fbe0ff */
[----:B------:R-:W-:Y:S01]  /*1e910*/  IMAD.WIDE.U32 R4, R83, UR4, R4 ;  /* 0x0000000453047c25 */ /* 0x000fe2000f8e0004 */
[----:B------:R-:W-:Y:S02]  /*1e920*/  IADD3 R33, P4, R20, 0x4000, RZ ;  /* 0x0000400014217810 */ /* 0x000fe40007f9e0ff */
[----:B------:R-:W-:Y:S01]  /*1e930*/  LOP3.LUT R12, R13, 0x380, RZ, 0xc0, !PT ;  /* 0x000003800d0c7812 */ /* 0x000fe200078ec0ff */
[----:B------:R-:W-:Y:S01]  /*1e940*/  IMAD R9, R82, R11, R15 ;  /* 0x0000000b52097224 */ /* 0x000fe200078e020f */
[----:B------:R-:W-:Y:S01]  /*1e950*/  SHF.R.S32.HI R11, RZ, 0x1f, R7 ;  /* 0x0000001fff0b7819 */ /* 0x000fe20000011407 */
[----:B------:R-:W-:Y:S01]  /*1e960*/  IMAD R8, R83, UR5, R6 ;  /* 0x0000000553087c24 */ /* 0x000fe2000f8e0206 */
[----:B------:R-:W-:Y:S01]  /*1e970*/  IADD3 R4, P0, R7, R4, RZ ;  /* 0x0000000407047210 */ /* 0x000fe20007f1e0ff */
[----:B------:R-:W-:Y:S01]  /*1e980*/  ULDC.64 UR4, c[0x0][0xb88] ;  /* 0x0002e20000047ab9 */ /* 0x000fe20000000a00 */
[----:B------:R-:W-:-:S02]  /*1e990*/  SHF.R.S32.HI R6, RZ, 0x1f, R9 ;  /* 0x0000001fff067819 */ /* 0x000fc40000011409 */
[----:B------:R-:W-:Y:S02]  /*1e9a0*/  IADD3.X R5, R11, R5, R8, P0, !PT ;  /* 0x000000050b057210 */ /* 0x000fe400007fe408 */
[----:B------:R-:W-:Y:S01]  /*1e9b0*/  IADD3 R7, P2, R20, 0x1000, RZ ;  /* 0x0000100014077810 */ /* 0x000fe20007f5e0ff */
[----:B------:R-:W-:Y:S01]  /*1e9c0*/  IMAD R6, R6, UR4, RZ ;  /* 0x0000000406067c24 */ /* 0x000fe2000f8e02ff */
[----:B------:R-:W-:Y:S01]  /*1e9d0*/  LOP3.LUT P0, RZ, R24, 0x3, RZ, 0xc0, !PT ;  /* 0x0000000318ff7812 */ /* 0x000fe2000780c0ff */
[----:B------:R-:W-:Y:S01]  /*1e9e0*/  IMAD.WIDE.U32 R4, R9, UR4, R4 ;  /* 0x0000000409047c25 */ /* 0x000fe2000f8e0004 */
[----:B------:R-:W-:Y:S02]  /*1e9f0*/  LOP3.LUT R24, R25, 0x380, RZ, 0xc0, !PT ;  /* 0x0000038019187812 */ /* 0x000fe400078ec0ff */
[----:B------:R-:W-:Y:S01]  /*1ea00*/  LOP3.LUT R32, R33, 0x380, RZ, 0xc0, !PT ;  /* 0x0000038021207812 */ /* 0x000fe200078ec0ff */
[----:B------:R-:W-:Y:S01]  /*1ea10*/  IMAD R11, R9, UR5, R6 ;  /* 0x00000005090b7c24 */ /* 0x000fe2000f8e0206 */
[----:B------:R-:W-:Y:S01]  /*1ea20*/  ULDC.64 UR4, c[0x0][0xb50] ;  /* 0x0002d40000047ab9 */ /* 0x000fe20000000a00 */
[----:B------:R-:W-:-:S02]  /*1ea30*/  IADD3.X R9, RZ, R21, RZ, P2, !PT ;  /* 0x00000015ff097210 */ /* 0x000fc400017fe4ff */
[----:B------:R-:W-:Y:S01]  /*1ea40*/  IMAD.IADD R5, R5, 0x1, R11 ;  /* 0x0000000105057824 */ /* 0x000fe200078e020b */
[----:B------:R-:W-:Y:S02]  /*1ea50*/  LEA R6, P3, R4, UR4, 0x2 ;  /* 0x0000000404067c11 */ /* 0x000fe4000f8610ff */
[----:B------:R-:W-:Y:S02]  /*1ea60*/  IADD3 R41, P2, R20, 0x6000, RZ ;  /* 0x0000600014297810 */ /* 0x000fe40007f5e0ff */
[----:B------:R-:W-:Y:S01]  /*1ea70*/  LEA.HI.X R10, R4, UR5, R5, 0x2, P3 ;  /* 0x00000005040a7c11 */ /* 0x000fe200098f1405 */
[----:B------:R-:W-:Y:S01]  /*1ea80*/  SHFL.IDX PT, R54, R6, RZ, 0x1c1f ;  /* 0x001c1fff06367589 */ /* 0x000fe200000e0000 */
[----:B------:R-:W-:Y:S01]  /*1ea90*/  IADD3 R37, P3, R20, 0x5000, RZ ;  /* 0x0000500014257810 */ /* 0x000fe20007f7e0ff */
[----:B------:R-:W-:Y:S01]  /*1eaa0*/  VIADD R4, R14, 0x8 ;  /* 0x000000080e047836 */ /* 0x000fe20000000000 */
[----:B------:R-:W-:Y:S01]  /*1eab0*/  LOP3.LUT R40, R41, 0x380, RZ, 0xc0, !PT ;  /* 0x0000038029287812 */ /* 0x000fe200078ec0ff */
[----:B------:R-:W1:Y:S01]  /*1eac0*/  SHFL.IDX PT, R55, R10, RZ, 0x1c1f ;  /* 0x001c1fff0a377589 */ /* 0x000e6200000e0000 */
[----:B------:R-:W-:Y:S01]  /*1ead0*/  LOP3.LUT R36, R37, 0x380, RZ, 0xc0, !PT ;  /* 0x0000038025247812 */ /* 0x000fe200078ec0ff */
[----:B------:R-:W-:Y:S01]  /*1eae0*/  ULDC.64 UR4, c[0x0][0xaa0] ;  /* 0x0002a80000047ab9 */ /* 0x000fe20000000a00 */
[----:B------:R-:W-:Y:S01]  /*1eaf0*/  SHF.R.U64 R40, R40, 0x3, RZ ;  /* 0x0000000328287819 */ /* 0x000fe200000012ff */
[----:B------:R-:W-:Y:S01]  /*1eb00*/  SHFL.IDX PT, R58, R6, 0x1, 0x1c1f ;  /* 0x003c1f00063a7f89 */ /* 0x000fe200000e0000 */
[----:B------:R-:W-:-:S02]  /*1eb10*/  SHF.R.U64 R36, R36, 0x3, RZ ;  /* 0x0000000324247819 */ /* 0x000fc400000012ff */
[----:B------:R-:W-:Y:S01]  /*1eb20*/  SHF.R.U64 R12, R12, 0x3, RZ ;  /* 0x000000030c0c7819 */ /* 0x000fe200000012ff */
[----:B------:R-:W2:Y:S01]  /*1eb30*/  SHFL.IDX PT, R59, R10, 0x1, 0x1c1f ;  /* 0x003c1f000a3b7f89 */ /* 0x000ea200000e0000 */
[----:B------:R-:W-:Y:S02]  /*1eb40*/  SHF.R.U64 R24, R24, 0x3, RZ ;  /* 0x0000000318187819 */ /* 0x000fe400000012ff */
[----:B------:R-:W-:Y:S02]  /*1eb50*/  SHF.R.U64 R32, R32, 0x3, RZ ;  /* 0x0000000320207819 */ /* 0x000fe400000012ff */
[----:B------:R-:W-:Y:S01]  /*1eb60*/  LOP3.LUT R40, R40, R41, RZ, 0x3c, !PT ;  /* 0x0000002928287212 */ /* 0x000fe200078e3cff */
[--C-:B------:R-:W-:Y:S01]  /*1eb70*/  IMAD.X R41, RZ, RZ, R21.reuse, P2 ;  /* 0x000000ffff297224 */ /* 0x100fe200010e0615 */
[----:B------:R-:W-:Y:S01]  /*1eb80*/  LOP3.LUT R36, R36, R37, RZ, 0x3c, !PT ;  /* 0x0000002524247212 */ /* 0x000fe200078e3cff */
[--C-:B------:R-:W-:Y:S01]  /*1eb90*/  IMAD.X R37, RZ, RZ, R21.reuse, P3 ;  /* 0x000000ffff257224 */ /* 0x100fe200018e0615 */
[----:B------:R-:W-:Y:S01]  /*1eba0*/  LOP3.LUT R12, R12, R13, RZ, 0x3c, !PT ;  /* 0x0000000d0c0c7212 */ /* 0x000fe200078e3cff */
[--C-:B------:R-:W-:Y:S01]  /*1ebb0*/  IMAD.X R13, RZ, RZ, R21.reuse, P6 ;  /* 0x000000ffff0d7224 */ /* 0x100fe200030e0615 */
[----:B------:R-:W-:Y:S01]  /*1ebc0*/  LOP3.LUT R24, R24, R25, RZ, 0x3c, !PT ;  /* 0x0000001918187212 */ /* 0x000fe200078e3cff */
[----:B------:R-:W-:Y:S01]  /*1ebd0*/  IMAD.X R25, RZ, RZ, R21, P5 ;  /* 0x000000ffff197224 */ /* 0x000fe200028e0615 */
[----:B------:R-:W-:-:S02]  /*1ebe0*/  LOP3.LUT R32, R32, R33, RZ, 0x3c, !PT ;  /* 0x0000002120207212 */ /* 0x000fc400078e3cff */
[C---:B------:R-:W-:Y:S02]  /*1ebf0*/  IADD3 R61, P2, R20.reuse, 0xb000, RZ ;  /* 0x0000b000143d7810 */ /* 0x040fe40007f5e0ff */
[----:B------:R-:W-:Y:S02]  /*1ec00*/  IADD3.X R33, RZ, R21, RZ, P4, !PT ;  /* 0x00000015ff217210 */ /* 0x000fe400027fe4ff */
[C---:B------:R-:W-:Y:S02]  /*1ec10*/  IADD3 R57, P3, R20.reuse, 0xa000, RZ ;  /* 0x0000a00014397810 */ /* 0x040fe40007f7e0ff */
[C---:B------:R-:W-:Y:S02]  /*1ec20*/  IADD3 R45, P6, R20.reuse, 0x7000, RZ ;  /* 0x00007000142d7810 */ /* 0x040fe40007fde0ff */
        /* <DEDUP_REMOVED lines=8> */
[----:B------:R-:W-:Y:S02]  /*1ecb0*/  SHF.R.U64 R60, R60, 0x3, RZ ;  /* 0x000000033c3c7819 */ /* 0x000fe400000012ff */
[----:B------:R-:W-:Y:S02]  /*1ecc0*/  SHF.R.U64 R56, R56, 0x3, RZ ;  /* 0x0000000338387819 */ /* 0x000fe400000012ff */
[----:B------:R-:W-:Y:S02]  /*1ecd0*/  SHF.R.U64 R44, R44, 0x3, RZ ;  /* 0x000000032c2c7819 */ /* 0x000fe400000012ff */
[----:B------:R-:W-:Y:S02]  /*1ece0*/  SHF.R.U64 R48, R48, 0x3, RZ ;  /* 0x0000000330307819 */ /* 0x000fe400000012ff */
[----:B------:R-:W-:Y:S02]  /*1ecf0*/  SHF.R.U64 R52, R52, 0x3, RZ ;  /* 0x0000000334347819 */ /* 0x000fe400000012ff */
[----:B------:R-:W-:-:S02]  /*1ed00*/  SHF.R.U64 R8, R8, 0x3, RZ ;  /* 0x0000000308087819 */ /* 0x000fc400000012ff */
[----:B------:R-:W-:Y:S02]  /*1ed10*/  LOP3.LUT R60, R60, R61, RZ, 0x3c, !PT ;  /* 0x0000003d3c3c7212 */ /* 0x000fe400078e3cff */
[----:B------:R-:W-:Y:S01]  /*1ed20*/  LOP3.LUT R56, R56, R57, RZ, 0x3c, !PT ;  /* 0x0000003938387212 */ /* 0x000fe200078e3cff */
[--C-:B------:R-:W-:Y:S01]  /*1ed30*/  IMAD.X R57, RZ, RZ, R21.reuse, P3 ;  /* 0x000000ffff397224 */ /* 0x100fe200018e0615 */
[----:B------:R-:W-:Y:S02]  /*1ed40*/  IADD3.X R61, RZ, R21, RZ, P2, !PT ;  /* 0x00000015ff3d7210 */ /* 0x000fe400017fe4ff */
[----:B------:R-:W-:Y:S02]  /*1ed50*/  LOP3.LUT R44, R44, R45, RZ, 0x3c, !PT ;  /* 0x0000002d2c2c7212 */ /* 0x000fe400078e3cff */
[----:B------:R-:W-:Y:S01]  /*1ed60*/  LOP3.LUT R48, R48, R49, RZ, 0x3c, !PT ;  /* 0x0000003130307212 */ /* 0x000fe200078e3cff */
[--C-:B------:R-:W-:Y:S01]  /*1ed70*/  IMAD.X R49, RZ, RZ, R21.reuse, P5 ;  /* 0x000000ffff317224 */ /* 0x100fe200028e0615 */
[----:B------:R-:W-:Y:S01]  /*1ed80*/  LOP3.LUT R52, R52, R53, RZ, 0x3c, !PT ;  /* 0x0000003534347212 */ /* 0x000fe200078e3cff */
[----:B------:R-:W-:Y:S01]  /*1ed90*/  IMAD.X R53, RZ, RZ, R21, P4 ;  /* 0x000000ffff357224 */ /* 0x000fe200020e0615 */
[----:B------:R-:W-:-:S02]  /*1eda0*/  ISETP.GE.OR P2, PT, R14, R3, P0 ;  /* 0x000000030e00720c */ /* 0x000fc40000746670 */
[----:B------:R-:W-:Y:S02]  /*1edb0*/  LOP3.LUT R8, R8, R7, RZ, 0x3c, !PT ;  /* 0x0000000708087212 */ /* 0x000fe400078e3cff */
[----:B------:R-:W-:Y:S02]  /*1edc0*/  IADD3.X R45, RZ, R21, RZ, P6, !PT ;  /* 0x00000015ff2d7210 */ /* 0x000fe400037fe4ff */
[----:B------:R-:W-:Y:S02]  /*1edd0*/  IADD3 R5, P3, R20, 0xf000, RZ ;  /* 0x0000f00014057810 */ /* 0x000fe40007f7e0ff */
[----:B------:R-:W-:Y:S02]  /*1ede0*/  ISETP.GE.OR P0, PT, R4, R3, P0 ;  /* 0x000000030400720c */ /* 0x000fe40000706670 */
[C---:B------:R-:W-:Y:S01]  /*1edf0*/  IADD3 R65, P6, R20.reuse, 0xc000, RZ ;  /* 0x0000c00014417810 */ /* 0x040fe20007fde0ff */
[----:B------:R-:W-:Y:S01]  /*1ee00*/  IMAD.X R77, RZ, RZ, R21, P3 ;  /* 0x000000ffff4d7224 */ /* 0x000fe200018e0615 */
[C---:B------:R-:W-:Y:S01]  /*1ee10*/  IADD3 R69, P5, R20.reuse, 0xd000, RZ ;  /* 0x0000d00014457810 */ /* 0x040fe20007fbe0ff */
[----:B-1----:R-:W-:Y:S01]  /*1ee20*/  @!P2 ST.E desc[UR6][R54.64], R0 ;  /* 0x000000003600a985 */ /* 0x002fe2000c101906 */
[----:B------:R-:W-:-:S02]  /*1ee30*/  IADD3 R73, P4, R20, 0xe000, RZ ;  /* 0x0000e00014497810 */ /* 0x000fc40007f9e0ff */
[----:B------:R-:W-:Y:S02]  /*1ee40*/  LOP3.LUT R7, R20, 0x380, RZ, 0xc0, !PT ;  /* 0x0000038014077812 */ /* 0x000fe400078ec0ff */
[----:B------:R-:W-:Y:S02]  /*1ee50*/  LOP3.LUT R4, R5, 0x380, RZ, 0xc0, !PT ;  /* 0x0000038005047812 */ /* 0x000fe400078ec0ff */
[----:B------:R-:W-:Y:S01]  /*1ee60*/  LOP3.LUT R64, R65, 0x380, RZ, 0xc0, !PT ;  /* 0x0000038041407812 */ /* 0x000fe200078ec0ff */
[----:B--2---:R1:W-:Y:S01]  /*1ee70*/  @!P0 ST.E desc[UR6][R58.64], R2 ;  /* 0x000000023a008985 */ /* 0x0043e2000c101906 */
[----:B------:R-:W-:Y:S02]  /*1ee80*/  LOP3.LUT R68, R69, 0x380, RZ, 0xc0, !PT ;  /* 0x0000038045447812 */ /* 0x000fe400078ec0ff */
[----:B------:R-:W-:Y:S01]  /*1ee90*/  LOP3.LUT R72, R73, 0x380, RZ, 0xc0, !PT ;  /* 0x0000038049487812 */ /* 0x000fe200078ec0ff */
[----:B------:R-:W5:Y:S01]  /*1eea0*/  LD.E.128 R8, desc[UR6][R8.64] ;  /* 0x0000000608087980 */ /* 0x000f62000c101d00 */
[----:B------:R-:W-:-:S02]  /*1eeb0*/  SHF.R.U64 R7, R7, 0x3, RZ ;  /* 0x0000000307077819 */ /* 0x000fc400000012ff */
[----:B------:R-:W-:Y:S01]  /*1eec0*/  SHF.R.U64 R4, R4, 0x3, RZ ;  /* 0x0000000304047819 */ /* 0x000fe200000012ff */
[----:B------:R-:W5:Y:S01]  /*1eed0*/  LD.E.128 R12, desc[UR6][R12.64] ;  /* 0x000000060c0c7980 */ /* 0x000f62000c101d00 */
[----:B------:R-:W-:Y:S02]  /*1eee0*/  SHF.R.U64 R64, R64, 0x3, RZ ;  /* 0x0000000340407819 */ /* 0x000fe400000012ff */
[----:B------:R-:W-:Y:S01]  /*1eef0*/  SHF.R.U64 R68, R68, 0x3, RZ ;  /* 0x0000000344447819 */ /* 0x000fe200000012ff */
[----:B------:R-:W5:Y:S01]  /*1ef00*/  LD.E.128 R24, desc[UR6][R24.64] ;  /* 0x0000000618187980 */ /* 0x000f62000c101d00 */
[----:B------:R-:W-:Y:S02]  /*1ef10*/  SHF.R.U64 R72, R72, 0x3, RZ ;  /* 0x0000000348487819 */ /* 0x000fe400000012ff */
[----:B------:R-:W-:Y:S01]  /*1ef20*/  LOP3.LUT R20, R7, R20, RZ, 0x3c, !PT ;  /* 0x0000001407147212 */ /* 0x000fe200078e3cff */
[----:B------:R-:W5:Y:S01]  /*1ef30*/  LD.E.128 R32, desc[UR6][R32.64] ;  /* 0x0000000620207980 */ /* 0x000f62000c101d00 */
[----:B------:R-:W-:Y:S01]  /*1ef40*/  LOP3.LUT R64, R64, R65, RZ, 0x3c, !PT ;  /* 0x0000004140407212 */ /* 0x000fe200078e3cff */
[--C-:B------:R-:W-:Y:S01]  /*1ef50*/  IMAD.X R65, RZ, RZ, R21.reuse, P6 ;  /* 0x000000ffff417224 */ /* 0x100fe200030e0615 */
[----:B------:R-:W-:Y:S01]  /*1ef60*/  LOP3.LUT R68, R68, R69, RZ, 0x3c, !PT ;  /* 0x0000004544447212 */ /* 0x000fe200078e3cff */
[----:B------:R-:W-:Y:S01]  /*1ef70*/  IMAD.X R69, RZ, RZ, R21, P5 ;  /* 0x000000ffff457224 */ /* 0x000fe200028e0615 */
[----:B------:R-:W-:Y:S01]  /*1ef80*/  LOP3.LUT R72, R72, R73, RZ, 0x3c, !PT ;  /* 0x0000004948487212 */ /* 0x000fe200078e3cff */
[----:B------:R-:W5:Y:S01]  /*1ef90*/  LD.E.128 R36, desc[UR6][R36.64] ;  /* 0x0000000624247980 */ /* 0x000f62000c101d00 */
[----:B------:R-:W-:-:S02]  /*1efa0*/  LOP3.LUT R76, R4, R5, RZ, 0x3c, !PT ;  /* 0x00000005044c7212 */ /* 0x000fc400078e3cff */
[----:B------:R-:W-:Y:S01]  /*1efb0*/  IADD3.X R73, RZ, R21, RZ, P4, !PT ;  /* 0x00000015ff497210 */ /* 0x000fe200027fe4ff */
[----:B------:R2:W5:Y:S01]  /*1efc0*/  LD.E.128 R4, desc[UR6][R20.64] ;  /* 0x0000000614047980 */ /* 0x000562000c101d00 */
[----:B-1----:R-:W-:-:S03]  /*1efd0*/  LEA R2, R89, R219, 0x5 ;  /* 0x000000db59027211 */ /* 0x002fc600078e28ff */
[----:B------:R-:W5:Y:S04]  /*1efe0*/  LD.E.128 R40, desc[UR6][R40.64] ;  /* 0x0000000628287980 */ /* 0x000f68000c101d00 */
[----:B------:R-:W5:Y:S01]  /*1eff0*/  LD.E.128 R44, desc[UR6][R44.64] ;  /* 0x000000062c2c7980 */ /* 0x000f62000c101d00 */
[----:B--2---:R-:W-:-:S03]  /*1f000*/  IMAD R21, R81, UR4, RZ ;  /* 0x0000000451157c24 */ /* 0x004fc6000f8e02ff */
[----:B------:R-:W5:Y:S01]  /*1f010*/  LD.E.128 R48, desc[UR6][R48.64] ;  /* 0x0000000630307980 */ /* 0x000f62000c101d00 */
[C---:B------:R-:W-:Y:S02]  /*1f020*/  IMAD R81, R80.reuse, UR5, R21 ;  /* 0x0000000550517c24 */ /* 0x040fe4000f8e0215 */
[----:B------:R-:W-:Y:S01]  /*1f030*/  IMAD.WIDE.U32 R20, R80, UR4, RZ ;  /* 0x0000000450147c25 */ /* 0x000fe2000f8e00ff */
[----:B------:R-:W-:Y:S01]  /*1f040*/  ULDC.64 UR4, c[0x0][0xae8] ;  /* 0x0002ba0000047ab9 */ /* 0x000fe20000000a00 */
[----:B------:R-:W5:Y:S02]  /*1f050*/  LD.E.128 R52, desc[UR6][R52.64] ;  /* 0x0000000634347980 */ /* 0x000f64000c101d00 */
[----:B------:R-:W-:Y:S02]  /*1f060*/  IMAD.IADD R21, R21, 0x1, R81 ;  /* 0x0000000115157824 */ /* 0x000fe400078e0251 */
[----:B------:R-:W-:Y:S01]  /*1f070*/  IMAD R84, R84, UR4, RZ ;  /* 0x0000000454547c24 */ /* 0x000fe2000f8e02ff */
[----:B------:R-:W5:Y:S01]  /*1f080*/  LD.E.128 R56, desc[UR6][R56.64] ;  /* 0x0000000638387980 */ /* 0x000f62000c101d00 */
[----:B------:R-:W-:-:S02]  /*1f090*/  IMAD R2, R86, 0x80, R2 ;  /* 0x0000008056027824 */ /* 0x000fc400078e0202 */
[C---:B------:R-:W-:Y:S01]  /*1f0a0*/  IMAD R81, R88.reuse, UR5, R84 ;  /* 0x0000000558517c24 */ /* 0x040fe2000f8e0254 */
[----:B------:R-:W5:Y:S01]  /*1f0b0*/  LD.E.128 R60, desc[UR6][R60.64] ;  /* 0x000000063c3c7980 */ /* 0x000f62000c101d00 */
[----:B------:R-:W-:Y:S01]  /*1f0c0*/  IMAD.WIDE.U32 R20, R88, UR4, R20 ;  /* 0x0000000458147c25 */ /* 0x000fe2000f8e0014 */
[----:B------:R-:W-:Y:S02]  /*1f0d0*/  ULDC.64 UR4, c[0x0][0xaf0] ;  /* 0x0002bc0000047ab9 */ /* 0x000fe40000000a00 */
[----:B------:R-:W5:Y:S01]  /*1f0e0*/  LD.E.128 R64, desc[UR6][R64.64] ;  /* 0x0000000640407980 */ /* 0x000f62000c101d00 */
[----:B0-----:R-:W-:-:S03]  /*1f0f0*/  @P1 IMAD.HI.U32 R0, R2, R85, RZ ;  /* 0x0000005502001227 */ /* 0x001fc600078e00ff */
[----:B------:R-:W5:Y:S01]  /*1f100*/  LD.E.128 R68, desc[UR6][R68.64] ;  /* 0x0000000644447980 */ /* 0x000f62000c101d00 */
[----:B------:R-:W-:Y:S01]  /*1f110*/  IMAD.IADD R21, R21, 0x1, R81 ;  /* 0x0000000115157824 */ /* 0x000fe200078e0251 */
[----:B------:R-:W-:Y:S01]  /*1f120*/  MOV R81, R2 ;  /* 0x0000000200517202 */ /* 0x000fe20000000f00 */
[----:B------:R-:W-:Y:S01]  /*1f130*/  IMAD R28, R28, UR4, RZ ;  /* 0x000000041c1c7c24 */ /* 0x000fe2000f8e02ff */
[----:B------:R-:W-:Y:S01]  /*1f140*/  @P1 SHF.R.U32.HI R81, RZ, R87, R0 ;  /* 0x00000057ff511219 */ /* 0x000fe20000011600 */
[C---:B------:R-:W-:Y:S01]  /*1f150*/  IMAD.WIDE.U32 R20, R83.reuse, UR4, R20 ;  /* 0x0000000453147c25 */ /* 0x040fe2000f8e0014 */
[----:B------:R-:W5:Y:S02]  /*1f160*/  LD.E.128 R72, desc[UR6][R72.64] ;  /* 0x0000000648487980 */ /* 0x000f64000c101d00 */
[--C-:B------:R-:W-:Y:S01]  /*1f170*/  SHF.R.S32.HI R0, RZ, 0x1f, R81.reuse ;  /* 0x0000001fff007819 */ /* 0x100fe20000011451 */
[----:B------:R-:W-:Y:S01]  /*1f180*/  IMAD R85, R83, UR5, R28 ;  /* 0x0000000553557c24 */ /* 0x000fe2000f8e021c */
[----:B------:R-:W-:Y:S01]  /*1f190*/  ULDC.64 UR4, c[0x0][0xae0] ;  /* 0x0002b80000047ab9 */ /* 0x000fe20000000a00 */
[----:B------:R-:W-:Y:S01]  /*1f1a0*/  IMAD.MOV R83, RZ, RZ, -R81 ;  /* 0x000000ffff537224 */ /* 0x000fe200078e0a51 */
[----:B------:R-:W5:Y:S01]  /*1f1b0*/  LD.E.128 R76, desc[UR6][R76.64] ;  /* 0x000000064c4c7980 */ /* 0x000f62000c101d00 */
[----:B------:R-:W-:-:S02]  /*1f1c0*/  IMAD R0, R0, UR4, RZ ;  /* 0x0000000400007c24 */ /* 0x000fc4000f8e02ff */
[----:B------:R-:W-:Y:S01]  /*1f1d0*/  IMAD R83, R82, R83, R2 ;  /* 0x0000005352537224 */ /* 0x000fe200078e0202 */
[----:B------:R-:W-:Y:S01]  /*1f1e0*/  @!PT LDS RZ, [RZ] ;  /* 0x00000000fffff984 */ /* 0x000fe20000000800 */
[----:B------:R-:W-:Y:S01]  /*1f1f0*/  @!PT LDS RZ, [RZ] ;  /* 0x00000000fffff984 */ /* 0x000fe20000000800 */
[----:B------:R-:W-:Y:S01]  /*1f200*/  @!PT LDS RZ, [RZ] ;  /* 0x00000000fffff984 */ /* 0x000fe20000000800 */
[----:B------:R-:W-:Y:S01]  /*1f210*/  @!PT LDS RZ, [RZ] ;  /* 0x00000000fffff984 */ /* 0x000fe20000000800 */
[----:B------:R0:W-:Y:S06]  /*1f220*/  MEMBAR.ALL.CTA ;  /* 0x0000000000007992 */ /* 0x0001ec0000008000 */
[----:B0-----:R-:W0:Y:S01]  /*1f230*/  FENCE.VIEW.ASYNC.S ;  /* 0x00000000000073c6 */ /* 0x001e220000000000 */
[----:B------:R-:W-:Y:S02]  /*1f240*/  IMAD.IADD R21, R21, 0x1, R85 ;  /* 0x0000000115157824 */ /* 0x000fe400078e0255 */
[C---:B------:R-:W-:Y:S01]  /*1f250*/  IMAD R85, R81.reuse, UR5, R0 ;  /* 0x0000000551557c24 */ /* 0x040fe2000f8e0200 */
[----:B------:R-:W-:Y:S01]  /*1f260*/  SHF.R.S32.HI R0, RZ, 0x1f, R83 ;  /* 0x0000001fff007819 */ /* 0x000fe20000011453 */
[----:B------:R-:W-:Y:S01]  /*1f270*/  IMAD.WIDE.U32 R20, R81, UR4, R20 ;  /* 0x0000000451147c25 */ /* 0x000fe2000f8e0014 */
[----:B------:R-:W-:Y:S01]  /*1f280*/  ULDC.64 UR4, c[0x0][0xad8] ;  /* 0x0002b60000047ab9 */ /* 0x000fe20000000a00 */
[----:B------:R-:W-:-:S02]  /*1f290*/  LEA R86, R86, R219, 0x7 ;  /* 0x000000db56567211 */ /* 0x000fc400078e38ff */
[----:B------:R-:W-:Y:S02]  /*1f2a0*/  IMAD.IADD R21, R21, 0x1, R85 ;  /* 0x0000000115157824 */ /* 0x000fe400078e0255 */
[----:B------:R-:W-:Y:S02]  /*1f2b0*/  IMAD R2, R0, UR4, RZ ;  /* 0x0000000400027c24 */ /* 0x000fe4000f8e02ff */
[C---:B------:R-:W-:Y:S02]  /*1f2c0*/  VIADD R0, R86.reuse, 0x20 ;  /* 0x0000002056007836 */ /* 0x040fe40000000000 */
[C---:B------:R-:W-:Y:S02]  /*1f2d0*/  IMAD R81, R83.reuse, UR5, R2 ;  /* 0x0000000553517c24 */ /* 0x040fe4000f8e0202 */
[----:B------:R-:W-:Y:S01]  /*1f2e0*/  IMAD.WIDE.U32 R20, R83, UR4, R20 ;  /* 0x0000000453147c25 */ /* 0x000fe2000f8e0014 */
[----:B------:R-:W-:Y:S01]  /*1f2f0*/  ISETP.GE.AND P2, PT, R86, R3, PT ;  /* 0x000000035600720c */ /* 0x000fe20003f46270 */
[----:B------:R-:W-:-:S02]  /*1f300*/  ULDC.64 UR4, c[0x0][0xa80] ;  /* 0x0002a00000047ab9 */ /* 0x000fc40000000a00 */
[----:B------:R-:W-:Y:S01]  /*1f310*/  VIADD R2, R86, 0x40 ;  /* 0x0000004056027836 */ /* 0x000fe20000000000 */
[-C--:B------:R-:W-:Y:S01]  /*1f320*/  ISETP.GE.AND P1, PT, R0, R3.reuse, PT ;  /* 0x000000030000720c */ /* 0x080fe20003f26270 */
[----:B------:R-:W-:Y:S01]  /*1f330*/  IMAD.IADD R21, R21, 0x1, R81 ;  /* 0x0000000115157824 */ /* 0x000fe200078e0251 */
[----:B------:R-:W-:Y:S02]  /*1f340*/  LEA R28, P3, R20, UR4, 0x1 ;  /* 0x00000004141c7c11 */ /* 0x000fe4000f8608ff */
[----:B------:R-:W-:Y:S02]  /*1f350*/  IADD3 R0, R22, 0x38820, RZ ;  /* 0x0003882016007810 */ /* 0x000fe40007ffe0ff */
[----:B------:R-:W-:Y:S02]  /*1f360*/  ISETP.GE.AND P0, PT, R2, R3, PT ;  /* 0x000000030200720c */ /* 0x000fe40003f06270 */
[----:B------:R-:W-:Y:S02]  /*1f370*/  LEA.HI.X R2, R20, UR5, R21, 0x1, P3 ;  /* 0x0000000514027c11 */ /* 0x000fe400098f0c15 */
[----:B------:R-:W-:Y:S01]  /*1f380*/  PRMT R0, RZ, 0x654, R0 ;  /* 0x00000654ff007816 */ /* 0x000fe20000000000 */
[----:B0-----:R0:W1:Y:S03]  /*1f390*/  SHFL.IDX PT, R84, R28, RZ, 0x181f ;  /* 0x00181fff1c547589 */ /* 0x00106600000e0000 */
[----:B------:R0:W-:Y:S01]  /*1f3a0*/  SYNCS.ARRIVE.TRANS64.RED.A1T0 RZ, [R0+URZ], RZ ;  /* 0x000000ff00ff79a7 */ /* 0x0001e2000810043f */
[----:B------:R0:W2:Y:S01]  /*1f3b0*/  SHFL.IDX PT, R85, R2, RZ, 0x181f ;  /* 0x00181fff02557589 */ /* 0x0000a200000e0000 */
[----:B------:R-:W-:Y:S05]  /*1f3c0*/  @P2 BRA `(.L_x_659) ;  /* 0x0000000000482947 */ /* 0x000fea0003800000 */
[----:B------:R-:W-:Y:S01]  /*1f3d0*/  ULDC UR4, c[0x0][0xac8] ;  /* 0x0002b20000047ab9 */ /* 0x000fe20000000800 */
[----:B------:R-:W-:Y:S01]  /*1f3e0*/  ULDC.64 UR6, c[0x0][0x208] ;  /* 0x0000820000067ab9 */ /* 0x000fe20000000a00 */
        /* <DEDUP_REMOVED lines=16> */
.L_x_659:
[----:B------:R-:W-:Y:S05]  /*1f4f0*/  BSYNC B1 ;  /* 0x0000000000017941 */ /* 0x000fea0003800000 */
.L_x_658:
[----:B---3-5:R3:W4:Y:S01]  /*1f500*/  SHFL.IDX PT, R33, R2, 0x1, 0x181f ;  /* 0x00381f0002217f89 */ /* 0x02872200000e0000 */
[----:B------:R-:W-:Y:S03]  /*1f510*/  BSSY B1, `(.L_x_660) ;  /* 0x0000015000017945 */ /* 0x000fe60003800000 */
[----:B------:R3:W0:Y:S01]  /*1f520*/  SHFL.IDX PT, R32, R28, 0x1, 0x181f ;  /* 0x00381f001c207f89 */ /* 0x00062200000e0000 */
[----:B------:R-:W-:Y:S05]  /*1f530*/  @P1 BRA `(.L_x_661) ;  /* 0x0000000000481947 */ /* 0x000fea0003800000 */
[----:B------:R-:W-:Y:S01]  /*1f540*/  ULDC UR4, c[0x0][0xac8] ;  /* 0x0002b20000047ab9 */ /* 0x000fe20000000800 */
[----:B------:R-:W-:Y:S01]  /*1f550*/  ULDC.64 UR6, c[0x0][0x208] ;  /* 0x0000820000067ab9 */ /* 0x000fe20000000a00 */
[----:B------:R-:W-:Y:S02]  /*1f560*/  ISETP.GE.AND P4, PT, R16, UR4, PT ;  /* 0x0000000410007c0c */ /* 0x000fe4000bf86270 */
[----:B------:R-:W-:Y:S02]  /*1f570*/  ISETP.GE.AND P3, PT, R213, UR4, PT ;  /* 0x00000004d5007c0c */ /* 0x000fe4000bf66270 */
[----:B------:R-:W-:Y:S02]  /*1f580*/  ISETP.GE.AND P2, PT, R18, UR4, PT ;  /* 0x0000000412007c0c */ /* 0x000fe4000bf46270 */
[----:B------:R-:W-:-:S07]  /*1f590*/  ISETP.GE.AND P1, PT, R19, UR4, PT ;  /* 0x0000000413007c0c */ /* 0x000fce000bf26270 */
[CC--:B0-----:R-:W-:Y:S02]  /*1f5a0*/  @!P4 LEA R4, P6, R16.reuse, R32.reuse, 0x1 ;  /* 0x000000201004c211 */ /* 0x0c1fe400078c08ff */
[CC--:B------:R-:W-:Y:S02]  /*1f5b0*/  @!P3 LEA R6, P5, R23.reuse, R32.reuse, 0x1 ;  /* 0x000000201706b211 */ /* 0x0c0fe400078a08ff */
[-C--:B----4-:R-:W-:Y:S02]  /*1f5c0*/  @!P4 LEA.HI.X R5, R16, R33.reuse, R17, 0x1, P6 ;  /* 0x000000211005c211 */ /* 0x090fe400030f0c11 */
[-C--:B------:R-:W-:Y:S02]  /*1f5d0*/  @!P2 LEA R20, P6, R18, R32.reuse, 0x1 ;  /* 0x000000201214a211 */ /* 0x080fe400078c08ff */
        /* <DEDUP_REMOVED lines=8> */
.L_x_661:
[----:B------:R-:W-:Y:S05]  /*1f660*/  BSYNC B1 ;  /* 0x0000000000017941 */ /* 0x000fea0003800000 */
.L_x_660:
[----:B0-----:R0:W0:Y:S01]  /*1f670*/  SHFL.IDX PT, R11, R2, 0x2, 0x181f ;  /* 0x00581f00020b7f89 */ /* 0x00102200000e0000 */
        /* <DEDUP_REMOVED lines=9> */
[-C--:B0-----:R-:W-:Y:S02]  /*1f710*/  @!P3 LEA R4, P6, R16, R10.reuse, 0x1 ;  /* 0x0000000a1004b211 */ /* 0x081fe400078c08ff */
[-C--:B------:R-:W-:Y:S02]  /*1f720*/  @!P2 LEA R6, P5, R23, R10.reuse, 0x1 ;  /* 0x0000000a1706a211 */ /* 0x080fe400078a08ff */
[-C--:B------:R-:W-:Y:S02]  /*1f730*/  @!P1 LEA R8, P4, R18, R10.reuse, 0x1 ;  /* 0x0000000a12089211 */ /* 0x080fe400078808ff */
[-C--:B------:R-:W-:Y:S02]  /*1f740*/  @!P3 LEA.HI.X R5, R16, R11.reuse, R17, 0x1, P6 ;  /* 0x0000000b1005b211 */ /* 0x080fe400030f0c11 */
        /* <DEDUP_REMOVED lines=8> */
.L_x_663:
[----:B------:R-:W-:Y:S05]  /*1f7d0*/  BSYNC B1 ;  /* 0x0000000000017941 */ /* 0x000fea0003800000 */
.L_x_662:
[----:B------:R-:W-:Y:S01]  /*1f7e0*/  IADD3 R0, R86, 0x60, RZ ;  /* 0x0000006056007810 */ /* 0x000fe20007ffe0ff */
[----:B0-----:R0:W0:Y:S03]  /*1f7f0*/  SHFL.IDX PT, R9, R2, 0x3, 0x181f ;  /* 0x00781f0002097f89 */ /* 0x00102600000e0000 */
[----:B------:R-:W-:Y:S01]  /*1f800*/  ISETP.GE.AND P0, PT, R0, R3, PT ;  /* 0x000000030000720c */ /* 0x000fe20003f06270 */
[----:B---3--:R-:W3:-:S12]  /*1f810*/  SHFL.IDX PT, R28, R28, 0x3, 0x181f ;  /* 0x00781f001c1c7f89 */ /* 0x008ed800000e0000 */
[----:B------:R-:W-:Y:S05]  /*1f820*/  @P0 BRA `(.L_x_664) ;  /* 0x0000000c00c00947 */ /* 0x000fea0003800000 */
[----:B------:R-:W-:Y:S01]  /*1f830*/  ULDC UR4, c[0x0][0xac8] ;  /* 0x0002b20000047ab9 */ /* 0x000fe20000000800 */
[----:B------:R-:W-:Y:S01]  /*1f840*/  ULDC.64 UR6, c[0x0][0x208] ;  /* 0x0000820000067ab9 */ /* 0x000fe20000000a00 */
[----:B------:R-:W-:Y:S02]  /*1f850*/  ISETP.GE.AND P3, PT, R16, UR4, PT ;  /* 0x0000000410007c0c */ /* 0x000fe4000bf66270 */
[----:B------:R-:W-:Y:S02]  /*1f860*/  ISETP.GE.AND P4, PT, R213, UR4, PT ;  /* 0x00000004d5007c0c */ /* 0x000fe4000bf86270 */
[----:B------:R-:W-:-:S09]  /*1f870*/  ISETP.GE.AND P5, PT, R18, UR4, PT ;  /* 0x0000000412007c0c */ /* 0x000fd2000bfa6270 */
[CC--:B0--3--:R-:W-:Y:S02]  /*1f880*/  @!P3 LEA R2, P0, R16.reuse, R28.reuse, 0x1 ;  /* 0x0000001c1002b211 */ /* 0x0c9fe400078008ff */
[-C--:B------:R-:W-:Y:S02]  /*1f890*/  @!P4 LEA R4, P1, R23, R28.reuse, 0x1 ;  /* 0x0000001c1704c211 */ /* 0x080fe400078208ff */
[-C--:B------:R-:W-:Y:S02]  /*1f8a0*/  @!P3 LEA.HI.X R3, R16, R9.reuse, R17, 0x1, P0 ;  /* 0x000000091003b211 */ /* 0x080fe400000f0c11 */
[----:B------:R-:W-:Y:S02]  /*1f8b0*/  ISETP.GE.AND P0, PT, R19, UR4, PT ;  /* 0x0000000413007c0c */ /* 0x000fe4000bf06270 */
[----:B------:R-:W-:Y:S01]  /*1f8c0*/  @!P5 LEA R6, P2, R18, R28, 0x1 ;  /* 0x0000001c1206d211 */ /* 0x000fe200078408ff */
[----:B------:R0:W-:Y:S01]  /*1f8d0*/  @!P3 ST.E.128 desc[UR6][R2.64], R24 ;  /* 0x000000180200b985 */ /* 0x0001e2000c101d06 */
[----:B------:R-:W-:-:S02]  /*1f8e0*/  @!P4 LEA.HI.X R5, R23, R9, R216, 0x1, P1 ;  /* 0x000000091705c211 */ /* 0x000fc400008f0cd8 */
[----:B------:R-:W-:-:S03]  /*1f8f0*/  @!P5 LEA.HI.X R7, R18, R9, R218, 0x1, P2 ;  /* 0x000000091207d211 */ /* 0x000fc600010f0cda */
[----:B------:R0:W-:Y:S04]  /*1f900*/  @!P4 ST.E.128 desc[UR6][R4.64], R44 ;  /* 0x0000002c0400c985 */ /* 0x0001e8000c101d06 */
[----:B------:R0:W-:Y:S01]  /*1f910*/  @!P5 ST.E.128 desc[UR6][R6.64], R60 ;  /* 0x0000003c0600d985 */ /* 0x0001e2000c101d06 */
[----:B------:R-:W-:Y:S05]  /*1f920*/  @P0 BRA `(.L_x_664) ;  /* 0x0000000c00800947 */ /* 0x000fea0003800000 */
[----:B0-----:R-:W-:Y:S01]  /*1f930*/  LEA R2, P0, R19, R28, 0x1 ;  /* 0x0000001c13027211 */ /* 0x001fe200078008ff */
[----:B------:R-:W-:-:S03]  /*1f940*/  ULDC.64 UR4, c[0x0][0x208] ;  /* 0x0000820000047ab9 */ /* 0x000fc60000000a00 */
[----:B------:R-:W-:-:S05]  /*1f950*/  LEA.HI.X R3, R19, R9, R217, 0x1, P0 ;  /* 0x0000000913037211 */ /* 0x000fca00000f0cd9 */
[----:B------:R0:W-:Y:S01]  /*1f960*/  ST.E.128 desc[UR4][R2.64], R76 ;  /* 0x0000004c02007985 */ /* 0x0001e2000c101d04 */
[----:B------:R-:W-:Y:S05]  /*1f970*/  BRA `(.L_x_664) ;  /* 0x0000000c006c7947 */ /* 0x000fea0003800000 */
.L_x_656:
[----:B------:R-:W3:Y:S01]  /*1f980*/  LDL R9, [R1+0x60] ;  /* 0x0000600001097983 */ /* 0x000ee20000100800 */
[----:B------:R-:W-:Y:S01]  /*1f990*/  ULDC.64 UR4, c[0x0][0xc00] ;  /* 0x0003000000047ab9 */ /* 0x000fe20000000a00 */
[----:B------:R-:W4:Y:S01]  /*1f9a0*/  LDC R25, c[0x0][0xbe8] ;  /* 0x0002fa00ff197b82 */ /* 0x000f220000000800 */
[----:B------:R-:W-:Y:S01]  /*1f9b0*/  ISETP.NE.U32.AND P0, PT, RZ, UR4, PT ;  /* 0x00000004ff007c0c */ /* 0x000fe2000bf05070 */
[----:B0-----:R-:W-:Y:S01]  /*1f9c0*/  IMAD.MOV.U32 R6, RZ, RZ, RZ ;  /* 0x000000ffff067224 */ /* 0x001fe200078e00ff */
[----:B------:R-:W-:Y:S02]  /*1f9d0*/  ULDC.64 UR6, c[0x0][0x208] ;  /* 0x0000820000067ab9 */ /* 0x000fe40000000a00 */
[----:B------:R-:W-:Y:S01]  /*1f9e0*/  ISETP.NE.AND.EX P0, PT, RZ, UR5, PT, P0 ;  /* 0x00000005ff007c0c */ /* 0x000fe2000bf05300 */
[----:B------:R-:W0:Y:S02]  /*1f9f0*/  S2R R7, SR_TID.X ;  /* 0x0000000000077919 */ /* 0x000e240000002100 */
[----:B0-----:R-:W-:-:S05]  /*1fa00*/  VIADD R8, R7, 0xffffff80 ;  /* 0xffffff8007087836 */ /* 0x001fca0000000000 */
[----:B------:R-:W-:Y:S01]  /*1fa10*/  ISETP.GE.AND P3, PT, R8, 0x80, PT ;  /* 0x000000800800780c */ /* 0x000fe20003f66270 */
[----:B---3--:R-:W-:Y:S01]  /*1fa20*/  IMAD.SHL.U32 R4, R9, 0x4, RZ ;  /* 0x0000000409047824 */ /* 0x008fe200078e00ff */
[----:B------:R-:W-:-:S04]  /*1fa30*/  SHF.R.S32.HI R12, RZ, 0x1f, R9 ;  /* 0x0000001fff0c7819 */ /* 0x000fc80000011409 */
[----:B------:R-:W-:Y:S02]  /*1fa40*/  IADD3 R2, P1, R4, UR4, RZ ;  /* 0x0000000404027c10 */ /* 0x000fe4000ff3e0ff */
[----:B------:R-:W-:-:S04]  /*1fa50*/  SHF.L.U64.HI R0, R9, 0x2, R12 ;  /* 0x0000000209007819 */ /* 0x000fc8000001020c */
[----:B------:R-:W-:Y:S01]  /*1fa60*/  IADD3.X R3, R0, UR5, RZ, P1, !PT ;  /* 0x0000000500037c10 */ /* 0x000fe20008ffe4ff */
[----:B------:R-:W-:Y:S02]  /*1fa70*/  ULDC.64 UR4, c[0x0][0xc08] ;  /* 0x0003020000047ab9 */ /* 0x000fe40000000a00 */
[----:B------:R-:W-:Y:S02]  /*1fa80*/  ISETP.NE.U32.AND P1, PT, RZ, UR4, PT ;  /* 0x00000004ff007c0c */ /* 0x000fe4000bf25070 */
[----:B------:R0:W5:Y:S02]  /*1fa90*/  @P0 LDG.E R6, desc[UR6][R2.64] ;  /* 0x0000000602060981 */ /* 0x000164000c1e1900 */
[----:B------:R-:W-:-:S13]  /*1faa0*/  ISETP.NE.AND.EX P1, PT, RZ, UR5, PT, P1 ;  /* 0x00000005ff007c0c */ /* 0x000fda000bf25310 */
[----:B------:R-:W-:Y:S01]  /*1fab0*/  @P1 IADD3 R4, P2, R4, UR4, RZ ;  /* 0x0000000404041c10 */ /* 0x000fe2000ff5e0ff */
[----:B------:R-:W-:-:S03]  /*1fac0*/  ULDC UR4, c[0x0][0xa88] ;  /* 0x0002a20000047ab9 */ /* 0x000fc60000000800 */
[----:B------:R-:W-:Y:S02]  /*1fad0*/  @P1 IADD3.X R5, R0, UR5, RZ, P2, !PT ;  /* 0x0000000500051c10 */ /* 0x000fe400097fe4ff */
[----:B----4-:R-:W-:Y:S02]  /*1fae0*/  ISETP.NE.AND P2, PT, R25, 0x1, PT ;  /* 0x000000011900780c */ /* 0x010fe40003f45270 */
[----:B------:R-:W-:-:S06]  /*1faf0*/  MOV R0, UR4 ;  /* 0x0000000400007c02 */ /* 0x000fcc0008000f00 */
[----:B------:R0:W5:Y:S05]  /*1fb00*/  @P1 LDG.E R0, desc[UR6][R4.64] ;  /* 0x0000000604001981 */ /* 0x00016a000c1e1900 */
[----:B------:R-:W3:Y:S08]  /*1fb10*/  @P2 LDC R14, c[0x0][0xbec] ;  /* 0x0002fb00ff0e2b82 */ /* 0x000ef00000000800 */
[----:B------:R-:W4:Y:S01]  /*1fb20*/  @P2 LDC R27, c[0x0][0xbf0] ;  /* 0x0002fc00ff1b2b82 */ /* 0x000f220000000800 */
[----:B0-----:R-:W-:Y:S05]  /*1fb30*/  @P1 BRA `(.L_x_665) ;  /* 0x0000000000141947 */ /* 0x001fea0003800000 */
[----:B------:R-:W-:Y:S05]  /*1fb40*/  @!P0 BRA `(.L_x_665) ;  /* 0x0000000000108947 */ /* 0x000fea0003800000 */
[----:B------:R-:W-:Y:S02]  /*1fb50*/  ULDC.64 UR4, c[0x0][0x208] ;  /* 0x0000820000047ab9 */ /* 0x000fe40000000a00 */
[----:B------:R-:W2:Y:S04]  /*1fb60*/  LDG.E R5, desc[UR4][R2.64] ;  /* 0x0000000402057981 */ /* 0x000ea8000c1e1900 */
[----:B-----5:R-:W2:Y:S02]  /*1fb70*/  LDG.E R0, desc[UR4][R2.64+0x4] ;  /* 0x0000040402007981 */ /* 0x020ea4000c1e1900 */
[----:B--2---:R-:W-:-:S07]  /*1fb80*/  IMAD.IADD R0, R0, 0x1, -R5 ;  /* 0x0000000100007824 */ /* 0x004fce00078e0a05 */
.L_x_665:
[----:B------:R-:W2:Y:S04]  /*1fb90*/  LDL R24, [R1+0x68] ;  /* 0x0000680001187983 */ /* 0x000ea80000100800 */
[----:B------:R0:W5:Y:S01]  /*1fba0*/  LDL R20, [R1+0x74] ;  /* 0x0000740001147983 */ /* 0x0001620000100800 */
[----:B------:R-:W-:Y:S01]  /*1fbb0*/  BSSY B1, `(.L_x_666) ;  /* 0x000002e000017945 */ /* 0x000fe20003800000 */
[----:B-1----:R-:W-:Y:S02]  /*1fbc0*/  SEL R13, R9, RZ, !P0 ;  /* 0x000000ff090d7207 */ /* 0x002fe40004000000 */
[----:B------:R-:W-:Y:S02]  /*1fbd0*/  SEL R12, R12, RZ, !P0 ;  /* 0x000000ff0c0c7207 */ /* 0x000fe40004000000 */
[----:B-----5:R-:W-:-:S02]  /*1fbe0*/  SHF.R.S32.HI R11, RZ, 0x1f, R6 ;  /* 0x0000001fff0b7819 */ /* 0x020fc40000011406 */
[----:B--2---:R-:W-:Y:S01]  /*1fbf0*/  SHF.R.S32.HI R10, RZ, 0x1f, R24 ;  /* 0x0000001fff0a7819 */ /* 0x004fe20000011418 */
[----:B0-----:R-:W-:Y:S06]  /*1fc00*/  @P3 BRA `(.L_x_667) ;  /* 0x0000000000a03947 */ /* 0x001fec0003800000 */
[----:B------:R-:W0:Y:S01]  /*1fc10*/  LDC R9, c[0x0][0xbe8] ;  /* 0x0002fa00ff097b82 */ /* 0x000e220000000800 */
[----:B------:R-:W-:-:S05]  /*1fc20*/  LEA R2, R20, R7, 0x7 ;  /* 0x0000000714027211 */ /* 0x000fca00078e38ff */
[----:B------:R-:W-:Y:S02]  /*1fc30*/  VIADD R8, R2, 0xffffff80 ;  /* 0xffffff8002087836 */ /* 0x000fe40000000000 */
[----:B0-----:R-:W-:-:S05]  /*1fc40*/  IMAD R3, R0, R9, RZ ;  /* 0x0000000900037224 */ /* 0x001fca00078e02ff */
[----:B------:R-:W-:-:S13]  /*1fc50*/  ISETP.GE.AND P0, PT, R8, R3, PT ;  /* 0x000000030800720c */ /* 0x000fda0003f06270 */
[----:B------:R-:W-:Y:S05]  /*1fc60*/  @P0 BRA `(.L_x_667) ;  /* 0x0000000000880947 */ /* 0x000fea0003800000 */
[----:B------:R-:W-:Y:S01]  /*1fc70*/  ISETP.NE.AND P0, PT, R9, 0x1, PT ;  /* 0x000000010900780c */ /* 0x000fe20003f05270 */
[----:B------:R-:W-:Y:S01]  /*1fc80*/  ULDC.64 UR4, c[0x0][0xb90] ;  /* 0x0002e40000047ab9 */ /* 0x000fe20000000a00 */
[----:B------:R-:W-:Y:S01]  /*1fc90*/  MOV R2, R6 ;  /* 0x0000000600027202 */ /* 0x000fe20000000f00 */
[----:B------:R-:W-:Y:S01]  /*1fca0*/  IMAD R7, R10, UR4, RZ ;  /* 0x000000040a077c24 */ /* 0x000fe2000f8e02ff */
[----:B------:R-:W-:Y:S01]  /*1fcb0*/  ULDC.64 UR6, c[0x0][0x208] ;  /* 0x0000820000067ab9 */ /* 0x000fe20000000a00 */
[----:B------:R-:W-:Y:S02]  /*1fcc0*/  IMAD.MOV.U32 R3, RZ, RZ, R11 ;  /* 0x000000ffff037224 */ /* 0x000fe400078e000b */
[----:B------:R-:W-:Y:S02]  /*1fcd0*/  IMAD.MOV.U32 R5, RZ, RZ, R8 ;  /* 0x000000ffff057224 */ /* 0x000fe400078e0008 */
[----:B------:R-:W-:-:S04]  /*1fce0*/  IMAD.WIDE.U32 R2, R24, UR4, R2 ;  /* 0x0000000418027c25 */ /* 0x000fc8000f8e0002 */
[----:B------:R-:W0:Y:S01]  /*1fcf0*/  @P0 LDC R15, c[0x0][0xbec] ;  /* 0x0002fb00ff0f0b82 */ /* 0x000e220000000800 */
[----:B------:R-:W-:Y:S01]  /*1fd00*/  IMAD R7, R24, UR5, R7 ;  /* 0x0000000518077c24 */ /* 0x000fe2000f8e0207 */
[----:B------:R-:W-:-:S03]  /*1fd10*/  ULDC.64 UR4, c[0x0][0xb98] ;  /* 0x0002e60000047ab9 */ /* 0x000fc60000000a00 */
[----:B------:R-:W-:-:S03]  /*1fd20*/  IMAD.IADD R3, R3, 0x1, R7 ;  /* 0x0000000103037824 */ /* 0x000fc600078e0207 */
[----:B------:R-:W1:Y:S01]  /*1fd30*/  @P0 LDC R21, c[0x0][0xbf0] ;  /* 0x0002fc00ff150b82 */ /* 0x000e620000000800 */
[----:B------:R-:W-:-:S04]  /*1fd40*/  IMAD.WIDE.U32 R2, R13, UR4, R2 ;  /* 0x000000040d027c25 */ /* 0x000fc8000f8e0002 */
[----:B0-----:R-:W-:-:S05]  /*1fd50*/  @P0 IMAD.HI.U32 R4, R8, R15, RZ ;  /* 0x0000000f08040227 */ /* 0x001fca00078e00ff */
[----:B-1----:R-:W-:Y:S01]  /*1fd60*/  @P0 SHF.R.U32.HI R5, RZ, R21, R4 ;  /* 0x00000015ff050219 */ /* 0x002fe20000011604 */
[----:B------:R-:W-:-:S03]  /*1fd70*/  IMAD R4, R12, UR4, RZ ;  /* 0x000000040c047c24 */ /* 0x000fc6000f8e02ff */
[C---:B------:R-:W-:Y:S02]  /*1fd80*/  IADD3 R7, -R5.reuse, RZ, RZ ;  /* 0x000000ff05077210 */ /* 0x040fe40007ffe1ff */
[----:B------:R-:W-:-:S03]  /*1fd90*/  IADD3 R2, P0, R5, R2, RZ ;  /* 0x0000000205027210 */ /* 0x000fc60007f1e0ff */
[----:B------:R-:W-:Y:S01]  /*1fda0*/  IMAD R7, R9, R7, R8 ;  /* 0x0000000709077224 */ /* 0x000fe200078e0208 */
[----:B------:R-:W-:Y:S01]  /*1fdb0*/  SHF.R.S32.HI R9, RZ, 0x1f, R5 ;  /* 0x0000001fff097819 */ /* 0x000fe20000011405 */
[----:B------:R-:W-:Y:S01]  /*1fdc0*/  IMAD R8, R13, UR5, R4 ;  /* 0x000000050d087c24 */ /* 0x000fe2000f8e0204 */
[----:B------:R-:W-:Y:S02]  /*1fdd0*/  ULDC.64 UR4, c[0x0][0xb88] ;  /* 0x0002e20000047ab9 */ /* 0x000fe40000000a00 */
[----:B------:R-:W-:Y:S02]  /*1fde0*/  SHF.R.S32.HI R4, RZ, 0x1f, R7 ;  /* 0x0000001fff047819 */ /* 0x000fe40000011407 */
[----:B------:R-:W-:-:S03]  /*1fdf0*/  IADD3.X R3, R9, R3, R8, P0, !PT ;  /* 0x0000000309037210 */ /* 0x000fc600007fe408 */
[----:B------:R-:W-:Y:S02]  /*1fe00*/  IMAD R4, R4, UR4, RZ ;  /* 0x0000000404047c24 */ /* 0x000fe4000f8e02ff */
[----:B------:R-:W-:-:S04]  /*1fe10*/  IMAD.WIDE.U32 R2, R7, UR4, R2 ;  /* 0x0000000407027c25 */ /* 0x000fc8000f8e0002 */
[----:B------:R-:W-:Y:S01]  /*1fe20*/  IMAD R5, R7, UR5, R4 ;  /* 0x0000000507057c24 */ /* 0x000fe2000f8e0204 */
[----:B------:R-:W-:Y:S02]  /*1fe30*/  ULDC.64 UR4, c[0x0][0xb50] ;  /* 0x0002d40000047ab9 */ /* 0x000fe40000000a00 */
[----:B------:R-:W-:Y:S01]  /*1fe40*/  LEA R4, P0, R2, UR4, 0x2 ;  /* 0x0000000402047c11 */ /* 0x000fe2000f8010ff */
[----:B------:R-:W-:-:S05]  /*1fe50*/  IMAD.IADD R3, R3, 0x1, R5 ;  /* 0x0000000103037824 */ /* 0x000fca00078e0205 */
[----:B------:R-:W-:Y:S01]  /*1fe60*/  LEA.HI.X R5, R2, UR5, R3, 0x2, P0 ;  /* 0x0000000502057c11 */ /* 0x000fe200080f1403 */
[----:B------:R-:W-:-:S05]  /*1fe70*/  IMAD.MOV.U32 R3, RZ, RZ, -0x800000 ;  /* 0xff800000ff037424 */ /* 0x000fca00078e00ff */
[----:B------:R0:W-:Y:S02]  /*1fe80*/  STG.E desc[UR6][R4.64], R3 ;  /* 0x0000000304007986 */ /* 0x0001e4000c101906 */
.L_x_667:
[----:B------:R-:W-:Y:S05]  /*1fe90*/  BSYNC B1 ;  /* 0x0000000000017941 */ /* 0x000fea0003800000 */
.L_x_666:
[----:B0-----:R-:W2:Y:S01]  /*1fea0*/  LDL R4, [R1+0x64] ;  /* 0x0000640001047983 */ /* 0x001ea20000100800 */
[----:B------:R-:W-:Y:S01]  /*1feb0*/  ULDC.64 UR4, c[0x0][0xaa0] ;  /* 0x0002a80000047ab9 */ /* 0x000fe20000000a00 */
[----:B------:R-:W-:Y:S01]  /*1fec0*/  BSSY B1, `(.L_x_668) ;  /* 0x0000041000017945 */ /* 0x000fe20003800000 */
[----:B------:R-:W-:-:S04]  /*1fed0*/  IMAD R3, R11, UR4, RZ ;  /* 0x000000040b037c24 */ /* 0x000fc8000f8e02ff */
[C---:B------:R-:W-:Y:S02]  /*1fee0*/  IMAD R5, R6.reuse, UR5, R3 ;  /* 0x0000000506057c24 */ /* 0x040fe4000f8e0203 */
[----:B------:R-:W-:Y:S01]  /*1fef0*/  IMAD.WIDE.U32 R2, R6, UR4, RZ ;  /* 0x0000000406027c25 */ /* 0x000fe2000f8e00ff */
        /* <DEDUP_REMOVED lines=12> */
[----:B--2---:R-:W-:-:S05]  /*1ffc0*/  LEA R4, R4, R219, 0x5 ;  /* 0x000000db04047211 */ /* 0x004fca00078e28ff */
[----:B------:R-:W-:-:S04]  /*1ffd0*/  IMAD R9, R20, 0x80, R4 ;  /* 0x0000008014097824 */ /* 0x000fc800078e0204 */
[----:B---3--:R-:W-:Y:S01]  /*1ffe0*/  @P2 IMAD.HI.U32 R4, R9, R14, RZ ;  /* 0x0000000e09042227 */ /* 0x008fe200078e00ff */
[----:B------:R-:W-:-:S04]  /*1fff0*/  MOV R5, R9 ;  /* 0x0000000900057202 */ /* 0x000fc80000000f00 */
[----:B----4-:R-:W-:-:S04]  /*20000*/  @P2 SHF.R.U32.HI R5, RZ, R27, R4 ;  /* 0x0000001bff052219 */ /* 0x010fc80000011604 */
[--C-:B------:R-:W-:Y:S01]  /*20010*/  SHF.R.S32.HI R4, RZ, 0x1f, R5.reuse ;  /* 0x0000001fff047819 */ /* 0x100fe20000011405 */
[----:B------:R-:W-:Y:S02]  /*20020*/  IMAD.MOV R6, RZ, RZ, -R5 ;  /* 0x000000ffff067224 */ /* 0x000fe400078e0a05 */
[----:B------:R-:W-:-:S04]  /*20030*/  IMAD.WIDE.U32 R2, R5, UR4, R2 ;  /* 0x0000000405027c25 */ /* 0x000fc8000f8e0002 */
[----:B------:R-:W-:Y:S02]  /*20040*/  IMAD R4, R4, UR4, RZ ;  /* 0x0000000404047c24 */ /* 0x000fe4000f8e02ff */
[----:B------:R-:W-:Y:S02]  /*20050*/  IMAD R7, R25, R6, R9 ;  /* 0x0000000619077224 */ /* 0x000fe400078e0209 */
[----:B------:R-:W-:Y:S01]  /*20060*/  IMAD R9, R5, UR5, R4 ;  /* 0x0000000505097c24 */ /* 0x000fe2000f8e0204 */
[----:B------:R-:W-:Y:S01]  /*20070*/  ULDC.64 UR4, c[0x0][0xad8] ;  /* 0x0002b60000047ab9 */ /* 0x000fe20000000a00 */
[----:B------:R-:W-:Y:S01]  /*20080*/  IMAD R6, R20, 0x80, R219 ;  /* 0x0000008014067824 */ /* 0x000fe200078e02db */
[----:B------:R-:W-:Y:S01]  /*20090*/  SHF.R.S32.HI R4, RZ, 0x1f, R7 ;  /* 0x0000001fff047819 */ /* 0x000fe20000011407 */
[----:B------:R-:W-:Y:S02]  /*200a0*/  IMAD.IADD R3, R3, 0x1, R9 ;  /* 0x0000000103037824 */ /* 0x000fe400078e0209 */
[----:B------:R-:W-:Y:S01]  /*200b0*/  IMAD R25, R0, R25, RZ ;  /* 0x0000001900197224 */ /* 0x000fe200078e02ff */
[----:B------:R-:W-:Y:S01]  /*200c0*/  IADD3 R0, R6, 0x20, RZ ;  /* 0x0000002006007810 */ /* 0x000fe20007ffe0ff */
[----:B------:R-:W-:-:S02]  /*200d0*/  IMAD R4, R4, UR4, RZ ;  /* 0x0000000404047c24 */ /* 0x000fc4000f8e02ff */
[C---:B------:R-:W-:Y:S01]  /*200e0*/  IMAD.WIDE.U32 R2, R7.reuse, UR4, R2 ;  /* 0x0000000407027c25 */ /* 0x040fe2000f8e0002 */
[-C--:B------:R-:W-:Y:S02]  /*200f0*/  ISETP.GE.AND P2, PT, R6, R25.reuse, PT ;  /* 0x000000190600720c */ /* 0x080fe40003f46270 */
[----:B------:R-:W-:Y:S01]  /*20100*/  ISETP.GE.AND P1, PT, R0, R25, PT ;  /* 0x000000190000720c */ /* 0x000fe20003f26270 */
[----:B------:R-:W-:Y:S01]  /*20110*/  IMAD R5, R7, UR5, R4 ;  /* 0x0000000507057c24 */ /* 0x000fe2000f8e0204 */
[----:B------:R-:W-:Y:S01]  /*20120*/  ULDC.64 UR4, c[0x0][0xa80] ;  /* 0x0002a00000047ab9 */ /* 0x000fe20000000a00 */
[----:B------:R-:W-:Y:S01]  /*20130*/  VIADD R0, R6, 0x40 ;  /* 0x0000004006007836 */ /* 0x000fe20000000000 */
[----:B------:R-:W-:Y:S01]  /*20140*/  LEA R4, P3, R2, UR4, 0x1 ;  /* 0x0000000402047c11 */ /* 0x000fe2000f8608ff */
[----:B------:R-:W-:-:S03]  /*20150*/  IMAD.IADD R3, R3, 0x1, R5 ;  /* 0x0000000103037824 */ /* 0x000fc600078e0205 */
[----:B------:R-:W-:Y:S02]  /*20160*/  ISETP.GE.AND P0, PT, R0, R25, PT ;  /* 0x000000190000720c */ /* 0x000fe40003f06270 */
[----:B------:R-:W-:Y:S02]  /*20170*/  LEA.HI.X R5, R2, UR5, R3, 0x1, P3 ;  /* 0x0000000502057c11 */ /* 0x000fe400098f0c03 */
[----:B------:R0:W1:Y:S04]  /*20180*/  SHFL.IDX PT, R2, R4, RZ, 0x181f ;  /* 0x00181fff04027589 */ /* 0x00006800000e0000 */
        /* <DEDUP_REMOVED lines=20> */
.L_x_669:
[----:B------:R-:W-:Y:S05]  /*202d0*/  BSYNC B1 ;  /* 0x0000000000017941 */ /* 0x000fea0003800000 */
.L_x_668:
[----:B--23--:R2:W3:Y:S01]  /*202e0*/  SHFL.IDX PT, R3, R5, 0x1, 0x181f ;  /* 0x00381f0005037f89 */ /* 0x00c4e200000e0000 */
[----:B------:R-:W-:Y:S03]  /*202f0*/  BSSY B1, `(.L_x_670) ;  /* 0x0000015000017945 */ /* 0x000fe60003800000 */
[----:B-1----:R2:W1:Y:S01]  /*20300*/  SHFL.IDX PT, R2, R4, 0x1, 0x181f ;  /* 0x00381f0004027f89 */ /* 0x00246200000e0000 */
[----:B------:R-:W-:Y:S05]  /*20310*/  @P1 BRA `(.L_x_671) ;  /* 0x0000000000481947 */ /* 0x000fea0003800000 */
[----:B------:R-:W-:Y:S01]  /*20320*/  ULDC UR4, c[0x0][0xac8] ;  /* 0x0002b20000047ab9 */ /* 0x000fe20000000800 */
[----:B------:R-:W-:Y:S01]  /*20330*/  ULDC.64 UR6, c[0x0][0x208] ;  /* 0x0000820000067ab9 */ /* 0x000fe20000000a00 */
[----:B------:R-:W-:Y:S02]  /*20340*/  ISETP.GE.AND P4, PT, R16, UR4, PT ;  /* 0x0000000410007c0c */ /* 0x000fe4000bf86270 */
[----:B------:R-:W-:Y:S02]  /*20350*/  ISETP.GE.AND P3, PT, R213, UR4, PT ;  /* 0x00000004d5007c0c */ /* 0x000fe4000bf66270 */
[----:B------:R-:W-:Y:S02]  /*20360*/  ISETP.GE.AND P2, PT, R18, UR4, PT ;  /* 0x0000000412007c0c */ /* 0x000fe4000bf46270 */
[----:B------:R-:W-:-:S07]  /*20370*/  ISETP.GE.AND P1, PT, R19, UR4, PT ;  /* 0x0000000413007c0c */ /* 0x000fce000bf26270 */
[CC--:B-1----:R-:W-:Y:S02]  /*20380*/  @!P4 LEA R8, P6, R16.reuse, R2.reuse, 0x1 ;  /* 0x000000021008c211 */ /* 0x0c2fe400078c08ff */
[CC--:B------:R-:W-:Y:S02]  /*20390*/  @!P3 LEA R10, P5, R23.reuse, R2.reuse, 0x1 ;  /* 0x00000002170ab211 */ /* 0x0c0fe400078a08ff */
[-C--:B---3--:R-:W-:Y:S02]  /*203a0*/  @!P4 LEA.HI.X R9, R16, R3.reuse, R17, 0x1, P6 ;  /* 0x000000031009c211 */ /* 0x088fe400030f0c11 */
[-C--:B------:R-:W-:Y:S02]  /*203b0*/  @!P2 LEA R12, P6, R18, R2.reuse, 0x1 ;  /* 0x00000002120ca211 */ /* 0x080fe400078c08ff */
        /* <DEDUP_REMOVED lines=8> */
.L_x_671:
[----:B------:R-:W-:Y:S05]  /*20440*/  BSYNC B1 ;  /* 0x0000000000017941 */ /* 0x000fea0003800000 */
.L_x_670:
[----:B---34-:R3:W4:Y:S01]  /*20450*/  SHFL.IDX PT, R3, R5, 0x2, 0x181f ;  /* 0x00581f0005037f89 */ /* 0x01872200000e0000 */
        /* <DEDUP_REMOVED lines=9> */
[-C--:B-1----:R-:W-:Y:S02]  /*204f0*/  @!P3 LEA R8, P6, R16, R2.reuse, 0x1 ;  /* 0x000000021008b211 */ /* 0x082fe400078c08ff */
[-C--:B------:R-:W-:Y:S02]  /*20500*/  @!P2 LEA R10, P5, R23, R2.reuse, 0x1 ;  /* 0x00000002170aa211 */ /* 0x080fe400078a08ff */
[-C--:B------:R-:W-:Y:S02]  /*20510*/  @!P1 LEA R12, P4, R18, R2.reuse, 0x1 ;  /* 0x00000002120c9211 */ /* 0x080fe400078808ff */
[-C--:B----4-:R-:W-:Y:S02]  /*20520*/  @!P3 LEA.HI.X R9, R16, R3.reuse, R17, 0x1, P6 ;  /* 0x000000031009b211 */ /* 0x090fe400030f0c11 */
        /* <DEDUP_REMOVED lines=8> */
.L_x_673:
[----:B------:R-:W-:Y:S05]  /*205b0*/  BSYNC B1 ;  /* 0x0000000000017941 */ /* 0x000fea0003800000 */
.L_x_672:
[----:B------:R-:W-:Y:S01]  /*205c0*/  IADD3 R0, R6, 0x60, RZ ;  /* 0x0000006006007810 */ /* 0x000fe20007ffe0ff */
[----:B0-23--:R-:W0:Y:S03]  /*205d0*/  SHFL.IDX PT, R5, R5, 0x3, 0x181f ;  /* 0x00781f0005057f89 */ /* 0x00de2600000e0000 */
[----:B------:R-:W-:Y:S01]  /*205e0*/  ISETP.GE.AND P0, PT, R0, R25, PT ;  /* 0x000000190000720c */ /* 0x000fe20003f06270 */
[----:B-1----:R1:W2:-:S12]  /*205f0*/  SHFL.IDX PT, R2, R4, 0x3, 0x181f ;  /* 0x00781f0004027f89 */ /* 0x00229800000e0000 */
[----:B-1----:R-:W-:Y:S05]  /*20600*/  @P0 BRA `(.L_x_664) ;  /* 0x0000000000480947 */ /* 0x002fea0003800000 */
[----:B------:R-:W-:Y:S01]  /*20610*/  ULDC UR4, c[0x0][0xac8] ;  /* 0x0002b20000047ab9 */ /* 0x000fe20000000800 */
[----:B------:R-:W-:Y:S01]  /*20620*/  ULDC.64 UR6, c[0x0][0x208] ;  /* 0x0000820000067ab9 */ /* 0x000fe20000000a00 */
[----:B------:R-:W-:Y:S02]  /*20630*/  ISETP.GE.AND P3, PT, R16, UR4, PT ;  /* 0x0000000410007c0c */ /* 0x000fe4000bf66270 */
[----:B------:R-:W-:Y:S02]  /*20640*/  ISETP.GE.AND P2, PT, R213, UR4, PT ;  /* 0x00000004d5007c0c */ /* 0x000fe4000bf46270 */
[----:B------:R-:W-:Y:S02]  /*20650*/  ISETP.GE.AND P1, PT, R18, UR4, PT ;  /* 0x0000000412007c0c */ /* 0x000fe4000bf26270 */
[----:B------:R-:W-:-:S07]  /*20660*/  ISETP.GE.AND P0, PT, R19, UR4, PT ;  /* 0x0000000413007c0c */ /* 0x000fce000bf06270 */
[-C--:B--2---:R-:W-:Y:S02]  /*20670*/  @!P3 LEA R6, P6, R16, R2.reuse, 0x1 ;  /* 0x000000021006b211 */ /* 0x084fe400078c08ff */
[-C--:B------:R-:W-:Y:S02]  /*20680*/  @!P2 LEA R8, P5, R23, R2.reuse, 0x1 ;  /* 0x000000021708a211 */ /* 0x080fe400078a08ff */
[-C--:B------:R-:W-:Y:S02]  /*20690*/  @!P1 LEA R10, P4, R18, R2.reuse, 0x1 ;  /* 0x00000002120a9211 */ /* 0x080fe400078808ff */
[-C--:B0-----:R-:W-:Y:S02]  /*206a0*/  @!P3 LEA.HI.X R7, R16, R5.reuse, R17, 0x1, P6 ;  /* 0x000000051007b211 */ /* 0x081fe400030f0c11 */
[----:B------:R-:W-:Y:S02]  /*206b0*/  @!P0 LEA R2, P6, R19, R2, 0x1 ;  /* 0x0000000213028211 */ /* 0x000fe400078c08ff */
[-C--:B------:R-:W-:Y:S01]  /*206c0*/  @!P2 LEA.HI.X R9, R23, R5.reuse, R216, 0x1, P5 ;  /* 0x000000051709a211 */ /* 0x080fe200028f0cd8 */
[----:B------:R1:W-:Y:S01]  /*206d0*/  @!P3 ST.E.128 desc[UR6][R6.64], RZ ;  /* 0x000000ff0600b985 */ /* 0x0003e2000c101d06 */
[----:B------:R-:W-:-:S02]  /*206e0*/  @!P1 LEA.HI.X R11, R18, R5, R218, 0x1, P4 ;  /* 0x00000005120b9211 */ /* 0x000fc400020f0cda */
[----:B----4-:R-:W-:Y:S01]  /*206f0*/  @!P0 LEA.HI.X R3, R19, R5, R217, 0x1, P6 ;  /* 0x0000000513038211 */ /* 0x010fe200030f0cd9 */
[----:B------:R1:W-:Y:S04]  /*20700*/  @!P2 ST.E.128 desc[UR6][R8.64], RZ ;  /* 0x000000ff0800a985 */ /* 0x0003e8000c101d06 */
[----:B------:R1:W-:Y:S04]  /*20710*/  @!P1 ST.E.128 desc[UR6][R10.64], RZ ;  /* 0x000000ff0a009985 */ /* 0x0003e8000c101d06 */
[----:B------:R1:W-:Y:S02]  /*20720*/  @!P0 ST.E.128 desc[UR6][R2.64], RZ ;  /* 0x000000ff02008985 */ /* 0x0003e4000c101d06 */
.L_x_664:
[----:B------:R-:W-:Y:S05]  /*20730*/  BSYNC B0 ;  /* 0x0000000000007941 */ /* 0x000fea0003800000 */
.L_x_655:
[----:B------:R-:W-:Y:S02]  /*20740*/  ULDC UR4, c[0x0][0xc3c] ;  /* 0x00030f0000047ab9 */ /* 0x000fe40000000800 */
[----:B------:R-:W-:-:S13]  /*20750*/  ISETP.GE.AND P0, PT, R31, UR4, PT ;  /* 0x000000041f007c0c */ /* 0x000fda000bf06270 */
[----:B------:R-:W-:Y:S05]  /*20760*/  @!P0 BRA `(.L_x_674) ;  /* 0xfffffe0400d88947 */ /* 0x000fea000383ffff */
[----:B------:R-:W-:Y:S05]  /*20770*/  BRA `(.L_x_436) ;  /* 0x0000007000507947 */ /* 0x000fea0003800000 */
.L_x_434:
[----:B------:R-:W-:-:S08]  /*20780*/  NOP ;  /* 0x0000000000007918 */ /* 0x000fd00000000000 */
[----:B------:R-:W0:-:S00]  /*20790*/  USETMAXREG.DEALLOC.CTAPOOL 0x28 ;  /* 0x00000028000079c8 */ /* 0x000e0000080e0500 */
[----:B0-----:R-:W-:Y:S01]  /*207a0*/  LOP3.LUT R2, R2, 0x3, RZ, 0xc0, !PT ;  /* 0x0000000302027812 */ /* 0x001fe200078ec0ff */
[----:B------:R-:W-:Y:S01]  /*207b0*/  IMAD.MOV.U32 R4, RZ, RZ, RZ ;  /* 0x000000ffff047224 */ /* 0x000fe200078e00ff */
[----:B------:R-:W-:-:S04]  /*207c0*/  LOP3.LUT R23, R23, 0xffffffbf, RZ, 0xc0, !PT ;  /* 0xffffffbf17177812 */ /* 0x000fc800078ec0ff */
[----:B------:R-:W0:Y:S02]  /*207d0*/  SHFL.IDX PT, R2, R2, RZ, 0x1f ;  /* 0x00001fff02027589 */ /* 0x000e2400000e0000 */
[----:B0-----:R-:W-:-:S13]  /*207e0*/  ISETP.NE.AND P0, PT, R2, RZ, PT ;  /* 0x000000ff0200720c */ /* 0x001fda0003f05270 */
[----:B------:R-:W-:Y:S01]  /*207f0*/  @P0 LOP3.LUT R23, R23, 0x40, RZ, 0xfc, !PT ;  /* 0x0000004017170812 */ /* 0x000fe200078efcff */
[----:B------:R-:W-:Y:S06]  /*20800*/  @!P0 BRA `(.L_x_675) ;  /* 0x00000000001c8947 */ /* 0x000fec0003800000 */
[----:B------:R-:W0:Y:S08]  /*20810*/  S2UR UR5, SR_CgaCtaId ;  /* 0x00000000000579c3 */ /* 0x000e300000008800 */
[----:B------:R-:W-:Y:S06]  /*20820*/  BAR.SYNC.DEFER_BLOCKING 0x5, 0x180 ;  /* 0x0146000000007b1d */ /* 0x000fec0000010000 */
[----:B------:R-:W-:-:S02]  /*20830*/  UMOV UR4, 0x400 ;  /* 0x0000040000047882 */ /* 0x000fc40000000000 */
[----:B0-----:R-:W-:-:S09]  /*20840*/  ULEA UR4, UR5, UR4, 0x18 ;  /* 0x0000000405047291 */ /* 0x001fd2000f8ec03f */
[----:B------:R-:W0:Y:S01]  /*20850*/  LDS.128 R16, [UR4+0x388d0] ;  /* 0x0388d004ff107984 */ /* 0x000e220008000c00 */
[----:B------:R-:W-:Y:S06]  /*20860*/  BAR.ARV 0x4, 0x180 ;  /* 0x0106000000007b1d */ /* 0x000fec0000002000 */
[----:B------:R-:W-:Y:S05]  /*20870*/  BRA `(.L_x_676) ;  /* 0x0000000800047947 */ /* 0x000fea0003800000 */
.L_x_675:
[----:B------:R-:W-:Y:S01]  /*20880*/  LOP3.LUT R5, R0, 0x1f, RZ, 0xc0, !PT ;  /* 0x0000001f00057812 */ /* 0x000fe200078ec0ff */
[----:B------:R-:W-:Y:S01]  /*20890*/  ULDC UR4, c[0x0][0xc3c] ;  /* 0x00030f0000047ab9 */ /* 0x000fe20000000800 */
[----:B------:R-:W-:Y:S01]  /*208a0*/  ULDC.64 UR6, c[0x0][0x208] ;  /* 0x0000820000067ab9 */ /* 0x000fe20000000a00 */
[----:B------:R-:W-:Y:S01]  /*208b0*/  ULDC UR5, c[0x0][0xc38] ;  /* 0x00030e0000057ab9 */ /* 0x000fe20000000800 */
[----:B------:R-:W-:-:S04]  /*208c0*/  ISETP.NE.AND P0, PT, R5, 0x1f, PT ;  /* 0x0000001f0500780c */ /* 0x000fc80003f05270 */
[----:B------:R-:W-:-:S13]  /*208d0*/  ISETP.GE.OR P1, PT, R5, UR4, !P0 ;  /* 0x0000000405007c0c */ /* 0x000fda000c726670 */
[----:B------:R-:W0:Y:S02]  /*208e0*/  @!P1 LDC.64 R2, c[0x0][0xc80] ;  /* 0x00032000ff029b82 */ /* 0x000e240000000a00 */
[----:B0-----:R-:W-:-:S05]  /*208f0*/  @!P1 IMAD.WIDE.U32 R2, R5, 0x4, R2 ;  /* 0x0000000405029825 */ /* 0x001fca00078e0002 */
[----:B------:R-:W2:Y:S01]  /*20900*/  @!P1 LDG.E R4, desc[UR6][R2.64] ;  /* 0x0000000602049981 */ /* 0x000ea2000c1e1900 */
[C---:B------:R-:W-:Y:S01]  /*20910*/  ISETP.NE.AND P1, PT, R5.reuse, RZ, PT ;  /* 0x000000ff0500720c */ /* 0x040fe20003f25270 */
[----:B------:R-:W0:Y:S01]  /*20920*/  S2UR UR6, SR_CTAID.X ;  /* 0x00000000000679c3 */ /* 0x000e220000002500 */
[C---:B------:R-:W-:Y:S01]  /*20930*/  ISETP.GE.U32.AND P2, PT, R5.reuse, 0x2, PT ;  /* 0x000000020500780c */ /* 0x040fe20003f46070 */
[----:B------:R-:W-:Y:S01]  /*20940*/  UMOV UR4, URZ ;  /* 0x0000003f00047c82 */ /* 0x000fe20008000000 */
[C---:B------:R-:W-:Y:S01]  /*20950*/  ISETP.GE.U32.AND P3, PT, R5.reuse, 0x4, PT ;  /* 0x000000040500780c */ /* 0x040fe20003f66070 */
[----:B------:R-:W-:Y:S01]  /*20960*/  IMAD.MOV.U32 R16, RZ, RZ, RZ ;  /* 0x000000ffff107224 */ /* 0x000fe200078e00ff */
[C---:B------:R-:W-:Y:S02]  /*20970*/  ISETP.GE.U32.AND P4, PT, R5.reuse, 0x8, PT ;  /* 0x000000080500780c */ /* 0x040fe40003f86070 */
[----:B------:R-:W-:Y:S01]  /*20980*/  ISETP.GE.U32.AND P5, PT, R5, 0x10, PT ;  /* 0x000000100500780c */ /* 0x000fe20003fa6070 */
[----:B--2---:R-:W1:Y:S02]  /*20990*/  SHFL.UP PT, R6, R4, 0x1, RZ ;  /* 0x0420000004067989 */ /* 0x004e6400000e00ff */
[----:B-1----:R-:W-:-:S05]  /*209a0*/  SEL R7, R6, RZ, P1 ;  /* 0x000000ff06077207 */ /* 0x002fca0000800000 */
[----:B------:R-:W-:-:S05]  /*209b0*/  IMAD.IADD R7, R4, 0x1, R7 ;  /* 0x0000000104077824 */ /* 0x000fca00078e0207 */
[----:B------:R-:W1:Y:S02]  /*209c0*/  SHFL.UP PT, R6, R7, 0x2, RZ ;  /* 0x0440000007067989 */ /* 0x000e6400000e00ff */
[----:B-1----:R-:W-:-:S04]  /*209d0*/  SEL R6, R6, RZ, P2 ;  /* 0x000000ff06067207 */ /* 0x002fc80001000000 */
[----:B------:R-:W-:-:S05]  /*209e0*/  IADD3 R6, R7, R6, RZ ;  /* 0x0000000607067210 */ /* 0x000fca0007ffe0ff */
[----:B------:R-:W1:Y:S02]  /*209f0*/  SHFL.UP PT, R8, R6, 0x4, RZ ;  /* 0x0480000006087989 */ /* 0x000e6400000e00ff */
[----:B-1----:R-:W-:-:S05]  /*20a00*/  SEL R3, R8, RZ, P3 ;  /* 0x000000ff08037207 */ /* 0x002fca0001800000 */
[----:B------:R-:W-:-:S05]  /*20a10*/  IMAD.IADD R3, R6, 0x1, R3 ;  /* 0x0000000106037824 */ /* 0x000fca00078e0203 */
[----:B------:R-:W1:Y:S02]  /*20a20*/  SHFL.UP PT, R2, R3, 0x8, RZ ;  /* 0x0500000003027989 */ /* 0x000e6400000e00ff */
[----:B-1----:R-:W-:-:S05]  /*20a30*/  SEL R2, R2, RZ, P4 ;  /* 0x000000ff02027207 */ /* 0x002fca0002000000 */
[----:B------:R-:W-:-:S05]  /*20a40*/  IMAD.IADD R2, R3, 0x1, R2 ;  /* 0x0000000103027824 */ /* 0x000fca00078e0202 */
[----:B------:R-:W1:Y:S02]  /*20a50*/  SHFL.UP PT, R7, R2, 0x10, RZ ;  /* 0x0600000002077989 */ /* 0x000e6400000e00ff */
[----:B-1----:R-:W-:-:S04]  /*20a60*/  SEL R7, R7, RZ, P5 ;  /* 0x000000ff07077207 */ /* 0x002fc80002800000 */
[----:B------:R-:W-:-:S05]  /*20a70*/  IADD3 R7, R2, R7, RZ ;  /* 0x0000000702077210 */ /* 0x000fca0007ffe0ff */
[----:B------:R-:W1:Y:S02]  /*20a80*/  SHFL.IDX PT, R6, R7, 0x1f, 0x1f ;  /* 0x03e01f0007067f89 */ /* 0x000e6400000e0000 */
[----:B-1----:R-:W-:-:S04]  /*20a90*/  IMAD R6, R6, UR5, RZ ;  /* 0x0000000506067c24 */ /* 0x002fc8000f8e02ff */
[----:B------:R-:W-:Y:S01]  /*20aa0*/  IMAD.MOV.U32 R3, RZ, RZ, R6 ;  /* 0x000000ffff037224 */ /* 0x000fe200078e0006 */
[----:B0-----:R-:W-:-:S13]  /*20ab0*/  ISETP.GT.AND P6, PT, R6, UR6, PT ;  /* 0x0000000606007c0c */ /* 0x001fda000bfc4270 */
[----:B------:R-:W-:Y:S05]  /*20ac0*/  @P6 BRA `(.L_x_677) ;  /* 0x0000000000a06947 */ /* 0x000fea0003800000 */
[----:B------:R-:W0:Y:S01]  /*20ad0*/  LDC R10, c[0x0][0xc3c] ;  /* 0x00030f00ff0a7b82 */ /* 0x000e220000000800 */
[----:B------:R-:W-:Y:S01]  /*20ae0*/  MOV R6, R3 ;  /* 0x0000000300067202 */ /* 0x000fe20000000f00 */
[----:B------:R-:W-:Y:S01]  /*20af0*/  UMOV UR4, URZ ;  /* 0x0000003f00047c82 */ /* 0x000fe20008000000 */
[----:B------:R-:W-:Y:S01]  /*20b00*/  ULDC UR7, c[0x0][0xc3c] ;  /* 0x00030f0000077ab9 */ /* 0x000fe20000000800 */
[----:B------:R-:W-:-:S05]  /*20b10*/  ULDC UR5, c[0x0][0xc38] ;  /* 0x00030e0000057ab9 */ /* 0x000fca0000000800 */
.L_x_681:
[----:B------:R-:W-:Y:S01]  /*20b20*/  UIADD3 UR4, UR4, 0x1f, URZ ;  /* 0x0000001f04047890 */ /* 0x000fe2000fffe03f */
[----:B------:R-:W-:-:S05]  /*20b30*/  IMAD.U32 R19, RZ, RZ, UR7 ;  /* 0x00000007ff137e24 */ /* 0x000fca000f8e00ff */
[----:B0-----:R-:W-:-:S13]  /*20b40*/  ISETP.LE.AND P6, PT, R10, UR4, PT ;  /* 0x000000040a007c0c */ /* 0x001fda000bfc3270 */
[----:B------:R-:W-:Y:S05]  /*20b50*/  @P6 BRA `(.L_x_678) ;  /* 0x0000000400286947 */ /* 0x000fea0003800000 */
[----:B------:R-:W-:Y:S01]  /*20b60*/  VIADD R7, R5, UR4 ;  /* 0x0000000405077c36 */ /* 0x000fe20008000000 */
[----:B------:R-:W-:Y:S01]  /*20b70*/  BSSY B0, `(.L_x_679) ;  /* 0x0000008000007945 */ /* 0x000fe20003800000 */
[----:B------:R-:W-:-:S03]  /*20b80*/  MOV R4, RZ ;  /* 0x000000ff00047202 */ /* 0x000fc60000000f00 */
[----:B------:R-:W-:-:S13]  /*20b90*/  ISETP.GE.OR P6, PT, R7, R10, !P0 ;  /* 0x0000000a0700720c */ /* 0x000fda00047c6670 */
[----:B------:R-:W-:Y:S05]  /*20ba0*/  @P6 BRA `(.L_x_680) ;  /* 0x0000000000106947 */ /* 0x000fea0003800000 */
[----:B------:R-:W0:Y:S01]  /*20bb0*/  LDC.64 R2, c[0x0][0xc80] ;  /* 0x00032000ff027b82 */ /* 0x000e220000000a00 */
[----:B------:R-:W-:Y:S01]  /*20bc0*/  ULDC.64 UR8, c[0x0][0x208] ;  /* 0x0000820000087ab9 */ /* 0x000fe20000000a00 */
[----:B0-----:R-:W-:-:S05]  /*20bd0*/  IMAD.WIDE R2, R7, 0x4, R2 ;  /* 0x0000000407027825 */ /* 0x001fca00078e0202 */
[----:B------:R0:W5:Y:S02]  /*20be0*/  LDG.E R4, desc[UR8][R2.64] ;  /* 0x0000000802047981 */ /* 0x000164000c1e1900 */
.L_x_680:
[----:B------:R-:W-:Y:S05]  /*20bf0*/  BSYNC B0 ;  /* 0x0000000000007941 */ /* 0x000fea0003800000 */
.L_x_679:
[----:B0----5:R-:W0:Y:S02]  /*20c00*/  SHFL.UP PT, R2, R4, 0x1, RZ ;  /* 0x0420000004027989 */ /* 0x021e2400000e00ff */
        /* <DEDUP_REMOVED lines=20> */
.L_x_677:
        /* <DEDUP_REMOVED lines=10> */
[----:B0-----:R-:W-:-:S06]  /*20df0*/  IADD3 R2, R8, 0xffffffe, RZ ;  /* 0x0ffffffe08027810 */ /* 0x001fcc0007ffe0ff */
[----:B------:R0:W1:Y:S01]  /*20e00*/  F2I.FTZ.U32.TRUNC.NTZ R3, R2 ;  /* 0x0000000200037305 */ /* 0x000062000021f000 */
[----:B------:R-:W-:Y:S05]  /*20e10*/  @!P0 BRA `(.L_x_682) ;  /* 0x0000000000088947 */ /* 0x000fea0003800000 */
[----:B------:R-:W-:-:S06]  /*20e20*/  VIADD R16, R19, 0xffffffff ;  /* 0xffffffff13107836 */ /* 0x000fcc0000000000 */
[----:B------:R2:W3:Y:S02]  /*20e30*/  SHFL.IDX PT, R16, R7, R16, 0x1f ;  /* 0x00001f1007107589 */ /* 0x0004e400000e0000 */
.L_x_682:
[----:B---3--:R-:W-:Y:S01]  /*20e40*/  IMAD R16, R16, UR5, R9 ;  /* 0x0000000510107c24 */ /* 0x008fe2000f8e0209 */
[----:B0-----:R-:W-:Y:S01]  /*20e50*/  IABS R2, R12 ;  /* 0x0000000c00027213 */ /* 0x001fe20000000000 */
[----:B-12---:R-:W-:Y:S01]  /*20e60*/  IMAD.MOV R7, RZ, RZ, -R3 ;  /* 0x000000ffff077224 */ /* 0x006fe200078e0a03 */
[----:B------:R-:W-:Y:S02]  /*20e70*/  IADD3 R19, R19, UR4, RZ ;  /* 0x0000000413137c10 */ /* 0x000fe4000fffe0ff */
[----:B------:R-:W-:Y:S01]  /*20e80*/  IADD3 R9, -R16, UR6, RZ ;  /* 0x0000000610097c10 */ /* 0x000fe2000fffe1ff */
[----:B------:R-:W-:Y:S01]  /*20e90*/  IMAD R7, R7, R10, RZ ;  /* 0x0000000a07077224 */ /* 0x000fe200078e02ff */
[----:B------:R-:W-:Y:S01]  /*20ea0*/  IADD3 R6, RZ, -R2, RZ ;  /* 0x80000002ff067210 */ /* 0x000fe20007ffe0ff */
[----:B------:R-:W-:Y:S01]  /*20eb0*/  IMAD.MOV.U32 R2, RZ, RZ, RZ ;  /* 0x000000ffff027224 */ /* 0x000fe200078e00ff */
[----:B------:R-:W-:-:S03]  /*20ec0*/  IABS R4, R9 ;  /* 0x0000000900047213 */ /* 0x000fc60000000000 */
[----:B------:R-:W-:-:S04]  /*20ed0*/  IMAD.HI.U32 R2, R3, R7, R2 ;  /* 0x0000000703027227 */ /* 0x000fc800078e0002 */
[----:B------:R-:W-:Y:S01]  /*20ee0*/  IMAD.MOV.U32 R3, RZ, RZ, R4 ;  /* 0x000000ffff037224 */ /* 0x000fe200078e0004 */
[----:B------:R-:W-:-:S03]  /*20ef0*/  MOV R4, R6 ;  /* 0x0000000600047202 */ /* 0x000fc60000000f00 */
        /* <DEDUP_REMOVED lines=16> */
.L_x_678:
[----:B------:R-:W-:Y:S01]  /*21000*/  IMAD.MOV.U32 R17, RZ, RZ, RZ ;  /* 0x000000ffff117224 */ /* 0x000fe200078e00ff */
[----:B------:R-:W-:Y:S01]  /*21010*/  MOV R16, UR6 ;  /* 0x0000000600107c02 */ /* 0x000fe20008000f00 */
[----:B------:R-:W-:-:S07]  /*21020*/  IMAD.MOV.U32 R18, RZ, RZ, RZ ;  /* 0x000000ffff127224 */ /* 0x000fce00078e00ff */
.L_x_683:
[----:B------:R-:W-:-:S13]  /*21030*/  ISETP.NE.AND P0, PT, R5, RZ, PT ;  /* 0x000000ff0500720c */ /* 0x000fda0003f05270 */
[----:B------:R-:W0:Y:S01]  /*21040*/  @!P0 S2R R3, SR_CgaCtaId ;  /* 0x0000000000038919 */ /* 0x000e220000008800 */
[----:B------:R-:W-:-:S04]  /*21050*/  @!P0 MOV R2, 0x400 ;  /* 0x0000040000028802 */ /* 0x000fc80000000f00 */
[----:B0-----:R-:W-:-:S05]  /*21060*/  @!P0 LEA R2, R3, R2, 0x18 ;  /* 0x0000000203028211 */ /* 0x001fca00078ec0ff */
[----:B------:R1:W-:Y:S01]  /*21070*/  @!P0 STS.128 [R2+0x388d0], R16 ;  /* 0x0388d01002008388 */ /* 0x0003e20000000c00 */
[----:B------:R-:W-:Y:S06]  /*21080*/  BAR.ARV 0x5, 0x180 ;  /* 0x0146000000007b1d */ /* 0x000fec0000002000 */
.L_x_676:
[----:B------:R2:W-:Y:S01]  /*21090*/  STL [R1+0x30], RZ ;  /* 0x000030ff01007387 */ /* 0x0005e20000100800 */
[----:B------:R-:W-:Y:S01]  /*210a0*/  ULDC UR4, c[0x0][0xc3c] ;  /* 0x00030f0000047ab9 */ /* 0x000fe20000000800 */
[----:B------:R-:W-:Y:S01]  /*210b0*/  IMAD.MOV.U32 R29, RZ, RZ, 0x1 ;  /* 0x00000001ff1d7424 */ /* 0x000fe200078e00ff */
[----:B0-----:R-:W-:Y:S02]  /*210c0*/  ISETP.GE.AND P0, PT, R19, UR4, PT ;  /* 0x0000000413007c0c */ /* 0x001fe4000bf06270 */
[----:B------:R-:W-:-:S11]  /*210d0*/  MOV R27, RZ ;  /* 0x000000ff001b7202 */ /* 0x000fd60000000f00 */
[----:B--2---:R-:W-:Y:S05]  /*210e0*/  @P0 BRA `(.L_x_684) ;  /* 0x0000006400180947 */ /* 0x004fea0003800000 */
[----:B------:R-:W0:Y:S01]  /*210f0*/  S2UR UR5, SR_CgaCtaId ;  /* 0x00000000000579c3 */ /* 0x000e220000008800 */
[----:B------:R2:W-:Y:S01]  /*21100*/  STL [R1+0x30], RZ ;  /* 0x000030ff01007387 */ /* 0x0005e20000100800 */
[C---:B------:R-:W-:Y:S01]  /*21110*/  IMAD.SHL.U32 R36, R0.reuse, 0x8, RZ ;  /* 0x0000000800247824 */ /* 0x040fe200078e00ff */
[----:B-1----:R-:W-:Y:S01]  /*21120*/  LOP3.LUT R2, R0, 0x7f, RZ, 0xc0, !PT ;  /* 0x0000007f00027812 */ /* 0x002fe200078ec0ff */
[----:B------:R-:W-:Y:S01]  /*21130*/  UMOV UR4, 0x400 ;  /* 0x0000040000047882 */ /* 0x000fe20000000000 */
[----:B------:R-:W-:Y:S01]  /*21140*/  BSSY B8, `(.L_x_684) ;  /* 0x0000640000087945 */ /* 0x000fe20003800000 */
[----:B------:R-:W-:Y:S01]  /*21150*/  IMAD.MOV.U32 R30, RZ, RZ, 0x1 ;  /* 0x00000001ff1e7424 */ /* 0x000fe200078e00ff */
[----:B------:R-:W-:Y:S01]  /*21160*/  LOP3.LUT R3, R36, 0x1f8, RZ, 0xc0, !PT ;  /* 0x000001f824037812 */ /* 0x000fe200078ec0ff */
[----:B------:R-:W-:Y:S01]  /*21170*/  IMAD.SHL.U32 R34, R2, 0x8, RZ ;  /* 0x0000000802227824 */ /* 0x000fe200078e00ff */
[----:B------:R-:W-:Y:S01]  /*21180*/  SHF.R.U32.HI R2, RZ, 0x3, R2 ;  /* 0x00000003ff027819 */ /* 0x000fe20000011602 */
[----:B------:R-:W-:Y:S01]  /*21190*/  IMAD.MOV.U32 R28, RZ, RZ, RZ ;  /* 0x000000ffff1c7224 */ /* 0x000fe200078e00ff */
[----:B------:R-:W-:Y:S01]  /*211a0*/  LOP3.LUT R3, R3, 0x38, R0, 0x78, !PT ;  /* 0x0000003803037812 */ /* 0x000fe200078e7800 */
[----:B------:R-:W-:Y:S01]  /*211b0*/  IMAD.MOV.U32 R27, RZ, RZ, RZ ;  /* 0x000000ffff1b7224 */ /* 0x000fe200078e00ff */
[----:B------:R-:W-:Y:S01]  /*211c0*/  SHF.L.U32 R0, R0, 0x4, RZ ;  /* 0x0000000400007819 */ /* 0x000fe200000006ff */
[----:B------:R-:W-:Y:S01]  /*211d0*/  ULDC.64 UR38, c[0x0][0x198] ;  /* 0x0000660000267ab9 */ /* 0x000fe20000000a00 */
[----:B------:R-:W-:Y:S01]  /*211e0*/  LOP3.LUT R34, R3, 0x200, R34, 0xf8, !PT ;  /* 0x0000020003227812 */ /* 0x000fe200078ef822 */
[----:B------:R-:W-:Y:S01]  /*211f0*/  ULOP3.LUT UR37, UR60, 0x2, URZ, 0xfc, !UPT ;  /* 0x000000023c257892 */ /* 0x000fe2000f8efc3f */
[----:B------:R-:W-:Y:S01]  /*21200*/  LOP3.LUT R36, R36, 0x38, RZ, 0xc0, !PT ;  /* 0x0000003824247812 */ /* 0x000fe200078ec0ff */
[----:B------:R-:W-:Y:S01]  /*21210*/  ULDC UR36, c[0x0][0xc] ;  /* 0x0000030000247ab9 */ /* 0x000fe20000000800 */
[----:B------:R-:W-:-:S02]  /*21220*/  LOP3.LUT R0, R2, 0x70, R0, 0xf8, !PT ;  /* 0x0000007002007812 */ /* 0x000fc400078ef800 */
[----:B------:R-:W-:Y:S02]  /*21230*/  MOV R29, 0x1 ;  /* 0x00000001001d7802 */ /* 0x000fe40000000f00 */
[C---:B------:R-:W-:Y:S01]  /*21240*/  LOP3.LUT R3, R36.reuse, 0x40, RZ, 0xfc, !PT ;  /* 0x0000004024037812 */ /* 0x040fe200078efcff */
[----:B0-----:R-:W-:Y:S01]  /*21250*/  ULEA UR4, UR5, UR4, 0x18 ;  /* 0x0000000405047291 */ /* 0x001fe2000f8ec03f */
[C---:B------:R-:W-:Y:S02]  /*21260*/  LOP3.LUT R2, R36.reuse, 0x80, RZ, 0xfc, !PT ;  /* 0x0000008024027812 */ /* 0x040fe400078efcff */
[----:B------:R-:W-:-:S03]  /*21270*/  LOP3.LUT R0, R36, 0xc0, RZ, 0xfc, !PT ;  /* 0x000000c024007812 */ /* 0x000fc600078efcff */
[----:B------:R-:W-:-:S05]  /*21280*/  IMAD.U32 R22, RZ, RZ, UR4 ;  /* 0x00000004ff167e24 */ /* 0x000fca000f8e00ff */
[----:B--2---:R-:W-:-:S07]  /*21290*/  LEA R37, R34, R22, 0x1 ;  /* 0x0000001622257211 */ /* 0x004fce00078e08ff */
.L_x_793:
[----:B0-----:R-:W0:Y:S01]  /*212a0*/  LDC.64 R2, c[0x0][0xc88] ;  /* 0x00032200ff027b82 */ /* 0x001e220000000a00 */
[----:B------:R-:W-:Y:S01]  /*212b0*/  ULDC.64 UR4, c[0x0][0x208] ;  /* 0x0000820000047ab9 */ /* 0x000fe20000000a00 */
[----:B0-----:R-:W-:-:S05]  /*212c0*/  IMAD.WIDE R2, R19, 0x4, R2 ;  /* 0x0000000413027825 */ /* 0x001fca00078e0202 */
[----:B--2---:R-:W2:Y:S01]  /*212d0*/  LDG.E R31, desc[UR4][R2.64] ;  /* 0x00000004021f7981 */ /* 0x004ea2000c1e1900 */
[----:B------:R-:W-:Y:S05]  /*212e0*/  YIELD ;  /* 0x0000000000007946 */ /* 0x000fea0003800000 */
[----:B------:R-:W-:Y:S01]  /*212f0*/  ULDC.64 UR4, c[0x0][0xa28] ;  /* 0x00028a0000047ab9 */ /* 0x000fe20000000a00 */
[----:B------:R-:W-:Y:S01]  /*21300*/  ULDC.64 UR8, c[0x0][0xa18] ;  /* 0x0002860000087ab9 */ /* 0x000fe20000000a00 */
[----:B------:R-:W-:Y:S01]  /*21310*/  ISETP.NE.U32.AND P0, PT, RZ, UR4, PT ;  /* 0x00000004ff007c0c */ /* 0x000fe2000bf05070 */
[----:B------:R-:W-:Y:S01]  /*21320*/  IMAD.MOV.U32 R9, RZ, RZ, RZ ;  /* 0x000000ffff097224 */ /* 0x000fe200078e00ff */
[----:B------:R-:W-:Y:S01]  /*21330*/  ULDC.64 UR10, c[0x0][0x208] ;  /* 0x00008200000a7ab9 */ /* 0x000fe20000000a00 */
[----:B------:R-:W-:Y:S01]  /*21340*/  ULDC.64 UR6, c[0x0][0xa10] ;  /* 0x0002840000067ab9 */ /* 0x000fe20000000a00 */
[----:B------:R-:W-:-:S02]  /*21350*/  ISETP.NE.AND.EX P0, PT, RZ, UR5, PT, P0 ;  /* 0x00000005ff007c0c */ /* 0x000fc4000bf05300 */
[----:B------:R-:W-:-:S04]  /*21360*/  ISETP.NE.U32.AND P2, PT, RZ, UR8, PT ;  /* 0x00000008ff007c0c */ /* 0x000fc8000bf45070 */
[----:B------:R-:W-:Y:S02]  /*21370*/  ISETP.NE.AND.EX P2, PT, RZ, UR9, PT, P2 ;  /* 0x00000009ff007c0c */ /* 0x000fe4000bf45320 */
[----:B--2---:R-:W-:-:S05]  /*21380*/  SHF.R.S32.HI R0, RZ, 0x1f, R31 ;  /* 0x0000001fff007819 */ /* 0x004fca000001141f */
[C---:B------:R-:W-:Y:S01]  /*21390*/  @P0 LEA R2, P1, R31.reuse, UR4, 0x2 ;  /* 0x000000041f020c11 */ /* 0x040fe2000f8210ff */
[C---:B------:R-:W-:Y:S01]  /*213a0*/  IMAD.SHL.U32 R24, R31.reuse, 0x4, RZ ;  /* 0x000000041f187824 */ /* 0x040fe200078e00ff */
[C-C-:B------:R-:W-:Y:S01]  /*213b0*/  SHF.L.U64.HI R25, R31.reuse, 0x2, R0.reuse ;  /* 0x000000021f197819 */ /* 0x140fe20000010200 */
[----:B------:R0:W-:Y:S01]  /*213c0*/  STL [R1+0x1c], R0 ;  /* 0x00001c0001007387 */ /* 0x0001e20000100800 */
[----:B------:R-:W-:Y:S01]  /*213d0*/  @P0 LEA.HI.X R3, R31, UR5, R0, 0x2, P1 ;  /* 0x000000051f030c11 */ /* 0x000fe200088f1400 */
[----:B------:R-:W-:-:S04]  /*213e0*/  ULDC.64 UR4, c[0x0][0xa00] ;  /* 0x0002800000047ab9 */ /* 0x000fc80000000a00 */
[----:B------:R1:W2:Y:S01]  /*213f0*/  @P0 LDG.E R9, desc[UR10][R2.64] ;  /* 0x0000000a02090981 */ /* 0x0002a2000c1e1900 */
[----:B------:R-:W-:Y:S02]  /*21400*/  ISETP.NE.U32.AND P0, PT, RZ, UR4, PT ;  /* 0x00000004ff007c0c */ /* 0x000fe4000bf05070 */
[----:B------:R-:W-:Y:S01]  /*21410*/  ISETP.NE.U32.AND P1, PT, RZ, UR6, PT ;  /* 0x00000006ff007c0c */ /* 0x000fe2000bf25070 */
[----:B0-----:R-:W-:Y:S01]  /*21420*/  IMAD.MOV.U32 R0, RZ, RZ, RZ ;  /* 0x000000ffff007224 */ /* 0x001fe200078e00ff */
[----:B------:R-:W-:Y:S02]  /*21430*/  ISETP.NE.AND.EX P0, PT, RZ, UR5, PT, P0 ;  /* 0x00000005ff007c0c */ /* 0x000fe4000bf05300 */
[----:B------:R-:W-:Y:S02]  /*21440*/  ISETP.NE.AND.EX P1, PT, RZ, UR7, PT, P1 ;  /* 0x00000007ff007c0c */ /* 0x000fe4000bf25310 */
[C---:B------:R-:W-:Y:S02]  /*21450*/  IADD3 R4, P4, R24.reuse, UR6, RZ ;  /* 0x0000000618047c10 */ /* 0x040fe4000ff9e0ff */
[----:B-1----:R-:W-:Y:S01]  /*21460*/  IADD3 R2, P3, R24, UR4, RZ ;  /* 0x0000000418027c10 */ /* 0x002fe2000ff7e0ff */
[----:B------:R-:W-:Y:S01]  /*21470*/  ULDC UR4, c[0x0][0x288] ;  /* 0x0000a20000047ab9 */ /* 0x000fe20000000800 */
[----:B------:R-:W-:-:S02]  /*21480*/  MOV R35, RZ ;  /* 0x000000ff00237202 */ /* 0x000fc40000000f00 */
[C---:B------:R-:W-:Y:S02]  /*21490*/  IADD3.X R3, R25.reuse, UR5, RZ, P3, !PT ;  /* 0x0000000519037c10 */ /* 0x040fe40009ffe4ff */
[----:B------:R-:W-:Y:S01]  /*214a0*/  @P2 IADD3 R6, P3, R24, UR8, RZ ;  /* 0x0000000818062c10 */ /* 0x000fe2000ff7e0ff */
[----:B------:R-:W-:Y:S01]  /*214b0*/  IMAD.U32 R8, RZ, RZ, UR4 ;  /* 0x00000004ff087e24 */ /* 0x000fe2000f8e00ff */
[----:B------:R-:W-:Y:S01]  /*214c0*/  ULDC.64 UR4, c[0x0][0x418] ;  /* 0x0001060000047ab9 */ /* 0x000fe20000000a00 */
[C---:B------:R-:W-:Y:S01]  /*214d0*/  IADD3.X R5, R25.reuse, UR7, RZ, P4, !PT ;  /* 0x0000000719057c10 */ /* 0x040fe2000a7fe4ff */
[----:B------:R-:W5:Y:S01]  /*214e0*/  @P0 LDG.E R35, desc[UR10][R2.64] ;  /* 0x0000000a02230981 */ /* 0x000f62000c1e1900 */
[----:B------:R-:W-:Y:S01]  /*214f0*/  @P2 IADD3.X R7, R25, UR9, RZ, P3, !PT ;  /* 0x0000000919072c10 */ /* 0x000fe20009ffe4ff */
[----:B------:R-:W-:Y:S02]  /*21500*/  UISETP.NE.U32.AND UP0, UPT, UR4, URZ, UPT ;  /* 0x0000003f0400728c */ /* 0x000fe4000bf05070 */
[----:B------:R-:W5:Y:S01]  /*21510*/  @P1 LDG.E R0, desc[UR10][R4.64] ;  /* 0x0000000a04001981 */ /* 0x000f62000c1e1900 */
[----:B------:R-:W-:-:S03]  /*21520*/  ULDC UR4, c[0x0][0x424] ;  /* 0x0001090000047ab9 */ /* 0x000fc60000000800 */
[----:B------:R0:W3:Y:S01]  /*21530*/  @P2 LDG.E R8, desc[UR10][R6.64] ;  /* 0x0000000a06082981 */ /* 0x0000e2000c1e1900 */
[----:B------:R-:W-:-:S03]  /*21540*/  UISETP.NE.AND.EX UP0, UPT, UR5, URZ, UPT, UP0 ;  /* 0x0000003f0500728c */ /* 0x000fc6000bf05300 */
[----:B------:R-:W-:Y:S01]  /*21550*/  ULDC UR5, c[0x0][0x2f0] ;  /* 0x0000bc0000057ab9 */ /* 0x000fe20000000800 */
[----:B------:R-:W-:-:S04]  /*21560*/  USEL UR4, UR4, 0x1, UP0 ;  /* 0x0000000104047887 */ /* 0x000fc80008000000 */
[----:B------:R-:W-:-:S03]  /*21570*/  UIMAD UR4, UR4, UR5, URZ ;  /* 0x00000005040472a4 */ /* 0x000fc6000f8e023f */
[----:B------:R-:W-:Y:S02]  /*21580*/  ULDC UR5, c[0x0][0x348] ;  /* 0x0000d20000057ab9 */ /* 0x000fe40000000800 */
[----:B0-----:R-:W-:Y:S01]  /*21590*/  MOV R6, UR5 ;  /* 0x0000000500067c02 */ /* 0x001fe20008000f00 */
[----:B--2---:R-:W-:Y:S04]  /*215a0*/  STL [R1+0x10], R9 ;  /* 0x0000100901007387 */ /* 0x004fe80000100800 */
[----:B---3--:R0:W-:Y:S02]  /*215b0*/  STL [R1+0x28], R8 ;  /* 0x0000280801007387 */ /* 0x0081e40000100800 */
[----:B0-----:R-:W-:Y:S01]  /*215c0*/  IMAD.U32 R8, RZ, RZ, UR4 ;  /* 0x00000004ff087e24 */ /* 0x001fe2000f8e00ff */
[----:B------:R-:W-:Y:S06]  /*215d0*/  @P2 BRA `(.L_x_685) ;  /* 0x0000000000182947 */ /* 0x000fec0003800000 */
[----:B------:R-:W-:Y:S05]  /*215e0*/  @!P0 BRA `(.L_x_685) ;  /* 0x0000000000148947 */ /* 0x000fea0003800000 */
[----:B------:R-:W-:Y:S02]  /*215f0*/  ULDC.64 UR4, c[0x0][0x208] ;  /* 0x0000820000047ab9 */ /* 0x000fe40000000a00 */
[----:B------:R-:W2:Y:S04]  /*21600*/  LDG.E R10, desc[UR4][R2.64] ;  /* 0x00000004020a7981 */ /* 0x000ea8000c1e1900 */
[----:B------:R-:W2:Y:S02]  /*21610*/  LDG.E R7, desc[UR4][R2.64+0x4] ;  /* 0x0000040402077981 */ /* 0x000ea4000c1e1900 */
[----:B--2---:R-:W-:-:S05]  /*21620*/  IMAD.IADD R2, R7, 0x1, -R10 ;  /* 0x0000000107027824 */ /* 0x004fca00078e0a0a */
[----:B------:R0:W-:Y:S02]  /*21630*/  STL [R1+0x28], R2 ;  /* 0x0000280201007387 */ /* 0x0001e40000100800 */
.L_x_685:
[----:B------:R-:W-:Y:S01]  /*21640*/  ULDC.64 UR4, c[0x0][0xa20] ;  /* 0x0002880000047ab9 */ /* 0x000fe20000000a00 */
[----:B------:R-:W-:Y:S02]  /*21650*/  MOV R33, R31 ;  /* 0x0000001f00217202 */ /* 0x000fe40000000f00 */
[----:B------:R-:W-:-:S04]  /*21660*/  ISETP.NE.U32.AND P0, PT, RZ, UR4, PT ;  /* 0x00000004ff007c0c */ /* 0x000fc8000bf05070 */
[----:B------:R-:W-:-:S13]  /*21670*/  ISETP.NE.AND.EX P0, PT, RZ, UR5, PT, P0 ;  /* 0x00000005ff007c0c */ /* 0x000fda000bf05300 */
[----:B------:R-:W-:Y:S05]  /*21680*/  @!P0 BRA `(.L_x_686) ;  /* 0x0000000000148947 */ /* 0x000fea0003800000 */
[----:B0-----:R-:W-:Y:S01]  /*21690*/  IADD3 R2, P0, R24, UR4, RZ ;  /* 0x0000000418027c10 */ /* 0x001fe2000ff1e0ff */
[----:B------:R-:W-:-:S03]  /*216a0*/  ULDC.64 UR6, c[0x0][0x208] ;  /* 0x0000820000067ab9 */ /* 0x000fc60000000a00 */
[----:B------:R-:W-:-:S05]  /*216b0*/  IADD3.X R3, R25, UR5, RZ, P0, !PT ;  /* 0x0000000519037c10 */ /* 0x000fca00087fe4ff */
[----:B------:R1:W5:Y:S01]  /*216c0*/  LDG.E R8, desc[UR6][R2.64] ;  /* 0x0000000602087981 */ /* 0x000362000c1e1900 */
[----:B------:R-:W-:Y:S05]  /*216d0*/  BRA `(.L_x_687) ;  /* 0x0000000000287947 */ /* 0x000fea0003800000 */
.L_x_686:
[----:B------:R-:W-:Y:S02]  /*216e0*/  ULDC.64 UR4, c[0x0][0xa08] ;  /* 0x0002820000047ab9 */ /* 0x000fe40000000a00 */
[----:B------:R-:W-:-:S04]  /*216f0*/  ISETP.NE.U32.AND P0, PT, RZ, UR4, PT ;  /* 0x00000004ff007c0c */ /* 0x000fc8000bf05070 */
[----:B------:R-:W-:-:S13]  /*21700*/  ISETP.NE.AND.EX P0, PT, RZ, UR5, PT, P0 ;  /* 0x00000005ff007c0c */ /* 0x000fda000bf05300 */
[----:B------:R-:W-:Y:S05]  /*21710*/  @!P0 BRA `(.L_x_687) ;  /* 0x0000000000188947 */ /* 0x000fea0003800000 */
[----:B0-----:R-:W0:Y:S01]  /*21720*/  LDC.64 R2, c[0x0][0xa08] ;  /* 0x00028200ff027b82 */ /* 0x001e220000000a00 */
[----:B------:R-:W-:Y:S01]  /*21730*/  ULDC.64 UR4, c[0x0][0x208] ;  /* 0x0000820000047ab9 */ /* 0x000fe20000000a00 */
[----:B0-----:R-:W-:-:S05]  /*21740*/  IMAD.WIDE R2, R33, 0x4, R2 ;  /* 0x0000000421027825 */ /* 0x001fca00078e0202 */
[----:B------:R-:W2:Y:S04]  /*21750*/  LDG.E R8, desc[UR4][R2.64] ;  /* 0x0000000402087981 */ /* 0x000ea8000c1e1900 */
[----:B------:R-:W2:Y:S02]  /*21760*/  LDG.E R7, desc[UR4][R2.64+0x4] ;  /* 0x0000040402077981 */ /* 0x000ea4000c1e1900 */
[----:B--2---:R-:W-:-:S07]  /*21770*/  IMAD.IADD R8, R7, 0x1, -R8 ;  /* 0x0000000107087824 */ /* 0x004fce00078e0a08 */
.L_x_687:
[----:B------:R-:W-:Y:S02]  /*21780*/  ULDC.64 UR4, c[0x0][0x208] ;  /* 0x0000820000047ab9 */ /* 0x000fe40000000a00 */
[----:B-1----:R-:W2:Y:S04]  /*21790*/  @P1 LDG.E R3, desc[UR4][R4.64] ;  /* 0x0000000404031981 */ /* 0x002ea8000c1e1900 */
[----:B0-----:R-:W2:Y:S01]  /*217a0*/  @P1 LDG.E R2, desc[UR4][R4.64+0x4] ;  /* 0x0000040404021981 */ /* 0x001ea2000c1e1900 */
[----:B------:R-:W-:Y:S01]  /*217b0*/  BSSY B0, `(.L_x_688) ;  /* 0x0000197000007945 */ /* 0x000fe20003800000 */
[----:B--2---:R-:W-:Y:S01]  /*217c0*/  @P1 IMAD.IADD R6, R2, 0x1, -R3 ;  /* 0x0000000102061824 */ /* 0x004fe200078e0a03 */
[----:B-----5:R-:W-:-:S05]  /*217d0*/  IADD3 R3, -R9, R8, RZ ;  /* 0x0000000809037210 */ /* 0x020fca0007ffe1ff */
[----:B------:R-:W-:-:S05]  /*217e0*/  IMAD.IADD R2, R3, 0x1, R6 ;  /* 0x0000000103027824 */ /* 0x000fca00078e0206 */
[----:B------:R0:W-:Y:S02]  /*217f0*/  STL [R1+0xc], R2 ;  /* 0x00000c0201007387 */ /* 0x0001e40000100800 */
[----:B0-----:R-:W-:-:S04]  /*21800*/  VIADD R2, R2, 0x4f ;  /* 0x0000004f02027836 */ /* 0x001fc80000000000 */
[----:B------:R-:W-:-:S05]  /*21810*/  IMAD.HI R2, R2, 0x66666667, RZ ;  /* 0x6666666702027827 */ /* 0x000fca00078e02ff */
[----:B------:R-:W-:-:S04]  /*21820*/  SHF.R.U32.HI R7, RZ, 0x1f, R2 ;  /* 0x0000001fff077819 */ /* 0x000fc80000011602 */
[----:B------:R-:W-:-:S05]  /*21830*/  LEA.HI.SX32 R4, R2, R7, 0x1b ;  /* 0x0000000702047211 */ /* 0x000fca00078fdaff */
[----:B------:R-:W-:Y:S01]  /*21840*/  IMAD R7, R4, 0x50, -R3 ;  /* 0x0000005004077824 */ /* 0x000fe200078e0a03 */
[----:B------:R-:W-:Y:S01]  /*21850*/  IADD3 R3, -R3, RZ, RZ ;  /* 0x000000ff03037210 */ /* 0x000fe20007ffe1ff */
[----:B------:R0:W-:Y:S03]  /*21860*/  STL [R1+0x2c], R4 ;  /* 0x00002c0401007387 */ /* 0x0001e60000100800 */
[----:B------:R-:W-:Y:S02]  /*21870*/  VIMNMX R7, R7, R6, PT ;  /* 0x0000000607077248 */ /* 0x000fe40003fe0100 */
[----:B0-----:R-:W-:-:S04]  /*21880*/  VIMNMX R4, RZ, R3, !PT ;  /* 0x00000003ff047248 */ /* 0x001fc80007fe0100 */
[----:B------:R-:W-:Y:S01]  /*21890*/  ISETP.GT.AND P0, PT, R7, R4, PT ;  /* 0x000000040700720c */ /* 0x000fe20003f04270 */
[----:B------:R-:W-:-:S05]  /*218a0*/  IMAD.WIDE.U32 R4, R4, -0x33333333, RZ ;  /* 0xcccccccd04047825 */ /* 0x000fca00078e00ff */
[----:B------:R-:W-:-:S05]  /*218b0*/  SHF.R.U32.HI R4, RZ, 0x6, R5 ;  /* 0x00000006ff047819 */ /* 0x000fca0000011605 */
[----:B------:R-:W-:Y:S02]  /*218c0*/  IMAD.MOV.U32 R3, RZ, RZ, R4 ;  /* 0x000000ffff037224 */ /* 0x000fe400078e0004 */
[----:B------:R-:W-:-:S04]  /*218d0*/  @P0 VIADD R2, R7, 0x4f ;  /* 0x0000004f07020836 */ /* 0x000fc80000000000 */
[----:B------:R-:W-:-:S05]  /*218e0*/  @P0 IMAD.HI R2, R2, 0x66666667, RZ ;  /* 0x6666666702020827 */ /* 0x000fca00078e02ff */
[----:B------:R-:W-:-:S04]  /*218f0*/  @P0 SHF.R.U32.HI R5, RZ, 0x1f, R2 ;  /* 0x0000001fff050819 */ /* 0x000fc80000011602 */
[----:B------:R-:W-:Y:S02]  /*21900*/  @P0 LEA.HI.SX32 R3, R2, R5, 0x1b ;  /* 0x0000000502030211 */ /* 0x000fe400078fdaff */
[----:B------:R-:W-:Y:S02]  /*21910*/  PLOP3.LUT P0, PT, PT, PT, PT, 0x80, 0x0 ;  /* 0x000000000000781c */ /* 0x000fe40003f0f070 */
[----:B------:R-:W-:-:S13]  /*21920*/  ISETP.GT.AND P2, PT, R3, R4, PT ;  /* 0x000000040300720c */ /* 0x000fda0003f44270 */
[----:B------:R-:W-:Y:S05]  /*21930*/  @!P2 BRA `(.L_x_689) ;  /* 0x0000001400f8a947 */ /* 0x000fea0003800000 */
[----:B------:R-:W-:Y:S01]  /*21940*/  UMOV UR4, 0xffffffff ;  /* 0xffffffff00047882 */ /* 0x000fe20000000000 */
[----:B------:R-:W-:Y:S02]  /*21950*/  SEL R2, R33, RZ, !P1 ;  /* 0x000000ff21027207 */ /* 0x000fe40004800000 */
[----:B------:R-:W-:Y:S05]  /*21960*/  BRA.DIV UR4, `(.L_x_690) ;  /* 0x0000007204347947 */ /* 0x000fea000b800000 */
[----:B------:R-:W0:Y:S02]  /*21970*/  S2R R5, SR_TID.X ;  /* 0x0000000000057919 */ /* 0x000e240000002100 */
[----:B0-----:R-:W-:-:S04]  /*21980*/  SHF.R.U32.HI R5, RZ, 0x5, R5 ;  /* 0x00000005ff057819 */ /* 0x001fc80000011605 */
[----:B------:R-:W-:-:S05]  /*21990*/  LOP3.LUT R5, R5, 0x3, RZ, 0xc0, !PT ;  /* 0x0000000305057812 */ /* 0x000fca00078ec0ff */
[----:B------:R0:W1:Y:S02]  /*219a0*/  SHFL.IDX PT, R14, R5, RZ, 0x1f ;  /* 0x00001fff050e7589 */ /* 0x00006400000e0000 */
.L_x_861:
[----:B-1----:R-:W-:Y:S02]  /*219b0*/  ISETP.NE.AND P0, PT, R14, RZ, PT ;  /* 0x000000ff0e00720c */ /* 0x002fe40003f05270 */
[----:B------:R-:W-:-:S11]  /*219c0*/  PLOP3.LUT P6, PT, PT, PT, PT, 0x8, 0x0 ;  /* 0x000000000000781c */ /* 0x000fd60003fce170 */
[----:B------:R-:W-:Y:S05]  /*219d0*/  @P0 BRA `(.L_x_691) ;  /* 0x00000000000c0947 */ /* 0x000fea0003800000 */
[----:B------:R-:W-:-:S03]  /*219e0*/  UMOV UR4, 0xffffffff ;  /* 0xffffffff00047882 */ /* 0x000fc60000000000 */
[----:B------:R-:W-:Y:S05]  /*219f0*/  BRA.DIV UR4, `(.L_x_692) ;  /* 0x0000007204447947 */ /* 0x000fea000b800000 */
[----:B------:R-:W-:-:S13]  /*21a00*/  ELECT P6, URZ, PT ;  /* 0x00000000003f782f */ /* 0x000fda00038c0000 */
.L_x_691:
[----:B0-----:R-:W2:Y:S01]  /*21a10*/  LDL R5, [R1+0x30] ;  /* 0x0000300001057983 */ /* 0x001ea20000100800 */
[----:B------:R-:W-:Y:S01]  /*21a20*/  BSSY B1, `(.L_x_693) ;  /* 0x0000008000017945 */ /* 0x000fe20003800000 */
[----:B--2---:R-:W-:-:S04]  /*21a30*/  IADD3 R5, R5, 0x1, RZ ;  /* 0x0000000105057810 */ /* 0x004fc80007ffe0ff */
[----:B------:R-:W-:-:S04]  /*21a40*/  LEA.HI R6, R5, R5, RZ, 0x1 ;  /* 0x0000000505067211 */ /* 0x000fc800078f08ff */
[----:B------:R-:W-:-:S05]  /*21a50*/  LOP3.LUT R6, R6, 0xfffffffe, RZ, 0xc0, !PT ;  /* 0xfffffffe06067812 */ /* 0x000fca00078ec0ff */
[----:B------:R-:W-:-:S05]  /*21a60*/  IMAD.IADD R5, R5, 0x1, -R6 ;  /* 0x0000000105057824 */ /* 0x000fca00078e0a06 */
[----:B------:R-:W-:-:S04]  /*21a70*/  SHF.L.U32 R5, R5, 0x1f, RZ ;  /* 0x0000001f05057819 */ /* 0x000fc800000006ff */
[----:B------:R-:W0:Y:S02]  /*21a80*/  SYNCS.PHASECHK.TRANS64.TRYWAIT P0, [R22+URZ+0x38820], R5 ;  /* 0x03882005160075a7 */ /* 0x000e24000800017f */
[----:B0-----:R-:W-:Y:S05]  /*21a90*/  @!P0 BRA `(.L_x_694) ;  /* 0x00000070003c8947 */ /* 0x001fea0003800000 */
.L_x_864:
[----:B------:R-:W-:Y:S05]  /*21aa0*/  BSYNC B1 ;  /* 0x0000000000017941 */ /* 0x000fea0003800000 */
.L_x_693:
[----:B------:R-:W-:Y:S04]  /*21ab0*/  BSSY B1, `(.L_x_695) ;  /* 0x00000aa000017945 */ /* 0x000fe80003800000 */
[----:B------:R-:W-:Y:S05]  /*21ac0*/  @!P6 BRA `(.L_x_696) ;  /* 0x0000000800a0e947 */ /* 0x000fea0003800000 */
[----:B------:R-:W-:Y:S01]  /*21ad0*/  IMAD R9, R28, 0x8, R22 ;  /* 0x000000081c097824 */ /* 0x000fe200078e0216 */
[----:B------:R-:W-:Y:S01]  /*21ae0*/  SHF.L.U32 R8, R30, 0x1f, RZ ;  /* 0x0000001f1e087819 */ /* 0x000fe200000006ff */
[----:B------:R-:W1:Y:S01]  /*21af0*/  S2R R6, SR_TID.X ;  /* 0x0000000000067919 */ /* 0x000e620000002100 */
[----:B------:R-:W-:Y:S02]  /*21b00*/  BSSY B2, `(.L_x_697) ;  /* 0x0000005000027945 */ /* 0x000fe40003800000 */
[----:B------:R-:W2:Y:S01]  /*21b10*/  SYNCS.PHASECHK.TRANS64.TRYWAIT P0, [R9+URZ+0x388a0], R8 ;  /* 0x0388a008090075a7 */ /* 0x000ea2000800017f */
[----:B-1----:R-:W-:-:S04]  /*21b20*/  LOP3.LUT R6, R6, 0x7f, RZ, 0xc0, !PT ;  /* 0x0000007f06067812 */ /* 0x002fc800078ec0ff */
[----:B------:R-:W-:Y:S01]  /*21b30*/  ISETP.NE.AND P1, PT, R6, RZ, PT ;  /* 0x000000ff0600720c */ /* 0x000fe20003f25270 */
[----:B--2---:R-:W-:-:S12]  /*21b40*/  @!P0 BRA `(.L_x_698) ;  /* 0x0000007000248947 */ /* 0x004fd80003800000 */
.L_x_865:
[----:B------:R-:W-:Y:S05]  /*21b50*/  BSYNC B2 ;  /* 0x0000000000027941 */ /* 0x000fea0003800000 */
.L_x_697:
[----:B------:R-:W-:Y:S04]  /*21b60*/  BSSY B2, `(.L_x_699) ;  /* 0x0000009000027945 */ /* 0x000fe80003800000 */
[----:B------:R-:W-:Y:S05]  /*21b70*/  @P1 BRA `(.L_x_700) ;  /* 0x00000000001c1947 */ /* 0x000fea0003800000 */
[----:B------:R-:W2:Y:S01]  /*21b80*/  S2R R6, SR_TID.X ;  /* 0x0000000000067919 */ /* 0x000ea20000002100 */
[----:B0-----:R-:W-:-:S04]  /*21b90*/  MOV R5, 0xa000 ;  /* 0x0000a00000057802 */ /* 0x001fc80000000f00 */
[----:B------:R3:W-:Y:S01]  /*21ba0*/  SYNCS.ARRIVE.TRANS64 RZ, [R9+URZ+0x38890], R5 ;  /* 0x0388900509ff79a7 */ /* 0x0007e2000800003f */
[----:B--2---:R-:W-:-:S04]  /*21bb0*/  LOP3.LUT R6, R6, 0x1f, RZ, 0xc0, !PT ;  /* 0x0000001f06067812 */ /* 0x004fc800078ec0ff */
[----:B------:R-:W-:-:S13]  /*21bc0*/  ISETP.NE.AND P0, PT, R6, RZ, PT ;  /* 0x000000ff0600720c */ /* 0x000fda0003f05270 */
[----:B---3--:R-:W-:Y:S05]  /*21bd0*/  @!P0 BRA `(.L_x_700) ;  /* 0x0000000000048947 */ /* 0x008fea0003800000 */
[----:B------:R-:W-:Y:S01]  /*21be0*/  BPT.TRAP 0x1 ;  /* 0x000000040000795c */ /* 0x000fe20000300000 */
.L_x_700:
[----:B------:R-:W-:Y:S05]  /*21bf0*/  BSYNC B2 ;  /* 0x0000000000027941 */ /* 0x000fea0003800000 */
.L_x_699:
[----:B------:R-:W-:Y:S01]  /*21c00*/  IMAD.MOV.U32 R15, RZ, RZ, RZ ;  /* 0x000000ffff0f7224 */ /* 0x000fe200078e00ff */
[----:B------:R-:W-:Y:S01]  /*21c10*/  UIADD3 UR4, UP0, UR38, 0x570, URZ ;  /* 0x0000057026047890 */ /* 0x000fe2000ff1e03f */
[----:B------:R-:W-:Y:S01]  /*21c20*/  IMAD R6, R3, 0x50, R0 ;  /* 0x0000005003067824 */ /* 0x000fe200078e0200 */
[----:B------:R-:W-:Y:S01]  /*21c30*/  PLOP3.LUT P0, PT, PT, PT, PT, 0x80, 0x0 ;  /* 0x000000000000781c */ /* 0x000fe20003f0f070 */
[----:B------:R-:W-:Y:S01]  /*21c40*/  IMAD R7, R28, 0xa000, R22 ;  /* 0x0000a0001c077824 */ /* 0x000fe200078e0216 */
[----:B------:R-:W-:Y:S01]  /*21c50*/  R2UR UR10, R15 ;  /* 0x000000000f0a72ca */ /* 0x000fe200000e0000 */
[----:B------:R-:W-:Y:S01]  /*21c60*/  VIADD R6, R6, 0xffffffb0 ;  /* 0xffffffb006067836 */ /* 0x000fe20000000000 */
[----:B0-----:R-:W-:Y:S01]  /*21c70*/  IADD3 R5, R9, 0x38890, RZ ;  /* 0x0003889009057810 */ /* 0x001fe20007ffe0ff */
[----:B------:R-:W-:Y:S01]  /*21c80*/  VIADD R10, R7, 0x24400 ;  /* 0x00024400070a7836 */ /* 0x000fe20000000000 */
[----:B------:R-:W-:Y:S01]  /*21c90*/  UIADD3.X UR5, URZ, UR39, URZ, UP0, !UPT ;  /* 0x000000273f057290 */ /* 0x000fe200087fe43f */
[----:B------:R-:W-:Y:S01]  /*21ca0*/  UMOV UR6, 0x0 ;  /* 0x0000000000067882 */ /* 0x000fe20000000000 */
[----:B------:R-:W-:-:S10]  /*21cb0*/  UMOV UR7, 0x12f00000 ;  /* 0x12f0000000077882 */ /* 0x000fd40000000000 */
.L_x_701:
[----:B------:R-:W-:-:S13]  /*21cc0*/  @P0 ELECT P2, URZ, PT ;  /* 0x00000000003f082f */ /* 0x000fda0003840000 */
[----:B------:R-:W-:Y:S02]  /*21cd0*/  @P2 R2UR UR13, R2 ;  /* 0x00000000020d22ca */ /* 0x000fe400000e0000 */
[----:B------:R-:W-:Y:S02]  /*21ce0*/  @P2 R2UR UR12, R18 ;  /* 0x00000000120c22ca */ /* 0x000fe400000e0000 */
[----:B------:R-:W-:Y:S02]  /*21cf0*/  @P2 R2UR UR11, R6 ;  /* 0x00000000060b22ca */ /* 0x000fe400000e0000 */
[----:B------:R-:W-:Y:S02]  /*21d00*/  @P2 R2UR UR9, R5 ;  /* 0x00000000050922ca */ /* 0x000fe400000e0000 */
[----:B------:R-:W-:Y:S02]  /*21d10*/  @P2 R2UR UR8, R10 ;  /* 0x000000000a0822ca */ /* 0x000fe400000e0000 */
[----:B------:R-:W-:-:S02]  /*21d20*/  @P2 PLOP3.LUT P0, PT, P2, PT, PT, 0x8, 0x0 ;  /* 0x000000000000281c */ /* 0x000fc4000170e170 */
[----:B------:R-:W-:-:S09]  /*21d30*/  PLOP3.LUT P2, PT, PT, PT, PT, 0x8, 0x0 ;  /* 0x000000000000781c */ /* 0x000fd20003f4e170 */
[----:B------:R0:W-:Y:S02]  /*21d40*/  UTMALDG.4D [UR8], [UR4], desc[UR6] ;  /* 0x00000608040075b4 */ /* 0x0001e40008019000 */
[----:B0-----:R-:W-:Y:S05]  /*21d50*/  @P0 BRA.U.ANY `(.L_x_701) ;  /* 0xfffffffd00d80947 */ /* 0x001fea000393ffff */
[----:B------:R-:W-:Y:S01]  /*21d60*/  IMAD.MOV.U32 R14, RZ, RZ, 0x40 ;  /* 0x00000040ff0e7424 */ /* 0x000fe200078e00ff */
[----:B------:R-:W-:Y:S01]  /*21d70*/  PLOP3.LUT P0, PT, PT, PT, PT, 0x80, 0x0 ;  /* 0x000000000000781c */ /* 0x000fe20003f0f070 */
[----:B------:R-:W-:Y:S01]  /*21d80*/  UMOV UR6, 0x0 ;  /* 0x0000000000067882 */ /* 0x000fe20000000000 */
[----:B------:R-:W-:Y:S01]  /*21d90*/  IADD3 R10, R7, 0x26c00, RZ ;  /* 0x00026c00070a7810 */ /* 0x000fe20007ffe0ff */
[----:B------:R-:W-:Y:S01]  /*21da0*/  UMOV UR7, 0x12f00000 ;  /* 0x12f0000000077882 */ /* 0x000fe20000000000 */
[----:B------:R-:W-:-:S15]  /*21db0*/  R2UR UR10, R14 ;  /* 0x000000000e0a72ca */ /* 0x000fde00000e0000 */
.L_x_702:
        /* <DEDUP_REMOVED lines=12> */
[----:B------:R-:W-:Y:S01]  /*21e80*/  VIADD R10, R7, 0x29400 ;  /* 0x00029400070a7836 */ /* 0x000fe20000000000 */
[----:B------:R-:W-:Y:S01]  /*21e90*/  UMOV UR6, 0x0 ;  /* 0x0000000000067882 */ /* 0x000fe20000000000 */
[----:B------:R-:W-:Y:S01]  /*21ea0*/  UMOV UR7, 0x12f00000 ;  /* 0x12f0000000077882 */ /* 0x000fe20000000000 */
[----:B------:R-:W-:-:S15]  /*21eb0*/  R2UR UR10, R13 ;  /* 0x000000000d0a72ca */ /* 0x000fde00000e0000 */
.L_x_703:
        /* <DEDUP_REMOVED lines=10> */
[----:B------:R-:W-:Y:S01]  /*21f60*/  MOV R12, 0xc0 ;  /* 0x000000c0000c7802 */ /* 0x000fe20000000f00 */
[----:B------:R-:W-:Y:S01]  /*21f70*/  VIADD R10, R7, 0x2bc00 ;  /* 0x0002bc00070a7836 */ /* 0x000fe20000000000 */
[----:B------:R-:W-:Y:S01]  /*21f80*/  PLOP3.LUT P0, PT, PT, PT, PT, 0x80, 0x0 ;  /* 0x000000000000781c */ /* 0x000fe20003f0f070 */
[----:B------:R-:W-:Y:S01]  /*21f90*/  UMOV UR6, 0x0 ;  /* 0x0000000000067882 */ /* 0x000fe20000000000 */
[----:B------:R-:W-:Y:S01]  /*21fa0*/  R2UR UR10, R12 ;  /* 0x000000000c0a72ca */ /* 0x000fe200000e0000 */
[----:B------:R-:W-:-:S14]  /*21fb0*/  UMOV UR7, 0x12f00000 ;  /* 0x12f0000000077882 */ /* 0x000fdc0000000000 */
.L_x_704:
        /* <DEDUP_REMOVED lines=10> */
[----:B------:R-:W0:Y:S01]  /*22060*/  SYNCS.PHASECHK.TRANS64.TRYWAIT P0, [R9+URZ+0x388c0], R8 ;  /* 0x0388c008090075a7 */ /* 0x000e22000800017f */
[----:B------:R-:W-:Y:S04]  /*22070*/  BSSY B2, `(.L_x_705) ;  /* 0x0000002000027945 */ /* 0x000fe80003800000 */
[----:B0-----:R-:W-:Y:S05]  /*22080*/  @!P0 BRA `(.L_x_706) ;  /* 0x0000006800e88947 */ /* 0x001fea0003800000 */
.L_x_866:
[----:B------:R-:W-:Y:S05]  /*22090*/  BSYNC B2 ;  /* 0x0000000000027941 */ /* 0x000fea0003800000 */
.L_x_705:
[----:B------:R-:W-:Y:S01]  /*220a0*/  BSSY B2, `(.L_x_707) ;  /* 0x000000b000027945 */ /* 0x000fe20003800000 */
[----:B------:R-:W-:Y:S01]  /*220b0*/  IMAD.MOV.U32 R10, RZ, RZ, 0x0 ;  /* 0x00000000ff0a7424 */ /* 0x000fe200078e00ff */
[----:B------:R-:W-:Y:S02]  /*220c0*/  MOV R11, 0x12f00000 ;  /* 0x12f00000000b7802 */ /* 0x000fe40000000f00 */
[----:B------:R-:W-:Y:S05]  /*220d0*/  @P1 BRA `(.L_x_708) ;  /* 0x00000000001c1947 */ /* 0x000fea0003800000 */
[----:B------:R-:W2:Y:S01]  /*220e0*/  S2R R20, SR_TID.X ;  /* 0x0000000000147919 */ /* 0x000ea20000002100 */
[----:B------:R-:W-:-:S04]  /*220f0*/  IMAD.MOV.U32 R5, RZ, RZ, 0xa000 ;  /* 0x0000a000ff057424 */ /* 0x000fc800078e00ff */
[----:B------:R3:W-:Y:S01]  /*22100*/  SYNCS.ARRIVE.TRANS64 RZ, [R9+URZ+0x388b0], R5 ;  /* 0x0388b00509ff79a7 */ /* 0x0007e2000800003f */
[----:B--2---:R-:W-:-:S04]  /*22110*/  LOP3.LUT R20, R20, 0x1f, RZ, 0xc0, !PT ;  /* 0x0000001f14147812 */ /* 0x004fc800078ec0ff */
[----:B------:R-:W-:-:S13]  /*22120*/  ISETP.NE.AND P0, PT, R20, RZ, PT ;  /* 0x000000ff1400720c */ /* 0x000fda0003f05270 */
[----:B---3--:R-:W-:Y:S05]  /*22130*/  @!P0 BRA `(.L_x_708) ;  /* 0x0000000000048947 */ /* 0x008fea0003800000 */
[----:B------:R-:W-:Y:S01]  /*22140*/  BPT.TRAP 0x1 ;  /* 0x000000040000795c */ /* 0x000fe20000300000 */
.L_x_708:
[----:B------:R-:W-:Y:S05]  /*22150*/  BSYNC B2 ;  /* 0x0000000000027941 */ /* 0x000fea0003800000 */
.L_x_707:
[----:B------:R-:W-:Y:S01]  /*22160*/  R2UR UR10, R15 ;  /* 0x000000000f0a72ca */ /* 0x000fe200000e0000 */
[----:B------:R-:W-:Y:S01]  /*22170*/  UIADD3 UR4, UP0, UR38, 0x670, URZ ;  /* 0x0000067026047890 */ /* 0x000fe2000ff1e03f */
[----:B------:R-:W-:Y:S01]  /*22180*/  R2UR UR6, R10 ;  /* 0x000000000a0672ca */ /* 0x000fe200000e0000 */
[----:B01----:R-:W-:Y:S01]  /*22190*/  VIADD R9, R9, 0x388b0 ;  /* 0x000388b009097836 */ /* 0x003fe20000000000 */
[----:B------:R-:W-:Y:S01]  /*221a0*/  R2UR UR7, R11 ;  /* 0x000000000b0772ca */ /* 0x000fe200000e0000 */
[----:B------:R-:W-:Y:S01]  /*221b0*/  UIADD3.X UR5, URZ, UR39, URZ, UP0, !UPT ;  /* 0x000000273f057290 */ /* 0x000fe200087fe43f */
[----:B------:R-:W-:Y:S02]  /*221c0*/  PLOP3.LUT P0, PT, PT, PT, PT, 0x80, 0x0 ;  /* 0x000000000000781c */ /* 0x000fe40003f0f070 */
[----:B------:R-:W-:-:S11]  /*221d0*/  IADD3 R5, R7, 0x400, RZ ;  /* 0x0000040007057810 */ /* 0x000fd60007ffe0ff */
.L_x_709:
        /* <DEDUP_REMOVED lines=10> */
[----:B------:R-:W-:Y:S01]  /*22280*/  R2UR UR10, R14 ;  /* 0x000000000e0a72ca */ /* 0x000fe200000e0000 */
[----:B------:R-:W-:Y:S01]  /*22290*/  VIADD R5, R7, 0x2c00 ;  /* 0x00002c0007057836 */ /* 0x000fe20000000000 */
[----:B------:R-:W-:Y:S02]  /*222a0*/  R2UR UR6, R10 ;  /* 0x000000000a0672ca */ /* 0x000fe400000e0000 */
[----:B------:R-:W-:Y:S02]  /*222b0*/  R2UR UR7, R11 ;  /* 0x000000000b0772ca */ /* 0x000fe400000e0000 */
[----:B------:R-:W-:-:S13]  /*222c0*/  PLOP3.LUT P0, PT, PT, PT, PT, 0x80, 0x0 ;  /* 0x000000000000781c */ /* 0x000fda0003f0f070 */
.L_x_710:
        /* <DEDUP_REMOVED lines=15> */
.L_x_711:
        /* <DEDUP_REMOVED lines=10> */
[----:B------:R-:W-:Y:S02]  /*22460*/  R2UR UR10, R12 ;  /* 0x000000000c0a72ca */ /* 0x000fe400000e0000 */
[----:B------:R-:W-:Y:S02]  /*22470*/  R2UR UR6, R10 ;  /* 0x000000000a0672ca */ /* 0x000fe400000e0000 */
[----:B------:R-:W-:Y:S02]  /*22480*/  R2UR UR7, R11 ;  /* 0x000000000b0772ca */ /* 0x000fe400000e0000 */
[----:B------:R-:W-:Y:S02]  /*22490*/  PLOP3.LUT P0, PT, PT, PT, PT, 0x80, 0x0 ;  /* 0x000000000000781c */ /* 0x000fe40003f0f070 */
[----:B------:R-:W-:-:S11]  /*224a0*/  IADD3 R7, R7, 0x7c00, RZ ;  /* 0x00007c0007077810 */ /* 0x000fd60007ffe0ff */
.L_x_712:
        /* <DEDUP_REMOVED lines=9> */
[----:B-1----:R-:W-:Y:S05]  /*22540*/  @P0 BRA.U.ANY `(.L_x_712) ;  /* 0xfffffffd00d80947 */ /* 0x002fea000393ffff */
.L_x_696:
[----:B------:R-:W-:Y:S05]  /*22550*/  BSYNC B1 ;  /* 0x0000000000017941 */ /* 0x000fea0003800000 */
.L_x_695:
[----:B------:R-:W-:Y:S01]  /*22560*/  VIADD R9, R3, 0xfffffffe ;  /* 0xfffffffe03097836 */ /* 0x000fe20000000000 */
[----:B------:R-:W-:Y:S01]  /*22570*/  PLOP3.LUT P0, PT, PT, PT, PT, 0x8, 0x0 ;  /* 0x000000000000781c */ /* 0x000fe20003f0e170 */
[----:B------:R-:W-:-:S03]  /*22580*/  VIADD R28, R28, 0x1 ;  /* 0x000000011c1c7836 */ /* 0x000fc60000000000 */
[----:B------:R-:W-:Y:S02]  /*22590*/  ISETP.GE.AND P2, PT, R9, R4, PT ;  /* 0x000000040900720c */ /* 0x000fe40003f46270 */
[----:B------:R-:W-:-:S04]  /*225a0*/  ISETP.NE.AND P1, PT, R28, 0x2, PT ;  /* 0x000000021c00780c */ /* 0x000fc80003f25270 */
[----:B------:R-:W-:Y:S02]  /*225b0*/  SEL R3, RZ, 0x1, P1 ;  /* 0x00000001ff037807 */ /* 0x000fe40000800000 */
[----:B------:R-:W-:Y:S02]  /*225c0*/  SEL R28, R28, RZ, P1 ;  /* 0x000000ff1c1c7207 */ /* 0x000fe40000800000 */
[----:B------:R-:W-:-:S03]  /*225d0*/  LOP3.LUT R30, R30, R3, RZ, 0x3c, !PT ;  /* 0x000000031e1e7212 */ /* 0x000fc600078e3cff */
[----:B------:R-:W-:Y:S05]  /*225e0*/  @!P2 BRA `(.L_x_689) ;  /* 0x0000000800cca947 */ /* 0x000fea0003800000 */
.L_x_731:
[----:B------:R-:W-:Y:S05]  /*225f0*/  YIELD ;  /* 0x0000000000007946 */ /* 0x000fea0003800000 */
[----:B------:R-:W-:Y:S04]  /*22600*/  BSSY B1, `(.L_x_713) ;  /* 0x00000a9000017945 */ /* 0x000fe80003800000 */
[----:B------:R-:W-:Y:S05]  /*22610*/  @!P6 BRA `(.L_x_714) ;  /* 0x00000008009ce947 */ /* 0x000fea0003800000 */
[----:B------:R-:W-:Y:S01]  /*22620*/  LEA R8, R28, R22, 0x3 ;  /* 0x000000161c087211 */ /* 0x000fe200078e18ff */
[----:B------:R-:W1:Y:S01]  /*22630*/  S2R R3, SR_TID.X ;  /* 0x0000000000037919 */ /* 0x000e620000002100 */
[----:B------:R-:W-:Y:S01]  /*22640*/  SHF.L.U32 R7, R30, 0x1f, RZ ;  /* 0x0000001f1e077819 */ /* 0x000fe200000006ff */
[----:B------:R-:W-:Y:S03]  /*22650*/  BSSY B2, `(.L_x_715) ;  /* 0x0000005000027945 */ /* 0x000fe60003800000 */
[----:B------:R-:W2:Y:S01]  /*22660*/  SYNCS.PHASECHK.TRANS64.TRYWAIT P1, [R8+URZ+0x388a0], R7 ;  /* 0x0388a007080075a7 */ /* 0x000ea2000802017f */
[----:B-1----:R-:W-:-:S04]  /*22670*/  LOP3.LUT R3, R3, 0x7f, RZ, 0xc0, !PT ;  /* 0x0000007f03037812 */ /* 0x002fc800078ec0ff */
[----:B------:R-:W-:Y:S01]  /*22680*/  ISETP.NE.AND P2, PT, R3, RZ, PT ;  /* 0x000000ff0300720c */ /* 0x000fe20003f45270 */
[----:B--2---:R-:W-:-:S12]  /*22690*/  @!P1 BRA `(.L_x_716) ;  /* 0x0000006400789947 */ /* 0x004fd80003800000 */
.L_x_867:
[----:B------:R-:W-:Y:S05]  /*226a0*/  BSYNC B2 ;  /* 0x0000000000027941 */ /* 0x000fea0003800000 */
.L_x_715:
[----:B------:R-:W-:Y:S04]  /*226b0*/  BSSY B2, `(.L_x_717) ;  /* 0x0000009000027945 */ /* 0x000fe80003800000 */
[----:B------:R-:W-:Y:S05]  /*226c0*/  @P2 BRA `(.L_x_718) ;  /* 0x00000000001c2947 */ /* 0x000fea0003800000 */
[----:B0-----:R-:W0:Y:S01]  /*226d0*/  S2R R5, SR_TID.X ;  /* 0x0000000000057919 */ /* 0x001e220000002100 */
[----:B------:R-:W-:-:S04]  /*226e0*/  IMAD.MOV.U32 R3, RZ, RZ, 0xa000 ;  /* 0x0000a000ff037424 */ /* 0x000fc800078e00ff */
[----:B------:R2:W-:Y:S01]  /*226f0*/  SYNCS.ARRIVE.TRANS64 RZ, [R8+URZ+0x38890], R3 ;  /* 0x0388900308ff79a7 */ /* 0x0005e2000800003f */
[----:B0-----:R-:W-:-:S04]  /*22700*/  LOP3.LUT R5, R5, 0x1f, RZ, 0xc0, !PT ;  /* 0x0000001f05057812 */ /* 0x001fc800078ec0ff */
[----:B------:R-:W-:-:S13]  /*22710*/  ISETP.NE.AND P1, PT, R5, RZ, PT ;  /* 0x000000ff0500720c */ /* 0x000fda0003f25270 */
[----:B--2---:R-:W-:Y:S05]  /*22720*/  @!P1 BRA `(.L_x_718) ;  /* 0x0000000000049947 */ /* 0x004fea0003800000 */
[----:B------:R-:W-:Y:S01]  /*22730*/  BPT.TRAP 0x1 ;  /* 0x000000040000795c */ /* 0x000fe20000300000 */
.L_x_718:
[----:B------:R-:W-:Y:S05]  /*22740*/  BSYNC B2 ;  /* 0x0000000000027941 */ /* 0x000fea0003800000 */
.L_x_717:
[----:B------:R-:W-:Y:S01]  /*22750*/  IMAD.MOV.U32 R12, RZ, RZ, RZ ;  /* 0x000000ffff0c7224 */ /* 0x000fe200078e00ff */
[----:B------:R-:W-:Y:S01]  /*22760*/  UIADD3 UR4, UP0, UR38, 0x570, URZ ;  /* 0x0000057026047890 */ /* 0x000fe2000ff1e03f */
[----:B------:R-:W-:Y:S01]  /*22770*/  IMAD R6, R28, 0xa000, R22 ;  /* 0x0000a0001c067824 */ /* 0x000fe200078e0216 */
[----:B------:R-:W-:Y:S01]  /*22780*/  PLOP3.LUT P1, PT, PT, PT, PT, 0x80, 0x0 ;  /* 0x000000000000781c */ /* 0x000fe20003f2f070 */
[----:B0-----:R-:W-:Y:S01]  /*22790*/  IMAD R5, R9, 0x50, R0 ;  /* 0x0000005009057824 */ /* 0x001fe200078e0200 */
[----:B------:R-:W-:Y:S01]  /*227a0*/  R2UR UR10, R12 ;  /* 0x000000000c0a72ca */ /* 0x000fe200000e0000 */
[----:B------:R-:W-:Y:S01]  /*227b0*/  VIADD R10, R6, 0x24400 ;  /* 0x00024400060a7836 */ /* 0x000fe20000000000 */
[----:B------:R-:W-:Y:S01]  /*227c0*/  IADD3 R3, R8, 0x38890, RZ ;  /* 0x0003889008037810 */ /* 0x000fe20007ffe0ff */
[----:B------:R-:W-:Y:S01]  /*227d0*/  UIADD3.X UR5, URZ, UR39, URZ, UP0, !UPT ;  /* 0x000000273f057290 */ /* 0x000fe200087fe43f */
[----:B------:R-:W-:Y:S01]  /*227e0*/  UMOV UR6, 0x0 ;  /* 0x0000000000067882 */ /* 0x000fe20000000000 */
[----:B------:R-:W-:-:S10]  /*227f0*/  UMOV UR7, 0x12f00000 ;  /* 0x12f0000000077882 */ /* 0x000fd40000000000 */
.L_x_719:
        /* <DEDUP_REMOVED lines=16> */
.L_x_720:
        /* <DEDUP_REMOVED lines=16> */
.L_x_721:
        /* <DEDUP_REMOVED lines=16> */
.L_x_722:
        /* <DEDUP_REMOVED lines=13> */
.L_x_868:
[----:B------:R-:W-:Y:S05]  /*22bd0*/  BSYNC B2 ;  /* 0x0000000000027941 */ /* 0x000fea0003800000 */
.L_x_723:
        /* <DEDUP_REMOVED lines=11> */
.L_x_726:
[----:B------:R-:W-:Y:S05]  /*22c90*/  BSYNC B2 ;  /* 0x0000000000027941 */ /* 0x000fea0003800000 */
.L_x_725:
        /* <DEDUP_REMOVED lines=8> */
.L_x_727:
        /* <DEDUP_REMOVED lines=15> */
.L_x_728:
        /* <DEDUP_REMOVED lines=15> */
.L_x_729:
        /* <DEDUP_REMOVED lines=15> */
.L_x_730:
        /* <DEDUP_REMOVED lines=10> */
.L_x_714:
[----:B------:R-:W-:Y:S05]  /*23090*/  BSYNC B1 ;  /* 0x0000000000017941 */ /* 0x000fea0003800000 */
.L_x_713:
[C---:B------:R-:W-:Y:S01]  /*230a0*/  ISETP.GT.AND P2, PT, R9.reuse, R4, PT ;  /* 0x000000040900720c */ /* 0x040fe20003f44270 */
[----:B------:R-:W-:Y:S02]  /*230b0*/  VIADD R28, R28, 0x1 ;  /* 0x000000011c1c7836 */ /* 0x000fe40000000000 */
[----:B------:R-:W-:-:S03]  /*230c0*/  VIADD R9, R9, 0xffffffff ;  /* 0xffffffff09097836 */ /* 0x000fc60000000000 */
[----:B------:R-:W-:-:S04]  /*230d0*/  ISETP.NE.AND P1, PT, R28, 0x2, PT ;  /* 0x000000021c00780c */ /* 0x000fc80003f25270 */
[----:B------:R-:W-:Y:S02]  /*230e0*/  SEL R3, RZ, 0x1, P1 ;  /* 0x00000001ff037807 */ /* 0x000fe40000800000 */
[----:B------:R-:W-:Y:S02]  /*230f0*/  SEL R28, R28, RZ, P1 ;  /* 0x000000ff1c1c7207 */ /* 0x000fe40000800000 */
[----:B------:R-:W-:Y:S01]  /*23100*/  LOP3.LUT R30, R30, R3, RZ, 0x3c, !PT ;  /* 0x000000031e1e7212 */ /* 0x000fe200078e3cff */
[----:B------:R-:W-:Y:S06]  /*23110*/  @P2 BRA `(.L_x_731) ;  /* 0xfffffff400342947 */ /* 0x000fec000383ffff */
.L_x_689:
[----:B------:R-:W-:Y:S05]  /*23120*/  BSYNC B0 ;  /* 0x0000000000007941 */ /* 0x000fea0003800000 */
.L_x_688:
[----:B------:R-:W2:Y:S01]  /*23130*/  LDL R32, [R1+0xc] ;  /* 0x00000c0001207983 */ /* 0x000ea20000100800 */
[----:B------:R-:W-:Y:S05]  /*23140*/  @!P0 WARPSYNC.ALL ;  /* 0x0000000000008948 */ /* 0x000fea0003800000 */
[----:B------:R-:W-:Y:S06]  /*23150*/  @!P0 BAR.SYNC.DEFER_BLOCKING 0xc, 0x180 ;  /* 0x0306000000008b1d */ /* 0x000fec0000010000 */
[----:B------:R-:W-:Y:S01]  /*23160*/  BSSY B7, `(.L_x_732) ;  /* 0x000039d000077945 */ /* 0x000fe20003800000 */
[----:B--2---:R-:W-:-:S13]  /*23170*/  ISETP.GT.AND P0, PT, R32, RZ, PT ;  /* 0x000000ff2000720c */ /* 0x004fda0003f04270 */
[----:B------:R-:W-:Y:S05]  /*23180*/  @P0 BRA `(.L_x_733) ;  /* 0x0000000000480947 */ /* 0x000fea0003800000 */
[----:B------:R-:W1:Y:S02]  /*23190*/  S2R R3, SR_TID.X ;  /* 0x0000000000037919 */ /* 0x000e640000002100 */
[----:B-1----:R-:W-:-:S04]  /*231a0*/  LOP3.LUT R3, R3, 0x7f, RZ, 0xc0, !PT ;  /* 0x0000007f03037812 */ /* 0x002fc800078ec0ff */
[----:B------:R-:W-:-:S13]  /*231b0*/  ISETP.NE.AND P0, PT, R3, RZ, PT ;  /* 0x000000ff0300720c */ /* 0x000fda0003f05270 */
[----:B------:R-:W-:Y:S05]  /*231c0*/  @P0 BRA `(.L_x_734) ;  /* 0x0000003800580947 */ /* 0x000fea0003800000 */
[----:B0-----:R-:W0:Y:S01]  /*231d0*/  S2R R5, SR_LANEID ;  /* 0x0000000000057919 */ /* 0x001e220000000000 */
[----:B------:R-:W-:Y:S01]  /*231e0*/  VOTEU.ANY UR4, UPT, PT ;  /* 0x0000000000047886 */ /* 0x000fe200038e0100 */
[----:B------:R-:W1:Y:S01]  /*231f0*/  LDC.64 R2, c[0x0][0xc60] ;  /* 0x00031800ff027b82 */ /* 0x000e620000000a00 */
[----:B------:R-:W0:Y:S01]  /*23200*/  FLO.U32 R0, UR4 ;  /* 0x0000000400007d00 */ /* 0x000e2200080e0000 */
[----:B------:R-:W-:Y:S01]  /*23210*/  ULDC.64 UR6, c[0x0][0x208] ;  /* 0x0000820000067ab9 */ /* 0x000fe20000000a00 */
[----:B0-----:R-:W-:-:S06]  /*23220*/  ISETP.EQ.U32.AND P0, PT, R0, R5, PT ;  /* 0x000000050000720c */ /* 0x001fcc0003f02070 */
[----:B------:R-:W1:Y:S07]  /*23230*/  POPC R5, UR4 ;  /* 0x0000000400057d09 */ /* 0x000e6e0008000000 */
[----:B-1----:R-:W2:Y:S01]  /*23240*/  @P0 ATOMG.E.ADD.STRONG.GPU PT, R3, desc[UR6][R2.64], R5 ;  /* 0x00000005020309a8 */ /* 0x002ea200081ee1c6 */
[----:B------:R-:W0:Y:S02]  /*23250*/  S2R R4, SR_LTMASK ;  /* 0x0000000000047919 */ /* 0x000e240000003900 */
[----:B0-----:R-:W-:-:S04]  /*23260*/  LOP3.LUT R4, R4, UR4, RZ, 0xc0, !PT ;  /* 0x0000000404047c12 */ /* 0x001fc8000f8ec0ff */
[----:B------:R-:W0:Y:S01]  /*23270*/  POPC R7, R4 ;  /* 0x0000000400077309 */ /* 0x000e220000000000 */
[----:B--2---:R-:W0:Y:S02]  /*23280*/  SHFL.IDX PT, R0, R3, R0, 0x1f ;  /* 0x00001f0003007589 */ /* 0x004e2400000e0000 */
[----:B0-----:R-:W-:Y:S01]  /*23290*/  IADD3 R16, R0, UR36, R7 ;  /* 0x0000002400107c10 */ /* 0x001fe2000fffe007 */
[----:B------:R-:W-:Y:S06]  /*232a0*/  BRA `(.L_x_734) ;  /* 0x0000003800207947 */ /* 0x000fec0003800000 */
.L_x_733:
[----:B------:R-:W-:Y:S01]  /*232b0*/  IADD3 R0, R22, 0x24400, RZ ;  /* 0x0002440016007810 */ /* 0x000fe20007ffe0ff */
[----:B------:R-:W-:Y:S03]  /*232c0*/  BSSY B6, `(.L_x_735) ;  /* 0x0000013000067945 */ /* 0x000fe60003800000 */
[----:B------:R-:W-:-:S13]  /*232d0*/  LOP3.LUT P0, RZ, R0, 0x3ff, RZ, 0xc0, !PT ;  /* 0x000003ff00ff7812 */ /* 0x000fda000780c0ff */
[----:B------:R-:W-:Y:S05]  /*232e0*/  @!P0 BRA `(.L_x_736) ;  /* 0x0000000000408947 */ /* 0x000fea0003800000 */
[----:B------:R-:W-:Y:S01]  /*232f0*/  MOV R2, 0x0 ;  /* 0x0000000000027802 */ /* 0x000fe20000000f00 */
[----:B------:R-:W-:Y:S01]  /*23300*/  ULDC.64 UR6, c[0x4][0x138] ;  /* 0x01004e0000067ab9 */ /* 0x000fe20000000a00 */
[----:B------:R-:W-:Y:S01]  /*23310*/  ULDC.64 UR8, c[0x4][0x140] ;  /* 0x0100500000087ab9 */ /* 0x000fe20000000a00 */
[----:B------:R-:W-:Y:S01]  /*23320*/  ULDC.64 UR4, c[0x4][0x98] ;  /* 0x0100260000047ab9 */ /* 0x000fe20000000a00 */
[----:B------:R-:W-:Y:S01]  /*23330*/  IMAD.U32 R4, RZ, RZ, UR6 ;  /* 0x00000006ff047e24 */ /* 0x000fe2000f8e00ff */
[----:B------:R-:W-:Y:S01]  /*23340*/  MOV R6, UR8 ;  /* 0x0000000800067c02 */ /* 0x000fe20008000f00 */
[----:B------:R-:W1:Y:S01]  /*23350*/  LDC.64 R2, c[0x4][R2] ;  /* 0x0100000002027b82 */ /* 0x000e620000000a00 */
[----:B0-----:R-:W-:Y:S01]  /*23360*/  IMAD.U32 R5, RZ, RZ, UR7 ;  /* 0x00000007ff057e24 */ /* 0x001fe2000f8e00ff */
[----:B------:R-:W-:Y:S01]  /*23370*/  MOV R11, UR5 ;  /* 0x00000005000b7c02 */ /* 0x000fe20008000f00 */
[----:B------:R-:W-:Y:S01]  /*23380*/  IMAD.U32 R7, RZ, RZ, UR9 ;  /* 0x00000009ff077e24 */ /* 0x000fe2000f8e00ff */
[----:B------:R-:W-:Y:S01]  /*23390*/  MOV R13, RZ ;  /* 0x000000ff000d7202 */ /* 0x000fe20000000f00 */
[----:B------:R-:W-:-:S02]  /*233a0*/  IMAD.U32 R10, RZ, RZ, UR4 ;  /* 0x00000004ff0a7e24 */ /* 0x000fc4000f8e00ff */
[----:B------:R-:W-:Y:S02]  /*233b0*/  IMAD.MOV.U32 R8, RZ, RZ, 0x70 ;  /* 0x00000070ff087424 */ /* 0x000fe400078e00ff */
[----:B------:R-:W-:-:S07]  /*233c0*/  IMAD.MOV.U32 R12, RZ, RZ, 0x1 ;  /* 0x00000001ff0c7424 */ /* 0x000fce00078e00ff */
[----:B------:R-:W-:-:S07]  /*233d0*/  LEPC R20, `(.L_x_736) ;  /* 0x000000001014794e */ /* 0x000fce0000000000 */
[----:B-1----:R-:W-:Y:S05]  /*233e0*/  CALL.ABS.NOINC R2 ;  /* 0x0000000002007343 */ /* 0x002fea0003c00000 */
.L_x_736:
[----:B------:R-:W-:Y:S05]  /*233f0*/  BSYNC B6 ;  /* 0x0000000000067941 */ /* 0x000fea0003800000 */
.L_x_735:
        /* <DEDUP_REMOVED lines=9> */
[----:B------:R-:W-:Y:S01]  /*23490*/  IMAD.U32 R4, RZ, RZ, UR6 ;  /* 0x00000006ff047e24 */ /* 0x000fe2000f8e00ff */
[----:B0-----:R-:W-:Y:S01]  /*234a0*/  MOV R5, UR7 ;  /* 0x0000000700057c02 */ /* 0x001fe20008000f00 */
[----:B------:R-:W-:Y:S01]  /*234b0*/  IMAD.U32 R6, RZ, RZ, UR8 ;  /* 0x00000008ff067e24 */ /* 0x000fe2000f8e00ff */
[----:B------:R-:W-:Y:S01]  /*234c0*/  MOV R10, UR4 ;  /* 0x00000004000a7c02 */ /* 0x000fe20008000f00 */
[----:B------:R-:W-:Y:S01]  /*234d0*/  IMAD.U32 R7, RZ, RZ, UR9 ;  /* 0x00000009ff077e24 */ /* 0x000fe2000f8e00ff */
[----:B------:R-:W-:Y:S01]  /*234e0*/  MOV R12, 0x1 ;  /* 0x00000001000c7802 */ /* 0x000fe20000000f00 */
[----:B------:R-:W-:-:S02]  /*234f0*/  IMAD.U32 R11, RZ, RZ, UR5 ;  /* 0x00000005ff0b7e24 */ /* 0x000fc4000f8e00ff */
[----:B------:R-:W-:Y:S02]  /*23500*/  IMAD.MOV.U32 R8, RZ, RZ, 0x70 ;  /* 0x00000070ff087424 */ /* 0x000fe400078e00ff */
[----:B-1----:R-:W-:-:S07]  /*23510*/  IMAD.MOV.U32 R13, RZ, RZ, RZ ;  /* 0x000000ffff0d7224 */ /* 0x002fce00078e00ff */
[----:B------:R-:W-:-:S07]  /*23520*/  LEPC R20, `(.L_x_739) ;  /* 0x000000001014794e */ /* 0x000fce0000000000 */
[----:B--2---:R-:W-:Y:S05]  /*23530*/  CALL.ABS.NOINC R2 ;  /* 0x0000000002007343 */ /* 0x004fea0003c00000 */
.L_x_739:
[----:B------:R0:W1:Y:S01]  /*23540*/  LDC.64 R2, c[0x4][R26] ;  /* 0x010000001a027b82 */ /* 0x0000620000000a00 */
[----:B------:R-:W-:Y:S01]  /*23550*/  ULDC.64 UR4, c[0x4][0x138] ;  /* 0x01004e0000047ab9 */ /* 0x000fe20000000a00 */
[----:B------:R-:W-:Y:S01]  /*23560*/  ULDC.64 UR6, c[0x4][0x140] ;  /* 0x0100500000067ab9 */ /* 0x000fe20000000a00 */
[----:B------:R-:W-:Y:S01]  /*23570*/  ULDC.64 UR8, c[0x4][0xa8] ;  /* 0x01002a0000087ab9 */ /* 0x000fe20000000a00 */
        /* <DEDUP_REMOVED lines=11> */
.L_x_738:
[----:B------:R-:W-:Y:S05]  /*23630*/  BSYNC B6 ;  /* 0x0000000000067941 */ /* 0x000fea0003800000 */
.L_x_737:
[----:B------:R-:W2:Y:S01]  /*23640*/  LDL R21, [R1+0x2c] ;  /* 0x00002c0001157983 */ /* 0x000ea20000100800 */
[----:B------:R-:W-:-:S03]  /*23650*/  ULDC.64 UR4, c[0x0][0x9f8] ;  /* 0x00027e0000047ab9 */ /* 0x000fc60000000a00 */
[----:B------:R-:W3:Y:S01]  /*23660*/  LDL R2, [R1+0x10] ;  /* 0x0000100001027983 */ /* 0x000ee20000100800 */
[----:B------:R-:W-:Y:S01]  /*23670*/  ISETP.NE.U32.AND P0, PT, RZ, UR4, PT ;  /* 0x00000004ff007c0c */ /* 0x000fe2000bf05070 */
[----:B------:R-:W-:Y:S01]  /*23680*/  ULDC.64 UR6, c[0x0][0x208] ;  /* 0x0000820000067ab9 */ /* 0x000fe20000000a00 */
[----:B------:R-:W1:Y:S01]  /*23690*/  LDC R0, c[0x0][0x430] ;  /* 0x00010c00ff007b82 */ /* 0x000e620000000800 */
[----:B------:R-:W4:Y:S01]  /*236a0*/  S2R R20, SR_TID.X ;  /* 0x0000000000147919 */ /* 0x000f220000002100 */
[----:B------:R-:W-:-:S13]  /*236b0*/  ISETP.NE.AND.EX P0, PT, RZ, UR5, PT, P0 ;  /* 0x00000005ff007c0c */ /* 0x000fda000bf05300 */
[----:B------:R-:W-:Y:S01]  /*236c0*/  @P0 IADD3 R24, P1, R24, UR4, RZ ;  /* 0x0000000418180c10 */ /* 0x000fe2000ff3e0ff */
[----:B------:R-:W-:-:S03]  /*236d0*/  ULDC UR4, c[0x0][0x2f4] ;  /* 0x0000bd0000047ab9 */ /* 0x000fc60000000800 */
[----:B------:R-:W-:-:S05]  /*236e0*/  @P0 IADD3.X R25, R25, UR5, RZ, P1, !PT ;  /* 0x0000000519190c10 */ /* 0x000fca0008ffe4ff */
[----:B------:R-:W3:Y:S01]  /*236f0*/  @P0 LDG.E R33, desc[UR6][R24.64] ;  /* 0x0000000618210981 */ /* 0x000ee2000c1e1900 */
[----:B----4-:R-:W-:-:S04]  /*23700*/  LOP3.LUT R20, R20, 0x7f, RZ, 0xc0, !PT ;  /* 0x0000007f14147812 */ /* 0x010fc800078ec0ff */
[----:B------:R-:W-:Y:S02]  /*23710*/  SHF.R.U32.HI R26, RZ, 0x3, R20 ;  /* 0x00000003ff1a7819 */ /* 0x000fe40000011614 */
[----:B------:R-:W4:Y:S01]  /*23720*/  S2R R20, SR_TID.X ;  /* 0x0000000000147919 */ /* 0x000f220000002100 */
[----:B-1----:R-:W-:-:S13]  /*23730*/  ISETP.NE.AND P1, PT, R0, 0x1, PT ;  /* 0x000000010000780c */ /* 0x002fda0003f25270 */
[----:B------:R-:W1:Y:S08]  /*23740*/  @P1 LDC R7, c[0x0][0x434] ;  /* 0x00010d00ff071b82 */ /* 0x000e700000000800 */
[----:B0-----:R-:W0:Y:S01]  /*23750*/  @P1 LDC R5, c[0x0][0x438] ;  /* 0x00010e00ff051b82 */ /* 0x001e220000000800 */
[----:B----4-:R-:W-:-:S05]  /*23760*/  IMAD.SHL.U32 R20, R20, 0x10, RZ ;  /* 0x0000001014147824 */ /* 0x010fca00078e00ff */
[----:B------:R-:W-:Y:S02]  /*23770*/  LOP3.LUT R20, R26, 0x70, R20, 0xf8, !PT ;  /* 0x000000701a147812 */ /* 0x000fe400078ef814 */
[----:B------:R-:W-:Y:S02]  /*23780*/  LOP3.LUT R23, R23, 0xfffffffe, RZ, 0xc0, !PT ;  /* 0xfffffffe17177812 */ /* 0x000fe400078ec0ff */
[----:B------:R-:W-:Y:S01]  /*23790*/  LOP3.LUT R9, R36, 0x80, RZ, 0xfc, !PT ;  /* 0x0000008024097812 */ /* 0x000fe200078efcff */
[----:B------:R-:W-:Y:S01]  /*237a0*/  UMOV UR5, 0xffffffff ;  /* 0xffffffff00057882 */ /* 0x000fe20000000000 */
[----:B--2---:R-:W-:-:S05]  /*237b0*/  IADD3 R26, R21, -0x1, RZ ;  /* 0xffffffff151a7810 */ /* 0x004fca0007ffe0ff */
[----:B------:R-:W-:-:S05]  /*237c0*/  IMAD R6, R26, 0x50, R20 ;  /* 0x000000501a067824 */ /* 0x000fca00078e0214 */
[----:B------:R-:W-:-:S04]  /*237d0*/  ISETP.GE.AND P0, PT, R6, R32, PT ;  /* 0x000000200600720c */ /* 0x000fc80003f06270 */
[----:B------:R-:W-:Y:S01]  /*237e0*/  ISETP.GT.U32.OR P0, PT, R20, 0x4f, P0 ;  /* 0x0000004f1400780c */ /* 0x000fe20000704470 */
[----:B---3--:R-:W-:-:S04]  /*237f0*/  IMAD.IADD R6, R6, 0x1, R2 ;  /* 0x0000000106067824 */ /* 0x008fc800078e0202 */
[----:B-1----:R-:W-:-:S08]  /*23800*/  @P1 IMAD.HI.U32 R7, R6, R7, RZ ;  /* 0x0000000706071227 */ /* 0x002fd000078e00ff */
[----:B------:R-:W1:Y:S01]  /*23810*/  @!P0 LDC.64 R2, c[0x0][0x428] ;  /* 0x00010a00ff028b82 */ /* 0x000e620000000a00 */
[----:B------:R-:W-:Y:S01]  /*23820*/  IMAD.MOV.U32 R4, RZ, RZ, R6 ;  /* 0x000000ffff047224 */ /* 0x000fe200078e0006 */
[----:B0-----:R-:W-:Y:S02]  /*23830*/  @P1 SHF.R.U32.HI R4, RZ, R5, R7 ;  /* 0x00000005ff041219 */ /* 0x001fe40000011607 */
[----:B------:R-:W-:Y:S02]  /*23840*/  SHF.R.S32.HI R8, RZ, 0x1f, R33 ;  /* 0x0000001fff087819 */ /* 0x000fe40000011421 */
[----:B------:R-:W-:-:S05]  /*23850*/  IADD3 R5, -R4, RZ, RZ ;  /* 0x000000ff04057210 */ /* 0x000fca0007ffe1ff */
[----:B------:R-:W-:Y:S01]  /*23860*/  IMAD R0, R0, R5, R6 ;  /* 0x0000000500007224 */ /* 0x000fe200078e0206 */
[--C-:B------:R-:W-:Y:S01]  /*23870*/  @!P0 SHF.R.S32.HI R5, RZ, 0x1f, R4.reuse ;  /* 0x0000001fff058819 */ /* 0x100fe20000011404 */
[-C--:B-1----:R-:W-:Y:S02]  /*23880*/  @!P0 IMAD R6, R8, R2.reuse, RZ ;  /* 0x0000000208068224 */ /* 0x082fe400078e02ff */
[----:B------:R-:W-:-:S04]  /*23890*/  @!P0 IMAD.WIDE.U32 R4, R33, R2, R4 ;  /* 0x0000000221048225 */ /* 0x000fc800078e0004 */
[----:B------:R-:W-:Y:S02]  /*238a0*/  @!P0 IMAD R6, R33, R3, R6 ;  /* 0x0000000321068224 */ /* 0x000fe400078e0206 */
[----:B------:R-:W0:Y:S02]  /*238b0*/  @!P0 LDC.64 R2, c[0x0][0x418] ;  /* 0x00010600ff028b82 */ /* 0x000e240000000a00 */
[----:B------:R-:W-:Y:S01]  /*238c0*/  @!P0 IMAD.IADD R6, R5, 0x1, R6 ;  /* 0x0000000105068824 */ /* 0x000fe200078e0206 */
[----:B------:R-:W-:Y:S02]  /*238d0*/  MOV R7, UR37 ;  /* 0x0000002500077c02 */ /* 0x000fe40008000f00 */
[----:B0-----:R-:W-:-:S04]  /*238e0*/  @!P0 LEA R2, P1, R4, R2, 0x2 ;  /* 0x0000000204028211 */ /* 0x001fc800078210ff */
[----:B------:R-:W-:Y:S01]  /*238f0*/  @!P0 LEA.HI.X R3, R4, R3, R6, 0x2, P1 ;  /* 0x0000000304038211 */ /* 0x000fe200008f1406 */
[----:B------:R-:W-:-:S06]  /*23900*/  IMAD.MOV.U32 R4, RZ, RZ, RZ ;  /* 0x000000ffff047224 */ /* 0x000fcc00078e00ff */
[----:B------:R0:W5:Y:S01]  /*23910*/  @!P0 LDG.E R4, desc[UR6][R2.64] ;  /* 0x0000000602048981 */ /* 0x000162000c1e1900 */
[----:B------:R-:W-:Y:S02]  /*23920*/  ISETP.GT.U32.AND P0, PT, R20, 0x4f, PT ;  /* 0x0000004f1400780c */ /* 0x000fe40003f04070 */
[----:B------:R-:W-:Y:S01]  /*23930*/  ISETP.NE.AND P2, PT, R7, 0x3, PT ;  /* 0x000000030700780c */ /* 0x000fe20003f45270 */
[----:B------:R1:W-:Y:S10]  /*23940*/  STL [R1+0x14], R8 ;  /* 0x0000140801007387 */ /* 0x0003f40000100800 */
[----:B------:R-:W-:-:S02]  /*23950*/  @P0 LOP3.LUT R23, R23, 0x1, RZ, 0xfc, !PT ;  /* 0x0000000117170812 */ /* 0x000fc400078efcff */
[C---:B------:R-:W-:Y:S02]  /*23960*/  ISETP.GE.AND P0, PT, R36.reuse, UR4, PT ;  /* 0x0000000424007c0c */ /* 0x040fe4000bf06270 */
[----:B------:R-:W-:Y:S02]  /*23970*/  LOP3.LUT R23, R23, 0xffffffdf, RZ, 0xc0, !PT ;  /* 0xffffffdf17177812 */ /* 0x000fe400078ec0ff */
[----:B-1----:R-:W-:Y:S02]  /*23980*/  LOP3.LUT R8, R36, 0x40, RZ, 0xfc, !PT ;  /* 0x0000004024087812 */ /* 0x002fe400078efcff */
[----:B------:R-:W-:Y:S02]  /*23990*/  @P2 LOP3.LUT R23, R23, 0x20, RZ, 0xfc, !PT ;  /* 0x0000002017172812 */ /* 0x000fe400078efcff */
[----:B------:R-:W-:Y:S02]  /*239a0*/  ISETP.GE.AND P3, PT, R8, UR4, PT ;  /* 0x0000000408007c0c */ /* 0x000fe4000bf66270 */
[----:B------:R-:W-:-:S04]  /*239b0*/  LOP3.LUT R23, R23, 0xffffffef, RZ, 0xc0, !PT ;  /* 0xffffffef17177812 */ /* 0x000fc800078ec0ff */
[----:B------:R-:W-:-:S04]  /*239c0*/  @P0 LOP3.LUT R23, R23, 0x10, RZ, 0xfc, !PT ;  /* 0x0000001017170812 */ /* 0x000fc800078efcff */
[----:B------:R-:W-:Y:S02]  /*239d0*/  LOP3.LUT R23, R23, 0xfffffff7, RZ, 0xc0, !PT ;  /* 0xfffffff717177812 */ /* 0x000fe400078ec0ff */
[----:B------:R-:W-:Y:S02]  /*239e0*/  LOP3.LUT R8, R36, 0xc0, RZ, 0xfc, !PT ;  /* 0x000000c024087812 */ /* 0x000fe400078efcff */
[----:B------:R-:W-:Y:S02]  /*239f0*/  ISETP.GE.AND P1, PT, R9, UR4, PT ;  /* 0x0000000409007c0c */ /* 0x000fe4000bf26270 */
[----:B------:R-:W-:Y:S02]  /*23a00*/  @P3 LOP3.LUT R23, R23, 0x8, RZ, 0xfc, !PT ;  /* 0x0000000817173812 */ /* 0x000fe400078efcff */
[----:B------:R-:W-:Y:S02]  /*23a10*/  ISETP.GE.AND P0, PT, R8, UR4, PT ;  /* 0x0000000408007c0c */ /* 0x000fe4000bf06270 */
[----:B------:R-:W-:-:S04]  /*23a20*/  LOP3.LUT R23, R23, 0xfffffffd, RZ, 0xc0, !PT ;  /* 0xfffffffd17177812 */ /* 0x000fc800078ec0ff */
[----:B------:R-:W-:-:S04]  /*23a30*/  LOP3.LUT R23, R23, 0xfffffffb, RZ, 0xc0, !PT ;  /* 0xfffffffb17177812 */ /* 0x000fc800078ec0ff */
[----:B------:R-:W-:-:S04]  /*23a40*/  @P1 LOP3.LUT R23, R23, 0x4, RZ, 0xfc, !PT ;  /* 0x0000000417171812 */ /* 0x000fc800078efcff */
[----:B------:R-:W-:Y:S01]  /*23a50*/  @P0 LOP3.LUT R23, R23, 0x2, RZ, 0xfc, !PT ;  /* 0x0000000217170812 */ /* 0x000fe200078efcff */
[----:B0-----:R-:W-:Y:S06]  /*23a60*/  BRA.DIV UR5, `(.L_x_740) ;  /* 0x0000005205ac7947 */ /* 0x001fec000b800000 */
.L_x_871:
[----:B------:R-:W-:Y:S01]  /*23a70*/  SHF.R.S32.HI R32, RZ, 0x1f, R18 ;  /* 0x0000001fff207819 */ /* 0x000fe20000011412 */
[----:B------:R-:W-:Y:S06]  /*23a80*/  @!P2 BRA `(.L_x_741) ;  /* 0x000000000004a947 */ /* 0x000fec0003800000 */
[----:B------:R-:W-:Y:S01]  /*23a90*/  BPT.TRAP 0x1 ;  /* 0x000000040000795c */ /* 0x000fe20000300000 */
.L_x_741:
        /* <DEDUP_REMOVED lines=25> */
.L_x_872:
[----:B------:R-:W-:Y:S05]  /*23c30*/  BSYNC B0 ;  /* 0x0000000000007941 */ /* 0x000fea0003800000 */
.L_x_742:
[----:B------:R-:W2:Y:S01]  /*23c40*/  LDL R9, [R1+0xc] ;  /* 0x00000c0001097983 */ /* 0x000ea20000100800 */
        /* <DEDUP_REMOVED lines=11> */
[----:B------:R-:W-:Y:S01]  /*23d00*/  IMAD R0, R32, UR4, RZ ;  /* 0x0000000420007c24 */ /* 0x000fe2000f8e02ff */
[----:B------:R-:W-:Y:S01]  /*23d10*/  IADD3 R3, R3, R7, RZ ;  /* 0x0000000703037210 */ /* 0x000fe20007ffe0ff */
[----:B------:R-:W-:Y:S02]  /*23d20*/  IMAD R7, R27, 0x5000, R34 ;  /* 0x000050001b077824 */ /* 0x000fe400078e0222 */
[C---:B------:R-:W-:Y:S02]  /*23d30*/  IMAD R0, R18.reuse, UR5, R0 ;  /* 0x0000000512007c24 */ /* 0x040fe4000f8e0200 */
[----:B------:R-:W-:Y:S01]  /*23d40*/  IMAD.WIDE.U32 R2, R18, UR4, R2 ;  /* 0x0000000412027c25 */ /* 0x000fe2000f8e0002 */
[----:B------:R-:W-:-:S03]  /*23d50*/  ULDC.64 UR4, c[0x0][0x2e8] ;  /* 0x0000ba0000047ab9 */ /* 0x000fc60000000a00 */
        /* <DEDUP_REMOVED lines=15> */
[C---:B------:R-:W-:Y:S01]  /*23e50*/  LOP3.LUT P3, RZ, R23.reuse, 0x4, RZ, 0xc0, !PT ;  /* 0x0000000417ff7812 */ /* 0x040fe2000786c0ff */
[----:B------:R-:W-:Y:S01]  /*23e60*/  ULDC.64 UR4, c[0x0][0x208] ;  /* 0x0000820000047ab9 */ /* 0x000fe20000000a00 */
[----:B------:R-:W-:Y:S01]  /*23e70*/  LOP3.LUT P2, RZ, R23, 0x2, RZ, 0xc0, !PT ;  /* 0x0000000217ff7812 */ /* 0x000fe2000784c0ff */
[----:B------:R-:W-:Y:S01]  /*23e80*/  SHFL.IDX PT, R8, R6, 0x1, 0x181f ;  /* 0x00381f0006087f89 */ /* 0x000fe200000e0000 */
[----:B0-----:R-:W-:-:S04]  /*23e90*/  @P0 LEA R3, P1, R36, R3, 0x1 ;  /* 0x0000000324030211 */ /* 0x001fc800078208ff */
[----:B-1----:R-:W-:Y:S02]  /*23ea0*/  @P0 IADD3.X R2, RZ, R2, RZ, P1, !PT ;  /* 0x00000002ff020210 */ /* 0x002fe40000ffe4ff */
[----:B------:R-:W-:Y:S02]  /*23eb0*/  ISETP.GE.AND P1, PT, R4, 0x11, PT ;  /* 0x000000110400780c */ /* 0x000fe40003f26270 */
[----:B------:R-:W-:-:S04]  /*23ec0*/  @P0 LOP3.LUT R3, R3, R2, RZ, 0x3c, !PT ;  /* 0x0000000203030212 */ /* 0x000fc800078e3cff */
[----:B------:R-:W-:-:S04]  /*23ed0*/  @P0 LOP3.LUT R2, R3, R2, RZ, 0x3c, !PT ;  /* 0x0000000203020212 */ /* 0x000fc800078e3cff */
[----:B------:R-:W-:-:S03]  /*23ee0*/  @P0 LOP3.LUT R3, R3, R2, RZ, 0x3c, !PT ;  /* 0x0000000203030212 */ /* 0x000fc600078e3cff */
[----:B------:R-:W-:Y:S02]  /*23ef0*/  @P1 LEA R21, R7, R22, 0x1 ;  /* 0x0000001607151211 */ /* 0x000fe400078e08ff */
[----:B------:R-:W-:Y:S04]  /*23f00*/  @P0 LDGSTS.E.BYPASS.LTC128B.128 [R9+0x24400], desc[UR4][R2.64], !P5 ;  /* 0x2440000002090fae */ /* 0x000fe8000e901d44 */
[----:B------:R-:W-:Y:S04]  /*23f10*/  @P0 LDGSTS.E.BYPASS.LTC128B.128 [R9+0x26c00], desc[UR4][R2.64+0x80], !P4 ;  /* 0x26c0008002090fae */ /* 0x000fe8000e101d44 */
[----:B------:R-:W-:Y:S04]  /*23f20*/  @P0 LDGSTS.E.BYPASS.LTC128B.128 [R9+0x29400], desc[UR4][R2.64+0x100], !P3 ;  /* 0x2940010002090fae */ /* 0x000fe8000d901d44 */
[----:B------:R0:W-:Y:S04]  /*23f30*/  @P0 LDGSTS.E.BYPASS.LTC128B.128 [R9+0x2bc00], desc[UR4][R2.64+0x180], !P2 ;  /* 0x2bc0018002090fae */ /* 0x0001e8000d101d44 */
[----:B0-----:R-:W0:Y:S02]  /*23f40*/  SHFL.IDX PT, R2, R0, 0x1, 0x181f ;  /* 0x00381f0000027f89 */ /* 0x001e2400000e0000 */
        /* <DEDUP_REMOVED lines=28> */
.L_x_884:
[----:B------:R-:W-:Y:S01]  /*24110*/  ISETP.GE.AND P0, PT, R4, 0x41, PT ;  /* 0x000000410400780c */ /* 0x000fe20003f06270 */
[----:B------:R-:W-:-:S12]  /*24120*/  BSSY B0, `(.L_x_745) ;  /* 0x0000011000007945 */ /* 0x000fd80003800000 */
[----:B------:R-:W-:Y:S05]  /*24130*/  @!P0 BRA `(.L_x_746) ;  /* 0x00000000003c8947 */ /* 0x000fea0003800000 */
[C---:B------:R-:W-:Y:S01]  /*24140*/  LOP3.LUT P4, RZ, R23.reuse, 0x10, RZ, 0xc0, !PT ;  /* 0x0000001017ff7812 */ /* 0x040fe2000788c0ff */
[----:B------:R-:W-:Y:S01]  /*24150*/  ULDC.64 UR4, c[0x0][0x208] ;  /* 0x0000820000047ab9 */ /* 0x000fe20000000a00 */
[C---:B------:R-:W-:Y:S02]  /*24160*/  LOP3.LUT P3, RZ, R23.reuse, 0x8, RZ, 0xc0, !PT ;  /* 0x0000000817ff7812 */ /* 0x040fe4000786c0ff */
[C---:B------:R-:W-:Y:S02]  /*24170*/  LOP3.LUT P2, RZ, R23.reuse, 0x4, RZ, 0xc0, !PT ;  /* 0x0000000417ff7812 */ /* 0x040fe4000784c0ff */
[----:B------:R-:W-:Y:S02]  /*24180*/  LOP3.LUT P1, RZ, R23, 0x2, RZ, 0xc0, !PT ;  /* 0x0000000217ff7812 */ /* 0x000fe4000782c0ff */
[----:B0-----:R-:W-:Y:S02]  /*24190*/  LEA R2, P0, R36, R0, 0x1 ;  /* 0x0000000024027211 */ /* 0x001fe400078008ff */
[----:B------:R-:W-:-:S03]  /*241a0*/  LEA R7, R7, R22, 0x1 ;  /* 0x0000001607077211 */ /* 0x000fc600078e08ff */
        /* <DEDUP_REMOVED lines=8> */
.L_x_746:
[----:B------:R-:W-:Y:S05]  /*24230*/  BSYNC B0 ;  /* 0x0000000000007941 */ /* 0x000fea0003800000 */
.L_x_745:
[----:B------:R-:W-:Y:S01]  /*24240*/  NOP ;  /* 0x0000000000007918 */ /* 0x000fe20000000000 */
[----:B------:R-:W-:-:S13]  /*24250*/  PLOP3.LUT P0, PT, PT, PT, PT, 0x80, 0x0 ;  /* 0x000000000000781c */ /* 0x000fda0003f0f070 */
.L_x_747:
[----:B------:R-:W-:Y:S02]  /*24260*/  PLOP3.LUT P1, PT, P1, P0, PT, 0xa2, 0x0 ;  /* 0x000000000000781c */ /* 0x000fe40000f21472 */
[----:B------:R-:W-:-:S08]  /*24270*/  @P0 R2UR P1, UR4, R5 ;  /* 0x00000000050402ca */ /* 0x000fd00000020000 */
[----:B------:R-:W-:-:S05]  /*24280*/  @P0 PLOP3.LUT P0, PT, P1, PT, PT, 0x80, 0x0 ;  /* 0x000000000000081c */ /* 0x000fca0000f0f070 */
[----:B------:R-:W-:Y:S01]  /*24290*/  @!P1 SYNCS.ARRIVE.TRANS64.RED.A0T1 RZ, [UR4+0x38830], RZ ;  /* 0x038830ffffff99a7 */ /* 0x000fe20008200404 */
[----:B------:R-:W-:Y:S07]  /*242a0*/  @!P1 ARRIVES.LDGSTSBAR.64.TRANSCNT [UR4+0x38830] ;  /* 0x03883000ff0099b0 */ /* 0x000fee0008000a84 */
[----:B------:R-:W-:Y:S05]  /*242b0*/  @P0 BRA.U.ANY `(.L_x_747) ;  /* 0xfffffffd00e80947 */ /* 0x000fea000393ffff */
[----:B------:R-:W-:Y:S01]  /*242c0*/  NOP ;  /* 0x0000000000007918 */ /* 0x000fe20000000000 */
[----:B------:R-:W-:-:S05]  /*242d0*/  IMAD.U32 R0, RZ, RZ, UR37 ;  /* 0x00000025ff007e24 */ /* 0x000fca000f8e00ff */
[----:B------:R-:W-:-:S13]  /*242e0*/  ISETP.NE.AND P2, PT, R0, 0x3, PT ;  /* 0x000000030000780c */ /* 0x000fda0003f45270 */
[----:B------:R-:W-:Y:S05]  /*242f0*/  @!P2 BRA `(.L_x_748) ;  /* 0x000000000004a947 */ /* 0x000fea0003800000 */
[----:B------:R-:W-:Y:S01]  /*24300*/  BPT.TRAP 0x1 ;  /* 0x000000040000795c */ /* 0x000fe20000300000 */
.L_x_748:
[----:B------:R3:W5:Y:S01]  /*24310*/  LDL.LU R0, [R1+0x1c] ;  /* 0x00001c0001007983 */ /* 0x0007620000300800 */
[----:B------:R3:W-:Y:S02]  /*24320*/  SYNCS.ARRIVE.TRANS64.A1T0 RZ, [R5+URZ+0x38830], RZ ;  /* 0x038830ff05ff79a7 */ /* 0x0007e4000810003f */
[----:B------:R-:W-:Y:S05]  /*24330*/  WARPSYNC.ALL ;  /* 0x0000000000007948 */ /* 0x000fea0003800000 */
[----:B------:R-:W-:Y:S01]  /*24340*/  ULDC.64 UR4, c[0x0][0xa00] ;  /* 0x0002800000047ab9 */ /* 0x000fe20000000a00 */
[----:B------:R-:W-:Y:S01]  /*24350*/  BSSY B6, `(.L_x_749) ;  /* 0x0000021000067945 */ /* 0x000fe20003800000 */
[----:B------:R-:W-:Y:S01]  /*24360*/  BAR.SYNC.DEFER_BLOCKING 0x8, 0x180 ;  /* 0x0206000000007b1d */ /* 0x000fe20000010000 */
[----:B------:R-:W-:-:S04]  /*24370*/  ISETP.NE.U32.AND P0, PT, RZ, UR4, PT ;  /* 0x00000004ff007c0c */ /* 0x000fc8000bf05070 */
[----:B------:R-:W-:Y:S01]  /*24380*/  ISETP.NE.AND.EX P0, PT, RZ, UR5, PT, P0 ;  /* 0x00000005ff007c0c */ /* 0x000fe2000bf05300 */
[----:B------:R-:W-:Y:S02]  /*24390*/  ULDC.64 UR4, c[0x0][0x298] ;  /* 0x0000a60000047ab9 */ /* 0x000fe40000000a00 */
[----:B---3--:R-:W-:Y:S01]  /*243a0*/  IMAD.WIDE.U32 R4, R35, UR4, RZ ;  /* 0x0000000423047c25 */ /* 0x008fe2000f8e00ff */
[----:B------:R-:W-:Y:S02]  /*243b0*/  SEL R31, R31, RZ, !P0 ;  /* 0x000000ff1f1f7207 */ /* 0x000fe40004000000 */
[----:B01---5:R-:W-:Y:S02]  /*243c0*/  SEL R2, R0, RZ, !P0 ;  /* 0x000000ff00027207 */ /* 0x023fe40004000000 */
[----:B------:R-:W-:-:S03]  /*243d0*/  SHF.R.S32.HI R0, RZ, 0x1f, R35 ;  /* 0x0000001fff007819 */ /* 0x000fc60000011423 */
[----:B------:R0:W-:Y:S02]  /*243e0*/  STL [R1+0x1c], R2 ;  /* 0x00001c0201007387 */ /* 0x0001e40000100800 */
[----:B------:R-:W-:Y:S02]  /*243f0*/  IMAD R0, R0, UR4, RZ ;  /* 0x0000000400007c24 */ /* 0x000fe4000f8e02ff */
[----:B------:R1:W-:Y:S02]  /*24400*/  STL.64 [R1+0x20], R4 ;  /* 0x0000200401007387 */ /* 0x0003e40000100a00 */
[----:B------:R-:W-:Y:S02]  /*24410*/  IMAD R0, R35, UR5, R0 ;  /* 0x0000000523007c24 */ /* 0x000fe4000f8e0200 */
[----:B0-----:R-:W-:-:S03]  /*24420*/  VIADD R2, R22, 0x14400 ;  /* 0x0001440016027836 */ /* 0x001fc60000000000 */
[----:B------:R-:W-:Y:S02]  /*24430*/  IADD3 R35, R5, R0, RZ ;  /* 0x0000000005237210 */ /* 0x000fe40007ffe0ff */
[----:B------:R-:W-:-:S13]  /*24440*/  LOP3.LUT P0, RZ, R2, 0x3ff, RZ, 0xc0, !PT ;  /* 0x000003ff02ff7812 */ /* 0x000fda000780c0ff */
[----:B-1----:R-:W-:Y:S05]  /*24450*/  @!P0 BRA `(.L_x_750) ;  /* 0x0000000000408947 */ /* 0x002fea0003800000 */
[----:B------:R-:W-:Y:S01]  /*24460*/  MOV R2, 0x0 ;  /* 0x0000000000027802 */ /* 0x000fe20000000f00 */
        /* <DEDUP_REMOVED lines=8> */
[----:B------:R-:W-:Y:S01]  /*244f0*/  IMAD.U32 R7, RZ, RZ, UR7 ;  /* 0x00000007ff077e24 */ /* 0x000fe2000f8e00ff */
[----:B------:R-:W-:Y:S01]  /*24500*/  MOV R13, RZ ;  /* 0x000000ff000d7202 */ /* 0x000fe20000000f00 */
[----:B------:R-:W-:-:S02]  /*24510*/  IMAD.U32 R10, RZ, RZ, UR8 ;  /* 0x00000008ff0a7e24 */ /* 0x000fc4000f8e00ff */
[----:B--2---:R-:W-:Y:S02]  /*24520*/  IMAD.MOV.U32 R8, RZ, RZ, 0x70 ;  /* 0x00000070ff087424 */ /* 0x004fe400078e00ff */
[----:B------:R-:W-:-:S07]  /*24530*/  IMAD.MOV.U32 R12, RZ, RZ, 0x1 ;  /* 0x00000001ff0c7424 */ /* 0x000fce00078e00ff */
[----:B------:R-:W-:-:S07]  /*24540*/  LEPC R20, `(.L_x_750) ;  /* 0x000000001014794e */ /* 0x000fce0000000000 */
[----:B0-----:R-:W-:Y:S05]  /*24550*/  CALL.ABS.NOINC R2 ;  /* 0x0000000002007343 */ /* 0x001fea0003c00000 */
.L_x_750:
[----:B------:R-:W-:Y:S05]  /*24560*/  BSYNC B6 ;  /* 0x0000000000067941 */ /* 0x000fea0003800000 */
.L_x_749:
[----:B------:R-:W3:Y:S01]  /*24570*/  LDL.LU R20, [R1+0x1c] ;  /* 0x00001c0001147983 */ /* 0x000ee20000300800 */
[----:B------:R-:W-:Y:S01]  /*24580*/  ULDC.64 UR4, c[0x0][0x2d8] ;  /* 0x0000b60000047ab9 */ /* 0x000fe20000000a00 */
[----:B--2---:R-:W0:Y:S02]  /*24590*/  LDC R8, c[0x0][0x448] ;  /* 0x00011200ff087b82 */ /* 0x004e240000000800 */
[----:B------:R-:W2:Y:S01]  /*245a0*/  LDL.LU.64 R2, [R1+0x20] ;  /* 0x0000200001027983 */ /* 0x000ea20000300a00 */
[----:B------:R-:W-:-:S03]  /*245b0*/  IMAD R0, R32, UR4, RZ ;  /* 0x0000000420007c24 */ /* 0x000fc6000f8e02ff */
[----:B------:R1:W5:Y:S01]  /*245c0*/  LDL R10, [R1+0x28] ;  /* 0x00002800010a7983 */ /* 0x0003620000100800 */
[----:B------:R-:W-:Y:S01]  /*245d0*/  IMAD R0, R18, UR5, R0 ;  /* 0x0000000512007c24 */ /* 0x000fe2000f8e0200 */
[----:B0-----:R-:W-:-:S13]  /*245e0*/  ISETP.NE.AND P0, PT, R8, 0x1, PT ;  /* 0x000000010800780c */ /* 0x001fda0003f05270 */
[----:B------:R-:W0:Y:S08]  /*245f0*/  @P0 LDC R5, c[0x0][0x44c] ;  /* 0x00011300ff050b82 */ /* 0x000e300000000800 */
[----:B------:R-:W4:Y:S01]  /*24600*/  @P0 LDC R4, c[0x0][0x450] ;  /* 0x00011400ff040b82 */ /* 0x000f220000000800 */
[C---:B------:R-:W-:Y:S02]  /*24610*/  LOP3.LUT R12, R36.reuse, 0x40, RZ, 0xfc, !PT ;  /* 0x00000040240c7812 */ /* 0x040fe400078efcff */
[----:B------:R-:W-:-:S02]  /*24620*/  LOP3.LUT R9, R36, 0x80, RZ, 0xfc, !PT ;  /* 0x0000008024097812 */ /* 0x000fc400078efcff */
[----:B------:R-:W-:Y:S01]  /*24630*/  LOP3.LUT R11, R36, 0xc0, RZ, 0xfc, !PT ;  /* 0x000000c0240b7812 */ /* 0x000fe200078efcff */
[----:B--2---:R-:W-:Y:S02]  /*24640*/  IMAD.MOV.U32 R3, RZ, RZ, R35 ;  /* 0x000000ffff037224 */ /* 0x004fe400078e0023 */
[----:B------:R-:W-:Y:S01]  /*24650*/  IMAD.WIDE.U32 R2, R18, UR4, R2 ;  /* 0x0000000412027c25 */ /* 0x000fe2000f8e0002 */
[----:B------:R-:W-:-:S03]  /*24660*/  ULDC.64 UR4, c[0x0][0x2e0] ;  /* 0x0000b80000047ab9 */ /* 0x000fc60000000a00 */
[----:B------:R-:W-:Y:S02]  /*24670*/  IMAD.IADD R3, R3, 0x1, R0 ;  /* 0x0000000103037824 */ /* 0x000fe400078e0200 */
[----:B---3--:R-:W-:Y:S02]  /*24680*/  IMAD R0, R20, UR4, RZ ;  /* 0x0000000414007c24 */ /* 0x008fe4000f8e02ff */
[----:B------:R-:W2:Y:S01]  /*24690*/  S2R R20, SR_TID.X ;  /* 0x0000000000147919 */ /* 0x000ea20000002100 */
[----:B------:R-:W-:-:S04]  /*246a0*/  IMAD.WIDE.U32 R2, R31, UR4, R2 ;  /* 0x000000041f027c25 */ /* 0x000fc8000f8e0002 */
[----:B------:R-:W-:Y:S01]  /*246b0*/  IMAD R0, R31, UR5, R0 ;  /* 0x000000051f007c24 */ /* 0x000fe2000f8e0200 */
[----:B------:R-:W-:-:S04]  /*246c0*/  ULDC.64 UR4, c[0x0][0x2d0] ;  /* 0x0000b40000047ab9 */ /* 0x000fc80000000a00 */
[----:B------:R-:W-:Y:S01]  /*246d0*/  IADD3 R3, R3, R0, RZ ;  /* 0x0000000003037210 */ /* 0x000fe20007ffe0ff */
[----:B------:R-:W-:Y:S01]  /*246e0*/  IMAD.SHL.U32 R0, R17, 0x80, RZ ;  /* 0x0000008011007824 */ /* 0x000fe200078e00ff */
[----:B--2---:R-:W-:-:S04]  /*246f0*/  LOP3.LUT R20, R20, 0x7f, RZ, 0xc0, !PT ;  /* 0x0000007f14147812 */ /* 0x004fc800078ec0ff */
[----:B------:R-:W-:Y:S02]  /*24700*/  SHF.R.U32.HI R21, RZ, 0x3, R20 ;  /* 0x00000003ff157819 */ /* 0x000fe40000011614 */
[----:B------:R-:W2:Y:S02]  /*24710*/  S2R R20, SR_TID.X ;  /* 0x0000000000147919 */ /* 0x000ea40000002100 */
[----:B--2---:R-:W-:-:S05]  /*24720*/  IMAD.SHL.U32 R20, R20, 0x10, RZ ;  /* 0x0000001014147824 */ /* 0x004fca00078e00ff */
[----:B------:R-:W-:-:S04]  /*24730*/  LOP3.LUT R20, R21, 0x70, R20, 0xf8, !PT ;  /* 0x0000007015147812 */ /* 0x000fc800078ef814 */
[----:B------:R-:W-:-:S05]  /*24740*/  LOP3.LUT R6, R20, R0, RZ, 0xfc, !PT ;  /* 0x0000000014067212 */ /* 0x000fca00078efcff */
[----:B0-----:R-:W-:Y:S01]  /*24750*/  @P0 IMAD.HI.U32 R7, R6, R5, RZ ;  /* 0x0000000506070227 */ /* 0x001fe200078e00ff */
[----:B------:R-:W-:-:S04]  /*24760*/  MOV R5, R6 ;  /* 0x0000000600057202 */ /* 0x000fc80000000f00 */
[----:B----4-:R-:W-:Y:S01]  /*24770*/  @P0 SHF.R.U32.HI R5, RZ, R4, R7 ;  /* 0x00000004ff050219 */ /* 0x010fe20000011607 */
        /* <DEDUP_REMOVED lines=27> */
[----:B-----5:R-:W-:Y:S01]  /*24930*/  IMAD R6, R10, R8, RZ ;  /* 0x000000080a067224 */ /* 0x020fe200078e02ff */
[----:B------:R-:W-:Y:S01]  /*24940*/  ULDC.64 UR4, c[0x0][0x208] ;  /* 0x0000820000047ab9 */ /* 0x000fe20000000a00 */
[----:B------:R-:W-:Y:S01]  /*24950*/  IMAD.IADD R0, R9, 0x1, R0 ;  /* 0x0000000109007824 */ /* 0x000fe200078e0200 */
[----:B------:R-:W1:Y:S04]  /*24960*/  SHFL.IDX PT, R2, R4, RZ, 0x181f ;  /* 0x00181fff04027589 */ /* 0x000e6800000e0000 */
[----:B------:R-:W-:Y:S01]  /*24970*/  ISETP.GE.AND P1, PT, R0, R6, PT ;  /* 0x000000060000720c */ /* 0x000fe20003f26270 */
[----:B------:R-:W-:-:S12]  /*24980*/  SHFL.IDX PT, R14, R5, 0x7, 0x181f ;  /* 0x00f81f00050e7f89 */ /* 0x000fd800000e0000 */
[----:B0-----:R-:W-:-:S05]  /*24990*/  @!P1 LEA R7, P5, R36, R3, 0x1 ;  /* 0x0000000324079211 */ /* 0x001fca00078a08ff */
[----:B-1----:R-:W-:Y:S01]  /*249a0*/  @!P1 IMAD.X R3, RZ, RZ, R2, P5 ;  /* 0x000000ffff039224 */ /* 0x002fe200028e0602 */
[----:B------:R-:W-:Y:S01]  /*249b0*/  @!P1 MOV R2, R7 ;  /* 0x0000000700029202 */ /* 0x000fe20000000f00 */
[----:B------:R-:W-:-:S04]  /*249c0*/  VIADD R7, R0, 0x10 ;  /* 0x0000001000077836 */ /* 0x000fc80000000000 */
[----:B------:R-:W-:Y:S04]  /*249d0*/  @!P1 LDGSTS.E.BYPASS.LTC128B.128 [R37+0x14400], desc[UR4][R2.64], !P4 ;  /* 0x1440000002259fae */ /* 0x000fe8000e101d44 */
[----:B------:R-:W-:Y:S04]  /*249e0*/  @!P1 LDGSTS.E.BYPASS.LTC128B.128 [R37+0x18400], desc[UR4][R2.64+0x80], !P3 ;  /* 0x1840008002259fae */ /* 0x000fe8000d901d44 */
[----:B------:R-:W-:Y:S04]  /*249f0*/  @!P1 LDGSTS.E.BYPASS.LTC128B.128 [R37+0x1c400], desc[UR4][R2.64+0x100], !P2 ;  /* 0x1c40010002259fae */ /* 0x000fe8000d101d44 */
[----:B------:R0:W-:Y:S01]  /*24a00*/  @!P1 LDGSTS.E.BYPASS.LTC128B.128 [R37+0x20400], desc[UR4][R2.64+0x180], !P0 ;  /* 0x2040018002259fae */ /* 0x0001e2000c101d44 */
[----:B------:R-:W-:-:S03]  /*24a10*/  ISETP.GE.AND P1, PT, R7, R6, PT ;  /* 0x000000060700720c */ /* 0x000fc60003f26270 */
[----:B0-----:R-:W0:Y:S04]  /*24a20*/  SHFL.IDX PT, R3, R5, 0x1, 0x181f ;  /* 0x00381f0005037f89 */ /* 0x001e2800000e0000 */
[----:B------:R-:W1:Y:S06]  /*24a30*/  SHFL.IDX PT, R2, R4, 0x1, 0x181f ;  /* 0x00381f0004027f89 */ /* 0x000e6c00000e0000 */
[----:B0-----:R-:W-:-:S05]  /*24a40*/  @!P1 LEA R7, P5, R36, R3, 0x1 ;  /* 0x0000000324079211 */ /* 0x001fca00078a08ff */
[----:B-1----:R-:W-:Y:S01]  /*24a50*/  @!P1 IMAD.X R8, RZ, RZ, R2, P5 ;  /* 0x000000ffff089224 */ /* 0x002fe200028e0602 */
[----:B------:R-:W-:Y:S02]  /*24a60*/  @!P1 MOV R2, R7 ;  /* 0x0000000700029202 */ /* 0x000fe40000000f00 */
[----:B------:R-:W-:Y:S01]  /*24a70*/  IADD3 R7, R0, 0x20, RZ ;  /* 0x0000002000077810 */ /* 0x000fe20007ffe0ff */
[----:B------:R-:W-:-:S05]  /*24a80*/  @!P1 IMAD.MOV.U32 R3, RZ, RZ, R8 ;  /* 0x000000ffff039224 */ /* 0x000fca00078e0008 */
        /* <DEDUP_REMOVED lines=58> */
[----:B------:R0:W1:Y:S01]  /*24e30*/  SHFL.IDX PT, R7, R4, 0x7, 0x181f ;  /* 0x00f81f0004077f89 */ /* 0x00006200000e0000 */
[----:B------:R-:W-:-:S05]  /*24e40*/  @!P1 IMAD.MOV.U32 R3, RZ, RZ, R8 ;  /* 0x000000ffff039224 */ /* 0x000fca00078e0008 */
[----:B------:R0:W-:Y:S04]  /*24e50*/  @!P1 LDGSTS.E.BYPASS.LTC128B.128 [R37+0x17400], desc[UR4][R2.64], !P4 ;  /* 0x1740000002259fae */ /* 0x0001e8000e101d44 */
[----:B------:R0:W-:Y:S04]  /*24e60*/  @!P1 LDGSTS.E.BYPASS.LTC128B.128 [R37+0x1b400], desc[UR4][R2.64+0x80], !P3 ;  /* 0x1b40008002259fae */ /* 0x0001e8000d901d44 */
[----:B------:R0:W-:Y:S04]  /*24e70*/  @!P1 LDGSTS.E.BYPASS.LTC128B.128 [R37+0x1f400], desc[UR4][R2.64+0x100], !P2 ;  /* 0x1f40010002259fae */ /* 0x0001e8000d101d44 */
[----:B------:R0:W-:Y:S02]  /*24e80*/  @!P1 LDGSTS.E.BYPASS.LTC128B.128 [R37+0x23400], desc[UR4][R2.64+0x180], !P0 ;  /* 0x2340018002259fae */ /* 0x0001e4000c101d44 */
.L_x_901:
[----:B0-----:R-:W-:Y:S01]  /*24e90*/  IADD3 R3, R0, 0x70, RZ ;  /* 0x0000007000037810 */ /* 0x001fe20007ffe0ff */
[----:B------:R-:W-:Y:S03]  /*24ea0*/  BSSY B0, `(.L_x_752) ;  /* 0x000000d000007945 */ /* 0x000fe60003800000 */
[----:B------:R-:W-:-:S13]  /*24eb0*/  ISETP.GE.AND P1, PT, R3, R6, PT ;  /* 0x000000060300720c */ /* 0x000fda0003f26270 */
[----:B------:R-:W-:Y:S05]  /*24ec0*/  @P1 BRA `(.L_x_753) ;  /* 0x0000000000281947 */ /* 0x000fea0003800000 */
[----:B------:R-:W-:Y:S01]  /*24ed0*/  LEA R2, P1, R36, R14, 0x1 ;  /* 0x0000000e24027211 */ /* 0x000fe200078208ff */
[----:B------:R-:W-:-:S04]  /*24ee0*/  ULDC.64 UR4, c[0x0][0x208] ;  /* 0x0000820000047ab9 */ /* 0x000fc80000000a00 */
[----:B-1----:R-:W-:-:S05]  /*24ef0*/  IMAD.X R3, RZ, RZ, R7, P1 ;  /* 0x000000ffff037224 */ /* 0x002fca00008e0607 */
[----:B------:R-:W-:Y:S01]  /*24f00*/  @!PT LDS RZ, [RZ] ;  /* 0x00000000fffff984 */ /* 0x000fe20000000800 */
[----:B------:R-:W-:Y:S01]  /*24f10*/  @!PT LDS RZ, [RZ] ;  /* 0x00000000fffff984 */ /* 0x000fe20000000800 */
[----:B------:R-:W-:Y:S01]  /*24f20*/  @!PT LDS RZ, [RZ] ;  /* 0x00000000fffff984 */ /* 0x000fe20000000800 */
[----:B------:R0:W-:Y:S04]  /*24f30*/  LDGSTS.E.BYPASS.LTC128B.128 [R37+0x17c00], desc[UR4][R2.64], !P4 ;  /* 0x17c0000002257fae */ /* 0x0001e8000e101d44 */
[----:B------:R0:W-:Y:S04]  /*24f40*/  LDGSTS.E.BYPASS.LTC128B.128 [R37+0x1bc00], desc[UR4][R2.64+0x80], !P3 ;  /* 0x1bc0008002257fae */ /* 0x0001e8000d901d44 */
[----:B------:R0:W-:Y:S04]  /*24f50*/  LDGSTS.E.BYPASS.LTC128B.128 [R37+0x1fc00], desc[UR4][R2.64+0x100], !P2 ;  /* 0x1fc0010002257fae */ /* 0x0001e8000d101d44 */
[----:B------:R0:W-:Y:S02]  /*24f60*/  LDGSTS.E.BYPASS.LTC128B.128 [R37+0x23c00], desc[UR4][R2.64+0x180], !P0 ;  /* 0x23c0018002257fae */ /* 0x0001e4000c101d44 */
.L_x_753:
[----:B------:R-:W-:Y:S05]  /*24f70*/  BSYNC B0 ;  /* 0x0000000000007941 */ /* 0x000fea0003800000 */
.L_x_752:
[----:B------:R-:W-:Y:S01]  /*24f80*/  NOP ;  /* 0x0000000000007918 */ /* 0x000fe20000000000 */
[----:B------:R-:W-:-:S13]  /*24f90*/  PLOP3.LUT P0, PT, PT, PT, PT, 0x80, 0x0 ;  /* 0x000000000000781c */ /* 0x000fda0003f0f070 */
.L_x_754:
[----:B------:R-:W-:Y:S02]  /*24fa0*/  PLOP3.LUT P1, PT, P1, P0, PT, 0xa2, 0x0 ;  /* 0x000000000000781c */ /* 0x000fe40000f21472 */
[----:B------:R-:W-:-:S08]  /*24fb0*/  @P0 R2UR P1, UR4, R22 ;  /* 0x00000000160402ca */ /* 0x000fd00000020000 */
[----:B------:R-:W-:-:S05]  /*24fc0*/  @P0 PLOP3.LUT P0, PT, P1, PT, PT, 0x80, 0x0 ;  /* 0x000000000000081c */ /* 0x000fca0000f0f070 */
[----:B------:R-:W-:Y:S01]  /*24fd0*/  @!P1 SYNCS.ARRIVE.TRANS64.RED.A0T1 RZ, [UR4+0x38800], RZ ;  /* 0x038800ffffff99a7 */ /* 0x000fe20008200404 */
[----:B------:R-:W-:Y:S07]  /*24fe0*/  @!P1 ARRIVES.LDGSTSBAR.64.TRANSCNT [UR4+0x38800] ;  /* 0x03880000ff0099b0 */ /* 0x000fee0008000a84 */
[----:B------:R-:W-:Y:S05]  /*24ff0*/  @P0 BRA.U.ANY `(.L_x_754) ;  /* 0xfffffffd00e80947 */ /* 0x000fea000393ffff */
[----:B0-----:R-:W2:Y:S02]  /*25000*/  LDL.LU R2, [R1+0x30] ;  /* 0x0000300001027983 */ /* 0x001ea40000300800 */
[----:B--2---:R-:W-:-:S04]  /*25010*/  IADD3 R2, R2, 0x1, RZ ;  /* 0x0000000102027810 */ /* 0x004fc80007ffe0ff */
        /* <DEDUP_REMOVED lines=8> */
[----:B------:R-:W2:Y:S03]  /*250a0*/  SYNCS.PHASECHK.TRANS64.TRYWAIT P0, [R22+URZ+0x38820], R3 ;  /* 0x03882003160075a7 */ /* 0x000ea6000800017f */
[----:B0-2---:R-:W-:Y:S05]  /*250b0*/  @!P0 BRA `(.L_x_756) ;  /* 0x0000005000248947 */ /* 0x005fea0003800000 */
.L_x_902:
[----:B------:R-:W-:Y:S05]  /*250c0*/  BSYNC B0 ;  /* 0x0000000000007941 */ /* 0x000fea0003800000 */
.L_x_755:
[----:B------:R-:W2:Y:S01]  /*250d0*/  LDL R0, [R1+0xc] ;  /* 0x00000c0001007983 */ /* 0x000ea20000100800 */
[----:B------:R-:W-:Y:S01]  /*250e0*/  BSSY B0, `(.L_x_757) ;  /* 0x0000120000007945 */ /* 0x000fe20003800000 */
[----:B--2---:R-:W-:-:S13]  /*250f0*/  ISETP.GE.AND P0, PT, R0, 0x51, PT ;  /* 0x000000510000780c */ /* 0x004fda0003f06270 */
[----:B------:R-:W-:Y:S05]  /*25100*/  @!P0 BRA `(.L_x_758) ;  /* 0x0000001000748947 */ /* 0x000fea0003800000 */
[----:B------:R-:W2:Y:S01]  /*25110*/  LDL.LU R0, [R1+0x2c] ;  /* 0x00002c0001007983 */ /* 0x000ea20000300800 */
[C---:B------:R-:W-:Y:S01]  /*25120*/  LOP3.LUT R5, R36.reuse, 0x40, RZ, 0xfc, !PT ;  /* 0x0000004024057812 */ /* 0x040fe200078efcff */
[----:B------:R-:W-:Y:S01]  /*25130*/  ULDC UR4, c[0x0][0x2f4] ;  /* 0x0000bd0000047ab9 */ /* 0x000fe20000000800 */
[C---:B------:R-:W-:Y:S01]  /*25140*/  LOP3.LUT R4, R36.reuse, 0x80, RZ, 0xfc, !PT ;  /* 0x0000008024047812 */ /* 0x040fe200078efcff */
[----:B------:R-:W-:Y:S01]  /*25150*/  IMAD.MOV.U32 R17, RZ, RZ, R29 ;  /* 0x000000ffff117224 */ /* 0x000fe200078e001d */
[C---:B------:R-:W-:Y:S01]  /*25160*/  LOP3.LUT R2, R36.reuse, 0xc0, RZ, 0xfc, !PT ;  /* 0x000000c024027812 */ /* 0x040fe200078efcff */
[----:B------:R-:W-:Y:S01]  /*25170*/  IMAD.MOV.U32 R31, RZ, RZ, R26 ;  /* 0x000000ffff1f7224 */ /* 0x000fe200078e001a */
[----:B-1----:R-:W-:Y:S02]  /*25180*/  MOV R7, R27 ;  /* 0x0000001b00077202 */ /* 0x002fe40000000f00 */
[----:B------:R-:W-:Y:S02]  /*25190*/  ISETP.GE.AND P4, PT, R36, UR4, PT ;  /* 0x0000000424007c0c */ /* 0x000fe4000bf86270 */
[----:B------:R-:W-:-:S02]  /*251a0*/  ISETP.GE.AND P3, PT, R5, UR4, PT ;  /* 0x0000000405007c0c */ /* 0x000fc4000bf66270 */
[----:B------:R-:W-:Y:S02]  /*251b0*/  ISETP.GE.AND P2, PT, R4, UR4, PT ;  /* 0x0000000404007c0c */ /* 0x000fe4000bf46270 */
[----:B------:R-:W-:Y:S02]  /*251c0*/  ISETP.GE.AND P1, PT, R2, UR4, PT ;  /* 0x0000000402007c0c */ /* 0x000fe4000bf26270 */
[----:B--2---:R-:W-:-:S11]  /*251d0*/  IADD3 R0, R0, -0x2, RZ ;  /* 0xfffffffe00007810 */ /* 0x004fd60007ffe0ff */
.L_x_771:
[----:B------:R-:W2:Y:S01]  /*251e0*/  LDL R5, [R1+0x10] ;  /* 0x0000100001057983 */ /* 0x000ea20000100800 */
[----:B------:R-:W1:Y:S03]  /*251f0*/  LDC R11, c[0x0][0x430] ;  /* 0x00010c00ff0b7b82 */ /* 0x000e660000000800 */
[----:B------:R-:W3:Y:S01]  /*25200*/  LDL R8, [R1+0x14] ;  /* 0x0000140001087983 */ /* 0x000ee20000100800 */
[----:B------:R-:W4:Y:S01]  /*25210*/  S2R R2, SR_TID.X ;  /* 0x0000000000027919 */ /* 0x000f220000002100 */
[----:B------:R-:W4:Y:S01]  /*25220*/  S2R R4, SR_TID.X ;  /* 0x0000000000047919 */ /* 0x000f220000002100 */
[----:B-1----:R-:W-:-:S13]  /*25230*/  ISETP.NE.AND P0, PT, R11, 0x1, PT ;  /* 0x000000010b00780c */ /* 0x002fda0003f05270 */
[----:B0-----:R-:W0:Y:S01]  /*25240*/  @P0 LDC R3, c[0x0][0x434] ;  /* 0x00010d00ff030b82 */ /* 0x001e220000000800 */
[----:B----4-:R-:W-:-:S04]  /*25250*/  LOP3.LUT R2, R2, 0x7f, RZ, 0xc0, !PT ;  /* 0x0000007f02027812 */ /* 0x010fc800078ec0ff */
[----:B------:R-:W-:Y:S02]  /*25260*/  SHF.R.U32.HI R2, RZ, 0x3, R2 ;  /* 0x00000003ff027819 */ /* 0x000fe40000011602 */
[----:B------:R-:W-:-:S04]  /*25270*/  SHF.L.U32 R4, R4, 0x4, RZ ;  /* 0x0000000404047819 */ /* 0x000fc800000006ff */
[----:B------:R-:W-:Y:S02]  /*25280*/  LOP3.LUT R4, R2, 0x70, R4, 0xf8, !PT ;  /* 0x0000007002047812 */ /* 0x000fe400078ef804 */
[----:B------:R-:W1:Y:S02]  /*25290*/  @P0 LDC R2, c[0x0][0x438] ;  /* 0x00010e00ff020b82 */ /* 0x000e640000000800 */
[----:B------:R-:W-:Y:S01]  /*252a0*/  ISETP.GT.U32.AND P5, PT, R4, 0x4f, PT ;  /* 0x0000004f0400780c */ /* 0x000fe20003fa4070 */
[----:B------:R-:W-:Y:S01]  /*252b0*/  IMAD.U32 R12, RZ, RZ, UR37 ;  /* 0x00000025ff0c7e24 */ /* 0x000fe2000f8e00ff */
[----:B------:R-:W-:Y:S01]  /*252c0*/  ULDC.64 UR4, c[0x0][0x208] ;  /* 0x0000820000047ab9 */ /* 0x000fe20000000a00 */
[----:B------:R-:W-:Y:S01]  /*252d0*/  IADD3 R27, R7, 0x1, RZ ;  /* 0x00000001071b7810 */ /* 0x000fe20007ffe0ff */
[----:B------:R-:W-:Y:S02]  /*252e0*/  IMAD.MOV.U32 R26, RZ, RZ, R0 ;  /* 0x000000ffff1a7224 */ /* 0x000fe400078e0000 */
[----:B--2---:R-:W-:-:S04]  /*252f0*/  IMAD R6, R0, 0x50, R5 ;  /* 0x0000005000067824 */ /* 0x004fc800078e0205 */
[----:B------:R-:W-:-:S03]  /*25300*/  IMAD.IADD R6, R4, 0x1, R6 ;  /* 0x0000000104067824 */ /* 0x000fc600078e0206 */
[----:B------:R-:W2:Y:S01]  /*25310*/  @!P5 LDC.64 R4, c[0x0][0x428] ;  /* 0x00010a00ff04db82 */ /* 0x000ea20000000a00 */
[----:B0-----:R-:W-:Y:S01]  /*25320*/  @P0 IMAD.HI.U32 R3, R6, R3, RZ ;  /* 0x0000000306030227 */ /* 0x001fe200078e00ff */
[----:B------:R-:W-:-:S04]  /*25330*/  MOV R10, R6 ;  /* 0x00000006000a7202 */ /* 0x000fc80000000f00 */
[----:B-1----:R-:W-:-:S04]  /*25340*/  @P0 SHF.R.U32.HI R10, RZ, R2, R3 ;  /* 0x00000002ff0a0219 */ /* 0x002fc80000011603 */
[--C-:B------:R-:W-:Y:S01]  /*25350*/  @!P5 SHF.R.S32.HI R3, RZ, 0x1f, R10.reuse ;  /* 0x0000001fff03d819 */ /* 0x100fe2000001140a */
[----:B------:R-:W-:-:S04]  /*25360*/  @!P5 IMAD.MOV.U32 R2, RZ, RZ, R10 ;  /* 0x000000ffff02d224 */ /* 0x000fc800078e000a */
[----:B--2---:R-:W-:-:S04]  /*25370*/  @!P5 IMAD.WIDE.U32 R2, R33, R4, R2 ;  /* 0x000000042102d225 */ /* 0x004fc800078e0002 */
[----:B---3--:R-:W-:Y:S02]  /*25380*/  @!P5 IMAD R4, R8, R4, RZ ;  /* 0x000000040804d224 */ /* 0x008fe400078e02ff */
[----:B------:R-:W0:Y:S02]  /*25390*/  @!P5 LDC.64 R8, c[0x0][0x418] ;  /* 0x00010600ff08db82 */ /* 0x000e240000000a00 */
[----:B------:R-:W-:Y:S01]  /*253a0*/  @!P5 IMAD R5, R33, R5, R4 ;  /* 0x000000052105d224 */ /* 0x000fe200078e0204 */
[----:B------:R-:W-:-:S04]  /*253b0*/  MOV R4, RZ ;  /* 0x000000ff00047202 */ /* 0x000fc80000000f00 */
[----:B------:R-:W-:Y:S02]  /*253c0*/  @!P5 IADD3 R3, R5, R3, RZ ;  /* 0x000000030503d210 */ /* 0x000fe40007ffe0ff */
[----:B0-----:R-:W-:-:S04]  /*253d0*/  @!P5 LEA R8, P0, R2, R8, 0x2 ;  /* 0x000000080208d211 */ /* 0x001fc800078010ff */
[----:B------:R-:W-:-:S05]  /*253e0*/  @!P5 LEA.HI.X R9, R2, R9, R3, 0x2, P0 ;  /* 0x000000090209d211 */ /* 0x000fca00000f1403 */
[----:B------:R0:W5:Y:S01]  /*253f0*/  @!P5 LDG.E R4, desc[UR4][R8.64] ;  /* 0x000000040804d981 */ /* 0x000162000c1e1900 */
[----:B------:R-:W-:Y:S02]  /*25400*/  ISETP.NE.AND P5, PT, R12, 0x3, PT ;  /* 0x000000030c00780c */ /* 0x000fe40003fa5270 */
[----:B------:R-:W-:Y:S01]  /*25410*/  ISETP.NE.AND P0, PT, R27, 0x2, PT ;  /* 0x000000021b00780c */ /* 0x000fe20003f05270 */
[----:B------:R-:W-:Y:S01]  /*25420*/  IMAD.MOV R5, RZ, RZ, -R10 ;  /* 0x000000ffff057224 */ /* 0x000fe200078e0a0a */
[----:B------:R-:W-:Y:S05]  /*25430*/  YIELD ;  /* 0x0000000000007946 */ /* 0x000fea0003800000 */
[----:B------:R-:W-:Y:S01]  /*25440*/  SEL R29, RZ, 0x1, P0 ;  /* 0x00000001ff1d7807 */ /* 0x000fe20000000000 */
[----:B------:R-:W-:Y:S01]  /*25450*/  IMAD R5, R11, R5, R6 ;  /* 0x000000050b057224 */ /* 0x000fe200078e0206 */
[----:B------:R-:W-:-:S02]  /*25460*/  SEL R27, R27, RZ, P0 ;  /* 0x000000ff1b1b7207 */ /* 0x000fc40000000000 */
[----:B------:R-:W-:Y:S01]  /*25470*/  LOP3.LUT R29, R17, R29, RZ, 0x3c, !PT ;  /* 0x0000001d111d7212 */ /* 0x000fe200078e3cff */
[----:B0-----:R-:W-:Y:S06]  /*25480*/  @!P5 BRA `(.L_x_759) ;  /* 0x000000000004d947 */ /* 0x001fec0003800000 */
[----:B------:R-:W-:Y:S01]  /*25490*/  BPT.TRAP 0x1 ;  /* 0x000000040000795c */ /* 0x000fe20000300000 */
.L_x_759:
[----:B------:R-:W-:Y:S01]  /*254a0*/  LEA R6, R27, R22, 0x3 ;  /* 0x000000161b067211 */ /* 0x000fe200078e18ff */
[----:B------:R-:W-:Y:S01]  /*254b0*/  BSSY B1, `(.L_x_760) ;  /* 0x0000004000017945 */ /* 0x000fe20003800000 */
[----:B------:R-:W-:-:S04]  /*254c0*/  SHF.L.U32 R3, R29, 0x1f, RZ ;  /* 0x0000001f1d037819 */ /* 0x000fc800000006ff */
[----:B------:R-:W0:Y:S02]  /*254d0*/  SYNCS.PHASECHK.TRANS64.TRYWAIT P0, [R6+URZ+0x38840], R3 ;  /* 0x03884003060075a7 */ /* 0x000e24000800017f */
[----:B0-----:R-:W-:Y:S05]  /*254e0*/  @!P0 BRA `(.L_x_761) ;  /* 0x0000004c002c8947 */ /* 0x001fea0003800000 */
.L_x_903:
[----:B------:R-:W-:Y:S05]  /*254f0*/  BSYNC B1 ;  /* 0x0000000000017941 */ /* 0x000fea0003800000 */
.L_x_760:
        /* <DEDUP_REMOVED lines=13> */
[----:B------:R-:W-:-:S04]  /*255d0*/  ULDC.64 UR4, c[0x0][0x308] ;  /* 0x0000c20000047ab9 */ /* 0x000fc80000000a00 */
[----:B------:R-:W-:Y:S01]  /*255e0*/  IADD3 R3, R3, R0, RZ ;  /* 0x0000000003037210 */ /* 0x000fe20007ffe0ff */
[----:B------:R-:W-:-:S04]  /*255f0*/  IMAD R0, R32, UR4, RZ ;  /* 0x0000000420007c24 */ /* 0x000fc8000f8e02ff */
[C---:B------:R-:W-:Y:S02]  /*25600*/  IMAD R0, R18.reuse, UR5, R0 ;  /* 0x0000000512007c24 */ /* 0x040fe4000f8e0200 */
[----:B------:R-:W-:Y:S01]  /*25610*/  IMAD.WIDE.U32 R2, R18, UR4, R2 ;  /* 0x0000000412027c25 */ /* 0x000fe2000f8e0002 */
[----:B------:R-:W-:-:S03]  /*25620*/  ULDC.64 UR4, c[0x0][0x2e8] ;  /* 0x0000ba0000047ab9 */ /* 0x000fc60000000a00 */
[----:B------:R-:W-:Y:S01]  /*25630*/  IMAD.IADD R0, R0, 0x1, R3 ;  /* 0x0000000100007824 */ /* 0x000fe200078e0203 */
[----:B------:R-:W-:Y:S01]  /*25640*/  LEA R8, P0, R2, UR4, 0x1 ;  /* 0x0000000402087c11 */ /* 0x000fe2000f8008ff */
[----:B------:R-:W-:-:S03]  /*25650*/  UMOV UR4, 0xffffffff ;  /* 0xffffffff00047882 */ /* 0x000fc60000000000 */
[----:B------:R-:W-:Y:S01]  /*25660*/  LEA.HI.X R10, R2, UR5, R0, 0x1, P0 ;  /* 0x00000005020a7c11 */ /* 0x000fe200080f0c00 */
[----:B------:R-:W-:Y:S08]  /*25670*/  BRA.DIV UR4, `(.L_x_762) ;  /* 0x0000004a04dc7947 */ /* 0x000ff0000b800000 */
[----:B------:R-:W0:Y:S01]  /*25680*/  SHFL.IDX PT, R2, R8, RZ, 0x181f ;  /* 0x00181fff08027589 */ /* 0x000e2200000e0000 */
[----:B------:R-:W-:Y:S01]  /*25690*/  LOP3.LUT R23, R23, 0xfffffeff, RZ, 0xc0, !PT ;  /* 0xfffffeff17177812 */ /* 0x000fe200078ec0ff */
[----:B------:R-:W-:Y:S01]  /*256a0*/  ULDC.64 UR4, c[0x0][0x208] ;  /* 0x0000820000047ab9 */ /* 0x000fe20000000a00 */
[----:B------:R-:W-:Y:S01]  /*256b0*/  SHF.L.U32 R0, R36, 0x1, RZ ;  /* 0x0000000124007819 */ /* 0x000fe200000006ff */
[----:B------:R-:W1:Y:S01]  /*256c0*/  SHFL.IDX PT, R3, R10, RZ, 0x181f ;  /* 0x00181fff0a037589 */ /* 0x000e6200000e0000 */
[----:B------:R-:W-:Y:S02]  /*256d0*/  @P2 LOP3.LUT R23, R23, 0x100, RZ, 0xfc, !PT ;  /* 0x0000010017172812 */ /* 0x000fe400078efcff */
[----:B------:R-:W-:Y:S01]  /*256e0*/  LEA R9, R9, R22, 0x1 ;  /* 0x0000001609097211 */ /* 0x000fe200078e08ff */
        /* <DEDUP_REMOVED lines=39> */
.L_x_915:
[----:B------:R-:W-:Y:S01]  /*25960*/  LOP3.LUT R23, R23, 0xffffff7f, RZ, 0xc0, !PT ;  /* 0xffffff7f17177812 */ /* 0x000fe200078ec0ff */
[----:B------:R-:W-:Y:S01]  /*25970*/  ULDC.64 UR4, c[0x0][0x208] ;  /* 0x0000820000047ab9 */ /* 0x000fe20000000a00 */
[----:B--2---:R-:W-:Y:S02]  /*25980*/  IADD3 R2, P0, R2, R0, RZ ;  /* 0x0000000002027210 */ /* 0x004fe40007f1e0ff */
[----:B------:R-:W-:Y:S02]  /*25990*/  @P1 LOP3.LUT R23, R23, 0x80, RZ, 0xfc, !PT ;  /* 0x0000008017171812 */ /* 0x000fe400078efcff */
[----:B------:R-:W-:Y:S02]  /*259a0*/  IADD3.X R3, RZ, R35, RZ, P0, !PT ;  /* 0x00000023ff037210 */ /* 0x000fe400007fe4ff */
[C---:B------:R-:W-:Y:S02]  /*259b0*/  LOP3.LUT P1, RZ, R23.reuse, 0x10, RZ, 0xc0, !PT ;  /* 0x0000001017ff7812 */ /* 0x040fe4000782c0ff */
[----:B------:R-:W-:-:S02]  /*259c0*/  LOP3.LUT P0, RZ, R23, 0x8, RZ, 0xc0, !PT ;  /* 0x0000000817ff7812 */ /* 0x000fc4000780c0ff */
        /* <DEDUP_REMOVED lines=11> */
.L_x_763:
[----:B------:R-:W-:Y:S02]  /*25a80*/  PLOP3.LUT P5, PT, P5, P0, PT, 0xa2, 0x0 ;  /* 0x000000000000781c */ /* 0x000fe40002fa1472 */
[----:B------:R-:W-:-:S08]  /*25a90*/  @P0 R2UR P5, UR4, R6 ;  /* 0x00000000060402ca */ /* 0x000fd000000a0000 */
[----:B------:R-:W-:-:S05]  /*25aa0*/  @P0 PLOP3.LUT P0, PT, P5, PT, PT, 0x80, 0x0 ;  /* 0x000000000000081c */ /* 0x000fca0002f0f070 */
[----:B------:R-:W-:Y:S01]  /*25ab0*/  @!P5 SYNCS.ARRIVE.TRANS64.RED.A0T1 RZ, [UR4+0x38830], RZ ;  /* 0x038830ffffffd9a7 */ /* 0x000fe20008200404 */
[----:B------:R-:W-:Y:S07]  /*25ac0*/  @!P5 ARRIVES.LDGSTSBAR.64.TRANSCNT [UR4+0x38830] ;  /* 0x03883000ff00d9b0 */ /* 0x000fee0008000a84 */
[----:B------:R-:W-:Y:S05]  /*25ad0*/  @P0 BRA.U.ANY `(.L_x_763) ;  /* 0xfffffffd00e80947 */ /* 0x000fea000393ffff */
[----:B------:R-:W-:Y:S01]  /*25ae0*/  NOP ;  /* 0x0000000000007918 */ /* 0x000fe20000000000 */
[----:B-1----:R-:W-:-:S05]  /*25af0*/  IMAD.U32 R2, RZ, RZ, UR37 ;  /* 0x00000025ff027e24 */ /* 0x002fca000f8e00ff */
[----:B------:R-:W-:-:S13]  /*25b00*/  ISETP.NE.AND P6, PT, R2, 0x3, PT ;  /* 0x000000030200780c */ /* 0x000fda0003fc5270 */
[----:B------:R-:W-:Y:S05]  /*25b10*/  @!P6 BRA `(.L_x_764) ;  /* 0x000000000004e947 */ /* 0x000fea0003800000 */
[----:B------:R-:W-:Y:S01]  /*25b20*/  BPT.TRAP 0x1 ;  /* 0x000000040000795c */ /* 0x000fe20000300000 */
.L_x_764:
[----:B------:R1:W-:Y:S01]  /*25b30*/  SYNCS.ARRIVE.TRANS64.A1T0 RZ, [R6+URZ+0x38830], RZ ;  /* 0x038830ff06ff79a7 */ /* 0x0003e2000810003f */
[----:B------:R-:W-:Y:S05]  /*25b40*/  @!P6 BRA `(.L_x_765) ;  /* 0x000000000004e947 */ /* 0x000fea0003800000 */
[----:B------:R-:W-:Y:S01]  /*25b50*/  BPT.TRAP 0x1 ;  /* 0x000000040000795c */ /* 0x000fe20000300000 */
.L_x_765:
[----:B------:R-:W-:Y:S01]  /*25b60*/  SHF.L.U32 R2, R17, 0x1f, RZ ;  /* 0x0000001f11027819 */ /* 0x000fe200000006ff */
[----:B------:R-:W-:Y:S01]  /*25b70*/  BSSY B1, `(.L_x_766) ;  /* 0x0000004000017945 */ /* 0x000fe20003800000 */
[----:B-1----:R-:W-:-:S04]  /*25b80*/  LEA R6, R7, R22, 0x3 ;  /* 0x0000001607067211 */ /* 0x002fc800078e18ff */
[----:B------:R-:W1:Y:S02]  /*25b90*/  SYNCS.PHASECHK.TRANS64.TRYWAIT P0, [R6+URZ+0x38860], R2 ;  /* 0x03886002060075a7 */ /* 0x000e64000800017f */
[----:B-1----:R-:W-:Y:S05]  /*25ba0*/  @!P0 BRA `(.L_x_767) ;  /* 0x0000004c00648947 */ /* 0x002fea0003800000 */
.L_x_916:
[----:B------:R-:W-:Y:S05]  /*25bb0*/  BSYNC B1 ;  /* 0x0000000000017941 */ /* 0x000fea0003800000 */
.L_x_766:
[----:B0-----:R-:W2:Y:S01]  /*25bc0*/  LDL R8, [R1+0xc] ;  /* 0x00000c0001087983 */ /* 0x001ea20000100800 */
        /* <DEDUP_REMOVED lines=9> */
[----:B------:R-:W-:Y:S01]  /*25c60*/  IMAD R7, R7, 0x2, R22 ;  /* 0x0000000207077824 */ /* 0x000fe200078e0216 */
[----:B------:R-:W-:Y:S02]  /*25c70*/  ULDC.64 UR4, c[0x0][0x208] ;  /* 0x0000820000047ab9 */ /* 0x000fe40000000a00 */
[----:B------:R-:W1:Y:S01]  /*25c80*/  SHFL.IDX PT, R3, R25, RZ, 0x181f ;  /* 0x00181fff19037589 */ /* 0x000e6200000e0000 */
[----:B0-----:R-:W-:-:S04]  /*25c90*/  IADD3 R2, P0, R2, R0, RZ ;  /* 0x0000000002027210 */ /* 0x001fc80007f1e0ff */
[----:B-1----:R-:W-:Y:S02]  /*25ca0*/  IADD3.X R3, RZ, R3, RZ, P0, !PT ;  /* 0x00000003ff037210 */ /* 0x002fe400007fe4ff */
[----:B------:R-:W-:-:S13]  /*25cb0*/  ISETP.LT.OR P0, PT, R8, 0x1, P4 ;  /* 0x000000010800780c */ /* 0x000fda0002701670 */
[----:B------:R-:W-:Y:S01]  /*25cc0*/  @!PT LDS RZ, [RZ] ;  /* 0x00000000fffff984 */ /* 0x000fe20000000800 */
        /* <DEDUP_REMOVED lines=44> */
[----:B0-2---:R0:W1:Y:S02]  /*25f90*/  SHFL.IDX PT, R2, R24, 0x4, 0x181f ;  /* 0x00981f0018027f89 */ /* 0x00506400000e0000 */
.L_x_928:
[----:B-1----:R-:W-:Y:S01]  /*25fa0*/  IADD3 R2, P0, R2, R0, RZ ;  /* 0x0000000002027210 */ /* 0x002fe20007f1e0ff */
[----:B------:R-:W-:-:S04]  /*25fb0*/  ULDC.64 UR4, c[0x0][0x208] ;  /* 0x0000820000047ab9 */ /* 0x000fc80000000a00 */
        /* <DEDUP_REMOVED lines=12> */
[----:B------:R-:W-:Y:S02]  /*26080*/  ULDC.64 UR4, c[0x0][0x328] ;  /* 0x0000ca0000047ab9 */ /* 0x000fe40000000a00 */
[----:B------:R-:W-:Y:S01]  /*26090*/  IMAD R20, R20, UR4, RZ ;  /* 0x0000000414147c24 */ /* 0x000fe2000f8e02ff */
[----:B------:R-:W-:-:S03]  /*260a0*/  NOP ;  /* 0x0000000000007918 */ /* 0x000fc60000000000 */
[C---:B------:R-:W-:Y:S02]  /*260b0*/  IMAD R9, R5.reuse, UR5, R20 ;  /* 0x0000000505097c24 */ /* 0x040fe4000f8e0214 */
[----:B-1----:R-:W-:Y:S01]  /*260c0*/  IMAD.WIDE.U32 R2, R5, UR4, RZ ;  /* 0x0000000405027c25 */ /* 0x002fe2000f8e00ff */
[----:B------:R-:W-:-:S03]  /*260d0*/  ULDC.64 UR4, c[0x0][0x338] ;  /* 0x0000ce0000047ab9 */ /* 0x000fc60000000a00 */
[----:B------:R-:W-:Y:S01]  /*260e0*/  IMAD R21, R21, UR4, RZ ;  /* 0x0000000415157c24 */ /* 0x000fe2000f8e02ff */
[----:B------:R-:W-:-:S03]  /*260f0*/  IADD3 R3, R3, R9, RZ ;  /* 0x0000000903037210 */ /* 0x000fc60007ffe0ff */
[C---:B------:R-:W-:Y:S02]  /*26100*/  IMAD R21, R4.reuse, UR5, R21 ;  /* 0x0000000504157c24 */ /* 0x040fe4000f8e0215 */
[----:B------:R-:W-:Y:S01]  /*26110*/  IMAD.WIDE.U32 R2, R4, UR4, R2 ;  /* 0x0000000404027c25 */ /* 0x000fe2000f8e0002 */
[----:B------:R-:W-:-:S03]  /*26120*/  ULDC.64 UR4, c[0x0][0x330] ;  /* 0x0000cc0000047ab9 */ /* 0x000fc60000000a00 */
[----:B------:R-:W-:Y:S02]  /*26130*/  IMAD.IADD R3, R3, 0x1, R21 ;  /* 0x0000000103037824 */ /* 0x000fe400078e0215 */
[----:B------:R-:W-:Y:S02]  /*26140*/  IMAD R5, R32, UR4, RZ ;  /* 0x0000000420057c24 */ /* 0x000fe4000f8e02ff */
[----:B------:R-:W-:-:S04]  /*26150*/  IMAD.WIDE.U32 R2, R18, UR4, R2 ;  /* 0x0000000412027c25 */ /* 0x000fc8000f8e0002 */
[----:B------:R-:W-:Y:S01]  /*26160*/  IMAD R5, R18, UR5, R5 ;  /* 0x0000000512057c24 */ /* 0x000fe2000f8e0205 */
[----:B------:R-:W-:Y:S02]  /*26170*/  ULDC.64 UR4, c[0x0][0x318] ;  /* 0x0000c60000047ab9 */ /* 0x000fe40000000a00 */
[----:B0-----:R-:W-:Y:S02]  /*26180*/  LEA R24, P0, R2, UR4, 0x1 ;  /* 0x0000000402187c11 */ /* 0x001fe4000f8008ff */
[----:B------:R-:W-:-:S04]  /*26190*/  IADD3 R3, R5, R3, RZ ;  /* 0x0000000305037210 */ /* 0x000fc80007ffe0ff */
[----:B------:R-:W-:Y:S02]  /*261a0*/  LEA.HI.X R25, R2, UR5, R3, 0x1, P0 ;  /* 0x0000000502197c11 */ /* 0x000fe400080f0c03 */
[----:B------:R-:W-:-:S13]  /*261b0*/  PLOP3.LUT P0, PT, PT, PT, PT, 0x80, 0x0 ;  /* 0x000000000000781c */ /* 0x000fda0003f0f070 */
.L_x_769:
        /* <DEDUP_REMOVED lines=11> */
.L_x_770:
[C---:B------:R-:W-:Y:S01]  /*26270*/  ISETP.GT.AND P0, PT, R26.reuse, RZ, PT ;  /* 0x000000ff1a00720c */ /* 0x040fe20003f04270 */
[----:B------:R2:W-:Y:S01]  /*26280*/  SYNCS.ARRIVE.TRANS64.A1T0 RZ, [R6+URZ+0x38850], RZ ;  /* 0x038850ff06ff79a7 */ /* 0x0005e2000810003f */
[----:B------:R-:W-:Y:S01]  /*26290*/  IADD3 R0, R26, -0x1, RZ ;  /* 0xffffffff1a007810 */ /* 0x000fe20007ffe0ff */
[----:B------:R-:W-:Y:S01]  /*262a0*/  IMAD.MOV.U32 R17, RZ, RZ, R29 ;  /* 0x000000ffff117224 */ /* 0x000fe200078e001d */
[----:B------:R-:W-:Y:S01]  /*262b0*/  MOV R7, R27 ;  /* 0x0000001b00077202 */ /* 0x000fe20000000f00 */
[----:B------:R-:W-:-:S08]  /*262c0*/  IMAD.MOV.U32 R31, RZ, RZ, R26 ;  /* 0x000000ffff1f7224 */ /* 0x000fd000078e001a */
[----:B--2---:R-:W-:Y:S05]  /*262d0*/  @P0 BRA `(.L_x_771) ;  /* 0xffffffec00c00947 */ /* 0x004fea000383ffff */
.L_x_758:
[----:B------:R-:W-:Y:S05]  /*262e0*/  BSYNC B0 ;  /* 0x0000000000007941 */ /* 0x000fea0003800000 */
.L_x_757:
[----:B------:R-:W2:Y:S01]  /*262f0*/  S2R R2, SR_TID.X ;  /* 0x0000000000027919 */ /* 0x000ea20000002100 */
[----:B------:R-:W-:Y:S01]  /*26300*/  BSSY B0, `(.L_x_772) ;  /* 0x0000011000007945 */ /* 0x000fe20003800000 */
[----:B--2---:R-:W-:-:S04]  /*26310*/  LOP3.LUT R2, R2, 0x7f, RZ, 0xc0, !PT ;  /* 0x0000007f02027812 */ /* 0x004fc800078ec0ff */
[----:B------:R-:W-:-:S13]  /*26320*/  ISETP.NE.AND P0, PT, R2, RZ, PT ;  /* 0x000000ff0200720c */ /* 0x000fda0003f05270 */
[----:B------:R-:W-:Y:S05]  /*26330*/  @P0 BRA `(.L_x_773) ;  /* 0x0000000000340947 */ /* 0x000fea0003800000 */
[----:B------:R-:W2:Y:S01]  /*26340*/  S2R R5, SR_LANEID ;  /* 0x0000000000057919 */ /* 0x000ea20000000000 */
[----:B------:R-:W-:Y:S01]  /*26350*/  VOTEU.ANY UR4, UPT, PT ;  /* 0x0000000000047886 */ /* 0x000fe200038e0100 */
[----:B0-----:R-:W0:Y:S01]  /*26360*/  LDC.64 R2, c[0x0][0xc60] ;  /* 0x00031800ff027b82 */ /* 0x001e220000000a00 */
[----:B------:R-:W2:Y:S01]  /*26370*/  FLO.U32 R0, UR4 ;  /* 0x0000000400007d00 */ /* 0x000ea200080e0000 */
[----:B------:R-:W-:Y:S01]  /*26380*/  ULDC.64 UR6, c[0x0][0x208] ;  /* 0x0000820000067ab9 */ /* 0x000fe20000000a00 */
[----:B--2---:R-:W-:-:S06]  /*26390*/  ISETP.EQ.U32.AND P0, PT, R0, R5, PT ;  /* 0x000000050000720c */ /* 0x004fcc0003f02070 */
[----:B------:R-:W0:Y:S07]  /*263a0*/  POPC R5, UR4 ;  /* 0x0000000400057d09 */ /* 0x000e2e0008000000 */
[----:B0-----:R-:W2:Y:S01]  /*263b0*/  @P0 ATOMG.E.ADD.STRONG.GPU PT, R3, desc[UR6][R2.64], R5 ;  /* 0x00000005020309a8 */ /* 0x001ea200081ee1c6 */
[----:B------:R-:W0:Y:S02]  /*263c0*/  S2R R4, SR_LTMASK ;  /* 0x0000000000047919 */ /* 0x000e240000003900 */
[----:B0-----:R-:W-:-:S04]  /*263d0*/  LOP3.LUT R4, R4, UR4, RZ, 0xc0, !PT ;  /* 0x0000000404047c12 */ /* 0x001fc8000f8ec0ff */
[----:B-1----:R-:W0:Y:S01]  /*263e0*/  POPC R7, R4 ;  /* 0x0000000400077309 */ /* 0x002e220000000000 */
[----:B--2---:R-:W0:Y:S02]  /*263f0*/  SHFL.IDX PT, R0, R3, R0, 0x1f ;  /* 0x00001f0003007589 */ /* 0x004e2400000e0000 */
[----:B0-----:R-:W-:-:S07]  /*26400*/  IADD3 R16, R0, UR36, R7 ;  /* 0x0000002400107c10 */ /* 0x001fce000fffe007 */
.L_x_773:
[----:B------:R-:W-:Y:S05]  /*26410*/  BSYNC B0 ;  /* 0x0000000000007941 */ /* 0x000fea0003800000 */
.L_x_772:
[----:B------:R-:W-:-:S04]  /*26420*/  MOV R0, UR37 ;  /* 0x0000002500007c02 */ /* 0x000fc80008000f00 */
[----:B------:R-:W-:-:S13]  /*26430*/  ISETP.NE.AND P0, PT, R0, 0x3, PT ;  /* 0x000000030000780c */ /* 0x000fda0003f05270 */
[----:B------:R-:W-:Y:S05]  /*26440*/  @!P0 BRA `(.L_x_774) ;  /* 0x0000000000048947 */ /* 0x000fea0003800000 */
[----:B------:R-:W-:Y:S01]  /*26450*/  BPT.TRAP 0x1 ;  /* 0x000000040000795c */ /* 0x000fe20000300000 */
.L_x_774:
[----:B------:R-:W2:Y:S01]  /*26460*/  LDL.LU R0, [R1+0xc] ;  /* 0x00000c0001007983 */ /* 0x000ea20000300800 */
[----:B------:R-:W-:Y:S01]  /*26470*/  IMAD R4, R27, 0x8, R22 ;  /* 0x000000081b047824 */ /* 0x000fe200078e0216 */
[----:B0-----:R-:W-:Y:S01]  /*26480*/  SHF.L.U32 R3, R29, 0x1f, RZ ;  /* 0x0000001f1d037819 */ /* 0x001fe200000006ff */
[----:B------:R-:W-:Y:S03]  /*26490*/  BSSY B0, `(.L_x_775) ;  /* 0x0000004000007945 */ /* 0x000fe60003800000 */
[----:B------:R-:W0:Y:S01]  /*264a0*/  SYNCS.PHASECHK.TRANS64.TRYWAIT P0, [R4+URZ+0x38860], R3 ;  /* 0x03886003040075a7 */ /* 0x000e22000800017f */
[----:B--2---:R-:W-:Y:S01]  /*264b0*/  IMAD R5, R26, -0x50, R0 ;  /* 0xffffffb01a057824 */ /* 0x004fe200078e0200 */
[----:B0-----:R-:W-:Y:S06]  /*264c0*/  @!P0 BRA `(.L_x_776) ;  /* 0x0000004c00108947 */ /* 0x001fec0003800000 */
.L_x_929:
[----:B------:R-:W-:Y:S05]  /*264d0*/  BSYNC B0 ;  /* 0x0000000000007941 */ /* 0x000fea0003800000 */
.L_x_775:
[----:B------:R-:W2:Y:S01]  /*264e0*/  S2R R0, SR_TID.X ;  /* 0x0000000000007919 */ /* 0x000ea20000002100 */
[----:B------:R-:W-:Y:S01]  /*264f0*/  UMOV UR4, 0xffffffff ;  /* 0xffffffff00047882 */ /* 0x000fe20000000000 */
[----:B-1----:R-:W-:Y:S01]  /*26500*/  IMAD R7, R27, 0x5000, R34 ;  /* 0x000050001b077824 */ /* 0x002fe200078e0222 */
[----:B--2---:R-:W-:-:S04]  /*26510*/  LOP3.LUT R0, R0, 0x7f, RZ, 0xc0, !PT ;  /* 0x0000007f00007812 */ /* 0x004fc800078ec0ff */
[----:B------:R-:W-:-:S04]  /*26520*/  SHF.R.U32.HI R0, RZ, 0x3, R0 ;  /* 0x00000003ff007819 */ /* 0x000fc80000011600 */
[----:B------:R-:W-:Y:S01]  /*26530*/  IADD3 R5, -R0, R5, RZ ;  /* 0x0000000500057210 */ /* 0x000fe20007ffe1ff */
[----:B------:R-:W-:Y:S06]  /*26540*/  BRA.DIV UR4, `(.L_x_777) ;  /* 0x0000004e04047947 */ /* 0x000fec000b800000 */
[----:B------:R-:W1:Y:S01]  /*26550*/  SHFL.IDX PT, R14, R24, RZ, 0x181f ;  /* 0x00181fff180e7589 */ /* 0x000e6200000e0000 */
[----:B------:R-:W-:Y:S01]  /*26560*/  ULDC UR4, c[0x0][0x2f4] ;  /* 0x0000bd0000047ab9 */ /* 0x000fe20000000800 */
[C---:B------:R-:W-:Y:S01]  /*26570*/  IMAD.SHL.U32 R8, R36.reuse, 0x2, RZ ;  /* 0x0000000224087824 */ /* 0x040fe200078e00ff */
[C---:B------:R-:W-:Y:S01]  /*26580*/  ISETP.GE.AND P3, PT, R36.reuse, UR4, PT ;  /* 0x0000000424007c0c */ /* 0x040fe2000bf66270 */
[----:B0-----:R-:W0:Y:S01]  /*26590*/  SHFL.IDX PT, R3, R25, RZ, 0x181f ;  /* 0x00181fff19037589 */ /* 0x001e2200000e0000 */
[----:B------:R-:W-:Y:S01]  /*265a0*/  LOP3.LUT R2, R36, 0x40, RZ, 0xfc, !PT ;  /* 0x0000004024027812 */ /* 0x000fe200078efcff */
[----:B------:R-:W-:Y:S01]  /*265b0*/  ULDC.64 UR6, c[0x0][0x208] ;  /* 0x0000820000067ab9 */ /* 0x000fe20000000a00 */
[----:B------:R-:W-:Y:S02]  /*265c0*/  ISETP.LT.OR P4, PT, R5, 0x1, P3 ;  /* 0x000000010500780c */ /* 0x000fe40001f81670 */
[----:B------:R-:W-:Y:S02]  /*265d0*/  ISETP.GE.AND P2, PT, R2, UR4, PT ;  /* 0x0000000402007c0c */ /* 0x000fe4000bf46270 */
[----:B------:R-:W-:-:S02]  /*265e0*/  LOP3.LUT R2, R36, 0x80, RZ, 0xfc, !PT ;  /* 0x0000008024027812 */ /* 0x000fc400078efcff */
[----:B------:R-:W-:Y:S02]  /*265f0*/  LEA R0, R7, R22, 0x1 ;  /* 0x0000001607007211 */ /* 0x000fe400078e08ff */
[----:B------:R-:W-:Y:S02]  /*26600*/  ISETP.GE.AND P1, PT, R2, UR4, PT ;  /* 0x0000000402007c0c */ /* 0x000fe4000bf26270 */
[----:B------:R-:W-:Y:S02]  /*26610*/  LOP3.LUT R2, R36, 0xc0, RZ, 0xfc, !PT ;  /* 0x000000c024027812 */ /* 0x000fe400078efcff */
[----:B-1----:R-:W-:Y:S02]  /*26620*/  IADD3 R6, P0, R14, R8, RZ ;  /* 0x000000080e067210 */ /* 0x002fe40007f1e0ff */
[----:B------:R-:W1:Y:S03]  /*26630*/  SHFL.IDX PT, R14, R24, 0x1, 0x181f ;  /* 0x00381f00180e7f89 */ /* 0x000e6600000e0000 */
[----:B0-----:R-:W-:Y:S01]  /*26640*/  IMAD.X R7, RZ, RZ, R3, P0 ;  /* 0x000000ffff077224 */ /* 0x001fe200000e0603 */
[C---:B------:R-:W-:Y:S01]  /*26650*/  ISETP.LT.OR P0, PT, R5.reuse, 0x1, P2 ;  /* 0x000000010500780c */ /* 0x040fe20001701670 */
[----:B------:R-:W0:Y:S04]  /*26660*/  SHFL.IDX PT, R3, R25, 0x1, 0x181f ;  /* 0x00381f0019037f89 */ /* 0x000e2800000e0000 */
[----:B------:R-:W-:Y:S01]  /*26670*/  LDGSTS.E.BYPASS.LTC128B.128 [R0+0x400], desc[UR6][R6.64], !P4 ;  /* 0x0040000006007fae */ /* 0x000fe2000e101d46 */
[----:B------:R-:W-:-:S07]  /*26680*/  ISETP.LT.OR P4, PT, R5, 0x1, P1 ;  /* 0x000000010500780c */ /* 0x000fce0000f81670 */
[----:B------:R-:W-:Y:S01]  /*26690*/  LDGSTS.E.BYPASS.LTC128B.128 [R0+0x2c00], desc[UR6][R6.64+0x80], !P0 ;  /* 0x02c0008006007fae */ /* 0x000fe2000c101d46 */
[----:B------:R-:W-:-:S05]  /*266a0*/  ISETP.GE.AND P0, PT, R2, UR4, PT ;  /* 0x0000000402007c0c */ /* 0x000fca000bf06270 */
[----:B------:R-:W-:Y:S01]  /*266b0*/  LDGSTS.E.BYPASS.LTC128B.128 [R0+0x5400], desc[UR6][R6.64+0x100], !P4 ;  /* 0x0540010006007fae */ /* 0x000fe2000e101d46 */
[----:B------:R-:W-:-:S13]  /*266c0*/  ISETP.LT.OR P4, PT, R5, 0x1, P0 ;  /* 0x000000010500780c */ /* 0x000fda0000781670 */
[----:B------:R2:W-:Y:S01]  /*266d0*/  LDGSTS.E.BYPASS.LTC128B.128 [R0+0x7c00], desc[UR6][R6.64+0x180], !P4 ;  /* 0x07c0018006007fae */ /* 0x0005e2000e101d46 */
[----:B-1----:R-:W-:-:S03]  /*266e0*/  IADD3 R2, P4, R14, R8, RZ ;  /* 0x000000080e027210 */ /* 0x002fc60007f9e0ff */
[----:B------:R-:W1:Y:S01]  /*266f0*/  SHFL.IDX PT, R14, R24, 0x2, 0x181f ;  /* 0x00581f00180e7f89 */ /* 0x000e6200000e0000 */
[----:B0-----:R-:W-:Y:S02]  /*26700*/  IADD3.X R3, RZ, R3, RZ, P4, !PT ;  /* 0x00000003ff037210 */ /* 0x001fe400027fe4ff */
[----:B------:R-:W-:Y:S01]  /*26710*/  ISETP.LT.OR P4, PT, R5, 0x11, P3 ;  /* 0x000000110500780c */ /* 0x000fe20001f81670 */
[----:B--2---:R-:W0:-:S12]  /*26720*/  SHFL.IDX PT, R7, R25, 0x2, 0x181f ;  /* 0x00581f0019077f89 */ /* 0x004e1800000e0000 */
[----:B------:R-:W-:Y:S01]  /*26730*/  LDGSTS.E.BYPASS.LTC128B.128 [R0+0xc00], desc[UR6][R2.64], !P4 ;  /* 0x00c0000002007fae */ /* 0x000fe2000e101d46 */
[----:B------:R-:W-:-:S13]  /*26740*/  ISETP.LT.OR P4, PT, R5, 0x11, P2 ;  /* 0x000000110500780c */ /* 0x000fda0001781670 */
[----:B------:R-:W-:Y:S01]  /*26750*/  LDGSTS.E.BYPASS.LTC128B.128 [R0+0x3400], desc[UR6][R2.64+0x80], !P4 ;  /* 0x0340008002007fae */ /* 0x000fe2000e101d46 */
[----:B------:R-:W-:-:S13]  /*26760*/  ISETP.LT.OR P4, PT, R5, 0x11, P1 ;  /* 0x000000110500780c */ /* 0x000fda0000f81670 */
[----:B------:R-:W-:Y:S01]  /*26770*/  LDGSTS.E.BYPASS.LTC128B.128 [R0+0x5c00], desc[UR6][R2.64+0x100], !P4 ;  /* 0x05c0010002007fae */ /* 0x000fe2000e101d46 */
[----:B------:R-:W-:-:S13]  /*26780*/  ISETP.LT.OR P4, PT, R5, 0x11, P0 ;  /* 0x000000110500780c */ /* 0x000fda0000781670 */
[----:B------:R2:W-:Y:S01]  /*26790*/  LDGSTS.E.BYPASS.LTC128B.128 [R0+0x8400], desc[UR6][R2.64+0x180], !P4 ;  /* 0x0840018002007fae */ /* 0x0005e2000e101d46 */
[----:B-1----:R-:W-:-:S03]  /*267a0*/  IADD3 R6, P4, R14, R8, RZ ;  /* 0x000000080e067210 */ /* 0x002fc60007f9e0ff */
[----:B------:R-:W1:Y:S02]  /*267b0*/  SHFL.IDX PT, R14, R24, 0x3, 0x181f ;  /* 0x00781f00180e7f89 */ /* 0x000e6400000e0000 */
[----:B0-----:R-:W-:Y:S01]  /*267c0*/  IMAD.X R7, RZ, RZ, R7, P4 ;  /* 0x000000ffff077224 */ /* 0x001fe200020e0607 */
[C---:B------:R-:W-:Y:S01]  /*267d0*/  ISETP.LT.OR P4, PT, R5.reuse, 0x21, P3 ;  /* 0x000000210500780c */ /* 0x040fe20001f81670 */
[----:B--2---:R-:W0:Y:S04]  /*267e0*/  SHFL.IDX PT, R3, R25, 0x3, 0x181f ;  /* 0x00781f0019037f89 */ /* 0x004e2800000e0000 */
[----:B------:R-:W2:Y:S08]  /*267f0*/  SHFL.IDX PT, R25, R25, 0x4, 0x181f ;  /* 0x00981f0019197f89 */ /* 0x000eb000000e0000 */
[----:B------:R3:W-:Y:S01]  /*26800*/  LDGSTS.E.BYPASS.LTC128B.128 [R0+0x1400], desc[UR6][R6.64], !P4 ;  /* 0x0140000006007fae */ /* 0x0007e2000e101d46 */
[----:B------:R-:W-:-:S13]  /*26810*/  ISETP.LT.OR P4, PT, R5, 0x21, P2 ;  /* 0x000000210500780c */ /* 0x000fda0001781670 */
[----:B------:R3:W-:Y:S01]  /*26820*/  LDGSTS.E.BYPASS.LTC128B.128 [R0+0x3c00], desc[UR6][R6.64+0x80], !P4 ;  /* 0x03c0008006007fae */ /* 0x0007e2000e101d46 */
[----:B------:R-:W-:-:S13]  /*26830*/  ISETP.LT.OR P4, PT, R5, 0x21, P1 ;  /* 0x000000210500780c */ /* 0x000fda0000f81670 */
[----:B------:R3:W-:Y:S01]  /*26840*/  LDGSTS.E.BYPASS.LTC128B.128 [R0+0x6400], desc[UR6][R6.64+0x100], !P4 ;  /* 0x0640010006007fae */ /* 0x0007e2000e101d46 */
[----:B------:R-:W-:-:S13]  /*26850*/  ISETP.LT.OR P4, PT, R5, 0x21, P0 ;  /* 0x000000210500780c */ /* 0x000fda0000781670 */
[----:B------:R3:W-:Y:S01]  /*26860*/  LDGSTS.E.BYPASS.LTC128B.128 [R0+0x8c00], desc[UR6][R6.64+0x180], !P4 ;  /* 0x08c0018006007fae */ /* 0x0007e2000e101d46 */
[----:B-1----:R-:W-:-:S03]  /*26870*/  IADD3 R2, P4, R14, R8, RZ ;  /* 0x000000080e027210 */ /* 0x002fc60007f9e0ff */
[----:B------:R3:W1:Y:S01]  /*26880*/  SHFL.IDX PT, R14, R24, 0x4, 0x181f ;  /* 0x00981f00180e7f89 */ /* 0x00066200000e0000 */
        /* <DEDUP_REMOVED lines=8> */
[----:B-12---:R3:W-:Y:S02]  /*26910*/  LDGSTS.E.BYPASS.LTC128B.128 [R0+0x9400], desc[UR6][R2.64+0x180], !P4 ;  /* 0x0940018002007fae */ /* 0x0067e4000e101d46 */
.L_x_941:
[C---:B------:R-:W-:Y:S01]  /*26920*/  ISETP.LT.OR P3, PT, R5.reuse, 0x41, P3 ;  /* 0x000000410500780c */ /* 0x040fe20001f61670 */
[----:B------:R-:W-:Y:S01]  /*26930*/  ULDC.64 UR4, c[0x0][0x208] ;  /* 0x0000820000047ab9 */ /* 0x000fe20000000a00 */
[C---:B------:R-:W-:Y:S02]  /*26940*/  ISETP.LT.OR P2, PT, R5.reuse, 0x41, P2 ;  /* 0x000000410500780c */ /* 0x040fe40001741670 */
[C---:B------:R-:W-:Y:S02]  /*26950*/  ISETP.LT.OR P1, PT, R5.reuse, 0x41, P1 ;  /* 0x000000410500780c */ /* 0x040fe40000f21670 */
[----:B---3--:R-:W-:Y:S02]  /*26960*/  IADD3 R2, P4, R14, R8, RZ ;  /* 0x000000080e027210 */ /* 0x008fe40007f9e0ff */
        /* <DEDUP_REMOVED lines=11> */
.L_x_778:
[----:B------:R-:W-:Y:S02]  /*26a20*/  PLOP3.LUT P1, PT, P1, P0, PT, 0xa2, 0x0 ;  /* 0x000000000000781c */ /* 0x000fe40000f21472 */
[----:B------:R-:W-:-:S08]  /*26a30*/  @P0 R2UR P1, UR4, R4 ;  /* 0x00000000040402ca */ /* 0x000fd00000020000 */
[----:B------:R-:W-:-:S05]  /*26a40*/  @P0 PLOP3.LUT P0, PT, P1, PT, PT, 0x80, 0x0 ;  /* 0x000000000000081c */ /* 0x000fca0000f0f070 */
[----:B------:R-:W-:Y:S01]  /*26a50*/  @!P1 SYNCS.ARRIVE.TRANS64.RED.A0T1 RZ, [UR4+0x38850], RZ ;  /* 0x038850ffffff99a7 */ /* 0x000fe20008200404 */
[----:B------:R-:W-:Y:S07]  /*26a60*/  @!P1 ARRIVES.LDGSTSBAR.64.TRANSCNT [UR4+0x38850] ;  /* 0x03885000ff0099b0 */ /* 0x000fee0008000a84 */
[----:B------:R-:W-:Y:S05]  /*26a70*/  @P0 BRA.U.ANY `(.L_x_778) ;  /* 0xfffffffd00e80947 */ /* 0x000fea000393ffff */
[----:B------:R-:W-:Y:S01]  /*26a80*/  NOP ;  /* 0x0000000000007918 */ /* 0x000fe20000000000 */
[----:B0-----:R-:W-:-:S04]  /*26a90*/  MOV R0, UR37 ;  /* 0x0000002500007c02 */ /* 0x001fc80008000f00 */
[----:B------:R-:W-:-:S13]  /*26aa0*/  ISETP.NE.AND P2, PT, R0, 0x3, PT ;  /* 0x000000030000780c */ /* 0x000fda0003f45270 */
[----:B------:R-:W-:Y:S05]  /*26ab0*/  @!P2 BRA `(.L_x_779) ;  /* 0x000000000004a947 */ /* 0x000fea0003800000 */
[----:B------:R-:W-:Y:S01]  /*26ac0*/  BPT.TRAP 0x1 ;  /* 0x000000040000795c */ /* 0x000fe20000300000 */
.L_x_779:
[----:B------:R0:W-:Y:S01]  /*26ad0*/  SYNCS.ARRIVE.TRANS64.A1T0 RZ, [R4+URZ+0x38850], RZ ;  /* 0x038850ff04ff79a7 */ /* 0x0001e2000810003f */
[----:B------:R-:W-:-:S05]  /*26ae0*/  VIADD R27, R27, 0x1 ;  /* 0x000000011b1b7836 */ /* 0x000fca0000000000 */
[----:B------:R-:W-:-:S04]  /*26af0*/  ISETP.NE.AND P0, PT, R27, 0x2, PT ;  /* 0x000000021b00780c */ /* 0x000fc80003f05270 */
[----:B------:R-:W-:Y:S02]  /*26b00*/  SEL R0, RZ, 0x1, P0 ;  /* 0x00000001ff007807 */ /* 0x000fe40000000000 */
[----:B------:R-:W-:Y:S02]  /*26b10*/  SEL R27, R27, RZ, P0 ;  /* 0x000000ff1b1b7207 */ /* 0x000fe40000000000 */
[----:B0-----:R-:W-:-:S07]  /*26b20*/  LOP3.LUT R29, R29, R0, RZ, 0x3c, !PT ;  /* 0x000000001d1d7212 */ /* 0x001fce00078e3cff */
.L_x_734:
[----:B------:R-:W-:Y:S05]  /*26b30*/  BSYNC B7 ;  /* 0x0000000000077941 */ /* 0x000fea0003800000 */
.L_x_732:
[----:B------:R-:W-:-:S13]  /*26b40*/  LOP3.LUT P0, RZ, R23, 0x40, RZ, 0xc0, !PT ;  /* 0x0000004017ff7812 */ /* 0x000fda000780c0ff */
[----:B------:R-:W-:Y:S05]  /*26b50*/  @!P0 BRA `(.L_x_780) ;  /* 0x0000000000248947 */ /* 0x000fea0003800000 */
[----:B------:R-:W-:Y:S05]  /*26b60*/  WARPSYNC.ALL ;  /* 0x0000000000007948 */ /* 0x000fea0003800000 */
[----:B------:R-:W1:Y:S08]  /*26b70*/  S2UR UR5, SR_CgaCtaId ;  /* 0x00000000000579c3 */ /* 0x000e700000008800 */
[----:B------:R-:W-:Y:S06]  /*26b80*/  BAR.SYNC.DEFER_BLOCKING 0x5, 0x180 ;  /* 0x0146000000007b1d */ /* 0x000fec0000010000 */
[----:B------:R-:W-:-:S02]  /*26b90*/  UMOV UR4, 0x400 ;  /* 0x0000040000047882 */ /* 0x000fc40000000000 */
[----:B-1----:R-:W-:-:S06]  /*26ba0*/  ULEA UR4, UR5, UR4, 0x18 ;  /* 0x0000000405047291 */ /* 0x002fcc000f8ec03f */
[----:B0-----:R-:W-:-:S05]  /*26bb0*/  MOV R22, UR4 ;  /* 0x0000000400167c02 */ /* 0x001fca0008000f00 */
[----:B------:R0:W1:Y:S01]  /*26bc0*/  LDS.128 R16, [R22+0x388d0] ;  /* 0x0388d00016107984 */ /* 0x0000620000000c00 */
[----:B------:R-:W-:Y:S06]  /*26bd0*/  BAR.ARV 0x4, 0x180 ;  /* 0x0106000000007b1d */ /* 0x000fec0000002000 */
[----:B------:R-:W-:Y:S05]  /*26be0*/  BRA `(.L_x_781) ;  /* 0x0000000800487947 */ /* 0x000fea0003800000 */
.L_x_780:
[----:B------:R-:W1:Y:S01]  /*26bf0*/  S2R R8, SR_TID.X ;  /* 0x0000000000087919 */ /* 0x000e620000002100 */
[----:B------:R-:W-:Y:S01]  /*26c00*/  UMOV UR4, 0xffffffff ;  /* 0xffffffff00047882 */ /* 0x000fe20000000000 */
[----:B-1----:R-:W-:-:S04]  /*26c10*/  LOP3.LUT R8, R8, 0x1f, RZ, 0xc0, !PT ;  /* 0x0000001f08087812 */ /* 0x002fc800078ec0ff */
[----:B------:R-:W-:Y:S01]  /*26c20*/  ISETP.NE.AND P0, PT, R8, 0x1f, PT ;  /* 0x0000001f0800780c */ /* 0x000fe20003f05270 */
[----:B------:R-:W-:-:S12]  /*26c30*/  BRA.DIV UR4, `(.L_x_782) ;  /* 0x0000004e04387947 */ /* 0x000fd8000b800000 */
[----:B0-----:R-:W-:Y:S01]  /*26c40*/  IMAD.IADD R5, R19, 0x1, R8 ;  /* 0x0000000113057824 */ /* 0x001fe200078e0208 */
[----:B------:R-:W-:Y:S01]  /*26c50*/  ULDC UR4, c[0x0][0xc3c] ;  /* 0x00030f0000047ab9 */ /* 0x000fe20000000800 */
[----:B------:R-:W-:-:S03]  /*26c60*/  ULDC.64 UR6, c[0x0][0x208] ;  /* 0x0000820000067ab9 */ /* 0x000fc60000000a00 */
[----:B------:R-:W-:-:S13]  /*26c70*/  ISETP.GE.OR P1, PT, R5, UR4, !P0 ;  /* 0x0000000405007c0c */ /* 0x000fda000c726670 */
[----:B------:R-:W0:Y:S02]  /*26c80*/  @!P1 LDC.64 R2, c[0x0][0xc80] ;  /* 0x00032000ff029b82 */ /* 0x000e240000000a00 */
[----:B0-----:R-:W-:-:S06]  /*26c90*/  @!P1 IMAD.WIDE R2, R5, 0x4, R2 ;  /* 0x0000000405029825 */ /* 0x001fcc00078e0202 */
[----:B------:R-:W2:Y:S01]  /*26ca0*/  @!P1 LDG.E R2, desc[UR6][R2.64] ;  /* 0x0000000602029981 */ /* 0x000ea2000c1e1900 */
[----:B------:R-:W-:Y:S02]  /*26cb0*/  MOV R4, RZ ;  /* 0x000000ff00047202 */ /* 0x000fe40000000f00 */
[C---:B------:R-:W-:Y:S01]  /*26cc0*/  ISETP.GE.U32.AND P2, PT, R8.reuse, 0x2, PT ;  /* 0x000000020800780c */ /* 0x040fe20003f46070 */
[----:B------:R-:W-:Y:S01]  /*26cd0*/  SHFL.IDX PT, R0, R16, 0x1, 0x1f ;  /* 0x00201f0010007f89 */ /* 0x000fe200000e0000 */
[C---:B------:R-:W-:Y:S02]  /*26ce0*/  ISETP.GE.U32.AND P3, PT, R8.reuse, 0x4, PT ;  /* 0x000000040800780c */ /* 0x040fe40003f66070 */
[C---:B------:R-:W-:Y:S02]  /*26cf0*/  ISETP.GE.U32.AND P4, PT, R8.reuse, 0x8, PT ;  /* 0x000000080800780c */ /* 0x040fe40003f86070 */
[C---:B------:R-:W-:Y:S01]  /*26d00*/  ISETP.GE.U32.AND P5, PT, R8.reuse, 0x10, PT ;  /* 0x000000100800780c */ /* 0x040fe20003fa6070 */
[----:B--2---:R-:W-:Y:S01]  /*26d10*/  @!P1 IMAD.MOV.U32 R4, RZ, RZ, R2 ;  /* 0x000000ffff049224 */ /* 0x004fe200078e0002 */
[----:B------:R-:W-:-:S04]  /*26d20*/  ISETP.NE.AND P1, PT, R8, RZ, PT ;  /* 0x000000ff0800720c */ /* 0x000fc80003f25270 */
[----:B------:R-:W0:Y:S02]  /*26d30*/  SHFL.UP PT, R14, R4, 0x1, RZ ;  /* 0x04200000040e7989 */ /* 0x000e2400000e00ff */
[----:B0-----:R-:W-:-:S04]  /*26d40*/  SEL R5, R14, RZ, P1 ;  /* 0x000000ff0e057207 */ /* 0x001fc80000800000 */
[----:B------:R-:W-:Y:S02]  /*26d50*/  IADD3 R6, R4, R5, RZ ;  /* 0x0000000504067210 */ /* 0x000fe40007ffe0ff */
[----:B------:R-:W-:Y:S04]  /*26d60*/  SHFL.IDX PT, R5, R16, RZ, 0x1f ;  /* 0x00001fff10057589 */ /* 0x000fe800000e0000 */
        /* <DEDUP_REMOVED lines=10> */
[----:B0-----:R-:W-:-:S04]  /*26e10*/  SEL R14, R14, RZ, P5 ;  /* 0x000000ff0e0e7207 */ /* 0x001fc80002800000 */
[----:B------:R-:W-:-:S05]  /*26e20*/  IADD3 R2, R3, R14, RZ ;  /* 0x0000000e03027210 */ /* 0x000fca0007ffe0ff */
[----:B------:R0:W1:Y:S02]  /*26e30*/  SHFL.IDX PT, R14, R2, 0x1f, 0x1f ;  /* 0x03e01f00020e7f89 */ /* 0x00006400000e0000 */
.L_x_951:
[----:B------:R-:W-:Y:S02]  /*26e40*/  ULDC UR4, c[0x0][0xc38] ;  /* 0x00030e0000047ab9 */ /* 0x000fe40000000800 */
[----:B------:R-:W-:-:S04]  /*26e50*/  IMAD.U32 R7, RZ, RZ, UR4 ;  /* 0x00000004ff077e24 */ /* 0x000fc8000f8e00ff */
[----:B-1----:R-:W-:-:S05]  /*26e60*/  IMAD R3, R14, R7, RZ ;  /* 0x000000070e037224 */ /* 0x002fca00078e02ff */
[----:B------:R-:W-:-:S04]  /*26e70*/  IADD3 R6, R0, R3, RZ ;  /* 0x0000000300067210 */ /* 0x000fc80007ffe0ff */
[----:B------:R-:W-:-:S13]  /*26e80*/  ISETP.GT.AND P6, PT, R6, R5, PT ;  /* 0x000000050600720c */ /* 0x000fda0003fc4270 */
[----:B------:R-:W-:Y:S05]  /*26e90*/  @P6 BRA `(.L_x_783) ;  /* 0x0000000000a06947 */ /* 0x000fea0003800000 */
.L_x_788:
[----:B------:R-:W1:Y:S01]  /*26ea0*/  LDC R0, c[0x0][0xc3c] ;  /* 0x00030f00ff007b82 */ /* 0x000e620000000800 */
[----:B------:R-:W-:-:S05]  /*26eb0*/  VIADD R19, R19, 0x1f ;  /* 0x0000001f13137836 */ /* 0x000fca0000000000 */
[----:B-1----:R-:W-:-:S13]  /*26ec0*/  ISETP.GE.AND P6, PT, R19, R0, PT ;  /* 0x000000001300720c */ /* 0x002fda0003fc6270 */
[----:B------:R-:W-:Y:S05]  /*26ed0*/  @P6 BRA `(.L_x_784) ;  /* 0x0000000400486947 */ /* 0x000fea0003800000 */
[----:B0-----:R-:W0:Y:S01]  /*26ee0*/  S2R R2, SR_TID.X ;  /* 0x0000000000027919 */ /* 0x001e220000002100 */
[----:B------:R-:W-:Y:S01]  /*26ef0*/  BSSY B0, `(.L_x_785) ;  /* 0x000000a000007945 */ /* 0x000fe20003800000 */
[----:B------:R-:W-:Y:S01]  /*26f00*/  IMAD.MOV.U32 R4, RZ, RZ, RZ ;  /* 0x000000ffff047224 */ /* 0x000fe200078e00ff */
[----:B0-----:R-:W-:-:S04]  /*26f10*/  LOP3.LUT R2, R2, 0x1f, RZ, 0xc0, !PT ;  /* 0x0000001f02027812 */ /* 0x001fc800078ec0ff */
[----:B------:R-:W-:-:S04]  /*26f20*/  IADD3 R7, R19, R2, RZ ;  /* 0x0000000213077210 */ /* 0x000fc80007ffe0ff */
[----:B------:R-:W-:-:S13]  /*26f30*/  ISETP.GE.OR P6, PT, R7, R0, !P0 ;  /* 0x000000000700720c */ /* 0x000fda00047c6670 */
[----:B------:R-:W-:Y:S05]  /*26f40*/  @P6 BRA `(.L_x_786) ;  /* 0x0000000000106947 */ /* 0x000fea0003800000 */
[----:B------:R-:W0:Y:S01]  /*26f50*/  LDC.64 R2, c[0x0][0xc80] ;  /* 0x00032000ff027b82 */ /* 0x000e220000000a00 */
[----:B------:R-:W-:Y:S01]  /*26f60*/  ULDC.64 UR4, c[0x0][0x208] ;  /* 0x0000820000047ab9 */ /* 0x000fe20000000a00 */
[----:B0-----:R-:W-:-:S05]  /*26f70*/  IMAD.WIDE R2, R7, 0x4, R2 ;  /* 0x0000000407027825 */ /* 0x001fca00078e0202 */
[----:B------:R0:W5:Y:S02]  /*26f80*/  LDG.E R4, desc[UR4][R2.64] ;  /* 0x0000000402047981 */ /* 0x000164000c1e1900 */
.L_x_786:
[----:B------:R-:W-:Y:S05]  /*26f90*/  BSYNC B0 ;  /* 0x0000000000007941 */ /* 0x000fea0003800000 */
.L_x_785:
[----:B------:R-:W-:-:S03]  /*26fa0*/  UMOV UR4, 0xffffffff ;  /* 0xffffffff00047882 */ /* 0x000fc60000000000 */
[----:B------:R-:W-:Y:S05]  /*26fb0*/  BRA.DIV UR4, `(.L_x_787) ;  /* 0x0000004e04807947 */ /* 0x000fea000b800000 */
[----:B-----5:R-:W1:Y:S02]  /*26fc0*/  SHFL.UP PT, R14, R4, 0x1, RZ ;  /* 0x04200000040e7989 */ /* 0x020e6400000e00ff */
[----:B-1----:R-:W-:-:S04]  /*26fd0*/  SEL R13, R14, RZ, P1 ;  /* 0x000000ff0e0d7207 */ /* 0x002fc80000800000 */
[----:B------:R-:W-:-:S05]  /*26fe0*/  IADD3 R13, R4, R13, RZ ;  /* 0x0000000d040d7210 */ /* 0x000fca0007ffe0ff */
[----:B------:R-:W1:Y:S02]  /*26ff0*/  SHFL.UP PT, R14, R13, 0x2, RZ ;  /* 0x044000000d0e7989 */ /* 0x000e6400000e00ff */
[----:B-1----:R-:W-:-:S05]  /*27000*/  SEL R0, R14, RZ, P2 ;  /* 0x000000ff0e007207 */ /* 0x002fca0001000000 */
        /* <DEDUP_REMOVED lines=11> */
.L_x_959:
[----:B------:R-:W-:Y:S02]  /*270c0*/  ULDC UR4, c[0x0][0xc38] ;  /* 0x00030e0000047ab9 */ /* 0x000fe40000000800 */
[----:B------:R-:W-:-:S04]  /*270d0*/  IMAD.U32 R7, RZ, RZ, UR4 ;  /* 0x00000004ff077e24 */ /* 0x000fc8000f8e00ff */
[----:B-1----:R-:W-:-:S05]  /*270e0*/  IMAD R3, R14, R7, RZ ;  /* 0x000000070e037224 */ /* 0x002fca00078e02ff */
[----:B------:R-:W-:-:S04]  /*270f0*/  IADD3 R6, R3, R6, RZ ;  /* 0x0000000603067210 */ /* 0x000fc80007ffe0ff */
[----:B------:R-:W-:-:S13]  /*27100*/  ISETP.GT.AND P6, PT, R6, R5, PT ;  /* 0x000000050600720c */ /* 0x000fda0003fc4270 */
[----:B------:R-:W-:Y:S05]  /*27110*/  @!P6 BRA `(.L_x_788) ;  /* 0xfffffffc0060e947 */ /* 0x000fea000383ffff */
.L_x_783:
[----:B------:R-:W-:Y:S01]  /*27120*/  IMAD.IADD R6, R6, 0x1, -R3 ;  /* 0x0000000106067824 */ /* 0x000fe200078e0a03 */
[----:B------:R-:W-:-:S03]  /*27130*/  UMOV UR4, 0xffffffff ;  /* 0xffffffff00047882 */ /* 0x000fc60000000000 */
[----:B------:R-:W-:-:S05]  /*27140*/  IMAD R0, R2, R7, R6 ;  /* 0x0000000702007224 */ /* 0x000fca00078e0206 */
[----:B------:R-:W-:Y:S01]  /*27150*/  ISETP.GT.AND P6, PT, R0, R5, PT ;  /* 0x000000050000720c */ /* 0x000fe20003fc4270 */
[----:B------:R-:W-:-:S12]  /*27160*/  BRA.DIV UR4, `(.L_x_789) ;  /* 0x0000004e04d07947 */ /* 0x000fd8000b800000 */
[----:B------:R-:W-:-:S04]  /*27170*/  VOTE.ANY R3, PT, !P6 ;  /* 0x0000000000037806 */ /* 0x000fc800070e0100 */
[----:B------:R-:W1:Y:S02]  /*27180*/  POPC R0, R3 ;  /* 0x0000000300007309 */ /* 0x000e640000000000 */
[----:B-1----:R1:W2:Y:S02]  /*27190*/  SHFL.IDX PT, R4, R4, R0, 0x1f ;  /* 0x00001f0004047589 */ /* 0x0022a400000e0000 */
.L_x_963:
[----:B------:R-:W-:Y:S02]  /*271a0*/  ISETP.NE.AND P0, PT, R3, RZ, PT ;  /* 0x000000ff0300720c */ /* 0x000fe40003f05270 */
[----:B------:R-:W-:-:S11]  /*271b0*/  MOV R14, RZ ;  /* 0x000000ff000e7202 */ /* 0x000fd60000000f00 */
[----:B------:R-:W-:Y:S05]  /*271c0*/  @!P0 BRA `(.L_x_790) ;  /* 0x0000000000108947 */ /* 0x000fea0003800000 */
[----:B------:R-:W-:Y:S01]  /*271d0*/  UMOV UR4, 0xffffffff ;  /* 0xffffffff00047882 */ /* 0x000fe20000000000 */
[----:B------:R-:W-:Y:S02]  /*271e0*/  VIADD R12, R0, 0xffffffff ;  /* 0xffffffff000c7836 */ /* 0x000fe40000000000 */
[----:B------:R-:W-:Y:S05]  /*271f0*/  BRA.DIV UR4, `(.L_x_791) ;  /* 0x0000004e04f47947 */ /* 0x000fea000b800000 */
[----:B------:R3:W4:Y:S02]  /*27200*/  SHFL.IDX PT, R14, R2, R12, 0x1f ;  /* 0x00001f0c020e7589 */ /* 0x00072400000e0000 */
.L_x_790:
[----:B--2---:R-:W-:Y:S01]  /*27210*/  IABS R8, R4 ;  /* 0x0000000400087213 */ /* 0x004fe20000000000 */
[----:B----4-:R-:W-:Y:S01]  /*27220*/  IMAD R16, R14, R7, R6 ;  /* 0x000000070e107224 */ /* 0x010fe200078e0206 */
[----:B------:R-:W-:Y:S02]  /*27230*/  IADD3 R19, R0, R19, RZ ;  /* 0x0000001300137210 */ /* 0x000fe40007ffe0ff */
[----:B------:R-:W2:Y:S08]  /*27240*/  I2F.RP R9, R8 ;  /* 0x0000000800097306 */ /* 0x000eb00000209400 */
[----:B--2---:R-:W0:Y:S02]  /*27250*/  MUFU.RCP R9, R9 ;  /* 0x0000000900097308 */ /* 0x004e240000001000 */
[----:B0--3--:R-:W-:-:S06]  /*27260*/  IADD3 R2, R9, 0xffffffe, RZ ;  /* 0x0ffffffe09027810 */ /* 0x009fcc0007ffe0ff */
[----:B------:R0:W2:Y:S02]  /*27270*/  F2I.FTZ.U32.TRUNC.NTZ R3, R2 ;  /* 0x0000000200037305 */ /* 0x0000a4000021f000 */
[----:B0-----:R-:W-:Y:S01]  /*27280*/  MOV R2, RZ ;  /* 0x000000ff00027202 */ /* 0x001fe20000000f00 */
[----:B--2---:R-:W-:-:S04]  /*27290*/  IMAD.MOV R7, RZ, RZ, -R3 ;  /* 0x000000ffff077224 */ /* 0x004fc800078e0a03 */
[----:B------:R-:W-:-:S04]  /*272a0*/  IMAD R7, R7, R8, RZ ;  /* 0x0000000807077224 */ /* 0x000fc800078e02ff */
[----:B------:R-:W-:-:S04]  /*272b0*/  IMAD.HI.U32 R3, R3, R7, R2 ;  /* 0x0000000703037227 */ /* 0x000fc800078e0002 */
[----:B------:R-:W-:Y:S01]  /*272c0*/  IMAD.IADD R7, R5, 0x1, -R16 ;  /* 0x0000000105077824 */ /* 0x000fe200078e0a10 */
[----:B------:R-:W-:-:S04]  /*272d0*/  IABS R5, R4 ;  /* 0x0000000400057213 */ /* 0x000fc80000000000 */
[----:B------:R-:W-:Y:S02]  /*272e0*/  IABS R2, R7 ;  /* 0x0000000700027213 */ /* 0x000fe40000000000 */
[----:B------:R-:W-:-:S03]  /*272f0*/  IADD3 R5, RZ, -R5, RZ ;  /* 0x80000005ff057210 */ /* 0x000fc60007ffe0ff */
[----:B------:R-:W-:-:S04]  /*27300*/  IMAD.HI.U32 R3, R3, R2, RZ ;  /* 0x0000000203037227 */ /* 0x000fc800078e00ff */
[----:B------:R-:W-:Y:S01]  /*27310*/  IMAD R5, R3, R5, R2 ;  /* 0x0000000503057224 */ /* 0x000fe200078e0202 */
[----:B------:R-:W-:-:S04]  /*27320*/  LOP3.LUT R2, R7, R4, RZ, 0x3c, !PT ;  /* 0x0000000407027212 */ /* 0x000fc800078e3cff */
[----:B------:R-:W-:Y:S02]  /*27330*/  ISETP.GT.U32.AND P1, PT, R8, R5, PT ;  /* 0x000000050800720c */ /* 0x000fe40003f24070 */
[----:B------:R-:W-:-:S11]  /*27340*/  ISETP.GE.AND P2, PT, R2, RZ, PT ;  /* 0x000000ff0200720c */ /* 0x000fd60003f46270 */
[----:B------:R-:W-:Y:S01]  /*27350*/  @!P1 IMAD.IADD R5, R5, 0x1, -R8 ;  /* 0x0000000105059824 */ /* 0x000fe200078e0a08 */
[----:B------:R-:W-:Y:S02]  /*27360*/  @!P1 IADD3 R3, R3, 0x1, RZ ;  /* 0x0000000103039810 */ /* 0x000fe40007ffe0ff */
[----:B------:R-:W-:Y:S02]  /*27370*/  ISETP.NE.AND P1, PT, R4, RZ, PT ;  /* 0x000000ff0400720c */ /* 0x000fe40003f25270 */
[----:B------:R-:W-:-:S13]  /*27380*/  ISETP.GE.U32.AND P0, PT, R5, R8, PT ;  /* 0x000000080500720c */ /* 0x000fda0003f06070 */
[----:B------:R-:W-:-:S05]  /*27390*/  @P0 VIADD R3, R3, 0x1 ;  /* 0x0000000103030836 */ /* 0x000fca0000000000 */
[----:B------:R-:W-:Y:S02]  /*273a0*/  @!P2 IADD3 R3, -R3, RZ, RZ ;  /* 0x000000ff0303a210 */ /* 0x000fe40007ffe1ff */
[----:B------:R-:W-:-:S05]  /*273b0*/  @!P1 LOP3.LUT R3, RZ, R4, RZ, 0x33, !PT ;  /* 0x00000004ff039212 */ /* 0x000fca00078e33ff */
[--C-:B------:R-:W-:Y:S02]  /*273c0*/  IMAD.MOV R17, RZ, RZ, -R3.reuse ;  /* 0x000000ffff117224 */ /* 0x100fe400078e0a03 */
[----:B------:R-:W-:Y:S02]  /*273d0*/  IMAD.MOV.U32 R18, RZ, RZ, R3 ;  /* 0x000000ffff127224 */ /* 0x000fe400078e0003 */
[----:B------:R-:W-:Y:S01]  /*273e0*/  IMAD R17, R4, R17, R7 ;  /* 0x0000001104117224 */ /* 0x000fe200078e0207 */
[----:B------:R-:W-:Y:S06]  /*273f0*/  BRA `(.L_x_792) ;  /* 0x00000000001c7947 */ /* 0x000fec0003800000 */
.L_x_784:
[----:B------:R-:W-:Y:S01]  /*27400*/  UMOV UR4, URZ ;  /* 0x0000003f00047c82 */ /* 0x000fe20008000000 */
[----:B------:R-:W-:Y:S01]  /*27410*/  UMOV UR5, URZ ;  /* 0x0000003f00057c82 */ /* 0x000fe20008000000 */
[----:B------:R-:W-:Y:S01]  /*27420*/  ULDC UR6, c[0x0][0xc3c] ;  /* 0x00030f0000067ab9 */ /* 0x000fe20000000800 */
[----:B------:R-:W-:Y:S01]  /*27430*/  MOV R16, R5 ;  /* 0x0000000500107202 */ /* 0x000fe20000000f00 */
[----:B------:R-:W-:Y:S01]  /*27440*/  IMAD.U32 R17, RZ, RZ, UR4 ;  /* 0x00000004ff117e24 */ /* 0x000fe2000f8e00ff */
[----:B------:R-:W-:Y:S01]  /*27450*/  MOV R18, UR5 ;  /* 0x0000000500127c02 */ /* 0x000fe20008000f00 */
[----:B------:R-:W-:-:S07]  /*27460*/  IMAD.U32 R19, RZ, RZ, UR6 ;  /* 0x00000006ff137e24 */ /* 0x000fce000f8e00ff */
.L_x_792:
        /* <DEDUP_REMOVED lines=10> */
.L_x_781:
[----:B------:R-:W-:Y:S02]  /*27510*/  ULDC UR4, c[0x0][0xc3c] ;  /* 0x00030f0000047ab9 */ /* 0x000fe40000000800 */
[----:B-1----:R-:W-:-:S13]  /*27520*/  ISETP.GE.AND P0, PT, R19, UR4, PT ;  /* 0x0000000413007c0c */ /* 0x002fda000bf06270 */
[----:B------:R-:W-:Y:S05]  /*27530*/  @!P0 BRA `(.L_x_793) ;  /* 0xffffff9c00588947 */ /* 0x000fea000383ffff */
[----:B------:R-:W-:Y:S05]  /*27540*/  BSYNC B8 ;  /* 0x0000000000087941 */ /* 0x000fea0003800000 */
.L_x_684:
[----:B------:R-:W3:Y:S01]  /*27550*/  LDL.LU R0, [R1+0x30] ;  /* 0x0000300001007983 */ /* 0x000ee20000300800 */
[----:B------:R-:W-:Y:S01]  /*27560*/  BSSY B0, `(.L_x_794) ;  /* 0x000000b000007945 */ /* 0x000fe20003800000 */
[----:B------:R-:W4:Y:S01]  /*27570*/  S2R R5, SR_CgaCtaId ;  /* 0x0000000000057919 */ /* 0x000f220000008800 */
[----:B---3--:R-:W-:-:S04]  /*27580*/  IADD3 R0, R0, 0x1, RZ ;  /* 0x0000000100007810 */ /* 0x008fc80007ffe0ff */
[----:B01----:R-:W-:-:S04]  /*27590*/  LEA.HI R2, R0, R0, RZ, 0x1 ;  /* 0x0000000000027211 */ /* 0x003fc800078f08ff */
[----:B------:R-:W-:Y:S02]  /*275a0*/  LOP3.LUT R3, R2, 0xfffffffe, RZ, 0xc0, !PT ;  /* 0xfffffffe02037812 */ /* 0x000fe400078ec0ff */
[----:B------:R-:W-:-:S03]  /*275b0*/  MOV R2, 0x400 ;  /* 0x0000040000027802 */ /* 0x000fc60000000f00 */
[----:B------:R-:W-:Y:S01]  /*275c0*/  IMAD.IADD R0, R0, 0x1, -R3 ;  /* 0x0000000100007824 */ /* 0x000fe200078e0a03 */
[----:B----4-:R-:W-:-:S04]  /*275d0*/  LEA R5, R5, R2, 0x18 ;  /* 0x0000000205057211 */ /* 0x010fc800078ec0ff */
[----:B------:R-:W-:-:S04]  /*275e0*/  SHF.L.U32 R0, R0, 0x1f, RZ ;  /* 0x0000001f00007819 */ /* 0x000fc800000006ff */
[----:B------:R-:W0:Y:S02]  /*275f0*/  SYNCS.PHASECHK.TRANS64.TRYWAIT P0, [R5+URZ+0x38820], R0 ;  /* 0x03882000050075a7 */ /* 0x000e24000800017f */
[----:B0-----:R-:W-:Y:S05]  /*27600*/  @!P0 BRA `(.L_x_795) ;  /* 0x0000004c00148947 */ /* 0x001fea0003800000 */
.L_x_966:
[----:B------:R-:W-:Y:S05]  /*27610*/  BSYNC B0 ;  /* 0x0000000000007941 */ /* 0x000fea0003800000 */
.L_x_794:
[----:B------:R-:W-:-:S03]  /*27620*/  UMOV UR4, 0xffffffff ;  /* 0xffffffff00047882 */ /* 0x000fc60000000000 */
[----:B------:R-:W-:Y:S05]  /*27630*/  BRA.DIV UR4, `(.L_x_796) ;  /* 0x0000004e041c7947 */ /* 0x000fea000b800000 */
[----:B0-----:R-:W0:Y:S02]  /*27640*/  S2R R0, SR_TID.X ;  /* 0x0000000000007919 */ /* 0x001e240000002100 */
[----:B0-----:R-:W-:-:S04]  /*27650*/  SHF.R.U32.HI R0, RZ, 0x5, R0 ;  /* 0x00000005ff007819 */ /* 0x001fc80000011600 */
[----:B------:R-:W-:-:S05]  /*27660*/  LOP3.LUT R0, R0, 0x3, RZ, 0xc0, !PT ;  /* 0x0000000300007812 */ /* 0x000fca00078ec0ff */
[----:B------:R0:W1:Y:S02]  /*27670*/  SHFL.IDX PT, R14, R0, RZ, 0x1f ;  /* 0x00001fff000e7589 */ /* 0x00006400000e0000 */
.L_x_969:
[----:B-1----:R-:W-:-:S13]  /*27680*/  ISETP.NE.AND P0, PT, R14, RZ, PT ;  /* 0x000000ff0e00720c */ /* 0x002fda0003f05270 */
[----:B------:R-:W-:Y:S05]  /*27690*/  @P0 BRA `(.L_x_436) ;  /* 0x0000000000880947 */ /* 0x000fea0003800000 */
[----:B------:R-:W-:-:S03]  /*276a0*/  UMOV UR4, 0xffffffff ;  /* 0xffffffff00047882 */ /* 0x000fc60000000000 */
[----:B------:R-:W-:Y:S05]  /*276b0*/  BRA.DIV UR4, `(.L_x_797) ;  /* 0x0000004e04307947 */ /* 0x000fea000b800000 */
[----:B------:R-:W-:-:S13]  /*276c0*/  ELECT P6, URZ, PT ;  /* 0x00000000003f782f */ /* 0x000fda00038c0000 */
.L_x_972:
[----:B------:R-:W-:Y:S05]  /*276d0*/  @!P6 BRA `(.L_x_436) ;  /* 0x000000000078e947 */ /* 0x000fea0003800000 */
[----:B------:R-:W-:-:S06]  /*276e0*/  ULOP3.LUT UR4, UR60, 0x2, URZ, 0xfc, !UPT ;  /* 0x000000023c047892 */ /* 0x000fcc000f8efc3f */
[----:B0-----:R-:W-:-:S04]  /*276f0*/  MOV R0, UR4 ;  /* 0x0000000400007c02 */ /* 0x001fc80008000f00 */
[----:B------:R-:W-:-:S13]  /*27700*/  ISETP.NE.AND P0, PT, R0, 0x3, PT ;  /* 0x000000030000780c */ /* 0x000fda0003f05270 */
[----:B------:R-:W-:Y:S05]  /*27710*/  @!P0 BRA `(.L_x_798) ;  /* 0x0000000000048947 */ /* 0x000fea0003800000 */
[----:B------:R-:W-:Y:S01]  /*27720*/  BPT.TRAP 0x1 ;  /* 0x000000040000795c */ /* 0x000fe20000300000 */
.L_x_798:
[----:B------:R-:W-:Y:S01]  /*27730*/  IMAD R3, R27, 0x8, R5 ;  /* 0x000000081b037824 */ /* 0x000fe200078e0205 */
[----:B------:R-:W-:Y:S02]  /*27740*/  SHF.L.U32 R2, R29, 0x1f, RZ ;  /* 0x0000001f1d027819 */ /* 0x000fe400000006ff */
[----:B------:R-:W-:Y:S02]  /*27750*/  IADD3 R27, R27, 0x1, RZ ;  /* 0x000000011b1b7810 */ /* 0x000fe40007ffe0ff */
[----:B------:R-:W0:Y:S02]  /*27760*/  SYNCS.PHASECHK.TRANS64.TRYWAIT P1, [R3+URZ+0x38840], R2 ;  /* 0x03884002030075a7 */ /* 0x000e24000802017f */
[----:B------:R-:W-:-:S04]  /*27770*/  ISETP.NE.AND P2, PT, R27, 0x2, PT ;  /* 0x000000021b00780c */ /* 0x000fc80003f45270 */
[----:B------:R-:W-:Y:S01]  /*27780*/  SEL R0, RZ, 0x1, P2 ;  /* 0x00000001ff007807 */ /* 0x000fe20001000000 */
[----:B0-----:R-:W-:Y:S08]  /*27790*/  @!P1 BRA `(.L_x_799) ;  /* 0x0000004c00189947 */ /* 0x001ff00003800000 */
.L_x_973:
[----:B------:R-:W-:Y:S02]  /*277a0*/  SEL R27, R27, RZ, P2 ;  /* 0x000000ff1b1b7207 */ /* 0x000fe40001000000 */
[----:B------:R-:W-:Y:S01]  /*277b0*/  LOP3.LUT R0, R29, R0, RZ, 0x3c, !PT ;  /* 0x000000001d007212 */ /* 0x000fe200078e3cff */
[----:B------:R-:W-:Y:S06]  /*277c0*/  @!P0 BRA `(.L_x_800) ;  /* 0x0000000000048947 */ /* 0x000fec0003800000 */
[----:B------:R-:W-:Y:S01]  /*277d0*/  BPT.TRAP 0x1 ;  /* 0x000000040000795c */ /* 0x000fe20000300000 */
.L_x_800:
[----:B------:R-:W-:Y:S01]  /*277e0*/  IMAD R27, R27, 0x8, R5 ;  /* 0x000000081b1b7824 */ /* 0x000fe200078e0205 */
[----:B------:R-:W-:-:S04]  /*277f0*/  SHF.L.U32 R0, R0, 0x1f, RZ ;  /* 0x0000001f00007819 */ /* 0x000fc800000006ff */
[----:B------:R-:W1:Y:S02]  /*27800*/  SYNCS.PHASECHK.TRANS64.TRYWAIT P1, [R27+URZ+0x38840], R0 ;  /* 0x038840001b0075a7 */ /* 0x000e64000802017f */
[----:B-1----:R-:W-:Y:S05]  /*27810*/  @!P1 BRA `(.L_x_801) ;  /* 0x0000004c000c9947 */ /* 0x002fea0003800000 */
.L_x_974:
[----:B------:R-:W-:Y:S05]  /*27820*/  @!P0 BRA `(.L_x_802) ;  /* 0x0000000000048947 */ /* 0x000fea0003800000 */
[----:B------:R-:W-:Y:S01]  /*27830*/  BPT.TRAP 0x1 ;  /* 0x000000040000795c */ /* 0x000fe20000300000 */
.L_x_802:
[----:B------:R-:W3:Y:S02]  /*27840*/  SYNCS.PHASECHK.TRANS64.TRYWAIT P1, [R3+URZ+0x38860], R2 ;  /* 0x03886002030075a7 */ /* 0x000ee4000802017f */
[----:B---3--:R-:W-:Y:S05]  /*27850*/  @!P1 BRA `(.L_x_803) ;  /* 0x0000004c00109947 */ /* 0x008fea0003800000 */
.L_x_975:
[----:B------:R-:W-:Y:S05]  /*27860*/  @!P0 BRA `(.L_x_804) ;  /* 0x0000000000048947 */ /* 0x000fea0003800000 */
[----:B------:R-:W-:Y:S01]  /*27870*/  BPT.TRAP 0x1 ;  /* 0x000000040000795c */ /* 0x000fe20000300000 */
.L_x_804:
[----:B----4-:R4:W0:Y:S02]  /*27880*/  SYNCS.PHASECHK.TRANS64.TRYWAIT P0, [R27+URZ+0x38860], R0 ;  /* 0x038860001b0075a7 */ /* 0x010824000800017f */
[----:B0-----:R-:W-:Y:S05]  /*27890*/  @!P0 NANOSLEEP.SYNCS 0x989680 ;  /* 0x009896800000895d */ /* 0x001fea0003900000 */
[----:B------:R-:W0:Y:S02]  /*278a0*/  @!P0 SYNCS.PHASECHK.TRANS64 P0, [R27+URZ+0x38860], R0 ;  /* 0x038860001b0085a7 */ /* 0x000e24000800007f */
[----:B0-----:R-:W-:Y:S05]  /*278b0*/  @!P0 BRA `(.L_x_804) ;  /* 0xfffffffc00f08947 */ /* 0x001fea000383ffff */
.L_x_436:
[----:B------:R-:W-:Y:S05]  /*278c0*/  BSYNC B9 ;  /* 0x0000000000097941 */ /* 0x000fea0003800000 */
.L_x_433:
[----:B------:R-:W-:Y:S05]  /*278d0*/  EXIT ;  /* 0x000000000000794d */ /* 0x000fea0003800000 */
.L_x_456:
[----:B0-----:R0:W1:Y:S02]  /*278e0*/  SYNCS.PHASECHK.TRANS64.TRYWAIT P6, [R89+URZ+0x38890], R90 ;  /* 0x0388905a590075a7 */ /* 0x00106400080c017f */
[----:B-1----:R-:W-:Y:S05]  /*278f0*/  @!P6 NANOSLEEP.SYNCS 0x989680 ;  /* 0x009896800000e95d */ /* 0x002fea0003900000 */
[----:B------:R-:W1:Y:S02]  /*27900*/  @!P6 SYNCS.PHASECHK.TRANS64 P6, [R89+URZ+0x38890], R90 ;  /* 0x0388905a5900e5a7 */ /* 0x000e6400080c007f */
[----:B-1----:R-:W-:Y:S05]  /*27910*/  @!P6 BRA `(.L_x_456) ;  /* 0xfffffffc00f0e947 */ /* 0x002fea000383ffff */
[----:B------:R-:W-:Y:S05]  /*27920*/  BRA `(.L_x_805) ;  /* 0xfffffdb800787947 */ /* 0x000fea000383ffff */
.L_x_457:
[----:B------:R-:W-:Y:S01]  /*27930*/  BSSY B1, `(.L_x_806) ;  /* 0x0000008000017945 */ /* 0x000fe20003800000 */
[----:B------:R-:W-:Y:S01]  /*27940*/  MOV R13, R117 ;  /* 0x00000075000d7202 */ /* 0x000fe20000000f00 */
[----:B------:R-:W-:Y:S01]  /*27950*/  IMAD.MOV.U32 R12, RZ, RZ, RZ ;  /* 0x000000ffff0c7224 */ /* 0x000fe200078e00ff */
[----:B------:R-:W-:Y:S01]  /*27960*/  MOV R11, 0x181f ;  /* 0x0000181f000b7802 */ /* 0x000fe20000000f00 */
[----:B------:R-:W-:-:S07]  /*27970*/  IMAD.MOV.U32 R15, RZ, RZ, -0x1 ;  /* 0xffffffffff0f7424 */ /* 0x000fce00078e00ff */
[----:B0-----:R-:W-:Y:S05]  /*27980*/  WARPSYNC.COLLECTIVE R15, `(.L_x_807) ;  /* 0x000000000f087348 */ /* 0x001fea0003c00000 */
[----:B------:R1:W2:Y:S02]  /*27990*/  SHFL.IDX P6, R14, R13, R12, R11 ;  /* 0x0000000c0d0e7389 */ /* 0x0002a400000c000b */
[----:B012---:R-:W-:Y:S01]  /*279a0*/  ENDCOLLECTIVE ;  /* 0x000000000000791b */ /* 0x007fe20003800000 */
.L_x_807:
[----:B------:R-:W-:Y:S05]  /*279b0*/  BSYNC B1 ;  /* 0x0000000000017941 */ /* 0x000fea0003800000 */
.L_x_806:
[----:B------:R-:W-:Y:S01]  /*279c0*/  IMAD.MOV.U32 R13, RZ, RZ, R118 ;  /* 0x000000ffff0d7224 */ /* 0x000fe200078e0076 */
[----:B------:R-:W-:Y:S01]  /*279d0*/  MOV R12, RZ ;  /* 0x000000ff000c7202 */ /* 0x000fe20000000f00 */
[----:B------:R-:W-:Y:S01]  /*279e0*/  IMAD.MOV.U32 R11, RZ, RZ, 0x181f ;  /* 0x0000181fff0b7424 */ /* 0x000fe200078e00ff */
[----:B------:R-:W-:Y:S02]  /*279f0*/  MOV R15, 0xffffffff ;  /* 0xffffffff000f7802 */ /* 0x000fe40000000f00 */
[----:B------:R-:W-:-:S07]  /*27a00*/  MOV R83, R14 ;  /* 0x0000000e00537202 */ /* 0x000fce0000000f00 */
[----:B------:R-:W-:Y:S05]  /*27a10*/  WARPSYNC.COLLECTIVE R15, `(.L_x_808) ;  /* 0x000000000f087348 */ /* 0x000fea0003c00000 */
[----:B------:R0:W1:Y:S02]  /*27a20*/  SHFL.IDX P6, R14, R13, R12, R11 ;  /* 0x0000000c0d0e7389 */ /* 0x00006400000c000b */
[----:B01----:R-:W-:Y:S01]  /*27a30*/  ENDCOLLECTIVE ;  /* 0x000000000000791b */ /* 0x003fe20003800000 */
.L_x_808:
[----:B------:R-:W-:Y:S01]  /*27a40*/  IMAD.MOV.U32 R82, RZ, RZ, R14 ;  /* 0x000000ffff527224 */ /* 0x000fe200078e000e */
[----:B------:R-:W-:Y:S06]  /*27a50*/  BRA `(.L_x_809) ;  /* 0xfffffdb800407947 */ /* 0x000fec000383ffff */
.L_x_474:
[----:B------:R-:W-:Y:S01]  /*27a60*/  BSSY B1, `(.L_x_810) ;  /* 0x0000008000017945 */ /* 0x000fe20003800000 */
[----:B0---4-:R-:W-:Y:S01]  /*27a70*/  MOV R13, R117 ;  /* 0x00000075000d7202 */ /* 0x011fe20000000f00 */
[----:B------:R-:W-:Y:S01]  /*27a80*/  IMAD.MOV.U32 R12, RZ, RZ, 0x1 ;  /* 0x00000001ff0c7424 */ /* 0x000fe200078e00ff */
[----:B------:R-:W-:Y:S01]  /*27a90*/  MOV R11, 0x181f ;  /* 0x0000181f000b7802 */ /* 0x000fe20000000f00 */
[----:B------:R-:W-:-:S07]  /*27aa0*/  IMAD.MOV.U32 R15, RZ, RZ, -0x1 ;  /* 0xffffffffff0f7424 */ /* 0x000fce00078e00ff */
[----:B-123--:R-:W-:Y:S05]  /*27ab0*/  WARPSYNC.COLLECTIVE R15, `(.L_x_811) ;  /* 0x000000000f087348 */ /* 0x00efea0003c00000 */
[----:B------:R0:W4:Y:S02]  /*27ac0*/  SHFL.IDX P6, R14, R13, R12, R11 ;  /* 0x0000000c0d0e7389 */ /* 0x00012400000c000b */
[----:B01234-:R-:W-:Y:S01]  /*27ad0*/  ENDCOLLECTIVE ;  /* 0x000000000000791b */ /* 0x01ffe20003800000 */
.L_x_811:
[----:B------:R-:W-:Y:S05]  /*27ae0*/  BSYNC B1 ;  /* 0x0000000000017941 */ /* 0x000fea0003800000 */
.L_x_810:
[----:B------:R-:W-:Y:S01]  /*27af0*/  IMAD.MOV.U32 R13, RZ, RZ, R118 ;  /* 0x000000ffff0d7224 */ /* 0x000fe200078e0076 */
[----:B------:R-:W-:Y:S01]  /*27b00*/  MOV R12, 0x1 ;  /* 0x00000001000c7802 */ /* 0x000fe20000000f00 */
[----:B------:R-:W-:Y:S01]  /*27b10*/  IMAD.MOV.U32 R11, RZ, RZ, 0x181f ;  /* 0x0000181fff0b7424 */ /* 0x000fe200078e00ff */
[----:B------:R-:W-:Y:S02]  /*27b20*/  MOV R15, 0xffffffff ;  /* 0xffffffff000f7802 */ /* 0x000fe40000000f00 */
[----:B------:R-:W-:-:S07]  /*27b30*/  MOV R67, R14 ;  /* 0x0000000e00437202 */ /* 0x000fce0000000f00 */
[----:B------:R-:W-:Y:S05]  /*27b40*/  WARPSYNC.COLLECTIVE R15, `(.L_x_812) ;  /* 0x000000000f087348 */ /* 0x000fea0003c00000 */
[----:B------:R0:W1:Y:S02]  /*27b50*/  SHFL.IDX P6, R14, R13, R12, R11 ;  /* 0x0000000c0d0e7389 */ /* 0x00006400000c000b */
[----:B01----:R-:W-:Y:S01]  /*27b60*/  ENDCOLLECTIVE ;  /* 0x000000000000791b */ /* 0x003fe20003800000 */
.L_x_812:
[----:B------:R-:W-:Y:S01]  /*27b70*/  IMAD.MOV.U32 R66, RZ, RZ, R14 ;  /* 0x000000ffff427224 */ /* 0x000fe200078e000e */
[----:B------:R-:W-:Y:S06]  /*27b80*/  BRA `(.L_x_813) ;  /* 0xfffffdc400787947 */ /* 0x000fec000383ffff */
.L_x_491:
        /* <DEDUP_REMOVED lines=8> */
.L_x_815:
[----:B------:R-:W-:Y:S05]  /*27c10*/  BSYNC B1 ;  /* 0x0000000000017941 */ /* 0x000fea0003800000 */
.L_x_814:
        /* <DEDUP_REMOVED lines=8> */
.L_x_816:
[----:B------:R-:W-:Y:S01]  /*27ca0*/  IMAD.MOV.U32 R118, RZ, RZ, R14 ;  /* 0x000000ffff767224 */ /* 0x000fe200078e000e */
[----:B------:R-:W-:Y:S06]  /*27cb0*/  BRA `(.L_x_817) ;  /* 0xfffffdd000947947 */ /* 0x000fec000383ffff */
.L_x_515:
[----:B-1----:R1:W2:Y:S02]  /*27cc0*/  SYNCS.PHASECHK.TRANS64.TRYWAIT P6, [R89+URZ+0x38890], R90 ;  /* 0x0388905a590075a7 */ /* 0x0022a400080c017f */
[----:B--2---:R-:W-:Y:S05]  /*27cd0*/  @!P6 NANOSLEEP.SYNCS 0x989680 ;  /* 0x009896800000e95d */ /* 0x004fea0003900000 */
[----:B------:R-:W2:Y:S02]  /*27ce0*/  @!P6 SYNCS.PHASECHK.TRANS64 P6, [R89+URZ+0x38890], R90 ;  /* 0x0388905a5900e5a7 */ /* 0x000ea400080c007f */
[----:B--2---:R-:W-:Y:S05]  /*27cf0*/  @!P6 BRA `(.L_x_515) ;  /* 0xfffffffc00f0e947 */ /* 0x004fea000383ffff */
[----:B------:R-:W-:Y:S05]  /*27d00*/  BRA `(.L_x_818) ;  /* 0xfffffdec00107947 */ /* 0x000fea000383ffff */
.L_x_516:
[----:B------:R-:W-:Y:S01]  /*27d10*/  BSSY B1, `(.L_x_819) ;  /* 0x0000008000017945 */ /* 0x000fe20003800000 */
[----:B------:R-:W-:Y:S01]  /*27d20*/  MOV R13, R117 ;  /* 0x00000075000d7202 */ /* 0x000fe20000000f00 */
[----:B------:R-:W-:Y:S01]  /*27d30*/  IMAD.MOV.U32 R12, RZ, RZ, RZ ;  /* 0x000000ffff0c7224 */ /* 0x000fe200078e00ff */
[----:B------:R-:W-:Y:S01]  /*27d40*/  MOV R11, 0x181f ;  /* 0x0000181f000b7802 */ /* 0x000fe20000000f00 */
[----:B------:R-:W-:-:S07]  /*27d50*/  IMAD.MOV.U32 R15, RZ, RZ, -0x1 ;  /* 0xffffffffff0f7424 */ /* 0x000fce00078e00ff */
[----:B-1----:R-:W-:Y:S05]  /*27d60*/  WARPSYNC.COLLECTIVE R15, `(.L_x_820) ;  /* 0x000000000f087348 */ /* 0x002fea0003c00000 */
[----:B------:R0:W2:Y:S02]  /*27d70*/  SHFL.IDX P6, R14, R13, R12, R11 ;  /* 0x0000000c0d0e7389 */ /* 0x0000a400000c000b */
[----:B012---:R-:W-:Y:S01]  /*27d80*/  ENDCOLLECTIVE ;  /* 0x000000000000791b */ /* 0x007fe20003800000 */
.L_x_820:
[----:B------:R-:W-:Y:S05]  /*27d90*/  BSYNC B1 ;  /* 0x0000000000017941 */ /* 0x000fea0003800000 */
.L_x_819:
        /* <DEDUP_REMOVED lines=8> */
.L_x_821:
[----:B------:R-:W-:Y:S01]  /*27e20*/  IMAD.MOV.U32 R122, RZ, RZ, R14 ;  /* 0x000000ffff7a7224 */ /* 0x000fe200078e000e */
[----:B------:R-:W-:Y:S06]  /*27e30*/  BRA `(.L_x_822) ;  /* 0xfffffde800dc7947 */ /* 0x000fec000383ffff */
.L_x_525:
[----:B------:R-:W-:Y:S01]  /*27e40*/  BSSY B1, `(.L_x_823) ;  /* 0x0000008000017945 */ /* 0x000fe20003800000 */
[----:B---34-:R-:W-:Y:S01]  /*27e50*/  MOV R13, R117 ;  /* 0x00000075000d7202 */ /* 0x018fe20000000f00 */
[----:B------:R-:W-:Y:S01]  /*27e60*/  IMAD.MOV.U32 R12, RZ, RZ, 0x1 ;  /* 0x00000001ff0c7424 */ /* 0x000fe200078e00ff */
[----:B--2---:R-:W-:Y:S01]  /*27e70*/  MOV R11, 0x181f ;  /* 0x0000181f000b7802 */ /* 0x004fe20000000f00 */
[----:B------:R-:W-:-:S07]  /*27e80*/  IMAD.MOV.U32 R15, RZ, RZ, -0x1 ;  /* 0xffffffffff0f7424 */ /* 0x000fce00078e00ff */
[----:B01----:R-:W-:Y:S05]  /*27e90*/  WARPSYNC.COLLECTIVE R15, `(.L_x_824) ;  /* 0x000000000f087348 */ /* 0x003fea0003c00000 */
[----:B------:R2:W3:Y:S02]  /*27ea0*/  SHFL.IDX P6, R14, R13, R12, R11 ;  /* 0x0000000c0d0e7389 */ /* 0x0004e400000c000b */
[----:B0123--:R-:W-:Y:S01]  /*27eb0*/  ENDCOLLECTIVE ;  /* 0x000000000000791b */ /* 0x00ffe20003800000 */
.L_x_824:
[----:B------:R-:W-:Y:S05]  /*27ec0*/  BSYNC B1 ;  /* 0x0000000000017941 */ /* 0x000fea0003800000 */
.L_x_823:
        /* <DEDUP_REMOVED lines=8> */
.L_x_825:
[----:B------:R-:W-:Y:S01]  /*27f50*/  IMAD.MOV.U32 R36, RZ, RZ, R14 ;  /* 0x000000ffff247224 */ /* 0x000fe200078e000e */
[----:B------:R-:W-:Y:S06]  /*27f60*/  BRA `(.L_x_826) ;  /* 0xfffffdf800387947 */ /* 0x000fec000383ffff */
.L_x_534:
[----:B------:R-:W-:Y:S01]  /*27f70*/  BSSY B1, `(.L_x_827) ;  /* 0x0000008000017945 */ /* 0x000fe20003800000 */
[----:B--2-4-:R-:W-:Y:S01]  /*27f80*/  MOV R13, R117 ;  /* 0x00000075000d7202 */ /* 0x014fe20000000f00 */
[----:B------:R-:W-:Y:S01]  /*27f90*/  IMAD.MOV.U32 R12, RZ, RZ, 0x2 ;  /* 0x00000002ff0c7424 */ /* 0x000fe200078e00ff */
[----:B0-----:R-:W-:Y:S01]  /*27fa0*/  MOV R11, 0x181f ;  /* 0x0000181f000b7802 */ /* 0x001fe20000000f00 */
[----:B------:R-:W-:-:S07]  /*27fb0*/  IMAD.MOV.U32 R15, RZ, RZ, -0x1 ;  /* 0xffffffffff0f7424 */ /* 0x000fce00078e00ff */
[----:B-1-3--:R-:W-:Y:S05]  /*27fc0*/  WARPSYNC.COLLECTIVE R15, `(.L_x_828) ;  /* 0x000000000f087348 */ /* 0x00afea0003c00000 */
[----:B------:R0:W2:Y:S02]  /*27fd0*/  SHFL.IDX P6, R14, R13, R12, R11 ;  /* 0x0000000c0d0e7389 */ /* 0x0000a400000c000b */
[----:B0123--:R-:W-:Y:S01]  /*27fe0*/  ENDCOLLECTIVE ;  /* 0x000000000000791b */ /* 0x00ffe20003800000 */
.L_x_828:
[----:B------:R-:W-:Y:S05]  /*27ff0*/  BSYNC B1 ;  /* 0x0000000000017941 */ /* 0x000fea0003800000 */
.L_x_827:
        /* <DEDUP_REMOVED lines=8> */
.L_x_829:
[----:B------:R-:W-:Y:S01]  /*28080*/  IMAD.MOV.U32 R36, RZ, RZ, R14 ;  /* 0x000000ffff247224 */ /* 0x000fe200078e000e */
[----:B------:R-:W-:Y:S06]  /*28090*/  BRA `(.L_x_830) ;  /* 0xfffffe0400f47947 */ /* 0x000fec000383ffff */
.L_x_543:
[----:B0-----:R0:W1:Y:S02]  /*280a0*/  SYNCS.PHASECHK.TRANS64.TRYWAIT P3, [R89+URZ+0x38890], R90 ;  /* 0x0388905a590075a7 */ /* 0x001064000806017f */
[----:B-1----:R-:W-:Y:S05]  /*280b0*/  @!P3 NANOSLEEP.SYNCS 0x989680 ;  /* 0x009896800000b95d */ /* 0x002fea0003900000 */
[----:B------:R-:W1:Y:S02]  /*280c0*/  @!P3 SYNCS.PHASECHK.TRANS64 P3, [R89+URZ+0x38890], R90 ;  /* 0x0388905a5900b5a7 */ /* 0x000e64000806007f */
[----:B-1----:R-:W-:Y:S05]  /*280d0*/  @!P3 BRA `(.L_x_543) ;  /* 0xfffffffc00f0b947 */ /* 0x002fea000383ffff */
[----:B------:R-:W-:Y:S05]  /*280e0*/  BRA `(.L_x_831) ;  /* 0xfffffe18000c7947 */ /* 0x000fea000383ffff */
.L_x_544:
        /* <DEDUP_REMOVED lines=8> */
.L_x_833:
[----:B------:R-:W-:Y:S05]  /*28170*/  BSYNC B1 ;  /* 0x0000000000017941 */ /* 0x000fea0003800000 */
.L_x_832:
        /* <DEDUP_REMOVED lines=8> */
.L_x_834:
[----:B------:R-:W-:Y:S01]  /*28200*/  IMAD.MOV.U32 R32, RZ, RZ, R14 ;  /* 0x000000ffff207224 */ /* 0x000fe200078e000e */
[----:B------:R-:W-:Y:S06]  /*28210*/  BRA `(.L_x_835) ;  /* 0xfffffe1800307947 */ /* 0x000fec000383ffff */
.L_x_547:
[----:B------:R-:W-:Y:S01]  /*28220*/  BSSY B1, `(.L_x_836) ;  /* 0x0000008000017945 */ /* 0x000fe20003800000 */
[----:B----4-:R-:W-:Y:S01]  /*28230*/  MOV R13, R41 ;  /* 0x00000029000d7202 */ /* 0x010fe20000000f00 */
[----:B------:R-:W-:Y:S01]  /*28240*/  IMAD.MOV.U32 R12, RZ, RZ, 0x1 ;  /* 0x00000001ff0c7424 */ /* 0x000fe200078e00ff */
[----:B------:R-:W-:Y:S01]  /*28250*/  MOV R11, 0x181f ;  /* 0x0000181f000b7802 */ /* 0x000fe20000000f00 */
[----:B------:R-:W-:-:S07]  /*28260*/  IMAD.MOV.U32 R15, RZ, RZ, -0x1 ;  /* 0xffffffffff0f7424 */ /* 0x000fce00078e00ff */
[----:B0123--:R-:W-:Y:S05]  /*28270*/  WARPSYNC.COLLECTIVE R15, `(.L_x_837) ;  /* 0x000000000f087348 */ /* 0x00ffea0003c00000 */
[----:B------:R4:W0:Y:S02]  /*28280*/  SHFL.IDX P6, R14, R13, R12, R11 ;  /* 0x0000000c0d0e7389 */ /* 0x00082400000c000b */
[----:B01234-:R-:W-:Y:S01]  /*28290*/  ENDCOLLECTIVE ;  /* 0x000000000000791b */ /* 0x01ffe20003800000 */
.L_x_837:
[----:B------:R-:W-:Y:S05]  /*282a0*/  BSYNC B1 ;  /* 0x0000000000017941 */ /* 0x000fea0003800000 */
.L_x_836:
        /* <DEDUP_REMOVED lines=8> */
.L_x_838:
[----:B------:R-:W-:Y:S01]  /*28330*/  IMAD.MOV.U32 R32, RZ, RZ, R14 ;  /* 0x000000ffff207224 */ /* 0x000fe200078e000e */
[----:B------:R-:W-:Y:S06]  /*28340*/  BRA `(.L_x_839) ;  /* 0xfffffe1800587947 */ /* 0x000fec000383ffff */
.L_x_550:
[----:B------:R-:W-:Y:S01]  /*28350*/  BSSY B1, `(.L_x_840) ;  /* 0x0000008000017945 */ /* 0x000fe20003800000 */
[----:B---3--:R-:W-:Y:S01]  /*28360*/  MOV R13, R41 ;  /* 0x00000029000d7202 */ /* 0x008fe20000000f00 */
[----:B------:R-:W-:Y:S01]  /*28370*/  IMAD.MOV.U32 R12, RZ, RZ, 0x2 ;  /* 0x00000002ff0c7424 */ /* 0x000fe200078e00ff */
[----:B------:R-:W-:Y:S01]  /*28380*/  MOV R11, 0x181f ;  /* 0x0000181f000b7802 */ /* 0x000fe20000000f00 */
[----:B------:R-:W-:-:S07]  /*28390*/  IMAD.MOV.U32 R15, RZ, RZ, -0x1 ;  /* 0xffffffffff0f7424 */ /* 0x000fce00078e00ff */
[----:B012-4-:R-:W-:Y:S05]  /*283a0*/  WARPSYNC.COLLECTIVE R15, `(.L_x_841) ;  /* 0x000000000f087348 */ /* 0x017fea0003c00000 */
[----:B------:R3:W0:Y:S02]  /*283b0*/  SHFL.IDX P6, R14, R13, R12, R11 ;  /* 0x0000000c0d0e7389 */ /* 0x00062400000c000b */
[----:B01234-:R-:W-:Y:S01]  /*283c0*/  ENDCOLLECTIVE ;  /* 0x000000000000791b */ /* 0x01ffe20003800000 */
.L_x_841:
[----:B------:R-:W-:Y:S05]  /*283d0*/  BSYNC B1 ;  /* 0x0000000000017941 */ /* 0x000fea0003800000 */
.L_x_840:
        /* <DEDUP_REMOVED lines=8> */
.L_x_842:
[----:B------:R-:W-:Y:S01]  /*28460*/  IMAD.MOV.U32 R32, RZ, RZ, R14 ;  /* 0x000000ffff207224 */ /* 0x000fe200078e000e */
[----:B------:R-:W-:Y:S06]  /*28470*/  BRA `(.L_x_843) ;  /* 0xfffffe1800847947 */ /* 0x000fec000383ffff */
.L_x_554:
[----:B------:R0:W0:Y:S02]  /*28480*/  SYNCS.PHASECHK.TRANS64.TRYWAIT P0, [R89+URZ+0x388b0], R90 ;  /* 0x0388b05a590075a7 */ /* 0x000024000800017f */
[----:B0-----:R-:W-:Y:S05]  /*28490*/  @!P0 NANOSLEEP.SYNCS 0x989680 ;  /* 0x009896800000895d */ /* 0x001fea0003900000 */
[----:B------:R-:W0:Y:S02]  /*284a0*/  @!P0 SYNCS.PHASECHK.TRANS64 P0, [R89+URZ+0x388b0], R90 ;  /* 0x0388b05a590085a7 */ /* 0x000e24000800007f */
[----:B0-----:R-:W-:Y:S05]  /*284b0*/  @!P0 BRA `(.L_x_554) ;  /* 0xfffffffc00f08947 */ /* 0x001fea000383ffff */
[----:B------:R-:W-:Y:S05]  /*284c0*/  BRA `(.L_x_844) ;  /* 0xfffffe1c002c7947 */ /* 0x000fea000383ffff */
.L_x_574:
[----:B------:R-:W-:Y:S01]  /*284d0*/  BSSY B1, `(.L_x_845) ;  /* 0x0000008000017945 */ /* 0x000fe20003800000 */
[----:B------:R-:W-:Y:S01]  /*284e0*/  MOV R13, R24 ;  /* 0x00000018000d7202 */ /* 0x000fe20000000f00 */
[----:B------:R-:W-:Y:S01]  /*284f0*/  IMAD.MOV.U32 R12, RZ, RZ, RZ ;  /* 0x000000ffff0c7224 */ /* 0x000fe200078e00ff */
[----:B------:R-:W-:Y:S01]  /*28500*/  MOV R11, 0x181f ;  /* 0x0000181f000b7802 */ /* 0x000fe20000000f00 */
[----:B------:R-:W-:-:S07]  /*28510*/  IMAD.MOV.U32 R15, RZ, RZ, -0x1 ;  /* 0xffffffffff0f7424 */ /* 0x000fce00078e00ff */
[----:B------:R-:W-:Y:S05]  /*28520*/  WARPSYNC.COLLECTIVE R15, `(.L_x_846) ;  /* 0x000000000f087348 */ /* 0x000fea0003c00000 */
[----:B------:R0:W1:Y:S02]  /*28530*/  SHFL.IDX P6, R14, R13, R12, R11 ;  /* 0x0000000c0d0e7389 */ /* 0x00006400000c000b */
[----:B01----:R-:W-:Y:S01]  /*28540*/  ENDCOLLECTIVE ;  /* 0x000000000000791b */ /* 0x003fe20003800000 */
.L_x_846:
[----:B------:R-:W-:Y:S05]  /*28550*/  BSYNC B1 ;  /* 0x0000000000017941 */ /* 0x000fea0003800000 */
.L_x_845:
        /* <DEDUP_REMOVED lines=8> */
.L_x_847:
[----:B------:R-:W-:Y:S01]  /*285e0*/  MOV R13, R26 ;  /* 0x0000001a000d7202 */ /* 0x000fe20000000f00 */
[----:B------:R-:W-:-:S07]  /*285f0*/  IMAD.MOV.U32 R2, RZ, RZ, R14 ;  /* 0x000000ffff027224 */ /* 0x000fce00078e000e */
[----:B------:R-:W-:Y:S05]  /*28600*/  WARPSYNC.COLLECTIVE R15, `(.L_x_848) ;  /* 0x000000000f087348 */ /* 0x000fea0003c00000 */
[----:B------:R0:W1:Y:S02]  /*28610*/  SHFL.IDX P6, R14, R13, R12, R11 ;  /* 0x0000000c0d0e7389 */ /* 0x00006400000c000b */
[----:B01----:R-:W-:Y:S01]  /*28620*/  ENDCOLLECTIVE ;  /* 0x000000000000791b */ /* 0x003fe20003800000 */
.L_x_848:
[----:B------:R-:W-:Y:S01]  /*28630*/  MOV R13, R25 ;  /* 0x00000019000d7202 */ /* 0x000fe20000000f00 */
[----:B------:R-:W-:-:S07]  /*28640*/  IMAD.MOV.U32 R5, RZ, RZ, R14 ;  /* 0x000000ffff057224 */ /* 0x000fce00078e000e */
[----:B------:R-:W-:Y:S05]  /*28650*/  WARPSYNC.COLLECTIVE R15, `(.L_x_849) ;  /* 0x000000000f087348 */ /* 0x000fea0003c00000 */
[----:B------:R0:W1:Y:S02]  /*28660*/  SHFL.IDX P6, R14, R13, R12, R11 ;  /* 0x0000000c0d0e7389 */ /* 0x00006400000c000b */
[----:B01----:R-:W-:Y:S01]  /*28670*/  ENDCOLLECTIVE ;  /* 0x000000000000791b */ /* 0x003fe20003800000 */
.L_x_849:
[----:B------:R-:W-:Y:S05]  /*28680*/  BRA `(.L_x_850) ;  /* 0xfffffe2c00807947 */ /* 0x000fea000383ffff */
.L_x_578:
[----:B0-----:R0:W1:Y:S02]  /*28690*/  SYNCS.PHASECHK.TRANS64.TRYWAIT P0, [R22+URZ+0x38800], R5 ;  /* 0x03880005160075a7 */ /* 0x001064000800017f */
[----:B-1----:R-:W-:Y:S05]  /*286a0*/  @!P0 NANOSLEEP.SYNCS 0x989680 ;  /* 0x009896800000895d */ /* 0x002fea0003900000 */
[----:B------:R-:W1:Y:S02]  /*286b0*/  @!P0 SYNCS.PHASECHK.TRANS64 P0, [R22+URZ+0x38800], R5 ;  /* 0x03880005160085a7 */ /* 0x000e64000800007f */
[----:B-1----:R-:W-:Y:S05]  /*286c0*/  @!P0 BRA `(.L_x_578) ;  /* 0xfffffffc00f08947 */ /* 0x002fea000383ffff */
[----:B------:R-:W-:Y:S05]  /*286d0*/  BRA `(.L_x_851) ;  /* 0xfffffe3400447947 */ /* 0x000fea000383ffff */
.L_x_610:
[----:B------:R-:W-:Y:S01]  /*286e0*/  BSSY B1, `(.L_x_852) ;  /* 0x0000008000017945 */ /* 0x000fe20003800000 */
[----:B------:R-:W-:Y:S01]  /*286f0*/  IMAD.MOV.U32 R13, RZ, RZ, R24 ;  /* 0x000000ffff0d7224 */ /* 0x000fe200078e0018 */
[----:B------:R-:W-:Y:S01]  /*28700*/  MOV R12, RZ ;  /* 0x000000ff000c7202 */ /* 0x000fe20000000f00 */
[----:B------:R-:W-:Y:S01]  /*28710*/  IMAD.MOV.U32 R11, RZ, RZ, 0x181f ;  /* 0x0000181fff0b7424 */ /* 0x000fe200078e00ff */
[----:B------:R-:W-:-:S07]  /*28720*/  MOV R15, 0xffffffff ;  /* 0xffffffff000f7802 */ /* 0x000fce0000000f00 */
[----:B------:R-:W-:Y:S05]  /*28730*/  WARPSYNC.COLLECTIVE R15, `(.L_x_853) ;  /* 0x000000000f087348 */ /* 0x000fea0003c00000 */
[----:B------:R0:W1:Y:S02]  /*28740*/  SHFL.IDX P6, R14, R13, R12, R11 ;  /* 0x0000000c0d0e7389 */ /* 0x00006400000c000b */
[----:B01----:R-:W-:Y:S01]  /*28750*/  ENDCOLLECTIVE ;  /* 0x000000000000791b */ /* 0x003fe20003800000 */
.L_x_853:
[----:B------:R-:W-:Y:S05]  /*28760*/  BSYNC B1 ;  /* 0x0000000000017941 */ /* 0x000fea0003800000 */
.L_x_852:
[----:B------:R-:W-:Y:S01]  /*28770*/  MOV R13, R2 ;  /* 0x00000002000d7202 */ /* 0x000fe20000000f00 */
[----:B------:R-:W-:Y:S01]  /*28780*/  IMAD.MOV.U32 R12, RZ, RZ, RZ ;  /* 0x000000ffff0c7224 */ /* 0x000fe200078e00ff */
[----:B------:R-:W-:Y:S01]  /*28790*/  MOV R11, 0x181f ;  /* 0x0000181f000b7802 */ /* 0x000fe20000000f00 */
[----:B------:R-:W-:Y:S02]  /*287a0*/  IMAD.MOV.U32 R15, RZ, RZ, -0x1 ;  /* 0xffffffffff0f7424 */ /* 0x000fe400078e00ff */
[----:B------:R-:W-:-:S07]  /*287b0*/  IMAD.MOV.U32 R0, RZ, RZ, R14 ;  /* 0x000000ffff007224 */ /* 0x000fce00078e000e */
[----:B------:R-:W-:Y:S05]  /*287c0*/  WARPSYNC.COLLECTIVE R15, `(.L_x_854) ;  /* 0x000000000f087348 */ /* 0x000fea0003c00000 */
[----:B------:R0:W1:Y:S02]  /*287d0*/  SHFL.IDX P6, R14, R13, R12, R11 ;  /* 0x0000000c0d0e7389 */ /* 0x00006400000c000b */
[----:B01----:R-:W-:Y:S01]  /*287e0*/  ENDCOLLECTIVE ;  /* 0x000000000000791b */ /* 0x003fe20003800000 */
.L_x_854:
[----:B------:R-:W-:Y:S01]  /*287f0*/  IMAD.MOV.U32 R13, RZ, RZ, R26 ;  /* 0x000000ffff0d7224 */ /* 0x000fe200078e001a */
[----:B------:R-:W-:-:S07]  /*28800*/  MOV R2, R14 ;  /* 0x0000000e00027202 */ /* 0x000fce0000000f00 */
[----:B------:R-:W-:Y:S05]  /*28810*/  WARPSYNC.COLLECTIVE R15, `(.L_x_855) ;  /* 0x000000000f087348 */ /* 0x000fea0003c00000 */
[----:B------:R0:W1:Y:S02]  /*28820*/  SHFL.IDX P6, R14, R13, R12, R11 ;  /* 0x0000000c0d0e7389 */ /* 0x00006400000c000b */
[----:B01----:R-:W-:Y:S01]  /*28830*/  ENDCOLLECTIVE ;  /* 0x000000000000791b */ /* 0x003fe20003800000 */
.L_x_855:
[----:B------:R-:W-:Y:S01]  /*28840*/  IMAD.MOV.U32 R13, RZ, RZ, R25 ;  /* 0x000000ffff0d7224 */ /* 0x000fe200078e0019 */
[----:B------:R-:W-:-:S07]  /*28850*/  MOV R3, R14 ;  /* 0x0000000e00037202 */ /* 0x000fce0000000f00 */
[----:B------:R-:W-:Y:S05]  /*28860*/  WARPSYNC.COLLECTIVE R15, `(.L_x_856) ;  /* 0x000000000f087348 */ /* 0x000fea0003c00000 */
[----:B------:R0:W1:Y:S02]  /*28870*/  SHFL.IDX P6, R14, R13, R12, R11 ;  /* 0x0000000c0d0e7389 */ /* 0x00006400000c000b */
[----:B01----:R-:W-:Y:S01]  /*28880*/  ENDCOLLECTIVE ;  /* 0x000000000000791b */ /* 0x003fe20003800000 */
.L_x_856:
[----:B------:R-:W-:Y:S01]  /*28890*/  MOV R20, R14 ;  /* 0x0000000e00147202 */ /* 0x000fe20000000f00 */
[----:B------:R-:W-:Y:S06]  /*288a0*/  BRA `(.L_x_857) ;  /* 0xfffffe5c009c7947 */ /* 0x000fec000383ffff */
.L_x_614:
[----:B0-----:R0:W1:Y:S02]  /*288b0*/  SYNCS.PHASECHK.TRANS64.TRYWAIT P0, [R22+URZ+0x38800], R5 ;  /* 0x03880005160075a7 */ /* 0x001064000800017f */
[----:B-1----:R-:W-:Y:S05]  /*288c0*/  @!P0 NANOSLEEP.SYNCS 0x989680 ;  /* 0x009896800000895d */ /* 0x002fea0003900000 */
[----:B------:R-:W1:Y:S02]  /*288d0*/  @!P0 SYNCS.PHASECHK.TRANS64 P0, [R22+URZ+0x38800], R5 ;  /* 0x03880005160085a7 */ /* 0x000e64000800007f */
[----:B-1----:R-:W-:Y:S05]  /*288e0*/  @!P0 BRA `(.L_x_614) ;  /* 0xfffffffc00f08947 */ /* 0x002fea000383ffff */
[----:B------:R-:W-:Y:S05]  /*288f0*/  BRA `(.L_x_858) ;  /* 0xfffffe6400147947 */ /* 0x000fea000383ffff */
.L_x_632:
[----:B-1----:R1:W0:Y:S02]  /*28900*/  SYNCS.PHASECHK.TRANS64.TRYWAIT P1, [R0+URZ+0x38830], R3 ;  /* 0x03883003000075a7 */ /* 0x002224000802017f */
[----:B0-----:R-:W-:Y:S05]  /*28910*/  @!P1 NANOSLEEP.SYNCS 0x989680 ;  /* 0x009896800000995d */ /* 0x001fea0003900000 */
[----:B------:R-:W0:Y:S02]  /*28920*/  @!P1 SYNCS.PHASECHK.TRANS64 P1, [R0+URZ+0x38830], R3 ;  /* 0x03883003000095a7 */ /* 0x000e24000802007f */
[----:B0-----:R-:W-:Y:S05]  /*28930*/  @!P1 BRA `(.L_x_632) ;  /* 0xfffffffc00f09947 */ /* 0x001fea000383ffff */
[----:B------:R-:W-:Y:S05]  /*28940*/  BRA `(.L_x_631) ;  /* 0xfffffe9800007947 */ /* 0x000fea000383ffff */
.L_x_640:
[----:B-1----:R1:W2:Y:S02]  /*28950*/  SYNCS.PHASECHK.TRANS64.TRYWAIT P1, [R9+URZ+0x38830], R6 ;  /* 0x03883006090075a7 */ /* 0x0022a4000802017f */
[----:B--2---:R-:W-:Y:S05]  /*28960*/  @!P1 NANOSLEEP.SYNCS 0x989680 ;  /* 0x009896800000995d */ /* 0x004fea0003900000 */
[----:B------:R-:W2:Y:S02]  /*28970*/  @!P1 SYNCS.PHASECHK.TRANS64 P1, [R9+URZ+0x38830], R6 ;  /* 0x03883006090095a7 */ /* 0x000ea4000802007f */
[----:B--2---:R-:W-:Y:S05]  /*28980*/  @!P1 BRA `(.L_x_640) ;  /* 0xfffffffc00f09947 */ /* 0x004fea000383ffff */
[----:B------:R-:W-:Y:S05]  /*28990*/  BRA `(.L_x_639) ;  /* 0xfffffee800e07947 */ /* 0x000fea000383ffff */
.L_x_645:
[----:B-1----:R1:W2:Y:S02]  /*289a0*/  SYNCS.PHASECHK.TRANS64.TRYWAIT P1, [R6+URZ+0x38850], R0 ;  /* 0x03885000060075a7 */ /* 0x0022a4000802017f */
[----:B--2---:R-:W-:Y:S05]  /*289b0*/  @!P1 NANOSLEEP.SYNCS 0x989680 ;  /* 0x009896800000995d */ /* 0x004fea0003900000 */
[----:B------:R-:W2:Y:S02]  /*289c0*/  @!P1 SYNCS.PHASECHK.TRANS64 P1, [R6+URZ+0x38850], R0 ;  /* 0x03885000060095a7 */ /* 0x000ea4000802007f */
[----:B--2---:R-:W-:Y:S05]  /*289d0*/  @!P1 BRA `(.L_x_645) ;  /* 0xfffffffc00f09947 */ /* 0x004fea000383ffff */
[----:B------:R-:W-:Y:S05]  /*289e0*/  BRA `(.L_x_644) ;  /* 0xffffff2000a47947 */ /* 0x000fea000383ffff */
.L_x_653:
[----:B-1----:R1:W2:Y:S02]  /*289f0*/  SYNCS.PHASECHK.TRANS64.TRYWAIT P1, [R8+URZ+0x38850], R7 ;  /* 0x03885007080075a7 */ /* 0x0022a4000802017f */
[----:B--2---:R-:W-:Y:S05]  /*28a00*/  @!P1 NANOSLEEP.SYNCS 0x989680 ;  /* 0x009896800000995d */ /* 0x004fea0003900000 */
[----:B------:R-:W2:Y:S02]  /*28a10*/  @!P1 SYNCS.PHASECHK.TRANS64 P1, [R8+URZ+0x38850], R7 ;  /* 0x03885007080095a7 */ /* 0x000ea4000802007f */
[----:B--2---:R-:W-:Y:S05]  /*28a20*/  @!P1 BRA `(.L_x_653) ;  /* 0xfffffffc00f09947 */ /* 0x004fea000383ffff */
[----:B------:R-:W-:Y:S05]  /*28a30*/  BRA `(.L_x_652) ;  /* 0xffffff4000247947 */ /* 0x000fea000383ffff */
.L_x_690:
[----:B------:R-:W0:Y:S01]  /*28a40*/  S2R R9, SR_TID.X ;  /* 0x0000000000097919 */ /* 0x000e220000002100 */
[----:B------:R-:W-:Y:S01]  /*28a50*/  BSSY B1, `(.L_x_859) ;  /* 0x000000a000017945 */ /* 0x000fe20003800000 */
[----:B------:R-:W-:Y:S01]  /*28a60*/  MOV R12, RZ ;  /* 0x000000ff000c7202 */ /* 0x000fe20000000f00 */
[----:B------:R-:W-:Y:S01]  /*28a70*/  IMAD.MOV.U32 R11, RZ, RZ, 0x1f ;  /* 0x0000001fff0b7424 */ /* 0x000fe200078e00ff */
[----:B------:R-:W-:Y:S02]  /*28a80*/  MOV R15, 0xffffffff ;  /* 0xffffffff000f7802 */ /* 0x000fe40000000f00 */
[----:B0-----:R-:W-:-:S04]  /*28a90*/  SHF.R.U32.HI R9, RZ, 0x5, R9 ;  /* 0x00000005ff097819 */ /* 0x001fc80000011609 */
[----:B------:R-:W-:-:S05]  /*28aa0*/  LOP3.LUT R9, R9, 0x3, RZ, 0xc0, !PT ;  /* 0x0000000309097812 */ /* 0x000fca00078ec0ff */
[----:B------:R-:W-:-:S07]  /*28ab0*/  IMAD.MOV.U32 R13, RZ, RZ, R9 ;  /* 0x000000ffff0d7224 */ /* 0x000fce00078e0009 */
[----:B------:R-:W-:Y:S05]  /*28ac0*/  WARPSYNC.COLLECTIVE R15, `(.L_x_860) ;  /* 0x000000000f087348 */ /* 0x000fea0003c00000 */
[----:B------:R0:W1:Y:S02]  /*28ad0*/  SHFL.IDX P6, R14, R13, R12, R11 ;  /* 0x0000000c0d0e7389 */ /* 0x00006400000c000b */
[----:B01----:R-:W-:Y:S01]  /*28ae0*/  ENDCOLLECTIVE ;  /* 0x000000000000791b */ /* 0x003fe20003800000 */
.L_x_860:
[----:B------:R-:W-:Y:S05]  /*28af0*/  BSYNC B1 ;  /* 0x0000000000017941 */ /* 0x000fea0003800000 */
.L_x_859:
[----:B------:R-:W-:Y:S05]  /*28b00*/  BRA `(.L_x_861) ;  /* 0xffffff8c00a87947 */ /* 0x000fea000383ffff */
.L_x_692:
[----:B------:R-:W-:Y:S01]  /*28b10*/  BSSY B1, `(.L_x_862) ;  /* 0x0000006000017945 */ /* 0x000fe20003800000 */
[----:B------:R-:W-:-:S07]  /*28b20*/  IMAD.MOV.U32 R15, RZ, RZ, -0x1 ;  /* 0xffffffffff0f7424 */ /* 0x000fce00078e00ff */
[----:B0-----:R-:W-:Y:S05]  /*28b30*/  WARPSYNC.COLLECTIVE R15, `(.L_x_863) ;  /* 0x000000000f0c7348 */ /* 0x001fea0003c00000 */
[----:B------:R-:W-:Y:S02]  /*28b40*/  ELECT P6, UR62, PT ;  /* 0x00000000003e782f */ /* 0x000fe400038c0000 */
[----:B------:R-:W-:Y:S01]  /*28b50*/  MOV R14, UR62 ;  /* 0x0000003e000e7c02 */ /* 0x000fe20008000f00 */
[----:B0-----:R-:W-:Y:S10]  /*28b60*/  ENDCOLLECTIVE ;  /* 0x000000000000791b */ /* 0x001ff40003800000 */
.L_x_863:
[----:B------:R-:W-:Y:S05]  /*28b70*/  BSYNC B1 ;  /* 0x0000000000017941 */ /* 0x000fea0003800000 */
.L_x_862:
[----:B------:R-:W-:Y:S05]  /*28b80*/  BRA `(.L_x_691) ;  /* 0xffffff8c00a07947 */ /* 0x000fea000383ffff */
.L_x_694:
[----:B0-----:R0:W1:Y:S02]  /*28b90*/  SYNCS.PHASECHK.TRANS64.TRYWAIT P0, [R22+URZ+0x38820], R5 ;  /* 0x03882005160075a7 */ /* 0x001064000800017f */
[----:B-1----:R-:W-:Y:S05]  /*28ba0*/  @!P0 NANOSLEEP.SYNCS 0x989680 ;  /* 0x009896800000895d */ /* 0x002fea0003900000 */
[----:B------:R-:W1:Y:S02]  /*28bb0*/  @!P0 SYNCS.PHASECHK.TRANS64 P0, [R22+URZ+0x38820], R5 ;  /* 0x03882005160085a7 */ /* 0x000e64000800007f */
[----:B-1----:R-:W-:Y:S05]  /*28bc0*/  @!P0 BRA `(.L_x_694) ;  /* 0xfffffffc00f08947 */ /* 0x002fea000383ffff */
[----:B------:R-:W-:Y:S05]  /*28bd0*/  BRA `(.L_x_864) ;  /* 0xffffff8c00b07947 */ /* 0x000fea000383ffff */
.L_x_698:
[----:B-1----:R1:W2:Y:S02]  /*28be0*/  SYNCS.PHASECHK.TRANS64.TRYWAIT P0, [R9+URZ+0x388a0], R8 ;  /* 0x0388a008090075a7 */ /* 0x0022a4000800017f */
[----:B--2---:R-:W-:Y:S05]  /*28bf0*/  @!P0 NANOSLEEP.SYNCS 0x989680 ;  /* 0x009896800000895d */ /* 0x004fea0003900000 */
[----:B------:R-:W2:Y:S02]  /*28c00*/  @!P0 SYNCS.PHASECHK.TRANS64 P0, [R9+URZ+0x388a0], R8 ;  /* 0x0388a008090085a7 */ /* 0x000ea4000800007f */
[----:B--2---:R-:W-:Y:S05]  /*28c10*/  @!P0 BRA `(.L_x_698) ;  /* 0xfffffffc00f08947 */ /* 0x004fea000383ffff */
[----:B------:R-:W-:Y:S05]  /*28c20*/  BRA `(.L_x_865) ;  /* 0xffffff8c00c87947 */ /* 0x000fea000383ffff */
.L_x_706:
[----:B0-----:R0:W2:Y:S02]  /*28c30*/  SYNCS.PHASECHK.TRANS64.TRYWAIT P0, [R9+URZ+0x388c0], R8 ;  /* 0x0388c008090075a7 */ /* 0x0010a4000800017f */
[----:B--2---:R-:W-:Y:S05]  /*28c40*/  @!P0 NANOSLEEP.SYNCS 0x989680 ;  /* 0x009896800000895d */ /* 0x004fea0003900000 */
[----:B------:R-:W2:Y:S02]  /*28c50*/  @!P0 SYNCS.PHASECHK.TRANS64 P0, [R9+URZ+0x388c0], R8 ;  /* 0x0388c008090085a7 */ /* 0x000ea4000800007f */
[----:B--2---:R-:W-:Y:S05]  /*28c60*/  @!P0 BRA `(.L_x_706) ;  /* 0xfffffffc00f08947 */ /* 0x004fea000383ffff */
[----:B------:R-:W-:Y:S05]  /*28c70*/  BRA `(.L_x_866) ;  /* 0xffffff9400047947 */ /* 0x000fea000383ffff */
.L_x_716:
[----:B-1----:R1:W2:Y:S02]  /*28c80*/  SYNCS.PHASECHK.TRANS64.TRYWAIT P1, [R8+URZ+0x388a0], R7 ;  /* 0x0388a007080075a7 */ /* 0x0022a4000802017f */
[----:B--2---:R-:W-:Y:S05]  /*28c90*/  @!P1 NANOSLEEP.SYNCS 0x989680 ;  /* 0x009896800000995d */ /* 0x004fea0003900000 */
[----:B------:R-:W2:Y:S02]  /*28ca0*/  @!P1 SYNCS.PHASECHK.TRANS64 P1, [R8+URZ+0x388a0], R7 ;  /* 0x0388a007080095a7 */ /* 0x000ea4000802007f */
[----:B--2---:R-:W-:Y:S05]  /*28cb0*/  @!P1 BRA `(.L_x_716) ;  /* 0xfffffffc00f09947 */ /* 0x004fea000383ffff */
[----:B------:R-:W-:Y:S05]  /*28cc0*/  BRA `(.L_x_867) ;  /* 0xffffff9800747947 */ /* 0x000fea000383ffff */
.L_x_724:
[----:B0-----:R0:W2:Y:S02]  /*28cd0*/  SYNCS.PHASECHK.TRANS64.TRYWAIT P1, [R8+URZ+0x388c0], R7 ;  /* 0x0388c007080075a7 */ /* 0x0010a4000802017f */
[----:B--2---:R-:W-:Y:S05]  /*28ce0*/  @!P1 NANOSLEEP.SYNCS 0x989680 ;  /* 0x009896800000995d */ /* 0x004fea0003900000 */
[----:B------:R-:W2:Y:S02]  /*28cf0*/  @!P1 SYNCS.PHASECHK.TRANS64 P1, [R8+URZ+0x388c0], R7 ;  /* 0x0388c007080095a7 */ /* 0x000ea4000802007f */
[----:B--2---:R-:W-:Y:S05]  /*28d00*/  @!P1 BRA `(.L_x_724) ;  /* 0xfffffffc00f09947 */ /* 0x004fea000383ffff */
[----:B------:R-:W-:Y:S05]  /*28d10*/  BRA `(.L_x_868) ;  /* 0xffffff9c00ac7947 */ /* 0x000fea000383ffff */
.L_x_740:
[----:B------:R-:W0:Y:S01]  /*28d20*/  S2R R7, SR_TID.X ;  /* 0x0000000000077919 */ /* 0x000e220000002100 */
[----:B------:R-:W-:Y:S01]  /*28d30*/  BSSY B0, `(.L_x_869) ;  /* 0x000000a000007945 */ /* 0x000fe20003800000 */
[----:B------:R-:W-:Y:S01]  /*28d40*/  IMAD.MOV.U32 R12, RZ, RZ, RZ ;  /* 0x000000ffff0c7224 */ /* 0x000fe200078e00ff */
[----:B------:R-:W-:Y:S01]  /*28d50*/  MOV R11, 0x1f ;  /* 0x0000001f000b7802 */ /* 0x000fe20000000f00 */
[----:B------:R-:W-:Y:S01]  /*28d60*/  IMAD.MOV.U32 R15, RZ, RZ, -0x1 ;  /* 0xffffffffff0f7424 */ /* 0x000fe200078e00ff */
[----:B0-----:R-:W-:-:S04]  /*28d70*/  SHF.R.U32.HI R7, RZ, 0x5, R7 ;  /* 0x00000005ff077819 */ /* 0x001fc80000011607 */
[----:B------:R-:W-:-:S04]  /*28d80*/  LOP3.LUT R7, R7, 0x3, RZ, 0xc0, !PT ;  /* 0x0000000307077812 */ /* 0x000fc800078ec0ff */
[----:B------:R-:W-:-:S07]  /*28d90*/  MOV R13, R7 ;  /* 0x00000007000d7202 */ /* 0x000fce0000000f00 */
[----:B-----5:R-:W-:Y:S05]  /*28da0*/  WARPSYNC.COLLECTIVE R15, `(.L_x_870) ;  /* 0x000000000f087348 */ /* 0x020fea0003c00000 */
[----:B------:R0:W1:Y:S02]  /*28db0*/  SHFL.IDX P6, R14, R13, R12, R11 ;  /* 0x0000000c0d0e7389 */ /* 0x00006400000c000b */
[----:B01---5:R-:W-:Y:S01]  /*28dc0*/  ENDCOLLECTIVE ;  /* 0x000000000000791b */ /* 0x023fe20003800000 */
.L_x_870:
[----:B------:R-:W-:Y:S05]  /*28dd0*/  BSYNC B0 ;  /* 0x0000000000007941 */ /* 0x000fea0003800000 */
.L_x_869:
[----:B------:R-:W-:Y:S05]  /*28de0*/  BRA `(.L_x_871) ;  /* 0xffffffac00207947 */ /* 0x000fea000383ffff */
.L_x_743:
[----:B0-----:R0:W1:Y:S02]  /*28df0*/  SYNCS.PHASECHK.TRANS64.TRYWAIT P0, [R5+URZ+0x38840], R2 ;  /* 0x03884002050075a7 */ /* 0x001064000800017f */
[----:B-1----:R-:W-:Y:S05]  /*28e00*/  @!P0 NANOSLEEP.SYNCS 0x989680 ;  /* 0x009896800000895d */ /* 0x002fea0003900000 */
[----:B------:R-:W1:Y:S02]  /*28e10*/  @!P0 SYNCS.PHASECHK.TRANS64 P0, [R5+URZ+0x38840], R2 ;  /* 0x03884002050085a7 */ /* 0x000e64000800007f */
[----:B-1----:R-:W-:Y:S05]  /*28e20*/  @!P0 BRA `(.L_x_743) ;  /* 0xfffffffc00f08947 */ /* 0x002fea000383ffff */
[----:B------:R-:W-:Y:S05]  /*28e30*/  BRA `(.L_x_872) ;  /* 0xffffffac007c7947 */ /* 0x000fea000383ffff */
.L_x_744:
        /* <DEDUP_REMOVED lines=8> */
.L_x_874:
[----:B------:R-:W-:Y:S05]  /*28ec0*/  BSYNC B0 ;  /* 0x0000000000007941 */ /* 0x000fea0003800000 */
.L_x_873:
[----:B------:R-:W-:Y:S01]  /*28ed0*/  IMAD.MOV.U32 R13, RZ, RZ, R0 ;  /* 0x000000ffff0d7224 */ /* 0x000fe200078e0000 */
[----:B------:R-:W-:Y:S01]  /*28ee0*/  MOV R12, RZ ;  /* 0x000000ff000c7202 */ /* 0x000fe20000000f00 */
[----:B------:R-:W-:Y:S01]  /*28ef0*/  IMAD.MOV.U32 R11, RZ, RZ, 0x181f ;  /* 0x0000181fff0b7424 */ /* 0x000fe200078e00ff */
[----:B------:R-:W-:Y:S01]  /*28f00*/  MOV R15, 0xffffffff ;  /* 0xffffffff000f7802 */ /* 0x000fe20000000f00 */
[----:B------:R-:W-:Y:S01]  /*28f10*/  @P0 IMAD R9, R7, 0x2, R22 ;  /* 0x0000000207090824 */ /* 0x000fe200078e0216 */
[----:B------:R-:W-:Y:S02]  /*28f20*/  MOV R2, R14 ;  /* 0x0000000e00027202 */ /* 0x000fe40000000f00 */
[----:B------:R-:W-:-:S13]  /*28f30*/  LOP3.LUT P5, RZ, R23, 0x10, RZ, 0xc0, !PT ;  /* 0x0000001017ff7812 */ /* 0x000fda00078ac0ff */
[----:B------:R-:W-:Y:S05]  /*28f40*/  WARPSYNC.COLLECTIVE R15, `(.L_x_875) ;  /* 0x000000000f087348 */ /* 0x000fea0003c00000 */
[----:B------:R0:W1:Y:S02]  /*28f50*/  SHFL.IDX P6, R14, R13, R12, R11 ;  /* 0x0000000c0d0e7389 */ /* 0x00006400000c000b */
[----:B01----:R-:W-:Y:S01]  /*28f60*/  ENDCOLLECTIVE ;  /* 0x000000000000791b */ /* 0x003fe20003800000 */
.L_x_875:
[C---:B------:R-:W-:Y:S01]  /*28f70*/  LOP3.LUT P4, RZ, R23.reuse, 0x8, RZ, 0xc0, !PT ;  /* 0x0000000817ff7812 */ /* 0x040fe2000788c0ff */
[----:B------:R-:W-:Y:S01]  /*28f80*/  ULDC.64 UR4, c[0x0][0x208] ;  /* 0x0000820000047ab9 */ /* 0x000fe20000000a00 */
[C---:B------:R-:W-:Y:S02]  /*28f90*/  LOP3.LUT P3, RZ, R23.reuse, 0x4, RZ, 0xc0, !PT ;  /* 0x0000000417ff7812 */ /* 0x040fe4000786c0ff */
[----:B------:R-:W-:Y:S02]  /*28fa0*/  LOP3.LUT P2, RZ, R23, 0x2, RZ, 0xc0, !PT ;  /* 0x0000000217ff7812 */ /* 0x000fe4000784c0ff */
[----:B------:R-:W-:Y:S01]  /*28fb0*/  MOV R13, R6 ;  /* 0x00000006000d7202 */ /* 0x000fe20000000f00 */
[----:B------:R-:W-:Y:S02]  /*28fc0*/  IMAD.MOV.U32 R12, RZ, RZ, 0x1 ;  /* 0x00000001ff0c7424 */ /* 0x000fe400078e00ff */
[----:B------:R-:W-:-:S05]  /*28fd0*/  IMAD.MOV.U32 R3, RZ, RZ, R14 ;  /* 0x000000ffff037224 */ /* 0x000fca00078e000e */
[----:B------:R-:W-:-:S04]  /*28fe0*/  @P0 LEA R3, P1, R36, R3, 0x1 ;  /* 0x0000000324030211 */ /* 0x000fc800078208ff */
[----:B------:R-:W-:Y:S02]  /*28ff0*/  @P0 IADD3.X R2, RZ, R2, RZ, P1, !PT ;  /* 0x00000002ff020210 */ /* 0x000fe40000ffe4ff */
[----:B------:R-:W-:Y:S02]  /*29000*/  ISETP.GE.AND P1, PT, R4, 0x11, PT ;  /* 0x000000110400780c */ /* 0x000fe40003f26270 */
[----:B------:R-:W-:-:S04]  /*29010*/  @P0 LOP3.LUT R3, R3, R2, RZ, 0x3c, !PT ;  /* 0x0000000203030212 */ /* 0x000fc800078e3cff */
[----:B------:R-:W-:-:S04]  /*29020*/  @P0 LOP3.LUT R2, R3, R2, RZ, 0x3c, !PT ;  /* 0x0000000203020212 */ /* 0x000fc800078e3cff */
[----:B------:R-:W-:-:S03]  /*29030*/  @P0 LOP3.LUT R3, R3, R2, RZ, 0x3c, !PT ;  /* 0x0000000203030212 */ /* 0x000fc600078e3cff */
[----:B------:R-:W-:Y:S02]  /*29040*/  @P1 LEA R21, R7, R22, 0x1 ;  /* 0x0000001607151211 */ /* 0x000fe400078e08ff */
[----:B------:R-:W-:Y:S01]  /*29050*/  @!PT LDS RZ, [RZ] ;  /* 0x00000000fffff984 */ /* 0x000fe20000000800 */
[----:B------:R-:W-:Y:S01]  /*29060*/  @!PT LDS RZ, [RZ] ;  /* 0x00000000fffff984 */ /* 0x000fe20000000800 */
[----:B------:R-:W-:Y:S01]  /*29070*/  @!PT LDS RZ, [RZ] ;  /* 0x00000000fffff984 */ /* 0x000fe20000000800 */
[----:B------:R0:W-:Y:S04]  /*29080*/  @P0 LDGSTS.E.BYPASS.LTC128B.128 [R9+0x24400], desc[UR4][R2.64], !P5 ;  /* 0x2440000002090fae */ /* 0x0001e8000e901d44 */
[----:B------:R0:W-:Y:S04]  /*29090*/  @P0 LDGSTS.E.BYPASS.LTC128B.128 [R9+0x26c00], desc[UR4][R2.64+0x80], !P4 ;  /* 0x26c0008002090fae */ /* 0x0001e8000e101d44 */
[----:B------:R0:W-:Y:S04]  /*290a0*/  @P0 LDGSTS.E.BYPASS.LTC128B.128 [R9+0x29400], desc[UR4][R2.64+0x100], !P3 ;  /* 0x2940010002090fae */ /* 0x0001e8000d901d44 */
[----:B------:R0:W-:Y:S02]  /*290b0*/  @P0 LDGSTS.E.BYPASS.LTC128B.128 [R9+0x2bc00], desc[UR4][R2.64+0x180], !P2 ;  /* 0x2bc0018002090fae */ /* 0x0001e4000d101d44 */
[----:B0-----:R-:W-:Y:S05]  /*290c0*/  WARPSYNC.COLLECTIVE R15, `(.L_x_876) ;  /* 0x000000000f087348 */ /* 0x001fea0003c00000 */
[----:B------:R1:W2:Y:S02]  /*290d0*/  SHFL.IDX P6, R14, R13, R12, R11 ;  /* 0x0000000c0d0e7389 */ /* 0x0002a400000c000b */
[----:B012---:R-:W-:Y:S01]  /*290e0*/  ENDCOLLECTIVE ;  /* 0x000000000000791b */ /* 0x007fe20003800000 */
.L_x_876:
[----:B------:R-:W-:Y:S01]  /*290f0*/  IMAD.MOV.U32 R13, RZ, RZ, R0 ;  /* 0x000000ffff0d7224 */ /* 0x000fe200078e0000 */
[----:B------:R-:W-:-:S07]  /*29100*/  MOV R8, R14 ;  /* 0x0000000e00087202 */ /* 0x000fce0000000f00 */
[----:B------:R-:W-:Y:S05]  /*29110*/  WARPSYNC.COLLECTIVE R15, `(.L_x_877) ;  /* 0x000000000f087348 */ /* 0x000fea0003c00000 */
[----:B------:R0:W1:Y:S02]  /*29120*/  SHFL.IDX P6, R14, R13, R12, R11 ;  /* 0x0000000c0d0e7389 */ /* 0x00006400000c000b */
[----:B01----:R-:W-:Y:S01]  /*29130*/  ENDCOLLECTIVE ;  /* 0x000000000000791b */ /* 0x003fe20003800000 */
.L_x_877:
[----:B------:R-:W-:Y:S01]  /*29140*/  ULDC.64 UR4, c[0x0][0x208] ;  /* 0x0000820000047ab9 */ /* 0x000fe20000000a00 */
[----:B------:R-:W-:Y:S01]  /*29150*/  IMAD.MOV.U32 R13, RZ, RZ, R6 ;  /* 0x000000ffff0d7224 */ /* 0x000fe200078e0006 */
[----:B------:R-:W-:Y:S02]  /*29160*/  MOV R12, 0x2 ;  /* 0x00000002000c7802 */ /* 0x000fe40000000f00 */
[----:B------:R-:W-:-:S04]  /*29170*/  MOV R2, R14 ;  /* 0x0000000e00027202 */ /* 0x000fc80000000f00 */
[----:B------:R-:W-:-:S05]  /*29180*/  @P1 LEA R2, P0, R36, R2, 0x1 ;  /* 0x0000000224021211 */ /* 0x000fca00078008ff */
[----:B------:R-:W-:-:S05]  /*29190*/  @P1 IMAD.X R3, RZ, RZ, R8, P0 ;  /* 0x000000ffff031224 */ /* 0x000fca00000e0608 */
[----:B------:R-:W-:Y:S01]  /*291a0*/  @!PT LDS RZ, [RZ] ;  /* 0x00000000fffff984 */ /* 0x000fe20000000800 */
[----:B------:R-:W-:Y:S01]  /*291b0*/  @!PT LDS RZ, [RZ] ;  /* 0x00000000fffff984 */ /* 0x000fe20000000800 */
[----:B------:R-:W-:Y:S01]  /*291c0*/  @!PT LDS RZ, [RZ] ;  /* 0x00000000fffff984 */ /* 0x000fe20000000800 */
[----:B------:R0:W-:Y:S04]  /*291d0*/  @P1 LDGSTS.E.BYPASS.LTC128B.128 [R21+0x24c00], desc[UR4][R2.64], !P5 ;  /* 0x24c0000002151fae */ /* 0x0001e8000e901d44 */
[----:B------:R0:W-:Y:S04]  /*291e0*/  @P1 LDGSTS.E.BYPASS.LTC128B.128 [R21+0x27400], desc[UR4][R2.64+0x80], !P4 ;  /* 0x2740008002151fae */ /* 0x0001e8000e101d44 */
[----:B------:R0:W-:Y:S04]  /*291f0*/  @P1 LDGSTS.E.BYPASS.LTC128B.128 [R21+0x29c00], desc[UR4][R2.64+0x100], !P3 ;  /* 0x29c0010002151fae */ /* 0x0001e8000d901d44 */
[----:B------:R0:W-:Y:S01]  /*29200*/  @P1 LDGSTS.E.BYPASS.LTC128B.128 [R21+0x2c400], desc[UR4][R2.64+0x180], !P2 ;  /* 0x2c40018002151fae */ /* 0x0001e2000d101d44 */
[----:B------:R-:W-:-:S13]  /*29210*/  ISETP.GE.AND P1, PT, R4, 0x21, PT ;  /* 0x000000210400780c */ /* 0x000fda0003f26270 */
[----:B0-----:R-:W-:Y:S05]  /*29220*/  WARPSYNC.COLLECTIVE R15, `(.L_x_878) ;  /* 0x000000000f087348 */ /* 0x001fea0003c00000 */
[----:B------:R1:W2:Y:S02]  /*29230*/  SHFL.IDX P6, R14, R13, R12, R11 ;  /* 0x0000000c0d0e7389 */ /* 0x0002a400000c000b */
[----:B012---:R-:W-:Y:S01]  /*29240*/  ENDCOLLECTIVE ;  /* 0x000000000000791b */ /* 0x007fe20003800000 */
.L_x_878:
[----:B------:R-:W-:Y:S01]  /*29250*/  @P1 IMAD R9, R7, 0x2, R22 ;  /* 0x0000000207091824 */ /* 0x000fe200078e0216 */
[----:B------:R-:W-:Y:S01]  /*29260*/  MOV R13, R0 ;  /* 0x00000000000d7202 */ /* 0x000fe20000000f00 */
[----:B------:R-:W-:-:S07]  /*29270*/  IMAD.MOV.U32 R8, RZ, RZ, R14 ;  /* 0x000000ffff087224 */ /* 0x000fce00078e000e */
[----:B------:R-:W-:Y:S05]  /*29280*/  WARPSYNC.COLLECTIVE R15, `(.L_x_879) ;  /* 0x000000000f087348 */ /* 0x000fea0003c00000 */
[----:B------:R0:W1:Y:S02]  /*29290*/  SHFL.IDX P6, R14, R13, R12, R11 ;  /* 0x0000000c0d0e7389 */ /* 0x00006400000c000b */
[----:B01----:R-:W-:Y:S01]  /*292a0*/  ENDCOLLECTIVE ;  /* 0x000000000000791b */ /* 0x003fe20003800000 */
.L_x_879:
[----:B------:R-:W-:Y:S01]  /*292b0*/  ULDC.64 UR4, c[0x0][0x208] ;  /* 0x0000820000047ab9 */ /* 0x000fe20000000a00 */
[----:B------:R-:W-:Y:S01]  /*292c0*/  MOV R13, R6 ;  /* 0x00000006000d7202 */ /* 0x000fe20000000f00 */
[----:B------:R-:W-:Y:S02]  /*292d0*/  IMAD.MOV.U32 R12, RZ, RZ, 0x3 ;  /* 0x00000003ff0c7424 */ /* 0x000fe400078e00ff */
[----:B------:R-:W-:-:S05]  /*292e0*/  IMAD.MOV.U32 R2, RZ, RZ, R14 ;  /* 0x000000ffff027224 */ /* 0x000fca00078e000e */
[----:B------:R-:W-:-:S04]  /*292f0*/  @P1 LEA R2, P0, R36, R2, 0x1 ;  /* 0x0000000224021211 */ /* 0x000fc800078008ff */
[----:B------:R-:W-:-:S05]  /*29300*/  @P1 IADD3.X R3, RZ, R8, RZ, P0, !PT ;  /* 0x00000008ff031210 */ /* 0x000fca00007fe4ff */
        /* <DEDUP_REMOVED lines=11> */
.L_x_880:
[----:B------:R-:W-:Y:S01]  /*293c0*/  @P1 LEA R21, R7, R22, 0x1 ;  /* 0x0000001607151211 */ /* 0x000fe200078e08ff */
[----:B------:R-:W-:Y:S01]  /*293d0*/  IMAD.MOV.U32 R13, RZ, RZ, R0 ;  /* 0x000000ffff0d7224 */ /* 0x000fe200078e0000 */
[----:B------:R-:W-:-:S07]  /*293e0*/  MOV R8, R14 ;  /* 0x0000000e00087202 */ /* 0x000fce0000000f00 */
[----:B------:R-:W-:Y:S05]  /*293f0*/  WARPSYNC.COLLECTIVE R15, `(.L_x_881) ;  /* 0x000000000f087348 */ /* 0x000fea0003c00000 */
[----:B------:R0:W1:Y:S02]  /*29400*/  SHFL.IDX P6, R14, R13, R12, R11 ;  /* 0x0000000c0d0e7389 */ /* 0x00006400000c000b */
[----:B01----:R-:W-:Y:S01]  /*29410*/  ENDCOLLECTIVE ;  /* 0x000000000000791b */ /* 0x003fe20003800000 */
.L_x_881:
        /* <DEDUP_REMOVED lines=16> */
.L_x_882:
[----:B------:R-:W-:Y:S01]  /*29520*/  MOV R13, R0 ;  /* 0x00000000000d7202 */ /* 0x000fe20000000f00 */
[----:B------:R-:W-:-:S07]  /*29530*/  IMAD.MOV.U32 R8, RZ, RZ, R14 ;  /* 0x000000ffff087224 */ /* 0x000fce00078e000e */
[----:B------:R-:W-:Y:S05]  /*29540*/  WARPSYNC.COLLECTIVE R15, `(.L_x_883) ;  /* 0x000000000f087348 */ /* 0x000fea0003c00000 */
[----:B------:R0:W1:Y:S02]  /*29550*/  SHFL.IDX P6, R14, R13, R12, R11 ;  /* 0x0000000c0d0e7389 */ /* 0x00006400000c000b */
[----:B01----:R-:W-:Y:S01]  /*29560*/  ENDCOLLECTIVE ;  /* 0x000000000000791b */ /* 0x003fe20003800000 */
.L_x_883:
[----:B------:R-:W-:Y:S01]  /*29570*/  IMAD.MOV.U32 R0, RZ, RZ, R14 ;  /* 0x000000ffff007224 */ /* 0x000fe200078e000e */
[----:B------:R-:W-:Y:S06]  /*29580*/  BRA `(.L_x_884) ;  /* 0xffffffa800e07947 */ /* 0x000fec000383ffff */
.L_x_751:
[----:B------:R-:W-:Y:S01]  /*29590*/  MOV R13, R4 ;  /* 0x00000004000d7202 */ /* 0x000fe20000000f00 */
[----:B------:R-:W-:Y:S01]  /*295a0*/  IMAD.MOV.U32 R12, RZ, RZ, RZ ;  /* 0x000000ffff0c7224 */ /* 0x000fe200078e00ff */
[----:B------:R-:W-:Y:S01]  /*295b0*/  MOV R11, 0x181f ;  /* 0x0000181f000b7802 */ /* 0x000fe20000000f00 */
[----:B------:R-:W-:Y:S02]  /*295c0*/  IMAD.MOV.U32 R15, RZ, RZ, -0x1 ;  /* 0xffffffffff0f7424 */ /* 0x000fe400078e00ff */
[----:B-----5:R-:W-:Y:S02]  /*295d0*/  IMAD R6, R10, R8, RZ ;  /* 0x000000080a067224 */ /* 0x020fe400078e02ff */
[----:B------:R-:W-:-:S07]  /*295e0*/  IMAD.IADD R0, R9, 0x1, R0 ;  /* 0x0000000109007824 */ /* 0x000fce00078e0200 */
[----:B------:R-:W-:Y:S05]  /*295f0*/  WARPSYNC.COLLECTIVE R15, `(.L_x_885) ;  /* 0x000000000f087348 */ /* 0x000fea0003c00000 */
[----:B------:R0:W1:Y:S02]  /*29600*/  SHFL.IDX P6, R14, R13, R12, R11 ;  /* 0x0000000c0d0e7389 */ /* 0x00006400000c000b */
[----:B01----:R-:W-:Y:S01]  /*29610*/  ENDCOLLECTIVE ;  /* 0x000000000000791b */ /* 0x003fe20003800000 */
.L_x_885:
[----:B------:R-:W-:Y:S01]  /*29620*/  ISETP.GE.AND P1, PT, R0, R6, PT ;  /* 0x000000060000720c */ /* 0x000fe20003f26270 */
[----:B------:R-:W-:Y:S01]  /*29630*/  IMAD.MOV.U32 R13, RZ, RZ, R5 ;  /* 0x000000ffff0d7224 */ /* 0x000fe200078e0005 */
[----:B------:R-:W-:-:S11]  /*29640*/  MOV R2, R14 ;  /* 0x0000000e00027202 */ /* 0x000fd60000000f00 */
[----:B------:R-:W-:Y:S05]  /*29650*/  WARPSYNC.COLLECTIVE R15, `(.L_x_886) ;  /* 0x000000000f087348 */ /* 0x000fea0003c00000 */
[----:B------:R0:W1:Y:S02]  /*29660*/  SHFL.IDX P6, R14, R13, R12, R11 ;  /* 0x0000000c0d0e7389 */ /* 0x00006400000c000b */
[----:B01----:R-:W-:Y:S01]  /*29670*/  ENDCOLLECTIVE ;  /* 0x000000000000791b */ /* 0x003fe20003800000 */
.L_x_886:
[----:B------:R-:W-:Y:S01]  /*29680*/  ULDC.64 UR4, c[0x0][0x208] ;  /* 0x0000820000047ab9 */ /* 0x000fe20000000a00 */
[----:B------:R-:W-:Y:S01]  /*29690*/  IMAD.MOV.U32 R13, RZ, RZ, R4 ;  /* 0x000000ffff0d7224 */ /* 0x000fe200078e0004 */
[----:B------:R-:W-:Y:S02]  /*296a0*/  MOV R12, 0x1 ;  /* 0x00000001000c7802 */ /* 0x000fe40000000f00 */
[----:B------:R-:W-:-:S04]  /*296b0*/  MOV R3, R14 ;  /* 0x0000000e00037202 */ /* 0x000fc80000000f00 */
[----:B------:R-:W-:-:S04]  /*296c0*/  @!P1 LEA R7, P5, R36, R3, 0x1 ;  /* 0x0000000324079211 */ /* 0x000fc800078a08ff */
[----:B------:R-:W-:Y:S01]  /*296d0*/  @!P1 IADD3.X R3, RZ, R2, RZ, P5, !PT ;  /* 0x00000002ff039210 */ /* 0x000fe20002ffe4ff */
[----:B------:R-:W-:Y:S01]  /*296e0*/  @!P1 IMAD.MOV.U32 R2, RZ, RZ, R7 ;  /* 0x000000ffff029224 */ /* 0x000fe200078e0007 */
[----:B------:R-:W-:-:S04]  /*296f0*/  IADD3 R7, R0, 0x10, RZ ;  /* 0x0000001000077810 */ /* 0x000fc80007ffe0ff */
[----:B------:R-:W-:Y:S01]  /*29700*/  @!PT LDS RZ, [RZ] ;  /* 0x00000000fffff984 */ /* 0x000fe20000000800 */
[----:B------:R-:W-:Y:S01]  /*29710*/  @!PT LDS RZ, [RZ] ;  /* 0x00000000fffff984 */ /* 0x000fe20000000800 */
[----:B------:R-:W-:Y:S01]  /*29720*/  @!PT LDS RZ, [RZ] ;  /* 0x00000000fffff984 */ /* 0x000fe20000000800 */
[----:B------:R0:W-:Y:S04]  /*29730*/  @!P1 LDGSTS.E.BYPASS.LTC128B.128 [R37+0x14400], desc[UR4][R2.64], !P4 ;  /* 0x1440000002259fae */ /* 0x0001e8000e101d44 */
[----:B------:R0:W-:Y:S04]  /*29740*/  @!P1 LDGSTS.E.BYPASS.LTC128B.128 [R37+0x18400], desc[UR4][R2.64+0x80], !P3 ;  /* 0x1840008002259fae */ /* 0x0001e8000d901d44 */
[----:B------:R0:W-:Y:S04]  /*29750*/  @!P1 LDGSTS.E.BYPASS.LTC128B.128 [R37+0x1c400], desc[UR4][R2.64+0x100], !P2 ;  /* 0x1c40010002259fae */ /* 0x0001e8000d101d44 */
[----:B------:R0:W-:Y:S01]  /*29760*/  @!P1 LDGSTS.E.BYPASS.LTC128B.128 [R37+0x20400], desc[UR4][R2.64+0x180], !P0 ;  /* 0x2040018002259fae */ /* 0x0001e2000c101d44 */
[----:B------:R-:W-:-:S13]  /*29770*/  ISETP.GE.AND P1, PT, R7, R6, PT ;  /* 0x000000060700720c */ /* 0x000fda0003f26270 */
[----:B0-----:R-:W-:Y:S05]  /*29780*/  WARPSYNC.COLLECTIVE R15, `(.L_x_887) ;  /* 0x000000000f087348 */ /* 0x001fea0003c00000 */
[----:B------:R1:W2:Y:S02]  /*29790*/  SHFL.IDX P6, R14, R13, R12, R11 ;  /* 0x0000000c0d0e7389 */ /* 0x0002a400000c000b */
[----:B012---:R-:W-:Y:S01]  /*297a0*/  ENDCOLLECTIVE ;  /* 0x000000000000791b */ /* 0x007fe20003800000 */
.L_x_887:
[----:B------:R-:W-:Y:S01]  /*297b0*/  MOV R13, R5 ;  /* 0x00000005000d7202 */ /* 0x000fe20000000f00 */
[----:B------:R-:W-:-:S07]  /*297c0*/  IMAD.MOV.U32 R2, RZ, RZ, R14 ;  /* 0x000000ffff027224 */ /* 0x000fce00078e000e */
[----:B------:R-:W-:Y:S05]  /*297d0*/  WARPSYNC.COLLECTIVE R15, `(.L_x_888) ;  /* 0x000000000f087348 */ /* 0x000fea0003c00000 */
[----:B------:R0:W1:Y:S02]  /*297e0*/  SHFL.IDX P6, R14, R13, R12, R11 ;  /* 0x0000000c0d0e7389 */ /* 0x00006400000c000b */
[----:B01----:R-:W-:Y:S01]  /*297f0*/  ENDCOLLECTIVE ;  /* 0x000000000000791b */ /* 0x003fe20003800000 */
.L_x_888:
[----:B------:R-:W-:Y:S01]  /*29800*/  ULDC.64 UR4, c[0x0][0x208] ;  /* 0x0000820000047ab9 */ /* 0x000fe20000000a00 */
[----:B------:R-:W-:Y:S01]  /*29810*/  MOV R13, R4 ;  /* 0x00000004000d7202 */ /* 0x000fe20000000f00 */
[----:B------:R-:W-:Y:S02]  /*29820*/  IMAD.MOV.U32 R12, RZ, RZ, 0x2 ;  /* 0x00000002ff0c7424 */ /* 0x000fe400078e00ff */
[----:B------:R-:W-:-:S05]  /*29830*/  IMAD.MOV.U32 R3, RZ, RZ, R14 ;  /* 0x000000ffff037224 */ /* 0x000fca00078e000e */
[----:B------:R-:W-:-:S04]  /*29840*/  @!P1 LEA R7, P5, R36, R3, 0x1 ;  /* 0x0000000324079211 */ /* 0x000fc800078a08ff */
[----:B------:R-:W-:Y:S01]  /*29850*/  @!P1 IADD3.X R8, RZ, R2, RZ, P5, !PT ;  /* 0x00000002ff089210 */ /* 0x000fe20002ffe4ff */
[----:B------:R-:W-:Y:S02]  /*29860*/  @!P1 IMAD.MOV.U32 R2, RZ, RZ, R7 ;  /* 0x000000ffff029224 */ /* 0x000fe400078e0007 */
[----:B------:R-:W-:Y:S01]  /*29870*/  VIADD R7, R0, 0x20 ;  /* 0x0000002000077836 */ /* 0x000fe20000000000 */
[----:B------:R-:W-:-:S05]  /*29880*/  @!P1 MOV R3, R8 ;  /* 0x0000000800039202 */ /* 0x000fca0000000f00 */
        /* <DEDUP_REMOVED lines=11> */
.L_x_889:
[----:B------:R-:W-:Y:S01]  /*29940*/  IMAD.MOV.U32 R13, RZ, RZ, R5 ;  /* 0x000000ffff0d7224 */ /* 0x000fe200078e0005 */
[----:B------:R-:W-:-:S07]  /*29950*/  MOV R2, R14 ;  /* 0x0000000e00027202 */ /* 0x000fce0000000f00 */
[----:B------:R-:W-:Y:S05]  /*29960*/  WARPSYNC.COLLECTIVE R15, `(.L_x_890) ;  /* 0x000000000f087348 */ /* 0x000fea0003c00000 */
[----:B------:R0:W1:Y:S02]  /*29970*/  SHFL.IDX P6, R14, R13, R12, R11 ;  /* 0x0000000c0d0e7389 */ /* 0x00006400000c000b */
[----:B01----:R-:W-:Y:S01]  /*29980*/  ENDCOLLECTIVE ;  /* 0x000000000000791b */ /* 0x003fe20003800000 */
.L_x_890:
[----:B------:R-:W-:Y:S01]  /*29990*/  ULDC.64 UR4, c[0x0][0x208] ;  /* 0x0000820000047ab9 */ /* 0x000fe20000000a00 */
[----:B------:R-:W-:Y:S01]  /*299a0*/  IMAD.MOV.U32 R13, RZ, RZ, R4 ;  /* 0x000000ffff0d7224 */ /* 0x000fe200078e0004 */
[----:B------:R-:W-:Y:S02]  /*299b0*/  MOV R12, 0x3 ;  /* 0x00000003000c7802 */ /* 0x000fe40000000f00 */
[----:B------:R-:W-:-:S04]  /*299c0*/  MOV R3, R14 ;  /* 0x0000000e00037202 */ /* 0x000fc80000000f00 */
[----:B------:R-:W-:-:S05]  /*299d0*/  @!P1 LEA R7, P5, R36, R3, 0x1 ;  /* 0x0000000324079211 */ /* 0x000fca00078a08ff */
[----:B------:R-:W-:Y:S01]  /*299e0*/  @!P1 IMAD.X R8, RZ, RZ, R2, P5 ;  /* 0x000000ffff089224 */ /* 0x000fe200028e0602 */
[----:B------:R-:W-:Y:S02]  /*299f0*/  @!P1 MOV R2, R7 ;  /* 0x0000000700029202 */ /* 0x000fe40000000f00 */
[----:B------:R-:W-:Y:S01]  /*29a00*/  IADD3 R7, R0, 0x30, RZ ;  /* 0x0000003000077810 */ /* 0x000fe20007ffe0ff */
[----:B------:R-:W-:-:S05]  /*29a10*/  @!P1 IMAD.MOV.U32 R3, RZ, RZ, R8 ;  /* 0x000000ffff039224 */ /* 0x000fca00078e0008 */
        /* <DEDUP_REMOVED lines=11> */
.L_x_891:
[----:B------:R-:W-:Y:S01]  /*29ad0*/  MOV R13, R5 ;  /* 0x00000005000d7202 */ /* 0x000fe20000000f00 */
[----:B------:R-:W-:-:S07]  /*29ae0*/  IMAD.MOV.U32 R2, RZ, RZ, R14 ;  /* 0x000000ffff027224 */ /* 0x000fce00078e000e */
[----:B------:R-:W-:Y:S05]  /*29af0*/  WARPSYNC.COLLECTIVE R15, `(.L_x_892) ;  /* 0x000000000f087348 */ /* 0x000fea0003c00000 */
[----:B------:R0:W1:Y:S02]  /*29b00*/  SHFL.IDX P6, R14, R13, R12, R11 ;  /* 0x0000000c0d0e7389 */ /* 0x00006400000c000b */
[----:B01----:R-:W-:Y:S01]  /*29b10*/  ENDCOLLECTIVE ;  /* 0x000000000000791b */ /* 0x003fe20003800000 */
.L_x_892:
        /* <DEDUP_REMOVED lines=20> */
.L_x_893:
[----:B------:R-:W-:Y:S01]  /*29c60*/  IMAD.MOV.U32 R13, RZ, RZ, R5 ;  /* 0x000000ffff0d7224 */ /* 0x000fe200078e0005 */
[----:B------:R-:W-:-:S07]  /*29c70*/  MOV R2, R14 ;  /* 0x0000000e00027202 */ /* 0x000fce0000000f00 */
[----:B------:R-:W-:Y:S05]  /*29c80*/  WARPSYNC.COLLECTIVE R15, `(.L_x_894) ;  /* 0x000000000f087348 */ /* 0x000fea0003c00000 */
[----:B------:R0:W1:Y:S02]  /*29c90*/  SHFL.IDX P6, R14, R13, R12, R11 ;  /* 0x0000000c0d0e7389 */ /* 0x00006400000c000b */
[----:B01----:R-:W-:Y:S01]  /*29ca0*/  ENDCOLLECTIVE ;  /* 0x000000000000791b */ /* 0x003fe20003800000 */
.L_x_894:
        /* <DEDUP_REMOVED lines=20> */
.L_x_895:
[----:B------:R-:W-:Y:S01]  /*29df0*/  MOV R13, R5 ;  /* 0x00000005000d7202 */ /* 0x000fe20000000f00 */
[----:B------:R-:W-:-:S07]  /*29e00*/  IMAD.MOV.U32 R2, RZ, RZ, R14 ;  /* 0x000000ffff027224 */ /* 0x000fce00078e000e */
[----:B------:R-:W-:Y:S05]  /*29e10*/  WARPSYNC.COLLECTIVE R15, `(.L_x_896) ;  /* 0x000000000f087348 */ /* 0x000fea0003c00000 */
[----:B------:R0:W1:Y:S02]  /*29e20*/  SHFL.IDX P6, R14, R13, R12, R11 ;  /* 0x0000000c0d0e7389 */ /* 0x00006400000c000b */
[----:B01----:R-:W-:Y:S01]  /*29e30*/  ENDCOLLECTIVE ;  /* 0x000000000000791b */ /* 0x003fe20003800000 */
.L_x_896:
        /* <DEDUP_REMOVED lines=20> */
.L_x_897:
[----:B------:R-:W-:Y:S01]  /*29f80*/  IMAD.MOV.U32 R13, RZ, RZ, R5 ;  /* 0x000000ffff0d7224 */ /* 0x000fe200078e0005 */
[----:B------:R-:W-:-:S07]  /*29f90*/  MOV R2, R14 ;  /* 0x0000000e00027202 */ /* 0x000fce0000000f00 */
[----:B------:R-:W-:Y:S05]  /*29fa0*/  WARPSYNC.COLLECTIVE R15, `(.L_x_898) ;  /* 0x000000000f087348 */ /* 0x000fea0003c00000 */
[----:B------:R0:W1:Y:S02]  /*29fb0*/  SHFL.IDX P6, R14, R13, R12, R11 ;  /* 0x0000000c0d0e7389 */ /* 0x00006400000c000b */
[----:B01----:R-:W-:Y:S01]  /*29fc0*/  ENDCOLLECTIVE ;  /* 0x000000000000791b */ /* 0x003fe20003800000 */
.L_x_898:
[----:B------:R-:W-:Y:S01]  /*29fd0*/  ULDC.64 UR4, c[0x0][0x208] ;  /* 0x0000820000047ab9 */ /* 0x000fe20000000a00 */
[----:B------:R-:W-:Y:S01]  /*29fe0*/  MOV R13, R4 ;  /* 0x00000004000d7202 */ /* 0x000fe20000000f00 */
[----:B------:R-:W-:Y:S01]  /*29ff0*/  IMAD.MOV.U32 R12, RZ, RZ, 0x7 ;  /* 0x00000007ff0c7424 */ /* 0x000fe200078e00ff */
[----:B------:R-:W-:-:S04]  /*2a000*/  MOV R3, R14 ;  /* 0x0000000e00037202 */ /* 0x000fc80000000f00 */
[----:B------:R-:W-:-:S05]  /*2a010*/  @!P1 LEA R7, P5, R36, R3, 0x1 ;  /* 0x0000000324079211 */ /* 0x000fca00078a08ff */
[----:B------:R-:W-:Y:S01]  /*2a020*/  @!P1 IMAD.X R8, RZ, RZ, R2, P5 ;  /* 0x000000ffff089224 */ /* 0x000fe200028e0602 */
[----:B------:R-:W-:-:S03]  /*2a030*/  @!P1 MOV R2, R7 ;  /* 0x0000000700029202 */ /* 0x000fc60000000f00 */
[----:B------:R-:W-:-:S05]  /*2a040*/  @!P1 IMAD.MOV.U32 R3, RZ, RZ, R8 ;  /* 0x000000ffff039224 */ /* 0x000fca00078e0008 */
[----:B------:R-:W-:Y:S01]  /*2a050*/  @!PT LDS RZ, [RZ] ;  /* 0x00000000fffff984 */ /* 0x000fe20000000800 */
[----:B------:R-:W-:Y:S01]  /*2a060*/  @!PT LDS RZ, [RZ] ;  /* 0x00000000fffff984 */ /* 0x000fe20000000800 */
[----:B------:R-:W-:Y:S01]  /*2a070*/  @!PT LDS RZ, [RZ] ;  /* 0x00000000fffff984 */ /* 0x000fe20000000800 */
[----:B------:R0:W-:Y:S04]  /*2a080*/  @!P1 LDGSTS.E.BYPASS.LTC128B.128 [R37+0x17400], desc[UR4][R2.64], !P4 ;  /* 0x1740000002259fae */ /* 0x0001e8000e101d44 */
[----:B------:R0:W-:Y:S04]  /*2a090*/  @!P1 LDGSTS.E.BYPASS.LTC128B.128 [R37+0x1b400], desc[UR4][R2.64+0x80], !P3 ;  /* 0x1b40008002259fae */ /* 0x0001e8000d901d44 */
[----:B------:R0:W-:Y:S04]  /*2a0a0*/  @!P1 LDGSTS.E.BYPASS.LTC128B.128 [R37+0x1f400], desc[UR4][R2.64+0x100], !P2 ;  /* 0x1f40010002259fae */ /* 0x0001e8000d101d44 */
[----:B------:R0:W-:Y:S02]  /*2a0b0*/  @!P1 LDGSTS.E.BYPASS.LTC128B.128 [R37+0x23400], desc[UR4][R2.64+0x180], !P0 ;  /* 0x2340018002259fae */ /* 0x0001e4000c101d44 */
[----:B0-----:R-:W-:Y:S05]  /*2a0c0*/  WARPSYNC.COLLECTIVE R15, `(.L_x_899) ;  /* 0x000000000f087348 */ /* 0x001fea0003c00000 */
[----:B------:R1:W2:Y:S02]  /*2a0d0*/  SHFL.IDX P6, R14, R13, R12, R11 ;  /* 0x0000000c0d0e7389 */ /* 0x0002a400000c000b */
[----:B012---:R-:W-:Y:S01]  /*2a0e0*/  ENDCOLLECTIVE ;  /* 0x000000000000791b */ /* 0x007fe20003800000 */
.L_x_899:
[----:B------:R-:W-:Y:S01]  /*2a0f0*/  IMAD.MOV.U32 R13, RZ, RZ, R5 ;  /* 0x000000ffff0d7224 */ /* 0x000fe200078e0005 */
[----:B------:R-:W-:-:S07]  /*2a100*/  MOV R7, R14 ;  /* 0x0000000e00077202 */ /* 0x000fce0000000f00 */
[----:B------:R-:W-:Y:S05]  /*2a110*/  WARPSYNC.COLLECTIVE R15, `(.L_x_900) ;  /* 0x000000000f087348 */ /* 0x000fea0003c00000 */
[----:B------:R0:W1:Y:S02]  /*2a120*/  SHFL.IDX P6, R14, R13, R12, R11 ;  /* 0x0000000c0d0e7389 */ /* 0x00006400000c000b */
[----:B01----:R-:W-:Y:S01]  /*2a130*/  ENDCOLLECTIVE ;  /* 0x000000000000791b */ /* 0x003fe20003800000 */
.L_x_900:
[----:B------:R-:W-:Y:S05]  /*2a140*/  BRA `(.L_x_901) ;  /* 0xffffffac00507947 */ /* 0x000fea000383ffff */
.L_x_756:
[----:B0-----:R0:W2:Y:S02]  /*2a150*/  SYNCS.PHASECHK.TRANS64.TRYWAIT P0, [R22+URZ+0x38820], R3 ;  /* 0x03882003160075a7 */ /* 0x0010a4000800017f */
[----:B--2---:R-:W-:Y:S05]  /*2a160*/  @!P0 NANOSLEEP.SYNCS 0x989680 ;  /* 0x009896800000895d */ /* 0x004fea0003900000 */
[----:B------:R-:W2:Y:S02]  /*2a170*/  @!P0 SYNCS.PHASECHK.TRANS64 P0, [R22+URZ+0x38820], R3 ;  /* 0x03882003160085a7 */ /* 0x000ea4000800007f */
[----:B--2---:R-:W-:Y:S05]  /*2a180*/  @!P0 BRA `(.L_x_756) ;  /* 0xfffffffc00f08947 */ /* 0x004fea000383ffff */
[----:B------:R-:W-:Y:S05]  /*2a190*/  BRA `(.L_x_902) ;  /* 0xffffffac00c87947 */ /* 0x000fea000383ffff */
.L_x_761:
[----:B0-----:R0:W1:Y:S02]  /*2a1a0*/  SYNCS.PHASECHK.TRANS64.TRYWAIT P0, [R6+URZ+0x38840], R3 ;  /* 0x03884003060075a7 */ /* 0x001064000800017f */
[----:B-1----:R-:W-:Y:S05]  /*2a1b0*/  @!P0 NANOSLEEP.SYNCS 0x989680 ;  /* 0x009896800000895d */ /* 0x002fea0003900000 */
[----:B------:R-:W1:Y:S02]  /*2a1c0*/  @!P0 SYNCS.PHASECHK.TRANS64 P0, [R6+URZ+0x38840], R3 ;  /* 0x03884003060085a7 */ /* 0x000e64000800007f */
[----:B-1----:R-:W-:Y:S05]  /*2a1d0*/  @!P0 BRA `(.L_x_761) ;  /* 0xfffffffc00f08947 */ /* 0x002fea000383ffff */
[----:B------:R-:W-:Y:S05]  /*2a1e0*/  BRA `(.L_x_903) ;  /* 0xffffffb000c07947 */ /* 0x000fea000383ffff */
.L_x_762:
        /* <DEDUP_REMOVED lines=8> */
.L_x_905:
[----:B------:R-:W-:Y:S05]  /*2a270*/  BSYNC B1 ;  /* 0x0000000000017941 */ /* 0x000fea0003800000 */
.L_x_904:
[----:B------:R-:W-:Y:S01]  /*2a280*/  IMAD.MOV.U32 R13, RZ, RZ, R8 ;  /* 0x000000ffff0d7224 */ /* 0x000fe200078e0008 */
[----:B------:R-:W-:Y:S01]  /*2a290*/  MOV R12, RZ ;  /* 0x000000ff000c7202 */ /* 0x000fe20000000f00 */
[----:B------:R-:W-:Y:S01]  /*2a2a0*/  IMAD.MOV.U32 R11, RZ, RZ, 0x181f ;  /* 0x0000181fff0b7424 */ /* 0x000fe200078e00ff */
[----:B------:R-:W-:Y:S02]  /*2a2b0*/  MOV R15, 0xffffffff ;  /* 0xffffffff000f7802 */ /* 0x000fe40000000f00 */
[----:B------:R-:W-:Y:S02]  /*2a2c0*/  MOV R3, R14 ;  /* 0x0000000e00037202 */ /* 0x000fe40000000f00 */
[----:B------:R-:W-:-:S07]  /*2a2d0*/  LOP3.LUT R23, R23, 0xfffffdff, RZ, 0xc0, !PT ;  /* 0xfffffdff17177812 */ /* 0x000fce00078ec0ff */
[----:B------:R-:W-:Y:S05]  /*2a2e0*/  WARPSYNC.COLLECTIVE R15, `(.L_x_906) ;  /* 0x000000000f087348 */ /* 0x000fea0003c00000 */
[----:B------:R0:W1:Y:S02]  /*2a2f0*/  SHFL.IDX P6, R14, R13, R12, R11 ;  /* 0x0000000c0d0e7389 */ /* 0x00006400000c000b */
[----:B01----:R-:W-:Y:S01]  /*2a300*/  ENDCOLLECTIVE ;  /* 0x000000000000791b */ /* 0x003fe20003800000 */
.L_x_906:
[----:B------:R-:W-:Y:S01]  /*2a310*/  SHF.L.U32 R0, R36, 0x1, RZ ;  /* 0x0000000124007819 */ /* 0x000fe200000006ff */
[----:B------:R-:W-:Y:S01]  /*2a320*/  ULDC.64 UR4, c[0x0][0x208] ;  /* 0x0000820000047ab9 */ /* 0x000fe20000000a00 */
[----:B------:R-:W-:Y:S02]  /*2a330*/  @P3 LOP3.LUT R23, R23, 0x200, RZ, 0xfc, !PT ;  /* 0x0000020017173812 */ /* 0x000fe400078efcff */
[----:B------:R-:W-:Y:S02]  /*2a340*/  LEA R9, R9, R22, 0x1 ;  /* 0x0000001609097211 */ /* 0x000fe400078e08ff */
[C---:B------:R-:W-:Y:S02]  /*2a350*/  LOP3.LUT P3, RZ, R23.reuse, 0x10, RZ, 0xc0, !PT ;  /* 0x0000001017ff7812 */ /* 0x040fe4000786c0ff */
[----:B------:R-:W-:-:S04]  /*2a360*/  LOP3.LUT R23, R23, 0xfffffeff, RZ, 0xc0, !PT ;  /* 0xfffffeff17177812 */ /* 0x000fc800078ec0ff */
[----:B------:R-:W-:Y:S01]  /*2a370*/  @P2 LOP3.LUT R23, R23, 0x100, RZ, 0xfc, !PT ;  /* 0x0000010017172812 */ /* 0x000fe200078efcff */
[----:B------:R-:W-:Y:S01]  /*2a380*/  IMAD.MOV.U32 R13, RZ, RZ, R10 ;  /* 0x000000ffff0d7224 */ /* 0x000fe200078e000a */
[----:B------:R-:W-:Y:S02]  /*2a390*/  MOV R12, 0x1 ;  /* 0x00000001000c7802 */ /* 0x000fe40000000f00 */
[C---:B------:R-:W-:Y:S02]  /*2a3a0*/  LOP3.LUT P2, RZ, R23.reuse, 0x8, RZ, 0xc0, !PT ;  /* 0x0000000817ff7812 */ /* 0x040fe4000784c0ff */
[----:B------:R-:W-:-:S04]  /*2a3b0*/  LOP3.LUT R23, R23, 0xffffff7f, RZ, 0xc0, !PT ;  /* 0xffffff7f17177812 */ /* 0x000fc800078ec0ff */
[----:B------:R-:W-:Y:S01]  /*2a3c0*/  @P1 LOP3.LUT R23, R23, 0x80, RZ, 0xfc, !PT ;  /* 0x0000008017171812 */ /* 0x000fe200078efcff */
[----:B------:R-:W-:-:S03]  /*2a3d0*/  IMAD.MOV.U32 R2, RZ, RZ, R14 ;  /* 0x000000ffff027224 */ /* 0x000fc600078e000e */
[----:B------:R-:W-:Y:S02]  /*2a3e0*/  LOP3.LUT P1, RZ, R23, 0x4, RZ, 0xc0, !PT ;  /* 0x0000000417ff7812 */ /* 0x000fe4000782c0ff */
[----:B------:R-:W-:-:S05]  /*2a3f0*/  IADD3 R2, P0, R2, R0, RZ ;  /* 0x0000000002027210 */ /* 0x000fca0007f1e0ff */
[----:B------:R-:W-:-:S05]  /*2a400*/  IMAD.X R3, RZ, RZ, R3, P0 ;  /* 0x000000ffff037224 */ /* 0x000fca00000e0603 */
[----:B------:R-:W-:Y:S01]  /*2a410*/  @!PT LDS RZ, [RZ] ;  /* 0x00000000fffff984 */ /* 0x000fe20000000800 */
[----:B------:R-:W-:Y:S01]  /*2a420*/  @!PT LDS RZ, [RZ] ;  /* 0x00000000fffff984 */ /* 0x000fe20000000800 */
[----:B------:R-:W-:Y:S01]  /*2a430*/  @!PT LDS RZ, [RZ] ;  /* 0x00000000fffff984 */ /* 0x000fe20000000800 */
[----:B------:R0:W-:Y:S04]  /*2a440*/  LDGSTS.E.BYPASS.LTC128B.128 [R9+0x24400], desc[UR4][R2.64], !P3 ;  /* 0x2440000002097fae */ /* 0x0001e8000d901d44 */
[----:B------:R0:W-:Y:S04]  /*2a450*/  LDGSTS.E.BYPASS.LTC128B.128 [R9+0x26c00], desc[UR4][R2.64+0x80], !P2 ;  /* 0x26c0008002097fae */ /* 0x0001e8000d101d44 */
[----:B------:R0:W-:Y:S04]  /*2a460*/  LDGSTS.E.BYPASS.LTC128B.128 [R9+0x29400], desc[UR4][R2.64+0x100], !P1 ;  /* 0x2940010002097fae */ /* 0x0001e8000c901d44 */
[----:B------:R0:W-:Y:S02]  /*2a470*/  LDGSTS.E.BYPASS.LTC128B.128 [R9+0x2bc00], desc[UR4][R2.64+0x180], !P5 ;  /* 0x2bc0018002097fae */ /* 0x0001e4000e901d44 */
[----:B0-----:R-:W-:Y:S05]  /*2a480*/  WARPSYNC.COLLECTIVE R15, `(.L_x_907) ;  /* 0x000000000f087348 */ /* 0x001fea0003c00000 */
[----:B------:R1:W2:Y:S02]  /*2a490*/  SHFL.IDX P6, R14, R13, R12, R11 ;  /* 0x0000000c0d0e7389 */ /* 0x0002a400000c000b */
[----:B012---:R-:W-:Y:S01]  /*2a4a0*/  ENDCOLLECTIVE ;  /* 0x000000000000791b */ /* 0x007fe20003800000 */
.L_x_907:
[----:B------:R-:W-:Y:S01]  /*2a4b0*/  MOV R13, R8 ;  /* 0x00000008000d7202 */ /* 0x000fe20000000f00 */
[----:B------:R-:W-:-:S07]  /*2a4c0*/  IMAD.MOV.U32 R35, RZ, RZ, R14 ;  /* 0x000000ffff237224 */ /* 0x000fce00078e000e */
[----:B------:R-:W-:Y:S05]  /*2a4d0*/  WARPSYNC.COLLECTIVE R15, `(.L_x_908) ;  /* 0x000000000f087348 */ /* 0x000fea0003c00000 */
[----:B------:R0:W1:Y:S02]  /*2a4e0*/  SHFL.IDX P6, R14, R13, R12, R11 ;  /* 0x0000000c0d0e7389 */ /* 0x00006400000c000b */
[----:B01----:R-:W-:Y:S01]  /*2a4f0*/  ENDCOLLECTIVE ;  /* 0x000000000000791b */ /* 0x003fe20003800000 */
.L_x_908:
[----:B------:R-:W-:Y:S01]  /*2a500*/  ULDC.64 UR4, c[0x0][0x208] ;  /* 0x0000820000047ab9 */ /* 0x000fe20000000a00 */
[----:B------:R-:W-:Y:S01]  /*2a510*/  IMAD.MOV.U32 R13, RZ, RZ, R10 ;  /* 0x000000ffff0d7224 */ /* 0x000fe200078e000a */
[----:B------:R-:W-:Y:S01]  /*2a520*/  MOV R12, 0x2 ;  /* 0x00000002000c7802 */ /* 0x000fe20000000f00 */
[----:B------:R-:W-:-:S05]  /*2a530*/  IMAD.MOV.U32 R2, RZ, RZ, R14 ;  /* 0x000000ffff027224 */ /* 0x000fca00078e000e */
[----:B------:R-:W-:-:S04]  /*2a540*/  IADD3 R2, P0, R2, R0, RZ ;  /* 0x0000000002027210 */ /* 0x000fc80007f1e0ff */
[----:B------:R-:W-:-:S05]  /*2a550*/  IADD3.X R3, RZ, R35, RZ, P0, !PT ;  /* 0x00000023ff037210 */ /* 0x000fca00007fe4ff */
        /* <DEDUP_REMOVED lines=10> */
.L_x_909:
[----:B------:R-:W-:Y:S01]  /*2a600*/  MOV R13, R8 ;  /* 0x00000008000d7202 */ /* 0x000fe20000000f00 */
[----:B------:R-:W-:-:S07]  /*2a610*/  IMAD.MOV.U32 R35, RZ, RZ, R14 ;  /* 0x000000ffff237224 */ /* 0x000fce00078e000e */
[----:B------:R-:W-:Y:S05]  /*2a620*/  WARPSYNC.COLLECTIVE R15, `(.L_x_910) ;  /* 0x000000000f087348 */ /* 0x000fea0003c00000 */
[----:B------:R0:W1:Y:S02]  /*2a630*/  SHFL.IDX P6, R14, R13, R12, R11 ;  /* 0x0000000c0d0e7389 */ /* 0x00006400000c000b */
[----:B01----:R-:W-:Y:S01]  /*2a640*/  ENDCOLLECTIVE ;  /* 0x000000000000791b */ /* 0x003fe20003800000 */
.L_x_910:
        /* <DEDUP_REMOVED lines=16> */
.L_x_911:
[----:B------:R-:W-:Y:S01]  /*2a750*/  MOV R13, R8 ;  /* 0x00000008000d7202 */ /* 0x000fe20000000f00 */
[----:B------:R-:W-:-:S07]  /*2a760*/  IMAD.MOV.U32 R35, RZ, RZ, R14 ;  /* 0x000000ffff237224 */ /* 0x000fce00078e000e */
[----:B------:R-:W-:Y:S05]  /*2a770*/  WARPSYNC.COLLECTIVE R15, `(.L_x_912) ;  /* 0x000000000f087348 */ /* 0x000fea0003c00000 */
[----:B------:R0:W1:Y:S02]  /*2a780*/  SHFL.IDX P6, R14, R13, R12, R11 ;  /* 0x0000000c0d0e7389 */ /* 0x00006400000c000b */
[----:B01----:R-:W-:Y:S01]  /*2a790*/  ENDCOLLECTIVE ;  /* 0x000000000000791b */ /* 0x003fe20003800000 */
.L_x_912:
        /* <DEDUP_REMOVED lines=9> */
[----:B------:R0:W-:Y:S01]  /*2a830*/  LDGSTS.E.BYPASS.LTC128B.128 [R9+0x25c00], desc[UR4][R2.64], !P3 ;  /* 0x25c0000002097fae */ /* 0x0001e2000d901d44 */
[----:B------:R-:W-:-:S03]  /*2a840*/  LOP3.LUT P3, RZ, R23, 0x200, RZ, 0xc0, !PT ;  /* 0x0000020017ff7812 */ /* 0x000fc6000786c0ff */
[----:B------:R0:W-:Y:S01]  /*2a850*/  LDGSTS.E.BYPASS.LTC128B.128 [R9+0x28400], desc[UR4][R2.64+0x80], !P2 ;  /* 0x2840008002097fae */ /* 0x0001e2000d101d44 */
[----:B------:R-:W-:-:S03]  /*2a860*/  LOP3.LUT P2, RZ, R23, 0x100, RZ, 0xc0, !PT ;  /* 0x0000010017ff7812 */ /* 0x000fc6000784c0ff */
[----:B------:R0:W-:Y:S01]  /*2a870*/  LDGSTS.E.BYPASS.LTC128B.128 [R9+0x2ac00], desc[UR4][R2.64+0x100], !P1 ;  /* 0x2ac0010002097fae */ /* 0x0001e2000c901d44 */
[----:B------:R-:W-:-:S03]  /*2a880*/  LOP3.LUT P1, RZ, R23, 0x80, RZ, 0xc0, !PT ;  /* 0x0000008017ff7812 */ /* 0x000fc6000782c0ff */
[----:B------:R0:W-:Y:S10]  /*2a890*/  LDGSTS.E.BYPASS.LTC128B.128 [R9+0x2d400], desc[UR4][R2.64+0x180], !P5 ;  /* 0x2d40018002097fae */ /* 0x0001f4000e901d44 */
[----:B0-----:R-:W-:Y:S05]  /*2a8a0*/  WARPSYNC.COLLECTIVE R15, `(.L_x_913) ;  /* 0x000000000f087348 */ /* 0x001fea0003c00000 */
[----:B------:R1:W2:Y:S02]  /*2a8b0*/  SHFL.IDX P6, R14, R13, R12, R11 ;  /* 0x0000000c0d0e7389 */ /* 0x0002a400000c000b */
[----:B012---:R-:W-:Y:S01]  /*2a8c0*/  ENDCOLLECTIVE ;  /* 0x000000000000791b */ /* 0x007fe20003800000 */
.L_x_913:
[----:B------:R-:W-:Y:S01]  /*2a8d0*/  MOV R13, R8 ;  /* 0x00000008000d7202 */ /* 0x000fe20000000f00 */
[----:B------:R-:W-:-:S07]  /*2a8e0*/  IMAD.MOV.U32 R35, RZ, RZ, R14 ;  /* 0x000000ffff237224 */ /* 0x000fce00078e000e */
[----:B------:R-:W-:Y:S05]  /*2a8f0*/  WARPSYNC.COLLECTIVE R15, `(.L_x_914) ;  /* 0x000000000f087348 */ /* 0x000fea0003c00000 */
[----:B------:R0:W1:Y:S02]  /*2a900*/  SHFL.IDX P6, R14, R13, R12, R11 ;  /* 0x0000000c0d0e7389 */ /* 0x00006400000c000b */
[----:B01----:R-:W-:Y:S01]  /*2a910*/  ENDCOLLECTIVE ;  /* 0x000000000000791b */ /* 0x003fe20003800000 */
.L_x_914:
[----:B------:R-:W-:Y:S01]  /*2a920*/  IMAD.MOV.U32 R2, RZ, RZ, R14 ;  /* 0x000000ffff027224 */ /* 0x000fe200078e000e */
[----:B------:R-:W-:Y:S06]  /*2a930*/  BRA `(.L_x_915) ;  /* 0xffffffb000087947 */ /* 0x000fec000383ffff */
.L_x_767:
[----:B-1----:R1:W2:Y:S02]  /*2a940*/  SYNCS.PHASECHK.TRANS64.TRYWAIT P0, [R6+URZ+0x38860], R2 ;  /* 0x03886002060075a7 */ /* 0x0022a4000800017f */
[----:B--2---:R-:W-:Y:S05]  /*2a950*/  @!P0 NANOSLEEP.SYNCS 0x989680 ;  /* 0x009896800000895d */ /* 0x004fea0003900000 */
[----:B------:R-:W2:Y:S02]  /*2a960*/  @!P0 SYNCS.PHASECHK.TRANS64 P0, [R6+URZ+0x38860], R2 ;  /* 0x03886002060085a7 */ /* 0x000ea4000800007f */
[----:B--2---:R-:W-:Y:S05]  /*2a970*/  @!P0 BRA `(.L_x_767) ;  /* 0xfffffffc00f08947 */ /* 0x004fea000383ffff */
[----:B------:R-:W-:Y:S05]  /*2a980*/  BRA `(.L_x_916) ;  /* 0xffffffb000887947 */ /* 0x000fea000383ffff */
.L_x_768:
        /* <DEDUP_REMOVED lines=8> */
.L_x_918:
[----:B------:R-:W-:Y:S05]  /*2aa10*/  BSYNC B1 ;  /* 0x0000000000017941 */ /* 0x000fea0003800000 */
.L_x_917:
[----:B------:R-:W-:Y:S01]  /*2aa20*/  IMAD.MOV.U32 R13, RZ, RZ, R24 ;  /* 0x000000ffff0d7224 */ /* 0x000fe200078e0018 */
[----:B------:R-:W-:Y:S01]  /*2aa30*/  MOV R12, RZ ;  /* 0x000000ff000c7202 */ /* 0x000fe20000000f00 */
[----:B------:R-:W-:Y:S01]  /*2aa40*/  IMAD.MOV.U32 R11, RZ, RZ, 0x181f ;  /* 0x0000181fff0b7424 */ /* 0x000fe200078e00ff */
[----:B------:R-:W-:Y:S01]  /*2aa50*/  MOV R15, 0xffffffff ;  /* 0xffffffff000f7802 */ /* 0x000fe20000000f00 */
[----:B------:R-:W-:Y:S01]  /*2aa60*/  IMAD R7, R7, 0x2, R22 ;  /* 0x0000000207077824 */ /* 0x000fe200078e0216 */
[----:B------:R-:W-:-:S07]  /*2aa70*/  MOV R3, R14 ;  /* 0x0000000e00037202 */ /* 0x000fce0000000f00 */
[----:B------:R-:W-:Y:S05]  /*2aa80*/  WARPSYNC.COLLECTIVE R15, `(.L_x_919) ;  /* 0x000000000f087348 */ /* 0x000fea0003c00000 */
[----:B------:R0:W1:Y:S02]  /*2aa90*/  SHFL.IDX P6, R14, R13, R12, R11 ;  /* 0x0000000c0d0e7389 */ /* 0x00006400000c000b */
[----:B01----:R-:W-:Y:S01]  /*2aaa0*/  ENDCOLLECTIVE ;  /* 0x000000000000791b */ /* 0x003fe20003800000 */
.L_x_919:
[----:B------:R-:W-:Y:S01]  /*2aab0*/  ULDC.64 UR4, c[0x0][0x208] ;  /* 0x0000820000047ab9 */ /* 0x000fe20000000a00 */
[----:B------:R-:W-:Y:S01]  /*2aac0*/  MOV R13, R25 ;  /* 0x00000019000d7202 */ /* 0x000fe20000000f00 */
[----:B------:R-:W-:Y:S02]  /*2aad0*/  IMAD.MOV.U32 R12, RZ, RZ, 0x1 ;  /* 0x00000001ff0c7424 */ /* 0x000fe400078e00ff */
[----:B------:R-:W-:-:S05]  /*2aae0*/  IMAD.MOV.U32 R2, RZ, RZ, R14 ;  /* 0x000000ffff027224 */ /* 0x000fca00078e000e */
[----:B------:R-:W-:-:S04]  /*2aaf0*/  IADD3 R2, P0, R2, R0, RZ ;  /* 0x0000000002027210 */ /* 0x000fc80007f1e0ff */
[----:B------:R-:W-:Y:S02]  /*2ab00*/  IADD3.X R3, RZ, R3, RZ, P0, !PT ;  /* 0x00000003ff037210 */ /* 0x000fe400007fe4ff */
        /* <DEDUP_REMOVED lines=10> */
[----:B------:R0:W-:Y:S02]  /*2abb0*/  LDGSTS.E.BYPASS.LTC128B.128 [R7+0x7c00], desc[UR4][R2.64+0x180], !P0 ;  /* 0x07c0018002077fae */ /* 0x0001e4000c101d44 */
[----:B0-----:R-:W-:Y:S05]  /*2abc0*/  WARPSYNC.COLLECTIVE R15, `(.L_x_920) ;  /* 0x000000000f087348 */ /* 0x001fea0003c00000 */
[----:B------:R1:W2:Y:S02]  /*2abd0*/  SHFL.IDX P6, R14, R13, R12, R11 ;  /* 0x0000000c0d0e7389 */ /* 0x0002a400000c000b */
[----:B012---:R-:W-:Y:S01]  /*2abe0*/  ENDCOLLECTIVE ;  /* 0x000000000000791b */ /* 0x007fe20003800000 */
.L_x_920:
[----:B------:R-:W-:Y:S01]  /*2abf0*/  IMAD.MOV.U32 R13, RZ, RZ, R24 ;  /* 0x000000ffff0d7224 */ /* 0x000fe200078e0018 */
[----:B------:R-:W-:-:S07]  /*2ac00*/  MOV R3, R14 ;  /* 0x0000000e00037202 */ /* 0x000fce0000000f00 */
[----:B------:R-:W-:Y:S05]  /*2ac10*/  WARPSYNC.COLLECTIVE R15, `(.L_x_921) ;  /* 0x000000000f087348 */ /* 0x000fea0003c00000 */
[----:B------:R0:W1:Y:S02]  /*2ac20*/  SHFL.IDX P6, R14, R13, R12, R11 ;  /* 0x0000000c0d0e7389 */ /* 0x00006400000c000b */
[----:B01----:R-:W-:Y:S01]  /*2ac30*/  ENDCOLLECTIVE ;  /* 0x000000000000791b */ /* 0x003fe20003800000 */
.L_x_921:
[----:B------:R-:W-:Y:S01]  /*2ac40*/  ULDC.64 UR4, c[0x0][0x208] ;  /* 0x0000820000047ab9 */ /* 0x000fe20000000a00 */
[----:B------:R-:W-:Y:S01]  /*2ac50*/  MOV R13, R25 ;  /* 0x00000019000d7202 */ /* 0x000fe20000000f00 */
[----:B------:R-:W-:Y:S01]  /*2ac60*/  IMAD.MOV.U32 R12, RZ, RZ, 0x2 ;  /* 0x00000002ff0c7424 */ /* 0x000fe200078e00ff */
[----:B------:R-:W-:-:S04]  /*2ac70*/  MOV R2, R14 ;  /* 0x0000000e00027202 */ /* 0x000fc80000000f00 */
[----:B------:R-:W-:-:S05]  /*2ac80*/  IADD3 R2, P0, R2, R0, RZ ;  /* 0x0000000002027210 */ /* 0x000fca0007f1e0ff */
        /* <DEDUP_REMOVED lines=15> */
.L_x_922:
[----:B------:R-:W-:Y:S01]  /*2ad80*/  IMAD.MOV.U32 R13, RZ, RZ, R24 ;  /* 0x000000ffff0d7224 */ /* 0x000fe200078e0018 */
[----:B------:R-:W-:-:S07]  /*2ad90*/  MOV R3, R14 ;  /* 0x0000000e00037202 */ /* 0x000fce0000000f00 */
[----:B------:R-:W-:Y:S05]  /*2ada0*/  WARPSYNC.COLLECTIVE R15, `(.L_x_923) ;  /* 0x000000000f087348 */ /* 0x000fea0003c00000 */
[----:B------:R0:W1:Y:S02]  /*2adb0*/  SHFL.IDX P6, R14, R13, R12, R11 ;  /* 0x0000000c0d0e7389 */ /* 0x00006400000c000b */
[----:B01----:R-:W-:Y:S01]  /*2adc0*/  ENDCOLLECTIVE ;  /* 0x000000000000791b */ /* 0x003fe20003800000 */
.L_x_923:
        /* <DEDUP_REMOVED lines=20> */
.L_x_924:
[----:B------:R-:W-:Y:S01]  /*2af10*/  IMAD.MOV.U32 R13, RZ, RZ, R24 ;  /* 0x000000ffff0d7224 */ /* 0x000fe200078e0018 */
[----:B------:R-:W-:-:S07]  /*2af20*/  MOV R3, R14 ;  /* 0x0000000e00037202 */ /* 0x000fce0000000f00 */
[----:B------:R-:W-:Y:S05]  /*2af30*/  WARPSYNC.COLLECTIVE R15, `(.L_x_925) ;  /* 0x000000000f087348 */ /* 0x000fea0003c00000 */
[----:B------:R0:W1:Y:S02]  /*2af40*/  SHFL.IDX P6, R14, R13, R12, R11 ;  /* 0x0000000c0d0e7389 */ /* 0x00006400000c000b */
[----:B01----:R-:W-:Y:S01]  /*2af50*/  ENDCOLLECTIVE ;  /* 0x000000000000791b */ /* 0x003fe20003800000 */
.L_x_925:
        /* <DEDUP_REMOVED lines=20> */
.L_x_926:
[----:B------:R-:W-:Y:S01]  /*2b0a0*/  IMAD.MOV.U32 R13, RZ, RZ, R24 ;  /* 0x000000ffff0d7224 */ /* 0x000fe200078e0018 */
[----:B------:R-:W-:-:S07]  /*2b0b0*/  MOV R25, R14 ;  /* 0x0000000e00197202 */ /* 0x000fce0000000f00 */
[----:B------:R-:W-:Y:S05]  /*2b0c0*/  WARPSYNC.COLLECTIVE R15, `(.L_x_927) ;  /* 0x000000000f087348 */ /* 0x000fea0003c00000 */
[----:B------:R0:W1:Y:S02]  /*2b0d0*/  SHFL.IDX P6, R14, R13, R12, R11 ;  /* 0x0000000c0d0e7389 */ /* 0x00006400000c000b */
[----:B01----:R-:W-:Y:S01]  /*2b0e0*/  ENDCOLLECTIVE ;  /* 0x000000000000791b */ /* 0x003fe20003800000 */
.L_x_927:
[----:B------:R-:W-:Y:S01]  /*2b0f0*/  MOV R2, R14 ;  /* 0x0000000e00027202 */ /* 0x000fe20000000f00 */
[----:B------:R-:W-:Y:S06]  /*2b100*/  BRA `(.L_x_928) ;  /* 0xffffffac00a47947 */ /* 0x000fec000383ffff */
.L_x_776:
[----:B0-----:R0:W2:Y:S02]  /*2b110*/  SYNCS.PHASECHK.TRANS64.TRYWAIT P0, [R4+URZ+0x38860], R3 ;  /* 0x03886003040075a7 */ /* 0x0010a4000800017f */
[----:B--2---:R-:W-:Y:S05]  /*2b120*/  @!P0 NANOSLEEP.SYNCS 0x989680 ;  /* 0x009896800000895d */ /* 0x004fea0003900000 */
[----:B------:R-:W2:Y:S02]  /*2b130*/  @!P0 SYNCS.PHASECHK.TRANS64 P0, [R4+URZ+0x38860], R3 ;  /* 0x03886003040085a7 */ /* 0x000ea4000800007f */
[----:B--2---:R-:W-:Y:S05]  /*2b140*/  @!P0 BRA `(.L_x_776) ;  /* 0xfffffffc00f08947 */ /* 0x004fea000383ffff */
[----:B------:R-:W-:Y:S05]  /*2b150*/  BRA `(.L_x_929) ;  /* 0xffffffb000dc7947 */ /* 0x000fea000383ffff */
.L_x_777:
[----:B------:R-:W-:Y:S01]  /*2b160*/  BSSY B0, `(.L_x_930) ;  /* 0x0000008000007945 */ /* 0x000fe20003800000 */
[----:B------:R-:W-:Y:S01]  /*2b170*/  IMAD.MOV.U32 R13, RZ, RZ, R25 ;  /* 0x000000ffff0d7224 */ /* 0x000fe200078e0019 */
[----:B------:R-:W-:Y:S01]  /*2b180*/  MOV R12, RZ ;  /* 0x000000ff000c7202 */ /* 0x000fe20000000f00 */
[----:B------:R-:W-:Y:S01]  /*2b190*/  IMAD.MOV.U32 R11, RZ, RZ, 0x181f ;  /* 0x0000181fff0b7424 */ /* 0x000fe200078e00ff */
[----:B------:R-:W-:-:S07]  /*2b1a0*/  MOV R15, 0xffffffff ;  /* 0xffffffff000f7802 */ /* 0x000fce0000000f00 */
[----:B0-----:R-:W-:Y:S05]  /*2b1b0*/  WARPSYNC.COLLECTIVE R15, `(.L_x_931) ;  /* 0x000000000f087348 */ /* 0x001fea0003c00000 */
[----:B------:R1:W2:Y:S02]  /*2b1c0*/  SHFL.IDX P6, R14, R13, R12, R11 ;  /* 0x0000000c0d0e7389 */ /* 0x0002a400000c000b */
[----:B012---:R-:W-:Y:S01]  /*2b1d0*/  ENDCOLLECTIVE ;  /* 0x000000000000791b */ /* 0x007fe20003800000 */
.L_x_931:
[----:B------:R-:W-:Y:S05]  /*2b1e0*/  BSYNC B0 ;  /* 0x0000000000007941 */ /* 0x000fea0003800000 */
.L_x_930:
[----:B------:R-:W-:Y:S01]  /*2b1f0*/  MOV R13, R24 ;  /* 0x00000018000d7202 */ /* 0x000fe20000000f00 */
[----:B------:R-:W-:Y:S01]  /*2b200*/  IMAD.MOV.U32 R12, RZ, RZ, RZ ;  /* 0x000000ffff0c7224 */ /* 0x000fe200078e00ff */
[----:B------:R-:W-:Y:S01]  /*2b210*/  MOV R11, 0x181f ;  /* 0x0000181f000b7802 */ /* 0x000fe20000000f00 */
[----:B------:R-:W-:Y:S01]  /*2b220*/  IMAD.MOV.U32 R15, RZ, RZ, -0x1 ;  /* 0xffffffffff0f7424 */ /* 0x000fe200078e00ff */
[C---:B------:R-:W-:Y:S01]  /*2b230*/  SHF.L.U32 R8, R36.reuse, 0x1, RZ ;  /* 0x0000000124087819 */ /* 0x040fe200000006ff */
[----:B------:R-:W-:Y:S01]  /*2b240*/  IMAD.MOV.U32 R3, RZ, RZ, R14 ;  /* 0x000000ffff037224 */ /* 0x000fe200078e000e */
[----:B------:R-:W-:-:S07]  /*2b250*/  LOP3.LUT R0, R36, 0x40, RZ, 0xfc, !PT ;  /* 0x0000004024007812 */ /* 0x000fce00078efcff */
[----:B------:R-:W-:Y:S05]  /*2b260*/  WARPSYNC.COLLECTIVE R15, `(.L_x_932) ;  /* 0x000000000f087348 */ /* 0x000fea0003c00000 */
[----:B------:R0:W1:Y:S02]  /*2b270*/  SHFL.IDX P6, R14, R13, R12, R11 ;  /* 0x0000000c0d0e7389 */ /* 0x00006400000c000b */
[----:B01----:R-:W-:Y:S01]  /*2b280*/  ENDCOLLECTIVE ;  /* 0x000000000000791b */ /* 0x003fe20003800000 */
.L_x_932:
[----:B------:R-:W-:Y:S01]  /*2b290*/  ULDC UR4, c[0x0][0x2f4] ;  /* 0x0000bd0000047ab9 */ /* 0x000fe20000000800 */
[C---:B------:R-:W-:Y:S01]  /*2b2a0*/  LOP3.LUT R6, R36.reuse, 0x80, RZ, 0xfc, !PT ;  /* 0x0000008024067812 */ /* 0x040fe200078efcff */
[----:B------:R-:W-:Y:S01]  /*2b2b0*/  ULDC.64 UR6, c[0x0][0x208] ;  /* 0x0000820000067ab9 */ /* 0x000fe20000000a00 */
[----:B------:R-:W-:Y:S02]  /*2b2c0*/  ISETP.GE.AND P3, PT, R36, UR4, PT ;  /* 0x0000000424007c0c */ /* 0x000fe4000bf66270 */
[----:B------:R-:W-:Y:S02]  /*2b2d0*/  ISETP.GE.AND P2, PT, R0, UR4, PT ;  /* 0x0000000400007c0c */ /* 0x000fe4000bf46270 */
[----:B------:R-:W-:Y:S02]  /*2b2e0*/  ISETP.LT.OR P4, PT, R5, 0x1, P3 ;  /* 0x000000010500780c */ /* 0x000fe40001f81670 */
[----:B------:R-:W-:Y:S02]  /*2b2f0*/  LEA R0, R7, R22, 0x1 ;  /* 0x0000001607007211 */ /* 0x000fe400078e08ff */
[----:B------:R-:W-:-:S02]  /*2b300*/  ISETP.GE.AND P1, PT, R6, UR4, PT ;  /* 0x0000000406007c0c */ /* 0x000fc4000bf26270 */
[----:B------:R-:W-:Y:S01]  /*2b310*/  LOP3.LUT R6, R36, 0xc0, RZ, 0xfc, !PT ;  /* 0x000000c024067812 */ /* 0x000fe200078efcff */
[----:B------:R-:W-:Y:S01]  /*2b320*/  IMAD.MOV.U32 R13, RZ, RZ, R25 ;  /* 0x000000ffff0d7224 */ /* 0x000fe200078e0019 */
[----:B------:R-:W-:Y:S02]  /*2b330*/  MOV R12, 0x1 ;  /* 0x00000001000c7802 */ /* 0x000fe40000000f00 */
        /* <DEDUP_REMOVED lines=9> */
[----:B------:R-:W-:-:S04]  /*2b3d0*/  ISETP.GE.AND P0, PT, R6, UR4, PT ;  /* 0x0000000406007c0c */ /* 0x000fc8000bf06270 */
[----:B------:R0:W-:Y:S01]  /*2b3e0*/  LDGSTS.E.BYPASS.LTC128B.128 [R0+0x5400], desc[UR6][R2.64+0x100], !P4 ;  /* 0x0540010002007fae */ /* 0x0001e2000e101d46 */
[----:B------:R-:W-:-:S13]  /*2b3f0*/  ISETP.LT.OR P4, PT, R5, 0x1, P0 ;  /* 0x000000010500780c */ /* 0x000fda0000781670 */
[----:B------:R0:W-:Y:S02]  /*2b400*/  LDGSTS.E.BYPASS.LTC128B.128 [R0+0x7c00], desc[UR6][R2.64+0x180], !P4 ;  /* 0x07c0018002007fae */ /* 0x0001e4000e101d46 */
[----:B0-----:R-:W-:Y:S05]  /*2b410*/  WARPSYNC.COLLECTIVE R15, `(.L_x_933) ;  /* 0x000000000f087348 */ /* 0x001fea0003c00000 */
[----:B------:R1:W2:Y:S02]  /*2b420*/  SHFL.IDX P6, R14, R13, R12, R11 ;  /* 0x0000000c0d0e7389 */ /* 0x0002a400000c000b */
[----:B012---:R-:W-:Y:S01]  /*2b430*/  ENDCOLLECTIVE ;  /* 0x000000000000791b */ /* 0x007fe20003800000 */
.L_x_933:
[----:B------:R-:W-:Y:S01]  /*2b440*/  MOV R13, R24 ;  /* 0x00000018000d7202 */ /* 0x000fe20000000f00 */
[----:B------:R-:W-:-:S07]  /*2b450*/  IMAD.MOV.U32 R3, RZ, RZ, R14 ;  /* 0x000000ffff037224 */ /* 0x000fce00078e000e */
[----:B------:R-:W-:Y:S05]  /*2b460*/  WARPSYNC.COLLECTIVE R15, `(.L_x_934) ;  /* 0x000000000f087348 */ /* 0x000fea0003c00000 */
[----:B------:R0:W1:Y:S02]  /*2b470*/  SHFL.IDX P6, R14, R13, R12, R11 ;  /* 0x0000000c0d0e7389 */ /* 0x00006400000c000b */
[----:B01----:R-:W-:Y:S01]  /*2b480*/  ENDCOLLECTIVE ;  /* 0x000000000000791b */ /* 0x003fe20003800000 */
.L_x_934:
[----:B------:R-:W-:Y:S01]  /*2b490*/  ULDC.64 UR4, c[0x0][0x208] ;  /* 0x0000820000047ab9 */ /* 0x000fe20000000a00 */
[----:B------:R-:W-:Y:S01]  /*2b4a0*/  MOV R13, R25 ;  /* 0x00000019000d7202 */ /* 0x000fe20000000f00 */
[----:B------:R-:W-:Y:S01]  /*2b4b0*/  IMAD.MOV.U32 R12, RZ, RZ, 0x2 ;  /* 0x00000002ff0c7424 */ /* 0x000fe200078e00ff */
        /* <DEDUP_REMOVED lines=16> */
.L_x_935:
[----:B------:R-:W-:Y:S01]  /*2b5c0*/  IMAD.MOV.U32 R13, RZ, RZ, R24 ;  /* 0x000000ffff0d7224 */ /* 0x000fe200078e0018 */
[----:B------:R-:W-:-:S07]  /*2b5d0*/  MOV R7, R14 ;  /* 0x0000000e00077202 */ /* 0x000fce0000000f00 */
[----:B------:R-:W-:Y:S05]  /*2b5e0*/  WARPSYNC.COLLECTIVE R15, `(.L_x_936) ;  /* 0x000000000f087348 */ /* 0x000fea0003c00000 */
[----:B------:R0:W1:Y:S02]  /*2b5f0*/  SHFL.IDX P6, R14, R13, R12, R11 ;  /* 0x0000000c0d0e7389 */ /* 0x00006400000c000b */
[----:B01----:R-:W-:Y:S01]  /*2b600*/  ENDCOLLECTIVE ;  /* 0x000000000000791b */ /* 0x003fe20003800000 */
.L_x_936:
[----:B------:R-:W-:Y:S01]  /*2b610*/  ULDC.64 UR4, c[0x0][0x208] ;  /* 0x0000820000047ab9 */ /* 0x000fe20000000a00 */
[----:B------:R-:W-:Y:S01]  /*2b620*/  IMAD.MOV.U32 R13, RZ, RZ, R25 ;  /* 0x000000ffff0d7224 */ /* 0x000fe200078e0019 */
[----:B------:R-:W-:Y:S02]  /*2b630*/  MOV R12, 0x3 ;  /* 0x00000003000c7802 */ /* 0x000fe40000000f00 */
        /* <DEDUP_REMOVED lines=16> */
.L_x_937:
[----:B------:R-:W-:Y:S01]  /*2b740*/  MOV R13, R24 ;  /* 0x00000018000d7202 */ /* 0x000fe20000000f00 */
[----:B------:R-:W-:-:S07]  /*2b750*/  IMAD.MOV.U32 R3, RZ, RZ, R14 ;  /* 0x000000ffff037224 */ /* 0x000fce00078e000e */
[----:B------:R-:W-:Y:S05]  /*2b760*/  WARPSYNC.COLLECTIVE R15, `(.L_x_938) ;  /* 0x000000000f087348 */ /* 0x000fea0003c00000 */
[----:B------:R0:W1:Y:S02]  /*2b770*/  SHFL.IDX P6, R14, R13, R12, R11 ;  /* 0x0000000c0d0e7389 */ /* 0x00006400000c000b */
[----:B01----:R-:W-:Y:S01]  /*2b780*/  ENDCOLLECTIVE ;  /* 0x000000000000791b */ /* 0x003fe20003800000 */
.L_x_938:
        /* <DEDUP_REMOVED lines=19> */
.L_x_939:
[----:B------:R-:W-:Y:S01]  /*2b8c0*/  IMAD.MOV.U32 R13, RZ, RZ, R24 ;  /* 0x000000ffff0d7224 */ /* 0x000fe200078e0018 */
[----:B------:R-:W-:-:S07]  /*2b8d0*/  MOV R25, R14 ;  /* 0x0000000e00197202 */ /* 0x000fce0000000f00 */
[----:B------:R-:W-:Y:S05]  /*2b8e0*/  WARPSYNC.COLLECTIVE R15, `(.L_x_940) ;  /* 0x000000000f087348 */ /* 0x000fea0003c00000 */
[----:B------:R0:W1:Y:S02]  /*2b8f0*/  SHFL.IDX P6, R14, R13, R12, R11 ;  /* 0x0000000c0d0e7389 */ /* 0x00006400000c000b */
[----:B01----:R-:W-:Y:S01]  /*2b900*/  ENDCOLLECTIVE ;  /* 0x000000000000791b */ /* 0x003fe20003800000 */
.L_x_940:
[----:B------:R-:W-:Y:S05]  /*2b910*/  BRA `(.L_x_941) ;  /* 0xffffffb000007947 */ /* 0x000fea000383ffff */
.L_x_782:
        /* <DEDUP_REMOVED lines=8> */
.L_x_943:
[----:B------:R-:W-:Y:S05]  /*2b9a0*/  BSYNC B0 ;  /* 0x0000000000007941 */ /* 0x000fea0003800000 */
.L_x_942:
[----:B------:R-:W-:Y:S01]  /*2b9b0*/  IMAD.MOV.U32 R13, RZ, RZ, R16 ;  /* 0x000000ffff0d7224 */ /* 0x000fe200078e0010 */
[----:B------:R-:W-:Y:S01]  /*2b9c0*/  MOV R12, 0x1 ;  /* 0x00000001000c7802 */ /* 0x000fe20000000f00 */
[----:B------:R-:W-:Y:S01]  /*2b9d0*/  IMAD.MOV.U32 R11, RZ, RZ, 0x1f ;  /* 0x0000001fff0b7424 */ /* 0x000fe200078e00ff */
[----:B------:R-:W-:Y:S02]  /*2b9e0*/  MOV R15, 0xffffffff ;  /* 0xffffffff000f7802 */ /* 0x000fe40000000f00 */
[----:B------:R-:W-:Y:S02]  /*2b9f0*/  MOV R5, R14 ;  /* 0x0000000e00057202 */ /* 0x000fe40000000f00 */
[----:B------:R-:W-:-:S07]  /*2ba00*/  IADD3 R7, R19, R8, RZ ;  /* 0x0000000813077210 */ /* 0x000fce0007ffe0ff */
[----:B------:R-:W-:Y:S05]  /*2ba10*/  WARPSYNC.COLLECTIVE R15, `(.L_x_944) ;  /* 0x000000000f087348 */ /* 0x000fea0003c00000 */
[----:B------:R0:W1:Y:S02]  /*2ba20*/  SHFL.IDX P6, R14, R13, R12, R11 ;  /* 0x0000000c0d0e7389 */ /* 0x00006400000c000b */
[----:B01----:R-:W-:Y:S01]  /*2ba30*/  ENDCOLLECTIVE ;  /* 0x000000000000791b */ /* 0x003fe20003800000 */
.L_x_944:
[----:B------:R-:W-:Y:S01]  /*2ba40*/  ULDC UR4, c[0x0][0xc3c] ;  /* 0x00030f0000047ab9 */ /* 0x000fe20000000800 */
[----:B------:R-:W-:Y:S01]  /*2ba50*/  ULDC.64 UR6, c[0x0][0x208] ;  /* 0x0000820000067ab9 */ /* 0x000fe20000000a00 */
[----:B------:R-:W-:-:S13]  /*2ba60*/  ISETP.GE.OR P1, PT, R7, UR4, !P0 ;  /* 0x0000000407007c0c */ /* 0x000fda000c726670 */
[----:B------:R-:W0:Y:S01]  /*2ba70*/  @!P1 LDC.64 R2, c[0x0][0xc80] ;  /* 0x00032000ff029b82 */ /* 0x000e220000000a00 */
[----:B------:R-:W-:Y:S01]  /*2ba80*/  IMAD.MOV.U32 R4, RZ, RZ, RZ ;  /* 0x000000ffff047224 */ /* 0x000fe200078e00ff */
[----:B------:R-:W-:Y:S01]  /*2ba90*/  MOV R11, RZ ;  /* 0x000000ff000b7202 */ /* 0x000fe20000000f00 */
[----:B------:R-:W-:Y:S02]  /*2baa0*/  IMAD.MOV.U32 R0, RZ, RZ, R14 ;  /* 0x000000ffff007224 */ /* 0x000fe400078e000e */
[----:B0-----:R-:W-:-:S06]  /*2bab0*/  @!P1 IMAD.WIDE R2, R7, 0x4, R2 ;  /* 0x0000000407029825 */ /* 0x001fcc00078e0202 */
[----:B------:R-:W2:Y:S01]  /*2bac0*/  @!P1 LDG.E R2, desc[UR6][R2.64] ;  /* 0x0000000602029981 */ /* 0x000ea2000c1e1900 */
[C---:B------:R-:W-:Y:S02]  /*2bad0*/  ISETP.GE.U32.AND P2, PT, R8.reuse, 0x2, PT ;  /* 0x000000020800780c */ /* 0x040fe40003f46070 */
[C---:B------:R-:W-:Y:S02]  /*2bae0*/  ISETP.GE.U32.AND P3, PT, R8.reuse, 0x4, PT ;  /* 0x000000040800780c */ /* 0x040fe40003f66070 */
[C---:B------:R-:W-:Y:S02]  /*2baf0*/  ISETP.GE.U32.AND P4, PT, R8.reuse, 0x8, PT ;  /* 0x000000080800780c */ /* 0x040fe40003f86070 */
[C---:B------:R-:W-:Y:S02]  /*2bb00*/  ISETP.GE.U32.AND P5, PT, R8.reuse, 0x10, PT ;  /* 0x000000100800780c */ /* 0x040fe40003fa6070 */
[----:B--2---:R-:W-:Y:S02]  /*2bb10*/  @!P1 MOV R4, R2 ;  /* 0x0000000200049202 */ /* 0x004fe40000000f00 */
[----:B------:R-:W-:-:S03]  /*2bb20*/  ISETP.NE.AND P1, PT, R8, RZ, PT ;  /* 0x000000ff0800720c */ /* 0x000fc60003f25270 */
[----:B------:R-:W-:-:S10]  /*2bb30*/  IMAD.MOV.U32 R13, RZ, RZ, R4 ;  /* 0x000000ffff0d7224 */ /* 0x000fd400078e0004 */
[----:B------:R-:W-:Y:S05]  /*2bb40*/  WARPSYNC.COLLECTIVE R15, `(.L_x_945) ;  /* 0x000000000f087348 */ /* 0x000fea0003c00000 */
[----:B------:R0:W1:Y:S02]  /*2bb50*/  SHFL.UP P6, R14, R13, R12, R11 ;  /* 0x0400000c0d0e7389 */ /* 0x00006400000c000b */
[----:B01----:R-:W-:Y:S01]  /*2bb60*/  ENDCOLLECTIVE ;  /* 0x000000000000791b */ /* 0x003fe20003800000 */
.L_x_945:
[----:B------:R-:W-:Y:S01]  /*2bb70*/  IMAD.MOV.U32 R12, RZ, RZ, 0x2 ;  /* 0x00000002ff0c7424 */ /* 0x000fe200078e00ff */
[----:B------:R-:W-:-:S05]  /*2bb80*/  SEL R7, R14, RZ, P1 ;  /* 0x000000ff0e077207 */ /* 0x000fca0000800000 */
[----:B------:R-:W-:-:S05]  /*2bb90*/  IMAD.IADD R6, R4, 0x1, R7 ;  /* 0x0000000104067824 */ /* 0x000fca00078e0207 */
[----:B------:R-:W-:-:S07]  /*2bba0*/  MOV R13, R6 ;  /* 0x00000006000d7202 */ /* 0x000fce0000000f00 */
[----:B------:R-:W-:Y:S05]  /*2bbb0*/  WARPSYNC.COLLECTIVE R15, `(.L_x_946) ;  /* 0x000000000f087348 */ /* 0x000fea0003c00000 */
[----:B------:R0:W1:Y:S02]  /*2bbc0*/  SHFL.UP P6, R14, R13, R12, R11 ;  /* 0x0400000c0d0e7389 */ /* 0x00006400000c000b */
[----:B01----:R-:W-:Y:S01]  /*2bbd0*/  ENDCOLLECTIVE ;  /* 0x000000000000791b */ /* 0x003fe20003800000 */
.L_x_946:
[----:B------:R-:W-:Y:S02]  /*2bbe0*/  MOV R12, 0x4 ;  /* 0x00000004000c7802 */ /* 0x000fe40000000f00 */
[----:B------:R-:W-:-:S04]  /*2bbf0*/  SEL R7, R14, RZ, P2 ;  /* 0x000000ff0e077207 */ /* 0x000fc80001000000 */
[----:B------:R-:W-:-:S05]  /*2bc00*/  IADD3 R7, R6, R7, RZ ;  /* 0x0000000706077210 */ /* 0x000fca0007ffe0ff */
[----:B------:R-:W-:-:S07]  /*2bc10*/  IMAD.MOV.U32 R13, RZ, RZ, R7 ;  /* 0x000000ffff0d7224 */ /* 0x000fce00078e0007 */
[----:B------:R-:W-:Y:S05]  /*2bc20*/  WARPSYNC.COLLECTIVE R15, `(.L_x_947) ;  /* 0x000000000f087348 */ /* 0x000fea0003c00000 */
[----:B------:R0:W1:Y:S02]  /*2bc30*/  SHFL.UP P6, R14, R13, R12, R11 ;  /* 0x0400000c0d0e7389 */ /* 0x00006400000c000b */
[----:B01----:R-:W-:Y:S01]  /*2bc40*/  ENDCOLLECTIVE ;  /* 0x000000000000791b */ /* 0x003fe20003800000 */
.L_x_947:
[----:B------:R-:W-:Y:S01]  /*2bc50*/  IMAD.MOV.U32 R12, RZ, RZ, 0x8 ;  /* 0x00000008ff0c7424 */ /* 0x000fe200078e00ff */
[----:B------:R-:W-:-:S05]  /*2bc60*/  SEL R2, R14, RZ, P3 ;  /* 0x000000ff0e027207 */ /* 0x000fca0001800000 */
[----:B------:R-:W-:-:S05]  /*2bc70*/  IMAD.IADD R2, R7, 0x1, R2 ;  /* 0x0000000107027824 */ /* 0x000fca00078e0202 */
[----:B------:R-:W-:-:S07]  /*2bc80*/  MOV R13, R2 ;  /* 0x00000002000d7202 */ /* 0x000fce0000000f00 */
[----:B------:R-:W-:Y:S05]  /*2bc90*/  WARPSYNC.COLLECTIVE R15, `(.L_x_948) ;  /* 0x000000000f087348 */ /* 0x000fea0003c00000 */
[----:B------:R0:W1:Y:S02]  /*2bca0*/  SHFL.UP P6, R14, R13, R12, R11 ;  /* 0x0400000c0d0e7389 */ /* 0x00006400000c000b */
[----:B01----:R-:W-:Y:S01]  /*2bcb0*/  ENDCOLLECTIVE ;  /* 0x000000000000791b */ /* 0x003fe20003800000 */
.L_x_948:
[----:B------:R-:W-:Y:S02]  /*2bcc0*/  MOV R12, 0x10 ;  /* 0x00000010000c7802 */ /* 0x000fe40000000f00 */
[----:B------:R-:W-:-:S04]  /*2bcd0*/  SEL R3, R14, RZ, P4 ;  /* 0x000000ff0e037207 */ /* 0x000fc80002000000 */
[----:B------:R-:W-:-:S05]  /*2bce0*/  IADD3 R3, R2, R3, RZ ;  /* 0x0000000302037210 */ /* 0x000fca0007ffe0ff */
[----:B------:R-:W-:-:S07]  /*2bcf0*/  IMAD.MOV.U32 R13, RZ, RZ, R3 ;  /* 0x000000ffff0d7224 */ /* 0x000fce00078e0003 */
[----:B------:R-:W-:Y:S05]  /*2bd00*/  WARPSYNC.COLLECTIVE R15, `(.L_x_949) ;  /* 0x000000000f087348 */ /* 0x000fea0003c00000 */
[----:B------:R0:W1:Y:S02]  /*2bd10*/  SHFL.UP P6, R14, R13, R12, R11 ;  /* 0x0400000c0d0e7389 */ /* 0x00006400000c000b */
[----:B01----:R-:W-:Y:S01]  /*2bd20*/  ENDCOLLECTIVE ;  /* 0x000000000000791b */ /* 0x003fe20003800000 */
.L_x_949:
[----:B------:R-:W-:Y:S01]  /*2bd30*/  IMAD.MOV.U32 R12, RZ, RZ, 0x1f ;  /* 0x0000001fff0c7424 */ /* 0x000fe200078e00ff */
[----:B------:R-:W-:Y:S02]  /*2bd40*/  MOV R11, 0x1f ;  /* 0x0000001f000b7802 */ /* 0x000fe40000000f00 */
[----:B------:R-:W-:-:S05]  /*2bd50*/  SEL R2, R14, RZ, P5 ;  /* 0x000000ff0e027207 */ /* 0x000fca0002800000 */
[----:B------:R-:W-:-:S05]  /*2bd60*/  IMAD.IADD R2, R3, 0x1, R2 ;  /* 0x0000000103027824 */ /* 0x000fca00078e0202 */
[----:B------:R-:W-:-:S07]  /*2bd70*/  MOV R13, R2 ;  /* 0x00000002000d7202 */ /* 0x000fce0000000f00 */
[----:B------:R-:W-:Y:S05]  /*2bd80*/  WARPSYNC.COLLECTIVE R15, `(.L_x_950) ;  /* 0x000000000f087348 */ /* 0x000fea0003c00000 */
[----:B------:R0:W1:Y:S02]  /*2bd90*/  SHFL.IDX P6, R14, R13, R12, R11 ;  /* 0x0000000c0d0e7389 */ /* 0x00006400000c000b */
[----:B01----:R-:W-:Y:S01]  /*2bda0*/  ENDCOLLECTIVE ;  /* 0x000000000000791b */ /* 0x003fe20003800000 */
.L_x_950:
[----:B------:R-:W-:Y:S05]  /*2bdb0*/  BRA `(.L_x_951) ;  /* 0xffffffb000207947 */ /* 0x000fea000383ffff */
.L_x_787:
[----:B------:R-:W-:Y:S01]  /*2bdc0*/  BSSY B0, `(.L_x_952) ;  /* 0x0000008000007945 */ /* 0x000fe20003800000 */
[----:B-----5:R-:W-:Y:S01]  /*2bdd0*/  IMAD.MOV.U32 R13, RZ, RZ, R4 ;  /* 0x000000ffff0d7224 */ /* 0x020fe200078e0004 */
[----:B------:R-:W-:Y:S01]  /*2bde0*/  MOV R12, 0x1 ;  /* 0x00000001000c7802 */ /* 0x000fe20000000f00 */
[----:B------:R-:W-:Y:S01]  /*2bdf0*/  IMAD.MOV.U32 R11, RZ, RZ, RZ ;  /* 0x000000ffff0b7224 */ /* 0x000fe200078e00ff */
[----:B------:R-:W-:-:S07]  /*2be00*/  MOV R15, 0xffffffff ;  /* 0xffffffff000f7802 */ /* 0x000fce0000000f00 */
[----:B0-----:R-:W-:Y:S05]  /*2be10*/  WARPSYNC.COLLECTIVE R15, `(.L_x_953) ;  /* 0x000000000f087348 */ /* 0x001fea0003c00000 */
[----:B------:R1:W2:Y:S02]  /*2be20*/  SHFL.UP P6, R14, R13, R12, R11 ;  /* 0x0400000c0d0e7389 */ /* 0x0002a400000c000b */
[----:B012---:R-:W-:Y:S01]  /*2be30*/  ENDCOLLECTIVE ;  /* 0x000000000000791b */ /* 0x007fe20003800000 */
.L_x_953:
[----:B------:R-:W-:Y:S05]  /*2be40*/  BSYNC B0 ;  /* 0x0000000000007941 */ /* 0x000fea0003800000 */
.L_x_952:
[----:B------:R-:W-:Y:S01]  /*2be50*/  SEL R13, R14, RZ, P1 ;  /* 0x000000ff0e0d7207 */ /* 0x000fe20000800000 */
[----:B------:R-:W-:Y:S01]  /*2be60*/  IMAD.MOV.U32 R11, RZ, RZ, RZ ;  /* 0x000000ffff0b7224 */ /* 0x000fe200078e00ff */
[----:B------:R-:W-:Y:S02]  /*2be70*/  MOV R12, 0x2 ;  /* 0x00000002000c7802 */ /* 0x000fe40000000f00 */
[----:B------:R-:W-:Y:S01]  /*2be80*/  MOV R15, 0xffffffff ;  /* 0xffffffff000f7802 */ /* 0x000fe20000000f00 */
[----:B------:R-:W-:-:S07]  /*2be90*/  IMAD.IADD R13, R4, 0x1, R13 ;  /* 0x00000001040d7824 */ /* 0x000fce00078e020d */
[----:B------:R-:W-:Y:S05]  /*2bea0*/  WARPSYNC.COLLECTIVE R15, `(.L_x_954) ;  /* 0x000000000f087348 */ /* 0x000fea0003c00000 */
[----:B------:R0:W1:Y:S02]  /*2beb0*/  SHFL.UP P6, R14, R13, R12, R11 ;  /* 0x0400000c0d0e7389 */ /* 0x00006400000c000b */
[----:B01----:R-:W-:Y:S01]  /*2bec0*/  ENDCOLLECTIVE ;  /* 0x000000000000791b */ /* 0x003fe20003800000 */
.L_x_954:
[----:B------:R-:W-:Y:S01]  /*2bed0*/  IMAD.MOV.U32 R12, RZ, RZ, 0x4 ;  /* 0x00000004ff0c7424 */ /* 0x000fe200078e00ff */
[----:B------:R-:W-:-:S05]  /*2bee0*/  SEL R0, R14, RZ, P2 ;  /* 0x000000ff0e007207 */ /* 0x000fca0001000000 */
[----:B------:R-:W-:-:S05]  /*2bef0*/  IMAD.IADD R0, R13, 0x1, R0 ;  /* 0x000000010d007824 */ /* 0x000fca00078e0200 */
[----:B------:R-:W-:-:S07]  /*2bf00*/  MOV R13, R0 ;  /* 0x00000000000d7202 */ /* 0x000fce0000000f00 */
[----:B------:R-:W-:Y:S05]  /*2bf10*/  WARPSYNC.COLLECTIVE R15, `(.L_x_955) ;  /* 0x000000000f087348 */ /* 0x000fea0003c00000 */
[----:B------:R0:W1:Y:S02]  /*2bf20*/  SHFL.UP P6, R14, R13, R12, R11 ;  /* 0x0400000c0d0e7389 */ /* 0x00006400000c000b */
[----:B01----:R-:W-:Y:S01]  /*2bf30*/  ENDCOLLECTIVE ;  /* 0x000000000000791b */ /* 0x003fe20003800000 */
.L_x_955:
[----:B------:R-:W-:Y:S02]  /*2bf40*/  MOV R12, 0x8 ;  /* 0x00000008000c7802 */ /* 0x000fe40000000f00 */
[----:B------:R-:W-:-:S04]  /*2bf50*/  SEL R3, R14, RZ, P3 ;  /* 0x000000ff0e037207 */ /* 0x000fc80001800000 */
[----:B------:R-:W-:-:S05]  /*2bf60*/  IADD3 R2, R0, R3, RZ ;  /* 0x0000000300027210 */ /* 0x000fca0007ffe0ff */
[----:B------:R-:W-:-:S07]  /*2bf70*/  IMAD.MOV.U32 R13, RZ, RZ, R2 ;  /* 0x000000ffff0d7224 */ /* 0x000fce00078e0002 */
[----:B------:R-:W-:Y:S05]  /*2bf80*/  WARPSYNC.COLLECTIVE R15, `(.L_x_956) ;  /* 0x000000000f087348 */ /* 0x000fea0003c00000 */
[----:B------:R0:W1:Y:S02]  /*2bf90*/  SHFL.UP P6, R14, R13, R12, R11 ;  /* 0x0400000c0d0e7389 */ /* 0x00006400000c000b */
[----:B01----:R-:W-:Y:S01]  /*2bfa0*/  ENDCOLLECTIVE ;  /* 0x000000000000791b */ /* 0x003fe20003800000 */
.L_x_956:
[----:B------:R-:W-:Y:S01]  /*2bfb0*/  IMAD.MOV.U32 R12, RZ, RZ, 0x10 ;  /* 0x00000010ff0c7424 */ /* 0x000fe200078e00ff */
[----:B------:R-:W-:-:S05]  /*2bfc0*/  SEL R3, R14, RZ, P4 ;  /* 0x000000ff0e037207 */ /* 0x000fca0002000000 */
[----:B------:R-:W-:-:S05]  /*2bfd0*/  IMAD.IADD R3, R2, 0x1, R3 ;  /* 0x0000000102037824 */ /* 0x000fca00078e0203 */
[----:B------:R-:W-:-:S07]  /*2bfe0*/  MOV R13, R3 ;  /* 0x00000003000d7202 */ /* 0x000fce0000000f00 */
[----:B------:R-:W-:Y:S05]  /*2bff0*/  WARPSYNC.COLLECTIVE R15, `(.L_x_957) ;  /* 0x000000000f087348 */ /* 0x000fea0003c00000 */
[----:B------:R0:W1:Y:S02]  /*2c000*/  SHFL.UP P6, R14, R13, R12, R11 ;  /* 0x0400000c0d0e7389 */ /* 0x00006400000c000b */
[----:B01----:R-:W-:Y:S01]  /*2c010*/  ENDCOLLECTIVE ;  /* 0x000000000000791b */ /* 0x003fe20003800000 */
.L_x_957:
[----:B------:R-:W-:Y:S01]  /*2c020*/  MOV R12, 0x1f ;  /* 0x0000001f000c7802 */ /* 0x000fe20000000f00 */
[----:B------:R-:W-:Y:S01]  /*2c030*/  IMAD.MOV.U32 R11, RZ, RZ, 0x1f ;  /* 0x0000001fff0b7424 */ /* 0x000fe200078e00ff */
[----:B------:R-:W-:-:S04]  /*2c040*/  SEL R2, R14, RZ, P5 ;  /* 0x000000ff0e027207 */ /* 0x000fc80002800000 */
[----:B------:R-:W-:-:S05]  /*2c050*/  IADD3 R2, R3, R2, RZ ;  /* 0x0000000203027210 */ /* 0x000fca0007ffe0ff */
[----:B------:R-:W-:-:S07]  /*2c060*/  IMAD.MOV.U32 R13, RZ, RZ, R2 ;  /* 0x000000ffff0d7224 */ /* 0x000fce00078e0002 */
[----:B------:R-:W-:Y:S05]  /*2c070*/  WARPSYNC.COLLECTIVE R15, `(.L_x_958) ;  /* 0x000000000f087348 */ /* 0x000fea0003c00000 */
[----:B------:R0:W1:Y:S02]  /*2c080*/  SHFL.IDX P6, R14, R13, R12, R11 ;  /* 0x0000000c0d0e7389 */ /* 0x00006400000c000b */
[----:B01----:R-:W-:Y:S01]  /*2c090*/  ENDCOLLECTIVE ;  /* 0x000000000000791b */ /* 0x003fe20003800000 */
.L_x_958:
[----:B------:R-:W-:Y:S05]  /*2c0a0*/  BRA `(.L_x_959) ;  /* 0xffffffb000047947 */ /* 0x000fea000383ffff */
.L_x_789:
[----:B------:R-:W-:Y:S01]  /*2c0b0*/  BSSY B0, `(.L_x_960) ;  /* 0x0000006000007945 */ /* 0x000fe20003800000 */
[----:B------:R-:W-:Y:S02]  /*2c0c0*/  PLOP3.LUT P6, PT, P6, PT, PT, 0x8, 0x0 ;  /* 0x000000000000781c */ /* 0x000fe400037ce170 */
[----:B------:R-:W-:-:S11]  /*2c0d0*/  MOV R15, 0xffffffff ;  /* 0xffffffff000f7802 */ /* 0x000fd60000000f00 */
[----:B0-----:R-:W-:Y:S05]  /*2c0e0*/  WARPSYNC.COLLECTIVE R15, `(.L_x_961) ;  /* 0x000000000f087348 */ /* 0x001fea0003c00000 */
[----:B------:R-:W-:Y:S01]  /*2c0f0*/  VOTE.ANY R14, PT, P6 ;  /* 0x00000000000e7806 */ /* 0x000fe200030e0100 */
[----:B0-----:R-:W-:Y:S06]  /*2c100*/  ENDCOLLECTIVE ;  /* 0x000000000000791b */ /* 0x001fec0003800000 */
.L_x_961:
[----:B------:R-:W-:Y:S05]  /*2c110*/  BSYNC B0 ;  /* 0x0000000000007941 */ /* 0x000fea0003800000 */
.L_x_960:
[----:B------:R-:W-:Y:S01]  /*2c120*/  IMAD.MOV.U32 R3, RZ, RZ, R14 ;  /* 0x000000ffff037224 */ /* 0x000fe200078e000e */
[----:B------:R-:W-:Y:S01]  /*2c130*/  MOV R13, R4 ;  /* 0x00000004000d7202 */ /* 0x000fe20000000f00 */
[----:B------:R-:W-:Y:S01]  /*2c140*/  IMAD.MOV.U32 R15, RZ, RZ, -0x1 ;  /* 0xffffffffff0f7424 */ /* 0x000fe200078e00ff */
[----:B------:R-:W-:Y:S01]  /*2c150*/  MOV R11, 0x1f ;  /* 0x0000001f000b7802 */ /* 0x000fe20000000f00 */
[----:B------:R-:W0:Y:S02]  /*2c160*/  POPC R0, R3 ;  /* 0x0000000300007309 */ /* 0x000e240000000000 */
[----:B0-----:R-:W-:-:S07]  /*2c170*/  IMAD.MOV.U32 R12, RZ, RZ, R0 ;  /* 0x000000ffff0c7224 */ /* 0x001fce00078e0000 */
[----:B------:R-:W-:Y:S05]  /*2c180*/  WARPSYNC.COLLECTIVE R15, `(.L_x_962) ;  /* 0x000000000f087348 */ /* 0x000fea0003c00000 */
[----:B------:R0:W1:Y:S02]  /*2c190*/  SHFL.IDX P6, R14, R13, R12, R11 ;  /* 0x0000000c0d0e7389 */ /* 0x00006400000c000b */
[----:B01----:R-:W-:Y:S01]  /*2c1a0*/  ENDCOLLECTIVE ;  /* 0x000000000000791b */ /* 0x003fe20003800000 */
.L_x_962:
[----:B------:R-:W-:Y:S01]  /*2c1b0*/  MOV R4, R14 ;  /* 0x0000000e00047202 */ /* 0x000fe20000000f00 */
[----:B------:R-:W-:Y:S06]  /*2c1c0*/  BRA `(.L_x_963) ;  /* 0xffffffac00f47947 */ /* 0x000fec000383ffff */
.L_x_791:
[----:B------:R-:W-:Y:S01]  /*2c1d0*/  BSSY B0, `(.L_x_964) ;  /* 0x0000007000007945 */ /* 0x000fe20003800000 */
[----:B------:R-:W-:Y:S01]  /*2c1e0*/  IMAD.MOV.U32 R13, RZ, RZ, R2 ;  /* 0x000000ffff0d7224 */ /* 0x000fe200078e0002 */
[----:B------:R-:W-:Y:S01]  /*2c1f0*/  MOV R11, 0x1f ;  /* 0x0000001f000b7802 */ /* 0x000fe20000000f00 */
[----:B------:R-:W-:-:S07]  /*2c200*/  IMAD.MOV.U32 R15, RZ, RZ, -0x1 ;  /* 0xffffffffff0f7424 */ /* 0x000fce00078e00ff */
[----:B012---:R-:W-:Y:S05]  /*2c210*/  WARPSYNC.COLLECTIVE R15, `(.L_x_965) ;  /* 0x000000000f087348 */ /* 0x007fea0003c00000 */
[----:B------:R3:W4:Y:S02]  /*2c220*/  SHFL.IDX P6, R14, R13, R12, R11 ;  /* 0x0000000c0d0e7389 */ /* 0x00072400000c000b */
[----:B01234-:R-:W-:Y:S01]  /*2c230*/  ENDCOLLECTIVE ;  /* 0x000000000000791b */ /* 0x01ffe20003800000 */
.L_x_965:
[----:B------:R-:W-:Y:S05]  /*2c240*/  BSYNC B0 ;  /* 0x0000000000007941 */ /* 0x000fea0003800000 */
.L_x_964:
[----:B------:R-:W-:Y:S05]  /*2c250*/  BRA `(.L_x_790) ;  /* 0xffffffac00ec7947 */ /* 0x000fea000383ffff */
.L_x_795:
[----:B0-----:R0:W1:Y:S02]  /*2c260*/  SYNCS.PHASECHK.TRANS64.TRYWAIT P0, [R5+URZ+0x38820], R0 ;  /* 0x03882000050075a7 */ /* 0x001064000800017f */
[----:B-1----:R-:W-:Y:S05]  /*2c270*/  @!P0 NANOSLEEP.SYNCS 0x989680 ;  /* 0x009896800000895d */ /* 0x002fea0003900000 */
[----:B------:R-:W1:Y:S02]  /*2c280*/  @!P0 SYNCS.PHASECHK.TRANS64 P0, [R5+URZ+0x38820], R0 ;  /* 0x03882000050085a7 */ /* 0x000e64000800007f */
[----:B-1----:R-:W-:Y:S05]  /*2c290*/  @!P0 BRA `(.L_x_795) ;  /* 0xfffffffc00f08947 */ /* 0x002fea000383ffff */
[----:B------:R-:W-:Y:S05]  /*2c2a0*/  BRA `(.L_x_966) ;  /* 0xffffffb000d87947 */ /* 0x000fea000383ffff */
.L_x_796:
[----:B------:R-:W1:Y:S01]  /*2c2b0*/  S2R R2, SR_TID.X ;  /* 0x0000000000027919 */ /* 0x000e620000002100 */
[----:B------:R-:W-:Y:S01]  /*2c2c0*/  BSSY B0, `(.L_x_967) ;  /* 0x000000a000007945 */ /* 0x000fe20003800000 */
[----:B------:R-:W-:Y:S01]  /*2c2d0*/  IMAD.MOV.U32 R12, RZ, RZ, RZ ;  /* 0x000000ffff0c7224 */ /* 0x000fe200078e00ff */
[----:B------:R-:W-:Y:S01]  /*2c2e0*/  MOV R11, 0x1f ;  /* 0x0000001f000b7802 */ /* 0x000fe20000000f00 */
[----:B------:R-:W-:Y:S01]  /*2c2f0*/  IMAD.MOV.U32 R15, RZ, RZ, -0x1 ;  /* 0xffffffffff0f7424 */ /* 0x000fe200078e00ff */
[----:B-1----:R-:W-:-:S04]  /*2c300*/  SHF.R.U32.HI R2, RZ, 0x5, R2 ;  /* 0x00000005ff027819 */ /* 0x002fc80000011602 */
[----:B------:R-:W-:-:S04]  /*2c310*/  LOP3.LUT R2, R2, 0x3, RZ, 0xc0, !PT ;  /* 0x0000000302027812 */ /* 0x000fc800078ec0ff */
[----:B------:R-:W-:-:S07]  /*2c320*/  MOV R13, R2 ;  /* 0x00000002000d7202 */ /* 0x000fce0000000f00 */
[----:B0-2---:R-:W-:Y:S05]  /*2c330*/  WARPSYNC.COLLECTIVE R15, `(.L_x_968) ;  /* 0x000000000f087348 */ /* 0x005fea0003c00000 */
[----:B------:R1:W3:Y:S02]  /*2c340*/  SHFL.IDX P6, R14, R13, R12, R11 ;  /* 0x0000000c0d0e7389 */ /* 0x0002e400000c000b */
[----:B0123--:R-:W-:Y:S01]  /*2c350*/  ENDCOLLECTIVE ;  /* 0x000000000000791b */ /* 0x00ffe20003800000 */
.L_x_968:
[----:B------:R-:W-:Y:S05]  /*2c360*/  BSYNC B0 ;  /* 0x0000000000007941 */ /* 0x000fea0003800000 */
.L_x_967:
[----:B------:R-:W-:Y:S05]  /*2c370*/  BRA `(.L_x_969) ;  /* 0xffffffb000c07947 */ /* 0x000fea000383ffff */
.L_x_797:
[----:B------:R-:W-:Y:S01]  /*2c380*/  BSSY B0, `(.L_x_970) ;  /* 0x0000006000007945 */ /* 0x000fe20003800000 */
[----:B------:R-:W-:-:S07]  /*2c390*/  MOV R15, 0xffffffff ;  /* 0xffffffff000f7802 */ /* 0x000fce0000000f00 */
[----:B0-2---:R-:W-:Y:S05]  /*2c3a0*/  WARPSYNC.COLLECTIVE R15, `(.L_x_971) ;  /* 0x000000000f0c7348 */ /* 0x005fea0003c00000 */
[----:B------:R-:W-:Y:S02]  /*2c3b0*/  ELECT P6, UR62, PT ;  /* 0x00000000003e782f */ /* 0x000fe400038c0000 */
[----:B------:R-:W-:Y:S01]  /*2c3c0*/  MOV R14, UR62 ;  /* 0x0000003e000e7c02 */ /* 0x000fe20008000f00 */
[----:B0-2---:R-:W-:Y:S10]  /*2c3d0*/  ENDCOLLECTIVE ;  /* 0x000000000000791b */ /* 0x005ff40003800000 */
.L_x_971:
[----:B------:R-:W-:Y:S05]  /*2c3e0*/  BSYNC B0 ;  /* 0x0000000000007941 */ /* 0x000fea0003800000 */
.L_x_970:
[----:B------:R-:W-:Y:S05]  /*2c3f0*/  BRA `(.L_x_972) ;  /* 0xffffffb000b47947 */ /* 0x000fea000383ffff */
.L_x_799:
[----:B0-----:R0:W1:Y:S02]  /*2c400*/  SYNCS.PHASECHK.TRANS64.TRYWAIT P1, [R3+URZ+0x38840], R2 ;  /* 0x03884002030075a7 */ /* 0x001064000802017f */
[----:B-1----:R-:W-:Y:S05]  /*2c410*/  @!P1 NANOSLEEP.SYNCS 0x989680 ;  /* 0x009896800000995d */ /* 0x002fea0003900000 */
[----:B------:R-:W1:Y:S02]  /*2c420*/  @!P1 SYNCS.PHASECHK.TRANS64 P1, [R3+URZ+0x38840], R2 ;  /* 0x03884002030095a7 */ /* 0x000e64000802007f */
[----:B-1----:R-:W-:Y:S05]  /*2c430*/  @!P1 BRA `(.L_x_799) ;  /* 0xfffffffc00f09947 */ /* 0x002fea000383ffff */
[----:B------:R-:W-:Y:S05]  /*2c440*/  BRA `(.L_x_973) ;  /* 0xffffffb000d47947 */ /* 0x000fea000383ffff */
.L_x_801:
[----:B-1----:R1:W3:Y:S02]  /*2c450*/  SYNCS.PHASECHK.TRANS64.TRYWAIT P1, [R27+URZ+0x38840], R0 ;  /* 0x038840001b0075a7 */ /* 0x0022e4000802017f */
[----:B---3--:R-:W-:Y:S05]  /*2c460*/  @!P1 NANOSLEEP.SYNCS 0x989680 ;  /* 0x009896800000995d */ /* 0x008fea0003900000 */
[----:B------:R-:W3:Y:S02]  /*2c470*/  @!P1 SYNCS.PHASECHK.TRANS64 P1, [R27+URZ+0x38840], R0 ;  /* 0x038840001b0095a7 */ /* 0x000ee4000802007f */
[----:B---3--:R-:W-:Y:S05]  /*2c480*/  @!P1 BRA `(.L_x_801) ;  /* 0xfffffffc00f09947 */ /* 0x008fea000383ffff */
[----:B------:R-:W-:Y:S05]  /*2c490*/  BRA `(.L_x_974) ;  /* 0xffffffb000e07947 */ /* 0x000fea000383ffff */
.L_x_803:
[----:B---3--:R3:W4:Y:S02]  /*2c4a0*/  SYNCS.PHASECHK.TRANS64.TRYWAIT P1, [R3+URZ+0x38860], R2 ;  /* 0x03886002030075a7 */ /* 0x008724000802017f */
[----:B----4-:R-:W-:Y:S05]  /*2c4b0*/  @!P1 NANOSLEEP.SYNCS 0x989680 ;  /* 0x009896800000995d */ /* 0x010fea0003900000 */
[----:B------:R-:W4:Y:S02]  /*2c4c0*/  @!P1 SYNCS.PHASECHK.TRANS64 P1, [R3+URZ+0x38860], R2 ;  /* 0x03886002030095a7 */ /* 0x000f24000802007f */
[----:B----4-:R-:W-:Y:S05]  /*2c4d0*/  @!P1 BRA `(.L_x_803) ;  /* 0xfffffffc00f09947 */ /* 0x010fea000383ffff */
[----:B------:R-:W-:Y:S05]  /*2c4e0*/  BRA `(.L_x_975) ;  /* 0xffffffb000dc7947 */ /* 0x000fea000383ffff */
.L_x_976:
        /* <DEDUP_REMOVED lines=9> */
.L_x_15840:


//--------------------- .text._ZN7cutlass13device_kernelIN5flash11enable_sm90INS1_16FlashAttnFwdSm90INS1_25CollectiveMainloopFwdSm90ILi2EN4cute5tupleIJNS5_1CILi1EEES8_S8_EEENS6_IJNS7_ILi128EEENS7_ILi64EEENS7_ILi256EEEEEELi256ENS_6half_tEfNS_4arch4Sm90ELb0ELb1ELb1ELb0ELb1ELb0ELb0ELb1ELb1ELb1ELb0ELb0EEENS1_21CollectiveEpilogueFwdINS6_IJSA_SC_SB_EEES9_SE_SG_Li256ELb0ELb1ELb0ELb0EEENS1_30DynamicPersistentTileSchedulerILi256ELi128ELb0ELb1ELb1EEEEEEEEEvNT_6ParamsE --------------------------
	.section	.text._ZN7cutlass13device_kernelIN5flash11enable_sm90INS1_16FlashAttnFwdSm90INS1_25CollectiveMainloopFwdSm90ILi2EN4cute5tupleIJNS5_1CILi1EEES8_S8_EEENS6_IJNS7_ILi128EEENS7_ILi64EEENS7_ILi256EEEEEELi256ENS_6half_tEfNS_4arch4Sm90ELb0ELb1ELb1ELb0ELb1ELb0ELb0ELb1ELb1ELb1ELb0ELb0EEENS1_21CollectiveEpilogueFwdINS6_IJSA_SC_SB_EEES9_SE_SG_Li256ELb0ELb1ELb0ELb0EEENS1_30DynamicPersistentTileSchedulerILi256ELi128ELb0ELb1ELb1EEEEEEEEEvNT_6ParamsE,"ax",@progbits
	.align	128
.text._ZN7cutlass13device_kernelIN5flash11enable_sm90INS1_16FlashAttnFwdSm90INS1_25CollectiveMainloopFwdSm90ILi2EN4cute5tupleIJNS5_1CILi1EEES8_S8_EEENS6_IJNS7_ILi128EEENS7_ILi64EEENS7_ILi256EEEEEELi256ENS_6half_tEfNS_4arch4Sm90ELb0ELb1ELb1ELb0ELb1ELb0ELb0ELb1ELb1ELb1ELb0ELb0EEENS1_21CollectiveEpilogueFwdINS6_IJSA_SC_SB_EEES9_SE_SG_Li256ELb0ELb1ELb0ELb0EEENS1_30DynamicPersistentTileSchedulerILi256ELi128ELb0ELb1ELb1EEEEEEEEEvNT_6ParamsE:
        .type           _ZN7cutlass13device_kernelIN5flash11enable_sm90INS1_16FlashAttnFwdSm90INS1_25CollectiveMainloopFwdSm90ILi2EN4cute5tupleIJNS5_1CILi1EEES8_S8_EEENS6_IJNS7_ILi128EEENS7_ILi64EEENS7_ILi256EEEEEELi256ENS_6half_tEfNS_4arch4Sm90ELb0ELb1ELb1ELb0ELb1ELb0ELb0ELb1ELb1ELb1ELb0ELb0EEENS1_21CollectiveEpilogueFwdINS6_IJSA_SC_SB_EEES9_SE_SG_Li256ELb0ELb1ELb0ELb0EEENS1_30DynamicPersistentTileSchedulerILi256ELi128ELb0ELb1ELb1EEEEEEEEEvNT_6ParamsE,@function
        .size           _ZN7cutlass13device_kernelIN5flash11enable_sm90INS1_16FlashAttnFwdSm90INS1_25CollectiveMainloopFwdSm90ILi2EN4cute5tupleIJNS5_1CILi1EEES8_S8_EEENS6_IJNS7_ILi128EEENS7_ILi64EEENS7_ILi256EEEEEELi256ENS_6half_tEfNS_4arch4Sm90ELb0ELb1ELb1ELb0ELb1ELb0ELb0ELb1ELb1ELb1ELb0ELb0EEENS1_21CollectiveEpilogueFwdINS6_IJSA_SC_SB_EEES9_SE_SG_Li256ELb0ELb1ELb0ELb0EEENS1_30DynamicPersistentTileSchedulerILi256ELi128ELb0ELb1ELb1EEEEEEEEEvNT_6ParamsE,(.L_x_15841 - _ZN7cutlass13device_kernelIN5flash11enable_sm90INS1_16FlashAttnFwdSm90INS1_25CollectiveMainloopFwdSm90ILi2EN4cute5tupleIJNS5_1CILi1EEES8_S8_EEENS6_IJNS7_ILi128EEENS7_ILi64EEENS7_ILi256EEEEEELi256ENS_6half_tEfNS_4arch4Sm90ELb0ELb1ELb1ELb0ELb1ELb0ELb0ELb1ELb1ELb1ELb0ELb0EEENS1_21CollectiveEpilogueFwdINS6_IJSA_SC_SB_EEES9_SE_SG_Li256ELb0ELb1ELb0ELb0EEENS1_30DynamicPersistentTileSchedulerILi256ELi128ELb0ELb1ELb1EEEEEEEEEvNT_6ParamsE)
        .other          _ZN7cutlass13device_kernelIN5flash11enable_sm90INS1_16FlashAttnFwdSm90INS1_25CollectiveMainloopFwdSm90ILi2EN4cute5tupleIJNS5_1CILi1EEES8_S8_EEENS6_IJNS7_ILi128EEENS7_ILi64EEENS7_ILi256EEEEEELi256ENS_6half_tEfNS_4arch4Sm90ELb0ELb1ELb1ELb0ELb1ELb0ELb0ELb1ELb1ELb1ELb0ELb0EEENS1_21CollectiveEpilogueFwdINS6_IJSA_SC_SB_EEES9_SE_SG_Li256ELb0ELb1ELb0ELb0EEENS1_30DynamicPersistentTileSchedulerILi256ELi128ELb0ELb1ELb1EEEEEEEEEvNT_6ParamsE,@"STO_CUDA_ENTRY STV_DEFAULT"
_ZN7cutlass13device_kernelIN5flash11enable_sm90INS1_16FlashAttnFwdSm90INS1_25CollectiveMainloopFwdSm90ILi2EN4cute5tupleIJNS5_1CILi1EEES8_S8_EEENS6_IJNS7_ILi128EEENS7_ILi64EEENS7_ILi256EEEEEELi256ENS_6half_tEfNS_4arch4Sm90ELb0ELb1ELb1ELb0ELb1ELb0ELb0ELb1ELb1ELb1ELb0ELb0EEENS1_21CollectiveEpilogueFwdINS6_IJSA_SC_SB_EEES9_SE_SG_Li256ELb0ELb1ELb0ELb0EEENS1_30DynamicPersistentTileSchedulerILi256ELi128ELb0ELb1ELb1EEEEEEEEEvNT_6ParamsE:
        /* <DEDUP_REMOVED lines=45> */
.L_x_977:
        /* <DEDUP_REMOVED lines=22> */
.L_x_978:
        /* <DEDUP_REMOVED lines=18> */
.L_x_979:
        /* <DEDUP_REMOVED lines=22> */
.L_x_980:
        /* <DEDUP_REMOVED lines=23> */
.L_x_981:
        /* <DEDUP_REMOVED lines=10> */
.L_x_983:
[----:B------:R-:W-:-:S08]  /*08c0*/  NOP ;  /* 0x0000000000007918 */ /* 0x000fd00000000000 */
[----:B------:R-:W1:Y:S02]  /*08d0*/  USETMAXREG.TRY_ALLOC.CTAPOOL UP0, 0xe8 ;  /* 0x000000e8000079c8 */ /* 0x000e640008000600 */
[----:B-1----:R-:W-:-:S13]  /*08e0*/  PLOP3.LUT P0, PT, PT, PT, UP0, 0x80, 0x0 ;  /* 0x000000000000781c */ /* 0x002fda0003f0f008 */
[----:B------:R-:W-:Y:S05]  /*08f0*/  @!P0 BRA `(.L_x_983) ;  /* 0xfffffffc00f08947 */ /* 0x000fea000383ffff */
[----:B------:R-:W1:Y:S08]  /*0900*/  S2UR UR4, SR_CTAID.X ;  /* 0x00000000000479c3 */ /* 0x000e700000002500 */
[----:B------:R-:W-:Y:S08]  /*0910*/  BAR.ARV 0x4, 0x180 ;  /* 0x0106000000007b1d */ /* 0x000ff00000002000 */
[----:B------:R-:W1:Y:S08]  /*0920*/  LDC R0, c[0x0][0xc38] ;  /* 0x00030e00ff007b82 */ /* 0x000e700000000800 */
[----:B------:R-:W-:Y:S06]  /*0930*/  BAR.ARV 0x8, 0x180 ;  /* 0x0206000000007b1d */ /* 0x000fec0000002000 */
[----:B-1----:R-:W-:-:S13]  /*0940*/  ISETP.LE.AND P0, PT, R0, UR4, PT ;  /* 0x0000000400007c0c */ /* 0x002fda000bf03270 */
[----:B------:R-:W-:Y:S05]  /*0950*/  @P0 EXIT ;  /* 0x000000000000094d */ /* 0x000fea0003800000 */
[----:B0-----:R-:W2:Y:S01]  /*0960*/  LDL R2, [R1+0x4] ;  /* 0x0000040001027983 */ /* 0x001ea20000100800 */
[----:B------:R-:W-:Y:S01]  /*0970*/  VIADD R219, R5, 0xffffff80 ;  /* 0xffffff8005db7836 */ /* 0x000fe20000000000 */
[----:B------:R-:W-:Y:S01]  /*0980*/  UMOV UR39, URZ ;  /* 0x0000003f00277c82 */ /* 0x000fe20008000000 */
[----:B------:R-:W-:-:S03]  /*0990*/  UMOV UR38, URZ ;  /* 0x0000003f00267c82 */ /* 0x000fc60008000000 */
[----:B------:R-:W-:-:S04]  /*09a0*/  SHF.R.S32.HI R0, RZ, 0x1f, R219 ;  /* 0x0000001fff007819 */ /* 0x000fc800000114db */
[CC--:B------:R-:W-:Y:S02]  /*09b0*/  LEA.HI R3, R0.reuse, R219.reuse, RZ, 0x4 ;  /* 0x000000db00037211 */ /* 0x0c0fe400078f20ff */
[CC--:B------:R-:W-:Y:S02]  /*09c0*/  LEA.HI R4, R0.reuse, R219.reuse, RZ, 0x5 ;  /* 0x000000db00047211 */ /* 0x0c0fe400078f28ff */
[----:B------:R-:W-:Y:S02]  /*09d0*/  SHF.R.S32.HI R6, RZ, 0x4, R3 ;  /* 0x00000004ff067819 */ /* 0x000fe40000011403 */
[----:B------:R-:W-:Y:S01]  /*09e0*/  LEA.HI R11, R0, R219, RZ, 0x2 ;  /* 0x000000db000b7211 */ /* 0x000fe200078f10ff */
[----:B------:R-:W-:Y:S01]  /*09f0*/  IMAD.SHL.U32 R5, R4, 0x20, RZ ;  /* 0x0000002004057824 */ /* 0x000fe200078e00ff */
[C---:B------:R-:W-:Y:S02]  /*0a00*/  LOP3.LUT R4, R3.reuse, 0x3fffff0, RZ, 0xc0, !PT ;  /* 0x03fffff003047812 */ /* 0x040fe400078ec0ff */
[----:B------:R-:W-:-:S02]  /*0a10*/  LEA.HI R3, R3, R6, RZ, 0x1 ;  /* 0x0000000603037211 */ /* 0x000fc400078f08ff */
[----:B------:R-:W-:Y:S01]  /*0a20*/  LOP3.LUT R5, R5, 0xfffffc00, RZ, 0xc0, !PT ;  /* 0xfffffc0005057812 */ /* 0x000fe200078ec0ff */
[----:B------:R-:W-:Y:S01]  /*0a30*/  IMAD.IADD R4, R219, 0x1, -R4 ;  /* 0x00000001db047824 */ /* 0x000fe200078e0a04 */
[----:B------:R-:W-:-:S04]  /*0a40*/  LOP3.LUT R3, R3, 0x1ffffffe, RZ, 0xc0, !PT ;  /* 0x1ffffffe03037812 */ /* 0x000fc800078ec0ff */
[----:B------:R-:W-:Y:S01]  /*0a50*/  LEA R4, R4, R5, 0x6 ;  /* 0x0000000504047211 */ /* 0x000fe200078e30ff */
[----:B------:R-:W-:Y:S01]  /*0a60*/  IMAD.IADD R3, R6, 0x1, -R3 ;  /* 0x0000000106037824 */ /* 0x000fe200078e0a03 */
[----:B------:R-:W-:-:S03]  /*0a70*/  LOP3.LUT R6, R11, 0xfffffffc, RZ, 0xc0, !PT ;  /* 0xfffffffc0b067812 */ /* 0x000fc600078ec0ff */
[----:B------:R-:W-:Y:S02]  /*0a80*/  IMAD R213, R3, 0x8, R4 ;  /* 0x0000000803d57824 */ /* 0x000fe400078e0204 */
[----:B------:R-:W-:Y:S01]  /*0a90*/  IMAD.IADD R5, R219, 0x1, -R6 ;  /* 0x00000001db057824 */ /* 0x000fe200078e0a06 */
[----:B--2---:R-:W-:Y:S02]  /*0aa0*/  R2UR UR5, R2 ;  /* 0x00000000020572ca */ /* 0x004fe400000e0000 */
[CC--:B------:R-:W-:Y:S02]  /*0ab0*/  LEA.HI R2, R0.reuse, R219.reuse, RZ, 0x7 ;  /* 0x000000db00027211 */ /* 0x0c0fe400078f38ff */
[----:B------:R-:W-:Y:S02]  /*0ac0*/  LEA.HI R0, R0, R219, RZ, 0x3 ;  /* 0x000000db00007211 */ /* 0x000fe400078f18ff */
[----:B------:R-:W-:Y:S02]  /*0ad0*/  LOP3.LUT R210, R2, 0xffffff80, RZ, 0xc0, !PT ;  /* 0xffffff8002d27812 */ /* 0x000fe400078ec0ff */
[----:B------:R-:W-:-:S02]  /*0ae0*/  SHF.R.S32.HI R211, RZ, 0x7, R2 ;  /* 0x00000007ffd37819 */ /* 0x000fc40000011402 */
[----:B------:R-:W-:Y:S01]  /*0af0*/  SHF.R.S32.HI R208, RZ, 0x3, R0 ;  /* 0x00000003ffd07819 */ /* 0x000fe20000011400 */
[----:B------:R-:W-:Y:S01]  /*0b00*/  IMAD.IADD R210, R219, 0x1, -R210 ;  /* 0x00000001dbd27824 */ /* 0x000fe200078e0ad2 */
[----:B------:R-:W-:Y:S01]  /*0b10*/  LEA.HI R2, R2, R211, RZ, 0x1 ;  /* 0x000000d302027211 */ /* 0x000fe200078f08ff */
[----:B------:R-:W-:-:S03]  /*0b20*/  ULOP3.LUT UR6, UR5, 0x1, URZ, 0xfc, !UPT ;  /* 0x0000000105067892 */ /* 0x000fc6000f8efc3f */
[----:B------:R-:W-:Y:S01]  /*0b30*/  SHF.R.S32.HI R7, RZ, 0x1f, R210 ;  /* 0x0000001fff077819 */ /* 0x000fe200000114d2 */
[----:B------:R-:W-:Y:S01]  /*0b40*/  UMOV UR5, URZ ;  /* 0x0000003f00057c82 */ /* 0x000fe20008000000 */
[----:B------:R-:W-:Y:S01]  /*0b50*/  LOP3.LUT R6, R2, 0x3fffffe, RZ, 0xc0, !PT ;  /* 0x03fffffe02067812 */ /* 0x000fe200078ec0ff */
[----:B------:R-:W-:Y:S01]  /*0b60*/  IMAD.U32 R214, RZ, RZ, UR6 ;  /* 0x00000006ffd67e24 */ /* 0x000fe2000f8e00ff */
[CC--:B------:R-:W-:Y:S01]  /*0b70*/  LEA.HI R8, R7.reuse, R210.reuse, RZ, 0x2 ;  /* 0x000000d207087211 */ /* 0x0c0fe200078f10ff */
[----:B------:R-:W-:Y:S01]  /*0b80*/  IMAD.U32 R209, RZ, RZ, UR5 ;  /* 0x00000005ffd17e24 */ /* 0x000fe2000f8e00ff */
[----:B------:R-:W-:Y:S01]  /*0b90*/  LEA.HI R7, R7, R210, RZ, 0x5 ;  /* 0x000000d207077211 */ /* 0x000fe200078f28ff */
[----:B------:R-:W-:Y:S01]  /*0ba0*/  IMAD.IADD R6, R211, 0x1, -R6 ;  /* 0x00000001d3067824 */ /* 0x000fe200078e0a06 */
[--C-:B------:R-:W-:Y:S02]  /*0bb0*/  SHF.R.S32.HI R9, RZ, 0x2, R8.reuse ;  /* 0x00000002ff097819 */ /* 0x100fe40000011408 */
[----:B------:R-:W-:-:S02]  /*0bc0*/  SHF.R.S32.HI R10, RZ, 0x1f, R8 ;  /* 0x0000001fff0a7819 */ /* 0x000fc40000011408 */
[----:B------:R-:W-:Y:S02]  /*0bd0*/  LOP3.LUT R2, R0, 0xfffffff8, RZ, 0xc0, !PT ;  /* 0xfffffff800027812 */ /* 0x000fe400078ec0ff */
[----:B------:R-:W-:Y:S02]  /*0be0*/  LEA.HI R10, R10, R9, RZ, 0x3 ;  /* 0x000000090a0a7211 */ /* 0x000fe400078f18ff */
[----:B------:R-:W-:Y:S02]  /*0bf0*/  SHF.R.S32.HI R7, RZ, 0x5, R7 ;  /* 0x00000005ff077819 */ /* 0x000fe40000011407 */
[----:B------:R-:W-:Y:S02]  /*0c00*/  LOP3.LUT R10, R10, 0xfffffff8, RZ, 0xc0, !PT ;  /* 0xfffffff80a0a7812 */ /* 0x000fe400078ec0ff */
[----:B------:R-:W-:Y:S02]  /*0c10*/  IADD3 R205, R219, -R2, RZ ;  /* 0x80000002dbcd7210 */ /* 0x000fe40007ffe0ff */
[----:B------:R-:W-:Y:S01]  /*0c20*/  LOP3.LUT R19, R8, 0x7ffffffc, RZ, 0xc0, !PT ;  /* 0x7ffffffc08137812 */ /* 0x000fe200078ec0ff */
[----:B------:R-:W-:Y:S01]  /*0c30*/  IMAD.IADD R10, R9, 0x1, -R10 ;  /* 0x00000001090a7824 */ /* 0x000fe200078e0a0a */
[----:B------:R-:W-:Y:S01]  /*0c40*/  LEA.HI R9, R5, R5, RZ, 0x1 ;  /* 0x0000000505097211 */ /* 0x000fe200078f08ff */
[----:B------:R-:W-:-:S02]  /*0c50*/  IMAD.SHL.U32 R23, R205, 0x8, RZ ;  /* 0x00000008cd177824 */ /* 0x000fc400078e00ff */
[----:B------:R-:W-:Y:S01]  /*0c60*/  IMAD R7, R7, 0x10, R10 ;  /* 0x0000001007077824 */ /* 0x000fe200078e020a */
[----:B------:R-:W-:Y:S01]  /*0c70*/  LOP3.LUT R10, R9, 0x1ffffffe, RZ, 0xc0, !PT ;  /* 0x1ffffffe090a7812 */ /* 0x000fe200078ec0ff */
[C---:B------:R-:W-:Y:S01]  /*0c80*/  VIADD R203, R23.reuse, 0x40 ;  /* 0x0000004017cb7836 */ /* 0x040fe20000000000 */
[C---:B------:R-:W-:Y:S01]  /*0c90*/  IADD3 R202, R23.reuse, 0x80, RZ ;  /* 0x0000008017ca7810 */ /* 0x040fe20007ffe0ff */
[----:B------:R-:W-:Y:S01]  /*0ca0*/  VIADD R204, R23, 0xc0 ;  /* 0x000000c017cc7836 */ /* 0x000fe20000000000 */
[----:B------:R-:W-:Y:S01]  /*0cb0*/  SHF.R.S32.HI R218, RZ, 0x1f, R23 ;  /* 0x0000001fffda7819 */ /* 0x000fe20000011417 */
[----:B------:R-:W-:Y:S01]  /*0cc0*/  IMAD.IADD R5, R5, 0x1, -R10 ;  /* 0x0000000105057824 */ /* 0x000fe200078e0a0a */
[----:B------:R-:W-:Y:S01]  /*0cd0*/  SHF.R.S32.HI R217, RZ, 0x1f, R203 ;  /* 0x0000001fffd97819 */ /* 0x000fe200000114cb */
[----:B------:R-:W-:Y:S01]  /*0ce0*/  IMAD R212, R6, 0x40, R7 ;  /* 0x0000004006d47824 */ /* 0x000fe200078e0207 */
[----:B------:R-:W-:Y:S01]  /*0cf0*/  SHF.R.S32.HI R216, RZ, 0x1f, R202 ;  /* 0x0000001fffd87819 */ /* 0x000fe200000114ca */
[----:B------:R-:W-:Y:S01]  /*0d00*/  IMAD.IADD R19, R210, 0x1, -R19 ;  /* 0x00000001d2137824 */ /* 0x000fe200078e0a13 */
[----:B------:R-:W-:Y:S01]  /*0d10*/  SHF.R.S32.HI R215, RZ, 0x1f, R204 ;  /* 0x0000001fffd77819 */ /* 0x000fe200000114cc */
[----:B------:R-:W-:-:S07]  /*0d20*/  IMAD R200, R5, 0x8, R212 ;  /* 0x0000000805c87824 */ /* 0x000fce00078e02d4 */
.L_x_1088:
[----:B------:R-:W-:Y:S01]  /*0d30*/  ULDC UR5, c[0x0][0xc60] ;  /* 0x0003180000057ab9 */ /* 0x000fe20000000800 */
[----:B------:R-:W-:Y:S01]  /*0d40*/  UMOV UR8, UR4 ;  /* 0x0000000400087c82 */ /* 0x000fe20008000000 */
[----:B------:R-:W-:-:S11]  /*0d50*/  UISETP.NE.AND UP0, UPT, UR5, 0x1, UPT ;  /* 0x000000010500788c */ /* 0x000fd6000bf05270 */
[----:B------:R-:W-:Y:S01]  /*0d60*/  @UP0 ULDC UR6, c[0x0][0xc64] ;  /* 0x0003190000060ab9 */ /* 0x000fe20000000800 */
[----:B------:R-:W-:Y:S01]  /*0d70*/  @UP0 ULDC UR9, c[0x0][0xc68] ;  /* 0x00031a0000090ab9 */ /* 0x000fe20000000800 */
[----:B------:R-:W-:-:S04]  /*0d80*/  UIMAD.WIDE.U32 UR6, UR4, UR6, URZ ;  /* 0x00000006040672a5 */ /* 0x000fc8000f8e003f */
[----:B------:R-:W-:-:S03]  /*0d90*/  @UP0 USHF.R.U32.HI UR8, URZ, UR9, UR7 ;  /* 0x000000093f080299 */ /* 0x000fc60008011607 */
[----:B------:R-:W-:Y:S02]  /*0da0*/  ULDC UR6, c[0x0][0xc78] ;  /* 0x00031e0000067ab9 */ /* 0x000fe40000000800 */
[----:B------:R-:W-:Y:S02]  /*0db0*/  UISETP.GE.AND UP0, UPT, UR8, UR6, UPT ;  /* 0x000000060800728c */ /* 0x000fe4000bf06270 */
[----:B------:R-:W-:-:S04]  /*0dc0*/  UIADD3 UR6, -UR8, URZ, URZ ;  /* 0x0000003f08067290 */ /* 0x000fc8000fffe13f */
[----:B------:R-:W-:Y:S01]  /*0dd0*/  PLOP3.LUT P0, PT, PT, PT, UP0, 0x80, 0x0 ;  /* 0x000000000000781c */ /* 0x000fe20003f0f008 */
[----:B------:R-:W-:-:S12]  /*0de0*/  UIMAD UR9, UR5, UR6, UR4 ;  /* 0x00000006050972a4 */ /* 0x000fd8000f8e0204 */
[----:B01234-:R-:W-:Y:S05]  /*0df0*/  @!P0 BRA `(.L_x_984) ;  /* 0x0000000000208947 */ /* 0x01ffea0003800000 */
[----:B------:R-:W-:Y:S01]  /*0e00*/  ULDC UR7, c[0x0][0xc6c] ;  /* 0x00031b0000077ab9 */ /* 0x000fe20000000800 */
[----:B------:R-:W-:Y:S01]  /*0e10*/  UMOV UR6, UR9 ;  /* 0x0000000900067c82 */ /* 0x000fe20008000000 */
[----:B------:R-:W-:-:S11]  /*0e20*/  UISETP.NE.AND UP0, UPT, UR7, 0x1, UPT ;  /* 0x000000010700788c */ /* 0x000fd6000bf05270 */
[----:B------:R-:W-:Y:S02]  /*0e30*/  @UP0 ULDC.64 UR10, c[0x0][0xc70] ;  /* 0x00031c00000a0ab9 */ /* 0x000fe40000000a00 */
[----:B------:R-:W-:-:S04]  /*0e40*/  UIMAD.WIDE.U32 UR4, UR9, UR10, URZ ;  /* 0x0000000a090472a5 */ /* 0x000fc8000f8e003f */
[----:B------:R-:W-:-:S04]  /*0e50*/  @UP0 USHF.R.U32.HI UR6, URZ, UR11, UR5 ;  /* 0x0000000b3f060299 */ /* 0x000fc80008011605 */
[----:B------:R-:W-:Y:S01]  /*0e60*/  UIMAD UR4, UR6, UR7, URZ ;  /* 0x00000007060472a4 */ /* 0x000fe2000f8e023f */
[----:B------:R-:W-:Y:S11]  /*0e70*/  BRA `(.L_x_985) ;  /* 0x00000000001c7947 */ /* 0x000ff60003800000 */
.L_x_984:
[----:B------:R-:W-:Y:S01]  /*0e80*/  ULDC UR7, c[0x0][0xc54] ;  /* 0x0003150000077ab9 */ /* 0x000fe20000000800 */
[----:B------:R-:W-:Y:S01]  /*0e90*/  UMOV UR6, UR9 ;  /* 0x0000000900067c82 */ /* 0x000fe20008000000 */
[----:B------:R-:W-:-:S11]  /*0ea0*/  UISETP.NE.AND UP0, UPT, UR7, 0x1, UPT ;  /* 0x000000010700788c */ /* 0x000fd6000bf05270 */
[----:B------:R-:W-:Y:S02]  /*0eb0*/  @UP0 ULDC.64 UR10, c[0x0][0xc58] ;  /* 0x00031600000a0ab9 */ /* 0x000fe40000000a00 */
[----:B------:R-:W-:-:S04]  /*0ec0*/  UIMAD.WIDE.U32 UR4, UR9, UR10, URZ ;  /* 0x0000000a090472a5 */ /* 0x000fc8000f8e003f */
[----:B------:R-:W-:-:S04]  /*0ed0*/  @UP0 USHF.R.U32.HI UR6, URZ, UR11, UR5 ;  /* 0x0000000b3f060299 */ /* 0x000fc80008011605 */
[----:B------:R-:W-:-:S12]  /*0ee0*/  UIMAD UR4, UR6, UR7, URZ ;  /* 0x00000007060472a4 */ /* 0x000fd8000f8e023f */
.L_x_985:
[----:B------:R-:W-:Y:S01]  /*0ef0*/  ULOP3.LUT UR6, URZ, UR6, URZ, 0x33, !UPT ;  /* 0x000000063f067292 */ /* 0x000fe2000f8e333f */
[----:B------:R-:W-:Y:S01]  /*0f00*/  ULDC UR12, c[0x0][0xc48] ;  /* 0x00031200000c7ab9 */ /* 0x000fe20000000800 */
[----:B------:R-:W-:Y:S01]  /*0f10*/  ULDC UR7, c[0x0][0x448] ;  /* 0x0001120000077ab9 */ /* 0x000fe20000000800 */
[----:B------:R-:W-:Y:S01]  /*0f20*/  ULDC UR5, c[0x0][0xc3c] ;  /* 0x00030f0000057ab9 */ /* 0x000fe20000000800 */
[----:B------:R-:W-:Y:S02]  /*0f30*/  UISETP.NE.AND UP1, UPT, UR12, 0x1, UPT ;  /* 0x000000010c00788c */ /* 0x000fe4000bf25270 */
[----:B------:R-:W-:Y:S02]  /*0f40*/  UISETP.NE.AND UP3, UPT, UR7, 0x1, UPT ;  /* 0x000000010700788c */ /* 0x000fe4000bf65270 */
[----:B------:R-:W-:Y:S01]  /*0f50*/  UIADD3 UR6, UR6, UR5, URZ ;  /* 0x0000000506067290 */ /* 0x000fe2000fffe03f */
[----:B------:R-:W-:Y:S01]  /*0f60*/  ULDC.64 UR10, c[0x0][0x418] ;  /* 0x00010600000a7ab9 */ /* 0x000fe20000000a00 */
[----:B------:R-:W-:-:S02]  /*0f70*/  UIADD3 UR4, UR9, -UR4, URZ ;  /* 0x8000000409047290 */ /* 0x000fc4000fffe03f */
[----:B------:R-:W-:Y:S02]  /*0f80*/  UISETP.NE.U32.AND UP0, UPT, UR10, URZ, UPT ;  /* 0x0000003f0a00728c */ /* 0x000fe4000bf05070 */
[----:B------:R-:W-:Y:S02]  /*0f90*/  USHF.L.U32 UR60, UR6, 0x7, URZ ;  /* 0x00000007063c7899 */ /* 0x000fe4000800063f */
[----:B------:R-:W-:Y:S01]  /*0fa0*/  UP2UR UR7, UPR, URZ, 0x8 ;  /* 0x000000083f077883 */ /* 0x000fe20008000000 */
[----:B------:R-:W-:Y:S01]  /*0fb0*/  ULDC UR14, c[0x0][0xc54] ;  /* 0x00031500000e7ab9 */ /* 0x000fe20000000800 */
[----:B------:R-:W-:Y:S02]  /*0fc0*/  UISETP.NE.AND.EX UP0, UPT, UR11, URZ, UPT, UP0 ;  /* 0x0000003f0b00728c */ /* 0x000fe4000bf05300 */
[----:B------:R-:W-:Y:S02]  /*0fd0*/  UIMAD UR14, UR8, UR14, UR4 ;  /* 0x0000000e080e72a4 */ /* 0x000fe4000f8e0204 */
[----:B------:R-:W-:Y:S01]  /*0fe0*/  IMAD.U32 R22, RZ, RZ, UR7 ;  /* 0x00000007ff167e24 */ /* 0x000fe2000f8e00ff */
[----:B------:R-:W-:Y:S01]  /*0ff0*/  UIADD3 UR10, UR60, 0x7f, URZ ;  /* 0x0000007f3c0a7890 */ /* 0x000fe2000fffe03f */
[----:B------:R-:W-:Y:S01]  /*1000*/  ULDC UR42, c[0x0][0x424] ;  /* 0x00010900002a7ab9 */ /* 0x000fe20000000800 */
[----:B------:R-:W-:Y:S01]  /*1010*/  ULDC UR41, c[0x0][0x288] ;  /* 0x0000a20000297ab9 */ /* 0x000fe20000000800 */
[----:B------:R-:W-:Y:S01]  /*1020*/  ULDC.64 UR4, c[0x0][0x9e0] ;  /* 0x0002780000047ab9 */ /* 0x000fe20000000a00 */
[----:B------:R-:W-:Y:S01]  /*1030*/  @UP1 ULDC UR6, c[0x0][0xc4c] ;  /* 0x0003130000061ab9 */ /* 0x000fe20000000800 */
[----:B------:R-:W-:Y:S01]  /*1040*/  @UP3 ULDC UR8, c[0x0][0x44c] ;  /* 0x0001130000083ab9 */ /* 0x000fe20000000800 */
[----:B------:R-:W-:-:S02]  /*1050*/  UIADD3 UR11, -UR41, 0x1, URZ ;  /* 0x00000001290b7890 */ /* 0x000fc4000fffe13f */
[----:B------:R-:W-:Y:S02]  /*1060*/  UISETP.GE.AND UP2, UPT, UR5, 0x1, UPT ;  /* 0x000000010500788c */ /* 0x000fe4000bf46270 */
[----:B------:R-:W-:Y:S02]  /*1070*/  USEL UR42, UR42, 0x1, UP0 ;  /* 0x000000012a2a7887 */ /* 0x000fe40008000000 */
[----:B------:R-:W-:Y:S02]  /*1080*/  UIMAD.WIDE.U32 UR8, UR10, UR8, URZ ;  /* 0x000000080a0872a5 */ /* 0x000fe4000f8e003f */
[----:B------:R-:W-:Y:S01]  /*1090*/  UIMAD.WIDE.U32 UR6, UR14, UR6, URZ ;  /* 0x000000060e0672a5 */ /* 0x000fe2000f8e003f */
[----:B------:R-:W-:Y:S01]  /*10a0*/  PLOP3.LUT P0, PT, PT, PT, UP2, 0x40, 0x0 ;  /* 0x000000000000781c */ /* 0x000fe20003f0e828 */
[----:B------:R-:W-:Y:S01]  /*10b0*/  ULDC UR13, c[0x0][0x2f0] ;  /* 0x0000bc00000d7ab9 */ /* 0x000fe20000000800 */
[----:B------:R-:W-:Y:S01]  /*10c0*/  @UP1 ULDC UR15, c[0x0][0xc50] ;  /* 0x00031400000f1ab9 */ /* 0x000fe20000000800 */
[----:B------:R-:W-:Y:S01]  /*10d0*/  @UP3 ULDC UR16, c[0x0][0x450] ;  /* 0x0001140000103ab9 */ /* 0x000fe20000000800 */
[----:B------:R-:W-:Y:S01]  /*10e0*/  UMOV UR17, UR14 ;  /* 0x0000000e00117c82 */ /* 0x000fe20008000000 */
[----:B------:R-:W-:-:S02]  /*10f0*/  UIMAD UR11, UR42, UR13, UR11 ;  /* 0x0000000d2a0b72a4 */ /* 0x000fc4000f8e020b */
[----:B------:R-:W-:Y:S02]  /*1100*/  @UP3 USHF.R.U32.HI UR10, URZ, UR16, UR9 ;  /* 0x000000103f0a3299 */ /* 0x000fe40008011609 */
[----:B------:R-:W-:Y:S02]  /*1110*/  @UP1 USHF.R.U32.HI UR17, URZ, UR15, UR7 ;  /* 0x0000000f3f111299 */ /* 0x000fe40008011607 */
[----:B------:R-:W-:Y:S02]  /*1120*/  UIADD3 UR10, UR11, UR10, URZ ;  /* 0x0000000a0b0a7290 */ /* 0x000fe4000fffe03f */
[----:B------:R-:W-:Y:S02]  /*1130*/  UIADD3 UR6, -UR17, URZ, URZ ;  /* 0x0000003f11067290 */ /* 0x000fe4000fffe13f */
[----:B------:R-:W-:Y:S01]  /*1140*/  UIADD3 UR4, UR10, UR4, URZ ;  /* 0x000000040a047290 */ /* 0x000fe2000fffe03f */
[----:B------:R-:W-:Y:S01]  /*1150*/  IMAD.U32 R207, RZ, RZ, UR17 ;  /* 0x00000011ffcf7e24 */ /* 0x000fe2000f8e00ff */
[----:B------:R-:W-:-:S02]  /*1160*/  UIMAD UR6, UR12, UR6, UR14 ;  /* 0x000000060c0672a4 */ /* 0x000fc4000f8e020e */
[----:B------:R-:W-:Y:S02]  /*1170*/  UP2UR UR43, UPR, URZ, 0x4 ;  /* 0x000000043f2b7883 */ /* 0x000fe40008000000 */
[----:B------:R-:W-:Y:S02]  /*1180*/  IMAD.U32 R0, RZ, RZ, UR4 ;  /* 0x00000004ff007e24 */ /* 0x000fe4000f8e00ff */
[----:B------:R-:W-:Y:S01]  /*1190*/  MOV R206, UR6 ;  /* 0x0000000600ce7c02 */ /* 0x000fe20008000f00 */
[----:B------:R-:W-:Y:S07]  /*11a0*/  @P0 BRA `(.L_x_986) ;  /* 0x0000000000400947 */ /* 0x000fee0003800000 */
[----:B------:R-:W-:Y:S01]  /*11b0*/  ISETP.LT.AND P0, PT, RZ, UR10, PT ;  /* 0x0000000aff007c0c */ /* 0x000fe2000bf01270 */
[----:B------:R-:W-:-:S12]  /*11c0*/  UIADD3 UR4, UR10, -0x1, URZ ;  /* 0xffffffff0a047890 */ /* 0x000fd8000fffe03f */
[----:B------:R-:W-:Y:S05]  /*11d0*/  @P0 BRA `(.L_x_987) ;  /* 0x00000000001c0947 */ /* 0x000fea0003800000 */
[----:B------:R-:W-:Y:S02]  /*11e0*/  UISETP.NE.AND UP0, UPT, UR5, 0x1, UPT ;  /* 0x000000010500788c */ /* 0x000fe4000bf05270 */
[----:B------:R-:W-:-:S09]  /*11f0*/  UIADD3 UR4, -UR10, URZ, URZ ;  /* 0x0000003f0a047290 */ /* 0x000fd2000fffe13f */
[----:B------:R-:W-:Y:S02]  /*1200*/  @UP0 ULDC.64 UR8, c[0x0][0x9e8] ;  /* 0x00027a0000080ab9 */ /* 0x000fe40000000a00 */
[----:B------:R-:W-:-:S04]  /*1210*/  UIMAD.WIDE.U32 UR6, UR4, UR8, URZ ;  /* 0x00000008040672a5 */ /* 0x000fc8000f8e003f */
[----:B------:R-:W-:-:S04]  /*1220*/  @UP0 USHF.R.U32.HI UR4, URZ, UR9, UR7 ;  /* 0x000000093f040299 */ /* 0x000fc80008011607 */
[----:B------:R-:W-:Y:S01]  /*1230*/  ULOP3.LUT UR4, URZ, UR4, URZ, 0x33, !UPT ;  /* 0x000000043f047292 */ /* 0x000fe2000f8e333f */
[----:B------:R-:W-:Y:S11]  /*1240*/  BRA `(.L_x_988) ;  /* 0x0000000000107947 */ /* 0x000ff60003800000 */
.L_x_987:
[----:B------:R-:W-:-:S11]  /*1250*/  UISETP.NE.AND UP0, UPT, UR5, 0x1, UPT ;  /* 0x000000010500788c */ /* 0x000fd6000bf05270 */
[----:B------:R-:W-:Y:S02]  /*1260*/  @UP0 ULDC.64 UR8, c[0x0][0x9e8] ;  /* 0x00027a0000080ab9 */ /* 0x000fe40000000a00 */
[----:B------:R-:W-:-:S04]  /*1270*/  UIMAD.WIDE.U32 UR6, UR4, UR8, URZ ;  /* 0x00000008040672a5 */ /* 0x000fc8000f8e003f */
[----:B------:R-:W-:-:S12]  /*1280*/  @UP0 USHF.R.U32.HI UR4, URZ, UR9, UR7 ;  /* 0x000000093f040299 */ /* 0x000fd80008011607 */
.L_x_988:
[----:B------:R-:W-:-:S06]  /*1290*/  UIMAD UR4, UR4, UR5, UR5 ;  /* 0x00000005040472a4 */ /* 0x000fcc000f8e0205 */
[----:B------:R-:W-:-:S07]  /*12a0*/  VIMNMX R0, R0, UR4, PT ;  /* 0x0000000400007c48 */ /* 0x000fce000bfe0100 */
.L_x_986:
[----:B------:R-:W-:Y:S01]  /*12b0*/  R2UR UR4, R22 ;  /* 0x00000000160472ca */ /* 0x000fe200000e0000 */
[----:B------:R-:W-:Y:S01]  /*12c0*/  UMOV UR9, UR60 ;  /* 0x0000003c00097c82 */ /* 0x000fe20008000000 */
[----:B------:R-:W-:Y:S01]  /*12d0*/  VIADD R0, R0, 0x3f ;  /* 0x0000003f00007836 */ /* 0x000fe20000000000 */
[----:B------:R-:W-:Y:S01]  /*12e0*/  UIMAD UR41, UR42, UR13, -UR41 ;  /* 0x0000000d2a2972a4 */ /* 0x000fe2000f8e0a29 */
[----:B------:R-:W-:-:S03]  /*12f0*/  ULDC UR10, c[0x0][0x9dc] ;  /* 0x00027700000a7ab9 */ /* 0x000fc60000000800 */
[----:B------:R-:W-:-:S04]  /*1300*/  SHF.R.S32.HI R3, RZ, 0x1f, R0 ;  /* 0x0000001fff037819 */ /* 0x000fc80000011400 */
[----:B------:R-:W-:Y:S02]  /*1310*/  LEA.HI R3, R3, R0, RZ, 0x6 ;  /* 0x0000000003037211 */ /* 0x000fe400078f30ff */
[----:B------:R-:W-:Y:S02]  /*1320*/  UISETP.NE.AND UP0, UPT, UR4, URZ, UPT ;  /* 0x0000003f0400728c */ /* 0x000fe4000bf05270 */
[----:B------:R-:W-:Y:S01]  /*1330*/  UIMAD UR4, UR42, UR13, 0x3f ;  /* 0x0000003f2a0474a4 */ /* 0x000fe2000f8e020d */
[----:B------:R-:W-:-:S03]  /*1340*/  SHF.R.S32.HI R3, RZ, 0x6, R3 ;  /* 0x00000006ff037819 */ /* 0x000fc60000011403 */
[----:B------:R-:W-:-:S04]  /*1350*/  USHF.R.S32.HI UR8, URZ, 0x1f, UR4 ;  /* 0x0000001f3f087899 */ /* 0x000fc80008011404 */
[----:B------:R-:W-:Y:S01]  /*1360*/  ULEA.HI UR8, UR8, UR4, URZ, 0x6 ;  /* 0x0000000408087291 */ /* 0x000fe2000f8f303f */
[----:B------:R-:W-:Y:S01]  /*1370*/  @UP0 ULDC UR6, c[0x0][0x44c] ;  /* 0x0001130000060ab9 */ /* 0x000fe20000000800 */
[----:B------:R-:W-:Y:S01]  /*1380*/  @UP0 ULDC UR11, c[0x0][0x450] ;  /* 0x00011400000b0ab9 */ /* 0x000fe20000000800 */
[----:B------:R-:W-:Y:S02]  /*1390*/  UIMAD.WIDE.U32 UR6, UR60, UR6, URZ ;  /* 0x000000063c0672a5 */ /* 0x000fe4000f8e003f */
[----:B------:R-:W-:Y:S02]  /*13a0*/  USHF.R.S32.HI UR8, URZ, 0x6, UR8 ;  /* 0x000000063f087899 */ /* 0x000fe40008011408 */
[----:B------:R-:W-:Y:S02]  /*13b0*/  @UP0 USHF.R.U32.HI UR9, URZ, UR11, UR7 ;  /* 0x0000000b3f090299 */ /* 0x000fe40008011607 */
[----:B------:R-:W-:Y:S02]  /*13c0*/  UISETP.GE.AND UP0, UPT, UR5, 0x1, UPT ;  /* 0x000000010500788c */ /* 0x000fe4000bf06270 */
[----:B------:R-:W-:Y:S01]  /*13d0*/  UIADD3 UR4, UR41, UR9, URZ ;  /* 0x0000000929047290 */ /* 0x000fe2000fffe03f */
[----:B------:R-:W-:-:S03]  /*13e0*/  VIMNMX R102, R3, UR8, PT ;  /* 0x0000000803667c48 */ /* 0x000fc6000bfe0100 */
[----:B------:R-:W-:Y:S01]  /*13f0*/  PLOP3.LUT P0, PT, PT, PT, UP0, 0x40, 0x0 ;  /* 0x000000000000781c */ /* 0x000fe20003f0e808 */
[----:B------:R-:W-:-:S12]  /*1400*/  UIADD3 UR9, UR4, -UR10, URZ ;  /* 0x8000000a04097290 */ /* 0x000fd8000fffe03f */
[----:B------:R-:W-:Y:S05]  /*1410*/  @P0 BRA `(.L_x_989) ;  /* 0x0000000000440947 */ /* 0x000fea0003800000 */
[----:B------:R-:W-:-:S06]  /*1420*/  UISETP.GT.AND UP0, UPT, UR4, -0x1, UPT ;  /* 0xffffffff0400788c */ /* 0x000fcc000bf04270 */
[----:B------:R-:W-:-:S13]  /*1430*/  PLOP3.LUT P0, PT, PT, PT, UP0, 0x80, 0x0 ;  /* 0x000000000000781c */ /* 0x000fda0003f0f008 */
[----:B------:R-:W-:Y:S05]  /*1440*/  @P0 BRA `(.L_x_990) ;  /* 0x00000000001c0947 */ /* 0x000fea0003800000 */
[----:B------:R-:W-:Y:S02]  /*1450*/  UISETP.NE.AND UP0, UPT, UR5, 0x1, UPT ;  /* 0x000000010500788c */ /* 0x000fe4000bf05270 */
[----:B------:R-:W-:-:S09]  /*1460*/  ULOP3.LUT UR4, URZ, UR4, URZ, 0x33, !UPT ;  /* 0x000000043f047292 */ /* 0x000fd2000f8e333f */
[----:B------:R-:W-:Y:S02]  /*1470*/  @UP0 ULDC.64 UR10, c[0x0][0x9e8] ;  /* 0x00027a00000a0ab9 */ /* 0x000fe40000000a00 */
[----:B------:R-:W-:-:S04]  /*1480*/  UIMAD.WIDE.U32 UR6, UR4, UR10, URZ ;  /* 0x0000000a040672a5 */ /* 0x000fc8000f8e003f */
[----:B------:R-:W-:-:S04]  /*1490*/  @UP0 USHF.R.U32.HI UR4, URZ, UR11, UR7 ;  /* 0x0000000b3f040299 */ /* 0x000fc80008011607 */
[----:B------:R-:W-:Y:S01]  /*14a0*/  ULOP3.LUT UR4, URZ, UR4, URZ, 0x33, !UPT ;  /* 0x000000043f047292 */ /* 0x000fe2000f8e333f */
[----:B------:R-:W-:Y:S11]  /*14b0*/  BRA `(.L_x_991) ;  /* 0x0000000000107947 */ /* 0x000ff60003800000 */
.L_x_990:
[----:B------:R-:W-:-:S11]  /*14c0*/  UISETP.NE.AND UP0, UPT, UR5, 0x1, UPT ;  /* 0x000000010500788c */ /* 0x000fd6000bf05270 */
[----:B------:R-:W-:Y:S02]  /*14d0*/  @UP0 ULDC.64 UR10, c[0x0][0x9e8] ;  /* 0x00027a00000a0ab9 */ /* 0x000fe40000000a00 */
[----:B------:R-:W-:-:S04]  /*14e0*/  UIMAD.WIDE.U32 UR6, UR4, UR10, URZ ;  /* 0x0000000a040672a5 */ /* 0x000fc8000f8e003f */
[----:B------:R-:W-:-:S12]  /*14f0*/  @UP0 USHF.R.U32.HI UR4, URZ, UR11, UR7 ;  /* 0x0000000b3f040299 */ /* 0x000fd80008011607 */
.L_x_991:
[----:B------:R-:W-:-:S04]  /*1500*/  UIMAD UR4, UR4, UR5, URZ ;  /* 0x00000005040472a4 */ /* 0x000fc8000f8e023f */
[----:B------:R-:W-:-:S04]  /*1510*/  UISETP.LT.AND UP0, UPT, UR9, UR4, UPT ;  /* 0x000000040900728c */ /* 0x000fc8000bf01270 */
[----:B------:R-:W-:-:S12]  /*1520*/  USEL UR9, UR9, UR4, !UP0 ;  /* 0x0000000409097287 */ /* 0x000fd8000c000000 */
.L_x_989:
[----:B------:R-:W-:Y:S01]  /*1530*/  USHF.R.S32.HI UR4, URZ, 0x1f, UR9 ;  /* 0x0000001f3f047899 */ /* 0x000fe20008011409 */
[----:B------:R-:W-:Y:S02]  /*1540*/  PLOP3.LUT P0, PT, PT, PT, PT, 0x80, 0x0 ;  /* 0x000000000000781c */ /* 0x000fe40003f0f070 */
[----:B------:R-:W-:Y:S01]  /*1550*/  CS2R R2, SRZ ;  /* 0x0000000000027805 */ /* 0x000fe2000001ff00 */
[----:B------:R-:W-:Y:S01]  /*1560*/  IMAD.MOV.U32 R0, RZ, RZ, RZ ;  /* 0x000000ffff007224 */ /* 0x000fe200078e00ff */
[----:B------:R-:W-:Y:S01]  /*1570*/  ULEA.HI UR4, UR4, UR9, URZ, 0x6 ;  /* 0x0000000904047291 */ /* 0x000fe2000f8f303f */
[----:B------:R-:W-:Y:S02]  /*1580*/  CS2R R166, SRZ ;  /* 0x0000000000a67805 */ /* 0x000fe4000001ff00 */
[----:B------:R-:W-:Y:S02]  /*1590*/  CS2R R164, SRZ ;  /* 0x0000000000a47805 */ /* 0x000fe4000001ff00 */
[----:B------:R-:W-:Y:S01]  /*15a0*/  CS2R R148, SRZ ;  /* 0x0000000000947805 */ /* 0x000fe2000001ff00 */
[----:B------:R-:W-:Y:S01]  /*15b0*/  USHF.R.S32.HI UR4, URZ, 0x6, UR4 ;  /* 0x000000063f047899 */ /* 0x000fe20008011404 */
[----:B------:R-:W-:-:S02]  /*15c0*/  CS2R R162, SRZ ;  /* 0x0000000000a27805 */ /* 0x000fc4000001ff00 */
[----:B------:R-:W-:Y:S02]  /*15d0*/  CS2R R144, SRZ ;  /* 0x0000000000907805 */ /* 0x000fe4000001ff00 */
[----:B------:R-:W-:Y:S01]  /*15e0*/  CS2R R128, SRZ ;  /* 0x0000000000807805 */ /* 0x000fe2000001ff00 */
[----:B------:R-:W-:Y:S01]  /*15f0*/  UISETP.LT.AND UP0, UPT, URZ, UR4, UPT ;  /* 0x000000043f00728c */ /* 0x000fe2000bf01270 */
[----:B------:R-:W-:Y:S02]  /*1600*/  CS2R R140, SRZ ;  /* 0x00000000008c7805 */ /* 0x000fe4000001ff00 */
[----:B------:R-:W-:Y:S02]  /*1610*/  CS2R R100, SRZ ;  /* 0x0000000000647805 */ /* 0x000fe4000001ff00 */
[----:B------:R-:W-:Y:S01]  /*1620*/  CS2R R96, SRZ ;  /* 0x0000000000607805 */ /* 0x000fe2000001ff00 */
[----:B------:R-:W-:Y:S01]  /*1630*/  USEL UR5, URZ, UR4, !UP0 ;  /* 0x000000043f057287 */ /* 0x000fe2000c000000 */
[----:B------:R-:W-:-:S02]  /*1640*/  CS2R R136, SRZ ;  /* 0x0000000000887805 */ /* 0x000fc4000001ff00 */
[----:B------:R-:W-:Y:S02]  /*1650*/  CS2R R92, SRZ ;  /* 0x00000000005c7805 */ /* 0x000fe4000001ff00 */
[----:B------:R-:W-:Y:S02]  /*1660*/  CS2R R88, SRZ ;  /* 0x0000000000587805 */ /* 0x000fe4000001ff00 */
[----:B------:R-:W-:Y:S02]  /*1670*/  CS2R R132, SRZ ;  /* 0x0000000000847805 */ /* 0x000fe4000001ff00 */
[----:B------:R-:W-:Y:S02]  /*1680*/  CS2R R84, SRZ ;  /* 0x0000000000547805 */ /* 0x000fe4000001ff00 */
[----:B------:R-:W-:Y:S01]  /*1690*/  ISETP.GT.AND P1, PT, R102, UR5, PT ;  /* 0x0000000566007c0c */ /* 0x000fe2000bf24270 */
        /* <DEDUP_REMOVED lines=51> */
[----:B------:R-:W-:Y:S06]  /*19d0*/  @!P1 BRA `(.L_x_992) ;  /* 0x000000c0006c9947 */ /* 0x000fec0003800000 */
        /* <DEDUP_REMOVED lines=31> */
.L_x_993:
[----:B------:R-:W-:Y:S02]  /*1bd0*/  R2UR UR6, R209 ;  /* 0x00000000d10672ca */ /* 0x000fe400000e0000 */
[----:B------:R-:W-:-:S11]  /*1be0*/  R2UR UR5, R214 ;  /* 0x00000000d60572ca */ /* 0x000fd600000e0000 */
[----:B------:R-:W-:Y:S02]  /*1bf0*/  ULEA.HI UR4, UR6, UR6, URZ, 0x1 ;  /* 0x0000000606047291 */ /* 0x000fe4000f8f083f */
[----:B------:R-:W-:Y:S02]  /*1c00*/  IMAD.U32 R2, RZ, RZ, UR5 ;  /* 0x00000005ff027e24 */ /* 0x000fe4000f8e00ff */
[----:B------:R-:W-:-:S03]  /*1c10*/  ULOP3.LUT UR4, UR4, 0xfffffffe, URZ, 0xc0, !UPT ;  /* 0xfffffffe04047892 */ /* 0x000fc6000f8ec03f */
[----:B------:R-:W-:Y:S01]  /*1c20*/  ISETP.NE.AND P0, PT, R2, 0x3, PT ;  /* 0x000000030200780c */ /* 0x000fe20003f05270 */
[----:B------:R-:W-:-:S06]  /*1c30*/  UIADD3 UR4, UR6, -UR4, URZ ;  /* 0x8000000406047290 */ /* 0x000fcc000fffe03f */
[----:B------:R-:W-:-:S04]  /*1c40*/  MOV R0, UR4 ;  /* 0x0000000400007c02 */ /* 0x000fc80008000f00 */
[----:B------:R-:W-:-:S04]  /*1c50*/  SHF.L.U32 R0, R0, 0x1f, RZ ;  /* 0x0000001f00007819 */ /* 0x000fc800000006ff */
[----:B------:R-:W0:Y:S02]  /*1c60*/  SYNCS.PHASECHK.TRANS64.TRYWAIT P1, [UR40+0x30800], R0 ;  /* 0x03080000ff0075a7 */ /* 0x000e240008020168 */
[----:B0-----:R-:W-:Y:S05]  /*1c70*/  @!P1 BRA `(.L_x_994) ;  /* 0x0000012c00509947 */ /* 0x001fea0003800000 */
.L_x_1158:
[----:B------:R-:W-:Y:S05]  /*1c80*/  @!P0 BRA `(.L_x_995) ;  /* 0x0000000000048947 */ /* 0x000fea0003800000 */
[----:B------:R-:W-:Y:S01]  /*1c90*/  BPT.TRAP 0x1 ;  /* 0x000000040000795c */ /* 0x000fe20000300000 */
.L_x_995:
[----:B0-----:R-:W-:Y:S02]  /*1ca0*/  IMAD.U32 R3, RZ, RZ, UR38 ;  /* 0x00000026ff037e24 */ /* 0x001fe4000f8e00ff */
[----:B------:R-:W-:-:S03]  /*1cb0*/  IMAD.U32 R0, RZ, RZ, UR39 ;  /* 0x00000027ff007e24 */ /* 0x000fc6000f8e00ff */
[----:B------:R-:W-:Y:S02]  /*1cc0*/  LEA R3, R3, UR40, 0x3 ;  /* 0x0000002803037c11 */ /* 0x000fe4000f8e18ff */
[----:B------:R-:W-:-:S04]  /*1cd0*/  SHF.L.U32 R0, R0, 0x1f, RZ ;  /* 0x0000001f00007819 */ /* 0x000fc800000006ff */
[----:B------:R0:W1:Y:S01]  /*1ce0*/  SYNCS.PHASECHK.TRANS64.TRYWAIT P1, [R3+URZ+0x30830], R0 ;  /* 0x03083000030075a7 */ /* 0x000062000802017f */
[----:B------:R-:W-:Y:S05]  /*1cf0*/  @!P0 BRA `(.L_x_996) ;  /* 0x0000000000048947 */ /* 0x000fea0003800000 */
[----:B------:R-:W-:Y:S01]  /*1d00*/  BPT.TRAP 0x1 ;  /* 0x000000040000795c */ /* 0x000fe20000300000 */
.L_x_996:
[----:B-1----:R-:W-:Y:S05]  /*1d10*/  @P1 BRA `(.L_x_997) ;  /* 0x0000000000081947 */ /* 0x002fea0003800000 */
[----:B------:R-:W1:Y:S02]  /*1d20*/  SYNCS.PHASECHK.TRANS64.TRYWAIT P1, [R3+URZ+0x30830], R0 ;  /* 0x03083000030075a7 */ /* 0x000e64000802017f */
[----:B-1----:R-:W-:Y:S05]  /*1d30*/  @!P1 BRA `(.L_x_998) ;  /* 0x0000012c00389947 */ /* 0x002fea0003800000 */
.L_x_997:
[----:B------:R-:W-:Y:S05]  /*1d40*/  WARPSYNC.ALL ;  /* 0x0000000000007948 */ /* 0x000fea0003800000 */
[----:B------:R-:W-:Y:S01]  /*1d50*/  UIADD3 UR4, UR40, 0x20400, URZ ;  /* 0x0002040028047890 */ /* 0x000fe2000fffe03f */
[----:B------:R-:W-:Y:S01]  /*1d60*/  WARPGROUP.ARRIVE ;  /* 0x00000000000079c5 */ /* 0x000fe20000000000 */
[----:B------:R-:W-:Y:S01]  /*1d70*/  UMOV UR9, 0x40000040 ;  /* 0x4000004000097882 */ /* 0x000fe20000000000 */
[----:B------:R-:W-:Y:S01]  /*1d80*/  UMOV UR11, 0x40000040 ;  /* 0x40000040000b7882 */ /* 0x000fe20000000000 */
[----:B------:R-:W-:Y:S01]  /*1d90*/  USHF.R.U32.HI UR4, URZ, 0x4, UR4 ;  /* 0x000000043f047899 */ /* 0x000fe20008011604 */
[----:B------:R-:W-:Y:S01]  /*1da0*/  IMAD.U32 R17, RZ, RZ, UR9 ;  /* 0x00000009ff117e24 */ /* 0x000fe2000f8e00ff */
[----:B------:R-:W-:Y:S01]  /*1db0*/  UMOV UR57, 0x40000040 ;  /* 0x4000004000397882 */ /* 0x000fe20000000000 */
[----:B------:R-:W-:Y:S01]  /*1dc0*/  UMOV UR59, 0x40000040 ;  /* 0x40000040003b7882 */ /* 0x000fe20000000000 */
[----:B------:R-:W-:Y:S01]  /*1dd0*/  ULOP3.LUT UR4, UR4, 0x3fff, URZ, 0xc0, !UPT ;  /* 0x00003fff04047892 */ /* 0x000fe2000f8ec03f */
[----:B------:R-:W-:Y:S01]  /*1de0*/  UMOV UR53, 0x40000040 ;  /* 0x4000004000357882 */ /* 0x000fe20000000000 */
[----:B------:R-:W-:-:S02]  /*1df0*/  UMOV UR55, 0x40000040 ;  /* 0x4000004000377882 */ /* 0x000fc40000000000 */
[----:B------:R-:W-:Y:S02]  /*1e00*/  ULOP3.LUT UR61, UR4, 0x10000, URZ, 0xfc, !UPT ;  /* 0x00010000043d7892 */ /* 0x000fe4000f8efc3f */
[----:B------:R-:W-:Y:S02]  /*1e10*/  ULOP3.LUT UR4, UR44, 0x10000, URZ, 0xfc, !UPT ;  /* 0x000100002c047892 */ /* 0x000fe4000f8efc3f */
[----:B------:R-:W-:Y:S02]  /*1e20*/  ULEA UR5, UR38, UR61, 0xb ;  /* 0x0000003d26057291 */ /* 0x000fe4000f8e583f */
[----:B------:R-:W-:Y:S02]  /*1e30*/  UIADD3 UR6, UR4, 0x2, URZ ;  /* 0x0000000204067890 */ /* 0x000fe4000fffe03f */
[----:B------:R-:W-:Y:S01]  /*1e40*/  UIADD3 UR7, UR5, 0x2, URZ ;  /* 0x0000000205077890 */ /* 0x000fe2000fffe03f */
[----:B------:R-:W-:Y:S02]  /*1e50*/  UMOV UR8, UR4 ;  /* 0x0000000400087c82 */ /* 0x000fe40008000000 */
[----:B------:R-:W-:Y:S01]  /*1e60*/  UMOV UR10, UR5 ;  /* 0x00000005000a7c82 */ /* 0x000fe20008000000 */
[----:B------:R-:W-:Y:S01]  /*1e70*/  IMAD.U32 R16, RZ, RZ, UR8 ;  /* 0x00000008ff107e24 */ /* 0x000fe2000f8e00ff */
[----:B------:R-:W-:Y:S01]  /*1e80*/  HGMMA.64x64x16.F32 R24, gdesc[UR8], RZ, !UPT, gsb0 ;  /* 0x00e00000081879f0 */ /* 0x000fe2000c0008ff */
[----:B------:R-:W-:Y:S01]  /*1e90*/  UMOV UR8, UR6 ;  /* 0x0000000600087c82 */ /* 0x000fe20008000000 */
[----:B------:R-:W-:Y:S01]  /*1ea0*/  UMOV UR9, 0x40000040 ;  /* 0x4000004000097882 */ /* 0x000fe20000000000 */
[----:B------:R-:W-:Y:S01]  /*1eb0*/  UMOV UR10, UR7 ;  /* 0x00000007000a7c82 */ /* 0x000fe20008000000 */
[----:B------:R-:W-:Y:S01]  /*1ec0*/  UMOV UR11, 0x40000040 ;  /* 0x40000040000b7882 */ /* 0x000fe20000000000 */
[----:B------:R-:W-:Y:S01]  /*1ed0*/  UIADD3 UR6, UR4, 0x4, URZ ;  /* 0x0000000404067890 */ /* 0x000fe2000fffe03f */
[----:B------:R-:W-:Y:S01]  /*1ee0*/  IMAD.U32 R14, RZ, RZ, UR8 ;  /* 0x00000008ff0e7e24 */ /* 0x000fe2000f8e00ff */
[----:B------:R-:W-:Y:S01]  /*1ef0*/  UIADD3 UR7, UR5, 0x4, URZ ;  /* 0x0000000405077890 */ /* 0x000fe2000fffe03f */
[----:B------:R-:W-:Y:S01]  /*1f00*/  MOV R15, UR9 ;  /* 0x00000009000f7c02 */ /* 0x000fe20008000f00 */
[----:B------:R-:W-:-:S02]  /*1f10*/  UIADD3 UR56, UR4, 0x404, URZ ;  /* 0x0000040404387890 */ /* 0x000fc4000fffe03f */
[----:B------:R-:W-:Y:S02]  /*1f20*/  UIADD3 UR58, UR5, 0x204, URZ ;  /* 0x00000204053a7890 */ /* 0x000fe4000fffe03f */
[----:B------:R-:W-:Y:S02]  /*1f30*/  UIADD3 UR52, UR4, 0x406, URZ ;  /* 0x0000040604347890 */ /* 0x000fe4000fffe03f */
[----:B------:R-:W-:Y:S02]  /*1f40*/  UIADD3 UR54, UR5, 0x206, URZ ;  /* 0x0000020605367890 */ /* 0x000fe4000fffe03f */
[----:B------:R-:W-:Y:S02]  /*1f50*/  UIADD3 UR12, UR4, 0x802, URZ ;  /* 0x00000802040c7890 */ /* 0x000fe4000fffe03f */
[----:B------:R-:W-:Y:S01]  /*1f60*/  UIADD3 UR14, UR5, 0x402, URZ ;  /* 0x00000402050e7890 */ /* 0x000fe2000fffe03f */
[----:B------:R-:W-:Y:S01]  /*1f70*/  UMOV UR13, 0x40000040 ;  /* 0x40000040000d7882 */ /* 0x000fe20000000000 */
[----:B------:R-:W-:Y:S01]  /*1f80*/  UMOV UR15, 0x40000040 ;  /* 0x40000040000f7882 */ /* 0x000fe20000000000 */
[----:B------:R-:W-:-:S02]  /*1f90*/  UIADD3 UR16, UR4, 0x804, URZ ;  /* 0x0000080404107890 */ /* 0x000fc4000fffe03f */
[----:B------:R-:W-:Y:S01]  /*1fa0*/  UIADD3 UR18, UR5, 0x404, URZ ;  /* 0x0000040405127890 */ /* 0x000fe2000fffe03f */
[----:B------:R-:W-:Y:S01]  /*1fb0*/  UMOV UR17, 0x40000040 ;  /* 0x4000004000117882 */ /* 0x000fe20000000000 */
[----:B------:R-:W-:Y:S01]  /*1fc0*/  UMOV UR19, 0x40000040 ;  /* 0x4000004000137882 */ /* 0x000fe20000000000 */
[----:B------:R-:W-:Y:S02]  /*1fd0*/  UIADD3 UR20, UR4, 0x806, URZ ;  /* 0x0000080604147890 */ /* 0x000fe4000fffe03f */
[----:B------:R-:W-:Y:S01]  /*1fe0*/  UIADD3 UR22, UR5, 0x406, URZ ;  /* 0x0000040605167890 */ /* 0x000fe2000fffe03f */
[----:B------:R-:W-:Y:S01]  /*1ff0*/  UMOV UR21, 0x40000040 ;  /* 0x4000004000157882 */ /* 0x000fe20000000000 */
[----:B------:R-:W-:Y:S01]  /*2000*/  UMOV UR23, 0x40000040 ;  /* 0x4000004000177882 */ /* 0x000fe20000000000 */
        /* <DEDUP_REMOVED lines=16> */
[----:B------:R-:W-:-:S02]  /*2110*/  WARPGROUP.DEPBAR.LE gsb0, 0x0 ;  /* 0x00008000000079c5 */ /* 0x000fc40000010000 */
[----:B------:R-:W-:-:S06]  /*2120*/  WARPGROUP.ARRIVE ;  /* 0x00000000000079c5 */ /* 0x000fcc0000000000 */
[----:B------:R-:W-:Y:S01]  /*2130*/  HGMMA.64x64x16.F32 R24, gdesc[UR8], R24, gsb0 ;  /* 0x00e00000081879f0 */ /* 0x000fe20008000818 */
[----:B------:R-:W-:Y:S01]  /*2140*/  UMOV UR8, UR6 ;  /* 0x0000000600087c82 */ /* 0x000fe20008000000 */
[----:B------:R-:W-:Y:S01]  /*2150*/  UMOV UR9, 0x40000040 ;  /* 0x4000004000097882 */ /* 0x000fe20000000000 */
[----:B------:R-:W-:Y:S01]  /*2160*/  UMOV UR10, UR7 ;  /* 0x00000007000a7c82 */ /* 0x000fe20008000000 */
[----:B------:R-:W-:Y:S01]  /*2170*/  UMOV UR11, 0x40000040 ;  /* 0x40000040000b7882 */ /* 0x000fe20000000000 */
[----:B------:R-:W-:Y:S01]  /*2180*/  UIADD3 UR6, UR4, 0x6, URZ ;  /* 0x0000000604067890 */ /* 0x000fe2000fffe03f */
[----:B------:R-:W-:Y:S01]  /*2190*/  IMAD.U32 R12, RZ, RZ, UR8 ;  /* 0x00000008ff0c7e24 */ /* 0x000fe2000f8e00ff */
[----:B------:R-:W-:Y:S01]  /*21a0*/  UIADD3 UR7, UR5, 0x6, URZ ;  /* 0x0000000605077890 */ /* 0x000fe2000fffe03f */
[----:B------:R-:W-:Y:S01]  /*21b0*/  IMAD.U32 R13, RZ, RZ, UR9 ;  /* 0x00000009ff0d7e24 */ /* 0x000fe2000f8e00ff */
[----:B------:R-:W-:Y:S02]  /*21c0*/  WARPGROUP.DEPBAR.LE gsb0, 0x0 ;  /* 0x00008000000079c5 */ /* 0x000fe40000010000 */
        /* <DEDUP_REMOVED lines=28> */
[----:B------:R-:W-:Y:S01]  /*2390*/  MOV R6, UR8 ;  /* 0x0000000800067c02 */ /* 0x000fe20008000f00 */
[----:B------:R-:W-:Y:S01]  /*23a0*/  IMAD.U32 R7, RZ, RZ, UR9 ;  /* 0x00000009ff077e24 */ /* 0x000fe2000f8e00ff */
[----:B------:R-:W-:Y:S02]  /*23b0*/  WARPGROUP.DEPBAR.LE gsb0, 0x0 ;  /* 0x00008000000079c5 */ /* 0x000fe40000010000 */
[----:B------:R-:W-:-:S06]  /*23c0*/  WARPGROUP.ARRIVE ;  /* 0x00000000000079c5 */ /* 0x000fcc0000000000 */
[----:B------:R-:W-:Y:S01]  /*23d0*/  HGMMA.64x64x16.F32 R24, gdesc[UR8], R24, gsb0 ;  /* 0x00e00000081879f0 */ /* 0x000fe20008000818 */
[----:B------:R-:W-:Y:S02]  /*23e0*/  UIADD3 UR8, UR4, 0x800, URZ ;  /* 0x0000080004087890 */ /* 0x000fe4000fffe03f */
[----:B------:R-:W-:Y:S01]  /*23f0*/  UIADD3 UR10, UR5, 0x400, URZ ;  /* 0x00000400050a7890 */ /* 0x000fe2000fffe03f */
[----:B------:R-:W-:Y:S01]  /*2400*/  UMOV UR9, 0x40000040 ;  /* 0x4000004000097882 */ /* 0x000fe20000000000 */
[----:B------:R-:W-:Y:S01]  /*2410*/  UMOV UR11, 0x40000040 ;  /* 0x40000040000b7882 */ /* 0x000fe20000000000 */
[----:B------:R-:W-:Y:S02]  /*2420*/  WARPGROUP.DEPBAR.LE gsb0, 0x0 ;  /* 0x00008000000079c5 */ /* 0x000fe40000010000 */
[----:B------:R-:W-:-:S06]  /*2430*/  WARPGROUP.ARRIVE ;  /* 0x00000000000079c5 */ /* 0x000fcc0000000000 */
[----:B------:R-:W-:Y:S03]  /*2440*/  HGMMA.64x64x16.F32 R24, gdesc[UR56], R24, gsb0 ;  /* 0x00e00000381879f0 */ /* 0x000fe60008000818 */
        /* <DEDUP_REMOVED lines=28> */
[----:B------:R-:W-:Y:S05]  /*2610*/  @!P0 BRA `(.L_x_999) ;  /* 0x0000000000048947 */ /* 0x000fea0003800000 */
[----:B------:R-:W-:Y:S01]  /*2620*/  BPT.TRAP 0x1 ;  /* 0x000000040000795c */ /* 0x000fe20000300000 */
.L_x_999:
[----:B------:R-:W-:Y:S01]  /*2630*/  R2UR UR4, R22 ;  /* 0x00000000160472ca */ /* 0x000fe200000e0000 */
[----:B------:R-:W2:Y:S01]  /*2640*/  S2UR UR10, SR_CgaCtaId ;  /* 0x00000000000a79c3 */ /* 0x000ea20000008800 */
[----:B01----:R-:W-:Y:S01]  /*2650*/  VIADD R0, R200, UR60 ;  /* 0x0000003cc8007c36 */ /* 0x003fe20008000000 */
[----:B------:R-:W-:Y:S01]  /*2660*/  ULDC UR5, c[0x0][0x9d8] ;  /* 0x0002760000057ab9 */ /* 0x000fe20000000800 */
[----:B------:R-:W-:Y:S02]  /*2670*/  IMAD.MOV.U32 R5, RZ, RZ, -0x40 ;  /* 0xffffffc0ff057424 */ /* 0x000fe400078e00ff */
[----:B------:R-:W-:Y:S01]  /*2680*/  FMUL.FTZ R31, R31, UR5 ;  /* 0x000000051f1f7c20 */ /* 0x000fe20008410000 */
[----:B------:R-:W-:Y:S01]  /*2690*/  IMAD.MOV.U32 R2, RZ, RZ, R0 ;  /* 0x000000ffff027224 */ /* 0x000fe200078e0000 */
[----:B------:R-:W-:Y:S01]  /*26a0*/  UISETP.NE.AND UP0, UPT, UR43, URZ, UPT ;  /* 0x0000003f2b00728c */ /* 0x000fe2000bf05270 */
[----:B------:R-:W-:Y:S01]  /*26b0*/  FMUL.FTZ R24, R24, UR5 ;  /* 0x0000000518187c20 */ /* 0x000fe20008410000 */
[----:B------:R-:W0:Y:S01]  /*26c0*/  LDC R154, c[0x0][0x2f0] ;  /* 0x0000bc00ff9a7b82 */ /* 0x000e220000000800 */
[----:B------:R1:W3:Y:S01]  /*26d0*/  MUFU.TANH R20, R31 ;  /* 0x0000001f00147308 */ /* 0x0002e20000002400 */
[----:B------:R-:W-:Y:S01]  /*26e0*/  FMUL.FTZ R25, R25, UR5 ;  /* 0x0000000519197c20 */ /* 0x000fe20008410000 */
[----:B------:R-:W-:Y:S01]  /*26f0*/  FMUL.FTZ R27, R27, UR5 ;  /* 0x000000051b1b7c20 */ /* 0x000fe20008410000 */
[----:B------:R-:W-:Y:S01]  /*2700*/  UISETP.NE.AND UP1, UPT, UR4, URZ, UPT ;  /* 0x0000003f0400728c */ /* 0x000fe2000bf25270 */
[----:B------:R-:W-:Y:S01]  /*2710*/  R2UR UR4, R3 ;  /* 0x00000000030472ca */ /* 0x000fe200000e0000 */
[----:B------:R-:W-:Y:S01]  /*2720*/  FMUL.FTZ R28, R28, UR5 ;  /* 0x000000051c1c7c20 */ /* 0x000fe20008410000 */
[----:B------:R-:W-:Y:S01]  /*2730*/  FMUL.FTZ R29, R29, UR5 ;  /* 0x000000051d1d7c20 */ /* 0x000fe20008410000 */
[----:B------:R-:W4:Y:S01]  /*2740*/  LDC R153, c[0x0][0x288] ;  /* 0x0000a200ff997b82 */ /* 0x000f220000000800 */
[----:B------:R-:W-:Y:S01]  /*2750*/  FMUL.FTZ R32, R32, UR5 ;  /* 0x0000000520207c20 */ /* 0x000fe20008410000 */
[----:B------:R-:W-:Y:S01]  /*2760*/  PLOP3.LUT P1, PT, PT, PT, UP1, 0x80, 0x0 ;  /* 0x000000000000781c */ /* 0x000fe20003f2f018 */
[----:B-1----:R-:W-:Y:S01]  /*2770*/  IMAD R31, R102, R5, 0x40 ;  /* 0x00000040661f7424 */ /* 0x002fe200078e0205 */
[----:B------:R-:W-:Y:S01]  /*2780*/  PLOP3.LUT P2, PT, PT, PT, UP1, 0x80, 0x0 ;  /* 0x000000000000781c */ /* 0x000fe20003f4f018 */
[----:B------:R-:W-:Y:S01]  /*2790*/  FMUL.FTZ R33, R33, UR5 ;  /* 0x0000000521217c20 */ /* 0x000fe20008410000 */
[----:B------:R-:W-:Y:S01]  /*27a0*/  FMUL.FTZ R35, R35, UR5 ;  /* 0x0000000523237c20 */ /* 0x000fe20008410000 */
[----:B------:R-:W-:Y:S01]  /*27b0*/  @UP1 ULDC UR6, c[0x0][0x44c] ;  /* 0x0001130000061ab9 */ /* 0x000fe20000000800 */
[----:B------:R-:W-:Y:S01]  /*27c0*/  @UP1 ULDC UR7, c[0x0][0x450] ;  /* 0x0001140000071ab9 */ /* 0x000fe20000000800 */
[----:B------:R-:W-:Y:S01]  /*27d0*/  FMUL.FTZ R36, R36, UR5 ;  /* 0x0000000524247c20 */ /* 0x000fe20008410000 */
[----:B------:R-:W-:Y:S01]  /*27e0*/  UIADD3 UR4, UR4, 0x30840, URZ ;  /* 0x0003084004047890 */ /* 0x000fe2000fffe03f */
[----:B------:R-:W-:Y:S01]  /*27f0*/  FMUL.FTZ R37, R37, UR5 ;  /* 0x0000000525257c20 */ /* 0x000fe20008410000 */
[----:B------:R-:W-:Y:S01]  /*2800*/  FMUL.FTZ R38, R38, UR5 ;  /* 0x0000000526267c20 */ /* 0x000fe20008410000 */
[----:B------:R-:W-:Y:S01]  /*2810*/  FMUL.FTZ R40, R40, UR5 ;  /* 0x0000000528287c20 */ /* 0x000fe20008410000 */
[----:B--2---:R-:W-:Y:S01]  /*2820*/  UPRMT UR4, UR10, 0x654, UR4 ;  /* 0x000006540a047896 */ /* 0x004fe20008000004 */
[----:B------:R-:W-:-:S04]  /*2830*/  @P1 IMAD.HI.U32 R3, R0, UR6, RZ ;  /* 0x0000000600031c27 */ /* 0x000fc8000f8e00ff */
[----:B------:R-:W-:Y:S01]  /*2840*/  FMUL.FTZ R41, R41, UR5 ;  /* 0x0000000529297c20 */ /* 0x000fe20008410000 */
[----:B------:R-:W-:Y:S01]  /*2850*/  FMUL.FTZ R42, R42, UR5 ;  /* 0x000000052a2a7c20 */ /* 0x000fe20008410000 */
[----:B------:R-:W-:Y:S01]  /*2860*/  FMUL.FTZ R43, R43, UR5 ;  /* 0x000000052b2b7c20 */ /* 0x000fe20008410000 */
[----:B------:R-:W-:Y:S01]  /*2870*/  VIADD R0, R31, 0x1 ;  /* 0x000000011f007836 */ /* 0x000fe20000000000 */
[----:B------:R-:W-:Y:S01]  /*2880*/  @P2 SHF.R.U32.HI R2, RZ, UR7, R3 ;  /* 0x00000007ff022c19 */ /* 0x000fe20008011603 */
[----:B------:R-:W-:Y:S01]  /*2890*/  FMUL.FTZ R44, R44, UR5 ;  /* 0x000000052c2c7c20 */ /* 0x000fe20008410000 */
[----:B------:R-:W-:Y:S01]  /*28a0*/  FMUL.FTZ R45, R45, UR5 ;  /* 0x000000052d2d7c20 */ /* 0x000fe20008410000 */
[----:B------:R-:W-:Y:S01]  /*28b0*/  FMUL.FTZ R46, R46, UR5 ;  /* 0x000000052e2e7c20 */ /* 0x000fe20008410000 */
[----:B------:R-:W-:Y:S01]  /*28c0*/  FMUL.FTZ R47, R47, UR5 ;  /* 0x000000052f2f7c20 */ /* 0x000fe20008410000 */
[----:B------:R-:W1:Y:S01]  /*28d0*/  SHFL.IDX PT, R5, R2, RZ, 0x1c1f ;  /* 0x001c1fff02057589 */ /* 0x000e6200000e0000 */
[----:B------:R-:W-:Y:S01]  /*28e0*/  FMUL.FTZ R48, R48, UR5 ;  /* 0x0000000530307c20 */ /* 0x000fe20008410000 */
[----:B------:R-:W-:Y:S01]  /*28f0*/  FMUL.FTZ R49, R49, UR5 ;  /* 0x0000000531317c20 */ /* 0x000fe20008410000 */
[----:B------:R-:W-:Y:S01]  /*2900*/  FMUL.FTZ R50, R50, UR5 ;  /* 0x0000000532327c20 */ /* 0x000fe20008410000 */
[----:B------:R-:W-:Y:S01]  /*2910*/  FMUL.FTZ R51, R51, UR5 ;  /* 0x0000000533337c20 */ /* 0x000fe20008410000 */
[----:B------:R-:W-:Y:S01]  /*2920*/  FMUL.FTZ R52, R52, UR5 ;  /* 0x0000000534347c20 */ /* 0x000fe20008410000 */
[----:B------:R-:W-:Y:S01]  /*2930*/  FMUL.FTZ R53, R53, UR5 ;  /* 0x0000000535357c20 */ /* 0x000fe20008410000 */
[----:B------:R-:W-:Y:S01]  /*2940*/  FMUL.FTZ R54, R54, UR5 ;  /* 0x0000000536367c20 */ /* 0x000fe20008410000 */
[----:B------:R-:W-:Y:S01]  /*2950*/  FMUL.FTZ R55, R55, UR5 ;  /* 0x0000000537377c20 */ /* 0x000fe20008410000 */
[----:B------:R-:W-:Y:S01]  /*2960*/  IMAD R3, R19, -0x2, R0 ;  /* 0xfffffffe13037824 */ /* 0x000fe200078e0200 */
[----:B------:R-:W-:Y:S01]  /*2970*/  PLOP3.LUT P1, PT, PT, PT, UP0, 0x40, 0x0 ;  /* 0x000000000000781c */ /* 0x000fe20003f2e808 */
[----:B------:R-:W2:Y:S01]  /*2980*/  MUFU.TANH R24, R24 ;  /* 0x0000001800187308 */ /* 0x000ea20000002400 */
[----:B------:R-:W-:Y:S01]  /*2990*/  ULDC UR7, c[0x0][0x9dc] ;  /* 0x0002770000077ab9 */ /* 0x000fe20000000800 */
[----:B0-----:R-:W-:-:S02]  /*29a0*/  IMAD R4, R154, UR42, R3 ;  /* 0x0000002a9a047c24 */ /* 0x001fc4000f8e0203 */
[----:B------:R-:W-:Y:S01]  /*29b0*/  FMUL.FTZ R26, R26, UR5 ;  /* 0x000000051a1a7c20 */ /* 0x000fe20008410000 */
[----:B------:R-:W-:Y:S01]  /*29c0*/  SYNCS.ARRIVE.TRANS64.RED.A1T0 RZ, [UR4], RZ ;  /* 0x000000ffffff79a7 */ /* 0x000fe20008100404 */
[----:B------:R-:W-:Y:S01]  /*29d0*/  FMUL.FTZ R34, R34, UR5 ;  /* 0x0000000522227c20 */ /* 0x000fe20008410000 */
[----:B------:R-:W-:Y:S01]  /*29e0*/  ULOP3.LUT UR4, URZ, UR7, URZ, 0x33, !UPT ;  /* 0x000000073f047292 */ /* 0x000fe2000f8e333f */
[----:B------:R-:W-:Y:S01]  /*29f0*/  FMUL.FTZ R39, R39, UR5 ;  /* 0x0000000527277c20 */ /* 0x000fe20008410000 */
[----:B------:R-:W0:Y:S01]  /*2a00*/  MUFU.TANH R25, R25 ;  /* 0x0000001900197308 */ /* 0x000e220000002400 */
[----:B------:R-:W-:Y:S01]  /*2a10*/  IMAD R0, R154, UR42, R31 ;  /* 0x0000002a9a007c24 */ /* 0x000fe2000f8e021f */
[----:B------:R-:W-:Y:S01]  /*2a20*/  ULDC UR6, c[0x0][0x9e0] ;  /* 0x0002780000067ab9 */ /* 0x000fe20000000800 */
[----:B----4-:R-:W-:Y:S02]  /*2a30*/  IMAD.IADD R4, R4, 0x1, -R153 ;  /* 0x0000000104047824 */ /* 0x010fe400078e0a99 */
[----:B------:R-:W-:-:S02]  /*2a40*/  FMUL.FTZ R30, R30, UR5 ;  /* 0x000000051e1e7c20 */ /* 0x000fc40008410000 */
[----:B------:R-:W-:Y:S01]  /*2a50*/  VIADD R57, R4, UR4 ;  /* 0x0000000404397c36 */ /* 0x000fe20008000000 */
[----:B------:R-:W4:Y:S03]  /*2a60*/  MUFU.TANH R27, R27 ;  /* 0x0000001b001b7308 */ /* 0x000f260000002400 */
[----:B-1----:R-:W-:-:S05]  /*2a70*/  IMAD.IADD R3, R57, 0x1, R5 ;  /* 0x0000000139037824 */ /* 0x002fca00078e0205 */
[----:B------:R-:W1:Y:S08]  /*2a80*/  MUFU.TANH R28, R28 ;  /* 0x0000001c001c7308 */ /* 0x000e700000002400 */
[----:B------:R-:W0:Y:S08]  /*2a90*/  MUFU.TANH R29, R29 ;  /* 0x0000001d001d7308 */ /* 0x000e300000002400 */
        /* <DEDUP_REMOVED lines=23> */
[----:B------:R5:W0:Y:S08]  /*2c10*/  MUFU.TANH R21, R34 ;  /* 0x0000002200157308 */ /* 0x000a300000002400 */
[----:B------:R3:W0:Y:S01]  /*2c20*/  MUFU.TANH R26, R39 ;  /* 0x00000027001a7308 */ /* 0x0006220000002400 */
[----:B-----5:R-:W-:-:S07]  /*2c30*/  IMAD R34, R19, -0x2, R0 ;  /* 0xfffffffe13227824 */ /* 0x020fce00078e0200 */
[----:B------:R5:W0:Y:S01]  /*2c40*/  MUFU.TANH R18, R30 ;  /* 0x0000001e00127308 */ /* 0x000a220000002400 */
[----:B---3--:R-:W-:-:S04]  /*2c50*/  IADD3 R39, R4, UR6, RZ ;  /* 0x0000000604277c10 */ /* 0x008fc8000fffe0ff */
[----:B------:R-:W-:Y:S02]  /*2c60*/  VIADDMNMX R0, R5, R39, R34, PT ;  /* 0x0000002705007246 */ /* 0x000fe40003800122 */
[----:B-----5:R-:W-:Y:S01]  /*2c70*/  LEA R30, R102, 0xffffffc0, 0x6 ;  /* 0xffffffc0661e7811 */ /* 0x020fe200078e30ff */
[----:B-12-4-:R-:W-:Y:S06]  /*2c80*/  @P1 BRA `(.L_x_1000) ;  /* 0x0000000000641947 */ /* 0x016fec0003800000 */
[----:B------:R-:W-:Y:S01]  /*2c90*/  IMAD R4, R154, UR42, R5 ;  /* 0x0000002a9a047c24 */ /* 0x000fe2000f8e0205 */
[----:B------:R-:W-:Y:S03]  /*2ca0*/  BSSY B0, `(.L_x_1001) ;  /* 0x0000013000007945 */ /* 0x000fe60003800000 */
[----:B------:R-:W-:-:S05]  /*2cb0*/  IMAD.IADD R5, R4, 0x1, -R153 ;  /* 0x0000000104057824 */ /* 0x000fca00078e0a99 */
[----:B------:R-:W-:-:S13]  /*2cc0*/  ISETP.GT.AND P1, PT, R5, -0x1, PT ;  /* 0xffffffff0500780c */ /* 0x000fda0003f24270 */
[----:B------:R-:W-:Y:S05]  /*2cd0*/  @P1 BRA `(.L_x_1002) ;  /* 0x0000000000241947 */ /* 0x000fea0003800000 */
[----:B------:R-:W-:Y:S01]  /*2ce0*/  ULDC UR4, c[0x0][0x9e4] ;  /* 0x0002790000047ab9 */ /* 0x000fe20000000800 */
[----:B------:R-:W-:Y:S01]  /*2cf0*/  LOP3.LUT R5, RZ, R5, RZ, 0x33, !PT ;  /* 0x00000005ff057212 */ /* 0x000fe200078e33ff */
[----:B------:R-:W-:-:S05]  /*2d00*/  IMAD.U32 R59, RZ, RZ, UR4 ;  /* 0x00000004ff3b7e24 */ /* 0x000fca000f8e00ff */
[----:B------:R-:W-:-:S13]  /*2d10*/  ISETP.NE.AND P1, PT, R59, 0x1, PT ;  /* 0x000000013b00780c */ /* 0x000fda0003f25270 */
[----:B------:R-:W1:Y:S02]  /*2d20*/  @P1 LDC.64 R60, c[0x0][0x9e8] ;  /* 0x00027a00ff3c1b82 */ /* 0x000e640000000a00 */
[----:B-1----:R-:W-:-:S05]  /*2d30*/  @P1 IMAD.HI.U32 R4, R5, R60, RZ ;  /* 0x0000003c05041227 */ /* 0x002fca00078e00ff */
[----:B------:R-:W-:-:S04]  /*2d40*/  @P1 SHF.R.U32.HI R5, RZ, R61, R4 ;  /* 0x0000003dff051219 */ /* 0x000fc80000011604 */
[----:B------:R-:W-:Y:S01]  /*2d50*/  LOP3.LUT R5, RZ, R5, RZ, 0x33, !PT ;  /* 0x00000005ff057212 */ /* 0x000fe200078e33ff */
[----:B------:R-:W-:Y:S06]  /*2d60*/  BRA `(.L_x_1003) ;  /* 0x0000000000187947 */ /* 0x000fec0003800000 */
.L_x_1002:
[----:B------:R-:W-:Y:S02]  /*2d70*/  ULDC UR4, c[0x0][0x9e4] ;  /* 0x0002790000047ab9 */ /* 0x000fe40000000800 */
[----:B------:R-:W-:-:S05]  /*2d80*/  IMAD.U32 R59, RZ, RZ, UR4 ;  /* 0x00000004ff3b7e24 */ /* 0x000fca000f8e00ff */
[----:B------:R-:W-:-:S13]  /*2d90*/  ISETP.NE.AND P1, PT, R59, 0x1, PT ;  /* 0x000000013b00780c */ /* 0x000fda0003f25270 */
[----:B------:R-:W1:Y:S02]  /*2da0*/  @P1 LDC.64 R60, c[0x0][0x9e8] ;  /* 0x00027a00ff3c1b82 */ /* 0x000e640000000a00 */
[----:B-1----:R-:W-:-:S05]  /*2db0*/  @P1 IMAD.HI.U32 R4, R5, R60, RZ ;  /* 0x0000003c05041227 */ /* 0x002fca00078e00ff */
[----:B------:R-:W-:-:S07]  /*2dc0*/  @P1 SHF.R.U32.HI R5, RZ, R61, R4 ;  /* 0x0000003dff051219 */ /* 0x000fce0000011604 */
.L_x_1003:
[----:B------:R-:W-:Y:S05]  /*2dd0*/  BSYNC B0 ;  /* 0x0000000000007941 */ /* 0x000fea0003800000 */
.L_x_1001:
[----:B------:R-:W-:-:S04]  /*2de0*/  IMAD R4, R5, R59, -R30 ;  /* 0x0000003b05047224 */ /* 0x000fc800078e0a1e */
[----:B------:R-:W-:-:S05]  /*2df0*/  IMAD R4, R19, -0x2, R4 ;  /* 0xfffffffe13047824 */ /* 0x000fca00078e0204 */
[----:B------:R-:W-:Y:S02]  /*2e00*/  VIADDMNMX R0, R4, R59, R0, PT ;  /* 0x0000003b04007246 */ /* 0x000fe40003800100 */
[----:B------:R-:W-:-:S07]  /*2e10*/  VIMNMX R3, R3, R4, !PT ;  /* 0x0000000403037248 */ /* 0x000fce0007fe0100 */
.L_x_1000:
[C---:B------:R-:W-:Y:S01]  /*2e20*/  ISETP.GE.AND P2, PT, R31.reuse, 0x9, PT ;  /* 0x000000091f00780c */ /* 0x040fe20003f46270 */
[----:B------:R-:W1:Y:S01]  /*2e30*/  SHFL.IDX PT, R2, R2, 0x1, 0x1c1f ;  /* 0x003c1f0002027f89 */ /* 0x000e6200000e0000 */
[----:B------:R-:W-:Y:S01]  /*2e40*/  ISETP.GE.AND P1, PT, R31, 0x2, PT ;  /* 0x000000021f00780c */ /* 0x000fe20003f26270 */
[----:B------:R-:W-:Y:S01]  /*2e50*/  UISETP.NE.AND UP0, UPT, UR43, URZ, UPT ;  /* 0x0000003f2b00728c */ /* 0x000fe2000bf05270 */
[C---:B------:R-:W-:Y:S02]  /*2e60*/  ISETP.GT.AND P3, PT, R3.reuse, 0x8, !P2 ;  /* 0x000000080300780c */ /* 0x040fe40005764270 */
[----:B------:R-:W-:Y:S02]  /*2e70*/  ISETP.GT.AND P4, PT, R3, 0x1, !P1 ;  /* 0x000000010300780c */ /* 0x000fe40004f84270 */
[----:B------:R-:W-:Y:S02]  /*2e80*/  ISETP.LT.OR P3, PT, R0, 0x9, P3 ;  /* 0x000000090000780c */ /* 0x000fe40001f61670 */
[----:B------:R-:W-:-:S02]  /*2e90*/  ISETP.GE.AND P5, PT, R31, 0x11, PT ;  /* 0x000000111f00780c */ /* 0x000fc40003fa6270 */
[----:B------:R-:W-:Y:S02]  /*2ea0*/  FSEL R61, R28, -INF , !P3 ;  /* 0xff8000001c3d7808 */ /* 0x000fe40005800000 */
[----:B------:R-:W-:Y:S02]  /*2eb0*/  ISETP.LT.OR P4, PT, R0, 0x2, P4 ;  /* 0x000000020000780c */ /* 0x000fe40002781670 */
[----:B------:R-:W-:Y:S02]  /*2ec0*/  ISETP.GT.AND P3, PT, R3, 0x10, !P5 ;  /* 0x000000100300780c */ /* 0x000fe40006f64270 */
[----:B------:R-:W-:Y:S02]  /*2ed0*/  ISETP.GE.AND P6, PT, R31, 0xa, PT ;  /* 0x0000000a1f00780c */ /* 0x000fe40003fc6270 */
[----:B0-----:R-:W-:Y:S02]  /*2ee0*/  FSEL R59, R25, -INF , !P4 ;  /* 0xff800000193b7808 */ /* 0x001fe40006000000 */
[----:B------:R-:W-:-:S02]  /*2ef0*/  P2R R60, PR, RZ, 0x20 ;  /* 0x00000020ff3c7803 */ /* 0x000fc40000000000 */
[----:B------:R-:W-:Y:S02]  /*2f00*/  ISETP.LT.OR P3, PT, R0, 0x11, P3 ;  /* 0x000000110000780c */ /* 0x000fe40001f61670 */
[----:B------:R-:W-:Y:S02]  /*2f10*/  ISETP.GT.AND P4, PT, R3, 0x9, !P6 ;  /* 0x000000090300780c */ /* 0x000fe40007784270 */
[----:B------:R-:W-:Y:S02]  /*2f20*/  ISETP.GE.AND P5, PT, R31, 0x12, PT ;  /* 0x000000121f00780c */ /* 0x000fe40003fa6270 */
[----:B------:R-:W-:Y:S02]  /*2f30*/  FSEL R65, R32, -INF , !P3 ;  /* 0xff80000020417808 */ /* 0x000fe40005800000 */
[----:B------:R-:W-:Y:S02]  /*2f40*/  ISETP.LT.OR P4, PT, R0, 0xa, P4 ;  /* 0x0000000a0000780c */ /* 0x000fe40002781670 */
[----:B------:R-:W-:-:S02]  /*2f50*/  ISETP.GT.AND P3, PT, R3, 0x11, !P5 ;  /* 0x000000110300780c */ /* 0x000fc40006f64270 */
[----:B------:R-:W-:Y:S02]  /*2f60*/  FSEL R63, R29, -INF , !P4 ;  /* 0xff8000001d3f7808 */ /* 0x000fe40006000000 */
[----:B------:R-:W-:Y:S02]  /*2f70*/  ISETP.LT.OR P3, PT, R0, 0x12, P3 ;  /* 0x000000120000780c */ /* 0x000fe40001f61670 */
[----:B------:R-:W-:Y:S02]  /*2f80*/  ISETP.GE.AND P4, PT, R31, 0x19, PT ;  /* 0x000000191f00780c */ /* 0x000fe40003f86270 */
[----:B------:R-:W-:Y:S02]  /*2f90*/  FSEL R67, R33, -INF , !P3 ;  /* 0xff80000021437808 */ /* 0x000fe40005800000 */
[----:B------:R-:W-:Y:S02]  /*2fa0*/  ISETP.GT.AND P3, PT, R3, 0x18, !P4 ;  /* 0x000000180300780c */ /* 0x000fe40006764270 */
[----:B------:R-:W-:-:S02]  /*2fb0*/  P2R R33, PR, RZ, 0x10 ;  /* 0x00000010ff217803 */ /* 0x000fc40000000000 */
[----:B------:R-:W-:Y:S02]  /*2fc0*/  ISETP.LT.OR P3, PT, R0, 0x19, P3 ;  /* 0x000000190000780c */ /* 0x000fe40001f61670 */
[----:B------:R-:W-:Y:S02]  /*2fd0*/  ISETP.GE.AND P4, PT, R31, 0x1a, PT ;  /* 0x0000001a1f00780c */ /* 0x000fe40003f86270 */
[----:B------:R-:W-:Y:S02]  /*2fe0*/  FSEL R69, R36, -INF , !P3 ;  /* 0xff80000024457808 */ /* 0x000fe40005800000 */
[----:B------:R-:W-:Y:S02]  /*2ff0*/  ISETP.GT.AND P3, PT, R3, 0x19, !P4 ;  /* 0x000000190300780c */ /* 0x000fe40006764270 */
[----:B------:R-:W-:Y:S02]  /*3000*/  P2R R36, PR, RZ, 0x10 ;  /* 0x00000010ff247803 */ /* 0x000fe40000000000 */
[----:B------:R-:W-:-:S02]  /*3010*/  ISETP.LT.OR P3, PT, R0, 0x1a, P3 ;  /* 0x0000001a0000780c */ /* 0x000fc40001f61670 */
[----:B------:R-:W-:Y:S02]  /*3020*/  ISETP.GE.AND P4, PT, R31, 0x21, PT ;  /* 0x000000211f00780c */ /* 0x000fe40003f86270 */
[----:B------:R-:W-:Y:S02]  /*3030*/  FSEL R71, R37, -INF , !P3 ;  /* 0xff80000025477808 */ /* 0x000fe40005800000 */
[----:B------:R-:W-:Y:S02]  /*3040*/  ISETP.GT.AND P3, PT, R3, 0x20, !P4 ;  /* 0x000000200300780c */ /* 0x000fe40006764270 */
[----:B------:R-:W-:Y:S02]  /*3050*/  P2R R62, PR, RZ, 0x10 ;  /* 0x00000010ff3e7803 */ /* 0x000fe40000000000 */
[----:B------:R-:W-:Y:S02]  /*3060*/  ISETP.LT.OR P3, PT, R0, 0x21, P3 ;  /* 0x000000210000780c */ /* 0x000fe40001f61670 */
[----:B------:R-:W-:-:S02]  /*3070*/  ISETP.GE.AND P4, PT, R31, 0x22, PT ;  /* 0x000000221f00780c */ /* 0x000fc40003f86270 */
[----:B------:R-:W-:Y:S02]  /*3080*/  FSEL R73, R40, -INF , !P3 ;  /* 0xff80000028497808 */ /* 0x000fe40005800000 */
[----:B------:R-:W-:Y:S02]  /*3090*/  ISETP.GT.AND P3, PT, R3, 0x21, !P4 ;  /* 0x000000210300780c */ /* 0x000fe40006764270 */
[----:B------:R-:W-:Y:S02]  /*30a0*/  P2R R40, PR, RZ, 0x10 ;  /* 0x00000010ff287803 */ /* 0x000fe40000000000 */
[----:B------:R-:W-:Y:S02]  /*30b0*/  ISETP.LT.OR P3, PT, R0, 0x22, P3 ;  /* 0x000000220000780c */ /* 0x000fe40001f61670 */
[----:B------:R-:W-:Y:S02]  /*30c0*/  ISETP.GE.AND P4, PT, R31, 0x29, PT ;  /* 0x000000291f00780c */ /* 0x000fe40003f86270 */
[----:B------:R-:W-:-:S02]  /*30d0*/  FSEL R75, R41, -INF , !P3 ;  /* 0xff800000294b7808 */ /* 0x000fc40005800000 */
[----:B------:R-:W-:Y:S02]  /*30e0*/  ISETP.GT.AND P3, PT, R3, 0x28, !P4 ;  /* 0x000000280300780c */ /* 0x000fe40006764270 */
[----:B------:R-:W-:Y:S02]  /*30f0*/  P2R R41, PR, RZ, 0x10 ;  /* 0x00000010ff297803 */ /* 0x000fe40000000000 */
[----:B------:R-:W-:Y:S02]  /*3100*/  ISETP.LT.OR P3, PT, R0, 0x29, P3 ;  /* 0x000000290000780c */ /* 0x000fe40001f61670 */
[----:B------:R-:W-:Y:S02]  /*3110*/  ISETP.GE.AND P4, PT, R31, 0x2a, PT ;  /* 0x0000002a1f00780c */ /* 0x000fe40003f86270 */
[----:B------:R-:W-:Y:S02]  /*3120*/  FSEL R77, R44, -INF , !P3 ;  /* 0xff8000002c4d7808 */ /* 0x000fe40005800000 */
[----:B------:R-:W-:-:S02]  /*3130*/  ISETP.GT.AND P3, PT, R3, 0x29, !P4 ;  /* 0x000000290300780c */ /* 0x000fc40006764270 */
[----:B------:R-:W-:Y:S02]  /*3140*/  P2R R44, PR, RZ, 0x10 ;  /* 0x00000010ff2c7803 */ /* 0x000fe40000000000 */
[----:B------:R-:W-:Y:S02]  /*3150*/  ISETP.LT.OR P3, PT, R0, 0x2a, P3 ;  /* 0x0000002a0000780c */ /* 0x000fe40001f61670 */
[----:B------:R-:W-:Y:S02]  /*3160*/  P2R R32, PR, RZ, 0x20 ;  /* 0x00000020ff207803 */ /* 0x000fe40000000000 */
[----:B------:R-:W-:Y:S02]  /*3170*/  FSEL R79, R45, -INF , !P3 ;  /* 0xff8000002d4f7808 */ /* 0x000fe40005800000 */
[----:B------:R-:W-:Y:S02]  /*3180*/  ISETP.GE.AND P3, PT, R31, 0x31, PT ;  /* 0x000000311f00780c */ /* 0x000fe40003f66270 */
[----:B------:R-:W-:-:S02]  /*3190*/  P2R R58, PR, RZ, 0x40 ;  /* 0x00000040ff3a7803 */ /* 0x000fc40000000000 */
[----:B------:R-:W-:-:S04]  /*31a0*/  ISETP.GT.AND P4, PT, R3, 0x30, !P3 ;  /* 0x000000300300780c */ /* 0x000fc80005f84270 */
[----:B------:R-:W-:-:S04]  /*31b0*/  ISETP.LT.OR P4, PT, R0, 0x31, P4 ;  /* 0x000000310000780c */ /* 0x000fc80002781670 */
[----:B------:R-:W-:Y:S02]  /*31c0*/  FSEL R81, R48, -INF , !P4 ;  /* 0xff80000030517808 */ /* 0x000fe40006000000 */
[----:B------:R-:W-:-:S04]  /*31d0*/  ISETP.GE.AND P4, PT, R31, 0x32, PT ;  /* 0x000000321f00780c */ /* 0x000fc80003f86270 */
        /* <DEDUP_REMOVED lines=8> */
[----:B------:R-:W-:Y:S02]  /*3260*/  P2R R4, PR, RZ, 0x40 ;  /* 0x00000040ff047803 */ /* 0x000fe40000000000 */
[----:B------:R-:W-:-:S04]  /*3270*/  ISETP.GT.AND P6, PT, R3, RZ, !P6 ;  /* 0x000000ff0300720c */ /* 0x000fc800077c4270 */
[----:B------:R-:W-:-:S04]  /*3280*/  ISETP.LT.OR P6, PT, R0, 0x1, P6 ;  /* 0x000000010000780c */ /* 0x000fc800037c1670 */
[----:B------:R-:W-:Y:S02]  /*3290*/  FSEL R37, R24, -INF , !P6 ;  /* 0xff80000018257808 */ /* 0x000fe40007000000 */
[----:B------:R-:W-:-:S04]  /*32a0*/  ISETP.GE.AND P6, PT, R31, 0x3a, PT ;  /* 0x0000003a1f00780c */ /* 0x000fc80003fc6270 */
[----:B------:R-:W-:Y:S02]  /*32b0*/  P2R R31, PR, RZ, 0x40 ;  /* 0x00000040ff1f7803 */ /* 0x000fe40000000000 */
[----:B------:R-:W-:Y:S01]  /*32c0*/  ISETP.GT.AND P6, PT, R3, 0x39, !P6 ;  /* 0x000000390300780c */ /* 0x000fe200077c4270 */
[----:B-1----:R-:W-:-:S03]  /*32d0*/  IMAD.IADD R3, R57, 0x1, R2 ;  /* 0x0000000139037824 */ /* 0x002fc600078e0202 */
[----:B------:R-:W-:Y:S02]  /*32e0*/  ISETP.LT.OR P6, PT, R0, 0x3a, P6 ;  /* 0x0000003a0000780c */ /* 0x000fe400037c1670 */
[----:B------:R-:W-:Y:S02]  /*32f0*/  VIADDMNMX R0, R2, R39, R34, PT ;  /* 0x0000002702007246 */ /* 0x000fe40003800122 */
[----:B------:R-:W-:Y:S02]  /*3300*/  FSEL R53, R53, -INF , !P6 ;  /* 0xff80000035357808 */ /* 0x000fe40007000000 */
[----:B------:R-:W-:-:S13]  /*3310*/  PLOP3.LUT P6, PT, PT, PT, UP0, 0x40, 0x0 ;  /* 0x000000000000781c */ /* 0x000fda0003fce808 */
[----:B------:R-:W-:Y:S05]  /*3320*/  @P6 BRA `(.L_x_1004) ;  /* 0x0000000000646947 */ /* 0x000fea0003800000 */
[----:B------:R-:W-:Y:S01]  /*3330*/  IMAD R2, R154, UR42, R2 ;  /* 0x0000002a9a027c24 */ /* 0x000fe2000f8e0202 */
[----:B------:R-:W-:Y:S04]  /*3340*/  BSSY B0, `(.L_x_1005) ;  /* 0x0000013000007945 */ /* 0x000fe80003800000 */
[----:B------:R-:W-:-:S04]  /*3350*/  IADD3 R5, R2, -R153, RZ ;  /* 0x8000009902057210 */ /* 0x000fc80007ffe0ff */
[----:B------:R-:W-:-:S13]  /*3360*/  ISETP.GT.AND P6, PT, R5, -0x1, PT ;  /* 0xffffffff0500780c */ /* 0x000fda0003fc4270 */
[----:B------:R-:W-:Y:S05]  /*3370*/  @P6 BRA `(.L_x_1006) ;  /* 0x0000000000246947 */ /* 0x000fea0003800000 */
[----:B------:R-:W-:Y:S01]  /*3380*/  ULDC UR4, c[0x0][0x9e4] ;  /* 0x0002790000047ab9 */ /* 0x000fe20000000800 */
[----:B------:R-:W-:Y:S01]  /*3390*/  LOP3.LUT R5, RZ, R5, RZ, 0x33, !PT ;  /* 0x00000005ff057212 */ /* 0x000fe200078e33ff */
[----:B------:R-:W-:-:S05]  /*33a0*/  IMAD.U32 R25, RZ, RZ, UR4 ;  /* 0x00000004ff197e24 */ /* 0x000fca000f8e00ff */
[----:B------:R-:W-:-:S13]  /*33b0*/  ISETP.NE.AND P6, PT, R25, 0x1, PT ;  /* 0x000000011900780c */ /* 0x000fda0003fc5270 */
[----:B------:R-:W0:Y:S02]  /*33c0*/  @P6 LDC.64 R28, c[0x0][0x9e8] ;  /* 0x00027a00ff1c6b82 */ /* 0x000e240000000a00 */
[----:B0-----:R-:W-:-:S05]  /*33d0*/  @P6 IMAD.HI.U32 R2, R5, R28, RZ ;  /* 0x0000001c05026227 */ /* 0x001fca00078e00ff */
[----:B------:R-:W-:-:S04]  /*33e0*/  @P6 SHF.R.U32.HI R5, RZ, R29, R2 ;  /* 0x0000001dff056219 */ /* 0x000fc80000011602 */
[----:B------:R-:W-:Y:S01]  /*33f0*/  LOP3.LUT R5, RZ, R5, RZ, 0x33, !PT ;  /* 0x00000005ff057212 */ /* 0x000fe200078e33ff */
[----:B------:R-:W-:Y:S06]  /*3400*/  BRA `(.L_x_1007) ;  /* 0x0000000000187947 */ /* 0x000fec0003800000 */
.L_x_1006:
[----:B------:R-:W-:Y:S02]  /*3410*/  ULDC UR4, c[0x0][0x9e4] ;  /* 0x0002790000047ab9 */ /* 0x000fe40000000800 */
[----:B------:R-:W-:-:S05]  /*3420*/  IMAD.U32 R25, RZ, RZ, UR4 ;  /* 0x00000004ff197e24 */ /* 0x000fca000f8e00ff */
[----:B------:R-:W-:-:S13]  /*3430*/  ISETP.NE.AND P6, PT, R25, 0x1, PT ;  /* 0x000000011900780c */ /* 0x000fda0003fc5270 */
[----:B------:R-:W0:Y:S02]  /*3440*/  @P6 LDC.64 R28, c[0x0][0x9e8] ;  /* 0x00027a00ff1c6b82 */ /* 0x000e240000000a00 */
[----:B0-----:R-:W-:-:S05]  /*3450*/  @P6 IMAD.HI.U32 R2, R5, R28, RZ ;  /* 0x0000001c05026227 */ /* 0x001fca00078e00ff */
[----:B------:R-:W-:-:S07]  /*3460*/  @P6 SHF.R.U32.HI R5, RZ, R29, R2 ;  /* 0x0000001dff056219 */ /* 0x000fce0000011602 */
.L_x_1007:
[----:B------:R-:W-:Y:S05]  /*3470*/  BSYNC B0 ;  /* 0x0000000000007941 */ /* 0x000fea0003800000 */
.L_x_1005:
[----:B------:R-:W-:-:S04]  /*3480*/  IMAD R2, R5, R25, -R30 ;  /* 0x0000001905027224 */ /* 0x000fc800078e0a1e */
[----:B------:R-:W-:-:S05]  /*3490*/  IMAD R2, R19, -0x2, R2 ;  /* 0xfffffffe13027824 */ /* 0x000fca00078e0202 */
[----:B------:R-:W-:Y:S02]  /*34a0*/  VIADDMNMX R0, R2, R25, R0, PT ;  /* 0x0000001902007246 */ /* 0x000fe40003800100 */
[----:B------:R-:W-:-:S07]  /*34b0*/  VIMNMX R3, R3, R2, !PT ;  /* 0x0000000203037248 */ /* 0x000fce0007fe0100 */
.L_x_1004:
[----:B------:R-:W-:Y:S01]  /*34c0*/  ISETP.GT.AND P1, PT, R3, 0x1, !P1 ;  /* 0x000000010300780c */ /* 0x000fe20004f24270 */
[----:B------:R-:W-:Y:S01]  /*34d0*/  ULDC UR10, c[0x0][0x988] ;  /* 0x00026200000a7ab9 */ /* 0x000fe20000000800 */
[----:B------:R-:W-:Y:S01]  /*34e0*/  ISETP.NE.AND P6, PT, R4, RZ, PT ;  /* 0x000000ff0400720c */ /* 0x000fe20003fc5270 */
[----:B------:R-:W-:Y:S01]  /*34f0*/  UISETP.NE.AND UP0, UPT, UR43, URZ, UPT ;  /* 0x0000003f2b00728c */ /* 0x000fe2000bf05270 */
[----:B------:R-:W-:Y:S01]  /*3500*/  ISETP.LT.OR P1, PT, R0, 0x2, P1 ;  /* 0x000000020000780c */ /* 0x000fe20000f21670 */
[----:B------:R-:W-:Y:S01]  /*3510*/  UMOV UR11, UR60 ;  /* 0x0000003c000b7c82 */ /* 0x000fe20008000000 */
[----:B------:R-:W-:Y:S01]  /*3520*/  FMNMX.FTZ R4, R37, R59, !PT ;  /* 0x0000003b25047209 */ /* 0x000fe20007810000 */
[----:B------:R-:W-:Y:S01]  /*3530*/  VIADD R220, R102, 0xfffffffe ;  /* 0xfffffffe66dc7836 */ /* 0x000fe20000000000 */
[----:B------:R-:W-:Y:S02]  /*3540*/  FSEL R5, R27, -INF , !P1 ;  /* 0xff8000001b057808 */ /* 0x000fe40004800000 */
[----:B------:R-:W-:-:S02]  /*3550*/  ISETP.NE.AND P1, PT, R58, RZ, PT ;  /* 0x000000ff3a00720c */ /* 0x000fc40003f25270 */
[----:B------:R-:W-:Y:S02]  /*3560*/  FMNMX.FTZ R4, R61, R4, !PT ;  /* 0x000000043d047209 */ /* 0x000fe40007810000 */
[----:B------:R-:W-:Y:S02]  /*3570*/  ISETP.GT.AND P1, PT, R3, 0x9, !P1 ;  /* 0x000000090300780c */ /* 0x000fe40004f24270 */
[----:B------:R-:W-:Y:S02]  /*3580*/  FMNMX.FTZ R4, R63, R4, !PT ;  /* 0x000000043f047209 */ /* 0x000fe40007810000 */
[----:B------:R-:W-:Y:S02]  /*3590*/  ISETP.LT.OR P1, PT, R0, 0xa, P1 ;  /* 0x0000000a0000780c */ /* 0x000fe40000f21670 */
[----:B------:R-:W-:Y:S02]  /*35a0*/  FMNMX.FTZ R4, R65, R4, !PT ;  /* 0x0000000441047209 */ /* 0x000fe40007810000 */
[----:B------:R-:W-:-:S02]  /*35b0*/  FSEL R20, R20, -INF , !P1 ;  /* 0xff80000014147808 */ /* 0x000fc40004800000 */
[----:B------:R-:W-:Y:S02]  /*35c0*/  ISETP.NE.AND P1, PT, R60, RZ, PT ;  /* 0x000000ff3c00720c */ /* 0x000fe40003f25270 */
[----:B------:R-:W-:Y:S02]  /*35d0*/  FMNMX.FTZ R4, R67, R4, !PT ;  /* 0x0000000443047209 */ /* 0x000fe40007810000 */
[----:B------:R-:W-:Y:S02]  /*35e0*/  ISETP.GT.AND P1, PT, R3, 0x10, !P1 ;  /* 0x000000100300780c */ /* 0x000fe40004f24270 */
[----:B------:R-:W-:Y:S02]  /*35f0*/  FMNMX.FTZ R4, R69, R4, !PT ;  /* 0x0000000445047209 */ /* 0x000fe40007810000 */
[----:B------:R-:W-:Y:S02]  /*3600*/  ISETP.LT.OR P1, PT, R0, 0x11, P1 ;  /* 0x000000110000780c */ /* 0x000fe40000f21670 */
[----:B------:R-:W-:-:S02]  /*3610*/  FMNMX.FTZ R4, R71, R4, !PT ;  /* 0x0000000447047209 */ /* 0x000fc40007810000 */
[----:B------:R-:W-:Y:S02]  /*3620*/  FSEL R21, R21, -INF , !P1 ;  /* 0xff80000015157808 */ /* 0x000fe40004800000 */
[----:B------:R-:W-:Y:S02]  /*3630*/  ISETP.NE.AND P1, PT, R32, RZ, PT ;  /* 0x000000ff2000720c */ /* 0x000fe40003f25270 */
[----:B------:R-:W-:Y:S02]  /*3640*/  FMNMX.FTZ R4, R73, R4, !PT ;  /* 0x0000000449047209 */ /* 0x000fe40007810000 */
[C---:B------:R-:W-:Y:S02]  /*3650*/  ISETP.GT.AND P1, PT, R3.reuse, 0x11, !P1 ;  /* 0x000000110300780c */ /* 0x040fe40004f24270 */
[----:B------:R-:W-:Y:S02]  /*3660*/  ISETP.GT.AND P2, PT, R3, 0x8, !P2 ;  /* 0x000000080300780c */ /* 0x000fe40005744270 */
[----:B------:R-:W-:-:S02]  /*3670*/  ISETP.LT.OR P1, PT, R0, 0x12, P1 ;  /* 0x000000120000780c */ /* 0x000fc40000f21670 */
[----:B------:R-:W-:Y:S02]  /*3680*/  FMNMX.FTZ R4, R75, R4, !PT ;  /* 0x000000044b047209 */ /* 0x000fe40007810000 */
[----:B------:R-:W-:Y:S02]  /*3690*/  FSEL R24, R35, -INF , !P1 ;  /* 0xff80000023187808 */ /* 0x000fe40004800000 */
[----:B------:R-:W-:Y:S02]  /*36a0*/  ISETP.NE.AND P1, PT, R33, RZ, PT ;  /* 0x000000ff2100720c */ /* 0x000fe40003f25270 */
[----:B------:R-:W-:Y:S02]  /*36b0*/  ISETP.LT.OR P2, PT, R0, 0x9, P2 ;  /* 0x000000090000780c */ /* 0x000fe40001741670 */
[----:B------:R-:W-:Y:S02]  /*36c0*/  ISETP.GT.AND P1, PT, R3, 0x18, !P1 ;  /* 0x000000180300780c */ /* 0x000fe40004f24270 */
[----:B------:R-:W-:-:S02]  /*36d0*/  FMNMX.FTZ R4, R77, R4, !PT ;  /* 0x000000044d047209 */ /* 0x000fc40007810000 */
[----:B------:R-:W-:Y:S02]  /*36e0*/  ISETP.LT.OR P1, PT, R0, 0x19, P1 ;  /* 0x000000190000780c */ /* 0x000fe40000f21670 */
[----:B------:R-:W-:Y:S02]  /*36f0*/  FSEL R18, R18, -INF , !P2 ;  /* 0xff80000012127808 */ /* 0x000fe40005000000 */
[----:B------:R-:W-:Y:S02]  /*3700*/  FSEL R25, R38, -INF , !P1 ;  /* 0xff80000026197808 */ /* 0x000fe40004800000 */
[----:B------:R-:W-:Y:S02]  /*3710*/  ISETP.NE.AND P1, PT, R36, RZ, PT ;  /* 0x000000ff2400720c */ /* 0x000fe40003f25270 */
[----:B------:R-:W-:Y:S02]  /*3720*/  FMNMX.FTZ R4, R79, R4, !PT ;  /* 0x000000044f047209 */ /* 0x000fe40007810000 */
[----:B------:R-:W-:-:S02]  /*3730*/  ISETP.GT.AND P1, PT, R3, 0x19, !P1 ;  /* 0x000000190300780c */ /* 0x000fc40004f24270 */
[----:B------:R-:W-:Y:S02]  /*3740*/  ISETP.NE.AND P2, PT, R40, RZ, PT ;  /* 0x000000ff2800720c */ /* 0x000fe40003f45270 */
[----:B------:R-:W-:Y:S02]  /*3750*/  ISETP.LT.OR P1, PT, R0, 0x1a, P1 ;  /* 0x0000001a0000780c */ /* 0x000fe40000f21670 */
[----:B------:R-:W-:Y:S02]  /*3760*/  FMNMX.FTZ R4, R81, R4, !PT ;  /* 0x0000000451047209 */ /* 0x000fe40007810000 */
[----:B------:R-:W-:Y:S02]  /*3770*/  FSEL R26, R26, -INF , !P1 ;  /* 0xff8000001a1a7808 */ /* 0x000fe40004800000 */
[----:B------:R-:W-:Y:S02]  /*3780*/  ISETP.NE.AND P1, PT, R62, RZ, PT ;  /* 0x000000ff3e00720c */ /* 0x000fe40003f25270 */
[----:B------:R-:W-:-:S02]  /*3790*/  FMNMX.FTZ R4, R49, R4, !PT ;  /* 0x0000000431047209 */ /* 0x000fc40007810000 */
[----:B------:R-:W-:Y:S02]  /*37a0*/  ISETP.GT.AND P1, PT, R3, 0x20, !P1 ;  /* 0x000000200300780c */ /* 0x000fe40004f24270 */
[----:B------:R-:W-:Y:S02]  /*37b0*/  FMNMX.FTZ R4, R83, R4, !PT ;  /* 0x0000000453047209 */ /* 0x000fe40007810000 */
[----:B------:R-:W-:Y:S02]  /*37c0*/  ISETP.LT.OR P1, PT, R0, 0x21, P1 ;  /* 0x000000210000780c */ /* 0x000fe40000f21670 */
[C---:B------:R-:W-:Y:S02]  /*37d0*/  ISETP.GT.AND P3, PT, R3.reuse, 0x30, !P3 ;  /* 0x000000300300780c */ /* 0x040fe40005f64270 */
[----:B------:R-:W-:Y:S02]  /*37e0*/  FSEL R27, R42, -INF , !P1 ;  /* 0xff8000002a1b7808 */ /* 0x000fe40004800000 */
[----:B------:R-:W-:-:S02]  /*37f0*/  ISETP.GT.AND P1, PT, R3, 0x21, !P2 ;  /* 0x000000210300780c */ /* 0x000fc40005724270 */
[----:B------:R-:W-:Y:S02]  /*3800*/  ISETP.NE.AND P2, PT, R44, RZ, PT ;  /* 0x000000ff2c00720c */ /* 0x000fe40003f45270 */
[----:B------:R-:W-:Y:S02]  /*3810*/  ISETP.LT.OR P1, PT, R0, 0x22, P1 ;  /* 0x000000220000780c */ /* 0x000fe40000f21670 */
[----:B------:R-:W-:Y:S02]  /*3820*/  ISETP.GT.AND P2, PT, R3, 0x29, !P2 ;  /* 0x000000290300780c */ /* 0x000fe40005744270 */
[----:B------:R-:W-:Y:S02]  /*3830*/  FSEL R28, R43, -INF , !P1 ;  /* 0xff8000002b1c7808 */ /* 0x000fe40004800000 */
[----:B------:R-:W-:Y:S02]  /*3840*/  ISETP.GT.AND P1, PT, R3, RZ, !P6 ;  /* 0x000000ff0300720c */ /* 0x000fe40007724270 */
[----:B------:R-:W-:-:S02]  /*3850*/  ISETP.NE.AND P6, PT, R31, RZ, PT ;  /* 0x000000ff1f00720c */ /* 0x000fc40003fc5270 */
[----:B------:R-:W-:Y:S02]  /*3860*/  FMNMX.FTZ R31, R53, R4, !PT ;  /* 0x00000004351f7209 */ /* 0x000fe40007810000 */
[C---:B------:R-:W-:Y:S02]  /*3870*/  ISETP.LT.OR P1, PT, R0.reuse, 0x1, P1 ;  /* 0x000000010000780c */ /* 0x040fe40000f21670 */
[----:B------:R-:W-:Y:S01]  /*3880*/  ISETP.LT.OR P2, PT, R0, 0x2a, P2 ;  /* 0x0000002a0000780c */ /* 0x000fe20001741670 */
[----:B------:R-:W0:Y:S01]  /*3890*/  SHFL.BFLY PT, R4, R31, 0x2, 0x1f ;  /* 0x0c401f001f047f89 */ /* 0x000e2200000e0000 */
[----:B------:R-:W-:Y:S02]  /*38a0*/  FSEL R2, R56, -INF , !P1 ;  /* 0xff80000038027808 */ /* 0x000fe40004800000 */
[----:B------:R-:W-:Y:S02]  /*38b0*/  ISETP.NE.AND P1, PT, R41, RZ, PT ;  /* 0x000000ff2900720c */ /* 0x000fe40003f25270 */
[----:B------:R-:W-:-:S02]  /*38c0*/  FMNMX.FTZ R29, R2, R5, !PT ;  /* 0x00000005021d7209 */ /* 0x000fc40007810000 */
[C---:B------:R-:W-:Y:S02]  /*38d0*/  ISETP.GT.AND P1, PT, R3.reuse, 0x28, !P1 ;  /* 0x000000280300780c */ /* 0x040fe40004f24270 */
[----:B------:R-:W-:Y:S02]  /*38e0*/  FMNMX.FTZ R29, R18, R29, !PT ;  /* 0x0000001d121d7209 */ /* 0x000fe40007810000 */
[C---:B------:R-:W-:Y:S02]  /*38f0*/  ISETP.LT.OR P1, PT, R0.reuse, 0x29, P1 ;  /* 0x000000290000780c */ /* 0x040fe40000f21670 */
[C---:B------:R-:W-:Y:S02]  /*3900*/  ISETP.GT.AND P4, PT, R3.reuse, 0x31, !P4 ;  /* 0x000000310300780c */ /* 0x040fe40006784270 */
[----:B------:R-:W-:Y:S02]  /*3910*/  ISETP.GT.AND P5, PT, R3, 0x38, !P5 ;  /* 0x000000380300780c */ /* 0x000fe40006fa4270 */
[----:B------:R-:W-:-:S02]  /*3920*/  ISETP.LT.OR P3, PT, R0, 0x31, P3 ;  /* 0x000000310000780c */ /* 0x000fc40001f61670 */
[C---:B------:R-:W-:Y:S02]  /*3930*/  ISETP.LT.OR P4, PT, R0.reuse, 0x32, P4 ;  /* 0x000000320000780c */ /* 0x040fe40002781670 */
[----:B------:R-:W-:Y:S02]  /*3940*/  ISETP.LT.OR P5, PT, R0, 0x39, P5 ;  /* 0x000000390000780c */ /* 0x000fe40002fa1670 */
[----:B------:R-:W-:Y:S02]  /*3950*/  R2UR UR4, R22 ;  /* 0x00000000160472ca */ /* 0x000fe400000e0000 */
[----:B0-----:R-:W-:Y:S02]  /*3960*/  FMNMX.FTZ R32, R31, R4, !PT ;  /* 0x000000041f207209 */ /* 0x001fe40007810000 */
[----:B------:R-:W-:-:S03]  /*3970*/  FMNMX.FTZ R4, R20, R29, !PT ;  /* 0x0000001d14047209 */ /* 0x000fc60007810000 */
[----:B------:R-:W0:Y:S01]  /*3980*/  SHFL.BFLY PT, R33, R32, 0x1, 0x1f ;  /* 0x0c201f0020217f89 */ /* 0x000e2200000e0000 */
[----:B------:R-:W-:-:S04]  /*3990*/  FMNMX.FTZ R29, R21, R4, !PT ;  /* 0x00000004151d7209 */ /* 0x000fc80007810000 */
[----:B------:R-:W-:Y:S01]  /*39a0*/  FMNMX.FTZ R30, R24, R29, !PT ;  /* 0x0000001d181e7209 */ /* 0x000fe20007810000 */
[----:B------:R-:W-:Y:S01]  /*39b0*/  UISETP.NE.AND UP1, UPT, UR4, URZ, UPT ;  /* 0x0000003f0400728c */ /* 0x000fe2000bf25270 */
[----:B------:R-:W-:Y:S02]  /*39c0*/  FSEL R29, R46, -INF , !P1 ;  /* 0xff8000002e1d7808 */ /* 0x000fe40004800000 */
[----:B------:R-:W-:-:S04]  /*39d0*/  FMNMX.FTZ R31, R25, R30, !PT ;  /* 0x0000001e191f7209 */ /* 0x000fc80007810000 */
[----:B------:R-:W-:-:S04]  /*39e0*/  FMNMX.FTZ R30, R26, R31, !PT ;  /* 0x0000001f1a1e7209 */ /* 0x000fc80007810000 */
[----:B------:R-:W-:Y:S01]  /*39f0*/  FMNMX.FTZ R31, R27, R30, !PT ;  /* 0x0000001e1b1f7209 */ /* 0x000fe20007810000 */
[----:B------:R-:W-:Y:S01]  /*3a00*/  @UP1 ULDC UR4, c[0x0][0x44c] ;  /* 0x0001130000041ab9 */ /* 0x000fe20000000800 */
[----:B------:R-:W-:Y:S01]  /*3a10*/  FSEL R30, R47, -INF , !P2 ;  /* 0xff8000002f1e7808 */ /* 0x000fe20005000000 */
[----:B------:R-:W-:Y:S01]  /*3a20*/  UIMAD.WIDE.U32 UR4, UR60, UR4, URZ ;  /* 0x000000043c0472a5 */ /* 0x000fe2000f8e003f */
[----:B------:R-:W-:Y:S01]  /*3a30*/  @UP1 ULDC UR14, c[0x0][0x450] ;  /* 0x00011400000e1ab9 */ /* 0x000fe20000000800 */
[----:B0-----:R-:W-:Y:S02]  /*3a40*/  FMNMX.FTZ R4, R32, R33, !PT ;  /* 0x0000002120047209 */ /* 0x001fe40007810000 */
[----:B------:R-:W-:Y:S02]  /*3a50*/  @UP1 USHF.R.U32.HI UR11, URZ, UR14, UR5 ;  /* 0x0000000e3f0b1299 */ /* 0x000fe40008011605 */
[C---:B------:R-:W-:Y:S01]  /*3a60*/  FSETP.NEU.FTZ.AND P1, PT, R4.reuse, -INF , PT ;  /* 0xff8000000400780b */ /* 0x040fe20003f3d000 */
[----:B------:R-:W-:Y:S01]  /*3a70*/  FMUL.FTZ R32, R4, UR10 ;  /* 0x0000000a04207c20 */ /* 0x000fe20008410000 */
[----:B------:R-:W-:-:S04]  /*3a80*/  UIADD3 UR41, UR41, UR11, URZ ;  /* 0x0000000b29297290 */ /* 0x000fc8000fffe03f */
[----:B------:R-:W-:Y:S01]  /*3a90*/  FSEL R36, R32, RZ, P1 ;  /* 0x000000ff20247208 */ /* 0x000fe20000800000 */
[----:B------:R-:W-:Y:S01]  /*3aa0*/  UIADD3 UR6, UR41, UR6, URZ ;  /* 0x0000000629067290 */ /* 0x000fe2000fffe03f */
[----:B------:R-:W-:Y:S02]  /*3ab0*/  FMNMX.FTZ R32, R28, R31, !PT ;  /* 0x0000001f1c207209 */ /* 0x000fe40007810000 */
[----:B------:R-:W-:Y:S01]  /*3ac0*/  ISETP.GT.AND P1, PT, R3, 0x39, !P6 ;  /* 0x000000390300780c */ /* 0x000fe20007724270 */
[--C-:B------:R-:W-:Y:S01]  /*3ad0*/  FFMA.FTZ R35, R37, UR10, -R36.reuse ;  /* 0x0000000a25237c23 */ /* 0x100fe20008010824 */
[----:B------:R-:W-:Y:S01]  /*3ae0*/  FMNMX.FTZ R3, R29, R32, !PT ;  /* 0x000000201d037209 */ /* 0x000fe20007810000 */
[--C-:B------:R-:W-:Y:S01]  /*3af0*/  FFMA.FTZ R37, R59, UR10, -R36.reuse ;  /* 0x0000000a3b257c23 */ /* 0x100fe20008010824 */
[----:B------:R-:W-:Y:S01]  /*3b00*/  FSEL R31, R50, -INF , !P3 ;  /* 0xff800000321f7808 */ /* 0x000fe20005800000 */
[----:B------:R0:W-:Y:S01]  /*3b10*/  MUFU.EX2 R196, R35 ;  /* 0x0000002300c47308 */ /* 0x0001e20000000800 */
[----:B------:R-:W-:Y:S01]  /*3b20*/  FMNMX.FTZ R34, R30, R3, !PT ;  /* 0x000000031e227209 */ /* 0x000fe20007810000 */
[--C-:B------:R-:W-:Y:S01]  /*3b30*/  FFMA.FTZ R38, R63, UR10, -R36.reuse ;  /* 0x0000000a3f267c23 */ /* 0x100fe20008010824 */
[----:B------:R-:W-:Y:S01]  /*3b40*/  FSEL R32, R51, -INF , !P4 ;  /* 0xff80000033207808 */ /* 0x000fe20006000000 */
[--C-:B------:R-:W-:Y:S01]  /*3b50*/  FFMA.FTZ R40, R65, UR10, -R36.reuse ;  /* 0x0000000a41287c23 */ /* 0x100fe20008010824 */
[----:B------:R-:W-:Y:S01]  /*3b60*/  FMNMX.FTZ R3, R31, R34, !PT ;  /* 0x000000221f037209 */ /* 0x000fe20007810000 */
[--C-:B------:R-:W-:Y:S01]  /*3b70*/  FFMA.FTZ R41, R67, UR10, -R36.reuse ;  /* 0x0000000a43297c23 */ /* 0x100fe20008010824 */
[----:B------:R-:W-:Y:S01]  /*3b80*/  ISETP.LT.OR P1, PT, R0, 0x3a, P1 ;  /* 0x0000003a0000780c */ /* 0x000fe20000f21670 */
[----:B------:R-:W-:Y:S01]  /*3b90*/  MUFU.EX2 R37, R37 ;  /* 0x0000002500257308 */ /* 0x000fe20000000800 */
[----:B------:R-:W-:Y:S01]  /*3ba0*/  FSEL R0, R54, -INF , !P5 ;  /* 0xff80000036007808 */ /* 0x000fe20006800000 */
[--C-:B0-----:R-:W-:Y:S01]  /*3bb0*/  FFMA.FTZ R35, R61, UR10, -R36.reuse ;  /* 0x0000000a3d237c23 */ /* 0x101fe20008010824 */
[----:B------:R-:W-:Y:S01]  /*3bc0*/  FMNMX.FTZ R3, R32, R3, !PT ;  /* 0x0000000320037209 */ /* 0x000fe20007810000 */
[--C-:B------:R-:W-:Y:S01]  /*3bd0*/  FFMA.FTZ R42, R69, UR10, -R36.reuse ;  /* 0x0000000a452a7c23 */ /* 0x100fe20008010824 */
[----:B------:R-:W-:Y:S01]  /*3be0*/  FSEL R33, R55, -INF , !P1 ;  /* 0xff80000037217808 */ /* 0x000fe20004800000 */
        /* <DEDUP_REMOVED lines=8> */
[----:B------:R-:W-:-:S02]  /*3c70*/  FFMA.FTZ R49, R49, UR10, -R36 ;  /* 0x0000000a31317c23 */ /* 0x000fc40008010824 */
[----:B------:R-:W0:Y:S01]  /*3c80*/  SHFL.BFLY PT, R3, R34, 0x2, 0x1f ;  /* 0x0c401f0022037f89 */ /* 0x000e2200000e0000 */
[----:B------:R1:W-:Y:S08]  /*3c90*/  MUFU.EX2 R39, R38 ;  /* 0x0000002600277308 */ /* 0x0003f00000000800 */
[----:B------:R-:W-:Y:S01]  /*3ca0*/  MUFU.EX2 R40, R40 ;  /* 0x0000002800287308 */ /* 0x000fe20000000800 */
[----:B-1----:R-:W-:-:S07]  /*3cb0*/  FFMA.FTZ R38, R75, UR10, -R36 ;  /* 0x0000000a4b267c23 */ /* 0x002fce0008010824 */
[----:B------:R-:W1:Y:S01]  /*3cc0*/  MUFU.EX2 R41, R41 ;  /* 0x0000002900297308 */ /* 0x000e620000000800 */
[----:B0-----:R-:W-:-:S07]  /*3cd0*/  FMNMX.FTZ R35, R34, R3, !PT ;  /* 0x0000000322237209 */ /* 0x001fce0007810000 */
[----:B------:R-:W-:Y:S01]  /*3ce0*/  MUFU.EX2 R42, R42 ;  /* 0x0000002a002a7308 */ /* 0x000fe20000000800 */
[----:B------:R-:W0:Y:S07]  /*3cf0*/  SHFL.BFLY PT, R34, R35, 0x1, 0x1f ;  /* 0x0c201f0023227f89 */ /* 0x000e2e00000e0000 */
[----:B------:R-:W2:Y:S01]  /*3d00*/  MUFU.EX2 R43, R43 ;  /* 0x0000002b002b7308 */ /* 0x000ea20000000800 */
[----:B-1----:R-:W-:-:S07]  /*3d10*/  F2FP.F16.F32.PACK_AB R192, R41, R40 ;  /* 0x0000002829c0723e */ /* 0x002fce00000000ff */
[----:B------:R-:W-:Y:S08]  /*3d20*/  MUFU.EX2 R44, R44 ;  /* 0x0000002c002c7308 */ /* 0x000ff00000000800 */
[----:B------:R-:W1:Y:S01]  /*3d30*/  MUFU.EX2 R45, R38 ;  /* 0x00000026002d7308 */ /* 0x000e620000000800 */
[----:B--2---:R-:W-:Y:S02]  /*3d40*/  F2FP.F16.F32.PACK_AB R194, R43, R42 ;  /* 0x0000002a2bc2723e */ /* 0x004fe400000000ff */
[----:B0-----:R-:W-:Y:S01]  /*3d50*/  FMNMX.FTZ R3, R35, R34, !PT ;  /* 0x0000002223037209 */ /* 0x001fe20007810000 */
[--C-:B------:R-:W-:Y:S01]  /*3d60*/  FFMA.FTZ R34, R83, UR10, -R36.reuse ;  /* 0x0000000a53227c23 */ /* 0x100fe20008010824 */
[----:B------:R-:W-:Y:S01]  /*3d70*/  FFMA.FTZ R36, R53, UR10, -R36 ;  /* 0x0000000a35247c23 */ /* 0x000fe20008010824 */
[----:B------:R-:W-:Y:S01]  /*3d80*/  FADD.FTZ R53, R196, R37 ;  /* 0x00000025c4357221 */ /* 0x000fe20000010000 */
[C---:B------:R-:W-:Y:S01]  /*3d90*/  FSETP.NEU.FTZ.AND P1, PT, R3.reuse, -INF , PT ;  /* 0xff8000000300780b */ /* 0x040fe20003f3d000 */
[----:B------:R-:W-:Y:S01]  /*3da0*/  FMUL.FTZ R35, R3, UR10 ;  /* 0x0000000a03237c20 */ /* 0x000fe20008410000 */
[----:B------:R-:W-:Y:S01]  /*3db0*/  MUFU.EX2 R46, R46 ;  /* 0x0000002e002e7308 */ /* 0x000fe20000000800 */
[----:B------:R-:W-:-:S03]  /*3dc0*/  F2FP.F16.F32.PACK_AB R196, R37, R196 ;  /* 0x000000c425c4723e */ /* 0x000fc600000000ff */
        /* <DEDUP_REMOVED lines=8> */
[--C-:B------:R-:W-:Y:S01]  /*3e50*/  FFMA.FTZ R24, R24, UR10, -R51.reuse ;  /* 0x0000000a18187c23 */ /* 0x100fe20008010833 */
[--C-:B------:R-:W-:Y:S01]  /*3e60*/  FFMA.FTZ R25, R25, UR10, -R51.reuse ;  /* 0x0000000a19197c23 */ /* 0x100fe20008010833 */
        /* <DEDUP_REMOVED lines=8> */
[----:B------:R-:W0:Y:S01]  /*3ef0*/  MUFU.EX2 R5, R5 ;  /* 0x0000000500057308 */ /* 0x000e220000000800 */
[--C-:B------:R-:W-:Y:S01]  /*3f00*/  FFMA.FTZ R0, R0, UR10, -R51.reuse ;  /* 0x0000000a00007c23 */ /* 0x100fe20008010833 */
[----:B------:R-:W-:Y:S01]  /*3f10*/  FFMA.FTZ R33, R33, UR10, -R51 ;  /* 0x0000000a21217c23 */ /* 0x000fe20008010833 */
[----:B-1----:R-:W-:-:S05]  /*3f20*/  F2FP.F16.F32.PACK_AB R188, R45, R44 ;  /* 0x0000002c2dbc723e */ /* 0x002fca00000000ff */
[----:B------:R1:W2:Y:S08]  /*3f30*/  MUFU.EX2 R199, R18 ;  /* 0x0000001200c77308 */ /* 0x0002b00000000800 */
[----:B------:R-:W3:Y:S01]  /*3f40*/  MUFU.EX2 R20, R20 ;  /* 0x0000001400147308 */ /* 0x000ee20000000800 */
[----:B-1----:R-:W-:Y:S01]  /*3f50*/  FADD.FTZ R18, R198, R53 ;  /* 0x00000035c6127221 */ /* 0x002fe20000010000 */
[----:B------:R-:W-:-:S02]  /*3f60*/  F2FP.F16.F32.PACK_AB R198, R39, R198 ;  /* 0x000000c627c6723e */ /* 0x000fc400000000ff */
[----:B0-----:R-:W-:Y:S01]  /*3f70*/  F2FP.F16.F32.PACK_AB R197, R5, R2 ;  /* 0x0000000205c5723e */ /* 0x001fe200000000ff */
[----:B------:R-:W-:-:S03]  /*3f80*/  FADD.FTZ R53, R39, R18 ;  /* 0x0000001227357221 */ /* 0x000fc60000010000 */
[----:B------:R-:W0:Y:S01]  /*3f90*/  MUFU.EX2 R21, R21 ;  /* 0x0000001500157308 */ /* 0x000e220000000800 */
[----:B------:R-:W-:-:S04]  /*3fa0*/  FADD.FTZ R18, R40, R53 ;  /* 0x0000003528127221 */ /* 0x000fc80000010000 */
[----:B------:R-:W-:Y:S01]  /*3fb0*/  FADD.FTZ R53, R41, R18 ;  /* 0x0000001229357221 */ /* 0x000fe20000010000 */
[----:B------:R-:W-:Y:S02]  /*3fc0*/  FADD.FTZ R18, R2, R5 ;  /* 0x0000000502127221 */ /* 0x000fe40000010000 */
[----:B------:R-:W1:Y:S01]  /*3fd0*/  MUFU.EX2 R24, R24 ;  /* 0x0000001800187308 */ /* 0x000e620000000800 */
[----:B------:R-:W-:Y:S01]  /*3fe0*/  FADD.FTZ R36, R42, R53 ;  /* 0x000000352a247221 */ /* 0x000fe20000010000 */
[----:B--2---:R-:W-:Y:S01]  /*3ff0*/  FADD.FTZ R53, R199, R18 ;  /* 0x00000012c7357221 */ /* 0x004fe20000010000 */
[C---:B---3--:R-:W-:Y:S02]  /*4000*/  F2FP.F16.F32.PACK_AB R199, R20.reuse, R199 ;  /* 0x000000c714c7723e */ /* 0x048fe400000000ff */
[----:B------:R-:W-:Y:S01]  /*4010*/  FADD.FTZ R55, R43, R36 ;  /* 0x000000242b377221 */ /* 0x000fe20000010000 */
[----:B------:R-:W-:Y:S02]  /*4020*/  FADD.FTZ R18, R20, R53 ;  /* 0x0000003514127221 */ /* 0x000fe40000010000 */
[----:B------:R-:W2:Y:S01]  /*4030*/  MUFU.EX2 R25, R25 ;  /* 0x0000001900197308 */ /* 0x000ea20000000800 */
[----:B------:R-:W-:Y:S01]  /*4040*/  FADD.FTZ R36, R44, R55 ;  /* 0x000000372c247221 */ /* 0x000fe20000010000 */
[----:B0-----:R-:W-:-:S03]  /*4050*/  FADD.FTZ R51, R21, R18 ;  /* 0x0000001215337221 */ /* 0x001fc60000010000 */
[----:B------:R-:W-:-:S03]  /*4060*/  FADD.FTZ R53, R45, R36 ;  /* 0x000000242d357221 */ /* 0x000fc60000010000 */
[----:B------:R-:W0:Y:S01]  /*4070*/  MUFU.EX2 R47, R47 ;  /* 0x0000002f002f7308 */ /* 0x000e220000000800 */
[----:B-1----:R-:W-:Y:S01]  /*4080*/  FADD.FTZ R18, R24, R51 ;  /* 0x0000003318127221 */ /* 0x002fe20000010000 */
[----:B------:R-:W-:Y:S01]  /*4090*/  FADD.FTZ R36, R46, R53 ;  /* 0x000000352e247221 */ /* 0x000fe20000010000 */
[----:B------:R-:W-:-:S05]  /*40a0*/  F2FP.F16.F32.PACK_AB R193, R24, R21 ;  /* 0x0000001518c1723e */ /* 0x000fca00000000ff */
[----:B------:R-:W1:Y:S01]  /*40b0*/  MUFU.EX2 R26, R26 ;  /* 0x0000001a001a7308 */ /* 0x000e620000000800 */
[----:B--2---:R-:W-:-:S07]  /*40c0*/  FADD.FTZ R37, R25, R18 ;  /* 0x0000001219257221 */ /* 0x004fce0000010000 */
[----:B------:R-:W2:Y:S01]  /*40d0*/  MUFU.EX2 R48, R48 ;  /* 0x0000003000307308 */ /* 0x000ea20000000800 */
[C---:B0-----:R-:W-:Y:S01]  /*40e0*/  FADD.FTZ R51, R47.reuse, R36 ;  /* 0x000000242f337221 */ /* 0x041fe20000010000 */
[----:B------:R-:W-:-:S06]  /*40f0*/  F2FP.F16.F32.PACK_AB R190, R47, R46 ;  /* 0x0000002e2fbe723e */ /* 0x000fcc00000000ff */
[----:B------:R-:W0:Y:S01]  /*4100*/  MUFU.EX2 R27, R27 ;  /* 0x0000001b001b7308 */ /* 0x000e220000000800 */
[C---:B-1----:R-:W-:Y:S01]  /*4110*/  FADD.FTZ R18, R26.reuse, R37 ;  /* 0x000000251a127221 */ /* 0x042fe20000010000 */
[----:B------:R-:W-:-:S06]  /*4120*/  F2FP.F16.F32.PACK_AB R195, R26, R25 ;  /* 0x000000191ac3723e */ /* 0x000fcc00000000ff */
[----:B------:R-:W1:Y:S01]  /*4130*/  MUFU.EX2 R49, R49 ;  /* 0x0000003100317308 */ /* 0x000e620000000800 */
[----:B--2---:R-:W-:-:S07]  /*4140*/  FADD.FTZ R36, R48, R51 ;  /* 0x0000003330247221 */ /* 0x004fce0000010000 */
[----:B------:R-:W2:Y:S01]  /*4150*/  MUFU.EX2 R28, R28 ;  /* 0x0000001c001c7308 */ /* 0x000ea20000000800 */
[----:B0-----:R-:W-:-:S07]  /*4160*/  FADD.FTZ R37, R27, R18 ;  /* 0x000000121b257221 */ /* 0x001fce0000010000 */
[----:B------:R-:W0:Y:S01]  /*4170*/  MUFU.EX2 R29, R29 ;  /* 0x0000001d001d7308 */ /* 0x000e220000000800 */
[C---:B-1----:R-:W-:Y:S01]  /*4180*/  FADD.FTZ R39, R49.reuse, R36 ;  /* 0x0000002431277221 */ /* 0x042fe20000010000 */
[----:B------:R-:W-:-:S06]  /*4190*/  F2FP.F16.F32.PACK_AB R184, R49, R48 ;  /* 0x0000003031b8723e */ /* 0x000fcc00000000ff */
[----:B------:R-:W1:Y:S01]  /*41a0*/  MUFU.EX2 R30, R30 ;  /* 0x0000001e001e7308 */ /* 0x000e620000000800 */
[C---:B--2---:R-:W-:Y:S01]  /*41b0*/  FADD.FTZ R36, R28.reuse, R37 ;  /* 0x000000251c247221 */ /* 0x044fe20000010000 */
[----:B------:R-:W-:-:S06]  /*41c0*/  F2FP.F16.F32.PACK_AB R189, R28, R27 ;  /* 0x0000001b1cbd723e */ /* 0x000fcc00000000ff */
[----:B------:R-:W2:Y:S01]  /*41d0*/  MUFU.EX2 R31, R31 ;  /* 0x0000001f001f7308 */ /* 0x000ea20000000800 */
[----:B0-----:R-:W-:-:S07]  /*41e0*/  FADD.FTZ R5, R29, R36 ;  /* 0x000000241d057221 */ /* 0x001fce0000010000 */
[----:B------:R-:W0:Y:S01]  /*41f0*/  MUFU.EX2 R32, R32 ;  /* 0x0000002000207308 */ /* 0x000e220000000800 */
[C---:B-1----:R-:W-:Y:S01]  /*4200*/  FADD.FTZ R2, R30.reuse, R5 ;  /* 0x000000051e027221 */ /* 0x042fe20000010000 */
[----:B------:R-:W-:-:S06]  /*4210*/  F2FP.F16.F32.PACK_AB R191, R30, R29 ;  /* 0x0000001d1ebf723e */ /* 0x000fcc00000000ff */
[----:B------:R-:W1:Y:S01]  /*4220*/  MUFU.EX2 R34, R34 ;  /* 0x0000002200227308 */ /* 0x000e620000000800 */
[----:B--2---:R-:W-:-:S07]  /*4230*/  FADD.FTZ R5, R31, R2 ;  /* 0x000000021f057221 */ /* 0x004fce0000010000 */
[----:B------:R-:W2:Y:S01]  /*4240*/  MUFU.EX2 R0, R0 ;  /* 0x0000000000007308 */ /* 0x000ea20000000800 */
[C---:B0-----:R-:W-:Y:S01]  /*4250*/  FADD.FTZ R5, R32.reuse, R5 ;  /* 0x0000000520057221 */ /* 0x041fe20000010000 */
[----:B------:R-:W-:-:S06]  /*4260*/  F2FP.F16.F32.PACK_AB R185, R32, R31 ;  /* 0x0000001f20b9723e */ /* 0x000fcc00000000ff */
[----:B------:R-:W0:Y:S01]  /*4270*/  MUFU.EX2 R33, R33 ;  /* 0x0000002100217308 */ /* 0x000e220000000800 */
[----:B-1----:R-:W-:Y:S01]  /*4280*/  FADD.FTZ R18, R34, R39 ;  /* 0x0000002722127221 */ /* 0x002fe20000010000 */
[----:B------:R-:W-:-:S03]  /*4290*/  F2FP.F16.F32.PACK_AB R186, R35, R34 ;  /* 0x0000002223ba723e */ /* 0x000fc600000000ff */
[----:B------:R-:W-:Y:S01]  /*42a0*/  FADD.FTZ R18, R35, R18 ;  /* 0x0000001223127221 */ /* 0x000fe20000010000 */
[----:B--2---:R-:W-:-:S04]  /*42b0*/  FADD.FTZ R2, R0, R5 ;  /* 0x0000000500027221 */ /* 0x004fc80000010000 */
[C---:B0-----:R-:W-:Y:S01]  /*42c0*/  FADD.FTZ R5, R33.reuse, R2 ;  /* 0x0000000221057221 */ /* 0x041fe20000010000 */
[----:B------:R-:W-:Y:S01]  /*42d0*/  F2FP.F16.F32.PACK_AB R187, R33, R0 ;  /* 0x0000000021bb723e */ /* 0x000fe200000000ff */
[----:B------:R-:W-:Y:S06]  /*42e0*/  @P1 BRA `(.L_x_1008) ;  /* 0x00000000004c1947 */ /* 0x000fec0003800000 */
[----:B------:R-:W-:Y:S01]  /*42f0*/  ISETP.LT.AND P1, PT, RZ, UR41, PT ;  /* 0x00000029ff007c0c */ /* 0x000fe2000bf21270 */
[----:B------:R-:W-:-:S12]  /*4300*/  UIADD3 UR18, UR41, -0x1, URZ ;  /* 0xffffffff29127890 */ /* 0x000fd8000fffe03f */
[----:B------:R-:W-:Y:S05]  /*4310*/  @P1 BRA `(.L_x_1009) ;  /* 0x0000000000201947 */ /* 0x000fea0003800000 */
[----:B------:R-:W-:Y:S01]  /*4320*/  ULDC UR11, c[0x0][0x9e4] ;  /* 0x00027900000b7ab9 */ /* 0x000fe20000000800 */
[----:B------:R-:W-:Y:S02]  /*4330*/  UIADD3 UR18, -UR41, URZ, URZ ;  /* 0x0000003f29127290 */ /* 0x000fe4000fffe13f */
[----:B------:R-:W-:-:S11]  /*4340*/  UISETP.NE.AND UP0, UPT, UR11, 0x1, UPT ;  /* 0x000000010b00788c */ /* 0x000fd6000bf05270 */
[----:B------:R-:W-:Y:S02]  /*4350*/  @UP0 ULDC.64 UR4, c[0x0][0x9e8] ;  /* 0x00027a0000040ab9 */ /* 0x000fe40000000a00 */
[----:B------:R-:W-:-:S04]  /*4360*/  UIMAD.WIDE.U32 UR14, UR18, UR4, URZ ;  /* 0x00000004120e72a5 */ /* 0x000fc8000f8e003f */
[----:B------:R-:W-:-:S04]  /*4370*/  @UP0 USHF.R.U32.HI UR18, URZ, UR5, UR15 ;  /* 0x000000053f120299 */ /* 0x000fc8000801160f */
[----:B------:R-:W-:Y:S01]  /*4380*/  ULOP3.LUT UR18, URZ, UR18, URZ, 0x33, !UPT ;  /* 0x000000123f127292 */ /* 0x000fe2000f8e333f */
[----:B------:R-:W-:Y:S11]  /*4390*/  BRA `(.L_x_1010) ;  /* 0x0000000000147947 */ /* 0x000ff60003800000 */
.L_x_1009:
[----:B------:R-:W-:Y:S02]  /*43a0*/  ULDC UR11, c[0x0][0x9e4] ;  /* 0x00027900000b7ab9 */ /* 0x000fe40000000800 */
[----:B------:R-:W-:-:S11]  /*43b0*/  UISETP.NE.AND UP0, UPT, UR11, 0x1, UPT ;  /* 0x000000010b00788c */ /* 0x000fd6000bf05270 */
[----:B------:R-:W-:Y:S02]  /*43c0*/  @UP0 ULDC.64 UR4, c[0x0][0x9e8] ;  /* 0x00027a0000040ab9 */ /* 0x000fe40000000a00 */
[----:B------:R-:W-:-:S04]  /*43d0*/  UIMAD.WIDE.U32 UR14, UR18, UR4, URZ ;  /* 0x00000004120e72a5 */ /* 0x000fc8000f8e003f */
[----:B------:R-:W-:-:S12]  /*43e0*/  @UP0 USHF.R.U32.HI UR18, URZ, UR5, UR15 ;  /* 0x000000053f120299 */ /* 0x000fd8000801160f */
.L_x_1010:
[----:B------:R-:W-:-:S04]  /*43f0*/  UIMAD UR11, UR18, UR11, UR11 ;  /* 0x0000000b120b72a4 */ /* 0x000fc8000f8e020b */
[----:B------:R-:W-:-:S04]  /*4400*/  UISETP.LT.AND UP0, UPT, UR6, UR11, UPT ;  /* 0x0000000b0600728c */ /* 0x000fc8000bf01270 */
[----:B------:R-:W-:-:S12]  /*4410*/  USEL UR6, UR6, UR11, UP0 ;  /* 0x0000000b06067287 */ /* 0x000fd80008000000 */
.L_x_1008:
[----:B------:R-:W-:Y:S01]  /*4420*/  R2UR UR5, R201 ;  /* 0x00000000c90572ca */ /* 0x000fe200000e0000 */
[----:B------:R-:W-:Y:S01]  /*4430*/  USHF.R.S32.HI UR4, URZ, 0x1f, UR6 ;  /* 0x0000001f3f047899 */ /* 0x000fe20008011406 */
[----:B------:R-:W-:Y:S01]  /*4440*/  IMAD.MOV.U32 R2, RZ, RZ, 0x3f800000 ;  /* 0x3f800000ff027424 */ /* 0x000fe200078e00ff */
[----:B------:R-:W-:Y:S01]  /*4450*/  CS2R R150, SRZ ;  /* 0x0000000000967805 */ /* 0x000fe2000001ff00 */
[----:B------:R-:W-:Y:S01]  /*4460*/  IMAD.MOV.U32 R0, RZ, RZ, 0x3f800000 ;  /* 0x3f800000ff007424 */ /* 0x000fe200078e00ff */
        /* <DEDUP_REMOVED lines=8> */
[----:B------:R-:W-:Y:S01]  /*44f0*/  UISETP.LT.AND UP0, UPT, UR5, UR4, UPT ;  /* 0x000000040500728c */ /* 0x000fe2000bf01270 */
[----:B------:R-:W-:Y:S02]  /*4500*/  CS2R R136, SRZ ;  /* 0x0000000000887805 */ /* 0x000fe4000001ff00 */
[----:B------:R-:W-:Y:S02]  /*4510*/  CS2R R134, SRZ ;  /* 0x0000000000867805 */ /* 0x000fe4000001ff00 */
[----:B------:R-:W-:Y:S01]  /*4520*/  CS2R R132, SRZ ;  /* 0x0000000000847805 */ /* 0x000fe2000001ff00 */
[----:B------:R-:W-:Y:S01]  /*4530*/  USEL UR50, UR5, UR4, !UP0 ;  /* 0x0000000405327287 */ /* 0x000fe2000c000000 */
[----:B------:R-:W-:-:S02]  /*4540*/  CS2R R130, SRZ ;  /* 0x0000000000827805 */ /* 0x000fc4000001ff00 */
[----:B------:R-:W-:Y:S02]  /*4550*/  CS2R R128, SRZ ;  /* 0x0000000000807805 */ /* 0x000fe4000001ff00 */
[----:B------:R-:W-:Y:S02]  /*4560*/  CS2R R126, SRZ ;  /* 0x00000000007e7805 */ /* 0x000fe4000001ff00 */
[----:B------:R-:W-:Y:S02]  /*4570*/  CS2R R124, SRZ ;  /* 0x00000000007c7805 */ /* 0x000fe4000001ff00 */
[----:B------:R-:W-:Y:S02]  /*4580*/  CS2R R122, SRZ ;  /* 0x00000000007a7805 */ /* 0x000fe4000001ff00 */
[----:B------:R-:W-:Y:S02]  /*4590*/  ISETP.GE.AND P1, PT, R220, UR50, PT ;  /* 0x00000032dc007c0c */ /* 0x000fe4000bf26270 */
        /* <DEDUP_REMOVED lines=49> */
[----:B------:R-:W-:Y:S06]  /*48b0*/  @!P1 BRA `(.L_x_1011) ;  /* 0x0000002c003c9947 */ /* 0x000fec0003800000 */
[----:B------:R-:W-:Y:S01]  /*48c0*/  IMAD.MOV.U32 R20, RZ, RZ, R3 ;  /* 0x000000ffff147224 */ /* 0x000fe200078e0003 */
[----:B------:R-:W-:Y:S01]  /*48d0*/  MOV R21, R4 ;  /* 0x0000000400157202 */ /* 0x000fe20000000f00 */
[----:B------:R-:W-:Y:S01]  /*48e0*/  IMAD.MOV.U32 R2, RZ, RZ, 0x3f800000 ;  /* 0x3f800000ff027424 */ /* 0x000fe200078e00ff */
[----:B------:R-:W-:Y:S01]  /*48f0*/  UMOV UR41, UR39 ;  /* 0x0000002700297c82 */ /* 0x000fe20008000000 */
[----:B------:R-:W-:Y:S01]  /*4900*/  IMAD.MOV.U32 R151, RZ, RZ, RZ ;  /* 0x000000ffff977224 */ /* 0x000fe200078e00ff */
[----:B------:R-:W-:Y:S01]  /*4910*/  UMOV UR4, UR38 ;  /* 0x0000002600047c82 */ /* 0x000fe20008000000 */
[----:B------:R-:W-:Y:S01]  /*4920*/  ULDC UR51, c[0x0][0x9e4] ;  /* 0x0002790000337ab9 */ /* 0x000fe20000000800 */
[----:B------:R-:W-:Y:S01]  /*4930*/  ULDC UR55, c[0x0][0x9dc] ;  /* 0x0002770000377ab9 */ /* 0x000fe20000000800 */
[----:B------:R-:W-:Y:S01]  /*4940*/  ULDC UR5, c[0x0][0x9d8] ;  /* 0x0002760000057ab9 */ /* 0x000fe20000000800 */
[----:B------:R-:W-:-:S05]  /*4950*/  ULDC UR54, c[0x0][0x988] ;  /* 0x0002620000367ab9 */ /* 0x000fca0000000800 */
.L_x_1030:
[----:B------:R-:W-:-:S04]  /*4960*/  UISETP.NE.AND UP0, UPT, UR4, 0x1, UPT ;  /* 0x000000010400788c */ /* 0x000fc8000bf05270 */
[----:B------:R-:W-:-:S04]  /*4970*/  USEL UR39, URZ, 0x1, UP0 ;  /* 0x000000013f277887 */ /* 0x000fc80008000000 */
[----:B------:R-:W-:Y:S01]  /*4980*/  ULOP3.LUT UR39, UR41, UR39, URZ, 0x3c, !UPT ;  /* 0x0000002729277292 */ /* 0x000fe2000f8e3c3f */
[----:B------:R-:W-:Y:S11]  /*4990*/  @!P0 BRA `(.L_x_1012) ;  /* 0x0000000000048947 */ /* 0x000ff60003800000 */
[----:B------:R-:W-:Y:S01]  /*49a0*/  BPT.TRAP 0x1 ;  /* 0x000000040000795c */ /* 0x000fe20000300000 */
.L_x_1012:
[----:B------:R-:W-:Y:S01]  /*49b0*/  UIADD3 UR38, UR4, 0x1, URZ ;  /* 0x0000000104267890 */ /* 0x000fe2000fffe03f */
[----:B------:R-:W-:-:S03]  /*49c0*/  IMAD.U32 R3, RZ, RZ, UR39 ;  /* 0x00000027ff037e24 */ /* 0x000fc6000f8e00ff */
[----:B------:R-:W-:Y:S02]  /*49d0*/  UISETP.NE.AND UP0, UPT, UR38, 0x2, UPT ;  /* 0x000000022600788c */ /* 0x000fe4000bf05270 */
[----:B------:R-:W-:Y:S02]  /*49e0*/  SHF.L.U32 R3, R3, 0x1f, RZ ;  /* 0x0000001f03037819 */ /* 0x000fe400000006ff */
[----:B------:R-:W-:-:S04]  /*49f0*/  USEL UR38, UR38, URZ, UP0 ;  /* 0x0000003f26267287 */ /* 0x000fc80008000000 */
[----:B------:R-:W-:-:S09]  /*4a00*/  ULEA UR7, UR38, UR40, 0x3 ;  /* 0x0000002826077291 */ /* 0x000fd2000f8e183f */
[----:B------:R0:W1:Y:S01]  /*4a10*/  SYNCS.PHASECHK.TRANS64.TRYWAIT P1, [UR7+0x30830], R3 ;  /* 0x03083003ff0075a7 */ /* 0x0000620008020147 */
[----:B------:R-:W-:Y:S05]  /*4a20*/  @!P0 BRA `(.L_x_1013) ;  /* 0x0000000000048947 */ /* 0x000fea0003800000 */
[----:B------:R-:W-:Y:S01]  /*4a30*/  BPT.TRAP 0x1 ;  /* 0x000000040000795c */ /* 0x000fe20000300000 */
.L_x_1013:
[----:B-1----:R-:W-:Y:S05]  /*4a40*/  @P1 BRA `(.L_x_1014) ;  /* 0x0000000000081947 */ /* 0x002fea0003800000 */
[----:B------:R-:W1:Y:S02]  /*4a50*/  SYNCS.PHASECHK.TRANS64.TRYWAIT P1, [UR7+0x30830], R3 ;  /* 0x03083003ff0075a7 */ /* 0x000e640008020147 */
[----:B-1----:R-:W-:Y:S05]  /*4a60*/  @!P1 BRA `(.L_x_1015) ;  /* 0x0000010000009947 */ /* 0x002fea0003800000 */
.L_x_1014:
[----:B------:R-:W-:Y:S01]  /*4a70*/  R2UR UR44, R16 ;  /* 0x00000000102c72ca */ /* 0x000fe200000e0000 */
[----:B------:R-:W-:Y:S01]  /*4a80*/  ULEA UR6, UR38, UR61, 0xb ;  /* 0x0000003d26067291 */ /* 0x000fe2000f8e583f */
[----:B------:R-:W-:Y:S01]  /*4a90*/  R2UR UR45, R17 ;  /* 0x00000000112d72ca */ /* 0x000fe200000e0000 */
[----:B------:R-:W-:Y:S01]  /*4aa0*/  WARPGROUP.ARRIVE ;  /* 0x00000000000079c5 */ /* 0x000fe20000000000 */
[----:B------:R-:W-:Y:S01]  /*4ab0*/  UMOV UR47, 0x40000040 ;  /* 0x40000040002f7882 */ /* 0x000fe20000000000 */
[----:B------:R-:W-:Y:S01]  /*4ac0*/  UIADD3 UR10, UR6, 0x400, URZ ;  /* 0x00000400060a7890 */ /* 0x000fe2000fffe03f */
[-C--:B------:R-:W-:Y:S01]  /*4ad0*/  FMUL.FTZ R24, R24, R0.reuse ;  /* 0x0000000018187220 */ /* 0x080fe20000410000 */
[----:B------:R-:W-:Y:S01]  /*4ae0*/  UMOV UR11, 0x40000040 ;  /* 0x40000040000b7882 */ /* 0x000fe20000000000 */
[----:B------:R-:W-:Y:S01]  /*4af0*/  UMOV UR46, UR6 ;  /* 0x00000006002e7c82 */ /* 0x000fe20008000000 */
[----:B------:R-:W-:Y:S01]  /*4b00*/  UIADD3 UR14, UR6, 0x402, URZ ;  /* 0x00000402060e7890 */ /* 0x000fe2000fffe03f */
[-C--:B------:R-:W-:Y:S01]  /*4b10*/  FMUL.FTZ R25, R25, R0.reuse ;  /* 0x0000000019197220 */ /* 0x080fe20000410000 */
[----:B------:R-:W-:Y:S01]  /*4b20*/  UMOV UR15, 0x40000040 ;  /* 0x40000040000f7882 */ /* 0x000fe20000000000 */
[----:B------:R-:W-:Y:S01]  /*4b30*/  UIADD3 UR18, UR6, 0x404, URZ ;  /* 0x0000040406127890 */ /* 0x000fe2000fffe03f */
[-C--:B------:R-:W-:Y:S01]  /*4b40*/  FMUL.FTZ R28, R28, R0.reuse ;  /* 0x000000001c1c7220 */ /* 0x080fe20000410000 */
[----:B------:R-:W-:Y:S01]  /*4b50*/  UMOV UR19, 0x40000040 ;  /* 0x4000004000137882 */ /* 0x000fe20000000000 */
[----:B------:R-:W-:Y:S01]  /*4b60*/  HGMMA.64x64x16.F32 R152, gdesc[UR44], RZ, !UPT, gsb0 ;  /* 0x00e000002c9879f0 */ /* 0x000fe2000c0008ff */
[----:B------:R-:W-:Y:S01]  /*4b70*/  R2UR UR44, R14 ;  /* 0x000000000e2c72ca */ /* 0x000fe200000e0000 */
[----:B------:R-:W-:Y:S01]  /*4b80*/  UIADD3 UR46, UR6, 0x2, URZ ;  /* 0x00000002062e7890 */ /* 0x000fe2000fffe03f */
[----:B------:R-:W-:Y:S01]  /*4b90*/  R2UR UR45, R15 ;  /* 0x000000000f2d72ca */ /* 0x000fe200000e0000 */
[----:B------:R-:W-:Y:S01]  /*4ba0*/  UMOV UR47, 0x40000040 ;  /* 0x40000040002f7882 */ /* 0x000fe20000000000 */
        /* <DEDUP_REMOVED lines=78> */
[----:B------:R-:W-:Y:S01]  /*5090*/  HGMMA.64x64x16.F32 R152, gdesc[UR44], R152, gsb0 ;  /* 0x00e000002c9879f0 */ /* 0x000fe20008000898 */
[----:B------:R-:W-:Y:S01]  /*50a0*/  R2UR UR44, R12 ;  /* 0x000000000c2c72ca */ /* 0x000fe200000e0000 */
[----:B------:R-:W-:Y:S01]  /*50b0*/  UIADD3 UR46, UR6, 0x4, URZ ;  /* 0x00000004062e7890 */ /* 0x000fe2000fffe03f */
[----:B------:R-:W-:Y:S01]  /*50c0*/  R2UR UR45, R13 ;  /* 0x000000000d2d72ca */ /* 0x000fe200000e0000 */
        /* <DEDUP_REMOVED lines=60> */
[----:B------:R-:W-:Y:S01]  /*5490*/  HGMMA.64x64x16.F32 R152, gdesc[UR44], R152, gsb0 ;  /* 0x00e000002c9879f0 */ /* 0x000fe20008000898 */
[----:B------:R-:W-:Y:S01]  /*54a0*/  R2UR UR44, R10 ;  /* 0x000000000a2c72ca */ /* 0x000fe200000e0000 */
[----:B------:R-:W-:Y:S01]  /*54b0*/  UIADD3 UR46, UR6, 0x6, URZ ;  /* 0x00000006062e7890 */ /* 0x000fe2000fffe03f */
[----:B------:R-:W-:Y:S01]  /*54c0*/  R2UR UR45, R11 ;  /* 0x000000000b2d72ca */ /* 0x000fe200000e0000 */
[----:B------:R-:W-:Y:S01]  /*54d0*/  UMOV UR47, 0x40000040 ;  /* 0x40000040002f7882 */ /* 0x000fe20000000000 */
[----:B------:R-:W-:Y:S02]  /*54e0*/  WARPGROUP.DEPBAR.LE gsb0, 0x0 ;  /* 0x00008000000079c5 */ /* 0x000fe40000010000 */
[----:B------:R-:W-:-:S09]  /*54f0*/  WARPGROUP.ARRIVE ;  /* 0x00000000000079c5 */ /* 0x000fd20000000000 */
        /* <DEDUP_REMOVED lines=15> */
[----:B------:R-:W-:Y:S01]  /*55f0*/  UIADD3 UR46, UR6, 0x204, URZ ;  /* 0x00000204062e7890 */ /* 0x000fe2000fffe03f */
[----:B------:R-:W-:Y:S01]  /*5600*/  UMOV UR47, 0x40000040 ;  /* 0x40000040002f7882 */ /* 0x000fe20000000000 */
[----:B------:R-:W-:Y:S01]  /*5610*/  UMOV UR44, UR56 ;  /* 0x00000038002c7c82 */ /* 0x000fe20008000000 */
[----:B------:R-:W-:Y:S01]  /*5620*/  UMOV UR45, UR57 ;  /* 0x00000039002d7c82 */ /* 0x000fe20008000000 */
[----:B------:R-:W-:Y:S02]  /*5630*/  WARPGROUP.DEPBAR.LE gsb0, 0x0 ;  /* 0x00008000000079c5 */ /* 0x000fe40000010000 */
[----:B------:R-:W-:-:S06]  /*5640*/  WARPGROUP.ARRIVE ;  /* 0x00000000000079c5 */ /* 0x000fcc0000000000 */
        /* <DEDUP_REMOVED lines=9> */
[----:B------:R-:W-:Y:S01]  /*56e0*/  UMOV UR44, UR48 ;  /* 0x00000030002c7c82 */ /* 0x000fe20008000000 */
[----:B------:R-:W-:Y:S01]  /*56f0*/  UMOV UR45, UR49 ;  /* 0x00000031002d7c82 */ /* 0x000fe20008000000 */
        /* <DEDUP_REMOVED lines=28> */
.L_x_1016:
[----:B------:R-:W-:Y:S01]  /*58c0*/  ULEA UR6, UR4, UR40, 0x3 ;  /* 0x0000002804067291 */ /* 0x000fe2000f8e183f */
[----:B------:R-:W-:-:S05]  /*58d0*/  IMAD.U32 R0, RZ, RZ, UR41 ;  /* 0x00000029ff007e24 */ /* 0x000fca000f8e00ff */
[----:B------:R-:W-:-:S04]  /*58e0*/  SHF.L.U32 R0, R0, 0x1f, RZ ;  /* 0x0000001f00007819 */ /* 0x000fc800000006ff */
[----:B------:R2:W3:Y:S01]  /*58f0*/  SYNCS.PHASECHK.TRANS64.TRYWAIT P1, [UR6+0x30850], R0 ;  /* 0x03085000ff0075a7 */ /* 0x0004e20008020146 */
[----:B------:R-:W-:Y:S05]  /*5900*/  @!P0 BRA `(.L_x_1017) ;  /* 0x0000000000048947 */ /* 0x000fea0003800000 */
[----:B------:R-:W-:Y:S01]  /*5910*/  BPT.TRAP 0x1 ;  /* 0x000000040000795c */ /* 0x000fe20000300000 */
.L_x_1017:
[----:B---3--:R-:W-:Y:S05]  /*5920*/  @P1 BRA `(.L_x_1018) ;  /* 0x0000000000081947 */ /* 0x008fea0003800000 */
[----:B------:R-:W3:Y:S02]  /*5930*/  SYNCS.PHASECHK.TRANS64.TRYWAIT P1, [UR6+0x30850], R0 ;  /* 0x03085000ff0075a7 */ /* 0x000ee40008020146 */
[----:B---3--:R-:W-:Y:S05]  /*5940*/  @!P1 BRA `(.L_x_1019) ;  /* 0x000000f000609947 */ /* 0x008fea0003800000 */
.L_x_1018:
[----:B------:R-:W-:Y:S01]  /*5950*/  UIADD3 UR10, UR40, 0x400, URZ ;  /* 0x00000400280a7890 */ /* 0x000fe2000fffe03f */
[----:B------:R-:W-:Y:S01]  /*5960*/  WARPGROUP.ARRIVE ;  /* 0x00000000000079c5 */ /* 0x000fe20000000000 */
[----:B------:R-:W-:Y:S02]  /*5970*/  UMOV UR11, 0x40000040 ;  /* 0x40000040000b7882 */ /* 0x000fe40000000000 */
[----:B------:R-:W-:-:S04]  /*5980*/  USHF.R.U32.HI UR10, URZ, 0x4, UR10 ;  /* 0x000000043f0a7899 */ /* 0x000fc8000801160a */
[----:B------:R-:W-:-:S04]  /*5990*/  ULOP3.LUT UR10, UR10, 0x3fff, URZ, 0xc0, !UPT ;  /* 0x00003fff0a0a7892 */ /* 0x000fc8000f8ec03f */
[----:B------:R-:W-:-:S04]  /*59a0*/  ULOP3.LUT UR10, UR10, 0x2000000, URZ, 0xfc, !UPT ;  /* 0x020000000a0a7892 */ /* 0x000fc8000f8efc3f */
[----:B------:R-:W-:-:S07]  /*59b0*/  ULEA UR4, UR4, UR10, 0xb ;  /* 0x0000000a04047291 */ /* 0x000fce000f8e583f */
        /* <DEDUP_REMOVED lines=23> */
.L_x_1020:
[----:B------:R-:W-:Y:S01]  /*5b30*/  R2UR UR4, R22 ;  /* 0x00000000160472ca */ /* 0x000fe200000e0000 */
[----:B------:R-:W3:Y:S01]  /*5b40*/  S2UR UR10, SR_CgaCtaId ;  /* 0x00000000000a79c3 */ /* 0x000ee20000008800 */
[----:B------:R-:W-:Y:S01]  /*5b50*/  FMUL.FTZ R186, R156, UR5 ;  /* 0x000000059cba7c20 */ /* 0x000fe20008410000 */
[----:B------:R-:W-:Y:S01]  /*5b60*/  FMUL.FTZ R156, R159, UR5 ;  /* 0x000000059f9c7c20 */ /* 0x000fe20008410000 */
[----:B------:R-:W-:Y:S01]  /*5b70*/  FMUL.FTZ R159, R166, UR5 ;  /* 0x00000005a69f7c20 */ /* 0x000fe20008410000 */
[----:B0-2---:R-:W-:Y:S01]  /*5b80*/  FMUL.FTZ R0, R154, UR5 ;  /* 0x000000059a007c20 */ /* 0x005fe20008410000 */
[----:B------:R-:W-:Y:S01]  /*5b90*/  FMUL.FTZ R166, R179, UR5 ;  /* 0x00000005b3a67c20 */ /* 0x000fe20008410000 */
[----:B------:R-:W-:Y:S02]  /*5ba0*/  VIADD R179, R200, UR60 ;  /* 0x0000003cc8b37c36 */ /* 0x000fe40008000000 */
[----:B-1----:R-:W-:Y:S01]  /*5bb0*/  FMUL.FTZ R4, R153, UR5 ;  /* 0x0000000599047c20 */ /* 0x002fe20008410000 */
[----:B------:R-:W0:Y:S01]  /*5bc0*/  LDC R154, c[0x0][0x2f0] ;  /* 0x0000bc00ff9a7b82 */ /* 0x000e220000000800 */
[----:B------:R-:W-:Y:S01]  /*5bd0*/  FMUL.FTZ R187, R161, UR5 ;  /* 0x00000005a1bb7c20 */ /* 0x000fe20008410000 */
[----:B------:R-:W-:Y:S01]  /*5be0*/  FMUL.FTZ R161, R170, UR5 ;  /* 0x00000005aaa17c20 */ /* 0x000fe20008410000 */
[----:B------:R-:W-:Y:S01]  /*5bf0*/  IMAD.SHL.U32 R170, R220, 0x40, RZ ;  /* 0x00000040dcaa7824 */ /* 0x000fe200078e00ff */
[----:B------:R-:W-:Y:S01]  /*5c00*/  UISETP.NE.AND UP1, UPT, UR4, URZ, UPT ;  /* 0x0000003f0400728c */ /* 0x000fe2000bf25270 */
[----:B------:R-:W-:Y:S01]  /*5c10*/  FMUL.FTZ R191, R169, UR5 ;  /* 0x00000005a9bf7c20 */ /* 0x000fe20008410000 */
[----:B------:R-:W-:Y:S01]  /*5c20*/  UIADD3 UR7, UR7, 0x30840, URZ ;  /* 0x0003084007077890 */ /* 0x000fe2000fffe03f */
[----:B------:R-:W-:Y:S01]  /*5c30*/  FMUL.FTZ R184, R152, UR5 ;  /* 0x0000000598b87c20 */ /* 0x000fe20008410000 */
[----:B------:R-:W1:Y:S01]  /*5c40*/  LDC R153, c[0x0][0x288] ;  /* 0x0000a200ff997b82 */ /* 0x000e620000000800 */
[----:B------:R-:W-:Y:S01]  /*5c50*/  FMUL.FTZ R152, R155, UR5 ;  /* 0x000000059b987c20 */ /* 0x000fe20008410000 */
[----:B------:R-:W-:Y:S01]  /*5c60*/  PLOP3.LUT P1, PT, PT, PT, UP1, 0x80, 0x0 ;  /* 0x000000000000781c */ /* 0x000fe20003f2f018 */
[----:B------:R-:W-:Y:S01]  /*5c70*/  FMUL.FTZ R185, R157, UR5 ;  /* 0x000000059db97c20 */ /* 0x000fe20008410000 */
[----:B------:R-:W-:Y:S01]  /*5c80*/  PLOP3.LUT P2, PT, PT, PT, UP1, 0x80, 0x0 ;  /* 0x000000000000781c */ /* 0x000fe20003f4f018 */
[----:B------:R-:W-:Y:S01]  /*5c90*/  FMUL.FTZ R155, R158, UR5 ;  /* 0x000000059e9b7c20 */ /* 0x000fe20008410000 */
[----:B------:R-:W-:Y:S01]  /*5ca0*/  UISETP.NE.AND UP0, UPT, UR43, URZ, UPT ;  /* 0x0000003f2b00728c */ /* 0x000fe2000bf05270 */
[----:B------:R-:W-:Y:S01]  /*5cb0*/  FMUL.FTZ R157, R162, UR5 ;  /* 0x00000005a29d7c20 */ /* 0x000fe20008410000 */
[----:B------:R-:W-:Y:S01]  /*5cc0*/  @UP1 ULDC UR4, c[0x0][0x44c] ;  /* 0x0001130000041ab9 */ /* 0x000fe20000000800 */
[----:B---3--:R-:W-:Y:S01]  /*5cd0*/  UPRMT UR7, UR10, 0x654, UR7 ;  /* 0x000006540a077896 */ /* 0x008fe20008000007 */
[----:B------:R-:W-:Y:S01]  /*5ce0*/  FMUL.FTZ R158, R163, UR5 ;  /* 0x00000005a39e7c20 */ /* 0x000fe20008410000 */
[----:B------:R-:W-:Y:S01]  /*5cf0*/  FMUL.FTZ R190, R164, UR5 ;  /* 0x00000005a4be7c20 */ /* 0x000fe20008410000 */
[----:B------:R-:W-:Y:S01]  /*5d00*/  FMUL.FTZ R188, R160, UR5 ;  /* 0x00000005a0bc7c20 */ /* 0x000fe20008410000 */
[----:B------:R-:W-:Y:S01]  /*5d10*/  FMUL.FTZ R162, R171, UR5 ;  /* 0x00000005aba27c20 */ /* 0x000fe20008410000 */
[----:B------:R-:W-:Y:S01]  /*5d20*/  FMUL.FTZ R163, R174, UR5 ;  /* 0x00000005aea37c20 */ /* 0x000fe20008410000 */
[----:B------:R-:W-:Y:S01]  /*5d30*/  @P1 IMAD.HI.U32 R2, R179, UR4, RZ ;  /* 0x00000004b3021c27 */ /* 0x000fe2000f8e00ff */
[----:B------:R-:W-:-:S03]  /*5d40*/  @UP1 ULDC UR4, c[0x0][0x450] ;  /* 0x0001140000041ab9 */ /* 0x000fc60000000800 */
[----:B------:R-:W-:Y:S01]  /*5d50*/  FMUL.FTZ R164, R175, UR5 ;  /* 0x00000005afa47c20 */ /* 0x000fe20008410000 */
[----:B------:R-:W-:Y:S01]  /*5d60*/  FMUL.FTZ R189, R165, UR5 ;  /* 0x00000005a5bd7c20 */ /* 0x000fe20008410000 */
[----:B------:R-:W-:Y:S01]  /*5d70*/  FMUL.FTZ R160, R167, UR5 ;  /* 0x00000005a7a07c20 */ /* 0x000fe20008410000 */
[----:B------:R-:W-:Y:S01]  /*5d80*/  @P2 SHF.R.U32.HI R179, RZ, UR4, R2 ;  /* 0x00000004ffb32c19 */ /* 0x000fe20008011602 */
[----:B------:R-:W-:Y:S01]  /*5d90*/  FMUL.FTZ R192, R168, UR5 ;  /* 0x00000005a8c07c20 */ /* 0x000fe20008410000 */
[----:B------:R-:W-:Y:S01]  /*5da0*/  IADD3 R2, -R170, 0x1, RZ ;  /* 0x00000001aa027810 */ /* 0x000fe20007ffe1ff */
[----:B------:R-:W-:Y:S01]  /*5db0*/  FMUL.FTZ R171, R172, UR5 ;  /* 0x00000005acab7c20 */ /* 0x000fe20008410000 */
[----:B------:R-:W-:Y:S01]  /*5dc0*/  FMUL.FTZ R174, R176, UR5 ;  /* 0x00000005b0ae7c20 */ /* 0x000fe20008410000 */
[----:B------:R-:W2:Y:S01]  /*5dd0*/  SHFL.IDX PT, R169, R179, RZ, 0x1c1f ;  /* 0x001c1fffb3a97589 */ /* 0x000ea200000e0000 */
[----:B------:R-:W-:Y:S01]  /*5de0*/  FMUL.FTZ R175, R177, UR5 ;  /* 0x00000005b1af7c20 */ /* 0x000fe20008410000 */
[----:B------:R-:W-:Y:S01]  /*5df0*/  FMUL.FTZ R172, R173, UR5 ;  /* 0x00000005adac7c20 */ /* 0x000fe20008410000 */
[----:B------:R-:W-:Y:S01]  /*5e00*/  FMUL.FTZ R165, R178, UR5 ;  /* 0x00000005b2a57c20 */ /* 0x000fe20008410000 */
[----:B------:R-:W-:Y:S01]  /*5e10*/  FMUL.FTZ R177, R180, UR5 ;  /* 0x00000005b4b17c20 */ /* 0x000fe20008410000 */
[----:B------:R-:W-:Y:S01]  /*5e20*/  FMUL.FTZ R176, R181, UR5 ;  /* 0x00000005b5b07c20 */ /* 0x000fe20008410000 */
[----:B------:R-:W-:Y:S01]  /*5e30*/  FMUL.FTZ R167, R182, UR5 ;  /* 0x00000005b6a77c20 */ /* 0x000fe20008410000 */
[----:B------:R-:W-:-:S02]  /*5e40*/  IMAD R3, R19, -0x2, R2 ;  /* 0xfffffffe13037824 */ /* 0x000fc400078e0202 */
[----:B------:R-:W-:Y:S01]  /*5e50*/  FMUL.FTZ R168, R183, UR5 ;  /* 0x00000005b7a87c20 */ /* 0x000fe20008410000 */
[----:B------:R-:W-:Y:S01]  /*5e60*/  PLOP3.LUT P1, PT, PT, PT, UP0, 0x40, 0x0 ;  /* 0x000000000000781c */ /* 0x000fe20003f2e808 */
[----:B------:R-:W-:Y:S01]  /*5e70*/  SYNCS.ARRIVE.TRANS64.RED.A1T0 RZ, [UR7], RZ ;  /* 0x000000ffffff79a7 */ /* 0x000fe20008100407 */
[----:B0-----:R-:W-:Y:S01]  /*5e80*/  IMAD R2, R154, UR42, R3 ;  /* 0x0000002a9a027c24 */ /* 0x001fe2000f8e0203 */
[----:B------:R-:W0:Y:S01]  /*5e90*/  MUFU.TANH R184, R184 ;  /* 0x000000b800b87308 */ /* 0x000e220000002400 */
[----:B------:R-:W-:Y:S01]  /*5ea0*/  UMOV UR7, UR55 ;  /* 0x0000003700077c82 */ /* 0x000fe20008000000 */
[----:B------:R-:W-:Y:S01]  /*5eb0*/  ULDC UR10, c[0x0][0x9e0] ;  /* 0x00027800000a7ab9 */ /* 0x000fe20000000800 */
[----:B------:R-:W-:Y:S01]  /*5ec0*/  ULOP3.LUT UR4, URZ, UR7, URZ, 0x33, !UPT ;  /* 0x000000073f047292 */ /* 0x000fe2000f8e333f */
[----:B-1----:R-:W-:-:S04]  /*5ed0*/  IADD3 R2, R2, -R153, RZ ;  /* 0x8000009902027210 */ /* 0x002fc80007ffe0ff */
[----:B------:R-:W1:Y:S01]  /*5ee0*/  MUFU.TANH R4, R4 ;  /* 0x0000000400047308 */ /* 0x000e620000002400 */
[C---:B------:R-:W-:Y:S02]  /*5ef0*/  VIADD R173, R2.reuse, UR10 ;  /* 0x0000000a02ad7c36 */ /* 0x040fe40008000000 */
[----:B------:R-:W-:Y:S02]  /*5f00*/  VIADD R178, R2, UR4 ;  /* 0x0000000402b27c36 */ /* 0x000fe40008000000 */
[--C-:B--2---:R-:W-:Y:S02]  /*5f10*/  IMAD.IADD R180, R173, 0x1, R169.reuse ;  /* 0x00000001adb47824 */ /* 0x104fe400078e02a9 */
[----:B------:R-:W-:Y:S01]  /*5f20*/  IMAD.IADD R181, R178, 0x1, R169 ;  /* 0x00000001b2b57824 */ /* 0x000fe200078e02a9 */
[----:B------:R-:W2:Y:S08]  /*5f30*/  MUFU.TANH R0, R0 ;  /* 0x0000000000007308 */ /* 0x000eb00000002400 */
[----:B------:R-:W3:Y:S08]  /*5f40*/  MUFU.TANH R152, R152 ;  /* 0x0000009800987308 */ /* 0x000ef00000002400 */
[----:B------:R-:W4:Y:S08]  /*5f50*/  MUFU.TANH R186, R186 ;  /* 0x000000ba00ba7308 */ /* 0x000f300000002400 */
        /* <DEDUP_REMOVED lines=26> */
[----:B------:R-:W0:Y:S01]  /*6100*/  MUFU.TANH R168, R168 ;  /* 0x000000a800a87308 */ /* 0x000e220000002400 */
[----:B-1234-:R-:W-:Y:S05]  /*6110*/  @P1 BRA `(.L_x_1021) ;  /* 0x00000000005c1947 */ /* 0x01efea0003800000 */
[----:B------:R-:W-:Y:S01]  /*6120*/  IMAD R2, R154, UR42, R169 ;  /* 0x0000002a9a027c24 */ /* 0x000fe2000f8e02a9 */
[----:B------:R-:W-:Y:S03]  /*6130*/  BSSY B0, `(.L_x_1022) ;  /* 0x0000011000007945 */ /* 0x000fe60003800000 */
[----:B------:R-:W-:-:S05]  /*6140*/  IMAD.IADD R169, R2, 0x1, -R153 ;  /* 0x0000000102a97824 */ /* 0x000fca00078e0a99 */
[----:B------:R-:W-:-:S13]  /*6150*/  ISETP.GT.AND P1, PT, R169, -0x1, PT ;  /* 0xffffffffa900780c */ /* 0x000fda0003f24270 */
[----:B------:R-:W-:Y:S05]  /*6160*/  @P1 BRA `(.L_x_1023) ;  /* 0x0000000000201947 */ /* 0x000fea0003800000 */
[----:B------:R-:W-:Y:S01]  /*6170*/  IMAD.U32 R183, RZ, RZ, UR51 ;  /* 0x00000033ffb77e24 */ /* 0x000fe2000f8e00ff */
[----:B------:R-:W-:-:S04]  /*6180*/  LOP3.LUT R169, RZ, R169, RZ, 0x33, !PT ;  /* 0x000000a9ffa97212 */ /* 0x000fc800078e33ff */
[----:B------:R-:W-:-:S13]  /*6190*/  ISETP.NE.AND P1, PT, R183, 0x1, PT ;  /* 0x00000001b700780c */ /* 0x000fda0003f25270 */
[----:B------:R-:W1:Y:S02]  /*61a0*/  @P1 LDC.64 R2, c[0x0][0x9e8] ;  /* 0x00027a00ff021b82 */ /* 0x000e640000000a00 */
[----:B-1----:R-:W-:-:S05]  /*61b0*/  @P1 IMAD.HI.U32 R2, R169, R2, RZ ;  /* 0x00000002a9021227 */ /* 0x002fca00078e00ff */
[----:B------:R-:W-:-:S04]  /*61c0*/  @P1 SHF.R.U32.HI R169, RZ, R3, R2 ;  /* 0x00000003ffa91219 */ /* 0x000fc80000011602 */
[----:B------:R-:W-:Y:S01]  /*61d0*/  LOP3.LUT R169, RZ, R169, RZ, 0x33, !PT ;  /* 0x000000a9ffa97212 */ /* 0x000fe200078e33ff */
[----:B------:R-:W-:Y:S06]  /*61e0*/  BRA `(.L_x_1024) ;  /* 0x0000000000147947 */ /* 0x000fec0003800000 */
.L_x_1023:
[----:B------:R-:W-:-:S04]  /*61f0*/  MOV R183, UR51 ;  /* 0x0000003300b77c02 */ /* 0x000fc80008000f00 */
[----:B------:R-:W-:-:S13]  /*6200*/  ISETP.NE.AND P1, PT, R183, 0x1, PT ;  /* 0x00000001b700780c */ /* 0x000fda0003f25270 */
[----:B------:R-:W1:Y:S02]  /*6210*/  @P1 LDC.64 R2, c[0x0][0x9e8] ;  /* 0x00027a00ff021b82 */ /* 0x000e640000000a00 */
[----:B-1----:R-:W-:-:S05]  /*6220*/  @P1 IMAD.HI.U32 R2, R169, R2, RZ ;  /* 0x00000002a9021227 */ /* 0x002fca00078e00ff */
[----:B------:R-:W-:-:S07]  /*6230*/  @P1 SHF.R.U32.HI R169, RZ, R3, R2 ;  /* 0x00000003ffa91219 */ /* 0x000fce0000011602 */
.L_x_1024:
[----:B------:R-:W-:Y:S05]  /*6240*/  BSYNC B0 ;  /* 0x0000000000007941 */ /* 0x000fea0003800000 */
.L_x_1022:
[----:B------:R-:W-:-:S04]  /*6250*/  IMAD R2, R169, R183, -R170 ;  /* 0x000000b7a9027224 */ /* 0x000fc800078e0aaa */
[----:B------:R-:W-:-:S05]  /*6260*/  IMAD R2, R19, -0x2, R2 ;  /* 0xfffffffe13027824 */ /* 0x000fca00078e0202 */
[----:B------:R-:W-:Y:S02]  /*6270*/  VIADDMNMX R180, R2, R183, R180, PT ;  /* 0x000000b702b47246 */ /* 0x000fe400038001b4 */
[----:B------:R-:W-:-:S07]  /*6280*/  VIMNMX R181, R181, R2, !PT ;  /* 0x00000002b5b57248 */ /* 0x000fce0007fe0100 */
.L_x_1021:
[----:B------:R-:W-:Y:S01]  /*6290*/  ISETP.GT.AND P1, PT, R220, -0x1, PT ;  /* 0xffffffffdc00780c */ /* 0x000fe20003f24270 */
[----:B------:R-:W1:Y:S01]  /*62a0*/  SHFL.IDX PT, R179, R179, 0x1, 0x1c1f ;  /* 0x003c1f00b3b37f89 */ /* 0x000e6200000e0000 */
[----:B------:R-:W-:Y:S02]  /*62b0*/  UISETP.NE.AND UP0, UPT, UR43, URZ, UPT ;  /* 0x0000003f2b00728c */ /* 0x000fe4000bf05270 */
[C---:B------:R-:W-:Y:S02]  /*62c0*/  ISETP.GT.AND P4, PT, R181.reuse, 0x1, P1 ;  /* 0x00000001b500780c */ /* 0x040fe40000f84270 */
[----:B------:R-:W-:Y:S02]  /*62d0*/  ISETP.GT.AND P5, PT, R181, RZ, P1 ;  /* 0x000000ffb500720c */ /* 0x000fe40000fa4270 */
[C---:B------:R-:W-:Y:S02]  /*62e0*/  ISETP.LT.OR P4, PT, R180.reuse, 0x2, P4 ;  /* 0x00000002b400780c */ /* 0x040fe40002781670 */
[----:B------:R-:W-:-:S02]  /*62f0*/  ISETP.LT.OR P5, PT, R180, 0x1, P5 ;  /* 0x00000001b400780c */ /* 0x000fc40002fa1670 */
[----:B------:R-:W-:Y:S02]  /*6300*/  FSEL R169, R4, -INF , !P4 ;  /* 0xff80000004a97808 */ /* 0x000fe40006000000 */
[C---:B------:R-:W-:Y:S02]  /*6310*/  ISETP.GT.AND P4, PT, R181.reuse, 0x18, P1 ;  /* 0x00000018b500780c */ /* 0x040fe40000f84270 */
[----:B0-----:R-:W-:Y:S02]  /*6320*/  FSEL R184, R184, -INF , !P5 ;  /* 0xff800000b8b87808 */ /* 0x001fe40006800000 */
[----:B------:R-:W-:Y:S02]  /*6330*/  ISETP.LT.OR P4, PT, R180, 0x19, P4 ;  /* 0x00000019b400780c */ /* 0x000fe40002781670 */
[C---:B------:R-:W-:Y:S02]  /*6340*/  ISETP.GT.AND P6, PT, R181.reuse, 0x8, P1 ;  /* 0x00000008b500780c */ /* 0x040fe40000fc4270 */
[----:B------:R-:W-:-:S02]  /*6350*/  ISETP.GT.AND P2, PT, R181, 0x9, P1 ;  /* 0x00000009b500780c */ /* 0x000fc40000f44270 */
[----:B------:R-:W-:Y:S01]  /*6360*/  ISETP.GT.AND P3, PT, R181, 0x10, P1 ;  /* 0x00000010b500780c */ /* 0x000fe20000f64270 */
[--C-:B-1----:R-:W-:Y:S01]  /*6370*/  IMAD.IADD R173, R173, 0x1, R179.reuse ;  /* 0x00000001adad7824 */ /* 0x102fe200078e02b3 */
[C---:B------:R-:W-:Y:S01]  /*6380*/  ISETP.GT.AND P5, PT, R181.reuse, 0x11, P1 ;  /* 0x00000011b500780c */ /* 0x040fe20000fa4270 */
[----:B------:R-:W-:Y:S01]  /*6390*/  IMAD.IADD R178, R178, 0x1, R179 ;  /* 0x00000001b2b27824 */ /* 0x000fe200078e02b3 */
[----:B------:R-:W-:Y:S02]  /*63a0*/  FSEL R190, R190, -INF , !P4 ;  /* 0xff800000bebe7808 */ /* 0x000fe40006000000 */
[----:B------:R-:W-:Y:S02]  /*63b0*/  ISETP.GT.AND P4, PT, R181, 0x29, P1 ;  /* 0x00000029b500780c */ /* 0x000fe40000f84270 */
[C---:B------:R-:W-:Y:S02]  /*63c0*/  ISETP.LT.OR P6, PT, R180.reuse, 0x9, P6 ;  /* 0x00000009b400780c */ /* 0x040fe400037c1670 */
[----:B------:R-:W-:-:S02]  /*63d0*/  ISETP.LT.OR P2, PT, R180, 0xa, P2 ;  /* 0x0000000ab400780c */ /* 0x000fc40001741670 */
[C---:B------:R-:W-:Y:S02]  /*63e0*/  ISETP.LT.OR P3, PT, R180.reuse, 0x11, P3 ;  /* 0x00000011b400780c */ /* 0x040fe40001f61670 */
[C---:B------:R-:W-:Y:S02]  /*63f0*/  ISETP.LT.OR P5, PT, R180.reuse, 0x12, P5 ;  /* 0x00000012b400780c */ /* 0x040fe40002fa1670 */
[----:B------:R-:W-:Y:S02]  /*6400*/  ISETP.LT.OR P4, PT, R180, 0x2a, P4 ;  /* 0x0000002ab400780c */ /* 0x000fe40002781670 */
[----:B------:R-:W-:Y:S02]  /*6410*/  FSEL R186, R186, -INF , !P6 ;  /* 0xff800000baba7808 */ /* 0x000fe40007000000 */
[----:B------:R-:W-:Y:S02]  /*6420*/  FSEL R185, R185, -INF , !P2 ;  /* 0xff800000b9b97808 */ /* 0x000fe40005000000 */
[----:B------:R-:W-:-:S02]  /*6430*/  FSEL R188, R188, -INF , !P3 ;  /* 0xff800000bcbc7808 */ /* 0x000fc40005800000 */
[----:B------:R-:W-:Y:S02]  /*6440*/  FSEL R187, R187, -INF , !P5 ;  /* 0xff800000bbbb7808 */ /* 0x000fe40006800000 */
[C---:B------:R-:W-:Y:S02]  /*6450*/  ISETP.GT.AND P6, PT, R181.reuse, 0x19, P1 ;  /* 0x00000019b500780c */ /* 0x040fe40000fc4270 */
[C---:B------:R-:W-:Y:S02]  /*6460*/  ISETP.GT.AND P2, PT, R181.reuse, 0x20, P1 ;  /* 0x00000020b500780c */ /* 0x040fe40000f44270 */
[C---:B------:R-:W-:Y:S02]  /*6470*/  ISETP.GT.AND P3, PT, R181.reuse, 0x21, P1 ;  /* 0x00000021b500780c */ /* 0x040fe40000f64270 */
[----:B------:R-:W-:Y:S02]  /*6480*/  ISETP.GT.AND P5, PT, R181, 0x28, P1 ;  /* 0x00000028b500780c */ /* 0x000fe40000fa4270 */
[----:B------:R-:W-:-:S02]  /*6490*/  FSEL R172, R172, -INF , !P4 ;  /* 0xff800000acac7808 */ /* 0x000fc40006000000 */
[----:B------:R-:W-:Y:S02]  /*64a0*/  PLOP3.LUT P4, PT, PT, PT, UP0, 0x40, 0x0 ;  /* 0x000000000000781c */ /* 0x000fe40003f8e808 */
[C---:B------:R-:W-:Y:S02]  /*64b0*/  ISETP.LT.OR P6, PT, R180.reuse, 0x1a, P6 ;  /* 0x0000001ab400780c */ /* 0x040fe400037c1670 */
[C---:B------:R-:W-:Y:S02]  /*64c0*/  ISETP.LT.OR P2, PT, R180.reuse, 0x21, P2 ;  /* 0x00000021b400780c */ /* 0x040fe40001741670 */
[C---:B------:R-:W-:Y:S02]  /*64d0*/  ISETP.LT.OR P3, PT, R180.reuse, 0x22, P3 ;  /* 0x00000022b400780c */ /* 0x040fe40001f61670 */
[----:B------:R-:W-:Y:S02]  /*64e0*/  ISETP.LT.OR P5, PT, R180, 0x29, P5 ;  /* 0x00000029b400780c */ /* 0x000fe40002fa1670 */
[----:B------:R-:W-:-:S02]  /*64f0*/  FSEL R189, R189, -INF , !P6 ;  /* 0xff800000bdbd7808 */ /* 0x000fc40007000000 */
[----:B------:R-:W-:Y:S02]  /*6500*/  FSEL R192, R192, -INF , !P2 ;  /* 0xff800000c0c07808 */ /* 0x000fe40005000000 */
[----:B------:R-:W-:Y:S02]  /*6510*/  FSEL R191, R191, -INF , !P3 ;  /* 0xff800000bfbf7808 */ /* 0x000fe40005800000 */
[----:B------:R-:W-:Y:S02]  /*6520*/  FSEL R171, R171, -INF , !P5 ;  /* 0xff800000abab7808 */ /* 0x000fe40006800000 */
[C---:B------:R-:W-:Y:S02]  /*6530*/  ISETP.GT.AND P6, PT, R181.reuse, 0x30, P1 ;  /* 0x00000030b500780c */ /* 0x040fe40000fc4270 */
[C---:B------:R-:W-:Y:S02]  /*6540*/  ISETP.GT.AND P2, PT, R181.reuse, 0x31, P1 ;  /* 0x00000031b500780c */ /* 0x040fe40000f44270 */
[----:B------:R-:W-:-:S02]  /*6550*/  ISETP.GT.AND P3, PT, R181, 0x38, P1 ;  /* 0x00000038b500780c */ /* 0x000fc40000f64270 */
[----:B------:R-:W-:Y:S02]  /*6560*/  ISETP.GT.AND P5, PT, R181, 0x39, P1 ;  /* 0x00000039b500780c */ /* 0x000fe40000fa4270 */
[C---:B------:R-:W-:Y:S02]  /*6570*/  ISETP.LT.OR P6, PT, R180.reuse, 0x31, P6 ;  /* 0x00000031b400780c */ /* 0x040fe400037c1670 */
[C---:B------:R-:W-:Y:S02]  /*6580*/  ISETP.LT.OR P2, PT, R180.reuse, 0x32, P2 ;  /* 0x00000032b400780c */ /* 0x040fe40001741670 */
[C---:B------:R-:W-:Y:S02]  /*6590*/  ISETP.LT.OR P3, PT, R180.reuse, 0x39, P3 ;  /* 0x00000039b400780c */ /* 0x040fe40001f61670 */
[----:B------:R-:W-:Y:S02]  /*65a0*/  ISETP.LT.OR P5, PT, R180, 0x3a, P5 ;  /* 0x0000003ab400780c */ /* 0x000fe40002fa1670 */
[----:B------:R-:W-:-:S02]  /*65b0*/  FSEL R174, R174, -INF , !P6 ;  /* 0xff800000aeae7808 */ /* 0x000fc40007000000 */
[----:B------:R-:W-:Y:S02]  /*65c0*/  FSEL R175, R175, -INF , !P2 ;  /* 0xff800000afaf7808 */ /* 0x000fe40005000000 */
[----:B------:R-:W-:Y:S02]  /*65d0*/  FSEL R177, R177, -INF , !P3 ;  /* 0xff800000b1b17808 */ /* 0x000fe40005800000 */
[----:B------:R-:W-:Y:S01]  /*65e0*/  FSEL R176, R176, -INF , !P5 ;  /* 0xff800000b0b07808 */ /* 0x000fe20006800000 */
[----:B------:R-:W-:Y:S06]  /*65f0*/  @P4 BRA `(.L_x_1025) ;  /* 0x00000000005c4947 */ /* 0x000fec0003800000 */
        /* <DEDUP_REMOVED lines=8> */
[----:B------:R-:W0:Y:S02]  /*6680*/  @P2 LDC.64 R2, c[0x0][0x9e8] ;  /* 0x00027a00ff022b82 */ /* 0x000e240000000a00 */
[----:B0-----:R-:W-:-:S05]  /*6690*/  @P2 IMAD.HI.U32 R2, R179, R2, RZ ;  /* 0x00000002b3022227 */ /* 0x001fca00078e00ff */
[----:B------:R-:W-:-:S04]  /*66a0*/  @P2 SHF.R.U32.HI R179, RZ, R3, R2 ;  /* 0x00000003ffb32219 */ /* 0x000fc80000011602 */
[----:B------:R-:W-:Y:S01]  /*66b0*/  LOP3.LUT R179, RZ, R179, RZ, 0x33, !PT ;  /* 0x000000b3ffb37212 */ /* 0x000fe200078e33ff */
[----:B------:R-:W-:Y:S06]  /*66c0*/  BRA `(.L_x_1028) ;  /* 0x0000000000147947 */ /* 0x000fec0003800000 */
.L_x_1027:
[----:B------:R-:W-:-:S05]  /*66d0*/  IMAD.U32 R4, RZ, RZ, UR51 ;  /* 0x00000033ff047e24 */ /* 0x000fca000f8e00ff */
[----:B------:R-:W-:-:S13]  /*66e0*/  ISETP.NE.AND P2, PT, R4, 0x1, PT ;  /* 0x000000010400780c */ /* 0x000fda0003f45270 */
[----:B------:R-:W0:Y:S02]  /*66f0*/  @P2 LDC.64 R2, c[0x0][0x9e8] ;  /* 0x00027a00ff022b82 */ /* 0x000e240000000a00 */
[----:B0-----:R-:W-:-:S05]  /*6700*/  @P2 IMAD.HI.U32 R2, R179, R2, RZ ;  /* 0x00000002b3022227 */ /* 0x001fca00078e00ff */
[----:B------:R-:W-:-:S07]  /*6710*/  @P2 SHF.R.U32.HI R179, RZ, R3, R2 ;  /* 0x00000003ffb32219 */ /* 0x000fce0000011602 */
.L_x_1028:
[----:B------:R-:W-:Y:S05]  /*6720*/  BSYNC B0 ;  /* 0x0000000000007941 */ /* 0x000fea0003800000 */
.L_x_1026:
[----:B------:R-:W-:-:S04]  /*6730*/  IMAD R170, R179, R4, -R170 ;  /* 0x00000004b3aa7224 */ /* 0x000fc800078e0aaa */
[----:B------:R-:W-:-:S05]  /*6740*/  IMAD R170, R19, -0x2, R170 ;  /* 0xfffffffe13aa7824 */ /* 0x000fca00078e02aa */
[----:B------:R-:W-:Y:S02]  /*6750*/  VIADDMNMX R173, R170, R4, R173, PT ;  /* 0x00000004aaad7246 */ /* 0x000fe400038001ad */
[----:B------:R-:W-:-:S07]  /*6760*/  VIMNMX R178, R178, R170, !PT ;  /* 0x000000aab2b27248 */ /* 0x000fce0007fe0100 */
.L_x_1025:
[----:B------:R-:W-:Y:S01]  /*6770*/  FMNMX.FTZ R2, R184, R21, !PT ;  /* 0x00000015b8027209 */ /* 0x000fe20007810000 */
[----:B------:R-:W-:Y:S01]  /*6780*/  UMOV UR10, UR54 ;  /* 0x00000036000a7c82 */ /* 0x000fe20008000000 */
[C---:B------:R-:W-:Y:S02]  /*6790*/  ISETP.GT.AND P3, PT, R178.reuse, RZ, P1 ;  /* 0x000000ffb200720c */ /* 0x040fe40000f64270 */
[----:B------:R-:W-:Y:S02]  /*67a0*/  FMNMX.FTZ R3, R169, R2, !PT ;  /* 0x00000002a9037209 */ /* 0x000fe40007810000 */
[----:B------:R-:W-:Y:S02]  /*67b0*/  ISETP.GT.AND P4, PT, R178, 0x1, P1 ;  /* 0x00000001b200780c */ /* 0x000fe40000f84270 */
[----:B------:R-:W-:Y:S02]  /*67c0*/  FMNMX.FTZ R2, R186, R3, !PT ;  /* 0x00000003ba027209 */ /* 0x000fe40007810000 */
[----:B------:R-:W-:-:S02]  /*67d0*/  ISETP.LT.OR P3, PT, R173, 0x1, P3 ;  /* 0x00000001ad00780c */ /* 0x000fc40001f61670 */
[----:B------:R-:W-:Y:S02]  /*67e0*/  FMNMX.FTZ R3, R185, R2, !PT ;  /* 0x00000002b9037209 */ /* 0x000fe40007810000 */
[----:B------:R-:W-:Y:S02]  /*67f0*/  ISETP.GT.AND P6, PT, R178, 0x8, P1 ;  /* 0x00000008b200780c */ /* 0x000fe40000fc4270 */
[----:B------:R-:W-:Y:S02]  /*6800*/  FMNMX.FTZ R2, R188, R3, !PT ;  /* 0x00000003bc027209 */ /* 0x000fe40007810000 */
[----:B------:R-:W-:Y:S02]  /*6810*/  ISETP.LT.OR P4, PT, R173, 0x2, P4 ;  /* 0x00000002ad00780c */ /* 0x000fe40002781670 */
[----:B------:R-:W-:Y:S02]  /*6820*/  FMNMX.FTZ R3, R187, R2, !PT ;  /* 0x00000002bb037209 */ /* 0x000fe40007810000 */
[----:B------:R-:W-:-:S02]  /*6830*/  ISETP.GT.AND P2, PT, R178, 0x9, P1 ;  /* 0x00000009b200780c */ /* 0x000fc40000f44270 */
[----:B------:R-:W-:Y:S02]  /*6840*/  FMNMX.FTZ R2, R190, R3, !PT ;  /* 0x00000003be027209 */ /* 0x000fe40007810000 */
[----:B------:R-:W-:Y:S02]  /*6850*/  ISETP.LT.OR P6, PT, R173, 0x9, P6 ;  /* 0x00000009ad00780c */ /* 0x000fe400037c1670 */
[----:B------:R-:W-:Y:S02]  /*6860*/  FMNMX.FTZ R3, R189, R2, !PT ;  /* 0x00000002bd037209 */ /* 0x000fe40007810000 */
[----:B------:R-:W-:Y:S02]  /*6870*/  FSEL R152, R152, -INF , !P4 ;  /* 0xff80000098987808 */ /* 0x000fe40006000000 */
        /* <DEDUP_REMOVED lines=9> */
[----:B------:R-:W-:Y:S02]  /*6910*/  FSEL R156, R156, -INF , !P2 ;  /* 0xff8000009c9c7808 */ /* 0x000fe40005000000 */
[----:B------:R-:W-:Y:S02]  /*6920*/  FMNMX.FTZ R2, R175, R2, !PT ;  /* 0x00000002af027209 */ /* 0x000fe40007810000 */
[----:B------:R-:W-:Y:S02]  /*6930*/  ISETP.LT.OR P5, PT, R173, 0x11, P5 ;  /* 0x00000011ad00780c */ /* 0x000fe40002fa1670 */
[----:B------:R-:W-:Y:S02]  /*6940*/  FMNMX.FTZ R3, R177, R2, !PT ;  /* 0x00000002b1037209 */ /* 0x000fe40007810000 */
[----:B------:R-:W-:-:S02]  /*6950*/  ISETP.GT.AND P6, PT, R178, 0x18, P1 ;  /* 0x00000018b200780c */ /* 0x000fc40000fc4270 */
[----:B------:R-:W-:Y:S02]  /*6960*/  FMNMX.FTZ R3, R176, R3, !PT ;  /* 0x00000003b0037209 */ /* 0x000fe40007810000 */
[----:B------:R-:W-:Y:S02]  /*6970*/  ISETP.LT.OR P4, PT, R173, 0x12, P4 ;  /* 0x00000012ad00780c */ /* 0x000fe40002781670 */
[----:B------:R-:W-:Y:S01]  /*6980*/  FSEL R157, R157, -INF , !P5 ;  /* 0xff8000009d9d7808 */ /* 0x000fe20006800000 */
[----:B------:R-:W0:Y:S01]  /*6990*/  SHFL.BFLY PT, R2, R3, 0x2, 0x1f ;  /* 0x0c401f0003027f89 */ /* 0x000e2200000e0000 */
[----:B------:R-:W-:Y:S02]  /*69a0*/  ISETP.GT.AND P2, PT, R178, 0x19, P1 ;  /* 0x00000019b200780c */ /* 0x000fe40000f44270 */
[----:B------:R-:W-:Y:S02]  /*69b0*/  ISETP.LT.OR P6, PT, R173, 0x19, P6 ;  /* 0x00000019ad00780c */ /* 0x000fe400037c1670 */
[----:B------:R-:W-:-:S02]  /*69c0*/  FSEL R158, R158, -INF , !P4 ;  /* 0xff8000009e9e7808 */ /* 0x000fc40006000000 */
[----:B------:R-:W-:Y:S02]  /*69d0*/  FSEL R159, R159, -INF , !P6 ;  /* 0xff8000009f9f7808 */ /* 0x000fe40007000000 */
[C---:B------:R-:W-:Y:S02]  /*69e0*/  ISETP.LT.OR P2, PT, R173.reuse, 0x1a, P2 ;  /* 0x0000001aad00780c */ /* 0x040fe40001741670 */
[----:B------:R-:W-:Y:S02]  /*69f0*/  ISETP.GT.AND P5, PT, R178, 0x21, P1 ;  /* 0x00000021b200780c */ /* 0x000fe40000fa4270 */
[----:B------:R-:W-:Y:S02]  /*6a00*/  FSEL R160, R160, -INF , !P2 ;  /* 0xff800000a0a07808 */ /* 0x000fe40005000000 */
[----:B------:R-:W-:Y:S02]  /*6a10*/  ISETP.GT.AND P4, PT, R178, 0x28, P1 ;  /* 0x00000028b200780c */ /* 0x000fe40000f84270 */
[----:B------:R-:W-:-:S02]  /*6a20*/  ISETP.LT.OR P5, PT, R173, 0x22, P5 ;  /* 0x00000022ad00780c */ /* 0x000fc40002fa1670 */
[----:B------:R-:W-:Y:S02]  /*6a30*/  ISETP.GT.AND P6, PT, R178, 0x29, P1 ;  /* 0x00000029b200780c */ /* 0x000fe40000fc4270 */
[----:B------:R-:W-:Y:S02]  /*6a40*/  ISETP.LT.OR P4, PT, R173, 0x29, P4 ;  /* 0x00000029ad00780c */ /* 0x000fe40002781670 */
[----:B------:R-:W-:Y:S02]  /*6a50*/  FSEL R162, R162, -INF , !P5 ;  /* 0xff800000a2a27808 */ /* 0x000fe40006800000 */
[----:B0-----:R-:W-:Y:S02]  /*6a60*/  FMNMX.FTZ R2, R3, R2, !PT ;  /* 0x0000000203027209 */ /* 0x001fe40007810000 */
[----:B------:R-:W-:Y:S02]  /*6a70*/  ISETP.GT.AND P2, PT, R178, 0x30, P1 ;  /* 0x00000030b200780c */ /* 0x000fe40000f44270 */
[----:B------:R-:W-:Y:S01]  /*6a80*/  FSEL R170, R163, -INF , !P4 ;  /* 0xff800000a3aa7808 */ /* 0x000fe20006000000 */
[----:B------:R-:W0:Y:S01]  /*6a90*/  SHFL.BFLY PT, R179, R2, 0x1, 0x1f ;  /* 0x0c201f0002b37f89 */ /* 0x000e2200000e0000 */
[----:B------:R-:W-:-:S02]  /*6aa0*/  ISETP.LT.OR P6, PT, R173, 0x2a, P6 ;  /* 0x0000002aad00780c */ /* 0x000fc400037c1670 */
[----:B------:R-:W-:Y:S02]  /*6ab0*/  ISETP.GT.AND P5, PT, R178, 0x31, P1 ;  /* 0x00000031b200780c */ /* 0x000fe40000fa4270 */
[C---:B------:R-:W-:Y:S02]  /*6ac0*/  ISETP.LT.OR P2, PT, R173.reuse, 0x31, P2 ;  /* 0x00000031ad00780c */ /* 0x040fe40001741670 */
[----:B------:R-:W-:Y:S02]  /*6ad0*/  FSEL R164, R164, -INF , !P6 ;  /* 0xff800000a4a47808 */ /* 0x000fe40007000000 */
[----:B------:R-:W-:Y:S02]  /*6ae0*/  ISETP.GT.AND P4, PT, R178, 0x38, P1 ;  /* 0x00000038b200780c */ /* 0x000fe40000f84270 */
[----:B------:R-:W-:Y:S02]  /*6af0*/  ISETP.LT.OR P5, PT, R173, 0x32, P5 ;  /* 0x00000032ad00780c */ /* 0x000fe40002fa1670 */
[----:B------:R-:W-:-:S02]  /*6b00*/  FSEL R165, R165, -INF , !P2 ;  /* 0xff800000a5a57808 */ /* 0x000fc40005000000 */
[----:B------:R-:W-:Y:S02]  /*6b10*/  ISETP.LT.OR P4, PT, R173, 0x39, P4 ;  /* 0x00000039ad00780c */ /* 0x000fe40002781670 */
[----:B------:R-:W-:Y:S02]  /*6b20*/  FSEL R166, R166, -INF , !P5 ;  /* 0xff800000a6a67808 */ /* 0x000fe40006800000 */
[----:B0-----:R-:W-:Y:S02]  /*6b30*/  FMNMX.FTZ R4, R2, R179, !PT ;  /* 0x000000b302047209 */ /* 0x001fe40007810000 */
[----:B------:R-:W-:Y:S02]  /*6b40*/  FSEL R179, R0, -INF , !P3 ;  /* 0xff80000000b37808 */ /* 0x000fe40005800000 */
[----:B------:R-:W-:Y:S02]  /*6b50*/  ISETP.GT.AND P3, PT, R178, 0x20, P1 ;  /* 0x00000020b200780c */ /* 0x000fe40000f64270 */
[----:B------:R-:W-:-:S02]  /*6b60*/  FMNMX.FTZ R3, R179, R20, !PT ;  /* 0x00000014b3037209 */ /* 0x000fc40007810000 */
[----:B------:R-:W-:Y:S02]  /*6b70*/  ISETP.LT.OR P3, PT, R173, 0x21, P3 ;  /* 0x00000021ad00780c */ /* 0x000fe40001f61670 */
[----:B------:R-:W-:Y:S02]  /*6b80*/  FMNMX.FTZ R0, R152, R3, !PT ;  /* 0x0000000398007209 */ /* 0x000fe40007810000 */
[----:B------:R-:W-:Y:S02]  /*6b90*/  FSEL R161, R161, -INF , !P3 ;  /* 0xff800000a1a17808 */ /* 0x000fe40005800000 */
[----:B------:R-:W-:Y:S02]  /*6ba0*/  FMNMX.FTZ R3, R155, R0, !PT ;  /* 0x000000009b037209 */ /* 0x000fe40007810000 */
[----:B------:R-:W-:Y:S02]  /*6bb0*/  ISETP.GT.AND P1, PT, R178, 0x39, P1 ;  /* 0x00000039b200780c */ /* 0x000fe40000f24270 */
[----:B------:R-:W-:-:S02]  /*6bc0*/  FMNMX.FTZ R0, R156, R3, !PT ;  /* 0x000000039c007209 */ /* 0x000fc40007810000 */
[----:B------:R-:W-:Y:S02]  /*6bd0*/  ISETP.LT.OR P1, PT, R173, 0x3a, P1 ;  /* 0x0000003aad00780c */ /* 0x000fe40000f21670 */
[----:B------:R-:W-:Y:S01]  /*6be0*/  FMNMX.FTZ R3, R157, R0, !PT ;  /* 0x000000009d037209 */ /* 0x000fe20007810000 */
[----:B------:R-:W-:Y:S01]  /*6bf0*/  FMUL.FTZ R0, R4, UR10 ;  /* 0x0000000a04007c20 */ /* 0x000fe20008410000 */
[----:B------:R-:W-:Y:S02]  /*6c00*/  FSEL R178, R167, -INF , !P4 ;  /* 0xff800000a7b27808 */ /* 0x000fe40006000000 */
[----:B------:R-:W-:Y:S02]  /*6c10*/  FMNMX.FTZ R2, R158, R3, !PT ;  /* 0x000000039e027209 */ /* 0x000fe40007810000 */
[----:B------:R-:W-:Y:S02]  /*6c20*/  FSEL R180, R168, -INF , !P1 ;  /* 0xff800000a8b47808 */ /* 0x000fe40004800000 */
[----:B------:R-:W-:-:S02]  /*6c30*/  FMNMX.FTZ R3, R159, R2, !PT ;  /* 0x000000029f037209 */ /* 0x000fc40007810000 */
[----:B------:R-:W-:Y:S02]  /*6c40*/  FSETP.NEU.FTZ.AND P3, PT, R4, -INF , PT ;  /* 0xff8000000400780b */ /* 0x000fe40003f7d000 */
[----:B------:R-:W-:Y:S02]  /*6c50*/  FMNMX.FTZ R2, R160, R3, !PT ;  /* 0x00000003a0027209 */ /* 0x000fe40007810000 */
[----:B------:R-:W-:Y:S02]  /*6c60*/  FSEL R0, R0, RZ, P3 ;  /* 0x000000ff00007208 */ /* 0x000fe40001800000 */
[----:B------:R-:W-:-:S03]  /*6c70*/  FMNMX.FTZ R3, R161, R2, !PT ;  /* 0x00000002a1037209 */ /* 0x000fc60007810000 */
[--C-:B------:R-:W-:Y:S01]  /*6c80*/  FFMA.FTZ R196, R169, UR10, -R0.reuse ;  /* 0x0000000aa9c47c23 */ /* 0x100fe20008010800 */
[----:B------:R-:W-:Y:S01]  /*6c90*/  FMNMX.FTZ R3, R162, R3, !PT ;  /* 0x00000003a2037209 */ /* 0x000fe20007810000 */
[--C-:B------:R-:W-:Y:S01]  /*6ca0*/  FFMA.FTZ R169, R175, UR10, -R0.reuse ;  /* 0x0000000aafa97c23 */ /* 0x100fe20008010800 */
[--C-:B------:R-:W-:Y:S01]  /*6cb0*/  FFMA.FTZ R194, R190, UR10, -R0.reuse ;  /* 0x0000000abec27c23 */ /* 0x100fe20008010800 */
[--C-:B------:R-:W-:Y:S01]  /*6cc0*/  FFMA.FTZ R190, R171, UR10, -R0.reuse ;  /* 0x0000000aabbe7c23 */ /* 0x100fe20008010800 */
[----:B------:R-:W-:Y:S01]  /*6cd0*/  FMNMX.FTZ R3, R170, R3, !PT ;  /* 0x00000003aa037209 */ /* 0x000fe20007810000 */
[--C-:B------:R-:W-:Y:S01]  /*6ce0*/  FFMA.FTZ R171, R172, UR10, -R0.reuse ;  /* 0x0000000aacab7c23 */ /* 0x100fe20008010800 */
[----:B------:R-:W-:Y:S01]  /*6cf0*/  FSEL R172, R4, RZ, P3 ;  /* 0x000000ff04ac7208 */ /* 0x000fe20001800000 */
[--C-:B------:R-:W-:Y:S01]  /*6d00*/  FFMA.FTZ R184, R184, UR10, -R0.reuse ;  /* 0x0000000ab8b87c23 */ /* 0x100fe20008010800 */
[----:B------:R-:W-:Y:S01]  /*6d10*/  FMNMX.FTZ R2, R164, R3, !PT ;  /* 0x00000003a4027209 */ /* 0x000fe20007810000 */
[--C-:B------:R-:W-:Y:S01]  /*6d20*/  FFMA.FTZ R198, R186, UR10, -R0.reuse ;  /* 0x0000000abac67c23 */ /* 0x100fe20008010800 */
[--C-:B------:R-:W-:Y:S01]  /*6d30*/  FFMA.FTZ R167, R188, UR10, -R0.reuse ;  /* 0x0000000abca77c23 */ /* 0x100fe20008010800 */
[----:B------:R-:W-:Y:S01]  /*6d40*/  FADD.FTZ R172, -R172, R21 ;  /* 0x00000015acac7221 */ /* 0x000fe20000010100 */
[----:B------:R-:W-:Y:S01]  /*6d50*/  FMNMX.FTZ R3, R165, R2, !PT ;  /* 0x00000002a5037209 */ /* 0x000fe20007810000 */
[----:B------:R0:W-:Y:S01]  /*6d60*/  MUFU.EX2 R163, R184 ;  /* 0x000000b800a37308 */ /* 0x0001e20000000800 */
[--C-:B------:R-:W-:Y:S01]  /*6d70*/  FFMA.FTZ R183, R185, UR10, -R0.reuse ;  /* 0x0000000ab9b77c23 */ /* 0x100fe20008010800 */
[----:B------:R-:W-:Y:S01]  /*6d80*/  FMUL.FTZ R172, R172, UR10 ;  /* 0x0000000aacac7c20 */ /* 0x000fe20008410000 */
[----:B------:R-:W-:Y:S01]  /*6d90*/  FMNMX.FTZ R3, R166, R3, !PT ;  /* 0x00000003a6037209 */ /* 0x000fe20007810000 */
[--C-:B------:R-:W-:Y:S01]  /*6da0*/  FFMA.FTZ R168, R187, UR10, -R0.reuse ;  /* 0x0000000abba87c23 */ /* 0x100fe20008010800 */
[--C-:B------:R-:W-:Y:S01]  /*6db0*/  FFMA.FTZ R181, R189, UR10, -R0.reuse ;  /* 0x0000000abdb57c23 */ /* 0x100fe20008010800 */
[--C-:B------:R-:W-:Y:S01]  /*6dc0*/  FFMA.FTZ R188, R192, UR10, -R0.reuse ;  /* 0x0000000ac0bc7c23 */ /* 0x100fe20008010800 */
[----:B------:R-:W-:Y:S01]  /*6dd0*/  FMNMX.FTZ R3, R178, R3, !PT ;  /* 0x00000003b2037209 */ /* 0x000fe20007810000 */
[--C-:B------:R-:W-:Y:S01]  /*6de0*/  FFMA.FTZ R173, R191, UR10, -R0.reuse ;  /* 0x0000000abfad7c23 */ /* 0x100fe20008010800 */
[--C-:B0-----:R-:W-:Y:S01]  /*6df0*/  FFMA.FTZ R184, R174, UR10, -R0.reuse ;  /* 0x0000000aaeb87c23 */ /* 0x101fe20008010800 */
[--C-:B------:R-:W-:Y:S01]  /*6e00*/  FFMA.FTZ R186, R177, UR10, -R0.reuse ;  /* 0x0000000ab1ba7c23 */ /* 0x100fe20008010800 */
[----:B------:R-:W-:Y:S01]  /*6e10*/  FMNMX.FTZ R3, R180, R3, !PT ;  /* 0x00000003b4037209 */ /* 0x000fe20007810000 */
[----:B------:R-:W-:Y:S01]  /*6e20*/  FFMA.FTZ R176, R176, UR10, -R0 ;  /* 0x0000000ab0b07c23 */ /* 0x000fe20008010800 */
[----:B------:R-:W-:Y:S03]  /*6e30*/  MUFU.EX2 R196, R196 ;  /* 0x000000c400c47308 */ /* 0x000fe60000000800 */
[----:B------:R-:W0:Y:S05]  /*6e40*/  SHFL.BFLY PT, R2, R3, 0x2, 0x1f ;  /* 0x0c401f0003027f89 */ /* 0x000e2a00000e0000 */
[----:B------:R-:W1:Y:S08]  /*6e50*/  MUFU.EX2 R0, R172 ;  /* 0x000000ac00007308 */ /* 0x000e700000000800 */
[----:B------:R-:W2:Y:S08]  /*6e60*/  MUFU.EX2 R198, R198 ;  /* 0x000000c600c67308 */ /* 0x000eb00000000800 */
[----:B------:R-:W3:Y:S01]  /*6e70*/  MUFU.EX2 R183, R183 ;  /* 0x000000b700b77308 */ /* 0x000ee20000000800 */
[----:B0-----:R-:W-:-:S05]  /*6e80*/  FMNMX.FTZ R2, R3, R2, !PT ;  /* 0x0000000203027209 */ /* 0x001fca0007810000 */
[----:B------:R-:W0:Y:S02]  /*6e90*/  SHFL.BFLY PT, R3, R2, 0x1, 0x1f ;  /* 0x0c201f0002037f89 */ /* 0x000e2400000e0000 */
[----:B------:R-:W-:Y:S08]  /*6ea0*/  MUFU.EX2 R167, R167 ;  /* 0x000000a700a77308 */ /* 0x000ff00000000800 */
[----:B------:R-:W-:Y:S08]  /*6eb0*/  MUFU.EX2 R168, R168 ;  /* 0x000000a800a87308 */ /* 0x000ff00000000800 */
[----:B------:R-:W-:Y:S01]  /*6ec0*/  MUFU.EX2 R194, R194 ;  /* 0x000000c200c27308 */ /* 0x000fe20000000800 */
[----:B0-----:R-:W-:-:S07]  /*6ed0*/  FMNMX.FTZ R3, R2, R3, !PT ;  /* 0x0000000302037209 */ /* 0x001fce0007810000 */
[----:B------:R-:W-:Y:S01]  /*6ee0*/  MUFU.EX2 R181, R181 ;  /* 0x000000b500b57308 */ /* 0x000fe20000000800 */
[C---:B------:R-:W-:Y:S01]  /*6ef0*/  FSETP.NEU.FTZ.AND P1, PT, R3.reuse, -INF , PT ;  /* 0xff8000000300780b */ /* 0x040fe20003f3d000 */
[----:B------:R-:W-:-:S06]  /*6f00*/  FMUL.FTZ R175, R3, UR10 ;  /* 0x0000000a03af7c20 */ /* 0x000fcc0008410000 */
[----:B------:R-:W-:Y:S01]  /*6f10*/  MUFU.EX2 R188, R188 ;  /* 0x000000bc00bc7308 */ /* 0x000fe20000000800 */
[----:B------:R-:W-:-:S05]  /*6f20*/  FSEL R175, R175, RZ, P1 ;  /* 0x000000ffafaf7208 */ /* 0x000fca0000800000 */
[--C-:B------:R-:W-:Y:S01]  /*6f30*/  FFMA.FTZ R199, R155, UR10, -R175.reuse ;  /* 0x0000000a9bc77c23 */ /* 0x100fe200080108af */
[----:B------:R-:W-:Y:S01]  /*6f40*/  FSEL R155, R3, RZ, P1 ;  /* 0x000000ff039b7208 */ /* 0x000fe20000800000 */
[--C-:B------:R-:W-:Y:S01]  /*6f50*/  FFMA.FTZ R197, R179, UR10, -R175.reuse ;  /* 0x0000000ab3c57c23 */ /* 0x100fe200080108af */
[--C-:B------:R-:W-:Y:S01]  /*6f60*/  FFMA.FTZ R152, R152, UR10, -R175.reuse ;  /* 0x0000000a98987c23 */ /* 0x100fe200080108af */
[--C-:B------:R-:W-:Y:S01]  /*6f70*/  FFMA.FTZ R156, R156, UR10, -R175.reuse ;  /* 0x0000000a9c9c7c23 */ /* 0x100fe200080108af */
[--C-:B------:R-:W-:Y:S01]  /*6f80*/  FFMA.FTZ R193, R157, UR10, -R175.reuse ;  /* 0x0000000a9dc17c23 */ /* 0x100fe200080108af */
[----:B------:R-:W-:Y:S01]  /*6f90*/  FADD.FTZ R155, -R155, R20 ;  /* 0x000000149b9b7221 */ /* 0x000fe20000010100 */
[----:B------:R-:W-:Y:S01]  /*6fa0*/  MUFU.EX2 R199, R199 ;  /* 0x000000c700c77308 */ /* 0x000fe20000000800 */
[----:B------:R-:W-:Y:S01]  /*6fb0*/  FFMA.FTZ R158, R158, UR10, -R175 ;  /* 0x0000000a9e9e7c23 */ /* 0x000fe200080108af */
[----:B-1----:R-:W-:Y:S01]  /*6fc0*/  FFMA.FTZ R157, R0, R18, R163 ;  /* 0x00000012009d7223 */ /* 0x002fe200000100a3 */
[----:B------:R-:W-:Y:S01]  /*6fd0*/  FMUL.FTZ R155, R155, UR10 ;  /* 0x0000000a9b9b7c20 */ /* 0x000fe20008410000 */
[--C-:B------:R-:W-:Y:S01]  /*6fe0*/  FFMA.FTZ R195, R159, UR10, -R175.reuse ;  /* 0x0000000a9fc37c23 */ /* 0x100fe200080108af */
[----:B------:R-:W-:Y:S01]  /*6ff0*/  FFMA.FTZ R20, R160, UR10, -R175 ;  /* 0x0000000aa0147c23 */ /* 0x000fe200080108af */
[----:B------:R-:W-:Y:S01]  /*7000*/  FADD.FTZ R157, R196, R157 ;  /* 0x0000009dc49d7221 */ /* 0x000fe20000010000 */
[--C-:B------:R-:W-:Y:S01]  /*7010*/  FFMA.FTZ R160, R162, UR10, -R175.reuse ;  /* 0x0000000aa2a07c23 */ /* 0x100fe200080108af */
[----:B------:R-:W-:Y:S01]  /*7020*/  MUFU.EX2 R197, R197 ;  /* 0x000000c500c57308 */ /* 0x000fe20000000800 */
[----:B------:R-:W-:Y:S01]  /*7030*/  FFMA.FTZ R162, R164, UR10, -R175 ;  /* 0x0000000aa4a27c23 */ /* 0x000fe200080108af */
[----:B--2---:R-:W-:Y:S01]  /*7040*/  FADD.FTZ R164, R198, R157 ;  /* 0x0000009dc6a47221 */ /* 0x004fe20000010000 */
[--C-:B------:R-:W-:Y:S01]  /*7050*/  FFMA.FTZ R189, R161, UR10, -R175.reuse ;  /* 0x0000000aa1bd7c23 */ /* 0x100fe200080108af */
[--C-:B------:R-:W-:Y:S01]  /*7060*/  FFMA.FTZ R191, R170, UR10, -R175.reuse ;  /* 0x0000000aaabf7c23 */ /* 0x100fe200080108af */
[--C-:B------:R-:W-:Y:S01]  /*7070*/  FFMA.FTZ R185, R165, UR10, -R175.reuse ;  /* 0x0000000aa5b97c23 */ /* 0x100fe200080108af */
[----:B---3--:R-:W-:Y:S01]  /*7080*/  FADD.FTZ R164, R183, R164 ;  /* 0x000000a4b7a47221 */ /* 0x008fe20000010000 */
[----:B------:R-:W-:Y:S01]  /*7090*/  FFMA.FTZ R187, R178, UR10, -R175 ;  /* 0x0000000ab2bb7c23 */ /* 0x000fe200080108af */
[----:B------:R-:W0:Y:S08]  /*70a0*/  MUFU.EX2 R2, R155 ;  /* 0x0000009b00027308 */ /* 0x000e300000000800 */
[----:B------:R-:W1:Y:S08]  /*70b0*/  MUFU.EX2 R152, R152 ;  /* 0x0000009800987308 */ /* 0x000e700000000800 */
[----:B------:R-:W2:Y:S01]  /*70c0*/  MUFU.EX2 R156, R156 ;  /* 0x0000009c009c7308 */ /* 0x000ea20000000800 */
[----:B0-----:R-:W-:-:S07]  /*70d0*/  FFMA.FTZ R5, R2, R5, R197 ;  /* 0x0000000502057223 */ /* 0x001fce00000100c5 */
[----:B------:R-:W0:Y:S01]  /*70e0*/  MUFU.EX2 R193, R193 ;  /* 0x000000c100c17308 */ /* 0x000e220000000800 */
[----:B-1----:R-:W-:-:S04]  /*70f0*/  FADD.FTZ R18, R152, R5 ;  /* 0x0000000598127221 */ /* 0x002fc80000010000 */
[----:B------:R-:W-:-:S03]  /*7100*/  FADD.FTZ R5, R199, R18 ;  /* 0x00000012c7057221 */ /* 0x000fc60000010000 */
[----:B------:R-:W1:Y:S01]  /*7110*/  MUFU.EX2 R158, R158 ;  /* 0x0000009e009e7308 */ /* 0x000e620000000800 */
[----:B--2---:R-:W-:Y:S01]  /*7120*/  FADD.FTZ R18, R156, R5 ;  /* 0x000000059c127221 */ /* 0x004fe20000010000 */
[----:B------:R-:W-:Y:S01]  /*7130*/  FADD.FTZ R5, R167, R164 ;  /* 0x000000a4a7057221 */ /* 0x000fe20000010000 */
[----:B------:R-:W-:-:S03]  /*7140*/  FFMA.FTZ R164, R166, UR10, -R175 ;  /* 0x0000000aa6a47c23 */ /* 0x000fc600080108af */
[----:B------:R-:W-:Y:S02]  /*7150*/  FADD.FTZ R5, R168, R5 ;  /* 0x00000005a8057221 */ /* 0x000fe40000010000 */
[----:B------:R-:W2:Y:S01]  /*7160*/  MUFU.EX2 R195, R195 ;  /* 0x000000c300c37308 */ /* 0x000ea20000000800 */
[----:B0-----:R-:W-:Y:S01]  /*7170*/  FADD.FTZ R155, R193, R18 ;  /* 0x00000012c19b7221 */ /* 0x001fe20000010000 */
[----:B------:R-:W-:-:S06]  /*7180*/  FADD.FTZ R166, R194, R5 ;  /* 0x00000005c2a67221 */ /* 0x000fcc0000010000 */
[----:B------:R-:W0:Y:S01]  /*7190*/  MUFU.EX2 R20, R20 ;  /* 0x0000001400147308 */ /* 0x000e220000000800 */
[----:B-1----:R-:W-:Y:S01]  /*71a0*/  FADD.FTZ R18, R158, R155 ;  /* 0x0000009b9e127221 */ /* 0x002fe20000010000 */
[----:B------:R-:W-:-:S04]  /*71b0*/  FADD.FTZ R155, R181, R166 ;  /* 0x000000a6b59b7221 */ /* 0x000fc80000010000 */
[----:B------:R-:W-:Y:S02]  /*71c0*/  FADD.FTZ R166, R188, R155 ;  /* 0x0000009bbca67221 */ /* 0x000fe40000010000 */
[----:B------:R-:W1:Y:S01]  /*71d0*/  MUFU.EX2 R189, R189 ;  /* 0x000000bd00bd7308 */ /* 0x000e620000000800 */
[----:B--2---:R-:W-:-:S07]  /*71e0*/  FADD.FTZ R5, R195, R18 ;  /* 0x00000012c3057221 */ /* 0x004fce0000010000 */
[----:B------:R-:W2:Y:S01]  /*71f0*/  MUFU.EX2 R173, R173 ;  /* 0x000000ad00ad7308 */ /* 0x000ea20000000800 */
[----:B0-----:R-:W-:-:S07]  /*7200*/  FADD.FTZ R18, R20, R5 ;  /* 0x0000000514127221 */ /* 0x001fce0000010000 */
[----:B------:R-:W0:Y:S01]  /*7210*/  MUFU.EX2 R160, R160 ;  /* 0x000000a000a07308 */ /* 0x000e220000000800 */
[----:B-1----:R-:W-:-:S07]  /*7220*/  FADD.FTZ R5, R189, R18 ;  /* 0x00000012bd057221 */ /* 0x002fce0000010000 */
[----:B------:R-:W1:Y:S01]  /*7230*/  MUFU.EX2 R190, R190 ;  /* 0x000000be00be7308 */ /* 0x000e620000000800 */
[----:B--2---:R-:W-:Y:S01]  /*7240*/  FADD.FTZ R155, R173, R166 ;  /* 0x000000a6ad9b7221 */ /* 0x004fe20000010000 */
[----:B------:R-:W-:-:S06]  /*7250*/  FFMA.FTZ R166, R180, UR10, -R175 ;  /* 0x0000000ab4a67c23 */ /* 0x000fcc00080108af */
        /* <DEDUP_REMOVED lines=26> */
.L_x_1029:
[----:B------:R-:W0:Y:S01]  /*7400*/  S2UR UR4, SR_CgaCtaId ;  /* 0x00000000000479c3 */ /* 0x000e220000008800 */
[----:B------:R-:W-:Y:S01]  /*7410*/  UIADD3 UR6, UR6, 0x30860, URZ ;  /* 0x0003086006067890 */ /* 0x000fe2000fffe03f */
[----:B------:R-:W-:Y:S01]  /*7420*/  ISETP.GT.AND P1, PT, R220, UR50, PT ;  /* 0x00000032dc007c0c */ /* 0x000fe2000bf24270 */
[----:B------:R-:W-:Y:S01]  /*7430*/  UMOV UR41, UR39 ;  /* 0x0000002700297c82 */ /* 0x000fe20008000000 */
[----:B------:R-:W-:Y:S01]  /*7440*/  F2FP.F16.F32.PACK_AB R195, R20, R195 ;  /* 0x000000c314c3723e */ /* 0x000fe200000000ff */
[----:B------:R-:W-:Y:S01]  /*7450*/  VIADD R220, R220, 0xffffffff ;  /* 0xffffffffdcdc7836 */ /* 0x000fe20000000000 */
[----:B------:R-:W-:Y:S01]  /*7460*/  F2FP.F16.F32.PACK_AB R186, R21, R186 ;  /* 0x000000ba15ba723e */ /* 0x000fe200000000ff */
[----:B------:R-:W-:Y:S01]  /*7470*/  IMAD.MOV.U32 R21, RZ, RZ, R4 ;  /* 0x000000ffff157224 */ /* 0x000fe200078e0004 */
[----:B------:R-:W-:Y:S02]  /*7480*/  F2FP.F16.F32.PACK_AB R196, R196, R163 ;  /* 0x000000a3c4c4723e */ /* 0x000fe400000000ff */
[----:B------:R-:W-:-:S02]  /*7490*/  F2FP.F16.F32.PACK_AB R197, R152, R197 ;  /* 0x000000c598c5723e */ /* 0x000fc400000000ff */
[----:B------:R-:W-:Y:S02]  /*74a0*/  F2FP.F16.F32.PACK_AB R198, R183, R198 ;  /* 0x000000c6b7c6723e */ /* 0x000fe400000000ff */
[----:B------:R-:W-:Y:S02]  /*74b0*/  F2FP.F16.F32.PACK_AB R199, R156, R199 ;  /* 0x000000c79cc7723e */ /* 0x000fe400000000ff */
[----:B------:R-:W-:Y:S02]  /*74c0*/  F2FP.F16.F32.PACK_AB R192, R168, R167 ;  /* 0x000000a7a8c0723e */ /* 0x000fe400000000ff */
[----:B------:R-:W-:Y:S02]  /*74d0*/  F2FP.F16.F32.PACK_AB R193, R158, R193 ;  /* 0x000000c19ec1723e */ /* 0x000fe400000000ff */
[----:B------:R-:W-:Y:S02]  /*74e0*/  F2FP.F16.F32.PACK_AB R194, R181, R194 ;  /* 0x000000c2b5c2723e */ /* 0x000fe400000000ff */
[----:B------:R-:W-:Y:S01]  /*74f0*/  F2FP.F16.F32.PACK_AB R188, R173, R188 ;  /* 0x000000bcadbc723e */ /* 0x000fe200000000ff */
[----:B0-----:R-:W-:Y:S01]  /*7500*/  UPRMT UR6, UR4, 0x654, UR6 ;  /* 0x0000065404067896 */ /* 0x001fe20008000006 */
[----:B------:R-:W-:-:S02]  /*7510*/  F2FP.F16.F32.PACK_AB R189, R160, R189 ;  /* 0x000000bda0bd723e */ /* 0x000fc400000000ff */
[----:B------:R-:W-:Y:S01]  /*7520*/  UMOV UR4, UR38 ;  /* 0x0000002600047c82 */ /* 0x000fe20008000000 */
[----:B------:R-:W-:Y:S02]  /*7530*/  F2FP.F16.F32.PACK_AB R190, R171, R190 ;  /* 0x000000beabbe723e */ /* 0x000fe400000000ff */
[----:B------:R-:W-:Y:S02]  /*7540*/  F2FP.F16.F32.PACK_AB R191, R162, R191 ;  /* 0x000000bfa2bf723e */ /* 0x000fe400000000ff */
[----:B------:R-:W-:Y:S01]  /*7550*/  F2FP.F16.F32.PACK_AB R184, R169, R184 ;  /* 0x000000b8a9b8723e */ /* 0x000fe200000000ff */
[----:B------:R-:W-:Y:S01]  /*7560*/  SYNCS.ARRIVE.TRANS64.RED.A1T0 RZ, [UR6], RZ ;  /* 0x000000ffffff79a7 */ /* 0x000fe20008100406 */
[----:B------:R-:W-:Y:S02]  /*7570*/  F2FP.F16.F32.PACK_AB R185, R164, R185 ;  /* 0x000000b9a4b9723e */ /* 0x000fe400000000ff */
[----:B------:R-:W-:Y:S02]  /*7580*/  F2FP.F16.F32.PACK_AB R187, R166, R187 ;  /* 0x000000bba6bb723e */ /* 0x000fe400000000ff */
[----:B------:R-:W-:Y:S01]  /*7590*/  MOV R20, R3 ;  /* 0x0000000300147202 */ /* 0x000fe20000000f00 */
[----:B------:R-:W-:Y:S06]  /*75a0*/  @P1 BRA `(.L_x_1030) ;  /* 0xffffffd000ec1947 */ /* 0x000fec000383ffff */
.L_x_1011:
[----:B------:R-:W-:Y:S01]  /*75b0*/  R2UR UR4, R22 ;  /* 0x00000000160472ca */ /* 0x000fe200000e0000 */
[----:B------:R-:W-:Y:S01]  /*75c0*/  UISETP.NE.AND UP0, UPT, UR43, URZ, UPT ;  /* 0x0000003f2b00728c */ /* 0x000fe2000bf05270 */
[----:B------:R-:W-:Y:S01]  /*75d0*/  IADD3 R153, -R153, 0x1, RZ ;  /* 0x0000000199997810 */ /* 0x000fe20007ffe1ff */
[----:B------:R-:W-:-:S04]  /*75e0*/  UIADD3 UR6, UR60, 0x7f, URZ ;  /* 0x0000007f3c067890 */ /* 0x000fc8000fffe03f */
[----:B------:R-:W-:Y:S01]  /*75f0*/  PLOP3.LUT P1, PT, PT, PT, UP0, 0x40, 0x0 ;  /* 0x000000000000781c */ /* 0x000fe20003f2e808 */
[----:B------:R-:W-:-:S05]  /*7600*/  IMAD R20, R154, UR42, R153 ;  /* 0x0000002a9a147c24 */ /* 0x000fca000f8e0299 */
[----:B------:R-:W-:-:S11]  /*7610*/  UISETP.NE.AND UP1, UPT, UR4, URZ, UPT ;  /* 0x0000003f0400728c */ /* 0x000fd6000bf25270 */
[----:B------:R-:W-:Y:S01]  /*7620*/  @UP1 ULDC UR4, c[0x0][0x44c] ;  /* 0x0001130000041ab9 */ /* 0x000fe20000000800 */
[----:B------:R-:W-:Y:S01]  /*7630*/  @UP1 ULDC UR11, c[0x0][0x450] ;  /* 0x00011400000b1ab9 */ /* 0x000fe20000000800 */
[----:B------:R-:W-:-:S04]  /*7640*/  UIMAD.WIDE.U32 UR4, UR6, UR4, URZ ;  /* 0x00000004060472a5 */ /* 0x000fc8000f8e003f */
[----:B------:R-:W-:-:S06]  /*7650*/  @UP1 USHF.R.U32.HI UR6, URZ, UR11, UR5 ;  /* 0x0000000b3f061299 */ /* 0x000fcc0008011605 */
[----:B------:R-:W-:-:S04]  /*7660*/  VIADD R20, R20, UR6 ;  /* 0x0000000614147c36 */ /* 0x000fc80008000000 */
[----:B------:R-:W-:Y:S01]  /*7670*/  VIADD R152, R20, -UR7 ;  /* 0x8000000714987c36 */ /* 0x000fe20008000000 */
[----:B------:R-:W-:Y:S06]  /*7680*/  @P1 BRA `(.L_x_1031) ;  /* 0x0000000000481947 */ /* 0x000fec0003800000 */
[----:B------:R-:W-:-:S05]  /*7690*/  IMAD.MOV.U32 R153, RZ, RZ, R20 ;  /* 0x000000ffff997224 */ /* 0x000fca00078e0014 */
[----:B------:R-:W-:-:S13]  /*76a0*/  ISETP.GT.AND P1, PT, R153, -0x1, PT ;  /* 0xffffffff9900780c */ /* 0x000fda0003f24270 */
[----:B------:R-:W-:Y:S05]  /*76b0*/  @P1 BRA `(.L_x_1032) ;  /* 0x0000000000201947 */ /* 0x000fea0003800000 */
[----:B------:R-:W0:Y:S01]  /*76c0*/  LDC R154, c[0x0][0x9e4] ;  /* 0x00027900ff9a7b82 */ /* 0x000e220000000800 */
[----:B------:R-:W-:Y:S02]  /*76d0*/  LOP3.LUT R153, RZ, R153, RZ, 0x33, !PT ;  /* 0x00000099ff997212 */ /* 0x000fe400078e33ff */
[----:B0-----:R-:W-:-:S13]  /*76e0*/  ISETP.NE.AND P1, PT, R154, 0x1, PT ;  /* 0x000000019a00780c */ /* 0x001fda0003f25270 */
[----:B------:R-:W0:Y:S02]  /*76f0*/  @P1 LDC.64 R20, c[0x0][0x9e8] ;  /* 0x00027a00ff141b82 */ /* 0x000e240000000a00 */
[----:B0-----:R-:W-:-:S05]  /*7700*/  @P1 IMAD.HI.U32 R20, R153, R20, RZ ;  /* 0x0000001499141227 */ /* 0x001fca00078e00ff */
[----:B------:R-:W-:-:S04]  /*7710*/  @P1 SHF.R.U32.HI R153, RZ, R21, R20 ;  /* 0x00000015ff991219 */ /* 0x000fc80000011614 */
[----:B------:R-:W-:Y:S01]  /*7720*/  LOP3.LUT R153, RZ, R153, RZ, 0x33, !PT ;  /* 0x00000099ff997212 */ /* 0x000fe200078e33ff */
[----:B------:R-:W-:Y:S06]  /*7730*/  BRA `(.L_x_1033) ;  /* 0x0000000000147947 */ /* 0x000fec0003800000 */
.L_x_1032:
[----:B------:R-:W0:Y:S02]  /*7740*/  LDC R154, c[0x0][0x9e4] ;  /* 0x00027900ff9a7b82 */ /* 0x000e240000000800 */
[----:B0-----:R-:W-:-:S13]  /*7750*/  ISETP.NE.AND P1, PT, R154, 0x1, PT ;  /* 0x000000019a00780c */ /* 0x001fda0003f25270 */
[----:B------:R-:W0:Y:S02]  /*7760*/  @P1 LDC.64 R20, c[0x0][0x9e8] ;  /* 0x00027a00ff141b82 */ /* 0x000e240000000a00 */
[----:B0-----:R-:W-:-:S05]  /*7770*/  @P1 IMAD.HI.U32 R20, R153, R20, RZ ;  /* 0x0000001499141227 */ /* 0x001fca00078e00ff */
[----:B------:R-:W-:-:S07]  /*7780*/  @P1 SHF.R.U32.HI R153, RZ, R21, R20 ;  /* 0x00000015ff991219 */ /* 0x000fce0000011614 */
.L_x_1033:
[----:B------:R-:W-:-:S05]  /*7790*/  IMAD R153, R153, R154, RZ ;  /* 0x0000009a99997224 */ /* 0x000fca00078e02ff */
[----:B------:R-:W-:-:S07]  /*77a0*/  VIMNMX R152, R152, R153, !PT ;  /* 0x0000009998987248 */ /* 0x000fce0007fe0100 */
.L_x_1031:
[----:B------:R-:W-:Y:S01]  /*77b0*/  VIADD R152, R152, 0x3f ;  /* 0x0000003f98987836 */ /* 0x000fe20000000000 */
[----:B------:R-:W-:-:S04]  /*77c0*/  R2UR UR4, R201 ;  /* 0x00000000c90472ca */ /* 0x000fc800000e0000 */
[----:B------:R-:W-:-:S04]  /*77d0*/  SHF.R.S32.HI R21, RZ, 0x1f, R152 ;  /* 0x0000001fff157819 */ /* 0x000fc80000011498 */
[----:B------:R-:W-:-:S04]  /*77e0*/  LEA.HI R21, R21, R152, RZ, 0x6 ;  /* 0x0000009815157211 */ /* 0x000fc800078f30ff */
[----:B------:R-:W-:-:S04]  /*77f0*/  SHF.R.S32.HI R21, RZ, 0x6, R21 ;  /* 0x00000006ff157819 */ /* 0x000fc80000011415 */
[----:B------:R-:W-:-:S04]  /*7800*/  VIMNMX R221, R21, UR4, !PT ;  /* 0x0000000415dd7c48 */ /* 0x000fc8000ffe0100 */
[----:B------:R-:W-:-:S13]  /*7810*/  ISETP.GE.AND P1, PT, R220, R221, PT ;  /* 0x000000dddc00720c */ /* 0x000fda0003f26270 */
[----:B------:R-:W-:Y:S05]  /*7820*/  @!P1 BRA `(.L_x_1034) ;  /* 0x0000002000549947 */ /* 0x000fea0003800000 */
[----:B------:R-:W-:Y:S01]  /*7830*/  IMAD.MOV.U32 R20, RZ, RZ, R3 ;  /* 0x000000ffff147224 */ /* 0x000fe200078e0003 */
[----:B------:R-:W-:Y:S01]  /*7840*/  MOV R21, R4 ;  /* 0x0000000400157202 */ /* 0x000fe20000000f00 */
[----:B------:R-:W-:Y:S01]  /*7850*/  UMOV UR41, UR39 ;  /* 0x0000002700297c82 */ /* 0x000fe20008000000 */
[----:B------:R-:W-:Y:S01]  /*7860*/  UMOV UR4, UR38 ;  /* 0x0000002600047c82 */ /* 0x000fe20008000000 */
[----:B------:R-:W-:Y:S01]  /*7870*/  ULDC UR5, c[0x0][0x9d8] ;  /* 0x0002760000057ab9 */ /* 0x000fe20000000800 */
[----:B------:R-:W-:-:S05]  /*7880*/  ULDC UR50, c[0x0][0x988] ;  /* 0x0002620000327ab9 */ /* 0x000fca0000000800 */
.L_x_1045:
[----:B------:R-:W-:-:S04]  /*7890*/  UISETP.NE.AND UP0, UPT, UR4, 0x1, UPT ;  /* 0x000000010400788c */ /* 0x000fc8000bf05270 */
[----:B------:R-:W-:-:S04]  /*78a0*/  USEL UR39, URZ, 0x1, UP0 ;  /* 0x000000013f277887 */ /* 0x000fc80008000000 */
[----:B------:R-:W-:Y:S01]  /*78b0*/  ULOP3.LUT UR39, UR41, UR39, URZ, 0x3c, !UPT ;  /* 0x0000002729277292 */ /* 0x000fe2000f8e3c3f */
[----:B------:R-:W-:Y:S11]  /*78c0*/  @!P0 BRA `(.L_x_1035) ;  /* 0x0000000000048947 */ /* 0x000ff60003800000 */
[----:B------:R-:W-:Y:S01]  /*78d0*/  BPT.TRAP 0x1 ;  /* 0x000000040000795c */ /* 0x000fe20000300000 */
.L_x_1035:
        /* <DEDUP_REMOVED lines=9> */
.L_x_1036:
[----:B-1----:R-:W-:Y:S05]  /*7970*/  @P1 BRA `(.L_x_1037) ;  /* 0x0000000000081947 */ /* 0x002fea0003800000 */
[----:B------:R-:W1:Y:S02]  /*7980*/  SYNCS.PHASECHK.TRANS64.TRYWAIT P1, [UR7+0x30830], R3 ;  /* 0x03083003ff0075a7 */ /* 0x000e640008020147 */
[----:B-1----:R-:W-:Y:S05]  /*7990*/  @!P1 BRA `(.L_x_1038) ;  /* 0x000000d000649947 */ /* 0x002fea0003800000 */
.L_x_1037:
        /* <DEDUP_REMOVED lines=185> */
[----:B------:R-:W-:Y:S01]  /*8530*/  UMOV UR44, UR56 ;  /* 0x00000038002c7c82 */ /* 0x000fe20008000000 */
[----:B------:R-:W-:Y:S01]  /*8540*/  UMOV UR45, UR57 ;  /* 0x00000039002d7c82 */ /* 0x000fe20008000000 */
[----:B------:R-:W-:Y:S01]  /*8550*/  UMOV UR47, 0x40000040 ;  /* 0x40000040002f7882 */ /* 0x000fe20000000000 */
        /* <DEDUP_REMOVED lines=41> */
.L_x_1039:
[----:B------:R-:W-:Y:S01]  /*87f0*/  ULEA UR6, UR4, UR40, 0x3 ;  /* 0x0000002804067291 */ /* 0x000fe2000f8e183f */
[----:B------:R-:W-:-:S05]  /*8800*/  IMAD.U32 R0, RZ, RZ, UR41 ;  /* 0x00000029ff007e24 */ /* 0x000fca000f8e00ff */
[----:B------:R-:W-:-:S04]  /*8810*/  SHF.L.U32 R0, R0, 0x1f, RZ ;  /* 0x0000001f00007819 */ /* 0x000fc800000006ff */
[----:B------:R2:W3:Y:S01]  /*8820*/  SYNCS.PHASECHK.TRANS64.TRYWAIT P1, [UR6+0x30850], R0 ;  /* 0x03085000ff0075a7 */ /* 0x0004e20008020146 */
[----:B------:R-:W-:Y:S05]  /*8830*/  @!P0 BRA `(.L_x_1040) ;  /* 0x0000000000048947 */ /* 0x000fea0003800000 */
[----:B------:R-:W-:Y:S01]  /*8840*/  BPT.TRAP 0x1 ;  /* 0x000000040000795c */ /* 0x000fe20000300000 */
.L_x_1040:
[----:B---3--:R-:W-:Y:S05]  /*8850*/  @P1 BRA `(.L_x_1041) ;  /* 0x0000000000081947 */ /* 0x008fea0003800000 */
[----:B------:R-:W3:Y:S02]  /*8860*/  SYNCS.PHASECHK.TRANS64.TRYWAIT P1, [UR6+0x30850], R0 ;  /* 0x03085000ff0075a7 */ /* 0x000ee40008020146 */
[----:B---3--:R-:W-:Y:S05]  /*8870*/  @!P1 BRA `(.L_x_1042) ;  /* 0x000000c000c49947 */ /* 0x008fea0003800000 */
.L_x_1041:
        /* <DEDUP_REMOVED lines=30> */
.L_x_1043:
[----:B------:R-:W-:Y:S01]  /*8a60*/  FMUL.FTZ R152, R152, UR5 ;  /* 0x0000000598987c20 */ /* 0x000fe20008410000 */
[----:B------:R-:W-:Y:S01]  /*8a70*/  FMUL.FTZ R185, R154, UR5 ;  /* 0x000000059ab97c20 */ /* 0x000fe20008410000 */
[----:B------:R-:W-:Y:S01]  /*8a80*/  FMUL.FTZ R153, R153, UR5 ;  /* 0x0000000599997c20 */ /* 0x000fe20008410000 */
[----:B------:R-:W-:Y:S01]  /*8a90*/  FMUL.FTZ R154, R155, UR5 ;  /* 0x000000059b9a7c20 */ /* 0x000fe20008410000 */
[----:B------:R-:W-:Y:S01]  /*8aa0*/  FMUL.FTZ R184, R156, UR5 ;  /* 0x000000059cb87c20 */ /* 0x000fe20008410000 */
[----:B------:R-:W-:Y:S01]  /*8ab0*/  FMUL.FTZ R155, R158, UR5 ;  /* 0x000000059e9b7c20 */ /* 0x000fe20008410000 */
[----:B------:R-:W0:Y:S01]  /*8ac0*/  MUFU.TANH R152, R152 ;  /* 0x0000009800987308 */ /* 0x000e220000002400 */
[----:B------:R-:W-:Y:S01]  /*8ad0*/  FMUL.FTZ R186, R157, UR5 ;  /* 0x000000059dba7c20 */ /* 0x000fe20008410000 */
        /* <DEDUP_REMOVED lines=15> */
[----:B0-2---:R-:W-:Y:S01]  /*8bd0*/  FMNMX.FTZ R0, R152, R21, !PT ;  /* 0x0000001598007209 */ /* 0x005fe20007810000 */
[----:B------:R-:W-:Y:S01]  /*8be0*/  FMUL.FTZ R189, R172, UR5 ;  /* 0x00000005acbd7c20 */ /* 0x000fe20008410000 */
[----:B------:R-:W-:Y:S01]  /*8bf0*/  FMUL.FTZ R165, R174, UR5 ;  /* 0x00000005aea57c20 */ /* 0x000fe20008410000 */
[----:B------:R-:W-:Y:S01]  /*8c00*/  FMUL.FTZ R191, R173, UR5 ;  /* 0x00000005adbf7c20 */ /* 0x000fe20008410000 */
[----:B------:R-:W-:Y:S01]  /*8c10*/  FMUL.FTZ R166, R175, UR5 ;  /* 0x00000005afa67c20 */ /* 0x000fe20008410000 */
[----:B------:R-:W-:Y:S01]  /*8c20*/  FMUL.FTZ R174, R176, UR5 ;  /* 0x00000005b0ae7c20 */ /* 0x000fe20008410000 */
[----:B------:R-:W-:Y:S01]  /*8c30*/  FMUL.FTZ R169, R178, UR5 ;  /* 0x00000005b2a97c20 */ /* 0x000fe20008410000 */
[----:B------:R-:W0:Y:S01]  /*8c40*/  MUFU.TANH R154, R154 ;  /* 0x0000009a009a7308 */ /* 0x000e220000002400 */
[----:B-1----:R-:W-:Y:S01]  /*8c50*/  FMNMX.FTZ R3, R185, R20, !PT ;  /* 0x00000014b9037209 */ /* 0x002fe20007810000 */
[----:B------:R-:W-:Y:S01]  /*8c60*/  FMUL.FTZ R176, R177, UR5 ;  /* 0x00000005b1b07c20 */ /* 0x000fe20008410000 */
[----:B------:R-:W-:Y:S01]  /*8c70*/  FMUL.FTZ R170, R179, UR5 ;  /* 0x00000005b3aa7c20 */ /* 0x000fe20008410000 */
[----:B------:R-:W-:Y:S01]  /*8c80*/  FMUL.FTZ R178, R180, UR5 ;  /* 0x00000005b4b27c20 */ /* 0x000fe20008410000 */
[----:B------:R-:W-:Y:S01]  /*8c90*/  FMUL.FTZ R179, R181, UR5 ;  /* 0x00000005b5b37c20 */ /* 0x000fe20008410000 */
[----:B------:R-:W-:Y:S01]  /*8ca0*/  FMUL.FTZ R172, R183, UR5 ;  /* 0x00000005b7ac7c20 */ /* 0x000fe20008410000 */
[----:B------:R-:W-:Y:S01]  /*8cb0*/  UMOV UR10, UR50 ;  /* 0x00000032000a7c82 */ /* 0x000fe20008000000 */
[----:B------:R-:W1:Y:S01]  /*8cc0*/  MUFU.TANH R184, R184 ;  /* 0x000000b800b87308 */ /* 0x000e620000002400 */
[----:B---3--:R-:W-:Y:S01]  /*8cd0*/  FMNMX.FTZ R171, R153, R0, !PT ;  /* 0x0000000099ab7209 */ /* 0x008fe20007810000 */
[----:B------:R-:W2:Y:S01]  /*8ce0*/  S2UR UR4, SR_CgaCtaId ;  /* 0x00000000000479c3 */ /* 0x000ea20000008800 */
[----:B------:R-:W-:-:S05]  /*8cf0*/  UIADD3 UR7, UR7, 0x30840, URZ ;  /* 0x0003084007077890 */ /* 0x000fca000fffe03f */
[----:B------:R-:W3:Y:S01]  /*8d00*/  MUFU.TANH R155, R155 ;  /* 0x0000009b009b7308 */ /* 0x000ee20000002400 */
[----:B0-----:R-:W-:-:S07]  /*8d10*/  FMNMX.FTZ R0, R154, R3, !PT ;  /* 0x000000039a007209 */ /* 0x001fce0007810000 */
[----:B------:R-:W0:Y:S01]  /*8d20*/  MUFU.TANH R186, R186 ;  /* 0x000000ba00ba7308 */ /* 0x000e220000002400 */
[----:B-1----:R-:W-:-:S07]  /*8d30*/  FMNMX.FTZ R171, R184, R171, !PT ;  /* 0x000000abb8ab7209 */ /* 0x002fce0007810000 */
[----:B------:R-:W1:Y:S01]  /*8d40*/  MUFU.TANH R156, R156 ;  /* 0x0000009c009c7308 */ /* 0x000e620000002400 */
[----:B---3--:R-:W-:Y:S01]  /*8d50*/  FMNMX.FTZ R3, R155, R0, !PT ;  /* 0x000000009b037209 */ /* 0x008fe20007810000 */
[----:B--2---:R-:W-:-:S06]  /*8d60*/  UPRMT UR7, UR4, 0x654, UR7 ;  /* 0x0000065404077896 */ /* 0x004fcc0008000007 */
[----:B------:R-:W2:Y:S01]  /*8d70*/  MUFU.TANH R187, R187 ;  /* 0x000000bb00bb7308 */ /* 0x000ea20000002400 */
[----:B0-----:R-:W-:Y:S02]  /*8d80*/  FMNMX.FTZ R0, R186, R171, !PT ;  /* 0x000000abba007209 */ /* 0x001fe40007810000 */
[----:B------:R-:W-:Y:S05]  /*8d90*/  SYNCS.ARRIVE.TRANS64.RED.A1T0 RZ, [UR7], RZ ;  /* 0x000000ffffff79a7 */ /* 0x000fea0008100407 */
[----:B------:R-:W0:Y:S01]  /*8da0*/  MUFU.TANH R157, R157 ;  /* 0x0000009d009d7308 */ /* 0x000e220000002400 */
[----:B-1----:R-:W-:-:S07]  /*8db0*/  FMNMX.FTZ R2, R156, R3, !PT ;  /* 0x000000039c027209 */ /* 0x002fce0007810000 */
[----:B------:R-:W1:Y:S01]  /*8dc0*/  MUFU.TANH R188, R188 ;  /* 0x000000bc00bc7308 */ /* 0x000e620000002400 */
[----:B--2---:R-:W-:-:S07]  /*8dd0*/  FMNMX.FTZ R3, R187, R0, !PT ;  /* 0x00000000bb037209 */ /* 0x004fce0007810000 */
[----:B------:R-:W2:Y:S01]  /*8de0*/  MUFU.TANH R158, R158 ;  /* 0x0000009e009e7308 */ /* 0x000ea20000002400 */
[----:B0-----:R-:W-:-:S07]  /*8df0*/  FMNMX.FTZ R171, R157, R2, !PT ;  /* 0x000000029dab7209 */ /* 0x001fce0007810000 */
        /* <DEDUP_REMOVED lines=11> */
[----:B0-----:R-:W-:Y:S01]  /*8eb0*/  FMNMX.FTZ R2, R160, R171, !PT ;  /* 0x000000aba0027209 */ /* 0x001fe20007810000 */
[----:B------:R-:W-:-:S06]  /*8ec0*/  FMUL.FTZ R171, R182, UR5 ;  /* 0x00000005b6ab7c20 */ /* 0x000fcc0008410000 */
        /* <DEDUP_REMOVED lines=27> */
[----:B--2---:R-:W-:Y:S02]  /*9080*/  FMNMX.FTZ R3, R171, R0, !PT ;  /* 0x00000000ab037209 */ /* 0x004fe40007810000 */
[----:B0-----:R-:W-:Y:S02]  /*9090*/  FMNMX.FTZ R2, R179, R2, !PT ;  /* 0x00000002b3027209 */ /* 0x001fe40007810000 */
[----:B-1----:R-:W-:-:S03]  /*90a0*/  FMNMX.FTZ R0, R172, R3, !PT ;  /* 0x00000003ac007209 */ /* 0x002fc60007810000 */
[----:B------:R-:W0:Y:S04]  /*90b0*/  SHFL.BFLY PT, R3, R2, 0x2, 0x1f ;  /* 0x0c401f0002037f89 */ /* 0x000e2800000e0000 */
[----:B------:R-:W1:Y:S01]  /*90c0*/  SHFL.BFLY PT, R175, R0, 0x2, 0x1f ;  /* 0x0c401f0000af7f89 */ /* 0x000e6200000e0000 */
[----:B0-----:R-:W-:Y:S02]  /*90d0*/  FMNMX.FTZ R173, R2, R3, !PT ;  /* 0x0000000302ad7209 */ /* 0x001fe40007810000 */
[----:B-1----:R-:W-:-:S03]  /*90e0*/  FMNMX.FTZ R175, R0, R175, !PT ;  /* 0x000000af00af7209 */ /* 0x002fc60007810000 */
[----:B------:R-:W0:Y:S04]  /*90f0*/  SHFL.BFLY PT, R4, R173, 0x1, 0x1f ;  /* 0x0c201f00ad047f89 */ /* 0x000e2800000e0000 */
[----:B------:R-:W1:Y:S01]  /*9100*/  SHFL.BFLY PT, R180, R175, 0x1, 0x1f ;  /* 0x0c201f00afb47f89 */ /* 0x000e6200000e0000 */
[----:B0-----:R-:W-:Y:S02]  /*9110*/  FMNMX.FTZ R4, R173, R4, !PT ;  /* 0x00000004ad047209 */ /* 0x001fe40007810000 */
[----:B-1----:R-:W-:-:S03]  /*9120*/  FMNMX.FTZ R3, R175, R180, !PT ;  /* 0x000000b4af037209 */ /* 0x002fc60007810000 */
[C---:B------:R-:W-:Y:S01]  /*9130*/  FADD.FTZ R21, -R4.reuse, R21 ;  /* 0x0000001504157221 */ /* 0x040fe20000010100 */
[----:B------:R-:W-:Y:S01]  /*9140*/  FMUL.FTZ R181, R4, UR10 ;  /* 0x0000000a04b57c20 */ /* 0x000fe20008410000 */
[C---:B------:R-:W-:Y:S01]  /*9150*/  FADD.FTZ R2, -R3.reuse, R20 ;  /* 0x0000001403027221 */ /* 0x040fe20000010100 */
[----:B------:R-:W-:Y:S01]  /*9160*/  FMUL.FTZ R20, R3, UR10 ;  /* 0x0000000a03147c20 */ /* 0x000fe20008410000 */
[----:B------:R-:W-:Y:S01]  /*9170*/  FMUL.FTZ R177, R21, UR10 ;  /* 0x0000000a15b17c20 */ /* 0x000fe20008410000 */
[--C-:B------:R-:W-:Y:S01]  /*9180*/  FFMA.FTZ R21, R152, UR10, -R181.reuse ;  /* 0x0000000a98157c23 */ /* 0x100fe200080108b5 */
[----:B------:R-:W-:Y:S01]  /*9190*/  FMUL.FTZ R2, R2, UR10 ;  /* 0x0000000a02027c20 */ /* 0x000fe20008410000 */
        /* <DEDUP_REMOVED lines=21> */
[--C-:B------:R-:W-:Y:S01]  /*92f0*/  FFMA.FTZ R167, R168, UR10, -R181.reuse ;  /* 0x0000000aa8a77c23 */ /* 0x100fe200080108b5 */
[--C-:B------:R-:W-:Y:S01]  /*9300*/  FFMA.FTZ R160, R162, UR10, -R20.reuse ;  /* 0x0000000aa2a07c23 */ /* 0x100fe20008010814 */
[--C-:B------:R-:W-:Y:S01]  /*9310*/  FFMA.FTZ R163, R191, UR10, -R181.reuse ;  /* 0x0000000abfa37c23 */ /* 0x100fe200080108b5 */
[--C-:B------:R-:W-:Y:S01]  /*9320*/  FFMA.FTZ R191, R165, UR10, -R20.reuse ;  /* 0x0000000aa5bf7c23 */ /* 0x100fe20008010814 */
[--C-:B------:R-:W-:Y:S01]  /*9330*/  FFMA.FTZ R162, R166, UR10, -R20.reuse ;  /* 0x0000000aa6a27c23 */ /* 0x100fe20008010814 */
[--C-:B------:R-:W-:Y:S01]  /*9340*/  FFMA.FTZ R184, R174, UR10, -R181.reuse ;  /* 0x0000000aaeb87c23 */ /* 0x100fe200080108b5 */
[----:B------:R-:W1:Y:S01]  /*9350*/  MUFU.EX2 R197, R197 ;  /* 0x000000c500c57308 */ /* 0x000e620000000800 */
[--C-:B------:R-:W-:Y:S01]  /*9360*/  FFMA.FTZ R185, R169, UR10, -R20.reuse ;  /* 0x0000000aa9b97c23 */ /* 0x100fe20008010814 */
[--C-:B------:R-:W-:Y:S01]  /*9370*/  FFMA.FTZ R153, R176, UR10, -R181.reuse ;  /* 0x0000000ab0997c23 */ /* 0x100fe200080108b5 */
[----:B------:R-:W-:Y:S01]  /*9380*/  FFMA.FTZ R187, R171, UR10, -R20 ;  /* 0x0000000aabbb7c23 */ /* 0x000fe20008010814 */
[----:B------:R-:W-:-:S04]  /*9390*/  FFMA.FTZ R179, R179, UR10, -R181 ;  /* 0x0000000ab3b37c23 */ /* 0x000fc800080108b5 */
[----:B------:R-:W2:Y:S01]  /*93a0*/  MUFU.EX2 R196, R196 ;  /* 0x000000c400c47308 */ /* 0x000ea20000000800 */
[----:B0-----:R-:W-:-:S07]  /*93b0*/  FFMA.FTZ R155, R0, R18, R21 ;  /* 0x00000012009b7223 */ /* 0x001fce0000010015 */
[----:B------:R-:W0:Y:S01]  /*93c0*/  MUFU.EX2 R152, R152 ;  /* 0x0000009800987308 */ /* 0x000e220000000800 */
[----:B-1----:R-:W-:-:S07]  /*93d0*/  FFMA.FTZ R5, R2, R5, R197 ;  /* 0x0000000502057223 */ /* 0x002fce00000100c5 */
[----:B------:R-:W1:Y:S01]  /*93e0*/  MUFU.EX2 R198, R198 ;  /* 0x000000c600c67308 */ /* 0x000e620000000800 */
[----:B--2---:R-:W-:-:S07]  /*93f0*/  FADD.FTZ R155, R196, R155 ;  /* 0x0000009bc49b7221 */ /* 0x004fce0000010000 */
[----:B------:R-:W2:Y:S01]  /*9400*/  MUFU.EX2 R199, R199 ;  /* 0x000000c700c77308 */ /* 0x000ea20000000800 */
[----:B0-----:R-:W-:-:S07]  /*9410*/  FADD.FTZ R18, R152, R5 ;  /* 0x0000000598127221 */ /* 0x001fce0000010000 */
[----:B------:R0:W3:Y:S01]  /*9420*/  MUFU.EX2 R177, R186 ;  /* 0x000000ba00b17308 */ /* 0x0000e20000000800 */
[----:B-1----:R-:W-:-:S07]  /*9430*/  FADD.FTZ R164, R198, R155 ;  /* 0x0000009bc6a47221 */ /* 0x002fce0000010000 */
[----:B------:R-:W1:Y:S01]  /*9440*/  MUFU.EX2 R154, R154 ;  /* 0x0000009a009a7308 */ /* 0x000e620000000800 */
[----:B--2---:R-:W-:Y:S01]  /*9450*/  FADD.FTZ R5, R199, R18 ;  /* 0x00000012c7057221 */ /* 0x004fe20000010000 */
[----:B0-----:R-:W-:-:S06]  /*9460*/  FFMA.FTZ R186, R178, UR10, -R181 ;  /* 0x0000000ab2ba7c23 */ /* 0x001fcc00080108b5 */
[----:B------:R-:W0:Y:S01]  /*9470*/  MUFU.EX2 R192, R192 ;  /* 0x000000c000c07308 */ /* 0x000e220000000800 */
[----:B---3--:R-:W-:-:S07]  /*9480*/  FADD.FTZ R155, R177, R164 ;  /* 0x000000a4b19b7221 */ /* 0x008fce0000010000 */
        /* <DEDUP_REMOVED lines=8> */
[--C-:B------:R-:W-:Y:S01]  /*9510*/  FFMA.FTZ R164, R170, UR10, -R20.reuse ;  /* 0x0000000aaaa47c23 */ /* 0x100fe20008010814 */
[----:B------:R-:W-:-:S05]  /*9520*/  FFMA.FTZ R20, R172, UR10, -R20 ;  /* 0x0000000aac147c23 */ /* 0x000fca0008010814 */
        /* <DEDUP_REMOVED lines=37> */
[----:B0-----:R-:W-:Y:S01]  /*9780*/  FADD.FTZ R5, R187, R18 ;  /* 0x00000012bb057221 */ /* 0x001fe20000010000 */
[----:B--2---:R-:W-:-:S03]  /*9790*/  FADD.FTZ R18, R179, R166 ;  /* 0x000000a6b3127221 */ /* 0x004fc60000010000 */
[----:B-1----:R-:W-:Y:S01]  /*97a0*/  FADD.FTZ R5, R20, R5 ;  /* 0x0000000514057221 */ /* 0x002fe20000010000 */
[----:B------:R-:W-:Y:S06]  /*97b0*/  @!P0 BRA `(.L_x_1044) ;  /* 0x0000000000048947 */ /* 0x000fec0003800000 */
[----:B------:R-:W-:Y:S01]  /*97c0*/  BPT.TRAP 0x1 ;  /* 0x000000040000795c */ /* 0x000fe20000300000 */
.L_x_1044:
[----:B------:R-:W0:Y:S01]  /*97d0*/  S2UR UR4, SR_CgaCtaId ;  /* 0x00000000000479c3 */ /* 0x000e220000008800 */
[----:B------:R-:W-:Y:S01]  /*97e0*/  UIADD3 UR6, UR6, 0x30860, URZ ;  /* 0x0003086006067890 */ /* 0x000fe2000fffe03f */
[----:B------:R-:W-:Y:S01]  /*97f0*/  ISETP.GT.AND P1, PT, R220, R221, PT ;  /* 0x000000dddc00720c */ /* 0x000fe20003f24270 */
[----:B------:R-:W-:Y:S01]  /*9800*/  UMOV UR41, UR39 ;  /* 0x0000002700297c82 */ /* 0x000fe20008000000 */
[----:B------:R-:W-:Y:S01]  /*9810*/  F2FP.F16.F32.PACK_AB R196, R196, R21 ;  /* 0x00000015c4c4723e */ /* 0x000fe200000000ff */
[----:B------:R-:W-:Y:S01]  /*9820*/  VIADD R220, R220, 0xffffffff ;  /* 0xffffffffdcdc7836 */ /* 0x000fe20000000000 */
[----:B------:R-:W-:Y:S01]  /*9830*/  F2FP.F16.F32.PACK_AB R187, R20, R187 ;  /* 0x000000bb14bb723e */ /* 0x000fe200000000ff */
[----:B------:R-:W-:Y:S01]  /*9840*/  IMAD.MOV.U32 R20, RZ, RZ, R3 ;  /* 0x000000ffff147224 */ /* 0x000fe200078e0003 */
[----:B------:R-:W-:Y:S01]  /*9850*/  F2FP.F16.F32.PACK_AB R197, R152, R197 ;  /* 0x000000c598c5723e */ /* 0x000fe200000000ff */
[----:B------:R-:W-:Y:S01]  /*9860*/  IMAD.MOV.U32 R21, RZ, RZ, R4 ;  /* 0x000000ffff157224 */ /* 0x000fe200078e0004 */
        /* <DEDUP_REMOVED lines=15> */
[----:B------:R-:W-:Y:S01]  /*9960*/  F2FP.F16.F32.PACK_AB R186, R179, R186 ;  /* 0x000000bab3ba723e */ /* 0x000fe200000000ff */
[----:B------:R-:W-:Y:S06]  /*9970*/  @P1 BRA `(.L_x_1045) ;  /* 0xffffffdc00c41947 */ /* 0x000fec000383ffff */
.L_x_1034:
[----:B------:R-:W-:-:S13]  /*9980*/  R2UR UR4, R201 ;  /* 0x00000000c90472ca */ /* 0x000fda00000e0000 */
[----:B------:R-:W-:-:S13]  /*9990*/  ISETP.GE.AND P1, PT, R220, UR4, PT ;  /* 0x00000004dc007c0c */ /* 0x000fda000bf26270 */
[----:B------:R-:W-:Y:S05]  /*99a0*/  @!P1 BRA `(.L_x_1046) ;  /* 0x0000002c00349947 */ /* 0x000fea0003800000 */
[----:B------:R-:W-:Y:S01]  /*99b0*/  IMAD.MOV.U32 R21, RZ, RZ, R3 ;  /* 0x000000ffff157224 */ /* 0x000fe200078e0003 */
[----:B------:R-:W-:Y:S01]  /*99c0*/  MOV R20, R4 ;  /* 0x0000000400147202 */ /* 0x000fe20000000f00 */
[----:B------:R-:W-:Y:S01]  /*99d0*/  UMOV UR7, UR39 ;  /* 0x0000002700077c82 */ /* 0x000fe20008000000 */
[----:B------:R-:W-:Y:S01]  /*99e0*/  UMOV UR4, UR38 ;  /* 0x0000002600047c82 */ /* 0x000fe20008000000 */
[----:B------:R-:W-:Y:S01]  /*99f0*/  ULDC UR41, c[0x0][0x9e4] ;  /* 0x0002790000297ab9 */ /* 0x000fe20000000800 */
[----:B------:R-:W-:Y:S01]  /*9a00*/  ULDC UR51, c[0x0][0x9dc] ;  /* 0x0002770000337ab9 */ /* 0x000fe20000000800 */
[----:B------:R-:W-:Y:S01]  /*9a10*/  ULDC UR50, c[0x0][0x288] ;  /* 0x0000a20000327ab9 */ /* 0x000fe20000000800 */
[----:B------:R-:W-:Y:S01]  /*9a20*/  ULDC UR5, c[0x0][0x9d8] ;  /* 0x0002760000057ab9 */ /* 0x000fe20000000800 */
[----:B------:R-:W-:-:S05]  /*9a30*/  ULDC UR54, c[0x0][0x988] ;  /* 0x0002620000367ab9 */ /* 0x000fca0000000800 */
.L_x_1065:
[----:B------:R-:W-:-:S04]  /*9a40*/  UIADD3 UR38, UR4, 0x1, URZ ;  /* 0x0000000104267890 */ /* 0x000fc8000fffe03f */
[----:B------:R-:W-:-:S04]  /*9a50*/  UISETP.NE.AND UP0, UPT, UR38, 0x2, UPT ;  /* 0x000000022600788c */ /* 0x000fc8000bf05270 */
[----:B------:R-:W-:Y:S02]  /*9a60*/  USEL UR39, URZ, 0x1, UP0 ;  /* 0x000000013f277887 */ /* 0x000fe40008000000 */
[----:B------:R-:W-:Y:S02]  /*9a70*/  USEL UR38, UR38, URZ, UP0 ;  /* 0x0000003f26267287 */ /* 0x000fe40008000000 */
[----:B------:R-:W-:Y:S01]  /*9a80*/  ULOP3.LUT UR39, UR7, UR39, URZ, 0x3c, !UPT ;  /* 0x0000002707277292 */ /* 0x000fe2000f8e3c3f */
[----:B------:R-:W-:Y:S11]  /*9a90*/  @!P0 BRA `(.L_x_1047) ;  /* 0x0000000000048947 */ /* 0x000ff60003800000 */
[----:B------:R-:W-:Y:S01]  /*9aa0*/  BPT.TRAP 0x1 ;  /* 0x000000040000795c */ /* 0x000fe20000300000 */
.L_x_1047:
[----:B------:R-:W-:Y:S01]  /*9ab0*/  ULEA UR6, UR38, UR40, 0x3 ;  /* 0x0000002826067291 */ /* 0x000fe2000f8e183f */
[----:B------:R-:W-:-:S05]  /*9ac0*/  IMAD.U32 R3, RZ, RZ, UR39 ;  /* 0x00000027ff037e24 */ /* 0x000fca000f8e00ff */
[----:B------:R-:W-:-:S04]  /*9ad0*/  SHF.L.U32 R3, R3, 0x1f, RZ ;  /* 0x0000001f03037819 */ /* 0x000fc800000006ff */
[----:B------:R0:W1:Y:S01]  /*9ae0*/  SYNCS.PHASECHK.TRANS64.TRYWAIT P1, [UR6+0x30830], R3 ;  /* 0x03083003ff0075a7 */ /* 0x0000620008020146 */
[----:B------:R-:W-:Y:S05]  /*9af0*/  @!P0 BRA `(.L_x_1048) ;  /* 0x0000000000048947 */ /* 0x000fea0003800000 */
[----:B------:R-:W-:Y:S01]  /*9b00*/  BPT.TRAP 0x1 ;  /* 0x000000040000795c */ /* 0x000fe20000300000 */
.L_x_1048:
[----:B-1----:R-:W-:Y:S05]  /*9b10*/  @P1 BRA `(.L_x_1049) ;  /* 0x0000000000081947 */ /* 0x002fea0003800000 */
[----:B------:R-:W1:Y:S02]  /*9b20*/  SYNCS.PHASECHK.TRANS64.TRYWAIT P1, [UR6+0x30830], R3 ;  /* 0x03083003ff0075a7 */ /* 0x000e640008020146 */
[----:B-1----:R-:W-:Y:S05]  /*9b30*/  @!P1 BRA `(.L_x_1050) ;  /* 0x000000b0002c9947 */ /* 0x002fea0003800000 */
.L_x_1049:
        /* <DEDUP_REMOVED lines=229> */
.L_x_1051:
[----:B------:R-:W-:Y:S01]  /*a990*/  ULEA UR11, UR4, UR40, 0x3 ;  /* 0x00000028040b7291 */ /* 0x000fe2000f8e183f */
[----:B------:R-:W-:-:S05]  /*a9a0*/  IMAD.U32 R0, RZ, RZ, UR7 ;  /* 0x00000007ff007e24 */ /* 0x000fca000f8e00ff */
[----:B------:R-:W-:-:S04]  /*a9b0*/  SHF.L.U32 R0, R0, 0x1f, RZ ;  /* 0x0000001f00007819 */ /* 0x000fc800000006ff */
[----:B------:R2:W3:Y:S01]  /*a9c0*/  SYNCS.PHASECHK.TRANS64.TRYWAIT P1, [UR11+0x30850], R0 ;  /* 0x03085000ff0075a7 */ /* 0x0004e2000802014b */
[----:B------:R-:W-:Y:S05]  /*a9d0*/  @!P0 BRA `(.L_x_1052) ;  /* 0x0000000000048947 */ /* 0x000fea0003800000 */
[----:B------:R-:W-:Y:S01]  /*a9e0*/  BPT.TRAP 0x1 ;  /* 0x000000040000795c */ /* 0x000fe20000300000 */
.L_x_1052:
[----:B---3--:R-:W-:Y:S05]  /*a9f0*/  @P1 BRA `(.L_x_1053) ;  /* 0x0000000000081947 */ /* 0x008fea0003800000 */
[----:B------:R-:W3:Y:S02]  /*aa00*/  SYNCS.PHASECHK.TRANS64.TRYWAIT P1, [UR11+0x30850], R0 ;  /* 0x03085000ff0075a7 */ /* 0x000ee4000802014b */
[----:B---3--:R-:W-:Y:S05]  /*aa10*/  @!P1 BRA `(.L_x_1054) ;  /* 0x000000a0008c9947 */ /* 0x008fea0003800000 */
.L_x_1053:
        /* <DEDUP_REMOVED lines=30> */
.L_x_1055:
[----:B------:R-:W-:Y:S01]  /*ac00*/  R2UR UR4, R22 ;  /* 0x00000000160472ca */ /* 0x000fe200000e0000 */
[----:B------:R-:W3:Y:S01]  /*ac10*/  S2UR UR7, SR_CgaCtaId ;  /* 0x00000000000779c3 */ /* 0x000ee20000008800 */
[----:B------:R-:W-:Y:S01]  /*ac20*/  FMUL.FTZ R186, R156, UR5 ;  /* 0x000000059cba7c20 */ /* 0x000fe20008410000 */
[----:B------:R-:W-:Y:S01]  /*ac30*/  FMUL.FTZ R156, R163, UR5 ;  /* 0x00000005a39c7c20 */ /* 0x000fe20008410000 */
[----:B------:R-:W-:Y:S01]  /*ac40*/  FMUL.FTZ R163, R178, UR5 ;  /* 0x00000005b2a37c20 */ /* 0x000fe20008410000 */
[----:B------:R-:W-:Y:S02]  /*ac50*/  VIADD R192, R200, UR60 ;  /* 0x0000003cc8c07c36 */ /* 0x000fe40008000000 */
[----:B0-2---:R-:W-:Y:S01]  /*ac60*/  FMUL.FTZ R0, R154, UR5 ;  /* 0x000000059a007c20 */ /* 0x005fe20008410000 */
[----:B------:R-:W-:Y:S01]  /*ac70*/  FMUL.FTZ R154, R159, UR5 ;  /* 0x000000059f9a7c20 */ /* 0x000fe20008410000 */
[----:B------:R-:W-:Y:S01]  /*ac80*/  FMUL.FTZ R159, R170, UR5 ;  /* 0x00000005aa9f7c20 */ /* 0x000fe20008410000 */
[----:B------:R-:W0:Y:S01]  /*ac90*/  LDC R178, c[0x0][0x2f0] ;  /* 0x0000bc00ffb27b82 */ /* 0x000e220000000800 */
[----:B------:R-:W-:-:S02]  /*aca0*/  IMAD.SHL.U32 R170, R220, 0x40, RZ ;  /* 0x00000040dcaa7824 */ /* 0x000fc400078e00ff */
[----:B------:R-:W-:Y:S01]  /*acb0*/  FMUL.FTZ R191, R168, UR5 ;  /* 0x00000005a8bf7c20 */ /* 0x000fe20008410000 */
[----:B------:R-:W-:Y:S01]  /*acc0*/  FMUL.FTZ R184, R152, UR5 ;  /* 0x0000000598b87c20 */ /* 0x000fe20008410000 */
[----:B------:R-:W-:Y:S01]  /*acd0*/  UISETP.NE.AND UP1, UPT, UR4, URZ, UPT ;  /* 0x0000003f0400728c */ /* 0x000fe2000bf25270 */
[----:B------:R-:W-:Y:S01]  /*ace0*/  FMUL.FTZ R152, R155, UR5 ;  /* 0x000000059b987c20 */ /* 0x000fe20008410000 */
[----:B------:R-:W-:Y:S01]  /*acf0*/  ULEA UR4, UR38, UR40, 0x3 ;  /* 0x0000002826047291 */ /* 0x000fe2000f8e183f */
[----:B------:R-:W-:Y:S01]  /*ad00*/  FMUL.FTZ R188, R160, UR5 ;  /* 0x00000005a0bc7c20 */ /* 0x000fe20008410000 */
[----:B------:R-:W-:Y:S01]  /*ad10*/  UISETP.NE.AND UP0, UPT, UR43, URZ, UPT ;  /* 0x0000003f2b00728c */ /* 0x000fe2000bf05270 */
[----:B------:R-:W-:Y:S01]  /*ad20*/  FMUL.FTZ R187, R161, UR5 ;  /* 0x00000005a1bb7c20 */ /* 0x000fe20008410000 */
[----:B------:R-:W-:Y:S01]  /*ad30*/  PLOP3.LUT P1, PT, PT, PT, UP1, 0x80, 0x0 ;  /* 0x000000000000781c */ /* 0x000fe20003f2f018 */
[----:B------:R-:W-:Y:S01]  /*ad40*/  UIADD3 UR4, UR4, 0x30840, URZ ;  /* 0x0003084004047890 */ /* 0x000fe2000fffe03f */
[----:B------:R-:W-:Y:S01]  /*ad50*/  PLOP3.LUT P2, PT, PT, PT, UP1, 0x80, 0x0 ;  /* 0x000000000000781c */ /* 0x000fe20003f4f018 */
[----:B------:R-:W-:Y:S01]  /*ad60*/  FMUL.FTZ R155, R162, UR5 ;  /* 0x00000005a29b7c20 */ /* 0x000fe20008410000 */
[----:B-1----:R-:W-:Y:S01]  /*ad70*/  FMUL.FTZ R4, R153, UR5 ;  /* 0x0000000599047c20 */ /* 0x002fe20008410000 */
[----:B------:R-:W-:Y:S01]  /*ad80*/  @UP1 ULDC UR6, c[0x0][0x44c] ;  /* 0x0001130000061ab9 */ /* 0x000fe20000000800 */
[----:B---3--:R-:W-:Y:S01]  /*ad90*/  UPRMT UR4, UR7, 0x654, UR4 ;  /* 0x0000065407047896 */ /* 0x008fe20008000004 */
[----:B------:R-:W-:Y:S01]  /*ada0*/  FMUL.FTZ R185, R157, UR5 ;  /* 0x000000059db97c20 */ /* 0x000fe20008410000 */
        /* <DEDUP_REMOVED lines=25> */
[----:B------:R-:W2:Y:S01]  /*af40*/  MUFU.TANH R184, R184 ;  /* 0x000000b800b87308 */ /* 0x000ea20000002400 */
[----:B0-----:R-:W-:Y:S01]  /*af50*/  IMAD R3, R178, UR42, R3 ;  /* 0x0000002ab2037c24 */ /* 0x001fe2000f8e0203 */
[----:B------:R-:W-:Y:S01]  /*af60*/  SYNCS.ARRIVE.TRANS64.RED.A1T0 RZ, [UR4], RZ ;  /* 0x000000ffffff79a7 */ /* 0x000fe20008100404 */
[----:B------:R-:W-:Y:S02]  /*af70*/  ULOP3.LUT UR4, URZ, UR51, URZ, 0x33, !UPT ;  /* 0x000000333f047292 */ /* 0x000fe4000f8e333f */
[----:B------:R-:W-:Y:S01]  /*af80*/  VIADD R3, R3, -UR50 ;  /* 0x8000003203037c36 */ /* 0x000fe20008000000 */
[----:B------:R-:W-:Y:S02]  /*af90*/  ULDC UR6, c[0x0][0x9e0] ;  /* 0x0002780000067ab9 */ /* 0x000fe40000000800 */
[----:B------:R-:W0:Y:S01]  /*afa0*/  MUFU.TANH R4, R4 ;  /* 0x0000000400047308 */ /* 0x000e220000002400 */
[C---:B------:R-:W-:Y:S01]  /*afb0*/  VIADD R173, R3.reuse, UR6 ;  /* 0x0000000603ad7c36 */ /* 0x040fe20008000000 */
[----:B------:R-:W-:-:S03]  /*afc0*/  IADD3 R179, R3, UR4, RZ ;  /* 0x0000000403b37c10 */ /* 0x000fc6000fffe0ff */
[----:B-1----:R-:W-:-:S03]  /*afd0*/  IMAD.IADD R180, R173, 0x1, R168 ;  /* 0x00000001adb47824 */ /* 0x002fc600078e02a8 */
[----:B------:R-:W1:Y:S01]  /*afe0*/  MUFU.TANH R0, R0 ;  /* 0x0000000000007308 */ /* 0x000e620000002400 */
[----:B------:R-:W-:-:S07]  /*aff0*/  IMAD.IADD R181, R179, 0x1, R168 ;  /* 0x00000001b3b57824 */ /* 0x000fce00078e02a8 */
        /* <DEDUP_REMOVED lines=32> */
[----:B------:R-:W-:-:S05]  /*b200*/  VIADD R167, R2, -UR50 ;  /* 0x8000003202a77c36 */ /* 0x000fca0008000000 */
        /* <DEDUP_REMOVED lines=10> */
.L_x_1058:
[----:B------:R-:W-:-:S05]  /*b2b0*/  IMAD.U32 R183, RZ, RZ, UR41 ;  /* 0x00000029ffb77e24 */ /* 0x000fca000f8e00ff */
[----:B------:R-:W-:-:S13]  /*b2c0*/  ISETP.NE.AND P1, PT, R183, 0x1, PT ;  /* 0x00000001b700780c */ /* 0x000fda0003f25270 */
[----:B------:R-:W1:Y:S02]  /*b2d0*/  @P1 LDC.64 R2, c[0x0][0x9e8] ;  /* 0x00027a00ff021b82 */ /* 0x000e640000000a00 */
[----:B-1----:R-:W-:-:S05]  /*b2e0*/  @P1 IMAD.HI.U32 R2, R167, R2, RZ ;  /* 0x00000002a7021227 */ /* 0x002fca00078e00ff */
[----:B------:R-:W-:-:S07]  /*b2f0*/  @P1 SHF.R.U32.HI R167, RZ, R3, R2 ;  /* 0x00000003ffa71219 */ /* 0x000fce0000011602 */
.L_x_1059:
[----:B------:R-:W-:Y:S05]  /*b300*/  BSYNC B0 ;  /* 0x0000000000007941 */ /* 0x000fea0003800000 */
.L_x_1057:
[----:B------:R-:W-:-:S04]  /*b310*/  IMAD R2, R167, R183, -R170 ;  /* 0x000000b7a7027224 */ /* 0x000fc800078e0aaa */
[----:B------:R-:W-:-:S05]  /*b320*/  IMAD R2, R19, -0x2, R2 ;  /* 0xfffffffe13027824 */ /* 0x000fca00078e0202 */
[----:B------:R-:W-:Y:S02]  /*b330*/  VIADDMNMX R180, R2, R183, R180, PT ;  /* 0x000000b702b47246 */ /* 0x000fe400038001b4 */
[----:B------:R-:W-:-:S07]  /*b340*/  VIMNMX R181, R181, R2, !PT ;  /* 0x00000002b5b57248 */ /* 0x000fce0007fe0100 */
.L_x_1056:
[----:B------:R-:W-:Y:S01]  /*b350*/  ISETP.GT.AND P1, PT, R220, -0x1, PT ;  /* 0xffffffffdc00780c */ /* 0x000fe20003f24270 */
[----:B------:R-:W1:Y:S01]  /*b360*/  SHFL.IDX PT, R192, R192, 0x1, 0x1c1f ;  /* 0x003c1f00c0c07f89 */ /* 0x000e6200000e0000 */
[----:B------:R-:W-:Y:S02]  /*b370*/  UISETP.NE.AND UP0, UPT, UR43, URZ, UPT ;  /* 0x0000003f2b00728c */ /* 0x000fe4000bf05270 */
[C---:B------:R-:W-:Y:S02]  /*b380*/  ISETP.GT.AND P4, PT, R181.reuse, 0x1, P1 ;  /* 0x00000001b500780c */ /* 0x040fe40000f84270 */
[----:B------:R-:W-:Y:S02]  /*b390*/  ISETP.GT.AND P5, PT, R181, RZ, P1 ;  /* 0x000000ffb500720c */ /* 0x000fe40000fa4270 */
[C---:B------:R-:W-:Y:S02]  /*b3a0*/  ISETP.LT.OR P4, PT, R180.reuse, 0x2, P4 ;  /* 0x00000002b400780c */ /* 0x040fe40002781670 */
[----:B------:R-:W-:-:S02]  /*b3b0*/  ISETP.LT.OR P5, PT, R180, 0x1, P5 ;  /* 0x00000001b400780c */ /* 0x000fc40002fa1670 */
[----:B0-----:R-:W-:Y:S02]  /*b3c0*/  FSEL R168, R4, -INF , !P4 ;  /* 0xff80000004a87808 */ /* 0x001fe40006000000 */
[C---:B------:R-:W-:Y:S02]  /*b3d0*/  ISETP.GT.AND P4, PT, R181.reuse, 0x18, P1 ;  /* 0x00000018b500780c */ /* 0x040fe40000f84270 */
[----:B------:R-:W-:Y:S02]  /*b3e0*/  FSEL R167, R184, -INF , !P5 ;  /* 0xff800000b8a77808 */ /* 0x000fe40006800000 */
[----:B------:R-:W-:Y:S02]  /*b3f0*/  ISETP.LT.OR P4, PT, R180, 0x19, P4 ;  /* 0x00000019b400780c */ /* 0x000fe40002781670 */
[C---:B------:R-:W-:Y:S02]  /*b400*/  ISETP.GT.AND P6, PT, R181.reuse, 0x8, P1 ;  /* 0x00000008b500780c */ /* 0x040fe40000fc4270 */
[----:B------:R-:W-:-:S02]  /*b410*/  ISETP.GT.AND P2, PT, R181, 0x9, P1 ;  /* 0x00000009b500780c */ /* 0x000fc40000f44270 */
[----:B------:R-:W-:Y:S01]  /*b420*/  ISETP.GT.AND P3, PT, R181, 0x10, P1 ;  /* 0x00000010b500780c */ /* 0x000fe20000f64270 */
[----:B-1----:R-:W-:Y:S01]  /*b430*/  IMAD.IADD R173, R173, 0x1, R192 ;  /* 0x00000001adad7824 */ /* 0x002fe200078e02c0 */
[C---:B------:R-:W-:Y:S02]  /*b440*/  ISETP.GT.AND P5, PT, R181.reuse, 0x11, P1 ;  /* 0x00000011b500780c */ /* 0x040fe40000fa4270 */
        /* <DEDUP_REMOVED lines=33> */
[----:B------:R-:W-:-:S02]  /*b660*/  IADD3 R179, R179, R192, RZ ;  /* 0x000000c0b3b37210 */ /* 0x000fc40007ffe0ff */
[----:B------:R-:W-:Y:S02]  /*b670*/  FSEL R175, R175, -INF , !P6 ;  /* 0xff800000afaf7808 */ /* 0x000fe40007000000 */
[----:B------:R-:W-:Y:S02]  /*b680*/  FSEL R174, R174, -INF , !P2 ;  /* 0xff800000aeae7808 */ /* 0x000fe40005000000 */
[----:B------:R-:W-:Y:S02]  /*b690*/  FSEL R177, R177, -INF , !P3 ;  /* 0xff800000b1b17808 */ /* 0x000fe40005800000 */
[----:B------:R-:W-:Y:S01]  /*b6a0*/  FSEL R176, R176, -INF , !P5 ;  /* 0xff800000b0b07808 */ /* 0x000fe20006800000 */
[----:B------:R-:W-:Y:S06]  /*b6b0*/  @P4 BRA `(.L_x_1060) ;  /* 0x00000000005c4947 */ /* 0x000fec0003800000 */
        /* <DEDUP_REMOVED lines=13> */
.L_x_1062:
[----:B------:R-:W-:-:S05]  /*b790*/  IMAD.U32 R4, RZ, RZ, UR41 ;  /* 0x00000029ff047e24 */ /* 0x000fca000f8e00ff */
[----:B------:R-:W-:-:S13]  /*b7a0*/  ISETP.NE.AND P2, PT, R4, 0x1, PT ;  /* 0x000000010400780c */ /* 0x000fda0003f45270 */
[----:B------:R-:W0:Y:S02]  /*b7b0*/  @P2 LDC.64 R2, c[0x0][0x9e8] ;  /* 0x00027a00ff022b82 */ /* 0x000e240000000a00 */
[----:B0-----:R-:W-:-:S05]  /*b7c0*/  @P2 IMAD.HI.U32 R2, R181, R2, RZ ;  /* 0x00000002b5022227 */ /* 0x001fca00078e00ff */
[----:B------:R-:W-:-:S07]  /*b7d0*/  @P2 SHF.R.U32.HI R181, RZ, R3, R2 ;  /* 0x00000003ffb52219 */ /* 0x000fce0000011602 */
.L_x_1063:
[----:B------:R-:W-:Y:S05]  /*b7e0*/  BSYNC B0 ;  /* 0x0000000000007941 */ /* 0x000fea0003800000 */
.L_x_1061:
[----:B------:R-:W-:-:S04]  /*b7f0*/  IMAD R170, R181, R4, -R170 ;  /* 0x00000004b5aa7224 */ /* 0x000fc800078e0aaa */
[----:B------:R-:W-:-:S05]  /*b800*/  IMAD R170, R19, -0x2, R170 ;  /* 0xfffffffe13aa7824 */ /* 0x000fca00078e02aa */
[----:B------:R-:W-:Y:S02]  /*b810*/  VIADDMNMX R173, R170, R4, R173, PT ;  /* 0x00000004aaad7246 */ /* 0x000fe400038001ad */
[----:B------:R-:W-:-:S07]  /*b820*/  VIMNMX R179, R179, R170, !PT ;  /* 0x000000aab3b37248 */ /* 0x000fce0007fe0100 */
.L_x_1060:
        /* <DEDUP_REMOVED lines=39> */
[----:B------:R-:W-:Y:S02]  /*baa0*/  ISETP.LT.OR P2, PT, R173, 0x1a, P2 ;  /* 0x0000001aad00780c */ /* 0x000fe40001741670 */
[C---:B------:R-:W-:Y:S02]  /*bab0*/  ISETP.GT.AND P5, PT, R179.reuse, 0x21, P1 ;  /* 0x00000021b300780c */ /* 0x040fe40000fa4270 */
        /* <DEDUP_REMOVED lines=8> */
[----:B------:R-:W-:Y:S01]  /*bb40*/  ISETP.LT.OR P6, PT, R173, 0x2a, P6 ;  /* 0x0000002aad00780c */ /* 0x000fe200037c1670 */
[----:B------:R-:W0:Y:S01]  /*bb50*/  SHFL.BFLY PT, R181, R2, 0x1, 0x1f ;  /* 0x0c201f0002b57f89 */ /* 0x000e2200000e0000 */
[----:B------:R-:W-:-:S02]  /*bb60*/  ISETP.GT.AND P5, PT, R179, 0x31, P1 ;  /* 0x00000031b300780c */ /* 0x000fc40000fa4270 */
[C---:B------:R-:W-:Y:S02]  /*bb70*/  ISETP.LT.OR P2, PT, R173.reuse, 0x31, P2 ;  /* 0x00000031ad00780c */ /* 0x040fe40001741670 */
[----:B------:R-:W-:Y:S02]  /*bb80*/  FSEL R162, R162, -INF , !P6 ;  /* 0xff800000a2a27808 */ /* 0x000fe40007000000 */
[----:B------:R-:W-:Y:S02]  /*bb90*/  ISETP.LT.OR P5, PT, R173, 0x32, P5 ;  /* 0x00000032ad00780c */ /* 0x000fe40002fa1670 */
[----:B------:R-:W-:Y:S02]  /*bba0*/  FSEL R163, R163, -INF , !P2 ;  /* 0xff800000a3a37808 */ /* 0x000fe40005000000 */
[----:B------:R-:W-:Y:S02]  /*bbb0*/  FSEL R164, R164, -INF , !P5 ;  /* 0xff800000a4a47808 */ /* 0x000fe40006800000 */
[----:B0-----:R-:W-:-:S02]  /*bbc0*/  FMNMX.FTZ R4, R2, R181, !PT ;  /* 0x000000b502047209 */ /* 0x001fc40007810000 */
[----:B------:R-:W-:Y:S02]  /*bbd0*/  FSEL R2, R0, -INF , !P3 ;  /* 0xff80000000027808 */ /* 0x000fe40005800000 */
[----:B------:R-:W-:Y:S02]  /*bbe0*/  ISETP.GT.AND P3, PT, R179, 0x20, P1 ;  /* 0x00000020b300780c */ /* 0x000fe40000f64270 */
[----:B------:R-:W-:Y:S02]  /*bbf0*/  FMNMX.FTZ R3, R2, R21, !PT ;  /* 0x0000001502037209 */ /* 0x000fe40007810000 */
[----:B------:R-:W-:Y:S02]  /*bc00*/  ISETP.LT.OR P3, PT, R173, 0x21, P3 ;  /* 0x00000021ad00780c */ /* 0x000fe40001f61670 */
[----:B------:R-:W-:Y:S02]  /*bc10*/  FMNMX.FTZ R0, R152, R3, !PT ;  /* 0x0000000398007209 */ /* 0x000fe40007810000 */
[----:B------:R-:W-:-:S02]  /*bc20*/  FSEL R159, R159, -INF , !P3 ;  /* 0xff8000009f9f7808 */ /* 0x000fc40005800000 */
[----:B------:R-:W-:Y:S02]  /*bc30*/  FMNMX.FTZ R3, R153, R0, !PT ;  /* 0x0000000099037209 */ /* 0x000fe40007810000 */
[----:B------:R-:W-:Y:S02]  /*bc40*/  FSETP.NEU.FTZ.AND P3, PT, R4, -INF , PT ;  /* 0xff8000000400780b */ /* 0x000fe40003f7d000 */
[----:B------:R-:W-:-:S04]  /*bc50*/  FMNMX.FTZ R0, R154, R3, !PT ;  /* 0x000000039a007209 */ /* 0x000fc80007810000 */
[----:B------:R-:W-:Y:S01]  /*bc60*/  FMNMX.FTZ R3, R155, R0, !PT ;  /* 0x000000009b037209 */ /* 0x000fe20007810000 */
[----:B------:R-:W-:-:S03]  /*bc70*/  FMUL.FTZ R0, R4, UR10 ;  /* 0x0000000a04007c20 */ /* 0x000fc60008410000 */
[----:B------:R-:W-:Y:S02]  /*bc80*/  FMNMX.FTZ R170, R156, R3, !PT ;  /* 0x000000039caa7209 */ /* 0x000fe40007810000 */
[----:B------:R-:W-:Y:S02]  /*bc90*/  FSEL R0, R0, RZ, P3 ;  /* 0x000000ff00007208 */ /* 0x000fe40001800000 */
[----:B------:R-:W-:-:S03]  /*bca0*/  FMNMX.FTZ R3, R157, R170, !PT ;  /* 0x000000aa9d037209 */ /* 0x000fc60007810000 */
[--C-:B------:R-:W-:Y:S01]  /*bcb0*/  FFMA.FTZ R178, R167, UR10, -R0.reuse ;  /* 0x0000000aa7b27c23 */ /* 0x100fe20008010800 */
[----:B------:R-:W-:Y:S01]  /*bcc0*/  FMNMX.FTZ R170, R158, R3, !PT ;  /* 0x000000039eaa7209 */ /* 0x000fe20007810000 */
[--C-:B------:R-:W-:Y:S01]  /*bcd0*/  FFMA.FTZ R196, R168, UR10, -R0.reuse ;  /* 0x0000000aa8c47c23 */ /* 0x100fe20008010800 */
[----:B------:R-:W-:Y:S01]  /*bce0*/  FSEL R167, R161, -INF , !P4 ;  /* 0xff800000a1a77808 */ /* 0x000fe20006000000 */
[--C-:B------:R-:W-:Y:S01]  /*bcf0*/  FFMA.FTZ R184, R175, UR10, -R0.reuse ;  /* 0x0000000aafb87c23 */ /* 0x100fe20008010800 */
[----:B------:R-:W-:Y:S01]  /*bd00*/  FMNMX.FTZ R3, R159, R170, !PT ;  /* 0x000000aa9f037209 */ /* 0x000fe20007810000 */
[--C-:B------:R-:W-:Y:S01]  /*bd10*/  FFMA.FTZ R194, R190, UR10, -R0.reuse ;  /* 0x0000000abec27c23 */ /* 0x100fe20008010800 */
[----:B------:R-:W-:Y:S01]  /*bd20*/  ISETP.GT.AND P4, PT, R179, 0x38, P1 ;  /* 0x00000038b300780c */ /* 0x000fe20000f84270 */
[--C-:B------:R-:W-:Y:S01]  /*bd30*/  FFMA.FTZ R190, R171, UR10, -R0.reuse ;  /* 0x0000000aabbe7c23 */ /* 0x100fe20008010800 */
[----:B------:R-:W-:Y:S01]  /*bd40*/  FMNMX.FTZ R168, R160, R3, !PT ;  /* 0x00000003a0a87209 */ /* 0x000fe20007810000 */
[--C-:B------:R-:W-:Y:S01]  /*bd50*/  FFMA.FTZ R198, R186, UR10, -R0.reuse ;  /* 0x0000000abac67c23 */ /* 0x100fe20008010800 */
[----:B------:R-:W-:Y:S01]  /*bd60*/  ISETP.GT.AND P1, PT, R179, 0x39, P1 ;  /* 0x00000039b300780c */ /* 0x000fe20000f24270 */
[--C-:B------:R-:W-:Y:S01]  /*bd70*/  FFMA.FTZ R192, R188, UR10, -R0.reuse ;  /* 0x0000000abcc07c23 */ /* 0x100fe20008010800 */
[----:B------:R-:W-:Y:S01]  /*bd80*/  FMNMX.FTZ R3, R167, R168, !PT ;  /* 0x000000a8a7037209 */ /* 0x000fe20007810000 */
[--C-:B------:R-:W-:Y:S01]  /*bd90*/  FFMA.FTZ R183, R185, UR10, -R0.reuse ;  /* 0x0000000ab9b77c23 */ /* 0x100fe20008010800 */
[----:B------:R-:W-:Y:S01]  /*bda0*/  ISETP.LT.OR P4, PT, R173, 0x39, P4 ;  /* 0x00000039ad00780c */ /* 0x000fe20002781670 */
[--C-:B------:R-:W-:Y:S01]  /*bdb0*/  FFMA.FTZ R181, R187, UR10, -R0.reuse ;  /* 0x0000000abbb57c23 */ /* 0x100fe20008010800 */
[----:B------:R-:W-:Y:S01]  /*bdc0*/  FMNMX.FTZ R168, R162, R3, !PT ;  /* 0x00000003a2a87209 */ /* 0x000fe20007810000 */
[--C-:B------:R-:W-:Y:S01]  /*bdd0*/  FFMA.FTZ R179, R189, UR10, -R0.reuse ;  /* 0x0000000abdb37c23 */ /* 0x100fe20008010800 */
[----:B------:R-:W-:Y:S01]  /*bde0*/  ISETP.LT.OR P1, PT, R173, 0x3a, P1 ;  /* 0x0000003aad00780c */ /* 0x000fe20000f21670 */
[--C-:B------:R-:W-:Y:S01]  /*bdf0*/  FFMA.FTZ R173, R169, UR10, -R0.reuse ;  /* 0x0000000aa9ad7c23 */ /* 0x100fe20008010800 */
[----:B------:R-:W-:Y:S01]  /*be00*/  FMNMX.FTZ R3, R163, R168, !PT ;  /* 0x000000a8a3037209 */ /* 0x000fe20007810000 */
[--C-:B------:R-:W-:Y:S01]  /*be10*/  FFMA.FTZ R188, R191, UR10, -R0.reuse ;  /* 0x0000000abfbc7c23 */ /* 0x100fe20008010800 */
[----:B------:R-:W-:Y:S01]  /*be20*/  FSEL R168, R165, -INF , !P4 ;  /* 0xff800000a5a87808 */ /* 0x000fe20006000000 */
[--C-:B------:R-:W-:Y:S01]  /*be30*/  FFMA.FTZ R169, R172, UR10, -R0.reuse ;  /* 0x0000000aaca97c23 */ /* 0x100fe20008010800 */
[----:B------:R-:W-:Y:S01]  /*be40*/  FMNMX.FTZ R3, R164, R3, !PT ;  /* 0x00000003a4037209 */ /* 0x000fe20007810000 */
[--C-:B------:R-:W-:Y:S01]  /*be50*/  FFMA.FTZ R165, R174, UR10, -R0.reuse ;  /* 0x0000000aaea57c23 */ /* 0x100fe20008010800 */
[----:B------:R-:W-:Y:S01]  /*be60*/  FSEL R166, R166, -INF , !P1 ;  /* 0xff800000a6a67808 */ /* 0x000fe20004800000 */
[--C-:B------:R-:W-:Y:S01]  /*be70*/  FFMA.FTZ R186, R177, UR10, -R0.reuse ;  /* 0x0000000ab1ba7c23 */ /* 0x100fe20008010800 */
[----:B------:R-:W-:Y:S01]  /*be80*/  FMNMX.FTZ R3, R168, R3, !PT ;  /* 0x00000003a8037209 */ /* 0x000fe20007810000 */
[----:B------:R-:W-:Y:S01]  /*be90*/  FFMA.FTZ R176, R176, UR10, -R0 ;  /* 0x0000000ab0b07c23 */ /* 0x000fe20008010800 */
[----:B------:R-:W-:Y:S01]  /*bea0*/  FSEL R171, R4, RZ, P3 ;  /* 0x000000ff04ab7208 */ /* 0x000fe20001800000 */
[----:B------:R-:W-:Y:S01]  /*beb0*/  MUFU.EX2 R161, R178 ;  /* 0x000000b200a17308 */ /* 0x000fe20000000800 */
[----:B------:R-:W-:-:S03]  /*bec0*/  FMNMX.FTZ R3, R166, R3, !PT ;  /* 0x00000003a6037209 */ /* 0x000fc60007810000 */
[----:B------:R-:W-:Y:S02]  /*bed0*/  FADD.FTZ R0, -R171, R20 ;  /* 0x00000014ab007221 */ /* 0x000fe40000010100 */
[----:B------:R-:W0:Y:S02]  /*bee0*/  SHFL.BFLY PT, R170, R3, 0x2, 0x1f ;  /* 0x0c401f0003aa7f89 */ /* 0x000e2400000e0000 */
[----:B------:R-:W-:Y:S01]  /*bef0*/  FMUL.FTZ R0, R0, UR10 ;  /* 0x0000000a00007c20 */ /* 0x000fe20008410000 */
[----:B------:R-:W-:Y:S08]  /*bf00*/  MUFU.EX2 R196, R196 ;  /* 0x000000c400c47308 */ /* 0x000ff00000000800 */
[----:B------:R-:W1:Y:S08]  /*bf10*/  MUFU.EX2 R0, R0 ;  /* 0x0000000000007308 */ /* 0x000e700000000800 */
[----:B------:R-:W2:Y:S01]  /*bf20*/  MUFU.EX2 R198, R198 ;  /* 0x000000c600c67308 */ /* 0x000ea20000000800 */
[----:B0-----:R-:W-:-:S07]  /*bf30*/  FMNMX.FTZ R170, R3, R170, !PT ;  /* 0x000000aa03aa7209 */ /* 0x001fce0007810000 */
[----:B------:R-:W0:Y:S01]  /*bf40*/  MUFU.EX2 R183, R183 ;  /* 0x000000b700b77308 */ /* 0x000e220000000800 */
[----:B------:R-:W3:Y:S07]  /*bf50*/  SHFL.BFLY PT, R3, R170, 0x1, 0x1f ;  /* 0x0c201f00aa037f89 */ /* 0x000eee00000e0000 */
[----:B------:R-:W4:Y:S08]  /*bf60*/  MUFU.EX2 R192, R192 ;  /* 0x000000c000c07308 */ /* 0x000f300000000800 */
[----:B------:R-:W5:Y:S08]  /*bf70*/  MUFU.EX2 R181, R181 ;  /* 0x000000b500b57308 */ /* 0x000f700000000800 */
[----:B------:R-:W5:Y:S01]  /*bf80*/  MUFU.EX2 R194, R194 ;  /* 0x000000c200c27308 */ /* 0x000f620000000800 */
[----:B---3--:R-:W-:-:S04]  /*bf90*/  FMNMX.FTZ R3, R170, R3, !PT ;  /* 0x00000003aa037209 */ /* 0x008fc80007810000 */
[C---:B------:R-:W-:Y:S01]  /*bfa0*/  FSETP.NEU.FTZ.AND P1, PT, R3.reuse, -INF , PT ;  /* 0xff8000000300780b */ /* 0x040fe20003f3d000 */
[----:B------:R-:W-:Y:S02]  /*bfb0*/  FMUL.FTZ R175, R3, UR10 ;  /* 0x0000000a03af7c20 */ /* 0x000fe40008410000 */
[----:B------:R-:W3:Y:S03]  /*bfc0*/  MUFU.EX2 R179, R179 ;  /* 0x000000b300b37308 */ /* 0x000ee60000000800 */
[----:B------:R-:W-:-:S05]  /*bfd0*/  FSEL R175, R175, RZ, P1 ;  /* 0x000000ffafaf7208 */ /* 0x000fca0000800000 */
[----:B------:R-:W-:Y:S01]  /*bfe0*/  MUFU.EX2 R188, R188 ;  /* 0x000000bc00bc7308 */ /* 0x000fe20000000800 */
[--C-:B------:R-:W-:Y:S01]  /*bff0*/  FFMA.FTZ R197, R2, UR10, -R175.reuse ;  /* 0x0000000a02c57c23 */ /* 0x100fe200080108af */
[----:B------:R-:W-:Y:S01]  /*c000*/  FSEL R2, R3, RZ, P1 ;  /* 0x000000ff03027208 */ /* 0x000fe20000800000 */
[--C-:B------:R-:W-:Y:S01]  /*c010*/  FFMA.FTZ R20, R152, UR10, -R175.reuse ;  /* 0x0000000a98147c23 */ /* 0x100fe200080108af */
[--C-:B------:R-:W-:Y:S01]  /*c020*/  FFMA.FTZ R199, R153, UR10, -R175.reuse ;  /* 0x0000000a99c77c23 */ /* 0x100fe200080108af */
[--C-:B------:R-:W-:Y:S01]  /*c030*/  FFMA.FTZ R152, R154, UR10, -R175.reuse ;  /* 0x0000000a9a987c23 */ /* 0x100fe200080108af */
[----:B------:R-:W-:Y:S01]  /*c040*/  FFMA.FTZ R193, R155, UR10, -R175 ;  /* 0x0000000a9bc17c23 */ /* 0x000fe200080108af */
        /* <DEDUP_REMOVED lines=15> */
[----:B0-----:R-:W-:Y:S01]  /*c140*/  FADD.FTZ R21, R183, R162 ;  /* 0x000000a2b7157221 */ /* 0x001fe20000010000 */
[--C-:B------:R-:W-:Y:S01]  /*c150*/  FFMA.FTZ R187, R168, UR10, -R175.reuse ;  /* 0x0000000aa8bb7c23 */ /* 0x100fe200080108af */
[----:B------:R-:W0:Y:S01]  /*c160*/  MUFU.EX2 R2, R2 ;  /* 0x0000000200027308 */ /* 0x000e220000000800 */
[----:B------:R-:W-:Y:S01]  /*c170*/  FFMA.FTZ R166, R166, UR10, -R175 ;  /* 0x0000000aa6a67c23 */ /* 0x000fe200080108af */
[----:B----4-:R-:W-:-:S04]  /*c180*/  FADD.FTZ R162, R192, R21 ;  /* 0x00000015c0a27221 */ /* 0x010fc80000010000 */
[----:B-----5:R-:W-:Y:S01]  /*c190*/  FADD.FTZ R21, R181, R162 ;  /* 0x000000a2b5157221 */ /* 0x020fe20000010000 */
[----:B------:R-:W-:Y:S01]  /*c1a0*/  FFMA.FTZ R162, R164, UR10, -R175 ;  /* 0x0000000aa4a27c23 */ /* 0x000fe200080108af */
[----:B------:R-:W1:Y:S02]  /*c1b0*/  MUFU.EX2 R199, R199 ;  /* 0x000000c700c77308 */ /* 0x000e640000000800 */
[----:B------:R-:W-:-:S04]  /*c1c0*/  FADD.FTZ R164, R194, R21 ;  /* 0x00000015c2a47221 */ /* 0x000fc80000010000 */
[----:B---3--:R-:W-:Y:S02]  /*c1d0*/  FADD.FTZ R21, R179, R164 ;  /* 0x000000a4b3157221 */ /* 0x008fe40000010000 */
[----:B------:R-:W2:Y:S01]  /*c1e0*/  MUFU.EX2 R152, R152 ;  /* 0x0000009800987308 */ /* 0x000ea20000000800 */
[----:B0-----:R-:W-:Y:S01]  /*c1f0*/  FFMA.FTZ R5, R2, R5, R197 ;  /* 0x0000000502057223 */ /* 0x001fe200000100c5 */
[----:B------:R-:W-:-:S03]  /*c200*/  FADD.FTZ R164, R188, R21 ;  /* 0x00000015bca47221 */ /* 0x000fc60000010000 */
[----:B------:R-:W-:-:S03]  /*c210*/  FADD.FTZ R18, R20, R5 ;  /* 0x0000000514127221 */ /* 0x000fc60000010000 */
        /* <DEDUP_REMOVED lines=42> */
.L_x_1064:
[----:B------:R-:W0:Y:S01]  /*c4c0*/  S2UR UR6, SR_CgaCtaId ;  /* 0x00000000000679c3 */ /* 0x000e220000008800 */
[----:B------:R-:W-:Y:S01]  /*c4d0*/  R2UR UR4, R201 ;  /* 0x00000000c90472ca */ /* 0x000fe200000e0000 */
[----:B------:R-:W-:Y:S01]  /*c4e0*/  UIADD3 UR11, UR11, 0x30860, URZ ;  /* 0x000308600b0b7890 */ /* 0x000fe2000fffe03f */
[----:B------:R-:W-:Y:S01]  /*c4f0*/  F2FP.F16.F32.PACK_AB R197, R20, R197 ;  /* 0x000000c514c5723e */ /* 0x000fe200000000ff */
        /* <DEDUP_REMOVED lines=8> */
[C---:B------:R-:W-:Y:S01]  /*c580*/  ISETP.GT.AND P1, PT, R220.reuse, UR4, PT ;  /* 0x00000004dc007c0c */ /* 0x040fe2000bf24270 */
[----:B------:R-:W-:Y:S01]  /*c590*/  UMOV UR4, UR38 ;  /* 0x0000002600047c82 */ /* 0x000fe20008000000 */
[----:B------:R-:W-:Y:S01]  /*c5a0*/  F2FP.F16.F32.PACK_AB R194, R179, R194 ;  /* 0x000000c2b3c2723e */ /* 0x000fe200000000ff */
[----:B------:R-:W-:Y:S01]  /*c5b0*/  VIADD R220, R220, 0xffffffff ;  /* 0xffffffffdcdc7836 */ /* 0x000fe20000000000 */
        /* <DEDUP_REMOVED lines=9> */
[----:B------:R-:W-:Y:S02]  /*c650*/  F2FP.F16.F32.PACK_AB R186, R171, R186 ;  /* 0x000000baabba723e */ /* 0x000fe400000000ff */
[----:B------:R-:W-:Y:S01]  /*c660*/  F2FP.F16.F32.PACK_AB R187, R166, R187 ;  /* 0x000000bba6bb723e */ /* 0x000fe200000000ff */
[----:B------:R-:W-:Y:S06]  /*c670*/  @P1 BRA `(.L_x_1065) ;  /* 0xffffffd000f01947 */ /* 0x000fec000383ffff */
.L_x_1046:
        /* <DEDUP_REMOVED lines=131> */
.L_x_1066:
[----:B------:R-:W-:Y:S01]  /*ceb0*/  ULEA UR5, UR38, UR40, 0x3 ;  /* 0x0000002826057291 */ /* 0x000fe2000f8e183f */
[----:B------:R-:W-:-:S04]  /*cec0*/  MOV R0, UR39 ;  /* 0x0000002700007c02 */ /* 0x000fc80008000f00 */
[----:B------:R-:W-:-:S04]  /*ced0*/  SHF.L.U32 R0, R0, 0x1f, RZ ;  /* 0x0000001f00007819 */ /* 0x000fc800000006ff */
[----:B------:R0:W1:Y:S01]  /*cee0*/  SYNCS.PHASECHK.TRANS64.TRYWAIT P1, [UR5+0x30850], R0 ;  /* 0x03085000ff0075a7 */ /* 0x0000620008020145 */
[----:B------:R-:W-:Y:S05]  /*cef0*/  @!P0 BRA `(.L_x_1067) ;  /* 0x0000000000048947 */ /* 0x000fea0003800000 */
[----:B------:R-:W-:Y:S01]  /*cf00*/  BPT.TRAP 0x1 ;  /* 0x000000040000795c */ /* 0x000fe20000300000 */
.L_x_1067:
[----:B-1----:R-:W-:Y:S05]  /*cf10*/  @P1 BRA `(.L_x_1068) ;  /* 0x0000000000081947 */ /* 0x002fea0003800000 */
[----:B------:R-:W1:Y:S02]  /*cf20*/  SYNCS.PHASECHK.TRANS64.TRYWAIT P1, [UR5+0x30850], R0 ;  /* 0x03085000ff0075a7 */ /* 0x000e640008020145 */
[----:B-1----:R-:W-:Y:S05]  /*cf30*/  @!P1 BRA `(.L_x_1069) ;  /* 0x0000007c005c9947 */ /* 0x002fea0003800000 */
.L_x_1068:
[----:B------:R-:W-:Y:S01]  /*cf40*/  UIADD3 UR40, UR40, 0x400, URZ ;  /* 0x0000040028287890 */ /* 0x000fe2000fffe03f */
[----:B------:R-:W-:Y:S01]  /*cf50*/  WARPGROUP.ARRIVE ;  /* 0x00000000000079c5 */ /* 0x000fe20000000000 */
[----:B------:R-:W-:Y:S01]  /*cf60*/  UMOV UR7, 0x40000040 ;  /* 0x4000004000077882 */ /* 0x000fe20000000000 */
[----:B-1----:R-:W1:Y:S01]  /*cf70*/  SHFL.BFLY PT, R7, R18, 0x2, 0x1f ;  /* 0x0c401f0012077f89 */ /* 0x002e6200000e0000 */
[----:B------:R-:W-:Y:S01]  /*cf80*/  USHF.R.U32.HI UR40, URZ, 0x4, UR40 ;  /* 0x000000043f287899 */ /* 0x000fe20008011628 */
[----:B------:R-:W-:Y:S02]  /*cf90*/  IMAD.MOV.U32 R6, RZ, RZ, RZ ;  /* 0x000000ffff067224 */ /* 0x000fe400078e00ff */
[----:B0-----:R-:W0:Y:S01]  /*cfa0*/  SHFL.BFLY PT, R0, R5, 0x2, 0x1f ;  /* 0x0c401f0005007f89 */ /* 0x001e2200000e0000 */
[----:B------:R-:W-:Y:S01]  /*cfb0*/  ULOP3.LUT UR40, UR40, 0x3fff, URZ, 0xc0, !UPT ;  /* 0x00003fff28287892 */ /* 0x000fe2000f8ec03f */
[----:B------:R-:W-:-:S03]  /*cfc0*/  IMAD.U32 R13, RZ, RZ, UR10 ;  /* 0x0000000aff0d7e24 */ /* 0x000fc6000f8e00ff */
[----:B------:R-:W-:-:S04]  /*cfd0*/  ULOP3.LUT UR4, UR40, 0x2000000, URZ, 0xfc, !UPT ;  /* 0x0200000028047892 */ /* 0x000fc8000f8efc3f */
[----:B------:R-:W-:-:S07]  /*cfe0*/  ULEA UR4, UR38, UR4, 0xb ;  /* 0x0000000426047291 */ /* 0x000fce000f8e583f */
[----:B------:R-:W-:Y:S02]  /*cff0*/  UMOV UR6, UR4 ;  /* 0x0000000400067c82 */ /* 0x000fe40008000000 */
[----:B------:R-:W-:Y:S01]  /*d000*/  HGMMA.64x256x16.F32 R24, R196, gdesc[UR4].tnspB, R24, gsb0 ;  /* 0x43e00004c4187df0 */ /* 0x000fe20008000818 */
[----:B------:R-:W-:Y:S01]  /*d010*/  UIADD3 UR6, UR4, 0x80, URZ ;  /* 0x0000008004067890 */ /* 0x000fe2000fffe03f */
[----:B-1----:R-:W-:Y:S01]  /*d020*/  FADD.FTZ R7, R7, R18 ;  /* 0x0000001207077221 */ /* 0x002fe20000010000 */
[----:B------:R-:W-:Y:S01]  /*d030*/  UMOV UR7, 0x40000040 ;  /* 0x4000004000077882 */ /* 0x000fe20000000000 */
[----:B0-----:R-:W-:Y:S01]  /*d040*/  FADD.FTZ R2, R0, R5 ;  /* 0x0000000500027221 */ /* 0x001fe20000010000 */
[----:B------:R-:W-:Y:S02]  /*d050*/  IMAD.MOV.U32 R5, RZ, RZ, RZ ;  /* 0x000000ffff057224 */ /* 0x000fe400078e00ff */
[----:B------:R-:W0:Y:S04]  /*d060*/  SHFL.BFLY PT, R0, R7, 0x1, 0x1f ;  /* 0x0c201f0007007f89 */ /* 0x000e2800000e0000 */
[----:B------:R-:W1:Y:S01]  /*d070*/  SHFL.BFLY PT, R9, R2, 0x1, 0x1f ;  /* 0x0c201f0002097f89 */ /* 0x000e6200000e0000 */
[----:B0-----:R-:W-:Y:S01]  /*d080*/  FADD.FTZ R11, R7, R0 ;  /* 0x00000000070b7221 */ /* 0x001fe20000010000 */
[----:B------:R-:W-:-:S02]  /*d090*/  IMAD.U32 R7, RZ, RZ, UR10 ;  /* 0x0000000aff077e24 */ /* 0x000fc4000f8e00ff */
        /* <DEDUP_REMOVED lines=18> */
[----:B------:R-:W-:Y:S01]  /*d1c0*/  UIADD3 UR6, UR4, 0x100, URZ ;  /* 0x0000010004067890 */ /* 0x000fe2000fffe03f */
[----:B------:R-:W-:Y:S01]  /*d1d0*/  UMOV UR7, 0x40000040 ;  /* 0x4000004000077882 */ /* 0x000fe20000000000 */
[----:B------:R-:W-:Y:S01]  /*d1e0*/  UIADD3 UR4, UR4, 0x180, URZ ;  /* 0x0000018004047890 */ /* 0x000fe2000fffe03f */
[----:B------:R-:W-:Y:S02]  /*d1f0*/  WARPGROUP.DEPBAR.LE gsb0, 0x0 ;  /* 0x00008000000079c5 */ /* 0x000fe40000010000 */
[----:B------:R-:W-:-:S15]  /*d200*/  WARPGROUP.ARRIVE ;  /* 0x00000000000079c5 */ /* 0x000fde0000000000 */
[----:B------:R-:W-:-:S07]  /*d210*/  NOP ;  /* 0x0000000000007918 */ /* 0x000fce0000000000 */
        /* <DEDUP_REMOVED lines=10> */
.L_x_1070:
[----:B------:R-:W0:Y:S01]  /*d2c0*/  S2UR UR7, SR_CgaCtaId ;  /* 0x00000000000779c3 */ /* 0x000e220000008800 */
[----:B------:R-:W-:Y:S01]  /*d2d0*/  R2UR UR6, R209 ;  /* 0x00000000d10672ca */ /* 0x000fe200000e0000 */
[----:B------:R-:W-:Y:S01]  /*d2e0*/  UIADD3 UR4, UR5, 0x30860, URZ ;  /* 0x0003086005047890 */ /* 0x000fe2000fffe03f */
[-C--:B------:R-:W-:Y:S01]  /*d2f0*/  FMUL.FTZ R172, R32, R6.reuse ;  /* 0x0000000620ac7220 */ /* 0x080fe20000410000 */
[----:B------:R-:W-:Y:S01]  /*d300*/  UIADD3 UR38, UR38, 0x1, URZ ;  /* 0x0000000126267890 */ /* 0x000fe2000fffe03f */
[-C--:B------:R-:W-:Y:S01]  /*d310*/  FMUL.FTZ R173, R36, R6.reuse ;  /* 0x0000000624ad7220 */ /* 0x080fe20000410000 */
[-C--:B------:R-:W-:Y:S01]  /*d320*/  FMUL.FTZ R174, R40, R6.reuse ;  /* 0x0000000628ae7220 */ /* 0x080fe20000410000 */
[-C--:B------:R-:W-:Y:S01]  /*d330*/  FMUL.FTZ R175, R44, R6.reuse ;  /* 0x000000062caf7220 */ /* 0x080fe20000410000 */
[----:B------:R-:W-:Y:S01]  /*d340*/  UISETP.NE.AND UP0, UPT, UR38, 0x2, UPT ;  /* 0x000000022600788c */ /* 0x000fe2000bf05270 */
[-C--:B------:R-:W-:Y:S01]  /*d350*/  FMUL.FTZ R176, R48, R6.reuse ;  /* 0x0000000630b07220 */ /* 0x080fe20000410000 */
[-C--:B------:R-:W-:Y:S01]  /*d360*/  FMUL.FTZ R177, R52, R6.reuse ;  /* 0x0000000634b17220 */ /* 0x080fe20000410000 */
[-C--:B------:R-:W-:Y:S01]  /*d370*/  FMUL.FTZ R178, R56, R6.reuse ;  /* 0x0000000638b27220 */ /* 0x080fe20000410000 */
[-C--:B------:R-:W-:Y:S01]  /*d380*/  FMUL.FTZ R179, R60, R6.reuse ;  /* 0x000000063cb37220 */ /* 0x080fe20000410000 */
[-C--:B------:R-:W-:Y:S01]  /*d390*/  FMUL.FTZ R180, R64, R6.reuse ;  /* 0x0000000640b47220 */ /* 0x080fe20000410000 */
        /* <DEDUP_REMOVED lines=10> */
[----:B0-----:R-:W-:Y:S01]  /*d440*/  UPRMT UR4, UR7, 0x654, UR4 ;  /* 0x0000065407047896 */ /* 0x001fe20008000004 */
        /* <DEDUP_REMOVED lines=107> */
[----:B------:R-:W-:Y:S01]  /*db00*/  MOV R209, UR6 ;  /* 0x0000000600d17c02 */ /* 0x000fe20008000f00 */
[-C--:B------:R-:W-:Y:S01]  /*db10*/  FMUL.FTZ R162, R143, R5.reuse ;  /* 0x000000058fa27220 */ /* 0x080fe20000410000 */
[----:B------:R-:W-:Y:S01]  /*db20*/  PLOP3.LUT P0, PT, PT, PT, PT, 0x8, 0x0 ;  /* 0x000000000000781c */ /* 0x000fe20003f0e170 */
[-C--:B------:R-:W-:Y:S01]  /*db30*/  FMUL.FTZ R163, R146, R5.reuse ;  /* 0x0000000592a37220 */ /* 0x080fe20000410000 */
[-C--:B------:R-:W-:Y:S01]  /*db40*/  FMUL.FTZ R164, R147, R5.reuse ;  /* 0x0000000593a47220 */ /* 0x080fe20000410000 */
[-C--:B------:R-:W-:Y:S01]  /*db50*/  FMUL.FTZ R165, R150, R5.reuse ;  /* 0x0000000596a57220 */ /* 0x080fe20000410000 */
[----:B------:R-:W-:Y:S01]  /*db60*/  FMUL.FTZ R167, R151, R5 ;  /* 0x0000000597a77220 */ /* 0x000fe20000410000 */
[----:B------:R-:W-:-:S02]  /*db70*/  USEL UR38, UR38, URZ, UP0 ;  /* 0x0000003f26267287 */ /* 0x000fc40008000000 */
[----:B------:R-:W-:-:S12]  /*db80*/  ULOP3.LUT UR39, UR39, UR4, URZ, 0x3c, !UPT ;  /* 0x0000000427277292 */ /* 0x000fd8000f8e3c3f */
.L_x_992:
[----:B------:R-:W0:Y:S01]  /*db90*/  S2R R5, SR_CgaCtaId ;  /* 0x0000000000057919 */ /* 0x000e220000008800 */
[----:B------:R-:W-:Y:S01]  /*dba0*/  MOV R196, 0x400 ;  /* 0x0000040000c47802 */ /* 0x000fe20000000f00 */
[----:B------:R-:W-:Y:S01]  /*dbb0*/  BSSY B0, `(.L_x_1071) ;  /* 0x0000297000007945 */ /* 0x000fe20003800000 */
[----:B------:R-:W-:Y:S02]  /*dbc0*/  BAR.SYNC.DEFER_BLOCKING 0x5, 0x180 ;  /* 0x0146000000007b1d */ /* 0x000fe40000010000 */
[----:B0-----:R-:W-:-:S05]  /*dbd0*/  LEA R196, R5, R196, 0x18 ;  /* 0x000000c405c47211 */ /* 0x001fca00078ec0ff */
[----:B------:R-:W0:Y:S02]  /*dbe0*/  LDS R4, [R196+0x308d0] ;  /* 0x0308d000c4047984 */ /* 0x000e240000000800 */
[----:B0-----:R-:W-:Y:S01]  /*dbf0*/  R2UR UR4, R4 ;  /* 0x00000000040472ca */ /* 0x001fe200000e0000 */
[----:B------:R-:W-:Y:S06]  /*dc00*/  BAR.ARV 0x4, 0x180 ;  /* 0x0106000000007b1d */ /* 0x000fec0000002000 */
[----:B------:R-:W-:Y:S08]  /*dc10*/  @P0 BRA `(.L_x_1072) ;  /* 0x0000001c00540947 */ /* 0x000ff00003800000 */
[----:B------:R-:W0:Y:S01]  /*dc20*/  S2R R5, SR_SWINHI ;  /* 0x0000000000057919 */ /* 0x000e220000002f00 */
[----:B------:R-:W1:Y:S01]  /*dc30*/  LDC R197, c[0x0][0xbe8] ;  /* 0x0002fa00ffc57b82 */ /* 0x000e620000000800 */
[----:B------:R-:W-:Y:S01]  /*dc40*/  F2FP.F16.F32.PACK_AB R24, R25, R24 ;  /* 0x000000181918723e */ /* 0x000fe200000000ff */
[----:B------:R-:W-:Y:S01]  /*dc50*/  ULDC.64 UR8, c[0x0][0xb90] ;  /* 0x0002e40000087ab9 */ /* 0x000fe20000000a00 */
[----:B------:R-:W-:Y:S02]  /*dc60*/  F2FP.F16.F32.PACK_AB R25, R27, R26 ;  /* 0x0000001a1b19723e */ /* 0x000fe400000000ff */
[----:B------:R-:W-:Y:S02]  /*dc70*/  F2FP.F16.F32.PACK_AB R27, R31, R30 ;  /* 0x0000001e1f1b723e */ /* 0x000fe400000000ff */
[----:B------:R-:W-:Y:S02]  /*dc80*/  R2UR UR11, R206 ;  /* 0x00000000ce0b72ca */ /* 0x000fe400000e0000 */
[----:B------:R-:W-:-:S02]  /*dc90*/  R2UR UR13, R207 ;  /* 0x00000000cf0d72ca */ /* 0x000fc400000e0000 */
[----:B------:R-:W-:Y:S02]  /*dca0*/  F2FP.F16.F32.PACK_AB R26, R29, R28 ;  /* 0x0000001c1d1a723e */ /* 0x000fe400000000ff */
[----:B------:R-:W-:Y:S02]  /*dcb0*/  F2FP.F16.F32.PACK_AB R136, R137, R136 ;  /* 0x000000888988723e */ /* 0x000fe400000000ff */
[----:B------:R-:W-:Y:S02]  /*dcc0*/  F2FP.F16.F32.PACK_AB R137, R100, R96 ;  /* 0x000000606489723e */ /* 0x000fe400000000ff */
[----:B------:R-:W-:Y:S02]  /*dcd0*/  F2FP.F16.F32.PACK_AB R144, R145, R144 ;  /* 0x000000909190723e */ /* 0x000fe400000000ff */
[----:B------:R-:W-:Y:S01]  /*dce0*/  F2FP.F16.F32.PACK_AB R145, R164, R163 ;  /* 0x000000a3a491723e */ /* 0x000fe200000000ff */
[----:B------:R-:W-:Y:S02]  /*dcf0*/  USHF.R.S32.HI UR10, URZ, 0x1f, UR11 ;  /* 0x0000001f3f0a7899 */ /* 0x000fe4000801140b */
[----:B------:R-:W-:-:S02]  /*dd00*/  UIMAD.WIDE.U32 UR6, UR11, UR8, URZ ;  /* 0x000000080b0672a5 */ /* 0x000fc4000f8e003f */
[----:B------:R-:W-:Y:S02]  /*dd10*/  UIMAD UR5, UR10, UR8, URZ ;  /* 0x000000080a0572a4 */ /* 0x000fe4000f8e023f */
[----:B------:R-:W-:Y:S02]  /*dd20*/  USHF.R.S32.HI UR12, URZ, 0x1f, UR13 ;  /* 0x0000001f3f0c7899 */ /* 0x000fe4000801140d */
[----:B------:R-:W-:Y:S01]  /*dd30*/  UIMAD UR5, UR11, UR9, UR5 ;  /* 0x000000090b0572a4 */ /* 0x000fe2000f8e0205 */
[----:B------:R-:W-:Y:S02]  /*dd40*/  MOV R158, R196 ;  /* 0x000000c4009e7202 */ /* 0x000fe40000000f00 */
[----:B0-----:R-:W-:Y:S01]  /*dd50*/  MOV R159, R5 ;  /* 0x00000005009f7202 */ /* 0x001fe20000000f00 */
[----:B------:R-:W-:Y:S01]  /*dd60*/  IMAD R5, R208, 0x40, R23 ;  /* 0x00000040d0057824 */ /* 0x000fe200078e0217 */
[----:B------:R-:W-:Y:S01]  /*dd70*/  ULDC.64 UR8, c[0x0][0xb98] ;  /* 0x0002e60000087ab9 */ /* 0x000fe20000000a00 */
[----:B------:R-:W-:Y:S01]  /*dd80*/  UIADD3 UR7, UR7, UR5, URZ ;  /* 0x0000000507077290 */ /* 0x000fe2000fffe03f */
[----:B------:R-:W-:Y:S01]  /*dd90*/  IMAD.WIDE R16, R213, 0x2, R158 ;  /* 0x00000002d5107825 */ /* 0x000fe200078e029e */
[----:B------:R-:W-:-:S02]  /*dda0*/  UIMAD UR5, UR12, UR8, URZ ;  /* 0x000000080c0572a4 */ /* 0x000fc4000f8e023f */
[----:B------:R-:W-:Y:S01]  /*ddb0*/  UIMAD.WIDE.U32 UR6, UR13, UR8, UR6 ;  /* 0x000000080d0672a5 */ /* 0x000fe2000f8e0006 */
[----:B------:R-:W-:Y:S01]  /*ddc0*/  IMAD.WIDE R158, R5, 0x2, R158 ;  /* 0x00000002059e7825 */ /* 0x000fe200078e029e */
[C---:B------:R-:W-:Y:S01]  /*ddd0*/  IADD3 R7, P3, R16.reuse, 0xc060, RZ ;  /* 0x0000c06010077810 */ /* 0x040fe20007f7e0ff */
[----:B------:R-:W-:Y:S01]  /*dde0*/  UIMAD UR5, UR13, UR9, UR5 ;  /* 0x000000090d0572a4 */ /* 0x000fe2000f8e0205 */
[C---:B------:R-:W-:Y:S02]  /*ddf0*/  IADD3 R119, P4, R16.reuse, 0xc040, RZ ;  /* 0x0000c04010777810 */ /* 0x040fe40007f9e0ff */
[----:B------:R-:W-:Y:S01]  /*de00*/  LOP3.LUT R4, R7, 0x380, RZ, 0xc0, !PT ;  /* 0x0000038007047812 */ /* 0x000fe200078ec0ff */
[----:B------:R-:W-:Y:S01]  /*de10*/  IMAD.X R5, RZ, RZ, R17, P3 ;  /* 0x000000ffff057224 */ /* 0x000fe200018e0611 */
[----:B------:R-:W-:Y:S01]  /*de20*/  IADD3 R117, P5, R16, 0xc020, RZ ;  /* 0x0000c02010757810 */ /* 0x000fe20007fbe0ff */
[----:B------:R-:W-:Y:S01]  /*de30*/  ULDC.64 UR8, c[0x0][0xae8] ;  /* 0x0002ba0000087ab9 */ /* 0x000fe20000000a00 */
[----:B------:R-:W-:-:S02]  /*de40*/  SHF.R.U64 R4, R4, 0x3, RZ ;  /* 0x0000000304047819 */ /* 0x000fc400000012ff */
[C---:B------:R-:W-:Y:S01]  /*de50*/  IADD3 R115, P6, R16.reuse, 0xc000, RZ ;  /* 0x0000c00010737810 */ /* 0x040fe20007fde0ff */
[--C-:B------:R-:W-:Y:S01]  /*de60*/  IMAD.X R9, RZ, RZ, R17.reuse, P5 ;  /* 0x000000ffff097224 */ /* 0x100fe200028e0611 */
[C---:B------:R-:W-:Y:S02]  /*de70*/  IADD3 R113, P0, R16.reuse, 0x8060, RZ ;  /* 0x0000806010717810 */ /* 0x040fe40007f1e0ff */
[C---:B------:R-:W-:Y:S01]  /*de80*/  IADD3 R111, P2, R16.reuse, 0x8040, RZ ;  /* 0x00008040106f7810 */ /* 0x040fe20007f5e0ff */
[--C-:B------:R-:W-:Y:S01]  /*de90*/  IMAD.X R11, RZ, RZ, R17.reuse, P6 ;  /* 0x000000ffff0b7224 */ /* 0x100fe200030e0611 */
[C---:B------:R-:W-:Y:S01]  /*dea0*/  IADD3 R102, P3, R16.reuse, 0x8020, RZ ;  /* 0x0000802010667810 */ /* 0x040fe20007f7e0ff */
[--C-:B------:R-:W-:Y:S01]  /*deb0*/  IMAD.X R13, RZ, RZ, R17.reuse, P0 ;  /* 0x000000ffff0d7224 */ /* 0x100fe200000e0611 */
[C---:B------:R-:W-:Y:S01]  /*dec0*/  LOP3.LUT R161, R16.reuse, 0x380, RZ, 0xc0, !PT ;  /* 0x0000038010a17812 */ /* 0x040fe200078ec0ff */
[--C-:B------:R-:W-:Y:S01]  /*ded0*/  IMAD.X R135, RZ, RZ, R17.reuse, P2 ;  /* 0x000000ffff877224 */ /* 0x100fe200010e0611 */
[----:B------:R-:W-:Y:S01]  /*dee0*/  IADD3 R103, P1, R16, 0x20, RZ ;  /* 0x0000002010677810 */ /* 0x000fe20007f3e0ff */
[--C-:B------:R-:W-:Y:S01]  /*def0*/  IMAD.X R139, RZ, RZ, R17.reuse, P3 ;  /* 0x000000ffff8b7224 */ /* 0x100fe200018e0611 */
[----:B------:R-:W-:Y:S01]  /*df00*/  LOP3.LUT R4, R4, R7, RZ, 0x3c, !PT ;  /* 0x0000000704047212 */ /* 0x000fe200078e3cff */
[----:B------:R-:W-:Y:S01]  /*df10*/  IMAD.X R7, RZ, RZ, R17, P4 ;  /* 0x000000ffff077224 */ /* 0x000fe200020e0611 */
[----:B------:R-:W-:-:S02]  /*df20*/  IADD3 R109, P4, R16, 0x8000, RZ ;  /* 0x00008000106d7810 */ /* 0x000fc40007f9e0ff */
[C---:B------:R-:W-:Y:S02]  /*df30*/  IADD3 R104, P5, R16.reuse, 0x4060, RZ ;  /* 0x0000406010687810 */ /* 0x040fe40007fbe0ff */
[C---:B------:R-:W-:Y:S01]  /*df40*/  IADD3 R105, P6, R16.reuse, 0x40, RZ ;  /* 0x0000004010697810 */ /* 0x040fe20007fde0ff */
[--C-:B------:R-:W-:Y:S01]  /*df50*/  IMAD.X R143, RZ, RZ, R17.reuse, P4 ;  /* 0x000000ffff8f7224 */ /* 0x100fe200020e0611 */
[C---:B------:R-:W-:Y:S01]  /*df60*/  IADD3 R107, P0, R16.reuse, 0x4040, RZ ;  /* 0x00004040106b7810 */ /* 0x040fe20007f1e0ff */
[--C-:B------:R-:W-:Y:S01]  /*df70*/  IMAD.X R147, RZ, RZ, R17.reuse, P5 ;  /* 0x000000ffff937224 */ /* 0x100fe200028e0611 */
[----:B------:R-:W-:Y:S01]  /*df80*/  IADD3.X R15, RZ, R17, RZ, P1, !PT ;  /* 0x00000011ff0f7210 */ /* 0x000fe20000ffe4ff */
[--C-:B------:R-:W-:Y:S01]  /*df90*/  IMAD.X R151, RZ, RZ, R17.reuse, P6 ;  /* 0x000000ffff977224 */ /* 0x100fe200030e0611 */
[C---:B------:R-:W-:Y:S01]  /*dfa0*/  IADD3 R21, P2, R16.reuse, 0x4000, RZ ;  /* 0x0000400010157810 */ /* 0x040fe20007f5e0ff */
[----:B------:R-:W-:Y:S01]  /*dfb0*/  IMAD.X R153, RZ, RZ, R17, P0 ;  /* 0x000000ffff997224 */ /* 0x000fe200000e0611 */
[----:B------:R-:W-:-:S02]  /*dfc0*/  IADD3 R20, P3, R16, 0x60, RZ ;  /* 0x0000006010147810 */ /* 0x000fc40007f7e0ff */
[----:B------:R-:W-:Y:S01]  /*dfd0*/  SHF.R.U64 R161, R161, 0x3, RZ ;  /* 0x00000003a1a17819 */ /* 0x000fe200000012ff */
[--C-:B------:R-:W-:Y:S01]  /*dfe0*/  IMAD.X R131, RZ, RZ, R17.reuse, P2 ;  /* 0x000000ffff837224 */ /* 0x100fe200010e0611 */
[----:B------:R-:W-:Y:S01]  /*dff0*/  IADD3 R22, P1, R16, 0x4020, RZ ;  /* 0x0000402010167810 */ /* 0x000fe20007f3e0ff */
[--C-:B------:R-:W-:Y:S01]  /*e000*/  IMAD.X R157, RZ, RZ, R17.reuse, P3 ;  /* 0x000000ffff9d7224 */ /* 0x100fe200018e0611 */
[----:B------:R-:W-:Y:S01]  /*e010*/  LOP3.LUT R160, R161, R16, RZ, 0x3c, !PT ;  /* 0x00000010a1a07212 */ /* 0x000fe200078e3cff */
[----:B------:R-:W-:Y:S01]  /*e020*/  IMAD.MOV.U32 R161, RZ, RZ, R17 ;  /* 0x000000ffffa17224 */ /* 0x000fe200078e0011 */
[----:B------:R-:W-:Y:S02]  /*e030*/  IADD3.X R155, RZ, R17, RZ, P1, !PT ;  /* 0x00000011ff9b7210 */ /* 0x000fe40000ffe4ff */
[----:B------:R-:W-:Y:S02]  /*e040*/  LOP3.LUT R17, R102, 0x380, RZ, 0xc0, !PT ;  /* 0x0000038066117812 */ /* 0x000fe400078ec0ff */
[----:B------:R-:W-:-:S02]  /*e050*/  LOP3.LUT R16, R109, 0x380, RZ, 0xc0, !PT ;  /* 0x000003806d107812 */ /* 0x000fc400078ec0ff */
[----:B------:R-:W-:Y:S02]  /*e060*/  SHF.R.U64 R17, R17, 0x3, RZ ;  /* 0x0000000311117819 */ /* 0x000fe400000012ff */
[----:B------:R-:W-:Y:S02]  /*e070*/  SHF.R.U64 R16, R16, 0x3, RZ ;  /* 0x0000000310107819 */ /* 0x000fe400000012ff */
[----:B------:R-:W-:Y:S02]  /*e080*/  LOP3.LUT R14, R103, 0x380, RZ, 0xc0, !PT ;  /* 0x00000380670e7812 */ /* 0x000fe400078ec0ff */
[----:B------:R-:W-:Y:S02]  /*e090*/  LOP3.LUT R138, R17, R102, RZ, 0x3c, !PT ;  /* 0x00000066118a7212 */ /* 0x000fe400078e3cff */
[----:B------:R-:W-:Y:S02]  /*e0a0*/  LOP3.LUT R17, R22, 0x380, RZ, 0xc0, !PT ;  /* 0x0000038016117812 */ /* 0x000fe400078ec0ff */
[----:B------:R-:W-:-:S02]  /*e0b0*/  LOP3.LUT R106, R111, 0x380, RZ, 0xc0, !PT ;  /* 0x000003806f6a7812 */ /* 0x000fc400078ec0ff */
[----:B------:R-:W-:Y:S02]  /*e0c0*/  LOP3.LUT R142, R16, R109, RZ, 0x3c, !PT ;  /* 0x0000006d108e7212 */ /* 0x000fe400078e3cff */
[----:B------:R-:W-:Y:S02]  /*e0d0*/  SHF.R.U64 R14, R14, 0x3, RZ ;  /* 0x000000030e0e7819 */ /* 0x000fe400000012ff */
[----:B------:R-:W-:Y:S02]  /*e0e0*/  LOP3.LUT R16, R105, 0x380, RZ, 0xc0, !PT ;  /* 0x0000038069107812 */ /* 0x000fe400078ec0ff */
[----:B------:R-:W-:Y:S02]  /*e0f0*/  SHF.R.U64 R17, R17, 0x3, RZ ;  /* 0x0000000311117819 */ /* 0x000fe400000012ff */
[----:B------:R-:W-:Y:S02]  /*e100*/  SHF.R.U64 R106, R106, 0x3, RZ ;  /* 0x000000036a6a7819 */ /* 0x000fe400000012ff */
[----:B------:R-:W-:-:S02]  /*e110*/  LOP3.LUT R14, R14, R103, RZ, 0x3c, !PT ;  /* 0x000000670e0e7212 */ /* 0x000fc400078e3cff */
[----:B------:R-:W-:Y:S02]  /*e120*/  SHF.R.U64 R16, R16, 0x3, RZ ;  /* 0x0000000310107819 */ /* 0x000fe400000012ff */
[----:B------:R-:W-:Y:S02]  /*e130*/  LOP3.LUT R103, R104, 0x380, RZ, 0xc0, !PT ;  /* 0x0000038068677812 */ /* 0x000fe400078ec0ff */
[----:B------:R-:W-:Y:S02]  /*e140*/  LOP3.LUT R154, R17, R22, RZ, 0x3c, !PT ;  /* 0x00000016119a7212 */ /* 0x000fe400078e3cff */
[----:B------:R-:W-:Y:S02]  /*e150*/  IADD3 R22, P4, R158, 0x2000, RZ ;  /* 0x000020009e167810 */ /* 0x000fe40007f9e0ff */
[----:B------:R-:W-:Y:S02]  /*e160*/  LOP3.LUT R134, R106, R111, RZ, 0x3c, !PT ;  /* 0x0000006f6a867212 */ /* 0x000fe400078e3cff */
[----:B------:R-:W-:-:S02]  /*e170*/  LOP3.LUT R150, R16, R105, RZ, 0x3c, !PT ;  /* 0x0000006910967212 */ /* 0x000fc400078e3cff */
[----:B------:R-:W-:Y:S02]  /*e180*/  IADD3 R111, P2, R158, 0x7000, RZ ;  /* 0x000070009e6f7810 */ /* 0x000fe40007f5e0ff */
[----:B------:R-:W-:Y:S02]  /*e190*/  SHF.R.U64 R103, R103, 0x3, RZ ;  /* 0x0000000367677819 */ /* 0x000fe400000012ff */
[----:B------:R-:W-:Y:S02]  /*e1a0*/  LOP3.LUT R105, R20, 0x380, RZ, 0xc0, !PT ;  /* 0x0000038014697812 */ /* 0x000fe400078ec0ff */
[----:B------:R-:W-:Y:S02]  /*e1b0*/  LOP3.LUT R17, R22, 0x380, RZ, 0xc0, !PT ;  /* 0x0000038016117812 */ /* 0x000fe400078ec0ff */
[----:B------:R-:W-:Y:S02]  /*e1c0*/  LOP3.LUT R12, R113, 0x380, RZ, 0xc0, !PT ;  /* 0x00000380710c7812 */ /* 0x000fe400078ec0ff */
[----:B------:R-:W-:-:S02]  /*e1d0*/  LOP3.LUT R110, R111, 0x380, RZ, 0xc0, !PT ;  /* 0x000003806f6e7812 */ /* 0x000fc400078ec0ff */
[----:B------:R-:W-:Y:S02]  /*e1e0*/  LOP3.LUT R146, R103, R104, RZ, 0x3c, !PT ;  /* 0x0000006867927212 */ /* 0x000fe400078e3cff */
[----:B------:R-:W-:Y:S02]  /*e1f0*/  SHF.R.U64 R105, R105, 0x3, RZ ;  /* 0x0000000369697819 */ /* 0x000fe400000012ff */
[----:B------:R-:W-:Y:S02]  /*e200*/  IADD3 R103, P3, R158, 0x1000, RZ ;  /* 0x000010009e677810 */ /* 0x000fe40007f7e0ff */
[----:B------:R-:W-:Y:S02]  /*e210*/  SHF.R.U64 R17, R17, 0x3, RZ ;  /* 0x0000000311117819 */ /* 0x000fe400000012ff */
[----:B------:R-:W-:Y:S02]  /*e220*/  SHF.R.U64 R12, R12, 0x3, RZ ;  /* 0x000000030c0c7819 */ /* 0x000fe400000012ff */
[----:B------:R-:W-:-:S02]  /*e230*/  SHF.R.U64 R110, R110, 0x3, RZ ;  /* 0x000000036e6e7819 */ /* 0x000fc400000012ff */
[----:B------:R-:W-:Y:S02]  /*e240*/  LOP3.LUT R156, R105, R20, RZ, 0x3c, !PT ;  /* 0x00000014699c7212 */ /* 0x000fe400078e3cff */
[----:B------:R-:W-:Y:S01]  /*e250*/  LOP3.LUT R20, R17, R22, RZ, 0x3c, !PT ;  /* 0x0000001611147212 */ /* 0x000fe200078e3cff */
[--C-:B------:R-:W-:Y:S01]  /*e260*/  IMAD.X R17, RZ, RZ, R159.reuse, P3 ;  /* 0x000000ffff117224 */ /* 0x100fe200018e069f */
[----:B------:R-:W-:Y:S02]  /*e270*/  LOP3.LUT R12, R12, R113, RZ, 0x3c, !PT ;  /* 0x000000710c0c7212 */ /* 0x000fe400078e3cff */
[----:B------:R-:W-:Y:S02]  /*e280*/  IADD3 R113, P3, R158, 0x8000, RZ ;  /* 0x000080009e717810 */ /* 0x000fe40007f7e0ff */
[----:B------:R-:W-:Y:S01]  /*e290*/  LOP3.LUT R110, R110, R111, RZ, 0x3c, !PT ;  /* 0x0000006f6e6e7212 */ /* 0x000fe200078e3cff */
[----:B------:R-:W-:Y:S01]  /*e2a0*/  IMAD.X R111, RZ, RZ, R159, P2 ;  /* 0x000000ffff6f7224 */ /* 0x000fe200010e069f */
[----:B------:R-:W-:-:S02]  /*e2b0*/  IADD3 R127, P2, R158, 0xe000, RZ ;  /* 0x0000e0009e7f7810 */ /* 0x000fc40007f5e0ff */
[----:B------:R-:W-:Y:S02]  /*e2c0*/  LOP3.LUT R112, R113, 0x380, RZ, 0xc0, !PT ;  /* 0x0000038071707812 */ /* 0x000fe400078ec0ff */
[----:B------:R-:W-:Y:S02]  /*e2d0*/  LOP3.LUT R126, R127, 0x380, RZ, 0xc0, !PT ;  /* 0x000003807f7e7812 */ /* 0x000fe400078ec0ff */
[----:B------:R-:W-:Y:S02]  /*e2e0*/  SHF.R.U64 R112, R112, 0x3, RZ ;  /* 0x0000000370707819 */ /* 0x000fe400000012ff */
[----:B------:R-:W-:Y:S02]  /*e2f0*/  SHF.R.U64 R126, R126, 0x3, RZ ;  /* 0x000000037e7e7819 */ /* 0x000fe400000012ff */
[----:B------:R-:W-:Y:S02]  /*e300*/  LOP3.LUT R102, R107, 0x380, RZ, 0xc0, !PT ;  /* 0x000003806b667812 */ /* 0x000fe400078ec0ff */
[----:B------:R-:W-:Y:S01]  /*e310*/  LOP3.LUT R112, R112, R113, RZ, 0x3c, !PT ;  /* 0x0000007170707212 */ /* 0x000fe200078e3cff */
[--C-:B------:R-:W-:Y:S01]  /*e320*/  IMAD.X R113, RZ, RZ, R159.reuse, P3 ;  /* 0x000000ffff717224 */ /* 0x100fe200018e069f */
[----:B------:R-:W-:Y:S01]  /*e330*/  MOV R199, R160 ;  /* 0x000000a000c77202 */ /* 0x000fe20000000f00 */
[----:B------:R-:W-:Y:S01]  /*e340*/  BAR.SYNC.DEFER_BLOCKING 0x1, 0x100 ;  /* 0x0044000000007b1d */ /* 0x000fe20000010000 */
[----:B------:R-:W-:Y:S01]  /*e350*/  LOP3.LUT R126, R126, R127, RZ, 0x3c, !PT ;  /* 0x0000007f7e7e7212 */ /* 0x000fe200078e3cff */
[----:B------:R-:W-:Y:S01]  /*e360*/  IMAD.X R127, RZ, RZ, R159, P2 ;  /* 0x000000ffff7f7224 */ /* 0x000fe200010e069f */
[----:B------:R-:W-:-:S02]  /*e370*/  IADD3 R161, P3, R158, 0xf000, RZ ;  /* 0x0000f0009ea17810 */ /* 0x000fc40007f7e0ff */
[----:B------:R-:W-:Y:S02]  /*e380*/  SHF.R.U64 R102, R102, 0x3, RZ ;  /* 0x0000000366667819 */ /* 0x000fe400000012ff */
[----:B-1----:R-:W-:Y:S01]  /*e390*/  ISETP.NE.AND P2, PT, R197, 0x1, PT ;  /* 0x00000001c500780c */ /* 0x002fe20003f45270 */
[----:B------:R-:W-:Y:S01]  /*e3a0*/  IMAD.X R31, RZ, RZ, R159, P3 ;  /* 0x000000ffff1f7224 */ /* 0x000fe200018e069f */
[----:B------:R-:W-:Y:S02]  /*e3b0*/  LOP3.LUT R16, R103, 0x380, RZ, 0xc0, !PT ;  /* 0x0000038067107812 */ /* 0x000fe400078ec0ff */
[----:B------:R-:W-:Y:S02]  /*e3c0*/  LOP3.LUT R22, R161, 0x380, RZ, 0xc0, !PT ;  /* 0x00000380a1167812 */ /* 0x000fe400078ec0ff */
[----:B------:R-:W-:Y:S02]  /*e3d0*/  LOP3.LUT R152, R102, R107, RZ, 0x3c, !PT ;  /* 0x0000006b66987212 */ /* 0x000fe400078e3cff */
[----:B------:R-:W-:-:S02]  /*e3e0*/  LOP3.LUT R102, R21, 0x380, RZ, 0xc0, !PT ;  /* 0x0000038015667812 */ /* 0x000fc400078ec0ff */
[----:B------:R-:W-:Y:S02]  /*e3f0*/  SHF.R.U64 R16, R16, 0x3, RZ ;  /* 0x0000000310107819 */ /* 0x000fe400000012ff */
[----:B------:R-:W-:Y:S02]  /*e400*/  SHF.R.U64 R22, R22, 0x3, RZ ;  /* 0x0000000316167819 */ /* 0x000fe400000012ff */
[----:B------:R-:W-:Y:S02]  /*e410*/  SHF.R.U64 R102, R102, 0x3, RZ ;  /* 0x0000000366667819 */ /* 0x000fe400000012ff */
[----:B------:R-:W-:Y:S01]  /*e420*/  LOP3.LUT R16, R16, R103, RZ, 0x3c, !PT ;  /* 0x0000006710107212 */ /* 0x000fe200078e3cff */
[----:B------:R0:W-:Y:S01]  /*e430*/  STSM.16.M88.4 [R199], R24 ;  /* 0x00000018c7007844 */ /* 0x0001e20000000200 */
[C---:B------:R-:W-:Y:S02]  /*e440*/  IADD3 R103, P5, R158.reuse, 0x3000, RZ ;  /* 0x000030009e677810 */ /* 0x040fe40007fbe0ff */
[----:B------:R-:W-:-:S02]  /*e450*/  IADD3 R105, P6, R158, 0x4000, RZ ;  /* 0x000040009e697810 */ /* 0x000fc40007fde0ff */
[C---:B------:R-:W-:Y:S02]  /*e460*/  IADD3 R107, P0, R158.reuse, 0x5000, RZ ;  /* 0x000050009e6b7810 */ /* 0x040fe40007f1e0ff */
[----:B------:R-:W-:Y:S02]  /*e470*/  IADD3 R109, P1, R158, 0x6000, RZ ;  /* 0x000060009e6d7810 */ /* 0x000fe40007f3e0ff */
[----:B------:R-:W-:Y:S02]  /*e480*/  LOP3.LUT R30, R22, R161, RZ, 0x3c, !PT ;  /* 0x000000a1161e7212 */ /* 0x000fe400078e3cff */
[----:B------:R-:W-:Y:S02]  /*e490*/  MOV R161, R4 ;  /* 0x0000000400a17202 */ /* 0x000fe40000000f00 */
[----:B------:R-:W-:Y:S02]  /*e4a0*/  F2FP.F16.F32.PACK_AB R5, R35, R34 ;  /* 0x000000222305723e */ /* 0x000fe400000000ff */
[----:B------:R-:W-:Y:S01]  /*e4b0*/  LOP3.LUT R130, R102, R21, RZ, 0x3c, !PT ;  /* 0x0000001566827212 */ /* 0x000fe200078e3cff */
[----:B------:R-:W1:Y:S01]  /*e4c0*/  @P2 LDC R34, c[0x0][0xbec] ;  /* 0x0002fb00ff222b82 */ /* 0x000e620000000800 */
[----:B------:R-:W-:Y:S01]  /*e4d0*/  LOP3.LUT R102, R103, 0x380, RZ, 0xc0, !PT ;  /* 0x0000038067667812 */ /* 0x000fe200078ec0ff */
[----:B------:R-:W-:Y:S01]  /*e4e0*/  IMAD.X R21, RZ, RZ, R159, P4 ;  /* 0x000000ffff157224 */ /* 0x000fe200020e069f */
[----:B------:R-:W-:-:S02]  /*e4f0*/  LOP3.LUT R104, R105, 0x380, RZ, 0xc0, !PT ;  /* 0x0000038069687812 */ /* 0x000fc400078ec0ff */
[----:B------:R-:W-:Y:S02]  /*e500*/  LOP3.LUT R106, R107, 0x380, RZ, 0xc0, !PT ;  /* 0x000003806b6a7812 */ /* 0x000fe400078ec0ff */
[----:B------:R-:W-:Y:S01]  /*e510*/  LOP3.LUT R108, R109, 0x380, RZ, 0xc0, !PT ;  /* 0x000003806d6c7812 */ /* 0x000fe200078ec0ff */
[----:B------:R-:W2:Y:S01]  /*e520*/  @P2 LDC R35, c[0x0][0xbf0] ;  /* 0x0002fc00ff232b82 */ /* 0x000ea20000000800 */
[----:B------:R-:W-:Y:S02]  /*e530*/  LOP3.LUT R6, R119, 0x380, RZ, 0xc0, !PT ;  /* 0x0000038077067812 */ /* 0x000fe400078ec0ff */
[----:B------:R-:W-:Y:S02]  /*e540*/  LOP3.LUT R8, R117, 0x380, RZ, 0xc0, !PT ;  /* 0x0000038075087812 */ /* 0x000fe400078ec0ff */
[----:B------:R-:W-:Y:S02]  /*e550*/  LOP3.LUT R10, R115, 0x380, RZ, 0xc0, !PT ;  /* 0x00000380730a7812 */ /* 0x000fe400078ec0ff */
[----:B------:R-:W-:-:S02]  /*e560*/  SHF.R.U64 R102, R102, 0x3, RZ ;  /* 0x0000000366667819 */ /* 0x000fc400000012ff */
[----:B------:R-:W-:Y:S02]  /*e570*/  SHF.R.U64 R104, R104, 0x3, RZ ;  /* 0x0000000368687819 */ /* 0x000fe400000012ff */
[----:B------:R-:W-:Y:S02]  /*e580*/  SHF.R.U64 R106, R106, 0x3, RZ ;  /* 0x000000036a6a7819 */ /* 0x000fe400000012ff */
[----:B------:R-:W-:Y:S02]  /*e590*/  SHF.R.U64 R108, R108, 0x3, RZ ;  /* 0x000000036c6c7819 */ /* 0x000fe400000012ff */
[----:B------:R-:W-:Y:S02]  /*e5a0*/  SHF.R.U64 R6, R6, 0x3, RZ ;  /* 0x0000000306067819 */ /* 0x000fe400000012ff */
[----:B------:R-:W-:Y:S02]  /*e5b0*/  SHF.R.U64 R8, R8, 0x3, RZ ;  /* 0x0000000308087819 */ /* 0x000fe400000012ff */
[----:B------:R-:W-:-:S02]  /*e5c0*/  SHF.R.U64 R10, R10, 0x3, RZ ;  /* 0x000000030a0a7819 */ /* 0x000fc400000012ff */
[----:B------:R-:W-:Y:S01]  /*e5d0*/  LOP3.LUT R102, R102, R103, RZ, 0x3c, !PT ;  /* 0x0000006766667212 */ /* 0x000fe200078e3cff */
[--C-:B------:R-:W-:Y:S01]  /*e5e0*/  IMAD.X R103, RZ, RZ, R159.reuse, P5 ;  /* 0x000000ffff677224 */ /* 0x100fe200028e069f */
[----:B------:R-:W-:Y:S02]  /*e5f0*/  LOP3.LUT R104, R104, R105, RZ, 0x3c, !PT ;  /* 0x0000006968687212 */ /* 0x000fe400078e3cff */
[----:B------:R-:W-:Y:S01]  /*e600*/  LOP3.LUT R106, R106, R107, RZ, 0x3c, !PT ;  /* 0x0000006b6a6a7212 */ /* 0x000fe200078e3cff */
[--C-:B------:R-:W-:Y:S01]  /*e610*/  IMAD.X R107, RZ, RZ, R159.reuse, P0 ;  /* 0x000000ffff6b7224 */ /* 0x100fe200000e069f */
[----:B------:R-:W-:Y:S01]  /*e620*/  LOP3.LUT R108, R108, R109, RZ, 0x3c, !PT ;  /* 0x0000006d6c6c7212 */ /* 0x000fe200078e3cff */
[----:B------:R-:W-:Y:S01]  /*e630*/  IMAD.X R109, RZ, RZ, R159, P1 ;  /* 0x000000ffff6d7224 */ /* 0x000fe200008e069f */
[----:B------:R-:W-:Y:S02]  /*e640*/  LOP3.LUT R6, R6, R119, RZ, 0x3c, !PT ;  /* 0x0000007706067212 */ /* 0x000fe400078e3cff */
[----:B------:R-:W-:-:S02]  /*e650*/  LOP3.LUT R8, R8, R117, RZ, 0x3c, !PT ;  /* 0x0000007508087212 */ /* 0x000fc400078e3cff */
[----:B------:R-:W-:Y:S02]  /*e660*/  LOP3.LUT R10, R10, R115, RZ, 0x3c, !PT ;  /* 0x000000730a0a7212 */ /* 0x000fe400078e3cff */
[----:B------:R-:W-:Y:S02]  /*e670*/  IADD3.X R105, RZ, R159, RZ, P6, !PT ;  /* 0x0000009fff697210 */ /* 0x000fe400037fe4ff */
[C---:B------:R-:W-:Y:S02]  /*e680*/  IADD3 R115, P4, R158.reuse, 0x9000, RZ ;  /* 0x000090009e737810 */ /* 0x040fe40007f9e0ff */
[C---:B------:R-:W-:Y:S02]  /*e690*/  IADD3 R117, P5, R158.reuse, 0xa000, RZ ;  /* 0x0000a0009e757810 */ /* 0x040fe40007fbe0ff */
[C---:B------:R-:W-:Y:S02]  /*e6a0*/  IADD3 R119, P6, R158.reuse, 0xb000, RZ ;  /* 0x0000b0009e777810 */ /* 0x040fe40007fde0ff */
[----:B------:R-:W-:-:S02]  /*e6b0*/  IADD3 R121, P0, R158, 0xc000, RZ ;  /* 0x0000c0009e797810 */ /* 0x000fc40007f1e0ff */
[----:B------:R-:W-:Y:S02]  /*e6c0*/  IADD3 R123, P1, R158, 0xd000, RZ ;  /* 0x0000d0009e7b7810 */ /* 0x000fe40007f3e0ff */
[----:B------:R-:W-:Y:S02]  /*e6d0*/  LOP3.LUT R114, R115, 0x380, RZ, 0xc0, !PT ;  /* 0x0000038073727812 */ /* 0x000fe400078ec0ff */
[----:B------:R-:W-:Y:S02]  /*e6e0*/  LOP3.LUT R116, R117, 0x380, RZ, 0xc0, !PT ;  /* 0x0000038075747812 */ /* 0x000fe400078ec0ff */
[----:B------:R-:W-:Y:S02]  /*e6f0*/  LOP3.LUT R118, R119, 0x380, RZ, 0xc0, !PT ;  /* 0x0000038077767812 */ /* 0x000fe400078ec0ff */
[----:B------:R-:W-:Y:S02]  /*e700*/  LOP3.LUT R120, R121, 0x380, RZ, 0xc0, !PT ;  /* 0x0000038079787812 */ /* 0x000fe400078ec0ff */
[----:B------:R-:W-:-:S02]  /*e710*/  LOP3.LUT R122, R123, 0x380, RZ, 0xc0, !PT ;  /* 0x000003807b7a7812 */ /* 0x000fc400078ec0ff */
[----:B------:R-:W-:Y:S02]  /*e720*/  LOP3.LUT R29, R158, 0x380, RZ, 0xc0, !PT ;  /* 0x000003809e1d7812 */ /* 0x000fe400078ec0ff */
[----:B------:R-:W-:Y:S02]  /*e730*/  MOV R160, R6 ;  /* 0x0000000600a07202 */ /* 0x000fe40000000f00 */
[----:B------:R-:W-:Y:S02]  /*e740*/  SHF.R.U64 R114, R114, 0x3, RZ ;  /* 0x0000000372727819 */ /* 0x000fe400000012ff */
[----:B------:R-:W-:Y:S02]  /*e750*/  SHF.R.U64 R116, R116, 0x3, RZ ;  /* 0x0000000374747819 */ /* 0x000fe400000012ff */
[----:B------:R-:W-:Y:S02]  /*e760*/  SHF.R.U64 R118, R118, 0x3, RZ ;  /* 0x0000000376767819 */ /* 0x000fe400000012ff */
[----:B------:R-:W-:-:S02]  /*e770*/  SHF.R.U64 R120, R120, 0x3, RZ ;  /* 0x0000000378787819 */ /* 0x000fc400000012ff */
[----:B------:R-:W-:Y:S02]  /*e780*/  SHF.R.U64 R122, R122, 0x3, RZ ;  /* 0x000000037a7a7819 */ /* 0x000fe400000012ff */
[----:B------:R-:W-:Y:S02]  /*e790*/  SHF.R.U64 R29, R29, 0x3, RZ ;  /* 0x000000031d1d7819 */ /* 0x000fe400000012ff */
[----:B------:R-:W-:Y:S01]  /*e7a0*/  F2FP.F16.F32.PACK_AB R6, R37, R173 ;  /* 0x000000ad2506723e */ /* 0x000fe200000000ff */
[----:B------:R-:W-:Y:S01]  /*e7b0*/  VIADD R37, R200, UR60 ;  /* 0x0000003cc8257c36 */ /* 0x000fe20008000000 */
[----:B------:R-:W-:Y:S01]  /*e7c0*/  LOP3.LUT R114, R114, R115, RZ, 0x3c, !PT ;  /* 0x0000007372727212 */ /* 0x000fe200078e3cff */
[--C-:B------:R-:W-:Y:S01]  /*e7d0*/  IMAD.X R115, RZ, RZ, R159.reuse, P4 ;  /* 0x000000ffff737224 */ /* 0x100fe200020e069f */
[----:B------:R-:W-:Y:S01]  /*e7e0*/  LOP3.LUT R116, R116, R117, RZ, 0x3c, !PT ;  /* 0x0000007574747212 */ /* 0x000fe200078e3cff */
[----:B------:R-:W-:Y:S01]  /*e7f0*/  IMAD.X R117, RZ, RZ, R159, P5 ;  /* 0x000000ffff757224 */ /* 0x000fe200028e069f */
[----:B------:R-:W-:Y:S01]  /*e800*/  LOP3.LUT R118, R118, R119, RZ, 0x3c, !PT ;  /* 0x0000007776767212 */ /* 0x000fe200078e3cff */
[----:B-1----:R-:W-:Y:S01]  /*e810*/  @P2 IMAD.HI.U32 R34, R37, R34, RZ ;  /* 0x0000002225222227 */ /* 0x002fe200078e00ff */
[----:B------:R-:W-:-:S02]  /*e820*/  LOP3.LUT R120, R120, R121, RZ, 0x3c, !PT ;  /* 0x0000007978787212 */ /* 0x000fc400078e3cff */
[----:B------:R-:W-:Y:S01]  /*e830*/  LOP3.LUT R122, R122, R123, RZ, 0x3c, !PT ;  /* 0x0000007b7a7a7212 */ /* 0x000fe200078e3cff */
[--C-:B------:R-:W-:Y:S01]  /*e840*/  IMAD.X R121, RZ, RZ, R159.reuse, P0 ;  /* 0x000000ffff797224 */ /* 0x100fe200000e069f */
[----:B------:R-:W-:Y:S01]  /*e850*/  LOP3.LUT R28, R29, R158, RZ, 0x3c, !PT ;  /* 0x0000009e1d1c7212 */ /* 0x000fe200078e3cff */
[--C-:B------:R-:W-:Y:S01]  /*e860*/  IMAD.X R123, RZ, RZ, R159.reuse, P1 ;  /* 0x000000ffff7b7224 */ /* 0x100fe200008e069f */
[----:B------:R-:W-:Y:S01]  /*e870*/  IADD3.X R119, RZ, R159, RZ, P6, !PT ;  /* 0x0000009fff777210 */ /* 0x000fe200037fe4ff */
[----:B------:R-:W-:Y:S01]  /*e880*/  IMAD.MOV.U32 R29, RZ, RZ, R159 ;  /* 0x000000ffff1d7224 */ /* 0x000fe200078e009f */
[----:B------:R-:W-:Y:S02]  /*e890*/  MOV R159, R8 ;  /* 0x00000008009f7202 */ /* 0x000fe40000000f00 */
[----:B------:R-:W-:Y:S02]  /*e8a0*/  MOV R158, R10 ;  /* 0x0000000a009e7202 */ /* 0x000fe40000000f00 */
[----:B------:R-:W-:-:S02]  /*e8b0*/  MOV R198, R14 ;  /* 0x0000000e00c67202 */ /* 0x000fc40000000f00 */
[----:B------:R-:W-:Y:S02]  /*e8c0*/  F2FP.F16.F32.PACK_AB R4, R33, R172 ;  /* 0x000000ac2104723e */ /* 0x000fe400000000ff */
[----:B------:R-:W-:Y:S02]  /*e8d0*/  F2FP.F16.F32.PACK_AB R7, R39, R38 ;  /* 0x000000262707723e */ /* 0x000fe400000000ff */
[----:B------:R-:W-:Y:S02]  /*e8e0*/  MOV R22, R12 ;  /* 0x0000000c00167202 */ /* 0x000fe40000000f00 */
[----:B------:R-:W-:Y:S01]  /*e8f0*/  MOV R150, R150 ;  /* 0x0000009600967202 */ /* 0x000fe20000000f00 */
[----:B------:R1:W-:Y:S01]  /*e900*/  STSM.16.M88.4 [R198], R4 ;  /* 0x00000004c6007844 */ /* 0x0003e20000000200 */
[----:B------:R-:W-:Y:S02]  /*e910*/  F2FP.F16.F32.PACK_AB R8, R41, R174 ;  /* 0x000000ae2908723e */ /* 0x000fe400000000ff */
[----:B------:R-:W-:-:S02]  /*e920*/  F2FP.F16.F32.PACK_AB R9, R43, R42 ;  /* 0x0000002a2b09723e */ /* 0x000fc400000000ff */
[----:B------:R-:W-:Y:S02]  /*e930*/  F2FP.F16.F32.PACK_AB R10, R45, R175 ;  /* 0x000000af2d0a723e */ /* 0x000fe400000000ff */
[----:B------:R-:W-:Y:S02]  /*e940*/  F2FP.F16.F32.PACK_AB R11, R47, R46 ;  /* 0x0000002e2f0b723e */ /* 0x000fe400000000ff */
[----:B------:R-:W-:Y:S02]  /*e950*/  MOV R156, R156 ;  /* 0x0000009c009c7202 */ /* 0x000fe40000000f00 */
[----:B------:R-:W-:Y:S01]  /*e960*/  F2FP.F16.F32.PACK_AB R12, R49, R176 ;  /* 0x000000b0310c723e */ /* 0x000fe200000000ff */
[----:B------:R3:W-:Y:S01]  /*e970*/  STSM.16.M88.4 [R150], R8 ;  /* 0x0000000896007844 */ /* 0x0007e20000000200 */
[----:B------:R-:W-:Y:S02]  /*e980*/  F2FP.F16.F32.PACK_AB R13, R51, R50 ;  /* 0x00000032330d723e */ /* 0x000fe400000000ff */
[----:B------:R-:W-:-:S02]  /*e990*/  F2FP.F16.F32.PACK_AB R14, R53, R177 ;  /* 0x000000b1350e723e */ /* 0x000fc400000000ff */
[----:B------:R-:W-:Y:S02]  /*e9a0*/  F2FP.F16.F32.PACK_AB R15, R55, R54 ;  /* 0x00000036370f723e */ /* 0x000fe400000000ff */
[----:B------:R-:W-:Y:S02]  /*e9b0*/  MOV R130, R130 ;  /* 0x0000008200827202 */ /* 0x000fe40000000f00 */
[----:B0-----:R-:W-:Y:S01]  /*e9c0*/  F2FP.F16.F32.PACK_AB R24, R57, R178 ;  /* 0x000000b23918723e */ /* 0x001fe200000000ff */
[----:B------:R-:W-:Y:S01]  /*e9d0*/  STSM.16.M88.4 [R156], R12 ;  /* 0x0000000c9c007844 */ /* 0x000fe20000000200 */
[----:B------:R-:W-:Y:S02]  /*e9e0*/  F2FP.F16.F32.PACK_AB R25, R59, R58 ;  /* 0x0000003a3b19723e */ /* 0x000fe400000000ff */
[----:B------:R-:W-:Y:S02]  /*e9f0*/  F2FP.F16.F32.PACK_AB R26, R61, R179 ;  /* 0x000000b33d1a723e */ /* 0x000fe400000000ff */
[----:B------:R-:W-:-:S02]  /*ea00*/  F2FP.F16.F32.PACK_AB R27, R63, R62 ;  /* 0x0000003e3f1b723e */ /* 0x000fc400000000ff */
[----:B------:R-:W-:Y:S02]  /*ea10*/  MOV R33, R37 ;  /* 0x0000002500217202 */ /* 0x000fe40000000f00 */
[----:B--2---:R-:W-:Y:S01]  /*ea20*/  @P2 SHF.R.U32.HI R33, RZ, R35, R34 ;  /* 0x00000023ff212219 */ /* 0x004fe20000011622 */
[----:B------:R0:W-:Y:S01]  /*ea30*/  STSM.16.M88.4 [R130], R24 ;  /* 0x0000001882007844 */ /* 0x0001e20000000200 */
[----:B------:R-:W-:Y:S02]  /*ea40*/  MOV R154, R154 ;  /* 0x0000009a009a7202 */ /* 0x000fe40000000f00 */
[----:B-1----:R-:W-:Y:S02]  /*ea50*/  F2FP.F16.F32.PACK_AB R4, R65, R180 ;  /* 0x000000b44104723e */ /* 0x002fe400000000ff */
[----:B------:R-:W-:Y:S02]  /*ea60*/  F2FP.F16.F32.PACK_AB R5, R67, R66 ;  /* 0x000000424305723e */ /* 0x000fe400000000ff */
[----:B------:R-:W-:-:S02]  /*ea70*/  F2FP.F16.F32.PACK_AB R6, R69, R181 ;  /* 0x000000b54506723e */ /* 0x000fc400000000ff */
[----:B------:R-:W-:Y:S01]  /*ea80*/  F2FP.F16.F32.PACK_AB R7, R71, R70 ;  /* 0x000000464707723e */ /* 0x000fe200000000ff */
[----:B------:R-:W1:Y:S01]  /*ea90*/  @P2 LDC R69, c[0x0][0xbf0] ;  /* 0x0002fc00ff452b82 */ /* 0x000e620000000800 */
[----:B------:R-:W-:Y:S02]  /*eaa0*/  MOV R152, R152 ;  /* 0x0000009800987202 */ /* 0x000fe40000000f00 */
[----:B---3--:R-:W-:Y:S01]  /*eab0*/  F2FP.F16.F32.PACK_AB R8, R73, R182 ;  /* 0x000000b64908723e */ /* 0x008fe200000000ff */
[----:B------:R-:W-:Y:S01]  /*eac0*/  STSM.16.M88.4 [R154], R4 ;  /* 0x000000049a007844 */ /* 0x000fe20000000200 */
[----:B------:R-:W-:Y:S01]  /*ead0*/  F2FP.F16.F32.PACK_AB R9, R75, R74 ;  /* 0x0000004a4b09723e */ /* 0x000fe200000000ff */
[----:B0-----:R-:W-:Y:S01]  /*eae0*/  IMAD.MOV R24, RZ, RZ, -R33 ;  /* 0x000000ffff187224 */ /* 0x001fe200078e0a21 */
[----:B------:R-:W-:Y:S02]  /*eaf0*/  F2FP.F16.F32.PACK_AB R10, R77, R183 ;  /* 0x000000b74d0a723e */ /* 0x000fe400000000ff */
[----:B------:R-:W-:Y:S01]  /*eb00*/  F2FP.F16.F32.PACK_AB R11, R79, R78 ;  /* 0x0000004e4f0b723e */ /* 0x000fe200000000ff */
[----:B------:R-:W-:Y:S01]  /*eb10*/  IMAD R35, R197, R24, R37 ;  /* 0x00000018c5237224 */ /* 0x000fe200078e0225 */
[----:B------:R-:W-:-:S02]  /*eb20*/  MOV R146, R146 ;  /* 0x0000009200927202 */ /* 0x000fc40000000f00 */
[----:B------:R-:W-:Y:S01]  /*eb30*/  F2FP.F16.F32.PACK_AB R12, R81, R184 ;  /* 0x000000b8510c723e */ /* 0x000fe200000000ff */
[----:B------:R0:W-:Y:S01]  /*eb40*/  STSM.16.M88.4 [R152], R8 ;  /* 0x0000000898007844 */ /* 0x0001e20000000200 */
        /* <DEDUP_REMOVED lines=8> */
[----:B------:R-:W-:Y:S01]  /*ebd0*/  F2FP.F16.F32.PACK_AB R27, R95, R94 ;  /* 0x0000005e5f1b723e */ /* 0x000fe200000000ff */
[----:B0-----:R-:W-:Y:S01]  /*ebe0*/  IMAD.U32 R10, RZ, RZ, UR5 ;  /* 0x00000005ff0a7e24 */ /* 0x001fe2000f8e00ff */
[----:B------:R-:W-:Y:S01]  /*ebf0*/  SHF.R.S32.HI R9, RZ, 0x1f, R33 ;  /* 0x0000001fff097819 */ /* 0x000fe20000011421 */
[----:B------:R-:W-:Y:S01]  /*ec00*/  ULDC UR5, c[0x0][0xa88] ;  /* 0x0002a20000057ab9 */ /* 0x000fe20000000800 */
[----:B------:R-:W-:Y:S01]  /*ec10*/  SHF.R.S32.HI R8, RZ, 0x1f, R35 ;  /* 0x0000001fff087819 */ /* 0x000fe20000011423 */
[----:B------:R-:W-:Y:S01]  /*ec20*/  STSM.16.M88.4 [R142], R24 ;  /* 0x000000188e007844 */ /* 0x000fe20000000200 */
[----:B------:R-:W-:Y:S02]  /*ec30*/  MOV R138, R138 ;  /* 0x0000008a008a7202 */ /* 0x000fe40000000f00 */
[----:B------:R-:W-:-:S02]  /*ec40*/  F2FP.F16.F32.PACK_AB R4, R97, R188 ;  /* 0x000000bc6104723e */ /* 0x000fc400000000ff */
[----:B------:R-:W-:Y:S01]  /*ec50*/  F2FP.F16.F32.PACK_AB R5, R99, R98 ;  /* 0x000000626305723e */ /* 0x000fe200000000ff */
[----:B--2---:R-:W-:Y:S01]  /*ec60*/  VIADD R14, R212, UR60 ;  /* 0x0000003cd40e7c36 */ /* 0x004fe20008000000 */
[----:B------:R-:W-:Y:S02]  /*ec70*/  IADD3 R12, P0, R33, UR6, RZ ;  /* 0x00000006210c7c10 */ /* 0x000fe4000ff1e0ff */
[----:B------:R-:W-:Y:S02]  /*ec80*/  F2FP.F16.F32.PACK_AB R6, R101, R189 ;  /* 0x000000bd6506723e */ /* 0x000fe400000000ff */
[----:B------:R-:W-:Y:S01]  /*ec90*/  IADD3.X R13, R9, UR7, R10, P0, !PT ;  /* 0x00000007090d7c10 */ /* 0x000fe200087fe40a */
[----:B------:R-:W-:Y:S01]  /*eca0*/  ULDC.64 UR6, c[0x0][0xb88] ;  /* 0x0002e20000067ab9 */ /* 0x000fe20000000a00 */
[----:B------:R-:W-:Y:S01]  /*ecb0*/  F2FP.F16.F32.PACK_AB R7, R18, R3 ;  /* 0x000000031207723e */ /* 0x000fe200000000ff */
[----:B------:R-:W-:Y:S01]  /*ecc0*/  IMAD R8, R8, UR6, RZ ;  /* 0x0000000608087c24 */ /* 0x000fe2000f8e02ff */
[----:B------:R-:W-:Y:S01]  /*ecd0*/  LOP3.LUT P0, RZ, R210, 0x3, RZ, 0xc0, !PT ;  /* 0x00000003d2ff7812 */ /* 0x000fe2000780c0ff */
[C---:B------:R-:W-:Y:S01]  /*ece0*/  IMAD.WIDE.U32 R12, R35.reuse, UR6, R12 ;  /* 0x00000006230c7c25 */ /* 0x040fe2000f8e000c */
[----:B------:R-:W-:Y:S01]  /*ecf0*/  MOV R134, R134 ;  /* 0x0000008600867202 */ /* 0x000fe20000000f00 */
[----:B------:R0:W-:Y:S01]  /*ed00*/  STSM.16.M88.4 [R138], R4 ;  /* 0x000000048a007844 */ /* 0x0001e20000000200 */
[----:B------:R-:W-:Y:S01]  /*ed10*/  F2FP.F16.F32.PACK_AB R9, R36, R32 ;  /* 0x000000202409723e */ /* 0x000fe200000000ff */
[----:B------:R-:W-:Y:S01]  /*ed20*/  IMAD R35, R35, UR7, R8 ;  /* 0x0000000723237c24 */ /* 0x000fe2000f8e0208 */
[----:B------:R-:W-:Y:S01]  /*ed30*/  ULDC.64 UR6, c[0x0][0xb50] ;  /* 0x0002d40000067ab9 */ /* 0x000fe20000000a00 */
[----:B------:R-:W-:Y:S01]  /*ed40*/  IMAD R3, R197, UR5, RZ ;  /* 0x00000005c5037c24 */ /* 0x000fe2000f8e02ff */
[----:B------:R-:W-:-:S02]  /*ed50*/  F2FP.F16.F32.PACK_AB R8, R166, R190 ;  /* 0x000000bea608723e */ /* 0x000fc400000000ff */
[----:B------:R-:W-:Y:S02]  /*ed60*/  F2FP.F16.F32.PACK_AB R10, R168, R191 ;  /* 0x000000bfa80a723e */ /* 0x000fe400000000ff */
[----:B------:R-:W-:Y:S02]  /*ed70*/  F2FP.F16.F32.PACK_AB R11, R44, R40 ;  /* 0x000000282c0b723e */ /* 0x000fe400000000ff */
[----:B------:R-:W-:Y:S02]  /*ed80*/  LEA R18, P3, R12, UR6, 0x2 ;  /* 0x000000060c127c11 */ /* 0x000fe4000f8610ff */
[----:B------:R-:W-:Y:S01]  /*ed90*/  ISETP.GE.OR P1, PT, R14, R3, P0 ;  /* 0x000000030e00720c */ /* 0x000fe20000726670 */
[----:B------:R2:W-:Y:S01]  /*eda0*/  STSM.16.M88.4 [R134], R8 ;  /* 0x0000000886007844 */ /* 0x0005e20000000200 */
[----:B------:R-:W-:Y:S01]  /*edb0*/  F2FP.F16.F32.PACK_AB R15, R92, R88 ;  /* 0x000000585c0f723e */ /* 0x000fe200000000ff */
[----:B0-----:R-:W-:Y:S01]  /*edc0*/  VIADD R4, R14, 0x8 ;  /* 0x000000080e047836 */ /* 0x001fe20000000000 */
[----:B------:R-:W-:Y:S01]  /*edd0*/  F2FP.F16.F32.PACK_AB R6, R170, R193 ;  /* 0x000000c1aa06723e */ /* 0x000fe200000000ff */
[----:B------:R-:W-:Y:S01]  /*ede0*/  IMAD.IADD R5, R13, 0x1, R35 ;  /* 0x000000010d057824 */ /* 0x000fe200078e0223 */
[----:B------:R-:W-:Y:S01]  /*edf0*/  F2FP.F16.F32.PACK_AB R7, R60, R56 ;  /* 0x000000383c07723e */ /* 0x000fe200000000ff */
[----:B------:R-:W-:Y:S01]  /*ee00*/  SHFL.IDX PT, R44, R18, RZ, 0x1c1f ;  /* 0x001c1fff122c7589 */ /* 0x000fe200000e0000 */
[----:B------:R-:W-:-:S02]  /*ee10*/  ISETP.GE.OR P0, PT, R4, R3, P0 ;  /* 0x000000030400720c */ /* 0x000fc40000706670 */
[----:B------:R-:W-:Y:S02]  /*ee20*/  LEA.HI.X R24, R12, UR7, R5, 0x2, P3 ;  /* 0x000000070c187c11 */ /* 0x000fe400098f1405 */
[----:B------:R-:W-:Y:S02]  /*ee30*/  F2FP.F16.F32.PACK_AB R4, R169, R192 ;  /* 0x000000c0a904723e */ /* 0x000fe400000000ff */
[----:B------:R-:W-:Y:S01]  /*ee40*/  F2FP.F16.F32.PACK_AB R5, R52, R48 ;  /* 0x000000303405723e */ /* 0x000fe200000000ff */
[----:B------:R-:W0:Y:S01]  /*ee50*/  SHFL.IDX PT, R45, R24, RZ, 0x1c1f ;  /* 0x001c1fff182d7589 */ /* 0x000e2200000e0000 */
[----:B------:R-:W-:Y:S02]  /*ee60*/  F2FP.F16.F32.PACK_AB R12, R129, R195 ;  /* 0x000000c3810c723e */ /* 0x000fe400000000ff */
[----:B--2---:R-:W-:Y:S01]  /*ee70*/  F2FP.F16.F32.PACK_AB R8, R171, R194 ;  /* 0x000000c2ab08723e */ /* 0x004fe200000000ff */
[----:B------:R-:W-:Y:S01]  /*ee80*/  STSM.16.M88.4 [R22], R4 ;  /* 0x0000000416007844 */ /* 0x000fe20000000200 */
[----:B------:R-:W-:-:S02]  /*ee90*/  F2FP.F16.F32.PACK_AB R9, R68, R64 ;  /* 0x000000404409723e */ /* 0x000fc400000000ff */
[----:B------:R-:W-:Y:S01]  /*eea0*/  F2FP.F16.F32.PACK_AB R10, R125, R124 ;  /* 0x0000007c7d0a723e */ /* 0x000fe200000000ff */
[----:B------:R-:W-:Y:S01]  /*eeb0*/  SHFL.IDX PT, R48, R18, 0x1, 0x1c1f ;  /* 0x003c1f0012307f89 */ /* 0x000fe200000e0000 */
[----:B------:R-:W-:Y:S02]  /*eec0*/  F2FP.F16.F32.PACK_AB R11, R76, R72 ;  /* 0x000000484c0b723e */ /* 0x000fe400000000ff */
[----:B------:R-:W-:Y:S01]  /*eed0*/  F2FP.F16.F32.PACK_AB R13, R84, R80 ;  /* 0x00000050540d723e */ /* 0x000fe200000000ff */
[----:B------:R-:W2:Y:S01]  /*eee0*/  SHFL.IDX PT, R49, R24, 0x1, 0x1c1f ;  /* 0x003c1f0018317f89 */ /* 0x000ea200000e0000 */
[----:B------:R-:W-:Y:S02]  /*eef0*/  F2FP.F16.F32.PACK_AB R14, R133, R132 ;  /* 0x00000084850e723e */ /* 0x000fe400000000ff */
[----:B------:R-:W-:Y:S01]  /*ef00*/  F2FP.F16.F32.PACK_AB R138, R141, R140 ;  /* 0x0000008c8d8a723e */ /* 0x000fe200000000ff */
[----:B------:R-:W-:Y:S01]  /*ef10*/  STSM.16.M88.4 [R158], R8 ;  /* 0x000000089e007844 */ /* 0x000fe20000000200 */
[----:B------:R-:W-:-:S02]  /*ef20*/  F2FP.F16.F32.PACK_AB R139, R162, R128 ;  /* 0x00000080a28b723e */ /* 0x000fc400000000ff */
[----:B------:R-:W-:Y:S01]  /*ef30*/  F2FP.F16.F32.PACK_AB R146, R149, R148 ;  /* 0x000000949592723e */ /* 0x000fe200000000ff */
[----:B------:R-:W-:Y:S01]  /*ef40*/  STSM.16.M88.4 [R159], R12 ;  /* 0x0000000c9f007844 */ /* 0x000fe20000000200 */
[----:B------:R-:W-:-:S03]  /*ef50*/  F2FP.F16.F32.PACK_AB R147, R167, R165 ;  /* 0x000000a5a793723e */ /* 0x000fc600000000ff */
[----:B------:R-:W-:Y:S04]  /*ef60*/  STSM.16.M88.4 [R160], R136 ;  /* 0x00000088a0007844 */ /* 0x000fe80000000200 */
[----:B------:R-:W-:Y:S01]  /*ef70*/  STSM.16.M88.4 [R161], R144 ;  /* 0x00000090a1007844 */ /* 0x000fe20000000200 */
[----:B------:R-:W-:Y:S01]  /*ef80*/  BAR.SYNC.DEFER_BLOCKING 0x1, 0x100 ;  /* 0x0044000000007b1d */ /* 0x000fe20000010000 */
[----:B------:R-:W-:-:S05]  /*ef90*/  UIMAD UR5, UR10, UR8, URZ ;  /* 0x000000080a0572a4 */ /* 0x000fca000f8e023f */
[----:B0-----:R0:W-:Y:S04]  /*efa0*/  @!P1 ST.E desc[UR36][R44.64], R0 ;  /* 0x000000002c009985 */ /* 0x0011e8000c101924 */
[----:B--2---:R2:W-:Y:S04]  /*efb0*/  @!P0 ST.E desc[UR36][R48.64], R2 ;  /* 0x0000000230008985 */ /* 0x0045e8000c101924 */
[----:B------:R3:W5:Y:S01]  /*efc0*/  LD.E.128 R32, desc[UR36][R16.64] ;  /* 0x0000002410207980 */ /* 0x000762000c101d00 */
[----:B0-----:R-:W-:Y:S01]  /*efd0*/  IMAD R0, R205, 0x20, R208 ;  /* 0x00000020cd007824 */ /* 0x001fe200078e02d0 */
[----:B------:R-:W-:-:S02]  /*efe0*/  UIMAD.WIDE.U32 UR6, UR11, UR8, URZ ;  /* 0x000000080b0672a5 */ /* 0x000fc4000f8e003f */
[----:B------:R0:W5:Y:S01]  /*eff0*/  LD.E.128 R36, desc[UR36][R20.64] ;  /* 0x0000002414247980 */ /* 0x000162000c101d00 */
[----:B---3--:R-:W3:Y:S01]  /*f000*/  @P2 LDC R17, c[0x0][0xbec] ;  /* 0x0002fb00ff112b82 */ /* 0x008ee20000000800 */
[----:B------:R-:W-:Y:S01]  /*f010*/  IADD3 R18, R0, UR60, RZ ;  /* 0x0000003c00127c10 */ /* 0x000fe2000fffe0ff */
[----:B------:R-:W-:Y:S01]  /*f020*/  UIMAD UR5, UR11, UR9, UR5 ;  /* 0x000000090b0572a4 */ /* 0x000fe2000f8e0205 */
[----:B------:R4:W5:Y:S02]  /*f030*/  LD.E.128 R24, desc[UR36][R28.64] ;  /* 0x000000241c187980 */ /* 0x000964000c101d00 */
[----:B------:R-:W-:Y:S01]  /*f040*/  ULDC.64 UR10, c[0x0][0xaf0] ;  /* 0x0002bc00000a7ab9 */ /* 0x000fe20000000a00 */
[----:B------:R-:W-:Y:S01]  /*f050*/  UIADD3 UR7, UR7, UR5, URZ ;  /* 0x0000000507077290 */ /* 0x000fe2000fffe03f */
[----:B------:R-:W5:Y:S01]  /*f060*/  LD.E.128 R100, desc[UR36][R102.64] ;  /* 0x0000002466647980 */ /* 0x000f62000c101d00 */
[----:B------:R-:W-:Y:S01]  /*f070*/  UIMAD UR8, UR12, UR10, URZ ;  /* 0x0000000a0c0872a4 */ /* 0x000fe2000f8e023f */
[----:B0-----:R-:W-:Y:S01]  /*f080*/  IMAD.MOV.U32 R21, RZ, RZ, R18 ;  /* 0x000000ffff157224 */ /* 0x001fe200078e0012 */
[----:B------:R-:W-:Y:S01]  /*f090*/  UIMAD.WIDE.U32 UR6, UR13, UR10, UR6 ;  /* 0x0000000a0d0672a5 */ /* 0x000fe2000f8e0006 */
[----:B------:R4:W5:Y:S01]  /*f0a0*/  LD.E.128 R4, desc[UR36][R104.64] ;  /* 0x0000002468047980 */ /* 0x000962000c101d00 */
[----:B------:R-:W-:-:S03]  /*f0b0*/  UIMAD UR5, UR13, UR11, UR8 ;  /* 0x0000000b0d0572a4 */ /* 0x000fc6000f8e0208 */
[----:B------:R-:W-:Y:S01]  /*f0c0*/  ULDC.64 UR8, c[0x0][0xae0] ;  /* 0x0002b80000087ab9 */ /* 0x000fe20000000a00 */
[----:B------:R-:W-:Y:S01]  /*f0d0*/  UIADD3 UR5, UR7, UR5, URZ ;  /* 0x0000000507057290 */ /* 0x000fe2000fffe03f */
[----:B------:R4:W5:Y:S04]  /*f0e0*/  LD.E.128 R8, desc[UR36][R106.64] ;  /* 0x000000246a087980 */ /* 0x000968000c101d00 */
[----:B------:R4:W5:Y:S01]  /*f0f0*/  LD.E.128 R12, desc[UR36][R108.64] ;  /* 0x000000246c0c7980 */ /* 0x000962000c101d00 */
[----:B---3--:R-:W-:-:S03]  /*f100*/  @P2 IMAD.HI.U32 R0, R18, R17, RZ ;  /* 0x0000001112002227 */ /* 0x008fc600078e00ff */
[----:B------:R4:W5:Y:S02]  /*f110*/  LD.E.128 R40, desc[UR36][R110.64] ;  /* 0x000000246e287980 */ /* 0x000964000c101d00 */
[----:B-1----:R-:W-:Y:S02]  /*f120*/  @P2 SHF.R.U32.HI R21, RZ, R69, R0 ;  /* 0x00000045ff152219 */ /* 0x002fe40000011600 */
[----:B------:R4:W5:Y:S02]  /*f130*/  LD.E.128 R56, desc[UR36][R112.64] ;  /* 0x0000002470387980 */ /* 0x000964000c101d00 */
[--C-:B------:R-:W-:Y:S01]  /*f140*/  SHF.R.S32.HI R0, RZ, 0x1f, R21.reuse ;  /* 0x0000001fff007819 */ /* 0x100fe20000011415 */
[----:B--2---:R-:W-:Y:S01]  /*f150*/  IMAD.MOV R2, RZ, RZ, -R21 ;  /* 0x000000ffff027224 */ /* 0x004fe200078e0a15 */
[----:B------:R4:W5:Y:S01]  /*f160*/  LD.E.128 R44, desc[UR36][R114.64] ;  /* 0x00000024722c7980 */ /* 0x000962000c101d00 */
[----:B------:R-:W-:Y:S02]  /*f170*/  IMAD.U32 R17, RZ, RZ, UR7 ;  /* 0x00000007ff117e24 */ /* 0x000fe4000f8e00ff */
[----:B------:R-:W-:Y:S01]  /*f180*/  IMAD.U32 R16, RZ, RZ, UR6 ;  /* 0x00000006ff107e24 */ /* 0x000fe2000f8e00ff */
[----:B------:R4:W5:Y:S01]  /*f190*/  LD.E.128 R48, desc[UR36][R116.64] ;  /* 0x0000002474307980 */ /* 0x000962000c101d00 */
[----:B------:R-:W-:Y:S01]  /*f1a0*/  IMAD.U32 R17, RZ, RZ, UR5 ;  /* 0x00000005ff117e24 */ /* 0x000fe2000f8e00ff */
[----:B------:R-:W-:Y:S01]  /*f1b0*/  ULDC.64 UR6, c[0x0][0xad8] ;  /* 0x0002b60000067ab9 */ /* 0x000fe20000000a00 */
[----:B------:R-:W-:Y:S01]  /*f1c0*/  IMAD R0, R0, UR8, RZ ;  /* 0x0000000800007c24 */ /* 0x000fe2000f8e02ff */
[----:B------:R4:W5:Y:S01]  /*f1d0*/  LD.E.128 R52, desc[UR36][R118.64] ;  /* 0x0000002476347980 */ /* 0x000962000c101d00 */
[----:B------:R-:W-:-:S02]  /*f1e0*/  IMAD R197, R197, R2, R18 ;  /* 0x00000002c5c57224 */ /* 0x000fc400078e0212 */
[C---:B------:R-:W-:Y:S01]  /*f1f0*/  IMAD R69, R21.reuse, UR9, R0 ;  /* 0x0000000915457c24 */ /* 0x040fe2000f8e0200 */
[----:B------:R4:W5:Y:S01]  /*f200*/  LD.E.128 R64, desc[UR36][R120.64] ;  /* 0x0000002478407980 */ /* 0x000962000c101d00 */
[----:B------:R-:W-:Y:S01]  /*f210*/  IMAD.WIDE.U32 R16, R21, UR8, R16 ;  /* 0x0000000815107c25 */ /* 0x000fe2000f8e0010 */
[----:B------:R-:W-:Y:S02]  /*f220*/  SHF.R.S32.HI R0, RZ, 0x1f, R197 ;  /* 0x0000001fff007819 */ /* 0x000fe400000114c5 */
[----:B------:R4:W5:Y:S04]  /*f230*/  LD.E.128 R60, desc[UR36][R122.64] ;  /* 0x000000247a3c7980 */ /* 0x000968000c101d00 */
[----:B------:R-:W5:Y:S04]  /*f240*/  LD.E.128 R124, desc[UR36][R126.64] ;  /* 0x000000247e7c7980 */ /* 0x000f68000c101d00 */
[----:B------:R-:W5:Y:S01]  /*f250*/  LD.E.128 R28, desc[UR36][R30.64] ;  /* 0x000000241e1c7980 */ /* 0x000f62000c101d00 */
[----:B------:R-:W-:Y:S01]  /*f260*/  @!PT LDS RZ, [RZ] ;  /* 0x00000000fffff984 */ /* 0x000fe20000000800 */
[----:B------:R-:W-:Y:S01]  /*f270*/  @!PT LDS RZ, [RZ] ;  /* 0x00000000fffff984 */ /* 0x000fe20000000800 */
[----:B------:R-:W-:Y:S01]  /*f280*/  @!PT LDS RZ, [RZ] ;  /* 0x00000000fffff984 */ /* 0x000fe20000000800 */
[----:B------:R-:W-:Y:S01]  /*f290*/  @!PT LDS RZ, [RZ] ;  /* 0x00000000fffff984 */ /* 0x000fe20000000800 */
[----:B------:R0:W-:Y:S06]  /*f2a0*/  MEMBAR.ALL.CTA ;  /* 0x0000000000007992 */ /* 0x0001ec0000008000 */
[----:B0-----:R-:W0:Y:S01]  /*f2b0*/  FENCE.VIEW.ASYNC.S ;  /* 0x00000000000073c6 */ /* 0x001e220000000000 */
[----:B------:R-:W-:Y:S01]  /*f2c0*/  IADD3 R17, R17, R69, RZ ;  /* 0x0000004511117210 */ /* 0x000fe20007ffe0ff */
[----:B------:R-:W-:-:S02]  /*f2d0*/  IMAD R2, R0, UR6, RZ ;  /* 0x0000000600027c24 */ /* 0x000fc4000f8e02ff */
[----:B------:R-:W-:Y:S02]  /*f2e0*/  VIADD R22, R208, UR60 ;  /* 0x0000003cd0167c36 */ /* 0x000fe40008000000 */
[C---:B------:R-:W-:Y:S02]  /*f2f0*/  IMAD R21, R197.reuse, UR7, R2 ;  /* 0x00000007c5157c24 */ /* 0x040fe4000f8e0202 */
[----:B------:R-:W-:Y:S01]  /*f300*/  IMAD.WIDE.U32 R16, R197, UR6, R16 ;  /* 0x00000006c5107c25 */ /* 0x000fe2000f8e0010 */
[C---:B------:R-:W-:Y:S01]  /*f310*/  ISETP.GE.AND P2, PT, R22.reuse, R3, PT ;  /* 0x000000031600720c */ /* 0x040fe20003f46270 */
[----:B------:R-:W-:Y:S02]  /*f320*/  ULDC.64 UR6, c[0x0][0xa80] ;  /* 0x0002a00000067ab9 */ /* 0x000fe40000000a00 */
[----:B------:R-:W-:Y:S01]  /*f330*/  VIADD R0, R22, 0x20 ;  /* 0x0000002016007836 */ /* 0x000fe20000000000 */
[----:B------:R-:W-:Y:S01]  /*f340*/  LEA R2, P3, R16, UR6, 0x1 ;  /* 0x0000000610027c11 */ /* 0x000fe2000f8608ff */
[----:B------:R-:W-:-:S02]  /*f350*/  IMAD.IADD R17, R17, 0x1, R21 ;  /* 0x0000000111117824 */ /* 0x000fc400078e0215 */
[----:B------:R-:W-:Y:S01]  /*f360*/  VIADD R196, R196, 0x30820 ;  /* 0x00030820c4c47836 */ /* 0x000fe20000000000 */
[-C--:B------:R-:W-:Y:S01]  /*f370*/  ISETP.GE.AND P1, PT, R0, R3.reuse, PT ;  /* 0x000000030000720c */ /* 0x080fe20003f26270 */
[----:B------:R-:W-:Y:S01]  /*f380*/  VIADD R0, R22, 0x40 ;  /* 0x0000004016007836 */ /* 0x000fe20000000000 */
[----:B------:R-:W-:Y:S02]  /*f390*/  LEA.HI.X R18, R16, UR7, R17, 0x1, P3 ;  /* 0x0000000710127c11 */ /* 0x000fe400098f0c11 */
[----:B------:R-:W-:Y:S01]  /*f3a0*/  PRMT R196, RZ, 0x654, R196 ;  /* 0x00000654ffc47816 */ /* 0x000fe200000000c4 */
[----:B0-----:R4:W0:Y:S01]  /*f3b0*/  SHFL.IDX PT, R70, R2, RZ, 0x181f ;  /* 0x00181fff02467589 */ /* 0x00182200000e0000 */
[----:B------:R-:W-:Y:S01]  /*f3c0*/  ISETP.GE.AND P0, PT, R0, R3, PT ;  /* 0x000000030000720c */ /* 0x000fe20003f06270 */
[----:B------:R-:W-:Y:S01]  /*f3d0*/  BSSY B1, `(.L_x_1073) ;  /* 0x0000015000017945 */ /* 0x000fe20003800000 */
[----:B------:R4:W-:Y:S01]  /*f3e0*/  SYNCS.ARRIVE.TRANS64.RED.A1T0 RZ, [R196+URZ], RZ ;  /* 0x000000ffc4ff79a7 */ /* 0x0009e2000810043f */
[----:B------:R4:W1:Y:S02]  /*f3f0*/  SHFL.IDX PT, R0, R18, RZ, 0x181f ;  /* 0x00181fff12007589 */ /* 0x00086400000e0000 */
        /* <DEDUP_REMOVED lines=18> */
.L_x_1074:
[----:B------:R-:W-:Y:S05]  /*f520*/  BSYNC B1 ;  /* 0x0000000000017941 */ /* 0x000fea0003800000 */
.L_x_1073:
[----:B-1----:R1:W3:Y:S01]  /*f530*/  SHFL.IDX PT, R0, R18, 0x1, 0x181f ;  /* 0x00381f0012007f89 */ /* 0x0022e200000e0000 */
[----:B------:R-:W-:Y:S03]  /*f540*/  BSSY B1, `(.L_x_1075) ;  /* 0x0000014000017945 */ /* 0x000fe60003800000 */
[----:B--2---:R1:W2:Y:S01]  /*f550*/  SHFL.IDX PT, R20, R2, 0x1, 0x181f ;  /* 0x00381f0002147f89 */ /* 0x0042a200000e0000 */
[----:B------:R-:W-:Y:S05]  /*f560*/  @P1 BRA `(.L_x_1076) ;  /* 0x0000000000441947 */ /* 0x000fea0003800000 */
[----:B------:R-:W-:Y:S02]  /*f570*/  ULDC UR5, c[0x0][0xac8] ;  /* 0x0002b20000057ab9 */ /* 0x000fe40000000800 */
[----:B------:R-:W-:Y:S02]  /*f580*/  ISETP.GE.AND P4, PT, R23, UR5, PT ;  /* 0x0000000517007c0c */ /* 0x000fe4000bf86270 */
[----:B------:R-:W-:Y:S02]  /*f590*/  ISETP.GE.AND P3, PT, R203, UR5, PT ;  /* 0x00000005cb007c0c */ /* 0x000fe4000bf66270 */
[----:B------:R-:W-:Y:S02]  /*f5a0*/  ISETP.GE.AND P2, PT, R202, UR5, PT ;  /* 0x00000005ca007c0c */ /* 0x000fe4000bf46270 */
[----:B------:R-:W-:-:S07]  /*f5b0*/  ISETP.GE.AND P1, PT, R204, UR5, PT ;  /* 0x00000005cc007c0c */ /* 0x000fce000bf26270 */
[-C--:B--2--5:R-:W-:Y:S02]  /*f5c0*/  @!P4 LEA R4, P6, R23, R20.reuse, 0x1 ;  /* 0x000000141704c211 */ /* 0x0a4fe400078c08ff */
[----:B------:R-:W-:Y:S02]  /*f5d0*/  @!P3 LEA R6, P5, R203, R20, 0x1 ;  /* 0x00000014cb06b211 */ /* 0x000fe400078a08ff */
[----:B---3--:R-:W-:Y:S02]  /*f5e0*/  @!P4 LEA.HI.X R5, R23, R0, R218, 0x1, P6 ;  /* 0x000000001705c211 */ /* 0x008fe400030f0cda */
        /* <DEDUP_REMOVED lines=9> */
.L_x_1076:
[----:B------:R-:W-:Y:S05]  /*f680*/  BSYNC B1 ;  /* 0x0000000000017941 */ /* 0x000fea0003800000 */
.L_x_1075:
[----:B---3--:R3:W0:Y:S01]  /*f690*/  SHFL.IDX PT, R0, R18, 0x2, 0x181f ;  /* 0x00581f0012007f89 */ /* 0x00862200000e0000 */
[----:B------:R-:W-:Y:S03]  /*f6a0*/  BSSY B1, `(.L_x_1077) ;  /* 0x0000014000017945 */ /* 0x000fe60003800000 */
[----:B--2--5:R3:W2:Y:S01]  /*f6b0*/  SHFL.IDX PT, R10, R2, 0x2, 0x181f ;  /* 0x00581f00020a7f89 */ /* 0x0246a200000e0000 */
[----:B------:R-:W-:Y:S05]  /*f6c0*/  @P0 BRA `(.L_x_1078) ;  /* 0x0000000000440947 */ /* 0x000fea0003800000 */
[----:B------:R-:W-:Y:S02]  /*f6d0*/  ULDC UR5, c[0x0][0xac8] ;  /* 0x0002b20000057ab9 */ /* 0x000fe40000000800 */
[----:B------:R-:W-:Y:S02]  /*f6e0*/  ISETP.GE.AND P3, PT, R23, UR5, PT ;  /* 0x0000000517007c0c */ /* 0x000fe4000bf66270 */
[----:B------:R-:W-:Y:S02]  /*f6f0*/  ISETP.GE.AND P2, PT, R203, UR5, PT ;  /* 0x00000005cb007c0c */ /* 0x000fe4000bf46270 */
[----:B------:R-:W-:Y:S02]  /*f700*/  ISETP.GE.AND P1, PT, R202, UR5, PT ;  /* 0x00000005ca007c0c */ /* 0x000fe4000bf26270 */
[----:B------:R-:W-:-:S07]  /*f710*/  ISETP.GE.AND P0, PT, R204, UR5, PT ;  /* 0x00000005cc007c0c */ /* 0x000fce000bf06270 */
[-C--:B--2---:R-:W-:Y:S02]  /*f720*/  @!P3 LEA R4, P6, R23, R10.reuse, 0x1 ;  /* 0x0000000a1704b211 */ /* 0x084fe400078c08ff */
        /* <DEDUP_REMOVED lines=11> */
.L_x_1078:
[----:B------:R-:W-:Y:S05]  /*f7e0*/  BSYNC B1 ;  /* 0x0000000000017941 */ /* 0x000fea0003800000 */
.L_x_1077:
[----:B0-----:R-:W-:Y:S01]  /*f7f0*/  VIADD R0, R22, 0x60 ;  /* 0x0000006016007836 */ /* 0x001fe20000000000 */
[----:B-1-34-:R-:W0:Y:S04]  /*f800*/  SHFL.IDX PT, R18, R18, 0x3, 0x181f ;  /* 0x00781f0012127f89 */ /* 0x01ae2800000e0000 */
[----:B------:R-:W-:Y:S01]  /*f810*/  ISETP.GE.AND P0, PT, R0, R3, PT ;  /* 0x000000030000720c */ /* 0x000fe20003f06270 */
[----:B------:R1:W3:-:S12]  /*f820*/  SHFL.IDX PT, R8, R2, 0x3, 0x181f ;  /* 0x00781f0002087f89 */ /* 0x0002d800000e0000 */
[----:B-1----:R-:W-:Y:S05]  /*f830*/  @P0 BRA `(.L_x_1079) ;  /* 0x0000000c00380947 */ /* 0x002fea0003800000 */
[----:B------:R-:W-:Y:S02]  /*f840*/  ULDC UR5, c[0x0][0xac8] ;  /* 0x0002b20000057ab9 */ /* 0x000fe40000000800 */
[----:B------:R-:W-:Y:S02]  /*f850*/  ISETP.GE.AND P3, PT, R23, UR5, PT ;  /* 0x0000000517007c0c */ /* 0x000fe4000bf66270 */
[----:B------:R-:W-:Y:S02]  /*f860*/  ISETP.GE.AND P4, PT, R203, UR5, PT ;  /* 0x00000005cb007c0c */ /* 0x000fe4000bf86270 */
[----:B------:R-:W-:-:S09]  /*f870*/  ISETP.GE.AND P5, PT, R202, UR5, PT ;  /* 0x00000005ca007c0c */ /* 0x000fd2000bfa6270 */
[-C--:B---3--:R-:W-:Y:S02]  /*f880*/  @!P3 LEA R2, P0, R23, R8.reuse, 0x1 ;  /* 0x000000081702b211 */ /* 0x088fe400078008ff */
        /* <DEDUP_REMOVED lines=10> */
[----:B-1----:R-:W-:-:S04]  /*f930*/  LEA R2, P0, R204, R8, 0x1 ;  /* 0x00000008cc027211 */ /* 0x002fc800078008ff */
[----:B------:R-:W-:-:S05]  /*f940*/  LEA.HI.X R3, R204, R18, R215, 0x1, P0 ;  /* 0x00000012cc037211 */ /* 0x000fca00000f0cd7 */
[----:B------:R4:W-:Y:S01]  /*f950*/  ST.E.128 desc[UR36][R2.64], R28 ;  /* 0x0000001c02007985 */ /* 0x0009e2000c101d24 */
[----:B------:R-:W-:Y:S05]  /*f960*/  BRA `(.L_x_1079) ;  /* 0x0000000800ec7947 */ /* 0x000fea0003800000 */
.L_x_1072:
[----:B------:R-:W0:Y:S01]  /*f970*/  LDC R8, c[0x0][0xbe8] ;  /* 0x0002fa00ff087b82 */ /* 0x000e220000000800 */
[----:B------:R-:W-:Y:S01]  /*f980*/  R2UR UR6, R206 ;  /* 0x00000000ce0672ca */ /* 0x000fe200000e0000 */
[----:B------:R-:W-:Y:S01]  /*f990*/  BSSY B1, `(.L_x_1080) ;  /* 0x0000034000017945 */ /* 0x000fe20003800000 */
[----:B------:R-:W-:Y:S01]  /*f9a0*/  R2UR UR5, R207 ;  /* 0x00000000cf0572ca */ /* 0x000fe200000e0000 */
[----:B------:R-:W-:Y:S01]  /*f9b0*/  IMAD R6, R205, 0x20, R208 ;  /* 0x00000020cd067824 */ /* 0x000fe200078e02d0 */
[----:B------:R-:W-:-:S09]  /*f9c0*/  ISETP.GE.AND P0, PT, R219, 0x80, PT ;  /* 0x00000080db00780c */ /* 0x000fd20003f06270 */
[----:B------:R-:W-:Y:S02]  /*f9d0*/  USHF.R.S32.HI UR8, URZ, 0x1f, UR6 ;  /* 0x0000001f3f087899 */ /* 0x000fe40008011406 */
[----:B------:R-:W-:Y:S01]  /*f9e0*/  USHF.R.S32.HI UR9, URZ, 0x1f, UR5 ;  /* 0x0000001f3f097899 */ /* 0x000fe20008011405 */
[----:B0-----:R-:W-:-:S13]  /*f9f0*/  ISETP.NE.AND P1, PT, R8, 0x1, PT ;  /* 0x000000010800780c */ /* 0x001fda0003f25270 */
[----:B------:R-:W0:Y:S08]  /*fa00*/  @P1 LDC R9, c[0x0][0xbec] ;  /* 0x0002fb00ff091b82 */ /* 0x000e300000000800 */
[----:B------:R-:W1:Y:S01]  /*fa10*/  @P1 LDC R11, c[0x0][0xbf0] ;  /* 0x0002fc00ff0b1b82 */ /* 0x000e620000000800 */
[----:B------:R-:W-:Y:S05]  /*fa20*/  @P0 BRA `(.L_x_1081) ;  /* 0x0000000000a80947 */ /* 0x000fea0003800000 */
[----:B------:R-:W2:Y:S01]  /*fa30*/  S2R R4, SR_TID.X ;  /* 0x0000000000047919 */ /* 0x000ea20000002100 */
[----:B------:R-:W3:Y:S01]  /*fa40*/  LDC R3, c[0x0][0xbe8] ;  /* 0x0002fa00ff037b82 */ /* 0x000ee20000000800 */
[----:B------:R-:W-:Y:S01]  /*fa50*/  MOV R7, UR60 ;  /* 0x0000003c00077c02 */ /* 0x000fe20008000f00 */
[----:B------:R-:W-:Y:S02]  /*fa60*/  ULDC UR5, c[0x0][0xa88] ;  /* 0x0002a20000057ab9 */ /* 0x000fe40000000800 */
[----:B---3--:R-:W-:Y:S01]  /*fa70*/  IMAD R5, R3, UR5, RZ ;  /* 0x0000000503057c24 */ /* 0x008fe2000f8e02ff */
[----:B--2---:R-:W-:-:S04]  /*fa80*/  IADD3 R4, R7, -0x80, R4 ;  /* 0xffffff8007047810 */ /* 0x004fc80007ffe004 */
[----:B------:R-:W-:-:S13]  /*fa90*/  ISETP.GE.AND P0, PT, R4, R5, PT ;  /* 0x000000050400720c */ /* 0x000fda0003f06270 */
[----:B------:R-:W-:Y:S05]  /*faa0*/  @P0 BRA `(.L_x_1081) ;  /* 0x0000000000880947 */ /* 0x000fea0003800000 */
[----:B------:R-:W-:Y:S01]  /*fab0*/  ISETP.NE.AND P0, PT, R3, 0x1, PT ;  /* 0x000000010300780c */ /* 0x000fe20003f05270 */
[----:B------:R-:W-:Y:S01]  /*fac0*/  ULDC.64 UR10, c[0x0][0xb90] ;  /* 0x0002e400000a7ab9 */ /* 0x000fe20000000a00 */
[----:B------:R-:W-:Y:S01]  /*fad0*/  R2UR UR13, R206 ;  /* 0x00000000ce0d72ca */ /* 0x000fe200000e0000 */
[----:B------:R-:W-:Y:S01]  /*fae0*/  UIMAD UR5, UR8, UR10, URZ ;  /* 0x0000000a080572a4 */ /* 0x000fe2000f8e023f */
[----:B------:R-:W-:Y:S01]  /*faf0*/  R2UR UR12, R207 ;  /* 0x00000000cf0c72ca */ /* 0x000fe200000e0000 */
[----:B------:R-:W-:-:S08]  /*fb00*/  IMAD.MOV.U32 R2, RZ, RZ, R4 ;  /* 0x000000ffff027224 */ /* 0x000fd000078e0004 */
[----:B------:R-:W2:Y:S02]  /*fb10*/  @P0 LDC R5, c[0x0][0xbec] ;  /* 0x0002fb00ff050b82 */ /* 0x000ea40000000800 */
[----:B------:R-:W-:Y:S02]  /*fb20*/  UIMAD.WIDE.U32 UR6, UR13, UR10, URZ ;  /* 0x0000000a0d0672a5 */ /* 0x000fe4000f8e003f */
[----:B------:R-:W-:-:S03]  /*fb30*/  UIMAD UR5, UR13, UR11, UR5 ;  /* 0x0000000b0d0572a4 */ /* 0x000fc6000f8e0205 */
[----:B------:R-:W-:Y:S01]  /*fb40*/  ULDC.64 UR10, c[0x0][0xb98] ;  /* 0x0002e600000a7ab9 */ /* 0x000fe20000000a00 */
[----:B------:R-:W3:Y:S01]  /*fb50*/  @P0 LDC R7, c[0x0][0xbf0] ;  /* 0x0002fc00ff070b82 */ /* 0x000ee20000000800 */
[----:B------:R-:W-:Y:S02]  /*fb60*/  UIADD3 UR7, UR7, UR5, URZ ;  /* 0x0000000507077290 */ /* 0x000fe4000fffe03f */
[----:B------:R-:W-:Y:S02]  /*fb70*/  UIMAD UR5, UR9, UR10, URZ ;  /* 0x0000000a090572a4 */ /* 0x000fe4000f8e023f */
[----:B------:R-:W-:Y:S02]  /*fb80*/  UIMAD.WIDE.U32 UR6, UR12, UR10, UR6 ;  /* 0x0000000a0c0672a5 */ /* 0x000fe4000f8e0006 */
[----:B------:R-:W-:-:S03]  /*fb90*/  UIMAD UR5, UR12, UR11, UR5 ;  /* 0x0000000b0c0572a4 */ /* 0x000fc6000f8e0205 */
[----:B------:R-:W-:Y:S01]  /*fba0*/  ULDC.64 UR10, c[0x0][0xb88] ;  /* 0x0002e200000a7ab9 */ /* 0x000fe20000000a00 */
[----:B--2---:R-:W-:-:S05]  /*fbb0*/  @P0 IMAD.HI.U32 R0, R4, R5, RZ ;  /* 0x0000000504000227 */ /* 0x004fca00078e00ff */
[----:B---3--:R-:W-:-:S05]  /*fbc0*/  @P0 SHF.R.U32.HI R2, RZ, R7, R0 ;  /* 0x00000007ff020219 */ /* 0x008fca0000011600 */
[----:B------:R-:W-:-:S04]  /*fbd0*/  IMAD.MOV R5, RZ, RZ, -R2 ;  /* 0x000000ffff057224 */ /* 0x000fc800078e0a02 */
[----:B------:R-:W-:Y:S01]  /*fbe0*/  IMAD R5, R3, R5, R4 ;  /* 0x0000000503057224 */ /* 0x000fe200078e0204 */
[----:B------:R-:W-:Y:S01]  /*fbf0*/  SHF.R.S32.HI R3, RZ, 0x1f, R2 ;  /* 0x0000001fff037819 */ /* 0x000fe20000011402 */
[----:B------:R-:W-:Y:S01]  /*fc00*/  IMAD.U32 R4, RZ, RZ, UR5 ;  /* 0x00000005ff047e24 */ /* 0x000fe2000f8e00ff */
[----:B------:R-:W-:Y:S02]  /*fc10*/  IADD3 R2, P0, R2, UR6, RZ ;  /* 0x0000000602027c10 */ /* 0x000fe4000ff1e0ff */
[----:B------:R-:W-:Y:S02]  /*fc20*/  SHF.R.S32.HI R0, RZ, 0x1f, R5 ;  /* 0x0000001fff007819 */ /* 0x000fe40000011405 */
[----:B------:R-:W-:Y:S01]  /*fc30*/  IADD3.X R3, R3, UR7, R4, P0, !PT ;  /* 0x0000000703037c10 */ /* 0x000fe200087fe404 */
[----:B------:R-:W-:Y:S02]  /*fc40*/  ULDC.64 UR6, c[0x0][0xb50] ;  /* 0x0002d40000067ab9 */ /* 0x000fe40000000a00 */
[----:B------:R-:W-:-:S02]  /*fc50*/  IMAD R0, R0, UR10, RZ ;  /* 0x0000000a00007c24 */ /* 0x000fc4000f8e02ff */
[----:B------:R-:W-:-:S04]  /*fc60*/  IMAD.WIDE.U32 R2, R5, UR10, R2 ;  /* 0x0000000a05027c25 */ /* 0x000fc8000f8e0002 */
[----:B------:R-:W-:Y:S01]  /*fc70*/  IMAD R7, R5, UR11, R0 ;  /* 0x0000000b05077c24 */ /* 0x000fe2000f8e0200 */
[----:B------:R-:W-:-:S03]  /*fc80*/  LEA R4, P0, R2, UR6, 0x2 ;  /* 0x0000000602047c11 */ /* 0x000fc6000f8010ff */
[----:B------:R-:W-:-:S05]  /*fc90*/  IMAD.IADD R3, R3, 0x1, R7 ;  /* 0x0000000103037824 */ /* 0x000fca00078e0207 */
[----:B------:R-:W-:Y:S01]  /*fca0*/  LEA.HI.X R5, R2, UR7, R3, 0x2, P0 ;  /* 0x0000000702057c11 */ /* 0x000fe200080f1403 */
[----:B------:R-:W-:-:S05]  /*fcb0*/  IMAD.MOV.U32 R3, RZ, RZ, -0x800000 ;  /* 0xff800000ff037424 */ /* 0x000fca00078e00ff */
[----:B------:R2:W-:Y:S02]  /*fcc0*/  STG.E desc[UR36][R4.64], R3 ;  /* 0x0000000304007986 */ /* 0x0005e4000c101924 */
.L_x_1081:
[----:B------:R-:W-:Y:S05]  /*fcd0*/  BSYNC B1 ;  /* 0x0000000000017941 */ /* 0x000fea0003800000 */
.L_x_1080:
[----:B------:R-:W-:Y:S01]  /*fce0*/  R2UR UR13, R206 ;  /* 0x00000000ce0d72ca */ /* 0x000fe200000e0000 */
[----:B------:R-:W-:Y:S01]  /*fcf0*/  ULDC.64 UR10, c[0x0][0xae8] ;  /* 0x0002ba00000a7ab9 */ /* 0x000fe20000000a00 */
[----:B------:R-:W-:Y:S01]  /*fd00*/  R2UR UR12, R207 ;  /* 0x00000000cf0c72ca */ /* 0x000fe200000e0000 */
[----:B------:R-:W-:Y:S01]  /*fd10*/  UIMAD UR5, UR8, UR10, URZ ;  /* 0x0000000a080572a4 */ /* 0x000fe2000f8e023f */
[----:B------:R-:W-:Y:S01]  /*fd20*/  VIADD R6, R6, UR60 ;  /* 0x0000003c06067c36 */ /* 0x000fe20008000000 */
[----:B------:R-:W-:Y:S03]  /*fd30*/  BSSY B1, `(.L_x_1082) ;  /* 0x000003c000017945 */ /* 0x000fe60003800000 */
[----:B0-----:R-:W-:Y:S01]  /*fd40*/  @P1 IMAD.HI.U32 R0, R6, R9, RZ ;  /* 0x0000000906001227 */ /* 0x001fe200078e00ff */
[----:B--2---:R-:W-:-:S04]  /*fd50*/  MOV R5, R6 ;  /* 0x0000000600057202 */ /* 0x004fc80000000f00 */
[----:B------:R-:W-:Y:S01]  /*fd60*/  UIMAD.WIDE.U32 UR6, UR13, UR10, URZ ;  /* 0x0000000a0d0672a5 */ /* 0x000fe2000f8e003f */
[----:B-1----:R-:W-:Y:S01]  /*fd70*/  @P1 SHF.R.U32.HI R5, RZ, R11, R0 ;  /* 0x0000000bff051219 */ /* 0x002fe20000011600 */
[----:B------:R-:W-:-:S03]  /*fd80*/  UIMAD UR5, UR13, UR11, UR5 ;  /* 0x0000000b0d0572a4 */ /* 0x000fc6000f8e0205 */
[----:B------:R-:W-:Y:S01]  /*fd90*/  ULDC.64 UR10, c[0x0][0xaf0] ;  /* 0x0002bc00000a7ab9 */ /* 0x000fe20000000a00 */
[----:B------:R-:W-:Y:S01]  /*fda0*/  UIADD3 UR7, UR7, UR5, URZ ;  /* 0x0000000507077290 */ /* 0x000fe2000fffe03f */
[--C-:B------:R-:W-:Y:S01]  /*fdb0*/  SHF.R.S32.HI R0, RZ, 0x1f, R5.reuse ;  /* 0x0000001fff007819 */ /* 0x100fe20000011405 */
[----:B------:R-:W-:Y:S01]  /*fdc0*/  UIMAD UR5, UR9, UR10, URZ ;  /* 0x0000000a090572a4 */ /* 0x000fe2000f8e023f */
[----:B------:R-:W-:Y:S01]  /*fdd0*/  IMAD.MOV R7, RZ, RZ, -R5 ;  /* 0x000000ffff077224 */ /* 0x000fe200078e0a05 */
[----:B------:R-:W-:Y:S02]  /*fde0*/  UIMAD.WIDE.U32 UR6, UR12, UR10, UR6 ;  /* 0x0000000a0c0672a5 */ /* 0x000fe4000f8e0006 */
[----:B------:R-:W-:Y:S01]  /*fdf0*/  UIMAD UR5, UR12, UR11, UR5 ;  /* 0x0000000b0c0572a4 */ /* 0x000fe2000f8e0205 */
[----:B------:R-:W-:Y:S01]  /*fe00*/  IMAD R7, R8, R7, R6 ;  /* 0x0000000708077224 */ /* 0x000fe200078e0206 */
[----:B------:R-:W-:Y:S01]  /*fe10*/  ULDC.64 UR8, c[0x0][0xae0] ;  /* 0x0002b80000087ab9 */ /* 0x000fe20000000a00 */
[----:B------:R-:W-:Y:S01]  /*fe20*/  VIADD R6, R208, UR60 ;  /* 0x0000003cd0067c36 */ /* 0x000fe20008000000 */
[----:B------:R-:W-:Y:S01]  /*fe30*/  UIADD3 UR5, UR7, UR5, URZ ;  /* 0x0000000507057290 */ /* 0x000fe2000fffe03f */
[----:B------:R-:W-:-:S02]  /*fe40*/  IMAD R0, R0, UR8, RZ ;  /* 0x0000000800007c24 */ /* 0x000fc4000f8e02ff */
[----:B------:R-:W-:Y:S02]  /*fe50*/  IMAD.U32 R3, RZ, RZ, UR7 ;  /* 0x00000007ff037e24 */ /* 0x000fe4000f8e00ff */
[----:B------:R-:W-:Y:S01]  /*fe60*/  IMAD.U32 R2, RZ, RZ, UR6 ;  /* 0x00000006ff027e24 */ /* 0x000fe2000f8e00ff */
[----:B------:R-:W-:Y:S01]  /*fe70*/  ULDC.64 UR6, c[0x0][0xad8] ;  /* 0x0002b60000067ab9 */ /* 0x000fe20000000a00 */
[----:B------:R-:W-:Y:S01]  /*fe80*/  IMAD.U32 R3, RZ, RZ, UR5 ;  /* 0x00000005ff037e24 */ /* 0x000fe2000f8e00ff */
[----:B------:R-:W-:Y:S01]  /*fe90*/  ULDC UR5, c[0x0][0xa88] ;  /* 0x0002a20000057ab9 */ /* 0x000fe20000000800 */
[C---:B------:R-:W-:Y:S01]  /*fea0*/  IMAD R9, R5.reuse, UR9, R0 ;  /* 0x0000000905097c24 */ /* 0x040fe2000f8e0200 */
[----:B------:R-:W-:Y:S01]  /*feb0*/  SHF.R.S32.HI R0, RZ, 0x1f, R7 ;  /* 0x0000001fff007819 */ /* 0x000fe20000011407 */
[----:B------:R-:W-:-:S04]  /*fec0*/  IMAD.WIDE.U32 R2, R5, UR8, R2 ;  /* 0x0000000805027c25 */ /* 0x000fc8000f8e0002 */
[----:B------:R-:W-:Y:S02]  /*fed0*/  IMAD.IADD R3, R3, 0x1, R9 ;  /* 0x0000000103037824 */ /* 0x000fe400078e0209 */
[----:B------:R-:W-:Y:S01]  /*fee0*/  IMAD R4, R0, UR6, RZ ;  /* 0x0000000600047c24 */ /* 0x000fe2000f8e02ff */
[----:B------:R-:W-:Y:S01]  /*fef0*/  IADD3 R0, R6, 0x20, RZ ;  /* 0x0000002006007810 */ /* 0x000fe20007ffe0ff */
[----:B------:R-:W-:Y:S02]  /*ff00*/  IMAD R9, R8, UR5, RZ ;  /* 0x0000000508097c24 */ /* 0x000fe4000f8e02ff */
[C---:B------:R-:W-:Y:S02]  /*ff10*/  IMAD R5, R7.reuse, UR7, R4 ;  /* 0x0000000707057c24 */ /* 0x040fe4000f8e0204 */
[----:B------:R-:W-:Y:S01]  /*ff20*/  IMAD.WIDE.U32 R2, R7, UR6, R2 ;  /* 0x0000000607027c25 */ /* 0x000fe2000f8e0002 */
[-C--:B------:R-:W-:Y:S01]  /*ff30*/  ISETP.GE.AND P2, PT, R6, R9.reuse, PT ;  /* 0x000000090600720c */ /* 0x080fe20003f46270 */
[----:B------:R-:W-:Y:S01]  /*ff40*/  ULDC.64 UR6, c[0x0][0xa80] ;  /* 0x0002a00000067ab9 */ /* 0x000fe20000000a00 */
[----:B------:R-:W-:Y:S01]  /*ff50*/  ISETP.GE.AND P1, PT, R0, R9, PT ;  /* 0x000000090000720c */ /* 0x000fe20003f26270 */
[----:B------:R-:W-:Y:S01]  /*ff60*/  IMAD.IADD R3, R3, 0x1, R5 ;  /* 0x0000000103037824 */ /* 0x000fe200078e0205 */
[----:B------:R-:W-:Y:S01]  /*ff70*/  LEA R4, P3, R2, UR6, 0x1 ;  /* 0x0000000602047c11 */ /* 0x000fe2000f8608ff */
[----:B------:R-:W-:-:S03]  /*ff80*/  VIADD R0, R6, 0x40 ;  /* 0x0000004006007836 */ /* 0x000fc60000000000 */
[----:B------:R-:W-:Y:S02]  /*ff90*/  LEA.HI.X R5, R2, UR7, R3, 0x1, P3 ;  /* 0x0000000702057c11 */ /* 0x000fe400098f0c03 */
[----:B------:R-:W-:Y:S01]  /*ffa0*/  ISETP.GE.AND P0, PT, R0, R9, PT ;  /* 0x000000090000720c */ /* 0x000fe20003f06270 */
[----:B------:R0:W1:Y:S04]  /*ffb0*/  SHFL.IDX PT, R2, R4, RZ, 0x181f ;  /* 0x00181fff04027589 */ /* 0x00006800000e0000 */
[----:B------:R0:W2:Y:S01]  /*ffc0*/  SHFL.IDX PT, R0, R5, RZ, 0x181f ;  /* 0x00181fff05007589 */ /* 0x0000a200000e0000 */
[----:B------:R-:W-:Y:S07]  /*ffd0*/  @P2 BRA `(.L_x_1083) ;  /* 0x0000000000442947 */ /* 0x000fee0003800000 */
        /* <DEDUP_REMOVED lines=17> */
.L_x_1083:
[----:B------:R-:W-:Y:S05]  /*100f0*/  BSYNC B1 ;  /* 0x0000000000017941 */ /* 0x000fea0003800000 */
.L_x_1082:
        /* <DEDUP_REMOVED lines=21> */
.L_x_1085:
[----:B------:R-:W-:Y:S05]  /*10250*/  BSYNC B1 ;  /* 0x0000000000017941 */ /* 0x000fea0003800000 */
.L_x_1084:
        /* <DEDUP_REMOVED lines=21> */
.L_x_1087:
[----:B------:R-:W-:Y:S05]  /*103b0*/  BSYNC B1 ;  /* 0x0000000000017941 */ /* 0x000fea0003800000 */
.L_x_1086:
[----:B0-----:R-:W-:Y:S01]  /*103c0*/  VIADD R0, R6, 0x60 ;  /* 0x0000006006007836 */ /* 0x001fe20000000000 */
[----:B--2-4-:R-:W0:Y:S04]  /*103d0*/  SHFL.IDX PT, R5, R5, 0x3, 0x181f ;  /* 0x00781f0005057f89 */ /* 0x014e2800000e0000 */
[----:B------:R-:W-:Y:S01]  /*103e0*/  ISETP.GE.AND P0, PT, R0, R9, PT ;  /* 0x000000090000720c */ /* 0x000fe20003f06270 */
[----:B-1-3--:R1:W2:-:S12]  /*103f0*/  SHFL.IDX PT, R2, R4, 0x3, 0x181f ;  /* 0x00781f0004027f89 */ /* 0x00a29800000e0000 */
[----:B-1----:R-:W-:Y:S05]  /*10400*/  @P0 BRA `(.L_x_1079) ;  /* 0x0000000000440947 */ /* 0x002fea0003800000 */
[----:B------:R-:W-:Y:S02]  /*10410*/  ULDC UR5, c[0x0][0xac8] ;  /* 0x0002b20000057ab9 */ /* 0x000fe40000000800 */
        /* <DEDUP_REMOVED lines=16> */
.L_x_1079:
[----:B------:R-:W-:Y:S05]  /*10520*/  BSYNC B0 ;  /* 0x0000000000007941 */ /* 0x000fea0003800000 */
.L_x_1071:
[----:B------:R-:W-:Y:S02]  /*10530*/  ULDC UR5, c[0x0][0xc38] ;  /* 0x00030e0000057ab9 */ /* 0x000fe40000000800 */
[----:B------:R-:W-:-:S06]  /*10540*/  UISETP.GE.AND UP0, UPT, UR4, UR5, UPT ;  /* 0x000000050400728c */ /* 0x000fcc000bf06270 */
[----:B------:R-:W-:-:S13]  /*10550*/  PLOP3.LUT P0, PT, PT, PT, UP0, 0x80, 0x0 ;  /* 0x000000000000781c */ /* 0x000fda0003f0f008 */
[----:B------:R-:W-:Y:S05]  /*10560*/  @!P0 BRA `(.L_x_1088) ;  /* 0xffffff0400f08947 */ /* 0x000fea000383ffff */
[----:B------:R-:W-:Y:S05]  /*10570*/  EXIT ;  /* 0x000000000000794d */ /* 0x000fea0003800000 */
.L_x_982:
[----:B------:R-:W-:-:S08]  /*10580*/  NOP ;  /* 0x0000000000007918 */ /* 0x000fd00000000000 */
[----:B0-----:R-:W0:-:S00]  /*10590*/  USETMAXREG.DEALLOC.CTAPOOL 0x28 ;  /* 0x00000028000079c8 */ /* 0x001e0000080e0500 */
[----:B0-----:R-:W-:-:S06]  /*105a0*/  LOP3.LUT R0, R0, 0x3, RZ, 0xc0, !PT ;  /* 0x0000000300007812 */ /* 0x001fcc00078ec0ff */
[----:B------:R-:W0:Y:S01]  /*105b0*/  S2UR UR10, SR_CTAID.X ;  /* 0x00000000000a79c3 */ /* 0x000e220000002500 */
[----:B------:R-:W-:Y:S01]  /*105c0*/  LOP3.LUT R16, R16, 0xffff7fff, RZ, 0xc0, !PT ;  /* 0xffff7fff10107812 */ /* 0x000fe200078ec0ff */
[----:B------:R-:W-:Y:S01]  /*105d0*/  STL [R1], RZ ;  /* 0x000000ff01007387 */ /* 0x000fe20000100800 */
[----:B------:R-:W-:Y:S02]  /*105e0*/  IMAD.MOV.U32 R23, RZ, RZ, RZ ;  /* 0x000000ffff177224 */ /* 0x000fe400078e00ff */
[----:B------:R-:W-:Y:S01]  /*105f0*/  IMAD.MOV.U32 R25, RZ, RZ, 0x1 ;  /* 0x00000001ff197424 */ /* 0x000fe200078e00ff */
[----:B------:R1:W2:Y:S02]  /*10600*/  SHFL.IDX PT, R2, R0, RZ, 0x1f ;  /* 0x00001fff00027589 */ /* 0x0002a400000e0000 */
[----:B-1----:R-:W0:Y:S01]  /*10610*/  LDC R0, c[0x0][0xc38] ;  /* 0x00030e00ff007b82 */ /* 0x002e220000000800 */
[----:B--2---:R-:W-:-:S13]  /*10620*/  ISETP.NE.AND P0, PT, R2, RZ, PT ;  /* 0x000000ff0200720c */ /* 0x004fda0003f05270 */
[----:B------:R-:W-:Y:S01]  /*10630*/  @P0 LOP3.LUT R16, R16, 0x8000, RZ, 0xfc, !PT ;  /* 0x0000800010100812 */ /* 0x000fe200078efcff */
[----:B------:R-:W-:Y:S06]  /*10640*/  @P0 BAR.ARV 0x4, 0x180 ;  /* 0x0106000000000b1d */ /* 0x000fec0000002000 */
[----:B0-----:R-:W-:-:S13]  /*10650*/  ISETP.LE.AND P0, PT, R0, UR10, PT ;  /* 0x0000000a00007c0c */ /* 0x001fda000bf03270 */
[----:B------:R-:W-:Y:S05]  /*10660*/  @P0 BRA `(.L_x_1089) ;  /* 0x0000003c00e40947 */ /* 0x000fea0003800000 */
[----:B------:R-:W2:Y:S01]  /*10670*/  LDL R3, [R1+0x4] ;  /* 0x0000040001037983 */ /* 0x000ea20000100800 */
[C---:B------:R-:W-:Y:S01]  /*10680*/  IMAD.SHL.U32 R30, R5.reuse, 0x8, RZ ;  /* 0x00000008051e7824 */ /* 0x040fe200078e00ff */
[----:B------:R-:W-:Y:S01]  /*10690*/  ULDC.64 UR6, c[0x0][0x2f0] ;  /* 0x0000bc0000067ab9 */ /* 0x000fe20000000a00 */
[----:B------:R-:W-:Y:S01]  /*106a0*/  ULDC UR9, c[0x0][0x2b8] ;  /* 0x0000ae0000097ab9 */ /* 0x000fe20000000800 */
[----:B------:R-:W-:Y:S01]  /*106b0*/  LOP3.LUT R16, R16, 0xfffffff7, RZ, 0xc0, !PT ;  /* 0xfffffff710107812 */ /* 0x000fe200078ec0ff */
[----:B------:R-:W0:Y:S01]  /*106c0*/  S2UR UR8, SR_CgaCtaId ;  /* 0x00000000000879c3 */ /* 0x000e220000008800 */
[C---:B------:R-:W-:Y:S01]  /*106d0*/  LOP3.LUT R0, R30.reuse, 0x1f8, RZ, 0xc0, !PT ;  /* 0x000001f81e007812 */ /* 0x040fe200078ec0ff */
[----:B------:R-:W-:Y:S01]  /*106e0*/  ULDC.64 UR4, c[0x0][0x418] ;  /* 0x0001060000047ab9 */ /* 0x000fe20000000a00 */
[----:B------:R-:W-:Y:S01]  /*106f0*/  LOP3.LUT R37, R30, 0x38, RZ, 0xc0, !PT ;  /* 0x000000381e257812 */ /* 0x000fe200078ec0ff */
[----:B------:R-:W-:Y:S01]  /*10700*/  UISETP.NE.U32.AND UP0, UPT, UR4, URZ, UPT ;  /* 0x0000003f0400728c */ /* 0x000fe2000bf05070 */
[----:B------:R-:W-:Y:S01]  /*10710*/  LOP3.LUT R2, R5, 0x7f, RZ, 0xc0, !PT ;  /* 0x0000007f05027812 */ /* 0x000fe200078ec0ff */
[----:B------:R1:W-:Y:S01]  /*10720*/  STL [R1], RZ ;  /* 0x000000ff01007387 */ /* 0x0003e20000100800 */
[----:B------:R-:W-:Y:S01]  /*10730*/  ULDC UR4, c[0x0][0x424] ;  /* 0x0001090000047ab9 */ /* 0x000fe20000000800 */
[----:B------:R-:W-:Y:S01]  /*10740*/  UISETP.NE.AND.EX UP0, UPT, UR5, URZ, UPT, UP0 ;  /* 0x0000003f0500728c */ /* 0x000fe2000bf05300 */
[----:B------:R-:W-:Y:S01]  /*10750*/  SHF.R.U32.HI R36, RZ, 0x3, R2 ;  /* 0x00000003ff247819 */ /* 0x000fe20000011602 */
[----:B------:R-:W-:Y:S01]  /*10760*/  ULDC UR40, c[0x0][0x288] ;  /* 0x0000a20000287ab9 */ /* 0x000fe20000000800 */
[----:B------:R-:W-:Y:S01]  /*10770*/  UMOV UR5, 0x400 ;  /* 0x0000040000057882 */ /* 0x000fe20000000000 */
[----:B------:R-:W-:Y:S01]  /*10780*/  USEL UR4, UR4, 0x1, UP0 ;  /* 0x0000000104047887 */ /* 0x000fe20008000000 */
[----:B------:R-:W-:Y:S01]  /*10790*/  IMAD.U32 R34, RZ, RZ, UR10 ;  /* 0x0000000aff227e24 */ /* 0x000fe2000f8e00ff */
[----:B------:R-:W-:Y:S01]  /*107a0*/  ULDC UR39, c[0x0][0x448] ;  /* 0x0001120000277ab9 */ /* 0x000fe20000000800 */
[----:B------:R-:W-:Y:S01]  /*107b0*/  IMAD.MOV.U32 R25, RZ, RZ, 0x1 ;  /* 0x00000001ff197424 */ /* 0x000fe200078e00ff */
[----:B------:R-:W-:Y:S01]  /*107c0*/  UIMAD UR38, UR4, UR6, URZ ;  /* 0x00000006042672a4 */ /* 0x000fe2000f8e023f */
[----:B------:R-:W-:Y:S01]  /*107d0*/  IMAD.MOV.U32 R23, RZ, RZ, RZ ;  /* 0x000000ffff177224 */ /* 0x000fe200078e00ff */
[----:B------:R-:W-:-:S02]  /*107e0*/  UIMAD UR39, UR39, UR40, URZ ;  /* 0x00000028272772a4 */ /* 0x000fc4000f8e023f */
[----:B------:R-:W-:Y:S02]  /*107f0*/  UIADD3 UR4, UR38, 0x3f, URZ ;  /* 0x0000003f26047890 */ /* 0x000fe4000fffe03f */
[----:B------:R-:W-:Y:S02]  /*10800*/  UIADD3 UR49, UR38, 0x1, -UR40 ;  /* 0x0000000126317890 */ /* 0x000fe4000fffe828 */
[----:B0-----:R-:W-:Y:S02]  /*10810*/  ULEA UR8, UR8, UR5, 0x18 ;  /* 0x0000000508087291 */ /* 0x001fe4000f8ec03f */
[----:B------:R-:W-:Y:S01]  /*10820*/  USHF.R.S32.HI UR5, URZ, 0x1f, UR4 ;  /* 0x0000001f3f057899 */ /* 0x000fe20008011404 */
[----:B------:R-:W-:Y:S01]  /*10830*/  ULDC UR47, c[0x0][0xc] ;  /* 0x00000300002f7ab9 */ /* 0x000fe20000000800 */
[----:B------:R-:W-:Y:S02]  /*10840*/  UIADD3 UR40, UR38, -UR40, URZ ;  /* 0x8000002826287290 */ /* 0x000fe4000fffe03f */
[----:B------:R-:W-:Y:S01]  /*10850*/  IMAD.U32 R17, RZ, RZ, UR8 ;  /* 0x00000008ff117e24 */ /* 0x000fe2000f8e00ff */
[----:B------:R-:W-:-:S04]  /*10860*/  ULEA.HI UR5, UR5, UR4, URZ, 0x6 ;  /* 0x0000000405057291 */ /* 0x000fc8000f8f303f */
[----:B------:R-:W-:Y:S01]  /*10870*/  USHF.R.S32.HI UR41, URZ, 0x6, UR5 ;  /* 0x000000063f297899 */ /* 0x000fe20008011405 */
[----:B--2---:R-:W-:Y:S02]  /*10880*/  R2UR UR11, R3 ;  /* 0x00000000030b72ca */ /* 0x004fe400000e0000 */
[----:B------:R-:W-:Y:S02]  /*10890*/  LOP3.LUT R3, R0, 0x38, R5, 0x78, !PT ;  /* 0x0000003800037812 */ /* 0x000fe400078e7805 */
[----:B------:R-:W-:Y:S02]  /*108a0*/  LOP3.LUT R0, R37, 0x40, RZ, 0xfc, !PT ;  /* 0x0000004025007812 */ /* 0x000fe400078efcff */
[----:B------:R-:W-:Y:S02]  /*108b0*/  LOP3.LUT R30, R3, 0x200, R30, 0xf8, !PT ;  /* 0x00000200031e7812 */ /* 0x000fe400078ef81e */
[C---:B------:R-:W-:Y:S02]  /*108c0*/  ISETP.GE.AND P2, PT, R0.reuse, UR7, PT ;  /* 0x0000000700007c0c */ /* 0x040fe4000bf46270 */
[----:B------:R-:W-:Y:S01]  /*108d0*/  ISETP.GE.AND P1, PT, R0, UR9, PT ;  /* 0x0000000900007c0c */ /* 0x000fe2000bf26270 */
[----:B------:R-:W-:Y:S01]  /*108e0*/  IMAD R31, R30, 0x2, R17 ;  /* 0x000000021e1f7824 */ /* 0x000fe200078e0211 */
[----:B------:R-:W-:Y:S01]  /*108f0*/  ISETP.GE.AND P0, PT, R0, UR7, PT ;  /* 0x0000000700007c0c */ /* 0x000fe2000bf06270 */
[----:B------:R-:W-:Y:S01]  /*10900*/  ULOP3.LUT UR48, UR11, 0x2, URZ, 0xfc, !UPT ;  /* 0x000000020b307892 */ /* 0x000fe2000f8efc3f */
[----:B------:R-:W-:-:S02]  /*10910*/  LOP3.LUT R0, R37, 0x80, RZ, 0xfc, !PT ;  /* 0x0000008025007812 */ /* 0x000fc400078efcff */
[----:B------:R-:W-:-:S05]  /*10920*/  SHF.L.U32 R3, R5, 0x4, RZ ;  /* 0x0000000405037819 */ /* 0x000fca00000006ff */
[----:B------:R-:W-:Y:S02]  /*10930*/  @P2 LOP3.LUT R16, R16, 0x8, RZ, 0xfc, !PT ;  /* 0x0000000810102812 */ /* 0x000fe400078efcff */
[----:B------:R-:W-:Y:S02]  /*10940*/  ISETP.GE.AND P2, PT, R0, UR7, PT ;  /* 0x0000000700007c0c */ /* 0x000fe4000bf46270 */
[----:B------:R-:W-:-:S04]  /*10950*/  LOP3.LUT R16, R16, 0xffffdfff, RZ, 0xc0, !PT ;  /* 0xffffdfff10107812 */ /* 0x000fc800078ec0ff */
[----:B------:R-:W-:Y:S02]  /*10960*/  @P1 LOP3.LUT R16, R16, 0x2000, RZ, 0xfc, !PT ;  /* 0x0000200010101812 */ /* 0x000fe400078efcff */
[----:B------:R-:W-:Y:S02]  /*10970*/  ISETP.GE.AND P1, PT, R0, UR9, PT ;  /* 0x0000000900007c0c */ /* 0x000fe4000bf26270 */
[----:B------:R-:W-:-:S04]  /*10980*/  LOP3.LUT R16, R16, 0xffffff7f, RZ, 0xc0, !PT ;  /* 0xffffff7f10107812 */ /* 0x000fc800078ec0ff */
[----:B------:R-:W-:Y:S02]  /*10990*/  @P0 LOP3.LUT R16, R16, 0x80, RZ, 0xfc, !PT ;  /* 0x0000008010100812 */ /* 0x000fe400078efcff */
[----:B------:R-:W-:Y:S02]  /*109a0*/  ISETP.GE.AND P0, PT, R0, UR7, PT ;  /* 0x0000000700007c0c */ /* 0x000fe4000bf06270 */
[----:B------:R-:W-:Y:S02]  /*109b0*/  LOP3.LUT R16, R16, 0xfffffffb, RZ, 0xc0, !PT ;  /* 0xfffffffb10107812 */ /* 0x000fe400078ec0ff */
[----:B------:R-:W-:Y:S02]  /*109c0*/  LOP3.LUT R0, R36, 0x70, R3, 0xf8, !PT ;  /* 0x0000007024007812 */ /* 0x000fe400078ef803 */
[----:B------:R-:W-:Y:S02]  /*109d0*/  @P2 LOP3.LUT R16, R16, 0x4, RZ, 0xfc, !PT ;  /* 0x0000000410102812 */ /* 0x000fe400078efcff */
[----:B------:R-:W-:-:S02]  /*109e0*/  LOP3.LUT R0, R37, 0xc0, RZ, 0xfc, !PT ;  /* 0x000000c025007812 */ /* 0x000fc400078efcff */
[----:B------:R-:W-:Y:S02]  /*109f0*/  LOP3.LUT R16, R16, 0xffffefff, RZ, 0xc0, !PT ;  /* 0xffffefff10107812 */ /* 0x000fe400078ec0ff */
[----:B------:R-:W-:Y:S02]  /*10a00*/  ISETP.GE.AND P2, PT, R37, UR7, PT ;  /* 0x0000000725007c0c */ /* 0x000fe4000bf46270 */
[----:B------:R-:W-:Y:S02]  /*10a10*/  @P1 LOP3.LUT R16, R16, 0x1000, RZ, 0xfc, !PT ;  /* 0x0000100010101812 */ /* 0x000fe400078efcff */
[----:B------:R-:W-:Y:S02]  /*10a20*/  ISETP.GE.AND P1, PT, R0, UR9, PT ;  /* 0x0000000900007c0c */ /* 0x000fe4000bf26270 */
[----:B------:R-:W-:-:S04]  /*10a30*/  LOP3.LUT R16, R16, 0xffffffbf, RZ, 0xc0, !PT ;  /* 0xffffffbf10107812 */ /* 0x000fc800078ec0ff */
[----:B------:R-:W-:Y:S02]  /*10a40*/  @P0 LOP3.LUT R16, R16, 0x40, RZ, 0xfc, !PT ;  /* 0x0000004010100812 */ /* 0x000fe400078efcff */
[----:B------:R-:W-:Y:S02]  /*10a50*/  ISETP.GE.AND P0, PT, R0, UR7, PT ;  /* 0x0000000700007c0c */ /* 0x000fe4000bf06270 */
[----:B------:R-:W-:-:S11]  /*10a60*/  LOP3.LUT R16, R16, 0xfffffffd, RZ, 0xc0, !PT ;  /* 0xfffffffd10107812 */ /* 0x000fd600078ec0ff */
        /* <DEDUP_REMOVED lines=13> */
[----:B-1----:R-:W-:-:S07]  /*10b40*/  @P0 LOP3.LUT R16, R16, 0x4000, RZ, 0xfc, !PT ;  /* 0x0000400010100812 */ /* 0x002fce00078efcff */
.L_x_1144:
[----:B------:R-:W-:Y:S01]  /*10b50*/  ULDC UR7, c[0x0][0xc60] ;  /* 0x0003180000077ab9 */ /* 0x000fe20000000800 */
[C---:B------:R-:W-:Y:S01]  /*10b60*/  R2UR UR42, R34.reuse ;  /* 0x00000000222a72ca */ /* 0x040fe200000e0000 */
[----:B------:R-:W-:Y:S01]  /*10b70*/  UISETP.NE.AND UP0, UPT, UR7, 0x1, UPT ;  /* 0x000000010700788c */ /* 0x000fe2000bf05270 */
[----:B------:R-:W-:-:S10]  /*10b80*/  R2UR UR6, R34 ;  /* 0x00000000220672ca */ /* 0x000fd400000e0000 */
        /* <DEDUP_REMOVED lines=9> */
[----:B0----5:R-:W-:Y:S05]  /*10c20*/  @P0 BRA `(.L_x_1090) ;  /* 0x0000000000200947 */ /* 0x021fea0003800000 */
        /* <DEDUP_REMOVED lines=8> */
.L_x_1090:
[----:B------:R-:W-:Y:S01]  /*10cb0*/  ULDC UR8, c[0x0][0xc54] ;  /* 0x0003150000087ab9 */ /* 0x000fe20000000800 */
[----:B------:R-:W-:Y:S01]  /*10cc0*/  UMOV UR6, UR7 ;  /* 0x0000000700067c82 */ /* 0x000fe20008000000 */
[----:B------:R-:W-:-:S11]  /*10cd0*/  UISETP.NE.AND UP0, UPT, UR8, 0x1, UPT ;  /* 0x000000010800788c */ /* 0x000fd6000bf05270 */
[----:B------:R-:W-:Y:S02]  /*10ce0*/  @UP0 ULDC.64 UR10, c[0x0][0xc58] ;  /* 0x00031600000a0ab9 */ /* 0x000fe40000000a00 */
[----:B------:R-:W-:-:S04]  /*10cf0*/  UIMAD.WIDE.U32 UR4, UR7, UR10, URZ ;  /* 0x0000000a070472a5 */ /* 0x000fc8000f8e003f */
[----:B------:R-:W-:-:S04]  /*10d00*/  @UP0 USHF.R.U32.HI UR6, URZ, UR11, UR5 ;  /* 0x0000000b3f060299 */ /* 0x000fc80008011605 */
[----:B------:R-:W-:-:S12]  /*10d10*/  UIMAD UR4, UR6, UR8, URZ ;  /* 0x00000008060472a4 */ /* 0x000fd8000f8e023f */
.L_x_1091:
[----:B------:R-:W-:Y:S01]  /*10d20*/  ULDC UR5, c[0x0][0xc48] ;  /* 0x0003120000057ab9 */ /* 0x000fe20000000800 */
[----:B------:R-:W-:Y:S01]  /*10d30*/  ULDC.64 UR8, c[0x0][0xa28] ;  /* 0x00028a0000087ab9 */ /* 0x000fe20000000a00 */
[----:B------:R-:W-:Y:S01]  /*10d40*/  UISETP.NE.AND UP1, UPT, UR5, 0x1, UPT ;  /* 0x000000010500788c */ /* 0x000fe2000bf25270 */
[----:B------:R-:W-:Y:S01]  /*10d50*/  MOV R32, RZ ;  /* 0x000000ff00207202 */ /* 0x000fe20000000f00 */
[----:B------:R-:W-:Y:S02]  /*10d60*/  UIADD3 UR4, UR7, -UR4, URZ ;  /* 0x8000000407047290 */ /* 0x000fe4000fffe03f */
[----:B------:R-:W-:Y:S01]  /*10d70*/  UISETP.NE.U32.AND UP0, UPT, UR8, URZ, UPT ;  /* 0x0000003f0800728c */ /* 0x000fe2000bf05070 */
[----:B------:R-:W-:Y:S02]  /*10d80*/  ULDC UR5, c[0x0][0xc54] ;  /* 0x0003150000057ab9 */ /* 0x000fe40000000800 */
[----:B------:R-:W-:Y:S02]  /*10d90*/  UIMAD UR42, UR42, UR5, UR4 ;  /* 0x000000052a2a72a4 */ /* 0x000fe4000f8e0204 */
[----:B------:R-:W-:-:S02]  /*10da0*/  UISETP.NE.AND.EX UP0, UPT, UR9, URZ, UPT, UP0 ;  /* 0x0000003f0900728c */ /* 0x000fc4000bf05300 */
[----:B------:R-:W-:Y:S01]  /*10db0*/  @UP1 ULDC UR4, c[0x0][0xc4c] ;  /* 0x0003130000041ab9 */ /* 0x000fe20000000800 */
[----:B------:R-:W-:Y:S01]  /*10dc0*/  @UP1 ULDC UR7, c[0x0][0xc50] ;  /* 0x0003140000071ab9 */ /* 0x000fe20000000800 */
[----:B------:R-:W-:Y:S02]  /*10dd0*/  UIMAD.WIDE.U32 UR4, UR42, UR4, URZ ;  /* 0x000000042a0472a5 */ /* 0x000fe4000f8e003f */
[----:B------:R-:W-:Y:S01]  /*10de0*/  UMOV UR43, UR42 ;  /* 0x0000002a002b7c82 */ /* 0x000fe20008000000 */
[----:B------:R-:W-:Y:S01]  /*10df0*/  ULOP3.LUT UR6, UR6, 0x1ffffff, URZ, 0x3c, !UPT ;  /* 0x01ffffff06067892 */ /* 0x000fe2000f8e3c3f */
[----:B------:R-:W-:Y:S01]  /*10e00*/  PLOP3.LUT P0, PT, PT, PT, UP0, 0x80, 0x0 ;  /* 0x000000000000781c */ /* 0x000fe20003f0f008 */
[----:B------:R-:W-:-:S03]  /*10e10*/  @UP1 USHF.R.U32.HI UR43, URZ, UR7, UR5 ;  /* 0x000000073f2b1299 */ /* 0x000fc60008011605 */
[----:B------:R-:W-:Y:S02]  /*10e20*/  @UP0 ULDC.64 UR4, c[0x0][0xa28] ;  /* 0x00028a0000040ab9 */ /* 0x000fe40000000a00 */
[----:B------:R-:W-:-:S06]  /*10e30*/  @UP0 UIMAD.WIDE UR4, UR43, 0x4, UR4 ;  /* 0x000000042b0408a5 */ /* 0x000fcc000f8e0204 */
[----:B------:R-:W-:Y:S01]  /*10e40*/  IMAD.U32 R3, RZ, RZ, UR5 ;  /* 0x00000005ff037e24 */ /* 0x000fe2000f8e00ff */
[----:B------:R-:W-:Y:S01]  /*10e50*/  ULDC UR5, c[0x0][0x448] ;  /* 0x0001120000057ab9 */ /* 0x000fe20000000800 */
[----:B------:R-:W-:Y:S01]  /*10e60*/  IMAD.U32 R2, RZ, RZ, UR4 ;  /* 0x00000004ff027e24 */ /* 0x000fe2000f8e00ff */
[----:B------:R-:W-:Y:S01]  /*10e70*/  ULDC UR4, c[0x0][0xc3c] ;  /* 0x00030f0000047ab9 */ /* 0x000fe20000000800 */
[----:B------:R-:W-:Y:S02]  /*10e80*/  UISETP.NE.AND UP2, UPT, UR5, 0x1, UPT ;  /* 0x000000010500788c */ /* 0x000fe4000bf45270 */
[----:B------:R-:W-:Y:S01]  /*10e90*/  UIADD3 UR6, UR6, UR4, URZ ;  /* 0x0000000406067290 */ /* 0x000fe2000fffe03f */
[----:B------:R0:W5:Y:S01]  /*10ea0*/  @P0 LDG.E R32, desc[UR36][R2.64] ;  /* 0x0000002402200981 */ /* 0x000162000c1e1900 */
[----:B------:R-:W-:Y:S02]  /*10eb0*/  UP2UR UR50, UPR, URZ, 0x4 ;  /* 0x000000043f327883 */ /* 0x000fe40008000000 */
[----:B------:R-:W-:-:S04]  /*10ec0*/  USHF.L.U32 UR44, UR6, 0x7, URZ ;  /* 0x00000007062c7899 */ /* 0x000fc8000800063f */
[----:B------:R-:W-:Y:S01]  /*10ed0*/  UIADD3 UR6, UR44, 0x7f, URZ ;  /* 0x0000007f2c067890 */ /* 0x000fe2000fffe03f */
[----:B------:R-:W-:Y:S01]  /*10ee0*/  @UP2 ULDC UR4, c[0x0][0x44c] ;  /* 0x0001130000042ab9 */ /* 0x000fe20000000800 */
[----:B------:R-:W-:Y:S02]  /*10ef0*/  @UP2 ULDC UR7, c[0x0][0x450] ;  /* 0x0001140000072ab9 */ /* 0x000fe40000000800 */
[----:B------:R-:W-:-:S04]  /*10f00*/  UIMAD.WIDE.U32 UR4, UR6, UR4, URZ ;  /* 0x00000004060472a5 */ /* 0x000fc8000f8e003f */
[----:B------:R-:W-:-:S03]  /*10f10*/  @UP2 USHF.R.U32.HI UR6, URZ, UR7, UR5 ;  /* 0x000000073f062299 */ /* 0x000fc60008011605 */
[----:B------:R-:W-:Y:S01]  /*10f20*/  ULDC.64 UR4, c[0x0][0x9e0] ;  /* 0x0002780000047ab9 */ /* 0x000fe20000000a00 */
[----:B------:R-:W-:Y:S02]  /*10f30*/  UIADD3 UR6, UR49, UR6, URZ ;  /* 0x0000000631067290 */ /* 0x000fe4000fffe03f */
[----:B------:R-:W-:Y:S02]  /*10f40*/  UISETP.GE.AND UP0, UPT, UR5, 0x1, UPT ;  /* 0x000000010500788c */ /* 0x000fe4000bf06270 */
[----:B------:R-:W-:-:S04]  /*10f50*/  UIADD3 UR4, UR6, UR4, URZ ;  /* 0x0000000406047290 */ /* 0x000fc8000fffe03f */
[----:B------:R-:W-:-:S13]  /*10f60*/  PLOP3.LUT P0, PT, PT, PT, UP0, 0x40, 0x0 ;  /* 0x000000000000781c */ /* 0x000fda0003f0e808 */
[----:B0-----:R-:W-:Y:S05]  /*10f70*/  @P0 BRA `(.L_x_1092) ;  /* 0x0000000000440947 */ /* 0x001fea0003800000 */
        /* <DEDUP_REMOVED lines=10> */
.L_x_1093:
[----:B------:R-:W-:-:S11]  /*11020*/  UISETP.NE.AND UP1, UPT, UR5, 0x1, UPT ;  /* 0x000000010500788c */ /* 0x000fd6000bf25270 */
[----:B------:R-:W-:Y:S02]  /*11030*/  @UP1 ULDC.64 UR10, c[0x0][0x9e8] ;  /* 0x00027a00000a1ab9 */ /* 0x000fe40000000a00 */
[----:B------:R-:W-:-:S04]  /*11040*/  UIMAD.WIDE.U32 UR6, UR8, UR10, URZ ;  /* 0x0000000a080672a5 */ /* 0x000fc8000f8e003f */
[----:B------:R-:W-:-:S12]  /*11050*/  @UP1 USHF.R.U32.HI UR8, URZ, UR11, UR7 ;  /* 0x0000000b3f081299 */ /* 0x000fd80008011607 */
.L_x_1094:
[----:B------:R-:W-:-:S04]  /*11060*/  UIMAD UR8, UR8, UR5, UR5 ;  /* 0x00000005080872a4 */ /* 0x000fc8000f8e0205 */
[----:B------:R-:W-:-:S04]  /*11070*/  UISETP.LT.AND UP1, UPT, UR4, UR8, UPT ;  /* 0x000000080400728c */ /* 0x000fc8000bf21270 */
[----:B------:R-:W-:-:S12]  /*11080*/  USEL UR4, UR4, UR8, UP1 ;  /* 0x0000000804047287 */ /* 0x000fd80008800000 */
.L_x_1092:
[----:B------:R-:W-:Y:S01]  /*11090*/  UISETP.NE.AND UP1, UPT, UR50, URZ, UPT ;  /* 0x0000003f3200728c */ /* 0x000fe2000bf25270 */
[----:B------:R-:W-:Y:S01]  /*110a0*/  PLOP3.LUT P0, PT, PT, PT, UP0, 0x40, 0x0 ;  /* 0x000000000000781c */ /* 0x000fe20003f0e808 */
[----:B------:R-:W-:-:S04]  /*110b0*/  UIADD3 UR4, UR4, 0x3f, URZ ;  /* 0x0000003f04047890 */ /* 0x000fc8000fffe03f */
[----:B------:R-:W-:-:S04]  /*110c0*/  USHF.R.S32.HI UR8, URZ, 0x1f, UR4 ;  /* 0x0000001f3f087899 */ /* 0x000fc80008011404 */
[----:B------:R-:W-:Y:S01]  /*110d0*/  ULEA.HI UR8, UR8, UR4, URZ, 0x6 ;  /* 0x0000000408087291 */ /* 0x000fe2000f8f303f */
[----:B------:R-:W-:Y:S01]  /*110e0*/  @UP1 ULDC UR6, c[0x0][0x44c] ;  /* 0x0001130000061ab9 */ /* 0x000fe20000000800 */
[----:B------:R-:W-:Y:S01]  /*110f0*/  @UP1 ULDC UR9, c[0x0][0x450] ;  /* 0x0001140000091ab9 */ /* 0x000fe20000000800 */
[----:B------:R-:W-:Y:S02]  /*11100*/  UIMAD.WIDE.U32 UR6, UR44, UR6, URZ ;  /* 0x000000062c0672a5 */ /* 0x000fe4000f8e003f */
[----:B------:R-:W-:Y:S01]  /*11110*/  UMOV UR4, UR44 ;  /* 0x0000002c00047c82 */ /* 0x000fe20008000000 */
[----:B------:R-:W-:Y:S02]  /*11120*/  USHF.R.S32.HI UR8, URZ, 0x6, UR8 ;  /* 0x000000063f087899 */ /* 0x000fe40008011408 */
[----:B------:R-:W-:Y:S02]  /*11130*/  @UP1 USHF.R.U32.HI UR4, URZ, UR9, UR7 ;  /* 0x000000093f041299 */ /* 0x000fe40008011607 */
[----:B------:R-:W-:-:S02]  /*11140*/  UISETP.LT.AND UP1, UPT, UR41, UR8, UPT ;  /* 0x000000082900728c */ /* 0x000fc4000bf21270 */
[----:B------:R-:W-:Y:S01]  /*11150*/  UIADD3 UR4, UR40, UR4, URZ ;  /* 0x0000000428047290 */ /* 0x000fe2000fffe03f */
[----:B------:R-:W-:Y:S01]  /*11160*/  ULDC UR6, c[0x0][0x9dc] ;  /* 0x0002770000067ab9 */ /* 0x000fe20000000800 */
[----:B------:R-:W-:Y:S02]  /*11170*/  USEL UR45, UR41, UR8, UP1 ;  /* 0x00000008292d7287 */ /* 0x000fe40008800000 */
[----:B------:R-:W-:Y:S01]  /*11180*/  UIADD3 UR8, UR4, -UR6, URZ ;  /* 0x8000000604087290 */ /* 0x000fe2000fffe03f */
[----:B------:R-:W-:Y:S11]  /*11190*/  @P0 BRA `(.L_x_1095) ;  /* 0x0000000000440947 */ /* 0x000ff60003800000 */
        /* <DEDUP_REMOVED lines=10> */
.L_x_1096:
[----:B------:R-:W-:-:S11]  /*11240*/  UISETP.NE.AND UP0, UPT, UR5, 0x1, UPT ;  /* 0x000000010500788c */ /* 0x000fd6000bf05270 */
[----:B------:R-:W-:Y:S02]  /*11250*/  @UP0 ULDC.64 UR10, c[0x0][0x9e8] ;  /* 0x00027a00000a0ab9 */ /* 0x000fe40000000a00 */
[----:B------:R-:W-:-:S04]  /*11260*/  UIMAD.WIDE.U32 UR6, UR4, UR10, URZ ;  /* 0x0000000a040672a5 */ /* 0x000fc8000f8e003f */
[----:B------:R-:W-:-:S12]  /*11270*/  @UP0 USHF.R.U32.HI UR4, URZ, UR11, UR7 ;  /* 0x0000000b3f040299 */ /* 0x000fd80008011607 */
.L_x_1097:
[----:B------:R-:W-:-:S04]  /*11280*/  UIMAD UR4, UR4, UR5, URZ ;  /* 0x00000005040472a4 */ /* 0x000fc8000f8e023f */
[----:B------:R-:W-:-:S04]  /*11290*/  UISETP.LT.AND UP0, UPT, UR8, UR4, UPT ;  /* 0x000000040800728c */ /* 0x000fc8000bf01270 */
[----:B------:R-:W-:-:S12]  /*112a0*/  USEL UR8, UR8, UR4, !UP0 ;  /* 0x0000000408087287 */ /* 0x000fd8000c000000 */
.L_x_1095:
[----:B------:R-:W-:Y:S01]  /*112b0*/  USHF.R.S32.HI UR4, URZ, 0x1f, UR8 ;  /* 0x0000001f3f047899 */ /* 0x000fe20008011408 */
[----:B------:R-:W-:Y:S03]  /*112c0*/  BSSY B7, `(.L_x_1098) ;  /* 0x000031a000077945 */ /* 0x000fe60003800000 */
[----:B------:R-:W-:-:S04]  /*112d0*/  ULEA.HI UR4, UR4, UR8, URZ, 0x6 ;  /* 0x0000000804047291 */ /* 0x000fc8000f8f303f */
[----:B------:R-:W-:-:S04]  /*112e0*/  USHF.R.S32.HI UR4, URZ, 0x6, UR4 ;  /* 0x000000063f047899 */ /* 0x000fc80008011404 */
[----:B------:R-:W-:-:S04]  /*112f0*/  UISETP.LT.AND UP0, UPT, URZ, UR4, UPT ;  /* 0x000000043f00728c */ /* 0x000fc8000bf01270 */
[----:B------:R-:W-:-:S04]  /*11300*/  USEL UR46, URZ, UR4, !UP0 ;  /* 0x000000043f2e7287 */ /* 0x000fc8000c000000 */
[----:B------:R-:W-:-:S06]  /*11310*/  UISETP.GT.AND UP0, UPT, UR45, UR46, UPT ;  /* 0x0000002e2d00728c */ /* 0x000fcc000bf04270 */
[----:B------:R-:W-:-:S13]  /*11320*/  PLOP3.LUT P0, PT, PT, PT, UP0, 0x80, 0x0 ;  /* 0x000000000000781c */ /* 0x000fda0003f0f008 */
[----:B------:R-:W-:Y:S05]  /*11330*/  @P0 BRA `(.L_x_1099) ;  /* 0x0000000000440947 */ /* 0x000fea0003800000 */
[----:B------:R-:W0:Y:S02]  /*11340*/  S2R R0, SR_TID.X ;  /* 0x0000000000007919 */ /* 0x000e240000002100 */
[----:B0-----:R-:W-:-:S04]  /*11350*/  LOP3.LUT R0, R0, 0x7f, RZ, 0xc0, !PT ;  /* 0x0000007f00007812 */ /* 0x001fc800078ec0ff */
[----:B------:R-:W-:-:S13]  /*11360*/  ISETP.NE.AND P2, PT, R0, RZ, PT ;  /* 0x000000ff0000720c */ /* 0x000fda0003f45270 */
[----:B------:R-:W-:Y:S05]  /*11370*/  @P2 BRA `(.L_x_1100) ;  /* 0x0000003000382947 */ /* 0x000fea0003800000 */
[----:B------:R-:W0:Y:S01]  /*11380*/  S2R R7, SR_LANEID ;  /* 0x0000000000077919 */ /* 0x000e220000000000 */
[----:B------:R-:W-:Y:S01]  /*11390*/  VOTEU.ANY UR4, UPT, PT ;  /* 0x0000000000047886 */ /* 0x000fe200038e0100 */
[----:B------:R-:W1:Y:S01]  /*113a0*/  LDC.64 R2, c[0x0][0xc80] ;  /* 0x00032000ff027b82 */ /* 0x000e620000000a00 */
[----:B------:R-:W0:Y:S08]  /*113b0*/  FLO.U32 R0, UR4 ;  /* 0x0000000400007d00 */ /* 0x000e3000080e0000 */
[----:B------:R-:W1:Y:S01]  /*113c0*/  POPC R5, UR4 ;  /* 0x0000000400057d09 */ /* 0x000e620008000000 */
[----:B0-----:R-:W-:-:S13]  /*113d0*/  ISETP.EQ.U32.AND P0, PT, R0, R7, PT ;  /* 0x000000070000720c */ /* 0x001fda0003f02070 */
[----:B-1----:R-:W2:Y:S01]  /*113e0*/  @P0 ATOMG.E.ADD.STRONG.GPU PT, R3, desc[UR36][R2.64], R5 ;  /* 0x00000005020309a8 */ /* 0x002ea200081ee1e4 */
[----:B------:R-:W0:Y:S02]  /*113f0*/  S2R R4, SR_LTMASK ;  /* 0x0000000000047919 */ /* 0x000e240000003900 */
[----:B0-----:R-:W-:-:S04]  /*11400*/  LOP3.LUT R4, R4, UR4, RZ, 0xc0, !PT ;  /* 0x0000000404047c12 */ /* 0x001fc8000f8ec0ff */
[----:B------:R-:W0:Y:S01]  /*11410*/  POPC R7, R4 ;  /* 0x0000000400077309 */ /* 0x000e220000000000 */
[----:B--2---:R-:W0:Y:S02]  /*11420*/  SHFL.IDX PT, R0, R3, R0, 0x1f ;  /* 0x00001f0003007589 */ /* 0x004e2400000e0000 */
[----:B0-----:R-:W-:Y:S01]  /*11430*/  IADD3 R34, R0, UR47, R7 ;  /* 0x0000002f00227c10 */ /* 0x001fe2000fffe007 */
[----:B------:R-:W-:Y:S06]  /*11440*/  BRA `(.L_x_1100) ;  /* 0x0000003000047947 */ /* 0x000fec0003800000 */
.L_x_1099:
        /* <DEDUP_REMOVED lines=8> */
[----:B------:R-:W-:Y:S01]  /*114d0*/  MOV R6, UR6 ;  /* 0x0000000600067c02 */ /* 0x000fe20008000f00 */
[----:B------:R-:W-:Y:S01]  /*114e0*/  IMAD.U32 R5, RZ, RZ, UR5 ;  /* 0x00000005ff057e24 */ /* 0x000fe2000f8e00ff */
[----:B------:R-:W0:Y:S01]  /*114f0*/  LDC.64 R2, c[0x4][R2] ;  /* 0x0100000002027b82 */ /* 0x000e220000000a00 */
[----:B------:R-:W-:Y:S01]  /*11500*/  ULDC.64 UR4, c[0x4][0xc0] ;  /* 0x0100300000047ab9 */ /* 0x000fe20000000a00 */
[----:B------:R-:W-:Y:S01]  /*11510*/  IMAD.U32 R7, RZ, RZ, UR7 ;  /* 0x00000007ff077e24 */ /* 0x000fe2000f8e00ff */
[----:B------:R-:W-:Y:S01]  /*11520*/  MOV R13, RZ ;  /* 0x000000ff000d7202 */ /* 0x000fe20000000f00 */
[----:B------:R-:W-:-:S02]  /*11530*/  IMAD.U32 R10, RZ, RZ, UR4 ;  /* 0x00000004ff0a7e24 */ /* 0x000fc4000f8e00ff */
[----:B------:R-:W-:Y:S02]  /*11540*/  IMAD.U32 R11, RZ, RZ, UR5 ;  /* 0x00000005ff0b7e24 */ /* 0x000fe4000f8e00ff */
[----:B------:R-:W-:Y:S02]  /*11550*/  IMAD.MOV.U32 R8, RZ, RZ, 0x70 ;  /* 0x00000070ff087424 */ /* 0x000fe400078e00ff */
[----:B------:R-:W-:-:S07]  /*11560*/  IMAD.MOV.U32 R12, RZ, RZ, 0x1 ;  /* 0x00000001ff0c7424 */ /* 0x000fce00078e00ff */
[----:B------:R-:W-:-:S07]  /*11570*/  LEPC R20, `(.L_x_1102) ;  /* 0x000000001014794e */ /* 0x000fce0000000000 */
[----:B0----5:R-:W-:Y:S05]  /*11580*/  CALL.ABS.NOINC R2 ;  /* 0x0000000002007343 */ /* 0x021fea0003c00000 */
.L_x_1102:
[----:B------:R-:W-:Y:S05]  /*11590*/  BSYNC B6 ;  /* 0x0000000000067941 */ /* 0x000fea0003800000 */
.L_x_1101:
        /* <DEDUP_REMOVED lines=19> */
[----:B-1---5:R-:W-:Y:S05]  /*116d0*/  CALL.ABS.NOINC R2 ;  /* 0x0000000002007343 */ /* 0x022fea0003c00000 */
.L_x_1105:
[----:B------:R0:W1:Y:S01]  /*116e0*/  LDC.64 R2, c[0x4][R18] ;  /* 0x0100000012027b82 */ /* 0x0000620000000a00 */
[----:B------:R-:W-:Y:S01]  /*116f0*/  ULDC.64 UR4, c[0x4][0x138] ;  /* 0x01004e0000047ab9 */ /* 0x000fe20000000a00 */
[----:B------:R-:W-:Y:S01]  /*11700*/  ULDC.64 UR6, c[0x4][0x140] ;  /* 0x0100500000067ab9 */ /* 0x000fe20000000a00 */
[----:B------:R-:W-:Y:S01]  /*11710*/  IMAD.U32 R4, RZ, RZ, UR4 ;  /* 0x00000004ff047e24 */ /* 0x000fe2000f8e00ff */
[----:B------:R-:W-:Y:S01]  /*11720*/  MOV R5, UR5 ;  /* 0x0000000500057c02 */ /* 0x000fe20008000f00 */
[----:B------:R-:W-:Y:S01]  /*11730*/  ULDC.64 UR4, c[0x4][0xd0] ;  /* 0x0100340000047ab9 */ /* 0x000fe20000000a00 */
        /* <DEDUP_REMOVED lines=9> */
.L_x_1104:
[----:B------:R-:W-:Y:S05]  /*117d0*/  BSYNC B6 ;  /* 0x0000000000067941 */ /* 0x000fea0003800000 */
.L_x_1103:
[----:B------:R-:W-:Y:S01]  /*117e0*/  ULDC.64 UR4, c[0x0][0x9f8] ;  /* 0x00027e0000047ab9 */ /* 0x000fe20000000a00 */
[----:B------:R-:W-:Y:S01]  /*117f0*/  IMAD.U32 R29, RZ, RZ, UR43 ;  /* 0x0000002bff1d7e24 */ /* 0x000fe2000f8e00ff */
[----:B------:R-:W-:Y:S01]  /*11800*/  UISETP.NE.U32.AND UP0, UPT, UR4, URZ, UPT ;  /* 0x0000003f0400728c */ /* 0x000fe2000bf05070 */
[----:B------:R-:W0:Y:S03]  /*11810*/  LDC R10, c[0x0][0x430] ;  /* 0x00010c00ff0a7b82 */ /* 0x000e260000000800 */
[----:B------:R-:W-:-:S06]  /*11820*/  UISETP.NE.AND.EX UP0, UPT, UR5, URZ, UPT, UP0 ;  /* 0x0000003f0500728c */ /* 0x000fcc000bf05300 */
[----:B------:R-:W-:-:S05]  /*11830*/  PLOP3.LUT P0, PT, PT, PT, UP0, 0x80, 0x0 ;  /* 0x000000000000781c */ /* 0x000fca0003f0f008 */
[----:B------:R-:W-:Y:S02]  /*11840*/  @UP0 ULDC.64 UR4, c[0x0][0x9f8] ;  /* 0x00027e0000040ab9 */ /* 0x000fe40000000a00 */
[----:B------:R-:W-:-:S06]  /*11850*/  @UP0 UIMAD.WIDE UR4, UR43, 0x4, UR4 ;  /* 0x000000042b0408a5 */ /* 0x000fcc000f8e0204 */
[----:B------:R-:W-:Y:S01]  /*11860*/  IMAD.U32 R2, RZ, RZ, UR4 ;  /* 0x00000004ff027e24 */ /* 0x000fe2000f8e00ff */
[----:B------:R-:W1:Y:S01]  /*11870*/  S2R R18, SR_TID.X ;  /* 0x0000000000127919 */ /* 0x000e620000002100 */
[----:B------:R-:W-:Y:S01]  /*11880*/  IMAD.U32 R3, RZ, RZ, UR5 ;  /* 0x00000005ff037e24 */ /* 0x000fe2000f8e00ff */
[----:B------:R-:W-:-:S04]  /*11890*/  ULDC UR4, c[0x0][0xc48] ;  /* 0x0003120000047ab9 */ /* 0x000fc80000000800 */
[----:B------:R2:W5:Y:S01]  /*118a0*/  @P0 LDG.E R29, desc[UR36][R2.64] ;  /* 0x00000024021d0981 */ /* 0x000562000c1e1900 */
[----:B------:R-:W-:Y:S01]  /*118b0*/  IMAD.U32 R0, RZ, RZ, UR45 ;  /* 0x0000002dff007e24 */ /* 0x000fe2000f8e00ff */
[----:B------:R-:W-:Y:S01]  /*118c0*/  UMOV UR5, 0xffffffff ;  /* 0xffffffff00057882 */ /* 0x000fe20000000000 */
[----:B------:R-:W-:Y:S02]  /*118d0*/  IMAD.U32 R22, RZ, RZ, UR4 ;  /* 0x00000004ff167e24 */ /* 0x000fe4000f8e00ff */
[----:B------:R-:W-:Y:S01]  /*118e0*/  VIADD R0, R0, 0xffffffff ;  /* 0xffffffff00007836 */ /* 0x000fe20000000000 */
[----:B-1----:R-:W-:-:S04]  /*118f0*/  SHF.L.U32 R18, R18, 0x4, RZ ;  /* 0x0000000412127819 */ /* 0x002fc800000006ff */
[----:B------:R-:W-:-:S05]  /*11900*/  LOP3.LUT R18, R36, 0x70, R18, 0xf8, !PT ;  /* 0x0000007024127812 */ /* 0x000fca00078ef812 */
[----:B------:R-:W-:Y:S01]  /*11910*/  IMAD R7, R0, 0x40, R18 ;  /* 0x0000004000077824 */ /* 0x000fe200078e0212 */
[----:B0-2---:R-:W-:Y:S06]  /*11920*/  BRA.DIV UR5, `(.L_x_1106) ;  /* 0x0000003205f87947 */ /* 0x005fec000b800000 */
.L_x_1160:
[----:B------:R-:W-:Y:S01]  /*11930*/  ISETP.NE.AND P1, PT, R10, 0x1, PT ;  /* 0x000000010a00780c */ /* 0x000fe20003f25270 */
[C---:B-----5:R-:W-:Y:S01]  /*11940*/  IMAD.IADD R8, R7.reuse, 0x1, R32 ;  /* 0x0000000107087824 */ /* 0x060fe200078e0220 */
[----:B------:R-:W-:Y:S02]  /*11950*/  ISETP.GE.AND P0, PT, R7, UR38, PT ;  /* 0x0000002607007c0c */ /* 0x000fe4000bf06270 */
[----:B------:R-:W-:Y:S01]  /*11960*/  SHF.R.S32.HI R33, RZ, 0x1f, R29 ;  /* 0x0000001fff217819 */ /* 0x000fe2000001141d */
[----:B------:R-:W-:Y:S01]  /*11970*/  IMAD.MOV.U32 R9, RZ, RZ, R8 ;  /* 0x000000ffff097224 */ /* 0x000fe200078e0008 */
[----:B------:R-:W-:Y:S02]  /*11980*/  ISETP.GT.U32.OR P0, PT, R18, 0x3f, P0 ;  /* 0x0000003f1200780c */ /* 0x000fe40000704470 */
[----:B------:R-:W-:-:S05]  /*11990*/  LOP3.LUT R16, R16, 0xfffffbff, RZ, 0xc0, !PT ;  /* 0xfffffbff10107812 */ /* 0x000fca00078ec0ff */
[----:B------:R-:W0:Y:S01]  /*119a0*/  @P1 LDC R3, c[0x0][0x434] ;  /* 0x00010d00ff031b82 */ /* 0x000e220000000800 */
[----:B------:R-:W-:-:S07]  /*119b0*/  @P1 LOP3.LUT R16, R16, 0x400, RZ, 0xfc, !PT ;  /* 0x0000040010101812 */ /* 0x000fce00078efcff */
[----:B------:R-:W1:Y:S08]  /*119c0*/  @P1 LDC R5, c[0x0][0x438] ;  /* 0x00010e00ff051b82 */ /* 0x000e700000000800 */
[----:B------:R-:W2:Y:S01]  /*119d0*/  @!P0 LDC.64 R6, c[0x0][0x428] ;  /* 0x00010a00ff068b82 */ /* 0x000ea20000000a00 */
[----:B0-----:R-:W-:-:S05]  /*119e0*/  @P1 IMAD.HI.U32 R2, R8, R3, RZ ;  /* 0x0000000308021227 */ /* 0x001fca00078e00ff */
[----:B-1----:R-:W-:Y:S02]  /*119f0*/  @P1 SHF.R.U32.HI R9, RZ, R5, R2 ;  /* 0x00000005ff091219 */ /* 0x002fe40000011602 */
[----:B------:R-:W0:Y:S02]  /*11a00*/  @!P0 LDC.64 R4, c[0x0][0x418] ;  /* 0x00010600ff048b82 */ /* 0x000e240000000a00 */
[----:B------:R-:W-:Y:S01]  /*11a10*/  @!P0 SHF.R.S32.HI R3, RZ, 0x1f, R9 ;  /* 0x0000001fff038819 */ /* 0x000fe20000011409 */
[----:B--2---:R-:W-:-:S04]  /*11a20*/  @!P0 IMAD R2, R33, R6, RZ ;  /* 0x0000000621028224 */ /* 0x004fc800078e02ff */
[----:B------:R-:W-:Y:S01]  /*11a30*/  @!P0 IMAD R7, R29, R7, R2 ;  /* 0x000000071d078224 */ /* 0x000fe200078e0202 */
[----:B------:R-:W-:-:S05]  /*11a40*/  @!P0 MOV R2, R9 ;  /* 0x0000000900028202 */ /* 0x000fca0000000f00 */
[----:B------:R-:W-:-:S04]  /*11a50*/  @!P0 IMAD.WIDE.U32 R2, R29, R6, R2 ;  /* 0x000000061d028225 */ /* 0x000fc800078e0002 */
[----:B------:R-:W-:Y:S02]  /*11a60*/  @!P0 IMAD.IADD R3, R3, 0x1, R7 ;  /* 0x0000000103038824 */ /* 0x000fe400078e0207 */
[----:B------:R-:W-:Y:S01]  /*11a70*/  IMAD.MOV.U32 R6, RZ, RZ, RZ ;  /* 0x000000ffff067224 */ /* 0x000fe200078e00ff */
[----:B0-----:R-:W-:-:S04]  /*11a80*/  @!P0 LEA R4, P1, R2, R4, 0x2 ;  /* 0x0000000402048211 */ /* 0x001fc800078210ff */
[----:B------:R-:W-:Y:S01]  /*11a90*/  @!P0 LEA.HI.X R5, R2, R5, R3, 0x2, P1 ;  /* 0x0000000502058211 */ /* 0x000fe200008f1403 */
[----:B------:R-:W-:Y:S01]  /*11aa0*/  IMAD.U32 R2, RZ, RZ, UR48 ;  /* 0x00000030ff027e24 */ /* 0x000fe2000f8e00ff */
[----:B------:R-:W-:-:S03]  /*11ab0*/  LOP3.LUT R16, R16, 0xfffffdff, RZ, 0xc0, !PT ;  /* 0xfffffdff10107812 */ /* 0x000fc600078ec0ff */
[----:B------:R0:W5:Y:S01]  /*11ac0*/  @!P0 LDG.E R6, desc[UR36][R4.64] ;  /* 0x0000002404068981 */ /* 0x000162000c1e1900 */
[----:B------:R-:W-:Y:S01]  /*11ad0*/  ISETP.NE.AND P2, PT, R2, 0x3, PT ;  /* 0x000000030200780c */ /* 0x000fe20003f45270 */
[----:B------:R-:W-:Y:S01]  /*11ae0*/  IMAD R3, RZ, RZ, -UR43 ;  /* 0x8000002bff037e24 */ /* 0x000fe2000f8e02ff */
[----:B------:R-:W-:Y:S01]  /*11af0*/  ISETP.GT.U32.AND P0, PT, R18, 0x3f, PT ;  /* 0x0000003f1200780c */ /* 0x000fe20003f04070 */
[----:B------:R-:W-:Y:S01]  /*11b00*/  IMAD.MOV R7, RZ, RZ, -R9 ;  /* 0x000000ffff077224 */ /* 0x000fe200078e0a09 */
[----:B------:R-:W-:Y:S01]  /*11b10*/  MOV R24, R0 ;  /* 0x0000000000187202 */ /* 0x000fe20000000f00 */
[----:B------:R-:W-:Y:S02]  /*11b20*/  IMAD R22, R22, R3, UR42 ;  /* 0x0000002a16167e24 */ /* 0x000fe4000f8e0203 */
[----:B------:R-:W-:-:S03]  /*11b30*/  IMAD R7, R10, R7, R8 ;  /* 0x000000070a077224 */ /* 0x000fc600078e0208 */
[----:B------:R-:W-:-:S03]  /*11b40*/  SHF.R.S32.HI R26, RZ, 0x1f, R22 ;  /* 0x0000001fff1a7819 */ /* 0x000fc60000011416 */
[----:B------:R-:W-:-:S04]  /*11b50*/  @P2 LOP3.LUT R16, R16, 0x200, RZ, 0xfc, !PT ;  /* 0x0000020010102812 */ /* 0x000fc800078efcff */
[----:B------:R-:W-:-:S04]  /*11b60*/  LOP3.LUT R16, R16, 0xfffffffe, RZ, 0xc0, !PT ;  /* 0xfffffffe10107812 */ /* 0x000fc800078ec0ff */
[----:B------:R-:W-:Y:S01]  /*11b70*/  @P0 LOP3.LUT R16, R16, 0x1, RZ, 0xfc, !PT ;  /* 0x0000000110100812 */ /* 0x000fe200078efcff */
[----:B0-----:R-:W-:Y:S06]  /*11b80*/  @!P2 BRA `(.L_x_1107) ;  /* 0x000000000004a947 */ /* 0x001fec0003800000 */
[----:B------:R-:W-:Y:S01]  /*11b90*/  BPT.TRAP 0x1 ;  /* 0x000000040000795c */ /* 0x000fe20000300000 */
.L_x_1107:
[----:B------:R-:W-:Y:S01]  /*11ba0*/  SHF.R.S32.HI R8, RZ, 0x1f, R7 ;  /* 0x0000001fff087819 */ /* 0x000fe20000011407 */
[----:B------:R-:W-:Y:S01]  /*11bb0*/  ULDC.64 UR4, c[0x0][0x328] ;  /* 0x0000ca0000047ab9 */ /* 0x000fe20000000a00 */
[----:B------:R-:W-:Y:S01]  /*11bc0*/  IMAD R4, R23, 0x8, R17 ;  /* 0x0000000817047824 */ /* 0x000fe200078e0211 */
[----:B------:R-:W-:Y:S02]  /*11bd0*/  BSSY B0, `(.L_x_1108) ;  /* 0x0000016000007945 */ /* 0x000fe40003800000 */
[----:B------:R-:W-:-:S04]  /*11be0*/  IMAD R2, R8, UR4, RZ ;  /* 0x0000000408027c24 */ /* 0x000fc8000f8e02ff */
[C---:B------:R-:W-:Y:S02]  /*11bf0*/  IMAD R5, R7.reuse, UR5, R2 ;  /* 0x0000000507057c24 */ /* 0x040fe4000f8e0202 */
[----:B------:R-:W-:Y:S01]  /*11c00*/  IMAD.WIDE.U32 R2, R7, UR4, RZ ;  /* 0x0000000407027c25 */ /* 0x000fe2000f8e00ff */
[----:B------:R-:W-:-:S03]  /*11c10*/  ULDC.64 UR4, c[0x0][0x338] ;  /* 0x0000ce0000047ab9 */ /* 0x000fc60000000a00 */
[----:B------:R-:W-:Y:S01]  /*11c20*/  IMAD.IADD R3, R3, 0x1, R5 ;  /* 0x0000000103037824 */ /* 0x000fe200078e0205 */
[----:B-----5:R-:W-:Y:S01]  /*11c30*/  SHF.R.S32.HI R5, RZ, 0x1f, R6 ;  /* 0x0000001fff057819 */ /* 0x020fe20000011406 */
[----:B------:R-:W-:-:S04]  /*11c40*/  IMAD.WIDE.U32 R2, R6, UR4, R2 ;  /* 0x0000000406027c25 */ /* 0x000fc8000f8e0002 */
        /* <DEDUP_REMOVED lines=9> */
[----:B------:R-:W-:Y:S01]  /*11ce0*/  IMAD.IADD R19, R3, 0x1, R9 ;  /* 0x0000000103137824 */ /* 0x000fe200078e0209 */
[----:B------:R-:W-:-:S04]  /*11cf0*/  SHF.L.U32 R3, R25, 0x1f, RZ ;  /* 0x0000001f19037819 */ /* 0x000fc800000006ff */
[----:B------:R-:W-:-:S06]  /*11d00*/  LEA.HI.X R19, R2, UR5, R19, 0x1, P0 ;  /* 0x0000000502137c11 */ /* 0x000fcc00080f0c13 */
[----:B------:R-:W0:Y:S02]  /*11d10*/  SYNCS.PHASECHK.TRANS64.TRYWAIT P0, [R4+URZ+0x30840], R3 ;  /* 0x03084003040075a7 */ /* 0x000e24000800017f */
[----:B0-----:R-:W-:Y:S05]  /*11d20*/  @!P0 BRA `(.L_x_1109) ;  /* 0x0000003000248947 */ /* 0x001fea0003800000 */
.L_x_1161:
[----:B------:R-:W-:Y:S05]  /*11d30*/  BSYNC B0 ;  /* 0x0000000000007941 */ /* 0x000fea0003800000 */
.L_x_1108:
[----:B------:R-:W-:Y:S01]  /*11d40*/  ULDC.64 UR4, c[0x0][0x300] ;  /* 0x0000c00000047ab9 */ /* 0x000fe20000000a00 */
[----:B------:R-:W-:Y:S01]  /*11d50*/  LOP3.LUT P5, RZ, R16, 0x10, RZ, 0xc0, !PT ;  /* 0x0000001010ff7812 */ /* 0x000fe200078ac0ff */
[----:B------:R-:W-:Y:S01]  /*11d60*/  IMAD R8, R8, UR4, RZ ;  /* 0x0000000408087c24 */ /* 0x000fe2000f8e02ff */
[C---:B------:R-:W-:Y:S01]  /*11d70*/  LOP3.LUT P4, RZ, R16.reuse, 0x8, RZ, 0xc0, !PT ;  /* 0x0000000810ff7812 */ /* 0x040fe2000788c0ff */
[C---:B0-----:R-:W-:Y:S01]  /*11d80*/  IMAD.WIDE.U32 R2, R7.reuse, UR4, RZ ;  /* 0x0000000407027c25 */ /* 0x041fe2000f8e00ff */
[C---:B------:R-:W-:Y:S02]  /*11d90*/  LOP3.LUT P3, RZ, R16.reuse, 0x4, RZ, 0xc0, !PT ;  /* 0x0000000410ff7812 */ /* 0x040fe4000786c0ff */
[----:B------:R-:W-:Y:S01]  /*11da0*/  LOP3.LUT P2, RZ, R16, 0x2, RZ, 0xc0, !PT ;  /* 0x0000000210ff7812 */ /* 0x000fe2000784c0ff */
[----:B------:R-:W-:Y:S01]  /*11db0*/  IMAD R9, R7, UR5, R8 ;  /* 0x0000000507097c24 */ /* 0x000fe2000f8e0208 */
[----:B------:R-:W-:Y:S01]  /*11dc0*/  ULDC.64 UR4, c[0x0][0x310] ;  /* 0x0000c40000047ab9 */ /* 0x000fe20000000a00 */
[----:B------:R-:W-:-:S02]  /*11dd0*/  IMAD.MOV.U32 R7, RZ, RZ, -0x40 ;  /* 0xffffffc0ff077424 */ /* 0x000fc400078e00ff */
[----:B------:R-:W-:Y:S02]  /*11de0*/  IMAD.IADD R3, R3, 0x1, R9 ;  /* 0x0000000103037824 */ /* 0x000fe400078e0209 */
[----:B------:R-:W-:Y:S02]  /*11df0*/  IMAD R5, R5, UR4, RZ ;  /* 0x0000000405057c24 */ /* 0x000fe4000f8e02ff */
[----:B------:R-:W-:-:S04]  /*11e00*/  IMAD.WIDE.U32 R2, R6, UR4, R2 ;  /* 0x0000000406027c25 */ /* 0x000fc8000f8e0002 */
[----:B------:R-:W-:Y:S01]  /*11e10*/  IMAD R5, R6, UR5, R5 ;  /* 0x0000000506057c24 */ /* 0x000fe2000f8e0205 */
[----:B------:R-:W-:Y:S01]  /*11e20*/  ULDC.64 UR4, c[0x0][0x308] ;  /* 0x0000c20000047ab9 */ /* 0x000fe20000000a00 */
[----:B------:R-:W-:Y:S02]  /*11e30*/  IMAD R7, R0, R7, UR38 ;  /* 0x0000002600077e24 */ /* 0x000fe4000f8e0207 */
[----:B------:R-:W-:Y:S01]  /*11e40*/  IMAD R0, R23, 0x4000, R30 ;  /* 0x0000400017007824 */ /* 0x000fe200078e021e */
[----:B------:R-:W-:Y:S01]  /*11e50*/  IADD3 R3, R3, R5, RZ ;  /* 0x0000000503037210 */ /* 0x000fe20007ffe0ff */
[----:B------:R-:W-:Y:S02]  /*11e60*/  IMAD R5, R26, UR4, RZ ;  /* 0x000000041a057c24 */ /* 0x000fe4000f8e02ff */
[----:B------:R-:W-:Y:S02]  /*11e70*/  IMAD.IADD R7, R7, 0x1, -R36 ;  /* 0x0000000107077824 */ /* 0x000fe400078e0a24 */
[----:B------:R-:W-:-:S02]  /*11e80*/  IMAD R5, R22, UR5, R5 ;  /* 0x0000000516057c24 */ /* 0x000fc4000f8e0205 */
        /* <DEDUP_REMOVED lines=8> */
[----:B------:R-:W0:Y:S01]  /*11f10*/  SHFL.IDX PT, R14, R5, RZ, 0x181f ;  /* 0x00181fff050e7589 */ /* 0x000e2200000e0000 */
[----:B------:R-:W-:-:S03]  /*11f20*/  @P0 LEA R9, R0, R17, 0x1 ;  /* 0x0000001100090211 */ /* 0x000fc600078e08ff */
[----:B------:R-:W1:Y:S04]  /*11f30*/  SHFL.IDX PT, R2, R6, RZ, 0x181f ;  /* 0x00181fff06027589 */ /* 0x000e6800000e0000 */
[----:B------:R-:W-:Y:S01]  /*11f40*/  SHFL.IDX PT, R8, R6, 0x1, 0x181f ;  /* 0x00381f0006087f89 */ /* 0x000fe200000e0000 */
[----:B0-----:R-:W-:-:S05]  /*11f50*/  @P0 LEA R14, P1, R37, R14, 0x1 ;  /* 0x0000000e250e0211 */ /* 0x001fca00078208ff */
[----:B-1----:R-:W-:Y:S02]  /*11f60*/  @P0 IMAD.X R3, RZ, RZ, R2, P1 ;  /* 0x000000ffff030224 */ /* 0x002fe400008e0602 */
[----:B------:R-:W-:Y:S02]  /*11f70*/  @P0 IMAD.MOV.U32 R2, RZ, RZ, R14 ;  /* 0x000000ffff020224 */ /* 0x000fe400078e000e */
[----:B------:R-:W0:Y:S04]  /*11f80*/  SHFL.IDX PT, R14, R5, 0x1, 0x181f ;  /* 0x00381f00050e7f89 */ /* 0x000e2800000e0000 */
[----:B------:R-:W-:Y:S04]  /*11f90*/  @P0 LDGSTS.E.BYPASS.LTC128B.128 [R9+0x20400], desc[UR36][R2.64], !P5 ;  /* 0x2040000002090fae */ /* 0x000fe8000e901d64 */
[----:B------:R-:W-:Y:S04]  /*11fa0*/  @P0 LDGSTS.E.BYPASS.LTC128B.128 [R9+0x22400], desc[UR36][R2.64+0x80], !P4 ;  /* 0x2240008002090fae */ /* 0x000fe8000e101d64 */
[----:B------:R-:W-:Y:S04]  /*11fb0*/  @P0 LDGSTS.E.BYPASS.LTC128B.128 [R9+0x24400], desc[UR36][R2.64+0x100], !P3 ;  /* 0x2440010002090fae */ /* 0x000fe8000d901d64 */
[----:B------:R1:W-:Y:S01]  /*11fc0*/  @P0 LDGSTS.E.BYPASS.LTC128B.128 [R9+0x26400], desc[UR36][R2.64+0x180], !P2 ;  /* 0x2640018002090fae */ /* 0x0003e2000d101d64 */
[----:B------:R-:W-:-:S13]  /*11fd0*/  ISETP.GE.AND P0, PT, R7, 0x11, PT ;  /* 0x000000110700780c */ /* 0x000fda0003f06270 */
[----:B0-----:R-:W-:Y:S01]  /*11fe0*/  @P0 LEA R14, P1, R37, R14, 0x1 ;  /* 0x0000000e250e0211 */ /* 0x001fe200078208ff */
[----:B------:R-:W-:-:S04]  /*11ff0*/  @P0 IMAD R27, R0, 0x2, R17 ;  /* 0x00000002001b0824 */ /* 0x000fc800078e0211 */
[----:B------:R-:W-:Y:S02]  /*12000*/  @P0 IMAD.X R21, RZ, RZ, R8, P1 ;  /* 0x000000ffff150224 */ /* 0x000fe400008e0608 */
[----:B-1----:R-:W-:Y:S01]  /*12010*/  @P0 IMAD.MOV.U32 R2, RZ, RZ, R14 ;  /* 0x000000ffff020224 */ /* 0x002fe200078e000e */
[----:B------:R-:W-:Y:S01]  /*12020*/  SHFL.IDX PT, R8, R6, 0x2, 0x181f ;  /* 0x00581f0006087f89 */ /* 0x000fe200000e0000 */
[----:B------:R-:W-:-:S03]  /*12030*/  @P0 IMAD.MOV.U32 R3, RZ, RZ, R21 ;  /* 0x000000ffff030224 */ /* 0x000fc600078e0015 */
[----:B------:R-:W0:Y:S04]  /*12040*/  SHFL.IDX PT, R14, R5, 0x2, 0x181f ;  /* 0x00581f00050e7f89 */ /* 0x000e2800000e0000 */
[----:B------:R-:W-:Y:S04]  /*12050*/  @P0 LDGSTS.E.BYPASS.LTC128B.128 [R27+0x20c00], desc[UR36][R2.64], !P5 ;  /* 0x20c00000021b0fae */ /* 0x000fe8000e901d64 */
[----:B------:R-:W-:Y:S04]  /*12060*/  @P0 LDGSTS.E.BYPASS.LTC128B.128 [R27+0x22c00], desc[UR36][R2.64+0x80], !P4 ;  /* 0x22c00080021b0fae */ /* 0x000fe8000e101d64 */
[----:B------:R-:W-:Y:S04]  /*12070*/  @P0 LDGSTS.E.BYPASS.LTC128B.128 [R27+0x24c00], desc[UR36][R2.64+0x100], !P3 ;  /* 0x24c00100021b0fae */ /* 0x000fe8000d901d64 */
[----:B------:R1:W-:Y:S01]  /*12080*/  @P0 LDGSTS.E.BYPASS.LTC128B.128 [R27+0x26c00], desc[UR36][R2.64+0x180], !P2 ;  /* 0x26c00180021b0fae */ /* 0x0003e2000d101d64 */
[----:B------:R-:W-:-:S13]  /*12090*/  ISETP.GE.AND P0, PT, R7, 0x21, PT ;  /* 0x000000210700780c */ /* 0x000fda0003f06270 */
[----:B0-----:R-:W-:Y:S01]  /*120a0*/  @P0 LEA R14, P1, R37, R14, 0x1 ;  /* 0x0000000e250e0211 */ /* 0x001fe200078208ff */
[----:B------:R-:W-:-:S03]  /*120b0*/  @P0 IMAD R21, R0, 0x2, R17 ;  /* 0x0000000200150824 */ /* 0x000fc600078e0211 */
[----:B------:R-:W-:Y:S01]  /*120c0*/  @P0 IADD3.X R9, RZ, R8, RZ, P1, !PT ;  /* 0x00000008ff090210 */ /* 0x000fe20000ffe4ff */
[----:B-1----:R-:W-:Y:S01]  /*120d0*/  @P0 IMAD.MOV.U32 R2, RZ, RZ, R14 ;  /* 0x000000ffff020224 */ /* 0x002fe200078e000e */
[----:B------:R0:W1:Y:S03]  /*120e0*/  SHFL.IDX PT, R8, R6, 0x3, 0x181f ;  /* 0x00781f0006087f89 */ /* 0x00006600000e0000 */
[----:B------:R-:W-:Y:S01]  /*120f0*/  @P0 IMAD.MOV.U32 R3, RZ, RZ, R9 ;  /* 0x000000ffff030224 */ /* 0x000fe200078e0009 */
[----:B------:R0:W2:Y:S04]  /*12100*/  SHFL.IDX PT, R14, R5, 0x3, 0x181f ;  /* 0x00781f00050e7f89 */ /* 0x0000a800000e0000 */
[----:B------:R0:W-:Y:S04]  /*12110*/  @P0 LDGSTS.E.BYPASS.LTC128B.128 [R21+0x21400], desc[UR36][R2.64], !P5 ;  /* 0x2140000002150fae */ /* 0x0001e8000e901d64 */
[----:B------:R0:W-:Y:S04]  /*12120*/  @P0 LDGSTS.E.BYPASS.LTC128B.128 [R21+0x23400], desc[UR36][R2.64+0x80], !P4 ;  /* 0x2340008002150fae */ /* 0x0001e8000e101d64 */
[----:B------:R0:W-:Y:S04]  /*12130*/  @P0 LDGSTS.E.BYPASS.LTC128B.128 [R21+0x25400], desc[UR36][R2.64+0x100], !P3 ;  /* 0x2540010002150fae */ /* 0x0001e8000d901d64 */
[----:B------:R0:W-:Y:S02]  /*12140*/  @P0 LDGSTS.E.BYPASS.LTC128B.128 [R21+0x27400], desc[UR36][R2.64+0x180], !P2 ;  /* 0x2740018002150fae */ /* 0x0001e4000d101d64 */
.L_x_1171:
[----:B------:R-:W-:-:S13]  /*12150*/  ISETP.GE.AND P0, PT, R7, 0x31, PT ;  /* 0x000000310700780c */ /* 0x000fda0003f06270 */
[----:B0-2---:R-:W-:Y:S01]  /*12160*/  @P0 LEA R2, P1, R37, R14, 0x1 ;  /* 0x0000000e25020211 */ /* 0x005fe200078208ff */
[----:B------:R-:W-:-:S04]  /*12170*/  @P0 IMAD R5, R0, 0x2, R17 ;  /* 0x0000000200050824 */ /* 0x000fc800078e0211 */
[----:B-1----:R-:W-:-:S05]  /*12180*/  @P0 IMAD.X R3, RZ, RZ, R8, P1 ;  /* 0x000000ffff030224 */ /* 0x002fca00008e0608 */
[----:B------:R-:W-:Y:S01]  /*12190*/  @!PT LDS RZ, [RZ] ;  /* 0x00000000fffff984 */ /* 0x000fe20000000800 */
[----:B------:R-:W-:Y:S01]  /*121a0*/  @!PT LDS RZ, [RZ] ;  /* 0x00000000fffff984 */ /* 0x000fe20000000800 */
[----:B------:R-:W-:Y:S01]  /*121b0*/  @!PT LDS RZ, [RZ] ;  /* 0x00000000fffff984 */ /* 0x000fe20000000800 */
[----:B------:R0:W-:Y:S04]  /*121c0*/  @P0 LDGSTS.E.BYPASS.LTC128B.128 [R5+0x21c00], desc[UR36][R2.64], !P5 ;  /* 0x21c0000002050fae */ /* 0x0001e8000e901d64 */
[----:B------:R0:W-:Y:S04]  /*121d0*/  @P0 LDGSTS.E.BYPASS.LTC128B.128 [R5+0x23c00], desc[UR36][R2.64+0x80], !P4 ;  /* 0x23c0008002050fae */ /* 0x0001e8000e101d64 */
[----:B------:R0:W-:Y:S04]  /*121e0*/  @P0 LDGSTS.E.BYPASS.LTC128B.128 [R5+0x25c00], desc[UR36][R2.64+0x100], !P3 ;  /* 0x25c0010002050fae */ /* 0x0001e8000d901d64 */
[----:B------:R0:W-:Y:S01]  /*121f0*/  @P0 LDGSTS.E.BYPASS.LTC128B.128 [R5+0x27c00], desc[UR36][R2.64+0x180], !P2 ;  /* 0x27c0018002050fae */ /* 0x0001e2000d101d64 */
[----:B------:R-:W-:Y:S01]  /*12200*/  PLOP3.LUT P0, PT, PT, PT, PT, 0x80, 0x0 ;  /* 0x000000000000781c */ /* 0x000fe20003f0f070 */
[----:B------:R-:W-:-:S12]  /*12210*/  NOP ;  /* 0x0000000000007918 */ /* 0x000fd80000000000 */
.L_x_1111:
        /* <DEDUP_REMOVED lines=10> */
.L_x_1112:
[----:B------:R-:W-:Y:S01]  /*122c0*/  IADD3 R0, R17, 0x10400, RZ ;  /* 0x0001040011007810 */ /* 0x000fe20007ffe0ff */
[----:B------:R1:W-:Y:S06]  /*122d0*/  SYNCS.ARRIVE.TRANS64.A1T0 RZ, [R4+URZ+0x30830], RZ ;  /* 0x030830ff04ff79a7 */ /* 0x0003ec000810003f */
[----:B------:R-:W-:Y:S05]  /*122e0*/  WARPSYNC.ALL ;  /* 0x0000000000007948 */ /* 0x000fea0003800000 */
[----:B------:R-:W-:Y:S01]  /*122f0*/  BAR.SYNC.DEFER_BLOCKING 0x8, 0x180 ;  /* 0x0206000000007b1d */ /* 0x000fe20000010000 */
[----:B------:R-:W-:-:S05]  /*12300*/  LOP3.LUT P0, RZ, R0, 0x3ff, RZ, 0xc0, !PT ;  /* 0x000003ff00ff7812 */ /* 0x000fca000780c0ff */
[----:B------:R-:W-:Y:S08]  /*12310*/  BSSY B6, `(.L_x_1113) ;  /* 0x0000012000067945 */ /* 0x000ff00003800000 */
[----:B------:R-:W-:Y:S05]  /*12320*/  @!P0 BRA `(.L_x_1114) ;  /* 0x0000000000408947 */ /* 0x000fea0003800000 */
[----:B0-----:R-:W-:Y:S01]  /*12330*/  MOV R2, 0x0 ;  /* 0x0000000000027802 */ /* 0x001fe20000000f00 */
[----:B------:R-:W-:Y:S01]  /*12340*/  ULDC.64 UR6, c[0x4][0x138] ;  /* 0x01004e0000067ab9 */ /* 0x000fe20000000a00 */
[----:B------:R-:W-:Y:S01]  /*12350*/  ULDC.64 UR8, c[0x4][0x140] ;  /* 0x0100500000087ab9 */ /* 0x000fe20000000a00 */
[----:B------:R-:W-:Y:S01]  /*12360*/  ULDC.64 UR4, c[0x4][0xb0] ;  /* 0x01002c0000047ab9 */ /* 0x000fe20000000a00 */
[----:B-1----:R-:W-:Y:S01]  /*12370*/  IMAD.U32 R4, RZ, RZ, UR6 ;  /* 0x00000006ff047e24 */ /* 0x002fe2000f8e00ff */
[----:B------:R-:W-:Y:S01]  /*12380*/  MOV R11, UR5 ;  /* 0x00000005000b7c02 */ /* 0x000fe20008000f00 */
[----:B------:R-:W0:Y:S01]  /*12390*/  LDC.64 R2, c[0x4][R2] ;  /* 0x0100000002027b82 */ /* 0x000e220000000a00 */
[----:B------:R-:W-:Y:S02]  /*123a0*/  IMAD.U32 R5, RZ, RZ, UR7 ;  /* 0x00000007ff057e24 */ /* 0x000fe4000f8e00ff */
[----:B------:R-:W-:Y:S02]  /*123b0*/  IMAD.U32 R6, RZ, RZ, UR8 ;  /* 0x00000008ff067e24 */ /* 0x000fe4000f8e00ff */
[----:B------:R-:W-:-:S02]  /*123c0*/  IMAD.U32 R7, RZ, RZ, UR9 ;  /* 0x00000009ff077e24 */ /* 0x000fc4000f8e00ff */
[----:B------:R-:W-:Y:S02]  /*123d0*/  IMAD.U32 R10, RZ, RZ, UR4 ;  /* 0x00000004ff0a7e24 */ /* 0x000fe4000f8e00ff */
[----:B------:R-:W-:Y:S02]  /*123e0*/  IMAD.MOV.U32 R8, RZ, RZ, 0x70 ;  /* 0x00000070ff087424 */ /* 0x000fe400078e00ff */
[----:B------:R-:W-:Y:S02]  /*123f0*/  IMAD.MOV.U32 R12, RZ, RZ, 0x1 ;  /* 0x00000001ff0c7424 */ /* 0x000fe400078e00ff */
[----:B------:R-:W-:-:S07]  /*12400*/  IMAD.MOV.U32 R13, RZ, RZ, RZ ;  /* 0x000000ffff0d7224 */ /* 0x000fce00078e00ff */
[----:B------:R-:W-:-:S07]  /*12410*/  LEPC R20, `(.L_x_1114) ;  /* 0x000000001014794e */ /* 0x000fce0000000000 */
[----:B0-----:R-:W-:Y:S05]  /*12420*/  CALL.ABS.NOINC R2 ;  /* 0x0000000002007343 */ /* 0x001fea0003c00000 */
.L_x_1114:
[----:B------:R-:W-:Y:S05]  /*12430*/  BSYNC B6 ;  /* 0x0000000000067941 */ /* 0x000fea0003800000 */
.L_x_1113:
[----:B0-----:R-:W0:Y:S01]  /*12440*/  S2R R2, SR_TID.X ;  /* 0x0000000000027919 */ /* 0x001e220000002100 */
[----:B------:R-:W-:Y:S01]  /*12450*/  UISETP.NE.AND UP0, UPT, UR50, URZ, UPT ;  /* 0x0000003f3200728c */ /* 0x000fe2000bf05270 */
[----:B------:R-:W-:Y:S01]  /*12460*/  R2UR UR6, R26 ;  /* 0x000000001a0672ca */ /* 0x000fe200000e0000 */
[----:B------:R-:W-:Y:S01]  /*12470*/  ULDC.64 UR8, c[0x0][0x2d8] ;  /* 0x0000b60000087ab9 */ /* 0x000fe20000000a00 */
[----:B------:R-:W-:Y:S02]  /*12480*/  R2UR UR7, R22 ;  /* 0x00000000160772ca */ /* 0x000fe400000e0000 */
[C---:B------:R-:W-:Y:S02]  /*12490*/  LOP3.LUT P2, RZ, R16.reuse, 0x4000, RZ, 0xc0, !PT ;  /* 0x0000400010ff7812 */ /* 0x040fe4000784c0ff */
[----:B------:R-:W-:Y:S02]  /*124a0*/  PLOP3.LUT P0, PT, PT, PT, UP0, 0x80, 0x0 ;  /* 0x000000000000781c */ /* 0x000fe40003f0f008 */
[----:B------:R-:W-:-:S02]  /*124b0*/  LOP3.LUT P3, RZ, R16, 0x2000, RZ, 0xc0, !PT ;  /* 0x0000200010ff7812 */ /* 0x000fc4000786c0ff */
[----:B------:R-:W-:Y:S01]  /*124c0*/  @UP0 ULDC UR4, c[0x0][0x44c] ;  /* 0x0001130000040ab9 */ /* 0x000fe20000000800 */
[C---:B------:R-:W-:Y:S02]  /*124d0*/  LOP3.LUT P4, RZ, R16.reuse, 0x1000, RZ, 0xc0, !PT ;  /* 0x0000100010ff7812 */ /* 0x040fe4000788c0ff */
[----:B------:R-:W-:Y:S01]  /*124e0*/  UIMAD UR6, UR6, UR8, URZ ;  /* 0x00000008060672a4 */ /* 0x000fe2000f8e023f */
[----:B------:R-:W-:-:S03]  /*124f0*/  LOP3.LUT P5, RZ, R16, 0x800, RZ, 0xc0, !PT ;  /* 0x0000080010ff7812 */ /* 0x000fc600078ac0ff */
[----:B------:R-:W-:Y:S02]  /*12500*/  UIMAD UR7, UR7, UR9, UR6 ;  /* 0x00000009070772a4 */ /* 0x000fe4000f8e0206 */
[----:B------:R-:W-:Y:S01]  /*12510*/  USHF.R.S32.HI UR6, URZ, 0x1f, UR43 ;  /* 0x0000001f3f067899 */ /* 0x000fe2000801142b */
[----:B0-----:R-:W-:-:S05]  /*12520*/  IMAD.SHL.U32 R2, R2, 0x10, RZ ;  /* 0x0000001002027824 */ /* 0x001fca00078e00ff */
[----:B------:R-:W-:-:S05]  /*12530*/  LOP3.LUT R2, R36, 0x70, R2, 0xf8, !PT ;  /* 0x0000007024027812 */ /* 0x000fca00078ef802 */
[----:B------:R-:W-:-:S04]  /*12540*/  VIADD R0, R2, UR44 ;  /* 0x0000002c02007c36 */ /* 0x000fc80008000000 */
[----:B------:R-:W-:Y:S01]  /*12550*/  @P0 IMAD.HI.U32 R3, R0, UR4, RZ ;  /* 0x0000000400030c27 */ /* 0x000fe2000f8e00ff */
[----:B------:R-:W-:Y:S01]  /*12560*/  PLOP3.LUT P0, PT, PT, PT, UP0, 0x80, 0x0 ;  /* 0x000000000000781c */ /* 0x000fe20003f0f008 */
[----:B------:R-:W-:Y:S01]  /*12570*/  @UP0 ULDC UR4, c[0x0][0x450] ;  /* 0x0001140000040ab9 */ /* 0x000fe20000000800 */
[----:B------:R-:W-:-:S11]  /*12580*/  MOV R2, R0 ;  /* 0x0000000000027202 */ /* 0x000fd60000000f00 */
[----:B------:R-:W-:Y:S02]  /*12590*/  @P0 SHF.R.U32.HI R2, RZ, UR4, R3 ;  /* 0x00000004ff020c19 */ /* 0x000fe40008011603 */
[----:B------:R-:W-:-:S03]  /*125a0*/  R2UR UR4, R22 ;  /* 0x00000000160472ca */ /* 0x000fc600000e0000 */
[----:B------:R-:W-:-:S10]  /*125b0*/  IMAD.MOV R5, RZ, RZ, -R2 ;  /* 0x000000ffff057224 */ /* 0x000fd400078e0a02 */
[----:B------:R-:W-:-:S03]  /*125c0*/  UIMAD.WIDE.U32 UR4, UR4, UR8, URZ ;  /* 0x00000008040472a5 */ /* 0x000fc6000f8e003f */
[----:B------:R-:W-:Y:S01]  /*125d0*/  ULDC.64 UR8, c[0x0][0x2e0] ;  /* 0x0000b80000087ab9 */ /* 0x000fe20000000a00 */
[----:B------:R-:W-:Y:S02]  /*125e0*/  UIADD3 UR5, UR5, UR7, URZ ;  /* 0x0000000705057290 */ /* 0x000fe4000fffe03f */
[----:B------:R-:W-:Y:S01]  /*125f0*/  UIMAD UR6, UR6, UR8, URZ ;  /* 0x00000008060672a4 */ /* 0x000fe2000f8e023f */
[----:B------:R-:W-:Y:S01]  /*12600*/  ULDC UR7, c[0x0][0x448] ;  /* 0x0001120000077ab9 */ /* 0x000fe20000000800 */
[----:B------:R-:W-:Y:S01]  /*12610*/  UIMAD.WIDE.U32 UR4, UR43, UR8, UR4 ;  /* 0x000000082b0472a5 */ /* 0x000fe2000f8e0004 */
[----:B------:R-:W-:Y:S01]  /*12620*/  IMAD R5, R5, UR7, R0 ;  /* 0x0000000705057c24 */ /* 0x000fe2000f8e0200 */
[----:B------:R-:W-:Y:S01]  /*12630*/  UIMAD UR6, UR43, UR9, UR6 ;  /* 0x000000092b0672a4 */ /* 0x000fe2000f8e0206 */
[----:B------:R-:W-:Y:S02]  /*12640*/  SHF.R.S32.HI R0, RZ, 0x1f, R2 ;  /* 0x0000001fff007819 */ /* 0x000fe40000011402 */
[----:B------:R-:W-:Y:S01]  /*12650*/  ULDC.64 UR8, c[0x0][0x2d0] ;  /* 0x0000b40000087ab9 */ /* 0x000fe20000000a00 */
[----:B------:R-:W-:Y:S01]  /*12660*/  UIADD3 UR5, UR5, UR6, URZ ;  /* 0x0000000605057290 */ /* 0x000fe2000fffe03f */
[----:B------:R-:W-:-:S02]  /*12670*/  IMAD.U32 R9, RZ, RZ, UR8 ;  /* 0x00000008ff097e24 */ /* 0x000fc4000f8e00ff */
[----:B------:R-:W-:Y:S01]  /*12680*/  IMAD R3, R0, UR8, RZ ;  /* 0x0000000800037c24 */ /* 0x000fe2000f8e02ff */
[----:B------:R-:W-:-:S03]  /*12690*/  SHF.R.S32.HI R0, RZ, 0x1f, R5 ;  /* 0x0000001fff007819 */ /* 0x000fc60000011405 */
[C---:B------:R-:W-:Y:S02]  /*126a0*/  IMAD R7, R2.reuse, UR9, R3 ;  /* 0x0000000902077c24 */ /* 0x040fe4000f8e0203 */
[----:B------:R-:W-:Y:S01]  /*126b0*/  IMAD.WIDE.U32 R2, R2, R9, UR4 ;  /* 0x0000000402027e25 */ /* 0x000fe2000f8e0009 */
        /* <DEDUP_REMOVED lines=8> */
[----:B------:R-:W-:-:S04]  /*12740*/  UMOV UR4, 0xffffffff ;  /* 0xffffffff00047882 */ /* 0x000fc80000000000 */
[----:B-1----:R-:W-:Y:S01]  /*12750*/  LEA.HI.X R4, R2, UR5, R3, 0x1, P0 ;  /* 0x0000000502047c11 */ /* 0x002fe200080f0c03 */
[----:B------:R-:W-:Y:S06]  /*12760*/  BRA.DIV UR4, `(.L_x_1115) ;  /* 0x0000002a04fc7947 */ /* 0x000fec000b800000 */
[----:B------:R-:W0:Y:S01]  /*12770*/  SHFL.IDX PT, R14, R5, RZ, 0x181f ;  /* 0x00181fff050e7589 */ /* 0x000e2200000e0000 */
[----:B------:R-:W-:-:S03]  /*12780*/  VIADD R0, R36, UR44 ;  /* 0x0000002c24007c36 */ /* 0x000fc60008000000 */
[----:B------:R-:W1:Y:S01]  /*12790*/  SHFL.IDX PT, R2, R4, RZ, 0x181f ;  /* 0x00181fff04027589 */ /* 0x000e6200000e0000 */
[C---:B------:R-:W-:Y:S01]  /*127a0*/  VIADD R7, R0.reuse, 0x10 ;  /* 0x0000001000077836 */ /* 0x040fe20000000000 */
[----:B------:R-:W-:Y:S02]  /*127b0*/  ISETP.GE.AND P0, PT, R0, UR39, PT ;  /* 0x0000002700007c0c */ /* 0x000fe4000bf06270 */
[----:B------:R-:W-:Y:S11]  /*127c0*/  SHFL.IDX PT, R6, R4, 0x1, 0x181f ;  /* 0x00381f0004067f89 */ /* 0x000ff600000e0000 */
[----:B0-----:R-:W-:-:S04]  /*127d0*/  @!P0 LEA R14, P1, R37, R14, 0x1 ;  /* 0x0000000e250e8211 */ /* 0x001fc800078208ff */
[----:B-1----:R-:W-:Y:S01]  /*127e0*/  @!P0 IADD3.X R3, RZ, R2, RZ, P1, !PT ;  /* 0x00000002ff038210 */ /* 0x002fe20000ffe4ff */
[----:B------:R-:W-:Y:S02]  /*127f0*/  @!P0 IMAD.MOV.U32 R2, RZ, RZ, R14 ;  /* 0x000000ffff028224 */ /* 0x000fe400078e000e */
[----:B------:R-:W0:Y:S04]  /*12800*/  SHFL.IDX PT, R14, R5, 0x1, 0x181f ;  /* 0x00381f00050e7f89 */ /* 0x000e2800000e0000 */
        /* <DEDUP_REMOVED lines=8> */
[----:B------:R-:W-:Y:S01]  /*12890*/  SHFL.IDX PT, R6, R4, 0x2, 0x181f ;  /* 0x00581f0004067f89 */ /* 0x000fe200000e0000 */
[----:B------:R-:W-:Y:S01]  /*128a0*/  @!P0 IMAD.MOV.U32 R3, RZ, RZ, R7 ;  /* 0x000000ffff038224 */ /* 0x000fe200078e0007 */
[----:B------:R-:W-:Y:S02]  /*128b0*/  IADD3 R7, R0, 0x20, RZ ;  /* 0x0000002000077810 */ /* 0x000fe40007ffe0ff */
        /* <DEDUP_REMOVED lines=10> */
[----:B------:R-:W-:Y:S02]  /*12960*/  @!P0 IMAD.MOV.U32 R3, RZ, RZ, R7 ;  /* 0x000000ffff038224 */ /* 0x000fe400078e0007 */
        /* <DEDUP_REMOVED lines=19> */
[----:B0-----:R-:W-:-:S05]  /*12aa0*/  @!P0 LEA R14, P1, R37, R14, 0x1 ;  /* 0x0000000e250e8211 */ /* 0x001fca00078208ff */
[----:B-1----:R-:W-:Y:S02]  /*12ab0*/  @!P0 IMAD.X R7, RZ, RZ, R6, P1 ;  /* 0x000000ffff078224 */ /* 0x002fe400008e0606 */
[----:B--2---:R-:W-:Y:S01]  /*12ac0*/  @!P0 IMAD.MOV.U32 R2, RZ, RZ, R14 ;  /* 0x000000ffff028224 */ /* 0x004fe200078e000e */
        /* <DEDUP_REMOVED lines=24> */
[----:B------:R0:W1:Y:S03]  /*12c50*/  SHFL.IDX PT, R14, R5, 0x7, 0x181f ;  /* 0x00f81f00050e7f89 */ /* 0x00006600000e0000 */
[----:B------:R-:W-:Y:S01]  /*12c60*/  @!P0 IMAD.MOV.U32 R3, RZ, RZ, R7 ;  /* 0x000000ffff038224 */ /* 0x000fe200078e0007 */
[----:B------:R0:W2:Y:S04]  /*12c70*/  SHFL.IDX PT, R6, R4, 0x7, 0x181f ;  /* 0x00f81f0004067f89 */ /* 0x0000a800000e0000 */
[----:B------:R0:W-:Y:S04]  /*12c80*/  @!P0 LDGSTS.E.BYPASS.LTC128B.128 [R31+0x13400], desc[UR36][R2.64], !P2 ;  /* 0x13400000021f8fae */ /* 0x0001e8000d101d64 */
[----:B------:R0:W-:Y:S04]  /*12c90*/  @!P0 LDGSTS.E.BYPASS.LTC128B.128 [R31+0x17400], desc[UR36][R2.64+0x80], !P3 ;  /* 0x17400080021f8fae */ /* 0x0001e8000d901d64 */
[----:B------:R0:W-:Y:S04]  /*12ca0*/  @!P0 LDGSTS.E.BYPASS.LTC128B.128 [R31+0x1b400], desc[UR36][R2.64+0x100], !P4 ;  /* 0x1b400100021f8fae */ /* 0x0001e8000e101d64 */
[----:B------:R0:W-:Y:S02]  /*12cb0*/  @!P0 LDGSTS.E.BYPASS.LTC128B.128 [R31+0x1f400], desc[UR36][R2.64+0x180], !P5 ;  /* 0x1f400180021f8fae */ /* 0x0001e4000e901d64 */
.L_x_1188:
[----:B------:R-:W-:-:S05]  /*12cc0*/  VIADD R0, R0, 0x70 ;  /* 0x0000007000007836 */ /* 0x000fca0000000000 */
[----:B------:R-:W-:-:S13]  /*12cd0*/  ISETP.GE.AND P0, PT, R0, UR39, PT ;  /* 0x0000002700007c0c */ /* 0x000fda000bf06270 */
[----:B01----:R-:W-:-:S05]  /*12ce0*/  @!P0 LEA R2, P1, R37, R14, 0x1 ;  /* 0x0000000e25028211 */ /* 0x003fca00078208ff */
[----:B--2---:R-:W-:-:S05]  /*12cf0*/  @!P0 IMAD.X R3, RZ, RZ, R6, P1 ;  /* 0x000000ffff038224 */ /* 0x004fca00008e0606 */
[----:B------:R-:W-:Y:S01]  /*12d00*/  @!PT LDS RZ, [RZ] ;  /* 0x00000000fffff984 */ /* 0x000fe20000000800 */
[----:B------:R-:W-:Y:S01]  /*12d10*/  @!PT LDS RZ, [RZ] ;  /* 0x00000000fffff984 */ /* 0x000fe20000000800 */
[----:B------:R-:W-:Y:S01]  /*12d20*/  @!PT LDS RZ, [RZ] ;  /* 0x00000000fffff984 */ /* 0x000fe20000000800 */
[----:B------:R0:W-:Y:S04]  /*12d30*/  @!P0 LDGSTS.E.BYPASS.LTC128B.128 [R31+0x13c00], desc[UR36][R2.64], !P2 ;  /* 0x13c00000021f8fae */ /* 0x0001e8000d101d64 */
[----:B------:R0:W-:Y:S04]  /*12d40*/  @!P0 LDGSTS.E.BYPASS.LTC128B.128 [R31+0x17c00], desc[UR36][R2.64+0x80], !P3 ;  /* 0x17c00080021f8fae */ /* 0x0001e8000d901d64 */
[----:B------:R0:W-:Y:S04]  /*12d50*/  @!P0 LDGSTS.E.BYPASS.LTC128B.128 [R31+0x1bc00], desc[UR36][R2.64+0x100], !P4 ;  /* 0x1bc00100021f8fae */ /* 0x0001e8000e101d64 */
[----:B------:R0:W-:Y:S01]  /*12d60*/  @!P0 LDGSTS.E.BYPASS.LTC128B.128 [R31+0x1fc00], desc[UR36][R2.64+0x180], !P5 ;  /* 0x1fc00180021f8fae */ /* 0x0001e2000e901d64 */
[----:B------:R-:W-:Y:S01]  /*12d70*/  PLOP3.LUT P0, PT, PT, PT, PT, 0x80, 0x0 ;  /* 0x000000000000781c */ /* 0x000fe20003f0f070 */
[----:B------:R-:W-:-:S12]  /*12d80*/  NOP ;  /* 0x0000000000007918 */ /* 0x000fd80000000000 */
.L_x_1116:
[----:B------:R-:W-:Y:S02]  /*12d90*/  PLOP3.LUT P1, PT, P1, P0, PT, 0xa2, 0x0 ;  /* 0x000000000000781c */ /* 0x000fe40000f21472 */
[----:B------:R-:W-:-:S08]  /*12da0*/  @P0 R2UR P1, UR4, R17 ;  /* 0x00000000110402ca */ /* 0x000fd00000020000 */
[----:B------:R-:W-:-:S05]  /*12db0*/  @P0 PLOP3.LUT P0, PT, P1, PT, PT, 0x80, 0x0 ;  /* 0x000000000000081c */ /* 0x000fca0000f0f070 */
[----:B------:R-:W-:Y:S01]  /*12dc0*/  @!P1 SYNCS.ARRIVE.TRANS64.RED.A0T1 RZ, [UR4+0x30800], RZ ;  /* 0x030800ffffff99a7 */ /* 0x000fe20008200404 */
[----:B------:R-:W-:Y:S07]  /*12dd0*/  @!P1 ARRIVES.LDGSTSBAR.64.TRANSCNT [UR4+0x30800] ;  /* 0x03080000ff0099b0 */ /* 0x000fee0008000a84 */
[----:B------:R-:W-:Y:S05]  /*12de0*/  @P0 BRA.U.ANY `(.L_x_1116) ;  /* 0xfffffffd00e80947 */ /* 0x000fea000393ffff */
[----:B0-----:R-:W2:Y:S02]  /*12df0*/  LDL.LU R2, [R1] ;  /* 0x0000000001027983 */ /* 0x001ea40000300800 */
[----:B--2---:R-:W-:-:S05]  /*12e00*/  VIADD R2, R2, 0x1 ;  /* 0x0000000102027836 */ /* 0x004fca0000000000 */
[----:B------:R0:W-:Y:S01]  /*12e10*/  STL [R1], R2 ;  /* 0x0000000201007387 */ /* 0x0001e20000100800 */
[----:B------:R-:W-:-:S04]  /*12e20*/  LEA.HI R0, R2, R2, RZ, 0x1 ;  /* 0x0000000202007211 */ /* 0x000fc800078f08ff */
[----:B------:R-:W-:-:S05]  /*12e30*/  LOP3.LUT R0, R0, 0xfffffffe, RZ, 0xc0, !PT ;  /* 0xfffffffe00007812 */ /* 0x000fca00078ec0ff */
[----:B------:R-:W-:-:S05]  /*12e40*/  IMAD.IADD R0, R2, 0x1, -R0 ;  /* 0x0000000102007824 */ /* 0x000fca00078e0a00 */
[----:B------:R-:W-:Y:S01]  /*12e50*/  SHF.L.U32 R0, R0, 0x1f, RZ ;  /* 0x0000001f00007819 */ /* 0x000fe200000006ff */
[----:B------:R-:W-:Y:S01]  /*12e60*/  NOP ;  /* 0x0000000000007918 */ /* 0x000fe20000000000 */
[----:B------:R0:W-:Y:S01]  /*12e70*/  SYNCS.ARRIVE.TRANS64.A1T0 RZ, [R17+URZ+0x30800], RZ ;  /* 0x030800ff11ff79a7 */ /* 0x0001e2000810003f */
[----:B------:R-:W-:Y:S01]  /*12e80*/  BSSY B0, `(.L_x_1117) ;  /* 0x0000003000007945 */ /* 0x000fe20003800000 */
[----:B------:R-:W1:Y:S03]  /*12e90*/  SYNCS.PHASECHK.TRANS64.TRYWAIT P0, [R17+URZ+0x30820], R0 ;  /* 0x03082000110075a7 */ /* 0x000e66000800017f */
[----:B01----:R-:W-:Y:S05]  /*12ea0*/  @!P0 BRA `(.L_x_1118) ;  /* 0x0000002c00e08947 */ /* 0x003fea0003800000 */
.L_x_1189:
[----:B------:R-:W-:Y:S05]  /*12eb0*/  BSYNC B0 ;  /* 0x0000000000007941 */ /* 0x000fea0003800000 */
.L_x_1117:
[----:B------:R-:W-:-:S04]  /*12ec0*/  UIADD3 UR4, UR45, -0x2, URZ ;  /* 0xfffffffe2d047890 */ /* 0x000fc8000fffe03f */
[----:B------:R-:W-:-:S06]  /*12ed0*/  UISETP.GE.AND UP0, UPT, UR4, UR46, UPT ;  /* 0x0000002e0400728c */ /* 0x000fcc000bf06270 */
[----:B------:R-:W-:-:S13]  /*12ee0*/  PLOP3.LUT P0, PT, PT, PT, UP0, 0x40, 0x0 ;  /* 0x000000000000781c */ /* 0x000fda0003f0e808 */
[----:B------:R-:W-:Y:S05]  /*12ef0*/  @P0 BRA `(.L_x_1119) ;  /* 0x0000000c00a80947 */ /* 0x000fea0003800000 */
[----:B------:R-:W-:Y:S01]  /*12f00*/  BSSY B0, `(.L_x_1119) ;  /* 0x00000e9000007945 */ /* 0x000fe20003800000 */
[----:B------:R-:W-:Y:S01]  /*12f10*/  MOV R8, R25 ;  /* 0x0000001900087202 */ /* 0x000fe20000000f00 */
[----:B------:R-:W-:Y:S02]  /*12f20*/  IMAD.MOV.U32 R6, RZ, RZ, R23 ;  /* 0x000000ffff067224 */ /* 0x000fe400078e0017 */
[----:B------:R-:W-:Y:S02]  /*12f30*/  IMAD.MOV.U32 R28, RZ, RZ, R24 ;  /* 0x000000ffff1c7224 */ /* 0x000fe400078e0018 */
[----:B------:R-:W-:-:S07]  /*12f40*/  IMAD.U32 R7, RZ, RZ, UR4 ;  /* 0x00000004ff077e24 */ /* 0x000fce000f8e00ff */
.L_x_1132:
[----:B------:R-:W1:Y:S01]  /*12f50*/  S2R R4, SR_TID.X ;  /* 0x0000000000047919 */ /* 0x000e620000002100 */
[----:B0-----:R-:W0:Y:S01]  /*12f60*/  LDC R0, c[0x0][0x430] ;  /* 0x00010c00ff007b82 */ /* 0x001e220000000800 */
[----:B------:R-:W-:Y:S01]  /*12f70*/  IMAD R9, R7, 0x40, R32 ;  /* 0x0000004007097824 */ /* 0x000fe200078e0220 */
[----:B------:R-:W-:Y:S01]  /*12f80*/  LOP3.LUT P1, RZ, R16, 0x200, RZ, 0xc0, !PT ;  /* 0x0000020010ff7812 */ /* 0x000fe2000782c0ff */
[----:B------:R-:W-:Y:S01]  /*12f90*/  VIADD R23, R6, 0x1 ;  /* 0x0000000106177836 */ /* 0x000fe20000000000 */
[----:B0-----:R-:W-:Y:S01]  /*12fa0*/  ISETP.NE.AND P0, PT, R0, 0x1, PT ;  /* 0x000000010000780c */ /* 0x001fe20003f05270 */
[----:B-1----:R-:W-:-:S05]  /*12fb0*/  IMAD.SHL.U32 R4, R4, 0x10, RZ ;  /* 0x0000001004047824 */ /* 0x002fca00078e00ff */
[----:B------:R-:W-:-:S07]  /*12fc0*/  LOP3.LUT R4, R36, 0x70, R4, 0xf8, !PT ;  /* 0x0000007024047812 */ /* 0x000fce00078ef804 */
[----:B------:R-:W0:Y:S01]  /*12fd0*/  @P0 LDC R0, c[0x0][0x434] ;  /* 0x00010d00ff000b82 */ /* 0x000e220000000800 */
[C---:B------:R-:W-:Y:S02]  /*12fe0*/  ISETP.GT.U32.AND P2, PT, R4.reuse, 0x3f, PT ;  /* 0x0000003f0400780c */ /* 0x040fe40003f44070 */
[----:B------:R-:W-:-:S05]  /*12ff0*/  IADD3 R9, R4, R9, RZ ;  /* 0x0000000904097210 */ /* 0x000fca0007ffe0ff */
[----:B------:R-:W1:Y:S01]  /*13000*/  @P0 LDC R3, c[0x0][0x438] ;  /* 0x00010e00ff030b82 */ /* 0x000e620000000800 */
[----:B------:R-:W-:-:S07]  /*13010*/  IMAD.MOV.U32 R12, RZ, RZ, R9 ;  /* 0x000000ffff0c7224 */ /* 0x000fce00078e0009 */
[----:B------:R-:W2:Y:S08]  /*13020*/  @!P2 LDC.64 R10, c[0x0][0x428] ;  /* 0x00010a00ff0aab82 */ /* 0x000eb00000000a00 */
[----:B------:R-:W3:Y:S01]  /*13030*/  @!P2 LDC.64 R4, c[0x0][0x418] ;  /* 0x00010600ff04ab82 */ /* 0x000ee20000000a00 */
[----:B0-----:R-:W-:-:S05]  /*13040*/  @P0 IMAD.HI.U32 R0, R9, R0, RZ ;  /* 0x0000000009000227 */ /* 0x001fca00078e00ff */
[----:B-1----:R-:W-:-:S04]  /*13050*/  @P0 SHF.R.U32.HI R12, RZ, R3, R0 ;  /* 0x00000003ff0c0219 */ /* 0x002fc80000011600 */
[--C-:B------:R-:W-:Y:S01]  /*13060*/  @!P2 SHF.R.S32.HI R3, RZ, 0x1f, R12.reuse ;  /* 0x0000001fff03a819 */ /* 0x100fe2000001140c */
[----:B------:R-:W-:Y:S02]  /*13070*/  @!P2 IMAD.MOV.U32 R2, RZ, RZ, R12 ;  /* 0x000000ffff02a224 */ /* 0x000fe400078e000c */
[-C--:B--2---:R-:W-:Y:S02]  /*13080*/  @!P2 IMAD R0, R33, R10.reuse, RZ ;  /* 0x0000000a2100a224 */ /* 0x084fe400078e02ff */
[----:B------:R-:W-:-:S04]  /*13090*/  @!P2 IMAD.WIDE.U32 R2, R29, R10, R2 ;  /* 0x0000000a1d02a225 */ /* 0x000fc800078e0002 */
[----:B------:R-:W-:Y:S01]  /*130a0*/  @!P2 IMAD R11, R29, R11, R0 ;  /* 0x0000000b1d0ba224 */ /* 0x000fe200078e0200 */
[----:B---3--:R-:W-:-:S03]  /*130b0*/  @!P2 LEA R4, P0, R2, R4, 0x2 ;  /* 0x000000040204a211 */ /* 0x008fc600078010ff */
[----:B------:R-:W-:-:S05]  /*130c0*/  @!P2 IMAD.IADD R0, R11, 0x1, R3 ;  /* 0x000000010b00a824 */ /* 0x000fca00078e0203 */
[----:B------:R-:W-:Y:S01]  /*130d0*/  @!P2 LEA.HI.X R5, R2, R5, R0, 0x2, P0 ;  /* 0x000000050205a211 */ /* 0x000fe200000f1400 */
[----:B------:R-:W-:Y:S01]  /*130e0*/  IMAD.MOV.U32 R0, RZ, RZ, RZ ;  /* 0x000000ffff007224 */ /* 0x000fe200078e00ff */
[C---:B------:R-:W-:Y:S02]  /*130f0*/  ISETP.NE.AND P0, PT, R23.reuse, 0x2, PT ;  /* 0x000000021700780c */ /* 0x040fe40003f05270 */
[----:B------:R-:W-:Y:S01]  /*13100*/  IADD3 R2, -R12, RZ, RZ ;  /* 0x000000ff0c027210 */ /* 0x000fe20007ffe1ff */
[----:B------:R-:W-:Y:S05]  /*13110*/  YIELD ;  /* 0x0000000000007946 */ /* 0x000fea0003800000 */
[----:B------:R-:W-:Y:S01]  /*13120*/  ULDC UR4, c[0x0][0x430] ;  /* 0x00010c0000047ab9 */ /* 0x000fe20000000800 */
[----:B------:R-:W-:Y:S01]  /*13130*/  SEL R25, RZ, 0x1, P0 ;  /* 0x00000001ff197807 */ /* 0x000fe20000000000 */
[----:B------:R0:W5:Y:S01]  /*13140*/  @!P2 LDG.E R0, desc[UR36][R4.64] ;  /* 0x000000240400a981 */ /* 0x000162000c1e1900 */
[----:B------:R-:W-:Y:S01]  /*13150*/  SEL R23, R23, RZ, P0 ;  /* 0x000000ff17177207 */ /* 0x000fe20000000000 */
[----:B------:R-:W-:Y:S01]  /*13160*/  IMAD.MOV.U32 R24, RZ, RZ, R7 ;  /* 0x000000ffff187224 */ /* 0x000fe200078e0007 */
[----:B------:R-:W-:Y:S01]  /*13170*/  LOP3.LUT R25, R8, R25, RZ, 0x3c, !PT ;  /* 0x0000001908197212 */ /* 0x000fe200078e3cff */
[----:B0-----:R-:W-:Y:S01]  /*13180*/  IMAD R5, R2, UR4, R9 ;  /* 0x0000000402057c24 */ /* 0x001fe2000f8e0209 */
[----:B------:R-:W-:Y:S06]  /*13190*/  @!P1 BRA `(.L_x_1120) ;  /* 0x0000000000049947 */ /* 0x000fec0003800000 */
[----:B------:R-:W-:Y:S01]  /*131a0*/  BPT.TRAP 0x1 ;  /* 0x000000040000795c */ /* 0x000fe20000300000 */
.L_x_1120:
[----:B------:R-:W-:Y:S01]  /*131b0*/  IMAD R7, R23, 0x8, R17 ;  /* 0x0000000817077824 */ /* 0x000fe200078e0211 */
[----:B------:R-:W-:Y:S01]  /*131c0*/  SHF.L.U32 R2, R25, 0x1f, RZ ;  /* 0x0000001f19027819 */ /* 0x000fe200000006ff */
[----:B------:R-:W-:Y:S03]  /*131d0*/  BSSY B1, `(.L_x_1121) ;  /* 0x0000003000017945 */ /* 0x000fe60003800000 */
[----:B------:R-:W0:Y:S02]  /*131e0*/  SYNCS.PHASECHK.TRANS64.TRYWAIT P0, [R7+URZ+0x30840], R2 ;  /* 0x03084002070075a7 */ /* 0x000e24000800017f */
[----:B0-----:R-:W-:Y:S05]  /*131f0*/  @!P0 BRA `(.L_x_1122) ;  /* 0x0000002c00208947 */ /* 0x001fea0003800000 */
.L_x_1190:
[----:B------:R-:W-:Y:S05]  /*13200*/  BSYNC B1 ;  /* 0x0000000000017941 */ /* 0x000fea0003800000 */
.L_x_1121:
[----:B------:R-:W-:Y:S01]  /*13210*/  SHF.R.S32.HI R9, RZ, 0x1f, R5 ;  /* 0x0000001fff097819 */ /* 0x000fe20000011405 */
[----:B------:R-:W-:Y:S01]  /*13220*/  ULDC.64 UR4, c[0x0][0x300] ;  /* 0x0000c00000047ab9 */ /* 0x000fe20000000a00 */
[----:B-----5:R-:W-:Y:S02]  /*13230*/  SHF.R.S32.HI R10, RZ, 0x1f, R0 ;  /* 0x0000001fff0a7819 */ /* 0x020fe40000011400 */
[C---:B------:R-:W-:Y:S01]  /*13240*/  LOP3.LUT P4, RZ, R16.reuse, 0x10, RZ, 0xc0, !PT ;  /* 0x0000001010ff7812 */ /* 0x040fe2000788c0ff */
[----:B0-----:R-:W-:Y:S01]  /*13250*/  IMAD R2, R9, UR4, RZ ;  /* 0x0000000409027c24 */ /* 0x001fe2000f8e02ff */
[C---:B------:R-:W-:Y:S02]  /*13260*/  LOP3.LUT P3, RZ, R16.reuse, 0x8, RZ, 0xc0, !PT ;  /* 0x0000000810ff7812 */ /* 0x040fe4000786c0ff */
[C---:B------:R-:W-:Y:S01]  /*13270*/  LOP3.LUT P2, RZ, R16.reuse, 0x4, RZ, 0xc0, !PT ;  /* 0x0000000410ff7812 */ /* 0x040fe2000784c0ff */
[C---:B------:R-:W-:Y:S01]  /*13280*/  IMAD R11, R5.reuse, UR5, R2 ;  /* 0x00000005050b7c24 */ /* 0x040fe2000f8e0202 */
[----:B------:R-:W-:Y:S01]  /*13290*/  LOP3.LUT P1, RZ, R16, 0x2, RZ, 0xc0, !PT ;  /* 0x0000000210ff7812 */ /* 0x000fe2000782c0ff */
[----:B------:R-:W-:Y:S01]  /*132a0*/  IMAD.WIDE.U32 R2, R5, UR4, RZ ;  /* 0x0000000405027c25 */ /* 0x000fe2000f8e00ff */
[----:B------:R-:W-:Y:S01]  /*132b0*/  ULDC.64 UR4, c[0x0][0x310] ;  /* 0x0000c40000047ab9 */ /* 0x000fe20000000a00 */
[----:B------:R-:W-:-:S02]  /*132c0*/  LEA R21, R23, R30, 0xe ;  /* 0x0000001e17157211 */ /* 0x000fc400078e70ff */
        /* <DEDUP_REMOVED lines=13> */
[----:B------:R-:W-:Y:S01]  /*133a0*/  LEA.HI.X R27, R2, UR5, R27, 0x1, P0 ;  /* 0x00000005021b7c11 */ /* 0x000fe200080f0c1b */
[----:B------:R-:W-:Y:S06]  /*133b0*/  BRA.DIV UR4, `(.L_x_1123) ;  /* 0x0000002a04c47947 */ /* 0x000fec000b800000 */
[----:B------:R-:W0:Y:S01]  /*133c0*/  SHFL.IDX PT, R14, R20, RZ, 0x181f ;  /* 0x00181fff140e7589 */ /* 0x000e2200000e0000 */
[----:B------:R-:W-:Y:S02]  /*133d0*/  IMAD.SHL.U32 R4, R37, 0x2, RZ ;  /* 0x0000000225047824 */ /* 0x000fe400078e00ff */
[----:B------:R-:W-:Y:S01]  /*133e0*/  IMAD R21, R21, 0x2, R17 ;  /* 0x0000000215157824 */ /* 0x000fe200078e0211 */
        /* <DEDUP_REMOVED lines=10> */
[----:B------:R-:W0:Y:S03]  /*13490*/  SHFL.IDX PT, R14, R20, 0x2, 0x181f ;  /* 0x00581f00140e7f89 */ /* 0x000e2600000e0000 */
[----:B------:R-:W-:Y:S02]  /*134a0*/  IMAD.X R3, RZ, RZ, R35, P0 ;  /* 0x000000ffff037224 */ /* 0x000fe400000e0623 */
        /* <DEDUP_REMOVED lines=13> */
.L_x_1200:
        /* <DEDUP_REMOVED lines=11> */
.L_x_1124:
        /* <DEDUP_REMOVED lines=10> */
.L_x_1125:
[----:B------:R1:W-:Y:S01]  /*136d0*/  SYNCS.ARRIVE.TRANS64.A1T0 RZ, [R7+URZ+0x30830], RZ ;  /* 0x030830ff07ff79a7 */ /* 0x0003e2000810003f */
[----:B------:R-:W-:Y:S05]  /*136e0*/  @!P2 BRA `(.L_x_1126) ;  /* 0x000000000004a947 */ /* 0x000fea0003800000 */
[----:B------:R-:W-:Y:S01]  /*136f0*/  BPT.TRAP 0x1 ;  /* 0x000000040000795c */ /* 0x000fe20000300000 */
.L_x_1126:
[----:B0-----:R-:W-:Y:S01]  /*13700*/  SHF.L.U32 R2, R8, 0x1f, RZ ;  /* 0x0000001f08027819 */ /* 0x001fe200000006ff */
[----:B-1----:R-:W-:Y:S01]  /*13710*/  IMAD R7, R6, 0x8, R17 ;  /* 0x0000000806077824 */ /* 0x002fe200078e0211 */
[----:B------:R-:W-:Y:S03]  /*13720*/  BSSY B1, `(.L_x_1127) ;  /* 0x0000003000017945 */ /* 0x000fe60003800000 */
[----:B------:R-:W0:Y:S02]  /*13730*/  SYNCS.PHASECHK.TRANS64.TRYWAIT P0, [R7+URZ+0x30860], R2 ;  /* 0x03086002070075a7 */ /* 0x000e24000800017f */
[----:B0-----:R-:W-:Y:S05]  /*13740*/  @!P0 BRA `(.L_x_1128) ;  /* 0x0000002c00148947 */ /* 0x001fea0003800000 */
.L_x_1201:
[----:B------:R-:W-:Y:S05]  /*13750*/  BSYNC B1 ;  /* 0x0000000000017941 */ /* 0x000fea0003800000 */
.L_x_1127:
[----:B------:R-:W-:Y:S01]  /*13760*/  IMAD.MOV.U32 R3, RZ, RZ, -0x40 ;  /* 0xffffffc0ff037424 */ /* 0x000fe200078e00ff */
[----:B------:R-:W-:Y:S01]  /*13770*/  UMOV UR4, 0xffffffff ;  /* 0xffffffff00047882 */ /* 0x000fe20000000000 */
[----:B------:R-:W-:Y:S01]  /*13780*/  LOP3.LUT P4, RZ, R16, 0x100, RZ, 0xc0, !PT ;  /* 0x0000010010ff7812 */ /* 0x000fe2000788c0ff */
[----:B------:R-:W-:Y:S01]  /*13790*/  IMAD R6, R6, 0x4000, R30 ;  /* 0x0000400006067824 */ /* 0x000fe200078e021e */
[----:B------:R-:W-:Y:S01]  /*137a0*/  LOP3.LUT P3, RZ, R16, 0x80, RZ, 0xc0, !PT ;  /* 0x0000008010ff7812 */ /* 0x000fe2000786c0ff */
[----:B------:R-:W-:Y:S01]  /*137b0*/  IMAD R3, R28, R3, UR38 ;  /* 0x000000261c037e24 */ /* 0x000fe2000f8e0203 */
[C---:B------:R-:W-:Y:S02]  /*137c0*/  LOP3.LUT P2, RZ, R16.reuse, 0x40, RZ, 0xc0, !PT ;  /* 0x0000004010ff7812 */ /* 0x040fe4000784c0ff */
[----:B------:R-:W-:Y:S01]  /*137d0*/  LOP3.LUT P1, RZ, R16, 0x20, RZ, 0xc0, !PT ;  /* 0x0000002010ff7812 */ /* 0x000fe2000782c0ff */
[----:B------:R-:W-:Y:S01]  /*137e0*/  IMAD.IADD R8, R3, 0x1, -R36 ;  /* 0x0000000103087824 */ /* 0x000fe200078e0a24 */
[----:B------:R-:W-:Y:S11]  /*137f0*/  BRA.DIV UR4, `(.L_x_1129) ;  /* 0x0000002a04fc7947 */ /* 0x000ff6000b800000 */
[----:B------:R-:W0:Y:S01]  /*13800*/  SHFL.IDX PT, R14, R18, RZ, 0x181f ;  /* 0x00181fff120e7589 */ /* 0x000e2200000e0000 */
[----:B------:R-:W-:-:S03]  /*13810*/  LEA R6, R6, R17, 0x1 ;  /* 0x0000001106067211 */ /* 0x000fc600078e08ff */
[----:B------:R-:W1:Y:S01]  /*13820*/  SHFL.IDX PT, R3, R19, RZ, 0x181f ;  /* 0x00181fff13037589 */ /* 0x000e6200000e0000 */
        /* <DEDUP_REMOVED lines=36> */
.L_x_1211:
[----:B0--3--:R-:W-:Y:S01]  /*13a70*/  IADD3 R2, P0, R14, R4, RZ ;  /* 0x000000040e027210 */ /* 0x009fe20007f1e0ff */
        /* <DEDUP_REMOVED lines=15> */
[----:B0-----:R-:W-:Y:S01]  /*13b70*/  IMAD.WIDE.U32 R2, R5, UR4, RZ ;  /* 0x0000000405027c25 */ /* 0x001fe2000f8e00ff */
[----:B------:R-:W-:-:S03]  /*13b80*/  ULDC.64 UR4, c[0x0][0x338] ;  /* 0x0000ce0000047ab9 */ /* 0x000fc60000000a00 */
[----:B------:R-:W-:Y:S02]  /*13b90*/  IMAD.IADD R3, R3, 0x1, R9 ;  /* 0x0000000103037824 */ /* 0x000fe400078e0209 */
[----:B------:R-:W-:Y:S02]  /*13ba0*/  IMAD R5, R10, UR4, RZ ;  /* 0x000000040a057c24 */ /* 0x000fe4000f8e02ff */
[----:B------:R-:W-:-:S04]  /*13bb0*/  IMAD.WIDE.U32 R2, R0, UR4, R2 ;  /* 0x0000000400027c25 */ /* 0x000fc8000f8e0002 */
[----:B------:R-:W-:Y:S01]  /*13bc0*/  IMAD R5, R0, UR5, R5 ;  /* 0x0000000500057c24 */ /* 0x000fe2000f8e0205 */
[----:B------:R-:W-:Y:S01]  /*13bd0*/  ULDC.64 UR4, c[0x0][0x330] ;  /* 0x0000cc0000047ab9 */ /* 0x000fe20000000a00 */
[----:B------:R-:W-:Y:S02]  /*13be0*/  NOP ;  /* 0x0000000000007918 */ /* 0x000fe40000000000 */
[----:B------:R-:W-:Y:S02]  /*13bf0*/  IMAD.IADD R3, R3, 0x1, R5 ;  /* 0x0000000103037824 */ /* 0x000fe400078e0205 */
[----:B------:R-:W-:Y:S02]  /*13c00*/  IMAD R5, R26, UR4, RZ ;  /* 0x000000041a057c24 */ /* 0x000fe4000f8e02ff */
[----:B------:R-:W-:-:S04]  /*13c10*/  IMAD.WIDE.U32 R2, R22, UR4, R2 ;  /* 0x0000000416027c25 */ /* 0x000fc8000f8e0002 */
[----:B------:R-:W-:Y:S01]  /*13c20*/  IMAD R5, R22, UR5, R5 ;  /* 0x0000000516057c24 */ /* 0x000fe2000f8e0205 */
[----:B------:R-:W-:Y:S02]  /*13c30*/  ULDC.64 UR4, c[0x0][0x318] ;  /* 0x0000c60000047ab9 */ /* 0x000fe40000000a00 */
[----:B------:R-:W-:Y:S02]  /*13c40*/  LEA R18, P0, R2, UR4, 0x1 ;  /* 0x0000000402127c11 */ /* 0x000fe4000f8008ff */
[----:B------:R-:W-:-:S04]  /*13c50*/  IADD3 R3, R5, R3, RZ ;  /* 0x0000000305037210 */ /* 0x000fc80007ffe0ff */
[----:B------:R-:W-:Y:S02]  /*13c60*/  LEA.HI.X R19, R2, UR5, R3, 0x1, P0 ;  /* 0x0000000502137c11 */ /* 0x000fe400080f0c03 */
[----:B------:R-:W-:-:S13]  /*13c70*/  PLOP3.LUT P0, PT, PT, PT, PT, 0x80, 0x0 ;  /* 0x000000000000781c */ /* 0x000fda0003f0f070 */
.L_x_1130:
        /* <DEDUP_REMOVED lines=10> */
.L_x_1131:
[C---:B------:R-:W-:Y:S01]  /*13d20*/  ISETP.GT.AND P0, PT, R24.reuse, UR46, PT ;  /* 0x0000002e18007c0c */ /* 0x040fe2000bf04270 */
[----:B------:R0:W-:Y:S01]  /*13d30*/  SYNCS.ARRIVE.TRANS64.A1T0 RZ, [R7+URZ+0x30850], RZ ;  /* 0x030850ff07ff79a7 */ /* 0x0001e2000810003f */
[----:B------:R-:W-:Y:S02]  /*13d40*/  IMAD.MOV.U32 R8, RZ, RZ, R25 ;  /* 0x000000ffff087224 */ /* 0x000fe400078e0019 */
[----:B------:R-:W-:Y:S02]  /*13d50*/  IMAD.MOV.U32 R6, RZ, RZ, R23 ;  /* 0x000000ffff067224 */ /* 0x000fe400078e0017 */
[----:B------:R-:W-:Y:S02]  /*13d60*/  IMAD.MOV.U32 R28, RZ, RZ, R24 ;  /* 0x000000ffff1c7224 */ /* 0x000fe400078e0018 */
[----:B0-----:R-:W-:-:S05]  /*13d70*/  VIADD R7, R24, 0xffffffff ;  /* 0xffffffff18077836 */ /* 0x001fca0000000000 */
[----:B------:R-:W-:Y:S05]  /*13d80*/  @P0 BRA `(.L_x_1132) ;  /* 0xfffffff000700947 */ /* 0x000fea000383ffff */
[----:B------:R-:W-:Y:S05]  /*13d90*/  BSYNC B0 ;  /* 0x0000000000007941 */ /* 0x000fea0003800000 */
.L_x_1119:
[----:B0-----:R-:W0:Y:S01]  /*13da0*/  S2R R0, SR_TID.X ;  /* 0x0000000000007919 */ /* 0x001e220000002100 */
[----:B------:R-:W-:Y:S01]  /*13db0*/  BSSY B0, `(.L_x_1133) ;  /* 0x0000010000007945 */ /* 0x000fe20003800000 */
        /* <DEDUP_REMOVED lines=14> */
[----:B0-----:R-:W-:-:S07]  /*13ea0*/  IADD3 R34, R0, UR47, R7 ;  /* 0x0000002f00227c10 */ /* 0x001fce000fffe007 */
.L_x_1134:
[----:B------:R-:W-:Y:S05]  /*13eb0*/  BSYNC B0 ;  /* 0x0000000000007941 */ /* 0x000fea0003800000 */
.L_x_1133:
[----:B------:R-:W-:-:S13]  /*13ec0*/  LOP3.LUT P0, RZ, R16, 0x200, RZ, 0xc0, !PT ;  /* 0x0000020010ff7812 */ /* 0x000fda000780c0ff */
[----:B------:R-:W-:Y:S05]  /*13ed0*/  @!P0 BRA `(.L_x_1135) ;  /* 0x0000000000048947 */ /* 0x000fea0003800000 */
[----:B------:R-:W-:Y:S01]  /*13ee0*/  BPT.TRAP 0x1 ;  /* 0x000000040000795c */ /* 0x000fe20000300000 */
.L_x_1135:
[----:B------:R-:W-:Y:S01]  /*13ef0*/  LEA R4, R23, R17, 0x3 ;  /* 0x0000001117047211 */ /* 0x000fe200078e18ff */
[----:B------:R-:W-:Y:S01]  /*13f00*/  IMAD.MOV.U32 R5, RZ, RZ, -0x40 ;  /* 0xffffffc0ff057424 */ /* 0x000fe200078e00ff */
[----:B------:R-:W-:Y:S01]  /*13f10*/  SHF.L.U32 R3, R25, 0x1f, RZ ;  /* 0x0000001f19037819 */ /* 0x000fe200000006ff */
[----:B------:R-:W-:Y:S02]  /*13f20*/  BSSY B0, `(.L_x_1136) ;  /* 0x0000004000007945 */ /* 0x000fe40003800000 */
[----:B------:R-:W-:Y:S01]  /*13f30*/  IMAD R5, R24, R5, UR38 ;  /* 0x0000002618057e24 */ /* 0x000fe2000f8e0205 */
[----:B------:R-:W0:Y:S02]  /*13f40*/  SYNCS.PHASECHK.TRANS64.TRYWAIT P0, [R4+URZ+0x30860], R3 ;  /* 0x03086003040075a7 */ /* 0x000e24000800017f */
[----:B0-----:R-:W-:Y:S05]  /*13f50*/  @!P0 BRA `(.L_x_1137) ;  /* 0x0000002800908947 */ /* 0x001fea0003800000 */
.L_x_1212:
[----:B------:R-:W-:Y:S05]  /*13f60*/  BSYNC B0 ;  /* 0x0000000000007941 */ /* 0x000fea0003800000 */
.L_x_1136:
[----:B------:R-:W-:Y:S01]  /*13f70*/  UMOV UR4, 0xffffffff ;  /* 0xffffffff00047882 */ /* 0x000fe20000000000 */
[C---:B------:R-:W-:Y:S01]  /*13f80*/  LOP3.LUT P5, RZ, R16.reuse, 0x100, RZ, 0xc0, !PT ;  /* 0x0000010010ff7812 */ /* 0x040fe200078ac0ff */
        /* <DEDUP_REMOVED lines=8> */
[----:B------:R-:W0:Y:S04]  /*14010*/  SHFL.IDX PT, R0, R19, RZ, 0x181f ;  /* 0x00181fff13007589 */ /* 0x000e2800000e0000 */
[----:B------:R-:W-:Y:S01]  /*14020*/  SHFL.IDX PT, R7, R19, 0x1, 0x181f ;  /* 0x00381f0013077f89 */ /* 0x000fe200000e0000 */
[----:B-1----:R-:W-:-:S03]  /*14030*/  IADD3 R2, P0, R14, R6, RZ ;  /* 0x000000060e027210 */ /* 0x002fc60007f1e0ff */
[----:B------:R-:W1:Y:S02]  /*14040*/  SHFL.IDX PT, R14, R18, 0x1, 0x181f ;  /* 0x00381f00120e7f89 */ /* 0x000e6400000e0000 */
[----:B0-----:R-:W-:Y:S01]  /*14050*/  IMAD.X R3, RZ, RZ, R0, P0 ;  /* 0x000000ffff037224 */ /* 0x001fe200000e0600 */
[----:B------:R-:W-:Y:S01]  /*14060*/  ISETP.LT.OR P0, PT, R5, 0x1, P5 ;  /* 0x000000010500780c */ /* 0x000fe20002f01670 */
[----:B------:R-:W-:-:S12]  /*14070*/  IMAD R0, R8, 0x2, R17 ;  /* 0x0000000208007824 */ /* 0x000fd800078e0211 */
        /* <DEDUP_REMOVED lines=8> */
[----:B------:R-:W0:Y:S02]  /*14100*/  SHFL.IDX PT, R14, R18, 0x2, 0x181f ;  /* 0x00581f00120e7f89 */ /* 0x000e2400000e0000 */
[----:B------:R-:W-:Y:S02]  /*14110*/  IADD3.X R3, RZ, R7, RZ, P0, !PT ;  /* 0x00000007ff037210 */ /* 0x000fe400007fe4ff */
        /* <DEDUP_REMOVED lines=11> */
[----:B------:R3:W4:Y:S03]  /*141d0*/  SHFL.IDX PT, R14, R18, 0x3, 0x181f ;  /* 0x00781f00120e7f89 */ /* 0x00072600000e0000 */
        /* <DEDUP_REMOVED lines=9> */
.L_x_1222:
[----:B0--3--:R-:W-:-:S05]  /*14270*/  IADD3 R2, P0, R14, R6, RZ ;  /* 0x000000060e027210 */ /* 0x009fca0007f1e0ff */
        /* <DEDUP_REMOVED lines=14> */
.L_x_1139:
        /* <DEDUP_REMOVED lines=10> */
.L_x_1140:
[----:B------:R1:W-:Y:S01]  /*14400*/  SYNCS.ARRIVE.TRANS64.A1T0 RZ, [R4+URZ+0x30850], RZ ;  /* 0x030850ff04ff79a7 */ /* 0x0003e2000810003f */
[----:B------:R-:W-:-:S05]  /*14410*/  VIADD R23, R23, 0x1 ;  /* 0x0000000117177836 */ /* 0x000fca0000000000 */
[----:B------:R-:W-:-:S04]  /*14420*/  ISETP.NE.AND P0, PT, R23, 0x2, PT ;  /* 0x000000021700780c */ /* 0x000fc80003f05270 */
[----:B0-----:R-:W-:Y:S02]  /*14430*/  SEL R0, RZ, 0x1, P0 ;  /* 0x00000001ff007807 */ /* 0x001fe40000000000 */
[----:B------:R-:W-:Y:S02]  /*14440*/  SEL R23, R23, RZ, P0 ;  /* 0x000000ff17177207 */ /* 0x000fe40000000000 */
[----:B-1----:R-:W-:-:S07]  /*14450*/  LOP3.LUT R25, R25, R0, RZ, 0x3c, !PT ;  /* 0x0000000019197212 */ /* 0x002fce00078e3cff */
.L_x_1100:
[----:B------:R-:W-:Y:S05]  /*14460*/  BSYNC B7 ;  /* 0x0000000000077941 */ /* 0x000fea0003800000 */
.L_x_1098:
[----:B------:R-:W-:-:S13]  /*14470*/  LOP3.LUT P0, RZ, R16, 0x8000, RZ, 0xc0, !PT ;  /* 0x0000800010ff7812 */ /* 0x000fda000780c0ff */
[----:B------:R-:W-:Y:S05]  /*14480*/  @!P0 BRA `(.L_x_1141) ;  /* 0x0000000000248947 */ /* 0x000fea0003800000 */
[----:B------:R-:W-:Y:S05]  /*14490*/  WARPSYNC.ALL ;  /* 0x0000000000007948 */ /* 0x000fea0003800000 */
[----:B------:R-:W0:Y:S08]  /*144a0*/  S2UR UR5, SR_CgaCtaId ;  /* 0x00000000000579c3 */ /* 0x000e300000008800 */
[----:B------:R-:W-:Y:S06]  /*144b0*/  BAR.SYNC.DEFER_BLOCKING 0x5, 0x180 ;  /* 0x0146000000007b1d */ /* 0x000fec0000010000 */
[----:B------:R-:W-:-:S02]  /*144c0*/  UMOV UR4, 0x400 ;  /* 0x0000040000047882 */ /* 0x000fc40000000000 */
[----:B0-----:R-:W-:-:S06]  /*144d0*/  ULEA UR4, UR5, UR4, 0x18 ;  /* 0x0000000405047291 */ /* 0x001fcc000f8ec03f */
[----:B------:R-:W-:-:S05]  /*144e0*/  IMAD.U32 R17, RZ, RZ, UR4 ;  /* 0x00000004ff117e24 */ /* 0x000fca000f8e00ff */
[----:B------:R0:W1:Y:S01]  /*144f0*/  LDS R34, [R17+0x308d0] ;  /* 0x0308d00011227984 */ /* 0x0000620000000800 */
[----:B------:R-:W-:Y:S06]  /*14500*/  BAR.ARV 0x4, 0x180 ;  /* 0x0106000000007b1d */ /* 0x000fec0000002000 */
[----:B------:R-:W-:Y:S05]  /*14510*/  BRA `(.L_x_1142) ;  /* 0x00000000002c7947 */ /* 0x000fea0003800000 */
.L_x_1141:
[----:B------:R-:W-:-:S03]  /*14520*/  UMOV UR4, 0xffffffff ;  /* 0xffffffff00047882 */ /* 0x000fc60000000000 */
[----:B------:R-:W-:Y:S05]  /*14530*/  BRA.DIV UR4, `(.L_x_1143) ;  /* 0x0000002a04b47947 */ /* 0x000fea000b800000 */
[----:B------:R0:W1:Y:S02]  /*14540*/  SHFL.IDX PT, R14, R34, RZ, 0x1f ;  /* 0x00001fff220e7589 */ /* 0x00006400000e0000 */
.L_x_1225:
[----:B------:R-:W2:Y:S01]  /*14550*/  @!P2 S2R R3, SR_CgaCtaId ;  /* 0x000000000003a919 */ /* 0x000ea20000008800 */
[----:B------:R-:W-:Y:S05]  /*14560*/  WARPSYNC.ALL ;  /* 0x0000000000007948 */ /* 0x000fea0003800000 */
[----:B------:R-:W-:Y:S01]  /*14570*/  BAR.SYNC.DEFER_BLOCKING 0x4, 0x180 ;  /* 0x0106000000007b1d */ /* 0x000fe20000010000 */
[----:B------:R-:W-:-:S04]  /*14580*/  @!P2 MOV R0, 0x400 ;  /* 0x000004000000a802 */ /* 0x000fc80000000f00 */
[----:B--2---:R-:W-:-:S05]  /*14590*/  @!P2 LEA R17, R3, R0, 0x18 ;  /* 0x000000000311a211 */ /* 0x004fca00078ec0ff */
[----:B------:R0:W-:Y:S02]  /*145a0*/  @!P2 STS [R17+0x308d0], R34 ;  /* 0x0308d0221100a388 */ /* 0x0001e40000000800 */
[----:B01----:R-:W-:Y:S01]  /*145b0*/  IMAD.MOV.U32 R34, RZ, RZ, R14 ;  /* 0x000000ffff227224 */ /* 0x003fe200078e000e */
[----:B------:R-:W-:Y:S06]  /*145c0*/  BAR.ARV 0x5, 0x180 ;  /* 0x0146000000007b1d */ /* 0x000fec0000002000 */
.L_x_1142:
[----:B------:R-:W-:Y:S02]  /*145d0*/  ULDC UR4, c[0x0][0xc38] ;  /* 0x00030e0000047ab9 */ /* 0x000fe40000000800 */
[----:B-1----:R-:W-:-:S13]  /*145e0*/  ISETP.GE.AND P0, PT, R34, UR4, PT ;  /* 0x0000000422007c0c */ /* 0x002fda000bf06270 */
[----:B------:R-:W-:Y:S05]  /*145f0*/  @!P0 BRA `(.L_x_1144) ;  /* 0xffffffc400548947 */ /* 0x000fea000383ffff */
.L_x_1089:
[----:B------:R-:W2:Y:S01]  /*14600*/  LDL.LU R0, [R1] ;  /* 0x0000000001007983 */ /* 0x000ea20000300800 */
[----:B------:R-:W-:Y:S01]  /*14610*/  BSSY B0, `(.L_x_1145) ;  /* 0x000000b000007945 */ /* 0x000fe20003800000 */
[----:B------:R-:W1:Y:S01]  /*14620*/  S2R R5, SR_CgaCtaId ;  /* 0x0000000000057919 */ /* 0x000e620000008800 */
[----:B--2---:R-:W-:-:S04]  /*14630*/  IADD3 R0, R0, 0x1, RZ ;  /* 0x0000000100007810 */ /* 0x004fc80007ffe0ff */
[----:B------:R-:W-:-:S04]  /*14640*/  LEA.HI R2, R0, R0, RZ, 0x1 ;  /* 0x0000000000027211 */ /* 0x000fc800078f08ff */
[----:B------:R-:W-:Y:S02]  /*14650*/  LOP3.LUT R3, R2, 0xfffffffe, RZ, 0xc0, !PT ;  /* 0xfffffffe02037812 */ /* 0x000fe400078ec0ff */
[----:B------:R-:W-:-:S03]  /*14660*/  MOV R2, 0x400 ;  /* 0x0000040000027802 */ /* 0x000fc60000000f00 */
[----:B------:R-:W-:Y:S01]  /*14670*/  IMAD.IADD R0, R0, 0x1, -R3 ;  /* 0x0000000100007824 */ /* 0x000fe200078e0a03 */
[----:B-1----:R-:W-:-:S04]  /*14680*/  LEA R5, R5, R2, 0x18 ;  /* 0x0000000205057211 */ /* 0x002fc800078ec0ff */
[----:B------:R-:W-:-:S04]  /*14690*/  SHF.L.U32 R0, R0, 0x1f, RZ ;  /* 0x0000001f00007819 */ /* 0x000fc800000006ff */
[----:B------:R-:W1:Y:S02]  /*146a0*/  SYNCS.PHASECHK.TRANS64.TRYWAIT P0, [R5+URZ+0x30820], R0 ;  /* 0x03082000050075a7 */ /* 0x000e64000800017f */
[----:B-1----:R-:W-:Y:S05]  /*146b0*/  @!P0 BRA `(.L_x_1146) ;  /* 0x00000028007c8947 */ /* 0x002fea0003800000 */
.L_x_1226:
[----:B------:R-:W-:Y:S05]  /*146c0*/  BSYNC B0 ;  /* 0x0000000000007941 */ /* 0x000fea0003800000 */
.L_x_1145:
[----:B------:R-:W-:-:S03]  /*146d0*/  UMOV UR4, 0xffffffff ;  /* 0xffffffff00047882 */ /* 0x000fc60000000000 */
[----:B------:R-:W-:Y:S05]  /*146e0*/  BRA.DIV UR4, `(.L_x_1147) ;  /* 0x0000002a04847947 */ /* 0x000fea000b800000 */
[----:B-1----:R-:W1:Y:S02]  /*146f0*/  S2R R0, SR_TID.X ;  /* 0x0000000000007919 */ /* 0x002e640000002100 */
[----:B-1----:R-:W-:-:S04]  /*14700*/  SHF.R.U32.HI R0, RZ, 0x5, R0 ;  /* 0x00000005ff007819 */ /* 0x002fc80000011600 */
[----:B------:R-:W-:-:S05]  /*14710*/  LOP3.LUT R0, R0, 0x3, RZ, 0xc0, !PT ;  /* 0x0000000300007812 */ /* 0x000fca00078ec0ff */
[----:B------:R1:W2:Y:S02]  /*14720*/  SHFL.IDX PT, R14, R0, RZ, 0x1f ;  /* 0x00001fff000e7589 */ /* 0x0002a400000e0000 */
.L_x_1229:
[----:B--2---:R-:W-:Y:S01]  /*14730*/  ISETP.NE.AND P0, PT, R14, RZ, PT ;  /* 0x000000ff0e00720c */ /* 0x004fe20003f05270 */
[----:B------:R-:W-:-:S12]  /*14740*/  BSSY B0, `(.L_x_1148) ;  /* 0x0000026000007945 */ /* 0x000fd80003800000 */
[----:B------:R-:W-:Y:S05]  /*14750*/  @P0 BRA `(.L_x_1149) ;  /* 0x0000000000900947 */ /* 0x000fea0003800000 */
[----:B------:R-:W-:-:S03]  /*14760*/  UMOV UR4, 0xffffffff ;  /* 0xffffffff00047882 */ /* 0x000fc60000000000 */
[----:B------:R-:W-:Y:S05]  /*14770*/  BRA.DIV UR4, `(.L_x_1150) ;  /* 0x0000002a04947947 */ /* 0x000fea000b800000 */
[----:B------:R-:W-:-:S13]  /*14780*/  ELECT P6, URZ, PT ;  /* 0x00000000003f782f */ /* 0x000fda00038c0000 */
.L_x_1232:
[----:B------:R-:W-:Y:S05]  /*14790*/  @!P6 BRA `(.L_x_1149) ;  /* 0x000000000080e947 */ /* 0x000fea0003800000 */
[----:B-1----:R-:W2:Y:S02]  /*147a0*/  LDL R0, [R1+0x4] ;  /* 0x0000040001007983 */ /* 0x002ea40000100800 */
[----:B--2---:R-:W-:-:S13]  /*147b0*/  R2UR UR4, R0 ;  /* 0x00000000000472ca */ /* 0x004fda00000e0000 */
[----:B------:R-:W-:-:S06]  /*147c0*/  ULOP3.LUT UR4, UR4, 0x2, URZ, 0xfc, !UPT ;  /* 0x0000000204047892 */ /* 0x000fcc000f8efc3f */
[----:B------:R-:W-:-:S05]  /*147d0*/  IMAD.U32 R0, RZ, RZ, UR4 ;  /* 0x00000004ff007e24 */ /* 0x000fca000f8e00ff */
[----:B------:R-:W-:-:S13]  /*147e0*/  ISETP.NE.AND P0, PT, R0, 0x3, PT ;  /* 0x000000030000780c */ /* 0x000fda0003f05270 */
[----:B------:R-:W-:Y:S05]  /*147f0*/  @!P0 BRA `(.L_x_1151) ;  /* 0x0000000000048947 */ /* 0x000fea0003800000 */
[----:B------:R-:W-:Y:S01]  /*14800*/  BPT.TRAP 0x1 ;  /* 0x000000040000795c */ /* 0x000fe20000300000 */
.L_x_1151:
[----:B------:R-:W-:Y:S01]  /*14810*/  IMAD R3, R23, 0x8, R5 ;  /* 0x0000000817037824 */ /* 0x000fe200078e0205 */
[----:B------:R-:W-:Y:S01]  /*14820*/  SHF.L.U32 R2, R25, 0x1f, RZ ;  /* 0x0000001f19027819 */ /* 0x000fe200000006ff */
[----:B------:R-:W-:-:S03]  /*14830*/  VIADD R23, R23, 0x1 ;  /* 0x0000000117177836 */ /* 0x000fc60000000000 */
[----:B------:R-:W1:Y:S02]  /*14840*/  SYNCS.PHASECHK.TRANS64.TRYWAIT P1, [R3+URZ+0x30840], R2 ;  /* 0x03084002030075a7 */ /* 0x000e64000802017f */
[----:B------:R-:W-:-:S04]  /*14850*/  ISETP.NE.AND P2, PT, R23, 0x2, PT ;  /* 0x000000021700780c */ /* 0x000fc80003f45270 */
[----:B------:R-:W-:Y:S01]  /*14860*/  SEL R0, RZ, 0x1, P2 ;  /* 0x00000001ff007807 */ /* 0x000fe20001000000 */
[----:B-1----:R-:W-:Y:S08]  /*14870*/  @!P1 BRA `(.L_x_1152) ;  /* 0x0000002800749947 */ /* 0x002ff00003800000 */
.L_x_1233:
[----:B------:R-:W-:Y:S02]  /*14880*/  SEL R23, R23, RZ, P2 ;  /* 0x000000ff17177207 */ /* 0x000fe40001000000 */
[----:B------:R-:W-:Y:S01]  /*14890*/  LOP3.LUT R0, R25, R0, RZ, 0x3c, !PT ;  /* 0x0000000019007212 */ /* 0x000fe200078e3cff */
[----:B------:R-:W-:Y:S06]  /*148a0*/  @!P0 BRA `(.L_x_1153) ;  /* 0x0000000000048947 */ /* 0x000fec0003800000 */
[----:B------:R-:W-:Y:S01]  /*148b0*/  BPT.TRAP 0x1 ;  /* 0x000000040000795c */ /* 0x000fe20000300000 */
.L_x_1153:
[----:B------:R-:W-:Y:S01]  /*148c0*/  IMAD R23, R23, 0x8, R5 ;  /* 0x0000000817177824 */ /* 0x000fe200078e0205 */
[----:B------:R-:W-:-:S04]  /*148d0*/  SHF.L.U32 R0, R0, 0x1f, RZ ;  /* 0x0000001f00007819 */ /* 0x000fc800000006ff */
[----:B------:R-:W2:Y:S02]  /*148e0*/  SYNCS.PHASECHK.TRANS64.TRYWAIT P1, [R23+URZ+0x30840], R0 ;  /* 0x03084000170075a7 */ /* 0x000ea4000802017f */
[----:B--2---:R-:W-:Y:S05]  /*148f0*/  @!P1 BRA `(.L_x_1154) ;  /* 0x0000002800689947 */ /* 0x004fea0003800000 */
.L_x_1234:
[----:B------:R-:W-:Y:S05]  /*14900*/  @!P0 BRA `(.L_x_1155) ;  /* 0x0000000000048947 */ /* 0x000fea0003800000 */
[----:B------:R-:W-:Y:S01]  /*14910*/  BPT.TRAP 0x1 ;  /* 0x000000040000795c */ /* 0x000fe20000300000 */
.L_x_1155:
[----:B------:R-:W3:Y:S02]  /*14920*/  SYNCS.PHASECHK.TRANS64.TRYWAIT P1, [R3+URZ+0x30860], R2 ;  /* 0x03086002030075a7 */ /* 0x000ee4000802017f */
[----:B---3--:R-:W-:Y:S05]  /*14930*/  @!P1 BRA `(.L_x_1156) ;  /* 0x00000028006c9947 */ /* 0x008fea0003800000 */
.L_x_1235:
[----:B------:R-:W-:Y:S05]  /*14940*/  @!P0 BRA `(.L_x_1157) ;  /* 0x0000000000048947 */ /* 0x000fea0003800000 */
[----:B------:R-:W-:Y:S01]  /*14950*/  BPT.TRAP 0x1 ;  /* 0x000000040000795c */ /* 0x000fe20000300000 */
.L_x_1157:
[----:B----4-:R4:W0:Y:S02]  /*14960*/  SYNCS.PHASECHK.TRANS64.TRYWAIT P0, [R23+URZ+0x30860], R0 ;  /* 0x03086000170075a7 */ /* 0x010824000800017f */
[----:B0-----:R-:W-:Y:S05]  /*14970*/  @!P0 NANOSLEEP.SYNCS 0x989680 ;  /* 0x009896800000895d */ /* 0x001fea0003900000 */
[----:B------:R-:W0:Y:S02]  /*14980*/  @!P0 SYNCS.PHASECHK.TRANS64 P0, [R23+URZ+0x30860], R0 ;  /* 0x03086000170085a7 */ /* 0x000e24000800007f */
[----:B0-----:R-:W-:Y:S05]  /*14990*/  @!P0 BRA `(.L_x_1157) ;  /* 0xfffffffc00f08947 */ /* 0x001fea000383ffff */
.L_x_1149:
[----:B------:R-:W-:Y:S05]  /*149a0*/  BSYNC B0 ;  /* 0x0000000000007941 */ /* 0x000fea0003800000 */
.L_x_1148:
[----:B------:R-:W-:Y:S05]  /*149b0*/  EXIT ;  /* 0x000000000000794d */ /* 0x000fea0003800000 */
.L_x_994:
[----:B0-----:R-:W-:-:S04]  /*149c0*/  MOV R3, UR40 ;  /* 0x0000002800037c02 */ /* 0x001fc80008000f00 */
[----:B------:R0:W1:Y:S03]  /*149d0*/  SYNCS.PHASECHK.TRANS64.TRYWAIT P1, [R3+URZ+0x30800], R0 ;  /* 0x03080000030075a7 */ /* 0x000066000802017f */
[----:B-1----:R-:W-:Y:S05]  /*149e0*/  @!P1 NANOSLEEP.SYNCS 0x989680 ;  /* 0x009896800000995d */ /* 0x002fea0003900000 */
[----:B------:R-:W1:Y:S02]  /*149f0*/  @!P1 SYNCS.PHASECHK.TRANS64 P1, [R3+URZ+0x30800], R0 ;  /* 0x03080000030095a7 */ /* 0x000e64000802007f */
[----:B-1----:R-:W-:Y:S05]  /*14a00*/  @!P1 BRA `(.L_x_994) ;  /* 0xfffffffc00ec9947 */ /* 0x002fea000383ffff */
[----:B------:R-:W-:Y:S05]  /*14a10*/  BRA `(.L_x_1158) ;  /* 0xfffffed000987947 */ /* 0x000fea000383ffff */
.L_x_998:
[----:B-1----:R1:W2:Y:S02]  /*14a20*/  SYNCS.PHASECHK.TRANS64.TRYWAIT P1, [R3+URZ+0x30830], R0 ;  /* 0x03083000030075a7 */ /* 0x0022a4000802017f */
[----:B--2---:R-:W-:Y:S05]  /*14a30*/  @!P1 NANOSLEEP.SYNCS 0x989680 ;  /* 0x009896800000995d */ /* 0x004fea0003900000 */
[----:B------:R-:W2:Y:S02]  /*14a40*/  @!P1 SYNCS.PHASECHK.TRANS64 P1, [R3+URZ+0x30830], R0 ;  /* 0x03083000030095a7 */ /* 0x000ea4000802007f */
[----:B--2---:R-:W-:Y:S05]  /*14a50*/  @!P1 BRA `(.L_x_998) ;  /* 0xfffffffc00f09947 */ /* 0x004fea000383ffff */
[----:B------:R-:W-:Y:S05]  /*14a60*/  BRA `(.L_x_997) ;  /* 0xfffffed000b47947 */ /* 0x000fea000383ffff */
.L_x_1015:
[----:B-1----:R-:W-:-:S04]  /*14a70*/  IMAD.U32 R4, RZ, RZ, UR7 ;  /* 0x00000007ff047e24 */ /* 0x002fc8000f8e00ff */
[----:B------:R1:W2:Y:S03]  /*14a80*/  SYNCS.PHASECHK.TRANS64.TRYWAIT P1, [R4+URZ+0x30830], R3 ;  /* 0x03083003040075a7 */ /* 0x0002a6000802017f */
[----:B--2---:R-:W-:Y:S05]  /*14a90*/  @!P1 NANOSLEEP.SYNCS 0x989680 ;  /* 0x009896800000995d */ /* 0x004fea0003900000 */
[----:B------:R-:W2:Y:S02]  /*14aa0*/  @!P1 SYNCS.PHASECHK.TRANS64 P1, [R4+URZ+0x30830], R3 ;  /* 0x03083003040095a7 */ /* 0x000ea4000802007f */
[----:B--2---:R-:W-:Y:S05]  /*14ab0*/  @!P1 BRA `(.L_x_1015) ;  /* 0xfffffffc00ec9947 */ /* 0x004fea000383ffff */
[----:B------:R-:W-:Y:S05]  /*14ac0*/  BRA `(.L_x_1014) ;  /* 0xfffffefc00e87947 */ /* 0x000fea000383ffff */
.L_x_1019:
[----:B01----:R-:W-:-:S04]  /*14ad0*/  IMAD.U32 R3, RZ, RZ, UR6 ;  /* 0x00000006ff037e24 */ /* 0x003fc8000f8e00ff */
[----:B------:R0:W1:Y:S03]  /*14ae0*/  SYNCS.PHASECHK.TRANS64.TRYWAIT P1, [R3+URZ+0x30850], R0 ;  /* 0x03085000030075a7 */ /* 0x000066000802017f */
[----:B-1----:R-:W-:Y:S05]  /*14af0*/  @!P1 NANOSLEEP.SYNCS 0x989680 ;  /* 0x009896800000995d */ /* 0x002fea0003900000 */
[----:B------:R-:W1:Y:S02]  /*14b00*/  @!P1 SYNCS.PHASECHK.TRANS64 P1, [R3+URZ+0x30850], R0 ;  /* 0x03085000030095a7 */ /* 0x000e64000802007f */
[----:B-1----:R-:W-:Y:S05]  /*14b10*/  @!P1 BRA `(.L_x_1019) ;  /* 0xfffffffc00ec9947 */ /* 0x002fea000383ffff */
[----:B------:R-:W-:Y:S05]  /*14b20*/  BRA `(.L_x_1018) ;  /* 0xffffff0c00887947 */ /* 0x000fea000383ffff */
.L_x_1038:
[----:B-1----:R-:W-:-:S04]  /*14b30*/  IMAD.U32 R4, RZ, RZ, UR7 ;  /* 0x00000007ff047e24 */ /* 0x002fc8000f8e00ff */
[----:B------:R1:W2:Y:S03]  /*14b40*/  SYNCS.PHASECHK.TRANS64.TRYWAIT P1, [R4+URZ+0x30830], R3 ;  /* 0x03083003040075a7 */ /* 0x0002a6000802017f */
[----:B--2---:R-:W-:Y:S05]  /*14b50*/  @!P1 NANOSLEEP.SYNCS 0x989680 ;  /* 0x009896800000995d */ /* 0x004fea0003900000 */
[----:B------:R-:W2:Y:S02]  /*14b60*/  @!P1 SYNCS.PHASECHK.TRANS64 P1, [R4+URZ+0x30830], R3 ;  /* 0x03083003040095a7 */ /* 0x000ea4000802007f */
[----:B--2---:R-:W-:Y:S05]  /*14b70*/  @!P1 BRA `(.L_x_1038) ;  /* 0xfffffffc00ec9947 */ /* 0x004fea000383ffff */
[----:B------:R-:W-:Y:S05]  /*14b80*/  BRA `(.L_x_1037) ;  /* 0xffffff2c00847947 */ /* 0x000fea000383ffff */
.L_x_1042:
[----:B01----:R-:W-:-:S04]  /*14b90*/  IMAD.U32 R3, RZ, RZ, UR6 ;  /* 0x00000006ff037e24 */ /* 0x003fc8000f8e00ff */
[----:B------:R0:W1:Y:S03]  /*14ba0*/  SYNCS.PHASECHK.TRANS64.TRYWAIT P1, [R3+URZ+0x30850], R0 ;  /* 0x03085000030075a7 */ /* 0x000066000802017f */
[----:B-1----:R-:W-:Y:S05]  /*14bb0*/  @!P1 NANOSLEEP.SYNCS 0x989680 ;  /* 0x009896800000995d */ /* 0x002fea0003900000 */
[----:B------:R-:W1:Y:S02]  /*14bc0*/  @!P1 SYNCS.PHASECHK.TRANS64 P1, [R3+URZ+0x30850], R0 ;  /* 0x03085000030095a7 */ /* 0x000e64000802007f */
[----:B-1----:R-:W-:Y:S05]  /*14bd0*/  @!P1 BRA `(.L_x_1042) ;  /* 0xfffffffc00ec9947 */ /* 0x002fea000383ffff */
[----:B------:R-:W-:Y:S05]  /*14be0*/  BRA `(.L_x_1041) ;  /* 0xffffff3c00247947 */ /* 0x000fea000383ffff */
.L_x_1050:
[----:B-1----:R-:W-:-:S04]  /*14bf0*/  IMAD.U32 R4, RZ, RZ, UR6 ;  /* 0x00000006ff047e24 */ /* 0x002fc8000f8e00ff */
[----:B------:R1:W2:Y:S03]  /*14c00*/  SYNCS.PHASECHK.TRANS64.TRYWAIT P1, [R4+URZ+0x30830], R3 ;  /* 0x03083003040075a7 */ /* 0x0002a6000802017f */
[----:B--2---:R-:W-:Y:S05]  /*14c10*/  @!P1 NANOSLEEP.SYNCS 0x989680 ;  /* 0x009896800000995d */ /* 0x004fea0003900000 */
[----:B------:R-:W2:Y:S02]  /*14c20*/  @!P1 SYNCS.PHASECHK.TRANS64 P1, [R4+URZ+0x30830], R3 ;  /* 0x03083003040095a7 */ /* 0x000ea4000802007f */
[----:B--2---:R-:W-:Y:S05]  /*14c30*/  @!P1 BRA `(.L_x_1050) ;  /* 0xfffffffc00ec9947 */ /* 0x004fea000383ffff */
[----:B------:R-:W-:Y:S05]  /*14c40*/  BRA `(.L_x_1049) ;  /* 0xffffff4c00bc7947 */ /* 0x000fea000383ffff */
.L_x_1054:
[----:B01----:R-:W-:-:S04]  /*14c50*/  MOV R3, UR11 ;  /* 0x0000000b00037c02 */ /* 0x003fc80008000f00 */
[----:B------:R0:W1:Y:S03]  /*14c60*/  SYNCS.PHASECHK.TRANS64.TRYWAIT P1, [R3+URZ+0x30850], R0 ;  /* 0x03085000030075a7 */ /* 0x000066000802017f */
[----:B-1----:R-:W-:Y:S05]  /*14c70*/  @!P1 NANOSLEEP.SYNCS 0x989680 ;  /* 0x009896800000995d */ /* 0x002fea0003900000 */
[----:B------:R-:W1:Y:S02]  /*14c80*/  @!P1 SYNCS.PHASECHK.TRANS64 P1, [R3+URZ+0x30850], R0 ;  /* 0x03085000030095a7 */ /* 0x000e64000802007f */
[----:B-1----:R-:W-:Y:S05]  /*14c90*/  @!P1 BRA `(.L_x_1054) ;  /* 0xfffffffc00ec9947 */ /* 0x002fea000383ffff */
[----:B------:R-:W-:Y:S05]  /*14ca0*/  BRA `(.L_x_1053) ;  /* 0xffffff5c005c7947 */ /* 0x000fea000383ffff */
.L_x_1069:
[----:B-1----:R-:W-:-:S04]  /*14cb0*/  IMAD.U32 R7, RZ, RZ, UR5 ;  /* 0x00000005ff077e24 */ /* 0x002fc8000f8e00ff */
[----:B------:R1:W2:Y:S03]  /*14cc0*/  SYNCS.PHASECHK.TRANS64.TRYWAIT P1, [R7+URZ+0x30850], R0 ;  /* 0x03085000070075a7 */ /* 0x0002a6000802017f */
[----:B--2---:R-:W-:Y:S05]  /*14cd0*/  @!P1 NANOSLEEP.SYNCS 0x989680 ;  /* 0x009896800000995d */ /* 0x004fea0003900000 */
[----:B------:R-:W2:Y:S02]  /*14ce0*/  @!P1 SYNCS.PHASECHK.TRANS64 P1, [R7+URZ+0x30850], R0 ;  /* 0x03085000070095a7 */ /* 0x000ea4000802007f */
[----:B--2---:R-:W-:Y:S05]  /*14cf0*/  @!P1 BRA `(.L_x_1069) ;  /* 0xfffffffc00ec9947 */ /* 0x004fea000383ffff */
[----:B------:R-:W-:Y:S05]  /*14d00*/  BRA `(.L_x_1068) ;  /* 0xffffff80008c7947 */ /* 0x000fea000383ffff */
.L_x_1106:
[----:B------:R-:W0:Y:S01]  /*14d10*/  S2R R19, SR_TID.X ;  /* 0x0000000000137919 */ /* 0x000e220000002100 */
[----:B------:R-:W-:Y:S02]  /*14d20*/  IMAD.MOV.U32 R12, RZ, RZ, RZ ;  /* 0x000000ffff0c7224 */ /* 0x000fe400078e00ff */
[----:B------:R-:W-:Y:S02]  /*14d30*/  IMAD.MOV.U32 R11, RZ, RZ, 0x1f ;  /* 0x0000001fff0b7424 */ /* 0x000fe400078e00ff */
[----:B------:R-:W-:Y:S01]  /*14d40*/  IMAD.MOV.U32 R15, RZ, RZ, -0x1 ;  /* 0xffffffffff0f7424 */ /* 0x000fe200078e00ff */
[----:B0-----:R-:W-:-:S04]  /*14d50*/  SHF.R.U32.HI R19, RZ, 0x5, R19 ;  /* 0x00000005ff137819 */ /* 0x001fc80000011613 */
[----:B------:R-:W-:-:S05]  /*14d60*/  LOP3.LUT R19, R19, 0x3, RZ, 0xc0, !PT ;  /* 0x0000000313137812 */ /* 0x000fca00078ec0ff */
[----:B------:R-:W-:-:S07]  /*14d70*/  IMAD.MOV.U32 R13, RZ, RZ, R19 ;  /* 0x000000ffff0d7224 */ /* 0x000fce00078e0013 */
[----:B-----5:R-:W-:Y:S05]  /*14d80*/  WARPSYNC.COLLECTIVE R15, `(.L_x_1159) ;  /* 0x000000000f087348 */ /* 0x020fea0003c00000 */
[----:B------:R0:W1:Y:S02]  /*14d90*/  SHFL.IDX P6, R14, R13, R12, R11 ;  /* 0x0000000c0d0e7389 */ /* 0x00006400000c000b */
[----:B01---5:R-:W-:Y:S01]  /*14da0*/  ENDCOLLECTIVE ;  /* 0x000000000000791b */ /* 0x023fe20003800000 */
.L_x_1159:
[----:B------:R-:W-:Y:S05]  /*14db0*/  BRA `(.L_x_1160) ;  /* 0xffffffc800dc7947 */ /* 0x000fea000383ffff */
.L_x_1109:
[----:B0-----:R0:W1:Y:S02]  /*14dc0*/  SYNCS.PHASECHK.TRANS64.TRYWAIT P0, [R4+URZ+0x30840], R3 ;  /* 0x03084003040075a7 */ /* 0x001064000800017f */
[----:B-1----:R-:W-:Y:S05]  /*14dd0*/  @!P0 NANOSLEEP.SYNCS 0x989680 ;  /* 0x009896800000895d */ /* 0x002fea0003900000 */
[----:B------:R-:W1:Y:S02]  /*14de0*/  @!P0 SYNCS.PHASECHK.TRANS64 P0, [R4+URZ+0x30840], R3 ;  /* 0x03084003040085a7 */ /* 0x000e64000800007f */
[----:B-1----:R-:W-:Y:S05]  /*14df0*/  @!P0 BRA `(.L_x_1109) ;  /* 0xfffffffc00f08947 */ /* 0x002fea000383ffff */
[----:B------:R-:W-:Y:S05]  /*14e00*/  BRA `(.L_x_1161) ;  /* 0xffffffcc00c87947 */ /* 0x000fea000383ffff */
.L_x_1110:
[----:B------:R-:W-:Y:S01]  /*14e10*/  BSSY B0, `(.L_x_1162) ;  /* 0x0000008000007945 */ /* 0x000fe20003800000 */
[----:B------:R-:W-:Y:S01]  /*14e20*/  MOV R13, R6 ;  /* 0x00000006000d7202 */ /* 0x000fe20000000f00 */
[----:B------:R-:W-:Y:S02]  /*14e30*/  IMAD.MOV.U32 R12, RZ, RZ, RZ ;  /* 0x000000ffff0c7224 */ /* 0x000fe400078e00ff */
[----:B------:R-:W-:Y:S02]  /*14e40*/  IMAD.MOV.U32 R11, RZ, RZ, 0x181f ;  /* 0x0000181fff0b7424 */ /* 0x000fe400078e00ff */
[----:B------:R-:W-:-:S07]  /*14e50*/  IMAD.MOV.U32 R15, RZ, RZ, -0x1 ;  /* 0xffffffffff0f7424 */ /* 0x000fce00078e00ff */
[----:B------:R-:W-:Y:S05]  /*14e60*/  WARPSYNC.COLLECTIVE R15, `(.L_x_1163) ;  /* 0x000000000f087348 */ /* 0x000fea0003c00000 */
[----:B------:R0:W1:Y:S02]  /*14e70*/  SHFL.IDX P6, R14, R13, R12, R11 ;  /* 0x0000000c0d0e7389 */ /* 0x00006400000c000b */
[----:B01----:R-:W-:Y:S01]  /*14e80*/  ENDCOLLECTIVE ;  /* 0x000000000000791b */ /* 0x003fe20003800000 */
.L_x_1163:
[----:B------:R-:W-:Y:S05]  /*14e90*/  BSYNC B0 ;  /* 0x0000000000007941 */ /* 0x000fea0003800000 */
.L_x_1162:
[----:B------:R-:W-:Y:S01]  /*14ea0*/  IMAD.MOV.U32 R13, RZ, RZ, R5 ;  /* 0x000000ffff0d7224 */ /* 0x000fe200078e0005 */
[----:B------:R-:W-:Y:S01]  /*14eb0*/  MOV R12, RZ ;  /* 0x000000ff000c7202 */ /* 0x000fe20000000f00 */
[----:B------:R-:W-:Y:S02]  /*14ec0*/  IMAD.MOV.U32 R11, RZ, RZ, 0x181f ;  /* 0x0000181fff0b7424 */ /* 0x000fe400078e00ff */
[----:B------:R-:W-:Y:S02]  /*14ed0*/  IMAD.MOV.U32 R15, RZ, RZ, -0x1 ;  /* 0xffffffffff0f7424 */ /* 0x000fe400078e00ff */
[----:B------:R-:W-:Y:S02]  /*14ee0*/  IMAD.MOV.U32 R2, RZ, RZ, R14 ;  /* 0x000000ffff027224 */ /* 0x000fe400078e000e */
[----:B------:R-:W-:-:S07]  /*14ef0*/  @P0 IMAD R9, R0, 0x2, R17 ;  /* 0x0000000200090824 */ /* 0x000fce00078e0211 */
[----:B------:R-:W-:Y:S05]  /*14f00*/  WARPSYNC.COLLECTIVE R15, `(.L_x_1164) ;  /* 0x000000000f087348 */ /* 0x000fea0003c00000 */
[----:B------:R0:W1:Y:S02]  /*14f10*/  SHFL.IDX P6, R14, R13, R12, R11 ;  /* 0x0000000c0d0e7389 */ /* 0x00006400000c000b */
[----:B01----:R-:W-:Y:S01]  /*14f20*/  ENDCOLLECTIVE ;  /* 0x000000000000791b */ /* 0x003fe20003800000 */
.L_x_1164:
[----:B------:R-:W-:Y:S01]  /*14f30*/  MOV R13, R6 ;  /* 0x00000006000d7202 */ /* 0x000fe20000000f00 */
[----:B------:R-:W-:Y:S01]  /*14f40*/  IMAD.MOV.U32 R12, RZ, RZ, 0x1 ;  /* 0x00000001ff0c7424 */ /* 0x000fe200078e00ff */
[----:B------:R-:W-:-:S05]  /*14f50*/  @P0 LEA R14, P1, R37, R14, 0x1 ;  /* 0x0000000e250e0211 */ /* 0x000fca00078208ff */
[----:B------:R-:W-:Y:S02]  /*14f60*/  @P0 IMAD.X R3, RZ, RZ, R2, P1 ;  /* 0x000000ffff030224 */ /* 0x000fe400008e0602 */
[----:B------:R-:W-:-:S07]  /*14f70*/  @P0 IMAD.MOV.U32 R2, RZ, RZ, R14 ;  /* 0x000000ffff020224 */ /* 0x000fce00078e000e */
[----:B------:R-:W-:Y:S05]  /*14f80*/  WARPSYNC.COLLECTIVE R15, `(.L_x_1165) ;  /* 0x000000000f087348 */ /* 0x000fea0003c00000 */
[----:B------:R0:W1:Y:S02]  /*14f90*/  SHFL.IDX P6, R14, R13, R12, R11 ;  /* 0x0000000c0d0e7389 */ /* 0x00006400000c000b */
[----:B01----:R-:W-:Y:S01]  /*14fa0*/  ENDCOLLECTIVE ;  /* 0x000000000000791b */ /* 0x003fe20003800000 */
.L_x_1165:
        /* <DEDUP_REMOVED lines=8> */
[----:B------:R-:W-:Y:S01]  /*15030*/  ISETP.GE.AND P0, PT, R7, 0x11, PT ;  /* 0x000000110700780c */ /* 0x000fe20003f06270 */
[----:B------:R-:W-:-:S12]  /*15040*/  IMAD.MOV.U32 R8, RZ, RZ, R14 ;  /* 0x000000ffff087224 */ /* 0x000fd800078e000e */
[----:B0-----:R-:W-:Y:S05]  /*15050*/  WARPSYNC.COLLECTIVE R15, `(.L_x_1166) ;  /* 0x000000000f087348 */ /* 0x001fea0003c00000 */
[----:B------:R1:W2:Y:S02]  /*15060*/  SHFL.IDX P6, R14, R13, R12, R11 ;  /* 0x0000000c0d0e7389 */ /* 0x0002a400000c000b */
[----:B012---:R-:W-:Y:S01]  /*15070*/  ENDCOLLECTIVE ;  /* 0x000000000000791b */ /* 0x007fe20003800000 */
.L_x_1166:
[----:B------:R-:W-:Y:S02]  /*15080*/  @P0 IMAD R27, R0, 0x2, R17 ;  /* 0x00000002001b0824 */ /* 0x000fe400078e0211 */
[----:B------:R-:W-:Y:S02]  /*15090*/  IMAD.MOV.U32 R13, RZ, RZ, R6 ;  /* 0x000000ffff0d7224 */ /* 0x000fe400078e0006 */
[----:B------:R-:W-:Y:S01]  /*150a0*/  IMAD.MOV.U32 R12, RZ, RZ, 0x2 ;  /* 0x00000002ff0c7424 */ /* 0x000fe200078e00ff */
[----:B------:R-:W-:-:S04]  /*150b0*/  @P0 LEA R14, P1, R37, R14, 0x1 ;  /* 0x0000000e250e0211 */ /* 0x000fc800078208ff */
[----:B------:R-:W-:Y:S01]  /*150c0*/  @P0 MOV R2, R14 ;  /* 0x0000000e00020202 */ /* 0x000fe20000000f00 */
[----:B------:R-:W-:-:S08]  /*150d0*/  @P0 IMAD.X R21, RZ, RZ, R8, P1 ;  /* 0x000000ffff150224 */ /* 0x000fd000008e0608 */
[----:B------:R-:W-:Y:S05]  /*150e0*/  WARPSYNC.COLLECTIVE R15, `(.L_x_1167) ;  /* 0x000000000f087348 */ /* 0x000fea0003c00000 */
[----:B------:R0:W1:Y:S02]  /*150f0*/  SHFL.IDX P6, R14, R13, R12, R11 ;  /* 0x0000000c0d0e7389 */ /* 0x00006400000c000b */
[----:B01----:R-:W-:Y:S01]  /*15100*/  ENDCOLLECTIVE ;  /* 0x000000000000791b */ /* 0x003fe20003800000 */
.L_x_1167:
        /* <DEDUP_REMOVED lines=14> */
.L_x_1168:
[----:B------:R-:W-:Y:S02]  /*151f0*/  @P0 IMAD R21, R0, 0x2, R17 ;  /* 0x0000000200150824 */ /* 0x000fe400078e0211 */
[----:B------:R-:W-:Y:S02]  /*15200*/  IMAD.MOV.U32 R13, RZ, RZ, R6 ;  /* 0x000000ffff0d7224 */ /* 0x000fe400078e0006 */
[----:B------:R-:W-:Y:S01]  /*15210*/  IMAD.MOV.U32 R12, RZ, RZ, 0x3 ;  /* 0x00000003ff0c7424 */ /* 0x000fe200078e00ff */
[----:B------:R-:W-:-:S04]  /*15220*/  @P0 LEA R14, P1, R37, R14, 0x1 ;  /* 0x0000000e250e0211 */ /* 0x000fc800078208ff */
[----:B------:R-:W-:Y:S01]  /*15230*/  @P0 IADD3.X R9, RZ, R8, RZ, P1, !PT ;  /* 0x00000008ff090210 */ /* 0x000fe20000ffe4ff */
[----:B------:R-:W-:-:S08]  /*15240*/  @P0 IMAD.MOV.U32 R2, RZ, RZ, R14 ;  /* 0x000000ffff020224 */ /* 0x000fd000078e000e */
[----:B------:R-:W-:Y:S05]  /*15250*/  WARPSYNC.COLLECTIVE R15, `(.L_x_1169) ;  /* 0x000000000f087348 */ /* 0x000fea0003c00000 */
[----:B------:R0:W1:Y:S02]  /*15260*/  SHFL.IDX P6, R14, R13, R12, R11 ;  /* 0x0000000c0d0e7389 */ /* 0x00006400000c000b */
[----:B01----:R-:W-:Y:S01]  /*15270*/  ENDCOLLECTIVE ;  /* 0x000000000000791b */ /* 0x003fe20003800000 */
.L_x_1169:
        /* <DEDUP_REMOVED lines=9> */
[----:B------:R-:W-:-:S07]  /*15310*/  MOV R8, R14 ;  /* 0x0000000e00087202 */ /* 0x000fce0000000f00 */
[----:B0-----:R-:W-:Y:S05]  /*15320*/  WARPSYNC.COLLECTIVE R15, `(.L_x_1170) ;  /* 0x000000000f087348 */ /* 0x001fea0003c00000 */
[----:B------:R1:W2:Y:S02]  /*15330*/  SHFL.IDX P6, R14, R13, R12, R11 ;  /* 0x0000000c0d0e7389 */ /* 0x0002a400000c000b */
[----:B012---:R-:W-:Y:S01]  /*15340*/  ENDCOLLECTIVE ;  /* 0x000000000000791b */ /* 0x007fe20003800000 */
.L_x_1170:
[----:B------:R-:W-:Y:S05]  /*15350*/  BRA `(.L_x_1171) ;  /* 0xffffffcc007c7947 */ /* 0x000fea000383ffff */
.L_x_1115:
[----:B------:R-:W-:Y:S02]  /*15360*/  IMAD.MOV.U32 R13, RZ, RZ, R4 ;  /* 0x000000ffff0d7224 */ /* 0x000fe400078e0004 */
[----:B------:R-:W-:Y:S02]  /*15370*/  IMAD.MOV.U32 R12, RZ, RZ, RZ ;  /* 0x000000ffff0c7224 */ /* 0x000fe400078e00ff */
[----:B------:R-:W-:Y:S02]  /*15380*/  IMAD.MOV.U32 R11, RZ, RZ, 0x181f ;  /* 0x0000181fff0b7424 */ /* 0x000fe400078e00ff */
[----:B------:R-:W-:Y:S02]  /*15390*/  IMAD.MOV.U32 R15, RZ, RZ, -0x1 ;  /* 0xffffffffff0f7424 */ /* 0x000fe400078e00ff */
[----:B------:R-:W-:-:S07]  /*153a0*/  VIADD R0, R36, UR44 ;  /* 0x0000002c24007c36 */ /* 0x000fce0008000000 */
[----:B------:R-:W-:Y:S05]  /*153b0*/  WARPSYNC.COLLECTIVE R15, `(.L_x_1172) ;  /* 0x000000000f087348 */ /* 0x000fea0003c00000 */
[----:B------:R0:W1:Y:S02]  /*153c0*/  SHFL.IDX P6, R14, R13, R12, R11 ;  /* 0x0000000c0d0e7389 */ /* 0x00006400000c000b */
[----:B01----:R-:W-:Y:S01]  /*153d0*/  ENDCOLLECTIVE ;  /* 0x000000000000791b */ /* 0x003fe20003800000 */
.L_x_1172:
[C---:B------:R-:W-:Y:S01]  /*153e0*/  VIADD R6, R0.reuse, 0x10 ;  /* 0x0000001000067836 */ /* 0x040fe20000000000 */
[----:B------:R-:W-:Y:S01]  /*153f0*/  ISETP.GE.AND P0, PT, R0, UR39, PT ;  /* 0x0000002700007c0c */ /* 0x000fe2000bf06270 */
[----:B------:R-:W-:Y:S01]  /*15400*/  IMAD.MOV.U32 R13, RZ, RZ, R5 ;  /* 0x000000ffff0d7224 */ /* 0x000fe200078e0005 */
[----:B------:R-:W-:-:S11]  /*15410*/  MOV R2, R14 ;  /* 0x0000000e00027202 */ /* 0x000fd60000000f00 */
[----:B------:R-:W-:Y:S05]  /*15420*/  WARPSYNC.COLLECTIVE R15, `(.L_x_1173) ;  /* 0x000000000f087348 */ /* 0x000fea0003c00000 */
[----:B------:R0:W1:Y:S02]  /*15430*/  SHFL.IDX P6, R14, R13, R12, R11 ;  /* 0x0000000c0d0e7389 */ /* 0x00006400000c000b */
[----:B01----:R-:W-:Y:S01]  /*15440*/  ENDCOLLECTIVE ;  /* 0x000000000000791b */ /* 0x003fe20003800000 */
.L_x_1173:
        /* <DEDUP_REMOVED lines=8> */
.L_x_1174:
[----:B------:R-:W-:Y:S01]  /*154d0*/  @!PT LDS RZ, [RZ] ;  /* 0x00000000fffff984 */ /* 0x000fe20000000800 */
[----:B------:R-:W-:Y:S01]  /*154e0*/  @!PT LDS RZ, [RZ] ;  /* 0x00000000fffff984 */ /* 0x000fe20000000800 */
[----:B------:R-:W-:Y:S01]  /*154f0*/  @!PT LDS RZ, [RZ] ;  /* 0x00000000fffff984 */ /* 0x000fe20000000800 */
[----:B------:R0:W-:Y:S04]  /*15500*/  @!P0 LDGSTS.E.BYPASS.LTC128B.128 [R31+0x10400], desc[UR36][R2.64], !P2 ;  /* 0x10400000021f8fae */ /* 0x0001e8000d101d64 */
[----:B------:R0:W-:Y:S04]  /*15510*/  @!P0 LDGSTS.E.BYPASS.LTC128B.128 [R31+0x14400], desc[UR36][R2.64+0x80], !P3 ;  /* 0x14400080021f8fae */ /* 0x0001e8000d901d64 */
[----:B------:R0:W-:Y:S01]  /*15520*/  @!P0 LDGSTS.E.BYPASS.LTC128B.128 [R31+0x18400], desc[UR36][R2.64+0x100], !P4 ;  /* 0x18400100021f8fae */ /* 0x0001e2000e101d64 */
[----:B------:R-:W-:-:S03]  /*15530*/  IMAD.MOV.U32 R13, RZ, RZ, R5 ;  /* 0x000000ffff0d7224 */ /* 0x000fc600078e0005 */
[----:B------:R0:W-:Y:S01]  /*15540*/  @!P0 LDGSTS.E.BYPASS.LTC128B.128 [R31+0x1c400], desc[UR36][R2.64+0x180], !P5 ;  /* 0x1c400180021f8fae */ /* 0x0001e2000e901d64 */
[----:B------:R-:W-:Y:S01]  /*15550*/  ISETP.GE.AND P0, PT, R6, UR39, PT ;  /* 0x0000002706007c0c */ /* 0x000fe2000bf06270 */
[----:B------:R-:W-:-:S12]  /*15560*/  IMAD.MOV.U32 R6, RZ, RZ, R14 ;  /* 0x000000ffff067224 */ /* 0x000fd800078e000e */
[----:B0-----:R-:W-:Y:S05]  /*15570*/  WARPSYNC.COLLECTIVE R15, `(.L_x_1175) ;  /* 0x000000000f087348 */ /* 0x001fea0003c00000 */
[----:B------:R1:W2:Y:S02]  /*15580*/  SHFL.IDX P6, R14, R13, R12, R11 ;  /* 0x0000000c0d0e7389 */ /* 0x0002a400000c000b */
[----:B012---:R-:W-:Y:S01]  /*15590*/  ENDCOLLECTIVE ;  /* 0x000000000000791b */ /* 0x007fe20003800000 */
.L_x_1175:
[----:B------:R-:W-:Y:S02]  /*155a0*/  IMAD.MOV.U32 R13, RZ, RZ, R4 ;  /* 0x000000ffff0d7224 */ /* 0x000fe400078e0004 */
[----:B------:R-:W-:Y:S01]  /*155b0*/  IMAD.MOV.U32 R12, RZ, RZ, 0x2 ;  /* 0x00000002ff0c7424 */ /* 0x000fe200078e00ff */
[----:B------:R-:W-:-:S05]  /*155c0*/  @!P0 LEA R14, P1, R37, R14, 0x1 ;  /* 0x0000000e250e8211 */ /* 0x000fca00078208ff */
[----:B------:R-:W-:-:S08]  /*155d0*/  @!P0 IMAD.MOV.U32 R2, RZ, RZ, R14 ;  /* 0x000000ffff028224 */ /* 0x000fd000078e000e */
[----:B------:R-:W-:Y:S05]  /*155e0*/  WARPSYNC.COLLECTIVE R15, `(.L_x_1176) ;  /* 0x000000000f087348 */ /* 0x000fea0003c00000 */
[----:B------:R0:W1:Y:S02]  /*155f0*/  SHFL.IDX P6, R14, R13, R12, R11 ;  /* 0x0000000c0d0e7389 */ /* 0x00006400000c000b */
[----:B01----:R-:W-:Y:S01]  /*15600*/  ENDCOLLECTIVE ;  /* 0x000000000000791b */ /* 0x003fe20003800000 */
.L_x_1176:
        /* <DEDUP_REMOVED lines=16> */
.L_x_1177:
[----:B------:R-:W-:Y:S02]  /*15710*/  IMAD.MOV.U32 R13, RZ, RZ, R4 ;  /* 0x000000ffff0d7224 */ /* 0x000fe400078e0004 */
[----:B------:R-:W-:Y:S01]  /*15720*/  IMAD.MOV.U32 R12, RZ, RZ, 0x3 ;  /* 0x00000003ff0c7424 */ /* 0x000fe200078e00ff */
[----:B------:R-:W-:-:S04]  /*15730*/  @!P0 LEA R14, P1, R37, R14, 0x1 ;  /* 0x0000000e250e8211 */ /* 0x000fc800078208ff */
[----:B------:R-:W-:Y:S01]  /*15740*/  @!P0 IADD3.X R7, RZ, R6, RZ, P1, !PT ;  /* 0x00000006ff078210 */ /* 0x000fe20000ffe4ff */
[----:B------:R-:W-:-:S08]  /*15750*/  @!P0 IMAD.MOV.U32 R2, RZ, RZ, R14 ;  /* 0x000000ffff028224 */ /* 0x000fd000078e000e */
[----:B------:R-:W-:Y:S05]  /*15760*/  WARPSYNC.COLLECTIVE R15, `(.L_x_1178) ;  /* 0x000000000f087348 */ /* 0x000fea0003c00000 */
[----:B------:R0:W1:Y:S02]  /*15770*/  SHFL.IDX P6, R14, R13, R12, R11 ;  /* 0x0000000c0d0e7389 */ /* 0x00006400000c000b */
[----:B01----:R-:W-:Y:S01]  /*15780*/  ENDCOLLECTIVE ;  /* 0x000000000000791b */ /* 0x003fe20003800000 */
.L_x_1178:
[----:B------:R-:W-:Y:S02]  /*15790*/  VIADD R6, R0, 0x30 ;  /* 0x0000003000067836 */ /* 0x000fe40000000000 */
        /* <DEDUP_REMOVED lines=14> */
.L_x_1179:
[----:B------:R-:W-:Y:S01]  /*15880*/  MOV R13, R4 ;  /* 0x00000004000d7202 */ /* 0x000fe20000000f00 */
[----:B------:R-:W-:Y:S01]  /*15890*/  IMAD.MOV.U32 R12, RZ, RZ, 0x4 ;  /* 0x00000004ff0c7424 */ /* 0x000fe200078e00ff */
[----:B------:R-:W-:-:S05]  /*158a0*/  @!P0 LEA R14, P1, R37, R14, 0x1 ;  /* 0x0000000e250e8211 */ /* 0x000fca00078208ff */
[----:B------:R-:W-:-:S08]  /*158b0*/  @!P0 IMAD.MOV.U32 R2, RZ, RZ, R14 ;  /* 0x000000ffff028224 */ /* 0x000fd000078e000e */
[----:B------:R-:W-:Y:S05]  /*158c0*/  WARPSYNC.COLLECTIVE R15, `(.L_x_1180) ;  /* 0x000000000f087348 */ /* 0x000fea0003c00000 */
[----:B------:R0:W1:Y:S02]  /*158d0*/  SHFL.IDX P6, R14, R13, R12, R11 ;  /* 0x0000000c0d0e7389 */ /* 0x00006400000c000b */
[----:B01----:R-:W-:Y:S01]  /*158e0*/  ENDCOLLECTIVE ;  /* 0x000000000000791b */ /* 0x003fe20003800000 */
.L_x_1180:
[----:B------:R-:W-:Y:S02]  /*158f0*/  @!P0 IMAD.X R7, RZ, RZ, R6, P1 ;  /* 0x000000ffff078224 */ /* 0x000fe400008e0606 */
        /* <DEDUP_REMOVED lines=10> */
[----:B------:R-:W-:Y:S01]  /*159a0*/  ISETP.GE.AND P0, PT, R6, UR39, PT ;  /* 0x0000002706007c0c */ /* 0x000fe2000bf06270 */
[----:B------:R-:W-:-:S12]  /*159b0*/  IMAD.MOV.U32 R6, RZ, RZ, R14 ;  /* 0x000000ffff067224 */ /* 0x000fd800078e000e */
[----:B0-----:R-:W-:Y:S05]  /*159c0*/  WARPSYNC.COLLECTIVE R15, `(.L_x_1181) ;  /* 0x000000000f087348 */ /* 0x001fea0003c00000 */
[----:B------:R1:W2:Y:S02]  /*159d0*/  SHFL.IDX P6, R14, R13, R12, R11 ;  /* 0x0000000c0d0e7389 */ /* 0x0002a400000c000b */
[----:B012---:R-:W-:Y:S01]  /*159e0*/  ENDCOLLECTIVE ;  /* 0x000000000000791b */ /* 0x007fe20003800000 */
.L_x_1181:
[----:B------:R-:W-:Y:S02]  /*159f0*/  IMAD.MOV.U32 R13, RZ, RZ, R4 ;  /* 0x000000ffff0d7224 */ /* 0x000fe400078e0004 */
[----:B------:R-:W-:Y:S01]  /*15a00*/  IMAD.MOV.U32 R12, RZ, RZ, 0x5 ;  /* 0x00000005ff0c7424 */ /* 0x000fe200078e00ff */
[----:B------:R-:W-:-:S05]  /*15a10*/  @!P0 LEA R14, P1, R37, R14, 0x1 ;  /* 0x0000000e250e8211 */ /* 0x000fca00078208ff */
[----:B------:R-:W-:-:S08]  /*15a20*/  @!P0 IMAD.MOV.U32 R2, RZ, RZ, R14 ;  /* 0x000000ffff028224 */ /* 0x000fd000078e000e */
[----:B------:R-:W-:Y:S05]  /*15a30*/  WARPSYNC.COLLECTIVE R15, `(.L_x_1182) ;  /* 0x000000000f087348 */ /* 0x000fea0003c00000 */
[----:B------:R0:W1:Y:S02]  /*15a40*/  SHFL.IDX P6, R14, R13, R12, R11 ;  /* 0x0000000c0d0e7389 */ /* 0x00006400000c000b */
[----:B01----:R-:W-:Y:S01]  /*15a50*/  ENDCOLLECTIVE ;  /* 0x000000000000791b */ /* 0x003fe20003800000 */
.L_x_1182:
        /* <DEDUP_REMOVED lines=16> */
.L_x_1183:
        /* <DEDUP_REMOVED lines=8> */
.L_x_1184:
        /* <DEDUP_REMOVED lines=15> */
.L_x_1185:
[----:B------:R-:W-:Y:S01]  /*15cd0*/  IMAD.MOV.U32 R13, RZ, RZ, R4 ;  /* 0x000000ffff0d7224 */ /* 0x000fe200078e0004 */
[----:B------:R-:W-:Y:S02]  /*15ce0*/  MOV R12, 0x7 ;  /* 0x00000007000c7802 */ /* 0x000fe40000000f00 */
[----:B------:R-:W-:-:S05]  /*15cf0*/  @!P0 LEA R14, P1, R37, R14, 0x1 ;  /* 0x0000000e250e8211 */ /* 0x000fca00078208ff */
[----:B------:R-:W-:-:S08]  /*15d00*/  @!P0 IMAD.MOV.U32 R2, RZ, RZ, R14 ;  /* 0x000000ffff028224 */ /* 0x000fd000078e000e */
[----:B------:R-:W-:Y:S05]  /*15d10*/  WARPSYNC.COLLECTIVE R15, `(.L_x_1186) ;  /* 0x000000000f087348 */ /* 0x000fea0003c00000 */
[----:B------:R0:W1:Y:S02]  /*15d20*/  SHFL.IDX P6, R14, R13, R12, R11 ;  /* 0x0000000c0d0e7389 */ /* 0x00006400000c000b */
[----:B01----:R-:W-:Y:S01]  /*15d30*/  ENDCOLLECTIVE ;  /* 0x000000000000791b */ /* 0x003fe20003800000 */
.L_x_1186:
[----:B------:R-:W-:-:S04]  /*15d40*/  @!P0 IMAD.X R7, RZ, RZ, R6, P1 ;  /* 0x000000ffff078224 */ /* 0x000fc800008e0606 */
[----:B------:R-:W-:-:S05]  /*15d50*/  @!P0 IMAD.MOV.U32 R3, RZ, RZ, R7 ;  /* 0x000000ffff038224 */ /* 0x000fca00078e0007 */
        /* <DEDUP_REMOVED lines=8> */
[----:B------:R-:W-:-:S07]  /*15de0*/  IMAD.MOV.U32 R6, RZ, RZ, R14 ;  /* 0x000000ffff067224 */ /* 0x000fce00078e000e */
[----:B0-----:R-:W-:Y:S05]  /*15df0*/  WARPSYNC.COLLECTIVE R15, `(.L_x_1187) ;  /* 0x000000000f087348 */ /* 0x001fea0003c00000 */
[----:B------:R1:W2:Y:S02]  /*15e00*/  SHFL.IDX P6, R14, R13, R12, R11 ;  /* 0x0000000c0d0e7389 */ /* 0x0002a400000c000b */
[----:B012---:R-:W-:Y:S01]  /*15e10*/  ENDCOLLECTIVE ;  /* 0x000000000000791b */ /* 0x007fe20003800000 */
.L_x_1187:
[----:B------:R-:W-:Y:S05]  /*15e20*/  BRA `(.L_x_1188) ;  /* 0xffffffcc00a47947 */ /* 0x000fea000383ffff */
.L_x_1118:
[----:B0-----:R0:W1:Y:S02]  /*15e30*/  SYNCS.PHASECHK.TRANS64.TRYWAIT P0, [R17+URZ+0x30820], R0 ;  /* 0x03082000110075a7 */ /* 0x001064000800017f */
[----:B-1----:R-:W-:Y:S05]  /*15e40*/  @!P0 NANOSLEEP.SYNCS 0x989680 ;  /* 0x009896800000895d */ /* 0x002fea0003900000 */
[----:B------:R-:W1:Y:S02]  /*15e50*/  @!P0 SYNCS.PHASECHK.TRANS64 P0, [R17+URZ+0x30820], R0 ;  /* 0x03082000110085a7 */ /* 0x000e64000800007f */
[----:B-1----:R-:W-:Y:S05]  /*15e60*/  @!P0 BRA `(.L_x_1118) ;  /* 0xfffffffc00f08947 */ /* 0x002fea000383ffff */
[----:B------:R-:W-:Y:S05]  /*15e70*/  BRA `(.L_x_1189) ;  /* 0xffffffd0000c7947 */ /* 0x000fea000383ffff */
.L_x_1122:
[----:B0-----:R0:W1:Y:S02]  /*15e80*/  SYNCS.PHASECHK.TRANS64.TRYWAIT P0, [R7+URZ+0x30840], R2 ;  /* 0x03084002070075a7 */ /* 0x001064000800017f */
[----:B-1----:R-:W-:Y:S05]  /*15e90*/  @!P0 NANOSLEEP.SYNCS 0x989680 ;  /* 0x009896800000895d */ /* 0x002fea0003900000 */
[----:B------:R-:W1:Y:S02]  /*15ea0*/  @!P0 SYNCS.PHASECHK.TRANS64 P0, [R7+URZ+0x30840], R2 ;  /* 0x03084002070085a7 */ /* 0x000e64000800007f */
[----:B-1----:R-:W-:Y:S05]  /*15eb0*/  @!P0 BRA `(.L_x_1122) ;  /* 0xfffffffc00f08947 */ /* 0x002fea000383ffff */
[----:B------:R-:W-:Y:S05]  /*15ec0*/  BRA `(.L_x_1190) ;  /* 0xffffffd000cc7947 */ /* 0x000fea000383ffff */
.L_x_1123:
        /* <DEDUP_REMOVED lines=8> */
.L_x_1192:
[----:B------:R-:W-:Y:S05]  /*15f50*/  BSYNC B1 ;  /* 0x0000000000017941 */ /* 0x000fea0003800000 */
.L_x_1191:
[----:B------:R-:W-:Y:S01]  /*15f60*/  IMAD.MOV.U32 R13, RZ, RZ, R20 ;  /* 0x000000ffff0d7224 */ /* 0x000fe200078e0014 */
[----:B------:R-:W-:Y:S01]  /*15f70*/  SHF.L.U32 R4, R37, 0x1, RZ ;  /* 0x0000000125047819 */ /* 0x000fe200000006ff */
[----:B------:R-:W-:Y:S02]  /*15f80*/  IMAD.MOV.U32 R12, RZ, RZ, RZ ;  /* 0x000000ffff0c7224 */ /* 0x000fe400078e00ff */
[----:B------:R-:W-:Y:S02]  /*15f90*/  IMAD.MOV.U32 R11, RZ, RZ, 0x181f ;  /* 0x0000181fff0b7424 */ /* 0x000fe400078e00ff */
[----:B------:R-:W-:Y:S02]  /*15fa0*/  IMAD.MOV.U32 R15, RZ, RZ, -0x1 ;  /* 0xffffffffff0f7424 */ /* 0x000fe400078e00ff */
[----:B------:R-:W-:Y:S02]  /*15fb0*/  IMAD.MOV.U32 R3, RZ, RZ, R14 ;  /* 0x000000ffff037224 */ /* 0x000fe400078e000e */
[----:B------:R-:W-:-:S07]  /*15fc0*/  IMAD R21, R21, 0x2, R17 ;  /* 0x0000000215157824 */ /* 0x000fce00078e0211 */
[----:B------:R-:W-:Y:S05]  /*15fd0*/  WARPSYNC.COLLECTIVE R15, `(.L_x_1193) ;  /* 0x000000000f087348 */ /* 0x000fea0003c00000 */
[----:B------:R0:W1:Y:S02]  /*15fe0*/  SHFL.IDX P6, R14, R13, R12, R11 ;  /* 0x0000000c0d0e7389 */ /* 0x00006400000c000b */
[----:B01----:R-:W-:Y:S01]  /*15ff0*/  ENDCOLLECTIVE ;  /* 0x000000000000791b */ /* 0x003fe20003800000 */
.L_x_1193:
[----:B------:R-:W-:Y:S02]  /*16000*/  IMAD.MOV.U32 R13, RZ, RZ, R27 ;  /* 0x000000ffff0d7224 */ /* 0x000fe400078e001b */
[----:B------:R-:W-:Y:S01]  /*16010*/  IMAD.MOV.U32 R12, RZ, RZ, 0x1 ;  /* 0x00000001ff0c7424 */ /* 0x000fe200078e00ff */
[----:B------:R-:W-:-:S13]  /*16020*/  IADD3 R2, P0, R14, R4, RZ ;  /* 0x000000040e027210 */ /* 0x000fda0007f1e0ff */
[----:B------:R-:W-:Y:S05]  /*16030*/  WARPSYNC.COLLECTIVE R15, `(.L_x_1194) ;  /* 0x000000000f087348 */ /* 0x000fea0003c00000 */
[----:B------:R0:W1:Y:S02]  /*16040*/  SHFL.IDX P6, R14, R13, R12, R11 ;  /* 0x0000000c0d0e7389 */ /* 0x00006400000c000b */
[----:B01----:R-:W-:Y:S01]  /*16050*/  ENDCOLLECTIVE ;  /* 0x000000000000791b */ /* 0x003fe20003800000 */
.L_x_1194:
        /* <DEDUP_REMOVED lines=13> */
.L_x_1195:
[----:B------:R-:W-:Y:S02]  /*16130*/  IMAD.MOV.U32 R13, RZ, RZ, R27 ;  /* 0x000000ffff0d7224 */ /* 0x000fe400078e001b */
[----:B------:R-:W-:Y:S01]  /*16140*/  IMAD.MOV.U32 R12, RZ, RZ, 0x2 ;  /* 0x00000002ff0c7424 */ /* 0x000fe200078e00ff */
[----:B------:R-:W-:-:S13]  /*16150*/  IADD3 R2, P0, R14, R4, RZ ;  /* 0x000000040e027210 */ /* 0x000fda0007f1e0ff */
[----:B------:R-:W-:Y:S05]  /*16160*/  WARPSYNC.COLLECTIVE R15, `(.L_x_1196) ;  /* 0x000000000f087348 */ /* 0x000fea0003c00000 */
[----:B------:R0:W1:Y:S02]  /*16170*/  SHFL.IDX P6, R14, R13, R12, R11 ;  /* 0x0000000c0d0e7389 */ /* 0x00006400000c000b */
[----:B01----:R-:W-:Y:S01]  /*16180*/  ENDCOLLECTIVE ;  /* 0x000000000000791b */ /* 0x003fe20003800000 */
.L_x_1196:
        /* <DEDUP_REMOVED lines=13> */
.L_x_1197:
[----:B------:R-:W-:Y:S02]  /*16260*/  IMAD.MOV.U32 R13, RZ, RZ, R27 ;  /* 0x000000ffff0d7224 */ /* 0x000fe400078e001b */
[----:B------:R-:W-:Y:S01]  /*16270*/  IMAD.MOV.U32 R12, RZ, RZ, 0x3 ;  /* 0x00000003ff0c7424 */ /* 0x000fe200078e00ff */
[----:B------:R-:W-:-:S13]  /*16280*/  IADD3 R2, P0, R14, R4, RZ ;  /* 0x000000040e027210 */ /* 0x000fda0007f1e0ff */
[----:B------:R-:W-:Y:S05]  /*16290*/  WARPSYNC.COLLECTIVE R15, `(.L_x_1198) ;  /* 0x000000000f087348 */ /* 0x000fea0003c00000 */
[----:B------:R0:W1:Y:S02]  /*162a0*/  SHFL.IDX P6, R14, R13, R12, R11 ;  /* 0x0000000c0d0e7389 */ /* 0x00006400000c000b */
[----:B01----:R-:W-:Y:S01]  /*162b0*/  ENDCOLLECTIVE ;  /* 0x000000000000791b */ /* 0x003fe20003800000 */
.L_x_1198:
        /* <DEDUP_REMOVED lines=13> */
.L_x_1199:
[----:B------:R-:W-:Y:S05]  /*16390*/  BRA `(.L_x_1200) ;  /* 0xffffffd000787947 */ /* 0x000fea000383ffff */
.L_x_1128:
[----:B0-----:R0:W1:Y:S02]  /*163a0*/  SYNCS.PHASECHK.TRANS64.TRYWAIT P0, [R7+URZ+0x30860], R2 ;  /* 0x03086002070075a7 */ /* 0x001064000800017f */
[----:B-1----:R-:W-:Y:S05]  /*163b0*/  @!P0 NANOSLEEP.SYNCS 0x989680 ;  /* 0x009896800000895d */ /* 0x002fea0003900000 */
[----:B------:R-:W1:Y:S02]  /*163c0*/  @!P0 SYNCS.PHASECHK.TRANS64 P0, [R7+URZ+0x30860], R2 ;  /* 0x03086002070085a7 */ /* 0x000e64000800007f */
[----:B-1----:R-:W-:Y:S05]  /*163d0*/  @!P0 BRA `(.L_x_1128) ;  /* 0xfffffffc00f08947 */ /* 0x002fea000383ffff */
[----:B------:R-:W-:Y:S05]  /*163e0*/  BRA `(.L_x_1201) ;  /* 0xffffffd000d87947 */ /* 0x000fea000383ffff */
.L_x_1129:
[----:B------:R-:W-:Y:S01]  /*163f0*/  BSSY B1, `(.L_x_1202) ;  /* 0x0000008000017945 */ /* 0x000fe20003800000 */
[----:B------:R-:W-:Y:S01]  /*16400*/  IMAD.MOV.U32 R13, RZ, RZ, R19 ;  /* 0x000000ffff0d7224 */ /* 0x000fe200078e0013 */
[----:B------:R-:W-:Y:S01]  /*16410*/  MOV R12, RZ ;  /* 0x000000ff000c7202 */ /* 0x000fe20000000f00 */
[----:B------:R-:W-:Y:S02]  /*16420*/  IMAD.MOV.U32 R11, RZ, RZ, 0x181f ;  /* 0x0000181fff0b7424 */ /* 0x000fe400078e00ff */
[----:B------:R-:W-:-:S07]  /*16430*/  IMAD.MOV.U32 R15, RZ, RZ, -0x1 ;  /* 0xffffffffff0f7424 */ /* 0x000fce00078e00ff */
[----:B0-----:R-:W-:Y:S05]  /*16440*/  WARPSYNC.COLLECTIVE R15, `(.L_x_1203) ;  /* 0x000000000f087348 */ /* 0x001fea0003c00000 */
[----:B------:R1:W2:Y:S02]  /*16450*/  SHFL.IDX P6, R14, R13, R12, R11 ;  /* 0x0000000c0d0e7389 */ /* 0x0002a400000c000b */
[----:B012---:R-:W-:Y:S01]  /*16460*/  ENDCOLLECTIVE ;  /* 0x000000000000791b */ /* 0x007fe20003800000 */
.L_x_1203:
[----:B------:R-:W-:Y:S05]  /*16470*/  BSYNC B1 ;  /* 0x0000000000017941 */ /* 0x000fea0003800000 */
.L_x_1202:
[----:B------:R-:W-:Y:S01]  /*16480*/  IMAD.MOV.U32 R13, RZ, RZ, R18 ;  /* 0x000000ffff0d7224 */ /* 0x000fe200078e0012 */
[----:B------:R-:W-:Y:S01]  /*16490*/  MOV R11, 0x181f ;  /* 0x0000181f000b7802 */ /* 0x000fe20000000f00 */
[----:B------:R-:W-:Y:S02]  /*164a0*/  IMAD.MOV.U32 R12, RZ, RZ, RZ ;  /* 0x000000ffff0c7224 */ /* 0x000fe400078e00ff */
[----:B------:R-:W-:Y:S02]  /*164b0*/  IMAD.MOV.U32 R15, RZ, RZ, -0x1 ;  /* 0xffffffffff0f7424 */ /* 0x000fe400078e00ff */
[----:B------:R-:W-:Y:S02]  /*164c0*/  IMAD.MOV.U32 R3, RZ, RZ, R14 ;  /* 0x000000ffff037224 */ /* 0x000fe400078e000e */
[----:B------:R-:W-:-:S07]  /*164d0*/  IMAD R6, R6, 0x2, R17 ;  /* 0x0000000206067824 */ /* 0x000fce00078e0211 */
[----:B------:R-:W-:Y:S05]  /*164e0*/  WARPSYNC.COLLECTIVE R15, `(.L_x_1204) ;  /* 0x000000000f087348 */ /* 0x000fea0003c00000 */
[----:B------:R0:W1:Y:S02]  /*164f0*/  SHFL.IDX P6, R14, R13, R12, R11 ;  /* 0x0000000c0d0e7389 */ /* 0x00006400000c000b */
[----:B01----:R-:W-:Y:S01]  /*16500*/  ENDCOLLECTIVE ;  /* 0x000000000000791b */ /* 0x003fe20003800000 */
.L_x_1204:
[----:B------:R-:W-:Y:S02]  /*16510*/  IMAD.MOV.U32 R13, RZ, RZ, R19 ;  /* 0x000000ffff0d7224 */ /* 0x000fe400078e0013 */
[----:B------:R-:W-:Y:S01]  /*16520*/  IMAD.MOV.U32 R12, RZ, RZ, 0x1 ;  /* 0x00000001ff0c7424 */ /* 0x000fe200078e00ff */
[----:B------:R-:W-:-:S13]  /*16530*/  IADD3 R2, P0, R14, R4, RZ ;  /* 0x000000040e027210 */ /* 0x000fda0007f1e0ff */
[----:B------:R-:W-:Y:S05]  /*16540*/  WARPSYNC.COLLECTIVE R15, `(.L_x_1205) ;  /* 0x000000000f087348 */ /* 0x000fea0003c00000 */
[----:B------:R0:W1:Y:S02]  /*16550*/  SHFL.IDX P6, R14, R13, R12, R11 ;  /* 0x0000000c0d0e7389 */ /* 0x00006400000c000b */
[----:B01----:R-:W-:Y:S01]  /*16560*/  ENDCOLLECTIVE ;  /* 0x000000000000791b */ /* 0x003fe20003800000 */
.L_x_1205:
        /* <DEDUP_REMOVED lines=17> */
.L_x_1206:
[----:B------:R-:W-:Y:S02]  /*16680*/  IMAD.MOV.U32 R13, RZ, RZ, R19 ;  /* 0x000000ffff0d7224 */ /* 0x000fe400078e0013 */
[----:B------:R-:W-:Y:S01]  /*16690*/  IMAD.MOV.U32 R12, RZ, RZ, 0x2 ;  /* 0x00000002ff0c7424 */ /* 0x000fe200078e00ff */
[----:B------:R-:W-:-:S13]  /*166a0*/  IADD3 R2, P0, R14, R4, RZ ;  /* 0x000000040e027210 */ /* 0x000fda0007f1e0ff */
[----:B------:R-:W-:Y:S05]  /*166b0*/  WARPSYNC.COLLECTIVE R15, `(.L_x_1207) ;  /* 0x000000000f087348 */ /* 0x000fea0003c00000 */
[----:B------:R0:W1:Y:S02]  /*166c0*/  SHFL.IDX P6, R14, R13, R12, R11 ;  /* 0x0000000c0d0e7389 */ /* 0x00006400000c000b */
[----:B01----:R-:W-:Y:S01]  /*166d0*/  ENDCOLLECTIVE ;  /* 0x000000000000791b */ /* 0x003fe20003800000 */
.L_x_1207:
        /* <DEDUP_REMOVED lines=17> */
.L_x_1208:
[----:B------:R-:W-:Y:S02]  /*167f0*/  IMAD.MOV.U32 R13, RZ, RZ, R19 ;  /* 0x000000ffff0d7224 */ /* 0x000fe400078e0013 */
[----:B------:R-:W-:Y:S01]  /*16800*/  IMAD.MOV.U32 R12, RZ, RZ, 0x3 ;  /* 0x00000003ff0c7424 */ /* 0x000fe200078e00ff */
[----:B------:R-:W-:-:S13]  /*16810*/  IADD3 R2, P0, R14, R4, RZ ;  /* 0x000000040e027210 */ /* 0x000fda0007f1e0ff */
[----:B------:R-:W-:Y:S05]  /*16820*/  WARPSYNC.COLLECTIVE R15, `(.L_x_1209) ;  /* 0x000000000f087348 */ /* 0x000fea0003c00000 */
[----:B------:R0:W1:Y:S02]  /*16830*/  SHFL.IDX P6, R14, R13, R12, R11 ;  /* 0x0000000c0d0e7389 */ /* 0x00006400000c000b */
[----:B01----:R-:W-:Y:S01]  /*16840*/  ENDCOLLECTIVE ;  /* 0x000000000000791b */ /* 0x003fe20003800000 */
.L_x_1209:
        /* <DEDUP_REMOVED lines=12> */
.L_x_1210:
        /* <DEDUP_REMOVED lines=9> */
.L_x_1137:
[----:B0-----:R0:W1:Y:S02]  /*169a0*/  SYNCS.PHASECHK.TRANS64.TRYWAIT P0, [R4+URZ+0x30860], R3 ;  /* 0x03086003040075a7 */ /* 0x001064000800017f */
[----:B-1----:R-:W-:Y:S05]  /*169b0*/  @!P0 NANOSLEEP.SYNCS 0x989680 ;  /* 0x009896800000895d */ /* 0x002fea0003900000 */
[----:B------:R-:W1:Y:S02]  /*169c0*/  @!P0 SYNCS.PHASECHK.TRANS64 P0, [R4+URZ+0x30860], R3 ;  /* 0x03086003040085a7 */ /* 0x000e64000800007f */
[----:B-1----:R-:W-:Y:S05]  /*169d0*/  @!P0 BRA `(.L_x_1137) ;  /* 0xfffffffc00f08947 */ /* 0x002fea000383ffff */
[----:B------:R-:W-:Y:S05]  /*169e0*/  BRA `(.L_x_1212) ;  /* 0xffffffd4005c7947 */ /* 0x000fea000383ffff */
.L_x_1138:
[----:B------:R-:W-:Y:S01]  /*169f0*/  BSSY B0, `(.L_x_1213) ;  /* 0x0000008000007945 */ /* 0x000fe20003800000 */
[----:B------:R-:W-:Y:S01]  /*16a00*/  MOV R13, R19 ;  /* 0x00000013000d7202 */ /* 0x000fe20000000f00 */
[----:B------:R-:W-:Y:S02]  /*16a10*/  IMAD.MOV.U32 R12, RZ, RZ, RZ ;  /* 0x000000ffff0c7224 */ /* 0x000fe400078e00ff */
[----:B------:R-:W-:Y:S02]  /*16a20*/  IMAD.MOV.U32 R11, RZ, RZ, 0x181f ;  /* 0x0000181fff0b7424 */ /* 0x000fe400078e00ff */
[----:B------:R-:W-:-:S07]  /*16a30*/  IMAD.MOV.U32 R15, RZ, RZ, -0x1 ;  /* 0xffffffffff0f7424 */ /* 0x000fce00078e00ff */
[----:B0-----:R-:W-:Y:S05]  /*16a40*/  WARPSYNC.COLLECTIVE R15, `(.L_x_1214) ;  /* 0x000000000f087348 */ /* 0x001fea0003c00000 */
[----:B------:R1:W2:Y:S02]  /*16a50*/  SHFL.IDX P6, R14, R13, R12, R11 ;  /* 0x0000000c0d0e7389 */ /* 0x0002a400000c000b */
[----:B012---:R-:W-:Y:S01]  /*16a60*/  ENDCOLLECTIVE ;  /* 0x000000000000791b */ /* 0x007fe20003800000 */
.L_x_1214:
[----:B------:R-:W-:Y:S05]  /*16a70*/  BSYNC B0 ;  /* 0x0000000000007941 */ /* 0x000fea0003800000 */
.L_x_1213:
[----:B------:R-:W-:Y:S01]  /*16a80*/  IMAD.MOV.U32 R13, RZ, RZ, R18 ;  /* 0x000000ffff0d7224 */ /* 0x000fe200078e0012 */
[----:B------:R-:W-:Y:S01]  /*16a90*/  MOV R12, RZ ;  /* 0x000000ff000c7202 */ /* 0x000fe20000000f00 */
[----:B------:R-:W-:Y:S02]  /*16aa0*/  IMAD.MOV.U32 R11, RZ, RZ, 0x181f ;  /* 0x0000181fff0b7424 */ /* 0x000fe400078e00ff */
[----:B------:R-:W-:Y:S02]  /*16ab0*/  IMAD.MOV.U32 R15, RZ, RZ, -0x1 ;  /* 0xffffffffff0f7424 */ /* 0x000fe400078e00ff */
[----:B------:R-:W-:Y:S02]  /*16ac0*/  IMAD.MOV.U32 R0, RZ, RZ, R14 ;  /* 0x000000ffff007224 */ /* 0x000fe400078e000e */
[----:B------:R-:W-:-:S07]  /*16ad0*/  IMAD.SHL.U32 R6, R37, 0x2, RZ ;  /* 0x0000000225067824 */ /* 0x000fce00078e00ff */
[----:B------:R-:W-:Y:S05]  /*16ae0*/  WARPSYNC.COLLECTIVE R15, `(.L_x_1215) ;  /* 0x000000000f087348 */ /* 0x000fea0003c00000 */
[----:B------:R0:W1:Y:S02]  /*16af0*/  SHFL.IDX P6, R14, R13, R12, R11 ;  /* 0x0000000c0d0e7389 */ /* 0x00006400000c000b */
[----:B01----:R-:W-:Y:S01]  /*16b00*/  ENDCOLLECTIVE ;  /* 0x000000000000791b */ /* 0x003fe20003800000 */
.L_x_1215:
[----:B------:R-:W-:Y:S01]  /*16b10*/  MOV R13, R19 ;  /* 0x00000013000d7202 */ /* 0x000fe20000000f00 */
[----:B------:R-:W-:Y:S01]  /*16b20*/  IMAD.MOV.U32 R12, RZ, RZ, 0x1 ;  /* 0x00000001ff0c7424 */ /* 0x000fe200078e00ff */
[----:B------:R-:W-:-:S13]  /*16b30*/  IADD3 R2, P0, R14, R6, RZ ;  /* 0x000000060e027210 */ /* 0x000fda0007f1e0ff */
[----:B------:R-:W-:Y:S05]  /*16b40*/  WARPSYNC.COLLECTIVE R15, `(.L_x_1216) ;  /* 0x000000000f087348 */ /* 0x000fea0003c00000 */
[----:B------:R0:W1:Y:S02]  /*16b50*/  SHFL.IDX P6, R14, R13, R12, R11 ;  /* 0x0000000c0d0e7389 */ /* 0x00006400000c000b */
[----:B01----:R-:W-:Y:S01]  /*16b60*/  ENDCOLLECTIVE ;  /* 0x000000000000791b */ /* 0x003fe20003800000 */
.L_x_1216:
[----:B------:R-:W-:Y:S01]  /*16b70*/  IMAD.X R3, RZ, RZ, R0, P0 ;  /* 0x000000ffff037224 */ /* 0x000fe200000e0600 */
[----:B------:R-:W-:Y:S01]  /*16b80*/  ISETP.LT.OR P0, PT, R5, 0x1, P5 ;  /* 0x000000010500780c */ /* 0x000fe20002f01670 */
[----:B------:R-:W-:Y:S02]  /*16b90*/  IMAD R0, R8, 0x2, R17 ;  /* 0x0000000208007824 */ /* 0x000fe400078e0211 */
        /* <DEDUP_REMOVED lines=10> */
.L_x_1217:
        /* <DEDUP_REMOVED lines=14> */
.L_x_1218:
        /* <DEDUP_REMOVED lines=12> */
.L_x_1219:
        /* <DEDUP_REMOVED lines=14> */
.L_x_1220:
        /* <DEDUP_REMOVED lines=12> */
.L_x_1221:
        /* <DEDUP_REMOVED lines=9> */
.L_x_1143:
[----:B------:R-:W-:Y:S01]  /*17010*/  BSSY B0, `(.L_x_1223) ;  /* 0x0000008000007945 */ /* 0x000fe20003800000 */
[----:B------:R-:W-:Y:S02]  /*17020*/  IMAD.MOV.U32 R13, RZ, RZ, R34 ;  /* 0x000000ffff0d7224 */ /* 0x000fe400078e0022 */
[----:B------:R-:W-:Y:S02]  /*17030*/  IMAD.MOV.U32 R12, RZ, RZ, RZ ;  /* 0x000000ffff0c7224 */ /* 0x000fe400078e00ff */
[----:B------:R-:W-:Y:S02]  /*17040*/  IMAD.MOV.U32 R11, RZ, RZ, 0x1f ;  /* 0x0000001fff0b7424 */ /* 0x000fe400078e00ff */
[----:B------:R-:W-:-:S07]  /*17050*/  IMAD.MOV.U32 R15, RZ, RZ, -0x1 ;  /* 0xffffffffff0f7424 */ /* 0x000fce00078e00ff */
[----:B-----5:R-:W-:Y:S05]  /*17060*/  WARPSYNC.COLLECTIVE R15, `(.L_x_1224) ;  /* 0x000000000f087348 */ /* 0x020fea0003c00000 */
[----:B------:R0:W1:Y:S02]  /*17070*/  SHFL.IDX P6, R14, R13, R12, R11 ;  /* 0x0000000c0d0e7389 */ /* 0x00006400000c000b */
[----:B01---5:R-:W-:Y:S01]  /*17080*/  ENDCOLLECTIVE ;  /* 0x000000000000791b */ /* 0x023fe20003800000 */
.L_x_1224:
[----:B------:R-:W-:Y:S05]  /*17090*/  BSYNC B0 ;  /* 0x0000000000007941 */ /* 0x000fea0003800000 */
.L_x_1223:
[----:B------:R-:W-:Y:S05]  /*170a0*/  BRA `(.L_x_1225) ;  /* 0xffffffd400287947 */ /* 0x000fea000383ffff */
.L_x_1146:
[----:B-1----:R1:W2:Y:S02]  /*170b0*/  SYNCS.PHASECHK.TRANS64.TRYWAIT P0, [R5+URZ+0x30820], R0 ;  /* 0x03082000050075a7 */ /* 0x0022a4000800017f */
[----:B--2---:R-:W-:Y:S05]  /*170c0*/  @!P0 NANOSLEEP.SYNCS 0x989680 ;  /* 0x009896800000895d */ /* 0x004fea0003900000 */
[----:B------:R-:W2:Y:S02]  /*170d0*/  @!P0 SYNCS.PHASECHK.TRANS64 P0, [R5+URZ+0x30820], R0 ;  /* 0x03082000050085a7 */ /* 0x000ea4000800007f */
[----:B--2---:R-:W-:Y:S05]  /*170e0*/  @!P0 BRA `(.L_x_1146) ;  /* 0xfffffffc00f08947 */ /* 0x004fea000383ffff */
[----:B------:R-:W-:Y:S05]  /*170f0*/  BRA `(.L_x_1226) ;  /* 0xffffffd400707947 */ /* 0x000fea000383ffff */
.L_x_1147:
[----:B------:R-:W2:Y:S01]  /*17100*/  S2R R2, SR_TID.X ;  /* 0x0000000000027919 */ /* 0x000ea20000002100 */
[----:B------:R-:W-:Y:S01]  /*17110*/  BSSY B0, `(.L_x_1227) ;  /* 0x000000a000007945 */ /* 0x000fe20003800000 */
[----:B------:R-:W-:Y:S02]  /*17120*/  IMAD.MOV.U32 R12, RZ, RZ, RZ ;  /* 0x000000ffff0c7224 */ /* 0x000fe400078e00ff */
[----:B------:R-:W-:Y:S02]  /*17130*/  IMAD.MOV.U32 R11, RZ, RZ, 0x1f ;  /* 0x0000001fff0b7424 */ /* 0x000fe400078e00ff */
[----:B------:R-:W-:Y:S01]  /*17140*/  IMAD.MOV.U32 R15, RZ, RZ, -0x1 ;  /* 0xffffffffff0f7424 */ /* 0x000fe200078e00ff */
[----:B--2---:R-:W-:-:S04]  /*17150*/  SHF.R.U32.HI R2, RZ, 0x5, R2 ;  /* 0x00000005ff027819 */ /* 0x004fc80000011602 */
[----:B------:R-:W-:-:S04]  /*17160*/  LOP3.LUT R2, R2, 0x3, RZ, 0xc0, !PT ;  /* 0x0000000302027812 */ /* 0x000fc800078ec0ff */
[----:B------:R-:W-:-:S07]  /*17170*/  MOV R13, R2 ;  /* 0x00000002000d7202 */ /* 0x000fce0000000f00 */
[----:B01---5:R-:W-:Y:S05]  /*17180*/  WARPSYNC.COLLECTIVE R15, `(.L_x_1228) ;  /* 0x000000000f087348 */ /* 0x023fea0003c00000 */
[----:B------:R2:W3:Y:S02]  /*17190*/  SHFL.IDX P6, R14, R13, R12, R11 ;  /* 0x0000000c0d0e7389 */ /* 0x0004e400000c000b */
[----:B0123-5:R-:W-:Y:S01]  /*171a0*/  ENDCOLLECTIVE ;  /* 0x000000000000791b */ /* 0x02ffe20003800000 */
.L_x_1228:
[----:B------:R-:W-:Y:S05]  /*171b0*/  BSYNC B0 ;  /* 0x0000000000007941 */ /* 0x000fea0003800000 */
.L_x_1227:
[----:B------:R-:W-:Y:S05]  /*171c0*/  BRA `(.L_x_1229) ;  /* 0xffffffd400587947 */ /* 0x000fea000383ffff */
.L_x_1150:
[----:B------:R-:W-:Y:S01]  /*171d0*/  BSSY B1, `(.L_x_1230) ;  /* 0x0000006000017945 */ /* 0x000fe20003800000 */
[----:B------:R-:W-:-:S07]  /*171e0*/  IMAD.MOV.U32 R15, RZ, RZ, -0x1 ;  /* 0xffffffffff0f7424 */ /* 0x000fce00078e00ff */
[----:B01---5:R-:W-:Y:S05]  /*171f0*/  WARPSYNC.COLLECTIVE R15, `(.L_x_1231) ;  /* 0x000000000f0c7348 */ /* 0x023fea0003c00000 */
[----:B------:R-:W-:Y:S02]  /*17200*/  ELECT P6, UR62, PT ;  /* 0x00000000003e782f */ /* 0x000fe400038c0000 */
[----:B------:R-:W-:Y:S01]  /*17210*/  MOV R14, UR62 ;  /* 0x0000003e000e7c02 */ /* 0x000fe20008000f00 */
[----:B01---5:R-:W-:Y:S10]  /*17220*/  ENDCOLLECTIVE ;  /* 0x000000000000791b */ /* 0x023ff40003800000 */
.L_x_1231:
[----:B------:R-:W-:Y:S05]  /*17230*/  BSYNC B1 ;  /* 0x0000000000017941 */ /* 0x000fea0003800000 */
.L_x_1230:
[----:B------:R-:W-:Y:S05]  /*17240*/  BRA `(.L_x_1232) ;  /* 0xffffffd400507947 */ /* 0x000fea000383ffff */
.L_x_1152:
[----:B-1----:R1:W2:Y:S02]  /*17250*/  SYNCS.PHASECHK.TRANS64.TRYWAIT P1, [R3+URZ+0x30840], R2 ;  /* 0x03084002030075a7 */ /* 0x0022a4000802017f */
[----:B--2---:R-:W-:Y:S05]  /*17260*/  @!P1 NANOSLEEP.SYNCS 0x989680 ;  /* 0x009896800000995d */ /* 0x004fea0003900000 */
[----:B------:R-:W2:Y:S02]  /*17270*/  @!P1 SYNCS.PHASECHK.TRANS64 P1, [R3+URZ+0x30840], R2 ;  /* 0x03084002030095a7 */ /* 0x000ea4000802007f */
[----:B--2---:R-:W-:Y:S05]  /*17280*/  @!P1 BRA `(.L_x_1152) ;  /* 0xfffffffc00f09947 */ /* 0x004fea000383ffff */
[----:B------:R-:W-:Y:S05]  /*17290*/  BRA `(.L_x_1233) ;  /* 0xffffffd400787947 */ /* 0x000fea000383ffff */
.L_x_1154:
[----:B--2---:R2:W3:Y:S02]  /*172a0*/  SYNCS.PHASECHK.TRANS64.TRYWAIT P1, [R23+URZ+0x30840], R0 ;  /* 0x03084000170075a7 */ /* 0x0044e4000802017f */
[----:B---3--:R-:W-:Y:S05]  /*172b0*/  @!P1 NANOSLEEP.SYNCS 0x989680 ;  /* 0x009896800000995d */ /* 0x008fea0003900000 */
[----:B------:R-:W3:Y:S02]  /*172c0*/  @!P1 SYNCS.PHASECHK.TRANS64 P1, [R23+URZ+0x30840], R0 ;  /* 0x03084000170095a7 */ /* 0x000ee4000802007f */
[----:B---3--:R-:W-:Y:S05]  /*172d0*/  @!P1 BRA `(.L_x_1154) ;  /* 0xfffffffc00f09947 */ /* 0x008fea000383ffff */
[----:B------:R-:W-:Y:S05]  /*172e0*/  BRA `(.L_x_1234) ;  /* 0xffffffd400847947 */ /* 0x000fea000383ffff */
.L_x_1156:
[----:B---3--:R3:W4:Y:S02]  /*172f0*/  SYNCS.PHASECHK.TRANS64.TRYWAIT P1, [R3+URZ+0x30860], R2 ;  /* 0x03086002030075a7 */ /* 0x008724000802017f */
[----:B----4-:R-:W-:Y:S05]  /*17300*/  @!P1 NANOSLEEP.SYNCS 0x989680 ;  /* 0x009896800000995d */ /* 0x010fea0003900000 */
[----:B------:R-:W4:Y:S02]  /*17310*/  @!P1 SYNCS.PHASECHK.TRANS64 P1, [R3+URZ+0x30860], R2 ;  /* 0x03086002030095a7 */ /* 0x000f24000802007f */
[----:B----4-:R-:W-:Y:S05]  /*17320*/  @!P1 BRA `(.L_x_1156) ;  /* 0xfffffffc00f09947 */ /* 0x010fea000383ffff */
[----:B------:R-:W-:Y:S05]  /*17330*/  BRA `(.L_x_1235) ;  /* 0xffffffd400807947 */ /* 0x000fea000383ffff */
.L_x_1236:
        /* <DEDUP_REMOVED lines=12> */
.L_x_15841:


//--------------------- .text._ZN7cutlass13device_kernelIN5flash11enable_sm90INS1_16FlashAttnFwdSm90INS1_25CollectiveMainloopFwdSm90ILi2EN4cute5tupleIJNS5_1CILi1EEES8_S8_EEENS6_IJNS7_ILi128EEENS7_ILi64EEENS7_ILi256EEEEEELi256ENS_6half_tEfNS_4arch4Sm90ELb0ELb1ELb1ELb1ELb1ELb0ELb0ELb1ELb1ELb1ELb0ELb0EEENS1_21CollectiveEpilogueFwdINS6_IJSA_SC_SB_EEES9_SE_SG_Li256ELb1ELb1ELb0ELb0EEENS1_36VarlenDynamicPersistentTileSchedulerILi128ELi64ELi256ELi128ELb0ELb1ELb1ELb1ELb0ELb1EEEEEEEEEvNT_6ParamsE --------------------------
	.section	.text._ZN7cutlass13device_kernelIN5flash11enable_sm90INS1_16FlashAttnFwdSm90INS1_25CollectiveMainloopFwdSm90ILi2EN4cute5tupleIJNS5_1CILi1EEES8_S8_EEENS6_IJNS7_ILi128EEENS7_ILi64EEENS7_ILi256EEEEEELi256ENS_6half_tEfNS_4arch4Sm90ELb0ELb1ELb1ELb1ELb1ELb0ELb0ELb1ELb1ELb1ELb0ELb0EEENS1_21CollectiveEpilogueFwdINS6_IJSA_SC_SB_EEES9_SE_SG_Li256ELb1ELb1ELb0ELb0EEENS1_36VarlenDynamicPersistentTileSchedulerILi128ELi64ELi256ELi128ELb0ELb1ELb1ELb1ELb0ELb1EEEEEEEEEvNT_6ParamsE,"ax",@progbits
	.align	128
.text._ZN7cutlass13device_kernelIN5flash11enable_sm90INS1_16FlashAttnFwdSm90INS1_25CollectiveMainloopFwdSm90ILi2EN4cute5tupleIJNS5_1CILi1EEES8_S8_EEENS6_IJNS7_ILi128EEENS7_ILi64EEENS7_ILi256EEEEEELi256ENS_6half_tEfNS_4arch4Sm90ELb0ELb1ELb1ELb1ELb1ELb0ELb0ELb1ELb1ELb1ELb0ELb0EEENS1_21CollectiveEpilogueFwdINS6_IJSA_SC_SB_EEES9_SE_SG_Li256ELb1ELb1ELb0ELb0EEENS1_36VarlenDynamicPersistentTileSchedulerILi128ELi64ELi256ELi128ELb0ELb1ELb1ELb1ELb0ELb1EEEEEEEEEvNT_6ParamsE:
        .type           _ZN7cutlass13device_kernelIN5flash11enable_sm90INS1_16FlashAttnFwdSm90INS1_25CollectiveMainloopFwdSm90ILi2EN4cute5tupleIJNS5_1CILi1EEES8_S8_EEENS6_IJNS7_ILi128EEENS7_ILi64EEENS7_ILi256EEEEEELi256ENS_6half_tEfNS_4arch4Sm90ELb0ELb1ELb1ELb1ELb1ELb0ELb0ELb1ELb1ELb1ELb0ELb0EEENS1_21CollectiveEpilogueFwdINS6_IJSA_SC_SB_EEES9_SE_SG_Li256ELb1ELb1ELb0ELb0EEENS1_36VarlenDynamicPersistentTileSchedulerILi128ELi64ELi256ELi128ELb0ELb1ELb1ELb1ELb0ELb1EEEEEEEEEvNT_6ParamsE,@function
        .size           _ZN7cutlass13device_kernelIN5flash11enable_sm90INS1_16FlashAttnFwdSm90INS1_25CollectiveMainloopFwdSm90ILi2EN4cute5tupleIJNS5_1CILi1EEES8_S8_EEENS6_IJNS7_ILi128EEENS7_ILi64EEENS7_ILi256EEEEEELi256ENS_6half_tEfNS_4arch4Sm90ELb0ELb1ELb1ELb1ELb1ELb0ELb0ELb1ELb1ELb1ELb0ELb0EEENS1_21CollectiveEpilogueFwdINS6_IJSA_SC_SB_EEES9_SE_SG_Li256ELb1ELb1ELb0ELb0EEENS1_36VarlenDynamicPersistentTileSchedulerILi128ELi64ELi256ELi128ELb0ELb1ELb1ELb1ELb0ELb1EEEEEEEEEvNT_6ParamsE,(.L_x_15842 - _ZN7cutlass13device_kernelIN5flash11enable_sm90INS1_16FlashAttnFwdSm90INS1_25CollectiveMainloopFwdSm90ILi2EN4cute5tupleIJNS5_1CILi1EEES8_S8_EEENS6_IJNS7_ILi128EEENS7_ILi64EEENS7_ILi256EEEEEELi256ENS_6half_tEfNS_4arch4Sm90ELb0ELb1ELb1ELb1ELb1ELb0ELb0ELb1ELb1ELb1ELb0ELb0EEENS1_21CollectiveEpilogueFwdINS6_IJSA_SC_SB_EEES9_SE_SG_Li256ELb1ELb1ELb0ELb0EEENS1_36VarlenDynamicPersistentTileSchedulerILi128ELi64ELi256ELi128ELb0ELb1ELb1ELb1ELb0ELb1EEEEEEEEEvNT_6ParamsE)
        .other          _ZN7cutlass13device_kernelIN5flash11enable_sm90INS1_16FlashAttnFwdSm90INS1_25CollectiveMainloopFwdSm90ILi2EN4cute5tupleIJNS5_1CILi1EEES8_S8_EEENS6_IJNS7_ILi128EEENS7_ILi64EEENS7_ILi256EEEEEELi256ENS_6half_tEfNS_4arch4Sm90ELb0ELb1ELb1ELb1ELb1ELb0ELb0ELb1ELb1ELb1ELb0ELb0EEENS1_21CollectiveEpilogueFwdINS6_IJSA_SC_SB_EEES9_SE_SG_Li256ELb1ELb1ELb0ELb0EEENS1_36VarlenDynamicPersistentTileSchedulerILi128ELi64ELi256ELi128ELb0ELb1ELb1ELb1ELb0ELb1EEEEEEEEEvNT_6ParamsE,@"STO_CUDA_ENTRY STV_DEFAULT"
_ZN7cutlass13device_kernelIN5flash11enable_sm90INS1_16FlashAttnFwdSm90INS1_25CollectiveMainloopFwdSm90ILi2EN4cute5tupleIJNS5_1CILi1EEES8_S8_EEENS6_IJNS7_ILi128EEENS7_ILi64EEENS7_ILi256EEEEEELi256ENS_6half_tEfNS_4arch4Sm90ELb0ELb1ELb1ELb1ELb1ELb0ELb0ELb1ELb1ELb1ELb0ELb0EEENS1_21CollectiveEpilogueFwdINS6_IJSA_SC_SB_EEES9_SE_SG_Li256ELb1ELb1ELb0ELb0EEENS1_36VarlenDynamicPersistentTileSchedulerILi128ELi64ELi256ELi128ELb0ELb1ELb1ELb1ELb0ELb1EEEEEEEEEvNT_6ParamsE:
        /* <DEDUP_REMOVED lines=45> */
.L_x_1237:
        /* <DEDUP_REMOVED lines=22> */
.L_x_1238:
        /* <DEDUP_REMOVED lines=18> */
.L_x_1239:
        /* <DEDUP_REMOVED lines=22> */
.L_x_1240:
        /* <DEDUP_REMOVED lines=23> */
.L_x_1241:
        /* <DEDUP_REMOVED lines=10> */
.L_x_1243:
        /* <DEDUP_REMOVED lines=14> */
[----:B------:R-:W2:Y:S01]  /*09a0*/  LDL R2, [R1+0x20] ;  /* 0x0000200001027983 */ /* 0x000ea20000100800 */
[----:B------:R-:W-:Y:S01]  /*09b0*/  VIADD R219, R0, 0xffffff80 ;  /* 0xffffff8000db7836 */ /* 0x000fe20000000000 */
[----:B------:R-:W-:Y:S01]  /*09c0*/  R2UR UR6, R11 ;  /* 0x000000000b0672ca */ /* 0x000fe200000e0000 */
[----:B------:R-:W-:Y:S01]  /*09d0*/  UMOV UR39, URZ ;  /* 0x0000003f00277c82 */ /* 0x000fe20008000000 */
[----:B------:R-:W-:Y:S01]  /*09e0*/  R2UR UR5, R9 ;  /* 0x00000000090572ca */ /* 0x000fe200000e0000 */
[----:B------:R-:W-:Y:S01]  /*09f0*/  UMOV UR38, URZ ;  /* 0x0000003f00267c82 */ /* 0x000fe20008000000 */
[----:B------:R-:W-:Y:S02]  /*0a00*/  SHF.R.S32.HI R0, RZ, 0x1f, R219 ;  /* 0x0000001fff007819 */ /* 0x000fe400000114db */
[----:B------:R-:W-:Y:S02]  /*0a10*/  R2UR UR7, R10 ;  /* 0x000000000a0772ca */ /* 0x000fe400000e0000 */
[----:B0-----:R-:W-:-:S02]  /*0a20*/  LEA.HI R3, R0, R219, RZ, 0x4 ;  /* 0x000000db00037211 */ /* 0x001fc400078f20ff */
[CC--:B------:R-:W-:Y:S02]  /*0a30*/  LEA.HI R4, R0.reuse, R219.reuse, RZ, 0x5 ;  /* 0x000000db00047211 */ /* 0x0c0fe400078f28ff */
[----:B------:R-:W-:Y:S02]  /*0a40*/  SHF.R.S32.HI R6, RZ, 0x4, R3 ;  /* 0x00000004ff067819 */ /* 0x000fe40000011403 */
[----:B------:R-:W-:Y:S01]  /*0a50*/  LEA.HI R11, R0, R219, RZ, 0x2 ;  /* 0x000000db000b7211 */ /* 0x000fe200078f10ff */
[----:B------:R-:W-:Y:S01]  /*0a60*/  IMAD.SHL.U32 R5, R4, 0x20, RZ ;  /* 0x0000002004057824 */ /* 0x000fe200078e00ff */
[C---:B------:R-:W-:Y:S02]  /*0a70*/  LOP3.LUT R4, R3.reuse, 0x3fffff0, RZ, 0xc0, !PT ;  /* 0x03fffff003047812 */ /* 0x040fe400078ec0ff */
[----:B------:R-:W-:Y:S02]  /*0a80*/  LEA.HI R3, R3, R6, RZ, 0x1 ;  /* 0x0000000603037211 */ /* 0x000fe400078f08ff */
[----:B------:R-:W-:Y:S01]  /*0a90*/  LOP3.LUT R5, R5, 0xfffffc00, RZ, 0xc0, !PT ;  /* 0xfffffc0005057812 */ /* 0x000fe200078ec0ff */
[----:B------:R-:W-:Y:S01]  /*0aa0*/  IMAD.IADD R4, R219, 0x1, -R4 ;  /* 0x00000001db047824 */ /* 0x000fe200078e0a04 */
[----:B------:R-:W-:-:S03]  /*0ab0*/  LOP3.LUT R3, R3, 0x1ffffffe, RZ, 0xc0, !PT ;  /* 0x1ffffffe03037812 */ /* 0x000fc600078ec0ff */
[----:B------:R-:W-:Y:S01]  /*0ac0*/  IMAD R4, R4, 0x40, R5 ;  /* 0x0000004004047824 */ /* 0x000fe200078e0205 */
[----:B------:R-:W-:Y:S02]  /*0ad0*/  IADD3 R3, R6, -R3, RZ ;  /* 0x8000000306037210 */ /* 0x000fe40007ffe0ff */
        /* <DEDUP_REMOVED lines=24> */
[----:B------:R-:W-:Y:S01]  /*0c60*/  SHF.R.S32.HI R7, RZ, 0x5, R7 ;  /* 0x00000005ff077819 */ /* 0x000fe20000011407 */
[----:B------:R-:W-:Y:S01]  /*0c70*/  IMAD.IADD R205, R219, 0x1, -R2 ;  /* 0x00000001dbcd7824 */ /* 0x000fe200078e0a02 */
[----:B------:R-:W-:Y:S02]  /*0c80*/  LOP3.LUT R10, R10, 0xfffffff8, RZ, 0xc0, !PT ;  /* 0xfffffff80a0a7812 */ /* 0x000fe400078ec0ff */
[----:B------:R-:W-:Y:S01]  /*0c90*/  LOP3.LUT R19, R8, 0x7ffffffc, RZ, 0xc0, !PT ;  /* 0x7ffffffc08137812 */ /* 0x000fe200078ec0ff */
[----:B------:R-:W-:Y:S02]  /*0ca0*/  IMAD.SHL.U32 R23, R205, 0x8, RZ ;  /* 0x00000008cd177824 */ /* 0x000fe400078e00ff */
[----:B------:R-:W-:Y:S01]  /*0cb0*/  IMAD.IADD R10, R9, 0x1, -R10 ;  /* 0x00000001090a7824 */ /* 0x000fe200078e0a0a */
[----:B------:R-:W-:Y:S01]  /*0cc0*/  LEA.HI R9, R5, R5, RZ, 0x1 ;  /* 0x0000000505097211 */ /* 0x000fe200078f08ff */
[----:B------:R-:W-:Y:S01]  /*0cd0*/  VIADD R203, R23, 0x40 ;  /* 0x0000004017cb7836 */ /* 0x000fe20000000000 */
[----:B------:R-:W-:Y:S01]  /*0ce0*/  SHF.R.S32.HI R218, RZ, 0x1f, R23 ;  /* 0x0000001fffda7819 */ /* 0x000fe20000011417 */
[----:B------:R-:W-:Y:S01]  /*0cf0*/  IMAD R7, R7, 0x10, R10 ;  /* 0x0000001007077824 */ /* 0x000fe200078e020a */
[----:B------:R-:W-:Y:S01]  /*0d00*/  LOP3.LUT R10, R9, 0x1ffffffe, RZ, 0xc0, !PT ;  /* 0x1ffffffe090a7812 */ /* 0x000fe200078ec0ff */
[C---:B------:R-:W-:Y:S01]  /*0d10*/  VIADD R202, R23.reuse, 0x80 ;  /* 0x0000008017ca7836 */ /* 0x040fe20000000000 */
[----:B------:R-:W-:Y:S01]  /*0d20*/  SHF.R.S32.HI R217, RZ, 0x1f, R203 ;  /* 0x0000001fffd97819 */ /* 0x000fe200000114cb */
[----:B------:R-:W-:Y:S01]  /*0d30*/  VIADD R204, R23, 0xc0 ;  /* 0x000000c017cc7836 */ /* 0x000fe20000000000 */
[----:B------:R-:W-:Y:S01]  /*0d40*/  LEA R212, R6, R7, 0x6 ;  /* 0x0000000706d47211 */ /* 0x000fe200078e30ff */
[----:B------:R-:W-:Y:S01]  /*0d50*/  IMAD.IADD R5, R5, 0x1, -R10 ;  /* 0x0000000105057824 */ /* 0x000fe200078e0a0a */
[----:B------:R-:W-:Y:S01]  /*0d60*/  SHF.R.S32.HI R216, RZ, 0x1f, R202 ;  /* 0x0000001fffd87819 */ /* 0x000fe200000114ca */
[----:B------:R-:W-:Y:S01]  /*0d70*/  IMAD.IADD R19, R210, 0x1, -R19 ;  /* 0x00000001d2137824 */ /* 0x000fe200078e0a13 */
[----:B------:R-:W-:-:S02]  /*0d80*/  SHF.R.S32.HI R215, RZ, 0x1f, R204 ;  /* 0x0000001fffd77819 */ /* 0x000fc400000114cc */
[----:B------:R-:W-:-:S07]  /*0d90*/  LEA R200, R5, R212, 0x3 ;  /* 0x000000d405c87211 */ /* 0x000fce00078e18ff */
.L_x_1351:
[----:B------:R-:W-:Y:S01]  /*0da0*/  ULDC.64 UR8, c[0x0][0xa28] ;  /* 0x00028a0000087ab9 */ /* 0x000fe20000000a00 */
[----:B------:R-:W-:Y:S01]  /*0db0*/  ULDC UR4, c[0x0][0x424] ;  /* 0x0001090000047ab9 */ /* 0x000fe20000000800 */
[----:B------:R-:W-:-:S04]  /*0dc0*/  UISETP.NE.U32.AND UP0, UPT, UR8, URZ, UPT ;  /* 0x0000003f0800728c */ /* 0x000fc8000bf05070 */
[----:B------:R-:W-:-:S03]  /*0dd0*/  UISETP.NE.AND.EX UP0, UPT, UR9, URZ, UPT, UP0 ;  /* 0x0000003f0900728c */ /* 0x000fc6000bf05300 */
[----:B------:R-:W-:Y:S02]  /*0de0*/  ULDC.64 UR8, c[0x0][0xa18] ;  /* 0x0002860000087ab9 */ /* 0x000fe40000000a00 */
[----:B------:R-:W-:Y:S01]  /*0df0*/  UISETP.NE.U32.AND UP1, UPT, UR8, URZ, UPT ;  /* 0x0000003f0800728c */ /* 0x000fe2000bf25070 */
[----:B------:R-:W-:-:S03]  /*0e00*/  PLOP3.LUT P0, PT, PT, PT, UP0, 0x80, 0x0 ;  /* 0x000000000000781c */ /* 0x000fc60003f0f008 */
[----:B------:R-:W-:-:S03]  /*0e10*/  UISETP.NE.AND.EX UP1, UPT, UR9, URZ, UPT, UP1 ;  /* 0x0000003f0900728c */ /* 0x000fc6000bf25310 */
[----:B------:R-:W-:Y:S02]  /*0e20*/  @UP0 ULDC.64 UR8, c[0x0][0xa28] ;  /* 0x00028a0000080ab9 */ /* 0x000fe40000000a00 */
[----:B------:R-:W-:Y:S01]  /*0e30*/  @UP0 UIMAD.WIDE UR8, UR6, 0x4, UR8 ;  /* 0x00000004060808a5 */ /* 0x000fe2000f8e0208 */
[----:B------:R-:W-:-:S05]  /*0e40*/  PLOP3.LUT P2, PT, PT, PT, UP1, 0x80, 0x0 ;  /* 0x000000000000781c */ /* 0x000fca0003f4f018 */
[----:B------:R-:W-:Y:S01]  /*0e50*/  @UP1 ULDC.64 UR10, c[0x0][0xa18] ;  /* 0x00028600000a1ab9 */ /* 0x000fe20000000a00 */
[----:B0-2-4-:R-:W-:Y:S02]  /*0e60*/  IMAD.U32 R2, RZ, RZ, UR8 ;  /* 0x00000008ff027e24 */ /* 0x015fe4000f8e00ff */
[----:B------:R-:W-:Y:S01]  /*0e70*/  IMAD.U32 R3, RZ, RZ, UR9 ;  /* 0x00000009ff037e24 */ /* 0x000fe2000f8e00ff */
[----:B------:R-:W-:-:S04]  /*0e80*/  @UP1 UIMAD.WIDE UR8, UR6, 0x4, UR10 ;  /* 0x00000004060818a5 */ /* 0x000fc8000f8e020a */
[----:B------:R-:W2:Y:S02]  /*0e90*/  @P0 LDG.E R2, desc[UR36][R2.64] ;  /* 0x0000002402020981 */ /* 0x000ea4000c1e1900 */
[----:B------:R-:W-:Y:S02]  /*0ea0*/  IMAD.U32 R4, RZ, RZ, UR8 ;  /* 0x00000008ff047e24 */ /* 0x000fe4000f8e00ff */
[----:B------:R-:W-:Y:S01]  /*0eb0*/  IMAD.U32 R5, RZ, RZ, UR9 ;  /* 0x00000009ff057e24 */ /* 0x000fe2000f8e00ff */
[----:B------:R-:W-:-:S04]  /*0ec0*/  ULDC.64 UR8, c[0x0][0x418] ;  /* 0x0001060000087ab9 */ /* 0x000fc80000000a00 */
[----:B---3--:R-:W3:Y:S01]  /*0ed0*/  @P2 LDG.E R4, desc[UR36][R4.64] ;  /* 0x0000002404042981 */ /* 0x008ee2000c1e1900 */
[----:B------:R-:W-:Y:S01]  /*0ee0*/  UISETP.NE.U32.AND UP0, UPT, UR8, URZ, UPT ;  /* 0x0000003f0800728c */ /* 0x000fe2000bf05070 */
[----:B------:R-:W-:Y:S01]  /*0ef0*/  IMAD.U32 R206, RZ, RZ, UR7 ;  /* 0x00000007ffce7e24 */ /* 0x000fe2000f8e00ff */
[----:B------:R-:W-:Y:S02]  /*0f00*/  UMOV UR43, URZ ;  /* 0x0000003f002b7c82 */ /* 0x000fe40008000000 */
[----:B------:R-:W-:-:S03]  /*0f10*/  UISETP.NE.AND.EX UP0, UPT, UR9, URZ, UPT, UP0 ;  /* 0x0000003f0900728c */ /* 0x000fc6000bf05300 */
[----:B------:R-:W-:Y:S01]  /*0f20*/  ULDC.64 UR8, c[0x0][0xa20] ;  /* 0x0002880000087ab9 */ /* 0x000fe20000000a00 */
[----:B------:R-:W-:Y:S01]  /*0f30*/  USEL UR4, UR4, 0x1, UP0 ;  /* 0x0000000104047887 */ /* 0x000fe20008000000 */
[----:B------:R-:W-:Y:S01]  /*0f40*/  ISETP.NE.U32.AND P1, PT, RZ, UR8, PT ;  /* 0x00000008ff007c0c */ /* 0x000fe2000bf25070 */
[----:B------:R-:W-:Y:S02]  /*0f50*/  ULDC UR8, c[0x0][0x2f0] ;  /* 0x0000bc0000087ab9 */ /* 0x000fe40000000800 */
[----:B------:R-:W-:Y:S01]  /*0f60*/  UIMAD UR4, UR4, UR8, URZ ;  /* 0x00000008040472a4 */ /* 0x000fe2000f8e023f */
[----:B------:R-:W-:Y:S02]  /*0f70*/  ISETP.NE.AND.EX P1, PT, RZ, UR9, PT, P1 ;  /* 0x00000009ff007c0c */ /* 0x000fe4000bf25310 */
[----:B--2---:R-:W-:Y:S02]  /*0f80*/  @P0 R2UR UR43, R2 ;  /* 0x00000000022b02ca */ /* 0x004fe400000e0000 */
[----:B---3--:R-:W-:Y:S01]  /*0f90*/  @P2 R2UR UR42, R4 ;  /* 0x00000000042a22ca */ /* 0x008fe200000e0000 */
[----:B-1----:R-:W-:-:S14]  /*0fa0*/  @P2 BRA `(.L_x_1244) ;  /* 0x0000000000382947 */ /* 0x002fdc0003800000 */
[----:B------:R-:W-:Y:S01]  /*0fb0*/  ULDC.64 UR8, c[0x0][0xa00] ;  /* 0x0002800000087ab9 */ /* 0x000fe20000000a00 */
[----:B------:R-:W-:Y:S01]  /*0fc0*/  ULDC UR42, c[0x0][0x288] ;  /* 0x0000a200002a7ab9 */ /* 0x000fe20000000800 */
[----:B------:R-:W-:-:S04]  /*0fd0*/  ISETP.NE.U32.AND P0, PT, RZ, UR8, PT ;  /* 0x00000008ff007c0c */ /* 0x000fc8000bf05070 */
[----:B------:R-:W-:-:S13]  /*0fe0*/  ISETP.NE.AND.EX P0, PT, RZ, UR9, PT, P0 ;  /* 0x00000009ff007c0c */ /* 0x000fda000bf05300 */
[----:B------:R-:W-:Y:S05]  /*0ff0*/  @!P0 BRA `(.L_x_1244) ;  /* 0x0000000000248947 */ /* 0x000fea0003800000 */
[----:B------:R-:W-:Y:S02]  /*1000*/  ULDC.64 UR8, c[0x0][0xa00] ;  /* 0x0002800000087ab9 */ /* 0x000fe40000000a00 */
        /* <DEDUP_REMOVED lines=8> */
.L_x_1244:
[----:B------:R-:W-:Y:S01]  /*1090*/  MOV R208, UR6 ;  /* 0x0000000600d07c02 */ /* 0x000fe20008000f00 */
[----:B------:R-:W-:Y:S06]  /*10a0*/  @!P1 BRA `(.L_x_1245) ;  /* 0x00000000001c9947 */ /* 0x000fec0003800000 */
[----:B------:R-:W-:Y:S02]  /*10b0*/  ULDC.64 UR8, c[0x0][0xa20] ;  /* 0x0002880000087ab9 */ /* 0x000fe40000000a00 */
[----:B------:R-:W-:-:S06]  /*10c0*/  UIMAD.WIDE UR6, UR6, 0x4, UR8 ;  /* 0x00000004060678a5 */ /* 0x000fcc000f8e0208 */
[----:B------:R-:W-:Y:S02]  /*10d0*/  IMAD.U32 R2, RZ, RZ, UR6 ;  /* 0x00000006ff027e24 */ /* 0x000fe4000f8e00ff */
[----:B------:R-:W-:-:S05]  /*10e0*/  IMAD.U32 R3, RZ, RZ, UR7 ;  /* 0x00000007ff037e24 */ /* 0x000fca000f8e00ff */
[----:B------:R-:W2:Y:S02]  /*10f0*/  LDG.E R2, desc[UR36][R2.64] ;  /* 0x0000002402027981 */ /* 0x000ea4000c1e1900 */
[----:B--2---:R-:W-:Y:S01]  /*1100*/  R2UR UR4, R2 ;  /* 0x00000000020472ca */ /* 0x004fe200000e0000 */
[----:B------:R-:W-:-:S14]  /*1110*/  BRA `(.L_x_1246) ;  /* 0x0000000000347947 */ /* 0x000fdc0003800000 */
.L_x_1245:
[----:B------:R-:W-:Y:S02]  /*1120*/  ULDC.64 UR8, c[0x0][0xa08] ;  /* 0x0002820000087ab9 */ /* 0x000fe40000000a00 */
        /* <DEDUP_REMOVED lines=12> */
.L_x_1246:
[----:B------:R-:W-:Y:S01]  /*11f0*/  ULDC UR6, c[0x0][0x448] ;  /* 0x0001120000067ab9 */ /* 0x000fe20000000800 */
[----:B------:R-:W-:Y:S02]  /*1200*/  USHF.L.U32 UR61, UR5, 0x7, URZ ;  /* 0x00000007053d7899 */ /* 0x000fe4000800063f */
[----:B------:R-:W-:Y:S02]  /*1210*/  UISETP.NE.AND UP0, UPT, UR6, 0x1, UPT ;  /* 0x000000010600788c */ /* 0x000fe4000bf05270 */
[----:B------:R-:W-:Y:S02]  /*1220*/  UIADD3 UR43, -UR43, UR4, URZ ;  /* 0x000000042b2b7290 */ /* 0x000fe4000fffe13f */
[----:B------:R-:W-:Y:S02]  /*1230*/  UIADD3 UR8, UR61, 0x7f, URZ ;  /* 0x0000007f3d087890 */ /* 0x000fe4000fffe03f */
[----:B------:R-:W-:Y:S02]  /*1240*/  UP2UR UR4, UPR, URZ, 0x1 ;  /* 0x000000013f047883 */ /* 0x000fe40008000000 */
[----:B------:R-:W-:-:S03]  /*1250*/  UIADD3 UR9, UR43, 0x1, -UR42 ;  /* 0x000000012b097890 */ /* 0x000fc6000fffe82a */
[----:B------:R-:W-:Y:S01]  /*1260*/  @UP0 ULDC UR6, c[0x0][0x44c] ;  /* 0x0001130000060ab9 */ /* 0x000fe20000000800 */
[----:B------:R-:W-:Y:S01]  /*1270*/  IMAD.U32 R22, RZ, RZ, UR4 ;  /* 0x00000004ff167e24 */ /* 0x000fe2000f8e00ff */
[----:B------:R-:W-:Y:S01]  /*1280*/  UIMAD.WIDE.U32 UR6, UR8, UR6, URZ ;  /* 0x00000006080672a5 */ /* 0x000fe2000f8e003f */
[----:B------:R-:W-:Y:S01]  /*1290*/  @UP0 ULDC UR10, c[0x0][0x450] ;  /* 0x00011400000a0ab9 */ /* 0x000fe20000000800 */
[----:B------:R-:W-:Y:S02]  /*12a0*/  ULDC.64 UR4, c[0x0][0x9e0] ;  /* 0x0002780000047ab9 */ /* 0x000fe40000000a00 */
[----:B------:R-:W-:Y:S02]  /*12b0*/  @UP0 USHF.R.U32.HI UR8, URZ, UR10, UR7 ;  /* 0x0000000a3f080299 */ /* 0x000fe40008011607 */
[----:B------:R-:W-:Y:S02]  /*12c0*/  UISETP.GE.AND UP0, UPT, UR5, 0x1, UPT ;  /* 0x000000010500788c */ /* 0x000fe4000bf06270 */
[----:B------:R-:W-:-:S02]  /*12d0*/  UIADD3 UR8, UR9, UR8, URZ ;  /* 0x0000000809087290 */ /* 0x000fc4000fffe03f */
[----:B------:R-:W-:Y:S02]  /*12e0*/  UP2UR UR60, UPR, URZ, 0x1 ;  /* 0x000000013f3c7883 */ /* 0x000fe40008000000 */
[----:B------:R-:W-:Y:S01]  /*12f0*/  PLOP3.LUT P0, PT, PT, PT, UP0, 0x40, 0x0 ;  /* 0x000000000000781c */ /* 0x000fe20003f0e808 */
[----:B------:R-:W-:-:S06]  /*1300*/  UIADD3 UR4, UR8, UR4, URZ ;  /* 0x0000000408047290 */ /* 0x000fcc000fffe03f */
[----:B------:R-:W-:-:S06]  /*1310*/  IMAD.U32 R0, RZ, RZ, UR4 ;  /* 0x00000004ff007e24 */ /* 0x000fcc000f8e00ff */
[----:B------:R-:W-:Y:S05]  /*1320*/  @P0 BRA `(.L_x_1247) ;  /* 0x0000000000400947 */ /* 0x000fea0003800000 */
        /* <DEDUP_REMOVED lines=10> */
.L_x_1248:
[----:B------:R-:W-:-:S11]  /*13d0*/  UISETP.NE.AND UP0, UPT, UR5, 0x1, UPT ;  /* 0x000000010500788c */ /* 0x000fd6000bf05270 */
[----:B------:R-:W-:Y:S02]  /*13e0*/  @UP0 ULDC.64 UR8, c[0x0][0x9e8] ;  /* 0x00027a0000080ab9 */ /* 0x000fe40000000a00 */
[----:B------:R-:W-:-:S04]  /*13f0*/  UIMAD.WIDE.U32 UR6, UR4, UR8, URZ ;  /* 0x00000008040672a5 */ /* 0x000fc8000f8e003f */
[----:B------:R-:W-:-:S12]  /*1400*/  @UP0 USHF.R.U32.HI UR4, URZ, UR9, UR7 ;  /* 0x000000093f040299 */ /* 0x000fd80008011607 */
.L_x_1249:
[----:B------:R-:W-:-:S06]  /*1410*/  UIMAD UR4, UR4, UR5, UR5 ;  /* 0x00000005040472a4 */ /* 0x000fcc000f8e0205 */
[----:B------:R-:W-:-:S07]  /*1420*/  VIMNMX R0, R0, UR4, PT ;  /* 0x0000000400007c48 */ /* 0x000fce000bfe0100 */
.L_x_1247:
[----:B------:R-:W-:Y:S01]  /*1430*/  R2UR UR4, R22 ;  /* 0x00000000160472ca */ /* 0x000fe200000e0000 */
[----:B------:R-:W-:Y:S01]  /*1440*/  UMOV UR9, UR61 ;  /* 0x0000003d00097c82 */ /* 0x000fe20008000000 */
[----:B------:R-:W-:Y:S01]  /*1450*/  VIADD R0, R0, 0x3f ;  /* 0x0000003f00007836 */ /* 0x000fe20000000000 */
[----:B------:R-:W-:Y:S01]  /*1460*/  UIADD3 UR41, UR43, -UR42, URZ ;  /* 0x8000002a2b297290 */ /* 0x000fe2000fffe03f */
[----:B------:R-:W-:-:S03]  /*1470*/  ULDC UR10, c[0x0][0x9dc] ;  /* 0x00027700000a7ab9 */ /* 0x000fc60000000800 */
[----:B------:R-:W-:-:S04]  /*1480*/  SHF.R.S32.HI R3, RZ, 0x1f, R0 ;  /* 0x0000001fff037819 */ /* 0x000fc80000011400 */
[----:B------:R-:W-:Y:S02]  /*1490*/  LEA.HI R3, R3, R0, RZ, 0x6 ;  /* 0x0000000003037211 */ /* 0x000fe400078f30ff */
[----:B------:R-:W-:Y:S02]  /*14a0*/  UISETP.NE.AND UP0, UPT, UR4, URZ, UPT ;  /* 0x0000003f0400728c */ /* 0x000fe4000bf05270 */
[----:B------:R-:W-:Y:S01]  /*14b0*/  UIADD3 UR4, UR43, 0x3f, URZ ;  /* 0x0000003f2b047890 */ /* 0x000fe2000fffe03f */
        /* <DEDUP_REMOVED lines=24> */
.L_x_1251:
[----:B------:R-:W-:-:S11]  /*1640*/  UISETP.NE.AND UP0, UPT, UR5, 0x1, UPT ;  /* 0x000000010500788c */ /* 0x000fd6000bf05270 */
[----:B------:R-:W-:Y:S02]  /*1650*/  @UP0 ULDC.64 UR10, c[0x0][0x9e8] ;  /* 0x00027a00000a0ab9 */ /* 0x000fe40000000a00 */
[----:B------:R-:W-:-:S04]  /*1660*/  UIMAD.WIDE.U32 UR6, UR4, UR10, URZ ;  /* 0x0000000a040672a5 */ /* 0x000fc8000f8e003f */
[----:B------:R-:W-:-:S12]  /*1670*/  @UP0 USHF.R.U32.HI UR4, URZ, UR11, UR7 ;  /* 0x0000000b3f040299 */ /* 0x000fd80008011607 */
.L_x_1252:
[----:B------:R-:W-:-:S04]  /*1680*/  UIMAD UR4, UR4, UR5, URZ ;  /* 0x00000005040472a4 */ /* 0x000fc8000f8e023f */
[----:B------:R-:W-:-:S04]  /*1690*/  UISETP.LT.AND UP0, UPT, UR9, UR4, UPT ;  /* 0x000000040900728c */ /* 0x000fc8000bf01270 */
[----:B------:R-:W-:-:S12]  /*16a0*/  USEL UR9, UR9, UR4, !UP0 ;  /* 0x0000000409097287 */ /* 0x000fd8000c000000 */
.L_x_1250:
[----:B------:R-:W-:Y:S01]  /*16b0*/  USHF.R.S32.HI UR4, URZ, 0x1f, UR9 ;  /* 0x0000001f3f047899 */ /* 0x000fe20008011409 */
[----:B------:R-:W-:Y:S02]  /*16c0*/  PLOP3.LUT P0, PT, PT, PT, PT, 0x80, 0x0 ;  /* 0x000000000000781c */ /* 0x000fe40003f0f070 */
[----:B------:R-:W-:Y:S02]  /*16d0*/  CS2R R2, SRZ ;  /* 0x0000000000027805 */ /* 0x000fe4000001ff00 */
[----:B------:R-:W-:Y:S01]  /*16e0*/  MOV R0, RZ ;  /* 0x000000ff00007202 */ /* 0x000fe20000000f00 */
        /* <DEDUP_REMOVED lines=29> */
[----:B------:R-:W-:Y:S01]  /*18c0*/  CS2R R104, SRZ ;  /* 0x0000000000687805 */ /* 0x000fe2000001ff00 */
[----:B------:R-:W-:Y:S01]  /*18d0*/  IMAD.MOV.U32 R166, RZ, RZ, RZ ;  /* 0x000000ffffa67224 */ /* 0x000fe200078e00ff */
        /* <DEDUP_REMOVED lines=36> */
[----:B------:R-:W-:Y:S01]  /*1b20*/  IMAD.MOV.U32 R8, RZ, RZ, RZ ;  /* 0x000000ffff087224 */ /* 0x000fe200078e00ff */
        /* <DEDUP_REMOVED lines=35> */
.L_x_1254:
        /* <DEDUP_REMOVED lines=11> */
.L_x_1446:
[----:B------:R-:W-:Y:S05]  /*1e10*/  @!P0 BRA `(.L_x_1256) ;  /* 0x0000000000048947 */ /* 0x000fea0003800000 */
[----:B------:R-:W-:Y:S01]  /*1e20*/  BPT.TRAP 0x1 ;  /* 0x000000040000795c */ /* 0x000fe20000300000 */
.L_x_1256:
[----:B0-----:R-:W-:Y:S01]  /*1e30*/  IMAD.U32 R0, RZ, RZ, UR39 ;  /* 0x00000027ff007e24 */ /* 0x001fe2000f8e00ff */
[----:B------:R-:W-:-:S04]  /*1e40*/  MOV R3, UR38 ;  /* 0x0000002600037c02 */ /* 0x000fc80008000f00 */
[----:B------:R-:W-:Y:S02]  /*1e50*/  LEA R3, R3, UR40, 0x3 ;  /* 0x0000002803037c11 */ /* 0x000fe4000f8e18ff */
[----:B------:R-:W-:-:S04]  /*1e60*/  SHF.L.U32 R0, R0, 0x1f, RZ ;  /* 0x0000001f00007819 */ /* 0x000fc800000006ff */
[----:B------:R0:W1:Y:S01]  /*1e70*/  SYNCS.PHASECHK.TRANS64.TRYWAIT P1, [R3+URZ+0x30830], R0 ;  /* 0x03083000030075a7 */ /* 0x000062000802017f */
[----:B------:R-:W-:Y:S05]  /*1e80*/  @!P0 BRA `(.L_x_1257) ;  /* 0x0000000000048947 */ /* 0x000fea0003800000 */
[----:B------:R-:W-:Y:S01]  /*1e90*/  BPT.TRAP 0x1 ;  /* 0x000000040000795c */ /* 0x000fe20000300000 */
.L_x_1257:
[----:B-1----:R-:W-:Y:S05]  /*1ea0*/  @P1 BRA `(.L_x_1258) ;  /* 0x0000000000081947 */ /* 0x002fea0003800000 */
[----:B------:R-:W1:Y:S02]  /*1eb0*/  SYNCS.PHASECHK.TRANS64.TRYWAIT P1, [R3+URZ+0x30830], R0 ;  /* 0x03083000030075a7 */ /* 0x000e64000802017f */
[----:B-1----:R-:W-:Y:S05]  /*1ec0*/  @!P1 BRA `(.L_x_1259) ;  /* 0x0000014400d89947 */ /* 0x002fea0003800000 */
.L_x_1258:
        /* <DEDUP_REMOVED lines=13> */
[----:B------:R-:W-:Y:S01]  /*1fa0*/  ULOP3.LUT UR4, UR44, 0x10000, URZ, 0xfc, !UPT ;  /* 0x000100002c047892 */ /* 0x000fe2000f8efc3f */
[----:B------:R-:W-:Y:S01]  /*1fb0*/  UMOV UR13, 0x40000040 ;  /* 0x40000040000d7882 */ /* 0x000fe20000000000 */
[----:B------:R-:W-:Y:S02]  /*1fc0*/  UMOV UR15, 0x40000040 ;  /* 0x40000040000f7882 */ /* 0x000fe40000000000 */
[----:B------:R-:W-:Y:S01]  /*1fd0*/  IMAD.U32 R20, RZ, RZ, UR5 ;  /* 0x00000005ff147e24 */ /* 0x000fe2000f8e00ff */
[----:B------:R-:W-:Y:S02]  /*1fe0*/  ULEA UR5, UR38, UR5, 0xb ;  /* 0x0000000526057291 */ /* 0x000fe4000f8e583f */
[----:B------:R-:W-:Y:S01]  /*1ff0*/  UMOV UR8, UR4 ;  /* 0x0000000400087c82 */ /* 0x000fe20008000000 */
[----:B------:R-:W-:Y:S01]  /*2000*/  UIADD3 UR6, UR4, 0x2, URZ ;  /* 0x0000000204067890 */ /* 0x000fe2000fffe03f */
[----:B------:R-:W-:Y:S01]  /*2010*/  IMAD.U32 R16, RZ, RZ, UR8 ;  /* 0x00000008ff107e24 */ /* 0x000fe2000f8e00ff */
[----:B------:R-:W-:-:S02]  /*2020*/  UIADD3 UR7, UR5, 0x2, URZ ;  /* 0x0000000205077890 */ /* 0x000fc4000fffe03f */
[----:B------:R-:W-:Y:S01]  /*2030*/  UMOV UR10, UR5 ;  /* 0x00000005000a7c82 */ /* 0x000fe20008000000 */
[----:B------:R-:W-:Y:S01]  /*2040*/  UIADD3 UR56, UR4, 0x404, URZ ;  /* 0x0000040404387890 */ /* 0x000fe2000fffe03f */
        /* <DEDUP_REMOVED lines=9> */
[----:B------:R-:W-:-:S02]  /*20e0*/  UIADD3 UR58, UR5, 0x204, URZ ;  /* 0x00000204053a7890 */ /* 0x000fc4000fffe03f */
[----:B------:R-:W-:Y:S02]  /*20f0*/  UIADD3 UR52, UR4, 0x406, URZ ;  /* 0x0000040604347890 */ /* 0x000fe4000fffe03f */
        /* <DEDUP_REMOVED lines=67> */
[----:B------:R-:W-:Y:S02]  /*2530*/  IMAD.U32 R6, RZ, RZ, UR8 ;  /* 0x00000008ff067e24 */ /* 0x000fe4000f8e00ff */
        /* <DEDUP_REMOVED lines=41> */
.L_x_1260:
[----:B------:R-:W-:Y:S01]  /*27d0*/  R2UR UR4, R22 ;  /* 0x00000000160472ca */ /* 0x000fe200000e0000 */
[----:B------:R-:W2:Y:S01]  /*27e0*/  S2UR UR7, SR_CgaCtaId ;  /* 0x00000000000779c3 */ /* 0x000ea20000008800 */
[----:B01----:R-:W-:Y:S01]  /*27f0*/  VIADD R0, R200, UR61 ;  /* 0x0000003dc8007c36 */ /* 0x003fe20008000000 */
[----:B------:R-:W-:Y:S01]  /*2800*/  ULDC UR5, c[0x0][0x9d8] ;  /* 0x0002760000057ab9 */ /* 0x000fe20000000800 */
[----:B------:R-:W-:Y:S01]  /*2810*/  UISETP.NE.AND UP0, UPT, UR60, URZ, UPT ;  /* 0x0000003f3c00728c */ /* 0x000fe2000bf05270 */
[----:B------:R-:W-:Y:S01]  /*2820*/  FMUL.FTZ R31, R31, UR5 ;  /* 0x000000051f1f7c20 */ /* 0x000fe20008410000 */
[----:B------:R-:W-:Y:S01]  /*2830*/  FMUL.FTZ R24, R24, UR5 ;  /* 0x0000000518187c20 */ /* 0x000fe20008410000 */
[----:B------:R-:W-:Y:S01]  /*2840*/  MOV R2, R0 ;  /* 0x0000000000027202 */ /* 0x000fe20000000f00 */
[----:B------:R-:W-:Y:S01]  /*2850*/  FMUL.FTZ R25, R25, UR5 ;  /* 0x0000000519197c20 */ /* 0x000fe20008410000 */
[----:B------:R0:W1:Y:S01]  /*2860*/  MUFU.TANH R21, R31 ;  /* 0x0000001f00157308 */ /* 0x0000620000002400 */
[----:B------:R-:W-:Y:S01]  /*2870*/  FMUL.FTZ R27, R27, UR5 ;  /* 0x000000051b1b7c20 */ /* 0x000fe20008410000 */
[----:B------:R-:W-:Y:S01]  /*2880*/  FMUL.FTZ R28, R28, UR5 ;  /* 0x000000051c1c7c20 */ /* 0x000fe20008410000 */
[----:B------:R-:W-:Y:S01]  /*2890*/  FMUL.FTZ R29, R29, UR5 ;  /* 0x000000051d1d7c20 */ /* 0x000fe20008410000 */
[----:B------:R-:W-:Y:S01]  /*28a0*/  UISETP.NE.AND UP1, UPT, UR4, URZ, UPT ;  /* 0x0000003f0400728c */ /* 0x000fe2000bf25270 */
[----:B------:R-:W-:Y:S01]  /*28b0*/  R2UR UR4, R3 ;  /* 0x00000000030472ca */ /* 0x000fe200000e0000 */
[----:B------:R-:W-:Y:S01]  /*28c0*/  FMUL.FTZ R32, R32, UR5 ;  /* 0x0000000520207c20 */ /* 0x000fe20008410000 */
[----:B------:R-:W-:Y:S01]  /*28d0*/  FMUL.FTZ R33, R33, UR5 ;  /* 0x0000000521217c20 */ /* 0x000fe20008410000 */
[----:B------:R-:W-:Y:S01]  /*28e0*/  FMUL.FTZ R34, R34, UR5 ;  /* 0x0000000522227c20 */ /* 0x000fe20008410000 */
[----:B------:R-:W-:Y:S01]  /*28f0*/  FMUL.FTZ R35, R35, UR5 ;  /* 0x0000000523237c20 */ /* 0x000fe20008410000 */
[----:B------:R-:W-:Y:S01]  /*2900*/  PLOP3.LUT P1, PT, PT, PT, UP1, 0x80, 0x0 ;  /* 0x000000000000781c */ /* 0x000fe20003f2f018 */
[----:B------:R-:W-:Y:S01]  /*2910*/  FMUL.FTZ R36, R36, UR5 ;  /* 0x0000000524247c20 */ /* 0x000fe20008410000 */
[----:B------:R-:W-:Y:S01]  /*2920*/  PLOP3.LUT P2, PT, PT, PT, UP1, 0x80, 0x0 ;  /* 0x000000000000781c */ /* 0x000fe20003f4f018 */
[----:B------:R-:W-:Y:S01]  /*2930*/  FMUL.FTZ R37, R37, UR5 ;  /* 0x0000000525257c20 */ /* 0x000fe20008410000 */
[----:B------:R-:W-:Y:S01]  /*2940*/  FMUL.FTZ R39, R39, UR5 ;  /* 0x0000000527277c20 */ /* 0x000fe20008410000 */
[----:B------:R-:W-:Y:S01]  /*2950*/  @UP1 ULDC UR6, c[0x0][0x44c] ;  /* 0x0001130000061ab9 */ /* 0x000fe20000000800 */
[----:B------:R-:W-:Y:S01]  /*2960*/  FMUL.FTZ R40, R40, UR5 ;  /* 0x0000000528287c20 */ /* 0x000fe20008410000 */
[----:B------:R-:W-:Y:S01]  /*2970*/  FMUL.FTZ R41, R41, UR5 ;  /* 0x0000000529297c20 */ /* 0x000fe20008410000 */
[----:B------:R-:W-:Y:S01]  /*2980*/  UIADD3 UR4, UR4, 0x30840, URZ ;  /* 0x0003084004047890 */ /* 0x000fe2000fffe03f */
[----:B------:R-:W-:Y:S01]  /*2990*/  FMUL.FTZ R42, R42, UR5 ;  /* 0x000000052a2a7c20 */ /* 0x000fe20008410000 */
[----:B------:R-:W-:Y:S01]  /*29a0*/  FMUL.FTZ R43, R43, UR5 ;  /* 0x000000052b2b7c20 */ /* 0x000fe20008410000 */
[----:B------:R-:W-:Y:S01]  /*29b0*/  FMUL.FTZ R44, R44, UR5 ;  /* 0x000000052c2c7c20 */ /* 0x000fe20008410000 */
[----:B--2---:R-:W-:Y:S01]  /*29c0*/  UPRMT UR4, UR7, 0x654, UR4 ;  /* 0x0000065407047896 */ /* 0x004fe20008000004 */
[----:B------:R-:W-:Y:S01]  /*29d0*/  @P1 IMAD.HI.U32 R3, R0, UR6, RZ ;  /* 0x0000000600031c27 */ /* 0x000fe2000f8e00ff */
[----:B------:R-:W-:-:S03]  /*29e0*/  @UP1 ULDC UR6, c[0x0][0x450] ;  /* 0x0001140000061ab9 */ /* 0x000fc60000000800 */
[----:B------:R-:W-:Y:S01]  /*29f0*/  FMUL.FTZ R45, R45, UR5 ;  /* 0x000000052d2d7c20 */ /* 0x000fe20008410000 */
[----:B------:R-:W-:Y:S01]  /*2a00*/  FMUL.FTZ R46, R46, UR5 ;  /* 0x000000052e2e7c20 */ /* 0x000fe20008410000 */
[----:B------:R-:W-:Y:S01]  /*2a10*/  FMUL.FTZ R47, R47, UR5 ;  /* 0x000000052f2f7c20 */ /* 0x000fe20008410000 */
[----:B------:R-:W-:Y:S01]  /*2a20*/  @P2 SHF.R.U32.HI R2, RZ, UR6, R3 ;  /* 0x00000006ff022c19 */ /* 0x000fe20008011603 */
[----:B------:R-:W-:Y:S02]  /*2a30*/  IMAD.MOV.U32 R3, RZ, RZ, -0x40 ;  /* 0xffffffc0ff037424 */ /* 0x000fe400078e00ff */
[----:B------:R-:W-:Y:S01]  /*2a40*/  FMUL.FTZ R48, R48, UR5 ;  /* 0x0000000530307c20 */ /* 0x000fe20008410000 */
[----:B------:R-:W-:Y:S01]  /*2a50*/  FMUL.FTZ R49, R49, UR5 ;  /* 0x0000000531317c20 */ /* 0x000fe20008410000 */
[----:B------:R-:W-:Y:S01]  /*2a60*/  FMUL.FTZ R50, R50, UR5 ;  /* 0x0000000532327c20 */ /* 0x000fe20008410000 */
[----:B------:R-:W2:Y:S01]  /*2a70*/  SHFL.IDX PT, R5, R2, RZ, 0x1c1f ;  /* 0x001c1fff02057589 */ /* 0x000ea200000e0000 */
[----:B0-----:R-:W-:-:S02]  /*2a80*/  IMAD R31, R62, R3, 0x40 ;  /* 0x000000403e1f7424 */ /* 0x001fc400078e0203 */
[----:B------:R-:W-:Y:S01]  /*2a90*/  FMUL.FTZ R51, R51, UR5 ;  /* 0x0000000533337c20 */ /* 0x000fe20008410000 */
[----:B------:R-:W-:Y:S01]  /*2aa0*/  FMUL.FTZ R52, R52, UR5 ;  /* 0x0000000534347c20 */ /* 0x000fe20008410000 */
[----:B------:R-:W-:Y:S01]  /*2ab0*/  FMUL.FTZ R53, R53, UR5 ;  /* 0x0000000535357c20 */ /* 0x000fe20008410000 */
[----:B------:R-:W-:Y:S02]  /*2ac0*/  VIADD R0, R31, 0x1 ;  /* 0x000000011f007836 */ /* 0x000fe40000000000 */
[----:B------:R-:W-:Y:S01]  /*2ad0*/  FMUL.FTZ R54, R54, UR5 ;  /* 0x0000000536367c20 */ /* 0x000fe20008410000 */
[----:B------:R-:W-:Y:S01]  /*2ae0*/  FMUL.FTZ R55, R55, UR5 ;  /* 0x0000000537377c20 */ /* 0x000fe20008410000 */
[----:B------:R-:W-:Y:S01]  /*2af0*/  IMAD.U32 R4, RZ, RZ, UR42 ;  /* 0x0000002aff047e24 */ /* 0x000fe2000f8e00ff */
[----:B------:R-:W-:Y:S01]  /*2b00*/  PLOP3.LUT P1, PT, PT, PT, UP0, 0x40, 0x0 ;  /* 0x000000000000781c */ /* 0x000fe20003f2e808 */
[----:B------:R-:W-:Y:S01]  /*2b10*/  IMAD R3, R19, -0x2, R0 ;  /* 0xfffffffe13037824 */ /* 0x000fe200078e0200 */
[----:B------:R-:W0:Y:S01]  /*2b20*/  MUFU.TANH R24, R24 ;  /* 0x0000001800187308 */ /* 0x000e220000002400 */
[----:B------:R-:W-:Y:S01]  /*2b30*/  FMUL.FTZ R26, R26, UR5 ;  /* 0x000000051a1a7c20 */ /* 0x000fe20008410000 */
[----:B------:R-:W-:Y:S01]  /*2b40*/  ULDC UR7, c[0x0][0x9dc] ;  /* 0x0002770000077ab9 */ /* 0x000fe20000000800 */
[----:B------:R-:W-:Y:S01]  /*2b50*/  SYNCS.ARRIVE.TRANS64.RED.A1T0 RZ, [UR4], RZ ;  /* 0x000000ffffff79a7 */ /* 0x000fe20008100404 */
[----:B------:R-:W-:Y:S01]  /*2b60*/  FMUL.FTZ R38, R38, UR5 ;  /* 0x0000000526267c20 */ /* 0x000fe20008410000 */
[----:B------:R-:W-:Y:S01]  /*2b70*/  ULOP3.LUT UR4, URZ, UR7, URZ, 0x33, !UPT ;  /* 0x000000073f047292 */ /* 0x000fe2000f8e333f */
[----:B------:R-:W-:Y:S01]  /*2b80*/  IADD3 R3, -R4, UR43, R3 ;  /* 0x0000002b04037c10 */ /* 0x000fe2000fffe103 */
[----:B------:R-:W-:Y:S01]  /*2b90*/  VIADD R0, R31, UR43 ;  /* 0x0000002b1f007c36 */ /* 0x000fe20008000000 */
[----:B------:R-:W3:Y:S01]  /*2ba0*/  MUFU.TANH R25, R25 ;  /* 0x0000001900197308 */ /* 0x000ee20000002400 */
[----:B------:R-:W-:Y:S01]  /*2bb0*/  ULDC UR14, c[0x0][0x9e0] ;  /* 0x00027800000e7ab9 */ /* 0x000fe20000000800 */
[----:B------:R-:W-:Y:S01]  /*2bc0*/  FMUL.FTZ R30, R30, UR5 ;  /* 0x000000051e1e7c20 */ /* 0x000fe20008410000 */
[----:B------:R-:W-:-:S02]  /*2bd0*/  VIADD R57, R3, UR14 ;  /* 0x0000000e03397c36 */ /* 0x000fc40008000000 */
[----:B------:R-:W-:-:S03]  /*2be0*/  VIADD R58, R3, UR4 ;  /* 0x00000004033a7c36 */ /* 0x000fc60008000000 */
[----:B------:R-:W4:Y:S01]  /*2bf0*/  MUFU.TANH R27, R27 ;  /* 0x0000001b001b7308 */ /* 0x000f220000002400 */
[----:B--2---:R-:W-:-:S07]  /*2c00*/  IMAD.IADD R3, R58, 0x1, R5 ;  /* 0x000000013a037824 */ /* 0x004fce00078e0205 */
[----:B------:R-:W2:Y:S08]  /*2c10*/  MUFU.TANH R28, R28 ;  /* 0x0000001c001c7308 */ /* 0x000eb00000002400 */
        /* <DEDUP_REMOVED lines=27> */
[----:B-----5:R-:W-:-:S05]  /*2dd0*/  IMAD R38, R19, -0x2, R0 ;  /* 0xfffffffe13267824 */ /* 0x020fca00078e0200 */
[----:B------:R-:W-:Y:S02]  /*2de0*/  VIADDMNMX R0, R5, R57, R38, PT ;  /* 0x0000003905007246 */ /* 0x000fe40003800126 */
[----:B-1----:R-:W-:Y:S01]  /*2df0*/  LEA R30, R62, 0xffffffc0, 0x6 ;  /* 0xffffffc03e1e7811 */ /* 0x002fe200078e30ff */
[----:B--234-:R-:W-:Y:S06]  /*2e00*/  @P1 BRA `(.L_x_1261) ;  /* 0x0000000000641947 */ /* 0x01cfec0003800000 */
[----:B------:R-:W-:Y:S01]  /*2e10*/  MOV R4, UR42 ;  /* 0x0000002a00047c02 */ /* 0x000fe20008000f00 */
[----:B------:R-:W-:Y:S03]  /*2e20*/  BSSY B0, `(.L_x_1262) ;  /* 0x0000013000007945 */ /* 0x000fe60003800000 */
[----:B------:R-:W-:-:S04]  /*2e30*/  IADD3 R5, -R4, UR43, R5 ;  /* 0x0000002b04057c10 */ /* 0x000fc8000fffe105 */
        /* <DEDUP_REMOVED lines=11> */
.L_x_1263:
[----:B------:R-:W-:Y:S02]  /*2ef0*/  ULDC UR4, c[0x0][0x9e4] ;  /* 0x0002790000047ab9 */ /* 0x000fe40000000800 */
[----:B------:R-:W-:-:S05]  /*2f00*/  IMAD.U32 R59, RZ, RZ, UR4 ;  /* 0x00000004ff3b7e24 */ /* 0x000fca000f8e00ff */
[----:B------:R-:W-:-:S13]  /*2f10*/  ISETP.NE.AND P1, PT, R59, 0x1, PT ;  /* 0x000000013b00780c */ /* 0x000fda0003f25270 */
[----:B------:R-:W1:Y:S02]  /*2f20*/  @P1 LDC.64 R60, c[0x0][0x9e8] ;  /* 0x00027a00ff3c1b82 */ /* 0x000e640000000a00 */
[----:B-1----:R-:W-:-:S05]  /*2f30*/  @P1 IMAD.HI.U32 R4, R5, R60, RZ ;  /* 0x0000003c05041227 */ /* 0x002fca00078e00ff */
[----:B------:R-:W-:-:S07]  /*2f40*/  @P1 SHF.R.U32.HI R5, RZ, R61, R4 ;  /* 0x0000003dff051219 */ /* 0x000fce0000011604 */
.L_x_1264:
[----:B------:R-:W-:Y:S05]  /*2f50*/  BSYNC B0 ;  /* 0x0000000000007941 */ /* 0x000fea0003800000 */
.L_x_1262:
[----:B------:R-:W-:-:S04]  /*2f60*/  IMAD R4, R5, R59, -R30 ;  /* 0x0000003b05047224 */ /* 0x000fc800078e0a1e */
[----:B------:R-:W-:-:S05]  /*2f70*/  IMAD R4, R19, -0x2, R4 ;  /* 0xfffffffe13047824 */ /* 0x000fca00078e0204 */
[----:B------:R-:W-:Y:S02]  /*2f80*/  VIADDMNMX R0, R4, R59, R0, PT ;  /* 0x0000003b04007246 */ /* 0x000fe40003800100 */
[----:B------:R-:W-:-:S07]  /*2f90*/  VIMNMX R3, R3, R4, !PT ;  /* 0x0000000403037248 */ /* 0x000fce0007fe0100 */
.L_x_1261:
        /* <DEDUP_REMOVED lines=12> */
[----:B------:R-:W-:Y:S02]  /*3060*/  FSEL R60, R25, -INF , !P4 ;  /* 0xff800000193c7808 */ /* 0x000fe40006000000 */
[----:B------:R-:W-:-:S02]  /*3070*/  P2R R61, PR, RZ, 0x20 ;  /* 0x00000020ff3d7803 */ /* 0x000fc40000000000 */
[----:B------:R-:W-:Y:S02]  /*3080*/  ISETP.LT.OR P3, PT, R0, 0x11, P3 ;  /* 0x000000110000780c */ /* 0x000fe40001f61670 */
[----:B------:R-:W-:Y:S02]  /*3090*/  ISETP.GT.AND P4, PT, R3, 0x9, !P6 ;  /* 0x000000090300780c */ /* 0x000fe40007784270 */
[----:B------:R-:W-:Y:S02]  /*30a0*/  ISETP.GE.AND P5, PT, R31, 0x12, PT ;  /* 0x000000121f00780c */ /* 0x000fe40003fa6270 */
[----:B0-----:R-:W-:Y:S02]  /*30b0*/  FSEL R68, R32, -INF , !P3 ;  /* 0xff80000020447808 */ /* 0x001fe40005800000 */
        /* <DEDUP_REMOVED lines=63> */
[----:B------:R-:W-:Y:S01]  /*34b0*/  IMAD.U32 R2, RZ, RZ, UR42 ;  /* 0x0000002aff027e24 */ /* 0x000fe2000f8e00ff */
[----:B------:R-:W-:Y:S04]  /*34c0*/  BSSY B0, `(.L_x_1266) ;  /* 0x0000013000007945 */ /* 0x000fe80003800000 */
[----:B------:R-:W-:-:S04]  /*34d0*/  IADD3 R5, -R2, UR43, R5 ;  /* 0x0000002b02057c10 */ /* 0x000fc8000fffe105 */
        /* <DEDUP_REMOVED lines=11> */
.L_x_1267:
[----:B------:R-:W-:Y:S02]  /*3590*/  ULDC UR4, c[0x0][0x9e4] ;  /* 0x0002790000047ab9 */ /* 0x000fe40000000800 */
[----:B------:R-:W-:-:S05]  /*35a0*/  IMAD.U32 R25, RZ, RZ, UR4 ;  /* 0x00000004ff197e24 */ /* 0x000fca000f8e00ff */
[----:B------:R-:W-:-:S13]  /*35b0*/  ISETP.NE.AND P6, PT, R25, 0x1, PT ;  /* 0x000000011900780c */ /* 0x000fda0003fc5270 */
[----:B------:R-:W0:Y:S02]  /*35c0*/  @P6 LDC.64 R28, c[0x0][0x9e8] ;  /* 0x00027a00ff1c6b82 */ /* 0x000e240000000a00 */
[----:B0-----:R-:W-:-:S05]  /*35d0*/  @P6 IMAD.HI.U32 R2, R5, R28, RZ ;  /* 0x0000001c05026227 */ /* 0x001fca00078e00ff */
[----:B------:R-:W-:-:S07]  /*35e0*/  @P6 SHF.R.U32.HI R5, RZ, R29, R2 ;  /* 0x0000001dff056219 */ /* 0x000fce0000011602 */
.L_x_1268:
[----:B------:R-:W-:Y:S05]  /*35f0*/  BSYNC B0 ;  /* 0x0000000000007941 */ /* 0x000fea0003800000 */
.L_x_1266:
[----:B------:R-:W-:-:S04]  /*3600*/  IMAD R2, R5, R25, -R30 ;  /* 0x0000001905027224 */ /* 0x000fc800078e0a1e */
[----:B------:R-:W-:-:S05]  /*3610*/  IMAD R2, R19, -0x2, R2 ;  /* 0xfffffffe13027824 */ /* 0x000fca00078e0202 */
[----:B------:R-:W-:Y:S02]  /*3620*/  VIADDMNMX R0, R2, R25, R0, PT ;  /* 0x0000001902007246 */ /* 0x000fe40003800100 */
[----:B------:R-:W-:-:S07]  /*3630*/  VIMNMX R3, R3, R2, !PT ;  /* 0x0000000203037248 */ /* 0x000fce0007fe0100 */
.L_x_1265:
        /* <DEDUP_REMOVED lines=25> */
[----:B------:R-:W-:Y:S02]  /*37d0*/  ISETP.GT.AND P1, PT, R3, 0x11, !P1 ;  /* 0x000000110300780c */ /* 0x000fe40004f24270 */
[----:B------:R-:W-:Y:S02]  /*37e0*/  FMNMX.FTZ R4, R78, R4, !PT ;  /* 0x000000044e047209 */ /* 0x000fe40007810000 */
[----:B------:R-:W-:-:S02]  /*37f0*/  ISETP.LT.OR P1, PT, R0, 0x12, P1 ;  /* 0x000000120000780c */ /* 0x000fc40000f21670 */
[----:B------:R-:W-:Y:S02]  /*3800*/  FMNMX.FTZ R4, R80, R4, !PT ;  /* 0x0000000450047209 */ /* 0x000fe40007810000 */
[----:B------:R-:W-:Y:S02]  /*3810*/  FSEL R25, R35, -INF , !P1 ;  /* 0xff80000023197808 */ /* 0x000fe40004800000 */
[----:B------:R-:W-:Y:S02]  /*3820*/  ISETP.NE.AND P1, PT, R33, RZ, PT ;  /* 0x000000ff2100720c */ /* 0x000fe40003f25270 */
[C---:B------:R-:W-:Y:S02]  /*3830*/  ISETP.GT.AND P2, PT, R3.reuse, 0x8, !P2 ;  /* 0x000000080300780c */ /* 0x040fe40005744270 */
[----:B------:R-:W-:Y:S02]  /*3840*/  ISETP.GT.AND P1, PT, R3, 0x18, !P1 ;  /* 0x000000180300780c */ /* 0x000fe40004f24270 */
[----:B------:R-:W-:-:S02]  /*3850*/  FMNMX.FTZ R4, R82, R4, !PT ;  /* 0x0000000452047209 */ /* 0x000fc40007810000 */
[C---:B------:R-:W-:Y:S02]  /*3860*/  ISETP.LT.OR P1, PT, R0.reuse, 0x19, P1 ;  /* 0x000000190000780c */ /* 0x040fe40000f21670 */
[----:B------:R-:W-:Y:S02]  /*3870*/  ISETP.LT.OR P2, PT, R0, 0x9, P2 ;  /* 0x000000090000780c */ /* 0x000fe40001741670 */
[----:B------:R-:W-:Y:S02]  /*3880*/  FSEL R26, R26, -INF , !P1 ;  /* 0xff8000001a1a7808 */ /* 0x000fe40004800000 */
[----:B------:R-:W-:Y:S02]  /*3890*/  ISETP.NE.AND P1, PT, R63, RZ, PT ;  /* 0x000000ff3f00720c */ /* 0x000fe40003f25270 */
[----:B------:R-:W-:Y:S02]  /*38a0*/  FMNMX.FTZ R4, R48, R4, !PT ;  /* 0x0000000430047209 */ /* 0x000fe40007810000 */
[----:B------:R-:W-:-:S02]  /*38b0*/  ISETP.GT.AND P1, PT, R3, 0x19, !P1 ;  /* 0x000000190300780c */ /* 0x000fc40004f24270 */
[----:B------:R-:W-:Y:S02]  /*38c0*/  FSEL R18, R18, -INF , !P2 ;  /* 0xff80000012127808 */ /* 0x000fe40005000000 */
[----:B------:R-:W-:Y:S02]  /*38d0*/  ISETP.LT.OR P1, PT, R0, 0x1a, P1 ;  /* 0x0000001a0000780c */ /* 0x000fe40000f21670 */
[----:B------:R-:W-:Y:S02]  /*38e0*/  ISETP.NE.AND P2, PT, R40, RZ, PT ;  /* 0x000000ff2800720c */ /* 0x000fe40003f45270 */
[----:B------:R-:W-:Y:S02]  /*38f0*/  FSEL R27, R39, -INF , !P1 ;  /* 0xff800000271b7808 */ /* 0x000fe40004800000 */
[----:B------:R-:W-:Y:S02]  /*3900*/  ISETP.NE.AND P1, PT, R37, RZ, PT ;  /* 0x000000ff2500720c */ /* 0x000fe40003f25270 */
[----:B------:R-:W-:-:S02]  /*3910*/  FMNMX.FTZ R4, R84, R4, !PT ;  /* 0x0000000454047209 */ /* 0x000fc40007810000 */
[C---:B------:R-:W-:Y:S02]  /*3920*/  ISETP.GT.AND P1, PT, R3.reuse, 0x20, !P1 ;  /* 0x000000200300780c */ /* 0x040fe40004f24270 */
[----:B------:R-:W-:Y:S02]  /*3930*/  FMNMX.FTZ R4, R52, R4, !PT ;  /* 0x0000000434047209 */ /* 0x000fe40007810000 */
[----:B------:R-:W-:Y:S02]  /*3940*/  ISETP.LT.OR P1, PT, R0, 0x21, P1 ;  /* 0x000000210000780c */ /* 0x000fe40000f21670 */
[----:B------:R-:W-:Y:S02]  /*3950*/  FMNMX.FTZ R32, R86, R4, !PT ;  /* 0x0000000456207209 */ /* 0x000fe40007810000 */
        /* <DEDUP_REMOVED lines=8> */
[----:B------:R-:W0:Y:S01]  /*39e0*/  SHFL.BFLY PT, R31, R32, 0x2, 0x1f ;  /* 0x0c401f00201f7f89 */ /* 0x000e2200000e0000 */
[----:B------:R-:W-:Y:S02]  /*39f0*/  ISETP.LT.OR P1, PT, R0, 0x1, P1 ;  /* 0x000000010000780c */ /* 0x000fe40000f21670 */
[----:B------:R-:W-:Y:S02]  /*3a00*/  ISETP.GT.AND P3, PT, R3, 0x30, !P3 ;  /* 0x000000300300780c */ /* 0x000fe40005f64270 */
[----:B------:R-:W-:Y:S02]  /*3a10*/  FSEL R2, R56, -INF , !P1 ;  /* 0xff80000038027808 */ /* 0x000fe40004800000 */
[----:B------:R-:W-:Y:S02]  /*3a20*/  ISETP.NE.AND P1, PT, R41, RZ, PT ;  /* 0x000000ff2900720c */ /* 0x000fe40003f25270 */
[C---:B------:R-:W-:Y:S02]  /*3a30*/  ISETP.GT.AND P4, PT, R3.reuse, 0x31, !P4 ;  /* 0x000000310300780c */ /* 0x040fe40006784270 */
[----:B------:R-:W-:-:S02]  /*3a40*/  ISETP.GT.AND P1, PT, R3, 0x28, !P1 ;  /* 0x000000280300780c */ /* 0x000fc40004f24270 */
[----:B------:R-:W-:Y:S02]  /*3a50*/  ISETP.GT.AND P5, PT, R3, 0x38, !P5 ;  /* 0x000000380300780c */ /* 0x000fe40006fa4270 */
[C---:B------:R-:W-:Y:S02]  /*3a60*/  ISETP.LT.OR P1, PT, R0.reuse, 0x29, P1 ;  /* 0x000000290000780c */ /* 0x040fe40000f21670 */
[C---:B------:R-:W-:Y:S02]  /*3a70*/  ISETP.LT.OR P2, PT, R0.reuse, 0x2a, P2 ;  /* 0x0000002a0000780c */ /* 0x040fe40001741670 */
[C---:B------:R-:W-:Y:S02]  /*3a80*/  ISETP.LT.OR P3, PT, R0.reuse, 0x31, P3 ;  /* 0x000000310000780c */ /* 0x040fe40001f61670 */
[C---:B------:R-:W-:Y:S02]  /*3a90*/  ISETP.LT.OR P4, PT, R0.reuse, 0x32, P4 ;  /* 0x000000320000780c */ /* 0x040fe40002781670 */
[----:B------:R-:W-:-:S02]  /*3aa0*/  ISETP.LT.OR P5, PT, R0, 0x39, P5 ;  /* 0x000000390000780c */ /* 0x000fc40002fa1670 */
[----:B0-----:R-:W-:Y:S02]  /*3ab0*/  FMNMX.FTZ R33, R32, R31, !PT ;  /* 0x0000001f20217209 */ /* 0x001fe40007810000 */
[----:B------:R-:W-:Y:S02]  /*3ac0*/  FMNMX.FTZ R31, R2, R5, !PT ;  /* 0x00000005021f7209 */ /* 0x000fe40007810000 */
[----:B------:R-:W-:Y:S01]  /*3ad0*/  R2UR UR4, R22 ;  /* 0x00000000160472ca */ /* 0x000fe200000e0000 */
[----:B------:R-:W0:Y:S01]  /*3ae0*/  SHFL.BFLY PT, R34, R33, 0x1, 0x1f ;  /* 0x0c201f0021227f89 */ /* 0x000e2200000e0000 */
[----:B------:R-:W-:-:S04]  /*3af0*/  FMNMX.FTZ R4, R18, R31, !PT ;  /* 0x0000001f12047209 */ /* 0x000fc80007810000 */
[----:B------:R-:W-:-:S04]  /*3b00*/  FMNMX.FTZ R31, R21, R4, !PT ;  /* 0x00000004151f7209 */ /* 0x000fc80007810000 */
[----:B------:R-:W-:-:S03]  /*3b10*/  FMNMX.FTZ R30, R24, R31, !PT ;  /* 0x0000001f181e7209 */ /* 0x000fc60007810000 */
[----:B------:R-:W-:Y:S01]  /*3b20*/  UISETP.NE.AND UP1, UPT, UR4, URZ, UPT ;  /* 0x0000003f0400728c */ /* 0x000fe2000bf25270 */
[----:B------:R-:W-:Y:S02]  /*3b30*/  FMNMX.FTZ R31, R25, R30, !PT ;  /* 0x0000001e191f7209 */ /* 0x000fe40007810000 */
[----:B------:R-:W-:Y:S02]  /*3b40*/  FSEL R30, R46, -INF , !P1 ;  /* 0xff8000002e1e7808 */ /* 0x000fe40004800000 */
[----:B------:R-:W-:-:S04]  /*3b50*/  FMNMX.FTZ R32, R26, R31, !PT ;  /* 0x0000001f1a207209 */ /* 0x000fc80007810000 */
[----:B------:R-:W-:Y:S02]  /*3b60*/  FMNMX.FTZ R31, R27, R32, !PT ;  /* 0x000000201b1f7209 */ /* 0x000fe40007810000 */
[----:B------:R-:W-:Y:S01]  /*3b70*/  @UP1 ULDC UR4, c[0x0][0x44c] ;  /* 0x0001130000041ab9 */ /* 0x000fe20000000800 */
[----:B0-----:R-:W-:Y:S01]  /*3b80*/  FMNMX.FTZ R4, R33, R34, !PT ;  /* 0x0000002221047209 */ /* 0x001fe20007810000 */
[----:B------:R-:W-:Y:S01]  /*3b90*/  UIMAD.WIDE.U32 UR4, UR61, UR4, URZ ;  /* 0x000000043d0472a5 */ /* 0x000fe2000f8e003f */
[----:B------:R-:W-:Y:S01]  /*3ba0*/  FMNMX.FTZ R32, R28, R31, !PT ;  /* 0x0000001f1c207209 */ /* 0x000fe20007810000 */
[----:B------:R-:W-:Y:S01]  /*3bb0*/  @UP1 ULDC UR11, c[0x0][0x450] ;  /* 0x00011400000b1ab9 */ /* 0x000fe20000000800 */
[C---:B------:R-:W-:Y:S01]  /*3bc0*/  FSETP.NEU.FTZ.AND P1, PT, R4.reuse, -INF , PT ;  /* 0xff8000000400780b */ /* 0x040fe20003f3d000 */
[----:B------:R-:W-:Y:S01]  /*3bd0*/  FMUL.FTZ R33, R4, UR6 ;  /* 0x0000000604217c20 */ /* 0x000fe20008410000 */
[----:B------:R-:W-:Y:S01]  /*3be0*/  FSEL R31, R47, -INF , !P2 ;  /* 0xff8000002f1f7808 */ /* 0x000fe20005000000 */
[----:B------:R-:W-:-:S03]  /*3bf0*/  @UP1 USHF.R.U32.HI UR10, URZ, UR11, UR5 ;  /* 0x0000000b3f0a1299 */ /* 0x000fc60008011605 */
[----:B------:R-:W-:Y:S01]  /*3c00*/  FSEL R35, R33, RZ, P1 ;  /* 0x000000ff21237208 */ /* 0x000fe20000800000 */
[----:B------:R-:W-:Y:S01]  /*3c10*/  UIADD3 UR41, UR41, UR10, URZ ;  /* 0x0000000a29297290 */ /* 0x000fe2000fffe03f */
[----:B------:R-:W-:Y:S02]  /*3c20*/  ISETP.GT.AND P1, PT, R3, 0x39, !P6 ;  /* 0x000000390300780c */ /* 0x000fe40007724270 */
[----:B------:R-:W-:Y:S01]  /*3c30*/  FMNMX.FTZ R3, R29, R32, !PT ;  /* 0x000000201d037209 */ /* 0x000fe20007810000 */
[--C-:B------:R-:W-:Y:S01]  /*3c40*/  FFMA.FTZ R36, R36, UR6, -R35.reuse ;  /* 0x0000000624247c23 */ /* 0x100fe20008010823 */
[----:B------:R-:W-:Y:S01]  /*3c50*/  FSEL R32, R50, -INF , !P3 ;  /* 0xff80000032207808 */ /* 0x000fe20005800000 */
[--C-:B------:R-:W-:Y:S01]  /*3c60*/  FFMA.FTZ R37, R60, UR6, -R35.reuse ;  /* 0x000000063c257c23 */ /* 0x100fe20008010823 */
[----:B------:R-:W-:Y:S01]  /*3c70*/  FMNMX.FTZ R34, R30, R3, !PT ;  /* 0x000000031e227209 */ /* 0x000fe20007810000 */
[----:B------:R0:W-:Y:S01]  /*3c80*/  MUFU.EX2 R196, R36 ;  /* 0x0000002400c47308 */ /* 0x0001e20000000800 */
[----:B------:R-:W-:Y:S01]  /*3c90*/  FSEL R33, R51, -INF , !P4 ;  /* 0xff80000033217808 */ /* 0x000fe20006000000 */
[--C-:B------:R-:W-:Y:S01]  /*3ca0*/  FFMA.FTZ R38, R64, UR6, -R35.reuse ;  /* 0x0000000640267c23 */ /* 0x100fe20008010823 */
[----:B------:R-:W-:Y:S01]  /*3cb0*/  FMNMX.FTZ R3, R31, R34, !PT ;  /* 0x000000221f037209 */ /* 0x000fe20007810000 */
[--C-:B------:R-:W-:Y:S01]  /*3cc0*/  FFMA.FTZ R39, R66, UR6, -R35.reuse ;  /* 0x0000000642277c23 */ /* 0x100fe20008010823 */
[----:B------:R-:W-:Y:S01]  /*3cd0*/  ISETP.LT.OR P1, PT, R0, 0x3a, P1 ;  /* 0x0000003a0000780c */ /* 0x000fe20000f21670 */
[--C-:B------:R-:W-:Y:S01]  /*3ce0*/  FFMA.FTZ R40, R68, UR6, -R35.reuse ;  /* 0x0000000644287c23 */ /* 0x100fe20008010823 */
[----:B------:R-:W-:Y:S01]  /*3cf0*/  FMNMX.FTZ R34, R32, R3, !PT ;  /* 0x0000000320227209 */ /* 0x000fe20007810000 */
[----:B------:R-:W1:Y:S01]  /*3d00*/  MUFU.EX2 R37, R37 ;  /* 0x0000002500257308 */ /* 0x000e620000000800 */
[----:B------:R-:W-:Y:S01]  /*3d10*/  FSEL R0, R54, -INF , !P5 ;  /* 0xff80000036007808 */ /* 0x000fe20006800000 */
[--C-:B------:R-:W-:Y:S01]  /*3d20*/  FFMA.FTZ R41, R70, UR6, -R35.reuse ;  /* 0x0000000646297c23 */ /* 0x100fe20008010823 */
        /* <DEDUP_REMOVED lines=12> */
[----:B------:R-:W-:Y:S01]  /*3df0*/  FFMA.FTZ R49, R84, UR6, -R35 ;  /* 0x0000000654317c23 */ /* 0x000fe20008010823 */
[----:B0-----:R-:W0:Y:S01]  /*3e00*/  SHFL.BFLY PT, R36, R3, 0x2, 0x1f ;  /* 0x0c401f0003247f89 */ /* 0x001e2200000e0000 */
[----:B------:R-:W2:Y:S01]  /*3e10*/  MUFU.EX2 R39, R39 ;  /* 0x0000002700277308 */ /* 0x000ea20000000800 */
[----:B-1----:R-:W-:Y:S01]  /*3e20*/  FADD.FTZ R53, R196, R37 ;  /* 0x00000025c4357221 */ /* 0x002fe20000010000 */
[----:B------:R-:W-:Y:S01]  /*3e30*/  F2FP.F16.F32.PACK_AB R196, R37, R196 ;  /* 0x000000c425c4723e */ /* 0x000fe200000000ff */
[----:B------:R-:W-:-:S05]  /*3e40*/  UIADD3 UR14, UR41, UR14, URZ ;  /* 0x0000000e290e7290 */ /* 0x000fca000fffe03f */
[----:B------:R-:W-:Y:S08]  /*3e50*/  MUFU.EX2 R40, R40 ;  /* 0x0000002800287308 */ /* 0x000ff00000000800 */
[----:B------:R-:W1:Y:S01]  /*3e60*/  MUFU.EX2 R41, R41 ;  /* 0x0000002900297308 */ /* 0x000e620000000800 */
[----:B--2---:R-:W-:Y:S02]  /*3e70*/  F2FP.F16.F32.PACK_AB R198, R39, R38 ;  /* 0x0000002627c6723e */ /* 0x004fe400000000ff */
[----:B0-----:R-:W-:-:S05]  /*3e80*/  FMNMX.FTZ R36, R3, R36, !PT ;  /* 0x0000002403247209 */ /* 0x001fca0007810000 */
        /* <DEDUP_REMOVED lines=9> */
[----:B------:R-:W-:-:S02]  /*3f20*/  FFMA.FTZ R35, R86, UR6, -R35 ;  /* 0x0000000656237c23 */ /* 0x000fc40008010823 */
[C---:B------:R-:W-:Y:S01]  /*3f30*/  FSETP.NEU.FTZ.AND P1, PT, R3.reuse, -INF , PT ;  /* 0xff8000000300780b */ /* 0x040fe20003f3d000 */
[----:B------:R-:W-:Y:S01]  /*3f40*/  FMUL.FTZ R50, R3, UR6 ;  /* 0x0000000603327c20 */ /* 0x000fe20008410000 */
[----:B------:R-:W-:Y:S04]  /*3f50*/  MUFU.EX2 R46, R46 ;  /* 0x0000002e002e7308 */ /* 0x000fe80000000800 */
[----:B------:R-:W-:Y:S02]  /*3f60*/  FSEL R51, R50, RZ, P1 ;  /* 0x000000ff32337208 */ /* 0x000fe40000800000 */
[----:B------:R-:W-:Y:S02]  /*3f70*/  PLOP3.LUT P1, PT, PT, PT, UP0, 0x40, 0x0 ;  /* 0x000000000000781c */ /* 0x000fe40003f2e808 */
        /* <DEDUP_REMOVED lines=8> */
[----:B------:R2:W-:Y:S01]  /*4000*/  MUFU.EX2 R199, R18 ;  /* 0x0000001200c77308 */ /* 0x0005e20000000800 */
[--C-:B------:R-:W-:Y:S01]  /*4010*/  FFMA.FTZ R27, R27, UR6, -R51.reuse ;  /* 0x000000061b1b7c23 */ /* 0x100fe20008010833 */
[--C-:B------:R-:W-:Y:S01]  /*4020*/  FFMA.FTZ R28, R28, UR6, -R51.reuse ;  /* 0x000000061c1c7c23 */ /* 0x100fe20008010833 */
[--C-:B------:R-:W-:Y:S01]  /*4030*/  FFMA.FTZ R29, R29, UR6, -R51.reuse ;  /* 0x000000061d1d7c23 */ /* 0x100fe20008010833 */
[--C-:B------:R-:W-:Y:S01]  /*4040*/  FFMA.FTZ R30, R30, UR6, -R51.reuse ;  /* 0x000000061e1e7c23 */ /* 0x100fe20008010833 */
[--C-:B------:R-:W-:Y:S01]  /*4050*/  FFMA.FTZ R31, R31, UR6, -R51.reuse ;  /* 0x000000061f1f7c23 */ /* 0x100fe20008010833 */
[--C-:B------:R-:W-:Y:S01]  /*4060*/  FFMA.FTZ R32, R32, UR6, -R51.reuse ;  /* 0x0000000620207c23 */ /* 0x100fe20008010833 */
[----:B------:R-:W-:Y:S01]  /*4070*/  FFMA.FTZ R33, R33, UR6, -R51 ;  /* 0x0000000621217c23 */ /* 0x000fe20008010833 */
[----:B------:R-:W-:Y:S01]  /*4080*/  MUFU.EX2 R2, R2 ;  /* 0x0000000200027308 */ /* 0x000fe20000000800 */
[----:B--2---:R-:W-:Y:S01]  /*4090*/  FADD.FTZ R18, R38, R53 ;  /* 0x0000003526127221 */ /* 0x004fe20000010000 */
[--C-:B------:R-:W-:Y:S01]  /*40a0*/  FFMA.FTZ R0, R0, UR6, -R51.reuse ;  /* 0x0000000600007c23 */ /* 0x100fe20008010833 */
[----:B------:R-:W-:Y:S01]  /*40b0*/  FFMA.FTZ R34, R34, UR6, -R51 ;  /* 0x0000000622227c23 */ /* 0x000fe20008010833 */
[----:B-1----:R-:W-:-:S02]  /*40c0*/  F2FP.F16.F32.PACK_AB R188, R45, R44 ;  /* 0x0000002c2dbc723e */ /* 0x002fc400000000ff */
[----:B0-----:R-:W-:Y:S02]  /*40d0*/  F2FP.F16.F32.PACK_AB R190, R47, R46 ;  /* 0x0000002e2fbe723e */ /* 0x001fe400000000ff */
[----:B------:R-:W0:Y:S08]  /*40e0*/  MUFU.EX2 R5, R5 ;  /* 0x0000000500057308 */ /* 0x000e300000000800 */
[----:B------:R1:W2:Y:S08]  /*40f0*/  MUFU.EX2 R50, R21 ;  /* 0x0000001500327308 */ /* 0x0002b00000000800 */
[----:B------:R-:W3:Y:S01]  /*4100*/  MUFU.EX2 R24, R24 ;  /* 0x0000001800187308 */ /* 0x000ee20000000800 */
[----:B-1----:R-:W-:Y:S01]  /*4110*/  FADD.FTZ R21, R39, R18 ;  /* 0x0000001227157221 */ /* 0x002fe20000010000 */
[----:B0-----:R-:W-:-:S03]  /*4120*/  F2FP.F16.F32.PACK_AB R197, R5, R2 ;  /* 0x0000000205c5723e */ /* 0x001fc600000000ff */
[----:B------:R-:W-:-:S03]  /*4130*/  FADD.FTZ R18, R40, R21 ;  /* 0x0000001528127221 */ /* 0x000fc60000010000 */
[----:B------:R-:W0:Y:S01]  /*4140*/  MUFU.EX2 R25, R25 ;  /* 0x0000001900197308 */ /* 0x000e220000000800 */
[----:B------:R-:W-:Y:S01]  /*4150*/  FADD.FTZ R21, R41, R18 ;  /* 0x0000001229157221 */ /* 0x000fe20000010000 */
[----:B------:R-:W-:-:S03]  /*4160*/  FADD.FTZ R18, R2, R5 ;  /* 0x0000000502127221 */ /* 0x000fc60000010000 */
[----:B------:R-:W-:Y:S01]  /*4170*/  FADD.FTZ R52, R42, R21 ;  /* 0x000000152a347221 */ /* 0x000fe20000010000 */
[----:B------:R-:W-:Y:S01]  /*4180*/  FADD.FTZ R21, R199, R18 ;  /* 0x00000012c7157221 */ /* 0x000fe20000010000 */
[C---:B--2---:R-:W-:Y:S01]  /*4190*/  F2FP.F16.F32.PACK_AB R199, R50.reuse, R199 ;  /* 0x000000c732c7723e */ /* 0x044fe200000000ff */
[----:B------:R-:W1:Y:S01]  /*41a0*/  MUFU.EX2 R26, R26 ;  /* 0x0000001a001a7308 */ /* 0x000e620000000800 */
[----:B------:R-:W-:Y:S01]  /*41b0*/  FADD.FTZ R53, R43, R52 ;  /* 0x000000342b357221 */ /* 0x000fe20000010000 */
[----:B------:R-:W-:-:S03]  /*41c0*/  FADD.FTZ R21, R50, R21 ;  /* 0x0000001532157221 */ /* 0x000fc60000010000 */
[----:B------:R-:W-:-:S03]  /*41d0*/  FADD.FTZ R18, R44, R53 ;  /* 0x000000352c127221 */ /* 0x000fc60000010000 */
[----:B------:R-:W2:Y:S01]  /*41e0*/  MUFU.EX2 R27, R27 ;  /* 0x0000001b001b7308 */ /* 0x000ea20000000800 */
[----:B------:R-:W-:Y:S01]  /*41f0*/  FADD.FTZ R53, R45, R18 ;  /* 0x000000122d357221 */ /* 0x000fe20000010000 */
[----:B---3--:R-:W-:Y:S01]  /*4200*/  FADD.FTZ R18, R24, R21 ;  /* 0x0000001518127221 */ /* 0x008fe20000010000 */
[C---:B0-----:R-:W-:Y:S02]  /*4210*/  F2FP.F16.F32.PACK_AB R193, R25.reuse, R24 ;  /* 0x0000001819c1723e */ /* 0x041fe400000000ff */
[----:B------:R-:W-:Y:S01]  /*4220*/  FADD.FTZ R52, R46, R53 ;  /* 0x000000352e347221 */ /* 0x000fe20000010000 */
[----:B------:R-:W-:Y:S02]  /*4230*/  FADD.FTZ R21, R25, R18 ;  /* 0x0000001219157221 */ /* 0x000fe40000010000 */
[----:B------:R-:W0:Y:S01]  /*4240*/  MUFU.EX2 R28, R28 ;  /* 0x0000001c001c7308 */ /* 0x000e220000000800 */
[----:B------:R-:W-:Y:S01]  /*4250*/  FADD.FTZ R37, R47, R52 ;  /* 0x000000342f257221 */ /* 0x000fe20000010000 */
[----:B-1----:R-:W-:-:S06]  /*4260*/  FADD.FTZ R18, R26, R21 ;  /* 0x000000151a127221 */ /* 0x002fcc0000010000 */
        /* <DEDUP_REMOVED lines=14> */
[----:B-1----:R-:W-:-:S07]  /*4350*/  FADD.FTZ R2, R32, R5 ;  /* 0x0000000520027221 */ /* 0x002fce0000010000 */
        /* <DEDUP_REMOVED lines=11> */
[----:B0-----:R-:W-:Y:S01]  /*4410*/  FADD.FTZ R38, R36, R37 ;  /* 0x0000002524267221 */ /* 0x001fe20000010000 */
[C---:B-1----:R-:W-:Y:S01]  /*4420*/  FADD.FTZ R5, R187.reuse, R2 ;  /* 0x00000002bb057221 */ /* 0x042fe20000010000 */
[----:B------:R-:W-:Y:S02]  /*4430*/  F2FP.F16.F32.PACK_AB R187, R187, R0 ;  /* 0x00000000bbbb723e */ /* 0x000fe400000000ff */
[C---:B--2---:R-:W-:Y:S01]  /*4440*/  FADD.FTZ R18, R35.reuse, R38 ;  /* 0x0000002623127221 */ /* 0x044fe20000010000 */
        /* <DEDUP_REMOVED lines=13> */
.L_x_1270:
[----:B------:R-:W-:Y:S02]  /*4520*/  ULDC UR15, c[0x0][0x9e4] ;  /* 0x00027900000f7ab9 */ /* 0x000fe40000000800 */
[----:B------:R-:W-:-:S11]  /*4530*/  UISETP.NE.AND UP0, UPT, UR15, 0x1, UPT ;  /* 0x000000010f00788c */ /* 0x000fd6000bf05270 */
[----:B------:R-:W-:Y:S02]  /*4540*/  @UP0 ULDC.64 UR4, c[0x0][0x9e8] ;  /* 0x00027a0000040ab9 */ /* 0x000fe40000000a00 */
[----:B------:R-:W-:-:S04]  /*4550*/  UIMAD.WIDE.U32 UR10, UR18, UR4, URZ ;  /* 0x00000004120a72a5 */ /* 0x000fc8000f8e003f */
[----:B------:R-:W-:-:S12]  /*4560*/  @UP0 USHF.R.U32.HI UR18, URZ, UR5, UR11 ;  /* 0x000000053f120299 */ /* 0x000fd8000801160b */
.L_x_1271:
[----:B------:R-:W-:-:S04]  /*4570*/  UIMAD UR15, UR18, UR15, UR15 ;  /* 0x0000000f120f72a4 */ /* 0x000fc8000f8e020f */
[----:B------:R-:W-:-:S04]  /*4580*/  UISETP.LT.AND UP0, UPT, UR14, UR15, UPT ;  /* 0x0000000f0e00728c */ /* 0x000fc8000bf01270 */
[----:B------:R-:W-:-:S12]  /*4590*/  USEL UR14, UR14, UR15, UP0 ;  /* 0x0000000f0e0e7287 */ /* 0x000fd80008000000 */
.L_x_1269:
[----:B------:R-:W-:Y:S01]  /*45a0*/  R2UR UR5, R201 ;  /* 0x00000000c90572ca */ /* 0x000fe200000e0000 */
[----:B------:R-:W-:Y:S01]  /*45b0*/  USHF.R.S32.HI UR4, URZ, 0x1f, UR14 ;  /* 0x0000001f3f047899 */ /* 0x000fe2000801140e */
[----:B------:R-:W-:Y:S01]  /*45c0*/  MOV R2, 0x3f800000 ;  /* 0x3f80000000027802 */ /* 0x000fe20000000f00 */
[----:B------:R-:W-:Y:S01]  /*45d0*/  IMAD.MOV.U32 R0, RZ, RZ, 0x3f800000 ;  /* 0x3f800000ff007424 */ /* 0x000fe200078e00ff */
[----:B------:R-:W-:Y:S01]  /*45e0*/  CS2R R150, SRZ ;  /* 0x0000000000967805 */ /* 0x000fe2000001ff00 */
        /* <DEDUP_REMOVED lines=70> */
[----:B------:R-:W-:Y:S01]  /*4a50*/  UMOV UR41, UR39 ;  /* 0x0000002700297c82 */ /* 0x000fe20008000000 */
[----:B------:R-:W-:Y:S01]  /*4a60*/  IMAD.MOV.U32 R220, RZ, RZ, R4 ;  /* 0x000000ffffdc7224 */ /* 0x000fe200078e0004 */
[----:B------:R-:W-:Y:S01]  /*4a70*/  UMOV UR4, UR38 ;  /* 0x0000002600047c82 */ /* 0x000fe20008000000 */
[----:B------:R-:W-:Y:S01]  /*4a80*/  IMAD.MOV.U32 R2, RZ, RZ, 0x3f800000 ;  /* 0x3f800000ff027424 */ /* 0x000fe200078e00ff */
[----:B------:R-:W-:Y:S01]  /*4a90*/  ULDC UR51, c[0x0][0x9e4] ;  /* 0x0002790000337ab9 */ /* 0x000fe20000000800 */
[----:B------:R-:W-:Y:S01]  /*4aa0*/  IMAD.MOV.U32 R151, RZ, RZ, RZ ;  /* 0x000000ffff977224 */ /* 0x000fe200078e00ff */
[----:B------:R-:W-:Y:S01]  /*4ab0*/  ULDC UR54, c[0x0][0x9dc] ;  /* 0x0002770000367ab9 */ /* 0x000fe20000000800 */
[----:B------:R-:W-:-:S05]  /*4ac0*/  ULDC UR5, c[0x0][0x9d8] ;  /* 0x0002760000057ab9 */ /* 0x000fca0000000800 */
.L_x_1291:
[----:B------:R-:W-:-:S04]  /*4ad0*/  UISETP.NE.AND UP0, UPT, UR4, 0x1, UPT ;  /* 0x000000010400788c */ /* 0x000fc8000bf05270 */
[----:B------:R-:W-:-:S04]  /*4ae0*/  USEL UR39, URZ, 0x1, UP0 ;  /* 0x000000013f277887 */ /* 0x000fc80008000000 */
[----:B------:R-:W-:Y:S01]  /*4af0*/  ULOP3.LUT UR39, UR41, UR39, URZ, 0x3c, !UPT ;  /* 0x0000002729277292 */ /* 0x000fe2000f8e3c3f */
[----:B------:R-:W-:Y:S11]  /*4b00*/  @!P0 BRA `(.L_x_1273) ;  /* 0x0000000000048947 */ /* 0x000ff60003800000 */
[----:B------:R-:W-:Y:S01]  /*4b10*/  BPT.TRAP 0x1 ;  /* 0x000000040000795c */ /* 0x000fe20000300000 */
.L_x_1273:
        /* <DEDUP_REMOVED lines=9> */
.L_x_1274:
[----:B-1----:R-:W-:Y:S05]  /*4bb0*/  @P1 BRA `(.L_x_1275) ;  /* 0x0000000000081947 */ /* 0x002fea0003800000 */
[----:B------:R-:W1:Y:S02]  /*4bc0*/  SYNCS.PHASECHK.TRANS64.TRYWAIT P1, [UR7+0x30830], R3 ;  /* 0x03083003ff0075a7 */ /* 0x000e640008020147 */
[----:B-1----:R-:W-:Y:S05]  /*4bd0*/  @!P1 BRA `(.L_x_1276) ;  /* 0x0000011800a89947 */ /* 0x002fea0003800000 */
.L_x_1275:
[----:B------:R-:W-:Y:S01]  /*4be0*/  R2UR UR6, R20 ;  /* 0x00000000140672ca */ /* 0x000fe200000e0000 */
[----:B------:R-:W-:Y:S01]  /*4bf0*/  WARPGROUP.ARRIVE ;  /* 0x00000000000079c5 */ /* 0x000fe20000000000 */
[----:B------:R-:W-:Y:S01]  /*4c00*/  R2UR UR44, R16 ;  /* 0x00000000102c72ca */ /* 0x000fe200000e0000 */
[----:B------:R-:W-:Y:S01]  /*4c10*/  UMOV UR47, 0x40000040 ;  /* 0x40000040002f7882 */ /* 0x000fe20000000000 */
[----:B------:R-:W-:Y:S01]  /*4c20*/  R2UR UR45, R17 ;  /* 0x00000000112d72ca */ /* 0x000fe200000e0000 */
[----:B------:R-:W-:Y:S01]  /*4c30*/  UMOV UR11, 0x40000040 ;  /* 0x40000040000b7882 */ /* 0x000fe20000000000 */
[----:B------:R-:W-:Y:S01]  /*4c40*/  UMOV UR15, 0x40000040 ;  /* 0x40000040000f7882 */ /* 0x000fe20000000000 */
[----:B------:R-:W-:Y:S01]  /*4c50*/  UMOV UR19, 0x40000040 ;  /* 0x4000004000137882 */ /* 0x000fe20000000000 */
[----:B------:R-:W-:Y:S01]  /*4c60*/  UMOV UR23, 0x40000040 ;  /* 0x4000004000177882 */ /* 0x000fe20000000000 */
[----:B------:R-:W-:Y:S01]  /*4c70*/  UMOV UR27, 0x40000040 ;  /* 0x40000040001b7882 */ /* 0x000fe20000000000 */
[----:B------:R-:W-:Y:S01]  /*4c80*/  UMOV UR31, 0x40000040 ;  /* 0x40000040001f7882 */ /* 0x000fe20000000000 */
[----:B------:R-:W-:Y:S01]  /*4c90*/  UMOV UR35, 0x40000040 ;  /* 0x4000004000237882 */ /* 0x000fe20000000000 */
[-C--:B------:R-:W-:Y:S01]  /*4ca0*/  FMUL.FTZ R24, R24, R0.reuse ;  /* 0x0000000018187220 */ /* 0x080fe20000410000 */
[----:B------:R-:W-:Y:S01]  /*4cb0*/  ULEA UR6, UR38, UR6, 0xb ;  /* 0x0000000626067291 */ /* 0x000fe2000f8e583f */
[-C--:B------:R-:W-:Y:S01]  /*4cc0*/  FMUL.FTZ R25, R25, R0.reuse ;  /* 0x0000000019197220 */ /* 0x080fe20000410000 */
[-C--:B------:R-:W-:Y:S01]  /*4cd0*/  FMUL.FTZ R28, R28, R0.reuse ;  /* 0x000000001c1c7220 */ /* 0x080fe20000410000 */
[-C--:B------:R-:W-:Y:S01]  /*4ce0*/  FMUL.FTZ R29, R29, R0.reuse ;  /* 0x000000001d1d7220 */ /* 0x080fe20000410000 */
[----:B------:R-:W-:Y:S01]  /*4cf0*/  UIADD3 UR10, UR6, 0x400, URZ ;  /* 0x00000400060a7890 */ /* 0x000fe2000fffe03f */
[-C--:B------:R-:W-:Y:S01]  /*4d00*/  FMUL.FTZ R32, R32, R0.reuse ;  /* 0x0000000020207220 */ /* 0x080fe20000410000 */
[----:B------:R-:W-:Y:S01]  /*4d10*/  UIADD3 UR14, UR6, 0x402, URZ ;  /* 0x00000402060e7890 */ /* 0x000fe2000fffe03f */
[-C--:B------:R-:W-:Y:S01]  /*4d20*/  FMUL.FTZ R33, R33, R0.reuse ;  /* 0x0000000021217220 */ /* 0x080fe20000410000 */
[----:B------:R-:W-:Y:S01]  /*4d30*/  UMOV UR46, UR6 ;  /* 0x00000006002e7c82 */ /* 0x000fe20008000000 */
[----:B------:R-:W-:Y:S01]  /*4d40*/  UIADD3 UR18, UR6, 0x404, URZ ;  /* 0x0000040406127890 */ /* 0x000fe2000fffe03f */
[----:B------:R-:W-:Y:S01]  /*4d50*/  HGMMA.64x64x16.F32 R152, gdesc[UR44], RZ, !UPT, gsb0 ;  /* 0x00e000002c9879f0 */ /* 0x000fe2000c0008ff */
[----:B------:R-:W-:Y:S01]  /*4d60*/  R2UR UR44, R14 ;  /* 0x000000000e2c72ca */ /* 0x000fe200000e0000 */
[----:B------:R-:W-:Y:S01]  /*4d70*/  UIADD3 UR46, UR6, 0x2, URZ ;  /* 0x00000002062e7890 */ /* 0x000fe2000fffe03f */
[----:B------:R-:W-:Y:S01]  /*4d80*/  R2UR UR45, R15 ;  /* 0x000000000f2d72ca */ /* 0x000fe200000e0000 */
        /* <DEDUP_REMOVED lines=203> */
.L_x_1277:
[----:B------:R-:W-:Y:S01]  /*5a40*/  ULEA UR14, UR4, UR40, 0x3 ;  /* 0x00000028040e7291 */ /* 0x000fe2000f8e183f */
[----:B------:R-:W-:-:S04]  /*5a50*/  MOV R0, UR41 ;  /* 0x0000002900007c02 */ /* 0x000fc80008000f00 */
[----:B------:R-:W-:-:S04]  /*5a60*/  SHF.L.U32 R0, R0, 0x1f, RZ ;  /* 0x0000001f00007819 */ /* 0x000fc800000006ff */
[----:B------:R2:W3:Y:S01]  /*5a70*/  SYNCS.PHASECHK.TRANS64.TRYWAIT P1, [UR14+0x30850], R0 ;  /* 0x03085000ff0075a7 */ /* 0x0004e2000802014e */
[----:B------:R-:W-:Y:S05]  /*5a80*/  @!P0 BRA `(.L_x_1278) ;  /* 0x0000000000048947 */ /* 0x000fea0003800000 */
[----:B------:R-:W-:Y:S01]  /*5a90*/  BPT.TRAP 0x1 ;  /* 0x000000040000795c */ /* 0x000fe20000300000 */
.L_x_1278:
[----:B---3--:R-:W-:Y:S05]  /*5aa0*/  @P1 BRA `(.L_x_1279) ;  /* 0x0000000000081947 */ /* 0x008fea0003800000 */
[----:B------:R-:W3:Y:S02]  /*5ab0*/  SYNCS.PHASECHK.TRANS64.TRYWAIT P1, [UR14+0x30850], R0 ;  /* 0x03085000ff0075a7 */ /* 0x000ee4000802014e */
[----:B---3--:R-:W-:Y:S05]  /*5ac0*/  @!P1 BRA `(.L_x_1280) ;  /* 0x0000010c00049947 */ /* 0x008fea0003800000 */
.L_x_1279:
        /* <DEDUP_REMOVED lines=30> */
.L_x_1281:
[----:B------:R-:W-:Y:S01]  /*5cb0*/  R2UR UR4, R22 ;  /* 0x00000000160472ca */ /* 0x000fe200000e0000 */
[----:B------:R-:W3:Y:S01]  /*5cc0*/  S2UR UR6, SR_CgaCtaId ;  /* 0x00000000000679c3 */ /* 0x000ee20000008800 */
[----:B------:R-:W-:Y:S01]  /*5cd0*/  FMUL.FTZ R191, R169, UR5 ;  /* 0x00000005a9bf7c20 */ /* 0x000fe20008410000 */
[----:B------:R-:W-:Y:S02]  /*5ce0*/  VIADD R169, R200, UR61 ;  /* 0x0000003dc8a97c36 */ /* 0x000fe40008000000 */
[----:B------:R-:W-:Y:S01]  /*5cf0*/  FMUL.FTZ R186, R156, UR5 ;  /* 0x000000059cba7c20 */ /* 0x000fe20008410000 */
[----:B-1----:R-:W-:Y:S01]  /*5d00*/  FMUL.FTZ R4, R153, UR5 ;  /* 0x0000000599047c20 */ /* 0x002fe20008410000 */
[----:B------:R-:W-:Y:S01]  /*5d10*/  FMUL.FTZ R156, R163, UR5 ;  /* 0x00000005a39c7c20 */ /* 0x000fe20008410000 */
[----:B------:R-:W-:Y:S01]  /*5d20*/  UIADD3 UR7, UR7, 0x30840, URZ ;  /* 0x0003084007077890 */ /* 0x000fe2000fffe03f */
[----:B------:R-:W-:Y:S01]  /*5d30*/  FMUL.FTZ R153, R158, UR5 ;  /* 0x000000059e997c20 */ /* 0x000fe20008410000 */
[----:B------:R-:W-:Y:S01]  /*5d40*/  FMUL.FTZ R163, R178, UR5 ;  /* 0x00000005b2a37c20 */ /* 0x000fe20008410000 */
[----:B------:R-:W-:Y:S01]  /*5d50*/  FMUL.FTZ R158, R167, UR5 ;  /* 0x00000005a79e7c20 */ /* 0x000fe20008410000 */
[----:B------:R-:W-:-:S02]  /*5d60*/  IMAD.SHL.U32 R178, R221, 0x40, RZ ;  /* 0x00000040ddb27824 */ /* 0x000fc400078e00ff */
[----:B------:R-:W-:Y:S01]  /*5d70*/  FMUL.FTZ R184, R152, UR5 ;  /* 0x0000000598b87c20 */ /* 0x000fe20008410000 */
[----:B------:R-:W-:Y:S01]  /*5d80*/  UISETP.NE.AND UP1, UPT, UR4, URZ, UPT ;  /* 0x0000003f0400728c */ /* 0x000fe2000bf25270 */
[----:B------:R-:W-:Y:S01]  /*5d90*/  FMUL.FTZ R152, R155, UR5 ;  /* 0x000000059b987c20 */ /* 0x000fe20008410000 */
[----:B------:R-:W-:Y:S01]  /*5da0*/  UISETP.NE.AND UP0, UPT, UR60, URZ, UPT ;  /* 0x0000003f3c00728c */ /* 0x000fe2000bf05270 */
[----:B------:R-:W-:Y:S01]  /*5db0*/  FMUL.FTZ R188, R160, UR5 ;  /* 0x00000005a0bc7c20 */ /* 0x000fe20008410000 */
[----:B0-2---:R-:W-:Y:S01]  /*5dc0*/  FMUL.FTZ R0, R154, UR5 ;  /* 0x000000059a007c20 */ /* 0x005fe20008410000 */
[----:B------:R-:W-:Y:S01]  /*5dd0*/  FMUL.FTZ R185, R157, UR5 ;  /* 0x000000059db97c20 */ /* 0x000fe20008410000 */
[----:B------:R-:W-:Y:S01]  /*5de0*/  PLOP3.LUT P1, PT, PT, PT, UP1, 0x80, 0x0 ;  /* 0x000000000000781c */ /* 0x000fe20003f2f018 */
[----:B------:R-:W-:Y:S01]  /*5df0*/  FMUL.FTZ R187, R161, UR5 ;  /* 0x00000005a1bb7c20 */ /* 0x000fe20008410000 */
[----:B------:R-:W-:Y:S01]  /*5e00*/  PLOP3.LUT P2, PT, PT, PT, UP1, 0x80, 0x0 ;  /* 0x000000000000781c */ /* 0x000fe20003f4f018 */
[----:B------:R-:W-:Y:S01]  /*5e10*/  FMUL.FTZ R155, R162, UR5 ;  /* 0x00000005a29b7c20 */ /* 0x000fe20008410000 */
        /* <DEDUP_REMOVED lines=19> */
[----:B------:R-:W0:Y:S01]  /*5f50*/  SHFL.IDX PT, R167, R169, RZ, 0x1c1f ;  /* 0x001c1fffa9a77589 */ /* 0x000e2200000e0000 */
[----:B------:R-:W-:Y:S01]  /*5f60*/  FMUL.FTZ R175, R177, UR5 ;  /* 0x00000005b1af7c20 */ /* 0x000fe20008410000 */
[----:B------:R-:W-:Y:S01]  /*5f70*/  FMUL.FTZ R174, R180, UR5 ;  /* 0x00000005b4ae7c20 */ /* 0x000fe20008410000 */
[----:B------:R-:W-:Y:S01]  /*5f80*/  FMUL.FTZ R179, R181, UR5 ;  /* 0x00000005b5b37c20 */ /* 0x000fe20008410000 */
[----:B------:R-:W-:Y:S01]  /*5f90*/  FMUL.FTZ R165, R182, UR5 ;  /* 0x00000005b6a57c20 */ /* 0x000fe20008410000 */
[----:B------:R-:W-:Y:S01]  /*5fa0*/  FMUL.FTZ R166, R183, UR5 ;  /* 0x00000005b7a67c20 */ /* 0x000fe20008410000 */
[----:B------:R-:W-:Y:S01]  /*5fb0*/  IMAD R2, R19, -0x2, R2 ;  /* 0xfffffffe13027824 */ /* 0x000fe200078e0202 */
[----:B------:R-:W-:Y:S01]  /*5fc0*/  PLOP3.LUT P1, PT, PT, PT, UP0, 0x40, 0x0 ;  /* 0x000000000000781c */ /* 0x000fe20003f2e808 */
[----:B------:R-:W-:Y:S01]  /*5fd0*/  IMAD.U32 R3, RZ, RZ, UR42 ;  /* 0x0000002aff037e24 */ /* 0x000fe2000f8e00ff */
[----:B------:R-:W-:Y:S01]  /*5fe0*/  SYNCS.ARRIVE.TRANS64.RED.A1T0 RZ, [UR7], RZ ;  /* 0x000000ffffff79a7 */ /* 0x000fe20008100407 */
[----:B------:R-:W-:Y:S01]  /*5ff0*/  UMOV UR7, UR54 ;  /* 0x0000003600077c82 */ /* 0x000fe20008000000 */
[----:B------:R-:W1:Y:S01]  /*6000*/  MUFU.TANH R184, R184 ;  /* 0x000000b800b87308 */ /* 0x000e620000002400 */
[----:B------:R-:W-:Y:S01]  /*6010*/  ULOP3.LUT UR4, URZ, UR7, URZ, 0x33, !UPT ;  /* 0x000000073f047292 */ /* 0x000fe2000f8e333f */
[----:B------:R-:W-:Y:S01]  /*6020*/  IADD3 R2, -R3, UR43, R2 ;  /* 0x0000002b03027c10 */ /* 0x000fe2000fffe102 */
[----:B------:R-:W-:-:S04]  /*6030*/  ULDC UR6, c[0x0][0x9e0] ;  /* 0x0002780000067ab9 */ /* 0x000fc80000000800 */
[C---:B------:R-:W-:Y:S01]  /*6040*/  VIADD R180, R2.reuse, UR4 ;  /* 0x0000000402b47c36 */ /* 0x040fe20008000000 */
[----:B------:R-:W2:Y:S01]  /*6050*/  MUFU.TANH R4, R4 ;  /* 0x0000000400047308 */ /* 0x000ea20000002400 */
[----:B------:R-:W-:-:S04]  /*6060*/  VIADD R177, R2, UR6 ;  /* 0x0000000602b17c36 */ /* 0x000fc80008000000 */
[----:B0-----:R-:W-:Y:S01]  /*6070*/  IMAD.IADD R181, R177, 0x1, R167 ;  /* 0x00000001b1b57824 */ /* 0x001fe200078e02a7 */
[----:B------:R-:W-:Y:S02]  /*6080*/  IADD3 R182, R180, R167, RZ ;  /* 0x000000a7b4b67210 */ /* 0x000fe40007ffe0ff */
[----:B------:R-:W0:Y:S08]  /*6090*/  MUFU.TANH R0, R0 ;  /* 0x0000000000007308 */ /* 0x000e300000002400 */
        /* <DEDUP_REMOVED lines=30> */
[----:B------:R-:W-:Y:S01]  /*6280*/  IMAD.U32 R2, RZ, RZ, UR42 ;  /* 0x0000002aff027e24 */ /* 0x000fe2000f8e00ff */
[----:B------:R-:W-:Y:S04]  /*6290*/  BSSY B0, `(.L_x_1283) ;  /* 0x0000011000007945 */ /* 0x000fe80003800000 */
[----:B------:R-:W-:-:S04]  /*62a0*/  IADD3 R167, -R2, UR43, R167 ;  /* 0x0000002b02a77c10 */ /* 0x000fc8000fffe1a7 */
        /* <DEDUP_REMOVED lines=10> */
.L_x_1284:
[----:B------:R-:W-:-:S05]  /*6350*/  IMAD.U32 R168, RZ, RZ, UR51 ;  /* 0x00000033ffa87e24 */ /* 0x000fca000f8e00ff */
[----:B------:R-:W-:-:S13]  /*6360*/  ISETP.NE.AND P1, PT, R168, 0x1, PT ;  /* 0x00000001a800780c */ /* 0x000fda0003f25270 */
[----:B------:R-:W1:Y:S02]  /*6370*/  @P1 LDC.64 R2, c[0x0][0x9e8] ;  /* 0x00027a00ff021b82 */ /* 0x000e640000000a00 */
[----:B-1----:R-:W-:-:S05]  /*6380*/  @P1 IMAD.HI.U32 R2, R167, R2, RZ ;  /* 0x00000002a7021227 */ /* 0x002fca00078e00ff */
[----:B------:R-:W-:-:S07]  /*6390*/  @P1 SHF.R.U32.HI R167, RZ, R3, R2 ;  /* 0x00000003ffa71219 */ /* 0x000fce0000011602 */
.L_x_1285:
[----:B------:R-:W-:Y:S05]  /*63a0*/  BSYNC B0 ;  /* 0x0000000000007941 */ /* 0x000fea0003800000 */
.L_x_1283:
[----:B------:R-:W-:-:S04]  /*63b0*/  IMAD R2, R167, R168, -R178 ;  /* 0x000000a8a7027224 */ /* 0x000fc800078e0ab2 */
[----:B------:R-:W-:-:S05]  /*63c0*/  IMAD R2, R19, -0x2, R2 ;  /* 0xfffffffe13027824 */ /* 0x000fca00078e0202 */
[----:B------:R-:W-:Y:S02]  /*63d0*/  VIADDMNMX R181, R2, R168, R181, PT ;  /* 0x000000a802b57246 */ /* 0x000fe400038001b5 */
[----:B------:R-:W-:-:S07]  /*63e0*/  VIMNMX R182, R182, R2, !PT ;  /* 0x00000002b6b67248 */ /* 0x000fce0007fe0100 */
.L_x_1282:
        /* <DEDUP_REMOVED lines=8> */
[----:B------:R-:W-:Y:S02]  /*6470*/  ISETP.GT.AND P4, PT, R182, 0x18, P1 ;  /* 0x00000018b600780c */ /* 0x000fe40000f84270 */
[----:B------:R-:W-:Y:S02]  /*6480*/  FSEL R167, R184, -INF , !P5 ;  /* 0xff800000b8a77808 */ /* 0x000fe40006800000 */
[----:B------:R-:W-:Y:S02]  /*6490*/  ISETP.LT.OR P4, PT, R181, 0x19, P4 ;  /* 0x00000019b500780c */ /* 0x000fe40002781670 */
[C---:B------:R-:W-:Y:S02]  /*64a0*/  ISETP.GT.AND P6, PT, R182.reuse, 0x8, P1 ;  /* 0x00000008b600780c */ /* 0x040fe40000fc4270 */
[----:B------:R-:W-:-:S02]  /*64b0*/  ISETP.GT.AND P2, PT, R182, 0x9, P1 ;  /* 0x00000009b600780c */ /* 0x000fc40000f44270 */
[C---:B------:R-:W-:Y:S01]  /*64c0*/  ISETP.GT.AND P3, PT, R182.reuse, 0x10, P1 ;  /* 0x00000010b600780c */ /* 0x040fe20000f64270 */
[--C-:B-1----:R-:W-:Y:S01]  /*64d0*/  IMAD.IADD R177, R177, 0x1, R2.reuse ;  /* 0x00000001b1b17824 */ /* 0x102fe200078e0202 */
[----:B------:R-:W-:Y:S01]  /*64e0*/  ISETP.GT.AND P5, PT, R182, 0x11, P1 ;  /* 0x00000011b600780c */ /* 0x000fe20000fa4270 */
[----:B------:R-:W-:Y:S01]  /*64f0*/  IMAD.IADD R180, R180, 0x1, R2 ;  /* 0x00000001b4b47824 */ /* 0x000fe200078e0202 */
[----:B0-----:R-:W-:Y:S02]  /*6500*/  FSEL R190, R190, -INF , !P4 ;  /* 0xff800000bebe7808 */ /* 0x001fe40006000000 */
        /* <DEDUP_REMOVED lines=37> */
[----:B------:R-:W-:Y:S01]  /*6760*/  IMAD.U32 R179, RZ, RZ, UR42 ;  /* 0x0000002affb37e24 */ /* 0x000fe2000f8e00ff */
[----:B------:R-:W-:Y:S04]  /*6770*/  BSSY B0, `(.L_x_1287) ;  /* 0x0000011000007945 */ /* 0x000fe80003800000 */
[----:B------:R-:W-:-:S04]  /*6780*/  IADD3 R179, -R179, UR43, R2 ;  /* 0x0000002bb3b37c10 */ /* 0x000fc8000fffe102 */
[----:B------:R-:W-:-:S13]  /*6790*/  ISETP.GT.AND P2, PT, R179, -0x1, PT ;  /* 0xffffffffb300780c */ /* 0x000fda0003f44270 */
[----:B------:R-:W-:Y:S05]  /*67a0*/  @P2 BRA `(.L_x_1288) ;  /* 0x0000000000202947 */ /* 0x000fea0003800000 */
[----:B------:R-:W-:Y:S02]  /*67b0*/  MOV R4, UR51 ;  /* 0x0000003300047c02 */ /* 0x000fe40008000f00 */
[----:B------:R-:W-:Y:S02]  /*67c0*/  LOP3.LUT R179, RZ, R179, RZ, 0x33, !PT ;  /* 0x000000b3ffb37212 */ /* 0x000fe400078e33ff */
[----:B------:R-:W-:-:S13]  /*67d0*/  ISETP.NE.AND P2, PT, R4, 0x1, PT ;  /* 0x000000010400780c */ /* 0x000fda0003f45270 */
[----:B------:R-:W0:Y:S02]  /*67e0*/  @P2 LDC.64 R2, c[0x0][0x9e8] ;  /* 0x00027a00ff022b82 */ /* 0x000e240000000a00 */
[----:B0-----:R-:W-:-:S05]  /*67f0*/  @P2 IMAD.HI.U32 R2, R179, R2, RZ ;  /* 0x00000002b3022227 */ /* 0x001fca00078e00ff */
[----:B------:R-:W-:-:S04]  /*6800*/  @P2 SHF.R.U32.HI R179, RZ, R3, R2 ;  /* 0x00000003ffb32219 */ /* 0x000fc80000011602 */
[----:B------:R-:W-:Y:S01]  /*6810*/  LOP3.LUT R179, RZ, R179, RZ, 0x33, !PT ;  /* 0x000000b3ffb37212 */ /* 0x000fe200078e33ff */
[----:B------:R-:W-:Y:S06]  /*6820*/  BRA `(.L_x_1289) ;  /* 0x0000000000147947 */ /* 0x000fec0003800000 */
.L_x_1288:
[----:B------:R-:W-:-:S05]  /*6830*/  IMAD.U32 R4, RZ, RZ, UR51 ;  /* 0x00000033ff047e24 */ /* 0x000fca000f8e00ff */
[----:B------:R-:W-:-:S13]  /*6840*/  ISETP.NE.AND P2, PT, R4, 0x1, PT ;  /* 0x000000010400780c */ /* 0x000fda0003f45270 */
[----:B------:R-:W0:Y:S02]  /*6850*/  @P2 LDC.64 R2, c[0x0][0x9e8] ;  /* 0x00027a00ff022b82 */ /* 0x000e240000000a00 */
[----:B0-----:R-:W-:-:S05]  /*6860*/  @P2 IMAD.HI.U32 R2, R179, R2, RZ ;  /* 0x00000002b3022227 */ /* 0x001fca00078e00ff */
[----:B------:R-:W-:-:S07]  /*6870*/  @P2 SHF.R.U32.HI R179, RZ, R3, R2 ;  /* 0x00000003ffb32219 */ /* 0x000fce0000011602 */
.L_x_1289:
[----:B------:R-:W-:Y:S05]  /*6880*/  BSYNC B0 ;  /* 0x0000000000007941 */ /* 0x000fea0003800000 */
.L_x_1287:
[----:B------:R-:W-:-:S04]  /*6890*/  IMAD R178, R179, R4, -R178 ;  /* 0x00000004b3b27224 */ /* 0x000fc800078e0ab2 */
[----:B------:R-:W-:-:S05]  /*68a0*/  IMAD R178, R19, -0x2, R178 ;  /* 0xfffffffe13b27824 */ /* 0x000fca00078e02b2 */
[----:B------:R-:W-:Y:S02]  /*68b0*/  VIADDMNMX R177, R178, R4, R177, PT ;  /* 0x00000004b2b17246 */ /* 0x000fe400038001b1 */
[----:B------:R-:W-:-:S07]  /*68c0*/  VIMNMX R180, R180, R178, !PT ;  /* 0x000000b2b4b47248 */ /* 0x000fce0007fe0100 */
.L_x_1286:
[----:B------:R-:W-:Y:S01]  /*68d0*/  FMNMX.FTZ R3, R167, R220, !PT ;  /* 0x000000dca7037209 */ /* 0x000fe20007810000 */
[----:B------:R-:W-:Y:S01]  /*68e0*/  ULDC UR6, c[0x0][0x988] ;  /* 0x0002620000067ab9 */ /* 0x000fe20000000800 */
[----:B------:R-:W-:Y:S02]  /*68f0*/  ISETP.GT.AND P3, PT, R180, RZ, P1 ;  /* 0x000000ffb400720c */ /* 0x000fe40000f64270 */
        /* <DEDUP_REMOVED lines=45> */
[----:B------:R-:W-:Y:S02]  /*6bd0*/  FSEL R2, R0, -INF , !P3 ;  /* 0xff80000000027808 */ /* 0x000fe40005800000 */
[C---:B------:R-:W-:Y:S01]  /*6be0*/  ISETP.GT.AND P3, PT, R180.reuse, 0x20, P1 ;  /* 0x00000020b400780c */ /* 0x040fe20000f64270 */
[----:B------:R-:W0:Y:S01]  /*6bf0*/  SHFL.BFLY PT, R4, R3, 0x1, 0x1f ;  /* 0x0c201f0003047f89 */ /* 0x000e2200000e0000 */
[----:B------:R-:W-:-:S02]  /*6c00*/  ISETP.GT.AND P2, PT, R180, 0x30, P1 ;  /* 0x00000030b400780c */ /* 0x000fc40000f44270 */
[C---:B------:R-:W-:Y:S02]  /*6c10*/  ISETP.LT.OR P3, PT, R177.reuse, 0x21, P3 ;  /* 0x00000021b100780c */ /* 0x040fe40001f61670 */
[----:B------:R-:W-:Y:S02]  /*6c20*/  ISETP.LT.OR P6, PT, R177, 0x2a, P6 ;  /* 0x0000002ab100780c */ /* 0x000fe400037c1670 */
[----:B------:R-:W-:Y:S02]  /*6c30*/  FSEL R159, R159, -INF , !P3 ;  /* 0xff8000009f9f7808 */ /* 0x000fe40005800000 */
[----:B------:R-:W-:Y:S02]  /*6c40*/  ISETP.GT.AND P5, PT, R180, 0x31, P1 ;  /* 0x00000031b400780c */ /* 0x000fe40000fa4270 */
[----:B------:R-:W-:Y:S02]  /*6c50*/  ISETP.LT.OR P2, PT, R177, 0x31, P2 ;  /* 0x00000031b100780c */ /* 0x000fe40001741670 */
[----:B------:R-:W-:-:S02]  /*6c60*/  FSEL R162, R162, -INF , !P6 ;  /* 0xff800000a2a27808 */ /* 0x000fc40007000000 */
[----:B------:R-:W-:Y:S02]  /*6c70*/  ISETP.LT.OR P5, PT, R177, 0x32, P5 ;  /* 0x00000032b100780c */ /* 0x000fe40002fa1670 */
[----:B------:R-:W-:Y:S02]  /*6c80*/  FSEL R163, R163, -INF , !P2 ;  /* 0xff800000a3a37808 */ /* 0x000fe40005000000 */
[----:B------:R-:W-:Y:S02]  /*6c90*/  FSEL R164, R164, -INF , !P5 ;  /* 0xff800000a4a47808 */ /* 0x000fe40006800000 */
[----:B0-----:R-:W-:Y:S02]  /*6ca0*/  FMNMX.FTZ R4, R3, R4, !PT ;  /* 0x0000000403047209 */ /* 0x001fe40007810000 */
[----:B------:R-:W-:Y:S02]  /*6cb0*/  FMNMX.FTZ R3, R2, R21, !PT ;  /* 0x0000001502037209 */ /* 0x000fe40007810000 */
[----:B------:R-:W-:-:S02]  /*6cc0*/  FSETP.NEU.FTZ.AND P3, PT, R4, -INF , PT ;  /* 0xff8000000400780b */ /* 0x000fc40003f7d000 */
[----:B------:R-:W-:-:S04]  /*6cd0*/  FMNMX.FTZ R0, R152, R3, !PT ;  /* 0x0000000398007209 */ /* 0x000fc80007810000 */
[----:B------:R-:W-:-:S04]  /*6ce0*/  FMNMX.FTZ R3, R153, R0, !PT ;  /* 0x0000000099037209 */ /* 0x000fc80007810000 */
        /* <DEDUP_REMOVED lines=16> */
[----:B------:R0:W-:Y:S01]  /*6df0*/  MUFU.EX2 R161, R179 ;  /* 0x000000b300a17308 */ /* 0x0001e20000000800 */
        /* <DEDUP_REMOVED lines=11> */
[--C-:B0-----:R-:W-:Y:S01]  /*6eb0*/  FFMA.FTZ R179, R189, UR6, -R0.reuse ;  /* 0x00000006bdb37c23 */ /* 0x101fe20008010800 */
[----:B------:R-:W-:Y:S01]  /*6ec0*/  FSEL R168, R165, -INF , !P4 ;  /* 0xff800000a5a87808 */ /* 0x000fe20006000000 */
[--C-:B------:R-:W-:Y:S01]  /*6ed0*/  FFMA.FTZ R169, R172, UR6, -R0.reuse ;  /* 0x00000006aca97c23 */ /* 0x100fe20008010800 */
[----:B------:R-:W-:Y:S01]  /*6ee0*/  FMNMX.FTZ R3, R164, R3, !PT ;  /* 0x00000003a4037209 */ /* 0x000fe20007810000 */
[--C-:B------:R-:W-:Y:S01]  /*6ef0*/  FFMA.FTZ R184, R176, UR6, -R0.reuse ;  /* 0x00000006b0b87c23 */ /* 0x100fe20008010800 */
[----:B------:R-:W-:Y:S01]  /*6f00*/  FSEL R166, R166, -INF , !P1 ;  /* 0xff800000a6a67808 */ /* 0x000fe20004800000 */
[--C-:B------:R-:W-:Y:S01]  /*6f10*/  FFMA.FTZ R165, R175, UR6, -R0.reuse ;  /* 0x00000006afa57c23 */ /* 0x100fe20008010800 */
[----:B------:R-:W-:Y:S01]  /*6f20*/  FMNMX.FTZ R3, R168, R3, !PT ;  /* 0x00000003a8037209 */ /* 0x000fe20007810000 */
[--C-:B------:R-:W-:Y:S01]  /*6f30*/  FFMA.FTZ R186, R174, UR6, -R0.reuse ;  /* 0x00000006aeba7c23 */ /* 0x100fe20008010800 */
[----:B------:R-:W-:Y:S01]  /*6f40*/  FSEL R173, R4, RZ, P3 ;  /* 0x000000ff04ad7208 */ /* 0x000fe20001800000 */
[----:B------:R-:W-:Y:S01]  /*6f50*/  FFMA.FTZ R171, R171, UR6, -R0 ;  /* 0x00000006abab7c23 */ /* 0x000fe20008010800 */
[----:B------:R-:W-:Y:S01]  /*6f60*/  FMNMX.FTZ R3, R166, R3, !PT ;  /* 0x00000003a6037209 */ /* 0x000fe20007810000 */
[----:B------:R-:W-:Y:S02]  /*6f70*/  MUFU.EX2 R196, R196 ;  /* 0x000000c400c47308 */ /* 0x000fe40000000800 */
[----:B------:R-:W-:-:S02]  /*6f80*/  FADD.FTZ R173, -R173, R220 ;  /* 0x000000dcadad7221 */ /* 0x000fc40000010100 */
[----:B------:R-:W0:Y:S02]  /*6f90*/  SHFL.BFLY PT, R178, R3, 0x2, 0x1f ;  /* 0x0c401f0003b27f89 */ /* 0x000e2400000e0000 */
[----:B------:R-:W-:Y:S02]  /*6fa0*/  FMUL.FTZ R0, R173, UR6 ;  /* 0x00000006ad007c20 */ /* 0x000fe40008410000 */
        /* <DEDUP_REMOVED lines=12> */
[----:B------:R-:W-:Y:S03]  /*7070*/  MUFU.EX2 R188, R188 ;  /* 0x000000bc00bc7308 */ /* 0x000fe60000000800 */
[----:B------:R-:W-:-:S05]  /*7080*/  FSEL R173, R170, RZ, P1 ;  /* 0x000000ffaaad7208 */ /* 0x000fca0000800000 */
        /* <DEDUP_REMOVED lines=17> */
[----:B------:R-:W-:Y:S01]  /*71a0*/  FADD.FTZ R170, R198, R21 ;  /* 0x00000015c6aa7221 */ /* 0x000fe20000010000 */
[--C-:B------:R-:W-:Y:S01]  /*71b0*/  FFMA.FTZ R191, R167, UR6, -R173.reuse ;  /* 0x00000006a7bf7c23 */ /* 0x100fe200080108ad */
[--C-:B------:R-:W-:Y:S01]  /*71c0*/  FFMA.FTZ R162, R162, UR6, -R173.reuse ;  /* 0x00000006a2a27c23 */ /* 0x100fe200080108ad */
[--C-:B------:R-:W-:Y:S01]  /*71d0*/  FFMA.FTZ R185, R163, UR6, -R173.reuse ;  /* 0x00000006a3b97c23 */ /* 0x100fe200080108ad */
[----:B--2---:R-:W-:Y:S01]  /*71e0*/  FADD.FTZ R21, R183, R170 ;  /* 0x000000aab7157221 */ /* 0x004fe20000010000 */
[--C-:B------:R-:W-:Y:S01]  /*71f0*/  FFMA.FTZ R164, R164, UR6, -R173.reuse ;  /* 0x00000006a4a47c23 */ /* 0x100fe200080108ad */
[----:B------:R-:W1:Y:S01]  /*7200*/  MUFU.EX2 R2, R2 ;  /* 0x0000000200027308 */ /* 0x000e620000000800 */
[----:B------:R-:W-:Y:S01]  /*7210*/  FFMA.FTZ R187, R168, UR6, -R173 ;  /* 0x00000006a8bb7c23 */ /* 0x000fe200080108ad */
[----:B0-----:R-:W-:Y:S01]  /*7220*/  FADD.FTZ R170, R192, R21 ;  /* 0x00000015c0aa7221 */ /* 0x001fe20000010000 */
[----:B------:R-:W-:-:S03]  /*7230*/  FFMA.FTZ R166, R166, UR6, -R173 ;  /* 0x00000006a6a67c23 */ /* 0x000fc600080108ad */
[----:B----4-:R-:W-:Y:S02]  /*7240*/  FADD.FTZ R21, R181, R170 ;  /* 0x000000aab5157221 */ /* 0x010fe40000010000 */
[----:B------:R-:W0:Y:S02]  /*7250*/  MUFU.EX2 R199, R199 ;  /* 0x000000c700c77308 */ /* 0x000e240000000800 */
[----:B-----5:R-:W-:-:S04]  /*7260*/  FADD.FTZ R170, R194, R21 ;  /* 0x00000015c2aa7221 */ /* 0x020fc80000010000 */
[----:B------:R-:W-:Y:S02]  /*7270*/  FADD.FTZ R21, R179, R170 ;  /* 0x000000aab3157221 */ /* 0x000fe40000010000 */
[----:B------:R-:W2:Y:S01]  /*7280*/  MUFU.EX2 R154, R154 ;  /* 0x0000009a009a7308 */ /* 0x000ea20000000800 */
[----:B-1----:R-:W-:Y:S01]  /*7290*/  FFMA.FTZ R5, R2, R5, R197 ;  /* 0x0000000502057223 */ /* 0x002fe200000100c5 */
[----:B------:R-:W-:-:S03]  /*72a0*/  FADD.FTZ R168, R188, R21 ;  /* 0x00000015bca87221 */ /* 0x000fc60000010000 */
[----:B------:R-:W-:-:S03]  /*72b0*/  FADD.FTZ R18, R152, R5 ;  /* 0x0000000598127221 */ /* 0x000fc60000010000 */
        /* <DEDUP_REMOVED lines=42> */
.L_x_1290:
[----:B------:R-:W0:Y:S01]  /*7560*/  S2UR UR4, SR_CgaCtaId ;  /* 0x00000000000479c3 */ /* 0x000e220000008800 */
[----:B------:R-:W-:Y:S01]  /*7570*/  UIADD3 UR14, UR14, 0x30860, URZ ;  /* 0x000308600e0e7890 */ /* 0x000fe2000fffe03f */
[C---:B------:R-:W-:Y:S01]  /*7580*/  ISETP.GT.AND P1, PT, R221.reuse, UR50, PT ;  /* 0x00000032dd007c0c */ /* 0x040fe2000bf24270 */
        /* <DEDUP_REMOVED lines=24> */
.L_x_1272:
[----:B------:R-:W-:Y:S01]  /*7710*/  R2UR UR4, R22 ;  /* 0x00000000160472ca */ /* 0x000fe200000e0000 */
[----:B------:R-:W-:Y:S02]  /*7720*/  UISETP.NE.AND UP0, UPT, UR60, URZ, UPT ;  /* 0x0000003f3c00728c */ /* 0x000fe4000bf05270 */
[----:B------:R-:W-:Y:S02]  /*7730*/  UIADD3 UR11, UR61, 0x7f, URZ ;  /* 0x0000007f3d0b7890 */ /* 0x000fe4000fffe03f */
[----:B------:R-:W-:Y:S02]  /*7740*/  UIADD3 UR10, UR43, 0x1, -UR42 ;  /* 0x000000012b0a7890 */ /* 0x000fe4000fffe82a */
[----:B------:R-:W-:-:S06]  /*7750*/  PLOP3.LUT P1, PT, PT, PT, UP0, 0x40, 0x0 ;  /* 0x000000000000781c */ /* 0x000fcc0003f2e808 */
[----:B------:R-:W-:-:S11]  /*7760*/  UISETP.NE.AND UP1, UPT, UR4, URZ, UPT ;  /* 0x0000003f0400728c */ /* 0x000fd6000bf25270 */
[----:B------:R-:W-:Y:S01]  /*7770*/  @UP1 ULDC UR4, c[0x0][0x44c] ;  /* 0x0001130000041ab9 */ /* 0x000fe20000000800 */
[----:B------:R-:W-:Y:S01]  /*7780*/  @UP1 ULDC UR14, c[0x0][0x450] ;  /* 0x00011400000e1ab9 */ /* 0x000fe20000000800 */
[----:B------:R-:W-:-:S04]  /*7790*/  UIMAD.WIDE.U32 UR4, UR11, UR4, URZ ;  /* 0x000000040b0472a5 */ /* 0x000fc8000f8e003f */
[----:B------:R-:W-:-:S04]  /*77a0*/  @UP1 USHF.R.U32.HI UR11, URZ, UR14, UR5 ;  /* 0x0000000e3f0b1299 */ /* 0x000fc80008011605 */
[----:B------:R-:W-:-:S04]  /*77b0*/  UIADD3 UR15, UR10, UR11, URZ ;  /* 0x0000000b0a0f7290 */ /* 0x000fc8000fffe03f */
[----:B------:R-:W-:Y:S01]  /*77c0*/  UIADD3 UR7, UR15, -UR7, URZ ;  /* 0x800000070f077290 */ /* 0x000fe2000fffe03f */
[----:B------:R-:W-:Y:S11]  /*77d0*/  @P1 BRA `(.L_x_1292) ;  /* 0x00000000004c1947 */ /* 0x000ff60003800000 */
[----:B------:R-:W-:-:S06]  /*77e0*/  UISETP.GT.AND UP0, UPT, UR15, -0x1, UPT ;  /* 0xffffffff0f00788c */ /* 0x000fcc000bf04270 */
[----:B------:R-:W-:-:S13]  /*77f0*/  PLOP3.LUT P1, PT, PT, PT, UP0, 0x80, 0x0 ;  /* 0x000000000000781c */ /* 0x000fda0003f2f008 */
[----:B------:R-:W-:Y:S05]  /*7800*/  @P1 BRA `(.L_x_1293) ;  /* 0x0000000000201947 */ /* 0x000fea0003800000 */
[----:B------:R-:W-:Y:S01]  /*7810*/  ULDC UR14, c[0x0][0x9e4] ;  /* 0x00027900000e7ab9 */ /* 0x000fe20000000800 */
[----:B------:R-:W-:Y:S02]  /*7820*/  ULOP3.LUT UR15, URZ, UR15, URZ, 0x33, !UPT ;  /* 0x0000000f3f0f7292 */ /* 0x000fe4000f8e333f */
[----:B------:R-:W-:-:S11]  /*7830*/  UISETP.NE.AND UP0, UPT, UR14, 0x1, UPT ;  /* 0x000000010e00788c */ /* 0x000fd6000bf05270 */
[----:B------:R-:W-:Y:S02]  /*7840*/  @UP0 ULDC.64 UR4, c[0x0][0x9e8] ;  /* 0x00027a0000040ab9 */ /* 0x000fe40000000a00 */
[----:B------:R-:W-:-:S04]  /*7850*/  UIMAD.WIDE.U32 UR10, UR15, UR4, URZ ;  /* 0x000000040f0a72a5 */ /* 0x000fc8000f8e003f */
[----:B------:R-:W-:-:S04]  /*7860*/  @UP0 USHF.R.U32.HI UR15, URZ, UR5, UR11 ;  /* 0x000000053f0f0299 */ /* 0x000fc8000801160b */
[----:B------:R-:W-:Y:S01]  /*7870*/  ULOP3.LUT UR15, URZ, UR15, URZ, 0x33, !UPT ;  /* 0x0000000f3f0f7292 */ /* 0x000fe2000f8e333f */
[----:B------:R-:W-:Y:S11]  /*7880*/  BRA `(.L_x_1294) ;  /* 0x0000000000147947 */ /* 0x000ff60003800000 */
.L_x_1293:
[----:B------:R-:W-:Y:S02]  /*7890*/  ULDC UR14, c[0x0][0x9e4] ;  /* 0x00027900000e7ab9 */ /* 0x000fe40000000800 */
[----:B------:R-:W-:-:S11]  /*78a0*/  UISETP.NE.AND UP0, UPT, UR14, 0x1, UPT ;  /* 0x000000010e00788c */ /* 0x000fd6000bf05270 */
[----:B------:R-:W-:Y:S02]  /*78b0*/  @UP0 ULDC.64 UR4, c[0x0][0x9e8] ;  /* 0x00027a0000040ab9 */ /* 0x000fe40000000a00 */
[----:B------:R-:W-:-:S04]  /*78c0*/  UIMAD.WIDE.U32 UR10, UR15, UR4, URZ ;  /* 0x000000040f0a72a5 */ /* 0x000fc8000f8e003f */
[----:B------:R-:W-:-:S12]  /*78d0*/  @UP0 USHF.R.U32.HI UR15, URZ, UR5, UR11 ;  /* 0x000000053f0f0299 */ /* 0x000fd8000801160b */
.L_x_1294:
[----:B------:R-:W-:-:S04]  /*78e0*/  UIMAD UR14, UR15, UR14, URZ ;  /* 0x0000000e0f0e72a4 */ /* 0x000fc8000f8e023f */
[----:B------:R-:W-:-:S04]  /*78f0*/  UISETP.LT.AND UP0, UPT, UR7, UR14, UPT ;  /* 0x0000000e0700728c */ /* 0x000fc8000bf01270 */
[----:B------:R-:W-:-:S12]  /*7900*/  USEL UR7, UR7, UR14, !UP0 ;  /* 0x0000000e07077287 */ /* 0x000fd8000c000000 */
.L_x_1292:
[----:B------:R-:W-:Y:S01]  /*7910*/  UIADD3 UR7, UR7, 0x3f, URZ ;  /* 0x0000003f07077890 */ /* 0x000fe2000fffe03f */
[----:B------:R-:W-:-:S03]  /*7920*/  R2UR UR5, R201 ;  /* 0x00000000c90572ca */ /* 0x000fc600000e0000 */
[----:B------:R-:W-:-:S04]  /*7930*/  USHF.R.S32.HI UR4, URZ, 0x1f, UR7 ;  /* 0x0000001f3f047899 */ /* 0x000fc80008011407 */
[----:B------:R-:W-:-:S04]  /*7940*/  ULEA.HI UR4, UR4, UR7, URZ, 0x6 ;  /* 0x0000000704047291 */ /* 0x000fc8000f8f303f */
[----:B------:R-:W-:-:S04]  /*7950*/  USHF.R.S32.HI UR4, URZ, 0x6, UR4 ;  /* 0x000000063f047899 */ /* 0x000fc80008011404 */
[----:B------:R-:W-:-:S04]  /*7960*/  UISETP.LT.AND UP0, UPT, UR5, UR4, UPT ;  /* 0x000000040500728c */ /* 0x000fc8000bf01270 */
[----:B------:R-:W-:-:S06]  /*7970*/  USEL UR50, UR5, UR4, !UP0 ;  /* 0x0000000405327287 */ /* 0x000fcc000c000000 */
[----:B------:R-:W-:-:S13]  /*7980*/  ISETP.GE.AND P1, PT, R221, UR50, PT ;  /* 0x00000032dd007c0c */ /* 0x000fda000bf26270 */
[----:B------:R-:W-:Y:S05]  /*7990*/  @!P1 BRA `(.L_x_1295) ;  /* 0x0000002000589947 */ /* 0x000fea0003800000 */
[----:B------:R-:W-:Y:S01]  /*79a0*/  IMAD.MOV.U32 R220, RZ, RZ, R3 ;  /* 0x000000ffffdc7224 */ /* 0x000fe200078e0003 */
[----:B------:R-:W-:Y:S01]  /*79b0*/  UMOV UR41, UR39 ;  /* 0x0000002700297c82 */ /* 0x000fe20008000000 */
[----:B------:R-:W-:Y:S01]  /*79c0*/  IMAD.MOV.U32 R21, RZ, RZ, R4 ;  /* 0x000000ffff157224 */ /* 0x000fe200078e0004 */
[----:B------:R-:W-:Y:S01]  /*79d0*/  UMOV UR4, UR38 ;  /* 0x0000002600047c82 */ /* 0x000fe20008000000 */
[----:B------:R-:W-:Y:S01]  /*79e0*/  ULDC UR5, c[0x0][0x9d8] ;  /* 0x0002760000057ab9 */ /* 0x000fe20000000800 */
[----:B------:R-:W-:-:S05]  /*79f0*/  ULDC UR51, c[0x0][0x988] ;  /* 0x0002620000337ab9 */ /* 0x000fca0000000800 */
.L_x_1306:
[----:B------:R-:W-:-:S04]  /*7a00*/  UISETP.NE.AND UP0, UPT, UR4, 0x1, UPT ;  /* 0x000000010400788c */ /* 0x000fc8000bf05270 */
[----:B------:R-:W-:-:S04]  /*7a10*/  USEL UR39, URZ, 0x1, UP0 ;  /* 0x000000013f277887 */ /* 0x000fc80008000000 */
[----:B------:R-:W-:Y:S01]  /*7a20*/  ULOP3.LUT UR39, UR41, UR39, URZ, 0x3c, !UPT ;  /* 0x0000002729277292 */ /* 0x000fe2000f8e3c3f */
[----:B------:R-:W-:Y:S11]  /*7a30*/  @!P0 BRA `(.L_x_1296) ;  /* 0x0000000000048947 */ /* 0x000ff60003800000 */
[----:B------:R-:W-:Y:S01]  /*7a40*/  BPT.TRAP 0x1 ;  /* 0x000000040000795c */ /* 0x000fe20000300000 */
.L_x_1296:
[----:B------:R-:W-:Y:S01]  /*7a50*/  UIADD3 UR38, UR4, 0x1, URZ ;  /* 0x0000000104267890 */ /* 0x000fe2000fffe03f */
[----:B------:R-:W-:-:S03]  /*7a60*/  MOV R3, UR39 ;  /* 0x0000002700037c02 */ /* 0x000fc60008000f00 */
[----:B------:R-:W-:Y:S01]  /*7a70*/  UISETP.NE.AND UP0, UPT, UR38, 0x2, UPT ;  /* 0x000000022600788c */ /* 0x000fe2000bf05270 */
[----:B------:R-:W-:-:S03]  /*7a80*/  SHF.L.U32 R3, R3, 0x1f, RZ ;  /* 0x0000001f03037819 */ /* 0x000fc600000006ff */
[----:B------:R-:W-:-:S04]  /*7a90*/  USEL UR38, UR38, URZ, UP0 ;  /* 0x0000003f26267287 */ /* 0x000fc80008000000 */
[----:B------:R-:W-:-:S09]  /*7aa0*/  ULEA UR7, UR38, UR40, 0x3 ;  /* 0x0000002826077291 */ /* 0x000fd2000f8e183f */
[----:B------:R0:W1:Y:S01]  /*7ab0*/  SYNCS.PHASECHK.TRANS64.TRYWAIT P1, [UR7+0x30830], R3 ;  /* 0x03083003ff0075a7 */ /* 0x0000620008020147 */
[----:B------:R-:W-:Y:S05]  /*7ac0*/  @!P0 BRA `(.L_x_1297) ;  /* 0x0000000000048947 */ /* 0x000fea0003800000 */
[----:B------:R-:W-:Y:S01]  /*7ad0*/  BPT.TRAP 0x1 ;  /* 0x000000040000795c */ /* 0x000fe20000300000 */
.L_x_1297:
[----:B-1----:R-:W-:Y:S05]  /*7ae0*/  @P1 BRA `(.L_x_1298) ;  /* 0x0000000000081947 */ /* 0x002fea0003800000 */
[----:B------:R-:W1:Y:S02]  /*7af0*/  SYNCS.PHASECHK.TRANS64.TRYWAIT P1, [UR7+0x30830], R3 ;  /* 0x03083003ff0075a7 */ /* 0x000e640008020147 */
[----:B-1----:R-:W-:Y:S05]  /*7b00*/  @!P1 BRA `(.L_x_1299) ;  /* 0x000000ec000c9947 */ /* 0x002fea0003800000 */
.L_x_1298:
        /* <DEDUP_REMOVED lines=230> */
.L_x_1300:
[----:B------:R-:W-:Y:S01]  /*8970*/  ULEA UR14, UR4, UR40, 0x3 ;  /* 0x00000028040e7291 */ /* 0x000fe2000f8e183f */
[----:B------:R-:W-:-:S05]  /*8980*/  IMAD.U32 R0, RZ, RZ, UR41 ;  /* 0x00000029ff007e24 */ /* 0x000fca000f8e00ff */
[----:B------:R-:W-:-:S04]  /*8990*/  SHF.L.U32 R0, R0, 0x1f, RZ ;  /* 0x0000001f00007819 */ /* 0x000fc800000006ff */
[----:B------:R2:W3:Y:S01]  /*89a0*/  SYNCS.PHASECHK.TRANS64.TRYWAIT P1, [UR14+0x30850], R0 ;  /* 0x03085000ff0075a7 */ /* 0x0004e2000802014e */
[----:B------:R-:W-:Y:S05]  /*89b0*/  @!P0 BRA `(.L_x_1301) ;  /* 0x0000000000048947 */ /* 0x000fea0003800000 */
[----:B------:R-:W-:Y:S01]  /*89c0*/  BPT.TRAP 0x1 ;  /* 0x000000040000795c */ /* 0x000fe20000300000 */
.L_x_1301:
[----:B---3--:R-:W-:Y:S05]  /*89d0*/  @P1 BRA `(.L_x_1302) ;  /* 0x0000000000081947 */ /* 0x008fea0003800000 */
[----:B------:R-:W3:Y:S02]  /*89e0*/  SYNCS.PHASECHK.TRANS64.TRYWAIT P1, [UR14+0x30850], R0 ;  /* 0x03085000ff0075a7 */ /* 0x000ee4000802014e */
[----:B---3--:R-:W-:Y:S05]  /*89f0*/  @!P1 BRA `(.L_x_1303) ;  /* 0x000000dc00689947 */ /* 0x008fea0003800000 */
.L_x_1302:
        /* <DEDUP_REMOVED lines=30> */
.L_x_1304:
        /* <DEDUP_REMOVED lines=110> */
[----:B------:R-:W-:-:S03]  /*92c0*/  FMUL.FTZ R181, R4, UR6 ;  /* 0x0000000604b57c20 */ /* 0x000fc60008410000 */
[----:B------:R-:W-:Y:S01]  /*92d0*/  FMUL.FTZ R177, R21, UR6 ;  /* 0x0000000615b17c20 */ /* 0x000fe20008410000 */
[--C-:B------:R-:W-:Y:S01]  /*92e0*/  FFMA.FTZ R21, R152, UR6, -R181.reuse ;  /* 0x0000000698157c23 */ /* 0x100fe200080108b5 */
[C---:B------:R-:W-:Y:S01]  /*92f0*/  FADD.FTZ R2, -R3.reuse, R220 ;  /* 0x000000dc03027221 */ /* 0x040fe20000010100 */
[----:B------:R-:W-:Y:S01]  /*9300*/  FMUL.FTZ R152, R3, UR6 ;  /* 0x0000000603987c20 */ /* 0x000fe20008410000 */
[--C-:B------:R-:W-:Y:S01]  /*9310*/  FFMA.FTZ R196, R153, UR6, -R181.reuse ;  /* 0x0000000699c47c23 */ /* 0x100fe200080108b5 */
[----:B------:R-:W-:Y:S01]  /*9320*/  MUFU.EX2 R0, R177 ;  /* 0x000000b100007308 */ /* 0x000fe20000000800 */
[----:B------:R-:W-:Y:S01]  /*9330*/  FMUL.FTZ R2, R2, UR6 ;  /* 0x0000000602027c20 */ /* 0x000fe20008410000 */
        /* <DEDUP_REMOVED lines=25> */
[--C-:B------:R-:W-:Y:S01]  /*94d0*/  FFMA.FTZ R184, R174, UR6, -R181.reuse ;  /* 0x00000006aeb87c23 */ /* 0x100fe200080108b5 */
[--C-:B------:R-:W-:Y:S01]  /*94e0*/  FFMA.FTZ R185, R169, UR6, -R152.reuse ;  /* 0x00000006a9b97c23 */ /* 0x100fe20008010898 */
[--C-:B------:R-:W-:Y:S01]  /*94f0*/  FFMA.FTZ R153, R176, UR6, -R181.reuse ;  /* 0x00000006b0997c23 */ /* 0x100fe200080108b5 */
[----:B------:R-:W-:Y:S01]  /*9500*/  FFMA.FTZ R187, R171, UR6, -R152 ;  /* 0x00000006abbb7c23 */ /* 0x000fe20008010898 */
[----:B------:R-:W-:Y:S01]  /*9510*/  FFMA.FTZ R179, R179, UR6, -R181 ;  /* 0x00000006b3b37c23 */ /* 0x000fe200080108b5 */
        /* <DEDUP_REMOVED lines=67> */
.L_x_1305:
        /* <DEDUP_REMOVED lines=27> */
.L_x_1295:
[----:B------:R-:W-:-:S13]  /*9b00*/  R2UR UR4, R201 ;  /* 0x00000000c90472ca */ /* 0x000fda00000e0000 */
[----:B------:R-:W-:-:S13]  /*9b10*/  ISETP.GE.AND P1, PT, R221, UR4, PT ;  /* 0x00000004dd007c0c */ /* 0x000fda000bf26270 */
[----:B------:R-:W-:Y:S05]  /*9b20*/  @!P1 BRA `(.L_x_1307) ;  /* 0x0000002c00309947 */ /* 0x000fea0003800000 */
[----:B------:R-:W-:Y:S01]  /*9b30*/  IMAD.MOV.U32 R21, RZ, RZ, R3 ;  /* 0x000000ffff157224 */ /* 0x000fe200078e0003 */
[----:B------:R-:W-:Y:S01]  /*9b40*/  UMOV UR7, UR39 ;  /* 0x0000002700077c82 */ /* 0x000fe20008000000 */
[----:B------:R-:W-:Y:S01]  /*9b50*/  IMAD.MOV.U32 R220, RZ, RZ, R4 ;  /* 0x000000ffffdc7224 */ /* 0x000fe200078e0004 */
[----:B------:R-:W-:Y:S01]  /*9b60*/  UMOV UR4, UR38 ;  /* 0x0000002600047c82 */ /* 0x000fe20008000000 */
[----:B------:R-:W-:Y:S01]  /*9b70*/  ULDC UR41, c[0x0][0x9e4] ;  /* 0x0002790000297ab9 */ /* 0x000fe20000000800 */
[----:B------:R-:W-:Y:S01]  /*9b80*/  ULDC UR50, c[0x0][0x9dc] ;  /* 0x0002770000327ab9 */ /* 0x000fe20000000800 */
[----:B------:R-:W-:Y:S01]  /*9b90*/  ULDC UR5, c[0x0][0x9d8] ;  /* 0x0002760000057ab9 */ /* 0x000fe20000000800 */
[----:B------:R-:W-:-:S05]  /*9ba0*/  ULDC UR51, c[0x0][0x988] ;  /* 0x0002620000337ab9 */ /* 0x000fca0000000800 */
.L_x_1326:
[----:B------:R-:W-:-:S04]  /*9bb0*/  UIADD3 UR38, UR4, 0x1, URZ ;  /* 0x0000000104267890 */ /* 0x000fc8000fffe03f */
[----:B------:R-:W-:-:S04]  /*9bc0*/  UISETP.NE.AND UP0, UPT, UR38, 0x2, UPT ;  /* 0x000000022600788c */ /* 0x000fc8000bf05270 */
[----:B------:R-:W-:Y:S02]  /*9bd0*/  USEL UR39, URZ, 0x1, UP0 ;  /* 0x000000013f277887 */ /* 0x000fe40008000000 */
[----:B------:R-:W-:Y:S02]  /*9be0*/  USEL UR38, UR38, URZ, UP0 ;  /* 0x0000003f26267287 */ /* 0x000fe40008000000 */
[----:B------:R-:W-:Y:S01]  /*9bf0*/  ULOP3.LUT UR39, UR7, UR39, URZ, 0x3c, !UPT ;  /* 0x0000002707277292 */ /* 0x000fe2000f8e3c3f */
[----:B------:R-:W-:Y:S11]  /*9c00*/  @!P0 BRA `(.L_x_1308) ;  /* 0x0000000000048947 */ /* 0x000ff60003800000 */
[----:B------:R-:W-:Y:S01]  /*9c10*/  BPT.TRAP 0x1 ;  /* 0x000000040000795c */ /* 0x000fe20000300000 */
.L_x_1308:
[----:B------:R-:W-:Y:S01]  /*9c20*/  ULEA UR6, UR38, UR40, 0x3 ;  /* 0x0000002826067291 */ /* 0x000fe2000f8e183f */
[----:B------:R-:W-:-:S04]  /*9c30*/  MOV R3, UR39 ;  /* 0x0000002700037c02 */ /* 0x000fc80008000f00 */
[----:B------:R-:W-:-:S04]  /*9c40*/  SHF.L.U32 R3, R3, 0x1f, RZ ;  /* 0x0000001f03037819 */ /* 0x000fc800000006ff */
[----:B------:R0:W1:Y:S01]  /*9c50*/  SYNCS.PHASECHK.TRANS64.TRYWAIT P1, [UR6+0x30830], R3 ;  /* 0x03083003ff0075a7 */ /* 0x0000620008020146 */
[----:B------:R-:W-:Y:S05]  /*9c60*/  @!P0 BRA `(.L_x_1309) ;  /* 0x0000000000048947 */ /* 0x000fea0003800000 */
[----:B------:R-:W-:Y:S01]  /*9c70*/  BPT.TRAP 0x1 ;  /* 0x000000040000795c */ /* 0x000fe20000300000 */
.L_x_1309:
[----:B-1----:R-:W-:Y:S05]  /*9c80*/  @P1 BRA `(.L_x_1310) ;  /* 0x0000000000081947 */ /* 0x002fea0003800000 */
[----:B------:R-:W1:Y:S02]  /*9c90*/  SYNCS.PHASECHK.TRANS64.TRYWAIT P1, [UR6+0x30830], R3 ;  /* 0x03083003ff0075a7 */ /* 0x000e640008020146 */
[----:B-1----:R-:W-:Y:S05]  /*9ca0*/  @!P1 BRA `(.L_x_1311) ;  /* 0x000000c800d49947 */ /* 0x002fea0003800000 */
.L_x_1310:
        /* <DEDUP_REMOVED lines=230> */
.L_x_1312:
[----:B------:R-:W-:Y:S01]  /*ab10*/  ULEA UR10, UR4, UR40, 0x3 ;  /* 0x00000028040a7291 */ /* 0x000fe2000f8e183f */
[----:B------:R-:W-:-:S05]  /*ab20*/  IMAD.U32 R0, RZ, RZ, UR7 ;  /* 0x00000007ff007e24 */ /* 0x000fca000f8e00ff */
[----:B------:R-:W-:-:S04]  /*ab30*/  SHF.L.U32 R0, R0, 0x1f, RZ ;  /* 0x0000001f00007819 */ /* 0x000fc800000006ff */
[----:B------:R2:W3:Y:S01]  /*ab40*/  SYNCS.PHASECHK.TRANS64.TRYWAIT P1, [UR10+0x30850], R0 ;  /* 0x03085000ff0075a7 */ /* 0x0004e2000802014a */
[----:B------:R-:W-:Y:S05]  /*ab50*/  @!P0 BRA `(.L_x_1313) ;  /* 0x0000000000048947 */ /* 0x000fea0003800000 */
[----:B------:R-:W-:Y:S01]  /*ab60*/  BPT.TRAP 0x1 ;  /* 0x000000040000795c */ /* 0x000fe20000300000 */
.L_x_1313:
[----:B---3--:R-:W-:Y:S05]  /*ab70*/  @P1 BRA `(.L_x_1314) ;  /* 0x0000000000081947 */ /* 0x008fea0003800000 */
[----:B------:R-:W3:Y:S02]  /*ab80*/  SYNCS.PHASECHK.TRANS64.TRYWAIT P1, [UR10+0x30850], R0 ;  /* 0x03085000ff0075a7 */ /* 0x000ee4000802014a */
[----:B---3--:R-:W-:Y:S05]  /*ab90*/  @!P1 BRA `(.L_x_1315) ;  /* 0x000000bc00309947 */ /* 0x008fea0003800000 */
.L_x_1314:
        /* <DEDUP_REMOVED lines=30> */
.L_x_1316:
[----:B------:R-:W-:Y:S01]  /*ad80*/  R2UR UR4, R22 ;  /* 0x00000000160472ca */ /* 0x000fe200000e0000 */
[----:B------:R-:W3:Y:S01]  /*ad90*/  S2UR UR7, SR_CgaCtaId ;  /* 0x00000000000779c3 */ /* 0x000ee20000008800 */
[----:B------:R-:W-:Y:S01]  /*ada0*/  FMUL.FTZ R191, R169, UR5 ;  /* 0x00000005a9bf7c20 */ /* 0x000fe20008410000 */
[----:B------:R-:W-:Y:S02]  /*adb0*/  VIADD R169, R200, UR61 ;  /* 0x0000003dc8a97c36 */ /* 0x000fe40008000000 */
[----:B------:R-:W-:Y:S01]  /*adc0*/  FMUL.FTZ R184, R152, UR5 ;  /* 0x0000000598b87c20 */ /* 0x000fe20008410000 */
[----:B------:R-:W-:Y:S01]  /*add0*/  FMUL.FTZ R152, R155, UR5 ;  /* 0x000000059b987c20 */ /* 0x000fe20008410000 */
[----:B------:R-:W-:Y:S01]  /*ade0*/  FMUL.FTZ R155, R162, UR5 ;  /* 0x00000005a29b7c20 */ /* 0x000fe20008410000 */
[----:B-1----:R-:W-:Y:S01]  /*adf0*/  FMUL.FTZ R4, R153, UR5 ;  /* 0x0000000599047c20 */ /* 0x002fe20008410000 */
[----:B------:R-:W-:Y:S01]  /*ae00*/  FMUL.FTZ R162, R175, UR5 ;  /* 0x00000005afa27c20 */ /* 0x000fe20008410000 */
[----:B------:R-:W-:Y:S01]  /*ae10*/  FMUL.FTZ R153, R158, UR5 ;  /* 0x000000059e997c20 */ /* 0x000fe20008410000 */
[----:B------:R-:W-:Y:S01]  /*ae20*/  FMUL.FTZ R175, R177, UR5 ;  /* 0x00000005b1af7c20 */ /* 0x000fe20008410000 */
[----:B------:R-:W-:Y:S01]  /*ae30*/  FMUL.FTZ R158, R167, UR5 ;  /* 0x00000005a79e7c20 */ /* 0x000fe20008410000 */
[----:B------:R-:W-:Y:S01]  /*ae40*/  IMAD.SHL.U32 R177, R221, 0x40, RZ ;  /* 0x00000040ddb17824 */ /* 0x000fe200078e00ff */
[----:B------:R-:W-:Y:S01]  /*ae50*/  UISETP.NE.AND UP1, UPT, UR4, URZ, UPT ;  /* 0x0000003f0400728c */ /* 0x000fe2000bf25270 */
[----:B------:R-:W-:Y:S01]  /*ae60*/  FMUL.FTZ R188, R160, UR5 ;  /* 0x00000005a0bc7c20 */ /* 0x000fe20008410000 */
[----:B------:R-:W-:Y:S01]  /*ae70*/  ULEA UR4, UR38, UR40, 0x3 ;  /* 0x0000002826047291 */ /* 0x000fe2000f8e183f */
[----:B0-2---:R-:W-:Y:S01]  /*ae80*/  FMUL.FTZ R0, R154, UR5 ;  /* 0x000000059a007c20 */ /* 0x005fe20008410000 */
[----:B------:R-:W-:Y:S01]  /*ae90*/  UISETP.NE.AND UP0, UPT, UR60, URZ, UPT ;  /* 0x0000003f3c00728c */ /* 0x000fe2000bf05270 */
[----:B------:R-:W-:Y:S01]  /*aea0*/  FMUL.FTZ R186, R156, UR5 ;  /* 0x000000059cba7c20 */ /* 0x000fe20008410000 */
[----:B------:R-:W-:Y:S01]  /*aeb0*/  PLOP3.LUT P1, PT, PT, PT, UP1, 0x80, 0x0 ;  /* 0x000000000000781c */ /* 0x000fe20003f2f018 */
[----:B------:R-:W-:Y:S01]  /*aec0*/  UIADD3 UR4, UR4, 0x30840, URZ ;  /* 0x0003084004047890 */ /* 0x000fe2000fffe03f */
[----:B------:R-:W-:Y:S01]  /*aed0*/  PLOP3.LUT P2, PT, PT, PT, UP1, 0x80, 0x0 ;  /* 0x000000000000781c */ /* 0x000fe20003f4f018 */
[----:B------:R-:W-:Y:S01]  /*aee0*/  FMUL.FTZ R185, R157, UR5 ;  /* 0x000000059db97c20 */ /* 0x000fe20008410000 */
[----:B------:R-:W-:Y:S01]  /*aef0*/  FMUL.FTZ R187, R161, UR5 ;  /* 0x00000005a1bb7c20 */ /* 0x000fe20008410000 */
[----:B------:R-:W-:Y:S01]  /*af00*/  @UP1 ULDC UR6, c[0x0][0x44c] ;  /* 0x0001130000061ab9 */ /* 0x000fe20000000800 */
[----:B------:R-:W-:Y:S01]  /*af10*/  FMUL.FTZ R190, R164, UR5 ;  /* 0x00000005a4be7c20 */ /* 0x000fe20008410000 */
[----:B------:R-:W-:Y:S01]  /*af20*/  FMUL.FTZ R160, R171, UR5 ;  /* 0x00000005aba07c20 */ /* 0x000fe20008410000 */
[----:B---3--:R-:W-:Y:S01]  /*af30*/  UPRMT UR4, UR7, 0x654, UR4 ;  /* 0x0000065407047896 */ /* 0x008fe20008000004 */
        /* <DEDUP_REMOVED lines=24> */
[----:B------:R-:W1:Y:S01]  /*b0c0*/  MUFU.TANH R184, R184 ;  /* 0x000000b800b87308 */ /* 0x000e620000002400 */
[----:B------:R-:W-:Y:S01]  /*b0d0*/  SYNCS.ARRIVE.TRANS64.RED.A1T0 RZ, [UR4], RZ ;  /* 0x000000ffffff79a7 */ /* 0x000fe20008100404 */
[----:B------:R-:W-:-:S02]  /*b0e0*/  ULOP3.LUT UR4, URZ, UR50, URZ, 0x33, !UPT ;  /* 0x000000323f047292 */ /* 0x000fc4000f8e333f */
[----:B------:R-:W-:Y:S01]  /*b0f0*/  IADD3 R2, -R3, UR43, R2 ;  /* 0x0000002b03027c10 */ /* 0x000fe2000fffe102 */
[----:B------:R-:W-:-:S03]  /*b100*/  ULDC UR6, c[0x0][0x9e0] ;  /* 0x0002780000067ab9 */ /* 0x000fc60000000800 */
[----:B------:R-:W2:Y:S01]  /*b110*/  MUFU.TANH R4, R4 ;  /* 0x0000000400047308 */ /* 0x000ea20000002400 */
[C---:B------:R-:W-:Y:S02]  /*b120*/  VIADD R178, R2.reuse, UR6 ;  /* 0x0000000602b27c36 */ /* 0x040fe40008000000 */
[----:B------:R-:W-:-:S03]  /*b130*/  VIADD R180, R2, UR4 ;  /* 0x0000000402b47c36 */ /* 0x000fc60008000000 */
[----:B0-----:R-:W-:Y:S01]  /*b140*/  IADD3 R181, R178, R167, RZ ;  /* 0x000000a7b2b57210 */ /* 0x001fe20007ffe0ff */
[----:B------:R-:W-:Y:S01]  /*b150*/  IMAD.IADD R182, R180, 0x1, R167 ;  /* 0x00000001b4b67824 */ /* 0x000fe200078e02a7 */
        /* <DEDUP_REMOVED lines=44> */
.L_x_1319:
[----:B------:R-:W-:-:S05]  /*b420*/  IMAD.U32 R168, RZ, RZ, UR41 ;  /* 0x00000029ffa87e24 */ /* 0x000fca000f8e00ff */
[----:B------:R-:W-:-:S13]  /*b430*/  ISETP.NE.AND P1, PT, R168, 0x1, PT ;  /* 0x00000001a800780c */ /* 0x000fda0003f25270 */
[----:B------:R-:W1:Y:S02]  /*b440*/  @P1 LDC.64 R2, c[0x0][0x9e8] ;  /* 0x00027a00ff021b82 */ /* 0x000e640000000a00 */
[----:B-1----:R-:W-:-:S05]  /*b450*/  @P1 IMAD.HI.U32 R2, R167, R2, RZ ;  /* 0x00000002a7021227 */ /* 0x002fca00078e00ff */
[----:B------:R-:W-:-:S07]  /*b460*/  @P1 SHF.R.U32.HI R167, RZ, R3, R2 ;  /* 0x00000003ffa71219 */ /* 0x000fce0000011602 */
.L_x_1320:
[----:B------:R-:W-:Y:S05]  /*b470*/  BSYNC B0 ;  /* 0x0000000000007941 */ /* 0x000fea0003800000 */
.L_x_1318:
[----:B------:R-:W-:-:S04]  /*b480*/  IMAD R2, R167, R168, -R177 ;  /* 0x000000a8a7027224 */ /* 0x000fc800078e0ab1 */
[----:B------:R-:W-:-:S05]  /*b490*/  IMAD R2, R19, -0x2, R2 ;  /* 0xfffffffe13027824 */ /* 0x000fca00078e0202 */
[----:B------:R-:W-:Y:S02]  /*b4a0*/  VIADDMNMX R181, R2, R168, R181, PT ;  /* 0x000000a802b57246 */ /* 0x000fe400038001b5 */
[----:B------:R-:W-:-:S07]  /*b4b0*/  VIMNMX R182, R182, R2, !PT ;  /* 0x00000002b6b67248 */ /* 0x000fce0007fe0100 */
.L_x_1317:
        /* <DEDUP_REMOVED lines=13> */
[----:B------:R-:W-:Y:S01]  /*b590*/  ISETP.GT.AND P3, PT, R182, 0x10, P1 ;  /* 0x00000010b600780c */ /* 0x000fe20000f64270 */
        /* <DEDUP_REMOVED lines=41> */
[----:B------:R-:W-:Y:S01]  /*b830*/  MOV R4, UR42 ;  /* 0x0000002a00047c02 */ /* 0x000fe20008000f00 */
[----:B------:R-:W-:Y:S03]  /*b840*/  BSSY B0, `(.L_x_1322) ;  /* 0x0000011000007945 */ /* 0x000fe60003800000 */
[----:B------:R-:W-:-:S04]  /*b850*/  IADD3 R4, -R4, UR43, R3 ;  /* 0x0000002b04047c10 */ /* 0x000fc8000fffe103 */
        /* <DEDUP_REMOVED lines=10> */
.L_x_1323:
[----:B------:R-:W-:-:S05]  /*b900*/  IMAD.U32 R181, RZ, RZ, UR41 ;  /* 0x00000029ffb57e24 */ /* 0x000fca000f8e00ff */
[----:B------:R-:W-:-:S13]  /*b910*/  ISETP.NE.AND P2, PT, R181, 0x1, PT ;  /* 0x00000001b500780c */ /* 0x000fda0003f45270 */
[----:B------:R-:W0:Y:S02]  /*b920*/  @P2 LDC.64 R2, c[0x0][0x9e8] ;  /* 0x00027a00ff022b82 */ /* 0x000e240000000a00 */
[----:B0-----:R-:W-:-:S05]  /*b930*/  @P2 IMAD.HI.U32 R2, R4, R2, RZ ;  /* 0x0000000204022227 */ /* 0x001fca00078e00ff */
[----:B------:R-:W-:-:S07]  /*b940*/  @P2 SHF.R.U32.HI R4, RZ, R3, R2 ;  /* 0x00000003ff042219 */ /* 0x000fce0000011602 */
.L_x_1324:
[----:B------:R-:W-:Y:S05]  /*b950*/  BSYNC B0 ;  /* 0x0000000000007941 */ /* 0x000fea0003800000 */
.L_x_1322:
[----:B------:R-:W-:-:S04]  /*b960*/  IMAD R4, R4, R181, -R177 ;  /* 0x000000b504047224 */ /* 0x000fc800078e0ab1 */
[----:B------:R-:W-:-:S05]  /*b970*/  IMAD R3, R19, -0x2, R4 ;  /* 0xfffffffe13037824 */ /* 0x000fca00078e0204 */
[----:B------:R-:W-:Y:S02]  /*b980*/  VIADDMNMX R178, R3, R181, R178, PT ;  /* 0x000000b503b27246 */ /* 0x000fe400038001b2 */
[----:B------:R-:W-:-:S07]  /*b990*/  VIMNMX R180, R180, R3, !PT ;  /* 0x00000003b4b47248 */ /* 0x000fce0007fe0100 */
.L_x_1321:
[----:B------:R-:W-:Y:S01]  /*b9a0*/  FMNMX.FTZ R3, R167, R220, !PT ;  /* 0x000000dca7037209 */ /* 0x000fe20007810000 */
[----:B------:R-:W-:Y:S01]  /*b9b0*/  UMOV UR6, UR51 ;  /* 0x0000003300067c82 */ /* 0x000fe20008000000 */
        /* <DEDUP_REMOVED lines=78> */
[----:B------:R0:W-:Y:S01]  /*bea0*/  MUFU.EX2 R161, R177 ;  /* 0x000000b100a17308 */ /* 0x0001e20000000800 */
        /* <DEDUP_REMOVED lines=9> */
[--C-:B0-----:R-:W-:Y:S01]  /*bf40*/  FFMA.FTZ R177, R170, UR6, -R0.reuse ;  /* 0x00000006aab17c23 */ /* 0x101fe20008010800 */
        /* <DEDUP_REMOVED lines=110> */
.L_x_1325:
[----:B------:R-:W0:Y:S01]  /*c630*/  S2UR UR7, SR_CgaCtaId ;  /* 0x00000000000779c3 */ /* 0x000e220000008800 */
[----:B------:R-:W-:Y:S01]  /*c640*/  R2UR UR4, R201 ;  /* 0x00000000c90472ca */ /* 0x000fe200000e0000 */
[----:B------:R-:W-:Y:S01]  /*c650*/  UIADD3 UR10, UR10, 0x30860, URZ ;  /* 0x000308600a0a7890 */ /* 0x000fe2000fffe03f */
[----:B------:R-:W-:Y:S01]  /*c660*/  F2FP.F16.F32.PACK_AB R196, R196, R161 ;  /* 0x000000a1c4c4723e */ /* 0x000fe200000000ff */
[----:B------:R-:W-:Y:S01]  /*c670*/  IMAD.MOV.U32 R21, RZ, RZ, R3 ;  /* 0x000000ffff157224 */ /* 0x000fe200078e0003 */
[----:B------:R-:W-:Y:S01]  /*c680*/  F2FP.F16.F32.PACK_AB R197, R152, R197 ;  /* 0x000000c598c5723e */ /* 0x000fe200000000ff */
[----:B------:R-:W-:Y:S01]  /*c690*/  IMAD.MOV.U32 R220, RZ, RZ, R4 ;  /* 0x000000ffffdc7224 */ /* 0x000fe200078e0004 */
[----:B------:R-:W-:Y:S02]  /*c6a0*/  F2FP.F16.F32.PACK_AB R198, R183, R198 ;  /* 0x000000c6b7c6723e */ /* 0x000fe400000000ff */
[----:B------:R-:W-:Y:S02]  /*c6b0*/  F2FP.F16.F32.PACK_AB R199, R154, R199 ;  /* 0x000000c79ac7723e */ /* 0x000fe400000000ff */
[----:B------:R-:W-:-:S02]  /*c6c0*/  F2FP.F16.F32.PACK_AB R192, R181, R192 ;  /* 0x000000c0b5c0723e */ /* 0x000fc400000000ff */
[----:B------:R-:W-:Y:S02]  /*c6d0*/  F2FP.F16.F32.PACK_AB R193, R156, R193 ;  /* 0x000000c19cc1723e */ /* 0x000fe400000000ff */
[----:B------:R-:W-:Y:S01]  /*c6e0*/  ISETP.GT.AND P1, PT, R221, UR4, PT ;  /* 0x00000004dd007c0c */ /* 0x000fe2000bf24270 */
        /* <DEDUP_REMOVED lines=16> */
.L_x_1307:
        /* <DEDUP_REMOVED lines=131> */
.L_x_1327:
[----:B------:R-:W-:Y:S01]  /*d020*/  ULEA UR5, UR38, UR40, 0x3 ;  /* 0x0000002826057291 */ /* 0x000fe2000f8e183f */
[----:B------:R-:W-:-:S05]  /*d030*/  IMAD.U32 R0, RZ, RZ, UR39 ;  /* 0x00000027ff007e24 */ /* 0x000fca000f8e00ff */
[----:B------:R-:W-:-:S04]  /*d040*/  SHF.L.U32 R0, R0, 0x1f, RZ ;  /* 0x0000001f00007819 */ /* 0x000fc800000006ff */
[----:B------:R0:W1:Y:S01]  /*d050*/  SYNCS.PHASECHK.TRANS64.TRYWAIT P1, [UR5+0x30850], R0 ;  /* 0x03085000ff0075a7 */ /* 0x0000620008020145 */
[----:B------:R-:W-:Y:S05]  /*d060*/  @!P0 BRA `(.L_x_1328) ;  /* 0x0000000000048947 */ /* 0x000fea0003800000 */
[----:B------:R-:W-:Y:S01]  /*d070*/  BPT.TRAP 0x1 ;  /* 0x000000040000795c */ /* 0x000fe20000300000 */
.L_x_1328:
[----:B-1----:R-:W-:Y:S05]  /*d080*/  @P1 BRA `(.L_x_1329) ;  /* 0x0000000000081947 */ /* 0x002fea0003800000 */
[----:B------:R-:W1:Y:S02]  /*d090*/  SYNCS.PHASECHK.TRANS64.TRYWAIT P1, [UR5+0x30850], R0 ;  /* 0x03085000ff0075a7 */ /* 0x000e640008020145 */
[----:B-1----:R-:W-:Y:S05]  /*d0a0*/  @!P1 BRA `(.L_x_1330) ;  /* 0x0000009800049947 */ /* 0x002fea0003800000 */
.L_x_1329:
[----:B------:R-:W-:Y:S01]  /*d0b0*/  UIADD3 UR40, UR40, 0x400, URZ ;  /* 0x0000040028287890 */ /* 0x000fe2000fffe03f */
[----:B------:R-:W-:Y:S01]  /*d0c0*/  WARPGROUP.ARRIVE ;  /* 0x00000000000079c5 */ /* 0x000fe20000000000 */
[----:B------:R-:W-:Y:S01]  /*d0d0*/  UMOV UR11, 0x40000040 ;  /* 0x40000040000b7882 */ /* 0x000fe20000000000 */
[----:B-1----:R-:W1:Y:S01]  /*d0e0*/  SHFL.BFLY PT, R7, R18, 0x2, 0x1f ;  /* 0x0c401f0012077f89 */ /* 0x002e6200000e0000 */
[----:B------:R-:W-:Y:S01]  /*d0f0*/  USHF.R.U32.HI UR40, URZ, 0x4, UR40 ;  /* 0x000000043f287899 */ /* 0x000fe20008011628 */
[----:B------:R-:W-:Y:S01]  /*d100*/  MOV R6, RZ ;  /* 0x000000ff00067202 */ /* 0x000fe20000000f00 */
[----:B------:R-:W-:Y:S01]  /*d110*/  IMAD.U32 R13, RZ, RZ, UR6 ;  /* 0x00000006ff0d7e24 */ /* 0x000fe2000f8e00ff */
[----:B0-----:R-:W0:Y:S01]  /*d120*/  SHFL.BFLY PT, R0, R5, 0x2, 0x1f ;  /* 0x0c401f0005007f89 */ /* 0x001e2200000e0000 */
[----:B------:R-:W-:-:S04]  /*d130*/  ULOP3.LUT UR40, UR40, 0x3fff, URZ, 0xc0, !UPT ;  /* 0x00003fff28287892 */ /* 0x000fc8000f8ec03f */
[----:B------:R-:W-:-:S04]  /*d140*/  ULOP3.LUT UR4, UR40, 0x2000000, URZ, 0xfc, !UPT ;  /* 0x0200000028047892 */ /* 0x000fc8000f8efc3f */
[----:B------:R-:W-:-:S04]  /*d150*/  ULEA UR4, UR38, UR4, 0xb ;  /* 0x0000000426047291 */ /* 0x000fc8000f8e583f */
[----:B------:R-:W-:-:S03]  /*d160*/  UIADD3 UR8, UR4, 0x80, URZ ;  /* 0x0000008004087890 */ /* 0x000fc6000fffe03f */
[----:B------:R-:W-:-:S06]  /*d170*/  UMOV UR10, UR4 ;  /* 0x00000004000a7c82 */ /* 0x000fcc0008000000 */
[----:B------:R-:W-:Y:S01]  /*d180*/  HGMMA.64x256x16.F32 R24, R196, gdesc[UR8].tnspB, R24, gsb0 ;  /* 0x43e00008c4187df0 */ /* 0x000fe20008000818 */
[----:B------:R-:W-:Y:S01]  /*d190*/  UMOV UR11, 0x40000040 ;  /* 0x40000040000b7882 */ /* 0x000fe20000000000 */
[----:B------:R-:W-:Y:S01]  /*d1a0*/  UMOV UR10, UR8 ;  /* 0x00000008000a7c82 */ /* 0x000fe20008000000 */
[----:B------:R-:W-:Y:S01]  /*d1b0*/  UIADD3 UR8, UR4, 0x100, URZ ;  /* 0x0000010004087890 */ /* 0x000fe2000fffe03f */
[----:B-1----:R-:W-:Y:S01]  /*d1c0*/  FADD.FTZ R7, R7, R18 ;  /* 0x0000001207077221 */ /* 0x002fe20000010000 */
[----:B------:R-:W-:Y:S01]  /*d1d0*/  UIADD3 UR4, UR4, 0x180, URZ ;  /* 0x0000018004047890 */ /* 0x000fe2000fffe03f */
        /* <DEDUP_REMOVED lines=39> */
.L_x_1331:
        /* <DEDUP_REMOVED lines=136> */
[-C--:B------:R-:W-:Y:S01]  /*dcd0*/  FMUL.FTZ R147, R147, R5.reuse ;  /* 0x0000000593937220 */ /* 0x080fe20000410000 */
[-C--:B------:R-:W-:Y:S01]  /*dce0*/  FMUL.FTZ R150, R150, R5.reuse ;  /* 0x0000000596967220 */ /* 0x080fe20000410000 */
[----:B------:R-:W-:Y:S01]  /*dcf0*/  FMUL.FTZ R151, R151, R5 ;  /* 0x0000000597977220 */ /* 0x000fe20000410000 */
[----:B------:R-:W-:-:S02]  /*dd00*/  USEL UR38, UR38, URZ, UP0 ;  /* 0x0000003f26267287 */ /* 0x000fc40008000000 */
[----:B------:R-:W-:-:S12]  /*dd10*/  ULOP3.LUT UR39, UR39, UR4, URZ, 0x3c, !UPT ;  /* 0x0000000427277292 */ /* 0x000fd8000f8e3c3f */
.L_x_1253:
[----:B------:R-:W0:Y:S01]  /*dd20*/  S2R R5, SR_CgaCtaId ;  /* 0x0000000000057919 */ /* 0x000e220000008800 */
[----:B------:R-:W-:Y:S01]  /*dd30*/  MOV R22, 0x400 ;  /* 0x0000040000167802 */ /* 0x000fe20000000f00 */
[----:B------:R-:W-:Y:S01]  /*dd40*/  BSSY B0, `(.L_x_1332) ;  /* 0x00002dd000007945 */ /* 0x000fe20003800000 */
[----:B------:R-:W-:Y:S02]  /*dd50*/  BAR.SYNC.DEFER_BLOCKING 0x5, 0x180 ;  /* 0x0146000000007b1d */ /* 0x000fe40000010000 */
[----:B0-----:R-:W-:-:S05]  /*dd60*/  LEA R22, R5, R22, 0x18 ;  /* 0x0000001605167211 */ /* 0x001fca00078ec0ff */
[----:B------:R-:W0:Y:S02]  /*dd70*/  LDS.128 R4, [R22+0x308d0] ;  /* 0x0308d00016047984 */ /* 0x000e240000000c00 */
[----:B0-----:R-:W-:Y:S02]  /*dd80*/  R2UR UR5, R5 ;  /* 0x00000000050572ca */ /* 0x001fe400000e0000 */
[----:B------:R-:W-:Y:S02]  /*dd90*/  R2UR UR7, R6 ;  /* 0x00000000060772ca */ /* 0x000fe400000e0000 */
[----:B------:R-:W-:Y:S01]  /*dda0*/  R2UR UR6, R7 ;  /* 0x00000000070672ca */ /* 0x000fe200000e0000 */
[----:B------:R-:W-:Y:S06]  /*ddb0*/  BAR.ARV 0x4, 0x180 ;  /* 0x0106000000007b1d */ /* 0x000fec0000002000 */
[----:B------:R-:W-:Y:S08]  /*ddc0*/  @P0 BRA `(.L_x_1333) ;  /* 0x0000001c00dc0947 */ /* 0x000ff00003800000 */
[----:B------:R-:W0:Y:S01]  /*ddd0*/  S2R R7, SR_SWINHI ;  /* 0x0000000000077919 */ /* 0x000e220000002f00 */
[----:B------:R-:W-:Y:S01]  /*dde0*/  F2FP.F16.F32.PACK_AB R24, R25, R24 ;  /* 0x000000181918723e */ /* 0x000fe200000000ff */
[----:B------:R-:W-:Y:S01]  /*ddf0*/  ULDC.64 UR8, c[0x0][0xc00] ;  /* 0x0003000000087ab9 */ /* 0x000fe20000000a00 */
[----:B------:R-:W-:Y:S01]  /*de00*/  F2FP.F16.F32.PACK_AB R25, R161, R26 ;  /* 0x0000001aa119723e */ /* 0x000fe200000000ff */
[----:B------:R-:W-:Y:S01]  /*de10*/  UISETP.NE.U32.AND UP0, UPT, UR8, URZ, UPT ;  /* 0x0000003f0800728c */ /* 0x000fe2000bf05070 */
[----:B------:R-:W-:Y:S02]  /*de20*/  F2FP.F16.F32.PACK_AB R26, R29, R28 ;  /* 0x0000001c1d1a723e */ /* 0x000fe400000000ff */
[----:B------:R-:W-:Y:S01]  /*de30*/  F2FP.F16.F32.PACK_AB R27, R8, R27 ;  /* 0x0000001b081b723e */ /* 0x000fe200000000ff */
[----:B------:R-:W-:Y:S01]  /*de40*/  UISETP.NE.AND.EX UP0, UPT, UR9, URZ, UPT, UP0 ;  /* 0x0000003f0900728c */ /* 0x000fe2000bf05300 */
[----:B------:R-:W-:Y:S02]  /*de50*/  F2FP.F16.F32.PACK_AB R32, R33, R32 ;  /* 0x000000202120723e */ /* 0x000fe400000000ff */
[----:B------:R-:W-:Y:S01]  /*de60*/  F2FP.F16.F32.PACK_AB R33, R160, R34 ;  /* 0x00000022a021723e */ /* 0x000fe200000000ff */
[----:B------:R-:W-:Y:S01]  /*de70*/  ULDC.64 UR8, c[0x0][0xc00] ;  /* 0x0003000000087ab9 */ /* 0x000fe20000000a00 */
        /* <DEDUP_REMOVED lines=10> */
[----:B------:R-:W-:Y:S02]  /*df20*/  MOV R4, R22 ;  /* 0x0000001600047202 */ /* 0x000fe40000000f00 */
[----:B0-----:R-:W-:Y:S02]  /*df30*/  MOV R5, R7 ;  /* 0x0000000700057202 */ /* 0x001fe40000000f00 */
[----:B------:R-:W-:-:S02]  /*df40*/  F2FP.F16.F32.PACK_AB R51, R155, R51 ;  /* 0x000000339b33723e */ /* 0x000fc400000000ff */
[----:B------:R-:W-:Y:S01]  /*df50*/  F2FP.F16.F32.PACK_AB R57, R154, R58 ;  /* 0x0000003a9a39723e */ /* 0x000fe200000000ff */
[----:B------:R-:W-:Y:S01]  /*df60*/  IMAD.WIDE R102, R213, 0x2, R4 ;  /* 0x00000002d5667825 */ /* 0x000fe200078e0204 */
[----:B------:R-:W-:Y:S02]  /*df70*/  F2FP.F16.F32.PACK_AB R64, R65, R64 ;  /* 0x000000404140723e */ /* 0x000fe400000000ff */
[----:B------:R-:W-:Y:S02]  /*df80*/  F2FP.F16.F32.PACK_AB R58, R61, R60 ;  /* 0x0000003c3d3a723e */ /* 0x000fe400000000ff */
[C---:B------:R-:W-:Y:S02]  /*df90*/  IADD3 R169, P1, R102.reuse, 0x20, RZ ;  /* 0x0000002066a97810 */ /* 0x040fe40007f3e0ff */
[----:B------:R-:W-:Y:S02]  /*dfa0*/  IADD3 R171, P0, R102, 0x40, RZ ;  /* 0x0000004066ab7810 */ /* 0x000fe40007f1e0ff */
[----:B------:R-:W-:-:S02]  /*dfb0*/  IADD3.X R11, RZ, R103, RZ, P1, !PT ;  /* 0x00000067ff0b7210 */ /* 0x000fc40000ffe4ff */
[C---:B------:R-:W-:Y:S01]  /*dfc0*/  IADD3 R183, P1, R102.reuse, 0x8000, RZ ;  /* 0x0000800066b77810 */ /* 0x040fe20007f3e0ff */
[--C-:B------:R-:W-:Y:S01]  /*dfd0*/  IMAD.X R13, RZ, RZ, R103.reuse, P0 ;  /* 0x000000ffff0d7224 */ /* 0x100fe200000e0667 */
[C---:B------:R-:W-:Y:S02]  /*dfe0*/  IADD3 R173, P4, R102.reuse, 0x60, RZ ;  /* 0x0000006066ad7810 */ /* 0x040fe40007f9e0ff */
[C---:B------:R-:W-:Y:S02]  /*dff0*/  IADD3 R179, P5, R102.reuse, 0x4040, RZ ;  /* 0x0000404066b37810 */ /* 0x040fe40007fbe0ff */
[C---:B------:R-:W-:Y:S01]  /*e000*/  IADD3 R175, P3, R102.reuse, 0x4000, RZ ;  /* 0x0000400066af7810 */ /* 0x040fe20007f7e0ff */
[--C-:B------:R-:W-:Y:S01]  /*e010*/  IMAD.X R15, RZ, RZ, R103.reuse, P4 ;  /* 0x000000ffff0f7224 */ /* 0x100fe200020e0667 */
[----:B------:R-:W-:Y:S01]  /*e020*/  IADD3.X R47, RZ, R103, RZ, P1, !PT ;  /* 0x00000067ff2f7210 */ /* 0x000fe20000ffe4ff */
[--C-:B------:R-:W-:Y:S01]  /*e030*/  IMAD.X R31, RZ, RZ, R103.reuse, P5 ;  /* 0x000000ffff1f7224 */ /* 0x100fe200028e0667 */
[C---:B------:R-:W-:Y:S01]  /*e040*/  LOP3.LUT R7, R102.reuse, 0x380, RZ, 0xc0, !PT ;  /* 0x0000038066077812 */ /* 0x040fe200078ec0ff */
[----:B------:R-:W-:Y:S01]  /*e050*/  IMAD.X R17, RZ, RZ, R103, P3 ;  /* 0x000000ffff117224 */ /* 0x000fe200018e0667 */
[----:B------:R-:W-:-:S02]  /*e060*/  IADD3 R167, P1, R102, 0xc060, RZ ;  /* 0x0000c06066a77810 */ /* 0x000fc40007f3e0ff */
[----:B------:R-:W-:Y:S02]  /*e070*/  LOP3.LUT R10, R169, 0x380, RZ, 0xc0, !PT ;  /* 0x00000380a90a7812 */ /* 0x000fe400078ec0ff */
[C---:B------:R-:W-:Y:S02]  /*e080*/  IADD3 R177, P6, R102.reuse, 0x4020, RZ ;  /* 0x0000402066b17810 */ /* 0x040fe40007fde0ff */
[----:B------:R-:W-:Y:S02]  /*e090*/  IADD3 R181, P2, R102, 0x4060, RZ ;  /* 0x0000406066b57810 */ /* 0x000fe40007f5e0ff */
[----:B------:R-:W-:Y:S01]  /*e0a0*/  LOP3.LUT R12, R171, 0x380, RZ, 0xc0, !PT ;  /* 0x00000380ab0c7812 */ /* 0x000fe200078ec0ff */
[--C-:B------:R-:W-:Y:S01]  /*e0b0*/  IMAD.X R21, RZ, RZ, R103.reuse, P6 ;  /* 0x000000ffff157224 */ /* 0x100fe200030e0667 */
[----:B------:R-:W-:Y:S01]  /*e0c0*/  LOP3.LUT R14, R173, 0x380, RZ, 0xc0, !PT ;  /* 0x00000380ad0e7812 */ /* 0x000fe200078ec0ff */
[----:B------:R-:W-:Y:S01]  /*e0d0*/  IMAD.X R39, RZ, RZ, R103, P2 ;  /* 0x000000ffff277224 */ /* 0x000fe200010e0667 */
[----:B------:R-:W-:-:S02]  /*e0e0*/  LOP3.LUT R16, R175, 0x380, RZ, 0xc0, !PT ;  /* 0x00000380af107812 */ /* 0x000fc400078ec0ff */
[----:B------:R-:W-:Y:S02]  /*e0f0*/  IADD3 R6, P5, R102, 0xc020, RZ ;  /* 0x0000c02066067810 */ /* 0x000fe40007fbe0ff */
[----:B------:R-:W-:Y:S02]  /*e100*/  SHF.R.U64 R7, R7, 0x3, RZ ;  /* 0x0000000307077819 */ /* 0x000fe400000012ff */
[----:B------:R-:W-:Y:S01]  /*e110*/  SHF.R.U64 R10, R10, 0x3, RZ ;  /* 0x000000030a0a7819 */ /* 0x000fe200000012ff */
[----:B------:R-:W-:Y:S01]  /*e120*/  IMAD.X R99, RZ, RZ, R103, P5 ;  /* 0x000000ffff637224 */ /* 0x000fe200028e0667 */
[----:B------:R-:W-:Y:S02]  /*e130*/  LOP3.LUT R161, R167, 0x380, RZ, 0xc0, !PT ;  /* 0x00000380a7a17812 */ /* 0x000fe400078ec0ff */
[----:B------:R-:W-:Y:S02]  /*e140*/  IADD3 R54, P0, R102, 0x8020, RZ ;  /* 0x0000802066367810 */ /* 0x000fe40007f1e0ff */
[----:B------:R-:W-:-:S02]  /*e150*/  SHF.R.U64 R12, R12, 0x3, RZ ;  /* 0x000000030c0c7819 */ /* 0x000fc400000012ff */
[----:B------:R-:W-:Y:S01]  /*e160*/  LOP3.LUT R20, R177, 0x380, RZ, 0xc0, !PT ;  /* 0x00000380b1147812 */ /* 0x000fe200078ec0ff */
[--C-:B------:R-:W-:Y:S01]  /*e170*/  IMAD.X R55, RZ, RZ, R103.reuse, P0 ;  /* 0x000000ffff377224 */ /* 0x100fe200000e0667 */
[----:B------:R-:W-:Y:S02]  /*e180*/  IADD3 R62, P4, R102, 0x8040, RZ ;  /* 0x00008040663e7810 */ /* 0x000fe40007f9e0ff */
[----:B------:R-:W-:Y:S02]  /*e190*/  SHF.R.U64 R14, R14, 0x3, RZ ;  /* 0x000000030e0e7819 */ /* 0x000fe400000012ff */
[----:B------:R-:W-:Y:S01]  /*e1a0*/  LOP3.LUT R30, R179, 0x380, RZ, 0xc0, !PT ;  /* 0x00000380b31e7812 */ /* 0x000fe200078ec0ff */
[----:B------:R-:W-:Y:S01]  /*e1b0*/  IMAD.X R63, RZ, RZ, R103, P4 ;  /* 0x000000ffff3f7224 */ /* 0x000fe200020e0667 */
[C---:B------:R-:W-:Y:S02]  /*e1c0*/  IADD3 R70, P3, R102.reuse, 0x8060, RZ ;  /* 0x0000806066467810 */ /* 0x040fe40007f7e0ff */
[----:B------:R-:W-:-:S02]  /*e1d0*/  IADD3 R94, P6, R102, 0xc000, RZ ;  /* 0x0000c000665e7810 */ /* 0x000fc40007fde0ff */
[----:B------:R-:W-:Y:S01]  /*e1e0*/  IADD3 R168, P2, R102, 0xc040, RZ ;  /* 0x0000c04066a87810 */ /* 0x000fe20007f5e0ff */
[--C-:B------:R-:W-:Y:S01]  /*e1f0*/  IMAD.X R71, RZ, RZ, R103.reuse, P3 ;  /* 0x000000ffff477224 */ /* 0x100fe200018e0667 */
[----:B------:R-:W-:Y:S01]  /*e200*/  SHF.R.U64 R16, R16, 0x3, RZ ;  /* 0x0000000310107819 */ /* 0x000fe200000012ff */
[--C-:B------:R-:W-:Y:S01]  /*e210*/  IMAD.X R95, RZ, RZ, R103.reuse, P6 ;  /* 0x000000ffff5f7224 */ /* 0x100fe200030e0667 */
[----:B------:R-:W-:Y:S02]  /*e220*/  LOP3.LUT R38, R181, 0x380, RZ, 0xc0, !PT ;  /* 0x00000380b5267812 */ /* 0x000fe400078ec0ff */
[----:B------:R-:W-:Y:S01]  /*e230*/  LOP3.LUT R102, R7, R102, RZ, 0x3c, !PT ;  /* 0x0000006607667212 */ /* 0x000fe200078e3cff */
[----:B------:R-:W-:Y:S01]  /*e240*/  IMAD.X R7, RZ, RZ, R103, P2 ;  /* 0x000000ffff077224 */ /* 0x000fe200010e0667 */
[----:B------:R-:W-:Y:S02]  /*e250*/  LOP3.LUT R10, R10, R169, RZ, 0x3c, !PT ;  /* 0x000000a90a0a7212 */ /* 0x000fe400078e3cff */
[----:B------:R-:W-:-:S02]  /*e260*/  LOP3.LUT R46, R183, 0x380, RZ, 0xc0, !PT ;  /* 0x00000380b72e7812 */ /* 0x000fc400078ec0ff */
[----:B------:R-:W-:Y:S02]  /*e270*/  LOP3.LUT R98, R6, 0x380, RZ, 0xc0, !PT ;  /* 0x0000038006627812 */ /* 0x000fe400078ec0ff */
[----:B------:R-:W-:Y:S02]  /*e280*/  SHF.R.U64 R28, R161, 0x3, RZ ;  /* 0x00000003a11c7819 */ /* 0x000fe400000012ff */
[----:B------:R-:W-:Y:S02]  /*e290*/  LOP3.LUT R12, R12, R171, RZ, 0x3c, !PT ;  /* 0x000000ab0c0c7212 */ /* 0x000fe400078e3cff */
[----:B------:R-:W-:Y:S02]  /*e2a0*/  SHF.R.U64 R20, R20, 0x3, RZ ;  /* 0x0000000314147819 */ /* 0x000fe400000012ff */
[----:B------:R-:W-:Y:S02]  /*e2b0*/  LOP3.LUT R169, R54, 0x380, RZ, 0xc0, !PT ;  /* 0x0000038036a97812 */ /* 0x000fe400078ec0ff */
[----:B------:R-:W-:-:S02]  /*e2c0*/  LOP3.LUT R14, R14, R173, RZ, 0x3c, !PT ;  /* 0x000000ad0e0e7212 */ /* 0x000fc400078e3cff */
[----:B------:R-:W-:Y:S02]  /*e2d0*/  SHF.R.U64 R30, R30, 0x3, RZ ;  /* 0x000000031e1e7819 */ /* 0x000fe400000012ff */
[----:B------:R-:W-:Y:S02]  /*e2e0*/  LOP3.LUT R171, R62, 0x380, RZ, 0xc0, !PT ;  /* 0x000003803eab7812 */ /* 0x000fe400078ec0ff */
[----:B------:R-:W-:Y:S02]  /*e2f0*/  LOP3.LUT R16, R16, R175, RZ, 0x3c, !PT ;  /* 0x000000af10107212 */ /* 0x000fe400078e3cff */
[----:B------:R-:W-:Y:S02]  /*e300*/  SHF.R.U64 R38, R38, 0x3, RZ ;  /* 0x0000000326267819 */ /* 0x000fe400000012ff */
[----:B------:R-:W-:Y:S02]  /*e310*/  LOP3.LUT R173, R70, 0x380, RZ, 0xc0, !PT ;  /* 0x0000038046ad7812 */ /* 0x000fe400078ec0ff */
[----:B------:R-:W-:-:S02]  /*e320*/  SHF.R.U64 R46, R46, 0x3, RZ ;  /* 0x000000032e2e7819 */ /* 0x000fc400000012ff */
[----:B------:R-:W-:Y:S02]  /*e330*/  LOP3.LUT R175, R94, 0x380, RZ, 0xc0, !PT ;  /* 0x000003805eaf7812 */ /* 0x000fe400078ec0ff */
[----:B------:R-:W-:Y:S01]  /*e340*/  MOV R102, R102 ;  /* 0x0000006600667202 */ /* 0x000fe20000000f00 */
[----:B------:R-:W-:Y:S01]  /*e350*/  BAR.SYNC.DEFER_BLOCKING 0x1, 0x100 ;  /* 0x0044000000007b1d */ /* 0x000fe20000010000 */
[----:B------:R-:W-:Y:S02]  /*e360*/  SHF.R.U64 R29, R98, 0x3, RZ ;  /* 0x00000003621d7819 */ /* 0x000fe400000012ff */
[----:B------:R-:W-:Y:S02]  /*e370*/  LOP3.LUT R8, R28, R167, RZ, 0x3c, !PT ;  /* 0x000000a71c087212 */ /* 0x000fe400078e3cff */
[----:B------:R-:W-:Y:S02]  /*e380*/  IADD3.X R9, RZ, R103, RZ, P1, !PT ;  /* 0x00000067ff097210 */ /* 0x000fe40000ffe4ff */
[----:B------:R-:W-:-:S02]  /*e390*/  LOP3.LUT R20, R20, R177, RZ, 0x3c, !PT ;  /* 0x000000b114147212 */ /* 0x000fc400078e3cff */
[----:B------:R-:W-:Y:S02]  /*e3a0*/  SHF.R.U64 R169, R169, 0x3, RZ ;  /* 0x00000003a9a97819 */ /* 0x000fe400000012ff */
[----:B------:R-:W-:Y:S02]  /*e3b0*/  MOV R28, R10 ;  /* 0x0000000a001c7202 */ /* 0x000fe40000000f00 */
[----:B------:R-:W-:Y:S02]  /*e3c0*/  LOP3.LUT R30, R30, R179, RZ, 0x3c, !PT ;  /* 0x000000b31e1e7212 */ /* 0x000fe400078e3cff */
[----:B------:R-:W-:Y:S02]  /*e3d0*/  SHF.R.U64 R171, R171, 0x3, RZ ;  /* 0x00000003abab7819 */ /* 0x000fe400000012ff */
[----:B------:R-:W-:Y:S02]  /*e3e0*/  LOP3.LUT R103, R168, 0x380, RZ, 0xc0, !PT ;  /* 0x00000380a8677812 */ /* 0x000fe400078ec0ff */
[----:B------:R-:W-:-:S02]  /*e3f0*/  MOV R12, R12 ;  /* 0x0000000c000c7202 */ /* 0x000fc40000000f00 */
[----:B------:R-:W-:Y:S02]  /*e400*/  LOP3.LUT R38, R38, R181, RZ, 0x3c, !PT ;  /* 0x000000b526267212 */ /* 0x000fe400078e3cff */
[----:B------:R-:W-:Y:S01]  /*e410*/  SHF.R.U64 R173, R173, 0x3, RZ ;  /* 0x00000003adad7819 */ /* 0x000fe200000012ff */
[----:B------:R-:W-:Y:S01]  /*e420*/  STSM.16.M88.4 [R102], R24 ;  /* 0x0000001866007844 */ /* 0x000fe20000000200 */
[----:B------:R-:W-:Y:S02]  /*e430*/  MOV R14, R14 ;  /* 0x0000000e000e7202 */ /* 0x000fe40000000f00 */
[----:B------:R-:W-:Y:S01]  /*e440*/  LOP3.LUT R46, R46, R183, RZ, 0x3c, !PT ;  /* 0x000000b72e2e7212 */ /* 0x000fe200078e3cff */
[----:B------:R-:W-:Y:S01]  /*e450*/  STSM.16.M88.4 [R28], R32 ;  /* 0x000000201c007844 */ /* 0x000fe20000000200 */
[----:B------:R-:W-:Y:S02]  /*e460*/  SHF.R.U64 R175, R175, 0x3, RZ ;  /* 0x00000003afaf7819 */ /* 0x000fe400000012ff */
[----:B------:R-:W-:Y:S01]  /*e470*/  LOP3.LUT R98, R29, R6, RZ, 0x3c, !PT ;  /* 0x000000061d627212 */ /* 0x000fe200078e3cff */
[----:B------:R0:W-:Y:S01]  /*e480*/  STSM.16.M88.4 [R12], R40 ;  /* 0x000000280c007844 */ /* 0x0001e20000000200 */
[----:B------:R-:W-:-:S02]  /*e490*/  MOV R16, R16 ;  /* 0x0000001000107202 */ /* 0x000fc40000000f00 */
[----:B------:R-:W-:Y:S01]  /*e4a0*/  F2FP.F16.F32.PACK_AB R59, R153, R59 ;  /* 0x0000003b993b723e */ /* 0x000fe200000000ff */
[----:B------:R-:W-:Y:S01]  /*e4b0*/  STSM.16.M88.4 [R14], R48 ;  /* 0x000000300e007844 */ /* 0x000fe20000000200 */
[----:B------:R-:W-:Y:S02]  /*e4c0*/  F2FP.F16.F32.PACK_AB R65, R152, R66 ;  /* 0x000000429841723e */ /* 0x000fe400000000ff */
[----:B------:R-:W-:Y:S01]  /*e4d0*/  F2FP.F16.F32.PACK_AB R72, R73, R72 ;  /* 0x000000484948723e */ /* 0x000fe200000000ff */
[----:B------:R-:W-:Y:S01]  /*e4e0*/  STSM.16.M88.4 [R16], R56 ;  /* 0x0000003810007844 */ /* 0x000fe20000000200 */
[----:B------:R-:W-:Y:S02]  /*e4f0*/  LOP3.LUT R54, R169, R54, RZ, 0x3c, !PT ;  /* 0x00000036a9367212 */ /* 0x000fe400078e3cff */
[----:B------:R-:W-:Y:S02]  /*e500*/  MOV R20, R20 ;  /* 0x0000001400147202 */ /* 0x000fe40000000f00 */
[----:B------:R-:W-:-:S02]  /*e510*/  F2FP.F16.F32.PACK_AB R66, R69, R68 ;  /* 0x000000444542723e */ /* 0x000fc400000000ff */
[----:B------:R-:W-:Y:S02]  /*e520*/  F2FP.F16.F32.PACK_AB R67, R18, R67 ;  /* 0x000000431243723e */ /* 0x000fe400000000ff */
[----:B------:R-:W-:Y:S02]  /*e530*/  F2FP.F16.F32.PACK_AB R73, R3, R74 ;  /* 0x0000004a0349723e */ /* 0x000fe400000000ff */
[----:B------:R-:W-:Y:S01]  /*e540*/  F2FP.F16.F32.PACK_AB R80, R81, R80 ;  /* 0x000000505150723e */ /* 0x000fe200000000ff */
[----:B------:R-:W-:Y:S01]  /*e550*/  STSM.16.M88.4 [R20], R64 ;  /* 0x0000004014007844 */ /* 0x000fe20000000200 */
[----:B------:R-:W-:Y:S02]  /*e560*/  LOP3.LUT R62, R171, R62, RZ, 0x3c, !PT ;  /* 0x0000003eab3e7212 */ /* 0x000fe400078e3cff */
        /* <DEDUP_REMOVED lines=9> */
[----:B------:R-:W-:Y:S01]  /*e600*/  R2UR UR4, R208 ;  /* 0x00000000d00472ca */ /* 0x000fe200000e0000 */
[----:B------:R-:W-:Y:S01]  /*e610*/  ULDC UR10, c[0x0][0xa88] ;  /* 0x0002a200000a7ab9 */ /* 0x000fe20000000800 */
[----:B------:R-:W-:Y:S01]  /*e620*/  SHF.R.U64 R103, R103, 0x3, RZ ;  /* 0x0000000367677819 */ /* 0x000fe200000012ff */
[----:B------:R-:W1:Y:S01]  /*e630*/  LDC R18, c[0x0][0xbe8] ;  /* 0x0002fa00ff127b82 */ /* 0x000e620000000800 */
[----:B------:R-:W-:Y:S02]  /*e640*/  MOV R30, R30 ;  /* 0x0000001e001e7202 */ /* 0x000fe40000000f00 */
[----:B------:R-:W-:Y:S02]  /*e650*/  F2FP.F16.F32.PACK_AB R74, R77, R76 ;  /* 0x0000004c4d4a723e */ /* 0x000fe400000000ff */
[----:B------:R-:W-:-:S02]  /*e660*/  F2FP.F16.F32.PACK_AB R81, R83, R82 ;  /* 0x000000525351723e */ /* 0x000fc400000000ff */
[----:B------:R-:W-:Y:S01]  /*e670*/  LOP3.LUT R70, R173, R70, RZ, 0x3c, !PT ;  /* 0x00000046ad467212 */ /* 0x000fe200078e3cff */
[----:B------:R-:W-:Y:S01]  /*e680*/  STSM.16.M88.4 [R30], R72 ;  /* 0x000000481e007844 */ /* 0x000fe20000000200 */
[----:B------:R-:W-:Y:S01]  /*e690*/  MOV R38, R38 ;  /* 0x0000002600267202 */ /* 0x000fe20000000f00 */
[----:B------:R-:W-:Y:S01]  /*e6a0*/  UIMAD.WIDE UR8, UR4, 0x4, UR8 ;  /* 0x00000004040878a5 */ /* 0x000fe2000f8e0208 */
[----:B------:R-:W-:Y:S02]  /*e6b0*/  F2FP.F16.F32.PACK_AB R82, R85, R84 ;  /* 0x000000545552723e */ /* 0x000fe400000000ff */
[----:B------:R-:W-:Y:S02]  /*e6c0*/  F2FP.F16.F32.PACK_AB R83, R87, R86 ;  /* 0x000000565753723e */ /* 0x000fe400000000ff */
[----:B------:R-:W-:Y:S02]  /*e6d0*/  LOP3.LUT R94, R175, R94, RZ, 0x3c, !PT ;  /* 0x0000005eaf5e7212 */ /* 0x000fe400078e3cff */
[----:B------:R-:W-:Y:S01]  /*e6e0*/  MOV R46, R46 ;  /* 0x0000002e002e7202 */ /* 0x000fe20000000f00 */
[----:B------:R-:W-:Y:S01]  /*e6f0*/  STSM.16.M88.4 [R38], R80 ;  /* 0x0000005026007844 */ /* 0x000fe20000000200 */
[----:B------:R-:W-:-:S02]  /*e700*/  MOV R11, R98 ;  /* 0x00000062000b7202 */ /* 0x000fc40000000f00 */
[----:B------:R-:W-:Y:S02]  /*e710*/  F2FP.F16.F32.PACK_AB R76, R89, R88 ;  /* 0x00000058594c723e */ /* 0x000fe400000000ff */
[----:B------:R-:W-:Y:S02]  /*e720*/  F2FP.F16.F32.PACK_AB R77, R91, R90 ;  /* 0x0000005a5b4d723e */ /* 0x000fe400000000ff */
[----:B------:R-:W-:Y:S02]  /*e730*/  F2FP.F16.F32.PACK_AB R78, R93, R92 ;  /* 0x0000005c5d4e723e */ /* 0x000fe400000000ff */
[----:B------:R-:W-:Y:S02]  /*e740*/  MOV R54, R54 ;  /* 0x0000003600367202 */ /* 0x000fe40000000f00 */
[----:B------:R-:W-:Y:S01]  /*e750*/  F2FP.F16.F32.PACK_AB R97, R164, R163 ;  /* 0x000000a3a461723e */ /* 0x000fe200000000ff */
[----:B------:R-:W-:Y:S01]  /*e760*/  STSM.16.M88.4 [R46], R76 ;  /* 0x0000004c2e007844 */ /* 0x000fe20000000200 */
[----:B------:R-:W-:-:S02]  /*e770*/  F2FP.F16.F32.PACK_AB R98, R101, R100 ;  /* 0x000000646562723e */ /* 0x000fc400000000ff */
[----:B------:R-:W-:Y:S02]  /*e780*/  F2FP.F16.F32.PACK_AB R99, R166, R165 ;  /* 0x000000a5a663723e */ /* 0x000fe400000000ff */
[----:B------:R-:W-:Y:S02]  /*e790*/  F2FP.F16.F32.PACK_AB R105, R107, R106 ;  /* 0x0000006a6b69723e */ /* 0x000fe400000000ff */
[----:B------:R-:W-:Y:S01]  /*e7a0*/  LOP3.LUT R6, R103, R168, RZ, 0x3c, !PT ;  /* 0x000000a867067212 */ /* 0x000fe200078e3cff */
[----:B------:R-:W-:Y:S01]  /*e7b0*/  STSM.16.M88.4 [R54], R96 ;  /* 0x0000006036007844 */ /* 0x000fe20000000200 */
[----:B------:R-:W-:Y:S02]  /*e7c0*/  MOV R62, R62 ;  /* 0x0000003e003e7202 */ /* 0x000fe40000000f00 */
[----:B------:R-:W-:Y:S02]  /*e7d0*/  F2FP.F16.F32.PACK_AB R106, R109, R108 ;  /* 0x0000006c6d6a723e */ /* 0x000fe400000000ff */
[----:B------:R-:W-:-:S02]  /*e7e0*/  F2FP.F16.F32.PACK_AB R107, R111, R110 ;  /* 0x0000006e6f6b723e */ /* 0x000fc400000000ff */
[----:B------:R-:W-:Y:S02]  /*e7f0*/  F2FP.F16.F32.PACK_AB R113, R115, R114 ;  /* 0x000000727371723e */ /* 0x000fe400000000ff */
[----:B------:R-:W-:Y:S01]  /*e800*/  MOV R70, R70 ;  /* 0x0000004600467202 */ /* 0x000fe20000000f00 */
[----:B------:R-:W-:Y:S01]  /*e810*/  STSM.16.M88.4 [R62], R104 ;  /* 0x000000683e007844 */ /* 0x000fe20000000200 */
[----:B------:R-:W-:Y:S02]  /*e820*/  F2FP.F16.F32.PACK_AB R114, R117, R116 ;  /* 0x000000747572723e */ /* 0x000fe400000000ff */
[----:B------:R-:W-:Y:S02]  /*e830*/  F2FP.F16.F32.PACK_AB R115, R119, R118 ;  /* 0x000000767773723e */ /* 0x000fe400000000ff */
[----:B------:R-:W-:Y:S02]  /*e840*/  F2FP.F16.F32.PACK_AB R121, R123, R122 ;  /* 0x0000007a7b79723e */ /* 0x000fe400000000ff */
[----:B------:R-:W-:Y:S01]  /*e850*/  MOV R94, R94 ;  /* 0x0000005e005e7202 */ /* 0x000fe20000000f00 */
[----:B------:R-:W-:Y:S01]  /*e860*/  STSM.16.M88.4 [R70], R112 ;  /* 0x0000007046007844 */ /* 0x000fe20000000200 */
[----:B------:R-:W-:-:S02]  /*e870*/  F2FP.F16.F32.PACK_AB R122, R125, R124 ;  /* 0x0000007c7d7a723e */ /* 0x000fc400000000ff */
[----:B------:R-:W-:Y:S02]  /*e880*/  F2FP.F16.F32.PACK_AB R123, R127, R126 ;  /* 0x0000007e7f7b723e */ /* 0x000fe400000000ff */
[----:B------:R-:W-:Y:S02]  /*e890*/  F2FP.F16.F32.PACK_AB R129, R131, R130 ;  /* 0x000000828381723e */ /* 0x000fe400000000ff */
[----:B------:R-:W-:Y:S01]  /*e8a0*/  F2FP.F16.F32.PACK_AB R130, R133, R132 ;  /* 0x000000848582723e */ /* 0x000fe200000000ff */
[----:B------:R-:W-:Y:S01]  /*e8b0*/  STSM.16.M88.4 [R94], R120 ;  /* 0x000000785e007844 */ /* 0x000fe20000000200 */
[----:B------:R-:W-:Y:S02]  /*e8c0*/  F2FP.F16.F32.PACK_AB R131, R135, R134 ;  /* 0x000000868783723e */ /* 0x000fe400000000ff */
[----:B------:R-:W-:Y:S02]  /*e8d0*/  F2FP.F16.F32.PACK_AB R137, R139, R138 ;  /* 0x0000008a8b89723e */ /* 0x000fe400000000ff */
[----:B------:R-:W-:Y:S01]  /*e8e0*/  MOV R10, R6 ;  /* 0x00000006000a7202 */ /* 0x000fe20000000f00 */
[----:B------:R-:W-:Y:S01]  /*e8f0*/  STSM.16.M88.4 [R11], R128 ;  /* 0x000000800b007844 */ /* 0x000fe20000000200 */
        /* <DEDUP_REMOVED lines=13> */
[----:B------:R-:W4:Y:S01]  /*e9d0*/  @P0 LDG.E R3, desc[UR36][R6.64] ;  /* 0x0000002406030981 */ /* 0x000f22000c1e1900 */
[----:B------:R-:W-:Y:S01]  /*e9e0*/  UISETP.NE.U32.AND UP1, UPT, UR8, URZ, UPT ;  /* 0x0000003f0800728c */ /* 0x000fe2000bf25070 */
[----:B-1----:R-:W-:-:S03]  /*e9f0*/  ISETP.NE.AND P1, PT, R18, 0x1, PT ;  /* 0x000000011200780c */ /* 0x002fc60003f25270 */
[----:B------:R-:W-:-:S06]  /*ea00*/  UISETP.NE.AND.EX UP1, UPT, UR9, URZ, UPT, UP1 ;  /* 0x0000003f0900728c */ /* 0x000fcc000bf25310 */
[----:B------:R-:W-:-:S04]  /*ea10*/  PLOP3.LUT P2, PT, PT, PT, UP1, 0x80, 0x0 ;  /* 0x000000000000781c */ /* 0x000fc80003f4f018 */
[----:B------:R-:W1:Y:S01]  /*ea20*/  @P1 LDC R9, c[0x0][0xbec] ;  /* 0x0002fb00ff091b82 */ /* 0x000e620000000800 */
[----:B------:R-:W-:Y:S02]  /*ea30*/  @UP1 ULDC.64 UR8, c[0x0][0xc08] ;  /* 0x0003020000081ab9 */ /* 0x000fe40000000a00 */
[----:B------:R-:W-:-:S03]  /*ea40*/  @UP1 UIMAD.WIDE UR8, UR4, 0x4, UR8 ;  /* 0x00000004040818a5 */ /* 0x000fc6000f8e0208 */
[----:B------:R-:W-:Y:S02]  /*ea50*/  UMOV UR4, URZ ;  /* 0x0000003f00047c82 */ /* 0x000fe40008000000 */
[----:B0-----:R-:W0:Y:S01]  /*ea60*/  @P1 LDC R12, c[0x0][0xbf0] ;  /* 0x0002fc00ff0c1b82 */ /* 0x001e220000000800 */
[----:B--2---:R-:W-:Y:S02]  /*ea70*/  IMAD.U32 R10, RZ, RZ, UR8 ;  /* 0x00000008ff0a7e24 */ /* 0x004fe4000f8e00ff */
[----:B------:R-:W-:Y:S01]  /*ea80*/  IMAD.U32 R11, RZ, RZ, UR9 ;  /* 0x00000009ff0b7e24 */ /* 0x000fe2000f8e00ff */
[----:B----4-:R-:W-:Y:S01]  /*ea90*/  @P0 R2UR UR4, R3 ;  /* 0x00000000030402ca */ /* 0x010fe200000e0000 */
[----:B------:R-:W-:-:S06]  /*eaa0*/  IMAD.U32 R3, RZ, RZ, UR10 ;  /* 0x0000000aff037e24 */ /* 0x000fcc000f8e00ff */
[----:B------:R3:W5:Y:S01]  /*eab0*/  @P2 LDG.E R3, desc[UR36][R10.64] ;  /* 0x000000240a032981 */ /* 0x000762000c1e1900 */
[----:B01----:R-:W-:Y:S07]  /*eac0*/  @P2 BRA `(.L_x_1334) ;  /* 0x0000000000102947 */ /* 0x003fee0003800000 */
[----:B------:R-:W-:Y:S05]  /*ead0*/  @!P0 BRA `(.L_x_1334) ;  /* 0x00000000000c8947 */ /* 0x000fea0003800000 */
[----:B---3--:R-:W2:Y:S04]  /*eae0*/  LDG.E R8, desc[UR36][R6.64] ;  /* 0x0000002406087981 */ /* 0x008ea8000c1e1900 */
[----:B-----5:R-:W2:Y:S02]  /*eaf0*/  LDG.E R3, desc[UR36][R6.64+0x4] ;  /* 0x0000042406037981 */ /* 0x020ea4000c1e1900 */
[----:B--2---:R-:W-:-:S07]  /*eb00*/  IMAD.IADD R3, R3, 0x1, -R8 ;  /* 0x0000000103037824 */ /* 0x004fce00078e0a08 */
.L_x_1334:
[----:B------:R-:W-:Y:S01]  /*eb10*/  R2UR UR19, R206 ;  /* 0x00000000ce1372ca */ /* 0x000fe200000e0000 */
[----:B------:R-:W-:Y:S01]  /*eb20*/  USHF.R.S32.HI UR9, URZ, 0x1f, UR4 ;  /* 0x0000001f3f097899 */ /* 0x000fe20008011404 */
[----:B------:R-:W-:Y:S01]  /*eb30*/  R2UR UR13, R208 ;  /* 0x00000000d00d72ca */ /* 0x000fe200000e0000 */
[----:B------:R-:W-:Y:S01]  /*eb40*/  ULDC.64 UR14, c[0x0][0xb90] ;  /* 0x0002e400000e7ab9 */ /* 0x000fe20000000a00 */
[----:B---3--:R-:W-:Y:S01]  /*eb50*/  IADD3 R8, R200, UR61, RZ ;  /* 0x0000003dc8087c10 */ /* 0x008fe2000fffe0ff */
[----:B------:R-:W-:Y:S01]  /*eb60*/  UMOV UR8, UR4 ;  /* 0x0000000400087c82 */ /* 0x000fe20008000000 */
[----:B------:R-:W-:Y:S01]  /*eb70*/  IADD3 R26, R212, UR61, RZ ;  /* 0x0000003dd41a7c10 */ /* 0x000fe2000fffe0ff */
[----:B-----5:R-:W-:Y:S02]  /*eb80*/  IMAD R79, R3, R18, RZ ;  /* 0x00000012034f7224 */ /* 0x020fe400078e02ff */
[----:B------:R-:W-:-:S04]  /*eb90*/  @P1 IMAD.HI.U32 R7, R8, R9, RZ ;  /* 0x0000000908071227 */ /* 0x000fc800078e00ff */
[----:B------:R-:W-:Y:S01]  /*eba0*/  USHF.R.S32.HI UR16, URZ, 0x1f, UR19 ;  /* 0x0000001f3f107899 */ /* 0x000fe20008011413 */
[----:B------:R-:W-:Y:S01]  /*ebb0*/  IMAD.MOV.U32 R6, RZ, RZ, R8 ;  /* 0x000000ffff067224 */ /* 0x000fe200078e0008 */
[----:B------:R-:W-:Y:S01]  /*ebc0*/  UIMAD.WIDE.U32 UR10, UR19, UR14, UR8 ;  /* 0x0000000e130a72a5 */ /* 0x000fe2000f8e0008 */
[----:B------:R-:W-:Y:S01]  /*ebd0*/  @P1 SHF.R.U32.HI R6, RZ, R12, R7 ;  /* 0x0000000cff061219 */ /* 0x000fe20000011607 */
[----:B------:R-:W-:Y:S01]  /*ebe0*/  USHF.R.S32.HI UR8, URZ, 0x1f, UR13 ;  /* 0x0000001f3f087899 */ /* 0x000fe2000801140d */
[----:B------:R-:W-:Y:S01]  /*ebf0*/  IMAD R7, R207, 0x40, R23 ;  /* 0x00000040cf077824 */ /* 0x000fe200078e0217 */
[----:B------:R-:W-:Y:S02]  /*ec00*/  UIMAD UR12, UR16, UR14, URZ ;  /* 0x0000000e100c72a4 */ /* 0x000fe4000f8e023f */
[----:B------:R-:W-:Y:S01]  /*ec10*/  USEL UR18, UR8, URZ, !UP0 ;  /* 0x0000003f08127287 */ /* 0x000fe2000c000000 */
[----:B------:R-:W-:Y:S01]  /*ec20*/  IMAD.MOV R9, RZ, RZ, -R6 ;  /* 0x000000ffff097224 */ /* 0x000fe200078e0a06 */
[----:B------:R-:W-:Y:S01]  /*ec30*/  UIMAD UR12, UR19, UR15, UR12 ;  /* 0x0000000f130c72a4 */ /* 0x000fe2000f8e020c */
[----:B------:R-:W-:Y:S01]  /*ec40*/  IMAD.WIDE R4, R7, 0x2, R4 ;  /* 0x0000000207047825 */ /* 0x000fe200078e0204 */
[----:B------:R-:W-:Y:S01]  /*ec50*/  USEL UR17, UR13, URZ, !UP0 ;  /* 0x0000003f0d117287 */ /* 0x000fe2000c000000 */
[----:B------:R-:W-:Y:S01]  /*ec60*/  SHF.R.S32.HI R7, RZ, 0x1f, R6 ;  /* 0x0000001fff077819 */ /* 0x000fe20000011406 */
[----:B------:R-:W-:Y:S01]  /*ec70*/  ULDC.64 UR14, c[0x0][0xb98] ;  /* 0x0002e600000e7ab9 */ /* 0x000fe20000000a00 */
[----:B------:R-:W-:Y:S01]  /*ec80*/  UIADD3 UR11, UR11, UR12, URZ ;  /* 0x0000000c0b0b7290 */ /* 0x000fe2000fffe03f */
[----:B------:R-:W-:Y:S01]  /*ec90*/  IMAD R9, R18, R9, R8 ;  /* 0x0000000912097224 */ /* 0x000fe200078e0208 */
[----:B------:R-:W-:Y:S01]  /*eca0*/  UIMAD UR8, UR18, UR14, URZ ;  /* 0x0000000e120872a4 */ /* 0x000fe2000f8e023f */
[C---:B------:R-:W-:Y:S01]  /*ecb0*/  IADD3 R11, P5, R4.reuse, 0x1000, RZ ;  /* 0x00001000040b7810 */ /* 0x040fe20007fbe0ff */
[----:B------:R-:W-:Y:S01]  /*ecc0*/  UIMAD.WIDE.U32 UR10, UR17, UR14, UR10 ;  /* 0x0000000e110a72a5 */ /* 0x000fe2000f8e000a */
[C---:B------:R-:W-:Y:S01]  /*ecd0*/  IADD3 R53, P3, R4.reuse, 0x4000, RZ ;  /* 0x0000400004357810 */ /* 0x040fe20007f7e0ff */
[----:B------:R-:W-:Y:S01]  /*ece0*/  UIMAD UR8, UR17, UR15, UR8 ;  /* 0x0000000f110872a4 */ /* 0x000fe2000f8e0208 */
[----:B------:R-:W-:Y:S01]  /*ecf0*/  SHF.R.S32.HI R8, RZ, 0x1f, R9 ;  /* 0x0000001fff087819 */ /* 0x000fe20000011409 */
[----:B------:R-:W-:Y:S01]  /*ed00*/  ULDC.64 UR12, c[0x0][0xaa0] ;  /* 0x0002a800000c7ab9 */ /* 0x000fe20000000a00 */
[----:B------:R-:W-:-:S02]  /*ed10*/  IADD3 R29, P2, R4, 0x5000, RZ ;  /* 0x00005000041d7810 */ /* 0x000fc40007f5e0ff */
[----:B------:R-:W-:Y:S01]  /*ed20*/  IADD3 R6, P0, R6, UR10, RZ ;  /* 0x0000000a06067c10 */ /* 0x000fe2000ff1e0ff */
[----:B------:R-:W-:Y:S01]  /*ed30*/  IMAD.U32 R10, RZ, RZ, UR8 ;  /* 0x00000008ff0a7e24 */ /* 0x000fe2000f8e00ff */
[----:B------:R-:W-:Y:S02]  /*ed40*/  LOP3.LUT R52, R53, 0x380, RZ, 0xc0, !PT ;  /* 0x0000038035347812 */ /* 0x000fe400078ec0ff */
[----:B------:R-:W-:Y:S02]  /*ed50*/  LOP3.LUT R28, R29, 0x380, RZ, 0xc0, !PT ;  /* 0x000003801d1c7812 */ /* 0x000fe400078ec0ff */
[----:B------:R-:W-:Y:S01]  /*ed60*/  IADD3.X R7, R7, UR11, R10, P0, !PT ;  /* 0x0000000b07077c10 */ /* 0x000fe200087fe40a */
[----:B------:R-:W-:Y:S01]  /*ed70*/  ULDC.64 UR10, c[0x0][0xb88] ;  /* 0x0002e200000a7ab9 */ /* 0x000fe20000000a00 */
[----:B------:R-:W-:Y:S01]  /*ed80*/  SHF.R.U64 R52, R52, 0x3, RZ ;  /* 0x0000000334347819 */ /* 0x000fe200000012ff */
[----:B------:R-:W-:Y:S01]  /*ed90*/  IMAD R10, R8, UR10, RZ ;  /* 0x0000000a080a7c24 */ /* 0x000fe2000f8e02ff */
[----:B------:R-:W-:Y:S01]  /*eda0*/  LOP3.LUT R8, R11, 0x380, RZ, 0xc0, !PT ;  /* 0x000003800b087812 */ /* 0x000fe200078ec0ff */
[----:B------:R-:W-:Y:S01]  /*edb0*/  IMAD.WIDE.U32 R6, R9, UR10, R6 ;  /* 0x0000000a09067c25 */ /* 0x000fe2000f8e0006 */
[----:B------:R-:W-:-:S02]  /*edc0*/  SHF.R.U64 R28, R28, 0x3, RZ ;  /* 0x000000031c1c7819 */ /* 0x000fc400000012ff */
[----:B------:R-:W-:Y:S01]  /*edd0*/  SHF.R.U64 R8, R8, 0x3, RZ ;  /* 0x0000000308087819 */ /* 0x000fe200000012ff */
[----:B------:R-:W-:Y:S01]  /*ede0*/  IMAD R15, R9, UR11, R10 ;  /* 0x0000000b090f7c24 */ /* 0x000fe2000f8e020a */
[----:B------:R-:W-:Y:S01]  /*edf0*/  ULDC.64 UR10, c[0x0][0xb50] ;  /* 0x0002d400000a7ab9 */ /* 0x000fe20000000a00 */
[----:B------:R-:W-:Y:S01]  /*ee00*/  LOP3.LUT R52, R52, R53, RZ, 0x3c, !PT ;  /* 0x0000003534347212 */ /* 0x000fe200078e3cff */
[----:B------:R-:W-:Y:S01]  /*ee10*/  IMAD.X R53, RZ, RZ, R5, P3 ;  /* 0x000000ffff357224 */ /* 0x000fe200018e0605 */
[----:B------:R-:W-:Y:S01]  /*ee20*/  LEA R14, P0, R6, UR10, 0x2 ;  /* 0x0000000a060e7c11 */ /* 0x000fe2000f8010ff */
[----:B------:R-:W-:Y:S01]  /*ee30*/  IMAD.IADD R7, R7, 0x1, R15 ;  /* 0x0000000107077824 */ /* 0x000fe200078e020f */
[----:B------:R-:W-:Y:S01]  /*ee40*/  LOP3.LUT R8, R8, R11, RZ, 0x3c, !PT ;  /* 0x0000000b08087212 */ /* 0x000fe200078e3cff */
[----:B------:R-:W-:Y:S01]  /*ee50*/  IMAD.X R9, RZ, RZ, R5, P5 ;  /* 0x000000ffff097224 */ /* 0x000fe200028e0605 */
[----:B------:R-:W-:Y:S01]  /*ee60*/  IADD3 R41, P3, R4, 0xa000, RZ ;  /* 0x0000a00004297810 */ /* 0x000fe20007f7e0ff */
[----:B------:R-:W-:Y:S01]  /*ee70*/  SHFL.IDX PT, R16, R14, RZ, 0x1c1f ;  /* 0x001c1fff0e107589 */ /* 0x000fe200000e0000 */
[----:B------:R-:W-:Y:S01]  /*ee80*/  LEA.HI.X R11, R6, UR11, R7, 0x2, P0 ;  /* 0x0000000b060b7c11 */ /* 0x000fe200080f1407 */
[----:B------:R-:W-:Y:S01]  /*ee90*/  VIADD R6, R26, 0x8 ;  /* 0x000000081a067836 */ /* 0x000fe20000000000 */
[----:B------:R-:W-:Y:S01]  /*eea0*/  IADD3 R25, P0, R4, 0x3000, RZ ;  /* 0x0000300004197810 */ /* 0x000fe20007f1e0ff */
[----:B------:R-:W-:Y:S01]  /*eeb0*/  SHFL.IDX PT, R20, R14, 0x1, 0x1c1f ;  /* 0x003c1f000e147f89 */ /* 0x000fe200000e0000 */
[----:B------:R-:W-:Y:S01]  /*eec0*/  LOP3.LUT R28, R28, R29, RZ, 0x3c, !PT ;  /* 0x0000001d1c1c7212 */ /* 0x000fe200078e3cff */
[----:B------:R-:W-:Y:S01]  /*eed0*/  IMAD.X R29, RZ, RZ, R5, P2 ;  /* 0x000000ffff1d7224 */ /* 0x000fe200010e0605 */
[----:B------:R-:W-:Y:S01]  /*eee0*/  LOP3.LUT R24, R25, 0x380, RZ, 0xc0, !PT ;  /* 0x0000038019187812 */ /* 0x000fe200078ec0ff */
[----:B------:R-:W0:Y:S01]  /*eef0*/  SHFL.IDX PT, R17, R11, RZ, 0x1c1f ;  /* 0x001c1fff0b117589 */ /* 0x000e2200000e0000 */
[----:B------:R-:W-:-:S02]  /*ef00*/  LOP3.LUT R40, R41, 0x380, RZ, 0xc0, !PT ;  /* 0x0000038029287812 */ /* 0x000fc400078ec0ff */
[----:B------:R-:W-:Y:S01]  /*ef10*/  SHF.R.U64 R24, R24, 0x3, RZ ;  /* 0x0000000318187819 */ /* 0x000fe200000012ff */
[----:B------:R-:W1:Y:S01]  /*ef20*/  SHFL.IDX PT, R21, R11, 0x1, 0x1c1f ;  /* 0x003c1f000b157f89 */ /* 0x000e6200000e0000 */
[----:B------:R-:W-:Y:S02]  /*ef30*/  IADD3 R45, P2, R4, 0xb000, RZ ;  /* 0x0000b000042d7810 */ /* 0x000fe40007f5e0ff */
[----:B------:R-:W-:Y:S01]  /*ef40*/  LOP3.LUT R24, R24, R25, RZ, 0x3c, !PT ;  /* 0x0000001918187212 */ /* 0x000fe200078e3cff */
[----:B------:R-:W-:Y:S01]  /*ef50*/  IMAD.X R25, RZ, RZ, R5, P0 ;  /* 0x000000ffff197224 */ /* 0x000fe200000e0605 */
[----:B------:R-:W-:Y:S02]  /*ef60*/  IADD3 R57, P0, R4, 0x9000, RZ ;  /* 0x0000900004397810 */ /* 0x000fe40007f1e0ff */
[----:B------:R-:W-:Y:S02]  /*ef70*/  SHF.R.U64 R40, R40, 0x3, RZ ;  /* 0x0000000328287819 */ /* 0x000fe400000012ff */
[----:B------:R-:W-:-:S02]  /*ef80*/  LOP3.LUT R56, R57, 0x380, RZ, 0xc0, !PT ;  /* 0x0000038039387812 */ /* 0x000fc400078ec0ff */
[----:B------:R-:W-:Y:S02]  /*ef90*/  LOP3.LUT R44, R45, 0x380, RZ, 0xc0, !PT ;  /* 0x000003802d2c7812 */ /* 0x000fe400078ec0ff */
[----:B------:R-:W-:Y:S02]  /*efa0*/  SHF.R.U64 R56, R56, 0x3, RZ ;  /* 0x0000000338387819 */ /* 0x000fe400000012ff */
[----:B------:R-:W-:Y:S01]  /*efb0*/  LOP3.LUT R40, R40, R41, RZ, 0x3c, !PT ;  /* 0x0000002928287212 */ /* 0x000fe200078e3cff */
[--C-:B------:R-:W-:Y:S01]  /*efc0*/  IMAD.X R41, RZ, RZ, R5.reuse, P3 ;  /* 0x000000ffff297224 */ /* 0x100fe200018e0605 */
[----:B------:R-:W-:Y:S01]  /*efd0*/  LOP3.LUT R56, R56, R57, RZ, 0x3c, !PT ;  /* 0x0000003938387212 */ /* 0x000fe200078e3cff */
[----:B------:R-:W-:Y:S01]  /*efe0*/  IMAD.X R57, RZ, RZ, R5, P0 ;  /* 0x000000ffff397224 */ /* 0x000fe200000e0605 */
[----:B------:R-:W-:Y:S02]  /*eff0*/  SHF.R.U64 R44, R44, 0x3, RZ ;  /* 0x000000032c2c7819 */ /* 0x000fe400000012ff */
[----:B------:R-:W-:-:S02]  /*f000*/  LOP3.LUT P0, RZ, R210, 0x3, RZ, 0xc0, !PT ;  /* 0x00000003d2ff7812 */ /* 0x000fc4000780c0ff */
[----:B------:R-:W-:Y:S02]  /*f010*/  IADD3 R10, P3, R4, 0xf000, RZ ;  /* 0x0000f000040a7810 */ /* 0x000fe40007f7e0ff */
[----:B------:R-:W-:Y:S01]  /*f020*/  LOP3.LUT R44, R44, R45, RZ, 0x3c, !PT ;  /* 0x0000002d2c2c7212 */ /* 0x000fe200078e3cff */
[--C-:B------:R-:W-:Y:S01]  /*f030*/  IMAD.X R45, RZ, RZ, R5.reuse, P2 ;  /* 0x000000ffff2d7224 */ /* 0x100fe200010e0605 */
[-C--:B------:R-:W-:Y:S02]  /*f040*/  ISETP.GE.OR P2, PT, R26, R79.reuse, P0 ;  /* 0x0000004f1a00720c */ /* 0x080fe40000746670 */
[----:B------:R-:W-:Y:S01]  /*f050*/  IADD3 R13, P4, R4, 0x2000, RZ ;  /* 0x00002000040d7810 */ /* 0x000fe20007f9e0ff */
[----:B------:R-:W-:Y:S01]  /*f060*/  UIMAD UR10, UR9, UR12, URZ ;  /* 0x0000000c090a72a4 */ /* 0x000fe2000f8e023f */
[----:B------:R-:W-:Y:S01]  /*f070*/  LOP3.LUT R3, R10, 0x380, RZ, 0xc0, !PT ;  /* 0x000003800a037812 */ /* 0x000fe200078ec0ff */
[----:B------:R-:W-:Y:S01]  /*f080*/  IMAD.X R49, RZ, RZ, R5, P3 ;  /* 0x000000ffff317224 */ /* 0x000fe200018e0605 */
[----:B------:R-:W-:-:S02]  /*f090*/  ISETP.GE.OR P0, PT, R6, R79, P0 ;  /* 0x0000004f0600720c */ /* 0x000fc40000706670 */
[----:B------:R-:W-:Y:S02]  /*f0a0*/  SHF.R.U64 R3, R3, 0x3, RZ ;  /* 0x0000000303037819 */ /* 0x000fe400000012ff */
        /* <DEDUP_REMOVED lines=8> */
[----:B------:R-:W-:Y:S02]  /*f130*/  IADD3.X R13, RZ, R5, RZ, P4, !PT ;  /* 0x00000005ff0d7210 */ /* 0x000fe400027fe4ff */
[C---:B------:R-:W-:Y:S01]  /*f140*/  IADD3 R37, P5, R4.reuse, 0x7000, RZ ;  /* 0x0000700004257810 */ /* 0x040fe20007fbe0ff */
[----:B------:R-:W-:Y:S01]  /*f150*/  UIMAD.WIDE.U32 UR8, UR4, UR12, URZ ;  /* 0x0000000c040872a5 */ /* 0x000fe2000f8e003f */
[----:B------:R-:W-:Y:S01]  /*f160*/  IADD3 R65, P4, R4, 0x8000, RZ ;  /* 0x0000800004417810 */ /* 0x000fe20007f9e0ff */
[----:B------:R-:W-:Y:S01]  /*f170*/  UIMAD UR10, UR4, UR13, UR10 ;  /* 0x0000000d040a72a4 */ /* 0x000fe2000f8e020a */
[----:B------:R-:W-:Y:S01]  /*f180*/  LOP3.LUT R32, R33, 0x380, RZ, 0xc0, !PT ;  /* 0x0000038021207812 */ /* 0x000fe200078ec0ff */
[----:B0-----:R-:W-:Y:S01]  /*f190*/  IMAD R0, R205, 0x20, R207 ;  /* 0x00000020cd007824 */ /* 0x001fe200078e02cf */
[----:B------:R-:W-:Y:S01]  /*f1a0*/  LOP3.LUT R36, R37, 0x380, RZ, 0xc0, !PT ;  /* 0x0000038025247812 */ /* 0x000fe200078ec0ff */
[----:B-1----:R-:W0:Y:S01]  /*f1b0*/  @P1 LDC R21, c[0x0][0xbf0] ;  /* 0x0002fc00ff151b82 */ /* 0x002e220000000800 */
[----:B------:R-:W-:Y:S01]  /*f1c0*/  LOP3.LUT R64, R65, 0x380, RZ, 0xc0, !PT ;  /* 0x0000038041407812 */ /* 0x000fe200078ec0ff */
[----:B------:R-:W-:Y:S01]  /*f1d0*/  ULDC.64 UR12, c[0x0][0xae8] ;  /* 0x0002ba00000c7ab9 */ /* 0x000fe20000000a00 */
[----:B------:R-:W-:Y:S01]  /*f1e0*/  SHF.R.U64 R32, R32, 0x3, RZ ;  /* 0x0000000320207819 */ /* 0x000fe200000012ff */
[----:B------:R-:W-:Y:S01]  /*f1f0*/  UIADD3 UR9, UR9, UR10, URZ ;  /* 0x0000000a09097290 */ /* 0x000fe2000fffe03f */
[----:B------:R-:W-:Y:S01]  /*f200*/  SHF.R.U64 R36, R36, 0x3, RZ ;  /* 0x0000000324247819 */ /* 0x000fe200000012ff */
[----:B------:R-:W-:Y:S01]  /*f210*/  UIMAD UR4, UR16, UR12, URZ ;  /* 0x0000000c100472a4 */ /* 0x000fe2000f8e023f */
[----:B------:R-:W-:Y:S01]  /*f220*/  SHF.R.U64 R64, R64, 0x3, RZ ;  /* 0x0000000340407819 */ /* 0x000fe200000012ff */
[----:B------:R-:W-:Y:S01]  /*f230*/  VIADD R16, R0, UR61 ;  /* 0x0000003d00107c36 */ /* 0x000fe20008000000 */
[----:B------:R-:W-:Y:S01]  /*f240*/  LOP3.LUT R32, R32, R33, RZ, 0x3c, !PT ;  /* 0x0000002120207212 */ /* 0x000fe200078e3cff */
[--C-:B------:R-:W-:Y:S01]  /*f250*/  IMAD.X R33, RZ, RZ, R5.reuse, P6 ;  /* 0x000000ffff217224 */ /* 0x100fe200030e0605 */
[----:B------:R-:W-:Y:S01]  /*f260*/  LOP3.LUT R36, R36, R37, RZ, 0x3c, !PT ;  /* 0x0000002524247212 */ /* 0x000fe200078e3cff */
[--C-:B------:R-:W-:Y:S01]  /*f270*/  IMAD.X R37, RZ, RZ, R5.reuse, P5 ;  /* 0x000000ffff257224 */ /* 0x100fe200028e0605 */
[----:B------:R-:W-:Y:S01]  /*f280*/  LOP3.LUT R64, R64, R65, RZ, 0x3c, !PT ;  /* 0x0000004140407212 */ /* 0x000fe200078e3cff */
[----:B------:R-:W-:Y:S01]  /*f290*/  IMAD.X R65, RZ, RZ, R5, P4 ;  /* 0x000000ffff417224 */ /* 0x000fe200020e0605 */
[----:B------:R-:W-:Y:S01]  /*f2a0*/  UIMAD UR4, UR19, UR13, UR4 ;  /* 0x0000000d130472a4 */ /* 0x000fe2000f8e0204 */
[C---:B------:R-:W-:Y:S01]  /*f2b0*/  IADD3 R73, P6, R4.reuse, 0xc000, RZ ;  /* 0x0000c00004497810 */ /* 0x040fe20007fde0ff */
[----:B------:R-:W-:Y:S01]  /*f2c0*/  UIMAD.WIDE.U32 UR8, UR19, UR12, UR8 ;  /* 0x0000000c130872a5 */ /* 0x000fe2000f8e0008 */
[C---:B------:R-:W-:Y:S01]  /*f2d0*/  IADD3 R69, P5, R4.reuse, 0xd000, RZ ;  /* 0x0000d00004457810 */ /* 0x040fe20007fbe0ff */
[----:B------:R-:W-:Y:S01]  /*f2e0*/  ULDC.64 UR10, c[0x0][0xaf0] ;  /* 0x0002bc00000a7ab9 */ /* 0x000fe20000000a00 */
[----:B------:R-:W-:Y:S01]  /*f2f0*/  IADD3 R61, P4, R4, 0xe000, RZ ;  /* 0x0000e000043d7810 */ /* 0x000fe20007f9e0ff */
[----:B--2---:R-:W-:Y:S01]  /*f300*/  @P1 IMAD.HI.U32 R0, R16, R3, RZ ;  /* 0x0000000310001227 */ /* 0x004fe200078e00ff */
[----:B------:R-:W-:Y:S01]  /*f310*/  UIADD3 UR9, UR9, UR4, URZ ;  /* 0x0000000409097290 */ /* 0x000fe2000fffe03f */
[----:B------:R-:W-:Y:S01]  /*f320*/  LOP3.LUT R72, R73, 0x380, RZ, 0xc0, !PT ;  /* 0x0000038049487812 */ /* 0x000fe200078ec0ff */
[----:B------:R-:W-:Y:S01]  /*f330*/  UIMAD UR4, UR18, UR10, URZ ;  /* 0x0000000a120472a4 */ /* 0x000fe2000f8e023f */
[----:B------:R-:W-:Y:S01]  /*f340*/  LOP3.LUT R68, R69, 0x380, RZ, 0xc0, !PT ;  /* 0x0000038045447812 */ /* 0x000fe200078ec0ff */
[----:B------:R-:W-:Y:S01]  /*f350*/  IMAD.MOV.U32 R17, RZ, RZ, R16 ;  /* 0x000000ffff117224 */ /* 0x000fe200078e0010 */
[----:B------:R-:W-:-:S02]  /*f360*/  LOP3.LUT R60, R61, 0x380, RZ, 0xc0, !PT ;  /* 0x000003803d3c7812 */ /* 0x000fc400078ec0ff */
[----:B------:R-:W-:Y:S01]  /*f370*/  LOP3.LUT R7, R4, 0x380, RZ, 0xc0, !PT ;  /* 0x0000038004077812 */ /* 0x000fe200078ec0ff */
[----:B------:R-:W-:Y:S01]  /*f380*/  UIMAD UR4, UR17, UR11, UR4 ;  /* 0x0000000b110472a4 */ /* 0x000fe2000f8e0204 */
[----:B0-----:R-:W-:Y:S01]  /*f390*/  @P1 SHF.R.U32.HI R17, RZ, R21, R0 ;  /* 0x00000015ff111219 */ /* 0x001fe20000011600 */
[----:B------:R-:W-:Y:S01]  /*f3a0*/  UIMAD.WIDE.U32 UR8, UR17, UR10, UR8 ;  /* 0x0000000a110872a5 */ /* 0x000fe2000f8e0008 */
[----:B------:R-:W-:Y:S01]  /*f3b0*/  SHF.R.U64 R72, R72, 0x3, RZ ;  /* 0x0000000348487819 */ /* 0x000fe200000012ff */
[----:B------:R-:W5:Y:S01]  /*f3c0*/  LD.E.128 R8, desc[UR36][R8.64] ;  /* 0x0000002408087980 */ /* 0x000f62000c101d00 */
[----:B------:R-:W-:Y:S02]  /*f3d0*/  SHF.R.U64 R68, R68, 0x3, RZ ;  /* 0x0000000344447819 */ /* 0x000fe400000012ff */
[----:B------:R-:W-:Y:S01]  /*f3e0*/  SHF.R.U64 R60, R60, 0x3, RZ ;  /* 0x000000033c3c7819 */ /* 0x000fe200000012ff */
[----:B------:R-:W5:Y:S01]  /*f3f0*/  LD.E.128 R12, desc[UR36][R12.64] ;  /* 0x000000240c0c7980 */ /* 0x000f62000c101d00 */
[----:B------:R-:W-:Y:S01]  /*f400*/  SHF.R.U64 R7, R7, 0x3, RZ ;  /* 0x0000000307077819 */ /* 0x000fe200000012ff */
[----:B------:R-:W-:Y:S01]  /*f410*/  UIADD3 UR4, UR9, UR4, URZ ;  /* 0x0000000409047290 */ /* 0x000fe2000fffe03f */
[--C-:B------:R-:W-:Y:S01]  /*f420*/  SHF.R.S32.HI R0, RZ, 0x1f, R17.reuse ;  /* 0x0000001fff007819 */ /* 0x100fe20000011411 */
[----:B------:R-:W-:Y:S01]  /*f430*/  IMAD.MOV R21, RZ, RZ, -R17 ;  /* 0x000000ffff157224 */ /* 0x000fe200078e0a11 */
[----:B------:R-:W-:Y:S01]  /*f440*/  LOP3.LUT R72, R72, R73, RZ, 0x3c, !PT ;  /* 0x0000004948487212 */ /* 0x000fe200078e3cff */
[--C-:B------:R-:W-:Y:S01]  /*f450*/  IMAD.X R73, RZ, RZ, R5.reuse, P6 ;  /* 0x000000ffff497224 */ /* 0x100fe200030e0605 */
[----:B------:R-:W-:Y:S01]  /*f460*/  LOP3.LUT R68, R68, R69, RZ, 0x3c, !PT ;  /* 0x0000004544447212 */ /* 0x000fe200078e3cff */
[----:B------:R-:W-:Y:S01]  /*f470*/  IMAD.X R69, RZ, RZ, R5, P5 ;  /* 0x000000ffff457224 */ /* 0x000fe200028e0605 */
[----:B------:R-:W-:Y:S01]  /*f480*/  LOP3.LUT R60, R60, R61, RZ, 0x3c, !PT ;  /* 0x0000003d3c3c7212 */ /* 0x000fe200078e3cff */
[----:B------:R-:W-:Y:S01]  /*f490*/  ULDC.64 UR10, c[0x0][0xae0] ;  /* 0x0002b800000a7ab9 */ /* 0x000fe20000000a00 */
[----:B------:R-:W-:Y:S01]  /*f4a0*/  LOP3.LUT R4, R7, R4, RZ, 0x3c, !PT ;  /* 0x0000000407047212 */ /* 0x000fe200078e3cff */
[----:B------:R-:W-:Y:S01]  /*f4b0*/  IMAD R21, R18, R21, R16 ;  /* 0x0000001512157224 */ /* 0x000fe200078e0210 */
[----:B------:R-:W-:Y:S01]  /*f4c0*/  IADD3.X R61, RZ, R5, RZ, P4, !PT ;  /* 0x00000005ff3d7210 */ /* 0x000fe200027fe4ff */
[----:B------:R-:W-:Y:S01]  /*f4d0*/  IMAD R0, R0, UR10, RZ ;  /* 0x0000000a00007c24 */ /* 0x000fe2000f8e02ff */
[----:B------:R-:W-:Y:S01]  /*f4e0*/  MOV R3, UR9 ;  /* 0x0000000900037c02 */ /* 0x000fe20008000f00 */
[----:B------:R-:W-:Y:S01]  /*f4f0*/  IMAD.U32 R2, RZ, RZ, UR8 ;  /* 0x00000008ff027e24 */ /* 0x000fe2000f8e00ff */
[----:B------:R-:W5:Y:S01]  /*f500*/  LD.E.128 R4, desc[UR36][R4.64] ;  /* 0x0000002404047980 */ /* 0x000f62000c101d00 */
[----:B------:R-:W-:Y:S01]  /*f510*/  IMAD.U32 R3, RZ, RZ, UR4 ;  /* 0x00000004ff037e24 */ /* 0x000fe2000f8e00ff */
[----:B------:R-:W-:Y:S01]  /*f520*/  ULDC.64 UR8, c[0x0][0xad8] ;  /* 0x0002b60000087ab9 */ /* 0x000fe20000000a00 */
[----:B------:R-:W-:Y:S01]  /*f530*/  IMAD R77, R17, UR11, R0 ;  /* 0x0000000b114d7c24 */ /* 0x000fe2000f8e0200 */
[----:B------:R-:W5:Y:S01]  /*f540*/  LD.E.128 R24, desc[UR36][R24.64] ;  /* 0x0000002418187980 */ /* 0x000f62000c101d00 */
[----:B------:R-:W-:-:S03]  /*f550*/  SHF.R.S32.HI R0, RZ, 0x1f, R21 ;  /* 0x0000001fff007819 */ /* 0x000fc60000011415 */
[----:B------:R-:W5:Y:S01]  /*f560*/  LD.E.128 R52, desc[UR36][R52.64] ;  /* 0x0000002434347980 */ /* 0x000f62000c101d00 */
[----:B------:R-:W-:-:S03]  /*f570*/  IMAD.WIDE.U32 R2, R17, UR10, R2 ;  /* 0x0000000a11027c25 */ /* 0x000fc6000f8e0002 */
[----:B------:R-:W5:Y:S04]  /*f580*/  LD.E.128 R28, desc[UR36][R28.64] ;  /* 0x000000241c1c7980 */ /* 0x000f68000c101d00 */
        /* <DEDUP_REMOVED lines=18> */
[----:B------:R-:W-:Y:S02]  /*f6b0*/  VIADD R80, R207, UR61 ;  /* 0x0000003dcf507c36 */ /* 0x000fe40008000000 */
[C---:B------:R-:W-:Y:S02]  /*f6c0*/  IMAD R17, R21.reuse, UR9, R16 ;  /* 0x0000000915117c24 */ /* 0x040fe4000f8e0210 */
[----:B------:R-:W-:Y:S01]  /*f6d0*/  IMAD.WIDE.U32 R2, R21, UR8, R2 ;  /* 0x0000000815027c25 */ /* 0x000fe2000f8e0002 */
[C---:B------:R-:W-:Y:S01]  /*f6e0*/  ISETP.GE.AND P2, PT, R80.reuse, R79, PT ;  /* 0x0000004f5000720c */ /* 0x040fe20003f46270 */
[----:B------:R-:W-:Y:S02]  /*f6f0*/  ULDC.64 UR8, c[0x0][0xa80] ;  /* 0x0002a00000087ab9 */ /* 0x000fe40000000a00 */
[----:B------:R-:W-:Y:S01]  /*f700*/  VIADD R0, R80, 0x20 ;  /* 0x0000002050007836 */ /* 0x000fe20000000000 */
[----:B------:R-:W-:Y:S01]  /*f710*/  IADD3 R3, R3, R17, RZ ;  /* 0x0000001103037210 */ /* 0x000fe20007ffe0ff */
[----:B------:R-:W-:Y:S01]  /*f720*/  VIADD R22, R22, 0x30820 ;  /* 0x0003082016167836 */ /* 0x000fe20000000000 */
[----:B------:R-:W-:-:S02]  /*f730*/  LEA R18, P3, R2, UR8, 0x1 ;  /* 0x0000000802127c11 */ /* 0x000fc4000f8608ff */
[-C--:B------:R-:W-:Y:S01]  /*f740*/  ISETP.GE.AND P1, PT, R0, R79.reuse, PT ;  /* 0x0000004f0000720c */ /* 0x080fe20003f26270 */
[----:B------:R-:W-:Y:S01]  /*f750*/  VIADD R0, R80, 0x40 ;  /* 0x0000004050007836 */ /* 0x000fe20000000000 */
[----:B------:R-:W-:Y:S02]  /*f760*/  LEA.HI.X R78, R2, UR9, R3, 0x1, P3 ;  /* 0x00000009024e7c11 */ /* 0x000fe400098f0c03 */
[----:B------:R-:W-:Y:S01]  /*f770*/  PRMT R22, RZ, 0x654, R22 ;  /* 0x00000654ff167816 */ /* 0x000fe20000000016 */
[----:B0-----:R0:W1:Y:S01]  /*f780*/  SHFL.IDX PT, R76, R18, RZ, 0x181f ;  /* 0x00181fff124c7589 */ /* 0x00106200000e0000 */
[----:B------:R-:W-:Y:S01]  /*f790*/  ISETP.GE.AND P0, PT, R0, R79, PT ;  /* 0x0000004f0000720c */ /* 0x000fe20003f06270 */
[----:B------:R-:W-:Y:S01]  /*f7a0*/  BSSY B1, `(.L_x_1335) ;  /* 0x0000015000017945 */ /* 0x000fe20003800000 */
[----:B------:R0:W-:Y:S01]  /*f7b0*/  SYNCS.ARRIVE.TRANS64.RED.A1T0 RZ, [R22+URZ], RZ ;  /* 0x000000ff16ff79a7 */ /* 0x0001e2000810043f */
[----:B------:R0:W2:Y:S02]  /*f7c0*/  SHFL.IDX PT, R0, R78, RZ, 0x181f ;  /* 0x00181fff4e007589 */ /* 0x0000a400000e0000 */
[----:B------:R-:W-:Y:S08]  /*f7d0*/  @P2 BRA `(.L_x_1336) ;  /* 0x0000000000442947 */ /* 0x000ff00003800000 */
        /* <DEDUP_REMOVED lines=17> */
.L_x_1336:
[----:B------:R-:W-:Y:S05]  /*f8f0*/  BSYNC B1 ;  /* 0x0000000000017941 */ /* 0x000fea0003800000 */
.L_x_1335:
        /* <DEDUP_REMOVED lines=21> */
.L_x_1338:
[----:B------:R-:W-:Y:S05]  /*fa50*/  BSYNC B1 ;  /* 0x0000000000017941 */ /* 0x000fea0003800000 */
.L_x_1337:
        /* <DEDUP_REMOVED lines=21> */
.L_x_1340:
[----:B------:R-:W-:Y:S05]  /*fbb0*/  BSYNC B1 ;  /* 0x0000000000017941 */ /* 0x000fea0003800000 */
.L_x_1339:
        /* <DEDUP_REMOVED lines=20> */
[----:B----4-:R-:W-:-:S04]  /*fd00*/  LEA R2, P0, R204, R18, 0x1 ;  /* 0x00000012cc027211 */ /* 0x010fc800078008ff */
[----:B------:R-:W-:-:S05]  /*fd10*/  LEA.HI.X R3, R204, R78, R215, 0x1, P0 ;  /* 0x0000004ecc037211 */ /* 0x000fca00000f0cd7 */
[----:B------:R0:W-:Y:S01]  /*fd20*/  ST.E.128 desc[UR36][R2.64], R48 ;  /* 0x0000003002007985 */ /* 0x0001e2000c101d24 */
[----:B------:R-:W-:Y:S05]  /*fd30*/  BRA `(.L_x_1341) ;  /* 0x0000000c00747947 */ /* 0x000fea0003800000 */
.L_x_1333:
[----:B------:R-:W-:Y:S01]  /*fd40*/  R2UR UR4, R208 ;  /* 0x00000000d00472ca */ /* 0x000fe200000e0000 */
[----:B------:R-:W-:Y:S01]  /*fd50*/  ULDC.64 UR8, c[0x0][0xc00] ;  /* 0x0003000000087ab9 */ /* 0x000fe20000000a00 */
[----:B------:R-:W0:Y:S01]  /*fd60*/  LDC R11, c[0x0][0xbe8] ;  /* 0x0002fa00ff0b7b82 */ /* 0x000e220000000800 */
[----:B------:R-:W-:Y:S01]  /*fd70*/  UISETP.NE.U32.AND UP0, UPT, UR8, URZ, UPT ;  /* 0x0000003f0800728c */ /* 0x000fe2000bf05070 */
[----:B------:R-:W-:-:S03]  /*fd80*/  R2UR UR10, R206 ;  /* 0x00000000ce0a72ca */ /* 0x000fc600000e0000 */
[----:B------:R-:W-:-:S03]  /*fd90*/  UISETP.NE.AND.EX UP0, UPT, UR9, URZ, UPT, UP0 ;  /* 0x0000003f0900728c */ /* 0x000fc6000bf05300 */
[----:B------:R-:W-:-:S03]  /*fda0*/  ULDC.64 UR8, c[0x0][0xc00] ;  /* 0x0003000000087ab9 */ /* 0x000fc60000000a00 */
[----:B------:R-:W-:Y:S01]  /*fdb0*/  UIMAD.WIDE UR8, UR4, 0x4, UR8 ;  /* 0x00000004040878a5 */ /* 0x000fe2000f8e0208 */
[----:B------:R-:W-:-:S05]  /*fdc0*/  PLOP3.LUT P2, PT, PT, PT, UP0, 0x80, 0x0 ;  /* 0x000000000000781c */ /* 0x000fca0003f4f008 */
[----:B------:R-:W-:Y:S02]  /*fdd0*/  IMAD.U32 R2, RZ, RZ, UR8 ;  /* 0x00000008ff027e24 */ /* 0x000fe4000f8e00ff */
[----:B------:R-:W-:Y:S01]  /*fde0*/  IMAD.U32 R3, RZ, RZ, UR9 ;  /* 0x00000009ff037e24 */ /* 0x000fe2000f8e00ff */
[----:B------:R-:W-:Y:S02]  /*fdf0*/  ULDC.64 UR8, c[0x0][0xc08] ;  /* 0x0003020000087ab9 */ /* 0x000fe40000000a00 */
[----:B------:R-:W-:-:S03]  /*fe00*/  UISETP.NE.U32.AND UP1, UPT, UR8, URZ, UPT ;  /* 0x0000003f0800728c */ /* 0x000fc6000bf25070 */
[----:B------:R-:W2:Y:S01]  /*fe10*/  @P2 LDG.E R6, desc[UR36][R2.64] ;  /* 0x0000002402062981 */ /* 0x000ea2000c1e1900 */
[----:B------:R-:W-:-:S06]  /*fe20*/  UISETP.NE.AND.EX UP1, UPT, UR9, URZ, UPT, UP1 ;  /* 0x0000003f0900728c */ /* 0x000fcc000bf25310 */
[----:B------:R-:W-:-:S05]  /*fe30*/  PLOP3.LUT P3, PT, PT, PT, UP1, 0x80, 0x0 ;  /* 0x000000000000781c */ /* 0x000fca0003f6f018 */
[----:B------:R-:W-:Y:S02]  /*fe40*/  @UP1 ULDC.64 UR8, c[0x0][0xc08] ;  /* 0x0003020000081ab9 */ /* 0x000fe40000000a00 */
[----:B------:R-:W-:-:S03]  /*fe50*/  @UP1 UIMAD.WIDE UR8, UR4, 0x4, UR8 ;  /* 0x00000004040818a5 */ /* 0x000fc6000f8e0208 */
[----:B------:R-:W-:Y:S02]  /*fe60*/  ULDC UR4, c[0x0][0xa88] ;  /* 0x0002a20000047ab9 */ /* 0x000fe40000000800 */
[----:B------:R-:W-:Y:S02]  /*fe70*/  IMAD.U32 R0, RZ, RZ, UR4 ;  /* 0x00000004ff007e24 */ /* 0x000fe4000f8e00ff */
[----:B------:R-:W-:Y:S02]  /*fe80*/  IMAD.U32 R4, RZ, RZ, UR8 ;  /* 0x00000008ff047e24 */ /* 0x000fe4000f8e00ff */
[----:B------:R-:W-:-:S05]  /*fe90*/  IMAD.U32 R5, RZ, RZ, UR9 ;  /* 0x00000009ff057e24 */ /* 0x000fca000f8e00ff */
[----:B------:R1:W5:Y:S01]  /*fea0*/  @P3 LDG.E R0, desc[UR36][R4.64] ;  /* 0x0000002404003981 */ /* 0x000362000c1e1900 */
[----:B0-----:R-:W-:Y:S01]  /*feb0*/  ISETP.NE.AND P0, PT, R11, 0x1, PT ;  /* 0x000000010b00780c */ /* 0x001fe20003f05270 */
[----:B------:R-:W-:Y:S01]  /*fec0*/  UMOV UR4, URZ ;  /* 0x0000003f00047c82 */ /* 0x000fe20008000000 */
[----:B------:R-:W-:Y:S01]  /*fed0*/  USHF.R.S32.HI UR12, URZ, 0x1f, UR10 ;  /* 0x0000001f3f0c7899 */ /* 0x000fe2000801140a */
[----:B------:R-:W-:-:S10]  /*fee0*/  ISETP.GE.AND P1, PT, R219, 0x80, PT ;  /* 0x00000080db00780c */ /* 0x000fd40003f26270 */
[----:B------:R-:W0:Y:S01]  /*fef0*/  @P0 LDC R9, c[0x0][0xbec] ;  /* 0x0002fb00ff090b82 */ /* 0x000e220000000800 */
[----:B--2---:R-:W-:Y:S01]  /*ff00*/  @P2 R2UR UR4, R6 ;  /* 0x00000000060422ca */ /* 0x004fe200000e0000 */
[----:B01----:R-:W-:-:S14]  /*ff10*/  @P3 BRA `(.L_x_1342) ;  /* 0x0000000000103947 */ /* 0x003fdc0003800000 */
[----:B------:R-:W-:Y:S05]  /*ff20*/  @!P2 BRA `(.L_x_1342) ;  /* 0x00000000000ca947 */ /* 0x000fea0003800000 */
[----:B------:R-:W2:Y:S04]  /*ff30*/  LDG.E R5, desc[UR36][R2.64] ;  /* 0x0000002402057981 */ /* 0x000ea8000c1e1900 */
[----:B-----5:R-:W2:Y:S02]  /*ff40*/  LDG.E R0, desc[UR36][R2.64+0x4] ;  /* 0x0000042402007981 */ /* 0x020ea4000c1e1900 */
[----:B--2---:R-:W-:-:S07]  /*ff50*/  IADD3 R0, -R5, R0, RZ ;  /* 0x0000000005007210 */ /* 0x004fce0007ffe1ff */
.L_x_1342:
[----:B------:R-:W-:Y:S01]  /*ff60*/  R2UR UR9, R208 ;  /* 0x00000000d00972ca */ /* 0x000fe200000e0000 */
[----:B------:R-:W-:Y:S01]  /*ff70*/  USHF.R.S32.HI UR11, URZ, 0x1f, UR4 ;  /* 0x0000001f3f0b7899 */ /* 0x000fe20008011404 */
[----:B------:R-:W-:Y:S11]  /*ff80*/  BSSY B1, `(.L_x_1343) ;  /* 0x000002f000017945 */ /* 0x000ff60003800000 */
[----:B------:R-:W-:-:S02]  /*ff90*/  USHF.R.S32.HI UR8, URZ, 0x1f, UR9 ;  /* 0x0000001f3f087899 */ /* 0x000fc40008011409 */
[----:B------:R-:W-:Y:S02]  /*ffa0*/  USEL UR13, UR9, URZ, !UP0 ;  /* 0x0000003f090d7287 */ /* 0x000fe4000c000000 */
[----:B------:R-:W-:Y:S01]  /*ffb0*/  USEL UR14, UR8, URZ, !UP0 ;  /* 0x0000003f080e7287 */ /* 0x000fe2000c000000 */
[----:B------:R-:W-:Y:S11]  /*ffc0*/  @P1 BRA `(.L_x_1344) ;  /* 0x0000000000a81947 */ /* 0x000ff60003800000 */
[----:B------:R-:W0:Y:S01]  /*ffd0*/  S2R R4, SR_TID.X ;  /* 0x0000000000047919 */ /* 0x000e220000002100 */
[----:B------:R-:W1:Y:S01]  /*ffe0*/  LDC R7, c[0x0][0xbe8] ;  /* 0x0002fa00ff077b82 */ /* 0x000e620000000800 */
[----:B------:R-:W-:Y:S02]  /*fff0*/  IMAD.U32 R3, RZ, RZ, UR61 ;  /* 0x0000003dff037e24 */ /* 0x000fe4000f8e00ff */
[----:B-1---5:R-:W-:-:S03]  /*10000*/  IMAD R2, R0, R7, RZ ;  /* 0x0000000700027224 */ /* 0x022fc600078e02ff */
[----:B0-----:R-:W-:-:S04]  /*10010*/  IADD3 R4, R3, -0x80, R4 ;  /* 0xffffff8003047810 */ /* 0x001fc80007ffe004 */
[----:B------:R-:W-:-:S13]  /*10020*/  ISETP.GE.AND P1, PT, R4, R2, PT ;  /* 0x000000020400720c */ /* 0x000fda0003f26270 */
[----:B------:R-:W-:Y:S05]  /*10030*/  @P1 BRA `(.L_x_1344) ;  /* 0x00000000008c1947 */ /* 0x000fea0003800000 */
[----:B------:R-:W-:Y:S01]  /*10040*/  ISETP.NE.AND P1, PT, R7, 0x1, PT ;  /* 0x000000010700780c */ /* 0x000fe20003f25270 */
[----:B------:R-:W-:Y:S01]  /*10050*/  ULDC.64 UR16, c[0x0][0xb90] ;  /* 0x0002e40000107ab9 */ /* 0x000fe20000000a00 */
[----:B------:R-:W-:Y:S01]  /*10060*/  R2UR UR15, R206 ;  /* 0x00000000ce0f72ca */ /* 0x000fe200000e0000 */
[----:B------:R-:W-:Y:S01]  /*10070*/  UIMAD UR10, UR12, UR16, URZ ;  /* 0x000000100c0a72a4 */ /* 0x000fe2000f8e023f */
[----:B------:R-:W-:Y:S01]  /*10080*/  IMAD.MOV.U32 R2, RZ, RZ, R4 ;  /* 0x000000ffff027224 */ /* 0x000fe200078e0004 */
        /* <DEDUP_REMOVED lines=30> */
.L_x_1344:
[----:B------:R-:W-:Y:S05]  /*10270*/  BSYNC B1 ;  /* 0x0000000000017941 */ /* 0x000fea0003800000 */
.L_x_1343:
[----:B0-----:R-:W0:Y:S01]  /*10280*/  @P0 LDC R3, c[0x0][0xbf0] ;  /* 0x0002fc00ff030b82 */ /* 0x001e220000000800 */
[----:B------:R-:W-:Y:S01]  /*10290*/  ULDC.64 UR16, c[0x0][0xaa0] ;  /* 0x0002a80000107ab9 */ /* 0x000fe20000000a00 */
[----:B------:R-:W-:Y:S01]  /*102a0*/  R2UR UR15, R206 ;  /* 0x00000000ce0f72ca */ /* 0x000fe200000e0000 */
[----:B------:R-:W-:Y:S01]  /*102b0*/  UIMAD UR10, UR11, UR16, URZ ;  /* 0x000000100b0a72a4 */ /* 0x000fe2000f8e023f */
[----:B------:R-:W-:Y:S01]  /*102c0*/  LEA R2, R205, R207, 0x5 ;  /* 0x000000cfcd027211 */ /* 0x000fe200078e28ff */
[----:B------:R-:W-:Y:S01]  /*102d0*/  UIMAD.WIDE.U32 UR8, UR4, UR16, URZ ;  /* 0x00000010040872a5 */ /* 0x000fe2000f8e003f */
[----:B------:R-:W-:Y:S01]  /*102e0*/  BSSY B1, `(.L_x_1345) ;  /* 0x0000040000017945 */ /* 0x000fe20003800000 */
[----:B------:R-:W-:Y:S02]  /*102f0*/  UIMAD UR10, UR4, UR17, UR10 ;  /* 0x00000011040a72a4 */ /* 0x000fe4000f8e020a */
[----:B------:R-:W-:Y:S01]  /*10300*/  VIADD R6, R2, UR61 ;  /* 0x0000003d02067c36 */ /* 0x000fe20008000000 */
[----:B------:R-:W-:Y:S01]  /*10310*/  ULDC.64 UR16, c[0x0][0xae8] ;  /* 0x0002ba0000107ab9 */ /* 0x000fe20000000a00 */
[----:B------:R-:W-:-:S02]  /*10320*/  UIADD3 UR9, UR9, UR10, URZ ;  /* 0x0000000a09097290 */ /* 0x000fc4000fffe03f */
[----:B------:R-:W-:Y:S01]  /*10330*/  UIMAD UR4, UR12, UR16, URZ ;  /* 0x000000100c0472a4 */ /* 0x000fe2000f8e023f */
[----:B------:R-:W-:Y:S01]  /*10340*/  @P0 IMAD.HI.U32 R2, R6, R9, RZ ;  /* 0x0000000906020227 */ /* 0x000fe200078e00ff */
[----:B------:R-:W-:Y:S02]  /*10350*/  UIMAD.WIDE.U32 UR8, UR15, UR16, UR8 ;  /* 0x000000100f0872a5 */ /* 0x000fe4000f8e0008 */
[----:B------:R-:W-:Y:S01]  /*10360*/  UIMAD UR4, UR15, UR17, UR4 ;  /* 0x000000110f0472a4 */ /* 0x000fe2000f8e0204 */
[----:B------:R-:W-:Y:S01]  /*10370*/  IMAD.MOV.U32 R5, RZ, RZ, R6 ;  /* 0x000000ffff057224 */ /* 0x000fe200078e0006 */
[----:B------:R-:W-:Y:S02]  /*10380*/  ULDC.64 UR10, c[0x0][0xaf0] ;  /* 0x0002bc00000a7ab9 */ /* 0x000fe40000000a00 */
[----:B------:R-:W-:Y:S02]  /*10390*/  UIADD3 UR9, UR9, UR4, URZ ;  /* 0x0000000409097290 */ /* 0x000fe4000fffe03f */
[----:B------:R-:W-:Y:S01]  /*103a0*/  UIMAD UR4, UR14, UR10, URZ ;  /* 0x0000000a0e0472a4 */ /* 0x000fe2000f8e023f */
[----:B0-----:R-:W-:Y:S01]  /*103b0*/  @P0 SHF.R.U32.HI R5, RZ, R3, R2 ;  /* 0x00000003ff050219 */ /* 0x001fe20000011602 */
[----:B------:R-:W-:-:S02]  /*103c0*/  UIMAD.WIDE.U32 UR8, UR13, UR10, UR8 ;  /* 0x0000000a0d0872a5 */ /* 0x000fc4000f8e0008 */
[----:B------:R-:W-:Y:S01]  /*103d0*/  UIMAD UR4, UR13, UR11, UR4 ;  /* 0x0000000b0d0472a4 */ /* 0x000fe2000f8e0204 */
[--C-:B------:R-:W-:Y:S01]  /*103e0*/  SHF.R.S32.HI R2, RZ, 0x1f, R5.reuse ;  /* 0x0000001fff027819 */ /* 0x100fe20000011405 */
[----:B------:R-:W-:Y:S01]  /*103f0*/  IMAD.MOV R7, RZ, RZ, -R5 ;  /* 0x000000ffff077224 */ /* 0x000fe200078e0a05 */
[----:B------:R-:W-:Y:S01]  /*10400*/  ULDC.64 UR10, c[0x0][0xae0] ;  /* 0x0002b800000a7ab9 */ /* 0x000fe20000000a00 */
[----:B------:R-:W-:Y:S02]  /*10410*/  UIADD3 UR4, UR9, UR4, URZ ;  /* 0x0000000409047290 */ /* 0x000fe4000fffe03f */
[----:B------:R-:W-:Y:S02]  /*10420*/  IMAD.U32 R3, RZ, RZ, UR9 ;  /* 0x00000009ff037e24 */ /* 0x000fe4000f8e00ff */
[----:B------:R-:W-:Y:S02]  /*10430*/  IMAD R4, R2, UR10, RZ ;  /* 0x0000000a02047c24 */ /* 0x000fe4000f8e02ff */
[----:B------:R-:W-:Y:S01]  /*10440*/  IMAD.U32 R2, RZ, RZ, UR8 ;  /* 0x00000008ff027e24 */ /* 0x000fe2000f8e00ff */
[----:B------:R-:W-:Y:S01]  /*10450*/  ULDC.64 UR8, c[0x0][0xad8] ;  /* 0x0002b60000087ab9 */ /* 0x000fe20000000a00 */
[----:B------:R-:W-:-:S02]  /*10460*/  IMAD.U32 R3, RZ, RZ, UR4 ;  /* 0x00000004ff037e24 */ /* 0x000fc4000f8e00ff */
[----:B------:R-:W-:Y:S02]  /*10470*/  IMAD R7, R11, R7, R6 ;  /* 0x000000070b077224 */ /* 0x000fe400078e0206 */
[C---:B------:R-:W-:Y:S02]  /*10480*/  IMAD R9, R5.reuse, UR11, R4 ;  /* 0x0000000b05097c24 */ /* 0x040fe4000f8e0204 */
[----:B------:R-:W-:Y:S01]  /*10490*/  IMAD.WIDE.U32 R2, R5, UR10, R2 ;  /* 0x0000000a05027c25 */ /* 0x000fe2000f8e0002 */
[----:B------:R-:W-:-:S03]  /*104a0*/  SHF.R.S32.HI R4, RZ, 0x1f, R7 ;  /* 0x0000001fff047819 */ /* 0x000fc60000011407 */
[----:B------:R-:W-:Y:S01]  /*104b0*/  VIADD R6, R207, UR61 ;  /* 0x0000003dcf067c36 */ /* 0x000fe20008000000 */
[----:B------:R-:W-:Y:S01]  /*104c0*/  IADD3 R3, R3, R9, RZ ;  /* 0x0000000903037210 */ /* 0x000fe20007ffe0ff */
[----:B------:R-:W-:Y:S02]  /*104d0*/  IMAD R4, R4, UR8, RZ ;  /* 0x0000000804047c24 */ /* 0x000fe4000f8e02ff */
[----:B-----5:R-:W-:Y:S02]  /*104e0*/  IMAD R11, R0, R11, RZ ;  /* 0x0000000b000b7224 */ /* 0x020fe400078e02ff */
[C---:B------:R-:W-:Y:S02]  /*104f0*/  IMAD R5, R7.reuse, UR9, R4 ;  /* 0x0000000907057c24 */ /* 0x040fe4000f8e0204 */
[----:B------:R-:W-:Y:S01]  /*10500*/  IMAD.WIDE.U32 R2, R7, UR8, R2 ;  /* 0x0000000807027c25 */ /* 0x000fe2000f8e0002 */
[----:B------:R-:W-:Y:S01]  /*10510*/  ISETP.GE.AND P2, PT, R6, R11, PT ;  /* 0x0000000b0600720c */ /* 0x000fe20003f46270 */
[----:B------:R-:W-:-:S02]  /*10520*/  ULDC.64 UR8, c[0x0][0xa80] ;  /* 0x0002a00000087ab9 */ /* 0x000fc40000000a00 */
[----:B------:R-:W-:Y:S01]  /*10530*/  VIADD R0, R6, 0x20 ;  /* 0x0000002006007836 */ /* 0x000fe20000000000 */
[----:B------:R-:W-:Y:S01]  /*10540*/  LEA R4, P3, R2, UR8, 0x1 ;  /* 0x0000000802047c11 */ /* 0x000fe2000f8608ff */
[----:B------:R-:W-:-:S03]  /*10550*/  IMAD.IADD R3, R3, 0x1, R5 ;  /* 0x0000000103037824 */ /* 0x000fc600078e0205 */
[-C--:B------:R-:W-:Y:S01]  /*10560*/  ISETP.GE.AND P1, PT, R0, R11.reuse, PT ;  /* 0x0000000b0000720c */ /* 0x080fe20003f26270 */
[----:B------:R-:W-:Y:S01]  /*10570*/  VIADD R0, R6, 0x40 ;  /* 0x0000004006007836 */ /* 0x000fe20000000000 */
[----:B------:R-:W-:Y:S02]  /*10580*/  LEA.HI.X R5, R2, UR9, R3, 0x1, P3 ;  /* 0x0000000902057c11 */ /* 0x000fe400098f0c03 */
        /* <DEDUP_REMOVED lines=21> */
.L_x_1346:
[----:B------:R-:W-:Y:S05]  /*106e0*/  BSYNC B1 ;  /* 0x0000000000017941 */ /* 0x000fea0003800000 */
.L_x_1345:
        /* <DEDUP_REMOVED lines=21> */
.L_x_1348:
[----:B------:R-:W-:Y:S05]  /*10840*/  BSYNC B1 ;  /* 0x0000000000017941 */ /* 0x000fea0003800000 */
.L_x_1347:
        /* <DEDUP_REMOVED lines=21> */
.L_x_1350:
[----:B------:R-:W-:Y:S05]  /*109a0*/  BSYNC B1 ;  /* 0x0000000000017941 */ /* 0x000fea0003800000 */
.L_x_1349:
        /* <DEDUP_REMOVED lines=22> */
.L_x_1341:
[----:B------:R-:W-:Y:S05]  /*10b10*/  BSYNC B0 ;  /* 0x0000000000007941 */ /* 0x000fea0003800000 */
.L_x_1332:
[----:B------:R-:W-:Y:S02]  /*10b20*/  ULDC UR4, c[0x0][0xc3c] ;  /* 0x00030f0000047ab9 */ /* 0x000fe40000000800 */
[----:B------:R-:W-:-:S06]  /*10b30*/  UISETP.GE.AND UP0, UPT, UR6, UR4, UPT ;  /* 0x000000040600728c */ /* 0x000fcc000bf06270 */
[----:B------:R-:W-:-:S13]  /*10b40*/  PLOP3.LUT P0, PT, PT, PT, UP0, 0x80, 0x0 ;  /* 0x000000000000781c */ /* 0x000fda0003f0f008 */
[----:B------:R-:W-:Y:S05]  /*10b50*/  @!P0 BRA `(.L_x_1351) ;  /* 0xffffff0000908947 */ /* 0x000fea000383ffff */
[----:B------:R-:W-:Y:S05]  /*10b60*/  EXIT ;  /* 0x000000000000794d */ /* 0x000fea0003800000 */
.L_x_1242:
[----:B------:R-:W-:-:S08]  /*10b70*/  NOP ;  /* 0x0000000000007918 */ /* 0x000fd00000000000 */
[----:B0-----:R-:W0:-:S00]  /*10b80*/  USETMAXREG.DEALLOC.CTAPOOL 0x28 ;  /* 0x00000028000079c8 */ /* 0x001e0000080e0500 */
        /* <DEDUP_REMOVED lines=14> */
.L_x_1352:
[----:B------:R-:W-:Y:S01]  /*10c70*/  LOP3.LUT R5, R0, 0x1f, RZ, 0xc0, !PT ;  /* 0x0000001f00057812 */ /* 0x000fe200078ec0ff */
[----:B------:R-:W-:Y:S01]  /*10c80*/  ULDC UR4, c[0x0][0xc3c] ;  /* 0x00030f0000047ab9 */ /* 0x000fe20000000800 */
[----:B------:R-:W0:Y:S01]  /*10c90*/  S2UR UR6, SR_CTAID.X ;  /* 0x00000000000679c3 */ /* 0x000e220000002500 */
[----:B------:R-:W-:Y:S01]  /*10ca0*/  ULDC UR5, c[0x0][0xc38] ;  /* 0x00030e0000057ab9 */ /* 0x000fe20000000800 */
[----:B------:R-:W-:-:S04]  /*10cb0*/  ISETP.NE.AND P0, PT, R5, 0x1f, PT ;  /* 0x0000001f0500780c */ /* 0x000fc80003f05270 */
[----:B------:R-:W-:-:S13]  /*10cc0*/  ISETP.GE.OR P1, PT, R5, UR4, !P0 ;  /* 0x0000000405007c0c */ /* 0x000fda000c726670 */
[----:B------:R-:W1:Y:S02]  /*10cd0*/  @!P1 LDC.64 R2, c[0x0][0xc80] ;  /* 0x00032000ff029b82 */ /* 0x000e640000000a00 */
[----:B-1----:R-:W-:-:S05]  /*10ce0*/  @!P1 IMAD.WIDE.U32 R2, R5, 0x4, R2 ;  /* 0x0000000405029825 */ /* 0x002fca00078e0002 */
        /* <DEDUP_REMOVED lines=8> */
[----:B--2---:R-:W1:Y:S02]  /*10d70*/  SHFL.UP PT, R6, R4, 0x1, RZ ;  /* 0x0420000004067989 */ /* 0x004e6400000e00ff */
        /* <DEDUP_REMOVED lines=14> */
[----:B------:R-:W1:Y:S02]  /*10e60*/  SHFL.IDX PT, R6, R8, 0x1f, 0x1f ;  /* 0x03e01f0008067f89 */ /* 0x000e6400000e0000 */
[----:B-1----:R-:W-:-:S04]  /*10e70*/  IMAD R6, R6, UR5, RZ ;  /* 0x0000000506067c24 */ /* 0x002fc8000f8e02ff */
[----:B------:R-:W-:Y:S01]  /*10e80*/  IMAD.MOV.U32 R3, RZ, RZ, R6 ;  /* 0x000000ffff037224 */ /* 0x000fe200078e0006 */
[----:B0-----:R-:W-:-:S13]  /*10e90*/  ISETP.GT.AND P6, PT, R6, UR6, PT ;  /* 0x0000000606007c0c */ /* 0x001fda000bfc4270 */
[----:B------:R-:W-:Y:S05]  /*10ea0*/  @P6 BRA `(.L_x_1354) ;  /* 0x0000000000906947 */ /* 0x000fea0003800000 */
[----:B------:R-:W-:Y:S01]  /*10eb0*/  MOV R6, R3 ;  /* 0x0000000300067202 */ /* 0x000fe20000000f00 */
[----:B------:R-:W-:Y:S01]  /*10ec0*/  UMOV UR4, URZ ;  /* 0x0000003f00047c82 */ /* 0x000fe20008000000 */
[----:B------:R-:W-:-:S05]  /*10ed0*/  ULDC UR5, c[0x0][0xc38] ;  /* 0x00030e0000057ab9 */ /* 0x000fca0000000800 */
.L_x_1358:
[----:B------:R-:W0:Y:S01]  /*10ee0*/  LDC R2, c[0x0][0xc3c] ;  /* 0x00030f00ff027b82 */ /* 0x000e220000000800 */
[----:B------:R-:W-:-:S06]  /*10ef0*/  UIADD3 UR4, UR4, 0x1f, URZ ;  /* 0x0000001f04047890 */ /* 0x000fcc000fffe03f */
[----:B0-----:R-:W-:-:S13]  /*10f00*/  ISETP.LE.AND P6, PT, R2, UR4, PT ;  /* 0x0000000402007c0c */ /* 0x001fda000bfc3270 */
[----:B------:R-:W-:Y:S05]  /*10f10*/  @P6 BRA `(.L_x_1355) ;  /* 0x0000000400b06947 */ /* 0x000fea0003800000 */
[----:B------:R-:W-:Y:S01]  /*10f20*/  VIADD R7, R5, UR4 ;  /* 0x0000000405077c36 */ /* 0x000fe20008000000 */
[----:B------:R-:W-:Y:S01]  /*10f30*/  BSSY B0, `(.L_x_1356) ;  /* 0x0000007000007945 */ /* 0x000fe20003800000 */
[----:B------:R-:W-:-:S03]  /*10f40*/  IMAD.MOV.U32 R4, RZ, RZ, RZ ;  /* 0x000000ffff047224 */ /* 0x000fc600078e00ff */
[----:B------:R-:W-:-:S13]  /*10f50*/  ISETP.GE.OR P6, PT, R7, R2, !P0 ;  /* 0x000000020700720c */ /* 0x000fda00047c6670 */
[----:B------:R-:W-:Y:S05]  /*10f60*/  @P6 BRA `(.L_x_1357) ;  /* 0x00000000000c6947 */ /* 0x000fea0003800000 */
[----:B------:R-:W0:Y:S02]  /*10f70*/  LDC.64 R2, c[0x0][0xc80] ;  /* 0x00032000ff027b82 */ /* 0x000e240000000a00 */
[----:B0-----:R-:W-:-:S05]  /*10f80*/  IMAD.WIDE R2, R7, 0x4, R2 ;  /* 0x0000000407027825 */ /* 0x001fca00078e0202 */
[----:B------:R0:W5:Y:S02]  /*10f90*/  LDG.E R4, desc[UR36][R2.64] ;  /* 0x0000002402047981 */ /* 0x000164000c1e1900 */
.L_x_1357:
[----:B------:R-:W-:Y:S05]  /*10fa0*/  BSYNC B0 ;  /* 0x0000000000007941 */ /* 0x000fea0003800000 */
.L_x_1356:
        /* <DEDUP_REMOVED lines=15> */
[----:B------:R-:W0:Y:S02]  /*110a0*/  SHFL.IDX PT, R3, R8, 0x1f, 0x1f ;  /* 0x03e01f0008037f89 */ /* 0x000e2400000e0000 */
[----:B0-----:R-:W-:-:S04]  /*110b0*/  IMAD R3, R3, UR5, RZ ;  /* 0x0000000503037c24 */ /* 0x001fc8000f8e02ff */
[----:B------:R-:W-:-:S05]  /*110c0*/  IMAD.IADD R6, R3, 0x1, R6 ;  /* 0x0000000103067824 */ /* 0x000fca00078e0206 */
[----:B------:R-:W-:-:S13]  /*110d0*/  ISETP.GT.AND P6, PT, R6, UR6, PT ;  /* 0x0000000606007c0c */ /* 0x000fda000bfc4270 */
[----:B------:R-:W-:Y:S05]  /*110e0*/  @!P6 BRA `(.L_x_1358) ;  /* 0xfffffffc007ce947 */ /* 0x000fea000383ffff */
.L_x_1354:
[----:B------:R-:W-:-:S04]  /*110f0*/  IMAD.IADD R13, R6, 0x1, -R3 ;  /* 0x00000001060d7824 */ /* 0x000fc800078e0a03 */
[----:B------:R-:W-:-:S05]  /*11100*/  IMAD R2, R8, UR5, R13 ;  /* 0x0000000508027c24 */ /* 0x000fca000f8e020d */
[----:B------:R-:W-:Y:S02]  /*11110*/  ISETP.GT.AND P0, PT, R2, UR6, PT ;  /* 0x0000000602007c0c */ /* 0x000fe4000bf04270 */
[----:B------:R-:W0:Y:S11]  /*11120*/  LDC.64 R2, c[0x0][0xc90] ;  /* 0x00032400ff027b82 */ /* 0x000e360000000a00 */
[----:B------:R-:W-:-:S04]  /*11130*/  VOTE.ANY R9, PT, !P0 ;  /* 0x0000000000097806 */ /* 0x000fc800040e0100 */
[----:B------:R-:W1:Y:S02]  /*11140*/  POPC R15, R9 ;  /* 0x00000009000f7309 */ /* 0x000e640000000000 */
[----:B-1----:R-:W-:-:S04]  /*11150*/  VIADD R19, R15, UR4 ;  /* 0x000000040f137c36 */ /* 0x002fc80008000000 */
[----:B0-----:R-:W-:-:S05]  /*11160*/  IMAD.WIDE R2, R19, 0x4, R2 ;  /* 0x0000000413027825 */ /* 0x001fca00078e0202 */
[----:B------:R-:W2:Y:S01]  /*11170*/  LDG.E R7, desc[UR36][R2.64] ;  /* 0x0000002402077981 */ /* 0x000ea2000c1e1900 */
[----:B------:R-:W-:-:S03]  /*11180*/  ISETP.NE.AND P0, PT, R9, RZ, PT ;  /* 0x000000ff0900720c */ /* 0x000fc60003f05270 */
[----:B------:R-:W2:Y:S02]  /*11190*/  SHFL.IDX PT, R4, R4, R15, 0x1f ;  /* 0x00001f0f04047589 */ /* 0x000ea400000e0000 */
[----:B--2---:R-:W-:-:S05]  /*111a0*/  IMAD R6, R4, R7, RZ ;  /* 0x0000000704067224 */ /* 0x004fca00078e02ff */
[----:B------:R-:W-:-:S04]  /*111b0*/  IABS R12, R6 ;  /* 0x00000006000c7213 */ /* 0x000fc80000000000 */
[----:B------:R-:W0:Y:S08]  /*111c0*/  I2F.RP R10, R12 ;  /* 0x0000000c000a7306 */ /* 0x000e300000209400 */
[----:B0-----:R-:W0:Y:S02]  /*111d0*/  MUFU.RCP R10, R10 ;  /* 0x0000000a000a7308 */ /* 0x001e240000001000 */
[----:B0-----:R-:W-:-:S06]  /*111e0*/  VIADD R11, R10, 0xffffffe ;  /* 0x0ffffffe0a0b7836 */ /* 0x001fcc0000000000 */
[----:B------:R0:W1:Y:S01]  /*111f0*/  F2I.FTZ.U32.TRUNC.NTZ R3, R11 ;  /* 0x0000000b00037305 */ /* 0x000062000021f000 */
[----:B------:R-:W-:Y:S05]  /*11200*/  @!P0 BRA `(.L_x_1359) ;  /* 0x0000000000088947 */ /* 0x000fea0003800000 */
[----:B------:R-:W-:-:S05]  /*11210*/  VIADD R9, R15, 0xffffffff ;  /* 0xffffffff0f097836 */ /* 0x000fca0000000000 */
[----:B------:R2:W3:Y:S02]  /*11220*/  SHFL.IDX PT, R16, R8, R9, 0x1f ;  /* 0x00001f0908107589 */ /* 0x0004e400000e0000 */
.L_x_1359:
[----:B---3--:R-:W-:Y:S01]  /*11230*/  IMAD R16, R16, UR5, R13 ;  /* 0x0000000510107c24 */ /* 0x008fe2000f8e020d */
[----:B------:R-:W-:Y:S01]  /*11240*/  IABS R2, R6 ;  /* 0x0000000600027213 */ /* 0x000fe20000000000 */
[----:B01----:R-:W-:-:S03]  /*11250*/  IMAD.MOV R11, RZ, RZ, -R3 ;  /* 0x000000ffff0b7224 */ /* 0x003fc600078e0a03 */
[----:B--2---:R-:W-:Y:S01]  /*11260*/  IADD3 R9, -R16, UR6, RZ ;  /* 0x0000000610097c10 */ /* 0x004fe2000fffe1ff */
[----:B------:R-:W-:Y:S01]  /*11270*/  IMAD R11, R11, R12, RZ ;  /* 0x0000000c0b0b7224 */ /* 0x000fe200078e02ff */
        /* <DEDUP_REMOVED lines=15> */
[----:B------:R-:W-:-:S06]  /*11370*/  @P0 VIADD R2, R2, 0x1 ;  /* 0x0000000102020836 */ /* 0x000fcc0000000000 */
[----:B------:R-:W-:Y:S02]  /*11380*/  @!P2 IADD3 R2, -R2, RZ, RZ ;  /* 0x000000ff0202a210 */ /* 0x000fe40007ffe1ff */
[----:B------:R-:W-:-:S05]  /*11390*/  @!P1 LOP3.LUT R2, RZ, R6, RZ, 0x33, !PT ;  /* 0x00000006ff029212 */ /* 0x000fca00078e33ff */
[----:B------:R-:W-:Y:S02]  /*113a0*/  IMAD R13, R7, R2, RZ ;  /* 0x00000002070d7224 */ /* 0x000fe400078e02ff */
[----:B------:R-:W-:Y:S02]  /*113b0*/  IMAD.MOV R2, RZ, RZ, -R2 ;  /* 0x000000ffff027224 */ /* 0x000fe400078e0a02 */
[----:B------:R-:W-:Y:S02]  /*113c0*/  IMAD.MOV R8, RZ, RZ, -R13 ;  /* 0x000000ffff087224 */ /* 0x000fe400078e0a0d */
[----:B------:R-:W-:Y:S02]  /*113d0*/  IMAD R6, R6, R2, R9 ;  /* 0x0000000206067224 */ /* 0x000fe400078e0209 */
[----:B------:R-:W-:Y:S01]  /*113e0*/  IMAD.MOV.U32 R2, RZ, RZ, RZ ;  /* 0x000000ffff027224 */ /* 0x000fe200078e00ff */
[----:B------:R-:W-:Y:S02]  /*113f0*/  VIADDMNMX R15, R8, UR5, R7, PT ;  /* 0x00000005080f7c46 */ /* 0x000fe4000b800107 */
[----:B------:R-:W-:-:S02]  /*11400*/  IABS R11, R6 ;  /* 0x00000006000b7213 */ /* 0x000fc40000000000 */
[----:B------:R-:W-:Y:S01]  /*11410*/  IABS R8, R15 ;  /* 0x0000000f00087213 */ /* 0x000fe20000000000 */
[----:B------:R-:W-:-:S03]  /*11420*/  IMAD.MOV R18, RZ, RZ, -R15 ;  /* 0x000000ffff127224 */ /* 0x000fc600078e0a0f */
[----:B------:R-:W0:Y:S08]  /*11430*/  I2F.RP R7, R8 ;  /* 0x0000000800077306 */ /* 0x000e300000209400 */
[----:B0-----:R-:W0:Y:S02]  /*11440*/  MUFU.RCP R7, R7 ;  /* 0x0000000700077308 */ /* 0x001e240000001000 */
[----:B0-----:R-:W-:-:S06]  /*11450*/  VIADD R3, R7, 0xffffffe ;  /* 0x0ffffffe07037836 */ /* 0x001fcc0000000000 */
[----:B------:R-:W0:Y:S02]  /*11460*/  F2I.FTZ.U32.TRUNC.NTZ R3, R3 ;  /* 0x0000000300037305 */ /* 0x000e24000021f000 */
[----:B0-----:R-:W-:-:S04]  /*11470*/  IMAD.MOV R10, RZ, RZ, -R3 ;  /* 0x000000ffff0a7224 */ /* 0x001fc800078e0a03 */
[----:B------:R-:W-:Y:S01]  /*11480*/  IMAD.MOV.U32 R9, RZ, RZ, R10 ;  /* 0x000000ffff097224 */ /* 0x000fe200078e000a */
[----:B------:R-:W-:-:S03]  /*11490*/  IABS R10, R15 ;  /* 0x0000000f000a7213 */ /* 0x000fc60000000000 */
[----:B------:R-:W-:-:S04]  /*114a0*/  IMAD R9, R9, R8, RZ ;  /* 0x0000000809097224 */ /* 0x000fc800078e02ff */
[----:B------:R-:W-:Y:S01]  /*114b0*/  IMAD.HI.U32 R2, R3, R9, R2 ;  /* 0x0000000903027227 */ /* 0x000fe200078e0002 */
[----:B------:R-:W-:-:S05]  /*114c0*/  IADD3 R3, RZ, -R10, RZ ;  /* 0x8000000aff037210 */ /* 0x000fca0007ffe0ff */
        /* <DEDUP_REMOVED lines=8> */
[----:B------:R-:W-:Y:S01]  /*11550*/  ISETP.GE.AND P2, PT, R3, RZ, PT ;  /* 0x000000ff0300720c */ /* 0x000fe20003f46270 */
[----:B------:R-:W-:-:S06]  /*11560*/  IMAD.IADD R3, R6, 0x1, R13 ;  /* 0x0000000106037824 */ /* 0x000fcc00078e020d */
[----:B------:R-:W-:-:S06]  /*11570*/  @P0 VIADD R2, R2, 0x1 ;  /* 0x0000000102020836 */ /* 0x000fcc0000000000 */
[----:B------:R-:W-:Y:S01]  /*11580*/  @!P2 IMAD.MOV R2, RZ, RZ, -R2 ;  /* 0x000000ffff02a224 */ /* 0x000fe200078e0a02 */
[----:B------:R-:W-:-:S04]  /*11590*/  @!P1 LOP3.LUT R2, RZ, R15, RZ, 0x33, !PT ;  /* 0x0000000fff029212 */ /* 0x000fc800078e33ff */
[----:B------:R-:W-:Y:S01]  /*115a0*/  LOP3.LUT R17, RZ, R2, RZ, 0x33, !PT ;  /* 0x00000002ff117212 */ /* 0x000fe200078e33ff */
[----:B------:R-:W-:-:S03]  /*115b0*/  IMAD R18, R2, R18, R3 ;  /* 0x0000001202127224 */ /* 0x000fc600078e0203 */
[----:B------:R-:W-:Y:S01]  /*115c0*/  IADD3 R17, R4, R17, RZ ;  /* 0x0000001104117210 */ /* 0x000fe20007ffe0ff */
[----:B------:R-:W-:Y:S06]  /*115d0*/  BRA `(.L_x_1360) ;  /* 0x0000000000147947 */ /* 0x000fec0003800000 */
.L_x_1355:
[----:B------:R-:W-:Y:S01]  /*115e0*/  ULDC UR4, c[0x0][0xc3c] ;  /* 0x00030f0000047ab9 */ /* 0x000fe20000000800 */
[----:B------:R-:W-:Y:S02]  /*115f0*/  IMAD.MOV.U32 R17, RZ, RZ, RZ ;  /* 0x000000ffff117224 */ /* 0x000fe400078e00ff */
[----:B------:R-:W-:Y:S02]  /*11600*/  IMAD.U32 R16, RZ, RZ, UR6 ;  /* 0x00000006ff107e24 */ /* 0x000fe4000f8e00ff */
[----:B------:R-:W-:Y:S02]  /*11610*/  IMAD.MOV.U32 R18, RZ, RZ, RZ ;  /* 0x000000ffff127224 */ /* 0x000fe400078e00ff */
[----:B------:R-:W-:-:S07]  /*11620*/  IMAD.U32 R19, RZ, RZ, UR4 ;  /* 0x00000004ff137e24 */ /* 0x000fce000f8e00ff */
.L_x_1360:
[----:B------:R-:W-:-:S13]  /*11630*/  ISETP.NE.AND P0, PT, R5, RZ, PT ;  /* 0x000000ff0500720c */ /* 0x000fda0003f05270 */
[----:B------:R-:W0:Y:S01]  /*11640*/  @!P0 S2R R3, SR_CgaCtaId ;  /* 0x0000000000038919 */ /* 0x000e220000008800 */
[----:B------:R-:W-:-:S04]  /*11650*/  @!P0 MOV R2, 0x400 ;  /* 0x0000040000028802 */ /* 0x000fc80000000f00 */
[----:B0-----:R-:W-:-:S05]  /*11660*/  @!P0 LEA R2, R3, R2, 0x18 ;  /* 0x0000000203028211 */ /* 0x001fca00078ec0ff */
[----:B------:R1:W-:Y:S01]  /*11670*/  @!P0 STS.128 [R2+0x308d0], R16 ;  /* 0x0308d01002008388 */ /* 0x0003e20000000c00 */
[----:B------:R-:W-:Y:S06]  /*11680*/  BAR.ARV 0x5, 0x180 ;  /* 0x0146000000007b1d */ /* 0x000fec0000002000 */
.L_x_1353:
[----:B------:R2:W-:Y:S01]  /*11690*/  STL [R1+0x1c], RZ ;  /* 0x00001cff01007387 */ /* 0x0005e20000100800 */
[----:B------:R-:W-:Y:S01]  /*116a0*/  ULDC UR4, c[0x0][0xc3c] ;  /* 0x00030f0000047ab9 */ /* 0x000fe20000000800 */
[----:B------:R-:W-:Y:S01]  /*116b0*/  IMAD.MOV.U32 R28, RZ, RZ, 0x1 ;  /* 0x00000001ff1c7424 */ /* 0x000fe200078e00ff */
[----:B0-----:R-:W-:Y:S01]  /*116c0*/  ISETP.GE.AND P0, PT, R19, UR4, PT ;  /* 0x0000000413007c0c */ /* 0x001fe2000bf06270 */
[----:B------:R-:W-:-:S12]  /*116d0*/  IMAD.MOV.U32 R25, RZ, RZ, RZ ;  /* 0x000000ffff197224 */ /* 0x000fd800078e00ff */
[----:B--2---:R-:W-:Y:S05]  /*116e0*/  @P0 BRA `(.L_x_1361) ;  /* 0x0000004800c80947 */ /* 0x004fea0003800000 */
[----:B-1----:R-:W2:Y:S01]  /*116f0*/  LDL R2, [R1+0x20] ;  /* 0x0000200001027983 */ /* 0x002ea20000100800 */
[----:B------:R-:W0:Y:S01]  /*11700*/  S2UR UR5, SR_CgaCtaId ;  /* 0x00000000000579c3 */ /* 0x000e220000008800 */
[----:B------:R-:W-:Y:S01]  /*11710*/  SHF.L.U32 R34, R0, 0x3, RZ ;  /* 0x0000000300227819 */ /* 0x000fe200000006ff */
[----:B------:R-:W-:Y:S01]  /*11720*/  BSSY B8, `(.L_x_1361) ;  /* 0x00004ae000087945 */ /* 0x000fe20003800000 */
[----:B------:R1:W-:Y:S01]  /*11730*/  STL [R1+0x1c], RZ ;  /* 0x00001cff01007387 */ /* 0x0003e20000100800 */
[----:B------:R-:W-:Y:S01]  /*11740*/  IMAD.MOV.U32 R28, RZ, RZ, 0x1 ;  /* 0x00000001ff1c7424 */ /* 0x000fe200078e00ff */
[----:B------:R-:W-:Y:S01]  /*11750*/  LOP3.LUT R3, R34, 0x1f8, RZ, 0xc0, !PT ;  /* 0x000001f822037812 */ /* 0x000fe200078ec0ff */
[----:B------:R-:W-:Y:S01]  /*11760*/  IMAD.MOV.U32 R25, RZ, RZ, RZ ;  /* 0x000000ffff197224 */ /* 0x000fe200078e00ff */
[----:B------:R-:W-:Y:S02]  /*11770*/  ULDC UR39, c[0x0][0xc] ;  /* 0x0000030000277ab9 */ /* 0x000fe40000000800 */
[----:B------:R-:W-:-:S04]  /*11780*/  LOP3.LUT R3, R3, 0x38, R0, 0x78, !PT ;  /* 0x0000003803037812 */ /* 0x000fc800078e7800 */
[----:B------:R-:W-:Y:S02]  /*11790*/  LOP3.LUT R32, R3, 0x200, R34, 0xf8, !PT ;  /* 0x0000020003207812 */ /* 0x000fe400078ef822 */
[----:B------:R-:W-:-:S04]  /*117a0*/  LOP3.LUT R34, R34, 0x38, RZ, 0xc0, !PT ;  /* 0x0000003822227812 */ /* 0x000fc800078ec0ff */
[C---:B------:R-:W-:Y:S02]  /*117b0*/  LOP3.LUT R37, R34.reuse, 0x80, RZ, 0xfc, !PT ;  /* 0x0000008022257812 */ /* 0x040fe400078efcff */
[----:B------:R-:W-:Y:S02]  /*117c0*/  LOP3.LUT R36, R34, 0xc0, RZ, 0xfc, !PT ;  /* 0x000000c022247812 */ /* 0x000fe400078efcff */
[----:B--2---:R-:W-:Y:S02]  /*117d0*/  R2UR UR4, R2 ;  /* 0x00000000020472ca */ /* 0x004fe400000e0000 */
[C---:B------:R-:W-:Y:S01]  /*117e0*/  LOP3.LUT R2, R0.reuse, 0x7f, RZ, 0xc0, !PT ;  /* 0x0000007f00027812 */ /* 0x040fe200078ec0ff */
[----:B------:R-:W-:-:S03]  /*117f0*/  IMAD.SHL.U32 R0, R0, 0x10, RZ ;  /* 0x0000001000007824 */ /* 0x000fc600078e00ff */
[----:B------:R-:W-:-:S04]  /*11800*/  SHF.R.U32.HI R2, RZ, 0x3, R2 ;  /* 0x00000003ff027819 */ /* 0x000fc80000011602 */
[----:B------:R-:W-:Y:S02]  /*11810*/  LOP3.LUT R2, R2, 0x70, R0, 0xf8, !PT ;  /* 0x0000007002027812 */ /* 0x000fe400078ef800 */
[----:B------:R-:W-:Y:S01]  /*11820*/  LOP3.LUT R0, R34, 0x40, RZ, 0xfc, !PT ;  /* 0x0000004022007812 */ /* 0x000fe200078efcff */
[----:B------:R-:W-:-:S03]  /*11830*/  ULOP3.LUT UR38, UR4, 0x2, URZ, 0xfc, !UPT ;  /* 0x0000000204267892 */ /* 0x000fc6000f8efc3f */
[----:B------:R-:W-:Y:S02]  /*11840*/  UMOV UR4, 0x400 ;  /* 0x0000040000047882 */ /* 0x000fe40000000000 */
[----:B0-----:R-:W-:-:S06]  /*11850*/  ULEA UR4, UR5, UR4, 0x18 ;  /* 0x0000000405047291 */ /* 0x001fcc000f8ec03f */
[----:B------:R-:W-:-:S04]  /*11860*/  IMAD.U32 R22, RZ, RZ, UR4 ;  /* 0x00000004ff167e24 */ /* 0x000fc8000f8e00ff */
[----:B-1----:R-:W-:-:S07]  /*11870*/  IMAD R33, R32, 0x2, R22 ;  /* 0x0000000220217824 */ /* 0x002fce00078e0216 */
.L_x_1432:
[----:B------:R-:W-:Y:S05]  /*11880*/  YIELD ;  /* 0x0000000000007946 */ /* 0x000fea0003800000 */
[----:B------:R-:W-:Y:S01]  /*11890*/  ULDC.64 UR4, c[0x0][0xa28] ;  /* 0x00028a0000047ab9 */ /* 0x000fe20000000a00 */
[----:B------:R-:W-:Y:S01]  /*118a0*/  IMAD.MOV.U32 R24, RZ, RZ, RZ ;  /* 0x000000ffff187224 */ /* 0x000fe200078e00ff */
[----:B------:R-:W-:-:S04]  /*118b0*/  ISETP.NE.U32.AND P0, PT, RZ, UR4, PT ;  /* 0x00000004ff007c0c */ /* 0x000fc8000bf05070 */
[----:B------:R-:W-:Y:S01]  /*118c0*/  ISETP.NE.AND.EX P0, PT, RZ, UR5, PT, P0 ;  /* 0x00000005ff007c0c */ /* 0x000fe2000bf05300 */
[----:B------:R-:W-:-:S12]  /*118d0*/  ULDC.64 UR4, c[0x0][0xa18] ;  /* 0x0002860000047ab9 */ /* 0x000fd80000000a00 */
[----:B0-----:R-:W0:Y:S02]  /*118e0*/  @P0 LDC.64 R2, c[0x0][0xa28] ;  /* 0x00028a00ff020b82 */ /* 0x001e240000000a00 */
[----:B0-----:R-:W-:-:S05]  /*118f0*/  @P0 IMAD.WIDE R2, R19, 0x4, R2 ;  /* 0x0000000413020825 */ /* 0x001fca00078e0202 */
[----:B------:R0:W2:Y:S01]  /*11900*/  @P0 LDG.E R24, desc[UR36][R2.64] ;  /* 0x0000002402180981 */ /* 0x0000a2000c1e1900 */
[----:B------:R-:W-:Y:S02]  /*11910*/  ISETP.NE.U32.AND P0, PT, RZ, UR4, PT ;  /* 0x00000004ff007c0c */ /* 0x000fe4000bf05070 */
[----:B------:R-:W-:Y:S02]  /*11920*/  MOV R35, RZ ;  /* 0x000000ff00237202 */ /* 0x000fe40000000f00 */
[----:B------:R-:W-:Y:S01]  /*11930*/  ISETP.NE.AND.EX P1, PT, RZ, UR5, PT, P0 ;  /* 0x00000005ff007c0c */ /* 0x000fe2000bf25300 */
[----:B------:R-:W-:Y:S01]  /*11940*/  ULDC.64 UR4, c[0x0][0xa00] ;  /* 0x0002800000047ab9 */ /* 0x000fe20000000a00 */
[----:B------:R-:W-:Y:S02]  /*11950*/  LOP3.LUT R23, R23, 0xfffffeff, RZ, 0xc0, !PT ;  /* 0xfffffeff17177812 */ /* 0x000fe400078ec0ff */
[----:B------:R-:W-:Y:S01]  /*11960*/  ISETP.NE.U32.AND P0, PT, RZ, UR4, PT ;  /* 0x00000004ff007c0c */ /* 0x000fe2000bf05070 */
[----:B0-----:R-:W0:Y:S03]  /*11970*/  LDC.64 R2, c[0x0][0xa00] ;  /* 0x00028000ff027b82 */ /* 0x001e260000000a00 */
[----:B------:R-:W-:Y:S01]  /*11980*/  ISETP.NE.AND.EX P2, PT, RZ, UR5, PT, P0 ;  /* 0x00000005ff007c0c */ /* 0x000fe2000bf45300 */
[----:B------:R-:W-:-:S04]  /*11990*/  ULDC.64 UR4, c[0x0][0x418] ;  /* 0x0001060000047ab9 */ /* 0x000fc80000000a00 */
[----:B-1----:R-:W1:Y:S08]  /*119a0*/  @P1 LDC.64 R4, c[0x0][0xa18] ;  /* 0x00028600ff041b82 */ /* 0x002e700000000a00 */
[----:B------:R-:W-:Y:S01]  /*119b0*/  @P2 LOP3.LUT R23, R23, 0x100, RZ, 0xfc, !PT ;  /* 0x0000010017172812 */ /* 0x000fe200078efcff */
[----:B0-----:R-:W-:-:S05]  /*119c0*/  IMAD.WIDE R2, R19, 0x4, R2 ;  /* 0x0000000413027825 */ /* 0x001fca00078e0202 */
[----:B------:R0:W5:Y:S01]  /*119d0*/  @P2 LDG.E R35, desc[UR36][R2.64] ;  /* 0x0000002402232981 */ /* 0x000162000c1e1900 */
[----:B-1----:R-:W-:-:S05]  /*119e0*/  @P1 IMAD.WIDE R4, R19, 0x4, R4 ;  /* 0x0000000413041825 */ /* 0x002fca00078e0204 */
[----:B------:R0:W5:Y:S01]  /*119f0*/  @P1 LDG.E R29, desc[UR36][R4.64] ;  /* 0x00000024041d1981 */ /* 0x000162000c1e1900 */
[----:B------:R-:W-:-:S03]  /*11a00*/  UISETP.NE.U32.AND UP0, UPT, UR4, URZ, UPT ;  /* 0x0000003f0400728c */ /* 0x000fc6000bf05070 */
[----:B------:R-:W-:Y:S01]  /*11a10*/  ULDC UR4, c[0x0][0x424] ;  /* 0x0001090000047ab9 */ /* 0x000fe20000000800 */
[----:B------:R-:W-:-:S03]  /*11a20*/  UISETP.NE.AND.EX UP0, UPT, UR5, URZ, UPT, UP0 ;  /* 0x0000003f0500728c */ /* 0x000fc6000bf05300 */
[----:B------:R-:W-:Y:S01]  /*11a30*/  ULDC UR5, c[0x0][0x2f0] ;  /* 0x0000bc0000057ab9 */ /* 0x000fe20000000800 */
[----:B------:R-:W-:-:S04]  /*11a40*/  USEL UR4, UR4, 0x1, UP0 ;  /* 0x0000000104047887 */ /* 0x000fc80008000000 */
[----:B------:R-:W-:-:S06]  /*11a50*/  UIMAD UR4, UR4, UR5, URZ ;  /* 0x00000005040472a4 */ /* 0x000fcc000f8e023f */
[----:B------:R-:W-:Y:S01]  /*11a60*/  IMAD.U32 R0, RZ, RZ, UR4 ;  /* 0x00000004ff007e24 */ /* 0x000fe2000f8e00ff */
[----:B--2---:R0:W-:Y:S01]  /*11a70*/  STL [R1+0x4], R24 ;  /* 0x0000041801007387 */ /* 0x0041e20000100800 */
[----:B---3--:R-:W-:Y:S05]  /*11a80*/  @P1 BRA `(.L_x_1362) ;  /* 0x0000000000181947 */ /* 0x008fea0003800000 */
[----:B------:R-:W-:Y:S02]  /*11a90*/  ULDC UR4, c[0x0][0x288] ;  /* 0x0000a20000047ab9 */ /* 0x000fe40000000800 */
[----:B-----5:R-:W-:Y:S01]  /*11aa0*/  IMAD.U32 R29, RZ, RZ, UR4 ;  /* 0x00000004ff1d7e24 */ /* 0x020fe2000f8e00ff */
[----:B------:R-:W-:Y:S06]  /*11ab0*/  @!P2 BRA `(.L_x_1362) ;  /* 0x00000000000ca947 */ /* 0x000fec0003800000 */
[----:B0-----:R-:W2:Y:S04]  /*11ac0*/  LDG.E R4, desc[UR36][R2.64] ;  /* 0x0000002402047981 */ /* 0x001ea8000c1e1900 */
[----:B------:R-:W2:Y:S02]  /*11ad0*/  LDG.E R29, desc[UR36][R2.64+0x4] ;  /* 0x00000424021d7981 */ /* 0x000ea4000c1e1900 */
[----:B--2---:R-:W-:-:S07]  /*11ae0*/  IMAD.IADD R29, R29, 0x1, -R4 ;  /* 0x000000011d1d7824 */ /* 0x004fce00078e0a04 */
.L_x_1362:
[----:B------:R-:W-:Y:S02]  /*11af0*/  ULDC.64 UR4, c[0x0][0xa20] ;  /* 0x0002880000047ab9 */ /* 0x000fe40000000a00 */
[----:B------:R-:W-:-:S04]  /*11b00*/  ISETP.NE.U32.AND P0, PT, RZ, UR4, PT ;  /* 0x00000004ff007c0c */ /* 0x000fc8000bf05070 */
[----:B------:R-:W-:-:S13]  /*11b10*/  ISETP.NE.AND.EX P0, PT, RZ, UR5, PT, P0 ;  /* 0x00000005ff007c0c */ /* 0x000fda000bf05300 */
[----:B------:R-:W-:Y:S05]  /*11b20*/  @!P0 BRA `(.L_x_1363) ;  /* 0x0000000000108947 */ /* 0x000fea0003800000 */
[----:B0-----:R-:W0:Y:S02]  /*11b30*/  LDC.64 R2, c[0x0][0xa20] ;  /* 0x00028800ff027b82 */ /* 0x001e240000000a00 */
[----:B0-----:R-:W-:-:S05]  /*11b40*/  IMAD.WIDE R2, R19, 0x4, R2 ;  /* 0x0000000413027825 */ /* 0x001fca00078e0202 */
[----:B------:R0:W5:Y:S01]  /*11b50*/  LDG.E R0, desc[UR36][R2.64] ;  /* 0x0000002402007981 */ /* 0x000162000c1e1900 */
[----:B------:R-:W-:Y:S05]  /*11b60*/  BRA `(.L_x_1364) ;  /* 0x0000000000247947 */ /* 0x000fea0003800000 */
.L_x_1363:
[----:B------:R-:W-:Y:S02]  /*11b70*/  ULDC.64 UR4, c[0x0][0xa08] ;  /* 0x0002820000047ab9 */ /* 0x000fe40000000a00 */
[----:B------:R-:W-:-:S04]  /*11b80*/  ISETP.NE.U32.AND P0, PT, RZ, UR4, PT ;  /* 0x00000004ff007c0c */ /* 0x000fc8000bf05070 */
[----:B------:R-:W-:-:S13]  /*11b90*/  ISETP.NE.AND.EX P0, PT, RZ, UR5, PT, P0 ;  /* 0x00000005ff007c0c */ /* 0x000fda000bf05300 */
[----:B------:R-:W-:Y:S05]  /*11ba0*/  @!P0 BRA `(.L_x_1364) ;  /* 0x0000000000148947 */ /* 0x000fea0003800000 */
[----:B0-----:R-:W0:Y:S02]  /*11bb0*/  LDC.64 R2, c[0x0][0xa08] ;  /* 0x00028200ff027b82 */ /* 0x001e240000000a00 */
[----:B0-----:R-:W-:-:S05]  /*11bc0*/  IMAD.WIDE R2, R19, 0x4, R2 ;  /* 0x0000000413027825 */ /* 0x001fca00078e0202 */
[----:B------:R-:W2:Y:S04]  /*11bd0*/  LDG.E R0, desc[UR36][R2.64] ;  /* 0x0000002402007981 */ /* 0x000ea8000c1e1900 */
[----:B------:R-:W2:Y:S02]  /*11be0*/  LDG.E R5, desc[UR36][R2.64+0x4] ;  /* 0x0000042402057981 */ /* 0x000ea4000c1e1900 */
[----:B--2---:R-:W-:-:S07]  /*11bf0*/  IMAD.IADD R0, R5, 0x1, -R0 ;  /* 0x0000000105007824 */ /* 0x004fce00078e0a00 */
.L_x_1364:
[----:B0-----:R-:W0:Y:S01]  /*11c00*/  LDC R2, c[0x0][0x448] ;  /* 0x00011200ff027b82 */ /* 0x001e220000000800 */
[----:B-----5:R-:W-:Y:S01]  /*11c10*/  IADD3 R26, -R24, R0, RZ ;  /* 0x00000000181a7210 */ /* 0x020fe20007ffe1ff */
[----:B------:R-:W-:Y:S01]  /*11c20*/  IMAD.SHL.U32 R27, R17, 0x80, RZ ;  /* 0x00000080111b7824 */ /* 0x000fe200078e00ff */
[----:B------:R-:W-:-:S03]  /*11c30*/  LOP3.LUT R23, R23, 0xffffff7f, RZ, 0xc0, !PT ;  /* 0xffffff7f17177812 */ /* 0x000fc600078ec0ff */
[----:B------:R1:W-:Y:S01]  /*11c40*/  STL [R1], R26 ;  /* 0x0000001a01007387 */ /* 0x0003e20000100800 */
[----:B------:R-:W-:Y:S01]  /*11c50*/  VIADD R4, R27, 0x7f ;  /* 0x0000007f1b047836 */ /* 0x000fe20000000000 */
[----:B0-----:R-:W-:Y:S02]  /*11c60*/  ISETP.NE.AND P2, PT, R2, 0x1, PT ;  /* 0x000000010200780c */ /* 0x001fe40003f45270 */
[----:B------:R-:W0:Y:S11]  /*11c70*/  LDC.64 R2, c[0x0][0x9e0] ;  /* 0x00027800ff027b82 */ /* 0x000e360000000a00 */
[----:B------:R-:W2:Y:S01]  /*11c80*/  @P2 LDC R5, c[0x0][0x44c] ;  /* 0x00011300ff052b82 */ /* 0x000ea20000000800 */
[----:B------:R-:W-:-:S07]  /*11c90*/  @P2 LOP3.LUT R23, R23, 0x80, RZ, 0xfc, !PT ;  /* 0x0000008017172812 */ /* 0x000fce00078efcff */
[----:B------:R-:W3:Y:S01]  /*11ca0*/  @P2 LDC R6, c[0x0][0x450] ;  /* 0x00011400ff062b82 */ /* 0x000ee20000000800 */
[----:B0-----:R-:W-:Y:S01]  /*11cb0*/  ISETP.GE.AND P1, PT, R3, 0x1, PT ;  /* 0x000000010300780c */ /* 0x001fe20003f26270 */
[----:B--2---:R-:W-:-:S05]  /*11cc0*/  @P2 IMAD.HI.U32 R5, R4, R5, RZ ;  /* 0x0000000504052227 */ /* 0x004fca00078e00ff */
[----:B---3--:R-:W-:Y:S02]  /*11cd0*/  @P2 SHF.R.U32.HI R4, RZ, R6, R5 ;  /* 0x00000006ff042219 */ /* 0x008fe40000011605 */
[----:B------:R-:W-:-:S05]  /*11ce0*/  IADD3 R5, R26, 0x1, -R29 ;  /* 0x000000011a057810 */ /* 0x000fca0007ffe81d */
[----:B------:R-:W-:-:S04]  /*11cf0*/  IMAD.IADD R7, R5, 0x1, R4 ;  /* 0x0000000105077824 */ /* 0x000fc800078e0204 */
[----:B------:R-:W-:Y:S01]  /*11d00*/  IMAD.IADD R2, R7, 0x1, R2 ;  /* 0x0000000107027824 */ /* 0x000fe200078e0202 */
[----:B-1----:R-:W-:Y:S06]  /*11d10*/  @!P1 BRA `(.L_x_1365) ;  /* 0x0000000000489947 */ /* 0x002fec0003800000 */
[C---:B------:R-:W-:Y:S01]  /*11d20*/  ISETP.GT.AND P0, PT, R7.reuse, RZ, PT ;  /* 0x000000ff0700720c */ /* 0x040fe20003f04270 */
[----:B------:R-:W-:Y:S01]  /*11d30*/  BSSY B0, `(.L_x_1366) ;  /* 0x000000e000007945 */ /* 0x000fe20003800000 */
[----:B------:R-:W-:-:S11]  /*11d40*/  VIADD R0, R7, 0xffffffff ;  /* 0xffffffff07007836 */ /* 0x000fd60000000000 */
[----:B------:R-:W-:Y:S05]  /*11d50*/  @P0 BRA `(.L_x_1367) ;  /* 0x00000000001c0947 */ /* 0x000fea0003800000 */
[----:B------:R-:W-:Y:S01]  /*11d60*/  ISETP.NE.AND P0, PT, R3, 0x1, PT ;  /* 0x000000010300780c */ /* 0x000fe20003f05270 */
[----:B------:R-:W-:-:S12]  /*11d70*/  IMAD.MOV R7, RZ, RZ, -R7 ;  /* 0x000000ffff077224 */ /* 0x000fd800078e0a07 */
[----:B------:R-:W0:Y:S02]  /*11d80*/  @P0 LDC.64 R4, c[0x0][0x9e8] ;  /* 0x00027a00ff040b82 */ /* 0x000e240000000a00 */
[----:B0-----:R-:W-:-:S05]  /*11d90*/  @P0 IMAD.HI.U32 R4, R7, R4, RZ ;  /* 0x0000000407040227 */ /* 0x001fca00078e00ff */
[----:B------:R-:W-:-:S04]  /*11da0*/  @P0 SHF.R.U32.HI R7, RZ, R5, R4 ;  /* 0x00000005ff070219 */ /* 0x000fc80000011604 */
[----:B------:R-:W-:Y:S01]  /*11db0*/  LOP3.LUT R0, RZ, R7, RZ, 0x33, !PT ;  /* 0x00000007ff007212 */ /* 0x000fe200078e33ff */
[----:B------:R-:W-:Y:S06]  /*11dc0*/  BRA `(.L_x_1368) ;  /* 0x0000000000107947 */ /* 0x000fec0003800000 */
.L_x_1367:
[----:B------:R-:W-:-:S13]  /*11dd0*/  ISETP.NE.AND P0, PT, R3, 0x1, PT ;  /* 0x000000010300780c */ /* 0x000fda0003f05270 */
[----:B------:R-:W0:Y:S02]  /*11de0*/  @P0 LDC.64 R4, c[0x0][0x9e8] ;  /* 0x00027a00ff040b82 */ /* 0x000e240000000a00 */
[----:B0-----:R-:W-:-:S05]  /*11df0*/  @P0 IMAD.HI.U32 R4, R0, R4, RZ ;  /* 0x0000000400040227 */ /* 0x001fca00078e00ff */
[----:B------:R-:W-:-:S07]  /*11e00*/  @P0 SHF.R.U32.HI R0, RZ, R5, R4 ;  /* 0x00000005ff000219 */ /* 0x000fce0000011604 */
.L_x_1368:
[----:B------:R-:W-:Y:S05]  /*11e10*/  BSYNC B0 ;  /* 0x0000000000007941 */ /* 0x000fea0003800000 */
.L_x_1366:
[----:B------:R-:W-:-:S05]  /*11e20*/  IMAD R5, R0, R3, R3 ;  /* 0x0000000300057224 */ /* 0x000fca00078e0203 */
[----:B------:R-:W-:-:S07]  /*11e30*/  VIMNMX R2, R2, R5, PT ;  /* 0x0000000502027248 */ /* 0x000fce0003fe0100 */
.L_x_1365:
[----:B------:R-:W0:Y:S01]  /*11e40*/  @P2 LDC R4, c[0x0][0x44c] ;  /* 0x00011300ff042b82 */ /* 0x000e220000000800 */
[----:B------:R-:W-:Y:S01]  /*11e50*/  VIADD R2, R2, 0x3f ;  /* 0x0000003f02027836 */ /* 0x000fe20000000000 */
[----:B------:R-:W-:Y:S01]  /*11e60*/  ULDC UR4, c[0x0][0x9dc] ;  /* 0x0002770000047ab9 */ /* 0x000fe20000000800 */
[----:B------:R-:W-:-:S05]  /*11e70*/  IMAD.MOV.U32 R0, RZ, RZ, R27 ;  /* 0x000000ffff007224 */ /* 0x000fca00078e001b */
[----:B------:R-:W1:Y:S01]  /*11e80*/  @P2 LDC R5, c[0x0][0x450] ;  /* 0x00011400ff052b82 */ /* 0x000e620000000800 */
[----:B0-----:R-:W-:-:S05]  /*11e90*/  @P2 IMAD.HI.U32 R4, R27, R4, RZ ;  /* 0x000000041b042227 */ /* 0x001fca00078e00ff */
[----:B-1----:R-:W-:Y:S02]  /*11ea0*/  @P2 SHF.R.U32.HI R0, RZ, R5, R4 ;  /* 0x00000005ff002219 */ /* 0x002fe40000011604 */
[----:B------:R-:W-:-:S04]  /*11eb0*/  SHF.R.S32.HI R5, RZ, 0x1f, R2 ;  /* 0x0000001fff057819 */ /* 0x000fc80000011402 */
[----:B------:R-:W-:Y:S02]  /*11ec0*/  LEA.HI R4, R5, R2, RZ, 0x6 ;  /* 0x0000000205047211 */ /* 0x000fe400078f30ff */
[----:B------:R-:W-:Y:S02]  /*11ed0*/  IADD3 R2, R26, 0x3f, RZ ;  /* 0x0000003f1a027810 */ /* 0x000fe40007ffe0ff */
[----:B------:R-:W-:Y:S02]  /*11ee0*/  SHF.R.S32.HI R4, RZ, 0x6, R4 ;  /* 0x00000006ff047819 */ /* 0x000fe40000011404 */
[----:B------:R-:W-:-:S04]  /*11ef0*/  SHF.R.S32.HI R5, RZ, 0x1f, R2 ;  /* 0x0000001fff057819 */ /* 0x000fc80000011402 */
[----:B------:R-:W-:Y:S02]  /*11f00*/  LEA.HI R5, R5, R2, RZ, 0x6 ;  /* 0x0000000205057211 */ /* 0x000fe400078f30ff */
[----:B------:R-:W-:Y:S02]  /*11f10*/  IADD3 R2, R0, R26, -R29 ;  /* 0x0000001a00027210 */ /* 0x000fe40007ffe81d */
[----:B------:R-:W-:-:S03]  /*11f20*/  SHF.R.S32.HI R5, RZ, 0x6, R5 ;  /* 0x00000006ff057819 */ /* 0x000fc60000011405 */
[----:B------:R-:W-:Y:S01]  /*11f30*/  VIADD R0, R2, -UR4 ;  /* 0x8000000402007c36 */ /* 0x000fe20008000000 */
[----:B------:R-:W-:-:S05]  /*11f40*/  VIMNMX R30, R5, R4, PT ;  /* 0x00000004051e7248 */ /* 0x000fca0003fe0100 */
[----:B------:R0:W-:Y:S01]  /*11f50*/  STL [R1+0x18], R30 ;  /* 0x0000181e01007387 */ /* 0x0001e20000100800 */
[----:B------:R-:W-:Y:S05]  /*11f60*/  @!P1 BRA `(.L_x_1369) ;  /* 0x0000000000449947 */ /* 0x000fea0003800000 */
[----:B------:R-:W-:Y:S01]  /*11f70*/  ISETP.GT.AND P0, PT, R2, -0x1, PT ;  /* 0xffffffff0200780c */ /* 0x000fe20003f04270 */
[----:B------:R-:W-:-:S12]  /*11f80*/  BSSY B0, `(.L_x_1370) ;  /* 0x000000d000007945 */ /* 0x000fd80003800000 */
[----:B------:R-:W-:Y:S05]  /*11f90*/  @P0 BRA `(.L_x_1371) ;  /* 0x00000000001c0947 */ /* 0x000fea0003800000 */
[----:B------:R-:W-:Y:S02]  /*11fa0*/  ISETP.NE.AND P0, PT, R3, 0x1, PT ;  /* 0x000000010300780c */ /* 0x000fe40003f05270 */
[----:B------:R-:W-:-:S11]  /*11fb0*/  LOP3.LUT R7, RZ, R2, RZ, 0x33, !PT ;  /* 0x00000002ff077212 */ /* 0x000fd600078e33ff */
[----:B------:R-:W1:Y:S02]  /*11fc0*/  @P0 LDC.64 R4, c[0x0][0x9e8] ;  /* 0x00027a00ff040b82 */ /* 0x000e640000000a00 */
[----:B-1----:R-:W-:-:S05]  /*11fd0*/  @P0 IMAD.HI.U32 R4, R7, R4, RZ ;  /* 0x0000000407040227 */ /* 0x002fca00078e00ff */
[----:B------:R-:W-:-:S04]  /*11fe0*/  @P0 SHF.R.U32.HI R7, RZ, R5, R4 ;  /* 0x00000005ff070219 */ /* 0x000fc80000011604 */
[----:B------:R-:W-:Y:S01]  /*11ff0*/  LOP3.LUT R2, RZ, R7, RZ, 0x33, !PT ;  /* 0x00000007ff027212 */ /* 0x000fe200078e33ff */
[----:B------:R-:W-:Y:S06]  /*12000*/  BRA `(.L_x_1372) ;  /* 0x0000000000107947 */ /* 0x000fec0003800000 */
.L_x_1371:
[----:B------:R-:W-:-:S13]  /*12010*/  ISETP.NE.AND P0, PT, R3, 0x1, PT ;  /* 0x000000010300780c */ /* 0x000fda0003f05270 */
[----:B------:R-:W1:Y:S02]  /*12020*/  @P0 LDC.64 R4, c[0x0][0x9e8] ;  /* 0x00027a00ff040b82 */ /* 0x000e640000000a00 */
[----:B-1----:R-:W-:-:S05]  /*12030*/  @P0 IMAD.HI.U32 R4, R2, R4, RZ ;  /* 0x0000000402040227 */ /* 0x002fca00078e00ff */
[----:B------:R-:W-:-:S07]  /*12040*/  @P0 SHF.R.U32.HI R2, RZ, R5, R4 ;  /* 0x00000005ff020219 */ /* 0x000fce0000011604 */
.L_x_1372:
[----:B------:R-:W-:Y:S05]  /*12050*/  BSYNC B0 ;  /* 0x0000000000007941 */ /* 0x000fea0003800000 */
.L_x_1370:
[----:B------:R-:W-:-:S05]  /*12060*/  IMAD R3, R2, R3, RZ ;  /* 0x0000000302037224 */ /* 0x000fca00078e02ff */
[----:B------:R-:W-:-:S07]  /*12070*/  VIMNMX R0, R0, R3, !PT ;  /* 0x0000000300007248 */ /* 0x000fce0007fe0100 */
.L_x_1369:
[----:B------:R-:W-:Y:S01]  /*12080*/  SHF.R.S32.HI R3, RZ, 0x1f, R0 ;  /* 0x0000001fff037819 */ /* 0x000fe20000011400 */
[----:B------:R-:W-:Y:S03]  /*12090*/  BSSY B7, `(.L_x_1373) ;  /* 0x0000355000077945 */ /* 0x000fe60003800000 */
[----:B------:R-:W-:-:S04]  /*120a0*/  LEA.HI R3, R3, R0, RZ, 0x6 ;  /* 0x0000000003037211 */ /* 0x000fc800078f30ff */
[----:B------:R-:W-:-:S04]  /*120b0*/  SHF.R.S32.HI R3, RZ, 0x6, R3 ;  /* 0x00000006ff037819 */ /* 0x000fc80000011403 */
[----:B------:R-:W-:-:S04]  /*120c0*/  VIMNMX R2, RZ, R3, !PT ;  /* 0x00000003ff027248 */ /* 0x000fc80007fe0100 */
[----:B------:R-:W-:Y:S01]  /*120d0*/  ISETP.GT.AND P0, PT, R30, R2, PT ;  /* 0x000000021e00720c */ /* 0x000fe20003f04270 */
[----:B------:R1:W-:-:S12]  /*120e0*/  STL [R1+0x8], R2 ;  /* 0x0000080201007387 */ /* 0x0003d80000100800 */
[----:B-1----:R-:W-:Y:S05]  /*120f0*/  @P0 BRA `(.L_x_1374) ;  /* 0x0000000000440947 */ /* 0x002fea0003800000 */
[----:B------:R-:W1:Y:S02]  /*12100*/  S2R R2, SR_TID.X ;  /* 0x0000000000027919 */ /* 0x000e640000002100 */
        /* <DEDUP_REMOVED lines=10> */
[----:B------:R-:W1:Y:S02]  /*121b0*/  S2R R4, SR_LTMASK ;  /* 0x0000000000047919 */ /* 0x000e640000003900 */
[----:B-1----:R-:W-:-:S04]  /*121c0*/  LOP3.LUT R4, R4, UR4, RZ, 0xc0, !PT ;  /* 0x0000000404047c12 */ /* 0x002fc8000f8ec0ff */
[----:B------:R-:W1:Y:S01]  /*121d0*/  POPC R7, R4 ;  /* 0x0000000400077309 */ /* 0x000e620000000000 */
[----:B--2---:R-:W1:Y:S02]  /*121e0*/  SHFL.IDX PT, R0, R3, R0, 0x1f ;  /* 0x00001f0003007589 */ /* 0x004e6400000e0000 */
[----:B-1----:R-:W-:Y:S01]  /*121f0*/  IADD3 R16, R0, UR39, R7 ;  /* 0x0000002700107c10 */ /* 0x002fe2000fffe007 */
[----:B------:R-:W-:Y:S06]  /*12200*/  BRA `(.L_x_1375) ;  /* 0x0000003000f47947 */ /* 0x000fec0003800000 */
.L_x_1374:
        /* <DEDUP_REMOVED lines=19> */
[----:B01----:R-:W-:Y:S05]  /*12340*/  CALL.ABS.NOINC R2 ;  /* 0x0000000002007343 */ /* 0x003fea0003c00000 */
.L_x_1377:
[----:B------:R-:W-:Y:S05]  /*12350*/  BSYNC B6 ;  /* 0x0000000000067941 */ /* 0x000fea0003800000 */
.L_x_1376:
        /* <DEDUP_REMOVED lines=10> */
[----:B------:R-:W-:Y:S01]  /*12400*/  MOV R5, UR7 ;  /* 0x0000000700057c02 */ /* 0x000fe20008000f00 */
[----:B------:R-:W-:Y:S01]  /*12410*/  IMAD.U32 R6, RZ, RZ, UR8 ;  /* 0x00000008ff067e24 */ /* 0x000fe2000f8e00ff */
[----:B------:R-:W-:Y:S01]  /*12420*/  MOV R13, RZ ;  /* 0x000000ff000d7202 */ /* 0x000fe20000000f00 */
[----:B------:R-:W-:Y:S02]  /*12430*/  IMAD.U32 R7, RZ, RZ, UR9 ;  /* 0x00000009ff077e24 */ /* 0x000fe4000f8e00ff */
[----:B------:R-:W-:-:S02]  /*12440*/  IMAD.U32 R10, RZ, RZ, UR4 ;  /* 0x00000004ff0a7e24 */ /* 0x000fc4000f8e00ff */
[----:B------:R-:W-:Y:S02]  /*12450*/  IMAD.U32 R11, RZ, RZ, UR5 ;  /* 0x00000005ff0b7e24 */ /* 0x000fe4000f8e00ff */
[----:B------:R-:W-:Y:S02]  /*12460*/  IMAD.MOV.U32 R8, RZ, RZ, 0x70 ;  /* 0x00000070ff087424 */ /* 0x000fe400078e00ff */
[----:B-1----:R-:W-:-:S07]  /*12470*/  IMAD.MOV.U32 R12, RZ, RZ, 0x1 ;  /* 0x00000001ff0c7424 */ /* 0x002fce00078e00ff */
[----:B------:R-:W-:-:S07]  /*12480*/  LEPC R20, `(.L_x_1380) ;  /* 0x000000001014794e */ /* 0x000fce0000000000 */
[----:B0-2---:R-:W-:Y:S05]  /*12490*/  CALL.ABS.NOINC R2 ;  /* 0x0000000002007343 */ /* 0x005fea0003c00000 */
.L_x_1380:
[----:B------:R0:W1:Y:S01]  /*124a0*/  LDC.64 R2, c[0x4][R17] ;  /* 0x0100000011027b82 */ /* 0x0000620000000a00 */
[----:B------:R-:W-:Y:S01]  /*124b0*/  ULDC.64 UR6, c[0x4][0x138] ;  /* 0x01004e0000067ab9 */ /* 0x000fe20000000a00 */
[----:B------:R-:W-:Y:S01]  /*124c0*/  ULDC.64 UR8, c[0x4][0x140] ;  /* 0x0100500000087ab9 */ /* 0x000fe20000000a00 */
[----:B------:R-:W-:Y:S01]  /*124d0*/  ULDC.64 UR4, c[0x4][0xd0] ;  /* 0x0100340000047ab9 */ /* 0x000fe20000000a00 */
[----:B------:R-:W-:Y:S01]  /*124e0*/  IMAD.U32 R4, RZ, RZ, UR6 ;  /* 0x00000006ff047e24 */ /* 0x000fe2000f8e00ff */
[----:B------:R-:W-:Y:S01]  /*124f0*/  MOV R8, 0x70 ;  /* 0x0000007000087802 */ /* 0x000fe20000000f00 */
[----:B------:R-:W-:Y:S02]  /*12500*/  IMAD.U32 R5, RZ, RZ, UR7 ;  /* 0x00000007ff057e24 */ /* 0x000fe4000f8e00ff */
[----:B------:R-:W-:Y:S02]  /*12510*/  IMAD.U32 R6, RZ, RZ, UR8 ;  /* 0x00000008ff067e24 */ /* 0x000fe4000f8e00ff */
[----:B------:R-:W-:-:S02]  /*12520*/  IMAD.U32 R7, RZ, RZ, UR9 ;  /* 0x00000009ff077e24 */ /* 0x000fc4000f8e00ff */
[----:B------:R-:W-:Y:S02]  /*12530*/  IMAD.U32 R10, RZ, RZ, UR4 ;  /* 0x00000004ff0a7e24 */ /* 0x000fe4000f8e00ff */
[----:B------:R-:W-:Y:S02]  /*12540*/  IMAD.U32 R11, RZ, RZ, UR5 ;  /* 0x00000005ff0b7e24 */ /* 0x000fe4000f8e00ff */
[----:B------:R-:W-:Y:S02]  /*12550*/  IMAD.MOV.U32 R12, RZ, RZ, 0x1 ;  /* 0x00000001ff0c7424 */ /* 0x000fe400078e00ff */
[----:B0-----:R-:W-:-:S07]  /*12560*/  IMAD.MOV.U32 R13, RZ, RZ, RZ ;  /* 0x000000ffff0d7224 */ /* 0x001fce00078e00ff */
[----:B------:R-:W-:-:S07]  /*12570*/  LEPC R20, `(.L_x_1379) ;  /* 0x000000001014794e */ /* 0x000fce0000000000 */
[----:B-1----:R-:W-:Y:S05]  /*12580*/  CALL.ABS.NOINC R2 ;  /* 0x0000000002007343 */ /* 0x002fea0003c00000 */
.L_x_1379:
[----:B------:R-:W-:Y:S05]  /*12590*/  BSYNC B6 ;  /* 0x0000000000067941 */ /* 0x000fea0003800000 */
.L_x_1378:
[----:B------:R-:W-:Y:S01]  /*125a0*/  ULDC.64 UR4, c[0x0][0x9f8] ;  /* 0x00027e0000047ab9 */ /* 0x000fe20000000a00 */
[----:B------:R-:W-:Y:S01]  /*125b0*/  IMAD.MOV.U32 R31, RZ, RZ, R19 ;  /* 0x000000ffff1f7224 */ /* 0x000fe200078e0013 */
[----:B------:R-:W-:Y:S01]  /*125c0*/  ISETP.NE.U32.AND P0, PT, RZ, UR4, PT ;  /* 0x00000004ff007c0c */ /* 0x000fe2000bf05070 */
[----:B------:R-:W-:Y:S01]  /*125d0*/  ULDC UR4, c[0x0][0x2f4] ;  /* 0x0000bd0000047ab9 */ /* 0x000fe20000000800 */
[----:B------:R-:W1:Y:S02]  /*125e0*/  LDC R10, c[0x0][0x430] ;  /* 0x00010c00ff0a7b82 */ /* 0x000e640000000800 */
[----:B------:R-:W-:-:S13]  /*125f0*/  ISETP.NE.AND.EX P0, PT, RZ, UR5, PT, P0 ;  /* 0x00000005ff007c0c */ /* 0x000fda000bf05300 */
[----:B------:R-:W2:Y:S01]  /*12600*/  @P0 LDC.64 R2, c[0x0][0x9f8] ;  /* 0x00027e00ff020b82 */ /* 0x000ea20000000a00 */
[----:B------:R-:W-:Y:S02]  /*12610*/  LOP3.LUT R17, R34, 0x40, RZ, 0xfc, !PT ;  /* 0x0000004022117812 */ /* 0x000fe400078efcff */
[----:B------:R-:W-:Y:S02]  /*12620*/  LOP3.LUT R23, R23, 0xffffffef, RZ, 0xc0, !PT ;  /* 0xffffffef17177812 */ /* 0x000fe400078ec0ff */
[----:B------:R-:W-:Y:S01]  /*12630*/  ISETP.GE.AND P2, PT, R17, UR4, PT ;  /* 0x0000000411007c0c */ /* 0x000fe2000bf46270 */
[----:B--2---:R-:W-:-:S05]  /*12640*/  @P0 IMAD.WIDE R2, R19, 0x4, R2 ;  /* 0x0000000413020825 */ /* 0x004fca00078e0202 */
[----:B------:R2:W5:Y:S01]  /*12650*/  @P0 LDG.E R31, desc[UR36][R2.64] ;  /* 0x00000024021f0981 */ /* 0x000562000c1e1900 */
[----:B------:R-:W-:Y:S01]  /*12660*/  ISETP.GE.AND P0, PT, R34, UR4, PT ;  /* 0x0000000422007c0c */ /* 0x000fe2000bf06270 */
[----:B------:R-:W-:Y:S01]  /*12670*/  UMOV UR5, 0xffffffff ;  /* 0xffffffff00057882 */ /* 0x000fe20000000000 */
[----:B------:R-:W-:Y:S01]  /*12680*/  ISETP.GE.AND P1, PT, R37, UR4, PT ;  /* 0x0000000425007c0c */ /* 0x000fe2000bf26270 */
[----:B------:R-:W-:-:S10]  /*12690*/  VIADD R7, R30, 0xffffffff ;  /* 0xffffffff1e077836 */ /* 0x000fd40000000000 */
[----:B------:R-:W-:Y:S02]  /*126a0*/  @P0 LOP3.LUT R23, R23, 0x10, RZ, 0xfc, !PT ;  /* 0x0000001017170812 */ /* 0x000fe400078efcff */
[----:B------:R-:W-:Y:S02]  /*126b0*/  ISETP.GE.AND P0, PT, R36, UR4, PT ;  /* 0x0000000424007c0c */ /* 0x000fe4000bf06270 */
[----:B------:R-:W-:-:S04]  /*126c0*/  LOP3.LUT R23, R23, 0xfffffff7, RZ, 0xc0, !PT ;  /* 0xfffffff717177812 */ /* 0x000fc800078ec0ff */
[----:B------:R-:W-:-:S04]  /*126d0*/  @P2 LOP3.LUT R23, R23, 0x8, RZ, 0xfc, !PT ;  /* 0x0000000817172812 */ /* 0x000fc800078efcff */
[----:B------:R-:W-:-:S04]  /*126e0*/  LOP3.LUT R23, R23, 0xfffffffb, RZ, 0xc0, !PT ;  /* 0xfffffffb17177812 */ /* 0x000fc800078ec0ff */
[----:B------:R-:W-:-:S04]  /*126f0*/  @P1 LOP3.LUT R23, R23, 0x4, RZ, 0xfc, !PT ;  /* 0x0000000417171812 */ /* 0x000fc800078efcff */
[----:B------:R-:W-:-:S04]  /*12700*/  LOP3.LUT R23, R23, 0xfffffffd, RZ, 0xc0, !PT ;  /* 0xfffffffd17177812 */ /* 0x000fc800078ec0ff */
[----:B------:R-:W-:Y:S01]  /*12710*/  @P0 LOP3.LUT R23, R23, 0x2, RZ, 0xfc, !PT ;  /* 0x0000000217170812 */ /* 0x000fe200078efcff */
[----:B-12---:R-:W-:Y:S06]  /*12720*/  BRA.DIV UR5, `(.L_x_1381) ;  /* 0x00000042057c7947 */ /* 0x006fec000b800000 */
.L_x_1449:
[----:B------:R-:W1:Y:S01]  /*12730*/  S2R R0, SR_TID.X ;  /* 0x0000000000007919 */ /* 0x000e620000002100 */
[----:B------:R-:W-:Y:S02]  /*12740*/  ISETP.NE.AND P1, PT, R10, 0x1, PT ;  /* 0x000000010a00780c */ /* 0x000fe40003f25270 */
[----:B-----5:R-:W-:Y:S01]  /*12750*/  SHF.R.S32.HI R11, RZ, 0x1f, R31 ;  /* 0x0000001fff0b7819 */ /* 0x020fe2000001141f */
[----:B------:R-:W2:Y:S01]  /*12760*/  S2R R9, SR_TID.X ;  /* 0x0000000000097919 */ /* 0x000ea20000002100 */
[----:B------:R-:W-:-:S03]  /*12770*/  LOP3.LUT R23, R23, 0xffffffbf, RZ, 0xc0, !PT ;  /* 0xffffffbf17177812 */ /* 0x000fc600078ec0ff */
[----:B------:R3:W-:Y:S06]  /*12780*/  STL [R1+0xc], R11 ;  /* 0x00000c0b01007387 */ /* 0x0007ec0000100800 */
[----:B------:R-:W4:Y:S01]  /*12790*/  @P1 LDC R5, c[0x0][0x434] ;  /* 0x00010d00ff051b82 */ /* 0x000f220000000800 */
[----:B------:R-:W-:Y:S02]  /*127a0*/  @P1 LOP3.LUT R23, R23, 0x40, RZ, 0xfc, !PT ;  /* 0x0000004017171812 */ /* 0x000fe400078efcff */
[----:B-1----:R-:W-:Y:S01]  /*127b0*/  LOP3.LUT R0, R0, 0x7f, RZ, 0xc0, !PT ;  /* 0x0000007f00007812 */ /* 0x002fe200078ec0ff */
[----:B--2---:R-:W-:-:S03]  /*127c0*/  IMAD.SHL.U32 R9, R9, 0x10, RZ ;  /* 0x0000001009097824 */ /* 0x004fc600078e00ff */
[----:B------:R-:W-:-:S04]  /*127d0*/  SHF.R.U32.HI R0, RZ, 0x3, R0 ;  /* 0x00000003ff007819 */ /* 0x000fc80000011600 */
[----:B------:R-:W-:Y:S02]  /*127e0*/  LOP3.LUT R9, R0, 0x70, R9, 0xf8, !PT ;  /* 0x0000007000097812 */ /* 0x000fe400078ef809 */
[----:B------:R-:W1:Y:S03]  /*127f0*/  @P1 LDC R0, c[0x0][0x438] ;  /* 0x00010e00ff001b82 */ /* 0x000e660000000800 */
[----:B------:R-:W-:-:S05]  /*12800*/  IMAD R6, R7, 0x40, R9 ;  /* 0x0000004007067824 */ /* 0x000fca00078e0209 */
[C---:B------:R-:W-:Y:S02]  /*12810*/  ISETP.GE.AND P0, PT, R6.reuse, R26, PT ;  /* 0x0000001a0600720c */ /* 0x040fe40003f06270 */
[----:B------:R-:W-:Y:S02]  /*12820*/  IADD3 R6, R6, R24, RZ ;  /* 0x0000001806067210 */ /* 0x000fe40007ffe0ff */
[----:B------:R-:W-:-:S03]  /*12830*/  ISETP.GT.U32.OR P0, PT, R9, 0x3f, P0 ;  /* 0x0000003f0900780c */ /* 0x000fc60000704470 */
[----:B----4-:R-:W-:-:S04]  /*12840*/  @P1 IMAD.HI.U32 R5, R6, R5, RZ ;  /* 0x0000000506051227 */ /* 0x010fc800078e00ff */
[----:B------:R-:W-:Y:S01]  /*12850*/  IMAD.MOV.U32 R8, RZ, RZ, R6 ;  /* 0x000000ffff087224 */ /* 0x000fe200078e0006 */
[----:B-1----:R-:W-:-:S05]  /*12860*/  @P1 SHF.R.U32.HI R8, RZ, R0, R5 ;  /* 0x00000000ff081219 */ /* 0x002fca0000011605 */
[----:B------:R-:W1:Y:S01]  /*12870*/  @!P0 LDC.64 R2, c[0x0][0x428] ;  /* 0x00010a00ff028b82 */ /* 0x000e620000000a00 */
[--C-:B------:R-:W-:Y:S01]  /*12880*/  @!P0 SHF.R.S32.HI R5, RZ, 0x1f, R8.reuse ;  /* 0x0000001fff058819 */ /* 0x100fe20000011408 */
[----:B------:R-:W-:Y:S02]  /*12890*/  @!P0 IMAD.MOV.U32 R4, RZ, RZ, R8 ;  /* 0x000000ffff048224 */ /* 0x000fe400078e0008 */
[-C--:B-1----:R-:W-:Y:S02]  /*128a0*/  @!P0 IMAD R0, R11, R2.reuse, RZ ;  /* 0x000000020b008224 */ /* 0x082fe400078e02ff */
[----:B------:R-:W-:-:S04]  /*128b0*/  @!P0 IMAD.WIDE.U32 R4, R31, R2, R4 ;  /* 0x000000021f048225 */ /* 0x000fc800078e0004 */
[----:B------:R-:W-:Y:S02]  /*128c0*/  @!P0 IMAD R0, R31, R3, R0 ;  /* 0x000000031f008224 */ /* 0x000fe400078e0200 */
[----:B------:R-:W1:Y:S02]  /*128d0*/  @!P0 LDC.64 R2, c[0x0][0x418] ;  /* 0x00010600ff028b82 */ /* 0x000e640000000a00 */
[----:B------:R-:W-:Y:S02]  /*128e0*/  @!P0 IMAD.IADD R0, R5, 0x1, R0 ;  /* 0x0000000105008824 */ /* 0x000fe400078e0200 */
[----:B------:R-:W-:Y:S01]  /*128f0*/  IMAD.MOV R5, RZ, RZ, -R8 ;  /* 0x000000ffff057224 */ /* 0x000fe200078e0a08 */
[----:B-1----:R-:W-:-:S04]  /*12900*/  @!P0 LEA R2, P1, R4, R2, 0x2 ;  /* 0x0000000204028211 */ /* 0x002fc800078210ff */
[----:B------:R-:W-:Y:S01]  /*12910*/  @!P0 LEA.HI.X R3, R4, R3, R0, 0x2, P1 ;  /* 0x0000000304038211 */ /* 0x000fe200008f1400 */
[----:B------:R-:W-:Y:S02]  /*12920*/  IMAD R4, R10, R5, R6 ;  /* 0x000000050a047224 */ /* 0x000fe400078e0206 */
[----:B------:R-:W-:Y:S02]  /*12930*/  IMAD.U32 R5, RZ, RZ, UR38 ;  /* 0x00000026ff057e24 */ /* 0x000fe4000f8e00ff */
[----:B------:R-:W-:-:S03]  /*12940*/  IMAD.MOV.U32 R0, RZ, RZ, RZ ;  /* 0x000000ffff007224 */ /* 0x000fc600078e00ff */
[----:B------:R-:W-:-:S03]  /*12950*/  ISETP.NE.AND P2, PT, R5, 0x3, PT ;  /* 0x000000030500780c */ /* 0x000fc60003f45270 */
[----:B------:R3:W5:Y:S01]  /*12960*/  @!P0 LDG.E R0, desc[UR36][R2.64] ;  /* 0x0000002402008981 */ /* 0x000762000c1e1900 */
[----:B------:R-:W-:Y:S02]  /*12970*/  ISETP.GT.U32.AND P0, PT, R9, 0x3f, PT ;  /* 0x0000003f0900780c */ /* 0x000fe40003f04070 */
[----:B------:R-:W-:Y:S02]  /*12980*/  LOP3.LUT R23, R23, 0xffffffdf, RZ, 0xc0, !PT ;  /* 0xffffffdf17177812 */ /* 0x000fe400078ec0ff */
[----:B0-----:R-:W-:Y:S02]  /*12990*/  SHF.R.S32.HI R30, RZ, 0x1f, R18 ;  /* 0x0000001fff1e7819 */ /* 0x001fe40000011412 */
[----:B------:R-:W-:-:S03]  /*129a0*/  MOV R26, R7 ;  /* 0x00000007001a7202 */ /* 0x000fc60000000f00 */
[----:B------:R-:W-:-:S04]  /*129b0*/  @P2 LOP3.LUT R23, R23, 0x20, RZ, 0xfc, !PT ;  /* 0x0000002017172812 */ /* 0x000fc800078efcff */
[----:B------:R-:W-:-:S04]  /*129c0*/  LOP3.LUT R23, R23, 0xfffffffe, RZ, 0xc0, !PT ;  /* 0xfffffffe17177812 */ /* 0x000fc800078ec0ff */
[----:B------:R-:W-:Y:S01]  /*129d0*/  @P0 LOP3.LUT R23, R23, 0x1, RZ, 0xfc, !PT ;  /* 0x0000000117170812 */ /* 0x000fe200078efcff */
[----:B---3--:R-:W-:Y:S06]  /*129e0*/  @!P2 BRA `(.L_x_1382) ;  /* 0x000000000004a947 */ /* 0x008fec0003800000 */
[----:B------:R-:W-:Y:S01]  /*129f0*/  BPT.TRAP 0x1 ;  /* 0x000000040000795c */ /* 0x000fe20000300000 */
.L_x_1382:
        /* <DEDUP_REMOVED lines=19> */
[----:B------:R-:W-:-:S05]  /*12b30*/  IMAD.IADD R6, R3, 0x1, R6 ;  /* 0x0000000103067824 */ /* 0x000fca00078e0206 */
[----:B------:R-:W-:Y:S01]  /*12b40*/  LEA.HI.X R24, R2, UR5, R6, 0x1, P0 ;  /* 0x0000000502187c11 */ /* 0x000fe200080f0c06 */
[----:B------:R-:W-:Y:S01]  /*12b50*/  IMAD R6, R25, 0x8, R22 ;  /* 0x0000000819067824 */ /* 0x000fe200078e0216 */
[----:B------:R-:W-:-:S04]  /*12b60*/  SHF.L.U32 R2, R28, 0x1f, RZ ;  /* 0x0000001f1c027819 */ /* 0x000fc800000006ff */
[----:B------:R-:W0:Y:S02]  /*12b70*/  SYNCS.PHASECHK.TRANS64.TRYWAIT P0, [R6+URZ+0x30840], R2 ;  /* 0x03084002060075a7 */ /* 0x000e24000800017f */
[----:B0-----:R-:W-:Y:S05]  /*12b80*/  @!P0 BRA `(.L_x_1384) ;  /* 0x0000003c00988947 */ /* 0x001fea0003800000 */
.L_x_1450:
[----:B------:R-:W-:Y:S05]  /*12b90*/  BSYNC B0 ;  /* 0x0000000000007941 */ /* 0x000fea0003800000 */
.L_x_1383:
[----:B------:R-:W2:Y:S01]  /*12ba0*/  LDL R10, [R1] ;  /* 0x00000000010a7983 */ /* 0x000ea20000100800 */
[----:B------:R-:W-:Y:S01]  /*12bb0*/  ULDC.64 UR4, c[0x0][0x300] ;  /* 0x0000c00000047ab9 */ /* 0x000fe20000000a00 */
[----:B------:R-:W-:Y:S01]  /*12bc0*/  LOP3.LUT P5, RZ, R23, 0x10, RZ, 0xc0, !PT ;  /* 0x0000001017ff7812 */ /* 0x000fe200078ac0ff */
[----:B------:R-:W-:Y:S01]  /*12bd0*/  IMAD R5, R5, UR4, RZ ;  /* 0x0000000405057c24 */ /* 0x000fe2000f8e02ff */
[----:B------:R-:W1:Y:S01]  /*12be0*/  S2R R9, SR_TID.X ;  /* 0x0000000000097919 */ /* 0x000e620000002100 */
[C---:B0-----:R-:W-:Y:S01]  /*12bf0*/  IMAD.WIDE.U32 R2, R4.reuse, UR4, RZ ;  /* 0x0000000404027c25 */ /* 0x041fe2000f8e00ff */
[C---:B------:R-:W-:Y:S02]  /*12c00*/  LOP3.LUT P4, RZ, R23.reuse, 0x8, RZ, 0xc0, !PT ;  /* 0x0000000817ff7812 */ /* 0x040fe4000788c0ff */
[C---:B------:R-:W-:Y:S01]  /*12c10*/  LOP3.LUT P3, RZ, R23.reuse, 0x4, RZ, 0xc0, !PT ;  /* 0x0000000417ff7812 */ /* 0x040fe2000786c0ff */
[----:B------:R-:W-:Y:S01]  /*12c20*/  IMAD R5, R4, UR5, R5 ;  /* 0x0000000504057c24 */ /* 0x000fe2000f8e0205 */
[----:B------:R-:W-:Y:S01]  /*12c30*/  ULDC.64 UR4, c[0x0][0x310] ;  /* 0x0000c40000047ab9 */ /* 0x000fe20000000a00 */
[----:B------:R-:W-:Y:S01]  /*12c40*/  LOP3.LUT P2, RZ, R23, 0x2, RZ, 0xc0, !PT ;  /* 0x0000000217ff7812 */ /* 0x000fe2000784c0ff */
[----:B------:R-:W-:-:S02]  /*12c50*/  IMAD R8, R8, UR4, RZ ;  /* 0x0000000408087c24 */ /* 0x000fc4000f8e02ff */
        /* <DEDUP_REMOVED lines=9> */
[C---:B------:R-:W-:Y:S01]  /*12cf0*/  LEA R4, P0, R2.reuse, UR4, 0x1 ;  /* 0x0000000402047c11 */ /* 0x040fe2000f8008ff */
[----:B------:R-:W-:Y:S01]  /*12d00*/  UMOV UR4, 0xffffffff ;  /* 0xffffffff00047882 */ /* 0x000fe20000000000 */
[----:B------:R-:W-:Y:S02]  /*12d10*/  IADD3 R0, R3, R0, RZ ;  /* 0x0000000003007210 */ /* 0x000fe40007ffe0ff */
[----:B-1----:R-:W-:Y:S02]  /*12d20*/  LOP3.LUT R9, R9, 0x7f, RZ, 0xc0, !PT ;  /* 0x0000007f09097812 */ /* 0x002fe400078ec0ff */
[----:B------:R-:W-:Y:S02]  /*12d30*/  LEA.HI.X R0, R2, UR5, R0, 0x1, P0 ;  /* 0x0000000502007c11 */ /* 0x000fe400080f0c00 */
[----:B------:R-:W-:Y:S01]  /*12d40*/  SHF.R.U32.HI R9, RZ, 0x3, R9 ;  /* 0x00000003ff097819 */ /* 0x000fe20000011609 */
[----:B--2---:R-:W-:-:S02]  /*12d50*/  IMAD R5, R7, -0x40, R10 ;  /* 0xffffffc007057824 */ /* 0x004fc400078e020a */
[----:B------:R-:W-:Y:S02]  /*12d60*/  IMAD R7, R25, 0x4000, R32 ;  /* 0x0000400019077824 */ /* 0x000fe400078e0220 */
[----:B------:R-:W-:-:S05]  /*12d70*/  IMAD.IADD R5, R5, 0x1, -R9 ;  /* 0x0000000105057824 */ /* 0x000fca00078e0a09 */
[----:B------:R-:W-:Y:S01]  /*12d80*/  ISETP.GE.AND P0, PT, R5, 0x1, PT ;  /* 0x000000010500780c */ /* 0x000fe20003f06270 */
[----:B------:R-:W-:-:S12]  /*12d90*/  BRA.DIV UR4, `(.L_x_1385) ;  /* 0x0000003e04287947 */ /* 0x000fd8000b800000 */
[----:B------:R-:W0:Y:S01]  /*12da0*/  SHFL.IDX PT, R3, R4, RZ, 0x181f ;  /* 0x00181fff04037589 */ /* 0x000e2200000e0000 */
[----:B------:R-:W-:-:S03]  /*12db0*/  @P0 IMAD R9, R7, 0x2, R22 ;  /* 0x0000000207090824 */ /* 0x000fc600078e0216 */
[----:B------:R-:W1:Y:S04]  /*12dc0*/  SHFL.IDX PT, R2, R0, RZ, 0x181f ;  /* 0x00181fff00027589 */ /* 0x000e6800000e0000 */
[----:B------:R-:W-:Y:S01]  /*12dd0*/  SHFL.IDX PT, R8, R0, 0x1, 0x181f ;  /* 0x00381f0000087f89 */ /* 0x000fe200000e0000 */
[----:B0-----:R-:W-:-:S05]  /*12de0*/  @P0 LEA R3, P1, R34, R3, 0x1 ;  /* 0x0000000322030211 */ /* 0x001fca00078208ff */
[----:B-1----:R-:W-:-:S05]  /*12df0*/  @P0 IMAD.X R2, RZ, RZ, R2, P1 ;  /* 0x000000ffff020224 */ /* 0x002fca00008e0602 */
        /* <DEDUP_REMOVED lines=20> */
[----:B0-----:R-:W-:-:S04]  /*12f40*/  @P0 LEA R2, P1, R34, R2, 0x1 ;  /* 0x0000000222020211 */ /* 0x001fc800078208ff */
[----:B------:R-:W-:Y:S02]  /*12f50*/  @P0 IADD3.X R3, RZ, R8, RZ, P1, !PT ;  /* 0x00000008ff030210 */ /* 0x000fe40000ffe4ff */
[----:B------:R0:W1:Y:S04]  /*12f60*/  SHFL.IDX PT, R8, R0, 0x3, 0x181f ;  /* 0x00781f0000087f89 */ /* 0x00006800000e0000 */
[----:B------:R-:W-:Y:S04]  /*12f70*/  @P0 LDGSTS.E.BYPASS.LTC128B.128 [R9+0x21400], desc[UR36][R2.64], !P5 ;  /* 0x2140000002090fae */ /* 0x000fe8000e901d64 */
[----:B------:R-:W-:Y:S04]  /*12f80*/  @P0 LDGSTS.E.BYPASS.LTC128B.128 [R9+0x23400], desc[UR36][R2.64+0x80], !P4 ;  /* 0x2340008002090fae */ /* 0x000fe8000e101d64 */
[----:B------:R-:W-:Y:S04]  /*12f90*/  @P0 LDGSTS.E.BYPASS.LTC128B.128 [R9+0x25400], desc[UR36][R2.64+0x100], !P3 ;  /* 0x2540010002090fae */ /* 0x000fe8000d901d64 */
[----:B------:R2:W-:Y:S04]  /*12fa0*/  @P0 LDGSTS.E.BYPASS.LTC128B.128 [R9+0x27400], desc[UR36][R2.64+0x180], !P2 ;  /* 0x2740018002090fae */ /* 0x0005e8000d101d64 */
[----:B-12---:R0:W2:Y:S02]  /*12fb0*/  SHFL.IDX PT, R2, R4, 0x3, 0x181f ;  /* 0x00781f0004027f89 */ /* 0x0060a400000e0000 */
.L_x_1460:
[----:B------:R-:W-:-:S13]  /*12fc0*/  ISETP.GE.AND P0, PT, R5, 0x31, PT ;  /* 0x000000310500780c */ /* 0x000fda0003f06270 */
[----:B--2---:R-:W-:Y:S01]  /*12fd0*/  @P0 LEA R2, P1, R34, R2, 0x1 ;  /* 0x0000000222020211 */ /* 0x004fe200078208ff */
[----:B------:R-:W-:-:S04]  /*12fe0*/  @P0 IMAD R7, R7, 0x2, R22 ;  /* 0x0000000207070824 */ /* 0x000fc800078e0216 */
        /* <DEDUP_REMOVED lines=10> */
.L_x_1386:
        /* <DEDUP_REMOVED lines=10> */
.L_x_1387:
[----:B------:R2:W-:Y:S02]  /*13130*/  SYNCS.ARRIVE.TRANS64.A1T0 RZ, [R6+URZ+0x30830], RZ ;  /* 0x030830ff06ff79a7 */ /* 0x0005e4000810003f */
[----:B------:R-:W-:Y:S05]  /*13140*/  WARPSYNC.ALL ;  /* 0x0000000000007948 */ /* 0x000fea0003800000 */
[----:B------:R-:W-:Y:S01]  /*13150*/  ULDC.64 UR4, c[0x0][0x298] ;  /* 0x0000a60000047ab9 */ /* 0x000fe20000000a00 */
[----:B-1----:R-:W-:Y:S01]  /*13160*/  VIADD R2, R22, 0x10400 ;  /* 0x0001040016027836 */ /* 0x002fe20000000000 */
[----:B0-----:R-:W-:Y:S01]  /*13170*/  SHF.R.S32.HI R0, RZ, 0x1f, R35 ;  /* 0x0000001fff007819 */ /* 0x001fe20000011423 */
[----:B------:R-:W-:Y:S01]  /*13180*/  IMAD.WIDE.U32 R4, R35, UR4, RZ ;  /* 0x0000000423047c25 */ /* 0x000fe2000f8e00ff */
[----:B------:R-:W-:Y:S01]  /*13190*/  BSSY B6, `(.L_x_1388) ;  /* 0x0000018000067945 */ /* 0x000fe20003800000 */
[----:B------:R-:W-:Y:S01]  /*131a0*/  BAR.SYNC.DEFER_BLOCKING 0x8, 0x180 ;  /* 0x0206000000007b1d */ /* 0x000fe20000010000 */
[----:B------:R-:W-:Y:S01]  /*131b0*/  LOP3.LUT P0, RZ, R2, 0x3ff, RZ, 0xc0, !PT ;  /* 0x000003ff02ff7812 */ /* 0x000fe2000780c0ff */
[----:B------:R-:W-:-:S04]  /*131c0*/  IMAD R0, R0, UR4, RZ ;  /* 0x0000000400007c24 */ /* 0x000fc8000f8e02ff */
[----:B------:R-:W-:Y:S01]  /*131d0*/  IMAD R0, R35, UR5, R0 ;  /* 0x0000000523007c24 */ /* 0x000fe2000f8e0200 */
[----:B------:R0:W-:Y:S03]  /*131e0*/  STL.64 [R1+0x10], R4 ;  /* 0x0000100401007387 */ /* 0x0001e60000100a00 */
[----:B------:R-:W-:-:S04]  /*131f0*/  IMAD.IADD R35, R5, 0x1, R0 ;  /* 0x0000000105237824 */ /* 0x000fc800078e0200 */
        /* <DEDUP_REMOVED lines=8> */
[----:B--2---:R-:W-:Y:S01]  /*13280*/  IMAD.U32 R6, RZ, RZ, UR8 ;  /* 0x00000008ff067e24 */ /* 0x004fe2000f8e00ff */
        /* <DEDUP_REMOVED lines=8> */
.L_x_1389:
[----:B------:R-:W-:Y:S05]  /*13310*/  BSYNC B6 ;  /* 0x0000000000067941 */ /* 0x000fea0003800000 */
.L_x_1388:
[----:B------:R-:W3:Y:S01]  /*13320*/  LDL.LU.64 R20, [R1+0x10] ;  /* 0x0000100001147983 */ /* 0x000ee20000300a00 */
[----:B------:R-:W-:Y:S01]  /*13330*/  ULDC.64 UR4, c[0x0][0x2d8] ;  /* 0x0000b60000047ab9 */ /* 0x000fe20000000a00 */
[----:B------:R-:W-:Y:S01]  /*13340*/  LOP3.LUT P6, RZ, R23, 0x100, RZ, 0xc0, !PT ;  /* 0x0000010017ff7812 */ /* 0x000fe200078cc0ff */
[----:B------:R-:W-:Y:S01]  /*13350*/  IMAD R0, R30, UR4, RZ ;  /* 0x000000041e007c24 */ /* 0x000fe2000f8e02ff */
[----:B------:R-:W-:Y:S01]  /*13360*/  LOP3.LUT R7, R34, 0x40, RZ, 0xfc, !PT ;  /* 0x0000004022077812 */ /* 0x000fe200078efcff */
[----:B------:R-:W-:Y:S01]  /*13370*/  IMAD.MOV.U32 R3, RZ, RZ, R35 ;  /* 0x000000ffff037224 */ /* 0x000fe200078e0023 */
[----:B0-----:R-:W-:Y:S01]  /*13380*/  SEL R4, R19, RZ, !P6 ;  /* 0x000000ff13047207 */ /* 0x001fe20007000000 */
[----:B------:R-:W-:Y:S01]  /*13390*/  IMAD R5, R18, UR5, R0 ;  /* 0x0000000512057c24 */ /* 0x000fe2000f8e0200 */
[----:B------:R-:W-:-:S04]  /*133a0*/  SHF.R.S32.HI R0, RZ, 0x1f, R19 ;  /* 0x0000001fff007819 */ /* 0x000fc80000011413 */
[----:B------:R-:W-:Y:S01]  /*133b0*/  SEL R0, R0, RZ, !P6 ;  /* 0x000000ff00007207 */ /* 0x000fe20007000000 */
[----:B---3--:R-:W-:Y:S01]  /*133c0*/  IMAD.MOV.U32 R2, RZ, RZ, R20 ;  /* 0x000000ffff027224 */ /* 0x008fe200078e0014 */
[----:B------:R-:W0:Y:S01]  /*133d0*/  LDC R21, c[0x0][0x448] ;  /* 0x00011200ff157b82 */ /* 0x000e220000000800 */
[----:B------:R-:W1:Y:S02]  /*133e0*/  S2R R20, SR_TID.X ;  /* 0x0000000000147919 */ /* 0x000e640000002100 */
[----:B------:R-:W-:Y:S01]  /*133f0*/  IMAD.WIDE.U32 R2, R18, UR4, R2 ;  /* 0x0000000412027c25 */ /* 0x000fe2000f8e0002 */
[----:B------:R-:W-:-:S03]  /*13400*/  ULDC.64 UR4, c[0x0][0x2e0] ;  /* 0x0000b80000047ab9 */ /* 0x000fc60000000a00 */
[----:B------:R-:W-:Y:S02]  /*13410*/  IMAD.IADD R3, R3, 0x1, R5 ;  /* 0x0000000103037824 */ /* 0x000fe400078e0205 */
[----:B------:R-:W-:Y:S02]  /*13420*/  IMAD R0, R0, UR4, RZ ;  /* 0x0000000400007c24 */ /* 0x000fe4000f8e02ff */
[----:B------:R-:W-:-:S04]  /*13430*/  IMAD.WIDE.U32 R2, R4, UR4, R2 ;  /* 0x0000000404027c25 */ /* 0x000fc8000f8e0002 */
[----:B------:R-:W-:Y:S01]  /*13440*/  IMAD R0, R4, UR5, R0 ;  /* 0x0000000504007c24 */ /* 0x000fe2000f8e0200 */
[----:B------:R-:W-:-:S03]  /*13450*/  ULDC.64 UR4, c[0x0][0x2d0] ;  /* 0x0000b40000047ab9 */ /* 0x000fc60000000a00 */
[----:B------:R-:W-:Y:S01]  /*13460*/  IMAD.IADD R3, R3, 0x1, R0 ;  /* 0x0000000103037824 */ /* 0x000fe200078e0200 */
[----:B0-----:R-:W-:Y:S02]  /*13470*/  ISETP.NE.AND P6, PT, R21, 0x1, PT ;  /* 0x000000011500780c */ /* 0x001fe40003fc5270 */
[----:B-1----:R-:W-:-:S04]  /*13480*/  LOP3.LUT R20, R20, 0x7f, RZ, 0xc0, !PT ;  /* 0x0000007f14147812 */ /* 0x002fc800078ec0ff */
[----:B------:R-:W-:-:S07]  /*13490*/  SHF.R.U32.HI R21, RZ, 0x3, R20 ;  /* 0x00000003ff157819 */ /* 0x000fce0000011614 */
[----:B--2---:R-:W0:Y:S01]  /*134a0*/  @P6 LDC R6, c[0x0][0x44c] ;  /* 0x00011300ff066b82 */ /* 0x004e220000000800 */
[----:B------:R-:W1:Y:S07]  /*134b0*/  S2R R20, SR_TID.X ;  /* 0x0000000000147919 */ /* 0x000e6e0000002100 */
[----:B------:R-:W2:Y:S01]  /*134c0*/  @P6 LDC R5, c[0x0][0x450] ;  /* 0x00011400ff056b82 */ /* 0x000ea20000000800 */
[----:B-1----:R-:W-:-:S05]  /*134d0*/  IMAD.SHL.U32 R20, R20, 0x10, RZ ;  /* 0x0000001014147824 */ /* 0x002fca00078e00ff */
[----:B------:R-:W-:-:S05]  /*134e0*/  LOP3.LUT R20, R21, 0x70, R20, 0xf8, !PT ;  /* 0x0000007015147812 */ /* 0x000fca00078ef814 */
[----:B------:R-:W-:Y:S02]  /*134f0*/  IMAD.IADD R0, R20, 0x1, R27 ;  /* 0x0000000114007824 */ /* 0x000fe400078e021b */
[----:B------:R-:W1:Y:S02]  /*13500*/  S2R R20, SR_TID.X ;  /* 0x0000000000147919 */ /* 0x000e640000002100 */
[----:B0-----:R-:W-:Y:S01]  /*13510*/  @P6 IMAD.HI.U32 R6, R0, R6, RZ ;  /* 0x0000000600066227 */ /* 0x001fe200078e00ff */
[----:B------:R-:W-:-:S04]  /*13520*/  MOV R4, R0 ;  /* 0x0000000000047202 */ /* 0x000fc80000000f00 */
[----:B--2---:R-:W-:Y:S02]  /*13530*/  @P6 SHF.R.U32.HI R4, RZ, R5, R6 ;  /* 0x00000005ff046219 */ /* 0x004fe40000011606 */
[----:B------:R-:W0:Y:S03]  /*13540*/  LDC R6, c[0x0][0x448] ;  /* 0x00011200ff067b82 */ /* 0x000e260000000800 */
[----:B------:R-:W-:Y:S02]  /*13550*/  IMAD.MOV R5, RZ, RZ, -R4 ;  /* 0x000000ffff057224 */ /* 0x000fe400078e0a04 */
[----:B------:R-:W-:Y:S01]  /*13560*/  IMAD.WIDE.U32 R2, R4, UR4, R2 ;  /* 0x0000000404027c25 */ /* 0x000fe2000f8e0002 */
[----:B-1----:R-:W-:-:S03]  /*13570*/  LOP3.LUT R20, R20, 0x7f, RZ, 0xc0, !PT ;  /* 0x0000007f14147812 */ /* 0x002fc600078ec0ff */
[----:B0-----:R-:W-:Y:S01]  /*13580*/  IMAD R0, R6, R5, R0 ;  /* 0x0000000506007224 */ /* 0x001fe200078e0200 */
[----:B------:R-:W-:Y:S02]  /*13590*/  SHF.R.S32.HI R5, RZ, 0x1f, R4 ;  /* 0x0000001fff057819 */ /* 0x000fe40000011404 */
[----:B------:R-:W-:-:S03]  /*135a0*/  SHF.R.U32.HI R8, RZ, 0x3, R20 ;  /* 0x00000003ff087819 */ /* 0x000fc60000011614 */
        /* <DEDUP_REMOVED lines=10> */
[----:B------:R-:W-:Y:S01]  /*13650*/  IMAD.IADD R0, R3, 0x1, R5 ;  /* 0x0000000103007824 */ /* 0x000fe200078e0205 */
[----:B------:R-:W-:Y:S02]  /*13660*/  ULDC UR4, c[0x0][0x2b8] ;  /* 0x0000ae0000047ab9 */ /* 0x000fe40000000800 */
[----:B------:R-:W-:Y:S02]  /*13670*/  ISETP.GE.AND P4, PT, R34, UR4, PT ;  /* 0x0000000422007c0c */ /* 0x000fe4000bf86270 */
[----:B------:R-:W-:Y:S01]  /*13680*/  LEA.HI.X R0, R2, UR5, R0, 0x1, P0 ;  /* 0x0000000502007c11 */ /* 0x000fe200080f0c00 */
[----:B------:R-:W-:Y:S01]  /*13690*/  UMOV UR5, 0xffffffff ;  /* 0xffffffff00057882 */ /* 0x000fe20000000000 */
[----:B------:R-:W-:-:S02]  /*136a0*/  ISETP.GE.AND P3, PT, R7, UR4, PT ;  /* 0x0000000407007c0c */ /* 0x000fc4000bf66270 */
[----:B------:R-:W-:Y:S02]  /*136b0*/  ISETP.GE.AND P2, PT, R37, UR4, PT ;  /* 0x0000000425007c0c */ /* 0x000fe4000bf46270 */
[----:B------:R-:W-:Y:S01]  /*136c0*/  ISETP.GE.AND P1, PT, R36, UR4, PT ;  /* 0x0000000424007c0c */ /* 0x000fe2000bf26270 */
[----:B------:R-:W-:-:S12]  /*136d0*/  BRA.DIV UR5, `(.L_x_1390) ;  /* 0x0000003a05347947 */ /* 0x000fd8000b800000 */
[----:B------:R-:W0:Y:S01]  /*136e0*/  SHFL.IDX PT, R3, R4, RZ, 0x181f ;  /* 0x00181fff04037589 */ /* 0x000e2200000e0000 */
[----:B------:R-:W-:Y:S02]  /*136f0*/  IMAD R5, R29, R6, RZ ;  /* 0x000000061d057224 */ /* 0x000fe400078e02ff */
[----:B------:R-:W-:Y:S01]  /*13700*/  IMAD.IADD R27, R8, 0x1, R27 ;  /* 0x00000001081b7824 */ /* 0x000fe200078e021b */
[----:B------:R-:W1:Y:S04]  /*13710*/  SHFL.IDX PT, R2, R0, RZ, 0x181f ;  /* 0x00181fff00027589 */ /* 0x000e6800000e0000 */
[----:B------:R-:W-:Y:S01]  /*13720*/  ISETP.GE.AND P0, PT, R27, R5, PT ;  /* 0x000000051b00720c */ /* 0x000fe20003f06270 */
[----:B------:R-:W-:-:S12]  /*13730*/  SHFL.IDX PT, R14, R4, 0x7, 0x181f ;  /* 0x00f81f00040e7f89 */ /* 0x000fd800000e0000 */
[----:B0-----:R-:W-:-:S05]  /*13740*/  @!P0 LEA R6, P5, R34, R3, 0x1 ;  /* 0x0000000322068211 */ /* 0x001fca00078a08ff */
[----:B-1----:R-:W-:Y:S02]  /*13750*/  @!P0 IMAD.X R3, RZ, RZ, R2, P5 ;  /* 0x000000ffff038224 */ /* 0x002fe400028e0602 */
[----:B------:R-:W-:Y:S01]  /*13760*/  @!P0 IMAD.MOV.U32 R2, RZ, RZ, R6 ;  /* 0x000000ffff028224 */ /* 0x000fe200078e0006 */
[----:B------:R-:W-:-:S04]  /*13770*/  IADD3 R6, R27, 0x10, RZ ;  /* 0x000000101b067810 */ /* 0x000fc80007ffe0ff */
        /* <DEDUP_REMOVED lines=8> */
[----:B-1----:R-:W-:Y:S02]  /*13800*/  @!P0 IMAD.X R7, RZ, RZ, R2, P5 ;  /* 0x000000ffff078224 */ /* 0x002fe400028e0602 */
[----:B------:R-:W-:Y:S02]  /*13810*/  @!P0 IMAD.MOV.U32 R2, RZ, RZ, R6 ;  /* 0x000000ffff028224 */ /* 0x000fe400078e0006 */
[----:B------:R-:W-:Y:S02]  /*13820*/  @!P0 IMAD.MOV.U32 R3, RZ, RZ, R7 ;  /* 0x000000ffff038224 */ /* 0x000fe400078e0007 */
[----:B------:R-:W-:-:S03]  /*13830*/  VIADD R6, R27, 0x20 ;  /* 0x000000201b067836 */ /* 0x000fc60000000000 */
        /* <DEDUP_REMOVED lines=10> */
[----:B------:R-:W-:Y:S01]  /*138e0*/  VIADD R6, R27, 0x30 ;  /* 0x000000301b067836 */ /* 0x000fe20000000000 */
[----:B------:R-:W-:-:S05]  /*138f0*/  @!P0 MOV R3, R7 ;  /* 0x0000000700038202 */ /* 0x000fca0000000f00 */
        /* <DEDUP_REMOVED lines=21> */
[----:B------:R-:W-:Y:S01]  /*13a50*/  @!P0 MOV R2, R6 ;  /* 0x0000000600028202 */ /* 0x000fe20000000f00 */
[----:B------:R-:W-:Y:S02]  /*13a60*/  VIADD R6, R27, 0x50 ;  /* 0x000000501b067836 */ /* 0x000fe40000000000 */
        /* <DEDUP_REMOVED lines=20> */
[----:B0-----:R-:W-:-:S04]  /*13bb0*/  @!P0 LEA R6, P5, R34, R3, 0x1 ;  /* 0x0000000322068211 */ /* 0x001fc800078a08ff */
[----:B-1----:R-:W-:Y:S01]  /*13bc0*/  @!P0 IADD3.X R7, RZ, R2, RZ, P5, !PT ;  /* 0x00000002ff078210 */ /* 0x002fe20002ffe4ff */
[----:B------:R-:W-:Y:S02]  /*13bd0*/  @!P0 IMAD.MOV.U32 R2, RZ, RZ, R6 ;  /* 0x000000ffff028224 */ /* 0x000fe400078e0006 */
[----:B------:R0:W1:Y:S02]  /*13be0*/  SHFL.IDX PT, R6, R0, 0x7, 0x181f ;  /* 0x00f81f0000067f89 */ /* 0x00006400000e0000 */
[----:B------:R-:W-:-:S05]  /*13bf0*/  @!P0 IMAD.MOV.U32 R3, RZ, RZ, R7 ;  /* 0x000000ffff038224 */ /* 0x000fca00078e0007 */
[----:B------:R0:W-:Y:S04]  /*13c00*/  @!P0 LDGSTS.E.BYPASS.LTC128B.128 [R33+0x13400], desc[UR36][R2.64], !P4 ;  /* 0x1340000002218fae */ /* 0x0001e8000e101d64 */
[----:B------:R0:W-:Y:S04]  /*13c10*/  @!P0 LDGSTS.E.BYPASS.LTC128B.128 [R33+0x17400], desc[UR36][R2.64+0x80], !P3 ;  /* 0x1740008002218fae */ /* 0x0001e8000d901d64 */
[----:B------:R0:W-:Y:S04]  /*13c20*/  @!P0 LDGSTS.E.BYPASS.LTC128B.128 [R33+0x1b400], desc[UR36][R2.64+0x100], !P2 ;  /* 0x1b40010002218fae */ /* 0x0001e8000d101d64 */
[----:B------:R0:W-:Y:S02]  /*13c30*/  @!P0 LDGSTS.E.BYPASS.LTC128B.128 [R33+0x1f400], desc[UR36][R2.64+0x180], !P1 ;  /* 0x1f40018002218fae */ /* 0x0001e4000c901d64 */
.L_x_1477:
[----:B0-----:R-:W-:Y:S01]  /*13c40*/  VIADD R0, R27, 0x70 ;  /* 0x000000701b007836 */ /* 0x001fe20000000000 */
[----:B------:R-:W-:Y:S04]  /*13c50*/  BSSY B0, `(.L_x_1391) ;  /* 0x000000c000007945 */ /* 0x000fe80003800000 */
[----:B------:R-:W-:-:S13]  /*13c60*/  ISETP.GE.AND P0, PT, R0, R5, PT ;  /* 0x000000050000720c */ /* 0x000fda0003f06270 */
[----:B------:R-:W-:Y:S05]  /*13c70*/  @P0 BRA `(.L_x_1392) ;  /* 0x0000000000240947 */ /* 0x000fea0003800000 */
[----:B------:R-:W-:-:S05]  /*13c80*/  LEA R2, P0, R34, R14, 0x1 ;  /* 0x0000000e22027211 */ /* 0x000fca00078008ff */
        /* <DEDUP_REMOVED lines=8> */
.L_x_1392:
[----:B------:R-:W-:Y:S05]  /*13d10*/  BSYNC B0 ;  /* 0x0000000000007941 */ /* 0x000fea0003800000 */
.L_x_1391:
[----:B------:R-:W-:Y:S01]  /*13d20*/  NOP ;  /* 0x0000000000007918 */ /* 0x000fe20000000000 */
[----:B------:R-:W-:-:S13]  /*13d30*/  PLOP3.LUT P0, PT, PT, PT, PT, 0x80, 0x0 ;  /* 0x000000000000781c */ /* 0x000fda0003f0f070 */
.L_x_1393:
[----:B------:R-:W-:Y:S02]  /*13d40*/  PLOP3.LUT P1, PT, P1, P0, PT, 0xa2, 0x0 ;  /* 0x000000000000781c */ /* 0x000fe40000f21472 */
[----:B------:R-:W-:-:S08]  /*13d50*/  @P0 R2UR P1, UR4, R22 ;  /* 0x00000000160402ca */ /* 0x000fd00000020000 */
[----:B------:R-:W-:-:S05]  /*13d60*/  @P0 PLOP3.LUT P0, PT, P1, PT, PT, 0x80, 0x0 ;  /* 0x000000000000081c */ /* 0x000fca0000f0f070 */
[----:B------:R-:W-:Y:S01]  /*13d70*/  @!P1 SYNCS.ARRIVE.TRANS64.RED.A0T1 RZ, [UR4+0x30800], RZ ;  /* 0x030800ffffff99a7 */ /* 0x000fe20008200404 */
[----:B------:R-:W-:Y:S07]  /*13d80*/  @!P1 ARRIVES.LDGSTSBAR.64.TRANSCNT [UR4+0x30800] ;  /* 0x03080000ff0099b0 */ /* 0x000fee0008000a84 */
[----:B------:R-:W-:Y:S05]  /*13d90*/  @P0 BRA.U.ANY `(.L_x_1393) ;  /* 0xfffffffd00e80947 */ /* 0x000fea000393ffff */
[----:B0-----:R-:W2:Y:S04]  /*13da0*/  LDL.LU R3, [R1+0x1c] ;  /* 0x00001c0001037983 */ /* 0x001ea80000300800 */
[----:B------:R-:W3:Y:S01]  /*13db0*/  LDL.LU R2, [R1+0x18] ;  /* 0x0000180001027983 */ /* 0x000ee20000300800 */
[----:B--2---:R-:W-:Y:S01]  /*13dc0*/  VIADD R3, R3, 0x1 ;  /* 0x0000000103037836 */ /* 0x004fe20000000000 */
[----:B---3--:R-:W-:-:S04]  /*13dd0*/  IADD3 R7, R2, -0x2, RZ ;  /* 0xfffffffe02077810 */ /* 0x008fc80007ffe0ff */
[----:B------:R0:W-:Y:S01]  /*13de0*/  STL [R1+0x1c], R3 ;  /* 0x00001c0301007387 */ /* 0x0001e20000100800 */
[----:B------:R-:W-:-:S04]  /*13df0*/  LEA.HI R0, R3, R3, RZ, 0x1 ;  /* 0x0000000303007211 */ /* 0x000fc800078f08ff */
[----:B------:R-:W-:-:S05]  /*13e00*/  LOP3.LUT R0, R0, 0xfffffffe, RZ, 0xc0, !PT ;  /* 0xfffffffe00007812 */ /* 0x000fca00078ec0ff */
[----:B------:R-:W-:-:S05]  /*13e10*/  IMAD.IADD R0, R3, 0x1, -R0 ;  /* 0x0000000103007824 */ /* 0x000fca00078e0a00 */
[----:B0-----:R-:W-:Y:S01]  /*13e20*/  SHF.L.U32 R3, R0, 0x1f, RZ ;  /* 0x0000001f00037819 */ /* 0x001fe200000006ff */
[----:B------:R-:W-:Y:S01]  /*13e30*/  NOP ;  /* 0x0000000000007918 */ /* 0x000fe20000000000 */
[----:B------:R0:W-:Y:S01]  /*13e40*/  SYNCS.ARRIVE.TRANS64.A1T0 RZ, [R22+URZ+0x30800], RZ ;  /* 0x030800ff16ff79a7 */ /* 0x0001e2000810003f */
[----:B------:R-:W-:Y:S01]  /*13e50*/  BSSY B0, `(.L_x_1394) ;  /* 0x0000003000007945 */ /* 0x000fe20003800000 */
[----:B------:R-:W2:Y:S03]  /*13e60*/  SYNCS.PHASECHK.TRANS64.TRYWAIT P0, [R22+URZ+0x30820], R3 ;  /* 0x03082003160075a7 */ /* 0x000ea6000800017f */
[----:B0-2---:R-:W-:Y:S05]  /*13e70*/  @!P0 BRA `(.L_x_1395) ;  /* 0x0000003c00208947 */ /* 0x005fea0003800000 */
.L_x_1478:
[----:B------:R-:W-:Y:S05]  /*13e80*/  BSYNC B0 ;  /* 0x0000000000007941 */ /* 0x000fea0003800000 */
.L_x_1394:
[----:B------:R-:W2:Y:S01]  /*13e90*/  LDL R0, [R1+0x8] ;  /* 0x0000080001007983 */ /* 0x000ea20000100800 */
[----:B------:R-:W-:Y:S01]  /*13ea0*/  BSSY B0, `(.L_x_1396) ;  /* 0x0000102000007945 */ /* 0x000fe20003800000 */
[----:B--2---:R-:W-:-:S13]  /*13eb0*/  ISETP.GE.AND P0, PT, R7, R0, PT ;  /* 0x000000000700720c */ /* 0x004fda0003f06270 */
[----:B------:R-:W-:Y:S05]  /*13ec0*/  @!P0 BRA `(.L_x_1397) ;  /* 0x0000000c00fc8947 */ /* 0x000fea0003800000 */
[C---:B------:R-:W-:Y:S01]  /*13ed0*/  LOP3.LUT R0, R34.reuse, 0x40, RZ, 0xfc, !PT ;  /* 0x0000004022007812 */ /* 0x040fe200078efcff */
[----:B------:R-:W-:Y:S01]  /*13ee0*/  ULDC UR4, c[0x0][0x2f4] ;  /* 0x0000bd0000047ab9 */ /* 0x000fe20000000800 */
[----:B------:R-:W-:Y:S01]  /*13ef0*/  IMAD.MOV.U32 R10, RZ, RZ, R28 ;  /* 0x000000ffff0a7224 */ /* 0x000fe200078e001c */
[----:B------:R-:W-:Y:S01]  /*13f00*/  ISETP.GE.AND P4, PT, R34, UR4, PT ;  /* 0x0000000422007c0c */ /* 0x000fe2000bf86270 */
[----:B-1----:R-:W-:Y:S01]  /*13f10*/  IMAD.MOV.U32 R6, RZ, RZ, R25 ;  /* 0x000000ffff067224 */ /* 0x002fe200078e0019 */
[----:B------:R-:W-:Y:S01]  /*13f20*/  ISETP.GE.AND P3, PT, R0, UR4, PT ;  /* 0x0000000400007c0c */ /* 0x000fe2000bf66270 */
[----:B------:R-:W-:Y:S01]  /*13f30*/  IMAD.MOV.U32 R29, RZ, RZ, R26 ;  /* 0x000000ffff1d7224 */ /* 0x000fe200078e001a */
[----:B------:R-:W-:Y:S02]  /*13f40*/  ISETP.GE.AND P2, PT, R37, UR4, PT ;  /* 0x0000000425007c0c */ /* 0x000fe4000bf46270 */
[----:B------:R-:W-:-:S13]  /*13f50*/  ISETP.GE.AND P1, PT, R36, UR4, PT ;  /* 0x0000000424007c0c */ /* 0x000fda000bf26270 */
.L_x_1410:
[----:B------:R-:W2:Y:S04]  /*13f60*/  LDL R0, [R1+0x4] ;  /* 0x0000040001007983 */ /* 0x000ea80000100800 */
[----:B------:R-:W3:Y:S01]  /*13f70*/  LDL R8, [R1+0xc] ;  /* 0x00000c0001087983 */ /* 0x000ee20000100800 */
[----:B------:R-:W1:Y:S01]  /*13f80*/  S2R R2, SR_TID.X ;  /* 0x0000000000027919 */ /* 0x000e620000002100 */
[----:B------:R-:W4:Y:S01]  /*13f90*/  S2R R9, SR_TID.X ;  /* 0x0000000000097919 */ /* 0x000f220000002100 */
[----:B-1----:R-:W-:-:S04]  /*13fa0*/  LOP3.LUT R2, R2, 0x7f, RZ, 0xc0, !PT ;  /* 0x0000007f02027812 */ /* 0x002fc800078ec0ff */
[----:B0-----:R-:W-:Y:S02]  /*13fb0*/  SHF.R.U32.HI R3, RZ, 0x3, R2 ;  /* 0x00000003ff037819 */ /* 0x001fe40000011602 */
[----:B------:R-:W0:Y:S01]  /*13fc0*/  LDC R2, c[0x0][0x430] ;  /* 0x00010c00ff027b82 */ /* 0x000e220000000800 */
[----:B----4-:R-:W-:-:S05]  /*13fd0*/  IMAD.SHL.U32 R9, R9, 0x10, RZ ;  /* 0x0000001009097824 */ /* 0x010fca00078e00ff */
[----:B------:R-:W-:-:S04]  /*13fe0*/  LOP3.LUT R9, R3, 0x70, R9, 0xf8, !PT ;  /* 0x0000007003097812 */ /* 0x000fc800078ef809 */
[----:B------:R-:W-:-:S13]  /*13ff0*/  ISETP.GT.U32.AND P6, PT, R9, 0x3f, PT ;  /* 0x0000003f0900780c */ /* 0x000fda0003fc4070 */
[----:B------:R-:W1:Y:S01]  /*14000*/  @!P6 LDC.64 R4, c[0x0][0x428] ;  /* 0x00010a00ff04eb82 */ /* 0x000e620000000a00 */
[----:B0-----:R-:W-:-:S13]  /*14010*/  ISETP.NE.AND P0, PT, R2, 0x1, PT ;  /* 0x000000010200780c */ /* 0x001fda0003f05270 */
[----:B------:R-:W0:Y:S08]  /*14020*/  @P0 LDC R3, c[0x0][0x434] ;  /* 0x00010d00ff030b82 */ /* 0x000e300000000800 */
[----:B------:R-:W4:Y:S01]  /*14030*/  @P0 LDC R2, c[0x0][0x438] ;  /* 0x00010e00ff020b82 */ /* 0x000f220000000800 */
[----:B------:R-:W-:Y:S05]  /*14040*/  YIELD ;  /* 0x0000000000007946 */ /* 0x000fea0003800000 */
[----:B------:R-:W-:Y:S01]  /*14050*/  ULDC UR4, c[0x0][0x430] ;  /* 0x00010c0000047ab9 */ /* 0x000fe20000000800 */
[----:B--2---:R-:W-:-:S04]  /*14060*/  IMAD R0, R7, 0x40, R0 ;  /* 0x0000004007007824 */ /* 0x004fc800078e0200 */
[----:B------:R-:W-:-:S04]  /*14070*/  IMAD.IADD R0, R9, 0x1, R0 ;  /* 0x0000000109007824 */ /* 0x000fc800078e0200 */
[----:B0-----:R-:W-:Y:S01]  /*14080*/  @P0 IMAD.HI.U32 R3, R0, R3, RZ ;  /* 0x0000000300030227 */ /* 0x001fe200078e00ff */
[----:B------:R-:W-:-:S04]  /*14090*/  MOV R11, R0 ;  /* 0x00000000000b7202 */ /* 0x000fc80000000f00 */
[----:B----4-:R-:W-:-:S04]  /*140a0*/  @P0 SHF.R.U32.HI R11, RZ, R2, R3 ;  /* 0x00000002ff0b0219 */ /* 0x010fc80000011603 */
[--C-:B------:R-:W-:Y:S01]  /*140b0*/  @!P6 SHF.R.S32.HI R3, RZ, 0x1f, R11.reuse ;  /* 0x0000001fff03e819 */ /* 0x100fe2000001140b */
[----:B------:R-:W-:-:S04]  /*140c0*/  @!P6 IMAD.MOV.U32 R2, RZ, RZ, R11 ;  /* 0x000000ffff02e224 */ /* 0x000fc800078e000b */
[----:B-1----:R-:W-:-:S04]  /*140d0*/  @!P6 IMAD.WIDE.U32 R2, R31, R4, R2 ;  /* 0x000000041f02e225 */ /* 0x002fc800078e0002 */
[----:B---3--:R-:W-:Y:S02]  /*140e0*/  @!P6 IMAD R4, R8, R4, RZ ;  /* 0x000000040804e224 */ /* 0x008fe400078e02ff */
[----:B------:R-:W0:Y:S02]  /*140f0*/  @!P6 LDC.64 R8, c[0x0][0x418] ;  /* 0x00010600ff08eb82 */ /* 0x000e240000000a00 */
[----:B------:R-:W-:-:S04]  /*14100*/  @!P6 IMAD R5, R31, R5, R4 ;  /* 0x000000051f05e224 */ /* 0x000fc800078e0204 */
[----:B------:R-:W-:Y:S02]  /*14110*/  @!P6 IMAD.IADD R3, R5, 0x1, R3 ;  /* 0x000000010503e824 */ /* 0x000fe400078e0203 */
[----:B------:R-:W-:-:S04]  /*14120*/  IMAD.MOV R5, RZ, RZ, -R11 ;  /* 0x000000ffff057224 */ /* 0x000fc800078e0a0b */
[----:B------:R-:W-:Y:S02]  /*14130*/  IMAD R5, R5, UR4, R0 ;  /* 0x0000000405057c24 */ /* 0x000fe4000f8e0200 */
[----:B------:R-:W-:Y:S01]  /*14140*/  IMAD.MOV.U32 R0, RZ, RZ, RZ ;  /* 0x000000ffff007224 */ /* 0x000fe200078e00ff */
[----:B0-----:R-:W-:-:S04]  /*14150*/  @!P6 LEA R8, P0, R2, R8, 0x2 ;  /* 0x000000080208e211 */ /* 0x001fc800078010ff */
[----:B------:R-:W-:-:S05]  /*14160*/  @!P6 LEA.HI.X R9, R2, R9, R3, 0x2, P0 ;  /* 0x000000090209e211 */ /* 0x000fca00000f1403 */
[----:B------:R0:W5:Y:S01]  /*14170*/  @!P6 LDG.E R0, desc[UR36][R8.64] ;  /* 0x000000240800e981 */ /* 0x000162000c1e1900 */
[----:B------:R-:W-:Y:S01]  /*14180*/  LOP3.LUT P5, RZ, R23, 0x20, RZ, 0xc0, !PT ;  /* 0x0000002017ff7812 */ /* 0x000fe200078ac0ff */
[----:B------:R-:W-:-:S05]  /*14190*/  VIADD R25, R6, 0x1 ;  /* 0x0000000106197836 */ /* 0x000fca0000000000 */
[----:B------:R-:W-:-:S04]  /*141a0*/  ISETP.NE.AND P0, PT, R25, 0x2, PT ;  /* 0x000000021900780c */ /* 0x000fc80003f05270 */
[----:B------:R-:W-:Y:S01]  /*141b0*/  SEL R28, RZ, 0x1, P0 ;  /* 0x00000001ff1c7807 */ /* 0x000fe20000000000 */
[----:B------:R-:W-:Y:S01]  /*141c0*/  IMAD.MOV.U32 R26, RZ, RZ, R7 ;  /* 0x000000ffff1a7224 */ /* 0x000fe200078e0007 */
[----:B------:R-:W-:Y:S02]  /*141d0*/  SEL R25, R25, RZ, P0 ;  /* 0x000000ff19197207 */ /* 0x000fe40000000000 */
[----:B------:R-:W-:Y:S01]  /*141e0*/  LOP3.LUT R28, R10, R28, RZ, 0x3c, !PT ;  /* 0x0000001c0a1c7212 */ /* 0x000fe200078e3cff */
[----:B0-----:R-:W-:Y:S06]  /*141f0*/  @!P5 BRA `(.L_x_1398) ;  /* 0x000000000004d947 */ /* 0x001fec0003800000 */
[----:B------:R-:W-:Y:S01]  /*14200*/  BPT.TRAP 0x1 ;  /* 0x000000040000795c */ /* 0x000fe20000300000 */
.L_x_1398:
[----:B------:R-:W-:Y:S01]  /*14210*/  LEA R7, R25, R22, 0x3 ;  /* 0x0000001619077211 */ /* 0x000fe200078e18ff */
[----:B------:R-:W-:Y:S01]  /*14220*/  BSSY B1, `(.L_x_1399) ;  /* 0x0000004000017945 */ /* 0x000fe20003800000 */
[----:B------:R-:W-:-:S04]  /*14230*/  SHF.L.U32 R2, R28, 0x1f, RZ ;  /* 0x0000001f1c027819 */ /* 0x000fc800000006ff */
[----:B------:R-:W0:Y:S02]  /*14240*/  SYNCS.PHASECHK.TRANS64.TRYWAIT P0, [R7+URZ+0x30840], R2 ;  /* 0x03084002070075a7 */ /* 0x000e24000800017f */
[----:B0-----:R-:W-:Y:S05]  /*14250*/  @!P0 BRA `(.L_x_1400) ;  /* 0x00000038003c8947 */ /* 0x001fea0003800000 */
.L_x_1479:
[----:B------:R-:W-:Y:S05]  /*14260*/  BSYNC B1 ;  /* 0x0000000000017941 */ /* 0x000fea0003800000 */
.L_x_1399:
        /* <DEDUP_REMOVED lines=25> */
[----:B------:R-:W-:Y:S01]  /*14400*/  LOP3.LUT R23, R23, 0xffffefff, RZ, 0xc0, !PT ;  /* 0xffffefff17177812 */ /* 0x000fe200078ec0ff */
[----:B------:R-:W-:Y:S01]  /*14410*/  IMAD.SHL.U32 R4, R34, 0x2, RZ ;  /* 0x0000000222047824 */ /* 0x000fe200078e00ff */
[----:B------:R-:W-:Y:S01]  /*14420*/  LEA R20, R20, R22, 0x1 ;  /* 0x0000001614147211 */ /* 0x000fe200078e08ff */
[----:B------:R-:W1:Y:S01]  /*14430*/  SHFL.IDX PT, R3, R27, RZ, 0x181f ;  /* 0x00181fff1b037589 */ /* 0x000e6200000e0000 */
[----:B------:R-:W-:-:S03]  /*14440*/  @P2 LOP3.LUT R23, R23, 0x1000, RZ, 0xfc, !PT ;  /* 0x0000100017172812 */ /* 0x000fc600078efcff */
        /* <DEDUP_REMOVED lines=31> */
.L_x_1489:
        /* <DEDUP_REMOVED lines=17> */
.L_x_1402:
        /* <DEDUP_REMOVED lines=10> */
.L_x_1403:
[----:B------:R2:W-:Y:S01]  /*147f0*/  SYNCS.ARRIVE.TRANS64.A1T0 RZ, [R7+URZ+0x30830], RZ ;  /* 0x030830ff07ff79a7 */ /* 0x0005e2000810003f */
[----:B------:R-:W-:Y:S05]  /*14800*/  @!P6 BRA `(.L_x_1404) ;  /* 0x000000000004e947 */ /* 0x000fea0003800000 */
[----:B------:R-:W-:Y:S01]  /*14810*/  BPT.TRAP 0x1 ;  /* 0x000000040000795c */ /* 0x000fe20000300000 */
.L_x_1404:
[----:B-1----:R-:W-:Y:S01]  /*14820*/  SHF.L.U32 R2, R10, 0x1f, RZ ;  /* 0x0000001f0a027819 */ /* 0x002fe200000006ff */
[----:B--2---:R-:W-:Y:S01]  /*14830*/  IMAD R7, R6, 0x8, R22 ;  /* 0x0000000806077824 */ /* 0x004fe200078e0216 */
[----:B------:R-:W-:Y:S03]  /*14840*/  BSSY B1, `(.L_x_1405) ;  /* 0x0000003000017945 */ /* 0x000fe60003800000 */
[----:B------:R-:W1:Y:S02]  /*14850*/  SYNCS.PHASECHK.TRANS64.TRYWAIT P0, [R7+URZ+0x30860], R2 ;  /* 0x03086002070075a7 */ /* 0x000e64000800017f */
[----:B-1----:R-:W-:Y:S05]  /*14860*/  @!P0 BRA `(.L_x_1406) ;  /* 0x0000003800408947 */ /* 0x002fea0003800000 */
.L_x_1490:
[----:B------:R-:W-:Y:S05]  /*14870*/  BSYNC B1 ;  /* 0x0000000000017941 */ /* 0x000fea0003800000 */
.L_x_1405:
        /* <DEDUP_REMOVED lines=49> */
.L_x_1500:
[----:B-1----:R-:W-:Y:S01]  /*14b90*/  IADD3 R2, P0, R2, R4, RZ ;  /* 0x0000000402027210 */ /* 0x002fe20007f1e0ff */
        /* <DEDUP_REMOVED lines=15> */
[----:B-1----:R-:W-:Y:S01]  /*14c90*/  IMAD.WIDE.U32 R2, R5, UR4, RZ ;  /* 0x0000000405027c25 */ /* 0x002fe2000f8e00ff */
[----:B------:R-:W-:-:S03]  /*14ca0*/  ULDC.64 UR4, c[0x0][0x338] ;  /* 0x0000ce0000047ab9 */ /* 0x000fc60000000a00 */
[----:B------:R-:W-:Y:S02]  /*14cb0*/  IMAD.IADD R3, R3, 0x1, R9 ;  /* 0x0000000103037824 */ /* 0x000fe400078e0209 */
[----:B------:R-:W-:Y:S02]  /*14cc0*/  IMAD R21, R21, UR4, RZ ;  /* 0x0000000415157c24 */ /* 0x000fe4000f8e02ff */
[----:B------:R-:W-:-:S04]  /*14cd0*/  IMAD.WIDE.U32 R2, R0, UR4, R2 ;  /* 0x0000000400027c25 */ /* 0x000fc8000f8e0002 */
[----:B------:R-:W-:Y:S01]  /*14ce0*/  IMAD R21, R0, UR5, R21 ;  /* 0x0000000500157c24 */ /* 0x000fe2000f8e0215 */
[----:B------:R-:W-:Y:S01]  /*14cf0*/  ULDC.64 UR4, c[0x0][0x330] ;  /* 0x0000cc0000047ab9 */ /* 0x000fe20000000a00 */
[----:B------:R-:W-:Y:S01]  /*14d00*/  NOP ;  /* 0x0000000000007918 */ /* 0x000fe20000000000 */
[----:B------:R-:W-:Y:S02]  /*14d10*/  IMAD R5, R30, UR4, RZ ;  /* 0x000000041e057c24 */ /* 0x000fe4000f8e02ff */
[----:B------:R-:W-:Y:S02]  /*14d20*/  IMAD.IADD R3, R3, 0x1, R21 ;  /* 0x0000000103037824 */ /* 0x000fe400078e0215 */
[C---:B------:R-:W-:Y:S02]  /*14d30*/  IMAD R5, R18.reuse, UR5, R5 ;  /* 0x0000000512057c24 */ /* 0x040fe4000f8e0205 */
[----:B------:R-:W-:Y:S01]  /*14d40*/  IMAD.WIDE.U32 R2, R18, UR4, R2 ;  /* 0x0000000412027c25 */ /* 0x000fe2000f8e0002 */
[----:B------:R-:W-:-:S04]  /*14d50*/  ULDC.64 UR4, c[0x0][0x318] ;  /* 0x0000c60000047ab9 */ /* 0x000fc80000000a00 */
[----:B------:R-:W-:Y:S02]  /*14d60*/  IADD3 R3, R5, R3, RZ ;  /* 0x0000000305037210 */ /* 0x000fe40007ffe0ff */
[----:B0-----:R-:W-:-:S04]  /*14d70*/  LEA R17, P0, R2, UR4, 0x1 ;  /* 0x0000000402117c11 */ /* 0x001fc8000f8008ff */
[----:B------:R-:W-:Y:S02]  /*14d80*/  LEA.HI.X R24, R2, UR5, R3, 0x1, P0 ;  /* 0x0000000502187c11 */ /* 0x000fe400080f0c03 */
[----:B------:R-:W-:-:S13]  /*14d90*/  PLOP3.LUT P0, PT, PT, PT, PT, 0x80, 0x0 ;  /* 0x000000000000781c */ /* 0x000fda0003f0f070 */
.L_x_1408:
        /* <DEDUP_REMOVED lines=10> */
.L_x_1409:
[----:B------:R-:W2:Y:S01]  /*14e40*/  LDL R0, [R1+0x8] ;  /* 0x0000080001007983 */ /* 0x000ea20000100800 */
[----:B------:R0:W-:Y:S01]  /*14e50*/  SYNCS.ARRIVE.TRANS64.A1T0 RZ, [R7+URZ+0x30850], RZ ;  /* 0x030850ff07ff79a7 */ /* 0x0001e2000810003f */
[----:B------:R-:W-:Y:S02]  /*14e60*/  IMAD.MOV.U32 R10, RZ, RZ, R28 ;  /* 0x000000ffff0a7224 */ /* 0x000fe400078e001c */
[----:B------:R-:W-:Y:S02]  /*14e70*/  IMAD.MOV.U32 R6, RZ, RZ, R25 ;  /* 0x000000ffff067224 */ /* 0x000fe400078e0019 */
[----:B------:R-:W-:Y:S02]  /*14e80*/  IMAD.MOV.U32 R29, RZ, RZ, R26 ;  /* 0x000000ffff1d7224 */ /* 0x000fe400078e001a */
[C---:B0-----:R-:W-:Y:S01]  /*14e90*/  VIADD R7, R26.reuse, 0xffffffff ;  /* 0xffffffff1a077836 */ /* 0x041fe20000000000 */
[----:B--2---:R-:W-:-:S13]  /*14ea0*/  ISETP.GT.AND P0, PT, R26, R0, PT ;  /* 0x000000001a00720c */ /* 0x004fda0003f04270 */
[----:B------:R-:W-:Y:S05]  /*14eb0*/  @P0 BRA `(.L_x_1410) ;  /* 0xfffffff000280947 */ /* 0x000fea000383ffff */
.L_x_1397:
[----:B------:R-:W-:Y:S05]  /*14ec0*/  BSYNC B0 ;  /* 0x0000000000007941 */ /* 0x000fea0003800000 */
.L_x_1396:
        /* <DEDUP_REMOVED lines=8> */
[----:B------:R-:W2:Y:S02]  /*14f50*/  FLO.U32 R0, UR4 ;  /* 0x0000000400007d00 */ /* 0x000ea400080e0000 */
[----:B--2---:R-:W-:-:S06]  /*14f60*/  ISETP.EQ.U32.AND P0, PT, R0, R5, PT ;  /* 0x000000050000720c */ /* 0x004fcc0003f02070 */
[----:B------:R-:W0:Y:S07]  /*14f70*/  POPC R5, UR4 ;  /* 0x0000000400057d09 */ /* 0x000e2e0008000000 */
[----:B0-----:R-:W2:Y:S01]  /*14f80*/  @P0 ATOMG.E.ADD.STRONG.GPU PT, R3, desc[UR36][R2.64], R5 ;  /* 0x00000005020309a8 */ /* 0x001ea200081ee1e4 */
[----:B------:R-:W0:Y:S02]  /*14f90*/  S2R R4, SR_LTMASK ;  /* 0x0000000000047919 */ /* 0x000e240000003900 */
[----:B0-----:R-:W-:-:S04]  /*14fa0*/  LOP3.LUT R4, R4, UR4, RZ, 0xc0, !PT ;  /* 0x0000000404047c12 */ /* 0x001fc8000f8ec0ff */
[----:B------:R-:W0:Y:S01]  /*14fb0*/  POPC R7, R4 ;  /* 0x0000000400077309 */ /* 0x000e220000000000 */
[----:B--2---:R-:W0:Y:S02]  /*14fc0*/  SHFL.IDX PT, R0, R3, R0, 0x1f ;  /* 0x00001f0003007589 */ /* 0x004e2400000e0000 */
[----:B0-----:R-:W-:-:S07]  /*14fd0*/  IADD3 R16, R0, UR39, R7 ;  /* 0x0000002700107c10 */ /* 0x001fce000fffe007 */
.L_x_1412:
[----:B------:R-:W-:Y:S05]  /*14fe0*/  BSYNC B0 ;  /* 0x0000000000007941 */ /* 0x000fea0003800000 */
.L_x_1411:
[----:B------:R-:W-:-:S13]  /*14ff0*/  LOP3.LUT P0, RZ, R23, 0x20, RZ, 0xc0, !PT ;  /* 0x0000002017ff7812 */ /* 0x000fda000780c0ff */
[----:B------:R-:W-:Y:S05]  /*15000*/  @!P0 BRA `(.L_x_1413) ;  /* 0x0000000000048947 */ /* 0x000fea0003800000 */
[----:B------:R-:W-:Y:S01]  /*15010*/  BPT.TRAP 0x1 ;  /* 0x000000040000795c */ /* 0x000fe20000300000 */
.L_x_1413:
[----:B------:R-:W2:Y:S01]  /*15020*/  LDL.LU R2, [R1] ;  /* 0x0000000001027983 */ /* 0x000ea20000300800 */
[----:B------:R-:W-:Y:S01]  /*15030*/  IMAD R0, R25, 0x8, R22 ;  /* 0x0000000819007824 */ /* 0x000fe200078e0216 */
[----:B0-----:R-:W-:Y:S01]  /*15040*/  SHF.L.U32 R3, R28, 0x1f, RZ ;  /* 0x0000001f1c037819 */ /* 0x001fe200000006ff */
[----:B------:R-:W-:Y:S03]  /*15050*/  BSSY B0, `(.L_x_1414) ;  /* 0x0000004000007945 */ /* 0x000fe60003800000 */
[----:B------:R-:W0:Y:S01]  /*15060*/  SYNCS.PHASECHK.TRANS64.TRYWAIT P0, [R0+URZ+0x30860], R3 ;  /* 0x03086003000075a7 */ /* 0x000e22000800017f */
[----:B--2---:R-:W-:Y:S01]  /*15070*/  IMAD R5, R26, -0x40, R2 ;  /* 0xffffffc01a057824 */ /* 0x004fe200078e0202 */
[----:B0-----:R-:W-:Y:S06]  /*15080*/  @!P0 BRA `(.L_x_1415) ;  /* 0x0000003400c88947 */ /* 0x001fec0003800000 */
.L_x_1501:
[----:B------:R-:W-:Y:S05]  /*15090*/  BSYNC B0 ;  /* 0x0000000000007941 */ /* 0x000fea0003800000 */
.L_x_1414:
[----:B------:R-:W2:Y:S01]  /*150a0*/  S2R R2, SR_TID.X ;  /* 0x0000000000027919 */ /* 0x000ea20000002100 */
[----:B------:R-:W-:Y:S01]  /*150b0*/  UMOV UR4, 0xffffffff ;  /* 0xffffffff00047882 */ /* 0x000fe20000000000 */
[----:B------:R-:W-:Y:S02]  /*150c0*/  LEA R7, R25, R32, 0xe ;  /* 0x0000002019077211 */ /* 0x000fe400078e70ff */
[----:B--2---:R-:W-:-:S04]  /*150d0*/  LOP3.LUT R2, R2, 0x7f, RZ, 0xc0, !PT ;  /* 0x0000007f02027812 */ /* 0x004fc800078ec0ff */
[----:B------:R-:W-:-:S05]  /*150e0*/  SHF.R.U32.HI R2, RZ, 0x3, R2 ;  /* 0x00000003ff027819 */ /* 0x000fca0000011602 */
[----:B------:R-:W-:Y:S01]  /*150f0*/  IMAD.IADD R5, R5, 0x1, -R2 ;  /* 0x0000000105057824 */ /* 0x000fe200078e0a02 */
[----:B------:R-:W-:Y:S06]  /*15100*/  BRA.DIV UR4, `(.L_x_1416) ;  /* 0x0000003604bc7947 */ /* 0x000fec000b800000 */
[----:B------:R-:W2:Y:S01]  /*15110*/  SHFL.IDX PT, R14, R17, RZ, 0x181f ;  /* 0x00181fff110e7589 */ /* 0x000ea200000e0000 */
[----:B------:R-:W-:Y:S01]  /*15120*/  ULDC UR4, c[0x0][0x2f4] ;  /* 0x0000bd0000047ab9 */ /* 0x000fe20000000800 */
[C---:B-1----:R-:W-:Y:S01]  /*15130*/  IMAD.SHL.U32 R6, R34.reuse, 0x2, RZ ;  /* 0x0000000222067824 */ /* 0x042fe200078e00ff */
[C---:B------:R-:W-:Y:S01]  /*15140*/  ISETP.GE.AND P3, PT, R34.reuse, UR4, PT ;  /* 0x0000000422007c0c */ /* 0x040fe2000bf66270 */
[----:B0-----:R-:W0:Y:S01]  /*15150*/  SHFL.IDX PT, R3, R24, RZ, 0x181f ;  /* 0x00181fff18037589 */ /* 0x001e2200000e0000 */
[----:B------:R-:W-:Y:S01]  /*15160*/  LOP3.LUT R8, R34, 0x40, RZ, 0xfc, !PT ;  /* 0x0000004022087812 */ /* 0x000fe200078efcff */
[----:B------:R-:W-:Y:S01]  /*15170*/  IMAD R4, R7, 0x2, R22 ;  /* 0x0000000207047824 */ /* 0x000fe200078e0216 */
[----:B------:R-:W-:Y:S01]  /*15180*/  ISETP.LT.OR P4, PT, R5, 0x1, P3 ;  /* 0x000000010500780c */ /* 0x000fe20001f81670 */
[----:B------:R-:W-:Y:S01]  /*15190*/  SHFL.IDX PT, R7, R24, 0x1, 0x181f ;  /* 0x00381f0018077f89 */ /* 0x000fe200000e0000 */
[----:B------:R-:W-:Y:S02]  /*151a0*/  ISETP.GE.AND P2, PT, R8, UR4, PT ;  /* 0x0000000408007c0c */ /* 0x000fe4000bf46270 */
[----:B------:R-:W-:-:S02]  /*151b0*/  ISETP.GE.AND P1, PT, R37, UR4, PT ;  /* 0x0000000425007c0c */ /* 0x000fc4000bf26270 */
[----:B--2---:R-:W-:Y:S02]  /*151c0*/  IADD3 R2, P0, R14, R6, RZ ;  /* 0x000000060e027210 */ /* 0x004fe40007f1e0ff */
[----:B------:R-:W1:Y:S03]  /*151d0*/  SHFL.IDX PT, R14, R17, 0x1, 0x181f ;  /* 0x00381f00110e7f89 */ /* 0x000e6600000e0000 */
        /* <DEDUP_REMOVED lines=8> */
[----:B------:R1:W-:Y:S02]  /*15260*/  LDGSTS.E.BYPASS.LTC128B.128 [R4+0x6400], desc[UR36][R2.64+0x180], !P4 ;  /* 0x0640018002047fae */ /* 0x0003e4000e101d64 */
[----:B-1----:R-:W-:Y:S02]  /*15270*/  IADD3 R2, P4, R14, R6, RZ ;  /* 0x000000060e027210 */ /* 0x002fe40007f9e0ff */
[----:B------:R-:W0:Y:S03]  /*15280*/  SHFL.IDX PT, R14, R17, 0x2, 0x181f ;  /* 0x00581f00110e7f89 */ /* 0x000e2600000e0000 */
        /* <DEDUP_REMOVED lines=12> */
[----:B------:R0:W3:Y:S03]  /*15350*/  SHFL.IDX PT, R14, R17, 0x3, 0x181f ;  /* 0x00781f00110e7f89 */ /* 0x0000e600000e0000 */
        /* <DEDUP_REMOVED lines=9> */
.L_x_1511:
[C---:B------:R-:W-:Y:S02]  /*153f0*/  ISETP.LT.OR P3, PT, R5.reuse, 0x31, P3 ;  /* 0x000000310500780c */ /* 0x040fe40001f61670 */
[C---:B------:R-:W-:Y:S02]  /*15400*/  ISETP.LT.OR P2, PT, R5.reuse, 0x31, P2 ;  /* 0x000000310500780c */ /* 0x040fe40001741670 */
[C---:B------:R-:W-:Y:S02]  /*15410*/  ISETP.LT.OR P1, PT, R5.reuse, 0x31, P1 ;  /* 0x000000310500780c */ /* 0x040fe40000f21670 */
[----:B01----:R-:W-:Y:S02]  /*15420*/  IADD3 R2, P4, R14, R6, RZ ;  /* 0x000000060e027210 */ /* 0x003fe40007f9e0ff */
        /* <DEDUP_REMOVED lines=11> */
.L_x_1417:
        /* <DEDUP_REMOVED lines=10> */
.L_x_1418:
[----:B------:R1:W-:Y:S01]  /*15580*/  SYNCS.ARRIVE.TRANS64.A1T0 RZ, [R0+URZ+0x30850], RZ ;  /* 0x030850ff00ff79a7 */ /* 0x0003e2000810003f */
[----:B------:R-:W-:-:S04]  /*15590*/  IADD3 R25, R25, 0x1, RZ ;  /* 0x0000000119197810 */ /* 0x000fc80007ffe0ff */
[----:B------:R-:W-:-:S04]  /*155a0*/  ISETP.NE.AND P0, PT, R25, 0x2, PT ;  /* 0x000000021900780c */ /* 0x000fc80003f05270 */
[----:B0-----:R-:W-:Y:S02]  /*155b0*/  SEL R3, RZ, 0x1, P0 ;  /* 0x00000001ff037807 */ /* 0x001fe40000000000 */
[----:B------:R-:W-:Y:S02]  /*155c0*/  SEL R25, R25, RZ, P0 ;  /* 0x000000ff19197207 */ /* 0x000fe40000000000 */
[----:B-1----:R-:W-:-:S07]  /*155d0*/  LOP3.LUT R28, R28, R3, RZ, 0x3c, !PT ;  /* 0x000000031c1c7212 */ /* 0x002fce00078e3cff */
.L_x_1375:
[----:B------:R-:W-:Y:S05]  /*155e0*/  BSYNC B7 ;  /* 0x0000000000077941 */ /* 0x000fea0003800000 */
.L_x_1373:
        /* <DEDUP_REMOVED lines=8> */
[----:B------:R1:W2:Y:S01]  /*15670*/  LDS.128 R16, [R22+0x308d0] ;  /* 0x0308d00016107984 */ /* 0x0002a20000000c00 */
[----:B------:R-:W-:Y:S06]  /*15680*/  BAR.ARV 0x4, 0x180 ;  /* 0x0106000000007b1d */ /* 0x000fec0000002000 */
[----:B------:R-:W-:Y:S05]  /*15690*/  BRA `(.L_x_1420) ;  /* 0x0000000800cc7947 */ /* 0x000fea0003800000 */
.L_x_1419:
        /* <DEDUP_REMOVED lines=11> */
[----:B------:R-:W-:Y:S01]  /*15750*/  IMAD.MOV.U32 R5, RZ, RZ, RZ ;  /* 0x000000ffff057224 */ /* 0x000fe200078e00ff */
[C---:B------:R-:W-:Y:S02]  /*15760*/  ISETP.GE.U32.AND P2, PT, R8.reuse, 0x2, PT ;  /* 0x000000020800780c */ /* 0x040fe40003f46070 */
[C---:B------:R-:W-:Y:S01]  /*15770*/  ISETP.GE.U32.AND P3, PT, R8.reuse, 0x4, PT ;  /* 0x000000040800780c */ /* 0x040fe20003f66070 */
[----:B------:R-:W-:Y:S01]  /*15780*/  SHFL.IDX PT, R0, R16, RZ, 0x1f ;  /* 0x00001fff10007589 */ /* 0x000fe200000e0000 */
[C---:B------:R-:W-:Y:S02]  /*15790*/  ISETP.GE.U32.AND P4, PT, R8.reuse, 0x8, PT ;  /* 0x000000080800780c */ /* 0x040fe40003f86070 */
[C---:B------:R-:W-:Y:S01]  /*157a0*/  ISETP.GE.U32.AND P5, PT, R8.reuse, 0x10, PT ;  /* 0x000000100800780c */ /* 0x040fe20003fa6070 */
[----:B------:R-:W-:Y:S01]  /*157b0*/  SHFL.IDX PT, R4, R16, 0x1, 0x1f ;  /* 0x00201f0010047f89 */ /* 0x000fe200000e0000 */
[----:B--2---:R-:W-:Y:S01]  /*157c0*/  @!P1 IMAD.MOV.U32 R5, RZ, RZ, R2 ;  /* 0x000000ffff059224 */ /* 0x004fe200078e0002 */
[----:B------:R-:W-:-:S04]  /*157d0*/  ISETP.NE.AND P1, PT, R8, RZ, PT ;  /* 0x000000ff0800720c */ /* 0x000fc80003f25270 */
        /* <DEDUP_REMOVED lines=15> */
[----:B------:R1:W2:Y:S02]  /*158d0*/  SHFL.IDX PT, R14, R6, 0x1f, 0x1f ;  /* 0x03e01f00060e7f89 */ /* 0x0002a400000e0000 */
.L_x_1521:
[----:B------:R-:W-:Y:S02]  /*158e0*/  ULDC UR4, c[0x0][0xc38] ;  /* 0x00030e0000047ab9 */ /* 0x000fe40000000800 */
[----:B------:R-:W-:-:S04]  /*158f0*/  IMAD.U32 R7, RZ, RZ, UR4 ;  /* 0x00000004ff077e24 */ /* 0x000fc8000f8e00ff */
[----:B--2---:R-:W-:-:S04]  /*15900*/  IMAD R14, R14, R7, RZ ;  /* 0x000000070e0e7224 */ /* 0x004fc800078e02ff */
[----:B------:R-:W-:-:S05]  /*15910*/  IMAD.IADD R9, R4, 0x1, R14 ;  /* 0x0000000104097824 */ /* 0x000fca00078e020e */
[----:B------:R-:W-:-:S13]  /*15920*/  ISETP.GT.AND P6, PT, R9, R0, PT ;  /* 0x000000000900720c */ /* 0x000fda0003fc4270 */
[----:B------:R-:W-:Y:S05]  /*15930*/  @P6 BRA `(.L_x_1422) ;  /* 0x00000000009c6947 */ /* 0x000fea0003800000 */
.L_x_1427:
[----:B------:R-:W2:Y:S01]  /*15940*/  LDC R2, c[0x0][0xc3c] ;  /* 0x00030f00ff027b82 */ /* 0x000ea20000000800 */
[----:B------:R-:W-:-:S05]  /*15950*/  VIADD R19, R19, 0x1f ;  /* 0x0000001f13137836 */ /* 0x000fca0000000000 */
[----:B--2---:R-:W-:-:S13]  /*15960*/  ISETP.GE.AND P6, PT, R19, R2, PT ;  /* 0x000000021300720c */ /* 0x004fda0003fc6270 */
[----:B------:R-:W-:Y:S05]  /*15970*/  @P6 BRA `(.L_x_1423) ;  /* 0x0000000400d06947 */ /* 0x000fea0003800000 */
[----:B------:R-:W2:Y:S01]  /*15980*/  S2R R3, SR_TID.X ;  /* 0x0000000000037919 */ /* 0x000ea20000002100 */
[----:B------:R-:W-:Y:S01]  /*15990*/  BSSY B0, `(.L_x_1424) ;  /* 0x0000009000007945 */ /* 0x000fe20003800000 */
[----:B------:R-:W-:Y:S02]  /*159a0*/  MOV R5, RZ ;  /* 0x000000ff00057202 */ /* 0x000fe40000000f00 */
[----:B--2---:R-:W-:-:S05]  /*159b0*/  LOP3.LUT R3, R3, 0x1f, RZ, 0xc0, !PT ;  /* 0x0000001f03037812 */ /* 0x004fca00078ec0ff */
[----:B------:R-:W-:-:S05]  /*159c0*/  IMAD.IADD R7, R19, 0x1, R3 ;  /* 0x0000000113077824 */ /* 0x000fca00078e0203 */
[----:B------:R-:W-:-:S13]  /*159d0*/  ISETP.GE.OR P6, PT, R7, R2, !P0 ;  /* 0x000000020700720c */ /* 0x000fda00047c6670 */
[----:B------:R-:W-:Y:S05]  /*159e0*/  @P6 BRA `(.L_x_1425) ;  /* 0x00000000000c6947 */ /* 0x000fea0003800000 */
[----:B------:R-:W2:Y:S02]  /*159f0*/  LDC.64 R2, c[0x0][0xc80] ;  /* 0x00032000ff027b82 */ /* 0x000ea40000000a00 */
[----:B--2---:R-:W-:-:S05]  /*15a00*/  IMAD.WIDE R2, R7, 0x4, R2 ;  /* 0x0000000407027825 */ /* 0x004fca00078e0202 */
[----:B------:R2:W5:Y:S02]  /*15a10*/  LDG.E R5, desc[UR36][R2.64] ;  /* 0x0000002402057981 */ /* 0x000564000c1e1900 */
.L_x_1425:
[----:B------:R-:W-:Y:S05]  /*15a20*/  BSYNC B0 ;  /* 0x0000000000007941 */ /* 0x000fea0003800000 */
.L_x_1424:
[----:B------:R-:W-:-:S03]  /*15a30*/  UMOV UR4, 0xffffffff ;  /* 0xffffffff00047882 */ /* 0x000fc60000000000 */
[----:B------:R-:W-:Y:S05]  /*15a40*/  BRA.DIV UR4, `(.L_x_1426) ;  /* 0x0000003a04307947 */ /* 0x000fea000b800000 */
[----:B-----5:R-:W3:Y:S02]  /*15a50*/  SHFL.UP PT, R14, R5, 0x1, RZ ;  /* 0x04200000050e7989 */ /* 0x020ee400000e00ff */
[----:B---3--:R-:W-:-:S05]  /*15a60*/  SEL R14, R14, RZ, P1 ;  /* 0x000000ff0e0e7207 */ /* 0x008fca0000800000 */
[----:B------:R-:W-:-:S05]  /*15a70*/  IMAD.IADD R13, R5, 0x1, R14 ;  /* 0x00000001050d7824 */ /* 0x000fca00078e020e */
[----:B------:R-:W2:Y:S02]  /*15a80*/  SHFL.UP PT, R14, R13, 0x2, RZ ;  /* 0x044000000d0e7989 */ /* 0x000ea400000e00ff */
[----:B--2---:R-:W-:-:S05]  /*15a90*/  SEL R2, R14, RZ, P2 ;  /* 0x000000ff0e027207 */ /* 0x004fca0001000000 */
        /* <DEDUP_REMOVED lines=9> */
[----:B-1----:R-:W-:-:S05]  /*15b30*/  IMAD.IADD R6, R4, 0x1, R7 ;  /* 0x0000000104067824 */ /* 0x002fca00078e0207 */
[----:B------:R1:W2:Y:S02]  /*15b40*/  SHFL.IDX PT, R14, R6, 0x1f, 0x1f ;  /* 0x03e01f00060e7f89 */ /* 0x0002a400000e0000 */
.L_x_1529:
[----:B------:R-:W-:Y:S02]  /*15b50*/  ULDC UR4, c[0x0][0xc38] ;  /* 0x00030e0000047ab9 */ /* 0x000fe40000000800 */
[----:B------:R-:W-:-:S04]  /*15b60*/  IMAD.U32 R7, RZ, RZ, UR4 ;  /* 0x00000004ff077e24 */ /* 0x000fc8000f8e00ff */
[----:B--2---:R-:W-:-:S05]  /*15b70*/  IMAD R14, R14, R7, RZ ;  /* 0x000000070e0e7224 */ /* 0x004fca00078e02ff */
[----:B------:R-:W-:-:S04]  /*15b80*/  IADD3 R9, R14, R9, RZ ;  /* 0x000000090e097210 */ /* 0x000fc80007ffe0ff */
[----:B------:R-:W-:-:S13]  /*15b90*/  ISETP.GT.AND P6, PT, R9, R0, PT ;  /* 0x000000000900720c */ /* 0x000fda0003fc4270 */
[----:B------:R-:W-:Y:S05]  /*15ba0*/  @!P6 BRA `(.L_x_1427) ;  /* 0xfffffffc0064e947 */ /* 0x000fea000383ffff */
.L_x_1422:
[----:B------:R-:W-:Y:S01]  /*15bb0*/  IMAD.IADD R16, R9, 0x1, -R14 ;  /* 0x0000000109107824 */ /* 0x000fe200078e0a0e */
[----:B------:R-:W-:-:S03]  /*15bc0*/  UMOV UR4, 0xffffffff ;  /* 0xffffffff00047882 */ /* 0x000fc60000000000 */
[----:B------:R-:W-:-:S05]  /*15bd0*/  IMAD R3, R6, R7, R16 ;  /* 0x0000000706037224 */ /* 0x000fca00078e0210 */
[----:B------:R-:W-:Y:S01]  /*15be0*/  ISETP.GT.AND P6, PT, R3, R0, PT ;  /* 0x000000000300720c */ /* 0x000fe20003fc4270 */
[----:B------:R-:W-:-:S12]  /*15bf0*/  BRA.DIV UR4, `(.L_x_1428) ;  /* 0x0000003a04807947 */ /* 0x000fd8000b800000 */
[----:B------:R-:W-:-:S04]  /*15c00*/  VOTE.ANY R2, PT, !P6 ;  /* 0x0000000000027806 */ /* 0x000fc800070e0100 */
[----:B------:R-:W2:Y:S02]  /*15c10*/  POPC R4, R2 ;  /* 0x0000000200047309 */ /* 0x000ea40000000000 */
[----:B--2---:R2:W3:Y:S02]  /*15c20*/  SHFL.IDX PT, R5, R5, R4, 0x1f ;  /* 0x00001f0405057589 */ /* 0x0044e400000e0000 */
.L_x_1533:
[----:B------:R-:W-:Y:S01]  /*15c30*/  ISETP.NE.AND P0, PT, R2, RZ, PT ;  /* 0x000000ff0200720c */ /* 0x000fe20003f05270 */
[----:B------:R-:W-:-:S12]  /*15c40*/  IMAD.MOV.U32 R14, RZ, RZ, RZ ;  /* 0x000000ffff0e7224 */ /* 0x000fd800078e00ff */
[----:B------:R-:W-:Y:S05]  /*15c50*/  @!P0 BRA `(.L_x_1429) ;  /* 0x0000000000108947 */ /* 0x000fea0003800000 */
[----:B------:R-:W-:Y:S01]  /*15c60*/  UMOV UR4, 0xffffffff ;  /* 0xffffffff00047882 */ /* 0x000fe20000000000 */
[----:B------:R-:W-:Y:S02]  /*15c70*/  VIADD R12, R4, 0xffffffff ;  /* 0xffffffff040c7836 */ /* 0x000fe40000000000 */
[----:B------:R-:W-:Y:S05]  /*15c80*/  BRA.DIV UR4, `(.L_x_1430) ;  /* 0x0000003a04a47947 */ /* 0x000fea000b800000 */
[----:B------:R4:W0:Y:S02]  /*15c90*/  SHFL.IDX PT, R14, R6, R12, 0x1f ;  /* 0x00001f0c060e7589 */ /* 0x00082400000e0000 */
.L_x_1429:
[----:B------:R-:W5:Y:S01]  /*15ca0*/  LDC.64 R2, c[0x0][0xc90] ;  /* 0x00032400ff027b82 */ /* 0x000f620000000a00 */
[----:B------:R-:W-:-:S04]  /*15cb0*/  IMAD.IADD R19, R4, 0x1, R19 ;  /* 0x0000000104137824 */ /* 0x000fc800078e0213 */
[----:B-----5:R-:W-:-:S05]  /*15cc0*/  IMAD.WIDE R2, R19, 0x4, R2 ;  /* 0x0000000413027825 */ /* 0x020fca00078e0202 */
[----:B-1--4-:R1:W2:Y:S01]  /*15cd0*/  LDG.E R6, desc[UR36][R2.64] ;  /* 0x0000002402067981 */ /* 0x0122a2000c1e1900 */
[----:B0-----:R-:W-:Y:S01]  /*15ce0*/  IMAD R16, R14, R7, R16 ;  /* 0x000000070e107224 */ /* 0x001fe200078e0210 */
[----:B-1----:R-:W-:Y:S01]  /*15cf0*/  MOV R2, RZ ;  /* 0x000000ff00027202 */ /* 0x002fe20000000f00 */
[----:B--23--:R-:W-:-:S05]  /*15d00*/  IMAD R4, R5, R6, RZ ;  /* 0x0000000605047224 */ /* 0x00cfca00078e02ff */
[----:B------:R-:W-:-:S04]  /*15d10*/  IABS R8, R4 ;  /* 0x0000000400087213 */ /* 0x000fc80000000000 */
[----:B------:R-:W0:Y:S08]  /*15d20*/  I2F.RP R10, R8 ;  /* 0x00000008000a7306 */ /* 0x000e300000209400 */
[----:B0-----:R-:W0:Y:S02]  /*15d30*/  MUFU.RCP R10, R10 ;  /* 0x0000000a000a7308 */ /* 0x001e240000001000 */
[----:B0-----:R-:W-:-:S06]  /*15d40*/  VIADD R11, R10, 0xffffffe ;  /* 0x0ffffffe0a0b7836 */ /* 0x001fcc0000000000 */
[----:B------:R-:W0:Y:S02]  /*15d50*/  F2I.FTZ.U32.TRUNC.NTZ R3, R11 ;  /* 0x0000000b00037305 */ /* 0x000e24000021f000 */
[----:B0-----:R-:W-:-:S04]  /*15d60*/  IMAD.MOV R9, RZ, RZ, -R3 ;  /* 0x000000ffff097224 */ /* 0x001fc800078e0a03 */
[----:B------:R-:W-:-:S04]  /*15d70*/  IMAD R9, R9, R8, RZ ;  /* 0x0000000809097224 */ /* 0x000fc800078e02ff */
[----:B------:R-:W-:-:S04]  /*15d80*/  IMAD.HI.U32 R2, R3, R9, R2 ;  /* 0x0000000903027227 */ /* 0x000fc800078e0002 */
[----:B------:R-:W-:Y:S01]  /*15d90*/  IMAD.IADD R9, R0, 0x1, -R16 ;  /* 0x0000000100097824 */ /* 0x000fe200078e0a10 */
[----:B------:R-:W-:-:S04]  /*15da0*/  IABS R0, R4 ;  /* 0x0000000400007213 */ /* 0x000fc80000000000 */
[----:B------:R-:W-:Y:S01]  /*15db0*/  IABS R3, R9 ;  /* 0x0000000900037213 */ /* 0x000fe20000000000 */
[----:B------:R-:W-:-:S04]  /*15dc0*/  IMAD.MOV R0, RZ, RZ, -R0 ;  /* 0x000000ffff007224 */ /* 0x000fc800078e0a00 */
        /* <DEDUP_REMOVED lines=11> */
[----:B------:R-:W-:-:S05]  /*15e80*/  @!P1 LOP3.LUT R2, RZ, R4, RZ, 0x33, !PT ;  /* 0x00000004ff029212 */ /* 0x000fca00078e33ff */
[----:B------:R-:W-:Y:S02]  /*15e90*/  IMAD R0, R6, R2, RZ ;  /* 0x0000000206007224 */ /* 0x000fe400078e02ff */
[----:B------:R-:W-:-:S03]  /*15ea0*/  IMAD.MOV R2, RZ, RZ, -R2 ;  /* 0x000000ffff027224 */ /* 0x000fc600078e0a02 */
[----:B------:R-:W-:Y:S01]  /*15eb0*/  IADD3 R3, -R0, RZ, RZ ;  /* 0x000000ff00037210 */ /* 0x000fe20007ffe1ff */
[----:B------:R-:W-:-:S03]  /*15ec0*/  IMAD R9, R4, R2, R9 ;  /* 0x0000000204097224 */ /* 0x000fc600078e0209 */
[----:B------:R-:W-:-:S04]  /*15ed0*/  VIADDMNMX R6, R3, R7, R6, PT ;  /* 0x0000000703067246 */ /* 0x000fc80003800106 */
[-C--:B------:R-:W-:Y:S02]  /*15ee0*/  IABS R7, R6.reuse ;  /* 0x0000000600077213 */ /* 0x080fe40000000000 */
[----:B------:R-:W-:Y:S02]  /*15ef0*/  IABS R4, R6 ;  /* 0x0000000600047213 */ /* 0x000fe40000000000 */
[----:B------:R-:W0:Y:S03]  /*15f00*/  I2F.RP R8, R7 ;  /* 0x0000000700087306 */ /* 0x000e260000209400 */
[----:B------:R-:W-:-:S05]  /*15f10*/  IMAD.MOV R4, RZ, RZ, -R4 ;  /* 0x000000ffff047224 */ /* 0x000fca00078e0a04 */
[----:B0-----:R-:W0:Y:S02]  /*15f20*/  MUFU.RCP R8, R8 ;  /* 0x0000000800087308 */ /* 0x001e240000001000 */
[----:B0-----:R-:W-:-:S06]  /*15f30*/  VIADD R3, R8, 0xffffffe ;  /* 0x0ffffffe08037836 */ /* 0x001fcc0000000000 */
[----:B------:R-:W0:Y:S02]  /*15f40*/  F2I.FTZ.U32.TRUNC.NTZ R3, R3 ;  /* 0x0000000300037305 */ /* 0x000e24000021f000 */
[----:B0-----:R-:W-:-:S04]  /*15f50*/  IMAD.MOV R2, RZ, RZ, -R3 ;  /* 0x000000ffff027224 */ /* 0x001fc800078e0a03 */
[----:B------:R-:W-:Y:S02]  /*15f60*/  IMAD R11, R2, R7, RZ ;  /* 0x00000007020b7224 */ /* 0x000fe400078e02ff */
[----:B------:R-:W-:-:S04]  /*15f70*/  IMAD.MOV.U32 R2, RZ, RZ, RZ ;  /* 0x000000ffff027224 */ /* 0x000fc800078e00ff */
[----:B------:R-:W-:Y:S01]  /*15f80*/  IMAD.HI.U32 R2, R3, R11, R2 ;  /* 0x0000000b03027227 */ /* 0x000fe200078e0002 */
[----:B------:R-:W-:Y:S02]  /*15f90*/  IABS R11, R9 ;  /* 0x00000009000b7213 */ /* 0x000fe40000000000 */
[C---:B------:R-:W-:Y:S01]  /*15fa0*/  LOP3.LUT R3, R9.reuse, R6, RZ, 0x3c, !PT ;  /* 0x0000000609037212 */ /* 0x040fe200078e3cff */
[----:B------:R-:W-:Y:S02]  /*15fb0*/  IMAD.IADD R9, R9, 0x1, R0 ;  /* 0x0000000109097824 */ /* 0x000fe400078e0200 */
[----:B------:R-:W-:Y:S01]  /*15fc0*/  IMAD.HI.U32 R2, R2, R11, RZ ;  /* 0x0000000b02027227 */ /* 0x000fe200078e00ff */
[----:B------:R-:W-:-:S03]  /*15fd0*/  ISETP.GE.AND P2, PT, R3, RZ, PT ;  /* 0x000000ff0300720c */ /* 0x000fc60003f46270 */
[----:B------:R-:W-:-:S05]  /*15fe0*/  IMAD R4, R2, R4, R11 ;  /* 0x0000000402047224 */ /* 0x000fca00078e020b */
[----:B------:R-:W-:-:S13]  /*15ff0*/  ISETP.GT.U32.AND P1, PT, R7, R4, PT ;  /* 0x000000040700720c */ /* 0x000fda0003f24070 */
[----:B------:R-:W-:Y:S01]  /*16000*/  @!P1 IMAD.IADD R4, R4, 0x1, -R7 ;  /* 0x0000000104049824 */ /* 0x000fe200078e0a07 */
[----:B------:R-:W-:Y:S02]  /*16010*/  @!P1 IADD3 R2, R2, 0x1, RZ ;  /* 0x0000000102029810 */ /* 0x000fe40007ffe0ff */
[----:B------:R-:W-:Y:S02]  /*16020*/  ISETP.NE.AND P1, PT, R6, RZ, PT ;  /* 0x000000ff0600720c */ /* 0x000fe40003f25270 */
[----:B------:R-:W-:-:S13]  /*16030*/  ISETP.GE.U32.AND P0, PT, R4, R7, PT ;  /* 0x000000070400720c */ /* 0x000fda0003f06070 */
[----:B------:R-:W-:-:S04]  /*16040*/  @P0 VIADD R2, R2, 0x1 ;  /* 0x0000000102020836 */ /* 0x000fc80000000000 */
[----:B------:R-:W-:Y:S01]  /*16050*/  @!P2 IMAD.MOV R2, RZ, RZ, -R2 ;  /* 0x000000ffff02a224 */ /* 0x000fe200078e0a02 */
[----:B------:R-:W-:Y:S01]  /*16060*/  @!P1 LOP3.LUT R2, RZ, R6, RZ, 0x33, !PT ;  /* 0x00000006ff029212 */ /* 0x000fe200078e33ff */
[----:B------:R-:W-:-:S04]  /*16070*/  IMAD.MOV R6, RZ, RZ, -R6 ;  /* 0x000000ffff067224 */ /* 0x000fc800078e0a06 */
[----:B------:R-:W-:Y:S01]  /*16080*/  IMAD R18, R2, R6, R9 ;  /* 0x0000000602127224 */ /* 0x000fe200078e0209 */
[----:B------:R-:W-:-:S05]  /*16090*/  LOP3.LUT R2, RZ, R2, RZ, 0x33, !PT ;  /* 0x00000002ff027212 */ /* 0x000fca00078e33ff */
[----:B------:R-:W-:Y:S01]  /*160a0*/  IMAD.IADD R17, R5, 0x1, R2 ;  /* 0x0000000105117824 */ /* 0x000fe200078e0202 */
[----:B------:R-:W-:Y:S06]  /*160b0*/  BRA `(.L_x_1431) ;  /* 0x00000000001c7947 */ /* 0x000fec0003800000 */
.L_x_1423:
[----:B------:R-:W-:Y:S01]  /*160c0*/  UMOV UR4, URZ ;  /* 0x0000003f00047c82 */ /* 0x000fe20008000000 */
[----:B------:R-:W-:Y:S01]  /*160d0*/  UMOV UR5, URZ ;  /* 0x0000003f00057c82 */ /* 0x000fe20008000000 */
[----:B------:R-:W-:Y:S01]  /*160e0*/  ULDC UR6, c[0x0][0xc3c] ;  /* 0x00030f0000067ab9 */ /* 0x000fe20000000800 */
[----:B------:R-:W-:Y:S01]  /*160f0*/  IMAD.MOV.U32 R16, RZ, RZ, R0 ;  /* 0x000000ffff107224 */ /* 0x000fe200078e0000 */
[----:B------:R-:W-:Y:S01]  /*16100*/  MOV R17, UR4 ;  /* 0x0000000400117c02 */ /* 0x000fe20008000f00 */
[----:B------:R-:W-:Y:S02]  /*16110*/  IMAD.U32 R18, RZ, RZ, UR5 ;  /* 0x00000005ff127e24 */ /* 0x000fe4000f8e00ff */
[----:B------:R-:W-:-:S07]  /*16120*/  IMAD.U32 R19, RZ, RZ, UR6 ;  /* 0x00000006ff137e24 */ /* 0x000fce000f8e00ff */
.L_x_1431:
[----:B------:R-:W2:Y:S01]  /*16130*/  S2R R0, SR_TID.X ;  /* 0x0000000000007919 */ /* 0x000ea20000002100 */
[----:B------:R-:W-:Y:S05]  /*16140*/  WARPSYNC.ALL ;  /* 0x0000000000007948 */ /* 0x000fea0003800000 */
[----:B------:R-:W-:Y:S01]  /*16150*/  BAR.SYNC.DEFER_BLOCKING 0x4, 0x180 ;  /* 0x0106000000007b1d */ /* 0x000fe20000010000 */
[----:B--2---:R-:W-:-:S04]  /*16160*/  LOP3.LUT R0, R0, 0x1f, RZ, 0xc0, !PT ;  /* 0x0000001f00007812 */ /* 0x004fc800078ec0ff */
[----:B------:R-:W-:-:S13]  /*16170*/  ISETP.NE.AND P0, PT, R0, RZ, PT ;  /* 0x000000ff0000720c */ /* 0x000fda0003f05270 */
[----:B------:R-:W2:Y:S01]  /*16180*/  @!P0 S2R R3, SR_CgaCtaId ;  /* 0x0000000000038919 */ /* 0x000ea20000008800 */
[----:B------:R-:W-:-:S04]  /*16190*/  @!P0 MOV R0, 0x400 ;  /* 0x0000040000008802 */ /* 0x000fc80000000f00 */
[----:B--2---:R-:W-:-:S05]  /*161a0*/  @!P0 LEA R22, R3, R0, 0x18 ;  /* 0x0000000003168211 */ /* 0x004fca00078ec0ff */
[----:B------:R3:W-:Y:S01]  /*161b0*/  @!P0 STS.128 [R22+0x308d0], R16 ;  /* 0x0308d01016008388 */ /* 0x0007e20000000c00 */
[----:B------:R-:W-:Y:S06]  /*161c0*/  BAR.ARV 0x5, 0x180 ;  /* 0x0146000000007b1d */ /* 0x000fec0000002000 */
.L_x_1420:
[----:B------:R-:W-:Y:S02]  /*161d0*/  ULDC UR4, c[0x0][0xc3c] ;  /* 0x00030f0000047ab9 */ /* 0x000fe40000000800 */
[----:B--2---:R-:W-:-:S13]  /*161e0*/  ISETP.GE.AND P0, PT, R19, UR4, PT ;  /* 0x0000000413007c0c */ /* 0x004fda000bf06270 */
[----:B------:R-:W-:Y:S05]  /*161f0*/  @!P0 BRA `(.L_x_1432) ;  /* 0xffffffb400a08947 */ /* 0x000fea000383ffff */
[----:B------:R-:W-:Y:S05]  /*16200*/  BSYNC B8 ;  /* 0x0000000000087941 */ /* 0x000fea0003800000 */
.L_x_1361:
[----:B------:R-:W2:Y:S01]  /*16210*/  LDL.LU R0, [R1+0x1c] ;  /* 0x00001c0001007983 */ /* 0x000ea20000300800 */
[----:B------:R-:W-:Y:S01]  /*16220*/  BSSY B0, `(.L_x_1433) ;  /* 0x000000b000007945 */ /* 0x000fe20003800000 */
[----:B------:R-:W4:Y:S01]  /*16230*/  S2R R5, SR_CgaCtaId ;  /* 0x0000000000057919 */ /* 0x000f220000008800 */
[----:B--2---:R-:W-:-:S05]  /*16240*/  VIADD R0, R0, 0x1 ;  /* 0x0000000100007836 */ /* 0x004fca0000000000 */
[----:B-1----:R-:W-:-:S04]  /*16250*/  LEA.HI R2, R0, R0, RZ, 0x1 ;  /* 0x0000000000027211 */ /* 0x002fc800078f08ff */
[----:B------:R-:W-:Y:S02]  /*16260*/  LOP3.LUT R3, R2, 0xfffffffe, RZ, 0xc0, !PT ;  /* 0xfffffffe02037812 */ /* 0x000fe400078ec0ff */
[----:B------:R-:W-:-:S03]  /*16270*/  MOV R2, 0x400 ;  /* 0x0000040000027802 */ /* 0x000fc60000000f00 */
[----:B------:R-:W-:Y:S01]  /*16280*/  IMAD.IADD R0, R0, 0x1, -R3 ;  /* 0x0000000100007824 */ /* 0x000fe200078e0a03 */
[----:B----4-:R-:W-:-:S04]  /*16290*/  LEA R4, R5, R2, 0x18 ;  /* 0x0000000205047211 */ /* 0x010fc800078ec0ff */
[----:B------:R-:W-:-:S04]  /*162a0*/  SHF.L.U32 R0, R0, 0x1f, RZ ;  /* 0x0000001f00007819 */ /* 0x000fc800000006ff */
[----:B------:R-:W1:Y:S02]  /*162b0*/  SYNCS.PHASECHK.TRANS64.TRYWAIT P0, [R4+URZ+0x30820], R0 ;  /* 0x03082000040075a7 */ /* 0x000e64000800017f */
[----:B-1----:R-:W-:Y:S05]  /*162c0*/  @!P0 BRA `(.L_x_1434) ;  /* 0x0000003400388947 */ /* 0x002fea0003800000 */
.L_x_1536:
[----:B------:R-:W-:Y:S05]  /*162d0*/  BSYNC B0 ;  /* 0x0000000000007941 */ /* 0x000fea0003800000 */
.L_x_1433:
[----:B------:R-:W-:-:S03]  /*162e0*/  UMOV UR4, 0xffffffff ;  /* 0xffffffff00047882 */ /* 0x000fc60000000000 */
[----:B------:R-:W-:Y:S05]  /*162f0*/  BRA.DIV UR4, `(.L_x_1435) ;  /* 0x0000003604407947 */ /* 0x000fea000b800000 */
[----:B-1----:R-:W1:Y:S02]  /*16300*/  S2R R0, SR_TID.X ;  /* 0x0000000000007919 */ /* 0x002e640000002100 */
[----:B-1----:R-:W-:-:S04]  /*16310*/  SHF.R.U32.HI R0, RZ, 0x5, R0 ;  /* 0x00000005ff007819 */ /* 0x002fc80000011600 */
[----:B------:R-:W-:-:S05]  /*16320*/  LOP3.LUT R0, R0, 0x3, RZ, 0xc0, !PT ;  /* 0x0000000300007812 */ /* 0x000fca00078ec0ff */
[----:B------:R1:W2:Y:S02]  /*16330*/  SHFL.IDX PT, R14, R0, RZ, 0x1f ;  /* 0x00001fff000e7589 */ /* 0x0002a400000e0000 */
.L_x_1539:
[----:B--2---:R-:W-:Y:S01]  /*16340*/  ISETP.NE.AND P0, PT, R14, RZ, PT ;  /* 0x000000ff0e00720c */ /* 0x004fe20003f05270 */
[----:B------:R-:W-:-:S12]  /*16350*/  BSSY B0, `(.L_x_1436) ;  /* 0x0000026000007945 */ /* 0x000fd80003800000 */
[----:B------:R-:W-:Y:S05]  /*16360*/  @P0 BRA `(.L_x_1437) ;  /* 0x0000000000900947 */ /* 0x000fea0003800000 */
[----:B------:R-:W-:-:S03]  /*16370*/  UMOV UR4, 0xffffffff ;  /* 0xffffffff00047882 */ /* 0x000fc60000000000 */
[----:B------:R-:W-:Y:S05]  /*16380*/  BRA.DIV UR4, `(.L_x_1438) ;  /* 0x0000003604507947 */ /* 0x000fea000b800000 */
[----:B------:R-:W-:-:S13]  /*16390*/  ELECT P6, URZ, PT ;  /* 0x00000000003f782f */ /* 0x000fda00038c0000 */
.L_x_1542:
        /* <DEDUP_REMOVED lines=8> */
.L_x_1439:
[C---:B------:R-:W-:Y:S01]  /*16420*/  IMAD R5, R25.reuse, 0x8, R4 ;  /* 0x0000000819057824 */ /* 0x040fe200078e0204 */
[----:B------:R-:W-:Y:S02]  /*16430*/  SHF.L.U32 R0, R28, 0x1f, RZ ;  /* 0x0000001f1c007819 */ /* 0x000fe400000006ff */
[----:B------:R-:W-:Y:S02]  /*16440*/  IADD3 R25, R25, 0x1, RZ ;  /* 0x0000000119197810 */ /* 0x000fe40007ffe0ff */
[----:B------:R-:W1:Y:S02]  /*16450*/  SYNCS.PHASECHK.TRANS64.TRYWAIT P1, [R5+URZ+0x30840], R0 ;  /* 0x03084000050075a7 */ /* 0x000e64000802017f */
[----:B------:R-:W-:-:S04]  /*16460*/  ISETP.NE.AND P2, PT, R25, 0x2, PT ;  /* 0x000000021900780c */ /* 0x000fc80003f45270 */
[----:B------:R-:W-:Y:S01]  /*16470*/  SEL R3, RZ, 0x1, P2 ;  /* 0x00000001ff037807 */ /* 0x000fe20001000000 */
[----:B-1----:R-:W-:Y:S08]  /*16480*/  @!P1 BRA `(.L_x_1440) ;  /* 0x0000003400309947 */ /* 0x002ff00003800000 */
.L_x_1543:
[----:B------:R-:W-:Y:S02]  /*16490*/  SEL R25, R25, RZ, P2 ;  /* 0x000000ff19197207 */ /* 0x000fe40001000000 */
[----:B------:R-:W-:Y:S01]  /*164a0*/  LOP3.LUT R2, R28, R3, RZ, 0x3c, !PT ;  /* 0x000000031c027212 */ /* 0x000fe200078e3cff */
[----:B------:R-:W-:Y:S06]  /*164b0*/  @!P0 BRA `(.L_x_1441) ;  /* 0x0000000000048947 */ /* 0x000fec0003800000 */
[----:B------:R-:W-:Y:S01]  /*164c0*/  BPT.TRAP 0x1 ;  /* 0x000000040000795c */ /* 0x000fe20000300000 */
.L_x_1441:
[----:B------:R-:W-:Y:S01]  /*164d0*/  IMAD R25, R25, 0x8, R4 ;  /* 0x0000000819197824 */ /* 0x000fe200078e0204 */
[----:B------:R-:W-:-:S04]  /*164e0*/  SHF.L.U32 R2, R2, 0x1f, RZ ;  /* 0x0000001f02027819 */ /* 0x000fc800000006ff */
[----:B------:R-:W2:Y:S02]  /*164f0*/  SYNCS.PHASECHK.TRANS64.TRYWAIT P1, [R25+URZ+0x30840], R2 ;  /* 0x03084002190075a7 */ /* 0x000ea4000802017f */
[----:B--2---:R-:W-:Y:S05]  /*16500*/  @!P1 BRA `(.L_x_1442) ;  /* 0x0000003400249947 */ /* 0x004fea0003800000 */
.L_x_1544:
[----:B------:R-:W-:Y:S05]  /*16510*/  @!P0 BRA `(.L_x_1443) ;  /* 0x0000000000048947 */ /* 0x000fea0003800000 */
[----:B------:R-:W-:Y:S01]  /*16520*/  BPT.TRAP 0x1 ;  /* 0x000000040000795c */ /* 0x000fe20000300000 */
.L_x_1443:
[----:B------:R-:W4:Y:S02]  /*16530*/  SYNCS.PHASECHK.TRANS64.TRYWAIT P1, [R5+URZ+0x30860], R0 ;  /* 0x03086000050075a7 */ /* 0x000f24000802017f */
[----:B----4-:R-:W-:Y:S05]  /*16540*/  @!P1 BRA `(.L_x_1444) ;  /* 0x0000003400289947 */ /* 0x010fea0003800000 */
.L_x_1545:
[----:B------:R-:W-:Y:S05]  /*16550*/  @!P0 BRA `(.L_x_1445) ;  /* 0x0000000000048947 */ /* 0x000fea0003800000 */
[----:B------:R-:W-:Y:S01]  /*16560*/  BPT.TRAP 0x1 ;  /* 0x000000040000795c */ /* 0x000fe20000300000 */
.L_x_1445:
[----:B------:R0:W0:Y:S02]  /*16570*/  SYNCS.PHASECHK.TRANS64.TRYWAIT P0, [R25+URZ+0x30860], R2 ;  /* 0x03086002190075a7 */ /* 0x000024000800017f */
[----:B0-----:R-:W-:Y:S05]  /*16580*/  @!P0 NANOSLEEP.SYNCS 0x989680 ;  /* 0x009896800000895d */ /* 0x001fea0003900000 */
[----:B------:R-:W0:Y:S02]  /*16590*/  @!P0 SYNCS.PHASECHK.TRANS64 P0, [R25+URZ+0x30860], R2 ;  /* 0x03086002190085a7 */ /* 0x000e24000800007f */
[----:B0-----:R-:W-:Y:S05]  /*165a0*/  @!P0 BRA `(.L_x_1445) ;  /* 0xfffffffc00f08947 */ /* 0x001fea000383ffff */
.L_x_1437:
[----:B------:R-:W-:Y:S05]  /*165b0*/  BSYNC B0 ;  /* 0x0000000000007941 */ /* 0x000fea0003800000 */
.L_x_1436:
[----:B------:R-:W-:Y:S05]  /*165c0*/  EXIT ;  /* 0x000000000000794d */ /* 0x000fea0003800000 */
.L_x_1255:
[----:B0-----:R-:W-:-:S04]  /*165d0*/  IMAD.U32 R3, RZ, RZ, UR40 ;  /* 0x00000028ff037e24 */ /* 0x001fc8000f8e00ff */
[----:B------:R0:W1:Y:S03]  /*165e0*/  SYNCS.PHASECHK.TRANS64.TRYWAIT P1, [R3+URZ+0x30800], R0 ;  /* 0x03080000030075a7 */ /* 0x000066000802017f */
[----:B-1----:R-:W-:Y:S05]  /*165f0*/  @!P1 NANOSLEEP.SYNCS 0x989680 ;  /* 0x009896800000995d */ /* 0x002fea0003900000 */
[----:B------:R-:W1:Y:S02]  /*16600*/  @!P1 SYNCS.PHASECHK.TRANS64 P1, [R3+URZ+0x30800], R0 ;  /* 0x03080000030095a7 */ /* 0x000e64000802007f */
[----:B-1----:R-:W-:Y:S05]  /*16610*/  @!P1 BRA `(.L_x_1255) ;  /* 0xfffffffc00ec9947 */ /* 0x002fea000383ffff */
[----:B------:R-:W-:Y:S05]  /*16620*/  BRA `(.L_x_1446) ;  /* 0xfffffeb400f87947 */ /* 0x000fea000383ffff */
.L_x_1259:
[----:B-1----:R1:W2:Y:S02]  /*16630*/  SYNCS.PHASECHK.TRANS64.TRYWAIT P1, [R3+URZ+0x30830], R0 ;  /* 0x03083000030075a7 */ /* 0x0022a4000802017f */
[----:B--2---:R-:W-:Y:S05]  /*16640*/  @!P1 NANOSLEEP.SYNCS 0x989680 ;  /* 0x009896800000995d */ /* 0x004fea0003900000 */
[----:B------:R-:W2:Y:S02]  /*16650*/  @!P1 SYNCS.PHASECHK.TRANS64 P1, [R3+URZ+0x30830], R0 ;  /* 0x03083000030095a7 */ /* 0x000ea4000802007f */
[----:B--2---:R-:W-:Y:S05]  /*16660*/  @!P1 BRA `(.L_x_1259) ;  /* 0xfffffffc00f09947 */ /* 0x004fea000383ffff */
[----:B------:R-:W-:Y:S05]  /*16670*/  BRA `(.L_x_1258) ;  /* 0xfffffeb800147947 */ /* 0x000fea000383ffff */
.L_x_1276:
[----:B-1----:R-:W-:-:S04]  /*16680*/  IMAD.U32 R4, RZ, RZ, UR7 ;  /* 0x00000007ff047e24 */ /* 0x002fc8000f8e00ff */
[----:B------:R1:W2:Y:S03]  /*16690*/  SYNCS.PHASECHK.TRANS64.TRYWAIT P1, [R4+URZ+0x30830], R3 ;  /* 0x03083003040075a7 */ /* 0x0002a6000802017f */
[----:B--2---:R-:W-:Y:S05]  /*166a0*/  @!P1 NANOSLEEP.SYNCS 0x989680 ;  /* 0x009896800000995d */ /* 0x004fea0003900000 */
[----:B------:R-:W2:Y:S02]  /*166b0*/  @!P1 SYNCS.PHASECHK.TRANS64 P1, [R4+URZ+0x30830], R3 ;  /* 0x03083003040095a7 */ /* 0x000ea4000802007f */
[----:B--2---:R-:W-:Y:S05]  /*166c0*/  @!P1 BRA `(.L_x_1276) ;  /* 0xfffffffc00ec9947 */ /* 0x004fea000383ffff */
[----:B------:R-:W-:Y:S05]  /*166d0*/  BRA `(.L_x_1275) ;  /* 0xfffffee400407947 */ /* 0x000fea000383ffff */
.L_x_1280:
[----:B01----:R-:W-:-:S04]  /*166e0*/  IMAD.U32 R3, RZ, RZ, UR14 ;  /* 0x0000000eff037e24 */ /* 0x003fc8000f8e00ff */
[----:B------:R0:W1:Y:S03]  /*166f0*/  SYNCS.PHASECHK.TRANS64.TRYWAIT P1, [R3+URZ+0x30850], R0 ;  /* 0x03085000030075a7 */ /* 0x000066000802017f */
[----:B-1----:R-:W-:Y:S05]  /*16700*/  @!P1 NANOSLEEP.SYNCS 0x989680 ;  /* 0x009896800000995d */ /* 0x002fea0003900000 */
[----:B------:R-:W1:Y:S02]  /*16710*/  @!P1 SYNCS.PHASECHK.TRANS64 P1, [R3+URZ+0x30850], R0 ;  /* 0x03085000030095a7 */ /* 0x000e64000802007f */
[----:B-1----:R-:W-:Y:S05]  /*16720*/  @!P1 BRA `(.L_x_1280) ;  /* 0xfffffffc00ec9947 */ /* 0x002fea000383ffff */
[----:B------:R-:W-:Y:S05]  /*16730*/  BRA `(.L_x_1279) ;  /* 0xfffffef000e47947 */ /* 0x000fea000383ffff */
.L_x_1299:
[----:B-1----:R-:W-:-:S04]  /*16740*/  IMAD.U32 R4, RZ, RZ, UR7 ;  /* 0x00000007ff047e24 */ /* 0x002fc8000f8e00ff */
[----:B------:R1:W2:Y:S03]  /*16750*/  SYNCS.PHASECHK.TRANS64.TRYWAIT P1, [R4+URZ+0x30830], R3 ;  /* 0x03083003040075a7 */ /* 0x0002a6000802017f */
[----:B--2---:R-:W-:Y:S05]  /*16760*/  @!P1 NANOSLEEP.SYNCS 0x989680 ;  /* 0x009896800000995d */ /* 0x004fea0003900000 */
[----:B------:R-:W2:Y:S02]  /*16770*/  @!P1 SYNCS.PHASECHK.TRANS64 P1, [R4+URZ+0x30830], R3 ;  /* 0x03083003040095a7 */ /* 0x000ea4000802007f */
[----:B--2---:R-:W-:Y:S05]  /*16780*/  @!P1 BRA `(.L_x_1299) ;  /* 0xfffffffc00ec9947 */ /* 0x004fea000383ffff */
[----:B------:R-:W-:Y:S05]  /*16790*/  BRA `(.L_x_1298) ;  /* 0xffffff1000dc7947 */ /* 0x000fea000383ffff */
.L_x_1303:
[----:B01----:R-:W-:-:S04]  /*167a0*/  IMAD.U32 R3, RZ, RZ, UR14 ;  /* 0x0000000eff037e24 */ /* 0x003fc8000f8e00ff */
[----:B------:R0:W1:Y:S03]  /*167b0*/  SYNCS.PHASECHK.TRANS64.TRYWAIT P1, [R3+URZ+0x30850], R0 ;  /* 0x03085000030075a7 */ /* 0x000066000802017f */
[----:B-1----:R-:W-:Y:S05]  /*167c0*/  @!P1 NANOSLEEP.SYNCS 0x989680 ;  /* 0x009896800000995d */ /* 0x002fea0003900000 */
[----:B------:R-:W1:Y:S02]  /*167d0*/  @!P1 SYNCS.PHASECHK.TRANS64 P1, [R3+URZ+0x30850], R0 ;  /* 0x03085000030095a7 */ /* 0x000e64000802007f */
[----:B-1----:R-:W-:Y:S05]  /*167e0*/  @!P1 BRA `(.L_x_1303) ;  /* 0xfffffffc00ec9947 */ /* 0x002fea000383ffff */
[----:B------:R-:W-:Y:S05]  /*167f0*/  BRA `(.L_x_1302) ;  /* 0xffffff2000807947 */ /* 0x000fea000383ffff */
.L_x_1311:
[----:B-1----:R-:W-:-:S04]  /*16800*/  MOV R4, UR6 ;  /* 0x0000000600047c02 */ /* 0x002fc80008000f00 */
[----:B------:R1:W2:Y:S03]  /*16810*/  SYNCS.PHASECHK.TRANS64.TRYWAIT P1, [R4+URZ+0x30830], R3 ;  /* 0x03083003040075a7 */ /* 0x0002a6000802017f */
[----:B--2---:R-:W-:Y:S05]  /*16820*/  @!P1 NANOSLEEP.SYNCS 0x989680 ;  /* 0x009896800000995d */ /* 0x004fea0003900000 */
[----:B------:R-:W2:Y:S02]  /*16830*/  @!P1 SYNCS.PHASECHK.TRANS64 P1, [R4+URZ+0x30830], R3 ;  /* 0x03083003040095a7 */ /* 0x000ea4000802007f */
[----:B--2---:R-:W-:Y:S05]  /*16840*/  @!P1 BRA `(.L_x_1311) ;  /* 0xfffffffc00ec9947 */ /* 0x004fea000383ffff */
[----:B------:R-:W-:Y:S05]  /*16850*/  BRA `(.L_x_1310) ;  /* 0xffffff3400147947 */ /* 0x000fea000383ffff */
.L_x_1315:
[----:B01----:R-:W-:-:S04]  /*16860*/  IMAD.U32 R3, RZ, RZ, UR10 ;  /* 0x0000000aff037e24 */ /* 0x003fc8000f8e00ff */
[----:B------:R0:W1:Y:S03]  /*16870*/  SYNCS.PHASECHK.TRANS64.TRYWAIT P1, [R3+URZ+0x30850], R0 ;  /* 0x03085000030075a7 */ /* 0x000066000802017f */
[----:B-1----:R-:W-:Y:S05]  /*16880*/  @!P1 NANOSLEEP.SYNCS 0x989680 ;  /* 0x009896800000995d */ /* 0x002fea0003900000 */
[----:B------:R-:W1:Y:S02]  /*16890*/  @!P1 SYNCS.PHASECHK.TRANS64 P1, [R3+URZ+0x30850], R0 ;  /* 0x03085000030095a7 */ /* 0x000e64000802007f */
[----:B-1----:R-:W-:Y:S05]  /*168a0*/  @!P1 BRA `(.L_x_1315) ;  /* 0xfffffffc00ec9947 */ /* 0x002fea000383ffff */
[----:B------:R-:W-:Y:S05]  /*168b0*/  BRA `(.L_x_1314) ;  /* 0xffffff4000b87947 */ /* 0x000fea000383ffff */
.L_x_1330:
[----:B-1----:R-:W-:-:S04]  /*168c0*/  IMAD.U32 R7, RZ, RZ, UR5 ;  /* 0x00000005ff077e24 */ /* 0x002fc8000f8e00ff */
[----:B------:R1:W2:Y:S03]  /*168d0*/  SYNCS.PHASECHK.TRANS64.TRYWAIT P1, [R7+URZ+0x30850], R0 ;  /* 0x03085000070075a7 */ /* 0x0002a6000802017f */
[----:B--2---:R-:W-:Y:S05]  /*168e0*/  @!P1 NANOSLEEP.SYNCS 0x989680 ;  /* 0x009896800000995d */ /* 0x004fea0003900000 */
[----:B------:R-:W2:Y:S02]  /*168f0*/  @!P1 SYNCS.PHASECHK.TRANS64 P1, [R7+URZ+0x30850], R0 ;  /* 0x03085000070095a7 */ /* 0x000ea4000802007f */
[----:B--2---:R-:W-:Y:S05]  /*16900*/  @!P1 BRA `(.L_x_1330) ;  /* 0xfffffffc00ec9947 */ /* 0x004fea000383ffff */
[----:B------:R-:W-:Y:S05]  /*16910*/  BRA `(.L_x_1329) ;  /* 0xffffff6400e47947 */ /* 0x000fea000383ffff */
.L_x_1381:
[----:B------:R-:W1:Y:S01]  /*16920*/  S2R R17, SR_TID.X ;  /* 0x0000000000117919 */ /* 0x000e620000002100 */
[----:B------:R-:W-:Y:S01]  /*16930*/  BSSY B0, `(.L_x_1447) ;  /* 0x000000a000007945 */ /* 0x000fe20003800000 */
[----:B------:R-:W-:Y:S02]  /*16940*/  IMAD.MOV.U32 R12, RZ, RZ, RZ ;  /* 0x000000ffff0c7224 */ /* 0x000fe400078e00ff */
[----:B------:R-:W-:Y:S02]  /*16950*/  IMAD.MOV.U32 R11, RZ, RZ, 0x1f ;  /* 0x0000001fff0b7424 */ /* 0x000fe400078e00ff */
[----:B------:R-:W-:Y:S01]  /*16960*/  IMAD.MOV.U32 R15, RZ, RZ, -0x1 ;  /* 0xffffffffff0f7424 */ /* 0x000fe200078e00ff */
[----:B-1----:R-:W-:-:S04]  /*16970*/  SHF.R.U32.HI R17, RZ, 0x5, R17 ;  /* 0x00000005ff117819 */ /* 0x002fc80000011611 */
[----:B------:R-:W-:-:S05]  /*16980*/  LOP3.LUT R17, R17, 0x3, RZ, 0xc0, !PT ;  /* 0x0000000311117812 */ /* 0x000fca00078ec0ff */
[----:B------:R-:W-:-:S07]  /*16990*/  IMAD.MOV.U32 R13, RZ, RZ, R17 ;  /* 0x000000ffff0d7224 */ /* 0x000fce00078e0011 */
[----:B0----5:R-:W-:Y:S05]  /*169a0*/  WARPSYNC.COLLECTIVE R15, `(.L_x_1448) ;  /* 0x000000000f087348 */ /* 0x021fea0003c00000 */
[----:B------:R1:W2:Y:S02]  /*169b0*/  SHFL.IDX P6, R14, R13, R12, R11 ;  /* 0x0000000c0d0e7389 */ /* 0x0002a400000c000b */
[----:B012--5:R-:W-:Y:S01]  /*169c0*/  ENDCOLLECTIVE ;  /* 0x000000000000791b */ /* 0x027fe20003800000 */
.L_x_1448:
[----:B------:R-:W-:Y:S05]  /*169d0*/  BSYNC B0 ;  /* 0x0000000000007941 */ /* 0x000fea0003800000 */
.L_x_1447:
[----:B------:R-:W-:Y:S05]  /*169e0*/  BRA `(.L_x_1449) ;  /* 0xffffffbc00507947 */ /* 0x000fea000383ffff */
.L_x_1384:
[----:B0-----:R0:W1:Y:S02]  /*169f0*/  SYNCS.PHASECHK.TRANS64.TRYWAIT P0, [R6+URZ+0x30840], R2 ;  /* 0x03084002060075a7 */ /* 0x001064000800017f */
[----:B-1----:R-:W-:Y:S05]  /*16a00*/  @!P0 NANOSLEEP.SYNCS 0x989680 ;  /* 0x009896800000895d */ /* 0x002fea0003900000 */
[----:B------:R-:W1:Y:S02]  /*16a10*/  @!P0 SYNCS.PHASECHK.TRANS64 P0, [R6+URZ+0x30840], R2 ;  /* 0x03084002060085a7 */ /* 0x000e64000800007f */
[----:B-1----:R-:W-:Y:S05]  /*16a20*/  @!P0 BRA `(.L_x_1384) ;  /* 0xfffffffc00f08947 */ /* 0x002fea000383ffff */
[----:B------:R-:W-:Y:S05]  /*16a30*/  BRA `(.L_x_1450) ;  /* 0xffffffc000547947 */ /* 0x000fea000383ffff */
.L_x_1385:
        /* <DEDUP_REMOVED lines=8> */
.L_x_1452:
[----:B------:R-:W-:Y:S05]  /*16ac0*/  BSYNC B0 ;  /* 0x0000000000007941 */ /* 0x000fea0003800000 */
.L_x_1451:
[----:B------:R-:W-:Y:S01]  /*16ad0*/  IMAD.MOV.U32 R13, RZ, RZ, R4 ;  /* 0x000000ffff0d7224 */ /* 0x000fe200078e0004 */
[----:B------:R-:W-:Y:S01]  /*16ae0*/  MOV R11, 0x181f ;  /* 0x0000181f000b7802 */ /* 0x000fe20000000f00 */
[----:B------:R-:W-:Y:S02]  /*16af0*/  IMAD.MOV.U32 R12, RZ, RZ, RZ ;  /* 0x000000ffff0c7224 */ /* 0x000fe400078e00ff */
[----:B------:R-:W-:Y:S02]  /*16b00*/  IMAD.MOV.U32 R15, RZ, RZ, -0x1 ;  /* 0xffffffffff0f7424 */ /* 0x000fe400078e00ff */
[----:B------:R-:W-:Y:S02]  /*16b10*/  IMAD.MOV.U32 R2, RZ, RZ, R14 ;  /* 0x000000ffff027224 */ /* 0x000fe400078e000e */
[----:B------:R-:W-:-:S07]  /*16b20*/  @P0 IMAD R9, R7, 0x2, R22 ;  /* 0x0000000207090824 */ /* 0x000fce00078e0216 */
[----:B------:R-:W-:Y:S05]  /*16b30*/  WARPSYNC.COLLECTIVE R15, `(.L_x_1453) ;  /* 0x000000000f087348 */ /* 0x000fea0003c00000 */
[----:B------:R0:W1:Y:S02]  /*16b40*/  SHFL.IDX P6, R14, R13, R12, R11 ;  /* 0x0000000c0d0e7389 */ /* 0x00006400000c000b */
[----:B01----:R-:W-:Y:S01]  /*16b50*/  ENDCOLLECTIVE ;  /* 0x000000000000791b */ /* 0x003fe20003800000 */
.L_x_1453:
[----:B------:R-:W-:Y:S02]  /*16b60*/  IMAD.MOV.U32 R13, RZ, RZ, R0 ;  /* 0x000000ffff0d7224 */ /* 0x000fe400078e0000 */
[----:B------:R-:W-:Y:S02]  /*16b70*/  IMAD.MOV.U32 R12, RZ, RZ, 0x1 ;  /* 0x00000001ff0c7424 */ /* 0x000fe400078e00ff */
[----:B------:R-:W-:-:S07]  /*16b80*/  IMAD.MOV.U32 R3, RZ, RZ, R14 ;  /* 0x000000ffff037224 */ /* 0x000fce00078e000e */
[----:B------:R-:W-:Y:S05]  /*16b90*/  WARPSYNC.COLLECTIVE R15, `(.L_x_1454) ;  /* 0x000000000f087348 */ /* 0x000fea0003c00000 */
[----:B------:R0:W1:Y:S02]  /*16ba0*/  SHFL.IDX P6, R14, R13, R12, R11 ;  /* 0x0000000c0d0e7389 */ /* 0x00006400000c000b */
[----:B01----:R-:W-:Y:S01]  /*16bb0*/  ENDCOLLECTIVE ;  /* 0x000000000000791b */ /* 0x003fe20003800000 */
.L_x_1454:
[----:B------:R-:W-:-:S05]  /*16bc0*/  @P0 LEA R3, P1, R34, R3, 0x1 ;  /* 0x0000000322030211 */ /* 0x000fca00078208ff */
[----:B------:R-:W-:-:S05]  /*16bd0*/  @P0 IMAD.X R2, RZ, RZ, R2, P1 ;  /* 0x000000ffff020224 */ /* 0x000fca00008e0602 */
[----:B------:R-:W-:Y:S01]  /*16be0*/  @P0 LOP3.LUT R3, R3, R2, RZ, 0x3c, !PT ;  /* 0x0000000203030212 */ /* 0x000fe200078e3cff */
[----:B------:R-:W-:-:S03]  /*16bf0*/  IMAD.MOV.U32 R13, RZ, RZ, R4 ;  /* 0x000000ffff0d7224 */ /* 0x000fc600078e0004 */
[----:B------:R-:W-:-:S04]  /*16c00*/  @P0 LOP3.LUT R2, R3, R2, RZ, 0x3c, !PT ;  /* 0x0000000203020212 */ /* 0x000fc800078e3cff */
[----:B------:R-:W-:Y:S02]  /*16c10*/  @P0 LOP3.LUT R3, R3, R2, RZ, 0x3c, !PT ;  /* 0x0000000203030212 */ /* 0x000fe400078e3cff */
[----:B------:R-:W-:-:S07]  /*16c20*/  MOV R8, R14 ;  /* 0x0000000e00087202 */ /* 0x000fce0000000f00 */
[----:B------:R-:W-:Y:S05]  /*16c30*/  WARPSYNC.COLLECTIVE R15, `(.L_x_1455) ;  /* 0x000000000f087348 */ /* 0x000fea0003c00000 */
[----:B------:R0:W1:Y:S02]  /*16c40*/  SHFL.IDX P6, R14, R13, R12, R11 ;  /* 0x0000000c0d0e7389 */ /* 0x00006400000c000b */
[----:B01----:R-:W-:Y:S01]  /*16c50*/  ENDCOLLECTIVE ;  /* 0x000000000000791b */ /* 0x003fe20003800000 */
.L_x_1455:
        /* <DEDUP_REMOVED lines=14> */
.L_x_1456:
[----:B------:R-:W-:Y:S01]  /*16d40*/  @P0 IMAD R21, R7, 0x2, R22 ;  /* 0x0000000207150824 */ /* 0x000fe200078e0216 */
        /* <DEDUP_REMOVED lines=15> */
.L_x_1457:
[----:B------:R-:W-:Y:S02]  /*16e40*/  @P0 IMAD R9, R7, 0x2, R22 ;  /* 0x0000000207090824 */ /* 0x000fe400078e0216 */
[----:B------:R-:W-:Y:S02]  /*16e50*/  IMAD.MOV.U32 R13, RZ, RZ, R0 ;  /* 0x000000ffff0d7224 */ /* 0x000fe400078e0000 */
[----:B------:R-:W-:Y:S02]  /*16e60*/  IMAD.MOV.U32 R12, RZ, RZ, 0x3 ;  /* 0x00000003ff0c7424 */ /* 0x000fe400078e00ff */
[----:B------:R-:W-:-:S07]  /*16e70*/  IMAD.MOV.U32 R2, RZ, RZ, R14 ;  /* 0x000000ffff027224 */ /* 0x000fce00078e000e */
[----:B------:R-:W-:Y:S05]  /*16e80*/  WARPSYNC.COLLECTIVE R15, `(.L_x_1458) ;  /* 0x000000000f087348 */ /* 0x000fea0003c00000 */
[----:B------:R0:W1:Y:S02]  /*16e90*/  SHFL.IDX P6, R14, R13, R12, R11 ;  /* 0x0000000c0d0e7389 */ /* 0x00006400000c000b */
[----:B01----:R-:W-:Y:S01]  /*16ea0*/  ENDCOLLECTIVE ;  /* 0x000000000000791b */ /* 0x003fe20003800000 */
.L_x_1458:
        /* <DEDUP_REMOVED lines=10> */
[----:B------:R0:W-:Y:S04]  /*16f50*/  @P0 LDGSTS.E.BYPASS.LTC128B.128 [R9+0x27400], desc[UR36][R2.64+0x180], !P2 ;  /* 0x2740018002090fae */ /* 0x0001e8000d101d64 */
[----:B0-----:R-:W-:Y:S05]  /*16f60*/  WARPSYNC.COLLECTIVE R15, `(.L_x_1459) ;  /* 0x000000000f087348 */ /* 0x001fea0003c00000 */
[----:B------:R1:W2:Y:S02]  /*16f70*/  SHFL.IDX P6, R14, R13, R12, R11 ;  /* 0x0000000c0d0e7389 */ /* 0x0002a400000c000b */
[----:B012---:R-:W-:Y:S01]  /*16f80*/  ENDCOLLECTIVE ;  /* 0x000000000000791b */ /* 0x007fe20003800000 */
.L_x_1459:
[----:B------:R-:W-:Y:S01]  /*16f90*/  IMAD.MOV.U32 R2, RZ, RZ, R14 ;  /* 0x000000ffff027224 */ /* 0x000fe200078e000e */
[----:B------:R-:W-:Y:S06]  /*16fa0*/  BRA `(.L_x_1460) ;  /* 0xffffffc000047947 */ /* 0x000fec000383ffff */
.L_x_1390:
[----:B------:R-:W-:Y:S02]  /*16fb0*/  IMAD.MOV.U32 R13, RZ, RZ, R0 ;  /* 0x000000ffff0d7224 */ /* 0x000fe400078e0000 */
[----:B------:R-:W-:Y:S02]  /*16fc0*/  IMAD.MOV.U32 R12, RZ, RZ, RZ ;  /* 0x000000ffff0c7224 */ /* 0x000fe400078e00ff */
[----:B------:R-:W-:Y:S02]  /*16fd0*/  IMAD.MOV.U32 R11, RZ, RZ, 0x181f ;  /* 0x0000181fff0b7424 */ /* 0x000fe400078e00ff */
[----:B------:R-:W-:Y:S02]  /*16fe0*/  IMAD.MOV.U32 R15, RZ, RZ, -0x1 ;  /* 0xffffffffff0f7424 */ /* 0x000fe400078e00ff */
[----:B------:R-:W-:Y:S02]  /*16ff0*/  IMAD R5, R29, R6, RZ ;  /* 0x000000061d057224 */ /* 0x000fe400078e02ff */
[----:B------:R-:W-:-:S07]  /*17000*/  IMAD.IADD R27, R8, 0x1, R27 ;  /* 0x00000001081b7824 */ /* 0x000fce00078e021b */
[----:B------:R-:W-:Y:S05]  /*17010*/  WARPSYNC.COLLECTIVE R15, `(.L_x_1461) ;  /* 0x000000000f087348 */ /* 0x000fea0003c00000 */
[----:B------:R0:W1:Y:S02]  /*17020*/  SHFL.IDX P6, R14, R13, R12, R11 ;  /* 0x0000000c0d0e7389 */ /* 0x00006400000c000b */
[----:B01----:R-:W-:Y:S01]  /*17030*/  ENDCOLLECTIVE ;  /* 0x000000000000791b */ /* 0x003fe20003800000 */
.L_x_1461:
[----:B------:R-:W-:Y:S01]  /*17040*/  ISETP.GE.AND P0, PT, R27, R5, PT ;  /* 0x000000051b00720c */ /* 0x000fe20003f06270 */
[----:B------:R-:W-:Y:S01]  /*17050*/  IMAD.MOV.U32 R13, RZ, RZ, R4 ;  /* 0x000000ffff0d7224 */ /* 0x000fe200078e0004 */
[----:B------:R-:W-:-:S11]  /*17060*/  MOV R2, R14 ;  /* 0x0000000e00027202 */ /* 0x000fd60000000f00 */
[----:B------:R-:W-:Y:S05]  /*17070*/  WARPSYNC.COLLECTIVE R15, `(.L_x_1462) ;  /* 0x000000000f087348 */ /* 0x000fea0003c00000 */
[----:B------:R0:W1:Y:S02]  /*17080*/  SHFL.IDX P6, R14, R13, R12, R11 ;  /* 0x0000000c0d0e7389 */ /* 0x00006400000c000b */
[----:B01----:R-:W-:Y:S01]  /*17090*/  ENDCOLLECTIVE ;  /* 0x000000000000791b */ /* 0x003fe20003800000 */
.L_x_1462:
[----:B------:R-:W-:Y:S01]  /*170a0*/  MOV R13, R0 ;  /* 0x00000000000d7202 */ /* 0x000fe20000000f00 */
[----:B------:R-:W-:Y:S02]  /*170b0*/  IMAD.MOV.U32 R12, RZ, RZ, 0x1 ;  /* 0x00000001ff0c7424 */ /* 0x000fe400078e00ff */
[----:B------:R-:W-:-:S07]  /*170c0*/  IMAD.MOV.U32 R3, RZ, RZ, R14 ;  /* 0x000000ffff037224 */ /* 0x000fce00078e000e */
[----:B------:R-:W-:Y:S05]  /*170d0*/  WARPSYNC.COLLECTIVE R15, `(.L_x_1463) ;  /* 0x000000000f087348 */ /* 0x000fea0003c00000 */
[----:B------:R0:W1:Y:S02]  /*170e0*/  SHFL.IDX P6, R14, R13, R12, R11 ;  /* 0x0000000c0d0e7389 */ /* 0x00006400000c000b */
[----:B01----:R-:W-:Y:S01]  /*170f0*/  ENDCOLLECTIVE ;  /* 0x000000000000791b */ /* 0x003fe20003800000 */
.L_x_1463:
[----:B------:R-:W-:-:S05]  /*17100*/  @!P0 LEA R6, P5, R34, R3, 0x1 ;  /* 0x0000000322068211 */ /* 0x000fca00078a08ff */
[----:B------:R-:W-:Y:S02]  /*17110*/  @!P0 IMAD.X R3, RZ, RZ, R2, P5 ;  /* 0x000000ffff038224 */ /* 0x000fe400028e0602 */
[----:B------:R-:W-:Y:S02]  /*17120*/  @!P0 IMAD.MOV.U32 R2, RZ, RZ, R6 ;  /* 0x000000ffff028224 */ /* 0x000fe400078e0006 */
[----:B------:R-:W-:Y:S02]  /*17130*/  VIADD R6, R27, 0x10 ;  /* 0x000000101b067836 */ /* 0x000fe40000000000 */
[----:B------:R-:W-:Y:S01]  /*17140*/  IMAD.MOV.U32 R13, RZ, RZ, R4 ;  /* 0x000000ffff0d7224 */ /* 0x000fe200078e0004 */
[----:B------:R-:W-:Y:S01]  /*17150*/  @!PT LDS RZ, [RZ] ;  /* 0x00000000fffff984 */ /* 0x000fe20000000800 */
[----:B------:R-:W-:Y:S01]  /*17160*/  @!PT LDS RZ, [RZ] ;  /* 0x00000000fffff984 */ /* 0x000fe20000000800 */
[----:B------:R-:W-:Y:S01]  /*17170*/  @!PT LDS RZ, [RZ] ;  /* 0x00000000fffff984 */ /* 0x000fe20000000800 */
[----:B------:R-:W-:Y:S04]  /*17180*/  @!P0 LDGSTS.E.BYPASS.LTC128B.128 [R33+0x10400], desc[UR36][R2.64], !P4 ;  /* 0x1040000002218fae */ /* 0x000fe8000e101d64 */
[----:B------:R-:W-:Y:S04]  /*17190*/  @!P0 LDGSTS.E.BYPASS.LTC128B.128 [R33+0x14400], desc[UR36][R2.64+0x80], !P3 ;  /* 0x1440008002218fae */ /* 0x000fe8000d901d64 */
[----:B------:R-:W-:Y:S04]  /*171a0*/  @!P0 LDGSTS.E.BYPASS.LTC128B.128 [R33+0x18400], desc[UR36][R2.64+0x100], !P2 ;  /* 0x1840010002218fae */ /* 0x000fe8000d101d64 */
[----:B------:R0:W-:Y:S01]  /*171b0*/  @!P0 LDGSTS.E.BYPASS.LTC128B.128 [R33+0x1c400], desc[UR36][R2.64+0x180], !P1 ;  /* 0x1c40018002218fae */ /* 0x0001e2000c901d64 */
[----:B------:R-:W-:Y:S01]  /*171c0*/  ISETP.GE.AND P0, PT, R6, R5, PT ;  /* 0x000000050600720c */ /* 0x000fe20003f06270 */
[----:B0-----:R-:W-:-:S12]  /*171d0*/  IMAD.MOV.U32 R2, RZ, RZ, R14 ;  /* 0x000000ffff027224 */ /* 0x001fd800078e000e */
[----:B------:R-:W-:Y:S05]  /*171e0*/  WARPSYNC.COLLECTIVE R15, `(.L_x_1464) ;  /* 0x000000000f087348 */ /* 0x000fea0003c00000 */
[----:B------:R0:W1:Y:S02]  /*171f0*/  SHFL.IDX P6, R14, R13, R12, R11 ;  /* 0x0000000c0d0e7389 */ /* 0x00006400000c000b */
[----:B01----:R-:W-:Y:S01]  /*17200*/  ENDCOLLECTIVE ;  /* 0x000000000000791b */ /* 0x003fe20003800000 */
.L_x_1464:
[----:B------:R-:W-:Y:S02]  /*17210*/  IMAD.MOV.U32 R13, RZ, RZ, R0 ;  /* 0x000000ffff0d7224 */ /* 0x000fe400078e0000 */
[----:B------:R-:W-:Y:S02]  /*17220*/  IMAD.MOV.U32 R12, RZ, RZ, 0x2 ;  /* 0x00000002ff0c7424 */ /* 0x000fe400078e00ff */
[----:B------:R-:W-:-:S07]  /*17230*/  IMAD.MOV.U32 R3, RZ, RZ, R14 ;  /* 0x000000ffff037224 */ /* 0x000fce00078e000e */
[----:B------:R-:W-:Y:S05]  /*17240*/  WARPSYNC.COLLECTIVE R15, `(.L_x_1465) ;  /* 0x000000000f087348 */ /* 0x000fea0003c00000 */
[----:B------:R0:W1:Y:S02]  /*17250*/  SHFL.IDX P6, R14, R13, R12, R11 ;  /* 0x0000000c0d0e7389 */ /* 0x00006400000c000b */
[----:B01----:R-:W-:Y:S01]  /*17260*/  ENDCOLLECTIVE ;  /* 0x000000000000791b */ /* 0x003fe20003800000 */
.L_x_1465:
[----:B------:R-:W-:-:S05]  /*17270*/  @!P0 LEA R6, P5, R34, R3, 0x1 ;  /* 0x0000000322068211 */ /* 0x000fca00078a08ff */
[----:B------:R-:W-:Y:S02]  /*17280*/  @!P0 IMAD.X R7, RZ, RZ, R2, P5 ;  /* 0x000000ffff078224 */ /* 0x000fe400028e0602 */
[----:B------:R-:W-:Y:S02]  /*17290*/  @!P0 IMAD.MOV.U32 R2, RZ, RZ, R6 ;  /* 0x000000ffff028224 */ /* 0x000fe400078e0006 */
[----:B------:R-:W-:Y:S01]  /*172a0*/  VIADD R6, R27, 0x20 ;  /* 0x000000201b067836 */ /* 0x000fe20000000000 */
[----:B------:R-:W-:Y:S01]  /*172b0*/  @!P0 MOV R3, R7 ;  /* 0x0000000700038202 */ /* 0x000fe20000000f00 */
[----:B------:R-:W-:-:S04]  /*172c0*/  IMAD.MOV.U32 R13, RZ, RZ, R4 ;  /* 0x000000ffff0d7224 */ /* 0x000fc800078e0004 */
        /* <DEDUP_REMOVED lines=12> */
.L_x_1466:
[----:B------:R-:W-:Y:S02]  /*17390*/  IMAD.MOV.U32 R13, RZ, RZ, R0 ;  /* 0x000000ffff0d7224 */ /* 0x000fe400078e0000 */
[----:B------:R-:W-:Y:S02]  /*173a0*/  IMAD.MOV.U32 R12, RZ, RZ, 0x3 ;  /* 0x00000003ff0c7424 */ /* 0x000fe400078e00ff */
[----:B------:R-:W-:-:S07]  /*173b0*/  IMAD.MOV.U32 R3, RZ, RZ, R14 ;  /* 0x000000ffff037224 */ /* 0x000fce00078e000e */
[----:B------:R-:W-:Y:S05]  /*173c0*/  WARPSYNC.COLLECTIVE R15, `(.L_x_1467) ;  /* 0x000000000f087348 */ /* 0x000fea0003c00000 */
[----:B------:R0:W1:Y:S02]  /*173d0*/  SHFL.IDX P6, R14, R13, R12, R11 ;  /* 0x0000000c0d0e7389 */ /* 0x00006400000c000b */
[----:B01----:R-:W-:Y:S01]  /*173e0*/  ENDCOLLECTIVE ;  /* 0x000000000000791b */ /* 0x003fe20003800000 */
.L_x_1467:
[----:B------:R-:W-:-:S04]  /*173f0*/  @!P0 LEA R6, P5, R34, R3, 0x1 ;  /* 0x0000000322068211 */ /* 0x000fc800078a08ff */
[----:B------:R-:W-:Y:S01]  /*17400*/  @!P0 IADD3.X R7, RZ, R2, RZ, P5, !PT ;  /* 0x00000002ff078210 */ /* 0x000fe20002ffe4ff */
[----:B------:R-:W-:Y:S02]  /*17410*/  @!P0 IMAD.MOV.U32 R2, RZ, RZ, R6 ;  /* 0x000000ffff028224 */ /* 0x000fe400078e0006 */
[----:B------:R-:W-:Y:S02]  /*17420*/  VIADD R6, R27, 0x30 ;  /* 0x000000301b067836 */ /* 0x000fe40000000000 */
[----:B------:R-:W-:Y:S01]  /*17430*/  @!P0 IMAD.MOV.U32 R3, RZ, RZ, R7 ;  /* 0x000000ffff038224 */ /* 0x000fe200078e0007 */
[----:B------:R-:W-:-:S04]  /*17440*/  MOV R13, R4 ;  /* 0x00000004000d7202 */ /* 0x000fc80000000f00 */
        /* <DEDUP_REMOVED lines=12> */
.L_x_1468:
[----:B------:R-:W-:Y:S01]  /*17510*/  IMAD.MOV.U32 R13, RZ, RZ, R0 ;  /* 0x000000ffff0d7224 */ /* 0x000fe200078e0000 */
[----:B------:R-:W-:Y:S01]  /*17520*/  MOV R12, 0x4 ;  /* 0x00000004000c7802 */ /* 0x000fe20000000f00 */
[----:B------:R-:W-:-:S07]  /*17530*/  IMAD.MOV.U32 R3, RZ, RZ, R14 ;  /* 0x000000ffff037224 */ /* 0x000fce00078e000e */
[----:B------:R-:W-:Y:S05]  /*17540*/  WARPSYNC.COLLECTIVE R15, `(.L_x_1469) ;  /* 0x000000000f087348 */ /* 0x000fea0003c00000 */
[----:B------:R0:W1:Y:S02]  /*17550*/  SHFL.IDX P6, R14, R13, R12, R11 ;  /* 0x0000000c0d0e7389 */ /* 0x00006400000c000b */
[----:B01----:R-:W-:Y:S01]  /*17560*/  ENDCOLLECTIVE ;  /* 0x000000000000791b */ /* 0x003fe20003800000 */
.L_x_1469:
[----:B------:R-:W-:-:S05]  /*17570*/  @!P0 LEA R6, P5, R34, R3, 0x1 ;  /* 0x0000000322068211 */ /* 0x000fca00078a08ff */
[----:B------:R-:W-:Y:S02]  /*17580*/  @!P0 IMAD.X R7, RZ, RZ, R2, P5 ;  /* 0x000000ffff078224 */ /* 0x000fe400028e0602 */
[----:B------:R-:W-:Y:S02]  /*17590*/  @!P0 IMAD.MOV.U32 R2, RZ, RZ, R6 ;  /* 0x000000ffff028224 */ /* 0x000fe400078e0006 */
[----:B------:R-:W-:Y:S02]  /*175a0*/  @!P0 IMAD.MOV.U32 R3, RZ, RZ, R7 ;  /* 0x000000ffff038224 */ /* 0x000fe400078e0007 */
[----:B------:R-:W-:Y:S02]  /*175b0*/  IMAD.MOV.U32 R13, RZ, RZ, R4 ;  /* 0x000000ffff0d7224 */ /* 0x000fe400078e0004 */
[----:B------:R-:W-:Y:S01]  /*175c0*/  VIADD R6, R27, 0x40 ;  /* 0x000000401b067836 */ /* 0x000fe20000000000 */
        /* <DEDUP_REMOVED lines=12> */
.L_x_1470:
[----:B------:R-:W-:Y:S02]  /*17690*/  IMAD.MOV.U32 R13, RZ, RZ, R0 ;  /* 0x000000ffff0d7224 */ /* 0x000fe400078e0000 */
[----:B------:R-:W-:Y:S02]  /*176a0*/  IMAD.MOV.U32 R12, RZ, RZ, 0x5 ;  /* 0x00000005ff0c7424 */ /* 0x000fe400078e00ff */
[----:B------:R-:W-:-:S07]  /*176b0*/  IMAD.MOV.U32 R3, RZ, RZ, R14 ;  /* 0x000000ffff037224 */ /* 0x000fce00078e000e */
[----:B------:R-:W-:Y:S05]  /*176c0*/  WARPSYNC.COLLECTIVE R15, `(.L_x_1471) ;  /* 0x000000000f087348 */ /* 0x000fea0003c00000 */
[----:B------:R0:W1:Y:S02]  /*176d0*/  SHFL.IDX P6, R14, R13, R12, R11 ;  /* 0x0000000c0d0e7389 */ /* 0x00006400000c000b */
[----:B01----:R-:W-:Y:S01]  /*176e0*/  ENDCOLLECTIVE ;  /* 0x000000000000791b */ /* 0x003fe20003800000 */
.L_x_1471:
[----:B------:R-:W-:-:S05]  /*176f0*/  @!P0 LEA R6, P5, R34, R3, 0x1 ;  /* 0x0000000322068211 */ /* 0x000fca00078a08ff */
[----:B------:R-:W-:Y:S02]  /*17700*/  @!P0 IMAD.X R7, RZ, RZ, R2, P5 ;  /* 0x000000ffff078224 */ /* 0x000fe400028e0602 */
[----:B------:R-:W-:Y:S01]  /*17710*/  @!P0 IMAD.MOV.U32 R2, RZ, RZ, R6 ;  /* 0x000000ffff028224 */ /* 0x000fe200078e0006 */
[----:B------:R-:W-:Y:S01]  /*17720*/  IADD3 R6, R27, 0x50, RZ ;  /* 0x000000501b067810 */ /* 0x000fe20007ffe0ff */
[----:B------:R-:W-:Y:S02]  /*17730*/  @!P0 IMAD.MOV.U32 R3, RZ, RZ, R7 ;  /* 0x000000ffff038224 */ /* 0x000fe400078e0007 */
[----:B------:R-:W-:-:S03]  /*17740*/  IMAD.MOV.U32 R13, RZ, RZ, R4 ;  /* 0x000000ffff0d7224 */ /* 0x000fc600078e0004 */
        /* <DEDUP_REMOVED lines=12> */
.L_x_1472:
[----:B------:R-:W-:Y:S02]  /*17810*/  IMAD.MOV.U32 R13, RZ, RZ, R0 ;  /* 0x000000ffff0d7224 */ /* 0x000fe400078e0000 */
[----:B------:R-:W-:Y:S02]  /*17820*/  IMAD.MOV.U32 R12, RZ, RZ, 0x6 ;  /* 0x00000006ff0c7424 */ /* 0x000fe400078e00ff */
[----:B------:R-:W-:-:S07]  /*17830*/  IMAD.MOV.U32 R3, RZ, RZ, R14 ;  /* 0x000000ffff037224 */ /* 0x000fce00078e000e */
[----:B------:R-:W-:Y:S05]  /*17840*/  WARPSYNC.COLLECTIVE R15, `(.L_x_1473) ;  /* 0x000000000f087348 */ /* 0x000fea0003c00000 */
[----:B------:R0:W1:Y:S02]  /*17850*/  SHFL.IDX P6, R14, R13, R12, R11 ;  /* 0x0000000c0d0e7389 */ /* 0x00006400000c000b */
[----:B01----:R-:W-:Y:S01]  /*17860*/  ENDCOLLECTIVE ;  /* 0x000000000000791b */ /* 0x003fe20003800000 */
.L_x_1473:
[----:B------:R-:W-:-:S05]  /*17870*/  @!P0 LEA R6, P5, R34, R3, 0x1 ;  /* 0x0000000322068211 */ /* 0x000fca00078a08ff */
[----:B------:R-:W-:Y:S01]  /*17880*/  @!P0 IMAD.X R7, RZ, RZ, R2, P5 ;  /* 0x000000ffff078224 */ /* 0x000fe200028e0602 */
[----:B------:R-:W-:Y:S01]  /*17890*/  @!P0 MOV R2, R6 ;  /* 0x0000000600028202 */ /* 0x000fe20000000f00 */
[----:B------:R-:W-:Y:S02]  /*178a0*/  VIADD R6, R27, 0x60 ;  /* 0x000000601b067836 */ /* 0x000fe40000000000 */
        /* <DEDUP_REMOVED lines=14> */
.L_x_1474:
[----:B------:R-:W-:Y:S02]  /*17990*/  IMAD.MOV.U32 R13, RZ, RZ, R0 ;  /* 0x000000ffff0d7224 */ /* 0x000fe400078e0000 */
[----:B------:R-:W-:Y:S01]  /*179a0*/  IMAD.MOV.U32 R12, RZ, RZ, 0x7 ;  /* 0x00000007ff0c7424 */ /* 0x000fe200078e00ff */
[----:B------:R-:W-:-:S07]  /*179b0*/  MOV R3, R14 ;  /* 0x0000000e00037202 */ /* 0x000fce0000000f00 */
[----:B------:R-:W-:Y:S05]  /*179c0*/  WARPSYNC.COLLECTIVE R15, `(.L_x_1475) ;  /* 0x000000000f087348 */ /* 0x000fea0003c00000 */
[----:B------:R0:W1:Y:S02]  /*179d0*/  SHFL.IDX P6, R14, R13, R12, R11 ;  /* 0x0000000c0d0e7389 */ /* 0x00006400000c000b */
[----:B01----:R-:W-:Y:S01]  /*179e0*/  ENDCOLLECTIVE ;  /* 0x000000000000791b */ /* 0x003fe20003800000 */
.L_x_1475:
[----:B------:R-:W-:-:S05]  /*179f0*/  @!P0 LEA R6, P5, R34, R3, 0x1 ;  /* 0x0000000322068211 */ /* 0x000fca00078a08ff */
[----:B------:R-:W-:Y:S02]  /*17a00*/  @!P0 IMAD.X R7, RZ, RZ, R2, P5 ;  /* 0x000000ffff078224 */ /* 0x000fe400028e0602 */
[----:B------:R-:W-:Y:S02]  /*17a10*/  @!P0 IMAD.MOV.U32 R2, RZ, RZ, R6 ;  /* 0x000000ffff028224 */ /* 0x000fe400078e0006 */
[----:B------:R-:W-:Y:S01]  /*17a20*/  @!P0 IMAD.MOV.U32 R3, RZ, RZ, R7 ;  /* 0x000000ffff038224 */ /* 0x000fe200078e0007 */
[----:B------:R-:W-:-:S04]  /*17a30*/  MOV R13, R4 ;  /* 0x00000004000d7202 */ /* 0x000fc80000000f00 */
[----:B------:R-:W-:Y:S01]  /*17a40*/  @!PT LDS RZ, [RZ] ;  /* 0x00000000fffff984 */ /* 0x000fe20000000800 */
[----:B------:R-:W-:Y:S01]  /*17a50*/  @!PT LDS RZ, [RZ] ;  /* 0x00000000fffff984 */ /* 0x000fe20000000800 */
[----:B------:R-:W-:Y:S01]  /*17a60*/  @!PT LDS RZ, [RZ] ;  /* 0x00000000fffff984 */ /* 0x000fe20000000800 */
[----:B------:R0:W-:Y:S04]  /*17a70*/  @!P0 LDGSTS.E.BYPASS.LTC128B.128 [R33+0x13400], desc[UR36][R2.64], !P4 ;  /* 0x1340000002218fae */ /* 0x0001e8000e101d64 */
[----:B------:R0:W-:Y:S04]  /*17a80*/  @!P0 LDGSTS.E.BYPASS.LTC128B.128 [R33+0x17400], desc[UR36][R2.64+0x80], !P3 ;  /* 0x1740008002218fae */ /* 0x0001e8000d901d64 */
[----:B------:R0:W-:Y:S01]  /*17a90*/  @!P0 LDGSTS.E.BYPASS.LTC128B.128 [R33+0x1b400], desc[UR36][R2.64+0x100], !P2 ;  /* 0x1b40010002218fae */ /* 0x0001e2000d101d64 */
[----:B------:R-:W-:-:S03]  /*17aa0*/  IMAD.MOV.U32 R6, RZ, RZ, R14 ;  /* 0x000000ffff067224 */ /* 0x000fc600078e000e */
[----:B------:R0:W-:Y:S04]  /*17ab0*/  @!P0 LDGSTS.E.BYPASS.LTC128B.128 [R33+0x1f400], desc[UR36][R2.64+0x180], !P1 ;  /* 0x1f40018002218fae */ /* 0x0001e8000c901d64 */
[----:B0-----:R-:W-:Y:S05]  /*17ac0*/  WARPSYNC.COLLECTIVE R15, `(.L_x_1476) ;  /* 0x000000000f087348 */ /* 0x001fea0003c00000 */
[----:B------:R1:W2:Y:S02]  /*17ad0*/  SHFL.IDX P6, R14, R13, R12, R11 ;  /* 0x0000000c0d0e7389 */ /* 0x0002a400000c000b */
[----:B012---:R-:W-:Y:S01]  /*17ae0*/  ENDCOLLECTIVE ;  /* 0x000000000000791b */ /* 0x007fe20003800000 */
.L_x_1476:
[----:B------:R-:W-:Y:S05]  /*17af0*/  BRA `(.L_x_1477) ;  /* 0xffffffc000507947 */ /* 0x000fea000383ffff */
.L_x_1395:
[----:B0-----:R0:W2:Y:S02]  /*17b00*/  SYNCS.PHASECHK.TRANS64.TRYWAIT P0, [R22+URZ+0x30820], R3 ;  /* 0x03082003160075a7 */ /* 0x0010a4000800017f */
[----:B--2---:R-:W-:Y:S05]  /*17b10*/  @!P0 NANOSLEEP.SYNCS 0x989680 ;  /* 0x009896800000895d */ /* 0x004fea0003900000 */
[----:B------:R-:W2:Y:S02]  /*17b20*/  @!P0 SYNCS.PHASECHK.TRANS64 P0, [R22+URZ+0x30820], R3 ;  /* 0x03082003160085a7 */ /* 0x000ea4000800007f */
[----:B--2---:R-:W-:Y:S05]  /*17b30*/  @!P0 BRA `(.L_x_1395) ;  /* 0xfffffffc00f08947 */ /* 0x004fea000383ffff */
[----:B------:R-:W-:Y:S05]  /*17b40*/  BRA `(.L_x_1478) ;  /* 0xffffffc000cc7947 */ /* 0x000fea000383ffff */
.L_x_1400:
[----:B0-----:R0:W1:Y:S02]  /*17b50*/  SYNCS.PHASECHK.TRANS64.TRYWAIT P0, [R7+URZ+0x30840], R2 ;  /* 0x03084002070075a7 */ /* 0x001064000800017f */
[----:B-1----:R-:W-:Y:S05]  /*17b60*/  @!P0 NANOSLEEP.SYNCS 0x989680 ;  /* 0x009896800000895d */ /* 0x002fea0003900000 */
[----:B------:R-:W1:Y:S02]  /*17b70*/  @!P0 SYNCS.PHASECHK.TRANS64 P0, [R7+URZ+0x30840], R2 ;  /* 0x03084002070085a7 */ /* 0x000e64000800007f */
[----:B-1----:R-:W-:Y:S05]  /*17b80*/  @!P0 BRA `(.L_x_1400) ;  /* 0xfffffffc00f08947 */ /* 0x002fea000383ffff */
[----:B------:R-:W-:Y:S05]  /*17b90*/  BRA `(.L_x_1479) ;  /* 0xffffffc400b07947 */ /* 0x000fea000383ffff */
.L_x_1401:
        /* <DEDUP_REMOVED lines=8> */
.L_x_1481:
[----:B------:R-:W-:Y:S05]  /*17c20*/  BSYNC B1 ;  /* 0x0000000000017941 */ /* 0x000fea0003800000 */
.L_x_1480:
[----:B------:R-:W-:Y:S01]  /*17c30*/  IMAD.MOV.U32 R13, RZ, RZ, R9 ;  /* 0x000000ffff0d7224 */ /* 0x000fe200078e0009 */
[----:B------:R-:W-:Y:S01]  /*17c40*/  MOV R12, RZ ;  /* 0x000000ff000c7202 */ /* 0x000fe20000000f00 */
[----:B------:R-:W-:Y:S01]  /*17c50*/  IMAD.MOV.U32 R11, RZ, RZ, 0x181f ;  /* 0x0000181fff0b7424 */ /* 0x000fe200078e00ff */
[----:B------:R-:W-:Y:S01]  /*17c60*/  LOP3.LUT R23, R23, 0xffffdfff, RZ, 0xc0, !PT ;  /* 0xffffdfff17177812 */ /* 0x000fe200078ec0ff */
[----:B------:R-:W-:Y:S02]  /*17c70*/  IMAD.MOV.U32 R15, RZ, RZ, -0x1 ;  /* 0xffffffffff0f7424 */ /* 0x000fe400078e00ff */
[----:B------:R-:W-:Y:S01]  /*17c80*/  IMAD.MOV.U32 R3, RZ, RZ, R14 ;  /* 0x000000ffff037224 */ /* 0x000fe200078e000e */
[----:B------:R-:W-:Y:S01]  /*17c90*/  @P3 LOP3.LUT R23, R23, 0x2000, RZ, 0xfc, !PT ;  /* 0x0000200017173812 */ /* 0x000fe200078efcff */
[----:B------:R-:W-:-:S07]  /*17ca0*/  IMAD.SHL.U32 R4, R34, 0x2, RZ ;  /* 0x0000000222047824 */ /* 0x000fce00078e00ff */
[----:B------:R-:W-:Y:S05]  /*17cb0*/  WARPSYNC.COLLECTIVE R15, `(.L_x_1482) ;  /* 0x000000000f087348 */ /* 0x000fea0003c00000 */
[----:B------:R0:W1:Y:S02]  /*17cc0*/  SHFL.IDX P6, R14, R13, R12, R11 ;  /* 0x0000000c0d0e7389 */ /* 0x00006400000c000b */
[----:B01----:R-:W-:Y:S01]  /*17cd0*/  ENDCOLLECTIVE ;  /* 0x000000000000791b */ /* 0x003fe20003800000 */
.L_x_1482:
[----:B------:R-:W-:Y:S01]  /*17ce0*/  IMAD R20, R20, 0x2, R22 ;  /* 0x0000000214147824 */ /* 0x000fe200078e0216 */
[C---:B------:R-:W-:Y:S02]  /*17cf0*/  LOP3.LUT P3, RZ, R23.reuse, 0x10, RZ, 0xc0, !PT ;  /* 0x0000001017ff7812 */ /* 0x040fe4000786c0ff */
[----:B------:R-:W-:-:S04]  /*17d00*/  LOP3.LUT R23, R23, 0xffffefff, RZ, 0xc0, !PT ;  /* 0xffffefff17177812 */ /* 0x000fc800078ec0ff */
[----:B------:R-:W-:-:S04]  /*17d10*/  @P2 LOP3.LUT R23, R23, 0x1000, RZ, 0xfc, !PT ;  /* 0x0000100017172812 */ /* 0x000fc800078efcff */
[C---:B------:R-:W-:Y:S02]  /*17d20*/  LOP3.LUT P2, RZ, R23.reuse, 0x8, RZ, 0xc0, !PT ;  /* 0x0000000817ff7812 */ /* 0x040fe4000784c0ff */
[----:B------:R-:W-:Y:S01]  /*17d30*/  MOV R13, R27 ;  /* 0x0000001b000d7202 */ /* 0x000fe20000000f00 */
[----:B------:R-:W-:Y:S01]  /*17d40*/  IMAD.MOV.U32 R12, RZ, RZ, 0x1 ;  /* 0x00000001ff0c7424 */ /* 0x000fe200078e00ff */
[----:B------:R-:W-:-:S04]  /*17d50*/  LOP3.LUT R23, R23, 0xfffff7ff, RZ, 0xc0, !PT ;  /* 0xfffff7ff17177812 */ /* 0x000fc800078ec0ff */
[----:B------:R-:W-:Y:S01]  /*17d60*/  @P1 LOP3.LUT R23, R23, 0x800, RZ, 0xfc, !PT ;  /* 0x0000080017171812 */ /* 0x000fe200078efcff */
[----:B------:R-:W-:-:S03]  /*17d70*/  IMAD.MOV.U32 R2, RZ, RZ, R14 ;  /* 0x000000ffff027224 */ /* 0x000fc600078e000e */
[----:B------:R-:W-:-:S13]  /*17d80*/  LOP3.LUT P1, RZ, R23, 0x4, RZ, 0xc0, !PT ;  /* 0x0000000417ff7812 */ /* 0x000fda000782c0ff */
[----:B------:R-:W-:Y:S05]  /*17d90*/  WARPSYNC.COLLECTIVE R15, `(.L_x_1483) ;  /* 0x000000000f087348 */ /* 0x000fea0003c00000 */
[----:B------:R0:W1:Y:S02]  /*17da0*/  SHFL.IDX P6, R14, R13, R12, R11 ;  /* 0x0000000c0d0e7389 */ /* 0x00006400000c000b */
[----:B01----:R-:W-:Y:S01]  /*17db0*/  ENDCOLLECTIVE ;  /* 0x000000000000791b */ /* 0x003fe20003800000 */
.L_x_1483:
        /* <DEDUP_REMOVED lines=14> */
.L_x_1484:
[----:B------:R-:W-:Y:S01]  /*17ea0*/  IMAD.MOV.U32 R13, RZ, RZ, R27 ;  /* 0x000000ffff0d7224 */ /* 0x000fe200078e001b */
[----:B------:R-:W-:Y:S01]  /*17eb0*/  MOV R12, 0x2 ;  /* 0x00000002000c7802 */ /* 0x000fe20000000f00 */
[----:B------:R-:W-:-:S07]  /*17ec0*/  IMAD.MOV.U32 R2, RZ, RZ, R14 ;  /* 0x000000ffff027224 */ /* 0x000fce00078e000e */
[----:B------:R-:W-:Y:S05]  /*17ed0*/  WARPSYNC.COLLECTIVE R15, `(.L_x_1485) ;  /* 0x000000000f087348 */ /* 0x000fea0003c00000 */
[----:B------:R0:W1:Y:S02]  /*17ee0*/  SHFL.IDX P6, R14, R13, R12, R11 ;  /* 0x0000000c0d0e7389 */ /* 0x00006400000c000b */
[----:B01----:R-:W-:Y:S01]  /*17ef0*/  ENDCOLLECTIVE ;  /* 0x000000000000791b */ /* 0x003fe20003800000 */
.L_x_1485:
        /* <DEDUP_REMOVED lines=14> */
.L_x_1486:
[----:B------:R-:W-:Y:S02]  /*17fe0*/  IMAD.MOV.U32 R13, RZ, RZ, R27 ;  /* 0x000000ffff0d7224 */ /* 0x000fe400078e001b */
[----:B------:R-:W-:Y:S02]  /*17ff0*/  IMAD.MOV.U32 R12, RZ, RZ, 0x3 ;  /* 0x00000003ff0c7424 */ /* 0x000fe400078e00ff */
[----:B------:R-:W-:-:S07]  /*18000*/  IMAD.MOV.U32 R2, RZ, RZ, R14 ;  /* 0x000000ffff027224 */ /* 0x000fce00078e000e */
[----:B------:R-:W-:Y:S05]  /*18010*/  WARPSYNC.COLLECTIVE R15, `(.L_x_1487) ;  /* 0x000000000f087348 */ /* 0x000fea0003c00000 */
[----:B------:R0:W1:Y:S02]  /*18020*/  SHFL.IDX P6, R14, R13, R12, R11 ;  /* 0x0000000c0d0e7389 */ /* 0x00006400000c000b */
[----:B01----:R-:W-:Y:S01]  /*18030*/  ENDCOLLECTIVE ;  /* 0x000000000000791b */ /* 0x003fe20003800000 */
.L_x_1487:
[----:B------:R-:W-:-:S05]  /*18040*/  IADD3 R2, P0, R2, R4, RZ ;  /* 0x0000000402027210 */ /* 0x000fca0007f1e0ff */
[----:B------:R-:W-:-:S05]  /*18050*/  IMAD.X R3, RZ, RZ, R35, P0 ;  /* 0x000000ffff037224 */ /* 0x000fca00000e0623 */
[----:B------:R-:W-:Y:S01]  /*18060*/  @!PT LDS RZ, [RZ] ;  /* 0x00000000fffff984 */ /* 0x000fe20000000800 */
[----:B------:R-:W-:Y:S01]  /*18070*/  @!PT LDS RZ, [RZ] ;  /* 0x00000000fffff984 */ /* 0x000fe20000000800 */
[----:B------:R-:W-:Y:S01]  /*18080*/  @!PT LDS RZ, [RZ] ;  /* 0x00000000fffff984 */ /* 0x000fe20000000800 */
[----:B------:R0:W-:Y:S01]  /*18090*/  LDGSTS.E.BYPASS.LTC128B.128 [R20+0x21400], desc[UR36][R2.64], !P3 ;  /* 0x2140000002147fae */ /* 0x0001e2000d901d64 */
[----:B------:R-:W-:Y:S01]  /*180a0*/  IMAD.MOV.U32 R13, RZ, RZ, R9 ;  /* 0x000000ffff0d7224 */ /* 0x000fe200078e0009 */
[C---:B------:R-:W-:Y:S02]  /*180b0*/  LOP3.LUT P3, RZ, R23.reuse, 0x2000, RZ, 0xc0, !PT ;  /* 0x0000200017ff7812 */ /* 0x040fe4000786c0ff */
[----:B------:R0:W-:Y:S01]  /*180c0*/  LDGSTS.E.BYPASS.LTC128B.128 [R20+0x23400], desc[UR36][R2.64+0x80], !P2 ;  /* 0x2340008002147fae */ /* 0x0001e2000d101d64 */
[----:B------:R-:W-:-:S03]  /*180d0*/  LOP3.LUT P2, RZ, R23, 0x1000, RZ, 0xc0, !PT ;  /* 0x0000100017ff7812 */ /* 0x000fc6000784c0ff */
[----:B------:R0:W-:Y:S01]  /*180e0*/  LDGSTS.E.BYPASS.LTC128B.128 [R20+0x25400], desc[UR36][R2.64+0x100], !P1 ;  /* 0x2540010002147fae */ /* 0x0001e2000c901d64 */
[----:B------:R-:W-:Y:S02]  /*180f0*/  LOP3.LUT P1, RZ, R23, 0x800, RZ, 0xc0, !PT ;  /* 0x0000080017ff7812 */ /* 0x000fe4000782c0ff */
[----:B------:R-:W-:Y:S01]  /*18100*/  MOV R35, R14 ;  /* 0x0000000e00237202 */ /* 0x000fe20000000f00 */
[----:B------:R0:W-:Y:S10]  /*18110*/  LDGSTS.E.BYPASS.LTC128B.128 [R20+0x27400], desc[UR36][R2.64+0x180], !P5 ;  /* 0x2740018002147fae */ /* 0x0001f4000e901d64 */
[----:B0-----:R-:W-:Y:S05]  /*18120*/  WARPSYNC.COLLECTIVE R15, `(.L_x_1488) ;  /* 0x000000000f087348 */ /* 0x001fea0003c00000 */
[----:B------:R1:W2:Y:S02]  /*18130*/  SHFL.IDX P6, R14, R13, R12, R11 ;  /* 0x0000000c0d0e7389 */ /* 0x0002a400000c000b */
[----:B012---:R-:W-:Y:S01]  /*18140*/  ENDCOLLECTIVE ;  /* 0x000000000000791b */ /* 0x007fe20003800000 */
.L_x_1488:
[----:B------:R-:W-:Y:S01]  /*18150*/  IMAD.MOV.U32 R2, RZ, RZ, R14 ;  /* 0x000000ffff027224 */ /* 0x000fe200078e000e */
[----:B------:R-:W-:Y:S06]  /*18160*/  BRA `(.L_x_1489) ;  /* 0xffffffc400347947 */ /* 0x000fec000383ffff */
.L_x_1406:
[----:B-1----:R1:W2:Y:S02]  /*18170*/  SYNCS.PHASECHK.TRANS64.TRYWAIT P0, [R7+URZ+0x30860], R2 ;  /* 0x03086002070075a7 */ /* 0x0022a4000800017f */
[----:B--2---:R-:W-:Y:S05]  /*18180*/  @!P0 NANOSLEEP.SYNCS 0x989680 ;  /* 0x009896800000895d */ /* 0x004fea0003900000 */
[----:B------:R-:W2:Y:S02]  /*18190*/  @!P0 SYNCS.PHASECHK.TRANS64 P0, [R7+URZ+0x30860], R2 ;  /* 0x03086002070085a7 */ /* 0x000ea4000800007f */
[----:B--2---:R-:W-:Y:S05]  /*181a0*/  @!P0 BRA `(.L_x_1406) ;  /* 0xfffffffc00f08947 */ /* 0x004fea000383ffff */
[----:B------:R-:W-:Y:S05]  /*181b0*/  BRA `(.L_x_1490) ;  /* 0xffffffc400ac7947 */ /* 0x000fea000383ffff */
.L_x_1407:
[----:B------:R-:W-:Y:S01]  /*181c0*/  BSSY B1, `(.L_x_1491) ;  /* 0x0000008000017945 */ /* 0x000fe20003800000 */
[----:B------:R-:W-:Y:S02]  /*181d0*/  IMAD.MOV.U32 R13, RZ, RZ, R24 ;  /* 0x000000ffff0d7224 */ /* 0x000fe400078e0018 */
[----:B------:R-:W-:Y:S02]  /*181e0*/  IMAD.MOV.U32 R12, RZ, RZ, RZ ;  /* 0x000000ffff0c7224 */ /* 0x000fe400078e00ff */
[----:B------:R-:W-:Y:S02]  /*181f0*/  IMAD.MOV.U32 R11, RZ, RZ, 0x181f ;  /* 0x0000181fff0b7424 */ /* 0x000fe400078e00ff */
[----:B------:R-:W-:-:S07]  /*18200*/  IMAD.MOV.U32 R15, RZ, RZ, -0x1 ;  /* 0xffffffffff0f7424 */ /* 0x000fce00078e00ff */
[----:B-1----:R-:W-:Y:S05]  /*18210*/  WARPSYNC.COLLECTIVE R15, `(.L_x_1492) ;  /* 0x000000000f087348 */ /* 0x002fea0003c00000 */
[----:B------:R0:W2:Y:S02]  /*18220*/  SHFL.IDX P6, R14, R13, R12, R11 ;  /* 0x0000000c0d0e7389 */ /* 0x0000a400000c000b */
[----:B012---:R-:W-:Y:S01]  /*18230*/  ENDCOLLECTIVE ;  /* 0x000000000000791b */ /* 0x007fe20003800000 */
.L_x_1492:
[----:B------:R-:W-:Y:S05]  /*18240*/  BSYNC B1 ;  /* 0x0000000000017941 */ /* 0x000fea0003800000 */
.L_x_1491:
[----:B------:R-:W-:Y:S01]  /*18250*/  IMAD.MOV.U32 R13, RZ, RZ, R17 ;  /* 0x000000ffff0d7224 */ /* 0x000fe200078e0011 */
[----:B------:R-:W-:Y:S01]  /*18260*/  MOV R3, R14 ;  /* 0x0000000e00037202 */ /* 0x000fe20000000f00 */
[----:B------:R-:W-:Y:S01]  /*18270*/  IMAD.MOV.U32 R12, RZ, RZ, RZ ;  /* 0x000000ffff0c7224 */ /* 0x000fe200078e00ff */
[----:B------:R-:W-:Y:S01]  /*18280*/  LEA R6, R6, R22, 0x1 ;  /* 0x0000001606067211 */ /* 0x000fe200078e08ff */
[----:B------:R-:W-:Y:S02]  /*18290*/  IMAD.MOV.U32 R11, RZ, RZ, 0x181f ;  /* 0x0000181fff0b7424 */ /* 0x000fe400078e00ff */
[----:B------:R-:W-:-:S07]  /*182a0*/  IMAD.MOV.U32 R15, RZ, RZ, -0x1 ;  /* 0xffffffffff0f7424 */ /* 0x000fce00078e00ff */
[----:B------:R-:W-:Y:S05]  /*182b0*/  WARPSYNC.COLLECTIVE R15, `(.L_x_1493) ;  /* 0x000000000f087348 */ /* 0x000fea0003c00000 */
[----:B------:R0:W1:Y:S02]  /*182c0*/  SHFL.IDX P6, R14, R13, R12, R11 ;  /* 0x0000000c0d0e7389 */ /* 0x00006400000c000b */
[----:B01----:R-:W-:Y:S01]  /*182d0*/  ENDCOLLECTIVE ;  /* 0x000000000000791b */ /* 0x003fe20003800000 */
.L_x_1493:
[----:B------:R-:W-:Y:S02]  /*182e0*/  IMAD.MOV.U32 R13, RZ, RZ, R24 ;  /* 0x000000ffff0d7224 */ /* 0x000fe400078e0018 */
[----:B------:R-:W-:Y:S02]  /*182f0*/  IMAD.MOV.U32 R12, RZ, RZ, 0x1 ;  /* 0x00000001ff0c7424 */ /* 0x000fe400078e00ff */
[----:B------:R-:W-:-:S07]  /*18300*/  IMAD.MOV.U32 R2, RZ, RZ, R14 ;  /* 0x000000ffff027224 */ /* 0x000fce00078e000e */
[----:B------:R-:W-:Y:S05]  /*18310*/  WARPSYNC.COLLECTIVE R15, `(.L_x_1494) ;  /* 0x000000000f087348 */ /* 0x000fea0003c00000 */
[----:B------:R0:W1:Y:S02]  /*18320*/  SHFL.IDX P6, R14, R13, R12, R11 ;  /* 0x0000000c0d0e7389 */ /* 0x00006400000c000b */
[----:B01----:R-:W-:Y:S01]  /*18330*/  ENDCOLLECTIVE ;  /* 0x000000000000791b */ /* 0x003fe20003800000 */
.L_x_1494:
        /* <DEDUP_REMOVED lines=18> */
.L_x_1495:
[----:B------:R-:W-:Y:S01]  /*18460*/  MOV R13, R24 ;  /* 0x00000018000d7202 */ /* 0x000fe20000000f00 */
[----:B------:R-:W-:Y:S02]  /*18470*/  IMAD.MOV.U32 R12, RZ, RZ, 0x2 ;  /* 0x00000002ff0c7424 */ /* 0x000fe400078e00ff */
[----:B------:R-:W-:-:S07]  /*18480*/  IMAD.MOV.U32 R2, RZ, RZ, R14 ;  /* 0x000000ffff027224 */ /* 0x000fce00078e000e */
[----:B------:R-:W-:Y:S05]  /*18490*/  WARPSYNC.COLLECTIVE R15, `(.L_x_1496) ;  /* 0x000000000f087348 */ /* 0x000fea0003c00000 */
[----:B------:R0:W1:Y:S02]  /*184a0*/  SHFL.IDX P6, R14, R13, R12, R11 ;  /* 0x0000000c0d0e7389 */ /* 0x00006400000c000b */
[----:B01----:R-:W-:Y:S01]  /*184b0*/  ENDCOLLECTIVE ;  /* 0x000000000000791b */ /* 0x003fe20003800000 */
.L_x_1496:
        /* <DEDUP_REMOVED lines=18> */
.L_x_1497:
[----:B------:R-:W-:Y:S01]  /*185e0*/  IMAD.MOV.U32 R13, RZ, RZ, R24 ;  /* 0x000000ffff0d7224 */ /* 0x000fe200078e0018 */
[----:B------:R-:W-:Y:S01]  /*185f0*/  MOV R12, 0x3 ;  /* 0x00000003000c7802 */ /* 0x000fe20000000f00 */
[----:B------:R-:W-:-:S07]  /*18600*/  IMAD.MOV.U32 R2, RZ, RZ, R14 ;  /* 0x000000ffff027224 */ /* 0x000fce00078e000e */
[----:B------:R-:W-:Y:S05]  /*18610*/  WARPSYNC.COLLECTIVE R15, `(.L_x_1498) ;  /* 0x000000000f087348 */ /* 0x000fea0003c00000 */
[----:B------:R0:W1:Y:S02]  /*18620*/  SHFL.IDX P6, R14, R13, R12, R11 ;  /* 0x0000000c0d0e7389 */ /* 0x00006400000c000b */
[----:B01----:R-:W-:Y:S01]  /*18630*/  ENDCOLLECTIVE ;  /* 0x000000000000791b */ /* 0x003fe20003800000 */
.L_x_1498:
[----:B------:R-:W-:-:S05]  /*18640*/  IADD3 R2, P0, R2, R4, RZ ;  /* 0x0000000402027210 */ /* 0x000fca0007f1e0ff */
        /* <DEDUP_REMOVED lines=12> */
.L_x_1499:
[----:B------:R-:W-:Y:S01]  /*18710*/  @!PT LDS RZ, [RZ] ;  /* 0x00000000fffff984 */ /* 0x000fe20000000800 */
[----:B------:R-:W-:Y:S01]  /*18720*/  @!PT LDS RZ, [RZ] ;  /* 0x00000000fffff984 */ /* 0x000fe20000000800 */
[----:B------:R-:W-:Y:S01]  /*18730*/  @!PT LDS RZ, [RZ] ;  /* 0x00000000fffff984 */ /* 0x000fe20000000800 */
[----:B------:R-:W-:Y:S01]  /*18740*/  LDGSTS.E.BYPASS.LTC128B.128 [R6+0x3400], desc[UR36][R2.64+0x80], !P0 ;  /* 0x0340008002067fae */ /* 0x000fe2000c101d64 */
[----:B------:R-:W-:-:S13]  /*18750*/  ISETP.LT.OR P0, PT, R9, 0x21, P2 ;  /* 0x000000210900780c */ /* 0x000fda0001701670 */
[----:B------:R-:W-:Y:S01]  /*18760*/  LDGSTS.E.BYPASS.LTC128B.128 [R6+0x5400], desc[UR36][R2.64+0x100], !P0 ;  /* 0x0540010002067fae */ /* 0x000fe2000c101d64 */
[----:B------:R-:W-:-:S13]  /*18770*/  ISETP.LT.OR P0, PT, R9, 0x21, P1 ;  /* 0x000000210900780c */ /* 0x000fda0000f01670 */
[----:B------:R0:W-:Y:S02]  /*18780*/  LDGSTS.E.BYPASS.LTC128B.128 [R6+0x7400], desc[UR36][R2.64+0x180], !P0 ;  /* 0x0740018002067fae */ /* 0x0001e4000c101d64 */
[----:B0-----:R-:W-:Y:S01]  /*18790*/  IMAD.MOV.U32 R2, RZ, RZ, R14 ;  /* 0x000000ffff027224 */ /* 0x001fe200078e000e */
[----:B------:R-:W-:Y:S06]  /*187a0*/  BRA `(.L_x_1500) ;  /* 0xffffffc000f87947 */ /* 0x000fec000383ffff */
.L_x_1415:
[----:B0-----:R0:W2:Y:S02]  /*187b0*/  SYNCS.PHASECHK.TRANS64.TRYWAIT P0, [R0+URZ+0x30860], R3 ;  /* 0x03086003000075a7 */ /* 0x0010a4000800017f */
[----:B--2---:R-:W-:Y:S05]  /*187c0*/  @!P0 NANOSLEEP.SYNCS 0x989680 ;  /* 0x009896800000895d */ /* 0x004fea0003900000 */
[----:B------:R-:W2:Y:S02]  /*187d0*/  @!P0 SYNCS.PHASECHK.TRANS64 P0, [R0+URZ+0x30860], R3 ;  /* 0x03086003000085a7 */ /* 0x000ea4000800007f */
[----:B--2---:R-:W-:Y:S05]  /*187e0*/  @!P0 BRA `(.L_x_1415) ;  /* 0xfffffffc00f08947 */ /* 0x004fea000383ffff */
[----:B------:R-:W-:Y:S05]  /*187f0*/  BRA `(.L_x_1501) ;  /* 0xffffffc800247947 */ /* 0x000fea000383ffff */
.L_x_1416:
[----:B------:R-:W-:Y:S01]  /*18800*/  BSSY B0, `(.L_x_1502) ;  /* 0x0000008000007945 */ /* 0x000fe20003800000 */
[----:B------:R-:W-:Y:S01]  /*18810*/  IMAD.MOV.U32 R13, RZ, RZ, R24 ;  /* 0x000000ffff0d7224 */ /* 0x000fe200078e0018 */
[----:B------:R-:W-:Y:S01]  /*18820*/  MOV R15, 0xffffffff ;  /* 0xffffffff000f7802 */ /* 0x000fe20000000f00 */
[----:B------:R-:W-:Y:S02]  /*18830*/  IMAD.MOV.U32 R12, RZ, RZ, RZ ;  /* 0x000000ffff0c7224 */ /* 0x000fe400078e00ff */
[----:B------:R-:W-:-:S07]  /*18840*/  IMAD.MOV.U32 R11, RZ, RZ, 0x181f ;  /* 0x0000181fff0b7424 */ /* 0x000fce00078e00ff */
[----:B01----:R-:W-:Y:S05]  /*18850*/  WARPSYNC.COLLECTIVE R15, `(.L_x_1503) ;  /* 0x000000000f087348 */ /* 0x003fea0003c00000 */
[----:B------:R2:W3:Y:S02]  /*18860*/  SHFL.IDX P6, R14, R13, R12, R11 ;  /* 0x0000000c0d0e7389 */ /* 0x0004e400000c000b */
[----:B0123--:R-:W-:Y:S01]  /*18870*/  ENDCOLLECTIVE ;  /* 0x000000000000791b */ /* 0x00ffe20003800000 */
.L_x_1503:
[----:B------:R-:W-:Y:S05]  /*18880*/  BSYNC B0 ;  /* 0x0000000000007941 */ /* 0x000fea0003800000 */
.L_x_1502:
[----:B------:R-:W-:Y:S01]  /*18890*/  IMAD.MOV.U32 R13, RZ, RZ, R17 ;  /* 0x000000ffff0d7224 */ /* 0x000fe200078e0011 */
[C---:B------:R-:W-:Y:S01]  /*188a0*/  LOP3.LUT R4, R34.reuse, 0x40, RZ, 0xfc, !PT ;  /* 0x0000004022047812 */ /* 0x040fe200078efcff */
[----:B------:R-:W-:Y:S02]  /*188b0*/  IMAD.MOV.U32 R12, RZ, RZ, RZ ;  /* 0x000000ffff0c7224 */ /* 0x000fe400078e00ff */
[----:B------:R-:W-:Y:S02]  /*188c0*/  IMAD.MOV.U32 R11, RZ, RZ, 0x181f ;  /* 0x0000181fff0b7424 */ /* 0x000fe400078e00ff */
[----:B------:R-:W-:Y:S02]  /*188d0*/  IMAD.MOV.U32 R15, RZ, RZ, -0x1 ;  /* 0xffffffffff0f7424 */ /* 0x000fe400078e00ff */
[----:B------:R-:W-:Y:S02]  /*188e0*/  IMAD.MOV.U32 R3, RZ, RZ, R14 ;  /* 0x000000ffff037224 */ /* 0x000fe400078e000e */
[----:B------:R-:W-:-:S07]  /*188f0*/  IMAD.SHL.U32 R6, R34, 0x2, RZ ;  /* 0x0000000222067824 */ /* 0x000fce00078e00ff */
[----:B------:R-:W-:Y:S05]  /*18900*/  WARPSYNC.COLLECTIVE R15, `(.L_x_1504) ;  /* 0x000000000f087348 */ /* 0x000fea0003c00000 */
[----:B------:R0:W1:Y:S02]  /*18910*/  SHFL.IDX P6, R14, R13, R12, R11 ;  /* 0x0000000c0d0e7389 */ /* 0x00006400000c000b */
[----:B01----:R-:W-:Y:S01]  /*18920*/  ENDCOLLECTIVE ;  /* 0x000000000000791b */ /* 0x003fe20003800000 */
.L_x_1504:
        /* <DEDUP_REMOVED lines=8> */
[----:B------:R-:W-:-:S04]  /*189b0*/  IADD3 R2, P0, R14, R6, RZ ;  /* 0x000000060e027210 */ /* 0x000fc80007f1e0ff */
[----:B------:R-:W-:Y:S02]  /*189c0*/  IADD3.X R3, RZ, R3, RZ, P0, !PT ;  /* 0x00000003ff037210 */ /* 0x000fe400007fe4ff */
[----:B------:R-:W-:-:S03]  /*189d0*/  ISETP.LT.OR P0, PT, R5, 0x1, P2 ;  /* 0x000000010500780c */ /* 0x000fc60001701670 */
[----:B------:R-:W-:Y:S01]  /*189e0*/  @!PT LDS RZ, [RZ] ;  /* 0x00000000fffff984 */ /* 0x000fe20000000800 */
[----:B------:R-:W-:Y:S01]  /*189f0*/  @!PT LDS RZ, [RZ] ;  /* 0x00000000fffff984 */ /* 0x000fe20000000800 */
[----:B------:R-:W-:Y:S01]  /*18a00*/  @!PT LDS RZ, [RZ] ;  /* 0x00000000fffff984 */ /* 0x000fe20000000800 */
[----:B------:R0:W-:Y:S01]  /*18a10*/  LDGSTS.E.BYPASS.LTC128B.128 [R4+0x400], desc[UR36][R2.64], !P4 ;  /* 0x0040000002047fae */ /* 0x0001e2000e101d64 */
[----:B------:R-:W-:-:S09]  /*18a20*/  ISETP.LT.OR P4, PT, R5, 0x1, P1 ;  /* 0x000000010500780c */ /* 0x000fd20000f81670 */
[----:B------:R0:W-:Y:S01]  /*18a30*/  LDGSTS.E.BYPASS.LTC128B.128 [R4+0x2400], desc[UR36][R2.64+0x80], !P0 ;  /* 0x0240008002047fae */ /* 0x0001e2000c101d64 */
[----:B------:R-:W-:-:S13]  /*18a40*/  ISETP.GE.AND P0, PT, R36, UR4, PT ;  /* 0x0000000424007c0c */ /* 0x000fda000bf06270 */
[----:B0-----:R-:W-:Y:S05]  /*18a50*/  WARPSYNC.COLLECTIVE R15, `(.L_x_1505) ;  /* 0x000000000f087348 */ /* 0x001fea0003c00000 */
[----:B------:R1:W2:Y:S02]  /*18a60*/  SHFL.IDX P6, R14, R13, R12, R11 ;  /* 0x0000000c0d0e7389 */ /* 0x0002a400000c000b */
[----:B012---:R-:W-:Y:S01]  /*18a70*/  ENDCOLLECTIVE ;  /* 0x000000000000791b */ /* 0x007fe20003800000 */
.L_x_1505:
[----:B------:R-:W-:Y:S01]  /*18a80*/  @!PT LDS RZ, [RZ] ;  /* 0x00000000fffff984 */ /* 0x000fe20000000800 */
[----:B------:R-:W-:Y:S01]  /*18a90*/  @!PT LDS RZ, [RZ] ;  /* 0x00000000fffff984 */ /* 0x000fe20000000800 */
[----:B------:R-:W-:Y:S01]  /*18aa0*/  @!PT LDS RZ, [RZ] ;  /* 0x00000000fffff984 */ /* 0x000fe20000000800 */
[----:B------:R0:W-:Y:S01]  /*18ab0*/  LDGSTS.E.BYPASS.LTC128B.128 [R4+0x4400], desc[UR36][R2.64+0x100], !P4 ;  /* 0x0440010002047fae */ /* 0x0001e2000e101d64 */
[----:B------:R-:W-:Y:S01]  /*18ac0*/  ISETP.LT.OR P4, PT, R5, 0x1, P0 ;  /* 0x000000010500780c */ /* 0x000fe20000781670 */
[----:B------:R-:W-:-:S12]  /*18ad0*/  IMAD.MOV.U32 R13, RZ, RZ, R17 ;  /* 0x000000ffff0d7224 */ /* 0x000fd800078e0011 */
[----:B------:R0:W-:Y:S01]  /*18ae0*/  LDGSTS.E.BYPASS.LTC128B.128 [R4+0x6400], desc[UR36][R2.64+0x180], !P4 ;  /* 0x0640018002047fae */ /* 0x0001e2000e101d64 */
[----:B------:R-:W-:-:S07]  /*18af0*/  IMAD.MOV.U32 R7, RZ, RZ, R14 ;  /* 0x000000ffff077224 */ /* 0x000fce00078e000e */
[----:B0-----:R-:W-:Y:S05]  /*18b00*/  WARPSYNC.COLLECTIVE R15, `(.L_x_1506) ;  /* 0x000000000f087348 */ /* 0x001fea0003c00000 */
[----:B------:R1:W2:Y:S02]  /*18b10*/  SHFL.IDX P6, R14, R13, R12, R11 ;  /* 0x0000000c0d0e7389 */ /* 0x0002a400000c000b */
[----:B012---:R-:W-:Y:S01]  /*18b20*/  ENDCOLLECTIVE ;  /* 0x000000000000791b */ /* 0x007fe20003800000 */
.L_x_1506:
[----:B------:R-:W-:Y:S01]  /*18b30*/  MOV R13, R24 ;  /* 0x00000018000d7202 */ /* 0x000fe20000000f00 */
[----:B------:R-:W-:Y:S01]  /*18b40*/  IMAD.MOV.U32 R12, RZ, RZ, 0x2 ;  /* 0x00000002ff0c7424 */ /* 0x000fe200078e00ff */
[----:B------:R-:W-:-:S13]  /*18b50*/  IADD3 R2, P4, R14, R6, RZ ;  /* 0x000000060e027210 */ /* 0x000fda0007f9e0ff */
[----:B------:R-:W-:Y:S05]  /*18b60*/  WARPSYNC.COLLECTIVE R15, `(.L_x_1507) ;  /* 0x000000000f087348 */ /* 0x000fea0003c00000 */
[----:B------:R0:W1:Y:S02]  /*18b70*/  SHFL.IDX P6, R14, R13, R12, R11 ;  /* 0x0000000c0d0e7389 */ /* 0x00006400000c000b */
[----:B01----:R-:W-:Y:S01]  /*18b80*/  ENDCOLLECTIVE ;  /* 0x000000000000791b */ /* 0x003fe20003800000 */
.L_x_1507:
        /* <DEDUP_REMOVED lines=12> */
.L_x_1508:
        /* <DEDUP_REMOVED lines=14> */
.L_x_1509:
        /* <DEDUP_REMOVED lines=12> */
.L_x_1510:
        /* <DEDUP_REMOVED lines=9> */
.L_x_1421:
[----:B------:R-:W-:Y:S01]  /*18e80*/  BSSY B0, `(.L_x_1512) ;  /* 0x0000008000007945 */ /* 0x000fe20003800000 */
[----:B------:R-:W-:Y:S02]  /*18e90*/  IMAD.MOV.U32 R13, RZ, RZ, R16 ;  /* 0x000000ffff0d7224 */ /* 0x000fe400078e0010 */
[----:B------:R-:W-:Y:S02]  /*18ea0*/  IMAD.MOV.U32 R12, RZ, RZ, RZ ;  /* 0x000000ffff0c7224 */ /* 0x000fe400078e00ff */
[----:B------:R-:W-:Y:S02]  /*18eb0*/  IMAD.MOV.U32 R11, RZ, RZ, 0x1f ;  /* 0x0000001fff0b7424 */ /* 0x000fe400078e00ff */
[----:B------:R-:W-:-:S07]  /*18ec0*/  IMAD.MOV.U32 R15, RZ, RZ, -0x1 ;  /* 0xffffffffff0f7424 */ /* 0x000fce00078e00ff */
[----:B0-----:R-:W-:Y:S05]  /*18ed0*/  WARPSYNC.COLLECTIVE R15, `(.L_x_1513) ;  /* 0x000000000f087348 */ /* 0x001fea0003c00000 */
[----:B------:R1:W2:Y:S02]  /*18ee0*/  SHFL.IDX P6, R14, R13, R12, R11 ;  /* 0x0000000c0d0e7389 */ /* 0x0002a400000c000b */
[----:B012---:R-:W-:Y:S01]  /*18ef0*/  ENDCOLLECTIVE ;  /* 0x000000000000791b */ /* 0x007fe20003800000 */
.L_x_1513:
[----:B------:R-:W-:Y:S05]  /*18f00*/  BSYNC B0 ;  /* 0x0000000000007941 */ /* 0x000fea0003800000 */
.L_x_1512:
[----:B------:R-:W-:Y:S01]  /*18f10*/  MOV R13, R16 ;  /* 0x00000010000d7202 */ /* 0x000fe20000000f00 */
[----:B------:R-:W-:Y:S02]  /*18f20*/  IMAD.MOV.U32 R12, RZ, RZ, 0x1 ;  /* 0x00000001ff0c7424 */ /* 0x000fe400078e00ff */
[----:B------:R-:W-:Y:S02]  /*18f30*/  IMAD.MOV.U32 R11, RZ, RZ, 0x1f ;  /* 0x0000001fff0b7424 */ /* 0x000fe400078e00ff */
[----:B------:R-:W-:Y:S02]  /*18f40*/  IMAD.MOV.U32 R15, RZ, RZ, -0x1 ;  /* 0xffffffffff0f7424 */ /* 0x000fe400078e00ff */
[----:B------:R-:W-:Y:S02]  /*18f50*/  IMAD.IADD R5, R19, 0x1, R8 ;  /* 0x0000000113057824 */ /* 0x000fe400078e0208 */
[----:B------:R-:W-:-:S07]  /*18f60*/  IMAD.MOV.U32 R0, RZ, RZ, R14 ;  /* 0x000000ffff007224 */ /* 0x000fce00078e000e */
[----:B------:R-:W-:Y:S05]  /*18f70*/  WARPSYNC.COLLECTIVE R15, `(.L_x_1514) ;  /* 0x000000000f087348 */ /* 0x000fea0003c00000 */
[----:B------:R0:W1:Y:S02]  /*18f80*/  SHFL.IDX P6, R14, R13, R12, R11 ;  /* 0x0000000c0d0e7389 */ /* 0x00006400000c000b */
[----:B01----:R-:W-:Y:S01]  /*18f90*/  ENDCOLLECTIVE ;  /* 0x000000000000791b */ /* 0x003fe20003800000 */
.L_x_1514:
[----:B------:R-:W-:Y:S02]  /*18fa0*/  ULDC UR4, c[0x0][0xc3c] ;  /* 0x00030f0000047ab9 */ /* 0x000fe40000000800 */
[----:B------:R-:W-:-:S13]  /*18fb0*/  ISETP.GE.OR P1, PT, R5, UR4, !P0 ;  /* 0x0000000405007c0c */ /* 0x000fda000c726670 */
[----:B------:R-:W0:Y:S01]  /*18fc0*/  @!P1 LDC.64 R2, c[0x0][0xc80] ;  /* 0x00032000ff029b82 */ /* 0x000e220000000a00 */
[----:B------:R-:W-:Y:S02]  /*18fd0*/  IMAD.MOV.U32 R11, RZ, RZ, RZ ;  /* 0x000000ffff0b7224 */ /* 0x000fe400078e00ff */
[----:B------:R-:W-:Y:S02]  /*18fe0*/  IMAD.MOV.U32 R4, RZ, RZ, R14 ;  /* 0x000000ffff047224 */ /* 0x000fe400078e000e */
[----:B0-----:R-:W-:-:S06]  /*18ff0*/  @!P1 IMAD.WIDE R2, R5, 0x4, R2 ;  /* 0x0000000405029825 */ /* 0x001fcc00078e0202 */
[----:B------:R-:W2:Y:S01]  /*19000*/  @!P1 LDG.E R2, desc[UR36][R2.64] ;  /* 0x0000002402029981 */ /* 0x000ea2000c1e1900 */
[----:B------:R-:W-:Y:S01]  /*19010*/  IMAD.MOV.U32 R5, RZ, RZ, RZ ;  /* 0x000000ffff057224 */ /* 0x000fe200078e00ff */
[C---:B------:R-:W-:Y:S02]  /*19020*/  ISETP.GE.U32.AND P2, PT, R8.reuse, 0x2, PT ;  /* 0x000000020800780c */ /* 0x040fe40003f46070 */
[C---:B------:R-:W-:Y:S02]  /*19030*/  ISETP.GE.U32.AND P3, PT, R8.reuse, 0x4, PT ;  /* 0x000000040800780c */ /* 0x040fe40003f66070 */
[C---:B------:R-:W-:Y:S02]  /*19040*/  ISETP.GE.U32.AND P4, PT, R8.reuse, 0x8, PT ;  /* 0x000000080800780c */ /* 0x040fe40003f86070 */
[----:B------:R-:W-:Y:S02]  /*19050*/  ISETP.GE.U32.AND P5, PT, R8, 0x10, PT ;  /* 0x000000100800780c */ /* 0x000fe40003fa6070 */
[----:B--2---:R-:W-:-:S02]  /*19060*/  @!P1 MOV R5, R2 ;  /* 0x0000000200059202 */ /* 0x004fc40000000f00 */
[----:B------:R-:W-:-:S03]  /*19070*/  ISETP.NE.AND P1, PT, R8, RZ, PT ;  /* 0x000000ff0800720c */ /* 0x000fc60003f25270 */
[----:B------:R-:W-:-:S10]  /*19080*/  IMAD.MOV.U32 R13, RZ, RZ, R5 ;  /* 0x000000ffff0d7224 */ /* 0x000fd400078e0005 */
[----:B------:R-:W-:Y:S05]  /*19090*/  WARPSYNC.COLLECTIVE R15, `(.L_x_1515) ;  /* 0x000000000f087348 */ /* 0x000fea0003c00000 */
[----:B------:R0:W1:Y:S02]  /*190a0*/  SHFL.UP P6, R14, R13, R12, R11 ;  /* 0x0400000c0d0e7389 */ /* 0x00006400000c000b */
[----:B01----:R-:W-:Y:S01]  /*190b0*/  ENDCOLLECTIVE ;  /* 0x000000000000791b */ /* 0x003fe20003800000 */
.L_x_1515:
[----:B------:R-:W-:Y:S01]  /*190c0*/  IMAD.MOV.U32 R12, RZ, RZ, 0x2 ;  /* 0x00000002ff0c7424 */ /* 0x000fe200078e00ff */
[----:B------:R-:W-:-:S05]  /*190d0*/  SEL R6, R14, RZ, P1 ;  /* 0x000000ff0e067207 */ /* 0x000fca0000800000 */
[----:B------:R-:W-:-:S04]  /*190e0*/  IMAD.IADD R6, R5, 0x1, R6 ;  /* 0x0000000105067824 */ /* 0x000fc800078e0206 */
[----:B------:R-:W-:-:S07]  /*190f0*/  IMAD.MOV.U32 R13, RZ, RZ, R6 ;  /* 0x000000ffff0d7224 */ /* 0x000fce00078e0006 */
[----:B------:R-:W-:Y:S05]  /*19100*/  WARPSYNC.COLLECTIVE R15, `(.L_x_1516) ;  /* 0x000000000f087348 */ /* 0x000fea0003c00000 */
[----:B------:R0:W1:Y:S02]  /*19110*/  SHFL.UP P6, R14, R13, R12, R11 ;  /* 0x0400000c0d0e7389 */ /* 0x00006400000c000b */
[----:B01----:R-:W-:Y:S01]  /*19120*/  ENDCOLLECTIVE ;  /* 0x000000000000791b */ /* 0x003fe20003800000 */
.L_x_1516:
[----:B------:R-:W-:Y:S01]  /*19130*/  IMAD.MOV.U32 R12, RZ, RZ, 0x4 ;  /* 0x00000004ff0c7424 */ /* 0x000fe200078e00ff */
[----:B------:R-:W-:-:S05]  /*19140*/  SEL R7, R14, RZ, P2 ;  /* 0x000000ff0e077207 */ /* 0x000fca0001000000 */
[----:B------:R-:W-:-:S05]  /*19150*/  IMAD.IADD R7, R6, 0x1, R7 ;  /* 0x0000000106077824 */ /* 0x000fca00078e0207 */
[----:B------:R-:W-:-:S07]  /*19160*/  MOV R13, R7 ;  /* 0x00000007000d7202 */ /* 0x000fce0000000f00 */
[----:B------:R-:W-:Y:S05]  /*19170*/  WARPSYNC.COLLECTIVE R15, `(.L_x_1517) ;  /* 0x000000000f087348 */ /* 0x000fea0003c00000 */
[----:B------:R0:W1:Y:S02]  /*19180*/  SHFL.UP P6, R14, R13, R12, R11 ;  /* 0x0400000c0d0e7389 */ /* 0x00006400000c000b */
[----:B01----:R-:W-:Y:S01]  /*19190*/  ENDCOLLECTIVE ;  /* 0x000000000000791b */ /* 0x003fe20003800000 */
.L_x_1517:
[----:B------:R-:W-:Y:S01]  /*191a0*/  IMAD.MOV.U32 R12, RZ, RZ, 0x8 ;  /* 0x00000008ff0c7424 */ /* 0x000fe200078e00ff */
[----:B------:R-:W-:-:S05]  /*191b0*/  SEL R2, R14, RZ, P3 ;  /* 0x000000ff0e027207 */ /* 0x000fca0001800000 */
[----:B------:R-:W-:-:S04]  /*191c0*/  IMAD.IADD R2, R7, 0x1, R2 ;  /* 0x0000000107027824 */ /* 0x000fc800078e0202 */
[----:B------:R-:W-:-:S07]  /*191d0*/  IMAD.MOV.U32 R13, RZ, RZ, R2 ;  /* 0x000000ffff0d7224 */ /* 0x000fce00078e0002 */
[----:B------:R-:W-:Y:S05]  /*191e0*/  WARPSYNC.COLLECTIVE R15, `(.L_x_1518) ;  /* 0x000000000f087348 */ /* 0x000fea0003c00000 */
[----:B------:R0:W1:Y:S02]  /*191f0*/  SHFL.UP P6, R14, R13, R12, R11 ;  /* 0x0400000c0d0e7389 */ /* 0x00006400000c000b */
[----:B01----:R-:W-:Y:S01]  /*19200*/  ENDCOLLECTIVE ;  /* 0x000000000000791b */ /* 0x003fe20003800000 */
.L_x_1518:
[----:B------:R-:W-:Y:S02]  /*19210*/  MOV R12, 0x10 ;  /* 0x00000010000c7802 */ /* 0x000fe40000000f00 */
[----:B------:R-:W-:-:S05]  /*19220*/  SEL R3, R14, RZ, P4 ;  /* 0x000000ff0e037207 */ /* 0x000fca0002000000 */
[----:B------:R-:W-:-:S04]  /*19230*/  IMAD.IADD R3, R2, 0x1, R3 ;  /* 0x0000000102037824 */ /* 0x000fc800078e0203 */
[----:B------:R-:W-:-:S07]  /*19240*/  IMAD.MOV.U32 R13, RZ, RZ, R3 ;  /* 0x000000ffff0d7224 */ /* 0x000fce00078e0003 */
[----:B------:R-:W-:Y:S05]  /*19250*/  WARPSYNC.COLLECTIVE R15, `(.L_x_1519) ;  /* 0x000000000f087348 */ /* 0x000fea0003c00000 */
[----:B------:R0:W1:Y:S02]  /*19260*/  SHFL.UP P6, R14, R13, R12, R11 ;  /* 0x0400000c0d0e7389 */ /* 0x00006400000c000b */
[----:B01----:R-:W-:Y:S01]  /*19270*/  ENDCOLLECTIVE ;  /* 0x000000000000791b */ /* 0x003fe20003800000 */
.L_x_1519:
[----:B------:R-:W-:Y:S02]  /*19280*/  IMAD.MOV.U32 R12, RZ, RZ, 0x1f ;  /* 0x0000001fff0c7424 */ /* 0x000fe400078e00ff */
[----:B------:R-:W-:Y:S01]  /*19290*/  IMAD.MOV.U32 R11, RZ, RZ, 0x1f ;  /* 0x0000001fff0b7424 */ /* 0x000fe200078e00ff */
[----:B------:R-:W-:-:S05]  /*192a0*/  SEL R6, R14, RZ, P5 ;  /* 0x000000ff0e067207 */ /* 0x000fca0002800000 */
[----:B------:R-:W-:-:S04]  /*192b0*/  IMAD.IADD R6, R3, 0x1, R6 ;  /* 0x0000000103067824 */ /* 0x000fc800078e0206 */
[----:B------:R-:W-:-:S07]  /*192c0*/  IMAD.MOV.U32 R13, RZ, RZ, R6 ;  /* 0x000000ffff0d7224 */ /* 0x000fce00078e0006 */
[----:B------:R-:W-:Y:S05]  /*192d0*/  WARPSYNC.COLLECTIVE R15, `(.L_x_1520) ;  /* 0x000000000f087348 */ /* 0x000fea0003c00000 */
[----:B------:R0:W1:Y:S02]  /*192e0*/  SHFL.IDX P6, R14, R13, R12, R11 ;  /* 0x0000000c0d0e7389 */ /* 0x00006400000c000b */
[----:B01----:R-:W-:Y:S01]  /*192f0*/  ENDCOLLECTIVE ;  /* 0x000000000000791b */ /* 0x003fe20003800000 */
.L_x_1520:
[----:B------:R-:W-:Y:S05]  /*19300*/  BRA `(.L_x_1521) ;  /* 0xffffffc400747947 */ /* 0x000fea000383ffff */
.L_x_1426:
[----:B------:R-:W-:Y:S01]  /*19310*/  BSSY B0, `(.L_x_1522) ;  /* 0x0000008000007945 */ /* 0x000fe20003800000 */
[----:B-----5:R-:W-:Y:S01]  /*19320*/  IMAD.MOV.U32 R13, RZ, RZ, R5 ;  /* 0x000000ffff0d7224 */ /* 0x020fe200078e0005 */
[----:B------:R-:W-:Y:S01]  /*19330*/  MOV R11, RZ ;  /* 0x000000ff000b7202 */ /* 0x000fe20000000f00 */
[----:B------:R-:W-:Y:S02]  /*19340*/  IMAD.MOV.U32 R12, RZ, RZ, 0x1 ;  /* 0x00000001ff0c7424 */ /* 0x000fe400078e00ff */
[----:B------:R-:W-:-:S07]  /*19350*/  IMAD.MOV.U32 R15, RZ, RZ, -0x1 ;  /* 0xffffffffff0f7424 */ /* 0x000fce00078e00ff */
[----:B012---:R-:W-:Y:S05]  /*19360*/  WARPSYNC.COLLECTIVE R15, `(.L_x_1523) ;  /* 0x000000000f087348 */ /* 0x007fea0003c00000 */
[----:B------:R3:W4:Y:S02]  /*19370*/  SHFL.UP P6, R14, R13, R12, R11 ;  /* 0x0400000c0d0e7389 */ /* 0x00072400000c000b */
[----:B01234-:R-:W-:Y:S01]  /*19380*/  ENDCOLLECTIVE ;  /* 0x000000000000791b */ /* 0x01ffe20003800000 */
.L_x_1523:
[----:B------:R-:W-:Y:S05]  /*19390*/  BSYNC B0 ;  /* 0x0000000000007941 */ /* 0x000fea0003800000 */
.L_x_1522:
[----:B------:R-:W-:Y:S01]  /*193a0*/  SEL R14, R14, RZ, P1 ;  /* 0x000000ff0e0e7207 */ /* 0x000fe20000800000 */
[----:B------:R-:W-:Y:S02]  /*193b0*/  IMAD.MOV.U32 R12, RZ, RZ, 0x2 ;  /* 0x00000002ff0c7424 */ /* 0x000fe400078e00ff */
[----:B------:R-:W-:Y:S02]  /*193c0*/  IMAD.MOV.U32 R11, RZ, RZ, RZ ;  /* 0x000000ffff0b7224 */ /* 0x000fe400078e00ff */
[----:B------:R-:W-:Y:S02]  /*193d0*/  IMAD.IADD R13, R5, 0x1, R14 ;  /* 0x00000001050d7824 */ /* 0x000fe400078e020e */
[----:B------:R-:W-:-:S07]  /*193e0*/  IMAD.MOV.U32 R15, RZ, RZ, -0x1 ;  /* 0xffffffffff0f7424 */ /* 0x000fce00078e00ff */
[----:B------:R-:W-:Y:S05]  /*193f0*/  WARPSYNC.COLLECTIVE R15, `(.L_x_1524) ;  /* 0x000000000f087348 */ /* 0x000fea0003c00000 */
[----:B------:R0:W1:Y:S02]  /*19400*/  SHFL.UP P6, R14, R13, R12, R11 ;  /* 0x0400000c0d0e7389 */ /* 0x00006400000c000b */
[----:B01----:R-:W-:Y:S01]  /*19410*/  ENDCOLLECTIVE ;  /* 0x000000000000791b */ /* 0x003fe20003800000 */
.L_x_1524:
[----:B------:R-:W-:Y:S01]  /*19420*/  IMAD.MOV.U32 R12, RZ, RZ, 0x4 ;  /* 0x00000004ff0c7424 */ /* 0x000fe200078e00ff */
[----:B------:R-:W-:-:S05]  /*19430*/  SEL R2, R14, RZ, P2 ;  /* 0x000000ff0e027207 */ /* 0x000fca0001000000 */
[----:B------:R-:W-:-:S05]  /*19440*/  IMAD.IADD R2, R13, 0x1, R2 ;  /* 0x000000010d027824 */ /* 0x000fca00078e0202 */
[----:B------:R-:W-:-:S07]  /*19450*/  MOV R13, R2 ;  /* 0x00000002000d7202 */ /* 0x000fce0000000f00 */
[----:B------:R-:W-:Y:S05]  /*19460*/  WARPSYNC.COLLECTIVE R15, `(.L_x_1525) ;  /* 0x000000000f087348 */ /* 0x000fea0003c00000 */
[----:B------:R0:W1:Y:S02]  /*19470*/  SHFL.UP P6, R14, R13, R12, R11 ;  /* 0x0400000c0d0e7389 */ /* 0x00006400000c000b */
[----:B01----:R-:W-:Y:S01]  /*19480*/  ENDCOLLECTIVE ;  /* 0x000000000000791b */ /* 0x003fe20003800000 */
.L_x_1525:
[----:B------:R-:W-:Y:S01]  /*19490*/  IMAD.MOV.U32 R12, RZ, RZ, 0x8 ;  /* 0x00000008ff0c7424 */ /* 0x000fe200078e00ff */
[----:B------:R-:W-:-:S05]  /*194a0*/  SEL R3, R14, RZ, P3 ;  /* 0x000000ff0e037207 */ /* 0x000fca0001800000 */
[----:B------:R-:W-:-:S04]  /*194b0*/  IMAD.IADD R3, R2, 0x1, R3 ;  /* 0x0000000102037824 */ /* 0x000fc800078e0203 */
[----:B------:R-:W-:-:S07]  /*194c0*/  IMAD.MOV.U32 R13, RZ, RZ, R3 ;  /* 0x000000ffff0d7224 */ /* 0x000fce00078e0003 */
[----:B------:R-:W-:Y:S05]  /*194d0*/  WARPSYNC.COLLECTIVE R15, `(.L_x_1526) ;  /* 0x000000000f087348 */ /* 0x000fea0003c00000 */
[----:B------:R0:W1:Y:S02]  /*194e0*/  SHFL.UP P6, R14, R13, R12, R11 ;  /* 0x0400000c0d0e7389 */ /* 0x00006400000c000b */
[----:B01----:R-:W-:Y:S01]  /*194f0*/  ENDCOLLECTIVE ;  /* 0x000000000000791b */ /* 0x003fe20003800000 */
.L_x_1526:
[----:B------:R-:W-:Y:S02]  /*19500*/  MOV R12, 0x10 ;  /* 0x00000010000c7802 */ /* 0x000fe40000000f00 */
[----:B------:R-:W-:-:S05]  /*19510*/  SEL R4, R14, RZ, P4 ;  /* 0x000000ff0e047207 */ /* 0x000fca0002000000 */
[----:B------:R-:W-:-:S04]  /*19520*/  IMAD.IADD R4, R3, 0x1, R4 ;  /* 0x0000000103047824 */ /* 0x000fc800078e0204 */
[----:B------:R-:W-:-:S07]  /*19530*/  IMAD.MOV.U32 R13, RZ, RZ, R4 ;  /* 0x000000ffff0d7224 */ /* 0x000fce00078e0004 */
[----:B------:R-:W-:Y:S05]  /*19540*/  WARPSYNC.COLLECTIVE R15, `(.L_x_1527) ;  /* 0x000000000f087348 */ /* 0x000fea0003c00000 */
[----:B------:R0:W1:Y:S02]  /*19550*/  SHFL.UP P6, R14, R13, R12, R11 ;  /* 0x0400000c0d0e7389 */ /* 0x00006400000c000b */
[----:B01----:R-:W-:Y:S01]  /*19560*/  ENDCOLLECTIVE ;  /* 0x000000000000791b */ /* 0x003fe20003800000 */
.L_x_1527:
        /* <DEDUP_REMOVED lines=8> */
.L_x_1528:
[----:B------:R-:W-:Y:S05]  /*195f0*/  BRA `(.L_x_1529) ;  /* 0xffffffc400547947 */ /* 0x000fea000383ffff */
.L_x_1428:
[----:B------:R-:W-:Y:S01]  /*19600*/  BSSY B0, `(.L_x_1530) ;  /* 0x0000006000007945 */ /* 0x000fe20003800000 */
[----:B------:R-:W-:Y:S01]  /*19610*/  PLOP3.LUT P6, PT, P6, PT, PT, 0x8, 0x0 ;  /* 0x000000000000781c */ /* 0x000fe200037ce170 */
[----:B------:R-:W-:-:S12]  /*19620*/  IMAD.MOV.U32 R15, RZ, RZ, -0x1 ;  /* 0xffffffffff0f7424 */ /* 0x000fd800078e00ff */
[----:B01----:R-:W-:Y:S05]  /*19630*/  WARPSYNC.COLLECTIVE R15, `(.L_x_1531) ;  /* 0x000000000f087348 */ /* 0x003fea0003c00000 */
[----:B------:R-:W-:Y:S01]  /*19640*/  VOTE.ANY R14, PT, P6 ;  /* 0x00000000000e7806 */ /* 0x000fe200030e0100 */
[----:B01----:R-:W-:Y:S06]  /*19650*/  ENDCOLLECTIVE ;  /* 0x000000000000791b */ /* 0x003fec0003800000 */
.L_x_1531:
[----:B------:R-:W-:Y:S05]  /*19660*/  BSYNC B0 ;  /* 0x0000000000007941 */ /* 0x000fea0003800000 */
.L_x_1530:
[----:B------:R-:W-:Y:S01]  /*19670*/  IMAD.MOV.U32 R2, RZ, RZ, R14 ;  /* 0x000000ffff027224 */ /* 0x000fe200078e000e */
[----:B------:R-:W-:Y:S01]  /*19680*/  MOV R13, R5 ;  /* 0x00000005000d7202 */ /* 0x000fe20000000f00 */
[----:B------:R-:W-:Y:S02]  /*19690*/  IMAD.MOV.U32 R11, RZ, RZ, 0x1f ;  /* 0x0000001fff0b7424 */ /* 0x000fe400078e00ff */
[----:B------:R-:W0:Y:S01]  /*196a0*/  POPC R4, R2 ;  /* 0x0000000200047309 */ /* 0x000e220000000000 */
[----:B------:R-:W-:Y:S02]  /*196b0*/  IMAD.MOV.U32 R15, RZ, RZ, -0x1 ;  /* 0xffffffffff0f7424 */ /* 0x000fe400078e00ff */
[----:B0-----:R-:W-:-:S07]  /*196c0*/  IMAD.MOV.U32 R12, RZ, RZ, R4 ;  /* 0x000000ffff0c7224 */ /* 0x001fce00078e0004 */
[----:B------:R-:W-:Y:S05]  /*196d0*/  WARPSYNC.COLLECTIVE R15, `(.L_x_1532) ;  /* 0x000000000f087348 */ /* 0x000fea0003c00000 */
[----:B------:R0:W1:Y:S02]  /*196e0*/  SHFL.IDX P6, R14, R13, R12, R11 ;  /* 0x0000000c0d0e7389 */ /* 0x00006400000c000b */
[----:B01----:R-:W-:Y:S01]  /*196f0*/  ENDCOLLECTIVE ;  /* 0x000000000000791b */ /* 0x003fe20003800000 */
.L_x_1532:
[----:B------:R-:W-:Y:S01]  /*19700*/  IMAD.MOV.U32 R5, RZ, RZ, R14 ;  /* 0x000000ffff057224 */ /* 0x000fe200078e000e */
[----:B------:R-:W-:Y:S06]  /*19710*/  BRA `(.L_x_1533) ;  /* 0xffffffc400447947 */ /* 0x000fec000383ffff */
.L_x_1430:
[----:B------:R-:W-:Y:S01]  /*19720*/  BSSY B0, `(.L_x_1534) ;  /* 0x0000007000007945 */ /* 0x000fe20003800000 */
[----:B------:R-:W-:Y:S01]  /*19730*/  IMAD.MOV.U32 R13, RZ, RZ, R6 ;  /* 0x000000ffff0d7224 */ /* 0x000fe200078e0006 */
[----:B------:R-:W-:Y:S01]  /*19740*/  MOV R15, 0xffffffff ;  /* 0xffffffff000f7802 */ /* 0x000fe20000000f00 */
[----:B------:R-:W-:-:S07]  /*19750*/  IMAD.MOV.U32 R11, RZ, RZ, 0x1f ;  /* 0x0000001fff0b7424 */ /* 0x000fce00078e00ff */
[----:B0123--:R-:W-:Y:S05]  /*19760*/  WARPSYNC.COLLECTIVE R15, `(.L_x_1535) ;  /* 0x000000000f087348 */ /* 0x00ffea0003c00000 */
[----:B------:R4:W0:Y:S02]  /*19770*/  SHFL.IDX P6, R14, R13, R12, R11 ;  /* 0x0000000c0d0e7389 */ /* 0x00082400000c000b */
[----:B01234-:R-:W-:Y:S01]  /*19780*/  ENDCOLLECTIVE ;  /* 0x000000000000791b */ /* 0x01ffe20003800000 */
.L_x_1535:
[----:B------:R-:W-:Y:S05]  /*19790*/  BSYNC B0 ;  /* 0x0000000000007941 */ /* 0x000fea0003800000 */
.L_x_1534:
[----:B------:R-:W-:Y:S05]  /*197a0*/  BRA `(.L_x_1429) ;  /* 0xffffffc4003c7947 */ /* 0x000fea000383ffff */
.L_x_1434:
[----:B-1----:R1:W2:Y:S02]  /*197b0*/  SYNCS.PHASECHK.TRANS64.TRYWAIT P0, [R4+URZ+0x30820], R0 ;  /* 0x03082000040075a7 */ /* 0x0022a4000800017f */
[----:B--2---:R-:W-:Y:S05]  /*197c0*/  @!P0 NANOSLEEP.SYNCS 0x989680 ;  /* 0x009896800000895d */ /* 0x004fea0003900000 */
[----:B------:R-:W2:Y:S02]  /*197d0*/  @!P0 SYNCS.PHASECHK.TRANS64 P0, [R4+URZ+0x30820], R0 ;  /* 0x03082000040085a7 */ /* 0x000ea4000800007f */
[----:B--2---:R-:W-:Y:S05]  /*197e0*/  @!P0 BRA `(.L_x_1434) ;  /* 0xfffffffc00f08947 */ /* 0x004fea000383ffff */
[----:B------:R-:W-:Y:S05]  /*197f0*/  BRA `(.L_x_1536) ;  /* 0xffffffc800b47947 */ /* 0x000fea000383ffff */
.L_x_1435:
[----:B------:R-:W2:Y:S01]  /*19800*/  S2R R2, SR_TID.X ;  /* 0x0000000000027919 */ /* 0x000ea20000002100 */
[----:B------:R-:W-:Y:S01]  /*19810*/  BSSY B0, `(.L_x_1537) ;  /* 0x000000a000007945 */ /* 0x000fe20003800000 */
[----:B------:R-:W-:Y:S02]  /*19820*/  IMAD.MOV.U32 R12, RZ, RZ, RZ ;  /* 0x000000ffff0c7224 */ /* 0x000fe400078e00ff */
[----:B------:R-:W-:Y:S02]  /*19830*/  IMAD.MOV.U32 R11, RZ, RZ, 0x1f ;  /* 0x0000001fff0b7424 */ /* 0x000fe400078e00ff */
[----:B------:R-:W-:Y:S01]  /*19840*/  IMAD.MOV.U32 R15, RZ, RZ, -0x1 ;  /* 0xffffffffff0f7424 */ /* 0x000fe200078e00ff */
[----:B--2---:R-:W-:-:S04]  /*19850*/  SHF.R.U32.HI R2, RZ, 0x5, R2 ;  /* 0x00000005ff027819 */ /* 0x004fc80000011602 */
[----:B------:R-:W-:-:S05]  /*19860*/  LOP3.LUT R2, R2, 0x3, RZ, 0xc0, !PT ;  /* 0x0000000302027812 */ /* 0x000fca00078ec0ff */
[----:B------:R-:W-:-:S07]  /*19870*/  IMAD.MOV.U32 R13, RZ, RZ, R2 ;  /* 0x000000ffff0d7224 */ /* 0x000fce00078e0002 */
[----:B01-3--:R-:W-:Y:S05]  /*19880*/  WARPSYNC.COLLECTIVE R15, `(.L_x_1538) ;  /* 0x000000000f087348 */ /* 0x00bfea0003c00000 */
[----:B------:R2:W4:Y:S02]  /*19890*/  SHFL.IDX P6, R14, R13, R12, R11 ;  /* 0x0000000c0d0e7389 */ /* 0x00052400000c000b */
[----:B01234-:R-:W-:Y:S01]  /*198a0*/  ENDCOLLECTIVE ;  /* 0x000000000000791b */ /* 0x01ffe20003800000 */
.L_x_1538:
[----:B------:R-:W-:Y:S05]  /*198b0*/  BSYNC B0 ;  /* 0x0000000000007941 */ /* 0x000fea0003800000 */
.L_x_1537:
[----:B------:R-:W-:Y:S05]  /*198c0*/  BRA `(.L_x_1539) ;  /* 0xffffffc8009c7947 */ /* 0x000fea000383ffff */
.L_x_1438:
[----:B------:R-:W-:Y:S01]  /*198d0*/  BSSY B1, `(.L_x_1540) ;  /* 0x0000006000017945 */ /* 0x000fe20003800000 */
[----:B------:R-:W-:-:S07]  /*198e0*/  IMAD.MOV.U32 R15, RZ, RZ, -0x1 ;  /* 0xffffffffff0f7424 */ /* 0x000fce00078e00ff */
[----:B01-3--:R-:W-:Y:S05]  /*198f0*/  WARPSYNC.COLLECTIVE R15, `(.L_x_1541) ;  /* 0x000000000f0c7348 */ /* 0x00bfea0003c00000 */
[----:B------:R-:W-:Y:S02]  /*19900*/  ELECT P6, UR62, PT ;  /* 0x00000000003e782f */ /* 0x000fe400038c0000 */
[----:B------:R-:W-:Y:S01]  /*19910*/  MOV R14, UR62 ;  /* 0x0000003e000e7c02 */ /* 0x000fe20008000f00 */
[----:B01-3--:R-:W-:Y:S10]  /*19920*/  ENDCOLLECTIVE ;  /* 0x000000000000791b */ /* 0x00bff40003800000 */
.L_x_1541:
[----:B------:R-:W-:Y:S05]  /*19930*/  BSYNC B1 ;  /* 0x0000000000017941 */ /* 0x000fea0003800000 */
.L_x_1540:
[----:B------:R-:W-:Y:S05]  /*19940*/  BRA `(.L_x_1542) ;  /* 0xffffffc800947947 */ /* 0x000fea000383ffff */
.L_x_1440:
[----:B-1----:R1:W2:Y:S02]  /*19950*/  SYNCS.PHASECHK.TRANS64.TRYWAIT P1, [R5+URZ+0x30840], R0 ;  /* 0x03084000050075a7 */ /* 0x0022a4000802017f */
[----:B--2---:R-:W-:Y:S05]  /*19960*/  @!P1 NANOSLEEP.SYNCS 0x989680 ;  /* 0x009896800000995d */ /* 0x004fea0003900000 */
[----:B------:R-:W2:Y:S02]  /*19970*/  @!P1 SYNCS.PHASECHK.TRANS64 P1, [R5+URZ+0x30840], R0 ;  /* 0x03084000050095a7 */ /* 0x000ea4000802007f */
[----:B--2---:R-:W-:Y:S05]  /*19980*/  @!P1 BRA `(.L_x_1440) ;  /* 0xfffffffc00f09947 */ /* 0x004fea000383ffff */
[----:B------:R-:W-:Y:S05]  /*19990*/  BRA `(.L_x_1543) ;  /* 0xffffffc800bc7947 */ /* 0x000fea000383ffff */
.L_x_1442:
[----:B--2---:R2:W4:Y:S02]  /*199a0*/  SYNCS.PHASECHK.TRANS64.TRYWAIT P1, [R25+URZ+0x30840], R2 ;  /* 0x03084002190075a7 */ /* 0x004524000802017f */
[----:B----4-:R-:W-:Y:S05]  /*199b0*/  @!P1 NANOSLEEP.SYNCS 0x989680 ;  /* 0x009896800000995d */ /* 0x010fea0003900000 */
[----:B------:R-:W4:Y:S02]  /*199c0*/  @!P1 SYNCS.PHASECHK.TRANS64 P1, [R25+URZ+0x30840], R2 ;  /* 0x03084002190095a7 */ /* 0x000f24000802007f */
[----:B----4-:R-:W-:Y:S05]  /*199d0*/  @!P1 BRA `(.L_x_1442) ;  /* 0xfffffffc00f09947 */ /* 0x010fea000383ffff */
[----:B------:R-:W-:Y:S05]  /*199e0*/  BRA `(.L_x_1544) ;  /* 0xffffffc800c87947 */ /* 0x000fea000383ffff */
.L_x_1444:
[----:B----4-:R4:W0:Y:S02]  /*199f0*/  SYNCS.PHASECHK.TRANS64.TRYWAIT P1, [R5+URZ+0x30860], R0 ;  /* 0x03086000050075a7 */ /* 0x010824000802017f */
[----:B0-----:R-:W-:Y:S05]  /*19a00*/  @!P1 NANOSLEEP.SYNCS 0x989680 ;  /* 0x009896800000995d */ /* 0x001fea0003900000 */
[----:B------:R-:W0:Y:S02]  /*19a10*/  @!P1 SYNCS.PHASECHK.TRANS64 P1, [R5+URZ+0x30860], R0 ;  /* 0x03086000050095a7 */ /* 0x000e24000802007f */
[----:B0-----:R-:W-:Y:S05]  /*19a20*/  @!P1 BRA `(.L_x_1444) ;  /* 0xfffffffc00f09947 */ /* 0x001fea000383ffff */
[----:B------:R-:W-:Y:S05]  /*19a30*/  BRA `(.L_x_1545) ;  /* 0xffffffc800c47947 */ /* 0x000fea000383ffff */
.L_x_1546:
        /* <DEDUP_REMOVED lines=12> */
.L_x_15842:


//--------------------- .text._ZN7cutlass13device_kernelIN5flash11enable_sm90INS1_16FlashAttnFwdSm90INS1_25CollectiveMainloopFwdSm90ILi2EN4cute5tupleIJNS5_1CILi1EEES8_S8_EEENS6_IJNS7_ILi128EEENS7_ILi64EEENS7_ILi256EEEEEELi256ENS_6half_tEfNS_4arch4Sm90ELb0ELb1ELb1ELb1ELb1ELb1ELb0ELb1ELb1ELb1ELb0ELb0EEENS1_21CollectiveEpilogueFwdINS6_IJSA_SC_SB_EEES9_SE_SG_Li256ELb1ELb1ELb0ELb0EEENS1_36VarlenDynamicPersistentTileSchedulerILi128ELi64ELi256ELi128ELb0ELb1ELb1ELb1ELb0ELb1EEEEEEEEEvNT_6ParamsE --------------------------
	.section	.text._ZN7cutlass13device_kernelIN5flash11enable_sm90INS1_16FlashAttnFwdSm90INS1_25CollectiveMainloopFwdSm90ILi2EN4cute5tupleIJNS5_1CILi1EEES8_S8_EEENS6_IJNS7_ILi128EEENS7_ILi64EEENS7_ILi256EEEEEELi256ENS_6half_tEfNS_4arch4Sm90ELb0ELb1ELb1ELb1ELb1ELb1ELb0ELb1ELb1ELb1ELb0ELb0EEENS1_21CollectiveEpilogueFwdINS6_IJSA_SC_SB_EEES9_SE_SG_Li256ELb1ELb1ELb0ELb0EEENS1_36VarlenDynamicPersistentTileSchedulerILi128ELi64ELi256ELi128ELb0ELb1ELb1ELb1ELb0ELb1EEEEEEEEEvNT_6ParamsE,"ax",@progbits
	.align	128
.text._ZN7cutlass13device_kernelIN5flash11enable_sm90INS1_16FlashAttnFwdSm90INS1_25CollectiveMainloopFwdSm90ILi2EN4cute5tupleIJNS5_1CILi1EEES8_S8_EEENS6_IJNS7_ILi128EEENS7_ILi64EEENS7_ILi256EEEEEELi256ENS_6half_tEfNS_4arch4Sm90ELb0ELb1ELb1ELb1ELb1ELb1ELb0ELb1ELb1ELb1ELb0ELb0EEENS1_21CollectiveEpilogueFwdINS6_IJSA_SC_SB_EEES9_SE_SG_Li256ELb1ELb1ELb0ELb0EEENS1_36VarlenDynamicPersistentTileSchedulerILi128ELi64ELi256ELi128ELb0ELb1ELb1ELb1ELb0ELb1EEEEEEEEEvNT_6ParamsE:
        .type           _ZN7cutlass13device_kernelIN5flash11enable_sm90INS1_16FlashAttnFwdSm90INS1_25CollectiveMainloopFwdSm90ILi2EN4cute5tupleIJNS5_1CILi1EEES8_S8_EEENS6_IJNS7_ILi128EEENS7_ILi64EEENS7_ILi256EEEEEELi256ENS_6half_tEfNS_4arch4Sm90ELb0ELb1ELb1ELb1ELb1ELb1ELb0ELb1ELb1ELb1ELb0ELb0EEENS1_21CollectiveEpilogueFwdINS6_IJSA_SC_SB_EEES9_SE_SG_Li256ELb1ELb1ELb0ELb0EEENS1_36VarlenDynamicPersistentTileSchedulerILi128ELi64ELi256ELi128ELb0ELb1ELb1ELb1ELb0ELb1EEEEEEEEEvNT_6ParamsE,@function
        .size           _ZN7cutlass13device_kernelIN5flash11enable_sm90INS1_16FlashAttnFwdSm90INS1_25CollectiveMainloopFwdSm90ILi2EN4cute5tupleIJNS5_1CILi1EEES8_S8_EEENS6_IJNS7_ILi128EEENS7_ILi64EEENS7_ILi256EEEEEELi256ENS_6half_tEfNS_4arch4Sm90ELb0ELb1ELb1ELb1ELb1ELb1ELb0ELb1ELb1ELb1ELb0ELb0EEENS1_21CollectiveEpilogueFwdINS6_IJSA_SC_SB_EEES9_SE_SG_Li256ELb1ELb1ELb0ELb0EEENS1_36VarlenDynamicPersistentTileSchedulerILi128ELi64ELi256ELi128ELb0ELb1ELb1ELb1ELb0ELb1EEEEEEEEEvNT_6ParamsE,(.L_x_15843 - _ZN7cutlass13device_kernelIN5flash11enable_sm90INS1_16FlashAttnFwdSm90INS1_25CollectiveMainloopFwdSm90ILi2EN4cute5tupleIJNS5_1CILi1EEES8_S8_EEENS6_IJNS7_ILi128EEENS7_ILi64EEENS7_ILi256EEEEEELi256ENS_6half_tEfNS_4arch4Sm90ELb0ELb1ELb1ELb1ELb1ELb1ELb0ELb1ELb1ELb1ELb0ELb0EEENS1_21CollectiveEpilogueFwdINS6_IJSA_SC_SB_EEES9_SE_SG_Li256ELb1ELb1ELb0ELb0EEENS1_36VarlenDynamicPersistentTileSchedulerILi128ELi64ELi256ELi128ELb0ELb1ELb1ELb1ELb0ELb1EEEEEEEEEvNT_6ParamsE)
        .other          _ZN7cutlass13device_kernelIN5flash11enable_sm90INS1_16FlashAttnFwdSm90INS1_25CollectiveMainloopFwdSm90ILi2EN4cute5tupleIJNS5_1CILi1EEES8_S8_EEENS6_IJNS7_ILi128EEENS7_ILi64EEENS7_ILi256EEEEEELi256ENS_6half_tEfNS_4arch4Sm90ELb0ELb1ELb1ELb1ELb1ELb1ELb0ELb1ELb1ELb1ELb0ELb0EEENS1_21CollectiveEpilogueFwdINS6_IJSA_SC_SB_EEES9_SE_SG_Li256ELb1ELb1ELb0ELb0EEENS1_36VarlenDynamicPersistentTileSchedulerILi128ELi64ELi256ELi128ELb0ELb1ELb1ELb1ELb0ELb1EEEEEEEEEvNT_6ParamsE,@"STO_CUDA_ENTRY STV_DEFAULT"
_ZN7cutlass13device_kernelIN5flash11enable_sm90INS1_16FlashAttnFwdSm90INS1_25CollectiveMainloopFwdSm90ILi2EN4cute5tupleIJNS5_1CILi1EEES8_S8_EEENS6_IJNS7_ILi128EEENS7_ILi64EEENS7_ILi256EEEEEELi256ENS_6half_tEfNS_4arch4Sm90ELb0ELb1ELb1ELb1ELb1ELb1ELb0ELb1ELb1ELb1ELb0ELb0EEENS1_21CollectiveEpilogueFwdINS6_IJSA_SC_SB_EEES9_SE_SG_Li256ELb1ELb1ELb0ELb0EEENS1_36VarlenDynamicPersistentTileSchedulerILi128ELi64ELi256ELi128ELb0ELb1ELb1ELb1ELb0ELb1EEEEEEEEEvNT_6ParamsE:
[----:B------:R-:W0:Y:S02]  /*0000*/  LDC R1, c[0x0][0x28] ;  /* 0x00000a00ff017b82 */ /* 0x000e240000000800 */
[----:B0-----:R-:W-:Y:S01]  /*0010*/  VIADD R1, R1, 0xffffff28 ;  /* 0xffffff2801017836 */ /* 0x001fe20000000000 */
[----:B------:R-:W0:Y:S01]  /*0020*/  S2R R0, SR_TID.X ;  /* 0x0000000000007919 */ /* 0x000e220000002100 */
[----:B------:R-:W-:Y:S01]  /*0030*/  ELECT P0, URZ, PT ;  /* 0x00000000003f782f */ /* 0x000fe20003800000 */
[----:B------:R-:W-:Y:S01]  /*0040*/  BSSY B0, `(.L_x_1547) ;  /* 0x000000d000007945 */ /* 0x000fe20003800000 */
[----:B0-----:R-:W-:-:S05]  /*0050*/  SHF.R.U32.HI R2, RZ, 0x5, R0 ;  /* 0x00000005ff027819 */ /* 0x001fca0000011600 */
[----:B------:R-:W0:Y:S02]  /*0060*/  SHFL.IDX PT, R3, R2, RZ, 0x1f ;  /* 0x00001fff02037589 */ /* 0x000e2400000e0000 */
[----:B0-----:R-:W-:-:S13]  /*0070*/  ISETP.EQ.AND P0, PT, R3, RZ, P0 ;  /* 0x000000ff0300720c */ /* 0x001fda0000702270 */
        /* <DEDUP_REMOVED lines=9> */
.L_x_1548:
[----:B------:R-:W-:Y:S05]  /*0110*/  BSYNC B0 ;  /* 0x0000000000007941 */ /* 0x000fea0003800000 */
.L_x_1547:
[----:B------:R-:W-:Y:S01]  /*0120*/  VOTEU.ANY UP0, P0 ;  /* 0x00000000003f7886 */ /* 0x000fe20000000100 */
[----:B------:R-:W0:Y:S01]  /*0130*/  SHFL.IDX PT, R3, R2, RZ, 0x1f ;  /* 0x00001fff02037589 */ /* 0x000e2200000e0000 */
[----:B------:R-:W-:Y:S01]  /*0140*/  UMOV UR4, 0x80 ;  /* 0x0000008000047882 */ /* 0x000fe20000000000 */
[----:B------:R-:W-:Y:S01]  /*0150*/  UMOV UR7, 0x100 ;  /* 0x0000010000077882 */ /* 0x000fe20000000000 */
[----:B------:R-:W-:Y:S01]  /*0160*/  VOTEU.ANY UP1, P0 ;  /* 0x00000000003f7886 */ /* 0x000fe20000020100 */
[----:B------:R-:W1:Y:S01]  /*0170*/  @UP0 S2UR UR8, SR_CgaCtaId ;  /* 0x00000000000809c3 */ /* 0x000e620000008800 */
[----:B------:R-:W-:Y:S01]  /*0180*/  @UP0 UMOV UR6, 0x400 ;  /* 0x0000040000060882 */ /* 0x000fe20000000000 */
[----:B------:R-:W-:-:S04]  /*0190*/  @UP0 UIADD3 UR4, -UR4, 0x100000, URZ ;  /* 0x0010000004040890 */ /* 0x000fc8000fffe13f */
[----:B------:R-:W-:Y:S02]  /*01a0*/  @UP0 USHF.L.U32 UR5, UR4, 0xb, URZ ;  /* 0x0000000b04050899 */ /* 0x000fe4000800063f */
[----:B------:R-:W-:Y:S01]  /*01b0*/  @UP0 USHF.L.U32 UR4, UR4, 0x1, URZ ;  /* 0x0000000104040899 */ /* 0x000fe2000800063f */
[----:B0-----:R-:W-:Y:S02]  /*01c0*/  ISETP.NE.AND P1, PT, R3, RZ, PT ;  /* 0x000000ff0300720c */ /* 0x001fe40003f25270 */
[----:B------:R-:W-:Y:S01]  /*01d0*/  SHF.R.U32.HI R3, RZ, 0x7, R0 ;  /* 0x00000007ff037819 */ /* 0x000fe20000011600 */
[----:B-1----:R-:W-:Y:S02]  /*01e0*/  @UP0 ULEA UR8, UR8, UR6, 0x18 ;  /* 0x0000000608080291 */ /* 0x002fe4000f8ec03f */
[----:B------:R-:W-:-:S04]  /*01f0*/  @UP0 UIADD3 UR6, -UR7, 0x100000, URZ ;  /* 0x0010000007060890 */ /* 0x000fc8000fffe13f */
[----:B------:R-:W-:Y:S02]  /*0200*/  @UP0 USHF.L.U32 UR7, UR6, 0xb, URZ ;  /* 0x0000000b06070899 */ /* 0x000fe4000800063f */
[----:B------:R-:W-:Y:S01]  /*0210*/  @UP0 USHF.L.U32 UR6, UR6, 0x1, URZ ;  /* 0x0000000106060899 */ /* 0x000fe2000800063f */
[----:B------:R-:W-:Y:S01]  /*0220*/  VOTEU.ANY UP0, P0 ;  /* 0x00000000003f7886 */ /* 0x000fe20000000100 */
[----:B------:R-:W0:Y:S04]  /*0230*/  SHFL.IDX PT, R3, R3, RZ, 0x1f ;  /* 0x00001fff03037589 */ /* 0x000e2800000e0000 */
[----:B------:R-:W1:Y:S02]  /*0240*/  FENCE.VIEW.ASYNC.S ;  /* 0x00000000000073c6 */ /* 0x000e640000000000 */
[----:B-1----:R1:W2:Y:S04]  /*0250*/  @UP0 SYNCS.EXCH.64 URZ, [UR8+0x30800], UR4 ;  /* 0x03080004083f05b2 */ /* 0x0022a80008000100 */
[----:B------:R1:W3:Y:S01]  /*0260*/  @UP1 SYNCS.EXCH.64 URZ, [UR8+0x30820], UR6 ;  /* 0x03082006083f15b2 */ /* 0x0002e20008000100 */
[----:B------:R-:W-:Y:S05]  /*0270*/  @P1 BRA `(.L_x_1549) ;  /* 0x0000000000481947 */ /* 0x000fea0003800000 */
[----:B-1----:R-:W1:Y:S01]  /*0280*/  S2UR UR5, SR_CgaCtaId ;  /* 0x00000000000579c3 */ /* 0x002e620000008800 */
[----:B------:R-:W-:Y:S01]  /*0290*/  UMOV UR4, 0x400 ;  /* 0x0000040000047882 */ /* 0x000fe20000000000 */
[----:B------:R-:W-:Y:S01]  /*02a0*/  UMOV UR6, 0x80 ;  /* 0x0000008000067882 */ /* 0x000fe20000000000 */
[----:B------:R-:W-:Y:S01]  /*02b0*/  UMOV UR7, 0x100 ;  /* 0x0000010000077882 */ /* 0x000fe20000000000 */
[----:B------:R-:W-:Y:S01]  /*02c0*/  ELECT P0, URZ, PT ;  /* 0x00000000003f782f */ /* 0x000fe20003800000 */
[----:B-1----:R-:W-:Y:S02]  /*02d0*/  ULEA UR8, UR5, UR4, 0x18 ;  /* 0x0000000405087291 */ /* 0x002fe4000f8ec03f */
[----:B------:R-:W-:-:S04]  /*02e0*/  UIADD3 UR4, -UR6, 0x100000, URZ ;  /* 0x0010000006047890 */ /* 0x000fc8000fffe13f */
[----:B------:R-:W-:Y:S02]  /*02f0*/  USHF.L.U32 UR5, UR4, 0xb, URZ ;  /* 0x0000000b04057899 */ /* 0x000fe4000800063f */
[----:B------:R-:W-:Y:S02]  /*0300*/  USHF.L.U32 UR4, UR4, 0x1, URZ ;  /* 0x0000000104047899 */ /* 0x000fe4000800063f */
[----:B------:R-:W-:-:S04]  /*0310*/  UIADD3 UR6, -UR7, 0x100000, URZ ;  /* 0x0010000007067890 */ /* 0x000fc8000fffe13f */
[----:B------:R-:W-:Y:S02]  /*0320*/  USHF.L.U32 UR7, UR6, 0xb, URZ ;  /* 0x0000000b06077899 */ /* 0x000fe4000800063f */
[----:B------:R-:W-:Y:S01]  /*0330*/  USHF.L.U32 UR6, UR6, 0x1, URZ ;  /* 0x0000000106067899 */ /* 0x000fe2000800063f */
[----:B------:R-:W1:Y:S03]  /*0340*/  FENCE.VIEW.ASYNC.S ;  /* 0x00000000000073c6 */ /* 0x000e660000000000 */
[----:B-1----:R4:W1:Y:S08]  /*0350*/  SYNCS.EXCH.64 URZ, [UR8+0x30830], UR4 ;  /* 0x03083004083f75b2 */ /* 0x0028700008000100 */
[----:B------:R4:W0:Y:S01]  /*0360*/  SYNCS.EXCH.64 URZ, [UR8+0x30840], UR6 ;  /* 0x03084006083f75b2 */ /* 0x0008220008000100 */
[----:B------:R4:W0:Y:S01]  /*0370*/  SYNCS.EXCH.64 URZ, [UR8+0x30838], UR4 ;  /* 0x03083804083f75b2 */ /* 0x0008220008000100 */
[----:B------:R4:W0:Y:S02]  /*0380*/  SYNCS.EXCH.64 URZ, [UR8+0x30848], UR6 ;  /* 0x03084806083f75b2 */ /* 0x0008240008000100 */
[----:B----4-:R-:W-:Y:S01]  /*0390*/  NOP ;  /* 0x0000000000007918 */ /* 0x010fe20000000000 */
.L_x_1549:
[----:B------:R-:W4:Y:S01]  /*03a0*/  SHFL.IDX PT, R4, R2, RZ, 0x1f ;  /* 0x00001fff02047589 */ /* 0x000f2200000e0000 */
[----:B------:R-:W-:Y:S01]  /*03b0*/  NOP ;  /* 0x0000000000007918 */ /* 0x000fe20000000000 */
[----:B----4-:R-:W-:-:S13]  /*03c0*/  ISETP.NE.AND P0, PT, R4, RZ, PT ;  /* 0x000000ff0400720c */ /* 0x010fda0003f05270 */
        /* <DEDUP_REMOVED lines=19> */
.L_x_1550:
[----:B------:R-:W4:Y:S01]  /*0500*/  SHFL.IDX PT, R4, R2, RZ, 0x1f ;  /* 0x00001fff02047589 */ /* 0x000f2200000e0000 */
[----:B------:R-:W-:Y:S01]  /*0510*/  NOP ;  /* 0x0000000000007918 */ /* 0x000fe20000000000 */
[----:B----4-:R-:W-:-:S13]  /*0520*/  ISETP.NE.AND P0, PT, R4, RZ, PT ;  /* 0x000000ff0400720c */ /* 0x010fda0003f05270 */
[----:B------:R-:W-:Y:S05]  /*0530*/  @P0 BRA `(.L_x_1551) ;  /* 0x0000000000380947 */ /* 0x000fea0003800000 */
[----:B-1----:R-:W1:Y:S01]  /*0540*/  S2UR UR5, SR_CgaCtaId ;  /* 0x00000000000579c3 */ /* 0x002e620000008800 */
[----:B------:R-:W-:Y:S01]  /*0550*/  UMOV UR4, 0x400 ;  /* 0x0000040000047882 */ /* 0x000fe20000000000 */
[----:B------:R-:W-:Y:S01]  /*0560*/  UMOV UR7, 0x80 ;  /* 0x0000008000077882 */ /* 0x000fe20000000000 */
[----:B------:R-:W-:Y:S01]  /*0570*/  ELECT P0, URZ, PT ;  /* 0x00000000003f782f */ /* 0x000fe20003800000 */
[----:B-1----:R-:W-:Y:S02]  /*0580*/  ULEA UR6, UR5, UR4, 0x18 ;  /* 0x0000000405067291 */ /* 0x002fe4000f8ec03f */
[----:B------:R-:W-:-:S04]  /*0590*/  UIADD3 UR4, -UR7, 0x100000, URZ ;  /* 0x0010000007047890 */ /* 0x000fc8000fffe13f */
[----:B------:R-:W-:Y:S02]  /*05a0*/  USHF.L.U32 UR5, UR4, 0xb, URZ ;  /* 0x0000000b04057899 */ /* 0x000fe4000800063f */
[----:B------:R-:W-:Y:S01]  /*05b0*/  USHF.L.U32 UR4, UR4, 0x1, URZ ;  /* 0x0000000104047899 */ /* 0x000fe2000800063f */
[----:B------:R-:W1:Y:S11]  /*05c0*/  FENCE.VIEW.ASYNC.S ;  /* 0x00000000000073c6 */ /* 0x000e760000000000 */
[----:B-1----:R4:W1:Y:S01]  /*05d0*/  SYNCS.EXCH.64 URZ, [UR6+0x30870], UR4 ;  /* 0x03087004063f75b2 */ /* 0x0028620008000100 */
[----:B------:R4:W0:Y:S01]  /*05e0*/  SYNCS.EXCH.64 URZ, [UR6+0x30880], UR4 ;  /* 0x03088004063f75b2 */ /* 0x0008220008000100 */
[----:B------:R4:W0:Y:S01]  /*05f0*/  SYNCS.EXCH.64 URZ, [UR6+0x30878], UR4 ;  /* 0x03087804063f75b2 */ /* 0x0008220008000100 */
[----:B------:R4:W0:Y:S02]  /*0600*/  SYNCS.EXCH.64 URZ, [UR6+0x30888], UR4 ;  /* 0x03088804063f75b2 */ /* 0x0008240008000100 */
[----:B----4-:R-:W-:Y:S01]  /*0610*/  NOP ;  /* 0x0000000000007918 */ /* 0x010fe20000000000 */
.L_x_1551:
        /* <DEDUP_REMOVED lines=22> */
.L_x_1552:
        /* <DEDUP_REMOVED lines=22> */
.L_x_1553:
[----:B0-----:R-:W-:Y:S01]  /*08e0*/  ISETP.NE.AND P0, PT, R3, RZ, PT ;  /* 0x000000ff0300720c */ /* 0x001fe20003f05270 */
[----:B------:R-:W-:Y:S01]  /*08f0*/  IMAD.MOV.U32 R3, RZ, RZ, 0x1 ;  /* 0x00000001ff037424 */ /* 0x000fe200078e00ff */
[----:B------:R-:W-:Y:S01]  /*0900*/  NOP ;  /* 0x0000000000007918 */ /* 0x000fe20000000000 */
[----:B------:R-:W-:Y:S01]  /*0910*/  ULDC.64 UR60, c[0x0][0x208] ;  /* 0x00008200003c7ab9 */ /* 0x000fe20000000a00 */
[----:B------:R-:W-:Y:S02]  /*0920*/  BSSY B9, `(.L_x_1554) ;  /* 0x0002915000097945 */ /* 0x000fe40003800000 */
[----:B------:R-:W-:-:S05]  /*0930*/  SEL R3, R3, 0x2, !P0 ;  /* 0x0000000203037807 */ /* 0x000fca0004000000 */
[----:B------:R0:W-:Y:S01]  /*0940*/  STL [R1+0x20], R3 ;  /* 0x0000200301007387 */ /* 0x0001e20000100800 */
[----:B-123--:R-:W-:Y:S06]  /*0950*/  BAR.SYNC.DEFER_BLOCKING 0x0 ;  /* 0x0000000000007b1d */ /* 0x00efec0000010000 */
[----:B------:R-:W-:Y:S05]  /*0960*/  @!P0 BRA `(.L_x_1555) ;  /* 0x0000021400d88947 */ /* 0x000fea0003800000 */
.L_x_1556:
[----:B------:R-:W-:-:S08]  /*0970*/  NOP ;  /* 0x0000000000007918 */ /* 0x000fd00000000000 */
[----:B------:R-:W1:Y:S02]  /*0980*/  USETMAXREG.TRY_ALLOC.CTAPOOL UP0, 0xe8 ;  /* 0x000000e8000079c8 */ /* 0x000e640008000600 */
[----:B-1----:R-:W-:-:S13]  /*0990*/  PLOP3.LUT P0, PT, PT, PT, UP0, 0x80, 0x0 ;  /* 0x000000000000781c */ /* 0x002fda0003f0f008 */
[----:B------:R-:W-:Y:S05]  /*09a0*/  @!P0 BRA `(.L_x_1556) ;  /* 0xfffffffc00f08947 */ /* 0x000fea000383ffff */
[----:B------:R-:W1:Y:S08]  /*09b0*/  S2UR UR4, SR_CgaCtaId ;  /* 0x00000000000479c3 */ /* 0x000e700000008800 */
[----:B------:R-:W-:Y:S06]  /*09c0*/  BAR.ARV 0x8, 0x180 ;  /* 0x0206000000007b1d */ /* 0x000fec0000002000 */
[----:B------:R-:W-:-:S02]  /*09d0*/  MOV R18, 0x400 ;  /* 0x0000040000127802 */ /* 0x000fc40000000f00 */
[----:B------:R-:W-:Y:S01]  /*09e0*/  BAR.SYNC.DEFER_BLOCKING 0x5, 0x180 ;  /* 0x0146000000007b1d */ /* 0x000fe20000010000 */
[----:B-1----:R-:W-:-:S05]  /*09f0*/  IMAD.U32 R2, RZ, RZ, UR4 ;  /* 0x00000004ff027e24 */ /* 0x002fca000f8e00ff */
[----:B------:R-:W-:Y:S01]  /*0a00*/  ULDC UR4, c[0x0][0xc3c] ;  /* 0x00030f0000047ab9 */ /* 0x000fe20000000800 */
[----:B------:R-:W-:Y:S01]  /*0a10*/  LEA R18, R2, R18, 0x18 ;  /* 0x0000001202127211 */ /* 0x000fe200078ec0ff */
[----:B------:R-:W-:Y:S04]  /*0a20*/  STL [R1+0x8], R2 ;  /* 0x0000080201007387 */ /* 0x000fe80000100800 */
[----:B------:R-:W1:Y:S01]  /*0a30*/  LDS.128 R36, [R18+0x308d0] ;  /* 0x0308d00012247984 */ /* 0x000e620000000c00 */
[----:B------:R-:W-:Y:S06]  /*0a40*/  BAR.ARV 0x4, 0x180 ;  /* 0x0106000000007b1d */ /* 0x000fec0000002000 */
[----:B-1----:R-:W-:-:S13]  /*0a50*/  ISETP.GE.AND P0, PT, R39, UR4, PT ;  /* 0x0000000427007c0c */ /* 0x002fda000bf06270 */
[----:B------:R-:W-:Y:S05]  /*0a60*/  @P0 BRA `(.L_x_1557) ;  /* 0x0000029000000947 */ /* 0x000fea0003800000 */
[----:B------:R-:W-:-:S05]  /*0a70*/  VIADD R0, R0, 0xffffff80 ;  /* 0xffffff8000007836 */ /* 0x000fca0000000000 */
[----:B0-----:R-:W-:-:S04]  /*0a80*/  SHF.R.S32.HI R3, RZ, 0x1f, R0 ;  /* 0x0000001fff037819 */ /* 0x001fc80000011400 */
[CC--:B------:R-:W-:Y:S02]  /*0a90*/  LEA.HI R2, R3.reuse, R0.reuse, RZ, 0x4 ;  /* 0x0000000003027211 */ /* 0x0c0fe400078f20ff */
[CC--:B------:R-:W-:Y:S02]  /*0aa0*/  LEA.HI R5, R3.reuse, R0.reuse, RZ, 0x2 ;  /* 0x0000000003057211 */ /* 0x0c0fe400078f10ff */
[----:B------:R-:W-:Y:S02]  /*0ab0*/  LEA.HI R4, R3, R0, RZ, 0x5 ;  /* 0x0000000003047211 */ /* 0x000fe400078f28ff */
[----:B------:R-:W-:Y:S02]  /*0ac0*/  SHF.R.S32.HI R7, RZ, 0x4, R2 ;  /* 0x00000004ff077819 */ /* 0x000fe40000011402 */
[----:B------:R-:W-:Y:S02]  /*0ad0*/  LOP3.LUT R13, R5, 0xfffffffc, RZ, 0xc0, !PT ;  /* 0xfffffffc050d7812 */ /* 0x000fe400078ec0ff */
[----:B------:R-:W-:-:S02]  /*0ae0*/  LOP3.LUT R5, R2, 0x3fffff0, RZ, 0xc0, !PT ;  /* 0x03fffff002057812 */ /* 0x000fc400078ec0ff */
[----:B------:R-:W-:Y:S02]  /*0af0*/  SHF.L.U32 R4, R4, 0x5, RZ ;  /* 0x0000000504047819 */ /* 0x000fe400000006ff */
[----:B------:R-:W-:Y:S01]  /*0b00*/  LEA.HI R2, R2, R7, RZ, 0x1 ;  /* 0x0000000702027211 */ /* 0x000fe200078f08ff */
[----:B------:R-:W-:Y:S01]  /*0b10*/  IMAD.IADD R5, R0, 0x1, -R5 ;  /* 0x0000000100057824 */ /* 0x000fe200078e0a05 */
[CC--:B------:R-:W-:Y:S02]  /*0b20*/  LEA.HI R6, R3.reuse, R0.reuse, RZ, 0x3 ;  /* 0x0000000003067211 */ /* 0x0c0fe400078f18ff */
[CC--:B------:R-:W-:Y:S02]  /*0b30*/  LEA.HI R8, R3.reuse, R0.reuse, RZ, 0x6 ;  /* 0x0000000003087211 */ /* 0x0c0fe400078f30ff */
[----:B------:R-:W-:Y:S02]  /*0b40*/  LEA.HI R3, R3, R0, RZ, 0x7 ;  /* 0x0000000003037211 */ /* 0x000fe400078f38ff */
[----:B------:R-:W-:Y:S01]  /*0b50*/  LOP3.LUT R4, R4, 0xfffffc00, RZ, 0xc0, !PT ;  /* 0xfffffc0004047812 */ /* 0x000fe200078ec0ff */
[----:B------:R-:W-:Y:S01]  /*0b60*/  IMAD.SHL.U32 R8, R8, 0x8, RZ ;  /* 0x0000000808087824 */ /* 0x000fe200078e00ff */
[----:B------:R-:W-:-:S02]  /*0b70*/  LOP3.LUT R2, R2, 0x1ffffffe, RZ, 0xc0, !PT ;  /* 0x1ffffffe02027812 */ /* 0x000fc400078ec0ff */
[----:B------:R-:W-:Y:S01]  /*0b80*/  LOP3.LUT R9, R6, 0xfffffff8, RZ, 0xc0, !PT ;  /* 0xfffffff806097812 */ /* 0x000fe200078ec0ff */
[----:B------:R-:W-:Y:S01]  /*0b90*/  IMAD R5, R5, 0x40, R4 ;  /* 0x0000004005057824 */ /* 0x000fe200078e0204 */
[----:B------:R-:W-:Y:S02]  /*0ba0*/  LOP3.LUT R11, R3, 0xffffff80, RZ, 0xc0, !PT ;  /* 0xffffff80030b7812 */ /* 0x000fe400078ec0ff */
[----:B------:R-:W-:Y:S01]  /*0bb0*/  IADD3 R2, R7, -R2, RZ ;  /* 0x8000000207027210 */ /* 0x000fe20007ffe0ff */
[C---:B------:R-:W-:Y:S01]  /*0bc0*/  IMAD.IADD R10, R0.reuse, 0x1, -R9 ;  /* 0x00000001000a7824 */ /* 0x040fe200078e0a09 */
[----:B------:R-:W-:Y:S01]  /*0bd0*/  SHF.R.S32.HI R19, RZ, 0x3, R6 ;  /* 0x00000003ff137819 */ /* 0x000fe20000011406 */
[C---:B------:R-:W-:Y:S01]  /*0be0*/  IMAD.IADD R21, R0.reuse, 0x1, -R11 ;  /* 0x0000000100157824 */ /* 0x040fe200078e0a0b */
[----:B------:R-:W-:Y:S01]  /*0bf0*/  IADD3 R13, R0, -R13, RZ ;  /* 0x8000000d000d7210 */ /* 0x000fe20007ffe0ff */
[----:B------:R-:W-:Y:S01]  /*0c00*/  IMAD R2, R2, 0x8, R5 ;  /* 0x0000000802027824 */ /* 0x000fe200078e0205 */
[----:B------:R-:W-:Y:S01]  /*0c10*/  STL [R1+0x68], R10 ;  /* 0x0000680a01007387 */ /* 0x000fe20000100800 */
[----:B------:R-:W-:Y:S01]  /*0c20*/  VIADD R25, R19, 0x20 ;  /* 0x0000002013197836 */ /* 0x000fe20000000000 */
[----:B------:R-:W-:Y:S01]  /*0c30*/  LEA.HI R0, R13, R13, RZ, 0x1 ;  /* 0x0000000d0d007211 */ /* 0x000fe200078f08ff */
[C---:B------:R-:W-:Y:S01]  /*0c40*/  VIADD R6, R19.reuse, 0x40 ;  /* 0x0000004013067836 */ /* 0x040fe20000000000 */
[----:B------:R-:W-:Y:S01]  /*0c50*/  STL [R1+0x7c], R21 ;  /* 0x00007c1501007387 */ /* 0x000fe20000100800 */
[----:B------:R-:W-:Y:S01]  /*0c60*/  IMAD.SHL.U32 R219, R10, 0x4, RZ ;  /* 0x000000040adb7824 */ /* 0x000fe200078e00ff */
[----:B------:R-:W-:Y:S01]  /*0c70*/  LOP3.LUT R0, R0, 0x1ffffffe, RZ, 0xc0, !PT ;  /* 0x1ffffffe00007812 */ /* 0x000fe200078ec0ff */
[----:B------:R-:W-:Y:S01]  /*0c80*/  VIADD R14, R19, 0x60 ;  /* 0x00000060130e7836 */ /* 0x000fe20000000000 */
[----:B------:R-:W-:Y:S01]  /*0c90*/  STL [R1+0x10], R19 ;  /* 0x0000101301007387 */ /* 0x000fe20000100800 */
[----:B------:R-:W-:Y:S01]  /*0ca0*/  SHF.R.S32.HI R5, RZ, 0x1f, R6 ;  /* 0x0000001fff057819 */ /* 0x000fe20000011406 */
[----:B------:R-:W-:Y:S01]  /*0cb0*/  VIADD R4, R219, 0x40 ;  /* 0x00000040db047836 */ /* 0x000fe20000000000 */
[----:B------:R-:W-:Y:S01]  /*0cc0*/  IADD3 R13, R13, -R0, RZ ;  /* 0x800000000d0d7210 */ /* 0x000fe20007ffe0ff */
[----:B------:R0:W-:Y:S01]  /*0cd0*/  STL [R1+0xb0], R2 ;  /* 0x0000b00201007387 */ /* 0x0001e20000100800 */
[----:B------:R-:W-:Y:S01]  /*0ce0*/  SHF.R.S32.HI R0, RZ, 0x1f, R21 ;  /* 0x0000001fff007819 */ /* 0x000fe20000011415 */
[----:B------:R-:W-:Y:S01]  /*0cf0*/  IMAD.IADD R219, R219, 0x1, R4 ;  /* 0x00000001dbdb7824 */ /* 0x000fe200078e0204 */
[----:B------:R-:W-:Y:S01]  /*0d00*/  LEA.HI R9, R5, R6, RZ, 0x3 ;  /* 0x0000000605097211 */ /* 0x000fe200078f18ff */
[----:B------:R1:W-:Y:S01]  /*0d10*/  STL [R1+0x9c], R25 ;  /* 0x00009c1901007387 */ /* 0x0003e20000100800 */
[----:B------:R-:W-:Y:S01]  /*0d20*/  IMAD.SHL.U32 R6, R6, 0x40, RZ ;  /* 0x0000004006067824 */ /* 0x000fe200078e00ff */
[----:B------:R-:W-:Y:S01]  /*0d30*/  SHF.R.S32.HI R11, RZ, 0x1f, R14 ;  /* 0x0000001fff0b7819 */ /* 0x000fe2000001140e */
[----:B------:R-:W-:Y:S01]  /*0d40*/  IMAD.SHL.U32 R16, R10, 0x8, RZ ;  /* 0x000000080a107824 */ /* 0x000fe200078e00ff */
[----:B------:R-:W2:Y:S01]  /*0d50*/  LDL.LU R23, [R1+0x20] ;  /* 0x0000200001177983 */ /* 0x000ea20000300800 */
[----:B------:R-:W-:-:S02]  /*0d60*/  SHF.L.U32 R9, R9, 0x6, RZ ;  /* 0x0000000609097819 */ /* 0x000fc400000006ff */
[----:B0-----:R-:W-:Y:S02]  /*0d70*/  LEA.HI R2, R0, R21, RZ, 0x2 ;  /* 0x0000001500027211 */ /* 0x001fe400078f10ff */
[----:B------:R-:W-:Y:S02]  /*0d80*/  LOP3.LUT R7, R6, 0x1c0, RZ, 0xc0, !PT ;  /* 0x000001c006077812 */ /* 0x000fe400078ec0ff */
[--C-:B------:R-:W-:Y:S02]  /*0d90*/  SHF.R.S32.HI R4, RZ, 0x2, R2.reuse ;  /* 0x00000002ff047819 */ /* 0x100fe40000011402 */
[----:B------:R-:W-:Y:S02]  /*0da0*/  SHF.R.S32.HI R5, RZ, 0x1f, R2 ;  /* 0x0000001fff057819 */ /* 0x000fe40000011402 */
[----:B------:R-:W-:Y:S02]  /*0db0*/  SHF.R.S32.HI R6, RZ, 0x1f, R219 ;  /* 0x0000001fff067819 */ /* 0x000fe400000114db */
[----:B------:R-:W-:Y:S01]  /*0dc0*/  LEA.HI R15, R11, R14, RZ, 0x3 ;  /* 0x0000000e0b0f7211 */ /* 0x000fe200078f18ff */
[----:B------:R-:W-:Y:S01]  /*0dd0*/  IMAD.SHL.U32 R14, R14, 0x40, RZ ;  /* 0x000000400e0e7824 */ /* 0x000fe200078e00ff */
[----:B------:R-:W-:-:S02]  /*0de0*/  LEA.HI R5, R5, R4, RZ, 0x3 ;  /* 0x0000000405057211 */ /* 0x000fc400078f18ff */
[----:B------:R-:W-:Y:S01]  /*0df0*/  LEA.HI R201, R6, R219, RZ, 0x3 ;  /* 0x000000db06c97211 */ /* 0x000fe200078f18ff */
[----:B------:R-:W-:Y:S01]  /*0e00*/  IMAD.SHL.U32 R15, R15, 0x40, RZ ;  /* 0x000000400f0f7824 */ /* 0x000fe200078e00ff */
[----:B------:R-:W-:Y:S02]  /*0e10*/  SHF.R.U32.HI R11, RZ, 0x3, R7 ;  /* 0x00000003ff0b7819 */ /* 0x000fe40000011607 */
[----:B------:R-:W-:Y:S02]  /*0e20*/  LOP3.LUT R12, R7, 0x38, R16, 0xf8, !PT ;  /* 0x00000038070c7812 */ /* 0x000fe400078ef810 */
[----:B------:R-:W-:Y:S02]  /*0e30*/  LOP3.LUT R5, R5, 0xfffffff8, RZ, 0xc0, !PT ;  /* 0xfffffff805057812 */ /* 0x000fe400078ec0ff */
[----:B------:R-:W-:Y:S02]  /*0e40*/  LOP3.LUT R10, R9, 0xfffffe00, RZ, 0xc0, !PT ;  /* 0xfffffe00090a7812 */ /* 0x000fe400078ec0ff */
[----:B------:R-:W-:Y:S01]  /*0e50*/  LOP3.LUT R20, R7, 0x38, R201, 0xf8, !PT ;  /* 0x0000003807147812 */ /* 0x000fe200078ef8c9 */
[----:B------:R-:W-:Y:S01]  /*0e60*/  IMAD.IADD R5, R4, 0x1, -R5 ;  /* 0x0000000104057824 */ /* 0x000fe200078e0a05 */
[----:B------:R-:W-:-:S02]  /*0e70*/  LOP3.LUT R14, R14, 0x1c0, RZ, 0xc0, !PT ;  /* 0x000001c00e0e7812 */ /* 0x000fc400078ec0ff */
[----:B------:R-:W-:Y:S02]  /*0e80*/  LEA.HI R0, R0, R21, RZ, 0x5 ;  /* 0x0000001500007211 */ /* 0x000fe400078f28ff */
[----:B------:R-:W-:Y:S02]  /*0e90*/  LOP3.LUT R12, R10, R12, R11, 0xf6, !PT ;  /* 0x0000000c0a0c7212 */ /* 0x000fe400078ef60b */
[----:B------:R-:W-:Y:S02]  /*0ea0*/  LEA.HI R6, R6, R219, RZ, 0x6 ;  /* 0x000000db06067211 */ /* 0x000fe400078f30ff */
[----:B------:R-:W-:Y:S02]  /*0eb0*/  LOP3.LUT R11, R20, R11, RZ, 0x3c, !PT ;  /* 0x0000000b140b7212 */ /* 0x000fe400078e3cff */
[----:B------:R-:W-:Y:S02]  /*0ec0*/  SHF.R.U32.HI R9, RZ, 0x3, R14 ;  /* 0x00000003ff097819 */ /* 0x000fe4000001160e */
[----:B------:R-:W-:-:S02]  /*0ed0*/  LOP3.LUT R4, R14, 0x38, R16, 0xf8, !PT ;  /* 0x000000380e047812 */ /* 0x000fc400078ef810 */
[----:B------:R-:W-:Y:S02]  /*0ee0*/  LOP3.LUT R20, R15, 0xfffffe00, RZ, 0xc0, !PT ;  /* 0xfffffe000f147812 */ /* 0x000fe400078ec0ff */
[----:B------:R-:W-:Y:S02]  /*0ef0*/  SHF.R.S32.HI R0, RZ, 0x5, R0 ;  /* 0x00000005ff007819 */ /* 0x000fe40000011400 */
[----:B------:R-:W-:Y:S02]  /*0f00*/  SHF.L.U32 R6, R6, 0x7, RZ ;  /* 0x0000000706067819 */ /* 0x000fe400000006ff */
[----:B------:R-:W-:Y:S02]  /*0f10*/  LOP3.LUT R22, R14, 0x38, R201, 0xf8, !PT ;  /* 0x000000380e167812 */ /* 0x000fe400078ef8c9 */
[----:B------:R-:W-:Y:S01]  /*0f20*/  LOP3.LUT R14, R20, R4, R9, 0xf6, !PT ;  /* 0x00000004140e7212 */ /* 0x000fe200078ef609 */
[----:B------:R-:W-:Y:S01]  /*0f30*/  IMAD R4, R0, 0x10, R5 ;  /* 0x0000001000047824 */ /* 0x000fe200078e0205 */
[----:B------:R-:W-:-:S02]  /*0f40*/  LOP3.LUT R7, R6, 0xffffe000, RZ, 0xc0, !PT ;  /* 0xffffe00006077812 */ /* 0x000fc400078ec0ff */
[----:B------:R-:W-:Y:S02]  /*0f50*/  SHF.L.U32 R0, R19, 0x6, RZ ;  /* 0x0000000613007819 */ /* 0x000fe400000006ff */
[----:B------:R-:W-:Y:S02]  /*0f60*/  SHF.R.S32.HI R26, RZ, 0x7, R3 ;  /* 0x00000007ff1a7819 */ /* 0x000fe40000011403 */
[----:B------:R-:W-:Y:S02]  /*0f70*/  SHF.R.S32.HI R6, RZ, 0x1f, R25 ;  /* 0x0000001fff067819 */ /* 0x000fe40000011419 */
[----:B------:R-:W-:Y:S02]  /*0f80*/  LOP3.LUT R19, R0, 0x1c0, RZ, 0xc0, !PT ;  /* 0x000001c000137812 */ /* 0x000fe400078ec0ff */
[----:B------:R-:W-:Y:S02]  /*0f90*/  LEA.HI R6, R6, R25, RZ, 0x3 ;  /* 0x0000001906067211 */ /* 0x000fe400078f18ff */
[----:B------:R-:W-:Y:S01]  /*0fa0*/  LEA.HI R3, R3, R26, RZ, 0x1 ;  /* 0x0000001a03037211 */ /* 0x000fe200078f08ff */
[----:B------:R-:W-:Y:S01]  /*0fb0*/  IMAD.SHL.U32 R5, R25, 0x40, RZ ;  /* 0x0000004019057824 */ /* 0x000fe200078e00ff */
[----:B-1----:R-:W-:-:S02]  /*0fc0*/  SHF.R.U32.HI R25, RZ, 0x3, R19 ;  /* 0x00000003ff197819 */ /* 0x002fc40000011613 */
[----:B------:R-:W-:Y:S01]  /*0fd0*/  LOP3.LUT R0, R19, 0x38, R201, 0xf8, !PT ;  /* 0x0000003813007812 */ /* 0x000fe200078ef8c9 */
[----:B------:R-:W-:Y:S01]  /*0fe0*/  IMAD.SHL.U32 R6, R6, 0x40, RZ ;  /* 0x0000004006067824 */ /* 0x000fe200078e00ff */
[----:B------:R-:W-:Y:S02]  /*0ff0*/  LOP3.LUT R3, R3, 0x3fffffe, RZ, 0xc0, !PT ;  /* 0x03fffffe03037812 */ /* 0x000fe400078ec0ff */
[----:B------:R-:W-:Y:S02]  /*1000*/  LOP3.LUT R24, R8, 0xfffffe00, RZ, 0xc0, !PT ;  /* 0xfffffe0008187812 */ /* 0x000fe400078ec0ff */
[----:B------:R-:W-:Y:S02]  /*1010*/  LOP3.LUT R15, R5, 0x1c0, RZ, 0xc0, !PT ;  /* 0x000001c0050f7812 */ /* 0x000fe400078ec0ff */
[----:B------:R-:W-:Y:S01]  /*1020*/  LOP3.LUT R0, R0, R25, RZ, 0x3c, !PT ;  /* 0x0000001900007212 */ /* 0x000fe200078e3cff */
[----:B------:R-:W-:Y:S01]  /*1030*/  IMAD.IADD R3, R26, 0x1, -R3 ;  /* 0x000000011a037824 */ /* 0x000fe200078e0a03 */
[----:B------:R-:W-:-:S02]  /*1040*/  LOP3.LUT R22, R22, R9, RZ, 0x3c, !PT ;  /* 0x0000000916167212 */ /* 0x000fc400078e3cff */
[-C--:B------:R-:W-:Y:S02]  /*1050*/  IADD3 R10, R11, R7.reuse, R10 ;  /* 0x000000070b0a7210 */ /* 0x080fe40007ffe00a */
[----:B------:R-:W-:Y:S01]  /*1060*/  LOP3.LUT R9, R6, 0xfffffe00, RZ, 0xc0, !PT ;  /* 0xfffffe0006097812 */ /* 0x000fe200078ec0ff */
[----:B------:R-:W-:Y:S01]  /*1070*/  STL [R1+0xa8], R26 ;  /* 0x0000a81a01007387 */ /* 0x000fe20000100800 */
[----:B------:R-:W-:Y:S02]  /*1080*/  SHF.R.U32.HI R11, RZ, 0x3, R15 ;  /* 0x00000003ff0b7819 */ /* 0x000fe4000001160f */
[----:B------:R-:W-:Y:S02]  /*1090*/  LOP3.LUT R5, R15, 0x38, R201, 0xf8, !PT ;  /* 0x000000380f057812 */ /* 0x000fe400078ef8c9 */
[----:B------:R-:W-:Y:S01]  /*10a0*/  IADD3 R6, R0, R7, R24 ;  /* 0x0000000700067210 */ /* 0x000fe20007ffe018 */
[----:B------:R-:W-:Y:S01]  /*10b0*/  STL [R1+0x58], R24 ;  /* 0x0000581801007387 */ /* 0x000fe20000100800 */
[----:B------:R-:W-:-:S02]  /*10c0*/  LOP3.LUT R0, R19, 0x38, R16, 0xf8, !PT ;  /* 0x0000003813007812 */ /* 0x000fc400078ef810 */
[----:B------:R-:W-:Y:S01]  /*10d0*/  LOP3.LUT R2, R2, 0x7ffffffc, RZ, 0xc0, !PT ;  /* 0x7ffffffc02027812 */ /* 0x000fe200078ec0ff */
[----:B------:R-:W-:Y:S01]  /*10e0*/  STL [R1+0x50], R19 ;  /* 0x0000501301007387 */ /* 0x000fe20000100800 */
[----:B------:R-:W-:Y:S02]  /*10f0*/  LEA R4, R3, R4, 0x6 ;  /* 0x0000000403047211 */ /* 0x000fe400078e30ff */
[----:B------:R-:W-:Y:S01]  /*1100*/  LOP3.LUT R8, R5, R11, RZ, 0x3c, !PT ;  /* 0x0000000b05087212 */ /* 0x000fe200078e3cff */
[----:B------:R-:W-:Y:S01]  /*1110*/  STL [R1+0x4c], R15 ;  /* 0x00004c0f01007387 */ /* 0x000fe20000100800 */
[----:B------:R-:W-:Y:S01]  /*1120*/  LOP3.LUT R5, R24, R0, R25, 0xf6, !PT ;  /* 0x0000000018057212 */ /* 0x000fe200078ef619 */
[----:B------:R-:W-:Y:S01]  /*1130*/  IMAD.IADD R2, R21, 0x1, -R2 ;  /* 0x0000000115027824 */ /* 0x000fe200078e0a02 */
[----:B------:R-:W-:Y:S01]  /*1140*/  LOP3.LUT R0, R15, 0x38, R16, 0xf8, !PT ;  /* 0x000000380f007812 */ /* 0x000fe200078ef810 */
[----:B------:R-:W-:Y:S01]  /*1150*/  STL [R1+0xa4], R25 ;  /* 0x0000a41901007387 */ /* 0x000fe20000100800 */
[----:B------:R-:W-:-:S03]  /*1160*/  VIADD R3, R18, 0x10400 ;  /* 0x0001040012037836 */ /* 0x000fc60000000000 */
[----:B------:R-:W-:Y:S01]  /*1170*/  STL [R1+0xa0], R11 ;  /* 0x0000a00b01007387 */ /* 0x000fe20000100800 */
[----:B------:R-:W-:-:S03]  /*1180*/  LOP3.LUT R0, R9, R0, R11, 0xf6, !PT ;  /* 0x0000000009007212 */ /* 0x000fc600078ef60b */
[----:B------:R0:W-:Y:S01]  /*1190*/  STL [R1+0x54], R9 ;  /* 0x0000540901007387 */ /* 0x0001e20000100800 */
[----:B------:R-:W-:-:S03]  /*11a0*/  IADD3 R8, R8, R7, R9 ;  /* 0x0000000708087210 */ /* 0x000fc60007ffe009 */
[----:B------:R-:W-:Y:S04]  /*11b0*/  STL [R1+0xac], R4 ;  /* 0x0000ac0401007387 */ /* 0x000fe80000100800 */
[----:B------:R-:W-:Y:S01]  /*11c0*/  STL [R1+0x78], RZ ;  /* 0x000078ff01007387 */ /* 0x000fe20000100800 */
[----:B------:R-:W-:Y:S01]  /*11d0*/  IADD3 R22, R22, R7, R20 ;  /* 0x0000000716167210 */ /* 0x000fe20007ffe014 */
[----:B0-----:R-:W-:Y:S02]  /*11e0*/  IMAD R9, R12, 0x2, R3 ;  /* 0x000000020c097824 */ /* 0x001fe400078e0203 */
[----:B------:R-:W-:Y:S01]  /*11f0*/  STL [R1+0x1c], RZ ;  /* 0x00001cff01007387 */ /* 0x000fe20000100800 */
[----:B------:R-:W-:-:S03]  /*1200*/  LEA R7, R0, R3, 0x1 ;  /* 0x0000000300077211 */ /* 0x000fc600078e08ff */
[----:B------:R-:W-:Y:S01]  /*1210*/  STL [R1+0x6c], R5 ;  /* 0x00006c0501007387 */ /* 0x000fe20000100800 */
[----:B------:R-:W-:-:S03]  /*1220*/  IMAD R0, R6, 0x2, R3 ;  /* 0x0000000206007824 */ /* 0x000fc600078e0203 */
[----:B------:R0:W-:Y:S01]  /*1230*/  STL [R1+0xc], R2 ;  /* 0x00000c0201007387 */ /* 0x0001e20000100800 */
[----:B------:R-:W-:-:S03]  /*1240*/  IMAD R6, R10, 0x2, R3 ;  /* 0x000000020a067824 */ /* 0x000fc600078e0203 */
[----:B------:R-:W-:Y:S01]  /*1250*/  STL [R1+0x8c], R9 ;  /* 0x00008c0901007387 */ /* 0x000fe20000100800 */
[----:B0-----:R-:W-:-:S05]  /*1260*/  IMAD R2, R14, 0x2, R3 ;  /* 0x000000020e027824 */ /* 0x001fca00078e0203 */
[----:B------:R0:W-:Y:S04]  /*1270*/  STL [R1+0x84], R2 ;  /* 0x0000840201007387 */ /* 0x0001e80000100800 */
[----:B------:R-:W-:Y:S04]  /*1280*/  STL [R1+0x94], R7 ;  /* 0x0000940701007387 */ /* 0x000fe80000100800 */
[----:B------:R1:W-:Y:S01]  /*1290*/  STL [R1+0x98], R0 ;  /* 0x0000980001007387 */ /* 0x0003e20000100800 */
[----:B0-----:R-:W-:-:S05]  /*12a0*/  IMAD R2, R8, 0x2, R3 ;  /* 0x0000000208027824 */ /* 0x001fca00078e0203 */
[----:B------:R0:W-:Y:S01]  /*12b0*/  STL [R1+0x90], R2 ;  /* 0x0000900201007387 */ /* 0x0001e20000100800 */
[----:B-1----:R-:W-:-:S03]  /*12c0*/  LEA R0, R22, R3, 0x1 ;  /* 0x0000000316007211 */ /* 0x002fc600078e08ff */
[----:B------:R-:W-:Y:S04]  /*12d0*/  STL [R1+0x88], R6 ;  /* 0x0000880601007387 */ /* 0x000fe80000100800 */
[----:B------:R1:W-:Y:S01]  /*12e0*/  STL [R1+0x80], R0 ;  /* 0x0000800001007387 */ /* 0x0003e20000100800 */
[----:B0-----:R-:W-:Y:S02]  /*12f0*/  IMAD R2, R5, 0x2, R3 ;  /* 0x0000000205027824 */ /* 0x001fe400078e0203 */
[----:B-1----:R-:W-:-:S03]  /*1300*/  IMAD R0, R13, 0x8, R4 ;  /* 0x000000080d007824 */ /* 0x002fc600078e0204 */
[----:B------:R0:W-:Y:S04]  /*1310*/  STL [R1+0x5c], R2 ;  /* 0x00005c0201007387 */ /* 0x0001e80000100800 */
[----:B------:R0:W-:Y:S01]  /*1320*/  STL [R1+0x60], R0 ;  /* 0x0000600001007387 */ /* 0x0001e20000100800 */
[----:B------:R-:W-:Y:S01]  /*1330*/  VIADD R19, R16, 0x80 ;  /* 0x0000008010137836 */ /* 0x000fe20000000000 */
[----:B------:R-:W-:Y:S01]  /*1340*/  LOP3.LUT R201, R201, 0xfffffff8, RZ, 0xc0, !PT ;  /* 0xfffffff8c9c97812 */ /* 0x000fe200078ec0ff */
[----:B------:R-:W-:Y:S01]  /*1350*/  IMAD.MOV.U32 R200, RZ, RZ, RZ ;  /* 0x000000ffffc87224 */ /* 0x000fe200078e00ff */
[----:B------:R-:W-:Y:S02]  /*1360*/  CS2R R202, SRZ ;  /* 0x0000000000ca7805 */ /* 0x000fe4000001ff00 */
[----:B------:R-:W-:-:S02]  /*1370*/  SHF.R.S32.HI R17, RZ, 0x1f, R16 ;  /* 0x0000001fff117819 */ /* 0x000fc40000011410 */
[----:B------:R-:W-:Y:S02]  /*1380*/  SHF.R.S32.HI R229, RZ, 0x1f, R19 ;  /* 0x0000001fffe57819 */ /* 0x000fe40000011413 */
[----:B------:R-:W-:Y:S02]  /*1390*/  SHF.R.S32.HI R224, RZ, 0x1f, R201 ;  /* 0x0000001fffe07819 */ /* 0x000fe400000114c9 */
[----:B--2---:R-:W-:Y:S02]  /*13a0*/  LOP3.LUT R225, R23, 0x1, RZ, 0xfc, !PT ;  /* 0x0000000117e17812 */ /* 0x004fe400078efcff */
[----:B------:R-:W-:-:S04]  /*13b0*/  IADD3 R23, R16, 0xc0, RZ ;  /* 0x000000c010177810 */ /* 0x000fc80007ffe0ff */
[----:B0-----:R-:W-:-:S07]  /*13c0*/  SHF.R.S32.HI R228, RZ, 0x1f, R23 ;  /* 0x0000001fffe47819 */ /* 0x001fce0000011417 */
.L_x_1860:
[----:B------:R-:W-:Y:S01]  /*13d0*/  ULDC.64 UR4, c[0x0][0xa28] ;  /* 0x00028a0000047ab9 */ /* 0x000fe20000000a00 */
[----:B01-34-:R-:W0:Y:S01]  /*13e0*/  LDC.64 R4, c[0x0][0xa08] ;  /* 0x00028200ff047b82 */ /* 0x01be220000000a00 */
[----:B------:R-:W-:Y:S01]  /*13f0*/  ISETP.NE.U32.AND P0, PT, RZ, UR4, PT ;  /* 0x00000004ff007c0c */ /* 0x000fe2000bf05070 */
[----:B------:R-:W-:Y:S01]  /*1400*/  IMAD.MOV.U32 R0, RZ, RZ, RZ ;  /* 0x000000ffff007224 */ /* 0x000fe200078e00ff */
[----:B------:R-:W-:Y:S01]  /*1410*/  MOV R26, RZ ;  /* 0x000000ff001a7202 */ /* 0x000fe20000000f00 */
[----:B------:R-:W-:Y:S01]  /*1420*/  ULDC.64 UR6, c[0x0][0xa20] ;  /* 0x0002880000067ab9 */ /* 0x000fe20000000a00 */
[----:B------:R-:W-:Y:S01]  /*1430*/  ISETP.NE.AND.EX P0, PT, RZ, UR5, PT, P0 ;  /* 0x00000005ff007c0c */ /* 0x000fe2000bf05300 */
[----:B------:R-:W-:Y:S02]  /*1440*/  ULDC.64 UR4, c[0x0][0xa18] ;  /* 0x0002860000047ab9 */ /* 0x000fe40000000a00 */
[----:B------:R-:W-:-:S04]  /*1450*/  ISETP.NE.U32.AND P1, PT, RZ, UR4, PT ;  /* 0x00000004ff007c0c */ /* 0x000fc8000bf25070 */
[----:B------:R-:W-:Y:S01]  /*1460*/  ISETP.NE.AND.EX P1, PT, RZ, UR5, PT, P1 ;  /* 0x00000005ff007c0c */ /* 0x000fe2000bf25310 */
[----:B------:R-:W-:Y:S02]  /*1470*/  ULDC.64 UR4, c[0x0][0xa08] ;  /* 0x0002820000047ab9 */ /* 0x000fe40000000a00 */
[----:B------:R-:W-:-:S03]  /*1480*/  ISETP.NE.U32.AND P3, PT, RZ, UR4, PT ;  /* 0x00000004ff007c0c */ /* 0x000fc6000bf65070 */
[----:B------:R-:W1:Y:S01]  /*1490*/  @P0 LDC.64 R2, c[0x0][0xa28] ;  /* 0x00028a00ff020b82 */ /* 0x000e620000000a00 */
[----:B------:R-:W-:Y:S01]  /*14a0*/  ISETP.NE.AND.EX P3, PT, RZ, UR5, PT, P3 ;  /* 0x00000005ff007c0c */ /* 0x000fe2000bf65330 */
[----:B0-----:R-:W-:-:S06]  /*14b0*/  IMAD.WIDE R8, R39, 0x4, R4 ;  /* 0x0000000427087825 */ /* 0x001fcc00078e0204 */
[----:B------:R-:W0:Y:S01]  /*14c0*/  @P1 LDC.64 R6, c[0x0][0xa18] ;  /* 0x00028600ff061b82 */ /* 0x000e220000000a00 */
[----:B------:R-:W-:Y:S02]  /*14d0*/  ULDC UR4, c[0x0][0x288] ;  /* 0x0000a20000047ab9 */ /* 0x000fe40000000800 */
[----:B------:R-:W-:Y:S01]  /*14e0*/  IMAD.U32 R218, RZ, RZ, UR4 ;  /* 0x00000004ffda7e24 */ /* 0x000fe2000f8e00ff */
[----:B------:R2:W-:Y:S01]  /*14f0*/  STL [R1+0x70], R38 ;  /* 0x0000702601007387 */ /* 0x0005e20000100800 */
[----:B------:R-:W-:-:S03]  /*1500*/  ULDC.64 UR4, c[0x0][0x418] ;  /* 0x0001060000047ab9 */ /* 0x000fc60000000a00 */
[----:B------:R2:W5:Y:S01]  /*1510*/  @P3 LDG.E R26, desc[UR60][R8.64] ;  /* 0x0000003c081a3981 */ /* 0x000562000c1e1900 */
[----:B-1----:R-:W-:-:S05]  /*1520*/  @P0 IMAD.WIDE R2, R39, 0x4, R2 ;  /* 0x0000000427020825 */ /* 0x002fca00078e0202 */
[----:B------:R2:W5:Y:S01]  /*1530*/  @P0 LDG.E R0, desc[UR60][R2.64] ;  /* 0x0000003c02000981 */ /* 0x000562000c1e1900 */
[----:B0-----:R-:W-:-:S05]  /*1540*/  @P1 IMAD.WIDE R4, R39, 0x4, R6 ;  /* 0x0000000427041825 */ /* 0x001fca00078e0206 */
[----:B------:R2:W5:Y:S04]  /*1550*/  @P1 LDG.E R218, desc[UR60][R4.64] ;  /* 0x0000003c04da1981 */ /* 0x000568000c1e1900 */
[----:B------:R2:W-:Y:S01]  /*1560*/  STL [R1+0x74], R39 ;  /* 0x0000742701007387 */ /* 0x0005e20000100800 */
[----:B------:R-:W-:-:S03]  /*1570*/  UISETP.NE.U32.AND UP0, UPT, UR4, URZ, UPT ;  /* 0x0000003f0400728c */ /* 0x000fc6000bf05070 */
[----:B------:R-:W-:Y:S01]  /*1580*/  ULDC UR4, c[0x0][0x424] ;  /* 0x0001090000047ab9 */ /* 0x000fe20000000800 */
[----:B------:R-:W-:Y:S01]  /*1590*/  UISETP.NE.AND.EX UP0, UPT, UR5, URZ, UPT, UP0 ;  /* 0x0000003f0500728c */ /* 0x000fe2000bf05300 */
[----:B------:R-:W-:Y:S02]  /*15a0*/  ISETP.NE.U32.AND P2, PT, RZ, UR6, PT ;  /* 0x00000006ff007c0c */ /* 0x000fe4000bf45070 */
[----:B------:R-:W-:Y:S01]  /*15b0*/  ULDC UR5, c[0x0][0x2f0] ;  /* 0x0000bc0000057ab9 */ /* 0x000fe20000000800 */
[----:B------:R-:W-:Y:S01]  /*15c0*/  USEL UR4, UR4, 0x1, UP0 ;  /* 0x0000000104047887 */ /* 0x000fe20008000000 */
[----:B------:R-:W-:-:S03]  /*15d0*/  ISETP.NE.AND.EX P2, PT, RZ, UR7, PT, P2 ;  /* 0x00000007ff007c0c */ /* 0x000fc6000bf45320 */
[----:B------:R-:W-:-:S03]  /*15e0*/  UIMAD UR4, UR4, UR5, URZ ;  /* 0x00000005040472a4 */ /* 0x000fc6000f8e023f */
[----:B------:R-:W-:Y:S01]  /*15f0*/  ULDC UR5, c[0x0][0x348] ;  /* 0x0000d20000057ab9 */ /* 0x000fe20000000800 */
[----:B--2---:R-:W-:Y:S08]  /*1600*/  @P1 BRA `(.L_x_1558) ;  /* 0x0000000000241947 */ /* 0x004ff00003800000 */
[----:B------:R-:W-:Y:S02]  /*1610*/  ULDC.64 UR6, c[0x0][0xa00] ;  /* 0x0002800000067ab9 */ /* 0x000fe40000000a00 */
[----:B------:R-:W-:-:S04]  /*1620*/  ISETP.NE.U32.AND P0, PT, RZ, UR6, PT ;  /* 0x00000006ff007c0c */ /* 0x000fc8000bf05070 */
[----:B------:R-:W-:-:S13]  /*1630*/  ISETP.NE.AND.EX P0, PT, RZ, UR7, PT, P0 ;  /* 0x00000007ff007c0c */ /* 0x000fda000bf05300 */
[----:B------:R-:W-:Y:S05]  /*1640*/  @!P0 BRA `(.L_x_1558) ;  /* 0x0000000000148947 */ /* 0x000fea0003800000 */
[----:B------:R-:W0:Y:S02]  /*1650*/  LDC.64 R2, c[0x0][0xa00] ;  /* 0x00028000ff027b82 */ /* 0x000e240000000a00 */
[----:B0-----:R-:W-:-:S05]  /*1660*/  IMAD.WIDE R2, R39, 0x4, R2 ;  /* 0x0000000427027825 */ /* 0x001fca00078e0202 */
[----:B-----5:R-:W2:Y:S04]  /*1670*/  LDG.E R218, desc[UR60][R2.64] ;  /* 0x0000003c02da7981 */ /* 0x020ea8000c1e1900 */
[----:B------:R-:W2:Y:S02]  /*1680*/  LDG.E R5, desc[UR60][R2.64+0x4] ;  /* 0x0000043c02057981 */ /* 0x000ea4000c1e1900 */
[----:B--2---:R-:W-:-:S07]  /*1690*/  IMAD.IADD R218, R5, 0x1, -R218 ;  /* 0x0000000105da7824 */ /* 0x004fce00078e0ada */
.L_x_1558:
[----:B------:R-:W-:Y:S01]  /*16a0*/  IMAD.U32 R2, RZ, RZ, UR5 ;  /* 0x00000005ff027e24 */ /* 0x000fe2000f8e00ff */
[----:B------:R-:W-:Y:S01]  /*16b0*/  MOV R27, UR4 ;  /* 0x00000004001b7c02 */ /* 0x000fe20008000f00 */
[----:B------:R-:W-:Y:S06]  /*16c0*/  @!P2 BRA `(.L_x_1559) ;  /* 0x000000000010a947 */ /* 0x000fec0003800000 */
[----:B------:R-:W0:Y:S02]  /*16d0*/  LDC.64 R4, c[0x0][0xa20] ;  /* 0x00028800ff047b82 */ /* 0x000e240000000a00 */
[----:B0-----:R-:W-:-:S05]  /*16e0*/  IMAD.WIDE R4, R39, 0x4, R4 ;  /* 0x0000000427047825 */ /* 0x001fca00078e0204 */
[----:B------:R0:W5:Y:S01]  /*16f0*/  LDG.E R27, desc[UR60][R4.64] ;  /* 0x0000003c041b7981 */ /* 0x000162000c1e1900 */
[----:B------:R-:W-:Y:S05]  /*1700*/  BRA `(.L_x_1560) ;  /* 0x0000000000107947 */ /* 0x000fea0003800000 */
.L_x_1559:
[----:B------:R-:W-:Y:S05]  /*1710*/  @!P3 BRA `(.L_x_1560) ;  /* 0x00000000000cb947 */ /* 0x000fea0003800000 */
[----:B------:R-:W2:Y:S04]  /*1720*/  LDG.E R4, desc[UR60][R8.64] ;  /* 0x0000003c08047981 */ /* 0x000ea8000c1e1900 */
[----:B------:R-:W2:Y:S02]  /*1730*/  LDG.E R27, desc[UR60][R8.64+0x4] ;  /* 0x0000043c081b7981 */ /* 0x000ea4000c1e1900 */
[----:B--2---:R-:W-:-:S07]  /*1740*/  IMAD.IADD R27, R27, 0x1, -R4 ;  /* 0x000000011b1b7824 */ /* 0x004fce00078e0a04 */
.L_x_1560:
[----:B------:R-:W-:Y:S01]  /*1750*/  ULDC.64 UR4, c[0x0][0xa10] ;  /* 0x0002840000047ab9 */ /* 0x000fe20000000a00 */
[----:B------:R-:W1:Y:S01]  /*1760*/  LDC R9, c[0x0][0x448] ;  /* 0x00011200ff097b82 */ /* 0x000e620000000800 */
[----:B------:R-:W-:-:S04]  /*1770*/  ISETP.NE.U32.AND P0, PT, RZ, UR4, PT ;  /* 0x00000004ff007c0c */ /* 0x000fc8000bf05070 */
[----:B------:R-:W-:Y:S01]  /*1780*/  ISETP.NE.AND.EX P0, PT, RZ, UR5, PT, P0 ;  /* 0x00000005ff007c0c */ /* 0x000fe2000bf05300 */
[----:B------:R-:W-:Y:S02]  /*1790*/  ULDC.64 UR4, c[0x0][0xa30] ;  /* 0x00028c0000047ab9 */ /* 0x000fe40000000a00 */
[----:B------:R-:W-:Y:S01]  /*17a0*/  ISETP.NE.U32.AND P1, PT, RZ, UR4, PT ;  /* 0x00000004ff007c0c */ /* 0x000fe2000bf25070 */
[----:B-----5:R-:W-:Y:S01]  /*17b0*/  IMAD.MOV.U32 R96, RZ, RZ, R27 ;  /* 0x000000ffff607224 */ /* 0x020fe200078e001b */
[----:B------:R-:W2:Y:S02]  /*17c0*/  LDC.64 R12, c[0x0][0x9e0] ;  /* 0x00027800ff0c7b82 */ /* 0x000ea40000000a00 */
[----:B------:R-:W-:-:S06]  /*17d0*/  ISETP.NE.AND.EX P1, PT, RZ, UR5, PT, P1 ;  /* 0x00000005ff007c0c */ /* 0x000fcc000bf25310 */
[----:B0-----:R-:W0:Y:S08]  /*17e0*/  @P0 LDC.64 R4, c[0x0][0xa10] ;  /* 0x00028400ff040b82 */ /* 0x001e300000000a00 */
[----:B------:R-:W3:Y:S01]  /*17f0*/  @P1 LDC.64 R6, c[0x0][0xa30] ;  /* 0x00028c00ff061b82 */ /* 0x000ee20000000a00 */
[----:B0-----:R-:W-:-:S05]  /*1800*/  @P0 IMAD.WIDE R4, R39, 0x4, R4 ;  /* 0x0000000427040825 */ /* 0x001fca00078e0204 */
[----:B------:R-:W4:Y:S04]  /*1810*/  @P0 LDG.E R3, desc[UR60][R4.64] ;  /* 0x0000003c04030981 */ /* 0x000f28000c1e1900 */
[----:B------:R0:W4:Y:S01]  /*1820*/  @P0 LDG.E R8, desc[UR60][R4.64+0x4] ;  /* 0x0000043c04080981 */ /* 0x000122000c1e1900 */
[----:B---3--:R-:W-:-:S05]  /*1830*/  @P1 IMAD.WIDE R6, R39, 0x4, R6 ;  /* 0x0000000427061825 */ /* 0x008fca00078e0206 */
[----:B------:R3:W5:Y:S01]  /*1840*/  @P1 LDG.E R96, desc[UR60][R6.64] ;  /* 0x0000003c06601981 */ /* 0x000762000c1e1900 */
[----:B-1----:R-:W-:Y:S01]  /*1850*/  ISETP.NE.AND P1, PT, R9, 0x1, PT ;  /* 0x000000010900780c */ /* 0x002fe20003f25270 */
[----:B------:R-:W-:Y:S01]  /*1860*/  IMAD.SHL.U32 R14, R37, 0x80, RZ ;  /* 0x00000080250e7824 */ /* 0x000fe200078e00ff */
[----:B--2---:R-:W-:Y:S01]  /*1870*/  ISETP.GE.AND P2, PT, R13, 0x1, PT ;  /* 0x000000010d00780c */ /* 0x004fe20003f46270 */
[----:B------:R-:W-:Y:S02]  /*1880*/  IMAD.IADD R11, R27, 0x1, -R0 ;  /* 0x000000011b0b7824 */ /* 0x000fe400078e0a00 */
[----:B------:R-:W-:Y:S01]  /*1890*/  VIADD R0, R14, 0x7f ;  /* 0x0000007f0e007836 */ /* 0x000fe20000000000 */
[----:B------:R1:W-:Y:S04]  /*18a0*/  STL [R1+0x48], R14 ;  /* 0x0000480e01007387 */ /* 0x0003e80000100800 */
[----:B0-----:R-:W-:-:S03]  /*18b0*/  MOV R4, R0 ;  /* 0x0000000000047202 */ /* 0x001fc60000000f00 */
[----:B------:R-:W0:Y:S08]  /*18c0*/  @P1 LDC R9, c[0x0][0x44c] ;  /* 0x00011300ff091b82 */ /* 0x000e300000000800 */
[----:B------:R-:W2:Y:S01]  /*18d0*/  @P1 LDC R10, c[0x0][0x450] ;  /* 0x00011400ff0a1b82 */ /* 0x000ea20000000800 */
[----:B----4-:R-:W-:Y:S01]  /*18e0*/  @P0 IADD3 R2, -R3, R8, RZ ;  /* 0x0000000803020210 */ /* 0x010fe20007ffe1ff */
[----:B0-----:R-:W-:-:S04]  /*18f0*/  @P1 IMAD.HI.U32 R3, R0, R9, RZ ;  /* 0x0000000900031227 */ /* 0x001fc800078e00ff */
[----:B------:R-:W-:Y:S01]  /*1900*/  IMAD.IADD R220, R11, 0x1, R2 ;  /* 0x000000010bdc7824 */ /* 0x000fe200078e0202 */
[----:B--2---:R-:W-:-:S03]  /*1910*/  @P1 SHF.R.U32.HI R4, RZ, R10, R3 ;  /* 0x0000000aff041219 */ /* 0x004fc60000011603 */
[C---:B------:R-:W-:Y:S01]  /*1920*/  VIADD R0, R220.reuse, 0x3f ;  /* 0x0000003fdc007836 */ /* 0x040fe20000000000 */
[----:B------:R-:W-:-:S04]  /*1930*/  IADD3 R5, R220, 0x1, -R218 ;  /* 0x00000001dc057810 */ /* 0x000fc80007ffe8da */
[----:B------:R-:W-:Y:S01]  /*1940*/  SHF.R.S32.HI R3, RZ, 0x1f, R0 ;  /* 0x0000001fff037819 */ /* 0x000fe20000011400 */
[----:B---3--:R-:W-:-:S03]  /*1950*/  IMAD.IADD R7, R5, 0x1, R4 ;  /* 0x0000000105077824 */ /* 0x008fc600078e0204 */
[----:B------:R-:W-:Y:S01]  /*1960*/  LEA.HI R3, R3, R0, RZ, 0x6 ;  /* 0x0000000003037211 */ /* 0x000fe200078f30ff */
[----:B------:R-:W-:-:S03]  /*1970*/  IMAD.IADD R0, R7, 0x1, R12 ;  /* 0x0000000107007824 */ /* 0x000fc600078e020c */
[----:B------:R-:W-:Y:S01]  /*1980*/  SHF.R.S32.HI R97, RZ, 0x6, R3 ;  /* 0x00000006ff617819 */ /* 0x000fe20000011403 */
[----:B-1----:R-:W-:Y:S06]  /*1990*/  @!P2 BRA `(.L_x_1561) ;  /* 0x000000000048a947 */ /* 0x002fec0003800000 */
[C---:B------:R-:W-:Y:S01]  /*19a0*/  ISETP.GT.AND P0, PT, R7.reuse, RZ, PT ;  /* 0x000000ff0700720c */ /* 0x040fe20003f04270 */
[----:B------:R-:W-:Y:S01]  /*19b0*/  BSSY B0, `(.L_x_1562) ;  /* 0x000000e000007945 */ /* 0x000fe20003800000 */
[----:B------:R-:W-:-:S11]  /*19c0*/  IADD3 R3, R7, -0x1, RZ ;  /* 0xffffffff07037810 */ /* 0x000fd60007ffe0ff */
        /* <DEDUP_REMOVED lines=8> */
.L_x_1563:
[----:B------:R-:W-:-:S13]  /*1a50*/  ISETP.NE.AND P0, PT, R13, 0x1, PT ;  /* 0x000000010d00780c */ /* 0x000fda0003f05270 */
[----:B------:R-:W0:Y:S02]  /*1a60*/  @P0 LDC.64 R4, c[0x0][0x9e8] ;  /* 0x00027a00ff040b82 */ /* 0x000e240000000a00 */
[----:B0-----:R-:W-:-:S05]  /*1a70*/  @P0 IMAD.HI.U32 R4, R3, R4, RZ ;  /* 0x0000000403040227 */ /* 0x001fca00078e00ff */
[----:B------:R-:W-:-:S07]  /*1a80*/  @P0 SHF.R.U32.HI R3, RZ, R5, R4 ;  /* 0x00000005ff030219 */ /* 0x000fce0000011604 */
.L_x_1564:
[----:B------:R-:W-:Y:S05]  /*1a90*/  BSYNC B0 ;  /* 0x0000000000007941 */ /* 0x000fea0003800000 */
.L_x_1562:
[----:B------:R-:W-:-:S05]  /*1aa0*/  IMAD R3, R3, R13, R13 ;  /* 0x0000000d03037224 */ /* 0x000fca00078e020d */
[----:B------:R-:W-:-:S07]  /*1ab0*/  VIMNMX R0, R0, R3, PT ;  /* 0x0000000300007248 */ /* 0x000fce0003fe0100 */
.L_x_1561:
[----:B------:R-:W0:Y:S01]  /*1ac0*/  @P1 LDC R4, c[0x0][0x44c] ;  /* 0x00011300ff041b82 */ /* 0x000e220000000800 */
[----:B------:R-:W-:Y:S01]  /*1ad0*/  IMAD.MOV.U32 R3, RZ, RZ, R14 ;  /* 0x000000ffff037224 */ /* 0x000fe200078e000e */
[----:B------:R-:W-:Y:S01]  /*1ae0*/  ULDC UR4, c[0x0][0x9dc] ;  /* 0x0002770000047ab9 */ /* 0x000fe20000000800 */
[----:B------:R-:W-:-:S05]  /*1af0*/  IMAD.IADD R102, R220, 0x1, -R218 ;  /* 0x00000001dc667824 */ /* 0x000fca00078e0ada */
[----:B------:R-:W1:Y:S01]  /*1b00*/  @P1 LDC R5, c[0x0][0x450] ;  /* 0x00011400ff051b82 */ /* 0x000e620000000800 */
[----:B0-----:R-:W-:-:S05]  /*1b10*/  @P1 IMAD.HI.U32 R4, R14, R4, RZ ;  /* 0x000000040e041227 */ /* 0x001fca00078e00ff */
[----:B-1----:R-:W-:-:S04]  /*1b20*/  @P1 SHF.R.U32.HI R3, RZ, R5, R4 ;  /* 0x00000005ff031219 */ /* 0x002fc80000011604 */
[----:B------:R-:W-:-:S05]  /*1b30*/  IADD3 R3, R102, R3, RZ ;  /* 0x0000000366037210 */ /* 0x000fca0007ffe0ff */
[----:B------:R-:W-:Y:S01]  /*1b40*/  VIADD R4, R3, -UR4 ;  /* 0x8000000403047c36 */ /* 0x000fe20008000000 */
[----:B------:R-:W-:Y:S06]  /*1b50*/  @!P2 BRA `(.L_x_1565) ;  /* 0x000000000044a947 */ /* 0x000fec0003800000 */
[----:B------:R-:W-:Y:S01]  /*1b60*/  ISETP.GT.AND P0, PT, R3, -0x1, PT ;  /* 0xffffffff0300780c */ /* 0x000fe20003f04270 */
[----:B------:R-:W-:-:S12]  /*1b70*/  BSSY B0, `(.L_x_1566) ;  /* 0x000000d000007945 */ /* 0x000fd80003800000 */
[----:B------:R-:W-:Y:S05]  /*1b80*/  @P0 BRA `(.L_x_1567) ;  /* 0x00000000001c0947 */ /* 0x000fea0003800000 */
[----:B------:R-:W-:Y:S02]  /*1b90*/  ISETP.NE.AND P0, PT, R13, 0x1, PT ;  /* 0x000000010d00780c */ /* 0x000fe40003f05270 */
[----:B------:R-:W-:-:S11]  /*1ba0*/  LOP3.LUT R3, RZ, R3, RZ, 0x33, !PT ;  /* 0x00000003ff037212 */ /* 0x000fd600078e33ff */
[----:B------:R-:W0:Y:S02]  /*1bb0*/  @P0 LDC.64 R6, c[0x0][0x9e8] ;  /* 0x00027a00ff060b82 */ /* 0x000e240000000a00 */
[----:B0-----:R-:W-:-:S05]  /*1bc0*/  @P0 IMAD.HI.U32 R6, R3, R6, RZ ;  /* 0x0000000603060227 */ /* 0x001fca00078e00ff */
[----:B------:R-:W-:-:S04]  /*1bd0*/  @P0 SHF.R.U32.HI R3, RZ, R7, R6 ;  /* 0x00000007ff030219 */ /* 0x000fc80000011606 */
[----:B------:R-:W-:Y:S01]  /*1be0*/  LOP3.LUT R3, RZ, R3, RZ, 0x33, !PT ;  /* 0x00000003ff037212 */ /* 0x000fe200078e33ff */
[----:B------:R-:W-:Y:S06]  /*1bf0*/  BRA `(.L_x_1568) ;  /* 0x0000000000107947 */ /* 0x000fec0003800000 */
.L_x_1567:
[----:B------:R-:W-:-:S13]  /*1c00*/  ISETP.NE.AND P0, PT, R13, 0x1, PT ;  /* 0x000000010d00780c */ /* 0x000fda0003f05270 */
[----:B------:R-:W0:Y:S02]  /*1c10*/  @P0 LDC.64 R6, c[0x0][0x9e8] ;  /* 0x00027a00ff060b82 */ /* 0x000e240000000a00 */
[----:B0-----:R-:W-:-:S05]  /*1c20*/  @P0 IMAD.HI.U32 R6, R3, R6, RZ ;  /* 0x0000000603060227 */ /* 0x001fca00078e00ff */
[----:B------:R-:W-:-:S07]  /*1c30*/  @P0 SHF.R.U32.HI R3, RZ, R7, R6 ;  /* 0x00000007ff030219 */ /* 0x000fce0000011606 */
.L_x_1568:
[----:B------:R-:W-:Y:S05]  /*1c40*/  BSYNC B0 ;  /* 0x0000000000007941 */ /* 0x000fea0003800000 */
.L_x_1566:
[----:B------:R-:W-:-:S05]  /*1c50*/  IMAD R3, R3, R13, RZ ;  /* 0x0000000d03037224 */ /* 0x000fca00078e02ff */
[----:B------:R-:W-:-:S07]  /*1c60*/  VIMNMX R4, R4, R3, !PT ;  /* 0x0000000304047248 */ /* 0x000fce0007fe0100 */
.L_x_1565:
[----:B------:R-:W-:Y:S01]  /*1c70*/  VIADD R0, R0, 0x3f ;  /* 0x0000003f00007836 */ /* 0x000fe20000000000 */
[----:B------:R-:W-:-:S04]  /*1c80*/  SHF.R.S32.HI R5, RZ, 0x1f, R4 ;  /* 0x0000001fff057819 */ /* 0x000fc80000011404 */
[----:B------:R-:W-:Y:S02]  /*1c90*/  SHF.R.S32.HI R3, RZ, 0x1f, R0 ;  /* 0x0000001fff037819 */ /* 0x000fe40000011400 */
[----:B------:R-:W-:Y:S02]  /*1ca0*/  LEA.HI R5, R5, R4, RZ, 0x6 ;  /* 0x0000000405057211 */ /* 0x000fe400078f30ff */
[----:B------:R-:W-:Y:S02]  /*1cb0*/  LEA.HI R3, R3, R0, RZ, 0x6 ;  /* 0x0000000003037211 */ /* 0x000fe400078f30ff */
[----:B------:R-:W-:Y:S02]  /*1cc0*/  SHF.R.S32.HI R5, RZ, 0x6, R5 ;  /* 0x00000006ff057819 */ /* 0x000fe40000011405 */
[----:B------:R-:W-:Y:S02]  /*1cd0*/  SHF.R.S32.HI R0, RZ, 0x6, R3 ;  /* 0x00000006ff007819 */ /* 0x000fe40000011403 */
[----:B------:R-:W-:-:S02]  /*1ce0*/  VIMNMX R5, RZ, R5, !PT ;  /* 0x00000005ff057248 */ /* 0x000fc40007fe0100 */
[----:B------:R-:W-:-:S03]  /*1cf0*/  VIMNMX R0, R97, R0, PT ;  /* 0x0000000061007248 */ /* 0x000fc60003fe0100 */
[----:B------:R-:W-:Y:S01]  /*1d00*/  IMAD R5, R5, 0x40, -R11 ;  /* 0x0000004005057824 */ /* 0x000fe200078e0a0b */
[----:B------:R-:W-:-:S04]  /*1d10*/  LEA R3, R0, -R11, 0x6 ;  /* 0x8000000b00037211 */ /* 0x000fc800078e30ff */
[----:B------:R-:W-:Y:S02]  /*1d20*/  VIMNMX R5, RZ, R5, !PT ;  /* 0x00000005ff057248 */ /* 0x000fe40007fe0100 */
[----:B------:R-:W-:Y:S02]  /*1d30*/  VIMNMX R0, R3, R2, PT ;  /* 0x0000000203007248 */ /* 0x000fe40003fe0100 */
[----:B------:R-:W-:Y:S02]  /*1d40*/  SHF.R.U32.HI R24, RZ, 0x6, R5 ;  /* 0x00000006ff187819 */ /* 0x000fe40000011605 */
[----:B------:R-:W-:-:S03]  /*1d50*/  ISETP.GT.AND P0, PT, R0, R5, PT ;  /* 0x000000050000720c */ /* 0x000fc60003f04270 */
[----:B------:R-:W-:-:S10]  /*1d60*/  IMAD.MOV.U32 R25, RZ, RZ, R24 ;  /* 0x000000ffff197224 */ /* 0x000fd400078e0018 */
[----:B------:R-:W-:-:S05]  /*1d70*/  @P0 VIADD R0, R0, 0x3f ;  /* 0x0000003f00000836 */ /* 0x000fca0000000000 */
[----:B------:R-:W-:-:S04]  /*1d80*/  @P0 SHF.R.S32.HI R3, RZ, 0x1f, R0 ;  /* 0x0000001fff030819 */ /* 0x000fc80000011400 */
[----:B------:R-:W-:-:S04]  /*1d90*/  @P0 LEA.HI R3, R3, R0, RZ, 0x6 ;  /* 0x0000000003030211 */ /* 0x000fc800078f30ff */
[----:B------:R-:W-:Y:S02]  /*1da0*/  @P0 SHF.R.S32.HI R25, RZ, 0x6, R3 ;  /* 0x00000006ff190819 */ /* 0x000fe40000011403 */
[----:B------:R-:W-:Y:S02]  /*1db0*/  PLOP3.LUT P0, PT, PT, PT, PT, 0x80, 0x0 ;  /* 0x000000000000781c */ /* 0x000fe40003f0f070 */
[----:B------:R-:W-:-:S13]  /*1dc0*/  ISETP.GT.AND P1, PT, R25, R24, PT ;  /* 0x000000181900720c */ /* 0x000fda0003f24270 */
[----:B------:R-:W-:Y:S05]  /*1dd0*/  @!P1 BRA `(.L_x_1569) ;  /* 0x00000064007c9947 */ /* 0x000fea0003800000 */
        /* <DEDUP_REMOVED lines=11> */
[----:B------:R-:W-:Y:S01]  /*1e90*/  MOV R10, UR6 ;  /* 0x00000006000a7c02 */ /* 0x000fe20008000f00 */
[----:B------:R-:W-:Y:S01]  /*1ea0*/  IMAD.U32 R6, RZ, RZ, UR4 ;  /* 0x00000004ff067e24 */ /* 0x000fe2000f8e00ff */
[----:B------:R-:W-:Y:S01]  /*1eb0*/  MOV R13, RZ ;  /* 0x000000ff000d7202 */ /* 0x000fe20000000f00 */
[----:B------:R-:W-:-:S02]  /*1ec0*/  IMAD.U32 R7, RZ, RZ, UR5 ;  /* 0x00000005ff077e24 */ /* 0x000fc4000f8e00ff */
[----:B------:R-:W-:Y:S02]  /*1ed0*/  IMAD.U32 R11, RZ, RZ, UR7 ;  /* 0x00000007ff0b7e24 */ /* 0x000fe4000f8e00ff */
[----:B------:R-:W-:Y:S02]  /*1ee0*/  IMAD.MOV.U32 R8, RZ, RZ, 0x70 ;  /* 0x00000070ff087424 */ /* 0x000fe400078e00ff */
[----:B0-----:R-:W-:-:S07]  /*1ef0*/  IMAD.MOV.U32 R12, RZ, RZ, 0x1 ;  /* 0x00000001ff0c7424 */ /* 0x001fce00078e00ff */
[----:B------:R-:W-:-:S07]  /*1f00*/  LEPC R20, `(.L_x_1571) ;  /* 0x000000001014794e */ /* 0x000fce0000000000 */
[----:B-1---5:R-:W-:Y:S05]  /*1f10*/  CALL.ABS.NOINC R14 ;  /* 0x000000000e007343 */ /* 0x022fea0003c00000 */
.L_x_1571:
[----:B------:R-:W-:Y:S05]  /*1f20*/  BSYNC B6 ;  /* 0x0000000000067941 */ /* 0x000fea0003800000 */
.L_x_1570:
        /* <DEDUP_REMOVED lines=20> */
.L_x_1573:
[----:B------:R-:W-:Y:S05]  /*2070*/  BSYNC B6 ;  /* 0x0000000000067941 */ /* 0x000fea0003800000 */
.L_x_1572:
[----:B------:R-:W2:Y:S01]  /*2080*/  LDL R30, [R1+0x10] ;  /* 0x00001000011e7983 */ /* 0x000ea20000100800 */
[----:B------:R-:W-:-:S03]  /*2090*/  ULDC.64 UR4, c[0x0][0x9f8] ;  /* 0x00027e0000047ab9 */ /* 0x000fc60000000a00 */
[----:B------:R-:W3:Y:S01]  /*20a0*/  LDL R29, [R1+0x68] ;  /* 0x00006800011d7983 */ /* 0x000ee20000100800 */
[----:B------:R-:W-:-:S03]  /*20b0*/  ISETP.NE.U32.AND P0, PT, RZ, UR4, PT ;  /* 0x00000004ff007c0c */ /* 0x000fc6000bf05070 */
[----:B------:R-:W4:Y:S01]  /*20c0*/  LDL R36, [R1+0x50] ;  /* 0x0000500001247983 */ /* 0x000f220000100800 */
[----:B------:R-:W-:-:S03]  /*20d0*/  ISETP.NE.AND.EX P0, PT, RZ, UR5, PT, P0 ;  /* 0x00000005ff007c0c */ /* 0x000fc6000bf05300 */
[----:B------:R-:W4:Y:S04]  /*20e0*/  LDL R34, [R1+0x4c] ;  /* 0x00004c0001227983 */ /* 0x000f280000100800 */
[----:B------:R-:W4:Y:S04]  /*20f0*/  LDL R32, [R1+0xa4] ;  /* 0x0000a40001207983 */ /* 0x000f280000100800 */
[----:B------:R-:W4:Y:S04]  /*2100*/  LDL R31, [R1+0xa0] ;  /* 0x0000a000011f7983 */ /* 0x000f280000100800 */
[----:B------:R-:W4:Y:S01]  /*2110*/  LDL R21, [R1+0x58] ;  /* 0x0000580001157983 */ /* 0x000f220000100800 */
[----:B------:R-:W0:Y:S03]  /*2120*/  @P0 LDC.64 R4, c[0x0][0x9f8] ;  /* 0x00027e00ff040b82 */ /* 0x000e260000000a00 */
[----:B------:R-:W4:Y:S01]  /*2130*/  LDL R20, [R1+0x54] ;  /* 0x0000540001147983 */ /* 0x000f220000100800 */
[----:B------:R-:W-:Y:S01]  /*2140*/  IMAD.MOV.U32 R3, RZ, RZ, R39 ;  /* 0x000000ffff037224 */ /* 0x000fe200078e0027 */
[----:B------:R-:W-:-:S03]  /*2150*/  ULDC UR4, c[0x0][0x2f4] ;  /* 0x0000bd0000047ab9 */ /* 0x000fc60000000800 */
[----:B------:R-:W1:Y:S08]  /*2160*/  LDC.64 R8, c[0x0][0x3f8] ;  /* 0x0000fe00ff087b82 */ /* 0x000e700000000a00 */
[----:B------:R-:W1:Y:S01]  /*2170*/  LDC R95, c[0x0][0x3f4] ;  /* 0x0000fd00ff5f7b82 */ /* 0x000e620000000800 */
[----:B0-----:R-:W-:-:S07]  /*2180*/  @P0 IMAD.WIDE R4, R39, 0x4, R4 ;  /* 0x0000000427040825 */ /* 0x001fce00078e0204 */
[----:B------:R-:W0:Y:S01]  /*2190*/  LDC.64 R12, c[0x0][0x408] ;  /* 0x00010200ff0c7b82 */ /* 0x000e220000000a00 */
[----:B------:R3:W4:Y:S01]  /*21a0*/  @P0 LDG.E R3, desc[UR60][R4.64] ;  /* 0x0000003c04030981 */ /* 0x000722000c1e1900 */
[----:B------:R-:W-:Y:S02]  /*21b0*/  ISETP.GE.AND P1, PT, R219, UR4, PT ;  /* 0x00000004db007c0c */ /* 0x000fe4000bf26270 */
[----:B------:R-:W-:Y:S02]  /*21c0*/  ISETP.GE.AND P0, PT, R16, UR4, PT ;  /* 0x0000000410007c0c */ /* 0x000fe4000bf06270 */
[----:B------:R-:W-:Y:S02]  /*21d0*/  SEL R6, RZ, 0xffffffff, P1 ;  /* 0xffffffffff067807 */ /* 0x000fe40000800000 */
[----:B------:R-:W-:Y:S02]  /*21e0*/  SEL R0, RZ, 0x1, P0 ;  /* 0x00000001ff007807 */ /* 0x000fe40000000000 */
[----:B------:R-:W-:-:S02]  /*21f0*/  SHF.L.U32 R7, R6, 0x1, RZ ;  /* 0x0000000106077819 */ /* 0x000fc400000006ff */
[----:B------:R-:W-:Y:S02]  /*2200*/  ISETP.GE.AND P2, PT, R19, UR4, PT ;  /* 0x0000000413007c0c */ /* 0x000fe4000bf46270 */
[----:B------:R-:W-:Y:S02]  /*2210*/  LOP3.LUT R6, R7, 0x2, R0, 0xe2, !PT ;  /* 0x0000000207067812 */ /* 0x000fe400078ee200 */
[----:B------:R-:W-:Y:S02]  /*2220*/  SEL R7, RZ, 0x4, P2 ;  /* 0x00000004ff077807 */ /* 0x000fe40001000000 */
[-C--:B-1----:R-:W-:Y:S02]  /*2230*/  ISETP.GE.AND P2, PT, R16, R95.reuse, PT ;  /* 0x0000005f1000720c */ /* 0x082fe40003f46270 */
[----:B------:R-:W-:Y:S02]  /*2240*/  ISETP.GE.AND P1, PT, R219, R95, PT ;  /* 0x0000005fdb00720c */ /* 0x000fe40003f26270 */
[----:B------:R-:W-:-:S02]  /*2250*/  SEL R15, R95, RZ, P2 ;  /* 0x000000ff5f0f7207 */ /* 0x000fc40001000000 */
[----:B------:R-:W-:Y:S01]  /*2260*/  SEL R14, R95, RZ, P1 ;  /* 0x000000ff5f0e7207 */ /* 0x000fe20000800000 */
[----:B------:R-:W1:Y:S02]  /*2270*/  S2R R98, SR_TID.X ;  /* 0x0000000000627919 */ /* 0x000e640000002100 */
[----:B------:R-:W-:Y:S01]  /*2280*/  IMAD.IADD R15, R16, 0x1, R15 ;  /* 0x00000001100f7824 */ /* 0x000fe200078e020f */
[----:B------:R-:W-:Y:S02]  /*2290*/  IADD3 R14, R219, R14, RZ ;  /* 0x0000000edb0e7210 */ /* 0x000fe40007ffe0ff */
[----:B------:R-:W-:Y:S02]  /*22a0*/  LOP3.LUT R28, R6, R7, RZ, 0xfc, !PT ;  /* 0x00000007061c7212 */ /* 0x000fe400078efcff */
[----:B------:R-:W-:Y:S01]  /*22b0*/  ISETP.GE.AND P0, PT, R23, UR4, PT ;  /* 0x0000000417007c0c */ /* 0x000fe2000bf06270 */
[----:B------:R-:W-:Y:S01]  /*22c0*/  IMAD.IADD R0, R26, 0x1, R27 ;  /* 0x000000011a007824 */ /* 0x000fe200078e021b */
[----:B------:R-:W-:-:S02]  /*22d0*/  SHF.R.S32.HI R26, RZ, 0x1f, R38 ;  /* 0x0000001fff1a7819 */ /* 0x000fc40000011426 */
[----:B------:R-:W-:Y:S02]  /*22e0*/  SHF.L.U32 R95, R95, 0x1, RZ ;  /* 0x000000015f5f7819 */ /* 0x000fe400000006ff */
[----:B-1----:R-:W-:Y:S02]  /*22f0*/  LEA.HI R98, R98, 0x8, RZ, 0x19 ;  /* 0x0000000862627811 */ /* 0x002fe400078fc8ff */
[----:B--2---:R-:W-:Y:S01]  /*2300*/  SHF.R.S32.HI R11, RZ, 0x1f, R30 ;  /* 0x0000001fff0b7819 */ /* 0x004fe2000001141e */
[----:B---3--:R-:W-:-:S04]  /*2310*/  IMAD.SHL.U32 R78, R29, 0x4, RZ ;  /* 0x000000041d4e7824 */ /* 0x008fc800078e00ff */
[-C--:B------:R-:W-:Y:S02]  /*2320*/  IMAD R10, R11, R8.reuse, RZ ;  /* 0x000000080b0a7224 */ /* 0x080fe400078e02ff */
[----:B------:R-:W-:Y:S01]  /*2330*/  IMAD.WIDE.U32 R4, R30, R8, R16 ;  /* 0x000000081e047225 */ /* 0x000fe200078e0010 */
[----:B------:R-:W-:-:S03]  /*2340*/  SHF.R.S32.HI R79, RZ, 0x1f, R78 ;  /* 0x0000001fff4f7819 */ /* 0x000fc6000001144e */
[----:B------:R-:W-:Y:S01]  /*2350*/  IMAD R83, R30, R9, R10 ;  /* 0x000000091e537224 */ /* 0x000fe200078e020a */
[----:B------:R-:W-:-:S03]  /*2360*/  MOV R80, R4 ;  /* 0x0000000400507202 */ /* 0x000fc60000000f00 */
[----:B------:R-:W-:Y:S02]  /*2370*/  IMAD.IADD R81, R83, 0x1, R5 ;  /* 0x0000000153517824 */ /* 0x000fe400078e0205 */
[----:B------:R-:W-:-:S04]  /*2380*/  IMAD.WIDE.U32 R4, R30, R8, R78 ;  /* 0x000000081e047225 */ /* 0x000fc800078e004e */
[----:B------:R-:W-:Y:S01]  /*2390*/  IMAD.MOV.U32 R82, RZ, RZ, R4 ;  /* 0x000000ffff527224 */ /* 0x000fe200078e0004 */
[----:B------:R-:W-:Y:S01]  /*23a0*/  SHF.R.S32.HI R4, RZ, 0x1f, R15 ;  /* 0x0000001fff047819 */ /* 0x000fe2000001140f */
[----:B------:R-:W-:Y:S01]  /*23b0*/  IMAD.IADD R83, R5, 0x1, R83 ;  /* 0x0000000105537824 */ /* 0x000fe200078e0253 */
[----:B------:R-:W-:Y:S01]  /*23c0*/  SHF.R.S32.HI R5, RZ, 0x1f, R14 ;  /* 0x0000001fff057819 */ /* 0x000fe2000001140e */
[----:B0-----:R-:W-:Y:S01]  /*23d0*/  IMAD R6, R11, R12, RZ ;  /* 0x0000000c0b067224 */ /* 0x001fe200078e02ff */
[CC--:B------:R-:W-:Y:S02]  /*23e0*/  LEA.HI R33, R4.reuse, R15.reuse, RZ, 0x3 ;  /* 0x0000000f04217211 */ /* 0x0c0fe400078f18ff */
[----:B------:R-:W-:Y:S02]  /*23f0*/  LEA.HI R4, R4, R15, RZ, 0x6 ;  /* 0x0000000f04047211 */ /* 0x000fe400078f30ff */
[C---:B------:R-:W-:Y:S01]  /*2400*/  LEA.HI R35, R5.reuse, R14, RZ, 0x3 ;  /* 0x0000000e05237211 */ /* 0x040fe200078f18ff */
[----:B------:R-:W-:Y:S01]  /*2410*/  IMAD.WIDE.U32 R10, R30, R12, R16 ;  /* 0x0000000c1e0a7225 */ /* 0x000fe200078e0010 */
[----:B------:R-:W-:-:S03]  /*2420*/  LEA.HI R14, R5, R14, RZ, 0x6 ;  /* 0x0000000e050e7211 */ /* 0x000fc600078f30ff */
[C---:B------:R-:W-:Y:S02]  /*2430*/  IMAD R87, R30.reuse, R13, R6 ;  /* 0x0000000d1e577224 */ /* 0x040fe400078e0206 */
[----:B------:R-:W-:-:S04]  /*2440*/  IMAD.WIDE.U32 R6, R30, R12, R78 ;  /* 0x0000000c1e067225 */ /* 0x000fc800078e004e */
[----:B------:R-:W-:Y:S01]  /*2450*/  IMAD.SHL.U32 R5, R4, 0x40, RZ ;  /* 0x0000004004057824 */ /* 0x000fe200078e00ff */
[----:B----4-:R-:W-:Y:S01]  /*2460*/  LOP3.LUT R4, R36, 0x38, R33, 0xf8, !PT ;  /* 0x0000003824047812 */ /* 0x010fe200078ef821 */
[----:B------:R-:W-:Y:S01]  /*2470*/  IMAD.IADD R85, R87, 0x1, R11 ;  /* 0x0000000157557824 */ /* 0x000fe200078e020b */
[----:B------:R-:W-:Y:S01]  /*2480*/  LOP3.LUT R11, R34, 0x38, R35, 0xf8, !PT ;  /* 0x00000038220b7812 */ /* 0x000fe200078ef823 */
[----:B------:R-:W-:Y:S01]  /*2490*/  IMAD.SHL.U32 R14, R14, 0x40, RZ ;  /* 0x000000400e0e7824 */ /* 0x000fe200078e00ff */
[----:B------:R-:W-:Y:S01]  /*24a0*/  MOV R86, R6 ;  /* 0x0000000600567202 */ /* 0x000fe20000000f00 */
[----:B------:R-:W-:Y:S01]  /*24b0*/  IMAD.IADD R87, R7, 0x1, R87 ;  /* 0x0000000107577824 */ /* 0x000fe200078e0257 */
[----:B------:R-:W-:Y:S02]  /*24c0*/  LOP3.LUT R7, R34, 0x38, R33, 0xf8, !PT ;  /* 0x0000003822077812 */ /* 0x000fe400078ef821 */
[----:B-----5:R-:W-:Y:S02]  /*24d0*/  SHF.R.S32.HI R15, RZ, 0x1f, R96 ;  /* 0x0000001fff0f7819 */ /* 0x020fe40000011460 */
[----:B------:R-:W-:Y:S01]  /*24e0*/  LOP3.LUT R6, R36, 0x38, R35, 0xf8, !PT ;  /* 0x0000003824067812 */ /* 0x000fe200078ef823 */
[----:B------:R-:W-:Y:S01]  /*24f0*/  IMAD.MOV.U32 R84, RZ, RZ, R10 ;  /* 0x000000ffff547224 */ /* 0x000fe200078e000a */
[----:B------:R-:W-:-:S02]  /*2500*/  LOP3.LUT R5, R5, 0xfffff000, RZ, 0xc0, !PT ;  /* 0xfffff00005057812 */ /* 0x000fc400078ec0ff */
[-C--:B------:R-:W-:Y:S02]  /*2510*/  LOP3.LUT R4, R4, R32.reuse, RZ, 0x3c, !PT ;  /* 0x0000002004047212 */ /* 0x080fe400078e3cff */
[----:B------:R-:W-:Y:S02]  /*2520*/  LOP3.LUT R14, R14, 0xfffff000, RZ, 0xc0, !PT ;  /* 0xfffff0000e0e7812 */ /* 0x000fe400078ec0ff */
[-C--:B------:R-:W-:Y:S02]  /*2530*/  LOP3.LUT R11, R11, R31.reuse, RZ, 0x3c, !PT ;  /* 0x0000001f0b0b7212 */ /* 0x080fe400078e3cff */
[----:B------:R-:W-:Y:S02]  /*2540*/  LOP3.LUT R10, R7, R31, RZ, 0x3c, !PT ;  /* 0x0000001f070a7212 */ /* 0x000fe400078e3cff */
[----:B------:R-:W-:Y:S01]  /*2550*/  LOP3.LUT R7, R6, R32, RZ, 0x3c, !PT ;  /* 0x0000002006077212 */ /* 0x000fe200078e3cff */
[C---:B------:R-:W-:Y:S01]  /*2560*/  IMAD R6, R15.reuse, R8, RZ ;  /* 0x000000080f067224 */ /* 0x040fe200078e02ff */
[----:B------:R-:W-:Y:S01]  /*2570*/  IADD3 R93, R4, R5, R21 ;  /* 0x00000005045d7210 */ /* 0x000fe20007ffe015 */
[----:B------:R-:W-:Y:S01]  /*2580*/  IMAD R15, R15, R12, RZ ;  /* 0x0000000c0f0f7224 */ /* 0x000fe200078e02ff */
[----:B------:R-:W-:-:S02]  /*2590*/  IADD3 R4, R11, R14, R20 ;  /* 0x0000000e0b047210 */ /* 0x000fc40007ffe014 */
[----:B------:R-:W-:Y:S01]  /*25a0*/  SEL R11, RZ, 0x8, P0 ;  /* 0x00000008ff0b7807 */ /* 0x000fe20000000000 */
[C---:B------:R-:W-:Y:S01]  /*25b0*/  IMAD R15, R96.reuse, R13, R15 ;  /* 0x0000000d600f7224 */ /* 0x040fe200078e020f */
[----:B------:R-:W-:Y:S01]  /*25c0*/  SHF.R.S32.HI R32, RZ, 0x3, R33 ;  /* 0x00000003ff207819 */ /* 0x000fe20000011421 */
[----:B------:R-:W-:Y:S01]  /*25d0*/  IMAD.WIDE.U32 R86, R96, R12, R86 ;  /* 0x0000000c60567225 */ /* 0x000fe200078e0056 */
[----:B------:R-:W-:Y:S02]  /*25e0*/  SHF.R.S32.HI R34, RZ, 0x3, R35 ;  /* 0x00000003ff227819 */ /* 0x000fe40000011423 */
[----:B------:R-:W-:Y:S01]  /*25f0*/  LOP3.LUT R11, R28, R11, RZ, 0xfc, !PT ;  /* 0x0000000b1c0b7212 */ /* 0x000fe200078efcff */
[C---:B------:R-:W-:Y:S01]  /*2600*/  IMAD R41, R96.reuse, R9, R6 ;  /* 0x0000000960297224 */ /* 0x040fe200078e0206 */
[----:B------:R-:W-:Y:S01]  /*2610*/  LOP3.LUT R33, R33, 0xfffffff8, RZ, 0xc0, !PT ;  /* 0xfffffff821217812 */ /* 0x000fe200078ec0ff */
[----:B------:R-:W-:Y:S01]  /*2620*/  IMAD.WIDE.U32 R80, R96, R8, R80 ;  /* 0x0000000860507225 */ /* 0x000fe200078e0050 */
[----:B------:R-:W-:-:S03]  /*2630*/  LOP3.LUT R35, R35, 0xfffffff8, RZ, 0xc0, !PT ;  /* 0xfffffff823237812 */ /* 0x000fc600078ec0ff */
[----:B------:R-:W-:Y:S01]  /*2640*/  IMAD.WIDE.U32 R82, R96, R8, R82 ;  /* 0x0000000860527225 */ /* 0x000fe200078e0052 */
[----:B------:R-:W-:-:S03]  /*2650*/  IADD3 R91, R10, R5, R20 ;  /* 0x000000050a5b7210 */ /* 0x000fc60007ffe014 */
[----:B------:R-:W-:Y:S01]  /*2660*/  IMAD.WIDE.U32 R84, R96, R12, R84 ;  /* 0x0000000c60547225 */ /* 0x000fe200078e0054 */
[----:B------:R-:W-:Y:S02]  /*2670*/  IADD3 R92, R7, R14, R21 ;  /* 0x0000000e075c7210 */ /* 0x000fe40007ffe015 */
[C-C-:B------:R-:W-:Y:S01]  /*2680*/  SHF.L.U64.HI R5, R8.reuse, 0x6, R9.reuse ;  /* 0x0000000608057819 */ /* 0x140fe20000010209 */
[C---:B------:R-:W-:Y:S01]  /*2690*/  IMAD.SHL.U32 R7, R8.reuse, 0x40, RZ ;  /* 0x0000004008077824 */ /* 0x040fe200078e00ff */
[C---:B------:R-:W-:Y:S01]  /*26a0*/  SHF.L.U64.HI R6, R8.reuse, 0x5, R9 ;  /* 0x0000000508067819 */ /* 0x040fe20000010209 */
[----:B------:R-:W-:Y:S01]  /*26b0*/  IMAD R27, R29, 0x20, R30 ;  /* 0x000000201d1b7824 */ /* 0x000fe200078e021e */
[----:B------:R-:W-:Y:S01]  /*26c0*/  SHF.L.U32 R8, R8, 0x5, RZ ;  /* 0x0000000508087819 */ /* 0x000fe200000006ff */
[C---:B------:R-:W-:Y:S01]  /*26d0*/  IMAD.SHL.U32 R20, R12.reuse, 0x40, RZ ;  /* 0x000000400c147824 */ /* 0x040fe200078e00ff */
[C-C-:B------:R-:W-:Y:S01]  /*26e0*/  SHF.L.U64.HI R9, R12.reuse, 0x6, R13.reuse ;  /* 0x000000060c097819 */ /* 0x140fe2000001020d */
[C---:B------:R-:W-:Y:S01]  /*26f0*/  IMAD.SHL.U32 R21, R12.reuse, 0x20, RZ ;  /* 0x000000200c157824 */ /* 0x040fe200078e00ff */
[----:B------:R-:W-:Y:S01]  /*2700*/  SHF.L.U64.HI R10, R12, 0x5, R13 ;  /* 0x000000050c0a7819 */ /* 0x000fe2000001020d */
[----:B------:R-:W-:Y:S01]  /*2710*/  IMAD.IADD R30, R41, 0x1, R81 ;  /* 0x00000001291e7824 */ /* 0x000fe200078e0251 */
[----:B------:R-:W-:Y:S01]  /*2720*/  LOP3.LUT R28, R28, 0x1, RZ, 0xc0, !PT ;  /* 0x000000011c1c7812 */ /* 0x000fe200078ec0ff */
[----:B------:R-:W-:Y:S01]  /*2730*/  IMAD.IADD R31, R15, 0x1, R85 ;  /* 0x000000010f1f7824 */ /* 0x000fe200078e0255 */
[----:B------:R-:W-:Y:S01]  /*2740*/  SHF.R.S32.HI R29, RZ, 0x1f, R3 ;  /* 0x0000001fff1d7819 */ /* 0x000fe20000011403 */
[----:B------:R-:W-:Y:S01]  /*2750*/  IMAD.IADD R76, R83, 0x1, R41 ;  /* 0x00000001534c7824 */ /* 0x000fe200078e0229 */
[----:B------:R-:W-:-:S02]  /*2760*/  LOP3.LUT R36, R11, 0x2, RZ, 0xc0, !PT ;  /* 0x000000020b247812 */ /* 0x000fc400078ec0ff */
[C---:B------:R-:W-:Y:S02]  /*2770*/  LOP3.LUT R37, R11.reuse, 0x4, RZ, 0xc0, !PT ;  /* 0x000000040b257812 */ /* 0x040fe400078ec0ff */
[----:B------:R-:W-:Y:S02]  /*2780*/  LOP3.LUT R39, R11, 0x8, RZ, 0xc0, !PT ;  /* 0x000000080b277812 */ /* 0x000fe400078ec0ff */
[----:B------:R-:W-:Y:S02]  /*2790*/  IADD3 R77, R87, R15, RZ ;  /* 0x0000000f574d7210 */ /* 0x000fe40007ffe0ff */
[----:B------:R-:W-:Y:S02]  /*27a0*/  SHF.R.S32.HI R88, RZ, 0x1f, R33 ;  /* 0x0000001fff587819 */ /* 0x000fe40000011421 */
[----:B------:R-:W-:-:S07]  /*27b0*/  SHF.R.S32.HI R89, RZ, 0x1f, R35 ;  /* 0x0000001fff597819 */ /* 0x000fce0000011423 */
.L_x_1655:
[----:B------:R-:W2:Y:S01]  /*27c0*/  LDL R40, [R1+0x6c] ;  /* 0x00006c0001287983 */ /* 0x000ea20000100800 */
[----:B0-----:R-:W0:Y:S01]  /*27d0*/  LDC R103, c[0x0][0x430] ;  /* 0x00010c00ff677b82 */ /* 0x001e220000000800 */
[----:B------:R-:W-:Y:S02]  /*27e0*/  VIADD R25, R25, 0xffffffff ;  /* 0xffffffff19197836 */ /* 0x000fe40000000000 */
[----:B------:R-:W-:Y:S02]  /*27f0*/  IMAD.MOV.U32 R104, RZ, RZ, RZ ;  /* 0x000000ffff687224 */ /* 0x000fe400078e00ff */
[----:B------:R-:W-:-:S03]  /*2800*/  IMAD R11, R25, 0x40, R27 ;  /* 0x00000040190b7824 */ /* 0x000fc600078e021b */
[----:B-1----:R-:W1:Y:S01]  /*2810*/  LDC R106, c[0x0][0x3f4] ;  /* 0x0000fd00ff6a7b82 */ /* 0x002e620000000800 */
[----:B------:R-:W-:Y:S01]  /*2820*/  IMAD.IADD R41, R0, 0x1, R11 ;  /* 0x0000000100297824 */ /* 0x000fe200078e020b */
[----:B------:R-:W-:-:S04]  /*2830*/  ISETP.GE.AND P0, PT, R11, R2, PT ;  /* 0x000000020b00720c */ /* 0x000fc80003f06270 */
[----:B------:R-:W-:Y:S02]  /*2840*/  ISETP.GT.OR P0, PT, R27, 0x3f, P0 ;  /* 0x0000003f1b00780c */ /* 0x000fe40000704670 */
[----:B------:R-:W-:Y:S02]  /*2850*/  MOV R11, R41 ;  /* 0x00000029000b7202 */ /* 0x000fe40000000f00 */
[----:B0-----:R-:W-:-:S09]  /*2860*/  ISETP.NE.AND P3, PT, R103, 0x1, PT ;  /* 0x000000016700780c */ /* 0x001fd20003f65270 */
[----:B------:R-:W0:Y:S08]  /*2870*/  @!P0 LDC.64 R14, c[0x0][0x428] ;  /* 0x00010a00ff0e8b82 */ /* 0x000e300000000a00 */
[----:B---3--:R-:W3:Y:S08]  /*2880*/  @!P0 LDC.64 R42, c[0x0][0x418] ;  /* 0x00010600ff2a8b82 */ /* 0x008ef00000000a00 */
[----:B----4-:R-:W4:Y:S08]  /*2890*/  @P3 LDC R12, c[0x0][0x434] ;  /* 0x00010d00ff0c3b82 */ /* 0x010f300000000800 */
[----:B------:R-:W1:Y:S01]  /*28a0*/  @P3 LDC R13, c[0x0][0x438] ;  /* 0x00010e00ff0d3b82 */ /* 0x000e620000000800 */
[----:B----4-:R-:W-:-:S05]  /*28b0*/  @P3 IMAD.HI.U32 R12, R41, R12, RZ ;  /* 0x0000000c290c3227 */ /* 0x010fca00078e00ff */
[----:B-1----:R-:W-:Y:S01]  /*28c0*/  @P3 SHF.R.U32.HI R11, RZ, R13, R12 ;  /* 0x0000000dff0b3219 */ /* 0x002fe2000001160c */
[----:B0-----:R-:W-:-:S03]  /*28d0*/  @!P0 IMAD R12, R29, R14, RZ ;  /* 0x0000000e1d0c8224 */ /* 0x001fc600078e02ff */
[--C-:B------:R-:W-:Y:S01]  /*28e0*/  @!P0 SHF.R.S32.HI R13, RZ, 0x1f, R11.reuse ;  /* 0x0000001fff0d8819 */ /* 0x100fe2000001140b */
[----:B------:R-:W-:Y:S02]  /*28f0*/  @!P0 IMAD R15, R3, R15, R12 ;  /* 0x0000000f030f8224 */ /* 0x000fe400078e020c */
[----:B------:R-:W-:-:S04]  /*2900*/  @!P0 IMAD.MOV.U32 R12, RZ, RZ, R11 ;  /* 0x000000ffff0c8224 */ /* 0x000fc800078e000b */
[----:B------:R-:W-:-:S04]  /*2910*/  @!P0 IMAD.WIDE.U32 R12, R3, R14, R12 ;  /* 0x0000000e030c8225 */ /* 0x000fc800078e000c */
[----:B------:R-:W-:Y:S01]  /*2920*/  @!P0 IMAD.IADD R13, R13, 0x1, R15 ;  /* 0x000000010d0d8824 */ /* 0x000fe200078e020f */
[----:B---3--:R-:W-:-:S04]  /*2930*/  @!P0 LEA R14, P3, R12, R42, 0x2 ;  /* 0x0000002a0c0e8211 */ /* 0x008fc800078610ff */
[----:B------:R-:W-:-:S05]  /*2940*/  @!P0 LEA.HI.X R15, R12, R43, R13, 0x2, P3 ;  /* 0x0000002b0c0f8211 */ /* 0x000fca00018f140d */
[----:B------:R0:W5:Y:S01]  /*2950*/  @!P0 LDG.E R104, desc[UR60][R14.64] ;  /* 0x0000003c0e688981 */ /* 0x000162000c1e1900 */
[----:B------:R-:W-:Y:S01]  /*2960*/  ISETP.GE.AND P0, PT, R106, 0x1, PT ;  /* 0x000000016a00780c */ /* 0x000fe20003f06270 */
[----:B------:R-:W-:Y:S05]  /*2970*/  YIELD ;  /* 0x0000000000007946 */ /* 0x000fea0003800000 */
[----:B------:R-:W-:Y:S01]  /*2980*/  IADD3 R12, -R11, RZ, RZ ;  /* 0x000000ff0b0c7210 */ /* 0x000fe20007ffe1ff */
[----:B------:R-:W-:Y:S01]  /*2990*/  BSSY B0, `(.L_x_1574) ;  /* 0x0000530000007945 */ /* 0x000fe20003800000 */
[----:B------:R-:W-:-:S03]  /*29a0*/  ISETP.GT.AND P3, PT, R25, R24, PT ;  /* 0x000000181900720c */ /* 0x000fc60003f64270 */
[----:B------:R-:W-:Y:S02]  /*29b0*/  IMAD R103, R103, R12, R41 ;  /* 0x0000000c67677224 */ /* 0x000fe400078e0229 */
[----:B--2---:R-:W-:-:S04]  /*29c0*/  IMAD R11, R200, 0x4000, R40 ;  /* 0x00004000c80b7824 */ /* 0x004fc800078e0228 */
[----:B------:R-:W-:Y:S01]  /*29d0*/  IMAD R94, R11, 0x2, R18 ;  /* 0x000000020b5e7824 */ /* 0x000fe200078e0212 */
[----:B0-----:R-:W-:Y:S06]  /*29e0*/  @!P0 BRA `(.L_x_1575) ;  /* 0x0000004c00408947 */ /* 0x001fec0003800000 */
[----:B------:R-:W-:Y:S01]  /*29f0*/  SHF.R.S32.HI R101, RZ, 0x1f, R103 ;  /* 0x0000001fff657819 */ /* 0x000fe20000011467 */
[----:B------:R-:W-:Y:S01]  /*2a00*/  ULDC.64 UR4, c[0x0][0x300] ;  /* 0x0000c00000047ab9 */ /* 0x000fe20000000a00 */
[----:B-----5:R-:W-:Y:S01]  /*2a10*/  SHF.R.S32.HI R100, RZ, 0x1f, R104 ;  /* 0x0000001fff647819 */ /* 0x020fe20000011468 */
[----:B------:R-:W-:Y:S01]  /*2a20*/  IMAD.WIDE.U32 R12, R103, UR4, RZ ;  /* 0x00000004670c7c25 */ /* 0x000fe2000f8e00ff */
[----:B------:R-:W-:Y:S02]  /*2a30*/  ULDC.U8 UR6, c[0x0][0x410] ;  /* 0x0001040000067ab9 */ /* 0x000fe40000000000 */
[----:B------:R-:W-:Y:S01]  /*2a40*/  ISETP.NE.AND P0, PT, RZ, UR6, PT ;  /* 0x00000006ff007c0c */ /* 0x000fe2000bf05270 */
[----:B------:R-:W-:Y:S02]  /*2a50*/  IMAD R14, R101, UR4, RZ ;  /* 0x00000004650e7c24 */ /* 0x000fe4000f8e02ff */
[-C--:B------:R-:W-:Y:S02]  /*2a60*/  IMAD R40, R9, R25.reuse, RZ ;  /* 0x0000001909287224 */ /* 0x080fe400078e02ff */
[----:B------:R-:W-:Y:S01]  /*2a70*/  IMAD R11, R103, UR5, R14 ;  /* 0x00000005670b7c24 */ /* 0x000fe2000f8e020e */
[----:B------:R-:W-:Y:S01]  /*2a80*/  ULDC.64 UR4, c[0x0][0x310] ;  /* 0x0000c40000047ab9 */ /* 0x000fe20000000a00 */
[----:B------:R-:W-:-:S02]  /*2a90*/  IMAD R14, R5, R25, RZ ;  /* 0x00000019050e7224 */ /* 0x000fc400078e02ff */
[----:B------:R-:W-:Y:S02]  /*2aa0*/  IMAD R15, R100, UR4, RZ ;  /* 0x00000004640f7c24 */ /* 0x000fe4000f8e02ff */
[----:B------:R-:W-:Y:S01]  /*2ab0*/  IMAD.IADD R13, R13, 0x1, R11 ;  /* 0x000000010d0d7824 */ /* 0x000fe200078e020b */
[----:B------:R-:W-:Y:S01]  /*2ac0*/  SHF.R.S32.HI R11, RZ, 0x1f, R25 ;  /* 0x0000001fff0b7819 */ /* 0x000fe20000011419 */
[C---:B------:R-:W-:Y:S02]  /*2ad0*/  IMAD R15, R104.reuse, UR5, R15 ;  /* 0x00000005680f7c24 */ /* 0x040fe4000f8e020f */
[----:B------:R-:W-:Y:S01]  /*2ae0*/  IMAD.WIDE.U32 R12, R104, UR4, R12 ;  /* 0x00000004680c7c25 */ /* 0x000fe2000f8e000c */
[----:B------:R-:W-:-:S03]  /*2af0*/  ULDC.64 UR4, c[0x0][0x308] ;  /* 0x0000c20000047ab9 */ /* 0x000fc60000000a00 */
[----:B------:R-:W-:Y:S01]  /*2b00*/  IMAD R41, R11, R7, R14 ;  /* 0x000000070b297224 */ /* 0x000fe200078e020e */
[----:B------:R-:W-:Y:S01]  /*2b10*/  IADD3 R13, R13, R15, RZ ;  /* 0x0000000f0d0d7210 */ /* 0x000fe20007ffe0ff */
[----:B------:R-:W-:Y:S02]  /*2b20*/  IMAD R15, R26, UR4, RZ ;  /* 0x000000041a0f7c24 */ /* 0x000fe4000f8e02ff */
[----:B------:R-:W-:Y:S02]  /*2b30*/  IMAD R43, R11, R20, R40 ;  /* 0x000000140b2b7224 */ /* 0x000fe400078e0228 */
[C---:B------:R-:W-:Y:S02]  /*2b40*/  IMAD R11, R38.reuse, UR5, R15 ;  /* 0x00000005260b7c24 */ /* 0x040fe4000f8e020f */
[----:B------:R-:W-:Y:S01]  /*2b50*/  IMAD.WIDE.U32 R114, R38, UR4, R12 ;  /* 0x0000000426727c25 */ /* 0x000fe2000f8e000c */
[----:B------:R-:W-:-:S03]  /*2b60*/  ULDC.64 UR4, c[0x0][0x2e8] ;  /* 0x0000ba0000047ab9 */ /* 0x000fc60000000a00 */
[----:B------:R-:W-:Y:S01]  /*2b70*/  IMAD.IADD R11, R115, 0x1, R11 ;  /* 0x00000001730b7824 */ /* 0x000fe200078e020b */
[C---:B------:R-:W-:Y:S01]  /*2b80*/  LEA R107, P4, R114.reuse, UR4, 0x1 ;  /* 0x00000004726b7c11 */ /* 0x040fe2000f8808ff */
[----:B------:R-:W-:Y:S02]  /*2b90*/  IMAD R99, R25, -0x40, R2 ;  /* 0xffffffc019637824 */ /* 0x000fe400078e0202 */
[-C--:B------:R-:W-:Y:S01]  /*2ba0*/  IMAD.WIDE.U32 R14, R7, R25.reuse, RZ ;  /* 0x00000019070e7225 */ /* 0x080fe200078e00ff */
[----:B------:R-:W-:Y:S02]  /*2bb0*/  LEA.HI.X R114, R114, UR5, R11, 0x1, P4 ;  /* 0x0000000572727c11 */ /* 0x000fe4000a0f0c0b */
[----:B------:R-:W-:Y:S01]  /*2bc0*/  VIMNMX R99, R99, 0x40, PT ;  /* 0x0000004063637848 */ /* 0x000fe20003fe0100 */
[----:B------:R-:W-:-:S04]  /*2bd0*/  IMAD.WIDE.U32 R12, R20, R25, RZ ;  /* 0x00000019140c7225 */ /* 0x000fc800078e00ff */
[----:B------:R-:W-:Y:S02]  /*2be0*/  IMAD.IADD R73, R15, 0x1, R41 ;  /* 0x000000010f497824 */ /* 0x000fe400078e0229 */
[----:B------:R-:W-:Y:S01]  /*2bf0*/  IMAD.IADD R72, R13, 0x1, R43 ;  /* 0x000000010d487824 */ /* 0x000fe200078e022b */
[----:B------:R-:W-:Y:S06]  /*2c00*/  @!P0 BRA `(.L_x_1576) ;  /* 0x0000002000f08947 */ /* 0x000fec0003800000 */
[----:B------:R-:W2:Y:S01]  /*2c10*/  LDL R42, [R1+0x10] ;  /* 0x00001000012a7983 */ /* 0x000ea20000100800 */
[----:B------:R-:W-:Y:S01]  /*2c20*/  BSSY B1, `(.L_x_1577) ;  /* 0x000002d000017945 */ /* 0x000fe20003800000 */
[C---:B------:R-:W-:Y:S01]  /*2c30*/  IADD3 R109, R78.reuse, 0x40, RZ ;  /* 0x000000404e6d7810 */ /* 0x040fe20007ffe0ff */
[C---:B------:R-:W-:Y:S01]  /*2c40*/  VIADD R111, R78.reuse, 0x20 ;  /* 0x000000204e6f7836 */ /* 0x040fe20000000000 */
[----:B------:R-:W-:Y:S01]  /*2c50*/  CS2R R40, SRZ ;  /* 0x0000000000287805 */ /* 0x000fe2000001ff00 */
[----:B------:R-:W-:Y:S01]  /*2c60*/  VIADD R75, R78, 0x60 ;  /* 0x000000604e4b7836 */ /* 0x000fe20000000000 */
        /* <DEDUP_REMOVED lines=8> */
[----:B--2---:R-:W-:-:S13]  /*2cf0*/  ISETP.GE.AND P0, PT, R42, R99, PT ;  /* 0x000000632a00720c */ /* 0x004fda0003f06270 */
[----:B------:R-:W-:Y:S05]  /*2d00*/  @P0 BRA `(.L_x_1578) ;  /* 0x0000000000780947 */ /* 0x000fea0003800000 */
[----:B------:R-:W-:Y:S01]  /*2d10*/  IADD3 R43, P4, R82, R14, RZ ;  /* 0x0000000e522b7210 */ /* 0x000fe20007f9e0ff */
[----:B------:R-:W-:Y:S01]  /*2d20*/  ULDC.64 UR4, c[0x0][0x3e8] ;  /* 0x0000fa0000047ab9 */ /* 0x000fe20000000a00 */
[----:B------:R-:W-:Y:S02]  /*2d30*/  IADD3 R11, P5, R86, R12, RZ ;  /* 0x0000000c560b7210 */ /* 0x000fe40007fbe0ff */
[----:B------:R-:W-:Y:S02]  /*2d40*/  CS2R R68, SRZ ;  /* 0x0000000000447805 */ /* 0x000fe4000001ff00 */
[----:B------:R-:W-:Y:S01]  /*2d50*/  ISETP.GE.AND P6, PT, R78, R106, PT ;  /* 0x0000006a4e00720c */ /* 0x000fe20003fc6270 */
[----:B------:R-:W-:Y:S01]  /*2d60*/  IMAD.X R44, R73, 0x1, R76, P4 ;  /* 0x00000001492c7824 */ /* 0x000fe200020e064c */
[----:B------:R-:W-:Y:S02]  /*2d70*/  LEA R42, P4, R43, UR4, 0x1 ;  /* 0x000000042b2a7c11 */ /* 0x000fe4000f8808ff */
[----:B------:R-:W-:-:S02]  /*2d80*/  CS2R R70, SRZ ;  /* 0x0000000000467805 */ /* 0x000fc4000001ff00 */
[----:B------:R-:W-:Y:S02]  /*2d90*/  IADD3.X R46, R72, R77, RZ, P5, !PT ;  /* 0x0000004d482e7210 */ /* 0x000fe40002ffe4ff */
[----:B------:R-:W-:Y:S01]  /*2da0*/  LEA.HI.X R43, R43, UR5, R44, 0x1, P4 ;  /* 0x000000052b2b7c11 */ /* 0x000fe2000a0f0c2c */
[----:B------:R-:W-:Y:S01]  /*2db0*/  ULDC.64 UR4, c[0x0][0x400] ;  /* 0x0001000000047ab9 */ /* 0x000fe20000000a00 */
[----:B------:R-:W-:Y:S02]  /*2dc0*/  ISETP.GE.AND P5, PT, R111, R106, PT ;  /* 0x0000006a6f00720c */ /* 0x000fe40003fa6270 */
[C---:B------:R-:W-:Y:S01]  /*2dd0*/  LEA R44, P4, R11.reuse, UR4, 0x1 ;  /* 0x000000040b2c7c11 */ /* 0x040fe2000f8808ff */
[----:B------:R0:W5:Y:S03]  /*2de0*/  @!P6 LDG.E.64 R68, desc[UR60][R42.64] ;  /* 0x0000003c2a44e981 */ /* 0x000166000c1e1b00 */
[----:B------:R-:W-:-:S02]  /*2df0*/  LEA.HI.X R45, R11, UR5, R46, 0x1, P4 ;  /* 0x000000050b2d7c11 */ /* 0x000fc4000a0f0c2e */
[----:B------:R-:W-:-:S03]  /*2e00*/  ISETP.GE.AND P4, PT, R109, R106, PT ;  /* 0x0000006a6d00720c */ /* 0x000fc60003f86270 */
[----:B------:R0:W5:Y:S01]  /*2e10*/  @!P6 LDG.E.64 R70, desc[UR60][R44.64] ;  /* 0x0000003c2c46e981 */ /* 0x000162000c1e1b00 */
[----:B------:R-:W-:Y:S02]  /*2e20*/  ISETP.GE.AND P6, PT, R75, R106, PT ;  /* 0x0000006a4b00720c */ /* 0x000fe40003fc6270 */
[----:B------:R-:W-:Y:S02]  /*2e30*/  CS2R R64, SRZ ;  /* 0x0000000000407805 */ /* 0x000fe4000001ff00 */
[----:B------:R-:W-:Y:S02]  /*2e40*/  CS2R R60, SRZ ;  /* 0x00000000003c7805 */ /* 0x000fe4000001ff00 */
[----:B------:R-:W-:Y:S02]  /*2e50*/  CS2R R56, SRZ ;  /* 0x0000000000387805 */ /* 0x000fe4000001ff00 */
[----:B------:R-:W-:Y:S02]  /*2e60*/  CS2R R66, SRZ ;  /* 0x0000000000427805 */ /* 0x000fe4000001ff00 */
[----:B------:R-:W-:-:S02]  /*2e70*/  CS2R R62, SRZ ;  /* 0x00000000003e7805 */ /* 0x000fc4000001ff00 */
[----:B------:R-:W-:Y:S01]  /*2e80*/  CS2R R58, SRZ ;  /* 0x00000000003a7805 */ /* 0x000fe2000001ff00 */
[----:B------:R0:W5:Y:S04]  /*2e90*/  @!P5 LDG.E.64 R64, desc[UR60][R42.64+0x40] ;  /* 0x0000403c2a40d981 */ /* 0x000168000c1e1b00 */
[----:B------:R0:W5:Y:S04]  /*2ea0*/  @!P4 LDG.E.64 R60, desc[UR60][R42.64+0x80] ;  /* 0x0000803c2a3cc981 */ /* 0x000168000c1e1b00 */
[----:B------:R0:W5:Y:S04]  /*2eb0*/  @!P6 LDG.E.64 R56, desc[UR60][R42.64+0xc0] ;  /* 0x0000c03c2a38e981 */ /* 0x000168000c1e1b00 */
[----:B------:R0:W5:Y:S04]  /*2ec0*/  @!P5 LDG.E.64 R66, desc[UR60][R44.64+0x40] ;  /* 0x0000403c2c42d981 */ /* 0x000168000c1e1b00 */
[----:B------:R0:W5:Y:S04]  /*2ed0*/  @!P4 LDG.E.64 R62, desc[UR60][R44.64+0x80] ;  /* 0x0000803c2c3ec981 */ /* 0x000168000c1e1b00 */
[----:B------:R0:W5:Y:S02]  /*2ee0*/  @!P6 LDG.E.64 R58, desc[UR60][R44.64+0xc0] ;  /* 0x0000c03c2c3ae981 */ /* 0x000164000c1e1b00 */
.L_x_1578:
[----:B------:R-:W-:Y:S05]  /*2ef0*/  BSYNC B1 ;  /* 0x0000000000017941 */ /* 0x000fea0003800000 */
.L_x_1577:
[----:B------:R-:W2:Y:S01]  /*2f00*/  LDL R11, [R1+0x9c] ;  /* 0x00009c00010b7983 */ /* 0x000ea20000100800 */
[----:B------:R-:W-:Y:S01]  /*2f10*/  BSSY B1, `(.L_x_1579) ;  /* 0x000002a000017945 */ /* 0x000fe20003800000 */
[----:B0-----:R-:W-:Y:S02]  /*2f20*/  CS2R R44, SRZ ;  /* 0x00000000002c7805 */ /* 0x001fe4000001ff00 */
[----:B------:R-:W-:Y:S02]  /*2f30*/  CS2R R48, SRZ ;  /* 0x0000000000307805 */ /* 0x000fe4000001ff00 */
[----:B------:R-:W-:Y:S02]  /*2f40*/  CS2R R52, SRZ ;  /* 0x0000000000347805 */ /* 0x000fe4000001ff00 */
[----:B------:R-:W-:Y:S02]  /*2f50*/  CS2R R42, SRZ ;  /* 0x00000000002a7805 */ /* 0x000fe4000001ff00 */
[----:B------:R-:W-:-:S02]  /*2f60*/  CS2R R46, SRZ ;  /* 0x00000000002e7805 */ /* 0x000fc4000001ff00 */
[----:B------:R-:W-:Y:S01]  /*2f70*/  CS2R R50, SRZ ;  /* 0x0000000000327805 */ /* 0x000fe2000001ff00 */
[----:B-----5:R-:W-:Y:S01]  /*2f80*/  IMAD.MOV.U32 R74, RZ, RZ, R56 ;  /* 0x000000ffff4a7224 */ /* 0x020fe200078e0038 */
[----:B------:R-:W-:Y:S01]  /*2f90*/  CS2R R54, SRZ ;  /* 0x0000000000367805 */ /* 0x000fe2000001ff00 */
[----:B------:R-:W-:Y:S01]  /*2fa0*/  IMAD.MOV.U32 R90, RZ, RZ, R57 ;  /* 0x000000ffff5a7224 */ /* 0x000fe200078e0039 */
[----:B--2---:R-:W-:-:S13]  /*2fb0*/  ISETP.GE.AND P4, PT, R11, R99, PT ;  /* 0x000000630b00720c */ /* 0x004fda0003f86270 */
[----:B------:R-:W-:Y:S05]  /*2fc0*/  @P4 BRA `(.L_x_1580) ;  /* 0x0000000000784947 */ /* 0x000fea0003800000 */
        /* <DEDUP_REMOVED lines=30> */
.L_x_1580:
[----:B------:R-:W-:Y:S05]  /*31b0*/  BSYNC B1 ;  /* 0x0000000000017941 */ /* 0x000fea0003800000 */
.L_x_1579:
[----:B------:R-:W-:Y:S01]  /*31c0*/  IMAD.MOV.U32 R11, RZ, RZ, R60 ;  /* 0x000000ffff0b7224 */ /* 0x000fe200078e003c */
[----:B0-----:R-:W-:Y:S01]  /*31d0*/  MOV R12, R61 ;  /* 0x0000003d000c7202 */ /* 0x001fe20000000f00 */
[----:B------:R-:W-:Y:S01]  /*31e0*/  IMAD.MOV.U32 R13, RZ, RZ, R68 ;  /* 0x000000ffff0d7224 */ /* 0x000fe200078e0044 */
[----:B------:R-:W-:Y:S02]  /*31f0*/  MOV R14, R69 ;  /* 0x00000045000e7202 */ /* 0x000fe40000000f00 */
[----:B------:R-:W-:Y:S01]  /*3200*/  PRMT R122, R11, 0x5410, R12 ;  /* 0x000054100b7a7816 */ /* 0x000fe2000000000c */
[----:B------:R-:W-:Y:S01]  /*3210*/  IMAD.MOV.U32 R11, RZ, RZ, R64 ;  /* 0x000000ffff0b7224 */ /* 0x000fe200078e0040 */
[----:B------:R-:W-:Y:S01]  /*3220*/  PRMT R131, R13, 0x5410, R14 ;  /* 0x000054100d837816 */ /* 0x000fe2000000000e */
[----:B------:R-:W-:Y:S01]  /*3230*/  IMAD.MOV.U32 R12, RZ, RZ, R65 ;  /* 0x000000ffff0c7224 */ /* 0x000fe200078e0041 */
[----:B------:R-:W-:Y:S01]  /*3240*/  MOV R14, R63 ;  /* 0x0000003f000e7202 */ /* 0x000fe20000000f00 */
[----:B------:R-:W-:Y:S01]  /*3250*/  IMAD.MOV.U32 R13, RZ, RZ, R62 ;  /* 0x000000ffff0d7224 */ /* 0x000fe200078e003e */
[----:B------:R-:W-:-:S02]  /*3260*/  ISETP.NE.AND P5, PT, R225, 0x3, PT ;  /* 0x00000003e100780c */ /* 0x000fc40003fa5270 */
[----:B------:R-:W-:Y:S01]  /*3270*/  PRMT R124, R12, 0x5410, R11 ;  /* 0x000054100c7c7816 */ /* 0x000fe2000000000b */
[----:B------:R-:W-:Y:S01]  /*3280*/  IMAD.MOV.U32 R11, RZ, RZ, R58 ;  /* 0x000000ffff0b7224 */ /* 0x000fe200078e003a */
[----:B------:R-:W-:Y:S01]  /*3290*/  PRMT R123, R13, 0x5410, R14 ;  /* 0x000054100d7b7816 */ /* 0x000fe2000000000e */
[----:B------:R-:W-:Y:S01]  /*32a0*/  IMAD.MOV.U32 R12, RZ, RZ, R59 ;  /* 0x000000ffff0c7224 */ /* 0x000fe200078e003b */
[----:B------:R-:W-:Y:S01]  /*32b0*/  MOV R14, R71 ;  /* 0x00000047000e7202 */ /* 0x000fe20000000f00 */
[----:B------:R-:W-:Y:S01]  /*32c0*/  IMAD.MOV.U32 R13, RZ, RZ, R70 ;  /* 0x000000ffff0d7224 */ /* 0x000fe200078e0046 */
[----:B------:R-:W-:Y:S02]  /*32d0*/  PRMT R120, R74, 0x5410, R90 ;  /* 0x000054104a787816 */ /* 0x000fe4000000005a */
[----:B------:R-:W-:Y:S01]  /*32e0*/  PRMT R121, R11, 0x5410, R12 ;  /* 0x000054100b797816 */ /* 0x000fe2000000000c */
[----:B------:R-:W-:Y:S01]  /*32f0*/  IMAD.MOV.U32 R11, RZ, RZ, R66 ;  /* 0x000000ffff0b7224 */ /* 0x000fe200078e0042 */
[----:B------:R-:W-:Y:S01]  /*3300*/  PRMT R132, R13, 0x5410, R14 ;  /* 0x000054100d847816 */ /* 0x000fe2000000000e */
[----:B------:R-:W-:Y:S01]  /*3310*/  IMAD.MOV.U32 R12, RZ, RZ, R67 ;  /* 0x000000ffff0c7224 */ /* 0x000fe200078e0043 */
[----:B-----5:R-:W-:Y:S01]  /*3320*/  MOV R14, R45 ;  /* 0x0000002d000e7202 */ /* 0x020fe20000000f00 */
[----:B------:R-:W-:-:S03]  /*3330*/  IMAD.MOV.U32 R13, RZ, RZ, R44 ;  /* 0x000000ffff0d7224 */ /* 0x000fc600078e002c */
[----:B------:R-:W-:Y:S01]  /*3340*/  PRMT R125, R11, 0x5410, R12 ;  /* 0x000054100b7d7816 */ /* 0x000fe2000000000c */
[----:B------:R-:W-:Y:S01]  /*3350*/  IMAD.MOV.U32 R11, RZ, RZ, R40 ;  /* 0x000000ffff0b7224 */ /* 0x000fe200078e0028 */
[----:B------:R-:W-:Y:S01]  /*3360*/  PRMT R113, R13, 0x5410, R14 ;  /* 0x000054100d717816 */ /* 0x000fe2000000000e */
[----:B------:R-:W-:Y:S01]  /*3370*/  IMAD.MOV.U32 R12, RZ, RZ, R41 ;  /* 0x000000ffff0c7224 */ /* 0x000fe200078e0029 */
[----:B------:R-:W-:Y:S01]  /*3380*/  MOV R14, R53 ;  /* 0x00000035000e7202 */ /* 0x000fe20000000f00 */
        /* <DEDUP_REMOVED lines=16> */
[----:B------:R-:W-:-:S05]  /*3490*/  IMAD.MOV.U32 R12, RZ, RZ, R51 ;  /* 0x000000ffff0c7224 */ /* 0x000fca00078e0033 */
[----:B------:R-:W-:Y:S01]  /*34a0*/  PRMT R117, R11, 0x5410, R12 ;  /* 0x000054100b757816 */ /* 0x000fe2000000000c */
[----:B------:R-:W-:Y:S06]  /*34b0*/  @!P5 BRA `(.L_x_1581) ;  /* 0x000000000004d947 */ /* 0x000fec0003800000 */
[----:B------:R-:W-:Y:S01]  /*34c0*/  BPT.TRAP 0x1 ;  /* 0x000000040000795c */ /* 0x000fe20000300000 */
.L_x_1581:
[----:B------:R-:W2:Y:S01]  /*34d0*/  LDL R11, [R1+0x1c] ;  /* 0x00001c00010b7983 */ /* 0x000ea20000100800 */
[----:B------:R-:W-:Y:S01]  /*34e0*/  IMAD R90, R200, 0x8, R18 ;  /* 0x00000008c85a7824 */ /* 0x000fe200078e0212 */
[----:B------:R-:W-:Y:S01]  /*34f0*/  BSSY B1, `(.L_x_1582) ;  /* 0x0000004000017945 */ /* 0x000fe20003800000 */
[----:B--2---:R-:W-:-:S04]  /*3500*/  SHF.L.U32 R105, R11, 0x1f, RZ ;  /* 0x0000001f0b697819 */ /* 0x004fc800000006ff */
[----:B------:R-:W0:Y:S02]  /*3510*/  SYNCS.PHASECHK.TRANS64.TRYWAIT P6, [R90+URZ+0x30890], R105 ;  /* 0x030890695a0075a7 */ /* 0x000e2400080c017f */
[----:B0-----:R-:W-:Y:S05]  /*3520*/  @!P6 BRA `(.L_x_1583) ;  /* 0x000002640058e947 */ /* 0x001fea0003800000 */
.L_x_2005:
[----:B------:R-:W-:Y:S05]  /*3530*/  BSYNC B1 ;  /* 0x0000000000017941 */ /* 0x000fea0003800000 */
.L_x_1582:
[----:B------:R-:W-:-:S03]  /*3540*/  UMOV UR4, 0xffffffff ;  /* 0xffffffff00047882 */ /* 0x000fc60000000000 */
[----:B------:R-:W-:Y:S05]  /*3550*/  BRA.DIV UR4, `(.L_x_1584) ;  /* 0x0000026604607947 */ /* 0x000fea000b800000 */
[----:B------:R1:W2:Y:S04]  /*3560*/  SHFL.IDX PT, R74, R114, RZ, 0x181f ;  /* 0x00181fff724a7589 */ /* 0x0002a800000e0000 */
[----:B------:R1:W3:Y:S02]  /*3570*/  SHFL.IDX PT, R108, R107, RZ, 0x181f ;  /* 0x00181fff6b6c7589 */ /* 0x0002e400000e0000 */
.L_x_2009:
[----:B------:R-:W-:Y:S04]  /*3580*/  BSSY B1, `(.L_x_1585) ;  /* 0x00000d0000017945 */ /* 0x000fe80003800000 */
[----:B------:R-:W-:Y:S05]  /*3590*/  @P0 BRA `(.L_x_1586) ;  /* 0x0000000c00380947 */ /* 0x000fea0003800000 */
[----:B------:R-:W-:Y:S01]  /*35a0*/  ISETP.NE.AND P0, PT, R28, RZ, PT ;  /* 0x000000ff1c00720c */ /* 0x000fe20003f05270 */
[----:B------:R-:W-:-:S12]  /*35b0*/  BSSY B2, `(.L_x_1587) ;  /* 0x0000032000027945 */ /* 0x000fd80003800000 */
[----:B------:R-:W-:Y:S05]  /*35c0*/  @!P0 BRA `(.L_x_1588) ;  /* 0x0000000000c08947 */ /* 0x000fea0003800000 */
[----:B------:R4:W0:Y:S01]  /*35d0*/  LDS.128 R12, [R94+0x20400] ;  /* 0x020400005e0c7984 */ /* 0x0008220000000c00 */
[----:B------:R-:W-:Y:S01]  /*35e0*/  ISETP.GE.AND P6, PT, R78, R106, PT ;  /* 0x0000006a4e00720c */ /* 0x000fe20003fc6270 */
[----:B------:R-:W-:Y:S01]  /*35f0*/  BSSY B3, `(.L_x_1589) ;  /* 0x000002c000037945 */ /* 0x000fe20003800000 */
[----:B---3--:R-:W-:-:S04]  /*3600*/  LEA R72, P0, R16, R108, 0x1 ;  /* 0x0000006c10487211 */ /* 0x008fc800078008ff */
[----:B--2---:R-:W-:-:S07]  /*3610*/  LEA.HI.X R73, R16, R74, R17, 0x1, P0 ;  /* 0x0000004a10497211 */ /* 0x004fce00000f0c11 */
        /* <DEDUP_REMOVED lines=14> */
[CC--:B------:R-:W-:Y:S01]  /*3700*/  FMUL.FTZ R130, R68.reuse, R71.reuse ;  /* 0x0000004744827220 */ /* 0x0c0fe20000410000 */
[----:B------:R-:W-:Y:S01]  /*3710*/  FMUL.FTZ R71, R15, R71 ;  /* 0x000000470f477220 */ /* 0x000fe20000410000 */
[C---:B------:R-:W-:Y:S01]  /*3720*/  FMUL.FTZ R126, R13.reuse, R126 ;  /* 0x0000007e0d7e7220 */ /* 0x040fe20000410000 */
[-C--:B------:R-:W-:Y:S01]  /*3730*/  FFMA.FTZ R128, R13, R70.reuse, -R128 ;  /* 0x000000460d807223 */ /* 0x080fe20000010880 */
[-C--:B------:R-:W-:Y:S01]  /*3740*/  FFMA.FTZ R130, R15, R69.reuse, -R130 ;  /* 0x000000450f827223 */ /* 0x080fe20000010882 */
[----:B------:R-:W-:Y:S01]  /*3750*/  FFMA.FTZ R129, R68, R69, R71 ;  /* 0x0000004544817223 */ /* 0x000fe20000010047 */
[----:B------:R-:W-:Y:S01]  /*3760*/  FFMA.FTZ R127, R11, R70, R126 ;  /* 0x000000460b7f7223 */ /* 0x000fe2000001007e */
[----:B------:R-:W-:-:S02]  /*3770*/  HADD2.F32 R11, -RZ, R12.H1_H1 ;  /* 0x3000000cff0b7230 */ /* 0x000fc40000004100 */
[----:B------:R-:W-:Y:S02]  /*3780*/  HADD2.F32 R69, -RZ, R132.H0_H0 ;  /* 0x20000084ff457230 */ /* 0x000fe40000004100 */
[----:B------:R-:W-:Y:S02]  /*3790*/  HADD2.F32 R12, -RZ, R12.H0_H0 ;  /* 0x2000000cff0c7230 */ /* 0x000fe40000004100 */
[----:B------:R-:W-:Y:S02]  /*37a0*/  HADD2.F32 R70, -RZ, R132.H1_H1 ;  /* 0x30000084ff467230 */ /* 0x000fe40000004100 */
[-C--:B------:R-:W-:Y:S01]  /*37b0*/  FMUL.FTZ R71, R11, R69.reuse ;  /* 0x000000450b477220 */ /* 0x080fe20000410000 */
[--C-:B------:R-:W-:Y:S02]  /*37c0*/  HADD2.F32 R13, -RZ, R14.reuse.H1_H1 ;  /* 0x3000000eff0d7230 */ /* 0x100fe40000004100 */
        /* <DEDUP_REMOVED lines=14> */
.L_x_1590:
[----:B------:R-:W-:Y:S05]  /*38b0*/  BSYNC B3 ;  /* 0x0000000000037941 */ /* 0x000fea0003800000 */
.L_x_1589:
[----:B0-----:R4:W-:Y:S02]  /*38c0*/  ST.E.128 desc[UR60][R72.64], R12 ;  /* 0x0000000c48007985 */ /* 0x0019e4000c101d3c */
.L_x_1588:
[----:B------:R-:W-:Y:S05]  /*38d0*/  BSYNC B2 ;  /* 0x0000000000027941 */ /* 0x000fea0003800000 */
.L_x_1587:
[----:B------:R-:W-:Y:S01]  /*38e0*/  ISETP.NE.AND P0, PT, R36, RZ, PT ;  /* 0x000000ff2400720c */ /* 0x000fe20003f05270 */
[----:B------:R-:W-:-:S12]  /*38f0*/  BSSY B2, `(.L_x_1591) ;  /* 0x0000032000027945 */ /* 0x000fd80003800000 */
[----:B------:R-:W-:Y:S05]  /*3900*/  @!P0 BRA `(.L_x_1592) ;  /* 0x0000000000c08947 */ /* 0x000fea0003800000 */
[----:B----4-:R4:W0:Y:S01]  /*3910*/  LDS.128 R12, [R94+0x22400] ;  /* 0x022400005e0c7984 */ /* 0x0108220000000c00 */
        /* <DEDUP_REMOVED lines=45> */
.L_x_1594:
[----:B------:R-:W-:Y:S05]  /*3bf0*/  BSYNC B3 ;  /* 0x0000000000037941 */ /* 0x000fea0003800000 */
.L_x_1593:
[----:B0-----:R0:W-:Y:S02]  /*3c00*/  ST.E.128 desc[UR60][R68.64], R12 ;  /* 0x0000000c44007985 */ /* 0x0011e4000c101d3c */
.L_x_1592:
[----:B------:R-:W-:Y:S05]  /*3c10*/  BSYNC B2 ;  /* 0x0000000000027941 */ /* 0x000fea0003800000 */
.L_x_1591:
[----:B------:R-:W-:Y:S01]  /*3c20*/  ISETP.NE.AND P0, PT, R37, RZ, PT ;  /* 0x000000ff2500720c */ /* 0x000fe20003f05270 */
[----:B------:R-:W-:-:S12]  /*3c30*/  BSSY B2, `(.L_x_1595) ;  /* 0x0000032000027945 */ /* 0x000fd80003800000 */
[----:B------:R-:W-:Y:S05]  /*3c40*/  @!P0 BRA `(.L_x_1596) ;  /* 0x0000000000c08947 */ /* 0x000fea0003800000 */
[----:B0---4-:R0:W4:Y:S01]  /*3c50*/  LDS.128 R12, [R94+0x24400] ;  /* 0x024400005e0c7984 */ /* 0x0111220000000c00 */
[----:B------:R-:W-:Y:S01]  /*3c60*/  ISETP.GE.AND P6, PT, R109, R106, PT ;  /* 0x0000006a6d00720c */ /* 0x000fe20003fc6270 */
[----:B------:R-:W-:Y:S01]  /*3c70*/  BSSY B3, `(.L_x_1597) ;  /* 0x000002c000037945 */ /* 0x000fe20003800000 */
[----:B---3--:R-:W-:-:S04]  /*3c80*/  LEA R64, P0, R19, R108, 0x1 ;  /* 0x0000006c13407211 */ /* 0x008fc800078008ff */
[----:B--2---:R-:W-:-:S07]  /*3c90*/  LEA.HI.X R65, R19, R74, R229, 0x1, P0 ;  /* 0x0000004a13417211 */ /* 0x004fce00000f0ce5 */
        /* <DEDUP_REMOVED lines=41> */
.L_x_1598:
[----:B------:R-:W-:Y:S05]  /*3f30*/  BSYNC B3 ;  /* 0x0000000000037941 */ /* 0x000fea0003800000 */
.L_x_1597:
[----:B----4-:R0:W-:Y:S02]  /*3f40*/  ST.E.128 desc[UR60][R64.64], R12 ;  /* 0x0000000c40007985 */ /* 0x0101e4000c101d3c */
.L_x_1596:
[----:B------:R-:W-:Y:S05]  /*3f50*/  BSYNC B2 ;  /* 0x0000000000027941 */ /* 0x000fea0003800000 */
.L_x_1595:
[----:B------:R-:W-:-:S13]  /*3f60*/  ISETP.NE.AND P0, PT, R39, RZ, PT ;  /* 0x000000ff2700720c */ /* 0x000fda0003f05270 */
        /* <DEDUP_REMOVED lines=47> */
.L_x_1600:
[----:B------:R-:W-:Y:S05]  /*4260*/  BSYNC B2 ;  /* 0x0000000000027941 */ /* 0x000fea0003800000 */
.L_x_1599:
[----:B----4-:R0:W-:Y:S02]  /*4270*/  ST.E.128 desc[UR60][R60.64], R12 ;  /* 0x0000000c3c007985 */ /* 0x0101e4000c101d3c */
.L_x_1586:
[----:B------:R-:W-:Y:S05]  /*4280*/  BSYNC B1 ;  /* 0x0000000000017941 */ /* 0x000fea0003800000 */
.L_x_1585:
[----:B------:R-:W-:-:S03]  /*4290*/  UMOV UR4, 0xffffffff ;  /* 0xffffffff00047882 */ /* 0x000fc60000000000 */
[----:B------:R-:W-:Y:S05]  /*42a0*/  BRA.DIV UR4, `(.L_x_1601) ;  /* 0x0000025a04587947 */ /* 0x000fea000b800000 */
[----:B-1----:R-:W1:Y:S04]  /*42b0*/  SHFL.IDX PT, R114, R114, 0x1, 0x181f ;  /* 0x00381f0072727f89 */ /* 0x002e6800000e0000 */
[----:B------:R0:W0:Y:S02]  /*42c0*/  SHFL.IDX PT, R58, R107, 0x1, 0x181f ;  /* 0x00381f006b3a7f89 */ /* 0x00002400000e0000 */
.L_x_2013:
        /* <DEDUP_REMOVED lines=8> */
[----:B-1----:R-:W-:-:S07]  /*4350*/  LEA.HI.X R57, R16, R114, R17, 0x1, P0 ;  /* 0x0000007210397211 */ /* 0x002fce00000f0c11 */
        /* <DEDUP_REMOVED lines=41> */
.L_x_1606:
[----:B------:R-:W-:Y:S05]  /*45f0*/  BSYNC B2 ;  /* 0x0000000000027941 */ /* 0x000fea0003800000 */
.L_x_1605:
[----:B----4-:R0:W-:Y:S02]  /*4600*/  ST.E.128 desc[UR60][R56.64], R12 ;  /* 0x0000000c38007985 */ /* 0x0101e4000c101d3c */
.L_x_1604:
[----:B------:R-:W-:Y:S05]  /*4610*/  BSYNC B1 ;  /* 0x0000000000017941 */ /* 0x000fea0003800000 */
.L_x_1603:
        /* <DEDUP_REMOVED lines=49> */
.L_x_1610:
[----:B------:R-:W-:Y:S05]  /*4930*/  BSYNC B2 ;  /* 0x0000000000027941 */ /* 0x000fea0003800000 */
.L_x_1609:
[----:B----4-:R0:W-:Y:S02]  /*4940*/  ST.E.128 desc[UR60][R52.64], R12 ;  /* 0x0000000c34007985 */ /* 0x0101e4000c101d3c */
.L_x_1608:
[----:B------:R-:W-:Y:S05]  /*4950*/  BSYNC B1 ;  /* 0x0000000000017941 */ /* 0x000fea0003800000 */
.L_x_1607:
        /* <DEDUP_REMOVED lines=49> */
.L_x_1614:
[----:B------:R-:W-:Y:S05]  /*4c70*/  BSYNC B2 ;  /* 0x0000000000027941 */ /* 0x000fea0003800000 */
.L_x_1613:
[----:B----4-:R0:W-:Y:S02]  /*4c80*/  ST.E.128 desc[UR60][R48.64], R12 ;  /* 0x0000000c30007985 */ /* 0x0101e4000c101d3c */
.L_x_1612:
[----:B------:R-:W-:Y:S05]  /*4c90*/  BSYNC B1 ;  /* 0x0000000000017941 */ /* 0x000fea0003800000 */
.L_x_1611:
[----:B------:R-:W-:-:S13]  /*4ca0*/  ISETP.NE.AND P0, PT, R39, RZ, PT ;  /* 0x000000ff2700720c */ /* 0x000fda0003f05270 */
        /* <DEDUP_REMOVED lines=26> */
[----:B------:R-:W-:-:S02]  /*4e50*/  HADD2.F32 R40, -RZ, R112.H0_H0 ;  /* 0x20000070ff287230 */ /* 0x000fc40000004100 */
[----:B------:R-:W-:Y:S01]  /*4e60*/  FFMA.FTZ R48, R15, R41, -R48 ;  /* 0x000000290f307223 */ /* 0x000fe20000010830 */
[----:B------:R-:W-:Y:S02]  /*4e70*/  HADD2.F32 R112, -RZ, R112.H1_H1 ;  /* 0x30000070ff707230 */ /* 0x000fe40000004100 */
[----:B------:R-:W-:Y:S02]  /*4e80*/  HADD2.F32 R11, -RZ, R12.H1_H1 ;  /* 0x3000000cff0b7230 */ /* 0x000fe40000004100 */
[----:B------:R-:W-:Y:S02]  /*4e90*/  HADD2.F32 R13, -RZ, R14.H1_H1 ;  /* 0x3000000eff0d7230 */ /* 0x000fe40000004100 */
[----:B------:R-:W-:Y:S02]  /*4ea0*/  HADD2.F32 R12, -RZ, R12.H0_H0 ;  /* 0x2000000cff0c7230 */ /* 0x000fe40000004100 */
[----:B------:R-:W-:Y:S01]  /*4eb0*/  FMUL.FTZ R41, R11, R40 ;  /* 0x000000280b297220 */ /* 0x000fe20000410000 */
[----:B------:R-:W-:-:S02]  /*4ec0*/  HADD2.F32 R14, -RZ, R14.H0_H0 ;  /* 0x2000000eff0e7230 */ /* 0x000fc40000004100 */
[----:B------:R-:W-:Y:S01]  /*4ed0*/  FMUL.FTZ R45, R13, R112 ;  /* 0x000000700d2d7220 */ /* 0x000fe20000410000 */
        /* <DEDUP_REMOVED lines=12> */
.L_x_1616:
[----:B------:R-:W-:Y:S05]  /*4fa0*/  BSYNC B1 ;  /* 0x0000000000017941 */ /* 0x000fea0003800000 */
.L_x_1615:
[----:B----4-:R0:W-:Y:S01]  /*4fb0*/  ST.E.128 desc[UR60][R58.64], R12 ;  /* 0x0000000c3a007985 */ /* 0x0101e2000c101d3c */
[----:B------:R-:W-:Y:S05]  /*4fc0*/  BRA `(.L_x_1602) ;  /* 0x0000002c00307947 */ /* 0x000fea0003800000 */
.L_x_1576:
[----:B------:R-:W2:Y:S01]  /*4fd0*/  LDL R11, [R1+0x10] ;  /* 0x00001000010b7983 */ /* 0x000ea20000100800 */
[----:B------:R-:W-:Y:S01]  /*4fe0*/  BSSY B1, `(.L_x_1617) ;  /* 0x0000024000017945 */ /* 0x000fe20003800000 */
        /* <DEDUP_REMOVED lines=13> */
[----:B------:R-:W-:Y:S01]  /*50c0*/  IADD3 R11, P6, R84, R12, RZ ;  /* 0x0000000c540b7210 */ /* 0x000fe20007fde0ff */
[----:B------:R-:W-:Y:S01]  /*50d0*/  ULDC.64 UR6, c[0x0][0x400] ;  /* 0x0001000000067ab9 */ /* 0x000fe20000000a00 */
[----:B------:R-:W-:Y:S01]  /*50e0*/  LEA R56, P5, R41, UR4, 0x1 ;  /* 0x0000000429387c11 */ /* 0x000fe2000f8a08ff */
[----:B------:R-:W-:Y:S01]  /*50f0*/  IMAD.X R42, R73, 0x1, R30, P4 ;  /* 0x00000001492a7824 */ /* 0x000fe200020e061e */
[----:B------:R-:W-:Y:S01]  /*5100*/  LEA R60, P4, R11, UR6, 0x1 ;  /* 0x000000060b3c7c11 */ /* 0x000fe2000f8808ff */
[----:B------:R-:W-:Y:S01]  /*5110*/  IMAD.X R40, R72, 0x1, R31, P6 ;  /* 0x0000000148287824 */ /* 0x000fe200030e061f */
[----:B------:R-:W-:Y:S02]  /*5120*/  ISETP.GE.AND P6, PT, R219, R106, PT ;  /* 0x0000006adb00720c */ /* 0x000fe40003fc6270 */
[----:B------:R-:W-:-:S02]  /*5130*/  CS2R R46, SRZ ;  /* 0x00000000002e7805 */ /* 0x000fc4000001ff00 */
[----:B------:R-:W-:Y:S02]  /*5140*/  LEA.HI.X R57, R41, UR5, R42, 0x1, P5 ;  /* 0x0000000529397c11 */ /* 0x000fe4000a8f0c2a */
[----:B------:R-:W-:Y:S02]  /*5150*/  CS2R R44, SRZ ;  /* 0x00000000002c7805 */ /* 0x000fe4000001ff00 */
[----:B------:R-:W-:Y:S02]  /*5160*/  ISETP.GE.AND P5, PT, R16, R106, PT ;  /* 0x0000006a1000720c */ /* 0x000fe40003fa6270 */
[----:B------:R-:W-:Y:S02]  /*5170*/  CS2R R42, SRZ ;  /* 0x00000000002a7805 */ /* 0x000fe4000001ff00 */
[----:B------:R-:W-:Y:S02]  /*5180*/  LEA.HI.X R61, R11, UR7, R40, 0x1, P4 ;  /* 0x000000070b3d7c11 */ /* 0x000fe4000a0f0c28 */
[----:B------:R-:W-:-:S02]  /*5190*/  CS2R R40, SRZ ;  /* 0x0000000000287805 */ /* 0x000fc4000001ff00 */
[----:B------:R-:W-:Y:S02]  /*51a0*/  CS2R R54, SRZ ;  /* 0x0000000000367805 */ /* 0x000fe4000001ff00 */
[----:B------:R-:W-:Y:S02]  /*51b0*/  CS2R R52, SRZ ;  /* 0x0000000000347805 */ /* 0x000fe4000001ff00 */
[----:B------:R-:W-:Y:S02]  /*51c0*/  CS2R R50, SRZ ;  /* 0x0000000000327805 */ /* 0x000fe4000001ff00 */
[----:B------:R-:W-:Y:S01]  /*51d0*/  CS2R R48, SRZ ;  /* 0x0000000000307805 */ /* 0x000fe2000001ff00 */
[----:B------:R0:W5:Y:S04]  /*51e0*/  @!P6 LDG.E.128 R40, desc[UR60][R56.64+0x80] ;  /* 0x0000803c3828e981 */ /* 0x000168000c1e1d00 */
[----:B------:R0:W5:Y:S04]  /*51f0*/  @!P5 LDG.E.128 R44, desc[UR60][R56.64] ;  /* 0x0000003c382cd981 */ /* 0x000168000c1e1d00 */
[----:B------:R0:W5:Y:S04]  /*5200*/  @!P5 LDG.E.128 R52, desc[UR60][R60.64] ;  /* 0x0000003c3c34d981 */ /* 0x000168000c1e1d00 */
[----:B------:R0:W5:Y:S02]  /*5210*/  @!P6 LDG.E.128 R48, desc[UR60][R60.64+0x80] ;  /* 0x0000803c3c30e981 */ /* 0x000164000c1e1d00 */
.L_x_1618:
[----:B------:R-:W-:Y:S05]  /*5220*/  BSYNC B1 ;  /* 0x0000000000017941 */ /* 0x000fea0003800000 */
.L_x_1617:
[----:B------:R-:W2:Y:S01]  /*5230*/  LDL R11, [R1+0x9c] ;  /* 0x00009c00010b7983 */ /* 0x000ea20000100800 */
[----:B------:R-:W-:Y:S01]  /*5240*/  BSSY B1, `(.L_x_1619) ;  /* 0x0000024000017945 */ /* 0x000fe20003800000 */
[----:B0-----:R-:W-:Y:S02]  /*5250*/  CS2R R56, SRZ ;  /* 0x0000000000387805 */ /* 0x001fe4000001ff00 */
[----:B------:R-:W-:Y:S02]  /*5260*/  CS2R R62, SRZ ;  /* 0x00000000003e7805 */ /* 0x000fe4000001ff00 */
[----:B------:R-:W-:Y:S02]  /*5270*/  CS2R R60, SRZ ;  /* 0x00000000003c7805 */ /* 0x000fe4000001ff00 */
[----:B------:R-:W-:Y:S02]  /*5280*/  CS2R R66, SRZ ;  /* 0x0000000000427805 */ /* 0x000fe4000001ff00 */
[----:B------:R-:W-:-:S02]  /*5290*/  CS2R R64, SRZ ;  /* 0x0000000000407805 */ /* 0x000fc4000001ff00 */
[----:B------:R-:W-:Y:S02]  /*52a0*/  CS2R R70, SRZ ;  /* 0x0000000000467805 */ /* 0x000fe4000001ff00 */
[----:B-----5:R-:W-:Y:S01]  /*52b0*/  MOV R74, R42 ;  /* 0x0000002a004a7202 */ /* 0x020fe20000000f00 */
[----:B------:R-:W-:Y:S01]  /*52c0*/  IMAD.MOV.U32 R75, RZ, RZ, R43 ;  /* 0x000000ffff4b7224 */ /* 0x000fe200078e002b */
[----:B------:R-:W-:Y:S02]  /*52d0*/  CS2R R68, SRZ ;  /* 0x0000000000447805 */ /* 0x000fe4000001ff00 */
        /* <DEDUP_REMOVED lines=14> */
[----:B------:R-:W-:Y:S02]  /*53c0*/  LEA R12, P6, R15, UR4, 0x1 ;  /* 0x000000040f0c7c11 */ /* 0x000fe4000f8c08ff */
        /* <DEDUP_REMOVED lines=11> */
.L_x_1620:
[----:B------:R-:W-:Y:S05]  /*5480*/  BSYNC B1 ;  /* 0x0000000000017941 */ /* 0x000fea0003800000 */
.L_x_1619:
[----:B------:R-:W-:Y:S01]  /*5490*/  IMAD.MOV.U32 R11, RZ, RZ, R40 ;  /* 0x000000ffff0b7224 */ /* 0x000fe200078e0028 */
[----:B------:R-:W-:Y:S01]  /*54a0*/  ISETP.NE.AND P5, PT, R225, 0x3, PT ;  /* 0x00000003e100780c */ /* 0x000fe20003fa5270 */
[----:B0-----:R-:W-:Y:S01]  /*54b0*/  IMAD.MOV.U32 R12, RZ, RZ, R41 ;  /* 0x000000ffff0c7224 */ /* 0x001fe200078e0029 */
[----:B------:R-:W-:Y:S01]  /*54c0*/  PRMT R125, R74, 0x5410, R75 ;  /* 0x000054104a7d7816 */ /* 0x000fe2000000004b */
[----:B------:R-:W-:Y:S02]  /*54d0*/  IMAD.MOV.U32 R13, RZ, RZ, R44 ;  /* 0x000000ffff0d7224 */ /* 0x000fe400078e002c */
        /* <DEDUP_REMOVED lines=8> */
[----:B------:R-:W-:Y:S01]  /*5560*/  PRMT R130, R130, 0x5410, R11 ;  /* 0x0000541082827816 */ /* 0x000fe2000000000b */
[----:B------:R-:W-:Y:S01]  /*5570*/  IMAD.MOV.U32 R14, RZ, RZ, R49 ;  /* 0x000000ffff0e7224 */ /* 0x000fe200078e0031 */
[----:B------:R-:W-:-:S04]  /*5580*/  MOV R11, R50 ;  /* 0x00000032000b7202 */ /* 0x000fc80000000f00 */
[----:B------:R-:W-:Y:S01]  /*5590*/  PRMT R127, R11, 0x5410, R12 ;  /* 0x000054100b7f7816 */ /* 0x000fe2000000000c */
[----:B------:R-:W-:Y:S01]  /*55a0*/  IMAD.MOV.U32 R12, RZ, RZ, R55 ;  /* 0x000000ffff0c7224 */ /* 0x000fe200078e0037 */
[----:B------:R-:W-:Y:S01]  /*55b0*/  PRMT R128, R13, 0x5410, R14 ;  /* 0x000054100d807816 */ /* 0x000fe2000000000e */
[----:B------:R-:W-:Y:S01]  /*55c0*/  IMAD.MOV.U32 R13, RZ, RZ, R52 ;  /* 0x000000ffff0d7224 */ /* 0x000fe200078e0034 */
[----:B------:R-:W-:Y:S01]  /*55d0*/  MOV R11, R54 ;  /* 0x00000036000b7202 */ /* 0x000fe20000000f00 */
[----:B------:R-:W-:-:S03]  /*55e0*/  IMAD.MOV.U32 R14, RZ, RZ, R53 ;  /* 0x000000ffff0e7224 */ /* 0x000fc600078e0035 */
[----:B------:R-:W-:Y:S01]  /*55f0*/  PRMT R131, R131, 0x5410, R13 ;  /* 0x0000541083837816 */ /* 0x000fe2000000000d */
[----:B-----5:R-:W-:Y:S01]  /*5600*/  IMAD.MOV.U32 R13, RZ, RZ, R56 ;  /* 0x000000ffff0d7224 */ /* 0x020fe200078e0038 */
        /* <DEDUP_REMOVED lines=23> */
[----:B------:R-:W-:Y:S02]  /*5780*/  PRMT R123, R11, 0x5410, R12 ;  /* 0x000054100b7b7816 */ /* 0x000fe4000000000c */
[----:B------:R-:W-:Y:S01]  /*5790*/  PRMT R124, R13, 0x5410, R14 ;  /* 0x000054100d7c7816 */ /* 0x000fe2000000000e */
[----:B------:R-:W-:Y:S06]  /*57a0*/  @!P5 BRA `(.L_x_1621) ;  /* 0x000000000004d947 */ /* 0x000fec0003800000 */
[----:B------:R-:W-:Y:S01]  /*57b0*/  BPT.TRAP 0x1 ;  /* 0x000000040000795c */ /* 0x000fe20000300000 */
.L_x_1621:
[----:B------:R-:W2:Y:S01]  /*57c0*/  LDL R11, [R1+0x1c] ;  /* 0x00001c00010b7983 */ /* 0x000ea20000100800 */
[----:B------:R-:W-:Y:S01]  /*57d0*/  LEA R90, R200, R18, 0x3 ;  /* 0x00000012c85a7211 */ /* 0x000fe200078e18ff */
[----:B------:R-:W0:Y:S01]  /*57e0*/  LDC R116, c[0x0][0x2f4] ;  /* 0x0000bd00ff747b82 */ /* 0x000e220000000800 */
[----:B------:R-:W-:Y:S01]  /*57f0*/  BSSY B1, `(.L_x_1622) ;  /* 0x0000004000017945 */ /* 0x000fe20003800000 */
[----:B--2---:R-:W-:-:S04]  /*5800*/  SHF.L.U32 R105, R11, 0x1f, RZ ;  /* 0x0000001f0b697819 */ /* 0x004fc800000006ff */
[----:B------:R-:W1:Y:S02]  /*5810*/  SYNCS.PHASECHK.TRANS64.TRYWAIT P6, [R90+URZ+0x30890], R105 ;  /* 0x030890695a0075a7 */ /* 0x000e6400080c017f */
[----:B01----:R-:W-:Y:S05]  /*5820*/  @!P6 BRA `(.L_x_1623) ;  /* 0x000002440044e947 */ /* 0x003fea0003800000 */
.L_x_2014:
[----:B------:R-:W-:Y:S05]  /*5830*/  BSYNC B1 ;  /* 0x0000000000017941 */ /* 0x000fea0003800000 */
.L_x_1622:
[----:B------:R-:W-:Y:S01]  /*5840*/  UMOV UR4, 0xffffffff ;  /* 0xffffffff00047882 */ /* 0x000fe20000000000 */
[----:B------:R-:W-:Y:S02]  /*5850*/  IMAD.IADD R118, R116, 0x1, -R95 ;  /* 0x0000000174767824 */ /* 0x000fe400078e0a5f */
[----:B------:R-:W-:Y:S05]  /*5860*/  BRA.DIV UR4, `(.L_x_1624) ;  /* 0x0000024604487947 */ /* 0x000fea000b800000 */
[----:B------:R1:W2:Y:S04]  /*5870*/  SHFL.IDX PT, R109, R114, RZ, 0x181f ;  /* 0x00181fff726d7589 */ /* 0x0002a800000e0000 */
[----:B------:R1:W3:Y:S02]  /*5880*/  SHFL.IDX PT, R108, R107, RZ, 0x181f ;  /* 0x00181fff6b6c7589 */ /* 0x0002e400000e0000 */
.L_x_2018:
[----:B------:R-:W-:Y:S04]  /*5890*/  BSSY B1, `(.L_x_1625) ;  /* 0x00000f0000017945 */ /* 0x000fe80003800000 */
[----:B------:R-:W-:Y:S05]  /*58a0*/  @P0 BRA `(.L_x_1626) ;  /* 0x0000000c00b80947 */ /* 0x000fea0003800000 */
[----:B------:R-:W-:Y:S01]  /*58b0*/  ISETP.NE.AND P0, PT, R28, RZ, PT ;  /* 0x000000ff1c00720c */ /* 0x000fe20003f05270 */
[----:B------:R-:W-:-:S12]  /*58c0*/  BSSY B2, `(.L_x_1627) ;  /* 0x0000076000027945 */ /* 0x000fd80003800000 */
[----:B------:R-:W-:Y:S05]  /*58d0*/  @!P0 BRA `(.L_x_1628) ;  /* 0x0000000400d08947 */ /* 0x000fea0003800000 */
[----:B------:R-:W4:Y:S04]  /*58e0*/  LDL R15, [R1+0x50] ;  /* 0x00005000010f7983 */ /* 0x000f280000100800 */
[----:B------:R-:W5:Y:S04]  /*58f0*/  LDL R14, [R1+0xa4] ;  /* 0x0000a400010e7983 */ /* 0x000f680000100800 */
[----:B------:R-:W5:Y:S01]  /*5900*/  LDL R13, [R1+0x58] ;  /* 0x00005800010d7983 */ /* 0x000f620000100800 */
[----:B------:R-:W-:Y:S01]  /*5910*/  SEL R11, R95, R118, !P2 ;  /* 0x000000765f0b7207 */ /* 0x000fe20005000000 */
[----:B------:R-:W-:Y:S01]  /*5920*/  BSSY B3, `(.L_x_1629) ;  /* 0x000006d000037945 */ /* 0x000fe20003800000 */
[----:B---3--:R-:W-:-:S02]  /*5930*/  LEA R110, P6, R33, R108, 0x1 ;  /* 0x0000006c216e7211 */ /* 0x008fc400078c08ff */
[----:B------:R-:W-:Y:S02]  /*5940*/  SHF.R.S32.HI R12, RZ, 0x1f, R11 ;  /* 0x0000001fff0c7819 */ /* 0x000fe4000001140b */
[----:B--2---:R-:W-:Y:S02]  /*5950*/  LEA.HI.X R111, R33, R109, R88, 0x1, P6 ;  /* 0x0000006d216f7211 */ /* 0x004fe400030f0c58 */
[----:B------:R-:W-:Y:S02]  /*5960*/  LEA.HI R11, R12, R11, RZ, 0x4 ;  /* 0x0000000b0c0b7211 */ /* 0x000fe400078f20ff */
[----:B------:R-:W-:Y:S02]  /*5970*/  ISETP.GE.AND P6, PT, R16, R106, PT ;  /* 0x0000006a1000720c */ /* 0x000fe40003fc6270 */
[----:B------:R-:W-:-:S04]  /*5980*/  LEA.HI.SX32 R11, R11, R32, 0x1c ;  /* 0x000000200b0b7211 */ /* 0x000fc800078fe2ff */
[----:B------:R-:W-:Y:S01]  /*5990*/  SHF.R.S32.HI R12, RZ, 0x1f, R11 ;  /* 0x0000001fff0c7819 */ /* 0x000fe2000001140b */
[----:B------:R-:W-:-:S03]  /*59a0*/  IMAD.SHL.U32 R113, R11, 0x8, RZ ;  /* 0x000000080b717824 */ /* 0x000fc600078e00ff */
[----:B------:R-:W-:Y:S02]  /*59b0*/  LEA.HI R12, R12, R11, RZ, 0x3 ;  /* 0x0000000b0c0c7211 */ /* 0x000fe400078f18ff */
[----:B------:R-:W-:-:S03]  /*59c0*/  ISETP.GE.AND P0, PT, R113, R116, PT ;  /* 0x000000747100720c */ /* 0x000fc60003f06270 */
[----:B------:R-:W-:-:S05]  /*59d0*/  IMAD.SHL.U32 R12, R12, 0x200, RZ ;  /* 0x000002000c0c7824 */ /* 0x000fca00078e00ff */
[----:B------:R-:W-:Y:S02]  /*59e0*/  LOP3.LUT R12, R12, 0x7ffff000, RZ, 0xc0, !PT ;  /* 0x7ffff0000c0c7812 */ /* 0x000fe400078ec0ff */
[----:B----4-:R-:W-:-:S03]  /*59f0*/  LOP3.LUT R11, R15, 0x38, R113, 0xf8, !PT ;  /* 0x000000380f0b7812 */ /* 0x010fc600078ef871 */
[----:B------:R-:W-:Y:S01]  /*5a00*/  @!P0 IMAD.WIDE R112, R113, 0x2, R108 ;  /* 0x0000000271708825 */ /* 0x000fe200078e026c */
[----:B-----5:R-:W-:-:S04]  /*5a10*/  LOP3.LUT R11, R11, R14, RZ, 0x3c, !PT ;  /* 0x0000000e0b0b7212 */ /* 0x020fc800078e3cff */
[----:B------:R-:W-:Y:S02]  /*5a20*/  IADD3 R13, R11, R12, R13 ;  /* 0x0000000c0b0d7210 */ /* 0x000fe40007ffe00d */
[----:B------:R-:W-:-:S03]  /*5a30*/  LEA R11, R200, R93, 0xe ;  /* 0x0000005dc80b7211 */ /* 0x000fc600078e70ff */
[----:B------:R-:W-:Y:S02]  /*5a40*/  IMAD R13, R200, 0x4000, R13 ;  /* 0x00004000c80d7824 */ /* 0x000fe400078e020d */
[--C-:B------:R-:W-:Y:S02]  /*5a50*/  IMAD R11, R11, 0x2, R18.reuse ;  /* 0x000000020b0b7824 */ /* 0x100fe400078e0212 */
[----:B------:R-:W-:-:S03]  /*5a60*/  IMAD R72, R13, 0x2, R18 ;  /* 0x000000020d487824 */ /* 0x000fc600078e0212 */
[----:B------:R2:W3:Y:S04]  /*5a70*/  LDS.128 R12, [R11+0x20400] ;  /* 0x020400000b0c7984 */ /* 0x0004e80000000c00 */
[----:B------:R-:W4:Y:S01]  /*5a80*/  LDS.128 R72, [R72+0x20400] ;  /* 0x0204000048487984 */ /* 0x000f220000000c00 */
[----:B------:R-:W-:Y:S05]  /*5a90*/  @P6 BRA `(.L_x_1630) ;  /* 0x0000000400546947 */ /* 0x000fea0003800000 */
[----:B------:R-:W-:Y:S02]  /*5aa0*/  SHF.R.U32.HI R132, RZ, 0x10, R53 ;  /* 0x00000010ff847819 */ /* 0x000fe40000011635 */
[--C-:B------:R-:W-:Y:S02]  /*5ab0*/  SHF.R.U64 R129, R44, 0x10, R45.reuse ;  /* 0x000000102c817819 */ /* 0x100fe4000000122d */
[----:B------:R-:W-:Y:S01]  /*5ac0*/  SHF.R.U32.HI R134, RZ, 0x10, R45 ;  /* 0x00000010ff867819 */ /* 0x000fe2000001162d */
[----:B------:R-:W-:Y:S01]  /*5ad0*/  HADD2.F32 R132, -RZ, R132.H0_H0 ;  /* 0x20000084ff847230 */ /* 0x000fe20000004100 */
[--C-:B--2---:R-:W-:Y:S01]  /*5ae0*/  SHF.R.U64 R11, R46, 0x10, R47.reuse ;  /* 0x000000102e0b7819 */ /* 0x104fe2000000122f */
[--C-:B----4-:R-:W-:Y:S01]  /*5af0*/  HADD2.F32 R46, -RZ, R73.reuse.H0_H0 ;  /* 0x20000049ff2e7230 */ /* 0x110fe20000004100 */
[----:B------:R-:W-:Y:S01]  /*5b00*/  SHF.R.U32.HI R135, RZ, 0x10, R47 ;  /* 0x00000010ff877819 */ /* 0x000fe2000001162f */
[----:B------:R-:W-:Y:S01]  /*5b10*/  HADD2.F32 R73, -RZ, R73.H1_H1 ;  /* 0x30000049ff497230 */ /* 0x000fe20000004100 */
[--C-:B------:R-:W-:Y:S01]  /*5b20*/  SHF.R.U64 R44, R54, 0x10, R55.reuse ;  /* 0x00000010362c7819 */ /* 0x100fe20000001237 */
[----:B------:R-:W-:Y:S01]  /*5b30*/  HADD2.F32 R54, -RZ, R134.H0_H0 ;  /* 0x20000086ff367230 */ /* 0x000fe20000004100 */
[----:B------:R-:W-:Y:S01]  /*5b40*/  SHF.R.U32.HI R133, RZ, 0x10, R55 ;  /* 0x00000010ff857819 */ /* 0x000fe20000011637 */
[----:B------:R-:W-:Y:S01]  /*5b50*/  HADD2.F32 R55, -RZ, R137.H1_H1 ;  /* 0x30000089ff377230 */ /* 0x000fe20000004100 */
[----:B------:R-:W-:Y:S01]  /*5b60*/  SHF.R.U64 R45, R52, 0x10, R53 ;  /* 0x00000010342d7819 */ /* 0x000fe20000001235 */
[----:B---3--:R-:W-:Y:S01]  /*5b70*/  IMAD.MOV.U32 R52, RZ, RZ, R15 ;  /* 0x000000ffff347224 */ /* 0x008fe200078e000f */
[----:B------:R-:W-:Y:S01]  /*5b80*/  MOV R47, R12 ;  /* 0x0000000c002f7202 */ /* 0x000fe20000000f00 */
[----:B------:R-:W-:-:S02]  /*5b90*/  HADD2.F32 R12, -RZ, R13.H0_H0 ;  /* 0x2000000dff0c7230 */ /* 0x000fc40000004100 */
[-C--:B------:R-:W-:Y:S01]  /*5ba0*/  FMUL.FTZ R134, R73, R132.reuse ;  /* 0x0000008449867220 */ /* 0x080fe20000410000 */
[----:B------:R-:W-:Y:S02]  /*5bb0*/  HADD2.F32 R15, -RZ, R13.H1_H1 ;  /* 0x3000000dff0f7230 */ /* 0x000fe40000004100 */
[-C--:B------:R-:W-:Y:S01]  /*5bc0*/  FMUL.FTZ R13, R46, R55.reuse ;  /* 0x000000372e0d7220 */ /* 0x080fe20000410000 */
[----:B------:R-:W-:Y:S02]  /*5bd0*/  HADD2.F32 R53, -RZ, R136.H1_H1 ;  /* 0x30000088ff357230 */ /* 0x000fe40000004100 */
[C---:B------:R-:W-:Y:S01]  /*5be0*/  FMUL.FTZ R55, R12.reuse, R55 ;  /* 0x000000370c377220 */ /* 0x040fe20000410000 */
[----:B------:R-:W-:Y:S02]  /*5bf0*/  HADD2.F32 R133, -RZ, R133.H0_H0 ;  /* 0x20000085ff857230 */ /* 0x000fe40000004100 */
[C---:B------:R-:W-:Y:S01]  /*5c00*/  FMUL.FTZ R132, R15.reuse, R132 ;  /* 0x000000840f847220 */ /* 0x040fe20000410000 */
[-C--:B------:R-:W-:Y:S01]  /*5c10*/  FFMA.FTZ R15, R15, R54.reuse, -R134 ;  /* 0x000000360f0f7223 */ /* 0x080fe20000010886 */
[-C--:B------:R-:W-:Y:S01]  /*5c20*/  FFMA.FTZ R12, R12, R53.reuse, -R13 ;  /* 0x000000350c0c7223 */ /* 0x080fe2000001080d */
[----:B------:R-:W-:Y:S01]  /*5c30*/  FFMA.FTZ R13, R46, R53, R55 ;  /* 0x000000352e0d7223 */ /* 0x000fe20000010037 */
[----:B------:R-:W-:Y:S01]  /*5c40*/  FFMA.FTZ R46, R73, R54, R132 ;  /* 0x00000036492e7223 */ /* 0x000fe20000010084 */
[----:B------:R-:W-:-:S02]  /*5c50*/  HADD2.F32 R132, -RZ, R137.H0_H0 ;  /* 0x20000089ff847230 */ /* 0x000fc40000004100 */
[--C-:B------:R-:W-:Y:S01]  /*5c60*/  HADD2.F32 R54, -RZ, R75.reuse.H0_H0 ;  /* 0x2000004bff367230 */ /* 0x100fe20000004100 */
[----:B------:R-:W-:Y:S01]  /*5c70*/  F2FP.F16.F32.PACK_AB R15, R15, R12 ;  /* 0x0000000c0f0f723e */ /* 0x000fe200000000ff */
[----:B------:R-:W-:Y:S01]  /*5c80*/  HADD2.F32 R75, -RZ, R75.H1_H1 ;  /* 0x3000004bff4b7230 */ /* 0x000fe20000004100 */
[----:B------:R-:W-:Y:S01]  /*5c90*/  F2FP.F16.F32.PACK_AB R46, R46, R13 ;  /* 0x0000000d2e2e723e */ /* 0x000fe200000000ff */
[--C-:B------:R-:W-:Y:S02]  /*5ca0*/  HADD2.F32 R53, -RZ, R52.reuse.H0_H0 ;  /* 0x20000034ff357230 */ /* 0x100fe40000004100 */
[----:B------:R-:W-:Y:S01]  /*5cb0*/  FMUL.FTZ R134, R54, R132 ;  /* 0x0000008436867220 */ /* 0x000fe20000410000 */
[----:B------:R-:W-:Y:S02]  /*5cc0*/  HADD2.F32 R52, -RZ, R52.H1_H1 ;  /* 0x30000034ff347230 */ /* 0x000fe40000004100 */
[----:B------:R-:W-:Y:S01]  /*5cd0*/  FMUL.FTZ R137, R75, R133 ;  /* 0x000000854b897220 */ /* 0x000fe20000410000 */
[----:B------:R-:W-:-:S02]  /*5ce0*/  HADD2.F32 R55, -RZ, R136.H0_H0 ;  /* 0x20000088ff377230 */ /* 0x000fc40000004100 */
[----:B------:R-:W-:Y:S02]  /*5cf0*/  HADD2.F32 R73, -RZ, R135.H0_H0 ;  /* 0x20000087ff497230 */ /* 0x000fe40000004100 */
[C---:B------:R-:W-:Y:S01]  /*5d00*/  FMUL.FTZ R135, R53.reuse, R132 ;  /* 0x0000008435877220 */ /* 0x040fe20000410000 */
[----:B------:R-:W-:Y:S01]  /*5d10*/  FMUL.FTZ R132, R52, R133 ;  /* 0x0000008534847220 */ /* 0x000fe20000410000 */
[-C--:B------:R-:W-:Y:S01]  /*5d20*/  FFMA.FTZ R133, R53, R55.reuse, -R134 ;  /* 0x0000003735857223 */ /* 0x080fe20000010886 */
[--C-:B------:R-:W-:Y:S02]  /*5d30*/  HADD2.F32 R53, -RZ, R131.reuse.H0_H0 ;  /* 0x20000083ff357230 */ /* 0x100fe40000004100 */
[----:B------:R-:W-:Y:S01]  /*5d40*/  FFMA.FTZ R135, R54, R55, R135 ;  /* 0x0000003736877223 */ /* 0x000fe20000010087 */
[-C--:B------:R-:W-:Y:S01]  /*5d50*/  FFMA.FTZ R136, R52, R73.reuse, -R137 ;  /* 0x0000004934887223 */ /* 0x080fe20000010889 */
[----:B------:R-:W-:Y:S02]  /*5d60*/  HADD2.F32 R131, -RZ, R131.H1_H1 ;  /* 0x30000083ff837230 */ /* 0x000fe40000004100 */
[----:B------:R-:W-:Y:S01]  /*5d70*/  FFMA.FTZ R138, R75, R73, R132 ;  /* 0x000000494b8a7223 */ /* 0x000fe20000010084 */
[----:B------:R-:W-:-:S02]  /*5d80*/  HADD2.F32 R54, -RZ, R45.H0_H0 ;  /* 0x2000002dff367230 */ /* 0x000fc40000004100 */
[--C-:B------:R-:W-:Y:S01]  /*5d90*/  HADD2.F32 R52, -RZ, R72.reuse.H0_H0 ;  /* 0x20000048ff347230 */ /* 0x100fe20000004100 */
[----:B------:R-:W-:Y:S01]  /*5da0*/  F2FP.F16.F32.PACK_AB R133, R136, R133 ;  /* 0x000000858885723e */ /* 0x000fe200000000ff */
[--C-:B------:R-:W-:Y:S02]  /*5db0*/  HADD2.F32 R45, -RZ, R47.reuse.H0_H0 ;  /* 0x2000002fff2d7230 */ /* 0x100fe40000004100 */
[----:B------:R-:W-:Y:S02]  /*5dc0*/  HADD2.F32 R72, -RZ, R72.H1_H1 ;  /* 0x30000048ff487230 */ /* 0x000fe40000004100 */
[-C--:B------:R-:W-:Y:S01]  /*5dd0*/  FMUL.FTZ R132, R52, R131.reuse ;  /* 0x0000008334847220 */ /* 0x080fe20000410000 */
[----:B------:R-:W-:Y:S02]  /*5de0*/  HADD2.F32 R47, -RZ, R47.H1_H1 ;  /* 0x3000002fff2f7230 */ /* 0x000fe40000004100 */
[----:B------:R-:W-:Y:S01]  /*5df0*/  FMUL.FTZ R131, R45, R131 ;  /* 0x000000832d837220 */ /* 0x000fe20000410000 */
[----:B------:R-:W-:-:S02]  /*5e00*/  HADD2.F32 R129, -RZ, R129.H0_H0 ;  /* 0x20000081ff817230 */ /* 0x000fc40000004100 */
[-C--:B------:R-:W-:Y:S01]  /*5e10*/  FMUL.FTZ R134, R72, R54.reuse ;  /* 0x0000003648867220 */ /* 0x080fe20000410000 */
[-C--:B------:R-:W-:Y:S01]  /*5e20*/  FFMA.FTZ R132, R45, R53.reuse, -R132 ;  /* 0x000000352d847223 */ /* 0x080fe20000010884 */
[C---:B------:R-:W-:Y:S01]  /*5e30*/  FMUL.FTZ R73, R47.reuse, R54 ;  /* 0x000000362f497220 */ /* 0x040fe20000410000 */
[----:B------:R-:W-:Y:S01]  /*5e40*/  FFMA.FTZ R131, R52, R53, R131 ;  /* 0x0000003534837223 */ /* 0x000fe20000010083 */
[-C--:B------:R-:W-:Y:S01]  /*5e50*/  FFMA.FTZ R55, R47, R129.reuse, -R134 ;  /* 0x000000812f377223 */ /* 0x080fe20000010886 */
[----:B------:R-:W-:Y:S02]  /*5e60*/  HADD2.F32 R47, -RZ, R130.H1_H1 ;  /* 0x30000082ff2f7230 */ /* 0x000fe40000004100 */
[----:B------:R-:W-:Y:S01]  /*5e70*/  FFMA.FTZ R72, R72, R129, R73 ;  /* 0x0000008148487223 */ /* 0x000fe20000010049 */
[----:B------:R-:W-:Y:S02]  /*5e80*/  HADD2.F32 R53, -RZ, R44.H0_H0 ;  /* 0x2000002cff357230 */ /* 0x000fe40000004100 */
[----:B------:R-:W-:Y:S01]  /*5e90*/  HADD2.F32 R45, -RZ, R74.H0_H0 ;  /* 0x2000004aff2d7230 */ /* 0x000fe20000004100 */
[----:B------:R-:W-:Y:S01]  /*5ea0*/  F2FP.F16.F32.PACK_AB R12, R55, R132 ;  /* 0x00000084370c723e */ /* 0x000fe200000000ff */
[----:B------:R-:W-:Y:S01]  /*5eb0*/  HADD2.F32 R130, -RZ, R130.H0_H0 ;  /* 0x20000082ff827230 */ /* 0x000fe20000004100 */
[----:B------:R-:W-:Y:S01]  /*5ec0*/  F2FP.F16.F32.PACK_AB R72, R72, R131 ;  /* 0x000000834848723e */ /* 0x000fe200000000ff */
[----:B------:R-:W-:-:S02]  /*5ed0*/  HADD2.F32 R44, -RZ, R14.H0_H0 ;  /* 0x2000000eff2c7230 */ /* 0x000fc40000004100 */
[----:B------:R-:W-:Y:S02]  /*5ee0*/  HADD2.F32 R74, -RZ, R74.H1_H1 ;  /* 0x3000004aff4a7230 */ /* 0x000fe40000004100 */
[CC--:B------:R-:W-:Y:S01]  /*5ef0*/  FMUL.FTZ R73, R45.reuse, R130.reuse ;  /* 0x000000822d497220 */ /* 0x0c0fe20000410000 */
[----:B------:R-:W-:Y:S02]  /*5f00*/  HADD2.F32 R14, -RZ, R14.H1_H1 ;  /* 0x3000000eff0e7230 */ /* 0x000fe40000004100 */
[----:B------:R-:W-:Y:S01]  /*5f10*/  FMUL.FTZ R130, R44, R130 ;  /* 0x000000822c827220 */ /* 0x000fe20000410000 */
[----:B------:R-:W-:Y:S02]  /*5f20*/  HADD2.F32 R11, -RZ, R11.H0_H0 ;  /* 0x2000000bff0b7230 */ /* 0x000fe40000004100 */
[----:B------:R-:W-:Y:S01]  /*5f30*/  FMUL.FTZ R75, R74, R53 ;  /* 0x000000354a4b7220 */ /* 0x000fe20000410000 */
[----:B------:R-:W-:Y:S01]  /*5f40*/  FFMA.FTZ R73, R44, R47, -R73 ;  /* 0x0000002f2c497223 */ /* 0x000fe20000010849 */
[C---:B------:R-:W-:Y:S01]  /*5f50*/  FMUL.FTZ R53, R14.reuse, R53 ;  /* 0x000000350e357220 */ /* 0x040fe20000410000 */
[----:B------:R-:W-:Y:S01]  /*5f60*/  FFMA.FTZ R130, R45, R47, R130 ;  /* 0x0000002f2d827223 */ /* 0x000fe20000010082 */
[----:B------:R-:W-:Y:S01]  /*5f70*/  FFMA.FTZ R14, R14, R11, -R75 ;  /* 0x0000000b0e0e7223 */ /* 0x000fe2000001084b */
[----:B------:R-:W-:-:S02]  /*5f80*/  IMAD.MOV.U32 R13, RZ, RZ, R15 ;  /* 0x000000ffff0d7224 */ /* 0x000fc400078e000f */
[----:B------:R-:W-:Y:S01]  /*5f90*/  FFMA.FTZ R53, R74, R11, R53 ;  /* 0x0000000b4a357223 */ /* 0x000fe20000010035 */
[----:B------:R-:W-:Y:S02]  /*5fa0*/  F2FP.F16.F32.PACK_AB R75, R138, R135 ;  /* 0x000000878a4b723e */ /* 0x000fe400000000ff */
[----:B------:R-:W-:Y:S01]  /*5fb0*/  F2FP.F16.F32.PACK_AB R14, R14, R73 ;  /* 0x000000490e0e723e */ /* 0x000fe200000000ff */
[----:B------:R-:W-:Y:S01]  /*5fc0*/  IMAD.MOV.U32 R73, RZ, RZ, R46 ;  /* 0x000000ffff497224 */ /* 0x000fe200078e002e */
[----:B------:R-:W-:Y:S02]  /*5fd0*/  F2FP.F16.F32.PACK_AB R74, R53, R130 ;  /* 0x00000082354a723e */ /* 0x000fe400000000ff */
[----:B------:R-:W-:-:S07]  /*5fe0*/  MOV R15, R133 ;  /* 0x00000085000f7202 */ /* 0x000fce0000000f00 */
.L_x_1630:
[----:B------:R-:W-:Y:S05]  /*5ff0*/  BSYNC B3 ;  /* 0x0000000000037941 */ /* 0x000fea0003800000 */
.L_x_1629:
[----:B---3--:R3:W-:Y:S04]  /*6000*/  ST.E.128 desc[UR60][R110.64], R12 ;  /* 0x0000000c6e007985 */ /* 0x0087e8000c101d3c */
[----:B----4-:R3:W-:Y:S02]  /*6010*/  @!P0 ST.E.128 desc[UR60][R112.64], R72 ;  /* 0x0000004870008985 */ /* 0x0107e4000c101d3c */
.L_x_1628:
[----:B------:R-:W-:Y:S05]  /*6020*/  BSYNC B2 ;  /* 0x0000000000027941 */ /* 0x000fea0003800000 */
.L_x_1627:
[----:B------:R-:W-:-:S13]  /*6030*/  ISETP.NE.AND P0, PT, R36, RZ, PT ;  /* 0x000000ff2400720c */ /* 0x000fda0003f05270 */
[----:B------:R-:W-:Y:S05]  /*6040*/  @!P0 BRA `(.L_x_1626) ;  /* 0x0000000400d08947 */ /* 0x000fea0003800000 */
[----:B---3--:R-:W3:Y:S04]  /*6050*/  LDL R15, [R1+0x50] ;  /* 0x00005000010f7983 */ /* 0x008ee80000100800 */
[----:B------:R-:W4:Y:S04]  /*6060*/  LDL R14, [R1+0xa4] ;  /* 0x0000a400010e7983 */ /* 0x000f280000100800 */
[----:B------:R-:W5:Y:S01]  /*6070*/  LDL R13, [R1+0x58] ;  /* 0x00005800010d7983 */ /* 0x000f620000100800 */
[----:B--2---:R-:W-:Y:S01]  /*6080*/  SEL R11, R95, R118, !P1 ;  /* 0x000000765f0b7207 */ /* 0x004fe20004800000 */
[----:B------:R-:W-:Y:S01]  /*6090*/  BSSY B2, `(.L_x_1631) ;  /* 0x000006d000027945 */ /* 0x000fe20003800000 */
[----:B------:R-:W-:-:S02]  /*60a0*/  LEA R52, P6, R35, R108, 0x1 ;  /* 0x0000006c23347211 */ /* 0x000fc400078c08ff */
[----:B------:R-:W-:Y:S02]  /*60b0*/  SHF.R.S32.HI R12, RZ, 0x1f, R11 ;  /* 0x0000001fff0c7819 */ /* 0x000fe4000001140b */
[----:B------:R-:W-:Y:S02]  /*60c0*/  LEA.HI.X R53, R35, R109, R89, 0x1, P6 ;  /* 0x0000006d23357211 */ /* 0x000fe400030f0c59 */
        /* <DEDUP_REMOVED lines=8> */
[----:B------:R-:W-:-:S05]  /*6150*/  LOP3.LUT R12, R12, 0x7ffff000, RZ, 0xc0, !PT ;  /* 0x7ffff0000c0c7812 */ /* 0x000fca00078ec0ff */
[----:B------:R-:W-:Y:S01]  /*6160*/  @!P0 IMAD.WIDE R108, R55, 0x2, R108 ;  /* 0x00000002376c8825 */ /* 0x000fe200078e026c */
[----:B---3--:R-:W-:-:S04]  /*6170*/  LOP3.LUT R11, R15, 0x38, R55, 0xf8, !PT ;  /* 0x000000380f0b7812 */ /* 0x008fc800078ef837 */
[----:B----4-:R-:W-:-:S04]  /*6180*/  LOP3.LUT R11, R11, R14, RZ, 0x3c, !PT ;  /* 0x0000000e0b0b7212 */ /* 0x010fc800078e3cff */
[----:B-----5:R-:W-:Y:S01]  /*6190*/  IADD3 R13, R11, R12, R13 ;  /* 0x0000000c0b0d7210 */ /* 0x020fe20007ffe00d */
[----:B------:R-:W-:-:S03]  /*61a0*/  IMAD R11, R200, 0x4000, R92 ;  /* 0x00004000c80b7824 */ /* 0x000fc600078e025c */
[----:B------:R-:W-:Y:S01]  /*61b0*/  LEA R13, R200, R13, 0xe ;  /* 0x0000000dc80d7211 */ /* 0x000fe200078e70ff */
[----:B------:R-:W-:-:S04]  /*61c0*/  IMAD R11, R11, 0x2, R18 ;  /* 0x000000020b0b7824 */ /* 0x000fc800078e0212 */
[----:B------:R-:W-:Y:S02]  /*61d0*/  IMAD R44, R13, 0x2, R18 ;  /* 0x000000020d2c7824 */ /* 0x000fe400078e0212 */
[----:B------:R2:W3:Y:S04]  /*61e0*/  LDS.128 R12, [R11+0x20400] ;  /* 0x020400000b0c7984 */ /* 0x0004e80000000c00 */
[----:B------:R-:W4:Y:S01]  /*61f0*/  LDS.128 R44, [R44+0x20400] ;  /* 0x020400002c2c7984 */ /* 0x000f220000000c00 */
[----:B------:R-:W-:Y:S05]  /*6200*/  @P6 BRA `(.L_x_1632) ;  /* 0x0000000400546947 */ /* 0x000fea0003800000 */
[--C-:B------:R-:W-:Y:S02]  /*6210*/  SHF.R.U64 R75, R48, 0x10, R49.reuse ;  /* 0x00000010304b7819 */ /* 0x100fe40000001231 */
[----:B------:R-:W-:Y:S01]  /*6220*/  SHF.R.U32.HI R48, RZ, 0x10, R49 ;  /* 0x00000010ff307819 */ /* 0x000fe20000011631 */
[--C-:B------:R-:W-:Y:S01]  /*6230*/  HADD2.F32 R49, -RZ, R128.reuse.H1_H1 ;  /* 0x30000080ff317230 */ /* 0x100fe20000004100 */
[--C-:B------:R-:W-:Y:S01]  /*6240*/  SHF.R.U64 R111, R40, 0x10, R41.reuse ;  /* 0x00000010286f7819 */ /* 0x100fe20000001229 */
[----:B------:R-:W-:Y:S01]  /*6250*/  HADD2.F32 R128, -RZ, R128.H0_H0 ;  /* 0x20000080ff807230 */ /* 0x000fe20000004100 */
[----:B------:R-:W-:Y:S01]  /*6260*/  SHF.R.U32.HI R54, RZ, 0x10, R41 ;  /* 0x00000010ff367819 */ /* 0x000fe20000011629 */
[----:B---3--:R-:W-:Y:S01]  /*6270*/  IMAD.MOV.U32 R41, RZ, RZ, R14 ;  /* 0x000000ffff297224 */ /* 0x008fe200078e000e */
[----:B--2---:R-:W-:Y:S01]  /*6280*/  SHF.R.U64 R11, R42, 0x10, R43 ;  /* 0x000000102a0b7819 */ /* 0x004fe2000000122b */
[----:B----4-:R-:W-:Y:S01]  /*6290*/  HADD2.F32 R42, -RZ, R45.H0_H0 ;  /* 0x2000002dff2a7230 */ /* 0x010fe20000004100 */
[----:B------:R-:W-:Y:S01]  /*62a0*/  SHF.R.U64 R40, R50, 0x10, R51 ;  /* 0x0000001032287819 */ /* 0x000fe20000001233 */
[----:B------:R-:W-:Y:S01]  /*62b0*/  HADD2.F32 R14, -RZ, R13.H0_H0 ;  /* 0x2000000dff0e7230 */ /* 0x000fe20000004100 */
[----:B------:R-:W-:Y:S01]  /*62c0*/  SHF.R.U32.HI R73, RZ, 0x10, R43 ;  /* 0x00000010ff497819 */ /* 0x000fe2000001162b */
[----:B------:R-:W-:Y:S01]  /*62d0*/  HADD2.F32 R45, -RZ, R45.H1_H1 ;  /* 0x3000002dff2d7230 */ /* 0x000fe20000004100 */
[----:B------:R-:W-:Y:S01]  /*62e0*/  SHF.R.U32.HI R55, RZ, 0x10, R51 ;  /* 0x00000010ff377819 */ /* 0x000fe20000011633 */
[----:B------:R-:W-:-:S02]  /*62f0*/  HADD2.F32 R50, -RZ, R48.H0_H0 ;  /* 0x20000030ff327230 */ /* 0x000fc40000004100 */
[-C--:B------:R-:W-:Y:S01]  /*6300*/  FMUL.FTZ R51, R42, R49.reuse ;  /* 0x000000312a337220 */ /* 0x080fe20000410000 */
[----:B------:R-:W-:Y:S02]  /*6310*/  HADD2.F32 R43, -RZ, R126.H1_H1 ;  /* 0x3000007eff2b7230 */ /* 0x000fe40000004100 */
[C---:B------:R-:W-:Y:S01]  /*6320*/  FMUL.FTZ R49, R14.reuse, R49 ;  /* 0x000000310e317220 */ /* 0x040fe20000410000 */
[----:B------:R-:W-:Y:S02]  /*6330*/  HADD2.F32 R13, -RZ, R13.H1_H1 ;  /* 0x3000000dff0d7230 */ /* 0x000fe40000004100 */
[----:B------:R-:W-:Y:S02]  /*6340*/  HADD2.F32 R48, -RZ, R54.H0_H0 ;  /* 0x20000036ff307230 */ /* 0x000fe40000004100 */
[-C--:B------:R-:W-:Y:S01]  /*6350*/  FMUL.FTZ R54, R45, R50.reuse ;  /* 0x000000322d367220 */ /* 0x080fe20000410000 */
[-C--:B------:R-:W-:Y:S01]  /*6360*/  FFMA.FTZ R51, R14, R43.reuse, -R51 ;  /* 0x0000002b0e337223 */ /* 0x080fe20000010833 */
[C---:B------:R-:W-:Y:S01]  /*6370*/  FMUL.FTZ R50, R13.reuse, R50 ;  /* 0x000000320d327220 */ /* 0x040fe20000410000 */
[----:B------:R-:W-:Y:S01]  /*6380*/  FFMA.FTZ R49, R42, R43, R49 ;  /* 0x0000002b2a317223 */ /* 0x000fe20000010031 */
[----:B------:R-:W-:Y:S01]  /*6390*/  FFMA.FTZ R54, R13, R48, -R54 ;  /* 0x000000300d367223 */ /* 0x000fe20000010836 */
[----:B------:R-:W-:-:S02]  /*63a0*/  HADD2.F32 R43, -RZ, R127.H1_H1 ;  /* 0x3000007fff2b7230 */ /* 0x000fc40000004100 */
[----:B------:R-:W-:Y:S01]  /*63b0*/  FFMA.FTZ R72, R45, R48, R50 ;  /* 0x000000302d487223 */ /* 0x000fe20000010032 */
[----:B------:R-:W-:Y:S02]  /*63c0*/  HADD2.F32 R14, -RZ, R47.H0_H0 ;  /* 0x2000002fff0e7230 */ /* 0x000fe40000004100 */
[----:B------:R-:W-:Y:S02]  /*63d0*/  HADD2.F32 R13, -RZ, R15.H0_H0 ;  /* 0x2000000fff0d7230 */ /* 0x000fe40000004100 */
        /* <DEDUP_REMOVED lines=12> */
[----:B------:R-:W-:Y:S02]  /*64a0*/  HADD2.F32 R14, -RZ, R44.H0_H0 ;  /* 0x2000002cff0e7230 */ /* 0x000fe40000004100 */
[----:B------:R-:W-:Y:S01]  /*64b0*/  FFMA.FTZ R74, R13, R42, -R74 ;  /* 0x0000002a0d4a7223 */ /* 0x000fe2000001084a */
[----:B------:R-:W-:-:S02]  /*64c0*/  HADD2.F32 R43, -RZ, R75.H0_H0 ;  /* 0x2000004bff2b7230 */ /* 0x000fc40000004100 */
[----:B------:R-:W-:Y:S01]  /*64d0*/  FFMA.FTZ R55, R15, R48, -R110 ;  /* 0x000000300f377223 */ /* 0x000fe2000001086e */
[----:B------:R-:W-:Y:S02]  /*64e0*/  HADD2.F32 R13, -RZ, R12.H0_H0 ;  /* 0x2000000cff0d7230 */ /* 0x000fe40000004100 */
[----:B------:R-:W-:Y:S01]  /*64f0*/  FMUL.FTZ R42, R14, R128 ;  /* 0x000000800e2a7220 */ /* 0x000fe20000410000 */
[----:B------:R-:W-:Y:S02]  /*6500*/  HADD2.F32 R44, -RZ, R44.H1_H1 ;  /* 0x3000002cff2c7230 */ /* 0x000fe40000004100 */
[----:B------:R-:W-:Y:S01]  /*6510*/  FFMA.FTZ R73, R47, R48, R112 ;  /* 0x000000302f497223 */ /* 0x000fe20000010070 */
[----:B------:R-:W-:Y:S02]  /*6520*/  HADD2.F32 R12, -RZ, R12.H1_H1 ;  /* 0x3000000cff0c7230 */ /* 0x000fe40000004100 */
[----:B------:R-:W-:Y:S01]  /*6530*/  FMUL.FTZ R45, R13, R128 ;  /* 0x000000800d2d7220 */ /* 0x000fe20000410000 */
[----:B------:R-:W-:-:S02]  /*6540*/  HADD2.F32 R15, -RZ, R111.H0_H0 ;  /* 0x2000006fff0f7230 */ /* 0x000fc40000004100 */
[-C--:B------:R-:W-:Y:S01]  /*6550*/  FMUL.FTZ R47, R44, R43.reuse ;  /* 0x0000002b2c2f7220 */ /* 0x080fe20000410000 */
[----:B------:R-:W-:Y:S01]  /*6560*/  FFMA.FTZ R42, R13, R126, -R42 ;  /* 0x0000007e0d2a7223 */ /* 0x000fe2000001082a */
[----:B------:R-:W-:Y:S02]  /*6570*/  HADD2.F32 R13, -RZ, R46.H0_H0 ;  /* 0x2000002eff0d7230 */ /* 0x000fe40000004100 */
[C---:B------:R-:W-:Y:S01]  /*6580*/  FMUL.FTZ R43, R12.reuse, R43 ;  /* 0x0000002b0c2b7220 */ /* 0x040fe20000410000 */
[----:B------:R-:W-:Y:S02]  /*6590*/  HADD2.F32 R127, -RZ, R127.H0_H0 ;  /* 0x2000007fff7f7230 */ /* 0x000fe40000004100 */
[-C--:B------:R-:W-:Y:S01]  /*65a0*/  FFMA.FTZ R47, R12, R15.reuse, -R47 ;  /* 0x0000000f0c2f7223 */ /* 0x080fe2000001082f */
[----:B------:R-:W-:Y:S02]  /*65b0*/  HADD2.F32 R40, -RZ, R40.H0_H0 ;  /* 0x20000028ff287230 */ /* 0x000fe40000004100 */
[----:B------:R-:W-:Y:S01]  /*65c0*/  FFMA.FTZ R44, R44, R15, R43 ;  /* 0x0000000f2c2c7223 */ /* 0x000fe2000001002b */
[----:B------:R-:W-:-:S02]  /*65d0*/  HADD2.F32 R46, -RZ, R46.H1_H1 ;  /* 0x3000002eff2e7230 */ /* 0x000fc40000004100 */
[-C--:B------:R-:W-:Y:S01]  /*65e0*/  FMUL.FTZ R15, R13, R127.reuse ;  /* 0x0000007f0d0f7220 */ /* 0x080fe20000410000 */
[----:B------:R-:W-:Y:S02]  /*65f0*/  HADD2.F32 R12, -RZ, R41.H0_H0 ;  /* 0x20000029ff0c7230 */ /* 0x000fe40000004100 */
[----:B------:R-:W-:Y:S01]  /*6600*/  FFMA.FTZ R45, R14, R126, R45 ;  /* 0x0000007e0e2d7223 */ /* 0x000fe2000001002d */
[----:B------:R-:W-:Y:S02]  /*6610*/  HADD2.F32 R125, -RZ, R125.H0_H0 ;  /* 0x2000007dff7d7230 */ /* 0x000fe40000004100 */
[----:B------:R-:W-:Y:S01]  /*6620*/  FMUL.FTZ R48, R46, R40 ;  /* 0x000000282e307220 */ /* 0x000fe20000410000 */
[----:B------:R-:W-:Y:S02]  /*6630*/  HADD2.F32 R41, -RZ, R41.H1_H1 ;  /* 0x30000029ff297230 */ /* 0x000fe40000004100 */
[----:B------:R-:W-:Y:S01]  /*6640*/  FMUL.FTZ R14, R12, R127 ;  /* 0x0000007f0c0e7220 */ /* 0x000fe20000410000 */
[----:B------:R-:W-:-:S02]  /*6650*/  HADD2.F32 R11, -RZ, R11.H0_H0 ;  /* 0x2000000bff0b7230 */ /* 0x000fc40000004100 */
[-C--:B------:R-:W-:Y:S01]  /*6660*/  FFMA.FTZ R15, R12, R125.reuse, -R15 ;  /* 0x0000007d0c0f7223 */ /* 0x080fe2000001080f */
[----:B------:R-:W-:Y:S01]  /*6670*/  F2FP.F16.F32.PACK_AB R55, R55, R74 ;  /* 0x0000004a3737723e */ /* 0x000fe200000000ff */
[----:B------:R-:W-:Y:S01]  /*6680*/  FMUL.FTZ R43, R41, R40 ;  /* 0x00000028292b7220 */ /* 0x000fe20000410000 */
[----:B------:R-:W-:Y:S01]  /*6690*/  FFMA.FTZ R14, R13, R125, R14 ;  /* 0x0000007d0d0e7223 */ /* 0x000fe2000001000e */
[----:B------:R-:W-:Y:S01]  /*66a0*/  FFMA.FTZ R48, R41, R11, -R48 ;  /* 0x0000000b29307223 */ /* 0x000fe20000010830 */
[----:B------:R-:W-:Y:S01]  /*66b0*/  F2FP.F16.F32.PACK_AB R13, R54, R51 ;  /* 0x00000033360d723e */ /* 0x000fe200000000ff */
[----:B------:R-:W-:Y:S01]  /*66c0*/  FFMA.FTZ R43, R46, R11, R43 ;  /* 0x0000000b2e2b7223 */ /* 0x000fe2000001002b */
[----:B------:R-:W-:Y:S02]  /*66d0*/  F2FP.F16.F32.PACK_AB R50, R73, R50 ;  /* 0x000000324932723e */ /* 0x000fe400000000ff */
[----:B------:R-:W-:Y:S01]  /*66e0*/  F2FP.F16.F32.PACK_AB R54, R48, R15 ;  /* 0x0000000f3036723e */ /* 0x000fe200000000ff */
[----:B------:R-:W-:Y:S01]  /*66f0*/  IMAD.MOV.U32 R15, RZ, RZ, R55 ;  /* 0x000000ffff0f7224 */ /* 0x000fe200078e0037 */
[----:B------:R-:W-:Y:S01]  /*6700*/  F2FP.F16.F32.PACK_AB R12, R47, R42 ;  /* 0x0000002a2f0c723e */ /* 0x000fe200000000ff */
[----:B------:R-:W-:Y:S01]  /*6710*/  IMAD.MOV.U32 R47, RZ, RZ, R50 ;  /* 0x000000ffff2f7224 */ /* 0x000fe200078e0032 */
[----:B------:R-:W-:-:S02]  /*6720*/  F2FP.F16.F32.PACK_AB R44, R44, R45 ;  /* 0x0000002d2c2c723e */ /* 0x000fc400000000ff */
[----:B------:R-:W-:Y:S01]  /*6730*/  F2FP.F16.F32.PACK_AB R46, R43, R14 ;  /* 0x0000000e2b2e723e */ /* 0x000fe200000000ff */
[----:B------:R-:W-:Y:S01]  /*6740*/  IMAD.MOV.U32 R14, RZ, RZ, R54 ;  /* 0x000000ffff0e7224 */ /* 0x000fe200078e0036 */
[----:B------:R-:W-:-:S07]  /*6750*/  MOV R45, R49 ;  /* 0x00000031002d7202 */ /* 0x000fce0000000f00 */
.L_x_1632:
[----:B------:R-:W-:Y:S05]  /*6760*/  BSYNC B2 ;  /* 0x0000000000027941 */ /* 0x000fea0003800000 */
.L_x_1631:
[----:B---3--:R3:W-:Y:S04]  /*6770*/  ST.E.128 desc[UR60][R52.64], R12 ;  /* 0x0000000c34007985 */ /* 0x0087e8000c101d3c */
[----:B----4-:R3:W-:Y:S02]  /*6780*/  @!P0 ST.E.128 desc[UR60][R108.64], R44 ;  /* 0x0000002c6c008985 */ /* 0x0107e4000c101d3c */
.L_x_1626:
[----:B------:R-:W-:Y:S05]  /*6790*/  BSYNC B1 ;  /* 0x0000000000017941 */ /* 0x000fea0003800000 */
.L_x_1625:
[----:B------:R-:W-:-:S03]  /*67a0*/  UMOV UR4, 0xffffffff ;  /* 0xffffffff00047882 */ /* 0x000fc60000000000 */
[----:B------:R-:W-:Y:S05]  /*67b0*/  BRA.DIV UR4, `(.L_x_1633) ;  /* 0x0000023604c07947 */ /* 0x000fea000b800000 */
[----:B---3--:R3:W4:Y:S04]  /*67c0*/  SHFL.IDX PT, R45, R114, 0x1, 0x181f ;  /* 0x00381f00722d7f89 */ /* 0x00872800000e0000 */
[----:B------:R3:W0:Y:S02]  /*67d0*/  SHFL.IDX PT, R44, R107, 0x1, 0x181f ;  /* 0x00381f006b2c7f89 */ /* 0x00062400000e0000 */
.L_x_2022:
[----:B------:R-:W-:Y:S05]  /*67e0*/  @P4 BRA `(.L_x_1602) ;  /* 0x0000001400284947 */ /* 0x000fea0003800000 */
[----:B------:R-:W-:Y:S01]  /*67f0*/  ISETP.NE.AND P0, PT, R28, RZ, PT ;  /* 0x000000ff1c00720c */ /* 0x000fe20003f05270 */
[----:B------:R-:W-:-:S12]  /*6800*/  BSSY B1, `(.L_x_1634) ;  /* 0x0000075000017945 */ /* 0x000fd80003800000 */
[----:B------:R-:W-:Y:S05]  /*6810*/  @!P0 BRA `(.L_x_1635) ;  /* 0x0000000400cc8947 */ /* 0x000fea0003800000 */
[----:B------:R-:W5:Y:S04]  /*6820*/  LDL R15, [R1+0x4c] ;  /* 0x00004c00010f7983 */ /* 0x000f680000100800 */
[----:B------:R-:W3:Y:S04]  /*6830*/  LDL R14, [R1+0xa0] ;  /* 0x0000a000010e7983 */ /* 0x000ee80000100800 */
[----:B------:R-:W3:Y:S01]  /*6840*/  LDL R13, [R1+0x54] ;  /* 0x00005400010d7983 */ /* 0x000ee20000100800 */
[----:B--2---:R-:W-:Y:S01]  /*6850*/  SEL R11, R95, R118, !P2 ;  /* 0x000000765f0b7207 */ /* 0x004fe20005000000 */
[----:B------:R-:W-:Y:S01]  /*6860*/  BSSY B2, `(.L_x_1636) ;  /* 0x000006c000027945 */ /* 0x000fe20003800000 */
[----:B------:R-:W-:-:S02]  /*6870*/  ISETP.GE.AND P4, PT, R16, R106, PT ;  /* 0x0000006a1000720c */ /* 0x000fc40003f86270 */
[----:B------:R-:W-:Y:S02]  /*6880*/  SHF.R.S32.HI R12, RZ, 0x1f, R11 ;  /* 0x0000001fff0c7819 */ /* 0x000fe4000001140b */
[C---:B0-----:R-:W-:Y:S02]  /*6890*/  LEA R46, P0, R33.reuse, R44, 0x1 ;  /* 0x0000002c212e7211 */ /* 0x041fe400078008ff */
[----:B------:R-:W-:Y:S02]  /*68a0*/  LEA.HI R11, R12, R11, RZ, 0x4 ;  /* 0x0000000b0c0b7211 */ /* 0x000fe400078f20ff */
[----:B----4-:R-:W-:Y:S02]  /*68b0*/  LEA.HI.X R47, R33, R45, R88, 0x1, P0 ;  /* 0x0000002d212f7211 */ /* 0x010fe400000f0c58 */
[----:B------:R-:W-:-:S04]  /*68c0*/  LEA.HI.SX32 R11, R11, R32, 0x1c ;  /* 0x000000200b0b7211 */ /* 0x000fc800078fe2ff */
[----:B------:R-:W-:Y:S02]  /*68d0*/  SHF.R.S32.HI R12, RZ, 0x1f, R11 ;  /* 0x0000001fff0c7819 */ /* 0x000fe4000001140b */
[----:B------:R-:W-:Y:S02]  /*68e0*/  SHF.L.U32 R49, R11, 0x3, RZ ;  /* 0x000000030b317819 */ /* 0x000fe400000006ff */
[----:B------:R-:W-:Y:S02]  /*68f0*/  LEA.HI R12, R12, R11, RZ, 0x3 ;  /* 0x0000000b0c0c7211 */ /* 0x000fe400078f18ff */
[----:B------:R-:W-:-:S03]  /*6900*/  ISETP.GE.AND P6, PT, R49, R116, PT ;  /* 0x000000743100720c */ /* 0x000fc60003fc6270 */
[----:B------:R-:W-:-:S05]  /*6910*/  IMAD.SHL.U32 R12, R12, 0x200, RZ ;  /* 0x000002000c0c7824 */ /* 0x000fca00078e00ff */
[----:B------:R-:W-:Y:S02]  /*6920*/  LOP3.LUT R12, R12, 0x7ffff000, RZ, 0xc0, !PT ;  /* 0x7ffff0000c0c7812 */ /* 0x000fe400078ec0ff */
[----:B-----5:R-:W-:-:S03]  /*6930*/  LOP3.LUT R11, R15, 0x38, R49, 0xf8, !PT ;  /* 0x000000380f0b7812 */ /* 0x020fc600078ef831 */
[----:B------:R-:W-:Y:S01]  /*6940*/  @!P6 IMAD.WIDE R48, R49, 0x2, R44 ;  /* 0x000000023130e825 */ /* 0x000fe200078e022c */
[----:B---3--:R-:W-:-:S04]  /*6950*/  LOP3.LUT R11, R11, R14, RZ, 0x3c, !PT ;  /* 0x0000000e0b0b7212 */ /* 0x008fc800078e3cff */
[----:B------:R-:W-:Y:S01]  /*6960*/  IADD3 R13, R11, R12, R13 ;  /* 0x0000000c0b0d7210 */ /* 0x000fe20007ffe00d */
[----:B------:R-:W-:-:S04]  /*6970*/  IMAD R11, R200, 0x4000, R91 ;  /* 0x00004000c80b7824 */ /* 0x000fc800078e025b */
[----:B------:R-:W-:Y:S01]  /*6980*/  IMAD R13, R200, 0x4000, R13 ;  /* 0x00004000c80d7824 */ /* 0x000fe200078e020d */
[----:B------:R-:W-:-:S03]  /*6990*/  LEA R11, R11, R18, 0x1 ;  /* 0x000000120b0b7211 */ /* 0x000fc600078e08ff */
[----:B------:R-:W-:Y:S02]  /*69a0*/  IMAD R40, R13, 0x2, R18 ;  /* 0x000000020d287824 */ /* 0x000fe400078e0212 */
[----:B------:R0:W2:Y:S04]  /*69b0*/  LDS.128 R12, [R11+0x20400] ;  /* 0x020400000b0c7984 */ /* 0x0000a80000000c00 */
[----:B------:R-:W3:Y:S01]  /*69c0*/  LDS.128 R40, [R40+0x20400] ;  /* 0x0204000028287984 */ /* 0x000ee20000000c00 */
[----:B------:R-:W-:Y:S05]  /*69d0*/  @P4 BRA `(.L_x_1637) ;  /* 0x0000000400504947 */ /* 0x000fea0003800000 */
[----:B------:R-:W-:Y:S01]  /*69e0*/  SHF.R.U32.HI R54, RZ, 0x10, R69 ;  /* 0x00000010ff367819 */ /* 0x000fe20000011645 */
[----:B---3--:R-:W-:Y:S01]  /*69f0*/  IMAD.MOV.U32 R50, RZ, RZ, R42 ;  /* 0x000000ffff327224 */ /* 0x008fe200078e002a */
[----:B------:R-:W-:Y:S01]  /*6a00*/  SHF.R.U32.HI R52, RZ, 0x10, R61 ;  /* 0x00000010ff347819 */ /* 0x000fe2000001163d */
[--C-:B------:R-:W-:Y:S01]  /*6a10*/  HADD2.F32 R42, -RZ, R41.reuse.H0_H0 ;  /* 0x20000029ff2a7230 */ /* 0x100fe20000004100 */
[----:B------:R-:W-:Y:S01]  /*6a20*/  SHF.R.U64 R74, R62, 0x10, R63 ;  /* 0x000000103e4a7819 */ /* 0x000fe2000000123f */
[----:B------:R-:W-:Y:S01]  /*6a30*/  HADD2.F32 R41, -RZ, R41.H1_H1 ;  /* 0x30000029ff297230 */ /* 0x000fe20000004100 */
[----:B------:R-:W-:Y:S01]  /*6a40*/  SHF.R.U64 R75, R60, 0x10, R61 ;  /* 0x000000103c4b7819 */ /* 0x000fe2000000123d */
[--C-:B0-2---:R-:W-:Y:S01]  /*6a50*/  HADD2.F32 R11, -RZ, R13.reuse.H0_H0 ;  /* 0x2000000dff0b7230 */ /* 0x105fe20000004100 */
[----:B------:R-:W-:Y:S01]  /*6a60*/  SHF.R.U64 R73, R68, 0x10, R69 ;  /* 0x0000001044497819 */ /* 0x000fe20000001245 */
[----:B------:R-:W-:Y:S01]  /*6a70*/  HADD2.F32 R54, -RZ, R54.H0_H0 ;  /* 0x20000036ff367230 */ /* 0x000fe20000004100 */
[--C-:B------:R-:W-:Y:S01]  /*6a80*/  SHF.R.U64 R69, R70, 0x10, R71.reuse ;  /* 0x0000001046457819 */ /* 0x100fe20000001247 */
[----:B------:R-:W-:Y:S01]  /*6a90*/  HADD2.F32 R13, -RZ, R13.H1_H1 ;  /* 0x3000000dff0d7230 */ /* 0x000fe20000004100 */
[----:B------:R-:W-:Y:S01]  /*6aa0*/  SHF.R.U32.HI R70, RZ, 0x10, R71 ;  /* 0x00000010ff467819 */ /* 0x000fe20000011647 */
[----:B------:R-:W-:-:S02]  /*6ab0*/  HADD2.F32 R53, -RZ, R124.H1_H1 ;  /* 0x3000007cff357230 */ /* 0x000fc40000004100 */
[-C--:B------:R-:W-:Y:S01]  /*6ac0*/  FMUL.FTZ R62, R41, R54.reuse ;  /* 0x00000036293e7220 */ /* 0x080fe20000410000 */
[----:B------:R-:W-:Y:S02]  /*6ad0*/  HADD2.F32 R52, -RZ, R52.H0_H0 ;  /* 0x20000034ff347230 */ /* 0x000fe40000004100 */
[----:B------:R-:W-:Y:S01]  /*6ae0*/  FMUL.FTZ R54, R13, R54 ;  /* 0x000000360d367220 */ /* 0x000fe20000410000 */
[----:B------:R-:W-:Y:S02]  /*6af0*/  HADD2.F32 R51, -RZ, R122.H1_H1 ;  /* 0x3000007aff337230 */ /* 0x000fe40000004100 */
[-C--:B------:R-:W-:Y:S01]  /*6b00*/  FMUL.FTZ R60, R42, R53.reuse ;  /* 0x000000352a3c7220 */ /* 0x080fe20000410000 */
[----:B------:R-:W-:Y:S01]  /*6b10*/  FMUL.FTZ R55, R11, R53 ;  /* 0x000000350b377220 */ /* 0x000fe20000410000 */
[-C--:B------:R-:W-:Y:S01]  /*6b20*/  FFMA.FTZ R62, R13, R52.reuse, -R62 ;  /* 0x000000340d3e7223 */ /* 0x080fe2000001083e */
[----:B------:R-:W-:Y:S01]  /*6b30*/  FFMA.FTZ R68, R41, R52, R54 ;  /* 0x0000003429447223 */ /* 0x000fe20000010036 */
[----:B------:R-:W-:Y:S01]  /*6b40*/  FFMA.FTZ R53, R11, R51, -R60 ;  /* 0x000000330b357223 */ /* 0x000fe2000001083c */
[----:B------:R-:W-:-:S02]  /*6b50*/  HADD2.F32 R54, -RZ, R123.H1_H1 ;  /* 0x3000007bff367230 */ /* 0x000fc40000004100 */
[----:B------:R-:W-:Y:S01]  /*6b60*/  FFMA.FTZ R55, R42, R51, R55 ;  /* 0x000000332a377223 */ /* 0x000fe20000010037 */
[----:B------:R-:W-:Y:S01]  /*6b70*/  HADD2.F32 R13, -RZ, R43.H0_H0 ;  /* 0x2000002bff0d7230 */ /* 0x000fe20000004100 */
[----:B------:R-:W-:Y:S01]  /*6b80*/  SHF.R.U32.HI R63, RZ, 0x10, R63 ;  /* 0x00000010ff3f7819 */ /* 0x000fe2000001163f */
[----:B------:R-:W-:Y:S02]  /*6b90*/  HADD2.F32 R11, -RZ, R15.H0_H0 ;  /* 0x2000000fff0b7230 */ /* 0x000fe40000004100 */
[----:B------:R-:W-:Y:S02]  /*6ba0*/  HADD2.F32 R60, -RZ, R70.H0_H0 ;  /* 0x20000046ff3c7230 */ /* 0x000fe40000004100 */
[-C--:B------:R-:W-:Y:S01]  /*6bb0*/  FMUL.FTZ R70, R13, R54.reuse ;  /* 0x000000360d467220 */ /* 0x080fe20000410000 */
[----:B------:R-:W-:Y:S02]  /*6bc0*/  HADD2.F32 R42, -RZ, R121.H1_H1 ;  /* 0x30000079ff2a7230 */ /* 0x000fe40000004100 */
[----:B------:R-:W-:Y:S01]  /*6bd0*/  FMUL.FTZ R54, R11, R54 ;  /* 0x000000360b367220 */ /* 0x000fe20000410000 */
[----:B------:R-:W-:Y:S01]  /*6be0*/  HADD2.F32 R43, -RZ, R43.H1_H1 ;  /* 0x3000002bff2b7230 */ /* 0x000fe20000004100 */
[----:B------:R-:W-:Y:S01]  /*6bf0*/  F2FP.F16.F32.PACK_AB R55, R68, R55 ;  /* 0x000000374437723e */ /* 0x000fe200000000ff */
[----:B------:R-:W-:-:S02]  /*6c00*/  HADD2.F32 R15, -RZ, R15.H1_H1 ;  /* 0x3000000fff0f7230 */ /* 0x000fc40000004100 */
[----:B------:R-:W-:Y:S01]  /*6c10*/  FFMA.FTZ R54, R13, R42, R54 ;  /* 0x0000002a0d367223 */ /* 0x000fe20000010036 */
[----:B------:R-:W-:Y:S02]  /*6c20*/  HADD2.F32 R52, -RZ, R63.H0_H0 ;  /* 0x2000003fff347230 */ /* 0x000fe40000004100 */
[----:B------:R-:W-:Y:S01]  /*6c30*/  FMUL.FTZ R72, R43, R60 ;  /* 0x0000003c2b487220 */ /* 0x000fe20000410000 */
[----:B------:R-:W-:Y:S01]  /*6c40*/  FFMA.FTZ R70, R11, R42, -R70 ;  /* 0x0000002a0b467223 */ /* 0x000fe20000010846 */
[----:B------:R-:W-:Y:S02]  /*6c50*/  HADD2.F32 R13, -RZ, R40.H0_H0 ;  /* 0x20000028ff0d7230 */ /* 0x000fe40000004100 */
[C---:B------:R-:W-:Y:S01]  /*6c60*/  FMUL.FTZ R60, R15.reuse, R60 ;  /* 0x0000003c0f3c7220 */ /* 0x040fe20000410000 */
[----:B------:R-:W-:Y:S02]  /*6c70*/  HADD2.F32 R41, -RZ, R73.H0_H0 ;  /* 0x20000049ff297230 */ /* 0x000fe40000004100 */
[----:B------:R-:W-:Y:S01]  /*6c80*/  FFMA.FTZ R61, R15, R52, -R72 ;  /* 0x000000340f3d7223 */ /* 0x000fe20000010848 */
[----:B------:R-:W-:-:S02]  /*6c90*/  HADD2.F32 R11, -RZ, R12.H0_H0 ;  /* 0x2000000cff0b7230 */ /* 0x000fc40000004100 */
[----:B------:R-:W-:Y:S01]  /*6ca0*/  FFMA.FTZ R63, R43, R52, R60 ;  /* 0x000000342b3f7223 */ /* 0x000fe2000001003c */
[----:B------:R-:W-:Y:S02]  /*6cb0*/  HADD2.F32 R40, -RZ, R40.H1_H1 ;  /* 0x30000028ff287230 */ /* 0x000fe40000004100 */
[----:B------:R-:W-:Y:S02]  /*6cc0*/  HADD2.F32 R124, -RZ, R124.H0_H0 ;  /* 0x2000007cff7c7230 */ /* 0x000fe40000004100 */
[----:B------:R-:W-:Y:S02]  /*6cd0*/  HADD2.F32 R12, -RZ, R12.H1_H1 ;  /* 0x3000000cff0c7230 */ /* 0x000fe40000004100 */
[----:B------:R-:W-:Y:S01]  /*6ce0*/  FMUL.FTZ R43, R40, R41 ;  /* 0x00000029282b7220 */ /* 0x000fe20000410000 */
[----:B------:R-:W-:Y:S02]  /*6cf0*/  HADD2.F32 R15, -RZ, R75.H0_H0 ;  /* 0x2000004bff0f7230 */ /* 0x000fe40000004100 */
[----:B------:R-:W-:Y:S01]  /*6d00*/  FMUL.FTZ R42, R13, R124 ;  /* 0x0000007c0d2a7220 */ /* 0x000fe20000410000 */
[----:B------:R-:W-:-:S02]  /*6d10*/  HADD2.F32 R122, -RZ, R122.H0_H0 ;  /* 0x2000007aff7a7230 */ /* 0x000fc40000004100 */
[C---:B------:R-:W-:Y:S01]  /*6d20*/  FMUL.FTZ R41, R12.reuse, R41 ;  /* 0x000000290c297220 */ /* 0x040fe20000410000 */
[C---:B------:R-:W-:Y:S01]  /*6d30*/  FMUL.FTZ R124, R11.reuse, R124 ;  /* 0x0000007c0b7c7220 */ /* 0x040fe20000410000 */
[-C--:B------:R-:W-:Y:S01]  /*6d40*/  FFMA.FTZ R43, R12, R15.reuse, -R43 ;  /* 0x0000000f0c2b7223 */ /* 0x080fe2000001082b */
[----:B------:R-:W-:Y:S02]  /*6d50*/  HADD2.F32 R12, -RZ, R50.H0_H0 ;  /* 0x20000032ff0c7230 */ /* 0x000fe40000004100 */
[-C--:B------:R-:W-:Y:S01]  /*6d60*/  FFMA.FTZ R42, R11, R122.reuse, -R42 ;  /* 0x0000007a0b2a7223 */ /* 0x080fe2000001082a */
[----:B------:R-:W-:Y:S01]  /*6d70*/  FFMA.FTZ R41, R40, R15, R41 ;  /* 0x0000000f28297223 */ /* 0x000fe20000010029 */
[----:B------:R-:W-:Y:S02]  /*6d80*/  HADD2.F32 R123, -RZ, R123.H0_H0 ;  /* 0x2000007bff7b7230 */ /* 0x000fe40000004100 */
[----:B------:R-:W-:Y:S01]  /*6d90*/  FFMA.FTZ R124, R13, R122, R124 ;  /* 0x0000007a0d7c7223 */ /* 0x000fe2000001007c */
[----:B------:R-:W-:Y:S01]  /*6da0*/  HADD2.F32 R15, -RZ, R69.H0_H0 ;  /* 0x20000045ff0f7230 */ /* 0x000fe20000004100 */
[----:B------:R-:W-:Y:S01]  /*6db0*/  F2FP.F16.F32.PACK_AB R63, R63, R54 ;  /* 0x000000363f3f723e */ /* 0x000fe200000000ff */
[----:B------:R-:W-:-:S02]  /*6dc0*/  HADD2.F32 R11, -RZ, R14.H0_H0 ;  /* 0x2000000eff0b7230 */ /* 0x000fc40000004100 */
[-C--:B------:R-:W-:Y:S01]  /*6dd0*/  FMUL.FTZ R40, R12, R123.reuse ;  /* 0x0000007b0c287220 */ /* 0x080fe20000410000 */
[----:B------:R-:W-:Y:S01]  /*6de0*/  HADD2.F32 R50, -RZ, R50.H1_H1 ;  /* 0x30000032ff327230 */ /* 0x000fe20000004100 */
[----:B------:R-:W-:Y:S01]  /*6df0*/  F2FP.F16.F32.PACK_AB R54, R41, R124 ;  /* 0x0000007c2936723e */ /* 0x000fe200000000ff */
[----:B------:R-:W-:Y:S02]  /*6e00*/  HADD2.F32 R14, -RZ, R14.H1_H1 ;  /* 0x3000000eff0e7230 */ /* 0x000fe40000004100 */
[C---:B------:R-:W-:Y:S01]  /*6e10*/  FMUL.FTZ R123, R11.reuse, R123 ;  /* 0x0000007b0b7b7220 */ /* 0x040fe20000410000 */
[----:B------:R-:W-:Y:S02]  /*6e20*/  HADD2.F32 R121, -RZ, R121.H0_H0 ;  /* 0x20000079ff797230 */ /* 0x000fe40000004100 */
[-C--:B------:R-:W-:Y:S01]  /*6e30*/  FMUL.FTZ R51, R50, R15.reuse ;  /* 0x0000000f32337220 */ /* 0x080fe20000410000 */
[----:B------:R-:W-:Y:S02]  /*6e40*/  HADD2.F32 R13, -RZ, R74.H0_H0 ;  /* 0x2000004aff0d7230 */ /* 0x000fe40000004100 */
[----:B------:R-:W-:Y:S01]  /*6e50*/  FMUL.FTZ R15, R14, R15 ;  /* 0x0000000f0e0f7220 */ /* 0x000fe20000410000 */
[----:B------:R-:W-:Y:S01]  /*6e60*/  MOV R41, R55 ;  /* 0x0000003700297202 */ /* 0x000fe20000000f00 */
        /* <DEDUP_REMOVED lines=10> */
[----:B------:R-:W-:-:S07]  /*6f10*/  F2FP.F16.F32.PACK_AB R42, R50, R123 ;  /* 0x0000007b322a723e */ /* 0x000fce00000000ff */
.L_x_1637:
[----:B------:R-:W-:Y:S05]  /*6f20*/  BSYNC B2 ;  /* 0x0000000000027941 */ /* 0x000fea0003800000 */
.L_x_1636:
[----:B--2---:R2:W-:Y:S04]  /*6f30*/  ST.E.128 desc[UR60][R46.64], R12 ;  /* 0x0000000c2e007985 */ /* 0x0045e8000c101d3c */
[----:B---3--:R2:W-:Y:S02]  /*6f40*/  @!P6 ST.E.128 desc[UR60][R48.64], R40 ;  /* 0x000000283000e985 */ /* 0x0085e4000c101d3c */
.L_x_1635:
[----:B------:R-:W-:Y:S05]  /*6f50*/  BSYNC B1 ;  /* 0x0000000000017941 */ /* 0x000fea0003800000 */
.L_x_1634:
[----:B------:R-:W-:-:S13]  /*6f60*/  ISETP.NE.AND P0, PT, R36, RZ, PT ;  /* 0x000000ff2400720c */ /* 0x000fda0003f05270 */
[----:B------:R-:W-:Y:S05]  /*6f70*/  @!P0 BRA `(.L_x_1602) ;  /* 0x0000000c00448947 */ /* 0x000fea0003800000 */
[----:B--2---:R-:W2:Y:S04]  /*6f80*/  LDL R40, [R1+0x4c] ;  /* 0x00004c0001287983 */ /* 0x004ea80000100800 */
[----:B------:R-:W5:Y:S04]  /*6f90*/  LDL R15, [R1+0xa0] ;  /* 0x0000a000010f7983 */ /* 0x000f680000100800 */
[----:B------:R-:W3:Y:S01]  /*6fa0*/  LDL R14, [R1+0x54] ;  /* 0x00005400010e7983 */ /* 0x000ee20000100800 */
[----:B------:R-:W-:Y:S01]  /*6fb0*/  SEL R118, R95, R118, !P1 ;  /* 0x000000765f767207 */ /* 0x000fe20004800000 */
[----:B------:R-:W-:Y:S01]  /*6fc0*/  BSSY B1, `(.L_x_1638) ;  /* 0x000006c000017945 */ /* 0x000fe20003800000 */
[----:B------:R-:W-:-:S02]  /*6fd0*/  ISETP.GE.AND P4, PT, R219, R106, PT ;  /* 0x0000006adb00720c */ /* 0x000fc40003f86270 */
[----:B0-----:R-:W-:Y:S02]  /*6fe0*/  SHF.R.S32.HI R11, RZ, 0x1f, R118 ;  /* 0x0000001fff0b7819 */ /* 0x001fe40000011476 */
[----:B------:R-:W-:Y:S02]  /*6ff0*/  LEA R46, P0, R35, R44, 0x1 ;  /* 0x0000002c232e7211 */ /* 0x000fe400078008ff */
[----:B------:R-:W-:Y:S02]  /*7000*/  LEA.HI R11, R11, R118, RZ, 0x4 ;  /* 0x000000760b0b7211 */ /* 0x000fe400078f20ff */
[----:B----4-:R-:W-:Y:S02]  /*7010*/  LEA.HI.X R47, R35, R45, R89, 0x1, P0 ;  /* 0x0000002d232f7211 */ /* 0x010fe400000f0c59 */
[----:B------:R-:W-:-:S04]  /*7020*/  LEA.HI.SX32 R12, R11, R34, 0x1c ;  /* 0x000000220b0c7211 */ /* 0x000fc800078fe2ff */
[----:B------:R-:W-:Y:S01]  /*7030*/  SHF.R.S32.HI R13, RZ, 0x1f, R12 ;  /* 0x0000001fff0d7819 */ /* 0x000fe2000001140c */
[----:B------:R-:W-:-:S03]  /*7040*/  IMAD.SHL.U32 R11, R12, 0x8, RZ ;  /* 0x000000080c0b7824 */ /* 0x000fc600078e00ff */
[----:B------:R-:W-:-:S05]  /*7050*/  LEA.HI R13, R13, R12, RZ, 0x3 ;  /* 0x0000000c0d0d7211 */ /* 0x000fca00078f18ff */
[----:B------:R-:W-:-:S05]  /*7060*/  IMAD.SHL.U32 R13, R13, 0x200, RZ ;  /* 0x000002000d0d7824 */ /* 0x000fca00078e00ff */
[----:B------:R-:W-:Y:S02]  /*7070*/  LOP3.LUT R13, R13, 0x7ffff000, RZ, 0xc0, !PT ;  /* 0x7ffff0000d0d7812 */ /* 0x000fe400078ec0ff */
[----:B--2---:R-:W-:-:S04]  /*7080*/  LOP3.LUT R12, R40, 0x38, R11, 0xf8, !PT ;  /* 0x00000038280c7812 */ /* 0x004fc800078ef80b */
[----:B-----5:R-:W-:-:S04]  /*7090*/  LOP3.LUT R12, R12, R15, RZ, 0x3c, !PT ;  /* 0x0000000f0c0c7212 */ /* 0x020fc800078e3cff */
[----:B---3--:R-:W-:Y:S02]  /*70a0*/  IADD3 R15, R12, R13, R14 ;  /* 0x0000000d0c0f7210 */ /* 0x008fe40007ffe00e */
[----:B------:R-:W-:-:S03]  /*70b0*/  LEA R13, R200, R4, 0xe ;  /* 0x00000004c80d7211 */ /* 0x000fc600078e70ff */
[----:B------:R-:W-:Y:S02]  /*70c0*/  IMAD R15, R200, 0x4000, R15 ;  /* 0x00004000c80f7824 */ /* 0x000fe400078e020f */
[--C-:B------:R-:W-:Y:S02]  /*70d0*/  IMAD R13, R13, 0x2, R18.reuse ;  /* 0x000000020d0d7824 */ /* 0x100fe400078e0212 */
[----:B------:R-:W-:-:S04]  /*70e0*/  IMAD R40, R15, 0x2, R18 ;  /* 0x000000020f287824 */ /* 0x000fc800078e0212 */
[----:B------:R-:W0:Y:S04]  /*70f0*/  LDS.128 R12, [R13+0x20400] ;  /* 0x020400000d0c7984 */ /* 0x000e280000000c00 */
[----:B------:R-:W2:Y:S01]  /*7100*/  LDS.128 R40, [R40+0x20400] ;  /* 0x0204000028287984 */ /* 0x000ea20000000c00 */
[----:B------:R-:W-:Y:S05]  /*7110*/  @P4 BRA `(.L_x_1639) ;  /* 0x0000000400584947 */ /* 0x000fea0003800000 */
[----:B------:R-:W-:Y:S01]  /*7120*/  SHF.R.U32.HI R52, RZ, 0x10, R65 ;  /* 0x00000010ff347819 */ /* 0x000fe20000011641 */
[----:B--2---:R-:W-:Y:S01]  /*7130*/  IMAD.MOV.U32 R49, RZ, RZ, R42 ;  /* 0x000000ffff317224 */ /* 0x004fe200078e002a */
[----:B------:R-:W-:Y:S01]  /*7140*/  MOV R48, R40 ;  /* 0x0000002800307202 */ /* 0x000fe20000000f00 */
[----:B0-----:R-:W-:Y:S01]  /*7150*/  IMAD.MOV.U32 R40, RZ, RZ, R14 ;  /* 0x000000ffff287224 */ /* 0x001fe200078e000e */
[--C-:B------:R-:W-:Y:S01]  /*7160*/  SHF.R.U32.HI R50, RZ, 0x10, R57.reuse ;  /* 0x00000010ff327819 */ /* 0x100fe20000011639 */
[--C-:B------:R-:W-:Y:S01]  /*7170*/  HADD2.F32 R42, -RZ, R41.reuse.H0_H0 ;  /* 0x20000029ff2a7230 */ /* 0x100fe20000004100 */
[----:B------:R-:W-:Y:S01]  /*7180*/  SHF.R.U64 R68, R56, 0x10, R57 ;  /* 0x0000001038447819 */ /* 0x000fe20000001239 */
[----:B------:R-:W-:Y:S01]  /*7190*/  HADD2.F32 R41, -RZ, R41.H1_H1 ;  /* 0x30000029ff297230 */ /* 0x000fe20000004100 */
[----:B------:R-:W-:Y:S01]  /*71a0*/  SHF.R.U64 R63, R58, 0x10, R59 ;  /* 0x000000103a3f7819 */ /* 0x000fe2000000123b */
[--C-:B------:R-:W-:Y:S01]  /*71b0*/  HADD2.F32 R14, -RZ, R13.reuse.H0_H0 ;  /* 0x2000000dff0e7230 */ /* 0x100fe20000004100 */
[----:B------:R-:W-:Y:S01]  /*71c0*/  SHF.R.U64 R57, R66, 0x10, R67 ;  /* 0x0000001042397819 */ /* 0x000fe20000001243 */
[----:B------:R-:W-:Y:S01]  /*71d0*/  HADD2.F32 R52, -RZ, R52.H0_H0 ;  /* 0x20000034ff347230 */ /* 0x000fe20000004100 */
[----:B------:R-:W-:Y:S01]  /*71e0*/  SHF.R.U32.HI R58, RZ, 0x10, R59 ;  /* 0x00000010ff3a7819 */ /* 0x000fe2000001163b */
[----:B------:R-:W-:Y:S01]  /*71f0*/  HADD2.F32 R13, -RZ, R13.H1_H1 ;  /* 0x3000000dff0d7230 */ /* 0x000fe20000004100 */
[----:B------:R-:W-:Y:S01]  /*7200*/  SHF.R.U32.HI R66, RZ, 0x10, R67 ;  /* 0x00000010ff427819 */ /* 0x000fe20000011643 */
        /* <DEDUP_REMOVED lines=14> */
[----:B------:R-:W-:Y:S02]  /*72f0*/  HADD2.F32 R14, -RZ, R43.H0_H0 ;  /* 0x2000002bff0e7230 */ /* 0x000fe40000004100 */
[----:B------:R-:W-:Y:S02]  /*7300*/  HADD2.F32 R41, -RZ, R115.H1_H1 ;  /* 0x30000073ff297230 */ /* 0x000fe40000004100 */
[----:B------:R-:W-:Y:S01]  /*7310*/  FMUL.FTZ R51, R13, R50 ;  /* 0x000000320d337220 */ /* 0x000fe20000410000 */
[----:B------:R-:W-:Y:S01]  /*7320*/  HADD2.F32 R43, -RZ, R43.H1_H1 ;  /* 0x3000002bff2b7230 */ /* 0x000fe20000004100 */
[----:B------:R-:W-:Y:S01]  /*7330*/  F2FP.F16.F32.PACK_AB R53, R56, R53 ;  /* 0x000000353835723e */ /* 0x000fe200000000ff */
[----:B------:R-:W-:-:S02]  /*7340*/  HADD2.F32 R52, -RZ, R66.H0_H0 ;  /* 0x20000042ff347230 */ /* 0x000fc40000004100 */
[CC--:B------:R-:W-:Y:S01]  /*7350*/  FFMA.FTZ R59, R14.reuse, R41.reuse, R51 ;  /* 0x000000290e3b7223 */ /* 0x0c0fe20000010033 */
[----:B------:R-:W-:Y:S02]  /*7360*/  HADD2.F32 R42, -RZ, R58.H0_H0 ;  /* 0x2000003aff2a7230 */ /* 0x000fe40000004100 */
[----:B------:R-:W-:Y:S01]  /*7370*/  FMUL.FTZ R58, R14, R50 ;  /* 0x000000320e3a7220 */ /* 0x000fe20000410000 */
[----:B------:R-:W-:Y:S02]  /*7380*/  HADD2.F32 R15, -RZ, R15.H1_H1 ;  /* 0x3000000fff0f7230 */ /* 0x000fe40000004100 */
[----:B------:R-:W-:Y:S01]  /*7390*/  FMUL.FTZ R50, R43, R52 ;  /* 0x000000342b327220 */ /* 0x000fe20000410000 */
[----:B------:R-:W-:Y:S02]  /*73a0*/  HADD2.F32 R14, -RZ, R48.H0_H0 ;  /* 0x20000030ff0e7230 */ /* 0x000fe40000004100 */
[----:B------:R-:W-:Y:S01]  /*73b0*/  FFMA.FTZ R58, R13, R41, -R58 ;  /* 0x000000290d3a7223 */ /* 0x000fe2000001083a */
[----:B------:R-:W-:-:S02]  /*73c0*/  HADD2.F32 R120, -RZ, R120.H0_H0 ;  /* 0x20000078ff787230 */ /* 0x000fc40000004100 */
[C---:B------:R-:W-:Y:S01]  /*73d0*/  FMUL.FTZ R52, R15.reuse, R52 ;  /* 0x000000340f347220 */ /* 0x040fe20000410000 */
[----:B------:R-:W-:Y:S02]  /*73e0*/  HADD2.F32 R41, -RZ, R62.H0_H0 ;  /* 0x2000003eff297230 */ /* 0x000fe40000004100 */
[-C--:B------:R-:W-:Y:S01]  /*73f0*/  FFMA.FTZ R61, R15, R42.reuse, -R50 ;  /* 0x0000002a0f3d7223 */ /* 0x080fe20000010832 */
[----:B------:R-:W-:Y:S02]  /*7400*/  HADD2.F32 R13, -RZ, R12.H0_H0 ;  /* 0x2000000cff0d7230 */ /* 0x000fe40000004100 */
[----:B------:R-:W-:Y:S01]  /*7410*/  FFMA.FTZ R60, R43, R42, R52 ;  /* 0x0000002a2b3c7223 */ /* 0x000fe20000010034 */
[----:B------:R-:W-:Y:S02]  /*7420*/  HADD2.F32 R48, -RZ, R48.H1_H1 ;  /* 0x30000030ff307230 */ /* 0x000fe40000004100 */
[----:B------:R-:W-:Y:S01]  /*7430*/  FMUL.FTZ R42, R14, R120 ;  /* 0x000000780e2a7220 */ /* 0x000fe20000410000 */
[----:B------:R-:W-:-:S02]  /*7440*/  HADD2.F32 R12, -RZ, R12.H1_H1 ;  /* 0x3000000cff0c7230 */ /* 0x000fc40000004100 */
[C---:B------:R-:W-:Y:S01]  /*7450*/  FMUL.FTZ R43, R13.reuse, R120 ;  /* 0x000000780d2b7220 */ /* 0x040fe20000410000 */
[----:B------:R-:W-:Y:S02]  /*7460*/  HADD2.F32 R117, -RZ, R117.H0_H0 ;  /* 0x20000075ff757230 */ /* 0x000fe40000004100 */
[-C--:B------:R-:W-:Y:S01]  /*7470*/  FMUL.FTZ R51, R48, R41.reuse ;  /* 0x0000002930337220 */ /* 0x080fe20000410000 */
[----:B------:R-:W-:Y:S02]  /*7480*/  HADD2.F32 R15, -RZ, R68.H0_H0 ;  /* 0x20000044ff0f7230 */ /* 0x000fe40000004100 */
[----:B------:R-:W-:Y:S01]  /*7490*/  FMUL.FTZ R41, R12, R41 ;  /* 0x000000290c297220 */ /* 0x000fe20000410000 */
[----:B------:R-:W-:Y:S02]  /*74a0*/  HADD2.F32 R119, -RZ, R119.H0_H0 ;  /* 0x20000077ff777230 */ /* 0x000fe40000004100 */
[----:B------:R-:W-:Y:S01]  /*74b0*/  FFMA.FTZ R42, R13, R117, -R42 ;  /* 0x000000750d2a7223 */ /* 0x000fe2000001082a */
[----:B------:R-:W-:-:S02]  /*74c0*/  HADD2.F32 R13, -RZ, R49.H0_H0 ;  /* 0x20000031ff0d7230 */ /* 0x000fc40000004100 */
[-C--:B------:R-:W-:Y:S01]  /*74d0*/  FFMA.FTZ R51, R12, R15.reuse, -R51 ;  /* 0x0000000f0c337223 */ /* 0x080fe20000010833 */
[----:B------:R-:W-:Y:S01]  /*74e0*/  FFMA.FTZ R48, R48, R15, R41 ;  /* 0x0000000f30307223 */ /* 0x000fe20000010029 */
[--C-:B------:R-:W-:Y:S02]  /*74f0*/  HADD2.F32 R12, -RZ, R40.reuse.H0_H0 ;  /* 0x20000028ff0c7230 */ /* 0x100fe40000004100 */
[----:B------:R-:W-:Y:S01]  /*7500*/  FFMA.FTZ R43, R14, R117, R43 ;  /* 0x000000750e2b7223 */ /* 0x000fe2000001002b */
[----:B------:R-:W-:Y:S02]  /*7510*/  HADD2.F32 R15, -RZ, R57.H0_H0 ;  /* 0x20000039ff0f7230 */ /* 0x000fe40000004100 */
[-C--:B------:R-:W-:Y:S01]  /*7520*/  FMUL.FTZ R41, R13, R119.reuse ;  /* 0x000000770d297220 */ /* 0x080fe20000410000 */
[----:B------:R-:W-:Y:S02]  /*7530*/  HADD2.F32 R49, -RZ, R49.H1_H1 ;  /* 0x30000031ff317230 */ /* 0x000fe40000004100 */
[----:B------:R-:W-:Y:S01]  /*7540*/  FMUL.FTZ R50, R12, R119 ;  /* 0x000000770c327220 */ /* 0x000fe20000410000 */
[----:B------:R-:W-:Y:S01]  /*7550*/  HADD2.F32 R40, -RZ, R40.H1_H1 ;  /* 0x30000028ff287230 */ /* 0x000fe20000004100 */
[----:B------:R-:W-:Y:S01]  /*7560*/  F2FP.F16.F32.PACK_AB R59, R60, R59 ;  /* 0x0000003b3c3b723e */ /* 0x000fe200000000ff */
[----:B------:R-:W-:-:S02]  /*7570*/  HADD2.F32 R115, -RZ, R115.H0_H0 ;  /* 0x20000073ff737230 */ /* 0x000fc40000004100 */
        /* <DEDUP_REMOVED lines=16> */
.L_x_1639:
[----:B------:R-:W-:Y:S05]  /*7680*/  BSYNC B1 ;  /* 0x0000000000017941 */ /* 0x000fea0003800000 */
.L_x_1638:
[----:B0-----:R0:W-:Y:S01]  /*7690*/  ST.E.128 desc[UR60][R46.64], R12 ;  /* 0x0000000c2e007985 */ /* 0x0011e2000c101d3c */
[----:B------:R-:W-:-:S13]  /*76a0*/  ISETP.GE.AND P0, PT, R11, R116, PT ;  /* 0x000000740b00720c */ /* 0x000fda0003f06270 */
[----:B------:R-:W-:Y:S05]  /*76b0*/  @P0 BRA `(.L_x_1602) ;  /* 0x0000000400740947 */ /* 0x000fea0003800000 */
[----:B------:R-:W-:-:S05]  /*76c0*/  IMAD.WIDE R44, R11, 0x2, R44 ;  /* 0x000000020b2c7825 */ /* 0x000fca00078e022c */
[----:B--2---:R2:W-:Y:S01]  /*76d0*/  ST.E.128 desc[UR60][R44.64], R40 ;  /* 0x000000282c007985 */ /* 0x0045e2000c101d3c */
[----:B------:R-:W-:Y:S05]  /*76e0*/  BRA `(.L_x_1602) ;  /* 0x0000000400687947 */ /* 0x000fea0003800000 */
.L_x_1575:
[----:B------:R-:W-:-:S13]  /*76f0*/  ISETP.NE.AND P5, PT, R225, 0x3, PT ;  /* 0x00000003e100780c */ /* 0x000fda0003fa5270 */
[----:B------:R-:W-:Y:S05]  /*7700*/  @!P5 BRA `(.L_x_1640) ;  /* 0x000000000004d947 */ /* 0x000fea0003800000 */
[----:B------:R-:W-:Y:S01]  /*7710*/  BPT.TRAP 0x1 ;  /* 0x000000040000795c */ /* 0x000fe20000300000 */
.L_x_1640:
[----:B------:R-:W2:Y:S01]  /*7720*/  LDL R11, [R1+0x1c] ;  /* 0x00001c00010b7983 */ /* 0x000ea20000100800 */
[----:B------:R-:W-:Y:S01]  /*7730*/  IMAD R90, R200, 0x8, R18 ;  /* 0x00000008c85a7824 */ /* 0x000fe200078e0212 */
[----:B------:R-:W-:Y:S01]  /*7740*/  BSSY B1, `(.L_x_1641) ;  /* 0x0000005000017945 */ /* 0x000fe20003800000 */
[----:B------:R-:W-:Y:S02]  /*7750*/  SHF.R.S32.HI R101, RZ, 0x1f, R103 ;  /* 0x0000001fff657819 */ /* 0x000fe40000011467 */
[----:B--2---:R-:W-:-:S04]  /*7760*/  SHF.L.U32 R105, R11, 0x1f, RZ ;  /* 0x0000001f0b697819 */ /* 0x004fc800000006ff */
[----:B------:R-:W0:Y:S02]  /*7770*/  SYNCS.PHASECHK.TRANS64.TRYWAIT P0, [R90+URZ+0x30890], R105 ;  /* 0x030890695a0075a7 */ /* 0x000e24000800017f */
[----:B0-----:R-:W-:Y:S05]  /*7780*/  @!P0 BRA `(.L_x_1642) ;  /* 0x0000022800188947 */ /* 0x001fea0003800000 */
.L_x_2023:
[----:B------:R-:W-:Y:S05]  /*7790*/  BSYNC B1 ;  /* 0x0000000000017941 */ /* 0x000fea0003800000 */
.L_x_1641:
[----:B------:R-:W2:Y:S01]  /*77a0*/  LDL R40, [R1+0x10] ;  /* 0x0000100001287983 */ /* 0x000ea20000100800 */
[----:B------:R-:W-:Y:S01]  /*77b0*/  ULDC.64 UR4, c[0x0][0x300] ;  /* 0x0000c00000047ab9 */ /* 0x000fe20000000a00 */
[----:B-----5:R-:W-:Y:S01]  /*77c0*/  SHF.R.S32.HI R100, RZ, 0x1f, R104 ;  /* 0x0000001fff647819 */ /* 0x020fe20000011468 */
[----:B------:R-:W-:Y:S02]  /*77d0*/  IMAD R14, R101, UR4, RZ ;  /* 0x00000004650e7c24 */ /* 0x000fe4000f8e02ff */
[----:B------:R-:W-:-:S04]  /*77e0*/  IMAD.WIDE.U32 R12, R103, UR4, RZ ;  /* 0x00000004670c7c25 */ /* 0x000fc8000f8e00ff */
[----:B------:R-:W-:Y:S01]  /*77f0*/  IMAD R11, R103, UR5, R14 ;  /* 0x00000005670b7c24 */ /* 0x000fe2000f8e020e */
[----:B------:R-:W-:Y:S01]  /*7800*/  ULDC.64 UR4, c[0x0][0x310] ;  /* 0x0000c40000047ab9 */ /* 0x000fe20000000a00 */
[----:B------:R-:W-:Y:S02]  /*7810*/  IMAD R99, R25, -0x40, R2 ;  /* 0xffffffc019637824 */ /* 0x000fe400078e0202 */
[----:B------:R-:W-:Y:S02]  /*7820*/  IMAD R15, R100, UR4, RZ ;  /* 0x00000004640f7c24 */ /* 0x000fe4000f8e02ff */
[----:B------:R-:W-:Y:S01]  /*7830*/  IMAD.IADD R13, R13, 0x1, R11 ;  /* 0x000000010d0d7824 */ /* 0x000fe200078e020b */
[----:B------:R-:W-:Y:S01]  /*7840*/  VIMNMX R99, R99, 0x40, PT ;  /* 0x0000004063637848 */ /* 0x000fe20003fe0100 */
        /* <DEDUP_REMOVED lines=9> */
[----:B------:R-:W-:Y:S01]  /*78e0*/  LEA R41, P0, R12, UR4, 0x1 ;  /* 0x000000040c297c11 */ /* 0x000fe2000f8008ff */
[----:B------:R-:W-:-:S03]  /*78f0*/  UMOV UR4, 0xffffffff ;  /* 0xffffffff00047882 */ /* 0x000fc60000000000 */
[----:B------:R-:W-:Y:S01]  /*7900*/  LEA.HI.X R43, R12, UR5, R11, 0x1, P0 ;  /* 0x000000050c2b7c11 */ /* 0x000fe200080f0c0b */
[----:B--2---:R-:W-:-:S05]  /*7910*/  IMAD.IADD R50, R99, 0x1, -R40 ;  /* 0x0000000163327824 */ /* 0x004fca00078e0a28 */
[----:B------:R-:W-:Y:S01]  /*7920*/  ISETP.GE.AND P0, PT, R50, 0x1, PT ;  /* 0x000000013200780c */ /* 0x000fe20003f06270 */
[----:B------:R-:W-:-:S12]  /*7930*/  BRA.DIV UR4, `(.L_x_1643) ;  /* 0x0000022604c07947 */ /* 0x000fd8000b800000 */
[----:B------:R1:W2:Y:S04]  /*7940*/  SHFL.IDX PT, R40, R43, RZ, 0x181f ;  /* 0x00181fff2b287589 */ /* 0x0002a800000e0000 */
[----:B------:R1:W3:Y:S02]  /*7950*/  SHFL.IDX PT, R42, R41, RZ, 0x181f ;  /* 0x00181fff292a7589 */ /* 0x0002e400000e0000 */
.L_x_2027:
[----:B------:R-:W-:Y:S04]  /*7960*/  BSSY B1, `(.L_x_1644) ;  /* 0x0000017000017945 */ /* 0x000fe80003800000 */
[----:B------:R-:W-:Y:S05]  /*7970*/  @!P0 BRA `(.L_x_1645) ;  /* 0x0000000000548947 */ /* 0x000fea0003800000 */
[----:B------:R-:W-:Y:S02]  /*7980*/  ULDC UR4, c[0x0][0x2f4] ;  /* 0x0000bd0000047ab9 */ /* 0x000fe40000000800 */
        /* <DEDUP_REMOVED lines=20> */
.L_x_1645:
[----:B------:R-:W-:Y:S05]  /*7ad0*/  BSYNC B1 ;  /* 0x0000000000017941 */ /* 0x000fea0003800000 */
.L_x_1644:
[----:B------:R-:W-:-:S03]  /*7ae0*/  UMOV UR4, 0xffffffff ;  /* 0xffffffff00047882 */ /* 0x000fc60000000000 */
[----:B------:R-:W-:Y:S05]  /*7af0*/  BRA.DIV UR4, `(.L_x_1646) ;  /* 0x00000226049c7947 */ /* 0x000fea000b800000 */
[----:B--2---:R2:W0:Y:S04]  /*7b00*/  SHFL.IDX PT, R40, R43, 0x1, 0x181f ;  /* 0x00381f002b287f89 */ /* 0x00442800000e0000 */
[----:B---3--:R2:W3:Y:S02]  /*7b10*/  SHFL.IDX PT, R42, R41, 0x1, 0x181f ;  /* 0x00381f00292a7f89 */ /* 0x0084e400000e0000 */
.L_x_2031:
[----:B------:R-:W-:-:S13]  /*7b20*/  ISETP.GE.AND P0, PT, R50, 0x21, PT ;  /* 0x000000213200780c */ /* 0x000fda0003f06270 */
[----:B------:R-:W-:Y:S05]  /*7b30*/  @!P0 BRA `(.L_x_1602) ;  /* 0x0000000000548947 */ /* 0x000fea0003800000 */
[----:B------:R-:W-:Y:S02]  /*7b40*/  ULDC UR4, c[0x0][0x2f4] ;  /* 0x0000bd0000047ab9 */ /* 0x000fe40000000800 */
[----:B------:R-:W-:Y:S02]  /*7b50*/  ISETP.GE.AND P6, PT, R16, UR4, PT ;  /* 0x0000000410007c0c */ /* 0x000fe4000bfc6270 */
[----:B------:R-:W-:-:S11]  /*7b60*/  ISETP.GE.AND P4, PT, R219, UR4, PT ;  /* 0x00000004db007c0c */ /* 0x000fd6000bf86270 */
[----:B----4-:R-:W4:Y:S01]  /*7b70*/  @!P6 LDS.128 R12, [R94+0x21400] ;  /* 0x021400005e0ce984 */ /* 0x010f220000000c00 */
[----:B---3--:R-:W-:-:S04]  /*7b80*/  @!P6 LEA R44, P0, R16, R42, 0x1 ;  /* 0x0000002a102ce211 */ /* 0x008fc800078008ff */
[----:B0-----:R-:W-:Y:S02]  /*7b90*/  @!P6 LEA.HI.X R45, R16, R40, R17, 0x1, P0 ;  /* 0x00000028102de211 */ /* 0x001fe400000f0c11 */
[----:B------:R-:W-:-:S03]  /*7ba0*/  ISETP.GE.AND P0, PT, R19, UR4, PT ;  /* 0x0000000413007c0c */ /* 0x000fc6000bf06270 */
[----:B----4-:R-:W-:Y:S01]  /*7bb0*/  @!P6 ST.E.128 desc[UR60][R44.64], R12 ;  /* 0x0000000c2c00e985 */ /* 0x010fe2000c101d3c */
        /* <DEDUP_REMOVED lines=11> */
[----:B-12---:R-:W-:-:S05]  /*7c70*/  @!P4 LEA.HI.X R43, R23, R40, R228, 0x1, P0 ;  /* 0x00000028172bc211 */ /* 0x006fca00000f0ce4 */
[----:B0-----:R0:W-:Y:S04]  /*7c80*/  @!P4 ST.E.128 desc[UR60][R42.64], R12 ;  /* 0x0000000c2a00c985 */ /* 0x0011e8000c101d3c */
.L_x_1602:
[----:B------:R-:W-:Y:S05]  /*7c90*/  BSYNC B0 ;  /* 0x0000000000007941 */ /* 0x000fea0003800000 */
.L_x_1574:
[----:B0-2---:R-:W0:Y:S01]  /*7ca0*/  S2R R11, SR_TID.X ;  /* 0x00000000000b7919 */ /* 0x005e220000002100 */
[----:B------:R-:W-:Y:S01]  /*7cb0*/  @!PT LDS RZ, [RZ] ;  /* 0x00000000fffff984 */ /* 0x000fe20000000800 */
[----:B------:R-:W-:Y:S01]  /*7cc0*/  @!PT LDS RZ, [RZ] ;  /* 0x00000000fffff984 */ /* 0x000fe20000000800 */
[----:B------:R-:W-:Y:S01]  /*7cd0*/  @!PT LDS RZ, [RZ] ;  /* 0x00000000fffff984 */ /* 0x000fe20000000800 */
[----:B------:R-:W-:Y:S01]  /*7ce0*/  @!PT LDS RZ, [RZ] ;  /* 0x00000000fffff984 */ /* 0x000fe20000000800 */
[----:B------:R2:W-:Y:S06]  /*7cf0*/  MEMBAR.ALL.CTA ;  /* 0x0000000000007992 */ /* 0x0005ec0000008000 */
[----:B--2---:R-:W2:Y:S01]  /*7d00*/  FENCE.VIEW.ASYNC.S ;  /* 0x00000000000073c6 */ /* 0x004ea20000000000 */
[----:B------:R-:W-:Y:S05]  /*7d10*/  WARPSYNC.ALL ;  /* 0x0000000000007948 */ /* 0x000fea0003800000 */
[----:B------:R-:W-:Y:S01]  /*7d20*/  BSSY B0, `(.L_x_1647) ;  /* 0x0000009000007945 */ /* 0x000fe20003800000 */
[----:B0-----:R-:W-:Y:S01]  /*7d30*/  LOP3.LUT R11, R11, 0x7f, RZ, 0xc0, !PT ;  /* 0x0000007f0b0b7812 */ /* 0x001fe200078ec0ff */
[----:B--2---:R0:W-:Y:S03]  /*7d40*/  BAR.SYNC.DEFER_BLOCKING R98, 0x80 ;  /* 0x000200620000751d */ /* 0x0041e60000010000 */
[----:B------:R-:W-:-:S13]  /*7d50*/  ISETP.NE.AND P0, PT, R11, RZ, PT ;  /* 0x000000ff0b00720c */ /* 0x000fda0003f05270 */
[----:B------:R-:W-:-:S05]  /*7d60*/  @!P0 VIADD R11, R90, 0x308a0 ;  /* 0x000308a05a0b8836 */ /* 0x000fca0000000000 */
[----:B------:R-:W-:-:S04]  /*7d70*/  @!P0 PRMT R11, RZ, 0x654, R11 ;  /* 0x00000654ff0b8816 */ /* 0x000fc8000000000b */
[----:B------:R0:W-:Y:S01]  /*7d80*/  @!P0 SYNCS.ARRIVE.TRANS64.RED.A1T0 RZ, [R11+URZ], RZ ;  /* 0x000000ff0bff89a7 */ /* 0x0001e2000810043f */
[----:B------:R-:W-:Y:S05]  /*7d90*/  @!P5 BRA `(.L_x_1648) ;  /* 0x000000000004d947 */ /* 0x000fea0003800000 */
[----:B------:R-:W-:Y:S01]  /*7da0*/  BPT.TRAP 0x1 ;  /* 0x000000040000795c */ /* 0x000fe20000300000 */
.L_x_1648:
[----:B------:R-:W-:Y:S05]  /*7db0*/  BSYNC B0 ;  /* 0x0000000000007941 */ /* 0x000fea0003800000 */
.L_x_1647:
[----:B------:R-:W2:Y:S01]  /*7dc0*/  SYNCS.PHASECHK.TRANS64.TRYWAIT P4, [R90+URZ+0x308b0], R105 ;  /* 0x0308b0695a0075a7 */ /* 0x000ea2000808017f */
[----:B------:R-:W-:Y:S04]  /*7dd0*/  BSSY B0, `(.L_x_1649) ;  /* 0x0000002000007945 */ /* 0x000fe80003800000 */
[----:B--2---:R-:W-:Y:S05]  /*7de0*/  @!P4 BRA `(.L_x_1650) ;  /* 0x00000224002cc947 */ /* 0x004fea0003800000 */
.L_x_2032:
[----:B------:R-:W-:Y:S05]  /*7df0*/  BSYNC B0 ;  /* 0x0000000000007941 */ /* 0x000fea0003800000 */
.L_x_1649:
[----:B----4-:R-:W4:Y:S01]  /*7e00*/  LDL R15, [R1+0x10] ;  /* 0x00001000010f7983 */ /* 0x010f220000100800 */
[----:B------:R-:W-:Y:S01]  /*7e10*/  ULDC.64 UR4, c[0x0][0x328] ;  /* 0x0000ca0000047ab9 */ /* 0x000fe20000000a00 */
[----:B------:R-:W-:Y:S01]  /*7e20*/  BSSY B0, `(.L_x_1651) ;  /* 0x000002c000007945 */ /* 0x000fe20003800000 */
[----:B------:R-:W-:Y:S02]  /*7e30*/  IMAD R14, R101, UR4, RZ ;  /* 0x00000004650e7c24 */ /* 0x000fe4000f8e02ff */
[----:B------:R-:W-:-:S04]  /*7e40*/  IMAD.WIDE.U32 R12, R103, UR4, RZ ;  /* 0x00000004670c7c25 */ /* 0x000fc8000f8e00ff */
[----:B------:R-:W-:Y:S01]  /*7e50*/  IMAD R103, R103, UR5, R14 ;  /* 0x0000000567677c24 */ /* 0x000fe2000f8e020e */
[----:B------:R-:W-:Y:S02]  /*7e60*/  ULDC.64 UR4, c[0x0][0x338] ;  /* 0x0000ce0000047ab9 */ /* 0x000fe40000000a00 */
[----:B0-----:R-:W-:Y:S02]  /*7e70*/  IMAD R11, R100, UR4, RZ ;  /* 0x00000004640b7c24 */ /* 0x001fe4000f8e02ff */
[----:B------:R-:W-:Y:S02]  /*7e80*/  IADD3 R13, R13, R103, RZ ;  /* 0x000000670d0d7210 */ /* 0x000fe40007ffe0ff */
[C---:B------:R-:W-:Y:S02]  /*7e90*/  IMAD R11, R104.reuse, UR5, R11 ;  /* 0x00000005680b7c24 */ /* 0x040fe4000f8e020b */
[----:B--2---:R-:W-:Y:S01]  /*7ea0*/  IMAD.WIDE.U32 R104, R104, UR4, R12 ;  /* 0x0000000468687c25 */ /* 0x004fe2000f8e000c */
[----:B------:R-:W-:-:S03]  /*7eb0*/  ULDC.64 UR4, c[0x0][0x330] ;  /* 0x0000cc0000047ab9 */ /* 0x000fc60000000a00 */
[----:B------:R-:W-:Y:S02]  /*7ec0*/  IMAD R13, R26, UR4, RZ ;  /* 0x000000041a0d7c24 */ /* 0x000fe4000f8e02ff */
[----:B------:R-:W-:Y:S02]  /*7ed0*/  IMAD.IADD R105, R105, 0x1, R11 ;  /* 0x0000000169697824 */ /* 0x000fe400078e020b */
[C---:B------:R-:W-:Y:S02]  /*7ee0*/  IMAD R11, R38.reuse, UR5, R13 ;  /* 0x00000005260b7c24 */ /* 0x040fe4000f8e020d */
[----:B------:R-:W-:Y:S01]  /*7ef0*/  IMAD.WIDE.U32 R12, R38, UR4, R104 ;  /* 0x00000004260c7c25 */ /* 0x000fe2000f8e0068 */
[----:B------:R-:W-:-:S03]  /*7f00*/  ULDC.64 UR4, c[0x0][0x318] ;  /* 0x0000c60000047ab9 */ /* 0x000fc60000000a00 */
[----:B------:R-:W-:Y:S01]  /*7f10*/  IMAD.IADD R11, R13, 0x1, R11 ;  /* 0x000000010d0b7824 */ /* 0x000fe200078e020b */
[----:B------:R-:W-:-:S04]  /*7f20*/  LEA R46, P5, R12, UR4, 0x1 ;  /* 0x000000040c2e7c11 */ /* 0x000fc8000f8a08ff */
[----:B------:R-:W-:Y:S01]  /*7f30*/  LEA.HI.X R11, R12, UR5, R11, 0x1, P5 ;  /* 0x000000050c0b7c11 */ /* 0x000fe2000a8f0c0b */
[----:B------:R0:W2:Y:S04]  /*7f40*/  SHFL.IDX PT, R50, R46, RZ, 0x181f ;  /* 0x00181fff2e327589 */ /* 0x0000a800000e0000 */
[----:B------:R0:W0:Y:S01]  /*7f50*/  SHFL.IDX PT, R48, R11, RZ, 0x181f ;  /* 0x00181fff0b307589 */ /* 0x00002200000e0000 */
[----:B----4-:R-:W-:-:S05]  /*7f60*/  IMAD.IADD R99, R99, 0x1, -R15 ;  /* 0x0000000163637824 */ /* 0x010fca00078e0a0f */
[----:B------:R-:W-:-:S13]  /*7f70*/  ISETP.GE.AND P4, PT, R99, 0x1, PT ;  /* 0x000000016300780c */ /* 0x000fda0003f86270 */
[----:B0-2---:R-:W-:Y:S05]  /*7f80*/  @!P4 BRA `(.L_x_1652) ;  /* 0x000000000054c947 */ /* 0x005fea0003800000 */
[----:B------:R-:W-:Y:S02]  /*7f90*/  ULDC UR4, c[0x0][0x2f4] ;  /* 0x0000bd0000047ab9 */ /* 0x000fe40000000800 */
[----:B------:R-:W-:Y:S02]  /*7fa0*/  ISETP.GE.AND P6, PT, R16, UR4, PT ;  /* 0x0000000410007c0c */ /* 0x000fe4000bfc6270 */
[----:B------:R-:W-:-:S11]  /*7fb0*/  ISETP.GE.AND P5, PT, R219, UR4, PT ;  /* 0x00000004db007c0c */ /* 0x000fd6000bfa6270 */
[----:B------:R-:W0:Y:S01]  /*7fc0*/  @!P6 LDS.128 R12, [R94+0x400] ;  /* 0x000400005e0ce984 */ /* 0x000e220000000c00 */
[----:B------:R-:W-:-:S04]  /*7fd0*/  @!P6 LEA R40, P4, R16, R50, 0x1 ;  /* 0x000000321028e211 */ /* 0x000fc800078808ff */
[----:B-1----:R-:W-:Y:S02]  /*7fe0*/  @!P6 LEA.HI.X R41, R16, R48, R17, 0x1, P4 ;  /* 0x000000301029e211 */ /* 0x002fe400020f0c11 */
[----:B------:R-:W-:-:S03]  /*7ff0*/  ISETP.GE.AND P4, PT, R19, UR4, PT ;  /* 0x0000000413007c0c */ /* 0x000fc6000bf86270 */
[----:B0-----:R-:W-:Y:S01]  /*8000*/  @!P6 ST.E.128 desc[UR60][R40.64], R12 ;  /* 0x0000000c2800e985 */ /* 0x001fe2000c101d3c */
[----:B---3--:R-:W-:-:S03]  /*8010*/  @!P5 LEA R42, P6, R201, R50, 0x1 ;  /* 0x00000032c92ad211 */ /* 0x008fc600078c08ff */
        /* <DEDUP_REMOVED lines=12> */
.L_x_1652:
[----:B------:R-:W-:Y:S05]  /*80e0*/  BSYNC B0 ;  /* 0x0000000000007941 */ /* 0x000fea0003800000 */
.L_x_1651:
[----:B------:R-:W-:Y:S01]  /*80f0*/  ISETP.GE.AND P4, PT, R99, 0x21, PT ;  /* 0x000000216300780c */ /* 0x000fe20003f86270 */
[----:B------:R2:W4:Y:S01]  /*8100*/  SHFL.IDX PT, R48, R11, 0x1, 0x181f ;  /* 0x00381f000b307f89 */ /* 0x00052200000e0000 */
[----:B------:R-:W-:Y:S03]  /*8110*/  BSSY B0, `(.L_x_1653) ;  /* 0x0000018000007945 */ /* 0x000fe60003800000 */
[----:B------:R-:W0:Y:S08]  /*8120*/  SHFL.IDX PT, R46, R46, 0x1, 0x181f ;  /* 0x00381f002e2e7f89 */ /* 0x000e3000000e0000 */
[----:B--2---:R-:W-:Y:S05]  /*8130*/  @!P4 BRA `(.L_x_1654) ;  /* 0x000000000054c947 */ /* 0x004fea0003800000 */
[----:B------:R-:W-:Y:S02]  /*8140*/  ULDC UR4, c[0x0][0x2f4] ;  /* 0x0000bd0000047ab9 */ /* 0x000fe40000000800 */
[----:B------:R-:W-:Y:S02]  /*8150*/  ISETP.GE.AND P6, PT, R16, UR4, PT ;  /* 0x0000000410007c0c */ /* 0x000fe4000bfc6270 */
[----:B------:R-:W-:-:S11]  /*8160*/  ISETP.GE.AND P5, PT, R219, UR4, PT ;  /* 0x00000004db007c0c */ /* 0x000fd6000bfa6270 */
[----:B0-----:R-:W0:Y:S01]  /*8170*/  @!P6 LDS.128 R12, [R94+0x1400] ;  /* 0x001400005e0ce984 */ /* 0x001e220000000c00 */
[----:B------:R-:W-:-:S04]  /*8180*/  @!P6 LEA R40, P4, R16, R46, 0x1 ;  /* 0x0000002e1028e211 */ /* 0x000fc800078808ff */
[----:B-1--4-:R-:W-:Y:S02]  /*8190*/  @!P6 LEA.HI.X R41, R16, R48, R17, 0x1, P4 ;  /* 0x000000301029e211 */ /* 0x012fe400020f0c11 */
        /* <DEDUP_REMOVED lines=15> */
.L_x_1654:
[----:B------:R-:W-:Y:S05]  /*8290*/  BSYNC B0 ;  /* 0x0000000000007941 */ /* 0x000fea0003800000 */
.L_x_1653:
[----:B0-2---:R-:W2:Y:S01]  /*82a0*/  LDL.LU R12, [R1+0x1c] ;  /* 0x00001c00010c7983 */ /* 0x005ea20000300800 */
[----:B------:R-:W-:Y:S01]  /*82b0*/  VIADD R200, R200, 0x1 ;  /* 0x00000001c8c87836 */ /* 0x000fe20000000000 */
[----:B------:R-:W-:Y:S01]  /*82c0*/  @!P0 IADD3 R90, R90, 0x308c0, RZ ;  /* 0x000308c05a5a8810 */ /* 0x000fe20007ffe0ff */
[----:B------:R-:W-:Y:S01]  /*82d0*/  @!PT LDS RZ, [RZ] ;  /* 0x00000000fffff984 */ /* 0x000fe20000000800 */
[----:B------:R-:W-:Y:S01]  /*82e0*/  @!PT LDS RZ, [RZ] ;  /* 0x00000000fffff984 */ /* 0x000fe20000000800 */
[----:B------:R-:W-:Y:S01]  /*82f0*/  @!PT LDS RZ, [RZ] ;  /* 0x00000000fffff984 */ /* 0x000fe20000000800 */
[----:B------:R-:W-:Y:S01]  /*8300*/  @!PT LDS RZ, [RZ] ;  /* 0x00000000fffff984 */ /* 0x000fe20000000800 */
[----:B------:R0:W-:Y:S06]  /*8310*/  MEMBAR.ALL.CTA ;  /* 0x0000000000007992 */ /* 0x0001ec0000008000 */
[----:B0-----:R-:W0:Y:S02]  /*8320*/  FENCE.VIEW.ASYNC.S ;  /* 0x00000000000073c6 */ /* 0x001e240000000000 */
[----:B0-----:R0:W-:Y:S01]  /*8330*/  BAR.SYNC.DEFER_BLOCKING R98, 0x80 ;  /* 0x000200620000751d */ /* 0x0011e20000010000 */
[----:B------:R-:W-:-:S02]  /*8340*/  ISETP.NE.AND P4, PT, R200, 0x2, PT ;  /* 0x00000002c800780c */ /* 0x000fc40003f85270 */
[----:B------:R-:W-:Y:S02]  /*8350*/  @!P0 PRMT R90, RZ, 0x654, R90 ;  /* 0x00000654ff5a8816 */ /* 0x000fe4000000005a */
[----:B------:R-:W-:Y:S02]  /*8360*/  SEL R11, RZ, 0x1, P4 ;  /* 0x00000001ff0b7807 */ /* 0x000fe40002000000 */
[----:B------:R-:W-:Y:S01]  /*8370*/  SEL R200, R200, RZ, P4 ;  /* 0x000000ffc8c87207 */ /* 0x000fe20002000000 */
[----:B------:R0:W-:Y:S01]  /*8380*/  @!P0 SYNCS.ARRIVE.TRANS64.RED.A1T0 RZ, [R90+URZ], RZ ;  /* 0x000000ff5aff89a7 */ /* 0x0001e2000810043f */
[----:B------:R-:W-:Y:S02]  /*8390*/  PLOP3.LUT P0, PT, PT, PT, PT, 0x8, 0x0 ;  /* 0x000000000000781c */ /* 0x000fe40003f0e170 */
[----:B--2---:R-:W-:-:S05]  /*83a0*/  LOP3.LUT R12, R12, R11, RZ, 0x3c, !PT ;  /* 0x0000000b0c0c7212 */ /* 0x004fca00078e3cff */
[----:B------:R0:W-:Y:S01]  /*83b0*/  STL [R1+0x1c], R12 ;  /* 0x00001c0c01007387 */ /* 0x0001e20000100800 */
[----:B------:R-:W-:Y:S05]  /*83c0*/  @P3 BRA `(.L_x_1655) ;  /* 0xffffffa000fc3947 */ /* 0x000fea000383ffff */
.L_x_1569:
[----:B------:R-:W2:Y:S01]  /*83d0*/  LDL R11, [R1+0x48] ;  /* 0x00004800010b7983 */ /* 0x000ea20000100800 */
[----:B------:R-:W1:Y:S01]  /*83e0*/  LDC R0, c[0x0][0x448] ;  /* 0x00011200ff007b82 */ /* 0x000e620000000800 */
[----:B------:R-:W-:Y:S01]  /*83f0*/  IADD3 R5, R220, 0x1, -R218 ;  /* 0x00000001dc057810 */ /* 0x000fe20007ffe8da */
[----:B------:R-:W-:Y:S06]  /*8400*/  BSSY B0, `(.L_x_1656) ;  /* 0x000000d000007945 */ /* 0x000fec0003800000 */
[----:B------:R-:W3:Y:S01]  /*8410*/  LDC.64 R6, c[0x0][0x9e0] ;  /* 0x00027800ff067b82 */ /* 0x000ee20000000a00 */
[----:B-1----:R-:W-:-:S02]  /*8420*/  ISETP.NE.AND P1, PT, R0, 0x1, PT ;  /* 0x000000010000780c */ /* 0x002fc40003f25270 */
[----:B---3--:R-:W-:-:S11]  /*8430*/  ISETP.GE.AND P2, PT, R7, 0x1, PT ;  /* 0x000000010700780c */ /* 0x008fd60003f46270 */
[----:B------:R-:W1:Y:S08]  /*8440*/  @P1 LDC R3, c[0x0][0x44c] ;  /* 0x00011300ff031b82 */ /* 0x000e700000000800 */
[----:B------:R-:W3:Y:S01]  /*8450*/  @P1 LDC R2, c[0x0][0x450] ;  /* 0x00011400ff021b82 */ /* 0x000ee20000000800 */
[----:B--2---:R-:W-:-:S04]  /*8460*/  VIADD R0, R11, 0x7f ;  /* 0x0000007f0b007836 */ /* 0x004fc80000000000 */
[----:B-1----:R-:W-:-:S05]  /*8470*/  @P1 IMAD.HI.U32 R3, R0, R3, RZ ;  /* 0x0000000300031227 */ /* 0x002fca00078e00ff */
[----:B---3--:R-:W-:-:S05]  /*8480*/  @P1 SHF.R.U32.HI R0, RZ, R2, R3 ;  /* 0x00000002ff001219 */ /* 0x008fca0000011603 */
[----:B------:R-:W-:Y:S01]  /*8490*/  IMAD.IADD R3, R5, 0x1, R0 ;  /* 0x0000000105037824 */ /* 0x000fe200078e0200 */
[----:B------:R-:W-:Y:S06]  /*84a0*/  @P0 BRA `(.L_x_1657) ;  /* 0x0000000000080947 */ /* 0x000fec0003800000 */
[----:B------:R-:W1:Y:S02]  /*84b0*/  FENCE.VIEW.ASYNC.G ;  /* 0x00000000000073c6 */ /* 0x000e640000000100 */
[----:B-1----:R-:W-:Y:S06]  /*84c0*/  BAR.ARV 0xc, 0x180 ;  /* 0x0306000000007b1d */ /* 0x002fec0000002000 */
.L_x_1657:
[----:B------:R-:W-:Y:S05]  /*84d0*/  BSYNC B0 ;  /* 0x0000000000007941 */ /* 0x000fea0003800000 */
.L_x_1656:
[----:B------:R-:W-:Y:S01]  /*84e0*/  IADD3 R0, R3, R6, RZ ;  /* 0x0000000603007210 */ /* 0x000fe20007ffe0ff */
[----:B------:R-:W-:Y:S06]  /*84f0*/  @!P2 BRA `(.L_x_1658) ;  /* 0x000000000048a947 */ /* 0x000fec0003800000 */
[C---:B------:R-:W-:Y:S01]  /*8500*/  ISETP.GT.AND P0, PT, R3.reuse, RZ, PT ;  /* 0x000000ff0300720c */ /* 0x040fe20003f04270 */
[----:B------:R-:W-:Y:S01]  /*8510*/  BSSY B0, `(.L_x_1659) ;  /* 0x000000e000007945 */ /* 0x000fe20003800000 */
[----:B------:R-:W-:-:S11]  /*8520*/  VIADD R2, R3, 0xffffffff ;  /* 0xffffffff03027836 */ /* 0x000fd60000000000 */
[----:B------:R-:W-:Y:S05]  /*8530*/  @P0 BRA `(.L_x_1660) ;  /* 0x00000000001c0947 */ /* 0x000fea0003800000 */
[----:B------:R-:W-:Y:S01]  /*8540*/  ISETP.NE.AND P0, PT, R7, 0x1, PT ;  /* 0x000000010700780c */ /* 0x000fe20003f05270 */
[----:B------:R-:W-:-:S12]  /*8550*/  IMAD.MOV R3, RZ, RZ, -R3 ;  /* 0x000000ffff037224 */ /* 0x000fd800078e0a03 */
[----:B------:R-:W1:Y:S02]  /*8560*/  @P0 LDC.64 R4, c[0x0][0x9e8] ;  /* 0x00027a00ff040b82 */ /* 0x000e640000000a00 */
[----:B-1----:R-:W-:-:S05]  /*8570*/  @P0 IMAD.HI.U32 R2, R3, R4, RZ ;  /* 0x0000000403020227 */ /* 0x002fca00078e00ff */
[----:B------:R-:W-:-:S04]  /*8580*/  @P0 SHF.R.U32.HI R3, RZ, R5, R2 ;  /* 0x00000005ff030219 */ /* 0x000fc80000011602 */
[----:B------:R-:W-:Y:S01]  /*8590*/  LOP3.LUT R2, RZ, R3, RZ, 0x33, !PT ;  /* 0x00000003ff027212 */ /* 0x000fe200078e33ff */
[----:B------:R-:W-:Y:S06]  /*85a0*/  BRA `(.L_x_1661) ;  /* 0x0000000000107947 */ /* 0x000fec0003800000 */
.L_x_1660:
[----:B------:R-:W-:-:S13]  /*85b0*/  ISETP.NE.AND P0, PT, R7, 0x1, PT ;  /* 0x000000010700780c */ /* 0x000fda0003f05270 */
[----:B------:R-:W1:Y:S02]  /*85c0*/  @P0 LDC.64 R4, c[0x0][0x9e8] ;  /* 0x00027a00ff040b82 */ /* 0x000e640000000a00 */
[----:B-1----:R-:W-:-:S05]  /*85d0*/  @P0 IMAD.HI.U32 R4, R2, R4, RZ ;  /* 0x0000000402040227 */ /* 0x002fca00078e00ff */
[----:B------:R-:W-:-:S07]  /*85e0*/  @P0 SHF.R.U32.HI R2, RZ, R5, R4 ;  /* 0x00000005ff020219 */ /* 0x000fce0000011604 */
.L_x_1661:
[----:B------:R-:W-:Y:S05]  /*85f0*/  BSYNC B0 ;  /* 0x0000000000007941 */ /* 0x000fea0003800000 */
.L_x_1659:
[----:B------:R-:W-:-:S05]  /*8600*/  IMAD R3, R2, R7, R7 ;  /* 0x0000000702037224 */ /* 0x000fca00078e0207 */
[----:B------:R-:W-:-:S07]  /*8610*/  VIMNMX R0, R0, R3, PT ;  /* 0x0000000300007248 */ /* 0x000fce0003fe0100 */
.L_x_1658:
[----:B------:R-:W1:Y:S01]  /*8620*/  @P1 LDC R2, c[0x0][0x44c] ;  /* 0x00011300ff021b82 */ /* 0x000e620000000800 */
[----:B------:R-:W-:Y:S01]  /*8630*/  VIADD R0, R0, 0x3f ;  /* 0x0000003f00007836 */ /* 0x000fe20000000000 */
[----:B------:R-:W-:Y:S01]  /*8640*/  MOV R5, R11 ;  /* 0x0000000b00057202 */ /* 0x000fe20000000f00 */
[----:B------:R-:W-:-:S03]  /*8650*/  ULDC UR4, c[0x0][0x9dc] ;  /* 0x0002770000047ab9 */ /* 0x000fc60000000800 */
[----:B------:R-:W-:Y:S02]  /*8660*/  SHF.R.S32.HI R3, RZ, 0x1f, R0 ;  /* 0x0000001fff037819 */ /* 0x000fe40000011400 */
[----:B------:R-:W2:Y:S02]  /*8670*/  @P1 LDC R9, c[0x0][0x450] ;  /* 0x00011400ff091b82 */ /* 0x000ea40000000800 */
[----:B------:R-:W-:-:S04]  /*8680*/  LEA.HI R3, R3, R0, RZ, 0x6 ;  /* 0x0000000003037211 */ /* 0x000fc800078f30ff */
[----:B------:R-:W-:-:S04]  /*8690*/  SHF.R.S32.HI R0, RZ, 0x6, R3 ;  /* 0x00000006ff007819 */ /* 0x000fc80000011403 */
[----:B------:R-:W-:Y:S01]  /*86a0*/  VIMNMX R97, R97, R0, PT ;  /* 0x0000000061617248 */ /* 0x000fe20003fe0100 */
[----:B-1----:R-:W-:-:S05]  /*86b0*/  @P1 IMAD.HI.U32 R2, R11, R2, RZ ;  /* 0x000000020b021227 */ /* 0x002fca00078e00ff */
[----:B--2---:R-:W-:-:S05]  /*86c0*/  @P1 SHF.R.U32.HI R5, RZ, R9, R2 ;  /* 0x00000009ff051219 */ /* 0x004fca0000011602 */
[----:B------:R-:W-:-:S04]  /*86d0*/  IMAD.IADD R2, R102, 0x1, R5 ;  /* 0x0000000166027824 */ /* 0x000fc800078e0205 */
[----:B------:R-:W-:Y:S01]  /*86e0*/  VIADD R3, R2, -UR4 ;  /* 0x8000000402037c36 */ /* 0x000fe20008000000 */
[----:B------:R-:W-:Y:S06]  /*86f0*/  @!P2 BRA `(.L_x_1662) ;  /* 0x000000000044a947 */ /* 0x000fec0003800000 */
        /* <DEDUP_REMOVED lines=10> */
.L_x_1664:
[----:B------:R-:W-:-:S13]  /*87a0*/  ISETP.NE.AND P0, PT, R7, 0x1, PT ;  /* 0x000000010700780c */ /* 0x000fda0003f05270 */
[----:B------:R-:W1:Y:S02]  /*87b0*/  @P0 LDC.64 R4, c[0x0][0x9e8] ;  /* 0x00027a00ff040b82 */ /* 0x000e640000000a00 */
[----:B-1----:R-:W-:-:S05]  /*87c0*/  @P0 IMAD.HI.U32 R0, R2, R4, RZ ;  /* 0x0000000402000227 */ /* 0x002fca00078e00ff */
[----:B------:R-:W-:-:S07]  /*87d0*/  @P0 SHF.R.U32.HI R2, RZ, R5, R0 ;  /* 0x00000005ff020219 */ /* 0x000fce0000011600 */
.L_x_1665:
[----:B------:R-:W-:Y:S05]  /*87e0*/  BSYNC B0 ;  /* 0x0000000000007941 */ /* 0x000fea0003800000 */
.L_x_1663:
[----:B------:R-:W-:-:S05]  /*87f0*/  IMAD R2, R2, R7, RZ ;  /* 0x0000000702027224 */ /* 0x000fca00078e02ff */
[----:B------:R-:W-:-:S07]  /*8800*/  VIMNMX R3, R3, R2, !PT ;  /* 0x0000000203037248 */ /* 0x000fce0007fe0100 */
.L_x_1662:
[----:B------:R-:W-:Y:S01]  /*8810*/  SHF.R.S32.HI R2, RZ, 0x1f, R3 ;  /* 0x0000001fff027819 */ /* 0x000fe20000011403 */
[----:B------:R-:W-:Y:S01]  /*8820*/  IMAD.MOV.U32 R0, RZ, RZ, RZ ;  /* 0x000000ffff007224 */ /* 0x000fe200078e00ff */
[----:B------:R-:W-:Y:S02]  /*8830*/  PLOP3.LUT P0, PT, PT, PT, PT, 0x80, 0x0 ;  /* 0x000000000000781c */ /* 0x000fe40003f0f070 */
[----:B------:R-:W-:Y:S02]  /*8840*/  CS2R R4, SRZ ;  /* 0x0000000000047805 */ /* 0x000fe4000001ff00 */
[----:B------:R-:W-:Y:S02]  /*8850*/  LEA.HI R6, R2, R3, RZ, 0x6 ;  /* 0x0000000302067211 */ /* 0x000fe400078f30ff */
[----:B------:R-:W-:Y:S02]  /*8860*/  CS2R R150, SRZ ;  /* 0x0000000000967805 */ /* 0x000fe4000001ff00 */
[----:B------:R-:W-:-:S02]  /*8870*/  CS2R R148, SRZ ;  /* 0x0000000000947805 */ /* 0x000fc4000001ff00 */
[----:B------:R-:W-:Y:S02]  /*8880*/  CS2R R146, SRZ ;  /* 0x0000000000927805 */ /* 0x000fe4000001ff00 */
[----:B------:R-:W-:Y:S02]  /*8890*/  SHF.R.S32.HI R6, RZ, 0x6, R6 ;  /* 0x00000006ff067819 */ /* 0x000fe40000011406 */
[----:B------:R-:W-:Y:S02]  /*88a0*/  CS2R R144, SRZ ;  /* 0x0000000000907805 */ /* 0x000fe4000001ff00 */
[----:B------:R-:W-:Y:S02]  /*88b0*/  CS2R R142, SRZ ;  /* 0x00000000008e7805 */ /* 0x000fe4000001ff00 */
[----:B------:R-:W-:Y:S02]  /*88c0*/  CS2R R140, SRZ ;  /* 0x00000000008c7805 */ /* 0x000fe4000001ff00 */
[----:B------:R-:W-:-:S02]  /*88d0*/  VIMNMX R7, RZ, R6, !PT ;  /* 0x00000006ff077248 */ /* 0x000fc40007fe0100 */
[----:B------:R-:W-:Y:S02]  /*88e0*/  CS2R R138, SRZ ;  /* 0x00000000008a7805 */ /* 0x000fe4000001ff00 */
[----:B------:R-:W-:Y:S02]  /*88f0*/  CS2R R136, SRZ ;  /* 0x0000000000887805 */ /* 0x000fe4000001ff00 */
[----:B------:R-:W-:Y:S02]  /*8900*/  CS2R R134, SRZ ;  /* 0x0000000000867805 */ /* 0x000fe4000001ff00 */
[----:B------:R-:W-:Y:S01]  /*8910*/  ISETP.GT.AND P1, PT, R97, R7, PT ;  /* 0x000000076100720c */ /* 0x000fe20003f24270 */
[----:B------:R1:W-:Y:S01]  /*8920*/  STL [R1+0x64], R7 ;  /* 0x0000640701007387 */ /* 0x0003e20000100800 */
[----:B------:R-:W-:Y:S02]  /*8930*/  CS2R R132, SRZ ;  /* 0x0000000000847805 */ /* 0x000fe4000001ff00 */
[----:B------:R-:W-:-:S02]  /*8940*/  CS2R R100, SRZ ;  /* 0x0000000000647805 */ /* 0x000fc4000001ff00 */
[----:B------:R-:W-:Y:S02]  /*8950*/  CS2R R92, SRZ ;  /* 0x00000000005c7805 */ /* 0x000fe4000001ff00 */
[----:B------:R-:W-:Y:S02]  /*8960*/  CS2R R108, SRZ ;  /* 0x00000000006c7805 */ /* 0x000fe4000001ff00 */
[----:B------:R-:W-:Y:S02]  /*8970*/  MOV R172, RZ ;  /* 0x000000ff00ac7202 */ /* 0x000fe40000000f00 */
        /* <DEDUP_REMOVED lines=16> */
[----:B----4-:R-:W-:Y:S02]  /*8a80*/  CS2R R48, SRZ ;  /* 0x0000000000307805 */ /* 0x010fe4000001ff00 */
[----:B------:R-:W-:Y:S02]  /*8a90*/  CS2R R168, SRZ ;  /* 0x0000000000a87805 */ /* 0x000fe4000001ff00 */
[----:B------:R-:W-:Y:S02]  /*8aa0*/  CS2R R44, SRZ ;  /* 0x00000000002c7805 */ /* 0x000fe4000001ff00 */
[----:B------:R-:W-:Y:S02]  /*8ab0*/  CS2R R40, SRZ ;  /* 0x0000000000287805 */ /* 0x000fe4000001ff00 */
[----:B0-----:R-:W-:-:S02]  /*8ac0*/  CS2R R98, SRZ ;  /* 0x0000000000627805 */ /* 0x001fc4000001ff00 */
        /* <DEDUP_REMOVED lines=13> */
[----:B------:R-:W-:Y:S01]  /*8ba0*/  CS2R R64, SRZ ;  /* 0x0000000000407805 */ /* 0x000fe2000001ff00 */
[----:B------:R-:W-:Y:S01]  /*8bb0*/  IMAD.MOV.U32 R31, RZ, RZ, RZ ;  /* 0x000000ffff1f7224 */ /* 0x000fe200078e00ff */
        /* <DEDUP_REMOVED lines=15> */
[----:B-1----:R-:W-:Y:S06]  /*8cb0*/  @!P1 BRA `(.L_x_1666) ;  /* 0x0000016400b49947 */ /* 0x002fec0003800000 */
[----:B------:R-:W2:Y:S01]  /*8cc0*/  LDL R7, [R1+0xa8] ;  /* 0x0000a80001077983 */ /* 0x000ea20000100800 */
[----:B------:R-:W-:Y:S03]  /*8cd0*/  BSSY B6, `(.L_x_1667) ;  /* 0x000001c000067945 */ /* 0x000fe60003800000 */
[----:B--2---:R-:W0:Y:S02]  /*8ce0*/  SHFL.IDX PT, R0, R7, RZ, 0x1f ;  /* 0x00001fff07007589 */ /* 0x004e2400000e0000 */
[----:B0-----:R-:W-:-:S04]  /*8cf0*/  LEA.HI R2, R0, R0, RZ, 0x1 ;  /* 0x0000000000027211 */ /* 0x001fc800078f08ff */
[----:B------:R-:W-:Y:S01]  /*8d00*/  LOP3.LUT R3, R2, 0x1e, RZ, 0xc0, !PT ;  /* 0x0000001e02037812 */ /* 0x000fe200078ec0ff */
[----:B------:R-:W-:-:S03]  /*8d10*/  VIADD R2, R18, 0x10400 ;  /* 0x0001040012027836 */ /* 0x000fc60000000000 */
[----:B------:R-:W-:Y:S02]  /*8d20*/  IADD3 R3, R0, -R3, RZ ;  /* 0x8000000300037210 */ /* 0x000fe40007ffe0ff */
[----:B------:R-:W-:-:S03]  /*8d30*/  LOP3.LUT P0, RZ, R2, 0x3ff, RZ, 0xc0, !PT ;  /* 0x000003ff02ff7812 */ /* 0x000fc6000780c0ff */
[----:B------:R-:W-:Y:S01]  /*8d40*/  IMAD R3, R3, 0x2000, R2 ;  /* 0x0000200003037824 */ /* 0x000fe200078e0202 */
[----:B------:R-:W-:-:S04]  /*8d50*/  P2R R24, PR, RZ, 0x1 ;  /* 0x00000001ff187803 */ /* 0x000fc80000000000 */
[----:B------:R-:W-:-:S04]  /*8d60*/  SHF.R.U32.HI R2, RZ, 0x4, R3 ;  /* 0x00000004ff027819 */ /* 0x000fc80000011603 */
[----:B------:R-:W-:Y:S01]  /*8d70*/  LOP3.LUT R2, R2, 0x3fff, RZ, 0xc0, !PT ;  /* 0x00003fff02027812 */ /* 0x000fe200078ec0ff */
[----:B------:R-:W-:Y:S06]  /*8d80*/  @!P0 BRA `(.L_x_1668) ;  /* 0x0000000000408947 */ /* 0x000fec0003800000 */
[----:B------:R-:W-:Y:S01]  /*8d90*/  MOV R0, 0x0 ;  /* 0x0000000000007802 */ /* 0x000fe20000000f00 */
[----:B------:R-:W-:Y:S01]  /*8da0*/  ULDC.64 UR4, c[0x4][0x138] ;  /* 0x01004e0000047ab9 */ /* 0x000fe20000000a00 */
[----:B------:R-:W-:Y:S01]  /*8db0*/  ULDC.64 UR6, c[0x4][0x140] ;  /* 0x0100500000067ab9 */ /* 0x000fe20000000a00 */
[----:B------:R-:W-:Y:S01]  /*8dc0*/  IMAD.U32 R4, RZ, RZ, UR4 ;  /* 0x00000004ff047e24 */ /* 0x000fe2000f8e00ff */
[----:B------:R0:W1:Y:S01]  /*8dd0*/  LDC.64 R14, c[0x4][R0] ;  /* 0x01000000000e7b82 */ /* 0x0000620000000a00 */
[----:B------:R-:W-:Y:S01]  /*8de0*/  IMAD.U32 R5, RZ, RZ, UR5 ;  /* 0x00000005ff057e24 */ /* 0x000fe2000f8e00ff */
        /* <DEDUP_REMOVED lines=10> */
.L_x_1668:
[----:B------:R-:W-:Y:S05]  /*8e90*/  BSYNC B6 ;  /* 0x0000000000067941 */ /* 0x000fea0003800000 */
.L_x_1667:
        /* <DEDUP_REMOVED lines=13> */
.L_x_1672:
[----:B-1----:R1:W2:Y:S02]  /*8f70*/  SYNCS.PHASECHK.TRANS64.TRYWAIT P0, [R18+URZ+0x30800], R3 ;  /* 0x03080003120075a7 */ /* 0x0022a4000800017f */
[----:B--2---:R-:W-:Y:S05]  /*8f80*/  @!P0 NANOSLEEP.SYNCS 0x989680 ;  /* 0x009896800000895d */ /* 0x004fea0003900000 */
[----:B------:R-:W2:Y:S02]  /*8f90*/  @!P0 SYNCS.PHASECHK.TRANS64 P0, [R18+URZ+0x30800], R3 ;  /* 0x03080003120085a7 */ /* 0x000ea4000800007f */
[----:B--2---:R-:W-:Y:S05]  /*8fa0*/  @!P0 BRA `(.L_x_1672) ;  /* 0xfffffffc00f08947 */ /* 0x004fea000383ffff */
.L_x_1671:
[----:B------:R-:W-:Y:S05]  /*8fb0*/  BSYNC B0 ;  /* 0x0000000000007941 */ /* 0x000fea0003800000 */
.L_x_1670:
[----:B------:R-:W-:Y:S05]  /*8fc0*/  BRA `(.L_x_1673) ;  /* 0x0000009000ac7947 */ /* 0x000fea0003800000 */
.L_x_1669:
[----:B------:R-:W-:Y:S01]  /*8fd0*/  ISETP.NE.AND P0, PT, R24, RZ, PT ;  /* 0x000000ff1800720c */ /* 0x000fe20003f05270 */
[----:B------:R-:W-:Y:S01]  /*8fe0*/  ULDC.64 UR4, c[0x0][0x3f8] ;  /* 0x0000fe0000047ab9 */ /* 0x000fe20000000a00 */
[----:B-----5:R-:W-:Y:S01]  /*8ff0*/  SHF.R.S32.HI R0, RZ, 0x1f, R96 ;  /* 0x0000001fff007819 */ /* 0x020fe20000011460 */
[----:B------:R-:W-:Y:S01]  /*9000*/  ULDC.64 UR6, c[0x0][0x408] ;  /* 0x0001020000067ab9 */ /* 0x000fe20000000a00 */
[----:B------:R-:W-:Y:S01]  /*9010*/  IMAD.WIDE.U32 R24, R96, UR4, RZ ;  /* 0x0000000460187c25 */ /* 0x000fe2000f8e00ff */
[----:B------:R-:W-:Y:S03]  /*9020*/  BSSY B6, `(.L_x_1674) ;  /* 0x0000019000067945 */ /* 0x000fe60003800000 */
[C---:B------:R-:W-:Y:S02]  /*9030*/  IMAD R3, R0.reuse, UR4, RZ ;  /* 0x0000000400037c24 */ /* 0x040fe4000f8e02ff */
[----:B------:R-:W-:-:S02]  /*9040*/  IMAD R5, R0, UR6, RZ ;  /* 0x0000000600057c24 */ /* 0x000fc4000f8e02ff */
[C---:B------:R-:W-:Y:S02]  /*9050*/  IMAD R3, R96.reuse, UR5, R3 ;  /* 0x0000000560037c24 */ /* 0x040fe4000f8e0203 */
[C---:B------:R-:W-:Y:S02]  /*9060*/  IMAD R5, R96.reuse, UR7, R5 ;  /* 0x0000000760057c24 */ /* 0x040fe4000f8e0205 */
[----:B------:R-:W-:Y:S01]  /*9070*/  IMAD.WIDE.U32 R26, R96, UR6, RZ ;  /* 0x00000006601a7c25 */ /* 0x000fe2000f8e00ff */
[----:B------:R-:W-:-:S03]  /*9080*/  IADD3 R29, R3, R25, RZ ;  /* 0x00000019031d7210 */ /* 0x000fc60007ffe0ff */
[----:B------:R-:W-:Y:S01]  /*9090*/  IMAD.IADD R31, R5, 0x1, R27 ;  /* 0x00000001051f7824 */ /* 0x000fe200078e021b */
        /* <DEDUP_REMOVED lines=16> */
[----:B-1----:R-:W-:Y:S05]  /*91a0*/  CALL.ABS.NOINC R14 ;  /* 0x000000000e007343 */ /* 0x002fea0003c00000 */
.L_x_1675:
[----:B------:R-:W-:Y:S05]  /*91b0*/  BSYNC B6 ;  /* 0x0000000000067941 */ /* 0x000fea0003800000 */
.L_x_1674:
[----:B------:R-:W2:Y:S01]  /*91c0*/  LDL R121, [R1+0x48] ;  /* 0x0000480001797983 */ /* 0x000ea20000100800 */
[----:B------:R-:W-:-:S03]  /*91d0*/  ULDC.U8 UR4, c[0x0][0x410] ;  /* 0x0001040000047ab9 */ /* 0x000fc60000000000 */
[----:B------:R-:W2:Y:S04]  /*91e0*/  LDL R120, [R1+0x10] ;  /* 0x0000100001787983 */ /* 0x000ea80000100800 */
[----:B------:R-:W3:Y:S01]  /*91f0*/  LDL R21, [R1+0x68] ;  /* 0x0000680001157983 */ /* 0x000ee20000100800 */
[----:B------:R-:W-:Y:S01]  /*9200*/  ISETP.NE.AND P0, PT, RZ, UR4, PT ;  /* 0x00000004ff007c0c */ /* 0x000fe2000bf05270 */
[----:B------:R-:W-:Y:S01]  /*9210*/  BSSY B0, `(.L_x_1676) ;  /* 0x00008fe000007945 */ /* 0x000fe20003800000 */
[C---:B--2---:R-:W-:Y:S01]  /*9220*/  IMAD.IADD R84, R120.reuse, 0x1, R121 ;  /* 0x0000000178547824 */ /* 0x044fe200078e0279 */
[C---:B------:R-:W-:Y:S01]  /*9230*/  IADD3 R3, R120.reuse, 0x60, RZ ;  /* 0x0000006078037810 */ /* 0x040fe20007ffe0ff */
[----:B------:R-:W-:Y:S02]  /*9240*/  VIADD R20, R120, 0x40 ;  /* 0x0000004078147836 */ /* 0x000fe40000000000 */
[----:B---3--:R-:W-:-:S07]  /*9250*/  IMAD R7, R21, 0x20, R84 ;  /* 0x0000002015077824 */ /* 0x008fce00078e0254 */
[----:B------:R-:W-:Y:S05]  /*9260*/  @!P0 BRA `(.L_x_1677) ;  /* 0x0000004400d08947 */ /* 0x000fea0003800000 */
[----:B------:R-:W0:Y:S01]  /*9270*/  LDC R109, c[0x0][0x448] ;  /* 0x00011200ff6d7b82 */ /* 0x000e220000000800 */
[----:B------:R-:W-:Y:S01]  /*9280*/  ULDC.64 UR4, c[0x0][0x3f8] ;  /* 0x0000fe0000047ab9 */ /* 0x000fe20000000a00 */
[----:B------:R-:W-:Y:S01]  /*9290*/  ULDC.64 UR6, c[0x0][0x408] ;  /* 0x0001020000067ab9 */ /* 0x000fe20000000a00 */
[----:B------:R-:W-:Y:S02]  /*92a0*/  IMAD.MOV.U32 R4, RZ, RZ, R24 ;  /* 0x000000ffff047224 */ /* 0x000fe400078e0018 */
[----:B------:R-:W-:Y:S02]  /*92b0*/  IMAD.MOV.U32 R8, RZ, RZ, R26 ;  /* 0x000000ffff087224 */ /* 0x000fe400078e001a */
[----:B------:R-:W-:Y:S02]  /*92c0*/  IMAD.MOV.U32 R9, RZ, RZ, R31 ;  /* 0x000000ffff097224 */ /* 0x000fe400078e001f */
[----:B------:R-:W-:-:S04]  /*92d0*/  IMAD.SHL.U32 R74, R21, 0x4, RZ ;  /* 0x00000004154a7824 */ /* 0x000fc800078e00ff */
[C---:B------:R-:W-:Y:S01]  /*92e0*/  VIADD R73, R74.reuse, 0x40 ;  /* 0x000000404a497836 */ /* 0x040fe20000000000 */
[C---:B------:R-:W-:Y:S01]  /*92f0*/  IADD3 R21, R74.reuse, 0x20, RZ ;  /* 0x000000204a157810 */ /* 0x040fe20007ffe0ff */
[----:B------:R-:W-:-:S03]  /*9300*/  VIADD R72, R74, 0x60 ;  /* 0x000000604a487836 */ /* 0x000fc60000000000 */
[----:B------:R-:W-:Y:S02]  /*9310*/  SHF.R.S32.HI R88, RZ, 0x1f, R73 ;  /* 0x0000001fff587819 */ /* 0x000fe40000011449 */
[----:B------:R-:W-:Y:S02]  /*9320*/  SHF.R.S32.HI R85, RZ, 0x1f, R72 ;  /* 0x0000001fff557819 */ /* 0x000fe40000011448 */
[----:B------:R-:W-:Y:S02]  /*9330*/  SHF.R.S32.HI R86, RZ, 0x1f, R21 ;  /* 0x0000001fff567819 */ /* 0x000fe40000011415 */
[----:B0-----:R-:W-:-:S13]  /*9340*/  ISETP.NE.AND P0, PT, R109, 0x1, PT ;  /* 0x000000016d00780c */ /* 0x001fda0003f05270 */
[----:B------:R-:W0:Y:S08]  /*9350*/  @P0 LDC R0, c[0x0][0x44c] ;  /* 0x00011300ff000b82 */ /* 0x000e300000000800 */
[----:B------:R-:W1:Y:S01]  /*9360*/  @P0 LDC R5, c[0x0][0x450] ;  /* 0x00011400ff050b82 */ /* 0x000e620000000800 */
[----:B0-----:R-:W-:-:S05]  /*9370*/  @P0 IMAD.HI.U32 R0, R7, R0, RZ ;  /* 0x0000000007000227 */ /* 0x001fca00078e00ff */
[----:B-1----:R-:W-:Y:S02]  /*9380*/  @P0 SHF.R.U32.HI R7, RZ, R5, R0 ;  /* 0x00000005ff070219 */ /* 0x002fe40000011600 */
[----:B------:R-:W-:Y:S02]  /*9390*/  MOV R5, R29 ;  /* 0x0000001d00057202 */ /* 0x000fe40000000f00 */
[----:B------:R-:W-:Y:S01]  /*93a0*/  SHF.R.S32.HI R0, RZ, 0x1f, R7 ;  /* 0x0000001fff007819 */ /* 0x000fe20000011407 */
[----:B------:R-:W-:-:S04]  /*93b0*/  IMAD.WIDE.U32 R8, R7, UR6, R8 ;  /* 0x0000000607087c25 */ /* 0x000fc8000f8e0008 */
[C---:B------:R-:W-:Y:S02]  /*93c0*/  IMAD R6, R0.reuse, UR4, RZ ;  /* 0x0000000400067c24 */ /* 0x040fe4000f8e02ff */
[----:B------:R-:W-:Y:S02]  /*93d0*/  IMAD R0, R0, UR6, RZ ;  /* 0x0000000600007c24 */ /* 0x000fe4000f8e02ff */
[----:B------:R-:W-:-:S04]  /*93e0*/  IMAD.WIDE.U32 R4, R7, UR4, R4 ;  /* 0x0000000407047c25 */ /* 0x000fc8000f8e0004 */
[C---:B------:R-:W-:Y:S01]  /*93f0*/  IMAD R11, R7.reuse, UR5, R6 ;  /* 0x00000005070b7c24 */ /* 0x040fe2000f8e0206 */
[----:B------:R-:W-:Y:S01]  /*9400*/  ULDC.64 UR4, c[0x0][0x3e8] ;  /* 0x0000fa0000047ab9 */ /* 0x000fe20000000a00 */
[----:B------:R-:W-:Y:S01]  /*9410*/  IMAD R13, R7, UR7, R0 ;  /* 0x00000007070d7c24 */ /* 0x000fe2000f8e0200 */
[----:B------:R-:W-:Y:S01]  /*9420*/  ULDC.64 UR6, c[0x0][0x400] ;  /* 0x0001000000067ab9 */ /* 0x000fe20000000a00 */
[----:B------:R-:W-:Y:S01]  /*9430*/  IMAD.IADD R7, R5, 0x1, R11 ;  /* 0x0000000105077824 */ /* 0x000fe200078e020b */
[----:B------:R-:W-:Y:S01]  /*9440*/  LEA R6, P0, R4, UR4, 0x1 ;  /* 0x0000000404067c11 */ /* 0x000fe2000f8008ff */
[----:B------:R-:W-:Y:S01]  /*9450*/  UMOV UR4, 0xffffffff ;  /* 0xffffffff00047882 */ /* 0x000fe20000000000 */
[----:B------:R-:W-:Y:S02]  /*9460*/  LEA R0, P1, R8, UR6, 0x1 ;  /* 0x0000000608007c11 */ /* 0x000fe4000f8208ff */
[----:B------:R-:W-:Y:S02]  /*9470*/  IADD3 R5, R9, R13, RZ ;  /* 0x0000000d09057210 */ /* 0x000fe40007ffe0ff */
[----:B------:R-:W-:-:S02]  /*9480*/  LEA.HI.X R7, R4, UR5, R7, 0x1, P0 ;  /* 0x0000000504077c11 */ /* 0x000fc400080f0c07 */
[----:B------:R-:W-:Y:S01]  /*9490*/  LEA.HI.X R8, R8, UR7, R5, 0x1, P1 ;  /* 0x0000000708087c11 */ /* 0x000fe200088f0c05 */
[----:B------:R-:W-:Y:S06]  /*94a0*/  BRA.DIV UR4, `(.L_x_1678) ;  /* 0x0000020e04907947 */ /* 0x000fec000b800000 */
[----:B------:R0:W1:Y:S04]  /*94b0*/  SHFL.IDX PT, R5, R7, RZ, 0x181f ;  /* 0x00181fff07057589 */ /* 0x00006800000e0000 */
[----:B------:R0:W2:Y:S04]  /*94c0*/  SHFL.IDX PT, R4, R6, RZ, 0x181f ;  /* 0x00181fff06047589 */ /* 0x0000a800000e0000 */
[----:B------:R0:W3:Y:S04]  /*94d0*/  SHFL.IDX PT, R9, R8, RZ, 0x181f ;  /* 0x00181fff08097589 */ /* 0x0000e800000e0000 */
[----:B------:R0:W4:Y:S02]  /*94e0*/  SHFL.IDX PT, R14, R0, RZ, 0x181f ;  /* 0x00181fff000e7589 */ /* 0x00012400000e0000 */
.L_x_2038:
[----:B------:R-:W-:Y:S01]  /*94f0*/  IMAD R109, R218, R109, RZ ;  /* 0x0000006dda6d7224 */ /* 0x000fe200078e02ff */
        /* <DEDUP_REMOVED lines=9> */
[----:B------:R-:W-:-:S03]  /*9590*/  CS2R R80, SRZ ;  /* 0x0000000000507805 */ /* 0x000fc6000001ff00 */
[----:B------:R-:W-:Y:S05]  /*95a0*/  @P0 BRA `(.L_x_1680) ;  /* 0x0000000000a80947 */ /* 0x000fea0003800000 */
[----:B------:R-:W-:Y:S01]  /*95b0*/  ULDC UR4, c[0x0][0x3f4] ;  /* 0x0000fd0000047ab9 */ /* 0x000fe20000000800 */
[----:B------:R-:W-:Y:S02]  /*95c0*/  CS2R R82, SRZ ;  /* 0x0000000000527805 */ /* 0x000fe4000001ff00 */
[----:B------:R-:W-:Y:S02]  /*95d0*/  ISETP.GE.AND P2, PT, R21, UR4, PT ;  /* 0x0000000415007c0c */ /* 0x000fe4000bf46270 */
[----:B------:R-:W-:Y:S02]  /*95e0*/  CS2R R80, SRZ ;  /* 0x0000000000507805 */ /* 0x000fe4000001ff00 */
[----:B------:R-:W-:Y:S02]  /*95f0*/  ISETP.GE.AND P1, PT, R73, UR4, PT ;  /* 0x0000000449007c0c */ /* 0x000fe4000bf26270 */
[----:B------:R-:W-:Y:S02]  /*9600*/  ISETP.GE.AND P3, PT, R74, UR4, PT ;  /* 0x000000044a007c0c */ /* 0x000fe4000bf66270 */
[----:B------:R-:W-:-:S05]  /*9610*/  ISETP.GE.AND P0, PT, R72, UR4, PT ;  /* 0x0000000448007c0c */ /* 0x000fca000bf06270 */
[C---:B------:R-:W-:Y:S01]  /*9620*/  @!P2 IMAD.SHL.U32 R27, R21.reuse, 0x2, RZ ;  /* 0x00000002151ba824 */ /* 0x040fe200078e00ff */
[----:B------:R-:W-:-:S03]  /*9630*/  @!P2 SHF.L.U64.HI R32, R21, 0x1, R86 ;  /* 0x000000011520a819 */ /* 0x000fc60000010256 */
[C---:B------:R-:W-:Y:S01]  /*9640*/  @!P1 IMAD.SHL.U32 R11, R73.reuse, 0x2, RZ ;  /* 0x00000002490b9824 */ /* 0x040fe200078e00ff */
[----:B------:R-:W-:Y:S02]  /*9650*/  @!P1 SHF.L.U64.HI R34, R73, 0x1, R88 ;  /* 0x0000000149229819 */ /* 0x000fe40000010258 */
[----:B--2---:R-:W-:Y:S01]  /*9660*/  @!P2 IADD3 R24, P4, R4, R27, RZ ;  /* 0x0000001b0418a210 */ /* 0x004fe20007f9e0ff */
[----:B------:R-:W-:Y:S01]  /*9670*/  @!P0 IMAD.SHL.U32 R31, R72, 0x2, RZ ;  /* 0x00000002481f8824 */ /* 0x000fe200078e00ff */
[----:B---3--:R-:W-:Y:S02]  /*9680*/  @!P3 MOV R15, R9 ;  /* 0x00000009000fb202 */ /* 0x008fe40000000f00 */
[----:B----4-:R-:W-:Y:S01]  /*9690*/  @!P2 IADD3 R26, P6, R14, R27, RZ ;  /* 0x0000001b0e1aa210 */ /* 0x010fe20007fde0ff */
[----:B-1----:R-:W-:Y:S01]  /*96a0*/  @!P2 IMAD.X R25, R5, 0x1, R32, P4 ;  /* 0x000000010519a824 */ /* 0x002fe200020e0620 */
[-C--:B------:R-:W-:Y:S01]  /*96b0*/  @!P1 IADD3 R28, P5, R4, R11.reuse, RZ ;  /* 0x0000000b041c9210 */ /* 0x080fe20007fbe0ff */
[----:B------:R-:W-:Y:S01]  /*96c0*/  @!P3 IMAD.WIDE R12, R74, 0x2, R14 ;  /* 0x000000024a0cb825 */ /* 0x000fe200078e020e */
[----:B------:R-:W-:-:S03]  /*96d0*/  @!P1 IADD3 R30, P4, R14, R11, RZ ;  /* 0x0000000b0e1e9210 */ /* 0x000fc60007f9e0ff */
[----:B------:R-:W-:Y:S01]  /*96e0*/  @!P3 IMAD.WIDE R10, R74, 0x2, R4 ;  /* 0x000000024a0ab825 */ /* 0x000fe200078e0204 */
[----:B------:R-:W-:Y:S02]  /*96f0*/  CS2R R78, SRZ ;  /* 0x00000000004e7805 */ /* 0x000fe4000001ff00 */
[----:B------:R-:W-:Y:S02]  /*9700*/  CS2R R76, SRZ ;  /* 0x00000000004c7805 */ /* 0x000fe4000001ff00 */
[----:B------:R-:W-:Y:S01]  /*9710*/  CS2R R70, SRZ ;  /* 0x0000000000467805 */ /* 0x000fe2000001ff00 */
[----:B------:R-:W-:Y:S01]  /*9720*/  @!P2 IMAD.X R27, R9, 0x1, R32, P6 ;  /* 0x00000001091ba824 */ /* 0x000fe200030e0620 */
[-C--:B------:R-:W-:Y:S01]  /*9730*/  @!P0 IADD3 R4, P6, R4, R31.reuse, RZ ;  /* 0x0000001f04048210 */ /* 0x080fe20007fde0ff */
[----:B------:R-:W-:Y:S01]  /*9740*/  @!P1 IMAD.X R29, R5, 0x1, R34, P5 ;  /* 0x00000001051d9824 */ /* 0x000fe200028e0622 */
[----:B------:R-:W-:Y:S02]  /*9750*/  @!P0 IADD3 R14, P5, R14, R31, RZ ;  /* 0x0000001f0e0e8210 */ /* 0x000fe40007fbe0ff */
[----:B------:R-:W-:-:S02]  /*9760*/  CS2R R68, SRZ ;  /* 0x0000000000447805 */ /* 0x000fc4000001ff00 */
[----:B------:R-:W-:Y:S02]  /*9770*/  @!P0 SHF.L.U64.HI R32, R72, 0x1, R85 ;  /* 0x0000000148208819 */ /* 0x000fe40000010255 */
[----:B------:R-:W-:Y:S02]  /*9780*/  CS2R R60, SRZ ;  /* 0x00000000003c7805 */ /* 0x000fe4000001ff00 */
[----:B------:R-:W-:Y:S02]  /*9790*/  CS2R R62, SRZ ;  /* 0x00000000003e7805 */ /* 0x000fe4000001ff00 */
[----:B------:R-:W-:Y:S01]  /*97a0*/  @!P1 IADD3.X R31, R9, R34, RZ, P4, !PT ;  /* 0x00000022091f9210 */ /* 0x000fe200027fe4ff */
[----:B------:R1:W5:Y:S01]  /*97b0*/  @!P3 LD.E.64 R82, desc[UR60][R10.64] ;  /* 0x0000003c0a52b980 */ /* 0x000362000c101b00 */
[--C-:B------:R-:W-:Y:S02]  /*97c0*/  @!P0 IMAD.X R5, R5, 0x1, R32.reuse, P6 ;  /* 0x0000000105058824 */ /* 0x100fe400030e0620 */
[----:B------:R-:W-:Y:S01]  /*97d0*/  @!P0 IMAD.X R15, R9, 0x1, R32, P5 ;  /* 0x00000001090f8824 */ /* 0x000fe200028e0620 */
[----:B------:R1:W5:Y:S04]  /*97e0*/  @!P3 LD.E.64 R80, desc[UR60][R12.64] ;  /* 0x0000003c0c50b980 */ /* 0x000368000c101b00 */
[----:B------:R1:W5:Y:S04]  /*97f0*/  @!P2 LD.E.64 R78, desc[UR60][R24.64] ;  /* 0x0000003c184ea980 */ /* 0x000368000c101b00 */
[----:B------:R1:W5:Y:S04]  /*9800*/  @!P2 LD.E.64 R76, desc[UR60][R26.64] ;  /* 0x0000003c1a4ca980 */ /* 0x000368000c101b00 */
[----:B------:R1:W5:Y:S04]  /*9810*/  @!P1 LD.E.64 R70, desc[UR60][R28.64] ;  /* 0x0000003c1c469980 */ /* 0x000368000c101b00 */
[----:B------:R1:W5:Y:S04]  /*9820*/  @!P1 LD.E.64 R68, desc[UR60][R30.64] ;  /* 0x0000003c1e449980 */ /* 0x000368000c101b00 */
[----:B------:R1:W5:Y:S04]  /*9830*/  @!P0 LD.E.64 R60, desc[UR60][R4.64] ;  /* 0x0000003c043c8980 */ /* 0x000368000c101b00 */
[----:B------:R1:W5:Y:S02]  /*9840*/  @!P0 LD.E.64 R62, desc[UR60][R14.64] ;  /* 0x0000003c0e3e8980 */ /* 0x000364000c101b00 */
.L_x_1680:
[----:B------:R-:W-:Y:S05]  /*9850*/  BSYNC B1 ;  /* 0x0000000000017941 */ /* 0x000fea0003800000 */
.L_x_1679:
[----:B-12--5:R-:W-:Y:S01]  /*9860*/  IMAD.MOV.U32 R4, RZ, RZ, R60 ;  /* 0x000000ffff047224 */ /* 0x026fe200078e003c */
[----:B------:R-:W-:Y:S01]  /*9870*/  MOV R5, R61 ;  /* 0x0000003d00057202 */ /* 0x000fe20000000f00 */
[----:B---3--:R-:W-:Y:S01]  /*9880*/  IMAD.MOV.U32 R9, RZ, RZ, R70 ;  /* 0x000000ffff097224 */ /* 0x008fe200078e0046 */
[----:B------:R-:W-:Y:S01]  /*9890*/  UMOV UR4, 0xffffffff ;  /* 0xffffffff00047882 */ /* 0x000fe20000000000 */
[----:B------:R-:W-:Y:S01]  /*98a0*/  IMAD.MOV.U32 R10, RZ, RZ, R71 ;  /* 0x000000ffff0a7224 */ /* 0x000fe200078e0047 */
[----:B------:R-:W-:Y:S01]  /*98b0*/  PRMT R111, R5, 0x5410, R4 ;  /* 0x00005410056f7816 */ /* 0x000fe20000000004 */
[----:B------:R-:W-:Y:S01]  /*98c0*/  IMAD.MOV.U32 R4, RZ, RZ, R78 ;  /* 0x000000ffff047224 */ /* 0x000fe200078e004e */
[----:B------:R-:W-:Y:S02]  /*98d0*/  MOV R5, R79 ;  /* 0x0000004f00057202 */ /* 0x000fe40000000f00 */
[----:B------:R-:W-:Y:S02]  /*98e0*/  CS2R R48, SRZ ;  /* 0x0000000000307805 */ /* 0x000fe4000001ff00 */
        /* <DEDUP_REMOVED lines=17> */
[----:B------:R-:W-:Y:S06]  /*9a00*/  BRA.DIV UR4, `(.L_x_1681) ;  /* 0x0000020a04a87947 */ /* 0x000fec000b800000 */
[----:B------:R1:W2:Y:S04]  /*9a10*/  SHFL.IDX PT, R5, R7, 0x1, 0x181f ;  /* 0x00381f0007057f89 */ /* 0x0002a800000e0000 */
[----:B------:R1:W3:Y:S04]  /*9a20*/  SHFL.IDX PT, R4, R6, 0x1, 0x181f ;  /* 0x00381f0006047f89 */ /* 0x0002e800000e0000 */
[----:B------:R1:W0:Y:S04]  /*9a30*/  SHFL.IDX PT, R9, R8, 0x1, 0x181f ;  /* 0x00381f0008097f89 */ /* 0x00022800000e0000 */
[----:B----4-:R1:W4:Y:S02]  /*9a40*/  SHFL.IDX PT, R14, R0, 0x1, 0x181f ;  /* 0x00381f00000e7f89 */ /* 0x01032400000e0000 */
.L_x_2044:
[----:B------:R-:W-:Y:S01]  /*9a50*/  VIADD R10, R84, 0x20 ;  /* 0x00000020540a7836 */ /* 0x000fe20000000000 */
        /* <DEDUP_REMOVED lines=8> */
[----:B------:R-:W-:-:S05]  /*9ae0*/  CS2R R66, SRZ ;  /* 0x0000000000427805 */ /* 0x000fca000001ff00 */
        /* <DEDUP_REMOVED lines=10> */
[C---:B------:R-:W-:Y:S02]  /*9b90*/  @!P2 SHF.L.U32 R27, R21.reuse, 0x1, RZ ;  /* 0x00000001151ba819 */ /* 0x040fe400000006ff */
[----:B------:R-:W-:Y:S01]  /*9ba0*/  @!P0 IMAD.SHL.U32 R33, R72, 0x2, RZ ;  /* 0x0000000248218824 */ /* 0x000fe200078e00ff */
[----:B------:R-:W-:Y:S01]  /*9bb0*/  @!P2 SHF.L.U64.HI R32, R21, 0x1, R86 ;  /* 0x000000011520a819 */ /* 0x000fe20000010256 */
[----:B0-----:R-:W-:Y:S01]  /*9bc0*/  @!P3 IMAD.MOV.U32 R15, RZ, RZ, R9 ;  /* 0x000000ffff0fb224 */ /* 0x001fe200078e0009 */
[-C--:B---3--:R-:W-:Y:S01]  /*9bd0*/  @!P2 IADD3 R24, P4, R4, R27.reuse, RZ ;  /* 0x0000001b0418a210 */ /* 0x088fe20007f9e0ff */
[----:B--2---:R-:W-:Y:S01]  /*9be0*/  @!P3 IMAD.WIDE R28, R74, 0x2, R4 ;  /* 0x000000024a1cb825 */ /* 0x004fe200078e0204 */
[----:B----4-:R-:W-:Y:S02]  /*9bf0*/  @!P2 IADD3 R26, P6, R14, R27, RZ ;  /* 0x0000001b0e1aa210 */ /* 0x010fe40007fde0ff */
[----:B------:R-:W-:Y:S01]  /*9c00*/  @!P1 IADD3 R12, P5, R4, R11, RZ ;  /* 0x0000000b040c9210 */ /* 0x000fe20007fbe0ff */
[----:B------:R-:W-:Y:S01]  /*9c10*/  @!P3 IMAD.WIDE R30, R74, 0x2, R14 ;  /* 0x000000024a1eb825 */ /* 0x000fe200078e020e */
[----:B------:R-:W-:-:S02]  /*9c20*/  @!P2 IADD3.X R25, R5, R32, RZ, P4, !PT ;  /* 0x000000200519a210 */ /* 0x000fc400027fe4ff */
[----:B------:R-:W-:Y:S02]  /*9c30*/  CS2R R56, SRZ ;  /* 0x0000000000387805 */ /* 0x000fe4000001ff00 */
[----:B------:R-:W-:Y:S01]  /*9c40*/  @!P1 IADD3 R10, P4, R14, R11, RZ ;  /* 0x0000000b0e0a9210 */ /* 0x000fe20007f9e0ff */
[----:B------:R-:W-:Y:S01]  /*9c50*/  @!P2 IMAD.X R27, R9, 0x1, R32, P6 ;  /* 0x00000001091ba824 */ /* 0x000fe200030e0620 */
[----:B------:R-:W-:Y:S01]  /*9c60*/  @!P0 SHF.L.U64.HI R32, R72, 0x1, R85 ;  /* 0x0000000148208819 */ /* 0x000fe20000010255 */
[----:B------:R-:W-:Y:S01]  /*9c70*/  @!P1 IMAD.X R13, R5, 0x1, R34, P5 ;  /* 0x00000001050d9824 */ /* 0x000fe200028e0622 */
[-C--:B------:R-:W-:Y:S02]  /*9c80*/  @!P0 IADD3 R14, P5, R14, R33.reuse, RZ ;  /* 0x000000210e0e8210 */ /* 0x080fe40007fbe0ff */
[----:B------:R-:W-:Y:S02]  /*9c90*/  CS2R R58, SRZ ;  /* 0x00000000003a7805 */ /* 0x000fe4000001ff00 */
[----:B------:R-:W-:-:S02]  /*9ca0*/  @!P0 IADD3 R4, P6, R4, R33, RZ ;  /* 0x0000002104048210 */ /* 0x000fc40007fde0ff */
[----:B------:R-:W-:Y:S02]  /*9cb0*/  CS2R R52, SRZ ;  /* 0x0000000000347805 */ /* 0x000fe4000001ff00 */
[----:B------:R-:W-:Y:S02]  /*9cc0*/  CS2R R54, SRZ ;  /* 0x0000000000367805 */ /* 0x000fe4000001ff00 */
[----:B------:R-:W-:Y:S02]  /*9cd0*/  CS2R R48, SRZ ;  /* 0x0000000000307805 */ /* 0x000fe4000001ff00 */
[----:B------:R-:W-:Y:S01]  /*9ce0*/  CS2R R50, SRZ ;  /* 0x0000000000327805 */ /* 0x000fe2000001ff00 */
[----:B------:R-:W-:Y:S01]  /*9cf0*/  @!P1 IMAD.X R11, R9, 0x1, R34, P4 ;  /* 0x00000001090b9824 */ /* 0x000fe200020e0622 */
[----:B------:R-:W-:Y:S01]  /*9d00*/  @!P0 IADD3.X R5, R5, R32, RZ, P6, !PT ;  /* 0x0000002005058210 */ /* 0x000fe200037fe4ff */
[----:B------:R-:W-:Y:S01]  /*9d10*/  @!P0 IMAD.X R15, R9, 0x1, R32, P5 ;  /* 0x00000001090f8824 */ /* 0x000fe200028e0620 */
[----:B------:R0:W5:Y:S04]  /*9d20*/  @!P3 LD.E.64 R64, desc[UR60][R28.64] ;  /* 0x0000003c1c40b980 */ /* 0x000168000c101b00 */
[----:B------:R0:W5:Y:S04]  /*9d30*/  @!P3 LD.E.64 R66, desc[UR60][R30.64] ;  /* 0x0000003c1e42b980 */ /* 0x000168000c101b00 */
[----:B------:R0:W5:Y:S04]  /*9d40*/  @!P2 LD.E.64 R56, desc[UR60][R24.64] ;  /* 0x0000003c1838a980 */ /* 0x000168000c101b00 */
[----:B------:R0:W5:Y:S04]  /*9d50*/  @!P2 LD.E.64 R58, desc[UR60][R26.64] ;  /* 0x0000003c1a3aa980 */ /* 0x000168000c101b00 */
[----:B------:R0:W5:Y:S04]  /*9d60*/  @!P1 LD.E.64 R52, desc[UR60][R12.64] ;  /* 0x0000003c0c349980 */ /* 0x000168000c101b00 */
[----:B------:R0:W5:Y:S04]  /*9d70*/  @!P1 LD.E.64 R54, desc[UR60][R10.64] ;  /* 0x0000003c0a369980 */ /* 0x000168000c101b00 */
[----:B------:R0:W5:Y:S04]  /*9d80*/  @!P0 LD.E.64 R48, desc[UR60][R4.64] ;  /* 0x0000003c04308980 */ /* 0x000168000c101b00 */
[----:B------:R0:W5:Y:S02]  /*9d90*/  @!P0 LD.E.64 R50, desc[UR60][R14.64] ;  /* 0x0000003c0e328980 */ /* 0x000164000c101b00 */
.L_x_1683:
[----:B------:R-:W-:Y:S05]  /*9da0*/  BSYNC B1 ;  /* 0x0000000000017941 */ /* 0x000fea0003800000 */
.L_x_1682:
[----:B0--3-5:R-:W-:Y:S01]  /*9db0*/  IMAD.MOV.U32 R4, RZ, RZ, R48 ;  /* 0x000000ffff047224 */ /* 0x029fe200078e0030 */
[----:B------:R-:W-:Y:S01]  /*9dc0*/  MOV R9, R52 ;  /* 0x0000003400097202 */ /* 0x000fe20000000f00 */
[----:B--2---:R-:W-:Y:S01]  /*9dd0*/  IMAD.MOV.U32 R5, RZ, RZ, R49 ;  /* 0x000000ffff057224 */ /* 0x004fe200078e0031 */
[----:B------:R-:W-:Y:S01]  /*9de0*/  UMOV UR4, 0xffffffff ;  /* 0xffffffff00047882 */ /* 0x000fe20000000000 */
        /* <DEDUP_REMOVED lines=21> */
[----:B------:R-:W-:Y:S06]  /*9f40*/  BRA.DIV UR4, `(.L_x_1684) ;  /* 0x0000020604c87947 */ /* 0x000fec000b800000 */
[----:B------:R0:W2:Y:S04]  /*9f50*/  SHFL.IDX PT, R5, R7, 0x2, 0x181f ;  /* 0x00581f0007057f89 */ /* 0x0000a800000e0000 */
[----:B------:R0:W3:Y:S04]  /*9f60*/  SHFL.IDX PT, R4, R6, 0x2, 0x181f ;  /* 0x00581f0006047f89 */ /* 0x0000e800000e0000 */
[----:B------:R0:W0:Y:S04]  /*9f70*/  SHFL.IDX PT, R9, R8, 0x2, 0x181f ;  /* 0x00581f0008097f89 */ /* 0x00002800000e0000 */
[----:B----4-:R4:W0:Y:S02]  /*9f80*/  SHFL.IDX PT, R14, R0, 0x2, 0x181f ;  /* 0x00581f00000e7f89 */ /* 0x01082400000e0000 */
.L_x_2050:
        /* <DEDUP_REMOVED lines=22> */
[----:B0-----:R-:W-:Y:S01]  /*a0f0*/  @!P3 IMAD.MOV.U32 R15, RZ, RZ, R9 ;  /* 0x000000ffff0fb224 */ /* 0x001fe200078e0009 */
[-C--:B---3--:R-:W-:Y:S01]  /*a100*/  @!P2 IADD3 R26, P4, R4, R25.reuse, RZ ;  /* 0x00000019041aa210 */ /* 0x088fe20007f9e0ff */
[----:B------:R-:W-:Y:S01]  /*a110*/  @!P0 IMAD.SHL.U32 R33, R72, 0x2, RZ ;  /* 0x0000000248218824 */ /* 0x000fe200078e00ff */
[----:B------:R-:W-:Y:S01]  /*a120*/  @!P1 SHF.L.U64.HI R34, R73, 0x1, R88 ;  /* 0x0000000149229819 */ /* 0x000fe20000010258 */
[----:B--2---:R-:W-:Y:S01]  /*a130*/  @!P3 IMAD.WIDE R28, R74, 0x2, R4 ;  /* 0x000000024a1cb825 */ /* 0x004fe200078e0204 */
[----:B------:R-:W-:Y:S02]  /*a140*/  @!P2 IADD3 R24, P6, R14, R25, RZ ;  /* 0x000000190e18a210 */ /* 0x000fe40007fde0ff */
[----:B------:R-:W-:Y:S01]  /*a150*/  @!P1 IADD3 R12, P5, R4, R11, RZ ;  /* 0x0000000b040c9210 */ /* 0x000fe20007fbe0ff */
[----:B------:R-:W-:Y:S01]  /*a160*/  @!P3 IMAD.WIDE R30, R74, 0x2, R14 ;  /* 0x000000024a1eb825 */ /* 0x000fe200078e020e */
[----:B------:R-:W-:Y:S01]  /*a170*/  @!P2 IADD3.X R25, R9, R32, RZ, P6, !PT ;  /* 0x000000200919a210 */ /* 0x000fe200037fe4ff */
[----:B------:R0:W5:Y:S01]  /*a180*/  @!P3 LD.E.64 R44, desc[UR60][R28.64] ;  /* 0x0000003c1c2cb980 */ /* 0x000162000c101b00 */
[----:B------:R-:W-:Y:S01]  /*a190*/  @!P0 IADD3 R4, P6, R4, R33, RZ ;  /* 0x0000002104048210 */ /* 0x000fe20007fde0ff */
[C---:B------:R-:W-:Y:S01]  /*a1a0*/  @!P2 IMAD.X R27, R5.reuse, 0x1, R32, P4 ;  /* 0x00000001051ba824 */ /* 0x040fe200020e0620 */
[----:B------:R-:W-:Y:S01]  /*a1b0*/  @!P1 IADD3 R10, P4, R14, R11, RZ ;  /* 0x0000000b0e0a9210 */ /* 0x000fe20007f9e0ff */
[----:B------:R-:W-:Y:S01]  /*a1c0*/  @!P1 IMAD.X R13, R5, 0x1, R34, P5 ;  /* 0x00000001050d9824 */ /* 0x000fe200028e0622 */
[----:B------:R-:W-:Y:S01]  /*a1d0*/  @!P0 SHF.L.U64.HI R32, R72, 0x1, R85 ;  /* 0x0000000148208819 */ /* 0x000fe20000010255 */
[----:B------:R2:W5:Y:S01]  /*a1e0*/  @!P3 LD.E.64 R46, desc[UR60][R30.64] ;  /* 0x0000003c1e2eb980 */ /* 0x000562000c101b00 */
[----:B------:R-:W-:-:S02]  /*a1f0*/  @!P0 IADD3 R14, P5, R14, R33, RZ ;  /* 0x000000210e0e8210 */ /* 0x000fc40007fbe0ff */
[----:B------:R-:W-:Y:S02]  /*a200*/  CS2R R40, SRZ ;  /* 0x0000000000287805 */ /* 0x000fe4000001ff00 */
[----:B------:R-:W-:Y:S02]  /*a210*/  CS2R R42, SRZ ;  /* 0x00000000002a7805 */ /* 0x000fe4000001ff00 */
[----:B------:R-:W-:Y:S02]  /*a220*/  CS2R R36, SRZ ;  /* 0x0000000000247805 */ /* 0x000fe4000001ff00 */
[----:B------:R-:W-:Y:S02]  /*a230*/  CS2R R38, SRZ ;  /* 0x0000000000267805 */ /* 0x000fe4000001ff00 */
[----:B0-----:R-:W-:Y:S01]  /*a240*/  CS2R R28, SRZ ;  /* 0x00000000001c7805 */ /* 0x001fe2000001ff00 */
[C---:B------:R-:W-:Y:S01]  /*a250*/  @!P1 IMAD.X R11, R9.reuse, 0x1, R34, P4 ;  /* 0x00000001090b9824 */ /* 0x040fe200020e0622 */
[----:B------:R-:W-:Y:S01]  /*a260*/  @!P0 IADD3.X R15, R9, R32, RZ, P5, !PT ;  /* 0x00000020090f8210 */ /* 0x000fe20002ffe4ff */
[----:B------:R-:W-:Y:S01]  /*a270*/  @!P0 IMAD.X R5, R5, 0x1, R32, P6 ;  /* 0x0000000105058824 */ /* 0x000fe200030e0620 */
[----:B--2---:R-:W-:Y:S01]  /*a280*/  CS2R R30, SRZ ;  /* 0x00000000001e7805 */ /* 0x004fe2000001ff00 */
[----:B------:R0:W5:Y:S04]  /*a290*/  @!P2 LD.E.64 R40, desc[UR60][R26.64] ;  /* 0x0000003c1a28a980 */ /* 0x000168000c101b00 */
[----:B------:R0:W5:Y:S04]  /*a2a0*/  @!P2 LD.E.64 R42, desc[UR60][R24.64] ;  /* 0x0000003c182aa980 */ /* 0x000168000c101b00 */
[----:B------:R0:W5:Y:S04]  /*a2b0*/  @!P1 LD.E.64 R36, desc[UR60][R12.64] ;  /* 0x0000003c0c249980 */ /* 0x000168000c101b00 */
[----:B------:R0:W5:Y:S04]  /*a2c0*/  @!P1 LD.E.64 R38, desc[UR60][R10.64] ;  /* 0x0000003c0a269980 */ /* 0x000168000c101b00 */
[----:B------:R0:W5:Y:S04]  /*a2d0*/  @!P0 LD.E.64 R30, desc[UR60][R4.64] ;  /* 0x0000003c041e8980 */ /* 0x000168000c101b00 */
[----:B------:R0:W5:Y:S02]  /*a2e0*/  @!P0 LD.E.64 R28, desc[UR60][R14.64] ;  /* 0x0000003c0e1c8980 */ /* 0x000164000c101b00 */
.L_x_1686:
[----:B------:R-:W-:Y:S05]  /*a2f0*/  BSYNC B1 ;  /* 0x0000000000017941 */ /* 0x000fea0003800000 */
.L_x_1685:
        /* <DEDUP_REMOVED lines=24> */
[----:B------:R-:W-:Y:S02]  /*a480*/  CS2R R4, SRZ ;  /* 0x0000000000047805 */ /* 0x000fe4000001ff00 */
[----:B------:R-:W-:Y:S01]  /*a490*/  PRMT R105, R9, 0x5410, R10 ;  /* 0x0000541009697816 */ /* 0x000fe2000000000a */
[----:B------:R-:W-:Y:S06]  /*a4a0*/  BRA.DIV UR4, `(.L_x_1687) ;  /* 0x0000020204e07947 */ /* 0x000fec000b800000 */
[----:B------:R0:W2:Y:S04]  /*a4b0*/  SHFL.IDX PT, R9, R7, 0x3, 0x181f ;  /* 0x00781f0007097f89 */ /* 0x0000a800000e0000 */
[----:B------:R0:W3:Y:S04]  /*a4c0*/  SHFL.IDX PT, R10, R6, 0x3, 0x181f ;  /* 0x00781f00060a7f89 */ /* 0x0000e800000e0000 */
[----:B------:R0:W0:Y:S04]  /*a4d0*/  SHFL.IDX PT, R75, R8, 0x3, 0x181f ;  /* 0x00781f00084b7f89 */ /* 0x00002800000e0000 */
[----:B-1--4-:R-:W1:Y:S02]  /*a4e0*/  SHFL.IDX PT, R0, R0, 0x3, 0x181f ;  /* 0x00781f0000007f89 */ /* 0x012e6400000e0000 */
.L_x_2056:
[----:B0-----:R-:W4:Y:S01]  /*a4f0*/  LDL R7, [R1+0x78] ;  /* 0x0000780001077983 */ /* 0x001f220000100800 */
        /* <DEDUP_REMOVED lines=9> */
[----:B----4-:R-:W-:-:S04]  /*a590*/  LEA.HI R6, R7, R7, RZ, 0x1 ;  /* 0x0000000707067211 */ /* 0x010fc800078f08ff */
[----:B------:R-:W-:-:S05]  /*a5a0*/  LOP3.LUT R6, R6, 0xfffffffe, RZ, 0xc0, !PT ;  /* 0xfffffffe06067812 */ /* 0x000fca00078ec0ff */
[----:B------:R-:W-:Y:S01]  /*a5b0*/  IMAD.IADD R119, R7, 0x1, -R6 ;  /* 0x0000000107777824 */ /* 0x000fe200078e0a06 */
[----:B------:R-:W-:-:S04]  /*a5c0*/  CS2R R6, SRZ ;  /* 0x0000000000067805 */ /* 0x000fc8000001ff00 */
[----:B------:R-:W-:Y:S01]  /*a5d0*/  SHF.L.U32 R119, R119, 0x1f, RZ ;  /* 0x0000001f77777819 */ /* 0x000fe200000006ff */
[----:B------:R-:W-:Y:S06]  /*a5e0*/  @P0 BRA `(.L_x_1689) ;  /* 0x0000000000b00947 */ /* 0x000fec0003800000 */
        /* <DEDUP_REMOVED lines=11> */
[C---:B---3--:R-:W-:Y:S01]  /*a6a0*/  @!P2 IADD3 R90, P4, R10.reuse, R89, RZ ;  /* 0x000000590a5aa210 */ /* 0x048fe20007f9e0ff */
[----:B------:R-:W-:Y:S01]  /*a6b0*/  @!P3 IMAD.MOV.U32 R8, RZ, RZ, R10 ;  /* 0x000000ffff08b224 */ /* 0x000fe200078e000a */
[----:B------:R-:W-:Y:S01]  /*a6c0*/  @!P1 SHF.L.U64.HI R14, R73, 0x1, R88 ;  /* 0x00000001490e9819 */ /* 0x000fe20000010258 */
[----:B-1----:R-:W-:Y:S01]  /*a6d0*/  @!P3 IMAD.MOV.U32 R6, RZ, RZ, R0 ;  /* 0x000000ffff06b224 */ /* 0x002fe200078e0000 */
[----:B------:R-:W-:Y:S01]  /*a6e0*/  @!P1 IADD3 R86, P5, R10, R5, RZ ;  /* 0x000000050a569210 */ /* 0x000fe20007fbe0ff */
[C---:B--2---:R-:W-:Y:S01]  /*a6f0*/  @!P2 IMAD.X R91, R9.reuse, 0x1, R12, P4 ;  /* 0x00000001095ba824 */ /* 0x044fe200020e060c */
[----:B------:R-:W-:Y:S02]  /*a700*/  @!P3 MOV R7, R75 ;  /* 0x0000004b0007b202 */ /* 0x000fe40000000f00 */
[C---:B------:R-:W-:Y:S01]  /*a710*/  @!P2 IADD3 R88, P6, R0.reuse, R89, RZ ;  /* 0x000000590058a210 */ /* 0x040fe20007fde0ff */
[----:B------:R-:W-:Y:S01]  /*a720*/  @!P1 IMAD.X R87, R9, 0x1, R14, P5 ;  /* 0x0000000109579824 */ /* 0x000fe200028e060e */
[----:B------:R-:W-:Y:S01]  /*a730*/  @!P1 IADD3 R84, P4, R0, R5, RZ ;  /* 0x0000000500549210 */ /* 0x000fe20007f9e0ff */
[----:B------:R-:W-:Y:S01]  /*a740*/  @!P3 IMAD.WIDE R4, R74, 0x2, R8 ;  /* 0x000000024a04b825 */ /* 0x000fe200078e0208 */
[----:B------:R-:W-:-:S02]  /*a750*/  @!P0 IADD3 R8, P5, R0, R11, RZ ;  /* 0x0000000b00088210 */ /* 0x000fc40007fbe0ff */
[----:B------:R-:W-:Y:S01]  /*a760*/  @!P0 SHF.L.U64.HI R0, R72, 0x1, R85 ;  /* 0x0000000148008819 */ /* 0x000fe20000010255 */
[----:B------:R-:W-:Y:S01]  /*a770*/  @!P3 IMAD.WIDE R6, R74, 0x2, R6 ;  /* 0x000000024a06b825 */ /* 0x000fe200078e0206 */
[----:B------:R0:W5:Y:S03]  /*a780*/  @!P3 LD.E.64 R32, desc[UR60][R4.64] ;  /* 0x0000003c0420b980 */ /* 0x000166000c101b00 */
[C---:B------:R-:W-:Y:S01]  /*a790*/  @!P2 IMAD.X R89, R75.reuse, 0x1, R12, P6 ;  /* 0x000000014b59a824 */ /* 0x040fe200030e060c */
[----:B------:R-:W-:Y:S01]  /*a7a0*/  @!P0 IADD3 R10, P6, R10, R11, RZ ;  /* 0x0000000b0a0a8210 */ /* 0x000fe20007fde0ff */
[----:B------:R1:W5:Y:S01]  /*a7b0*/  @!P3 LD.E.64 R34, desc[UR60][R6.64] ;  /* 0x0000003c0622b980 */ /* 0x000362000c101b00 */
[----:B------:R-:W-:Y:S02]  /*a7c0*/  @!P1 IADD3.X R85, R75, R14, RZ, P4, !PT ;  /* 0x0000000e4b559210 */ /* 0x000fe400027fe4ff */
[----:B------:R-:W-:-:S02]  /*a7d0*/  CS2R R24, SRZ ;  /* 0x0000000000187805 */ /* 0x000fc4000001ff00 */
[----:B------:R-:W-:Y:S01]  /*a7e0*/  CS2R R26, SRZ ;  /* 0x00000000001a7805 */ /* 0x000fe2000001ff00 */
[--C-:B------:R-:W-:Y:S01]  /*a7f0*/  @!P0 IMAD.X R11, R9, 0x1, R0.reuse, P6 ;  /* 0x00000001090b8824 */ /* 0x100fe200030e0600 */
[----:B------:R-:W-:Y:S02]  /*a800*/  CS2R R14, SRZ ;  /* 0x00000000000e7805 */ /* 0x000fe4000001ff00 */
[----:B------:R-:W-:Y:S02]  /*a810*/  CS2R R12, SRZ ;  /* 0x00000000000c7805 */ /* 0x000fe4000001ff00 */
[----:B0-----:R-:W-:Y:S01]  /*a820*/  CS2R R4, SRZ ;  /* 0x0000000000047805 */ /* 0x001fe2000001ff00 */
[----:B------:R-:W-:Y:S01]  /*a830*/  @!P0 IMAD.X R9, R75, 0x1, R0, P5 ;  /* 0x000000014b098824 */ /* 0x000fe200028e0600 */
[----:B------:R0:W5:Y:S01]  /*a840*/  @!P2 LD.E.64 R24, desc[UR60][R90.64] ;  /* 0x0000003c5a18a980 */ /* 0x000162000c101b00 */
[----:B-1----:R-:W-:-:S03]  /*a850*/  CS2R R6, SRZ ;  /* 0x0000000000067805 */ /* 0x002fc6000001ff00 */
[----:B------:R0:W5:Y:S04]  /*a860*/  @!P2 LD.E.64 R26, desc[UR60][R88.64] ;  /* 0x0000003c581aa980 */ /* 0x000168000c101b00 */
[----:B------:R0:W5:Y:S04]  /*a870*/  @!P1 LD.E.64 R14, desc[UR60][R86.64] ;  /* 0x0000003c560e9980 */ /* 0x000168000c101b00 */
[----:B------:R0:W5:Y:S04]  /*a880*/  @!P1 LD.E.64 R12, desc[UR60][R84.64] ;  /* 0x0000003c540c9980 */ /* 0x000168000c101b00 */
[----:B------:R0:W5:Y:S04]  /*a890*/  @!P0 LD.E.64 R4, desc[UR60][R10.64] ;  /* 0x0000003c0a048980 */ /* 0x000168000c101b00 */
[----:B------:R0:W5:Y:S02]  /*a8a0*/  @!P0 LD.E.64 R6, desc[UR60][R8.64] ;  /* 0x0000003c08068980 */ /* 0x000164000c101b00 */
.L_x_1689:
[----:B------:R-:W-:Y:S05]  /*a8b0*/  BSYNC B1 ;  /* 0x0000000000017941 */ /* 0x000fea0003800000 */
.L_x_1688:
[----:B------:R-:W4:Y:S01]  /*a8c0*/  SYNCS.PHASECHK.TRANS64.TRYWAIT P0, [R18+URZ+0x30800], R119 ;  /* 0x03080077120075a7 */ /* 0x000f22000800017f */
[----:B-1---5:R-:W-:Y:S01]  /*a8d0*/  IMAD.MOV.U32 R0, RZ, RZ, R4 ;  /* 0x000000ffff007224 */ /* 0x022fe200078e0004 */
[----:B0-----:R-:W-:Y:S01]  /*a8e0*/  MOV R8, R5 ;  /* 0x0000000500087202 */ /* 0x001fe20000000f00 */
[----:B--2---:R-:W-:Y:S01]  /*a8f0*/  IMAD.MOV.U32 R9, RZ, RZ, R14 ;  /* 0x000000ffff097224 */ /* 0x004fe200078e000e */
[----:B------:R-:W-:Y:S01]  /*a900*/  MOV R11, R27 ;  /* 0x0000001b000b7202 */ /* 0x000fe20000000f00 */
[----:B---3--:R-:W-:Y:S01]  /*a910*/  IMAD.MOV.U32 R10, RZ, RZ, R32 ;  /* 0x000000ffff0a7224 */ /* 0x008fe200078e0020 */
[----:B------:R-:W-:Y:S01]  /*a920*/  PRMT R75, R8, 0x5410, R0 ;  /* 0x00005410084b7816 */ /* 0x000fe20000000000 */
[----:B------:R-:W-:Y:S01]  /*a930*/  IMAD.MOV.U32 R8, RZ, RZ, R24 ;  /* 0x000000ffff087224 */ /* 0x000fe200078e0018 */
[----:B------:R-:W-:Y:S01]  /*a940*/  PRMT R85, R9, 0x7610, R85 ;  /* 0x0000761009557816 */ /* 0x000fe20000000055 */
[----:B------:R-:W-:Y:S01]  /*a950*/  IMAD.MOV.U32 R0, RZ, RZ, R15 ;  /* 0x000000ffff007224 */ /* 0x000fe200078e000f */
[----:B------:R-:W-:Y:S01]  /*a960*/  MOV R9, R25 ;  /* 0x0000001900097202 */ /* 0x000fe20000000f00 */
[----:B------:R-:W-:Y:S01]  /*a970*/  BSSY B1, `(.L_x_1690) ;  /* 0x0000013000017945 */ /* 0x000fe20003800000 */
[----:B------:R-:W-:-:S02]  /*a980*/  PRMT R89, R10, 0x7610, R89 ;  /* 0x000076100a597816 */ /* 0x000fc40000000059 */
        /* <DEDUP_REMOVED lines=9> */
[----:B------:R-:W-:Y:S01]  /*aa20*/  VIADDMNMX R0, R109, -R121, 0x80, PT ;  /* 0x000000806d007446 */ /* 0x000fe20003800979 */
[----:B------:R-:W-:-:S03]  /*aa30*/  IMAD.MOV.U32 R10, RZ, RZ, R26 ;  /* 0x000000ffff0a7224 */ /* 0x000fc600078e001a */
[----:B------:R-:W-:Y:S01]  /*aa40*/  PRMT R86, R8, 0x5410, R9 ;  /* 0x0000541008567816 */ /* 0x000fe20000000009 */
[----:B------:R-:W-:Y:S01]  /*aa50*/  IMAD.MOV.U32 R8, RZ, RZ, R34 ;  /* 0x000000ffff087224 */ /* 0x000fe200078e0022 */
[----:B------:R-:W-:Y:S01]  /*aa60*/  ISETP.GE.AND P1, PT, R120, R0, PT ;  /* 0x000000007800720c */ /* 0x000fe20003f26270 */
[----:B------:R-:W-:Y:S01]  /*aa70*/  IMAD.MOV.U32 R9, RZ, RZ, R35 ;  /* 0x000000ffff097224 */ /* 0x000fe200078e0023 */
[----:B------:R-:W-:Y:S01]  /*aa80*/  PRMT R88, R10, 0x5410, R11 ;  /* 0x000054100a587816 */ /* 0x000fe2000000000b */
[----:B----4-:R-:W-:Y:S10]  /*aa90*/  @!P0 BRA `(.L_x_1691) ;  /* 0x000001fc00d88947 */ /* 0x010ff40003800000 */
.L_x_2057:
[----:B------:R-:W-:Y:S05]  /*aaa0*/  BSYNC B1 ;  /* 0x0000000000017941 */ /* 0x000fea0003800000 */
.L_x_1690:
[----:B------:R-:W-:Y:S01]  /*aab0*/  BSSY B1, `(.L_x_1692) ;  /* 0x00000bb000017945 */ /* 0x000fe20003800000 */
[----:B------:R-:W-:-:S03]  /*aac0*/  PRMT R90, R8, 0x5410, R9 ;  /* 0x00005410085a7816 */ /* 0x000fc60000000009 */
[----:B------:R-:W-:Y:S05]  /*aad0*/  @P1 BRA `(.L_x_1693) ;  /* 0x0000000800e01947 */ /* 0x000fea0003800000 */
[----:B------:R1:W5:Y:S01]  /*aae0*/  LDL R126, [R1+0x5c] ;  /* 0x00005c00017e7983 */ /* 0x0003620000100800 */
[----:B------:R-:W2:Y:S01]  /*aaf0*/  LDC R8, c[0x0][0x3f4] ;  /* 0x0000fd00ff087b82 */ /* 0x000ea20000000800 */
[----:B------:R-:W-:Y:S01]  /*ab00*/  BSSY B2, `(.L_x_1694) ;  /* 0x0000030000027945 */ /* 0x000fe20003800000 */
[-C--:B--2---:R-:W-:Y:S02]  /*ab10*/  ISETP.GE.AND P0, PT, R74, R8.reuse, PT ;  /* 0x000000084a00720c */ /* 0x084fe40003f06270 */
[-C--:B------:R-:W-:Y:S02]  /*ab20*/  ISETP.GE.AND P1, PT, R21, R8.reuse, PT ;  /* 0x000000081500720c */ /* 0x080fe40003f26270 */
[-C--:B------:R-:W-:Y:S02]  /*ab30*/  ISETP.GE.AND P2, PT, R73, R8.reuse, PT ;  /* 0x000000084900720c */ /* 0x080fe40003f46270 */
[----:B------:R-:W-:-:S07]  /*ab40*/  ISETP.GE.AND P3, PT, R72, R8, PT ;  /* 0x000000084800720c */ /* 0x000fce0003f66270 */
[----:B-1----:R-:W-:Y:S06]  /*ab50*/  @P0 BRA `(.L_x_1695) ;  /* 0x0000000000a80947 */ /* 0x002fec0003800000 */
[----:B-----5:R-:W1:Y:S01]  /*ab60*/  LDS.128 R8, [R126] ;  /* 0x000000007e087984 */ /* 0x020e620000000c00 */
[----:B------:R-:W-:Y:S01]  /*ab70*/  SHF.R.U32.HI R120, RZ, 0x10, R81 ;  /* 0x00000010ff787819 */ /* 0x000fe20000011651 */
[----:B------:R-:W-:Y:S01]  /*ab80*/  HADD2.F32 R91, -RZ, R117.H0_H0 ;  /* 0x20000075ff5b7230 */ /* 0x000fe20000004100 */
[--C-:B------:R-:W-:Y:S01]  /*ab90*/  SHF.R.U32.HI R109, RZ, 0x10, R83.reuse ;  /* 0x00000010ff6d7819 */ /* 0x100fe20000011653 */
[----:B0-----:R-:W-:Y:S01]  /*aba0*/  HADD2.F32 R119, -RZ, R118.H0_H0 ;  /* 0x20000076ff777230 */ /* 0x001fe20000004100 */
[----:B------:R-:W-:Y:S01]  /*abb0*/  SHF.R.U64 R125, R82, 0x10, R83 ;  /* 0x00000010527d7819 */ /* 0x000fe20000001253 */
[----:B------:R-:W-:Y:S01]  /*abc0*/  HADD2.F32 R120, -RZ, R120.H0_H0 ;  /* 0x20000078ff787230 */ /* 0x000fe20000004100 */
[----:B------:R-:W-:Y:S01]  /*abd0*/  SHF.R.U64 R123, R80, 0x10, R81 ;  /* 0x00000010507b7819 */ /* 0x000fe20000001251 */
[----:B------:R-:W-:Y:S02]  /*abe0*/  HADD2.F32 R109, -RZ, R109.H0_H0 ;  /* 0x2000006dff6d7230 */ /* 0x000fe40000004100 */
[----:B------:R-:W-:-:S02]  /*abf0*/  HADD2.F32 R118, -RZ, R118.H1_H1 ;  /* 0x30000076ff767230 */ /* 0x000fc40000004100 */
[----:B------:R-:W-:Y:S02]  /*ac00*/  HADD2.F32 R117, -RZ, R117.H1_H1 ;  /* 0x30000075ff757230 */ /* 0x000fe40000004100 */
[--C-:B-1----:R-:W-:Y:S02]  /*ac10*/  HADD2.F32 R83, -RZ, R11.reuse.H1_H1 ;  /* 0x3000000bff537230 */ /* 0x102fe40000004100 */
[----:B------:R-:W-:Y:S02]  /*ac20*/  HADD2.F32 R82, -RZ, R11.H0_H0 ;  /* 0x2000000bff527230 */ /* 0x000fe40000004100 */
[--C-:B------:R-:W-:Y:S02]  /*ac30*/  HADD2.F32 R11, -RZ, R8.reuse.H0_H0 ;  /* 0x20000008ff0b7230 */ /* 0x100fe40000004100 */
[C---:B------:R-:W-:Y:S01]  /*ac40*/  FMUL.FTZ R121, R83.reuse, R120 ;  /* 0x0000007853797220 */ /* 0x040fe20000410000 */
[----:B------:R-:W-:Y:S02]  /*ac50*/  HADD2.F32 R8, -RZ, R8.H1_H1 ;  /* 0x30000008ff087230 */ /* 0x000fe40000004100 */
[----:B------:R-:W-:Y:S01]  /*ac60*/  FMUL.FTZ R83, R83, R109 ;  /* 0x0000006d53537220 */ /* 0x000fe20000410000 */
[----:B------:R-:W-:-:S02]  /*ac70*/  HADD2.F32 R80, -RZ, R10.H0_H0 ;  /* 0x2000000aff507230 */ /* 0x000fc40000004100 */
[C---:B------:R-:W-:Y:S01]  /*ac80*/  FFMA.FTZ R121, R82.reuse, R109, -R121 ;  /* 0x0000006d52797223 */ /* 0x040fe20000010879 */
[----:B------:R-:W-:Y:S02]  /*ac90*/  HADD2.F32 R81, -RZ, R10.H1_H1 ;  /* 0x3000000aff517230 */ /* 0x000fe40000004100 */
[----:B------:R-:W-:Y:S01]  /*aca0*/  FFMA.FTZ R124, R82, R120, R83 ;  /* 0x00000078527c7223 */ /* 0x000fe20000010053 */
[--C-:B------:R-:W-:Y:S02]  /*acb0*/  HADD2.F32 R10, -RZ, R9.reuse.H0_H0 ;  /* 0x20000009ff0a7230 */ /* 0x100fe40000004100 */
[C---:B------:R-:W-:Y:S01]  /*acc0*/  FMUL.FTZ R122, R8.reuse, R119 ;  /* 0x00000077087a7220 */ /* 0x040fe20000410000 */
[----:B------:R-:W-:Y:S01]  /*acd0*/  FMUL.FTZ R120, R8, R91 ;  /* 0x0000005b08787220 */ /* 0x000fe20000410000 */
[----:B------:R-:W-:Y:S02]  /*ace0*/  HADD2.F32 R9, -RZ, R9.H1_H1 ;  /* 0x30000009ff097230 */ /* 0x000fe40000004100 */
[----:B------:R-:W-:Y:S01]  /*acf0*/  FMUL.FTZ R83, R81, R118 ;  /* 0x0000007651537220 */ /* 0x000fe20000410000 */
[----:B------:R-:W-:-:S02]  /*ad00*/  HADD2.F32 R82, -RZ, R123.H0_H0 ;  /* 0x2000007bff527230 */ /* 0x000fc40000004100 */
[C---:B------:R-:W-:Y:S01]  /*ad10*/  FFMA.FTZ R122, R11.reuse, R91, -R122 ;  /* 0x0000005b0b7a7223 */ /* 0x040fe2000001087a */
[----:B------:R-:W-:Y:S02]  /*ad20*/  HADD2.F32 R8, -RZ, R125.H0_H0 ;  /* 0x2000007dff087230 */ /* 0x000fe40000004100 */
[----:B------:R-:W-:Y:S01]  /*ad30*/  FFMA.FTZ R119, R11, R119, R120 ;  /* 0x000000770b777223 */ /* 0x000fe20000010078 */
[-C--:B------:R-:W-:Y:S01]  /*ad40*/  FMUL.FTZ R91, R81, R117.reuse ;  /* 0x00000075515b7220 */ /* 0x080fe20000410000 */
[C---:B------:R-:W-:Y:S01]  /*ad50*/  FMUL.FTZ R11, R9.reuse, R82 ;  /* 0x00000052090b7220 */ /* 0x040fe20000410000 */
[C---:B------:R-:W-:Y:S01]  /*ad60*/  FFMA.FTZ R83, R80.reuse, R117, -R83 ;  /* 0x0000007550537223 */ /* 0x040fe20000010853 */
[----:B------:R-:W-:Y:S01]  /*ad70*/  FMUL.FTZ R81, R9, R8 ;  /* 0x0000000809517220 */ /* 0x000fe20000410000 */
[----:B------:R-:W-:Y:S01]  /*ad80*/  FFMA.FTZ R80, R80, R118, R91 ;  /* 0x0000007650507223 */ /* 0x000fe2000001005b */
[----:B------:R-:W-:Y:S01]  /*ad90*/  FFMA.FTZ R9, R10, R8, -R11 ;  /* 0x000000080a097223 */ /* 0x000fe2000001080b */
[----:B------:R-:W-:Y:S01]  /*ada0*/  F2FP.F16.F32.PACK_AB R11, R124, R121 ;  /* 0x000000797c0b723e */ /* 0x000fe200000000ff */
[----:B------:R-:W-:Y:S01]  /*adb0*/  FFMA.FTZ R82, R10, R82, R81 ;  /* 0x000000520a527223 */ /* 0x000fe20000010051 */
[----:B------:R-:W-:-:S02]  /*adc0*/  F2FP.F16.F32.PACK_AB R8, R119, R122 ;  /* 0x0000007a7708723e */ /* 0x000fc400000000ff */
[----:B------:R-:W-:Y:S02]  /*add0*/  F2FP.F16.F32.PACK_AB R10, R80, R83 ;  /* 0x00000053500a723e */ /* 0x000fe400000000ff */
[----:B------:R-:W-:-:S05]  /*ade0*/  F2FP.F16.F32.PACK_AB R9, R82, R9 ;  /* 0x000000095209723e */ /* 0x000fca00000000ff */
[----:B------:R1:W-:Y:S02]  /*adf0*/  STS.128 [R126], R8 ;  /* 0x000000087e007388 */ /* 0x0003e40000000c00 */
.L_x_1695:
[----:B------:R-:W-:Y:S05]  /*ae00*/  BSYNC B2 ;  /* 0x0000000000027941 */ /* 0x000fea0003800000 */
.L_x_1694:
[----:B------:R-:W-:Y:S04]  /*ae10*/  BSSY B2, `(.L_x_1696) ;  /* 0x000002c000027945 */ /* 0x000fe80003800000 */
[----:B------:R-:W-:Y:S05]  /*ae20*/  @P1 BRA `(.L_x_1697) ;  /* 0x0000000000a81947 */ /* 0x000fea0003800000 */
[----:B-1---5:R-:W1:Y:S01]  /*ae30*/  LDS.128 R8, [R126+0x4000] ;  /* 0x004000007e087984 */ /* 0x022e620000000c00 */
[----:B------:R-:W-:Y:S01]  /*ae40*/  SHF.R.U32.HI R81, RZ, 0x10, R79 ;  /* 0x00000010ff517819 */ /* 0x000fe2000001164f */
[----:B------:R-:W-:Y:S01]  /*ae50*/  HADD2.F32 R80, -RZ, R115.H0_H0 ;  /* 0x20000073ff507230 */ /* 0x000fe20000004100 */
[----:B------:R-:W-:Y:S01]  /*ae60*/  SHF.R.U32.HI R83, RZ, 0x10, R77 ;  /* 0x00000010ff537819 */ /* 0x000fe2000001164d */
[--C-:B------:R-:W-:Y:S01]  /*ae70*/  HADD2.F32 R82, -RZ, R116.reuse.H0_H0 ;  /* 0x20000074ff527230 */ /* 0x100fe20000004100 */
        /* <DEDUP_REMOVED lines=13> */
[----:B------:R-:W-:Y:S01]  /*af50*/  FFMA.FTZ R122, R78, R83, R120 ;  /* 0x000000534e7a7223 */ /* 0x000fe20000010078 */
[----:B------:R-:W-:Y:S02]  /*af60*/  HADD2.F32 R77, -RZ, R10.H1_H1 ;  /* 0x3000000aff4d7230 */ /* 0x000fe40000004100 */
[----:B------:R-:W-:Y:S01]  /*af70*/  FMUL.FTZ R118, R8, R82 ;  /* 0x0000005208767220 */ /* 0x000fe20000410000 */
[--C-:B------:R-:W-:Y:S02]  /*af80*/  HADD2.F32 R10, -RZ, R9.reuse.H0_H0 ;  /* 0x20000009ff0a7230 */ /* 0x100fe40000004100 */
[----:B------:R-:W-:Y:S01]  /*af90*/  FFMA.FTZ R91, R78, R81, -R91 ;  /* 0x000000514e5b7223 */ /* 0x000fe2000001085b */
[-C--:B------:R-:W-:Y:S01]  /*afa0*/  FMUL.FTZ R120, R8, R80.reuse ;  /* 0x0000005008787220 */ /* 0x080fe20000410000 */
[----:B------:R-:W-:Y:S02]  /*afb0*/  HADD2.F32 R9, -RZ, R9.H1_H1 ;  /* 0x30000009ff097230 */ /* 0x000fe40000004100 */
[----:B------:R-:W-:Y:S01]  /*afc0*/  FFMA.FTZ R118, R11, R80, -R118 ;  /* 0x000000500b767223 */ /* 0x000fe20000010876 */
[----:B------:R-:W-:-:S02]  /*afd0*/  HADD2.F32 R78, -RZ, R109.H0_H0 ;  /* 0x2000006dff4e7230 */ /* 0x000fc40000004100 */
[----:B------:R-:W-:Y:S01]  /*afe0*/  FFMA.FTZ R79, R11, R82, R120 ;  /* 0x000000520b4f7223 */ /* 0x000fe20000010078 */
[----:B------:R-:W-:Y:S02]  /*aff0*/  HADD2.F32 R8, -RZ, R117.H0_H0 ;  /* 0x20000075ff087230 */ /* 0x000fe40000004100 */
[C---:B------:R-:W-:Y:S01]  /*b000*/  FMUL.FTZ R81, R77.reuse, R116 ;  /* 0x000000744d517220 */ /* 0x040fe20000410000 */
[-C--:B------:R-:W-:Y:S01]  /*b010*/  FMUL.FTZ R83, R77, R115.reuse ;  /* 0x000000734d537220 */ /* 0x080fe20000410000 */
[C---:B------:R-:W-:Y:S01]  /*b020*/  FMUL.FTZ R11, R9.reuse, R78 ;  /* 0x0000004e090b7220 */ /* 0x040fe20000410000 */
[----:B------:R-:W-:Y:S01]  /*b030*/  FMUL.FTZ R77, R9, R8 ;  /* 0x00000008094d7220 */ /* 0x000fe20000410000 */
[C---:B------:R-:W-:Y:S01]  /*b040*/  FFMA.FTZ R81, R76.reuse, R115, -R81 ;  /* 0x000000734c517223 */ /* 0x040fe20000010851 */
[----:B------:R-:W-:Y:S01]  /*b050*/  FFMA.FTZ R76, R76, R116, R83 ;  /* 0x000000744c4c7223 */ /* 0x000fe20000010053 */
[C---:B------:R-:W-:Y:S01]  /*b060*/  FFMA.FTZ R9, R10.reuse, R8, -R11 ;  /* 0x000000080a097223 */ /* 0x040fe2000001080b */
[----:B------:R-:W-:Y:S01]  /*b070*/  FFMA.FTZ R78, R10, R78, R77 ;  /* 0x0000004e0a4e7223 */ /* 0x000fe2000001004d */
[----:B------:R-:W-:-:S02]  /*b080*/  F2FP.F16.F32.PACK_AB R11, R122, R91 ;  /* 0x0000005b7a0b723e */ /* 0x000fc400000000ff */
[----:B------:R-:W-:Y:S02]  /*b090*/  F2FP.F16.F32.PACK_AB R10, R76, R81 ;  /* 0x000000514c0a723e */ /* 0x000fe400000000ff */
[----:B------:R-:W-:Y:S02]  /*b0a0*/  F2FP.F16.F32.PACK_AB R8, R79, R118 ;  /* 0x000000764f08723e */ /* 0x000fe400000000ff */
[----:B------:R-:W-:-:S05]  /*b0b0*/  F2FP.F16.F32.PACK_AB R9, R78, R9 ;  /* 0x000000094e09723e */ /* 0x000fca00000000ff */
[----:B------:R2:W-:Y:S02]  /*b0c0*/  STS.128 [R126+0x4000], R8 ;  /* 0x004000087e007388 */ /* 0x0005e40000000c00 */
.L_x_1697:
[----:B------:R-:W-:Y:S05]  /*b0d0*/  BSYNC B2 ;  /* 0x0000000000027941 */ /* 0x000fea0003800000 */
.L_x_1696:
[----:B------:R-:W-:Y:S04]  /*b0e0*/  BSSY B2, `(.L_x_1698) ;  /* 0x000002c000027945 */ /* 0x000fe80003800000 */
[----:B------:R-:W-:Y:S05]  /*b0f0*/  @P2 BRA `(.L_x_1699) ;  /* 0x0000000000a82947 */ /* 0x000fea0003800000 */
[----:B-12--5:R-:W1:Y:S01]  /*b100*/  LDS.128 R8, [R126+0x8000] ;  /* 0x008000007e087984 */ /* 0x026e620000000c00 */
[----:B------:R-:W-:Y:S01]  /*b110*/  SHF.R.U32.HI R77, RZ, 0x10, R71 ;  /* 0x00000010ff4d7819 */ /* 0x000fe20000011647 */
[----:B------:R-:W-:Y:S01]  /*b120*/  HADD2.F32 R76, -RZ, R114.H1_H1 ;  /* 0x30000072ff4c7230 */ /* 0x000fe20000004100 */
[----:B------:R-:W-:Y:S01]  /*b130*/  SHF.R.U32.HI R79, RZ, 0x10, R69 ;  /* 0x00000010ff4f7819 */ /* 0x000fe20000011645 */
[----:B------:R-:W-:Y:S01]  /*b140*/  HADD2.F32 R78, -RZ, R113.H1_H1 ;  /* 0x30000071ff4e7230 */ /* 0x000fe20000004100 */
[----:B------:R-:W-:Y:S01]  /*b150*/  SHF.R.U64 R91, R70, 0x10, R71 ;  /* 0x00000010465b7819 */ /* 0x000fe20000001247 */
[----:B------:R-:W-:Y:S01]  /*b160*/  HADD2.F32 R77, -RZ, R77.H0_H0 ;  /* 0x2000004dff4d7230 */ /* 0x000fe20000004100 */
[----:B------:R-:W-:Y:S01]  /*b170*/  SHF.R.U64 R83, R68, 0x10, R69 ;  /* 0x0000001044537819 */ /* 0x000fe20000001245 */
[----:B------:R-:W-:Y:S02]  /*b180*/  HADD2.F32 R79, -RZ, R79.H0_H0 ;  /* 0x2000004fff4f7230 */ /* 0x000fe40000004100 */
[----:B------:R-:W-:-:S02]  /*b190*/  HADD2.F32 R113, -RZ, R113.H0_H0 ;  /* 0x20000071ff717230 */ /* 0x000fc40000004100 */
[----:B------:R-:W-:Y:S02]  /*b1a0*/  HADD2.F32 R114, -RZ, R114.H0_H0 ;  /* 0x20000072ff727230 */ /* 0x000fe40000004100 */
        /* <DEDUP_REMOVED lines=18> */
[CC--:B------:R-:W-:Y:S01]  /*b2d0*/  FMUL.FTZ R77, R69.reuse, R113.reuse ;  /* 0x00000071454d7220 */ /* 0x0c0fe20000410000 */
[----:B------:R-:W-:Y:S01]  /*b2e0*/  FMUL.FTZ R76, R69, R114 ;  /* 0x00000072454c7220 */ /* 0x000fe20000410000 */
        /* <DEDUP_REMOVED lines=11> */
.L_x_1699:
[----:B------:R-:W-:Y:S05]  /*b3a0*/  BSYNC B2 ;  /* 0x0000000000027941 */ /* 0x000fea0003800000 */
.L_x_1698:
[----:B------:R-:W-:Y:S05]  /*b3b0*/  @P3 BRA `(.L_x_1693) ;  /* 0x0000000000a83947 */ /* 0x000fea0003800000 */
[----:B-123-5:R-:W1:Y:S01]  /*b3c0*/  LDS.128 R8, [R126+0xc000] ;  /* 0x00c000007e087984 */ /* 0x02ee620000000c00 */
[----:B------:R-:W-:Y:S01]  /*b3d0*/  SHF.R.U32.HI R69, RZ, 0x10, R61 ;  /* 0x00000010ff457819 */ /* 0x000fe2000001163d */
[----:B------:R-:W-:Y:S01]  /*b3e0*/  HADD2.F32 R68, -RZ, R111.H1_H1 ;  /* 0x3000006fff447230 */ /* 0x000fe20000004100 */
[--C-:B------:R-:W-:Y:S01]  /*b3f0*/  SHF.R.U32.HI R71, RZ, 0x10, R63.reuse ;  /* 0x00000010ff477819 */ /* 0x100fe2000001163f */
[--C-:B------:R-:W-:Y:S01]  /*b400*/  HADD2.F32 R70, -RZ, R112.reuse.H0_H0 ;  /* 0x20000070ff467230 */ /* 0x100fe20000004100 */
[----:B------:R-:W-:Y:S01]  /*b410*/  SHF.R.U64 R79, R62, 0x10, R63 ;  /* 0x000000103e4f7819 */ /* 0x000fe2000000123f */
[----:B------:R-:W-:Y:S01]  /*b420*/  HADD2.F32 R69, -RZ, R69.H0_H0 ;  /* 0x20000045ff457230 */ /* 0x000fe20000004100 */
[----:B------:R-:W-:Y:S01]  /*b430*/  SHF.R.U64 R81, R60, 0x10, R61 ;  /* 0x000000103c517819 */ /* 0x000fe2000000123d */
[----:B------:R-:W-:Y:S02]  /*b440*/  HADD2.F32 R71, -RZ, R71.H0_H0 ;  /* 0x20000047ff477230 */ /* 0x000fe40000004100 */
[----:B------:R-:W-:-:S02]  /*b450*/  HADD2.F32 R112, -RZ, R112.H1_H1 ;  /* 0x30000070ff707230 */ /* 0x000fc40000004100 */
        /* <DEDUP_REMOVED lines=32> */
.L_x_1693:
[----:B------:R-:W-:Y:S05]  /*b660*/  BSYNC B1 ;  /* 0x0000000000017941 */ /* 0x000fea0003800000 */
.L_x_1692:
[----:B-1234-:R-:W2:Y:S01]  /*b670*/  LDL R8, [R1+0x9c] ;  /* 0x00009c0001087983 */ /* 0x01eea20000100800 */
[----:B------:R-:W-:Y:S01]  /*b680*/  BSSY B1, `(.L_x_1700) ;  /* 0x00000bb000017945 */ /* 0x000fe20003800000 */
[----:B--2---:R-:W-:-:S13]  /*b690*/  ISETP.GE.AND P0, PT, R8, R0, PT ;  /* 0x000000000800720c */ /* 0x004fda0003f06270 */
        /* <DEDUP_REMOVED lines=9> */
[----:B-----5:R-:W1:Y:S01]  /*b730*/  LDS.128 R8, [R78+0x1000] ;  /* 0x001000004e087984 */ /* 0x020e620000000c00 */
[--C-:B------:R-:W-:Y:S01]  /*b740*/  SHF.R.U64 R77, R64, 0x10, R65.reuse ;  /* 0x00000010404d7819 */ /* 0x100fe20000001241 */
[--C-:B------:R-:W-:Y:S01]  /*b750*/  HADD2.F32 R64, -RZ, R108.reuse.H0_H0 ;  /* 0x2000006cff407230 */ /* 0x100fe20000004100 */
[----:B------:R-:W-:Y:S01]  /*b760*/  SHF.R.U32.HI R65, RZ, 0x10, R65 ;  /* 0x00000010ff417819 */ /* 0x000fe20000011641 */
[----:B------:R-:W-:Y:S01]  /*b770*/  HADD2.F32 R108, -RZ, R108.H1_H1 ;  /* 0x3000006cff6c7230 */ /* 0x000fe20000004100 */
[--C-:B------:R-:W-:Y:S01]  /*b780*/  SHF.R.U64 R71, R66, 0x10, R67.reuse ;  /* 0x0000001042477819 */ /* 0x100fe20000001243 */
[--C-:B------:R-:W-:Y:S01]  /*b790*/  HADD2.F32 R66, -RZ, R110.reuse.H0_H0 ;  /* 0x2000006eff427230 */ /* 0x100fe20000004100 */
[----:B------:R-:W-:Y:S01]  /*b7a0*/  SHF.R.U32.HI R67, RZ, 0x10, R67 ;  /* 0x00000010ff437819 */ /* 0x000fe20000011643 */
        /* <DEDUP_REMOVED lines=34> */
.L_x_1703:
[----:B------:R-:W-:Y:S05]  /*b9d0*/  BSYNC B2 ;  /* 0x0000000000027941 */ /* 0x000fea0003800000 */
.L_x_1702:
[----:B------:R-:W-:Y:S04]  /*b9e0*/  BSSY B2, `(.L_x_1704) ;  /* 0x000002c000027945 */ /* 0x000fe80003800000 */
[----:B------:R-:W-:Y:S05]  /*b9f0*/  @P1 BRA `(.L_x_1705) ;  /* 0x0000000000a81947 */ /* 0x000fea0003800000 */
[----:B-1---5:R-:W1:Y:S01]  /*ba00*/  LDS.128 R8, [R78+0x5000] ;  /* 0x005000004e087984 */ /* 0x022e620000000c00 */
[----:B------:R-:W-:Y:S01]  /*ba10*/  SHF.R.U32.HI R61, RZ, 0x10, R57 ;  /* 0x00000010ff3d7819 */ /* 0x000fe20000011639 */
[----:B------:R-:W-:Y:S01]  /*ba20*/  HADD2.F32 R60, -RZ, R106.H0_H0 ;  /* 0x2000006aff3c7230 */ /* 0x000fe20000004100 */
[--C-:B------:R-:W-:Y:S01]  /*ba30*/  SHF.R.U32.HI R63, RZ, 0x10, R59.reuse ;  /* 0x00000010ff3f7819 */ /* 0x100fe2000001163b */
[----:B------:R-:W-:Y:S01]  /*ba40*/  HADD2.F32 R62, -RZ, R107.H0_H0 ;  /* 0x2000006bff3e7230 */ /* 0x000fe20000004100 */
        /* <DEDUP_REMOVED lines=37> */
.L_x_1705:
[----:B------:R-:W-:Y:S05]  /*bca0*/  BSYNC B2 ;  /* 0x0000000000027941 */ /* 0x000fea0003800000 */
.L_x_1704:
[----:B------:R-:W-:Y:S04]  /*bcb0*/  BSSY B2, `(.L_x_1706) ;  /* 0x000002c000027945 */ /* 0x000fe80003800000 */
[----:B------:R-:W-:Y:S05]  /*bcc0*/  @P2 BRA `(.L_x_1707) ;  /* 0x0000000000a82947 */ /* 0x000fea0003800000 */
[----:B-12--5:R-:W1:Y:S01]  /*bcd0*/  LDS.128 R8, [R78+0x9000] ;  /* 0x009000004e087984 */ /* 0x026e620000000c00 */
        /* <DEDUP_REMOVED lines=31> */
[-C--:B------:R-:W-:Y:S01]  /*bed0*/  FMUL.FTZ R53, R9, R8.reuse ;  /* 0x0000000809357220 */ /* 0x080fe20000410000 */
        /* <DEDUP_REMOVED lines=9> */
.L_x_1707:
[----:B------:R-:W-:Y:S05]  /*bf70*/  BSYNC B2 ;  /* 0x0000000000027941 */ /* 0x000fea0003800000 */
.L_x_1706:
[----:B------:R-:W-:Y:S05]  /*bf80*/  @P3 BRA `(.L_x_1701) ;  /* 0x0000000000a83947 */ /* 0x000fea0003800000 */
[----:B-123-5:R-:W1:Y:S01]  /*bf90*/  LDS.128 R8, [R78+0xd000] ;  /* 0x00d000004e087984 */ /* 0x02ee620000000c00 */
[----:B------:R-:W-:Y:S01]  /*bfa0*/  SHF.R.U32.HI R53, RZ, 0x10, R49 ;  /* 0x00000010ff357819 */ /* 0x000fe20000011631 */
[----:B------:R-:W-:Y:S01]  /*bfb0*/  HADD2.F32 R52, -RZ, R99.H0_H0 ;  /* 0x20000063ff347230 */ /* 0x000fe20000004100 */
[--C-:B------:R-:W-:Y:S01]  /*bfc0*/  SHF.R.U32.HI R55, RZ, 0x10, R51.reuse ;  /* 0x00000010ff377819 */ /* 0x100fe20000011633 */
        /* <DEDUP_REMOVED lines=38> */
.L_x_1701:
[----:B------:R-:W-:Y:S05]  /*c230*/  BSYNC B1 ;  /* 0x0000000000017941 */ /* 0x000fea0003800000 */
.L_x_1700:
[----:B------:R-:W-:Y:S01]  /*c240*/  ISETP.GE.AND P0, PT, R20, R0, PT ;  /* 0x000000001400720c */ /* 0x000fe20003f06270 */
[----:B------:R-:W-:-:S12]  /*c250*/  BSSY B1, `(.L_x_1708) ;  /* 0x00000ba000017945 */ /* 0x000fd80003800000 */
[----:B------:R-:W-:Y:S05]  /*c260*/  @P0 BRA `(.L_x_1709) ;  /* 0x0000000800e00947 */ /* 0x000fea0003800000 */
[----:B------:R0:W5:Y:S01]  /*c270*/  LDL R56, [R1+0x5c] ;  /* 0x00005c0001387983 */ /* 0x0001620000100800 */
[----:B-1234-:R-:W1:Y:S01]  /*c280*/  LDC R8, c[0x0][0x3f4] ;  /* 0x0000fd00ff087b82 */ /* 0x01ee620000000800 */
[----:B------:R-:W-:Y:S01]  /*c290*/  BSSY B2, `(.L_x_1710) ;  /* 0x0000030000027945 */ /* 0x000fe20003800000 */
[-C--:B-1----:R-:W-:Y:S02]  /*c2a0*/  ISETP.GE.AND P0, PT, R74, R8.reuse, PT ;  /* 0x000000084a00720c */ /* 0x082fe40003f06270 */
[-C--:B------:R-:W-:Y:S02]  /*c2b0*/  ISETP.GE.AND P1, PT, R21, R8.reuse, PT ;  /* 0x000000081500720c */ /* 0x080fe40003f26270 */
[-C--:B------:R-:W-:Y:S02]  /*c2c0*/  ISETP.GE.AND P2, PT, R73, R8.reuse, PT ;  /* 0x000000084900720c */ /* 0x080fe40003f46270 */
[----:B------:R-:W-:-:S07]  /*c2d0*/  ISETP.GE.AND P3, PT, R72, R8, PT ;  /* 0x000000084800720c */ /* 0x000fce0003f66270 */
[----:B0-----:R-:W-:Y:S06]  /*c2e0*/  @P0 BRA `(.L_x_1711) ;  /* 0x0000000000a80947 */ /* 0x001fec0003800000 */
[----:B-----5:R-:W0:Y:S01]  /*c2f0*/  LDS.128 R8, [R56+0x2000] ;  /* 0x0020000038087984 */ /* 0x020e220000000c00 */
[----:B------:R-:W-:Y:S01]  /*c300*/  SHF.R.U32.HI R50, RZ, 0x10, R47 ;  /* 0x00000010ff327819 */ /* 0x000fe2000001162f */
[--C-:B------:R-:W-:Y:S01]  /*c310*/  HADD2.F32 R49, -RZ, R105.reuse.H0_H0 ;  /* 0x20000069ff317230 */ /* 0x100fe20000004100 */
[--C-:B------:R-:W-:Y:S01]  /*c320*/  SHF.R.U32.HI R48, RZ, 0x10, R45.reuse ;  /* 0x00000010ff307819 */ /* 0x100fe2000001162d */
[----:B------:R-:W-:Y:S01]  /*c330*/  HADD2.F32 R105, -RZ, R105.H1_H1 ;  /* 0x30000069ff697230 */ /* 0x000fe20000004100 */
[----:B------:R-:W-:Y:S01]  /*c340*/  SHF.R.U64 R55, R44, 0x10, R45 ;  /* 0x000000102c377819 */ /* 0x000fe2000000122d */
[----:B------:R-:W-:Y:S01]  /*c350*/  HADD2.F32 R50, -RZ, R50.H0_H0 ;  /* 0x20000032ff327230 */ /* 0x000fe20000004100 */
[----:B------:R-:W-:Y:S01]  /*c360*/  SHF.R.U64 R54, R46, 0x10, R47 ;  /* 0x000000102e367819 */ /* 0x000fe2000000122f */
[----:B------:R-:W-:Y:S02]  /*c370*/  HADD2.F32 R48, -RZ, R48.H0_H0 ;  /* 0x20000030ff307230 */ /* 0x000fe40000004100 */
[----:B------:R-:W-:-:S02]  /*c380*/  HADD2.F32 R47, -RZ, R104.H0_H0 ;  /* 0x20000068ff2f7230 */ /* 0x000fc40000004100 */
[--C-:B0-----:R-:W-:Y:S02]  /*c390*/  HADD2.F32 R45, -RZ, R11.reuse.H0_H0 ;  /* 0x2000000bff2d7230 */ /* 0x101fe40000004100 */
[----:B------:R-:W-:Y:S02]  /*c3a0*/  HADD2.F32 R46, -RZ, R11.H1_H1 ;  /* 0x3000000bff2e7230 */ /* 0x000fe40000004100 */
[--C-:B------:R-:W-:Y:S02]  /*c3b0*/  HADD2.F32 R11, -RZ, R8.reuse.H0_H0 ;  /* 0x20000008ff0b7230 */ /* 0x100fe40000004100 */
[----:B------:R-:W-:Y:S02]  /*c3c0*/  HADD2.F32 R8, -RZ, R8.H1_H1 ;  /* 0x30000008ff087230 */ /* 0x000fe40000004100 */
[C---:B------:R-:W-:Y:S01]  /*c3d0*/  FMUL.FTZ R52, R46.reuse, R50 ;  /* 0x000000322e347220 */ /* 0x040fe20000410000 */
[----:B------:R-:W-:Y:S01]  /*c3e0*/  FMUL.FTZ R51, R46, R48 ;  /* 0x000000302e337220 */ /* 0x000fe20000410000 */
[----:B------:R-:W-:-:S02]  /*c3f0*/  HADD2.F32 R20, -RZ, R10.H0_H0 ;  /* 0x2000000aff147230 */ /* 0x000fc40000004100 */
[C---:B------:R-:W-:Y:S01]  /*c400*/  FMUL.FTZ R46, R8.reuse, R49 ;  /* 0x00000031082e7220 */ /* 0x040fe20000410000 */
[C---:B------:R-:W-:Y:S01]  /*c410*/  FFMA.FTZ R52, R45.reuse, R48, -R52 ;  /* 0x000000302d347223 */ /* 0x040fe20000010834 */
[----:B------:R-:W-:Y:S02]  /*c420*/  HADD2.F32 R44, -RZ, R10.H1_H1 ;  /* 0x3000000aff2c7230 */ /* 0x000fe40000004100 */
[-C--:B------:R-:W-:Y:S01]  /*c430*/  FMUL.FTZ R48, R8, R47.reuse ;  /* 0x0000002f08307220 */ /* 0x080fe20000410000 */
[--C-:B------:R-:W-:Y:S02]  /*c440*/  HADD2.F32 R10, -RZ, R9.reuse.H0_H0 ;  /* 0x20000009ff0a7230 */ /* 0x100fe40000004100 */
[----:B------:R-:W-:Y:S01]  /*c450*/  FFMA.FTZ R53, R45, R50, R51 ;  /* 0x000000322d357223 */ /* 0x000fe20000010033 */
[C---:B------:R-:W-:Y:S01]  /*c460*/  FFMA.FTZ R47, R11.reuse, R47, -R46 ;  /* 0x0000002f0b2f7223 */ /* 0x040fe2000001082e */
[----:B------:R-:W-:Y:S02]  /*c470*/  HADD2.F32 R9, -RZ, R9.H1_H1 ;  /* 0x30000009ff097230 */ /* 0x000fe40000004100 */
[----:B------:R-:W-:Y:S01]  /*c480*/  FFMA.FTZ R48, R11, R49, R48 ;  /* 0x000000310b307223 */ /* 0x000fe20000010030 */
[----:B------:R-:W-:-:S02]  /*c490*/  HADD2.F32 R45, -RZ, R104.H1_H1 ;  /* 0x30000068ff2d7230 */ /* 0x000fc40000004100 */
[C---:B------:R-:W-:Y:S01]  /*c4a0*/  FMUL.FTZ R51, R44.reuse, R105 ;  /* 0x000000692c337220 */ /* 0x040fe20000410000 */
[----:B------:R-:W-:Y:S02]  /*c4b0*/  HADD2.F32 R46, -RZ, R54.H0_H0 ;  /* 0x20000036ff2e7230 */ /* 0x000fe40000004100 */
[----:B------:R-:W-:Y:S02]  /*c4c0*/  HADD2.F32 R8, -RZ, R55.H0_H0 ;  /* 0x20000037ff087230 */ /* 0x000fe40000004100 */
[-C--:B------:R-:W-:Y:S01]  /*c4d0*/  FMUL.FTZ R44, R44, R45.reuse ;  /* 0x0000002d2c2c7220 */ /* 0x080fe20000410000 */
[C---:B------:R-:W-:Y:S01]  /*c4e0*/  FFMA.FTZ R51, R20.reuse, R45, -R51 ;  /* 0x0000002d14337223 */ /* 0x040fe20000010833 */
[C---:B------:R-:W-:Y:S01]  /*c4f0*/  FMUL.FTZ R11, R9.reuse, R46 ;  /* 0x0000002e090b7220 */ /* 0x040fe20000410000 */
[-C--:B------:R-:W-:Y:S01]  /*c500*/  FMUL.FTZ R49, R9, R8.reuse ;  /* 0x0000000809317220 */ /* 0x080fe20000410000 */
[----:B------:R-:W-:Y:S02]  /*c510*/  FFMA.FTZ R44, R20, R105, R44 ;  /* 0x00000069142c7223 */ /* 0x000fe4000001002c */
[C---:B------:R-:W-:Y:S01]  /*c520*/  FFMA.FTZ R9, R10.reuse, R8, -R11 ;  /* 0x000000080a097223 */ /* 0x040fe2000001080b */
[----:B------:R-:W-:Y:S01]  /*c530*/  F2FP.F16.F32.PACK_AB R11, R53, R52 ;  /* 0x00000034350b723e */ /* 0x000fe200000000ff */
[----:B------:R-:W-:Y:S01]  /*c540*/  FFMA.FTZ R46, R10, R46, R49 ;  /* 0x0000002e0a2e7223 */ /* 0x000fe20000010031 */
[----:B------:R-:W-:-:S02]  /*c550*/  F2FP.F16.F32.PACK_AB R8, R48, R47 ;  /* 0x0000002f3008723e */ /* 0x000fc400000000ff */
[----:B------:R-:W-:Y:S02]  /*c560*/  F2FP.F16.F32.PACK_AB R10, R44, R51 ;  /* 0x000000332c0a723e */ /* 0x000fe400000000ff */
[----:B------:R-:W-:-:S05]  /*c570*/  F2FP.F16.F32.PACK_AB R9, R46, R9 ;  /* 0x000000092e09723e */ /* 0x000fca00000000ff */
[----:B------:R0:W-:Y:S02]  /*c580*/  STS.128 [R56+0x2000], R8 ;  /* 0x0020000838007388 */ /* 0x0001e40000000c00 */
.L_x_1711:
[----:B------:R-:W-:Y:S05]  /*c590*/  BSYNC B2 ;  /* 0x0000000000027941 */ /* 0x000fea0003800000 */
.L_x_1710:
[----:B------:R-:W-:Y:S04]  /*c5a0*/  BSSY B2, `(.L_x_1712) ;  /* 0x000002c000027945 */ /* 0x000fe80003800000 */
[----:B------:R-:W-:Y:S05]  /*c5b0*/  @P1 BRA `(.L_x_1713) ;  /* 0x0000000000a81947 */ /* 0x000fea0003800000 */
[----:B0----5:R-:W0:Y:S01]  /*c5c0*/  LDS.128 R8, [R56+0x6000] ;  /* 0x0060000038087984 */ /* 0x021e220000000c00 */
[----:B------:R-:W-:Y:S01]  /*c5d0*/  SHF.R.U32.HI R44, RZ, 0x10, R41 ;  /* 0x00000010ff2c7819 */ /* 0x000fe20000011629 */
[----:B------:R-:W-:Y:S01]  /*c5e0*/  HADD2.F32 R45, -RZ, R98.H0_H0 ;  /* 0x20000062ff2d7230 */ /* 0x000fe20000004100 */
[----:B------:R-:W-:Y:S02]  /*c5f0*/  SHF.R.U32.HI R46, RZ, 0x10, R43 ;  /* 0x00000010ff2e7819 */ /* 0x000fe4000001162b */
        /* <DEDUP_REMOVED lines=14> */
[----:B------:R-:W-:Y:S01]  /*c6e0*/  FFMA.FTZ R51, R41, R46, R47 ;  /* 0x0000002e29337223 */ /* 0x000fe2000001002f */
[----:B------:R-:W-:Y:S02]  /*c6f0*/  HADD2.F32 R40, -RZ, R10.H1_H1 ;  /* 0x3000000aff287230 */ /* 0x000fe40000004100 */
[-C--:B------:R-:W-:Y:S01]  /*c700*/  FMUL.FTZ R46, R8, R43.reuse ;  /* 0x0000002b082e7220 */ /* 0x080fe20000410000 */
[C---:B------:R-:W-:Y:S01]  /*c710*/  FFMA.FTZ R44, R11.reuse, R43, -R42 ;  /* 0x0000002b0b2c7223 */ /* 0x040fe2000001082a */
[--C-:B------:R-:W-:Y:S02]  /*c720*/  HADD2.F32 R10, -RZ, R9.reuse.H0_H0 ;  /* 0x20000009ff0a7230 */ /* 0x100fe40000004100 */
[----:B------:R-:W-:Y:S02]  /*c730*/  HADD2.F32 R43, -RZ, R98.H1_H1 ;  /* 0x30000062ff2b7230 */ /* 0x000fe40000004100 */
[----:B------:R-:W-:Y:S01]  /*c740*/  FFMA.FTZ R45, R11, R45, R46 ;  /* 0x0000002d0b2d7223 */ /* 0x000fe2000001002e */
[----:B------:R-:W-:-:S02]  /*c750*/  HADD2.F32 R9, -RZ, R9.H1_H1 ;  /* 0x30000009ff097230 */ /* 0x000fc40000004100 */
[----:B------:R-:W-:Y:S02]  /*c760*/  HADD2.F32 R41, -RZ, R96.H1_H1 ;  /* 0x30000060ff297230 */ /* 0x000fe40000004100 */
[----:B------:R-:W-:Y:S02]  /*c770*/  HADD2.F32 R42, -RZ, R49.H0_H0 ;  /* 0x20000031ff2a7230 */ /* 0x000fe40000004100 */
[C---:B------:R-:W-:Y:S01]  /*c780*/  FMUL.FTZ R49, R40.reuse, R43 ;  /* 0x0000002b28317220 */ /* 0x040fe20000410000 */
[----:B------:R-:W-:Y:S02]  /*c790*/  HADD2.F32 R8, -RZ, R50.H0_H0 ;  /* 0x20000032ff087230 */ /* 0x000fe40000004100 */
        /* <DEDUP_REMOVED lines=8> */
[----:B------:R-:W-:-:S02]  /*c820*/  F2FP.F16.F32.PACK_AB R8, R45, R44 ;  /* 0x0000002c2d08723e */ /* 0x000fc400000000ff */
[----:B------:R-:W-:Y:S02]  /*c830*/  F2FP.F16.F32.PACK_AB R10, R40, R49 ;  /* 0x00000031280a723e */ /* 0x000fe400000000ff */
[----:B------:R-:W-:-:S05]  /*c840*/  F2FP.F16.F32.PACK_AB R9, R42, R9 ;  /* 0x000000092a09723e */ /* 0x000fca00000000ff */
[----:B------:R1:W-:Y:S02]  /*c850*/  STS.128 [R56+0x6000], R8 ;  /* 0x0060000838007388 */ /* 0x0003e40000000c00 */
.L_x_1713:
[----:B------:R-:W-:Y:S05]  /*c860*/  BSYNC B2 ;  /* 0x0000000000027941 */ /* 0x000fea0003800000 */
.L_x_1712:
[----:B------:R-:W-:Y:S04]  /*c870*/  BSSY B2, `(.L_x_1714) ;  /* 0x000002c000027945 */ /* 0x000fe80003800000 */
[----:B------:R-:W-:Y:S05]  /*c880*/  @P2 BRA `(.L_x_1715) ;  /* 0x0000000000a82947 */ /* 0x000fea0003800000 */
[----:B01---5:R-:W0:Y:S01]  /*c890*/  LDS.128 R8, [R56+0xa000] ;  /* 0x00a0000038087984 */ /* 0x023e220000000c00 */
        /* <DEDUP_REMOVED lines=41> */
.L_x_1715:
[----:B------:R-:W-:Y:S05]  /*cb30*/  BSYNC B2 ;  /* 0x0000000000027941 */ /* 0x000fea0003800000 */
.L_x_1714:
[----:B------:R-:W-:Y:S05]  /*cb40*/  @P3 BRA `(.L_x_1709) ;  /* 0x0000000000a83947 */ /* 0x000fea0003800000 */
[----:B012--5:R-:W0:Y:S01]  /*cb50*/  LDS.128 R8, [R56+0xe000] ;  /* 0x00e0000038087984 */ /* 0x027e220000000c00 */
        /* <DEDUP_REMOVED lines=41> */
.L_x_1709:
[----:B------:R-:W-:Y:S05]  /*cdf0*/  BSYNC B1 ;  /* 0x0000000000017941 */ /* 0x000fea0003800000 */
.L_x_1708:
[----:B------:R-:W-:-:S13]  /*ce00*/  ISETP.GE.AND P0, PT, R3, R0, PT ;  /* 0x000000000300720c */ /* 0x000fda0003f06270 */
[----:B------:R-:W-:Y:S05]  /*ce10*/  @P0 BRA `(.L_x_1716) ;  /* 0x0000005000f40947 */ /* 0x000fea0003800000 */
[----:B------:R0:W5:Y:S01]  /*ce20*/  LDL R37, [R1+0x5c] ;  /* 0x00005c0001257983 */ /* 0x0001620000100800 */
[----:B------:R-:W1:Y:S01]  /*ce30*/  LDC R0, c[0x0][0x3f4] ;  /* 0x0000fd00ff007b82 */ /* 0x000e620000000800 */
[----:B------:R-:W-:Y:S01]  /*ce40*/  BSSY B1, `(.L_x_1717) ;  /* 0x0000030000017945 */ /* 0x000fe20003800000 */
[-C--:B-1----:R-:W-:Y:S02]  /*ce50*/  ISETP.GE.AND P0, PT, R74, R0.reuse, PT ;  /* 0x000000004a00720c */ /* 0x082fe40003f06270 */
[-C--:B------:R-:W-:Y:S02]  /*ce60*/  ISETP.GE.AND P1, PT, R21, R0.reuse, PT ;  /* 0x000000001500720c */ /* 0x080fe40003f26270 */
[-C--:B------:R-:W-:Y:S02]  /*ce70*/  ISETP.GE.AND P2, PT, R73, R0.reuse, PT ;  /* 0x000000004900720c */ /* 0x080fe40003f46270 */
[----:B------:R-:W-:-:S07]  /*ce80*/  ISETP.GE.AND P3, PT, R72, R0, PT ;  /* 0x000000004800720c */ /* 0x000fce0003f66270 */
[----:B0-----:R-:W-:Y:S06]  /*ce90*/  @P0 BRA `(.L_x_1718) ;  /* 0x0000000000a80947 */ /* 0x001fec0003800000 */
[----:B--2345:R-:W0:Y:S01]  /*cea0*/  LDS.128 R8, [R37+0x3000] ;  /* 0x0030000025087984 */ /* 0x03ce220000000c00 */
        /* <DEDUP_REMOVED lines=10> */
[--C-:B0-----:R-:W-:Y:S02]  /*cf50*/  HADD2.F32 R21, -RZ, R11.reuse.H1_H1 ;  /* 0x3000000bff157230 */ /* 0x101fe40000004100 */
[--C-:B------:R-:W-:Y:S02]  /*cf60*/  HADD2.F32 R0, -RZ, R8.reuse.H0_H0 ;  /* 0x20000008ff007230 */ /* 0x100fe40000004100 */
[----:B------:R-:W-:Y:S02]  /*cf70*/  HADD2.F32 R20, -RZ, R11.H0_H0 ;  /* 0x2000000bff147230 */ /* 0x000fe40000004100 */
[C---:B------:R-:W-:Y:S01]  /*cf80*/  FMUL.FTZ R33, R21.reuse, R30 ;  /* 0x0000001e15217220 */ /* 0x040fe20000410000 */
[----:B------:R-:W-:Y:S02]  /*cf90*/  HADD2.F32 R8, -RZ, R8.H1_H1 ;  /* 0x30000008ff087230 */ /* 0x000fe40000004100 */
[----:B------:R-:W-:Y:S01]  /*cfa0*/  FMUL.FTZ R35, R21, R28 ;  /* 0x0000001c15237220 */ /* 0x000fe20000410000 */
[----:B------:R-:W-:-:S02]  /*cfb0*/  HADD2.F32 R11, -RZ, R10.H0_H0 ;  /* 0x2000000aff0b7230 */ /* 0x000fc40000004100 */
[----:B------:R-:W-:Y:S01]  /*cfc0*/  FFMA.FTZ R32, R20, R28, -R33 ;  /* 0x0000001c14207223 */ /* 0x000fe20000010821 */
[----:B------:R-:W-:Y:S02]  /*cfd0*/  HADD2.F32 R10, -RZ, R10.H1_H1 ;  /* 0x3000000aff0a7230 */ /* 0x000fe40000004100 */
[----:B------:R-:W-:Y:S01]  /*cfe0*/  FMUL.FTZ R21, R8, R31 ;  /* 0x0000001f08157220 */ /* 0x000fe20000410000 */
[--C-:B------:R-:W-:Y:S02]  /*cff0*/  HADD2.F32 R3, -RZ, R9.reuse.H0_H0 ;  /* 0x20000009ff037230 */ /* 0x100fe40000004100 */
[----:B------:R-:W-:Y:S01]  /*d000*/  FFMA.FTZ R35, R20, R30, R35 ;  /* 0x0000001e14237223 */ /* 0x000fe20000010023 */
        /* <DEDUP_REMOVED lines=19> */
.L_x_1718:
[----:B------:R-:W-:Y:S05]  /*d140*/  BSYNC B1 ;  /* 0x0000000000017941 */ /* 0x000fea0003800000 */
.L_x_1717:
[----:B------:R-:W-:Y:S04]  /*d150*/  BSSY B1, `(.L_x_1719) ;  /* 0x000002c000017945 */ /* 0x000fe80003800000 */
[----:B------:R-:W-:Y:S05]  /*d160*/  @P1 BRA `(.L_x_1720) ;  /* 0x0000000000a81947 */ /* 0x000fea0003800000 */
[----:B0-2345:R-:W0:Y:S01]  /*d170*/  LDS.128 R8, [R37+0x7000] ;  /* 0x0070000025087984 */ /* 0x03de220000000c00 */
[----:B------:R-:W-:Y:S02]  /*d180*/  SHF.R.U64 R30, R26, 0x10, R27 ;  /* 0x000000101a1e7819 */ /* 0x000fe4000000121b */
[----:B------:R-:W-:Y:S02]  /*d190*/  SHF.R.U64 R32, R24, 0x10, R25 ;  /* 0x0000001018207819 */ /* 0x000fe40000001219 */
[----:B------:R-:W-:Y:S01]  /*d1a0*/  SHF.R.U32.HI R26, RZ, 0x10, R27 ;  /* 0x00000010ff1a7819 */ /* 0x000fe2000001161b */
[----:B------:R-:W-:Y:S01]  /*d1b0*/  HADD2.F32 R27, -RZ, R88.H0_H0 ;  /* 0x20000058ff1b7230 */ /* 0x000fe20000004100 */
[----:B------:R-:W-:Y:S01]  /*d1c0*/  SHF.R.U32.HI R24, RZ, 0x10, R25 ;  /* 0x00000010ff187819 */ /* 0x000fe20000011619 */
[----:B------:R-:W-:Y:S02]  /*d1d0*/  HADD2.F32 R25, -RZ, R87.H1_H1 ;  /* 0x30000057ff197230 */ /* 0x000fe40000004100 */
[----:B------:R-:W-:-:S02]  /*d1e0*/  HADD2.F32 R26, -RZ, R26.H0_H0 ;  /* 0x2000001aff1a7230 */ /* 0x000fc40000004100 */
[----:B------:R-:W-:Y:S02]  /*d1f0*/  HADD2.F32 R24, -RZ, R24.H0_H0 ;  /* 0x20000018ff187230 */ /* 0x000fe40000004100 */
[----:B------:R-:W-:Y:S02]  /*d200*/  HADD2.F32 R88, -RZ, R88.H1_H1 ;  /* 0x30000058ff587230 */ /* 0x000fe40000004100 */
[----:B------:R-:W-:Y:S02]  /*d210*/  HADD2.F32 R87, -RZ, R87.H0_H0 ;  /* 0x20000057ff577230 */ /* 0x000fe40000004100 */
[--C-:B0-----:R-:W-:Y:S02]  /*d220*/  HADD2.F32 R21, -RZ, R11.reuse.H1_H1 ;  /* 0x3000000bff157230 */ /* 0x101fe40000004100 */
[----:B------:R-:W-:Y:S02]  /*d230*/  HADD2.F32 R0, -RZ, R8.H0_H0 ;  /* 0x20000008ff007230 */ /* 0x000fe40000004100 */
[----:B------:R-:W-:-:S02]  /*d240*/  HADD2.F32 R20, -RZ, R11.H0_H0 ;  /* 0x2000000bff147230 */ /* 0x000fc40000004100 */
[C---:B------:R-:W-:Y:S01]  /*d250*/  FMUL.FTZ R29, R21.reuse, R26 ;  /* 0x0000001a151d7220 */ /* 0x040fe20000410000 */
[----:B------:R-:W-:Y:S02]  /*d260*/  HADD2.F32 R8, -RZ, R8.H1_H1 ;  /* 0x30000008ff087230 */ /* 0x000fe40000004100 */
[-C--:B------:R-:W-:Y:S01]  /*d270*/  FMUL.FTZ R31, R21, R24.reuse ;  /* 0x00000018151f7220 */ /* 0x080fe20000410000 */
[--C-:B------:R-:W-:Y:S02]  /*d280*/  HADD2.F32 R11, -RZ, R10.reuse.H0_H0 ;  /* 0x2000000aff0b7230 */ /* 0x100fe40000004100 */
[----:B------:R-:W-:Y:S01]  /*d290*/  FFMA.FTZ R28, R20, R24, -R29 ;  /* 0x00000018141c7223 */ /* 0x000fe2000001081d */
[----:B------:R-:W-:Y:S02]  /*d2a0*/  HADD2.F32 R10, -RZ, R10.H1_H1 ;  /* 0x3000000aff0a7230 */ /* 0x000fe40000004100 */
[----:B------:R-:W-:Y:S01]  /*d2b0*/  FMUL.FTZ R21, R8, R27 ;  /* 0x0000001b08157220 */ /* 0x000fe20000410000 */
[----:B------:R-:W-:-:S02]  /*d2c0*/  HADD2.F32 R3, -RZ, R9.H0_H0 ;  /* 0x20000009ff037230 */ /* 0x000fc40000004100 */
[----:B------:R-:W-:Y:S01]  /*d2d0*/  FFMA.FTZ R31, R20, R26, R31 ;  /* 0x0000001a141f7223 */ /* 0x000fe2000001001f */
[-C--:B------:R-:W-:Y:S01]  /*d2e0*/  FMUL.FTZ R29, R8, R25.reuse ;  /* 0x00000019081d7220 */ /* 0x080fe20000410000 */
[----:B------:R-:W-:Y:S02]  /*d2f0*/  HADD2.F32 R9, -RZ, R9.H1_H1 ;  /* 0x30000009ff097230 */ /* 0x000fe40000004100 */
[C---:B------:R-:W-:Y:S01]  /*d300*/  FFMA.FTZ R21, R0.reuse, R25, -R21 ;  /* 0x0000001900157223 */ /* 0x040fe20000010815 */
[----:B------:R-:W-:Y:S02]  /*d310*/  HADD2.F32 R20, -RZ, R30.H0_H0 ;  /* 0x2000001eff147230 */ /* 0x000fe40000004100 */
        /* <DEDUP_REMOVED lines=15> */
.L_x_1720:
[----:B------:R-:W-:Y:S05]  /*d410*/  BSYNC B1 ;  /* 0x0000000000017941 */ /* 0x000fea0003800000 */
.L_x_1719:
[----:B------:R-:W-:Y:S04]  /*d420*/  BSSY B1, `(.L_x_1721) ;  /* 0x000002c000017945 */ /* 0x000fe80003800000 */
[----:B------:R-:W-:Y:S05]  /*d430*/  @P2 BRA `(.L_x_1722) ;  /* 0x0000000000a82947 */ /* 0x000fea0003800000 */
[----:B012345:R-:W0:Y:S01]  /*d440*/  LDS.128 R8, [R37+0xb000] ;  /* 0x00b0000025087984 */ /* 0x03fe220000000c00 */
[----:B------:R-:W-:Y:S01]  /*d450*/  SHF.R.U64 R28, R14, 0x10, R15 ;  /* 0x000000100e1c7819 */ /* 0x000fe2000000120f */
[--C-:B------:R-:W-:Y:S01]  /*d460*/  HADD2.F32 R21, -RZ, R86.reuse.H0_H0 ;  /* 0x20000056ff157230 */ /* 0x100fe20000004100 */
[----:B------:R-:W-:Y:S01]  /*d470*/  SHF.R.U32.HI R20, RZ, 0x10, R13 ;  /* 0x00000010ff147819 */ /* 0x000fe2000001160d */
[----:B------:R-:W-:Y:S01]  /*d480*/  HADD2.F32 R86, -RZ, R86.H1_H1 ;  /* 0x30000056ff567230 */ /* 0x000fe20000004100 */
[----:B------:R-:W-:Y:S01]  /*d490*/  SHF.R.U32.HI R14, RZ, 0x10, R15 ;  /* 0x00000010ff0e7819 */ /* 0x000fe2000001160f */
[----:B------:R-:W-:Y:S01]  /*d4a0*/  HADD2.F32 R15, -RZ, R85.H0_H0 ;  /* 0x20000055ff0f7230 */ /* 0x000fe20000004100 */
[----:B------:R-:W-:Y:S01]  /*d4b0*/  SHF.R.U64 R26, R12, 0x10, R13 ;  /* 0x000000100c1a7819 */ /* 0x000fe2000000120d */
[----:B------:R-:W-:Y:S02]  /*d4c0*/  HADD2.F32 R20, -RZ, R20.H0_H0 ;  /* 0x20000014ff147230 */ /* 0x000fe40000004100 */
[----:B------:R-:W-:-:S02]  /*d4d0*/  HADD2.F32 R14, -RZ, R14.H0_H0 ;  /* 0x2000000eff0e7230 */ /* 0x000fc40000004100 */
        /* <DEDUP_REMOVED lines=32> */
.L_x_1722:
[----:B------:R-:W-:Y:S05]  /*d6e0*/  BSYNC B1 ;  /* 0x0000000000017941 */ /* 0x000fea0003800000 */
.L_x_1721:
[----:B------:R-:W-:Y:S05]  /*d6f0*/  @P3 BRA `(.L_x_1716) ;  /* 0x0000004800bc3947 */ /* 0x000fea0003800000 */
[----:B012345:R-:W0:Y:S01]  /*d700*/  LDS.128 R8, [R37+0xf000] ;  /* 0x00f0000025087984 */ /* 0x03fe220000000c00 */
[--C-:B------:R-:W-:Y:S01]  /*d710*/  SHF.R.U64 R24, R4, 0x10, R5.reuse ;  /* 0x0000001004187819 */ /* 0x100fe20000001205 */
[----:B------:R-:W-:Y:S01]  /*d720*/  HADD2.F32 R13, -RZ, R84.H0_H0 ;  /* 0x20000054ff0d7230 */ /* 0x000fe20000004100 */
[----:B------:R-:W-:Y:S02]  /*d730*/  SHF.R.U32.HI R4, RZ, 0x10, R5 ;  /* 0x00000010ff047819 */ /* 0x000fe40000011605 */
[--C-:B------:R-:W-:Y:S02]  /*d740*/  SHF.R.U32.HI R12, RZ, 0x10, R7.reuse ;  /* 0x00000010ff0c7819 */ /* 0x100fe40000011607 */
[----:B------:R-:W-:Y:S01]  /*d750*/  SHF.R.U64 R20, R6, 0x10, R7 ;  /* 0x0000001006147819 */ /* 0x000fe20000001207 */
[----:B------:R-:W-:Y:S02]  /*d760*/  HADD2.F32 R6, -RZ, R4.H0_H0 ;  /* 0x20000004ff067230 */ /* 0x000fe40000004100 */
[----:B------:R-:W-:-:S02]  /*d770*/  HADD2.F32 R12, -RZ, R12.H0_H0 ;  /* 0x2000000cff0c7230 */ /* 0x000fc40000004100 */
[--C-:B------:R-:W-:Y:S02]  /*d780*/  HADD2.F32 R7, -RZ, R75.reuse.H1_H1 ;  /* 0x3000004bff077230 */ /* 0x100fe40000004100 */
[----:B------:R-:W-:Y:S02]  /*d790*/  HADD2.F32 R75, -RZ, R75.H0_H0 ;  /* 0x2000004bff4b7230 */ /* 0x000fe40000004100 */
[--C-:B0-----:R-:W-:Y:S02]  /*d7a0*/  HADD2.F32 R5, -RZ, R11.reuse.H0_H0 ;  /* 0x2000000bff057230 */ /* 0x101fe40000004100 */
[----:B------:R-:W-:Y:S02]  /*d7b0*/  HADD2.F32 R11, -RZ, R11.H1_H1 ;  /* 0x3000000bff0b7230 */ /* 0x000fe40000004100 */
[--C-:B------:R-:W-:Y:S02]  /*d7c0*/  HADD2.F32 R0, -RZ, R8.reuse.H0_H0 ;  /* 0x20000008ff007230 */ /* 0x100fe40000004100 */
[----:B------:R-:W-:-:S02]  /*d7d0*/  HADD2.F32 R8, -RZ, R8.H1_H1 ;  /* 0x30000008ff087230 */ /* 0x000fc40000004100 */
[C---:B------:R-:W-:Y:S01]  /*d7e0*/  FMUL.FTZ R14, R11.reuse, R12 ;  /* 0x0000000c0b0e7220 */ /* 0x040fe20000410000 */
[-C--:B------:R-:W-:Y:S01]  /*d7f0*/  FMUL.FTZ R15, R11, R6.reuse ;  /* 0x000000060b0f7220 */ /* 0x080fe20000410000 */
[--C-:B------:R-:W-:Y:S02]  /*d800*/  HADD2.F32 R4, -RZ, R10.reuse.H0_H0 ;  /* 0x2000000aff047230 */ /* 0x100fe40000004100 */
[C---:B------:R-:W-:Y:S01]  /*d810*/  FFMA.FTZ R14, R5.reuse, R6, -R14 ;  /* 0x00000006050e7223 */ /* 0x040fe2000001080e */
[----:B------:R-:W-:Y:S01]  /*d820*/  FFMA.FTZ R21, R5, R12, R15 ;  /* 0x0000000c05157223 */ /* 0x000fe2000001000f */
[----:B------:R-:W-:Y:S02]  /*d830*/  HADD2.F32 R10, -RZ, R10.H1_H1 ;  /* 0x3000000aff0a7230 */ /* 0x000fe40000004100 */
[C---:B------:R-:W-:Y:S01]  /*d840*/  FMUL.FTZ R11, R8.reuse, R13 ;  /* 0x0000000d080b7220 */ /* 0x040fe20000410000 */
[----:B------:R-:W-:Y:S02]  /*d850*/  HADD2.F32 R3, -RZ, R9.H0_H0 ;  /* 0x20000009ff037230 */ /* 0x000fe40000004100 */
[----:B------:R-:W-:Y:S01]  /*d860*/  FMUL.FTZ R15, R8, R7 ;  /* 0x00000007080f7220 */ /* 0x000fe20000410000 */
[----:B------:R-:W-:-:S02]  /*d870*/  HADD2.F32 R5, -RZ, R84.H1_H1 ;  /* 0x30000054ff057230 */ /* 0x000fc40000004100 */
[----:B------:R-:W-:Y:S01]  /*d880*/  FFMA.FTZ R11, R0, R7, -R11 ;  /* 0x00000007000b7223 */ /* 0x000fe2000001080b */
[----:B------:R-:W-:Y:S02]  /*d890*/  HADD2.F32 R9, -RZ, R9.H1_H1 ;  /* 0x30000009ff097230 */ /* 0x000fe40000004100 */
[C---:B------:R-:W-:Y:S01]  /*d8a0*/  FMUL.FTZ R12, R10.reuse, R75 ;  /* 0x0000004b0a0c7220 */ /* 0x040fe20000410000 */
[----:B------:R-:W-:Y:S02]  /*d8b0*/  HADD2.F32 R8, -RZ, R20.H0_H0 ;  /* 0x20000014ff087230 */ /* 0x000fe40000004100 */
[-C--:B------:R-:W-:Y:S01]  /*d8c0*/  FMUL.FTZ R7, R10, R5.reuse ;  /* 0x000000050a077220 */ /* 0x080fe20000410000 */
[----:B------:R-:W-:Y:S02]  /*d8d0*/  HADD2.F32 R6, -RZ, R24.H0_H0 ;  /* 0x20000018ff067230 */ /* 0x000fe40000004100 */
[----:B------:R-:W-:Y:S01]  /*d8e0*/  FFMA.FTZ R12, R4, R5, R12 ;  /* 0x00000005040c7223 */ /* 0x000fe2000001000c */
[----:B------:R-:W-:Y:S01]  /*d8f0*/  FFMA.FTZ R0, R0, R13, R15 ;  /* 0x0000000d00007223 */ /* 0x000fe2000001000f */
[C---:B------:R-:W-:Y:S01]  /*d900*/  FMUL.FTZ R10, R9.reuse, R8 ;  /* 0x00000008090a7220 */ /* 0x040fe20000410000 */
[----:B------:R-:W-:Y:S01]  /*d910*/  FFMA.FTZ R75, R4, R75, -R7 ;  /* 0x0000004b044b7223 */ /* 0x000fe20000010807 */
[----:B------:R-:W-:Y:S01]  /*d920*/  FMUL.FTZ R9, R9, R6 ;  /* 0x0000000609097220 */ /* 0x000fe20000410000 */
[----:B------:R-:W-:Y:S01]  /*d930*/  F2FP.F16.F32.PACK_AB R7, R21, R14 ;  /* 0x0000000e1507723e */ /* 0x000fe200000000ff */
[C---:B------:R-:W-:Y:S01]  /*d940*/  FFMA.FTZ R5, R3.reuse, R6, -R10 ;  /* 0x0000000603057223 */ /* 0x040fe2000001080a */
[----:B------:R-:W-:Y:S01]  /*d950*/  F2FP.F16.F32.PACK_AB R4, R0, R11 ;  /* 0x0000000b0004723e */ /* 0x000fe200000000ff */
[----:B------:R-:W-:Y:S01]  /*d960*/  FFMA.FTZ R8, R3, R8, R9 ;  /* 0x0000000803087223 */ /* 0x000fe20000010009 */
[----:B------:R-:W-:-:S04]  /*d970*/  F2FP.F16.F32.PACK_AB R6, R12, R75 ;  /* 0x0000004b0c06723e */ /* 0x000fc800000000ff */
[----:B------:R-:W-:-:S05]  /*d980*/  F2FP.F16.F32.PACK_AB R5, R8, R5 ;  /* 0x000000050805723e */ /* 0x000fca00000000ff */
[----:B------:R0:W-:Y:S01]  /*d990*/  STS.128 [R37+0xf000], R4 ;  /* 0x00f0000425007388 */ /* 0x0001e20000000c00 */
[----:B------:R-:W-:Y:S05]  /*d9a0*/  BRA `(.L_x_1716) ;  /* 0x0000004800107947 */ /* 0x000fea0003800000 */
.L_x_1677:
[----:B------:R-:W0:Y:S01]  /*d9b0*/  LDC R87, c[0x0][0x448] ;  /* 0x00011200ff577b82 */ /* 0x000e220000000800 */
[----:B------:R-:W-:Y:S01]  /*d9c0*/  ULDC.64 UR4, c[0x0][0x3f8] ;  /* 0x0000fe0000047ab9 */ /* 0x000fe20000000a00 */
[----:B------:R-:W-:Y:S01]  /*d9d0*/  ULDC.64 UR6, c[0x0][0x408] ;  /* 0x0001020000067ab9 */ /* 0x000fe20000000a00 */
[----:B------:R-:W-:Y:S01]  /*d9e0*/  MOV R27, R31 ;  /* 0x0000001f001b7202 */ /* 0x000fe20000000f00 */
[----:B------:R-:W-:Y:S01]  /*d9f0*/  IMAD.MOV.U32 R25, RZ, RZ, R29 ;  /* 0x000000ffff197224 */ /* 0x000fe200078e001d */
[----:B0-----:R-:W-:-:S13]  /*da00*/  ISETP.NE.AND P0, PT, R87, 0x1, PT ;  /* 0x000000015700780c */ /* 0x001fda0003f05270 */
[----:B------:R-:W0:Y:S08]  /*da10*/  @P0 LDC R0, c[0x0][0x44c] ;  /* 0x00011300ff000b82 */ /* 0x000e300000000800 */
[----:B------:R-:W1:Y:S01]  /*da20*/  @P0 LDC R5, c[0x0][0x450] ;  /* 0x00011400ff050b82 */ /* 0x000e620000000800 */
[----:B0-----:R-:W-:-:S05]  /*da30*/  @P0 IMAD.HI.U32 R0, R7, R0, RZ ;  /* 0x0000000007000227 */ /* 0x001fca00078e00ff */
[----:B-1----:R-:W-:-:S04]  /*da40*/  @P0 SHF.R.U32.HI R7, RZ, R5, R0 ;  /* 0x00000005ff070219 */ /* 0x002fc80000011600 */
[----:B------:R-:W-:Y:S01]  /*da50*/  SHF.R.S32.HI R0, RZ, 0x1f, R7 ;  /* 0x0000001fff007819 */ /* 0x000fe20000011407 */
[----:B------:R-:W-:-:S04]  /*da60*/  IMAD.WIDE.U32 R24, R7, UR4, R24 ;  /* 0x0000000407187c25 */ /* 0x000fc8000f8e0018 */
[C---:B------:R-:W-:Y:S02]  /*da70*/  IMAD R4, R0.reuse, UR4, RZ ;  /* 0x0000000400047c24 */ /* 0x040fe4000f8e02ff */
[----:B------:R-:W-:Y:S02]  /*da80*/  IMAD R0, R0, UR6, RZ ;  /* 0x0000000600007c24 */ /* 0x000fe4000f8e02ff */
[C---:B------:R-:W-:Y:S01]  /*da90*/  IMAD R5, R7.reuse, UR5, R4 ;  /* 0x0000000507057c24 */ /* 0x040fe2000f8e0204 */
[----:B------:R-:W-:Y:S01]  /*daa0*/  ULDC.64 UR4, c[0x0][0x3e8] ;  /* 0x0000fa0000047ab9 */ /* 0x000fe20000000a00 */
[C---:B------:R-:W-:Y:S01]  /*dab0*/  IMAD.WIDE.U32 R26, R7.reuse, UR6, R26 ;  /* 0x00000006071a7c25 */ /* 0x040fe2000f8e001a */
[----:B------:R-:W-:Y:S01]  /*dac0*/  LEA R4, P0, R24, UR4, 0x1 ;  /* 0x0000000418047c11 */ /* 0x000fe2000f8008ff */
[----:B------:R-:W-:Y:S02]  /*dad0*/  UMOV UR4, 0xffffffff ;  /* 0xffffffff00047882 */ /* 0x000fe40000000000 */
[----:B------:R-:W-:Y:S01]  /*dae0*/  IMAD R7, R7, UR7, R0 ;  /* 0x0000000707077c24 */ /* 0x000fe2000f8e0200 */
[----:B------:R-:W-:Y:S01]  /*daf0*/  ULDC.64 UR6, c[0x0][0x400] ;  /* 0x0001000000067ab9 */ /* 0x000fe20000000a00 */
[----:B------:R-:W-:Y:S01]  /*db00*/  IMAD.IADD R5, R25, 0x1, R5 ;  /* 0x0000000119057824 */ /* 0x000fe200078e0205 */
[----:B------:R-:W-:Y:S01]  /*db10*/  LEA R0, P1, R26, UR6, 0x1 ;  /* 0x000000061a007c11 */ /* 0x000fe2000f8208ff */
[----:B------:R-:W-:-:S03]  /*db20*/  IMAD.IADD R7, R27, 0x1, R7 ;  /* 0x000000011b077824 */ /* 0x000fc600078e0207 */
[----:B------:R-:W-:Y:S02]  /*db30*/  LEA.HI.X R5, R24, UR5, R5, 0x1, P0 ;  /* 0x0000000518057c11 */ /* 0x000fe400080f0c05 */
[----:B------:R-:W-:Y:S01]  /*db40*/  LEA.HI.X R8, R26, UR7, R7, 0x1, P1 ;  /* 0x000000071a087c11 */ /* 0x000fe200088f0c07 */
[----:B------:R-:W-:Y:S06]  /*db50*/  BRA.DIV UR4, `(.L_x_1723) ;  /* 0x000001ce04bc7947 */ /* 0x000fec000b800000 */
[----:B------:R0:W1:Y:S04]  /*db60*/  SHFL.IDX PT, R6, R5, RZ, 0x181f ;  /* 0x00181fff05067589 */ /* 0x00006800000e0000 */
[----:B------:R0:W2:Y:S04]  /*db70*/  SHFL.IDX PT, R7, R4, RZ, 0x181f ;  /* 0x00181fff04077589 */ /* 0x0000a800000e0000 */
[----:B------:R0:W3:Y:S04]  /*db80*/  SHFL.IDX PT, R9, R8, RZ, 0x181f ;  /* 0x00181fff08097589 */ /* 0x0000e800000e0000 */
[----:B------:R0:W4:Y:S02]  /*db90*/  SHFL.IDX PT, R14, R0, RZ, 0x181f ;  /* 0x00181fff000e7589 */ /* 0x00012400000e0000 */
.L_x_2063:
        /* <DEDUP_REMOVED lines=17> */
[----:B------:R-:W-:-:S07]  /*dcb0*/  CS2R R58, SRZ ;  /* 0x00000000003a7805 */ /* 0x000fce000001ff00 */
[C---:B------:R-:W-:Y:S01]  /*dcc0*/  @!P4 IMAD.SHL.U32 R12, R16.reuse, 0x2, RZ ;  /* 0x00000002100cc824 */ /* 0x040fe200078e00ff */
[----:B------:R-:W-:-:S03]  /*dcd0*/  @!P4 SHF.L.U64.HI R13, R16, 0x1, R17 ;  /* 0x00000001100dc819 */ /* 0x000fc60000010211 */
[----:B------:R-:W-:Y:S02]  /*dce0*/  @!P5 SHF.L.U32 R15, R201, 0x1, RZ ;  /* 0x00000001c90fd819 */ /* 0x000fe400000006ff */
[CC--:B--2---:R-:W-:Y:S02]  /*dcf0*/  @!P4 IADD3 R10, P0, R7.reuse, R12.reuse, RZ ;  /* 0x0000000c070ac210 */ /* 0x0c4fe40007f1e0ff */
[-C--:B------:R-:W-:Y:S02]  /*dd00*/  @!P5 IADD3 R24, P2, R7, R15.reuse, RZ ;  /* 0x0000000f0718d210 */ /* 0x080fe40007f5e0ff */
[----:B----4-:R-:W-:Y:S01]  /*dd10*/  @!P4 IADD3 R12, P1, R14, R12, RZ ;  /* 0x0000000c0e0cc210 */ /* 0x010fe20007f3e0ff */
[----:B-1----:R-:W-:Y:S01]  /*dd20*/  @!P4 IMAD.X R11, R6, 0x1, R13, P0 ;  /* 0x00000001060bc824 */ /* 0x002fe200000e060d */
[----:B------:R-:W-:Y:S02]  /*dd30*/  @!P5 SHF.L.U64.HI R7, R201, 0x1, R224 ;  /* 0x00000001c907d819 */ /* 0x000fe400000102e0 */
[----:B------:R-:W-:-:S02]  /*dd40*/  @!P5 IADD3 R14, P3, R14, R15, RZ ;  /* 0x0000000f0e0ed210 */ /* 0x000fc40007f7e0ff */
[----:B------:R-:W-:Y:S02]  /*dd50*/  CS2R R56, SRZ ;  /* 0x0000000000387805 */ /* 0x000fe4000001ff00 */
[----:B------:R-:W-:Y:S02]  /*dd60*/  CS2R R70, SRZ ;  /* 0x0000000000467805 */ /* 0x000fe4000001ff00 */
[----:B------:R-:W-:Y:S02]  /*dd70*/  CS2R R68, SRZ ;  /* 0x0000000000447805 */ /* 0x000fe4000001ff00 */
[----:B------:R-:W-:Y:S02]  /*dd80*/  CS2R R62, SRZ ;  /* 0x00000000003e7805 */ /* 0x000fe4000001ff00 */
[----:B------:R-:W-:Y:S01]  /*dd90*/  CS2R R60, SRZ ;  /* 0x00000000003c7805 */ /* 0x000fe2000001ff00 */
[C---:B---3--:R-:W-:Y:S01]  /*dda0*/  @!P4 IMAD.X R13, R9.reuse, 0x1, R13, P1 ;  /* 0x00000001090dc824 */ /* 0x048fe200008e060d */
[----:B------:R-:W-:Y:S01]  /*ddb0*/  @!P5 IADD3.X R15, R9, R7, RZ, P3, !PT ;  /* 0x00000007090fd210 */ /* 0x000fe20001ffe4ff */
[----:B------:R-:W-:Y:S01]  /*ddc0*/  @!P5 IMAD.X R25, R6, 0x1, R7, P2 ;  /* 0x000000010619d824 */ /* 0x000fe200010e0607 */
[----:B------:R1:W5:Y:S04]  /*ddd0*/  @!P4 LD.E.128 R64, desc[UR60][R10.64] ;  /* 0x0000003c0a40c980 */ /* 0x000368000c101d00 */
[----:B------:R1:W5:Y:S04]  /*dde0*/  @!P4 LD.E.128 R56, desc[UR60][R12.64] ;  /* 0x0000003c0c38c980 */ /* 0x000368000c101d00 */
[----:B------:R1:W5:Y:S04]  /*ddf0*/  @!P5 LD.E.128 R68, desc[UR60][R24.64] ;  /* 0x0000003c1844d980 */ /* 0x000368000c101d00 */
[----:B------:R1:W5:Y:S02]  /*de00*/  @!P5 LD.E.128 R60, desc[UR60][R14.64] ;  /* 0x0000003c0e3cd980 */ /* 0x000364000c101d00 */
.L_x_1725:
[----:B------:R-:W-:Y:S05]  /*de10*/  BSYNC B1 ;  /* 0x0000000000017941 */ /* 0x000fea0003800000 */
.L_x_1724:
[----:B-1---5:R-:W-:Y:S01]  /*de20*/  IMAD.MOV.U32 R6, RZ, RZ, R70 ;  /* 0x000000ffff067224 */ /* 0x022fe200078e0046 */
[----:B------:R-:W-:Y:S01]  /*de30*/  MOV R10, R69 ;  /* 0x00000045000a7202 */ /* 0x000fe20000000f00 */
[----:B--2---:R-:W-:Y:S01]  /*de40*/  IMAD.MOV.U32 R7, RZ, RZ, R71 ;  /* 0x000000ffff077224 */ /* 0x004fe200078e0047 */
[----:B------:R-:W-:Y:S01]  /*de50*/  UMOV UR4, 0xffffffff ;  /* 0xffffffff00047882 */ /* 0x000fe20000000000 */
[----:B---3--:R-:W-:Y:S01]  /*de60*/  IMAD.MOV.U32 R9, RZ, RZ, R68 ;  /* 0x000000ffff097224 */ /* 0x008fe200078e0044 */
[----:B------:R-:W-:Y:S01]  /*de70*/  PRMT R111, R111, 0x5410, R6 ;  /* 0x000054106f6f7816 */ /* 0x000fe20000000006 */
[----:B------:R-:W-:Y:S01]  /*de80*/  IMAD.MOV.U32 R6, RZ, RZ, R66 ;  /* 0x000000ffff067224 */ /* 0x000fe200078e0042 */
[----:B------:R-:W-:Y:S02]  /*de90*/  PRMT R113, R113, 0x5410, R10 ;  /* 0x0000541071717816 */ /* 0x000fe4000000000a */
[----:B------:R-:W-:Y:S02]  /*dea0*/  CS2R R54, SRZ ;  /* 0x0000000000367805 */ /* 0x000fe4000001ff00 */
[----:B------:R-:W-:Y:S01]  /*deb0*/  PRMT R112, R9, 0x5410, R7 ;  /* 0x0000541009707816 */ /* 0x000fe20000000007 */
[----:B------:R-:W-:Y:S01]  /*dec0*/  IMAD.MOV.U32 R7, RZ, RZ, R67 ;  /* 0x000000ffff077224 */ /* 0x000fe200078e0043 */
        /* <DEDUP_REMOVED lines=8> */
[----:B------:R-:W-:-:S02]  /*df50*/  PRMT R119, R119, 0x5410, R10 ;  /* 0x0000541077777816 */ /* 0x000fc4000000000a */
[----:B------:R-:W-:Y:S02]  /*df60*/  MOV R10, R61 ;  /* 0x0000003d000a7202 */ /* 0x000fe40000000f00 */
[----:B------:R-:W-:Y:S01]  /*df70*/  PRMT R110, R9, 0x5410, R6 ;  /* 0x00005410096e7816 */ /* 0x000fe20000000006 */
[----:B------:R-:W-:Y:S01]  /*df80*/  IMAD.MOV.U32 R6, RZ, RZ, R58 ;  /* 0x000000ffff067224 */ /* 0x000fe200078e003a */
[----:B------:R-:W-:Y:S01]  /*df90*/  PRMT R111, R7, 0x7610, R111 ;  /* 0x00007610076f7816 */ /* 0x000fe2000000006f */
[----:B------:R-:W-:Y:S01]  /*dfa0*/  IMAD.MOV.U32 R7, RZ, RZ, R59 ;  /* 0x000000ffff077224 */ /* 0x000fe200078e003b */
[----:B------:R-:W-:Y:S01]  /*dfb0*/  PRMT R113, R10, 0x7610, R113 ;  /* 0x000076100a717816 */ /* 0x000fe20000000071 */
[----:B------:R-:W-:Y:S01]  /*dfc0*/  IMAD.MOV.U32 R9, RZ, RZ, R56 ;  /* 0x000000ffff097224 */ /* 0x000fe200078e0038 */
[----:B------:R-:W-:Y:S02]  /*dfd0*/  MOV R10, R57 ;  /* 0x00000039000a7202 */ /* 0x000fe40000000f00 */
[----:B------:R-:W-:-:S02]  /*dfe0*/  PRMT R116, R116, 0x5410, R6 ;  /* 0x0000541074747816 */ /* 0x000fc40000000006 */
[----:B------:R-:W-:Y:S02]  /*dff0*/  PRMT R114, R7, 0x7610, R114 ;  /* 0x0000761007727816 */ /* 0x000fe40000000072 */
[----:B------:R-:W-:Y:S02]  /*e000*/  PRMT R118, R118, 0x5410, R9 ;  /* 0x0000541076767816 */ /* 0x000fe40000000009 */
[----:B------:R-:W-:Y:S01]  /*e010*/  PRMT R119, R10, 0x7610, R119 ;  /* 0x000076100a777816 */ /* 0x000fe20000000077 */
[----:B------:R-:W-:Y:S06]  /*e020*/  BRA.DIV UR4, `(.L_x_1726) ;  /* 0x000001ca04f87947 */ /* 0x000fec000b800000 */
[----:B------:R1:W2:Y:S04]  /*e030*/  SHFL.IDX PT, R6, R5, 0x1, 0x181f ;  /* 0x00381f0005067f89 */ /* 0x0002a800000e0000 */
[----:B------:R1:W3:Y:S04]  /*e040*/  SHFL.IDX PT, R7, R4, 0x1, 0x181f ;  /* 0x00381f0004077f89 */ /* 0x0002e800000e0000 */
[----:B------:R1:W0:Y:S04]  /*e050*/  SHFL.IDX PT, R9, R8, 0x1, 0x181f ;  /* 0x00381f0008097f89 */ /* 0x00022800000e0000 */
[----:B----4-:R1:W4:Y:S02]  /*e060*/  SHFL.IDX PT, R14, R0, 0x1, 0x181f ;  /* 0x00381f00000e7f89 */ /* 0x01032400000e0000 */
.L_x_2069:
        /* <DEDUP_REMOVED lines=15> */
[----:B------:R-:W-:-:S09]  /*e160*/  ISETP.GE.AND P5, PT, R219, UR4, PT ;  /* 0x00000004db007c0c */ /* 0x000fd2000bfa6270 */
[C---:B------:R-:W-:Y:S01]  /*e170*/  @!P4 IMAD.SHL.U32 R12, R16.reuse, 0x2, RZ ;  /* 0x00000002100cc824 */ /* 0x040fe200078e00ff */
[----:B------:R-:W-:-:S03]  /*e180*/  @!P4 SHF.L.U64.HI R13, R16, 0x1, R17 ;  /* 0x00000001100dc819 */ /* 0x000fc60000010211 */
[----:B------:R-:W-:Y:S01]  /*e190*/  @!P5 IMAD.SHL.U32 R15, R201, 0x2, RZ ;  /* 0x00000002c90fd824 */ /* 0x000fe200078e00ff */
[CC--:B---3--:R-:W-:Y:S02]  /*e1a0*/  @!P4 IADD3 R10, P0, R7.reuse, R12.reuse, RZ ;  /* 0x0000000c070ac210 */ /* 0x0c8fe40007f1e0ff */
[C---:B----4-:R-:W-:Y:S02]  /*e1b0*/  @!P4 IADD3 R12, P1, R14.reuse, R12, RZ ;  /* 0x0000000c0e0cc210 */ /* 0x050fe40007f3e0ff */
[-C--:B------:R-:W-:Y:S02]  /*e1c0*/  @!P5 IADD3 R24, P2, R7, R15.reuse, RZ ;  /* 0x0000000f0718d210 */ /* 0x080fe40007f5e0ff */
[----:B------:R-:W-:Y:S02]  /*e1d0*/  @!P5 IADD3 R14, P3, R14, R15, RZ ;  /* 0x0000000f0e0ed210 */ /* 0x000fe40007f7e0ff */
[----:B------:R-:W-:Y:S02]  /*e1e0*/  @!P5 SHF.L.U64.HI R7, R201, 0x1, R224 ;  /* 0x00000001c907d819 */ /* 0x000fe400000102e0 */
[----:B------:R-:W-:-:S02]  /*e1f0*/  CS2R R42, SRZ ;  /* 0x00000000002a7805 */ /* 0x000fc4000001ff00 */
[C---:B--2---:R-:W-:Y:S02]  /*e200*/  @!P4 IADD3.X R11, R6.reuse, R13, RZ, P0, !PT ;  /* 0x0000000d060bc210 */ /* 0x044fe400007fe4ff */
[----:B------:R-:W-:Y:S02]  /*e210*/  CS2R R40, SRZ ;  /* 0x0000000000287805 */ /* 0x000fe4000001ff00 */
[----:B------:R-:W-:Y:S02]  /*e220*/  CS2R R54, SRZ ;  /* 0x0000000000367805 */ /* 0x000fe4000001ff00 */
[----:B------:R-:W-:Y:S02]  /*e230*/  CS2R R52, SRZ ;  /* 0x0000000000347805 */ /* 0x000fe4000001ff00 */
[----:B------:R-:W-:Y:S02]  /*e240*/  CS2R R46, SRZ ;  /* 0x00000000002e7805 */ /* 0x000fe4000001ff00 */
[----:B------:R-:W-:Y:S01]  /*e250*/  CS2R R44, SRZ ;  /* 0x00000000002c7805 */ /* 0x000fe2000001ff00 */
[----:B0-----:R-:W-:Y:S01]  /*e260*/  @!P4 IMAD.X R13, R9, 0x1, R13, P1 ;  /* 0x00000001090dc824 */ /* 0x001fe200008e060d */
[----:B------:R0:W5:Y:S01]  /*e270*/  @!P4 LD.E.128 R48, desc[UR60][R10.64] ;  /* 0x0000003c0a30c980 */ /* 0x000162000c101d00 */
[----:B------:R-:W-:-:S02]  /*e280*/  @!P5 IMAD.X R25, R6, 0x1, R7, P2 ;  /* 0x000000010619d824 */ /* 0x000fc400010e0607 */
[----:B------:R-:W-:Y:S01]  /*e290*/  @!P5 IMAD.X R15, R9, 0x1, R7, P3 ;  /* 0x00000001090fd824 */ /* 0x000fe200018e0607 */
[----:B------:R0:W5:Y:S04]  /*e2a0*/  @!P4 LD.E.128 R40, desc[UR60][R12.64] ;  /* 0x0000003c0c28c980 */ /* 0x000168000c101d00 */
[----:B------:R0:W5:Y:S04]  /*e2b0*/  @!P5 LD.E.128 R52, desc[UR60][R24.64] ;  /* 0x0000003c1834d980 */ /* 0x000168000c101d00 */
[----:B------:R0:W5:Y:S02]  /*e2c0*/  @!P5 LD.E.128 R44, desc[UR60][R14.64] ;  /* 0x0000003c0e2cd980 */ /* 0x000164000c101d00 */
.L_x_1728:
[----:B------:R-:W-:Y:S05]  /*e2d0*/  BSYNC B1 ;  /* 0x0000000000017941 */ /* 0x000fea0003800000 */
.L_x_1727:
[----:B---3-5:R-:W-:Y:S01]  /*e2e0*/  IMAD.MOV.U32 R7, RZ, RZ, R55 ;  /* 0x000000ffff077224 */ /* 0x028fe200078e0037 */
[----:B--2---:R-:W-:Y:S01]  /*e2f0*/  MOV R6, R54 ;  /* 0x0000003600067202 */ /* 0x004fe20000000f00 */
[----:B0-----:R-:W-:Y:S01]  /*e300*/  IMAD.MOV.U32 R9, RZ, RZ, R52 ;  /* 0x000000ffff097224 */ /* 0x001fe200078e0034 */
[----:B------:R-:W-:Y:S01]  /*e310*/  UMOV UR4, 0xffffffff ;  /* 0xffffffff00047882 */ /* 0x000fe20000000000 */
        /* <DEDUP_REMOVED lines=25> */
[----:B----4-:R4:W0:Y:S02]  /*e4b0*/  SHFL.IDX PT, R14, R0, 0x2, 0x181f ;  /* 0x00581f00000e7f89 */ /* 0x01082400000e0000 */
.L_x_2075:
[----:B------:R-:W-:Y:S01]  /*e4c0*/  IADD3 R10, R84, 0x40, RZ ;  /* 0x00000040540a7810 */ /* 0x000fe20007ffe0ff */
        /* <DEDUP_REMOVED lines=8> */
[----:B------:R-:W-:Y:S02]  /*e550*/  CS2R R24, SRZ ;  /* 0x0000000000187805 */ /* 0x000fe4000001ff00 */
[----:B------:R-:W-:Y:S01]  /*e560*/  CS2R R26, SRZ ;  /* 0x00000000001a7805 */ /* 0x000fe2000001ff00 */
[----:B------:R-:W-:Y:S06]  /*e570*/  @P0 BRA `(.L_x_1731) ;  /* 0x00000000006c0947 */ /* 0x000fec0003800000 */
        /* <DEDUP_REMOVED lines=9> */
[----:B0-----:R-:W-:Y:S02]  /*e610*/  @!P4 IADD3 R10, P1, R14, R10, RZ ;  /* 0x0000000a0e0ac210 */ /* 0x001fe40007f3e0ff */
[-C--:B------:R-:W-:Y:S01]  /*e620*/  @!P5 IADD3 R12, P2, R7, R15.reuse, RZ ;  /* 0x0000000f070cd210 */ /* 0x080fe20007f5e0ff */
[----:B--2---:R-:W-:Y:S01]  /*e630*/  @!P4 IMAD.X R73, R6, 0x1, R11, P0 ;  /* 0x000000010649c824 */ /* 0x004fe200000e060b */
[----:B------:R-:W-:Y:S02]  /*e640*/  @!P5 IADD3 R14, P3, R14, R15, RZ ;  /* 0x0000000f0e0ed210 */ /* 0x000fe40007f7e0ff */
[----:B------:R-:W-:Y:S02]  /*e650*/  @!P5 SHF.L.U64.HI R7, R201, 0x1, R224 ;  /* 0x00000001c907d819 */ /* 0x000fe400000102e0 */
[----:B------:R-:W-:-:S02]  /*e660*/  CS2R R34, SRZ ;  /* 0x0000000000227805 */ /* 0x000fc4000001ff00 */
[----:B------:R-:W-:Y:S02]  /*e670*/  CS2R R32, SRZ ;  /* 0x0000000000207805 */ /* 0x000fe4000001ff00 */
[----:B------:R-:W-:Y:S02]  /*e680*/  CS2R R24, SRZ ;  /* 0x0000000000187805 */ /* 0x000fe4000001ff00 */
[----:B------:R-:W-:Y:S02]  /*e690*/  CS2R R26, SRZ ;  /* 0x00000000001a7805 */ /* 0x000fe4000001ff00 */
[----:B------:R-:W-:Y:S02]  /*e6a0*/  CS2R R38, SRZ ;  /* 0x0000000000267805 */ /* 0x000fe4000001ff00 */
[----:B------:R-:W-:Y:S02]  /*e6b0*/  CS2R R36, SRZ ;  /* 0x0000000000247805 */ /* 0x000fe4000001ff00 */
[C---:B------:R-:W-:Y:S01]  /*e6c0*/  @!P4 IADD3.X R11, R9.reuse, R11, RZ, P1, !PT ;  /* 0x0000000b090bc210 */ /* 0x040fe20000ffe4ff */
[--C-:B------:R-:W-:Y:S01]  /*e6d0*/  @!P5 IMAD.X R13, R6, 0x1, R7.reuse, P2 ;  /* 0x00000001060dd824 */ /* 0x100fe200010e0607 */
[----:B------:R0:W5:Y:S01]  /*e6e0*/  @!P4 LD.E.128 R28, desc[UR60][R72.64] ;  /* 0x0000003c481cc980 */ /* 0x000162000c101d00 */
[----:B------:R-:W-:-:S03]  /*e6f0*/  @!P5 IMAD.X R15, R9, 0x1, R7, P3 ;  /* 0x00000001090fd824 */ /* 0x000fc600018e0607 */
[----:B------:R0:W5:Y:S04]  /*e700*/  @!P4 LD.E.128 R32, desc[UR60][R10.64] ;  /* 0x0000003c0a20c980 */ /* 0x000168000c101d00 */
[----:B------:R0:W5:Y:S04]  /*e710*/  @!P5 LD.E.128 R24, desc[UR60][R12.64] ;  /* 0x0000003c0c18d980 */ /* 0x000168000c101d00 */
[----:B------:R0:W5:Y:S02]  /*e720*/  @!P5 LD.E.128 R36, desc[UR60][R14.64] ;  /* 0x0000003c0e24d980 */ /* 0x000164000c101d00 */
.L_x_1731:
[----:B------:R-:W-:Y:S05]  /*e730*/  BSYNC B1 ;  /* 0x0000000000017941 */ /* 0x000fea0003800000 */
.L_x_1730:
[----:B--2--5:R-:W-:Y:S01]  /*e740*/  IMAD.MOV.U32 R6, RZ, RZ, R38 ;  /* 0x000000ffff067224 */ /* 0x024fe200078e0026 */
[----:B---3--:R-:W-:Y:S01]  /*e750*/  MOV R7, R39 ;  /* 0x0000002700077202 */ /* 0x008fe20000000f00 */
        /* <DEDUP_REMOVED lines=22> */
[----:B------:R-:W-:-:S04]  /*e8c0*/  CS2R R6, SRZ ;  /* 0x0000000000067805 */ /* 0x000fc8000001ff00 */
[----:B------:R-:W-:Y:S01]  /*e8d0*/  PRMT R91, R9, 0x5410, R10 ;  /* 0x00005410095b7816 */ /* 0x000fe2000000000a */
[----:B------:R-:W-:Y:S06]  /*e8e0*/  BRA.DIV UR4, `(.L_x_1732) ;  /* 0x000001c604a87947 */ /* 0x000fec000b800000 */
[----:B------:R0:W2:Y:S04]  /*e8f0*/  SHFL.IDX PT, R21, R5, 0x3, 0x181f ;  /* 0x00781f0005157f89 */ /* 0x0000a800000e0000 */
[----:B------:R0:W3:Y:S04]  /*e900*/  SHFL.IDX PT, R76, R4, 0x3, 0x181f ;  /* 0x00781f00044c7f89 */ /* 0x0000e800000e0000 */
[----:B------:R0:W0:Y:S04]  /*e910*/  SHFL.IDX PT, R77, R8, 0x3, 0x181f ;  /* 0x00781f00084d7f89 */ /* 0x00002800000e0000 */
[----:B-1--4-:R-:W1:Y:S02]  /*e920*/  SHFL.IDX PT, R0, R0, 0x3, 0x181f ;  /* 0x00781f0000007f89 */ /* 0x012e6400000e0000 */
.L_x_2081:
[----:B------:R-:W4:Y:S01]  /*e930*/  LDL R13, [R1+0x78] ;  /* 0x00007800010d7983 */ /* 0x000f220000100800 */
[----:B------:R-:W-:Y:S01]  /*e940*/  VIADD R84, R84, 0x60 ;  /* 0x0000006054547836 */ /* 0x000fe20000000000 */
[----:B------:R-:W-:Y:S01]  /*e950*/  BSSY B1, `(.L_x_1733) ;  /* 0x0000029000017945 */ /* 0x000fe20003800000 */
[----:B0-----:R-:W-:Y:S02]  /*e960*/  CS2R R4, SRZ ;  /* 0x0000000000047805 */ /* 0x001fe4000001ff00 */
[----:B------:R-:W-:Y:S02]  /*e970*/  CS2R R10, SRZ ;  /* 0x00000000000a7805 */ /* 0x000fe4000001ff00 */
[----:B------:R-:W-:Y:S02]  /*e980*/  CS2R R14, SRZ ;  /* 0x00000000000e7805 */ /* 0x000fe4000001ff00 */
[----:B------:R-:W-:Y:S02]  /*e990*/  ISETP.GE.AND P0, PT, R84, R87, PT ;  /* 0x000000575400720c */ /* 0x000fe40003f06270 */
[----:B------:R-:W-:-:S02]  /*e9a0*/  CS2R R72, SRZ ;  /* 0x0000000000487805 */ /* 0x000fc4000001ff00 */
[----:B------:R-:W-:Y:S02]  /*e9b0*/  CS2R R74, SRZ ;  /* 0x00000000004a7805 */ /* 0x000fe4000001ff00 */
[----:B----4-:R-:W-:-:S04]  /*e9c0*/  LEA.HI R8, R13, R13, RZ, 0x1 ;  /* 0x0000000d0d087211 */ /* 0x010fc800078f08ff */
[----:B------:R-:W-:Y:S02]  /*e9d0*/  LOP3.LUT R12, R8, 0xfffffffe, RZ, 0xc0, !PT ;  /* 0xfffffffe080c7812 */ /* 0x000fe400078ec0ff */
[----:B------:R-:W-:Y:S02]  /*e9e0*/  CS2R R8, SRZ ;  /* 0x0000000000087805 */ /* 0x000fe4000001ff00 */
[----:B------:R-:W-:Y:S02]  /*e9f0*/  IADD3 R115, R13, -R12, RZ ;  /* 0x8000000c0d737210 */ /* 0x000fe40007ffe0ff */
[----:B------:R-:W-:Y:S02]  /*ea00*/  CS2R R12, SRZ ;  /* 0x00000000000c7805 */ /* 0x000fe4000001ff00 */
[----:B------:R-:W-:Y:S01]  /*ea10*/  SHF.L.U32 R115, R115, 0x1f, RZ ;  /* 0x0000001f73737819 */ /* 0x000fe200000006ff */
        /* <DEDUP_REMOVED lines=9> */
[----:B---3--:R-:W-:-:S04]  /*eab0*/  @!P4 IADD3 R82, P0, R76, R79, RZ ;  /* 0x0000004f4c52c210 */ /* 0x008fc80007f1e0ff */
[----:B------:R-:W-:Y:S02]  /*eac0*/  @!P5 IADD3 R80, P2, R76, R5, RZ ;  /* 0x000000054c50d210 */ /* 0x000fe40007f5e0ff */
[C---:B-1----:R-:W-:Y:S01]  /*ead0*/  @!P4 IADD3 R78, P1, R0.reuse, R79, RZ ;  /* 0x0000004f004ec210 */ /* 0x042fe20007f3e0ff */
[----:B--2---:R-:W-:Y:S01]  /*eae0*/  @!P4 IMAD.X R83, R21, 0x1, R4, P0 ;  /* 0x000000011553c824 */ /* 0x004fe200000e0604 */
[----:B------:R-:W-:Y:S02]  /*eaf0*/  @!P5 IADD3 R76, P3, R0, R5, RZ ;  /* 0x00000005004cd210 */ /* 0x000fe40007f7e0ff */
[----:B------:R-:W-:Y:S02]  /*eb00*/  @!P5 SHF.L.U64.HI R0, R201, 0x1, R224 ;  /* 0x00000001c900d819 */ /* 0x000fe400000102e0 */
[----:B------:R-:W-:Y:S02]  /*eb10*/  CS2R R10, SRZ ;  /* 0x00000000000a7805 */ /* 0x000fe4000001ff00 */
[----:B------:R-:W-:-:S02]  /*eb20*/  @!P4 IADD3.X R79, R77, R4, RZ, P1, !PT ;  /* 0x000000044d4fc210 */ /* 0x000fc40000ffe4ff */
[----:B------:R-:W-:Y:S02]  /*eb30*/  CS2R R8, SRZ ;  /* 0x0000000000087805 */ /* 0x000fe4000001ff00 */
[----:B------:R-:W-:Y:S02]  /*eb40*/  CS2R R72, SRZ ;  /* 0x0000000000487805 */ /* 0x000fe4000001ff00 */
[----:B------:R-:W-:Y:S02]  /*eb50*/  CS2R R74, SRZ ;  /* 0x00000000004a7805 */ /* 0x000fe4000001ff00 */
[----:B------:R-:W-:Y:S02]  /*eb60*/  CS2R R6, SRZ ;  /* 0x0000000000067805 */ /* 0x000fe4000001ff00 */
[----:B------:R-:W-:Y:S01]  /*eb70*/  CS2R R4, SRZ ;  /* 0x0000000000047805 */ /* 0x000fe2000001ff00 */
[--C-:B------:R-:W-:Y:S01]  /*eb80*/  @!P5 IMAD.X R81, R21, 0x1, R0.reuse, P2 ;  /* 0x000000011551d824 */ /* 0x100fe200010e0600 */
[----:B------:R0:W5:Y:S01]  /*eb90*/  @!P4 LD.E.128 R12, desc[UR60][R82.64] ;  /* 0x0000003c520cc980 */ /* 0x000162000c101d00 */
[----:B------:R-:W-:-:S03]  /*eba0*/  @!P5 IMAD.X R77, R77, 0x1, R0, P3 ;  /* 0x000000014d4dd824 */ /* 0x000fc600018e0600 */
[----:B------:R0:W5:Y:S04]  /*ebb0*/  @!P4 LD.E.128 R8, desc[UR60][R78.64] ;  /* 0x0000003c4e08c980 */ /* 0x000168000c101d00 */
[----:B------:R0:W5:Y:S04]  /*ebc0*/  @!P5 LD.E.128 R72, desc[UR60][R80.64] ;  /* 0x0000003c5048d980 */ /* 0x000168000c101d00 */
[----:B------:R0:W5:Y:S02]  /*ebd0*/  @!P5 LD.E.128 R4, desc[UR60][R76.64] ;  /* 0x0000003c4c04d980 */ /* 0x000164000c101d00 */
.L_x_1734:
[----:B------:R-:W-:Y:S05]  /*ebe0*/  BSYNC B1 ;  /* 0x0000000000017941 */ /* 0x000fea0003800000 */
.L_x_1733:
[----:B0-----:R-:W4:Y:S01]  /*ebf0*/  LDL R79, [R1+0x48] ;  /* 0x00004800014f7983 */ /* 0x001f220000100800 */
[----:B------:R-:W0:Y:S03]  /*ec00*/  SYNCS.PHASECHK.TRANS64.TRYWAIT P0, [R18+URZ+0x30800], R115 ;  /* 0x03080073120075a7 */ /* 0x000e26000800017f */
[----:B------:R-:W4:Y:S01]  /*ec10*/  LDL R78, [R1+0x10] ;  /* 0x00001000014e7983 */ /* 0x000f220000100800 */
[----:B-1---5:R-:W-:Y:S01]  /*ec20*/  IMAD.MOV.U32 R0, RZ, RZ, R6 ;  /* 0x000000ffff007224 */ /* 0x022fe200078e0006 */
[----:B--2---:R-:W-:Y:S01]  /*ec30*/  MOV R21, R7 ;  /* 0x0000000700157202 */ /* 0x004fe20000000f00 */
[----:B---3--:R-:W-:Y:S01]  /*ec40*/  IMAD.MOV.U32 R76, RZ, RZ, R5 ;  /* 0x000000ffff4c7224 */ /* 0x008fe200078e0005 */
[----:B------:R-:W-:Y:S01]  /*ec50*/  BSSY B1, `(.L_x_1735) ;  /* 0x000001d000017945 */ /* 0x000fe20003800000 */
[----:B------:R-:W-:Y:S01]  /*ec60*/  IMAD.MOV.U32 R77, RZ, RZ, R10 ;  /* 0x000000ffff4d7224 */ /* 0x000fe200078e000a */
[----:B------:R-:W-:Y:S01]  /*ec70*/  PRMT R84, R0, 0x5410, R21 ;  /* 0x0000541000547816 */ /* 0x000fe20000000015 */
[----:B------:R-:W-:-:S02]  /*ec80*/  IMAD.MOV.U32 R0, RZ, RZ, R4 ;  /* 0x000000ffff007224 */ /* 0x000fc400078e0004 */
        /* <DEDUP_REMOVED lines=14> */
[----:B------:R-:W-:Y:S02]  /*ed70*/  PRMT R94, R94, 0x5410, R0 ;  /* 0x000054105e5e7816 */ /* 0x000fe40000000000 */
[----:B------:R-:W-:Y:S02]  /*ed80*/  MOV R77, R73 ;  /* 0x00000049004d7202 */ /* 0x000fe40000000f00 */
[----:B------:R-:W-:Y:S02]  /*ed90*/  SHF.R.S32.HI R0, RZ, 0x1f, R219 ;  /* 0x0000001fff007819 */ /* 0x000fe400000114db */
[----:B------:R-:W-:Y:S01]  /*eda0*/  PRMT R86, R76, 0x5410, R77 ;  /* 0x000054104c567816 */ /* 0x000fe2000000004d */
[----:B------:R-:W-:Y:S01]  /*edb0*/  IMAD.MOV.U32 R76, RZ, RZ, R75 ;  /* 0x000000ffff4c7224 */ /* 0x000fe200078e004b */
[----:B------:R-:W-:-:S02]  /*edc0*/  LEA.HI R0, R0, R219, RZ, 0x3 ;  /* 0x000000db00007211 */ /* 0x000fc400078f18ff */
[----:B----4-:R-:W-:-:S04]  /*edd0*/  VIADDMNMX R21, R87, -R79, 0x80, PT ;  /* 0x0000008057157446 */ /* 0x010fc8000380094f */
[----:B------:R-:W-:Y:S01]  /*ede0*/  ISETP.GE.AND P1, PT, R78, R21, PT ;  /* 0x000000154e00720c */ /* 0x000fe20003f26270 */
[----:B------:R-:W-:-:S05]  /*edf0*/  IMAD.MOV.U32 R78, RZ, RZ, R74 ;  /* 0x000000ffff4e7224 */ /* 0x000fca00078e004a */
[----:B------:R-:W-:Y:S01]  /*ee00*/  PRMT R87, R78, 0x7610, R87 ;  /* 0x000076104e577816 */ /* 0x000fe20000000057 */
[----:B0-----:R-:W-:Y:S06]  /*ee10*/  @!P0 BRA `(.L_x_1736) ;  /* 0x000001c000d08947 */ /* 0x001fec0003800000 */
.L_x_2082:
[----:B------:R-:W-:Y:S05]  /*ee20*/  BSYNC B1 ;  /* 0x0000000000017941 */ /* 0x000fea0003800000 */
.L_x_1735:
[----:B------:R-:W-:Y:S01]  /*ee30*/  BSSY B1, `(.L_x_1737) ;  /* 0x00000cd000017945 */ /* 0x000fe20003800000 */
[----:B------:R-:W-:Y:S02]  /*ee40*/  PRMT R87, R87, 0x5410, R76 ;  /* 0x0000541057577816 */ /* 0x000fe4000000004c */
[----:B------:R-:W-:Y:S01]  /*ee50*/  SHF.R.S32.HI R0, RZ, 0x3, R0 ;  /* 0x00000003ff007819 */ /* 0x000fe20000011400 */
[----:B------:R-:W-:Y:S06]  /*ee60*/  @P1 BRA `(.L_x_1738) ;  /* 0x0000000c00241947 */ /* 0x000fec0003800000 */
[----:B------:R1:W5:Y:S01]  /*ee70*/  LDL R135, [R1+0x50] ;  /* 0x0000500001877983 */ /* 0x0003620000100800 */
[----:B0-----:R-:W0:Y:S03]  /*ee80*/  LDC R115, c[0x0][0x3f4] ;  /* 0x0000fd00ff737b82 */ /* 0x001e260000000800 */
[----:B------:R1:W5:Y:S04]  /*ee90*/  LDL R134, [R1+0xa4] ;  /* 0x0000a40001867983 */ /* 0x0003680000100800 */
[----:B------:R1:W5:Y:S01]  /*eea0*/  LDL R133, [R1+0x58] ;  /* 0x0000580001857983 */ /* 0x0003620000100800 */
[----:B------:R-:W-:Y:S01]  /*eeb0*/  BSSY B2, `(.L_x_1739) ;  /* 0x0000064000027945 */ /* 0x000fe20003800000 */
[----:B0-----:R-:W-:-:S02]  /*eec0*/  ISETP.GE.AND P0, PT, R16, R115, PT ;  /* 0x000000731000720c */ /* 0x001fc40003f06270 */
[----:B------:R-:W-:-:S11]  /*eed0*/  ISETP.GE.AND P1, PT, R219, R115, PT ;  /* 0x00000073db00720c */ /* 0x000fd60003f26270 */
[----:B-1----:R-:W-:Y:S05]  /*eee0*/  @P0 BRA `(.L_x_1740) ;  /* 0x0000000400800947 */ /* 0x002fea0003800000 */
[----:B------:R-:W2:Y:S04]  /*eef0*/  LDL R77, [R1+0x68] ;  /* 0x00006800014d7983 */ /* 0x000ea80000100800 */
[----:B------:R-:W3:Y:S01]  /*ef00*/  LDL R136, [R1+0x5c] ;  /* 0x00005c0001887983 */ /* 0x000ee20000100800 */
[----:B------:R-:W-:Y:S01]  /*ef10*/  SHF.R.U32.HI R130, RZ, 0x10, R57 ;  /* 0x00000010ff827819 */ /* 0x000fe20000011639 */
[--C-:B------:R-:W-:Y:S01]  /*ef20*/  HADD2.F32 R129, -RZ, R119.reuse.H0_H0 ;  /* 0x20000077ff817230 */ /* 0x100fe20000004100 */
[--C-:B------:R-:W-:Y:S01]  /*ef30*/  SHF.R.U32.HI R127, RZ, 0x10, R65.reuse ;  /* 0x00000010ff7f7819 */ /* 0x100fe20000011641 */
[----:B------:R-:W-:Y:S01]  /*ef40*/  HADD2.F32 R126, -RZ, R119.H1_H1 ;  /* 0x30000077ff7e7230 */ /* 0x000fe20000004100 */
[----:B------:R-:W-:Y:S01]  /*ef50*/  SHF.R.U64 R64, R64, 0x10, R65 ;  /* 0x0000001040407819 */ /* 0x000fe20000001241 */
[----:B------:R-:W-:Y:S01]  /*ef60*/  HADD2.F32 R130, -RZ, R130.H0_H0 ;  /* 0x20000082ff827230 */ /* 0x000fe20000004100 */
[----:B------:R-:W-:Y:S01]  /*ef70*/  SHF.R.U64 R56, R56, 0x10, R57 ;  /* 0x0000001038387819 */ /* 0x000fe20000001239 */
[----:B------:R-:W-:Y:S01]  /*ef80*/  HADD2.F32 R127, -RZ, R127.H0_H0 ;  /* 0x2000007fff7f7230 */ /* 0x000fe20000004100 */
[----:B------:R-:W-:Y:S01]  /*ef90*/  SHF.R.U64 R57, R66, 0x10, R67 ;  /* 0x0000001042397819 */ /* 0x000fe20000001243 */
[----:B------:R-:W-:Y:S01]  /*efa0*/  HADD2.F32 R128, -RZ, R118.H1_H1 ;  /* 0x30000076ff807230 */ /* 0x000fe20000004100 */
[----:B------:R-:W-:-:S02]  /*efb0*/  SHF.R.U64 R58, R58, 0x10, R59 ;  /* 0x000000103a3a7819 */ /* 0x000fc4000000123b */
[----:B------:R-:W-:Y:S01]  /*efc0*/  SHF.R.U32.HI R66, RZ, 0x10, R67 ;  /* 0x00000010ff427819 */ /* 0x000fe20000011643 */
[----:B------:R-:W-:Y:S01]  /*efd0*/  HADD2.F32 R57, -RZ, R57.H0_H0 ;  /* 0x20000039ff397230 */ /* 0x000fe20000004100 */
[----:B------:R-:W-:-:S03]  /*efe0*/  SHF.R.U32.HI R59, RZ, 0x10, R59 ;  /* 0x00000010ff3b7819 */ /* 0x000fc6000001163b */
[----:B------:R-:W-:Y:S01]  /*eff0*/  HADD2.F32 R66, -RZ, R66.H0_H0 ;  /* 0x20000042ff427230 */ /* 0x000fe20000004100 */
[----:B--2---:R-:W-:-:S04]  /*f000*/  LEA.HI R76, R115, R77, RZ, 0x1d ;  /* 0x0000004d734c7211 */ /* 0x004fc800078fe8ff */
[----:B------:R-:W-:Y:S01]  /*f010*/  SHF.R.S32.HI R79, RZ, 0x1f, R76 ;  /* 0x0000001fff4f7819 */ /* 0x000fe2000001144c */
[----:B------:R-:W-:-:S03]  /*f020*/  IMAD.SHL.U32 R77, R76, 0x8, RZ ;  /* 0x000000084c4d7824 */ /* 0x000fc600078e00ff */
[----:B------:R-:W-:Y:S02]  /*f030*/  LEA.HI R79, R79, R76, RZ, 0x3 ;  /* 0x0000004c4f4f7211 */ /* 0x000fe400078f18ff */
[----:B-----5:R-:W-:Y:S02]  /*f040*/  LOP3.LUT R77, R135, 0x38, R77, 0xf8, !PT ;  /* 0x00000038874d7812 */ /* 0x020fe400078ef84d */
[----:B------:R-:W-:Y:S02]  /*f050*/  SHF.L.U32 R79, R79, 0xa, RZ ;  /* 0x0000000a4f4f7819 */ /* 0x000fe400000006ff */
[----:B------:R-:W-:Y:S02]  /*f060*/  LOP3.LUT R81, R77, R134, RZ, 0x3c, !PT ;  /* 0x000000864d517212 */ /* 0x000fe400078e3cff */
[----:B------:R-:W-:Y:S02]  /*f070*/  LOP3.LUT R80, R79, 0x7fffe000, RZ, 0xc0, !PT ;  /* 0x7fffe0004f507812 */ /* 0x000fe400078ec0ff */
[----:B---3--:R-:W0:Y:S02]  /*f080*/  LDS.128 R76, [R136] ;  /* 0x00000000884c7984 */ /* 0x008e240000000c00 */
[----:B------:R-:W-:-:S05]  /*f090*/  IADD3 R81, R81, R80, R133 ;  /* 0x0000005051517210 */ /* 0x000fca0007ffe085 */
[----:B------:R-:W-:-:S05]  /*f0a0*/  IMAD R117, R81, 0x2, R18 ;  /* 0x0000000251757824 */ /* 0x000fca00078e0212 */
[----:B------:R-:W1:Y:S01]  /*f0b0*/  LDS.128 R80, [R117+0x10400] ;  /* 0x0104000075507984 */ /* 0x000e620000000c00 */
[--C-:B0-----:R-:W-:Y:S02]  /*f0c0*/  HADD2.F32 R120, -RZ, R77.reuse.H0_H0 ;  /* 0x2000004dff787230 */ /* 0x101fe40000004100 */
[----:B------:R-:W-:Y:S02]  /*f0d0*/  HADD2.F32 R123, -RZ, R77.H1_H1 ;  /* 0x3000004dff7b7230 */ /* 0x000fe40000004100 */
[----:B------:R-:W-:Y:S02]  /*f0e0*/  HADD2.F32 R122, -RZ, R76.H0_H0 ;  /* 0x2000004cff7a7230 */ /* 0x000fe40000004100 */
[----:B------:R-:W-:Y:S02]  /*f0f0*/  HADD2.F32 R65, -RZ, R78.H0_H0 ;  /* 0x2000004eff417230 */ /* 0x000fe40000004100 */
[--C-:B------:R-:W-:Y:S02]  /*f100*/  HADD2.F32 R67, -RZ, R79.reuse.H0_H0 ;  /* 0x2000004fff437230 */ /* 0x100fe40000004100 */
[----:B------:R-:W-:-:S02]  /*f110*/  HADD2.F32 R79, -RZ, R79.H1_H1 ;  /* 0x3000004fff4f7230 */ /* 0x000fc40000004100 */
[--C-:B-1----:R-:W-:Y:S02]  /*f120*/  HADD2.F32 R77, -RZ, R81.reuse.H0_H0 ;  /* 0x20000051ff4d7230 */ /* 0x102fe40000004100 */
[----:B------:R-:W-:Y:S02]  /*f130*/  HADD2.F32 R124, -RZ, R81.H1_H1 ;  /* 0x30000051ff7c7230 */ /* 0x000fe40000004100 */
[----:B------:R-:W-:Y:S02]  /*f140*/  HADD2.F32 R119, -RZ, R80.H0_H0 ;  /* 0x20000050ff777230 */ /* 0x000fe40000004100 */
[C---:B------:R-:W-:Y:S01]  /*f150*/  FMUL.FTZ R81, R77.reuse, R129 ;  /* 0x000000814d517220 */ /* 0x040fe20000410000 */
[----:B------:R-:W-:Y:S01]  /*f160*/  FMUL.FTZ R131, R77, R126 ;  /* 0x0000007e4d837220 */ /* 0x000fe20000410000 */
[----:B------:R-:W-:Y:S01]  /*f170*/  FMUL.FTZ R132, R124, R130 ;  /* 0x000000827c847220 */ /* 0x000fe20000410000 */
[----:B------:R-:W-:Y:S02]  /*f180*/  HADD2.F32 R125, -RZ, R82.H0_H0 ;  /* 0x20000052ff7d7230 */ /* 0x000fe40000004100 */
[----:B------:R-:W-:Y:S01]  /*f190*/  FFMA.FTZ R77, R120, R126, -R81 ;  /* 0x0000007e784d7223 */ /* 0x000fe20000010851 */
[----:B------:R-:W-:-:S02]  /*f1a0*/  HADD2.F32 R126, -RZ, R118.H0_H0 ;  /* 0x20000076ff7e7230 */ /* 0x000fc40000004100 */
[----:B------:R-:W-:Y:S01]  /*f1b0*/  FFMA.FTZ R81, R120, R129, R131 ;  /* 0x0000008178517223 */ /* 0x000fe20000010083 */
[-C--:B------:R-:W-:Y:S01]  /*f1c0*/  FMUL.FTZ R120, R124, R127.reuse ;  /* 0x0000007f7c787220 */ /* 0x080fe20000410000 */
[----:B------:R-:W-:Y:S01]  /*f1d0*/  FFMA.FTZ R118, R123, R127, -R132 ;  /* 0x0000007f7b767223 */ /* 0x000fe20000010884 */
[C---:B------:R-:W-:Y:S01]  /*f1e0*/  FMUL.FTZ R127, R119.reuse, R128 ;  /* 0x00000080777f7220 */ /* 0x040fe20000410000 */
[----:B------:R-:W-:Y:S01]  /*f1f0*/  FMUL.FTZ R129, R119, R126 ;  /* 0x0000007e77817220 */ /* 0x000fe20000410000 */
[--C-:B------:R-:W-:Y:S02]  /*f200*/  HADD2.F32 R132, -RZ, R116.reuse.H1_H1 ;  /* 0x30000074ff847230 */ /* 0x100fe40000004100 */
[----:B------:R-:W-:Y:S01]  /*f210*/  FFMA.FTZ R120, R123, R130, R120 ;  /* 0x000000827b787223 */ /* 0x000fe20000010078 */
[----:B------:R-:W-:Y:S02]  /*f220*/  HADD2.F32 R124, -RZ, R116.H0_H0 ;  /* 0x20000074ff7c7230 */ /* 0x000fe40000004100 */
[C---:B------:R-:W-:Y:S01]  /*f230*/  FFMA.FTZ R119, R122.reuse, R126, -R127 ;  /* 0x0000007e7a777223 */ /* 0x040fe2000001087f */
[----:B------:R-:W-:Y:S01]  /*f240*/  FFMA.FTZ R116, R122, R128, R129 ;  /* 0x000000807a747223 */ /* 0x000fe20000010081 */
[----:B------:R-:W-:-:S02]  /*f250*/  HADD2.F32 R122, -RZ, R114.H1_H1 ;  /* 0x30000072ff7a7230 */ /* 0x000fc40000004100 */
[C---:B------:R-:W-:Y:S01]  /*f260*/  FMUL.FTZ R126, R125.reuse, R132 ;  /* 0x000000847d7e7220 */ /* 0x040fe20000410000 */
[--C-:B------:R-:W-:Y:S02]  /*f270*/  HADD2.F32 R121, -RZ, R83.reuse.H0_H0 ;  /* 0x20000053ff797230 */ /* 0x100fe40000004100 */
[-C--:B------:R-:W-:Y:S01]  /*f280*/  FMUL.FTZ R128, R125, R124.reuse ;  /* 0x0000007c7d807220 */ /* 0x080fe20000410000 */
[----:B------:R-:W-:Y:S02]  /*f290*/  HADD2.F32 R114, -RZ, R114.H0_H0 ;  /* 0x20000072ff727230 */ /* 0x000fe40000004100 */
[C---:B------:R-:W-:Y:S01]  /*f2a0*/  FFMA.FTZ R126, R65.reuse, R124, -R126 ;  /* 0x0000007c417e7223 */ /* 0x040fe2000001087e */
[----:B------:R-:W-:Y:S02]  /*f2b0*/  HADD2.F32 R83, -RZ, R83.H1_H1 ;  /* 0x30000053ff537230 */ /* 0x000fe40000004100 */
[----:B------:R-:W-:Y:S01]  /*f2c0*/  FFMA.FTZ R128, R65, R132, R128 ;  /* 0x0000008441807223 */ /* 0x000fe20000010080 */
[----:B------:R-:W-:-:S02]  /*f2d0*/  HADD2.F32 R124, -RZ, R59.H0_H0 ;  /* 0x2000003bff7c7230 */ /* 0x000fc40000004100 */
[C---:B------:R-:W-:Y:S01]  /*f2e0*/  FMUL.FTZ R130, R121.reuse, R114 ;  /* 0x0000007279827220 */ /* 0x040fe20000410000 */
[-C--:B------:R-:W-:Y:S01]  /*f2f0*/  FMUL.FTZ R121, R121, R122.reuse ;  /* 0x0000007a79797220 */ /* 0x080fe20000410000 */
[----:B------:R-:W-:Y:S02]  /*f300*/  HADD2.F32 R80, -RZ, R80.H1_H1 ;  /* 0x30000050ff507230 */ /* 0x000fe40000004100 */
[C---:B------:R-:W-:Y:S01]  /*f310*/  FFMA.FTZ R130, R67.reuse, R122, -R130 ;  /* 0x0000007a43827223 */ /* 0x040fe20000010882 */
[----:B------:R-:W-:Y:S01]  /*f320*/  FFMA.FTZ R114, R67, R114, R121 ;  /* 0x0000007243727223 */ /* 0x000fe20000010079 */
[----:B------:R-:W-:Y:S02]  /*f330*/  HADD2.F32 R82, -RZ, R82.H1_H1 ;  /* 0x30000052ff527230 */ /* 0x000fe40000004100 */
[C---:B------:R-:W-:Y:S01]  /*f340*/  FMUL.FTZ R132, R83.reuse, R124 ;  /* 0x0000007c53847220 */ /* 0x040fe20000410000 */
[----:B------:R-:W-:Y:S01]  /*f350*/  FMUL.FTZ R122, R83, R66 ;  /* 0x00000042537a7220 */ /* 0x000fe20000410000 */
[----:B------:R-:W-:-:S02]  /*f360*/  HADD2.F32 R65, -RZ, R56.H0_H0 ;  /* 0x20000038ff417230 */ /* 0x000fc40000004100 */
[----:B------:R-:W-:Y:S02]  /*f370*/  HADD2.F32 R67, -RZ, R58.H0_H0 ;  /* 0x2000003aff437230 */ /* 0x000fe40000004100 */
[C---:B------:R-:W-:Y:S01]  /*f380*/  FFMA.FTZ R123, R79.reuse, R66, -R132 ;  /* 0x000000424f7b7223 */ /* 0x040fe20000010884 */
[----:B------:R-:W-:Y:S02]  /*f390*/  HADD2.F32 R59, -RZ, R64.H0_H0 ;  /* 0x20000040ff3b7230 */ /* 0x000fe40000004100 */
[----:B------:R-:W-:Y:S01]  /*f3a0*/  FFMA.FTZ R125, R79, R124, R122 ;  /* 0x0000007c4f7d7223 */ /* 0x000fe2000001007a */
[----:B------:R-:W-:Y:S02]  /*f3b0*/  HADD2.F32 R76, -RZ, R76.H1_H1 ;  /* 0x3000004cff4c7230 */ /* 0x000fe40000004100 */
[----:B------:R-:W-:Y:S01]  /*f3c0*/  FMUL.FTZ R79, R80, R65 ;  /* 0x00000041504f7220 */ /* 0x000fe20000410000 */
[----:B------:R-:W-:Y:S02]  /*f3d0*/  HADD2.F32 R78, -RZ, R78.H1_H1 ;  /* 0x3000004eff4e7230 */ /* 0x000fe40000004100 */
        /* <DEDUP_REMOVED lines=17> */
.L_x_1740:
[----:B------:R-:W-:Y:S05]  /*f4f0*/  BSYNC B2 ;  /* 0x0000000000027941 */ /* 0x000fea0003800000 */
.L_x_1739:
[----:B------:R-:W-:Y:S05]  /*f500*/  @P1 BRA `(.L_x_1738) ;  /* 0x00000004007c1947 */ /* 0x000fea0003800000 */
[----:B------:R-:W2:Y:S01]  /*f510*/  LDL R120, [R1+0x98] ;  /* 0x0000980001787983 */ /* 0x000ea20000100800 */
[----:B------:R-:W-:Y:S01]  /*f520*/  LEA.HI R115, R115, R0, RZ, 0x1d ;  /* 0x0000000073737211 */ /* 0x000fe200078fe8ff */
[--C-:B------:R-:W-:Y:S01]  /*f530*/  HADD2.F32 R81, -RZ, R113.reuse.H1_H1 ;  /* 0x30000071ff517230 */ /* 0x100fe20000004100 */
[----:B------:R-:W-:Y:S01]  /*f540*/  SHF.R.U32.HI R83, RZ, 0x10, R61 ;  /* 0x00000010ff537819 */ /* 0x000fe2000001163d */
[----:B------:R-:W-:Y:S01]  /*f550*/  HADD2.F32 R113, -RZ, R113.H0_H0 ;  /* 0x20000071ff717230 */ /* 0x000fe20000004100 */
[----:B0-----:R-:W-:Y:S01]  /*f560*/  SHF.R.S32.HI R58, RZ, 0x1f, R115 ;  /* 0x0000001fff3a7819 */ /* 0x001fe20000011473 */
[----:B------:R-:W-:Y:S01]  /*f570*/  IMAD.SHL.U32 R56, R115, 0x8, RZ ;  /* 0x0000000873387824 */ /* 0x000fe200078e00ff */
[----:B------:R-:W-:Y:S01]  /*f580*/  SHF.R.U64 R68, R68, 0x10, R69 ;  /* 0x0000001044447819 */ /* 0x000fe20000001245 */
[----:B------:R-:W-:Y:S01]  /*f590*/  HADD2.F32 R83, -RZ, R83.H0_H0 ;  /* 0x20000053ff537230 */ /* 0x000fe20000004100 */
[----:B------:R-:W-:Y:S02]  /*f5a0*/  LEA.HI R58, R58, R115, RZ, 0x3 ;  /* 0x000000733a3a7211 */ /* 0x000fe400078f18ff */
[----:B-----5:R-:W-:-:S02]  /*f5b0*/  LOP3.LUT R56, R135, 0x38, R56, 0xf8, !PT ;  /* 0x0000003887387812 */ /* 0x020fc400078ef838 */
[----:B------:R-:W-:Y:S01]  /*f5c0*/  SHF.R.U32.HI R82, RZ, 0x10, R69 ;  /* 0x00000010ff527819 */ /* 0x000fe20000011645 */
[----:B------:R-:W-:Y:S01]  /*f5d0*/  IMAD.SHL.U32 R58, R58, 0x400, RZ ;  /* 0x000004003a3a7824 */ /* 0x000fe200078e00ff */
[----:B------:R-:W-:Y:S02]  /*f5e0*/  LOP3.LUT R65, R56, R134, RZ, 0x3c, !PT ;  /* 0x0000008638417212 */ /* 0x000fe400078e3cff */
[----:B------:R-:W-:Y:S02]  /*f5f0*/  SHF.R.U64 R69, R60, 0x10, R61 ;  /* 0x000000103c457819 */ /* 0x000fe4000000123d */
[----:B------:R-:W-:Y:S02]  /*f600*/  LOP3.LUT R64, R58, 0x7fffe000, RZ, 0xc0, !PT ;  /* 0x7fffe0003a407812 */ /* 0x000fe400078ec0ff */
[----:B------:R-:W-:Y:S01]  /*f610*/  SHF.R.U64 R61, R62, 0x10, R63 ;  /* 0x000000103e3d7819 */ /* 0x000fe2000000123f */
[----:B------:R-:W-:Y:S01]  /*f620*/  HADD2.F32 R69, -RZ, R69.H0_H0 ;  /* 0x20000045ff457230 */ /* 0x000fe20000004100 */
[----:B------:R-:W-:-:S02]  /*f630*/  IADD3 R65, R65, R64, R133 ;  /* 0x0000004041417210 */ /* 0x000fc40007ffe085 */
[----:B------:R-:W-:Y:S02]  /*f640*/  SHF.R.U32.HI R118, RZ, 0x10, R63 ;  /* 0x00000010ff767819 */ /* 0x000fe4000001163f */
[----:B------:R-:W-:Y:S02]  /*f650*/  LEA R76, R65, R18, 0x1 ;  /* 0x00000012414c7211 */ /* 0x000fe400078e08ff */
[--C-:B------:R-:W-:Y:S02]  /*f660*/  SHF.R.U64 R60, R70, 0x10, R71.reuse ;  /* 0x00000010463c7819 */ /* 0x100fe40000001247 */
[----:B------:R-:W-:Y:S01]  /*f670*/  SHF.R.U32.HI R119, RZ, 0x10, R71 ;  /* 0x00000010ff777819 */ /* 0x000fe20000011647 */
[----:B------:R-:W0:Y:S02]  /*f680*/  LDS.128 R64, [R76+0x10400] ;  /* 0x010400004c407984 */ /* 0x000e240000000c00 */
[--C-:B0-----:R-:W-:Y:S02]  /*f690*/  HADD2.F32 R77, -RZ, R65.reuse.H0_H0 ;  /* 0x20000041ff4d7230 */ /* 0x101fe40000004100 */
[----:B------:R-:W-:-:S02]  /*f6a0*/  HADD2.F32 R78, -RZ, R65.H1_H1 ;  /* 0x30000041ff4e7230 */ /* 0x000fc40000004100 */
[----:B------:R-:W-:Y:S02]  /*f6b0*/  HADD2.F32 R65, -RZ, R64.H0_H0 ;  /* 0x20000040ff417230 */ /* 0x000fe40000004100 */
[C---:B------:R-:W-:Y:S01]  /*f6c0*/  FMUL.FTZ R115, R77.reuse, R113 ;  /* 0x000000714d737220 */ /* 0x040fe20000410000 */
[----:B------:R-:W-:Y:S01]  /*f6d0*/  FMUL.FTZ R117, R77, R81 ;  /* 0x000000514d757220 */ /* 0x000fe20000410000 */
[----:B------:R-:W-:Y:S02]  /*f6e0*/  HADD2.F32 R77, -RZ, R82.H0_H0 ;  /* 0x20000052ff4d7230 */ /* 0x000fe40000004100 */
[C---:B------:R-:W-:Y:S01]  /*f6f0*/  FMUL.FTZ R114, R78.reuse, R83 ;  /* 0x000000534e727220 */ /* 0x040fe20000410000 */
[----:B------:R-:W-:Y:S02]  /*f700*/  HADD2.F32 R82, -RZ, R110.H0_H0 ;  /* 0x2000006eff527230 */ /* 0x000fe40000004100 */
[----:B------:R-:W-:Y:S02]  /*f710*/  HADD2.F32 R79, -RZ, R66.H0_H0 ;  /* 0x20000042ff4f7230 */ /* 0x000fe40000004100 */
[----:B------:R-:W-:Y:S01]  /*f720*/  FMUL.FTZ R116, R78, R77 ;  /* 0x0000004d4e747220 */ /* 0x000fe20000410000 */
[----:B------:R-:W-:-:S02]  /*f730*/  HADD2.F32 R110, -RZ, R110.H1_H1 ;  /* 0x3000006eff6e7230 */ /* 0x000fc40000004100 */
[----:B------:R-:W-:Y:S01]  /*f740*/  FMUL.FTZ R78, R65, R82 ;  /* 0x00000052414e7220 */ /* 0x000fe20000410000 */
[--C-:B------:R-:W-:Y:S02]  /*f750*/  HADD2.F32 R80, -RZ, R67.reuse.H0_H0 ;  /* 0x20000043ff507230 */ /* 0x100fe40000004100 */
[----:B------:R-:W-:Y:S02]  /*f760*/  HADD2.F32 R67, -RZ, R67.H1_H1 ;  /* 0x30000043ff437230 */ /* 0x000fe40000004100 */
[----:B------:R-:W-:Y:S02]  /*f770*/  HADD2.F32 R64, -RZ, R64.H1_H1 ;  /* 0x30000040ff407230 */ /* 0x000fe40000004100 */
[----:B------:R-:W-:Y:S01]  /*f780*/  HADD2.F32 R66, -RZ, R66.H1_H1 ;  /* 0x30000042ff427230 */ /* 0x000fe20000004100 */
[----:B--2---:R-:W0:Y:S02]  /*f790*/  LDS.128 R56, [R120] ;  /* 0x0000000078387984 */ /* 0x004e240000000c00 */
[----:B0-----:R-:W-:-:S02]  /*f7a0*/  HADD2.F32 R62, -RZ, R57.H0_H0 ;  /* 0x20000039ff3e7230 */ /* 0x001fc40000004100 */
[----:B------:R-:W-:Y:S02]  /*f7b0*/  HADD2.F32 R63, -RZ, R57.H1_H1 ;  /* 0x30000039ff3f7230 */ /* 0x000fe40000004100 */
[----:B------:R-:W-:Y:S02]  /*f7c0*/  HADD2.F32 R57, -RZ, R56.H0_H0 ;  /* 0x20000038ff397230 */ /* 0x000fe40000004100 */
[C---:B------:R-:W-:Y:S01]  /*f7d0*/  FFMA.FTZ R115, R62.reuse, R81, -R115 ;  /* 0x000000513e737223 */ /* 0x040fe20000010873 */
[----:B------:R-:W-:Y:S01]  /*f7e0*/  FFMA.FTZ R117, R62, R113, R117 ;  /* 0x000000713e757223 */ /* 0x000fe20000010075 */
[----:B------:R-:W-:Y:S02]  /*f7f0*/  HADD2.F32 R62, -RZ, R112.H0_H0 ;  /* 0x20000070ff3e7230 */ /* 0x000fe40000004100 */
[C---:B------:R-:W-:Y:S01]  /*f800*/  FFMA.FTZ R114, R63.reuse, R77, -R114 ;  /* 0x0000004d3f727223 */ /* 0x040fe20000010872 */
[----:B------:R-:W-:Y:S02]  /*f810*/  HADD2.F32 R70, -RZ, R58.H0_H0 ;  /* 0x2000003aff467230 */ /* 0x000fe40000004100 */
[----:B------:R-:W-:Y:S01]  /*f820*/  FFMA.FTZ R116, R63, R83, R116 ;  /* 0x000000533f747223 */ /* 0x000fe20000010074 */
[----:B------:R-:W-:-:S02]  /*f830*/  HADD2.F32 R71, -RZ, R59.H0_H0 ;  /* 0x2000003bff477230 */ /* 0x000fc40000004100 */
[-C--:B------:R-:W-:Y:S01]  /*f840*/  FMUL.FTZ R77, R65, R62.reuse ;  /* 0x0000003e414d7220 */ /* 0x080fe20000410000 */
[C---:B------:R-:W-:Y:S01]  /*f850*/  FFMA.FTZ R65, R57.reuse, R62, -R78 ;  /* 0x0000003e39417223 */ /* 0x040fe2000001084e */
[--C-:B------:R-:W-:Y:S02]  /*f860*/  HADD2.F32 R62, -RZ, R111.reuse.H1_H1 ;  /* 0x3000006fff3e7230 */ /* 0x100fe40000004100 */
[----:B------:R-:W-:Y:S01]  /*f870*/  FFMA.FTZ R77, R57, R82, R77 ;  /* 0x00000052394d7223 */ /* 0x000fe2000001004d */
[C---:B------:R-:W-:Y:S01]  /*f880*/  FMUL.FTZ R57, R79.reuse, R110 ;  /* 0x0000006e4f397220 */ /* 0x040fe20000410000 */
[----:B------:R-:W-:Y:S02]  /*f890*/  HADD2.F32 R111, -RZ, R111.H0_H0 ;  /* 0x2000006fff6f7230 */ /* 0x000fe40000004100 */
[-C--:B------:R-:W-:Y:S01]  /*f8a0*/  FMUL.FTZ R63, R79, R62.reuse ;  /* 0x0000003e4f3f7220 */ /* 0x080fe20000410000 */
[----:B------:R-:W-:Y:S02]  /*f8b0*/  HADD2.F32 R112, -RZ, R112.H1_H1 ;  /* 0x30000070ff707230 */ /* 0x000fe40000004100 */
[----:B------:R-:W-:Y:S01]  /*f8c0*/  FFMA.FTZ R79, R70, R62, -R57 ;  /* 0x0000003e464f7223 */ /* 0x000fe20000010839 */
[----:B------:R-:W-:-:S02]  /*f8d0*/  HADD2.F32 R78, -RZ, R118.H0_H0 ;  /* 0x20000076ff4e7230 */ /* 0x000fc40000004100 */
[C---:B------:R-:W-:Y:S01]  /*f8e0*/  FMUL.FTZ R82, R80.reuse, R111 ;  /* 0x0000006f50527220 */ /* 0x040fe20000410000 */
[----:B------:R-:W-:Y:S02]  /*f8f0*/  HADD2.F32 R62, -RZ, R119.H0_H0 ;  /* 0x20000077ff3e7230 */ /* 0x000fe40000004100 */
[----:B------:R-:W-:Y:S01]  /*f900*/  FMUL.FTZ R80, R80, R112 ;  /* 0x0000007050507220 */ /* 0x000fe20000410000 */
[----:B------:R-:W-:Y:S02]  /*f910*/  HADD2.F32 R59, -RZ, R59.H1_H1 ;  /* 0x3000003bff3b7230 */ /* 0x000fe40000004100 */
[----:B------:R-:W-:Y:S01]  /*f920*/  FFMA.FTZ R70, R70, R110, R63 ;  /* 0x0000006e46467223 */ /* 0x000fe2000001003f */
[----:B------:R-:W-:Y:S01]  /*f930*/  FFMA.FTZ R82, R71, R112, -R82 ;  /* 0x0000007047527223 */ /* 0x000fe20000010852 */
[C---:B------:R-:W-:Y:S01]  /*f940*/  FMUL.FTZ R110, R67.reuse, R78 ;  /* 0x0000004e436e7220 */ /* 0x040fe20000410000 */
[----:B------:R-:W-:Y:S01]  /*f950*/  FMUL.FTZ R112, R67, R62 ;  /* 0x0000003e43707220 */ /* 0x000fe20000410000 */
[----:B------:R-:W-:-:S02]  /*f960*/  HADD2.F32 R63, -RZ, R61.H0_H0 ;  /* 0x2000003dff3f7230 */ /* 0x000fc40000004100 */
[----:B------:R-:W-:Y:S01]  /*f970*/  FFMA.FTZ R80, R71, R111, R80 ;  /* 0x0000006f47507223 */ /* 0x000fe20000010050 */
[----:B------:R-:W-:Y:S02]  /*f980*/  HADD2.F32 R57, -RZ, R68.H0_H0 ;  /* 0x20000044ff397230 */ /* 0x000fe40000004100 */
[C---:B------:R-:W-:Y:S01]  /*f990*/  FFMA.FTZ R71, R59.reuse, R62, -R110 ;  /* 0x0000003e3b477223 */ /* 0x040fe2000001086e */
[----:B------:R-:W-:Y:S02]  /*f9a0*/  HADD2.F32 R61, -RZ, R60.H0_H0 ;  /* 0x2000003cff3d7230 */ /* 0x000fe40000004100 */
[----:B------:R-:W-:Y:S01]  /*f9b0*/  FFMA.FTZ R81, R59, R78, R112 ;  /* 0x0000004e3b517223 */ /* 0x000fe20000010070 */
[----:B------:R-:W-:Y:S02]  /*f9c0*/  HADD2.F32 R56, -RZ, R56.H1_H1 ;  /* 0x30000038ff387230 */ /* 0x000fe40000004100 */
[----:B------:R-:W-:Y:S01]  /*f9d0*/  FMUL.FTZ R59, R64, R69 ;  /* 0x00000045403b7220 */ /* 0x000fe20000410000 */
[----:B------:R-:W-:-:S02]  /*f9e0*/  HADD2.F32 R58, -RZ, R58.H1_H1 ;  /* 0x3000003aff3a7230 */ /* 0x000fc40000004100 */
        /* <DEDUP_REMOVED lines=8> */
[----:B------:R-:W-:Y:S02]  /*fa70*/  F2FP.F16.F32.PACK_AB R57, R114, R115 ;  /* 0x000000737239723e */ /* 0x000fe400000000ff */
[----:B------:R-:W-:-:S02]  /*fa80*/  F2FP.F16.F32.PACK_AB R56, R60, R65 ;  /* 0x000000413c38723e */ /* 0x000fc400000000ff */
[----:B------:R-:W-:Y:S02]  /*fa90*/  F2FP.F16.F32.PACK_AB R58, R62, R79 ;  /* 0x0000004f3e3a723e */ /* 0x000fe400000000ff */
[----:B------:R-:W-:Y:S02]  /*faa0*/  F2FP.F16.F32.PACK_AB R63, R81, R80 ;  /* 0x00000050513f723e */ /* 0x000fe400000000ff */
[----:B------:R-:W-:Y:S01]  /*fab0*/  F2FP.F16.F32.PACK_AB R61, R116, R117 ;  /* 0x00000075743d723e */ /* 0x000fe200000000ff */
[----:B------:R1:W-:Y:S01]  /*fac0*/  STS.128 [R120], R56 ;  /* 0x0000003878007388 */ /* 0x0003e20000000c00 */
[----:B------:R-:W-:Y:S02]  /*fad0*/  F2FP.F16.F32.PACK_AB R60, R64, R77 ;  /* 0x0000004d403c723e */ /* 0x000fe400000000ff */
[----:B------:R-:W-:-:S05]  /*fae0*/  F2FP.F16.F32.PACK_AB R62, R67, R70 ;  /* 0x00000046433e723e */ /* 0x000fca00000000ff */
[----:B------:R1:W-:Y:S02]  /*faf0*/  STS.128 [R76+0x10400], R60 ;  /* 0x0104003c4c007388 */ /* 0x0003e40000000c00 */
.L_x_1738:
[----:B------:R-:W-:Y:S05]  /*fb00*/  BSYNC B1 ;  /* 0x0000000000017941 */ /* 0x000fea0003800000 */
.L_x_1737:
[----:B01----:R-:W2:Y:S01]  /*fb10*/  LDL R56, [R1+0x9c] ;  /* 0x00009c0001387983 */ /* 0x003ea20000100800 */
[----:B------:R-:W-:Y:S01]  /*fb20*/  BSSY B1, `(.L_x_1741) ;  /* 0x00000cc000017945 */ /* 0x000fe20003800000 */
[----:B--2---:R-:W-:-:S13]  /*fb30*/  ISETP.GE.AND P0, PT, R56, R21, PT ;  /* 0x000000153800720c */ /* 0x004fda0003f06270 */
[----:B------:R-:W-:Y:S05]  /*fb40*/  @P0 BRA `(.L_x_1742) ;  /* 0x0000000c00240947 */ /* 0x000fea0003800000 */
[----:B------:R0:W5:Y:S01]  /*fb50*/  LDL R112, [R1+0x4c] ;  /* 0x00004c0001707983 */ /* 0x0001620000100800 */
[----:B------:R-:W1:Y:S03]  /*fb60*/  LDC R65, c[0x0][0x3f4] ;  /* 0x0000fd00ff417b82 */ /* 0x000e660000000800 */
[----:B------:R0:W5:Y:S04]  /*fb70*/  LDL R111, [R1+0xa0] ;  /* 0x0000a000016f7983 */ /* 0x0001680000100800 */
[----:B------:R0:W5:Y:S01]  /*fb80*/  LDL R110, [R1+0x54] ;  /* 0x00005400016e7983 */ /* 0x0001620000100800 */
[----:B------:R-:W-:Y:S01]  /*fb90*/  BSSY B2, `(.L_x_1743) ;  /* 0x0000064000027945 */ /* 0x000fe20003800000 */
[----:B-1----:R-:W-:-:S02]  /*fba0*/  ISETP.GE.AND P0, PT, R16, R65, PT ;  /* 0x000000411000720c */ /* 0x002fc40003f06270 */
[----:B------:R-:W-:-:S11]  /*fbb0*/  ISETP.GE.AND P1, PT, R219, R65, PT ;  /* 0x00000041db00720c */ /* 0x000fd60003f26270 */
[----:B0-----:R-:W-:Y:S05]  /*fbc0*/  @P0 BRA `(.L_x_1744) ;  /* 0x0000000400800947 */ /* 0x001fea0003800000 */
[----:B------:R-:W2:Y:S04]  /*fbd0*/  LDL R56, [R1+0x68] ;  /* 0x0000680001387983 */ /* 0x000ea80000100800 */
[----:B------:R-:W3:Y:S01]  /*fbe0*/  LDL R113, [R1+0x94] ;  /* 0x0000940001717983 */ /* 0x000ee20000100800 */
[--C-:B------:R-:W-:Y:S01]  /*fbf0*/  SHF.R.U64 R83, R48, 0x10, R49.reuse ;  /* 0x0000001030537819 */ /* 0x100fe20000001231 */
[----:B------:R-:W-:Y:S01]  /*fc00*/  HADD2.F32 R66, -RZ, R107.H1_H1 ;  /* 0x3000006bff427230 */ /* 0x000fe20000004100 */
[----:B------:R-:W-:Y:S01]  /*fc10*/  SHF.R.U32.HI R67, RZ, 0x10, R49 ;  /* 0x00000010ff437819 */ /* 0x000fe20000011631 */
[--C-:B------:R-:W-:Y:S01]  /*fc20*/  HADD2.F32 R68, -RZ, R109.reuse.H1_H1 ;  /* 0x3000006dff447230 */ /* 0x100fe20000004100 */
[--C-:B------:R-:W-:Y:S01]  /*fc30*/  SHF.R.U64 R79, R40, 0x10, R41.reuse ;  /* 0x00000010284f7819 */ /* 0x100fe20000001229 */
[----:B------:R-:W-:Y:S01]  /*fc40*/  HADD2.F32 R109, -RZ, R109.H0_H0 ;  /* 0x2000006dff6d7230 */ /* 0x000fe20000004100 */
[----:B------:R-:W-:Y:S01]  /*fc50*/  SHF.R.U32.HI R70, RZ, 0x10, R41 ;  /* 0x00000010ff467819 */ /* 0x000fe20000011629 */
[----:B------:R-:W-:Y:S01]  /*fc60*/  HADD2.F32 R107, -RZ, R107.H0_H0 ;  /* 0x2000006bff6b7230 */ /* 0x000fe20000004100 */
[----:B------:R-:W-:-:S02]  /*fc70*/  SHF.R.U64 R82, R50, 0x10, R51 ;  /* 0x0000001032527819 */ /* 0x000fc40000001233 */
[----:B------:R-:W-:Y:S01]  /*fc80*/  SHF.R.U32.HI R81, RZ, 0x10, R51 ;  /* 0x00000010ff517819 */ /* 0x000fe20000011633 */
[----:B------:R-:W-:Y:S01]  /*fc90*/  HADD2.F32 R70, -RZ, R70.H0_H0 ;  /* 0x20000046ff467230 */ /* 0x000fe20000004100 */
[--C-:B------:R-:W-:Y:S02]  /*fca0*/  SHF.R.U32.HI R71, RZ, 0x10, R43.reuse ;  /* 0x00000010ff477819 */ /* 0x100fe4000001162b */
[----:B------:R-:W-:Y:S02]  /*fcb0*/  SHF.R.U64 R77, R42, 0x10, R43 ;  /* 0x000000102a4d7819 */ /* 0x000fe4000000122b */
[----:B--2---:R-:W-:-:S04]  /*fcc0*/  LEA.HI R56, R65, R56, RZ, 0x1d ;  /* 0x0000003841387211 */ /* 0x004fc800078fe8ff */
[----:B------:R-:W-:Y:S01]  /*fcd0*/  SHF.R.S32.HI R59, RZ, 0x1f, R56 ;  /* 0x0000001fff3b7819 */ /* 0x000fe20000011438 */
[----:B------:R-:W-:-:S03]  /*fce0*/  IMAD.SHL.U32 R57, R56, 0x8, RZ ;  /* 0x0000000838397824 */ /* 0x000fc600078e00ff */
[----:B------:R-:W-:Y:S02]  /*fcf0*/  LEA.HI R59, R59, R56, RZ, 0x3 ;  /* 0x000000383b3b7211 */ /* 0x000fe400078f18ff */
[----:B-----5:R-:W-:-:S03]  /*fd00*/  LOP3.LUT R56, R112, 0x38, R57, 0xf8, !PT ;  /* 0x0000003870387812 */ /* 0x020fc600078ef839 */
[----:B------:R-:W-:Y:S01]  /*fd10*/  IMAD.SHL.U32 R59, R59, 0x400, RZ ;  /* 0x000004003b3b7824 */ /* 0x000fe200078e00ff */
[----:B------:R-:W-:-:S04]  /*fd20*/  LOP3.LUT R60, R56, R111, RZ, 0x3c, !PT ;  /* 0x0000006f383c7212 */ /* 0x000fc800078e3cff */
[----:B------:R-:W-:Y:S02]  /*fd30*/  LOP3.LUT R61, R59, 0x7fffe000, RZ, 0xc0, !PT ;  /* 0x7fffe0003b3d7812 */ /* 0x000fe400078ec0ff */
[----:B---3--:R-:W0:Y:S02]  /*fd40*/  LDS.128 R56, [R113] ;  /* 0x0000000071387984 */ /* 0x008e240000000c00 */
[----:B------:R-:W-:-:S05]  /*fd50*/  IADD3 R61, R60, R61, R110 ;  /* 0x0000003d3c3d7210 */ /* 0x000fca0007ffe06e */
[----:B------:R-:W-:-:S05]  /*fd60*/  IMAD R64, R61, 0x2, R18 ;  /* 0x000000023d407824 */ /* 0x000fca00078e0212 */
[----:B------:R-:W1:Y:S01]  /*fd70*/  LDS.128 R60, [R64+0x10400] ;  /* 0x01040000403c7984 */ /* 0x000e620000000c00 */
[--C-:B0-----:R-:W-:Y:S02]  /*fd80*/  HADD2.F32 R41, -RZ, R57.reuse.H0_H0 ;  /* 0x20000039ff297230 */ /* 0x101fe40000004100 */
[----:B------:R-:W-:Y:S02]  /*fd90*/  HADD2.F32 R40, -RZ, R56.H0_H0 ;  /* 0x20000038ff287230 */ /* 0x000fe40000004100 */
[----:B------:R-:W-:Y:S02]  /*fda0*/  HADD2.F32 R57, -RZ, R57.H1_H1 ;  /* 0x30000039ff397230 */ /* 0x000fe40000004100 */
[----:B------:R-:W-:Y:S02]  /*fdb0*/  HADD2.F32 R42, -RZ, R58.H0_H0 ;  /* 0x2000003aff2a7230 */ /* 0x000fe40000004100 */
[--C-:B------:R-:W-:Y:S02]  /*fdc0*/  HADD2.F32 R43, -RZ, R59.reuse.H0_H0 ;  /* 0x2000003bff2b7230 */ /* 0x100fe40000004100 */
[----:B------:R-:W-:-:S02]  /*fdd0*/  HADD2.F32 R59, -RZ, R59.H1_H1 ;  /* 0x3000003bff3b7230 */ /* 0x000fc40000004100 */
[--C-:B-1----:R-:W-:Y:S02]  /*fde0*/  HADD2.F32 R49, -RZ, R61.reuse.H0_H0 ;  /* 0x2000003dff317230 */ /* 0x102fe40000004100 */
[----:B------:R-:W-:Y:S02]  /*fdf0*/  HADD2.F32 R48, -RZ, R60.H0_H0 ;  /* 0x2000003cff307230 */ /* 0x000fe40000004100 */
[----:B------:R-:W-:Y:S02]  /*fe00*/  HADD2.F32 R61, -RZ, R61.H1_H1 ;  /* 0x3000003dff3d7230 */ /* 0x000fe40000004100 */
[C---:B------:R-:W-:Y:S01]  /*fe10*/  FMUL.FTZ R76, R49.reuse, R68 ;  /* 0x00000044314c7220 */ /* 0x040fe20000410000 */
[-C--:B------:R-:W-:Y:S01]  /*fe20*/  FMUL.FTZ R78, R49, R66.reuse ;  /* 0x00000042314e7220 */ /* 0x080fe20000410000 */
[----:B------:R-:W-:Y:S02]  /*fe30*/  HADD2.F32 R49, -RZ, R108.H0_H0 ;  /* 0x2000006cff317230 */ /* 0x000fe40000004100 */
[C---:B------:R-:W-:Y:S01]  /*fe40*/  FFMA.FTZ R76, R41.reuse, R66, -R76 ;  /* 0x00000042294c7223 */ /* 0x040fe2000001084c */
[----:B------:R-:W-:Y:S01]  /*fe50*/  FFMA.FTZ R78, R41, R68, R78 ;  /* 0x00000044294e7223 */ /* 0x000fe2000001004e */
[----:B------:R-:W-:Y:S01]  /*fe60*/  FMUL.FTZ R41, R48, R109 ;  /* 0x0000006d30297220 */ /* 0x000fe20000410000 */
[----:B------:R-:W-:-:S02]  /*fe70*/  HADD2.F32 R66, -RZ, R67.H0_H0 ;  /* 0x20000043ff427230 */ /* 0x000fc40000004100 */
[-C--:B------:R-:W-:Y:S01]  /*fe80*/  FMUL.FTZ R48, R48, R107.reuse ;  /* 0x0000006b30307220 */ /* 0x080fe20000410000 */
[----:B------:R-:W-:Y:S02]  /*fe90*/  HADD2.F32 R51, -RZ, R63.H0_H0 ;  /* 0x2000003fff337230 */ /* 0x000fe40000004100 */
[----:B------:R-:W-:Y:S01]  /*fea0*/  FFMA.FTZ R107, R40, R107, -R41 ;  /* 0x0000006b286b7223 */ /* 0x000fe20000010829 */
[C---:B------:R-:W-:Y:S01]  /*feb0*/  FMUL.FTZ R80, R61.reuse, R70 ;  /* 0x000000463d507220 */ /* 0x040fe20000410000 */
[----:B------:R-:W-:Y:S02]  /*fec0*/  HADD2.F32 R41, -RZ, R106.H0_H0 ;  /* 0x2000006aff297230 */ /* 0x000fe40000004100 */
[-C--:B------:R-:W-:Y:S01]  /*fed0*/  FMUL.FTZ R68, R61, R66.reuse ;  /* 0x000000423d447220 */ /* 0x080fe20000410000 */
[----:B------:R-:W-:Y:S02]  /*fee0*/  HADD2.F32 R108, -RZ, R108.H1_H1 ;  /* 0x3000006cff6c7230 */ /* 0x000fe40000004100 */
[----:B------:R-:W-:Y:S01]  /*fef0*/  FFMA.FTZ R61, R57, R66, -R80 ;  /* 0x00000042393d7223 */ /* 0x000fe20000010850 */
[----:B------:R-:W-:-:S02]  /*ff00*/  HADD2.F32 R50, -RZ, R62.H0_H0 ;  /* 0x2000003eff327230 */ /* 0x000fc40000004100 */
[----:B------:R-:W-:Y:S01]  /*ff10*/  FFMA.FTZ R67, R57, R70, R68 ;  /* 0x0000004639437223 */ /* 0x000fe20000010044 */
[----:B------:R-:W-:Y:S02]  /*ff20*/  HADD2.F32 R106, -RZ, R106.H1_H1 ;  /* 0x3000006aff6a7230 */ /* 0x000fe40000004100 */
[----:B------:R-:W-:Y:S01]  /*ff30*/  FFMA.FTZ R109, R40, R109, R48 ;  /* 0x0000006d286d7223 */ /* 0x000fe20000010030 */
[C---:B------:R-:W-:Y:S01]  /*ff40*/  FMUL.FTZ R66, R51.reuse, R108 ;  /* 0x0000006c33427220 */ /* 0x040fe20000410000 */
[----:B------:R-:W-:Y:S02]  /*ff50*/  HADD2.F32 R63, -RZ, R63.H1_H1 ;  /* 0x3000003fff3f7230 */ /* 0x000fe40000004100 */
[C---:B------:R-:W-:Y:S01]  /*ff60*/  FMUL.FTZ R57, R50.reuse, R49 ;  /* 0x0000003132397220 */ /* 0x040fe20000410000 */
[----:B------:R-:W-:Y:S01]  /*ff70*/  FMUL.FTZ R69, R50, R41 ;  /* 0x0000002932457220 */ /* 0x000fe20000410000 */
[----:B------:R-:W-:Y:S02]  /*ff80*/  HADD2.F32 R48, -RZ, R71.H0_H0 ;  /* 0x20000047ff307230 */ /* 0x000fe40000004100 */
[----:B------:R-:W-:Y:S01]  /*ff90*/  FMUL.FTZ R51, R51, R106 ;  /* 0x0000006a33337220 */ /* 0x000fe20000410000 */
[----:B------:R-:W-:-:S02]  /*ffa0*/  HADD2.F32 R40, -RZ, R81.H0_H0 ;  /* 0x20000051ff287230 */ /* 0x000fc40000004100 */
[C---:B------:R-:W-:Y:S01]  /*ffb0*/  FFMA.FTZ R50, R42.reuse, R41, -R57 ;  /* 0x000000292a327223 */ /* 0x040fe20000010839 */
[----:B------:R-:W-:Y:S01]  /*ffc0*/  FFMA.FTZ R69, R42, R49, R69 ;  /* 0x000000312a457223 */ /* 0x000fe20000010045 */
[----:B------:R-:W-:Y:S01]  /*ffd0*/  FFMA.FTZ R108, R43, R108, R51 ;  /* 0x0000006c2b6c7223 */ /* 0x000fe20000010033 */
[----:B------:R-:W-:Y:S02]  /*ffe0*/  HADD2.F32 R60, -RZ, R60.H1_H1 ;  /* 0x3000003cff3c7230 */ /* 0x000fe40000004100 */
[----:B------:R-:W-:Y:S01]  /*fff0*/  FMUL.FTZ R42, R63, R48 ;  /* 0x000000303f2a7220 */ /* 0x000fe20000410000 */
[----:B------:R-:W-:Y:S02]  /*10000*/  HADD2.F32 R62, -RZ, R62.H1_H1 ;  /* 0x3000003eff3e7230 */ /* 0x000fe40000004100 */
[----:B------:R-:W-:Y:S01]  /*10010*/  FFMA.FTZ R66, R43, R106, -R66 ;  /* 0x0000006a2b427223 */ /* 0x000fe20000010842 */
[----:B------:R-:W-:Y:S01]  /*10020*/  FMUL.FTZ R68, R63, R40 ;  /* 0x000000283f447220 */ /* 0x000fe20000410000 */
[----:B------:R-:W-:-:S02]  /*10030*/  HADD2.F32 R49, -RZ, R79.H0_H0 ;  /* 0x2000004fff317230 */ /* 0x000fc40000004100 */
[C---:B------:R-:W-:Y:S01]  /*10040*/  FFMA.FTZ R63, R59.reuse, R40, -R42 ;  /* 0x000000283b3f7223 */ /* 0x040fe2000001082a */
[----:B------:R-:W-:Y:S02]  /*10050*/  HADD2.F32 R51, -RZ, R77.H0_H0 ;  /* 0x2000004dff337230 */ /* 0x000fe40000004100 */
[----:B------:R-:W-:Y:S01]  /*10060*/  FFMA.FTZ R71, R59, R48, R68 ;  /* 0x000000303b477223 */ /* 0x000fe20000010044 */
[----:B------:R-:W-:Y:S02]  /*10070*/  HADD2.F32 R41, -RZ, R83.H0_H0 ;  /* 0x20000053ff297230 */ /* 0x000fe40000004100 */
[----:B------:R-:W-:Y:S01]  /*10080*/  FMUL.FTZ R57, R60, R49 ;  /* 0x000000313c397220 */ /* 0x000fe20000410000 */
[----:B------:R-:W-:Y:S02]  /*10090*/  HADD2.F32 R43, -RZ, R82.H0_H0 ;  /* 0x20000052ff2b7230 */ /* 0x000fe40000004100 */
[----:B------:R-:W-:Y:S01]  /*100a0*/  FMUL.FTZ R59, R62, R51 ;  /* 0x000000333e3b7220 */ /* 0x000fe20000410000 */
[----:B------:R-:W-:-:S02]  /*100b0*/  HADD2.F32 R56, -RZ, R56.H1_H1 ;  /* 0x30000038ff387230 */ /* 0x000fc40000004100 */
[----:B------:R-:W-:Y:S01]  /*100c0*/  FMUL.FTZ R60, R60, R41 ;  /* 0x000000293c3c7220 */ /* 0x000fe20000410000 */
[----:B------:R-:W-:Y:S02]  /*100d0*/  HADD2.F32 R58, -RZ, R58.H1_H1 ;  /* 0x3000003aff3a7230 */ /* 0x000fe40000004100 */
[----:B------:R-:W-:Y:S01]  /*100e0*/  FMUL.FTZ R62, R62, R43 ;  /* 0x0000002b3e3e7220 */ /* 0x000fe20000410000 */
        /* <DEDUP_REMOVED lines=14> */
.L_x_1744:
[----:B------:R-:W-:Y:S05]  /*101d0*/  BSYNC B2 ;  /* 0x0000000000027941 */ /* 0x000fea0003800000 */
.L_x_1743:
[----:B------:R-:W-:Y:S05]  /*101e0*/  @P1 BRA `(.L_x_1742) ;  /* 0x00000004007c1947 */ /* 0x000fea0003800000 */
[----:B------:R-:W2:Y:S01]  /*101f0*/  LDL R71, [R1+0x90] ;  /* 0x0000900001477983 */ /* 0x000ea20000100800 */
[----:B------:R-:W-:Y:S01]  /*10200*/  LEA.HI R65, R65, R0, RZ, 0x1d ;  /* 0x0000000041417211 */ /* 0x000fe200078fe8ff */
[----:B------:R-:W-:Y:S01]  /*10210*/  HADD2.F32 R57, -RZ, R103.H1_H1 ;  /* 0x30000067ff397230 */ /* 0x000fe20000004100 */
[----:B------:R-:W-:Y:S01]  /*10220*/  SHF.R.U32.HI R60, RZ, 0x10, R45 ;  /* 0x00000010ff3c7819 */ /* 0x000fe2000001162d */
[----:B------:R-:W-:Y:S01]  /*10230*/  HADD2.F32 R59, -RZ, R105.H1_H1 ;  /* 0x30000069ff3b7230 */ /* 0x000fe20000004100 */
[----:B0-----:R-:W-:Y:S02]  /*10240*/  SHF.R.S32.HI R42, RZ, 0x1f, R65 ;  /* 0x0000001fff2a7819 */ /* 0x001fe40000011441 */
[----:B------:R-:W-:Y:S01]  /*10250*/  SHF.L.U32 R40, R65, 0x3, RZ ;  /* 0x0000000341287819 */ /* 0x000fe200000006ff */
[----:B------:R-:W-:Y:S01]  /*10260*/  HADD2.F32 R60, -RZ, R60.H0_H0 ;  /* 0x2000003cff3c7230 */ /* 0x000fe20000004100 */
[----:B------:R-:W-:Y:S02]  /*10270*/  LEA.HI R42, R42, R65, RZ, 0x3 ;  /* 0x000000412a2a7211 */ /* 0x000fe400078f18ff */
[----:B-----5:R-:W-:-:S02]  /*10280*/  LOP3.LUT R40, R112, 0x38, R40, 0xf8, !PT ;  /* 0x0000003870287812 */ /* 0x020fc400078ef828 */
[--C-:B------:R-:W-:Y:S01]  /*10290*/  SHF.R.U64 R70, R52, 0x10, R53.reuse ;  /* 0x0000001034467819 */ /* 0x100fe20000001235 */
[----:B------:R-:W-:Y:S01]  /*102a0*/  IMAD.SHL.U32 R42, R42, 0x400, RZ ;  /* 0x000004002a2a7824 */ /* 0x000fe200078e00ff */
[----:B------:R-:W-:Y:S02]  /*102b0*/  LOP3.LUT R48, R40, R111, RZ, 0x3c, !PT ;  /* 0x0000006f28307212 */ /* 0x000fe400078e3cff */
[----:B------:R-:W-:Y:S02]  /*102c0*/  SHF.R.U32.HI R58, RZ, 0x10, R53 ;  /* 0x00000010ff3a7819 */ /* 0x000fe40000011635 */
[----:B------:R-:W-:Y:S02]  /*102d0*/  LOP3.LUT R49, R42, 0x7fffe000, RZ, 0xc0, !PT ;  /* 0x7fffe0002a317812 */ /* 0x000fe400078ec0ff */
[----:B------:R-:W-:Y:S02]  /*102e0*/  SHF.R.U64 R68, R44, 0x10, R45 ;  /* 0x000000102c447819 */ /* 0x000fe4000000122d */
[----:B------:R-:W-:-:S02]  /*102f0*/  IADD3 R49, R48, R49, R110 ;  /* 0x0000003130317210 */ /* 0x000fc40007ffe06e */
[--C-:B------:R-:W-:Y:S02]  /*10300*/  SHF.R.U64 R69, R54, 0x10, R55.reuse ;  /* 0x0000001036457819 */ /* 0x100fe40000001237 */
[----:B------:R-:W-:Y:S01]  /*10310*/  SHF.R.U32.HI R66, RZ, 0x10, R55 ;  /* 0x00000010ff427819 */ /* 0x000fe20000011637 */
[----:B------:R-:W-:Y:S01]  /*10320*/  IMAD R56, R49, 0x2, R18 ;  /* 0x0000000231387824 */ /* 0x000fe200078e0212 */
[--C-:B------:R-:W-:Y:S02]  /*10330*/  SHF.R.U32.HI R65, RZ, 0x10, R47.reuse ;  /* 0x00000010ff417819 */ /* 0x100fe4000001162f */
[----:B------:R-:W-:Y:S02]  /*10340*/  SHF.R.U64 R67, R46, 0x10, R47 ;  /* 0x000000102e437819 */ /* 0x000fe4000000122f */
[----:B------:R-:W0:Y:S02]  /*10350*/  LDS.128 R48, [R56+0x10400] ;  /* 0x0104000038307984 */ /* 0x000e240000000c00 */
[----:B0-----:R-:W-:-:S02]  /*10360*/  HADD2.F32 R52, -RZ, R49.H0_H0 ;  /* 0x20000031ff347230 */ /* 0x001fc40000004100 */
[----:B------:R-:W-:Y:S02]  /*10370*/  HADD2.F32 R53, -RZ, R49.H1_H1 ;  /* 0x30000031ff357230 */ /* 0x000fe40000004100 */
[----:B------:R-:W-:Y:S02]  /*10380*/  HADD2.F32 R49, -RZ, R48.H0_H0 ;  /* 0x20000030ff317230 */ /* 0x000fe40000004100 */
[C---:B------:R-:W-:Y:S01]  /*10390*/  FMUL.FTZ R61, R52.reuse, R59 ;  /* 0x0000003b343d7220 */ /* 0x040fe20000410000 */
[----:B------:R-:W-:Y:S01]  /*103a0*/  FMUL.FTZ R63, R52, R57 ;  /* 0x00000039343f7220 */ /* 0x000fe20000410000 */
[----:B------:R-:W-:Y:S02]  /*103b0*/  HADD2.F32 R52, -RZ, R58.H0_H0 ;  /* 0x2000003aff347230 */ /* 0x000fe40000004100 */
[----:B------:R-:W-:Y:S01]  /*103c0*/  FMUL.FTZ R62, R53, R60 ;  /* 0x0000003c353e7220 */ /* 0x000fe20000410000 */
[----:B------:R-:W-:Y:S02]  /*103d0*/  HADD2.F32 R58, -RZ, R105.H0_H0 ;  /* 0x20000069ff3a7230 */ /* 0x000fe40000004100 */
[----:B------:R-:W-:-:S02]  /*103e0*/  HADD2.F32 R54, -RZ, R50.H0_H0 ;  /* 0x20000032ff367230 */ /* 0x000fc40000004100 */
[----:B------:R-:W-:Y:S01]  /*103f0*/  FMUL.FTZ R64, R53, R52 ;  /* 0x0000003435407220 */ /* 0x000fe20000410000 */
[--C-:B------:R-:W-:Y:S02]  /*10400*/  HADD2.F32 R53, -RZ, R104.reuse.H0_H0 ;  /* 0x20000068ff357230 */ /* 0x100fe40000004100 */
[--C-:B------:R-:W-:Y:S02]  /*10410*/  HADD2.F32 R55, -RZ, R51.reuse.H0_H0 ;  /* 0x20000033ff377230 */ /* 0x100fe40000004100 */
[----:B------:R-:W-:Y:S02]  /*10420*/  HADD2.F32 R104, -RZ, R104.H1_H1 ;  /* 0x30000068ff687230 */ /* 0x000fe40000004100 */
        /* <DEDUP_REMOVED lines=10> */
[----:B------:R-:W-:Y:S01]  /*104d0*/  FFMA.FTZ R62, R45, R52, -R62 ;  /* 0x000000342d3e7223 */ /* 0x000fe2000001083e */
[----:B------:R-:W-:Y:S01]  /*104e0*/  FMUL.FTZ R52, R49, R58 ;  /* 0x0000003a31347220 */ /* 0x000fe20000410000 */
[----:B------:R-:W-:Y:S01]  /*104f0*/  FFMA.FTZ R64, R45, R60, R64 ;  /* 0x0000003c2d407223 */ /* 0x000fe20000010040 */
[----:B------:R-:W-:-:S02]  /*10500*/  HADD2.F32 R45, -RZ, R101.H0_H0 ;  /* 0x20000065ff2d7230 */ /* 0x000fc40000004100 */
[-C--:B------:R-:W-:Y:S01]  /*10510*/  FMUL.FTZ R49, R49, R44.reuse ;  /* 0x0000002c31317220 */ /* 0x080fe20000410000 */
[----:B------:R-:W-:Y:S01]  /*10520*/  FFMA.FTZ R57, R41, R44, -R52 ;  /* 0x0000002c29397223 */ /* 0x000fe20000010834 */
[----:B------:R-:W-:Y:S02]  /*10530*/  HADD2.F32 R44, -RZ, R101.H1_H1 ;  /* 0x30000065ff2c7230 */ /* 0x000fe40000004100 */
[----:B------:R-:W-:Y:S01]  /*10540*/  FMUL.FTZ R60, R55, R104 ;  /* 0x00000068373c7220 */ /* 0x000fe20000410000 */
[----:B------:R-:W-:Y:S01]  /*10550*/  FFMA.FTZ R58, R41, R58, R49 ;  /* 0x0000003a293a7223 */ /* 0x000fe20000010031 */
[----:B------:R-:W-:Y:S02]  /*10560*/  HADD2.F32 R47, -RZ, R43.H0_H0 ;  /* 0x2000002bff2f7230 */ /* 0x000fe40000004100 */
[C---:B------:R-:W-:Y:S01]  /*10570*/  FMUL.FTZ R41, R54.reuse, R53 ;  /* 0x0000003536297220 */ /* 0x040fe20000410000 */
[----:B------:R-:W-:Y:S01]  /*10580*/  FMUL.FTZ R49, R54, R45 ;  /* 0x0000002d36317220 */ /* 0x000fe20000410000 */
[----:B------:R-:W-:-:S02]  /*10590*/  HADD2.F32 R46, -RZ, R42.H0_H0 ;  /* 0x2000002aff2e7230 */ /* 0x000fc40000004100 */
[-C--:B------:R-:W-:Y:S01]  /*105a0*/  FMUL.FTZ R55, R55, R44.reuse ;  /* 0x0000002c37377220 */ /* 0x080fe20000410000 */
[----:B------:R-:W-:Y:S02]  /*105b0*/  HADD2.F32 R54, -RZ, R65.H0_H0 ;  /* 0x20000041ff367230 */ /* 0x000fe40000004100 */
[C---:B------:R-:W-:Y:S01]  /*105c0*/  FFMA.FTZ R60, R47.reuse, R44, -R60 ;  /* 0x0000002c2f3c7223 */ /* 0x040fe2000001083c */
[----:B------:R-:W-:Y:S02]  /*105d0*/  HADD2.F32 R52, -RZ, R66.H0_H0 ;  /* 0x20000042ff347230 */ /* 0x000fe40000004100 */
[----:B------:R-:W-:Y:S01]  /*105e0*/  FFMA.FTZ R55, R47, R104, R55 ;  /* 0x000000682f377223 */ /* 0x000fe20000010037 */
[----:B------:R-:W-:Y:S02]  /*105f0*/  HADD2.F32 R43, -RZ, R43.H1_H1 ;  /* 0x3000002bff2b7230 */ /* 0x000fe40000004100 */
        /* <DEDUP_REMOVED lines=9> */
[----:B------:R-:W-:Y:S02]  /*10690*/  HADD2.F32 R45, -RZ, R69.H0_H0 ;  /* 0x20000045ff2d7230 */ /* 0x000fe40000004100 */
[----:B------:R-:W-:Y:S01]  /*106a0*/  FMUL.FTZ R43, R48, R47 ;  /* 0x0000002f302b7220 */ /* 0x000fe20000410000 */
[----:B------:R-:W-:-:S02]  /*106b0*/  HADD2.F32 R40, -RZ, R40.H1_H1 ;  /* 0x30000028ff287230 */ /* 0x000fc40000004100 */
[----:B------:R-:W-:Y:S01]  /*106c0*/  FMUL.FTZ R48, R48, R41 ;  /* 0x0000002930307220 */ /* 0x000fe20000410000 */
[----:B------:R-:W-:Y:S02]  /*106d0*/  HADD2.F32 R42, -RZ, R42.H1_H1 ;  /* 0x3000002aff2a7230 */ /* 0x000fe40000004100 */
[C---:B------:R-:W-:Y:S01]  /*106e0*/  FMUL.FTZ R53, R50.reuse, R49 ;  /* 0x0000003132357220 */ /* 0x040fe20000410000 */
[----:B------:R-:W-:Y:S01]  /*106f0*/  FMUL.FTZ R50, R50, R45 ;  /* 0x0000002d32327220 */ /* 0x000fe20000410000 */
[C---:B------:R-:W-:Y:S01]  /*10700*/  FFMA.FTZ R51, R40.reuse, R47, R48 ;  /* 0x0000002f28337223 */ /* 0x040fe20000010030 */
[----:B------:R-:W-:Y:S01]  /*10710*/  FFMA.FTZ R44, R40, R41, -R43 ;  /* 0x00000029282c7223 */ /* 0x000fe2000001082b */
        /* <DEDUP_REMOVED lines=12> */
.L_x_1742:
[----:B------:R-:W-:Y:S05]  /*107e0*/  BSYNC B1 ;  /* 0x0000000000017941 */ /* 0x000fea0003800000 */
.L_x_1741:
[----:B------:R-:W-:Y:S01]  /*107f0*/  ISETP.GE.AND P0, PT, R20, R21, PT ;  /* 0x000000151400720c */ /* 0x000fe20003f06270 */
[----:B------:R-:W-:-:S12]  /*10800*/  BSSY B1, `(.L_x_1745) ;  /* 0x00000cf000017945 */ /* 0x000fd80003800000 */
[----:B------:R-:W-:Y:S05]  /*10810*/  @P0 BRA `(.L_x_1746) ;  /* 0x0000000c00340947 */ /* 0x000fea0003800000 */
[----:B------:R-:W2:Y:S01]  /*10820*/  LDC R65, c[0x0][0x3f4] ;  /* 0x0000fd00ff417b82 */ /* 0x000ea20000000800 */
[----:B01----:R-:W-:Y:S01]  /*10830*/  SHF.R.S32.HI R41, RZ, 0x1f, R20 ;  /* 0x0000001fff297819 */ /* 0x003fe20000011414 */
[----:B------:R-:W-:Y:S01]  /*10840*/  IMAD.SHL.U32 R40, R20, 0x40, RZ ;  /* 0x0000004014287824 */ /* 0x000fe200078e00ff */
[----:B------:R-:W-:Y:S02]  /*10850*/  BSSY B2, `(.L_x_1747) ;  /* 0x0000069000027945 */ /* 0x000fe40003800000 */
[----:B------:R-:W-:Y:S02]  /*10860*/  LEA.HI R41, R41, R20, RZ, 0x3 ;  /* 0x0000001429297211 */ /* 0x000fe400078f18ff */
[----:B------:R-:W-:Y:S02]  /*10870*/  LOP3.LUT R64, R40, 0x1c0, RZ, 0xc0, !PT ;  /* 0x000001c028407812 */ /* 0x000fe400078ec0ff */
[----:B------:R-:W-:Y:S02]  /*10880*/  SHF.L.U32 R20, R41, 0x6, RZ ;  /* 0x0000000629147819 */ /* 0x000fe400000006ff */
[----:B------:R-:W-:-:S02]  /*10890*/  SHF.R.U32.HI R67, RZ, 0x3, R64 ;  /* 0x00000003ff437819 */ /* 0x000fc40000011640 */
[----:B------:R-:W-:Y:S02]  /*108a0*/  LOP3.LUT R20, R20, 0xfffffe00, RZ, 0xc0, !PT ;  /* 0xfffffe0014147812 */ /* 0x000fe400078ec0ff */
[-C--:B--2---:R-:W-:Y:S02]  /*108b0*/  ISETP.GE.AND P0, PT, R16, R65.reuse, PT ;  /* 0x000000411000720c */ /* 0x084fe40003f06270 */
[----:B------:R-:W-:-:S11]  /*108c0*/  ISETP.GE.AND P1, PT, R219, R65, PT ;  /* 0x00000041db00720c */ /* 0x000fd60003f26270 */
[----:B------:R-:W-:Y:S05]  /*108d0*/  @P0 BRA `(.L_x_1748) ;  /* 0x0000000400800947 */ /* 0x000fea0003800000 */
        /* <DEDUP_REMOVED lines=11> */
[----:B------:R-:W-:Y:S02]  /*10990*/  SHF.R.U32.HI R55, RZ, 0x10, R35 ;  /* 0x00000010ff377819 */ /* 0x000fe40000011623 */
[--C-:B------:R-:W-:Y:S02]  /*109a0*/  SHF.R.U32.HI R61, RZ, 0x10, R31.reuse ;  /* 0x00000010ff3d7819 */ /* 0x100fe4000001161f */
[----:B------:R-:W-:Y:S02]  /*109b0*/  SHF.R.U64 R62, R30, 0x10, R31 ;  /* 0x000000101e3e7819 */ /* 0x000fe4000000121f */
[----:B--2---:R-:W-:-:S04]  /*109c0*/  LEA.HI R40, R65, R42, RZ, 0x1d ;  /* 0x0000002a41287211 */ /* 0x004fc800078fe8ff */
[----:B------:R-:W-:Y:S01]  /*109d0*/  SHF.R.S32.HI R43, RZ, 0x1f, R40 ;  /* 0x0000001fff2b7819 */ /* 0x000fe20000011428 */
[----:B------:R-:W-:-:S03]  /*109e0*/  IMAD.SHL.U32 R41, R40, 0x8, RZ ;  /* 0x0000000828297824 */ /* 0x000fc600078e00ff */
[----:B------:R-:W-:Y:S02]  /*109f0*/  LEA.HI R43, R43, R40, RZ, 0x3 ;  /* 0x000000282b2b7211 */ /* 0x000fe400078f18ff */
[----:B------:R-:W-:-:S03]  /*10a00*/  LOP3.LUT R40, R64, 0x38, R41, 0xf8, !PT ;  /* 0x0000003840287812 */ /* 0x000fc600078ef829 */
        /* <DEDUP_REMOVED lines=19> */
[----:B------:R-:W-:Y:S01]  /*10b40*/  FFMA.FTZ R56, R29, R50, -R56 ;  /* 0x000000321d387223 */ /* 0x000fe20000010838 */
[----:B------:R-:W-:-:S02]  /*10b50*/  HADD2.F32 R50, -RZ, R49.H0_H0 ;  /* 0x20000031ff327230 */ /* 0x000fc40000004100 */
[----:B------:R-:W-:Y:S01]  /*10b60*/  FFMA.FTZ R58, R29, R52, R58 ;  /* 0x000000341d3a7223 */ /* 0x000fe2000001003a */
[C---:B------:R-:W-:Y:S01]  /*10b70*/  FMUL.FTZ R29, R32.reuse, R33 ;  /* 0x00000021201d7220 */ /* 0x040fe20000410000 */
[C---:B------:R-:W-:Y:S01]  /*10b80*/  FMUL.FTZ R60, R45.reuse, R54 ;  /* 0x000000362d3c7220 */ /* 0x040fe20000410000 */
[-C--:B------:R-:W-:Y:S01]  /*10b90*/  FMUL.FTZ R32, R32, R99.reuse ;  /* 0x0000006320207220 */ /* 0x080fe20000410000 */
[-C--:B------:R-:W-:Y:S01]  /*10ba0*/  FMUL.FTZ R52, R45, R50.reuse ;  /* 0x000000322d347220 */ /* 0x080fe20000410000 */
[----:B------:R-:W-:Y:S02]  /*10bb0*/  HADD2.F32 R45, -RZ, R96.H0_H0 ;  /* 0x20000060ff2d7230 */ /* 0x000fe40000004100 */
[----:B------:R-:W-:Y:S01]  /*10bc0*/  FFMA.FTZ R99, R28, R99, -R29 ;  /* 0x000000631c637223 */ /* 0x000fe2000001081d */
[----:B------:R-:W-:Y:S02]  /*10bd0*/  HADD2.F32 R35, -RZ, R47.H0_H0 ;  /* 0x2000002fff237230 */ /* 0x000fe40000004100 */
[----:B------:R-:W-:Y:S01]  /*10be0*/  FFMA.FTZ R49, R41, R50, -R60 ;  /* 0x0000003229317223 */ /* 0x000fe2000001083c */
[----:B------:R-:W-:-:S02]  /*10bf0*/  HADD2.F32 R29, -RZ, R100.H0_H0 ;  /* 0x20000064ff1d7230 */ /* 0x000fc40000004100 */
[----:B------:R-:W-:Y:S01]  /*10c00*/  FFMA.FTZ R51, R41, R54, R52 ;  /* 0x0000003629337223 */ /* 0x000fe20000010034 */
[----:B------:R-:W-:Y:S02]  /*10c10*/  HADD2.F32 R96, -RZ, R96.H1_H1 ;  /* 0x30000060ff607230 */ /* 0x000fe40000004100 */
[----:B------:R-:W-:Y:S01]  /*10c20*/  FFMA.FTZ R41, R28, R33, R32 ;  /* 0x000000211c297223 */ /* 0x000fe20000010020 */
[----:B------:R-:W-:Y:S02]  /*10c30*/  HADD2.F32 R34, -RZ, R46.H0_H0 ;  /* 0x2000002eff227230 */ /* 0x000fe40000004100 */
[----:B------:R-:W-:Y:S02]  /*10c40*/  HADD2.F32 R100, -RZ, R100.H1_H1 ;  /* 0x30000064ff647230 */ /* 0x000fe40000004100 */
[----:B------:R-:W-:Y:S01]  /*10c50*/  FMUL.FTZ R50, R35, R96 ;  /* 0x0000006023327220 */ /* 0x000fe20000410000 */
[----:B------:R-:W-:Y:S02]  /*10c60*/  HADD2.F32 R47, -RZ, R47.H1_H1 ;  /* 0x3000002fff2f7230 */ /* 0x000fe40000004100 */
[C---:B------:R-:W-:Y:S01]  /*10c70*/  FMUL.FTZ R33, R34.reuse, R45 ;  /* 0x0000002d22217220 */ /* 0x040fe20000410000 */
[----:B------:R-:W-:Y:S01]  /*10c80*/  FMUL.FTZ R53, R34, R29 ;  /* 0x0000001d22357220 */ /* 0x000fe20000410000 */
[----:B------:R-:W-:-:S02]  /*10c90*/  HADD2.F32 R32, -RZ, R55.H0_H0 ;  /* 0x20000037ff207230 */ /* 0x000fc40000004100 */
[----:B------:R-:W-:Y:S01]  /*10ca0*/  FMUL.FTZ R35, R35, R100 ;  /* 0x0000006423237220 */ /* 0x000fe20000410000 */
[----:B------:R-:W-:Y:S02]  /*10cb0*/  HADD2.F32 R28, -RZ, R61.H0_H0 ;  /* 0x2000003dff1c7230 */ /* 0x000fe40000004100 */
        /* <DEDUP_REMOVED lines=34> */
.L_x_1748:
[----:B------:R-:W-:Y:S05]  /*10ee0*/  BSYNC B2 ;  /* 0x0000000000027941 */ /* 0x000fea0003800000 */
.L_x_1747:
[----:B------:R-:W-:Y:S05]  /*10ef0*/  @P1 BRA `(.L_x_1746) ;  /* 0x00000004007c1947 */ /* 0x000fea0003800000 */
[----:B------:R-:W2:Y:S01]  /*10f00*/  LDL R53, [R1+0x88] ;  /* 0x0000880001357983 */ /* 0x000ea20000100800 */
[----:B------:R-:W-:Y:S01]  /*10f10*/  LEA.HI R65, R65, R0, RZ, 0x1d ;  /* 0x0000000041417211 */ /* 0x000fe200078fe8ff */
[--C-:B------:R-:W-:Y:S01]  /*10f20*/  HADD2.F32 R41, -RZ, R89.reuse.H1_H1 ;  /* 0x30000059ff297230 */ /* 0x100fe20000004100 */
[----:B------:R-:W-:Y:S01]  /*10f30*/  SHF.R.U64 R49, R36, 0x10, R37 ;  /* 0x0000001024317819 */ /* 0x000fe20000001225 */
[--C-:B------:R-:W-:Y:S01]  /*10f40*/  HADD2.F32 R40, -RZ, R90.reuse.H1_H1 ;  /* 0x3000005aff287230 */ /* 0x100fe20000004100 */
[----:B0-----:R-:W-:Y:S01]  /*10f50*/  SHF.R.S32.HI R30, RZ, 0x1f, R65 ;  /* 0x0000001fff1e7819 */ /* 0x001fe20000011441 */
[----:B------:R-:W-:Y:S01]  /*10f60*/  HADD2.F32 R89, -RZ, R89.H0_H0 ;  /* 0x20000059ff597230 */ /* 0x000fe20000004100 */
[----:B------:R-:W-:Y:S01]  /*10f70*/  SHF.L.U32 R28, R65, 0x3, RZ ;  /* 0x00000003411c7819 */ /* 0x000fe200000006ff */
[----:B------:R-:W-:Y:S01]  /*10f80*/  HADD2.F32 R90, -RZ, R90.H0_H0 ;  /* 0x2000005aff5a7230 */ /* 0x000fe20000004100 */
[----:B------:R-:W-:Y:S02]  /*10f90*/  LEA.HI R30, R30, R65, RZ, 0x3 ;  /* 0x000000411e1e7211 */ /* 0x000fe400078f18ff */
[----:B------:R-:W-:-:S02]  /*10fa0*/  LOP3.LUT R28, R64, 0x38, R28, 0xf8, !PT ;  /* 0x00000038401c7812 */ /* 0x000fc400078ef81c */
[----:B------:R-:W-:Y:S01]  /*10fb0*/  SHF.R.U32.HI R42, RZ, 0x10, R37 ;  /* 0x00000010ff2a7819 */ /* 0x000fe20000011625 */
[----:B------:R-:W-:Y:S01]  /*10fc0*/  IMAD.SHL.U32 R30, R30, 0x400, RZ ;  /* 0x000004001e1e7824 */ /* 0x000fe200078e00ff */
[----:B------:R-:W-:Y:S02]  /*10fd0*/  LOP3.LUT R33, R28, R67, RZ, 0x3c, !PT ;  /* 0x000000431c217212 */ /* 0x000fe400078e3cff */
[--C-:B------:R-:W-:Y:S01]  /*10fe0*/  SHF.R.U64 R52, R24, 0x10, R25.reuse ;  /* 0x0000001018347819 */ /* 0x100fe20000001219 */
[----:B------:R-:W-:Y:S01]  /*10ff0*/  HADD2.F32 R42, -RZ, R42.H0_H0 ;  /* 0x2000002aff2a7230 */ /* 0x000fe20000004100 */
[----:B------:R-:W-:Y:S02]  /*11000*/  LOP3.LUT R32, R30, 0x7fffe000, RZ, 0xc0, !PT ;  /* 0x7fffe0001e207812 */ /* 0x000fe400078ec0ff */
[----:B------:R-:W-:Y:S02]  /*11010*/  SHF.R.U32.HI R43, RZ, 0x10, R25 ;  /* 0x00000010ff2b7819 */ /* 0x000fe40000011619 */
        /* <DEDUP_REMOVED lines=13> */
[----:B------:R-:W-:Y:S02]  /*110f0*/  HADD2.F32 R38, -RZ, R34.H0_H0 ;  /* 0x20000022ff267230 */ /* 0x000fe40000004100 */
[----:B------:R-:W-:-:S02]  /*11100*/  HADD2.F32 R39, -RZ, R35.H0_H0 ;  /* 0x20000023ff277230 */ /* 0x000fc40000004100 */
[----:B------:R-:W-:Y:S01]  /*11110*/  FMUL.FTZ R48, R37, R36 ;  /* 0x0000002425307220 */ /* 0x000fe20000410000 */
[----:B------:R-:W-:Y:S02]  /*11120*/  HADD2.F32 R35, -RZ, R35.H1_H1 ;  /* 0x30000023ff237230 */ /* 0x000fe40000004100 */
[----:B------:R-:W-:Y:S02]  /*11130*/  HADD2.F32 R32, -RZ, R32.H1_H1 ;  /* 0x30000020ff207230 */ /* 0x000fe40000004100 */
[----:B------:R-:W-:Y:S01]  /*11140*/  HADD2.F32 R34, -RZ, R34.H1_H1 ;  /* 0x30000022ff227230 */ /* 0x000fe20000004100 */
[----:B--2---:R-:W0:Y:S02]  /*11150*/  LDS.128 R28, [R53] ;  /* 0x00000000351c7984 */ /* 0x004e240000000c00 */
[--C-:B0-----:R-:W-:Y:S02]  /*11160*/  HADD2.F32 R25, -RZ, R29.reuse.H0_H0 ;  /* 0x2000001dff197230 */ /* 0x101fe40000004100 */
[----:B------:R-:W-:-:S02]  /*11170*/  HADD2.F32 R29, -RZ, R29.H1_H1 ;  /* 0x3000001dff1d7230 */ /* 0x000fc40000004100 */
[----:B------:R-:W-:Y:S02]  /*11180*/  HADD2.F32 R24, -RZ, R28.H0_H0 ;  /* 0x2000001cff187230 */ /* 0x000fe40000004100 */
[----:B------:R-:W-:Y:S01]  /*11190*/  FFMA.FTZ R44, R25, R40, -R44 ;  /* 0x00000028192c7223 */ /* 0x000fe2000001082c */
[----:B------:R-:W-:Y:S01]  /*111a0*/  FMUL.FTZ R40, R37, R42 ;  /* 0x0000002a25287220 */ /* 0x000fe20000410000 */
[----:B------:R-:W-:Y:S01]  /*111b0*/  FFMA.FTZ R46, R25, R41, R46 ;  /* 0x00000029192e7223 */ /* 0x000fe2000001002e */
[----:B------:R-:W-:Y:S01]  /*111c0*/  FMUL.FTZ R25, R33, R89 ;  /* 0x0000005921197220 */ /* 0x000fe20000410000 */
[----:B------:R-:W-:Y:S02]  /*111d0*/  HADD2.F32 R37, -RZ, R88.H0_H0 ;  /* 0x20000058ff257230 */ /* 0x000fe40000004100 */
[----:B------:R-:W-:Y:S01]  /*111e0*/  FFMA.FTZ R41, R29, R36, -R40 ;  /* 0x000000241d297223 */ /* 0x000fe20000010828 */
[-C--:B------:R-:W-:Y:S01]  /*111f0*/  FMUL.FTZ R36, R33, R90.reuse ;  /* 0x0000005a21247220 */ /* 0x080fe20000410000 */
[----:B------:R-:W-:Y:S01]  /*11200*/  FFMA.FTZ R90, R24, R90, -R25 ;  /* 0x0000005a185a7223 */ /* 0x000fe20000010819 */
[----:B------:R-:W-:-:S02]  /*11210*/  HADD2.F32 R25, -RZ, R91.H0_H0 ;  /* 0x2000005bff197230 */ /* 0x000fc40000004100 */
[----:B------:R-:W-:Y:S01]  /*11220*/  FFMA.FTZ R43, R29, R42, R48 ;  /* 0x0000002a1d2b7223 */ /* 0x000fe20000010030 */
[----:B------:R-:W-:Y:S01]  /*11230*/  FFMA.FTZ R89, R24, R89, R36 ;  /* 0x0000005918597223 */ /* 0x000fe20000010024 */
[----:B------:R-:W-:Y:S02]  /*11240*/  HADD2.F32 R88, -RZ, R88.H1_H1 ;  /* 0x30000058ff587230 */ /* 0x000fe40000004100 */
[C---:B------:R-:W-:Y:S01]  /*11250*/  FMUL.FTZ R29, R38.reuse, R37 ;  /* 0x00000025261d7220 */ /* 0x040fe20000410000 */
[----:B------:R-:W-:Y:S02]  /*11260*/  HADD2.F32 R24, -RZ, R91.H1_H1 ;  /* 0x3000005bff187230 */ /* 0x000fe40000004100 */
[----:B------:R-:W-:Y:S01]  /*11270*/  FMUL.FTZ R33, R38, R25 ;  /* 0x0000001926217220 */ /* 0x000fe20000410000 */
[----:B------:R-:W-:Y:S02]  /*11280*/  HADD2.F32 R26, -RZ, R30.H0_H0 ;  /* 0x2000001eff1a7230 */ /* 0x000fe40000004100 */
        /* <DEDUP_REMOVED lines=9> */
[----:B------:R-:W-:Y:S01]  /*11320*/  FMUL.FTZ R26, R35, R38 ;  /* 0x00000026231a7220 */ /* 0x000fe20000410000 */
[----:B------:R-:W-:Y:S01]  /*11330*/  FFMA.FTZ R88, R27, R88, R39 ;  /* 0x000000581b587223 */ /* 0x000fe20000010027 */
        /* <DEDUP_REMOVED lines=27> */
.L_x_1746:
[----:B------:R-:W-:Y:S05]  /*114f0*/  BSYNC B1 ;  /* 0x0000000000017941 */ /* 0x000fea0003800000 */
.L_x_1745:
[----:B------:R-:W-:-:S13]  /*11500*/  ISETP.GE.AND P0, PT, R3, R21, PT ;  /* 0x000000150300720c */ /* 0x000fda0003f06270 */
[----:B------:R-:W-:Y:S05]  /*11510*/  @P0 BRA `(.L_x_1716) ;  /* 0x0000000c00340947 */ /* 0x000fea0003800000 */
[----:B-1----:R-:W1:Y:S01]  /*11520*/  LDC R45, c[0x0][0x3f4] ;  /* 0x0000fd00ff2d7b82 */ /* 0x002e620000000800 */
[----:B--2---:R-:W-:Y:S01]  /*11530*/  SHF.R.S32.HI R24, RZ, 0x1f, R3 ;  /* 0x0000001fff187819 */ /* 0x004fe20000011403 */
[----:B------:R-:W-:Y:S01]  /*11540*/  IMAD.SHL.U32 R20, R3, 0x40, RZ ;  /* 0x0000004003147824 */ /* 0x000fe200078e00ff */
[----:B------:R-:W-:Y:S02]  /*11550*/  BSSY B1, `(.L_x_1749) ;  /* 0x0000069000017945 */ /* 0x000fe40003800000 */
[----:B------:R-:W-:Y:S02]  /*11560*/  LEA.HI R24, R24, R3, RZ, 0x3 ;  /* 0x0000000318187211 */ /* 0x000fe400078f18ff */
[----:B------:R-:W-:Y:S02]  /*11570*/  LOP3.LUT R46, R20, 0x1c0, RZ, 0xc0, !PT ;  /* 0x000001c0142e7812 */ /* 0x000fe400078ec0ff */
[----:B------:R-:W-:Y:S02]  /*11580*/  SHF.L.U32 R24, R24, 0x6, RZ ;  /* 0x0000000618187819 */ /* 0x000fe400000006ff */
[----:B------:R-:W-:-:S02]  /*11590*/  SHF.R.U32.HI R47, RZ, 0x3, R46 ;  /* 0x00000003ff2f7819 */ /* 0x000fc4000001162e */
[----:B0-----:R-:W-:Y:S02]  /*115a0*/  LOP3.LUT R48, R24, 0xfffffe00, RZ, 0xc0, !PT ;  /* 0xfffffe0018307812 */ /* 0x001fe400078ec0ff */
[-C--:B-1----:R-:W-:Y:S02]  /*115b0*/  ISETP.GE.AND P0, PT, R16, R45.reuse, PT ;  /* 0x0000002d1000720c */ /* 0x082fe40003f06270 */
[----:B------:R-:W-:-:S11]  /*115c0*/  ISETP.GE.AND P1, PT, R219, R45, PT ;  /* 0x0000002ddb00720c */ /* 0x000fd60003f26270 */
[----:B------:R-:W-:Y:S05]  /*115d0*/  @P0 BRA `(.L_x_1750) ;  /* 0x0000000400800947 */ /* 0x000fea0003800000 */
[----:B------:R-:W2:Y:S04]  /*115e0*/  LDL R25, [R1+0x68] ;  /* 0x0000680001197983 */ /* 0x000ea80000100800 */
[----:B------:R-:W3:Y:S01]  /*115f0*/  LDL R49, [R1+0x84] ;  /* 0x0000840001317983 */ /* 0x000ee20000100800 */
[--C-:B------:R-:W-:Y:S01]  /*11600*/  SHF.R.U64 R44, R12, 0x10, R13.reuse ;  /* 0x000000100c2c7819 */ /* 0x100fe2000000120d */
[--C-:B------:R-:W-:Y:S01]  /*11610*/  HADD2.F32 R32, -RZ, R93.reuse.H1_H1 ;  /* 0x3000005dff207230 */ /* 0x100fe20000004100 */
[----:B------:R-:W-:Y:S01]  /*11620*/  SHF.R.U32.HI R21, RZ, 0x10, R13 ;  /* 0x00000010ff157819 */ /* 0x000fe2000001160d */
[----:B------:R-:W-:Y:S01]  /*11630*/  HADD2.F32 R93, -RZ, R93.H0_H0 ;  /* 0x2000005dff5d7230 */ /* 0x000fe20000004100 */
[--C-:B------:R-:W-:Y:S02]  /*11640*/  SHF.R.U64 R41, R8, 0x10, R9.reuse ;  /* 0x0000001008297819 */ /* 0x100fe40000001209 */
[----:B------:R-:W-:-:S02]  /*11650*/  SHF.R.U32.HI R34, RZ, 0x10, R9 ;  /* 0x00000010ff227819 */ /* 0x000fc40000011609 */
[--C-:B------:R-:W-:Y:S02]  /*11660*/  SHF.R.U64 R43, R14, 0x10, R15.reuse ;  /* 0x000000100e2b7819 */ /* 0x100fe4000000120f */
        /* <DEDUP_REMOVED lines=13> */
[----:B------:R-:W-:Y:S01]  /*11740*/  IADD3 R3, R3, R20, R48 ;  /* 0x0000001403037210 */ /* 0x000fe20007ffe030 */
[----:B------:R-:W-:-:S04]  /*11750*/  HADD2.F32 R20, -RZ, R94.H1_H1 ;  /* 0x3000005eff147230 */ /* 0x000fc80000004100 */
        /* <DEDUP_REMOVED lines=16> */
[----:B------:R-:W-:-:S02]  /*11860*/  HADD2.F32 R9, -RZ, R94.H0_H0 ;  /* 0x2000005eff097230 */ /* 0x000fc40000004100 */
[C---:B------:R-:W-:Y:S01]  /*11870*/  FMUL.FTZ R40, R29.reuse, R34 ;  /* 0x000000221d287220 */ /* 0x040fe20000410000 */
[----:B------:R-:W-:Y:S02]  /*11880*/  HADD2.F32 R20, -RZ, R21.H0_H0 ;  /* 0x20000015ff147230 */ /* 0x000fe40000004100 */
[C---:B------:R-:W-:Y:S01]  /*11890*/  FMUL.FTZ R21, R12.reuse, R93 ;  /* 0x0000005d0c157220 */ /* 0x040fe20000410000 */
[----:B------:R-:W-:Y:S02]  /*118a0*/  HADD2.F32 R14, -RZ, R30.H0_H0 ;  /* 0x2000001eff0e7230 */ /* 0x000fe40000004100 */
[-C--:B------:R-:W-:Y:S01]  /*118b0*/  FMUL.FTZ R12, R12, R9.reuse ;  /* 0x000000090c0c7220 */ /* 0x080fe20000410000 */
[----:B------:R-:W-:Y:S02]  /*118c0*/  HADD2.F32 R15, -RZ, R31.H0_H0 ;  /* 0x2000001fff0f7230 */ /* 0x000fe40000004100 */
[----:B------:R-:W-:Y:S01]  /*118d0*/  FFMA.FTZ R21, R8, R9, -R21 ;  /* 0x0000000908157223 */ /* 0x000fe20000010815 */
[----:B------:R-:W-:Y:S01]  /*118e0*/  FMUL.FTZ R32, R29, R20 ;  /* 0x000000141d207220 */ /* 0x000fe20000410000 */
[----:B------:R-:W-:-:S02]  /*118f0*/  HADD2.F32 R9, -RZ, R95.H0_H0 ;  /* 0x2000005fff097230 */ /* 0x000fc40000004100 */
[----:B------:R-:W-:Y:S01]  /*11900*/  FFMA.FTZ R93, R8, R93, R12 ;  /* 0x0000005d085d7223 */ /* 0x000fe2000001000c */
[----:B------:R-:W-:Y:S02]  /*11910*/  HADD2.F32 R92, -RZ, R92.H1_H1 ;  /* 0x3000005cff5c7230 */ /* 0x000fe40000004100 */
[C---:B------:R-:W-:Y:S01]  /*11920*/  FFMA.FTZ R29, R25.reuse, R20, -R40 ;  /* 0x00000014191d7223 */ /* 0x040fe20000010828 */
[----:B------:R-:W-:Y:S02]  /*11930*/  HADD2.F32 R8, -RZ, R95.H1_H1 ;  /* 0x3000005fff087230 */ /* 0x000fe40000004100 */
[----:B------:R-:W-:Y:S01]  /*11940*/  FFMA.FTZ R33, R25, R34, R32 ;  /* 0x0000002219217223 */ /* 0x000fe20000010020 */
[C---:B------:R-:W-:Y:S01]  /*11950*/  FMUL.FTZ R25, R14.reuse, R13 ;  /* 0x0000000d0e197220 */ /* 0x040fe20000410000 */
[----:B------:R-:W-:Y:S01]  /*11960*/  FMUL.FTZ R35, R14, R9 ;  /* 0x000000090e237220 */ /* 0x000fe20000410000 */
[----:B------:R-:W-:Y:S01]  /*11970*/  FMUL.FTZ R32, R15, R92 ;  /* 0x0000005c0f207220 */ /* 0x000fe20000410000 */
[----:B------:R-:W-:-:S02]  /*11980*/  HADD2.F32 R31, -RZ, R31.H1_H1 ;  /* 0x3000001fff1f7230 */ /* 0x000fc40000004100 */
[-C--:B------:R-:W-:Y:S01]  /*11990*/  FMUL.FTZ R15, R15, R8.reuse ;  /* 0x000000080f0f7220 */ /* 0x080fe20000410000 */
[----:B------:R-:W-:Y:S02]  /*119a0*/  HADD2.F32 R14, -RZ, R37.H0_H0 ;  /* 0x20000025ff0e7230 */ /* 0x000fe40000004100 */
[C---:B------:R-:W-:Y:S01]  /*119b0*/  FFMA.FTZ R20, R10.reuse, R9, -R25 ;  /* 0x000000090a147223 */ /* 0x040fe20000010819 */
[----:B------:R-:W-:Y:S02]  /*119c0*/  HADD2.F32 R12, -RZ, R42.H0_H0 ;  /* 0x2000002aff0c7230 */ /* 0x000fe40000004100 */
[----:B------:R-:W-:Y:S01]  /*119d0*/  FFMA.FTZ R35, R10, R13, R35 ;  /* 0x0000000d0a237223 */ /* 0x000fe20000010023 */
[C---:B------:R-:W-:Y:S01]  /*119e0*/  FFMA.FTZ R32, R11.reuse, R8, -R32 ;  /* 0x000000080b207223 */ /* 0x040fe20000010820 */
[----:B------:R-:W-:Y:S01]  /*119f0*/  FFMA.FTZ R92, R11, R92, R15 ;  /* 0x0000005c0b5c7223 */ /* 0x000fe2000001000f */
[----:B------:R-:W-:Y:S02]  /*11a00*/  HADD2.F32 R28, -RZ, R28.H1_H1 ;  /* 0x3000001cff1c7230 */ /* 0x000fe40000004100 */
[----:B------:R-:W-:Y:S01]  /*11a10*/  FMUL.FTZ R10, R31, R14 ;  /* 0x0000000e1f0a7220 */ /* 0x000fe20000410000 */
[----:B------:R-:W-:-:S02]  /*11a20*/  HADD2.F32 R30, -RZ, R30.H1_H1 ;  /* 0x3000001eff1e7230 */ /* 0x000fc40000004100 */
[-C--:B------:R-:W-:Y:S01]  /*11a30*/  FMUL.FTZ R8, R31, R12.reuse ;  /* 0x0000000c1f087220 */ /* 0x080fe20000410000 */
[----:B------:R-:W-:Y:S02]  /*11a40*/  HADD2.F32 R13, -RZ, R41.H0_H0 ;  /* 0x20000029ff0d7230 */ /* 0x000fe40000004100 */
[C---:B------:R-:W-:Y:S01]  /*11a50*/  FFMA.FTZ R31, R27.reuse, R12, -R10 ;  /* 0x0000000c1b1f7223 */ /* 0x040fe2000001080a */
[----:B------:R-:W-:Y:S02]  /*11a60*/  HADD2.F32 R15, -RZ, R39.H0_H0 ;  /* 0x20000027ff0f7230 */ /* 0x000fe40000004100 */
[----:B------:R-:W-:Y:S01]  /*11a70*/  FFMA.FTZ R37, R27, R14, R8 ;  /* 0x0000000e1b257223 */ /* 0x000fe20000010008 */
[----:B------:R-:W-:Y:S02]  /*11a80*/  HADD2.F32 R9, -RZ, R44.H0_H0 ;  /* 0x2000002cff097230 */ /* 0x000fe40000004100 */
[----:B------:R-:W-:Y:S01]  /*11a90*/  FMUL.FTZ R25, R28, R13 ;  /* 0x0000000d1c197220 */ /* 0x000fe20000410000 */
[----:B------:R-:W-:-:S02]  /*11aa0*/  HADD2.F32 R11, -RZ, R43.H0_H0 ;  /* 0x2000002bff0b7230 */ /* 0x000fc40000004100 */
[----:B------:R-:W-:Y:S01]  /*11ab0*/  FMUL.FTZ R27, R30, R15 ;  /* 0x0000000f1e1b7220 */ /* 0x000fe20000410000 */
[----:B------:R-:W-:Y:S02]  /*11ac0*/  HADD2.F32 R24, -RZ, R24.H1_H1 ;  /* 0x30000018ff187230 */ /* 0x000fe40000004100 */
[----:B------:R-:W-:Y:S01]  /*11ad0*/  FMUL.FTZ R28, R28, R9 ;  /* 0x000000091c1c7220 */ /* 0x000fe20000410000 */
[----:B------:R-:W-:Y:S02]  /*11ae0*/  HADD2.F32 R26, -RZ, R26.H1_H1 ;  /* 0x3000001aff1a7230 */ /* 0x000fe40000004100 */
        /* <DEDUP_REMOVED lines=15> */
.L_x_1750:
[----:B------:R-:W-:Y:S05]  /*11be0*/  BSYNC B1 ;  /* 0x0000000000017941 */ /* 0x000fea0003800000 */
.L_x_1749:
[----:B------:R-:W-:Y:S05]  /*11bf0*/  @P1 BRA `(.L_x_1716) ;  /* 0x00000004007c1947 */ /* 0x000fea0003800000 */
[----:B------:R-:W2:Y:S01]  /*11c00*/  LDL R38, [R1+0x80] ;  /* 0x0000800001267983 */ /* 0x000ea20000100800 */
[----:B------:R-:W-:Y:S01]  /*11c10*/  LEA.HI R0, R45, R0, RZ, 0x1d ;  /* 0x000000002d007211 */ /* 0x000fe200078fe8ff */
[----:B------:R-:W-:Y:S01]  /*11c20*/  HADD2.F32 R25, -RZ, R86.H1_H1 ;  /* 0x30000056ff197230 */ /* 0x000fe20000004100 */
[----:B------:R-:W-:Y:S01]  /*11c30*/  SHF.R.U32.HI R26, RZ, 0x10, R5 ;  /* 0x00000010ff1a7819 */ /* 0x000fe20000011605 */
[--C-:B------:R-:W-:Y:S01]  /*11c40*/  HADD2.F32 R27, -RZ, R85.reuse.H1_H1 ;  /* 0x30000055ff1b7230 */ /* 0x100fe20000004100 */
[----:B0-----:R-:W-:Y:S01]  /*11c50*/  SHF.R.S32.HI R9, RZ, 0x1f, R0 ;  /* 0x0000001fff097819 */ /* 0x001fe20000011400 */
[----:B------:R-:W-:Y:S01]  /*11c60*/  HADD2.F32 R85, -RZ, R85.H0_H0 ;  /* 0x20000055ff557230 */ /* 0x000fe20000004100 */
[----:B------:R-:W-:Y:S01]  /*11c70*/  SHF.L.U32 R3, R0, 0x3, RZ ;  /* 0x0000000300037819 */ /* 0x000fe200000006ff */
[----:B------:R-:W-:Y:S01]  /*11c80*/  HADD2.F32 R26, -RZ, R26.H0_H0 ;  /* 0x2000001aff1a7230 */ /* 0x000fe20000004100 */
[----:B------:R-:W-:Y:S01]  /*11c90*/  LEA.HI R9, R9, R0, RZ, 0x3 ;  /* 0x0000000009097211 */ /* 0x000fe200078f18ff */
[----:B------:R-:W-:Y:S01]  /*11ca0*/  HADD2.F32 R86, -RZ, R86.H0_H0 ;  /* 0x20000056ff567230 */ /* 0x000fe20000004100 */
[----:B------:R-:W-:-:S02]  /*11cb0*/  LOP3.LUT R0, R46, 0x38, R3, 0xf8, !PT ;  /* 0x000000382e007812 */ /* 0x000fc400078ef803 */
        /* <DEDUP_REMOVED lines=10> */
[--C-:B------:R-:W-:Y:S02]  /*11d60*/  SHF.R.U64 R36, R74, 0x10, R75.reuse ;  /* 0x000000104a247819 */ /* 0x100fe4000000124b */
[----:B------:R-:W-:Y:S02]  /*11d70*/  SHF.R.U32.HI R74, RZ, 0x10, R75 ;  /* 0x00000010ff4a7819 */ /* 0x000fe4000001164b */
        /* <DEDUP_REMOVED lines=10> */
[----:B------:R-:W-:Y:S02]  /*11e20*/  HADD2.F32 R15, -RZ, R15.H1_H1 ;  /* 0x3000000fff0f7230 */ /* 0x000fe40000004100 */
[----:B------:R-:W-:Y:S02]  /*11e30*/  HADD2.F32 R12, -RZ, R12.H1_H1 ;  /* 0x3000000cff0c7230 */ /* 0x000fe40000004100 */
[----:B------:R-:W-:Y:S01]  /*11e40*/  HADD2.F32 R14, -RZ, R14.H1_H1 ;  /* 0x3000000eff0e7230 */ /* 0x000fe20000004100 */
[----:B--2---:R-:W0:Y:S02]  /*11e50*/  LDS.128 R8, [R38] ;  /* 0x0000000026087984 */ /* 0x004e240000000c00 */
[--C-:B0-----:R-:W-:Y:S02]  /*11e60*/  HADD2.F32 R4, -RZ, R9.reuse.H0_H0 ;  /* 0x20000009ff047230 */ /* 0x101fe40000004100 */
[----:B------:R-:W-:Y:S02]  /*11e70*/  HADD2.F32 R9, -RZ, R9.H1_H1 ;  /* 0x30000009ff097230 */ /* 0x000fe40000004100 */
[----:B------:R-:W-:-:S02]  /*11e80*/  HADD2.F32 R0, -RZ, R8.H0_H0 ;  /* 0x20000008ff007230 */ /* 0x000fc40000004100 */
[C---:B------:R-:W-:Y:S01]  /*11e90*/  FFMA.FTZ R29, R4.reuse, R25, -R29 ;  /* 0x00000019041d7223 */ /* 0x040fe2000001081d */
[----:B------:R-:W-:Y:S01]  /*11ea0*/  FFMA.FTZ R31, R4, R27, R31 ;  /* 0x0000001b041f7223 */ /* 0x000fe2000001001f */
[-C--:B------:R-:W-:Y:S01]  /*11eb0*/  FMUL.FTZ R4, R13, R20.reuse ;  /* 0x000000140d047220 */ /* 0x080fe20000410000 */
[----:B------:R-:W-:Y:S01]  /*11ec0*/  FFMA.FTZ R30, R9, R20, -R28 ;  /* 0x00000014091e7223 */ /* 0x000fe2000001081c */
[C---:B------:R-:W-:Y:S01]  /*11ed0*/  FMUL.FTZ R13, R7.reuse, R85 ;  /* 0x00000055070d7220 */ /* 0x040fe20000410000 */
[----:B------:R-:W-:Y:S02]  /*11ee0*/  HADD2.F32 R20, -RZ, R84.H0_H0 ;  /* 0x20000054ff147230 */ /* 0x000fe40000004100 */
[----:B------:R-:W-:Y:S01]  /*11ef0*/  FMUL.FTZ R28, R7, R86 ;  /* 0x00000056071c7220 */ /* 0x000fe20000410000 */
[----:B------:R-:W-:Y:S01]  /*11f00*/  FFMA.FTZ R26, R9, R26, R4 ;  /* 0x0000001a091a7223 */ /* 0x000fe20000010004 */
[----:B------:R-:W-:Y:S02]  /*11f10*/  HADD2.F32 R5, -RZ, R10.H0_H0 ;  /* 0x2000000aff057230 */ /* 0x000fe40000004100 */
[----:B------:R-:W-:Y:S01]  /*11f20*/  FFMA.FTZ R86, R0, R86, -R13 ;  /* 0x0000005600567223 */ /* 0x000fe2000001080d */
[----:B------:R-:W-:-:S02]  /*11f30*/  HADD2.F32 R4, -RZ, R87.H0_H0 ;  /* 0x20000057ff047230 */ /* 0x000fc40000004100 */
[----:B------:R-:W-:Y:S01]  /*11f40*/  FFMA.FTZ R28, R0, R85, R28 ;  /* 0x00000055001c7223 */ /* 0x000fe2000001001c */
[----:B------:R-:W-:Y:S02]  /*11f50*/  HADD2.F32 R7, -RZ, R84.H1_H1 ;  /* 0x30000054ff077230 */ /* 0x000fe40000004100 */
[C---:B------:R-:W-:Y:S01]  /*11f60*/  FMUL.FTZ R0, R21.reuse, R20 ;  /* 0x0000001415007220 */ /* 0x040fe20000410000 */
[----:B------:R-:W-:Y:S02]  /*11f70*/  HADD2.F32 R87, -RZ, R87.H1_H1 ;  /* 0x30000057ff577230 */ /* 0x000fe40000004100 */
[-C--:B------:R-:W-:Y:S01]  /*11f80*/  FMUL.FTZ R32, R21, R4.reuse ;  /* 0x0000000415207220 */ /* 0x080fe20000410000 */
[----:B------:R-:W-:Y:S02]  /*11f90*/  HADD2.F32 R6, -RZ, R11.H0_H0 ;  /* 0x2000000bff067230 */ /* 0x000fe40000004100 */
[----:B------:R-:W-:Y:S01]  /*11fa0*/  FFMA.FTZ R25, R5, R4, -R0 ;  /* 0x0000000405197223 */ /* 0x000fe20000010800 */
[----:B------:R-:W-:Y:S01]  /*11fb0*/  FMUL.FTZ R9, R24, R7 ;  /* 0x0000000718097220 */ /* 0x000fe20000410000 */
[----:B------:R-:W-:-:S02]  /*11fc0*/  HADD2.F32 R4, -RZ, R33.H0_H0 ;  /* 0x20000021ff047230 */ /* 0x000fc40000004100 */
[-C--:B------:R-:W-:Y:S01]  /*11fd0*/  FMUL.FTZ R24, R24, R87.reuse ;  /* 0x0000005718187220 */ /* 0x080fe20000410000 */
[----:B------:R-:W-:Y:S02]  /*11fe0*/  HADD2.F32 R0, -RZ, R74.H0_H0 ;  /* 0x2000004aff007230 */ /* 0x000fe40000004100 */
[----:B------:R-:W-:Y:S01]  /*11ff0*/  FFMA.FTZ R32, R5, R20, R32 ;  /* 0x0000001405207223 */ /* 0x000fe20000010020 */
[----:B------:R-:W-:Y:S02]  /*12000*/  HADD2.F32 R11, -RZ, R11.H1_H1 ;  /* 0x3000000bff0b7230 */ /* 0x000fe40000004100 */
[C---:B------:R-:W-:Y:S01]  /*12010*/  FFMA.FTZ R87, R6.reuse, R87, -R9 ;  /* 0x0000005706577223 */ /* 0x040fe20000010809 */
[----:B------:R-:W-:Y:S01]  /*12020*/  FFMA.FTZ R24, R6, R7, R24 ;  /* 0x0000000706187223 */ /* 0x000fe20000010018 */
[C---:B------:R-:W-:Y:S01]  /*12030*/  FMUL.FTZ R20, R15.reuse, R4 ;  /* 0x000000040f147220 */ /* 0x040fe20000410000 */
[----:B------:R-:W-:Y:S01]  /*12040*/  FMUL.FTZ R6, R15, R0 ;  /* 0x000000000f067220 */ /* 0x000fe20000410000 */
[----:B------:R-:W-:-:S02]  /*12050*/  HADD2.F32 R9, -RZ, R35.H0_H0 ;  /* 0x20000023ff097230 */ /* 0x000fc40000004100 */
[----:B------:R-:W-:Y:S02]  /*12060*/  HADD2.F32 R13, -RZ, R34.H0_H0 ;  /* 0x20000022ff0d7230 */ /* 0x000fe40000004100 */
[C---:B------:R-:W-:Y:S01]  /*12070*/  FFMA.FTZ R20, R11.reuse, R0, -R20 ;  /* 0x000000000b147223 */ /* 0x040fe20000010814 */
[----:B------:R-:W-:Y:S02]  /*12080*/  HADD2.F32 R5, -RZ, R37.H0_H0 ;  /* 0x20000025ff057230 */ /* 0x000fe40000004100 */
[----:B------:R-:W-:Y:S01]  /*12090*/  FFMA.FTZ R33, R11, R4, R6 ;  /* 0x000000040b217223 */ /* 0x000fe20000010006 */
[----:B------:R-:W-:Y:S02]  /*120a0*/  HADD2.F32 R7, -RZ, R36.H0_H0 ;  /* 0x20000024ff077230 */ /* 0x000fe40000004100 */
[----:B------:R-:W-:Y:S01]  /*120b0*/  FMUL.FTZ R11, R12, R9 ;  /* 0x000000090c0b7220 */ /* 0x000fe20000410000 */
[----:B------:R-:W-:Y:S02]  /*120c0*/  HADD2.F32 R8, -RZ, R8.H1_H1 ;  /* 0x30000008ff087230 */ /* 0x000fe40000004100 */
[----:B------:R-:W-:Y:S01]  /*120d0*/  FMUL.FTZ R27, R14, R13 ;  /* 0x0000000d0e1b7220 */ /* 0x000fe20000410000 */
[----:B------:R-:W-:-:S02]  /*120e0*/  HADD2.F32 R10, -RZ, R10.H1_H1 ;  /* 0x3000000aff0a7230 */ /* 0x000fc40000004100 */
[----:B------:R-:W-:Y:S01]  /*120f0*/  FMUL.FTZ R12, R12, R5 ;  /* 0x000000050c0c7220 */ /* 0x000fe20000410000 */
[----:B------:R-:W-:Y:S01]  /*12100*/  FMUL.FTZ R14, R14, R7 ;  /* 0x000000070e0e7220 */ /* 0x000fe20000410000 */
[----:B------:R-:W-:Y:S01]  /*12110*/  FFMA.FTZ R15, R8, R5, -R11 ;  /* 0x00000005080f7223 */ /* 0x000fe2000001080b */
[----:B------:R-:W-:Y:S01]  /*12120*/  F2FP.F16.F32.PACK_AB R11, R20, R87 ;  /* 0x00000057140b723e */ /* 0x000fe200000000ff */
[----:B------:R-:W-:Y:S01]  /*12130*/  FFMA.FTZ R0, R10, R7, -R27 ;  /* 0x000000070a007223 */ /* 0x000fe2000001081b */
[----:B------:R-:W-:Y:S01]  /*12140*/  FFMA.FTZ R21, R8, R9, R12 ;  /* 0x0000000908157223 */ /* 0x000fe2000001000c */
[----:B------:R-:W-:Y:S01]  /*12150*/  FFMA.FTZ R13, R10, R13, R14 ;  /* 0x0000000d0a0d7223 */ /* 0x000fe2000001000e */
[----:B------:R-:W-:Y:S02]  /*12160*/  F2FP.F16.F32.PACK_AB R9, R30, R29 ;  /* 0x0000001d1e09723e */ /* 0x000fe400000000ff */
[----:B------:R-:W-:Y:S02]  /*12170*/  F2FP.F16.F32.PACK_AB R8, R15, R86 ;  /* 0x000000560f08723e */ /* 0x000fe400000000ff */
[----:B------:R-:W-:-:S02]  /*12180*/  F2FP.F16.F32.PACK_AB R10, R0, R25 ;  /* 0x00000019000a723e */ /* 0x000fc400000000ff */
[----:B------:R-:W-:Y:S02]  /*12190*/  F2FP.F16.F32.PACK_AB R7, R33, R24 ;  /* 0x000000182107723e */ /* 0x000fe400000000ff */
[----:B------:R-:W-:Y:S01]  /*121a0*/  F2FP.F16.F32.PACK_AB R5, R26, R31 ;  /* 0x0000001f1a05723e */ /* 0x000fe200000000ff */
[----:B------:R3:W-:Y:S01]  /*121b0*/  STS.128 [R38], R8 ;  /* 0x0000000826007388 */ /* 0x0007e20000000c00 */
[----:B------:R-:W-:Y:S02]  /*121c0*/  F2FP.F16.F32.PACK_AB R4, R21, R28 ;  /* 0x0000001c1504723e */ /* 0x000fe400000000ff */
[----:B------:R-:W-:-:S05]  /*121d0*/  F2FP.F16.F32.PACK_AB R6, R13, R32 ;  /* 0x000000200d06723e */ /* 0x000fca00000000ff */
[----:B------:R3:W-:Y:S02]  /*121e0*/  STS.128 [R3+0x10400], R4 ;  /* 0x0104000403007388 */ /* 0x0007e40000000c00 */
.L_x_1716:
[----:B------:R-:W-:Y:S05]  /*121f0*/  BSYNC B0 ;  /* 0x0000000000007941 */ /* 0x000fea0003800000 */
.L_x_1676:
        /* <DEDUP_REMOVED lines=8> */
.L_x_1673:
[----:B------:R-:W-:-:S13]  /*12280*/  ISETP.NE.AND P0, PT, R225, 0x3, PT ;  /* 0x00000003e100780c */ /* 0x000fda0003f05270 */
[----:B------:R-:W-:Y:S05]  /*12290*/  @!P0 BRA `(.L_x_1751) ;  /* 0x0000000000048947 */ /* 0x000fea0003800000 */
[----:B------:R-:W-:Y:S01]  /*122a0*/  BPT.TRAP 0x1 ;  /* 0x000000040000795c */ /* 0x000fe20000300000 */
.L_x_1751:
[----:B------:R-:W-:Y:S01]  /*122b0*/  IMAD R58, R202, 0x8, R18 ;  /* 0x00000008ca3a7824 */ /* 0x000fe200078e0212 */
[----:B01-3--:R-:W-:-:S04]  /*122c0*/  SHF.L.U32 R3, R203, 0x1f, RZ ;  /* 0x0000001fcb037819 */ /* 0x00bfc800000006ff */
[----:B------:R0:W1:Y:S01]  /*122d0*/  SYNCS.PHASECHK.TRANS64.TRYWAIT P1, [R58+URZ+0x30830], R3 ;  /* 0x030830033a0075a7 */ /* 0x000062000802017f */
[----:B------:R-:W-:Y:S05]  /*122e0*/  @!P0 BRA `(.L_x_1752) ;  /* 0x0000000000048947 */ /* 0x000fea0003800000 */
[----:B------:R-:W-:Y:S01]  /*122f0*/  BPT.TRAP 0x1 ;  /* 0x000000040000795c */ /* 0x000fe20000300000 */
.L_x_1752:
[----:B------:R-:W-:Y:S01]  /*12300*/  IADD3 R0, R18, 0x20400, RZ ;  /* 0x0002040012007810 */ /* 0x000fe20007ffe0ff */
[----:B------:R-:W-:Y:S01]  /*12310*/  IMAD.MOV.U32 R7, RZ, RZ, 0x40000040 ;  /* 0x40000040ff077424 */ /* 0x000fe200078e00ff */
[----:B------:R-:W-:Y:S02]  /*12320*/  LOP3.LUT R6, R2, 0x10000, RZ, 0xfc, !PT ;  /* 0x0001000002067812 */ /* 0x000fe400078efcff */
[----:B------:R-:W-:-:S04]  /*12330*/  SHF.R.U32.HI R0, RZ, 0x4, R0 ;  /* 0x00000004ff007819 */ /* 0x000fc80000011600 */
[----:B------:R-:W-:-:S04]  /*12340*/  LOP3.LUT R0, R0, 0x3fff, RZ, 0xc0, !PT ;  /* 0x00003fff00007812 */ /* 0x000fc800078ec0ff */
[----:B------:R-:W-:-:S05]  /*12350*/  LOP3.LUT R0, R0, 0x10000, RZ, 0xfc, !PT ;  /* 0x0001000000007812 */ /* 0x000fca00078efcff */
[----:B------:R3:W-:Y:S01]  /*12360*/  STL [R1+0x40], R0 ;  /* 0x0000400001007387 */ /* 0x0007e20000100800 */
[----:B-1----:R-:W-:Y:S05]  /*12370*/  @P1 BRA `(.L_x_1753) ;  /* 0x0000000000081947 */ /* 0x002fea0003800000 */
[----:B------:R-:W1:Y:S02]  /*12380*/  SYNCS.PHASECHK.TRANS64.TRYWAIT P1, [R58+URZ+0x30830], R3 ;  /* 0x030830033a0075a7 */ /* 0x000e64000802017f */
[----:B-1----:R-:W-:Y:S05]  /*12390*/  @!P1 BRA `(.L_x_1754) ;  /* 0x0000018c00849947 */ /* 0x002fea0003800000 */
.L_x_1753:
[----:B---3--:R-:W3:Y:S01]  /*123a0*/  LDL R0, [R1+0x40] ;  /* 0x0000400001007983 */ /* 0x008ee20000100800 */
[----:B01----:R-:W-:Y:S01]  /*123b0*/  IMAD.MOV.U32 R3, RZ, RZ, 0x40000040 ;  /* 0x40000040ff037424 */ /* 0x003fe200078e00ff */
[----:B------:R-:W-:Y:S05]  /*123c0*/  WARPSYNC.ALL ;  /* 0x0000000000007948 */ /* 0x000fea0003800000 */
[C---:B------:R-:W-:Y:S01]  /*123d0*/  R2UR UR4, R6.reuse ;  /* 0x00000000060472ca */ /* 0x040fe200000e0000 */
[----:B--2--5:R-:W-:Y:S01]  /*123e0*/  WARPGROUP.ARRIVE ;  /* 0x00000000000079c5 */ /* 0x024fe20000000000 */
[----:B------:R-:W-:Y:S01]  /*123f0*/  R2UR UR5, R7 ;  /* 0x00000000070572ca */ /* 0x000fe200000e0000 */
[----:B------:R-:W-:Y:S01]  /*12400*/  IMAD.MOV.U32 R63, RZ, RZ, 0x40000040 ;  /* 0x40000040ff3f7424 */ /* 0x000fe200078e00ff */
[----:B------:R-:W-:Y:S01]  /*12410*/  R2UR UR7, R3 ;  /* 0x00000000030772ca */ /* 0x000fe200000e0000 */
[----:B------:R-:W-:Y:S01]  /*12420*/  IMAD.MOV.U32 R5, RZ, RZ, 0x40000040 ;  /* 0x40000040ff057424 */ /* 0x000fe200078e00ff */
[C---:B------:R-:W-:Y:S01]  /*12430*/  IADD3 R62, R6.reuse, 0x2, RZ ;  /* 0x00000002063e7810 */ /* 0x040fe20007ffe0ff */
        /* <DEDUP_REMOVED lines=24> */
[----:B----4-:R-:W-:Y:S01]  /*125c0*/  IMAD.MOV.U32 R11, RZ, RZ, 0x40000040 ;  /* 0x40000040ff0b7424 */ /* 0x010fe200078e00ff */
[C---:B------:R-:W-:Y:S01]  /*125d0*/  IADD3 R10, R6.reuse, 0xc04, RZ ;  /* 0x00000c04060a7810 */ /* 0x040fe20007ffe0ff */
[----:B------:R-:W-:Y:S01]  /*125e0*/  IMAD.MOV.U32 R9, RZ, RZ, 0x40000040 ;  /* 0x40000040ff097424 */ /* 0x000fe200078e00ff */
[----:B------:R-:W-:Y:S01]  /*125f0*/  IADD3 R8, R6, 0xc06, RZ ;  /* 0x00000c0606087810 */ /* 0x000fe20007ffe0ff */
[----:B------:R-:W-:Y:S01]  /*12600*/  IMAD.MOV.U32 R3, RZ, RZ, 0x40000040 ;  /* 0x40000040ff037424 */ /* 0x000fe200078e00ff */
[----:B------:R0:W-:Y:S04]  /*12610*/  STL.64 [R1+0x38], R62 ;  /* 0x0000383e01007387 */ /* 0x0001e80000100a00 */
[----:B------:R0:W-:Y:S04]  /*12620*/  STL.64 [R1+0x30], R60 ;  /* 0x0000303c01007387 */ /* 0x0001e80000100a00 */
[----:B------:R0:W-:Y:S04]  /*12630*/  STL.64 [R1+0x28], R56 ;  /* 0x0000283801007387 */ /* 0x0001e80000100a00 */
[----:B------:R0:W-:Y:S01]  /*12640*/  STL.64 [R1+0x20], R12 ;  /* 0x0000200c01007387 */ /* 0x0001e20000100a00 */
[----:B---3--:R-:W-:-:S04]  /*12650*/  IMAD R2, R202, 0x800, R0 ;  /* 0x00000800ca027824 */ /* 0x008fc800078e0200 */
[C---:B------:R-:W-:Y:S01]  /*12660*/  VIADD R4, R2.reuse, 0x2 ;  /* 0x0000000202047836 */ /* 0x040fe20000000000 */
[----:B------:R-:W-:-:S13]  /*12670*/  R2UR UR6, R2 ;  /* 0x00000000020672ca */ /* 0x000fda00000e0000 */
[----:B------:R-:W-:Y:S01]  /*12680*/  HGMMA.64x64x16.F32 R24, gdesc[UR4], RZ, !UPT, gsb0 ;  /* 0x00e00000041879f0 */ /* 0x000fe2000c0008ff */
[----:B------:R-:W-:Y:S02]  /*12690*/  R2UR UR4, R62 ;  /* 0x000000003e0472ca */ /* 0x000fe400000e0000 */
[----:B------:R-:W-:Y:S02]  /*126a0*/  R2UR UR5, R63 ;  /* 0x000000003f0572ca */ /* 0x000fe400000e0000 */
[----:B------:R-:W-:Y:S01]  /*126b0*/  R2UR UR6, R4 ;  /* 0x00000000040672ca */ /* 0x000fe200000e0000 */
[----:B------:R-:W-:Y:S01]  /*126c0*/  VIADD R4, R2, 0x4 ;  /* 0x0000000402047836 */ /* 0x000fe20000000000 */
[----:B------:R-:W-:Y:S01]  /*126d0*/  R2UR UR7, R5 ;  /* 0x00000000050772ca */ /* 0x000fe200000e0000 */
[----:B------:R-:W-:Y:S01]  /*126e0*/  IMAD.MOV.U32 R5, RZ, RZ, 0x40000040 ;  /* 0x40000040ff057424 */ /* 0x000fe200078e00ff */
[----:B------:R-:W-:Y:S02]  /*126f0*/  WARPGROUP.DEPBAR.LE gsb0, 0x0 ;  /* 0x00008000000079c5 */ /* 0x000fe40000010000 */
[----:B------:R-:W-:-:S09]  /*12700*/  WARPGROUP.ARRIVE ;  /* 0x00000000000079c5 */ /* 0x000fd20000000000 */
[----:B------:R-:W-:Y:S01]  /*12710*/  HGMMA.64x64x16.F32 R24, gdesc[UR4], R24, gsb0 ;  /* 0x00e00000041879f0 */ /* 0x000fe20008000818 */
        /* <DEDUP_REMOVED lines=102> */
[C---:B------:R-:W-:Y:S01]  /*12d80*/  VIADD R4, R2.reuse, 0x604 ;  /* 0x0000060402047836 */ /* 0x040fe20000000000 */
[----:B------:R-:W-:Y:S01]  /*12d90*/  R2UR UR7, R5 ;  /* 0x00000000050772ca */ /* 0x000fe200000e0000 */
[----:B------:R-:W-:Y:S02]  /*12da0*/  IMAD.MOV.U32 R5, RZ, RZ, 0x40000040 ;  /* 0x40000040ff057424 */ /* 0x000fe400078e00ff */
[----:B------:R-:W-:Y:S01]  /*12db0*/  VIADD R2, R2, 0x606 ;  /* 0x0000060602027836 */ /* 0x000fe20000000000 */
[----:B------:R-:W-:-:S02]  /*12dc0*/  WARPGROUP.DEPBAR.LE gsb0, 0x0 ;  /* 0x00008000000079c5 */ /* 0x000fc40000010000 */
[----:B------:R-:W-:-:S07]  /*12dd0*/  WARPGROUP.ARRIVE ;  /* 0x00000000000079c5 */ /* 0x000fce0000000000 */
[----:B------:R-:W-:Y:S01]  /*12de0*/  HGMMA.64x64x16.F32 R24, gdesc[UR4], R24, gsb0 ;  /* 0x00e00000041879f0 */ /* 0x000fe20008000818 */
[----:B------:R-:W-:Y:S02]  /*12df0*/  R2UR UR4, R10 ;  /* 0x000000000a0472ca */ /* 0x000fe400000e0000 */
[----:B------:R-:W-:Y:S02]  /*12e00*/  R2UR UR5, R11 ;  /* 0x000000000b0572ca */ /* 0x000fe400000e0000 */
[----:B------:R-:W-:Y:S02]  /*12e10*/  R2UR UR6, R4 ;  /* 0x00000000040672ca */ /* 0x000fe400000e0000 */
[----:B------:R-:W-:Y:S01]  /*12e20*/  R2UR UR7, R5 ;  /* 0x00000000050772ca */ /* 0x000fe200000e0000 */
[----:B------:R-:W-:Y:S02]  /*12e30*/  WARPGROUP.DEPBAR.LE gsb0, 0x0 ;  /* 0x00008000000079c5 */ /* 0x000fe40000010000 */
[----:B------:R-:W-:-:S10]  /*12e40*/  WARPGROUP.ARRIVE ;  /* 0x00000000000079c5 */ /* 0x000fd40000000000 */
[----:B------:R-:W-:Y:S01]  /*12e50*/  HGMMA.64x64x16.F32 R24, gdesc[UR4], R24, gsb0 ;  /* 0x00e00000041879f0 */ /* 0x000fe20008000818 */
[----:B------:R-:W-:Y:S02]  /*12e60*/  R2UR UR4, R8 ;  /* 0x00000000080472ca */ /* 0x000fe400000e0000 */
[----:B------:R-:W-:Y:S02]  /*12e70*/  R2UR UR5, R9 ;  /* 0x00000000090572ca */ /* 0x000fe400000e0000 */
[----:B------:R-:W-:Y:S02]  /*12e80*/  R2UR UR6, R2 ;  /* 0x00000000020672ca */ /* 0x000fe400000e0000 */
[----:B------:R-:W-:Y:S01]  /*12e90*/  R2UR UR7, R3 ;  /* 0x00000000030772ca */ /* 0x000fe200000e0000 */
[----:B------:R-:W-:Y:S02]  /*12ea0*/  WARPGROUP.DEPBAR.LE gsb0, 0x0 ;  /* 0x00008000000079c5 */ /* 0x000fe40000010000 */
[----:B------:R-:W-:-:S10]  /*12eb0*/  WARPGROUP.ARRIVE ;  /* 0x00000000000079c5 */ /* 0x000fd40000000000 */
[----:B------:R-:W-:Y:S03]  /*12ec0*/  HGMMA.64x64x16.F32 R24, gdesc[UR4], R24, gsb0 ;  /* 0x00e00000041879f0 */ /* 0x000fe60008000818 */
[----:B------:R-:W-:Y:S02]  /*12ed0*/  WARPGROUP.DEPBAR.LE gsb0, 0x0 ;  /* 0x00008000000079c5 */ /* 0x000fe40000010000 */
[----:B0-----:R-:W-:Y:S05]  /*12ee0*/  @!P0 BRA `(.L_x_1755) ;  /* 0x0000000000048947 */ /* 0x001fea0003800000 */
[----:B------:R-:W-:Y:S01]  /*12ef0*/  BPT.TRAP 0x1 ;  /* 0x000000040000795c */ /* 0x000fe20000300000 */
.L_x_1755:
[----:B------:R-:W2:Y:S01]  /*12f00*/  LDL R12, [R1+0x60] ;  /* 0x00006000010c7983 */ /* 0x000ea20000100800 */
[----:B------:R-:W0:Y:S01]  /*12f10*/  LDC R74, c[0x0][0x448] ;  /* 0x00011200ff4a7b82 */ /* 0x000e220000000800 */
[----:B------:R-:W-:Y:S02]  /*12f20*/  ULDC UR4, c[0x0][0x9d8] ;  /* 0x0002760000047ab9 */ /* 0x000fe40000000800 */
[----:B------:R-:W2:Y:S04]  /*12f30*/  LDL R72, [R1+0x48] ;  /* 0x0000480001487983 */ /* 0x000ea80000100800 */
[----:B------:R-:W3:Y:S04]  /*12f40*/  LDL R64, [R1+0x8] ;  /* 0x0000080001407983 */ /* 0x000ee80000100800 */
[----:B------:R-:W4:Y:S01]  /*12f50*/  LDL R76, [R1+0xc] ;  /* 0x00000c00014c7983 */ /* 0x000f220000100800 */
[----:B0-----:R-:W-:Y:S01]  /*12f60*/  ISETP.NE.AND P1, PT, R74, 0x1, PT ;  /* 0x000000014a00780c */ /* 0x001fe20003f25270 */
[----:B------:R-:W-:-:S12]  /*12f70*/  FMUL.FTZ R0, R26, UR4 ;  /* 0x000000041a007c20 */ /* 0x000fd80008410000 */
[----:B------:R-:W0:Y:S08]  /*12f80*/  @P1 LDC R13, c[0x0][0x44c] ;  /* 0x00011300ff0d1b82 */ /* 0x000e300000000800 */
[----:B------:R-:W1:Y:S01]  /*12f90*/  @P1 LDC R26, c[0x0][0x450] ;  /* 0x00011400ff1a1b82 */ /* 0x000e620000000800 */
[----:B------:R-:W-:-:S04]  /*12fa0*/  FMUL.FTZ R25, R25, UR4 ;  /* 0x0000000419197c20 */ /* 0x000fc80008410000 */
[----:B------:R5:W0:Y:S02]  /*12fb0*/  MUFU.TANH R57, R25 ;  /* 0x0000001900397308 */ /* 0x000a240000002400 */
[----:B-----5:R-:W-:Y:S01]  /*12fc0*/  FMUL.FTZ R25, R34, UR4 ;  /* 0x0000000422197c20 */ /* 0x020fe20008410000 */
[----:B------:R-:W-:Y:S01]  /*12fd0*/  FMUL.FTZ R28, R28, UR4 ;  /* 0x000000041c1c7c20 */ /* 0x000fe20008410000 */
[----:B------:R-:W-:Y:S01]  /*12fe0*/  FMUL.FTZ R43, R43, UR4 ;  /* 0x000000042b2b7c20 */ /* 0x000fe20008410000 */
[----:B------:R-:W-:-:S03]  /*12ff0*/  FMUL.FTZ R47, R47, UR4 ;  /* 0x000000042f2f7c20 */ /* 0x000fc60008410000 */
[----:B------:R5:W0:Y:S01]  /*13000*/  MUFU.TANH R59, R28 ;  /* 0x0000001c003b7308 */ /* 0x000a220000002400 */
[----:B------:R-:W-:Y:S01]  /*13010*/  FMUL.FTZ R29, R29, UR4 ;  /* 0x000000041d1d7c20 */ /* 0x000fe20008410000 */
[----:B------:R-:W-:Y:S01]  /*13020*/  FMUL.FTZ R32, R32, UR4 ;  /* 0x0000000420207c20 */ /* 0x000fe20008410000 */
[----:B-----5:R-:W-:-:S05]  /*13030*/  IMAD.MOV.U32 R28, RZ, RZ, -0x40 ;  /* 0xffffffc0ff1c7424 */ /* 0x020fca00078e00ff */
[----:B------:R-:W0:Y:S01]  /*13040*/  MUFU.TANH R62, R43 ;  /* 0x0000002b003e7308 */ /* 0x000e220000002400 */
[----:B------:R-:W-:Y:S01]  /*13050*/  FMUL.FTZ R56, R24, UR4 ;  /* 0x0000000418387c20 */ /* 0x000fe20008410000 */
[----:B------:R-:W-:Y:S01]  /*13060*/  FMUL.FTZ R24, R31, UR4 ;  /* 0x000000041f187c20 */ /* 0x000fe20008410000 */
[----:B------:R-:W-:-:S05]  /*13070*/  LOP3.LUT R22, R22, 0xffffffbf, RZ, 0xc0, !PT ;  /* 0xffffffbf16167812 */ /* 0x000fca00078ec0ff */
[----:B------:R5:W0:Y:S01]  /*13080*/  MUFU.TANH R63, R47 ;  /* 0x0000002f003f7308 */ /* 0x000a220000002400 */
[----:B------:R-:W-:Y:S01]  /*13090*/  FMUL.FTZ R4, R30, UR4 ;  /* 0x000000041e047c20 */ /* 0x000fe20008410000 */
[----:B------:R-:W-:Y:S01]  /*130a0*/  FMUL.FTZ R2, R27, UR4 ;  /* 0x000000041b027c20 */ /* 0x000fe20008410000 */
[----:B------:R-:W-:Y:S01]  /*130b0*/  FMUL.FTZ R33, R33, UR4 ;  /* 0x0000000421217c20 */ /* 0x000fe20008410000 */
[----:B-----5:R-:W-:-:S04]  /*130c0*/  IMAD R47, R97, R28, 0x40 ;  /* 0x00000040612f7424 */ /* 0x020fc800078e021c */
[----:B------:R5:W0:Y:S01]  /*130d0*/  MUFU.TANH R60, R29 ;  /* 0x0000001d003c7308 */ /* 0x000a220000002400 */
[----:B------:R-:W-:Y:S01]  /*130e0*/  FMUL.FTZ R30, R35, UR4 ;  /* 0x00000004231e7c20 */ /* 0x000fe20008410000 */
[----:B------:R-:W-:Y:S01]  /*130f0*/  FMUL.FTZ R37, R37, UR4 ;  /* 0x0000000425257c20 */ /* 0x000fe20008410000 */
[----:B------:R-:W-:Y:S01]  /*13100*/  FMUL.FTZ R40, R40, UR4 ;  /* 0x0000000428287c20 */ /* 0x000fe20008410000 */
[----:B------:R-:W-:Y:S01]  /*13110*/  FMUL.FTZ R41, R41, UR4 ;  /* 0x0000000429297c20 */ /* 0x000fe20008410000 */
[----:B------:R-:W-:Y:S01]  /*13120*/  FMUL.FTZ R42, R42, UR4 ;  /* 0x000000042a2a7c20 */ /* 0x000fe20008410000 */
[----:B------:R-:W-:Y:S01]  /*13130*/  FMUL.FTZ R45, R45, UR4 ;  /* 0x000000042d2d7c20 */ /* 0x000fe20008410000 */
[----:B------:R-:W-:Y:S01]  /*13140*/  FMUL.FTZ R46, R46, UR4 ;  /* 0x000000042e2e7c20 */ /* 0x000fe20008410000 */
[----:B------:R1:W0:Y:S01]  /*13150*/  MUFU.TANH R31, R32 ;  /* 0x00000020001f7308 */ /* 0x0002220000002400 */
[----:B-----5:R-:W-:Y:S01]  /*13160*/  IADD3 R29, R47, 0x1, RZ ;  /* 0x000000012f1d7810 */ /* 0x020fe20007ffe0ff */
[----:B------:R-:W-:Y:S01]  /*13170*/  FMUL.FTZ R48, R48, UR4 ;  /* 0x0000000430307c20 */ /* 0x000fe20008410000 */
[----:B------:R-:W-:Y:S01]  /*13180*/  FMUL.FTZ R49, R49, UR4 ;  /* 0x0000000431317c20 */ /* 0x000fe20008410000 */
[----:B------:R-:W-:Y:S01]  /*13190*/  FMUL.FTZ R5, R50, UR4 ;  /* 0x0000000432057c20 */ /* 0x000fe20008410000 */
[----:B------:R-:W-:Y:S01]  /*131a0*/  FMUL.FTZ R3, R51, UR4 ;  /* 0x0000000433037c20 */ /* 0x000fe20008410000 */
[----:B------:R-:W-:Y:S01]  /*131b0*/  FMUL.FTZ R52, R52, UR4 ;  /* 0x0000000434347c20 */ /* 0x000fe20008410000 */
[----:B------:R-:W-:Y:S01]  /*131c0*/  FMUL.FTZ R53, R53, UR4 ;  /* 0x0000000435357c20 */ /* 0x000fe20008410000 */
[----:B------:R-:W-:Y:S01]  /*131d0*/  FMUL.FTZ R28, R55, UR4 ;  /* 0x00000004371c7c20 */ /* 0x000fe20008410000 */
[----:B-1----:R-:W-:Y:S01]  /*131e0*/  FMUL.FTZ R32, R38, UR4 ;  /* 0x0000000426207c20 */ /* 0x002fe20008410000 */
[----:B------:R-:W-:Y:S01]  /*131f0*/  @P1 LOP3.LUT R22, R22, 0x40, RZ, 0xfc, !PT ;  /* 0x0000004016161812 */ /* 0x000fe200078efcff */
[----:B------:R-:W-:Y:S01]  /*13200*/  FMUL.FTZ R36, R36, UR4 ;  /* 0x0000000424247c20 */ /* 0x000fe20008410000 */
[----:B------:R-:W-:Y:S01]  /*13210*/  FMUL.FTZ R39, R39, UR4 ;  /* 0x0000000427277c20 */ /* 0x000fe20008410000 */
[----:B------:R-:W-:Y:S01]  /*13220*/  FMUL.FTZ R44, R44, UR4 ;  /* 0x000000042c2c7c20 */ /* 0x000fe20008410000 */
[----:B------:R-:W-:Y:S01]  /*13230*/  FMUL.FTZ R54, R54, UR4 ;  /* 0x0000000436367c20 */ /* 0x000fe20008410000 */
[----:B------:R-:W-:Y:S01]  /*13240*/  ULDC UR4, c[0x0][0x9dc] ;  /* 0x0002770000047ab9 */ /* 0x000fe20000000800 */
[----:B------:R-:W1:Y:S01]  /*13250*/  MUFU.TANH R56, R56 ;  /* 0x0000003800387308 */ /* 0x000e620000002400 */
[----:B------:R-:W-:-:S07]  /*13260*/  ULOP3.LUT UR5, URZ, UR4, URZ, 0x33, !UPT ;  /* 0x000000043f057292 */ /* 0x000fce000f8e333f */
        /* <DEDUP_REMOVED lines=17> */
[----:B------:R-:W1:Y:S01]  /*13380*/  MUFU.TANH R3, R3 ;  /* 0x0000000300037308 */ /* 0x000e620000002400 */
[----:B--2---:R-:W-:-:S05]  /*13390*/  IADD3 R12, R12, R72, RZ ;  /* 0x000000480c0c7210 */ /* 0x004fca0007ffe0ff */
[----:B0-----:R-:W-:-:S04]  /*133a0*/  @P1 IMAD.HI.U32 R13, R12, R13, RZ ;  /* 0x0000000d0c0d1227 */ /* 0x001fc800078e00ff */
[----:B------:R-:W-:Y:S01]  /*133b0*/  IMAD.MOV.U32 R34, RZ, RZ, R12 ;  /* 0x000000ffff227224 */ /* 0x000fe200078e000c */
[----:B------:R-:W-:Y:S02]  /*133c0*/  @P1 SHF.R.U32.HI R34, RZ, R26, R13 ;  /* 0x0000001aff221219 */ /* 0x000fe4000001160d */
[----:B------:R-:W0:Y:S03]  /*133d0*/  LDC.64 R12, c[0x0][0x9e0] ;  /* 0x00027800ff0c7b82 */ /* 0x000e260000000a00 */
[----:B------:R-:W2:Y:S01]  /*133e0*/  SHFL.IDX PT, R43, R34, RZ, 0x1c1f ;  /* 0x001c1fff222b7589 */ /* 0x000ea200000e0000 */
[----:B------:R-:W-:Y:S02]  /*133f0*/  VIADD R26, R58, 0x30840 ;  /* 0x000308403a1a7836 */ /* 0x000fe40000000000 */
[----:B----4-:R-:W-:Y:S01]  /*13400*/  IMAD R29, R76, -0x2, R29 ;  /* 0xfffffffe4c1d7824 */ /* 0x010fe200078e021d */
[----:B------:R-:W4:Y:S02]  /*13410*/  MUFU.TANH R52, R52 ;  /* 0x0000003400347308 */ /* 0x000f240000002400 */
[----:B---3--:R-:W-:-:S02]  /*13420*/  PRMT R27, R64, 0x654, R26 ;  /* 0x00000654401b7816 */ /* 0x008fc4000000001a */
[----:B------:R-:W-:Y:S02]  /*13430*/  IADD3 R29, -R218, R29, R220 ;  /* 0x0000001dda1d7210 */ /* 0x000fe40007ffe1dc */
[----:B------:R3:W-:Y:S02]  /*13440*/  SYNCS.ARRIVE.TRANS64.RED.A1T0 RZ, [R27+URZ], RZ ;  /* 0x000000ff1bff79a7 */ /* 0x0007e4000810043f */
[----:B------:R-:W0:Y:S02]  /*13450*/  MUFU.TANH R53, R53 ;  /* 0x0000003500357308 */ /* 0x000e240000002400 */
[----:B0-----:R-:W-:-:S06]  /*13460*/  ISETP.GE.AND P1, PT, R13, 0x1, PT ;  /* 0x000000010d00780c */ /* 0x001fcc0003f26270 */
[----:B------:R-:W0:Y:S01]  /*13470*/  MUFU.TANH R28, R28 ;  /* 0x0000001c001c7308 */ /* 0x000e220000002400 */
[----:B---3--:R-:W-:Y:S01]  /*13480*/  IMAD.IADD R27, R220, 0x1, R47 ;  /* 0x00000001dc1b7824 */ /* 0x008fe200078e022f */
[----:B------:R-:W-:Y:S02]  /*13490*/  IADD3 R51, R29, R12, RZ ;  /* 0x0000000c1d337210 */ /* 0x000fe40007ffe0ff */
[----:B------:R-:W-:Y:S01]  /*134a0*/  LOP3.LUT R22, R22, 0xffffffdf, RZ, 0xc0, !PT ;  /* 0xffffffdf16167812 */ /* 0x000fe200078ec0ff */
[----:B------:R-:W-:-:S03]  /*134b0*/  IMAD R50, R76, -0x2, R27 ;  /* 0xfffffffe4c327824 */ /* 0x000fc600078e021b */
[----:B------:R3:W0:Y:S08]  /*134c0*/  MUFU.TANH R35, R36 ;  /* 0x0000002400237308 */ /* 0x0006300000002400 */
[----:B------:R5:W0:Y:S01]  /*134d0*/  MUFU.TANH R26, R54 ;  /* 0x00000036001a7308 */ /* 0x000a220000002400 */
[----:B---3--:R-:W-:Y:S01]  /*134e0*/  IMAD.U32 R36, RZ, RZ, UR5 ;  /* 0x00000005ff247e24 */ /* 0x008fe2000f8e00ff */
[----:B------:R-:W-:-:S04]  /*134f0*/  @P1 LOP3.LUT R22, R22, 0x20, RZ, 0xfc, !PT ;  /* 0x0000002016161812 */ /* 0x000fc800078efcff */
[----:B------:R3:W-:Y:S01]  /*13500*/  STL [R1], R36 ;  /* 0x0000002401007387 */ /* 0x0007e20000100800 */
[----:B-----5:R-:W-:Y:S01]  /*13510*/  VIADD R54, R29, UR5 ;  /* 0x000000051d367c36 */ /* 0x020fe20008000000 */
[----:B------:R-:W0:Y:S03]  /*13520*/  MUFU.TANH R61, R39 ;  /* 0x00000027003d7308 */ /* 0x000e260000002400 */
[----:B--2---:R-:W-:Y:S01]  /*13530*/  IMAD.IADD R29, R54, 0x1, R43 ;  /* 0x00000001361d7824 */ /* 0x004fe200078e022b */
[----:B---3--:R-:W-:-:S04]  /*13540*/  VIADDMNMX R36, R43, R51, R50, PT ;  /* 0x000000332b247246 */ /* 0x008fc80003800132 */
[----:B------:R2:W3:Y:S02]  /*13550*/  MUFU.TANH R39, R44 ;  /* 0x0000002c00277308 */ /* 0x0004e40000002400 */
[----:B--2---:R-:W-:Y:S01]  /*13560*/  LEA R44, R97, 0xffffffc0, 0x6 ;  /* 0xffffffc0612c7811 */ /* 0x004fe200078e30ff */
[----:B01--4-:R-:W-:Y:S06]  /*13570*/  @!P1 BRA `(.L_x_1756) ;  /* 0x0000000000509947 */ /* 0x013fec0003800000 */
[----:B------:R-:W-:Y:S01]  /*13580*/  IADD3 R27, -R218, R220, R43 ;  /* 0x000000dcda1b7210 */ /* 0x000fe20007ffe12b */
[----:B------:R-:W-:Y:S03]  /*13590*/  BSSY B0, `(.L_x_1757) ;  /* 0x000000e000007945 */ /* 0x000fe60003800000 */
[----:B------:R-:W-:-:S13]  /*135a0*/  ISETP.GT.AND P1, PT, R27, -0x1, PT ;  /* 0xffffffff1b00780c */ /* 0x000fda0003f24270 */
        /* <DEDUP_REMOVED lines=8> */
.L_x_1758:
[----:B------:R-:W-:-:S13]  /*13630*/  ISETP.NE.AND P1, PT, R13, 0x1, PT ;  /* 0x000000010d00780c */ /* 0x000fda0003f25270 */
[----:B------:R-:W0:Y:S02]  /*13640*/  @P1 LDC.64 R64, c[0x0][0x9e8] ;  /* 0x00027a00ff401b82 */ /* 0x000e240000000a00 */
[----:B0-----:R-:W-:-:S05]  /*13650*/  @P1 IMAD.HI.U32 R38, R27, R64, RZ ;  /* 0x000000401b261227 */ /* 0x001fca00078e00ff */
[----:B------:R-:W-:-:S07]  /*13660*/  @P1 SHF.R.U32.HI R27, RZ, R65, R38 ;  /* 0x00000041ff1b1219 */ /* 0x000fce0000011626 */
.L_x_1759:
[----:B------:R-:W-:Y:S05]  /*13670*/  BSYNC B0 ;  /* 0x0000000000007941 */ /* 0x000fea0003800000 */
.L_x_1757:
[----:B------:R-:W-:-:S04]  /*13680*/  IMAD R27, R27, R13, -R44 ;  /* 0x0000000d1b1b7224 */ /* 0x000fc800078e0a2c */
[----:B------:R-:W-:-:S05]  /*13690*/  IMAD R38, R76, -0x2, R27 ;  /* 0xfffffffe4c267824 */ /* 0x000fca00078e021b */
[----:B------:R-:W-:Y:S02]  /*136a0*/  VIMNMX R29, R29, R38, !PT ;  /* 0x000000261d1d7248 */ /* 0x000fe40007fe0100 */
[----:B------:R-:W-:-:S07]  /*136b0*/  VIADDMNMX R36, R38, R13, R36, PT ;  /* 0x0000000d26247246 */ /* 0x000fce0003800124 */
.L_x_1756:
[C---:B------:R-:W-:Y:S02]  /*136c0*/  ISETP.GE.AND P2, PT, R47.reuse, 0x9, PT ;  /* 0x000000092f00780c */ /* 0x040fe40003f46270 */
[----:B------:R-:W-:Y:S02]  /*136d0*/  ISETP.GE.AND P1, PT, R47, 0x2, PT ;  /* 0x000000022f00780c */ /* 0x000fe40003f26270 */
[C---:B------:R-:W-:Y:S02]  /*136e0*/  ISETP.GT.AND P3, PT, R29.reuse, 0x8, !P2 ;  /* 0x000000081d00780c */ /* 0x040fe40005764270 */
[----:B------:R-:W-:Y:S02]  /*136f0*/  ISETP.GT.AND P4, PT, R29, 0x1, !P1 ;  /* 0x000000011d00780c */ /* 0x000fe40004f84270 */
[----:B------:R-:W-:Y:S02]  /*13700*/  ISETP.LT.OR P3, PT, R36, 0x9, P3 ;  /* 0x000000092400780c */ /* 0x000fe40001f61670 */
[----:B------:R-:W-:-:S02]  /*13710*/  ISETP.GE.AND P5, PT, R47, 0xa, PT ;  /* 0x0000000a2f00780c */ /* 0x000fc40003fa6270 */
[----:B------:R-:W-:Y:S02]  /*13720*/  FSEL R71, R59, -INF , !P3 ;  /* 0xff8000003b477808 */ /* 0x000fe40005800000 */
[C---:B------:R-:W-:Y:S02]  /*13730*/  ISETP.LT.OR P4, PT, R36.reuse, 0x2, P4 ;  /* 0x000000022400780c */ /* 0x040fe40002781670 */
[----:B------:R-:W-:Y:S02]  /*13740*/  ISETP.GT.AND P3, PT, R29, 0x9, !P5 ;  /* 0x000000091d00780c */ /* 0x000fe40006f64270 */
[----:B------:R-:W-:Y:S02]  /*13750*/  FSEL R67, R57, -INF , !P4 ;  /* 0xff80000039437808 */ /* 0x000fe40006000000 */
        /* <DEDUP_REMOVED lines=16> */
[----:B------:R-:W-:Y:S02]  /*13860*/  ISETP.GE.AND P4, PT, R47, 0x1a, PT ;  /* 0x0000001a2f00780c */ /* 0x000fe40003f86270 */
[----:B------:R-:W-:Y:S02]  /*13870*/  FSEL R79, R35, -INF , !P3 ;  /* 0xff800000234f7808 */ /* 0x000fe40005800000 */
[----:B------:R-:W-:Y:S02]  /*13880*/  ISETP.GT.AND P3, PT, R29, 0x19, !P4 ;  /* 0x000000191d00780c */ /* 0x000fe40006764270 */
[----:B------:R-:W-:-:S02]  /*13890*/  P2R R60, PR, RZ, 0x10 ;  /* 0x00000010ff3c7803 */ /* 0x000fc40000000000 */
[C---:B------:R-:W-:Y:S02]  /*138a0*/  ISETP.LT.OR P3, PT, R36.reuse, 0x1a, P3 ;  /* 0x0000001a2400780c */ /* 0x040fe40001f61670 */
[----:B------:R-:W-:Y:S02]  /*138b0*/  ISETP.GE.AND P4, PT, R47, 0x21, PT ;  /* 0x000000212f00780c */ /* 0x000fe40003f86270 */
[----:B------:R-:W-:Y:S02]  /*138c0*/  FSEL R81, R37, -INF , !P3 ;  /* 0xff80000025517808 */ /* 0x000fe40005800000 */
[----:B------:R-:W-:Y:S01]  /*138d0*/  ISETP.GT.AND P3, PT, R29, 0x20, !P4 ;  /* 0x000000201d00780c */ /* 0x000fe20006764270 */
[----:B------:R-:W0:Y:S01]  /*138e0*/  SHFL.IDX PT, R37, R34, 0x1, 0x1c1f ;  /* 0x003c1f0022257f89 */ /* 0x000e2200000e0000 */
        /* <DEDUP_REMOVED lines=11> */
[----:B------:R-:W-:Y:S01]  /*139a0*/  ISETP.LT.OR P3, PT, R36, 0x29, P3 ;  /* 0x000000292400780c */ /* 0x000fe20001f61670 */
[----:B0-----:R-:W-:Y:S01]  /*139b0*/  IMAD.IADD R40, R54, 0x1, R37 ;  /* 0x0000000136287824 */ /* 0x001fe200078e0225 */
[----:B------:R-:W-:Y:S02]  /*139c0*/  ISETP.GE.AND P4, PT, R47, 0x2a, PT ;  /* 0x0000002a2f00780c */ /* 0x000fe40003f86270 */
[----:B---3--:R-:W-:-:S02]  /*139d0*/  FSEL R39, R39, -INF , !P3 ;  /* 0xff80000027277808 */ /* 0x008fc40005800000 */
        /* <DEDUP_REMOVED lines=15> */
[----:B------:R-:W-:Y:S02]  /*13ad0*/  ISETP.GE.AND P3, PT, R47, 0x39, PT ;  /* 0x000000392f00780c */ /* 0x000fe40003f66270 */
[----:B------:R-:W-:Y:S02]  /*13ae0*/  P2R R55, PR, RZ, 0x20 ;  /* 0x00000020ff377803 */ /* 0x000fe40000000000 */
[----:B------:R-:W-:-:S02]  /*13af0*/  ISETP.GT.AND P4, PT, R29, 0x38, !P3 ;  /* 0x000000381d00780c */ /* 0x000fc40005f84270 */
[----:B------:R-:W-:Y:S02]  /*13b00*/  ISETP.GE.AND P5, PT, R47, 0x3a, PT ;  /* 0x0000003a2f00780c */ /* 0x000fe40003fa6270 */
[----:B------:R-:W-:Y:S02]  /*13b10*/  ISETP.LT.OR P4, PT, R36, 0x39, P4 ;  /* 0x000000392400780c */ /* 0x000fe40002781670 */
[----:B------:R-:W-:Y:S02]  /*13b20*/  VIADDMNMX R38, R37, R51, R50, PT ;  /* 0x0000003325267246 */ /* 0x000fe40003800132 */
[----:B------:R-:W-:Y:S02]  /*13b30*/  FSEL R27, R52, -INF , !P4 ;  /* 0xff800000341b7808 */ /* 0x000fe40006000000 */
[----:B------:R-:W-:-:S04]  /*13b40*/  ISETP.GT.AND P4, PT, R29, RZ, !P6 ;  /* 0x000000ff1d00720c */ /* 0x000fc80007784270 */
[----:B------:R-:W-:-:S04]  /*13b50*/  ISETP.LT.OR P4, PT, R36, 0x1, P4 ;  /* 0x000000012400780c */ /* 0x000fc80002781670 */
[----:B------:R-:W-:Y:S02]  /*13b60*/  FSEL R65, R56, -INF , !P4 ;  /* 0xff80000038417808 */ /* 0x000fe40006000000 */
[----:B------:R-:W-:-:S04]  /*13b70*/  ISETP.GT.AND P4, PT, R29, 0x39, !P5 ;  /* 0x000000391d00780c */ /* 0x000fc80006f84270 */
[----:B------:R-:W-:-:S04]  /*13b80*/  ISETP.LT.OR P4, PT, R36, 0x3a, P4 ;  /* 0x0000003a2400780c */ /* 0x000fc80002781670 */
[----:B------:R-:W-:Y:S02]  /*13b90*/  FSEL R29, R53, -INF , !P4 ;  /* 0xff800000351d7808 */ /* 0x000fe40006000000 */
[----:B------:R-:W-:-:S13]  /*13ba0*/  ISETP.GE.AND P4, PT, R13, 0x1, PT ;  /* 0x000000010d00780c */ /* 0x000fda0003f86270 */
[----:B------:R-:W-:Y:S05]  /*13bb0*/  @!P4 BRA `(.L_x_1760) ;  /* 0x000000000050c947 */ /* 0x000fea0003800000 */
        /* <DEDUP_REMOVED lines=11> */
.L_x_1762:
[----:B------:R-:W-:-:S13]  /*13c70*/  ISETP.NE.AND P4, PT, R13, 0x1, PT ;  /* 0x000000010d00780c */ /* 0x000fda0003f85270 */
[----:B------:R-:W0:Y:S02]  /*13c80*/  @P4 LDC.64 R36, c[0x0][0x9e8] ;  /* 0x00027a00ff244b82 */ /* 0x000e240000000a00 */
[----:B0-----:R-:W-:-:S05]  /*13c90*/  @P4 IMAD.HI.U32 R36, R34, R36, RZ ;  /* 0x0000002422244227 */ /* 0x001fca00078e00ff */
[----:B------:R-:W-:-:S07]  /*13ca0*/  @P4 SHF.R.U32.HI R34, RZ, R37, R36 ;  /* 0x00000025ff224219 */ /* 0x000fce0000011624 */
.L_x_1763:
[----:B------:R-:W-:Y:S05]  /*13cb0*/  BSYNC B0 ;  /* 0x0000000000007941 */ /* 0x000fea0003800000 */
.L_x_1761:
[----:B------:R-:W-:-:S04]  /*13cc0*/  IMAD R34, R34, R13, -R44 ;  /* 0x0000000d22227224 */ /* 0x000fc800078e0a2c */
[----:B------:R-:W-:-:S05]  /*13cd0*/  IMAD R37, R76, -0x2, R34 ;  /* 0xfffffffe4c257824 */ /* 0x000fca00078e0222 */
[----:B------:R-:W-:Y:S02]  /*13ce0*/  VIMNMX R40, R40, R37, !PT ;  /* 0x0000002528287248 */ /* 0x000fe40007fe0100 */
[----:B------:R-:W-:-:S07]  /*13cf0*/  VIADDMNMX R38, R37, R13, R38, PT ;  /* 0x0000000d25267246 */ /* 0x000fce0003800126 */
.L_x_1760:
[C---:B------:R-:W-:Y:S01]  /*13d00*/  ISETP.GT.AND P1, PT, R40.reuse, 0x1, !P1 ;  /* 0x000000012800780c */ /* 0x040fe20004f24270 */
[----:B------:R-:W-:Y:S01]  /*13d10*/  ULDC UR4, c[0x0][0x988] ;  /* 0x0002620000047ab9 */ /* 0x000fe20000000800 */
[----:B------:R-:W-:Y:S02]  /*13d20*/  ISETP.GT.AND P6, PT, R40, RZ, !P6 ;  /* 0x000000ff2800720c */ /* 0x000fe400077c4270 */
[C---:B------:R-:W-:Y:S02]  /*13d30*/  ISETP.LT.OR P1, PT, R38.reuse, 0x2, P1 ;  /* 0x000000022600780c */ /* 0x040fe40000f21670 */
[----:B------:R-:W-:Y:S02]  /*13d40*/  ISETP.LT.OR P6, PT, R38, 0x1, P6 ;  /* 0x000000012600780c */ /* 0x000fe400037c1670 */
[----:B------:R-:W-:Y:S01]  /*13d50*/  FSEL R34, R2, -INF , !P1 ;  /* 0xff80000002227808 */ /* 0x000fe20004800000 */
[----:B------:R-:W-:Y:S01]  /*13d60*/  IMAD.U32 R2, RZ, RZ, UR4 ;  /* 0x00000004ff027e24 */ /* 0x000fe2000f8e00ff */
[----:B------:R-:W-:-:S02]  /*13d70*/  ISETP.NE.AND P1, PT, R55, RZ, PT ;  /* 0x000000ff3700720c */ /* 0x000fc40003f25270 */
[----:B------:R-:W-:Y:S02]  /*13d80*/  FSEL R37, R0, -INF , !P6 ;  /* 0xff80000000257808 */ /* 0x000fe40007000000 */
        /* <DEDUP_REMOVED lines=35> */
[----:B------:R-:W-:Y:S02]  /*13fc0*/  ISETP.GT.AND P1, PT, R40, 0x20, !P1 ;  /* 0x000000202800780c */ /* 0x000fe40004f24270 */
[----:B------:R-:W-:Y:S02]  /*13fd0*/  FMNMX.FTZ R0, R33, R0, !PT ;  /* 0x0000000021007209 */ /* 0x000fe40007810000 */
[----:B------:R-:W-:Y:S02]  /*13fe0*/  ISETP.LT.OR P1, PT, R38, 0x21, P1 ;  /* 0x000000212600780c */ /* 0x000fe40000f21670 */
[----:B------:R-:W-:Y:S02]  /*13ff0*/  ISETP.NE.AND P4, PT, R69, RZ, PT ;  /* 0x000000ff4500720c */ /* 0x000fe40003f85270 */
        /* <DEDUP_REMOVED lines=8> */
[----:B------:R-:W-:Y:S02]  /*14080*/  ISETP.GT.AND P1, PT, R40, 0x28, !P2 ;  /* 0x000000282800780c */ /* 0x000fe40005724270 */
[----:B------:R-:W-:Y:S02]  /*14090*/  ISETP.NE.AND P2, PT, R70, RZ, PT ;  /* 0x000000ff4600720c */ /* 0x000fe40003f45270 */
[----:B------:R-:W-:Y:S02]  /*140a0*/  ISETP.LT.OR P1, PT, R38, 0x29, P1 ;  /* 0x000000292600780c */ /* 0x000fe40000f21670 */
[----:B------:R-:W-:Y:S02]  /*140b0*/  ISETP.GT.AND P3, PT, R40, 0x38, !P3 ;  /* 0x000000382800780c */ /* 0x000fe40005f64270 */
[----:B------:R-:W-:Y:S02]  /*140c0*/  FSEL R61, R46, -INF , !P1 ;  /* 0xff8000002e3d7808 */ /* 0x000fe40004800000 */
[----:B------:R-:W-:-:S02]  /*140d0*/  ISETP.GT.AND P1, PT, R40, 0x29, !P4 ;  /* 0x000000292800780c */ /* 0x000fc40006724270 */
[----:B------:R-:W-:Y:S02]  /*140e0*/  ISETP.NE.AND P4, PT, R48, RZ, PT ;  /* 0x000000ff3000720c */ /* 0x000fe40003f85270 */
[----:B------:R-:W-:Y:S02]  /*140f0*/  ISETP.LT.OR P1, PT, R38, 0x2a, P1 ;  /* 0x0000002a2600780c */ /* 0x000fe40000f21670 */
[----:B------:R-:W-:Y:S02]  /*14100*/  ISETP.GT.AND P5, PT, R40, 0x39, !P5 ;  /* 0x000000392800780c */ /* 0x000fe40006fa4270 */
[----:B------:R-:W-:Y:S02]  /*14110*/  FSEL R25, R63, -INF , !P1 ;  /* 0xff8000003f197808 */ /* 0x000fe40004800000 */
[----:B------:R-:W0:Y:S01]  /*14120*/  SHFL.BFLY PT, R63, R24, 0x2, 0x1f ;  /* 0x0c401f00183f7f89 */ /* 0x000e2200000e0000 */
[C---:B------:R-:W-:Y:S02]  /*14130*/  ISETP.LT.OR P3, PT, R38.reuse, 0x39, P3 ;  /* 0x000000392600780c */ /* 0x040fe40001f61670 */
[----:B------:R-:W-:-:S02]  /*14140*/  ISETP.LT.OR P5, PT, R38, 0x3a, P5 ;  /* 0x0000003a2600780c */ /* 0x000fc40002fa1670 */
[----:B0-----:R-:W-:-:S05]  /*14150*/  FMNMX.FTZ R63, R24, R63, !PT ;  /* 0x0000003f183f7209 */ /* 0x001fca0007810000 */
[----:B------:R-:W0:Y:S02]  /*14160*/  SHFL.BFLY PT, R4, R63, 0x1, 0x1f ;  /* 0x0c201f003f047f89 */ /* 0x000e2400000e0000 */
[----:B0-----:R-:W-:-:S04]  /*14170*/  FMNMX.FTZ R4, R63, R4, !PT ;  /* 0x000000043f047209 */ /* 0x001fc80007810000 */
[C---:B------:R-:W-:Y:S01]  /*14180*/  FSETP.NEU.FTZ.AND P1, PT, R4.reuse, -INF , PT ;  /* 0xff8000000400780b */ /* 0x040fe20003f3d000 */
[----:B------:R-:W-:-:S05]  /*14190*/  FMUL.FTZ R0, R4, R2 ;  /* 0x0000000204007220 */ /* 0x000fca0000410000 */
[----:B------:R-:W-:Y:S02]  /*141a0*/  FSEL R30, R0, RZ, P1 ;  /* 0x000000ff001e7208 */ /* 0x000fe40000800000 */
[----:B------:R-:W-:Y:S02]  /*141b0*/  FMNMX.FTZ R0, R37, R34, !PT ;  /* 0x0000002225007209 */ /* 0x000fe40007810000 */
[C---:B------:R-:W-:Y:S01]  /*141c0*/  ISETP.GT.AND P1, PT, R40.reuse, 0x30, !P2 ;  /* 0x000000302800780c */ /* 0x040fe20005724270 */
[--C-:B------:R-:W-:Y:S01]  /*141d0*/  FFMA.FTZ R24, R65, R2, -R30.reuse ;  /* 0x0000000241187223 */ /* 0x100fe2000001081e */
[----:B------:R-:W-:Y:S01]  /*141e0*/  FMNMX.FTZ R0, R45, R0, !PT ;  /* 0x000000002d007209 */ /* 0x000fe20007810000 */
[--C-:B------:R-:W-:Y:S01]  /*141f0*/  FFMA.FTZ R32, R67, R2, -R30.reuse ;  /* 0x0000000243207223 */ /* 0x100fe2000001081e */
[----:B------:R-:W-:Y:S01]  /*14200*/  ISETP.GT.AND P2, PT, R40, 0x31, !P4 ;  /* 0x000000312800780c */ /* 0x000fe20006744270 */
[----:B------:R0:W-:Y:S01]  /*14210*/  MUFU.EX2 R196, R24 ;  /* 0x0000001800c47308 */ /* 0x0001e20000000800 */
[----:B------:R-:W-:Y:S01]  /*14220*/  FMNMX.FTZ R0, R47, R0, !PT ;  /* 0x000000002f007209 */ /* 0x000fe20007810000 */
[-CC-:B------:R-:W-:Y:S01]  /*14230*/  FFMA.FTZ R29, R29, R2.reuse, -R30.reuse ;  /* 0x000000021d1d7223 */ /* 0x180fe2000001081e */
[C---:B------:R-:W-:Y:S01]  /*14240*/  ISETP.LT.OR P1, PT, R38.reuse, 0x31, P1 ;  /* 0x000000312600780c */ /* 0x040fe20000f21670 */
[--C-:B------:R-:W-:Y:S01]  /*14250*/  FFMA.FTZ R36, R79, R2, -R30.reuse ;  /* 0x000000024f247223 */ /* 0x100fe2000001081e */
[----:B------:R-:W-:Y:S01]  /*14260*/  FMNMX.FTZ R0, R49, R0, !PT ;  /* 0x0000000031007209 */ /* 0x000fe20007810000 */
[--C-:B------:R-:W-:Y:S01]  /*14270*/  FFMA.FTZ R31, R31, R2, -R30.reuse ;  /* 0x000000021f1f7223 */ /* 0x100fe2000001081e */
[----:B------:R-:W-:Y:S01]  /*14280*/  ISETP.LT.OR P2, PT, R38, 0x32, P2 ;  /* 0x000000322600780c */ /* 0x000fe20001741670 */
[----:B------:R1:W2:Y:S01]  /*14290*/  MUFU.EX2 R69, R32 ;  /* 0x0000002000457308 */ /* 0x0002a20000000800 */
[----:B------:R-:W-:Y:S01]  /*142a0*/  FMNMX.FTZ R0, R51, R0, !PT ;  /* 0x0000000033007209 */ /* 0x000fe20007810000 */
[-CC-:B0-----:R-:W-:Y:S01]  /*142b0*/  FFMA.FTZ R24, R71, R2.reuse, -R30.reuse ;  /* 0x0000000247187223 */ /* 0x181fe2000001081e */
[----:B------:R-:W-:Y:S01]  /*142c0*/  FSEL R5, R5, -INF , !P1 ;  /* 0xff80000005057808 */ /* 0x000fe20004800000 */
[--C-:B------:R-:W-:Y:S01]  /*142d0*/  FFMA.FTZ R38, R81, R2, -R30.reuse ;  /* 0x0000000251267223 */ /* 0x100fe2000001081e */
[----:B------:R-:W-:Y:S01]  /*142e0*/  FMNMX.FTZ R0, R53, R0, !PT ;  /* 0x0000000035007209 */ /* 0x000fe20007810000 */
[--C-:B------:R-:W-:Y:S01]  /*142f0*/  FFMA.FTZ R43, R43, R2, -R30.reuse ;  /* 0x000000022b2b7223 */ /* 0x100fe2000001081e */
[----:B------:R-:W-:Y:S01]  /*14300*/  FSEL R63, R3, -INF , !P2 ;  /* 0xff800000033f7808 */ /* 0x000fe20005000000 */
[----:B------:R-:W-:Y:S01]  /*14310*/  MUFU.EX2 R198, R24 ;  /* 0x0000001800c67308 */ /* 0x000fe20000000800 */
[----:B------:R-:W-:Y:S01]  /*14320*/  FMNMX.FTZ R0, R55, R0, !PT ;  /* 0x0000000037007209 */ /* 0x000fe20007810000 */
[-CC-:B-1----:R-:W-:Y:S01]  /*14330*/  FFMA.FTZ R32, R77, R2.reuse, -R30.reuse ;  /* 0x000000024d207223 */ /* 0x182fe2000001081e */
[----:B------:R-:W-:Y:S01]  /*14340*/  FSEL R65, R26, -INF , !P3 ;  /* 0xff8000001a417808 */ /* 0x000fe20005800000 */
[--C-:B------:R-:W-:Y:S01]  /*14350*/  FFMA.FTZ R26, R73, R2, -R30.reuse ;  /* 0x00000002491a7223 */ /* 0x100fe2000001081e */
[----:B------:R-:W-:Y:S01]  /*14360*/  FMNMX.FTZ R0, R57, R0, !PT ;  /* 0x0000000039007209 */ /* 0x000fe20007810000 */
[-CC-:B------:R-:W-:Y:S01]  /*14370*/  FFMA.FTZ R41, R41, R2.reuse, -R30.reuse ;  /* 0x0000000229297223 */ /* 0x180fe2000001081e */
[----:B------:R-:W-:Y:S01]  /*14380*/  FSEL R67, R28, -INF , !P5 ;  /* 0xff8000001c437808 */ /* 0x000fe20006800000 */
[--C-:B------:R-:W-:Y:S01]  /*14390*/  FFMA.FTZ R28, R75, R2, -R30.reuse ;  /* 0x000000024b1c7223 */ /* 0x100fe2000001081e */
[----:B------:R-:W-:Y:S01]  /*143a0*/  FMNMX.FTZ R0, R59, R0, !PT ;  /* 0x000000003b007209 */ /* 0x000fe20007810000 */
[----:B------:R-:W-:Y:S01]  /*143b0*/  MUFU.EX2 R71, R26 ;  /* 0x0000001a00477308 */ /* 0x000fe20000000800 */
[----:B------:R-:W-:Y:S01]  /*143c0*/  ISETP.NE.AND P4, PT, R74, 0x1, PT ;  /* 0x000000014a00780c */ /* 0x000fe20003f85270 */
[--C-:B------:R-:W-:Y:S01]  /*143d0*/  FFMA.FTZ R39, R39, R2, -R30.reuse ;  /* 0x0000000227277223 */ /* 0x100fe2000001081e */
[----:B------:R-:W-:Y:S01]  /*143e0*/  FMNMX.FTZ R0, R61, R0, !PT ;  /* 0x000000003d007209 */ /* 0x000fe20007810000 */
[-CC-:B------:R-:W-:Y:S01]  /*143f0*/  FFMA.FTZ R35, R35, R2.reuse, -R30.reuse ;  /* 0x0000000223237223 */ /* 0x180fe2000001081e */
[-CC-:B------:R-:W-:Y:S01]  /*14400*/  FFMA.FTZ R33, R33, R2.reuse, -R30.reuse ;  /* 0x0000000221217223 */ /* 0x180fe2000001081e */
[----:B------:R-:W-:Y:S01]  /*14410*/  FFMA.FTZ R27, R27, R2, -R30 ;  /* 0x000000021b1b7223 */ /* 0x000fe2000001081e */
[----:B------:R-:W-:Y:S01]  /*14420*/  FMNMX.FTZ R0, R25, R0, !PT ;  /* 0x0000000019007209 */ /* 0x000fe20007810000 */
[----:B------:R-:W-:Y:S03]  /*14430*/  MUFU.EX2 R28, R28 ;  /* 0x0000001c001c7308 */ /* 0x000fe60000000800 */
[----:B------:R-:W-:-:S03]  /*14440*/  FMNMX.FTZ R0, R5, R0, !PT ;  /* 0x0000000005007209 */ /* 0x000fc60007810000 */
[----:B------:R-:W0:Y:S01]  /*14450*/  @P4 LDC R44, c[0x0][0x450] ;  /* 0x00011400ff2c4b82 */ /* 0x000e220000000800 */
[----:B------:R-:W-:Y:S01]  /*14460*/  FMNMX.FTZ R0, R63, R0, !PT ;  /* 0x000000003f007209 */ /* 0x000fe20007810000 */
[----:B------:R-:W1:Y:S03]  /*14470*/  MUFU.EX2 R73, R32 ;  /* 0x0000002000497308 */ /* 0x000e660000000800 */
[----:B------:R-:W-:-:S04]  /*14480*/  FMNMX.FTZ R0, R65, R0, !PT ;  /* 0x0000000041007209 */ /* 0x000fc80007810000 */
[----:B------:R-:W-:Y:S01]  /*14490*/  FMNMX.FTZ R0, R67, R0, !PT ;  /* 0x0000000043007209 */ /* 0x000fe20007810000 */
[----:B------:R2:W-:Y:S04]  /*144a0*/  MUFU.EX2 R186, R29 ;  /* 0x0000001d00ba7308 */ /* 0x0005e80000000800 */
[----:B------:R-:W3:Y:S04]  /*144b0*/  SHFL.BFLY PT, R3, R0, 0x2, 0x1f ;  /* 0x0c401f0000037f89 */ /* 0x000ee800000e0000 */
[----:B------:R4:W-:Y:S01]  /*144c0*/  MUFU.EX2 R75, R38 ;  /* 0x00000026004b7308 */ /* 0x0009e20000000800 */
[----:B--2---:R-:W-:Y:S01]  /*144d0*/  FADD.FTZ R29, R196, R69 ;  /* 0x00000045c41d7221 */ /* 0x004fe20000010000 */
[----:B-1----:R-:W-:-:S02]  /*144e0*/  F2FP.F16.F32.PACK_AB R192, R73, R28 ;  /* 0x0000001c49c0723e */ /* 0x002fc400000000ff */
[----:B------:R-:W-:-:S04]  /*144f0*/  F2FP.F16.F32.PACK_AB R196, R69, R196 ;  /* 0x000000c445c4723e */ /* 0x000fc800000000ff */
[----:B------:R-:W1:Y:S01]  /*14500*/  MUFU.EX2 R36, R36 ;  /* 0x0000002400247308 */ /* 0x000e620000000800 */
[----:B----4-:R-:W-:Y:S01]  /*14510*/  FADD.FTZ R38, R198, R29 ;  /* 0x0000001dc6267221 */ /* 0x010fe20000010000 */
[----:B------:R-:W-:-:S03]  /*14520*/  F2FP.F16.F32.PACK_AB R198, R71, R198 ;  /* 0x000000c647c6723e */ /* 0x000fc600000000ff */
[----:B------:R-:W-:-:S03]  /*14530*/  FADD.FTZ R29, R71, R38 ;  /* 0x00000026471d7221 */ /* 0x000fc60000010000 */
[----:B------:R2:W-:Y:S01]  /*14540*/  MUFU.EX2 R184, R31 ;  /* 0x0000001f00b87308 */ /* 0x0005e20000000800 */
[----:B------:R-:W-:Y:S01]  /*14550*/  FADD.FTZ R40, R28, R29 ;  /* 0x0000001d1c287221 */ /* 0x000fe20000010000 */
[----:B---3--:R-:W-:-:S06]  /*14560*/  FMNMX.FTZ R24, R0, R3, !PT ;  /* 0x0000000300187209 */ /* 0x008fcc0007810000 */
[----:B------:R-:W-:Y:S01]  /*14570*/  MUFU.EX2 R43, R43 ;  /* 0x0000002b002b7308 */ /* 0x000fe20000000800 */
[----:B------:R-:W3:Y:S01]  /*14580*/  SHFL.BFLY PT, R3, R24, 0x1, 0x1f ;  /* 0x0c201f0018037f89 */ /* 0x000ee200000e0000 */
[----:B--2---:R-:W-:Y:S01]  /*14590*/  FADD.FTZ R31, R73, R40 ;  /* 0x00000028491f7221 */ /* 0x004fe20000010000 */
[----:B-1----:R-:W-:-:S03]  /*145a0*/  F2FP.F16.F32.PACK_AB R194, R75, R36 ;  /* 0x000000244bc2723e */ /* 0x002fc600000000ff */
[----:B------:R-:W-:Y:S02]  /*145b0*/  FADD.FTZ R42, R36, R31 ;  /* 0x0000001f242a7221 */ /* 0x000fe40000010000 */
[----:B------:R1:W-:Y:S02]  /*145c0*/  MUFU.EX2 R188, R41 ;  /* 0x0000002900bc7308 */ /* 0x0003e40000000800 */
[----:B------:R-:W-:-:S06]  /*145d0*/  FADD.FTZ R42, R75, R42 ;  /* 0x0000002a4b2a7221 */ /* 0x000fcc0000010000 */
[----:B------:R-:W-:Y:S01]  /*145e0*/  MUFU.EX2 R39, R39 ;  /* 0x0000002700277308 */ /* 0x000fe20000000800 */
[----:B-1----:R-:W1:Y:S07]  /*145f0*/  @P4 LDC R41, c[0x0][0x44c] ;  /* 0x00011300ff294b82 */ /* 0x002e6e0000000800 */
[----:B------:R2:W-:Y:S01]  /*14600*/  MUFU.EX2 R190, R35 ;  /* 0x0000002300be7308 */ /* 0x0005e20000000800 */
[----:B---3--:R-:W-:-:S04]  /*14610*/  FMNMX.FTZ R3, R24, R3, !PT ;  /* 0x0000000318037209 */ /* 0x008fc80007810000 */
[C---:B------:R-:W-:Y:S01]  /*14620*/  FSETP.NEU.FTZ.AND P1, PT, R3.reuse, -INF , PT ;  /* 0xff8000000300780b */ /* 0x040fe20003f3d000 */
[----:B------:R-:W-:Y:S02]  /*14630*/  FMUL.FTZ R0, R3, R2 ;  /* 0x0000000203007220 */ /* 0x000fe40000410000 */
[----:B------:R-:W-:Y:S01]  /*14640*/  MUFU.EX2 R33, R33 ;  /* 0x0000002100217308 */ /* 0x000fe20000000800 */
[----:B--2---:R-:W-:Y:S02]  /*14650*/  MOV R35, R72 ;  /* 0x0000004800237202 */ /* 0x004fe40000000f00 */
[----:B------:R-:W-:-:S05]  /*14660*/  FSEL R0, R0, RZ, P1 ;  /* 0x000000ff00007208 */ /* 0x000fca0000800000 */
[-CC-:B------:R-:W-:Y:S01]  /*14670*/  FFMA.FTZ R37, R37, R2.reuse, -R0.reuse ;  /* 0x0000000225257223 */ /* 0x180fe20000010800 */
[-CC-:B------:R-:W-:Y:S01]  /*14680*/  FFMA.FTZ R34, R34, R2.reuse, -R0.reuse ;  /* 0x0000000222227223 */ /* 0x180fe20000010800 */
[-CC-:B------:R-:W-:Y:S01]  /*14690*/  FFMA.FTZ R45, R45, R2.reuse, -R0.reuse ;  /* 0x000000022d2d7223 */ /* 0x180fe20000010800 */
[-CC-:B------:R-:W-:Y:S01]  /*146a0*/  FFMA.FTZ R47, R47, R2.reuse, -R0.reuse ;  /* 0x000000022f2f7223 */ /* 0x180fe20000010800 */
[-CC-:B------:R-:W-:Y:S01]  /*146b0*/  FFMA.FTZ R49, R49, R2.reuse, -R0.reuse ;  /* 0x0000000231317223 */ /* 0x180fe20000010800 */
[-CC-:B------:R-:W-:Y:S01]  /*146c0*/  FFMA.FTZ R51, R51, R2.reuse, -R0.reuse ;  /* 0x0000000233337223 */ /* 0x180fe20000010800 */
[----:B------:R-:W-:Y:S01]  /*146d0*/  MUFU.EX2 R37, R37 ;  /* 0x0000002500257308 */ /* 0x000fe20000000800 */
[-CC-:B------:R-:W-:Y:S01]  /*146e0*/  FFMA.FTZ R53, R53, R2.reuse, -R0.reuse ;  /* 0x0000000235357223 */ /* 0x180fe20000010800 */
[-CC-:B------:R-:W-:Y:S01]  /*146f0*/  FFMA.FTZ R55, R55, R2.reuse, -R0.reuse ;  /* 0x0000000237377223 */ /* 0x180fe20000010800 */
[-CC-:B------:R-:W-:Y:S01]  /*14700*/  FFMA.FTZ R57, R57, R2.reuse, -R0.reuse ;  /* 0x0000000239397223 */ /* 0x180fe20000010800 */
[-CC-:B------:R-:W-:Y:S01]  /*14710*/  FFMA.FTZ R59, R59, R2.reuse, -R0.reuse ;  /* 0x000000023b3b7223 */ /* 0x180fe20000010800 */
[-CC-:B------:R-:W-:Y:S01]  /*14720*/  FFMA.FTZ R61, R61, R2.reuse, -R0.reuse ;  /* 0x000000023d3d7223 */ /* 0x180fe20000010800 */
[-CC-:B------:R-:W-:Y:S01]  /*14730*/  FFMA.FTZ R25, R25, R2.reuse, -R0.reuse ;  /* 0x0000000219197223 */ /* 0x180fe20000010800 */
[-CC-:B------:R-:W-:Y:S01]  /*14740*/  FFMA.FTZ R5, R5, R2.reuse, -R0.reuse ;  /* 0x0000000205057223 */ /* 0x180fe20000010800 */
[----:B------:R-:W2:Y:S01]  /*14750*/  MUFU.EX2 R34, R34 ;  /* 0x0000002200227308 */ /* 0x000ea20000000800 */
[-CC-:B------:R-:W-:Y:S01]  /*14760*/  FFMA.FTZ R63, R63, R2.reuse, -R0.reuse ;  /* 0x000000023f3f7223 */ /* 0x180fe20000010800 */
[-CC-:B------:R-:W-:Y:S01]  /*14770*/  FFMA.FTZ R65, R65, R2.reuse, -R0.reuse ;  /* 0x0000000241417223 */ /* 0x180fe20000010800 */
[----:B------:R-:W-:Y:S01]  /*14780*/  FFMA.FTZ R67, R67, R2, -R0 ;  /* 0x0000000243437223 */ /* 0x000fe20000010800 */
[----:B-1----:R-:W-:-:S04]  /*14790*/  @P4 IMAD.HI.U32 R41, R72, R41, RZ ;  /* 0x0000002948294227 */ /* 0x002fc800078e00ff */
[----:B------:R-:W1:Y:S01]  /*147a0*/  MUFU.EX2 R45, R45 ;  /* 0x0000002d002d7308 */ /* 0x000e620000000800 */
[----:B0-----:R-:W-:Y:S02]  /*147b0*/  @P4 SHF.R.U32.HI R35, RZ, R44, R41 ;  /* 0x0000002cff234219 */ /* 0x001fe40000011629 */
[----:B------:R-:W-:-:S03]  /*147c0*/  ISETP.GE.AND P4, PT, R13, 0x1, PT ;  /* 0x000000010d00780c */ /* 0x000fc60003f86270 */
[----:B------:R-:W-:Y:S02]  /*147d0*/  IMAD.IADD R31, R102, 0x1, R35 ;  /* 0x00000001661f7824 */ /* 0x000fe400078e0223 */
[----:B------:R-:W0:Y:S01]  /*147e0*/  MUFU.EX2 R24, R47 ;  /* 0x0000002f00187308 */ /* 0x000e220000000800 */
[----:B--2---:R-:W-:Y:S01]  /*147f0*/  FADD.FTZ R38, R37, R34 ;  /* 0x0000002225267221 */ /* 0x004fe20000010000 */
[----:B------:R-:W-:Y:S01]  /*14800*/  F2FP.F16.F32.PACK_AB R197, R34, R37 ;  /* 0x0000002522c5723e */ /* 0x000fe200000000ff */
[----:B------:R-:W-:-:S05]  /*14810*/  IMAD.IADD R12, R31, 0x1, R12 ;  /* 0x000000011f0c7824 */ /* 0x000fca00078e020c */
[----:B------:R-:W2:Y:S01]  /*14820*/  MUFU.EX2 R49, R49 ;  /* 0x0000003100317308 */ /* 0x000ea20000000800 */
[----:B-1----:R-:W-:-:S07]  /*14830*/  FADD.FTZ R29, R45, R38 ;  /* 0x000000262d1d7221 */ /* 0x002fce0000010000 */
[----:B------:R-:W1:Y:S01]  /*14840*/  MUFU.EX2 R26, R51 ;  /* 0x00000033001a7308 */ /* 0x000e620000000800 */
[C---:B0-----:R-:W-:Y:S01]  /*14850*/  FADD.FTZ R40, R24.reuse, R29 ;  /* 0x0000001d18287221 */ /* 0x041fe20000010000 */
[----:B------:R-:W-:-:S06]  /*14860*/  F2FP.F16.F32.PACK_AB R199, R24, R45 ;  /* 0x0000002d18c7723e */ /* 0x000fcc00000000ff */
[----:B------:R-:W-:Y:S01]  /*14870*/  MUFU.EX2 R53, R53 ;  /* 0x0000003500357308 */ /* 0x000fe20000000800 */
[----:B--2---:R-:W-:-:S07]  /*14880*/  FADD.FTZ R29, R49, R40 ;  /* 0x00000028311d7221 */ /* 0x004fce0000010000 */
[----:B------:R-:W0:Y:S01]  /*14890*/  MUFU.EX2 R30, R55 ;  /* 0x00000037001e7308 */ /* 0x000e220000000800 */
[C---:B-1----:R-:W-:Y:S01]  /*148a0*/  FADD.FTZ R40, R26.reuse, R29 ;  /* 0x0000001d1a287221 */ /* 0x042fe20000010000 */
[----:B------:R-:W-:Y:S01]  /*148b0*/  FADD.FTZ R29, R43, R42 ;  /* 0x0000002a2b1d7221 */ /* 0x000fe20000010000 */
[----:B------:R-:W-:-:S03]  /*148c0*/  F2FP.F16.F32.PACK_AB R193, R26, R49 ;  /* 0x000000311ac1723e */ /* 0x000fc600000000ff */
[C---:B------:R-:W-:Y:S01]  /*148d0*/  FADD.FTZ R42, R188.reuse, R29 ;  /* 0x0000001dbc2a7221 */ /* 0x040fe20000010000 */
[----:B------:R-:W-:Y:S01]  /*148e0*/  F2FP.F16.F32.PACK_AB R188, R188, R43 ;  /* 0x0000002bbcbc723e */ /* 0x000fe200000000ff */
[----:B------:R-:W-:Y:S02]  /*148f0*/  MUFU.EX2 R57, R57 ;  /* 0x0000003900397308 */ /* 0x000fe40000000800 */
[----:B------:R-:W-:-:S04]  /*14900*/  FADD.FTZ R29, R39, R42 ;  /* 0x0000002a271d7221 */ /* 0x000fc80000010000 */
[C---:B------:R-:W-:Y:S01]  /*14910*/  FADD.FTZ R42, R190.reuse, R29 ;  /* 0x0000001dbe2a7221 */ /* 0x040fe20000010000 */
[----:B------:R-:W-:Y:S01]  /*14920*/  F2FP.F16.F32.PACK_AB R190, R190, R39 ;  /* 0x00000027bebe723e */ /* 0x000fe200000000ff */
[----:B------:R-:W1:Y:S01]  /*14930*/  MUFU.EX2 R32, R59 ;  /* 0x0000003b00207308 */ /* 0x000e620000000800 */
[----:B0-----:R-:W-:Y:S01]  /*14940*/  F2FP.F16.F32.PACK_AB R195, R30, R53 ;  /* 0x000000351ec3723e */ /* 0x001fe200000000ff */
[----:B------:R-:W-:-:S06]  /*14950*/  FADD.FTZ R29, R33, R42 ;  /* 0x0000002a211d7221 */ /* 0x000fcc0000010000 */
[----:B------:R-:W-:Y:S08]  /*14960*/  MUFU.EX2 R61, R61 ;  /* 0x0000003d003d7308 */ /* 0x000ff00000000800 */
[----:B------:R0:W2:Y:S01]  /*14970*/  MUFU.EX2 R38, R25 ;  /* 0x0000001900267308 */ /* 0x0000a20000000800 */
[----:B-1----:R-:W-:-:S07]  /*14980*/  F2FP.F16.F32.PACK_AB R189, R32, R57 ;  /* 0x0000003920bd723e */ /* 0x002fce00000000ff */
[----:B------:R-:W1:Y:S01]  /*14990*/  MUFU.EX2 R5, R5 ;  /* 0x0000000500057308 */ /* 0x000e620000000800 */
[----:B0-----:R-:W-:-:S04]  /*149a0*/  FADD.FTZ R25, R53, R40 ;  /* 0x0000002835197221 */ /* 0x001fc80000010000 */
[----:B------:R-:W-:-:S03]  /*149b0*/  FADD.FTZ R40, R30, R25 ;  /* 0x000000191e287221 */ /* 0x000fc60000010000 */
[----:B------:R-:W0:Y:S01]  /*149c0*/  MUFU.EX2 R0, R63 ;  /* 0x0000003f00007308 */ /* 0x000e220000000800 */
[----:B------:R-:W-:Y:S01]  /*149d0*/  FADD.FTZ R25, R57, R40 ;  /* 0x0000002839197221 */ /* 0x000fe20000010000 */
[----:B--2---:R-:W-:-:S03]  /*149e0*/  F2FP.F16.F32.PACK_AB R191, R38, R61 ;  /* 0x0000003d26bf723e */ /* 0x004fc600000000ff */
[----:B------:R-:W-:-:S03]  /*149f0*/  FADD.FTZ R40, R32, R25 ;  /* 0x0000001920287221 */ /* 0x000fc60000010000 */
[----:B------:R-:W2:Y:S01]  /*14a00*/  MUFU.EX2 R27, R27 ;  /* 0x0000001b001b7308 */ /* 0x000ea20000000800 */
[----:B------:R-:W-:Y:S01]  /*14a10*/  FADD.FTZ R25, R61, R40 ;  /* 0x000000283d197221 */ /* 0x000fe20000010000 */
[C---:B------:R-:W-:Y:S01]  /*14a20*/  FADD.FTZ R40, R184.reuse, R29 ;  /* 0x0000001db8287221 */ /* 0x040fe20000010000 */
[----:B------:R-:W-:Y:S02]  /*14a30*/  F2FP.F16.F32.PACK_AB R184, R184, R33 ;  /* 0x00000021b8b8723e */ /* 0x000fe400000000ff */
[----:B------:R-:W-:-:S03]  /*14a40*/  FADD.FTZ R36, R38, R25 ;  /* 0x0000001926247221 */ /* 0x000fc60000010000 */
[----:B------:R-:W3:Y:S01]  /*14a50*/  MUFU.EX2 R65, R65 ;  /* 0x0000004100417308 */ /* 0x000ee20000000800 */
[----:B-1----:R-:W-:Y:S01]  /*14a60*/  FADD.FTZ R25, R5, R36 ;  /* 0x0000002405197221 */ /* 0x002fe20000010000 */
[C---:B0-----:R-:W-:Y:S01]  /*14a70*/  F2FP.F16.F32.PACK_AB R185, R0.reuse, R5 ;  /* 0x0000000500b9723e */ /* 0x041fe200000000ff */
[----:B------:R-:W-:Y:S02]  /*14a80*/  VIADD R5, R97, 0xfffffffe ;  /* 0xfffffffe61057836 */ /* 0x000fe40000000000 */
[----:B------:R-:W-:-:S03]  /*14a90*/  FADD.FTZ R34, R0, R25 ;  /* 0x0000001900227221 */ /* 0x000fc60000010000 */
[----:B------:R-:W0:Y:S01]  /*14aa0*/  MUFU.EX2 R28, R67 ;  /* 0x00000043001c7308 */ /* 0x000e220000000800 */
[----:B--2---:R-:W-:-:S04]  /*14ab0*/  FADD.FTZ R223, R27, R40 ;  /* 0x000000281bdf7221 */ /* 0x004fc80000010000 */
[C---:B------:R-:W-:Y:S01]  /*14ac0*/  FADD.FTZ R223, R186.reuse, R223 ;  /* 0x000000dfbadf7221 */ /* 0x040fe20000010000 */
[----:B------:R-:W-:Y:S01]  /*14ad0*/  F2FP.F16.F32.PACK_AB R186, R186, R27 ;  /* 0x0000001bbaba723e */ /* 0x000fe200000000ff */
[----:B---3--:R-:W-:-:S04]  /*14ae0*/  FADD.FTZ R221, R65, R34 ;  /* 0x0000002241dd7221 */ /* 0x008fc80000010000 */
[C---:B0-----:R-:W-:Y:S01]  /*14af0*/  FADD.FTZ R221, R28.reuse, R221 ;  /* 0x000000dd1cdd7221 */ /* 0x041fe20000010000 */
[----:B------:R-:W-:Y:S01]  /*14b00*/  F2FP.F16.F32.PACK_AB R187, R28, R65 ;  /* 0x000000411cbb723e */ /* 0x000fe200000000ff */
[----:B------:R-:W-:Y:S06]  /*14b10*/  @!P4 BRA `(.L_x_1764) ;  /* 0x000000000048c947 */ /* 0x000fec0003800000 */
        /* <DEDUP_REMOVED lines=11> */
.L_x_1766:
[----:B------:R-:W-:-:S13]  /*14bd0*/  ISETP.NE.AND P1, PT, R13, 0x1, PT ;  /* 0x000000010d00780c */ /* 0x000fda0003f25270 */
[----:B------:R-:W0:Y:S02]  /*14be0*/  @P1 LDC.64 R24, c[0x0][0x9e8] ;  /* 0x00027a00ff181b82 */ /* 0x000e240000000a00 */
[----:B0-----:R-:W-:-:S05]  /*14bf0*/  @P1 IMAD.HI.U32 R24, R0, R24, RZ ;  /* 0x0000001800181227 */ /* 0x001fca00078e00ff */
[----:B------:R-:W-:-:S07]  /*14c00*/  @P1 SHF.R.U32.HI R0, RZ, R25, R24 ;  /* 0x00000019ff001219 */ /* 0x000fce0000011618 */
.L_x_1767:
[----:B------:R-:W-:Y:S05]  /*14c10*/  BSYNC B0 ;  /* 0x0000000000007941 */ /* 0x000fea0003800000 */
.L_x_1765:
[----:B------:R-:W-:-:S05]  /*14c20*/  IMAD R13, R0, R13, R13 ;  /* 0x0000000d000d7224 */ /* 0x000fca00078e020d */
[----:B------:R-:W-:-:S07]  /*14c30*/  VIMNMX R12, R12, R13, PT ;  /* 0x0000000d0c0c7248 */ /* 0x000fce0003fe0100 */
.L_x_1764:
[----:B------:R-:W2:Y:S01]  /*14c40*/  LDL R24, [R1+0x64] ;  /* 0x0000640001187983 */ /* 0x000ea20000100800 */
[----:B------:R-:W-:Y:S01]  /*14c50*/  SHF.R.S32.HI R13, RZ, 0x1f, R12 ;  /* 0x0000001fff0d7819 */ /* 0x000fe2000001140c */
[----:B------:R-:W-:Y:S01]  /*14c60*/  BSSY B1, `(.L_x_1768) ;  /* 0x000036a000017945 */ /* 0x000fe20003800000 */
[----:B------:R-:W-:Y:S01]  /*14c70*/  IMAD.MOV.U32 R0, RZ, RZ, 0x3f800000 ;  /* 0x3f800000ff007424 */ /* 0x000fe200078e00ff */
[----:B------:R-:W-:Y:S02]  /*14c80*/  CS2R R150, SRZ ;  /* 0x0000000000967805 */ /* 0x000fe4000001ff00 */
[----:B------:R-:W-:Y:S01]  /*14c90*/  LEA.HI R13, R13, R12, RZ, 0x6 ;  /* 0x0000000c0d0d7211 */ /* 0x000fe200078f30ff */
[----:B------:R-:W-:Y:S01]  /*14ca0*/  IMAD.MOV.U32 R12, RZ, RZ, 0x3f800000 ;  /* 0x3f800000ff0c7424 */ /* 0x000fe200078e00ff */
[----:B------:R-:W-:Y:S02]  /*14cb0*/  CS2R R148, SRZ ;  /* 0x0000000000947805 */ /* 0x000fe4000001ff00 */
[----:B------:R-:W-:-:S02]  /*14cc0*/  CS2R R146, SRZ ;  /* 0x0000000000927805 */ /* 0x000fc4000001ff00 */
[----:B------:R-:W-:Y:S02]  /*14cd0*/  SHF.R.S32.HI R13, RZ, 0x6, R13 ;  /* 0x00000006ff0d7819 */ /* 0x000fe4000001140d */
        /* <DEDUP_REMOVED lines=60> */
[----:B--2---:R-:W-:-:S04]  /*150a0*/  VIMNMX R24, R24, R13, !PT ;  /* 0x0000000d18187248 */ /* 0x004fc80007fe0100 */
[----:B------:R-:W-:Y:S01]  /*150b0*/  ISETP.GE.AND P1, PT, R5, R24, PT ;  /* 0x000000180500720c */ /* 0x000fe20003f26270 */
[----:B------:R0:W-:Y:S02]  /*150c0*/  STL [R1+0x14], R24 ;  /* 0x0000141801007387 */ /* 0x0001e40000100800 */
[----:B0-----:R-:W-:-:S10]  /*150d0*/  CS2R R24, SRZ ;  /* 0x0000000000187805 */ /* 0x001fd4000001ff00 */
[----:B------:R-:W-:Y:S05]  /*150e0*/  @!P1 BRA `(.L_x_1769) ;  /* 0x0000003000849947 */ /* 0x000fea0003800000 */
[----:B------:R-:W-:Y:S01]  /*150f0*/  BSSY B0, `(.L_x_1770) ;  /* 0x000031c000007945 */ /* 0x000fe20003800000 */
[----:B------:R-:W-:Y:S01]  /*15100*/  MOV R0, 0x3f800000 ;  /* 0x3f80000000007802 */ /* 0x000fe20000000f00 */
[----:B------:R-:W-:-:S07]  /*15110*/  IMAD.MOV.U32 R151, RZ, RZ, RZ ;  /* 0x000000ffff977224 */ /* 0x000fce00078e00ff */
.L_x_1791:
[----:B------:R-:W-:-:S05]  /*15120*/  VIADD R222, R202, 0x1 ;  /* 0x00000001cade7836 */ /* 0x000fca0000000000 */
[----:B------:R-:W-:-:S04]  /*15130*/  ISETP.NE.AND P1, PT, R222, 0x2, PT ;  /* 0x00000002de00780c */ /* 0x000fc80003f25270 */
[----:B------:R-:W-:Y:S02]  /*15140*/  SEL R226, RZ, 0x1, P1 ;  /* 0x00000001ffe27807 */ /* 0x000fe40000800000 */
[----:B------:R-:W-:Y:S02]  /*15150*/  SEL R222, R222, RZ, P1 ;  /* 0x000000ffdede7207 */ /* 0x000fe40000800000 */
[----:B------:R-:W-:Y:S01]  /*15160*/  LOP3.LUT R226, R203, R226, RZ, 0x3c, !PT ;  /* 0x000000e2cbe27212 */ /* 0x000fe200078e3cff */
[----:B------:R-:W-:Y:S06]  /*15170*/  @!P0 BRA `(.L_x_1771) ;  /* 0x0000000000048947 */ /* 0x000fec0003800000 */
[----:B------:R-:W-:Y:S01]  /*15180*/  BPT.TRAP 0x1 ;  /* 0x000000040000795c */ /* 0x000fe20000300000 */
.L_x_1771:
[----:B------:R-:W-:Y:S01]  /*15190*/  IMAD R2, R222, 0x8, R18 ;  /* 0x00000008de027824 */ /* 0x000fe200078e0212 */
[----:B------:R-:W-:-:S04]  /*151a0*/  SHF.L.U32 R152, R226, 0x1f, RZ ;  /* 0x0000001fe2987819 */ /* 0x000fc800000006ff */
[----:B------:R0:W1:Y:S01]  /*151b0*/  SYNCS.PHASECHK.TRANS64.TRYWAIT P1, [R2+URZ+0x30830], R152 ;  /* 0x03083098020075a7 */ /* 0x000062000802017f */
[----:B------:R-:W-:Y:S05]  /*151c0*/  @!P0 BRA `(.L_x_1772) ;  /* 0x0000000000048947 */ /* 0x000fea0003800000 */
[----:B------:R-:W-:Y:S01]  /*151d0*/  BPT.TRAP 0x1 ;  /* 0x000000040000795c */ /* 0x000fe20000300000 */
.L_x_1772:
[----:B------:R-:W2:Y:S01]  /*151e0*/  LDL R13, [R1+0x40] ;  /* 0x00004000010d7983 */ /* 0x000ea20000100800 */
[----:B------:R-:W-:Y:S01]  /*151f0*/  BSSY B2, `(.L_x_1773) ;  /* 0x0000007000027945 */ /* 0x000fe20003800000 */
[----:B--2---:R-:W-:-:S05]  /*15200*/  LEA R13, R222, R13, 0xb ;  /* 0x0000000dde0d7211 */ /* 0x004fca00078e58ff */
[C---:B------:R-:W-:Y:S02]  /*15210*/  VIADD R156, R13.reuse, 0x2 ;  /* 0x000000020d9c7836 */ /* 0x040fe40000000000 */
[----:B------:R-:W-:Y:S01]  /*15220*/  VIADD R155, R13, 0x4 ;  /* 0x000000040d9b7836 */ /* 0x000fe20000000000 */
[----:B-1----:R-:W-:Y:S06]  /*15230*/  @P1 BRA `(.L_x_1774) ;  /* 0x0000000000081947 */ /* 0x002fec0003800000 */
[----:B------:R-:W1:Y:S02]  /*15240*/  SYNCS.PHASECHK.TRANS64.TRYWAIT P1, [R2+URZ+0x30830], R152 ;  /* 0x03083098020075a7 */ /* 0x000e64000802017f */
[----:B-1----:R-:W-:Y:S05]  /*15250*/  @!P1 BRA `(.L_x_1775) ;  /* 0x0000015c00e89947 */ /* 0x002fea0003800000 */
.L_x_1774:
[----:B------:R-:W-:Y:S05]  /*15260*/  BSYNC B2 ;  /* 0x0000000000027941 */ /* 0x000fea0003800000 */
.L_x_1773:
[----:B------:R-:W-:Y:S04]  /*15270*/  STL.64 [R1+0xc8], R16 ;  /* 0x0000c81001007387 */ /* 0x000fe80000100a00 */
[----:B------:R2:W-:Y:S04]  /*15280*/  STL.64 [R1+0xc0], R4 ;  /* 0x0000c00401007387 */ /* 0x0005e80000100a00 */
[----:B--2---:R-:W2:Y:S04]  /*15290*/  LDL.64 R4, [R1+0x30] ;  /* 0x0000300001047983 */ /* 0x004ea80000100a00 */
[----:B------:R3:W-:Y:S04]  /*152a0*/  STL.64 [R1+0xb8], R2 ;  /* 0x0000b80201007387 */ /* 0x0007e80000100a00 */
[----:B------:R-:W4:Y:S01]  /*152b0*/  LDL.64 R16, [R1+0x38] ;  /* 0x0000380001107983 */ /* 0x000f220000100a00 */
[----:B01----:R-:W-:-:S05]  /*152c0*/  IMAD.MOV.U32 R152, RZ, RZ, R13 ;  /* 0x000000ffff987224 */ /* 0x003fca00078e000d */
[----:B------:R-:W-:Y:S01]  /*152d0*/  R2UR UR6, R152 ;  /* 0x00000000980672ca */ /* 0x000fe200000e0000 */
[----:B------:R-:W-:Y:S01]  /*152e0*/  IMAD.MOV.U32 R152, RZ, RZ, R156 ;  /* 0x000000ffff987224 */ /* 0x000fe200078e009c */
[----:B---3--:R-:W3:Y:S01]  /*152f0*/  LDL.64 R2, [R1+0x28] ;  /* 0x0000280001027983 */ /* 0x008ee20000100a00 */
[C---:B------:R-:W-:Y:S01]  /*15300*/  VIADD R154, R13.reuse, 0x6 ;  /* 0x000000060d9a7836 */ /* 0x040fe20000000000 */
[----:B------:R-:W-:Y:S02]  /*15310*/  MOV R153, 0x40000040 ;  /* 0x4000004000997802 */ /* 0x000fe40000000f00 */
[----:B------:R-:W-:Y:S01]  /*15320*/  R2UR UR4, R152 ;  /* 0x00000000980472ca */ /* 0x000fe200000e0000 */
[----:B------:R-:W-:Y:S01]  /*15330*/  IMAD.MOV.U32 R152, RZ, RZ, R155 ;  /* 0x000000ffff987224 */ /* 0x000fe200078e009b */
[----:B------:R-:W-:Y:S01]  /*15340*/  R2UR UR10, R154 ;  /* 0x000000009a0a72ca */ /* 0x000fe200000e0000 */
[----:B------:R-:W-:Y:S02]  /*15350*/  IMAD.MOV.U32 R155, RZ, RZ, 0x40000040 ;  /* 0x40000040ff9b7424 */ /* 0x000fe400078e00ff */
[----:B------:R-:W-:Y:S01]  /*15360*/  FMUL.FTZ R24, R24, R12 ;  /* 0x0000000c18187220 */ /* 0x000fe20000410000 */
[----:B------:R-:W-:Y:S01]  /*15370*/  VIADD R156, R13, 0x204 ;  /* 0x000002040d9c7836 */ /* 0x000fe20000000000 */
[----:B------:R-:W-:-:S02]  /*15380*/  R2UR UR8, R152 ;  /* 0x00000000980872ca */ /* 0x000fc400000e0000 */
[----:B------:R-:W-:Y:S02]  /*15390*/  R2UR UR11, R155 ;  /* 0x000000009b0b72ca */ /* 0x000fe400000e0000 */
[----:B------:R-:W-:Y:S01]  /*153a0*/  IADD3 R152, R13, 0x200, RZ ;  /* 0x000002000d987810 */ /* 0x000fe20007ffe0ff */
[-C--:B------:R-:W-:Y:S01]  /*153b0*/  FMUL.FTZ R25, R25, R12.reuse ;  /* 0x0000000c19197220 */ /* 0x080fe20000410000 */
[-C--:B------:R-:W-:Y:S01]  /*153c0*/  FMUL.FTZ R28, R28, R12.reuse ;  /* 0x0000000c1c1c7220 */ /* 0x080fe20000410000 */
[-C--:B------:R-:W-:Y:S01]  /*153d0*/  FMUL.FTZ R29, R29, R12.reuse ;  /* 0x0000000c1d1d7220 */ /* 0x080fe20000410000 */
[----:B------:R-:W-:Y:S02]  /*153e0*/  R2UR UR14, R152 ;  /* 0x00000000980e72ca */ /* 0x000fe400000e0000 */
[----:B------:R-:W-:Y:S01]  /*153f0*/  IADD3 R152, R13, 0x206, RZ ;  /* 0x000002060d987810 */ /* 0x000fe20007ffe0ff */
[-C--:B------:R-:W-:Y:S01]  /*15400*/  FMUL.FTZ R32, R32, R12.reuse ;  /* 0x0000000c20207220 */ /* 0x080fe20000410000 */
[-C--:B------:R-:W-:Y:S01]  /*15410*/  FMUL.FTZ R33, R33, R12.reuse ;  /* 0x0000000c21217220 */ /* 0x080fe20000410000 */
[-C--:B------:R-:W-:Y:S01]  /*15420*/  FMUL.FTZ R36, R36, R12.reuse ;  /* 0x0000000c24247220 */ /* 0x080fe20000410000 */
[----:B------:R-:W-:Y:S01]  /*15430*/  FMUL.FTZ R37, R37, R12 ;  /* 0x0000000c25257220 */ /* 0x000fe20000410000 */
[----:B------:R-:W-:-:S02]  /*15440*/  MOV R154, UR11 ;  /* 0x0000000b009a7c02 */ /* 0x000fc40008000f00 */
[----:B------:R-:W-:Y:S01]  /*15450*/  R2UR UR22, R156 ;  /* 0x000000009c1672ca */ /* 0x000fe200000e0000 */
[C---:B------:R-:W-:Y:S01]  /*15460*/  VIADD R156, R13.reuse, 0x400 ;  /* 0x000004000d9c7836 */ /* 0x040fe20000000000 */
[----:B------:R-:W-:Y:S01]  /*15470*/  R2UR UR26, R152 ;  /* 0x00000000981a72ca */ /* 0x000fe200000e0000 */
[----:B------:R0:W-:Y:S01]  /*15480*/  STL [R1+0x4], R154 ;  /* 0x0000049a01007387 */ /* 0x0001e20000100800 */
[C---:B------:R-:W-:Y:S02]  /*15490*/  IADD3 R152, R13.reuse, 0x404, RZ ;  /* 0x000004040d987810 */ /* 0x040fe40007ffe0ff */
[----:B------:R-:W-:Y:S01]  /*154a0*/  R2UR UR30, R156 ;  /* 0x000000009c1e72ca */ /* 0x000fe200000e0000 */
[----:B------:R-:W-:Y:S01]  /*154b0*/  VIADD R156, R13, 0x406 ;  /* 0x000004060d9c7836 */ /* 0x000fe20000000000 */
[----:B------:R-:W-:Y:S01]  /*154c0*/  R2UR UR38, R152 ;  /* 0x00000000982672ca */ /* 0x000fe200000e0000 */
[-C--:B------:R-:W-:Y:S01]  /*154d0*/  FMUL.FTZ R40, R40, R12.reuse ;  /* 0x0000000c28287220 */ /* 0x080fe20000410000 */
[-C--:B------:R-:W-:Y:S01]  /*154e0*/  FMUL.FTZ R41, R41, R12.reuse ;  /* 0x0000000c29297220 */ /* 0x080fe20000410000 */
[-C--:B------:R-:W-:Y:S01]  /*154f0*/  FMUL.FTZ R44, R44, R12.reuse ;  /* 0x0000000c2c2c7220 */ /* 0x080fe20000410000 */
[----:B------:R-:W-:Y:S01]  /*15500*/  FMUL.FTZ R45, R45, R12 ;  /* 0x0000000c2d2d7220 */ /* 0x000fe20000410000 */
[----:B0-----:R-:W-:-:S02]  /*15510*/  VIADD R154, R13, 0x202 ;  /* 0x000002020d9a7836 */ /* 0x001fc40000000000 */
[-C--:B------:R-:W-:Y:S01]  /*15520*/  FMUL.FTZ R48, R48, R12.reuse ;  /* 0x0000000c30307220 */ /* 0x080fe20000410000 */
[----:B------:R-:W-:Y:S02]  /*15530*/  VIADD R152, R13, 0x600 ;  /* 0x000006000d987836 */ /* 0x000fe40000000000 */
[-C--:B------:R-:W-:Y:S01]  /*15540*/  FMUL.FTZ R49, R49, R12.reuse ;  /* 0x0000000c31317220 */ /* 0x080fe20000410000 */
[-C--:B------:R-:W-:Y:S01]  /*15550*/  FMUL.FTZ R52, R52, R12.reuse ;  /* 0x0000000c34347220 */ /* 0x080fe20000410000 */
[----:B------:R-:W-:Y:S01]  /*15560*/  R2UR UR18, R154 ;  /* 0x000000009a1272ca */ /* 0x000fe200000e0000 */
[C---:B------:R-:W-:Y:S01]  /*15570*/  VIADD R154, R13.reuse, 0x402 ;  /* 0x000004020d9a7836 */ /* 0x040fe20000000000 */
[----:B------:R-:W-:Y:S01]  /*15580*/  R2UR UR42, R156 ;  /* 0x000000009c2a72ca */ /* 0x000fe200000e0000 */
[C---:B------:R-:W-:Y:S01]  /*15590*/  VIADD R156, R13.reuse, 0x602 ;  /* 0x000006020d9c7836 */ /* 0x040fe20000000000 */
[----:B------:R-:W-:Y:S01]  /*155a0*/  R2UR UR46, R152 ;  /* 0x00000000982e72ca */ /* 0x000fe200000e0000 */
[----:B------:R-:W-:Y:S01]  /*155b0*/  VIADD R152, R13, 0x606 ;  /* 0x000006060d987836 */ /* 0x000fe20000000000 */
[----:B------:R-:W-:Y:S01]  /*155c0*/  R2UR UR34, R154 ;  /* 0x000000009a2272ca */ /* 0x000fe200000e0000 */
[-C--:B------:R-:W-:Y:S01]  /*155d0*/  FMUL.FTZ R53, R53, R12.reuse ;  /* 0x0000000c35357220 */ /* 0x080fe20000410000 */
[----:B------:R-:W-:Y:S01]  /*155e0*/  IADD3 R154, R13, 0x604, RZ ;  /* 0x000006040d9a7810 */ /* 0x000fe20007ffe0ff */
        /* <DEDUP_REMOVED lines=49> */
[----:B------:R-:W3:Y:S01]  /*15900*/  LDL.64 R12, [R1+0x20] ;  /* 0x00002000010c7983 */ /* 0x000ee20000100a00 */
        /* <DEDUP_REMOVED lines=63> */
[C---:B------:R-:W-:Y:S01]  /*15d00*/  R2UR UR5, R153.reuse ;  /* 0x00000000990572ca */ /* 0x040fe200000e0000 */
[----:B------:R-:W3:Y:S01]  /*15d10*/  LDL.LU R0, [R1+0x4] ;  /* 0x0000040001007983 */ /* 0x000ee20000300800 */
[----:B------:R-:W-:Y:S01]  /*15d20*/  MOV R227, UR10 ;  /* 0x0000000a00e37c02 */ /* 0x000fe20008000f00 */
[----:B------:R-:W-:Y:S01]  /*15d30*/  UMOV UR10, UR4 ;  /* 0x00000004000a7c82 */ /* 0x000fe20008000000 */
[----:B------:R-:W-:Y:S01]  /*15d40*/  R2UR UR7, R153 ;  /* 0x00000000990772ca */ /* 0x000fe200000e0000 */
[----:B------:R-:W-:Y:S01]  /*15d50*/  IMAD.MOV.U32 R157, RZ, RZ, 0x40000040 ;  /* 0x40000040ff9d7424 */ /* 0x000fe200078e00ff */
[----:B------:R-:W-:-:S02]  /*15d60*/  R2UR UR4, R6 ;  /* 0x00000000060472ca */ /* 0x000fc400000e0000 */
[----:B------:R-:W-:-:S05]  /*15d70*/  R2UR UR9, R153 ;  /* 0x00000000990972ca */ /* 0x000fca00000e0000 */
[----:B------:R-:W-:Y:S01]  /*15d80*/  UMOV UR11, UR5 ;  /* 0x00000005000b7c82 */ /* 0x000fe20008000000 */
[----:B------:R-:W-:Y:S02]  /*15d90*/  R2UR UR5, R7 ;  /* 0x00000000070572ca */ /* 0x000fe400000e0000 */
[----:B------:R-:W-:Y:S02]  /*15da0*/  R2UR UR15, R153 ;  /* 0x00000000990f72ca */ /* 0x000fe400000e0000 */
[----:B------:R-:W-:Y:S02]  /*15db0*/  R2UR UR19, R155 ;  /* 0x000000009b1372ca */ /* 0x000fe400000e0000 */
[----:B------:R-:W-:Y:S02]  /*15dc0*/  R2UR UR23, R157 ;  /* 0x000000009d1772ca */ /* 0x000fe400000e0000 */
[----:B------:R-:W-:Y:S02]  /*15dd0*/  R2UR UR27, R153 ;  /* 0x00000000991b72ca */ /* 0x000fe400000e0000 */
[----:B------:R-:W-:-:S02]  /*15de0*/  R2UR UR31, R157 ;  /* 0x000000009d1f72ca */ /* 0x000fc400000e0000 */
        /* <DEDUP_REMOVED lines=10> */
[----:B------:R-:W-:-:S06]  /*15e90*/  WARPGROUP.ARRIVE ;  /* 0x00000000000079c5 */ /* 0x000fcc0000000000 */
[----:B------:R-:W-:Y:S01]  /*15ea0*/  HGMMA.64x64x16.F32 R152, gdesc[UR4], RZ, !UPT, gsb0 ;  /* 0x00e00000049879f0 */ /* 0x000fe2000c0008ff */
[----:B------:R-:W-:Y:S01]  /*15eb0*/  UMOV UR6, UR8 ;  /* 0x0000000800067c82 */ /* 0x000fe20008000000 */
[----:B------:R-:W-:Y:S01]  /*15ec0*/  UMOV UR7, UR9 ;  /* 0x0000000900077c82 */ /* 0x000fe20008000000 */
[----:B----4-:R-:W-:Y:S02]  /*15ed0*/  R2UR UR8, R16 ;  /* 0x00000000100872ca */ /* 0x010fe400000e0000 */
[----:B------:R-:W-:Y:S01]  /*15ee0*/  R2UR UR9, R17 ;  /* 0x00000000110972ca */ /* 0x000fe200000e0000 */
[----:B------:R-:W-:Y:S02]  /*15ef0*/  WARPGROUP.DEPBAR.LE gsb0, 0x0 ;  /* 0x00008000000079c5 */ /* 0x000fe40000010000 */
[----:B------:R-:W-:Y:S01]  /*15f00*/  WARPGROUP.ARRIVE ;  /* 0x00000000000079c5 */ /* 0x000fe20000000000 */
[----:B--2---:R-:W-:Y:S01]  /*15f10*/  R2UR UR4, R4 ;  /* 0x00000000040472ca */ /* 0x004fe200000e0000 */
[----:B------:R0:W5:Y:S08]  /*15f20*/  LDL.LU.64 R16, [R1+0xc8] ;  /* 0x0000c80001107983 */ /* 0x0001700000300a00 */
[----:B------:R-:W-:Y:S01]  /*15f30*/  HGMMA.64x64x16.F32 R152, gdesc[UR8], R152, gsb0 ;  /* 0x00e00000089879f0 */ /* 0x000fe20008000898 */
[----:B------:R-:W-:-:S02]  /*15f40*/  R2UR UR5, R5 ;  /* 0x00000000050572ca */ /* 0x000fc400000e0000 */
[----:B------:R-:W-:Y:S01]  /*15f50*/  R2UR UR10, R227 ;  /* 0x00000000e30a72ca */ /* 0x000fe200000e0000 */
[----:B------:R0:W5:Y:S01]  /*15f60*/  LDL.LU.64 R4, [R1+0xc0] ;  /* 0x0000c00001047983 */ /* 0x0001620000300a00 */
[----:B------:R-:W-:Y:S02]  /*15f70*/  WARPGROUP.DEPBAR.LE gsb0, 0x0 ;  /* 0x00008000000079c5 */ /* 0x000fe40000010000 */
[----:B------:R-:W-:-:S07]  /*15f80*/  WARPGROUP.ARRIVE ;  /* 0x00000000000079c5 */ /* 0x000fce0000000000 */
[----:B------:R-:W-:Y:S01]  /*15f90*/  HGMMA.64x64x16.F32 R152, gdesc[UR4], R152, gsb0 ;  /* 0x00e00000049879f0 */ /* 0x000fe20008000898 */
[----:B---3--:R-:W-:Y:S02]  /*15fa0*/  R2UR UR8, R2 ;  /* 0x00000000020872ca */ /* 0x008fe400000e0000 */
[----:B------:R-:W-:Y:S02]  /*15fb0*/  R2UR UR9, R3 ;  /* 0x00000000030972ca */ /* 0x000fe400000e0000 */
[----:B------:R-:W-:Y:S01]  /*15fc0*/  R2UR UR16, R216 ;  /* 0x00000000d81072ca */ /* 0x000fe200000e0000 */
[----:B------:R0:W5:Y:S01]  /*15fd0*/  LDL.LU.64 R2, [R1+0xb8] ;  /* 0x0000b80001027983 */ /* 0x0001620000300a00 */
[----:B------:R-:W-:Y:S01]  /*15fe0*/  R2UR UR11, R0 ;  /* 0x00000000000b72ca */ /* 0x000fe200000e0000 */
[----:B------:R-:W-:Y:S02]  /*15ff0*/  WARPGROUP.DEPBAR.LE gsb0, 0x0 ;  /* 0x00008000000079c5 */ /* 0x000fe40000010000 */
[----:B------:R-:W-:-:S10]  /*16000*/  WARPGROUP.ARRIVE ;  /* 0x00000000000079c5 */ /* 0x000fd40000000000 */
[----:B------:R-:W-:Y:S01]  /*16010*/  HGMMA.64x64x16.F32 R152, gdesc[UR8], R152, gsb0 ;  /* 0x00e00000089879f0 */ /* 0x000fe20008000898 */
[----:B------:R-:W-:Y:S02]  /*16020*/  R2UR UR12, R12 ;  /* 0x000000000c0c72ca */ /* 0x000fe400000e0000 */
[----:B------:R-:W-:Y:S01]  /*16030*/  R2UR UR13, R13 ;  /* 0x000000000d0d72ca */ /* 0x000fe200000e0000 */
[----:B------:R-:W-:Y:S02]  /*16040*/  WARPGROUP.DEPBAR.LE gsb0, 0x0 ;  /* 0x00008000000079c5 */ /* 0x000fe40000010000 */
[----:B------:R-:W-:-:S10]  /*16050*/  WARPGROUP.ARRIVE ;  /* 0x00000000000079c5 */ /* 0x000fd40000000000 */
[----:B------:R-:W-:Y:S01]  /*16060*/  HGMMA.64x64x16.F32 R152, gdesc[UR12], R152, gsb0 ;  /* 0x00e000000c9879f0 */ /* 0x000fe20008000898 */
[----:B------:R-:W-:Y:S02]  /*16070*/  R2UR UR17, R217 ;  /* 0x00000000d91172ca */ /* 0x000fe400000e0000 */
[----:B------:R-:W-:Y:S02]  /*16080*/  WARPGROUP.DEPBAR.LE gsb0, 0x0 ;  /* 0x00008000000079c5 */ /* 0x000fe40000010000 */
[----:B------:R-:W-:-:S09]  /*16090*/  WARPGROUP.ARRIVE ;  /* 0x00000000000079c5 */ /* 0x000fd20000000000 */
[----:B------:R-:W-:Y:S01]  /*160a0*/  HGMMA.64x64x16.F32 R152, gdesc[UR16], R152, gsb0 ;  /* 0x00e00000109879f0 */ /* 0x000fe20008000898 */
[----:B------:R-:W-:Y:S02]  /*160b0*/  R2UR UR20, R214 ;  /* 0x00000000d61472ca */ /* 0x000fe400000e0000 */
        /* <DEDUP_REMOVED lines=52> */
.L_x_1776:
[----:B------:R-:W-:Y:S01]  /*16400*/  SHF.L.U32 R0, R203, 0x1f, RZ ;  /* 0x0000001fcb007819 */ /* 0x000fe200000006ff */
[----:B------:R-:W-:-:S04]  /*16410*/  IMAD R203, R202, 0x8, R18 ;  /* 0x00000008cacb7824 */ /* 0x000fc800078e0212 */
[----:B------:R0:W1:Y:S01]  /*16420*/  SYNCS.PHASECHK.TRANS64.TRYWAIT P1, [R203+URZ+0x30850], R0 ;  /* 0x03085000cb0075a7 */ /* 0x000062000802017f */
[----:B------:R-:W-:Y:S05]  /*16430*/  @!P0 BRA `(.L_x_1777) ;  /* 0x0000000000048947 */ /* 0x000fea0003800000 */
[----:B------:R-:W-:Y:S01]  /*16440*/  BPT.TRAP 0x1 ;  /* 0x000000040000795c */ /* 0x000fe20000300000 */
.L_x_1777:
[----:B------:R-:W-:Y:S04]  /*16450*/  BSSY B2, `(.L_x_1778) ;  /* 0x0000004000027945 */ /* 0x000fe80003800000 */
[----:B-1----:R-:W-:Y:S05]  /*16460*/  @P1 BRA `(.L_x_1779) ;  /* 0x0000000000081947 */ /* 0x002fea0003800000 */
[----:B------:R-:W1:Y:S02]  /*16470*/  SYNCS.PHASECHK.TRANS64.TRYWAIT P1, [R203+URZ+0x30850], R0 ;  /* 0x03085000cb0075a7 */ /* 0x000e64000802017f */
[----:B-1----:R-:W-:Y:S05]  /*16480*/  @!P1 BRA `(.L_x_1780) ;  /* 0x0000014c00709947 */ /* 0x002fea0003800000 */
.L_x_1779:
[----:B------:R-:W-:Y:S05]  /*16490*/  BSYNC B2 ;  /* 0x0000000000027941 */ /* 0x000fea0003800000 */
.L_x_1778:
[----:B01----:R-:W-:Y:S01]  /*164a0*/  VIADD R0, R18, 0x400 ;  /* 0x0000040012007836 */ /* 0x003fe20000000000 */
[----:B------:R-:W-:Y:S01]  /*164b0*/  WARPGROUP.ARRIVE ;  /* 0x00000000000079c5 */ /* 0x000fe20000000000 */
[----:B------:R-:W-:-:S03]  /*164c0*/  IMAD.MOV.U32 R13, RZ, RZ, 0x40000040 ;  /* 0x40000040ff0d7424 */ /* 0x000fc600078e00ff */
[----:B------:R-:W-:Y:S02]  /*164d0*/  SHF.R.U32.HI R0, RZ, 0x4, R0 ;  /* 0x00000004ff007819 */ /* 0x000fe40000011600 */
[----:B------:R-:W-:Y:S01]  /*164e0*/  R2UR UR7, R13 ;  /* 0x000000000d0772ca */ /* 0x000fe200000e0000 */
[----:B------:R-:W-:Y:S01]  /*164f0*/  IMAD.MOV.U32 R13, RZ, RZ, 0x40000040 ;  /* 0x40000040ff0d7424 */ /* 0x000fe200078e00ff */
[----:B------:R-:W-:-:S04]  /*16500*/  LOP3.LUT R12, R0, 0x3fff, RZ, 0xc0, !PT ;  /* 0x00003fff000c7812 */ /* 0x000fc800078ec0ff */
[----:B------:R-:W-:-:S04]  /*16510*/  LOP3.LUT R12, R12, 0x2000000, RZ, 0xfc, !PT ;  /* 0x020000000c0c7812 */ /* 0x000fc800078efcff */
[----:B------:R-:W-:-:S04]  /*16520*/  LEA R12, R202, R12, 0xb ;  /* 0x0000000cca0c7211 */ /* 0x000fc800078e58ff */
[----:B------:R-:W-:-:S13]  /*16530*/  R2UR UR6, R12 ;  /* 0x000000000c0672ca */ /* 0x000fda00000e0000 */
[----:B------:R-:W-:Y:S03]  /*16540*/  HGMMA.64x256x16.F32 R24, R196, gdesc[UR4].tnspB, R24, gsb0 ;  /* 0x43e00004c4187df0 */ /* 0x000fe60008000818 */
[----:B------:R-:W-:Y:S02]  /*16550*/  WARPGROUP.DEPBAR.LE gsb0, 0x0 ;  /* 0x00008000000079c5 */ /* 0x000fe40000010000 */
[----:B------:R-:W-:Y:S01]  /*16560*/  VIADD R196, R12, 0x80 ;  /* 0x000000800cc47836 */ /* 0x000fe20000000000 */
[----:B------:R-:W-:Y:S01]  /*16570*/  WARPGROUP.ARRIVE ;  /* 0x00000000000079c5 */ /* 0x000fe20000000000 */
[----:B------:R-:W-:-:S03]  /*16580*/  IMAD.MOV.U32 R197, RZ, RZ, 0x40000040 ;  /* 0x40000040ffc57424 */ /* 0x000fc600078e00ff */
[----:B------:R-:W-:Y:S02]  /*16590*/  R2UR UR6, R196 ;  /* 0x00000000c40672ca */ /* 0x000fe400000e0000 */
[----:B------:R-:W-:-:S15]  /*165a0*/  R2UR UR7, R197 ;  /* 0x00000000c50772ca */ /* 0x000fde00000e0000 */
[----:B------:R-:W-:-:S01]  /*165b0*/  NOP ;  /* 0x0000000000007918 */ /* 0x000fc20000000000 */
[----:B------:R-:W-:Y:S03]  /*165c0*/  HGMMA.64x256x16.F32 R24, R192, gdesc[UR4].tnspB, R24, gsb0 ;  /* 0x43e00004c0187df0 */ /* 0x000fe60008000818 */
[----:B------:R-:W-:Y:S02]  /*165d0*/  WARPGROUP.DEPBAR.LE gsb0, 0x0 ;  /* 0x00008000000079c5 */ /* 0x000fe40000010000 */
[----:B------:R-:W-:Y:S01]  /*165e0*/  IMAD.MOV.U32 R193, RZ, RZ, 0x40000040 ;  /* 0x40000040ffc17424 */ /* 0x000fe200078e00ff */
[C---:B------:R-:W-:Y:S01]  /*165f0*/  IADD3 R192, R12.reuse, 0x100, RZ ;  /* 0x000001000cc07810 */ /* 0x040fe20007ffe0ff */
[----:B------:R-:W-:Y:S01]  /*16600*/  WARPGROUP.ARRIVE ;  /* 0x00000000000079c5 */ /* 0x000fe20000000000 */
[----:B------:R-:W-:Y:S02]  /*16610*/  VIADD R12, R12, 0x180 ;  /* 0x000001800c0c7836 */ /* 0x000fe40000000000 */
[----:B------:R-:W-:-:S02]  /*16620*/  R2UR UR6, R192 ;  /* 0x00000000c00672ca */ /* 0x000fc400000e0000 */
[----:B------:R-:W-:-:S15]  /*16630*/  R2UR UR7, R193 ;  /* 0x00000000c10772ca */ /* 0x000fde00000e0000 */
[----:B------:R-:W-:-:S01]  /*16640*/  NOP ;  /* 0x0000000000007918 */ /* 0x000fc20000000000 */
        /* <DEDUP_REMOVED lines=10> */
.L_x_1781:
[----:B------:R-:W2:Y:S01]  /*166f0*/  LDL R12, [R1] ;  /* 0x00000000010c7983 */ /* 0x000ea20000100800 */
[----:B------:R-:W0:Y:S01]  /*16700*/  LDC R13, c[0x0][0x448] ;  /* 0x00011200ff0d7b82 */ /* 0x000e220000000800 */
[----:B------:R-:W-:Y:S02]  /*16710*/  ULDC UR5, c[0x0][0x9d8] ;  /* 0x0002760000057ab9 */ /* 0x000fe40000000800 */
[----:B------:R-:W3:Y:S04]  /*16720*/  LDL R184, [R1+0x48] ;  /* 0x0000480001b87983 */ /* 0x000ee80000100800 */
[----:B------:R-:W3:Y:S04]  /*16730*/  LDL R0, [R1+0x60] ;  /* 0x0000600001007983 */ /* 0x000ee80000100800 */
[----:B------:R-:W4:Y:S04]  /*16740*/  LDL R190, [R1+0x8] ;  /* 0x0000080001be7983 */ /* 0x000f280000100800 */
[----:B------:R-:W4:Y:S01]  /*16750*/  LDL R191, [R1+0xc] ;  /* 0x00000c0001bf7983 */ /* 0x000f220000100800 */
[----:B0-----:R-:W-:-:S13]  /*16760*/  ISETP.NE.AND P1, PT, R13, 0x1, PT ;  /* 0x000000010d00780c */ /* 0x001fda0003f25270 */
[----:B------:R-:W0:Y:S01]  /*16770*/  @P1 LDC R13, c[0x0][0x44c] ;  /* 0x00011300ff0d1b82 */ /* 0x000e220000000800 */
[----:B-----5:R-:W-:Y:S02]  /*16780*/  VIADD R2, R2, 0x30840 ;  /* 0x0003084002027836 */ /* 0x020fe40000000000 */
        /* <DEDUP_REMOVED lines=16> */
[----:B------:R-:W-:Y:S01]  /*16890*/  LOP3.LUT P5, RZ, R22, 0x20, RZ, 0xc0, !PT ;  /* 0x0000002016ff7812 */ /* 0x000fe200078ac0ff */
        /* <DEDUP_REMOVED lines=16> */
[----:B--2---:R-:W-:-:S02]  /*169a0*/  R2UR UR4, R12 ;  /* 0x000000000c0472ca */ /* 0x004fc400000e0000 */
[----:B------:R-:W2:Y:S01]  /*169b0*/  @P1 LDC R12, c[0x0][0x450] ;  /* 0x00011400ff0c1b82 */ /* 0x000ea20000000800 */
[----:B---3--:R-:W-:-:S05]  /*169c0*/  IADD3 R0, R0, R184, RZ ;  /* 0x000000b800007210 */ /* 0x008fca0007ffe0ff */
[----:B0-----:R-:W-:Y:S01]  /*169d0*/  @P1 IMAD.HI.U32 R13, R0, R13, RZ ;  /* 0x0000000d000d1227 */ /* 0x001fe200078e00ff */
[----:B----4-:R-:W-:-:S03]  /*169e0*/  PRMT R2, R190, 0x654, R2 ;  /* 0x00000654be027816 */ /* 0x010fc60000000002 */
[----:B------:R-:W-:Y:S01]  /*169f0*/  FMUL.FTZ R184, R170, UR5 ;  /* 0x00000005aab87c20 */ /* 0x000fe20008410000 */
[----:B------:R0:W-:Y:S01]  /*16a00*/  SYNCS.ARRIVE.TRANS64.RED.A1T0 RZ, [R2+URZ], RZ ;  /* 0x000000ff02ff79a7 */ /* 0x0001e2000810043f */
[----:B------:R-:W-:Y:S01]  /*16a10*/  FMUL.FTZ R170, R171, UR5 ;  /* 0x00000005abaa7c20 */ /* 0x000fe20008410000 */
[----:B--2---:R-:W-:Y:S01]  /*16a20*/  @P1 SHF.R.U32.HI R0, RZ, R12, R13 ;  /* 0x0000000cff001219 */ /* 0x004fe2000001160d */
[----:B0-----:R-:W-:Y:S02]  /*16a30*/  IMAD.SHL.U32 R2, R5, 0x40, RZ ;  /* 0x0000004005027824 */ /* 0x001fe400078e00ff */
        /* <DEDUP_REMOVED lines=13> */
[----:B------:R-:W-:Y:S01]  /*16b10*/  IADD3 R160, -R2, 0x1, RZ ;  /* 0x0000000102a07810 */ /* 0x000fe20007ffe1ff */
[----:B------:R-:W-:Y:S01]  /*16b20*/  FMUL.FTZ R159, R161, UR5 ;  /* 0x00000005a19f7c20 */ /* 0x000fe20008410000 */
[----:B------:R-:W-:Y:S01]  /*16b30*/  FMUL.FTZ R180, R181, UR5 ;  /* 0x00000005b5b47c20 */ /* 0x000fe20008410000 */
[----:B------:R-:W2:Y:S01]  /*16b40*/  MUFU.TANH R12, R12 ;  /* 0x0000000c000c7308 */ /* 0x000ea20000002400 */
[----:B------:R-:W-:Y:S01]  /*16b50*/  ULDC UR5, c[0x0][0x9e0] ;  /* 0x0002780000057ab9 */ /* 0x000fe20000000800 */
[----:B------:R-:W-:-:S06]  /*16b60*/  IMAD R160, R191, -0x2, R160 ;  /* 0xfffffffebfa07824 */ /* 0x000fcc00078e02a0 */
[----:B------:R-:W3:Y:S01]  /*16b70*/  MUFU.TANH R152, R152 ;  /* 0x0000009800987308 */ /* 0x000ee20000002400 */
[----:B------:R-:W-:-:S07]  /*16b80*/  IADD3 R160, -R218, R160, R220 ;  /* 0x000000a0daa07210 */ /* 0x000fce0007ffe1dc */
[----:B------:R-:W4:Y:S01]  /*16b90*/  MUFU.TANH R13, R13 ;  /* 0x0000000d000d7308 */ /* 0x000f220000002400 */
[----:B------:R-:W-:-:S07]  /*16ba0*/  IADD3 R183, R160, UR4, RZ ;  /* 0x00000004a0b77c10 */ /* 0x000fce000fffe0ff */
        /* <DEDUP_REMOVED lines=11> */
[----:B------:R-:W1:Y:S08]  /*16c60*/  MUFU.TANH R179, R179 ;  /* 0x000000b300b37308 */ /* 0x000e700000002400 */
[----:B------:R-:W1:Y:S01]  /*16c70*/  MUFU.TANH R180, R180 ;  /* 0x000000b400b47308 */ /* 0x000e620000002400 */
[----:B------:R-:W-:-:S02]  /*16c80*/  VIADD R187, R160, UR5 ;  /* 0x00000005a0bb7c36 */ /* 0x000fc40008000000 */
[--C-:B0-----:R-:W-:Y:S02]  /*16c90*/  IMAD.IADD R181, R183, 0x1, R188.reuse ;  /* 0x00000001b7b57824 */ /* 0x101fe400078e02bc */
[----:B------:R-:W-:Y:S01]  /*16ca0*/  IMAD.IADD R182, R187, 0x1, R188 ;  /* 0x00000001bbb67824 */ /* 0x000fe200078e02bc */
[----:B--234-:R-:W-:Y:S06]  /*16cb0*/  @!P5 BRA `(.L_x_1782) ;  /* 0x000000000060d947 */ /* 0x01cfec0003800000 */
[----:B------:R-:W-:Y:S01]  /*16cc0*/  IADD3 R188, -R218, R220, R188 ;  /* 0x000000dcdabc7210 */ /* 0x000fe20007ffe1bc */
[----:B------:R-:W-:Y:S03]  /*16cd0*/  BSSY B2, `(.L_x_1783) ;  /* 0x0000012000027945 */ /* 0x000fe60003800000 */
        /* <DEDUP_REMOVED lines=11> */
.L_x_1784:
[----:B------:R-:W-:Y:S02]  /*16d90*/  ULDC UR4, c[0x0][0x9e4] ;  /* 0x0002790000047ab9 */ /* 0x000fe40000000800 */
[----:B------:R-:W-:-:S04]  /*16da0*/  MOV R189, UR4 ;  /* 0x0000000400bd7c02 */ /* 0x000fc80008000f00 */
[----:B------:R-:W-:-:S13]  /*16db0*/  ISETP.NE.AND P1, PT, R189, 0x1, PT ;  /* 0x00000001bd00780c */ /* 0x000fda0003f25270 */
[----:B------:R-:W0:Y:S02]  /*16dc0*/  @P1 LDC.64 R160, c[0x0][0x9e8] ;  /* 0x00027a00ffa01b82 */ /* 0x000e240000000a00 */
[----:B0-----:R-:W-:-:S05]  /*16dd0*/  @P1 IMAD.HI.U32 R160, R188, R160, RZ ;  /* 0x000000a0bca01227 */ /* 0x001fca00078e00ff */
[----:B------:R-:W-:-:S07]  /*16de0*/  @P1 SHF.R.U32.HI R188, RZ, R161, R160 ;  /* 0x000000a1ffbc1219 */ /* 0x000fce00000116a0 */
.L_x_1785:
[----:B------:R-:W-:Y:S05]  /*16df0*/  BSYNC B2 ;  /* 0x0000000000027941 */ /* 0x000fea0003800000 */
.L_x_1783:
[----:B------:R-:W-:-:S04]  /*16e00*/  IMAD R188, R188, R189, -R2 ;  /* 0x000000bdbcbc7224 */ /* 0x000fc800078e0a02 */
[----:B------:R-:W-:-:S05]  /*16e10*/  IMAD R188, R191, -0x2, R188 ;  /* 0xfffffffebfbc7824 */ /* 0x000fca00078e02bc */
[----:B------:R-:W-:Y:S02]  /*16e20*/  VIMNMX R181, R181, R188, !PT ;  /* 0x000000bcb5b57248 */ /* 0x000fe40007fe0100 */
[----:B------:R-:W-:-:S07]  /*16e30*/  VIADDMNMX R182, R188, R189, R182, PT ;  /* 0x000000bdbcb67246 */ /* 0x000fce00038001b6 */
.L_x_1782:
[----:B------:R-:W-:Y:S01]  /*16e40*/  ISETP.GT.AND P1, PT, R5, -0x1, PT ;  /* 0xffffffff0500780c */ /* 0x000fe20003f24270 */
[----:B------:R-:W0:Y:S03]  /*16e50*/  SHFL.IDX PT, R0, R0, 0x1, 0x1c1f ;  /* 0x003c1f0000007f89 */ /* 0x000e2600000e0000 */
[C---:B------:R-:W-:Y:S02]  /*16e60*/  ISETP.GT.AND P2, PT, R181.reuse, RZ, P1 ;  /* 0x000000ffb500720c */ /* 0x040fe40000f44270 */
[C---:B------:R-:W-:Y:S02]  /*16e70*/  ISETP.GT.AND P4, PT, R181.reuse, 0x1, P1 ;  /* 0x00000001b500780c */ /* 0x040fe40000f84270 */
[----:B------:R-:W-:Y:S02]  /*16e80*/  ISETP.LT.OR P3, PT, R182, 0x1, P2 ;  /* 0x00000001b600780c */ /* 0x000fe40001761670 */
[----:B------:R-:W-:-:S02]  /*16e90*/  ISETP.GT.AND P2, PT, R181, 0x8, P1 ;  /* 0x00000008b500780c */ /* 0x000fc40000f44270 */
[----:B------:R-:W-:Y:S02]  /*16ea0*/  FSEL R12, R12, -INF , !P3 ;  /* 0xff8000000c0c7808 */ /* 0x000fe40005800000 */
[----:B------:R-:W-:Y:S02]  /*16eb0*/  ISETP.GT.AND P3, PT, R181, 0x9, P1 ;  /* 0x00000009b500780c */ /* 0x000fe40000f64270 */
[C---:B------:R-:W-:Y:S02]  /*16ec0*/  ISETP.LT.OR P4, PT, R182.reuse, 0x2, P4 ;  /* 0x00000002b600780c */ /* 0x040fe40002781670 */
[C---:B------:R-:W-:Y:S02]  /*16ed0*/  ISETP.LT.OR P2, PT, R182.reuse, 0x9, P2 ;  /* 0x00000009b600780c */ /* 0x040fe40001741670 */
[----:B------:R-:W-:Y:S02]  /*16ee0*/  ISETP.LT.OR P3, PT, R182, 0xa, P3 ;  /* 0x0000000ab600780c */ /* 0x000fe40001f61670 */
[----:B------:R-:W-:-:S02]  /*16ef0*/  FSEL R152, R152, -INF , !P4 ;  /* 0xff80000098987808 */ /* 0x000fc40006000000 */
[----:B------:R-:W-:Y:S01]  /*16f00*/  FSEL R160, R154, -INF , !P2 ;  /* 0xff8000009aa07808 */ /* 0x000fe20005000000 */
[--C-:B0-----:R-:W-:Y:S01]  /*16f10*/  IMAD.IADD R187, R187, 0x1, R0.reuse ;  /* 0x00000001bbbb7824 */ /* 0x101fe200078e0200 */
[----:B------:R-:W-:Y:S01]  /*16f20*/  FSEL R161, R155, -INF , !P3 ;  /* 0xff8000009ba17808 */ /* 0x000fe20005800000 */
[----:B------:R-:W-:Y:S01]  /*16f30*/  IMAD.IADD R183, R183, 0x1, R0 ;  /* 0x00000001b7b77824 */ /* 0x000fe200078e0200 */
[C---:B------:R-:W-:Y:S02]  /*16f40*/  ISETP.GT.AND P4, PT, R181.reuse, 0x10, P1 ;  /* 0x00000010b500780c */ /* 0x040fe40000f84270 */
[C---:B------:R-:W-:Y:S02]  /*16f50*/  ISETP.GT.AND P2, PT, R181.reuse, 0x11, P1 ;  /* 0x00000011b500780c */ /* 0x040fe40000f44270 */
[----:B------:R-:W-:Y:S02]  /*16f60*/  ISETP.GT.AND P3, PT, R181, 0x18, P1 ;  /* 0x00000018b500780c */ /* 0x000fe40000f64270 */
[----:B------:R-:W-:-:S02]  /*16f70*/  ISETP.LT.OR P4, PT, R182, 0x11, P4 ;  /* 0x00000011b600780c */ /* 0x000fc40002781670 */
[C---:B------:R-:W-:Y:S02]  /*16f80*/  ISETP.LT.OR P2, PT, R182.reuse, 0x12, P2 ;  /* 0x00000012b600780c */ /* 0x040fe40001741670 */
[----:B------:R-:W-:Y:S02]  /*16f90*/  ISETP.LT.OR P3, PT, R182, 0x19, P3 ;  /* 0x00000019b600780c */ /* 0x000fe40001f61670 */
[----:B------:R-:W-:Y:S02]  /*16fa0*/  FSEL R158, R158, -INF , !P4 ;  /* 0xff8000009e9e7808 */ /* 0x000fe40006000000 */
[----:B------:R-:W-:Y:S02]  /*16fb0*/  FSEL R159, R159, -INF , !P2 ;  /* 0xff8000009f9f7808 */ /* 0x000fe40005000000 */
[----:B------:R-:W-:Y:S02]  /*16fc0*/  FSEL R164, R164, -INF , !P3 ;  /* 0xff800000a4a47808 */ /* 0x000fe40005800000 */
[----:B------:R-:W-:-:S02]  /*16fd0*/  ISETP.GT.AND P4, PT, R181, 0x19, P1 ;  /* 0x00000019b500780c */ /* 0x000fc40000f84270 */
[C---:B------:R-:W-:Y:S02]  /*16fe0*/  ISETP.GT.AND P2, PT, R181.reuse, 0x20, P1 ;  /* 0x00000020b500780c */ /* 0x040fe40000f44270 */
[----:B------:R-:W-:Y:S02]  /*16ff0*/  ISETP.GT.AND P3, PT, R181, 0x21, P1 ;  /* 0x00000021b500780c */ /* 0x000fe40000f64270 */
[C---:B------:R-:W-:Y:S02]  /*17000*/  ISETP.LT.OR P4, PT, R182.reuse, 0x1a, P4 ;  /* 0x0000001ab600780c */ /* 0x040fe40002781670 */
[C---:B------:R-:W-:Y:S02]  /*17010*/  ISETP.LT.OR P2, PT, R182.reuse, 0x21, P2 ;  /* 0x00000021b600780c */ /* 0x040fe40001741670 */
[----:B------:R-:W-:Y:S02]  /*17020*/  ISETP.LT.OR P3, PT, R182, 0x22, P3 ;  /* 0x00000022b600780c */ /* 0x000fe40001f61670 */
[----:B------:R-:W-:-:S02]  /*17030*/  FSEL R165, R165, -INF , !P4 ;  /* 0xff800000a5a57808 */ /* 0x000fc40006000000 */
[----:B------:R-:W-:Y:S02]  /*17040*/  FSEL R168, R168, -INF , !P2 ;  /* 0xff800000a8a87808 */ /* 0x000fe40005000000 */
[----:B------:R-:W-:Y:S02]  /*17050*/  FSEL R169, R169, -INF , !P3 ;  /* 0xff800000a9a97808 */ /* 0x000fe40005800000 */
        /* <DEDUP_REMOVED lines=16> */
[----:B-1----:R-:W-:Y:S02]  /*17160*/  FSEL R179, R179, -INF , !P2 ;  /* 0xff800000b3b37808 */ /* 0x002fe40005000000 */
[----:B------:R-:W-:Y:S01]  /*17170*/  FSEL R180, R180, -INF , !P3 ;  /* 0xff800000b4b47808 */ /* 0x000fe20005800000 */
[----:B------:R-:W-:Y:S06]  /*17180*/  @!P5 BRA `(.L_x_1786) ;  /* 0x000000000060d947 */ /* 0x000fec0003800000 */
        /* <DEDUP_REMOVED lines=13> */
.L_x_1788:
[----:B------:R-:W-:Y:S02]  /*17260*/  ULDC UR4, c[0x0][0x9e4] ;  /* 0x0002790000047ab9 */ /* 0x000fe40000000800 */
[----:B------:R-:W-:-:S04]  /*17270*/  MOV R181, UR4 ;  /* 0x0000000400b57c02 */ /* 0x000fc80008000f00 */
[----:B------:R-:W-:-:S13]  /*17280*/  ISETP.NE.AND P2, PT, R181, 0x1, PT ;  /* 0x00000001b500780c */ /* 0x000fda0003f45270 */
[----:B------:R-:W0:Y:S02]  /*17290*/  @P2 LDC.64 R154, c[0x0][0x9e8] ;  /* 0x00027a00ff9a2b82 */ /* 0x000e240000000a00 */
[----:B0-----:R-:W-:-:S05]  /*172a0*/  @P2 IMAD.HI.U32 R154, R0, R154, RZ ;  /* 0x0000009a009a2227 */ /* 0x001fca00078e00ff */
[----:B------:R-:W-:-:S07]  /*172b0*/  @P2 SHF.R.U32.HI R0, RZ, R155, R154 ;  /* 0x0000009bff002219 */ /* 0x000fce000001169a */
.L_x_1789:
[----:B------:R-:W-:Y:S05]  /*172c0*/  BSYNC B2 ;  /* 0x0000000000027941 */ /* 0x000fea0003800000 */
.L_x_1787:
[----:B------:R-:W-:-:S04]  /*172d0*/  IMAD R0, R0, R181, -R2 ;  /* 0x000000b500007224 */ /* 0x000fc800078e0a02 */
[----:B------:R-:W-:-:S05]  /*172e0*/  IMAD R0, R191, -0x2, R0 ;  /* 0xfffffffebf007824 */ /* 0x000fca00078e0200 */
[----:B------:R-:W-:Y:S02]  /*172f0*/  VIMNMX R183, R183, R0, !PT ;  /* 0x00000000b7b77248 */ /* 0x000fe40007fe0100 */
[----:B------:R-:W-:-:S07]  /*17300*/  VIADDMNMX R187, R0, R181, R187, PT ;  /* 0x000000b500bb7246 */ /* 0x000fce00038001bb */
.L_x_1786:
[----:B------:R-:W-:Y:S01]  /*17310*/  FMNMX.FTZ R2, R12, R4, !PT ;  /* 0x000000040c027209 */ /* 0x000fe20007810000 */
[----:B------:R-:W-:Y:S01]  /*17320*/  ULDC UR4, c[0x0][0x988] ;  /* 0x0002620000047ab9 */ /* 0x000fe20000000800 */
[----:B------:R-:W-:Y:S02]  /*17330*/  LOP3.LUT R22, R22, 0xffffdfff, RZ, 0xc0, !PT ;  /* 0xffffdfff16167812 */ /* 0x000fe400078ec0ff */
[----:B------:R-:W-:Y:S02]  /*17340*/  FMNMX.FTZ R2, R152, R2, !PT ;  /* 0x0000000298027209 */ /* 0x000fe40007810000 */
[C---:B------:R-:W-:Y:S02]  /*17350*/  ISETP.GT.AND P2, PT, R183.reuse, 0x1, P1 ;  /* 0x00000001b700780c */ /* 0x040fe40000f44270 */
[----:B------:R-:W-:Y:S02]  /*17360*/  FMNMX.FTZ R2, R160, R2, !PT ;  /* 0x00000002a0027209 */ /* 0x000fe40007810000 */
[----:B------:R-:W-:-:S02]  /*17370*/  ISETP.GT.AND P3, PT, R183, 0x8, P1 ;  /* 0x00000008b700780c */ /* 0x000fc40000f64270 */
[----:B------:R-:W-:Y:S02]  /*17380*/  FMNMX.FTZ R2, R161, R2, !PT ;  /* 0x00000002a1027209 */ /* 0x000fe40007810000 */
[----:B------:R-:W-:Y:S02]  /*17390*/  @P0 LOP3.LUT R22, R22, 0x2000, RZ, 0xfc, !PT ;  /* 0x0000200016160812 */ /* 0x000fe400078efcff */
[----:B------:R-:W-:Y:S02]  /*173a0*/  FMNMX.FTZ R2, R158, R2, !PT ;  /* 0x000000029e027209 */ /* 0x000fe40007810000 */
[----:B------:R-:W-:Y:S02]  /*173b0*/  ISETP.LT.OR P2, PT, R187, 0x2, P2 ;  /* 0x00000002bb00780c */ /* 0x000fe40001741670 */
[----:B------:R-:W-:Y:S02]  /*173c0*/  FMNMX.FTZ R2, R159, R2, !PT ;  /* 0x000000029f027209 */ /* 0x000fe40007810000 */
[----:B------:R-:W-:-:S02]  /*173d0*/  ISETP.LT.OR P3, PT, R187, 0x9, P3 ;  /* 0x00000009bb00780c */ /* 0x000fc40001f61670 */
[----:B------:R-:W-:Y:S02]  /*173e0*/  FMNMX.FTZ R2, R164, R2, !PT ;  /* 0x00000002a4027209 */ /* 0x000fe40007810000 */
[----:B------:R-:W-:Y:S02]  /*173f0*/  ISETP.GT.AND P0, PT, R183, 0x21, P1 ;  /* 0x00000021b700780c */ /* 0x000fe40000f04270 */
[----:B------:R-:W-:Y:S02]  /*17400*/  FMNMX.FTZ R2, R165, R2, !PT ;  /* 0x00000002a5027209 */ /* 0x000fe40007810000 */
[----:B------:R-:W-:Y:S02]  /*17410*/  FSEL R0, R153, -INF , !P2 ;  /* 0xff80000099007808 */ /* 0x000fe40005000000 */
[----:B------:R-:W-:Y:S02]  /*17420*/  FMNMX.FTZ R2, R168, R2, !PT ;  /* 0x00000002a8027209 */ /* 0x000fe40007810000 */
[----:B------:R-:W-:-:S02]  /*17430*/  FSEL R156, R156, -INF , !P3 ;  /* 0xff8000009c9c7808 */ /* 0x000fc40005800000 */
[----:B------:R-:W-:Y:S02]  /*17440*/  FMNMX.FTZ R2, R169, R2, !PT ;  /* 0x00000002a9027209 */ /* 0x000fe40007810000 */
[----:B------:R-:W-:Y:S02]  /*17450*/  ISETP.GT.AND P4, PT, R183, 0x9, P1 ;  /* 0x00000009b700780c */ /* 0x000fe40000f84270 */
[----:B------:R-:W-:Y:S02]  /*17460*/  FMNMX.FTZ R2, R185, R2, !PT ;  /* 0x00000002b9027209 */ /* 0x000fe40007810000 */
[C---:B------:R-:W-:Y:S02]  /*17470*/  ISETP.GT.AND P2, PT, R183.reuse, 0x10, P1 ;  /* 0x00000010b700780c */ /* 0x040fe40000f44270 */
[----:B------:R-:W-:Y:S02]  /*17480*/  FMNMX.FTZ R2, R186, R2, !PT ;  /* 0x00000002ba027209 */ /* 0x000fe40007810000 */
[----:B------:R-:W-:-:S02]  /*17490*/  ISETP.GT.AND P3, PT, R183, 0x11, P1 ;  /* 0x00000011b700780c */ /* 0x000fc40000f64270 */
[----:B------:R-:W-:Y:S02]  /*174a0*/  FMNMX.FTZ R2, R175, R2, !PT ;  /* 0x00000002af027209 */ /* 0x000fe40007810000 */
[C---:B------:R-:W-:Y:S02]  /*174b0*/  ISETP.LT.OR P4, PT, R187.reuse, 0xa, P4 ;  /* 0x0000000abb00780c */ /* 0x040fe40002781670 */
[----:B------:R-:W-:Y:S02]  /*174c0*/  FMNMX.FTZ R2, R176, R2, !PT ;  /* 0x00000002b0027209 */ /* 0x000fe40007810000 */
[----:B------:R-:W-:Y:S02]  /*174d0*/  ISETP.LT.OR P2, PT, R187, 0x11, P2 ;  /* 0x00000011bb00780c */ /* 0x000fe40001741670 */
[----:B------:R-:W-:Y:S02]  /*174e0*/  FMNMX.FTZ R2, R179, R2, !PT ;  /* 0x00000002b3027209 */ /* 0x000fe40007810000 */
[----:B------:R-:W-:-:S02]  /*174f0*/  ISETP.LT.OR P3, PT, R187, 0x12, P3 ;  /* 0x00000012bb00780c */ /* 0x000fc40001f61670 */
[----:B------:R-:W-:Y:S02]  /*17500*/  FMNMX.FTZ R2, R180, R2, !PT ;  /* 0x00000002b4027209 */ /* 0x000fe40007810000 */
[----:B------:R-:W-:Y:S02]  /*17510*/  LOP3.LUT R22, R22, 0xffff7fff, RZ, 0xc0, !PT ;  /* 0xffff7fff16167812 */ /* 0x000fe400078ec0ff */
[----:B------:R-:W-:Y:S01]  /*17520*/  FSEL R157, R157, -INF , !P4 ;  /* 0xff8000009d9d7808 */ /* 0x000fe20006000000 */
[----:B------:R-:W0:Y:S01]  /*17530*/  SHFL.BFLY PT, R153, R2, 0x2, 0x1f ;  /* 0x0c401f0002997f89 */ /* 0x000e2200000e0000 */
[----:B------:R-:W-:Y:S02]  /*17540*/  FSEL R162, R162, -INF , !P2 ;  /* 0xff800000a2a27808 */ /* 0x000fe40005000000 */
[----:B------:R-:W-:Y:S02]  /*17550*/  FSEL R163, R163, -INF , !P3 ;  /* 0xff800000a3a37808 */ /* 0x000fe40005800000 */
[----:B------:R-:W-:-:S02]  /*17560*/  ISETP.GT.AND P4, PT, R183, 0x18, P1 ;  /* 0x00000018b700780c */ /* 0x000fc40000f84270 */
[C---:B------:R-:W-:Y:S02]  /*17570*/  ISETP.GT.AND P2, PT, R183.reuse, 0x19, P1 ;  /* 0x00000019b700780c */ /* 0x040fe40000f44270 */
[C---:B------:R-:W-:Y:S02]  /*17580*/  ISETP.GT.AND P3, PT, R183.reuse, 0x20, P1 ;  /* 0x00000020b700780c */ /* 0x040fe40000f64270 */
[----:B------:R-:W-:Y:S02]  /*17590*/  @P0 LOP3.LUT R22, R22, 0x8000, RZ, 0xfc, !PT ;  /* 0x0000800016160812 */ /* 0x000fe400078efcff */
[----:B------:R-:W-:Y:S02]  /*175a0*/  ISETP.GT.AND P0, PT, R183, RZ, P1 ;  /* 0x000000ffb700720c */ /* 0x000fe40000f04270 */
[C---:B------:R-:W-:Y:S02]  /*175b0*/  ISETP.LT.OR P4, PT, R187.reuse, 0x19, P4 ;  /* 0x00000019bb00780c */ /* 0x040fe40002781670 */
[----:B------:R-:W-:-:S02]  /*175c0*/  ISETP.LT.OR P2, PT, R187, 0x1a, P2 ;  /* 0x0000001abb00780c */ /* 0x000fc40001741670 */
[----:B------:R-:W-:Y:S02]  /*175d0*/  ISETP.LT.OR P3, PT, R187, 0x21, P3 ;  /* 0x00000021bb00780c */ /* 0x000fe40001f61670 */
[----:B------:R-:W-:Y:S02]  /*175e0*/  FSEL R166, R166, -INF , !P4 ;  /* 0xff800000a6a67808 */ /* 0x000fe40006000000 */
[----:B------:R-:W-:Y:S02]  /*175f0*/  FSEL R167, R167, -INF , !P2 ;  /* 0xff800000a7a77808 */ /* 0x000fe40005000000 */
[----:B------:R-:W-:Y:S02]  /*17600*/  FSEL R184, R184, -INF , !P3 ;  /* 0xff800000b8b87808 */ /* 0x000fe40005800000 */
[C---:B------:R-:W-:Y:S02]  /*17610*/  ISETP.GT.AND P2, PT, R183.reuse, 0x28, P1 ;  /* 0x00000028b700780c */ /* 0x040fe40000f44270 */
[----:B------:R-:W-:-:S02]  /*17620*/  ISETP.GT.AND P3, PT, R183, 0x29, P1 ;  /* 0x00000029b700780c */ /* 0x000fc40000f64270 */
[C---:B------:R-:W-:Y:S02]  /*17630*/  ISETP.GT.AND P4, PT, R183.reuse, 0x30, P1 ;  /* 0x00000030b700780c */ /* 0x040fe40000f84270 */
[C---:B------:R-:W-:Y:S02]  /*17640*/  ISETP.GT.AND P5, PT, R183.reuse, 0x31, P1 ;  /* 0x00000031b700780c */ /* 0x040fe40000fa4270 */
[C---:B------:R-:W-:Y:S02]  /*17650*/  ISETP.GT.AND P6, PT, R183.reuse, 0x38, P1 ;  /* 0x00000038b700780c */ /* 0x040fe40000fc4270 */
[----:B------:R-:W-:Y:S02]  /*17660*/  LOP3.LUT R22, R22, 0xfffffff7, RZ, 0xc0, !PT ;  /* 0xfffffff716167812 */ /* 0x000fe400078ec0ff */
[----:B------:R-:W-:Y:S02]  /*17670*/  ISETP.GT.AND P1, PT, R183, 0x39, P1 ;  /* 0x00000039b700780c */ /* 0x000fe40000f24270 */
[----:B------:R-:W-:-:S02]  /*17680*/  @P0 LOP3.LUT R22, R22, 0x8, RZ, 0xfc, !PT ;  /* 0x0000000816160812 */ /* 0x000fc400078efcff */
[----:B0-----:R-:W-:Y:S02]  /*17690*/  FMNMX.FTZ R153, R2, R153, !PT ;  /* 0x0000009902997209 */ /* 0x001fe40007810000 */
[C---:B------:R-:W-:Y:S02]  /*176a0*/  LOP3.LUT P0, RZ, R22.reuse, 0x8000, RZ, 0xc0, !PT ;  /* 0x0000800016ff7812 */ /* 0x040fe4000780c0ff */
[----:B------:R-:W-:Y:S01]  /*176b0*/  LOP3.LUT R22, R22, 0xfffffffd, RZ, 0xc0, !PT ;  /* 0xfffffffd16167812 */ /* 0x000fe200078ec0ff */
[----:B------:R-:W0:Y:S01]  /*176c0*/  SHFL.BFLY PT, R2, R153, 0x1, 0x1f ;  /* 0x0c201f0099027f89 */ /* 0x000e2200000e0000 */
[C---:B------:R-:W-:Y:S02]  /*176d0*/  ISETP.LT.OR P0, PT, R187.reuse, 0x22, P0 ;  /* 0x00000022bb00780c */ /* 0x040fe40000701670 */
[----:B------:R-:W-:Y:S02]  /*176e0*/  ISETP.LT.OR P4, PT, R187, 0x31, P4 ;  /* 0x00000031bb00780c */ /* 0x000fe40002781670 */
[----:B------:R-:W-:-:S02]  /*176f0*/  @P1 LOP3.LUT R22, R22, 0x2, RZ, 0xfc, !PT ;  /* 0x0000000216161812 */ /* 0x000fc400078efcff */
[C---:B------:R-:W-:Y:S02]  /*17700*/  ISETP.LT.OR P5, PT, R187.reuse, 0x32, P5 ;  /* 0x00000032bb00780c */ /* 0x040fe40002fa1670 */
[C---:B------:R-:W-:Y:S02]  /*17710*/  LOP3.LUT P1, RZ, R22.reuse, 0x8, RZ, 0xc0, !PT ;  /* 0x0000000816ff7812 */ /* 0x040fe4000782c0ff */
[----:B------:R-:W-:Y:S02]  /*17720*/  LOP3.LUT R22, R22, 0xffffffef, RZ, 0xc0, !PT ;  /* 0xffffffef16167812 */ /* 0x000fe400078ec0ff */
[----:B------:R-:W-:Y:S02]  /*17730*/  ISETP.LT.OR P1, PT, R187, 0x1, P1 ;  /* 0x00000001bb00780c */ /* 0x000fe40000f21670 */
[----:B------:R-:W-:Y:S02]  /*17740*/  @P0 LOP3.LUT R22, R22, 0x10, RZ, 0xfc, !PT ;  /* 0x0000001016160812 */ /* 0x000fe400078efcff */
[----:B------:R-:W-:-:S02]  /*17750*/  FSEL R13, R13, -INF , !P1 ;  /* 0xff8000000d0d7808 */ /* 0x000fc40004800000 */
[----:B------:R-:W-:Y:S02]  /*17760*/  ISETP.LT.OR P0, PT, R187, 0x29, P2 ;  /* 0x00000029bb00780c */ /* 0x000fe40001701670 */
[----:B------:R-:W-:Y:S02]  /*17770*/  FMNMX.FTZ R155, R13, R3, !PT ;  /* 0x000000030d9b7209 */ /* 0x000fe40007810000 */
[----:B------:R-:W-:Y:S02]  /*17780*/  LOP3.LUT P2, RZ, R22, 0x2, RZ, 0xc0, !PT ;  /* 0x0000000216ff7812 */ /* 0x000fe4000784c0ff */
[----:B------:R-:W-:Y:S02]  /*17790*/  FMNMX.FTZ R155, R0, R155, !PT ;  /* 0x0000009b009b7209 */ /* 0x000fe40007810000 */
[----:B------:R-:W-:Y:S02]  /*177a0*/  LOP3.LUT R22, R22, 0xfffffffb, RZ, 0xc0, !PT ;  /* 0xfffffffb16167812 */ /* 0x000fe400078ec0ff */
[----:B0-----:R-:W-:-:S02]  /*177b0*/  FMNMX.FTZ R153, R153, R2, !PT ;  /* 0x0000000299997209 */ /* 0x001fc40007810000 */
[----:B------:R-:W-:Y:S02]  /*177c0*/  FMNMX.FTZ R155, R156, R155, !PT ;  /* 0x0000009b9c9b7209 */ /* 0x000fe40007810000 */
[----:B------:R-:W-:Y:S02]  /*177d0*/  @P0 LOP3.LUT R22, R22, 0x4, RZ, 0xfc, !PT ;  /* 0x0000000416160812 */ /* 0x000fe400078efcff */
[----:B------:R-:W-:Y:S02]  /*177e0*/  ISETP.LT.OR P0, PT, R187, 0x2a, P3 ;  /* 0x0000002abb00780c */ /* 0x000fe40001f01670 */
[----:B------:R-:W-:Y:S02]  /*177f0*/  FSETP.NEU.FTZ.AND P3, PT, R153, -INF , PT ;  /* 0xff8000009900780b */ /* 0x000fe40003f7d000 */
[----:B------:R-:W-:Y:S02]  /*17800*/  FMNMX.FTZ R155, R157, R155, !PT ;  /* 0x0000009b9d9b7209 */ /* 0x000fe40007810000 */
[----:B------:R-:W-:-:S02]  /*17810*/  FSEL R2, R153, RZ, P3 ;  /* 0x000000ff99027208 */ /* 0x000fc40001800000 */
[----:B------:R-:W-:Y:S02]  /*17820*/  FMNMX.FTZ R155, R162, R155, !PT ;  /* 0x0000009ba29b7209 */ /* 0x000fe40007810000 */
[----:B------:R-:W-:Y:S01]  /*17830*/  LOP3.LUT R22, R22, 0xffffbfff, RZ, 0xc0, !PT ;  /* 0xffffbfff16167812 */ /* 0x000fe200078ec0ff */
[----:B------:R-:W-:Y:S01]  /*17840*/  FADD.FTZ R4, -R2, R4 ;  /* 0x0000000402047221 */ /* 0x000fe20000010100 */
[----:B------:R-:W-:Y:S01]  /*17850*/  FMNMX.FTZ R155, R163, R155, !PT ;  /* 0x0000009ba39b7209 */ /* 0x000fe20007810000 */
[----:B------:R-:W-:Y:S01]  /*17860*/  IMAD.U32 R2, RZ, RZ, UR4 ;  /* 0x00000004ff027e24 */ /* 0x000fe2000f8e00ff */
[----:B------:R-:W-:Y:S02]  /*17870*/  @P0 LOP3.LUT R22, R22, 0x4000, RZ, 0xfc, !PT ;  /* 0x0000400016160812 */ /* 0x000fe400078efcff */
[----:B------:R-:W-:Y:S01]  /*17880*/  FMNMX.FTZ R155, R166, R155, !PT ;  /* 0x0000009ba69b7209 */ /* 0x000fe20007810000 */
[----:B------:R-:W-:Y:S01]  /*17890*/  FMUL.FTZ R154, R153, R2 ;  /* 0x00000002999a7220 */ /* 0x000fe20000410000 */
[----:B------:R-:W-:-:S02]  /*178a0*/  LOP3.LUT P0, RZ, R22, 0x10, RZ, 0xc0, !PT ;  /* 0x0000001016ff7812 */ /* 0x000fc4000780c0ff */
[----:B------:R-:W-:Y:S02]  /*178b0*/  FMNMX.FTZ R155, R167, R155, !PT ;  /* 0x0000009ba79b7209 */ /* 0x000fe40007810000 */
[----:B------:R-:W-:Y:S02]  /*178c0*/  FSEL R154, R154, RZ, P3 ;  /* 0x000000ff9a9a7208 */ /* 0x000fe40001800000 */
[----:B------:R-:W-:Y:S02]  /*178d0*/  LOP3.LUT P3, RZ, R22, 0x4, RZ, 0xc0, !PT ;  /* 0x0000000416ff7812 */ /* 0x000fe4000786c0ff */
[----:B------:R-:W-:Y:S01]  /*178e0*/  FSEL R170, R170, -INF , !P0 ;  /* 0xff800000aaaa7808 */ /* 0x000fe20004000000 */
[-CC-:B------:R-:W-:Y:S01]  /*178f0*/  FFMA.FTZ R12, R12, R2.reuse, -R154.reuse ;  /* 0x000000020c0c7223 */ /* 0x180fe2000001089a */
[----:B------:R-:W-:Y:S01]  /*17900*/  FMNMX.FTZ R155, R184, R155, !PT ;  /* 0x0000009bb89b7209 */ /* 0x000fe20007810000 */
[-CC-:B------:R-:W-:Y:S01]  /*17910*/  FFMA.FTZ R152, R152, R2.reuse, -R154.reuse ;  /* 0x0000000298987223 */ /* 0x180fe2000001089a */
[----:B------:R-:W-:Y:S01]  /*17920*/  LOP3.LUT P0, RZ, R22, 0x4000, RZ, 0xc0, !PT ;  /* 0x0000400016ff7812 */ /* 0x000fe2000780c0ff */
[-CC-:B------:R-:W-:Y:S01]  /*17930*/  FFMA.FTZ R160, R160, R2.reuse, -R154.reuse ;  /* 0x00000002a0a07223 */ /* 0x180fe2000001089a */
[----:B------:R-:W-:Y:S01]  /*17940*/  FSEL R171, R171, -INF , !P3 ;  /* 0xff800000abab7808 */ /* 0x000fe20005800000 */
[-CC-:B------:R-:W-:Y:S01]  /*17950*/  FFMA.FTZ R161, R161, R2.reuse, -R154.reuse ;  /* 0x00000002a1a17223 */ /* 0x180fe2000001089a */
[----:B------:R-:W-:Y:S01]  /*17960*/  FMNMX.FTZ R155, R170, R155, !PT ;  /* 0x0000009baa9b7209 */ /* 0x000fe20007810000 */
        /* <DEDUP_REMOVED lines=9> */
[----:B------:R-:W-:Y:S01]  /*17a00*/  ISETP.LT.OR P6, PT, R187, 0x39, P6 ;  /* 0x00000039bb00780c */ /* 0x000fe200037c1670 */
        /* <DEDUP_REMOVED lines=11> */
[----:B------:R-:W-:Y:S01]  /*17ac0*/  FSEL R178, R178, -INF , !P2 ;  /* 0xff800000b2b27808 */ /* 0x000fe20005000000 */
[----:B------:R-:W-:Y:S01]  /*17ad0*/  FFMA.FTZ R154, R180, R2, -R154 ;  /* 0x00000002b49a7223 */ /* 0x000fe2000001089a */
[----:B------:R-:W-:Y:S01]  /*17ae0*/  FMNMX.FTZ R155, R177, R155, !PT ;  /* 0x0000009bb19b7209 */ /* 0x000fe20007810000 */
[----:B------:R-:W-:Y:S01]  /*17af0*/  MUFU.EX2 R196, R12 ;  /* 0x0000000c00c47308 */ /* 0x000fe20000000800 */
[----:B------:R-:W-:-:S02]  /*17b00*/  LOP3.LUT P0, RZ, R22, 0x2000, RZ, 0xc0, !PT ;  /* 0x0000200016ff7812 */ /* 0x000fc4000780c0ff */
[----:B------:R-:W-:-:S05]  /*17b10*/  FMNMX.FTZ R180, R178, R155, !PT ;  /* 0x0000009bb2b47209 */ /* 0x000fca0007810000 */
[----:B------:R-:W0:Y:S01]  /*17b20*/  SHFL.BFLY PT, R155, R180, 0x2, 0x1f ;  /* 0x0c401f00b49b7f89 */ /* 0x000e2200000e0000 */
[----:B------:R-:W-:Y:S08]  /*17b30*/  MUFU.EX2 R160, R160 ;  /* 0x000000a000a07308 */ /* 0x000ff00000000800 */
[----:B------:R-:W-:Y:S08]  /*17b40*/  MUFU.EX2 R161, R161 ;  /* 0x000000a100a17308 */ /* 0x000ff00000000800 */
[----:B------:R-:W-:Y:S01]  /*17b50*/  MUFU.EX2 R158, R158 ;  /* 0x0000009e009e7308 */ /* 0x000fe20000000800 */
[----:B0-----:R-:W-:-:S07]  /*17b60*/  FMNMX.FTZ R180, R180, R155, !PT ;  /* 0x0000009bb4b47209 */ /* 0x001fce0007810000 */
[----:B------:R-:W-:Y:S01]  /*17b70*/  MUFU.EX2 R159, R159 ;  /* 0x0000009f009f7308 */ /* 0x000fe20000000800 */
[----:B------:R-:W0:Y:S07]  /*17b80*/  SHFL.BFLY PT, R181, R180, 0x1, 0x1f ;  /* 0x0c201f00b4b57f89 */ /* 0x000e2e00000e0000 */
[----:B------:R0:W-:Y:S08]  /*17b90*/  MUFU.EX2 R155, R152 ;  /* 0x00000098009b7308 */ /* 0x0001f00000000800 */
[----:B------:R-:W-:Y:S08]  /*17ba0*/  MUFU.EX2 R164, R164 ;  /* 0x000000a400a47308 */ /* 0x000ff00000000800 */
[----:B------:R-:W-:Y:S01]  /*17bb0*/  MUFU.EX2 R165, R165 ;  /* 0x000000a500a57308 */ /* 0x000fe20000000800 */
[----:B0-----:R-:W-:Y:S01]  /*17bc0*/  FMNMX.FTZ R152, R180, R181, !PT ;  /* 0x000000b5b4987209 */ /* 0x001fe20007810000 */
[----:B------:R-:W-:-:S03]  /*17bd0*/  FMUL.FTZ R180, R4, R2 ;  /* 0x0000000204b47220 */ /* 0x000fc60000410000 */
[----:B------:R-:W-:-:S03]  /*17be0*/  FSETP.NEU.FTZ.AND P1, PT, R152, -INF , PT ;  /* 0xff8000009800780b */ /* 0x000fc60003f3d000 */
[----:B------:R-:W-:Y:S01]  /*17bf0*/  MUFU.EX2 R168, R168 ;  /* 0x000000a800a87308 */ /* 0x000fe20000000800 */
[----:B------:R-:W-:-:S05]  /*17c00*/  FSEL R12, R152, RZ, P1 ;  /* 0x000000ff980c7208 */ /* 0x000fca0000800000 */
[----:B------:R-:W-:Y:S01]  /*17c10*/  FADD.FTZ R3, -R12, R3 ;  /* 0x000000030c037221 */ /* 0x000fe20000010100 */
[-C--:B------:R-:W-:Y:S01]  /*17c20*/  FMUL.FTZ R12, R152, R2.reuse ;  /* 0x00000002980c7220 */ /* 0x080fe20000410000 */
[----:B------:R-:W-:Y:S02]  /*17c30*/  MUFU.EX2 R169, R169 ;  /* 0x000000a900a97308 */ /* 0x000fe40000000800 */
[----:B------:R-:W-:Y:S02]  /*17c40*/  FMUL.FTZ R3, R3, R2 ;  /* 0x0000000203037220 */ /* 0x000fe40000410000 */
[----:B------:R-:W-:-:S04]  /*17c50*/  FSEL R4, R12, RZ, P1 ;  /* 0x000000ff0c047208 */ /* 0x000fc80000800000 */
[----:B------:R-:W0:Y:S01]  /*17c60*/  MUFU.EX2 R12, R180 ;  /* 0x000000b4000c7308 */ /* 0x000e220000000800 */
[-CC-:B------:R-:W-:Y:S01]  /*17c70*/  FFMA.FTZ R13, R13, R2.reuse, -R4.reuse ;  /* 0x000000020d0d7223 */ /* 0x180fe20000010804 */
        /* <DEDUP_REMOVED lines=13> */
[-C--:B------:R-:W-:Y:S01]  /*17d50*/  FFMA.FTZ R174, R174, R2.reuse, -R4 ;  /* 0x00000002aeae7223 */ /* 0x080fe20000010804 */
[----:B------:R-:W-:Y:S01]  /*17d60*/  MUFU.EX2 R13, R13 ;  /* 0x0000000d000d7308 */ /* 0x000fe20000000800 */
[----:B0-----:R-:W-:Y:S01]  /*17d70*/  FFMA.FTZ R223, R12, R223, R196 ;  /* 0x000000df0cdf7223 */ /* 0x001fe200000100c4 */
[-CC-:B------:R-:W-:Y:S01]  /*17d80*/  FFMA.FTZ R177, R177, R2.reuse, -R4.reuse ;  /* 0x00000002b1b17223 */ /* 0x180fe20000010804 */
[----:B------:R-:W-:-:S05]  /*17d90*/  FFMA.FTZ R4, R178, R2, -R4 ;  /* 0x00000002b2047223 */ /* 0x000fca0000010804 */
[----:B------:R0:W1:Y:S08]  /*17da0*/  MUFU.EX2 R0, R3 ;  /* 0x0000000300007308 */ /* 0x0000700000000800 */
[----:B------:R-:W2:Y:S01]  /*17db0*/  MUFU.EX2 R156, R156 ;  /* 0x0000009c009c7308 */ /* 0x000ea20000000800 */
[----:B0-----:R-:W-:-:S04]  /*17dc0*/  FADD.FTZ R3, R155, R223 ;  /* 0x000000df9b037221 */ /* 0x001fc80000010000 */
[----:B------:R-:W-:-:S03]  /*17dd0*/  FADD.FTZ R3, R160, R3 ;  /* 0x00000003a0037221 */ /* 0x000fc60000010000 */
[----:B------:R-:W0:Y:S01]  /*17de0*/  MUFU.EX2 R157, R157 ;  /* 0x0000009d009d7308 */ /* 0x000e220000000800 */
[----:B-1----:R-:W-:Y:S01]  /*17df0*/  FFMA.FTZ R221, R0, R221, R13 ;  /* 0x000000dd00dd7223 */ /* 0x002fe2000001000d */
[----:B------:R-:W-:-:S03]  /*17e00*/  FADD.FTZ R3, R161, R3 ;  /* 0x00000003a1037221 */ /* 0x000fc60000010000 */
[----:B------:R-:W-:Y:S01]  /*17e10*/  FADD.FTZ R178, R197, R221 ;  /* 0x000000ddc5b27221 */ /* 0x000fe20000010000 */
[----:B------:R-:W-:Y:S02]  /*17e20*/  FADD.FTZ R3, R158, R3 ;  /* 0x000000039e037221 */ /* 0x000fe40000010000 */
[----:B------:R-:W1:Y:S01]  /*17e30*/  MUFU.EX2 R162, R162 ;  /* 0x000000a200a27308 */ /* 0x000e620000000800 */
[----:B--2---:R-:W-:Y:S01]  /*17e40*/  FADD.FTZ R178, R156, R178 ;  /* 0x000000b29cb27221 */ /* 0x004fe20000010000 */
[----:B------:R-:W-:-:S04]  /*17e50*/  FADD.FTZ R3, R159, R3 ;  /* 0x000000039f037221 */ /* 0x000fc80000010000 */
[----:B------:R-:W-:Y:S02]  /*17e60*/  FADD.FTZ R3, R164, R3 ;  /* 0x00000003a4037221 */ /* 0x000fe40000010000 */
[----:B------:R-:W2:Y:S01]  /*17e70*/  MUFU.EX2 R163, R163 ;  /* 0x000000a300a37308 */ /* 0x000ea20000000800 */
[----:B0-----:R-:W-:Y:S01]  /*17e80*/  FADD.FTZ R178, R157, R178 ;  /* 0x000000b29db27221 */ /* 0x001fe20000010000 */
[----:B------:R-:W-:-:S04]  /*17e90*/  FADD.FTZ R3, R165, R3 ;  /* 0x00000003a5037221 */ /* 0x000fc80000010000 */
[----:B------:R-:W-:Y:S02]  /*17ea0*/  FADD.FTZ R3, R168, R3 ;  /* 0x00000003a8037221 */ /* 0x000fe40000010000 */
[----:B------:R-:W0:Y:S01]  /*17eb0*/  MUFU.EX2 R166, R166 ;  /* 0x000000a600a67308 */ /* 0x000e220000000800 */
[----:B-1----:R-:W-:Y:S01]  /*17ec0*/  FADD.FTZ R178, R162, R178 ;  /* 0x000000b2a2b27221 */ /* 0x002fe20000010000 */
[----:B------:R-:W-:-:S06]  /*17ed0*/  FADD.FTZ R3, R169, R3 ;  /* 0x00000003a9037221 */ /* 0x000fcc0000010000 */
        /* <DEDUP_REMOVED lines=34> */
.L_x_1790:
[----:B------:R-:W2:Y:S01]  /*18100*/  LDL R3, [R1+0x14] ;  /* 0x0000140001037983 */ /* 0x000ea20000100800 */
[----:B------:R-:W-:Y:S01]  /*18110*/  VIADD R203, R203, 0x30860 ;  /* 0x00030860cbcb7836 */ /* 0x000fe20000000000 */
[----:B------:R-:W-:Y:S01]  /*18120*/  F2FP.F16.F32.PACK_AB R189, R170, R184 ;  /* 0x000000b8aabd723e */ /* 0x000fe200000000ff */
[----:B------:R-:W-:Y:S01]  /*18130*/  IMAD.MOV.U32 R202, RZ, RZ, R222 ;  /* 0x000000ffffca7224 */ /* 0x000fe200078e00de */
[----:B------:R-:W-:Y:S01]  /*18140*/  F2FP.F16.F32.PACK_AB R187, R4, R177 ;  /* 0x000000b104bb723e */ /* 0x000fe200000000ff */
[----:B------:R-:W-:Y:S01]  /*18150*/  IMAD.MOV.U32 R4, RZ, RZ, R153 ;  /* 0x000000ffff047224 */ /* 0x000fe200078e0099 */
[----:B------:R-:W-:Y:S02]  /*18160*/  PRMT R203, R190, 0x654, R203 ;  /* 0x00000654becb7816 */ /* 0x000fe400000000cb */
[----:B------:R-:W-:Y:S02]  /*18170*/  F2FP.F16.F32.PACK_AB R190, R186, R185 ;  /* 0x000000b9babe723e */ /* 0x000fe400000000ff */
[----:B------:R0:W-:Y:S01]  /*18180*/  SYNCS.ARRIVE.TRANS64.RED.A1T0 RZ, [R203+URZ], RZ ;  /* 0x000000ffcbff79a7 */ /* 0x0001e2000810043f */
[----:B------:R-:W-:-:S02]  /*18190*/  F2FP.F16.F32.PACK_AB R196, R155, R196 ;  /* 0x000000c49bc4723e */ /* 0x000fc400000000ff */
[----:B------:R-:W-:Y:S02]  /*181a0*/  F2FP.F16.F32.PACK_AB R197, R197, R13 ;  /* 0x0000000dc5c5723e */ /* 0x000fe400000000ff */
[----:B------:R-:W-:Y:S02]  /*181b0*/  F2FP.F16.F32.PACK_AB R198, R161, R160 ;  /* 0x000000a0a1c6723e */ /* 0x000fe400000000ff */
[----:B------:R-:W-:Y:S01]  /*181c0*/  F2FP.F16.F32.PACK_AB R199, R157, R156 ;  /* 0x0000009c9dc7723e */ /* 0x000fe200000000ff */
[----:B0-----:R-:W-:Y:S01]  /*181d0*/  IMAD.MOV.U32 R203, RZ, RZ, R226 ;  /* 0x000000ffffcb7224 */ /* 0x001fe200078e00e2 */
        /* <DEDUP_REMOVED lines=9> */
[C---:B--2---:R-:W-:Y:S01]  /*18270*/  ISETP.GT.AND P1, PT, R5.reuse, R3, PT ;  /* 0x000000030500720c */ /* 0x044fe20003f24270 */
[----:B------:R-:W-:Y:S01]  /*18280*/  VIADD R5, R5, 0xffffffff ;  /* 0xffffffff05057836 */ /* 0x000fe20000000000 */
[----:B------:R-:W-:-:S11]  /*18290*/  MOV R3, R152 ;  /* 0x0000009800037202 */ /* 0x000fd60000000f00 */
[----:B------:R-:W-:Y:S05]  /*182a0*/  @P1 BRA `(.L_x_1791) ;  /* 0xffffffcc009c1947 */ /* 0x000fea000383ffff */
[----:B------:R-:W-:Y:S05]  /*182b0*/  BSYNC B0 ;  /* 0x0000000000007941 */ /* 0x000fea0003800000 */
.L_x_1770:
[----:B------:R-:W-:Y:S01]  /*182c0*/  MOV R3, R152 ;  /* 0x0000009800037202 */ /* 0x000fe20000000f00 */
[----:B------:R-:W-:Y:S02]  /*182d0*/  IMAD.MOV.U32 R4, RZ, RZ, R153 ;  /* 0x000000ffff047224 */ /* 0x000fe400078e0099 */
[----:B------:R-:W-:Y:S02]  /*182e0*/  IMAD.MOV.U32 R202, RZ, RZ, R222 ;  /* 0x000000ffffca7224 */ /* 0x000fe400078e00de */
[----:B------:R-:W-:-:S07]  /*182f0*/  IMAD.MOV.U32 R203, RZ, RZ, R226 ;  /* 0x000000ffffcb7224 */ /* 0x000fce00078e00e2 */
.L_x_1769:
[----:B------:R-:W-:Y:S05]  /*18300*/  BSYNC B1 ;  /* 0x0000000000017941 */ /* 0x000fea0003800000 */
.L_x_1768:
[----:B------:R-:W2:Y:S01]  /*18310*/  LDL R152, [R1+0x48] ;  /* 0x0000480001987983 */ /* 0x000ea20000100800 */
[----:B------:R-:W0:Y:S01]  /*18320*/  LDC R13, c[0x0][0x448] ;  /* 0x00011200ff0d7b82 */ /* 0x000e220000000800 */
[----:B------:R-:W-:Y:S01]  /*18330*/  LOP3.LUT R22, R22, 0xffffffdf, RZ, 0xc0, !PT ;  /* 0xffffffdf16167812 */ /* 0x000fe200078ec0ff */
[----:B------:R-:W-:-:S06]  /*18340*/  ULDC UR4, c[0x0][0x9dc] ;  /* 0x0002770000047ab9 */ /* 0x000fcc0000000800 */
[----:B------:R-:W1:Y:S01]  /*18350*/  LDC R155, c[0x0][0x9e4] ;  /* 0x00027900ff9b7b82 */ /* 0x000e620000000800 */
[----:B0-----:R-:W-:-:S13]  /*18360*/  ISETP.NE.AND P1, PT, R13, 0x1, PT ;  /* 0x000000010d00780c */ /* 0x001fda0003f25270 */
[----:B------:R-:W0:Y:S01]  /*18370*/  @P1 LDC R153, c[0x0][0x44c] ;  /* 0x00011300ff991b82 */ /* 0x000e220000000800 */
[----:B------:R-:W-:-:S04]  /*18380*/  @P1 LOP3.LUT R22, R22, 0x20, RZ, 0xfc, !PT ;  /* 0x0000002016161812 */ /* 0x000fc800078efcff */
[----:B------:R-:W-:-:S03]  /*18390*/  LOP3.LUT R22, R22, 0xffffffbf, RZ, 0xc0, !PT ;  /* 0xffffffbf16167812 */ /* 0x000fc600078ec0ff */
[----:B------:R-:W3:Y:S01]  /*183a0*/  @P1 LDC R13, c[0x0][0x450] ;  /* 0x00011400ff0d1b82 */ /* 0x000ee20000000800 */
[----:B--2---:R-:W-:-:S05]  /*183b0*/  IADD3 R152, R152, 0x7f, RZ ;  /* 0x0000007f98987810 */ /* 0x004fca0007ffe0ff */
[----:B0-----:R-:W-:-:S05]  /*183c0*/  @P1 IMAD.HI.U32 R153, R152, R153, RZ ;  /* 0x0000009998991227 */ /* 0x001fca00078e00ff */
[----:B---3--:R-:W-:Y:S02]  /*183d0*/  @P1 SHF.R.U32.HI R152, RZ, R13, R153 ;  /* 0x0000000dff981219 */ /* 0x008fe40000011699 */
[----:B-1----:R-:W-:Y:S02]  /*183e0*/  ISETP.GE.AND P1, PT, R155, 0x1, PT ;  /* 0x000000019b00780c */ /* 0x002fe40003f26270 */
[----:B------:R-:W-:-:S05]  /*183f0*/  IADD3 R13, R220, 0x1, -R218 ;  /* 0x00000001dc0d7810 */ /* 0x000fca0007ffe8da */
[----:B------:R-:W-:-:S04]  /*18400*/  IMAD.IADD R152, R13, 0x1, R152 ;  /* 0x000000010d987824 */ /* 0x000fc800078e0298 */
[----:B------:R-:W-:Y:S02]  /*18410*/  VIADD R13, R152, -UR4 ;  /* 0x80000004980d7c36 */ /* 0x000fe40008000000 */
[----:B------:R-:W-:Y:S01]  /*18420*/  @P1 LOP3.LUT R22, R22, 0x40, RZ, 0xfc, !PT ;  /* 0x0000004016161812 */ /* 0x000fe200078efcff */
[----:B------:R-:W-:Y:S06]  /*18430*/  @!P1 BRA `(.L_x_1792) ;  /* 0x0000000000489947 */ /* 0x000fec0003800000 */
[----:B------:R-:W-:Y:S01]  /*18440*/  IMAD.MOV.U32 R154, RZ, RZ, R152 ;  /* 0x000000ffff9a7224 */ /* 0x000fe200078e0098 */
[----:B------:R-:W-:Y:S04]  /*18450*/  BSSY B0, `(.L_x_1793) ;  /* 0x000000e000007945 */ /* 0x000fe80003800000 */
        /* <DEDUP_REMOVED lines=9> */
.L_x_1794:
[----:B------:R-:W-:-:S13]  /*184f0*/  ISETP.NE.AND P1, PT, R155, 0x1, PT ;  /* 0x000000019b00780c */ /* 0x000fda0003f25270 */
[----:B------:R-:W0:Y:S02]  /*18500*/  @P1 LDC.64 R152, c[0x0][0x9e8] ;  /* 0x00027a00ff981b82 */ /* 0x000e240000000a00 */
[----:B0-----:R-:W-:-:S05]  /*18510*/  @P1 IMAD.HI.U32 R152, R154, R152, RZ ;  /* 0x000000989a981227 */ /* 0x001fca00078e00ff */
[----:B------:R-:W-:-:S07]  /*18520*/  @P1 SHF.R.U32.HI R154, RZ, R153, R152 ;  /* 0x00000099ff9a1219 */ /* 0x000fce0000011698 */
.L_x_1795:
[----:B------:R-:W-:Y:S05]  /*18530*/  BSYNC B0 ;  /* 0x0000000000007941 */ /* 0x000fea0003800000 */
.L_x_1793:
[----:B------:R-:W-:-:S05]  /*18540*/  IMAD R154, R154, R155, RZ ;  /* 0x0000009b9a9a7224 */ /* 0x000fca00078e02ff */
[----:B------:R-:W-:-:S07]  /*18550*/  VIMNMX R13, R13, R154, !PT ;  /* 0x0000009a0d0d7248 */ /* 0x000fce0007fe0100 */
.L_x_1792:
[----:B------:R-:W2:Y:S01]  /*18560*/  LDL R153, [R1+0x64] ;  /* 0x0000640001997983 */ /* 0x000ea20000100800 */
[----:B------:R-:W-:Y:S01]  /*18570*/  IADD3 R13, R13, 0x3f, RZ ;  /* 0x0000003f0d0d7810 */ /* 0x000fe20007ffe0ff */
[----:B------:R-:W-:Y:S03]  /*18580*/  BSSY B0, `(.L_x_1796) ;  /* 0x0000265000007945 */ /* 0x000fe60003800000 */
[----:B------:R-:W-:-:S04]  /*18590*/  SHF.R.S32.HI R152, RZ, 0x1f, R13 ;  /* 0x0000001fff987819 */ /* 0x000fc8000001140d */
[----:B------:R-:W-:-:S04]  /*185a0*/  LEA.HI R152, R152, R13, RZ, 0x6 ;  /* 0x0000000d98987211 */ /* 0x000fc800078f30ff */
[----:B------:R-:W-:-:S04]  /*185b0*/  SHF.R.S32.HI R152, RZ, 0x6, R152 ;  /* 0x00000006ff987819 */ /* 0x000fc80000011498 */
[----:B--2---:R-:W-:-:S04]  /*185c0*/  VIMNMX R153, R153, R152, !PT ;  /* 0x0000009899997248 */ /* 0x004fc80007fe0100 */
[----:B------:R-:W-:Y:S01]  /*185d0*/  ISETP.GE.AND P1, PT, R5, R153, PT ;  /* 0x000000990500720c */ /* 0x000fe20003f26270 */
[----:B------:R0:W-:-:S12]  /*185e0*/  STL [R1+0x44], R153 ;  /* 0x0000449901007387 */ /* 0x0001d80000100800 */
[----:B0-----:R-:W-:Y:S05]  /*185f0*/  @!P1 BRA `(.L_x_1797) ;  /* 0x0000002400749947 */ /* 0x001fea0003800000 */
[----:B------:R-:W-:Y:S01]  /*18600*/  BSSY B1, `(.L_x_1798) ;  /* 0x000025b000017945 */ /* 0x000fe20003800000 */
[----:B------:R0:W-:Y:S01]  /*18610*/  STL [R1+0x4], R5 ;  /* 0x0000040501007387 */ /* 0x0001e20000100800 */
[----:B------:R-:W-:Y:S02]  /*18620*/  IMAD.MOV.U32 R227, RZ, RZ, R3 ;  /* 0x000000ffffe37224 */ /* 0x000fe400078e0003 */
[----:B------:R-:W-:Y:S02]  /*18630*/  IMAD.MOV.U32 R226, RZ, RZ, R4 ;  /* 0x000000ffffe27224 */ /* 0x000fe400078e0004 */
[----:B------:R-:W-:Y:S01]  /*18640*/  IMAD.MOV.U32 R13, RZ, RZ, R203 ;  /* 0x000000ffff0d7224 */ /* 0x000fe200078e00cb */
[----:B0-----:R-:W-:-:S07]  /*18650*/  MOV R5, R202 ;  /* 0x000000ca00057202 */ /* 0x001fce0000000f00 */
.L_x_1811:
[----:B------:R-:W-:-:S04]  /*18660*/  ISETP.NE.AND P1, PT, R5, 0x1, PT ;  /* 0x000000010500780c */ /* 0x000fc80003f25270 */
[----:B------:R-:W-:-:S04]  /*18670*/  SEL R203, RZ, 0x1, P1 ;  /* 0x00000001ffcb7807 */ /* 0x000fc80000800000 */
[----:B------:R-:W-:Y:S01]  /*18680*/  LOP3.LUT R203, R13, R203, RZ, 0x3c, !PT ;  /* 0x000000cb0dcb7212 */ /* 0x000fe200078e3cff */
[----:B0-----:R-:W-:Y:S06]  /*18690*/  @!P0 BRA `(.L_x_1799) ;  /* 0x0000000000048947 */ /* 0x001fec0003800000 */
[----:B------:R-:W-:Y:S01]  /*186a0*/  BPT.TRAP 0x1 ;  /* 0x000000040000795c */ /* 0x000fe20000300000 */
.L_x_1799:
[----:B------:R-:W-:Y:S01]  /*186b0*/  VIADD R202, R5, 0x1 ;  /* 0x0000000105ca7836 */ /* 0x000fe20000000000 */
[----:B------:R-:W-:-:S04]  /*186c0*/  SHF.L.U32 R2, R203, 0x1f, RZ ;  /* 0x0000001fcb027819 */ /* 0x000fc800000006ff */
[----:B------:R-:W-:-:S04]  /*186d0*/  ISETP.NE.AND P1, PT, R202, 0x2, PT ;  /* 0x00000002ca00780c */ /* 0x000fc80003f25270 */
[----:B------:R-:W-:-:S05]  /*186e0*/  SEL R202, R202, RZ, P1 ;  /* 0x000000ffcaca7207 */ /* 0x000fca0000800000 */
[----:B------:R-:W-:-:S04]  /*186f0*/  IMAD R222, R202, 0x8, R18 ;  /* 0x00000008cade7824 */ /* 0x000fc800078e0212 */
[----:B------:R0:W1:Y:S01]  /*18700*/  SYNCS.PHASECHK.TRANS64.TRYWAIT P1, [R222+URZ+0x30830], R2 ;  /* 0x03083002de0075a7 */ /* 0x000062000802017f */
[----:B------:R-:W-:Y:S05]  /*18710*/  @!P0 BRA `(.L_x_1800) ;  /* 0x0000000000048947 */ /* 0x000fea0003800000 */
[----:B------:R-:W-:Y:S01]  /*18720*/  BPT.TRAP 0x1 ;  /* 0x000000040000795c */ /* 0x000fe20000300000 */
.L_x_1800:
[----:B------:R-:W2:Y:S01]  /*18730*/  LDL R3, [R1+0x40] ;  /* 0x0000400001037983 */ /* 0x000ea20000100800 */
[----:B------:R-:W-:Y:S01]  /*18740*/  BSSY B2, `(.L_x_1801) ;  /* 0x0000007000027945 */ /* 0x000fe20003800000 */
[----:B--2---:R-:W-:-:S04]  /*18750*/  IMAD R4, R202, 0x800, R3 ;  /* 0x00000800ca047824 */ /* 0x004fc800078e0203 */
[C---:B------:R-:W-:Y:S01]  /*18760*/  VIADD R153, R4.reuse, 0x4 ;  /* 0x0000000404997836 */ /* 0x040fe20000000000 */
[----:B------:R-:W-:Y:S01]  /*18770*/  IADD3 R154, R4, 0x2, RZ ;  /* 0x00000002049a7810 */ /* 0x000fe20007ffe0ff */
[----:B-1----:R-:W-:Y:S06]  /*18780*/  @P1 BRA `(.L_x_1802) ;  /* 0x0000000000081947 */ /* 0x002fec0003800000 */
[----:B------:R-:W1:Y:S02]  /*18790*/  SYNCS.PHASECHK.TRANS64.TRYWAIT P1, [R222+URZ+0x30830], R2 ;  /* 0x03083002de0075a7 */ /* 0x000e64000802017f */
[----:B-1----:R-:W-:Y:S05]  /*187a0*/  @!P1 BRA `(.L_x_1803) ;  /* 0x0000012800bc9947 */ /* 0x002fea0003800000 */
.L_x_1802:
[----:B------:R-:W-:Y:S05]  /*187b0*/  BSYNC B2 ;  /* 0x0000000000027941 */ /* 0x000fea0003800000 */
.L_x_1801:
[----:B------:R-:W-:Y:S04]  /*187c0*/  STL.64 [R1+0xd0], R22 ;  /* 0x0000d01601007387 */ /* 0x000fe80000100a00 */
[----:B------:R-:W-:Y:S04]  /*187d0*/  STL [R1+0xc8], R5 ;  /* 0x0000c80501007387 */ /* 0x000fe80000100800 */
[----:B------:R2:W-:Y:S04]  /*187e0*/  STL.64 [R1+0xc0], R18 ;  /* 0x0000c01201007387 */ /* 0x0005e80000100a00 */
[----:B--2---:R-:W2:Y:S04]  /*187f0*/  LDL.64 R18, [R1+0x30] ;  /* 0x0000300001127983 */ /* 0x004ea80000100a00 */
[----:B------:R3:W-:Y:S04]  /*18800*/  STL.64 [R1+0xb8], R16 ;  /* 0x0000b81001007387 */ /* 0x0007e80000100a00 */
[----:B------:R-:W4:Y:S04]  /*18810*/  LDL.64 R22, [R1+0x38] ;  /* 0x0000380001167983 */ /* 0x000f280000100a00 */
[----:B---3--:R-:W3:Y:S01]  /*18820*/  LDL.64 R16, [R1+0x28] ;  /* 0x0000280001107983 */ /* 0x008ee20000100a00 */
[----:B01----:R-:W-:Y:S01]  /*18830*/  IMAD.MOV.U32 R2, RZ, RZ, R4 ;  /* 0x000000ffff027224 */ /* 0x003fe200078e0004 */
[----:B------:R-:W-:Y:S01]  /*18840*/  IADD3 R152, R4, 0x6, RZ ;  /* 0x0000000604987810 */ /* 0x000fe20007ffe0ff */
[----:B------:R-:W-:Y:S01]  /*18850*/  IMAD.MOV.U32 R3, RZ, RZ, 0x40000040 ;  /* 0x40000040ff037424 */ /* 0x000fe200078e00ff */
[----:B------:R-:W-:-:S02]  /*18860*/  MOV R155, 0x40000040 ;  /* 0x40000040009b7802 */ /* 0x000fc40000000f00 */
[----:B------:R-:W-:Y:S01]  /*18870*/  R2UR UR6, R2 ;  /* 0x00000000020672ca */ /* 0x000fe200000e0000 */
[----:B------:R-:W-:Y:S01]  /*18880*/  IMAD.MOV.U32 R2, RZ, RZ, R154 ;  /* 0x000000ffff027224 */ /* 0x000fe200078e009a */
[----:B------:R-:W-:Y:S01]  /*18890*/  R2UR UR10, R152 ;  /* 0x00000000980a72ca */ /* 0x000fe200000e0000 */
[C---:B------:R-:W-:Y:S01]  /*188a0*/  VIADD R154, R4.reuse, 0x204 ;  /* 0x00000204049a7836 */ /* 0x040fe20000000000 */
[----:B------:R-:W-:Y:S01]  /*188b0*/  R2UR UR5, R3 ;  /* 0x00000000030572ca */ /* 0x000fe200000e0000 */
[----:B------:R-:W-:Y:S01]  /*188c0*/  VIADD R152, R4, 0x202 ;  /* 0x0000020204987836 */ /* 0x000fe20000000000 */
[----:B------:R-:W-:Y:S01]  /*188d0*/  R2UR UR4, R2 ;  /* 0x00000000020472ca */ /* 0x000fe200000e0000 */
[----:B------:R-:W-:Y:S01]  /*188e0*/  IMAD.MOV.U32 R2, RZ, RZ, R153 ;  /* 0x000000ffff027224 */ /* 0x000fe200078e0099 */
[----:B------:R-:W-:Y:S02]  /*188f0*/  MOV R153, 0x40000040 ;  /* 0x4000004000997802 */ /* 0x000fe40000000f00 */
[----:B------:R-:W-:Y:S01]  /*18900*/  R2UR UR22, R154 ;  /* 0x000000009a1672ca */ /* 0x000fe200000e0000 */
[----:B------:R-:W-:Y:S01]  /*18910*/  VIADD R154, R4, 0x400 ;  /* 0x00000400049a7836 */ /* 0x000fe20000000000 */
[----:B------:R-:W-:Y:S01]  /*18920*/  R2UR UR8, R2 ;  /* 0x00000000020872ca */ /* 0x000fe200000e0000 */
[----:B------:R-:W-:Y:S01]  /*18930*/  VIADD R2, R4, 0x200 ;  /* 0x0000020004027836 */ /* 0x000fe20000000000 */
[----:B------:R-:W-:-:S02]  /*18940*/  R2UR UR11, R153 ;  /* 0x00000000990b72ca */ /* 0x000fc400000e0000 */
[----:B------:R-:W-:Y:S01]  /*18950*/  R2UR UR18, R152 ;  /* 0x00000000981272ca */ /* 0x000fe200000e0000 */
[----:B------:R-:W-:Y:S01]  /*18960*/  VIADD R152, R4, 0x402 ;  /* 0x0000040204987836 */ /* 0x000fe20000000000 */
[----:B------:R-:W-:Y:S01]  /*18970*/  R2UR UR14, R2 ;  /* 0x00000000020e72ca */ /* 0x000fe200000e0000 */
[----:B------:R-:W-:Y:S01]  /*18980*/  VIADD R2, R4, 0x206 ;  /* 0x0000020604027836 */ /* 0x000fe20000000000 */
[----:B------:R-:W-:Y:S02]  /*18990*/  R2UR UR30, R154 ;  /* 0x000000009a1e72ca */ /* 0x000fe400000e0000 */
[----:B------:R-:W-:Y:S02]  /*189a0*/  IADD3 R154, R4, 0x406, RZ ;  /* 0x00000406049a7810 */ /* 0x000fe40007ffe0ff */
[----:B------:R-:W-:Y:S01]  /*189b0*/  R2UR UR26, R2 ;  /* 0x00000000021a72ca */ /* 0x000fe200000e0000 */
[----:B------:R-:W-:Y:S01]  /*189c0*/  VIADD R2, R4, 0x404 ;  /* 0x0000040404027836 */ /* 0x000fe20000000000 */
[----:B------:R-:W-:Y:S01]  /*189d0*/  MOV R5, UR10 ;  /* 0x0000000a00057c02 */ /* 0x000fe20008000f00 */
[----:B------:R-:W-:Y:S01]  /*189e0*/  UMOV UR10, UR4 ;  /* 0x00000004000a7c82 */ /* 0x000fe20008000000 */
[----:B------:R-:W-:Y:S01]  /*189f0*/  MOV R156, UR11 ;  /* 0x0000000b009c7c02 */ /* 0x000fe20008000f00 */
[----:B------:R-:W-:Y:S01]  /*18a00*/  UMOV UR11, UR5 ;  /* 0x00000005000b7c82 */ /* 0x000fe20008000000 */
        /* <DEDUP_REMOVED lines=8> */
[----:B------:R-:W-:Y:S02]  /*18a90*/  R2UR UR5, R7 ;  /* 0x00000000070572ca */ /* 0x000fe400000e0000 */
[----:B------:R-:W-:Y:S02]  /*18aa0*/  R2UR UR46, R2 ;  /* 0x00000000022e72ca */ /* 0x000fe400000e0000 */
[----:B------:R-:W-:Y:S01]  /*18ab0*/  IADD3 R2, R4, 0x606, RZ ;  /* 0x0000060604027810 */ /* 0x000fe20007ffe0ff */
[----:B------:R-:W-:Y:S01]  /*18ac0*/  IMAD.MOV.U32 R4, RZ, RZ, R156 ;  /* 0x000000ffff047224 */ /* 0x000fe200078e009c */
[----:B------:R-:W-:-:S02]  /*18ad0*/  R2UR UR19, R153 ;  /* 0x00000000991372ca */ /* 0x000fc400000e0000 */
[C---:B------:R-:W-:Y:S02]  /*18ae0*/  R2UR UR23, R155.reuse ;  /* 0x000000009b1772ca */ /* 0x040fe400000e0000 */
[----:B------:R-:W-:Y:S02]  /*18af0*/  R2UR UR31, R155 ;  /* 0x000000009b1f72ca */ /* 0x000fe400000e0000 */
[----:B------:R-:W-:Y:S02]  /*18b00*/  R2UR UR35, R153 ;  /* 0x00000000992372ca */ /* 0x000fe400000e0000 */
[C---:B------:R-:W-:Y:S02]  /*18b10*/  R2UR UR43, R155.reuse ;  /* 0x000000009b2b72ca */ /* 0x040fe400000e0000 */
[----:B------:R-:W-:Y:S02]  /*18b20*/  R2UR UR50, R154 ;  /* 0x000000009a3272ca */ /* 0x000fe400000e0000 */
[----:B------:R-:W-:-:S02]  /*18b30*/  R2UR UR51, R155 ;  /* 0x000000009b3372ca */ /* 0x000fc400000e0000 */
[----:B------:R-:W-:Y:S02]  /*18b40*/  R2UR UR54, R152 ;  /* 0x00000000983672ca */ /* 0x000fe400000e0000 */
[----:B------:R-:W-:Y:S02]  /*18b50*/  R2UR UR55, R153 ;  /* 0x00000000993772ca */ /* 0x000fe400000e0000 */
[----:B------:R-:W-:Y:S01]  /*18b60*/  WARPGROUP.ARRIVE ;  /* 0x00000000000079c5 */ /* 0x000fe20000000000 */
[C---:B------:R-:W-:Y:S02]  /*18b70*/  R2UR UR9, R3.reuse ;  /* 0x00000000030972ca */ /* 0x040fe400000e0000 */
[C---:B------:R-:W-:Y:S02]  /*18b80*/  R2UR UR15, R3.reuse ;  /* 0x00000000030f72ca */ /* 0x040fe400000e0000 */
[C---:B------:R-:W-:Y:S01]  /*18b90*/  R2UR UR27, R3.reuse ;  /* 0x00000000031b72ca */ /* 0x040fe200000e0000 */
[----:B------:R-:W-:Y:S01]  /*18ba0*/  HGMMA.64x64x16.F32 R152, gdesc[UR4], RZ, !UPT, gsb0 ;  /* 0x00e00000049879f0 */ /* 0x000fe2000c0008ff */
[----:B------:R-:W-:-:S02]  /*18bb0*/  R2UR UR39, R3 ;  /* 0x00000000032772ca */ /* 0x000fc400000e0000 */
[C---:B------:R-:W-:Y:S02]  /*18bc0*/  R2UR UR47, R3.reuse ;  /* 0x00000000032f72ca */ /* 0x040fe400000e0000 */
[----:B------:R-:W-:Y:S02]  /*18bd0*/  R2UR UR58, R2 ;  /* 0x00000000023a72ca */ /* 0x000fe400000e0000 */
[----:B------:R-:W-:Y:S02]  /*18be0*/  R2UR UR59, R3 ;  /* 0x00000000033b72ca */ /* 0x000fe400000e0000 */
[----:B------:R-:W3:Y:S01]  /*18bf0*/  LDL.64 R2, [R1+0x20] ;  /* 0x0000200001027983 */ /* 0x000ee20000100a00 */
[----:B------:R-:W-:Y:S01]  /*18c00*/  UMOV UR6, UR8 ;  /* 0x0000000800067c82 */ /* 0x000fe20008000000 */
[----:B------:R-:W-:Y:S01]  /*18c10*/  UMOV UR7, UR9 ;  /* 0x0000000900077c82 */ /* 0x000fe20008000000 */
[----:B------:R-:W-:Y:S02]  /*18c20*/  WARPGROUP.DEPBAR.LE gsb0, 0x0 ;  /* 0x00008000000079c5 */ /* 0x000fe40000010000 */
[----:B------:R-:W-:Y:S01]  /*18c30*/  WARPGROUP.ARRIVE ;  /* 0x00000000000079c5 */ /* 0x000fe20000000000 */
[----:B----4-:R-:W-:-:S02]  /*18c40*/  R2UR UR8, R22 ;  /* 0x00000000160872ca */ /* 0x010fc400000e0000 */
[----:B------:R-:W-:Y:S02]  /*18c50*/  R2UR UR9, R23 ;  /* 0x00000000170972ca */ /* 0x000fe400000e0000 */
[----:B--2---:R-:W-:Y:S01]  /*18c60*/  R2UR UR4, R18 ;  /* 0x00000000120472ca */ /* 0x004fe200000e0000 */
[----:B------:R0:W5:Y:S10]  /*18c70*/  LDL.LU.64 R22, [R1+0xd0] ;  /* 0x0000d00001167983 */ /* 0x0001740000300a00 */
[----:B------:R-:W-:Y:S01]  /*18c80*/  HGMMA.64x64x16.F32 R152, gdesc[UR8], R152, gsb0 ;  /* 0x00e00000089879f0 */ /* 0x000fe20008000898 */
[----:B------:R-:W-:-:S02]  /*18c90*/  R2UR UR5, R19 ;  /* 0x00000000130572ca */ /* 0x000fc400000e0000 */
[----:B------:R-:W-:Y:S02]  /*18ca0*/  WARPGROUP.DEPBAR.LE gsb0, 0x0 ;  /* 0x00008000000079c5 */ /* 0x000fe40000010000 */
[----:B------:R-:W-:-:S09]  /*18cb0*/  WARPGROUP.ARRIVE ;  /* 0x00000000000079c5 */ /* 0x000fd20000000000 */
[----:B------:R-:W-:Y:S01]  /*18cc0*/  HGMMA.64x64x16.F32 R152, gdesc[UR4], R152, gsb0 ;  /* 0x00e00000049879f0 */ /* 0x000fe20008000898 */
[----:B------:R-:W-:Y:S02]  /*18cd0*/  R2UR UR11, R4 ;  /* 0x00000000040b72ca */ /* 0x000fe400000e0000 */
[----:B------:R-:W-:Y:S02]  /*18ce0*/  R2UR UR10, R5 ;  /* 0x00000000050a72ca */ /* 0x000fe400000e0000 */
[----:B---3--:R-:W-:Y:S01]  /*18cf0*/  R2UR UR8, R16 ;  /* 0x00000000100872ca */ /* 0x008fe200000e0000 */
[----:B------:R0:W5:Y:S01]  /*18d00*/  LDL.LU R5, [R1+0xc8] ;  /* 0x0000c80001057983 */ /* 0x0001620000300800 */
[----:B------:R-:W-:Y:S02]  /*18d10*/  R2UR UR9, R17 ;  /* 0x00000000110972ca */ /* 0x000fe400000e0000 */
[----:B------:R-:W-:Y:S01]  /*18d20*/  R2UR UR12, R2 ;  /* 0x00000000020c72ca */ /* 0x000fe200000e0000 */
[----:B------:R0:W5:Y:S01]  /*18d30*/  LDL.LU.64 R18, [R1+0xc0] ;  /* 0x0000c00001127983 */ /* 0x0001620000300a00 */
[----:B------:R-:W-:-:S02]  /*18d40*/  R2UR UR13, R3 ;  /* 0x00000000030d72ca */ /* 0x000fc400000e0000 */
[----:B------:R-:W-:Y:S01]  /*18d50*/  R2UR UR16, R216 ;  /* 0x00000000d81072ca */ /* 0x000fe200000e0000 */
[----:B------:R0:W5:Y:S01]  /*18d60*/  LDL.LU.64 R16, [R1+0xb8] ;  /* 0x0000b80001107983 */ /* 0x0001620000300a00 */
[----:B------:R-:W-:Y:S02]  /*18d70*/  WARPGROUP.DEPBAR.LE gsb0, 0x0 ;  /* 0x00008000000079c5 */ /* 0x000fe40000010000 */
[----:B------:R-:W-:-:S06]  /*18d80*/  WARPGROUP.ARRIVE ;  /* 0x00000000000079c5 */ /* 0x000fcc0000000000 */
[----:B------:R-:W-:Y:S03]  /*18d90*/  HGMMA.64x64x16.F32 R152, gdesc[UR8], R152, gsb0 ;  /* 0x00e00000089879f0 */ /* 0x000fe60008000898 */
[----:B------:R-:W-:Y:S02]  /*18da0*/  WARPGROUP.DEPBAR.LE gsb0, 0x0 ;  /* 0x00008000000079c5 */ /* 0x000fe40000010000 */
[----:B------:R-:W-:-:S06]  /*18db0*/  WARPGROUP.ARRIVE ;  /* 0x00000000000079c5 */ /* 0x000fcc0000000000 */
        /* <DEDUP_REMOVED lines=184> */
[----:B0-----:R-:W-:Y:S06]  /*19940*/  @!P0 BRA `(.L_x_1804) ;  /* 0x0000000000048947 */ /* 0x001fec0003800000 */
[----:B------:R-:W-:Y:S01]  /*19950*/  BPT.TRAP 0x1 ;  /* 0x000000040000795c */ /* 0x000fe20000300000 */
.L_x_1804:
[----:B------:R-:W-:Y:S01]  /*19960*/  SHF.L.U32 R0, R13, 0x1f, RZ ;  /* 0x0000001f0d007819 */ /* 0x000fe200000006ff */
[----:B-----5:R-:W-:-:S04]  /*19970*/  IMAD R13, R5, 0x8, R18 ;  /* 0x00000008050d7824 */ /* 0x020fc800078e0212 */
[----:B------:R0:W1:Y:S01]  /*19980*/  SYNCS.PHASECHK.TRANS64.TRYWAIT P1, [R13+URZ+0x30850], R0 ;  /* 0x030850000d0075a7 */ /* 0x000062000802017f */
[----:B------:R-:W-:Y:S05]  /*19990*/  @!P0 BRA `(.L_x_1805) ;  /* 0x0000000000048947 */ /* 0x000fea0003800000 */
[----:B------:R-:W-:Y:S01]  /*199a0*/  BPT.TRAP 0x1 ;  /* 0x000000040000795c */ /* 0x000fe20000300000 */
.L_x_1805:
[----:B------:R-:W-:Y:S04]  /*199b0*/  BSSY B2, `(.L_x_1806) ;  /* 0x0000004000027945 */ /* 0x000fe80003800000 */
[----:B-1----:R-:W-:Y:S05]  /*199c0*/  @P1 BRA `(.L_x_1807) ;  /* 0x0000000000081947 */ /* 0x002fea0003800000 */
[----:B------:R-:W1:Y:S02]  /*199d0*/  SYNCS.PHASECHK.TRANS64.TRYWAIT P1, [R13+URZ+0x30850], R0 ;  /* 0x030850000d0075a7 */ /* 0x000e64000802017f */
[----:B-1----:R-:W-:Y:S05]  /*199e0*/  @!P1 BRA `(.L_x_1808) ;  /* 0x0000011800409947 */ /* 0x002fea0003800000 */
.L_x_1807:
[----:B------:R-:W-:Y:S05]  /*199f0*/  BSYNC B2 ;  /* 0x0000000000027941 */ /* 0x000fea0003800000 */
.L_x_1806:
[----:B------:R-:W-:Y:S01]  /*19a00*/  VIADD R2, R18, 0x400 ;  /* 0x0000040012027836 */ /* 0x000fe20000000000 */
[----:B------:R-:W-:Y:S01]  /*19a10*/  WARPGROUP.ARRIVE ;  /* 0x00000000000079c5 */ /* 0x000fe20000000000 */
[----:B------:R-:W-:-:S03]  /*19a20*/  IMAD.MOV.U32 R3, RZ, RZ, 0x40000040 ;  /* 0x40000040ff037424 */ /* 0x000fc600078e00ff */
[----:B------:R-:W-:Y:S02]  /*19a30*/  SHF.R.U32.HI R2, RZ, 0x4, R2 ;  /* 0x00000004ff027819 */ /* 0x000fe40000011602 */
[----:B------:R-:W-:Y:S01]  /*19a40*/  R2UR UR7, R3 ;  /* 0x00000000030772ca */ /* 0x000fe200000e0000 */
[----:B------:R-:W-:Y:S01]  /*19a50*/  IMAD.MOV.U32 R3, RZ, RZ, 0x40000040 ;  /* 0x40000040ff037424 */ /* 0x000fe200078e00ff */
[----:B------:R-:W-:-:S04]  /*19a60*/  LOP3.LUT R2, R2, 0x3fff, RZ, 0xc0, !PT ;  /* 0x00003fff02027812 */ /* 0x000fc800078ec0ff */
[----:B------:R-:W-:-:S04]  /*19a70*/  LOP3.LUT R2, R2, 0x2000000, RZ, 0xfc, !PT ;  /* 0x0200000002027812 */ /* 0x000fc800078efcff */
[----:B------:R-:W-:Y:S01]  /*19a80*/  LEA R2, R5, R2, 0xb ;  /* 0x0000000205027211 */ /* 0x000fe200078e58ff */
[----:B------:R-:W-:-:S03]  /*19a90*/  IMAD.MOV.U32 R5, RZ, RZ, 0x40000040 ;  /* 0x40000040ff057424 */ /* 0x000fc600078e00ff */
[C---:B------:R-:W-:Y:S01]  /*19aa0*/  R2UR UR6, R2.reuse ;  /* 0x00000000020672ca */ /* 0x040fe200000e0000 */
[----:B------:R-:W-:-:S12]  /*19ab0*/  VIADD R4, R2, 0x80 ;  /* 0x0000008002047836 */ /* 0x000fd80000000000 */
[----:B------:R-:W-:Y:S01]  /*19ac0*/  HGMMA.64x256x16.F32 R24, R196, gdesc[UR4].tnspB, R24, gsb0 ;  /* 0x43e00004c4187df0 */ /* 0x000fe20008000818 */
[----:B------:R-:W-:Y:S02]  /*19ad0*/  R2UR UR6, R4 ;  /* 0x00000000040672ca */ /* 0x000fe400000e0000 */
[----:B------:R-:W-:Y:S01]  /*19ae0*/  R2UR UR7, R5 ;  /* 0x00000000050772ca */ /* 0x000fe200000e0000 */
[----:B------:R-:W-:Y:S01]  /*19af0*/  IMAD.MOV.U32 R5, RZ, RZ, 0x40000040 ;  /* 0x40000040ff057424 */ /* 0x000fe200078e00ff */
[C---:B------:R-:W-:Y:S01]  /*19b00*/  IADD3 R4, R2.reuse, 0x100, RZ ;  /* 0x0000010002047810 */ /* 0x040fe20007ffe0ff */
[----:B------:R-:W-:Y:S01]  /*19b10*/  VIADD R2, R2, 0x180 ;  /* 0x0000018002027836 */ /* 0x000fe20000000000 */
[----:B------:R-:W-:Y:S02]  /*19b20*/  WARPGROUP.DEPBAR.LE gsb0, 0x0 ;  /* 0x00008000000079c5 */ /* 0x000fe40000010000 */
[----:B------:R-:W-:-:S15]  /*19b30*/  WARPGROUP.ARRIVE ;  /* 0x00000000000079c5 */ /* 0x000fde0000000000 */
[----:B------:R-:W-:-:S04]  /*19b40*/  NOP ;  /* 0x0000000000007918 */ /* 0x000fc80000000000 */
        /* <DEDUP_REMOVED lines=16> */
.L_x_1809:
[----:B------:R-:W-:Y:S01]  /*19c50*/  ULDC UR4, c[0x0][0x9d8] ;  /* 0x0002760000047ab9 */ /* 0x000fe20000000800 */
[----:B------:R-:W2:Y:S01]  /*19c60*/  LDL R186, [R1+0x8] ;  /* 0x0000080001ba7983 */ /* 0x000ea20000100800 */
[----:B01----:R-:W-:Y:S01]  /*19c70*/  FMUL.FTZ R0, R152, UR4 ;  /* 0x0000000498007c20 */ /* 0x003fe20008410000 */
        /* <DEDUP_REMOVED lines=22> */
[----:B0-----:R-:W-:Y:S01]  /*19de0*/  FMNMX.FTZ R2, R0, R226, !PT ;  /* 0x000000e200027209 */ /* 0x001fe20007810000 */
        /* <DEDUP_REMOVED lines=16> */
[----:B------:R-:W-:Y:S01]  /*19ef0*/  ULDC UR4, c[0x0][0x988] ;  /* 0x0002620000047ab9 */ /* 0x000fe20000000800 */
[----:B------:R-:W-:-:S05]  /*19f00*/  IADD3 R222, R222, 0x30840, RZ ;  /* 0x00030840dede7810 */ /* 0x000fca0007ffe0ff */
[----:B------:R-:W3:Y:S01]  /*19f10*/  MUFU.TANH R156, R156 ;  /* 0x0000009c009c7308 */ /* 0x000ee20000002400 */
[----:B0-----:R-:W-:-:S07]  /*19f20*/  FMNMX.FTZ R2, R152, R2, !PT ;  /* 0x0000000298027209 */ /* 0x001fce0007810000 */
[----:B------:R-:W0:Y:S01]  /*19f30*/  MUFU.TANH R157, R157 ;  /* 0x0000009d009d7308 */ /* 0x000e220000002400 */
[----:B-1----:R-:W-:-:S07]  /*19f40*/  FMNMX.FTZ R2, R153, R2, !PT ;  /* 0x0000000299027209 */ /* 0x002fce0007810000 */
[----:B------:R-:W1:Y:S01]  /*19f50*/  MUFU.TANH R160, R160 ;  /* 0x000000a000a07308 */ /* 0x000e620000002400 */
[----:B---3--:R-:W-:-:S07]  /*19f60*/  FMNMX.FTZ R2, R156, R2, !PT ;  /* 0x000000029c027209 */ /* 0x008fce0007810000 */
        /* <DEDUP_REMOVED lines=19> */
[----:B0-----:R-:W-:-:S05]  /*1a0a0*/  FMNMX.FTZ R4, R176, R4, !PT ;  /* 0x00000004b0047209 */ /* 0x001fca0007810000 */
[----:B------:R-:W0:Y:S02]  /*1a0b0*/  SHFL.BFLY PT, R2, R4, 0x2, 0x1f ;  /* 0x0c401f0004027f89 */ /* 0x000e2400000e0000 */
[----:B------:R-:W4:Y:S08]  /*1a0c0*/  MUFU.TANH R158, R158 ;  /* 0x0000009e009e7308 */ /* 0x000f300000002400 */
[----:B------:R-:W5:Y:S08]  /*1a0d0*/  MUFU.TANH R159, R159 ;  /* 0x0000009f009f7308 */ /* 0x000f700000002400 */
[----:B------:R-:W5:Y:S01]  /*1a0e0*/  MUFU.TANH R162, R162 ;  /* 0x000000a200a27308 */ /* 0x000f620000002400 */
[----:B0-----:R-:W-:-:S07]  /*1a0f0*/  FMNMX.FTZ R4, R4, R2, !PT ;  /* 0x0000000204047209 */ /* 0x001fce0007810000 */
[----:B------:R-:W0:Y:S01]  /*1a100*/  MUFU.TANH R163, R163 ;  /* 0x000000a300a37308 */ /* 0x000e220000002400 */
[----:B------:R-:W1:Y:S07]  /*1a110*/  SHFL.BFLY PT, R2, R4, 0x1, 0x1f ;  /* 0x0c201f0004027f89 */ /* 0x000e6e00000e0000 */
[----:B------:R-:W0:Y:S08]  /*1a120*/  MUFU.TANH R166, R166 ;  /* 0x000000a600a67308 */ /* 0x000e300000002400 */
[----:B------:R-:W0:Y:S08]  /*1a130*/  MUFU.TANH R167, R167 ;  /* 0x000000a700a77308 */ /* 0x000e300000002400 */
[----:B------:R-:W0:Y:S01]  /*1a140*/  MUFU.TANH R170, R170 ;  /* 0x000000aa00aa7308 */ /* 0x000e220000002400 */
[----:B-1----:R-:W-:-:S02]  /*1a150*/  FMNMX.FTZ R4, R4, R2, !PT ;  /* 0x0000000204047209 */ /* 0x002fc40007810000 */
[----:B------:R-:W-:-:S05]  /*1a160*/  FMNMX.FTZ R2, R154, R227, !PT ;  /* 0x000000e39a027209 */ /* 0x000fca0007810000 */
[----:B------:R-:W1:Y:S01]  /*1a170*/  MUFU.TANH R171, R171 ;  /* 0x000000ab00ab7308 */ /* 0x000e620000002400 */
[----:B---3--:R-:W-:Y:S01]  /*1a180*/  FMNMX.FTZ R2, R155, R2, !PT ;  /* 0x000000029b027209 */ /* 0x008fe20007810000 */
[----:B------:R-:W-:-:S03]  /*1a190*/  FADD.FTZ R185, -R4, R226 ;  /* 0x000000e204b97221 */ /* 0x000fc60000010100 */
[----:B----4-:R-:W-:-:S03]  /*1a1a0*/  FMNMX.FTZ R2, R158, R2, !PT ;  /* 0x000000029e027209 */ /* 0x010fc60007810000 */
[----:B------:R-:W3:Y:S01]  /*1a1b0*/  MUFU.TANH R174, R174 ;  /* 0x000000ae00ae7308 */ /* 0x000ee20000002400 */
[----:B-----5:R-:W-:-:S04]  /*1a1c0*/  FMNMX.FTZ R2, R159, R2, !PT ;  /* 0x000000029f027209 */ /* 0x020fc80007810000 */
[----:B------:R-:W-:-:S03]  /*1a1d0*/  FMNMX.FTZ R2, R162, R2, !PT ;  /* 0x00000002a2027209 */ /* 0x000fc60007810000 */
[----:B------:R-:W4:Y:S01]  /*1a1e0*/  MUFU.TANH R175, R175 ;  /* 0x000000af00af7308 */ /* 0x000f220000002400 */
[----:B0-----:R-:W-:-:S04]  /*1a1f0*/  FMNMX.FTZ R2, R163, R2, !PT ;  /* 0x00000002a3027209 */ /* 0x001fc80007810000 */
[----:B------:R-:W-:-:S03]  /*1a200*/  FMNMX.FTZ R2, R166, R2, !PT ;  /* 0x00000002a6027209 */ /* 0x000fc60007810000 */
[----:B------:R-:W0:Y:S01]  /*1a210*/  MUFU.TANH R177, R177 ;  /* 0x000000b100b17308 */ /* 0x000e220000002400 */
[----:B------:R-:W-:-:S04]  /*1a220*/  FMNMX.FTZ R2, R167, R2, !PT ;  /* 0x00000002a7027209 */ /* 0x000fc80007810000 */
[----:B------:R-:W-:-:S03]  /*1a230*/  FMNMX.FTZ R2, R170, R2, !PT ;  /* 0x00000002aa027209 */ /* 0x000fc60007810000 */
[----:B------:R-:W5:Y:S01]  /*1a240*/  MUFU.TANH R178, R178 ;  /* 0x000000b200b27308 */ /* 0x000f620000002400 */
[----:B-1----:R-:W-:-:S04]  /*1a250*/  FMNMX.FTZ R2, R171, R2, !PT ;  /* 0x00000002ab027209 */ /* 0x002fc80007810000 */
[----:B---3--:R-:W-:-:S03]  /*1a260*/  FMNMX.FTZ R2, R174, R2, !PT ;  /* 0x00000002ae027209 */ /* 0x008fc60007810000 */
[----:B------:R-:W1:Y:S01]  /*1a270*/  MUFU.TANH R179, R179 ;  /* 0x000000b300b37308 */ /* 0x000e620000002400 */
[----:B----4-:R-:W-:-:S04]  /*1a280*/  FMNMX.FTZ R2, R175, R2, !PT ;  /* 0x00000002af027209 */ /* 0x010fc80007810000 */
[----:B0-----:R-:W-:-:S03]  /*1a290*/  FMNMX.FTZ R2, R177, R2, !PT ;  /* 0x00000002b1027209 */ /* 0x001fc60007810000 */
[----:B------:R-:W0:Y:S01]  /*1a2a0*/  MUFU.TANH R180, R180 ;  /* 0x000000b400b47308 */ /* 0x000e220000002400 */
[----:B-----5:R-:W-:-:S04]  /*1a2b0*/  FMNMX.FTZ R2, R178, R2, !PT ;  /* 0x00000002b2027209 */ /* 0x020fc80007810000 */
[----:B-1----:R-:W-:-:S04]  /*1a2c0*/  FMNMX.FTZ R2, R179, R2, !PT ;  /* 0x00000002b3027209 */ /* 0x002fc80007810000 */
[----:B0-----:R-:W-:-:S05]  /*1a2d0*/  FMNMX.FTZ R2, R180, R2, !PT ;  /* 0x00000002b4027209 */ /* 0x001fca0007810000 */
[----:B------:R-:W0:Y:S01]  /*1a2e0*/  SHFL.BFLY PT, R3, R2, 0x2, 0x1f ;  /* 0x0c401f0002037f89 */ /* 0x000e2200000e0000 */
[----:B--2---:R-:W-:Y:S02]  /*1a2f0*/  PRMT R222, R186, 0x654, R222 ;  /* 0x00000654bade7816 */ /* 0x004fe400000000de */
[----:B0-----:R-:W-:Y:S02]  /*1a300*/  FMNMX.FTZ R3, R2, R3, !PT ;  /* 0x0000000302037209 */ /* 0x001fe40007810000 */
[----:B------:R0:W-:Y:S03]  /*1a310*/  SYNCS.ARRIVE.TRANS64.RED.A1T0 RZ, [R222+URZ], RZ ;  /* 0x000000ffdeff79a7 */ /* 0x0001e6000810043f */
[----:B------:R-:W1:Y:S02]  /*1a320*/  SHFL.BFLY PT, R2, R3, 0x1, 0x1f ;  /* 0x0c201f0003027f89 */ /* 0x000e6400000e0000 */
[----:B-1----:R-:W-:Y:S01]  /*1a330*/  FMNMX.FTZ R3, R3, R2, !PT ;  /* 0x0000000203037209 */ /* 0x002fe20007810000 */
[----:B------:R-:W-:-:S04]  /*1a340*/  IMAD.U32 R2, RZ, RZ, UR4 ;  /* 0x00000004ff027e24 */ /* 0x000fc8000f8e00ff */
[-C--:B------:R-:W-:Y:S01]  /*1a350*/  FMUL.FTZ R181, R4, R2.reuse ;  /* 0x0000000204b57220 */ /* 0x080fe20000410000 */
[----:B------:R-:W-:Y:S01]  /*1a360*/  FADD.FTZ R184, -R3, R227 ;  /* 0x000000e303b87221 */ /* 0x000fe20000010100 */
[-C--:B------:R-:W-:Y:S02]  /*1a370*/  FMUL.FTZ R185, R185, R2.reuse ;  /* 0x00000002b9b97220 */ /* 0x080fe40000410000 */
        /* <DEDUP_REMOVED lines=16> */
[-C--:B------:R-:W-:Y:S01]  /*1a480*/  FMUL.FTZ R181, R3, R2.reuse ;  /* 0x0000000203b57220 */ /* 0x080fe20000410000 */
[-C--:B------:R-:W-:Y:S01]  /*1a490*/  FMUL.FTZ R184, R184, R2.reuse ;  /* 0x00000002b8b87220 */ /* 0x080fe20000410000 */
[----:B------:R-:W-:Y:S02]  /*1a4a0*/  MUFU.EX2 R12, R185 ;  /* 0x000000b9000c7308 */ /* 0x000fe40000000800 */
        /* <DEDUP_REMOVED lines=14> */
[----:B------:R-:W1:Y:S01]  /*1a590*/  MUFU.EX2 R182, R182 ;  /* 0x000000b600b67308 */ /* 0x000e620000000800 */
[-CC-:B------:R-:W-:Y:S01]  /*1a5a0*/  FFMA.FTZ R178, R178, R2.reuse, -R181.reuse ;  /* 0x00000002b2b27223 */ /* 0x180fe200000108b5 */
[-CC-:B------:R-:W-:Y:S01]  /*1a5b0*/  FFMA.FTZ R179, R179, R2.reuse, -R181.reuse ;  /* 0x00000002b3b37223 */ /* 0x180fe200000108b5 */
[----:B------:R-:W-:-:S05]  /*1a5c0*/  FFMA.FTZ R187, R180, R2, -R181 ;  /* 0x00000002b4bb7223 */ /* 0x000fca00000108b5 */
[----:B------:R-:W2:Y:S08]  /*1a5d0*/  MUFU.EX2 R154, R154 ;  /* 0x0000009a009a7308 */ /* 0x000eb00000000800 */
[----:B------:R-:W3:Y:S01]  /*1a5e0*/  MUFU.EX2 R183, R183 ;  /* 0x000000b700b77308 */ /* 0x000ee20000000800 */
[----:B-1----:R-:W-:-:S07]  /*1a5f0*/  FFMA.FTZ R223, R12, R223, R182 ;  /* 0x000000df0cdf7223 */ /* 0x002fce00000100b6 */
[----:B------:R-:W1:Y:S01]  /*1a600*/  MUFU.EX2 R155, R155 ;  /* 0x0000009b009b7308 */ /* 0x000e620000000800 */
[----:B--2---:R-:W-:-:S07]  /*1a610*/  FFMA.FTZ R221, R0, R221, R154 ;  /* 0x000000dd00dd7223 */ /* 0x004fce000001009a */
[----:B------:R-:W2:Y:S01]  /*1a620*/  MUFU.EX2 R5, R5 ;  /* 0x0000000500057308 */ /* 0x000ea20000000800 */
[----:B---3--:R-:W-:-:S07]  /*1a630*/  FADD.FTZ R180, R183, R223 ;  /* 0x000000dfb7b47221 */ /* 0x008fce0000010000 */
[----:B------:R-:W3:Y:S01]  /*1a640*/  MUFU.EX2 R158, R158 ;  /* 0x0000009e009e7308 */ /* 0x000ee20000000800 */
[----:B-1----:R-:W-:-:S07]  /*1a650*/  FADD.FTZ R181, R155, R221 ;  /* 0x000000dd9bb57221 */ /* 0x002fce0000010000 */
[----:B------:R-:W1:Y:S01]  /*1a660*/  MUFU.EX2 R152, R152 ;  /* 0x0000009800987308 */ /* 0x000e620000000800 */
[----:B--2---:R-:W-:-:S07]  /*1a670*/  FADD.FTZ R180, R5, R180 ;  /* 0x000000b405b47221 */ /* 0x004fce0000010000 */
        /* <DEDUP_REMOVED lines=49> */
[----:B---3--:R-:W-:Y:S01]  /*1a990*/  FADD.FTZ R181, R179, R181 ;  /* 0x000000b5b3b57221 */ /* 0x008fe20000010000 */
[----:B-1----:R-:W-:-:S03]  /*1a9a0*/  FADD.FTZ R223, R176, R180 ;  /* 0x000000b4b0df7221 */ /* 0x002fc60000010000 */
[----:B--2---:R-:W-:Y:S01]  /*1a9b0*/  FADD.FTZ R221, R187, R181 ;  /* 0x000000b5bbdd7221 */ /* 0x004fe20000010000 */
[----:B0-----:R-:W-:Y:S06]  /*1a9c0*/  @!P0 BRA `(.L_x_1810) ;  /* 0x0000000000048947 */ /* 0x001fec0003800000 */
[----:B------:R-:W-:Y:S01]  /*1a9d0*/  BPT.TRAP 0x1 ;  /* 0x000000040000795c */ /* 0x000fe20000300000 */
.L_x_1810:
[----:B------:R-:W2:Y:S04]  /*1a9e0*/  LDL R181, [R1+0x44] ;  /* 0x0000440001b57983 */ /* 0x000ea80000100800 */
[----:B------:R-:W3:Y:S01]  /*1a9f0*/  LDL.LU R180, [R1+0x4] ;  /* 0x0000040001b47983 */ /* 0x000ee20000300800 */
[----:B------:R-:W-:Y:S01]  /*1aa00*/  F2FP.F16.F32.PACK_AB R198, R152, R5 ;  /* 0x0000000598c6723e */ /* 0x000fe200000000ff */
[----:B------:R-:W-:Y:S01]  /*1aa10*/  VIADD R13, R13, 0x30860 ;  /* 0x000308600d0d7836 */ /* 0x000fe20000000000 */
[----:B------:R-:W-:Y:S01]  /*1aa20*/  F2FP.F16.F32.PACK_AB R196, R183, R182 ;  /* 0x000000b6b7c4723e */ /* 0x000fe200000000ff */
[----:B------:R-:W-:Y:S01]  /*1aa30*/  IMAD.MOV.U32 R226, RZ, RZ, R4 ;  /* 0x000000ffffe27224 */ /* 0x000fe200078e0004 */
[----:B------:R-:W-:Y:S01]  /*1aa40*/  F2FP.F16.F32.PACK_AB R197, R155, R154 ;  /* 0x0000009a9bc5723e */ /* 0x000fe200000000ff */
[----:B------:R-:W-:Y:S01]  /*1aa50*/  IMAD.MOV.U32 R5, RZ, RZ, R202 ;  /* 0x000000ffff057224 */ /* 0x000fe200078e00ca */
[----:B------:R-:W-:-:S02]  /*1aa60*/  PRMT R13, R186, 0x654, R13 ;  /* 0x00000654ba0d7816 */ /* 0x000fc4000000000d */
[----:B------:R-:W-:Y:S02]  /*1aa70*/  F2FP.F16.F32.PACK_AB R199, R159, R158 ;  /* 0x0000009e9fc7723e */ /* 0x000fe400000000ff */
[----:B------:R0:W-:Y:S01]  /*1aa80*/  SYNCS.ARRIVE.TRANS64.RED.A1T0 RZ, [R13+URZ], RZ ;  /* 0x000000ff0dff79a7 */ /* 0x0001e2000810043f */
[----:B------:R-:W-:Y:S02]  /*1aa90*/  F2FP.F16.F32.PACK_AB R192, R156, R153 ;  /* 0x000000999cc0723e */ /* 0x000fe400000000ff */
[----:B------:R-:W-:Y:S02]  /*1aaa0*/  F2FP.F16.F32.PACK_AB R193, R163, R162 ;  /* 0x000000a2a3c1723e */ /* 0x000fe400000000ff */
[----:B------:R-:W-:Y:S02]  /*1aab0*/  F2FP.F16.F32.PACK_AB R194, R160, R157 ;  /* 0x0000009da0c2723e */ /* 0x000fe400000000ff */
[----:B------:R-:W-:Y:S01]  /*1aac0*/  F2FP.F16.F32.PACK_AB R195, R167, R166 ;  /* 0x000000a6a7c3723e */ /* 0x000fe200000000ff */
[----:B0-----:R-:W-:Y:S01]  /*1aad0*/  IMAD.MOV.U32 R13, RZ, RZ, R203 ;  /* 0x000000ffff0d7224 */ /* 0x001fe200078e00cb */
        /* <DEDUP_REMOVED lines=8> */
[----:B------:R-:W-:Y:S01]  /*1ab60*/  MOV R227, R3 ;  /* 0x0000000300e37202 */ /* 0x000fe20000000f00 */
[C---:B---3--:R-:W-:Y:S01]  /*1ab70*/  VIADD R152, R180.reuse, 0xffffffff ;  /* 0xffffffffb4987836 */ /* 0x048fe20000000000 */
[----:B--2---:R-:W-:-:S04]  /*1ab80*/  ISETP.GT.AND P1, PT, R180, R181, PT ;  /* 0x000000b5b400720c */ /* 0x004fc80003f24270 */
[----:B------:R0:W-:Y:S09]  /*1ab90*/  STL [R1+0x4], R152 ;  /* 0x0000049801007387 */ /* 0x0001f20000100800 */
[----:B------:R-:W-:Y:S05]  /*1aba0*/  @P1 BRA `(.L_x_1811) ;  /* 0xffffffd800ac1947 */ /* 0x000fea000383ffff */
[----:B------:R-:W-:Y:S05]  /*1abb0*/  BSYNC B1 ;  /* 0x0000000000017941 */ /* 0x000fea0003800000 */
.L_x_1798:
[----:B------:R-:W-:-:S07]  /*1abc0*/  MOV R5, R152 ;  /* 0x0000009800057202 */ /* 0x000fce0000000f00 */
.L_x_1797:
[----:B------:R-:W-:Y:S05]  /*1abd0*/  BSYNC B0 ;  /* 0x0000000000007941 */ /* 0x000fea0003800000 */
.L_x_1796:
[----:B------:R-:W2:Y:S01]  /*1abe0*/  LDL R13, [R1+0x64] ;  /* 0x00006400010d7983 */ /* 0x000ea20000100800 */
[----:B------:R-:W-:Y:S01]  /*1abf0*/  BSSY B0, `(.L_x_1812) ;  /* 0x0000324000007945 */ /* 0x000fe20003800000 */
[----:B--2---:R-:W-:-:S13]  /*1ac00*/  ISETP.GE.AND P1, PT, R5, R13, PT ;  /* 0x0000000d0500720c */ /* 0x004fda0003f26270 */
[----:B------:R-:W-:Y:S05]  /*1ac10*/  @!P1 BRA `(.L_x_1813) ;  /* 0x0000003000849947 */ /* 0x000fea0003800000 */
[----:B------:R-:W-:Y:S01]  /*1ac20*/  IMAD.MOV.U32 R227, RZ, RZ, R3 ;  /* 0x000000ffffe37224 */ /* 0x000fe200078e0003 */
[----:B------:R-:W-:Y:S01]  /*1ac30*/  MOV R13, R202 ;  /* 0x000000ca000d7202 */ /* 0x000fe20000000f00 */
[----:B------:R-:W-:Y:S02]  /*1ac40*/  IMAD.MOV.U32 R226, RZ, RZ, R4 ;  /* 0x000000ffffe27224 */ /* 0x000fe400078e0004 */
[----:B------:R-:W-:-:S07]  /*1ac50*/  IMAD.MOV.U32 R222, RZ, RZ, R203 ;  /* 0x000000ffffde7224 */ /* 0x000fce00078e00cb */
.L_x_1834:
[----:B------:R-:W-:-:S04]  /*1ac60*/  ISETP.NE.AND P1, PT, R13, 0x1, PT ;  /* 0x000000010d00780c */ /* 0x000fc80003f25270 */
[----:B------:R-:W-:-:S04]  /*1ac70*/  SEL R203, RZ, 0x1, P1 ;  /* 0x00000001ffcb7807 */ /* 0x000fc80000800000 */
[----:B------:R-:W-:Y:S01]  /*1ac80*/  LOP3.LUT R203, R222, R203, RZ, 0x3c, !PT ;  /* 0x000000cbdecb7212 */ /* 0x000fe200078e3cff */
[----:B------:R-:W-:Y:S06]  /*1ac90*/  @!P0 BRA `(.L_x_1814) ;  /* 0x0000000000048947 */ /* 0x000fec0003800000 */
[----:B------:R-:W-:Y:S01]  /*1aca0*/  BPT.TRAP 0x1 ;  /* 0x000000040000795c */ /* 0x000fe20000300000 */
.L_x_1814:
[----:B------:R-:W-:Y:S01]  /*1acb0*/  VIADD R202, R13, 0x1 ;  /* 0x000000010dca7836 */ /* 0x000fe20000000000 */
[----:B------:R-:W-:-:S04]  /*1acc0*/  SHF.L.U32 R2, R203, 0x1f, RZ ;  /* 0x0000001fcb027819 */ /* 0x000fc800000006ff */
[----:B------:R-:W-:-:S04]  /*1acd0*/  ISETP.NE.AND P1, PT, R202, 0x2, PT ;  /* 0x00000002ca00780c */ /* 0x000fc80003f25270 */
[----:B------:R-:W-:-:S05]  /*1ace0*/  SEL R202, R202, RZ, P1 ;  /* 0x000000ffcaca7207 */ /* 0x000fca0000800000 */
[----:B------:R-:W-:-:S04]  /*1acf0*/  IMAD R4, R202, 0x8, R18 ;  /* 0x00000008ca047824 */ /* 0x000fc800078e0212 */
[----:B------:R1:W2:Y:S01]  /*1ad00*/  SYNCS.PHASECHK.TRANS64.TRYWAIT P1, [R4+URZ+0x30830], R2 ;  /* 0x03083002040075a7 */ /* 0x0002a2000802017f */
[----:B------:R-:W-:Y:S05]  /*1ad10*/  @!P0 BRA `(.L_x_1815) ;  /* 0x0000000000048947 */ /* 0x000fea0003800000 */
[----:B------:R-:W-:Y:S01]  /*1ad20*/  BPT.TRAP 0x1 ;  /* 0x000000040000795c */ /* 0x000fe20000300000 */
.L_x_1815:
[----:B------:R-:W3:Y:S01]  /*1ad30*/  LDL R3, [R1+0x40] ;  /* 0x0000400001037983 */ /* 0x000ee20000100800 */
[----:B------:R-:W-:Y:S01]  /*1ad40*/  BSSY B1, `(.L_x_1816) ;  /* 0x0000007000017945 */ /* 0x000fe20003800000 */
[----:B---3--:R-:W-:-:S04]  /*1ad50*/  IMAD R156, R202, 0x800, R3 ;  /* 0x00000800ca9c7824 */ /* 0x008fc800078e0203 */
[C---:B------:R-:W-:Y:S01]  /*1ad60*/  VIADD R153, R156.reuse, 0x4 ;  /* 0x000000049c997836 */ /* 0x040fe20000000000 */
[----:B------:R-:W-:Y:S01]  /*1ad70*/  IADD3 R154, R156, 0x2, RZ ;  /* 0x000000029c9a7810 */ /* 0x000fe20007ffe0ff */
[----:B--2---:R-:W-:Y:S06]  /*1ad80*/  @P1 BRA `(.L_x_1817) ;  /* 0x0000000000081947 */ /* 0x004fec0003800000 */
[----:B------:R-:W2:Y:S02]  /*1ad90*/  SYNCS.PHASECHK.TRANS64.TRYWAIT P1, [R4+URZ+0x30830], R2 ;  /* 0x03083002040075a7 */ /* 0x000ea4000802017f */
[----:B--2---:R-:W-:Y:S05]  /*1ada0*/  @!P1 BRA `(.L_x_1818) ;  /* 0x0000010400649947 */ /* 0x004fea0003800000 */
.L_x_1817:
[----:B------:R-:W-:Y:S05]  /*1adb0*/  BSYNC B1 ;  /* 0x0000000000017941 */ /* 0x000fea0003800000 */
.L_x_1816:
[----:B------:R-:W-:Y:S04]  /*1adc0*/  STL.64 [R1+0xd0], R18 ;  /* 0x0000d01201007387 */ /* 0x000fe80000100a00 */
[----:B------:R-:W-:Y:S04]  /*1add0*/  STL [R1+0xc8], R13 ;  /* 0x0000c80d01007387 */ /* 0x000fe80000100800 */
[----:B------:R3:W-:Y:S04]  /*1ade0*/  STL.64 [R1+0xc0], R16 ;  /* 0x0000c01001007387 */ /* 0x0007e80000100a00 */
[----:B---3--:R-:W3:Y:S04]  /*1adf0*/  LDL.64 R16, [R1+0x30] ;  /* 0x0000300001107983 */ /* 0x008ee80000100a00 */
[----:B------:R4:W-:Y:S04]  /*1ae00*/  STL.64 [R1+0xb8], R4 ;  /* 0x0000b80401007387 */ /* 0x0009e80000100a00 */
[----:B------:R-:W3:Y:S01]  /*1ae10*/  LDL.64 R18, [R1+0x38] ;  /* 0x0000380001127983 */ /* 0x000ee20000100a00 */
[----:B-12---:R-:W-:-:S05]  /*1ae20*/  IMAD.MOV.U32 R2, RZ, RZ, R156 ;  /* 0x000000ffff027224 */ /* 0x006fca00078e009c */
[----:B------:R-:W-:Y:S01]  /*1ae30*/  R2UR UR6, R2 ;  /* 0x00000000020672ca */ /* 0x000fe200000e0000 */
[----:B------:R-:W-:Y:S01]  /*1ae40*/  IMAD.MOV.U32 R2, RZ, RZ, R154 ;  /* 0x000000ffff027224 */ /* 0x000fe200078e009a */
[----:B0-----:R-:W-:Y:S01]  /*1ae50*/  IADD3 R152, R156, 0x6, RZ ;  /* 0x000000069c987810 */ /* 0x001fe20007ffe0ff */
[----:B------:R-:W-:Y:S01]  /*1ae60*/  IMAD.MOV.U32 R3, RZ, RZ, 0x40000040 ;  /* 0x40000040ff037424 */ /* 0x000fe200078e00ff */
[----:B----4-:R-:W2:Y:S02]  /*1ae70*/  LDL.64 R4, [R1+0x28] ;  /* 0x0000280001047983 */ /* 0x010ea40000100a00 */
[----:B------:R-:W-:Y:S01]  /*1ae80*/  R2UR UR4, R2 ;  /* 0x00000000020472ca */ /* 0x000fe200000e0000 */
[----:B------:R-:W-:Y:S01]  /*1ae90*/  IMAD.MOV.U32 R2, RZ, RZ, R153 ;  /* 0x000000ffff027224 */ /* 0x000fe200078e0099 */
[----:B------:R-:W-:Y:S02]  /*1aea0*/  MOV R153, 0x40000040 ;  /* 0x4000004000997802 */ /* 0x000fe40000000f00 */
[----:B------:R-:W-:-:S02]  /*1aeb0*/  R2UR UR10, R152 ;  /* 0x00000000980a72ca */ /* 0x000fc400000e0000 */
[----:B------:R-:W-:Y:S01]  /*1aec0*/  R2UR UR8, R2 ;  /* 0x00000000020872ca */ /* 0x000fe200000e0000 */
[----:B------:R-:W-:Y:S01]  /*1aed0*/  VIADD R2, R156, 0x200 ;  /* 0x000002009c027836 */ /* 0x000fe20000000000 */
[----:B------:R-:W-:Y:S01]  /*1aee0*/  R2UR UR11, R153 ;  /* 0x00000000990b72ca */ /* 0x000fe200000e0000 */
[-C--:B------:R-:W-:Y:S01]  /*1aef0*/  FMUL.FTZ R24, R24, R12.reuse ;  /* 0x0000000c18187220 */ /* 0x080fe20000410000 */
[C---:B------:R-:W-:Y:S02]  /*1af00*/  R2UR UR7, R3.reuse ;  /* 0x00000000030772ca */ /* 0x040fe400000e0000 */
[----:B------:R-:W-:Y:S01]  /*1af10*/  R2UR UR14, R2 ;  /* 0x00000000020e72ca */ /* 0x000fe200000e0000 */
[----:B------:R-:W-:Y:S01]  /*1af20*/  VIADD R2, R156, 0x206 ;  /* 0x000002069c027836 */ /* 0x000fe20000000000 */
[----:B------:R-:W-:Y:S01]  /*1af30*/  R2UR UR5, R3 ;  /* 0x00000000030572ca */ /* 0x000fe200000e0000 */
[----:B------:R-:W-:Y:S01]  /*1af40*/  FMUL.FTZ R25, R25, R12 ;  /* 0x0000000c19197220 */ /* 0x000fe20000410000 */
[----:B------:R-:W-:-:S02]  /*1af50*/  R2UR UR9, R3 ;  /* 0x00000000030972ca */ /* 0x000fc400000e0000 */
[----:B------:R-:W-:Y:S01]  /*1af60*/  R2UR UR26, R2 ;  /* 0x00000000021a72ca */ /* 0x000fe200000e0000 */
[----:B------:R-:W-:Y:S02]  /*1af70*/  VIADD R2, R156, 0x404 ;  /* 0x000004049c027836 */ /* 0x000fe40000000000 */
[----:B------:R-:W-:-:S03]  /*1af80*/  MOV R152, UR11 ;  /* 0x0000000b00987c02 */ /* 0x000fc60008000f00 */
[----:B------:R-:W-:Y:S01]  /*1af90*/  R2UR UR38, R2 ;  /* 0x00000000022672ca */ /* 0x000fe200000e0000 */
[----:B------:R-:W-:-:S05]  /*1afa0*/  VIADD R2, R156, 0x600 ;  /* 0x000006009c027836 */ /* 0x000fca0000000000 */
[----:B------:R-:W-:Y:S02]  /*1afb0*/  R2UR UR46, R2 ;  /* 0x00000000022e72ca */ /* 0x000fe400000e0000 */
[----:B------:R-:W-:Y:S01]  /*1afc0*/  IADD3 R2, R156, 0x606, RZ ;  /* 0x000006069c027810 */ /* 0x000fe20007ffe0ff */
[----:B------:R0:W-:Y:S01]  /*1afd0*/  STL [R1+0x14], R152 ;  /* 0x0000149801007387 */ /* 0x0001e20000100800 */
[C---:B------:R-:W-:Y:S01]  /*1afe0*/  R2UR UR15, R3.reuse ;  /* 0x00000000030f72ca */ /* 0x040fe200000e0000 */
[-C--:B------:R-:W-:Y:S01]  /*1aff0*/  FMUL.FTZ R28, R28, R12.reuse ;  /* 0x0000000c1c1c7220 */ /* 0x080fe20000410000 */
[----:B------:R-:W-:Y:S01]  /*1b000*/  R2UR UR27, R3 ;  /* 0x00000000031b72ca */ /* 0x000fe200000e0000 */
[-C--:B------:R-:W-:Y:S01]  /*1b010*/  FMUL.FTZ R29, R29, R12.reuse ;  /* 0x0000000c1d1d7220 */ /* 0x080fe20000410000 */
[C---:B------:R-:W-:Y:S01]  /*1b020*/  R2UR UR39, R3.reuse ;  /* 0x00000000032772ca */ /* 0x040fe200000e0000 */
[-C--:B------:R-:W-:Y:S01]  /*1b030*/  FMUL.FTZ R32, R32, R12.reuse ;  /* 0x0000000c20207220 */ /* 0x080fe20000410000 */
[----:B------:R-:W-:Y:S01]  /*1b040*/  R2UR UR47, R3 ;  /* 0x00000000032f72ca */ /* 0x000fe200000e0000 */
[-C--:B------:R-:W-:Y:S01]  /*1b050*/  FMUL.FTZ R33, R33, R12.reuse ;  /* 0x0000000c21217220 */ /* 0x080fe20000410000 */
[----:B------:R-:W-:Y:S01]  /*1b060*/  R2UR UR58, R2 ;  /* 0x00000000023a72ca */ /* 0x000fe200000e0000 */
[-C--:B------:R-:W-:Y:S01]  /*1b070*/  FMUL.FTZ R36, R36, R12.reuse ;  /* 0x0000000c24247220 */ /* 0x080fe20000410000 */
[----:B------:R-:W-:Y:S01]  /*1b080*/  R2UR UR59, R3 ;  /* 0x00000000033b72ca */ /* 0x000fe200000e0000 */
[-C--:B------:R-:W-:Y:S01]  /*1b090*/  FMUL.FTZ R37, R37, R12.reuse ;  /* 0x0000000c25257220 */ /* 0x080fe20000410000 */
[----:B------:R-:W4:Y:S01]  /*1b0a0*/  LDL.64 R2, [R1+0x20] ;  /* 0x0000200001027983 */ /* 0x000f220000100a00 */
        /* <DEDUP_REMOVED lines=55> */
[----:B------:R-:W-:-:S02]  /*1b420*/  FMUL.FTZ R149, R149, R12 ;  /* 0x0000000c95957220 */ /* 0x000fc40000410000 */
[----:B------:R-:W4:Y:S01]  /*1b430*/  LDL.LU R12, [R1+0x14] ;  /* 0x00001400010c7983 */ /* 0x000f220000300800 */
[C---:B------:R-:W-:Y:S02]  /*1b440*/  VIADD R154, R156.reuse, 0x204 ;  /* 0x000002049c9a7836 */ /* 0x040fe40000000000 */
[----:B0-----:R-:W-:-:S03]  /*1b450*/  VIADD R152, R156, 0x202 ;  /* 0x000002029c987836 */ /* 0x001fc60000000000 */
[----:B------:R-:W-:Y:S01]  /*1b460*/  R2UR UR22, R154 ;  /* 0x000000009a1672ca */ /* 0x000fe200000e0000 */
[----:B------:R-:W-:Y:S01]  /*1b470*/  VIADD R154, R156, 0x400 ;  /* 0x000004009c9a7836 */ /* 0x000fe20000000000 */
[----:B------:R-:W-:Y:S01]  /*1b480*/  R2UR UR18, R152 ;  /* 0x00000000981272ca */ /* 0x000fe200000e0000 */
[----:B------:R-:W-:-:S03]  /*1b490*/  VIADD R152, R156, 0x402 ;  /* 0x000004029c987836 */ /* 0x000fc60000000000 */
[----:B------:R-:W-:Y:S02]  /*1b4a0*/  R2UR UR30, R154 ;  /* 0x000000009a1e72ca */ /* 0x000fe400000e0000 */
[----:B------:R-:W-:Y:S01]  /*1b4b0*/  IADD3 R154, R156, 0x406, RZ ;  /* 0x000004069c9a7810 */ /* 0x000fe20007ffe0ff */
[----:B------:R-:W-:Y:S01]  /*1b4c0*/  UMOV UR11, UR5 ;  /* 0x00000005000b7c82 */ /* 0x000fe20008000000 */
[----:B------:R-:W-:Y:S01]  /*1b4d0*/  MOV R13, UR10 ;  /* 0x0000000a000d7c02 */ /* 0x000fe20008000f00 */
[----:B------:R-:W-:Y:S01]  /*1b4e0*/  UMOV UR10, UR4 ;  /* 0x00000004000a7c82 */ /* 0x000fe20008000000 */
[----:B------:R-:W-:Y:S01]  /*1b4f0*/  R2UR UR34, R152 ;  /* 0x00000000982272ca */ /* 0x000fe200000e0000 */
[----:B------:R-:W-:Y:S01]  /*1b500*/  VIADD R152, R156, 0x604 ;  /* 0x000006049c987836 */ /* 0x000fe20000000000 */
[----:B------:R-:W-:Y:S01]  /*1b510*/  R2UR UR42, R154 ;  /* 0x000000009a2a72ca */ /* 0x000fe200000e0000 */
[----:B------:R-:W-:Y:S01]  /*1b520*/  VIADD R154, R156, 0x602 ;  /* 0x000006029c9a7836 */ /* 0x000fe20000000000 */
[----:B------:R-:W-:-:S02]  /*1b530*/  R2UR UR4, R6 ;  /* 0x00000000060472ca */ /* 0x000fc400000e0000 */
[----:B------:R-:W-:Y:S02]  /*1b540*/  R2UR UR5, R7 ;  /* 0x00000000070572ca */ /* 0x000fe400000e0000 */
[----:B------:R-:W-:Y:S02]  /*1b550*/  MOV R155, 0x40000040 ;  /* 0x40000040009b7802 */ /* 0x000fe40000000f00 */
[----:B------:R-:W-:Y:S02]  /*1b560*/  R2UR UR19, R153 ;  /* 0x00000000991372ca */ /* 0x000fe400000e0000 */
[C---:B------:R-:W-:Y:S02]  /*1b570*/  R2UR UR23, R155.reuse ;  /* 0x000000009b1772ca */ /* 0x040fe400000e0000 */
[----:B------:R-:W-:Y:S02]  /*1b580*/  R2UR UR31, R155 ;  /* 0x000000009b1f72ca */ /* 0x000fe400000e0000 */
[----:B------:R-:W-:-:S02]  /*1b590*/  R2UR UR35, R153 ;  /* 0x00000000992372ca */ /* 0x000fc400000e0000 */
[C---:B------:R-:W-:Y:S02]  /*1b5a0*/  R2UR UR43, R155.reuse ;  /* 0x000000009b2b72ca */ /* 0x040fe400000e0000 */
        /* <DEDUP_REMOVED lines=8> */
[----:B------:R-:W-:Y:S02]  /*1b630*/  WARPGROUP.DEPBAR.LE gsb0, 0x0 ;  /* 0x00008000000079c5 */ /* 0x000fe40000010000 */
[----:B------:R-:W-:Y:S01]  /*1b640*/  WARPGROUP.ARRIVE ;  /* 0x00000000000079c5 */ /* 0x000fe20000000000 */
[----:B---3--:R-:W-:Y:S02]  /*1b650*/  R2UR UR8, R18 ;  /* 0x00000000120872ca */ /* 0x008fe400000e0000 */
[----:B------:R-:W-:Y:S02]  /*1b660*/  R2UR UR9, R19 ;  /* 0x00000000130972ca */ /* 0x000fe400000e0000 */
[----:B------:R-:W-:Y:S01]  /*1b670*/  R2UR UR4, R16 ;  /* 0x00000000100472ca */ /* 0x000fe200000e0000 */
[----:B------:R0:W5:Y:S10]  /*1b680*/  LDL.LU.64 R18, [R1+0xd0] ;  /* 0x0000d00001127983 */ /* 0x0001740000300a00 */
[----:B------:R-:W-:Y:S01]  /*1b690*/  HGMMA.64x64x16.F32 R152, gdesc[UR8], R152, gsb0 ;  /* 0x00e00000089879f0 */ /* 0x000fe20008000898 */
[----:B------:R-:W-:-:S02]  /*1b6a0*/  R2UR UR5, R17 ;  /* 0x00000000110572ca */ /* 0x000fc400000e0000 */
[----:B------:R-:W-:Y:S02]  /*1b6b0*/  WARPGROUP.DEPBAR.LE gsb0, 0x0 ;  /* 0x00008000000079c5 */ /* 0x000fe40000010000 */
[----:B------:R-:W-:-:S09]  /*1b6c0*/  WARPGROUP.ARRIVE ;  /* 0x00000000000079c5 */ /* 0x000fd20000000000 */
[----:B------:R-:W-:Y:S01]  /*1b6d0*/  HGMMA.64x64x16.F32 R152, gdesc[UR4], R152, gsb0 ;  /* 0x00e00000049879f0 */ /* 0x000fe20008000898 */
[----:B------:R-:W-:Y:S02]  /*1b6e0*/  R2UR UR10, R13 ;  /* 0x000000000d0a72ca */ /* 0x000fe400000e0000 */
[----:B--2---:R-:W-:Y:S01]  /*1b6f0*/  R2UR UR8, R4 ;  /* 0x00000000040872ca */ /* 0x004fe200000e0000 */
[----:B------:R0:W5:Y:S01]  /*1b700*/  LDL.LU R13, [R1+0xc8] ;  /* 0x0000c800010d7983 */ /* 0x0001620000300800 */
[----:B------:R-:W-:Y:S02]  /*1b710*/  R2UR UR9, R5 ;  /* 0x00000000050972ca */ /* 0x000fe400000e0000 */
[----:B----4-:R-:W-:Y:S01]  /*1b720*/  R2UR UR12, R2 ;  /* 0x00000000020c72ca */ /* 0x010fe200000e0000 */
[----:B------:R0:W5:Y:S01]  /*1b730*/  LDL.LU.64 R16, [R1+0xc0] ;  /* 0x0000c00001107983 */ /* 0x0001620000300a00 */
[----:B------:R-:W-:Y:S02]  /*1b740*/  R2UR UR13, R3 ;  /* 0x00000000030d72ca */ /* 0x000fe400000e0000 */
[----:B------:R-:W-:Y:S01]  /*1b750*/  R2UR UR16, R216 ;  /* 0x00000000d81072ca */ /* 0x000fe200000e0000 */
[----:B------:R0:W5:Y:S01]  /*1b760*/  LDL.LU.64 R4, [R1+0xb8] ;  /* 0x0000b80001047983 */ /* 0x0001620000300a00 */
[----:B------:R-:W-:Y:S01]  /*1b770*/  R2UR UR11, R12 ;  /* 0x000000000c0b72ca */ /* 0x000fe200000e0000 */
[----:B------:R-:W-:-:S02]  /*1b780*/  WARPGROUP.DEPBAR.LE gsb0, 0x0 ;  /* 0x00008000000079c5 */ /* 0x000fc40000010000 */
[----:B------:R-:W-:-:S10]  /*1b790*/  WARPGROUP.ARRIVE ;  /* 0x00000000000079c5 */ /* 0x000fd40000000000 */
        /* <DEDUP_REMOVED lines=123> */
[----:B0-----:R-:W-:Y:S05]  /*1bf50*/  @!P0 BRA `(.L_x_1819) ;  /* 0x0000000000048947 */ /* 0x001fea0003800000 */
[----:B------:R-:W-:Y:S01]  /*1bf60*/  BPT.TRAP 0x1 ;  /* 0x000000040000795c */ /* 0x000fe20000300000 */
.L_x_1819:
[----:B------:R-:W-:Y:S01]  /*1bf70*/  SHF.L.U32 R0, R222, 0x1f, RZ ;  /* 0x0000001fde007819 */ /* 0x000fe200000006ff */
[----:B-----5:R-:W-:-:S04]  /*1bf80*/  IMAD R222, R13, 0x8, R18 ;  /* 0x000000080dde7824 */ /* 0x020fc800078e0212 */
[----:B------:R0:W1:Y:S01]  /*1bf90*/  SYNCS.PHASECHK.TRANS64.TRYWAIT P1, [R222+URZ+0x30850], R0 ;  /* 0x03085000de0075a7 */ /* 0x000062000802017f */
[----:B------:R-:W-:Y:S05]  /*1bfa0*/  @!P0 BRA `(.L_x_1820) ;  /* 0x0000000000048947 */ /* 0x000fea0003800000 */
[----:B------:R-:W-:Y:S01]  /*1bfb0*/  BPT.TRAP 0x1 ;  /* 0x000000040000795c */ /* 0x000fe20000300000 */
.L_x_1820:
[----:B------:R-:W-:Y:S04]  /*1bfc0*/  BSSY B1, `(.L_x_1821) ;  /* 0x0000004000017945 */ /* 0x000fe80003800000 */
[----:B-1----:R-:W-:Y:S05]  /*1bfd0*/  @P1 BRA `(.L_x_1822) ;  /* 0x0000000000081947 */ /* 0x002fea0003800000 */
[----:B------:R-:W1:Y:S02]  /*1bfe0*/  SYNCS.PHASECHK.TRANS64.TRYWAIT P1, [R222+URZ+0x30850], R0 ;  /* 0x03085000de0075a7 */ /* 0x000e64000802017f */
[----:B-1----:R-:W-:Y:S05]  /*1bff0*/  @!P1 BRA `(.L_x_1823) ;  /* 0x000000f000e49947 */ /* 0x002fea0003800000 */
.L_x_1822:
[----:B------:R-:W-:Y:S05]  /*1c000*/  BSYNC B1 ;  /* 0x0000000000017941 */ /* 0x000fea0003800000 */
.L_x_1821:
[----:B------:R-:W-:Y:S01]  /*1c010*/  VIADD R2, R18, 0x400 ;  /* 0x0000040012027836 */ /* 0x000fe20000000000 */
[----:B------:R-:W-:Y:S01]  /*1c020*/  MOV R3, 0x40000040 ;  /* 0x4000004000037802 */ /* 0x000fe20000000f00 */
[----:B------:R-:W-:-:S03]  /*1c030*/  WARPGROUP.ARRIVE ;  /* 0x00000000000079c5 */ /* 0x000fc60000000000 */
[----:B------:R-:W-:Y:S02]  /*1c040*/  SHF.R.U32.HI R2, RZ, 0x4, R2 ;  /* 0x00000004ff027819 */ /* 0x000fe40000011602 */
[----:B------:R-:W-:Y:S01]  /*1c050*/  R2UR UR7, R3 ;  /* 0x00000000030772ca */ /* 0x000fe200000e0000 */
[----:B------:R-:W-:Y:S01]  /*1c060*/  IMAD.MOV.U32 R3, RZ, RZ, 0x40000040 ;  /* 0x40000040ff037424 */ /* 0x000fe200078e00ff */
[----:B------:R-:W-:-:S04]  /*1c070*/  LOP3.LUT R2, R2, 0x3fff, RZ, 0xc0, !PT ;  /* 0x00003fff02027812 */ /* 0x000fc800078ec0ff */
[----:B------:R-:W-:-:S05]  /*1c080*/  LOP3.LUT R2, R2, 0x2000000, RZ, 0xfc, !PT ;  /* 0x0200000002027812 */ /* 0x000fca00078efcff */
[----:B------:R-:W-:Y:S02]  /*1c090*/  IMAD R2, R13, 0x800, R2 ;  /* 0x000008000d027824 */ /* 0x000fe400078e0202 */
[----:B------:R-:W-:Y:S02]  /*1c0a0*/  IMAD.MOV.U32 R13, RZ, RZ, 0x40000040 ;  /* 0x40000040ff0d7424 */ /* 0x000fe400078e00ff */
[C---:B------:R-:W-:Y:S01]  /*1c0b0*/  VIADD R12, R2.reuse, 0x80 ;  /* 0x00000080020c7836 */ /* 0x040fe20000000000 */
[----:B------:R-:W-:-:S13]  /*1c0c0*/  R2UR UR6, R2 ;  /* 0x00000000020672ca */ /* 0x000fda00000e0000 */
[----:B------:R-:W-:Y:S01]  /*1c0d0*/  HGMMA.64x256x16.F32 R24, R196, gdesc[UR4].tnspB, R24, gsb0 ;  /* 0x43e00004c4187df0 */ /* 0x000fe20008000818 */
[----:B------:R-:W-:Y:S01]  /*1c0e0*/  R2UR UR6, R12 ;  /* 0x000000000c0672ca */ /* 0x000fe200000e0000 */
[C---:B------:R-:W-:Y:S01]  /*1c0f0*/  VIADD R12, R2.reuse, 0x100 ;  /* 0x00000100020c7836 */ /* 0x040fe20000000000 */
[----:B------:R-:W-:Y:S01]  /*1c100*/  R2UR UR7, R13 ;  /* 0x000000000d0772ca */ /* 0x000fe200000e0000 */
[----:B------:R-:W-:Y:S01]  /*1c110*/  VIADD R2, R2, 0x180 ;  /* 0x0000018002027836 */ /* 0x000fe20000000000 */
[----:B------:R-:W-:Y:S01]  /*1c120*/  MOV R13, 0x40000040 ;  /* 0x40000040000d7802 */ /* 0x000fe20000000f00 */
        /* <DEDUP_REMOVED lines=19> */
.L_x_1824:
[----:B------:R-:W2:Y:S01]  /*1c260*/  LDL R2, [R1] ;  /* 0x0000000001027983 */ /* 0x000ea20000100800 */
[----:B------:R-:W3:Y:S03]  /*1c270*/  LDC R3, c[0x0][0x448] ;  /* 0x00011200ff037b82 */ /* 0x000ee60000000800 */
[----:B------:R-:W4:Y:S01]  /*1c280*/  LDL R12, [R1+0x48] ;  /* 0x00004800010c7983 */ /* 0x000f220000100800 */
[----:B------:R-:W-:-:S03]  /*1c290*/  ULDC UR5, c[0x0][0x9d8] ;  /* 0x0002760000057ab9 */ /* 0x000fc60000000800 */
[----:B01----:R-:W4:Y:S01]  /*1c2a0*/  LDL R0, [R1+0x60] ;  /* 0x0000600001007983 */ /* 0x003f220000100800 */
[----:B------:R-:W0:Y:S03]  /*1c2b0*/  LDC R187, c[0x0][0x9e4] ;  /* 0x00027900ffbb7b82 */ /* 0x000e260000000800 */
[----:B------:R-:W5:Y:S04]  /*1c2c0*/  LDL R188, [R1+0x8] ;  /* 0x0000080001bc7983 */ /* 0x000f680000100800 */
[----:B------:R-:W5:Y:S01]  /*1c2d0*/  LDL R189, [R1+0xc] ;  /* 0x00000c0001bd7983 */ /* 0x000f620000100800 */
[----:B---3--:R-:W-:-:S13]  /*1c2e0*/  ISETP.NE.AND P1, PT, R3, 0x1, PT ;  /* 0x000000010300780c */ /* 0x008fda0003f25270 */
[----:B------:R-:W1:Y:S01]  /*1c2f0*/  @P1 LDC R3, c[0x0][0x44c] ;  /* 0x00011300ff031b82 */ /* 0x000e620000000800 */
[----:B------:R-:W-:Y:S01]  /*1c300*/  IADD3 R4, R4, 0x30840, RZ ;  /* 0x0003084004047810 */ /* 0x000fe20007ffe0ff */
        /* <DEDUP_REMOVED lines=11> */
[----:B0-----:R-:W-:Y:S01]  /*1c3c0*/  ISETP.GE.AND P5, PT, R187, 0x1, PT ;  /* 0x00000001bb00780c */ /* 0x001fe20003fa6270 */
[----:B------:R-:W0:Y:S08]  /*1c3d0*/  MUFU.TANH R13, R13 ;  /* 0x0000000d000d7308 */ /* 0x000e300000002400 */
[----:B------:R-:W3:Y:S08]  /*1c3e0*/  MUFU.TANH R155, R155 ;  /* 0x0000009b009b7308 */ /* 0x000ef00000002400 */
        /* <DEDUP_REMOVED lines=11> */
[----:B----4-:R-:W-:-:S04]  /*1c4a0*/  IMAD.IADD R0, R0, 0x1, R12 ;  /* 0x0000000100007824 */ /* 0x010fc800078e020c */
[----:B-1----:R-:W-:Y:S01]  /*1c4b0*/  @P1 IMAD.HI.U32 R3, R0, R3, RZ ;  /* 0x0000000300031227 */ /* 0x002fe200078e00ff */
[----:B-----5:R-:W-:-:S03]  /*1c4c0*/  PRMT R4, R188, 0x654, R4 ;  /* 0x00000654bc047816 */ /* 0x020fc60000000004 */
[----:B------:R-:W-:Y:S01]  /*1c4d0*/  FMUL.FTZ R12, R153, UR5 ;  /* 0x00000005990c7c20 */ /* 0x000fe20008410000 */
[----:B------:R-:W-:Y:S01]  /*1c4e0*/  FMUL.FTZ R153, R157, UR5 ;  /* 0x000000059d997c20 */ /* 0x000fe20008410000 */
[----:B------:R1:W-:Y:S01]  /*1c4f0*/  SYNCS.ARRIVE.TRANS64.RED.A1T0 RZ, [R4+URZ], RZ ;  /* 0x000000ff04ff79a7 */ /* 0x0003e2000810043f */
[----:B------:R-:W-:Y:S01]  /*1c500*/  FMUL.FTZ R157, R161, UR5 ;  /* 0x00000005a19d7c20 */ /* 0x000fe20008410000 */
[----:B------:R-:W-:Y:S01]  /*1c510*/  FMUL.FTZ R161, R163, UR5 ;  /* 0x00000005a3a17c20 */ /* 0x000fe20008410000 */
[----:B--2---:R-:W-:Y:S01]  /*1c520*/  @P1 SHF.R.U32.HI R0, RZ, R2, R3 ;  /* 0x00000002ff001219 */ /* 0x004fe20000011603 */
[----:B------:R-:W-:Y:S01]  /*1c530*/  FMUL.FTZ R2, R152, UR5 ;  /* 0x0000000598027c20 */ /* 0x000fe20008410000 */
[----:B------:R-:W-:Y:S01]  /*1c540*/  FMUL.FTZ R152, R156, UR5 ;  /* 0x000000059c987c20 */ /* 0x000fe20008410000 */
[----:B------:R-:W-:Y:S01]  /*1c550*/  FMUL.FTZ R156, R160, UR5 ;  /* 0x00000005a09c7c20 */ /* 0x000fe20008410000 */
[----:B-1----:R-:W-:Y:S02]  /*1c560*/  IMAD.SHL.U32 R4, R5, 0x40, RZ ;  /* 0x0000004005047824 */ /* 0x002fe400078e00ff */
        /* <DEDUP_REMOVED lines=14> */
[----:B------:R-:W-:Y:S01]  /*1c650*/  FMUL.FTZ R178, R180, UR5 ;  /* 0x00000005b4b27c20 */ /* 0x000fe20008410000 */
[----:B------:R-:W-:Y:S01]  /*1c660*/  FMUL.FTZ R175, R182, UR5 ;  /* 0x00000005b6af7c20 */ /* 0x000fe20008410000 */
[----:B------:R-:W-:Y:S01]  /*1c670*/  IMAD R158, R189, -0x2, R158 ;  /* 0xfffffffebd9e7824 */ /* 0x000fe200078e029e */
[----:B------:R-:W2:Y:S01]  /*1c680*/  MUFU.TANH R2, R2 ;  /* 0x0000000200027308 */ /* 0x000ea20000002400 */
[----:B------:R-:W-:-:S03]  /*1c690*/  ULDC UR5, c[0x0][0x9e0] ;  /* 0x0002780000057ab9 */ /* 0x000fc60000000800 */
[----:B------:R-:W-:-:S04]  /*1c6a0*/  IADD3 R158, -R218, R158, R220 ;  /* 0x0000009eda9e7210 */ /* 0x000fc80007ffe1dc */
[----:B------:R-:W4:Y:S01]  /*1c6b0*/  MUFU.TANH R12, R12 ;  /* 0x0000000c000c7308 */ /* 0x000f220000002400 */
[----:B------:R-:W-:-:S07]  /*1c6c0*/  VIADD R183, R158, UR5 ;  /* 0x000000059eb77c36 */ /* 0x000fce0008000000 */
        /* <DEDUP_REMOVED lines=19> */
[----:B------:R-:W-:Y:S01]  /*1c800*/  VIADD R182, R158, UR4 ;  /* 0x000000049eb67c36 */ /* 0x000fe20008000000 */
[----:B-1----:R-:W-:-:S03]  /*1c810*/  IADD3 R181, R183, R186, RZ ;  /* 0x000000bab7b57210 */ /* 0x002fc60007ffe0ff */
        /* <DEDUP_REMOVED lines=15> */
.L_x_1827:
[----:B------:R-:W-:Y:S02]  /*1c910*/  ULDC UR4, c[0x0][0x9e4] ;  /* 0x0002790000047ab9 */ /* 0x000fe40000000800 */
[----:B------:R-:W-:-:S05]  /*1c920*/  IMAD.U32 R187, RZ, RZ, UR4 ;  /* 0x00000004ffbb7e24 */ /* 0x000fca000f8e00ff */
[----:B------:R-:W-:-:S13]  /*1c930*/  ISETP.NE.AND P1, PT, R187, 0x1, PT ;  /* 0x00000001bb00780c */ /* 0x000fda0003f25270 */
[----:B------:R-:W1:Y:S02]  /*1c940*/  @P1 LDC.64 R158, c[0x0][0x9e8] ;  /* 0x00027a00ff9e1b82 */ /* 0x000e640000000a00 */
[----:B-1----:R-:W-:-:S05]  /*1c950*/  @P1 IMAD.HI.U32 R158, R186, R158, RZ ;  /* 0x0000009eba9e1227 */ /* 0x002fca00078e00ff */
[----:B------:R-:W-:-:S07]  /*1c960*/  @P1 SHF.R.U32.HI R186, RZ, R159, R158 ;  /* 0x0000009fffba1219 */ /* 0x000fce000001169e */
.L_x_1828:
[----:B------:R-:W-:Y:S05]  /*1c970*/  BSYNC B1 ;  /* 0x0000000000017941 */ /* 0x000fea0003800000 */
.L_x_1826:
[----:B------:R-:W-:-:S04]  /*1c980*/  IMAD R186, R186, R187, -R4 ;  /* 0x000000bbbaba7224 */ /* 0x000fc800078e0a04 */
[----:B------:R-:W-:-:S05]  /*1c990*/  IMAD R186, R189, -0x2, R186 ;  /* 0xfffffffebdba7824 */ /* 0x000fca00078e02ba */
[----:B------:R-:W-:Y:S02]  /*1c9a0*/  VIMNMX R180, R180, R186, !PT ;  /* 0x000000bab4b47248 */ /* 0x000fe40007fe0100 */
[----:B------:R-:W-:-:S07]  /*1c9b0*/  VIADDMNMX R181, R186, R187, R181, PT ;  /* 0x000000bbbab57246 */ /* 0x000fce00038001b5 */
.L_x_1825:
[----:B------:R-:W-:Y:S01]  /*1c9c0*/  ISETP.GT.AND P1, PT, R5, -0x1, PT ;  /* 0xffffffff0500780c */ /* 0x000fe20003f24270 */
[----:B------:R-:W1:Y:S03]  /*1c9d0*/  SHFL.IDX PT, R0, R0, 0x1, 0x1c1f ;  /* 0x003c1f0000007f89 */ /* 0x000e6600000e0000 */
        /* <DEDUP_REMOVED lines=10> */
[----:B0-----:R-:W-:Y:S01]  /*1ca80*/  FSEL R159, R152, -INF , !P2 ;  /* 0xff800000989f7808 */ /* 0x001fe20005000000 */
[----:B-1----:R-:W-:Y:S01]  /*1ca90*/  IMAD.IADD R182, R182, 0x1, R0 ;  /* 0x00000001b6b67824 */ /* 0x002fe200078e0200 */
        /* <DEDUP_REMOVED lines=34> */
[----:B------:R-:W-:-:S02]  /*1ccc0*/  IADD3 R183, R183, R0, RZ ;  /* 0x00000000b7b77210 */ /* 0x000fc40007ffe0ff */
[----:B------:R-:W-:Y:S02]  /*1ccd0*/  FSEL R176, R176, -INF , !P4 ;  /* 0xff800000b0b07808 */ /* 0x000fe40006000000 */
[----:B------:R-:W-:Y:S02]  /*1cce0*/  FSEL R178, R178, -INF , !P2 ;  /* 0xff800000b2b27808 */ /* 0x000fe40005000000 */
        /* <DEDUP_REMOVED lines=15> */
.L_x_1831:
[----:B------:R-:W-:Y:S02]  /*1cde0*/  ULDC UR4, c[0x0][0x9e4] ;  /* 0x0002790000047ab9 */ /* 0x000fe40000000800 */
[----:B------:R-:W-:-:S05]  /*1cdf0*/  IMAD.U32 R2, RZ, RZ, UR4 ;  /* 0x00000004ff027e24 */ /* 0x000fca000f8e00ff */
[----:B------:R-:W-:-:S13]  /*1ce00*/  ISETP.NE.AND P2, PT, R2, 0x1, PT ;  /* 0x000000010200780c */ /* 0x000fda0003f45270 */
[----:B------:R-:W0:Y:S02]  /*1ce10*/  @P2 LDC.64 R152, c[0x0][0x9e8] ;  /* 0x00027a00ff982b82 */ /* 0x000e240000000a00 */
[----:B0-----:R-:W-:-:S05]  /*1ce20*/  @P2 IMAD.HI.U32 R152, R0, R152, RZ ;  /* 0x0000009800982227 */ /* 0x001fca00078e00ff */
[----:B------:R-:W-:-:S07]  /*1ce30*/  @P2 SHF.R.U32.HI R0, RZ, R153, R152 ;  /* 0x00000099ff002219 */ /* 0x000fce0000011698 */
.L_x_1832:
[----:B------:R-:W-:Y:S05]  /*1ce40*/  BSYNC B1 ;  /* 0x0000000000017941 */ /* 0x000fea0003800000 */
.L_x_1830:
[----:B------:R-:W-:-:S04]  /*1ce50*/  IMAD R0, R0, R2, -R4 ;  /* 0x0000000200007224 */ /* 0x000fc800078e0a04 */
[----:B------:R-:W-:-:S05]  /*1ce60*/  IMAD R0, R189, -0x2, R0 ;  /* 0xfffffffebd007824 */ /* 0x000fca00078e0200 */
[----:B------:R-:W-:Y:S02]  /*1ce70*/  VIMNMX R182, R182, R0, !PT ;  /* 0x00000000b6b67248 */ /* 0x000fe40007fe0100 */
[----:B------:R-:W-:-:S07]  /*1ce80*/  VIADDMNMX R183, R0, R2, R183, PT ;  /* 0x0000000200b77246 */ /* 0x000fce00038001b7 */
.L_x_1829:
        /* <DEDUP_REMOVED lines=28> */
[C---:B------:R-:W-:Y:S02]  /*1d050*/  ISETP.LT.OR P2, PT, R183.reuse, 0x11, P2 ;  /* 0x00000011b700780c */ /* 0x040fe40001741670 */
[----:B------:R-:W-:Y:S02]  /*1d060*/  ISETP.LT.OR P3, PT, R183, 0x12, P3 ;  /* 0x00000012b700780c */ /* 0x000fe40001f61670 */
[----:B------:R-:W-:-:S02]  /*1d070*/  LOP3.LUT R22, R22, 0xffff7fff, RZ, 0xc0, !PT ;  /* 0xffff7fff16167812 */ /* 0x000fc400078ec0ff */
[----:B------:R-:W-:Y:S02]  /*1d080*/  FMNMX.FTZ R0, R178, R0, !PT ;  /* 0x00000000b2007209 */ /* 0x000fe40007810000 */
[----:B------:R-:W-:Y:S02]  /*1d090*/  FSEL R155, R155, -INF , !P4 ;  /* 0xff8000009b9b7808 */ /* 0x000fe40006000000 */
[----:B------:R-:W-:Y:S02]  /*1d0a0*/  FSEL R160, R160, -INF , !P2 ;  /* 0xff800000a0a07808 */ /* 0x000fe40005000000 */
[----:B------:R-:W-:Y:S02]  /*1d0b0*/  FSEL R161, R161, -INF , !P3 ;  /* 0xff800000a1a17808 */ /* 0x000fe40005800000 */
[C---:B------:R-:W-:Y:S02]  /*1d0c0*/  ISETP.GT.AND P4, PT, R182.reuse, 0x18, P1 ;  /* 0x00000018b600780c */ /* 0x040fe40000f84270 */
[----:B------:R-:W-:-:S02]  /*1d0d0*/  ISETP.GT.AND P2, PT, R182, 0x19, P1 ;  /* 0x00000019b600780c */ /* 0x000fc40000f44270 */
[----:B------:R-:W-:Y:S02]  /*1d0e0*/  ISETP.GT.AND P3, PT, R182, 0x20, P1 ;  /* 0x00000020b600780c */ /* 0x000fe40000f64270 */
[----:B------:R-:W-:Y:S02]  /*1d0f0*/  @P0 LOP3.LUT R22, R22, 0x8000, RZ, 0xfc, !PT ;  /* 0x0000800016160812 */ /* 0x000fe400078efcff */
[----:B------:R-:W-:Y:S02]  /*1d100*/  ISETP.GT.AND P0, PT, R182, RZ, P1 ;  /* 0x000000ffb600720c */ /* 0x000fe40000f04270 */
[----:B------:R-:W-:Y:S02]  /*1d110*/  FMNMX.FTZ R0, R179, R0, !PT ;  /* 0x00000000b3007209 */ /* 0x000fe40007810000 */
[C---:B------:R-:W-:Y:S02]  /*1d120*/  ISETP.LT.OR P4, PT, R183.reuse, 0x19, P4 ;  /* 0x00000019b700780c */ /* 0x040fe40002781670 */
[C---:B------:R-:W-:Y:S01]  /*1d130*/  ISETP.LT.OR P2, PT, R183.reuse, 0x1a, P2 ;  /* 0x0000001ab700780c */ /* 0x040fe20001741670 */
[----:B------:R-:W0:Y:S01]  /*1d140*/  SHFL.BFLY PT, R2, R0, 0x2, 0x1f ;  /* 0x0c401f0000027f89 */ /* 0x000e2200000e0000 */
[----:B------:R-:W-:-:S02]  /*1d150*/  ISETP.LT.OR P3, PT, R183, 0x21, P3 ;  /* 0x00000021b700780c */ /* 0x000fc40001f61670 */
[----:B------:R-:W-:Y:S02]  /*1d160*/  FSEL R164, R164, -INF , !P4 ;  /* 0xff800000a4a47808 */ /* 0x000fe40006000000 */
[----:B------:R-:W-:Y:S02]  /*1d170*/  FSEL R165, R165, -INF , !P2 ;  /* 0xff800000a5a57808 */ /* 0x000fe40005000000 */
[----:B------:R-:W-:Y:S02]  /*1d180*/  FSEL R168, R168, -INF , !P3 ;  /* 0xff800000a8a87808 */ /* 0x000fe40005800000 */
[C---:B------:R-:W-:Y:S02]  /*1d190*/  ISETP.GT.AND P2, PT, R182.reuse, 0x28, P1 ;  /* 0x00000028b600780c */ /* 0x040fe40000f44270 */
[C---:B------:R-:W-:Y:S02]  /*1d1a0*/  ISETP.GT.AND P3, PT, R182.reuse, 0x29, P1 ;  /* 0x00000029b600780c */ /* 0x040fe40000f64270 */
[----:B------:R-:W-:-:S02]  /*1d1b0*/  ISETP.GT.AND P4, PT, R182, 0x30, P1 ;  /* 0x00000030b600780c */ /* 0x000fc40000f84270 */
[C---:B------:R-:W-:Y:S02]  /*1d1c0*/  ISETP.GT.AND P5, PT, R182.reuse, 0x31, P1 ;  /* 0x00000031b600780c */ /* 0x040fe40000fa4270 */
[----:B------:R-:W-:Y:S02]  /*1d1d0*/  ISETP.GT.AND P6, PT, R182, 0x38, P1 ;  /* 0x00000038b600780c */ /* 0x000fe40000fc4270 */
[----:B------:R-:W-:Y:S02]  /*1d1e0*/  LOP3.LUT R22, R22, 0xfffffff7, RZ, 0xc0, !PT ;  /* 0xfffffff716167812 */ /* 0x000fe400078ec0ff */
[----:B------:R-:W-:Y:S02]  /*1d1f0*/  ISETP.GT.AND P1, PT, R182, 0x39, P1 ;  /* 0x00000039b600780c */ /* 0x000fe40000f24270 */
[----:B------:R-:W-:Y:S02]  /*1d200*/  @P0 LOP3.LUT R22, R22, 0x8, RZ, 0xfc, !PT ;  /* 0x0000000816160812 */ /* 0x000fe400078efcff */
[----:B0-----:R-:W-:-:S02]  /*1d210*/  FMNMX.FTZ R2, R0, R2, !PT ;  /* 0x0000000200027209 */ /* 0x001fc40007810000 */
[C---:B------:R-:W-:Y:S02]  /*1d220*/  LOP3.LUT P0, RZ, R22.reuse, 0x8000, RZ, 0xc0, !PT ;  /* 0x0000800016ff7812 */ /* 0x040fe4000780c0ff */
[----:B------:R-:W-:Y:S01]  /*1d230*/  LOP3.LUT R22, R22, 0xfffffffd, RZ, 0xc0, !PT ;  /* 0xfffffffd16167812 */ /* 0x000fe200078ec0ff */
[----:B------:R-:W0:Y:S01]  /*1d240*/  SHFL.BFLY PT, R4, R2, 0x1, 0x1f ;  /* 0x0c201f0002047f89 */ /* 0x000e2200000e0000 */
[C---:B------:R-:W-:Y:S02]  /*1d250*/  ISETP.LT.OR P0, PT, R183.reuse, 0x22, P0 ;  /* 0x00000022b700780c */ /* 0x040fe40000701670 */
[C---:B------:R-:W-:Y:S02]  /*1d260*/  ISETP.LT.OR P4, PT, R183.reuse, 0x31, P4 ;  /* 0x00000031b700780c */ /* 0x040fe40002781670 */
[----:B------:R-:W-:Y:S02]  /*1d270*/  @P1 LOP3.LUT R22, R22, 0x2, RZ, 0xfc, !PT ;  /* 0x0000000216161812 */ /* 0x000fe400078efcff */
[----:B------:R-:W-:-:S02]  /*1d280*/  ISETP.LT.OR P5, PT, R183, 0x32, P5 ;  /* 0x00000032b700780c */ /* 0x000fc40002fa1670 */
[C---:B------:R-:W-:Y:S02]  /*1d290*/  LOP3.LUT P1, RZ, R22.reuse, 0x8, RZ, 0xc0, !PT ;  /* 0x0000000816ff7812 */ /* 0x040fe4000782c0ff */
[----:B------:R-:W-:Y:S02]  /*1d2a0*/  LOP3.LUT R22, R22, 0xffffffef, RZ, 0xc0, !PT ;  /* 0xffffffef16167812 */ /* 0x000fe400078ec0ff */
[----:B------:R-:W-:Y:S02]  /*1d2b0*/  ISETP.LT.OR P1, PT, R183, 0x1, P1 ;  /* 0x00000001b700780c */ /* 0x000fe40000f21670 */
[----:B------:R-:W-:Y:S02]  /*1d2c0*/  @P0 LOP3.LUT R22, R22, 0x10, RZ, 0xfc, !PT ;  /* 0x0000001016160812 */ /* 0x000fe400078efcff */
[----:B------:R-:W-:Y:S02]  /*1d2d0*/  FSEL R153, R3, -INF , !P1 ;  /* 0xff80000003997808 */ /* 0x000fe40004800000 */
[----:B------:R-:W-:-:S02]  /*1d2e0*/  ISETP.LT.OR P0, PT, R183, 0x29, P2 ;  /* 0x00000029b700780c */ /* 0x000fc40001701670 */
[----:B------:R-:W-:Y:S02]  /*1d2f0*/  FMNMX.FTZ R3, R153, R227, !PT ;  /* 0x000000e399037209 */ /* 0x000fe40007810000 */
[C---:B------:R-:W-:Y:S02]  /*1d300*/  LOP3.LUT P2, RZ, R22.reuse, 0x2, RZ, 0xc0, !PT ;  /* 0x0000000216ff7812 */ /* 0x040fe4000784c0ff */
[----:B------:R-:W-:Y:S02]  /*1d310*/  FMNMX.FTZ R3, R13, R3, !PT ;  /* 0x000000030d037209 */ /* 0x000fe40007810000 */
[----:B------:R-:W-:Y:S02]  /*1d320*/  LOP3.LUT R22, R22, 0xfffffffb, RZ, 0xc0, !PT ;  /* 0xfffffffb16167812 */ /* 0x000fe400078ec0ff */
[----:B------:R-:W-:Y:S02]  /*1d330*/  FMNMX.FTZ R3, R154, R3, !PT ;  /* 0x000000039a037209 */ /* 0x000fe40007810000 */
[----:B0-----:R-:W-:-:S02]  /*1d340*/  FMNMX.FTZ R4, R2, R4, !PT ;  /* 0x0000000402047209 */ /* 0x001fc40007810000 */
[----:B------:R-:W-:Y:S02]  /*1d350*/  @P0 LOP3.LUT R22, R22, 0x4, RZ, 0xfc, !PT ;  /* 0x0000000416160812 */ /* 0x000fe400078efcff */
[----:B------:R-:W-:Y:S02]  /*1d360*/  ISETP.LT.OR P0, PT, R183, 0x2a, P3 ;  /* 0x0000002ab700780c */ /* 0x000fe40001f01670 */
[----:B------:R-:W-:Y:S02]  /*1d370*/  FMNMX.FTZ R3, R155, R3, !PT ;  /* 0x000000039b037209 */ /* 0x000fe40007810000 */
[----:B------:R-:W-:Y:S02]  /*1d380*/  LOP3.LUT R22, R22, 0xffffbfff, RZ, 0xc0, !PT ;  /* 0xffffbfff16167812 */ /* 0x000fe400078ec0ff */
[----:B------:R-:W-:Y:S02]  /*1d390*/  FMNMX.FTZ R3, R160, R3, !PT ;  /* 0x00000003a0037209 */ /* 0x000fe40007810000 */
[----:B------:R-:W-:-:S02]  /*1d3a0*/  MOV R2, UR4 ;  /* 0x0000000400027c02 */ /* 0x000fc40008000f00 */
[----:B------:R-:W-:Y:S02]  /*1d3b0*/  FMNMX.FTZ R3, R161, R3, !PT ;  /* 0x00000003a1037209 */ /* 0x000fe40007810000 */
[C---:B------:R-:W-:Y:S01]  /*1d3c0*/  FSETP.NEU.FTZ.AND P3, PT, R4.reuse, -INF , PT ;  /* 0xff8000000400780b */ /* 0x040fe20003f7d000 */
[----:B------:R-:W-:Y:S01]  /*1d3d0*/  FMUL.FTZ R152, R4, R2 ;  /* 0x0000000204987220 */ /* 0x000fe20000410000 */
[----:B------:R-:W-:Y:S02]  /*1d3e0*/  @P0 LOP3.LUT R22, R22, 0x4000, RZ, 0xfc, !PT ;  /* 0x0000400016160812 */ /* 0x000fe400078efcff */
[----:B------:R-:W-:Y:S02]  /*1d3f0*/  FMNMX.FTZ R3, R164, R3, !PT ;  /* 0x00000003a4037209 */ /* 0x000fe40007810000 */
[----:B------:R-:W-:Y:S02]  /*1d400*/  LOP3.LUT P0, RZ, R22, 0x10, RZ, 0xc0, !PT ;  /* 0x0000001016ff7812 */ /* 0x000fe4000780c0ff */
[----:B------:R-:W-:-:S02]  /*1d410*/  FMNMX.FTZ R3, R165, R3, !PT ;  /* 0x00000003a5037209 */ /* 0x000fc40007810000 */
[----:B------:R-:W-:Y:S02]  /*1d420*/  FSEL R0, R4, RZ, P3 ;  /* 0x000000ff04007208 */ /* 0x000fe40001800000 */
[----:B------:R-:W-:Y:S02]  /*1d430*/  FSEL R152, R152, RZ, P3 ;  /* 0x000000ff98987208 */ /* 0x000fe40001800000 */
[----:B------:R-:W-:Y:S01]  /*1d440*/  LOP3.LUT P3, RZ, R22, 0x4, RZ, 0xc0, !PT ;  /* 0x0000000416ff7812 */ /* 0x000fe2000786c0ff */
[----:B------:R-:W-:Y:S01]  /*1d450*/  FADD.FTZ R0, -R0, R226 ;  /* 0x000000e200007221 */ /* 0x000fe20000010100 */
        /* <DEDUP_REMOVED lines=31> */
[-C--:B------:R-:W-:Y:S01]  /*1d650*/  FFMA.FTZ R152, R179, R2.reuse, -R152 ;  /* 0x00000002b3987223 */ /* 0x080fe20000010898 */
[----:B------:R-:W-:Y:S01]  /*1d660*/  FMNMX.FTZ R3, R175, R3, !PT ;  /* 0x00000003af037209 */ /* 0x000fe20007810000 */
[----:B------:R0:W-:Y:S01]  /*1d670*/  MUFU.EX2 R196, R12 ;  /* 0x0000000c00c47308 */ /* 0x0001e20000000800 */
[----:B------:R-:W-:Y:S01]  /*1d680*/  FMUL.FTZ R180, R0, R2 ;  /* 0x0000000200b47220 */ /* 0x000fe20000410000 */
[----:B------:R-:W-:-:S02]  /*1d690*/  LOP3.LUT P0, RZ, R22, 0x2000, RZ, 0xc0, !PT ;  /* 0x0000200016ff7812 */ /* 0x000fc4000780c0ff */
[----:B------:R-:W-:-:S04]  /*1d6a0*/  FMNMX.FTZ R3, R177, R3, !PT ;  /* 0x00000003b1037209 */ /* 0x000fc80007810000 */
[----:B------:R-:W-:Y:S01]  /*1d6b0*/  MUFU.EX2 R158, R158 ;  /* 0x0000009e009e7308 */ /* 0x000fe20000000800 */
[----:B------:R-:W1:Y:S07]  /*1d6c0*/  SHFL.BFLY PT, R179, R3, 0x2, 0x1f ;  /* 0x0c401f0003b37f89 */ /* 0x000e6e00000e0000 */
[----:B------:R-:W-:Y:S08]  /*1d6d0*/  MUFU.EX2 R159, R159 ;  /* 0x0000009f009f7308 */ /* 0x000ff00000000800 */
[----:B------:R-:W-:Y:S08]  /*1d6e0*/  MUFU.EX2 R186, R186 ;  /* 0x000000ba00ba7308 */ /* 0x000ff00000000800 */
[----:B------:R-:W-:Y:S01]  /*1d6f0*/  MUFU.EX2 R156, R156 ;  /* 0x0000009c009c7308 */ /* 0x000fe20000000800 */
[----:B-1----:R-:W-:-:S05]  /*1d700*/  FMNMX.FTZ R3, R3, R179, !PT ;  /* 0x000000b303037209 */ /* 0x002fca0007810000 */
[----:B------:R-:W1:Y:S02]  /*1d710*/  SHFL.BFLY PT, R179, R3, 0x1, 0x1f ;  /* 0x0c201f0003b37f89 */ /* 0x000e6400000e0000 */
[----:B------:R-:W-:Y:S08]  /*1d720*/  MUFU.EX2 R157, R157 ;  /* 0x0000009d009d7308 */ /* 0x000ff00000000800 */
[----:B------:R-:W-:Y:S08]  /*1d730*/  MUFU.EX2 R162, R162 ;  /* 0x000000a200a27308 */ /* 0x000ff00000000800 */
[----:B------:R-:W-:Y:S01]  /*1d740*/  MUFU.EX2 R163, R163 ;  /* 0x000000a300a37308 */ /* 0x000fe20000000800 */
[----:B-1----:R-:W-:-:S07]  /*1d750*/  FMNMX.FTZ R3, R3, R179, !PT ;  /* 0x000000b303037209 */ /* 0x002fce0007810000 */
[----:B------:R-:W-:Y:S01]  /*1d760*/  MUFU.EX2 R166, R166 ;  /* 0x000000a600a67308 */ /* 0x000fe20000000800 */
[C---:B------:R-:W-:Y:S01]  /*1d770*/  FSETP.NEU.FTZ.AND P1, PT, R3.reuse, -INF , PT ;  /* 0xff8000000300780b */ /* 0x040fe20003f3d000 */
[----:B0-----:R-:W-:-:S03]  /*1d780*/  FMUL.FTZ R12, R3, R2 ;  /* 0x00000002030c7220 */ /* 0x001fc60000410000 */
[----:B------:R-:W-:Y:S02]  /*1d790*/  FSEL R179, R3, RZ, P1 ;  /* 0x000000ff03b37208 */ /* 0x000fe40000800000 */
[----:B------:R-:W-:Y:S01]  /*1d7a0*/  FSEL R0, R12, RZ, P1 ;  /* 0x000000ff0c007208 */ /* 0x000fe20000800000 */
[----:B------:R-:W-:Y:S02]  /*1d7b0*/  MUFU.EX2 R184, R184 ;  /* 0x000000b800b87308 */ /* 0x000fe40000000800 */
[----:B------:R-:W-:Y:S02]  /*1d7c0*/  FADD.FTZ R179, -R179, R227 ;  /* 0x000000e3b3b37221 */ /* 0x000fe40000010100 */
[-CC-:B------:R-:W-:Y:S01]  /*1d7d0*/  FFMA.FTZ R153, R153, R2.reuse, -R0.reuse ;  /* 0x0000000299997223 */ /* 0x180fe20000010800 */
[-CC-:B------:R-:W-:Y:S01]  /*1d7e0*/  FFMA.FTZ R13, R13, R2.reuse, -R0.reuse ;  /* 0x000000020d0d7223 */ /* 0x180fe20000010800 */
[-C--:B------:R-:W-:Y:S01]  /*1d7f0*/  FMUL.FTZ R179, R179, R2.reuse ;  /* 0x00000002b3b37220 */ /* 0x080fe20000410000 */
        /* <DEDUP_REMOVED lines=13> */
[----:B------:R-:W-:Y:S01]  /*1d8d0*/  FFMA.FTZ R177, R177, R2, -R0 ;  /* 0x00000002b1b17223 */ /* 0x000fe20000010800 */
[----:B------:R-:W0:Y:S08]  /*1d8e0*/  MUFU.EX2 R12, R180 ;  /* 0x000000b4000c7308 */ /* 0x000e300000000800 */
[----:B------:R-:W-:Y:S08]  /*1d8f0*/  MUFU.EX2 R153, R153 ;  /* 0x0000009900997308 */ /* 0x000ff00000000800 */
[----:B------:R1:W2:Y:S01]  /*1d900*/  MUFU.EX2 R0, R179 ;  /* 0x000000b300007308 */ /* 0x0002a20000000800 */
[----:B0-----:R-:W-:-:S07]  /*1d910*/  FFMA.FTZ R223, R12, R223, R158 ;  /* 0x000000df0cdf7223 */ /* 0x001fce000001009e */
[----:B------:R-:W0:Y:S01]  /*1d920*/  MUFU.EX2 R13, R13 ;  /* 0x0000000d000d7308 */ /* 0x000e220000000800 */
[----:B-1----:R-:W-:-:S04]  /*1d930*/  FADD.FTZ R179, R196, R223 ;  /* 0x000000dfc4b37221 */ /* 0x002fc80000010000 */
[----:B------:R-:W-:-:S03]  /*1d940*/  FADD.FTZ R179, R159, R179 ;  /* 0x000000b39fb37221 */ /* 0x000fc60000010000 */
[----:B------:R-:W1:Y:S01]  /*1d950*/  MUFU.EX2 R154, R154 ;  /* 0x0000009a009a7308 */ /* 0x000e620000000800 */
[----:B--2---:R-:W-:Y:S01]  /*1d960*/  FFMA.FTZ R221, R0, R221, R153 ;  /* 0x000000dd00dd7223 */ /* 0x004fe20000010099 */
        /* <DEDUP_REMOVED lines=8> */
[----:B------:R-:W-:-:S04]  /*1d9f0*/  FADD.FTZ R179, R163, R179 ;  /* 0x000000b3a3b37221 */ /* 0x000fc80000010000 */
[----:B------:R-:W-:Y:S02]  /*1da00*/  FADD.FTZ R179, R166, R179 ;  /* 0x000000b3a6b37221 */ /* 0x000fe40000010000 */
[----:B------:R-:W1:Y:S01]  /*1da10*/  MUFU.EX2 R161, R161 ;  /* 0x000000a100a17308 */ /* 0x000e620000000800 */
[----:B--2---:R-:W-:Y:S01]  /*1da20*/  FADD.FTZ R180, R155, R180 ;  /* 0x000000b49bb47221 */ /* 0x004fe20000010000 */
[----:B------:R-:W-:-:S06]  /*1da30*/  FADD.FTZ R179, R184, R179 ;  /* 0x000000b3b8b37221 */ /* 0x000fcc0000010000 */
        /* <DEDUP_REMOVED lines=32> */
[----:B-1----:R-:W-:-:S03]  /*1dc40*/  FADD.FTZ R223, R152, R179 ;  /* 0x000000b398df7221 */ /* 0x002fc60000010000 */
[----:B--2---:R-:W-:Y:S01]  /*1dc50*/  FADD.FTZ R221, R177, R180 ;  /* 0x000000b4b1dd7221 */ /* 0x004fe20000010000 */
[----:B------:R-:W-:Y:S06]  /*1dc60*/  @!P0 BRA `(.L_x_1833) ;  /* 0x0000000000048947 */ /* 0x000fec0003800000 */
[----:B------:R-:W-:Y:S01]  /*1dc70*/  BPT.TRAP 0x1 ;  /* 0x000000040000795c */ /* 0x000fe20000300000 */
.L_x_1833:
        /* <DEDUP_REMOVED lines=23> */
[----:B------:R-:W-:Y:S02]  /*1ddf0*/  MOV R226, R4 ;  /* 0x0000000400e27202 */ /* 0x000fe40000000f00 */
[C---:B--2---:R-:W-:Y:S01]  /*1de00*/  ISETP.GT.AND P1, PT, R5.reuse, R179, PT ;  /* 0x000000b30500720c */ /* 0x044fe20003f24270 */
[----:B------:R-:W-:-:S12]  /*1de10*/  VIADD R5, R5, 0xffffffff ;  /* 0xffffffff05057836 */ /* 0x000fd80000000000 */
[----:B------:R-:W-:Y:S05]  /*1de20*/  @P1 BRA `(.L_x_1834) ;  /* 0xffffffcc008c1947 */ /* 0x000fea000383ffff */
.L_x_1813:
[----:B------:R-:W-:Y:S05]  /*1de30*/  BSYNC B0 ;  /* 0x0000000000007941 */ /* 0x000fea0003800000 */
.L_x_1812:
        /* <DEDUP_REMOVED lines=131> */
.L_x_1835:
[----:B------:R-:W-:Y:S01]  /*1e670*/  IMAD R12, R202, 0x8, R18 ;  /* 0x00000008ca0c7824 */ /* 0x000fe200078e0212 */
[----:B------:R-:W-:-:S04]  /*1e680*/  SHF.L.U32 R5, R203, 0x1f, RZ ;  /* 0x0000001fcb057819 */ /* 0x000fc800000006ff */
[----:B------:R1:W2:Y:S01]  /*1e690*/  SYNCS.PHASECHK.TRANS64.TRYWAIT P1, [R12+URZ+0x30850], R5 ;  /* 0x030850050c0075a7 */ /* 0x0002a2000802017f */
[----:B------:R-:W-:Y:S05]  /*1e6a0*/  @!P0 BRA `(.L_x_1836) ;  /* 0x0000000000048947 */ /* 0x000fea0003800000 */
[----:B------:R-:W-:Y:S01]  /*1e6b0*/  BPT.TRAP 0x1 ;  /* 0x000000040000795c */ /* 0x000fe20000300000 */
.L_x_1836:
[----:B------:R-:W-:Y:S01]  /*1e6c0*/  IADD3 R18, R18, 0x400, RZ ;  /* 0x0000040012127810 */ /* 0x000fe20007ffe0ff */
[----:B------:R-:W-:Y:S03]  /*1e6d0*/  BSSY B0, `(.L_x_1837) ;  /* 0x0000008000007945 */ /* 0x000fe60003800000 */
[----:B------:R-:W-:-:S04]  /*1e6e0*/  SHF.R.U32.HI R18, RZ, 0x4, R18 ;  /* 0x00000004ff127819 */ /* 0x000fc80000011612 */
[----:B------:R-:W-:-:S04]  /*1e6f0*/  LOP3.LUT R18, R18, 0x3fff, RZ, 0xc0, !PT ;  /* 0x00003fff12127812 */ /* 0x000fc800078ec0ff */
[----:B------:R-:W-:-:S05]  /*1e700*/  LOP3.LUT R7, R18, 0x2000000, RZ, 0xfc, !PT ;  /* 0x0200000012077812 */ /* 0x000fca00078efcff */
[----:B------:R-:W-:Y:S01]  /*1e710*/  IMAD R0, R202, 0x800, R7 ;  /* 0x00000800ca007824 */ /* 0x000fe200078e0207 */
[----:B--2---:R-:W-:Y:S06]  /*1e720*/  @P1 BRA `(.L_x_1838) ;  /* 0x0000000000081947 */ /* 0x004fec0003800000 */
[----:B------:R-:W2:Y:S02]  /*1e730*/  SYNCS.PHASECHK.TRANS64.TRYWAIT P1, [R12+URZ+0x30850], R5 ;  /* 0x030850050c0075a7 */ /* 0x000ea4000802017f */
[----:B--2---:R-:W-:Y:S05]  /*1e740*/  @!P1 BRA `(.L_x_1839) ;  /* 0x000000cc00249947 */ /* 0x004fea0003800000 */
.L_x_1838:
[----:B------:R-:W-:Y:S05]  /*1e750*/  BSYNC B0 ;  /* 0x0000000000007941 */ /* 0x000fea0003800000 */
.L_x_1837:
[----:B------:R-:W-:Y:S01]  /*1e760*/  IMAD.MOV.U32 R6, RZ, RZ, R0 ;  /* 0x000000ffff067224 */ /* 0x000fe200078e0000 */
[----:B------:R-:W-:Y:S01]  /*1e770*/  WARPGROUP.ARRIVE ;  /* 0x00000000000079c5 */ /* 0x000fe20000000000 */
[----:B------:R-:W-:-:S03]  /*1e780*/  IMAD.MOV.U32 R7, RZ, RZ, 0x40000040 ;  /* 0x40000040ff077424 */ /* 0x000fc600078e00ff */
[----:B------:R-:W-:Y:S02]  /*1e790*/  R2UR UR6, R6 ;  /* 0x00000000060672ca */ /* 0x000fe400000e0000 */
[----:B------:R-:W-:Y:S01]  /*1e7a0*/  R2UR UR7, R7 ;  /* 0x00000000070772ca */ /* 0x000fe200000e0000 */
[----:B------:R-:W-:Y:S01]  /*1e7b0*/  IMAD.MOV.U32 R7, RZ, RZ, 0x40000040 ;  /* 0x40000040ff077424 */ /* 0x000fe200078e00ff */
[----:B------:R-:W-:-:S11]  /*1e7c0*/  IADD3 R6, R0, 0x80, RZ ;  /* 0x0000008000067810 */ /* 0x000fd60007ffe0ff */
        /* <DEDUP_REMOVED lines=12> */
[----:B------:R-:W-:Y:S02]  /*1e890*/  IADD3 R6, R0, 0x180, RZ ;  /* 0x0000018000067810 */ /* 0x000fe40007ffe0ff */
[----:B------:R-:W3:Y:S02]  /*1e8a0*/  SHFL.BFLY PT, R0, R223, 0x2, 0x1f ;  /* 0x0c401f00df007f89 */ /* 0x000ee400000e0000 */
[----:B---3--:R-:W-:-:S05]  /*1e8b0*/  FADD.FTZ R0, R0, R223 ;  /* 0x000000df00007221 */ /* 0x008fca0000010000 */
[----:B-12---:R-:W1:Y:S02]  /*1e8c0*/  SHFL.BFLY PT, R5, R0, 0x1, 0x1f ;  /* 0x0c201f0000057f89 */ /* 0x006e6400000e0000 */
[----:B-1----:R-:W-:Y:S01]  /*1e8d0*/  FADD.FTZ R13, R0, R5 ;  /* 0x00000005000d7221 */ /* 0x002fe20000010000 */
[----:B------:R-:W-:Y:S02]  /*1e8e0*/  IMAD.MOV.U32 R5, RZ, RZ, -0x800000 ;  /* 0xff800000ff057424 */ /* 0x000fe400078e00ff */
[----:B------:R-:W-:Y:S02]  /*1e8f0*/  IMAD.MOV.U32 R0, RZ, RZ, -0x800000 ;  /* 0xff800000ff007424 */ /* 0x000fe400078e00ff */
[----:B------:R-:W-:-:S13]  /*1e900*/  FSETP.NE.FTZ.AND P1, PT, R13, RZ, PT ;  /* 0x000000ff0d00720b */ /* 0x000fda0003f35000 */
[----:B------:R-:W1:Y:S01]  /*1e910*/  @P1 MUFU.LG2 R10, R13 ;  /* 0x0000000d000a1308 */ /* 0x000e620000000c00 */
[----:B------:R-:W-:Y:S01]  /*1e920*/  @P1 FMUL.FTZ R9, R2, 0.69314718246459960938 ;  /* 0x3f31721802091820 */ /* 0x000fe20000410000 */
[----:B-1----:R-:W-:-:S04]  /*1e930*/  @P1 FMUL.FTZ R10, R10, 0.69314718246459960938 ;  /* 0x3f3172180a0a1820 */ /* 0x002fc80000410000 */
[----:B------:R-:W-:Y:S01]  /*1e940*/  @P1 FFMA.FTZ R5, R9, R4, R10 ;  /* 0x0000000409051223 */ /* 0x000fe2000001000a */
[----:B------:R-:W-:Y:S02]  /*1e950*/  WARPGROUP.DEPBAR.LE gsb0, 0x0 ;  /* 0x00008000000079c5 */ /* 0x000fe40000010000 */
[----:B------:R-:W-:-:S06]  /*1e960*/  WARPGROUP.ARRIVE ;  /* 0x00000000000079c5 */ /* 0x000fcc0000000000 */
[----:B------:R-:W-:Y:S01]  /*1e970*/  HGMMA.64x256x16.F32 R24, R188, gdesc[UR4].tnspB, R24, gsb0 ;  /* 0x43e00004bc187df0 */ /* 0x000fe20008000818 */
[----:B------:R-:W-:Y:S02]  /*1e980*/  R2UR UR6, R6 ;  /* 0x00000000060672ca */ /* 0x000fe400000e0000 */
[----:B------:R-:W-:Y:S01]  /*1e990*/  R2UR UR7, R7 ;  /* 0x00000000070772ca */ /* 0x000fe200000e0000 */
[----:B------:R-:W1:Y:S02]  /*1e9a0*/  SHFL.BFLY PT, R6, R221, 0x2, 0x1f ;  /* 0x0c401f00dd067f89 */ /* 0x000e6400000e0000 */
[----:B-1----:R-:W-:-:S05]  /*1e9b0*/  FADD.FTZ R8, R6, R221 ;  /* 0x000000dd06087221 */ /* 0x002fca0000010000 */
[----:B------:R-:W1:Y:S02]  /*1e9c0*/  SHFL.BFLY PT, R7, R8, 0x1, 0x1f ;  /* 0x0c201f0008077f89 */ /* 0x000e6400000e0000 */
[----:B-1----:R-:W-:Y:S01]  /*1e9d0*/  FADD.FTZ R14, R8, R7 ;  /* 0x00000007080e7221 */ /* 0x002fe20000010000 */
[----:B------:R-:W-:-:S04]  /*1e9e0*/  CS2R R6, SRZ ;  /* 0x0000000000067805 */ /* 0x000fc8000001ff00 */
[----:B------:R-:W-:Y:S02]  /*1e9f0*/  FSETP.NE.FTZ.AND P2, PT, R14, RZ, PT ;  /* 0x000000ff0e00720b */ /* 0x000fe40003f55000 */
[----:B------:R-:W-:Y:S11]  /*1ea00*/  @P1 MUFU.RCP R7, R13 ;  /* 0x0000000d00071308 */ /* 0x000ff60000001000 */
[----:B------:R-:W1:Y:S01]  /*1ea10*/  @P2 MUFU.LG2 R11, R14 ;  /* 0x0000000e000b2308 */ /* 0x000e620000000c00 */
[----:B------:R-:W-:-:S07]  /*1ea20*/  @P2 FMUL.FTZ R15, R2, 0.69314718246459960938 ;  /* 0x3f317218020f2820 */ /* 0x000fce0000410000 */
[----:B------:R2:W3:Y:S01]  /*1ea30*/  @P2 MUFU.RCP R6, R14 ;  /* 0x0000000e00062308 */ /* 0x0004e20000001000 */
        /* <DEDUP_REMOVED lines=8> */
.L_x_1840:
[----:B------:R-:W2:Y:S01]  /*1eac0*/  LDL.LU R2, [R1+0x8] ;  /* 0x0000080001027983 */ /* 0x000ea20000300800 */
[----:B------:R-:W-:Y:S01]  /*1ead0*/  IADD3 R4, R12, 0x30860, RZ ;  /* 0x000308600c047810 */ /* 0x000fe20007ffe0ff */
[-C--:B------:R-:W-:Y:S01]  /*1eae0*/  FMUL.FTZ R24, R24, R7.reuse ;  /* 0x0000000718187220 */ /* 0x080fe20000410000 */
[----:B------:R-:W-:Y:S01]  /*1eaf0*/  FMUL.FTZ R25, R25, R7 ;  /* 0x0000000719197220 */ /* 0x000fe20000410000 */
[----:B------:R-:W3:Y:S01]  /*1eb00*/  LDL.LU R20, [R1+0x78] ;  /* 0x0000780001147983 */ /* 0x000ee20000300800 */
[----:B------:R-:W-:-:S05]  /*1eb10*/  VIADD R202, R202, 0x1 ;  /* 0x00000001caca7836 */ /* 0x000fca0000000000 */
[----:B------:R-:W-:Y:S01]  /*1eb20*/  ISETP.NE.AND P1, PT, R202, 0x2, PT ;  /* 0x00000002ca00780c */ /* 0x000fe20003f25270 */
[-C--:B0-----:R-:W-:Y:S01]  /*1eb30*/  FMUL.FTZ R152, R32, R7.reuse ;  /* 0x0000000720987220 */ /* 0x081fe20000410000 */
        /* <DEDUP_REMOVED lines=128> */
[----:B---3--:R-:W-:-:S03]  /*1f340*/  VIADD R20, R20, 0x1 ;  /* 0x0000000114147836 */ /* 0x008fc60000000000 */
[----:B------:R0:W-:Y:S02]  /*1f350*/  SYNCS.ARRIVE.TRANS64.RED.A1T0 RZ, [R4+URZ], RZ ;  /* 0x000000ff04ff79a7 */ /* 0x0001e4000810043f */
[----:B------:R1:W-:Y:S01]  /*1f360*/  STL [R1+0x78], R20 ;  /* 0x0000781401007387 */ /* 0x0003e20000100800 */
[----:B------:R-:W-:Y:S01]  /*1f370*/  FMUL.FTZ R2, R37, R7 ;  /* 0x0000000725027220 */ /* 0x000fe20000410000 */
[----:B0-----:R-:W-:-:S07]  /*1f380*/  FMUL.FTZ R4, R47, R6 ;  /* 0x000000062f047220 */ /* 0x001fce0000410000 */
.L_x_1666:
[----:B------:R-:W0:Y:S08]  /*1f390*/  S2UR UR4, SR_CgaCtaId ;  /* 0x00000000000479c3 */ /* 0x000e300000008800 */
[----:B------:R-:W-:Y:S01]  /*1f3a0*/  BAR.SYNC.DEFER_BLOCKING 0x5, 0x180 ;  /* 0x0146000000007b1d */ /* 0x000fe20000010000 */
[----:B------:R-:W-:-:S05]  /*1f3b0*/  MOV R18, 0x400 ;  /* 0x0000040000127802 */ /* 0x000fca0000000f00 */
[----:B------:R-:W-:Y:S01]  /*1f3c0*/  BSSY B0, `(.L_x_1841) ;  /* 0x00002cc000007945 */ /* 0x000fe20003800000 */
[----:B0-----:R-:W-:-:S05]  /*1f3d0*/  IMAD.U32 R6, RZ, RZ, UR4 ;  /* 0x00000004ff067e24 */ /* 0x001fca000f8e00ff */
[----:B------:R0:W-:Y:S01]  /*1f3e0*/  STL [R1+0x8], R6 ;  /* 0x0000080601007387 */ /* 0x0001e20000100800 */
[----:B------:R-:W-:-:S05]  /*1f3f0*/  LEA R18, R6, R18, 0x18 ;  /* 0x0000001206127211 */ /* 0x000fca00078ec0ff */
[----:B------:R0:W2:Y:S01]  /*1f400*/  LDS.128 R36, [R18+0x308d0] ;  /* 0x0308d00012247984 */ /* 0x0000a20000000c00 */
[----:B------:R-:W-:Y:S06]  /*1f410*/  BAR.ARV 0x4, 0x180 ;  /* 0x0106000000007b1d */ /* 0x000fec0000002000 */
[----:B------:R-:W-:Y:S05]  /*1f420*/  @P0 BRA `(.L_x_1842) ;  /* 0x0000001c00cc0947 */ /* 0x000fea0003800000 */
[----:B-1----:R-:W3:Y:S01]  /*1f430*/  LDL R20, [R1+0xb0] ;  /* 0x0000b00001147983 */ /* 0x002ee20000100800 */
[----:B------:R-:W-:-:S03]  /*1f440*/  ULDC.64 UR4, c[0x0][0xc00] ;  /* 0x0003000000047ab9 */ /* 0x000fc60000000a00 */
[----:B------:R-:W4:Y:S01]  /*1f450*/  LDL R176, [R1+0x74] ;  /* 0x0000740001b07983 */ /* 0x000f220000100800 */
[----:B------:R-:W1:Y:S03]  /*1f460*/  S2R R21, SR_SWINHI ;  /* 0x0000000000157919 */ /* 0x000e660000002f00 */
[----:B------:R-:W4:Y:S01]  /*1f470*/  LDL R174, [R1+0x70] ;  /* 0x0000700001ae7983 */ /* 0x000f220000100800 */
[----:B0-----:R-:W-:Y:S02]  /*1f480*/  MOV R6, R18 ;  /* 0x0000001200067202 */ /* 0x001fe40000000f00 */
[----:B-1----:R-:W-:Y:S02]  /*1f490*/  MOV R7, R21 ;  /* 0x0000001500077202 */ /* 0x002fe40000000f00 */
        /* <DEDUP_REMOVED lines=28> */
[----:B------:R-:W-:Y:S01]  /*1f660*/  MOV R2, RZ ;  /* 0x000000ff00027202 */ /* 0x000fe20000000f00 */
[----:B------:R-:W-:Y:S01]  /*1f670*/  BAR.SYNC.DEFER_BLOCKING 0x1, 0x100 ;  /* 0x0044000000007b1d */ /* 0x000fe20000010000 */
[----:B---3--:R-:W-:-:S03]  /*1f680*/  IMAD.WIDE R20, R20, 0x2, R6 ;  /* 0x0000000214147825 */ /* 0x008fc600078e0206 */
[C---:B------:R-:W-:Y:S02]  /*1f690*/  IADD3 R43, P1, R20.reuse, 0x20, RZ ;  /* 0x00000020142b7810 */ /* 0x040fe40007f3e0ff */
[----:B------:R-:W-:Y:S02]  /*1f6a0*/  IADD3 R47, P0, R20, 0x40, RZ ;  /* 0x00000040142f7810 */ /* 0x000fe40007f1e0ff */
[----:B------:R-:W-:Y:S02]  /*1f6b0*/  LOP3.LUT R42, R43, 0x380, RZ, 0xc0, !PT ;  /* 0x000003802b2a7812 */ /* 0x000fe400078ec0ff */
[----:B------:R-:W-:Y:S02]  /*1f6c0*/  LOP3.LUT R46, R47, 0x380, RZ, 0xc0, !PT ;  /* 0x000003802f2e7812 */ /* 0x000fe400078ec0ff */
[----:B------:R-:W-:Y:S02]  /*1f6d0*/  SHF.R.U64 R42, R42, 0x3, RZ ;  /* 0x000000032a2a7819 */ /* 0x000fe400000012ff */
[----:B------:R-:W-:-:S02]  /*1f6e0*/  IADD3 R111, P5, R20, 0x4040, RZ ;  /* 0x00004040146f7810 */ /* 0x000fc40007fbe0ff */
[----:B------:R-:W-:Y:S02]  /*1f6f0*/  SHF.R.U64 R46, R46, 0x3, RZ ;  /* 0x000000032e2e7819 */ /* 0x000fe400000012ff */
[----:B------:R-:W-:Y:S02]  /*1f700*/  LOP3.LUT R42, R42, R43, RZ, 0x3c, !PT ;  /* 0x0000002b2a2a7212 */ /* 0x000fe400078e3cff */
[----:B------:R-:W-:Y:S02]  /*1f710*/  IADD3.X R43, RZ, R21, RZ, P1, !PT ;  /* 0x00000015ff2b7210 */ /* 0x000fe40000ffe4ff */
[C---:B------:R-:W-:Y:S02]  /*1f720*/  IADD3 R97, P4, R20.reuse, 0x60, RZ ;  /* 0x0000006014617810 */ /* 0x040fe40007f9e0ff */
[C---:B------:R-:W-:Y:S02]  /*1f730*/  IADD3 R103, P3, R20.reuse, 0x4000, RZ ;  /* 0x0000400014677810 */ /* 0x040fe40007f7e0ff */
[----:B------:R-:W-:-:S02]  /*1f740*/  IADD3 R107, P6, R20, 0x4020, RZ ;  /* 0x00004020146b7810 */ /* 0x000fc40007fde0ff */
[C---:B------:R-:W-:Y:S02]  /*1f750*/  IADD3 R115, P2, R20.reuse, 0x4060, RZ ;  /* 0x0000406014737810 */ /* 0x040fe40007f5e0ff */
[----:B------:R-:W-:Y:S02]  /*1f760*/  IADD3 R119, P1, R20, 0x8000, RZ ;  /* 0x0000800014777810 */ /* 0x000fe40007f3e0ff */
[----:B------:R-:W-:Y:S02]  /*1f770*/  LOP3.LUT R110, R111, 0x380, RZ, 0xc0, !PT ;  /* 0x000003806f6e7812 */ /* 0x000fe400078ec0ff */
[----:B------:R-:W-:Y:S01]  /*1f780*/  LOP3.LUT R46, R46, R47, RZ, 0x3c, !PT ;  /* 0x0000002f2e2e7212 */ /* 0x000fe200078e3cff */
[----:B------:R-:W-:Y:S01]  /*1f790*/  IMAD.X R47, RZ, RZ, R21, P0 ;  /* 0x000000ffff2f7224 */ /* 0x000fe200000e0615 */
[----:B-----5:R-:W-:Y:S02]  /*1f7a0*/  LOP3.LUT R96, R97, 0x380, RZ, 0xc0, !PT ;  /* 0x0000038061607812 */ /* 0x020fe400078ec0ff */
[----:B------:R-:W-:-:S02]  /*1f7b0*/  LOP3.LUT R102, R103, 0x380, RZ, 0xc0, !PT ;  /* 0x0000038067667812 */ /* 0x000fc400078ec0ff */
[----:B------:R-:W-:Y:S02]  /*1f7c0*/  LOP3.LUT R106, R107, 0x380, RZ, 0xc0, !PT ;  /* 0x000003806b6a7812 */ /* 0x000fe400078ec0ff */
[----:B------:R-:W-:Y:S02]  /*1f7d0*/  LOP3.LUT R114, R115, 0x380, RZ, 0xc0, !PT ;  /* 0x0000038073727812 */ /* 0x000fe400078ec0ff */
[----:B------:R-:W-:Y:S02]  /*1f7e0*/  LOP3.LUT R118, R119, 0x380, RZ, 0xc0, !PT ;  /* 0x0000038077767812 */ /* 0x000fe400078ec0ff */
[----:B------:R-:W-:Y:S02]  /*1f7f0*/  IADD3 R123, P0, R20, 0x8020, RZ ;  /* 0x00008020147b7810 */ /* 0x000fe40007f1e0ff */
[----:B------:R-:W-:Y:S02]  /*1f800*/  SHF.R.U64 R110, R110, 0x3, RZ ;  /* 0x000000036e6e7819 */ /* 0x000fe400000012ff */
[----:B------:R-:W-:-:S02]  /*1f810*/  LOP3.LUT R131, R20, 0x380, RZ, 0xc0, !PT ;  /* 0x0000038014837812 */ /* 0x000fc400078ec0ff */
[----:B------:R-:W-:Y:S02]  /*1f820*/  SHF.R.U64 R96, R96, 0x3, RZ ;  /* 0x0000000360607819 */ /* 0x000fe400000012ff */
[----:B------:R-:W-:Y:S02]  /*1f830*/  SHF.R.U64 R102, R102, 0x3, RZ ;  /* 0x0000000366667819 */ /* 0x000fe400000012ff */
[----:B------:R-:W-:Y:S02]  /*1f840*/  SHF.R.U64 R106, R106, 0x3, RZ ;  /* 0x000000036a6a7819 */ /* 0x000fe400000012ff */
[----:B------:R-:W-:Y:S02]  /*1f850*/  SHF.R.U64 R114, R114, 0x3, RZ ;  /* 0x0000000372727819 */ /* 0x000fe400000012ff */
[----:B------:R-:W-:Y:S02]  /*1f860*/  SHF.R.U64 R118, R118, 0x3, RZ ;  /* 0x0000000376767819 */ /* 0x000fe400000012ff */
[----:B------:R-:W-:-:S02]  /*1f870*/  LOP3.LUT R122, R123, 0x380, RZ, 0xc0, !PT ;  /* 0x000003807b7a7812 */ /* 0x000fc400078ec0ff */
[----:B------:R-:W-:Y:S01]  /*1f880*/  LOP3.LUT R110, R110, R111, RZ, 0x3c, !PT ;  /* 0x0000006f6e6e7212 */ /* 0x000fe200078e3cff */
[--C-:B------:R-:W-:Y:S01]  /*1f890*/  IMAD.X R111, RZ, RZ, R21.reuse, P5 ;  /* 0x000000ffff6f7224 */ /* 0x100fe200028e0615 */
[----:B------:R-:W-:Y:S02]  /*1f8a0*/  SHF.R.U64 R131, R131, 0x3, RZ ;  /* 0x0000000383837819 */ /* 0x000fe400000012ff */
[----:B------:R-:W-:Y:S02]  /*1f8b0*/  IADD3 R173, P5, R20, 0xc020, RZ ;  /* 0x0000c02014ad7810 */ /* 0x000fe40007fbe0ff */
[----:B------:R-:W-:Y:S01]  /*1f8c0*/  LOP3.LUT R96, R96, R97, RZ, 0x3c, !PT ;  /* 0x0000006160607212 */ /* 0x000fe200078e3cff */
[--C-:B------:R-:W-:Y:S01]  /*1f8d0*/  IMAD.X R97, RZ, RZ, R21.reuse, P4 ;  /* 0x000000ffff617224 */ /* 0x100fe200020e0615 */
[----:B------:R-:W-:Y:S01]  /*1f8e0*/  LOP3.LUT R102, R102, R103, RZ, 0x3c, !PT ;  /* 0x0000006766667212 */ /* 0x000fe200078e3cff */
[----:B------:R-:W-:Y:S01]  /*1f8f0*/  IMAD.X R103, RZ, RZ, R21, P3 ;  /* 0x000000ffff677224 */ /* 0x000fe200018e0615 */
[----:B------:R-:W-:-:S02]  /*1f900*/  LOP3.LUT R106, R106, R107, RZ, 0x3c, !PT ;  /* 0x0000006b6a6a7212 */ /* 0x000fc400078e3cff */
[----:B------:R-:W-:Y:S01]  /*1f910*/  LOP3.LUT R114, R114, R115, RZ, 0x3c, !PT ;  /* 0x0000007372727212 */ /* 0x000fe200078e3cff */
[----:B------:R-:W-:Y:S01]  /*1f920*/  IMAD.X R115, RZ, RZ, R21, P2 ;  /* 0x000000ffff737224 */ /* 0x000fe200010e0615 */
[----:B------:R-:W-:Y:S02]  /*1f930*/  LOP3.LUT R118, R118, R119, RZ, 0x3c, !PT ;  /* 0x0000007776767212 */ /* 0x000fe400078e3cff */
[----:B------:R-:W-:Y:S02]  /*1f940*/  SHF.R.U64 R122, R122, 0x3, RZ ;  /* 0x000000037a7a7819 */ /* 0x000fe400000012ff */
[-C--:B------:R-:W-:Y:S02]  /*1f950*/  IADD3.X R107, RZ, R21.reuse, RZ, P6, !PT ;  /* 0x00000015ff6b7210 */ /* 0x080fe400037fe4ff */
[----:B------:R-:W-:Y:S02]  /*1f960*/  IADD3.X R119, RZ, R21, RZ, P1, !PT ;  /* 0x00000015ff777210 */ /* 0x000fe40000ffe4ff */
[----:B------:R-:W-:-:S02]  /*1f970*/  IADD3 R125, P4, R20, 0x8040, RZ ;  /* 0x00008040147d7810 */ /* 0x000fc40007f9e0ff */
[C---:B------:R-:W-:Y:S02]  /*1f980*/  IADD3 R127, P3, R20.reuse, 0x8060, RZ ;  /* 0x00008060147f7810 */ /* 0x040fe40007f7e0ff */
[C---:B------:R-:W-:Y:S02]  /*1f990*/  IADD3 R129, P6, R20.reuse, 0xc000, RZ ;  /* 0x0000c00014817810 */ /* 0x040fe40007fde0ff */
[----:B------:R-:W-:Y:S02]  /*1f9a0*/  LOP3.LUT R130, R131, R20, RZ, 0x3c, !PT ;  /* 0x0000001483827212 */ /* 0x000fe400078e3cff */
[C---:B------:R-:W-:Y:S02]  /*1f9b0*/  IADD3 R175, P2, R20.reuse, 0xc040, RZ ;  /* 0x0000c04014af7810 */ /* 0x040fe40007f5e0ff */
[----:B------:R-:W-:Y:S01]  /*1f9c0*/  IADD3 R177, P1, R20, 0xc060, RZ ;  /* 0x0000c06014b17810 */ /* 0x000fe20007f3e0ff */
[----:B------:R-:W-:Y:S01]  /*1f9d0*/  IMAD.MOV.U32 R131, RZ, RZ, R21 ;  /* 0x000000ffff837224 */ /* 0x000fe200078e0015 */
[----:B------:R-:W-:-:S02]  /*1f9e0*/  LOP3.LUT R20, R173, 0x380, RZ, 0xc0, !PT ;  /* 0x00000380ad147812 */ /* 0x000fc400078ec0ff */
[----:B------:R-:W-:Y:S01]  /*1f9f0*/  LOP3.LUT R122, R122, R123, RZ, 0x3c, !PT ;  /* 0x0000007b7a7a7212 */ /* 0x000fe200078e3cff */
[--C-:B------:R-:W-:Y:S01]  /*1fa00*/  IMAD.X R123, RZ, RZ, R21.reuse, P0 ;  /* 0x000000ffff7b7224 */ /* 0x100fe200000e0615 */
[----:B------:R-:W-:Y:S02]  /*1fa10*/  ISETP.NE.U32.AND P0, PT, RZ, UR4, PT ;  /* 0x00000004ff007c0c */ /* 0x000fe4000bf05070 */
[----:B------:R-:W-:Y:S02]  /*1fa20*/  SHF.R.U64 R20, R20, 0x3, RZ ;  /* 0x0000000314147819 */ /* 0x000fe400000012ff */
[----:B------:R-:W-:Y:S02]  /*1fa30*/  LOP3.LUT R32, R175, 0x380, RZ, 0xc0, !PT ;  /* 0x00000380af207812 */ /* 0x000fe400078ec0ff */
[----:B------:R-:W-:Y:S01]  /*1fa40*/  LOP3.LUT R34, R177, 0x380, RZ, 0xc0, !PT ;  /* 0x00000380b1227812 */ /* 0x000fe200078ec0ff */
[----:B------:R-:W-:Y:S01]  /*1fa50*/  IMAD.X R29, RZ, RZ, R21, P5 ;  /* 0x000000ffff1d7224 */ /* 0x000fe200028e0615 */
[----:B------:R-:W-:-:S02]  /*1fa60*/  LOP3.LUT R124, R125, 0x380, RZ, 0xc0, !PT ;  /* 0x000003807d7c7812 */ /* 0x000fc400078ec0ff */
[----:B------:R-:W-:Y:S02]  /*1fa70*/  MOV R30, R130 ;  /* 0x00000082001e7202 */ /* 0x000fe40000000f00 */
[----:B------:R-:W-:Y:S02]  /*1fa80*/  LOP3.LUT R126, R127, 0x380, RZ, 0xc0, !PT ;  /* 0x000003807f7e7812 */ /* 0x000fe400078ec0ff */
[----:B------:R-:W-:Y:S01]  /*1fa90*/  ISETP.NE.AND.EX P0, PT, RZ, UR5, PT, P0 ;  /* 0x00000005ff007c0c */ /* 0x000fe2000bf05300 */
[----:B------:R-:W-:Y:S01]  /*1faa0*/  ULDC.64 UR4, c[0x0][0xc08] ;  /* 0x0003020000047ab9 */ /* 0x000fe20000000a00 */
[----:B------:R-:W-:Y:S01]  /*1fab0*/  LOP3.LUT R28, R20, R173, RZ, 0x3c, !PT ;  /* 0x000000ad141c7212 */ /* 0x000fe200078e3cff */
[----:B------:R-:W-:Y:S01]  /*1fac0*/  IMAD.X R131, RZ, RZ, R21, P2 ;  /* 0x000000ffff837224 */ /* 0x000fe200010e0615 */
[----:B------:R-:W-:Y:S02]  /*1fad0*/  SHF.R.U64 R32, R32, 0x3, RZ ;  /* 0x0000000320207819 */ /* 0x000fe400000012ff */
[----:B------:R-:W-:-:S02]  /*1fae0*/  SHF.R.U64 R34, R34, 0x3, RZ ;  /* 0x0000000322227819 */ /* 0x000fc400000012ff */
[----:B------:R-:W-:Y:S01]  /*1faf0*/  MOV R42, R42 ;  /* 0x0000002a002a7202 */ /* 0x000fe20000000f00 */
[----:B------:R0:W-:Y:S01]  /*1fb00*/  STSM.16.M88.4 [R30], R24 ;  /* 0x000000181e007844 */ /* 0x0001e20000000200 */
[----:B------:R-:W-:Y:S02]  /*1fb10*/  LOP3.LUT R128, R129, 0x380, RZ, 0xc0, !PT ;  /* 0x0000038081807812 */ /* 0x000fe400078ec0ff */
[----:B------:R-:W-:Y:S02]  /*1fb20*/  SHF.R.U64 R124, R124, 0x3, RZ ;  /* 0x000000037c7c7819 */ /* 0x000fe400000012ff */
[----:B------:R-:W-:Y:S02]  /*1fb30*/  ISETP.NE.U32.AND P2, PT, RZ, UR4, PT ;  /* 0x00000004ff007c0c */ /* 0x000fe4000bf45070 */
[----:B------:R-:W-:Y:S02]  /*1fb40*/  SHF.R.U64 R126, R126, 0x3, RZ ;  /* 0x000000037e7e7819 */ /* 0x000fe400000012ff */
[----:B------:R-:W-:-:S02]  /*1fb50*/  MOV R46, R46 ;  /* 0x0000002e002e7202 */ /* 0x000fc40000000f00 */
[----:B------:R-:W-:Y:S02]  /*1fb60*/  MOV R96, R96 ;  /* 0x0000006000607202 */ /* 0x000fe40000000f00 */
[----:B--2---:R-:W-:Y:S01]  /*1fb70*/  MOV R36, R28 ;  /* 0x0000001c00247202 */ /* 0x004fe20000000f00 */
[----:B------:R1:W-:Y:S01]  /*1fb80*/  STSM.16.M88.4 [R42], R8 ;  /* 0x000000082a007844 */ /* 0x0003e20000000200 */
[----:B------:R-:W-:Y:S02]  /*1fb90*/  LOP3.LUT R130, R32, R175, RZ, 0x3c, !PT ;  /* 0x000000af20827212 */ /* 0x000fe400078e3cff */
[----:B0-----:R-:W-:Y:S02]  /*1fba0*/  F2FP.F16.F32.PACK_AB R24, R49, R156 ;  /* 0x0000009c3118723e */ /* 0x001fe400000000ff */
[----:B------:R-:W-:Y:S02]  /*1fbb0*/  F2FP.F16.F32.PACK_AB R25, R51, R50 ;  /* 0x000000323319723e */ /* 0x000fe400000000ff */
[----:B------:R-:W-:-:S02]  /*1fbc0*/  F2FP.F16.F32.PACK_AB R26, R53, R157 ;  /* 0x0000009d351a723e */ /* 0x000fc400000000ff */
[----:B------:R-:W-:Y:S02]  /*1fbd0*/  F2FP.F16.F32.PACK_AB R27, R55, R54 ;  /* 0x00000036371b723e */ /* 0x000fe400000000ff */
[----:B------:R-:W-:Y:S02]  /*1fbe0*/  LOP3.LUT R20, R34, R177, RZ, 0x3c, !PT ;  /* 0x000000b122147212 */ /* 0x000fe400078e3cff */
[----:B------:R-:W-:Y:S02]  /*1fbf0*/  MOV R102, R102 ;  /* 0x0000006600667202 */ /* 0x000fe40000000f00 */
[----:B------:R-:W-:Y:S02]  /*1fc00*/  F2FP.F16.F32.PACK_AB R28, R57, R158 ;  /* 0x0000009e391c723e */ /* 0x000fe400000000ff */
[----:B------:R-:W-:Y:S02]  /*1fc10*/  F2FP.F16.F32.PACK_AB R29, R59, R58 ;  /* 0x0000003a3b1d723e */ /* 0x000fe400000000ff */
[----:B------:R-:W-:-:S02]  /*1fc20*/  F2FP.F16.F32.PACK_AB R30, R61, R159 ;  /* 0x0000009f3d1e723e */ /* 0x000fc400000000ff */
[----:B------:R-:W-:Y:S02]  /*1fc30*/  SHF.R.U64 R128, R128, 0x3, RZ ;  /* 0x0000000380807819 */ /* 0x000fe400000012ff */
[----:B------:R-:W-:Y:S01]  /*1fc40*/  LOP3.LUT R124, R124, R125, RZ, 0x3c, !PT ;  /* 0x0000007d7c7c7212 */ /* 0x000fe200078e3cff */
[--C-:B------:R-:W-:Y:S01]  /*1fc50*/  IMAD.X R125, RZ, RZ, R21.reuse, P4 ;  /* 0x000000ffff7d7224 */ /* 0x100fe200020e0615 */
[----:B------:R-:W-:Y:S02]  /*1fc60*/  MOV R106, R106 ;  /* 0x0000006a006a7202 */ /* 0x000fe40000000f00 */
[----:B------:R-:W-:Y:S02]  /*1fc70*/  F2FP.F16.F32.PACK_AB R32, R65, R64 ;  /* 0x000000404120723e */ /* 0x000fe400000000ff */
[----:B------:R-:W-:Y:S02]  /*1fc80*/  F2FP.F16.F32.PACK_AB R34, R69, R160 ;  /* 0x000000a04522723e */ /* 0x000fe400000000ff */
[----:B------:R-:W-:Y:S01]  /*1fc90*/  ISETP.NE.AND.EX P2, PT, RZ, UR5, PT, P2 ;  /* 0x00000005ff007c0c */ /* 0x000fe2000bf45320 */
[----:B------:R0:W-:Y:S01]  /*1fca0*/  STSM.16.M88.4 [R46], R12 ;  /* 0x0000000c2e007844 */ /* 0x0001e20000000200 */
[----:B------:R-:W-:Y:S01]  /*1fcb0*/  LOP3.LUT R126, R126, R127, RZ, 0x3c, !PT ;  /* 0x0000007f7e7e7212 */ /* 0x000fe200078e3cff */
[----:B------:R-:W-:Y:S01]  /*1fcc0*/  IMAD.X R127, RZ, RZ, R21, P3 ;  /* 0x000000ffff7f7224 */ /* 0x000fe200018e0615 */
[----:B------:R-:W-:-:S02]  /*1fcd0*/  MOV R110, R110 ;  /* 0x0000006e006e7202 */ /* 0x000fc40000000f00 */
[----:B-1----:R-:W-:Y:S02]  /*1fce0*/  F2FP.F16.F32.PACK_AB R8, R73, R161 ;  /* 0x000000a14908723e */ /* 0x002fe400000000ff */
[----:B------:R-:W-:Y:S02]  /*1fcf0*/  F2FP.F16.F32.PACK_AB R9, R75, R74 ;  /* 0x0000004a4b09723e */ /* 0x000fe400000000ff */
[----:B------:R-:W-:Y:S02]  /*1fd00*/  F2FP.F16.F32.PACK_AB R10, R77, R162 ;  /* 0x000000a24d0a723e */ /* 0x000fe400000000ff */
[----:B------:R-:W-:Y:S01]  /*1fd10*/  F2FP.F16.F32.PACK_AB R11, R79, R78 ;  /* 0x0000004e4f0b723e */ /* 0x000fe200000000ff */
[----:B------:R1:W-:Y:S01]  /*1fd20*/  STSM.16.M88.4 [R96], R24 ;  /* 0x0000001860007844 */ /* 0x0003e20000000200 */
[----:B------:R-:W-:Y:S02]  /*1fd30*/  MOV R114, R114 ;  /* 0x0000007200727202 */ /* 0x000fe40000000f00 */
[----:B------:R-:W-:Y:S01]  /*1fd40*/  LOP3.LUT R128, R128, R129, RZ, 0x3c, !PT ;  /* 0x0000008180807212 */ /* 0x000fe200078e3cff */
[----:B------:R-:W-:Y:S01]  /*1fd50*/  STSM.16.M88.4 [R102], R28 ;  /* 0x0000001c66007844 */ /* 0x000fe20000000200 */
[----:B0-----:R-:W-:-:S02]  /*1fd60*/  F2FP.F16.F32.PACK_AB R12, R81, R163 ;  /* 0x000000a3510c723e */ /* 0x001fc400000000ff */
[----:B------:R-:W-:Y:S02]  /*1fd70*/  F2FP.F16.F32.PACK_AB R13, R83, R82 ;  /* 0x00000052530d723e */ /* 0x000fe400000000ff */
[----:B------:R-:W-:Y:S02]  /*1fd80*/  F2FP.F16.F32.PACK_AB R14, R85, R164 ;  /* 0x000000a4550e723e */ /* 0x000fe400000000ff */
[----:B------:R-:W-:Y:S01]  /*1fd90*/  F2FP.F16.F32.PACK_AB R15, R87, R86 ;  /* 0x00000056570f723e */ /* 0x000fe200000000ff */
[----:B------:R-:W-:Y:S01]  /*1fda0*/  STSM.16.M88.4 [R106], R32 ;  /* 0x000000206a007844 */ /* 0x000fe20000000200 */
[----:B------:R-:W-:Y:S02]  /*1fdb0*/  MOV R118, R118 ;  /* 0x0000007600767202 */ /* 0x000fe40000000f00 */
[----:B------:R-:W-:Y:S02]  /*1fdc0*/  IADD3.X R129, RZ, R21, RZ, P6, !PT ;  /* 0x00000015ff817210 */ /* 0x000fe400037fe4ff */
[----:B-1----:R-:W-:-:S02]  /*1fdd0*/  F2FP.F16.F32.PACK_AB R24, R89, R165 ;  /* 0x000000a55918723e */ /* 0x002fc400000000ff */
[----:B------:R-:W-:Y:S02]  /*1fde0*/  F2FP.F16.F32.PACK_AB R25, R91, R90 ;  /* 0x0000005a5b19723e */ /* 0x000fe400000000ff */
[----:B------:R-:W-:Y:S02]  /*1fdf0*/  F2FP.F16.F32.PACK_AB R26, R93, R166 ;  /* 0x000000a65d1a723e */ /* 0x000fe400000000ff */
[----:B------:R-:W-:Y:S01]  /*1fe00*/  F2FP.F16.F32.PACK_AB R27, R95, R94 ;  /* 0x0000005e5f1b723e */ /* 0x000fe200000000ff */
[----:B------:R0:W-:Y:S01]  /*1fe10*/  STSM.16.M88.4 [R110], R8 ;  /* 0x000000086e007844 */ /* 0x0001e20000000200 */
[----:B------:R-:W-:Y:S02]  /*1fe20*/  MOV R122, R122 ;  /* 0x0000007a007a7202 */ /* 0x000fe40000000f00 */
[----:B------:R-:W-:Y:S02]  /*1fe30*/  F2FP.F16.F32.PACK_AB R64, R3, R167 ;  /* 0x000000a70340723e */ /* 0x000fe400000000ff */
[----:B------:R-:W-:Y:S01]  /*1fe40*/  F2FP.F16.F32.PACK_AB R65, R99, R98 ;  /* 0x000000626341723e */ /* 0x000fe200000000ff */
[----:B------:R-:W-:Y:S01]  /*1fe50*/  IMAD.X R21, RZ, RZ, R21, P1 ;  /* 0x000000ffff157224 */ /* 0x000fe200008e0615 */
[----:B------:R-:W-:-:S02]  /*1fe60*/  MOV R124, R124 ;  /* 0x0000007c007c7202 */ /* 0x000fc40000000f00 */
[----:B------:R-:W-:Y:S02]  /*1fe70*/  F2FP.F16.F32.PACK_AB R42, R109, R170 ;  /* 0x000000aa6d2a723e */ /* 0x000fe400000000ff */
[----:B------:R-:W-:Y:S01]  /*1fe80*/  F2FP.F16.F32.PACK_AB R43, R60, R56 ;  /* 0x000000383c2b723e */ /* 0x000fe200000000ff */
[----:B------:R1:W-:Y:S01]  /*1fe90*/  STSM.16.M88.4 [R114], R12 ;  /* 0x0000000c72007844 */ /* 0x0003e20000000200 */
[----:B------:R-:W-:Y:S02]  /*1fea0*/  MOV R126, R126 ;  /* 0x0000007e007e7202 */ /* 0x000fe40000000f00 */
[----:B0-----:R-:W-:Y:S02]  /*1feb0*/  F2FP.F16.F32.PACK_AB R8, R113, R112 ;  /* 0x000000707108723e */ /* 0x001fe400000000ff */
[----:B------:R-:W-:Y:S02]  /*1fec0*/  F2FP.F16.F32.PACK_AB R9, R68, R62 ;  /* 0x0000003e4409723e */ /* 0x000fe400000000ff */
[----:B------:R-:W-:-:S02]  /*1fed0*/  F2FP.F16.F32.PACK_AB R10, R117, R116 ;  /* 0x00000074750a723e */ /* 0x000fc400000000ff */
[----:B------:R-:W-:Y:S01]  /*1fee0*/  F2FP.F16.F32.PACK_AB R11, R72, R70 ;  /* 0x00000046480b723e */ /* 0x000fe200000000ff */
[----:B------:R0:W-:Y:S01]  /*1fef0*/  STSM.16.M88.4 [R118], R24 ;  /* 0x0000001876007844 */ /* 0x0001e20000000200 */
[----:B------:R-:W-:Y:S02]  /*1ff00*/  MOV R128, R128 ;  /* 0x0000008000807202 */ /* 0x000fe40000000f00 */
[----:B------:R-:W-:Y:S01]  /*1ff10*/  F2FP.F16.F32.PACK_AB R109, R100, R92 ;  /* 0x0000005c646d723e */ /* 0x000fe200000000ff */
[----:B------:R-:W-:Y:S01]  /*1ff20*/  STSM.16.M88.4 [R122], R64 ;  /* 0x000000407a007844 */ /* 0x000fe20000000200 */
[----:B-1----:R-:W-:Y:S02]  /*1ff30*/  F2FP.F16.F32.PACK_AB R12, R121, R120 ;  /* 0x00000078790c723e */ /* 0x002fe400000000ff */
[----:B------:R-:W-:Y:S02]  /*1ff40*/  F2FP.F16.F32.PACK_AB R13, R80, R76 ;  /* 0x0000004c500d723e */ /* 0x000fe400000000ff */
[----:B------:R-:W-:-:S02]  /*1ff50*/  F2FP.F16.F32.PACK_AB R14, R104, R171 ;  /* 0x000000ab680e723e */ /* 0x000fc400000000ff */
[----:B------:R-:W-:Y:S01]  /*1ff60*/  F2FP.F16.F32.PACK_AB R15, R88, R84 ;  /* 0x00000054580f723e */ /* 0x000fe200000000ff */
[----:B------:R-:W-:Y:S01]  /*1ff70*/  STSM.16.M88.4 [R124], R40 ;  /* 0x000000287c007844 */ /* 0x000fe20000000200 */
[----:B------:R-:W-:Y:S02]  /*1ff80*/  F2FP.F16.F32.PACK_AB R110, R133, R132 ;  /* 0x00000084856e723e */ /* 0x000fe400000000ff */
[----:B------:R-:W-:Y:S01]  /*1ff90*/  F2FP.F16.F32.PACK_AB R111, R135, R134 ;  /* 0x00000086876f723e */ /* 0x000fe200000000ff */
[----:B------:R1:W-:Y:S01]  /*1ffa0*/  STSM.16.M88.4 [R126], R8 ;  /* 0x000000087e007844 */ /* 0x0003e20000000200 */
[----:B------:R-:W-:Y:S01]  /*1ffb0*/  MOV R130, R130 ;  /* 0x0000008200827202 */ /* 0x000fe20000000f00 */
[----:B0-----:R-:W4:Y:S01]  /*1ffc0*/  LDC.64 R24, c[0x0][0xc00] ;  /* 0x00030000ff187b82 */ /* 0x001f220000000a00 */
[----:B------:R-:W-:Y:S01]  /*1ffd0*/  MOV R20, R20 ;  /* 0x0000001400147202 */ /* 0x000fe20000000f00 */
[----:B------:R-:W-:Y:S04]  /*1ffe0*/  STSM.16.M88.4 [R128], R12 ;  /* 0x0000000c80007844 */ /* 0x000fe80000000200 */
[----:B------:R-:W-:Y:S01]  /*1fff0*/  STSM.16.M88.4 [R36], R108 ;  /* 0x0000006c24007844 */ /* 0x000fe20000000200 */
[----:B------:R-:W-:Y:S01]  /*20000*/  ULDC UR4, c[0x0][0xa88] ;  /* 0x0002a20000047ab9 */ /* 0x000fe20000000800 */
[----:B------:R-:W0:Y:S02]  /*20010*/  LDC R21, c[0x0][0xbe8] ;  /* 0x0002fa00ff157b82 */ /* 0x000e240000000800 */
[----:B------:R-:W-:Y:S06]  /*20020*/  STSM.16.M88.4 [R130], R136 ;  /* 0x0000008882007844 */ /* 0x000fec0000000200 */
[----:B-1----:R-:W1:Y:S01]  /*20030*/  @P2 LDC.64 R8, c[0x0][0xc08] ;  /* 0x00030200ff082b82 */ /* 0x002e620000000a00 */
[----:B------:R2:W-:Y:S01]  /*20040*/  STSM.16.M88.4 [R20], R144 ;  /* 0x0000009014007844 */ /* 0x0005e20000000200 */
[----:B------:R-:W-:-:S02]  /*20050*/  IMAD.U32 R4, RZ, RZ, UR4 ;  /* 0x00000004ff047e24 */ /* 0x000fc4000f8e00ff */
[----:B----4-:R-:W-:-:S04]  /*20060*/  IMAD.WIDE R24, R176, 0x4, R24 ;  /* 0x00000004b0187825 */ /* 0x010fc800078e0218 */
[----:B------:R-:W-:Y:S01]  /*20070*/  BAR.SYNC.DEFER_BLOCKING 0x1, 0x100 ;  /* 0x0044000000007b1d */ /* 0x000fe20000010000 */
[----:B-1----:R-:W-:-:S05]  /*20080*/  @P2 IMAD.WIDE R8, R176, 0x4, R8 ;  /* 0x00000004b0082825 */ /* 0x002fca00078e0208 */
[----:B------:R1:W5:Y:S04]  /*20090*/  @P0 LDG.E R2, desc[UR60][R24.64] ;  /* 0x0000003c18020981 */ /* 0x000368000c1e1900 */
[----:B------:R1:W5:Y:S01]  /*200a0*/  @P2 LDG.E R4, desc[UR60][R8.64] ;  /* 0x0000003c08042981 */ /* 0x000362000c1e1900 */
[----:B0-----:R-:W-:-:S13]  /*200b0*/  ISETP.NE.AND P1, PT, R21, 0x1, PT ;  /* 0x000000011500780c */ /* 0x001fda0003f25270 */
[----:B------:R-:W0:Y:S08]  /*200c0*/  @P1 LDC R10, c[0x0][0xbec] ;  /* 0x0002fb00ff0a1b82 */ /* 0x000e300000000800 */
[----:B------:R-:W3:Y:S01]  /*200d0*/  @P1 LDC R27, c[0x0][0xbf0] ;  /* 0x0002fc00ff1b1b82 */ /* 0x000ee20000000800 */
[----:B--2---:R-:W-:Y:S01]  /*200e0*/  SHF.R.S32.HI R20, RZ, 0x1f, R174 ;  /* 0x0000001fff147819 */ /* 0x004fe200000114ae */
[----:B-1----:R-:W-:Y:S06]  /*200f0*/  @P2 BRA `(.L_x_1843) ;  /* 0x0000000000102947 */ /* 0x002fec0003800000 */
[----:B------:R-:W-:Y:S05]  /*20100*/  @!P0 BRA `(.L_x_1843) ;  /* 0x00000000000c8947 */ /* 0x000fea0003800000 */
[----:B------:R-:W2:Y:S04]  /*20110*/  LDG.E R3, desc[UR60][R24.64] ;  /* 0x0000003c18037981 */ /* 0x000ea8000c1e1900 */
[----:B-----5:R-:W2:Y:S02]  /*20120*/  LDG.E R4, desc[UR60][R24.64+0x4] ;  /* 0x0000043c18047981 */ /* 0x020ea4000c1e1900 */
[----:B--2---:R-:W-:-:S07]  /*20130*/  IMAD.IADD R4, R4, 0x1, -R3 ;  /* 0x0000000104047824 */ /* 0x004fce00078e0a03 */
.L_x_1843:
[----:B------:R-:W2:Y:S01]  /*20140*/  LDL R9, [R1+0x60] ;  /* 0x0000600001097983 */ /* 0x000ea20000100800 */
[----:B------:R-:W-:-:S03]  /*20150*/  ULDC.64 UR4, c[0x0][0xb90] ;  /* 0x0002e40000047ab9 */ /* 0x000fc60000000a00 */
[----:B------:R-:W4:Y:S01]  /*20160*/  LDL R82, [R1+0x68] ;  /* 0x0000680001527983 */ /* 0x000f220000100800 */
[----:B-----5:R-:W-:Y:S01]  /*20170*/  SHF.R.S32.HI R3, RZ, 0x1f, R2 ;  /* 0x0000001fff037819 */ /* 0x020fe20000011402 */
[----:B------:R-:W1:Y:S02]  /*20180*/  @P1 LDC R85, c[0x0][0xbec] ;  /* 0x0002fb00ff551b82 */ /* 0x000e640000000800 */
[----:B------:R-:W2:Y:S04]  /*20190*/  LDL.LU R86, [R1+0x48] ;  /* 0x0000480001567983 */ /* 0x000ea80000300800 */
[----:B------:R-:W4:Y:S01]  /*201a0*/  LDL R84, [R1+0x10] ;  /* 0x0000100001547983 */ /* 0x000f220000100800 */
[----:B------:R-:W-:Y:S01]  /*201b0*/  IMAD R8, R20, UR4, RZ ;  /* 0x0000000414087c24 */ /* 0x000fe2000f8e02ff */
[----:B------:R-:W-:-:S02]  /*201c0*/  SHF.R.S32.HI R36, RZ, 0x1f, R176 ;  /* 0x0000001fff247819 */ /* 0x000fc400000114b0 */
[----:B------:R-:W-:Y:S01]  /*201d0*/  SEL R80, R176, RZ, !P0 ;  /* 0x000000ffb0507207 */ /* 0x000fe20004000000 */
[----:B------:R-:W3:Y:S01]  /*201e0*/  LDL R30, [R1+0xac] ;  /* 0x0000ac00011e7983 */ /* 0x000ee20000100800 */
[----:B------:R-:W-:Y:S01]  /*201f0*/  IMAD R15, R174, UR5, R8 ;  /* 0x00000005ae0f7c24 */ /* 0x000fe2000f8e0208 */
[----:B------:R-:W-:Y:S01]  /*20200*/  SEL R36, R36, RZ, !P0 ;  /* 0x000000ff24247207 */ /* 0x000fe20004000000 */
[----:B------:R-:W-:Y:S01]  /*20210*/  IMAD R81, R4, R21, RZ ;  /* 0x0000001504517224 */ /* 0x000fe200078e02ff */
[----:B------:R-:W1:Y:S01]  /*20220*/  @P1 LDC R87, c[0x0][0xbf0] ;  /* 0x0002fc00ff571b82 */ /* 0x000e620000000800 */
[----:B--2---:R-:W-:Y:S02]  /*20230*/  IMAD.IADD R25, R9, 0x1, R86 ;  /* 0x0000000109197824 */ /* 0x004fe400078e0256 */
[----:B------:R-:W-:Y:S01]  /*20240*/  IMAD.WIDE.U32 R8, R174, UR4, R2 ;  /* 0x00000004ae087c25 */ /* 0x000fe2000f8e0002 */
[----:B------:R-:W-:Y:S02]  /*20250*/  ULDC.64 UR4, c[0x0][0xb98] ;  /* 0x0002e60000047ab9 */ /* 0x000fe40000000a00 */
[----:B------:R-:W-:Y:S01]  /*20260*/  MOV R11, R25 ;  /* 0x00000019000b7202 */ /* 0x000fe20000000f00 */
[----:B0-----:R-:W-:-:S04]  /*20270*/  @P1 IMAD.HI.U32 R10, R25, R10, RZ ;  /* 0x0000000a190a1227 */ /* 0x001fc800078e00ff */
[----:B----4-:R-:W-:Y:S01]  /*20280*/  IMAD R13, R84, 0x8, R82 ;  /* 0x00000008540d7824 */ /* 0x010fe200078e0252 */
[----:B---3--:R-:W-:Y:S01]  /*20290*/  @P1 SHF.R.U32.HI R11, RZ, R27, R10 ;  /* 0x0000001bff0b1219 */ /* 0x008fe2000001160a */
[----:B------:R-:W-:Y:S01]  /*202a0*/  IMAD.IADD R9, R9, 0x1, R15 ;  /* 0x0000000109097824 */ /* 0x000fe200078e020f */
[----:B------:R-:W2:Y:S01]  /*202b0*/  LDL R27, [R1+0x7c] ;  /* 0x00007c00011b7983 */ /* 0x000ea20000100800 */
[----:B------:R-:W-:Y:S01]  /*202c0*/  IMAD.SHL.U32 R13, R13, 0x8, RZ ;  /* 0x000000080d0d7824 */ /* 0x000fe200078e00ff */
[----:B------:R-:W-:Y:S01]  /*202d0*/  IADD3 R10, -R11, RZ, RZ ;  /* 0x000000ff0b0a7210 */ /* 0x000fe20007ffe1ff */
[----:B------:R-:W-:-:S04]  /*202e0*/  IMAD.WIDE.U32 R8, R80, UR4, R8 ;  /* 0x0000000450087c25 */ /* 0x000fc8000f8e0008 */
[----:B------:R-:W-:-:S04]  /*202f0*/  IMAD.WIDE R6, R13, 0x2, R6 ;  /* 0x000000020d067825 */ /* 0x000fc800078e0206 */
[----:B------:R-:W-:Y:S02]  /*20300*/  IMAD R15, R36, UR4, RZ ;  /* 0x00000004240f7c24 */ /* 0x000fe4000f8e02ff */
[----:B------:R-:W-:Y:S01]  /*20310*/  IMAD R13, R21, R10, R25 ;  /* 0x0000000a150d7224 */ /* 0x000fe200078e0219 */
[----:B------:R-:W-:Y:S01]  /*20320*/  IADD3 R10, P0, R11, R8, RZ ;  /* 0x000000080b0a7210 */ /* 0x000fe20007f1e0ff */
[----:B------:R-:W-:Y:S01]  /*20330*/  IMAD R12, R80, UR5, R15 ;  /* 0x00000005500c7c24 */ /* 0x000fe2000f8e020f */
[----:B------:R-:W-:Y:S01]  /*20340*/  SHF.R.S32.HI R15, RZ, 0x1f, R11 ;  /* 0x0000001fff0f7819 */ /* 0x000fe2000001140b */
[----:B------:R-:W-:Y:S01]  /*20350*/  ULDC.64 UR4, c[0x0][0xb88] ;  /* 0x0002e20000047ab9 */ /* 0x000fe20000000a00 */
[----:B------:R-:W-:Y:S02]  /*20360*/  SHF.R.S32.HI R8, RZ, 0x1f, R13 ;  /* 0x0000001fff087819 */ /* 0x000fe4000001140d */
[----:B------:R-:W-:Y:S02]  /*20370*/  IADD3.X R11, R15, R9, R12, P0, !PT ;  /* 0x000000090f0b7210 */ /* 0x000fe400007fe40c */
[----:B------:R-:W-:Y:S01]  /*20380*/  IADD3 R25, P5, R6, 0x1000, RZ ;  /* 0x0000100006197810 */ /* 0x000fe20007fbe0ff */
[----:B------:R-:W-:-:S02]  /*20390*/  IMAD R14, R8, UR4, RZ ;  /* 0x00000004080e7c24 */ /* 0x000fc4000f8e02ff */
[----:B------:R-:W-:Y:S01]  /*203a0*/  IMAD.WIDE.U32 R10, R13, UR4, R10 ;  /* 0x000000040d0a7c25 */ /* 0x000fe2000f8e000a */
[----:B------:R-:W-:-:S03]  /*203b0*/  LOP3.LUT R8, R25, 0x380, RZ, 0xc0, !PT ;  /* 0x0000038019087812 */ /* 0x000fc600078ec0ff */
[----:B------:R-:W-:Y:S01]  /*203c0*/  IMAD R15, R13, UR5, R14 ;  /* 0x000000050d0f7c24 */ /* 0x000fe2000f8e020e */
[----:B------:R-:W-:Y:S01]  /*203d0*/  ULDC.64 UR4, c[0x0][0xb50] ;  /* 0x0002d40000047ab9 */ /* 0x000fe20000000a00 */
[----:B------:R-:W-:Y:S02]  /*203e0*/  SHF.R.U64 R8, R8, 0x3, RZ ;  /* 0x0000000308087819 */ /* 0x000fe400000012ff */
[----:B------:R-:W-:Y:S01]  /*203f0*/  IMAD.IADD R11, R11, 0x1, R15 ;  /* 0x000000010b0b7824 */ /* 0x000fe200078e020f */
[----:B------:R-:W-:Y:S02]  /*20400*/  LEA R14, P0, R10, UR4, 0x2 ;  /* 0x000000040a0e7c11 */ /* 0x000fe4000f8010ff */
[----:B------:R-:W-:Y:S02]  /*20410*/  LOP3.LUT R8, R8, R25, RZ, 0x3c, !PT ;  /* 0x0000001908087212 */ /* 0x000fe400078e3cff */
[----:B------:R-:W-:Y:S02]  /*20420*/  LEA.HI.X R26, R10, UR5, R11, 0x2, P0 ;  /* 0x000000050a1a7c11 */ /* 0x000fe400080f140b */
[----:B------:R-:W-:-:S02]  /*20430*/  IADD3 R33, P2, R6, 0x5000, RZ ;  /* 0x0000500006217810 */ /* 0x000fc40007f5e0ff */
[C---:B------:R-:W-:Y:S02]  /*20440*/  IADD3 R9, P4, R6.reuse, 0x2000, RZ ;  /* 0x0000200006097810 */ /* 0x040fe40007f9e0ff */
[C---:B------:R-:W-:Y:S01]  /*20450*/  IADD3 R29, P3, R6.reuse, 0x4000, RZ ;  /* 0x00004000061d7810 */ /* 0x040fe20007f7e0ff */
[----:B------:R-:W-:Y:S01]  /*20460*/  SHFL.IDX PT, R54, R14, RZ, 0x1c1f ;  /* 0x001c1fff0e367589 */ /* 0x000fe200000e0000 */
[----:B------:R-:W-:Y:S01]  /*20470*/  IADD3 R25, P0, R6, 0x3000, RZ ;  /* 0x0000300006197810 */ /* 0x000fe20007f1e0ff */
[----:B------:R-:W-:Y:S01]  /*20480*/  IMAD.IADD R30, R30, 0x1, R86 ;  /* 0x000000011e1e7824 */ /* 0x000fe200078e0256 */
[----:B------:R-:W-:Y:S01]  /*20490*/  IADD3 R41, P6, R6, 0x6000, RZ ;  /* 0x0000600006297810 */ /* 0x000fe20007fde0ff */
[----:B------:R-:W-:Y:S01]  /*204a0*/  SHFL.IDX PT, R58, R14, 0x1, 0x1c1f ;  /* 0x003c1f000e3a7f89 */ /* 0x000fe200000e0000 */
[----:B------:R-:W-:Y:S01]  /*204b0*/  LOP3.LUT R24, R25, 0x380, RZ, 0xc0, !PT ;  /* 0x0000038019187812 */ /* 0x000fe200078ec0ff */
[----:B------:R-:W-:Y:S01]  /*204c0*/  ULDC.64 UR4, c[0x0][0xaa0] ;  /* 0x0002a80000047ab9 */ /* 0x000fe20000000a00 */
[----:B------:R-:W-:-:S02]  /*204d0*/  LOP3.LUT R32, R33, 0x380, RZ, 0xc0, !PT ;  /* 0x0000038021207812 */ /* 0x000fc400078ec0ff */
[----:B------:R-:W-:Y:S02]  /*204e0*/  SHF.R.U64 R24, R24, 0x3, RZ ;  /* 0x0000000318187819 */ /* 0x000fe400000012ff */
[----:B------:R-:W-:Y:S02]  /*204f0*/  SHF.R.U64 R32, R32, 0x3, RZ ;  /* 0x0000000320207819 */ /* 0x000fe400000012ff */
[----:B------:R-:W-:Y:S02]  /*20500*/  LOP3.LUT R24, R24, R25, RZ, 0x3c, !PT ;  /* 0x0000001918187212 */ /* 0x000fe400078e3cff */
[----:B------:R-:W-:Y:S02]  /*20510*/  IADD3.X R25, RZ, R7, RZ, P0, !PT ;  /* 0x00000007ff197210 */ /* 0x000fe400007fe4ff */
[----:B------:R-:W-:Y:S02]  /*20520*/  IADD3 R53, P0, R6, 0x9000, RZ ;  /* 0x0000900006357810 */ /* 0x000fe40007f1e0ff */
[----:B------:R-:W-:Y:S01]  /*20530*/  LOP3.LUT R32, R32, R33, RZ, 0x3c, !PT ;  /* 0x0000002120207212 */ /* 0x000fe200078e3cff */
[----:B------:R-:W-:Y:S01]  /*20540*/  IMAD.X R33, RZ, RZ, R7, P2 ;  /* 0x000000ffff217224 */ /* 0x000fe200010e0607 */
[----:B------:R-:W-:-:S02]  /*20550*/  LOP3.LUT R52, R53, 0x380, RZ, 0xc0, !PT ;  /* 0x0000038035347812 */ /* 0x000fc400078ec0ff */
[----:B------:R-:W-:Y:S01]  /*20560*/  IADD3 R61, P2, R6, 0xb000, RZ ;  /* 0x0000b000063d7810 */ /* 0x000fe20007f5e0ff */
[----:B------:R-:W0:Y:S01]  /*20570*/  SHFL.IDX PT, R55, R26, RZ, 0x1c1f ;  /* 0x001c1fff1a377589 */ /* 0x000e2200000e0000 */
[----:B------:R-:W-:Y:S02]  /*20580*/  LOP3.LUT R12, R9, 0x380, RZ, 0xc0, !PT ;  /* 0x00000380090c7812 */ /* 0x000fe400078ec0ff */
[----:B------:R-:W-:Y:S01]  /*20590*/  LOP3.LUT R28, R29, 0x380, RZ, 0xc0, !PT ;  /* 0x000003801d1c7812 */ /* 0x000fe200078ec0ff */
[----:B------:R-:W3:Y:S01]  /*205a0*/  SHFL.IDX PT, R59, R26, 0x1, 0x1c1f ;  /* 0x003c1f001a3b7f89 */ /* 0x000ee200000e0000 */
[----:B------:R-:W-:Y:S02]  /*205b0*/  SHF.R.U64 R52, R52, 0x3, RZ ;  /* 0x0000000334347819 */ /* 0x000fe400000012ff */
[----:B------:R-:W-:Y:S02]  /*205c0*/  LOP3.LUT R60, R61, 0x380, RZ, 0xc0, !PT ;  /* 0x000003803d3c7812 */ /* 0x000fe400078ec0ff */
[----:B------:R-:W-:-:S02]  /*205d0*/  SHF.R.U64 R12, R12, 0x3, RZ ;  /* 0x000000030c0c7819 */ /* 0x000fc400000012ff */
[----:B------:R-:W-:Y:S02]  /*205e0*/  SHF.R.U64 R28, R28, 0x3, RZ ;  /* 0x000000031c1c7819 */ /* 0x000fe400000012ff */
[----:B------:R-:W-:Y:S01]  /*205f0*/  LOP3.LUT R52, R52, R53, RZ, 0x3c, !PT ;  /* 0x0000003534347212 */ /* 0x000fe200078e3cff */
[--C-:B------:R-:W-:Y:S01]  /*20600*/  IMAD.X R53, RZ, RZ, R7.reuse, P0 ;  /* 0x000000ffff357224 */ /* 0x100fe200000e0607 */
[----:B------:R-:W-:Y:S01]  /*20610*/  SHF.R.U64 R60, R60, 0x3, RZ ;  /* 0x000000033c3c7819 */ /* 0x000fe200000012ff */
[--C-:B------:R-:W-:Y:S01]  /*20620*/  IMAD.X R13, RZ, RZ, R7.reuse, P4 ;  /* 0x000000ffff0d7224 */ /* 0x100fe200020e0607 */
[----:B------:R-:W-:Y:S01]  /*20630*/  LOP3.LUT R12, R12, R9, RZ, 0x3c, !PT ;  /* 0x000000090c0c7212 */ /* 0x000fe200078e3cff */
[--C-:B------:R-:W-:Y:S01]  /*20640*/  IMAD.X R9, RZ, RZ, R7.reuse, P5 ;  /* 0x000000ffff097224 */ /* 0x100fe200028e0607 */
[----:B------:R-:W-:Y:S01]  /*20650*/  LOP3.LUT R28, R28, R29, RZ, 0x3c, !PT ;  /* 0x0000001d1c1c7212 */ /* 0x000fe200078e3cff */
[----:B------:R-:W-:Y:S01]  /*20660*/  IMAD.X R29, RZ, RZ, R7, P3 ;  /* 0x000000ffff1d7224 */ /* 0x000fe200018e0607 */
[----:B------:R-:W-:-:S02]  /*20670*/  IADD3 R10, R30, 0x8, RZ ;  /* 0x000000081e0a7810 */ /* 0x000fc40007ffe0ff */
[C---:B------:R-:W-:Y:S02]  /*20680*/  IADD3 R45, P5, R6.reuse, 0x7000, RZ ;  /* 0x00007000062d7810 */ /* 0x040fe40007fbe0ff */
[----:B------:R-:W-:Y:S02]  /*20690*/  IADD3 R49, P4, R6, 0x8000, RZ ;  /* 0x0000800006317810 */ /* 0x000fe40007f9e0ff */
[----:B------:R-:W-:Y:S01]  /*206a0*/  LOP3.LUT R60, R60, R61, RZ, 0x3c, !PT ;  /* 0x0000003d3c3c7212 */ /* 0x000fe200078e3cff */
[----:B------:R-:W-:Y:S01]  /*206b0*/  IMAD.X R61, RZ, RZ, R7, P2 ;  /* 0x000000ffff3d7224 */ /* 0x000fe200010e0607 */
[----:B------:R-:W-:Y:S01]  /*206c0*/  IADD3 R57, P3, R6, 0xa000, RZ ;  /* 0x0000a00006397810 */ /* 0x000fe20007f7e0ff */
[----:B------:R-:W-:Y:S01]  /*206d0*/  IMAD R3, R3, UR4, RZ ;  /* 0x0000000403037c24 */ /* 0x000fe2000f8e02ff */
[----:B------:R-:W-:Y:S02]  /*206e0*/  LOP3.LUT R40, R41, 0x380, RZ, 0xc0, !PT ;  /* 0x0000038029287812 */ /* 0x000fe400078ec0ff */
[----:B------:R-:W-:-:S02]  /*206f0*/  LOP3.LUT R44, R45, 0x380, RZ, 0xc0, !PT ;  /* 0x000003802d2c7812 */ /* 0x000fc400078ec0ff */
[----:B------:R-:W-:Y:S02]  /*20700*/  LOP3.LUT R48, R49, 0x380, RZ, 0xc0, !PT ;  /* 0x0000038031307812 */ /* 0x000fe400078ec0ff */
[----:B------:R-:W-:Y:S01]  /*20710*/  LOP3.LUT R56, R57, 0x380, RZ, 0xc0, !PT ;  /* 0x0000038039387812 */ /* 0x000fe200078ec0ff */
[----:B------:R-:W-:Y:S01]  /*20720*/  IMAD R83, R2, UR5, R3 ;  /* 0x0000000502537c24 */ /* 0x000fe2000f8e0203 */
[----:B------:R-:W-:Y:S01]  /*20730*/  SHF.R.U64 R40, R40, 0x3, RZ ;  /* 0x0000000328287819 */ /* 0x000fe200000012ff */
[----:B------:R-:W-:Y:S01]  /*20740*/  IMAD.WIDE.U32 R2, R2, UR4, RZ ;  /* 0x0000000402027c25 */ /* 0x000fe2000f8e00ff */
[----:B------:R-:W-:Y:S01]  /*20750*/  SHF.R.U64 R44, R44, 0x3, RZ ;  /* 0x000000032c2c7819 */ /* 0x000fe200000012ff */
[----:B------:R-:W-:Y:S01]  /*20760*/  ULDC.64 UR4, c[0x0][0xae8] ;  /* 0x0002ba0000047ab9 */ /* 0x000fe20000000a00 */
[----:B------:R-:W-:Y:S02]  /*20770*/  SHF.R.U64 R48, R48, 0x3, RZ ;  /* 0x0000000330307819 */ /* 0x000fe400000012ff */
[----:B------:R-:W-:-:S02]  /*20780*/  LEA R82, R82, R84, 0x5 ;  /* 0x0000005452527211 */ /* 0x000fc400078e28ff */
[----:B------:R-:W-:Y:S01]  /*20790*/  SHF.R.U64 R56, R56, 0x3, RZ ;  /* 0x0000000338387819 */ /* 0x000fe200000012ff */
[----:B------:R-:W-:Y:S01]  /*207a0*/  IMAD.IADD R3, R3, 0x1, R83 ;  /* 0x0000000103037824 */ /* 0x000fe200078e0253 */
[----:B------:R-:W-:Y:S01]  /*207b0*/  LOP3.LUT R40, R40, R41, RZ, 0x3c, !PT ;  /* 0x0000002928287212 */ /* 0x000fe200078e3cff */
[----:B------:R-:W-:Y:S01]  /*207c0*/  IMAD R20, R20, UR4, RZ ;  /* 0x0000000414147c24 */ /* 0x000fe2000f8e02ff */
[----:B------:R-:W-:Y:S01]  /*207d0*/  LOP3.LUT R44, R44, R45, RZ, 0x3c, !PT ;  /* 0x0000002d2c2c7212 */ /* 0x000fe200078e3cff */
[--C-:B------:R-:W-:Y:S01]  /*207e0*/  IMAD.X R41, RZ, RZ, R7.reuse, P6 ;  /* 0x000000ffff297224 */ /* 0x100fe200030e0607 */
[----:B------:R-:W-:Y:S01]  /*207f0*/  LOP3.LUT R48, R48, R49, RZ, 0x3c, !PT ;  /* 0x0000003130307212 */ /* 0x000fe200078e3cff */
[--C-:B------:R-:W-:Y:S01]  /*20800*/  IMAD.X R49, RZ, RZ, R7.reuse, P4 ;  /* 0x000000ffff317224 */ /* 0x100fe200020e0607 */
[----:B------:R-:W-:Y:S01]  /*20810*/  LOP3.LUT R56, R56, R57, RZ, 0x3c, !PT ;  /* 0x0000003938387212 */ /* 0x000fe200078e3cff */
[----:B------:R-:W-:Y:S01]  /*20820*/  IMAD.IADD R82, R86, 0x1, R82 ;  /* 0x0000000156527824 */ /* 0x000fe200078e0252 */
[----:B------:R-:W-:Y:S01]  /*20830*/  IADD3.X R45, RZ, R7, RZ, P5, !PT ;  /* 0x00000007ff2d7210 */ /* 0x000fe20002ffe4ff */
[----:B------:R-:W-:Y:S01]  /*20840*/  IMAD.X R57, RZ, RZ, R7, P3 ;  /* 0x000000ffff397224 */ /* 0x000fe200018e0607 */
[----:B------:R-:W-:-:S02]  /*20850*/  IADD3 R65, P6, R6, 0xc000, RZ ;  /* 0x0000c00006417810 */ /* 0x000fc40007fde0ff */
[C---:B------:R-:W-:Y:S02]  /*20860*/  IADD3 R69, P5, R6.reuse, 0xd000, RZ ;  /* 0x0000d00006457810 */ /* 0x040fe40007fbe0ff */
[----:B------:R-:W-:Y:S01]  /*20870*/  IADD3 R73, P4, R6, 0xe000, RZ ;  /* 0x0000e00006497810 */ /* 0x000fe20007f9e0ff */
[----:B------:R-:W-:Y:S01]  /*20880*/  IMAD R83, R174, UR5, R20 ;  /* 0x00000005ae537c24 */ /* 0x000fe2000f8e0214 */
[----:B------:R-:W-:Y:S01]  /*20890*/  IADD3 R11, P3, R6, 0xf000, RZ ;  /* 0x0000f000060b7810 */ /* 0x000fe20007f7e0ff */
[----:B------:R-:W-:Y:S01]  /*208a0*/  IMAD.WIDE.U32 R2, R174, UR4, R2 ;  /* 0x00000004ae027c25 */ /* 0x000fe2000f8e0002 */
[----:B------:R-:W-:Y:S01]  /*208b0*/  LOP3.LUT R64, R65, 0x380, RZ, 0xc0, !PT ;  /* 0x0000038041407812 */ /* 0x000fe200078ec0ff */
[----:B------:R-:W-:Y:S01]  /*208c0*/  ULDC.64 UR4, c[0x0][0xaf0] ;  /* 0x0002bc0000047ab9 */ /* 0x000fe20000000a00 */
[----:B------:R-:W-:Y:S02]  /*208d0*/  LOP3.LUT R68, R69, 0x380, RZ, 0xc0, !PT ;  /* 0x0000038045447812 */ /* 0x000fe400078ec0ff */
[----:B------:R-:W-:Y:S01]  /*208e0*/  LOP3.LUT R72, R73, 0x380, RZ, 0xc0, !PT ;  /* 0x0000038049487812 */ /* 0x000fe200078ec0ff */
[----:B------:R-:W-:Y:S01]  /*208f0*/  IMAD.IADD R3, R3, 0x1, R83 ;  /* 0x0000000103037824 */ /* 0x000fe200078e0253 */
[----:B------:R-:W-:-:S02]  /*20900*/  LOP3.LUT R15, R6, 0x380, RZ, 0xc0, !PT ;  /* 0x00000380060f7812 */ /* 0x000fc400078ec0ff */
[----:B------:R-:W-:Y:S01]  /*20910*/  LOP3.LUT R4, R11, 0x380, RZ, 0xc0, !PT ;  /* 0x000003800b047812 */ /* 0x000fe200078ec0ff */
[----:B------:R-:W-:Y:S01]  /*20920*/  IMAD.MOV.U32 R83, RZ, RZ, R82 ;  /* 0x000000ffff537224 */ /* 0x000fe200078e0052 */
[----:B------:R-:W-:Y:S02]  /*20930*/  SHF.R.U64 R64, R64, 0x3, RZ ;  /* 0x0000000340407819 */ /* 0x000fe400000012ff */
[----:B------:R-:W-:Y:S02]  /*20940*/  SHF.R.U64 R68, R68, 0x3, RZ ;  /* 0x0000000344447819 */ /* 0x000fe400000012ff */
[----:B------:R-:W-:Y:S02]  /*20950*/  SHF.R.U64 R72, R72, 0x3, RZ ;  /* 0x0000000348487819 */ /* 0x000fe400000012ff */
[----:B------:R-:W-:Y:S02]  /*20960*/  SHF.R.U64 R15, R15, 0x3, RZ ;  /* 0x000000030f0f7819 */ /* 0x000fe400000012ff */
[----:B------:R-:W-:Y:S01]  /*20970*/  SHF.R.U64 R4, R4, 0x3, RZ ;  /* 0x0000000304047819 */ /* 0x000fe200000012ff */
[--C-:B------:R-:W-:Y:S01]  /*20980*/  IMAD.X R77, RZ, RZ, R7.reuse, P3 ;  /* 0x000000ffff4d7224 */ /* 0x100fe200018e0607 */
[----:B------:R-:W-:Y:S01]  /*20990*/  LOP3.LUT R64, R64, R65, RZ, 0x3c, !PT ;  /* 0x0000004140407212 */ /* 0x000fe200078e3cff */
[----:B------:R-:W-:Y:S01]  /*209a0*/  IMAD.X R65, RZ, RZ, R7, P6 ;  /* 0x000000ffff417224 */ /* 0x000fe200030e0607 */
[----:B------:R-:W-:-:S02]  /*209b0*/  LOP3.LUT R68, R68, R69, RZ, 0x3c, !PT ;  /* 0x0000004544447212 */ /* 0x000fc400078e3cff */
[----:B------:R-:W-:Y:S01]  /*209c0*/  LOP3.LUT R72, R72, R73, RZ, 0x3c, !PT ;  /* 0x0000004948487212 */ /* 0x000fe200078e3cff */
[----:B------:R-:W-:Y:S01]  /*209d0*/  IMAD.X R73, RZ, RZ, R7, P4 ;  /* 0x000000ffff497224 */ /* 0x000fe200020e0607 */
[----:B------:R-:W-:Y:S01]  /*209e0*/  LOP3.LUT R6, R15, R6, RZ, 0x3c, !PT ;  /* 0x000000060f067212 */ /* 0x000fe200078e3cff */
[----:B------:R-:W-:Y:S01]  /*209f0*/  IMAD.WIDE.U32 R2, R80, UR4, R2 ;  /* 0x0000000450027c25 */ /* 0x000fe2000f8e0002 */
[----:B------:R-:W-:Y:S02]  /*20a00*/  IADD3.X R69, RZ, R7, RZ, P5, !PT ;  /* 0x00000007ff457210 */ /* 0x000fe40002ffe4ff */
[----:B------:R-:W-:Y:S01]  /*20a10*/  LOP3.LUT R76, R4, R11, RZ, 0x3c, !PT ;  /* 0x0000000b044c7212 */ /* 0x000fe200078e3cff */
[----:B------:R-:W-:Y:S01]  /*20a20*/  IMAD.IADD R86, R84, 0x1, R86 ;  /* 0x0000000154567824 */ /* 0x000fe200078e0256 */
[----:B------:R-:W-:Y:S01]  /*20a30*/  BSSY B1, `(.L_x_1844) ;  /* 0x000004e000017945 */ /* 0x000fe20003800000 */
[----:B--2---:R-:W-:-:S04]  /*20a40*/  LOP3.LUT P0, RZ, R27, 0x3, RZ, 0xc0, !PT ;  /* 0x000000031bff7812 */ /* 0x004fc8000780c0ff */
[-C--:B------:R-:W-:Y:S02]  /*20a50*/  ISETP.GE.OR P2, PT, R30, R81.reuse, P0 ;  /* 0x000000511e00720c */ /* 0x080fe40000746670 */
[----:B------:R-:W-:-:S11]  /*20a60*/  ISETP.GE.OR P0, PT, R10, R81, P0 ;  /* 0x000000510a00720c */ /* 0x000fd60000706670 */
[----:B0-----:R0:W-:Y:S04]  /*20a70*/  @!P2 ST.E desc[UR60][R54.64], R5 ;  /* 0x000000053600a985 */ /* 0x0011e8000c10193c */
[----:B---3--:R1:W-:Y:S04]  /*20a80*/  @!P0 ST.E desc[UR60][R58.64], R0 ;  /* 0x000000003a008985 */ /* 0x0083e8000c10193c */
[----:B------:R-:W5:Y:S04]  /*20a90*/  LD.E.128 R8, desc[UR60][R8.64] ;  /* 0x0000003c08087980 */ /* 0x000f68000c101d00 */
[----:B0-----:R-:W5:Y:S01]  /*20aa0*/  LD.E.128 R4, desc[UR60][R6.64] ;  /* 0x0000003c06047980 */ /* 0x001f62000c101d00 */
[----:B-1----:R-:W-:-:S03]  /*20ab0*/  @P1 IMAD.HI.U32 R0, R82, R85, RZ ;  /* 0x0000005552001227 */ /* 0x002fc600078e00ff */
[----:B------:R-:W5:Y:S02]  /*20ac0*/  LD.E.128 R12, desc[UR60][R12.64] ;  /* 0x0000003c0c0c7980 */ /* 0x000f64000c101d00 */
[----:B------:R-:W-:Y:S01]  /*20ad0*/  @P1 SHF.R.U32.HI R83, RZ, R87, R0 ;  /* 0x00000057ff531219 */ /* 0x000fe20000011600 */
[----:B------:R-:W-:Y:S01]  /*20ae0*/  IMAD R85, R36, UR4, RZ ;  /* 0x0000000424557c24 */ /* 0x000fe2000f8e02ff */
[----:B------:R-:W5:Y:S02]  /*20af0*/  LD.E.128 R24, desc[UR60][R24.64] ;  /* 0x0000003c18187980 */ /* 0x000f64000c101d00 */
[----:B------:R-:W-:Y:S02]  /*20b00*/  SHF.R.S32.HI R0, RZ, 0x1f, R83 ;  /* 0x0000001fff007819 */ /* 0x000fe40000011453 */
[----:B------:R-:W-:Y:S01]  /*20b10*/  IADD3 R20, -R83, RZ, RZ ;  /* 0x000000ff53147210 */ /* 0x000fe20007ffe1ff */
[----:B------:R-:W-:Y:S01]  /*20b20*/  IMAD R85, R80, UR5, R85 ;  /* 0x0000000550557c24 */ /* 0x000fe2000f8e0255 */
[----:B------:R-:W-:Y:S01]  /*20b30*/  ULDC.64 UR4, c[0x0][0xae0] ;  /* 0x0002b80000047ab9 */ /* 0x000fe20000000a00 */
[----:B------:R-:W5:Y:S01]  /*20b40*/  LD.E.128 R28, desc[UR60][R28.64] ;  /* 0x0000003c1c1c7980 */ /* 0x000f62000c101d00 */
[----:B------:R-:W-:-:S02]  /*20b50*/  IMAD R0, R0, UR4, RZ ;  /* 0x0000000400007c24 */ /* 0x000fc4000f8e02ff */
[----:B------:R-:W-:Y:S01]  /*20b60*/  IMAD R21, R21, R20, R82 ;  /* 0x0000001415157224 */ /* 0x000fe200078e0252 */
[----:B------:R-:W5:Y:S01]  /*20b70*/  LD.E.128 R32, desc[UR60][R32.64] ;  /* 0x0000003c20207980 */ /* 0x000f62000c101d00 */
[----:B------:R-:W-:-:S03]  /*20b80*/  IMAD.IADD R3, R3, 0x1, R85 ;  /* 0x0000000103037824 */ /* 0x000fc600078e0255 */
[----:B------:R-:W5:Y:S01]  /*20b90*/  LD.E.128 R40, desc[UR60][R40.64] ;  /* 0x0000003c28287980 */ /* 0x000f62000c101d00 */
[----:B------:R-:W-:-:S03]  /*20ba0*/  IMAD R85, R83, UR5, R0 ;  /* 0x0000000553557c24 */ /* 0x000fc6000f8e0200 */
[----:B------:R-:W5:Y:S01]  /*20bb0*/  LD.E.128 R44, desc[UR60][R44.64] ;  /* 0x0000003c2c2c7980 */ /* 0x000f62000c101d00 */
[----:B------:R-:W-:-:S03]  /*20bc0*/  SHF.R.S32.HI R0, RZ, 0x1f, R21 ;  /* 0x0000001fff007819 */ /* 0x000fc60000011415 */
        /* <DEDUP_REMOVED lines=8> */
[----:B------:R-:W-:Y:S01]  /*20c50*/  IMAD.WIDE.U32 R2, R83, UR4, R2 ;  /* 0x0000000453027c25 */ /* 0x000fe2000f8e0002 */
[----:B------:R-:W-:Y:S01]  /*20c60*/  ULDC.64 UR4, c[0x0][0xad8] ;  /* 0x0002b60000047ab9 */ /* 0x000fe20000000a00 */
[----:B------:R-:W-:Y:S01]  /*20c70*/  @!PT LDS RZ, [RZ] ;  /* 0x00000000fffff984 */ /* 0x000fe20000000800 */
[----:B------:R-:W-:Y:S01]  /*20c80*/  @!PT LDS RZ, [RZ] ;  /* 0x00000000fffff984 */ /* 0x000fe20000000800 */
[----:B------:R-:W-:Y:S01]  /*20c90*/  @!PT LDS RZ, [RZ] ;  /* 0x00000000fffff984 */ /* 0x000fe20000000800 */
[----:B------:R-:W-:Y:S01]  /*20ca0*/  @!PT LDS RZ, [RZ] ;  /* 0x00000000fffff984 */ /* 0x000fe20000000800 */
[----:B------:R0:W-:Y:S06]  /*20cb0*/  MEMBAR.ALL.CTA ;  /* 0x0000000000007992 */ /* 0x0001ec0000008000 */
[----:B0-----:R-:W0:Y:S01]  /*20cc0*/  FENCE.VIEW.ASYNC.S ;  /* 0x00000000000073c6 */ /* 0x001e220000000000 */
[----:B------:R-:W-:-:S02]  /*20cd0*/  IMAD.IADD R3, R3, 0x1, R85 ;  /* 0x0000000103037824 */ /* 0x000fc400078e0255 */
[----:B------:R-:W-:Y:S01]  /*20ce0*/  IMAD R20, R0, UR4, RZ ;  /* 0x0000000400147c24 */ /* 0x000fe2000f8e02ff */
[C---:B------:R-:W-:Y:S01]  /*20cf0*/  IADD3 R0, R86.reuse, 0x20, RZ ;  /* 0x0000002056007810 */ /* 0x040fe20007ffe0ff */
[----:B------:R-:W-:Y:S01]  /*20d00*/  IMAD.WIDE.U32 R2, R21, UR4, R2 ;  /* 0x0000000415027c25 */ /* 0x000fe2000f8e0002 */
[----:B------:R-:W-:-:S03]  /*20d10*/  ISETP.GE.AND P2, PT, R86, R81, PT ;  /* 0x000000515600720c */ /* 0x000fc60003f46270 */
[----:B------:R-:W-:Y:S01]  /*20d20*/  IMAD R83, R21, UR5, R20 ;  /* 0x0000000515537c24 */ /* 0x000fe2000f8e0214 */
[-C--:B------:R-:W-:Y:S01]  /*20d30*/  ISETP.GE.AND P1, PT, R0, R81.reuse, PT ;  /* 0x000000510000720c */ /* 0x080fe20003f26270 */
[----:B------:R-:W-:Y:S01]  /*20d40*/  VIADD R0, R18, 0x30820 ;  /* 0x0003082012007836 */ /* 0x000fe20000000000 */
[----:B------:R-:W-:Y:S01]  /*20d50*/  ULDC.64 UR4, c[0x0][0xa80] ;  /* 0x0002a00000047ab9 */ /* 0x000fe20000000a00 */
[----:B------:R-:W-:Y:S01]  /*20d60*/  IMAD.IADD R3, R3, 0x1, R83 ;  /* 0x0000000103037824 */ /* 0x000fe200078e0253 */
[C---:B------:R-:W-:Y:S02]  /*20d70*/  LEA R36, P3, R2.reuse, UR4, 0x1 ;  /* 0x0000000402247c11 */ /* 0x040fe4000f8608ff */
[----:B------:R-:W-:Y:S02]  /*20d80*/  PRMT R0, RZ, 0x654, R0 ;  /* 0x00000654ff007816 */ /* 0x000fe40000000000 */
[----:B------:R-:W-:Y:S01]  /*20d90*/  LEA.HI.X R80, R2, UR5, R3, 0x1, P3 ;  /* 0x0000000502507c11 */ /* 0x000fe200098f0c03 */
[----:B------:R-:W-:Y:S01]  /*20da0*/  VIADD R20, R86, 0x40 ;  /* 0x0000004056147836 */ /* 0x000fe20000000000 */
[----:B0-----:R0:W1:Y:S01]  /*20db0*/  SHFL.IDX PT, R84, R36, RZ, 0x181f ;  /* 0x00181fff24547589 */ /* 0x00106200000e0000 */
[----:B------:R2:W-:Y:S03]  /*20dc0*/  SYNCS.ARRIVE.TRANS64.RED.A1T0 RZ, [R0+URZ], RZ ;  /* 0x000000ff00ff79a7 */ /* 0x0005e6000810043f */
[----:B------:R-:W-:Y:S01]  /*20dd0*/  ISETP.GE.AND P0, PT, R20, R81, PT ;  /* 0x000000511400720c */ /* 0x000fe20003f06270 */
[----:B--2---:R0:W2:Y:S01]  /*20de0*/  SHFL.IDX PT, R0, R80, RZ, 0x181f ;  /* 0x00181fff50007589 */ /* 0x0040a200000e0000 */
[----:B------:R-:W-:Y:S11]  /*20df0*/  @P2 BRA `(.L_x_1845) ;  /* 0x0000000000442947 */ /* 0x000ff60003800000 */
        /* <DEDUP_REMOVED lines=17> */
.L_x_1845:
[----:B------:R-:W-:Y:S05]  /*20f10*/  BSYNC B1 ;  /* 0x0000000000017941 */ /* 0x000fea0003800000 */
.L_x_1844:
        /* <DEDUP_REMOVED lines=9> */
[CC--:B---3--:R-:W-:Y:S02]  /*20fb0*/  @!P4 LEA R2, P6, R16.reuse, R20.reuse, 0x1 ;  /* 0x000000141002c211 */ /* 0x0c8fe400078c08ff */
        /* <DEDUP_REMOVED lines=11> */
.L_x_1847:
[----:B------:R-:W-:Y:S05]  /*21070*/  BSYNC B1 ;  /* 0x0000000000017941 */ /* 0x000fea0003800000 */
.L_x_1846:
        /* <DEDUP_REMOVED lines=9> */
[CC--:B---3--:R-:W-:Y:S02]  /*21110*/  @!P3 LEA R2, P6, R16.reuse, R8.reuse, 0x1 ;  /* 0x000000081002b211 */ /* 0x0c8fe400078c08ff */
        /* <DEDUP_REMOVED lines=11> */
.L_x_1849:
[----:B------:R-:W-:Y:S05]  /*211d0*/  BSYNC B1 ;  /* 0x0000000000017941 */ /* 0x000fea0003800000 */
.L_x_1848:
[----:B0-----:R-:W-:Y:S01]  /*211e0*/  IADD3 R0, R86, 0x60, RZ ;  /* 0x0000006056007810 */ /* 0x001fe20007ffe0ff */
[----:B--2-4-:R-:W0:Y:S03]  /*211f0*/  SHFL.IDX PT, R80, R80, 0x3, 0x181f ;  /* 0x00781f0050507f89 */ /* 0x014e2600000e0000 */
[----:B------:R-:W-:Y:S01]  /*21200*/  ISETP.GE.AND P0, PT, R0, R81, PT ;  /* 0x000000510000720c */ /* 0x000fe20003f06270 */
[----:B------:R-:W2:-:S12]  /*21210*/  SHFL.IDX PT, R36, R36, 0x3, 0x181f ;  /* 0x00781f0024247f89 */ /* 0x000e9800000e0000 */
[----:B------:R-:W-:Y:S05]  /*21220*/  @P0 BRA `(.L_x_1850) ;  /* 0x0000000c00940947 */ /* 0x000fea0003800000 */
[----:B------:R-:W-:Y:S02]  /*21230*/  ULDC UR4, c[0x0][0xac8] ;  /* 0x0002b20000047ab9 */ /* 0x000fe40000000800 */
[----:B------:R-:W-:Y:S02]  /*21240*/  ISETP.GE.AND P3, PT, R16, UR4, PT ;  /* 0x0000000410007c0c */ /* 0x000fe4000bf66270 */
[----:B------:R-:W-:Y:S02]  /*21250*/  ISETP.GE.AND P4, PT, R219, UR4, PT ;  /* 0x00000004db007c0c */ /* 0x000fe4000bf86270 */
[----:B------:R-:W-:-:S09]  /*21260*/  ISETP.GE.AND P5, PT, R19, UR4, PT ;  /* 0x0000000413007c0c */ /* 0x000fd2000bfa6270 */
[CC--:B--2---:R-:W-:Y:S02]  /*21270*/  @!P3 LEA R2, P0, R16.reuse, R36.reuse, 0x1 ;  /* 0x000000241002b211 */ /* 0x0c4fe400078008ff */
[-C--:B------:R-:W-:Y:S02]  /*21280*/  @!P4 LEA R4, P1, R201, R36.reuse, 0x1 ;  /* 0x00000024c904c211 */ /* 0x080fe400078208ff */
[----:B------:R-:W-:Y:S02]  /*21290*/  @!P5 LEA R6, P2, R19, R36, 0x1 ;  /* 0x000000241306d211 */ /* 0x000fe400078408ff */
        /* <DEDUP_REMOVED lines=12> */
.L_x_1842:
[----:B------:R-:W3:Y:S01]  /*21360*/  LDL R9, [R1+0x74] ;  /* 0x0000740001097983 */ /* 0x000ee20000100800 */
[----:B------:R-:W-:Y:S01]  /*21370*/  ULDC.64 UR4, c[0x0][0xc00] ;  /* 0x0003000000047ab9 */ /* 0x000fe20000000a00 */
[----:B------:R-:W3:Y:S01]  /*21380*/  LDC.64 R2, c[0x0][0xc00] ;  /* 0x00030000ff027b82 */ /* 0x000ee20000000a00 */
[----:B------:R-:W-:Y:S01]  /*21390*/  ISETP.NE.U32.AND P0, PT, RZ, UR4, PT ;  /* 0x00000004ff007c0c */ /* 0x000fe2000bf05070 */
[----:B0-----:R-:W-:-:S03]  /*213a0*/  IMAD.MOV.U32 R6, RZ, RZ, RZ ;  /* 0x000000ffff067224 */ /* 0x001fc600078e00ff */
[----:B------:R-:W-:Y:S01]  /*213b0*/  ISETP.NE.AND.EX P0, PT, RZ, UR5, PT, P0 ;  /* 0x00000005ff007c0c */ /* 0x000fe2000bf05300 */
[----:B------:R-:W-:Y:S02]  /*213c0*/  ULDC.64 UR4, c[0x0][0xc08] ;  /* 0x0003020000047ab9 */ /* 0x000fe40000000a00 */
[----:B------:R-:W-:Y:S01]  /*213d0*/  ISETP.NE.U32.AND P1, PT, RZ, UR4, PT ;  /* 0x00000004ff007c0c */ /* 0x000fe2000bf25070 */
[----:B------:R-:W0:Y:S03]  /*213e0*/  LDC R25, c[0x0][0xbe8] ;  /* 0x0002fa00ff197b82 */ /* 0x000e260000000800 */
[----:B------:R-:W-:-:S13]  /*213f0*/  ISETP.NE.AND.EX P1, PT, RZ, UR5, PT, P1 ;  /* 0x00000005ff007c0c */ /* 0x000fda000bf25310 */
[----:B------:R-:W4:Y:S01]  /*21400*/  @P1 LDC.64 R4, c[0x0][0xc08] ;  /* 0x00030200ff041b82 */ /* 0x000f220000000a00 */
[----:B------:R-:W-:Y:S02]  /*21410*/  ULDC UR4, c[0x0][0xa88] ;  /* 0x0002a20000047ab9 */ /* 0x000fe40000000800 */
[----:B------:R-:W-:Y:S01]  /*21420*/  IMAD.U32 R0, RZ, RZ, UR4 ;  /* 0x00000004ff007e24 */ /* 0x000fe2000f8e00ff */
[----:B------:R-:W1:Y:S01]  /*21430*/  S2R R8, SR_TID.X ;  /* 0x0000000000087919 */ /* 0x000e620000002100 */
[----:B---3--:R-:W-:-:S04]  /*21440*/  IMAD.WIDE R2, R9, 0x4, R2 ;  /* 0x0000000409027825 */ /* 0x008fc800078e0202 */
[----:B----4-:R-:W-:Y:S01]  /*21450*/  @P1 IMAD.WIDE R4, R9, 0x4, R4 ;  /* 0x0000000409041825 */ /* 0x010fe200078e0204 */
[----:B------:R3:W5:Y:S04]  /*21460*/  @P0 LDG.E R6, desc[UR60][R2.64] ;  /* 0x0000003c02060981 */ /* 0x000768000c1e1900 */
[----:B------:R3:W5:Y:S01]  /*21470*/  @P1 LDG.E R0, desc[UR60][R4.64] ;  /* 0x0000003c04001981 */ /* 0x000762000c1e1900 */
[----:B0-----:R-:W-:Y:S01]  /*21480*/  ISETP.NE.AND P2, PT, R25, 0x1, PT ;  /* 0x000000011900780c */ /* 0x001fe20003f45270 */
[----:B-1----:R-:W-:-:S05]  /*21490*/  VIADD R7, R8, 0xffffff80 ;  /* 0xffffff8008077836 */ /* 0x002fca0000000000 */
[----:B------:R-:W-:Y:S02]  /*214a0*/  ISETP.GE.AND P3, PT, R7, 0x80, PT ;  /* 0x000000800700780c */ /* 0x000fe40003f66270 */
[----:B------:R-:W-:-:S05]  /*214b0*/  SHF.R.S32.HI R7, RZ, 0x1f, R9 ;  /* 0x0000001fff077819 */ /* 0x000fca0000011409 */
[----:B------:R-:W0:Y:S08]  /*214c0*/  @P2 LDC R14, c[0x0][0xbec] ;  /* 0x0002fb00ff0e2b82 */ /* 0x000e300000000800 */
[----:B------:R-:W1:Y:S01]  /*214d0*/  @P2 LDC R27, c[0x0][0xbf0] ;  /* 0x0002fc00ff1b2b82 */ /* 0x000e620000000800 */
[----:B---3--:R-:W-:Y:S05]  /*214e0*/  @P1 BRA `(.L_x_1851) ;  /* 0x0000000000101947 */ /* 0x008fea0003800000 */
[----:B------:R-:W-:Y:S05]  /*214f0*/  @!P0 BRA `(.L_x_1851) ;  /* 0x00000000000c8947 */ /* 0x000fea0003800000 */
[----:B------:R-:W3:Y:S04]  /*21500*/  LDG.E R5, desc[UR60][R2.64] ;  /* 0x0000003c02057981 */ /* 0x000ee8000c1e1900 */
[----:B-----5:R-:W3:Y:S02]  /*21510*/  LDG.E R0, desc[UR60][R2.64+0x4] ;  /* 0x0000043c02007981 */ /* 0x020ee4000c1e1900 */
[----:B---3--:R-:W-:-:S07]  /*21520*/  IADD3 R0, -R5, R0, RZ ;  /* 0x0000000005007210 */ /* 0x008fce0007ffe1ff */
.L_x_1851:
[----:B------:R-:W3:Y:S04]  /*21530*/  LDL R24, [R1+0x70] ;  /* 0x0000700001187983 */ /* 0x000ee80000100800 */
[----:B------:R4:W5:Y:S01]  /*21540*/  LDL R20, [R1+0x48] ;  /* 0x0000480001147983 */ /* 0x0009620000100800 */
[----:B------:R-:W-:Y:S01]  /*21550*/  BSSY B1, `(.L_x_1852) ;  /* 0x000002c000017945 */ /* 0x000fe20003800000 */
[----:B------:R-:W-:Y:S02]  /*21560*/  SEL R13, R9, RZ, !P0 ;  /* 0x000000ff090d7207 */ /* 0x000fe40004000000 */
[----:B------:R-:W-:Y:S02]  /*21570*/  SEL R12, R7, RZ, !P0 ;  /* 0x000000ff070c7207 */ /* 0x000fe40004000000 */
[----:B-----5:R-:W-:-:S02]  /*21580*/  SHF.R.S32.HI R11, RZ, 0x1f, R6 ;  /* 0x0000001fff0b7819 */ /* 0x020fc40000011406 */
[----:B---3--:R-:W-:Y:S01]  /*21590*/  SHF.R.S32.HI R10, RZ, 0x1f, R24 ;  /* 0x0000001fff0a7819 */ /* 0x008fe20000011418 */
[----:B----4-:R-:W-:Y:S06]  /*215a0*/  @P3 BRA `(.L_x_1853) ;  /* 0x0000000000983947 */ /* 0x010fec0003800000 */
[----:B------:R-:W3:Y:S01]  /*215b0*/  LDC R9, c[0x0][0xbe8] ;  /* 0x0002fa00ff097b82 */ /* 0x000ee20000000800 */
[----:B------:R-:W-:Y:S01]  /*215c0*/  IADD3 R8, R20, -0x80, R8 ;  /* 0xffffff8014087810 */ /* 0x000fe20007ffe008 */
[----:B---3--:R-:W-:-:S05]  /*215d0*/  IMAD R2, R0, R9, RZ ;  /* 0x0000000900027224 */ /* 0x008fca00078e02ff */
[----:B------:R-:W-:-:S13]  /*215e0*/  ISETP.GE.AND P0, PT, R8, R2, PT ;  /* 0x000000020800720c */ /* 0x000fda0003f06270 */
[----:B------:R-:W-:Y:S05]  /*215f0*/  @P0 BRA `(.L_x_1853) ;  /* 0x0000000000840947 */ /* 0x000fea0003800000 */
[----:B------:R-:W-:Y:S01]  /*21600*/  ISETP.NE.AND P0, PT, R9, 0x1, PT ;  /* 0x000000010900780c */ /* 0x000fe20003f05270 */
[----:B------:R-:W-:Y:S01]  /*21610*/  ULDC.64 UR4, c[0x0][0xb90] ;  /* 0x0002e40000047ab9 */ /* 0x000fe20000000a00 */
[----:B------:R-:W-:Y:S02]  /*21620*/  IMAD.MOV.U32 R2, RZ, RZ, R6 ;  /* 0x000000ffff027224 */ /* 0x000fe400078e0006 */
[----:B------:R-:W-:Y:S02]  /*21630*/  IMAD R7, R10, UR4, RZ ;  /* 0x000000040a077c24 */ /* 0x000fe4000f8e02ff */
[----:B------:R-:W-:Y:S02]  /*21640*/  IMAD.MOV.U32 R3, RZ, RZ, R11 ;  /* 0x000000ffff037224 */ /* 0x000fe400078e000b */
[----:B------:R-:W-:Y:S02]  /*21650*/  IMAD.MOV.U32 R5, RZ, RZ, R8 ;  /* 0x000000ffff057224 */ /* 0x000fe400078e0008 */
[----:B------:R-:W-:-:S03]  /*21660*/  IMAD.WIDE.U32 R2, R24, UR4, R2 ;  /* 0x0000000418027c25 */ /* 0x000fc6000f8e0002 */
[----:B------:R-:W3:Y:S01]  /*21670*/  @P0 LDC R15, c[0x0][0xbec] ;  /* 0x0002fb00ff0f0b82 */ /* 0x000ee20000000800 */
[----:B------:R-:W-:Y:S01]  /*21680*/  IMAD R7, R24, UR5, R7 ;  /* 0x0000000518077c24 */ /* 0x000fe2000f8e0207 */
[----:B------:R-:W-:-:S04]  /*21690*/  ULDC.64 UR4, c[0x0][0xb98] ;  /* 0x0002e60000047ab9 */ /* 0x000fc80000000a00 */
[----:B------:R-:W-:Y:S02]  /*216a0*/  IADD3 R3, R3, R7, RZ ;  /* 0x0000000703037210 */ /* 0x000fe40007ffe0ff */
[----:B------:R-:W4:Y:S01]  /*216b0*/  @P0 LDC R21, c[0x0][0xbf0] ;  /* 0x0002fc00ff150b82 */ /* 0x000f220000000800 */
[----:B------:R-:W-:-:S04]  /*216c0*/  IMAD.WIDE.U32 R2, R13, UR4, R2 ;  /* 0x000000040d027c25 */ /* 0x000fc8000f8e0002 */
[----:B---3--:R-:W-:-:S05]  /*216d0*/  @P0 IMAD.HI.U32 R4, R8, R15, RZ ;  /* 0x0000000f08040227 */ /* 0x008fca00078e00ff */
[----:B----4-:R-:W-:Y:S01]  /*216e0*/  @P0 SHF.R.U32.HI R5, RZ, R21, R4 ;  /* 0x00000015ff050219 */ /* 0x010fe20000011604 */
[----:B------:R-:W-:-:S03]  /*216f0*/  IMAD R4, R12, UR4, RZ ;  /* 0x000000040c047c24 */ /* 0x000fc6000f8e02ff */
[----:B------:R-:W-:Y:S01]  /*21700*/  IADD3 R2, P0, R5, R2, RZ ;  /* 0x0000000205027210 */ /* 0x000fe20007f1e0ff */
[----:B------:R-:W-:-:S04]  /*21710*/  IMAD.MOV R7, RZ, RZ, -R5 ;  /* 0x000000ffff077224 */ /* 0x000fc800078e0a05 */
        /* <DEDUP_REMOVED lines=15> */
.L_x_1853:
[----:B------:R-:W-:Y:S05]  /*21810*/  BSYNC B1 ;  /* 0x0000000000017941 */ /* 0x000fea0003800000 */
.L_x_1852:
[----:B---3--:R-:W3:Y:S01]  /*21820*/  LDL R4, [R1+0x68] ;  /* 0x0000680001047983 */ /* 0x008ee20000100800 */
[----:B------:R-:W-:-:S03]  /*21830*/  ULDC.64 UR4, c[0x0][0xaa0] ;  /* 0x0002a80000047ab9 */ /* 0x000fc60000000a00 */
[----:B------:R-:W3:Y:S01]  /*21840*/  LDL R8, [R1+0x10] ;  /* 0x0000100001087983 */ /* 0x000ee20000100800 */
[----:B------:R-:W-:Y:S01]  /*21850*/  IMAD R3, R11, UR4, RZ ;  /* 0x000000040b037c24 */ /* 0x000fe2000f8e02ff */
[----:B------:R-:W-:Y:S03]  /*21860*/  BSSY B1, `(.L_x_1854) ;  /* 0x000003f000017945 */ /* 0x000fe60003800000 */
        /* <DEDUP_REMOVED lines=14> */
[----:B---3--:R-:W-:Y:S02]  /*21950*/  LEA R4, R4, R8, 0x5 ;  /* 0x0000000804047211 */ /* 0x008fe400078e28ff */
[----:B------:R-:W-:-:S03]  /*21960*/  IADD3 R8, R8, R20, RZ ;  /* 0x0000001408087210 */ /* 0x000fc60007ffe0ff */
[----:B------:R-:W-:-:S04]  /*21970*/  IMAD.IADD R9, R20, 0x1, R4 ;  /* 0x0000000114097824 */ /* 0x000fc800078e0204 */
[----:B0-----:R-:W-:-:S04]  /*21980*/  @P2 IMAD.HI.U32 R4, R9, R14, RZ ;  /* 0x0000000e09042227 */ /* 0x001fc800078e00ff */
[----:B------:R-:W-:Y:S01]  /*21990*/  IMAD.MOV.U32 R5, RZ, RZ, R9 ;  /* 0x000000ffff057224 */ /* 0x000fe200078e0009 */
[----:B-1----:R-:W-:-:S04]  /*219a0*/  @P2 SHF.R.U32.HI R5, RZ, R27, R4 ;  /* 0x0000001bff052219 */ /* 0x002fc80000011604 */
[--C-:B------:R-:W-:Y:S01]  /*219b0*/  SHF.R.S32.HI R4, RZ, 0x1f, R5.reuse ;  /* 0x0000001fff047819 */ /* 0x100fe20000011405 */
[----:B------:R-:W-:Y:S02]  /*219c0*/  IMAD.MOV R6, RZ, RZ, -R5 ;  /* 0x000000ffff067224 */ /* 0x000fe400078e0a05 */
[----:B------:R-:W-:-:S04]  /*219d0*/  IMAD.WIDE.U32 R2, R5, UR4, R2 ;  /* 0x0000000405027c25 */ /* 0x000fc8000f8e0002 */
[----:B------:R-:W-:Y:S02]  /*219e0*/  IMAD R4, R4, UR4, RZ ;  /* 0x0000000404047c24 */ /* 0x000fe4000f8e02ff */
[----:B------:R-:W-:Y:S02]  /*219f0*/  IMAD R7, R25, R6, R9 ;  /* 0x0000000619077224 */ /* 0x000fe400078e0209 */
[----:B------:R-:W-:Y:S01]  /*21a00*/  IMAD R9, R5, UR5, R4 ;  /* 0x0000000505097c24 */ /* 0x000fe2000f8e0204 */
[----:B------:R-:W-:Y:S01]  /*21a10*/  ULDC.64 UR4, c[0x0][0xad8] ;  /* 0x0002b60000047ab9 */ /* 0x000fe20000000a00 */
[----:B------:R-:W-:Y:S01]  /*21a20*/  IMAD R25, R0, R25, RZ ;  /* 0x0000001900197224 */ /* 0x000fe200078e02ff */
[----:B------:R-:W-:Y:S01]  /*21a30*/  SHF.R.S32.HI R4, RZ, 0x1f, R7 ;  /* 0x0000001fff047819 */ /* 0x000fe20000011407 */
[----:B------:R-:W-:Y:S02]  /*21a40*/  IMAD.IADD R3, R3, 0x1, R9 ;  /* 0x0000000103037824 */ /* 0x000fe400078e0209 */
[C---:B------:R-:W-:Y:S01]  /*21a50*/  VIADD R0, R8.reuse, 0x20 ;  /* 0x0000002008007836 */ /* 0x040fe20000000000 */
[----:B------:R-:W-:Y:S01]  /*21a60*/  ISETP.GE.AND P2, PT, R8, R25, PT ;  /* 0x000000190800720c */ /* 0x000fe20003f46270 */
[----:B------:R-:W-:-:S02]  /*21a70*/  IMAD R4, R4, UR4, RZ ;  /* 0x0000000404047c24 */ /* 0x000fc4000f8e02ff */
[----:B------:R-:W-:Y:S01]  /*21a80*/  IMAD.WIDE.U32 R2, R7, UR4, R2 ;  /* 0x0000000407027c25 */ /* 0x000fe2000f8e0002 */
[----:B------:R-:W-:-:S03]  /*21a90*/  ISETP.GE.AND P1, PT, R0, R25, PT ;  /* 0x000000190000720c */ /* 0x000fc60003f26270 */
        /* <DEDUP_REMOVED lines=8> */
[----:B------:R0:W3:Y:S01]  /*21b20*/  SHFL.IDX PT, R0, R5, RZ, 0x181f ;  /* 0x00181fff05007589 */ /* 0x0000e200000e0000 */
[----:B------:R-:W-:Y:S05]  /*21b30*/  @P2 BRA `(.L_x_1855) ;  /* 0x0000000000442947 */ /* 0x000fea0003800000 */
[----:B------:R-:W-:Y:S02]  /*21b40*/  ULDC UR4, c[0x0][0xac8] ;  /* 0x0002b20000047ab9 */ /* 0x000fe40000000800 */
[----:B------:R-:W-:Y:S02]  /*21b50*/  ISETP.GE.AND P5, PT, R16, UR4, PT ;  /* 0x0000000410007c0c */ /* 0x000fe4000bfa6270 */
[----:B------:R-:W-:Y:S02]  /*21b60*/  ISETP.GE.AND P4, PT, R219, UR4, PT ;  /* 0x00000004db007c0c */ /* 0x000fe4000bf86270 */
[----:B------:R-:W-:Y:S02]  /*21b70*/  ISETP.GE.AND P3, PT, R19, UR4, PT ;  /* 0x0000000413007c0c */ /* 0x000fe4000bf66270 */
[----:B------:R-:W-:-:S07]  /*21b80*/  ISETP.GE.AND P2, PT, R23, UR4, PT ;  /* 0x0000000417007c0c */ /* 0x000fce000bf46270 */
[----:B-1----:R-:W-:-:S04]  /*21b90*/  @!P5 LEA R6, P6, R16, R2, 0x1 ;  /* 0x000000021006d211 */ /* 0x002fc800078c08ff */
[----:B---3--:R-:W-:Y:S02]  /*21ba0*/  @!P5 LEA.HI.X R7, R16, R0, R17, 0x1, P6 ;  /* 0x000000001007d211 */ /* 0x008fe400030f0c11 */
        /* <DEDUP_REMOVED lines=10> */
.L_x_1855:
[----:B------:R-:W-:Y:S05]  /*21c50*/  BSYNC B1 ;  /* 0x0000000000017941 */ /* 0x000fea0003800000 */
.L_x_1854:
[----:B---3--:R3:W0:Y:S01]  /*21c60*/  SHFL.IDX PT, R0, R5, 0x1, 0x181f ;  /* 0x00381f0005007f89 */ /* 0x00862200000e0000 */
[----:B------:R-:W-:Y:S03]  /*21c70*/  BSSY B1, `(.L_x_1856) ;  /* 0x0000014000017945 */ /* 0x000fe60003800000 */
[----:B-1--4-:R3:W1:Y:S01]  /*21c80*/  SHFL.IDX PT, R2, R4, 0x1, 0x181f ;  /* 0x00381f0004027f89 */ /* 0x01266200000e0000 */
[----:B------:R-:W-:Y:S05]  /*21c90*/  @P1 BRA `(.L_x_1857) ;  /* 0x0000000000441947 */ /* 0x000fea0003800000 */
[----:B------:R-:W-:Y:S02]  /*21ca0*/  ULDC UR4, c[0x0][0xac8] ;  /* 0x0002b20000047ab9 */ /* 0x000fe40000000800 */
[----:B------:R-:W-:Y:S02]  /*21cb0*/  ISETP.GE.AND P4, PT, R16, UR4, PT ;  /* 0x0000000410007c0c */ /* 0x000fe4000bf86270 */
[----:B------:R-:W-:Y:S02]  /*21cc0*/  ISETP.GE.AND P3, PT, R219, UR4, PT ;  /* 0x00000004db007c0c */ /* 0x000fe4000bf66270 */
[----:B------:R-:W-:Y:S02]  /*21cd0*/  ISETP.GE.AND P2, PT, R19, UR4, PT ;  /* 0x0000000413007c0c */ /* 0x000fe4000bf46270 */
[----:B------:R-:W-:-:S07]  /*21ce0*/  ISETP.GE.AND P1, PT, R23, UR4, PT ;  /* 0x0000000417007c0c */ /* 0x000fce000bf26270 */
[CC--:B-1----:R-:W-:Y:S02]  /*21cf0*/  @!P4 LEA R6, P6, R16.reuse, R2.reuse, 0x1 ;  /* 0x000000021006c211 */ /* 0x0c2fe400078c08ff */
[----:B------:R-:W-:Y:S02]  /*21d00*/  @!P3 LEA R10, P5, R201, R2, 0x1 ;  /* 0x00000002c90ab211 */ /* 0x000fe400078a08ff */
[----:B0-----:R-:W-:Y:S02]  /*21d10*/  @!P4 LEA.HI.X R7, R16, R0, R17, 0x1, P6 ;  /* 0x000000001007c211 */ /* 0x001fe400030f0c11 */
        /* <DEDUP_REMOVED lines=9> */
.L_x_1857:
[----:B------:R-:W-:Y:S05]  /*21db0*/  BSYNC B1 ;  /* 0x0000000000017941 */ /* 0x000fea0003800000 */
.L_x_1856:
[----:B0-----:R0:W0:Y:S01]  /*21dc0*/  SHFL.IDX PT, R0, R5, 0x2, 0x181f ;  /* 0x00581f0005007f89 */ /* 0x00102200000e0000 */
[----:B------:R-:W-:Y:S03]  /*21dd0*/  BSSY B1, `(.L_x_1858) ;  /* 0x0000014000017945 */ /* 0x000fe60003800000 */
[----:B-1--4-:R1:W4:Y:S01]  /*21de0*/  SHFL.IDX PT, R2, R4, 0x2, 0x181f ;  /* 0x00581f0004027f89 */ /* 0x01232200000e0000 */
[----:B------:R-:W-:Y:S05]  /*21df0*/  @P0 BRA `(.L_x_1859) ;  /* 0x0000000000440947 */ /* 0x000fea0003800000 */
[----:B------:R-:W-:Y:S02]  /*21e00*/  ULDC UR4, c[0x0][0xac8] ;  /* 0x0002b20000047ab9 */ /* 0x000fe40000000800 */
[----:B------:R-:W-:Y:S02]  /*21e10*/  ISETP.GE.AND P3, PT, R16, UR4, PT ;  /* 0x0000000410007c0c */ /* 0x000fe4000bf66270 */
[----:B------:R-:W-:Y:S02]  /*21e20*/  ISETP.GE.AND P2, PT, R219, UR4, PT ;  /* 0x00000004db007c0c */ /* 0x000fe4000bf46270 */
[----:B------:R-:W-:Y:S02]  /*21e30*/  ISETP.GE.AND P1, PT, R19, UR4, PT ;  /* 0x0000000413007c0c */ /* 0x000fe4000bf26270 */
[----:B------:R-:W-:-:S07]  /*21e40*/  ISETP.GE.AND P0, PT, R23, UR4, PT ;  /* 0x0000000417007c0c */ /* 0x000fce000bf06270 */
[CC--:B----4-:R-:W-:Y:S02]  /*21e50*/  @!P3 LEA R6, P6, R16.reuse, R2.reuse, 0x1 ;  /* 0x000000021006b211 */ /* 0x0d0fe400078c08ff */
        /* <DEDUP_REMOVED lines=11> */
.L_x_1859:
[----:B------:R-:W-:Y:S05]  /*21f10*/  BSYNC B1 ;  /* 0x0000000000017941 */ /* 0x000fea0003800000 */
.L_x_1858:
[----:B0-----:R-:W-:Y:S01]  /*21f20*/  IADD3 R0, R8, 0x60, RZ ;  /* 0x0000006008007810 */ /* 0x001fe20007ffe0ff */
[----:B------:R0:W0:Y:S03]  /*21f30*/  SHFL.IDX PT, R6, R5, 0x3, 0x181f ;  /* 0x00781f0005067f89 */ /* 0x00002600000e0000 */
[----:B------:R-:W-:Y:S01]  /*21f40*/  ISETP.GE.AND P0, PT, R0, R25, PT ;  /* 0x000000190000720c */ /* 0x000fe20003f06270 */
[----:B----4-:R4:W0:-:S12]  /*21f50*/  SHFL.IDX PT, R2, R4, 0x3, 0x181f ;  /* 0x00781f0004027f89 */ /* 0x01081800000e0000 */
[----:B----4-:R-:W-:Y:S05]  /*21f60*/  @P0 BRA `(.L_x_1850) ;  /* 0x0000000000440947 */ /* 0x010fea0003800000 */
[----:B------:R-:W-:Y:S02]  /*21f70*/  ULDC UR4, c[0x0][0xac8] ;  /* 0x0002b20000047ab9 */ /* 0x000fe40000000800 */
[----:B------:R-:W-:Y:S02]  /*21f80*/  ISETP.GE.AND P3, PT, R16, UR4, PT ;  /* 0x0000000410007c0c */ /* 0x000fe4000bf66270 */
[----:B------:R-:W-:Y:S02]  /*21f90*/  ISETP.GE.AND P2, PT, R219, UR4, PT ;  /* 0x00000004db007c0c */ /* 0x000fe4000bf46270 */
[----:B------:R-:W-:Y:S02]  /*21fa0*/  ISETP.GE.AND P1, PT, R19, UR4, PT ;  /* 0x0000000413007c0c */ /* 0x000fe4000bf26270 */
[----:B------:R-:W-:-:S07]  /*21fb0*/  ISETP.GE.AND P0, PT, R23, UR4, PT ;  /* 0x0000000417007c0c */ /* 0x000fce000bf06270 */
[CC--:B01-3--:R-:W-:Y:S02]  /*21fc0*/  @!P3 LEA R4, P6, R16.reuse, R2.reuse, 0x1 ;  /* 0x000000021004b211 */ /* 0x0cbfe400078c08ff */
[-C--:B------:R-:W-:Y:S02]  /*21fd0*/  @!P2 LEA R8, P5, R201, R2.reuse, 0x1 ;  /* 0x00000002c908a211 */ /* 0x080fe400078a08ff */
[----:B------:R-:W-:Y:S02]  /*21fe0*/  @!P1 LEA R10, P4, R19, R2, 0x1 ;  /* 0x00000002130a9211 */ /* 0x000fe400078808ff */
[----:B------:R-:W-:Y:S02]  /*21ff0*/  @!P3 LEA.HI.X R5, R16, R6, R17, 0x1, P6 ;  /* 0x000000061005b211 */ /* 0x000fe400030f0c11 */
        /* <DEDUP_REMOVED lines=8> */
.L_x_1850:
[----:B------:R-:W-:Y:S05]  /*22080*/  BSYNC B0 ;  /* 0x0000000000007941 */ /* 0x000fea0003800000 */
.L_x_1841:
[----:B------:R-:W-:Y:S02]  /*22090*/  ULDC UR4, c[0x0][0xc3c] ;  /* 0x00030f0000047ab9 */ /* 0x000fe40000000800 */
[----:B--2---:R-:W-:-:S13]  /*220a0*/  ISETP.GE.AND P0, PT, R39, UR4, PT ;  /* 0x0000000427007c0c */ /* 0x004fda000bf06270 */
[----:B------:R-:W-:Y:S05]  /*220b0*/  @!P0 BRA `(.L_x_1860) ;  /* 0xfffffdf000c48947 */ /* 0x000fea000383ffff */
[----:B------:R-:W-:Y:S05]  /*220c0*/  BRA `(.L_x_1557) ;  /* 0x0000007800687947 */ /* 0x000fea0003800000 */
.L_x_1555:
        /* <DEDUP_REMOVED lines=16> */
.L_x_1861:
        /* <DEDUP_REMOVED lines=31> */
[----:B------:R-:W1:Y:S02]  /*223c0*/  SHFL.IDX PT, R6, R8, 0x1f, 0x1f ;  /* 0x03e01f0008067f89 */ /* 0x000e6400000e0000 */
[----:B-1----:R-:W-:-:S05]  /*223d0*/  IMAD R6, R6, UR5, RZ ;  /* 0x0000000506067c24 */ /* 0x002fca000f8e02ff */
[----:B0-----:R-:W-:Y:S02]  /*223e0*/  ISETP.GT.AND P6, PT, R6, UR6, PT ;  /* 0x0000000606007c0c */ /* 0x001fe4000bfc4270 */
[----:B------:R-:W-:-:S11]  /*223f0*/  MOV R3, R6 ;  /* 0x0000000600037202 */ /* 0x000fd60000000f00 */
[----:B------:R-:W-:Y:S05]  /*22400*/  @P6 BRA `(.L_x_1863) ;  /* 0x0000000000986947 */ /* 0x000fea0003800000 */
[----:B------:R-:W0:Y:S01]  /*22410*/  LDC R10, c[0x0][0xc3c] ;  /* 0x00030f00ff0a7b82 */ /* 0x000e220000000800 */
[----:B------:R-:W-:Y:S01]  /*22420*/  IMAD.MOV.U32 R6, RZ, RZ, R3 ;  /* 0x000000ffff067224 */ /* 0x000fe200078e0003 */
[----:B------:R-:W-:Y:S01]  /*22430*/  UMOV UR4, URZ ;  /* 0x0000003f00047c82 */ /* 0x000fe20008000000 */
[----:B------:R-:W-:Y:S01]  /*22440*/  ULDC UR7, c[0x0][0xc3c] ;  /* 0x00030f0000077ab9 */ /* 0x000fe20000000800 */
[----:B------:R-:W-:-:S05]  /*22450*/  ULDC UR5, c[0x0][0xc38] ;  /* 0x00030e0000057ab9 */ /* 0x000fca0000000800 */
.L_x_1867:
        /* <DEDUP_REMOVED lines=12> */
.L_x_1866:
[----:B------:R-:W-:Y:S05]  /*22520*/  BSYNC B0 ;  /* 0x0000000000007941 */ /* 0x000fea0003800000 */
.L_x_1865:
        /* <DEDUP_REMOVED lines=17> */
[----:B------:R-:W-:-:S05]  /*22640*/  IMAD.IADD R6, R3, 0x1, R6 ;  /* 0x0000000103067824 */ /* 0x000fca00078e0206 */
[----:B------:R-:W-:-:S13]  /*22650*/  ISETP.GT.AND P6, PT, R6, UR6, PT ;  /* 0x0000000606007c0c */ /* 0x000fda000bfc4270 */
[----:B------:R-:W-:Y:S05]  /*22660*/  @!P6 BRA `(.L_x_1867) ;  /* 0xfffffffc007ce947 */ /* 0x000fea000383ffff */
.L_x_1863:
[----:B------:R-:W-:-:S04]  /*22670*/  IMAD.IADD R13, R6, 0x1, -R3 ;  /* 0x00000001060d7824 */ /* 0x000fc800078e0a03 */
[----:B------:R-:W-:-:S05]  /*22680*/  IMAD R2, R8, UR5, R13 ;  /* 0x0000000508027c24 */ /* 0x000fca000f8e020d */
[----:B------:R-:W-:Y:S02]  /*22690*/  ISETP.GT.AND P0, PT, R2, UR6, PT ;  /* 0x0000000602007c0c */ /* 0x000fe4000bf04270 */
[----:B------:R-:W0:Y:S11]  /*226a0*/  LDC.64 R2, c[0x0][0xc90] ;  /* 0x00032400ff027b82 */ /* 0x000e360000000a00 */
[----:B------:R-:W-:-:S04]  /*226b0*/  VOTE.ANY R9, PT, !P0 ;  /* 0x0000000000097806 */ /* 0x000fc800040e0100 */
[----:B------:R-:W1:Y:S02]  /*226c0*/  POPC R15, R9 ;  /* 0x00000009000f7309 */ /* 0x000e640000000000 */
[----:B-1----:R-:W-:-:S05]  /*226d0*/  IADD3 R19, R15, UR4, RZ ;  /* 0x000000040f137c10 */ /* 0x002fca000fffe0ff */
        /* <DEDUP_REMOVED lines=13> */
.L_x_1868:
        /* <DEDUP_REMOVED lines=14> */
[-C--:B------:R-:W-:Y:S01]  /*22890*/  @!P1 IADD3 R3, R3, -R12.reuse, RZ ;  /* 0x8000000c03039210 */ /* 0x080fe20007ffe0ff */
[----:B------:R-:W-:Y:S01]  /*228a0*/  @!P1 VIADD R2, R2, 0x1 ;  /* 0x0000000102029836 */ /* 0x000fe20000000000 */
[----:B------:R-:W-:Y:S02]  /*228b0*/  ISETP.NE.AND P1, PT, R6, RZ, PT ;  /* 0x000000ff0600720c */ /* 0x000fe40003f25270 */
[----:B------:R-:W-:Y:S02]  /*228c0*/  ISETP.GE.U32.AND P0, PT, R3, R12, PT ;  /* 0x0000000c0300720c */ /* 0x000fe40003f06070 */
[----:B------:R-:W-:-:S04]  /*228d0*/  LOP3.LUT R3, R9, R6, RZ, 0x3c, !PT ;  /* 0x0000000609037212 */ /* 0x000fc800078e3cff */
[----:B------:R-:W-:-:S07]  /*228e0*/  ISETP.GE.AND P2, PT, R3, RZ, PT ;  /* 0x000000ff0300720c */ /* 0x000fce0003f46270 */
[----:B------:R-:W-:-:S06]  /*228f0*/  @P0 VIADD R2, R2, 0x1 ;  /* 0x0000000102020836 */ /* 0x000fcc0000000000 */
[----:B------:R-:W-:Y:S01]  /*22900*/  @!P2 IMAD.MOV R2, RZ, RZ, -R2 ;  /* 0x000000ffff02a224 */ /* 0x000fe200078e0a02 */
[----:B------:R-:W-:-:S05]  /*22910*/  @!P1 LOP3.LUT R2, RZ, R6, RZ, 0x33, !PT ;  /* 0x00000006ff029212 */ /* 0x000fca00078e33ff */
[----:B------:R-:W-:Y:S02]  /*22920*/  IMAD R8, R7, R2, RZ ;  /* 0x0000000207087224 */ /* 0x000fe400078e02ff */
[----:B------:R-:W-:-:S03]  /*22930*/  IMAD.MOV R2, RZ, RZ, -R2 ;  /* 0x000000ffff027224 */ /* 0x000fc600078e0a02 */
[----:B------:R-:W-:Y:S01]  /*22940*/  IADD3 R10, -R8, RZ, RZ ;  /* 0x000000ff080a7210 */ /* 0x000fe20007ffe1ff */
[----:B------:R-:W-:Y:S02]  /*22950*/  IMAD R13, R6, R2, R9 ;  /* 0x00000002060d7224 */ /* 0x000fe400078e0209 */
[----:B------:R-:W-:Y:S01]  /*22960*/  IMAD.MOV.U32 R2, RZ, RZ, RZ ;  /* 0x000000ffff027224 */ /* 0x000fe200078e00ff */
[----:B------:R-:W-:-:S04]  /*22970*/  VIADDMNMX R18, R10, UR5, R7, PT ;  /* 0x000000050a127c46 */ /* 0x000fc8000b800107 */
[-C--:B------:R-:W-:Y:S02]  /*22980*/  IABS R10, R18.reuse ;  /* 0x00000012000a7213 */ /* 0x080fe40000000000 */
[----:B------:R-:W-:Y:S02]  /*22990*/  IABS R6, R18 ;  /* 0x0000001200067213 */ /* 0x000fe40000000000 */
[----:B------:R-:W0:Y:S08]  /*229a0*/  I2F.RP R7, R10 ;  /* 0x0000000a00077306 */ /* 0x000e300000209400 */
[----:B0-----:R-:W0:Y:S02]  /*229b0*/  MUFU.RCP R7, R7 ;  /* 0x0000000700077308 */ /* 0x001e240000001000 */
[----:B0-----:R-:W-:-:S06]  /*229c0*/  VIADD R3, R7, 0xffffffe ;  /* 0x0ffffffe07037836 */ /* 0x001fcc0000000000 */
[----:B------:R-:W0:Y:S02]  /*229d0*/  F2I.FTZ.U32.TRUNC.NTZ R3, R3 ;  /* 0x0000000300037305 */ /* 0x000e24000021f000 */
[----:B0-----:R-:W-:-:S05]  /*229e0*/  IMAD.MOV R11, RZ, RZ, -R3 ;  /* 0x000000ffff0b7224 */ /* 0x001fca00078e0a03 */
[----:B------:R-:W-:Y:S02]  /*229f0*/  MOV R9, R11 ;  /* 0x0000000b00097202 */ /* 0x000fe40000000f00 */
[----:B------:R-:W-:-:S03]  /*22a00*/  IABS R11, R13 ;  /* 0x0000000d000b7213 */ /* 0x000fc60000000000 */
[----:B------:R-:W-:-:S04]  /*22a10*/  IMAD R9, R9, R10, RZ ;  /* 0x0000000a09097224 */ /* 0x000fc800078e02ff */
[----:B------:R-:W-:-:S04]  /*22a20*/  IMAD.HI.U32 R2, R3, R9, R2 ;  /* 0x0000000903027227 */ /* 0x000fc800078e0002 */
[----:B------:R-:W-:Y:S02]  /*22a30*/  IMAD.MOV R3, RZ, RZ, -R6 ;  /* 0x000000ffff037224 */ /* 0x000fe400078e0a06 */
[----:B------:R-:W-:-:S04]  /*22a40*/  IMAD.HI.U32 R2, R2, R11, RZ ;  /* 0x0000000b02027227 */ /* 0x000fc800078e00ff */
[----:B------:R-:W-:-:S05]  /*22a50*/  IMAD R3, R2, R3, R11 ;  /* 0x0000000302037224 */ /* 0x000fca00078e020b */
[----:B------:R-:W-:-:S13]  /*22a60*/  ISETP.GT.U32.AND P1, PT, R10, R3, PT ;  /* 0x000000030a00720c */ /* 0x000fda0003f24070 */
[----:B------:R-:W-:Y:S01]  /*22a70*/  @!P1 IMAD.IADD R3, R3, 0x1, -R10 ;  /* 0x0000000103039824 */ /* 0x000fe200078e0a0a */
[----:B------:R-:W-:Y:S02]  /*22a80*/  @!P1 IADD3 R2, R2, 0x1, RZ ;  /* 0x0000000102029810 */ /* 0x000fe40007ffe0ff */
[----:B------:R-:W-:Y:S02]  /*22a90*/  ISETP.NE.AND P1, PT, R18, RZ, PT ;  /* 0x000000ff1200720c */ /* 0x000fe40003f25270 */
[----:B------:R-:W-:Y:S02]  /*22aa0*/  ISETP.GE.U32.AND P0, PT, R3, R10, PT ;  /* 0x0000000a0300720c */ /* 0x000fe40003f06070 */
[----:B------:R-:W-:-:S04]  /*22ab0*/  LOP3.LUT R3, R13, R18, RZ, 0x3c, !PT ;  /* 0x000000120d037212 */ /* 0x000fc800078e3cff */
[----:B------:R-:W-:Y:S01]  /*22ac0*/  ISETP.GE.AND P2, PT, R3, RZ, PT ;  /* 0x000000ff0300720c */ /* 0x000fe20003f46270 */
[----:B------:R-:W-:-:S06]  /*22ad0*/  IMAD.IADD R3, R13, 0x1, R8 ;  /* 0x000000010d037824 */ /* 0x000fcc00078e0208 */
[----:B------:R-:W-:-:S06]  /*22ae0*/  @P0 VIADD R2, R2, 0x1 ;  /* 0x0000000102020836 */ /* 0x000fcc0000000000 */
[----:B------:R-:W-:Y:S01]  /*22af0*/  @!P2 IMAD.MOV R2, RZ, RZ, -R2 ;  /* 0x000000ffff02a224 */ /* 0x000fe200078e0a02 */
[----:B------:R-:W-:Y:S02]  /*22b00*/  @!P1 LOP3.LUT R2, RZ, R18, RZ, 0x33, !PT ;  /* 0x00000012ff029212 */ /* 0x000fe400078e33ff */
[----:B------:R-:W-:Y:S02]  /*22b10*/  IADD3 R18, -R18, RZ, RZ ;  /* 0x000000ff12127210 */ /* 0x000fe40007ffe1ff */
[----:B------:R-:W-:-:S03]  /*22b20*/  LOP3.LUT R17, RZ, R2, RZ, 0x33, !PT ;  /* 0x00000002ff117212 */ /* 0x000fc600078e33ff */
[----:B------:R-:W-:Y:S02]  /*22b30*/  IMAD R18, R2, R18, R3 ;  /* 0x0000001202127224 */ /* 0x000fe400078e0203 */
[----:B------:R-:W-:Y:S01]  /*22b40*/  IMAD.IADD R17, R4, 0x1, R17 ;  /* 0x0000000104117824 */ /* 0x000fe200078e0211 */
[----:B------:R-:W-:Y:S06]  /*22b50*/  BRA `(.L_x_1869) ;  /* 0x00000000000c7947 */ /* 0x000fec0003800000 */
.L_x_1864:
[----:B------:R-:W-:Y:S01]  /*22b60*/  IMAD.MOV.U32 R17, RZ, RZ, RZ ;  /* 0x000000ffff117224 */ /* 0x000fe200078e00ff */
[----:B------:R-:W-:Y:S01]  /*22b70*/  MOV R18, RZ ;  /* 0x000000ff00127202 */ /* 0x000fe20000000f00 */
[----:B------:R-:W-:-:S07]  /*22b80*/  IMAD.U32 R16, RZ, RZ, UR6 ;  /* 0x00000006ff107e24 */ /* 0x000fce000f8e00ff */
.L_x_1869:
[----:B------:R-:W-:-:S13]  /*22b90*/  ISETP.NE.AND P0, PT, R5, RZ, PT ;  /* 0x000000ff0500720c */ /* 0x000fda0003f05270 */
[----:B------:R-:W0:Y:S01]  /*22ba0*/  @!P0 S2R R3, SR_CgaCtaId ;  /* 0x0000000000038919 */ /* 0x000e220000008800 */
[----:B------:R-:W-:-:S04]  /*22bb0*/  @!P0 MOV R2, 0x400 ;  /* 0x0000040000028802 */ /* 0x000fc80000000f00 */
[----:B0-----:R-:W-:-:S05]  /*22bc0*/  @!P0 LEA R2, R3, R2, 0x18 ;  /* 0x0000000203028211 */ /* 0x001fca00078ec0ff */
[----:B------:R0:W-:Y:S01]  /*22bd0*/  @!P0 STS.128 [R2+0x308d0], R16 ;  /* 0x0308d01002008388 */ /* 0x0001e20000000c00 */
[----:B------:R-:W-:Y:S06]  /*22be0*/  BAR.ARV 0x5, 0x180 ;  /* 0x0146000000007b1d */ /* 0x000fec0000002000 */
.L_x_1862:
[----:B------:R2:W-:Y:S01]  /*22bf0*/  STL [R1+0x34], RZ ;  /* 0x000034ff01007387 */ /* 0x0005e20000100800 */
[----:B------:R-:W-:Y:S01]  /*22c00*/  ULDC UR4, c[0x0][0xc3c] ;  /* 0x00030f0000047ab9 */ /* 0x000fe20000000800 */
[----:B------:R-:W-:Y:S01]  /*22c10*/  IMAD.MOV.U32 R29, RZ, RZ, 0x1 ;  /* 0x00000001ff1d7424 */ /* 0x000fe200078e00ff */
[----:B-1----:R-:W-:Y:S01]  /*22c20*/  ISETP.GE.AND P0, PT, R19, UR4, PT ;  /* 0x0000000413007c0c */ /* 0x002fe2000bf06270 */
[----:B------:R-:W-:-:S12]  /*22c30*/  IMAD.MOV.U32 R25, RZ, RZ, RZ ;  /* 0x000000ffff197224 */ /* 0x000fd800078e00ff */
[----:B--2---:R-:W-:Y:S05]  /*22c40*/  @P0 BRA `(.L_x_1870) ;  /* 0x0000006800ac0947 */ /* 0x004fea0003800000 */
[----:B------:R-:W2:Y:S01]  /*22c50*/  LDL R4, [R1+0x20] ;  /* 0x0000200001047983 */ /* 0x000ea20000100800 */
[C---:B------:R-:W-:Y:S01]  /*22c60*/  IMAD.SHL.U32 R37, R0.reuse, 0x8, RZ ;  /* 0x0000000800257824 */ /* 0x040fe200078e00ff */
[----:B0-----:R-:W-:Y:S01]  /*22c70*/  LOP3.LUT R2, R0, 0x7f, RZ, 0xc0, !PT ;  /* 0x0000007f00027812 */ /* 0x001fe200078ec0ff */
[----:B------:R-:W0:Y:S01]  /*22c80*/  S2UR UR5, SR_CgaCtaId ;  /* 0x00000000000579c3 */ /* 0x000e220000008800 */
[----:B------:R-:W-:Y:S01]  /*22c90*/  UMOV UR4, 0x400 ;  /* 0x0000040000047882 */ /* 0x000fe20000000000 */
[----:B------:R-:W-:Y:S01]  /*22ca0*/  BSSY B8, `(.L_x_1870) ;  /* 0x00006a5000087945 */ /* 0x000fe20003800000 */
[----:B------:R-:W-:Y:S01]  /*22cb0*/  LOP3.LUT R3, R37, 0x1f8, RZ, 0xc0, !PT ;  /* 0x000001f825037812 */ /* 0x000fe200078ec0ff */
[----:B------:R-:W-:Y:S01]  /*22cc0*/  IMAD.MOV.U32 R30, RZ, RZ, 0x1 ;  /* 0x00000001ff1e7424 */ /* 0x000fe200078e00ff */
[----:B------:R-:W-:Y:S01]  /*22cd0*/  SHF.L.U32 R34, R2, 0x3, RZ ;  /* 0x0000000302227819 */ /* 0x000fe200000006ff */
[----:B------:R-:W-:Y:S01]  /*22ce0*/  IMAD.MOV.U32 R27, RZ, RZ, RZ ;  /* 0x000000ffff1b7224 */ /* 0x000fe200078e00ff */
[----:B------:R-:W-:Y:S01]  /*22cf0*/  LOP3.LUT R3, R3, 0x38, R0, 0x78, !PT ;  /* 0x0000003803037812 */ /* 0x000fe200078e7800 */
[----:B------:R-:W-:Y:S01]  /*22d00*/  IMAD.SHL.U32 R0, R0, 0x10, RZ ;  /* 0x0000001000007824 */ /* 0x000fe200078e00ff */
[----:B------:R-:W-:Y:S01]  /*22d10*/  SHF.R.U32.HI R2, RZ, 0x3, R2 ;  /* 0x00000003ff027819 */ /* 0x000fe20000011602 */
[----:B------:R-:W-:Y:S01]  /*22d20*/  IMAD.MOV.U32 R29, RZ, RZ, 0x1 ;  /* 0x00000001ff1d7424 */ /* 0x000fe200078e00ff */
[----:B------:R-:W-:Y:S01]  /*22d30*/  LOP3.LUT R34, R3, 0x200, R34, 0xf8, !PT ;  /* 0x0000020003227812 */ /* 0x000fe200078ef822 */
[----:B------:R-:W-:Y:S01]  /*22d40*/  ULDC.64 UR36, c[0x0][0x198] ;  /* 0x0000660000247ab9 */ /* 0x000fe20000000a00 */
[----:B------:R-:W-:Y:S01]  /*22d50*/  LOP3.LUT R37, R37, 0x38, RZ, 0xc0, !PT ;  /* 0x0000003825257812 */ /* 0x000fe200078ec0ff */
[----:B------:R-:W-:Y:S01]  /*22d60*/  ULDC UR38, c[0x0][0xc] ;  /* 0x0000030000267ab9 */ /* 0x000fe20000000800 */
[----:B------:R-:W-:-:S02]  /*22d70*/  LOP3.LUT R0, R2, 0x70, R0, 0xf8, !PT ;  /* 0x0000007002007812 */ /* 0x000fc400078ef800 */
[----:B------:R-:W-:Y:S02]  /*22d80*/  MOV R25, RZ ;  /* 0x000000ff00197202 */ /* 0x000fe40000000f00 */
[C---:B------:R-:W-:Y:S02]  /*22d90*/  LOP3.LUT R2, R37.reuse, 0x80, RZ, 0xfc, !PT ;  /* 0x0000008025027812 */ /* 0x040fe400078efcff */
[----:B------:R-:W-:Y:S01]  /*22da0*/  LOP3.LUT R0, R37, 0xc0, RZ, 0xfc, !PT ;  /* 0x000000c025007812 */ /* 0x000fe200078efcff */
[----:B0-----:R-:W-:-:S06]  /*22db0*/  ULEA UR4, UR5, UR4, 0x18 ;  /* 0x0000000405047291 */ /* 0x001fcc000f8ec03f */
[----:B------:R-:W-:-:S04]  /*22dc0*/  IMAD.U32 R23, RZ, RZ, UR4 ;  /* 0x00000004ff177e24 */ /* 0x000fc8000f8e00ff */
[----:B------:R-:W-:Y:S01]  /*22dd0*/  IMAD R36, R34, 0x2, R23 ;  /* 0x0000000222247824 */ /* 0x000fe200078e0217 */
[----:B--2---:R-:W-:-:S05]  /*22de0*/  LOP3.LUT R3, R4, 0x2, RZ, 0xfc, !PT ;  /* 0x0000000204037812 */ /* 0x004fca00078efcff */
[----:B------:R0:W-:Y:S04]  /*22df0*/  STL [R1+0x44], R3 ;  /* 0x0000440301007387 */ /* 0x0001e80000100800 */
[----:B------:R1:W-:Y:S01]  /*22e00*/  STL [R1+0x34], RZ ;  /* 0x000034ff01007387 */ /* 0x0003e20000100800 */
[----:B0-----:R-:W-:-:S07]  /*22e10*/  LOP3.LUT R3, R37, 0x40, RZ, 0xfc, !PT ;  /* 0x0000004025037812 */ /* 0x001fce00078efcff */
.L_x_1993:
[----:B------:R-:W-:Y:S05]  /*22e20*/  YIELD ;  /* 0x0000000000007946 */ /* 0x000fea0003800000 */
[----:B------:R-:W-:Y:S01]  /*22e30*/  ULDC.64 UR4, c[0x0][0xa28] ;  /* 0x00028a0000047ab9 */ /* 0x000fe20000000a00 */
[----:B------:R-:W-:Y:S01]  /*22e40*/  MOV R11, RZ ;  /* 0x000000ff000b7202 */ /* 0x000fe20000000f00 */
[----:B0-----:R-:W0:Y:S01]  /*22e50*/  LDC.64 R4, c[0x0][0xa00] ;  /* 0x00028000ff047b82 */ /* 0x001e220000000a00 */
[----:B------:R-:W-:Y:S01]  /*22e60*/  ISETP.NE.U32.AND P0, PT, RZ, UR4, PT ;  /* 0x00000004ff007c0c */ /* 0x000fe2000bf05070 */
[----:B------:R-:W-:-:S03]  /*22e70*/  ULDC.64 UR6, c[0x0][0xa10] ;  /* 0x0002840000067ab9 */ /* 0x000fc60000000a00 */
[----:B------:R-:W-:Y:S01]  /*22e80*/  ISETP.NE.AND.EX P0, PT, RZ, UR5, PT, P0 ;  /* 0x00000005ff007c0c */ /* 0x000fe2000bf05300 */
[----:B------:R-:W-:-:S12]  /*22e90*/  ULDC.64 UR4, c[0x0][0xa18] ;  /* 0x0002860000047ab9 */ /* 0x000fd80000000a00 */
[----:B--2---:R-:W2:Y:S01]  /*22ea0*/  @P0 LDC.64 R2, c[0x0][0xa28] ;  /* 0x00028a00ff020b82 */ /* 0x004ea20000000a00 */
[----:B------:R-:W-:Y:S01]  /*22eb0*/  ISETP.NE.U32.AND P1, PT, RZ, UR6, PT ;  /* 0x00000006ff007c0c */ /* 0x000fe2000bf25070 */
[----:B--2---:R-:W-:-:S05]  /*22ec0*/  @P0 IMAD.WIDE R2, R19, 0x4, R2 ;  /* 0x0000000413020825 */ /* 0x004fca00078e0202 */
[----:B------:R2:W3:Y:S01]  /*22ed0*/  @P0 LDG.E R11, desc[UR60][R2.64] ;  /* 0x0000003c020b0981 */ /* 0x0004e2000c1e1900 */
[----:B------:R-:W-:Y:S01]  /*22ee0*/  ISETP.NE.U32.AND P0, PT, RZ, UR4, PT ;  /* 0x00000004ff007c0c */ /* 0x000fe2000bf05070 */
[----:B------:R-:W-:Y:S01]  /*22ef0*/  IMAD.MOV.U32 R35, RZ, RZ, RZ ;  /* 0x000000ffff237224 */ /* 0x000fe200078e00ff */
[----:B------:R-:W-:Y:S01]  /*22f00*/  ISETP.NE.AND.EX P1, PT, RZ, UR7, PT, P1 ;  /* 0x00000007ff007c0c */ /* 0x000fe2000bf25310 */
[----:B------:R-:W-:Y:S01]  /*22f10*/  IMAD.MOV.U32 R0, RZ, RZ, RZ ;  /* 0x000000ffff007224 */ /* 0x000fe200078e00ff */
[----:B------:R-:W-:Y:S01]  /*22f20*/  ISETP.NE.AND.EX P2, PT, RZ, UR5, PT, P0 ;  /* 0x00000005ff007c0c */ /* 0x000fe2000bf45300 */
[----:B------:R-:W-:Y:S01]  /*22f30*/  ULDC.64 UR4, c[0x0][0xa00] ;  /* 0x0002800000047ab9 */ /* 0x000fe20000000a00 */
[----:B0-----:R-:W-:Y:S01]  /*22f40*/  IMAD.WIDE R4, R19, 0x4, R4 ;  /* 0x0000000413047825 */ /* 0x001fe200078e0204 */
[----:B------:R-:W-:Y:S01]  /*22f50*/  ISETP.NE.U32.AND P0, PT, RZ, UR4, PT ;  /* 0x00000004ff007c0c */ /* 0x000fe2000bf05070 */
[----:B--2---:R-:W0:Y:S03]  /*22f60*/  LDC.64 R2, c[0x0][0xa10] ;  /* 0x00028400ff027b82 */ /* 0x004e260000000a00 */
[----:B------:R-:W-:-:S06]  /*22f70*/  ISETP.NE.AND.EX P0, PT, RZ, UR5, PT, P0 ;  /* 0x00000005ff007c0c */ /* 0x000fcc000bf05300 */
[----:B------:R-:W2:Y:S07]  /*22f80*/  @P2 LDC.64 R6, c[0x0][0xa18] ;  /* 0x00028600ff062b82 */ /* 0x000eae0000000a00 */
[----:B------:R-:W5:Y:S01]  /*22f90*/  @P0 LDG.E R35, desc[UR60][R4.64] ;  /* 0x0000003c04230981 */ /* 0x000f62000c1e1900 */
[----:B0-----:R-:W-:-:S05]  /*22fa0*/  IMAD.WIDE R2, R19, 0x4, R2 ;  /* 0x0000000413027825 */ /* 0x001fca00078e0202 */
[----:B------:R-:W5:Y:S01]  /*22fb0*/  @P1 LDG.E R0, desc[UR60][R2.64] ;  /* 0x0000003c02001981 */ /* 0x000f62000c1e1900 */
[----:B------:R-:W-:Y:S02]  /*22fc0*/  ULDC UR4, c[0x0][0x288] ;  /* 0x0000a20000047ab9 */ /* 0x000fe40000000800 */
[----:B------:R-:W-:Y:S01]  /*22fd0*/  IMAD.U32 R31, RZ, RZ, UR4 ;  /* 0x00000004ff1f7e24 */ /* 0x000fe2000f8e00ff */
[----:B------:R-:W-:Y:S02]  /*22fe0*/  ULDC.64 UR4, c[0x0][0x418] ;  /* 0x0001060000047ab9 */ /* 0x000fe40000000a00 */
[----:B------:R-:W-:-:S03]  /*22ff0*/  UISETP.NE.U32.AND UP0, UPT, UR4, URZ, UPT ;  /* 0x0000003f0400728c */ /* 0x000fc6000bf05070 */
[----:B------:R-:W-:Y:S01]  /*23000*/  ULDC UR4, c[0x0][0x424] ;  /* 0x0001090000047ab9 */ /* 0x000fe20000000800 */
[----:B------:R-:W-:Y:S01]  /*23010*/  UISETP.NE.AND.EX UP0, UPT, UR5, URZ, UPT, UP0 ;  /* 0x0000003f0500728c */ /* 0x000fe2000bf05300 */
[----:B--2---:R-:W-:Y:S02]  /*23020*/  @P2 IMAD.WIDE R6, R19, 0x4, R6 ;  /* 0x0000000413062825 */ /* 0x004fe400078e0206 */
[----:B------:R-:W-:Y:S01]  /*23030*/  ULDC UR5, c[0x0][0x2f0] ;  /* 0x0000bc0000057ab9 */ /* 0x000fe20000000800 */
[----:B------:R-:W-:Y:S02]  /*23040*/  USEL UR4, UR4, 0x1, UP0 ;  /* 0x0000000104047887 */ /* 0x000fe40008000000 */
[----:B------:R0:W5:Y:S02]  /*23050*/  @P2 LDG.E R31, desc[UR60][R6.64] ;  /* 0x0000003c061f2981 */ /* 0x000164000c1e1900 */
[----:B------:R-:W-:-:S03]  /*23060*/  UIMAD UR4, UR4, UR5, URZ ;  /* 0x00000005040472a4 */ /* 0x000fc6000f8e023f */
[----:B------:R-:W-:-:S03]  /*23070*/  ULDC UR5, c[0x0][0x348] ;  /* 0x0000d20000057ab9 */ /* 0x000fc60000000800 */
[----:B------:R-:W-:Y:S01]  /*23080*/  IMAD.U32 R9, RZ, RZ, UR4 ;  /* 0x00000004ff097e24 */ /* 0x000fe2000f8e00ff */
[----:B0-----:R-:W-:Y:S01]  /*23090*/  MOV R6, UR5 ;  /* 0x0000000500067c02 */ /* 0x001fe20008000f00 */
[----:B---3--:R0:W-:Y:S01]  /*230a0*/  STL [R1+0x10], R11 ;  /* 0x0000100b01007387 */ /* 0x0081e20000100800 */
[----:B------:R-:W-:Y:S05]  /*230b0*/  @P2 BRA `(.L_x_1871) ;  /* 0x0000000000102947 */ /* 0x000fea0003800000 */
[----:B------:R-:W-:Y:S05]  /*230c0*/  @!P0 BRA `(.L_x_1871) ;  /* 0x00000000000c8947 */ /* 0x000fea0003800000 */
[----:B------:R-:W2:Y:S04]  /*230d0*/  LDG.E R8, desc[UR60][R4.64] ;  /* 0x0000003c04087981 */ /* 0x000ea8000c1e1900 */
[----:B-----5:R-:W2:Y:S02]  /*230e0*/  LDG.E R31, desc[UR60][R4.64+0x4] ;  /* 0x0000043c041f7981 */ /* 0x020ea4000c1e1900 */
[----:B--2---:R-:W-:-:S07]  /*230f0*/  IMAD.IADD R31, R31, 0x1, -R8 ;  /* 0x000000011f1f7824 */ /* 0x004fce00078e0a08 */
.L_x_1871:
[----:B------:R-:W-:Y:S02]  /*23100*/  ULDC.64 UR4, c[0x0][0xa20] ;  /* 0x0002880000047ab9 */ /* 0x000fe40000000a00 */
[----:B------:R-:W-:-:S04]  /*23110*/  ISETP.NE.U32.AND P0, PT, RZ, UR4, PT ;  /* 0x00000004ff007c0c */ /* 0x000fc8000bf05070 */
[----:B------:R-:W-:-:S13]  /*23120*/  ISETP.NE.AND.EX P0, PT, RZ, UR5, PT, P0 ;  /* 0x00000005ff007c0c */ /* 0x000fda000bf05300 */
[----:B------:R-:W-:Y:S05]  /*23130*/  @!P0 BRA `(.L_x_1872) ;  /* 0x0000000000108947 */ /* 0x000fea0003800000 */
[----:B------:R-:W2:Y:S02]  /*23140*/  LDC.64 R4, c[0x0][0xa20] ;  /* 0x00028800ff047b82 */ /* 0x000ea40000000a00 */
[----:B--2---:R-:W-:-:S05]  /*23150*/  IMAD.WIDE R4, R19, 0x4, R4 ;  /* 0x0000000413047825 */ /* 0x004fca00078e0204 */
[----:B------:R2:W5:Y:S01]  /*23160*/  LDG.E R9, desc[UR60][R4.64] ;  /* 0x0000003c04097981 */ /* 0x000562000c1e1900 */
[----:B------:R-:W-:Y:S05]  /*23170*/  BRA `(.L_x_1873) ;  /* 0x0000000000247947 */ /* 0x000fea0003800000 */
.L_x_1872:
[----:B------:R-:W-:Y:S02]  /*23180*/  ULDC.64 UR4, c[0x0][0xa08] ;  /* 0x0002820000047ab9 */ /* 0x000fe40000000a00 */
[----:B------:R-:W-:-:S04]  /*23190*/  ISETP.NE.U32.AND P0, PT, RZ, UR4, PT ;  /* 0x00000004ff007c0c */ /* 0x000fc8000bf05070 */
[----:B------:R-:W-:-:S13]  /*231a0*/  ISETP.NE.AND.EX P0, PT, RZ, UR5, PT, P0 ;  /* 0x00000005ff007c0c */ /* 0x000fda000bf05300 */
[----:B------:R-:W-:Y:S05]  /*231b0*/  @!P0 BRA `(.L_x_1873) ;  /* 0x0000000000148947 */ /* 0x000fea0003800000 */
[----:B------:R-:W2:Y:S02]  /*231c0*/  LDC.64 R4, c[0x0][0xa08] ;  /* 0x00028200ff047b82 */ /* 0x000ea40000000a00 */
[----:B--2---:R-:W-:-:S05]  /*231d0*/  IMAD.WIDE R4, R19, 0x4, R4 ;  /* 0x0000000413047825 */ /* 0x004fca00078e0204 */
[----:B------:R-:W2:Y:S04]  /*231e0*/  LDG.E R9, desc[UR60][R4.64] ;  /* 0x0000003c04097981 */ /* 0x000ea8000c1e1900 */
[----:B------:R-:W2:Y:S02]  /*231f0*/  LDG.E R8, desc[UR60][R4.64+0x4] ;  /* 0x0000043c04087981 */ /* 0x000ea4000c1e1900 */
[----:B--2---:R-:W-:-:S07]  /*23200*/  IMAD.IADD R9, R8, 0x1, -R9 ;  /* 0x0000000108097824 */ /* 0x004fce00078e0a09 */
.L_x_1873:
[----:B------:R-:W3:Y:S01]  /*23210*/  @P1 LDG.E R8, desc[UR60][R2.64] ;  /* 0x0000003c02081981 */ /* 0x000ee2000c1e1900 */
[----:B--2---:R-:W2:Y:S03]  /*23220*/  LDC R4, c[0x0][0x448] ;  /* 0x00011200ff047b82 */ /* 0x004ea60000000800 */
[----:B------:R-:W3:Y:S01]  /*23230*/  @P1 LDG.E R5, desc[UR60][R2.64+0x4] ;  /* 0x0000043c02051981 */ /* 0x000ee2000c1e1900 */
[----:B-----5:R-:W-:Y:S02]  /*23240*/  IMAD.IADD R9, R9, 0x1, -R11 ;  /* 0x0000000109097824 */ /* 0x020fe400078e0a0b */
[----:B------:R-:W-:-:S04]  /*23250*/  IMAD.SHL.U32 R28, R17, 0x80, RZ ;  /* 0x00000080111c7824 */ /* 0x000fc800078e00ff */
[----:B------:R-:W-:Y:S01]  /*23260*/  VIADD R7, R28, 0x7f ;  /* 0x0000007f1c077836 */ /* 0x000fe20000000000 */
[----:B--2---:R-:W-:-:S13]  /*23270*/  ISETP.NE.AND P2, PT, R4, 0x1, PT ;  /* 0x000000010400780c */ /* 0x004fda0003f45270 */
[----:B------:R-:W2:Y:S08]  /*23280*/  @P2 LDC R10, c[0x0][0x44c] ;  /* 0x00011300ff0a2b82 */ /* 0x000eb00000000800 */
[----:B------:R-:W4:Y:S01]  /*23290*/  @P2 LDC R4, c[0x0][0x450] ;  /* 0x00011400ff042b82 */ /* 0x000f220000000800 */
[----:B---3--:R-:W-:Y:S01]  /*232a0*/  @P1 IADD3 R6, -R8, R5, RZ ;  /* 0x0000000508061210 */ /* 0x008fe20007ffe1ff */
[----:B--2---:R-:W-:-:S03]  /*232b0*/  @P2 IMAD.HI.U32 R5, R7, R10, RZ ;  /* 0x0000000a07052227 */ /* 0x004fc600078e00ff */
[----:B------:R-:W-:Y:S02]  /*232c0*/  IADD3 R12, R9, R6, RZ ;  /* 0x00000006090c7210 */ /* 0x000fe40007ffe0ff */
[----:B----4-:R-:W-:Y:S02]  /*232d0*/  @P2 SHF.R.U32.HI R7, RZ, R4, R5 ;  /* 0x00000004ff072219 */ /* 0x010fe40000011605 */
[C---:B------:R-:W-:Y:S01]  /*232e0*/  IADD3 R8, R12.reuse, 0x1, -R31 ;  /* 0x000000010c087810 */ /* 0x040fe20007ffe81f */
[----:B------:R-:W-:Y:S01]  /*232f0*/  VIADD R2, R12, 0x3f ;  /* 0x0000003f0c027836 */ /* 0x000fe20000000000 */
[----:B------:R2:W-:Y:S03]  /*23300*/  STL [R1+0xc], R12 ;  /* 0x00000c0c01007387 */ /* 0x0005e60000100800 */
[----:B------:R-:W-:Y:S01]  /*23310*/  IMAD.IADD R7, R8, 0x1, R7 ;  /* 0x0000000108077824 */ /* 0x000fe200078e0207 */
[----:B------:R-:W-:-:S04]  /*23320*/  SHF.R.S32.HI R3, RZ, 0x1f, R2 ;  /* 0x0000001fff037819 */ /* 0x000fc80000011402 */
[----:B------:R-:W-:Y:S02]  /*23330*/  LEA.HI R10, R3, R2, RZ, 0x6 ;  /* 0x00000002030a7211 */ /* 0x000fe400078f30ff */
[----:B------:R-:W3:Y:S02]  /*23340*/  LDC.64 R2, c[0x0][0x9e0] ;  /* 0x00027800ff027b82 */ /* 0x000ee40000000a00 */
[----:B------:R-:W-:Y:S02]  /*23350*/  SHF.R.S32.HI R10, RZ, 0x6, R10 ;  /* 0x00000006ff0a7819 */ /* 0x000fe4000001140a */
[----:B---3--:R-:W-:Y:S01]  /*23360*/  ISETP.GE.AND P3, PT, R3, 0x1, PT ;  /* 0x000000010300780c */ /* 0x008fe20003f66270 */
[----:B------:R-:W-:-:S12]  /*23370*/  IMAD.IADD R2, R7, 0x1, R2 ;  /* 0x0000000107027824 */ /* 0x000fd800078e0202 */
[----:B--2---:R-:W-:Y:S05]  /*23380*/  @!P3 BRA `(.L_x_1874) ;  /* 0x000000000048b947 */ /* 0x004fea0003800000 */
[C---:B------:R-:W-:Y:S01]  /*23390*/  ISETP.GT.AND P0, PT, R7.reuse, RZ, PT ;  /* 0x000000ff0700720c */ /* 0x040fe20003f04270 */
[----:B------:R-:W-:Y:S01]  /*233a0*/  BSSY B0, `(.L_x_1875) ;  /* 0x000000e000007945 */ /* 0x000fe20003800000 */
[----:B0-----:R-:W-:-:S11]  /*233b0*/  IADD3 R11, R7, -0x1, RZ ;  /* 0xffffffff070b7810 */ /* 0x001fd60007ffe0ff */
        /* <DEDUP_REMOVED lines=8> */
.L_x_1876:
[----:B------:R-:W-:-:S13]  /*23440*/  ISETP.NE.AND P0, PT, R3, 0x1, PT ;  /* 0x000000010300780c */ /* 0x000fda0003f05270 */
[----:B------:R-:W0:Y:S02]  /*23450*/  @P0 LDC.64 R4, c[0x0][0x9e8] ;  /* 0x00027a00ff040b82 */ /* 0x000e240000000a00 */
[----:B0-----:R-:W-:-:S05]  /*23460*/  @P0 IMAD.HI.U32 R4, R11, R4, RZ ;  /* 0x000000040b040227 */ /* 0x001fca00078e00ff */
[----:B------:R-:W-:-:S07]  /*23470*/  @P0 SHF.R.U32.HI R11, RZ, R5, R4 ;  /* 0x00000005ff0b0219 */ /* 0x000fce0000011604 */
.L_x_1877:
[----:B------:R-:W-:Y:S05]  /*23480*/  BSYNC B0 ;  /* 0x0000000000007941 */ /* 0x000fea0003800000 */
.L_x_1875:
[----:B------:R-:W-:-:S05]  /*23490*/  IMAD R11, R11, R3, R3 ;  /* 0x000000030b0b7224 */ /* 0x000fca00078e0203 */
[----:B------:R-:W-:-:S07]  /*234a0*/  VIMNMX R2, R2, R11, PT ;  /* 0x0000000b02027248 */ /* 0x000fce0003fe0100 */
.L_x_1874:
[----:B------:R-:W2:Y:S01]  /*234b0*/  @P2 LDC R7, c[0x0][0x44c] ;  /* 0x00011300ff072b82 */ /* 0x000ea20000000800 */
[----:B------:R-:W-:Y:S01]  /*234c0*/  IMAD.MOV.U32 R4, RZ, RZ, R28 ;  /* 0x000000ffff047224 */ /* 0x000fe200078e001c */
[----:B------:R-:W-:-:S06]  /*234d0*/  ULDC UR4, c[0x0][0x9dc] ;  /* 0x0002770000047ab9 */ /* 0x000fcc0000000800 */
[----:B------:R-:W3:Y:S01]  /*234e0*/  @P2 LDC R5, c[0x0][0x450] ;  /* 0x00011400ff052b82 */ /* 0x000ee20000000800 */
[----:B--2---:R-:W-:-:S05]  /*234f0*/  @P2 IMAD.HI.U32 R7, R28, R7, RZ ;  /* 0x000000071c072227 */ /* 0x004fca00078e00ff */
[----:B---3--:R-:W-:Y:S01]  /*23500*/  @P2 SHF.R.U32.HI R4, RZ, R5, R7 ;  /* 0x00000005ff042219 */ /* 0x008fe20000011607 */
[----:B------:R-:W-:-:S05]  /*23510*/  IMAD.IADD R7, R12, 0x1, -R31 ;  /* 0x000000010c077824 */ /* 0x000fca00078e0a1f */
[----:B------:R-:W-:-:S05]  /*23520*/  IADD3 R12, R7, R4, RZ ;  /* 0x00000004070c7210 */ /* 0x000fca0007ffe0ff */
[----:B0-----:R-:W-:Y:S01]  /*23530*/  VIADD R11, R12, -UR4 ;  /* 0x800000040c0b7c36 */ /* 0x001fe20008000000 */
        /* <DEDUP_REMOVED lines=11> */
.L_x_1880:
[----:B------:R-:W-:-:S13]  /*235f0*/  ISETP.NE.AND P0, PT, R3, 0x1, PT ;  /* 0x000000010300780c */ /* 0x000fda0003f05270 */
[----:B------:R-:W0:Y:S02]  /*23600*/  @P0 LDC.64 R4, c[0x0][0x9e8] ;  /* 0x00027a00ff040b82 */ /* 0x000e240000000a00 */
[----:B0-----:R-:W-:-:S05]  /*23610*/  @P0 IMAD.HI.U32 R4, R12, R4, RZ ;  /* 0x000000040c040227 */ /* 0x001fca00078e00ff */
[----:B------:R-:W-:-:S07]  /*23620*/  @P0 SHF.R.U32.HI R12, RZ, R5, R4 ;  /* 0x00000005ff0c0219 */ /* 0x000fce0000011604 */
.L_x_1881:
[----:B------:R-:W-:Y:S05]  /*23630*/  BSYNC B0 ;  /* 0x0000000000007941 */ /* 0x000fea0003800000 */
.L_x_1879:
[----:B------:R-:W-:-:S05]  /*23640*/  IMAD R12, R12, R3, RZ ;  /* 0x000000030c0c7224 */ /* 0x000fca00078e02ff */
[----:B------:R-:W-:-:S07]  /*23650*/  VIMNMX R11, R11, R12, !PT ;  /* 0x0000000c0b0b7248 */ /* 0x000fce0007fe0100 */
.L_x_1878:
[----:B------:R-:W-:Y:S01]  /*23660*/  VIADD R2, R2, 0x3f ;  /* 0x0000003f02027836 */ /* 0x000fe20000000000 */
[----:B------:R-:W-:Y:S01]  /*23670*/  SHF.R.S32.HI R4, RZ, 0x1f, R11 ;  /* 0x0000001fff047819 */ /* 0x000fe2000001140b */
[----:B------:R-:W-:Y:S03]  /*23680*/  BSSY B0, `(.L_x_1882) ;  /* 0x0000196000007945 */ /* 0x000fe60003800000 */
[----:B------:R-:W-:Y:S02]  /*23690*/  SHF.R.S32.HI R3, RZ, 0x1f, R2 ;  /* 0x0000001fff037819 */ /* 0x000fe40000011402 */
[----:B------:R-:W-:Y:S02]  /*236a0*/  LEA.HI R4, R4, R11, RZ, 0x6 ;  /* 0x0000000b04047211 */ /* 0x000fe400078f30ff */
[----:B------:R-:W-:Y:S02]  /*236b0*/  LEA.HI R2, R3, R2, RZ, 0x6 ;  /* 0x0000000203027211 */ /* 0x000fe400078f30ff */
[----:B------:R-:W-:-:S02]  /*236c0*/  SHF.R.S32.HI R4, RZ, 0x6, R4 ;  /* 0x00000006ff047819 */ /* 0x000fc40000011404 */
[----:B------:R-:W-:Y:S02]  /*236d0*/  SHF.R.S32.HI R3, RZ, 0x6, R2 ;  /* 0x00000006ff037819 */ /* 0x000fe40000011402 */
[----:B------:R-:W-:Y:S02]  /*236e0*/  VIMNMX R2, RZ, R4, !PT ;  /* 0x00000004ff027248 */ /* 0x000fe40007fe0100 */
[----:B------:R-:W-:-:S03]  /*236f0*/  VIMNMX R4, R10, R3, PT ;  /* 0x000000030a047248 */ /* 0x000fc60003fe0100 */
[----:B------:R-:W-:Y:S01]  /*23700*/  IMAD R2, R2, 0x40, -R9 ;  /* 0x0000004002027824 */ /* 0x000fe200078e0a09 */
[----:B------:R-:W-:-:S04]  /*23710*/  LEA R9, R4, -R9, 0x6 ;  /* 0x8000000904097211 */ /* 0x000fc800078e30ff */
[----:B------:R-:W-:Y:S02]  /*23720*/  VIMNMX R9, R9, R6, PT ;  /* 0x0000000609097248 */ /* 0x000fe40003fe0100 */
[----:B------:R-:W-:-:S04]  /*23730*/  VIMNMX R2, RZ, R2, !PT ;  /* 0x00000002ff027248 */ /* 0x000fc80007fe0100 */
[----:B------:R-:W-:Y:S02]  /*23740*/  ISETP.GT.AND P0, PT, R9, R2, PT ;  /* 0x000000020900720c */ /* 0x000fe40003f04270 */
[----:B------:R-:W-:-:S11]  /*23750*/  SHF.R.U32.HI R5, RZ, 0x6, R2 ;  /* 0x00000006ff057819 */ /* 0x000fd60000011602 */
[----:B------:R-:W-:-:S05]  /*23760*/  @P0 VIADD R3, R9, 0x3f ;  /* 0x0000003f09030836 */ /* 0x000fca0000000000 */
[----:B------:R-:W-:-:S04]  /*23770*/  @P0 SHF.R.S32.HI R2, RZ, 0x1f, R3 ;  /* 0x0000001fff020819 */ /* 0x000fc80000011403 */
[----:B------:R-:W-:Y:S01]  /*23780*/  @P0 LEA.HI R3, R2, R3, RZ, 0x6 ;  /* 0x0000000302030211 */ /* 0x000fe200078f30ff */
[----:B------:R-:W-:-:S03]  /*23790*/  IMAD.MOV.U32 R2, RZ, RZ, R5 ;  /* 0x000000ffff027224 */ /* 0x000fc600078e0005 */
[----:B------:R-:W-:Y:S02]  /*237a0*/  @P0 SHF.R.S32.HI R2, RZ, 0x6, R3 ;  /* 0x00000006ff020819 */ /* 0x000fe40000011403 */
        /* <DEDUP_REMOVED lines=9> */
[----:B------:R0:W2:Y:S02]  /*23840*/  SHFL.IDX PT, R14, R3, RZ, 0x1f ;  /* 0x00001fff030e7589 */ /* 0x0000a400000e0000 */
.L_x_2085:
[----:B--2---:R-:W-:Y:S02]  /*23850*/  ISETP.NE.AND P0, PT, R14, RZ, PT ;  /* 0x000000ff0e00720c */ /* 0x004fe40003f05270 */
[----:B------:R-:W-:-:S11]  /*23860*/  PLOP3.LUT P6, PT, PT, PT, PT, 0x8, 0x0 ;  /* 0x000000000000781c */ /* 0x000fd60003fce170 */
[----:B------:R-:W-:Y:S05]  /*23870*/  @P0 BRA `(.L_x_1885) ;  /* 0x00000000000c0947 */ /* 0x000fea0003800000 */
[----:B------:R-:W-:-:S03]  /*23880*/  UMOV UR4, 0xffffffff ;  /* 0xffffffff00047882 */ /* 0x000fc60000000000 */
[----:B------:R-:W-:Y:S05]  /*23890*/  BRA.DIV UR4, `(.L_x_1886) ;  /* 0x0000007e04187947 */ /* 0x000fea000b800000 */
[----:B------:R-:W-:-:S13]  /*238a0*/  ELECT P6, URZ, PT ;  /* 0x00000000003f782f */ /* 0x000fda00038c0000 */
.L_x_1885:
[----:B0-----:R-:W2:Y:S01]  /*238b0*/  LDL R3, [R1+0x34] ;  /* 0x0000340001037983 */ /* 0x001ea20000100800 */
[----:B------:R-:W-:Y:S01]  /*238c0*/  BSSY B1, `(.L_x_1887) ;  /* 0x0000008000017945 */ /* 0x000fe20003800000 */
[----:B--2---:R-:W-:-:S05]  /*238d0*/  VIADD R3, R3, 0x1 ;  /* 0x0000000103037836 */ /* 0x004fca0000000000 */
[----:B------:R-:W-:-:S04]  /*238e0*/  LEA.HI R6, R3, R3, RZ, 0x1 ;  /* 0x0000000303067211 */ /* 0x000fc800078f08ff */
[----:B------:R-:W-:-:S04]  /*238f0*/  LOP3.LUT R6, R6, 0xfffffffe, RZ, 0xc0, !PT ;  /* 0xfffffffe06067812 */ /* 0x000fc800078ec0ff */
[----:B------:R-:W-:-:S04]  /*23900*/  IADD3 R6, R3, -R6, RZ ;  /* 0x8000000603067210 */ /* 0x000fc80007ffe0ff */
[----:B------:R-:W-:-:S04]  /*23910*/  SHF.L.U32 R6, R6, 0x1f, RZ ;  /* 0x0000001f06067819 */ /* 0x000fc800000006ff */
[----:B------:R-:W0:Y:S02]  /*23920*/  SYNCS.PHASECHK.TRANS64.TRYWAIT P0, [R23+URZ+0x30820], R6 ;  /* 0x03082006170075a7 */ /* 0x000e24000800017f */
[----:B0-----:R-:W-:Y:S05]  /*23930*/  @!P0 BRA `(.L_x_1888) ;  /* 0x0000007c00108947 */ /* 0x001fea0003800000 */
.L_x_2088:
[----:B------:R-:W-:Y:S05]  /*23940*/  BSYNC B1 ;  /* 0x0000000000017941 */ /* 0x000fea0003800000 */
.L_x_1887:
[----:B------:R-:W-:Y:S04]  /*23950*/  BSSY B1, `(.L_x_1889) ;  /* 0x00000ac000017945 */ /* 0x000fe80003800000 */
[----:B------:R-:W-:Y:S05]  /*23960*/  @!P6 BRA `(.L_x_1890) ;  /* 0x0000000800a8e947 */ /* 0x000fea0003800000 */
[----:B------:R-:W-:Y:S01]  /*23970*/  IMAD R13, R27, 0x8, R23 ;  /* 0x000000081b0d7824 */ /* 0x000fe200078e0217 */
[----:B------:R-:W-:Y:S01]  /*23980*/  SHF.L.U32 R12, R30, 0x1f, RZ ;  /* 0x0000001f1e0c7819 */ /* 0x000fe200000006ff */
[----:B------:R-:W2:Y:S01]  /*23990*/  S2R R3, SR_TID.X ;  /* 0x0000000000037919 */ /* 0x000ea20000002100 */
[----:B------:R-:W-:Y:S02]  /*239a0*/  BSSY B2, `(.L_x_1891) ;  /* 0x0000005000027945 */ /* 0x000fe40003800000 */
[----:B------:R-:W3:Y:S01]  /*239b0*/  SYNCS.PHASECHK.TRANS64.TRYWAIT P0, [R13+URZ+0x308a0], R12 ;  /* 0x0308a00c0d0075a7 */ /* 0x000ee2000800017f */
[----:B--2---:R-:W-:-:S04]  /*239c0*/  LOP3.LUT R3, R3, 0x7f, RZ, 0xc0, !PT ;  /* 0x0000007f03037812 */ /* 0x004fc800078ec0ff */
[----:B------:R-:W-:Y:S01]  /*239d0*/  ISETP.NE.AND P1, PT, R3, RZ, PT ;  /* 0x000000ff0300720c */ /* 0x000fe20003f25270 */
[----:B---3--:R-:W-:-:S12]  /*239e0*/  @!P0 BRA `(.L_x_1892) ;  /* 0x0000007800f88947 */ /* 0x008fd80003800000 */
.L_x_2089:
[----:B------:R-:W-:Y:S05]  /*239f0*/  BSYNC B2 ;  /* 0x0000000000027941 */ /* 0x000fea0003800000 */
.L_x_1891:
[----:B------:R-:W-:Y:S04]  /*23a00*/  BSSY B2, `(.L_x_1893) ;  /* 0x0000009000027945 */ /* 0x000fe80003800000 */
[----:B------:R-:W-:Y:S05]  /*23a10*/  @P1 BRA `(.L_x_1894) ;  /* 0x00000000001c1947 */ /* 0x000fea0003800000 */
[----:B0-----:R-:W0:Y:S01]  /*23a20*/  S2R R6, SR_TID.X ;  /* 0x0000000000067919 */ /* 0x001e220000002100 */
[----:B------:R-:W-:-:S04]  /*23a30*/  IMAD.MOV.U32 R3, RZ, RZ, 0x8000 ;  /* 0x00008000ff037424 */ /* 0x000fc800078e00ff */
[----:B------:R3:W-:Y:S01]  /*23a40*/  SYNCS.ARRIVE.TRANS64 RZ, [R13+URZ+0x30890], R3 ;  /* 0x030890030dff79a7 */ /* 0x0007e2000800003f */
[----:B0-----:R-:W-:-:S04]  /*23a50*/  LOP3.LUT R6, R6, 0x1f, RZ, 0xc0, !PT ;  /* 0x0000001f06067812 */ /* 0x001fc800078ec0ff */
[----:B------:R-:W-:-:S13]  /*23a60*/  ISETP.NE.AND P0, PT, R6, RZ, PT ;  /* 0x000000ff0600720c */ /* 0x000fda0003f05270 */
[----:B---3--:R-:W-:Y:S05]  /*23a70*/  @!P0 BRA `(.L_x_1894) ;  /* 0x0000000000048947 */ /* 0x008fea0003800000 */
[----:B------:R-:W-:Y:S01]  /*23a80*/  BPT.TRAP 0x1 ;  /* 0x000000040000795c */ /* 0x000fe20000300000 */
.L_x_1894:
[----:B------:R-:W-:Y:S05]  /*23a90*/  BSYNC B2 ;  /* 0x0000000000027941 */ /* 0x000fea0003800000 */
.L_x_1893:
[----:B------:R-:W-:Y:S01]  /*23aa0*/  IMAD.MOV.U32 R17, RZ, RZ, RZ ;  /* 0x000000ffff117224 */ /* 0x000fe200078e00ff */
[----:B------:R-:W-:Y:S01]  /*23ab0*/  LEA R11, R2, R0, 0x6 ;  /* 0x00000000020b7211 */ /* 0x000fe200078e30ff */
[C---:B------:R-:W-:Y:S01]  /*23ac0*/  IMAD R9, R27.reuse, 0x8000, R23 ;  /* 0x000080001b097824 */ /* 0x040fe200078e0217 */
[----:B------:R-:W-:Y:S01]  /*23ad0*/  UIADD3 UR4, UP0, UR36, 0x570, URZ ;  /* 0x0000057024047890 */ /* 0x000fe2000ff1e03f */
[----:B------:R-:W-:Y:S01]  /*23ae0*/  PLOP3.LUT P0, PT, PT, PT, PT, 0x80, 0x0 ;  /* 0x000000000000781c */ /* 0x000fe20003f0f070 */
[----:B0-----:R-:W-:Y:S01]  /*23af0*/  IMAD.SHL.U32 R6, R27, 0x4000, RZ ;  /* 0x000040001b067824 */ /* 0x001fe200078e00ff */
[----:B------:R-:W-:Y:S01]  /*23b00*/  R2UR UR10, R17 ;  /* 0x00000000110a72ca */ /* 0x000fe200000e0000 */
[----:B------:R-:W-:Y:S01]  /*23b10*/  VIADD R11, R11, 0xffffffc0 ;  /* 0xffffffc00b0b7836 */ /* 0x000fe20000000000 */
[----:B------:R-:W-:Y:S01]  /*23b20*/  IADD3 R3, R13, 0x30890, RZ ;  /* 0x000308900d037810 */ /* 0x000fe20007ffe0ff */
[----:B------:R-:W-:Y:S01]  /*23b30*/  VIADD R14, R9, 0x20400 ;  /* 0x00020400090e7836 */ /* 0x000fe20000000000 */
[----:B------:R-:W-:Y:S01]  /*23b40*/  UIADD3.X UR5, URZ, UR37, URZ, UP0, !UPT ;  /* 0x000000253f057290 */ /* 0x000fe200087fe43f */
[----:B------:R-:W-:Y:S01]  /*23b50*/  UMOV UR6, 0x0 ;  /* 0x0000000000067882 */ /* 0x000fe20000000000 */
[----:B------:R-:W-:-:S10]  /*23b60*/  UMOV UR7, 0x12f00000 ;  /* 0x12f0000000077882 */ /* 0x000fd40000000000 */
.L_x_1895:
        /* <DEDUP_REMOVED lines=16> */
.L_x_1896:
        /* <DEDUP_REMOVED lines=16> */
.L_x_1897:
        /* <DEDUP_REMOVED lines=16> */
.L_x_1898:
        /* <DEDUP_REMOVED lines=13> */
.L_x_2090:
[----:B------:R-:W-:Y:S05]  /*23f40*/  BSYNC B2 ;  /* 0x0000000000027941 */ /* 0x000fea0003800000 */
.L_x_1899:
[----:B------:R-:W-:Y:S01]  /*23f50*/  BSSY B2, `(.L_x_1901) ;  /* 0x000000b000027945 */ /* 0x000fe20003800000 */
[----:B------:R-:W-:Y:S01]  /*23f60*/  MOV R14, 0x0 ;  /* 0x00000000000e7802 */ /* 0x000fe20000000f00 */
[----:B------:R-:W-:Y:S02]  /*23f70*/  IMAD.MOV.U32 R15, RZ, RZ, 0x12f00000 ;  /* 0x12f00000ff0f7424 */ /* 0x000fe400078e00ff */
[----:B------:R-:W-:Y:S05]  /*23f80*/  @P1 BRA `(.L_x_1902) ;  /* 0x00000000001c1947 */ /* 0x000fea0003800000 */
[----:B------:R-:W3:Y:S01]  /*23f90*/  S2R R9, SR_TID.X ;  /* 0x0000000000097919 */ /* 0x000ee20000002100 */
[----:B------:R-:W-:-:S04]  /*23fa0*/  IMAD.MOV.U32 R3, RZ, RZ, 0x8000 ;  /* 0x00008000ff037424 */ /* 0x000fc800078e00ff */
[----:B------:R4:W-:Y:S01]  /*23fb0*/  SYNCS.ARRIVE.TRANS64 RZ, [R13+URZ+0x308b0], R3 ;  /* 0x0308b0030dff79a7 */ /* 0x0009e2000800003f */
[----:B---3--:R-:W-:-:S04]  /*23fc0*/  LOP3.LUT R9, R9, 0x1f, RZ, 0xc0, !PT ;  /* 0x0000001f09097812 */ /* 0x008fc800078ec0ff */
[----:B------:R-:W-:-:S13]  /*23fd0*/  ISETP.NE.AND P0, PT, R9, RZ, PT ;  /* 0x000000ff0900720c */ /* 0x000fda0003f05270 */
[----:B----4-:R-:W-:Y:S05]  /*23fe0*/  @!P0 BRA `(.L_x_1902) ;  /* 0x0000000000048947 */ /* 0x010fea0003800000 */
[----:B------:R-:W-:Y:S01]  /*23ff0*/  BPT.TRAP 0x1 ;  /* 0x000000040000795c */ /* 0x000fe20000300000 */
.L_x_1902:
[----:B------:R-:W-:Y:S05]  /*24000*/  BSYNC B2 ;  /* 0x0000000000027941 */ /* 0x000fea0003800000 */
.L_x_1901:
[----:B------:R-:W-:Y:S01]  /*24010*/  R2UR UR10, R17 ;  /* 0x00000000110a72ca */ /* 0x000fe200000e0000 */
[----:B------:R-:W-:Y:S01]  /*24020*/  IMAD R6, R6, 0x2, R23 ;  /* 0x0000000206067824 */ /* 0x000fe200078e0217 */
[----:B------:R-:W-:Y:S01]  /*24030*/  R2UR UR6, R14 ;  /* 0x000000000e0672ca */ /* 0x000fe200000e0000 */
[----:B------:R-:W-:Y:S01]  /*24040*/  UIADD3 UR4, UP0, UR36, 0x670, URZ ;  /* 0x0000067024047890 */ /* 0x000fe2000ff1e03f */
[----:B------:R-:W-:Y:S01]  /*24050*/  R2UR UR7, R15 ;  /* 0x000000000f0772ca */ /* 0x000fe200000e0000 */
[----:B------:R-:W-:Y:S01]  /*24060*/  VIADD R3, R6, 0x400 ;  /* 0x0000040006037836 */ /* 0x000fe20000000000 */
[----:B------:R-:W-:Y:S01]  /*24070*/  PLOP3.LUT P0, PT, PT, PT, PT, 0x80, 0x0 ;  /* 0x000000000000781c */ /* 0x000fe20003f0f070 */
[----:B------:R-:W-:Y:S01]  /*24080*/  UIADD3.X UR5, URZ, UR37, URZ, UP0, !UPT ;  /* 0x000000253f057290 */ /* 0x000fe200087fe43f */
[----:B0-2---:R-:W-:-:S11]  /*24090*/  IADD3 R13, R13, 0x308b0, RZ ;  /* 0x000308b00d0d7810 */ /* 0x005fd60007ffe0ff */
.L_x_1903:
        /* <DEDUP_REMOVED lines=15> */
.L_x_1904:
        /* <DEDUP_REMOVED lines=15> */
.L_x_1905:
        /* <DEDUP_REMOVED lines=15> */
.L_x_1906:
        /* <DEDUP_REMOVED lines=9> */
[----:B--2---:R-:W-:Y:S05]  /*24400*/  @P0 BRA.U.ANY `(.L_x_1906) ;  /* 0xfffffffd00d80947 */ /* 0x004fea000393ffff */
.L_x_1890:
[----:B------:R-:W-:Y:S05]  /*24410*/  BSYNC B1 ;  /* 0x0000000000017941 */ /* 0x000fea0003800000 */
.L_x_1889:
        /* <DEDUP_REMOVED lines=9> */
.L_x_1925:
[----:B------:R-:W-:Y:S05]  /*244b0*/  YIELD ;  /* 0x0000000000007946 */ /* 0x000fea0003800000 */
[----:B------:R-:W-:Y:S04]  /*244c0*/  BSSY B1, `(.L_x_1907) ;  /* 0x00000a9000017945 */ /* 0x000fe80003800000 */
[----:B------:R-:W-:Y:S05]  /*244d0*/  @!P6 BRA `(.L_x_1908) ;  /* 0x00000008009ce947 */ /* 0x000fea0003800000 */
[----:B0-----:R-:W-:Y:S01]  /*244e0*/  IMAD R6, R27, 0x8, R23 ;  /* 0x000000081b067824 */ /* 0x001fe200078e0217 */
[----:B------:R-:W-:Y:S01]  /*244f0*/  SHF.L.U32 R3, R30, 0x1f, RZ ;  /* 0x0000001f1e037819 */ /* 0x000fe200000006ff */
[----:B------:R-:W0:Y:S01]  /*24500*/  S2R R2, SR_TID.X ;  /* 0x0000000000027919 */ /* 0x000e220000002100 */
[----:B------:R-:W-:Y:S02]  /*24510*/  BSSY B2, `(.L_x_1909) ;  /* 0x0000005000027945 */ /* 0x000fe40003800000 */
[----:B------:R-:W2:Y:S01]  /*24520*/  SYNCS.PHASECHK.TRANS64.TRYWAIT P1, [R6+URZ+0x308a0], R3 ;  /* 0x0308a003060075a7 */ /* 0x000ea2000802017f */
[----:B0-----:R-:W-:-:S04]  /*24530*/  LOP3.LUT R2, R2, 0x7f, RZ, 0xc0, !PT ;  /* 0x0000007f02027812 */ /* 0x001fc800078ec0ff */
[----:B------:R-:W-:Y:S01]  /*24540*/  ISETP.NE.AND P2, PT, R2, RZ, PT ;  /* 0x000000ff0200720c */ /* 0x000fe20003f45270 */
[----:B--2---:R-:W-:-:S12]  /*24550*/  @!P1 BRA `(.L_x_1910) ;  /* 0x0000007000449947 */ /* 0x004fd80003800000 */
.L_x_2091:
[----:B------:R-:W-:Y:S05]  /*24560*/  BSYNC B2 ;  /* 0x0000000000027941 */ /* 0x000fea0003800000 */
.L_x_1909:
[----:B------:R-:W-:Y:S04]  /*24570*/  BSSY B2, `(.L_x_1911) ;  /* 0x0000009000027945 */ /* 0x000fe80003800000 */
[----:B------:R-:W-:Y:S05]  /*24580*/  @P2 BRA `(.L_x_1912) ;  /* 0x00000000001c2947 */ /* 0x000fea0003800000 */
[----:B------:R-:W2:Y:S01]  /*24590*/  S2R R11, SR_TID.X ;  /* 0x00000000000b7919 */ /* 0x000ea20000002100 */
[----:B------:R-:W-:-:S04]  /*245a0*/  MOV R2, 0x8000 ;  /* 0x0000800000027802 */ /* 0x000fc80000000f00 */
[----:B------:R3:W-:Y:S01]  /*245b0*/  SYNCS.ARRIVE.TRANS64 RZ, [R6+URZ+0x30890], R2 ;  /* 0x0308900206ff79a7 */ /* 0x0007e2000800003f */
[----:B--2---:R-:W-:-:S04]  /*245c0*/  LOP3.LUT R11, R11, 0x1f, RZ, 0xc0, !PT ;  /* 0x0000001f0b0b7812 */ /* 0x004fc800078ec0ff */
[----:B------:R-:W-:-:S13]  /*245d0*/  ISETP.NE.AND P1, PT, R11, RZ, PT ;  /* 0x000000ff0b00720c */ /* 0x000fda0003f25270 */
[----:B---3--:R-:W-:Y:S05]  /*245e0*/  @!P1 BRA `(.L_x_1912) ;  /* 0x0000000000049947 */ /* 0x008fea0003800000 */
[----:B------:R-:W-:Y:S01]  /*245f0*/  BPT.TRAP 0x1 ;  /* 0x000000040000795c */ /* 0x000fe20000300000 */
.L_x_1912:
[----:B------:R-:W-:Y:S05]  /*24600*/  BSYNC B2 ;  /* 0x0000000000027941 */ /* 0x000fea0003800000 */
.L_x_1911:
[----:B------:R-:W-:Y:S01]  /*24610*/  IMAD.MOV.U32 R14, RZ, RZ, RZ ;  /* 0x000000ffff0e7224 */ /* 0x000fe200078e00ff */
[----:B------:R-:W-:Y:S01]  /*24620*/  UIADD3 UR4, UP0, UR36, 0x570, URZ ;  /* 0x0000057024047890 */ /* 0x000fe2000ff1e03f */
[----:B------:R-:W-:Y:S01]  /*24630*/  IMAD R11, R27, 0x8000, R23 ;  /* 0x000080001b0b7824 */ /* 0x000fe200078e0217 */
[----:B------:R-:W-:Y:S01]  /*24640*/  PLOP3.LUT P1, PT, PT, PT, PT, 0x80, 0x0 ;  /* 0x000000000000781c */ /* 0x000fe20003f2f070 */
[----:B------:R-:W-:Y:S01]  /*24650*/  IMAD R12, R9, 0x40, R0 ;  /* 0x00000040090c7824 */ /* 0x000fe200078e0200 */
[----:B------:R-:W-:Y:S01]  /*24660*/  R2UR UR10, R14 ;  /* 0x000000000e0a72ca */ /* 0x000fe200000e0000 */
[----:B------:R-:W-:Y:S01]  /*24670*/  VIADD R13, R11, 0x20400 ;  /* 0x000204000b0d7836 */ /* 0x000fe20000000000 */
[----:B------:R-:W-:Y:S01]  /*24680*/  IADD3 R2, R6, 0x30890, RZ ;  /* 0x0003089006027810 */ /* 0x000fe20007ffe0ff */
[----:B------:R-:W-:Y:S01]  /*24690*/  UIADD3.X UR5, URZ, UR37, URZ, UP0, !UPT ;  /* 0x000000253f057290 */ /* 0x000fe200087fe43f */
[----:B------:R-:W-:Y:S01]  /*246a0*/  UMOV UR6, 0x0 ;  /* 0x0000000000067882 */ /* 0x000fe20000000000 */
[----:B------:R-:W-:-:S10]  /*246b0*/  UMOV UR7, 0x12f00000 ;  /* 0x12f0000000077882 */ /* 0x000fd40000000000 */
.L_x_1913:
        /* <DEDUP_REMOVED lines=10> */
[----:B------:R-:W-:Y:S01]  /*24760*/  IMAD.MOV.U32 R20, RZ, RZ, 0x40 ;  /* 0x00000040ff147424 */ /* 0x000fe200078e00ff */
[----:B------:R-:W-:Y:S01]  /*24770*/  PLOP3.LUT P1, PT, PT, PT, PT, 0x80, 0x0 ;  /* 0x000000000000781c */ /* 0x000fe20003f2f070 */
[----:B------:R-:W-:Y:S01]  /*24780*/  VIADD R13, R11, 0x22400 ;  /* 0x000224000b0d7836 */ /* 0x000fe20000000000 */
[----:B------:R-:W-:Y:S01]  /*24790*/  UMOV UR6, 0x0 ;  /* 0x0000000000067882 */ /* 0x000fe20000000000 */
[----:B------:R-:W-:Y:S01]  /*247a0*/  UMOV UR7, 0x12f00000 ;  /* 0x12f0000000077882 */ /* 0x000fe20000000000 */
[----:B------:R-:W-:-:S15]  /*247b0*/  R2UR UR10, R20 ;  /* 0x00000000140a72ca */ /* 0x000fde00000e0000 */
.L_x_1914:
        /* <DEDUP_REMOVED lines=10> */
[----:B------:R-:W-:Y:S01]  /*24860*/  MOV R17, 0x80 ;  /* 0x0000008000117802 */ /* 0x000fe20000000f00 */
[----:B------:R-:W-:Y:S01]  /*24870*/  VIADD R13, R11, 0x24400 ;  /* 0x000244000b0d7836 */ /* 0x000fe20000000000 */
[----:B------:R-:W-:Y:S01]  /*24880*/  PLOP3.LUT P1, PT, PT, PT, PT, 0x80, 0x0 ;  /* 0x000000000000781c */ /* 0x000fe20003f2f070 */
[----:B------:R-:W-:Y:S01]  /*24890*/  UMOV UR6, 0x0 ;  /* 0x0000000000067882 */ /* 0x000fe20000000000 */
[----:B------:R-:W-:Y:S01]  /*248a0*/  R2UR UR10, R17 ;  /* 0x00000000110a72ca */ /* 0x000fe200000e0000 */
[----:B------:R-:W-:-:S14]  /*248b0*/  UMOV UR7, 0x12f00000 ;  /* 0x12f0000000077882 */ /* 0x000fdc0000000000 */
.L_x_1915:
        /* <DEDUP_REMOVED lines=16> */
.L_x_1916:
        /* <DEDUP_REMOVED lines=10> */
[----:B------:R-:W2:Y:S01]  /*24a60*/  SYNCS.PHASECHK.TRANS64.TRYWAIT P1, [R6+URZ+0x308c0], R3 ;  /* 0x0308c003060075a7 */ /* 0x000ea2000802017f */
[----:B------:R-:W-:Y:S04]  /*24a70*/  BSSY B2, `(.L_x_1917) ;  /* 0x0000002000027945 */ /* 0x000fe80003800000 */
[----:B--2---:R-:W-:Y:S05]  /*24a80*/  @!P1 BRA `(.L_x_1918) ;  /* 0x0000006c000c9947 */ /* 0x004fea0003800000 */
.L_x_2092:
[----:B------:R-:W-:Y:S05]  /*24a90*/  BSYNC B2 ;  /* 0x0000000000027941 */ /* 0x000fea0003800000 */
.L_x_1917:
[----:B------:R-:W-:Y:S01]  /*24aa0*/  BSSY B2, `(.L_x_1919) ;  /* 0x000000b000027945 */ /* 0x000fe20003800000 */
[----:B------:R-:W-:Y:S01]  /*24ab0*/  MOV R2, 0x0 ;  /* 0x0000000000027802 */ /* 0x000fe20000000f00 */
[----:B0-2---:R-:W-:Y:S02]  /*24ac0*/  IMAD.MOV.U32 R3, RZ, RZ, 0x12f00000 ;  /* 0x12f00000ff037424 */ /* 0x005fe400078e00ff */
[----:B------:R-:W-:Y:S05]  /*24ad0*/  @P2 BRA `(.L_x_1920) ;  /* 0x00000000001c2947 */ /* 0x000fea0003800000 */
[----:B------:R-:W0:Y:S01]  /*24ae0*/  S2R R21, SR_TID.X ;  /* 0x0000000000157919 */ /* 0x000e220000002100 */
[----:B------:R-:W-:-:S04]  /*24af0*/  IMAD.MOV.U32 R13, RZ, RZ, 0x8000 ;  /* 0x00008000ff0d7424 */ /* 0x000fc800078e00ff */
[----:B------:R2:W-:Y:S01]  /*24b00*/  SYNCS.ARRIVE.TRANS64 RZ, [R6+URZ+0x308b0], R13 ;  /* 0x0308b00d06ff79a7 */ /* 0x0005e2000800003f */
[----:B0-----:R-:W-:-:S04]  /*24b10*/  LOP3.LUT R21, R21, 0x1f, RZ, 0xc0, !PT ;  /* 0x0000001f15157812 */ /* 0x001fc800078ec0ff */
[----:B------:R-:W-:-:S13]  /*24b20*/  ISETP.NE.AND P1, PT, R21, RZ, PT ;  /* 0x000000ff1500720c */ /* 0x000fda0003f25270 */
[----:B--2---:R-:W-:Y:S05]  /*24b30*/  @!P1 BRA `(.L_x_1920) ;  /* 0x0000000000049947 */ /* 0x004fea0003800000 */
[----:B------:R-:W-:Y:S01]  /*24b40*/  BPT.TRAP 0x1 ;  /* 0x000000040000795c */ /* 0x000fe20000300000 */
.L_x_1920:
[----:B------:R-:W-:Y:S05]  /*24b50*/  BSYNC B2 ;  /* 0x0000000000027941 */ /* 0x000fea0003800000 */
.L_x_1919:
[----:B------:R-:W-:Y:S01]  /*24b60*/  R2UR UR10, R14 ;  /* 0x000000000e0a72ca */ /* 0x000fe200000e0000 */
[----:B------:R-:W-:Y:S01]  /*24b70*/  UIADD3 UR4, UP0, UR36, 0x670, URZ ;  /* 0x0000067024047890 */ /* 0x000fe2000ff1e03f */
[----:B------:R-:W-:Y:S01]  /*24b80*/  R2UR UR6, R2 ;  /* 0x00000000020672ca */ /* 0x000fe200000e0000 */
[----:B------:R-:W-:Y:S01]  /*24b90*/  VIADD R6, R6, 0x308b0 ;  /* 0x000308b006067836 */ /* 0x000fe20000000000 */
[----:B------:R-:W-:Y:S01]  /*24ba0*/  R2UR UR7, R3 ;  /* 0x00000000030772ca */ /* 0x000fe200000e0000 */
[----:B------:R-:W-:Y:S01]  /*24bb0*/  UIADD3.X UR5, URZ, UR37, URZ, UP0, !UPT ;  /* 0x000000253f057290 */ /* 0x000fe200087fe43f */
[----:B------:R-:W-:Y:S02]  /*24bc0*/  PLOP3.LUT P1, PT, PT, PT, PT, 0x80, 0x0 ;  /* 0x000000000000781c */ /* 0x000fe40003f2f070 */
[----:B------:R-:W-:-:S11]  /*24bd0*/  IADD3 R13, R11, 0x400, RZ ;  /* 0x000004000b0d7810 */ /* 0x000fd60007ffe0ff */
.L_x_1921:
        /* <DEDUP_REMOVED lines=15> */
.L_x_1922:
        /* <DEDUP_REMOVED lines=15> */
.L_x_1923:
        /* <DEDUP_REMOVED lines=15> */
.L_x_1924:
        /* <DEDUP_REMOVED lines=10> */
.L_x_1908:
[----:B------:R-:W-:Y:S05]  /*24f50*/  BSYNC B1 ;  /* 0x0000000000017941 */ /* 0x000fea0003800000 */
.L_x_1907:
[C---:B------:R-:W-:Y:S01]  /*24f60*/  ISETP.GT.AND P2, PT, R9.reuse, R5, PT ;  /* 0x000000050900720c */ /* 0x040fe20003f44270 */
[----:B------:R-:W-:Y:S01]  /*24f70*/  VIADD R9, R9, 0xffffffff ;  /* 0xffffffff09097836 */ /* 0x000fe20000000000 */
[----:B------:R-:W-:-:S04]  /*24f80*/  IADD3 R27, R27, 0x1, RZ ;  /* 0x000000011b1b7810 */ /* 0x000fc80007ffe0ff */
[----:B------:R-:W-:-:S04]  /*24f90*/  ISETP.NE.AND P1, PT, R27, 0x2, PT ;  /* 0x000000021b00780c */ /* 0x000fc80003f25270 */
[----:B------:R-:W-:Y:S02]  /*24fa0*/  SEL R3, RZ, 0x1, P1 ;  /* 0x00000001ff037807 */ /* 0x000fe40000800000 */
[----:B------:R-:W-:Y:S02]  /*24fb0*/  SEL R27, R27, RZ, P1 ;  /* 0x000000ff1b1b7207 */ /* 0x000fe40000800000 */
[----:B------:R-:W-:Y:S01]  /*24fc0*/  LOP3.LUT R30, R30, R3, RZ, 0x3c, !PT ;  /* 0x000000031e1e7212 */ /* 0x000fe200078e3cff */
[----:B------:R-:W-:Y:S06]  /*24fd0*/  @P2 BRA `(.L_x_1925) ;  /* 0xfffffff400342947 */ /* 0x000fec000383ffff */
.L_x_1883:
[----:B------:R-:W-:Y:S05]  /*24fe0*/  BSYNC B0 ;  /* 0x0000000000007941 */ /* 0x000fea0003800000 */
.L_x_1882:
[----:B------:R-:W2:Y:S01]  /*24ff0*/  LDC R0, c[0x0][0x448] ;  /* 0x00011200ff007b82 */ /* 0x000ea20000000800 */
[----:B------:R-:W-:Y:S01]  /*25000*/  VIADD R5, R28, 0x7f ;  /* 0x0000007f1c057836 */ /* 0x000fe20000000000 */
[----:B------:R-:W-:Y:S06]  /*25010*/  @!P0 WARPSYNC.ALL ;  /* 0x0000000000008948 */ /* 0x000fec0003800000 */
[----:B------:R-:W-:Y:S01]  /*25020*/  @!P0 BAR.SYNC.DEFER_BLOCKING 0xc, 0x180 ;  /* 0x0306000000008b1d */ /* 0x000fe20000010000 */
[----:B--2---:R-:W-:-:S13]  /*25030*/  ISETP.NE.AND P1, PT, R0, 0x1, PT ;  /* 0x000000010000780c */ /* 0x004fda0003f25270 */
[----:B------:R-:W2:Y:S08]  /*25040*/  @P1 LDC R0, c[0x0][0x44c] ;  /* 0x00011300ff001b82 */ /* 0x000eb00000000800 */
[----:B------:R-:W3:Y:S01]  /*25050*/  @P1 LDC R3, c[0x0][0x450] ;  /* 0x00011400ff031b82 */ /* 0x000ee20000000800 */
[----:B--2---:R-:W-:-:S05]  /*25060*/  @P1 IMAD.HI.U32 R0, R5, R0, RZ ;  /* 0x0000000005001227 */ /* 0x004fca00078e00ff */
[----:B---3--:R-:W-:Y:S02]  /*25070*/  @P1 SHF.R.U32.HI R5, RZ, R3, R0 ;  /* 0x00000003ff051219 */ /* 0x008fe40000011600 */
[----:B------:R-:W2:Y:S03]  /*25080*/  LDC.64 R2, c[0x0][0x9e0] ;  /* 0x00027800ff027b82 */ /* 0x000ea60000000a00 */
[----:B------:R-:W-:Y:S01]  /*25090*/  IMAD.IADD R9, R8, 0x1, R5 ;  /* 0x0000000108097824 */ /* 0x000fe200078e0205 */
[----:B--2---:R-:W-:-:S04]  /*250a0*/  ISETP.GE.AND P2, PT, R3, 0x1, PT ;  /* 0x000000010300780c */ /* 0x004fc80003f46270 */
[----:B------:R-:W-:-:S09]  /*250b0*/  IADD3 R2, R9, R2, RZ ;  /* 0x0000000209027210 */ /* 0x000fd20007ffe0ff */
[----:B------:R-:W-:Y:S05]  /*250c0*/  @!P2 BRA `(.L_x_1926) ;  /* 0x000000000048a947 */ /* 0x000fea0003800000 */
[C---:B------:R-:W-:Y:S01]  /*250d0*/  ISETP.GT.AND P0, PT, R9.reuse, RZ, PT ;  /* 0x000000ff0900720c */ /* 0x040fe20003f04270 */
[----:B------:R-:W-:Y:S01]  /*250e0*/  BSSY B0, `(.L_x_1927) ;  /* 0x000000e000007945 */ /* 0x000fe20003800000 */
[----:B------:R-:W-:-:S11]  /*250f0*/  VIADD R0, R9, 0xffffffff ;  /* 0xffffffff09007836 */ /* 0x000fd60000000000 */
[----:B------:R-:W-:Y:S05]  /*25100*/  @P0 BRA `(.L_x_1928) ;  /* 0x00000000001c0947 */ /* 0x000fea0003800000 */
[----:B------:R-:W-:Y:S01]  /*25110*/  ISETP.NE.AND P0, PT, R3, 0x1, PT ;  /* 0x000000010300780c */ /* 0x000fe20003f05270 */
[----:B------:R-:W-:-:S12]  /*25120*/  IMAD.MOV R9, RZ, RZ, -R9 ;  /* 0x000000ffff097224 */ /* 0x000fd800078e0a09 */
[----:B------:R-:W2:Y:S02]  /*25130*/  @P0 LDC.64 R4, c[0x0][0x9e8] ;  /* 0x00027a00ff040b82 */ /* 0x000ea40000000a00 */
[----:B--2---:R-:W-:-:S05]  /*25140*/  @P0 IMAD.HI.U32 R4, R9, R4, RZ ;  /* 0x0000000409040227 */ /* 0x004fca00078e00ff */
[----:B------:R-:W-:-:S04]  /*25150*/  @P0 SHF.R.U32.HI R9, RZ, R5, R4 ;  /* 0x00000005ff090219 */ /* 0x000fc80000011604 */
[----:B------:R-:W-:Y:S01]  /*25160*/  LOP3.LUT R0, RZ, R9, RZ, 0x33, !PT ;  /* 0x00000009ff007212 */ /* 0x000fe200078e33ff */
[----:B------:R-:W-:Y:S06]  /*25170*/  BRA `(.L_x_1929) ;  /* 0x0000000000107947 */ /* 0x000fec0003800000 */
.L_x_1928:
[----:B------:R-:W-:-:S13]  /*25180*/  ISETP.NE.AND P0, PT, R3, 0x1, PT ;  /* 0x000000010300780c */ /* 0x000fda0003f05270 */
[----:B------:R-:W2:Y:S02]  /*25190*/  @P0 LDC.64 R4, c[0x0][0x9e8] ;  /* 0x00027a00ff040b82 */ /* 0x000ea40000000a00 */
[----:B--2---:R-:W-:-:S05]  /*251a0*/  @P0 IMAD.HI.U32 R4, R0, R4, RZ ;  /* 0x0000000400040227 */ /* 0x004fca00078e00ff */
[----:B------:R-:W-:-:S07]  /*251b0*/  @P0 SHF.R.U32.HI R0, RZ, R5, R4 ;  /* 0x00000005ff000219 */ /* 0x000fce0000011604 */
.L_x_1929:
[----:B------:R-:W-:Y:S05]  /*251c0*/  BSYNC B0 ;  /* 0x0000000000007941 */ /* 0x000fea0003800000 */
.L_x_1927:
[----:B------:R-:W-:-:S05]  /*251d0*/  IMAD R5, R0, R3, R3 ;  /* 0x0000000300057224 */ /* 0x000fca00078e0203 */
[----:B------:R-:W-:-:S07]  /*251e0*/  VIMNMX R2, R2, R5, PT ;  /* 0x0000000502027248 */ /* 0x000fce0003fe0100 */
.L_x_1926:
[----:B------:R-:W-:Y:S01]  /*251f0*/  VIADD R2, R2, 0x3f ;  /* 0x0000003f02027836 */ /* 0x000fe20000000000 */
[----:B------:R-:W2:Y:S01]  /*25200*/  @P1 LDC R9, c[0x0][0x44c] ;  /* 0x00011300ff091b82 */ /* 0x000ea20000000800 */
[----:B------:R-:W-:-:S03]  /*25210*/  ULDC UR4, c[0x0][0x9dc] ;  /* 0x0002770000047ab9 */ /* 0x000fc60000000800 */
[----:B------:R-:W-:-:S04]  /*25220*/  SHF.R.S32.HI R5, RZ, 0x1f, R2 ;  /* 0x0000001fff057819 */ /* 0x000fc80000011402 */
[----:B------:R-:W3:Y:S01]  /*25230*/  @P1 LDC R0, c[0x0][0x450] ;  /* 0x00011400ff001b82 */ /* 0x000ee20000000800 */
[----:B------:R-:W-:Y:S02]  /*25240*/  LEA.HI R5, R5, R2, RZ, 0x6 ;  /* 0x0000000205057211 */ /* 0x000fe400078f30ff */
[----:B------:R-:W-:Y:S02]  /*25250*/  MOV R2, R28 ;  /* 0x0000001c00027202 */ /* 0x000fe40000000f00 */
[----:B------:R-:W-:-:S04]  /*25260*/  SHF.R.S32.HI R5, RZ, 0x6, R5 ;  /* 0x00000006ff057819 */ /* 0x000fc80000011405 */
[----:B------:R-:W-:-:S05]  /*25270*/  VIMNMX R26, R10, R5, PT ;  /* 0x000000050a1a7248 */ /* 0x000fca0003fe0100 */
[----:B------:R4:W-:Y:S01]  /*25280*/  STL [R1+0x30], R26 ;  /* 0x0000301a01007387 */ /* 0x0009e20000100800 */
[----:B--2---:R-:W-:-:S05]  /*25290*/  @P1 IMAD.HI.U32 R9, R28, R9, RZ ;  /* 0x000000091c091227 */ /* 0x004fca00078e00ff */
[----:B---3--:R-:W-:-:S05]  /*252a0*/  @P1 SHF.R.U32.HI R2, RZ, R0, R9 ;  /* 0x00000000ff021219 */ /* 0x008fca0000011609 */
[----:B------:R-:W-:-:S04]  /*252b0*/  IMAD.IADD R7, R7, 0x1, R2 ;  /* 0x0000000107077824 */ /* 0x000fc800078e0202 */
[----:B------:R-:W-:Y:S01]  /*252c0*/  VIADD R0, R7, -UR4 ;  /* 0x8000000407007c36 */ /* 0x000fe20008000000 */
[----:B----4-:R-:W-:Y:S06]  /*252d0*/  @!P2 BRA `(.L_x_1930) ;  /* 0x000000000044a947 */ /* 0x010fec0003800000 */
[----:B------:R-:W-:Y:S01]  /*252e0*/  ISETP.GT.AND P0, PT, R7, -0x1, PT ;  /* 0xffffffff0700780c */ /* 0x000fe20003f04270 */
[----:B------:R-:W-:-:S12]  /*252f0*/  BSSY B0, `(.L_x_1931) ;  /* 0x000000d000007945 */ /* 0x000fd80003800000 */
[----:B------:R-:W-:Y:S05]  /*25300*/  @P0 BRA `(.L_x_1932) ;  /* 0x00000000001c0947 */ /* 0x000fea0003800000 */
[----:B------:R-:W-:Y:S02]  /*25310*/  ISETP.NE.AND P0, PT, R3, 0x1, PT ;  /* 0x000000010300780c */ /* 0x000fe40003f05270 */
[----:B------:R-:W-:-:S11]  /*25320*/  LOP3.LUT R7, RZ, R7, RZ, 0x33, !PT ;  /* 0x00000007ff077212 */ /* 0x000fd600078e33ff */
[----:B------:R-:W2:Y:S02]  /*25330*/  @P0 LDC.64 R4, c[0x0][0x9e8] ;  /* 0x00027a00ff040b82 */ /* 0x000ea40000000a00 */
[----:B--2---:R-:W-:-:S05]  /*25340*/  @P0 IMAD.HI.U32 R4, R7, R4, RZ ;  /* 0x0000000407040227 */ /* 0x004fca00078e00ff */
[----:B------:R-:W-:-:S04]  /*25350*/  @P0 SHF.R.U32.HI R7, RZ, R5, R4 ;  /* 0x00000005ff070219 */ /* 0x000fc80000011604 */
[----:B------:R-:W-:Y:S01]  /*25360*/  LOP3.LUT R7, RZ, R7, RZ, 0x33, !PT ;  /* 0x00000007ff077212 */ /* 0x000fe200078e33ff */
[----:B------:R-:W-:Y:S06]  /*25370*/  BRA `(.L_x_1933) ;  /* 0x0000000000107947 */ /* 0x000fec0003800000 */
.L_x_1932:
[----:B------:R-:W-:-:S13]  /*25380*/  ISETP.NE.AND P0, PT, R3, 0x1, PT ;  /* 0x000000010300780c */ /* 0x000fda0003f05270 */
[----:B------:R-:W2:Y:S02]  /*25390*/  @P0 LDC.64 R4, c[0x0][0x9e8] ;  /* 0x00027a00ff040b82 */ /* 0x000ea40000000a00 */
[----:B--2---:R-:W-:-:S05]  /*253a0*/  @P0 IMAD.HI.U32 R4, R7, R4, RZ ;  /* 0x0000000407040227 */ /* 0x004fca00078e00ff */
[----:B------:R-:W-:-:S07]  /*253b0*/  @P0 SHF.R.U32.HI R7, RZ, R5, R4 ;  /* 0x00000005ff070219 */ /* 0x000fce0000011604 */
.L_x_1933:
[----:B------:R-:W-:Y:S05]  /*253c0*/  BSYNC B0 ;  /* 0x0000000000007941 */ /* 0x000fea0003800000 */
.L_x_1931:
[----:B------:R-:W-:-:S05]  /*253d0*/  IMAD R3, R7, R3, RZ ;  /* 0x0000000307037224 */ /* 0x000fca00078e02ff */
[----:B------:R-:W-:-:S07]  /*253e0*/  VIMNMX R0, R0, R3, !PT ;  /* 0x0000000300007248 */ /* 0x000fce0007fe0100 */
.L_x_1930:
[----:B------:R-:W-:Y:S01]  /*253f0*/  SHF.R.S32.HI R3, RZ, 0x1f, R0 ;  /* 0x0000001fff037819 */ /* 0x000fe20000011400 */
[----:B------:R-:W-:Y:S03]  /*25400*/  BSSY B7, `(.L_x_1934) ;  /* 0x000036d000077945 */ /* 0x000fe60003800000 */
[----:B------:R-:W-:-:S04]  /*25410*/  LEA.HI R3, R3, R0, RZ, 0x6 ;  /* 0x0000000003037211 */ /* 0x000fc800078f30ff */
[----:B------:R-:W-:-:S04]  /*25420*/  SHF.R.S32.HI R3, RZ, 0x6, R3 ;  /* 0x00000006ff037819 */ /* 0x000fc80000011403 */
[----:B------:R-:W-:-:S04]  /*25430*/  VIMNMX R2, RZ, R3, !PT ;  /* 0x00000003ff027248 */ /* 0x000fc80007fe0100 */
[----:B------:R-:W-:Y:S01]  /*25440*/  ISETP.GT.AND P0, PT, R26, R2, PT ;  /* 0x000000021a00720c */ /* 0x000fe20003f04270 */
[----:B------:R2:W-:-:S12]  /*25450*/  STL [R1+0x14], R2 ;  /* 0x0000140201007387 */ /* 0x0005d80000100800 */
[----:B--2---:R-:W-:Y:S05]  /*25460*/  @P0 BRA `(.L_x_1935) ;  /* 0x0000000000440947 */ /* 0x004fea0003800000 */
[----:B------:R-:W2:Y:S02]  /*25470*/  S2R R2, SR_TID.X ;  /* 0x0000000000027919 */ /* 0x000ea40000002100 */
[----:B--2---:R-:W-:-:S04]  /*25480*/  LOP3.LUT R2, R2, 0x7f, RZ, 0xc0, !PT ;  /* 0x0000007f02027812 */ /* 0x004fc800078ec0ff */
[----:B------:R-:W-:-:S13]  /*25490*/  ISETP.NE.AND P0, PT, R2, RZ, PT ;  /* 0x000000ff0200720c */ /* 0x000fda0003f05270 */
[----:B------:R-:W-:Y:S05]  /*254a0*/  @P0 BRA `(.L_x_1936) ;  /* 0x0000003400880947 */ /* 0x000fea0003800000 */
[----:B------:R-:W2:Y:S01]  /*254b0*/  S2R R5, SR_LANEID ;  /* 0x0000000000057919 */ /* 0x000ea20000000000 */
[----:B------:R-:W-:Y:S01]  /*254c0*/  VOTEU.ANY UR4, UPT, PT ;  /* 0x0000000000047886 */ /* 0x000fe200038e0100 */
[----:B------:R-:W3:Y:S01]  /*254d0*/  LDC.64 R2, c[0x0][0xc60] ;  /* 0x00031800ff027b82 */ /* 0x000ee20000000a00 */
[----:B------:R-:W2:Y:S02]  /*254e0*/  FLO.U32 R0, UR4 ;  /* 0x0000000400007d00 */ /* 0x000ea400080e0000 */
[----:B--2---:R-:W-:-:S06]  /*254f0*/  ISETP.EQ.U32.AND P0, PT, R0, R5, PT ;  /* 0x000000050000720c */ /* 0x004fcc0003f02070 */
[----:B------:R-:W3:Y:S07]  /*25500*/  POPC R5, UR4 ;  /* 0x0000000400057d09 */ /* 0x000eee0008000000 */
[----:B---3--:R-:W2:Y:S01]  /*25510*/  @P0 ATOMG.E.ADD.STRONG.GPU PT, R3, desc[UR60][R2.64], R5 ;  /* 0x00000005020309a8 */ /* 0x008ea200081ee1fc */
[----:B------:R-:W3:Y:S02]  /*25520*/  S2R R4, SR_LTMASK ;  /* 0x0000000000047919 */ /* 0x000ee40000003900 */
[----:B---3--:R-:W-:-:S04]  /*25530*/  LOP3.LUT R4, R4, UR4, RZ, 0xc0, !PT ;  /* 0x0000000404047c12 */ /* 0x008fc8000f8ec0ff */
[----:B------:R-:W3:Y:S01]  /*25540*/  POPC R7, R4 ;  /* 0x0000000400077309 */ /* 0x000ee20000000000 */
[----:B--2---:R-:W3:Y:S02]  /*25550*/  SHFL.IDX PT, R0, R3, R0, 0x1f ;  /* 0x00001f0003007589 */ /* 0x004ee400000e0000 */
[----:B---3--:R-:W-:Y:S01]  /*25560*/  IADD3 R16, R0, UR38, R7 ;  /* 0x0000002600107c10 */ /* 0x008fe2000fffe007 */
[----:B------:R-:W-:Y:S06]  /*25570*/  BRA `(.L_x_1936) ;  /* 0x0000003400547947 */ /* 0x000fec0003800000 */
.L_x_1935:
        /* <DEDUP_REMOVED lines=8> */
[----:B------:R-:W-:Y:S01]  /*25600*/  MOV R4, UR6 ;  /* 0x0000000600047c02 */ /* 0x000fe20008000f00 */
[----:B------:R-:W-:Y:S01]  /*25610*/  IMAD.U32 R5, RZ, RZ, UR7 ;  /* 0x00000007ff057e24 */ /* 0x000fe2000f8e00ff */
[----:B------:R-:W2:Y:S01]  /*25620*/  LDC.64 R2, c[0x4][R2] ;  /* 0x0100000002027b82 */ /* 0x000ea20000000a00 */
        /* <DEDUP_REMOVED lines=8> */
[----:B-12---:R-:W-:Y:S05]  /*256b0*/  CALL.ABS.NOINC R2 ;  /* 0x0000000002007343 */ /* 0x006fea0003c00000 */
.L_x_1938:
[----:B------:R-:W-:Y:S05]  /*256c0*/  BSYNC B6 ;  /* 0x0000000000067941 */ /* 0x000fea0003800000 */
.L_x_1937:
        /* <DEDUP_REMOVED lines=8> */
[----:B------:R2:W3:Y:S01]  /*25750*/  LDC.64 R2, c[0x4][R17] ;  /* 0x0100000011027b82 */ /* 0x0004e20000000a00 */
[----:B------:R-:W-:Y:S01]  /*25760*/  IMAD.U32 R4, RZ, RZ, UR6 ;  /* 0x00000006ff047e24 */ /* 0x000fe2000f8e00ff */
[----:B0-----:R-:W-:Y:S01]  /*25770*/  MOV R6, UR8 ;  /* 0x0000000800067c02 */ /* 0x001fe20008000f00 */
[----:B------:R-:W-:Y:S01]  /*25780*/  IMAD.U32 R5, RZ, RZ, UR7 ;  /* 0x00000007ff057e24 */ /* 0x000fe2000f8e00ff */
[----:B------:R-:W-:Y:S01]  /*25790*/  MOV R8, 0x70 ;  /* 0x0000007000087802 */ /* 0x000fe20000000f00 */
[----:B------:R-:W-:Y:S02]  /*257a0*/  IMAD.U32 R7, RZ, RZ, UR9 ;  /* 0x00000009ff077e24 */ /* 0x000fe4000f8e00ff */
[----:B------:R-:W-:-:S02]  /*257b0*/  IMAD.U32 R10, RZ, RZ, UR4 ;  /* 0x00000004ff0a7e24 */ /* 0x000fc4000f8e00ff */
[----:B------:R-:W-:Y:S02]  /*257c0*/  IMAD.U32 R11, RZ, RZ, UR5 ;  /* 0x00000005ff0b7e24 */ /* 0x000fe4000f8e00ff */
[----:B------:R-:W-:Y:S02]  /*257d0*/  IMAD.MOV.U32 R12, RZ, RZ, 0x1 ;  /* 0x00000001ff0c7424 */ /* 0x000fe400078e00ff */
[----:B--2---:R-:W-:-:S07]  /*257e0*/  IMAD.MOV.U32 R13, RZ, RZ, RZ ;  /* 0x000000ffff0d7224 */ /* 0x004fce00078e00ff */
[----:B------:R-:W-:-:S07]  /*257f0*/  LEPC R20, `(.L_x_1941) ;  /* 0x000000001014794e */ /* 0x000fce0000000000 */
[----:B-1-3--:R-:W-:Y:S05]  /*25800*/  CALL.ABS.NOINC R2 ;  /* 0x0000000002007343 */ /* 0x00afea0003c00000 */
.L_x_1941:
        /* <DEDUP_REMOVED lines=15> */
.L_x_1940:
[----:B------:R-:W-:Y:S05]  /*25900*/  BSYNC B6 ;  /* 0x0000000000067941 */ /* 0x000fea0003800000 */
.L_x_1939:
[----:B------:R-:W-:Y:S01]  /*25910*/  ULDC.64 UR4, c[0x0][0x9f8] ;  /* 0x00027e0000047ab9 */ /* 0x000fe20000000a00 */
[----:B------:R-:W2:Y:S01]  /*25920*/  LDL R24, [R1+0xc] ;  /* 0x00000c0001187983 */ /* 0x000ea20000100800 */
[----:B------:R-:W-:Y:S01]  /*25930*/  ISETP.NE.U32.AND P0, PT, RZ, UR4, PT ;  /* 0x00000004ff007c0c */ /* 0x000fe2000bf05070 */
[----:B------:R-:W3:Y:S02]  /*25940*/  LDC R7, c[0x0][0x430] ;  /* 0x00010c00ff077b82 */ /* 0x000ee40000000800 */
[----:B------:R-:W4:Y:S01]  /*25950*/  LDL R21, [R1+0x10] ;  /* 0x0000100001157983 */ /* 0x000f220000100800 */
[----:B------:R-:W-:Y:S02]  /*25960*/  ISETP.NE.AND.EX P0, PT, RZ, UR5, PT, P0 ;  /* 0x00000005ff007c0c */ /* 0x000fe4000bf05300 */
[----:B------:R-:W-:Y:S01]  /*25970*/  MOV R33, R19 ;  /* 0x0000001300217202 */ /* 0x000fe20000000f00 */
[----:B------:R-:W4:Y:S01]  /*25980*/  LDL R17, [R1+0x44] ;  /* 0x0000440001117983 */ /* 0x000f220000100800 */
[----:B------:R-:W0:Y:S01]  /*25990*/  S2R R20, SR_TID.X ;  /* 0x0000000000147919 */ /* 0x000e220000002100 */
[----:B------:R-:W-:Y:S01]  /*259a0*/  VIADD R8, R26, 0xffffffff ;  /* 0xffffffff1a087836 */ /* 0x000fe20000000000 */
[----:B------:R-:W-:Y:S01]  /*259b0*/  LOP3.LUT R22, R22, 0xfffffffe, RZ, 0xc0, !PT ;  /* 0xfffffffe16167812 */ /* 0x000fe200078ec0ff */
[----:B------:R-:W-:-:S06]  /*259c0*/  ULDC UR4, c[0x0][0x2f4] ;  /* 0x0000bd0000047ab9 */ /* 0x000fcc0000000800 */
[----:B------:R-:W1:Y:S02]  /*259d0*/  @P0 LDC.64 R2, c[0x0][0x9f8] ;  /* 0x00027e00ff020b82 */ /* 0x000e640000000a00 */
[----:B-1----:R-:W-:Y:S01]  /*259e0*/  @P0 IMAD.WIDE R2, R19, 0x4, R2 ;  /* 0x0000000413020825 */ /* 0x002fe200078e0202 */
[----:B0-----:R-:W-:-:S04]  /*259f0*/  LOP3.LUT R20, R20, 0x7f, RZ, 0xc0, !PT ;  /* 0x0000007f14147812 */ /* 0x001fc800078ec0ff */
[----:B------:R0:W4:Y:S01]  /*25a00*/  @P0 LDG.E R33, desc[UR60][R2.64] ;  /* 0x0000003c02210981 */ /* 0x000122000c1e1900 */
[----:B------:R-:W-:Y:S02]  /*25a10*/  SHF.R.U32.HI R32, RZ, 0x3, R20 ;  /* 0x00000003ff207819 */ /* 0x000fe40000011614 */
[----:B------:R-:W1:Y:S01]  /*25a20*/  S2R R20, SR_TID.X ;  /* 0x0000000000147919 */ /* 0x000e620000002100 */
[----:B---3--:R-:W-:-:S13]  /*25a30*/  ISETP.NE.AND P1, PT, R7, 0x1, PT ;  /* 0x000000010700780c */ /* 0x008fda0003f25270 */
[----:B------:R-:W3:Y:S08]  /*25a40*/  @P1 LDC R6, c[0x0][0x434] ;  /* 0x00010d00ff061b82 */ /* 0x000ef00000000800 */
[----:B------:R-:W3:Y:S01]  /*25a50*/  @P1 LDC R0, c[0x0][0x438] ;  /* 0x00010e00ff001b82 */ /* 0x000ee20000000800 */
[----:B-1----:R-:W-:-:S05]  /*25a60*/  IMAD.SHL.U32 R20, R20, 0x10, RZ ;  /* 0x0000001014147824 */ /* 0x002fca00078e00ff */
[----:B------:R-:W-:-:S05]  /*25a70*/  LOP3.LUT R20, R32, 0x70, R20, 0xf8, !PT ;  /* 0x0000007020147812 */ /* 0x000fca00078ef814 */
[----:B------:R-:W-:Y:S01]  /*25a80*/  IMAD R5, R8, 0x40, R20 ;  /* 0x0000004008057824 */ /* 0x000fe200078e0214 */
[----:B------:R-:W-:-:S04]  /*25a90*/  LOP3.LUT R11, R37, 0x40, RZ, 0xfc, !PT ;  /* 0x00000040250b7812 */ /* 0x000fc800078efcff */
[----:B------:R-:W-:Y:S02]  /*25aa0*/  ISETP.GE.AND P3, PT, R11, UR4, PT ;  /* 0x000000040b007c0c */ /* 0x000fe4000bf66270 */
[----:B------:R-:W-:-:S04]  /*25ab0*/  LOP3.LUT R10, R37, 0x80, RZ, 0xfc, !PT ;  /* 0x00000080250a7812 */ /* 0x000fc800078efcff */
[----:B------:R-:W-:Y:S01]  /*25ac0*/  ISETP.GE.AND P2, PT, R10, UR4, PT ;  /* 0x000000040a007c0c */ /* 0x000fe2000bf46270 */
[----:B------:R-:W-:Y:S01]  /*25ad0*/  UMOV UR5, 0xffffffff ;  /* 0xffffffff00057882 */ /* 0x000fe20000000000 */
[----:B--2---:R-:W-:-:S04]  /*25ae0*/  ISETP.GE.AND P0, PT, R5, R24, PT ;  /* 0x000000180500720c */ /* 0x004fc80003f06270 */
[----:B------:R-:W-:Y:S02]  /*25af0*/  ISETP.GT.U32.OR P0, PT, R20, 0x3f, P0 ;  /* 0x0000003f1400780c */ /* 0x000fe40000704470 */
[----:B----4-:R-:W-:-:S11]  /*25b00*/  IADD3 R5, R5, R21, RZ ;  /* 0x0000001505057210 */ /* 0x010fd60007ffe0ff */
[----:B0-----:R-:W0:Y:S01]  /*25b10*/  @!P0 LDC.64 R2, c[0x0][0x428] ;  /* 0x00010a00ff028b82 */ /* 0x001e220000000a00 */
[----:B---3--:R-:W-:-:S04]  /*25b20*/  @P1 IMAD.HI.U32 R6, R5, R6, RZ ;  /* 0x0000000605061227 */ /* 0x008fc800078e00ff */
[----:B------:R-:W-:Y:S01]  /*25b30*/  IMAD.MOV.U32 R4, RZ, RZ, R5 ;  /* 0x000000ffff047224 */ /* 0x000fe200078e0005 */
[----:B------:R-:W-:-:S05]  /*25b40*/  @P1 SHF.R.U32.HI R4, RZ, R0, R6 ;  /* 0x00000000ff041219 */ /* 0x000fca0000011606 */
[----:B------:R-:W-:-:S04]  /*25b50*/  IMAD.MOV R0, RZ, RZ, -R4 ;  /* 0x000000ffff007224 */ /* 0x000fc800078e0a04 */
[----:B------:R-:W-:Y:S01]  /*25b60*/  IMAD R0, R7, R0, R5 ;  /* 0x0000000007007224 */ /* 0x000fe200078e0205 */
[--C-:B------:R-:W-:Y:S02]  /*25b70*/  @!P0 SHF.R.S32.HI R5, RZ, 0x1f, R4.reuse ;  /* 0x0000001fff058819 */ /* 0x100fe40000011404 */
[----:B------:R-:W-:Y:S01]  /*25b80*/  SHF.R.S32.HI R9, RZ, 0x1f, R33 ;  /* 0x0000001fff097819 */ /* 0x000fe20000011421 */
[----:B0-----:R-:W-:-:S04]  /*25b90*/  @!P0 IMAD.WIDE.U32 R4, R33, R2, R4 ;  /* 0x0000000221048225 */ /* 0x001fc800078e0004 */
[----:B------:R-:W-:-:S04]  /*25ba0*/  @!P0 IMAD R6, R9, R2, RZ ;  /* 0x0000000209068224 */ /* 0x000fc800078e02ff */
[----:B------:R-:W-:Y:S02]  /*25bb0*/  @!P0 IMAD R7, R33, R3, R6 ;  /* 0x0000000321078224 */ /* 0x000fe400078e0206 */
[----:B------:R-:W0:Y:S02]  /*25bc0*/  @!P0 LDC.64 R2, c[0x0][0x418] ;  /* 0x00010600ff028b82 */ /* 0x000e240000000a00 */
[----:B------:R-:W-:Y:S01]  /*25bd0*/  @!P0 IMAD.IADD R7, R5, 0x1, R7 ;  /* 0x0000000105078824 */ /* 0x000fe200078e0207 */
[C---:B0-----:R-:W-:Y:S02]  /*25be0*/  @!P0 LEA R6, P1, R4.reuse, R2, 0x2 ;  /* 0x0000000204068211 */ /* 0x041fe400078210ff */
[----:B------:R-:W-:Y:S02]  /*25bf0*/  MOV R2, RZ ;  /* 0x000000ff00027202 */ /* 0x000fe40000000f00 */
[----:B------:R-:W-:Y:S02]  /*25c00*/  @!P0 LEA.HI.X R7, R4, R3, R7, 0x2, P1 ;  /* 0x0000000304078211 */ /* 0x000fe400008f1407 */
[----:B------:R-:W-:-:S03]  /*25c10*/  ISETP.GT.U32.AND P1, PT, R20, 0x3f, PT ;  /* 0x0000003f1400780c */ /* 0x000fc60003f24070 */
[----:B------:R0:W5:Y:S01]  /*25c20*/  @!P0 LDG.E R2, desc[UR60][R6.64] ;  /* 0x0000003c06028981 */ /* 0x000162000c1e1900 */
[----:B------:R-:W-:-:S09]  /*25c30*/  ISETP.NE.AND P0, PT, R17, 0x3, PT ;  /* 0x000000031100780c */ /* 0x000fd20003f05270 */
[----:B------:R-:W-:Y:S02]  /*25c40*/  @P1 LOP3.LUT R22, R22, 0x1, RZ, 0xfc, !PT ;  /* 0x0000000116161812 */ /* 0x000fe400078efcff */
[----:B------:R-:W-:Y:S02]  /*25c50*/  ISETP.GE.AND P1, PT, R37, UR4, PT ;  /* 0x0000000425007c0c */ /* 0x000fe4000bf26270 */
[----:B------:R-:W-:-:S04]  /*25c60*/  LOP3.LUT R22, R22, 0xffffffdf, RZ, 0xc0, !PT ;  /* 0xffffffdf16167812 */ /* 0x000fc800078ec0ff */
[----:B------:R-:W-:-:S04]  /*25c70*/  @P0 LOP3.LUT R22, R22, 0x20, RZ, 0xfc, !PT ;  /* 0x0000002016160812 */ /* 0x000fc800078efcff */
[----:B------:R-:W-:-:S04]  /*25c80*/  LOP3.LUT R22, R22, 0xffffffef, RZ, 0xc0, !PT ;  /* 0xffffffef16167812 */ /* 0x000fc800078ec0ff */
[----:B------:R-:W-:Y:S01]  /*25c90*/  @P1 LOP3.LUT R22, R22, 0x10, RZ, 0xfc, !PT ;  /* 0x0000001016161812 */ /* 0x000fe200078efcff */
[----:B------:R1:W-:Y:S03]  /*25ca0*/  STL [R1+0x18], R9 ;  /* 0x0000180901007387 */ /* 0x0003e60000100800 */
[----:B------:R-:W-:-:S04]  /*25cb0*/  LOP3.LUT R22, R22, 0xfffffff7, RZ, 0xc0, !PT ;  /* 0xfffffff716167812 */ /* 0x000fc800078ec0ff */
[----:B------:R-:W-:Y:S02]  /*25cc0*/  @P3 LOP3.LUT R22, R22, 0x8, RZ, 0xfc, !PT ;  /* 0x0000000816163812 */ /* 0x000fe400078efcff */
[----:B-1----:R-:W-:Y:S02]  /*25cd0*/  LOP3.LUT R9, R37, 0xc0, RZ, 0xfc, !PT ;  /* 0x000000c025097812 */ /* 0x002fe400078efcff */
[----:B------:R-:W-:Y:S02]  /*25ce0*/  LOP3.LUT R22, R22, 0xfffffffd, RZ, 0xc0, !PT ;  /* 0xfffffffd16167812 */ /* 0x000fe400078ec0ff */
[----:B------:R-:W-:Y:S02]  /*25cf0*/  ISETP.GE.AND P1, PT, R9, UR4, PT ;  /* 0x0000000409007c0c */ /* 0x000fe4000bf26270 */
[----:B------:R-:W-:-:S04]  /*25d00*/  LOP3.LUT R22, R22, 0xfffffffb, RZ, 0xc0, !PT ;  /* 0xfffffffb16167812 */ /* 0x000fc800078ec0ff */
[----:B------:R-:W-:-:S07]  /*25d10*/  @P2 LOP3.LUT R22, R22, 0x4, RZ, 0xfc, !PT ;  /* 0x0000000416162812 */ /* 0x000fce00078efcff */
[----:B------:R-:W-:Y:S01]  /*25d20*/  @P1 LOP3.LUT R22, R22, 0x2, RZ, 0xfc, !PT ;  /* 0x0000000216161812 */ /* 0x000fe200078efcff */
[----:B0-----:R-:W-:Y:S06]  /*25d30*/  BRA.DIV UR5, `(.L_x_1942) ;  /* 0x0000005a05747947 */ /* 0x001fec000b800000 */
.L_x_2095:
[----:B------:R-:W-:Y:S01]  /*25d40*/  SHF.R.S32.HI R32, RZ, 0x1f, R18 ;  /* 0x0000001fff207819 */ /* 0x000fe20000011412 */
[----:B------:R-:W-:Y:S01]  /*25d50*/  IMAD.MOV.U32 R26, RZ, RZ, R8 ;  /* 0x000000ffff1a7224 */ /* 0x000fe200078e0008 */
[----:B------:R-:W-:Y:S06]  /*25d60*/  @!P0 BRA `(.L_x_1943) ;  /* 0x0000000000048947 */ /* 0x000fec0003800000 */
[----:B------:R-:W-:Y:S01]  /*25d70*/  BPT.TRAP 0x1 ;  /* 0x000000040000795c */ /* 0x000fe20000300000 */
.L_x_1943:
        /* <DEDUP_REMOVED lines=17> */
[----:B------:R-:W-:-:S02]  /*25e90*/  ULDC.64 UR4, c[0x0][0x318] ;  /* 0x0000c60000047ab9 */ /* 0x000fc40000000a00 */
[C---:B------:R-:W-:Y:S02]  /*25ea0*/  LEA R17, P0, R4.reuse, UR4, 0x1 ;  /* 0x0000000404117c11 */ /* 0x040fe4000f8008ff */
[----:B------:R-:W-:Y:S02]  /*25eb0*/  IADD3 R24, R5, R24, RZ ;  /* 0x0000001805187210 */ /* 0x000fe40007ffe0ff */
[----:B------:R-:W-:Y:S02]  /*25ec0*/  SHF.L.U32 R5, R29, 0x1f, RZ ;  /* 0x0000001f1d057819 */ /* 0x000fe400000006ff */
[----:B------:R-:W-:Y:S01]  /*25ed0*/  LEA.HI.X R24, R4, UR5, R24, 0x1, P0 ;  /* 0x0000000504187c11 */ /* 0x000fe200080f0c18 */
[----:B------:R-:W-:-:S05]  /*25ee0*/  IMAD R4, R25, 0x8, R23 ;  /* 0x0000000819047824 */ /* 0x000fca00078e0217 */
[----:B------:R-:W0:Y:S02]  /*25ef0*/  SYNCS.PHASECHK.TRANS64.TRYWAIT P0, [R4+URZ+0x30840], R5 ;  /* 0x03084005040075a7 */ /* 0x000e24000800017f */
[----:B0-----:R-:W-:Y:S05]  /*25f00*/  @!P0 BRA `(.L_x_1945) ;  /* 0x0000005800348947 */ /* 0x001fea0003800000 */
.L_x_2096:
[----:B------:R-:W-:Y:S05]  /*25f10*/  BSYNC B0 ;  /* 0x0000000000007941 */ /* 0x000fea0003800000 */
.L_x_1944:
[----:B------:R-:W0:Y:S01]  /*25f20*/  LDL R11, [R1+0xc] ;  /* 0x00000c00010b7983 */ /* 0x000e220000100800 */
[----:B------:R-:W-:Y:S01]  /*25f30*/  ULDC.64 UR4, c[0x0][0x300] ;  /* 0x0000c00000047ab9 */ /* 0x000fe20000000a00 */
[----:B------:R-:W-:Y:S01]  /*25f40*/  LOP3.LUT P5, RZ, R22, 0x10, RZ, 0xc0, !PT ;  /* 0x0000001016ff7812 */ /* 0x000fe200078ac0ff */
[----:B------:R-:W-:Y:S01]  /*25f50*/  IMAD R3, R3, UR4, RZ ;  /* 0x0000000403037c24 */ /* 0x000fe2000f8e02ff */
[----:B------:R-:W1:Y:S01]  /*25f60*/  S2R R10, SR_TID.X ;  /* 0x00000000000a7919 */ /* 0x000e620000002100 */
[----:B------:R-:W-:Y:S01]  /*25f70*/  IMAD.WIDE.U32 R6, R0, UR4, RZ ;  /* 0x0000000400067c25 */ /* 0x000fe2000f8e00ff */
[C---:B------:R-:W-:Y:S02]  /*25f80*/  LOP3.LUT P4, RZ, R22.reuse, 0x8, RZ, 0xc0, !PT ;  /* 0x0000000816ff7812 */ /* 0x040fe4000788c0ff */
[----:B------:R-:W-:Y:S01]  /*25f90*/  LOP3.LUT P3, RZ, R22, 0x4, RZ, 0xc0, !PT ;  /* 0x0000000416ff7812 */ /* 0x000fe2000786c0ff */
[----:B------:R-:W-:Y:S01]  /*25fa0*/  IMAD R3, R0, UR5, R3 ;  /* 0x0000000500037c24 */ /* 0x000fe2000f8e0203 */
[----:B------:R-:W-:Y:S01]  /*25fb0*/  ULDC.64 UR4, c[0x0][0x310] ;  /* 0x0000c40000047ab9 */ /* 0x000fe20000000a00 */
[----:B------:R-:W-:Y:S01]  /*25fc0*/  LOP3.LUT P2, RZ, R22, 0x2, RZ, 0xc0, !PT ;  /* 0x0000000216ff7812 */ /* 0x000fe2000784c0ff */
[----:B------:R-:W-:-:S02]  /*25fd0*/  IMAD R9, R9, UR4, RZ ;  /* 0x0000000409097c24 */ /* 0x000fc4000f8e02ff */
[----:B------:R-:W-:Y:S02]  /*25fe0*/  IMAD.IADD R7, R7, 0x1, R3 ;  /* 0x0000000107077824 */ /* 0x000fe400078e0203 */
[----:B------:R-:W-:-:S04]  /*25ff0*/  IMAD.WIDE.U32 R6, R2, UR4, R6 ;  /* 0x0000000402067c25 */ /* 0x000fc8000f8e0006 */
[----:B------:R-:W-:Y:S01]  /*26000*/  IMAD R2, R2, UR5, R9 ;  /* 0x0000000502027c24 */ /* 0x000fe2000f8e0209 */
[----:B------:R-:W-:Y:S02]  /*26010*/  ULDC.64 UR4, c[0x0][0x308] ;  /* 0x0000c20000047ab9 */ /* 0x000fe40000000a00 */
[----:B------:R-:W-:Y:S02]  /*26020*/  IMAD R0, R32, UR4, RZ ;  /* 0x0000000420007c24 */ /* 0x000fe4000f8e02ff */
[----:B------:R-:W-:Y:S01]  /*26030*/  IMAD.IADD R3, R7, 0x1, R2 ;  /* 0x0000000107037824 */ /* 0x000fe200078e0202 */
[----:B------:R-:W-:Y:S01]  /*26040*/  MOV R2, R6 ;  /* 0x0000000600027202 */ /* 0x000fe20000000f00 */
[C---:B------:R-:W-:Y:S02]  /*26050*/  IMAD R0, R18.reuse, UR5, R0 ;  /* 0x0000000512007c24 */ /* 0x040fe4000f8e0200 */
[----:B------:R-:W-:Y:S02]  /*26060*/  IMAD R7, R25, 0x4000, R34 ;  /* 0x0000400019077824 */ /* 0x000fe400078e0222 */
[----:B------:R-:W-:Y:S01]  /*26070*/  IMAD.WIDE.U32 R2, R18, UR4, R2 ;  /* 0x0000000412027c25 */ /* 0x000fe2000f8e0002 */
[----:B------:R-:W-:Y:S01]  /*26080*/  ULDC.64 UR4, c[0x0][0x2e8] ;  /* 0x0000ba0000047ab9 */ /* 0x000fe20000000a00 */
[----:B-1----:R-:W-:-:S02]  /*26090*/  LOP3.LUT R10, R10, 0x7f, RZ, 0xc0, !PT ;  /* 0x0000007f0a0a7812 */ /* 0x002fc400078ec0ff */
[----:B------:R-:W-:Y:S01]  /*260a0*/  IMAD.IADD R6, R3, 0x1, R0 ;  /* 0x0000000103067824 */ /* 0x000fe200078e0200 */
[C---:B------:R-:W-:Y:S01]  /*260b0*/  LEA R0, P0, R2.reuse, UR4, 0x1 ;  /* 0x0000000402007c11 */ /* 0x040fe2000f8008ff */
[----:B------:R-:W-:Y:S01]  /*260c0*/  UMOV UR4, 0xffffffff ;  /* 0xffffffff00047882 */ /* 0x000fe20000000000 */
[----:B------:R-:W-:Y:S02]  /*260d0*/  SHF.R.U32.HI R10, RZ, 0x3, R10 ;  /* 0x00000003ff0a7819 */ /* 0x000fe4000001160a */
[----:B------:R-:W-:Y:S01]  /*260e0*/  LEA.HI.X R6, R2, UR5, R6, 0x1, P0 ;  /* 0x0000000502067c11 */ /* 0x000fe200080f0c06 */
[----:B0-----:R-:W-:-:S04]  /*260f0*/  IMAD R5, R8, -0x40, R11 ;  /* 0xffffffc008057824 */ /* 0x001fc800078e020b */
[----:B------:R-:W-:-:S05]  /*26100*/  IMAD.IADD R5, R5, 0x1, -R10 ;  /* 0x0000000105057824 */ /* 0x000fca00078e0a0a */
[----:B------:R-:W-:Y:S01]  /*26110*/  ISETP.GE.AND P0, PT, R5, 0x1, PT ;  /* 0x000000010500780c */ /* 0x000fe20003f06270 */
[----:B------:R-:W-:-:S12]  /*26120*/  BRA.DIV UR4, `(.L_x_1946) ;  /* 0x0000005604c07947 */ /* 0x000fd8000b800000 */
[----:B------:R-:W0:Y:S01]  /*26130*/  SHFL.IDX PT, R3, R0, RZ, 0x181f ;  /* 0x00181fff00037589 */ /* 0x000e2200000e0000 */
[----:B------:R-:W-:-:S03]  /*26140*/  @P0 IMAD R9, R7, 0x2, R23 ;  /* 0x0000000207090824 */ /* 0x000fc600078e0217 */
[----:B------:R-:W1:Y:S04]  /*26150*/  SHFL.IDX PT, R2, R6, RZ, 0x181f ;  /* 0x00181fff06027589 */ /* 0x000e6800000e0000 */
        /* <DEDUP_REMOVED lines=31> */
.L_x_2106:
[----:B------:R-:W-:-:S13]  /*26350*/  ISETP.GE.AND P0, PT, R5, 0x31, PT ;  /* 0x000000310500780c */ /* 0x000fda0003f06270 */
[----:B0-----:R-:W-:Y:S01]  /*26360*/  @P0 LEA R2, P1, R37, R0, 0x1 ;  /* 0x0000000025020211 */ /* 0x001fe200078208ff */
[----:B------:R-:W-:-:S04]  /*26370*/  @P0 IMAD R7, R7, 0x2, R23 ;  /* 0x0000000207070824 */ /* 0x000fc800078e0217 */
[----:B--2---:R-:W-:-:S05]  /*26380*/  @P0 IMAD.X R3, RZ, RZ, R8, P1 ;  /* 0x000000ffff030224 */ /* 0x004fca00008e0608 */
        /* <DEDUP_REMOVED lines=9> */
.L_x_1947:
[----:B------:R-:W-:Y:S02]  /*26420*/  PLOP3.LUT P1, PT, P1, P0, PT, 0xa2, 0x0 ;  /* 0x000000000000781c */ /* 0x000fe40000f21472 */
[----:B------:R-:W-:-:S08]  /*26430*/  @P0 R2UR P1, UR4, R4 ;  /* 0x00000000040402ca */ /* 0x000fd00000020000 */
[----:B------:R-:W-:-:S05]  /*26440*/  @P0 PLOP3.LUT P0, PT, P1, PT, PT, 0x80, 0x0 ;  /* 0x000000000000081c */ /* 0x000fca0000f0f070 */
[----:B------:R-:W-:Y:S01]  /*26450*/  @!P1 SYNCS.ARRIVE.TRANS64.RED.A0T1 RZ, [UR4+0x30830], RZ ;  /* 0x030830ffffff99a7 */ /* 0x000fe20008200404 */
[----:B------:R-:W-:Y:S07]  /*26460*/  @!P1 ARRIVES.LDGSTSBAR.64.TRANSCNT [UR4+0x30830] ;  /* 0x03083000ff0099b0 */ /* 0x000fee0008000a84 */
[----:B------:R-:W-:Y:S05]  /*26470*/  @P0 BRA.U.ANY `(.L_x_1947) ;  /* 0xfffffffd00e80947 */ /* 0x000fea000393ffff */
[----:B------:R-:W-:Y:S01]  /*26480*/  NOP ;  /* 0x0000000000007918 */ /* 0x000fe20000000000 */
[----:B------:R-:W2:Y:S02]  /*26490*/  LDL R0, [R1+0x44] ;  /* 0x0000440001007983 */ /* 0x000ea40000100800 */
[----:B--2---:R-:W-:-:S13]  /*264a0*/  ISETP.NE.AND P2, PT, R0, 0x3, PT ;  /* 0x000000030000780c */ /* 0x004fda0003f45270 */
[----:B------:R-:W-:Y:S05]  /*264b0*/  @!P2 BRA `(.L_x_1948) ;  /* 0x000000000004a947 */ /* 0x000fea0003800000 */
[----:B------:R-:W-:Y:S01]  /*264c0*/  BPT.TRAP 0x1 ;  /* 0x000000040000795c */ /* 0x000fe20000300000 */
.L_x_1948:
[----:B------:R1:W-:Y:S02]  /*264d0*/  SYNCS.ARRIVE.TRANS64.A1T0 RZ, [R4+URZ+0x30830], RZ ;  /* 0x030830ff04ff79a7 */ /* 0x0003e4000810003f */
[----:B------:R-:W-:Y:S05]  /*264e0*/  WARPSYNC.ALL ;  /* 0x0000000000007948 */ /* 0x000fea0003800000 */
[----:B------:R-:W-:Y:S01]  /*264f0*/  ULDC.64 UR4, c[0x0][0xa00] ;  /* 0x0002800000047ab9 */ /* 0x000fe20000000a00 */
[----:B------:R-:W-:Y:S01]  /*26500*/  IADD3 R0, R23, 0x10400, RZ ;  /* 0x0001040017007810 */ /* 0x000fe20007ffe0ff */
[----:B------:R-:W-:Y:S01]  /*26510*/  BSSY B6, `(.L_x_1949) ;  /* 0x0000022000067945 */ /* 0x000fe20003800000 */
[----:B------:R-:W-:Y:S01]  /*26520*/  BAR.SYNC.DEFER_BLOCKING 0x8, 0x180 ;  /* 0x0206000000007b1d */ /* 0x000fe20000010000 */
[----:B------:R-:W-:Y:S02]  /*26530*/  ISETP.NE.U32.AND P0, PT, RZ, UR4, PT ;  /* 0x00000004ff007c0c */ /* 0x000fe4000bf05070 */
[----:B------:R-:W-:-:S02]  /*26540*/  LOP3.LUT P1, RZ, R0, 0x3ff, RZ, 0xc0, !PT ;  /* 0x000003ff00ff7812 */ /* 0x000fc4000782c0ff */
[----:B------:R-:W-:Y:S01]  /*26550*/  ISETP.NE.AND.EX P0, PT, RZ, UR5, PT, P0 ;  /* 0x00000005ff007c0c */ /* 0x000fe2000bf05300 */
[----:B------:R-:W-:Y:S01]  /*26560*/  ULDC.64 UR4, c[0x0][0x298] ;  /* 0x0000a60000047ab9 */ /* 0x000fe20000000a00 */
[----:B------:R-:W-:Y:S02]  /*26570*/  SHF.R.S32.HI R0, RZ, 0x1f, R19 ;  /* 0x0000001fff007819 */ /* 0x000fe40000011413 */
[----:B0-----:R-:W-:Y:S02]  /*26580*/  SEL R2, R19, RZ, !P0 ;  /* 0x000000ff13027207 */ /* 0x001fe40004000000 */
[----:B------:R-:W-:-:S05]  /*26590*/  SEL R0, R0, RZ, !P0 ;  /* 0x000000ff00007207 */ /* 0x000fca0004000000 */
[----:B------:R0:W-:Y:S04]  /*265a0*/  STL [R1+0x38], R0 ;  /* 0x0000380001007387 */ /* 0x0001e80000100800 */
[----:B------:R2:W-:Y:S01]  /*265b0*/  STL [R1+0x24], R2 ;  /* 0x0000240201007387 */ /* 0x0005e20000100800 */
[----:B0-----:R-:W-:Y:S01]  /*265c0*/  SHF.R.S32.HI R0, RZ, 0x1f, R35 ;  /* 0x0000001fff007819 */ /* 0x001fe20000011423 */
[----:B--2---:R-:W-:-:S04]  /*265d0*/  IMAD.WIDE.U32 R2, R35, UR4, RZ ;  /* 0x0000000423027c25 */ /* 0x004fc8000f8e00ff */
[----:B------:R-:W-:Y:S01]  /*265e0*/  IMAD R0, R0, UR4, RZ ;  /* 0x0000000400007c24 */ /* 0x000fe2000f8e02ff */
[----:B------:R0:W-:Y:S03]  /*265f0*/  STL.64 [R1+0x28], R2 ;  /* 0x0000280201007387 */ /* 0x0001e60000100a00 */
[----:B------:R-:W-:-:S04]  /*26600*/  IMAD R0, R35, UR5, R0 ;  /* 0x0000000523007c24 */ /* 0x000fc8000f8e0200 */
[----:B------:R-:W-:Y:S01]  /*26610*/  IMAD.IADD R35, R3, 0x1, R0 ;  /* 0x0000000103237824 */ /* 0x000fe200078e0200 */
[----:B------:R-:W-:Y:S06]  /*26620*/  @!P1 BRA `(.L_x_1950) ;  /* 0x0000000000409947 */ /* 0x000fec0003800000 */
[----:B0-----:R-:W-:Y:S01]  /*26630*/  MOV R2, 0x0 ;  /* 0x0000000000027802 */ /* 0x001fe20000000f00 */
[----:B------:R-:W-:Y:S01]  /*26640*/  ULDC.64 UR4, c[0x4][0x138] ;  /* 0x01004e0000047ab9 */ /* 0x000fe20000000a00 */
[----:B------:R-:W-:Y:S01]  /*26650*/  ULDC.64 UR6, c[0x4][0x140] ;  /* 0x0100500000067ab9 */ /* 0x000fe20000000a00 */
[----:B------:R-:W-:Y:S01]  /*26660*/  ULDC.64 UR8, c[0x4][0xb0] ;  /* 0x01002c0000087ab9 */ /* 0x000fe20000000a00 */
[----:B-1----:R-:W-:Y:S01]  /*26670*/  IMAD.U32 R4, RZ, RZ, UR4 ;  /* 0x00000004ff047e24 */ /* 0x002fe2000f8e00ff */
[----:B------:R-:W-:Y:S01]  /*26680*/  MOV R6, UR6 ;  /* 0x0000000600067c02 */ /* 0x000fe20008000f00 */
[----:B------:R-:W0:Y:S01]  /*26690*/  LDC.64 R2, c[0x4][R2] ;  /* 0x0100000002027b82 */ /* 0x000e220000000a00 */
[----:B------:R-:W-:Y:S01]  /*266a0*/  IMAD.U32 R5, RZ, RZ, UR5 ;  /* 0x00000005ff057e24 */ /* 0x000fe2000f8e00ff */
[----:B------:R-:W-:Y:S01]  /*266b0*/  MOV R8, 0x70 ;  /* 0x0000007000087802 */ /* 0x000fe20000000f00 */
[----:B------:R-:W-:Y:S02]  /*266c0*/  IMAD.U32 R7, RZ, RZ, UR7 ;  /* 0x00000007ff077e24 */ /* 0x000fe4000f8e00ff */
[----:B------:R-:W-:-:S02]  /*266d0*/  IMAD.U32 R10, RZ, RZ, UR8 ;  /* 0x00000008ff0a7e24 */ /* 0x000fc4000f8e00ff */
[----:B------:R-:W-:Y:S02]  /*266e0*/  IMAD.U32 R11, RZ, RZ, UR9 ;  /* 0x00000009ff0b7e24 */ /* 0x000fe4000f8e00ff */
[----:B------:R-:W-:Y:S02]  /*266f0*/  IMAD.MOV.U32 R12, RZ, RZ, 0x1 ;  /* 0x00000001ff0c7424 */ /* 0x000fe400078e00ff */
[----:B------:R-:W-:-:S07]  /*26700*/  IMAD.MOV.U32 R13, RZ, RZ, RZ ;  /* 0x000000ffff0d7224 */ /* 0x000fce00078e00ff */
[----:B------:R-:W-:-:S07]  /*26710*/  LEPC R20, `(.L_x_1950) ;  /* 0x000000001014794e */ /* 0x000fce0000000000 */
[----:B0-----:R-:W-:Y:S05]  /*26720*/  CALL.ABS.NOINC R2 ;  /* 0x0000000002007343 */ /* 0x001fea0003c00000 */
.L_x_1950:
[----:B------:R-:W-:Y:S05]  /*26730*/  BSYNC B6 ;  /* 0x0000000000067941 */ /* 0x000fea0003800000 */
.L_x_1949:
[----:B------:R-:W2:Y:S01]  /*26740*/  LDL.LU R20, [R1+0x38] ;  /* 0x0000380001147983 */ /* 0x000ea20000300800 */
[----:B------:R-:W-:Y:S01]  /*26750*/  ULDC.64 UR4, c[0x0][0x2d8] ;  /* 0x0000b60000047ab9 */ /* 0x000fe20000000a00 */
[----:B------:R-:W3:Y:S02]  /*26760*/  LDC R7, c[0x0][0x448] ;  /* 0x00011200ff077b82 */ /* 0x000ee40000000800 */
[----:B------:R-:W4:Y:S04]  /*26770*/  LDL.LU R21, [R1+0x24] ;  /* 0x0000240001157983 */ /* 0x000f280000300800 */
[----:B0-----:R-:W5:Y:S01]  /*26780*/  LDL.LU.64 R2, [R1+0x28] ;  /* 0x0000280001027983 */ /* 0x001f620000300a00 */
[----:B------:R-:W-:Y:S01]  /*26790*/  IMAD R0, R32, UR4, RZ ;  /* 0x0000000420007c24 */ /* 0x000fe2000f8e02ff */
[----:B------:R-:W-:-:S02]  /*267a0*/  LOP3.LUT R10, R37, 0x40, RZ, 0xfc, !PT ;  /* 0x00000040250a7812 */ /* 0x000fc400078efcff */
[C---:B------:R-:W-:Y:S01]  /*267b0*/  LOP3.LUT R8, R37.reuse, 0x80, RZ, 0xfc, !PT ;  /* 0x0000008025087812 */ /* 0x040fe200078efcff */
[----:B------:R-:W-:Y:S01]  /*267c0*/  IMAD R0, R18, UR5, R0 ;  /* 0x0000000512007c24 */ /* 0x000fe2000f8e0200 */
[----:B------:R-:W-:Y:S02]  /*267d0*/  LOP3.LUT R9, R37, 0xc0, RZ, 0xfc, !PT ;  /* 0x000000c025097812 */ /* 0x000fe400078efcff */
[----:B---3--:R-:W-:-:S13]  /*267e0*/  ISETP.NE.AND P0, PT, R7, 0x1, PT ;  /* 0x000000010700780c */ /* 0x008fda0003f05270 */
[----:B------:R-:W0:Y:S08]  /*267f0*/  @P0 LDC R5, c[0x0][0x44c] ;  /* 0x00011300ff050b82 */ /* 0x000e300000000800 */
[----:B------:R-:W3:Y:S01]  /*26800*/  @P0 LDC R6, c[0x0][0x450] ;  /* 0x00011400ff060b82 */ /* 0x000ee20000000800 */
[----:B-----5:R-:W-:Y:S02]  /*26810*/  IMAD.MOV.U32 R3, RZ, RZ, R35 ;  /* 0x000000ffff037224 */ /* 0x020fe400078e0023 */
[----:B------:R-:W-:Y:S01]  /*26820*/  IMAD.WIDE.U32 R2, R18, UR4, R2 ;  /* 0x0000000412027c25 */ /* 0x000fe2000f8e0002 */
[----:B------:R-:W-:-:S04]  /*26830*/  ULDC.64 UR4, c[0x0][0x2e0] ;  /* 0x0000b80000047ab9 */ /* 0x000fc80000000a00 */
[----:B------:R-:W-:Y:S01]  /*26840*/  IADD3 R3, R3, R0, RZ ;  /* 0x0000000003037210 */ /* 0x000fe20007ffe0ff */
[----:B--2---:R-:W-:Y:S02]  /*26850*/  IMAD R0, R20, UR4, RZ ;  /* 0x0000000414007c24 */ /* 0x004fe4000f8e02ff */
[----:B------:R-:W2:Y:S02]  /*26860*/  S2R R20, SR_TID.X ;  /* 0x0000000000147919 */ /* 0x000ea40000002100 */
[C---:B----4-:R-:W-:Y:S02]  /*26870*/  IMAD R0, R21.reuse, UR5, R0 ;  /* 0x0000000515007c24 */ /* 0x050fe4000f8e0200 */
[----:B------:R-:W-:Y:S01]  /*26880*/  IMAD.WIDE.U32 R2, R21, UR4, R2 ;  /* 0x0000000415027c25 */ /* 0x000fe2000f8e0002 */
[----:B------:R-:W-:-:S03]  /*26890*/  ULDC.64 UR4, c[0x0][0x2d0] ;  /* 0x0000b40000047ab9 */ /* 0x000fc60000000a00 */
[----:B------:R-:W-:Y:S01]  /*268a0*/  IMAD.IADD R3, R3, 0x1, R0 ;  /* 0x0000000103037824 */ /* 0x000fe200078e0200 */
[----:B--2---:R-:W-:-:S04]  /*268b0*/  LOP3.LUT R20, R20, 0x7f, RZ, 0xc0, !PT ;  /* 0x0000007f14147812 */ /* 0x004fc800078ec0ff */
[----:B------:R-:W-:Y:S02]  /*268c0*/  SHF.R.U32.HI R21, RZ, 0x3, R20 ;  /* 0x00000003ff157819 */ /* 0x000fe40000011614 */
[----:B------:R-:W2:Y:S02]  /*268d0*/  S2R R20, SR_TID.X ;  /* 0x0000000000147919 */ /* 0x000ea40000002100 */
[----:B--2---:R-:W-:-:S05]  /*268e0*/  IMAD.SHL.U32 R20, R20, 0x10, RZ ;  /* 0x0000001014147824 */ /* 0x004fca00078e00ff */
[----:B------:R-:W-:-:S05]  /*268f0*/  LOP3.LUT R20, R21, 0x70, R20, 0xf8, !PT ;  /* 0x0000007015147812 */ /* 0x000fca00078ef814 */
[----:B------:R-:W-:Y:S02]  /*26900*/  IMAD.IADD R0, R20, 0x1, R28 ;  /* 0x0000000114007824 */ /* 0x000fe400078e021c */
[----:B------:R-:W2:Y:S02]  /*26910*/  S2R R20, SR_TID.X ;  /* 0x0000000000147919 */ /* 0x000ea40000002100 */
[----:B0-----:R-:W-:Y:S01]  /*26920*/  @P0 IMAD.HI.U32 R5, R0, R5, RZ ;  /* 0x0000000500050227 */ /* 0x001fe200078e00ff */
[----:B-1----:R-:W-:-:S04]  /*26930*/  MOV R4, R0 ;  /* 0x0000000000047202 */ /* 0x002fc80000000f00 */
[----:B---3--:R-:W-:-:S05]  /*26940*/  @P0 SHF.R.U32.HI R4, RZ, R6, R5 ;  /* 0x00000006ff040219 */ /* 0x008fca0000011605 */
[----:B------:R-:W-:Y:S02]  /*26950*/  IMAD.MOV R5, RZ, RZ, -R4 ;  /* 0x000000ffff057224 */ /* 0x000fe400078e0a04 */
[----:B------:R-:W-:-:S04]  /*26960*/  IMAD.WIDE.U32 R2, R4, UR4, R2 ;  /* 0x0000000404027c25 */ /* 0x000fc8000f8e0002 */
[----:B------:R-:W-:Y:S01]  /*26970*/  IMAD R0, R7, R5, R0 ;  /* 0x0000000507007224 */ /* 0x000fe200078e0200 */
[----:B------:R-:W-:-:S05]  /*26980*/  SHF.R.S32.HI R5, RZ, 0x1f, R4 ;  /* 0x0000001fff057819 */ /* 0x000fca0000011404 */
[----:B------:R-:W-:-:S04]  /*26990*/  IMAD R5, R5, UR4, RZ ;  /* 0x0000000405057c24 */ /* 0x000fc8000f8e02ff */
[----:B------:R-:W-:Y:S01]  /*269a0*/  IMAD R5, R4, UR5, R5 ;  /* 0x0000000504057c24 */ /* 0x000fe2000f8e0205 */
[----:B------:R-:W-:Y:S01]  /*269b0*/  SHF.R.S32.HI R4, RZ, 0x1f, R0 ;  /* 0x0000001fff047819 */ /* 0x000fe20000011400 */
[----:B------:R-:W-:Y:S02]  /*269c0*/  ULDC.64 UR4, c[0x0][0x2c8] ;  /* 0x0000b20000047ab9 */ /* 0x000fe40000000a00 */
[----:B------:R-:W-:Y:S01]  /*269d0*/  IMAD.IADD R3, R3, 0x1, R5 ;  /* 0x0000000103037824 */ /* 0x000fe200078e0205 */
[----:B--2---:R-:W-:Y:S01]  /*269e0*/  LOP3.LUT R20, R20, 0x7f, RZ, 0xc0, !PT ;  /* 0x0000007f14147812 */ /* 0x004fe200078ec0ff */
[----:B------:R-:W-:Y:S02]  /*269f0*/  IMAD R4, R4, UR4, RZ ;  /* 0x0000000404047c24 */ /* 0x000fe4000f8e02ff */
[----:B------:R-:W-:-:S04]  /*26a00*/  IMAD.WIDE.U32 R2, R0, UR4, R2 ;  /* 0x0000000400027c25 */ /* 0x000fc8000f8e0002 */
[----:B------:R-:W-:Y:S01]  /*26a10*/  IMAD R0, R0, UR5, R4 ;  /* 0x0000000500007c24 */ /* 0x000fe2000f8e0204 */
[----:B------:R-:W-:Y:S02]  /*26a20*/  ULDC.64 UR4, c[0x0][0x280] ;  /* 0x0000a00000047ab9 */ /* 0x000fe40000000a00 */
[C---:B------:R-:W-:Y:S01]  /*26a30*/  LEA R4, P0, R2.reuse, UR4, 0x1 ;  /* 0x0000000402047c11 */ /* 0x040fe2000f8008ff */
[----:B------:R-:W-:Y:S01]  /*26a40*/  IMAD.IADD R0, R3, 0x1, R0 ;  /* 0x0000000103007824 */ /* 0x000fe200078e0200 */
[----:B------:R-:W-:Y:S02]  /*26a50*/  ULDC UR4, c[0x0][0x2b8] ;  /* 0x0000ae0000047ab9 */ /* 0x000fe40000000800 */
[----:B------:R-:W-:Y:S02]  /*26a60*/  ISETP.GE.AND P4, PT, R37, UR4, PT ;  /* 0x0000000425007c0c */ /* 0x000fe4000bf86270 */
[----:B------:R-:W-:Y:S01]  /*26a70*/  LEA.HI.X R0, R2, UR5, R0, 0x1, P0 ;  /* 0x0000000502007c11 */ /* 0x000fe200080f0c00 */
[----:B------:R-:W-:Y:S01]  /*26a80*/  UMOV UR5, 0xffffffff ;  /* 0xffffffff00057882 */ /* 0x000fe20000000000 */
[----:B------:R-:W-:-:S02]  /*26a90*/  ISETP.GE.AND P3, PT, R10, UR4, PT ;  /* 0x000000040a007c0c */ /* 0x000fc4000bf66270 */
[----:B------:R-:W-:Y:S02]  /*26aa0*/  ISETP.GE.AND P2, PT, R8, UR4, PT ;  /* 0x0000000408007c0c */ /* 0x000fe4000bf46270 */
[----:B------:R-:W-:Y:S02]  /*26ab0*/  ISETP.GE.AND P1, PT, R9, UR4, PT ;  /* 0x0000000409007c0c */ /* 0x000fe4000bf26270 */
[----:B------:R-:W-:Y:S01]  /*26ac0*/  SHF.R.U32.HI R8, RZ, 0x3, R20 ;  /* 0x00000003ff087819 */ /* 0x000fe20000011614 */
[----:B------:R-:W-:Y:S10]  /*26ad0*/  BRA.DIV UR5, `(.L_x_1951) ;  /* 0x0000005205bc7947 */ /* 0x000ff4000b800000 */
[----:B------:R-:W0:Y:S01]  /*26ae0*/  SHFL.IDX PT, R3, R4, RZ, 0x181f ;  /* 0x00181fff04037589 */ /* 0x000e2200000e0000 */
[----:B------:R-:W-:Y:S01]  /*26af0*/  IMAD R5, R31, R7, RZ ;  /* 0x000000071f057224 */ /* 0x000fe200078e02ff */
[----:B------:R-:W-:Y:S02]  /*26b00*/  IADD3 R28, R8, R28, RZ ;  /* 0x0000001c081c7210 */ /* 0x000fe40007ffe0ff */
[----:B------:R-:W1:Y:S02]  /*26b10*/  SHFL.IDX PT, R2, R0, RZ, 0x181f ;  /* 0x00181fff00027589 */ /* 0x000e6400000e0000 */
[C---:B------:R-:W-:Y:S01]  /*26b20*/  ISETP.GE.AND P0, PT, R28.reuse, R5, PT ;  /* 0x000000051c00720c */ /* 0x040fe20003f06270 */
[----:B------:R-:W-:Y:S01]  /*26b30*/  VIADD R6, R28, 0x10 ;  /* 0x000000101c067836 */ /* 0x000fe20000000000 */
[----:B------:R-:W-:Y:S11]  /*26b40*/  SHFL.IDX PT, R14, R4, 0x7, 0x181f ;  /* 0x00f81f00040e7f89 */ /* 0x000ff600000e0000 */
[----:B0-----:R-:W-:-:S05]  /*26b50*/  @!P0 LEA R3, P5, R37, R3, 0x1 ;  /* 0x0000000325038211 */ /* 0x001fca00078a08ff */
[----:B-1----:R-:W-:-:S05]  /*26b60*/  @!P0 IMAD.X R2, RZ, RZ, R2, P5 ;  /* 0x000000ffff028224 */ /* 0x002fca00028e0602 */
[----:B------:R-:W-:-:S04]  /*26b70*/  @!P0 LOP3.LUT R3, R3, R2, RZ, 0x3c, !PT ;  /* 0x0000000203038212 */ /* 0x000fc800078e3cff */
[----:B------:R-:W-:-:S04]  /*26b80*/  @!P0 LOP3.LUT R2, R3, R2, RZ, 0x3c, !PT ;  /* 0x0000000203028212 */ /* 0x000fc800078e3cff */
[----:B------:R-:W-:-:S05]  /*26b90*/  @!P0 LOP3.LUT R3, R3, R2, RZ, 0x3c, !PT ;  /* 0x0000000203038212 */ /* 0x000fca00078e3cff */
[----:B------:R-:W-:Y:S04]  /*26ba0*/  @!P0 LDGSTS.E.BYPASS.LTC128B.128 [R36+0x10400], desc[UR60][R2.64], !P4 ;  /* 0x1040000002248fae */ /* 0x000fe8000e101d7c */
[----:B------:R-:W-:Y:S04]  /*26bb0*/  @!P0 LDGSTS.E.BYPASS.LTC128B.128 [R36+0x14400], desc[UR60][R2.64+0x80], !P3 ;  /* 0x1440008002248fae */ /* 0x000fe8000d901d7c */
[----:B------:R-:W-:Y:S04]  /*26bc0*/  @!P0 LDGSTS.E.BYPASS.LTC128B.128 [R36+0x18400], desc[UR60][R2.64+0x100], !P2 ;  /* 0x1840010002248fae */ /* 0x000fe8000d101d7c */
[----:B------:R0:W-:Y:S01]  /*26bd0*/  @!P0 LDGSTS.E.BYPASS.LTC128B.128 [R36+0x1c400], desc[UR60][R2.64+0x180], !P1 ;  /* 0x1c40018002248fae */ /* 0x0001e2000c901d7c */
[----:B------:R-:W-:-:S02]  /*26be0*/  ISETP.GE.AND P0, PT, R6, R5, PT ;  /* 0x000000050600720c */ /* 0x000fc40003f06270 */
[----:B------:R-:W-:Y:S01]  /*26bf0*/  IADD3 R6, R28, 0x20, RZ ;  /* 0x000000201c067810 */ /* 0x000fe20007ffe0ff */
[----:B0-----:R-:W0:Y:S04]  /*26c00*/  SHFL.IDX PT, R3, R4, 0x1, 0x181f ;  /* 0x00381f0004037f89 */ /* 0x001e2800000e0000 */
[----:B------:R-:W1:Y:S06]  /*26c10*/  SHFL.IDX PT, R2, R0, 0x1, 0x181f ;  /* 0x00381f0000027f89 */ /* 0x000e6c00000e0000 */
        /* <DEDUP_REMOVED lines=9> */
[----:B------:R-:W-:Y:S01]  /*26cb0*/  ISETP.GE.AND P0, PT, R6, R5, PT ;  /* 0x000000050600720c */ /* 0x000fe20003f06270 */
[----:B------:R-:W-:-:S02]  /*26cc0*/  VIADD R6, R28, 0x30 ;  /* 0x000000301c067836 */ /* 0x000fc40000000000 */
        /* <DEDUP_REMOVED lines=50> */
[----:B------:R-:W-:-:S03]  /*26ff0*/  ISETP.GE.AND P0, PT, R6, R5, PT ;  /* 0x000000050600720c */ /* 0x000fc60003f06270 */
[----:B------:R-:W-:Y:S04]  /*27000*/  SHFL.IDX PT, R6, R0, 0x7, 0x181f ;  /* 0x00f81f0000067f89 */ /* 0x000fe800000e0000 */
[----:B0-----:R-:W0:Y:S04]  /*27010*/  SHFL.IDX PT, R3, R4, 0x6, 0x181f ;  /* 0x00d81f0004037f89 */ /* 0x001e2800000e0000 */
[----:B------:R-:W1:Y:S02]  /*27020*/  SHFL.IDX PT, R2, R0, 0x6, 0x181f ;  /* 0x00d81f0000027f89 */ /* 0x000e6400000e0000 */
[----:B0-----:R-:W-:-:S05]  /*27030*/  @!P0 LEA R3, P5, R37, R3, 0x1 ;  /* 0x0000000325038211 */ /* 0x001fca00078a08ff */
[----:B-1----:R-:W-:-:S05]  /*27040*/  @!P0 IMAD.X R2, RZ, RZ, R2, P5 ;  /* 0x000000ffff028224 */ /* 0x002fca00028e0602 */
[----:B------:R-:W-:-:S04]  /*27050*/  @!P0 LOP3.LUT R3, R3, R2, RZ, 0x3c, !PT ;  /* 0x0000000203038212 */ /* 0x000fc800078e3cff */
[----:B------:R-:W-:-:S04]  /*27060*/  @!P0 LOP3.LUT R2, R3, R2, RZ, 0x3c, !PT ;  /* 0x0000000203028212 */ /* 0x000fc800078e3cff */
[----:B------:R-:W-:-:S05]  /*27070*/  @!P0 LOP3.LUT R3, R3, R2, RZ, 0x3c, !PT ;  /* 0x0000000203038212 */ /* 0x000fca00078e3cff */
[----:B------:R0:W-:Y:S04]  /*27080*/  @!P0 LDGSTS.E.BYPASS.LTC128B.128 [R36+0x13400], desc[UR60][R2.64], !P4 ;  /* 0x1340000002248fae */ /* 0x0001e8000e101d7c */
[----:B------:R0:W-:Y:S04]  /*27090*/  @!P0 LDGSTS.E.BYPASS.LTC128B.128 [R36+0x17400], desc[UR60][R2.64+0x80], !P3 ;  /* 0x1740008002248fae */ /* 0x0001e8000d901d7c */
[----:B------:R0:W-:Y:S04]  /*270a0*/  @!P0 LDGSTS.E.BYPASS.LTC128B.128 [R36+0x1b400], desc[UR60][R2.64+0x100], !P2 ;  /* 0x1b40010002248fae */ /* 0x0001e8000d101d7c */
[----:B------:R0:W-:Y:S02]  /*270b0*/  @!P0 LDGSTS.E.BYPASS.LTC128B.128 [R36+0x1f400], desc[UR60][R2.64+0x180], !P1 ;  /* 0x1f40018002248fae */ /* 0x0001e4000c901d7c */
.L_x_2123:
[----:B------:R-:W-:Y:S01]  /*270c0*/  VIADD R28, R28, 0x70 ;  /* 0x000000701c1c7836 */ /* 0x000fe20000000000 */
[----:B------:R-:W-:Y:S04]  /*270d0*/  BSSY B0, `(.L_x_1952) ;  /* 0x000000c000007945 */ /* 0x000fe80003800000 */
[----:B------:R-:W-:-:S13]  /*270e0*/  ISETP.GE.AND P0, PT, R28, R5, PT ;  /* 0x000000051c00720c */ /* 0x000fda0003f06270 */
[----:B------:R-:W-:Y:S05]  /*270f0*/  @P0 BRA `(.L_x_1953) ;  /* 0x0000000000240947 */ /* 0x000fea0003800000 */
[----:B0-----:R-:W-:-:S05]  /*27100*/  LEA R2, P0, R37, R14, 0x1 ;  /* 0x0000000e25027211 */ /* 0x001fca00078008ff */
        /* <DEDUP_REMOVED lines=8> */
.L_x_1953:
[----:B------:R-:W-:Y:S05]  /*27190*/  BSYNC B0 ;  /* 0x0000000000007941 */ /* 0x000fea0003800000 */
.L_x_1952:
[----:B------:R-:W-:Y:S01]  /*271a0*/  NOP ;  /* 0x0000000000007918 */ /* 0x000fe20000000000 */
[----:B------:R-:W-:-:S13]  /*271b0*/  PLOP3.LUT P0, PT, PT, PT, PT, 0x80, 0x0 ;  /* 0x000000000000781c */ /* 0x000fda0003f0f070 */
.L_x_1954:
[----:B------:R-:W-:Y:S02]  /*271c0*/  PLOP3.LUT P1, PT, P1, P0, PT, 0xa2, 0x0 ;  /* 0x000000000000781c */ /* 0x000fe40000f21472 */
[----:B------:R-:W-:-:S08]  /*271d0*/  @P0 R2UR P1, UR4, R23 ;  /* 0x00000000170402ca */ /* 0x000fd00000020000 */
[----:B------:R-:W-:-:S05]  /*271e0*/  @P0 PLOP3.LUT P0, PT, P1, PT, PT, 0x80, 0x0 ;  /* 0x000000000000081c */ /* 0x000fca0000f0f070 */
[----:B------:R-:W-:Y:S01]  /*271f0*/  @!P1 SYNCS.ARRIVE.TRANS64.RED.A0T1 RZ, [UR4+0x30800], RZ ;  /* 0x030800ffffff99a7 */ /* 0x000fe20008200404 */
[----:B------:R-:W-:Y:S07]  /*27200*/  @!P1 ARRIVES.LDGSTSBAR.64.TRANSCNT [UR4+0x30800] ;  /* 0x03080000ff0099b0 */ /* 0x000fee0008000a84 */
[----:B------:R-:W-:Y:S05]  /*27210*/  @P0 BRA.U.ANY `(.L_x_1954) ;  /* 0xfffffffd00e80947 */ /* 0x000fea000393ffff */
[----:B01----:R-:W2:Y:S04]  /*27220*/  LDL.LU R3, [R1+0x34] ;  /* 0x0000340001037983 */ /* 0x003ea80000300800 */
[----:B------:R-:W3:Y:S01]  /*27230*/  LDL.LU R2, [R1+0x30] ;  /* 0x0000300001027983 */ /* 0x000ee20000300800 */
[----:B--2---:R-:W-:-:S04]  /*27240*/  IADD3 R3, R3, 0x1, RZ ;  /* 0x0000000103037810 */ /* 0x004fc80007ffe0ff */
[----:B------:R-:W-:Y:S01]  /*27250*/  LEA.HI R0, R3, R3, RZ, 0x1 ;  /* 0x0000000303007211 */ /* 0x000fe200078f08ff */
[----:B------:R0:W-:Y:S01]  /*27260*/  STL [R1+0x34], R3 ;  /* 0x0000340301007387 */ /* 0x0001e20000100800 */
[----:B---3--:R-:W-:Y:S02]  /*27270*/  VIADD R4, R2, 0xfffffffe ;  /* 0xfffffffe02047836 */ /* 0x008fe40000000000 */
        /* <DEDUP_REMOVED lines=8> */
.L_x_2124:
[----:B------:R-:W-:Y:S05]  /*27300*/  BSYNC B0 ;  /* 0x0000000000007941 */ /* 0x000fea0003800000 */
.L_x_1955:
[----:B------:R-:W2:Y:S01]  /*27310*/  LDL R2, [R1+0x14] ;  /* 0x0000140001027983 */ /* 0x000ea20000100800 */
[----:B------:R-:W-:Y:S01]  /*27320*/  BSSY B0, `(.L_x_1957) ;  /* 0x0000105000007945 */ /* 0x000fe20003800000 */
[----:B--2---:R-:W-:-:S13]  /*27330*/  ISETP.GE.AND P0, PT, R4, R2, PT ;  /* 0x000000020400720c */ /* 0x004fda0003f06270 */
[----:B------:R-:W-:Y:S05]  /*27340*/  @!P0 BRA `(.L_x_1958) ;  /* 0x0000001000088947 */ /* 0x000fea0003800000 */
[C---:B------:R-:W-:Y:S01]  /*27350*/  LOP3.LUT R5, R37.reuse, 0x40, RZ, 0xfc, !PT ;  /* 0x0000004025057812 */ /* 0x040fe200078efcff */
[----:B------:R-:W-:Y:S01]  /*27360*/  ULDC UR4, c[0x0][0x2f4] ;  /* 0x0000bd0000047ab9 */ /* 0x000fe20000000800 */
[C---:B------:R-:W-:Y:S01]  /*27370*/  LOP3.LUT R3, R37.reuse, 0x80, RZ, 0xfc, !PT ;  /* 0x0000008025037812 */ /* 0x040fe200078efcff */
[----:B------:R-:W-:Y:S01]  /*27380*/  IMAD.MOV.U32 R6, RZ, RZ, R25 ;  /* 0x000000ffff067224 */ /* 0x000fe200078e0019 */
[C---:B------:R-:W-:Y:S01]  /*27390*/  LOP3.LUT R2, R37.reuse, 0xc0, RZ, 0xfc, !PT ;  /* 0x000000c025027812 */ /* 0x040fe200078efcff */
[----:B------:R-:W-:Y:S01]  /*273a0*/  IMAD.MOV.U32 R31, RZ, RZ, R26 ;  /* 0x000000ffff1f7224 */ /* 0x000fe200078e001a */
[----:B------:R-:W-:Y:S02]  /*273b0*/  MOV R10, R29 ;  /* 0x0000001d000a7202 */ /* 0x000fe40000000f00 */
[----:B------:R-:W-:Y:S02]  /*273c0*/  ISETP.GE.AND P4, PT, R37, UR4, PT ;  /* 0x0000000425007c0c */ /* 0x000fe4000bf86270 */
[----:B------:R-:W-:-:S02]  /*273d0*/  ISETP.GE.AND P3, PT, R5, UR4, PT ;  /* 0x0000000405007c0c */ /* 0x000fc4000bf66270 */
[----:B------:R-:W-:Y:S02]  /*273e0*/  ISETP.GE.AND P2, PT, R3, UR4, PT ;  /* 0x0000000403007c0c */ /* 0x000fe4000bf46270 */
[----:B------:R-:W-:-:S13]  /*273f0*/  ISETP.GE.AND P1, PT, R2, UR4, PT ;  /* 0x0000000402007c0c */ /* 0x000fda000bf26270 */
.L_x_1971:
[----:B------:R-:W2:Y:S01]  /*27400*/  LDL R3, [R1+0x10] ;  /* 0x0000100001037983 */ /* 0x000ea20000100800 */
[----:B------:R-:W1:Y:S03]  /*27410*/  LDC R5, c[0x0][0x430] ;  /* 0x00010c00ff057b82 */ /* 0x000e660000000800 */
[----:B------:R-:W3:Y:S04]  /*27420*/  LDL R12, [R1+0x18] ;  /* 0x00001800010c7983 */ /* 0x000ee80000100800 */
[----:B------:R-:W4:Y:S01]  /*27430*/  LDL R11, [R1+0x44] ;  /* 0x00004400010b7983 */ /* 0x000f220000100800 */
[----:B0-----:R-:W0:Y:S01]  /*27440*/  S2R R0, SR_TID.X ;  /* 0x0000000000007919 */ /* 0x001e220000002100 */
[----:B------:R-:W0:Y:S01]  /*27450*/  S2R R8, SR_TID.X ;  /* 0x0000000000087919 */ /* 0x000e220000002100 */
[----:B-1----:R-:W-:-:S13]  /*27460*/  ISETP.NE.AND P0, PT, R5, 0x1, PT ;  /* 0x000000010500780c */ /* 0x002fda0003f05270 */
[----:B------:R-:W1:Y:S01]  /*27470*/  @P0 LDC R2, c[0x0][0x434] ;  /* 0x00010d00ff020b82 */ /* 0x000e620000000800 */
[----:B0-----:R-:W-:Y:S01]  /*27480*/  LOP3.LUT R0, R0, 0x7f, RZ, 0xc0, !PT ;  /* 0x0000007f00007812 */ /* 0x001fe200078ec0ff */
[----:B------:R-:W-:-:S03]  /*27490*/  IMAD.SHL.U32 R8, R8, 0x10, RZ ;  /* 0x0000001008087824 */ /* 0x000fc600078e00ff */
[----:B------:R-:W-:-:S04]  /*274a0*/  SHF.R.U32.HI R0, RZ, 0x3, R0 ;  /* 0x00000003ff007819 */ /* 0x000fc80000011600 */
[----:B------:R-:W-:Y:S02]  /*274b0*/  LOP3.LUT R8, R0, 0x70, R8, 0xf8, !PT ;  /* 0x0000007000087812 */ /* 0x000fe400078ef808 */
[----:B------:R-:W0:Y:S02]  /*274c0*/  @P0 LDC R0, c[0x0][0x438] ;  /* 0x00010e00ff000b82 */ /* 0x000e240000000800 */
[----:B------:R-:W-:Y:S01]  /*274d0*/  ISETP.GT.U32.AND P5, PT, R8, 0x3f, PT ;  /* 0x0000003f0800780c */ /* 0x000fe20003fa4070 */
[----:B------:R-:W-:Y:S01]  /*274e0*/  VIADD R25, R6, 0x1 ;  /* 0x0000000106197836 */ /* 0x000fe20000000000 */
[----:B------:R-:W-:Y:S05]  /*274f0*/  YIELD ;  /* 0x0000000000007946 */ /* 0x000fea0003800000 */
[----:B------:R-:W-:-:S02]  /*27500*/  IMAD.MOV.U32 R26, RZ, RZ, R4 ;  /* 0x000000ffff1a7224 */ /* 0x000fc400078e0004 */
[----:B--2---:R-:W-:-:S05]  /*27510*/  IMAD R3, R4, 0x40, R3 ;  /* 0x0000004004037824 */ /* 0x004fca00078e0203 */
[----:B------:R-:W-:Y:S02]  /*27520*/  IADD3 R3, R8, R3, RZ ;  /* 0x0000000308037210 */ /* 0x000fe40007ffe0ff */
[----:B------:R-:W3:Y:S03]  /*27530*/  @!P5 LDC.64 R8, c[0x0][0x428] ;  /* 0x00010a00ff08db82 */ /* 0x000ee60000000a00 */
[----:B-1----:R-:W-:-:S04]  /*27540*/  @P0 IMAD.HI.U32 R7, R3, R2, RZ ;  /* 0x0000000203070227 */ /* 0x002fc800078e00ff */
[----:B------:R-:W-:Y:S01]  /*27550*/  IMAD.MOV.U32 R2, RZ, RZ, R3 ;  /* 0x000000ffff027224 */ /* 0x000fe200078e0003 */
[----:B0-----:R-:W-:-:S05]  /*27560*/  @P0 SHF.R.U32.HI R2, RZ, R0, R7 ;  /* 0x00000000ff020219 */ /* 0x001fca0000011607 */
[----:B------:R-:W-:-:S04]  /*27570*/  IMAD.MOV R0, RZ, RZ, -R2 ;  /* 0x000000ffff007224 */ /* 0x000fc800078e0a02 */
[----:B------:R-:W-:Y:S01]  /*27580*/  IMAD R5, R5, R0, R3 ;  /* 0x0000000005057224 */ /* 0x000fe200078e0203 */
[--C-:B------:R-:W-:Y:S01]  /*27590*/  @!P5 SHF.R.S32.HI R3, RZ, 0x1f, R2.reuse ;  /* 0x0000001fff03d819 */ /* 0x100fe20000011402 */
[-C--:B---3--:R-:W-:Y:S02]  /*275a0*/  @!P5 IMAD R0, R12, R8.reuse, RZ ;  /* 0x000000080c00d224 */ /* 0x088fe400078e02ff */
[----:B------:R-:W-:-:S04]  /*275b0*/  @!P5 IMAD.WIDE.U32 R2, R33, R8, R2 ;  /* 0x000000082102d225 */ /* 0x000fc800078e0002 */
[----:B------:R-:W-:Y:S02]  /*275c0*/  @!P5 IMAD R0, R33, R9, R0 ;  /* 0x000000092100d224 */ /* 0x000fe400078e0200 */
[----:B------:R-:W0:Y:S02]  /*275d0*/  @!P5 LDC.64 R8, c[0x0][0x418] ;  /* 0x00010600ff08db82 */ /* 0x000e240000000a00 */
[----:B------:R-:W-:Y:S01]  /*275e0*/  @!P5 IMAD.IADD R0, R0, 0x1, R3 ;  /* 0x000000010000d824 */ /* 0x000fe200078e0203 */
[----:B0-----:R-:W-:-:S04]  /*275f0*/  @!P5 LEA R8, P0, R2, R8, 0x2 ;  /* 0x000000080208d211 */ /* 0x001fc800078010ff */
[----:B------:R-:W-:Y:S02]  /*27600*/  @!P5 LEA.HI.X R9, R2, R9, R0, 0x2, P0 ;  /* 0x000000090209d211 */ /* 0x000fe400000f1400 */
[----:B------:R-:W-:-:S06]  /*27610*/  MOV R0, RZ ;  /* 0x000000ff00007202 */ /* 0x000fcc0000000f00 */
[----:B------:R0:W5:Y:S01]  /*27620*/  @!P5 LDG.E R0, desc[UR60][R8.64] ;  /* 0x0000003c0800d981 */ /* 0x000162000c1e1900 */
[----:B----4-:R-:W-:Y:S02]  /*27630*/  ISETP.NE.AND P5, PT, R11, 0x3, PT ;  /* 0x000000030b00780c */ /* 0x010fe40003fa5270 */
[----:B------:R-:W-:-:S04]  /*27640*/  ISETP.NE.AND P0, PT, R25, 0x2, PT ;  /* 0x000000021900780c */ /* 0x000fc80003f05270 */
[----:B------:R-:W-:Y:S02]  /*27650*/  SEL R29, RZ, 0x1, P0 ;  /* 0x00000001ff1d7807 */ /* 0x000fe40000000000 */
[----:B------:R-:W-:Y:S02]  /*27660*/  SEL R25, R25, RZ, P0 ;  /* 0x000000ff19197207 */ /* 0x000fe40000000000 */
[----:B------:R-:W-:-:S03]  /*27670*/  LOP3.LUT R29, R10, R29, RZ, 0x3c, !PT ;  /* 0x0000001d0a1d7212 */ /* 0x000fc600078e3cff */
[----:B0-----:R-:W-:Y:S05]  /*27680*/  @!P5 BRA `(.L_x_1959) ;  /* 0x000000000004d947 */ /* 0x001fea0003800000 */
[----:B------:R-:W-:Y:S01]  /*27690*/  BPT.TRAP 0x1 ;  /* 0x000000040000795c */ /* 0x000fe20000300000 */
.L_x_1959:
[----:B------:R-:W-:Y:S01]  /*276a0*/  IMAD R7, R25, 0x8, R23 ;  /* 0x0000000819077824 */ /* 0x000fe200078e0217 */
[----:B------:R-:W-:Y:S01]  /*276b0*/  SHF.L.U32 R2, R29, 0x1f, RZ ;  /* 0x0000001f1d027819 */ /* 0x000fe200000006ff */
[----:B------:R-:W-:Y:S03]  /*276c0*/  BSSY B1, `(.L_x_1960) ;  /* 0x0000003000017945 */ /* 0x000fe60003800000 */
[----:B------:R-:W0:Y:S02]  /*276d0*/  SYNCS.PHASECHK.TRANS64.TRYWAIT P0, [R7+URZ+0x30840], R2 ;  /* 0x03084002070075a7 */ /* 0x000e24000800017f */
[----:B0-----:R-:W-:Y:S05]  /*276e0*/  @!P0 BRA `(.L_x_1961) ;  /* 0x0000005000c08947 */ /* 0x001fea0003800000 */
.L_x_2125:
[----:B------:R-:W-:Y:S05]  /*276f0*/  BSYNC B1 ;  /* 0x0000000000017941 */ /* 0x000fea0003800000 */
.L_x_1960:
        /* <DEDUP_REMOVED lines=8> */
[----:B------:R-:W-:-:S04]  /*27780*/  ULDC.64 UR4, c[0x0][0x310] ;  /* 0x0000c40000047ab9 */ /* 0x000fc80000000a00 */
[----:B------:R-:W-:Y:S01]  /*27790*/  IADD3 R3, R3, R4, RZ ;  /* 0x0000000403037210 */ /* 0x000fe20007ffe0ff */
[----:B------:R-:W-:-:S04]  /*277a0*/  IMAD R4, R28, UR4, RZ ;  /* 0x000000041c047c24 */ /* 0x000fc8000f8e02ff */
        /* <DEDUP_REMOVED lines=15> */
[----:B------:R-:W-:Y:S01]  /*278a0*/  IMAD R9, R9, 0x2, R23 ;  /* 0x0000000209097824 */ /* 0x000fe200078e0217 */
[----:B------:R-:W-:Y:S01]  /*278b0*/  SHF.L.U32 R4, R37, 0x1, RZ ;  /* 0x0000000125047819 */ /* 0x000fe200000006ff */
        /* <DEDUP_REMOVED lines=33> */
.L_x_2135:
        /* <DEDUP_REMOVED lines=17> */
.L_x_1963:
[----:B------:R-:W-:Y:S02]  /*27be0*/  PLOP3.LUT P5, PT, P5, P0, PT, 0xa2, 0x0 ;  /* 0x000000000000781c */ /* 0x000fe40002fa1472 */
[----:B------:R-:W-:-:S08]  /*27bf0*/  @P0 R2UR P5, UR4, R7 ;  /* 0x00000000070402ca */ /* 0x000fd000000a0000 */
[----:B------:R-:W-:-:S05]  /*27c00*/  @P0 PLOP3.LUT P0, PT, P5, PT, PT, 0x80, 0x0 ;  /* 0x000000000000081c */ /* 0x000fca0002f0f070 */
[----:B------:R-:W-:Y:S01]  /*27c10*/  @!P5 SYNCS.ARRIVE.TRANS64.RED.A0T1 RZ, [UR4+0x30830], RZ ;  /* 0x030830ffffffd9a7 */ /* 0x000fe20008200404 */
[----:B------:R-:W-:Y:S07]  /*27c20*/  @!P5 ARRIVES.LDGSTSBAR.64.TRANSCNT [UR4+0x30830] ;  /* 0x03083000ff00d9b0 */ /* 0x000fee0008000a84 */
[----:B------:R-:W-:Y:S05]  /*27c30*/  @P0 BRA.U.ANY `(.L_x_1963) ;  /* 0xfffffffd00e80947 */ /* 0x000fea000393ffff */
[----:B------:R-:W-:Y:S01]  /*27c40*/  NOP ;  /* 0x0000000000007918 */ /* 0x000fe20000000000 */
[----:B-1----:R-:W2:Y:S02]  /*27c50*/  LDL R2, [R1+0x44] ;  /* 0x0000440001027983 */ /* 0x002ea40000100800 */
[----:B--2---:R-:W-:-:S13]  /*27c60*/  ISETP.NE.AND P6, PT, R2, 0x3, PT ;  /* 0x000000030200780c */ /* 0x004fda0003fc5270 */
[----:B------:R-:W-:Y:S05]  /*27c70*/  @!P6 BRA `(.L_x_1964) ;  /* 0x000000000004e947 */ /* 0x000fea0003800000 */
[----:B------:R-:W-:Y:S01]  /*27c80*/  BPT.TRAP 0x1 ;  /* 0x000000040000795c */ /* 0x000fe20000300000 */
.L_x_1964:
[----:B------:R1:W-:Y:S01]  /*27c90*/  SYNCS.ARRIVE.TRANS64.A1T0 RZ, [R7+URZ+0x30830], RZ ;  /* 0x030830ff07ff79a7 */ /* 0x0003e2000810003f */
[----:B------:R-:W-:Y:S05]  /*27ca0*/  @!P6 BRA `(.L_x_1965) ;  /* 0x000000000004e947 */ /* 0x000fea0003800000 */
[----:B------:R-:W-:Y:S01]  /*27cb0*/  BPT.TRAP 0x1 ;  /* 0x000000040000795c */ /* 0x000fe20000300000 */
.L_x_1965:
[----:B------:R-:W-:Y:S01]  /*27cc0*/  SHF.L.U32 R2, R10, 0x1f, RZ ;  /* 0x0000001f0a027819 */ /* 0x000fe200000006ff */
[----:B-1----:R-:W-:Y:S01]  /*27cd0*/  IMAD R7, R6, 0x8, R23 ;  /* 0x0000000806077824 */ /* 0x002fe200078e0217 */
[----:B------:R-:W-:Y:S03]  /*27ce0*/  BSSY B1, `(.L_x_1966) ;  /* 0x0000003000017945 */ /* 0x000fe60003800000 */
[----:B------:R-:W1:Y:S02]  /*27cf0*/  SYNCS.PHASECHK.TRANS64.TRYWAIT P0, [R7+URZ+0x30860], R2 ;  /* 0x03086002070075a7 */ /* 0x000e64000800017f */
[----:B-1----:R-:W-:Y:S05]  /*27d00*/  @!P0 BRA `(.L_x_1967) ;  /* 0x0000005000c08947 */ /* 0x002fea0003800000 */
.L_x_2136:
[----:B------:R-:W-:Y:S05]  /*27d10*/  BSYNC B1 ;  /* 0x0000000000017941 */ /* 0x000fea0003800000 */
.L_x_1966:
[----:B0-----:R-:W2:Y:S01]  /*27d20*/  LDL R8, [R1+0xc] ;  /* 0x00000c0001087983 */ /* 0x001ea20000100800 */
[----:B------:R-:W0:Y:S01]  /*27d30*/  S2R R3, SR_TID.X ;  /* 0x0000000000037919 */ /* 0x000e220000002100 */
[----:B------:R-:W-:Y:S01]  /*27d40*/  UMOV UR4, 0xffffffff ;  /* 0xffffffff00047882 */ /* 0x000fe20000000000 */
[----:B------:R-:W-:Y:S01]  /*27d50*/  IMAD R6, R6, 0x4000, R34 ;  /* 0x0000400006067824 */ /* 0x000fe200078e0222 */
[----:B0-----:R-:W-:-:S04]  /*27d60*/  LOP3.LUT R3, R3, 0x7f, RZ, 0xc0, !PT ;  /* 0x0000007f03037812 */ /* 0x001fc800078ec0ff */
[----:B------:R-:W-:Y:S01]  /*27d70*/  SHF.R.U32.HI R3, RZ, 0x3, R3 ;  /* 0x00000003ff037819 */ /* 0x000fe20000011603 */
[----:B--2---:R-:W-:-:S05]  /*27d80*/  IMAD R8, R31, -0x40, R8 ;  /* 0xffffffc01f087824 */ /* 0x004fca00078e0208 */
[----:B------:R-:W-:Y:S01]  /*27d90*/  IADD3 R8, -R3, R8, RZ ;  /* 0x0000000803087210 */ /* 0x000fe20007ffe1ff */
[----:B------:R-:W-:Y:S06]  /*27da0*/  BRA.DIV UR4, `(.L_x_1968) ;  /* 0x0000005204ac7947 */ /* 0x000fec000b800000 */
[----:B-1----:R-:W0:Y:S01]  /*27db0*/  SHFL.IDX PT, R2, R17, RZ, 0x181f ;  /* 0x00181fff11027589 */ /* 0x002e2200000e0000 */
[----:B------:R-:W-:-:S03]  /*27dc0*/  IMAD R6, R6, 0x2, R23 ;  /* 0x0000000206067824 */ /* 0x000fc600078e0217 */
[----:B------:R-:W1:Y:S01]  /*27dd0*/  SHFL.IDX PT, R3, R24, RZ, 0x181f ;  /* 0x00181fff18037589 */ /* 0x000e6200000e0000 */
[----:B0-----:R-:W-:-:S05]  /*27de0*/  IADD3 R2, P0, R2, R4, RZ ;  /* 0x0000000402027210 */ /* 0x001fca0007f1e0ff */
[----:B-1----:R-:W-:Y:S01]  /*27df0*/  IMAD.X R3, RZ, RZ, R3, P0 ;  /* 0x000000ffff037224 */ /* 0x002fe200000e0603 */
        /* <DEDUP_REMOVED lines=35> */
.L_x_2146:
[----:B-1----:R-:W-:Y:S01]  /*28030*/  IADD3 R2, P0, R2, R4, RZ ;  /* 0x0000000402027210 */ /* 0x002fe20007f1e0ff */
        /* <DEDUP_REMOVED lines=32> */
.L_x_1969:
        /* <DEDUP_REMOVED lines=11> */
.L_x_1970:
[----:B------:R-:W2:Y:S01]  /*282f0*/  LDL R0, [R1+0x14] ;  /* 0x0000140001007983 */ /* 0x000ea20000100800 */
[----:B------:R1:W-:Y:S01]  /*28300*/  SYNCS.ARRIVE.TRANS64.A1T0 RZ, [R7+URZ+0x30850], RZ ;  /* 0x030850ff07ff79a7 */ /* 0x0003e2000810003f */
[C---:B------:R-:W-:Y:S01]  /*28310*/  VIADD R4, R26.reuse, 0xffffffff ;  /* 0xffffffff1a047836 */ /* 0x040fe20000000000 */
[----:B------:R-:W-:Y:S01]  /*28320*/  MOV R31, R26 ;  /* 0x0000001a001f7202 */ /* 0x000fe20000000f00 */
[----:B------:R-:W-:Y:S02]  /*28330*/  IMAD.MOV.U32 R6, RZ, RZ, R25 ;  /* 0x000000ffff067224 */ /* 0x000fe400078e0019 */
[----:B------:R-:W-:Y:S01]  /*28340*/  IMAD.MOV.U32 R10, RZ, RZ, R29 ;  /* 0x000000ffff0a7224 */ /* 0x000fe200078e001d */
[----:B--2---:R-:W-:-:S13]  /*28350*/  ISETP.GT.AND P0, PT, R26, R0, PT ;  /* 0x000000001a00720c */ /* 0x004fda0003f04270 */
[----:B-1----:R-:W-:Y:S05]  /*28360*/  @P0 BRA `(.L_x_1971) ;  /* 0xfffffff000240947 */ /* 0x002fea000383ffff */
.L_x_1958:
[----:B------:R-:W-:Y:S05]  /*28370*/  BSYNC B0 ;  /* 0x0000000000007941 */ /* 0x000fea0003800000 */
.L_x_1957:
        /* <DEDUP_REMOVED lines=8> */
[----:B------:R-:W0:Y:S02]  /*28400*/  FLO.U32 R0, UR4 ;  /* 0x0000000400007d00 */ /* 0x000e2400080e0000 */
[----:B0-----:R-:W-:-:S06]  /*28410*/  ISETP.EQ.U32.AND P0, PT, R0, R5, PT ;  /* 0x000000050000720c */ /* 0x001fcc0003f02070 */
[----:B------:R-:W1:Y:S07]  /*28420*/  POPC R5, UR4 ;  /* 0x0000000400057d09 */ /* 0x000e6e0008000000 */
[----:B-1----:R-:W2:Y:S01]  /*28430*/  @P0 ATOMG.E.ADD.STRONG.GPU PT, R3, desc[UR60][R2.64], R5 ;  /* 0x00000005020309a8 */ /* 0x002ea200081ee1fc */
[----:B------:R-:W0:Y:S02]  /*28440*/  S2R R4, SR_LTMASK ;  /* 0x0000000000047919 */ /* 0x000e240000003900 */
[----:B0-----:R-:W-:-:S04]  /*28450*/  LOP3.LUT R4, R4, UR4, RZ, 0xc0, !PT ;  /* 0x0000000404047c12 */ /* 0x001fc8000f8ec0ff */
[----:B------:R-:W0:Y:S01]  /*28460*/  POPC R7, R4 ;  /* 0x0000000400077309 */ /* 0x000e220000000000 */
[----:B--2---:R-:W0:Y:S02]  /*28470*/  SHFL.IDX PT, R0, R3, R0, 0x1f ;  /* 0x00001f0003007589 */ /* 0x004e2400000e0000 */
[----:B0-----:R-:W-:-:S07]  /*28480*/  IADD3 R16, R0, UR38, R7 ;  /* 0x0000002600107c10 */ /* 0x001fce000fffe007 */
.L_x_1973:
[----:B------:R-:W-:Y:S05]  /*28490*/  BSYNC B0 ;  /* 0x0000000000007941 */ /* 0x000fea0003800000 */
.L_x_1972:
[----:B------:R-:W2:Y:S02]  /*284a0*/  LDL R0, [R1+0x44] ;  /* 0x0000440001007983 */ /* 0x000ea40000100800 */
[----:B--2---:R-:W-:-:S13]  /*284b0*/  ISETP.NE.AND P0, PT, R0, 0x3, PT ;  /* 0x000000030000780c */ /* 0x004fda0003f05270 */
[----:B------:R-:W-:Y:S05]  /*284c0*/  @!P0 BRA `(.L_x_1974) ;  /* 0x0000000000048947 */ /* 0x000fea0003800000 */
[----:B------:R-:W-:Y:S01]  /*284d0*/  BPT.TRAP 0x1 ;  /* 0x000000040000795c */ /* 0x000fe20000300000 */
.L_x_1974:
[----:B------:R-:W2:Y:S01]  /*284e0*/  LDL.LU R0, [R1+0xc] ;  /* 0x00000c0001007983 */ /* 0x000ea20000300800 */
[----:B------:R-:W-:Y:S01]  /*284f0*/  IMAD R4, R25, 0x8, R23 ;  /* 0x0000000819047824 */ /* 0x000fe200078e0217 */
[----:B------:R-:W-:Y:S01]  /*28500*/  SHF.L.U32 R3, R29, 0x1f, RZ ;  /* 0x0000001f1d037819 */ /* 0x000fe200000006ff */
[----:B------:R-:W-:Y:S03]  /*28510*/  BSSY B0, `(.L_x_1975) ;  /* 0x0000004000007945 */ /* 0x000fe60003800000 */
[----:B------:R-:W0:Y:S01]  /*28520*/  SYNCS.PHASECHK.TRANS64.TRYWAIT P0, [R4+URZ+0x30860], R3 ;  /* 0x03086003040075a7 */ /* 0x000e22000800017f */
[----:B--2---:R-:W-:Y:S01]  /*28530*/  IMAD R5, R26, -0x40, R0 ;  /* 0xffffffc01a057824 */ /* 0x004fe200078e0200 */
[----:B0-----:R-:W-:Y:S06]  /*28540*/  @!P0 BRA `(.L_x_1976) ;  /* 0x0000005000408947 */ /* 0x001fec0003800000 */
.L_x_2147:
[----:B------:R-:W-:Y:S05]  /*28550*/  BSYNC B0 ;  /* 0x0000000000007941 */ /* 0x000fea0003800000 */
.L_x_1975:
[----:B------:R-:W1:Y:S01]  /*28560*/  S2R R0, SR_TID.X ;  /* 0x0000000000007919 */ /* 0x000e620000002100 */
[----:B------:R-:W-:Y:S01]  /*28570*/  UMOV UR4, 0xffffffff ;  /* 0xffffffff00047882 */ /* 0x000fe20000000000 */
[----:B-1----:R-:W-:-:S04]  /*28580*/  LOP3.LUT R0, R0, 0x7f, RZ, 0xc0, !PT ;  /* 0x0000007f00007812 */ /* 0x002fc800078ec0ff */
[----:B------:R-:W-:-:S05]  /*28590*/  SHF.R.U32.HI R0, RZ, 0x3, R0 ;  /* 0x00000003ff007819 */ /* 0x000fca0000011600 */
[----:B------:R-:W-:Y:S02]  /*285a0*/  IMAD.IADD R5, R5, 0x1, -R0 ;  /* 0x0000000105057824 */ /* 0x000fe400078e0a00 */
[----:B------:R-:W-:Y:S01]  /*285b0*/  IMAD R0, R25, 0x4000, R34 ;  /* 0x0000400019007824 */ /* 0x000fe200078e0222 */
[----:B------:R-:W-:Y:S06]  /*285c0*/  BRA.DIV UR4, `(.L_x_1977) ;  /* 0x0000005204347947 */ /* 0x000fec000b800000 */
[----:B------:R-:W1:Y:S01]  /*285d0*/  SHFL.IDX PT, R14, R17, RZ, 0x181f ;  /* 0x00181fff110e7589 */ /* 0x000e6200000e0000 */
[----:B------:R-:W-:Y:S01]  /*285e0*/  ULDC UR4, c[0x0][0x2f4] ;  /* 0x0000bd0000047ab9 */ /* 0x000fe20000000800 */
[C---:B------:R-:W-:Y:S01]  /*285f0*/  SHF.L.U32 R8, R37.reuse, 0x1, RZ ;  /* 0x0000000125087819 */ /* 0x040fe200000006ff */
[----:B------:R-:W-:Y:S01]  /*28600*/  IMAD R0, R0, 0x2, R23 ;  /* 0x0000000200007824 */ /* 0x000fe200078e0217 */
[----:B0-----:R-:W0:Y:S01]  /*28610*/  SHFL.IDX PT, R3, R24, RZ, 0x181f ;  /* 0x00181fff18037589 */ /* 0x001e2200000e0000 */
[C---:B------:R-:W-:Y:S02]  /*28620*/  ISETP.GE.AND P3, PT, R37.reuse, UR4, PT ;  /* 0x0000000425007c0c */ /* 0x040fe4000bf66270 */
[----:B------:R-:W-:Y:S02]  /*28630*/  LOP3.LUT R2, R37, 0x40, RZ, 0xfc, !PT ;  /* 0x0000004025027812 */ /* 0x000fe400078efcff */
[----:B------:R-:W-:Y:S02]  /*28640*/  ISETP.LT.OR P4, PT, R5, 0x1, P3 ;  /* 0x000000010500780c */ /* 0x000fe40001f81670 */
[----:B------:R-:W-:-:S02]  /*28650*/  ISETP.GE.AND P2, PT, R2, UR4, PT ;  /* 0x0000000402007c0c */ /* 0x000fc4000bf46270 */
[----:B------:R-:W-:-:S04]  /*28660*/  LOP3.LUT R2, R37, 0x80, RZ, 0xfc, !PT ;  /* 0x0000008025027812 */ /* 0x000fc800078efcff */
        /* <DEDUP_REMOVED lines=38> */
.L_x_2157:
        /* <DEDUP_REMOVED lines=15> */
.L_x_1978:
[----:B------:R-:W-:Y:S02]  /*289c0*/  PLOP3.LUT P1, PT, P1, P0, PT, 0xa2, 0x0 ;  /* 0x000000000000781c */ /* 0x000fe40000f21472 */
[----:B------:R-:W-:-:S08]  /*289d0*/  @P0 R2UR P1, UR4, R4 ;  /* 0x00000000040402ca */ /* 0x000fd00000020000 */
[----:B------:R-:W-:-:S05]  /*289e0*/  @P0 PLOP3.LUT P0, PT, P1, PT, PT, 0x80, 0x0 ;  /* 0x000000000000081c */ /* 0x000fca0000f0f070 */
[----:B------:R-:W-:Y:S01]  /*289f0*/  @!P1 SYNCS.ARRIVE.TRANS64.RED.A0T1 RZ, [UR4+0x30850], RZ ;  /* 0x030850ffffff99a7 */ /* 0x000fe20008200404 */
[----:B------:R-:W-:Y:S07]  /*28a00*/  @!P1 ARRIVES.LDGSTSBAR.64.TRANSCNT [UR4+0x30850] ;  /* 0x03085000ff0099b0 */ /* 0x000fee0008000a84 */
[----:B------:R-:W-:Y:S05]  /*28a10*/  @P0 BRA.U.ANY `(.L_x_1978) ;  /* 0xfffffffd00e80947 */ /* 0x000fea000393ffff */
[----:B------:R-:W-:Y:S01]  /*28a20*/  NOP ;  /* 0x0000000000007918 */ /* 0x000fe20000000000 */
[----:B0-----:R-:W2:Y:S02]  /*28a30*/  LDL R0, [R1+0x44] ;  /* 0x0000440001007983 */ /* 0x001ea40000100800 */
[----:B--2---:R-:W-:-:S13]  /*28a40*/  ISETP.NE.AND P2, PT, R0, 0x3, PT ;  /* 0x000000030000780c */ /* 0x004fda0003f45270 */
[----:B------:R-:W-:Y:S05]  /*28a50*/  @!P2 BRA `(.L_x_1979) ;  /* 0x000000000004a947 */ /* 0x000fea0003800000 */
[----:B------:R-:W-:Y:S01]  /*28a60*/  BPT.TRAP 0x1 ;  /* 0x000000040000795c */ /* 0x000fe20000300000 */
.L_x_1979:
[----:B------:R2:W-:Y:S01]  /*28a70*/  SYNCS.ARRIVE.TRANS64.A1T0 RZ, [R4+URZ+0x30850], RZ ;  /* 0x030850ff04ff79a7 */ /* 0x0005e2000810003f */
[----:B------:R-:W-:-:S05]  /*28a80*/  VIADD R25, R25, 0x1 ;  /* 0x0000000119197836 */ /* 0x000fca0000000000 */
[----:B------:R-:W-:-:S04]  /*28a90*/  ISETP.NE.AND P0, PT, R25, 0x2, PT ;  /* 0x000000021900780c */ /* 0x000fc80003f05270 */
[----:B------:R-:W-:Y:S02]  /*28aa0*/  SEL R0, RZ, 0x1, P0 ;  /* 0x00000001ff007807 */ /* 0x000fe40000000000 */
[----:B------:R-:W-:Y:S02]  /*28ab0*/  SEL R25, R25, RZ, P0 ;  /* 0x000000ff19197207 */ /* 0x000fe40000000000 */
[----:B--2---:R-:W-:-:S07]  /*28ac0*/  LOP3.LUT R29, R29, R0, RZ, 0x3c, !PT ;  /* 0x000000001d1d7212 */ /* 0x004fce00078e3cff */
.L_x_1936:
[----:B------:R-:W-:Y:S05]  /*28ad0*/  BSYNC B7 ;  /* 0x0000000000077941 */ /* 0x000fea0003800000 */
.L_x_1934:
[----:B------:R-:W-:-:S13]  /*28ae0*/  LOP3.LUT P0, RZ, R22, 0x40, RZ, 0xc0, !PT ;  /* 0x0000004016ff7812 */ /* 0x000fda000780c0ff */
[----:B------:R-:W-:Y:S05]  /*28af0*/  @!P0 BRA `(.L_x_1980) ;  /* 0x0000000000248947 */ /* 0x000fea0003800000 */
[----:B------:R-:W-:Y:S05]  /*28b00*/  WARPSYNC.ALL ;  /* 0x0000000000007948 */ /* 0x000fea0003800000 */
[----:B------:R-:W2:Y:S08]  /*28b10*/  S2UR UR5, SR_CgaCtaId ;  /* 0x00000000000579c3 */ /* 0x000eb00000008800 */
[----:B------:R-:W-:Y:S06]  /*28b20*/  BAR.SYNC.DEFER_BLOCKING 0x5, 0x180 ;  /* 0x0146000000007b1d */ /* 0x000fec0000010000 */
[----:B------:R-:W-:-:S02]  /*28b30*/  UMOV UR4, 0x400 ;  /* 0x0000040000047882 */ /* 0x000fc40000000000 */
[----:B--2---:R-:W-:-:S06]  /*28b40*/  ULEA UR4, UR5, UR4, 0x18 ;  /* 0x0000000405047291 */ /* 0x004fcc000f8ec03f */
[----:B0-----:R-:W-:-:S05]  /*28b50*/  IMAD.U32 R23, RZ, RZ, UR4 ;  /* 0x00000004ff177e24 */ /* 0x001fca000f8e00ff */
[----:B------:R2:W3:Y:S01]  /*28b60*/  LDS.128 R16, [R23+0x308d0] ;  /* 0x0308d00017107984 */ /* 0x0004e20000000c00 */
[----:B------:R-:W-:Y:S06]  /*28b70*/  BAR.ARV 0x4, 0x180 ;  /* 0x0106000000007b1d */ /* 0x000fec0000002000 */
[----:B------:R-:W-:Y:S05]  /*28b80*/  BRA `(.L_x_1981) ;  /* 0x0000000800cc7947 */ /* 0x000fea0003800000 */
.L_x_1980:
[----:B------:R-:W2:Y:S01]  /*28b90*/  S2R R8, SR_TID.X ;  /* 0x0000000000087919 */ /* 0x000ea20000002100 */
[----:B------:R-:W-:Y:S01]  /*28ba0*/  UMOV UR4, 0xffffffff ;  /* 0xffffffff00047882 */ /* 0x000fe20000000000 */
[----:B--2---:R-:W-:-:S04]  /*28bb0*/  LOP3.LUT R8, R8, 0x1f, RZ, 0xc0, !PT ;  /* 0x0000001f08087812 */ /* 0x004fc800078ec0ff */
[----:B------:R-:W-:Y:S01]  /*28bc0*/  ISETP.NE.AND P0, PT, R8, 0x1f, PT ;  /* 0x0000001f0800780c */ /* 0x000fe20003f05270 */
[----:B------:R-:W-:-:S12]  /*28bd0*/  BRA.DIV UR4, `(.L_x_1982) ;  /* 0x0000005204587947 */ /* 0x000fd8000b800000 */
[----:B------:R-:W-:Y:S01]  /*28be0*/  IADD3 R5, R19, R8, RZ ;  /* 0x0000000813057210 */ /* 0x000fe20007ffe0ff */
[----:B------:R-:W-:-:S03]  /*28bf0*/  ULDC UR4, c[0x0][0xc3c] ;  /* 0x00030f0000047ab9 */ /* 0x000fc60000000800 */
[----:B------:R-:W-:-:S13]  /*28c00*/  ISETP.GE.OR P1, PT, R5, UR4, !P0 ;  /* 0x0000000405007c0c */ /* 0x000fda000c726670 */
[----:B------:R-:W2:Y:S02]  /*28c10*/  @!P1 LDC.64 R2, c[0x0][0xc80] ;  /* 0x00032000ff029b82 */ /* 0x000ea40000000a00 */
[----:B--2---:R-:W-:-:S06]  /*28c20*/  @!P1 IMAD.WIDE R2, R5, 0x4, R2 ;  /* 0x0000000405029825 */ /* 0x004fcc00078e0202 */
[----:B------:R-:W2:Y:S01]  /*28c30*/  @!P1 LDG.E R2, desc[UR60][R2.64] ;  /* 0x0000003c02029981 */ /* 0x000ea2000c1e1900 */
[----:B------:R-:W-:Y:S01]  /*28c40*/  IMAD.MOV.U32 R17, RZ, RZ, RZ ;  /* 0x000000ffff117224 */ /* 0x000fe200078e00ff */
[C---:B------:R-:W-:Y:S02]  /*28c50*/  ISETP.GE.U32.AND P2, PT, R8.reuse, 0x2, PT ;  /* 0x000000020800780c */ /* 0x040fe40003f46070 */
[C---:B------:R-:W-:Y:S01]  /*28c60*/  ISETP.GE.U32.AND P3, PT, R8.reuse, 0x4, PT ;  /* 0x000000040800780c */ /* 0x040fe20003f66070 */
[----:B------:R-:W-:Y:S01]  /*28c70*/  SHFL.IDX PT, R0, R16, RZ, 0x1f ;  /* 0x00001fff10007589 */ /* 0x000fe200000e0000 */
[C---:B------:R-:W-:Y:S02]  /*28c80*/  ISETP.GE.U32.AND P4, PT, R8.reuse, 0x8, PT ;  /* 0x000000080800780c */ /* 0x040fe40003f86070 */
[C---:B------:R-:W-:Y:S01]  /*28c90*/  ISETP.GE.U32.AND P5, PT, R8.reuse, 0x10, PT ;  /* 0x000000100800780c */ /* 0x040fe20003fa6070 */
[----:B--2---:R-:W-:Y:S01]  /*28ca0*/  @!P1 IMAD.MOV.U32 R17, RZ, RZ, R2 ;  /* 0x000000ffff119224 */ /* 0x004fe200078e0002 */
[----:B------:R-:W-:-:S04]  /*28cb0*/  ISETP.NE.AND P1, PT, R8, RZ, PT ;  /* 0x000000ff0800720c */ /* 0x000fc80003f25270 */
[----:B------:R-:W2:Y:S02]  /*28cc0*/  SHFL.UP PT, R14, R17, 0x1, RZ ;  /* 0x04200000110e7989 */ /* 0x000ea400000e00ff */
[----:B--2---:R-:W-:-:S05]  /*28cd0*/  SEL R4, R14, RZ, P1 ;  /* 0x000000ff0e047207 */ /* 0x004fca0000800000 */
[----:B------:R-:W-:-:S05]  /*28ce0*/  IMAD.IADD R4, R17, 0x1, R4 ;  /* 0x0000000111047824 */ /* 0x000fca00078e0204 */
[----:B------:R-:W2:Y:S02]  /*28cf0*/  SHFL.UP PT, R14, R4, 0x2, RZ ;  /* 0x04400000040e7989 */ /* 0x000ea400000e00ff */
[----:B--2---:R-:W-:-:S04]  /*28d00*/  SEL R5, R14, RZ, P2 ;  /* 0x000000ff0e057207 */ /* 0x004fc80001000000 */
[----:B0-----:R-:W-:Y:S02]  /*28d10*/  IADD3 R6, R4, R5, RZ ;  /* 0x0000000504067210 */ /* 0x001fe40007ffe0ff */
[----:B------:R-:W-:Y:S04]  /*28d20*/  SHFL.IDX PT, R5, R16, 0x1, 0x1f ;  /* 0x00201f0010057f89 */ /* 0x000fe800000e0000 */
        /* <DEDUP_REMOVED lines=9> */
[----:B------:R0:W2:Y:S02]  /*28dc0*/  SHFL.IDX PT, R14, R2, 0x1f, 0x1f ;  /* 0x03e01f00020e7f89 */ /* 0x0000a400000e0000 */
.L_x_2167:
[----:B------:R-:W-:Y:S02]  /*28dd0*/  ULDC UR4, c[0x0][0xc38] ;  /* 0x00030e0000047ab9 */ /* 0x000fe40000000800 */
[----:B------:R-:W-:-:S05]  /*28de0*/  MOV R4, UR4 ;  /* 0x0000000400047c02 */ /* 0x000fca0008000f00 */
[----:B--2---:R-:W-:-:S04]  /*28df0*/  IMAD R14, R14, R4, RZ ;  /* 0x000000040e0e7224 */ /* 0x004fc800078e02ff */
[----:B------:R-:W-:-:S05]  /*28e00*/  IMAD.IADD R5, R5, 0x1, R14 ;  /* 0x0000000105057824 */ /* 0x000fca00078e020e */
[----:B------:R-:W-:-:S13]  /*28e10*/  ISETP.GT.AND P6, PT, R5, R0, PT ;  /* 0x000000000500720c */ /* 0x000fda0003fc4270 */
[----:B------:R-:W-:Y:S05]  /*28e20*/  @P6 BRA `(.L_x_1983) ;  /* 0x00000000009c6947 */ /* 0x000fea0003800000 */
.L_x_1988:
[----:B0-----:R-:W0:Y:S01]  /*28e30*/  LDC R2, c[0x0][0xc3c] ;  /* 0x00030f00ff027b82 */ /* 0x001e220000000800 */
[----:B------:R-:W-:-:S05]  /*28e40*/  VIADD R19, R19, 0x1f ;  /* 0x0000001f13137836 */ /* 0x000fca0000000000 */
[----:B0-----:R-:W-:-:S13]  /*28e50*/  ISETP.GE.AND P6, PT, R19, R2, PT ;  /* 0x000000021300720c */ /* 0x001fda0003fc6270 */
[----:B------:R-:W-:Y:S05]  /*28e60*/  @P6 BRA `(.L_x_1984) ;  /* 0x0000000400d06947 */ /* 0x000fea0003800000 */
[----:B------:R-:W0:Y:S01]  /*28e70*/  S2R R3, SR_TID.X ;  /* 0x0000000000037919 */ /* 0x000e220000002100 */
[----:B------:R-:W-:Y:S01]  /*28e80*/  BSSY B0, `(.L_x_1985) ;  /* 0x0000009000007945 */ /* 0x000fe20003800000 */
[----:B------:R-:W-:Y:S02]  /*28e90*/  MOV R17, RZ ;  /* 0x000000ff00117202 */ /* 0x000fe40000000f00 */
[----:B0-----:R-:W-:-:S05]  /*28ea0*/  LOP3.LUT R3, R3, 0x1f, RZ, 0xc0, !PT ;  /* 0x0000001f03037812 */ /* 0x001fca00078ec0ff */
[----:B------:R-:W-:-:S05]  /*28eb0*/  IMAD.IADD R7, R19, 0x1, R3 ;  /* 0x0000000113077824 */ /* 0x000fca00078e0203 */
[----:B------:R-:W-:-:S13]  /*28ec0*/  ISETP.GE.OR P6, PT, R7, R2, !P0 ;  /* 0x000000020700720c */ /* 0x000fda00047c6670 */
[----:B------:R-:W-:Y:S05]  /*28ed0*/  @P6 BRA `(.L_x_1986) ;  /* 0x00000000000c6947 */ /* 0x000fea0003800000 */
[----:B------:R-:W0:Y:S02]  /*28ee0*/  LDC.64 R2, c[0x0][0xc80] ;  /* 0x00032000ff027b82 */ /* 0x000e240000000a00 */
[----:B0-----:R-:W-:-:S05]  /*28ef0*/  IMAD.WIDE R2, R7, 0x4, R2 ;  /* 0x0000000407027825 */ /* 0x001fca00078e0202 */
[----:B------:R0:W5:Y:S02]  /*28f00*/  LDG.E R17, desc[UR60][R2.64] ;  /* 0x0000003c02117981 */ /* 0x000164000c1e1900 */
.L_x_1986:
[----:B------:R-:W-:Y:S05]  /*28f10*/  BSYNC B0 ;  /* 0x0000000000007941 */ /* 0x000fea0003800000 */
.L_x_1985:
[----:B------:R-:W-:-:S03]  /*28f20*/  UMOV UR4, 0xffffffff ;  /* 0xffffffff00047882 */ /* 0x000fc60000000000 */
[----:B------:R-:W-:Y:S05]  /*28f30*/  BRA.DIV UR4, `(.L_x_1987) ;  /* 0x0000005204a47947 */ /* 0x000fea000b800000 */
[----:B-----5:R-:W2:Y:S02]  /*28f40*/  SHFL.UP PT, R14, R17, 0x1, RZ ;  /* 0x04200000110e7989 */ /* 0x020ea400000e00ff */
[----:B--2---:R-:W-:-:S05]  /*28f50*/  SEL R14, R14, RZ, P1 ;  /* 0x000000ff0e0e7207 */ /* 0x004fca0000800000 */
        /* <DEDUP_REMOVED lines=13> */
[----:B------:R0:W2:Y:S02]  /*29030*/  SHFL.IDX PT, R14, R2, 0x1f, 0x1f ;  /* 0x03e01f00020e7f89 */ /* 0x0000a400000e0000 */
.L_x_2175:
[----:B------:R-:W-:Y:S02]  /*29040*/  ULDC UR4, c[0x0][0xc38] ;  /* 0x00030e0000047ab9 */ /* 0x000fe40000000800 */
[----:B------:R-:W-:-:S04]  /*29050*/  IMAD.U32 R4, RZ, RZ, UR4 ;  /* 0x00000004ff047e24 */ /* 0x000fc8000f8e00ff */
[----:B--2---:R-:W-:-:S04]  /*29060*/  IMAD R14, R14, R4, RZ ;  /* 0x000000040e0e7224 */ /* 0x004fc800078e02ff */
[----:B------:R-:W-:-:S05]  /*29070*/  IMAD.IADD R5, R14, 0x1, R5 ;  /* 0x000000010e057824 */ /* 0x000fca00078e0205 */
[----:B------:R-:W-:-:S13]  /*29080*/  ISETP.GT.AND P6, PT, R5, R0, PT ;  /* 0x000000000500720c */ /* 0x000fda0003fc4270 */
[----:B------:R-:W-:Y:S05]  /*29090*/  @!P6 BRA `(.L_x_1988) ;  /* 0xfffffffc0064e947 */ /* 0x000fea000383ffff */
.L_x_1983:
[----:B------:R-:W-:Y:S01]  /*290a0*/  IADD3 R5, -R14, R5, RZ ;  /* 0x000000050e057210 */ /* 0x000fe20007ffe1ff */
[----:B------:R-:W-:-:S04]  /*290b0*/  UMOV UR4, 0xffffffff ;  /* 0xffffffff00047882 */ /* 0x000fc80000000000 */
[----:B------:R-:W-:-:S05]  /*290c0*/  IMAD R3, R2, R4, R5 ;  /* 0x0000000402037224 */ /* 0x000fca00078e0205 */
[----:B------:R-:W-:Y:S01]  /*290d0*/  ISETP.GT.AND P6, PT, R3, R0, PT ;  /* 0x000000000300720c */ /* 0x000fe20003fc4270 */
[----:B------:R-:W-:-:S12]  /*290e0*/  BRA.DIV UR4, `(.L_x_1989) ;  /* 0x0000005204f47947 */ /* 0x000fd8000b800000 */
[----:B------:R-:W-:-:S04]  /*290f0*/  VOTE.ANY R3, PT, !P6 ;  /* 0x0000000000037806 */ /* 0x000fc800070e0100 */
[----:B------:R-:W2:Y:S02]  /*29100*/  POPC R6, R3 ;  /* 0x0000000300067309 */ /* 0x000ea40000000000 */
[----:B--2---:R2:W3:Y:S02]  /*29110*/  SHFL.IDX PT, R17, R17, R6, 0x1f ;  /* 0x00001f0611117589 */ /* 0x0044e400000e0000 */
.L_x_2179:
[----:B------:R-:W-:Y:S01]  /*29120*/  ISETP.NE.AND P0, PT, R3, RZ, PT ;  /* 0x000000ff0300720c */ /* 0x000fe20003f05270 */
[----:B------:R-:W-:-:S12]  /*29130*/  IMAD.MOV.U32 R14, RZ, RZ, RZ ;  /* 0x000000ffff0e7224 */ /* 0x000fd800078e00ff */
[----:B------:R-:W-:Y:S05]  /*29140*/  @!P0 BRA `(.L_x_1990) ;  /* 0x0000000000108947 */ /* 0x000fea0003800000 */
[----:B------:R-:W-:Y:S01]  /*29150*/  UMOV UR4, 0xffffffff ;  /* 0xffffffff00047882 */ /* 0x000fe20000000000 */
[----:B------:R-:W-:Y:S02]  /*29160*/  VIADD R12, R6, 0xffffffff ;  /* 0xffffffff060c7836 */ /* 0x000fe40000000000 */
[----:B------:R-:W-:Y:S05]  /*29170*/  BRA.DIV UR4, `(.L_x_1991) ;  /* 0x0000005604187947 */ /* 0x000fea000b800000 */
[----:B------:R4:W0:Y:S02]  /*29180*/  SHFL.IDX PT, R14, R2, R12, 0x1f ;  /* 0x00001f0c020e7589 */ /* 0x00082400000e0000 */
.L_x_1990:
[----:B0---4-:R-:W0:Y:S01]  /*29190*/  LDC.64 R2, c[0x0][0xc90] ;  /* 0x00032400ff027b82 */ /* 0x011e220000000a00 */
[----:B------:R-:W-:-:S04]  /*291a0*/  IMAD.IADD R19, R6, 0x1, R19 ;  /* 0x0000000106137824 */ /* 0x000fc800078e0213 */
[----:B0-----:R-:W-:-:S05]  /*291b0*/  IMAD.WIDE R2, R19, 0x4, R2 ;  /* 0x0000000413027825 */ /* 0x001fca00078e0202 */
[----:B------:R0:W2:Y:S01]  /*291c0*/  LDG.E R7, desc[UR60][R2.64] ;  /* 0x0000003c02077981 */ /* 0x0000a2000c1e1900 */
[----:B------:R-:W-:Y:S02]  /*291d0*/  IMAD R16, R14, R4, R5 ;  /* 0x000000040e107224 */ /* 0x000fe400078e0205 */
[----:B0-----:R-:W-:Y:S02]  /*291e0*/  IMAD.MOV.U32 R2, RZ, RZ, RZ ;  /* 0x000000ffff027224 */ /* 0x001fe400078e00ff */
[----:B--23--:R-:W-:-:S05]  /*291f0*/  IMAD R6, R17, R7, RZ ;  /* 0x0000000711067224 */ /* 0x00cfca00078e02ff */
[----:B------:R-:W-:-:S04]  /*29200*/  IABS R8, R6 ;  /* 0x0000000600087213 */ /* 0x000fc80000000000 */
[----:B------:R-:W0:Y:S08]  /*29210*/  I2F.RP R9, R8 ;  /* 0x0000000800097306 */ /* 0x000e300000209400 */
[----:B0-----:R-:W0:Y:S02]  /*29220*/  MUFU.RCP R9, R9 ;  /* 0x0000000900097308 */ /* 0x001e240000001000 */
[----:B0-----:R-:W-:-:S06]  /*29230*/  IADD3 R10, R9, 0xffffffe, RZ ;  /* 0x0ffffffe090a7810 */ /* 0x001fcc0007ffe0ff */
[----:B------:R-:W0:Y:S02]  /*29240*/  F2I.FTZ.U32.TRUNC.NTZ R3, R10 ;  /* 0x0000000a00037305 */ /* 0x000e24000021f000 */
[----:B0-----:R-:W-:-:S04]  /*29250*/  IMAD.MOV R11, RZ, RZ, -R3 ;  /* 0x000000ffff0b7224 */ /* 0x001fc800078e0a03 */
        /* <DEDUP_REMOVED lines=15> */
[----:B------:R-:W-:-:S05]  /*29350*/  @P0 VIADD R2, R2, 0x1 ;  /* 0x0000000102020836 */ /* 0x000fca0000000000 */
[----:B------:R-:W-:Y:S02]  /*29360*/  @!P2 IADD3 R2, -R2, RZ, RZ ;  /* 0x000000ff0202a210 */ /* 0x000fe40007ffe1ff */
[----:B------:R-:W-:-:S05]  /*29370*/  @!P1 LOP3.LUT R2, RZ, R6, RZ, 0x33, !PT ;  /* 0x00000006ff029212 */ /* 0x000fca00078e33ff */
[----:B------:R-:W-:Y:S02]  /*29380*/  IMAD R0, R7, R2, RZ ;  /* 0x0000000207007224 */ /* 0x000fe400078e02ff */
[----:B------:R-:W-:Y:S02]  /*29390*/  IMAD.MOV R2, RZ, RZ, -R2 ;  /* 0x000000ffff027224 */ /* 0x000fe400078e0a02 */
[----:B------:R-:W-:Y:S02]  /*293a0*/  IMAD.MOV R3, RZ, RZ, -R0 ;  /* 0x000000ffff037224 */ /* 0x000fe400078e0a00 */
        /* <DEDUP_REMOVED lines=9> */
[----:B0-----:R-:W-:-:S05]  /*29440*/  IADD3 R2, RZ, -R3, RZ ;  /* 0x80000003ff027210 */ /* 0x001fca0007ffe0ff */
        /* <DEDUP_REMOVED lines=16> */
[----:B------:R-:W-:Y:S02]  /*29550*/  @!P1 LOP3.LUT R2, RZ, R4, RZ, 0x33, !PT ;  /* 0x00000004ff029212 */ /* 0x000fe400078e33ff */
[----:B------:R-:W-:-:S05]  /*29560*/  IADD3 R4, -R4, RZ, RZ ;  /* 0x000000ff04047210 */ /* 0x000fca0007ffe1ff */
[----:B------:R-:W-:Y:S01]  /*29570*/  IMAD R18, R2, R4, R5 ;  /* 0x0000000402127224 */ /* 0x000fe200078e0205 */
[----:B------:R-:W-:-:S05]  /*29580*/  LOP3.LUT R2, RZ, R2, RZ, 0x33, !PT ;  /* 0x00000002ff027212 */ /* 0x000fca00078e33ff */
[----:B------:R-:W-:Y:S01]  /*29590*/  IMAD.IADD R17, R17, 0x1, R2 ;  /* 0x0000000111117824 */ /* 0x000fe200078e0202 */
[----:B------:R-:W-:Y:S06]  /*295a0*/  BRA `(.L_x_1992) ;  /* 0x00000000001c7947 */ /* 0x000fec0003800000 */
.L_x_1984:
[----:B------:R-:W-:Y:S01]  /*295b0*/  UMOV UR4, URZ ;  /* 0x0000003f00047c82 */ /* 0x000fe20008000000 */
[----:B------:R-:W-:Y:S01]  /*295c0*/  UMOV UR5, URZ ;  /* 0x0000003f00057c82 */ /* 0x000fe20008000000 */
[----:B------:R-:W-:Y:S01]  /*295d0*/  ULDC UR6, c[0x0][0xc3c] ;  /* 0x00030f0000067ab9 */ /* 0x000fe20000000800 */
[----:B------:R-:W-:Y:S01]  /*295e0*/  IMAD.MOV.U32 R16, RZ, RZ, R0 ;  /* 0x000000ffff107224 */ /* 0x000fe200078e0000 */
[----:B------:R-:W-:Y:S01]  /*295f0*/  MOV R18, UR5 ;  /* 0x0000000500127c02 */ /* 0x000fe20008000f00 */
[----:B------:R-:W-:Y:S02]  /*29600*/  IMAD.U32 R17, RZ, RZ, UR4 ;  /* 0x00000004ff117e24 */ /* 0x000fe4000f8e00ff */
[----:B------:R-:W-:-:S07]  /*29610*/  IMAD.U32 R19, RZ, RZ, UR6 ;  /* 0x00000006ff137e24 */ /* 0x000fce000f8e00ff */
.L_x_1992:
[----:B------:R-:W0:Y:S01]  /*29620*/  S2R R0, SR_TID.X ;  /* 0x0000000000007919 */ /* 0x000e220000002100 */
[----:B------:R-:W-:Y:S05]  /*29630*/  WARPSYNC.ALL ;  /* 0x0000000000007948 */ /* 0x000fea0003800000 */
[----:B------:R-:W-:Y:S01]  /*29640*/  BAR.SYNC.DEFER_BLOCKING 0x4, 0x180 ;  /* 0x0106000000007b1d */ /* 0x000fe20000010000 */
[----:B0-----:R-:W-:-:S04]  /*29650*/  LOP3.LUT R0, R0, 0x1f, RZ, 0xc0, !PT ;  /* 0x0000001f00007812 */ /* 0x001fc800078ec0ff */
[----:B------:R-:W-:-:S13]  /*29660*/  ISETP.NE.AND P0, PT, R0, RZ, PT ;  /* 0x000000ff0000720c */ /* 0x000fda0003f05270 */
[----:B------:R-:W0:Y:S01]  /*29670*/  @!P0 S2R R3, SR_CgaCtaId ;  /* 0x0000000000038919 */ /* 0x000e220000008800 */
[----:B------:R-:W-:-:S04]  /*29680*/  @!P0 MOV R0, 0x400 ;  /* 0x0000040000008802 */ /* 0x000fc80000000f00 */
[----:B0-----:R-:W-:-:S05]  /*29690*/  @!P0 LEA R23, R3, R0, 0x18 ;  /* 0x0000000003178211 */ /* 0x001fca00078ec0ff */
[----:B------:R0:W-:Y:S01]  /*296a0*/  @!P0 STS.128 [R23+0x308d0], R16 ;  /* 0x0308d01017008388 */ /* 0x0001e20000000c00 */
[----:B------:R-:W-:Y:S06]  /*296b0*/  BAR.ARV 0x5, 0x180 ;  /* 0x0146000000007b1d */ /* 0x000fec0000002000 */
.L_x_1981:
[----:B------:R-:W-:Y:S02]  /*296c0*/  ULDC UR4, c[0x0][0xc3c] ;  /* 0x00030f0000047ab9 */ /* 0x000fe40000000800 */
[----:B---3--:R-:W-:-:S13]  /*296d0*/  ISETP.GE.AND P0, PT, R19, UR4, PT ;  /* 0x0000000413007c0c */ /* 0x008fda000bf06270 */
[----:B------:R-:W-:Y:S05]  /*296e0*/  @!P0 BRA `(.L_x_1993) ;  /* 0xffffff9400cc8947 */ /* 0x000fea000383ffff */
[----:B------:R-:W-:Y:S05]  /*296f0*/  BSYNC B8 ;  /* 0x0000000000087941 */ /* 0x000fea0003800000 */
.L_x_1870:
[----:B------:R-:W3:Y:S01]  /*29700*/  LDL.LU R0, [R1+0x34] ;  /* 0x0000340001007983 */ /* 0x000ee20000300800 */
[----:B------:R-:W-:Y:S01]  /*29710*/  BSSY B0, `(.L_x_1994) ;  /* 0x000000b000007945 */ /* 0x000fe20003800000 */
[----:B------:R-:W4:Y:S01]  /*29720*/  S2R R5, SR_CgaCtaId ;  /* 0x0000000000057919 */ /* 0x000f220000008800 */
[----:B---3--:R-:W-:-:S05]  /*29730*/  VIADD R0, R0, 0x1 ;  /* 0x0000000100007836 */ /* 0x008fca0000000000 */
[----:B0-----:R-:W-:-:S04]  /*29740*/  LEA.HI R2, R0, R0, RZ, 0x1 ;  /* 0x0000000000027211 */ /* 0x001fc800078f08ff */
[----:B------:R-:W-:Y:S02]  /*29750*/  LOP3.LUT R3, R2, 0xfffffffe, RZ, 0xc0, !PT ;  /* 0xfffffffe02037812 */ /* 0x000fe400078ec0ff */
[----:B------:R-:W-:-:S03]  /*29760*/  MOV R2, 0x400 ;  /* 0x0000040000027802 */ /* 0x000fc60000000f00 */
[----:B------:R-:W-:Y:S01]  /*29770*/  IMAD.IADD R0, R0, 0x1, -R3 ;  /* 0x0000000100007824 */ /* 0x000fe200078e0a03 */
[----:B----4-:R-:W-:-:S04]  /*29780*/  LEA R5, R5, R2, 0x18 ;  /* 0x0000000205057211 */ /* 0x010fc800078ec0ff */
[----:B------:R-:W-:-:S04]  /*29790*/  SHF.L.U32 R0, R0, 0x1f, RZ ;  /* 0x0000001f00007819 */ /* 0x000fc800000006ff */
[----:B------:R-:W0:Y:S02]  /*297a0*/  SYNCS.PHASECHK.TRANS64.TRYWAIT P0, [R5+URZ+0x30820], R0 ;  /* 0x03082000050075a7 */ /* 0x000e24000800017f */
[----:B0-----:R-:W-:Y:S05]  /*297b0*/  @!P0 BRA `(.L_x_1995) ;  /* 0x0000004c00ac8947 */ /* 0x001fea0003800000 */
.L_x_2182:
[----:B------:R-:W-:Y:S05]  /*297c0*/  BSYNC B0 ;  /* 0x0000000000007941 */ /* 0x000fea0003800000 */
.L_x_1994:
[----:B------:R-:W-:-:S03]  /*297d0*/  UMOV UR4, 0xffffffff ;  /* 0xffffffff00047882 */ /* 0x000fc60000000000 */
[----:B------:R-:W-:Y:S05]  /*297e0*/  BRA.DIV UR4, `(.L_x_1996) ;  /* 0x0000004e04b47947 */ /* 0x000fea000b800000 */
[----:B0-----:R-:W0:Y:S02]  /*297f0*/  S2R R0, SR_TID.X ;  /* 0x0000000000007919 */ /* 0x001e240000002100 */
[----:B0-----:R-:W-:-:S04]  /*29800*/  SHF.R.U32.HI R0, RZ, 0x5, R0 ;  /* 0x00000005ff007819 */ /* 0x001fc80000011600 */
[----:B------:R-:W-:-:S05]  /*29810*/  LOP3.LUT R0, R0, 0x3, RZ, 0xc0, !PT ;  /* 0x0000000300007812 */ /* 0x000fca00078ec0ff */
[----:B------:R0:W3:Y:S02]  /*29820*/  SHFL.IDX PT, R14, R0, RZ, 0x1f ;  /* 0x00001fff000e7589 */ /* 0x0000e400000e0000 */
.L_x_2185:
[----:B---3--:R-:W-:-:S13]  /*29830*/  ISETP.NE.AND P0, PT, R14, RZ, PT ;  /* 0x000000ff0e00720c */ /* 0x008fda0003f05270 */
[----:B------:R-:W-:Y:S05]  /*29840*/  @P0 BRA `(.L_x_1557) ;  /* 0x0000000000880947 */ /* 0x000fea0003800000 */
[----:B------:R-:W-:-:S03]  /*29850*/  UMOV UR4, 0xffffffff ;  /* 0xffffffff00047882 */ /* 0x000fc60000000000 */
[----:B------:R-:W-:Y:S05]  /*29860*/  BRA.DIV UR4, `(.L_x_1997) ;  /* 0x0000004e04c87947 */ /* 0x000fea000b800000 */
[----:B------:R-:W-:-:S13]  /*29870*/  ELECT P6, URZ, PT ;  /* 0x00000000003f782f */ /* 0x000fda00038c0000 */
.L_x_2188:
[----:B------:R-:W-:Y:S05]  /*29880*/  @!P6 BRA `(.L_x_1557) ;  /* 0x000000000078e947 */ /* 0x000fea0003800000 */
[----:B0-----:R-:W3:Y:S02]  /*29890*/  LDL.LU R0, [R1+0x20] ;  /* 0x0000200001007983 */ /* 0x001ee40000300800 */
[----:B---3--:R-:W-:-:S04]  /*298a0*/  LOP3.LUT R0, R0, 0x2, RZ, 0xfc, !PT ;  /* 0x0000000200007812 */ /* 0x008fc800078efcff */
[----:B------:R-:W-:-:S13]  /*298b0*/  ISETP.NE.AND P0, PT, R0, 0x3, PT ;  /* 0x000000030000780c */ /* 0x000fda0003f05270 */
[----:B------:R-:W-:Y:S05]  /*298c0*/  @!P0 BRA `(.L_x_1998) ;  /* 0x0000000000048947 */ /* 0x000fea0003800000 */
[----:B------:R-:W-:Y:S01]  /*298d0*/  BPT.TRAP 0x1 ;  /* 0x000000040000795c */ /* 0x000fe20000300000 */
.L_x_1998:
[C---:B------:R-:W-:Y:S01]  /*298e0*/  LEA R3, R25.reuse, R5, 0x3 ;  /* 0x0000000519037211 */ /* 0x040fe200078e18ff */
[----:B------:R-:W-:Y:S01]  /*298f0*/  VIADD R25, R25, 0x1 ;  /* 0x0000000119197836 */ /* 0x000fe20000000000 */
[----:B------:R-:W-:-:S04]  /*29900*/  SHF.L.U32 R2, R29, 0x1f, RZ ;  /* 0x0000001f1d027819 */ /* 0x000fc800000006ff */
[----:B------:R-:W0:Y:S01]  /*29910*/  SYNCS.PHASECHK.TRANS64.TRYWAIT P1, [R3+URZ+0x30840], R2 ;  /* 0x03084002030075a7 */ /* 0x000e22000802017f */
[----:B------:R-:W-:-:S04]  /*29920*/  ISETP.NE.AND P2, PT, R25, 0x2, PT ;  /* 0x000000021900780c */ /* 0x000fc80003f45270 */
[----:B------:R-:W-:Y:S01]  /*29930*/  SEL R0, RZ, 0x1, P2 ;  /* 0x00000001ff007807 */ /* 0x000fe20001000000 */
[----:B0-----:R-:W-:Y:S08]  /*29940*/  @!P1 BRA `(.L_x_1999) ;  /* 0x0000004c00b09947 */ /* 0x001ff00003800000 */
.L_x_2189:
[----:B------:R-:W-:Y:S02]  /*29950*/  SEL R25, R25, RZ, P2 ;  /* 0x000000ff19197207 */ /* 0x000fe40001000000 */
[----:B------:R-:W-:Y:S01]  /*29960*/  LOP3.LUT R0, R29, R0, RZ, 0x3c, !PT ;  /* 0x000000001d007212 */ /* 0x000fe200078e3cff */
[----:B------:R-:W-:Y:S06]  /*29970*/  @!P0 BRA `(.L_x_2000) ;  /* 0x0000000000048947 */ /* 0x000fec0003800000 */
[----:B------:R-:W-:Y:S01]  /*29980*/  BPT.TRAP 0x1 ;  /* 0x000000040000795c */ /* 0x000fe20000300000 */
.L_x_2000:
[----:B------:R-:W-:Y:S01]  /*29990*/  IMAD R25, R25, 0x8, R5 ;  /* 0x0000000819197824 */ /* 0x000fe200078e0205 */
[----:B------:R-:W-:-:S04]  /*299a0*/  SHF.L.U32 R0, R0, 0x1f, RZ ;  /* 0x0000001f00007819 */ /* 0x000fc800000006ff */
[----:B------:R-:W3:Y:S02]  /*299b0*/  SYNCS.PHASECHK.TRANS64.TRYWAIT P1, [R25+URZ+0x30840], R0 ;  /* 0x03084000190075a7 */ /* 0x000ee4000802017f */
[----:B---3--:R-:W-:Y:S05]  /*299c0*/  @!P1 BRA `(.L_x_2001) ;  /* 0x0000004c00a49947 */ /* 0x008fea0003800000 */
.L_x_2190:
[----:B------:R-:W-:Y:S05]  /*299d0*/  @!P0 BRA `(.L_x_2002) ;  /* 0x0000000000048947 */ /* 0x000fea0003800000 */
[----:B------:R-:W-:Y:S01]  /*299e0*/  BPT.TRAP 0x1 ;  /* 0x000000040000795c */ /* 0x000fe20000300000 */
.L_x_2002:
[----:B------:R-:W4:Y:S02]  /*299f0*/  SYNCS.PHASECHK.TRANS64.TRYWAIT P1, [R3+URZ+0x30860], R2 ;  /* 0x03086002030075a7 */ /* 0x000f24000802017f */
[----:B----4-:R-:W-:Y:S05]  /*29a00*/  @!P1 BRA `(.L_x_2003) ;  /* 0x0000004c00a89947 */ /* 0x010fea0003800000 */
.L_x_2191:
[----:B------:R-:W-:Y:S05]  /*29a10*/  @!P0 BRA `(.L_x_2004) ;  /* 0x0000000000048947 */ /* 0x000fea0003800000 */
[----:B------:R-:W-:Y:S01]  /*29a20*/  BPT.TRAP 0x1 ;  /* 0x000000040000795c */ /* 0x000fe20000300000 */
.L_x_2004:
[----:B------:R0:W0:Y:S02]  /*29a30*/  SYNCS.PHASECHK.TRANS64.TRYWAIT P0, [R25+URZ+0x30860], R0 ;  /* 0x03086000190075a7 */ /* 0x000024000800017f */
[----:B0-----:R-:W-:Y:S05]  /*29a40*/  @!P0 NANOSLEEP.SYNCS 0x989680 ;  /* 0x009896800000895d */ /* 0x001fea0003900000 */
[----:B------:R-:W0:Y:S02]  /*29a50*/  @!P0 SYNCS.PHASECHK.TRANS64 P0, [R25+URZ+0x30860], R0 ;  /* 0x03086000190085a7 */ /* 0x000e24000800007f */
[----:B0-----:R-:W-:Y:S05]  /*29a60*/  @!P0 BRA `(.L_x_2004) ;  /* 0xfffffffc00f08947 */ /* 0x001fea000383ffff */
.L_x_1557:
[----:B------:R-:W-:Y:S05]  /*29a70*/  BSYNC B9 ;  /* 0x0000000000097941 */ /* 0x000fea0003800000 */
.L_x_1554:
[----:B------:R-:W-:Y:S05]  /*29a80*/  EXIT ;  /* 0x000000000000794d */ /* 0x000fea0003800000 */
.L_x_1583:
[----:B0-----:R0:W1:Y:S02]  /*29a90*/  SYNCS.PHASECHK.TRANS64.TRYWAIT P6, [R90+URZ+0x30890], R105 ;  /* 0x030890695a0075a7 */ /* 0x00106400080c017f */
[----:B-1----:R-:W-:Y:S05]  /*29aa0*/  @!P6 NANOSLEEP.SYNCS 0x989680 ;  /* 0x009896800000e95d */ /* 0x002fea0003900000 */
[----:B------:R-:W1:Y:S02]  /*29ab0*/  @!P6 SYNCS.PHASECHK.TRANS64 P6, [R90+URZ+0x30890], R105 ;  /* 0x030890695a00e5a7 */ /* 0x000e6400080c007f */
[----:B-1----:R-:W-:Y:S05]  /*29ac0*/  @!P6 BRA `(.L_x_1583) ;  /* 0xfffffffc00f0e947 */ /* 0x002fea000383ffff */
[----:B------:R-:W-:Y:S05]  /*29ad0*/  BRA `(.L_x_2005) ;  /* 0xfffffd9800947947 */ /* 0x000fea000383ffff */
.L_x_1584:
        /* <DEDUP_REMOVED lines=8> */
.L_x_2007:
[----:B------:R-:W-:Y:S05]  /*29b60*/  BSYNC B1 ;  /* 0x0000000000017941 */ /* 0x000fea0003800000 */
.L_x_2006:
[----:B------:R-:W-:Y:S01]  /*29b70*/  MOV R13, R107 ;  /* 0x0000006b000d7202 */ /* 0x000fe20000000f00 */
[----:B------:R-:W-:Y:S02]  /*29b80*/  IMAD.MOV.U32 R12, RZ, RZ, RZ ;  /* 0x000000ffff0c7224 */ /* 0x000fe400078e00ff */
[----:B------:R-:W-:Y:S02]  /*29b90*/  IMAD.MOV.U32 R11, RZ, RZ, 0x181f ;  /* 0x0000181fff0b7424 */ /* 0x000fe400078e00ff */
[----:B------:R-:W-:Y:S02]  /*29ba0*/  IMAD.MOV.U32 R15, RZ, RZ, -0x1 ;  /* 0xffffffffff0f7424 */ /* 0x000fe400078e00ff */
[----:B------:R-:W-:-:S07]  /*29bb0*/  IMAD.MOV.U32 R74, RZ, RZ, R14 ;  /* 0x000000ffff4a7224 */ /* 0x000fce00078e000e */
[----:B------:R-:W-:Y:S05]  /*29bc0*/  WARPSYNC.COLLECTIVE R15, `(.L_x_2008) ;  /* 0x000000000f087348 */ /* 0x000fea0003c00000 */
[----:B------:R0:W1:Y:S02]  /*29bd0*/  SHFL.IDX P6, R14, R13, R12, R11 ;  /* 0x0000000c0d0e7389 */ /* 0x00006400000c000b */
[----:B01----:R-:W-:Y:S01]  /*29be0*/  ENDCOLLECTIVE ;  /* 0x000000000000791b */ /* 0x003fe20003800000 */
.L_x_2008:
[----:B------:R-:W-:Y:S01]  /*29bf0*/  MOV R108, R14 ;  /* 0x0000000e006c7202 */ /* 0x000fe20000000f00 */
[----:B------:R-:W-:Y:S06]  /*29c00*/  BRA `(.L_x_2009) ;  /* 0xfffffd98005c7947 */ /* 0x000fec000383ffff */
.L_x_1601:
[----:B------:R-:W-:Y:S01]  /*29c10*/  BSSY B1, `(.L_x_2010) ;  /* 0x0000008000017945 */ /* 0x000fe20003800000 */
[----:B0---4-:R-:W-:Y:S01]  /*29c20*/  IMAD.MOV.U32 R13, RZ, RZ, R114 ;  /* 0x000000ffff0d7224 */ /* 0x011fe200078e0072 */
[----:B------:R-:W-:Y:S01]  /*29c30*/  MOV R15, 0xffffffff ;  /* 0xffffffff000f7802 */ /* 0x000fe20000000f00 */
[----:B------:R-:W-:Y:S02]  /*29c40*/  IMAD.MOV.U32 R12, RZ, RZ, 0x1 ;  /* 0x00000001ff0c7424 */ /* 0x000fe400078e00ff */
[----:B------:R-:W-:-:S07]  /*29c50*/  IMAD.MOV.U32 R11, RZ, RZ, 0x181f ;  /* 0x0000181fff0b7424 */ /* 0x000fce00078e00ff */
[----:B-123--:R-:W-:Y:S05]  /*29c60*/  WARPSYNC.COLLECTIVE R15, `(.L_x_2011) ;  /* 0x000000000f087348 */ /* 0x00efea0003c00000 */
[----:B------:R0:W4:Y:S02]  /*29c70*/  SHFL.IDX P6, R14, R13, R12, R11 ;  /* 0x0000000c0d0e7389 */ /* 0x00012400000c000b */
[----:B01234-:R-:W-:Y:S01]  /*29c80*/  ENDCOLLECTIVE ;  /* 0x000000000000791b */ /* 0x01ffe20003800000 */
.L_x_2011:
[----:B------:R-:W-:Y:S05]  /*29c90*/  BSYNC B1 ;  /* 0x0000000000017941 */ /* 0x000fea0003800000 */
.L_x_2010:
[----:B------:R-:W-:Y:S01]  /*29ca0*/  IMAD.MOV.U32 R13, RZ, RZ, R107 ;  /* 0x000000ffff0d7224 */ /* 0x000fe200078e006b */
[----:B------:R-:W-:Y:S01]  /*29cb0*/  MOV R11, 0x181f ;  /* 0x0000181f000b7802 */ /* 0x000fe20000000f00 */
[----:B------:R-:W-:Y:S02]  /*29cc0*/  IMAD.MOV.U32 R12, RZ, RZ, 0x1 ;  /* 0x00000001ff0c7424 */ /* 0x000fe400078e00ff */
[----:B------:R-:W-:Y:S02]  /*29cd0*/  IMAD.MOV.U32 R15, RZ, RZ, -0x1 ;  /* 0xffffffffff0f7424 */ /* 0x000fe400078e00ff */
[----:B------:R-:W-:-:S07]  /*29ce0*/  IMAD.MOV.U32 R114, RZ, RZ, R14 ;  /* 0x000000ffff727224 */ /* 0x000fce00078e000e */
[----:B------:R-:W-:Y:S05]  /*29cf0*/  WARPSYNC.COLLECTIVE R15, `(.L_x_2012) ;  /* 0x000000000f087348 */ /* 0x000fea0003c00000 */
[----:B------:R0:W1:Y:S02]  /*29d00*/  SHFL.IDX P6, R14, R13, R12, R11 ;  /* 0x0000000c0d0e7389 */ /* 0x00006400000c000b */
[----:B01----:R-:W-:Y:S01]  /*29d10*/  ENDCOLLECTIVE ;  /* 0x000000000000791b */ /* 0x003fe20003800000 */
.L_x_2012:
[----:B------:R-:W-:Y:S01]  /*29d20*/  IMAD.MOV.U32 R58, RZ, RZ, R14 ;  /* 0x000000ffff3a7224 */ /* 0x000fe200078e000e */
[----:B------:R-:W-:Y:S06]  /*29d30*/  BRA `(.L_x_2013) ;  /* 0xfffffda400647947 */ /* 0x000fec000383ffff */
.L_x_1623:
[----:B0-----:R0:W1:Y:S02]  /*29d40*/  SYNCS.PHASECHK.TRANS64.TRYWAIT P6, [R90+URZ+0x30890], R105 ;  /* 0x030890695a0075a7 */ /* 0x00106400080c017f */
[----:B-1----:R-:W-:Y:S05]  /*29d50*/  @!P6 NANOSLEEP.SYNCS 0x989680 ;  /* 0x009896800000e95d */ /* 0x002fea0003900000 */
[----:B------:R-:W1:Y:S02]  /*29d60*/  @!P6 SYNCS.PHASECHK.TRANS64 P6, [R90+URZ+0x30890], R105 ;  /* 0x030890695a00e5a7 */ /* 0x000e6400080c007f */
[----:B-1----:R-:W-:Y:S05]  /*29d70*/  @!P6 BRA `(.L_x_1623) ;  /* 0xfffffffc00f0e947 */ /* 0x002fea000383ffff */
[----:B------:R-:W-:Y:S05]  /*29d80*/  BRA `(.L_x_2014) ;  /* 0xfffffdb800a87947 */ /* 0x000fea000383ffff */
.L_x_1624:
        /* <DEDUP_REMOVED lines=8> */
.L_x_2016:
[----:B------:R-:W-:Y:S05]  /*29e10*/  BSYNC B1 ;  /* 0x0000000000017941 */ /* 0x000fea0003800000 */
.L_x_2015:
        /* <DEDUP_REMOVED lines=8> */
.L_x_2017:
[----:B------:R-:W-:Y:S01]  /*29ea0*/  MOV R108, R14 ;  /* 0x0000000e006c7202 */ /* 0x000fe20000000f00 */
[----:B------:R-:W-:Y:S06]  /*29eb0*/  BRA `(.L_x_2018) ;  /* 0xfffffdb800747947 */ /* 0x000fec000383ffff */
.L_x_1633:
[----:B------:R-:W-:Y:S01]  /*29ec0*/  BSSY B1, `(.L_x_2019) ;  /* 0x0000008000017945 */ /* 0x000fe20003800000 */
[----:B---3--:R-:W-:Y:S01]  /*29ed0*/  IMAD.MOV.U32 R13, RZ, RZ, R114 ;  /* 0x000000ffff0d7224 */ /* 0x008fe200078e0072 */
[----:B------:R-:W-:Y:S01]  /*29ee0*/  MOV R15, 0xffffffff ;  /* 0xffffffff000f7802 */ /* 0x000fe20000000f00 */
[----:B------:R-:W-:Y:S02]  /*29ef0*/  IMAD.MOV.U32 R12, RZ, RZ, 0x1 ;  /* 0x00000001ff0c7424 */ /* 0x000fe400078e00ff */
[----:B--2---:R-:W-:-:S07]  /*29f00*/  IMAD.MOV.U32 R11, RZ, RZ, 0x181f ;  /* 0x0000181fff0b7424 */ /* 0x004fce00078e00ff */
[----:B01----:R-:W-:Y:S05]  /*29f10*/  WARPSYNC.COLLECTIVE R15, `(.L_x_2020) ;  /* 0x000000000f087348 */ /* 0x003fea0003c00000 */
[----:B------:R2:W3:Y:S02]  /*29f20*/  SHFL.IDX P6, R14, R13, R12, R11 ;  /* 0x0000000c0d0e7389 */ /* 0x0004e400000c000b */
[----:B0123--:R-:W-:Y:S01]  /*29f30*/  ENDCOLLECTIVE ;  /* 0x000000000000791b */ /* 0x00ffe20003800000 */
.L_x_2020:
[----:B------:R-:W-:Y:S05]  /*29f40*/  BSYNC B1 ;  /* 0x0000000000017941 */ /* 0x000fea0003800000 */
.L_x_2019:
        /* <DEDUP_REMOVED lines=8> */
.L_x_2021:
[----:B------:R-:W-:Y:S01]  /*29fd0*/  IMAD.MOV.U32 R44, RZ, RZ, R14 ;  /* 0x000000ffff2c7224 */ /* 0x000fe200078e000e */
[----:B------:R-:W-:Y:S06]  /*29fe0*/  BRA `(.L_x_2022) ;  /* 0xfffffdc400fc7947 */ /* 0x000fec000383ffff */
.L_x_1642:
[----:B0-----:R0:W1:Y:S02]  /*29ff0*/  SYNCS.PHASECHK.TRANS64.TRYWAIT P0, [R90+URZ+0x30890], R105 ;  /* 0x030890695a0075a7 */ /* 0x001064000800017f */
[----:B-1----:R-:W-:Y:S05]  /*2a000*/  @!P0 NANOSLEEP.SYNCS 0x989680 ;  /* 0x009896800000895d */ /* 0x002fea0003900000 */
[----:B------:R-:W1:Y:S02]  /*2a010*/  @!P0 SYNCS.PHASECHK.TRANS64 P0, [R90+URZ+0x30890], R105 ;  /* 0x030890695a0085a7 */ /* 0x000e64000800007f */
[----:B-1----:R-:W-:Y:S05]  /*2a020*/  @!P0 BRA `(.L_x_1642) ;  /* 0xfffffffc00f08947 */ /* 0x002fea000383ffff */
[----:B------:R-:W-:Y:S05]  /*2a030*/  BRA `(.L_x_2023) ;  /* 0xfffffdd400d47947 */ /* 0x000fea000383ffff */
.L_x_1643:
        /* <DEDUP_REMOVED lines=8> */
.L_x_2025:
[----:B------:R-:W-:Y:S05]  /*2a0c0*/  BSYNC B1 ;  /* 0x0000000000017941 */ /* 0x000fea0003800000 */
.L_x_2024:
        /* <DEDUP_REMOVED lines=8> */
.L_x_2026:
[----:B------:R-:W-:Y:S01]  /*2a150*/  MOV R42, R14 ;  /* 0x0000000e002a7202 */ /* 0x000fe20000000f00 */
[----:B------:R-:W-:Y:S06]  /*2a160*/  BRA `(.L_x_2027) ;  /* 0xfffffdd400fc7947 */ /* 0x000fec000383ffff */
.L_x_1646:
[----:B------:R-:W-:Y:S01]  /*2a170*/  BSSY B1, `(.L_x_2028) ;  /* 0x0000008000017945 */ /* 0x000fe20003800000 */
[----:B----4-:R-:W-:Y:S01]  /*2a180*/  IMAD.MOV.U32 R13, RZ, RZ, R43 ;  /* 0x000000ffff0d7224 */ /* 0x010fe200078e002b */
[----:B------:R-:W-:Y:S01]  /*2a190*/  MOV R15, 0xffffffff ;  /* 0xffffffff000f7802 */ /* 0x000fe20000000f00 */
[----:B------:R-:W-:Y:S02]  /*2a1a0*/  IMAD.MOV.U32 R12, RZ, RZ, 0x1 ;  /* 0x00000001ff0c7424 */ /* 0x000fe400078e00ff */
[----:B------:R-:W-:-:S07]  /*2a1b0*/  IMAD.MOV.U32 R11, RZ, RZ, 0x181f ;  /* 0x0000181fff0b7424 */ /* 0x000fce00078e00ff */
[----:B0123--:R-:W-:Y:S05]  /*2a1c0*/  WARPSYNC.COLLECTIVE R15, `(.L_x_2029) ;  /* 0x000000000f087348 */ /* 0x00ffea0003c00000 */
[----:B------:R4:W0:Y:S02]  /*2a1d0*/  SHFL.IDX P6, R14, R13, R12, R11 ;  /* 0x0000000c0d0e7389 */ /* 0x00082400000c000b */
[----:B01234-:R-:W-:Y:S01]  /*2a1e0*/  ENDCOLLECTIVE ;  /* 0x000000000000791b */ /* 0x01ffe20003800000 */
.L_x_2029:
[----:B------:R-:W-:Y:S05]  /*2a1f0*/  BSYNC B1 ;  /* 0x0000000000017941 */ /* 0x000fea0003800000 */
.L_x_2028:
        /* <DEDUP_REMOVED lines=8> */
.L_x_2030:
[----:B------:R-:W-:Y:S01]  /*2a280*/  IMAD.MOV.U32 R42, RZ, RZ, R14 ;  /* 0x000000ffff2a7224 */ /* 0x000fe200078e000e */
[----:B------:R-:W-:Y:S06]  /*2a290*/  BRA `(.L_x_2031) ;  /* 0xfffffdd800207947 */ /* 0x000fec000383ffff */
.L_x_1650:
[----:B--2---:R2:W0:Y:S02]  /*2a2a0*/  SYNCS.PHASECHK.TRANS64.TRYWAIT P4, [R90+URZ+0x308b0], R105 ;  /* 0x0308b0695a0075a7 */ /* 0x004424000808017f */
[----:B0-----:R-:W-:Y:S05]  /*2a2b0*/  @!P4 NANOSLEEP.SYNCS 0x989680 ;  /* 0x009896800000c95d */ /* 0x001fea0003900000 */
[----:B------:R-:W0:Y:S02]  /*2a2c0*/  @!P4 SYNCS.PHASECHK.TRANS64 P4, [R90+URZ+0x308b0], R105 ;  /* 0x0308b0695a00c5a7 */ /* 0x000e24000808007f */
[----:B0-----:R-:W-:Y:S05]  /*2a2d0*/  @!P4 BRA `(.L_x_1650) ;  /* 0xfffffffc00f0c947 */ /* 0x001fea000383ffff */
[----:B------:R-:W-:Y:S05]  /*2a2e0*/  BRA `(.L_x_2032) ;  /* 0xfffffdd800c07947 */ /* 0x000fea000383ffff */
.L_x_1678:
        /* <DEDUP_REMOVED lines=8> */
.L_x_2034:
[----:B------:R-:W-:Y:S05]  /*2a370*/  BSYNC B1 ;  /* 0x0000000000017941 */ /* 0x000fea0003800000 */
.L_x_2033:
        /* <DEDUP_REMOVED lines=8> */
.L_x_2035:
[----:B------:R-:W-:Y:S01]  /*2a400*/  IMAD.MOV.U32 R13, RZ, RZ, R8 ;  /* 0x000000ffff0d7224 */ /* 0x000fe200078e0008 */
[----:B------:R-:W-:-:S07]  /*2a410*/  MOV R4, R14 ;  /* 0x0000000e00047202 */ /* 0x000fce0000000f00 */
[----:B------:R-:W-:Y:S05]  /*2a420*/  WARPSYNC.COLLECTIVE R15, `(.L_x_2036) ;  /* 0x000000000f087348 */ /* 0x000fea0003c00000 */
[----:B------:R0:W1:Y:S02]  /*2a430*/  SHFL.IDX P6, R14, R13, R12, R11 ;  /* 0x0000000c0d0e7389 */ /* 0x00006400000c000b */
[----:B01----:R-:W-:Y:S01]  /*2a440*/  ENDCOLLECTIVE ;  /* 0x000000000000791b */ /* 0x003fe20003800000 */
.L_x_2036:
[----:B------:R-:W-:Y:S02]  /*2a450*/  IMAD.MOV.U32 R13, RZ, RZ, R0 ;  /* 0x000000ffff0d7224 */ /* 0x000fe400078e0000 */
[----:B------:R-:W-:-:S07]  /*2a460*/  IMAD.MOV.U32 R9, RZ, RZ, R14 ;  /* 0x000000ffff097224 */ /* 0x000fce00078e000e */
[----:B------:R-:W-:Y:S05]  /*2a470*/  WARPSYNC.COLLECTIVE R15, `(.L_x_2037) ;  /* 0x000000000f087348 */ /* 0x000fea0003c00000 */
[----:B------:R0:W1:Y:S02]  /*2a480*/  SHFL.IDX P6, R14, R13, R12, R11 ;  /* 0x0000000c0d0e7389 */ /* 0x00006400000c000b */
[----:B01----:R-:W-:Y:S01]  /*2a490*/  ENDCOLLECTIVE ;  /* 0x000000000000791b */ /* 0x003fe20003800000 */
.L_x_2037:
[----:B------:R-:W-:Y:S05]  /*2a4a0*/  BRA `(.L_x_2038) ;  /* 0xfffffdf000107947 */ /* 0x000fea000383ffff */
.L_x_1681:
[----:B------:R-:W-:Y:S01]  /*2a4b0*/  BSSY B1, `(.L_x_2039) ;  /* 0x0000008000017945 */ /* 0x000fe20003800000 */
[----:B------:R-:W-:Y:S01]  /*2a4c0*/  MOV R13, R7 ;  /* 0x00000007000d7202 */ /* 0x000fe20000000f00 */
[----:B------:R-:W-:Y:S02]  /*2a4d0*/  IMAD.MOV.U32 R12, RZ, RZ, 0x1 ;  /* 0x00000001ff0c7424 */ /* 0x000fe400078e00ff */
[----:B------:R-:W-:Y:S02]  /*2a4e0*/  IMAD.MOV.U32 R11, RZ, RZ, 0x181f ;  /* 0x0000181fff0b7424 */ /* 0x000fe400078e00ff */
[----:B------:R-:W-:-:S07]  /*2a4f0*/  IMAD.MOV.U32 R15, RZ, RZ, -0x1 ;  /* 0xffffffffff0f7424 */ /* 0x000fce00078e00ff */
[----:B0---4-:R-:W-:Y:S05]  /*2a500*/  WARPSYNC.COLLECTIVE R15, `(.L_x_2040) ;  /* 0x000000000f087348 */ /* 0x011fea0003c00000 */
[----:B----4-:R1:W2:Y:S02]  /*2a510*/  SHFL.IDX P6, R14, R13, R12, R11 ;  /* 0x0000000c0d0e7389 */ /* 0x0102a400000c000b */
[----:B012---:R-:W-:Y:S01]  /*2a520*/  ENDCOLLECTIVE ;  /* 0x000000000000791b */ /* 0x007fe20003800000 */
.L_x_2040:
[----:B------:R-:W-:Y:S05]  /*2a530*/  BSYNC B1 ;  /* 0x0000000000017941 */ /* 0x000fea0003800000 */
.L_x_2039:
[----:B------:R-:W-:Y:S01]  /*2a540*/  IMAD.MOV.U32 R13, RZ, RZ, R6 ;  /* 0x000000ffff0d7224 */ /* 0x000fe200078e0006 */
[----:B------:R-:W-:Y:S01]  /*2a550*/  MOV R15, 0xffffffff ;  /* 0xffffffff000f7802 */ /* 0x000fe20000000f00 */
[----:B------:R-:W-:Y:S01]  /*2a560*/  IMAD.MOV.U32 R12, RZ, RZ, 0x1 ;  /* 0x00000001ff0c7424 */ /* 0x000fe200078e00ff */
[----:B------:R-:W-:Y:S01]  /*2a570*/  MOV R5, R14 ;  /* 0x0000000e00057202 */ /* 0x000fe20000000f00 */
[----:B------:R-:W-:-:S07]  /*2a580*/  IMAD.MOV.U32 R11, RZ, RZ, 0x181f ;  /* 0x0000181fff0b7424 */ /* 0x000fce00078e00ff */
[----:B------:R-:W-:Y:S05]  /*2a590*/  WARPSYNC.COLLECTIVE R15, `(.L_x_2041) ;  /* 0x000000000f087348 */ /* 0x000fea0003c00000 */
[----:B------:R0:W1:Y:S02]  /*2a5a0*/  SHFL.IDX P6, R14, R13, R12, R11 ;  /* 0x0000000c0d0e7389 */ /* 0x00006400000c000b */
[----:B01----:R-:W-:Y:S01]  /*2a5b0*/  ENDCOLLECTIVE ;  /* 0x000000000000791b */ /* 0x003fe20003800000 */
.L_x_2041:
[----:B------:R-:W-:Y:S02]  /*2a5c0*/  IMAD.MOV.U32 R13, RZ, RZ, R8 ;  /* 0x000000ffff0d7224 */ /* 0x000fe400078e0008 */
[----:B------:R-:W-:-:S07]  /*2a5d0*/  IMAD.MOV.U32 R4, RZ, RZ, R14 ;  /* 0x000000ffff047224 */ /* 0x000fce00078e000e */
[----:B------:R-:W-:Y:S05]  /*2a5e0*/  WARPSYNC.COLLECTIVE R15, `(.L_x_2042) ;  /* 0x000000000f087348 */ /* 0x000fea0003c00000 */
[----:B------:R0:W1:Y:S02]  /*2a5f0*/  SHFL.IDX P6, R14, R13, R12, R11 ;  /* 0x0000000c0d0e7389 */ /* 0x00006400000c000b */
[----:B01----:R-:W-:Y:S01]  /*2a600*/  ENDCOLLECTIVE ;  /* 0x000000000000791b */ /* 0x003fe20003800000 */
.L_x_2042:
[----:B------:R-:W-:Y:S01]  /*2a610*/  MOV R13, R0 ;  /* 0x00000000000d7202 */ /* 0x000fe20000000f00 */
[----:B------:R-:W-:-:S07]  /*2a620*/  IMAD.MOV.U32 R9, RZ, RZ, R14 ;  /* 0x000000ffff097224 */ /* 0x000fce00078e000e */
[----:B------:R-:W-:Y:S05]  /*2a630*/  WARPSYNC.COLLECTIVE R15, `(.L_x_2043) ;  /* 0x000000000f087348 */ /* 0x000fea0003c00000 */
[----:B------:R0:W1:Y:S02]  /*2a640*/  SHFL.IDX P6, R14, R13, R12, R11 ;  /* 0x0000000c0d0e7389 */ /* 0x00006400000c000b */
[----:B01----:R-:W-:Y:S01]  /*2a650*/  ENDCOLLECTIVE ;  /* 0x000000000000791b */ /* 0x003fe20003800000 */
.L_x_2043:
[----:B------:R-:W-:Y:S05]  /*2a660*/  BRA `(.L_x_2044) ;  /* 0xfffffdf000f87947 */ /* 0x000fea000383ffff */
.L_x_1684:
[----:B------:R-:W-:Y:S01]  /*2a670*/  BSSY B1, `(.L_x_2045) ;  /* 0x0000008000017945 */ /* 0x000fe20003800000 */
[----:B------:R-:W-:Y:S01]  /*2a680*/  IMAD.MOV.U32 R13, RZ, RZ, R7 ;  /* 0x000000ffff0d7224 */ /* 0x000fe200078e0007 */
[----:B------:R-:W-:Y:S01]  /*2a690*/  MOV R15, 0xffffffff ;  /* 0xffffffff000f7802 */ /* 0x000fe20000000f00 */
[----:B------:R-:W-:Y:S02]  /*2a6a0*/  IMAD.MOV.U32 R12, RZ, RZ, 0x2 ;  /* 0x00000002ff0c7424 */ /* 0x000fe400078e00ff */
[----:B------:R-:W-:-:S07]  /*2a6b0*/  IMAD.MOV.U32 R11, RZ, RZ, 0x181f ;  /* 0x0000181fff0b7424 */ /* 0x000fce00078e00ff */
[----:B-1--4-:R-:W-:Y:S05]  /*2a6c0*/  WARPSYNC.COLLECTIVE R15, `(.L_x_2046) ;  /* 0x000000000f087348 */ /* 0x012fea0003c00000 */
[----:B----4-:R0:W2:Y:S02]  /*2a6d0*/  SHFL.IDX P6, R14, R13, R12, R11 ;  /* 0x0000000c0d0e7389 */ /* 0x0100a400000c000b */
[----:B012---:R-:W-:Y:S01]  /*2a6e0*/  ENDCOLLECTIVE ;  /* 0x000000000000791b */ /* 0x007fe20003800000 */
.L_x_2046:
[----:B------:R-:W-:Y:S05]  /*2a6f0*/  BSYNC B1 ;  /* 0x0000000000017941 */ /* 0x000fea0003800000 */
.L_x_2045:
        /* <DEDUP_REMOVED lines=8> */
.L_x_2047:
[----:B------:R-:W-:Y:S02]  /*2a780*/  IMAD.MOV.U32 R13, RZ, RZ, R8 ;  /* 0x000000ffff0d7224 */ /* 0x000fe400078e0008 */
[----:B------:R-:W-:-:S07]  /*2a790*/  IMAD.MOV.U32 R4, RZ, RZ, R14 ;  /* 0x000000ffff047224 */ /* 0x000fce00078e000e */
[----:B------:R-:W-:Y:S05]  /*2a7a0*/  WARPSYNC.COLLECTIVE R15, `(.L_x_2048) ;  /* 0x000000000f087348 */ /* 0x000fea0003c00000 */
[----:B------:R0:W1:Y:S02]  /*2a7b0*/  SHFL.IDX P6, R14, R13, R12, R11 ;  /* 0x0000000c0d0e7389 */ /* 0x00006400000c000b */
[----:B01----:R-:W-:Y:S01]  /*2a7c0*/  ENDCOLLECTIVE ;  /* 0x000000000000791b */ /* 0x003fe20003800000 */
.L_x_2048:
[----:B------:R-:W-:Y:S01]  /*2a7d0*/  IMAD.MOV.U32 R13, RZ, RZ, R0 ;  /* 0x000000ffff0d7224 */ /* 0x000fe200078e0000 */
[----:B------:R-:W-:-:S07]  /*2a7e0*/  MOV R9, R14 ;  /* 0x0000000e00097202 */ /* 0x000fce0000000f00 */
[----:B------:R-:W-:Y:S05]  /*2a7f0*/  WARPSYNC.COLLECTIVE R15, `(.L_x_2049) ;  /* 0x000000000f087348 */ /* 0x000fea0003c00000 */
[----:B------:R0:W1:Y:S02]  /*2a800*/  SHFL.IDX P6, R14, R13, R12, R11 ;  /* 0x0000000c0d0e7389 */ /* 0x00006400000c000b */
[----:B01----:R-:W-:Y:S01]  /*2a810*/  ENDCOLLECTIVE ;  /* 0x000000000000791b */ /* 0x003fe20003800000 */
.L_x_2049:
[----:B------:R-:W-:Y:S05]  /*2a820*/  BRA `(.L_x_2050) ;  /* 0xfffffdf400d87947 */ /* 0x000fea000383ffff */
.L_x_1687:
[----:B------:R-:W-:Y:S01]  /*2a830*/  BSSY B1, `(.L_x_2051) ;  /* 0x0000008000017945 */ /* 0x000fe20003800000 */
[----:B------:R-:W-:Y:S01]  /*2a840*/  IMAD.MOV.U32 R13, RZ, RZ, R7 ;  /* 0x000000ffff0d7224 */ /* 0x000fe200078e0007 */
[----:B------:R-:W-:Y:S01]  /*2a850*/  MOV R11, 0x181f ;  /* 0x0000181f000b7802 */ /* 0x000fe20000000f00 */
[----:B------:R-:W-:Y:S02]  /*2a860*/  IMAD.MOV.U32 R12, RZ, RZ, 0x3 ;  /* 0x00000003ff0c7424 */ /* 0x000fe400078e00ff */
[----:B------:R-:W-:-:S07]  /*2a870*/  IMAD.MOV.U32 R15, RZ, RZ, -0x1 ;  /* 0xffffffffff0f7424 */ /* 0x000fce00078e00ff */
[----:B-1--4-:R-:W-:Y:S05]  /*2a880*/  WARPSYNC.COLLECTIVE R15, `(.L_x_2052) ;  /* 0x000000000f087348 */ /* 0x012fea0003c00000 */
[----:B------:R0:W2:Y:S02]  /*2a890*/  SHFL.IDX P6, R14, R13, R12, R11 ;  /* 0x0000000c0d0e7389 */ /* 0x0000a400000c000b */
[----:B012-4-:R-:W-:Y:S01]  /*2a8a0*/  ENDCOLLECTIVE ;  /* 0x000000000000791b */ /* 0x017fe20003800000 */
.L_x_2052:
[----:B------:R-:W-:Y:S05]  /*2a8b0*/  BSYNC B1 ;  /* 0x0000000000017941 */ /* 0x000fea0003800000 */
.L_x_2051:
        /* <DEDUP_REMOVED lines=8> */
.L_x_2053:
[----:B------:R-:W-:Y:S01]  /*2a940*/  MOV R13, R8 ;  /* 0x00000008000d7202 */ /* 0x000fe20000000f00 */
[----:B------:R-:W-:-:S07]  /*2a950*/  IMAD.MOV.U32 R10, RZ, RZ, R14 ;  /* 0x000000ffff0a7224 */ /* 0x000fce00078e000e */
[----:B------:R-:W-:Y:S05]  /*2a960*/  WARPSYNC.COLLECTIVE R15, `(.L_x_2054) ;  /* 0x000000000f087348 */ /* 0x000fea0003c00000 */
[----:B------:R0:W1:Y:S02]  /*2a970*/  SHFL.IDX P6, R14, R13, R12, R11 ;  /* 0x0000000c0d0e7389 */ /* 0x00006400000c000b */
[----:B01----:R-:W-:Y:S01]  /*2a980*/  ENDCOLLECTIVE ;  /* 0x000000000000791b */ /* 0x003fe20003800000 */
.L_x_2054:
[----:B------:R-:W-:Y:S02]  /*2a990*/  IMAD.MOV.U32 R13, RZ, RZ, R0 ;  /* 0x000000ffff0d7224 */ /* 0x000fe400078e0000 */
[----:B------:R-:W-:-:S07]  /*2a9a0*/  IMAD.MOV.U32 R75, RZ, RZ, R14 ;  /* 0x000000ffff4b7224 */ /* 0x000fce00078e000e */
[----:B------:R-:W-:Y:S05]  /*2a9b0*/  WARPSYNC.COLLECTIVE R15, `(.L_x_2055) ;  /* 0x000000000f087348 */ /* 0x000fea0003c00000 */
[----:B------:R0:W1:Y:S02]  /*2a9c0*/  SHFL.IDX P6, R14, R13, R12, R11 ;  /* 0x0000000c0d0e7389 */ /* 0x00006400000c000b */
[----:B01----:R-:W-:Y:S01]  /*2a9d0*/  ENDCOLLECTIVE ;  /* 0x000000000000791b */ /* 0x003fe20003800000 */
.L_x_2055:
[----:B------:R-:W-:Y:S01]  /*2a9e0*/  IMAD.MOV.U32 R0, RZ, RZ, R14 ;  /* 0x000000ffff007224 */ /* 0x000fe200078e000e */
[----:B------:R-:W-:Y:S06]  /*2a9f0*/  BRA `(.L_x_2056) ;  /* 0xfffffdf800bc7947 */ /* 0x000fec000383ffff */
.L_x_1691:
[----:B0-----:R0:W1:Y:S02]  /*2aa00*/  SYNCS.PHASECHK.TRANS64.TRYWAIT P0, [R18+URZ+0x30800], R119 ;  /* 0x03080077120075a7 */ /* 0x001064000800017f */
[----:B-1----:R-:W-:Y:S05]  /*2aa10*/  @!P0 NANOSLEEP.SYNCS 0x989680 ;  /* 0x009896800000895d */ /* 0x002fea0003900000 */
[----:B------:R-:W1:Y:S02]  /*2aa20*/  @!P0 SYNCS.PHASECHK.TRANS64 P0, [R18+URZ+0x30800], R119 ;  /* 0x03080077120085a7 */ /* 0x000e64000800007f */
[----:B-1----:R-:W-:Y:S05]  /*2aa30*/  @!P0 BRA `(.L_x_1691) ;  /* 0xfffffffc00f08947 */ /* 0x002fea000383ffff */
[----:B------:R-:W-:Y:S05]  /*2aa40*/  BRA `(.L_x_2057) ;  /* 0xfffffe0000147947 */ /* 0x000fea000383ffff */
.L_x_1723:
        /* <DEDUP_REMOVED lines=8> */
.L_x_2059:
[----:B------:R-:W-:Y:S05]  /*2aad0*/  BSYNC B1 ;  /* 0x0000000000017941 */ /* 0x000fea0003800000 */
.L_x_2058:
[----:B------:R-:W-:Y:S01]  /*2aae0*/  IMAD.MOV.U32 R13, RZ, RZ, R4 ;  /* 0x000000ffff0d7224 */ /* 0x000fe200078e0004 */
[----:B------:R-:W-:Y:S01]  /*2aaf0*/  MOV R15, 0xffffffff ;  /* 0xffffffff000f7802 */ /* 0x000fe20000000f00 */
[----:B------:R-:W-:Y:S01]  /*2ab00*/  IMAD.MOV.U32 R12, RZ, RZ, RZ ;  /* 0x000000ffff0c7224 */ /* 0x000fe200078e00ff */
[----:B------:R-:W-:Y:S01]  /*2ab10*/  MOV R6, R14 ;  /* 0x0000000e00067202 */ /* 0x000fe20000000f00 */
[----:B------:R-:W-:-:S07]  /*2ab20*/  IMAD.MOV.U32 R11, RZ, RZ, 0x181f ;  /* 0x0000181fff0b7424 */ /* 0x000fce00078e00ff */
[----:B------:R-:W-:Y:S05]  /*2ab30*/  WARPSYNC.COLLECTIVE R15, `(.L_x_2060) ;  /* 0x000000000f087348 */ /* 0x000fea0003c00000 */
[----:B------:R0:W1:Y:S02]  /*2ab40*/  SHFL.IDX P6, R14, R13, R12, R11 ;  /* 0x0000000c0d0e7389 */ /* 0x00006400000c000b */
[----:B01----:R-:W-:Y:S01]  /*2ab50*/  ENDCOLLECTIVE ;  /* 0x000000000000791b */ /* 0x003fe20003800000 */
.L_x_2060:
[----:B------:R-:W-:Y:S02]  /*2ab60*/  IMAD.MOV.U32 R13, RZ, RZ, R8 ;  /* 0x000000ffff0d7224 */ /* 0x000fe400078e0008 */
[----:B------:R-:W-:-:S07]  /*2ab70*/  IMAD.MOV.U32 R7, RZ, RZ, R14 ;  /* 0x000000ffff077224 */ /* 0x000fce00078e000e */
[----:B------:R-:W-:Y:S05]  /*2ab80*/  WARPSYNC.COLLECTIVE R15, `(.L_x_2061) ;  /* 0x000000000f087348 */ /* 0x000fea0003c00000 */
[----:B------:R0:W1:Y:S02]  /*2ab90*/  SHFL.IDX P6, R14, R13, R12, R11 ;  /* 0x0000000c0d0e7389 */ /* 0x00006400000c000b */
[----:B01----:R-:W-:Y:S01]  /*2aba0*/  ENDCOLLECTIVE ;  /* 0x000000000000791b */ /* 0x003fe20003800000 */
.L_x_2061:
[----:B------:R-:W-:Y:S01]  /*2abb0*/  MOV R13, R0 ;  /* 0x00000000000d7202 */ /* 0x000fe20000000f00 */
[----:B------:R-:W-:-:S07]  /*2abc0*/  IMAD.MOV.U32 R9, RZ, RZ, R14 ;  /* 0x000000ffff097224 */ /* 0x000fce00078e000e */
[----:B------:R-:W-:Y:S05]  /*2abd0*/  WARPSYNC.COLLECTIVE R15, `(.L_x_2062) ;  /* 0x000000000f087348 */ /* 0x000fea0003c00000 */
[----:B------:R0:W1:Y:S02]  /*2abe0*/  SHFL.IDX P6, R14, R13, R12, R11 ;  /* 0x0000000c0d0e7389 */ /* 0x00006400000c000b */
[----:B01----:R-:W-:Y:S01]  /*2abf0*/  ENDCOLLECTIVE ;  /* 0x000000000000791b */ /* 0x003fe20003800000 */
.L_x_2062:
[----:B------:R-:W-:Y:S05]  /*2ac00*/  BRA `(.L_x_2063) ;  /* 0xfffffe2c00e47947 */ /* 0x000fea000383ffff */
.L_x_1726:
[----:B------:R-:W-:Y:S01]  /*2ac10*/  BSSY B1, `(.L_x_2064) ;  /* 0x0000008000017945 */ /* 0x000fe20003800000 */
[----:B------:R-:W-:Y:S01]  /*2ac20*/  IMAD.MOV.U32 R13, RZ, RZ, R5 ;  /* 0x000000ffff0d7224 */ /* 0x000fe200078e0005 */
[----:B------:R-:W-:Y:S01]  /*2ac30*/  MOV R15, 0xffffffff ;  /* 0xffffffff000f7802 */ /* 0x000fe20000000f00 */
[----:B------:R-:W-:Y:S02]  /*2ac40*/  IMAD.MOV.U32 R12, RZ, RZ, 0x1 ;  /* 0x00000001ff0c7424 */ /* 0x000fe400078e00ff */
[----:B------:R-:W-:-:S07]  /*2ac50*/  IMAD.MOV.U32 R11, RZ, RZ, 0x181f ;  /* 0x0000181fff0b7424 */ /* 0x000fce00078e00ff */
[----:B0---4-:R-:W-:Y:S05]  /*2ac60*/  WARPSYNC.COLLECTIVE R15, `(.L_x_2065) ;  /* 0x000000000f087348 */ /* 0x011fea0003c00000 */
[----:B----4-:R1:W2:Y:S02]  /*2ac70*/  SHFL.IDX P6, R14, R13, R12, R11 ;  /* 0x0000000c0d0e7389 */ /* 0x0102a400000c000b */
[----:B012---:R-:W-:Y:S01]  /*2ac80*/  ENDCOLLECTIVE ;  /* 0x000000000000791b */ /* 0x007fe20003800000 */
.L_x_2065:
[----:B------:R-:W-:Y:S05]  /*2ac90*/  BSYNC B1 ;  /* 0x0000000000017941 */ /* 0x000fea0003800000 */
.L_x_2064:
        /* <DEDUP_REMOVED lines=8> */
.L_x_2066:
[----:B------:R-:W-:Y:S02]  /*2ad20*/  IMAD.MOV.U32 R13, RZ, RZ, R8 ;  /* 0x000000ffff0d7224 */ /* 0x000fe400078e0008 */
[----:B------:R-:W-:-:S07]  /*2ad30*/  IMAD.MOV.U32 R7, RZ, RZ, R14 ;  /* 0x000000ffff077224 */ /* 0x000fce00078e000e */
[----:B------:R-:W-:Y:S05]  /*2ad40*/  WARPSYNC.COLLECTIVE R15, `(.L_x_2067) ;  /* 0x000000000f087348 */ /* 0x000fea0003c00000 */
[----:B------:R0:W1:Y:S02]  /*2ad50*/  SHFL.IDX P6, R14, R13, R12, R11 ;  /* 0x0000000c0d0e7389 */ /* 0x00006400000c000b */
[----:B01----:R-:W-:Y:S01]  /*2ad60*/  ENDCOLLECTIVE ;  /* 0x000000000000791b */ /* 0x003fe20003800000 */
.L_x_2067:
[----:B------:R-:W-:Y:S01]  /*2ad70*/  IMAD.MOV.U32 R13, RZ, RZ, R0 ;  /* 0x000000ffff0d7224 */ /* 0x000fe200078e0000 */
[----:B------:R-:W-:-:S07]  /*2ad80*/  MOV R9, R14 ;  /* 0x0000000e00097202 */ /* 0x000fce0000000f00 */
[----:B------:R-:W-:Y:S05]  /*2ad90*/  WARPSYNC.COLLECTIVE R15, `(.L_x_2068) ;  /* 0x000000000f087348 */ /* 0x000fea0003c00000 */
[----:B------:R0:W1:Y:S02]  /*2ada0*/  SHFL.IDX P6, R14, R13, R12, R11 ;  /* 0x0000000c0d0e7389 */ /* 0x00006400000c000b */
[----:B01----:R-:W-:Y:S01]  /*2adb0*/  ENDCOLLECTIVE ;  /* 0x000000000000791b */ /* 0x003fe20003800000 */
.L_x_2068:
[----:B------:R-:W-:Y:S05]  /*2adc0*/  BRA `(.L_x_2069) ;  /* 0xfffffe3000a87947 */ /* 0x000fea000383ffff */
.L_x_1729:
[----:B------:R-:W-:Y:S01]  /*2add0*/  BSSY B1, `(.L_x_2070) ;  /* 0x0000008000017945 */ /* 0x000fe20003800000 */
[----:B------:R-:W-:Y:S01]  /*2ade0*/  IMAD.MOV.U32 R13, RZ, RZ, R5 ;  /* 0x000000ffff0d7224 */ /* 0x000fe200078e0005 */
[----:B------:R-:W-:Y:S01]  /*2adf0*/  MOV R11, 0x181f ;  /* 0x0000181f000b7802 */ /* 0x000fe20000000f00 */
[----:B------:R-:W-:Y:S02]  /*2ae00*/  IMAD.MOV.U32 R12, RZ, RZ, 0x2 ;  /* 0x00000002ff0c7424 */ /* 0x000fe400078e00ff */
[----:B------:R-:W-:-:S07]  /*2ae10*/  IMAD.MOV.U32 R15, RZ, RZ, -0x1 ;  /* 0xffffffffff0f7424 */ /* 0x000fce00078e00ff */
[----:B-1--4-:R-:W-:Y:S05]  /*2ae20*/  WARPSYNC.COLLECTIVE R15, `(.L_x_2071) ;  /* 0x000000000f087348 */ /* 0x012fea0003c00000 */
[----:B----4-:R0:W2:Y:S02]  /*2ae30*/  SHFL.IDX P6, R14, R13, R12, R11 ;  /* 0x0000000c0d0e7389 */ /* 0x0100a400000c000b */
[----:B012---:R-:W-:Y:S01]  /*2ae40*/  ENDCOLLECTIVE ;  /* 0x000000000000791b */ /* 0x007fe20003800000 */
.L_x_2071:
[----:B------:R-:W-:Y:S05]  /*2ae50*/  BSYNC B1 ;  /* 0x0000000000017941 */ /* 0x000fea0003800000 */
.L_x_2070:
        /* <DEDUP_REMOVED lines=8> */
.L_x_2072:
[----:B------:R-:W-:Y:S01]  /*2aee0*/  MOV R13, R8 ;  /* 0x00000008000d7202 */ /* 0x000fe20000000f00 */
[----:B------:R-:W-:-:S07]  /*2aef0*/  IMAD.MOV.U32 R7, RZ, RZ, R14 ;  /* 0x000000ffff077224 */ /* 0x000fce00078e000e */
[----:B------:R-:W-:Y:S05]  /*2af00*/  WARPSYNC.COLLECTIVE R15, `(.L_x_2073) ;  /* 0x000000000f087348 */ /* 0x000fea0003c00000 */
[----:B------:R0:W1:Y:S02]  /*2af10*/  SHFL.IDX P6, R14, R13, R12, R11 ;  /* 0x0000000c0d0e7389 */ /* 0x00006400000c000b */
[----:B01----:R-:W-:Y:S01]  /*2af20*/  ENDCOLLECTIVE ;  /* 0x000000000000791b */ /* 0x003fe20003800000 */
.L_x_2073:
[----:B------:R-:W-:Y:S02]  /*2af30*/  IMAD.MOV.U32 R13, RZ, RZ, R0 ;  /* 0x000000ffff0d7224 */ /* 0x000fe400078e0000 */
[----:B------:R-:W-:-:S07]  /*2af40*/  IMAD.MOV.U32 R9, RZ, RZ, R14 ;  /* 0x000000ffff097224 */ /* 0x000fce00078e000e */
[----:B------:R-:W-:Y:S05]  /*2af50*/  WARPSYNC.COLLECTIVE R15, `(.L_x_2074) ;  /* 0x000000000f087348 */ /* 0x000fea0003c00000 */
[----:B------:R0:W1:Y:S02]  /*2af60*/  SHFL.IDX P6, R14, R13, R12, R11 ;  /* 0x0000000c0d0e7389 */ /* 0x00006400000c000b */
[----:B01----:R-:W-:Y:S01]  /*2af70*/  ENDCOLLECTIVE ;  /* 0x000000000000791b */ /* 0x003fe20003800000 */
.L_x_2074:
[----:B------:R-:W-:Y:S05]  /*2af80*/  BRA `(.L_x_2075) ;  /* 0xfffffe34004c7947 */ /* 0x000fea000383ffff */
.L_x_1732:
        /* <DEDUP_REMOVED lines=8> */
.L_x_2077:
[----:B------:R-:W-:Y:S05]  /*2b010*/  BSYNC B1 ;  /* 0x0000000000017941 */ /* 0x000fea0003800000 */
.L_x_2076:
[----:B------:R-:W-:Y:S01]  /*2b020*/  MOV R13, R4 ;  /* 0x00000004000d7202 */ /* 0x000fe20000000f00 */
[----:B------:R-:W-:Y:S02]  /*2b030*/  IMAD.MOV.U32 R12, RZ, RZ, 0x3 ;  /* 0x00000003ff0c7424 */ /* 0x000fe400078e00ff */
[----:B------:R-:W-:Y:S02]  /*2b040*/  IMAD.MOV.U32 R11, RZ, RZ, 0x181f ;  /* 0x0000181fff0b7424 */ /* 0x000fe400078e00ff */
[----:B------:R-:W-:Y:S02]  /*2b050*/  IMAD.MOV.U32 R15, RZ, RZ, -0x1 ;  /* 0xffffffffff0f7424 */ /* 0x000fe400078e00ff */
[----:B------:R-:W-:-:S07]  /*2b060*/  IMAD.MOV.U32 R21, RZ, RZ, R14 ;  /* 0x000000ffff157224 */ /* 0x000fce00078e000e */
[----:B------:R-:W-:Y:S05]  /*2b070*/  WARPSYNC.COLLECTIVE R15, `(.L_x_2078) ;  /* 0x000000000f087348 */ /* 0x000fea0003c00000 */
[----:B------:R0:W1:Y:S02]  /*2b080*/  SHFL.IDX P6, R14, R13, R12, R11 ;  /* 0x0000000c0d0e7389 */ /* 0x00006400000c000b */
[----:B01----:R-:W-:Y:S01]  /*2b090*/  ENDCOLLECTIVE ;  /* 0x000000000000791b */ /* 0x003fe20003800000 */
.L_x_2078:
[----:B------:R-:W-:Y:S01]  /*2b0a0*/  IMAD.MOV.U32 R13, RZ, RZ, R8 ;  /* 0x000000ffff0d7224 */ /* 0x000fe200078e0008 */
[----:B------:R-:W-:-:S07]  /*2b0b0*/  MOV R76, R14 ;  /* 0x0000000e004c7202 */ /* 0x000fce0000000f00 */
[----:B------:R-:W-:Y:S05]  /*2b0c0*/  WARPSYNC.COLLECTIVE R15, `(.L_x_2079) ;  /* 0x000000000f087348 */ /* 0x000fea0003c00000 */
[----:B------:R0:W1:Y:S02]  /*2b0d0*/  SHFL.IDX P6, R14, R13, R12, R11 ;  /* 0x0000000c0d0e7389 */ /* 0x00006400000c000b */
[----:B01----:R-:W-:Y:S01]  /*2b0e0*/  ENDCOLLECTIVE ;  /* 0x000000000000791b */ /* 0x003fe20003800000 */
.L_x_2079:
[----:B------:R-:W-:Y:S02]  /*2b0f0*/  IMAD.MOV.U32 R13, RZ, RZ, R0 ;  /* 0x000000ffff0d7224 */ /* 0x000fe400078e0000 */
[----:B------:R-:W-:-:S07]  /*2b100*/  IMAD.MOV.U32 R77, RZ, RZ, R14 ;  /* 0x000000ffff4d7224 */ /* 0x000fce00078e000e */
[----:B------:R-:W-:Y:S05]  /*2b110*/  WARPSYNC.COLLECTIVE R15, `(.L_x_2080) ;  /* 0x000000000f087348 */ /* 0x000fea0003c00000 */
[----:B------:R0:W1:Y:S02]  /*2b120*/  SHFL.IDX P6, R14, R13, R12, R11 ;  /* 0x0000000c0d0e7389 */ /* 0x00006400000c000b */
[----:B01----:R-:W-:Y:S01]  /*2b130*/  ENDCOLLECTIVE ;  /* 0x000000000000791b */ /* 0x003fe20003800000 */
.L_x_2080:
[----:B------:R-:W-:Y:S01]  /*2b140*/  MOV R0, R14 ;  /* 0x0000000e00007202 */ /* 0x000fe20000000f00 */
[----:B------:R-:W-:Y:S06]  /*2b150*/  BRA `(.L_x_2081) ;  /* 0xfffffe3400f47947 */ /* 0x000fec000383ffff */
.L_x_1736:
[----:B0-----:R0:W1:Y:S02]  /*2b160*/  SYNCS.PHASECHK.TRANS64.TRYWAIT P0, [R18+URZ+0x30800], R115 ;  /* 0x03080073120075a7 */ /* 0x001064000800017f */
[----:B-1----:R-:W-:Y:S05]  /*2b170*/  @!P0 NANOSLEEP.SYNCS 0x989680 ;  /* 0x009896800000895d */ /* 0x002fea0003900000 */
[----:B------:R-:W1:Y:S02]  /*2b180*/  @!P0 SYNCS.PHASECHK.TRANS64 P0, [R18+URZ+0x30800], R115 ;  /* 0x03080073120085a7 */ /* 0x000e64000800007f */
[----:B-1----:R-:W-:Y:S05]  /*2b190*/  @!P0 BRA `(.L_x_1736) ;  /* 0xfffffffc00f08947 */ /* 0x002fea000383ffff */
[----:B------:R-:W-:Y:S05]  /*2b1a0*/  BRA `(.L_x_2082) ;  /* 0xfffffe3c001c7947 */ /* 0x000fea000383ffff */
.L_x_1754:
[----:B-1----:R1:W0:Y:S02]  /*2b1b0*/  SYNCS.PHASECHK.TRANS64.TRYWAIT P1, [R58+URZ+0x30830], R3 ;  /* 0x030830033a0075a7 */ /* 0x002224000802017f */
[----:B0-----:R-:W-:Y:S05]  /*2b1c0*/  @!P1 NANOSLEEP.SYNCS 0x989680 ;  /* 0x009896800000995d */ /* 0x001fea0003900000 */
[----:B------:R-:W0:Y:S02]  /*2b1d0*/  @!P1 SYNCS.PHASECHK.TRANS64 P1, [R58+URZ+0x30830], R3 ;  /* 0x030830033a0095a7 */ /* 0x000e24000802007f */
[----:B0-----:R-:W-:Y:S05]  /*2b1e0*/  @!P1 BRA `(.L_x_1754) ;  /* 0xfffffffc00f09947 */ /* 0x001fea000383ffff */
[----:B------:R-:W-:Y:S05]  /*2b1f0*/  BRA `(.L_x_1753) ;  /* 0xfffffe7000687947 */ /* 0x000fea000383ffff */
.L_x_1775:
[----:B-1----:R1:W2:Y:S02]  /*2b200*/  SYNCS.PHASECHK.TRANS64.TRYWAIT P1, [R2+URZ+0x30830], R152 ;  /* 0x03083098020075a7 */ /* 0x0022a4000802017f */
[----:B--2---:R-:W-:Y:S05]  /*2b210*/  @!P1 NANOSLEEP.SYNCS 0x989680 ;  /* 0x009896800000995d */ /* 0x004fea0003900000 */
[----:B------:R-:W2:Y:S02]  /*2b220*/  @!P1 SYNCS.PHASECHK.TRANS64 P1, [R2+URZ+0x30830], R152 ;  /* 0x03083098020095a7 */ /* 0x000ea4000802007f */
[----:B--2---:R-:W-:Y:S05]  /*2b230*/  @!P1 BRA `(.L_x_1775) ;  /* 0xfffffffc00f09947 */ /* 0x004fea000383ffff */
[----:B------:R-:W-:Y:S05]  /*2b240*/  BRA `(.L_x_1774) ;  /* 0xfffffea000047947 */ /* 0x000fea000383ffff */
.L_x_1780:
[----:B-1----:R1:W2:Y:S02]  /*2b250*/  SYNCS.PHASECHK.TRANS64.TRYWAIT P1, [R203+URZ+0x30850], R0 ;  /* 0x03085000cb0075a7 */ /* 0x0022a4000802017f */
[----:B--2---:R-:W-:Y:S05]  /*2b260*/  @!P1 NANOSLEEP.SYNCS 0x989680 ;  /* 0x009896800000995d */ /* 0x004fea0003900000 */
[----:B------:R-:W2:Y:S02]  /*2b270*/  @!P1 SYNCS.PHASECHK.TRANS64 P1, [R203+URZ+0x30850], R0 ;  /* 0x03085000cb0095a7 */ /* 0x000ea4000802007f */
[----:B--2---:R-:W-:Y:S05]  /*2b280*/  @!P1 BRA `(.L_x_1780) ;  /* 0xfffffffc00f09947 */ /* 0x004fea000383ffff */
[----:B------:R-:W-:Y:S05]  /*2b290*/  BRA `(.L_x_1779) ;  /* 0xfffffeb0007c7947 */ /* 0x000fea000383ffff */
.L_x_1803:
[----:B-1----:R1:W2:Y:S02]  /*2b2a0*/  SYNCS.PHASECHK.TRANS64.TRYWAIT P1, [R222+URZ+0x30830], R2 ;  /* 0x03083002de0075a7 */ /* 0x0022a4000802017f */
[----:B--2---:R-:W-:Y:S05]  /*2b2b0*/  @!P1 NANOSLEEP.SYNCS 0x989680 ;  /* 0x009896800000995d */ /* 0x004fea0003900000 */
[----:B------:R-:W2:Y:S02]  /*2b2c0*/  @!P1 SYNCS.PHASECHK.TRANS64 P1, [R222+URZ+0x30830], R2 ;  /* 0x03083002de0095a7 */ /* 0x000ea4000802007f */
[----:B--2---:R-:W-:Y:S05]  /*2b2d0*/  @!P1 BRA `(.L_x_1803) ;  /* 0xfffffffc00f09947 */ /* 0x004fea000383ffff */
[----:B------:R-:W-:Y:S05]  /*2b2e0*/  BRA `(.L_x_1802) ;  /* 0xfffffed400307947 */ /* 0x000fea000383ffff */
.L_x_1808:
[----:B-1----:R1:W2:Y:S02]  /*2b2f0*/  SYNCS.PHASECHK.TRANS64.TRYWAIT P1, [R13+URZ+0x30850], R0 ;  /* 0x030850000d0075a7 */ /* 0x0022a4000802017f */
[----:B--2---:R-:W-:Y:S05]  /*2b300*/  @!P1 NANOSLEEP.SYNCS 0x989680 ;  /* 0x009896800000995d */ /* 0x004fea0003900000 */
[----:B------:R-:W2:Y:S02]  /*2b310*/  @!P1 SYNCS.PHASECHK.TRANS64 P1, [R13+URZ+0x30850], R0 ;  /* 0x030850000d0095a7 */ /* 0x000ea4000802007f */
[----:B--2---:R-:W-:Y:S05]  /*2b320*/  @!P1 BRA `(.L_x_1808) ;  /* 0xfffffffc00f09947 */ /* 0x004fea000383ffff */
[----:B------:R-:W-:Y:S05]  /*2b330*/  BRA `(.L_x_1807) ;  /* 0xfffffee400ac7947 */ /* 0x000fea000383ffff */
.L_x_1818:
[----:B--2---:R2:W3:Y:S02]  /*2b340*/  SYNCS.PHASECHK.TRANS64.TRYWAIT P1, [R4+URZ+0x30830], R2 ;  /* 0x03083002040075a7 */ /* 0x0044e4000802017f */
[----:B---3--:R-:W-:Y:S05]  /*2b350*/  @!P1 NANOSLEEP.SYNCS 0x989680 ;  /* 0x009896800000995d */ /* 0x008fea0003900000 */
[----:B------:R-:W3:Y:S02]  /*2b360*/  @!P1 SYNCS.PHASECHK.TRANS64 P1, [R4+URZ+0x30830], R2 ;  /* 0x03083002040095a7 */ /* 0x000ee4000802007f */
[----:B---3--:R-:W-:Y:S05]  /*2b370*/  @!P1 BRA `(.L_x_1818) ;  /* 0xfffffffc00f09947 */ /* 0x008fea000383ffff */
[----:B------:R-:W-:Y:S05]  /*2b380*/  BRA `(.L_x_1817) ;  /* 0xfffffef800887947 */ /* 0x000fea000383ffff */
.L_x_1823:
[----:B-1----:R1:W2:Y:S02]  /*2b390*/  SYNCS.PHASECHK.TRANS64.TRYWAIT P1, [R222+URZ+0x30850], R0 ;  /* 0x03085000de0075a7 */ /* 0x0022a4000802017f */
[----:B--2---:R-:W-:Y:S05]  /*2b3a0*/  @!P1 NANOSLEEP.SYNCS 0x989680 ;  /* 0x009896800000995d */ /* 0x004fea0003900000 */
[----:B------:R-:W2:Y:S02]  /*2b3b0*/  @!P1 SYNCS.PHASECHK.TRANS64 P1, [R222+URZ+0x30850], R0 ;  /* 0x03085000de0095a7 */ /* 0x000ea4000802007f */
[----:B--2---:R-:W-:Y:S05]  /*2b3c0*/  @!P1 BRA `(.L_x_1823) ;  /* 0xfffffffc00f09947 */ /* 0x004fea000383ffff */
[----:B------:R-:W-:Y:S05]  /*2b3d0*/  BRA `(.L_x_1822) ;  /* 0xffffff0c00087947 */ /* 0x000fea000383ffff */
.L_x_1839:
[----:B--2---:R2:W3:Y:S02]  /*2b3e0*/  SYNCS.PHASECHK.TRANS64.TRYWAIT P1, [R12+URZ+0x30850], R5 ;  /* 0x030850050c0075a7 */ /* 0x0044e4000802017f */
[----:B---3--:R-:W-:Y:S05]  /*2b3f0*/  @!P1 NANOSLEEP.SYNCS 0x989680 ;  /* 0x009896800000995d */ /* 0x008fea0003900000 */
[----:B------:R-:W3:Y:S02]  /*2b400*/  @!P1 SYNCS.PHASECHK.TRANS64 P1, [R12+URZ+0x30850], R5 ;  /* 0x030850050c0095a7 */ /* 0x000ee4000802007f */
[----:B---3--:R-:W-:Y:S05]  /*2b410*/  @!P1 BRA `(.L_x_1839) ;  /* 0xfffffffc00f09947 */ /* 0x008fea000383ffff */
[----:B------:R-:W-:Y:S05]  /*2b420*/  BRA `(.L_x_1838) ;  /* 0xffffff3000c87947 */ /* 0x000fea000383ffff */
.L_x_1884:
[----:B------:R-:W0:Y:S01]  /*2b430*/  S2R R12, SR_TID.X ;  /* 0x00000000000c7919 */ /* 0x000e220000002100 */
[----:B------:R-:W-:Y:S01]  /*2b440*/  BSSY B1, `(.L_x_2083) ;  /* 0x000000a000017945 */ /* 0x000fe20003800000 */
[----:B------:R-:W-:Y:S01]  /*2b450*/  IMAD.MOV.U32 R11, RZ, RZ, 0x1f ;  /* 0x0000001fff0b7424 */ /* 0x000fe200078e00ff */
[----:B------:R-:W-:Y:S02]  /*2b460*/  MOV R15, 0xffffffff ;  /* 0xffffffff000f7802 */ /* 0x000fe40000000f00 */
[----:B0-----:R-:W-:-:S04]  /*2b470*/  SHF.R.U32.HI R12, RZ, 0x5, R12 ;  /* 0x00000005ff0c7819 */ /* 0x001fc8000001160c */
[----:B------:R-:W-:-:S05]  /*2b480*/  LOP3.LUT R12, R12, 0x3, RZ, 0xc0, !PT ;  /* 0x000000030c0c7812 */ /* 0x000fca00078ec0ff */
[----:B------:R-:W-:Y:S02]  /*2b490*/  IMAD.MOV.U32 R13, RZ, RZ, R12 ;  /* 0x000000ffff0d7224 */ /* 0x000fe400078e000c */
[----:B------:R-:W-:-:S07]  /*2b4a0*/  IMAD.MOV.U32 R12, RZ, RZ, RZ ;  /* 0x000000ffff0c7224 */ /* 0x000fce00078e00ff */
[----:B-1----:R-:W-:Y:S05]  /*2b4b0*/  WARPSYNC.COLLECTIVE R15, `(.L_x_2084) ;  /* 0x000000000f087348 */ /* 0x002fea0003c00000 */
[----:B------:R0:W2:Y:S02]  /*2b4c0*/  SHFL.IDX P6, R14, R13, R12, R11 ;  /* 0x0000000c0d0e7389 */ /* 0x0000a400000c000b */
[----:B012---:R-:W-:Y:S01]  /*2b4d0*/  ENDCOLLECTIVE ;  /* 0x000000000000791b */ /* 0x007fe20003800000 */
.L_x_2084:
[----:B------:R-:W-:Y:S05]  /*2b4e0*/  BSYNC B1 ;  /* 0x0000000000017941 */ /* 0x000fea0003800000 */
.L_x_2083:
[----:B------:R-:W-:Y:S05]  /*2b4f0*/  BRA `(.L_x_2085) ;  /* 0xffffff8000d47947 */ /* 0x000fea000383ffff */
.L_x_1886:
[----:B------:R-:W-:Y:S01]  /*2b500*/  BSSY B1, `(.L_x_2086) ;  /* 0x0000006000017945 */ /* 0x000fe20003800000 */
[----:B------:R-:W-:-:S07]  /*2b510*/  IMAD.MOV.U32 R15, RZ, RZ, -0x1 ;  /* 0xffffffffff0f7424 */ /* 0x000fce00078e00ff */
[----:B01----:R-:W-:Y:S05]  /*2b520*/  WARPSYNC.COLLECTIVE R15, `(.L_x_2087) ;  /* 0x000000000f0c7348 */ /* 0x003fea0003c00000 */
[----:B------:R-:W-:Y:S02]  /*2b530*/  ELECT P6, UR62, PT ;  /* 0x00000000003e782f */ /* 0x000fe400038c0000 */
[----:B------:R-:W-:Y:S01]  /*2b540*/  MOV R14, UR62 ;  /* 0x0000003e000e7c02 */ /* 0x000fe20008000f00 */
[----:B01----:R-:W-:Y:S10]  /*2b550*/  ENDCOLLECTIVE ;  /* 0x000000000000791b */ /* 0x003ff40003800000 */
.L_x_2087:
[----:B------:R-:W-:Y:S05]  /*2b560*/  BSYNC B1 ;  /* 0x0000000000017941 */ /* 0x000fea0003800000 */
.L_x_2086:
[----:B------:R-:W-:Y:S05]  /*2b570*/  BRA `(.L_x_1885) ;  /* 0xffffff8000cc7947 */ /* 0x000fea000383ffff */
.L_x_1888:
[----:B0-----:R0:W2:Y:S02]  /*2b580*/  SYNCS.PHASECHK.TRANS64.TRYWAIT P0, [R23+URZ+0x30820], R6 ;  /* 0x03082006170075a7 */ /* 0x0010a4000800017f */
[----:B--2---:R-:W-:Y:S05]  /*2b590*/  @!P0 NANOSLEEP.SYNCS 0x989680 ;  /* 0x009896800000895d */ /* 0x004fea0003900000 */
[----:B------:R-:W2:Y:S02]  /*2b5a0*/  @!P0 SYNCS.PHASECHK.TRANS64 P0, [R23+URZ+0x30820], R6 ;  /* 0x03082006170085a7 */ /* 0x000ea4000800007f */
[----:B--2---:R-:W-:Y:S05]  /*2b5b0*/  @!P0 BRA `(.L_x_1888) ;  /* 0xfffffffc00f08947 */ /* 0x004fea000383ffff */
[----:B------:R-:W-:Y:S05]  /*2b5c0*/  BRA `(.L_x_2088) ;  /* 0xffffff8000dc7947 */ /* 0x000fea000383ffff */
.L_x_1892:
[----:B--2---:R2:W3:Y:S02]  /*2b5d0*/  SYNCS.PHASECHK.TRANS64.TRYWAIT P0, [R13+URZ+0x308a0], R12 ;  /* 0x0308a00c0d0075a7 */ /* 0x0044e4000800017f */
[----:B---3--:R-:W-:Y:S05]  /*2b5e0*/  @!P0 NANOSLEEP.SYNCS 0x989680 ;  /* 0x009896800000895d */ /* 0x008fea0003900000 */
[----:B------:R-:W3:Y:S02]  /*2b5f0*/  @!P0 SYNCS.PHASECHK.TRANS64 P0, [R13+URZ+0x308a0], R12 ;  /* 0x0308a00c0d0085a7 */ /* 0x000ee4000800007f */
[----:B---3--:R-:W-:Y:S05]  /*2b600*/  @!P0 BRA `(.L_x_1892) ;  /* 0xfffffffc00f08947 */ /* 0x008fea000383ffff */
[----:B------:R-:W-:Y:S05]  /*2b610*/  BRA `(.L_x_2089) ;  /* 0xffffff8000f47947 */ /* 0x000fea000383ffff */
.L_x_1900:
[----:B0-----:R0:W3:Y:S02]  /*2b620*/  SYNCS.PHASECHK.TRANS64.TRYWAIT P0, [R13+URZ+0x308c0], R12 ;  /* 0x0308c00c0d0075a7 */ /* 0x0010e4000800017f */
[----:B---3--:R-:W-:Y:S05]  /*2b630*/  @!P0 NANOSLEEP.SYNCS 0x989680 ;  /* 0x009896800000895d */ /* 0x008fea0003900000 */
[----:B------:R-:W3:Y:S02]  /*2b640*/  @!P0 SYNCS.PHASECHK.TRANS64 P0, [R13+URZ+0x308c0], R12 ;  /* 0x0308c00c0d0085a7 */ /* 0x000ee4000800007f */
[----:B---3--:R-:W-:Y:S05]  /*2b650*/  @!P0 BRA `(.L_x_1900) ;  /* 0xfffffffc00f08947 */ /* 0x008fea000383ffff */
[----:B------:R-:W-:Y:S05]  /*2b660*/  BRA `(.L_x_2090) ;  /* 0xffffff8800347947 */ /* 0x000fea000383ffff */
.L_x_1910:
[----:B0-----:R0:W2:Y:S02]  /*2b670*/  SYNCS.PHASECHK.TRANS64.TRYWAIT P1, [R6+URZ+0x308a0], R3 ;  /* 0x0308a003060075a7 */ /* 0x0010a4000802017f */
[----:B--2---:R-:W-:Y:S05]  /*2b680*/  @!P1 NANOSLEEP.SYNCS 0x989680 ;  /* 0x009896800000995d */ /* 0x004fea0003900000 */
[----:B------:R-:W2:Y:S02]  /*2b690*/  @!P1 SYNCS.PHASECHK.TRANS64 P1, [R6+URZ+0x308a0], R3 ;  /* 0x0308a003060095a7 */ /* 0x000ea4000802007f */
[----:B--2---:R-:W-:Y:S05]  /*2b6a0*/  @!P1 BRA `(.L_x_1910) ;  /* 0xfffffffc00f09947 */ /* 0x004fea000383ffff */
[----:B------:R-:W-:Y:S05]  /*2b6b0*/  BRA `(.L_x_2091) ;  /* 0xffffff8c00a87947 */ /* 0x000fea000383ffff */
.L_x_1918:
[----:B--2---:R2:W3:Y:S02]  /*2b6c0*/  SYNCS.PHASECHK.TRANS64.TRYWAIT P1, [R6+URZ+0x308c0], R3 ;  /* 0x0308c003060075a7 */ /* 0x0044e4000802017f */
[----:B---3--:R-:W-:Y:S05]  /*2b6d0*/  @!P1 NANOSLEEP.SYNCS 0x989680 ;  /* 0x009896800000995d */ /* 0x008fea0003900000 */
[----:B------:R-:W3:Y:S02]  /*2b6e0*/  @!P1 SYNCS.PHASECHK.TRANS64 P1, [R6+URZ+0x308c0], R3 ;  /* 0x0308c003060095a7 */ /* 0x000ee4000802007f */
[----:B---3--:R-:W-:Y:S05]  /*2b6f0*/  @!P1 BRA `(.L_x_1918) ;  /* 0xfffffffc00f09947 */ /* 0x008fea000383ffff */
[----:B------:R-:W-:Y:S05]  /*2b700*/  BRA `(.L_x_2092) ;  /* 0xffffff9000e07947 */ /* 0x000fea000383ffff */
.L_x_1942:
        /* <DEDUP_REMOVED lines=8> */
[----:B-----5:R-:W-:Y:S05]  /*2b790*/  WARPSYNC.COLLECTIVE R15, `(.L_x_2094) ;  /* 0x000000000f087348 */ /* 0x020fea0003c00000 */
[----:B------:R0:W1:Y:S02]  /*2b7a0*/  SHFL.IDX P6, R14, R13, R12, R11 ;  /* 0x0000000c0d0e7389 */ /* 0x00006400000c000b */
[----:B01---5:R-:W-:Y:S01]  /*2b7b0*/  ENDCOLLECTIVE ;  /* 0x000000000000791b */ /* 0x023fe20003800000 */
.L_x_2094:
[----:B------:R-:W-:Y:S05]  /*2b7c0*/  BSYNC B0 ;  /* 0x0000000000007941 */ /* 0x000fea0003800000 */
.L_x_2093:
[----:B------:R-:W-:Y:S05]  /*2b7d0*/  BRA `(.L_x_2095) ;  /* 0xffffffa400587947 */ /* 0x000fea000383ffff */
.L_x_1945:
[----:B0-----:R0:W1:Y:S02]  /*2b7e0*/  SYNCS.PHASECHK.TRANS64.TRYWAIT P0, [R4+URZ+0x30840], R5 ;  /* 0x03084005040075a7 */ /* 0x001064000800017f */
[----:B-1----:R-:W-:Y:S05]  /*2b7f0*/  @!P0 NANOSLEEP.SYNCS 0x989680 ;  /* 0x009896800000895d */ /* 0x002fea0003900000 */
[----:B------:R-:W1:Y:S02]  /*2b800*/  @!P0 SYNCS.PHASECHK.TRANS64 P0, [R4+URZ+0x30840], R5 ;  /* 0x03084005040085a7 */ /* 0x000e64000800007f */
[----:B-1----:R-:W-:Y:S05]  /*2b810*/  @!P0 BRA `(.L_x_1945) ;  /* 0xfffffffc00f08947 */ /* 0x002fea000383ffff */
[----:B------:R-:W-:Y:S05]  /*2b820*/  BRA `(.L_x_2096) ;  /* 0xffffffa400b87947 */ /* 0x000fea000383ffff */
.L_x_1946:
        /* <DEDUP_REMOVED lines=8> */
.L_x_2098:
[----:B------:R-:W-:Y:S05]  /*2b8b0*/  BSYNC B0 ;  /* 0x0000000000007941 */ /* 0x000fea0003800000 */
.L_x_2097:
        /* <DEDUP_REMOVED lines=9> */
.L_x_2099:
[----:B------:R-:W-:Y:S02]  /*2b950*/  IMAD.MOV.U32 R13, RZ, RZ, R6 ;  /* 0x000000ffff0d7224 */ /* 0x000fe400078e0006 */
[----:B------:R-:W-:Y:S02]  /*2b960*/  IMAD.MOV.U32 R12, RZ, RZ, 0x1 ;  /* 0x00000001ff0c7424 */ /* 0x000fe400078e00ff */
[----:B------:R-:W-:-:S07]  /*2b970*/  IMAD.MOV.U32 R3, RZ, RZ, R14 ;  /* 0x000000ffff037224 */ /* 0x000fce00078e000e */
[----:B------:R-:W-:Y:S05]  /*2b980*/  WARPSYNC.COLLECTIVE R15, `(.L_x_2100) ;  /* 0x000000000f087348 */ /* 0x000fea0003c00000 */
[----:B------:R0:W1:Y:S02]  /*2b990*/  SHFL.IDX P6, R14, R13, R12, R11 ;  /* 0x0000000c0d0e7389 */ /* 0x00006400000c000b */
[----:B01----:R-:W-:Y:S01]  /*2b9a0*/  ENDCOLLECTIVE ;  /* 0x000000000000791b */ /* 0x003fe20003800000 */
.L_x_2100:
[----:B------:R-:W-:-:S04]  /*2b9b0*/  @P0 LEA R3, P1, R37, R3, 0x1 ;  /* 0x0000000325030211 */ /* 0x000fc800078208ff */
[----:B------:R-:W-:-:S04]  /*2b9c0*/  @P0 IADD3.X R2, RZ, R2, RZ, P1, !PT ;  /* 0x00000002ff020210 */ /* 0x000fc80000ffe4ff */
[----:B------:R-:W-:Y:S01]  /*2b9d0*/  @P0 LOP3.LUT R3, R3, R2, RZ, 0x3c, !PT ;  /* 0x0000000203030212 */ /* 0x000fe200078e3cff */
[----:B------:R-:W-:-:S03]  /*2b9e0*/  IMAD.MOV.U32 R13, RZ, RZ, R0 ;  /* 0x000000ffff0d7224 */ /* 0x000fc600078e0000 */
[----:B------:R-:W-:-:S04]  /*2b9f0*/  @P0 LOP3.LUT R2, R3, R2, RZ, 0x3c, !PT ;  /* 0x0000000203020212 */ /* 0x000fc800078e3cff */
[----:B------:R-:W-:Y:S02]  /*2ba00*/  @P0 LOP3.LUT R3, R3, R2, RZ, 0x3c, !PT ;  /* 0x0000000203030212 */ /* 0x000fe400078e3cff */
[----:B------:R-:W-:-:S03]  /*2ba10*/  MOV R8, R14 ;  /* 0x0000000e00087202 */ /* 0x000fc60000000f00 */
[----:B------:R-:W-:Y:S01]  /*2ba20*/  @!PT LDS RZ, [RZ] ;  /* 0x00000000fffff984 */ /* 0x000fe20000000800 */
[----:B------:R-:W-:Y:S01]  /*2ba30*/  @!PT LDS RZ, [RZ] ;  /* 0x00000000fffff984 */ /* 0x000fe20000000800 */
[----:B------:R-:W-:Y:S01]  /*2ba40*/  @!PT LDS RZ, [RZ] ;  /* 0x00000000fffff984 */ /* 0x000fe20000000800 */
[----:B------:R0:W-:Y:S04]  /*2ba50*/  @P0 LDGSTS.E.BYPASS.LTC128B.128 [R9+0x20400], desc[UR60][R2.64], !P5 ;  /* 0x2040000002090fae */ /* 0x0001e8000e901d7c */
[----:B0-----:R-:W-:Y:S05]  /*2ba60*/  WARPSYNC.COLLECTIVE R15, `(.L_x_2101) ;  /* 0x000000000f087348 */ /* 0x001fea0003c00000 */
[----:B------:R1:W2:Y:S02]  /*2ba70*/  SHFL.IDX P6, R14, R13, R12, R11 ;  /* 0x0000000c0d0e7389 */ /* 0x0002a400000c000b */
[----:B012---:R-:W-:Y:S01]  /*2ba80*/  ENDCOLLECTIVE ;  /* 0x000000000000791b */ /* 0x007fe20003800000 */
.L_x_2101:
[----:B------:R-:W-:Y:S01]  /*2ba90*/  @!PT LDS RZ, [RZ] ;  /* 0x00000000fffff984 */ /* 0x000fe20000000800 */
[----:B------:R-:W-:Y:S01]  /*2baa0*/  @!PT LDS RZ, [RZ] ;  /* 0x00000000fffff984 */ /* 0x000fe20000000800 */
[----:B------:R-:W-:Y:S01]  /*2bab0*/  @!PT LDS RZ, [RZ] ;  /* 0x00000000fffff984 */ /* 0x000fe20000000800 */
[----:B------:R-:W-:Y:S04]  /*2bac0*/  @P0 LDGSTS.E.BYPASS.LTC128B.128 [R9+0x22400], desc[UR60][R2.64+0x80], !P4 ;  /* 0x2240008002090fae */ /* 0x000fe8000e101d7c */
[----:B------:R-:W-:Y:S04]  /*2bad0*/  @P0 LDGSTS.E.BYPASS.LTC128B.128 [R9+0x24400], desc[UR60][R2.64+0x100], !P3 ;  /* 0x2440010002090fae */ /* 0x000fe8000d901d7c */
[----:B------:R0:W-:Y:S01]  /*2bae0*/  @P0 LDGSTS.E.BYPASS.LTC128B.128 [R9+0x26400], desc[UR60][R2.64+0x180], !P2 ;  /* 0x2640018002090fae */ /* 0x0001e2000d101d7c */
[----:B------:R-:W-:Y:S01]  /*2baf0*/  ISETP.GE.AND P0, PT, R5, 0x11, PT ;  /* 0x000000110500780c */ /* 0x000fe20003f06270 */
[----:B------:R-:W-:-:S02]  /*2bb00*/  IMAD.MOV.U32 R13, RZ, RZ, R6 ;  /* 0x000000ffff0d7224 */ /* 0x000fc400078e0006 */
[----:B------:R-:W-:Y:S02]  /*2bb10*/  IMAD.MOV.U32 R12, RZ, RZ, 0x2 ;  /* 0x00000002ff0c7424 */ /* 0x000fe400078e00ff */
[----:B0-----:R-:W-:-:S08]  /*2bb20*/  IMAD.MOV.U32 R2, RZ, RZ, R14 ;  /* 0x000000ffff027224 */ /* 0x001fd000078e000e */
[----:B------:R-:W-:Y:S05]  /*2bb30*/  WARPSYNC.COLLECTIVE R15, `(.L_x_2102) ;  /* 0x000000000f087348 */ /* 0x000fea0003c00000 */
[----:B------:R0:W1:Y:S02]  /*2bb40*/  SHFL.IDX P6, R14, R13, R12, R11 ;  /* 0x0000000c0d0e7389 */ /* 0x00006400000c000b */
[----:B01----:R-:W-:Y:S01]  /*2bb50*/  ENDCOLLECTIVE ;  /* 0x000000000000791b */ /* 0x003fe20003800000 */
.L_x_2102:
[----:B------:R-:W-:Y:S02]  /*2bb60*/  @P0 LEA R21, R7, R23, 0x1 ;  /* 0x0000001707150211 */ /* 0x000fe400078e08ff */
[----:B------:R-:W-:-:S05]  /*2bb70*/  @P0 LEA R2, P1, R37, R2, 0x1 ;  /* 0x0000000225020211 */ /* 0x000fca00078208ff */
[----:B------:R-:W-:-:S05]  /*2bb80*/  @P0 IMAD.X R3, RZ, RZ, R8, P1 ;  /* 0x000000ffff030224 */ /* 0x000fca00008e0608 */
[----:B------:R-:W-:Y:S01]  /*2bb90*/  @!PT LDS RZ, [RZ] ;  /* 0x00000000fffff984 */ /* 0x000fe20000000800 */
[----:B------:R-:W-:Y:S01]  /*2bba0*/  @!PT LDS RZ, [RZ] ;  /* 0x00000000fffff984 */ /* 0x000fe20000000800 */
[----:B------:R-:W-:Y:S01]  /*2bbb0*/  @!PT LDS RZ, [RZ] ;  /* 0x00000000fffff984 */ /* 0x000fe20000000800 */
[----:B------:R0:W-:Y:S01]  /*2bbc0*/  @P0 LDGSTS.E.BYPASS.LTC128B.128 [R21+0x20c00], desc[UR60][R2.64], !P5 ;  /* 0x20c0000002150fae */ /* 0x0001e2000e901d7c */
[----:B------:R-:W-:-:S03]  /*2bbd0*/  MOV R13, R0 ;  /* 0x00000000000d7202 */ /* 0x000fc60000000f00 */
        /* <DEDUP_REMOVED lines=8> */
.L_x_2103:
[----:B------:R-:W-:Y:S01]  /*2bc60*/  @P0 IMAD R9, R7, 0x2, R23 ;  /* 0x0000000207090824 */ /* 0x000fe200078e0217 */
[----:B------:R-:W-:Y:S01]  /*2bc70*/  MOV R13, R6 ;  /* 0x00000006000d7202 */ /* 0x000fe20000000f00 */
[----:B------:R-:W-:Y:S02]  /*2bc80*/  IMAD.MOV.U32 R12, RZ, RZ, 0x3 ;  /* 0x00000003ff0c7424 */ /* 0x000fe400078e00ff */
[----:B------:R-:W-:-:S07]  /*2bc90*/  IMAD.MOV.U32 R2, RZ, RZ, R14 ;  /* 0x000000ffff027224 */ /* 0x000fce00078e000e */
[----:B------:R-:W-:Y:S05]  /*2bca0*/  WARPSYNC.COLLECTIVE R15, `(.L_x_2104) ;  /* 0x000000000f087348 */ /* 0x000fea0003c00000 */
[----:B------:R0:W1:Y:S02]  /*2bcb0*/  SHFL.IDX P6, R14, R13, R12, R11 ;  /* 0x0000000c0d0e7389 */ /* 0x00006400000c000b */
[----:B01----:R-:W-:Y:S01]  /*2bcc0*/  ENDCOLLECTIVE ;  /* 0x000000000000791b */ /* 0x003fe20003800000 */
.L_x_2104:
        /* <DEDUP_REMOVED lines=14> */
.L_x_2105:
[----:B------:R-:W-:Y:S01]  /*2bdb0*/  MOV R0, R14 ;  /* 0x0000000e00007202 */ /* 0x000fe20000000f00 */
[----:B------:R-:W-:Y:S06]  /*2bdc0*/  BRA `(.L_x_2106) ;  /* 0xffffffa400607947 */ /* 0x000fec000383ffff */
.L_x_1951:
[----:B------:R-:W-:Y:S01]  /*2bdd0*/  IMAD.MOV.U32 R13, RZ, RZ, R0 ;  /* 0x000000ffff0d7224 */ /* 0x000fe200078e0000 */
[----:B------:R-:W-:Y:S01]  /*2bde0*/  MOV R15, 0xffffffff ;  /* 0xffffffff000f7802 */ /* 0x000fe20000000f00 */
[----:B------:R-:W-:Y:S01]  /*2bdf0*/  IMAD.MOV.U32 R12, RZ, RZ, RZ ;  /* 0x000000ffff0c7224 */ /* 0x000fe200078e00ff */
[----:B------:R-:W-:Y:S01]  /*2be00*/  IADD3 R28, R8, R28, RZ ;  /* 0x0000001c081c7210 */ /* 0x000fe20007ffe0ff */
[----:B------:R-:W-:Y:S02]  /*2be10*/  IMAD.MOV.U32 R11, RZ, RZ, 0x181f ;  /* 0x0000181fff0b7424 */ /* 0x000fe400078e00ff */
[----:B------:R-:W-:Y:S02]  /*2be20*/  IMAD R5, R31, R7, RZ ;  /* 0x000000071f057224 */ /* 0x000fe400078e02ff */
[----:B------:R-:W-:-:S07]  /*2be30*/  VIADD R6, R28, 0x10 ;  /* 0x000000101c067836 */ /* 0x000fce0000000000 */
[----:B------:R-:W-:Y:S05]  /*2be40*/  WARPSYNC.COLLECTIVE R15, `(.L_x_2107) ;  /* 0x000000000f087348 */ /* 0x000fea0003c00000 */
[----:B------:R0:W1:Y:S02]  /*2be50*/  SHFL.IDX P6, R14, R13, R12, R11 ;  /* 0x0000000c0d0e7389 */ /* 0x00006400000c000b */
[----:B01----:R-:W-:Y:S01]  /*2be60*/  ENDCOLLECTIVE ;  /* 0x000000000000791b */ /* 0x003fe20003800000 */
.L_x_2107:
[----:B------:R-:W-:Y:S01]  /*2be70*/  ISETP.GE.AND P0, PT, R28, R5, PT ;  /* 0x000000051c00720c */ /* 0x000fe20003f06270 */
[----:B------:R-:W-:Y:S02]  /*2be80*/  IMAD.MOV.U32 R13, RZ, RZ, R4 ;  /* 0x000000ffff0d7224 */ /* 0x000fe400078e0004 */
[----:B------:R-:W-:-:S10]  /*2be90*/  IMAD.MOV.U32 R2, RZ, RZ, R14 ;  /* 0x000000ffff027224 */ /* 0x000fd400078e000e */
[----:B------:R-:W-:Y:S05]  /*2bea0*/  WARPSYNC.COLLECTIVE R15, `(.L_x_2108) ;  /* 0x000000000f087348 */ /* 0x000fea0003c00000 */
[----:B------:R0:W1:Y:S02]  /*2beb0*/  SHFL.IDX P6, R14, R13, R12, R11 ;  /* 0x0000000c0d0e7389 */ /* 0x00006400000c000b */
[----:B01----:R-:W-:Y:S01]  /*2bec0*/  ENDCOLLECTIVE ;  /* 0x000000000000791b */ /* 0x003fe20003800000 */
.L_x_2108:
[----:B------:R-:W-:Y:S01]  /*2bed0*/  IMAD.MOV.U32 R13, RZ, RZ, R0 ;  /* 0x000000ffff0d7224 */ /* 0x000fe200078e0000 */
[----:B------:R-:W-:Y:S01]  /*2bee0*/  MOV R12, 0x1 ;  /* 0x00000001000c7802 */ /* 0x000fe20000000f00 */
[----:B------:R-:W-:-:S07]  /*2bef0*/  IMAD.MOV.U32 R3, RZ, RZ, R14 ;  /* 0x000000ffff037224 */ /* 0x000fce00078e000e */
[----:B------:R-:W-:Y:S05]  /*2bf00*/  WARPSYNC.COLLECTIVE R15, `(.L_x_2109) ;  /* 0x000000000f087348 */ /* 0x000fea0003c00000 */
[----:B------:R0:W1:Y:S02]  /*2bf10*/  SHFL.IDX P6, R14, R13, R12, R11 ;  /* 0x0000000c0d0e7389 */ /* 0x00006400000c000b */
[----:B01----:R-:W-:Y:S01]  /*2bf20*/  ENDCOLLECTIVE ;  /* 0x000000000000791b */ /* 0x003fe20003800000 */
.L_x_2109:
[----:B------:R-:W-:-:S05]  /*2bf30*/  @!P0 LEA R3, P5, R37, R3, 0x1 ;  /* 0x0000000325038211 */ /* 0x000fca00078a08ff */
[----:B------:R-:W-:-:S05]  /*2bf40*/  @!P0 IMAD.X R2, RZ, RZ, R2, P5 ;  /* 0x000000ffff028224 */ /* 0x000fca00028e0602 */
[----:B------:R-:W-:Y:S01]  /*2bf50*/  @!P0 LOP3.LUT R3, R3, R2, RZ, 0x3c, !PT ;  /* 0x0000000203038212 */ /* 0x000fe200078e3cff */
[----:B------:R-:W-:-:S03]  /*2bf60*/  IMAD.MOV.U32 R13, RZ, RZ, R4 ;  /* 0x000000ffff0d7224 */ /* 0x000fc600078e0004 */
[----:B------:R-:W-:-:S04]  /*2bf70*/  @!P0 LOP3.LUT R2, R3, R2, RZ, 0x3c, !PT ;  /* 0x0000000203028212 */ /* 0x000fc800078e3cff */
[----:B------:R-:W-:-:S05]  /*2bf80*/  @!P0 LOP3.LUT R3, R3, R2, RZ, 0x3c, !PT ;  /* 0x0000000203038212 */ /* 0x000fca00078e3cff */
        /* <DEDUP_REMOVED lines=12> */
.L_x_2110:
[----:B------:R-:W-:Y:S02]  /*2c050*/  IMAD.MOV.U32 R13, RZ, RZ, R0 ;  /* 0x000000ffff0d7224 */ /* 0x000fe400078e0000 */
[----:B------:R-:W-:Y:S02]  /*2c060*/  IMAD.MOV.U32 R12, RZ, RZ, 0x2 ;  /* 0x00000002ff0c7424 */ /* 0x000fe400078e00ff */
[----:B------:R-:W-:-:S07]  /*2c070*/  IMAD.MOV.U32 R3, RZ, RZ, R14 ;  /* 0x000000ffff037224 */ /* 0x000fce00078e000e */
[----:B------:R-:W-:Y:S05]  /*2c080*/  WARPSYNC.COLLECTIVE R15, `(.L_x_2111) ;  /* 0x000000000f087348 */ /* 0x000fea0003c00000 */
[----:B------:R0:W1:Y:S02]  /*2c090*/  SHFL.IDX P6, R14, R13, R12, R11 ;  /* 0x0000000c0d0e7389 */ /* 0x00006400000c000b */
[----:B01----:R-:W-:Y:S01]  /*2c0a0*/  ENDCOLLECTIVE ;  /* 0x000000000000791b */ /* 0x003fe20003800000 */
.L_x_2111:
[----:B------:R-:W-:-:S04]  /*2c0b0*/  @!P0 LEA R3, P5, R37, R3, 0x1 ;  /* 0x0000000325038211 */ /* 0x000fc800078a08ff */
[----:B------:R-:W-:-:S04]  /*2c0c0*/  @!P0 IADD3.X R2, RZ, R2, RZ, P5, !PT ;  /* 0x00000002ff028210 */ /* 0x000fc80002ffe4ff */
        /* <DEDUP_REMOVED lines=10> */
[----:B------:R0:W-:Y:S02]  /*2c170*/  @!P0 LDGSTS.E.BYPASS.LTC128B.128 [R36+0x1cc00], desc[UR60][R2.64+0x180], !P1 ;  /* 0x1cc0018002248fae */ /* 0x0001e4000c901d7c */
[----:B0-----:R-:W-:-:S05]  /*2c180*/  VIADD R2, R28, 0x20 ;  /* 0x000000201c027836 */ /* 0x001fca0000000000 */
[----:B------:R-:W-:Y:S02]  /*2c190*/  ISETP.GE.AND P0, PT, R2, R5, PT ;  /* 0x000000050200720c */ /* 0x000fe40003f06270 */
[----:B------:R-:W-:-:S11]  /*2c1a0*/  MOV R2, R14 ;  /* 0x0000000e00027202 */ /* 0x000fd60000000f00 */
[----:B------:R-:W-:Y:S05]  /*2c1b0*/  WARPSYNC.COLLECTIVE R15, `(.L_x_2112) ;  /* 0x000000000f087348 */ /* 0x000fea0003c00000 */
[----:B------:R0:W1:Y:S02]  /*2c1c0*/  SHFL.IDX P6, R14, R13, R12, R11 ;  /* 0x0000000c0d0e7389 */ /* 0x00006400000c000b */
[----:B01----:R-:W-:Y:S01]  /*2c1d0*/  ENDCOLLECTIVE ;  /* 0x000000000000791b */ /* 0x003fe20003800000 */
.L_x_2112:
[----:B------:R-:W-:Y:S02]  /*2c1e0*/  IMAD.MOV.U32 R13, RZ, RZ, R0 ;  /* 0x000000ffff0d7224 */ /* 0x000fe400078e0000 */
[----:B------:R-:W-:Y:S02]  /*2c1f0*/  IMAD.MOV.U32 R12, RZ, RZ, 0x3 ;  /* 0x00000003ff0c7424 */ /* 0x000fe400078e00ff */
[----:B------:R-:W-:-:S07]  /*2c200*/  IMAD.MOV.U32 R3, RZ, RZ, R14 ;  /* 0x000000ffff037224 */ /* 0x000fce00078e000e */
[----:B------:R-:W-:Y:S05]  /*2c210*/  WARPSYNC.COLLECTIVE R15, `(.L_x_2113) ;  /* 0x000000000f087348 */ /* 0x000fea0003c00000 */
[----:B------:R0:W1:Y:S02]  /*2c220*/  SHFL.IDX P6, R14, R13, R12, R11 ;  /* 0x0000000c0d0e7389 */ /* 0x00006400000c000b */
[----:B01----:R-:W-:Y:S01]  /*2c230*/  ENDCOLLECTIVE ;  /* 0x000000000000791b */ /* 0x003fe20003800000 */
.L_x_2113:
[----:B------:R-:W-:-:S05]  /*2c240*/  @!P0 LEA R3, P5, R37, R3, 0x1 ;  /* 0x0000000325038211 */ /* 0x000fca00078a08ff */
[----:B------:R-:W-:-:S05]  /*2c250*/  @!P0 IMAD.X R2, RZ, RZ, R2, P5 ;  /* 0x000000ffff028224 */ /* 0x000fca00028e0602 */
[----:B------:R-:W-:Y:S02]  /*2c260*/  @!P0 LOP3.LUT R3, R3, R2, RZ, 0x3c, !PT ;  /* 0x0000000203038212 */ /* 0x000fe400078e3cff */
[----:B------:R-:W-:Y:S02]  /*2c270*/  MOV R13, R4 ;  /* 0x00000004000d7202 */ /* 0x000fe40000000f00 */
        /* <DEDUP_REMOVED lines=9> */
[----:B0-----:R-:W-:-:S04]  /*2c310*/  IADD3 R2, R28, 0x30, RZ ;  /* 0x000000301c027810 */ /* 0x001fc80007ffe0ff */
[----:B------:R-:W-:Y:S01]  /*2c320*/  ISETP.GE.AND P0, PT, R2, R5, PT ;  /* 0x000000050200720c */ /* 0x000fe20003f06270 */
[----:B------:R-:W-:-:S12]  /*2c330*/  IMAD.MOV.U32 R2, RZ, RZ, R14 ;  /* 0x000000ffff027224 */ /* 0x000fd800078e000e */
[----:B------:R-:W-:Y:S05]  /*2c340*/  WARPSYNC.COLLECTIVE R15, `(.L_x_2114) ;  /* 0x000000000f087348 */ /* 0x000fea0003c00000 */
[----:B------:R0:W1:Y:S02]  /*2c350*/  SHFL.IDX P6, R14, R13, R12, R11 ;  /* 0x0000000c0d0e7389 */ /* 0x00006400000c000b */
[----:B01----:R-:W-:Y:S01]  /*2c360*/  ENDCOLLECTIVE ;  /* 0x000000000000791b */ /* 0x003fe20003800000 */
.L_x_2114:
[----:B------:R-:W-:Y:S01]  /*2c370*/  MOV R13, R0 ;  /* 0x00000000000d7202 */ /* 0x000fe20000000f00 */
[----:B------:R-:W-:Y:S02]  /*2c380*/  IMAD.MOV.U32 R12, RZ, RZ, 0x4 ;  /* 0x00000004ff0c7424 */ /* 0x000fe400078e00ff */
[----:B------:R-:W-:-:S07]  /*2c390*/  IMAD.MOV.U32 R3, RZ, RZ, R14 ;  /* 0x000000ffff037224 */ /* 0x000fce00078e000e */
[----:B------:R-:W-:Y:S05]  /*2c3a0*/  WARPSYNC.COLLECTIVE R15, `(.L_x_2115) ;  /* 0x000000000f087348 */ /* 0x000fea0003c00000 */
[----:B------:R0:W1:Y:S02]  /*2c3b0*/  SHFL.IDX P6, R14, R13, R12, R11 ;  /* 0x0000000c0d0e7389 */ /* 0x00006400000c000b */
[----:B01----:R-:W-:Y:S01]  /*2c3c0*/  ENDCOLLECTIVE ;  /* 0x000000000000791b */ /* 0x003fe20003800000 */
.L_x_2115:
        /* <DEDUP_REMOVED lines=14> */
[----:B------:R-:W-:Y:S01]  /*2c4b0*/  ISETP.GE.AND P0, PT, R2, R5, PT ;  /* 0x000000050200720c */ /* 0x000fe20003f06270 */
[----:B------:R-:W-:-:S12]  /*2c4c0*/  IMAD.MOV.U32 R2, RZ, RZ, R14 ;  /* 0x000000ffff027224 */ /* 0x000fd800078e000e */
[----:B------:R-:W-:Y:S05]  /*2c4d0*/  WARPSYNC.COLLECTIVE R15, `(.L_x_2116) ;  /* 0x000000000f087348 */ /* 0x000fea0003c00000 */
[----:B------:R0:W1:Y:S02]  /*2c4e0*/  SHFL.IDX P6, R14, R13, R12, R11 ;  /* 0x0000000c0d0e7389 */ /* 0x00006400000c000b */
[----:B01----:R-:W-:Y:S01]  /*2c4f0*/  ENDCOLLECTIVE ;  /* 0x000000000000791b */ /* 0x003fe20003800000 */
.L_x_2116:
[----:B------:R-:W-:Y:S01]  /*2c500*/  IMAD.MOV.U32 R13, RZ, RZ, R0 ;  /* 0x000000ffff0d7224 */ /* 0x000fe200078e0000 */
[----:B------:R-:W-:Y:S02]  /*2c510*/  MOV R12, 0x5 ;  /* 0x00000005000c7802 */ /* 0x000fe40000000f00 */
[----:B------:R-:W-:-:S07]  /*2c520*/  MOV R3, R14 ;  /* 0x0000000e00037202 */ /* 0x000fce0000000f00 */
[----:B------:R-:W-:Y:S05]  /*2c530*/  WARPSYNC.COLLECTIVE R15, `(.L_x_2117) ;  /* 0x000000000f087348 */ /* 0x000fea0003c00000 */
[----:B------:R0:W1:Y:S02]  /*2c540*/  SHFL.IDX P6, R14, R13, R12, R11 ;  /* 0x0000000c0d0e7389 */ /* 0x00006400000c000b */
[----:B01----:R-:W-:Y:S01]  /*2c550*/  ENDCOLLECTIVE ;  /* 0x000000000000791b */ /* 0x003fe20003800000 */
.L_x_2117:
        /* <DEDUP_REMOVED lines=19> */
.L_x_2118:
[----:B------:R-:W-:Y:S02]  /*2c690*/  IMAD.MOV.U32 R13, RZ, RZ, R0 ;  /* 0x000000ffff0d7224 */ /* 0x000fe400078e0000 */
[----:B------:R-:W-:Y:S02]  /*2c6a0*/  IMAD.MOV.U32 R12, RZ, RZ, 0x6 ;  /* 0x00000006ff0c7424 */ /* 0x000fe400078e00ff */
[----:B------:R-:W-:-:S07]  /*2c6b0*/  IMAD.MOV.U32 R3, RZ, RZ, R14 ;  /* 0x000000ffff037224 */ /* 0x000fce00078e000e */
[----:B------:R-:W-:Y:S05]  /*2c6c0*/  WARPSYNC.COLLECTIVE R15, `(.L_x_2119) ;  /* 0x000000000f087348 */ /* 0x000fea0003c00000 */
[----:B------:R0:W1:Y:S02]  /*2c6d0*/  SHFL.IDX P6, R14, R13, R12, R11 ;  /* 0x0000000c0d0e7389 */ /* 0x00006400000c000b */
[----:B01----:R-:W-:Y:S01]  /*2c6e0*/  ENDCOLLECTIVE ;  /* 0x000000000000791b */ /* 0x003fe20003800000 */
.L_x_2119:
        /* <DEDUP_REMOVED lines=19> */
.L_x_2120:
[----:B------:R-:W-:Y:S01]  /*2c820*/  MOV R13, R0 ;  /* 0x00000000000d7202 */ /* 0x000fe20000000f00 */
[----:B------:R-:W-:Y:S02]  /*2c830*/  IMAD.MOV.U32 R12, RZ, RZ, 0x7 ;  /* 0x00000007ff0c7424 */ /* 0x000fe400078e00ff */
[----:B------:R-:W-:-:S07]  /*2c840*/  IMAD.MOV.U32 R3, RZ, RZ, R14 ;  /* 0x000000ffff037224 */ /* 0x000fce00078e000e */
[----:B------:R-:W-:Y:S05]  /*2c850*/  WARPSYNC.COLLECTIVE R15, `(.L_x_2121) ;  /* 0x000000000f087348 */ /* 0x000fea0003c00000 */
[----:B------:R0:W1:Y:S02]  /*2c860*/  SHFL.IDX P6, R14, R13, R12, R11 ;  /* 0x0000000c0d0e7389 */ /* 0x00006400000c000b */
[----:B01----:R-:W-:Y:S01]  /*2c870*/  ENDCOLLECTIVE ;  /* 0x000000000000791b */ /* 0x003fe20003800000 */
.L_x_2121:
[----:B------:R-:W-:-:S05]  /*2c880*/  @!P0 LEA R3, P5, R37, R3, 0x1 ;  /* 0x0000000325038211 */ /* 0x000fca00078a08ff */
[----:B------:R-:W-:-:S05]  /*2c890*/  @!P0 IMAD.X R2, RZ, RZ, R2, P5 ;  /* 0x000000ffff028224 */ /* 0x000fca00028e0602 */
[----:B------:R-:W-:Y:S01]  /*2c8a0*/  @!P0 LOP3.LUT R3, R3, R2, RZ, 0x3c, !PT ;  /* 0x0000000203038212 */ /* 0x000fe200078e3cff */
[----:B------:R-:W-:-:S03]  /*2c8b0*/  IMAD.MOV.U32 R13, RZ, RZ, R4 ;  /* 0x000000ffff0d7224 */ /* 0x000fc600078e0004 */
[----:B------:R-:W-:-:S04]  /*2c8c0*/  @!P0 LOP3.LUT R2, R3, R2, RZ, 0x3c, !PT ;  /* 0x0000000203028212 */ /* 0x000fc800078e3cff */
[----:B------:R-:W-:Y:S01]  /*2c8d0*/  @!P0 LOP3.LUT R3, R3, R2, RZ, 0x3c, !PT ;  /* 0x0000000203038212 */ /* 0x000fe200078e3cff */
[----:B------:R-:W-:-:S04]  /*2c8e0*/  IMAD.MOV.U32 R6, RZ, RZ, R14 ;  /* 0x000000ffff067224 */ /* 0x000fc800078e000e */
        /* <DEDUP_REMOVED lines=10> */
.L_x_2122:
[----:B------:R-:W-:Y:S05]  /*2c990*/  BRA `(.L_x_2123) ;  /* 0xffffffa400c87947 */ /* 0x000fea000383ffff */
.L_x_1956:
[----:B0-----:R0:W1:Y:S02]  /*2c9a0*/  SYNCS.PHASECHK.TRANS64.TRYWAIT P0, [R23+URZ+0x30820], R0 ;  /* 0x03082000170075a7 */ /* 0x001064000800017f */
[----:B-1----:R-:W-:Y:S05]  /*2c9b0*/  @!P0 NANOSLEEP.SYNCS 0x989680 ;  /* 0x009896800000895d */ /* 0x002fea0003900000 */
[----:B------:R-:W1:Y:S02]  /*2c9c0*/  @!P0 SYNCS.PHASECHK.TRANS64 P0, [R23+URZ+0x30820], R0 ;  /* 0x03082000170085a7 */ /* 0x000e64000800007f */
[----:B-1----:R-:W-:Y:S05]  /*2c9d0*/  @!P0 BRA `(.L_x_1956) ;  /* 0xfffffffc00f08947 */ /* 0x002fea000383ffff */
[----:B------:R-:W-:Y:S05]  /*2c9e0*/  BRA `(.L_x_2124) ;  /* 0xffffffa800447947 */ /* 0x000fea000383ffff */
.L_x_1961:
[----:B0-----:R0:W1:Y:S02]  /*2c9f0*/  SYNCS.PHASECHK.TRANS64.TRYWAIT P0, [R7+URZ+0x30840], R2 ;  /* 0x03084002070075a7 */ /* 0x001064000800017f */
[----:B-1----:R-:W-:Y:S05]  /*2ca00*/  @!P0 NANOSLEEP.SYNCS 0x989680 ;  /* 0x009896800000895d */ /* 0x002fea0003900000 */
[----:B------:R-:W1:Y:S02]  /*2ca10*/  @!P0 SYNCS.PHASECHK.TRANS64 P0, [R7+URZ+0x30840], R2 ;  /* 0x03084002070085a7 */ /* 0x000e64000800007f */
[----:B-1----:R-:W-:Y:S05]  /*2ca20*/  @!P0 BRA `(.L_x_1961) ;  /* 0xfffffffc00f08947 */ /* 0x002fea000383ffff */
[----:B------:R-:W-:Y:S05]  /*2ca30*/  BRA `(.L_x_2125) ;  /* 0xffffffac002c7947 */ /* 0x000fea000383ffff */
.L_x_1962:
        /* <DEDUP_REMOVED lines=8> */
.L_x_2127:
[----:B------:R-:W-:Y:S05]  /*2cac0*/  BSYNC B1 ;  /* 0x0000000000017941 */ /* 0x000fea0003800000 */
.L_x_2126:
[----:B------:R-:W-:Y:S01]  /*2cad0*/  IMAD.MOV.U32 R13, RZ, RZ, R8 ;  /* 0x000000ffff0d7224 */ /* 0x000fe200078e0008 */
[----:B------:R-:W-:Y:S01]  /*2cae0*/  MOV R15, 0xffffffff ;  /* 0xffffffff000f7802 */ /* 0x000fe20000000f00 */
[----:B------:R-:W-:Y:S01]  /*2caf0*/  IMAD.MOV.U32 R12, RZ, RZ, RZ ;  /* 0x000000ffff0c7224 */ /* 0x000fe200078e00ff */
[----:B------:R-:W-:Y:S01]  /*2cb00*/  MOV R3, R14 ;  /* 0x0000000e00037202 */ /* 0x000fe20000000f00 */
[----:B------:R-:W-:Y:S01]  /*2cb10*/  IMAD.MOV.U32 R11, RZ, RZ, 0x181f ;  /* 0x0000181fff0b7424 */ /* 0x000fe200078e00ff */
[----:B------:R-:W-:Y:S01]  /*2cb20*/  LOP3.LUT R22, R22, 0xffff7fff, RZ, 0xc0, !PT ;  /* 0xffff7fff16167812 */ /* 0x000fe200078ec0ff */
[----:B------:R-:W-:Y:S01]  /*2cb30*/  IMAD.SHL.U32 R4, R37, 0x2, RZ ;  /* 0x0000000225047824 */ /* 0x000fe200078e00ff */
[----:B------:R-:W-:-:S07]  /*2cb40*/  LEA R9, R9, R23, 0x1 ;  /* 0x0000001709097211 */ /* 0x000fce00078e08ff */
[----:B------:R-:W-:Y:S05]  /*2cb50*/  WARPSYNC.COLLECTIVE R15, `(.L_x_2128) ;  /* 0x000000000f087348 */ /* 0x000fea0003c00000 */
[----:B------:R0:W1:Y:S02]  /*2cb60*/  SHFL.IDX P6, R14, R13, R12, R11 ;  /* 0x0000000c0d0e7389 */ /* 0x00006400000c000b */
[----:B01----:R-:W-:Y:S01]  /*2cb70*/  ENDCOLLECTIVE ;  /* 0x000000000000791b */ /* 0x003fe20003800000 */
.L_x_2128:
[----:B------:R-:W-:-:S04]  /*2cb80*/  @P3 LOP3.LUT R22, R22, 0x8000, RZ, 0xfc, !PT ;  /* 0x0000800016163812 */ /* 0x000fc800078efcff */
[C---:B------:R-:W-:Y:S02]  /*2cb90*/  LOP3.LUT P3, RZ, R22.reuse, 0x10, RZ, 0xc0, !PT ;  /* 0x0000001016ff7812 */ /* 0x040fe4000786c0ff */
[----:B------:R-:W-:-:S04]  /*2cba0*/  LOP3.LUT R22, R22, 0xffffbfff, RZ, 0xc0, !PT ;  /* 0xffffbfff16167812 */ /* 0x000fc800078ec0ff */
[----:B------:R-:W-:Y:S01]  /*2cbb0*/  @P2 LOP3.LUT R22, R22, 0x4000, RZ, 0xfc, !PT ;  /* 0x0000400016162812 */ /* 0x000fe200078efcff */
[----:B------:R-:W-:-:S03]  /*2cbc0*/  IMAD.MOV.U32 R13, RZ, RZ, R21 ;  /* 0x000000ffff0d7224 */ /* 0x000fc600078e0015 */
[C---:B------:R-:W-:Y:S01]  /*2cbd0*/  LOP3.LUT P2, RZ, R22.reuse, 0x8, RZ, 0xc0, !PT ;  /* 0x0000000816ff7812 */ /* 0x040fe2000784c0ff */
        /* <DEDUP_REMOVED lines=8> */
.L_x_2129:
[----:B------:R-:W-:-:S05]  /*2cc60*/  IADD3 R2, P0, R2, R4, RZ ;  /* 0x0000000402027210 */ /* 0x000fca0007f1e0ff */
[----:B------:R-:W-:-:S05]  /*2cc70*/  IMAD.X R3, RZ, RZ, R3, P0 ;  /* 0x000000ffff037224 */ /* 0x000fca00000e0603 */
[----:B------:R-:W-:Y:S01]  /*2cc80*/  @!PT LDS RZ, [RZ] ;  /* 0x00000000fffff984 */ /* 0x000fe20000000800 */
[----:B------:R-:W-:Y:S01]  /*2cc90*/  @!PT LDS RZ, [RZ] ;  /* 0x00000000fffff984 */ /* 0x000fe20000000800 */
[----:B------:R-:W-:Y:S01]  /*2cca0*/  @!PT LDS RZ, [RZ] ;  /* 0x00000000fffff984 */ /* 0x000fe20000000800 */
[----:B------:R0:W-:Y:S01]  /*2ccb0*/  LDGSTS.E.BYPASS.LTC128B.128 [R9+0x20400], desc[UR60][R2.64], !P3 ;  /* 0x2040000002097fae */ /* 0x0001e2000d901d7c */
[----:B------:R-:W-:-:S03]  /*2ccc0*/  MOV R13, R8 ;  /* 0x00000008000d7202 */ /* 0x000fc60000000f00 */
[----:B------:R0:W-:Y:S04]  /*2ccd0*/  LDGSTS.E.BYPASS.LTC128B.128 [R9+0x22400], desc[UR60][R2.64+0x80], !P2 ;  /* 0x2240008002097fae */ /* 0x0001e8000d101d7c */
[----:B------:R0:W-:Y:S01]  /*2cce0*/  LDGSTS.E.BYPASS.LTC128B.128 [R9+0x24400], desc[UR60][R2.64+0x100], !P1 ;  /* 0x2440010002097fae */ /* 0x0001e2000c901d7c */
[----:B------:R-:W-:-:S03]  /*2ccf0*/  IMAD.MOV.U32 R35, RZ, RZ, R14 ;  /* 0x000000ffff237224 */ /* 0x000fc600078e000e */
[----:B------:R0:W-:Y:S04]  /*2cd00*/  LDGSTS.E.BYPASS.LTC128B.128 [R9+0x26400], desc[UR60][R2.64+0x180], !P5 ;  /* 0x2640018002097fae */ /* 0x0001e8000e901d7c */
[----:B0-----:R-:W-:Y:S05]  /*2cd10*/  WARPSYNC.COLLECTIVE R15, `(.L_x_2130) ;  /* 0x000000000f087348 */ /* 0x001fea0003c00000 */
[----:B------:R1:W2:Y:S02]  /*2cd20*/  SHFL.IDX P6, R14, R13, R12, R11 ;  /* 0x0000000c0d0e7389 */ /* 0x0002a400000c000b */
[----:B012---:R-:W-:Y:S01]  /*2cd30*/  ENDCOLLECTIVE ;  /* 0x000000000000791b */ /* 0x007fe20003800000 */
.L_x_2130:
[----:B------:R-:W-:Y:S01]  /*2cd40*/  IMAD.MOV.U32 R13, RZ, RZ, R21 ;  /* 0x000000ffff0d7224 */ /* 0x000fe200078e0015 */
[----:B------:R-:W-:Y:S01]  /*2cd50*/  MOV R12, 0x2 ;  /* 0x00000002000c7802 */ /* 0x000fe20000000f00 */
[----:B------:R-:W-:-:S07]  /*2cd60*/  IMAD.MOV.U32 R2, RZ, RZ, R14 ;  /* 0x000000ffff027224 */ /* 0x000fce00078e000e */
[----:B------:R-:W-:Y:S05]  /*2cd70*/  WARPSYNC.COLLECTIVE R15, `(.L_x_2131) ;  /* 0x000000000f087348 */ /* 0x000fea0003c00000 */
[----:B------:R0:W1:Y:S02]  /*2cd80*/  SHFL.IDX P6, R14, R13, R12, R11 ;  /* 0x0000000c0d0e7389 */ /* 0x00006400000c000b */
[----:B01----:R-:W-:Y:S01]  /*2cd90*/  ENDCOLLECTIVE ;  /* 0x000000000000791b */ /* 0x003fe20003800000 */
.L_x_2131:
        /* <DEDUP_REMOVED lines=14> */
.L_x_2132:
[----:B------:R-:W-:Y:S02]  /*2ce80*/  IMAD.MOV.U32 R13, RZ, RZ, R21 ;  /* 0x000000ffff0d7224 */ /* 0x000fe400078e0015 */
[----:B------:R-:W-:Y:S02]  /*2ce90*/  IMAD.MOV.U32 R12, RZ, RZ, 0x3 ;  /* 0x00000003ff0c7424 */ /* 0x000fe400078e00ff */
[----:B------:R-:W-:-:S07]  /*2cea0*/  IMAD.MOV.U32 R2, RZ, RZ, R14 ;  /* 0x000000ffff027224 */ /* 0x000fce00078e000e */
[----:B------:R-:W-:Y:S05]  /*2ceb0*/  WARPSYNC.COLLECTIVE R15, `(.L_x_2133) ;  /* 0x000000000f087348 */ /* 0x000fea0003c00000 */
[----:B------:R0:W1:Y:S02]  /*2cec0*/  SHFL.IDX P6, R14, R13, R12, R11 ;  /* 0x0000000c0d0e7389 */ /* 0x00006400000c000b */
[----:B01----:R-:W-:Y:S01]  /*2ced0*/  ENDCOLLECTIVE ;  /* 0x000000000000791b */ /* 0x003fe20003800000 */
.L_x_2133:
[----:B------:R-:W-:-:S04]  /*2cee0*/  IADD3 R2, P0, R2, R4, RZ ;  /* 0x0000000402027210 */ /* 0x000fc80007f1e0ff */
[----:B------:R-:W-:-:S05]  /*2cef0*/  IADD3.X R3, RZ, R35, RZ, P0, !PT ;  /* 0x00000023ff037210 */ /* 0x000fca00007fe4ff */
        /* <DEDUP_REMOVED lines=15> */
.L_x_2134:
[----:B------:R-:W-:Y:S01]  /*2cff0*/  IMAD.MOV.U32 R2, RZ, RZ, R14 ;  /* 0x000000ffff027224 */ /* 0x000fe200078e000e */
[----:B------:R-:W-:Y:S06]  /*2d000*/  BRA `(.L_x_2135) ;  /* 0xffffffa800b07947 */ /* 0x000fec000383ffff */
.L_x_1967:
[----:B-1----:R1:W2:Y:S02]  /*2d010*/  SYNCS.PHASECHK.TRANS64.TRYWAIT P0, [R7+URZ+0x30860], R2 ;  /* 0x03086002070075a7 */ /* 0x0022a4000800017f */
[----:B--2---:R-:W-:Y:S05]  /*2d020*/  @!P0 NANOSLEEP.SYNCS 0x989680 ;  /* 0x009896800000895d */ /* 0x004fea0003900000 */
[----:B------:R-:W2:Y:S02]  /*2d030*/  @!P0 SYNCS.PHASECHK.TRANS64 P0, [R7+URZ+0x30860], R2 ;  /* 0x03086002070085a7 */ /* 0x000ea4000800007f */
[----:B--2---:R-:W-:Y:S05]  /*2d040*/  @!P0 BRA `(.L_x_1967) ;  /* 0xfffffffc00f08947 */ /* 0x004fea000383ffff */
[----:B------:R-:W-:Y:S05]  /*2d050*/  BRA `(.L_x_2136) ;  /* 0xffffffac002c7947 */ /* 0x000fea000383ffff */
.L_x_1968:
[----:B------:R-:W-:Y:S01]  /*2d060*/  BSSY B1, `(.L_x_2137) ;  /* 0x0000008000017945 */ /* 0x000fe20003800000 */
[----:B------:R-:W-:Y:S01]  /*2d070*/  IMAD.MOV.U32 R13, RZ, RZ, R24 ;  /* 0x000000ffff0d7224 */ /* 0x000fe200078e0018 */
[----:B------:R-:W-:Y:S01]  /*2d080*/  MOV R11, 0x181f ;  /* 0x0000181f000b7802 */ /* 0x000fe20000000f00 */
[----:B------:R-:W-:Y:S02]  /*2d090*/  IMAD.MOV.U32 R12, RZ, RZ, RZ ;  /* 0x000000ffff0c7224 */ /* 0x000fe400078e00ff */
[----:B------:R-:W-:-:S07]  /*2d0a0*/  IMAD.MOV.U32 R15, RZ, RZ, -0x1 ;  /* 0xffffffffff0f7424 */ /* 0x000fce00078e00ff */
[----:B-1----:R-:W-:Y:S05]  /*2d0b0*/  WARPSYNC.COLLECTIVE R15, `(.L_x_2138) ;  /* 0x000000000f087348 */ /* 0x002fea0003c00000 */
[----:B------:R0:W2:Y:S02]  /*2d0c0*/  SHFL.IDX P6, R14, R13, R12, R11 ;  /* 0x0000000c0d0e7389 */ /* 0x0000a400000c000b */
[----:B012---:R-:W-:Y:S01]  /*2d0d0*/  ENDCOLLECTIVE ;  /* 0x000000000000791b */ /* 0x007fe20003800000 */
.L_x_2138:
[----:B------:R-:W-:Y:S05]  /*2d0e0*/  BSYNC B1 ;  /* 0x0000000000017941 */ /* 0x000fea0003800000 */
.L_x_2137:
[----:B------:R-:W-:Y:S01]  /*2d0f0*/  IMAD.MOV.U32 R13, RZ, RZ, R17 ;  /* 0x000000ffff0d7224 */ /* 0x000fe200078e0011 */
[----:B------:R-:W-:Y:S01]  /*2d100*/  MOV R12, RZ ;  /* 0x000000ff000c7202 */ /* 0x000fe20000000f00 */
[----:B------:R-:W-:Y:S02]  /*2d110*/  IMAD.MOV.U32 R11, RZ, RZ, 0x181f ;  /* 0x0000181fff0b7424 */ /* 0x000fe400078e00ff */
[----:B------:R-:W-:Y:S02]  /*2d120*/  IMAD.MOV.U32 R15, RZ, RZ, -0x1 ;  /* 0xffffffffff0f7424 */ /* 0x000fe400078e00ff */
[----:B------:R-:W-:Y:S02]  /*2d130*/  IMAD.MOV.U32 R3, RZ, RZ, R14 ;  /* 0x000000ffff037224 */ /* 0x000fe400078e000e */
[----:B------:R-:W-:-:S07]  /*2d140*/  IMAD R6, R6, 0x2, R23 ;  /* 0x0000000206067824 */ /* 0x000fce00078e0217 */
[----:B------:R-:W-:Y:S05]  /*2d150*/  WARPSYNC.COLLECTIVE R15, `(.L_x_2139) ;  /* 0x000000000f087348 */ /* 0x000fea0003c00000 */
[----:B------:R0:W1:Y:S02]  /*2d160*/  SHFL.IDX P6, R14, R13, R12, R11 ;  /* 0x0000000c0d0e7389 */ /* 0x00006400000c000b */
[----:B01----:R-:W-:Y:S01]  /*2d170*/  ENDCOLLECTIVE ;  /* 0x000000000000791b */ /* 0x003fe20003800000 */
.L_x_2139:
[----:B------:R-:W-:Y:S02]  /*2d180*/  IMAD.MOV.U32 R13, RZ, RZ, R24 ;  /* 0x000000ffff0d7224 */ /* 0x000fe400078e0018 */
[----:B------:R-:W-:Y:S02]  /*2d190*/  IMAD.MOV.U32 R12, RZ, RZ, 0x1 ;  /* 0x00000001ff0c7424 */ /* 0x000fe400078e00ff */
[----:B------:R-:W-:-:S07]  /*2d1a0*/  IMAD.MOV.U32 R2, RZ, RZ, R14 ;  /* 0x000000ffff027224 */ /* 0x000fce00078e000e */
[----:B------:R-:W-:Y:S05]  /*2d1b0*/  WARPSYNC.COLLECTIVE R15, `(.L_x_2140) ;  /* 0x000000000f087348 */ /* 0x000fea0003c00000 */
[----:B------:R0:W1:Y:S02]  /*2d1c0*/  SHFL.IDX P6, R14, R13, R12, R11 ;  /* 0x0000000c0d0e7389 */ /* 0x00006400000c000b */
[----:B01----:R-:W-:Y:S01]  /*2d1d0*/  ENDCOLLECTIVE ;  /* 0x000000000000791b */ /* 0x003fe20003800000 */
.L_x_2140:
        /* <DEDUP_REMOVED lines=18> */
.L_x_2141:
[----:B------:R-:W-:Y:S01]  /*2d300*/  MOV R13, R24 ;  /* 0x00000018000d7202 */ /* 0x000fe20000000f00 */
[----:B------:R-:W-:Y:S02]  /*2d310*/  IMAD.MOV.U32 R12, RZ, RZ, 0x2 ;  /* 0x00000002ff0c7424 */ /* 0x000fe400078e00ff */
[----:B------:R-:W-:-:S07]  /*2d320*/  IMAD.MOV.U32 R2, RZ, RZ, R14 ;  /* 0x000000ffff027224 */ /* 0x000fce00078e000e */
[----:B------:R-:W-:Y:S05]  /*2d330*/  WARPSYNC.COLLECTIVE R15, `(.L_x_2142) ;  /* 0x000000000f087348 */ /* 0x000fea0003c00000 */
[----:B------:R0:W1:Y:S02]  /*2d340*/  SHFL.IDX P6, R14, R13, R12, R11 ;  /* 0x0000000c0d0e7389 */ /* 0x00006400000c000b */
[----:B01----:R-:W-:Y:S01]  /*2d350*/  ENDCOLLECTIVE ;  /* 0x000000000000791b */ /* 0x003fe20003800000 */
.L_x_2142:
        /* <DEDUP_REMOVED lines=18> */
.L_x_2143:
[----:B------:R-:W-:Y:S02]  /*2d480*/  IMAD.MOV.U32 R13, RZ, RZ, R24 ;  /* 0x000000ffff0d7224 */ /* 0x000fe400078e0018 */
[----:B------:R-:W-:Y:S01]  /*2d490*/  IMAD.MOV.U32 R12, RZ, RZ, 0x3 ;  /* 0x00000003ff0c7424 */ /* 0x000fe200078e00ff */
[----:B------:R-:W-:-:S07]  /*2d4a0*/  MOV R2, R14 ;  /* 0x0000000e00027202 */ /* 0x000fce0000000f00 */
[----:B------:R-:W-:Y:S05]  /*2d4b0*/  WARPSYNC.COLLECTIVE R15, `(.L_x_2144) ;  /* 0x000000000f087348 */ /* 0x000fea0003c00000 */
[----:B------:R0:W1:Y:S02]  /*2d4c0*/  SHFL.IDX P6, R14, R13, R12, R11 ;  /* 0x0000000c0d0e7389 */ /* 0x00006400000c000b */
[----:B01----:R-:W-:Y:S01]  /*2d4d0*/  ENDCOLLECTIVE ;  /* 0x000000000000791b */ /* 0x003fe20003800000 */
.L_x_2144:
        /* <DEDUP_REMOVED lines=13> */
.L_x_2145:
        /* <DEDUP_REMOVED lines=10> */
.L_x_1976:
[----:B0-----:R0:W1:Y:S02]  /*2d650*/  SYNCS.PHASECHK.TRANS64.TRYWAIT P0, [R4+URZ+0x30860], R3 ;  /* 0x03086003040075a7 */ /* 0x001064000800017f */
[----:B-1----:R-:W-:Y:S05]  /*2d660*/  @!P0 NANOSLEEP.SYNCS 0x989680 ;  /* 0x009896800000895d */ /* 0x002fea0003900000 */
[----:B------:R-:W1:Y:S02]  /*2d670*/  @!P0 SYNCS.PHASECHK.TRANS64 P0, [R4+URZ+0x30860], R3 ;  /* 0x03086003040085a7 */ /* 0x000e64000800007f */
[----:B-1----:R-:W-:Y:S05]  /*2d680*/  @!P0 BRA `(.L_x_1976) ;  /* 0xfffffffc00f08947 */ /* 0x002fea000383ffff */
[----:B------:R-:W-:Y:S05]  /*2d690*/  BRA `(.L_x_2147) ;  /* 0xffffffac00ac7947 */ /* 0x000fea000383ffff */
.L_x_1977:
        /* <DEDUP_REMOVED lines=8> */
.L_x_2149:
[----:B------:R-:W-:Y:S05]  /*2d720*/  BSYNC B0 ;  /* 0x0000000000007941 */ /* 0x000fea0003800000 */
.L_x_2148:
[----:B------:R-:W-:Y:S01]  /*2d730*/  MOV R13, R17 ;  /* 0x00000011000d7202 */ /* 0x000fe20000000f00 */
[----:B------:R-:W-:Y:S01]  /*2d740*/  IMAD.MOV.U32 R12, RZ, RZ, RZ ;  /* 0x000000ffff0c7224 */ /* 0x000fe200078e00ff */
[C---:B------:R-:W-:Y:S01]  /*2d750*/  SHF.L.U32 R8, R37.reuse, 0x1, RZ ;  /* 0x0000000125087819 */ /* 0x040fe200000006ff */
[----:B------:R-:W-:Y:S01]  /*2d760*/  IMAD.MOV.U32 R11, RZ, RZ, 0x181f ;  /* 0x0000181fff0b7424 */ /* 0x000fe200078e00ff */
[C---:B------:R-:W-:Y:S01]  /*2d770*/  LOP3.LUT R7, R37.reuse, 0x40, RZ, 0xfc, !PT ;  /* 0x0000004025077812 */ /* 0x040fe200078efcff */
[----:B------:R-:W-:Y:S01]  /*2d780*/  IMAD.MOV.U32 R15, RZ, RZ, -0x1 ;  /* 0xffffffffff0f7424 */ /* 0x000fe200078e00ff */
[----:B------:R-:W-:Y:S01]  /*2d790*/  LOP3.LUT R6, R37, 0x80, RZ, 0xfc, !PT ;  /* 0x0000008025067812 */ /* 0x000fe200078efcff */
[----:B------:R-:W-:Y:S02]  /*2d7a0*/  IMAD.MOV.U32 R3, RZ, RZ, R14 ;  /* 0x000000ffff037224 */ /* 0x000fe400078e000e */
[----:B------:R-:W-:-:S07]  /*2d7b0*/  IMAD R0, R0, 0x2, R23 ;  /* 0x0000000200007824 */ /* 0x000fce00078e0217 */
[----:B------:R-:W-:Y:S05]  /*2d7c0*/  WARPSYNC.COLLECTIVE R15, `(.L_x_2150) ;  /* 0x000000000f087348 */ /* 0x000fea0003c00000 */
[----:B------:R0:W1:Y:S02]  /*2d7d0*/  SHFL.IDX P6, R14, R13, R12, R11 ;  /* 0x0000000c0d0e7389 */ /* 0x00006400000c000b */
[----:B01----:R-:W-:Y:S01]  /*2d7e0*/  ENDCOLLECTIVE ;  /* 0x000000000000791b */ /* 0x003fe20003800000 */
.L_x_2150:
[----:B------:R-:W-:Y:S02]  /*2d7f0*/  ULDC UR4, c[0x0][0x2f4] ;  /* 0x0000bd0000047ab9 */ /* 0x000fe40000000800 */
[----:B------:R-:W-:Y:S02]  /*2d800*/  ISETP.GE.AND P3, PT, R37, UR4, PT ;  /* 0x0000000425007c0c */ /* 0x000fe4000bf66270 */
[----:B------:R-:W-:Y:S02]  /*2d810*/  ISETP.GE.AND P2, PT, R7, UR4, PT ;  /* 0x0000000407007c0c */ /* 0x000fe4000bf46270 */
[----:B------:R-:W-:Y:S02]  /*2d820*/  ISETP.LT.OR P4, PT, R5, 0x1, P3 ;  /* 0x000000010500780c */ /* 0x000fe40001f81670 */
[----:B------:R-:W-:Y:S02]  /*2d830*/  ISETP.GE.AND P1, PT, R6, UR4, PT ;  /* 0x0000000406007c0c */ /* 0x000fe4000bf26270 */
[----:B------:R-:W-:Y:S01]  /*2d840*/  LOP3.LUT R6, R37, 0xc0, RZ, 0xfc, !PT ;  /* 0x000000c025067812 */ /* 0x000fe200078efcff */
[----:B------:R-:W-:Y:S01]  /*2d850*/  IMAD.MOV.U32 R13, RZ, RZ, R24 ;  /* 0x000000ffff0d7224 */ /* 0x000fe200078e0018 */
[----:B------:R-:W-:-:S02]  /*2d860*/  MOV R12, 0x1 ;  /* 0x00000001000c7802 */ /* 0x000fc40000000f00 */
        /* <DEDUP_REMOVED lines=13> */
.L_x_2151:
[----:B------:R-:W-:Y:S01]  /*2d940*/  @!PT LDS RZ, [RZ] ;  /* 0x00000000fffff984 */ /* 0x000fe20000000800 */
[----:B------:R-:W-:Y:S01]  /*2d950*/  @!PT LDS RZ, [RZ] ;  /* 0x00000000fffff984 */ /* 0x000fe20000000800 */
[----:B------:R-:W-:Y:S01]  /*2d960*/  @!PT LDS RZ, [RZ] ;  /* 0x00000000fffff984 */ /* 0x000fe20000000800 */
[----:B------:R-:W-:Y:S01]  /*2d970*/  LDGSTS.E.BYPASS.LTC128B.128 [R0+0x4400], desc[UR60][R2.64+0x100], !P4 ;  /* 0x0440010002007fae */ /* 0x000fe2000e101d7c */
[----:B------:R-:W-:Y:S01]  /*2d980*/  ISETP.LT.OR P4, PT, R5, 0x1, P0 ;  /* 0x000000010500780c */ /* 0x000fe20000781670 */
[----:B------:R-:W-:-:S12]  /*2d990*/  IMAD.MOV.U32 R13, RZ, RZ, R17 ;  /* 0x000000ffff0d7224 */ /* 0x000fd800078e0011 */
[----:B------:R0:W-:Y:S02]  /*2d9a0*/  LDGSTS.E.BYPASS.LTC128B.128 [R0+0x6400], desc[UR60][R2.64+0x180], !P4 ;  /* 0x0640018002007fae */ /* 0x0001e4000e101d7c */
[----:B0-----:R-:W-:-:S07]  /*2d9b0*/  IMAD.MOV.U32 R3, RZ, RZ, R14 ;  /* 0x000000ffff037224 */ /* 0x001fce00078e000e */
[----:B------:R-:W-:Y:S05]  /*2d9c0*/  WARPSYNC.COLLECTIVE R15, `(.L_x_2152) ;  /* 0x000000000f087348 */ /* 0x000fea0003c00000 */
[----:B------:R0:W1:Y:S02]  /*2d9d0*/  SHFL.IDX P6, R14, R13, R12, R11 ;  /* 0x0000000c0d0e7389 */ /* 0x00006400000c000b */
[----:B01----:R-:W-:Y:S01]  /*2d9e0*/  ENDCOLLECTIVE ;  /* 0x000000000000791b */ /* 0x003fe20003800000 */
.L_x_2152:
[----:B------:R-:W-:Y:S01]  /*2d9f0*/  MOV R13, R24 ;  /* 0x00000018000d7202 */ /* 0x000fe20000000f00 */
[----:B------:R-:W-:Y:S01]  /*2da00*/  IMAD.MOV.U32 R12, RZ, RZ, 0x2 ;  /* 0x00000002ff0c7424 */ /* 0x000fe200078e00ff */
[----:B------:R-:W-:-:S13]  /*2da10*/  IADD3 R2, P4, R14, R8, RZ ;  /* 0x000000080e027210 */ /* 0x000fda0007f9e0ff */
[----:B------:R-:W-:Y:S05]  /*2da20*/  WARPSYNC.COLLECTIVE R15, `(.L_x_2153) ;  /* 0x000000000f087348 */ /* 0x000fea0003c00000 */
[----:B------:R0:W1:Y:S02]  /*2da30*/  SHFL.IDX P6, R14, R13, R12, R11 ;  /* 0x0000000c0d0e7389 */ /* 0x00006400000c000b */
[----:B01----:R-:W-:Y:S01]  /*2da40*/  ENDCOLLECTIVE ;  /* 0x000000000000791b */ /* 0x003fe20003800000 */
.L_x_2153:
        /* <DEDUP_REMOVED lines=12> */
.L_x_2154:
        /* <DEDUP_REMOVED lines=14> */
.L_x_2155:
[----:B------:R-:W-:Y:S02]  /*2dbf0*/  IADD3.X R3, RZ, R6, RZ, P4, !PT ;  /* 0x00000006ff037210 */ /* 0x000fe400027fe4ff */
        /* <DEDUP_REMOVED lines=11> */
.L_x_2156:
        /* <DEDUP_REMOVED lines=9> */
.L_x_1982:
        /* <DEDUP_REMOVED lines=8> */
.L_x_2159:
[----:B------:R-:W-:Y:S05]  /*2ddc0*/  BSYNC B0 ;  /* 0x0000000000007941 */ /* 0x000fea0003800000 */
.L_x_2158:
[----:B------:R-:W-:Y:S01]  /*2ddd0*/  IMAD.MOV.U32 R13, RZ, RZ, R16 ;  /* 0x000000ffff0d7224 */ /* 0x000fe200078e0010 */
[----:B------:R-:W-:Y:S01]  /*2dde0*/  MOV R11, 0x1f ;  /* 0x0000001f000b7802 */ /* 0x000fe20000000f00 */
[----:B------:R-:W-:Y:S02]  /*2ddf0*/  IMAD.MOV.U32 R12, RZ, RZ, 0x1 ;  /* 0x00000001ff0c7424 */ /* 0x000fe400078e00ff */
[----:B------:R-:W-:Y:S02]  /*2de00*/  IMAD.MOV.U32 R15, RZ, RZ, -0x1 ;  /* 0xffffffffff0f7424 */ /* 0x000fe400078e00ff */
[----:B------:R-:W-:Y:S02]  /*2de10*/  IMAD.IADD R7, R19, 0x1, R8 ;  /* 0x0000000113077824 */ /* 0x000fe400078e0208 */
[----:B------:R-:W-:-:S07]  /*2de20*/  IMAD.MOV.U32 R0, RZ, RZ, R14 ;  /* 0x000000ffff007224 */ /* 0x000fce00078e000e */
[----:B------:R-:W-:Y:S05]  /*2de30*/  WARPSYNC.COLLECTIVE R15, `(.L_x_2160) ;  /* 0x000000000f087348 */ /* 0x000fea0003c00000 */
[----:B------:R0:W1:Y:S02]  /*2de40*/  SHFL.IDX P6, R14, R13, R12, R11 ;  /* 0x0000000c0d0e7389 */ /* 0x00006400000c000b */
[----:B01----:R-:W-:Y:S01]  /*2de50*/  ENDCOLLECTIVE ;  /* 0x000000000000791b */ /* 0x003fe20003800000 */
.L_x_2160:
[----:B------:R-:W-:Y:S02]  /*2de60*/  ULDC UR4, c[0x0][0xc3c] ;  /* 0x00030f0000047ab9 */ /* 0x000fe40000000800 */
[----:B------:R-:W-:-:S13]  /*2de70*/  ISETP.GE.OR P1, PT, R7, UR4, !P0 ;  /* 0x0000000407007c0c */ /* 0x000fda000c726670 */
[----:B------:R-:W0:Y:S01]  /*2de80*/  @!P1 LDC.64 R2, c[0x0][0xc80] ;  /* 0x00032000ff029b82 */ /* 0x000e220000000a00 */
[----:B------:R-:W-:Y:S01]  /*2de90*/  MOV R17, RZ ;  /* 0x000000ff00117202 */ /* 0x000fe20000000f00 */
        /* <DEDUP_REMOVED lines=9> */
[----:B------:R-:W-:-:S03]  /*2df30*/  ISETP.NE.AND P1, PT, R8, RZ, PT ;  /* 0x000000ff0800720c */ /* 0x000fc60003f25270 */
[----:B------:R-:W-:-:S10]  /*2df40*/  IMAD.MOV.U32 R13, RZ, RZ, R17 ;  /* 0x000000ffff0d7224 */ /* 0x000fd400078e0011 */
[----:B------:R-:W-:Y:S05]  /*2df50*/  WARPSYNC.COLLECTIVE R15, `(.L_x_2161) ;  /* 0x000000000f087348 */ /* 0x000fea0003c00000 */
[----:B------:R0:W1:Y:S02]  /*2df60*/  SHFL.UP P6, R14, R13, R12, R11 ;  /* 0x0400000c0d0e7389 */ /* 0x00006400000c000b */
[----:B01----:R-:W-:Y:S01]  /*2df70*/  ENDCOLLECTIVE ;  /* 0x000000000000791b */ /* 0x003fe20003800000 */
.L_x_2161:
[----:B------:R-:W-:Y:S01]  /*2df80*/  IMAD.MOV.U32 R12, RZ, RZ, 0x2 ;  /* 0x00000002ff0c7424 */ /* 0x000fe200078e00ff */
[----:B------:R-:W-:-:S04]  /*2df90*/  SEL R4, R14, RZ, P1 ;  /* 0x000000ff0e047207 */ /* 0x000fc80000800000 */
[----:B------:R-:W-:-:S05]  /*2dfa0*/  IADD3 R4, R17, R4, RZ ;  /* 0x0000000411047210 */ /* 0x000fca0007ffe0ff */
[----:B------:R-:W-:-:S07]  /*2dfb0*/  IMAD.MOV.U32 R13, RZ, RZ, R4 ;  /* 0x000000ffff0d7224 */ /* 0x000fce00078e0004 */
[----:B------:R-:W-:Y:S05]  /*2dfc0*/  WARPSYNC.COLLECTIVE R15, `(.L_x_2162) ;  /* 0x000000000f087348 */ /* 0x000fea0003c00000 */
[----:B------:R0:W1:Y:S02]  /*2dfd0*/  SHFL.UP P6, R14, R13, R12, R11 ;  /* 0x0400000c0d0e7389 */ /* 0x00006400000c000b */
[----:B01----:R-:W-:Y:S01]  /*2dfe0*/  ENDCOLLECTIVE ;  /* 0x000000000000791b */ /* 0x003fe20003800000 */
.L_x_2162:
[----:B------:R-:W-:Y:S01]  /*2dff0*/  IMAD.MOV.U32 R12, RZ, RZ, 0x4 ;  /* 0x00000004ff0c7424 */ /* 0x000fe200078e00ff */
[----:B------:R-:W-:-:S05]  /*2e000*/  SEL R3, R14, RZ, P2 ;  /* 0x000000ff0e037207 */ /* 0x000fca0001000000 */
[----:B------:R-:W-:-:S05]  /*2e010*/  IMAD.IADD R6, R4, 0x1, R3 ;  /* 0x0000000104067824 */ /* 0x000fca00078e0203 */
[----:B------:R-:W-:-:S07]  /*2e020*/  MOV R13, R6 ;  /* 0x00000006000d7202 */ /* 0x000fce0000000f00 */
[----:B------:R-:W-:Y:S05]  /*2e030*/  WARPSYNC.COLLECTIVE R15, `(.L_x_2163) ;  /* 0x000000000f087348 */ /* 0x000fea0003c00000 */
[----:B------:R0:W1:Y:S02]  /*2e040*/  SHFL.UP P6, R14, R13, R12, R11 ;  /* 0x0400000c0d0e7389 */ /* 0x00006400000c000b */
[----:B01----:R-:W-:Y:S01]  /*2e050*/  ENDCOLLECTIVE ;  /* 0x000000000000791b */ /* 0x003fe20003800000 */
.L_x_2163:
[----:B------:R-:W-:Y:S02]  /*2e060*/  MOV R12, 0x8 ;  /* 0x00000008000c7802 */ /* 0x000fe40000000f00 */
[----:B------:R-:W-:-:S05]  /*2e070*/  SEL R3, R14, RZ, P3 ;  /* 0x000000ff0e037207 */ /* 0x000fca0001800000 */
[----:B------:R-:W-:-:S04]  /*2e080*/  IMAD.IADD R2, R6, 0x1, R3 ;  /* 0x0000000106027824 */ /* 0x000fc800078e0203 */
[----:B------:R-:W-:-:S07]  /*2e090*/  IMAD.MOV.U32 R13, RZ, RZ, R2 ;  /* 0x000000ffff0d7224 */ /* 0x000fce00078e0002 */
[----:B------:R-:W-:Y:S05]  /*2e0a0*/  WARPSYNC.COLLECTIVE R15, `(.L_x_2164) ;  /* 0x000000000f087348 */ /* 0x000fea0003c00000 */
[----:B------:R0:W1:Y:S02]  /*2e0b0*/  SHFL.UP P6, R14, R13, R12, R11 ;  /* 0x0400000c0d0e7389 */ /* 0x00006400000c000b */
[----:B01----:R-:W-:Y:S01]  /*2e0c0*/  ENDCOLLECTIVE ;  /* 0x000000000000791b */ /* 0x003fe20003800000 */
.L_x_2164:
[----:B------:R-:W-:Y:S01]  /*2e0d0*/  IMAD.MOV.U32 R12, RZ, RZ, 0x10 ;  /* 0x00000010ff0c7424 */ /* 0x000fe200078e00ff */
[----:B------:R-:W-:-:S05]  /*2e0e0*/  SEL R3, R14, RZ, P4 ;  /* 0x000000ff0e037207 */ /* 0x000fca0002000000 */
[----:B------:R-:W-:-:S04]  /*2e0f0*/  IMAD.IADD R3, R2, 0x1, R3 ;  /* 0x0000000102037824 */ /* 0x000fc800078e0203 */
[----:B------:R-:W-:-:S07]  /*2e100*/  IMAD.MOV.U32 R13, RZ, RZ, R3 ;  /* 0x000000ffff0d7224 */ /* 0x000fce00078e0003 */
[----:B------:R-:W-:Y:S05]  /*2e110*/  WARPSYNC.COLLECTIVE R15, `(.L_x_2165) ;  /* 0x000000000f087348 */ /* 0x000fea0003c00000 */
[----:B------:R0:W1:Y:S02]  /*2e120*/  SHFL.UP P6, R14, R13, R12, R11 ;  /* 0x0400000c0d0e7389 */ /* 0x00006400000c000b */
[----:B01----:R-:W-:Y:S01]  /*2e130*/  ENDCOLLECTIVE ;  /* 0x000000000000791b */ /* 0x003fe20003800000 */
.L_x_2165:
        /* <DEDUP_REMOVED lines=8> */
.L_x_2166:
[----:B------:R-:W-:Y:S05]  /*2e1c0*/  BRA `(.L_x_2167) ;  /* 0xffffffac00007947 */ /* 0x000fea000383ffff */
.L_x_1987:
[----:B------:R-:W-:Y:S01]  /*2e1d0*/  BSSY B0, `(.L_x_2168) ;  /* 0x0000008000007945 */ /* 0x000fe20003800000 */
[----:B-----5:R-:W-:Y:S01]  /*2e1e0*/  MOV R13, R17 ;  /* 0x00000011000d7202 */ /* 0x020fe20000000f00 */
[----:B------:R-:W-:Y:S02]  /*2e1f0*/  IMAD.MOV.U32 R12, RZ, RZ, 0x1 ;  /* 0x00000001ff0c7424 */ /* 0x000fe400078e00ff */
[----:B------:R-:W-:Y:S02]  /*2e200*/  IMAD.MOV.U32 R11, RZ, RZ, RZ ;  /* 0x000000ffff0b7224 */ /* 0x000fe400078e00ff */
[----:B------:R-:W-:-:S07]  /*2e210*/  IMAD.MOV.U32 R15, RZ, RZ, -0x1 ;  /* 0xffffffffff0f7424 */ /* 0x000fce00078e00ff */
[----:B01----:R-:W-:Y:S05]  /*2e220*/  WARPSYNC.COLLECTIVE R15, `(.L_x_2169) ;  /* 0x000000000f087348 */ /* 0x003fea0003c00000 */
[----:B------:R2:W3:Y:S02]  /*2e230*/  SHFL.UP P6, R14, R13, R12, R11 ;  /* 0x0400000c0d0e7389 */ /* 0x0004e400000c000b */
[----:B0123--:R-:W-:Y:S01]  /*2e240*/  ENDCOLLECTIVE ;  /* 0x000000000000791b */ /* 0x00ffe20003800000 */
.L_x_2169:
[----:B------:R-:W-:Y:S05]  /*2e250*/  BSYNC B0 ;  /* 0x0000000000007941 */ /* 0x000fea0003800000 */
.L_x_2168:
[----:B------:R-:W-:Y:S01]  /*2e260*/  SEL R14, R14, RZ, P1 ;  /* 0x000000ff0e0e7207 */ /* 0x000fe20000800000 */
[----:B------:R-:W-:Y:S02]  /*2e270*/  IMAD.MOV.U32 R12, RZ, RZ, 0x2 ;  /* 0x00000002ff0c7424 */ /* 0x000fe400078e00ff */
[----:B------:R-:W-:Y:S01]  /*2e280*/  IMAD.MOV.U32 R11, RZ, RZ, RZ ;  /* 0x000000ffff0b7224 */ /* 0x000fe200078e00ff */
[----:B------:R-:W-:Y:S01]  /*2e290*/  IADD3 R13, R17, R14, RZ ;  /* 0x0000000e110d7210 */ /* 0x000fe20007ffe0ff */
[----:B------:R-:W-:-:S07]  /*2e2a0*/  IMAD.MOV.U32 R15, RZ, RZ, -0x1 ;  /* 0xffffffffff0f7424 */ /* 0x000fce00078e00ff */
[----:B------:R-:W-:Y:S05]  /*2e2b0*/  WARPSYNC.COLLECTIVE R15, `(.L_x_2170) ;  /* 0x000000000f087348 */ /* 0x000fea0003c00000 */
[----:B------:R0:W1:Y:S02]  /*2e2c0*/  SHFL.UP P6, R14, R13, R12, R11 ;  /* 0x0400000c0d0e7389 */ /* 0x00006400000c000b */
[----:B01----:R-:W-:Y:S01]  /*2e2d0*/  ENDCOLLECTIVE ;  /* 0x000000000000791b */ /* 0x003fe20003800000 */
.L_x_2170:
[----:B------:R-:W-:Y:S01]  /*2e2e0*/  IMAD.MOV.U32 R12, RZ, RZ, 0x4 ;  /* 0x00000004ff0c7424 */ /* 0x000fe200078e00ff */
[----:B------:R-:W-:-:S04]  /*2e2f0*/  SEL R2, R14, RZ, P2 ;  /* 0x000000ff0e027207 */ /* 0x000fc80001000000 */
[----:B------:R-:W-:-:S05]  /*2e300*/  IADD3 R2, R13, R2, RZ ;  /* 0x000000020d027210 */ /* 0x000fca0007ffe0ff */
[----:B------:R-:W-:-:S07]  /*2e310*/  IMAD.MOV.U32 R13, RZ, RZ, R2 ;  /* 0x000000ffff0d7224 */ /* 0x000fce00078e0002 */
[----:B------:R-:W-:Y:S05]  /*2e320*/  WARPSYNC.COLLECTIVE R15, `(.L_x_2171) ;  /* 0x000000000f087348 */ /* 0x000fea0003c00000 */
[----:B------:R0:W1:Y:S02]  /*2e330*/  SHFL.UP P6, R14, R13, R12, R11 ;  /* 0x0400000c0d0e7389 */ /* 0x00006400000c000b */
[----:B01----:R-:W-:Y:S01]  /*2e340*/  ENDCOLLECTIVE ;  /* 0x000000000000791b */ /* 0x003fe20003800000 */
.L_x_2171:
[----:B------:R-:W-:Y:S01]  /*2e350*/  IMAD.MOV.U32 R12, RZ, RZ, 0x8 ;  /* 0x00000008ff0c7424 */ /* 0x000fe200078e00ff */
[----:B------:R-:W-:-:S05]  /*2e360*/  SEL R3, R14, RZ, P3 ;  /* 0x000000ff0e037207 */ /* 0x000fca0001800000 */
[----:B------:R-:W-:-:S05]  /*2e370*/  IMAD.IADD R3, R2, 0x1, R3 ;  /* 0x0000000102037824 */ /* 0x000fca00078e0203 */
[----:B------:R-:W-:-:S07]  /*2e380*/  MOV R13, R3 ;  /* 0x00000003000d7202 */ /* 0x000fce0000000f00 */
[----:B------:R-:W-:Y:S05]  /*2e390*/  WARPSYNC.COLLECTIVE R15, `(.L_x_2172) ;  /* 0x000000000f087348 */ /* 0x000fea0003c00000 */
[----:B------:R0:W1:Y:S02]  /*2e3a0*/  SHFL.UP P6, R14, R13, R12, R11 ;  /* 0x0400000c0d0e7389 */ /* 0x00006400000c000b */
[----:B01----:R-:W-:Y:S01]  /*2e3b0*/  ENDCOLLECTIVE ;  /* 0x000000000000791b */ /* 0x003fe20003800000 */
.L_x_2172:
[----:B------:R-:W-:Y:S02]  /*2e3c0*/  MOV R12, 0x10 ;  /* 0x00000010000c7802 */ /* 0x000fe40000000f00 */
[----:B------:R-:W-:-:S05]  /*2e3d0*/  SEL R4, R14, RZ, P4 ;  /* 0x000000ff0e047207 */ /* 0x000fca0002000000 */
[----:B------:R-:W-:-:S04]  /*2e3e0*/  IMAD.IADD R4, R3, 0x1, R4 ;  /* 0x0000000103047824 */ /* 0x000fc800078e0204 */
[----:B------:R-:W-:-:S07]  /*2e3f0*/  IMAD.MOV.U32 R13, RZ, RZ, R4 ;  /* 0x000000ffff0d7224 */ /* 0x000fce00078e0004 */
[----:B------:R-:W-:Y:S05]  /*2e400*/  WARPSYNC.COLLECTIVE R15, `(.L_x_2173) ;  /* 0x000000000f087348 */ /* 0x000fea0003c00000 */
[----:B------:R0:W1:Y:S02]  /*2e410*/  SHFL.UP P6, R14, R13, R12, R11 ;  /* 0x0400000c0d0e7389 */ /* 0x00006400000c000b */
[----:B01----:R-:W-:Y:S01]  /*2e420*/  ENDCOLLECTIVE ;  /* 0x000000000000791b */ /* 0x003fe20003800000 */
.L_x_2173:
[----:B------:R-:W-:Y:S01]  /*2e430*/  IMAD.MOV.U32 R12, RZ, RZ, 0x1f ;  /* 0x0000001fff0c7424 */ /* 0x000fe200078e00ff */
[----:B------:R-:W-:Y:S02]  /*2e440*/  MOV R11, 0x1f ;  /* 0x0000001f000b7802 */ /* 0x000fe40000000f00 */
[----:B------:R-:W-:-:S05]  /*2e450*/  SEL R3, R14, RZ, P5 ;  /* 0x000000ff0e037207 */ /* 0x000fca0002800000 */
[----:B------:R-:W-:-:S04]  /*2e460*/  IMAD.IADD R2, R4, 0x1, R3 ;  /* 0x0000000104027824 */ /* 0x000fc800078e0203 */
[----:B------:R-:W-:-:S07]  /*2e470*/  IMAD.MOV.U32 R13, RZ, RZ, R2 ;  /* 0x000000ffff0d7224 */ /* 0x000fce00078e0002 */
[----:B------:R-:W-:Y:S05]  /*2e480*/  WARPSYNC.COLLECTIVE R15, `(.L_x_2174) ;  /* 0x000000000f087348 */ /* 0x000fea0003c00000 */
[----:B------:R0:W1:Y:S02]  /*2e490*/  SHFL.IDX P6, R14, R13, R12, R11 ;  /* 0x0000000c0d0e7389 */ /* 0x00006400000c000b */
[----:B01----:R-:W-:Y:S01]  /*2e4a0*/  ENDCOLLECTIVE ;  /* 0x000000000000791b */ /* 0x003fe20003800000 */
.L_x_2174:
[----:B------:R-:W-:Y:S05]  /*2e4b0*/  BRA `(.L_x_2175) ;  /* 0xffffffa800e07947 */ /* 0x000fea000383ffff */
.L_x_1989:
[----:B------:R-:W-:Y:S01]  /*2e4c0*/  BSSY B0, `(.L_x_2176) ;  /* 0x0000006000007945 */ /* 0x000fe20003800000 */
[----:B------:R-:W-:Y:S01]  /*2e4d0*/  PLOP3.LUT P6, PT, P6, PT, PT, 0x8, 0x0 ;  /* 0x000000000000781c */ /* 0x000fe200037ce170 */
[----:B------:R-:W-:-:S12]  /*2e4e0*/  IMAD.MOV.U32 R15, RZ, RZ, -0x1 ;  /* 0xffffffffff0f7424 */ /* 0x000fd800078e00ff */
[----:B01----:R-:W-:Y:S05]  /*2e4f0*/  WARPSYNC.COLLECTIVE R15, `(.L_x_2177) ;  /* 0x000000000f087348 */ /* 0x003fea0003c00000 */
[----:B------:R-:W-:Y:S01]  /*2e500*/  VOTE.ANY R14, PT, P6 ;  /* 0x00000000000e7806 */ /* 0x000fe200030e0100 */
[----:B01----:R-:W-:Y:S06]  /*2e510*/  ENDCOLLECTIVE ;  /* 0x000000000000791b */ /* 0x003fec0003800000 */
.L_x_2177:
[----:B------:R-:W-:Y:S05]  /*2e520*/  BSYNC B0 ;  /* 0x0000000000007941 */ /* 0x000fea0003800000 */
.L_x_2176:
[----:B------:R-:W-:Y:S02]  /*2e530*/  IMAD.MOV.U32 R3, RZ, RZ, R14 ;  /* 0x000000ffff037224 */ /* 0x000fe400078e000e */
[----:B------:R-:W-:Y:S02]  /*2e540*/  IMAD.MOV.U32 R13, RZ, RZ, R17 ;  /* 0x000000ffff0d7224 */ /* 0x000fe400078e0011 */
[----:B------:R-:W0:Y:S01]  /*2e550*/  POPC R6, R3 ;  /* 0x0000000300067309 */ /* 0x000e220000000000 */
[----:B------:R-:W-:Y:S02]  /*2e560*/  IMAD.MOV.U32 R11, RZ, RZ, 0x1f ;  /* 0x0000001fff0b7424 */ /* 0x000fe400078e00ff */
[----:B------:R-:W-:Y:S01]  /*2e570*/  IMAD.MOV.U32 R15, RZ, RZ, -0x1 ;  /* 0xffffffffff0f7424 */ /* 0x000fe200078e00ff */
[----:B0-----:R-:W-:-:S07]  /*2e580*/  MOV R12, R6 ;  /* 0x00000006000c7202 */ /* 0x001fce0000000f00 */
[----:B------:R-:W-:Y:S05]  /*2e590*/  WARPSYNC.COLLECTIVE R15, `(.L_x_2178) ;  /* 0x000000000f087348 */ /* 0x000fea0003c00000 */
[----:B------:R0:W1:Y:S02]  /*2e5a0*/  SHFL.IDX P6, R14, R13, R12, R11 ;  /* 0x0000000c0d0e7389 */ /* 0x00006400000c000b */
[----:B01----:R-:W-:Y:S01]  /*2e5b0*/  ENDCOLLECTIVE ;  /* 0x000000000000791b */ /* 0x003fe20003800000 */
.L_x_2178:
[----:B------:R-:W-:Y:S01]  /*2e5c0*/  IMAD.MOV.U32 R17, RZ, RZ, R14 ;  /* 0x000000ffff117224 */ /* 0x000fe200078e000e */
[----:B------:R-:W-:Y:S06]  /*2e5d0*/  BRA `(.L_x_2179) ;  /* 0xffffffa800d07947 */ /* 0x000fec000383ffff */
.L_x_1991:
[----:B------:R-:W-:Y:S01]  /*2e5e0*/  BSSY B0, `(.L_x_2180) ;  /* 0x0000007000007945 */ /* 0x000fe20003800000 */
[----:B------:R-:W-:Y:S01]  /*2e5f0*/  MOV R13, R2 ;  /* 0x00000002000d7202 */ /* 0x000fe20000000f00 */
[----:B------:R-:W-:Y:S02]  /*2e600*/  IMAD.MOV.U32 R11, RZ, RZ, 0x1f ;  /* 0x0000001fff0b7424 */ /* 0x000fe400078e00ff */
[----:B------:R-:W-:-:S07]  /*2e610*/  IMAD.MOV.U32 R15, RZ, RZ, -0x1 ;  /* 0xffffffffff0f7424 */ /* 0x000fce00078e00ff */
[----:B0123--:R-:W-:Y:S05]  /*2e620*/  WARPSYNC.COLLECTIVE R15, `(.L_x_2181) ;  /* 0x000000000f087348 */ /* 0x00ffea0003c00000 */
[----:B------:R4:W0:Y:S02]  /*2e630*/  SHFL.IDX P6, R14, R13, R12, R11 ;  /* 0x0000000c0d0e7389 */ /* 0x00082400000c000b */
[----:B01234-:R-:W-:Y:S01]  /*2e640*/  ENDCOLLECTIVE ;  /* 0x000000000000791b */ /* 0x01ffe20003800000 */
.L_x_2181:
[----:B------:R-:W-:Y:S05]  /*2e650*/  BSYNC B0 ;  /* 0x0000000000007941 */ /* 0x000fea0003800000 */
.L_x_2180:
[----:B------:R-:W-:Y:S05]  /*2e660*/  BRA `(.L_x_1990) ;  /* 0xffffffa800c87947 */ /* 0x000fea000383ffff */
.L_x_1995:
[----:B0-----:R0:W3:Y:S02]  /*2e670*/  SYNCS.PHASECHK.TRANS64.TRYWAIT P0, [R5+URZ+0x30820], R0 ;  /* 0x03082000050075a7 */ /* 0x0010e4000800017f */
[----:B---3--:R-:W-:Y:S05]  /*2e680*/  @!P0 NANOSLEEP.SYNCS 0x989680 ;  /* 0x009896800000895d */ /* 0x008fea0003900000 */
[----:B------:R-:W3:Y:S02]  /*2e690*/  @!P0 SYNCS.PHASECHK.TRANS64 P0, [R5+URZ+0x30820], R0 ;  /* 0x03082000050085a7 */ /* 0x000ee4000800007f */
[----:B---3--:R-:W-:Y:S05]  /*2e6a0*/  @!P0 BRA `(.L_x_1995) ;  /* 0xfffffffc00f08947 */ /* 0x008fea000383ffff */
[----:B------:R-:W-:Y:S05]  /*2e6b0*/  BRA `(.L_x_2182) ;  /* 0xffffffb000407947 */ /* 0x000fea000383ffff */
.L_x_1996:
[----:B------:R-:W3:Y:S01]  /*2e6c0*/  S2R R2, SR_TID.X ;  /* 0x0000000000027919 */ /* 0x000ee20000002100 */
[----:B------:R-:W-:Y:S01]  /*2e6d0*/  BSSY B0, `(.L_x_2183) ;  /* 0x000000a000007945 */ /* 0x000fe20003800000 */
[----:B------:R-:W-:Y:S01]  /*2e6e0*/  IMAD.MOV.U32 R12, RZ, RZ, RZ ;  /* 0x000000ffff0c7224 */ /* 0x000fe200078e00ff */
[----:B------:R-:W-:Y:S01]  /*2e6f0*/  MOV R15, 0xffffffff ;  /* 0xffffffff000f7802 */ /* 0x000fe20000000f00 */
[----:B------:R-:W-:Y:S01]  /*2e700*/  IMAD.MOV.U32 R11, RZ, RZ, 0x1f ;  /* 0x0000001fff0b7424 */ /* 0x000fe200078e00ff */
[----:B---3--:R-:W-:-:S04]  /*2e710*/  SHF.R.U32.HI R2, RZ, 0x5, R2 ;  /* 0x00000005ff027819 */ /* 0x008fc80000011602 */
[----:B------:R-:W-:-:S04]  /*2e720*/  LOP3.LUT R2, R2, 0x3, RZ, 0xc0, !PT ;  /* 0x0000000302027812 */ /* 0x000fc800078ec0ff */
[----:B------:R-:W-:-:S07]  /*2e730*/  MOV R13, R2 ;  /* 0x00000002000d7202 */ /* 0x000fce0000000f00 */
[----:B012---:R-:W-:Y:S05]  /*2e740*/  WARPSYNC.COLLECTIVE R15, `(.L_x_2184) ;  /* 0x000000000f087348 */ /* 0x007fea0003c00000 */
[----:B------:R3:W4:Y:S02]  /*2e750*/  SHFL.IDX P6, R14, R13, R12, R11 ;  /* 0x0000000c0d0e7389 */ /* 0x00072400000c000b */
[----:B01234-:R-:W-:Y:S01]  /*2e760*/  ENDCOLLECTIVE ;  /* 0x000000000000791b */ /* 0x01ffe20003800000 */
.L_x_2184:
[----:B------:R-:W-:Y:S05]  /*2e770*/  BSYNC B0 ;  /* 0x0000000000007941 */ /* 0x000fea0003800000 */
.L_x_2183:
[----:B------:R-:W-:Y:S05]  /*2e780*/  BRA `(.L_x_2185) ;  /* 0xffffffb000287947 */ /* 0x000fea000383ffff */
.L_x_1997:
[----:B------:R-:W-:Y:S01]  /*2e790*/  BSSY B0, `(.L_x_2186) ;  /* 0x0000006000007945 */ /* 0x000fe20003800000 */
[----:B------:R-:W-:-:S07]  /*2e7a0*/  IMAD.MOV.U32 R15, RZ, RZ, -0x1 ;  /* 0xffffffffff0f7424 */ /* 0x000fce00078e00ff */
[----:B012---:R-:W-:Y:S05]  /*2e7b0*/  WARPSYNC.COLLECTIVE R15, `(.L_x_2187) ;  /* 0x000000000f0c7348 */ /* 0x007fea0003c00000 */
[----:B------:R-:W-:Y:S02]  /*2e7c0*/  ELECT P6, UR62, PT ;  /* 0x00000000003e782f */ /* 0x000fe400038c0000 */
[----:B------:R-:W-:Y:S01]  /*2e7d0*/  MOV R14, UR62 ;  /* 0x0000003e000e7c02 */ /* 0x000fe20008000f00 */
[----:B012---:R-:W-:Y:S10]  /*2e7e0*/  ENDCOLLECTIVE ;  /* 0x000000000000791b */ /* 0x007ff40003800000 */
.L_x_2187:
[----:B------:R-:W-:Y:S05]  /*2e7f0*/  BSYNC B0 ;  /* 0x0000000000007941 */ /* 0x000fea0003800000 */
.L_x_2186:
[----:B------:R-:W-:Y:S05]  /*2e800*/  BRA `(.L_x_2188) ;  /* 0xffffffb0001c7947 */ /* 0x000fea000383ffff */
.L_x_1999:
[----:B0-----:R0:W3:Y:S02]  /*2e810*/  SYNCS.PHASECHK.TRANS64.TRYWAIT P1, [R3+URZ+0x30840], R2 ;  /* 0x03084002030075a7 */ /* 0x0010e4000802017f */
[----:B---3--:R-:W-:Y:S05]  /*2e820*/  @!P1 NANOSLEEP.SYNCS 0x989680 ;  /* 0x009896800000995d */ /* 0x008fea0003900000 */
[----:B------:R-:W3:Y:S02]  /*2e830*/  @!P1 SYNCS.PHASECHK.TRANS64 P1, [R3+URZ+0x30840], R2 ;  /* 0x03084002030095a7 */ /* 0x000ee4000802007f */
[----:B---3--:R-:W-:Y:S05]  /*2e840*/  @!P1 BRA `(.L_x_1999) ;  /* 0xfffffffc00f09947 */ /* 0x008fea000383ffff */
[----:B------:R-:W-:Y:S05]  /*2e850*/  BRA `(.L_x_2189) ;  /* 0xffffffb0003c7947 */ /* 0x000fea000383ffff */
.L_x_2001:
[----:B---3--:R3:W4:Y:S02]  /*2e860*/  SYNCS.PHASECHK.TRANS64.TRYWAIT P1, [R25+URZ+0x30840], R0 ;  /* 0x03084000190075a7 */ /* 0x008724000802017f */
[----:B----4-:R-:W-:Y:S05]  /*2e870*/  @!P1 NANOSLEEP.SYNCS 0x989680 ;  /* 0x009896800000995d */ /* 0x010fea0003900000 */
[----:B------:R-:W4:Y:S02]  /*2e880*/  @!P1 SYNCS.PHASECHK.TRANS64 P1, [R25+URZ+0x30840], R0 ;  /* 0x03084000190095a7 */ /* 0x000f24000802007f */
[----:B----4-:R-:W-:Y:S05]  /*2e890*/  @!P1 BRA `(.L_x_2001) ;  /* 0xfffffffc00f09947 */ /* 0x010fea000383ffff */
[----:B------:R-:W-:Y:S05]  /*2e8a0*/  BRA `(.L_x_2190) ;  /* 0xffffffb000487947 */ /* 0x000fea000383ffff */
.L_x_2003:
[----:B----4-:R4:W0:Y:S02]  /*2e8b0*/  SYNCS.PHASECHK.TRANS64.TRYWAIT P1, [R3+URZ+0x30860], R2 ;  /* 0x03086002030075a7 */ /* 0x010824000802017f */
[----:B0-----:R-:W-:Y:S05]  /*2e8c0*/  @!P1 NANOSLEEP.SYNCS 0x989680 ;  /* 0x009896800000995d */ /* 0x001fea0003900000 */
[----:B------:R-:W0:Y:S02]  /*2e8d0*/  @!P1 SYNCS.PHASECHK.TRANS64 P1, [R3+URZ+0x30860], R2 ;  /* 0x03086002030095a7 */ /* 0x000e24000802007f */
[----:B0-----:R-:W-:Y:S05]  /*2e8e0*/  @!P1 BRA `(.L_x_2003) ;  /* 0xfffffffc00f09947 */ /* 0x001fea000383ffff */
[----:B------:R-:W-:Y:S05]  /*2e8f0*/  BRA `(.L_x_2191) ;  /* 0xffffffb000447947 */ /* 0x000fea000383ffff */
.L_x_2192:
        /* <DEDUP_REMOVED lines=16> */
.L_x_15843:


//--------------------- .text._ZN7cutlass13device_kernelIN5flash11enable_sm90INS1_16FlashAttnFwdSm90INS1_25CollectiveMainloopFwdSm90ILi2EN4cute5tupleIJNS5_1CILi1EEES8_S8_EEENS6_IJNS7_ILi128EEENS7_ILi80EEENS7_ILi256EEEEEELi256ENS_6half_tEfNS_4arch4Sm90ELb1ELb0ELb1ELb0ELb1ELb0ELb0ELb1ELb1ELb1ELb0ELb0EEENS1_21CollectiveEpilogueFwdINS6_IJSA_SC_SB_EEES9_SE_SG_Li256ELb0ELb1ELb0ELb0EEENS1_30DynamicPersistentTileSchedulerILi256ELi128ELb0ELb1ELb1EEEEEEEEEvNT_6ParamsE --------------------------
	.section	.text._ZN7cutlass13device_kernelIN5flash11enable_sm90INS1_16FlashAttnFwdSm90INS1_25CollectiveMainloopFwdSm90ILi2EN4cute5tupleIJNS5_1CILi1EEES8_S8_EEENS6_IJNS7_ILi128EEENS7_ILi80EEENS7_ILi256EEEEEELi256ENS_6half_tEfNS_4arch4Sm90ELb1ELb0ELb1ELb0ELb1ELb0ELb0ELb1ELb1ELb1ELb0ELb0EEENS1_21CollectiveEpilogueFwdINS6_IJSA_SC_SB_EEES9_SE_SG_Li256ELb0ELb1ELb0ELb0EEENS1_30DynamicPersistentTileSchedulerILi256ELi128ELb0ELb1ELb1EEEEEEEEEvNT_6ParamsE,"ax",@progbits
	.align	128
.text._ZN7cutlass13device_kernelIN5flash11enable_sm90INS1_16FlashAttnFwdSm90INS1_25CollectiveMainloopFwdSm90ILi2EN4cute5tupleIJNS5_1CILi1EEES8_S8_EEENS6_IJNS7_ILi128EEENS7_ILi80EEENS7_ILi256EEEEEELi256ENS_6half_tEfNS_4arch4Sm90ELb1ELb0ELb1ELb0ELb1ELb0ELb0ELb1ELb1ELb1ELb0ELb0EEENS1_21CollectiveEpilogueFwdINS6_IJSA_SC_SB_EEES9_SE_SG_Li256ELb0ELb1ELb0ELb0EEENS1_30DynamicPersistentTileSchedulerILi256ELi128ELb0ELb1ELb1EEEEEEEEEvNT_6ParamsE:
        .type           _ZN7cutlass13device_kernelIN5flash11enable_sm90INS1_16FlashAttnFwdSm90INS1_25CollectiveMainloopFwdSm90ILi2EN4cute5tupleIJNS5_1CILi1EEES8_S8_EEENS6_IJNS7_ILi128EEENS7_ILi80EEENS7_ILi256EEEEEELi256ENS_6half_tEfNS_4arch4Sm90ELb1ELb0ELb1ELb0ELb1ELb0ELb0ELb1ELb1ELb1ELb0ELb0EEENS1_21CollectiveEpilogueFwdINS6_IJSA_SC_SB_EEES9_SE_SG_Li256ELb0ELb1ELb0ELb0EEENS1_30DynamicPersistentTileSchedulerILi256ELi128ELb0ELb1ELb1EEEEEEEEEvNT_6ParamsE,@function
        .size           _ZN7cutlass13device_kernelIN5flash11enable_sm90INS1_16FlashAttnFwdSm90INS1_25CollectiveMainloopFwdSm90ILi2EN4cute5tupleIJNS5_1CILi1EEES8_S8_EEENS6_IJNS7_ILi128EEENS7_ILi80EEENS7_ILi256EEEEEELi256ENS_6half_tEfNS_4arch4Sm90ELb1ELb0ELb1ELb0ELb1ELb0ELb0ELb1ELb1ELb1ELb0ELb0EEENS1_21CollectiveEpilogueFwdINS6_IJSA_SC_SB_EEES9_SE_SG_Li256ELb0ELb1ELb0ELb0EEENS1_30DynamicPersistentTileSchedulerILi256ELi128ELb0ELb1ELb1EEEEEEEEEvNT_6ParamsE,(.L_x_15844 - _ZN7cutlass13device_kernelIN5flash11enable_sm90INS1_16FlashAttnFwdSm90INS1_25CollectiveMainloopFwdSm90ILi2EN4cute5tupleIJNS5_1CILi1EEES8_S8_EEENS6_IJNS7_ILi128EEENS7_ILi80EEENS7_ILi256EEEEEELi256ENS_6half_tEfNS_4arch4Sm90ELb1ELb0ELb1ELb0ELb1ELb0ELb0ELb1ELb1ELb1ELb0ELb0EEENS1_21CollectiveEpilogueFwdINS6_IJSA_SC_SB_EEES9_SE_SG_Li256ELb0ELb1ELb0ELb0EEENS1_30DynamicPersistentTileSchedulerILi256ELi128ELb0ELb1ELb1EEEEEEEEEvNT_6ParamsE)
        .other          _ZN7cutlass13device_kernelIN5flash11enable_sm90INS1_16FlashAttnFwdSm90INS1_25CollectiveMainloopFwdSm90ILi2EN4cute5tupleIJNS5_1CILi1EEES8_S8_EEENS6_IJNS7_ILi128EEENS7_ILi80EEENS7_ILi256EEEEEELi256ENS_6half_tEfNS_4arch4Sm90ELb1ELb0ELb1ELb0ELb1ELb0ELb0ELb1ELb1ELb1ELb0ELb0EEENS1_21CollectiveEpilogueFwdINS6_IJSA_SC_SB_EEES9_SE_SG_Li256ELb0ELb1ELb0ELb0EEENS1_30DynamicPersistentTileSchedulerILi256ELi128ELb0ELb1ELb1EEEEEEEEEvNT_6ParamsE,@"STO_CUDA_ENTRY STV_DEFAULT"
_ZN7cutlass13device_kernelIN5flash11enable_sm90INS1_16FlashAttnFwdSm90INS1_25CollectiveMainloopFwdSm90ILi2EN4cute5tupleIJNS5_1CILi1EEES8_S8_EEENS6_IJNS7_ILi128EEENS7_ILi80EEENS7_ILi256EEEEEELi256ENS_6half_tEfNS_4arch4Sm90ELb1ELb0ELb1ELb0ELb1ELb0ELb0ELb1ELb1ELb1ELb0ELb0EEENS1_21CollectiveEpilogueFwdINS6_IJSA_SC_SB_EEES9_SE_SG_Li256ELb0ELb1ELb0ELb0EEENS1_30DynamicPersistentTileSchedulerILi256ELi128ELb0ELb1ELb1EEEEEEEEEvNT_6ParamsE:
        /* <DEDUP_REMOVED lines=45> */
.L_x_2193:
        /* <DEDUP_REMOVED lines=22> */
.L_x_2194:
        /* <DEDUP_REMOVED lines=18> */
.L_x_2195:
        /* <DEDUP_REMOVED lines=22> */
.L_x_2196:
        /* <DEDUP_REMOVED lines=23> */
.L_x_2197:
        /* <DEDUP_REMOVED lines=10> */
.L_x_2199:
        /* <DEDUP_REMOVED lines=10> */
[----:B------:R-:W2:Y:S01]  /*0960*/  LDL R3, [R1+0x4] ;  /* 0x0000040001037983 */ /* 0x000ea20000100800 */
[----:B------:R-:W-:Y:S01]  /*0970*/  UMOV UR36, URZ ;  /* 0x0000003f00247c82 */ /* 0x000fe20008000000 */
[----:B0-----:R-:W0:Y:S02]  /*0980*/  S2R R2, SR_TID.X ;  /* 0x0000000000027919 */ /* 0x001e240000002100 */
[----:B0-----:R-:W-:-:S05]  /*0990*/  VIADD R12, R2, 0xffffff80 ;  /* 0xffffff80020c7836 */ /* 0x001fca0000000000 */
[----:B------:R-:W-:-:S04]  /*09a0*/  SHF.R.S32.HI R0, RZ, 0x1f, R12 ;  /* 0x0000001fff007819 */ /* 0x000fc8000001140c */
[CC--:B------:R-:W-:Y:S02]  /*09b0*/  LEA.HI R2, R0.reuse, R12.reuse, RZ, 0x7 ;  /* 0x0000000c00027211 */ /* 0x0c0fe400078f38ff */
[-C--:B------:R-:W-:Y:S02]  /*09c0*/  LEA.HI R4, R0, R12.reuse, RZ, 0x5 ;  /* 0x0000000c00047211 */ /* 0x080fe400078f28ff */
[----:B------:R-:W-:Y:S02]  /*09d0*/  LOP3.LUT R224, R2, 0xffffff80, RZ, 0xc0, !PT ;  /* 0xffffff8002e07812 */ /* 0x000fe400078ec0ff */
[----:B------:R-:W-:Y:S01]  /*09e0*/  LEA.HI R11, R0, R12, RZ, 0x2 ;  /* 0x0000000c000b7211 */ /* 0x000fe200078f10ff */
[----:B------:R-:W-:Y:S01]  /*09f0*/  IMAD.SHL.U32 R5, R4, 0x20, RZ ;  /* 0x0000002004057824 */ /* 0x000fe200078e00ff */
[----:B------:R-:W-:Y:S01]  /*0a00*/  SHF.R.S32.HI R225, RZ, 0x7, R2 ;  /* 0x00000007ffe17819 */ /* 0x000fe20000011402 */
[----:B------:R-:W-:Y:S01]  /*0a10*/  IMAD.IADD R224, R12, 0x1, -R224 ;  /* 0x000000010ce07824 */ /* 0x000fe200078e0ae0 */
[----:B------:R-:W-:-:S02]  /*0a20*/  LOP3.LUT R11, R11, 0xfffffffc, RZ, 0xc0, !PT ;  /* 0xfffffffc0b0b7812 */ /* 0x000fc400078ec0ff */
[----:B------:R-:W-:Y:S02]  /*0a30*/  LOP3.LUT R5, R5, 0xfffffc00, RZ, 0xc0, !PT ;  /* 0xfffffc0005057812 */ /* 0x000fe400078ec0ff */
[----:B------:R-:W-:Y:S01]  /*0a40*/  SHF.R.S32.HI R7, RZ, 0x1f, R224 ;  /* 0x0000001fff077819 */ /* 0x000fe200000114e0 */
[----:B------:R-:W-:Y:S01]  /*0a50*/  IMAD.IADD R11, R12, 0x1, -R11 ;  /* 0x000000010c0b7824 */ /* 0x000fe200078e0a0b */
[----:B------:R-:W-:Y:S02]  /*0a60*/  LEA.HI R2, R2, R225, RZ, 0x1 ;  /* 0x000000e102027211 */ /* 0x000fe400078f08ff */
[CC--:B------:R-:W-:Y:S02]  /*0a70*/  LEA.HI R8, R7.reuse, R224.reuse, RZ, 0x2 ;  /* 0x000000e007087211 */ /* 0x0c0fe400078f10ff */
[----:B------:R-:W-:Y:S02]  /*0a80*/  LEA.HI R7, R7, R224, RZ, 0x5 ;  /* 0x000000e007077211 */ /* 0x000fe400078f28ff */
[----:B------:R-:W-:-:S02]  /*0a90*/  SHF.R.S32.HI R9, RZ, 0x2, R8 ;  /* 0x00000002ff097819 */ /* 0x000fc40000011408 */
[----:B------:R-:W-:Y:S02]  /*0aa0*/  SHF.R.S32.HI R10, RZ, 0x1f, R8 ;  /* 0x0000001fff0a7819 */ /* 0x000fe40000011408 */
[----:B------:R-:W-:Y:S02]  /*0ab0*/  SHF.R.S32.HI R7, RZ, 0x5, R7 ;  /* 0x00000005ff077819 */ /* 0x000fe40000011407 */
[----:B------:R-:W-:Y:S02]  /*0ac0*/  LEA.HI R10, R10, R9, RZ, 0x3 ;  /* 0x000000090a0a7211 */ /* 0x000fe400078f18ff */
[----:B------:R-:W-:Y:S02]  /*0ad0*/  LOP3.LUT R2, R2, 0x3fffffe, RZ, 0xc0, !PT ;  /* 0x03fffffe02027812 */ /* 0x000fe400078ec0ff */
[----:B------:R-:W-:Y:S02]  /*0ae0*/  LOP3.LUT R10, R10, 0xfffffff8, RZ, 0xc0, !PT ;  /* 0xfffffff80a0a7812 */ /* 0x000fe400078ec0ff */
[----:B------:R-:W-:-:S03]  /*0af0*/  IADD3 R2, R225, -R2, RZ ;  /* 0x80000002e1027210 */ /* 0x000fc60007ffe0ff */
[----:B------:R-:W-:-:S04]  /*0b00*/  IMAD.IADD R10, R9, 0x1, -R10 ;  /* 0x00000001090a7824 */ /* 0x000fc800078e0a0a */
[----:B------:R-:W-:-:S04]  /*0b10*/  IMAD R7, R7, 0x10, R10 ;  /* 0x0000001007077824 */ /* 0x000fc800078e020a */
[----:B------:R-:W-:Y:S01]  /*0b20*/  IMAD R226, R2, 0x40, R7 ;  /* 0x0000004002e27824 */ /* 0x000fe200078e0207 */
[----:B--2---:R-:W-:Y:S02]  /*0b30*/  R2UR UR5, R3 ;  /* 0x00000000030572ca */ /* 0x004fe400000e0000 */
[CC--:B------:R-:W-:Y:S02]  /*0b40*/  LEA.HI R3, R0.reuse, R12.reuse, RZ, 0x4 ;  /* 0x0000000c00037211 */ /* 0x0c0fe400078f20ff */
[----:B------:R-:W-:Y:S02]  /*0b50*/  LEA.HI R0, R0, R12, RZ, 0x3 ;  /* 0x0000000c00007211 */ /* 0x000fe400078f18ff */
[----:B------:R-:W-:Y:S02]  /*0b60*/  SHF.R.S32.HI R6, RZ, 0x4, R3 ;  /* 0x00000004ff067819 */ /* 0x000fe40000011403 */
[C---:B------:R-:W-:Y:S02]  /*0b70*/  LOP3.LUT R4, R3.reuse, 0x3fffff0, RZ, 0xc0, !PT ;  /* 0x03fffff003047812 */ /* 0x040fe400078ec0ff */
[----:B------:R-:W-:-:S02]  /*0b80*/  LEA.HI R3, R3, R6, RZ, 0x1 ;  /* 0x0000000603037211 */ /* 0x000fc400078f08ff */
[----:B------:R-:W-:Y:S01]  /*0b90*/  IADD3 R4, R12, -R4, RZ ;  /* 0x800000040c047210 */ /* 0x000fe20007ffe0ff */
[----:B------:R-:W-:Y:S01]  /*0ba0*/  ULOP3.LUT UR6, UR5, 0x1, URZ, 0xfc, !UPT ;  /* 0x0000000105067892 */ /* 0x000fe2000f8efc3f */
[----:B------:R-:W-:Y:S02]  /*0bb0*/  LOP3.LUT R219, R0, 0xfffffff8, RZ, 0xc0, !PT ;  /* 0xfffffff800db7812 */ /* 0x000fe400078ec0ff */
[----:B------:R-:W-:Y:S01]  /*0bc0*/  LOP3.LUT R3, R3, 0x1ffffffe, RZ, 0xc0, !PT ;  /* 0x1ffffffe03037812 */ /* 0x000fe200078ec0ff */
[----:B------:R-:W-:Y:S01]  /*0bd0*/  IMAD R4, R4, 0x40, R5 ;  /* 0x0000004004047824 */ /* 0x000fe200078e0205 */
[----:B------:R-:W-:Y:S01]  /*0be0*/  LEA.HI R5, R11, R11, RZ, 0x1 ;  /* 0x0000000b0b057211 */ /* 0x000fe200078f08ff */
[----:B------:R-:W-:Y:S01]  /*0bf0*/  IMAD.IADD R219, R12, 0x1, -R219 ;  /* 0x000000010cdb7824 */ /* 0x000fe200078e0adb */
[----:B------:R-:W-:Y:S01]  /*0c00*/  MOV R2, UR6 ;  /* 0x0000000600027c02 */ /* 0x000fe20008000f00 */
[----:B------:R-:W-:Y:S01]  /*0c10*/  IMAD.IADD R3, R6, 0x1, -R3 ;  /* 0x0000000106037824 */ /* 0x000fe200078e0a03 */
[----:B------:R-:W-:Y:S01]  /*0c20*/  LOP3.LUT R6, R5, 0x1ffffffe, RZ, 0xc0, !PT ;  /* 0x1ffffffe05067812 */ /* 0x000fe200078ec0ff */
[----:B------:R-:W-:Y:S01]  /*0c30*/  IMAD.SHL.U32 R22, R219, 0x8, RZ ;  /* 0x00000008db167824 */ /* 0x000fe200078e00ff */
[----:B------:R-:W-:Y:S01]  /*0c40*/  UMOV UR5, URZ ;  /* 0x0000003f00057c82 */ /* 0x000fe20008000000 */
[----:B------:R-:W-:Y:S01]  /*0c50*/  IMAD R227, R3, 0x8, R4 ;  /* 0x0000000803e37824 */ /* 0x000fe200078e0204 */
[----:B------:R-:W-:Y:S01]  /*0c60*/  LOP3.LUT R3, R8, 0x7ffffffc, RZ, 0xc0, !PT ;  /* 0x7ffffffc08037812 */ /* 0x000fe200078ec0ff */
[----:B------:R-:W-:Y:S01]  /*0c70*/  IMAD.IADD R215, R11, 0x1, -R6 ;  /* 0x000000010bd77824 */ /* 0x000fe200078e0a06 */
[----:B------:R-:W-:Y:S01]  /*0c80*/  SHF.R.S32.HI R222, RZ, 0x3, R0 ;  /* 0x00000003ffde7819 */ /* 0x000fe20000011400 */
[C---:B------:R-:W-:Y:S01]  /*0c90*/  VIADD R217, R22.reuse, 0x40 ;  /* 0x0000004016d97836 */ /* 0x040fe20000000000 */
[----:B------:R-:W-:Y:S01]  /*0ca0*/  SHF.R.S32.HI R0, RZ, 0x1f, R22 ;  /* 0x0000001fff007819 */ /* 0x000fe20000011416 */
[C---:B------:R-:W-:Y:S01]  /*0cb0*/  VIADD R216, R22.reuse, 0x80 ;  /* 0x0000008016d87836 */ /* 0x040fe20000000000 */
[----:B------:R0:W-:Y:S01]  /*0cc0*/  STL [R1], R2 ;  /* 0x0000000201007387 */ /* 0x0001e20000100800 */
[----:B------:R-:W-:Y:S01]  /*0cd0*/  VIADD R218, R22, 0xc0 ;  /* 0x000000c016da7836 */ /* 0x000fe20000000000 */
[----:B------:R-:W-:Y:S01]  /*0ce0*/  SHF.R.S32.HI R4, RZ, 0x1f, R217 ;  /* 0x0000001fff047819 */ /* 0x000fe200000114d9 */
[----:B------:R-:W-:Y:S01]  /*0cf0*/  IMAD.U32 R223, RZ, RZ, UR5 ;  /* 0x00000005ffdf7e24 */ /* 0x000fe2000f8e00ff */
[----:B------:R-:W-:Y:S01]  /*0d00*/  LEA R215, R215, R226, 0x3 ;  /* 0x000000e2d7d77211 */ /* 0x000fe200078e18ff */
[----:B------:R-:W-:Y:S01]  /*0d10*/  IMAD.IADD R214, R224, 0x1, -R3 ;  /* 0x00000001e0d67824 */ /* 0x000fe200078e0a03 */
[----:B------:R-:W-:Y:S01]  /*0d20*/  SHF.R.S32.HI R0, RZ, 0x1f, R218 ;  /* 0x0000001fff007819 */ /* 0x000fe200000114da */
[----:B------:R-:W-:Y:S01]  /*0d30*/  IMAD.U32 R17, RZ, RZ, UR5 ;  /* 0x00000005ff117e24 */ /* 0x000fe2000f8e00ff */
[----:B0-----:R-:W-:-:S07]  /*0d40*/  SHF.R.S32.HI R2, RZ, 0x1f, R216 ;  /* 0x0000001fff027819 */ /* 0x001fce00000114d8 */
.L_x_2256:
        /* <DEDUP_REMOVED lines=21> */
.L_x_2200:
[----:B------:R-:W-:Y:S01]  /*0ea0*/  ULDC UR8, c[0x0][0xc54] ;  /* 0x0003150000087ab9 */ /* 0x000fe20000000800 */
[----:B------:R-:W-:Y:S01]  /*0eb0*/  UMOV UR4, UR9 ;  /* 0x0000000900047c82 */ /* 0x000fe20008000000 */
[----:B------:R-:W-:-:S11]  /*0ec0*/  UISETP.NE.AND UP0, UPT, UR8, 0x1, UPT ;  /* 0x000000010800788c */ /* 0x000fd6000bf05270 */
[----:B------:R-:W-:Y:S02]  /*0ed0*/  @UP0 ULDC.64 UR10, c[0x0][0xc58] ;  /* 0x00031600000a0ab9 */ /* 0x000fe40000000a00 */
[----:B------:R-:W-:-:S04]  /*0ee0*/  UIMAD.WIDE.U32 UR6, UR9, UR10, URZ ;  /* 0x0000000a090672a5 */ /* 0x000fc8000f8e003f */
[----:B------:R-:W-:-:S04]  /*0ef0*/  @UP0 USHF.R.U32.HI UR4, URZ, UR11, UR7 ;  /* 0x0000000b3f040299 */ /* 0x000fc80008011607 */
[----:B------:R-:W-:-:S12]  /*0f00*/  UIMAD UR6, UR4, UR8, URZ ;  /* 0x00000008040672a4 */ /* 0x000fd8000f8e023f */
.L_x_2201:
[----:B------:R-:W-:Y:S01]  /*0f10*/  ULDC.64 UR10, c[0x0][0x418] ;  /* 0x00010600000a7ab9 */ /* 0x000fe20000000a00 */
[----:B------:R-:W-:Y:S01]  /*0f20*/  ULOP3.LUT UR4, URZ, UR4, URZ, 0x33, !UPT ;  /* 0x000000043f047292 */ /* 0x000fe2000f8e333f */
[----:B------:R-:W-:Y:S01]  /*0f30*/  PLOP3.LUT P0, PT, PT, PT, PT, 0x80, 0x0 ;  /* 0x000000000000781c */ /* 0x000fe20003f0f070 */
[----:B------:R-:W-:Y:S01]  /*0f40*/  UISETP.NE.U32.AND UP0, UPT, UR10, URZ, UPT ;  /* 0x0000003f0a00728c */ /* 0x000fe2000bf05070 */
[----:B------:R-:W-:Y:S01]  /*0f50*/  CS2R R2, SRZ ;  /* 0x0000000000027805 */ /* 0x000fe2000001ff00 */
[----:B------:R-:W-:Y:S01]  /*0f60*/  UIADD3 UR10, UR9, -UR6, URZ ;  /* 0x80000006090a7290 */ /* 0x000fe2000fffe03f */
[----:B------:R-:W-:Y:S01]  /*0f70*/  IMAD.MOV.U32 R0, RZ, RZ, RZ ;  /* 0x000000ffff007224 */ /* 0x000fe200078e00ff */
[----:B------:R-:W-:Y:S01]  /*0f80*/  ULDC UR7, c[0x0][0x448] ;  /* 0x0001120000077ab9 */ /* 0x000fe20000000800 */
[----:B------:R-:W-:Y:S01]  /*0f90*/  ULDC UR6, c[0x0][0xc3c] ;  /* 0x00030f0000067ab9 */ /* 0x000fe20000000800 */
[----:B------:R-:W-:Y:S01]  /*0fa0*/  UISETP.NE.AND UP2, UPT, UR7, 0x1, UPT ;  /* 0x000000010700788c */ /* 0x000fe2000bf45270 */
[----:B------:R-:W-:Y:S01]  /*0fb0*/  CS2R R164, SRZ ;  /* 0x0000000000a47805 */ /* 0x000fe2000001ff00 */
[----:B------:R-:W-:Y:S01]  /*0fc0*/  UIADD3 UR4, UR4, UR6, URZ ;  /* 0x0000000604047290 */ /* 0x000fe2000fffe03f */
[----:B------:R-:W-:Y:S01]  /*0fd0*/  CS2R R162, SRZ ;  /* 0x0000000000a27805 */ /* 0x000fe2000001ff00 */
[----:B------:R-:W-:Y:S01]  /*0fe0*/  UP2UR UR6, UPR, URZ, 0x4 ;  /* 0x000000043f067883 */ /* 0x000fe20008000000 */
[----:B------:R-:W-:Y:S01]  /*0ff0*/  CS2R R148, SRZ ;  /* 0x0000000000947805 */ /* 0x000fe2000001ff00 */
[----:B------:R-:W-:Y:S01]  /*1000*/  USHF.L.U32 UR4, UR4, 0x7, URZ ;  /* 0x0000000704047899 */ /* 0x000fe2000800063f */
[----:B------:R-:W-:Y:S01]  /*1010*/  CS2R R160, SRZ ;  /* 0x0000000000a07805 */ /* 0x000fe2000001ff00 */
[----:B------:R-:W-:Y:S01]  /*1020*/  UISETP.NE.AND.EX UP0, UPT, UR11, URZ, UPT, UP0 ;  /* 0x0000003f0b00728c */ /* 0x000fe2000bf05300 */
[----:B------:R-:W-:Y:S01]  /*1030*/  CS2R R144, SRZ ;  /* 0x0000000000907805 */ /* 0x000fe2000001ff00 */
[----:B------:R-:W-:Y:S01]  /*1040*/  IMAD.U32 R212, RZ, RZ, UR6 ;  /* 0x00000006ffd47e24 */ /* 0x000fe2000f8e00ff */
[----:B------:R-:W-:Y:S01]  /*1050*/  ULDC UR9, c[0x0][0x424] ;  /* 0x0001090000097ab9 */ /* 0x000fe20000000800 */
[----:B------:R-:W-:Y:S01]  /*1060*/  IMAD.U32 R213, RZ, RZ, UR4 ;  /* 0x00000004ffd57e24 */ /* 0x000fe2000f8e00ff */
[----:B------:R-:W-:Y:S01]  /*1070*/  UIADD3 UR4, UR4, 0x7f, URZ ;  /* 0x0000007f04047890 */ /* 0x000fe2000fffe03f */
[----:B------:R-:W-:Y:S01]  /*1080*/  CS2R R128, SRZ ;  /* 0x0000000000807805 */ /* 0x000fe2000001ff00 */
[----:B------:R-:W-:Y:S01]  /*1090*/  ULDC UR8, c[0x0][0x288] ;  /* 0x0000a20000087ab9 */ /* 0x000fe20000000800 */
[----:B------:R-:W-:Y:S01]  /*10a0*/  @UP2 ULDC UR6, c[0x0][0x44c] ;  /* 0x0001130000062ab9 */ /* 0x000fe20000000800 */
[----:B------:R-:W-:Y:S01]  /*10b0*/  UIADD3 UR8, -UR8, 0x50, URZ ;  /* 0x0000005008087890 */ /* 0x000fe2000fffe13f */
[----:B------:R-:W-:Y:S01]  /*10c0*/  CS2R R140, SRZ ;  /* 0x00000000008c7805 */ /* 0x000fe2000001ff00 */
[----:B------:R-:W-:Y:S01]  /*10d0*/  UIMAD.WIDE.U32 UR6, UR4, UR6, URZ ;  /* 0x00000006040672a5 */ /* 0x000fe2000f8e003f */
[----:B------:R-:W-:Y:S01]  /*10e0*/  CS2R R124, SRZ ;  /* 0x00000000007c7805 */ /* 0x000fe2000001ff00 */
[----:B------:R-:W-:Y:S01]  /*10f0*/  USEL UR14, UR9, 0x1, UP0 ;  /* 0x00000001090e7887 */ /* 0x000fe20008000000 */
[----:B------:R-:W-:Y:S01]  /*1100*/  CS2R R96, SRZ ;  /* 0x0000000000607805 */ /* 0x000fe2000001ff00 */
[----:B------:R-:W-:Y:S01]  /*1110*/  ULDC UR12, c[0x0][0x2f0] ;  /* 0x0000bc00000c7ab9 */ /* 0x000fe20000000800 */
[----:B------:R-:W-:Y:S01]  /*1120*/  @UP2 ULDC UR9, c[0x0][0x450] ;  /* 0x0001140000092ab9 */ /* 0x000fe20000000800 */
[----:B------:R-:W-:Y:S01]  /*1130*/  UIMAD UR8, UR14, UR12, UR8 ;  /* 0x0000000c0e0872a4 */ /* 0x000fe2000f8e0208 */
[----:B------:R-:W-:Y:S01]  /*1140*/  CS2R R136, SRZ ;  /* 0x0000000000887805 */ /* 0x000fe2000001ff00 */
[----:B------:R-:W-:Y:S01]  /*1150*/  @UP2 USHF.R.U32.HI UR4, URZ, UR9, UR7 ;  /* 0x000000093f042299 */ /* 0x000fe20008011607 */
[----:B------:R-:W-:Y:S01]  /*1160*/  MOV R23, UR14 ;  /* 0x0000000e00177c02 */ /* 0x000fe20008000f00 */
[----:B------:R-:W-:Y:S01]  /*1170*/  UIMAD UR6, UR14, UR12, 0x4f ;  /* 0x0000004f0e0674a4 */ /* 0x000fe2000f8e020c */
[----:B------:R-:W-:Y:S01]  /*1180*/  CS2R R92, SRZ ;  /* 0x00000000005c7805 */ /* 0x000fe2000001ff00 */
[----:B------:R-:W-:Y:S01]  /*1190*/  UIADD3 UR8, UR8, UR4, URZ ;  /* 0x0000000408087290 */ /* 0x000fe2000fffe03f */
[----:B------:R-:W-:Y:S01]  /*11a0*/  CS2R R88, SRZ ;  /* 0x0000000000587805 */ /* 0x000fe2000001ff00 */
[----:B------:R-:W-:Y:S01]  /*11b0*/  UIMAD.WIDE UR6, UR6, 0x66666667, URZ ;  /* 0x66666667060678a5 */ /* 0x000fe2000f8e023f */
[----:B------:R-:W-:Y:S01]  /*11c0*/  CS2R R132, SRZ ;  /* 0x0000000000847805 */ /* 0x000fe2000001ff00 */
[----:B------:R-:W-:Y:S01]  /*11d0*/  UIMAD.WIDE UR8, UR8, 0x66666667, URZ ;  /* 0x66666667080878a5 */ /* 0x000fe2000f8e023f */
[----:B------:R-:W-:Y:S01]  /*11e0*/  CS2R R84, SRZ ;  /* 0x0000000000547805 */ /* 0x000fe2000001ff00 */
[----:B------:R-:W-:Y:S01]  /*11f0*/  ULDC UR13, c[0x0][0xc54] ;  /* 0x00031500000d7ab9 */ /* 0x000fe20000000800 */
[----:B------:R-:W-:Y:S01]  /*1200*/  USHF.R.U32.HI UR4, URZ, 0x1f, UR7 ;  /* 0x0000001f3f047899 */ /* 0x000fe20008011607 */
[----:B------:R-:W-:Y:S01]  /*1210*/  CS2R R80, SRZ ;  /* 0x0000000000507805 */ /* 0x000fe2000001ff00 */
[----:B------:R-:W-:Y:S01]  /*1220*/  UIMAD UR12, UR5, UR13, UR10 ;  /* 0x0000000d050c72a4 */ /* 0x000fe2000f8e020a */
[----:B------:R-:W-:Y:S01]  /*1230*/  CS2R R194, SRZ ;  /* 0x0000000000c27805 */ /* 0x000fe2000001ff00 */
[----:B------:R-:W-:Y:S01]  /*1240*/  USHF.R.U32.HI UR5, URZ, 0x1f, UR9 ;  /* 0x0000001f3f057899 */ /* 0x000fe20008011609 */
[----:B------:R-:W-:Y:S01]  /*1250*/  CS2R R76, SRZ ;  /* 0x00000000004c7805 */ /* 0x000fe2000001ff00 */
[----:B------:R-:W-:Y:S01]  /*1260*/  ULDC UR11, c[0x0][0xc48] ;  /* 0x00031200000b7ab9 */ /* 0x000fe20000000800 */
[----:B------:R-:W-:Y:S01]  /*1270*/  ULEA.HI.SX32 UR7, UR7, UR4, 0x1b ;  /* 0x0000000407077291 */ /* 0x000fe2000f8fda3f */
[----:B------:R-:W-:Y:S01]  /*1280*/  CS2R R72, SRZ ;  /* 0x0000000000487805 */ /* 0x000fe2000001ff00 */
[----:B------:R-:W-:Y:S01]  /*1290*/  UISETP.NE.AND UP1, UPT, UR11, 0x1, UPT ;  /* 0x000000010b00788c */ /* 0x000fe2000bf25270 */
[----:B------:R-:W-:Y:S01]  /*12a0*/  CS2R R68, SRZ ;  /* 0x0000000000447805 */ /* 0x000fe2000001ff00 */
[----:B------:R-:W-:Y:S01]  /*12b0*/  ULEA.HI.SX32 UR9, UR9, UR5, 0x1b ;  /* 0x0000000509097291 */ /* 0x000fe2000f8fda3f */
[----:B------:R-:W-:Y:S01]  /*12c0*/  CS2R R64, SRZ ;  /* 0x0000000000407805 */ /* 0x000fe2000001ff00 */
[----:B------:R-:W-:Y:S01]  /*12d0*/  UMOV UR14, UR12 ;  /* 0x0000000c000e7c82 */ /* 0x000fe20008000000 */
[----:B------:R-:W-:Y:S01]  /*12e0*/  CS2R R170, SRZ ;  /* 0x0000000000aa7805 */ /* 0x000fe2000001ff00 */
[----:B------:R-:W-:Y:S01]  /*12f0*/  UISETP.LT.AND UP0, UPT, UR7, UR9, UPT ;  /* 0x000000090700728c */ /* 0x000fe2000bf01270 */
[----:B------:R-:W-:-:S02]  /*1300*/  CS2R R192, SRZ ;  /* 0x0000000000c07805 */ /* 0x000fc4000001ff00 */
[----:B------:R-:W-:Y:S02]  /*1310*/  CS2R R60, SRZ ;  /* 0x00000000003c7805 */ /* 0x000fe4000001ff00 */
[----:B------:R-:W-:Y:S01]  /*1320*/  CS2R R56, SRZ ;  /* 0x0000000000387805 */ /* 0x000fe2000001ff00 */
[----:B------:R-:W-:Y:S01]  /*1330*/  USEL UR61, UR7, UR9, UP0 ;  /* 0x00000009073d7287 */ /* 0x000fe20008000000 */
[----:B------:R-:W-:Y:S01]  /*1340*/  CS2R R168, SRZ ;  /* 0x0000000000a87805 */ /* 0x000fe2000001ff00 */
[----:B------:R-:W-:Y:S01]  /*1350*/  @UP1 ULDC UR10, c[0x0][0xc4c] ;  /* 0x00031300000a1ab9 */ /* 0x000fe20000000800 */
[----:B------:R-:W-:Y:S01]  /*1360*/  @UP1 ULDC UR6, c[0x0][0xc50] ;  /* 0x0003140000061ab9 */ /* 0x000fe20000000800 */
[----:B------:R-:W-:Y:S01]  /*1370*/  UIMAD.WIDE.U32 UR4, UR12, UR10, URZ ;  /* 0x0000000a0c0472a5 */ /* 0x000fe2000f8e003f */
[----:B------:R-:W-:Y:S01]  /*1380*/  CS2R R52, SRZ ;  /* 0x0000000000347805 */ /* 0x000fe2000001ff00 */
[----:B------:R-:W-:Y:S01]  /*1390*/  UISETP.GE.AND UP0, UPT, UR61, 0x1, UPT ;  /* 0x000000013d00788c */ /* 0x000fe2000bf06270 */
[----:B------:R-:W-:Y:S01]  /*13a0*/  CS2R R48, SRZ ;  /* 0x0000000000307805 */ /* 0x000fe2000001ff00 */
[----:B------:R-:W-:Y:S01]  /*13b0*/  @UP1 USHF.R.U32.HI UR14, URZ, UR6, UR5 ;  /* 0x000000063f0e1299 */ /* 0x000fe20008011605 */
[----:B------:R-:W-:-:S02]  /*13c0*/  CS2R R190, SRZ ;  /* 0x0000000000be7805 */ /* 0x000fc4000001ff00 */
[----:B------:R-:W-:Y:S02]  /*13d0*/  CS2R R44, SRZ ;  /* 0x00000000002c7805 */ /* 0x000fe4000001ff00 */
[----:B------:R-:W-:Y:S02]  /*13e0*/  CS2R R40, SRZ ;  /* 0x0000000000287805 */ /* 0x000fe4000001ff00 */
[----:B------:R-:W-:Y:S01]  /*13f0*/  PLOP3.LUT P1, PT, PT, PT, UP0, 0x80, 0x0 ;  /* 0x000000000000781c */ /* 0x000fe20003f2f008 */
[----:B------:R-:W-:Y:S02]  /*1400*/  UIADD3 UR4, -UR14, URZ, URZ ;  /* 0x0000003f0e047290 */ /* 0x000fe4000fffe13f */
[----:B------:R-:W-:Y:S01]  /*1410*/  IMAD.U32 R221, RZ, RZ, UR14 ;  /* 0x0000000effdd7e24 */ /* 0x000fe2000f8e00ff */
[----:B------:R-:W-:Y:S02]  /*1420*/  CS2R R166, SRZ ;  /* 0x0000000000a67805 */ /* 0x000fe4000001ff00 */
[----:B------:R-:W-:Y:S01]  /*1430*/  CS2R R36, SRZ ;  /* 0x0000000000247805 */ /* 0x000fe2000001ff00 */
[----:B------:R-:W-:Y:S01]  /*1440*/  UIMAD UR4, UR11, UR4, UR12 ;  /* 0x000000040b0472a4 */ /* 0x000fe2000f8e020c */
[----:B------:R-:W-:-:S02]  /*1450*/  CS2R R32, SRZ ;  /* 0x0000000000207805 */ /* 0x000fc4000001ff00 */
[----:B------:R-:W-:Y:S01]  /*1460*/  CS2R R188, SRZ ;  /* 0x0000000000bc7805 */ /* 0x000fe2000001ff00 */
[----:B------:R-:W-:Y:S01]  /*1470*/  IMAD.MOV.U32 R16, RZ, RZ, RZ ;  /* 0x000000ffff107224 */ /* 0x000fe200078e00ff */
[----:B------:R-:W-:Y:S02]  /*1480*/  CS2R R98, SRZ ;  /* 0x0000000000627805 */ /* 0x000fe4000001ff00 */
[----:B------:R-:W-:Y:S01]  /*1490*/  CS2R R186, SRZ ;  /* 0x0000000000ba7805 */ /* 0x000fe2000001ff00 */
[----:B------:R-:W-:Y:S01]  /*14a0*/  IMAD.U32 R220, RZ, RZ, UR4 ;  /* 0x00000004ffdc7e24 */ /* 0x000fe2000f8e00ff */
        /* <DEDUP_REMOVED lines=33> */
[----:B------:R-:W-:Y:S02]  /*16c0*/  UIADD3 UR6, UR7, 0x14400, URZ ;  /* 0x0001440007067890 */ /* 0x000fe4000fffe03f */
[----:B------:R-:W-:Y:S02]  /*16d0*/  IMAD.U32 R16, RZ, RZ, UR7 ;  /* 0x00000007ff107e24 */ /* 0x000fe4000f8e00ff */
        /* <DEDUP_REMOVED lines=19> */
[----:B------:R-:W-:Y:S01]  /*1810*/  MOV R13, RZ ;  /* 0x000000ff000d7202 */ /* 0x000fe20000000f00 */
[----:B------:R-:W-:-:S02]  /*1820*/  IMAD.U32 R11, RZ, RZ, UR7 ;  /* 0x00000007ff0b7e24 */ /* 0x000fc4000f8e00ff */
[----:B------:R-:W-:Y:S02]  /*1830*/  IMAD.MOV.U32 R8, RZ, RZ, 0x70 ;  /* 0x00000070ff087424 */ /* 0x000fe400078e00ff */
[----:B0-----:R-:W-:-:S07]  /*1840*/  IMAD.MOV.U32 R12, RZ, RZ, 0x1 ;  /* 0x00000001ff0c7424 */ /* 0x001fce00078e00ff */
[----:B------:R-:W-:-:S07]  /*1850*/  LEPC R20, `(.L_x_2203) ;  /* 0x000000001014794e */ /* 0x000fce0000000000 */
[----:B-1----:R-:W-:Y:S05]  /*1860*/  CALL.ABS.NOINC R2 ;  /* 0x0000000002007343 */ /* 0x002fea0003c00000 */
.L_x_2203:
[----:B------:R-:W2:Y:S01]  /*1870*/  LDL R2, [R1] ;  /* 0x0000000001027983 */ /* 0x000ea20000100800 */
[----:B------:R-:W-:Y:S02]  /*1880*/  R2UR UR7, R223 ;  /* 0x00000000df0772ca */ /* 0x000fe400000e0000 */
[----:B------:R-:W-:-:S11]  /*1890*/  R2UR UR6, R16 ;  /* 0x00000000100672ca */ /* 0x000fd600000e0000 */
[----:B------:R-:W-:-:S04]  /*18a0*/  ULEA.HI UR4, UR7, UR7, URZ, 0x1 ;  /* 0x0000000707047291 */ /* 0x000fc8000f8f083f */
[----:B------:R-:W-:-:S04]  /*18b0*/  ULOP3.LUT UR4, UR4, 0xfffffffe, URZ, 0xc0, !UPT ;  /* 0xfffffffe04047892 */ /* 0x000fc8000f8ec03f */
[----:B------:R-:W-:-:S06]  /*18c0*/  UIADD3 UR4, UR7, -UR4, URZ ;  /* 0x8000000407047290 */ /* 0x000fcc000fffe03f */
[----:B------:R-:W-:-:S05]  /*18d0*/  IMAD.U32 R0, RZ, RZ, UR4 ;  /* 0x00000004ff007e24 */ /* 0x000fca000f8e00ff */
[----:B------:R-:W-:-:S04]  /*18e0*/  SHF.L.U32 R0, R0, 0x1f, RZ ;  /* 0x0000001f00007819 */ /* 0x000fc800000006ff */
[----:B------:R-:W0:Y:S01]  /*18f0*/  SYNCS.PHASECHK.TRANS64.TRYWAIT P1, [UR6+0x38800], R0 ;  /* 0x03880000ff0075a7 */ /* 0x000e220008020146 */
[----:B--2---:R-:W-:-:S13]  /*1900*/  R2UR UR5, R2 ;  /* 0x00000000020572ca */ /* 0x004fda00000e0000 */
[----:B------:R-:W-:-:S05]  /*1910*/  IMAD.U32 R2, RZ, RZ, UR5 ;  /* 0x00000005ff027e24 */ /* 0x000fca000f8e00ff */
[----:B------:R-:W-:Y:S01]  /*1920*/  ISETP.NE.AND P0, PT, R2, 0x3, PT ;  /* 0x000000030200780c */ /* 0x000fe20003f05270 */
[----:B0-----:R-:W-:-:S12]  /*1930*/  @!P1 BRA `(.L_x_2204) ;  /* 0x0000014800ac9947 */ /* 0x001fd80003800000 */
.L_x_2322:
[----:B------:R-:W-:Y:S05]  /*1940*/  @!P0 BRA `(.L_x_2205) ;  /* 0x0000000000048947 */ /* 0x000fea0003800000 */
[----:B------:R-:W-:Y:S01]  /*1950*/  BPT.TRAP 0x1 ;  /* 0x000000040000795c */ /* 0x000fe20000300000 */
.L_x_2205:
[----:B------:R-:W-:Y:S01]  /*1960*/  R2UR UR5, R17 ;  /* 0x00000000110572ca */ /* 0x000fe200000e0000 */
[----:B0-----:R-:W-:Y:S01]  /*1970*/  IMAD.U32 R0, RZ, RZ, UR36 ;  /* 0x00000024ff007e24 */ /* 0x001fe2000f8e00ff */
[----:B------:R-:W-:-:S11]  /*1980*/  R2UR UR4, R16 ;  /* 0x00000000100472ca */ /* 0x000fd600000e0000 */
[----:B------:R-:W-:Y:S02]  /*1990*/  IMAD.U32 R3, RZ, RZ, UR5 ;  /* 0x00000005ff037e24 */ /* 0x000fe4000f8e00ff */
[----:B------:R-:W-:-:S03]  /*19a0*/  LEA R0, R0, UR4, 0x3 ;  /* 0x0000000400007c11 */ /* 0x000fc6000f8e18ff */
[----:B------:R-:W-:-:S04]  /*19b0*/  SHF.L.U32 R3, R3, 0x1f, RZ ;  /* 0x0000001f03037819 */ /* 0x000fc800000006ff */
[----:B------:R0:W1:Y:S01]  /*19c0*/  SYNCS.PHASECHK.TRANS64.TRYWAIT P1, [R0+URZ+0x38830], R3 ;  /* 0x03883003000075a7 */ /* 0x000062000802017f */
[----:B------:R-:W-:Y:S05]  /*19d0*/  @!P0 BRA `(.L_x_2206) ;  /* 0x0000000000048947 */ /* 0x000fea0003800000 */
[----:B------:R-:W-:Y:S01]  /*19e0*/  BPT.TRAP 0x1 ;  /* 0x000000040000795c */ /* 0x000fe20000300000 */
.L_x_2206:
[----:B-1----:R-:W-:Y:S05]  /*19f0*/  @P1 BRA `(.L_x_2207) ;  /* 0x0000000000081947 */ /* 0x002fea0003800000 */
[----:B------:R-:W1:Y:S02]  /*1a00*/  SYNCS.PHASECHK.TRANS64.TRYWAIT P1, [R0+URZ+0x38830], R3 ;  /* 0x03883003000075a7 */ /* 0x000e64000802017f */
[----:B-1----:R-:W-:Y:S05]  /*1a10*/  @!P1 BRA `(.L_x_2208) ;  /* 0x0000014800909947 */ /* 0x002fea0003800000 */
.L_x_2207:
[----:B------:R-:W-:Y:S05]  /*1a20*/  WARPSYNC.ALL ;  /* 0x0000000000007948 */ /* 0x000fea0003800000 */
[----:B------:R-:W-:Y:S01]  /*1a30*/  R2UR UR4, R16 ;  /* 0x00000000100472ca */ /* 0x000fe200000e0000 */
[----:B------:R-:W-:Y:S01]  /*1a40*/  ULOP3.LUT UR5, UR37, 0x10000, URZ, 0xfc, !UPT ;  /* 0x0001000025057892 */ /* 0x000fe2000f8efc3f */
[----:B------:R-:W-:Y:S01]  /*1a50*/  WARPGROUP.ARRIVE ;  /* 0x00000000000079c5 */ /* 0x000fe20000000000 */
[----:B------:R-:W-:Y:S01]  /*1a60*/  UMOV UR17, 0x40000040 ;  /* 0x4000004000117882 */ /* 0x000fe20000000000 */
[----:B------:R-:W-:Y:S01]  /*1a70*/  UMOV UR19, 0x40000040 ;  /* 0x4000004000137882 */ /* 0x000fe20000000000 */
[----:B------:R-:W-:Y:S01]  /*1a80*/  UMOV UR9, UR17 ;  /* 0x0000001100097c82 */ /* 0x000fe20008000000 */
[----:B------:R-:W-:Y:S01]  /*1a90*/  UMOV UR11, 0x40000040 ;  /* 0x40000040000b7882 */ /* 0x000fe20000000000 */
[----:B------:R-:W-:Y:S01]  /*1aa0*/  UMOV UR13, UR17 ;  /* 0x00000011000d7c82 */ /* 0x000fe20008000000 */
[----:B------:R-:W-:Y:S01]  /*1ab0*/  UMOV UR16, UR5 ;  /* 0x0000000500107c82 */ /* 0x000fe20008000000 */
[----:B------:R-:W-:Y:S01]  /*1ac0*/  UMOV UR15, 0x40000040 ;  /* 0x40000040000f7882 */ /* 0x000fe20000000000 */
[----:B------:R-:W-:Y:S01]  /*1ad0*/  UMOV UR8, UR16 ;  /* 0x0000001000087c82 */ /* 0x000fe20008000000 */
[----:B------:R-:W-:Y:S01]  /*1ae0*/  UMOV UR12, UR16 ;  /* 0x00000010000c7c82 */ /* 0x000fe20008000000 */
[----:B------:R-:W-:Y:S01]  /*1af0*/  MOV R14, UR16 ;  /* 0x00000010000e7c02 */ /* 0x000fe20008000f00 */
[----:B------:R-:W-:Y:S01]  /*1b00*/  UIADD3 UR4, UR4, 0x24400, URZ ;  /* 0x0002440004047890 */ /* 0x000fe2000fffe03f */
[----:B------:R-:W-:Y:S01]  /*1b10*/  IMAD.U32 R15, RZ, RZ, UR17 ;  /* 0x00000011ff0f7e24 */ /* 0x000fe2000f8e00ff */
[----:B------:R-:W-:Y:S01]  /*1b20*/  UMOV UR23, 0x40000040 ;  /* 0x4000004000177882 */ /* 0x000fe20000000000 */
[----:B------:R-:W-:Y:S01]  /*1b30*/  UMOV UR27, 0x40000040 ;  /* 0x40000040001b7882 */ /* 0x000fe20000000000 */
[----:B------:R-:W-:Y:S01]  /*1b40*/  USHF.R.U32.HI UR4, URZ, 0x4, UR4 ;  /* 0x000000043f047899 */ /* 0x000fe20008011604 */
[----:B------:R-:W-:Y:S01]  /*1b50*/  MOV R4, UR39 ;  /* 0x0000002700047c02 */ /* 0x000fe20008000f00 */
[----:B------:R-:W-:Y:S01]  /*1b60*/  UMOV UR31, 0x40000040 ;  /* 0x40000040001f7882 */ /* 0x000fe20000000000 */
[----:B------:R-:W-:Y:S01]  /*1b70*/  UMOV UR35, 0x40000040 ;  /* 0x4000004000237882 */ /* 0x000fe20000000000 */
[----:B------:R-:W-:Y:S01]  /*1b80*/  ULOP3.LUT UR4, UR4, 0x3fff, URZ, 0xc0, !UPT ;  /* 0x00003fff04047892 */ /* 0x000fe2000f8ec03f */
[----:B------:R-:W-:Y:S01]  /*1b90*/  MOV R5, UR38 ;  /* 0x0000002600057c02 */ /* 0x000fe20008000f00 */
[----:B------:R-:W-:Y:S01]  /*1ba0*/  UMOV UR43, 0x40000040 ;  /* 0x40000040002b7882 */ /* 0x000fe20000000000 */
[----:B------:R-:W-:Y:S01]  /*1bb0*/  UMOV UR47, 0x40000040 ;  /* 0x40000040002f7882 */ /* 0x000fe20000000000 */
[----:B------:R-:W-:Y:S01]  /*1bc0*/  ULOP3.LUT UR6, UR4, 0x10000, URZ, 0xfc, !UPT ;  /* 0x0001000004067892 */ /* 0x000fe2000f8efc3f */
[----:B------:R-:W-:Y:S01]  /*1bd0*/  MOV R18, UR36 ;  /* 0x0000002400127c02 */ /* 0x000fe20008000f00 */
[----:B------:R-:W-:Y:S01]  /*1be0*/  UMOV UR51, 0x40000040 ;  /* 0x4000004000337882 */ /* 0x000fe20000000000 */
[----:B------:R-:W-:Y:S01]  /*1bf0*/  UMOV UR55, 0x40000040 ;  /* 0x4000004000377882 */ /* 0x000fe20000000000 */
[----:B------:R-:W-:-:S02]  /*1c00*/  UIMAD UR4, UR36, 0xa00, UR6 ;  /* 0x00000a00240478a4 */ /* 0x000fc4000f8e0206 */
[----:B------:R-:W-:Y:S01]  /*1c10*/  IMAD.U32 R19, RZ, RZ, UR6 ;  /* 0x00000006ff137e24 */ /* 0x000fe2000f8e00ff */
[----:B------:R-:W-:Y:S01]  /*1c20*/  UMOV UR59, 0x40000040 ;  /* 0x40000040003b7882 */ /* 0x000fe20000000000 */
[----:B------:R-:W-:Y:S02]  /*1c30*/  UIADD3 UR10, UR4, 0x80, URZ ;  /* 0x00000080040a7890 */ /* 0x000fe4000fffe03f */
[----:B------:R-:W-:Y:S02]  /*1c40*/  UIADD3 UR14, UR4, 0x100, URZ ;  /* 0x00000100040e7890 */ /* 0x000fe4000fffe03f */
[----:B------:R-:W-:Y:S01]  /*1c50*/  UMOV UR18, UR4 ;  /* 0x0000000400127c82 */ /* 0x000fe20008000000 */
[----:B------:R-:W-:Y:S01]  /*1c60*/  UIADD3 UR6, UR4, 0x180, URZ ;  /* 0x0000018004067890 */ /* 0x000fe2000fffe03f */
[----:B------:R-:W-:Y:S01]  /*1c70*/  HGMMA.64x16x16.F32 R56, gdesc[UR16], RZ, !UPT, gsb0 ;  /* 0x00200000103879f0 */ /* 0x000fe2000c0008ff */
[----:B------:R-:W-:Y:S01]  /*1c80*/  UIADD3 UR7, UR4, 0x200, URZ ;  /* 0x0000020004077890 */ /* 0x000fe2000fffe03f */
[----:B------:R-:W-:Y:S01]  /*1c90*/  UMOV UR19, 0x40000040 ;  /* 0x4000004000137882 */ /* 0x000fe20000000000 */
[----:B------:R-:W-:-:S02]  /*1ca0*/  UIADD3 UR22, UR4, 0x384, URZ ;  /* 0x0000038404167890 */ /* 0x000fc4000fffe03f */
[----:B------:R-:W-:Y:S02]  /*1cb0*/  UIADD3 UR26, UR4, 0x386, URZ ;  /* 0x00000386041a7890 */ /* 0x000fe4000fffe03f */
[----:B------:R-:W-:Y:S02]  /*1cc0*/  UIADD3 UR30, UR4, 0x600, URZ ;  /* 0x00000600041e7890 */ /* 0x000fe4000fffe03f */
[----:B------:R-:W-:Y:S02]  /*1cd0*/  UIADD3 UR34, UR4, 0x602, URZ ;  /* 0x0000060204227890 */ /* 0x000fe4000fffe03f */
[----:B------:R-:W-:Y:S02]  /*1ce0*/  UIADD3 UR42, UR4, 0x584, URZ ;  /* 0x00000584042a7890 */ /* 0x000fe4000fffe03f */
[----:B------:R-:W-:Y:S02]  /*1cf0*/  UIADD3 UR46, UR4, 0x586, URZ ;  /* 0x00000586042e7890 */ /* 0x000fe4000fffe03f */
[----:B------:R-:W-:-:S02]  /*1d00*/  UIADD3 UR50, UR4, 0x800, URZ ;  /* 0x0000080004327890 */ /* 0x000fc4000fffe03f */
[----:B------:R-:W-:Y:S02]  /*1d10*/  UIADD3 UR54, UR4, 0x802, URZ ;  /* 0x0000080204367890 */ /* 0x000fe4000fffe03f */
        /* <DEDUP_REMOVED lines=177> */
[----:B------:R-:W-:Y:S02]  /*2830*/  MOV R2, UR13 ;  /* 0x0000000d00027c02 */ /* 0x000fe40008000f00 */
[----:B01----:R-:W-:Y:S01]  /*2840*/  MOV R3, UR12 ;  /* 0x0000000c00037c02 */ /* 0x003fe20008000f00 */
        /* <DEDUP_REMOVED lines=308> */
[----:B------:R-:W-:-:S07]  /*3b90*/  UIADD3 UR6, UR4, 0x786, URZ ;  /* 0x0000078604067890 */ /* 0x000fce000fffe03f */
[----:B------:R-:W-:Y:S01]  /*3ba0*/  UMOV UR14, UR6 ;  /* 0x00000006000e7c82 */ /* 0x000fe20008000000 */
[----:B------:R-:W-:Y:S01]  /*3bb0*/  UIADD3 UR6, UR4, 0x906, URZ ;  /* 0x0000090604067890 */ /* 0x000fe2000fffe03f */
[----:B------:R-:W-:Y:S02]  /*3bc0*/  WARPGROUP.DEPBAR.LE gsb0, 0x0 ;  /* 0x00008000000079c5 */ /* 0x000fe40000010000 */
[----:B------:R-:W-:-:S06]  /*3bd0*/  WARPGROUP.ARRIVE ;  /* 0x00000000000079c5 */ /* 0x000fcc0000000000 */
[----:B------:R-:W-:Y:S01]  /*3be0*/  HGMMA.64x16x16.F32 R32, gdesc[UR52], R32, gsb0 ;  /* 0x00200000342079f0 */ /* 0x000fe20008000820 */
[----:B------:R-:W-:Y:S01]  /*3bf0*/  UMOV UR54, UR7 ;  /* 0x0000000700367c82 */ /* 0x000fe20008000000 */
[----:B------:R-:W-:Y:S01]  /*3c00*/  UMOV UR55, 0x40000040 ;  /* 0x4000004000377882 */ /* 0x000fe20000000000 */
        /* <DEDUP_REMOVED lines=35> */
.L_x_2209:
[----:B------:R-:W-:Y:S01]  /*3e40*/  R2UR UR4, R212 ;  /* 0x00000000d40472ca */ /* 0x000fe200000e0000 */
[----:B------:R-:W-:Y:S01]  /*3e50*/  ULDC UR6, c[0x0][0x9d8] ;  /* 0x0002760000067ab9 */ /* 0x000fe20000000800 */
[----:B------:R-:W-:Y:S01]  /*3e60*/  R2UR UR7, R213 ;  /* 0x00000000d50772ca */ /* 0x000fe200000e0000 */
[----:B------:R-:W-:Y:S01]  /*3e70*/  ULDC UR10, c[0x0][0x2f0] ;  /* 0x0000bc00000a7ab9 */ /* 0x000fe20000000800 */
[----:B------:R-:W-:Y:S01]  /*3e80*/  R2UR UR18, R23 ;  /* 0x00000000171272ca */ /* 0x000fe200000e0000 */
[----:B------:R-:W-:Y:S01]  /*3e90*/  FMUL.FTZ R49, R49, UR6 ;  /* 0x0000000631317c20 */ /* 0x000fe20008410000 */
[----:B------:R-:W-:Y:S01]  /*3ea0*/  FMUL.FTZ R58, R58, UR6 ;  /* 0x000000063a3a7c20 */ /* 0x000fe20008410000 */
[----:B------:R-:W-:Y:S01]  /*3eb0*/  FMUL.FTZ R59, R59, UR6 ;  /* 0x000000063b3b7c20 */ /* 0x000fe20008410000 */
[----:B------:R-:W-:Y:S01]  /*3ec0*/  FMUL.FTZ R62, R62, UR6 ;  /* 0x000000063e3e7c20 */ /* 0x000fe20008410000 */
[----:B------:R0:W-:Y:S01]  /*3ed0*/  MUFU.TANH R68, R49 ;  /* 0x0000003100447308 */ /* 0x0001e20000002400 */
[----:B------:R-:W-:Y:S01]  /*3ee0*/  FMUL.FTZ R63, R63, UR6 ;  /* 0x000000063f3f7c20 */ /* 0x000fe20008410000 */
[----:B------:R-:W-:Y:S01]  /*3ef0*/  ULDC UR14, c[0x0][0x288] ;  /* 0x0000a200000e7ab9 */ /* 0x000fe20000000800 */
[----:B------:R-:W-:Y:S01]  /*3f00*/  FMUL.FTZ R50, R50, UR6 ;  /* 0x0000000632327c20 */ /* 0x000fe20008410000 */
[----:B------:R-:W-:Y:S01]  /*3f10*/  UISETP.NE.AND UP0, UPT, UR4, URZ, UPT ;  /* 0x0000003f0400728c */ /* 0x000fe2000bf05270 */
[----:B------:R-:W-:Y:S01]  /*3f20*/  FMUL.FTZ R56, R56, UR6 ;  /* 0x0000000638387c20 */ /* 0x000fe20008410000 */
[----:B------:R-:W-:-:S02]  /*3f30*/  VIADD R3, R215, UR7 ;  /* 0x00000007d7037c36 */ /* 0x000fc40008000000 */
[----:B------:R-:W-:Y:S01]  /*3f40*/  FMUL.FTZ R57, R57, UR6 ;  /* 0x0000000639397c20 */ /* 0x000fe20008410000 */
[----:B------:R-:W1:Y:S01]  /*3f50*/  MUFU.TANH R58, R58 ;  /* 0x0000003a003a7308 */ /* 0x000e620000002400 */
[----:B0-----:R-:W-:Y:S01]  /*3f60*/  MOV R49, UR10 ;  /* 0x0000000a00317c02 */ /* 0x001fe20008000f00 */
[----:B------:R-:W-:Y:S01]  /*3f70*/  FMUL.FTZ R52, R52, UR6 ;  /* 0x0000000634347c20 */ /* 0x000fe20008410000 */
[----:B------:R-:W-:Y:S01]  /*3f80*/  PLOP3.LUT P1, PT, PT, PT, UP0, 0x80, 0x0 ;  /* 0x000000000000781c */ /* 0x000fe20003f2f008 */
[----:B------:R-:W-:Y:S01]  /*3f90*/  FMUL.FTZ R51, R51, UR6 ;  /* 0x0000000633337c20 */ /* 0x000fe20008410000 */
[----:B------:R-:W-:Y:S01]  /*3fa0*/  PLOP3.LUT P2, PT, PT, PT, UP0, 0x80, 0x0 ;  /* 0x000000000000781c */ /* 0x000fe20003f4f008 */
[----:B------:R-:W-:Y:S01]  /*3fb0*/  FMUL.FTZ R42, R42, UR6 ;  /* 0x000000062a2a7c20 */ /* 0x000fe20008410000 */
[----:B------:R-:W-:Y:S01]  /*3fc0*/  @UP0 ULDC UR4, c[0x0][0x44c] ;  /* 0x0001130000040ab9 */ /* 0x000fe20000000800 */
        /* <DEDUP_REMOVED lines=8> */
[----:B------:R-:W-:Y:S01]  /*4050*/  @P1 IMAD.HI.U32 R2, R3, UR4, RZ ;  /* 0x0000000403021c27 */ /* 0x000fe2000f8e00ff */
[----:B------:R-:W-:Y:S01]  /*4060*/  @UP0 ULDC UR4, c[0x0][0x450] ;  /* 0x0001140000040ab9 */ /* 0x000fe20000000800 */
[----:B------:R-:W2:Y:S02]  /*4070*/  MUFU.TANH R62, R62 ;  /* 0x0000003e003e7308 */ /* 0x000ea40000002400 */
[----:B------:R-:W-:Y:S01]  /*4080*/  FMUL.FTZ R35, R35, UR6 ;  /* 0x0000000623237c20 */ /* 0x000fe20008410000 */
[----:B------:R-:W-:Y:S01]  /*4090*/  FMUL.FTZ R34, R34, UR6 ;  /* 0x0000000622227c20 */ /* 0x000fe20008410000 */
[----:B------:R-:W-:Y:S01]  /*40a0*/  @P2 SHF.R.U32.HI R3, RZ, UR4, R2 ;  /* 0x00000004ff032c19 */ /* 0x000fe20008011602 */
[----:B------:R-:W-:Y:S01]  /*40b0*/  UIMAD UR4, UR61, -0x50, URZ ;  /* 0xffffffb03d0478a4 */ /* 0x000fe2000f8e023f */
[----:B------:R-:W-:Y:S01]  /*40c0*/  FMUL.FTZ R38, R38, UR6 ;  /* 0x0000000626267c20 */ /* 0x000fe20008410000 */
[----:B------:R-:W-:Y:S01]  /*40d0*/  FMUL.FTZ R39, R39, UR6 ;  /* 0x0000000627277c20 */ /* 0x000fe20008410000 */
[----:B------:R-:W-:Y:S01]  /*40e0*/  FMUL.FTZ R26, R26, UR6 ;  /* 0x000000061a1a7c20 */ /* 0x000fe20008410000 */
[----:B------:R-:W3:Y:S01]  /*40f0*/  SHFL.IDX PT, R18, R3, 0x1, 0x1c1f ;  /* 0x003c1f0003127f89 */ /* 0x000ee200000e0000 */
[----:B------:R-:W-:Y:S01]  /*4100*/  UIADD3 UR5, UR4, 0x51, URZ ;  /* 0x0000005104057890 */ /* 0x000fe2000fffe03f */
[----:B------:R-:W4:Y:S01]  /*4110*/  MUFU.TANH R63, R63 ;  /* 0x0000003f003f7308 */ /* 0x000f220000002400 */
[----:B------:R-:W-:Y:S01]  /*4120*/  UIMAD UR4, UR18, UR10, UR4 ;  /* 0x0000000a120472a4 */ /* 0x000fe2000f8e0204 */
[----:B------:R-:W-:Y:S01]  /*4130*/  FMUL.FTZ R27, R27, UR6 ;  /* 0x000000061b1b7c20 */ /* 0x000fe20008410000 */
[----:B------:R-:W-:Y:S01]  /*4140*/  FMUL.FTZ R30, R30, UR6 ;  /* 0x000000061e1e7c20 */ /* 0x000fe20008410000 */
[----:B------:R-:W-:Y:S01]  /*4150*/  FMUL.FTZ R31, R31, UR6 ;  /* 0x000000061f1f7c20 */ /* 0x000fe20008410000 */
[----:B------:R-:W-:Y:S01]  /*4160*/  IMAD.U32 R5, RZ, RZ, UR5 ;  /* 0x00000005ff057e24 */ /* 0x000fe2000f8e00ff */
[----:B------:R-:W-:Y:S01]  /*4170*/  UIADD3 UR4, UR4, 0x50, URZ ;  /* 0x0000005004047890 */ /* 0x000fe2000fffe03f */
[----:B------:R-:W-:Y:S01]  /*4180*/  FMUL.FTZ R61, R61, UR6 ;  /* 0x000000063d3d7c20 */ /* 0x000fe20008410000 */
[----:B------:R-:W-:Y:S01]  /*4190*/  MUFU.TANH R50, R50 ;  /* 0x0000003200327308 */ /* 0x000fe20000002400 */
[----:B------:R-:W-:Y:S01]  /*41a0*/  IMAD R2, R214, -0x2, R5 ;  /* 0xfffffffed6027824 */ /* 0x000fe200078e0205 */
[----:B------:R-:W5:Y:S01]  /*41b0*/  SHFL.IDX PT, R3, R3, RZ, 0x1c1f ;  /* 0x001c1fff03037589 */ /* 0x000f6200000e0000 */
[----:B------:R-:W-:Y:S01]  /*41c0*/  FMUL.FTZ R53, R53, UR6 ;  /* 0x0000000635357c20 */ /* 0x000fe20008410000 */
[----:B------:R-:W-:-:S02]  /*41d0*/  IMAD.U32 R21, RZ, RZ, UR4 ;  /* 0x00000004ff157e24 */ /* 0x000fc4000f8e00ff */
[----:B------:R-:W-:Y:S01]  /*41e0*/  FMUL.FTZ R40, R40, UR6 ;  /* 0x0000000628287c20 */ /* 0x000fe20008410000 */
[----:B------:R-:W-:Y:S02]  /*41f0*/  IMAD R5, R49, UR18, R2 ;  /* 0x0000001231057c24 */ /* 0x000fe4000f8e0202 */
[----:B------:R-:W-:Y:S01]  /*4200*/  FMUL.FTZ R24, R24, UR6 ;  /* 0x0000000618187c20 */ /* 0x000fe20008410000 */
[----:B------:R-:W-:Y:S01]  /*4210*/  IMAD R4, R214, -0x2, R21 ;  /* 0xfffffffed6047824 */ /* 0x000fe200078e0215 */
[----:B------:R-:W-:Y:S01]  /*4220*/  MUFU.TANH R20, R56 ;  /* 0x0000003800147308 */ /* 0x000fe20000002400 */
[----:B------:R-:W-:Y:S01]  /*4230*/  FMUL.FTZ R41, R41, UR6 ;  /* 0x0000000629297c20 */ /* 0x000fe20008410000 */
[----:B------:R-:W-:Y:S01]  /*4240*/  FMUL.FTZ R44, R44, UR6 ;  /* 0x000000062c2c7c20 */ /* 0x000fe20008410000 */
[----:B------:R-:W-:Y:S01]  /*4250*/  FMUL.FTZ R25, R25, UR6 ;  /* 0x0000000619197c20 */ /* 0x000fe20008410000 */
[----:B------:R-:W-:Y:S01]  /*4260*/  FMUL.FTZ R45, R45, UR6 ;  /* 0x000000062d2d7c20 */ /* 0x000fe20008410000 */
[----:B---3--:R-:W-:Y:S01]  /*4270*/  IADD3 R21, R18, -UR14, R5 ;  /* 0x8000000e12157c10 */ /* 0x008fe2000fffe005 */
[----:B------:R-:W-:-:S02]  /*4280*/  VIADD R5, R5, -UR14 ;  /* 0x8000000e05057c36 */ /* 0x000fc40008000000 */
[----:B------:R-:W-:Y:S01]  /*4290*/  FMUL.FTZ R32, R32, UR6 ;  /* 0x0000000620207c20 */ /* 0x000fe20008410000 */
[----:B------:R-:W-:Y:S01]  /*42a0*/  MUFU.TANH R64, R57 ;  /* 0x0000003900407308 */ /* 0x000fe20000002400 */
[----:B------:R-:W-:Y:S01]  /*42b0*/  VIMNMX R21, R4, R21, PT ;  /* 0x0000001504157248 */ /* 0x000fe20003fe0100 */
[----:B------:R-:W-:Y:S01]  /*42c0*/  FMUL.FTZ R33, R33, UR6 ;  /* 0x0000000621217c20 */ /* 0x000fe20008410000 */
[----:B------:R-:W-:Y:S01]  /*42d0*/  FMUL.FTZ R28, R28, UR6 ;  /* 0x000000061c1c7c20 */ /* 0x000fe20008410000 */
[----:B------:R-:W-:Y:S01]  /*42e0*/  FMUL.FTZ R36, R36, UR6 ;  /* 0x0000000624247c20 */ /* 0x000fe20008410000 */
[----:B------:R-:W-:Y:S01]  /*42f0*/  ISETP.GT.AND P1, PT, R21, RZ, PT ;  /* 0x000000ff1500720c */ /* 0x000fe20003f24270 */
[----:B------:R-:W-:Y:S01]  /*4300*/  FMUL.FTZ R29, R29, UR6 ;  /* 0x000000061d1d7c20 */ /* 0x000fe20008410000 */
[C---:B------:R-:W-:Y:S01]  /*4310*/  ISETP.GT.AND P2, PT, R21.reuse, 0x1, PT ;  /* 0x000000011500780c */ /* 0x040fe20003f44270 */
[----:B------:R-:W-:Y:S01]  /*4320*/  MUFU.TANH R69, R52 ;  /* 0x0000003400457308 */ /* 0x000fe20000002400 */
[----:B------:R-:W-:Y:S01]  /*4330*/  ISETP.GT.AND P3, PT, R21, 0x8, PT ;  /* 0x000000081500780c */ /* 0x000fe20003f64270 */
[----:B------:R-:W-:Y:S01]  /*4340*/  ULDC UR5, c[0x0][0x988] ;  /* 0x0002620000057ab9 */ /* 0x000fe20000000800 */
[----:B-----5:R-:W-:Y:S01]  /*4350*/  VIADDMNMX R5, R3, R5, R4, PT ;  /* 0x0000000503057246 */ /* 0x020fe20003800104 */
[----:B------:R-:W-:Y:S01]  /*4360*/  FMUL.FTZ R37, R37, UR6 ;  /* 0x0000000625257c20 */ /* 0x000fe20008410000 */
[----:B------:R-:W-:Y:S01]  /*4370*/  R2UR UR4, R0 ;  /* 0x00000000000472ca */ /* 0x000fe200000e0000 */
[----:B------:R-:W-:Y:S01]  /*4380*/  @UP0 ULDC UR6, c[0x0][0x44c] ;  /* 0x0001130000060ab9 */ /* 0x000fe20000000800 */
[----:B------:R-:W-:Y:S01]  /*4390*/  UMOV UR11, UR7 ;  /* 0x00000007000b7c82 */ /* 0x000fe20008000000 */
[----:B------:R-:W3:Y:S01]  /*43a0*/  MUFU.TANH R56, R51 ;  /* 0x0000003300387308 */ /* 0x000ee20000002400 */
[----:B------:R-:W-:Y:S01]  /*43b0*/  UIMAD.WIDE.U32 UR6, UR7, UR6, URZ ;  /* 0x00000006070672a5 */ /* 0x000fe2000f8e003f */
[----:B------:R-:W-:Y:S01]  /*43c0*/  CS2R R150, SRZ ;  /* 0x0000000000967805 */ /* 0x000fe2000001ff00 */
[----:B------:R-:W-:Y:S01]  /*43d0*/  @UP0 ULDC UR15, c[0x0][0x450] ;  /* 0x00011400000f0ab9 */ /* 0x000fe20000000800 */
[----:B------:R-:W-:Y:S01]  /*43e0*/  UIMAD UR10, UR18, UR10, -UR14 ;  /* 0x0000000a120a72a4 */ /* 0x000fe2000f8e0a0e */
[----:B------:R-:W5:Y:S01]  /*43f0*/  S2UR UR18, SR_CgaCtaId ;  /* 0x00000000001279c3 */ /* 0x000f620000008800 */
[----:B------:R-:W-:Y:S01]  /*4400*/  @UP0 USHF.R.U32.HI UR11, URZ, UR15, UR7 ;  /* 0x0000000f3f0b0299 */ /* 0x000fe20008011607 */
[----:B------:R-:W-:Y:S01]  /*4410*/  CS2R R148, SRZ ;  /* 0x0000000000947805 */ /* 0x000fe2000001ff00 */
[----:B------:R1:W-:Y:S01]  /*4420*/  MUFU.TANH R52, R42 ;  /* 0x0000002a00347308 */ /* 0x0003e20000002400 */
[----:B------:R-:W-:Y:S01]  /*4430*/  UIADD3 UR61, UR61, -0x2, URZ ;  /* 0xfffffffe3d3d7890 */ /* 0x000fe2000fffe03f */
[----:B------:R-:W-:Y:S01]  /*4440*/  CS2R R146, SRZ ;  /* 0x0000000000927805 */ /* 0x000fe2000001ff00 */
[----:B------:R-:W-:Y:S01]  /*4450*/  UIADD3 UR6, UR10, UR11, URZ ;  /* 0x0000000b0a067290 */ /* 0x000fe2000fffe03f */
[----:B------:R-:W-:Y:S01]  /*4460*/  CS2R R144, SRZ ;  /* 0x0000000000907805 */ /* 0x000fe2000001ff00 */
[----:B------:R-:W-:Y:S01]  /*4470*/  UIADD3 UR4, UR4, 0x38840, URZ ;  /* 0x0003884004047890 */ /* 0x000fe2000fffe03f */
[----:B------:R-:W-:Y:S01]  /*4480*/  CS2R R142, SRZ ;  /* 0x00000000008e7805 */ /* 0x000fe2000001ff00 */
[----:B------:R-:W-:Y:S01]  /*4490*/  UIMAD.WIDE UR6, UR6, 0x66666667, URZ ;  /* 0x66666667060678a5 */ /* 0x000fe2000f8e023f */
[----:B------:R0:W-:Y:S01]  /*44a0*/  MUFU.TANH R57, R43 ;  /* 0x0000002b00397308 */ /* 0x0001e20000002400 */
[----:B-1----:R-:W-:-:S02]  /*44b0*/  FSEL R42, R58, -INF , P1 ;  /* 0xff8000003a2a7808 */ /* 0x002fc40000800000 */
[----:B------:R-:W-:Y:S02]  /*44c0*/  CS2R R140, SRZ ;  /* 0x00000000008c7805 */ /* 0x000fe4000001ff00 */
[----:B------:R-:W-:Y:S01]  /*44d0*/  ISETP.GT.AND P1, PT, R21, 0x9, PT ;  /* 0x000000091500780c */ /* 0x000fe20003f24270 */
[----:B------:R-:W-:Y:S01]  /*44e0*/  USHF.R.U32.HI UR6, URZ, 0x1f, UR7 ;  /* 0x0000001f3f067899 */ /* 0x000fe20008011607 */
[----:B------:R-:W-:Y:S02]  /*44f0*/  CS2R R138, SRZ ;  /* 0x00000000008a7805 */ /* 0x000fe4000001ff00 */
[----:B------:R-:W-:Y:S02]  /*4500*/  CS2R R136, SRZ ;  /* 0x0000000000887805 */ /* 0x000fe4000001ff00 */
[----:B------:R-:W-:Y:S01]  /*4510*/  CS2R R134, SRZ ;  /* 0x0000000000867805 */ /* 0x000fe2000001ff00 */
[----:B------:R-:W-:Y:S01]  /*4520*/  MUFU.TANH R65, R60 ;  /* 0x0000003c00417308 */ /* 0x000fe20000002400 */
[----:B0-----:R-:W-:Y:S01]  /*4530*/  FSEL R43, R59, -INF , P2 ;  /* 0xff8000003b2b7808 */ /* 0x001fe20001000000 */
[----:B------:R-:W-:Y:S01]  /*4540*/  ULEA.HI.SX32 UR6, UR7, UR6, 0x1b ;  /* 0x0000000607067291 */ /* 0x000fe2000f8fda3f */
[----:B------:R-:W-:-:S02]  /*4550*/  ISETP.GT.AND P2, PT, R21, 0x10, PT ;  /* 0x000000101500780c */ /* 0x000fc40003f44270 */
[----:B------:R-:W-:Y:S02]  /*4560*/  CS2R R132, SRZ ;  /* 0x0000000000847805 */ /* 0x000fe4000001ff00 */
[----:B------:R-:W-:Y:S01]  /*4570*/  FMNMX.FTZ R49, R42, R43, !PT ;  /* 0x0000002b2a317209 */ /* 0x000fe20007810000 */
[----:B------:R-:W-:Y:S01]  /*4580*/  UISETP.LT.AND UP0, UPT, URZ, UR6, UPT ;  /* 0x000000063f00728c */ /* 0x000fe2000bf01270 */
[----:B------:R-:W-:Y:S01]  /*4590*/  CS2R R130, SRZ ;  /* 0x0000000000827805 */ /* 0x000fe2000001ff00 */
[----:B------:R-:W0:Y:S01]  /*45a0*/  MUFU.TANH R54, R54 ;  /* 0x0000003600367308 */ /* 0x000e220000002400 */
[----:B-----5:R-:W-:Y:S01]  /*45b0*/  UPRMT UR4, UR18, 0x654, UR4 ;  /* 0x0000065412047896 */ /* 0x020fe20008000004 */
[----:B------:R-:W-:Y:S01]  /*45c0*/  CS2R R128, SRZ ;  /* 0x0000000000807805 */ /* 0x000fe2000001ff00 */
[----:B------:R-:W-:Y:S01]  /*45d0*/  USEL UR10, URZ, UR6, !UP0 ;  /* 0x000000063f0a7287 */ /* 0x000fe2000c000000 */
[----:B------:R-:W-:Y:S02]  /*45e0*/  CS2R R126, SRZ ;  /* 0x00000000007e7805 */ /* 0x000fe4000001ff00 */
[----:B------:R-:W-:-:S02]  /*45f0*/  CS2R R124, SRZ ;  /* 0x00000000007c7805 */ /* 0x000fc4000001ff00 */
[----:B------:R-:W-:Y:S01]  /*4600*/  CS2R R122, SRZ ;  /* 0x00000000007a7805 */ /* 0x000fe2000001ff00 */
[----:B------:R-:W-:Y:S01]  /*4610*/  UISETP.GE.AND UP0, UPT, UR61, UR10, UPT ;  /* 0x0000000a3d00728c */ /* 0x000fe2000bf06270 */
[----:B------:R2:W-:Y:S01]  /*4620*/  MUFU.TANH R60, R46 ;  /* 0x0000002e003c7308 */ /* 0x0005e20000002400 */
[----:B------:R-:W-:Y:S01]  /*4630*/  IMAD.U32 R229, RZ, RZ, UR10 ;  /* 0x0000000affe57e24 */ /* 0x000fe2000f8e00ff */
[----:B------:R-:W-:Y:S01]  /*4640*/  SYNCS.ARRIVE.TRANS64.RED.A1T0 RZ, [UR4], RZ ;  /* 0x000000ffffff79a7 */ /* 0x000fe20008100404 */
[----:B------:R-:W-:Y:S02]  /*4650*/  CS2R R120, SRZ ;  /* 0x0000000000787805 */ /* 0x000fe4000001ff00 */
[----:B------:R-:W-:Y:S02]  /*4660*/  CS2R R118, SRZ ;  /* 0x0000000000767805 */ /* 0x000fe4000001ff00 */
[----:B------:R-:W-:Y:S02]  /*4670*/  CS2R R116, SRZ ;  /* 0x0000000000747805 */ /* 0x000fe4000001ff00 */
[----:B------:R-:W-:-:S02]  /*4680*/  CS2R R114, SRZ ;  /* 0x0000000000727805 */ /* 0x000fc4000001ff00 */
[----:B------:R-:W-:Y:S01]  /*4690*/  CS2R R112, SRZ ;  /* 0x0000000000707805 */ /* 0x000fe2000001ff00 */
[----:B------:R-:W1:Y:S01]  /*46a0*/  MUFU.TANH R55, R55 ;  /* 0x0000003700377308 */ /* 0x000e620000002400 */
[----:B--2---:R-:W-:Y:S02]  /*46b0*/  FSEL R46, R62, -INF , P3 ;  /* 0xff8000003e2e7808 */ /* 0x004fe40001800000 */
[----:B------:R-:W-:Y:S02]  /*46c0*/  CS2R R110, SRZ ;  /* 0x00000000006e7805 */ /* 0x000fe4000001ff00 */
[----:B------:R-:W-:Y:S02]  /*46d0*/  ISETP.GT.AND P3, PT, R5, 0x8, PT ;  /* 0x000000080500780c */ /* 0x000fe40003f64270 */
[----:B------:R-:W-:Y:S02]  /*46e0*/  CS2R R108, SRZ ;  /* 0x00000000006c7805 */ /* 0x000fe4000001ff00 */
[----:B------:R-:W-:-:S02]  /*46f0*/  FMNMX.FTZ R2, R46, R49, !PT ;  /* 0x000000312e027209 */ /* 0x000fc40007810000 */
[----:B------:R-:W-:Y:S02]  /*4700*/  CS2R R106, SRZ ;  /* 0x00000000006a7805 */ /* 0x000fe4000001ff00 */
[----:B------:R-:W-:Y:S01]  /*4710*/  CS2R R104, SRZ ;  /* 0x0000000000687805 */ /* 0x000fe2000001ff00 */
[----:B------:R4:W2:Y:S01]  /*4720*/  MUFU.TANH R18, R47 ;  /* 0x0000002f00127308 */ /* 0x0008a20000002400 */
[----:B------:R-:W-:Y:S02]  /*4730*/  CS2R R102, SRZ ;  /* 0x0000000000667805 */ /* 0x000fe4000001ff00 */
[----:B------:R-:W-:Y:S02]  /*4740*/  CS2R R100, SRZ ;  /* 0x0000000000647805 */ /* 0x000fe4000001ff00 */
[----:B------:R-:W-:Y:S02]  /*4750*/  CS2R R98, SRZ ;  /* 0x0000000000627805 */ /* 0x000fe4000001ff00 */
[----:B------:R-:W-:-:S02]  /*4760*/  CS2R R96, SRZ ;  /* 0x0000000000607805 */ /* 0x000fc4000001ff00 */
[----:B------:R-:W-:Y:S02]  /*4770*/  CS2R R94, SRZ ;  /* 0x00000000005e7805 */ /* 0x000fe4000001ff00 */
[----:B------:R-:W-:Y:S02]  /*4780*/  CS2R R92, SRZ ;  /* 0x00000000005c7805 */ /* 0x000fe4000001ff00 */
[----:B------:R-:W-:Y:S01]  /*4790*/  CS2R R90, SRZ ;  /* 0x00000000005a7805 */ /* 0x000fe2000001ff00 */
[----:B------:R5:W-:Y:S01]  /*47a0*/  MUFU.TANH R67, R48 ;  /* 0x0000003000437308 */ /* 0x000be20000002400 */
[----:B----4-:R-:W-:Y:S02]  /*47b0*/  FSEL R47, R63, -INF , P1 ;  /* 0xff8000003f2f7808 */ /* 0x010fe40000800000 */
[----:B------:R-:W-:Y:S02]  /*47c0*/  CS2R R88, SRZ ;  /* 0x0000000000587805 */ /* 0x000fe4000001ff00 */
[----:B------:R-:W-:-:S02]  /*47d0*/  ISETP.GT.AND P1, PT, R21, 0x11, PT ;  /* 0x000000111500780c */ /* 0x000fc40003f24270 */
[----:B------:R-:W-:Y:S02]  /*47e0*/  CS2R R86, SRZ ;  /* 0x0000000000567805 */ /* 0x000fe4000001ff00 */
[----:B------:R-:W-:Y:S02]  /*47f0*/  FMNMX.FTZ R51, R47, R2, !PT ;  /* 0x000000022f337209 */ /* 0x000fe40007810000 */
[----:B------:R-:W-:Y:S02]  /*4800*/  CS2R R84, SRZ ;  /* 0x0000000000547805 */ /* 0x000fe4000001ff00 */
[----:B---3--:R-:W-:Y:S01]  /*4810*/  FSEL R49, R56, -INF , P1 ;  /* 0xff80000038317808 */ /* 0x008fe20000800000 */
[----:B------:R3:W-:Y:S01]  /*4820*/  MUFU.TANH R58, R35 ;  /* 0x00000023003a7308 */ /* 0x0007e20000002400 */
[----:B-----5:R-:W-:Y:S02]  /*4830*/  FSEL R48, R50, -INF , P2 ;  /* 0xff80000032307808 */ /* 0x020fe40001000000 */
[----:B------:R-:W-:-:S02]  /*4840*/  CS2R R82, SRZ ;  /* 0x0000000000527805 */ /* 0x000fc4000001ff00 */
[C---:B------:R-:W-:Y:S02]  /*4850*/  ISETP.GT.AND P2, PT, R21.reuse, 0x18, PT ;  /* 0x000000181500780c */ /* 0x040fe40003f44270 */
[----:B------:R-:W-:Y:S02]  /*4860*/  CS2R R80, SRZ ;  /* 0x0000000000507805 */ /* 0x000fe4000001ff00 */
[----:B------:R-:W-:Y:S02]  /*4870*/  FMNMX.FTZ R2, R48, R51, !PT ;  /* 0x0000003330027209 */ /* 0x000fe40007810000 */
[----:B------:R-:W-:Y:S02]  /*4880*/  CS2R R78, SRZ ;  /* 0x00000000004e7805 */ /* 0x000fe4000001ff00 */
[----:B------:R-:W-:Y:S01]  /*4890*/  ISETP.GT.AND P1, PT, R21, 0x19, PT ;  /* 0x000000191500780c */ /* 0x000fe20003f24270 */
[----:B------:R-:W4:Y:S01]  /*48a0*/  MUFU.TANH R34, R34 ;  /* 0x0000002200227308 */ /* 0x000f220000002400 */
[----:B0-----:R-:W-:-:S02]  /*48b0*/  FSEL R50, R54, -INF , P2 ;  /* 0xff80000036327808 */ /* 0x001fc40001000000 */
[----:B------:R-:W-:Y:S02]  /*48c0*/  CS2R R76, SRZ ;  /* 0x00000000004c7805 */ /* 0x000fe4000001ff00 */
[----:B---3--:R-:W-:Y:S02]  /*48d0*/  FMNMX.FTZ R35, R49, R2, !PT ;  /* 0x0000000231237209 */ /* 0x008fe40007810000 */
[----:B------:R-:W-:Y:S02]  /*48e0*/  CS2R R74, SRZ ;  /* 0x00000000004a7805 */ /* 0x000fe4000001ff00 */
[----:B------:R-:W-:Y:S02]  /*48f0*/  ISETP.GT.AND P2, PT, R21, 0x20, PT ;  /* 0x000000201500780c */ /* 0x000fe40003f44270 */
[----:B------:R-:W-:Y:S02]  /*4900*/  CS2R R72, SRZ ;  /* 0x0000000000487805 */ /* 0x000fe4000001ff00 */
[----:B-1----:R-:W-:Y:S01]  /*4910*/  FSEL R51, R55, -INF , P1 ;  /* 0xff80000037337808 */ /* 0x002fe20000800000 */
[----:B------:R-:W0:Y:S01]  /*4920*/  MUFU.TANH R38, R38 ;  /* 0x0000002600267308 */ /* 0x000e220000002400 */
[----:B------:R-:W-:-:S02]  /*4930*/  FMNMX.FTZ R2, R50, R35, !PT ;  /* 0x0000002332027209 */ /* 0x000fc40007810000 */
[----:B------:R-:W-:Y:S02]  /*4940*/  ISETP.GT.AND P1, PT, R21, 0x21, PT ;  /* 0x000000211500780c */ /* 0x000fe40003f24270 */
[----:B------:R-:W-:Y:S02]  /*4950*/  FSEL R52, R52, -INF , P2 ;  /* 0xff80000034347808 */ /* 0x000fe40001000000 */
[----:B------:R-:W-:Y:S01]  /*4960*/  FMNMX.FTZ R35, R51, R2, !PT ;  /* 0x0000000233237209 */ /* 0x000fe20007810000 */
[----:B------:R-:W1:Y:S01]  /*4970*/  MUFU.TANH R39, R39 ;  /* 0x0000002700277308 */ /* 0x000e620000002400 */
[----:B------:R-:W-:Y:S02]  /*4980*/  ISETP.GT.AND P2, PT, R21, 0x28, PT ;  /* 0x000000281500780c */ /* 0x000fe40003f44270 */
[----:B------:R-:W-:Y:S02]  /*4990*/  FSEL R54, R57, -INF , P1 ;  /* 0xff80000039367808 */ /* 0x000fe40000800000 */
[----:B------:R-:W-:-:S02]  /*49a0*/  FMNMX.FTZ R35, R52, R35, !PT ;  /* 0x0000002334237209 */ /* 0x000fc40007810000 */
[C---:B------:R-:W-:Y:S01]  /*49b0*/  ISETP.GT.AND P1, PT, R21.reuse, 0x29, PT ;  /* 0x000000291500780c */ /* 0x040fe20003f24270 */
[----:B------:R-:W-:Y:S01]  /*49c0*/  MUFU.TANH R26, R26 ;  /* 0x0000001a001a7308 */ /* 0x000fe20000002400 */
[----:B------:R-:W-:Y:S02]  /*49d0*/  FSEL R55, R60, -INF , P2 ;  /* 0xff8000003c377808 */ /* 0x000fe40001000000 */
[----:B------:R-:W-:Y:S02]  /*49e0*/  FMNMX.FTZ R2, R54, R35, !PT ;  /* 0x0000002336027209 */ /* 0x000fe40007810000 */
[----:B------:R-:W-:Y:S02]  /*49f0*/  ISETP.GT.AND P2, PT, R21, 0x30, PT ;  /* 0x000000301500780c */ /* 0x000fe40003f44270 */
[----:B--2---:R-:W-:Y:S01]  /*4a00*/  FSEL R56, R18, -INF , P1 ;  /* 0xff80000012387808 */ /* 0x004fe20000800000 */
[----:B------:R2:W3:Y:S01]  /*4a10*/  MUFU.TANH R62, R27 ;  /* 0x0000001b003e7308 */ /* 0x0004e20000002400 */
[----:B------:R-:W-:-:S02]  /*4a20*/  FMNMX.FTZ R35, R55, R2, !PT ;  /* 0x0000000237237209 */ /* 0x000fc40007810000 */
[C---:B------:R-:W-:Y:S02]  /*4a30*/  ISETP.GT.AND P1, PT, R21.reuse, 0x31, PT ;  /* 0x000000311500780c */ /* 0x040fe40003f24270 */
[----:B----4-:R-:W-:Y:S02]  /*4a40*/  FSEL R57, R34, -INF , P2 ;  /* 0xff80000022397808 */ /* 0x010fe40001000000 */
[----:B------:R-:W-:Y:S01]  /*4a50*/  FMNMX.FTZ R2, R56, R35, !PT ;  /* 0x0000002338027209 */ /* 0x000fe20007810000 */
[----:B------:R-:W4:Y:S01]  /*4a60*/  MUFU.TANH R30, R30 ;  /* 0x0000001e001e7308 */ /* 0x000f220000002400 */
[----:B------:R-:W-:Y:S02]  /*4a70*/  ISETP.GT.AND P2, PT, R21, 0x38, PT ;  /* 0x000000381500780c */ /* 0x000fe40003f44270 */
[----:B------:R-:W-:Y:S02]  /*4a80*/  FSEL R58, R58, -INF , P1 ;  /* 0xff8000003a3a7808 */ /* 0x000fe40000800000 */
[----:B--2---:R-:W-:-:S02]  /*4a90*/  FMNMX.FTZ R27, R57, R2, !PT ;  /* 0x00000002391b7209 */ /* 0x004fc40007810000 */
[C---:B------:R-:W-:Y:S01]  /*4aa0*/  ISETP.GT.AND P1, PT, R21.reuse, 0x39, PT ;  /* 0x000000391500780c */ /* 0x040fe20003f24270 */
[----:B------:R-:W2:Y:S01]  /*4ab0*/  MUFU.TANH R31, R31 ;  /* 0x0000001f001f7308 */ /* 0x000ea20000002400 */
[----:B0-----:R-:W-:Y:S02]  /*4ac0*/  FSEL R59, R38, -INF , P2 ;  /* 0xff800000263b7808 */ /* 0x001fe40001000000 */
[----:B------:R-:W-:Y:S02]  /*4ad0*/  FMNMX.FTZ R2, R58, R27, !PT ;  /* 0x0000001b3a027209 */ /* 0x000fe40007810000 */
[----:B------:R-:W-:Y:S02]  /*4ae0*/  ISETP.GT.AND P2, PT, R21, 0x40, PT ;  /* 0x000000401500780c */ /* 0x000fe40003f44270 */
[----:B-1----:R-:W-:Y:S01]  /*4af0*/  FSEL R60, R39, -INF , P1 ;  /* 0xff800000273c7808 */ /* 0x002fe20000800000 */
[----:B------:R0:W1:Y:S01]  /*4b00*/  MUFU.TANH R66, R61 ;  /* 0x0000003d00427308 */ /* 0x0000620000002400 */
[----:B------:R-:W-:-:S02]  /*4b10*/  FMNMX.FTZ R27, R59, R2, !PT ;  /* 0x000000023b1b7209 */ /* 0x000fc40007810000 */
[C---:B------:R-:W-:Y:S02]  /*4b20*/  ISETP.GT.AND P1, PT, R21.reuse, 0x41, PT ;  /* 0x000000411500780c */ /* 0x040fe40003f24270 */
[----:B------:R-:W-:Y:S02]  /*4b30*/  FMNMX.FTZ R2, R60, R27, !PT ;  /* 0x0000001b3c027209 */ /* 0x000fe40007810000 */
[----:B---3--:R-:W-:Y:S01]  /*4b40*/  FSEL R62, R62, -INF , P1 ;  /* 0xff8000003e3e7808 */ /* 0x008fe20000800000 */
[----:B------:R-:W3:Y:S01]  /*4b50*/  MUFU.TANH R53, R53 ;  /* 0x0000003500357308 */ /* 0x000ee20000002400 */
[----:B0-----:R-:W-:Y:S02]  /*4b60*/  FSEL R61, R26, -INF , P2 ;  /* 0xff8000001a3d7808 */ /* 0x001fe40001000000 */
[----:B------:R-:W-:Y:S02]  /*4b70*/  ISETP.GT.AND P2, PT, R21, 0x48, PT ;  /* 0x000000481500780c */ /* 0x000fe40003f44270 */
[----:B------:R-:W-:-:S02]  /*4b80*/  FMNMX.FTZ R27, R61, R2, !PT ;  /* 0x000000023d1b7209 */ /* 0x000fc40007810000 */
[----:B------:R-:W-:Y:S01]  /*4b90*/  ISETP.GT.AND P1, PT, R21, 0x49, PT ;  /* 0x000000491500780c */ /* 0x000fe20003f24270 */
[----:B------:R-:W0:Y:S01]  /*4ba0*/  MUFU.TANH R40, R40 ;  /* 0x0000002800287308 */ /* 0x000e220000002400 */
[----:B----4-:R-:W-:Y:S02]  /*4bb0*/  FSEL R63, R30, -INF , P2 ;  /* 0xff8000001e3f7808 */ /* 0x010fe40001000000 */
[----:B------:R-:W-:Y:S02]  /*4bc0*/  FMNMX.FTZ R18, R62, R27, !PT ;  /* 0x0000001b3e127209 */ /* 0x000fe40007810000 */
[----:B--2---:R-:W-:Y:S02]  /*4bd0*/  FSEL R2, R31, -INF , P1 ;  /* 0xff8000001f027808 */ /* 0x004fe40000800000 */
[----:B------:R-:W-:Y:S01]  /*4be0*/  FMNMX.FTZ R21, R63, R18, !PT ;  /* 0x000000123f157209 */ /* 0x000fe20007810000 */
[----:B------:R2:W-:Y:S01]  /*4bf0*/  MUFU.TANH R71, R24 ;  /* 0x0000001800477308 */ /* 0x0005e20000002400 */
[----:B------:R-:W-:-:S02]  /*4c00*/  ISETP.GT.AND P1, PT, R5, RZ, PT ;  /* 0x000000ff0500720c */ /* 0x000fc40003f24270 */
[----:B------:R-:W-:Y:S02]  /*4c10*/  FMNMX.FTZ R21, R2, R21, !PT ;  /* 0x0000001502157209 */ /* 0x000fe40007810000 */
[----:B------:R-:W-:-:S03]  /*4c20*/  ISETP.GT.AND P2, PT, R5, 0x1, PT ;  /* 0x000000010500780c */ /* 0x000fc60003f44270 */
[----:B------:R-:W4:Y:S01]  /*4c30*/  SHFL.BFLY PT, R18, R21, 0x2, 0x1f ;  /* 0x0c401f0015127f89 */ /* 0x000f2200000e0000 */
[----:B------:R-:W5:Y:S08]  /*4c40*/  MUFU.TANH R41, R41 ;  /* 0x0000002900297308 */ /* 0x000f700000002400 */
[----:B------:R-:W5:Y:S08]  /*4c50*/  MUFU.TANH R44, R44 ;  /* 0x0000002c002c7308 */ /* 0x000f700000002400 */
[----:B------:R-:W5:Y:S01]  /*4c60*/  MUFU.TANH R34, R45 ;  /* 0x0000002d00227308 */ /* 0x000f620000002400 */
[----:B----4-:R-:W-:-:S07]  /*4c70*/  FMNMX.FTZ R30, R21, R18, !PT ;  /* 0x00000012151e7209 */ /* 0x010fce0007810000 */
[----:B------:R-:W4:Y:S01]  /*4c80*/  MUFU.TANH R38, R32 ;  /* 0x0000002000267308 */ /* 0x000f220000002400 */
[----:B------:R-:W-:Y:S02]  /*4c90*/  FSEL R18, R20, -INF , P1 ;  /* 0xff80000014127808 */ /* 0x000fe40000800000 */
[----:B------:R-:W-:Y:S01]  /*4ca0*/  FSEL R21, R64, -INF , P2 ;  /* 0xff80000040157808 */ /* 0x000fe20001000000 */
[----:B------:R-:W3:Y:S01]  /*4cb0*/  SHFL.BFLY PT, R31, R30, 0x1, 0x1f ;  /* 0x0c201f001e1f7f89 */ /* 0x000ee200000e0000 */
[----:B------:R-:W-:Y:S02]  /*4cc0*/  ISETP.GT.AND P1, PT, R5, 0x9, PT ;  /* 0x000000090500780c */ /* 0x000fe40003f24270 */
[----:B------:R-:W-:Y:S01]  /*4cd0*/  FSEL R20, R65, -INF , P3 ;  /* 0xff80000041147808 */ /* 0x000fe20001800000 */
[----:B------:R0:W-:Y:S01]  /*4ce0*/  MUFU.TANH R64, R25 ;  /* 0x0000001900407308 */ /* 0x0001e20000002400 */
[----:B------:R-:W-:Y:S02]  /*4cf0*/  FMNMX.FTZ R3, R18, R21, !PT ;  /* 0x0000001512037209 */ /* 0x000fe40007810000 */
[----:B------:R-:W-:-:S02]  /*4d00*/  ISETP.GT.AND P2, PT, R5, 0x10, PT ;  /* 0x000000100500780c */ /* 0x000fc40003f44270 */
[----:B-1----:R-:W-:Y:S02]  /*4d10*/  FSEL R26, R66, -INF , P1 ;  /* 0xff800000421a7808 */ /* 0x002fe40000800000 */
[----:B------:R-:W-:Y:S01]  /*4d20*/  FMNMX.FTZ R27, R20, R3, !PT ;  /* 0x00000003141b7209 */ /* 0x000fe20007810000 */
[----:B------:R-:W1:Y:S01]  /*4d30*/  MUFU.TANH R39, R33 ;  /* 0x0000002100277308 */ /* 0x000e620000002400 */
[----:B------:R-:W-:Y:S02]  /*4d40*/  ISETP.GT.AND P1, PT, R5, 0x11, PT ;  /* 0x000000110500780c */ /* 0x000fe40003f24270 */
[----:B--2---:R-:W-:Y:S02]  /*4d50*/  FSEL R24, R67, -INF , P2 ;  /* 0xff80000043187808 */ /* 0x004fe40001000000 */
[C---:B------:R-:W-:Y:S02]  /*4d60*/  ISETP.GT.AND P2, PT, R5.reuse, 0x18, PT ;  /* 0x000000180500780c */ /* 0x040fe40003f44270 */
[----:B------:R-:W-:Y:S01]  /*4d70*/  ISETP.GT.AND P3, PT, R5, 0x28, PT ;  /* 0x000000280500780c */ /* 0x000fe20003f64270 */
[----:B------:R2:W-:Y:S01]  /*4d80*/  MUFU.TANH R65, R28 ;  /* 0x0000001c00417308 */ /* 0x0005e20000002400 */
[----:B0-----:R-:W-:-:S02]  /*4d90*/  FSEL R25, R69, -INF , P2 ;  /* 0xff80000045197808 */ /* 0x001fc40001000000 */
[----:B------:R-:W-:Y:S02]  /*4da0*/  ISETP.GT.AND P2, PT, R5, 0x20, PT ;  /* 0x000000200500780c */ /* 0x000fe40003f44270 */
[----:B---3--:R-:W-:Y:S02]  /*4db0*/  FMNMX.FTZ R3, R30, R31, !PT ;  /* 0x0000001f1e037209 */ /* 0x008fe40007810000 */
[----:B------:R-:W-:Y:S01]  /*4dc0*/  FMNMX.FTZ R31, R26, R27, !PT ;  /* 0x0000001b1a1f7209 */ /* 0x000fe20007810000 */
[----:B------:R-:W0:Y:S01]  /*4dd0*/  MUFU.TANH R36, R36 ;  /* 0x0000002400247308 */ /* 0x000e220000002400 */
[----:B------:R-:W-:Y:S01]  /*4de0*/  FSEL R27, R68, -INF , P1 ;  /* 0xff800000441b7808 */ /* 0x000fe20000800000 */
[----:B------:R-:W-:Y:S01]  /*4df0*/  FMUL.FTZ R32, R3, UR5 ;  /* 0x0000000503207c20 */ /* 0x000fe20008410000 */
[----:B------:R-:W-:Y:S02]  /*4e00*/  FMNMX.FTZ R4, R24, R31, !PT ;  /* 0x0000001f18047209 */ /* 0x000fe40007810000 */
[----:B------:R-:W-:-:S02]  /*4e10*/  CS2R R68, SRZ ;  /* 0x0000000000447805 */ /* 0x000fc4000001ff00 */
[----:B------:R-:W-:Y:S02]  /*4e20*/  ISETP.GT.AND P1, PT, R5, 0x19, PT ;  /* 0x000000190500780c */ /* 0x000fe40003f24270 */
[----:B------:R-:W-:Y:S01]  /*4e30*/  FMNMX.FTZ R4, R27, R4, !PT ;  /* 0x000000041b047209 */ /* 0x000fe20007810000 */
[----:B------:R3:W-:Y:S01]  /*4e40*/  MUFU.TANH R66, R29 ;  /* 0x0000001d00427308 */ /* 0x0007e20000002400 */
[----:B------:R-:W-:Y:S02]  /*4e50*/  FSEL R30, R53, -INF , P1 ;  /* 0xff800000351e7808 */ /* 0x000fe40000800000 */
[----:B------:R-:W-:Y:S02]  /*4e60*/  FMNMX.FTZ R31, R25, R4, !PT ;  /* 0x00000004191f7209 */ /* 0x000fe40007810000 */
[----:B------:R-:W-:Y:S02]  /*4e70*/  ISETP.GT.AND P1, PT, R5, 0x21, PT ;  /* 0x000000210500780c */ /* 0x000fe40003f24270 */
[----:B--2---:R-:W-:Y:S01]  /*4e80*/  FSEL R28, R40, -INF , P2 ;  /* 0xff800000281c7808 */ /* 0x004fe20001000000 */
[----:B------:R2:W0:Y:S01]  /*4e90*/  MUFU.TANH R70, R37 ;  /* 0x0000002500467308 */ /* 0x0004220000002400 */
[----:B------:R-:W-:-:S02]  /*4ea0*/  FMNMX.FTZ R33, R30, R31, !PT ;  /* 0x0000001f1e217209 */ /* 0x000fc40007810000 */
[----:B-----5:R-:W-:Y:S02]  /*4eb0*/  FSEL R31, R41, -INF , P1 ;  /* 0xff800000291f7808 */ /* 0x020fe40000800000 */
[----:B------:R-:W-:Y:S02]  /*4ec0*/  FMNMX.FTZ R4, R28, R33, !PT ;  /* 0x000000211c047209 */ /* 0x000fe40007810000 */
[----:B------:R-:W-:Y:S02]  /*4ed0*/  FSETP.NEU.FTZ.AND P2, PT, R3, -INF , PT ;  /* 0xff8000000300780b */ /* 0x000fe40003f5d000 */
[----:B------:R-:W-:Y:S02]  /*4ee0*/  ISETP.GT.AND P1, PT, R5, 0x29, PT ;  /* 0x000000290500780c */ /* 0x000fe40003f24270 */
[----:B---3--:R-:W-:Y:S02]  /*4ef0*/  FSEL R29, R44, -INF , P3 ;  /* 0xff8000002c1d7808 */ /* 0x008fe40001800000 */
[----:B------:R-:W-:-:S02]  /*4f00*/  FMNMX.FTZ R4, R31, R4, !PT ;  /* 0x000000041f047209 */ /* 0x000fc40007810000 */
[----:B------:R-:W-:Y:S02]  /*4f10*/  FSEL R45, R32, RZ, P2 ;  /* 0x000000ff202d7208 */ /* 0x000fe40001000000 */
[----:B------:R-:W-:Y:S02]  /*4f20*/  ISETP.GT.AND P2, PT, R5, 0x30, PT ;  /* 0x000000300500780c */ /* 0x000fe40003f44270 */
[----:B------:R-:W-:Y:S01]  /*4f30*/  FSEL R32, R34, -INF , P1 ;  /* 0xff80000022207808 */ /* 0x000fe20000800000 */
[--C-:B------:R-:W-:Y:S01]  /*4f40*/  FFMA.FTZ R42, R42, UR5, -R45.reuse ;  /* 0x000000052a2a7c23 */ /* 0x100fe2000801082d */
[----:B------:R-:W-:Y:S01]  /*4f50*/  FMNMX.FTZ R35, R29, R4, !PT ;  /* 0x000000041d237209 */ /* 0x000fe20007810000 */
[--C-:B------:R-:W-:Y:S01]  /*4f60*/  FFMA.FTZ R43, R43, UR5, -R45.reuse ;  /* 0x000000052b2b7c23 */ /* 0x100fe2000801082d */
[----:B------:R-:W-:Y:S01]  /*4f70*/  ISETP.GT.AND P1, PT, R5, 0x31, PT ;  /* 0x000000310500780c */ /* 0x000fe20003f24270 */
[--C-:B------:R-:W-:Y:S01]  /*4f80*/  FFMA.FTZ R46, R46, UR5, -R45.reuse ;  /* 0x000000052e2e7c23 */ /* 0x100fe2000801082d */
[----:B----4-:R-:W-:Y:S01]  /*4f90*/  FSEL R33, R38, -INF , P2 ;  /* 0xff80000026217808 */ /* 0x010fe20001000000 */
[----:B------:R-:W-:Y:S01]  /*4fa0*/  MUFU.EX2 R42, R42 ;  /* 0x0000002a002a7308 */ /* 0x000fe20000000800 */
[----:B------:R-:W-:Y:S01]  /*4fb0*/  FMNMX.FTZ R4, R32, R35, !PT ;  /* 0x0000002320047209 */ /* 0x000fe20007810000 */
[--C-:B------:R-:W-:Y:S01]  /*4fc0*/  FFMA.FTZ R47, R47, UR5, -R45.reuse ;  /* 0x000000052f2f7c23 */ /* 0x100fe2000801082d */
[----:B------:R-:W-:Y:S01]  /*4fd0*/  ISETP.GT.AND P2, PT, R5, 0x38, PT ;  /* 0x000000380500780c */ /* 0x000fe20003f44270 */
[--C-:B------:R-:W-:Y:S01]  /*4fe0*/  FFMA.FTZ R48, R48, UR5, -R45.reuse ;  /* 0x0000000530307c23 */ /* 0x100fe2000801082d */
[----:B-1----:R-:W-:Y:S01]  /*4ff0*/  FSEL R34, R39, -INF , P1 ;  /* 0xff80000027227808 */ /* 0x002fe20000800000 */
[--C-:B------:R-:W-:Y:S01]  /*5000*/  FFMA.FTZ R49, R49, UR5, -R45.reuse ;  /* 0x0000000531317c23 */ /* 0x100fe2000801082d */
[----:B--2---:R-:W-:Y:S01]  /*5010*/  FMNMX.FTZ R37, R33, R4, !PT ;  /* 0x0000000421257209 */ /* 0x004fe20007810000 */
[----:B------:R-:W1:Y:S01]  /*5020*/  MUFU.EX2 R43, R43 ;  /* 0x0000002b002b7308 */ /* 0x000e620000000800 */
[----:B------:R-:W-:Y:S01]  /*5030*/  ISETP.GT.AND P1, PT, R5, 0x39, PT ;  /* 0x000000390500780c */ /* 0x000fe20003f24270 */
[--C-:B------:R-:W-:Y:S01]  /*5040*/  FFMA.FTZ R50, R50, UR5, -R45.reuse ;  /* 0x0000000532327c23 */ /* 0x100fe2000801082d */
[----:B0-----:R-:W-:Y:S01]  /*5050*/  FSEL R35, R36, -INF , P2 ;  /* 0xff80000024237808 */ /* 0x001fe20001000000 */
[--C-:B------:R-:W-:Y:S01]  /*5060*/  FFMA.FTZ R51, R51, UR5, -R45.reuse ;  /* 0x0000000533337c23 */ /* 0x100fe2000801082d */
[----:B------:R-:W-:Y:S01]  /*5070*/  FMNMX.FTZ R4, R34, R37, !PT ;  /* 0x0000002522047209 */ /* 0x000fe20007810000 */
[--C-:B------:R-:W-:Y:S01]  /*5080*/  FFMA.FTZ R52, R52, UR5, -R45.reuse ;  /* 0x0000000534347c23 */ /* 0x100fe2000801082d */
[----:B------:R-:W-:Y:S01]  /*5090*/  ISETP.GT.AND P2, PT, R5, 0x40, PT ;  /* 0x000000400500780c */ /* 0x000fe20003f44270 */
[----:B------:R-:W0:Y:S01]  /*50a0*/  MUFU.EX2 R46, R46 ;  /* 0x0000002e002e7308 */ /* 0x000e220000000800 */
[----:B------:R-:W-:Y:S01]  /*50b0*/  FSEL R36, R70, -INF , P1 ;  /* 0xff80000046247808 */ /* 0x000fe20000800000 */
[--C-:B------:R-:W-:Y:S01]  /*50c0*/  FFMA.FTZ R54, R54, UR5, -R45.reuse ;  /* 0x0000000536367c23 */ /* 0x100fe2000801082d */
[----:B------:R-:W-:Y:S01]  /*50d0*/  FMNMX.FTZ R39, R35, R4, !PT ;  /* 0x0000000423277209 */ /* 0x000fe20007810000 */
[--C-:B------:R-:W-:Y:S01]  /*50e0*/  FFMA.FTZ R55, R55, UR5, -R45.reuse ;  /* 0x0000000537377c23 */ /* 0x100fe2000801082d */
[----:B------:R-:W-:Y:S01]  /*50f0*/  ISETP.GT.AND P1, PT, R5, 0x41, PT ;  /* 0x000000410500780c */ /* 0x000fe20003f24270 */
[--C-:B------:R-:W-:Y:S01]  /*5100*/  FFMA.FTZ R56, R56, UR5, -R45.reuse ;  /* 0x0000000538387c23 */ /* 0x100fe2000801082d */
[----:B------:R-:W-:Y:S01]  /*5110*/  FSEL R37, R71, -INF , P2 ;  /* 0xff80000047257808 */ /* 0x000fe20001000000 */
[----:B------:R-:W2:Y:S01]  /*5120*/  MUFU.EX2 R47, R47 ;  /* 0x0000002f002f7308 */ /* 0x000ea20000000800 */
[----:B------:R-:W-:Y:S01]  /*5130*/  FMNMX.FTZ R4, R36, R39, !PT ;  /* 0x0000002724047209 */ /* 0x000fe20007810000 */
[--C-:B------:R-:W-:Y:S01]  /*5140*/  FFMA.FTZ R57, R57, UR5, -R45.reuse ;  /* 0x0000000539397c23 */ /* 0x100fe2000801082d */
[----:B------:R-:W-:Y:S01]  /*5150*/  ISETP.GT.AND P2, PT, R5, 0x48, PT ;  /* 0x000000480500780c */ /* 0x000fe20003f44270 */
[--C-:B------:R-:W-:Y:S01]  /*5160*/  FFMA.FTZ R58, R58, UR5, -R45.reuse ;  /* 0x000000053a3a7c23 */ /* 0x100fe2000801082d */
[----:B------:R-:W-:Y:S01]  /*5170*/  FSEL R38, R64, -INF , P1 ;  /* 0xff80000040267808 */ /* 0x000fe20000800000 */
[--C-:B------:R-:W-:Y:S01]  /*5180*/  FFMA.FTZ R59, R59, UR5, -R45.reuse ;  /* 0x000000053b3b7c23 */ /* 0x100fe2000801082d */
[----:B------:R-:W-:Y:S01]  /*5190*/  FMNMX.FTZ R39, R37, R4, !PT ;  /* 0x0000000425277209 */ /* 0x000fe20007810000 */
[----:B------:R-:W-:Y:S01]  /*51a0*/  MUFU.EX2 R48, R48 ;  /* 0x0000003000307308 */ /* 0x000fe20000000800 */
[----:B------:R-:W-:Y:S01]  /*51b0*/  ISETP.GT.AND P1, PT, R5, 0x49, PT ;  /* 0x000000490500780c */ /* 0x000fe20003f24270 */
[----:B------:R-:W-:Y:S01]  /*51c0*/  FFMA.FTZ R60, R60, UR5, -R45 ;  /* 0x000000053c3c7c23 */ /* 0x000fe2000801082d */
[----:B------:R-:W-:Y:S01]  /*51d0*/  FSEL R5, R65, -INF , P2 ;  /* 0xff80000041057808 */ /* 0x000fe20001000000 */
[----:B-1----:R-:W-:Y:S01]  /*51e0*/  FADD.FTZ R65, R42, R43 ;  /* 0x0000002b2a417221 */ /* 0x002fe20000010000 */
[----:B------:R-:W-:Y:S01]  /*51f0*/  FMNMX.FTZ R4, R38, R39, !PT ;  /* 0x0000002726047209 */ /* 0x000fe20007810000 */
[----:B------:R-:W-:Y:S01]  /*5200*/  FFMA.FTZ R61, R61, UR5, -R45 ;  /* 0x000000053d3d7c23 */ /* 0x000fe2000801082d */
[----:B------:R-:W-:Y:S01]  /*5210*/  FSEL R39, R66, -INF , P1 ;  /* 0xff80000042277808 */ /* 0x000fe20000800000 */
[----:B------:R-:W1:Y:S01]  /*5220*/  MUFU.EX2 R49, R49 ;  /* 0x0000003100317308 */ /* 0x000e620000000800 */
[----:B------:R-:W-:Y:S01]  /*5230*/  FMNMX.FTZ R4, R5, R4, !PT ;  /* 0x0000000405047209 */ /* 0x000fe20007810000 */
[----:B0-----:R-:W-:Y:S01]  /*5240*/  FADD.FTZ R44, R46, R65 ;  /* 0x000000412e2c7221 */ /* 0x001fe20000010000 */
[--C-:B------:R-:W-:Y:S01]  /*5250*/  FFMA.FTZ R62, R62, UR5, -R45.reuse ;  /* 0x000000053e3e7c23 */ /* 0x100fe2000801082d */
[--C-:B------:R-:W-:Y:S01]  /*5260*/  FFMA.FTZ R63, R63, UR5, -R45.reuse ;  /* 0x000000053f3f7c23 */ /* 0x100fe2000801082d */
[----:B------:R-:W-:Y:S01]  /*5270*/  FMNMX.FTZ R4, R39, R4, !PT ;  /* 0x0000000427047209 */ /* 0x000fe20007810000 */
[----:B--2---:R-:W-:Y:S01]  /*5280*/  FADD.FTZ R65, R47, R44 ;  /* 0x0000002c2f417221 */ /* 0x004fe20000010000 */
[----:B------:R-:W-:Y:S01]  /*5290*/  FFMA.FTZ R2, R2, UR5, -R45 ;  /* 0x0000000502027c23 */ /* 0x000fe2000801082d */
[----:B------:R-:W-:Y:S01]  /*52a0*/  MUFU.EX2 R50, R50 ;  /* 0x0000003200327308 */ /* 0x000fe20000000800 */
[----:B------:R-:W-:Y:S01]  /*52b0*/  F2FP.F16.F32.PACK_AB R209, R43, R42 ;  /* 0x0000002a2bd1723e */ /* 0x000fe200000000ff */
[----:B------:R-:W0:Y:S01]  /*52c0*/  SHFL.BFLY PT, R41, R4, 0x2, 0x1f ;  /* 0x0c401f0004297f89 */ /* 0x000e2200000e0000 */
[----:B------:R-:W-:-:S02]  /*52d0*/  F2FP.F16.F32.PACK_AB R211, R47, R46 ;  /* 0x0000002e2fd3723e */ /* 0x000fc400000000ff */
[----:B------:R-:W-:Y:S02]  /*52e0*/  CS2R R70, SRZ ;  /* 0x0000000000467805 */ /* 0x000fe4000001ff00 */
[----:B------:R-:W-:Y:S02]  /*52f0*/  CS2R R66, SRZ ;  /* 0x0000000000427805 */ /* 0x000fe4000001ff00 */
[----:B------:R-:W-:Y:S01]  /*5300*/  CS2R R46, SRZ ;  /* 0x00000000002e7805 */ /* 0x000fe2000001ff00 */
[----:B------:R-:W2:Y:S01]  /*5310*/  MUFU.EX2 R51, R51 ;  /* 0x0000003300337308 */ /* 0x000ea20000000800 */
[----:B-1----:R-:W-:-:S07]  /*5320*/  F2FP.F16.F32.PACK_AB R205, R49, R48 ;  /* 0x0000003031cd723e */ /* 0x002fce00000000ff */
[----:B------:R-:W-:Y:S08]  /*5330*/  MUFU.EX2 R52, R52 ;  /* 0x0000003400347308 */ /* 0x000ff00000000800 */
[----:B------:R-:W-:Y:S01]  /*5340*/  MUFU.EX2 R201, R54 ;  /* 0x0000003600c97308 */ /* 0x000fe20000000800 */
[----:B--2---:R-:W-:Y:S02]  /*5350*/  F2FP.F16.F32.PACK_AB R207, R51, R50 ;  /* 0x0000003233cf723e */ /* 0x004fe400000000ff */
[----:B0-----:R-:W-:-:S05]  /*5360*/  FMNMX.FTZ R41, R4, R41, !PT ;  /* 0x0000002904297209 */ /* 0x001fca0007810000 */
[----:B------:R-:W0:Y:S01]  /*5370*/  SHFL.BFLY PT, R4, R41, 0x1, 0x1f ;  /* 0x0c201f0029047f89 */ /* 0x000e2200000e0000 */
[----:B------:R-:W-:Y:S08]  /*5380*/  MUFU.EX2 R55, R55 ;  /* 0x0000003700377308 */ /* 0x000ff00000000800 */
[----:B------:R-:W1:Y:S08]  /*5390*/  MUFU.EX2 R56, R56 ;  /* 0x0000003800387308 */ /* 0x000e700000000800 */
[----:B------:R-:W-:Y:S01]  /*53a0*/  MUFU.EX2 R57, R57 ;  /* 0x0000003900397308 */ /* 0x000fe20000000800 */
[----:B0-----:R-:W-:-:S07]  /*53b0*/  FMNMX.FTZ R4, R41, R4, !PT ;  /* 0x0000000429047209 */ /* 0x001fce0007810000 */
[----:B------:R-:W0:Y:S01]  /*53c0*/  MUFU.EX2 R58, R58 ;  /* 0x0000003a003a7308 */ /* 0x000e220000000800 */
[----:B-1----:R-:W-:Y:S02]  /*53d0*/  F2FP.F16.F32.PACK_AB R203, R56, R55 ;  /* 0x0000003738cb723e */ /* 0x002fe400000000ff */
[C---:B------:R-:W-:Y:S01]  /*53e0*/  FSETP.NEU.FTZ.AND P1, PT, R4.reuse, -INF , PT ;  /* 0xff8000000400780b */ /* 0x040fe20003f3d000 */
[----:B------:R-:W-:-:S04]  /*53f0*/  FMUL.FTZ R40, R4, UR5 ;  /* 0x0000000504287c20 */ /* 0x000fc80008410000 */
[----:B------:R-:W-:Y:S01]  /*5400*/  MUFU.EX2 R59, R59 ;  /* 0x0000003b003b7308 */ /* 0x000fe20000000800 */
[----:B------:R-:W-:Y:S02]  /*5410*/  FSEL R40, R40, RZ, P1 ;  /* 0x000000ff28287208 */ /* 0x000fe40000800000 */
[----:B------:R-:W-:-:S03]  /*5420*/  PLOP3.LUT P1, PT, PT, PT, UP0, 0x80, 0x0 ;  /* 0x000000000000781c */ /* 0x000fc60003f2f008 */
        /* <DEDUP_REMOVED lines=20> */
[--C-:B------:R-:W-:Y:S01]  /*5570*/  FFMA.FTZ R5, R5, UR5, -R40.reuse ;  /* 0x0000000505057c23 */ /* 0x100fe20008010828 */
[----:B------:R-:W-:Y:S01]  /*5580*/  FFMA.FTZ R39, R39, UR5, -R40 ;  /* 0x0000000527277c23 */ /* 0x000fe20008010828 */
[----:B------:R-:W2:Y:S01]  /*5590*/  MUFU.EX2 R20, R20 ;  /* 0x0000001400147308 */ /* 0x000ea20000000800 */
[----:B0-----:R-:W-:-:S07]  /*55a0*/  F2FP.F16.F32.PACK_AB R197, R58, R57 ;  /* 0x000000393ac5723e */ /* 0x001fce00000000ff */
[----:B------:R2:W0:Y:S01]  /*55b0*/  MUFU.EX2 R41, R26 ;  /* 0x0000001a00297308 */ /* 0x0004220000000800 */
[----:B-1----:R-:W-:Y:S01]  /*55c0*/  FADD.FTZ R53, R18, R21 ;  /* 0x0000001512357221 */ /* 0x002fe20000010000 */
[----:B------:R-:W-:-:S06]  /*55d0*/  F2FP.F16.F32.PACK_AB R208, R21, R18 ;  /* 0x0000001215d0723e */ /* 0x000fcc00000000ff */
[----:B------:R-:W1:Y:S01]  /*55e0*/  MUFU.EX2 R24, R24 ;  /* 0x0000001800187308 */ /* 0x000e620000000800 */
[----:B--2---:R-:W-:-:S07]  /*55f0*/  FADD.FTZ R26, R20, R53 ;  /* 0x00000035141a7221 */ /* 0x004fce0000010000 */
[----:B------:R-:W2:Y:S01]  /*5600*/  MUFU.EX2 R27, R27 ;  /* 0x0000001b001b7308 */ /* 0x000ea20000000800 */
[C---:B0-----:R-:W-:Y:S01]  /*5610*/  FADD.FTZ R53, R41.reuse, R26 ;  /* 0x0000001a29357221 */ /* 0x041fe20000010000 */
[----:B------:R-:W-:Y:S01]  /*5620*/  FADD.FTZ R26, R48, R65 ;  /* 0x00000041301a7221 */ /* 0x000fe20000010000 */
[----:B------:R-:W-:Y:S02]  /*5630*/  F2FP.F16.F32.PACK_AB R210, R41, R20 ;  /* 0x0000001429d2723e */ /* 0x000fe400000000ff */
[----:B------:R-:W-:Y:S02]  /*5640*/  CS2R R64, SRZ ;  /* 0x0000000000407805 */ /* 0x000fe4000001ff00 */
[----:B------:R-:W-:Y:S01]  /*5650*/  CS2R R40, SRZ ;  /* 0x0000000000287805 */ /* 0x000fe2000001ff00 */
[----:B------:R-:W-:Y:S01]  /*5660*/  FADD.FTZ R45, R49, R26 ;  /* 0x0000001a312d7221 */ /* 0x000fe20000010000 */
[----:B------:R-:W-:Y:S01]  /*5670*/  CS2R R48, SRZ ;  /* 0x0000000000307805 */ /* 0x000fe2000001ff00 */
[----:B------:R-:W0:Y:S01]  /*5680*/  MUFU.EX2 R25, R25 ;  /* 0x0000001900197308 */ /* 0x000e220000000800 */
[----:B-1----:R-:W-:-:S07]  /*5690*/  FADD.FTZ R0, R24, R53 ;  /* 0x0000003518007221 */ /* 0x002fce0000010000 */
[----:B------:R-:W1:Y:S01]  /*56a0*/  MUFU.EX2 R30, R30 ;  /* 0x0000001e001e7308 */ /* 0x000e620000000800 */
[C---:B--2---:R-:W-:Y:S01]  /*56b0*/  FADD.FTZ R0, R27.reuse, R0 ;  /* 0x000000001b007221 */ /* 0x044fe20000010000 */
[----:B------:R-:W-:-:S06]  /*56c0*/  F2FP.F16.F32.PACK_AB R204, R27, R24 ;  /* 0x000000181bcc723e */ /* 0x000fcc00000000ff */
[----:B------:R-:W2:Y:S01]  /*56d0*/  MUFU.EX2 R28, R28 ;  /* 0x0000001c001c7308 */ /* 0x000ea20000000800 */
[----:B0-----:R-:W-:Y:S01]  /*56e0*/  FADD.FTZ R53, R25, R0 ;  /* 0x0000000019357221 */ /* 0x001fe20000010000 */
[----:B------:R-:W-:-:S04]  /*56f0*/  FADD.FTZ R0, R50, R45 ;  /* 0x0000002d32007221 */ /* 0x000fc80000010000 */
[----:B------:R-:W-:Y:S01]  /*5700*/  FADD.FTZ R45, R51, R0 ;  /* 0x00000000332d7221 */ /* 0x000fe20000010000 */
[----:B------:R-:W-:Y:S01]  /*5710*/  CS2R R50, SRZ ;  /* 0x0000000000327805 */ /* 0x000fe2000001ff00 */
[----:B------:R-:W0:Y:S01]  /*5720*/  MUFU.EX2 R31, R31 ;  /* 0x0000001f001f7308 */ /* 0x000e220000000800 */
[----:B-1----:R-:W-:Y:S01]  /*5730*/  FADD.FTZ R53, R30, R53 ;  /* 0x000000351e357221 */ /* 0x002fe20000010000 */
[----:B------:R-:W-:Y:S01]  /*5740*/  FADD.FTZ R26, R52, R45 ;  /* 0x0000002d341a7221 */ /* 0x000fe20000010000 */
[----:B------:R-:W-:-:S03]  /*5750*/  F2FP.F16.F32.PACK_AB R206, R30, R25 ;  /* 0x000000191ece723e */ /* 0x000fc600000000ff */
[C---:B------:R-:W-:Y:S01]  /*5760*/  FADD.FTZ R26, R201.reuse, R26 ;  /* 0x0000001ac91a7221 */ /* 0x040fe20000010000 */
[----:B------:R-:W-:Y:S01]  /*5770*/  F2FP.F16.F32.PACK_AB R201, R201, R52 ;  /* 0x00000034c9c9723e */ /* 0x000fe200000000ff */
[----:B------:R-:W1:Y:S01]  /*5780*/  MUFU.EX2 R29, R29 ;  /* 0x0000001d001d7308 */ /* 0x000e620000000800 */
[----:B--2---:R-:W-:Y:S01]  /*5790*/  FADD.FTZ R0, R28, R53 ;  /* 0x000000351c007221 */ /* 0x004fe20000010000 */
[----:B------:R-:W-:Y:S01]  /*57a0*/  FADD.FTZ R45, R55, R26 ;  /* 0x0000001a372d7221 */ /* 0x000fe20000010000 */
[----:B------:R-:W-:Y:S02]  /*57b0*/  CS2R R54, SRZ ;  /* 0x0000000000367805 */ /* 0x000fe4000001ff00 */
[----:B------:R-:W-:Y:S01]  /*57c0*/  CS2R R52, SRZ ;  /* 0x0000000000347805 */ /* 0x000fe2000001ff00 */
[----:B------:R-:W-:Y:S01]  /*57d0*/  FADD.FTZ R26, R56, R45 ;  /* 0x0000002d381a7221 */ /* 0x000fe20000010000 */
[----:B------:R-:W-:Y:S01]  /*57e0*/  CS2R R44, SRZ ;  /* 0x00000000002c7805 */ /* 0x000fe2000001ff00 */
[----:B------:R-:W2:Y:S01]  /*57f0*/  MUFU.EX2 R32, R32 ;  /* 0x0000002000207308 */ /* 0x000ea20000000800 */
[----:B0-----:R-:W-:Y:S01]  /*5800*/  FADD.FTZ R0, R31, R0 ;  /* 0x000000001f007221 */ /* 0x001fe20000010000 */
[----:B------:R-:W-:Y:S01]  /*5810*/  FADD.FTZ R21, R57, R26 ;  /* 0x0000001a39157221 */ /* 0x000fe20000010000 */
[----:B------:R-:W-:-:S02]  /*5820*/  F2FP.F16.F32.PACK_AB R200, R31, R28 ;  /* 0x0000001c1fc8723e */ /* 0x000fc400000000ff */
[----:B------:R-:W-:Y:S02]  /*5830*/  CS2R R56, SRZ ;  /* 0x0000000000387805 */ /* 0x000fe4000001ff00 */
[----:B------:R-:W-:Y:S01]  /*5840*/  CS2R R30, SRZ ;  /* 0x00000000001e7805 */ /* 0x000fe2000001ff00 */
[----:B------:R-:W-:Y:S01]  /*5850*/  FADD.FTZ R18, R58, R21 ;  /* 0x000000153a127221 */ /* 0x000fe20000010000 */
[----:B------:R-:W-:Y:S01]  /*5860*/  CS2R R26, SRZ ;  /* 0x00000000001a7805 */ /* 0x000fe2000001ff00 */
[----:B------:R-:W0:Y:S01]  /*5870*/  MUFU.EX2 R33, R33 ;  /* 0x0000002100217308 */ /* 0x000e220000000800 */
[----:B-1----:R-:W-:Y:S01]  /*5880*/  FADD.FTZ R43, R29, R0 ;  /* 0x000000001d2b7221 */ /* 0x002fe20000010000 */
[----:B------:R-:W-:-:S06]  /*5890*/  FADD.FTZ R25, R59, R18 ;  /* 0x000000123b197221 */ /* 0x000fcc0000010000 */
[----:B------:R-:W1:Y:S01]  /*58a0*/  MUFU.EX2 R34, R34 ;  /* 0x0000002200227308 */ /* 0x000e620000000800 */
[C---:B--2---:R-:W-:Y:S01]  /*58b0*/  FADD.FTZ R0, R32.reuse, R43 ;  /* 0x0000002b20007221 */ /* 0x044fe20000010000 */
[----:B------:R-:W-:Y:S02]  /*58c0*/  F2FP.F16.F32.PACK_AB R202, R32, R29 ;  /* 0x0000001d20ca723e */ /* 0x000fe400000000ff */
[----:B------:R-:W-:-:S04]  /*58d0*/  CS2R R28, SRZ ;  /* 0x00000000001c7805 */ /* 0x000fc8000001ff00 */
[----:B------:R-:W2:Y:S01]  /*58e0*/  MUFU.EX2 R35, R35 ;  /* 0x0000002300237308 */ /* 0x000ea20000000800 */
[----:B0-----:R-:W-:-:S07]  /*58f0*/  FADD.FTZ R43, R33, R0 ;  /* 0x00000000212b7221 */ /* 0x001fce0000010000 */
[----:B------:R-:W0:Y:S01]  /*5900*/  MUFU.EX2 R36, R36 ;  /* 0x0000002400247308 */ /* 0x000e220000000800 */
[C---:B-1----:R-:W-:Y:S01]  /*5910*/  FADD.FTZ R0, R34.reuse, R43 ;  /* 0x0000002b22007221 */ /* 0x042fe20000010000 */
[----:B------:R-:W-:Y:S02]  /*5920*/  F2FP.F16.F32.PACK_AB R196, R34, R33 ;  /* 0x0000002122c4723e */ /* 0x000fe400000000ff */
[----:B------:R-:W-:Y:S02]  /*5930*/  CS2R R42, SRZ ;  /* 0x00000000002a7805 */ /* 0x000fe4000001ff00 */
[----:B------:R-:W-:Y:S02]  /*5940*/  CS2R R32, SRZ ;  /* 0x0000000000207805 */ /* 0x000fe4000001ff00 */
[----:B------:R-:W1:Y:S01]  /*5950*/  MUFU.EX2 R60, R60 ;  /* 0x0000003c003c7308 */ /* 0x000e620000000800 */
[----:B--2---:R-:W-:-:S07]  /*5960*/  FADD.FTZ R21, R35, R0 ;  /* 0x0000000023157221 */ /* 0x004fce0000010000 */
[----:B------:R-:W2:Y:S01]  /*5970*/  MUFU.EX2 R37, R37 ;  /* 0x0000002500257308 */ /* 0x000ea20000000800 */
[C---:B0-----:R-:W-:Y:S01]  /*5980*/  FADD.FTZ R0, R36.reuse, R21 ;  /* 0x0000001524007221 */ /* 0x041fe20000010000 */
[----:B------:R-:W-:Y:S02]  /*5990*/  F2FP.F16.F32.PACK_AB R198, R36, R35 ;  /* 0x0000002324c6723e */ /* 0x000fe400000000ff */
[----:B------:R-:W-:-:S04]  /*59a0*/  CS2R R34, SRZ ;  /* 0x0000000000227805 */ /* 0x000fc8000001ff00 */
[----:B------:R-:W0:Y:S01]  /*59b0*/  MUFU.EX2 R61, R61 ;  /* 0x0000003d003d7308 */ /* 0x000e220000000800 */
[C---:B-1----:R-:W-:Y:S01]  /*59c0*/  FADD.FTZ R18, R60.reuse, R25 ;  /* 0x000000193c127221 */ /* 0x042fe20000010000 */
[----:B------:R-:W-:Y:S02]  /*59d0*/  F2FP.F16.F32.PACK_AB R199, R60, R59 ;  /* 0x0000003b3cc7723e */ /* 0x000fe400000000ff */
[----:B------:R-:W-:-:S04]  /*59e0*/  CS2R R58, SRZ ;  /* 0x00000000003a7805 */ /* 0x000fc8000001ff00 */
[----:B------:R-:W1:Y:S01]  /*59f0*/  MUFU.EX2 R38, R38 ;  /* 0x0000002600267308 */ /* 0x000e620000000800 */
[----:B--2---:R-:W-:-:S07]  /*5a00*/  FADD.FTZ R21, R37, R0 ;  /* 0x0000000025157221 */ /* 0x004fce0000010000 */
[----:B------:R-:W2:Y:S01]  /*5a10*/  MUFU.EX2 R62, R62 ;  /* 0x0000003e003e7308 */ /* 0x000ea20000000800 */
[----:B0-----:R-:W-:-:S07]  /*5a20*/  FADD.FTZ R25, R61, R18 ;  /* 0x000000123d197221 */ /* 0x001fce0000010000 */
[----:B------:R-:W0:Y:S01]  /*5a30*/  MUFU.EX2 R5, R5 ;  /* 0x0000000500057308 */ /* 0x000e220000000800 */
[C---:B-1----:R-:W-:Y:S01]  /*5a40*/  FADD.FTZ R0, R38.reuse, R21 ;  /* 0x0000001526007221 */ /* 0x042fe20000010000 */
[----:B------:R-:W-:Y:S02]  /*5a50*/  F2FP.F16.F32.PACK_AB R192, R38, R37 ;  /* 0x0000002526c0723e */ /* 0x000fe400000000ff */
[----:B------:R-:W-:-:S04]  /*5a60*/  CS2R R36, SRZ ;  /* 0x0000000000247805 */ /* 0x000fc8000001ff00 */
[----:B------:R-:W1:Y:S01]  /*5a70*/  MUFU.EX2 R63, R63 ;  /* 0x0000003f003f7308 */ /* 0x000e620000000800 */
[C---:B--2---:R-:W-:Y:S01]  /*5a80*/  FADD.FTZ R18, R62.reuse, R25 ;  /* 0x000000193e127221 */ /* 0x044fe20000010000 */
[----:B------:R-:W-:Y:S02]  /*5a90*/  F2FP.F16.F32.PACK_AB R193, R62, R61 ;  /* 0x0000003d3ec1723e */ /* 0x000fe400000000ff */
[----:B------:R-:W-:-:S04]  /*5aa0*/  CS2R R60, SRZ ;  /* 0x00000000003c7805 */ /* 0x000fc8000001ff00 */
[----:B------:R2:W3:Y:S01]  /*5ab0*/  MUFU.EX2 R194, R39 ;  /* 0x0000002700c27308 */ /* 0x0004e20000000800 */
[----:B0-----:R-:W-:Y:S01]  /*5ac0*/  FADD.FTZ R21, R5, R0 ;  /* 0x0000000005157221 */ /* 0x001fe20000010000 */
[----:B------:R-:W-:-:S06]  /*5ad0*/  IMAD.MOV.U32 R0, RZ, RZ, 0x3f800000 ;  /* 0x3f800000ff007424 */ /* 0x000fcc00078e00ff */
[----:B------:R-:W0:Y:S01]  /*5ae0*/  MUFU.EX2 R2, R2 ;  /* 0x0000000200027308 */ /* 0x000e220000000800 */
[----:B-1----:R-:W-:Y:S01]  /*5af0*/  FADD.FTZ R25, R63, R18 ;  /* 0x000000123f197221 */ /* 0x002fe20000010000 */
[----:B--2---:R-:W-:Y:S01]  /*5b00*/  CS2R R38, SRZ ;  /* 0x0000000000267805 */ /* 0x004fe2000001ff00 */
[C---:B---3--:R-:W-:Y:S01]  /*5b10*/  FADD.FTZ R18, R194.reuse, R21 ;  /* 0x00000015c2127221 */ /* 0x048fe20000010000 */
[----:B------:R-:W-:Y:S01]  /*5b20*/  F2FP.F16.F32.PACK_AB R194, R194, R5 ;  /* 0x00000005c2c2723e */ /* 0x000fe200000000ff */
[C---:B0-----:R-:W-:Y:S01]  /*5b30*/  FADD.FTZ R5, R2.reuse, R25 ;  /* 0x0000001902057221 */ /* 0x041fe20000010000 */
[----:B------:R-:W-:Y:S01]  /*5b40*/  F2FP.F16.F32.PACK_AB R195, R2, R63 ;  /* 0x0000003f02c3723e */ /* 0x000fe200000000ff */
[----:B------:R-:W-:Y:S01]  /*5b50*/  IMAD.MOV.U32 R2, RZ, RZ, 0x3f800000 ;  /* 0x3f800000ff027424 */ /* 0x000fe200078e00ff */
[----:B------:R-:W-:Y:S02]  /*5b60*/  CS2R R62, SRZ ;  /* 0x00000000003e7805 */ /* 0x000fe4000001ff00 */
[----:B------:R-:W-:Y:S01]  /*5b70*/  CS2R R24, SRZ ;  /* 0x0000000000187805 */ /* 0x000fe2000001ff00 */
[----:B------:R-:W-:Y:S06]  /*5b80*/  @!P1 BRA `(.L_x_2210) ;  /* 0x0000004000d49947 */ /* 0x000fec0003800000 */
[----:B------:R-:W-:Y:S01]  /*5b90*/  R2UR UR4, R17 ;  /* 0x00000000110472ca */ /* 0x000fe200000e0000 */
[----:B------:R-:W-:Y:S01]  /*5ba0*/  IMAD.MOV.U32 R21, RZ, RZ, R4 ;  /* 0x000000ffff157224 */ /* 0x000fe200078e0004 */
[----:B------:R-:W-:Y:S01]  /*5bb0*/  MOV R228, R3 ;  /* 0x0000000300e47202 */ /* 0x000fe20000000f00 */
[----:B------:R-:W-:Y:S01]  /*5bc0*/  IMAD.MOV.U32 R2, RZ, RZ, 0x3f800000 ;  /* 0x3f800000ff027424 */ /* 0x000fe200078e00ff */
[----:B------:R-:W-:Y:S01]  /*5bd0*/  UMOV UR60, UR36 ;  /* 0x00000024003c7c82 */ /* 0x000fe20008000000 */
[----:B------:R-:W-:Y:S01]  /*5be0*/  IMAD.MOV.U32 R151, RZ, RZ, RZ ;  /* 0x000000ffff977224 */ /* 0x000fe200078e00ff */
[----:B------:R-:W-:-:S07]  /*5bf0*/  ULDC UR37, c[0x0][0x9d8] ;  /* 0x0002760000257ab9 */ /* 0x000fce0000000800 */
[----:B------:R-:W-:-:S07]  /*5c00*/  IMAD.U32 R20, RZ, RZ, UR4 ;  /* 0x00000004ff147e24 */ /* 0x000fce000f8e00ff */
.L_x_2221:
[----:B------:R-:W-:Y:S01]  /*5c10*/  R2UR UR5, R20 ;  /* 0x00000000140572ca */ /* 0x000fe200000e0000 */
[----:B------:R-:W-:-:S04]  /*5c20*/  UISETP.NE.AND UP0, UPT, UR60, 0x1, UPT ;  /* 0x000000013c00788c */ /* 0x000fc8000bf05270 */
[----:B------:R-:W-:-:S08]  /*5c30*/  USEL UR4, URZ, 0x1, UP0 ;  /* 0x000000013f047887 */ /* 0x000fd00008000000 */
[----:B------:R-:W-:-:S06]  /*5c40*/  ULOP3.LUT UR4, UR5, UR4, URZ, 0x3c, !UPT ;  /* 0x0000000405047292 */ /* 0x000fcc000f8e3c3f */
[----:B------:R-:W-:Y:S01]  /*5c50*/  IMAD.U32 R17, RZ, RZ, UR4 ;  /* 0x00000004ff117e24 */ /* 0x000fe2000f8e00ff */
[----:B------:R-:W-:Y:S06]  /*5c60*/  @!P0 BRA `(.L_x_2211) ;  /* 0x0000000000048947 */ /* 0x000fec0003800000 */
[----:B------:R-:W-:Y:S01]  /*5c70*/  BPT.TRAP 0x1 ;  /* 0x000000040000795c */ /* 0x000fe20000300000 */
.L_x_2211:
[----:B------:R-:W-:Y:S01]  /*5c80*/  R2UR UR4, R16 ;  /* 0x00000000100472ca */ /* 0x000fe200000e0000 */
[----:B------:R-:W-:Y:S01]  /*5c90*/  UIADD3 UR36, UR60, 0x1, URZ ;  /* 0x000000013c247890 */ /* 0x000fe2000fffe03f */
[----:B------:R-:W-:-:S03]  /*5ca0*/  R2UR UR5, R17 ;  /* 0x00000000110572ca */ /* 0x000fc600000e0000 */
[----:B------:R-:W-:-:S04]  /*5cb0*/  UISETP.NE.AND UP0, UPT, UR36, 0x2, UPT ;  /* 0x000000022400788c */ /* 0x000fc8000bf05270 */
[----:B------:R-:W-:-:S04]  /*5cc0*/  USEL UR36, UR36, URZ, UP0 ;  /* 0x0000003f24247287 */ /* 0x000fc80008000000 */
[----:B------:R-:W-:Y:S02]  /*5cd0*/  ULEA UR4, UR36, UR4, 0x3 ;  /* 0x0000000424047291 */ /* 0x000fe4000f8e183f */
[----:B------:R-:W-:-:S04]  /*5ce0*/  MOV R4, UR5 ;  /* 0x0000000500047c02 */ /* 0x000fc80008000f00 */
[----:B------:R-:W-:Y:S01]  /*5cf0*/  SHF.L.U32 R4, R4, 0x1f, RZ ;  /* 0x0000001f04047819 */ /* 0x000fe200000006ff */
[----:B------:R-:W-:-:S03]  /*5d00*/  IMAD.U32 R3, RZ, RZ, UR4 ;  /* 0x00000004ff037e24 */ /* 0x000fc6000f8e00ff */
[----:B------:R0:W1:Y:S01]  /*5d10*/  SYNCS.PHASECHK.TRANS64.TRYWAIT P1, [UR4+0x38830], R4 ;  /* 0x03883004ff0075a7 */ /* 0x0000620008020144 */
[----:B------:R-:W-:Y:S05]  /*5d20*/  @!P0 BRA `(.L_x_2212) ;  /* 0x0000000000048947 */ /* 0x000fea0003800000 */
[----:B------:R-:W-:Y:S01]  /*5d30*/  BPT.TRAP 0x1 ;  /* 0x000000040000795c */ /* 0x000fe20000300000 */
.L_x_2212:
[----:B-1----:R-:W-:Y:S05]  /*5d40*/  @P1 BRA `(.L_x_2213) ;  /* 0x00000000000c1947 */ /* 0x002fea0003800000 */
[----:B------:R-:W-:-:S13]  /*5d50*/  R2UR UR4, R3 ;  /* 0x00000000030472ca */ /* 0x000fda00000e0000 */
[----:B------:R-:W1:Y:S02]  /*5d60*/  SYNCS.PHASECHK.TRANS64.TRYWAIT P1, [UR4+0x38830], R4 ;  /* 0x03883004ff0075a7 */ /* 0x000e640008020144 */
[----:B-1----:R-:W-:Y:S05]  /*5d70*/  @!P1 BRA `(.L_x_2214) ;  /* 0x0000010400cc9947 */ /* 0x002fea0003800000 */
.L_x_2213:
        /* <DEDUP_REMOVED lines=23> */
[----:B------:R-:W-:Y:S01]  /*5ef0*/  UIADD3 UR58, UR4, 0x80, URZ ;  /* 0x00000080043a7890 */ /* 0x000fe2000fffe03f */
[-C--:B------:R-:W-:Y:S01]  /*5f00*/  FMUL.FTZ R28, R28, R0.reuse ;  /* 0x000000001c1c7220 */ /* 0x080fe20000410000 */
        /* <DEDUP_REMOVED lines=57> */
[----:B------:R-:W-:Y:S01]  /*62a0*/  UIADD3 UR58, UR4, 0x100, URZ ;  /* 0x00000100043a7890 */ /* 0x000fe2000fffe03f */
[-C--:B------:R-:W-:Y:S01]  /*62b0*/  FMUL.FTZ R109, R109, R0.reuse ;  /* 0x000000006d6d7220 */ /* 0x080fe20000410000 */
[----:B------:R-:W-:Y:S01]  /*62c0*/  UMOV UR56, UR6 ;  /* 0x0000000600387c82 */ /* 0x000fe20008000000 */
[----:B------:R-:W-:Y:S01]  /*62d0*/  UMOV UR57, UR7 ;  /* 0x0000000700397c82 */ /* 0x000fe20008000000 */
        /* <DEDUP_REMOVED lines=95> */
[----:B------:R-:W-:Y:S01]  /*68d0*/  UIADD3 UR58, UR4, 0x200, URZ ;  /* 0x00000200043a7890 */ /* 0x000fe2000fffe03f */
[----:B------:R-:W-:Y:S01]  /*68e0*/  UMOV UR56, UR6 ;  /* 0x0000000600387c82 */ /* 0x000fe20008000000 */
[----:B------:R-:W-:Y:S01]  /*68f0*/  UMOV UR57, UR7 ;  /* 0x0000000700397c82 */ /* 0x000fe20008000000 */
[----:B------:R-:W-:Y:S01]  /*6900*/  UMOV UR59, 0x40000040 ;  /* 0x40000040003b7882 */ /* 0x000fe20000000000 */
        /* <DEDUP_REMOVED lines=141> */
[----:B------:R-:W-:Y:S02]  /*71e0*/  R2UR UR10, R6 ;  /* 0x00000000060a72ca */ /* 0x000fe400000e0000 */
[----:B------:R-:W-:-:S11]  /*71f0*/  R2UR UR11, R7 ;  /* 0x00000000070b72ca */ /* 0x000fd600000e0000 */
[----:B------:R-:W-:Y:S02]  /*7200*/  UMOV UR56, UR10 ;  /* 0x0000000a00387c82 */ /* 0x000fe40008000000 */
[----:B------:R-:W-:Y:S01]  /*7210*/  UMOV UR57, UR11 ;  /* 0x0000000b00397c82 */ /* 0x000fe20008000000 */
[----:B------:R-:W-:Y:S01]  /*7220*/  UMOV UR5, UR11 ;  /* 0x0000000b00057c82 */ /* 0x000fe20008000000 */
        /* <DEDUP_REMOVED lines=22> */
[----:B------:R-:W-:Y:S03]  /*7390*/  HGMMA.64x16x16.F32 R152, gdesc[UR12], R152, gsb0 ;  /* 0x002000000c9879f0 */ /* 0x000fe60008000898 */
        /* <DEDUP_REMOVED lines=236> */
[----:B------:R-:W-:Y:S05]  /*8260*/  @!P0 BRA `(.L_x_2215) ;  /* 0x0000000000048947 */ /* 0x000fea0003800000 */
[----:B------:R-:W-:Y:S01]  /*8270*/  BPT.TRAP 0x1 ;  /* 0x000000040000795c */ /* 0x000fe20000300000 */
.L_x_2215:
        /* <DEDUP_REMOVED lines=8> */
.L_x_2216:
[----:B--2---:R-:W-:Y:S05]  /*8300*/  @P1 BRA `(.L_x_2217) ;  /* 0x0000000000081947 */ /* 0x004fea0003800000 */
[----:B------:R-:W2:Y:S02]  /*8310*/  SYNCS.PHASECHK.TRANS64.TRYWAIT P1, [UR4+0x38850], R0 ;  /* 0x03885000ff0075a7 */ /* 0x000ea40008020144 */
[----:B--2---:R-:W-:Y:S05]  /*8320*/  @!P1 BRA `(.L_x_2218) ;  /* 0x000000e0007c9947 */ /* 0x004fea0003800000 */
.L_x_2217:
        /* <DEDUP_REMOVED lines=37> */
.L_x_2219:
[----:B------:R-:W-:Y:S01]  /*8580*/  R2UR UR6, R212 ;  /* 0x00000000d40672ca */ /* 0x000fe200000e0000 */
[----:B-12---:R-:W-:Y:S01]  /*8590*/  FMUL.FTZ R0, R187, UR37 ;  /* 0x00000025bb007c20 */ /* 0x006fe20008410000 */
[----:B------:R-:W-:Y:S01]  /*85a0*/  R2UR UR5, R213 ;  /* 0x00000000d50572ca */ /* 0x000fe200000e0000 */
[----:B------:R-:W-:Y:S01]  /*85b0*/  FMUL.FTZ R187, R188, UR37 ;  /* 0x00000025bcbb7c20 */ /* 0x000fe20008410000 */
[----:B------:R-:W-:Y:S01]  /*85c0*/  FMUL.FTZ R188, R177, UR37 ;  /* 0x00000025b1bc7c20 */ /* 0x000fe20008410000 */
[----:B------:R-:W-:Y:S01]  /*85d0*/  FMUL.FTZ R177, R179, UR37 ;  /* 0x00000025b3b17c20 */ /* 0x000fe20008410000 */
[----:B------:R-:W1:Y:S01]  /*85e0*/  LDC R193, c[0x0][0x2f0] ;  /* 0x0000bc00ffc17b82 */ /* 0x000e620000000800 */
[----:B------:R-:W-:Y:S01]  /*85f0*/  FMUL.FTZ R2, R186, UR37 ;  /* 0x00000025ba027c20 */ /* 0x000fe20008410000 */
[----:B------:R-:W-:Y:S01]  /*8600*/  FMUL.FTZ R186, R189, UR37 ;  /* 0x00000025bdba7c20 */ /* 0x000fe20008410000 */
[----:B------:R-:W-:Y:S01]  /*8610*/  R2UR UR7, R23 ;  /* 0x00000000170772ca */ /* 0x000fe200000e0000 */
[----:B------:R-:W-:Y:S01]  /*8620*/  FMUL.FTZ R192, R184, UR37 ;  /* 0x00000025b8c07c20 */ /* 0x000fe20008410000 */
[----:B------:R-:W-:Y:S01]  /*8630*/  FMUL.FTZ R184, R191, UR37 ;  /* 0x00000025bfb87c20 */ /* 0x000fe20008410000 */
[----:B------:R-:W-:Y:S01]  /*8640*/  FMUL.FTZ R191, R181, UR37 ;  /* 0x00000025b5bf7c20 */ /* 0x000fe20008410000 */
[----:B------:R-:W-:Y:S01]  /*8650*/  UISETP.NE.AND UP0, UPT, UR6, URZ, UPT ;  /* 0x0000003f0600728c */ /* 0x000fe2000bf05270 */
[----:B------:R-:W-:Y:S01]  /*8660*/  FMUL.FTZ R181, R169, UR37 ;  /* 0x00000025a9b57c20 */ /* 0x000fe20008410000 */
[----:B0-----:R-:W-:-:S02]  /*8670*/  VIADD R4, R215, UR5 ;  /* 0x00000005d7047c36 */ /* 0x001fc40008000000 */
[----:B------:R-:W-:Y:S01]  /*8680*/  FMUL.FTZ R185, R185, UR37 ;  /* 0x00000025b9b97c20 */ /* 0x000fe20008410000 */
[----:B------:R-:W-:Y:S01]  /*8690*/  IMAD.MOV.U32 R169, RZ, RZ, -0x2 ;  /* 0xfffffffeffa97424 */ /* 0x000fe200078e00ff */
[----:B------:R-:W0:Y:S01]  /*86a0*/  MUFU.TANH R192, R192 ;  /* 0x000000c000c07308 */ /* 0x000e220000002400 */
[----:B------:R-:W-:Y:S01]  /*86b0*/  PLOP3.LUT P1, PT, PT, PT, UP0, 0x80, 0x0 ;  /* 0x000000000000781c */ /* 0x000fe20003f2f008 */
[----:B------:R-:W-:Y:S01]  /*86c0*/  ULDC UR6, c[0x0][0x288] ;  /* 0x0000a20000067ab9 */ /* 0x000fe20000000800 */
[----:B------:R-:W-:Y:S01]  /*86d0*/  PLOP3.LUT P2, PT, PT, PT, UP0, 0x80, 0x0 ;  /* 0x000000000000781c */ /* 0x000fe20003f4f008 */
[----:B------:R-:W-:Y:S01]  /*86e0*/  FMUL.FTZ R20, R190, UR37 ;  /* 0x00000025be147c20 */ /* 0x000fe20008410000 */
[----:B------:R-:W-:Y:S01]  /*86f0*/  FMUL.FTZ R190, R176, UR37 ;  /* 0x00000025b0be7c20 */ /* 0x000fe20008410000 */
[----:B------:R-:W-:Y:S01]  /*8700*/  @UP0 ULDC UR5, c[0x0][0x44c] ;  /* 0x0001130000050ab9 */ /* 0x000fe20000000800 */
[----:B------:R-:W-:Y:S01]  /*8710*/  FMUL.FTZ R176, R178, UR37 ;  /* 0x00000025b2b07c20 */ /* 0x000fe20008410000 */
[----:B------:R-:W2:Y:S01]  /*8720*/  MUFU.TANH R185, R185 ;  /* 0x000000b900b97308 */ /* 0x000ea20000002400 */
[----:B------:R-:W-:Y:S01]  /*8730*/  FMUL.FTZ R178, R180, UR37 ;  /* 0x00000025b4b27c20 */ /* 0x000fe20008410000 */
[----:B------:R-:W-:Y:S01]  /*8740*/  FMUL.FTZ R180, R172, UR37 ;  /* 0x00000025acb47c20 */ /* 0x000fe20008410000 */
[----:B------:R-:W-:Y:S01]  /*8750*/  FMUL.FTZ R170, R170, UR37 ;  /* 0x00000025aaaa7c20 */ /* 0x000fe20008410000 */
[----:B------:R-:W-:Y:S01]  /*8760*/  FMUL.FTZ R171, R171, UR37 ;  /* 0x00000025abab7c20 */ /* 0x000fe20008410000 */
[----:B------:R-:W-:Y:S01]  /*8770*/  FMUL.FTZ R174, R174, UR37 ;  /* 0x00000025aeae7c20 */ /* 0x000fe20008410000 */
[----:B------:R-:W-:Y:S01]  /*8780*/  @P1 IMAD.HI.U32 R179, R4, UR5, RZ ;  /* 0x0000000504b31c27 */ /* 0x000fe2000f8e00ff */
[----:B------:R-:W-:Y:S01]  /*8790*/  @UP0 ULDC UR5, c[0x0][0x450] ;  /* 0x0001140000050ab9 */ /* 0x000fe20000000800 */
[----:B------:R-:W3:Y:S02]  /*87a0*/  MUFU.TANH R187, R187 ;  /* 0x000000bb00bb7308 */ /* 0x000ee40000002400 */
[----:B------:R-:W-:Y:S01]  /*87b0*/  FMUL.FTZ R175, R175, UR37 ;  /* 0x00000025afaf7c20 */ /* 0x000fe20008410000 */
[----:B------:R-:W-:Y:S01]  /*87c0*/  FMUL.FTZ R162, R162, UR37 ;  /* 0x00000025a2a27c20 */ /* 0x000fe20008410000 */
[----:B------:R-:W-:Y:S01]  /*87d0*/  @P2 SHF.R.U32.HI R4, RZ, UR5, R179 ;  /* 0x00000005ff042c19 */ /* 0x000fe200080116b3 */
[----:B------:R-:W-:Y:S01]  /*87e0*/  UMOV UR5, 0x1 ;  /* 0x0000000100057882 */ /* 0x000fe20000000000 */
[----:B------:R-:W-:Y:S01]  /*87f0*/  FMUL.FTZ R179, R168, UR37 ;  /* 0x00000025a8b37c20 */ /* 0x000fe20008410000 */
[----:B------:R-:W-:Y:S01]  /*8800*/  UIMAD UR5, UR61, -0x50, UR5 ;  /* 0xffffffb03d0578a4 */ /* 0x000fe2000f8e0205 */
[----:B------:R-:W-:Y:S01]  /*8810*/  FMUL.FTZ R159, R159, UR37 ;  /* 0x000000259f9f7c20 */ /* 0x000fe20008410000 */
[----:B------:R-:W4:Y:S01]  /*8820*/  SHFL.IDX PT, R189, R4, RZ, 0x1c1f ;  /* 0x001c1fff04bd7589 */ /* 0x000f2200000e0000 */
[----:B------:R-:W5:Y:S01]  /*8830*/  MUFU.TANH R186, R186 ;  /* 0x000000ba00ba7308 */ /* 0x000f620000002400 */
[----:B------:R-:W-:Y:S01]  /*8840*/  FMUL.FTZ R163, R163, UR37 ;  /* 0x00000025a3a37c20 */ /* 0x000fe20008410000 */
[----:B------:R-:W-:Y:S01]  /*8850*/  FMUL.FTZ R166, R166, UR37 ;  /* 0x00000025a6a67c20 */ /* 0x000fe20008410000 */
[----:B------:R-:W-:Y:S01]  /*8860*/  IMAD R168, R214, R169, UR5 ;  /* 0x00000005d6a87e24 */ /* 0x000fe2000f8e02a9 */
[----:B------:R-:W-:Y:S01]  /*8870*/  ULDC UR5, c[0x0][0x988] ;  /* 0x0002620000057ab9 */ /* 0x000fe20000000800 */
[----:B------:R-:W-:Y:S01]  /*8880*/  FMUL.FTZ R167, R167, UR37 ;  /* 0x00000025a7a77c20 */ /* 0x000fe20008410000 */
[----:B------:R-:W-:Y:S01]  /*8890*/  FMUL.FTZ R154, R154, UR37 ;  /* 0x000000259a9a7c20 */ /* 0x000fe20008410000 */
[----:B-1----:R-:W-:-:S02]  /*88a0*/  IMAD R168, R193, UR7, R168 ;  /* 0x00000007c1a87c24 */ /* 0x002fc4000f8e02a8 */
[----:B------:R-:W-:Y:S01]  /*88b0*/  FMUL.FTZ R193, R173, UR37 ;  /* 0x00000025adc17c20 */ /* 0x000fe20008410000 */
[----:B------:R-:W1:Y:S01]  /*88c0*/  MUFU.TANH R190, R190 ;  /* 0x000000be00be7308 */ /* 0x000e620000002400 */
[----:B------:R-:W-:Y:S01]  /*88d0*/  FMUL.FTZ R173, R160, UR37 ;  /* 0x00000025a0ad7c20 */ /* 0x000fe20008410000 */
[----:B------:R-:W-:Y:S01]  /*88e0*/  FMUL.FTZ R155, R155, UR37 ;  /* 0x000000259b9b7c20 */ /* 0x000fe20008410000 */
[----:B------:R-:W-:Y:S01]  /*88f0*/  FMUL.FTZ R158, R158, UR37 ;  /* 0x000000259e9e7c20 */ /* 0x000fe20008410000 */
[----:B------:R-:W1:Y:S04]  /*8900*/  S2UR UR7, SR_CgaCtaId ;  /* 0x00000000000779c3 */ /* 0x000e680000008800 */
[----:B------:R-:W1:Y:S01]  /*8910*/  MUFU.TANH R188, R188 ;  /* 0x000000bc00bc7308 */ /* 0x000e620000002400 */
[----:B----4-:R-:W-:-:S07]  /*8920*/  IADD3 R189, R189, -UR6, R168 ;  /* 0x80000006bdbd7c10 */ /* 0x010fce000fffe0a8 */
[----:B------:R-:W4:Y:S01]  /*8930*/  MUFU.TANH R178, R178 ;  /* 0x000000b200b27308 */ /* 0x000f220000002400 */
[C---:B------:R-:W-:Y:S02]  /*8940*/  ISETP.GT.AND P1, PT, R189.reuse, RZ, PT ;  /* 0x000000ffbd00720c */ /* 0x040fe40003f24270 */
[C---:B------:R-:W-:Y:S02]  /*8950*/  ISETP.GT.AND P2, PT, R189.reuse, 0x1, PT ;  /* 0x00000001bd00780c */ /* 0x040fe40003f44270 */
[----:B0-----:R-:W-:Y:S02]  /*8960*/  FSEL R160, R192, -INF , P1 ;  /* 0xff800000c0a07808 */ /* 0x001fe40000800000 */
[----:B------:R-:W-:Y:S01]  /*8970*/  ISETP.GT.AND P1, PT, R189, 0x8, PT ;  /* 0x00000008bd00780c */ /* 0x000fe20003f24270 */
[----:B------:R-:W0:Y:S01]  /*8980*/  MUFU.TANH R191, R191 ;  /* 0x000000bf00bf7308 */ /* 0x000e220000002400 */
[----:B--2---:R-:W-:Y:S01]  /*8990*/  FSEL R169, R185, -INF , P2 ;  /* 0xff800000b9a97808 */ /* 0x004fe20001000000 */
[----:B------:R-:W-:Y:S01]  /*89a0*/  FMUL.FTZ R185, R161, UR37 ;  /* 0x00000025a1b97c20 */ /* 0x000fe20008410000 */
[----:B------:R-:W-:-:S02]  /*89b0*/  FMNMX.FTZ R172, R160, R21, !PT ;  /* 0x00000015a0ac7209 */ /* 0x000fc40007810000 */
[----:B------:R-:W-:Y:S02]  /*89c0*/  ISETP.GT.AND P2, PT, R189, 0x9, PT ;  /* 0x00000009bd00780c */ /* 0x000fe40003f44270 */
[----:B---3--:R-:W-:Y:S01]  /*89d0*/  FSEL R161, R187, -INF , P1 ;  /* 0xff800000bba17808 */ /* 0x008fe20000800000 */
[----:B------:R2:W-:Y:S01]  /*89e0*/  MUFU.TANH R192, R173 ;  /* 0x000000ad00c07308 */ /* 0x0005e20000002400 */
[----:B------:R-:W-:Y:S02]  /*89f0*/  FMNMX.FTZ R194, R169, R172, !PT ;  /* 0x000000aca9c27209 */ /* 0x000fe40007810000 */
[C---:B------:R-:W-:Y:S02]  /*8a00*/  ISETP.GT.AND P1, PT, R189.reuse, 0x10, PT ;  /* 0x00000010bd00780c */ /* 0x040fe40003f24270 */
[----:B-----5:R-:W-:Y:S01]  /*8a10*/  FSEL R172, R186, -INF , P2 ;  /* 0xff800000baac7808 */ /* 0x020fe20001000000 */
[----:B------:R-:W-:Y:S01]  /*8a20*/  FMUL.FTZ R186, R164, UR37 ;  /* 0x00000025a4ba7c20 */ /* 0x000fe20008410000 */
[----:B------:R-:W-:Y:S01]  /*8a30*/  ISETP.GT.AND P2, PT, R189, 0x11, PT ;  /* 0x00000011bd00780c */ /* 0x000fe20003f44270 */
[----:B------:R-:W3:Y:S01]  /*8a40*/  MUFU.TANH R179, R179 ;  /* 0x000000b300b37308 */ /* 0x000ee20000002400 */
[----:B--2---:R-:W-:-:S02]  /*8a50*/  FMNMX.FTZ R173, R161, R194, !PT ;  /* 0x000000c2a1ad7209 */ /* 0x004fc40007810000 */
[----:B-1----:R-:W-:Y:S02]  /*8a60*/  FSEL R164, R190, -INF , P1 ;  /* 0xff800000bea47808 */ /* 0x002fe40000800000 */
[----:B------:R-:W-:Y:S02]  /*8a70*/  FMNMX.FTZ R187, R172, R173, !PT ;  /* 0x000000adacbb7209 */ /* 0x000fe40007810000 */
[----:B------:R-:W-:Y:S01]  /*8a80*/  FSEL R173, R188, -INF , P2 ;  /* 0xff800000bcad7808 */ /* 0x000fe20001000000 */
[----:B------:R-:W1:Y:S01]  /*8a90*/  MUFU.TANH R181, R181 ;  /* 0x000000b500b57308 */ /* 0x000e620000002400 */
[----:B------:R-:W-:Y:S02]  /*8aa0*/  ISETP.GT.AND P1, PT, R189, 0x18, PT ;  /* 0x00000018bd00780c */ /* 0x000fe40003f24270 */
[----:B------:R-:W-:Y:S01]  /*8ab0*/  FMNMX.FTZ R188, R164, R187, !PT ;  /* 0x000000bba4bc7209 */ /* 0x000fe20007810000 */
[----:B------:R-:W-:Y:S01]  /*8ac0*/  FMUL.FTZ R187, R165, UR37 ;  /* 0x00000025a5bb7c20 */ /* 0x000fe20008410000 */
[----:B------:R-:W-:-:S02]  /*8ad0*/  ISETP.GT.AND P2, PT, R189, 0x19, PT ;  /* 0x00000019bd00780c */ /* 0x000fc40003f44270 */
[----:B----4-:R-:W-:Y:S01]  /*8ae0*/  FSEL R178, R178, -INF , P1 ;  /* 0xff800000b2b27808 */ /* 0x010fe20000800000 */
[----:B------:R-:W2:Y:S01]  /*8af0*/  MUFU.TANH R180, R180 ;  /* 0x000000b400b47308 */ /* 0x000ea20000002400 */
[----:B------:R-:W-:Y:S01]  /*8b00*/  FMNMX.FTZ R195, R173, R188, !PT ;  /* 0x000000bcadc37209 */ /* 0x000fe20007810000 */
[----:B------:R-:W-:Y:S01]  /*8b10*/  FMUL.FTZ R188, R152, UR37 ;  /* 0x0000002598bc7c20 */ /* 0x000fe20008410000 */
[----:B------:R-:W-:Y:S02]  /*8b20*/  ISETP.GT.AND P1, PT, R189, 0x20, PT ;  /* 0x00000020bd00780c */ /* 0x000fe40003f24270 */
[----:B0-----:R-:W-:Y:S02]  /*8b30*/  FSEL R165, R191, -INF , P2 ;  /* 0xff800000bfa57808 */ /* 0x001fe40001000000 */
[----:B------:R-:W-:Y:S01]  /*8b40*/  FMNMX.FTZ R190, R178, R195, !PT ;  /* 0x000000c3b2be7209 */ /* 0x000fe20007810000 */
[----:B------:R-:W0:Y:S01]  /*8b50*/  MUFU.TANH R193, R193 ;  /* 0x000000c100c17308 */ /* 0x000e220000002400 */
[----:B------:R-:W-:-:S02]  /*8b60*/  ISETP.GT.AND P2, PT, R189, 0x21, PT ;  /* 0x00000021bd00780c */ /* 0x000fc40003f44270 */
[----:B---3--:R-:W-:Y:S02]  /*8b70*/  FSEL R152, R179, -INF , P1 ;  /* 0xff800000b3987808 */ /* 0x008fe40000800000 */
[----:B------:R-:W-:Y:S01]  /*8b80*/  FMNMX.FTZ R191, R165, R190, !PT ;  /* 0x000000bea5bf7209 */ /* 0x000fe20007810000 */
[----:B------:R-:W-:Y:S01]  /*8b90*/  FMUL.FTZ R190, R153, UR37 ;  /* 0x0000002599be7c20 */ /* 0x000fe20008410000 */
[----:B------:R-:W-:Y:S01]  /*8ba0*/  ISETP.GT.AND P1, PT, R189, 0x28, PT ;  /* 0x00000028bd00780c */ /* 0x000fe20003f24270 */
[----:B------:R-:W3:Y:S01]  /*8bb0*/  MUFU.TANH R185, R185 ;  /* 0x000000b900b97308 */ /* 0x000ee20000002400 */
[----:B-1----:R-:W-:Y:S02]  /*8bc0*/  FSEL R179, R181, -INF , P2 ;  /* 0xff800000b5b37808 */ /* 0x002fe40001000000 */
[----:B------:R-:W-:Y:S01]  /*8bd0*/  FMNMX.FTZ R194, R152, R191, !PT ;  /* 0x000000bf98c27209 */ /* 0x000fe20007810000 */
[----:B------:R-:W-:Y:S01]  /*8be0*/  FMUL.FTZ R191, R156, UR37 ;  /* 0x000000259cbf7c20 */ /* 0x000fe20008410000 */
[----:B------:R-:W-:-:S02]  /*8bf0*/  ISETP.GT.AND P2, PT, R189, 0x29, PT ;  /* 0x00000029bd00780c */ /* 0x000fc40003f44270 */
[----:B--2---:R-:W-:Y:S01]  /*8c00*/  FSEL R153, R180, -INF , P1 ;  /* 0xff800000b4997808 */ /* 0x004fe20000800000 */
[----:B------:R-:W1:Y:S01]  /*8c10*/  MUFU.TANH R186, R186 ;  /* 0x000000ba00ba7308 */ /* 0x000e620000002400 */
[----:B------:R-:W-:Y:S02]  /*8c20*/  FMNMX.FTZ R194, R179, R194, !PT ;  /* 0x000000c2b3c27209 */ /* 0x000fe40007810000 */
[----:B------:R-:W-:Y:S02]  /*8c30*/  ISETP.GT.AND P1, PT, R189, 0x30, PT ;  /* 0x00000030bd00780c */ /* 0x000fe40003f24270 */
[----:B0-----:R-:W-:Y:S02]  /*8c40*/  FSEL R180, R193, -INF , P2 ;  /* 0xff800000c1b47808 */ /* 0x001fe40001000000 */
[----:B------:R-:W-:Y:S01]  /*8c50*/  FMNMX.FTZ R193, R153, R194, !PT ;  /* 0x000000c299c17209 */ /* 0x000fe20007810000 */
[----:B------:R-:W0:Y:S01]  /*8c60*/  MUFU.TANH R187, R187 ;  /* 0x000000bb00bb7308 */ /* 0x000e220000002400 */
[----:B------:R-:W-:-:S02]  /*8c70*/  ISETP.GT.AND P2, PT, R189, 0x31, PT ;  /* 0x00000031bd00780c */ /* 0x000fc40003f44270 */
[----:B------:R-:W-:Y:S02]  /*8c80*/  FSEL R181, R192, -INF , P1 ;  /* 0xff800000c0b57808 */ /* 0x000fe40000800000 */
[----:B------:R-:W-:Y:S01]  /*8c90*/  FMNMX.FTZ R192, R180, R193, !PT ;  /* 0x000000c1b4c07209 */ /* 0x000fe20007810000 */
[----:B------:R-:W-:Y:S01]  /*8ca0*/  FMUL.FTZ R193, R157, UR37 ;  /* 0x000000259dc17c20 */ /* 0x000fe20008410000 */
[----:B------:R-:W-:Y:S01]  /*8cb0*/  ISETP.GT.AND P1, PT, R189, 0x38, PT ;  /* 0x00000038bd00780c */ /* 0x000fe20003f24270 */
[----:B------:R-:W2:Y:S01]  /*8cc0*/  MUFU.TANH R188, R188 ;  /* 0x000000bc00bc7308 */ /* 0x000ea20000002400 */
[----:B---3--:R-:W-:Y:S02]  /*8cd0*/  FSEL R156, R185, -INF , P2 ;  /* 0xff800000b99c7808 */ /* 0x008fe40001000000 */
[----:B------:R-:W-:Y:S01]  /*8ce0*/  FMNMX.FTZ R185, R181, R192, !PT ;  /* 0x000000c0b5b97209 */ /* 0x000fe20007810000 */
[----:B------:R-:W-:Y:S01]  /*8cf0*/  FMUL.FTZ R192, R182, UR37 ;  /* 0x00000025b6c07c20 */ /* 0x000fe20008410000 */
[----:B-1----:R-:W-:-:S02]  /*8d00*/  FSEL R157, R186, -INF , P1 ;  /* 0xff800000ba9d7808 */ /* 0x002fc40000800000 */
[C---:B------:R-:W-:Y:S01]  /*8d10*/  ISETP.GT.AND P2, PT, R189.reuse, 0x39, PT ;  /* 0x00000039bd00780c */ /* 0x040fe20003f44270 */
[----:B------:R-:W1:Y:S01]  /*8d20*/  MUFU.TANH R190, R190 ;  /* 0x000000be00be7308 */ /* 0x000e620000002400 */
[----:B------:R-:W-:Y:S02]  /*8d30*/  FMNMX.FTZ R186, R156, R185, !PT ;  /* 0x000000b99cba7209 */ /* 0x000fe40007810000 */
[----:B------:R-:W-:Y:S02]  /*8d40*/  ISETP.GT.AND P1, PT, R189, 0x40, PT ;  /* 0x00000040bd00780c */ /* 0x000fe40003f24270 */
[----:B0-----:R-:W-:Y:S02]  /*8d50*/  FSEL R185, R187, -INF , P2 ;  /* 0xff800000bbb97808 */ /* 0x001fe40001000000 */
[----:B------:R-:W-:Y:S01]  /*8d60*/  FMNMX.FTZ R194, R157, R186, !PT ;  /* 0x000000ba9dc27209 */ /* 0x000fe20007810000 */
[----:B------:R-:W0:Y:S01]  /*8d70*/  MUFU.TANH R191, R191 ;  /* 0x000000bf00bf7308 */ /* 0x000e220000002400 */
[----:B------:R-:W-:-:S02]  /*8d80*/  ISETP.GT.AND P2, PT, R189, 0x41, PT ;  /* 0x00000041bd00780c */ /* 0x000fc40003f44270 */
[----:B--2---:R-:W-:Y:S02]  /*8d90*/  FSEL R186, R188, -INF , P1 ;  /* 0xff800000bcba7808 */ /* 0x004fe40000800000 */
[----:B------:R-:W-:Y:S02]  /*8da0*/  FMNMX.FTZ R195, R185, R194, !PT ;  /* 0x000000c2b9c37209 */ /* 0x000fe40007810000 */
[----:B------:R-:W-:Y:S01]  /*8db0*/  ISETP.GT.AND P1, PT, R189, 0x48, PT ;  /* 0x00000048bd00780c */ /* 0x000fe20003f24270 */
[----:B------:R-:W2:Y:S01]  /*8dc0*/  MUFU.TANH R193, R193 ;  /* 0x000000c100c17308 */ /* 0x000ea20000002400 */
[----:B-1----:R-:W-:Y:S01]  /*8dd0*/  FSEL R187, R190, -INF , P2 ;  /* 0xff800000bebb7808 */ /* 0x002fe20001000000 */
[----:B------:R-:W-:Y:S01]  /*8de0*/  FMUL.FTZ R190, R183, UR37 ;  /* 0x00000025b7be7c20 */ /* 0x000fe20008410000 */
[----:B------:R-:W-:Y:S02]  /*8df0*/  FMNMX.FTZ R182, R186, R195, !PT ;  /* 0x000000c3bab67209 */ /* 0x000fe40007810000 */
[----:B------:R-:W-:-:S02]  /*8e00*/  ISETP.GT.AND P2, PT, R189, 0x49, PT ;  /* 0x00000049bd00780c */ /* 0x000fc40003f44270 */
[----:B------:R-:W-:Y:S01]  /*8e10*/  FMNMX.FTZ R194, R187, R182, !PT ;  /* 0x000000b6bbc27209 */ /* 0x000fe20007810000 */
[----:B------:R1:W-:Y:S01]  /*8e20*/  MUFU.TANH R188, R192 ;  /* 0x000000c000bc7308 */ /* 0x0003e20000002400 */
[----:B0-----:R-:W-:-:S04]  /*8e30*/  FSEL R183, R191, -INF , P1 ;  /* 0xff800000bfb77808 */ /* 0x001fc80000800000 */
[----:B------:R-:W-:-:S03]  /*8e40*/  FMNMX.FTZ R191, R183, R194, !PT ;  /* 0x000000c2b7bf7209 */ /* 0x000fc60007810000 */
[----:B------:R-:W0:Y:S01]  /*8e50*/  MUFU.TANH R2, R2 ;  /* 0x0000000200027308 */ /* 0x000e220000002400 */
[----:B--2---:R-:W-:-:S04]  /*8e60*/  FSEL R182, R193, -INF , P2 ;  /* 0xff800000c1b67808 */ /* 0x004fc80001000000 */
[----:B-1----:R-:W-:Y:S02]  /*8e70*/  FMNMX.FTZ R192, R182, R191, !PT ;  /* 0x000000bfb6c07209 */ /* 0x002fe40007810000 */
[----:B------:R-:W1:Y:S01]  /*8e80*/  SHFL.IDX PT, R191, R4, 0x1, 0x1c1f ;  /* 0x003c1f0004bf7f89 */ /* 0x000e6200000e0000 */
[----:B------:R-:W2:Y:S03]  /*8e90*/  MUFU.TANH R0, R0 ;  /* 0x0000000000007308 */ /* 0x000ea60000002400 */
[----:B------:R-:W3:Y:S05]  /*8ea0*/  SHFL.BFLY PT, R193, R192, 0x2, 0x1f ;  /* 0x0c401f00c0c17f89 */ /* 0x000eea00000e0000 */
[----:B------:R3:W-:Y:S08]  /*8eb0*/  MUFU.TANH R189, R190 ;  /* 0x000000be00bd7308 */ /* 0x0007f00000002400 */
[----:B------:R-:W4:Y:S01]  /*8ec0*/  MUFU.TANH R20, R20 ;  /* 0x0000001400147308 */ /* 0x000f220000002400 */
[----:B-1----:R-:W-:-:S07]  /*8ed0*/  IADD3 R168, R191, -UR6, R168 ;  /* 0x80000006bfa87c10 */ /* 0x002fce000fffe0a8 */
[----:B------:R-:W1:Y:S01]  /*8ee0*/  MUFU.TANH R184, R184 ;  /* 0x000000b800b87308 */ /* 0x000e620000002400 */
[----:B------:R-:W-:Y:S02]  /*8ef0*/  R2UR UR6, R3 ;  /* 0x00000000030672ca */ /* 0x000fe400000e0000 */
[----:B---3--:R-:W-:Y:S02]  /*8f00*/  FMNMX.FTZ R190, R192, R193, !PT ;  /* 0x000000c1c0be7209 */ /* 0x008fe40007810000 */
[C---:B------:R-:W-:Y:S02]  /*8f10*/  ISETP.GT.AND P1, PT, R168.reuse, RZ, PT ;  /* 0x000000ffa800720c */ /* 0x040fe40003f24270 */
[----:B------:R-:W-:Y:S01]  /*8f20*/  ISETP.GT.AND P2, PT, R168, 0x1, PT ;  /* 0x00000001a800780c */ /* 0x000fe20003f44270 */
[----:B------:R-:W3:Y:S01]  /*8f30*/  SHFL.BFLY PT, R193, R190, 0x1, 0x1f ;  /* 0x0c201f00bec17f89 */ /* 0x000ee200000e0000 */
[----:B------:R-:W5:Y:S01]  /*8f40*/  MUFU.TANH R176, R176 ;  /* 0x000000b000b07308 */ /* 0x000f620000002400 */
[----:B0-----:R-:W-:-:S02]  /*8f50*/  FSEL R2, R2, -INF , P1 ;  /* 0xff80000002027808 */ /* 0x001fc40000800000 */
[----:B------:R-:W-:Y:S02]  /*8f60*/  ISETP.GT.AND P1, PT, R168, 0x8, PT ;  /* 0x00000008a800780c */ /* 0x000fe40003f24270 */
[----:B--2---:R-:W-:Y:S01]  /*8f70*/  FSEL R0, R0, -INF , P2 ;  /* 0xff80000000007808 */ /* 0x004fe20001000000 */
[----:B------:R-:W-:Y:S01]  /*8f80*/  UIADD3 UR6, UR6, 0x38840, URZ ;  /* 0x0003884006067890 */ /* 0x000fe2000fffe03f */
[----:B------:R-:W-:Y:S01]  /*8f90*/  FMNMX.FTZ R191, R2, R228, !PT ;  /* 0x000000e402bf7209 */ /* 0x000fe20007810000 */
[----:B------:R-:W0:Y:S01]  /*8fa0*/  MUFU.TANH R177, R177 ;  /* 0x000000b100b17308 */ /* 0x000e220000002400 */
[----:B------:R-:W-:Y:S01]  /*8fb0*/  ISETP.GT.AND P2, PT, R168, 0x9, PT ;  /* 0x00000009a800780c */ /* 0x000fe20003f44270 */
[----:B------:R-:W-:Y:S01]  /*8fc0*/  UPRMT UR6, UR7, 0x654, UR6 ;  /* 0x0000065407067896 */ /* 0x000fe20008000006 */
[----:B----4-:R-:W-:Y:S02]  /*8fd0*/  FSEL R20, R20, -INF , P1 ;  /* 0xff80000014147808 */ /* 0x010fe40000800000 */
[----:B------:R-:W-:-:S02]  /*8fe0*/  FMNMX.FTZ R191, R0, R191, !PT ;  /* 0x000000bf00bf7209 */ /* 0x000fc40007810000 */
[----:B------:R-:W-:Y:S01]  /*8ff0*/  ISETP.GT.AND P1, PT, R168, 0x10, PT ;  /* 0x00000010a800780c */ /* 0x000fe20003f24270 */
[----:B------:R-:W2:Y:S01]  /*9000*/  MUFU.TANH R170, R170 ;  /* 0x000000aa00aa7308 */ /* 0x000ea20000002400 */
[----:B-1----:R-:W-:Y:S02]  /*9010*/  FSEL R184, R184, -INF , P2 ;  /* 0xff800000b8b87808 */ /* 0x002fe40001000000 */
[----:B------:R-:W-:Y:S01]  /*9020*/  FMNMX.FTZ R191, R20, R191, !PT ;  /* 0x000000bf14bf7209 */ /* 0x000fe20007810000 */
[----:B------:R-:W-:Y:S01]  /*9030*/  SYNCS.ARRIVE.TRANS64.RED.A1T0 RZ, [UR6], RZ ;  /* 0x000000ffffff79a7 */ /* 0x000fe20008100406 */
[----:B------:R-:W-:Y:S02]  /*9040*/  ISETP.GT.AND P2, PT, R168, 0x11, PT ;  /* 0x00000011a800780c */ /* 0x000fe40003f44270 */
[----:B-----5:R-:W-:Y:S01]  /*9050*/  FSEL R176, R176, -INF , P1 ;  /* 0xff800000b0b07808 */ /* 0x020fe20000800000 */
[----:B------:R-:W1:Y:S01]  /*9060*/  MUFU.TANH R171, R171 ;  /* 0x000000ab00ab7308 */ /* 0x000e620000002400 */
[----:B------:R-:W-:-:S02]  /*9070*/  FMNMX.FTZ R191, R184, R191, !PT ;  /* 0x000000bfb8bf7209 */ /* 0x000fc40007810000 */
[----:B---3--:R-:W-:Y:S02]  /*9080*/  FMNMX.FTZ R4, R190, R193, !PT ;  /* 0x000000c1be047209 */ /* 0x008fe40007810000 */
[----:B------:R-:W-:Y:S02]  /*9090*/  ISETP.GT.AND P3, PT, R168, 0x18, PT ;  /* 0x00000018a800780c */ /* 0x000fe40003f64270 */
[----:B0-----:R-:W-:Y:S01]  /*90a0*/  FSEL R177, R177, -INF , P2 ;  /* 0xff800000b1b17808 */ /* 0x001fe20001000000 */
[----:B------:R-:W0:Y:S01]  /*90b0*/  MUFU.TANH R174, R174 ;  /* 0x000000ae00ae7308 */ /* 0x000e220000002400 */
[----:B------:R-:W-:Y:S01]  /*90c0*/  FMNMX.FTZ R190, R176, R191, !PT ;  /* 0x000000bfb0be7209 */ /* 0x000fe20007810000 */
[----:B------:R-:W-:Y:S01]  /*90d0*/  FMUL.FTZ R192, R4, UR5 ;  /* 0x0000000504c07c20 */ /* 0x000fe20008410000 */
[----:B------:R-:W-:Y:S02]  /*90e0*/  ISETP.GT.AND P4, PT, R168, 0x19, PT ;  /* 0x00000019a800780c */ /* 0x000fe40003f84270 */
[----:B------:R-:W-:-:S02]  /*90f0*/  FSEL R188, R188, -INF , P3 ;  /* 0xff800000bcbc7808 */ /* 0x000fc40001800000 */
[----:B------:R-:W-:Y:S01]  /*9100*/  FMNMX.FTZ R191, R177, R190, !PT ;  /* 0x000000beb1bf7209 */ /* 0x000fe20007810000 */
[----:B------:R-:W3:Y:S01]  /*9110*/  MUFU.TANH R175, R175 ;  /* 0x000000af00af7308 */ /* 0x000ee20000002400 */
[----:B------:R-:W-:Y:S02]  /*9120*/  FSETP.NEU.FTZ.AND P1, PT, R4, -INF , PT ;  /* 0xff8000000400780b */ /* 0x000fe40003f3d000 */
[----:B------:R-:W-:Y:S02]  /*9130*/  ISETP.GT.AND P2, PT, R168, 0x20, PT ;  /* 0x00000020a800780c */ /* 0x000fe40003f44270 */
[----:B------:R-:W-:Y:S02]  /*9140*/  FSEL R189, R189, -INF , P4 ;  /* 0xff800000bdbd7808 */ /* 0x000fe40002000000 */
[----:B------:R-:W-:Y:S01]  /*9150*/  FMNMX.FTZ R190, R188, R191, !PT ;  /* 0x000000bfbcbe7209 */ /* 0x000fe20007810000 */
[----:B------:R4:W-:Y:S01]  /*9160*/  MUFU.TANH R3, R159 ;  /* 0x0000009f00037308 */ /* 0x0009e20000002400 */
[----:B------:R-:W-:-:S02]  /*9170*/  ISETP.GT.AND P3, PT, R168, 0x21, PT ;  /* 0x00000021a800780c */ /* 0x000fc40003f64270 */
[----:B--2---:R-:W-:Y:S02]  /*9180*/  FSEL R170, R170, -INF , P2 ;  /* 0xff800000aaaa7808 */ /* 0x004fe40001000000 */
[----:B------:R-:W-:Y:S02]  /*9190*/  FMNMX.FTZ R191, R189, R190, !PT ;  /* 0x000000bebdbf7209 */ /* 0x000fe40007810000 */
[----:B------:R-:W-:Y:S01]  /*91a0*/  ISETP.GT.AND P2, PT, R168, 0x28, PT ;  /* 0x00000028a800780c */ /* 0x000fe20003f44270 */
[----:B------:R-:W2:Y:S01]  /*91b0*/  MUFU.TANH R162, R162 ;  /* 0x000000a200a27308 */ /* 0x000ea20000002400 */
[----:B----4-:R-:W-:Y:S02]  /*91c0*/  FSEL R159, R192, RZ, P1 ;  /* 0x000000ffc09f7208 */ /* 0x010fe40000800000 */
[----:B-1----:R-:W-:Y:S02]  /*91d0*/  FSEL R171, R171, -INF , P3 ;  /* 0xff800000abab7808 */ /* 0x002fe40001800000 */
[----:B------:R-:W-:Y:S01]  /*91e0*/  ISETP.GT.AND P3, PT, R168, 0x29, PT ;  /* 0x00000029a800780c */ /* 0x000fe20003f64270 */
[--C-:B------:R-:W-:Y:S01]  /*91f0*/  FFMA.FTZ R208, R160, UR5, -R159.reuse ;  /* 0x00000005a0d07c23 */ /* 0x100fe2000801089f */
[----:B------:R-:W-:Y:S01]  /*9200*/  FMNMX.FTZ R160, R170, R191, !PT ;  /* 0x000000bfaaa07209 */ /* 0x000fe20007810000 */
[----:B------:R-:W1:Y:S01]  /*9210*/  MUFU.TANH R163, R163 ;  /* 0x000000a300a37308 */ /* 0x000e620000002400 */
[--C-:B------:R-:W-:Y:S01]  /*9220*/  FFMA.FTZ R191, R169, UR5, -R159.reuse ;  /* 0x00000005a9bf7c23 */ /* 0x100fe2000801089f */
[----:B0-----:R-:W-:Y:S01]  /*9230*/  FSEL R174, R174, -INF , P2 ;  /* 0xff800000aeae7808 */ /* 0x001fe20001000000 */
[--C-:B------:R-:W-:Y:S01]  /*9240*/  FFMA.FTZ R210, R161, UR5, -R159.reuse ;  /* 0x00000005a1d27c23 */ /* 0x100fe2000801089f */
[----:B------:R-:W-:Y:S01]  /*9250*/  FMNMX.FTZ R169, R171, R160, !PT ;  /* 0x000000a0aba97209 */ /* 0x000fe20007810000 */
[--C-:B------:R-:W-:Y:S01]  /*9260*/  FFMA.FTZ R204, R164, UR5, -R159.reuse ;  /* 0x00000005a4cc7c23 */ /* 0x100fe2000801089f */
[----:B------:R-:W-:Y:S01]  /*9270*/  ISETP.GT.AND P2, PT, R168, 0x30, PT ;  /* 0x00000030a800780c */ /* 0x000fe20003f44270 */
[--C-:B------:R-:W-:Y:S01]  /*9280*/  FFMA.FTZ R206, R178, UR5, -R159.reuse ;  /* 0x00000005b2ce7c23 */ /* 0x100fe2000801089f */
[----:B------:R-:W0:Y:S01]  /*9290*/  MUFU.TANH R166, R166 ;  /* 0x000000a600a67308 */ /* 0x000e220000002400 */
[----:B---3--:R-:W-:Y:S01]  /*92a0*/  FSEL R175, R175, -INF , P3 ;  /* 0xff800000afaf7808 */ /* 0x008fe20001800000 */
[--C-:B------:R-:W-:Y:S01]  /*92b0*/  FFMA.FTZ R198, R157, UR5, -R159.reuse ;  /* 0x000000059dc67c23 */ /* 0x100fe2000801089f */
[----:B------:R-:W-:Y:S01]  /*92c0*/  FMNMX.FTZ R190, R174, R169, !PT ;  /* 0x000000a9aebe7209 */ /* 0x000fe20007810000 */
[--C-:B------:R-:W-:Y:S01]  /*92d0*/  FFMA.FTZ R200, R152, UR5, -R159.reuse ;  /* 0x0000000598c87c23 */ /* 0x100fe2000801089f */
[----:B------:R-:W-:Y:S01]  /*92e0*/  ISETP.GT.AND P3, PT, R168, 0x31, PT ;  /* 0x00000031a800780c */ /* 0x000fe20003f64270 */
[--C-:B------:R-:W-:Y:S01]  /*92f0*/  FFMA.FTZ R202, R153, UR5, -R159.reuse ;  /* 0x0000000599ca7c23 */ /* 0x100fe2000801089f */
[----:B--2---:R-:W-:Y:S01]  /*9300*/  FSEL R162, R162, -INF , P2 ;  /* 0xff800000a2a27808 */ /* 0x004fe20001000000 */
[----:B------:R-:W2:Y:S01]  /*9310*/  MUFU.TANH R167, R167 ;  /* 0x000000a700a77308 */ /* 0x000ea20000002400 */
[----:B------:R-:W-:Y:S01]  /*9320*/  FMNMX.FTZ R161, R175, R190, !PT ;  /* 0x000000beafa17209 */ /* 0x000fe20007810000 */
[--C-:B------:R-:W-:Y:S01]  /*9330*/  FFMA.FTZ R165, R165, UR5, -R159.reuse ;  /* 0x00000005a5a57c23 */ /* 0x100fe2000801089f */
[----:B------:R-:W-:Y:S01]  /*9340*/  ISETP.GT.AND P2, PT, R168, 0x38, PT ;  /* 0x00000038a800780c */ /* 0x000fe20003f44270 */
[--C-:B------:R-:W-:Y:S01]  /*9350*/  FFMA.FTZ R196, R181, UR5, -R159.reuse ;  /* 0x00000005b5c47c23 */ /* 0x100fe2000801089f */
[----:B-1----:R-:W-:Y:S01]  /*9360*/  FSEL R163, R163, -INF , P3 ;  /* 0xff800000a3a37808 */ /* 0x002fe20001800000 */
[--C-:B------:R-:W-:Y:S01]  /*9370*/  FFMA.FTZ R153, R185, UR5, -R159.reuse ;  /* 0x00000005b9997c23 */ /* 0x100fe2000801089f */
[----:B------:R-:W-:Y:S01]  /*9380*/  FMNMX.FTZ R190, R162, R161, !PT ;  /* 0x000000a1a2be7209 */ /* 0x000fe20007810000 */
[----:B------:R-:W1:Y:S01]  /*9390*/  MUFU.TANH R154, R154 ;  /* 0x0000009a009a7308 */ /* 0x000e620000002400 */
[----:B------:R-:W-:Y:S01]  /*93a0*/  ISETP.GT.AND P3, PT, R168, 0x39, PT ;  /* 0x00000039a800780c */ /* 0x000fe20003f64270 */
[--C-:B------:R-:W-:Y:S01]  /*93b0*/  FFMA.FTZ R161, R172, UR5, -R159.reuse ;  /* 0x00000005aca17c23 */ /* 0x100fe2000801089f */
[----:B0-----:R-:W-:Y:S01]  /*93c0*/  FSEL R166, R166, -INF , P2 ;  /* 0xff800000a6a67808 */ /* 0x001fe20001000000 */
[--C-:B------:R-:W-:Y:S01]  /*93d0*/  FFMA.FTZ R192, R186, UR5, -R159.reuse ;  /* 0x00000005bac07c23 */ /* 0x100fe2000801089f */
[----:B------:R-:W-:Y:S01]  /*93e0*/  FMNMX.FTZ R169, R163, R190, !PT ;  /* 0x000000bea3a97209 */ /* 0x000fe20007810000 */
[--C-:B------:R-:W-:Y:S01]  /*93f0*/  FFMA.FTZ R152, R187, UR5, -R159.reuse ;  /* 0x00000005bb987c23 */ /* 0x100fe2000801089f */
[----:B------:R-:W-:Y:S01]  /*9400*/  ISETP.GT.AND P2, PT, R168, 0x40, PT ;  /* 0x00000040a800780c */ /* 0x000fe20003f44270 */
[----:B------:R-:W0:Y:S01]  /*9410*/  MUFU.TANH R155, R155 ;  /* 0x0000009b009b7308 */ /* 0x000e220000002400 */
[----:B--2---:R-:W-:Y:S01]  /*9420*/  FSEL R167, R167, -INF , P3 ;  /* 0xff800000a7a77808 */ /* 0x004fe20001800000 */
[----:B------:R-:W-:Y:S01]  /*9430*/  FFMA.FTZ R194, R183, UR5, -R159 ;  /* 0x00000005b7c27c23 */ /* 0x000fe2000801089f */
[----:B------:R-:W-:-:S02]  /*9440*/  FMNMX.FTZ R172, R166, R169, !PT ;  /* 0x000000a9a6ac7209 */ /* 0x000fc40007810000 */
[----:B------:R-:W-:-:S03]  /*9450*/  ISETP.GT.AND P3, PT, R168, 0x41, PT ;  /* 0x00000041a800780c */ /* 0x000fc60003f64270 */
[----:B------:R-:W2:Y:S01]  /*9460*/  MUFU.TANH R158, R158 ;  /* 0x0000009e009e7308 */ /* 0x000ea20000002400 */
[----:B-1----:R-:W-:Y:S02]  /*9470*/  FSEL R154, R154, -INF , P2 ;  /* 0xff8000009a9a7808 */ /* 0x002fe40001000000 */
[----:B------:R-:W-:-:S05]  /*9480*/  ISETP.GT.AND P2, PT, R168, 0x48, PT ;  /* 0x00000048a800780c */ /* 0x000fca0003f44270 */
[----:B------:R1:W-:Y:S01]  /*9490*/  MUFU.EX2 R160, R191 ;  /* 0x000000bf00a07308 */ /* 0x0003e20000000800 */
[----:B0-----:R-:W-:Y:S02]  /*94a0*/  FSEL R169, R155, -INF , P3 ;  /* 0xff8000009ba97808 */ /* 0x001fe40001800000 */
[----:B------:R-:W-:Y:S01]  /*94b0*/  ISETP.GT.AND P3, PT, R168, 0x49, PT ;  /* 0x00000049a800780c */ /* 0x000fe20003f64270 */
[----:B------:R-:W-:-:S03]  /*94c0*/  FFMA.FTZ R168, R173, UR5, -R159 ;  /* 0x00000005ada87c23 */ /* 0x000fc6000801089f */
[----:B------:R-:W-:Y:S01]  /*94d0*/  FSEL R173, R3, -INF , P3 ;  /* 0xff80000003ad7808 */ /* 0x000fe20001800000 */
[----:B------:R-:W-:Y:S01]  /*94e0*/  MUFU.EX2 R208, R208 ;  /* 0x000000d000d07308 */ /* 0x000fe20000000800 */
[----:B-1----:R-:W-:Y:S02]  /*94f0*/  FMNMX.FTZ R191, R167, R172, !PT ;  /* 0x000000aca7bf7209 */ /* 0x002fe40007810000 */
[----:B--2---:R-:W-:Y:S02]  /*9500*/  FSEL R172, R158, -INF , P2 ;  /* 0xff8000009eac7808 */ /* 0x004fe40001000000 */
[----:B------:R-:W-:-:S03]  /*9510*/  FMNMX.FTZ R164, R154, R191, !PT ;  /* 0x000000bf9aa47209 */ /* 0x000fc60007810000 */
[----:B------:R-:W-:Y:S01]  /*9520*/  MUFU.EX2 R210, R210 ;  /* 0x000000d200d27308 */ /* 0x000fe20000000800 */
[----:B------:R-:W-:Y:S01]  /*9530*/  FMNMX.FTZ R155, R169, R164, !PT ;  /* 0x000000a4a99b7209 */ /* 0x000fe20007810000 */
[----:B------:R-:W-:-:S03]  /*9540*/  FFMA.FTZ R164, R179, UR5, -R159 ;  /* 0x00000005b3a47c23 */ /* 0x000fc6000801089f */
[----:B------:R-:W-:Y:S01]  /*9550*/  FMNMX.FTZ R158, R172, R155, !PT ;  /* 0x0000009bac9e7209 */ /* 0x000fe20007810000 */
[--C-:B------:R-:W-:Y:S01]  /*9560*/  FFMA.FTZ R155, R156, UR5, -R159.reuse ;  /* 0x000000059c9b7c23 */ /* 0x100fe2000801089f */
[--C-:B------:R-:W-:Y:S01]  /*9570*/  FFMA.FTZ R156, R182, UR5, -R159.reuse ;  /* 0x00000005b69c7c23 */ /* 0x100fe2000801089f */
[----:B------:R-:W-:Y:S01]  /*9580*/  MUFU.EX2 R161, R161 ;  /* 0x000000a100a17308 */ /* 0x000fe20000000800 */
[----:B------:R-:W-:Y:S01]  /*9590*/  FMNMX.FTZ R3, R173, R158, !PT ;  /* 0x0000009ead037209 */ /* 0x000fe20007810000 */
[----:B------:R-:W-:-:S04]  /*95a0*/  FFMA.FTZ R158, R180, UR5, -R159 ;  /* 0x00000005b49e7c23 */ /* 0x000fc8000801089f */
[----:B------:R-:W0:Y:S02]  /*95b0*/  SHFL.BFLY PT, R178, R3, 0x2, 0x1f ;  /* 0x0c401f0003b27f89 */ /* 0x000e2400000e0000 */
[----:B------:R-:W-:Y:S08]  /*95c0*/  MUFU.EX2 R204, R204 ;  /* 0x000000cc00cc7308 */ /* 0x000ff00000000800 */
[----:B------:R-:W-:Y:S08]  /*95d0*/  MUFU.EX2 R168, R168 ;  /* 0x000000a800a87308 */ /* 0x000ff00000000800 */
[----:B------:R-:W-:Y:S01]  /*95e0*/  MUFU.EX2 R206, R206 ;  /* 0x000000ce00ce7308 */ /* 0x000fe20000000800 */
[----:B0-----:R-:W-:-:S07]  /*95f0*/  FMNMX.FTZ R178, R3, R178, !PT ;  /* 0x000000b203b27209 */ /* 0x001fce0007810000 */
[----:B------:R-:W-:Y:S01]  /*9600*/  MUFU.EX2 R165, R165 ;  /* 0x000000a500a57308 */ /* 0x000fe20000000800 */
[----:B------:R-:W0:Y:S07]  /*9610*/  SHFL.BFLY PT, R3, R178, 0x1, 0x1f ;  /* 0x0c201f00b2037f89 */ /* 0x000e2e00000e0000 */
[----:B------:R-:W-:Y:S08]  /*9620*/  MUFU.EX2 R200, R200 ;  /* 0x000000c800c87308 */ /* 0x000ff00000000800 */
[----:B------:R-:W-:Y:S08]  /*9630*/  MUFU.EX2 R164, R164 ;  /* 0x000000a400a47308 */ /* 0x000ff00000000800 */
[----:B------:R-:W-:Y:S01]  /*9640*/  MUFU.EX2 R202, R202 ;  /* 0x000000ca00ca7308 */ /* 0x000fe20000000800 */
[----:B0-----:R-:W-:-:S04]  /*9650*/  FMNMX.FTZ R3, R178, R3, !PT ;  /* 0x00000003b2037209 */ /* 0x001fc80007810000 */
[C---:B------:R-:W-:Y:S01]  /*9660*/  FSETP.NEU.FTZ.AND P2, PT, R3.reuse, -INF , PT ;  /* 0xff8000000300780b */ /* 0x040fe20003f5d000 */
[----:B------:R-:W-:Y:S02]  /*9670*/  FMUL.FTZ R157, R3, UR5 ;  /* 0x00000005039d7c20 */ /* 0x000fe40008410000 */
[----:B------:R-:W-:Y:S03]  /*9680*/  MUFU.EX2 R158, R158 ;  /* 0x0000009e009e7308 */ /* 0x000fe60000000800 */
        /* <DEDUP_REMOVED lines=9> */
[----:B------:R-:W-:Y:S01]  /*9720*/  FSEL R21, R3, RZ, P2 ;  /* 0x000000ff03157208 */ /* 0x000fe20001000000 */
[----:B------:R-:W-:Y:S01]  /*9730*/  MUFU.EX2 R209, R209 ;  /* 0x000000d100d17308 */ /* 0x000fe20000000800 */
[--C-:B------:R-:W-:Y:S01]  /*9740*/  FFMA.FTZ R159, R177, UR5, -R157.reuse ;  /* 0x00000005b19f7c23 */ /* 0x100fe2000801089d */
[----:B------:R-:W-:Y:S01]  /*9750*/  FMUL.FTZ R0, R0, UR5 ;  /* 0x0000000500007c20 */ /* 0x000fe20008410000 */
[--C-:B------:R-:W-:Y:S01]  /*9760*/  FFMA.FTZ R201, R170, UR5, -R157.reuse ;  /* 0x00000005aac97c23 */ /* 0x100fe2000801089d */
[----:B------:R-:W-:Y:S01]  /*9770*/  FADD.FTZ R21, -R21, R228 ;  /* 0x000000e415157221 */ /* 0x000fe20000010100 */
[--C-:B------:R-:W-:Y:S01]  /*9780*/  FFMA.FTZ R170, R175, UR5, -R157.reuse ;  /* 0x00000005afaa7c23 */ /* 0x100fe2000801089d */
[--C-:B------:R-:W-:Y:S01]  /*9790*/  FFMA.FTZ R207, R188, UR5, -R157.reuse ;  /* 0x00000005bccf7c23 */ /* 0x100fe2000801089d */
[--C-:B------:R-:W-:Y:S01]  /*97a0*/  FFMA.FTZ R20, R189, UR5, -R157.reuse ;  /* 0x00000005bd147c23 */ /* 0x100fe2000801089d */
[----:B------:R-:W-:Y:S01]  /*97b0*/  FMUL.FTZ R21, R21, UR5 ;  /* 0x0000000515157c20 */ /* 0x000fe20008410000 */
[----:B------:R-:W0:Y:S01]  /*97c0*/  MUFU.EX2 R0, R0 ;  /* 0x0000000000007308 */ /* 0x000e220000000800 */
[--C-:B------:R-:W-:Y:S01]  /*97d0*/  FFMA.FTZ R197, R162, UR5, -R157.reuse ;  /* 0x00000005a2c57c23 */ /* 0x100fe2000801089d */
[--C-:B------:R-:W-:Y:S01]  /*97e0*/  FFMA.FTZ R171, R171, UR5, -R157.reuse ;  /* 0x00000005abab7c23 */ /* 0x100fe2000801089d */
[--C-:B------:R-:W-:Y:S01]  /*97f0*/  FFMA.FTZ R203, R174, UR5, -R157.reuse ;  /* 0x00000005aecb7c23 */ /* 0x100fe2000801089d */
[--C-:B------:R-:W-:Y:S01]  /*9800*/  FFMA.FTZ R199, R166, UR5, -R157.reuse ;  /* 0x00000005a6c77c23 */ /* 0x100fe2000801089d */
[--C-:B------:R-:W-:Y:S01]  /*9810*/  FFMA.FTZ R163, R163, UR5, -R157.reuse ;  /* 0x00000005a3a37c23 */ /* 0x100fe2000801089d */
[--C-:B------:R-:W-:Y:S01]  /*9820*/  FFMA.FTZ R193, R154, UR5, -R157.reuse ;  /* 0x000000059ac17c23 */ /* 0x100fe2000801089d */
[----:B------:R-:W-:Y:S01]  /*9830*/  FFMA.FTZ R195, R172, UR5, -R157 ;  /* 0x00000005acc37c23 */ /* 0x000fe2000801089d */
[----:B------:R-:W1:Y:S08]  /*9840*/  MUFU.EX2 R2, R21 ;  /* 0x0000001500027308 */ /* 0x000e700000000800 */
[----:B------:R-:W2:Y:S01]  /*9850*/  MUFU.EX2 R179, R179 ;  /* 0x000000b300b37308 */ /* 0x000ea20000000800 */
[----:B0-----:R-:W-:-:S04]  /*9860*/  FFMA.FTZ R175, R0, R18, R208 ;  /* 0x0000001200af7223 */ /* 0x001fc800000100d0 */
[----:B------:R-:W-:-:S03]  /*9870*/  FADD.FTZ R175, R160, R175 ;  /* 0x000000afa0af7221 */ /* 0x000fc60000010000 */
[----:B------:R-:W0:Y:S01]  /*9880*/  MUFU.EX2 R211, R211 ;  /* 0x000000d300d37308 */ /* 0x000e220000000800 */
[----:B-1----:R-:W-:Y:S01]  /*9890*/  FFMA.FTZ R18, R2, R5, R209 ;  /* 0x0000000502127223 */ /* 0x002fe200000100d1 */
[----:B------:R-:W-:-:S04]  /*98a0*/  FADD.FTZ R162, R210, R175 ;  /* 0x000000afd2a27221 */ /* 0x000fc80000010000 */
[----:B------:R-:W-:Y:S01]  /*98b0*/  FADD.FTZ R21, R161, R162 ;  /* 0x000000a2a1157221 */ /* 0x000fe20000010000 */
[----:B------:R-:W-:Y:S01]  /*98c0*/  FFMA.FTZ R162, R167, UR5, -R157 ;  /* 0x00000005a7a27c23 */ /* 0x000fe2000801089d */
        /* <DEDUP_REMOVED lines=19> */
[----:B------:R-:W-:Y:S01]  /*9a00*/  FADD.FTZ R5, R164, R21 ;  /* 0x00000015a4057221 */ /* 0x000fe20000010000 */
[----:B------:R-:W-:-:S03]  /*9a10*/  FFMA.FTZ R21, R169, UR5, -R157 ;  /* 0x00000005a9157c23 */ /* 0x000fc6000801089d */
[----:B------:R-:W-:Y:S02]  /*9a20*/  FADD.FTZ R5, R202, R5 ;  /* 0x00000005ca057221 */ /* 0x000fe40000010000 */
[----:B------:R-:W2:Y:S01]  /*9a30*/  MUFU.EX2 R203, R203 ;  /* 0x000000cb00cb7308 */ /* 0x000ea20000000800 */
[----:B0-----:R-:W-:Y:S01]  /*9a40*/  FADD.FTZ R18, R201, R18 ;  /* 0x00000012c9127221 */ /* 0x001fe20000010000 */
[----:B------:R-:W-:-:S04]  /*9a50*/  FADD.FTZ R5, R158, R5 ;  /* 0x000000059e057221 */ /* 0x000fc80000010000 */
[----:B------:R-:W-:Y:S02]  /*9a60*/  FADD.FTZ R154, R196, R5 ;  /* 0x00000005c49a7221 */ /* 0x000fe40000010000 */
        /* <DEDUP_REMOVED lines=37> */
.L_x_2220:
[----:B------:R-:W0:Y:S01]  /*9cc0*/  S2UR UR7, SR_CgaCtaId ;  /* 0x00000000000779c3 */ /* 0x000e220000008800 */
[----:B------:R-:W-:Y:S01]  /*9cd0*/  R2UR UR6, R229 ;  /* 0x00000000e50672ca */ /* 0x000fe200000e0000 */
[----:B------:R-:W-:Y:S01]  /*9ce0*/  UIADD3 UR4, UR4, 0x38860, URZ ;  /* 0x0003886004047890 */ /* 0x000fe2000fffe03f */
[----:B------:R-:W-:Y:S01]  /*9cf0*/  F2FP.F16.F32.PACK_AB R207, R20, R207 ;  /* 0x000000cf14cf723e */ /* 0x000fe200000000ff */
[----:B------:R-:W-:Y:S01]  /*9d00*/  UMOV UR60, UR36 ;  /* 0x00000024003c7c82 */ /* 0x000fe20008000000 */
[----:B------:R-:W-:Y:S01]  /*9d10*/  F2FP.F16.F32.PACK_AB R193, R21, R193 ;  /* 0x000000c115c1723e */ /* 0x000fe200000000ff */
[----:B------:R-:W-:Y:S01]  /*9d20*/  IMAD.MOV.U32 R228, RZ, RZ, R3 ;  /* 0x000000ffffe47224 */ /* 0x000fe200078e0003 */
[----:B------:R-:W-:Y:S02]  /*9d30*/  F2FP.F16.F32.PACK_AB R208, R160, R208 ;  /* 0x000000d0a0d0723e */ /* 0x000fe400000000ff */
[----:B------:R-:W-:Y:S02]  /*9d40*/  F2FP.F16.F32.PACK_AB R209, R179, R209 ;  /* 0x000000d1b3d1723e */ /* 0x000fe400000000ff */
[----:B------:R-:W-:-:S02]  /*9d50*/  F2FP.F16.F32.PACK_AB R210, R161, R210 ;  /* 0x000000d2a1d2723e */ /* 0x000fc400000000ff */
[----:B------:R-:W-:Y:S01]  /*9d60*/  F2FP.F16.F32.PACK_AB R211, R178, R211 ;  /* 0x000000d3b2d3723e */ /* 0x000fe200000000ff */
[----:B------:R-:W-:Y:S01]  /*9d70*/  UISETP.GT.AND UP0, UPT, UR61, UR6, UPT ;  /* 0x000000063d00728c */ /* 0x000fe2000bf04270 */
[----:B------:R-:W-:Y:S01]  /*9d80*/  F2FP.F16.F32.PACK_AB R204, R168, R204 ;  /* 0x000000cca8cc723e */ /* 0x000fe200000000ff */
[----:B------:R-:W-:Y:S01]  /*9d90*/  UIADD3 UR61, UR61, -0x1, URZ ;  /* 0xffffffff3d3d7890 */ /* 0x000fe2000fffe03f */
[----:B------:R-:W-:Y:S02]  /*9da0*/  F2FP.F16.F32.PACK_AB R205, R159, R205 ;  /* 0x000000cd9fcd723e */ /* 0x000fe400000000ff */
[----:B------:R-:W-:Y:S02]  /*9db0*/  F2FP.F16.F32.PACK_AB R206, R165, R206 ;  /* 0x000000cea5ce723e */ /* 0x000fe400000000ff */
[----:B------:R-:W-:Y:S02]  /*9dc0*/  PLOP3.LUT P1, PT, PT, PT, UP0, 0x80, 0x0 ;  /* 0x000000000000781c */ /* 0x000fe40003f2f008 */
[----:B------:R-:W-:Y:S01]  /*9dd0*/  F2FP.F16.F32.PACK_AB R200, R164, R200 ;  /* 0x000000c8a4c8723e */ /* 0x000fe200000000ff */
[----:B0-----:R-:W-:Y:S01]  /*9de0*/  UPRMT UR4, UR7, 0x654, UR4 ;  /* 0x0000065407047896 */ /* 0x001fe20008000004 */
[----:B------:R-:W-:-:S02]  /*9df0*/  F2FP.F16.F32.PACK_AB R201, R171, R201 ;  /* 0x000000c9abc9723e */ /* 0x000fc400000000ff */
[----:B------:R-:W-:Y:S02]  /*9e00*/  F2FP.F16.F32.PACK_AB R202, R158, R202 ;  /* 0x000000ca9eca723e */ /* 0x000fe400000000ff */
[----:B------:R-:W-:Y:S02]  /*9e10*/  F2FP.F16.F32.PACK_AB R203, R170, R203 ;  /* 0x000000cbaacb723e */ /* 0x000fe400000000ff */
[----:B------:R-:W-:Y:S02]  /*9e20*/  F2FP.F16.F32.PACK_AB R196, R155, R196 ;  /* 0x000000c49bc4723e */ /* 0x000fe400000000ff */
[----:B------:R-:W-:Y:S01]  /*9e30*/  SYNCS.ARRIVE.TRANS64.RED.A1T0 RZ, [UR4], RZ ;  /* 0x000000ffffff79a7 */ /* 0x000fe20008100404 */
[----:B------:R-:W-:Y:S02]  /*9e40*/  R2UR UR4, R17 ;  /* 0x00000000110472ca */ /* 0x000fe400000e0000 */
[----:B------:R-:W-:Y:S02]  /*9e50*/  F2FP.F16.F32.PACK_AB R197, R163, R197 ;  /* 0x000000c5a3c5723e */ /* 0x000fe400000000ff */
[----:B------:R-:W-:-:S02]  /*9e60*/  F2FP.F16.F32.PACK_AB R198, R153, R198 ;  /* 0x000000c699c6723e */ /* 0x000fc400000000ff */
[----:B------:R-:W-:Y:S02]  /*9e70*/  F2FP.F16.F32.PACK_AB R199, R162, R199 ;  /* 0x000000c7a2c7723e */ /* 0x000fe400000000ff */
[----:B------:R-:W-:Y:S02]  /*9e80*/  F2FP.F16.F32.PACK_AB R192, R152, R192 ;  /* 0x000000c098c0723e */ /* 0x000fe400000000ff */
[----:B------:R-:W-:Y:S02]  /*9e90*/  F2FP.F16.F32.PACK_AB R194, R156, R194 ;  /* 0x000000c29cc2723e */ /* 0x000fe400000000ff */
[----:B------:R-:W-:Y:S01]  /*9ea0*/  F2FP.F16.F32.PACK_AB R195, R154, R195 ;  /* 0x000000c39ac3723e */ /* 0x000fe200000000ff */
[----:B------:R-:W-:Y:S01]  /*9eb0*/  IMAD.U32 R20, RZ, RZ, UR4 ;  /* 0x00000004ff147e24 */ /* 0x000fe2000f8e00ff */
[----:B------:R-:W-:Y:S01]  /*9ec0*/  MOV R21, R4 ;  /* 0x0000000400157202 */ /* 0x000fe20000000f00 */
[----:B------:R-:W-:Y:S06]  /*9ed0*/  @P1 BRA `(.L_x_2221) ;  /* 0xffffffbc004c1947 */ /* 0x000fec000383ffff */
.L_x_2210:
[----:B------:R-:W-:-:S13]  /*9ee0*/  ISETP.LE.AND P1, PT, RZ, UR61, PT ;  /* 0x0000003dff007c0c */ /* 0x000fda000bf23270 */
[----:B------:R-:W-:Y:S05]  /*9ef0*/  @!P1 BRA `(.L_x_2222) ;  /* 0x0000004000089947 */ /* 0x000fea0003800000 */
[----:B------:R-:W-:Y:S01]  /*9f00*/  R2UR UR4, R17 ;  /* 0x00000000110472ca */ /* 0x000fe200000e0000 */
[----:B------:R-:W-:Y:S01]  /*9f10*/  IMAD.MOV.U32 R20, RZ, RZ, R3 ;  /* 0x000000ffff147224 */ /* 0x000fe200078e0003 */
[----:B------:R-:W-:Y:S01]  /*9f20*/  UMOV UR60, UR36 ;  /* 0x00000024003c7c82 */ /* 0x000fe20008000000 */
[----:B------:R-:W-:Y:S01]  /*9f30*/  IMAD.MOV.U32 R21, RZ, RZ, R4 ;  /* 0x000000ffff157224 */ /* 0x000fe200078e0004 */
[----:B------:R-:W-:-:S09]  /*9f40*/  ULDC UR37, c[0x0][0x9d8] ;  /* 0x0002760000257ab9 */ /* 0x000fd20000000800 */
[----:B------:R-:W-:-:S07]  /*9f50*/  IMAD.U32 R23, RZ, RZ, UR4 ;  /* 0x00000004ff177e24 */ /* 0x000fce000f8e00ff */
.L_x_2233:
[----:B------:R-:W-:Y:S01]  /*9f60*/  R2UR UR5, R23 ;  /* 0x00000000170572ca */ /* 0x000fe200000e0000 */
[----:B------:R-:W-:-:S04]  /*9f70*/  UIADD3 UR36, UR60, 0x1, URZ ;  /* 0x000000013c247890 */ /* 0x000fc8000fffe03f */
[----:B------:R-:W-:-:S04]  /*9f80*/  UISETP.NE.AND UP0, UPT, UR36, 0x2, UPT ;  /* 0x000000022400788c */ /* 0x000fc8000bf05270 */
[----:B------:R-:W-:Y:S02]  /*9f90*/  USEL UR4, URZ, 0x1, UP0 ;  /* 0x000000013f047887 */ /* 0x000fe40008000000 */
[----:B------:R-:W-:Y:S02]  /*9fa0*/  USEL UR36, UR36, URZ, UP0 ;  /* 0x0000003f24247287 */ /* 0x000fe40008000000 */
[----:B------:R-:W-:-:S06]  /*9fb0*/  ULOP3.LUT UR4, UR5, UR4, URZ, 0x3c, !UPT ;  /* 0x0000000405047292 */ /* 0x000fcc000f8e3c3f */
[----:B------:R-:W-:Y:S01]  /*9fc0*/  IMAD.U32 R17, RZ, RZ, UR4 ;  /* 0x00000004ff117e24 */ /* 0x000fe2000f8e00ff */
[----:B------:R-:W-:Y:S06]  /*9fd0*/  @!P0 BRA `(.L_x_2223) ;  /* 0x0000000000048947 */ /* 0x000fec0003800000 */
[----:B------:R-:W-:Y:S01]  /*9fe0*/  BPT.TRAP 0x1 ;  /* 0x000000040000795c */ /* 0x000fe20000300000 */
.L_x_2223:
[----:B------:R-:W-:Y:S02]  /*9ff0*/  R2UR UR4, R16 ;  /* 0x00000000100472ca */ /* 0x000fe400000e0000 */
[----:B------:R-:W-:-:S11]  /*a000*/  R2UR UR5, R17 ;  /* 0x00000000110572ca */ /* 0x000fd600000e0000 */
[----:B------:R-:W-:Y:S02]  /*a010*/  ULEA UR4, UR36, UR4, 0x3 ;  /* 0x0000000424047291 */ /* 0x000fe4000f8e183f */
[----:B------:R-:W-:-:S04]  /*a020*/  MOV R3, UR5 ;  /* 0x0000000500037c02 */ /* 0x000fc80008000f00 */
[----:B------:R-:W-:-:S04]  /*a030*/  SHF.L.U32 R3, R3, 0x1f, RZ ;  /* 0x0000001f03037819 */ /* 0x000fc800000006ff */
[----:B------:R0:W1:Y:S01]  /*a040*/  SYNCS.PHASECHK.TRANS64.TRYWAIT P1, [UR4+0x38830], R3 ;  /* 0x03883003ff0075a7 */ /* 0x0000620008020144 */
[----:B------:R-:W-:Y:S05]  /*a050*/  @!P0 BRA `(.L_x_2224) ;  /* 0x0000000000048947 */ /* 0x000fea0003800000 */
[----:B------:R-:W-:Y:S01]  /*a060*/  BPT.TRAP 0x1 ;  /* 0x000000040000795c */ /* 0x000fe20000300000 */
.L_x_2224:
[----:B-1----:R-:W-:Y:S05]  /*a070*/  @P1 BRA `(.L_x_2225) ;  /* 0x0000000000081947 */ /* 0x002fea0003800000 */
[----:B------:R-:W1:Y:S02]  /*a080*/  SYNCS.PHASECHK.TRANS64.TRYWAIT P1, [UR4+0x38830], R3 ;  /* 0x03883003ff0075a7 */ /* 0x000e640008020144 */
[----:B-1----:R-:W-:Y:S05]  /*a090*/  @!P1 BRA `(.L_x_2226) ;  /* 0x000000c400389947 */ /* 0x002fea0003800000 */
.L_x_2225:
        /* <DEDUP_REMOVED lines=655> */
.L_x_2227:
[----:B------:R-:W-:Y:S02]  /*c990*/  R2UR UR4, R16 ;  /* 0x00000000100472ca */ /* 0x000fe400000e0000 */
[----:B------:R-:W-:-:S11]  /*c9a0*/  R2UR UR5, R23 ;  /* 0x00000000170572ca */ /* 0x000fd600000e0000 */
[----:B------:R-:W-:Y:S02]  /*c9b0*/  ULEA UR4, UR60, UR4, 0x3 ;  /* 0x000000043c047291 */ /* 0x000fe4000f8e183f */
[----:B------:R-:W-:-:S05]  /*c9c0*/  IMAD.U32 R0, RZ, RZ, UR5 ;  /* 0x00000005ff007e24 */ /* 0x000fca000f8e00ff */
[----:B------:R-:W-:-:S04]  /*c9d0*/  SHF.L.U32 R0, R0, 0x1f, RZ ;  /* 0x0000001f00007819 */ /* 0x000fc800000006ff */
[----:B------:R2:W3:Y:S01]  /*c9e0*/  SYNCS.PHASECHK.TRANS64.TRYWAIT P1, [UR4+0x38850], R0 ;  /* 0x03885000ff0075a7 */ /* 0x0004e20008020144 */
[----:B------:R-:W-:Y:S05]  /*c9f0*/  @!P0 BRA `(.L_x_2228) ;  /* 0x0000000000048947 */ /* 0x000fea0003800000 */
[----:B------:R-:W-:Y:S01]  /*ca00*/  BPT.TRAP 0x1 ;  /* 0x000000040000795c */ /* 0x000fe20000300000 */
.L_x_2228:
[----:B---3--:R-:W-:Y:S05]  /*ca10*/  @P1 BRA `(.L_x_2229) ;  /* 0x0000000000081947 */ /* 0x008fea0003800000 */
[----:B------:R-:W3:Y:S02]  /*ca20*/  SYNCS.PHASECHK.TRANS64.TRYWAIT P1, [UR4+0x38850], R0 ;  /* 0x03885000ff0075a7 */ /* 0x000ee40008020144 */
[----:B---3--:R-:W-:Y:S05]  /*ca30*/  @!P1 BRA `(.L_x_2230) ;  /* 0x0000009800e89947 */ /* 0x008fea0003800000 */
.L_x_2229:
        /* <DEDUP_REMOVED lines=37> */
.L_x_2231:
[----:B------:R-:W-:Y:S01]  /*cc90*/  FMUL.FTZ R23, R184, UR37 ;  /* 0x00000025b8177c20 */ /* 0x000fe20008410000 */
        /* <DEDUP_REMOVED lines=23> */
[----:B01----:R-:W-:Y:S01]  /*ce10*/  FMNMX.FTZ R3, R23, R21, !PT ;  /* 0x0000001517037209 */ /* 0x003fe20007810000 */
[----:B------:R-:W-:Y:S01]  /*ce20*/  FMUL.FTZ R175, R175, UR37 ;  /* 0x00000025afaf7c20 */ /* 0x000fe20008410000 */
[----:B------:R-:W-:Y:S01]  /*ce30*/  FMUL.FTZ R172, R172, UR37 ;  /* 0x00000025acac7c20 */ /* 0x000fe20008410000 */
[----:B------:R-:W-:Y:S01]  /*ce40*/  FMUL.FTZ R162, R162, UR37 ;  /* 0x00000025a2a27c20 */ /* 0x000fe20008410000 */
[----:B------:R-:W-:Y:S01]  /*ce50*/  FMUL.FTZ R173, R173, UR37 ;  /* 0x00000025adad7c20 */ /* 0x000fe20008410000 */
[----:B------:R-:W-:Y:S01]  /*ce60*/  FMUL.FTZ R163, R163, UR37 ;  /* 0x00000025a3a37c20 */ /* 0x000fe20008410000 */
[----:B------:R-:W-:Y:S01]  /*ce70*/  FMUL.FTZ R160, R160, UR37 ;  /* 0x00000025a0a07c20 */ /* 0x000fe20008410000 */
[----:B------:R-:W0:Y:S01]  /*ce80*/  MUFU.TANH R189, R189 ;  /* 0x000000bd00bd7308 */ /* 0x000e220000002400 */
[----:B----4-:R-:W-:Y:S01]  /*ce90*/  FMNMX.FTZ R191, R185, R20, !PT ;  /* 0x00000014b9bf7209 */ /* 0x010fe20007810000 */
[----:B------:R-:W-:Y:S01]  /*cea0*/  FMUL.FTZ R166, R166, UR37 ;  /* 0x00000025a6a67c20 */ /* 0x000fe20008410000 */
[----:B------:R-:W-:Y:S01]  /*ceb0*/  FMUL.FTZ R161, R161, UR37 ;  /* 0x00000025a1a17c20 */ /* 0x000fe20008410000 */
[----:B------:R-:W-:Y:S01]  /*cec0*/  FMUL.FTZ R167, R167, UR37 ;  /* 0x00000025a7a77c20 */ /* 0x000fe20008410000 */
[----:B------:R-:W-:Y:S01]  /*ced0*/  FMUL.FTZ R164, R164, UR37 ;  /* 0x00000025a4a47c20 */ /* 0x000fe20008410000 */
[----:B------:R-:W-:Y:S01]  /*cee0*/  FMUL.FTZ R154, R154, UR37 ;  /* 0x000000259a9a7c20 */ /* 0x000fe20008410000 */
[----:B------:R-:W-:Y:S01]  /*cef0*/  FMUL.FTZ R165, R165, UR37 ;  /* 0x00000025a5a57c20 */ /* 0x000fe20008410000 */
[----:B------:R-:W2:Y:S01]  /*cf00*/  MUFU.TANH R184, R184 ;  /* 0x000000b800b87308 */ /* 0x000ea20000002400 */
[----:B---3--:R-:W-:Y:S01]  /*cf10*/  FMNMX.FTZ R2, R186, R191, !PT ;  /* 0x000000bfba027209 */ /* 0x008fe20007810000 */
[----:B------:R-:W-:Y:S01]  /*cf20*/  FMUL.FTZ R155, R155, UR37 ;  /* 0x000000259b9b7c20 */ /* 0x000fe20008410000 */
[----:B------:R-:W-:Y:S01]  /*cf30*/  FMUL.FTZ R152, R152, UR37 ;  /* 0x0000002598987c20 */ /* 0x000fe20008410000 */
[----:B------:R-:W-:Y:S01]  /*cf40*/  FMUL.FTZ R158, R158, UR37 ;  /* 0x000000259e9e7c20 */ /* 0x000fe20008410000 */
[----:B------:R-:W-:Y:S01]  /*cf50*/  FMUL.FTZ R153, R153, UR37 ;  /* 0x0000002599997c20 */ /* 0x000fe20008410000 */
[----:B------:R-:W-:Y:S01]  /*cf60*/  FMUL.FTZ R159, R159, UR37 ;  /* 0x000000259f9f7c20 */ /* 0x000fe20008410000 */
[----:B------:R-:W-:Y:S01]  /*cf70*/  FMUL.FTZ R156, R156, UR37 ;  /* 0x000000259c9c7c20 */ /* 0x000fe20008410000 */
[----:B------:R-:W1:Y:S01]  /*cf80*/  MUFU.TANH R190, R190 ;  /* 0x000000be00be7308 */ /* 0x000e620000002400 */
[----:B0-----:R-:W-:Y:S01]  /*cf90*/  FMNMX.FTZ R191, R189, R2, !PT ;  /* 0x00000002bdbf7209 */ /* 0x001fe20007810000 */
[----:B------:R-:W-:Y:S01]  /*cfa0*/  FMUL.FTZ R157, R157, UR37 ;  /* 0x000000259d9d7c20 */ /* 0x000fe20008410000 */
[----:B------:R-:W-:Y:S01]  /*cfb0*/  ULDC UR5, c[0x0][0x988] ;  /* 0x0002620000057ab9 */ /* 0x000fe20000000800 */
[----:B------:R-:W0:Y:S01]  /*cfc0*/  S2UR UR7, SR_CgaCtaId ;  /* 0x00000000000779c3 */ /* 0x000e220000008800 */
[----:B------:R-:W-:-:S03]  /*cfd0*/  R2UR UR6, R16 ;  /* 0x00000000100672ca */ /* 0x000fc600000e0000 */
[----:B------:R-:W3:Y:S01]  /*cfe0*/  MUFU.TANH R187, R187 ;  /* 0x000000bb00bb7308 */ /* 0x000ee20000002400 */
[----:B--2---:R-:W-:-:S07]  /*cff0*/  FMNMX.FTZ R0, R184, R3, !PT ;  /* 0x00000003b8007209 */ /* 0x004fce0007810000 */
[----:B------:R-:W2:Y:S01]  /*d000*/  MUFU.TANH R178, R178 ;  /* 0x000000b200b27308 */ /* 0x000ea20000002400 */
[----:B-1----:R-:W-:Y:S01]  /*d010*/  FMNMX.FTZ R191, R190, R191, !PT ;  /* 0x000000bfbebf7209 */ /* 0x002fe20007810000 */
[----:B------:R-:W-:-:S04]  /*d020*/  ULEA UR6, UR36, UR6, 0x3 ;  /* 0x0000000624067291 */ /* 0x000fc8000f8e183f */
[----:B------:R-:W-:Y:S02]  /*d030*/  UIADD3 UR6, UR6, 0x38840, URZ ;  /* 0x0003884006067890 */ /* 0x000fe4000fffe03f */
[----:B------:R-:W1:Y:S01]  /*d040*/  MUFU.TANH R188, R188 ;  /* 0x000000bc00bc7308 */ /* 0x000e620000002400 */
[----:B---3--:R-:W-:Y:S01]  /*d050*/  FMNMX.FTZ R3, R187, R0, !PT ;  /* 0x00000000bb037209 */ /* 0x008fe20007810000 */
[----:B0-----:R-:W-:-:S06]  /*d060*/  UPRMT UR6, UR7, 0x654, UR6 ;  /* 0x0000065407067896 */ /* 0x001fcc0008000006 */
[----:B------:R-:W0:Y:S01]  /*d070*/  MUFU.TANH R179, R179 ;  /* 0x000000b300b37308 */ /* 0x000e220000002400 */
[----:B--2---:R-:W-:Y:S02]  /*d080*/  FMNMX.FTZ R2, R178, R191, !PT ;  /* 0x000000bfb2027209 */ /* 0x004fe40007810000 */
[----:B------:R-:W-:Y:S05]  /*d090*/  SYNCS.ARRIVE.TRANS64.RED.A1T0 RZ, [UR6], RZ ;  /* 0x000000ffffff79a7 */ /* 0x000fea0008100406 */
[----:B------:R-:W2:Y:S01]  /*d0a0*/  MUFU.TANH R176, R176 ;  /* 0x000000b000b07308 */ /* 0x000ea20000002400 */
[----:B-1----:R-:W-:-:S07]  /*d0b0*/  FMNMX.FTZ R3, R188, R3, !PT ;  /* 0x00000003bc037209 */ /* 0x002fce0007810000 */
[----:B------:R-:W1:Y:S01]  /*d0c0*/  MUFU.TANH R182, R182 ;  /* 0x000000b600b67308 */ /* 0x000e620000002400 */
[----:B0-----:R-:W-:-:S07]  /*d0d0*/  FMNMX.FTZ R191, R179, R2, !PT ;  /* 0x00000002b3bf7209 */ /* 0x001fce0007810000 */
[----:B------:R-:W0:Y:S01]  /*d0e0*/  MUFU.TANH R177, R177 ;  /* 0x000000b100b17308 */ /* 0x000e220000002400 */
[----:B--2---:R-:W-:-:S07]  /*d0f0*/  FMNMX.FTZ R0, R176, R3, !PT ;  /* 0x00000003b0007209 */ /* 0x004fce0007810000 */
        /* <DEDUP_REMOVED lines=53> */
[----:B--2---:R-:W-:-:S05]  /*d450*/  FMNMX.FTZ R2, R159, R2, !PT ;  /* 0x000000029f027209 */ /* 0x004fca0007810000 */
[----:B------:R-:W2:Y:S01]  /*d460*/  SHFL.BFLY PT, R193, R2, 0x2, 0x1f ;  /* 0x0c401f0002c17f89 */ /* 0x000ea200000e0000 */
[----:B-1----:R-:W-:-:S04]  /*d470*/  FMNMX.FTZ R0, R156, R3, !PT ;  /* 0x000000039c007209 */ /* 0x002fc80007810000 */
[----:B0-----:R-:W-:-:S05]  /*d480*/  FMNMX.FTZ R0, R157, R0, !PT ;  /* 0x000000009d007209 */ /* 0x001fca0007810000 */
[----:B------:R-:W0:Y:S01]  /*d490*/  SHFL.BFLY PT, R3, R0, 0x2, 0x1f ;  /* 0x0c401f0000037f89 */ /* 0x000e2200000e0000 */
[----:B--2---:R-:W-:-:S05]  /*d4a0*/  FMNMX.FTZ R193, R2, R193, !PT ;  /* 0x000000c102c17209 */ /* 0x004fca0007810000 */
[----:B------:R-:W1:Y:S01]  /*d4b0*/  SHFL.BFLY PT, R192, R193, 0x1, 0x1f ;  /* 0x0c201f00c1c07f89 */ /* 0x000e6200000e0000 */
[----:B0-----:R-:W-:-:S05]  /*d4c0*/  FMNMX.FTZ R191, R0, R3, !PT ;  /* 0x0000000300bf7209 */ /* 0x001fca0007810000 */
[----:B------:R-:W0:Y:S01]  /*d4d0*/  SHFL.BFLY PT, R4, R191, 0x1, 0x1f ;  /* 0x0c201f00bf047f89 */ /* 0x000e2200000e0000 */
[----:B-1----:R-:W-:-:S05]  /*d4e0*/  FMNMX.FTZ R3, R193, R192, !PT ;  /* 0x000000c0c1037209 */ /* 0x002fca0007810000 */
[----:B------:R-:W-:-:S04]  /*d4f0*/  FADD.FTZ R20, -R3, R20 ;  /* 0x0000001403147221 */ /* 0x000fc80000010100 */
[----:B------:R-:W-:-:S06]  /*d500*/  FMUL.FTZ R2, R20, UR5 ;  /* 0x0000000514027c20 */ /* 0x000fcc0008410000 */
[----:B------:R-:W-:Y:S01]  /*d510*/  MUFU.EX2 R2, R2 ;  /* 0x0000000200027308 */ /* 0x000fe20000000800 */
[----:B0-----:R-:W-:-:S05]  /*d520*/  FMNMX.FTZ R4, R191, R4, !PT ;  /* 0x00000004bf047209 */ /* 0x001fca0007810000 */
[C---:B------:R-:W-:Y:S01]  /*d530*/  FMUL.FTZ R20, R4.reuse, UR5 ;  /* 0x0000000504147c20 */ /* 0x040fe20008410000 */
[----:B------:R-:W-:-:S03]  /*d540*/  FADD.FTZ R21, -R4, R21 ;  /* 0x0000001504157221 */ /* 0x000fc60000010100 */
[--C-:B------:R-:W-:Y:S01]  /*d550*/  FFMA.FTZ R192, R152, UR5, -R20.reuse ;  /* 0x0000000598c07c23 */ /* 0x100fe20008010814 */
[----:B------:R-:W-:Y:S01]  /*d560*/  FMUL.FTZ R152, R3, UR5 ;  /* 0x0000000503987c20 */ /* 0x000fe20008410000 */
[--C-:B------:R-:W-:Y:S01]  /*d570*/  FFMA.FTZ R208, R23, UR5, -R20.reuse ;  /* 0x0000000517d07c23 */ /* 0x100fe20008010814 */
[----:B------:R-:W-:Y:S01]  /*d580*/  FMUL.FTZ R21, R21, UR5 ;  /* 0x0000000515157c20 */ /* 0x000fe20008410000 */
[----:B------:R-:W-:Y:S01]  /*d590*/  FFMA.FTZ R191, R184, UR5, -R20 ;  /* 0x00000005b8bf7c23 */ /* 0x000fe20008010814 */
[----:B------:R-:W-:Y:S01]  /*d5a0*/  FFMA.FTZ R209, R185, UR5, -R152 ;  /* 0x00000005b9d17c23 */ /* 0x000fe20008010898 */
[----:B------:R-:W-:Y:S01]  /*d5b0*/  FFMA.FTZ R206, R180, UR5, -R20 ;  /* 0x00000005b4ce7c23 */ /* 0x000fe20008010814 */
[----:B------:R-:W-:Y:S01]  /*d5c0*/  FFMA.FTZ R180, R186, UR5, -R152 ;  /* 0x00000005bab47c23 */ /* 0x000fe20008010898 */
[----:B------:R0:W-:Y:S01]  /*d5d0*/  MUFU.EX2 R0, R21 ;  /* 0x0000001500007308 */ /* 0x0001e20000000800 */
[----:B------:R-:W-:Y:S01]  /*d5e0*/  FFMA.FTZ R210, R187, UR5, -R20 ;  /* 0x00000005bbd27c23 */ /* 0x000fe20008010814 */
[----:B------:R-:W-:Y:S01]  /*d5f0*/  FFMA.FTZ R211, R189, UR5, -R152 ;  /* 0x00000005bdd37c23 */ /* 0x000fe20008010898 */
[--C-:B------:R-:W-:Y:S01]  /*d600*/  FFMA.FTZ R200, R168, UR5, -R20.reuse ;  /* 0x00000005a8c87c23 */ /* 0x100fe20008010814 */
[--C-:B------:R-:W-:Y:S01]  /*d610*/  FFMA.FTZ R184, R188, UR5, -R20.reuse ;  /* 0x00000005bcb87c23 */ /* 0x100fe20008010814 */
[----:B------:R-:W-:Y:S01]  /*d620*/  FFMA.FTZ R168, R173, UR5, -R20 ;  /* 0x00000005ada87c23 */ /* 0x000fe20008010814 */
[----:B------:R-:W-:Y:S01]  /*d630*/  FFMA.FTZ R173, R190, UR5, -R152 ;  /* 0x00000005bead7c23 */ /* 0x000fe20008010898 */
[----:B------:R-:W-:Y:S01]  /*d640*/  FFMA.FTZ R204, R176, UR5, -R20 ;  /* 0x00000005b0cc7c23 */ /* 0x000fe20008010814 */
[----:B------:R-:W1:Y:S01]  /*d650*/  MUFU.EX2 R208, R208 ;  /* 0x000000d000d07308 */ /* 0x000e620000000800 */
[----:B------:R-:W-:Y:S01]  /*d660*/  FFMA.FTZ R205, R178, UR5, -R152 ;  /* 0x00000005b2cd7c23 */ /* 0x000fe20008010898 */
[--C-:B------:R-:W-:Y:S01]  /*d670*/  FFMA.FTZ R177, R177, UR5, -R20.reuse ;  /* 0x00000005b1b17c23 */ /* 0x100fe20008010814 */
[----:B------:R-:W-:Y:S01]  /*d680*/  FFMA.FTZ R202, R172, UR5, -R20 ;  /* 0x00000005acca7c23 */ /* 0x000fe20008010814 */
[--C-:B------:R-:W-:Y:S01]  /*d690*/  FFMA.FTZ R172, R179, UR5, -R152.reuse ;  /* 0x00000005b3ac7c23 */ /* 0x100fe20008010898 */
[----:B------:R-:W-:Y:S01]  /*d6a0*/  FFMA.FTZ R207, R182, UR5, -R152 ;  /* 0x00000005b6cf7c23 */ /* 0x000fe20008010898 */
[--C-:B0-----:R-:W-:Y:S01]  /*d6b0*/  FFMA.FTZ R21, R153, UR5, -R20.reuse ;  /* 0x0000000599157c23 */ /* 0x101fe20008010814 */
[--C-:B------:R-:W-:Y:S01]  /*d6c0*/  FFMA.FTZ R176, R181, UR5, -R20.reuse ;  /* 0x00000005b5b07c23 */ /* 0x100fe20008010814 */
[----:B------:R-:W0:Y:S01]  /*d6d0*/  MUFU.EX2 R209, R209 ;  /* 0x000000d100d17308 */ /* 0x000e220000000800 */
[----:B------:R-:W-:Y:S01]  /*d6e0*/  FFMA.FTZ R23, R165, UR5, -R20 ;  /* 0x00000005a5177c23 */ /* 0x000fe20008010814 */
[--C-:B------:R-:W-:Y:S01]  /*d6f0*/  FFMA.FTZ R165, R183, UR5, -R152.reuse ;  /* 0x00000005b7a57c23 */ /* 0x100fe20008010898 */
[----:B------:R-:W-:Y:S01]  /*d700*/  FFMA.FTZ R201, R170, UR5, -R152 ;  /* 0x00000005aac97c23 */ /* 0x000fe20008010898 */
[--C-:B------:R-:W-:Y:S01]  /*d710*/  FFMA.FTZ R169, R169, UR5, -R20.reuse ;  /* 0x00000005a9a97c23 */ /* 0x100fe20008010814 */
[----:B------:R-:W-:Y:S01]  /*d720*/  FFMA.FTZ R198, R164, UR5, -R20 ;  /* 0x00000005a4c67c23 */ /* 0x000fe20008010814 */
[----:B------:R-:W-:Y:S01]  /*d730*/  FFMA.FTZ R164, R171, UR5, -R152 ;  /* 0x00000005aba47c23 */ /* 0x000fe20008010898 */
[----:B------:R-:W-:Y:S01]  /*d740*/  FFMA.FTZ R194, R156, UR5, -R20 ;  /* 0x000000059cc27c23 */ /* 0x000fe20008010814 */
[----:B------:R-:W2:Y:S01]  /*d750*/  MUFU.EX2 R191, R191 ;  /* 0x000000bf00bf7308 */ /* 0x000ea20000000800 */
[----:B-1----:R-:W-:Y:S01]  /*d760*/  FFMA.FTZ R18, R0, R18, R208 ;  /* 0x0000001200127223 */ /* 0x002fe200000100d0 */
[----:B------:R-:W-:Y:S01]  /*d770*/  FFMA.FTZ R203, R174, UR5, -R152 ;  /* 0x00000005aecb7c23 */ /* 0x000fe20008010898 */
[--C-:B------:R-:W-:Y:S01]  /*d780*/  FFMA.FTZ R196, R160, UR5, -R20.reuse ;  /* 0x00000005a0c47c23 */ /* 0x100fe20008010814 */
[----:B------:R-:W-:Y:S01]  /*d790*/  FFMA.FTZ R160, R161, UR5, -R20 ;  /* 0x00000005a1a07c23 */ /* 0x000fe20008010814 */
[--C-:B------:R-:W-:Y:S01]  /*d7a0*/  FFMA.FTZ R161, R175, UR5, -R152.reuse ;  /* 0x00000005afa17c23 */ /* 0x100fe20008010898 */
[----:B------:R-:W-:Y:S01]  /*d7b0*/  FFMA.FTZ R197, R162, UR5, -R152 ;  /* 0x00000005a2c57c23 */ /* 0x000fe20008010898 */
[----:B------:R-:W-:Y:S01]  /*d7c0*/  FFMA.FTZ R20, R157, UR5, -R20 ;  /* 0x000000059d147c23 */ /* 0x000fe20008010814 */
[----:B------:R-:W1:Y:S01]  /*d7d0*/  MUFU.EX2 R180, R180 ;  /* 0x000000b400b47308 */ /* 0x000e620000000800 */
[----:B0-----:R-:W-:Y:S01]  /*d7e0*/  FFMA.FTZ R5, R2, R5, R209 ;  /* 0x0000000502057223 */ /* 0x001fe200000100d1 */
[--C-:B------:R-:W-:Y:S01]  /*d7f0*/  FFMA.FTZ R157, R163, UR5, -R152.reuse ;  /* 0x00000005a39d7c23 */ /* 0x100fe20008010898 */
[--C-:B------:R-:W-:Y:S01]  /*d800*/  FFMA.FTZ R193, R154, UR5, -R152.reuse ;  /* 0x000000059ac17c23 */ /* 0x100fe20008010898 */
[--C-:B------:R-:W-:Y:S01]  /*d810*/  FFMA.FTZ R199, R166, UR5, -R152.reuse ;  /* 0x00000005a6c77c23 */ /* 0x100fe20008010898 */
[----:B------:R-:W-:-:S03]  /*d820*/  FFMA.FTZ R195, R158, UR5, -R152 ;  /* 0x000000059ec37c23 */ /* 0x000fc60008010898 */
        /* <DEDUP_REMOVED lines=18> */
[----:B------:R-:W-:-:S06]  /*d950*/  FFMA.FTZ R156, R167, UR5, -R152 ;  /* 0x00000005a79c7c23 */ /* 0x000fcc0008010898 */
        /* <DEDUP_REMOVED lines=12> */
[--C-:B------:R-:W-:Y:S01]  /*da20*/  FFMA.FTZ R153, R155, UR5, -R152.reuse ;  /* 0x000000059b997c23 */ /* 0x100fe20008010898 */
[----:B------:R-:W-:-:S05]  /*da30*/  FFMA.FTZ R152, R159, UR5, -R152 ;  /* 0x000000059f987c23 */ /* 0x000fca0008010898 */
        /* <DEDUP_REMOVED lines=46> */
.L_x_2232:
[----:B------:R-:W0:Y:S01]  /*dd20*/  S2UR UR6, SR_CgaCtaId ;  /* 0x00000000000679c3 */ /* 0x000e220000008800 */
[----:B------:R-:W-:Y:S01]  /*dd30*/  UIADD3 UR4, UR4, 0x38860, URZ ;  /* 0x0003886004047890 */ /* 0x000fe2000fffe03f */
[----:B------:R-:W-:Y:S01]  /*dd40*/  ISETP.LT.AND P1, PT, RZ, UR61, PT ;  /* 0x0000003dff007c0c */ /* 0x000fe2000bf21270 */
[----:B------:R-:W-:Y:S01]  /*dd50*/  UIADD3 UR61, UR61, -0x1, URZ ;  /* 0xffffffff3d3d7890 */ /* 0x000fe2000fffe03f */
[----:B------:R-:W-:Y:S01]  /*dd60*/  F2FP.F16.F32.PACK_AB R198, R23, R198 ;  /* 0x000000c617c6723e */ /* 0x000fe200000000ff */
[----:B------:R-:W-:Y:S01]  /*dd70*/  UMOV UR60, UR36 ;  /* 0x00000024003c7c82 */ /* 0x000fe20008000000 */
        /* <DEDUP_REMOVED lines=25> */
[----:B------:R-:W-:Y:S06]  /*df10*/  @P1 BRA `(.L_x_2233) ;  /* 0xffffffc000101947 */ /* 0x000fec000383ffff */
.L_x_2222:
        /* <DEDUP_REMOVED lines=131> */
.L_x_2234:
[----:B------:R-:W-:Y:S02]  /*e750*/  R2UR UR6, R16 ;  /* 0x00000000100672ca */ /* 0x000fe400000e0000 */
[----:B------:R-:W-:-:S11]  /*e760*/  R2UR UR4, R17 ;  /* 0x00000000110472ca */ /* 0x000fd600000e0000 */
[----:B------:R-:W-:Y:S02]  /*e770*/  ULEA UR7, UR36, UR6, 0x3 ;  /* 0x0000000624077291 */ /* 0x000fe4000f8e183f */
[----:B------:R-:W-:-:S05]  /*e780*/  IMAD.U32 R0, RZ, RZ, UR4 ;  /* 0x00000004ff007e24 */ /* 0x000fca000f8e00ff */
[----:B------:R-:W-:-:S04]  /*e790*/  SHF.L.U32 R0, R0, 0x1f, RZ ;  /* 0x0000001f00007819 */ /* 0x000fc800000006ff */
[----:B------:R0:W1:Y:S01]  /*e7a0*/  SYNCS.PHASECHK.TRANS64.TRYWAIT P1, [UR7+0x38850], R0 ;  /* 0x03885000ff0075a7 */ /* 0x0000620008020147 */
[----:B------:R-:W-:Y:S05]  /*e7b0*/  @!P0 BRA `(.L_x_2235) ;  /* 0x0000000000048947 */ /* 0x000fea0003800000 */
[----:B------:R-:W-:Y:S01]  /*e7c0*/  BPT.TRAP 0x1 ;  /* 0x000000040000795c */ /* 0x000fe20000300000 */
.L_x_2235:
[----:B-1----:R-:W-:Y:S05]  /*e7d0*/  @P1 BRA `(.L_x_2236) ;  /* 0x0000000000081947 */ /* 0x002fea0003800000 */
[----:B------:R-:W1:Y:S02]  /*e7e0*/  SYNCS.PHASECHK.TRANS64.TRYWAIT P1, [UR7+0x38850], R0 ;  /* 0x03885000ff0075a7 */ /* 0x000e640008020147 */
[----:B-1----:R-:W-:Y:S05]  /*e7f0*/  @!P1 BRA `(.L_x_2237) ;  /* 0x0000007c00909947 */ /* 0x002fea0003800000 */
.L_x_2236:
[----:B------:R-:W-:Y:S01]  /*e800*/  R2UR UR4, R16 ;  /* 0x00000000100472ca */ /* 0x000fe200000e0000 */
[----:B------:R-:W-:Y:S01]  /*e810*/  WARPGROUP.ARRIVE ;  /* 0x00000000000079c5 */ /* 0x000fe20000000000 */
[----:B------:R-:W-:Y:S01]  /*e820*/  UMOV UR11, 0x40000040 ;  /* 0x40000040000b7882 */ /* 0x000fe20000000000 */
[----:B-1----:R-:W1:Y:S01]  /*e830*/  SHFL.BFLY PT, R7, R18, 0x2, 0x1f ;  /* 0x0c401f0012077f89 */ /* 0x002e6200000e0000 */
[----:B------:R-:W-:Y:S01]  /*e840*/  MOV R6, RZ ;  /* 0x000000ff00067202 */ /* 0x000fe20000000f00 */
[----:B------:R-:W-:Y:S02]  /*e850*/  IMAD.U32 R13, RZ, RZ, UR5 ;  /* 0x00000005ff0d7e24 */ /* 0x000fe4000f8e00ff */
[----:B0-----:R-:W0:Y:S06]  /*e860*/  SHFL.BFLY PT, R0, R5, 0x2, 0x1f ;  /* 0x0c401f0005007f89 */ /* 0x001e2c00000e0000 */
[----:B------:R-:W-:-:S04]  /*e870*/  UIADD3 UR4, UR4, 0x400, URZ ;  /* 0x0000040004047890 */ /* 0x000fc8000fffe03f */
[----:B------:R-:W-:-:S04]  /*e880*/  USHF.R.U32.HI UR4, URZ, 0x4, UR4 ;  /* 0x000000043f047899 */ /* 0x000fc80008011604 */
[----:B------:R-:W-:-:S04]  /*e890*/  ULOP3.LUT UR4, UR4, 0x3fff, URZ, 0xc0, !UPT ;  /* 0x00003fff04047892 */ /* 0x000fc8000f8ec03f */
[----:B------:R-:W-:Y:S01]  /*e8a0*/  ULOP3.LUT UR4, UR4, 0x2800000, URZ, 0xfc, !UPT ;  /* 0x0280000004047892 */ /* 0x000fe2000f8efc3f */
[----:B-1----:R-:W-:-:S03]  /*e8b0*/  FADD.FTZ R7, R7, R18 ;  /* 0x0000001207077221 */ /* 0x002fc60000010000 */
[----:B------:R-:W-:Y:S01]  /*e8c0*/  UIMAD UR4, UR36, 0xa00, UR4 ;  /* 0x00000a00240478a4 */ /* 0x000fe2000f8e0204 */
[----:B0-----:R-:W-:Y:S01]  /*e8d0*/  FADD.FTZ R2, R0, R5 ;  /* 0x0000000500027221 */ /* 0x001fe20000010000 */
[----:B------:R-:W-:Y:S02]  /*e8e0*/  IMAD.MOV.U32 R5, RZ, RZ, RZ ;  /* 0x000000ffff057224 */ /* 0x000fe400078e00ff */
[----:B------:R-:W-:Y:S01]  /*e8f0*/  UIADD3 UR6, UR4, 0x80, URZ ;  /* 0x0000008004067890 */ /* 0x000fe2000fffe03f */
[----:B------:R-:W0:Y:S02]  /*e900*/  SHFL.BFLY PT, R0, R7, 0x1, 0x1f ;  /* 0x0c201f0007007f89 */ /* 0x000e2400000e0000 */
[----:B------:R-:W-:Y:S02]  /*e910*/  UMOV UR10, UR4 ;  /* 0x00000004000a7c82 */ /* 0x000fe40008000000 */
[----:B------:R-:W-:Y:S01]  /*e920*/  HGMMA.64x256x16.F32 R24, R208, gdesc[UR8].tnspB, R24, gsb0 ;  /* 0x43e00008d0187df0 */ /* 0x000fe20008000818 */
[----:B------:R-:W-:Y:S01]  /*e930*/  UMOV UR11, 0x40000040 ;  /* 0x40000040000b7882 */ /* 0x000fe20000000000 */
[----:B------:R-:W-:Y:S01]  /*e940*/  UMOV UR10, UR6 ;  /* 0x00000006000a7c82 */ /* 0x000fe20008000000 */
[----:B------:R-:W-:Y:S01]  /*e950*/  UIADD3 UR6, UR4, 0x100, URZ ;  /* 0x0000010004067890 */ /* 0x000fe2000fffe03f */
[----:B------:R-:W1:Y:S01]  /*e960*/  SHFL.BFLY PT, R9, R2, 0x1, 0x1f ;  /* 0x0c201f0002097f89 */ /* 0x000e6200000e0000 */
[----:B0-----:R-:W-:Y:S01]  /*e970*/  FADD.FTZ R11, R7, R0 ;  /* 0x00000000070b7221 */ /* 0x001fe20000010000 */
[----:B------:R-:W-:-:S02]  /*e980*/  IMAD.U32 R7, RZ, RZ, UR5 ;  /* 0x00000005ff077e24 */ /* 0x000fc4000f8e00ff */
[----:B------:R-:W-:Y:S02]  /*e990*/  IMAD.MOV.U32 R0, RZ, RZ, -0x800000 ;  /* 0xff800000ff007424 */ /* 0x000fe400078e00ff */
[----:B------:R-:W-:Y:S01]  /*e9a0*/  FSETP.NE.FTZ.AND P1, PT, R11, RZ, PT ;  /* 0x000000ff0b00720b */ /* 0x000fe20003f35000 */
[----:B-1----:R-:W-:Y:S01]  /*e9b0*/  FADD.FTZ R12, R2, R9 ;  /* 0x00000009020c7221 */ /* 0x002fe20000010000 */
[----:B------:R-:W-:-:S04]  /*e9c0*/  IMAD.MOV.U32 R2, RZ, RZ, -0x800000 ;  /* 0xff800000ff027424 */ /* 0x000fc800078e00ff */
[----:B------:R-:W-:-:S07]  /*e9d0*/  FSETP.NE.FTZ.AND P2, PT, R12, RZ, PT ;  /* 0x000000ff0c00720b */ /* 0x000fce0003f55000 */
[----:B------:R-:W0:Y:S01]  /*e9e0*/  @P1 MUFU.LG2 R8, R11 ;  /* 0x0000000b00081308 */ /* 0x000e220000000c00 */
[----:B------:R-:W-:-:S07]  /*e9f0*/  @P1 FMUL.FTZ R7, R7, 0.69314718246459960938 ;  /* 0x3f31721807071820 */ /* 0x000fce0000410000 */
[----:B------:R-:W1:Y:S01]  /*ea00*/  @P2 MUFU.LG2 R9, R12 ;  /* 0x0000000c00092308 */ /* 0x000e620000000c00 */
[----:B------:R-:W-:-:S07]  /*ea10*/  @P2 FMUL.FTZ R13, R13, 0.69314718246459960938 ;  /* 0x3f3172180d0d2820 */ /* 0x000fce0000410000 */
        /* <DEDUP_REMOVED lines=32> */
.L_x_2238:
[----:B------:R-:W0:Y:S01]  /*ec20*/  S2UR UR8, SR_CgaCtaId ;  /* 0x00000000000879c3 */ /* 0x000e220000008800 */
[----:B------:R-:W-:Y:S01]  /*ec30*/  UIADD3 UR4, UR7, 0x38860, URZ ;  /* 0x0003886007047890 */ /* 0x000fe2000fffe03f */
[----:B------:R-:W-:Y:S01]  /*ec40*/  R2UR UR6, R223 ;  /* 0x00000000df0672ca */ /* 0x000fe200000e0000 */
[----:B------:R-:W-:Y:S01]  /*ec50*/  UIADD3 UR36, UR36, 0x1, URZ ;  /* 0x0000000124247890 */ /* 0x000fe2000fffe03f */
[----:B------:R-:W-:Y:S01]  /*ec60*/  R2UR UR5, R17 ;  /* 0x00000000110572ca */ /* 0x000fe200000e0000 */
        /* <DEDUP_REMOVED lines=133> */
[----:B------:R-:W-:Y:S01]  /*f4c0*/  FMUL.FTZ R162, R147, R5 ;  /* 0x0000000593a27220 */ /* 0x000fe20000410000 */
[----:B------:R-:W-:-:S02]  /*f4d0*/  IMAD.U32 R17, RZ, RZ, UR5 ;  /* 0x00000005ff117e24 */ /* 0x000fc4000f8e00ff */
[-C--:B------:R-:W-:Y:S01]  /*f4e0*/  FMUL.FTZ R163, R150, R5.reuse ;  /* 0x0000000596a37220 */ /* 0x080fe20000410000 */
[----:B------:R-:W-:Y:S01]  /*f4f0*/  FMUL.FTZ R165, R151, R5 ;  /* 0x0000000597a57220 */ /* 0x000fe20000410000 */
[----:B------:R-:W-:-:S12]  /*f500*/  USEL UR36, UR36, URZ, UP0 ;  /* 0x0000003f24247287 */ /* 0x000fd80008000000 */
.L_x_2202:
[----:B------:R-:W0:Y:S08]  /*f510*/  S2UR UR5, SR_CgaCtaId ;  /* 0x00000000000579c3 */ /* 0x000e300000008800 */
[----:B------:R-:W-:Y:S06]  /*f520*/  BAR.SYNC.DEFER_BLOCKING 0x5, 0x180 ;  /* 0x0146000000007b1d */ /* 0x000fec0000010000 */
[----:B------:R-:W-:Y:S01]  /*f530*/  UMOV UR4, 0x400 ;  /* 0x0000040000047882 */ /* 0x000fe20000000000 */
[----:B------:R-:W-:Y:S01]  /*f540*/  BSSY B0, `(.L_x_2239) ;  /* 0x00002a5000007945 */ /* 0x000fe20003800000 */
[----:B0-----:R-:W-:-:S09]  /*f550*/  ULEA UR13, UR5, UR4, 0x18 ;  /* 0x00000004050d7291 */ /* 0x001fd2000f8ec03f */
[----:B------:R-:W0:Y:S02]  /*f560*/  LDS R4, [UR13+0x388d0] ;  /* 0x0388d00dff047984 */ /* 0x000e240008000800 */
[----:B0-----:R-:W-:Y:S01]  /*f570*/  R2UR UR4, R4 ;  /* 0x00000000040472ca */ /* 0x001fe200000e0000 */
[----:B------:R-:W-:Y:S06]  /*f580*/  BAR.ARV 0x4, 0x180 ;  /* 0x0106000000007b1d */ /* 0x000fec0000002000 */
[----:B------:R-:W-:Y:S08]  /*f590*/  @P0 BRA `(.L_x_2240) ;  /* 0x0000001c00700947 */ /* 0x000ff00003800000 */
[----:B------:R-:W0:Y:S01]  /*f5a0*/  S2UR UR5, SR_SWINHI ;  /* 0x00000000000579c3 */ /* 0x000e220000002f00 */
[----:B------:R-:W-:Y:S01]  /*f5b0*/  IMAD.MOV.U32 R18, RZ, RZ, 0x2 ;  /* 0x00000002ff127424 */ /* 0x000fe200078e00ff */
[----:B------:R-:W-:Y:S01]  /*f5c0*/  R2UR UR11, R220 ;  /* 0x00000000dc0b72ca */ /* 0x000fe200000e0000 */
[----:B------:R-:W-:Y:S01]  /*f5d0*/  IMAD R156, R222, 0x40, R22 ;  /* 0x00000040de9c7824 */ /* 0x000fe200078e0216 */
[----:B------:R-:W-:Y:S01]  /*f5e0*/  R2UR UR14, R213 ;  /* 0x00000000d50e72ca */ /* 0x000fe200000e0000 */
[----:B------:R-:W-:-:S03]  /*f5f0*/  IMAD.MOV.U32 R157, RZ, RZ, 0x2 ;  /* 0x00000002ff9d7424 */ /* 0x000fc600078e00ff */
[----:B------:R-:W-:Y:S01]  /*f600*/  BAR.SYNC.DEFER_BLOCKING 0x1, 0x100 ;  /* 0x0044000000007b1d */ /* 0x000fe20000010000 */
[----:B------:R-:W-:Y:S02]  /*f610*/  F2FP.F16.F32.PACK_AB R24, R25, R24 ;  /* 0x000000181918723e */ /* 0x000fe400000000ff */
[----:B------:R-:W-:Y:S02]  /*f620*/  R2UR UR15, R221 ;  /* 0x00000000dd0f72ca */ /* 0x000fe400000e0000 */
[----:B------:R-:W-:Y:S01]  /*f630*/  F2FP.F16.F32.PACK_AB R25, R27, R26 ;  /* 0x0000001a1b19723e */ /* 0x000fe200000000ff */
[----:B------:R-:W-:Y:S01]  /*f640*/  ULDC.64 UR8, c[0x0][0xb90] ;  /* 0x0002e40000087ab9 */ /* 0x000fe20000000a00 */
[----:B------:R-:W-:Y:S01]  /*f650*/  F2FP.F16.F32.PACK_AB R27, R31, R30 ;  /* 0x0000001e1f1b723e */ /* 0x000fe200000000ff */
[----:B------:R-:W-:Y:S01]  /*f660*/  USHF.R.S32.HI UR10, URZ, 0x1f, UR11 ;  /* 0x0000001f3f0a7899 */ /* 0x000fe2000801140b */
[----:B------:R-:W-:Y:S02]  /*f670*/  F2FP.F16.F32.PACK_AB R26, R29, R28 ;  /* 0x0000001c1d1a723e */ /* 0x000fe400000000ff */
[----:B------:R-:W-:-:S02]  /*f680*/  F2FP.F16.F32.PACK_AB R161, R162, R161 ;  /* 0x000000a1a2a1723e */ /* 0x000fc400000000ff */
[----:B------:R-:W-:-:S03]  /*f690*/  F2FP.F16.F32.PACK_AB R162, R149, R148 ;  /* 0x0000009495a2723e */ /* 0x000fc600000000ff */
[----:B------:R-:W-:Y:S01]  /*f6a0*/  USHF.R.S32.HI UR12, URZ, 0x1f, UR15 ;  /* 0x0000001f3f0c7899 */ /* 0x000fe2000801140f */
[----:B------:R-:W-:Y:S01]  /*f6b0*/  F2FP.F16.F32.PACK_AB R163, R165, R163 ;  /* 0x000000a3a5a3723e */ /* 0x000fe200000000ff */
[----:B------:R-:W-:Y:S01]  /*f6c0*/  UMOV UR6, UR13 ;  /* 0x0000000d00067c82 */ /* 0x000fe20008000000 */
[----:B0-----:R-:W-:Y:S01]  /*f6d0*/  UMOV UR7, UR5 ;  /* 0x0000000500077c82 */ /* 0x001fe20008000000 */
[----:B------:R-:W-:Y:S01]  /*f6e0*/  UIMAD UR5, UR10, UR8, URZ ;  /* 0x000000080a0572a4 */ /* 0x000fe2000f8e023f */
[----:B------:R-:W-:-:S03]  /*f6f0*/  IMAD.WIDE R18, R227, R18, UR6 ;  /* 0x00000006e3127e25 */ /* 0x000fc6000f8e0212 */
[----:B------:R-:W-:Y:S01]  /*f700*/  UIMAD UR5, UR11, UR9, UR5 ;  /* 0x000000090b0572a4 */ /* 0x000fe2000f8e0205 */
[----:B------:R-:W-:Y:S01]  /*f710*/  IMAD.WIDE R156, R156, R157, UR6 ;  /* 0x000000069c9c7e25 */ /* 0x000fe2000f8e029d */
[C---:B------:R-:W-:Y:S01]  /*f720*/  IADD3 R109, P2, R18.reuse, 0x8020, RZ ;  /* 0x00008020126d7810 */ /* 0x040fe20007f5e0ff */
[----:B------:R-:W-:Y:S01]  /*f730*/  UIMAD.WIDE.U32 UR6, UR11, UR8, URZ ;  /* 0x000000080b0672a5 */ /* 0x000fe2000f8e003f */
[C---:B------:R-:W-:Y:S02]  /*f740*/  IADD3 R135, P4, R18.reuse, 0xc040, RZ ;  /* 0x0000c04012877810 */ /* 0x040fe40007f9e0ff */
[C---:B------:R-:W-:Y:S01]  /*f750*/  LOP3.LUT R159, R18.reuse, 0x380, RZ, 0xc0, !PT ;  /* 0x00000380129f7812 */ /* 0x040fe200078ec0ff */
[--C-:B------:R-:W-:Y:S01]  /*f760*/  IMAD.X R147, RZ, RZ, R19.reuse, P2 ;  /* 0x000000ffff937224 */ /* 0x100fe200010e0613 */
[C---:B------:R-:W-:Y:S01]  /*f770*/  IADD3 R15, P3, R18.reuse, 0xc060, RZ ;  /* 0x0000c060120f7810 */ /* 0x040fe20007f7e0ff */
[----:B------:R-:W-:Y:S01]  /*f780*/  ULDC.64 UR8, c[0x0][0xb98] ;  /* 0x0002e60000087ab9 */ /* 0x000fe20000000a00 */
[----:B------:R-:W-:Y:S01]  /*f790*/  LOP3.LUT R10, R109, 0x380, RZ, 0xc0, !PT ;  /* 0x000003806d0a7812 */ /* 0x000fe200078ec0ff */
[----:B------:R-:W-:Y:S01]  /*f7a0*/  UIADD3 UR7, UR7, UR5, URZ ;  /* 0x0000000507077290 */ /* 0x000fe2000fffe03f */
[----:B------:R-:W-:Y:S01]  /*f7b0*/  LOP3.LUT R134, R135, 0x380, RZ, 0xc0, !PT ;  /* 0x0000038087867812 */ /* 0x000fe200078ec0ff */
[----:B------:R-:W-:Y:S01]  /*f7c0*/  UIMAD UR5, UR12, UR8, URZ ;  /* 0x000000080c0572a4 */ /* 0x000fe2000f8e023f */
[C---:B------:R-:W-:Y:S01]  /*f7d0*/  IADD3 R4, P2, R18.reuse, 0x4000, RZ ;  /* 0x0000400012047810 */ /* 0x040fe20007f5e0ff */
[----:B------:R-:W-:Y:S01]  /*f7e0*/  UIMAD.WIDE.U32 UR6, UR15, UR8, UR6 ;  /* 0x000000080f0672a5 */ /* 0x000fe2000f8e0006 */
[----:B------:R-:W-:Y:S01]  /*f7f0*/  SHF.R.U64 R159, R159, 0x3, RZ ;  /* 0x000000039f9f7819 */ /* 0x000fe200000012ff */
[----:B------:R-:W-:Y:S01]  /*f800*/  UIMAD UR5, UR15, UR9, UR5 ;  /* 0x000000090f0572a4 */ /* 0x000fe2000f8e0205 */
[----:B------:R-:W-:Y:S01]  /*f810*/  LOP3.LUT R14, R15, 0x380, RZ, 0xc0, !PT ;  /* 0x000003800f0e7812 */ /* 0x000fe200078ec0ff */
[----:B------:R-:W-:Y:S01]  /*f820*/  IMAD.X R127, RZ, RZ, R19, P2 ;  /* 0x000000ffff7f7224 */ /* 0x000fe200010e0613 */
[----:B------:R-:W-:Y:S01]  /*f830*/  IADD3 R115, P6, R18, 0xc000, RZ ;  /* 0x0000c00012737810 */ /* 0x000fe20007fde0ff */
[----:B------:R-:W-:Y:S01]  /*f840*/  ULDC.64 UR8, c[0x0][0xae8] ;  /* 0x0002ba0000087ab9 */ /* 0x000fe20000000a00 */
[----:B------:R-:W-:-:S02]  /*f850*/  SHF.R.U64 R10, R10, 0x3, RZ ;  /* 0x000000030a0a7819 */ /* 0x000fc400000012ff */
[----:B------:R-:W-:Y:S02]  /*f860*/  IADD3 R113, P0, R18, 0x8060, RZ ;  /* 0x0000806012717810 */ /* 0x000fe40007f1e0ff */
[----:B------:R-:W-:Y:S02]  /*f870*/  SHF.R.U64 R134, R134, 0x3, RZ ;  /* 0x0000000386867819 */ /* 0x000fe400000012ff */
[----:B------:R-:W-:Y:S01]  /*f880*/  LOP3.LUT R158, R159, R18, RZ, 0x3c, !PT ;  /* 0x000000129f9e7212 */ /* 0x000fe200078e3cff */
[----:B------:R-:W-:Y:S01]  /*f890*/  IMAD.X R151, RZ, RZ, R19, P0 ;  /* 0x000000ffff977224 */ /* 0x000fe200000e0613 */
[----:B------:R-:W-:Y:S02]  /*f8a0*/  SHF.R.U64 R14, R14, 0x3, RZ ;  /* 0x000000030e0e7819 */ /* 0x000fe400000012ff */
[----:B------:R-:W-:Y:S02]  /*f8b0*/  LOP3.LUT R8, R115, 0x380, RZ, 0xc0, !PT ;  /* 0x0000038073087812 */ /* 0x000fe400078ec0ff */
[----:B------:R-:W-:-:S02]  /*f8c0*/  MOV R159, R19 ;  /* 0x00000013009f7202 */ /* 0x000fc40000000f00 */
[----:B------:R-:W-:Y:S02]  /*f8d0*/  LOP3.LUT R146, R10, R109, RZ, 0x3c, !PT ;  /* 0x0000006d0a927212 */ /* 0x000fe400078e3cff */
[----:B------:R-:W-:Y:S02]  /*f8e0*/  LOP3.LUT R6, R113, 0x380, RZ, 0xc0, !PT ;  /* 0x0000038071067812 */ /* 0x000fe400078ec0ff */
[----:B------:R-:W-:Y:S02]  /*f8f0*/  IADD3 R109, P2, R156, 0x7000, RZ ;  /* 0x000070009c6d7810 */ /* 0x000fe40007f5e0ff */
[----:B------:R-:W-:Y:S01]  /*f900*/  LOP3.LUT R134, R134, R135, RZ, 0x3c, !PT ;  /* 0x0000008786867212 */ /* 0x000fe200078e3cff */
[--C-:B------:R-:W-:Y:S01]  /*f910*/  IMAD.X R135, RZ, RZ, R19.reuse, P4 ;  /* 0x000000ffff877224 */ /* 0x100fe200020e0613 */
[----:B------:R-:W-:Y:S01]  /*f920*/  LOP3.LUT R14, R14, R15, RZ, 0x3c, !PT ;  /* 0x0000000f0e0e7212 */ /* 0x000fe200078e3cff */
[----:B------:R-:W-:Y:S01]  /*f930*/  IMAD.X R15, RZ, RZ, R19, P3 ;  /* 0x000000ffff0f7224 */ /* 0x000fe200018e0613 */
[----:B------:R-:W-:-:S02]  /*f940*/  SHF.R.U64 R8, R8, 0x3, RZ ;  /* 0x0000000308087819 */ /* 0x000fc400000012ff */
[----:B------:R-:W-:Y:S02]  /*f950*/  MOV R159, R158 ;  /* 0x0000009e009f7202 */ /* 0x000fe40000000f00 */
[----:B------:R-:W-:Y:S01]  /*f960*/  IADD3 R107, P4, R18, 0x8000, RZ ;  /* 0x00008000126b7810 */ /* 0x000fe20007f9e0ff */
[----:B------:R-:W0:Y:S01]  /*f970*/  LDC R158, c[0x0][0xbe8] ;  /* 0x0002fa00ff9e7b82 */ /* 0x000e220000000800 */
[----:B------:R-:W-:Y:S01]  /*f980*/  SHF.R.U64 R6, R6, 0x3, RZ ;  /* 0x0000000306067819 */ /* 0x000fe200000012ff */
[----:B------:R1:W-:Y:S01]  /*f990*/  STSM.16.M88.4 [R159], R24 ;  /* 0x000000189f007844 */ /* 0x0003e20000000200 */
[----:B------:R-:W-:Y:S01]  /*f9a0*/  LOP3.LUT R108, R109, 0x380, RZ, 0xc0, !PT ;  /* 0x000003806d6c7812 */ /* 0x000fe200078ec0ff */
[----:B------:R-:W-:Y:S01]  /*f9b0*/  IMAD.X R155, RZ, RZ, R19, P4 ;  /* 0x000000ffff9b7224 */ /* 0x000fe200020e0613 */
[----:B------:R-:W-:Y:S02]  /*f9c0*/  IADD3 R21, P3, R18, 0x20, RZ ;  /* 0x0000002012157810 */ /* 0x000fe40007f7e0ff */
[----:B------:R-:W-:-:S02]  /*f9d0*/  LOP3.LUT R142, R8, R115, RZ, 0x3c, !PT ;  /* 0x00000073088e7212 */ /* 0x000fc400078e3cff */
[----:B------:R-:W-:Y:S01]  /*f9e0*/  IADD3 R111, P1, R18, 0x8040, RZ ;  /* 0x00008040126f7810 */ /* 0x000fe20007f3e0ff */
[--C-:B------:R-:W-:Y:S01]  /*f9f0*/  IMAD.X R153, RZ, RZ, R19.reuse, P3 ;  /* 0x000000ffff997224 */ /* 0x100fe200018e0613 */
[----:B------:R-:W-:Y:S02]  /*fa00*/  LOP3.LUT R150, R6, R113, RZ, 0x3c, !PT ;  /* 0x0000007106967212 */ /* 0x000fe400078e3cff */
[----:B------:R-:W-:Y:S01]  /*fa10*/  LOP3.LUT R8, R107, 0x380, RZ, 0xc0, !PT ;  /* 0x000003806b087812 */ /* 0x000fe200078ec0ff */
[----:B------:R-:W-:Y:S01]  /*fa20*/  IMAD.X R131, RZ, RZ, R19, P1 ;  /* 0x000000ffff837224 */ /* 0x000fe200008e0613 */
[----:B------:R-:W-:Y:S02]  /*fa30*/  SHF.R.U64 R108, R108, 0x3, RZ ;  /* 0x000000036c6c7819 */ /* 0x000fe400000012ff */
[----:B------:R-:W-:Y:S02]  /*fa40*/  IADD3 R139, P5, R18, 0xc020, RZ ;  /* 0x0000c020128b7810 */ /* 0x000fe40007fbe0ff */
[----:B------:R-:W-:-:S02]  /*fa50*/  LOP3.LUT R6, R21, 0x380, RZ, 0xc0, !PT ;  /* 0x0000038015067812 */ /* 0x000fc400078ec0ff */
[----:B------:R-:W-:Y:S02]  /*fa60*/  SHF.R.U64 R8, R8, 0x3, RZ ;  /* 0x0000000308087819 */ /* 0x000fe400000012ff */
[----:B------:R-:W-:Y:S01]  /*fa70*/  LOP3.LUT R108, R108, R109, RZ, 0x3c, !PT ;  /* 0x0000006d6c6c7212 */ /* 0x000fe200078e3cff */
[----:B------:R-:W-:Y:S01]  /*fa80*/  IMAD.X R109, RZ, RZ, R157, P2 ;  /* 0x000000ffff6d7224 */ /* 0x000fe200010e069d */
[----:B------:R-:W-:Y:S02]  /*fa90*/  LOP3.LUT R138, R139, 0x380, RZ, 0xc0, !PT ;  /* 0x000003808b8a7812 */ /* 0x000fe400078ec0ff */
[----:B------:R-:W-:Y:S02]  /*faa0*/  IADD3 R101, P0, R18, 0x4020, RZ ;  /* 0x0000402012657810 */ /* 0x000fe40007f1e0ff */
[----:B------:R-:W-:Y:S02]  /*fab0*/  SHF.R.U64 R6, R6, 0x3, RZ ;  /* 0x0000000306067819 */ /* 0x000fe400000012ff */
[----:B------:R-:W-:Y:S01]  /*fac0*/  IADD3 R23, P1, R18, 0x40, RZ ;  /* 0x0000004012177810 */ /* 0x000fe20007f3e0ff */
[----:B------:R-:W-:Y:S01]  /*fad0*/  IMAD.X R9, RZ, RZ, R19, P0 ;  /* 0x000000ffff097224 */ /* 0x000fe200000e0613 */
[----:B------:R-:W-:-:S02]  /*fae0*/  IADD3 R123, P2, R156, 0xe000, RZ ;  /* 0x0000e0009c7b7810 */ /* 0x000fc40007f5e0ff */
[----:B------:R-:W-:Y:S01]  /*faf0*/  LOP3.LUT R154, R8, R107, RZ, 0x3c, !PT ;  /* 0x0000006b089a7212 */ /* 0x000fe200078e3cff */
[----:B------:R-:W-:Y:S01]  /*fb00*/  IMAD.X R7, RZ, RZ, R19, P1 ;  /* 0x000000ffff077224 */ /* 0x000fe200008e0613 */
[----:B------:R-:W-:Y:S02]  /*fb10*/  SHF.R.U64 R138, R138, 0x3, RZ ;  /* 0x000000038a8a7819 */ /* 0x000fe400000012ff */
[----:B------:R-:W-:Y:S02]  /*fb20*/  LOP3.LUT R152, R6, R21, RZ, 0x3c, !PT ;  /* 0x0000001506987212 */ /* 0x000fe400078e3cff */
[----:B------:R-:W-:Y:S02]  /*fb30*/  LOP3.LUT R8, R101, 0x380, RZ, 0xc0, !PT ;  /* 0x0000038065087812 */ /* 0x000fe400078ec0ff */
[----:B------:R-:W-:Y:S02]  /*fb40*/  LOP3.LUT R6, R23, 0x380, RZ, 0xc0, !PT ;  /* 0x0000038017067812 */ /* 0x000fe400078ec0ff */
[----:B------:R-:W-:-:S02]  /*fb50*/  LOP3.LUT R122, R123, 0x380, RZ, 0xc0, !PT ;  /* 0x000003807b7a7812 */ /* 0x000fc400078ec0ff */
[----:B------:R-:W-:Y:S01]  /*fb60*/  LOP3.LUT R138, R138, R139, RZ, 0x3c, !PT ;  /* 0x0000008b8a8a7212 */ /* 0x000fe200078e3cff */
[--C-:B------:R-:W-:Y:S01]  /*fb70*/  IMAD.X R139, RZ, RZ, R19.reuse, P5 ;  /* 0x000000ffff8b7224 */ /* 0x100fe200028e0613 */
[----:B------:R-:W-:Y:S02]  /*fb80*/  IADD3.X R143, RZ, R19, RZ, P6, !PT ;  /* 0x00000013ff8f7210 */ /* 0x000fe400037fe4ff */
[----:B------:R-:W-:Y:S02]  /*fb90*/  SHF.R.U64 R8, R8, 0x3, RZ ;  /* 0x0000000308087819 */ /* 0x000fe400000012ff */
[C---:B------:R-:W-:Y:S02]  /*fba0*/  IADD3 R103, P6, R18.reuse, 0x4040, RZ ;  /* 0x0000404012677810 */ /* 0x040fe40007fde0ff */
[----:B------:R-:W-:Y:S02]  /*fbb0*/  IADD3 R20, P3, R18, 0x60, RZ ;  /* 0x0000006012147810 */ /* 0x000fe40007f7e0ff */
[----:B------:R-:W-:Y:S01]  /*fbc0*/  SHF.R.U64 R6, R6, 0x3, RZ ;  /* 0x0000000306067819 */ /* 0x000fe200000012ff */
[--C-:B------:R-:W-:Y:S01]  /*fbd0*/  IMAD.X R11, RZ, RZ, R19.reuse, P6 ;  /* 0x000000ffff0b7224 */ /* 0x100fe200030e0613 */
[----:B------:R-:W-:Y:S01]  /*fbe0*/  SHF.R.U64 R122, R122, 0x3, RZ ;  /* 0x000000037a7a7819 */ /* 0x000fe200000012ff */
[----:B------:R-:W-:Y:S01]  /*fbf0*/  IMAD.X R5, RZ, RZ, R19, P3 ;  /* 0x000000ffff057224 */ /* 0x000fe200018e0613 */
[----:B------:R-:W-:-:S02]  /*fc00*/  IADD3 R105, P5, R18, 0x4060, RZ ;  /* 0x0000406012697810 */ /* 0x000fc40007fbe0ff */
[----:B------:R-:W-:Y:S02]  /*fc10*/  LOP3.LUT R8, R8, R101, RZ, 0x3c, !PT ;  /* 0x0000006508087212 */ /* 0x000fe400078e3cff */
[----:B------:R-:W-:Y:S02]  /*fc20*/  LOP3.LUT R6, R6, R23, RZ, 0x3c, !PT ;  /* 0x0000001706067212 */ /* 0x000fe400078e3cff */
[----:B------:R-:W-:Y:S02]  /*fc30*/  LOP3.LUT R101, R4, 0x380, RZ, 0xc0, !PT ;  /* 0x0000038004657812 */ /* 0x000fe400078ec0ff */
[----:B------:R-:W-:Y:S01]  /*fc40*/  LOP3.LUT R122, R122, R123, RZ, 0x3c, !PT ;  /* 0x0000007b7a7a7212 */ /* 0x000fe200078e3cff */
[----:B------:R-:W-:Y:S01]  /*fc50*/  IMAD.X R123, RZ, RZ, R157, P2 ;  /* 0x000000ffff7b7224 */ /* 0x000fe200010e069d */
[----:B------:R-:W-:Y:S02]  /*fc60*/  IADD3.X R13, RZ, R19, RZ, P5, !PT ;  /* 0x00000013ff0d7210 */ /* 0x000fe40002ffe4ff */
[----:B------:R-:W-:-:S02]  /*fc70*/  LOP3.LUT R23, R20, 0x380, RZ, 0xc0, !PT ;  /* 0x0000038014177812 */ /* 0x000fc400078ec0ff */
[----:B------:R-:W-:Y:S02]  /*fc80*/  IADD3 R19, P3, R156, 0x1000, RZ ;  /* 0x000010009c137810 */ /* 0x000fe40007f7e0ff */
[----:B0-----:R-:W-:Y:S02]  /*fc90*/  ISETP.NE.AND P2, PT, R158, 0x1, PT ;  /* 0x000000019e00780c */ /* 0x001fe40003f45270 */
[----:B------:R-:W-:Y:S02]  /*fca0*/  SHF.R.U64 R101, R101, 0x3, RZ ;  /* 0x0000000365657819 */ /* 0x000fe400000012ff */
[----:B------:R-:W-:Y:S02]  /*fcb0*/  SHF.R.U64 R23, R23, 0x3, RZ ;  /* 0x0000000317177819 */ /* 0x000fe400000012ff */
[----:B------:R-:W-:Y:S02]  /*fcc0*/  LOP3.LUT R18, R19, 0x380, RZ, 0xc0, !PT ;  /* 0x0000038013127812 */ /* 0x000fe400078ec0ff */
[----:B------:R-:W-:-:S02]  /*fcd0*/  LOP3.LUT R12, R111, 0x380, RZ, 0xc0, !PT ;  /* 0x000003806f0c7812 */ /* 0x000fc400078ec0ff */
[----:B------:R-:W-:Y:S02]  /*fce0*/  LOP3.LUT R126, R101, R4, RZ, 0x3c, !PT ;  /* 0x00000004657e7212 */ /* 0x000fe400078e3cff */
[----:B------:R-:W-:Y:S02]  /*fcf0*/  LOP3.LUT R4, R23, R20, RZ, 0x3c, !PT ;  /* 0x0000001417047212 */ /* 0x000fe400078e3cff */
[----:B------:R-:W-:Y:S02]  /*fd00*/  SHF.R.U64 R18, R18, 0x3, RZ ;  /* 0x0000000312127819 */ /* 0x000fe400000012ff */
[----:B------:R-:W-:Y:S02]  /*fd10*/  SHF.R.U64 R12, R12, 0x3, RZ ;  /* 0x000000030c0c7819 */ /* 0x000fe400000012ff */
[----:B------:R-:W-:Y:S02]  /*fd20*/  MOV R142, R142 ;  /* 0x0000008e008e7202 */ /* 0x000fe40000000f00 */
[----:B------:R-:W-:-:S02]  /*fd30*/  MOV R143, R4 ;  /* 0x00000004008f7202 */ /* 0x000fc40000000f00 */
[----:B------:R-:W-:Y:S01]  /*fd40*/  LOP3.LUT R18, R18, R19, RZ, 0x3c, !PT ;  /* 0x0000001312127212 */ /* 0x000fe200078e3cff */
[----:B------:R-:W-:Y:S01]  /*fd50*/  IMAD.X R19, RZ, RZ, R157, P3 ;  /* 0x000000ffff137224 */ /* 0x000fe200018e069d */
[----:B------:R-:W-:Y:S02]  /*fd60*/  F2FP.F16.F32.PACK_AB R5, R35, R34 ;  /* 0x000000222305723e */ /* 0x000fe400000000ff */
[----:B------:R-:W-:Y:S01]  /*fd70*/  LOP3.LUT R130, R12, R111, RZ, 0x3c, !PT ;  /* 0x0000006f0c827212 */ /* 0x000fe200078e3cff */
[----:B------:R-:W0:Y:S01]  /*fd80*/  @P2 LDC R34, c[0x0][0xbec] ;  /* 0x0002fb00ff222b82 */ /* 0x000e220000000800 */
[----:B------:R-:W-:Y:S02]  /*fd90*/  IADD3 R111, P3, R156, 0x8000, RZ ;  /* 0x000080009c6f7810 */ /* 0x000fe40007f7e0ff */
[----:B------:R-:W-:Y:S02]  /*fda0*/  LOP3.LUT R12, R105, 0x380, RZ, 0xc0, !PT ;  /* 0x00000380690c7812 */ /* 0x000fe400078ec0ff */
[----:B------:R-:W-:-:S02]  /*fdb0*/  LOP3.LUT R110, R111, 0x380, RZ, 0xc0, !PT ;  /* 0x000003806f6e7812 */ /* 0x000fc400078ec0ff */
[----:B------:R-:W-:Y:S01]  /*fdc0*/  SHF.R.U64 R12, R12, 0x3, RZ ;  /* 0x000000030c0c7819 */ /* 0x000fe200000012ff */
[----:B------:R-:W2:Y:S01]  /*fdd0*/  @P2 LDC R35, c[0x0][0xbf0] ;  /* 0x0002fc00ff232b82 */ /* 0x000ea20000000800 */
[----:B------:R-:W-:Y:S02]  /*fde0*/  SHF.R.U64 R110, R110, 0x3, RZ ;  /* 0x000000036e6e7819 */ /* 0x000fe400000012ff */
[----:B------:R-:W-:Y:S02]  /*fdf0*/  LOP3.LUT R12, R12, R105, RZ, 0x3c, !PT ;  /* 0x000000690c0c7212 */ /* 0x000fe400078e3cff */
[----:B------:R-:W-:Y:S02]  /*fe00*/  IADD3 R105, P0, R156, 0x5000, RZ ;  /* 0x000050009c697810 */ /* 0x000fe40007f1e0ff */
[----:B------:R-:W-:Y:S01]  /*fe10*/  LOP3.LUT R110, R110, R111, RZ, 0x3c, !PT ;  /* 0x0000006f6e6e7212 */ /* 0x000fe200078e3cff */
[----:B------:R-:W-:Y:S01]  /*fe20*/  IMAD.X R111, RZ, RZ, R157, P3 ;  /* 0x000000ffff6f7224 */ /* 0x000fe200018e069d */
[----:B------:R-:W-:-:S02]  /*fe30*/  LOP3.LUT R10, R103, 0x380, RZ, 0xc0, !PT ;  /* 0x00000380670a7812 */ /* 0x000fc400078ec0ff */
[----:B------:R-:W-:Y:S02]  /*fe40*/  IADD3 R30, P3, R156, 0xf000, RZ ;  /* 0x0000f0009c1e7810 */ /* 0x000fe40007f7e0ff */
[----:B------:R-:W-:Y:S02]  /*fe50*/  LOP3.LUT R104, R105, 0x380, RZ, 0xc0, !PT ;  /* 0x0000038069687812 */ /* 0x000fe400078ec0ff */
[----:B------:R-:W-:Y:S01]  /*fe60*/  MOV R146, R146 ;  /* 0x0000009200927202 */ /* 0x000fe20000000f00 */
[----:B------:R-:W-:Y:S01]  /*fe70*/  IMAD.X R31, RZ, RZ, R157, P3 ;  /* 0x000000ffff1f7224 */ /* 0x000fe200018e069d */
[----:B------:R-:W-:Y:S02]  /*fe80*/  MOV R147, R6 ;  /* 0x0000000600937202 */ /* 0x000fe40000000f00 */
[----:B------:R-:W-:Y:S02]  /*fe90*/  SHF.R.U64 R10, R10, 0x3, RZ ;  /* 0x000000030a0a7819 */ /* 0x000fe400000012ff */
[----:B------:R-:W-:-:S02]  /*fea0*/  LOP3.LUT R23, R30, 0x380, RZ, 0xc0, !PT ;  /* 0x000003801e177812 */ /* 0x000fc400078ec0ff */
[----:B------:R-:W-:Y:S01]  /*feb0*/  F2FP.F16.F32.PACK_AB R6, R37, R172 ;  /* 0x000000ac2506723e */ /* 0x000fe200000000ff */
[----:B------:R-:W-:Y:S01]  /*fec0*/  VIADD R37, R215, UR14 ;  /* 0x0000000ed7257c36 */ /* 0x000fe20008000000 */
[----:B------:R-:W-:Y:S02]  /*fed0*/  SHF.R.U64 R104, R104, 0x3, RZ ;  /* 0x0000000368687819 */ /* 0x000fe400000012ff */
[----:B------:R-:W-:Y:S01]  /*fee0*/  LOP3.LUT R10, R10, R103, RZ, 0x3c, !PT ;  /* 0x000000670a0a7212 */ /* 0x000fe200078e3cff */
[----:B0-----:R-:W-:Y:S01]  /*fef0*/  @P2 IMAD.HI.U32 R34, R37, R34, RZ ;  /* 0x0000002225222227 */ /* 0x001fe200078e00ff */
[----:B------:R-:W-:Y:S02]  /*ff00*/  SHF.R.U64 R23, R23, 0x3, RZ ;  /* 0x0000000317177819 */ /* 0x000fe400000012ff */
[----:B------:R-:W-:Y:S01]  /*ff10*/  LOP3.LUT R104, R104, R105, RZ, 0x3c, !PT ;  /* 0x0000006968687212 */ /* 0x000fe200078e3cff */
[----:B------:R-:W-:Y:S01]  /*ff20*/  IMAD.X R105, RZ, RZ, R157, P0 ;  /* 0x000000ffff697224 */ /* 0x000fe200000e069d */
[----:B------:R-:W-:-:S02]  /*ff30*/  MOV R134, R134 ;  /* 0x0000008600867202 */ /* 0x000fc40000000f00 */
[----:B------:R-:W-:Y:S02]  /*ff40*/  MOV R138, R138 ;  /* 0x0000008a008a7202 */ /* 0x000fe40000000f00 */
[----:B------:R-:W-:Y:S02]  /*ff50*/  IADD3 R119, P0, R156, 0xc000, RZ ;  /* 0x0000c0009c777810 */ /* 0x000fe40007f1e0ff */
[----:B------:R-:W-:Y:S02]  /*ff60*/  LOP3.LUT R30, R23, R30, RZ, 0x3c, !PT ;  /* 0x0000001e171e7212 */ /* 0x000fe400078e3cff */
[----:B------:R-:W-:Y:S02]  /*ff70*/  MOV R130, R130 ;  /* 0x0000008200827202 */ /* 0x000fe40000000f00 */
[----:B------:R-:W-:Y:S02]  /*ff80*/  MOV R152, R152 ;  /* 0x0000009800987202 */ /* 0x000fe40000000f00 */
[----:B------:R-:W-:-:S02]  /*ff90*/  MOV R135, R10 ;  /* 0x0000000a00877202 */ /* 0x000fc40000000f00 */
[----:B------:R-:W-:Y:S02]  /*ffa0*/  MOV R139, R8 ;  /* 0x00000008008b7202 */ /* 0x000fe40000000f00 */
[----:B------:R-:W-:Y:S01]  /*ffb0*/  F2FP.F16.F32.PACK_AB R4, R33, R171 ;  /* 0x000000ab2104723e */ /* 0x000fe200000000ff */
[----:B------:R-:W-:Y:S01]  /*ffc0*/  IMAD.MOV.U32 R33, RZ, RZ, R37 ;  /* 0x000000ffff217224 */ /* 0x000fe200078e0025 */
[----:B------:R-:W-:Y:S02]  /*ffd0*/  F2FP.F16.F32.PACK_AB R7, R39, R38 ;  /* 0x000000262707723e */ /* 0x000fe400000000ff */
[----:B------:R-:W-:Y:S02]  /*ffe0*/  MOV R23, R14 ;  /* 0x0000000e00177202 */ /* 0x000fe40000000f00 */
[----:B------:R-:W-:Y:S01]  /*fff0*/  MOV R131, R12 ;  /* 0x0000000c00837202 */ /* 0x000fe20000000f00 */
[----:B------:R0:W-:Y:S01]  /*10000*/  STSM.16.M88.4 [R152], R4 ;  /* 0x0000000498007844 */ /* 0x0001e20000000200 */
[----:B------:R-:W-:-:S02]  /*10010*/  F2FP.F16.F32.PACK_AB R8, R41, R173 ;  /* 0x000000ad2908723e */ /* 0x000fc400000000ff */
[----:B------:R-:W-:Y:S02]  /*10020*/  F2FP.F16.F32.PACK_AB R9, R43, R42 ;  /* 0x0000002a2b09723e */ /* 0x000fe400000000ff */
[----:B------:R-:W-:Y:S02]  /*10030*/  F2FP.F16.F32.PACK_AB R10, R45, R174 ;  /* 0x000000ae2d0a723e */ /* 0x000fe400000000ff */
[----:B------:R-:W-:Y:S02]  /*10040*/  F2FP.F16.F32.PACK_AB R11, R47, R46 ;  /* 0x0000002e2f0b723e */ /* 0x000fe400000000ff */
[----:B------:R-:W-:Y:S02]  /*10050*/  F2FP.F16.F32.PACK_AB R12, R49, R175 ;  /* 0x000000af310c723e */ /* 0x000fe400000000ff */
[----:B------:R-:W-:Y:S01]  /*10060*/  F2FP.F16.F32.PACK_AB R13, R51, R50 ;  /* 0x00000032330d723e */ /* 0x000fe200000000ff */
[----:B------:R3:W-:Y:S01]  /*10070*/  STSM.16.M88.4 [R147], R8 ;  /* 0x0000000893007844 */ /* 0x0007e20000000200 */
[----:B------:R-:W-:-:S02]  /*10080*/  F2FP.F16.F32.PACK_AB R14, R53, R176 ;  /* 0x000000b0350e723e */ /* 0x000fc400000000ff */
[----:B------:R-:W-:Y:S02]  /*10090*/  F2FP.F16.F32.PACK_AB R15, R55, R54 ;  /* 0x00000036370f723e */ /* 0x000fe400000000ff */
[----:B--2---:R-:W-:Y:S02]  /*100a0*/  @P2 SHF.R.U32.HI R33, RZ, R35, R34 ;  /* 0x00000023ff212219 */ /* 0x004fe40000011622 */
[----:B------:R-:W-:Y:S01]  /*100b0*/  LOP3.LUT R118, R119, 0x380, RZ, 0xc0, !PT ;  /* 0x0000038077767812 */ /* 0x000fe200078ec0ff */
[----:B------:R2:W-:Y:S01]  /*100c0*/  STSM.16.M88.4 [R143], R12 ;  /* 0x0000000c8f007844 */ /* 0x0005e20000000200 */
[----:B------:R-:W-:Y:S01]  /*100d0*/  MOV R126, R126 ;  /* 0x0000007e007e7202 */ /* 0x000fe20000000f00 */
[----:B------:R-:W-:Y:S01]  /*100e0*/  IMAD.MOV R35, RZ, RZ, -R33 ;  /* 0x000000ffff237224 */ /* 0x000fe200078e0a21 */
[----:B-1----:R-:W-:Y:S02]  /*100f0*/  F2FP.F16.F32.PACK_AB R24, R57, R177 ;  /* 0x000000b13918723e */ /* 0x002fe400000000ff */
[----:B------:R-:W-:Y:S01]  /*10100*/  F2FP.F16.F32.PACK_AB R25, R59, R58 ;  /* 0x0000003a3b19723e */ /* 0x000fe200000000ff */
[----:B------:R-:W-:Y:S01]  /*10110*/  IMAD R35, R158, R35, R37 ;  /* 0x000000239e237224 */ /* 0x000fe200078e0225 */
[----:B------:R-:W-:-:S02]  /*10120*/  F2FP.F16.F32.PACK_AB R26, R61, R178 ;  /* 0x000000b23d1a723e */ /* 0x000fc400000000ff */
[----:B------:R-:W-:Y:S02]  /*10130*/  F2FP.F16.F32.PACK_AB R27, R63, R62 ;  /* 0x0000003e3f1b723e */ /* 0x000fe400000000ff */
[----:B0-----:R-:W-:Y:S02]  /*10140*/  F2FP.F16.F32.PACK_AB R4, R65, R179 ;  /* 0x000000b34104723e */ /* 0x001fe400000000ff */
[----:B------:R-:W-:Y:S01]  /*10150*/  F2FP.F16.F32.PACK_AB R5, R67, R66 ;  /* 0x000000424305723e */ /* 0x000fe200000000ff */
[----:B------:R-:W-:Y:S01]  /*10160*/  STSM.16.M88.4 [R126], R24 ;  /* 0x000000187e007844 */ /* 0x000fe20000000200 */
[----:B------:R-:W-:Y:S02]  /*10170*/  F2FP.F16.F32.PACK_AB R6, R69, R180 ;  /* 0x000000b44506723e */ /* 0x000fe400000000ff */
[----:B------:R-:W-:Y:S02]  /*10180*/  F2FP.F16.F32.PACK_AB R7, R71, R70 ;  /* 0x000000464707723e */ /* 0x000fe400000000ff */
[----:B------:R-:W-:-:S02]  /*10190*/  IADD3 R107, P1, R156, 0x6000, RZ ;  /* 0x000060009c6b7810 */ /* 0x000fc40007f3e0ff */
[----:B---3--:R-:W-:Y:S01]  /*101a0*/  F2FP.F16.F32.PACK_AB R8, R73, R181 ;  /* 0x000000b54908723e */ /* 0x008fe200000000ff */
[----:B------:R-:W-:Y:S01]  /*101b0*/  STSM.16.M88.4 [R139], R4 ;  /* 0x000000048b007844 */ /* 0x000fe20000000200 */
[----:B------:R-:W-:Y:S02]  /*101c0*/  F2FP.F16.F32.PACK_AB R9, R75, R74 ;  /* 0x0000004a4b09723e */ /* 0x000fe400000000ff */
[----:B------:R-:W-:Y:S02]  /*101d0*/  F2FP.F16.F32.PACK_AB R10, R77, R182 ;  /* 0x000000b64d0a723e */ /* 0x000fe400000000ff */
[----:B------:R-:W-:Y:S02]  /*101e0*/  F2FP.F16.F32.PACK_AB R11, R79, R78 ;  /* 0x0000004e4f0b723e */ /* 0x000fe400000000ff */
[----:B------:R-:W-:Y:S02]  /*101f0*/  SHF.R.U64 R118, R118, 0x3, RZ ;  /* 0x0000000376767819 */ /* 0x000fe400000012ff */
[----:B--2---:R-:W-:Y:S01]  /*10200*/  F2FP.F16.F32.PACK_AB R12, R81, R183 ;  /* 0x000000b7510c723e */ /* 0x004fe200000000ff */
[----:B------:R0:W-:Y:S01]  /*10210*/  STSM.16.M88.4 [R135], R8 ;  /* 0x0000000887007844 */ /* 0x0001e20000000200 */
[----:B------:R-:W-:-:S02]  /*10220*/  F2FP.F16.F32.PACK_AB R13, R83, R82 ;  /* 0x00000052530d723e */ /* 0x000fc400000000ff */
[----:B------:R-:W-:Y:S02]  /*10230*/  F2FP.F16.F32.PACK_AB R14, R85, R184 ;  /* 0x000000b8550e723e */ /* 0x000fe400000000ff */
[----:B------:R-:W-:Y:S02]  /*10240*/  F2FP.F16.F32.PACK_AB R15, R87, R86 ;  /* 0x00000056570f723e */ /* 0x000fe400000000ff */
[----:B------:R-:W-:Y:S02]  /*10250*/  LOP3.LUT R106, R107, 0x380, RZ, 0xc0, !PT ;  /* 0x000003806b6a7812 */ /* 0x000fe400078ec0ff */
[----:B------:R-:W-:Y:S01]  /*10260*/  LOP3.LUT R118, R118, R119, RZ, 0x3c, !PT ;  /* 0x0000007776767212 */ /* 0x000fe200078e3cff */
[----:B------:R-:W-:Y:S01]  /*10270*/  IMAD.X R119, RZ, RZ, R157, P0 ;  /* 0x000000ffff777224 */ /* 0x000fe200000e069d */
[----:B------:R1:W-:Y:S01]  /*10280*/  STSM.16.M88.4 [R131], R12 ;  /* 0x0000000c83007844 */ /* 0x0003e20000000200 */
[----:B------:R-:W-:Y:S02]  /*10290*/  SHF.R.U64 R106, R106, 0x3, RZ ;  /* 0x000000036a6a7819 */ /* 0x000fe400000012ff */
[----:B------:R-:W-:Y:S01]  /*102a0*/  MOV R154, R154 ;  /* 0x0000009a009a7202 */ /* 0x000fe20000000f00 */
[----:B0-----:R-:W-:Y:S01]  /*102b0*/  IMAD.U32 R10, RZ, RZ, UR5 ;  /* 0x00000005ff0a7e24 */ /* 0x001fe2000f8e00ff */
[----:B------:R-:W-:Y:S01]  /*102c0*/  SHF.R.S32.HI R9, RZ, 0x1f, R33 ;  /* 0x0000001fff097819 */ /* 0x000fe20000011421 */
[----:B------:R-:W-:Y:S01]  /*102d0*/  ULDC UR5, c[0x0][0xa88] ;  /* 0x0002a20000057ab9 */ /* 0x000fe20000000800 */
[----:B------:R-:W-:-:S02]  /*102e0*/  SHF.R.S32.HI R8, RZ, 0x1f, R35 ;  /* 0x0000001fff087819 */ /* 0x000fc40000011423 */
[----:B------:R-:W-:Y:S01]  /*102f0*/  LOP3.LUT R106, R106, R107, RZ, 0x3c, !PT ;  /* 0x0000006b6a6a7212 */ /* 0x000fe200078e3cff */
[----:B------:R-:W-:Y:S01]  /*10300*/  IMAD.X R107, RZ, RZ, R157, P1 ;  /* 0x000000ffff6b7224 */ /* 0x000fe200008e069d */
[----:B------:R-:W-:Y:S02]  /*10310*/  IADD3 R121, P1, R156, 0xd000, RZ ;  /* 0x0000d0009c797810 */ /* 0x000fe40007f3e0ff */
[----:B------:R-:W-:Y:S02]  /*10320*/  F2FP.F16.F32.PACK_AB R24, R89, R185 ;  /* 0x000000b95918723e */ /* 0x000fe400000000ff */
[----:B-1----:R-:W-:Y:S01]  /*10330*/  IADD3 R12, P0, R33, UR6, RZ ;  /* 0x00000006210c7c10 */ /* 0x002fe2000ff1e0ff */
[----:B------:R-:W-:Y:S01]  /*10340*/  VIADD R14, R226, UR14 ;  /* 0x0000000ee20e7c36 */ /* 0x000fe20008000000 */
[----:B------:R-:W-:Y:S02]  /*10350*/  F2FP.F16.F32.PACK_AB R25, R91, R90 ;  /* 0x0000005a5b19723e */ /* 0x000fe400000000ff */
[----:B------:R-:W-:Y:S01]  /*10360*/  IADD3.X R13, R9, UR7, R10, P0, !PT ;  /* 0x00000007090d7c10 */ /* 0x000fe200087fe40a */
[----:B------:R-:W-:Y:S01]  /*10370*/  ULDC.64 UR6, c[0x0][0xb88] ;  /* 0x0002e20000067ab9 */ /* 0x000fe20000000a00 */
[----:B------:R-:W-:Y:S01]  /*10380*/  F2FP.F16.F32.PACK_AB R26, R93, R186 ;  /* 0x000000ba5d1a723e */ /* 0x000fe200000000ff */
[----:B------:R-:W-:Y:S01]  /*10390*/  IMAD R8, R8, UR6, RZ ;  /* 0x0000000608087c24 */ /* 0x000fe2000f8e02ff */
[----:B------:R-:W-:Y:S01]  /*103a0*/  F2FP.F16.F32.PACK_AB R27, R95, R94 ;  /* 0x0000005e5f1b723e */ /* 0x000fe200000000ff */
[----:B------:R-:W-:Y:S01]  /*103b0*/  IMAD.WIDE.U32 R12, R35, UR6, R12 ;  /* 0x00000006230c7c25 */ /* 0x000fe2000f8e000c */
[----:B------:R-:W-:-:S02]  /*103c0*/  F2FP.F16.F32.PACK_AB R4, R97, R187 ;  /* 0x000000bb6104723e */ /* 0x000fc400000000ff */
[----:B------:R-:W-:Y:S01]  /*103d0*/  F2FP.F16.F32.PACK_AB R5, R99, R98 ;  /* 0x000000626305723e */ /* 0x000fe200000000ff */
[----:B------:R-:W-:Y:S01]  /*103e0*/  IMAD R35, R35, UR7, R8 ;  /* 0x0000000723237c24 */ /* 0x000fe2000f8e0208 */
[----:B------:R-:W-:Y:S01]  /*103f0*/  F2FP.F16.F32.PACK_AB R6, R164, R188 ;  /* 0x000000bca406723e */ /* 0x000fe200000000ff */
[----:B------:R-:W-:Y:S01]  /*10400*/  STSM.16.M88.4 [R154], R24 ;  /* 0x000000189a007844 */ /* 0x000fe20000000200 */
[----:B------:R-:W-:Y:S01]  /*10410*/  F2FP.F16.F32.PACK_AB R7, R16, R3 ;  /* 0x000000031007723e */ /* 0x000fe200000000ff */
[----:B------:R-:W-:Y:S01]  /*10420*/  ULDC.64 UR6, c[0x0][0xb50] ;  /* 0x0002d40000067ab9 */ /* 0x000fe20000000a00 */
[----:B------:R-:W-:Y:S01]  /*10430*/  LOP3.LUT R120, R121, 0x380, RZ, 0xc0, !PT ;  /* 0x0000038079787812 */ /* 0x000fe200078ec0ff */
[----:B------:R-:W-:Y:S01]  /*10440*/  IMAD R3, R158, UR5, RZ ;  /* 0x000000059e037c24 */ /* 0x000fe2000f8e02ff */
[----:B------:R-:W-:Y:S01]  /*10450*/  LEA R16, P3, R12, UR6, 0x2 ;  /* 0x000000060c107c11 */ /* 0x000fe2000f8610ff */
[----:B------:R0:W-:Y:S01]  /*10460*/  STSM.16.M88.4 [R146], R4 ;  /* 0x0000000492007844 */ /* 0x0001e20000000200 */
[----:B------:R-:W-:-:S02]  /*10470*/  SHF.R.U64 R120, R120, 0x3, RZ ;  /* 0x0000000378787819 */ /* 0x000fc400000012ff */
[----:B------:R-:W-:Y:S02]  /*10480*/  LOP3.LUT P0, RZ, R224, 0x3, RZ, 0xc0, !PT ;  /* 0x00000003e0ff7812 */ /* 0x000fe4000780c0ff */
[----:B------:R-:W-:Y:S02]  /*10490*/  F2FP.F16.F32.PACK_AB R8, R166, R189 ;  /* 0x000000bda608723e */ /* 0x000fe400000000ff */
[----:B------:R-:W-:Y:S02]  /*104a0*/  F2FP.F16.F32.PACK_AB R9, R36, R32 ;  /* 0x000000202409723e */ /* 0x000fe400000000ff */
[----:B------:R-:W-:Y:S02]  /*104b0*/  F2FP.F16.F32.PACK_AB R10, R167, R190 ;  /* 0x000000bea70a723e */ /* 0x000fe400000000ff */
[----:B------:R-:W-:Y:S02]  /*104c0*/  F2FP.F16.F32.PACK_AB R11, R44, R40 ;  /* 0x000000282c0b723e */ /* 0x000fe400000000ff */
[----:B------:R-:W-:Y:S01]  /*104d0*/  LOP3.LUT R120, R120, R121, RZ, 0x3c, !PT ;  /* 0x0000007978787212 */ /* 0x000fe200078e3cff */
[----:B------:R-:W-:Y:S01]  /*104e0*/  IMAD.X R121, RZ, RZ, R157, P1 ;  /* 0x000000ffff797224 */ /* 0x000fe200008e069d */
[C---:B------:R-:W-:Y:S01]  /*104f0*/  ISETP.GE.OR P1, PT, R14.reuse, R3, P0 ;  /* 0x000000030e00720c */ /* 0x040fe20000726670 */
[----:B0-----:R-:W-:Y:S01]  /*10500*/  IMAD.IADD R5, R13, 0x1, R35 ;  /* 0x000000010d057824 */ /* 0x001fe200078e0223 */
[----:B------:R-:W-:Y:S01]  /*10510*/  IADD3 R4, R14, 0x8, RZ ;  /* 0x000000080e047810 */ /* 0x000fe20007ffe0ff */
[----:B------:R0:W-:Y:S01]  /*10520*/  STSM.16.M88.4 [R130], R8 ;  /* 0x0000000882007844 */ /* 0x0001e20000000200 */
[----:B------:R-:W-:-:S02]  /*10530*/  MOV R150, R150 ;  /* 0x0000009600967202 */ /* 0x000fc40000000f00 */
[----:B------:R-:W-:Y:S02]  /*10540*/  LEA.HI.X R27, R12, UR7, R5, 0x2, P3 ;  /* 0x000000070c1b7c11 */ /* 0x000fe400098f1405 */
[----:B------:R-:W-:Y:S02]  /*10550*/  ISETP.GE.OR P0, PT, R4, R3, P0 ;  /* 0x000000030400720c */ /* 0x000fe40000706670 */
[----:B------:R-:W-:Y:S01]  /*10560*/  F2FP.F16.F32.PACK_AB R4, R168, R191 ;  /* 0x000000bfa804723e */ /* 0x000fe200000000ff */
[----:B------:R-:W-:Y:S01]  /*10570*/  SHFL.IDX PT, R49, R27, RZ, 0x1c1f ;  /* 0x001c1fff1b317589 */ /* 0x000fe200000e0000 */
[----:B------:R-:W-:Y:S02]  /*10580*/  F2FP.F16.F32.PACK_AB R5, R52, R48 ;  /* 0x000000303405723e */ /* 0x000fe400000000ff */
[----:B------:R-:W-:Y:S01]  /*10590*/  F2FP.F16.F32.PACK_AB R6, R169, R192 ;  /* 0x000000c0a906723e */ /* 0x000fe200000000ff */
[----:B------:R1:W-:Y:S01]  /*105a0*/  SHFL.IDX PT, R53, R27, 0x1, 0x1c1f ;  /* 0x003c1f001b357f89 */ /* 0x0003e200000e0000 */
[----:B------:R-:W-:-:S02]  /*105b0*/  F2FP.F16.F32.PACK_AB R7, R60, R56 ;  /* 0x000000383c07723e */ /* 0x000fc400000000ff */
[----:B------:R-:W-:Y:S01]  /*105c0*/  F2FP.F16.F32.PACK_AB R12, R129, R195 ;  /* 0x000000c3810c723e */ /* 0x000fe200000000ff */
[----:B------:R-:W2:Y:S01]  /*105d0*/  SHFL.IDX PT, R48, R16, RZ, 0x1c1f ;  /* 0x001c1fff10307589 */ /* 0x000ea200000e0000 */
[----:B0-----:R-:W-:Y:S02]  /*105e0*/  F2FP.F16.F32.PACK_AB R8, R170, R193 ;  /* 0x000000c1aa08723e */ /* 0x001fe400000000ff */
[----:B------:R-:W-:Y:S01]  /*105f0*/  F2FP.F16.F32.PACK_AB R9, R68, R64 ;  /* 0x000000404409723e */ /* 0x000fe200000000ff */
[----:B------:R-:W-:Y:S01]  /*10600*/  STSM.16.M88.4 [R150], R4 ;  /* 0x0000000496007844 */ /* 0x000fe20000000200 */
[----:B------:R-:W-:Y:S02]  /*10610*/  F2FP.F16.F32.PACK_AB R10, R125, R194 ;  /* 0x000000c27d0a723e */ /* 0x000fe400000000ff */
[----:B------:R-:W-:Y:S01]  /*10620*/  F2FP.F16.F32.PACK_AB R11, R76, R72 ;  /* 0x000000484c0b723e */ /* 0x000fe200000000ff */
[----:B------:R-:W0:Y:S01]  /*10630*/  SHFL.IDX PT, R52, R16, 0x1, 0x1c1f ;  /* 0x003c1f0010347f89 */ /* 0x000e2200000e0000 */
[----:B------:R-:W-:-:S02]  /*10640*/  F2FP.F16.F32.PACK_AB R13, R84, R80 ;  /* 0x00000050540d723e */ /* 0x000fc400000000ff */
[----:B------:R-:W-:Y:S01]  /*10650*/  F2FP.F16.F32.PACK_AB R14, R133, R132 ;  /* 0x00000084850e723e */ /* 0x000fe200000000ff */
[----:B------:R-:W-:Y:S01]  /*10660*/  STSM.16.M88.4 [R142], R8 ;  /* 0x000000088e007844 */ /* 0x000fe20000000200 */
[----:B------:R-:W-:Y:S02]  /*10670*/  F2FP.F16.F32.PACK_AB R15, R92, R88 ;  /* 0x000000585c0f723e */ /* 0x000fe400000000ff */
[----:B------:R-:W-:Y:S02]  /*10680*/  F2FP.F16.F32.PACK_AB R24, R137, R136 ;  /* 0x000000888918723e */ /* 0x000fe400000000ff */
[----:B------:R-:W-:Y:S01]  /*10690*/  F2FP.F16.F32.PACK_AB R25, R124, R96 ;  /* 0x000000607c19723e */ /* 0x000fe200000000ff */
[----:B------:R-:W-:Y:S01]  /*106a0*/  STSM.16.M88.4 [R138], R12 ;  /* 0x0000000c8a007844 */ /* 0x000fe20000000200 */
[----:B------:R-:W-:Y:S02]  /*106b0*/  F2FP.F16.F32.PACK_AB R26, R141, R140 ;  /* 0x0000008c8d1a723e */ /* 0x000fe400000000ff */
[----:B-1----:R-:W-:-:S02]  /*106c0*/  F2FP.F16.F32.PACK_AB R27, R160, R128 ;  /* 0x00000080a01b723e */ /* 0x002fc400000000ff */
[----:B------:R-:W-:Y:S02]  /*106d0*/  F2FP.F16.F32.PACK_AB R160, R145, R144 ;  /* 0x0000009091a0723e */ /* 0x000fe400000000ff */
[C---:B------:R-:W-:Y:S01]  /*106e0*/  IADD3 R100, P4, R156.reuse, 0x2000, RZ ;  /* 0x000020009c647810 */ /* 0x040fe20007f9e0ff */
[----:B------:R-:W-:Y:S01]  /*106f0*/  STSM.16.M88.4 [R134], R24 ;  /* 0x0000001886007844 */ /* 0x000fe20000000200 */
[----:B------:R-:W-:Y:S02]  /*10700*/  IADD3 R101, P5, R156, 0x3000, RZ ;  /* 0x000030009c657810 */ /* 0x000fe40007fbe0ff */
[----:B------:R-:W-:Y:S01]  /*10710*/  LOP3.LUT R21, R100, 0x380, RZ, 0xc0, !PT ;  /* 0x0000038064157812 */ /* 0x000fe200078ec0ff */
[----:B------:R1:W-:Y:S01]  /*10720*/  STSM.16.M88.4 [R23], R160 ;  /* 0x000000a017007844 */ /* 0x0003e20000000200 */
[----:B------:R-:W-:Y:S02]  /*10730*/  IADD3 R103, P6, R156, 0x4000, RZ ;  /* 0x000040009c677810 */ /* 0x000fe40007fde0ff */
[----:B------:R-:W-:Y:S01]  /*10740*/  SHF.R.U64 R21, R21, 0x3, RZ ;  /* 0x0000000315157819 */ /* 0x000fe200000012ff */
[----:B------:R-:W-:Y:S01]  /*10750*/  BAR.SYNC.DEFER_BLOCKING 0x1, 0x100 ;  /* 0x0044000000007b1d */ /* 0x000fe20000010000 */
[----:B------:R-:W-:-:S02]  /*10760*/  LOP3.LUT R102, R103, 0x380, RZ, 0xc0, !PT ;  /* 0x0000038067667812 */ /* 0x000fc400078ec0ff */
[----:B------:R-:W-:Y:S01]  /*10770*/  LOP3.LUT R20, R21, R100, RZ, 0x3c, !PT ;  /* 0x0000006415147212 */ /* 0x000fe200078e3cff */
[----:B------:R-:W-:Y:S01]  /*10780*/  UIMAD UR5, UR10, UR8, URZ ;  /* 0x000000080a0572a4 */ /* 0x000fe2000f8e023f */
[----:B------:R-:W-:Y:S01]  /*10790*/  LOP3.LUT R100, R101, 0x380, RZ, 0xc0, !PT ;  /* 0x0000038065647812 */ /* 0x000fe200078ec0ff */
[--C-:B------:R-:W-:Y:S01]  /*107a0*/  IMAD.X R21, RZ, RZ, R157.reuse, P4 ;  /* 0x000000ffff157224 */ /* 0x100fe200020e069d */
[----:B------:R-:W-:Y:S02]  /*107b0*/  SHF.R.U64 R102, R102, 0x3, RZ ;  /* 0x0000000366667819 */ /* 0x000fe400000012ff */
[----:B------:R-:W-:Y:S02]  /*107c0*/  SHF.R.U64 R100, R100, 0x3, RZ ;  /* 0x0000000364647819 */ /* 0x000fe400000012ff */
[----:B------:R-:W-:Y:S01]  /*107d0*/  LOP3.LUT R29, R156, 0x380, RZ, 0xc0, !PT ;  /* 0x000003809c1d7812 */ /* 0x000fe200078ec0ff */
[----:B-1----:R-:W1:Y:S01]  /*107e0*/  @P2 LDC R23, c[0x0][0xbf0] ;  /* 0x0002fc00ff172b82 */ /* 0x002e620000000800 */
[----:B------:R-:W-:Y:S01]  /*107f0*/  LOP3.LUT R100, R100, R101, RZ, 0x3c, !PT ;  /* 0x0000006564647212 */ /* 0x000fe200078e3cff */
[----:B------:R-:W-:Y:S01]  /*10800*/  IMAD.X R101, RZ, RZ, R157, P5 ;  /* 0x000000ffff657224 */ /* 0x000fe200028e069d */
[----:B------:R-:W-:Y:S01]  /*10810*/  LOP3.LUT R102, R102, R103, RZ, 0x3c, !PT ;  /* 0x0000006766667212 */ /* 0x000fe200078e3cff */
[----:B--2---:R2:W-:Y:S01]  /*10820*/  @!P1 ST.E desc[UR38][R48.64], R0 ;  /* 0x0000000030009985 */ /* 0x0045e2000c101926 */
[----:B------:R-:W-:Y:S01]  /*10830*/  IADD3.X R103, RZ, R157, RZ, P6, !PT ;  /* 0x0000009dff677210 */ /* 0x000fe200037fe4ff */
[----:B------:R-:W-:Y:S01]  /*10840*/  UIMAD.WIDE.U32 UR6, UR11, UR8, URZ ;  /* 0x000000080b0672a5 */ /* 0x000fe2000f8e003f */
[C---:B------:R-:W-:Y:S01]  /*10850*/  IADD3 R113, P4, R156.reuse, 0x9000, RZ ;  /* 0x000090009c717810 */ /* 0x040fe20007f9e0ff */
[----:B0-----:R0:W-:Y:S01]  /*10860*/  @!P0 ST.E desc[UR38][R52.64], R2 ;  /* 0x0000000234008985 */ /* 0x0011e2000c101926 */
[----:B------:R-:W-:Y:S01]  /*10870*/  UIMAD UR5, UR11, UR9, UR5 ;  /* 0x000000090b0572a4 */ /* 0x000fe2000f8e0205 */
[----:B------:R-:W-:-:S02]  /*10880*/  IADD3 R115, P5, R156, 0xa000, RZ ;  /* 0x0000a0009c737810 */ /* 0x000fc40007fbe0ff */
[----:B------:R3:W5:Y:S01]  /*10890*/  LD.E.128 R36, desc[UR38][R18.64] ;  /* 0x0000002612247980 */ /* 0x000762000c101d00 */
[----:B------:R-:W-:Y:S01]  /*108a0*/  IADD3 R117, P6, R156, 0xb000, RZ ;  /* 0x0000b0009c757810 */ /* 0x000fe20007fde0ff */
[----:B------:R-:W-:Y:S01]  /*108b0*/  ULDC.64 UR10, c[0x0][0xaf0] ;  /* 0x0002bc00000a7ab9 */ /* 0x000fe20000000a00 */
[----:B------:R-:W-:Y:S01]  /*108c0*/  SHF.R.U64 R29, R29, 0x3, RZ ;  /* 0x000000031d1d7819 */ /* 0x000fe200000012ff */
[----:B--2---:R-:W-:Y:S01]  /*108d0*/  IMAD R0, R219, 0x20, R222 ;  /* 0x00000020db007824 */ /* 0x004fe200078e02de */
[----:B------:R-:W-:Y:S01]  /*108e0*/  UIADD3 UR7, UR7, UR5, URZ ;  /* 0x0000000507077290 */ /* 0x000fe2000fffe03f */
[----:B------:R-:W-:Y:S01]  /*108f0*/  LOP3.LUT R112, R113, 0x380, RZ, 0xc0, !PT ;  /* 0x0000038071707812 */ /* 0x000fe200078ec0ff */
[----:B------:R2:W5:Y:S01]  /*10900*/  LD.E.128 R40, desc[UR38][R20.64] ;  /* 0x0000002614287980 */ /* 0x000562000c101d00 */
[----:B------:R-:W-:Y:S01]  /*10910*/  LOP3.LUT R114, R115, 0x380, RZ, 0xc0, !PT ;  /* 0x0000038073727812 */ /* 0x000fe200078ec0ff */
[----:B---3--:R-:W3:Y:S01]  /*10920*/  @P2 LDC R19, c[0x0][0xbec] ;  /* 0x0002fb00ff132b82 */ /* 0x008ee20000000800 */
[----:B0-----:R-:W-:Y:S01]  /*10930*/  VIADD R2, R0, UR14 ;  /* 0x0000000e00027c36 */ /* 0x001fe20008000000 */
[----:B------:R-:W-:Y:S01]  /*10940*/  UIMAD UR8, UR12, UR10, URZ ;  /* 0x0000000a0c0872a4 */ /* 0x000fe2000f8e023f */
[----:B------:R-:W-:Y:S01]  /*10950*/  LOP3.LUT R116, R117, 0x380, RZ, 0xc0, !PT ;  /* 0x0000038075747812 */ /* 0x000fe200078ec0ff */
[----:B------:R-:W-:Y:S01]  /*10960*/  UIMAD.WIDE.U32 UR6, UR15, UR10, UR6 ;  /* 0x0000000a0f0672a5 */ /* 0x000fe2000f8e0006 */
[----:B------:R-:W-:Y:S01]  /*10970*/  SHF.R.U64 R112, R112, 0x3, RZ ;  /* 0x0000000370707819 */ /* 0x000fe200000012ff */
[----:B------:R0:W5:Y:S01]  /*10980*/  LD.E.128 R4, desc[UR38][R100.64] ;  /* 0x0000002664047980 */ /* 0x000162000c101d00 */
[----:B--2---:R-:W-:Y:S01]  /*10990*/  IMAD.MOV.U32 R21, RZ, RZ, R2 ;  /* 0x000000ffff157224 */ /* 0x004fe200078e0002 */
[----:B------:R-:W-:Y:S01]  /*109a0*/  UIMAD UR5, UR15, UR11, UR8 ;  /* 0x0000000b0f0572a4 */ /* 0x000fe2000f8e0208 */
[----:B------:R-:W-:Y:S01]  /*109b0*/  SHF.R.U64 R114, R114, 0x3, RZ ;  /* 0x0000000372727819 */ /* 0x000fe200000012ff */
[----:B------:R0:W5:Y:S01]  /*109c0*/  LD.E.128 R8, desc[UR38][R102.64] ;  /* 0x0000002666087980 */ /* 0x000162000c101d00 */
[----:B------:R-:W-:Y:S01]  /*109d0*/  SHF.R.U64 R116, R116, 0x3, RZ ;  /* 0x0000000374747819 */ /* 0x000fe200000012ff */
[----:B------:R-:W-:Y:S01]  /*109e0*/  UIADD3 UR5, UR7, UR5, URZ ;  /* 0x0000000507057290 */ /* 0x000fe2000fffe03f */
[----:B------:R-:W-:Y:S01]  /*109f0*/  LOP3.LUT R28, R29, R156, RZ, 0x3c, !PT ;  /* 0x0000009c1d1c7212 */ /* 0x000fe200078e3cff */
[----:B------:R-:W-:Y:S01]  /*10a00*/  ULDC.64 UR8, c[0x0][0xae0] ;  /* 0x0002b80000087ab9 */ /* 0x000fe20000000a00 */
[----:B------:R-:W-:Y:S01]  /*10a10*/  LOP3.LUT R112, R112, R113, RZ, 0x3c, !PT ;  /* 0x0000007170707212 */ /* 0x000fe200078e3cff */
[--C-:B------:R-:W-:Y:S01]  /*10a20*/  IMAD.X R113, RZ, RZ, R157.reuse, P4 ;  /* 0x000000ffff717224 */ /* 0x100fe200020e069d */
[----:B------:R-:W-:Y:S01]  /*10a30*/  LOP3.LUT R114, R114, R115, RZ, 0x3c, !PT ;  /* 0x0000007372727212 */ /* 0x000fe200078e3cff */
[----:B------:R0:W5:Y:S01]  /*10a40*/  LD.E.128 R12, desc[UR38][R104.64] ;  /* 0x00000026680c7980 */ /* 0x000162000c101d00 */
[----:B------:R-:W-:Y:S01]  /*10a50*/  LOP3.LUT R116, R116, R117, RZ, 0x3c, !PT ;  /* 0x0000007574747212 */ /* 0x000fe200078e3cff */
[----:B------:R-:W-:Y:S01]  /*10a60*/  IMAD.X R117, RZ, RZ, R157, P6 ;  /* 0x000000ffff757224 */ /* 0x000fe200030e069d */
[-C--:B------:R-:W-:Y:S01]  /*10a70*/  MOV R29, R157.reuse ;  /* 0x0000009d001d7202 */ /* 0x080fe20000000f00 */
[----:B------:R0:W5:Y:S01]  /*10a80*/  LD.E.128 R24, desc[UR38][R106.64] ;  /* 0x000000266a187980 */ /* 0x000162000c101d00 */
[----:B------:R-:W-:Y:S01]  /*10a90*/  IADD3.X R115, RZ, R157, RZ, P5, !PT ;  /* 0x0000009dff737210 */ /* 0x000fe20002ffe4ff */
[----:B---3--:R-:W-:Y:S01]  /*10aa0*/  @P2 IMAD.HI.U32 R0, R2, R19, RZ ;  /* 0x0000001302002227 */ /* 0x008fe200078e00ff */
[----:B------:R-:W-:Y:S01]  /*10ab0*/  MOV R18, UR6 ;  /* 0x0000000600127c02 */ /* 0x000fe20008000f00 */
[----:B------:R0:W5:Y:S03]  /*10ac0*/  LD.E.128 R32, desc[UR38][R28.64] ;  /* 0x000000261c207980 */ /* 0x000166000c101d00 */
[----:B-1----:R-:W-:Y:S01]  /*10ad0*/  @P2 SHF.R.U32.HI R21, RZ, R23, R0 ;  /* 0x00000017ff152219 */ /* 0x002fe20000011600 */
[----:B------:R0:W5:Y:S03]  /*10ae0*/  LD.E.128 R44, desc[UR38][R108.64] ;  /* 0x000000266c2c7980 */ /* 0x000166000c101d00 */
[--C-:B------:R-:W-:Y:S01]  /*10af0*/  SHF.R.S32.HI R0, RZ, 0x1f, R21.reuse ;  /* 0x0000001fff007819 */ /* 0x100fe20000011415 */
[----:B------:R-:W-:Y:S01]  /*10b00*/  IMAD.MOV R23, RZ, RZ, -R21 ;  /* 0x000000ffff177224 */ /* 0x000fe200078e0a15 */
[----:B------:R0:W5:Y:S01]  /*10b10*/  LD.E.128 R64, desc[UR38][R110.64] ;  /* 0x000000266e407980 */ /* 0x000162000c101d00 */
[----:B------:R-:W-:Y:S01]  /*10b20*/  IMAD.U32 R19, RZ, RZ, UR7 ;  /* 0x00000007ff137e24 */ /* 0x000fe2000f8e00ff */
[----:B------:R-:W-:Y:S01]  /*10b30*/  ULDC.64 UR6, c[0x0][0xad8] ;  /* 0x0002b60000067ab9 */ /* 0x000fe20000000a00 */
[----:B------:R-:W-:Y:S01]  /*10b40*/  IMAD R0, R0, UR8, RZ ;  /* 0x0000000800007c24 */ /* 0x000fe2000f8e02ff */
[----:B------:R0:W5:Y:S01]  /*10b50*/  LD.E.128 R48, desc[UR38][R112.64] ;  /* 0x0000002670307980 */ /* 0x000162000c101d00 */
[----:B------:R-:W-:-:S02]  /*10b60*/  IMAD R23, R158, R23, R2 ;  /* 0x000000179e177224 */ /* 0x000fc400078e0202 */
[----:B------:R-:W-:Y:S01]  /*10b70*/  IMAD.U32 R19, RZ, RZ, UR5 ;  /* 0x00000005ff137e24 */ /* 0x000fe2000f8e00ff */
[----:B------:R0:W5:Y:S01]  /*10b80*/  LD.E.128 R52, desc[UR38][R114.64] ;  /* 0x0000002672347980 */ /* 0x000162000c101d00 */
[C---:B------:R-:W-:Y:S01]  /*10b90*/  IMAD R77, R21.reuse, UR9, R0 ;  /* 0x00000009154d7c24 */ /* 0x040fe2000f8e0200 */
[----:B------:R-:W-:Y:S02]  /*10ba0*/  SHF.R.S32.HI R0, RZ, 0x1f, R23 ;  /* 0x0000001fff007819 */ /* 0x000fe40000011417 */
[----:B------:R0:W5:Y:S01]  /*10bb0*/  LD.E.128 R56, desc[UR38][R116.64] ;  /* 0x0000002674387980 */ /* 0x000162000c101d00 */
[----:B------:R-:W-:-:S03]  /*10bc0*/  IMAD.WIDE.U32 R18, R21, UR8, R18 ;  /* 0x0000000815127c25 */ /* 0x000fc6000f8e0012 */
[----:B------:R0:W5:Y:S04]  /*10bd0*/  LD.E.128 R72, desc[UR38][R118.64] ;  /* 0x0000002676487980 */ /* 0x000168000c101d00 */
[----:B------:R0:W5:Y:S04]  /*10be0*/  LD.E.128 R68, desc[UR38][R120.64] ;  /* 0x0000002678447980 */ /* 0x000168000c101d00 */
[----:B------:R0:W5:Y:S04]  /*10bf0*/  LD.E.128 R60, desc[UR38][R122.64] ;  /* 0x000000267a3c7980 */ /* 0x000168000c101d00 */
[----:B------:R-:W5:Y:S01]  /*10c00*/  LD.E.128 R28, desc[UR38][R30.64] ;  /* 0x000000261e1c7980 */ /* 0x000f62000c101d00 */
[----:B------:R-:W-:Y:S01]  /*10c10*/  @!PT LDS RZ, [RZ] ;  /* 0x00000000fffff984 */ /* 0x000fe20000000800 */
[----:B------:R-:W-:Y:S01]  /*10c20*/  @!PT LDS RZ, [RZ] ;  /* 0x00000000fffff984 */ /* 0x000fe20000000800 */
[----:B------:R-:W-:Y:S01]  /*10c30*/  @!PT LDS RZ, [RZ] ;  /* 0x00000000fffff984 */ /* 0x000fe20000000800 */
[----:B------:R-:W-:Y:S01]  /*10c40*/  @!PT LDS RZ, [RZ] ;  /* 0x00000000fffff984 */ /* 0x000fe20000000800 */
[----:B------:R1:W-:Y:S06]  /*10c50*/  MEMBAR.ALL.CTA ;  /* 0x0000000000007992 */ /* 0x0003ec0000008000 */
[----:B-1----:R-:W1:Y:S01]  /*10c60*/  FENCE.VIEW.ASYNC.S ;  /* 0x00000000000073c6 */ /* 0x002e620000000000 */
[----:B------:R-:W-:-:S02]  /*10c70*/  IMAD.IADD R19, R19, 0x1, R77 ;  /* 0x0000000113137824 */ /* 0x000fc400078e024d */
[----:B------:R-:W-:Y:S02]  /*10c80*/  IMAD R2, R0, UR6, RZ ;  /* 0x0000000600027c24 */ /* 0x000fe4000f8e02ff */
[----:B------:R-:W-:Y:S01]  /*10c90*/  VIADD R80, R222, UR14 ;  /* 0x0000000ede507c36 */ /* 0x000fe20008000000 */
[----:B------:R-:W-:Y:S01]  /*10ca0*/  UIADD3 UR5, UR13, 0x38820, URZ ;  /* 0x000388200d057890 */ /* 0x000fe2000fffe03f */
[C---:B------:R-:W-:Y:S02]  /*10cb0*/  IMAD R21, R23.reuse, UR7, R2 ;  /* 0x0000000717157c24 */ /* 0x040fe4000f8e0202 */
[----:B------:R-:W-:Y:S01]  /*10cc0*/  IMAD.WIDE.U32 R18, R23, UR6, R18 ;  /* 0x0000000617127c25 */ /* 0x000fe2000f8e0012 */
[----:B------:R-:W-:Y:S01]  /*10cd0*/  ISETP.GE.AND P2, PT, R80, R3, PT ;  /* 0x000000035000720c */ /* 0x000fe20003f46270 */
[----:B------:R-:W-:Y:S01]  /*10ce0*/  ULDC.64 UR6, c[0x0][0xa80] ;  /* 0x0002a00000067ab9 */ /* 0x000fe20000000a00 */
[----:B------:R-:W-:Y:S01]  /*10cf0*/  UPRMT UR5, URZ, 0x654, UR5 ;  /* 0x000006543f057896 */ /* 0x000fe20008000005 */
[----:B------:R-:W-:Y:S01]  /*10d00*/  IMAD.IADD R19, R19, 0x1, R21 ;  /* 0x0000000113137824 */ /* 0x000fe200078e0215 */
[----:B------:R-:W-:Y:S01]  /*10d10*/  LEA R2, P3, R18, UR6, 0x1 ;  /* 0x0000000612027c11 */ /* 0x000fe2000f8608ff */
[----:B------:R-:W-:-:S03]  /*10d20*/  VIADD R0, R80, 0x20 ;  /* 0x0000002050007836 */ /* 0x000fc60000000000 */
[----:B------:R-:W-:Y:S02]  /*10d30*/  LEA.HI.X R16, R18, UR7, R19, 0x1, P3 ;  /* 0x0000000712107c11 */ /* 0x000fe400098f0c13 */
[-C--:B------:R-:W-:Y:S01]  /*10d40*/  ISETP.GE.AND P1, PT, R0, R3.reuse, PT ;  /* 0x000000030000720c */ /* 0x080fe20003f26270 */
[----:B-1----:R0:W1:Y:S01]  /*10d50*/  SHFL.IDX PT, R79, R2, RZ, 0x181f ;  /* 0x00181fff024f7589 */ /* 0x00206200000e0000 */
[----:B------:R-:W-:Y:S01]  /*10d60*/  IADD3 R0, R80, 0x40, RZ ;  /* 0x0000004050007810 */ /* 0x000fe20007ffe0ff */
[----:B------:R-:W-:Y:S01]  /*10d70*/  BSSY B1, `(.L_x_2241) ;  /* 0x000001a000017945 */ /* 0x000fe20003800000 */
[----:B------:R-:W-:Y:S01]  /*10d80*/  SYNCS.ARRIVE.TRANS64.RED.A1T0 RZ, [UR5], RZ ;  /* 0x000000ffffff79a7 */ /* 0x000fe20008100405 */
[----:B------:R0:W2:Y:S01]  /*10d90*/  SHFL.IDX PT, R23, R16, RZ, 0x181f ;  /* 0x00181fff10177589 */ /* 0x0000a200000e0000 */
[----:B------:R-:W-:Y:S02]  /*10da0*/  ISETP.GE.AND P0, PT, R0, R3, PT ;  /* 0x000000030000720c */ /* 0x000fe40003f06270 */
[----:B------:R-:W-:-:S02]  /*10db0*/  SHF.R.S32.HI R196, RZ, 0x1f, R218 ;  /* 0x0000001fffc47819 */ /* 0x000fc400000114da */
[----:B------:R-:W-:Y:S02]  /*10dc0*/  SHF.R.S32.HI R197, RZ, 0x1f, R216 ;  /* 0x0000001fffc57819 */ /* 0x000fe400000114d8 */
[----:B------:R-:W-:Y:S02]  /*10dd0*/  SHF.R.S32.HI R198, RZ, 0x1f, R217 ;  /* 0x0000001fffc67819 */ /* 0x000fe400000114d9 */
[----:B------:R-:W-:Y:S01]  /*10de0*/  SHF.R.S32.HI R199, RZ, 0x1f, R22 ;  /* 0x0000001fffc77819 */ /* 0x000fe20000011416 */
[----:B0-----:R-:W-:Y:S06]  /*10df0*/  @P2 BRA `(.L_x_2242) ;  /* 0x0000000000442947 */ /* 0x001fec0003800000 */
        /* <DEDUP_REMOVED lines=17> */
.L_x_2242:
[----:B------:R-:W-:Y:S05]  /*10f10*/  BSYNC B1 ;  /* 0x0000000000017941 */ /* 0x000fea0003800000 */
.L_x_2241:
[----:B0-----:R0:W3:Y:S01]  /*10f20*/  SHFL.IDX PT, R21, R16, 0x1, 0x181f ;  /* 0x00381f0010157f89 */ /* 0x0010e200000e0000 */
[----:B------:R-:W-:Y:S03]  /*10f30*/  BSSY B1, `(.L_x_2243) ;  /* 0x0000014000017945 */ /* 0x000fe60003800000 */
[----:B------:R0:W4:Y:S01]  /*10f40*/  SHFL.IDX PT, R19, R2, 0x1, 0x181f ;  /* 0x00381f0002137f89 */ /* 0x00012200000e0000 */
[----:B------:R-:W-:Y:S05]  /*10f50*/  @P1 BRA `(.L_x_2244) ;  /* 0x0000000000441947 */ /* 0x000fea0003800000 */
[----:B------:R-:W-:Y:S02]  /*10f60*/  ULDC UR5, c[0x0][0xac8] ;  /* 0x0002b20000057ab9 */ /* 0x000fe40000000800 */
[----:B------:R-:W-:Y:S02]  /*10f70*/  ISETP.GE.AND P4, PT, R22, UR5, PT ;  /* 0x0000000516007c0c */ /* 0x000fe4000bf86270 */
[----:B------:R-:W-:Y:S02]  /*10f80*/  ISETP.GE.AND P3, PT, R217, UR5, PT ;  /* 0x00000005d9007c0c */ /* 0x000fe4000bf66270 */
[----:B------:R-:W-:Y:S02]  /*10f90*/  ISETP.GE.AND P2, PT, R216, UR5, PT ;  /* 0x00000005d8007c0c */ /* 0x000fe4000bf46270 */
[----:B------:R-:W-:-:S07]  /*10fa0*/  ISETP.GE.AND P1, PT, R218, UR5, PT ;  /* 0x00000005da007c0c */ /* 0x000fce000bf26270 */
[CC--:B----45:R-:W-:Y:S02]  /*10fb0*/  @!P4 LEA R8, P6, R22.reuse, R19.reuse, 0x1 ;  /* 0x000000131608c211 */ /* 0x0f0fe400078c08ff */
[C---:B------:R-:W-:Y:S02]  /*10fc0*/  @!P3 LEA R10, P5, R217.reuse, R19, 0x1 ;  /* 0x00000013d90ab211 */ /* 0x040fe400078a08ff */
        /* <DEDUP_REMOVED lines=10> */
.L_x_2244:
[----:B------:R-:W-:Y:S05]  /*11070*/  BSYNC B1 ;  /* 0x0000000000017941 */ /* 0x000fea0003800000 */
.L_x_2243:
[----:B---3-5:R3:W0:Y:S01]  /*11080*/  SHFL.IDX PT, R15, R16, 0x2, 0x181f ;  /* 0x00581f00100f7f89 */ /* 0x02862200000e0000 */
        /* <DEDUP_REMOVED lines=8> */
[-C--:B0-----:R-:W-:Y:S02]  /*11110*/  @!P3 LEA R8, P6, R22, R11.reuse, 0x1 ;  /* 0x0000000b1608b211 */ /* 0x081fe400078c08ff */
[CC--:B------:R-:W-:Y:S02]  /*11120*/  @!P2 LEA R10, P5, R217.reuse, R11.reuse, 0x1 ;  /* 0x0000000bd90aa211 */ /* 0x0c0fe400078a08ff */
[----:B------:R-:W-:Y:S02]  /*11130*/  @!P1 LEA R12, P4, R216, R11, 0x1 ;  /* 0x0000000bd80c9211 */ /* 0x000fe400078808ff */
[----:B------:R-:W-:Y:S02]  /*11140*/  @!P3 LEA.HI.X R9, R22, R15, R199, 0x1, P6 ;  /* 0x0000000f1609b211 */ /* 0x000fe400030f0cc7 */
        /* <DEDUP_REMOVED lines=8> */
.L_x_2246:
[----:B------:R-:W-:Y:S05]  /*111d0*/  BSYNC B1 ;  /* 0x0000000000017941 */ /* 0x000fea0003800000 */
.L_x_2245:
[----:B------:R-:W-:Y:S01]  /*111e0*/  VIADD R0, R80, 0x60 ;  /* 0x0000006050007836 */ /* 0x000fe20000000000 */
[----:B0-----:R0:W0:Y:S04]  /*111f0*/  SHFL.IDX PT, R13, R16, 0x3, 0x181f ;  /* 0x00781f00100d7f89 */ /* 0x00102800000e0000 */
[----:B------:R-:W-:Y:S01]  /*11200*/  ISETP.GE.AND P0, PT, R0, R3, PT ;  /* 0x000000030000720c */ /* 0x000fe20003f06270 */
[----:B------:R0:W0:-:S12]  /*11210*/  SHFL.IDX PT, R15, R2, 0x3, 0x181f ;  /* 0x00781f00020f7f89 */ /* 0x00001800000e0000 */
[----:B------:R-:W-:Y:S05]  /*11220*/  @P0 BRA `(.L_x_2247) ;  /* 0x0000000c00580947 */ /* 0x000fea0003800000 */
[----:B------:R-:W-:Y:S02]  /*11230*/  ULDC UR5, c[0x0][0xac8] ;  /* 0x0002b20000057ab9 */ /* 0x000fe40000000800 */
[----:B------:R-:W-:Y:S02]  /*11240*/  ISETP.GE.AND P3, PT, R22, UR5, PT ;  /* 0x0000000516007c0c */ /* 0x000fe4000bf66270 */
[----:B------:R-:W-:Y:S02]  /*11250*/  ISETP.GE.AND P4, PT, R217, UR5, PT ;  /* 0x00000005d9007c0c */ /* 0x000fe4000bf86270 */
[----:B------:R-:W-:-:S09]  /*11260*/  ISETP.GE.AND P5, PT, R216, UR5, PT ;  /* 0x00000005d8007c0c */ /* 0x000fd2000bfa6270 */
[-C--:B0--3--:R-:W-:Y:S02]  /*11270*/  @!P3 LEA R2, P0, R22, R15.reuse, 0x1 ;  /* 0x0000000f1602b211 */ /* 0x089fe400078008ff */
[CC--:B------:R-:W-:Y:S02]  /*11280*/  @!P4 LEA R8, P1, R217.reuse, R15.reuse, 0x1 ;  /* 0x0000000fd908c211 */ /* 0x0c0fe400078208ff */
[----:B------:R-:W-:Y:S02]  /*11290*/  @!P5 LEA R10, P2, R216, R15, 0x1 ;  /* 0x0000000fd80ad211 */ /* 0x000fe400078408ff */
[-C--:B------:R-:W-:Y:S02]  /*112a0*/  @!P3 LEA.HI.X R3, R22, R13.reuse, R199, 0x1, P0 ;  /* 0x0000000d1603b211 */ /* 0x080fe400000f0cc7 */
        /* <DEDUP_REMOVED lines=11> */
.L_x_2240:
[----:B------:R-:W0:Y:S01]  /*11360*/  LDC R8, c[0x0][0xbe8] ;  /* 0x0002fa00ff087b82 */ /* 0x000e220000000800 */
[----:B------:R-:W1:Y:S01]  /*11370*/  S2R R0, SR_TID.X ;  /* 0x0000000000007919 */ /* 0x000e620000002100 */
[----:B------:R-:W-:Y:S01]  /*11380*/  R2UR UR6, R220 ;  /* 0x00000000dc0672ca */ /* 0x000fe200000e0000 */
[----:B------:R-:W-:Y:S01]  /*11390*/  BSSY B1, `(.L_x_2248) ;  /* 0x0000036000017945 */ /* 0x000fe20003800000 */
[----:B------:R-:W-:Y:S01]  /*113a0*/  R2UR UR5, R221 ;  /* 0x00000000dd0572ca */ /* 0x000fe200000e0000 */
[----:B------:R-:W-:-:S10]  /*113b0*/  IMAD R6, R219, 0x20, R222 ;  /* 0x00000020db067824 */ /* 0x000fd400078e02de */
[----:B------:R-:W-:Y:S02]  /*113c0*/  USHF.R.S32.HI UR8, URZ, 0x1f, UR6 ;  /* 0x0000001f3f087899 */ /* 0x000fe40008011406 */
[----:B------:R-:W-:Y:S01]  /*113d0*/  USHF.R.S32.HI UR9, URZ, 0x1f, UR5 ;  /* 0x0000001f3f097899 */ /* 0x000fe20008011405 */
[----:B0-----:R-:W-:Y:S01]  /*113e0*/  ISETP.NE.AND P1, PT, R8, 0x1, PT ;  /* 0x000000010800780c */ /* 0x001fe20003f25270 */
[----:B-1----:R-:W-:-:S12]  /*113f0*/  VIADD R0, R0, 0xffffff80 ;  /* 0xffffff8000007836 */ /* 0x002fd80000000000 */
[----:B------:R-:W0:Y:S01]  /*11400*/  @P1 LDC R9, c[0x0][0xbec] ;  /* 0x0002fb00ff091b82 */ /* 0x000e220000000800 */
[----:B------:R-:W-:-:S07]  /*11410*/  ISETP.GE.AND P0, PT, R0, 0x80, PT ;  /* 0x000000800000780c */ /* 0x000fce0003f06270 */
[----:B------:R-:W1:Y:S06]  /*11420*/  @P1 LDC R11, c[0x0][0xbf0] ;  /* 0x0002fc00ff0b1b82 */ /* 0x000e6c0000000800 */
[----:B------:R-:W-:Y:S05]  /*11430*/  @P0 BRA `(.L_x_2249) ;  /* 0x0000000000ac0947 */ /* 0x000fea0003800000 */
[----:B------:R-:W2:Y:S01]  /*11440*/  S2R R0, SR_TID.X ;  /* 0x0000000000007919 */ /* 0x000ea20000002100 */
[----:B------:R-:W3:Y:S01]  /*11450*/  LDC R3, c[0x0][0xbe8] ;  /* 0x0002fa00ff037b82 */ /* 0x000ee20000000800 */
[----:B------:R-:W-:-:S13]  /*11460*/  R2UR UR5, R213 ;  /* 0x00000000d50572ca */ /* 0x000fda00000e0000 */
[----:B------:R-:W-:Y:S01]  /*11470*/  IMAD.U32 R4, RZ, RZ, UR5 ;  /* 0x00000005ff047e24 */ /* 0x000fe2000f8e00ff */
[----:B------:R-:W-:Y:S02]  /*11480*/  ULDC UR5, c[0x0][0xa88] ;  /* 0x0002a20000057ab9 */ /* 0x000fe40000000800 */
[----:B---3--:R-:W-:Y:S02]  /*11490*/  IMAD R5, R3, UR5, RZ ;  /* 0x0000000503057c24 */ /* 0x008fe4000f8e02ff */
[----:B--2---:R-:W-:-:S04]  /*114a0*/  IADD3 R4, R4, -0x80, R0 ;  /* 0xffffff8004047810 */ /* 0x004fc80007ffe000 */
[----:B------:R-:W-:-:S13]  /*114b0*/  ISETP.GE.AND P0, PT, R4, R5, PT ;  /* 0x000000050400720c */ /* 0x000fda0003f06270 */
[----:B------:R-:W-:Y:S05]  /*114c0*/  @P0 BRA `(.L_x_2249) ;  /* 0x0000000000880947 */ /* 0x000fea0003800000 */
[----:B------:R-:W-:Y:S01]  /*114d0*/  ISETP.NE.AND P0, PT, R3, 0x1, PT ;  /* 0x000000010300780c */ /* 0x000fe20003f05270 */
[----:B------:R-:W-:Y:S01]  /*114e0*/  ULDC.64 UR10, c[0x0][0xb90] ;  /* 0x0002e400000a7ab9 */ /* 0x000fe20000000a00 */
[----:B------:R-:W-:Y:S01]  /*114f0*/  R2UR UR13, R220 ;  /* 0x00000000dc0d72ca */ /* 0x000fe200000e0000 */
[----:B------:R-:W-:Y:S01]  /*11500*/  UIMAD UR5, UR8, UR10, URZ ;  /* 0x0000000a080572a4 */ /* 0x000fe2000f8e023f */
[----:B------:R-:W-:Y:S02]  /*11510*/  R2UR UR12, R221 ;  /* 0x00000000dd0c72ca */ /* 0x000fe400000e0000 */
[----:B------:R-:W-:-:S07]  /*11520*/  MOV R2, R4 ;  /* 0x0000000400027202 */ /* 0x000fce0000000f00 */
        /* <DEDUP_REMOVED lines=28> */
.L_x_2249:
[----:B------:R-:W-:Y:S05]  /*116f0*/  BSYNC B1 ;  /* 0x0000000000017941 */ /* 0x000fea0003800000 */
.L_x_2248:
[----:B------:R-:W-:Y:S01]  /*11700*/  R2UR UR12, R213 ;  /* 0x00000000d50c72ca */ /* 0x000fe200000e0000 */
[----:B------:R-:W-:Y:S01]  /*11710*/  ULDC.64 UR10, c[0x0][0xae8] ;  /* 0x0002ba00000a7ab9 */ /* 0x000fe20000000a00 */
[----:B------:R-:W-:Y:S01]  /*11720*/  R2UR UR14, R220 ;  /* 0x00000000dc0e72ca */ /* 0x000fe200000e0000 */
[----:B------:R-:W-:Y:S01]  /*11730*/  UIMAD UR5, UR8, UR10, URZ ;  /* 0x0000000a080572a4 */ /* 0x000fe2000f8e023f */
[----:B------:R-:W-:Y:S01]  /*11740*/  R2UR UR13, R221 ;  /* 0x00000000dd0d72ca */ /* 0x000fe200000e0000 */
[----:B------:R-:W-:Y:S01]  /*11750*/  BSSY B1, `(.L_x_2250) ;  /* 0x0000041000017945 */ /* 0x000fe20003800000 */
[----:B------:R-:W-:Y:S02]  /*11760*/  SHF.R.S32.HI R16, RZ, 0x1f, R218 ;  /* 0x0000001fff107819 */ /* 0x000fe400000114da */
[----:B------:R-:W-:Y:S02]  /*11770*/  SHF.R.S32.HI R18, RZ, 0x1f, R216 ;  /* 0x0000001fff127819 */ /* 0x000fe400000114d8 */
[----:B------:R-:W-:-:S02]  /*11780*/  SHF.R.S32.HI R19, RZ, 0x1f, R217 ;  /* 0x0000001fff137819 */ /* 0x000fc400000114d9 */
[----:B------:R-:W-:Y:S01]  /*11790*/  SHF.R.S32.HI R20, RZ, 0x1f, R22 ;  /* 0x0000001fff147819 */ /* 0x000fe20000011416 */
[----:B------:R-:W-:Y:S02]  /*117a0*/  VIADD R6, R6, UR12 ;  /* 0x0000000c06067c36 */ /* 0x000fe40008000000 */
[----:B------:R-:W-:Y:S02]  /*117b0*/  UIMAD.WIDE.U32 UR6, UR14, UR10, URZ ;  /* 0x0000000a0e0672a5 */ /* 0x000fe4000f8e003f */
[----:B------:R-:W-:Y:S01]  /*117c0*/  UIMAD UR5, UR14, UR11, UR5 ;  /* 0x0000000b0e0572a4 */ /* 0x000fe2000f8e0205 */
[----:B0-----:R-:W-:Y:S01]  /*117d0*/  @P1 IMAD.HI.U32 R0, R6, R9, RZ ;  /* 0x0000000906001227 */ /* 0x001fe200078e00ff */
[----:B--2---:R-:W-:Y:S01]  /*117e0*/  MOV R5, R6 ;  /* 0x0000000600057202 */ /* 0x004fe20000000f00 */
[----:B------:R-:W-:Y:S01]  /*117f0*/  ULDC.64 UR10, c[0x0][0xaf0] ;  /* 0x0002bc00000a7ab9 */ /* 0x000fe20000000a00 */
[----:B------:R-:W-:Y:S02]  /*11800*/  UIADD3 UR7, UR7, UR5, URZ ;  /* 0x0000000507077290 */ /* 0x000fe4000fffe03f */
[----:B------:R-:W-:Y:S01]  /*11810*/  UIMAD UR5, UR9, UR10, URZ ;  /* 0x0000000a090572a4 */ /* 0x000fe2000f8e023f */
[----:B-1----:R-:W-:Y:S01]  /*11820*/  @P1 SHF.R.U32.HI R5, RZ, R11, R0 ;  /* 0x0000000bff051219 */ /* 0x002fe20000011600 */
        /* <DEDUP_REMOVED lines=8> */
[----:B------:R-:W-:Y:S01]  /*118b0*/  IMAD R7, R8, R7, R6 ;  /* 0x0000000708077224 */ /* 0x000fe200078e0206 */
[----:B------:R-:W-:Y:S01]  /*118c0*/  IADD3 R6, R222, UR12, RZ ;  /* 0x0000000cde067c10 */ /* 0x000fe2000fffe0ff */
        /* <DEDUP_REMOVED lines=8> */
[----:B------:R-:W-:Y:S02]  /*11950*/  IMAD R4, R0, UR6, RZ ;  /* 0x0000000600047c24 */ /* 0x000fe4000f8e02ff */
[----:B------:R-:W-:Y:S02]  /*11960*/  IMAD R9, R8, UR5, RZ ;  /* 0x0000000508097c24 */ /* 0x000fe4000f8e02ff */
[C---:B------:R-:W-:Y:S02]  /*11970*/  IMAD R5, R7.reuse, UR7, R4 ;  /* 0x0000000707057c24 */ /* 0x040fe4000f8e0204 */
[----:B------:R-:W-:Y:S01]  /*11980*/  IMAD.WIDE.U32 R2, R7, UR6, R2 ;  /* 0x0000000607027c25 */ /* 0x000fe2000f8e0002 */
[----:B------:R-:W-:Y:S01]  /*11990*/  ISETP.GE.AND P2, PT, R6, R9, PT ;  /* 0x000000090600720c */ /* 0x000fe20003f46270 */
[----:B------:R-:W-:-:S02]  /*119a0*/  ULDC.64 UR6, c[0x0][0xa80] ;  /* 0x0002a00000067ab9 */ /* 0x000fc40000000a00 */
[----:B------:R-:W-:Y:S01]  /*119b0*/  IMAD.IADD R3, R3, 0x1, R5 ;  /* 0x0000000103037824 */ /* 0x000fe200078e0205 */
[----:B------:R-:W-:Y:S01]  /*119c0*/  LEA R4, P3, R2, UR6, 0x1 ;  /* 0x0000000602047c11 */ /* 0x000fe2000f8608ff */
[----:B------:R-:W-:-:S03]  /*119d0*/  VIADD R0, R6, 0x20 ;  /* 0x0000002006007836 */ /* 0x000fc60000000000 */
[----:B------:R-:W-:Y:S01]  /*119e0*/  LEA.HI.X R5, R2, UR7, R3, 0x1, P3 ;  /* 0x0000000702057c11 */ /* 0x000fe200098f0c03 */
[----:B------:R0:W1:Y:S01]  /*119f0*/  SHFL.IDX PT, R7, R4, RZ, 0x181f ;  /* 0x00181fff04077589 */ /* 0x00006200000e0000 */
[-C--:B------:R-:W-:Y:S01]  /*11a00*/  ISETP.GE.AND P1, PT, R0, R9.reuse, PT ;  /* 0x000000090000720c */ /* 0x080fe20003f26270 */
[----:B------:R-:W-:Y:S02]  /*11a10*/  VIADD R0, R6, 0x40 ;  /* 0x0000004006007836 */ /* 0x000fe40000000000 */
[----:B------:R0:W2:Y:S03]  /*11a20*/  SHFL.IDX PT, R3, R5, RZ, 0x181f ;  /* 0x00181fff05037589 */ /* 0x0000a600000e0000 */
[----:B------:R-:W-:Y:S01]  /*11a30*/  ISETP.GE.AND P0, PT, R0, R9, PT ;  /* 0x000000090000720c */ /* 0x000fe20003f06270 */
[----:B------:R-:W-:-:S12]  /*11a40*/  @P2 BRA `(.L_x_2251) ;  /* 0x0000000000442947 */ /* 0x000fd80003800000 */
        /* <DEDUP_REMOVED lines=17> */
.L_x_2251:
[----:B------:R-:W-:Y:S05]  /*11b60*/  BSYNC B1 ;  /* 0x0000000000017941 */ /* 0x000fea0003800000 */
.L_x_2250:
[----:B--23--:R2:W3:Y:S01]  /*11b70*/  SHFL.IDX PT, R3, R5, 0x1, 0x181f ;  /* 0x00381f0005037f89 */ /* 0x00c4e200000e0000 */
[----:B------:R-:W-:Y:S03]  /*11b80*/  BSSY B1, `(.L_x_2252) ;  /* 0x0000014000017945 */ /* 0x000fe60003800000 */
[----:B-1----:R2:W1:Y:S01]  /*11b90*/  SHFL.IDX PT, R7, R4, 0x1, 0x181f ;  /* 0x00381f0004077f89 */ /* 0x00246200000e0000 */
[----:B------:R-:W-:Y:S05]  /*11ba0*/  @P1 BRA `(.L_x_2253) ;  /* 0x0000000000441947 */ /* 0x000fea0003800000 */
[----:B------:R-:W-:Y:S02]  /*11bb0*/  ULDC UR5, c[0x0][0xac8] ;  /* 0x0002b20000057ab9 */ /* 0x000fe40000000800 */
[----:B------:R-:W-:Y:S02]  /*11bc0*/  ISETP.GE.AND P4, PT, R22, UR5, PT ;  /* 0x0000000516007c0c */ /* 0x000fe4000bf86270 */
[----:B------:R-:W-:Y:S02]  /*11bd0*/  ISETP.GE.AND P3, PT, R217, UR5, PT ;  /* 0x00000005d9007c0c */ /* 0x000fe4000bf66270 */
[----:B------:R-:W-:Y:S02]  /*11be0*/  ISETP.GE.AND P2, PT, R216, UR5, PT ;  /* 0x00000005d8007c0c */ /* 0x000fe4000bf46270 */
[----:B------:R-:W-:-:S07]  /*11bf0*/  ISETP.GE.AND P1, PT, R218, UR5, PT ;  /* 0x00000005da007c0c */ /* 0x000fce000bf26270 */
[CC--:B-1----:R-:W-:Y:S02]  /*11c00*/  @!P4 LEA R10, P6, R22.reuse, R7.reuse, 0x1 ;  /* 0x00000007160ac211 */ /* 0x0c2fe400078c08ff */
[C---:B------:R-:W-:Y:S02]  /*11c10*/  @!P3 LEA R12, P5, R217.reuse, R7, 0x1 ;  /* 0x00000007d90cb211 */ /* 0x040fe400078a08ff */
[----:B---3--:R-:W-:Y:S02]  /*11c20*/  @!P4 LEA.HI.X R11, R22, R3, R20, 0x1, P6 ;  /* 0x00000003160bc211 */ /* 0x008fe400030f0c14 */
        /* <DEDUP_REMOVED lines=9> */
.L_x_2253:
[----:B------:R-:W-:Y:S05]  /*11cc0*/  BSYNC B1 ;  /* 0x0000000000017941 */ /* 0x000fea0003800000 */
.L_x_2252:
[----:B---34-:R3:W4:Y:S01]  /*11cd0*/  SHFL.IDX PT, R3, R5, 0x2, 0x181f ;  /* 0x00581f0005037f89 */ /* 0x01872200000e0000 */
        /* <DEDUP_REMOVED lines=8> */
[-C--:B-1----:R-:W-:Y:S02]  /*11d60*/  @!P3 LEA R10, P6, R22, R7.reuse, 0x1 ;  /* 0x00000007160ab211 */ /* 0x082fe400078c08ff */
[CC--:B------:R-:W-:Y:S02]  /*11d70*/  @!P2 LEA R12, P5, R217.reuse, R7.reuse, 0x1 ;  /* 0x00000007d90ca211 */ /* 0x0c0fe400078a08ff */
[----:B------:R-:W-:Y:S02]  /*11d80*/  @!P1 LEA R14, P4, R216, R7, 0x1 ;  /* 0x00000007d80e9211 */ /* 0x000fe400078808ff */
[----:B----4-:R-:W-:Y:S02]  /*11d90*/  @!P3 LEA.HI.X R11, R22, R3, R20, 0x1, P6 ;  /* 0x00000003160bb211 */ /* 0x010fe400030f0c14 */
        /* <DEDUP_REMOVED lines=8> */
.L_x_2255:
[----:B------:R-:W-:Y:S05]  /*11e20*/  BSYNC B1 ;  /* 0x0000000000017941 */ /* 0x000fea0003800000 */
.L_x_2254:
[----:B------:R-:W-:Y:S01]  /*11e30*/  VIADD R0, R6, 0x60 ;  /* 0x0000006006007836 */ /* 0x000fe20000000000 */
[----:B0-23--:R-:W0:Y:S04]  /*11e40*/  SHFL.IDX PT, R5, R5, 0x3, 0x181f ;  /* 0x00781f0005057f89 */ /* 0x00de2800000e0000 */
[----:B------:R-:W-:Y:S01]  /*11e50*/  ISETP.GE.AND P0, PT, R0, R9, PT ;  /* 0x000000090000720c */ /* 0x000fe20003f06270 */
[----:B-1--4-:R1:W2:-:S12]  /*11e60*/  SHFL.IDX PT, R3, R4, 0x3, 0x181f ;  /* 0x00781f0004037f89 */ /* 0x01229800000e0000 */
[----:B-1----:R-:W-:Y:S05]  /*11e70*/  @P0 BRA `(.L_x_2247) ;  /* 0x0000000000440947 */ /* 0x002fea0003800000 */
[----:B------:R-:W-:Y:S02]  /*11e80*/  ULDC UR5, c[0x0][0xac8] ;  /* 0x0002b20000057ab9 */ /* 0x000fe40000000800 */
[----:B------:R-:W-:Y:S02]  /*11e90*/  ISETP.GE.AND P3, PT, R22, UR5, PT ;  /* 0x0000000516007c0c */ /* 0x000fe4000bf66270 */
[----:B------:R-:W-:Y:S02]  /*11ea0*/  ISETP.GE.AND P2, PT, R217, UR5, PT ;  /* 0x00000005d9007c0c */ /* 0x000fe4000bf46270 */
[----:B------:R-:W-:Y:S02]  /*11eb0*/  ISETP.GE.AND P1, PT, R216, UR5, PT ;  /* 0x00000005d8007c0c */ /* 0x000fe4000bf26270 */
[----:B------:R-:W-:-:S07]  /*11ec0*/  ISETP.GE.AND P0, PT, R218, UR5, PT ;  /* 0x00000005da007c0c */ /* 0x000fce000bf06270 */
[-C--:B--2---:R-:W-:Y:S02]  /*11ed0*/  @!P3 LEA R6, P6, R22, R3.reuse, 0x1 ;  /* 0x000000031606b211 */ /* 0x084fe400078c08ff */
[CC--:B------:R-:W-:Y:S02]  /*11ee0*/  @!P2 LEA R8, P5, R217.reuse, R3.reuse, 0x1 ;  /* 0x00000003d908a211 */ /* 0x0c0fe400078a08ff */
        /* <DEDUP_REMOVED lines=10> */
.L_x_2247:
[----:B------:R-:W-:Y:S05]  /*11f90*/  BSYNC B0 ;  /* 0x0000000000007941 */ /* 0x000fea0003800000 */
.L_x_2239:
[----:B------:R-:W-:Y:S02]  /*11fa0*/  ULDC UR5, c[0x0][0xc38] ;  /* 0x00030e0000057ab9 */ /* 0x000fe40000000800 */
[----:B------:R-:W-:-:S06]  /*11fb0*/  UISETP.GE.AND UP0, UPT, UR4, UR5, UPT ;  /* 0x000000050400728c */ /* 0x000fcc000bf06270 */
[----:B------:R-:W-:-:S13]  /*11fc0*/  PLOP3.LUT P0, PT, PT, PT, UP0, 0x80, 0x0 ;  /* 0x000000000000781c */ /* 0x000fda0003f0f008 */
[----:B------:R-:W-:Y:S05]  /*11fd0*/  @!P0 BRA `(.L_x_2256) ;  /* 0xfffffeec005c8947 */ /* 0x000fea000383ffff */
[----:B------:R-:W-:Y:S05]  /*11fe0*/  EXIT ;  /* 0x000000000000794d */ /* 0x000fea0003800000 */
.L_x_2198:
[----:B------:R-:W-:-:S08]  /*11ff0*/  NOP ;  /* 0x0000000000007918 */ /* 0x000fd00000000000 */
[----:B0-----:R-:W0:-:S00]  /*12000*/  USETMAXREG.DEALLOC.CTAPOOL 0x28 ;  /* 0x00000028000079c8 */ /* 0x001e0000080e0500 */
[----:B0-----:R-:W-:-:S06]  /*12010*/  LOP3.LUT R0, R0, 0x3, RZ, 0xc0, !PT ;  /* 0x0000000300007812 */ /* 0x001fcc00078ec0ff */
[----:B------:R-:W0:Y:S01]  /*12020*/  S2UR UR10, SR_CTAID.X ;  /* 0x00000000000a79c3 */ /* 0x000e220000002500 */
[----:B------:R-:W-:Y:S01]  /*12030*/  LOP3.LUT R16, R16, 0xffff7fff, RZ, 0xc0, !PT ;  /* 0xffff7fff10107812 */ /* 0x000fe200078ec0ff */
[----:B------:R-:W-:Y:S01]  /*12040*/  STL [R1], RZ ;  /* 0x000000ff01007387 */ /* 0x000fe20000100800 */
[----:B------:R-:W-:Y:S01]  /*12050*/  IMAD.MOV.U32 R23, RZ, RZ, RZ ;  /* 0x000000ffff177224 */ /* 0x000fe200078e00ff */
[----:B------:R-:W-:Y:S02]  /*12060*/  MOV R26, 0x1 ;  /* 0x00000001001a7802 */ /* 0x000fe40000000f00 */
        /* <DEDUP_REMOVED lines=8> */
[----:B------:R-:W-:Y:S01]  /*120f0*/  ULDC UR9, c[0x0][0x2b8] ;  /* 0x0000ae0000097ab9 */ /* 0x000fe20000000800 */
[----:B------:R-:W-:Y:S01]  /*12100*/  LOP3.LUT R16, R16, 0xfffffff7, RZ, 0xc0, !PT ;  /* 0xfffffff710107812 */ /* 0x000fe200078ec0ff */
[----:B------:R-:W0:Y:S01]  /*12110*/  S2UR UR8, SR_CgaCtaId ;  /* 0x00000000000879c3 */ /* 0x000e220000008800 */
[----:B------:R-:W1:Y:S01]  /*12120*/  S2R R3, SR_TID.X ;  /* 0x0000000000037919 */ /* 0x000e620000002100 */
[----:B------:R-:W-:Y:S01]  /*12130*/  ULDC.64 UR4, c[0x0][0x418] ;  /* 0x0001060000047ab9 */ /* 0x000fe20000000a00 */
[----:B------:R-:W-:Y:S01]  /*12140*/  ULDC UR40, c[0x0][0x288] ;  /* 0x0000a20000287ab9 */ /* 0x000fe20000000800 */
[----:B------:R-:W-:Y:S01]  /*12150*/  UISETP.NE.U32.AND UP0, UPT, UR4, URZ, UPT ;  /* 0x0000003f0400728c */ /* 0x000fe2000bf05070 */
[----:B------:R3:W-:Y:S01]  /*12160*/  STL [R1], RZ ;  /* 0x000000ff01007387 */ /* 0x0007e20000100800 */
[----:B------:R-:W-:Y:S01]  /*12170*/  ULDC UR37, c[0x0][0x448] ;  /* 0x0001120000257ab9 */ /* 0x000fe20000000800 */
[----:B------:R-:W-:Y:S01]  /*12180*/  ULDC UR4, c[0x0][0x424] ;  /* 0x0001090000047ab9 */ /* 0x000fe20000000800 */
[----:B------:R-:W-:Y:S01]  /*12190*/  UISETP.NE.AND.EX UP0, UPT, UR5, URZ, UPT, UP0 ;  /* 0x0000003f0500728c */ /* 0x000fe2000bf05300 */
[----:B------:R-:W-:Y:S01]  /*121a0*/  IMAD.U32 R34, RZ, RZ, UR10 ;  /* 0x0000000aff227e24 */ /* 0x000fe2000f8e00ff */
[----:B------:R-:W-:Y:S01]  /*121b0*/  UIMAD UR37, UR37, UR40, URZ ;  /* 0x00000028252572a4 */ /* 0x000fe2000f8e023f */
[----:B------:R-:W-:Y:S01]  /*121c0*/  IMAD.MOV.U32 R26, RZ, RZ, 0x1 ;  /* 0x00000001ff1a7424 */ /* 0x000fe200078e00ff */
[----:B------:R-:W-:Y:S01]  /*121d0*/  USEL UR4, UR4, 0x1, UP0 ;  /* 0x0000000104047887 */ /* 0x000fe20008000000 */
[----:B------:R-:W-:Y:S01]  /*121e0*/  IMAD.MOV.U32 R23, RZ, RZ, RZ ;  /* 0x000000ffff177224 */ /* 0x000fe200078e00ff */
[----:B------:R-:W-:Y:S01]  /*121f0*/  UMOV UR5, 0x400 ;  /* 0x0000040000057882 */ /* 0x000fe20000000000 */
[----:B------:R-:W-:Y:S01]  /*12200*/  ULDC UR46, c[0x0][0xc] ;  /* 0x00000300002e7ab9 */ /* 0x000fe20000000800 */
[----:B0-----:R-:W-:-:S06]  /*12210*/  ULEA UR8, UR8, UR5, 0x18 ;  /* 0x0000000508087291 */ /* 0x001fcc000f8ec03f */
[----:B------:R-:W-:Y:S01]  /*12220*/  MOV R17, UR8 ;  /* 0x0000000800117c02 */ /* 0x000fe20008000f00 */
[----:B-1----:R-:W-:-:S05]  /*12230*/  IMAD.SHL.U32 R37, R3, 0x8, RZ ;  /* 0x0000000803257824 */ /* 0x002fca00078e00ff */
[----:B------:R-:W-:-:S04]  /*12240*/  LOP3.LUT R0, R37, 0x1f8, RZ, 0xc0, !PT ;  /* 0x000001f825007812 */ /* 0x000fc800078ec0ff */
[----:B------:R-:W-:-:S04]  /*12250*/  LOP3.LUT R0, R0, 0x38, R3, 0x78, !PT ;  /* 0x0000003800007812 */ /* 0x000fc800078e7803 */
[----:B------:R-:W-:Y:S02]  /*12260*/  LOP3.LUT R30, R0, 0x200, R37, 0xf8, !PT ;  /* 0x00000200001e7812 */ /* 0x000fe400078ef825 */
[----:B------:R-:W-:-:S03]  /*12270*/  LOP3.LUT R37, R37, 0x38, RZ, 0xc0, !PT ;  /* 0x0000003825257812 */ /* 0x000fc600078ec0ff */
[----:B------:R-:W-:Y:S01]  /*12280*/  IMAD R31, R30, 0x2, R17 ;  /* 0x000000021e1f7824 */ /* 0x000fe200078e0211 */
[C---:B------:R-:W-:Y:S02]  /*12290*/  LOP3.LUT R0, R37.reuse, 0x40, RZ, 0xfc, !PT ;  /* 0x0000004025007812 */ /* 0x040fe400078efcff */
[----:B------:R-:W-:Y:S02]  /*122a0*/  LOP3.LUT R2, R37, 0x80, RZ, 0xfc, !PT ;  /* 0x0000008025027812 */ /* 0x000fe400078efcff */
[----:B------:R-:W-:Y:S02]  /*122b0*/  ISETP.GE.AND P1, PT, R0, UR9, PT ;  /* 0x0000000900007c0c */ /* 0x000fe4000bf26270 */
[----:B--2---:R-:W-:Y:S02]  /*122c0*/  R2UR UR6, R4 ;  /* 0x00000000040672ca */ /* 0x004fe400000e0000 */
[C---:B------:R-:W-:Y:S01]  /*122d0*/  LOP3.LUT R4, R3.reuse, 0x7f, RZ, 0xc0, !PT ;  /* 0x0000007f03047812 */ /* 0x040fe200078ec0ff */
[----:B------:R-:W-:-:S03]  /*122e0*/  IMAD.SHL.U32 R3, R3, 0x10, RZ ;  /* 0x0000001003037824 */ /* 0x000fc600078e00ff */
[----:B------:R-:W-:-:S07]  /*122f0*/  SHF.R.U32.HI R36, RZ, 0x3, R4 ;  /* 0x00000003ff247819 */ /* 0x000fce0000011604 */
[----:B------:R-:W-:-:S03]  /*12300*/  ULOP3.LUT UR47, UR6, 0x2, URZ, 0xfc, !UPT ;  /* 0x00000002062f7892 */ /* 0x000fc6000f8efc3f */
[----:B------:R-:W-:Y:S02]  /*12310*/  ULDC.64 UR6, c[0x0][0x2f0] ;  /* 0x0000bc0000067ab9 */ /* 0x000fe40000000a00 */
[C---:B------:R-:W-:Y:S01]  /*12320*/  ISETP.GE.AND P2, PT, R0.reuse, UR7, PT ;  /* 0x0000000700007c0c */ /* 0x040fe2000bf46270 */
[----:B------:R-:W-:Y:S01]  /*12330*/  UIMAD UR36, UR4, UR6, URZ ;  /* 0x00000006042472a4 */ /* 0x000fe2000f8e023f */
[----:B------:R-:W-:Y:S02]  /*12340*/  ISETP.GE.AND P0, PT, R0, UR7, PT ;  /* 0x0000000700007c0c */ /* 0x000fe4000bf06270 */
[----:B------:R-:W-:Y:S01]  /*12350*/  LOP3.LUT R0, R36, 0x70, R3, 0xf8, !PT ;  /* 0x0000007024007812 */ /* 0x000fe200078ef803 */
[----:B------:R-:W-:Y:S01]  /*12360*/  UIADD3 UR4, UR36, 0x4f, URZ ;  /* 0x0000004f24047890 */ /* 0x000fe2000fffe03f */
[----:B------:R-:W-:Y:S01]  /*12370*/  LOP3.LUT R0, R37, 0xc0, RZ, 0xfc, !PT ;  /* 0x000000c025007812 */ /* 0x000fe200078efcff */
[----:B------:R-:W-:Y:S02]  /*12380*/  UIADD3 UR40, UR36, 0x50, -UR40 ;  /* 0x0000005024287890 */ /* 0x000fe4000fffe828 */
[----:B------:R-:W-:-:S04]  /*12390*/  UIMAD.WIDE UR4, UR4, 0x66666667, URZ ;  /* 0x66666667040478a5 */ /* 0x000fc8000f8e023f */
[----:B------:R-:W-:Y:S01]  /*123a0*/  @P2 LOP3.LUT R16, R16, 0x8, RZ, 0xfc, !PT ;  /* 0x0000000810102812 */ /* 0x000fe200078efcff */
[----:B------:R-:W-:Y:S01]  /*123b0*/  USHF.R.U32.HI UR41, URZ, 0x1f, UR5 ;  /* 0x0000001f3f297899 */ /* 0x000fe20008011605 */
[----:B------:R-:W-:Y:S02]  /*123c0*/  ISETP.GE.AND P2, PT, R2, UR7, PT ;  /* 0x0000000702007c0c */ /* 0x000fe4000bf46270 */
[----:B------:R-:W-:Y:S01]  /*123d0*/  LOP3.LUT R16, R16, 0xffffdfff, RZ, 0xc0, !PT ;  /* 0xffffdfff10107812 */ /* 0x000fe200078ec0ff */
[----:B------:R-:W-:-:S03]  /*123e0*/  ULEA.HI.SX32 UR41, UR5, UR41, 0x1b ;  /* 0x0000002905297291 */ /* 0x000fc6000f8fda3f */
        /* <DEDUP_REMOVED lines=28> */
[----:B---3--:R-:W-:-:S07]  /*125b0*/  @P0 LOP3.LUT R16, R16, 0x4000, RZ, 0xfc, !PT ;  /* 0x0000400010100812 */ /* 0x008fce00078efcff */
.L_x_2308:
        /* <DEDUP_REMOVED lines=22> */
.L_x_2258:
[----:B------:R-:W-:Y:S01]  /*12720*/  ULDC UR8, c[0x0][0xc54] ;  /* 0x0003150000087ab9 */ /* 0x000fe20000000800 */
[----:B------:R-:W-:Y:S01]  /*12730*/  UMOV UR6, UR7 ;  /* 0x0000000700067c82 */ /* 0x000fe20008000000 */
[----:B------:R-:W-:-:S11]  /*12740*/  UISETP.NE.AND UP0, UPT, UR8, 0x1, UPT ;  /* 0x000000010800788c */ /* 0x000fd6000bf05270 */
[----:B------:R-:W-:Y:S02]  /*12750*/  @UP0 ULDC.64 UR10, c[0x0][0xc58] ;  /* 0x00031600000a0ab9 */ /* 0x000fe40000000a00 */
[----:B------:R-:W-:-:S04]  /*12760*/  UIMAD.WIDE.U32 UR4, UR7, UR10, URZ ;  /* 0x0000000a070472a5 */ /* 0x000fc8000f8e003f */
[----:B------:R-:W-:-:S04]  /*12770*/  @UP0 USHF.R.U32.HI UR6, URZ, UR11, UR5 ;  /* 0x0000000b3f060299 */ /* 0x000fc80008011605 */
[----:B------:R-:W-:-:S12]  /*12780*/  UIMAD UR4, UR6, UR8, URZ ;  /* 0x00000008060472a4 */ /* 0x000fd8000f8e023f */
.L_x_2259:
[----:B------:R-:W-:Y:S01]  /*12790*/  ULDC UR5, c[0x0][0xc48] ;  /* 0x0003120000057ab9 */ /* 0x000fe20000000800 */
[----:B------:R-:W-:Y:S01]  /*127a0*/  ULDC.64 UR8, c[0x0][0xa28] ;  /* 0x00028a0000087ab9 */ /* 0x000fe20000000a00 */
[----:B------:R-:W-:Y:S01]  /*127b0*/  UISETP.NE.AND UP1, UPT, UR5, 0x1, UPT ;  /* 0x000000010500788c */ /* 0x000fe2000bf25270 */
[----:B------:R-:W-:Y:S01]  /*127c0*/  IMAD.MOV.U32 R32, RZ, RZ, RZ ;  /* 0x000000ffff207224 */ /* 0x000fe200078e00ff */
        /* <DEDUP_REMOVED lines=21> */
[----:B------:R-:W-:Y:S01]  /*12920*/  UP2UR UR48, UPR, URZ, 0x4 ;  /* 0x000000043f307883 */ /* 0x000fe20008000000 */
[----:B------:R-:W-:Y:S01]  /*12930*/  BSSY B7, `(.L_x_2260) ;  /* 0x0000356000077945 */ /* 0x000fe20003800000 */
[----:B------:R-:W-:-:S04]  /*12940*/  USHF.L.U32 UR6, UR44, 0x7, URZ ;  /* 0x000000072c067899 */ /* 0x000fc8000800063f */
[----:B------:R-:W-:Y:S01]  /*12950*/  UIADD3 UR6, UR6, 0x7f, URZ ;  /* 0x0000007f06067890 */ /* 0x000fe2000fffe03f */
[----:B------:R-:W-:Y:S01]  /*12960*/  @UP2 ULDC UR4, c[0x0][0x44c] ;  /* 0x0001130000042ab9 */ /* 0x000fe20000000800 */
[----:B------:R-:W-:Y:S02]  /*12970*/  @UP2 ULDC UR7, c[0x0][0x450] ;  /* 0x0001140000072ab9 */ /* 0x000fe40000000800 */
[----:B------:R-:W-:-:S04]  /*12980*/  UIMAD.WIDE.U32 UR4, UR6, UR4, URZ ;  /* 0x00000004060472a5 */ /* 0x000fc8000f8e003f */
[----:B------:R-:W-:-:S04]  /*12990*/  @UP2 USHF.R.U32.HI UR6, URZ, UR7, UR5 ;  /* 0x000000073f062299 */ /* 0x000fc80008011605 */
[----:B------:R-:W-:-:S04]  /*129a0*/  UIADD3 UR4, UR40, UR6, URZ ;  /* 0x0000000628047290 */ /* 0x000fc8000fffe03f */
[----:B------:R-:W-:-:S04]  /*129b0*/  UIMAD.WIDE UR4, UR4, 0x66666667, URZ ;  /* 0x66666667040478a5 */ /* 0x000fc8000f8e023f */
[----:B------:R-:W-:-:S04]  /*129c0*/  USHF.R.U32.HI UR4, URZ, 0x1f, UR5 ;  /* 0x0000001f3f047899 */ /* 0x000fc80008011605 */
[----:B------:R-:W-:-:S04]  /*129d0*/  ULEA.HI.SX32 UR4, UR5, UR4, 0x1b ;  /* 0x0000000405047291 */ /* 0x000fc8000f8fda3f */
[----:B------:R-:W-:-:S04]  /*129e0*/  UISETP.LT.AND UP0, UPT, UR41, UR4, UPT ;  /* 0x000000042900728c */ /* 0x000fc8000bf01270 */
[----:B------:R-:W-:-:S06]  /*129f0*/  USEL UR45, UR41, UR4, UP0 ;  /* 0x00000004292d7287 */ /* 0x000fcc0008000000 */
[----:B------:R-:W-:-:S13]  /*12a00*/  ISETP.LT.AND P0, PT, RZ, UR45, PT ;  /* 0x0000002dff007c0c */ /* 0x000fda000bf01270 */
[----:B0-----:R-:W-:Y:S05]  /*12a10*/  @P0 BRA `(.L_x_2261) ;  /* 0x0000000000440947 */ /* 0x001fea0003800000 */
        /* <DEDUP_REMOVED lines=17> */
.L_x_2261:
        /* <DEDUP_REMOVED lines=8> */
[----:B------:R-:W-:Y:S01]  /*12bb0*/  IMAD.U32 R5, RZ, RZ, UR5 ;  /* 0x00000005ff057e24 */ /* 0x000fe2000f8e00ff */
[----:B------:R-:W-:Y:S01]  /*12bc0*/  ULDC.64 UR4, c[0x4][0x98] ;  /* 0x0100260000047ab9 */ /* 0x000fe20000000a00 */
        /* <DEDUP_REMOVED lines=9> */
[----:B0----5:R-:W-:Y:S05]  /*12c60*/  CALL.ABS.NOINC R2 ;  /* 0x0000000002007343 */ /* 0x021fea0003c00000 */
.L_x_2264:
[----:B------:R-:W-:Y:S05]  /*12c70*/  BSYNC B6 ;  /* 0x0000000000067941 */ /* 0x000fea0003800000 */
.L_x_2263:
        /* <DEDUP_REMOVED lines=20> */
.L_x_2267:
[----:B------:R0:W1:Y:S01]  /*12dc0*/  LDC.64 R2, c[0x4][R18] ;  /* 0x0100000012027b82 */ /* 0x0000620000000a00 */
[----:B------:R-:W-:Y:S01]  /*12dd0*/  ULDC.64 UR4, c[0x4][0x138] ;  /* 0x01004e0000047ab9 */ /* 0x000fe20000000a00 */
[----:B------:R-:W-:Y:S01]  /*12de0*/  ULDC.64 UR6, c[0x4][0x140] ;  /* 0x0100500000067ab9 */ /* 0x000fe20000000a00 */
[----:B------:R-:W-:Y:S02]  /*12df0*/  IMAD.U32 R4, RZ, RZ, UR4 ;  /* 0x00000004ff047e24 */ /* 0x000fe4000f8e00ff */
        /* <DEDUP_REMOVED lines=11> */
.L_x_2266:
[----:B------:R-:W-:Y:S05]  /*12eb0*/  BSYNC B6 ;  /* 0x0000000000067941 */ /* 0x000fea0003800000 */
.L_x_2265:
        /* <DEDUP_REMOVED lines=9> */
[----:B------:R-:W-:Y:S01]  /*12f50*/  MOV R3, UR5 ;  /* 0x0000000500037c02 */ /* 0x000fe20008000f00 */
[----:B------:R-:W-:-:S04]  /*12f60*/  ULDC UR4, c[0x0][0xc48] ;  /* 0x0003120000047ab9 */ /* 0x000fc80000000800 */
[----:B------:R1:W5:Y:S01]  /*12f70*/  @P0 LDG.E R29, desc[UR38][R2.64] ;  /* 0x00000026021d0981 */ /* 0x000362000c1e1900 */
[----:B------:R-:W-:Y:S01]  /*12f80*/  UMOV UR5, 0xffffffff ;  /* 0xffffffff00057882 */ /* 0x000fe20000000000 */
[----:B------:R-:W-:Y:S02]  /*12f90*/  IMAD.U32 R22, RZ, RZ, UR4 ;  /* 0x00000004ff167e24 */ /* 0x000fe4000f8e00ff */
[----:B------:R-:W-:Y:S05]  /*12fa0*/  BRA.DIV UR5, `(.L_x_2268) ;  /* 0x0000003605bc7947 */ /* 0x000fea000b800000 */
.L_x_2324:
[----:B------:R-:W2:Y:S01]  /*12fb0*/  S2R R0, SR_TID.X ;  /* 0x0000000000007919 */ /* 0x000ea20000002100 */
[----:B------:R-:W-:Y:S01]  /*12fc0*/  UIADD3 UR4, UR45, -0x1, URZ ;  /* 0xffffffff2d047890 */ /* 0x000fe2000fffe03f */
[----:B0-----:R-:W-:Y:S02]  /*12fd0*/  ISETP.NE.AND P1, PT, R10, 0x1, PT ;  /* 0x000000010a00780c */ /* 0x001fe40003f25270 */
[----:B-----5:R-:W-:Y:S02]  /*12fe0*/  SHF.R.S32.HI R33, RZ, 0x1f, R29 ;  /* 0x0000001fff217819 */ /* 0x020fe4000001141d */
[----:B------:R-:W-:Y:S01]  /*12ff0*/  LOP3.LUT R16, R16, 0xfffffbff, RZ, 0xc0, !PT ;  /* 0xfffffbff10107812 */ /* 0x000fe200078ec0ff */
[----:B------:R-:W-:-:S08]  /*13000*/  IMAD.U32 R7, RZ, RZ, UR4 ;  /* 0x00000004ff077e24 */ /* 0x000fd0000f8e00ff */
[----:B-1----:R-:W0:Y:S01]  /*13010*/  @P1 LDC R3, c[0x0][0x434] ;  /* 0x00010d00ff031b82 */ /* 0x002e220000000800 */
[----:B------:R-:W-:-:S07]  /*13020*/  @P1 LOP3.LUT R16, R16, 0x400, RZ, 0xfc, !PT ;  /* 0x0000040010101812 */ /* 0x000fce00078efcff */
[----:B------:R-:W1:Y:S01]  /*13030*/  @P1 LDC R5, c[0x0][0x438] ;  /* 0x00010e00ff051b82 */ /* 0x000e620000000800 */
[----:B--2---:R-:W-:-:S05]  /*13040*/  IMAD.SHL.U32 R8, R0, 0x10, RZ ;  /* 0x0000001000087824 */ /* 0x004fca00078e00ff */
[----:B------:R-:W-:-:S05]  /*13050*/  LOP3.LUT R8, R36, 0x70, R8, 0xf8, !PT ;  /* 0x0000007024087812 */ /* 0x000fca00078ef808 */
[----:B------:R-:W-:-:S04]  /*13060*/  IMAD R7, R7, 0x50, R8 ;  /* 0x0000005007077824 */ /* 0x000fc800078e0208 */
[C---:B------:R-:W-:Y:S01]  /*13070*/  IMAD.IADD R0, R7.reuse, 0x1, R32 ;  /* 0x0000000107007824 */ /* 0x040fe200078e0220 */
[----:B------:R-:W-:-:S03]  /*13080*/  ISETP.GE.AND P0, PT, R7, UR36, PT ;  /* 0x0000002407007c0c */ /* 0x000fc6000bf06270 */
[----:B0-----:R-:W-:Y:S01]  /*13090*/  @P1 IMAD.HI.U32 R2, R0, R3, RZ ;  /* 0x0000000300021227 */ /* 0x001fe200078e00ff */
[----:B------:R-:W-:-:S03]  /*130a0*/  ISETP.GT.U32.OR P0, PT, R8, 0x4f, P0 ;  /* 0x0000004f0800780c */ /* 0x000fc60000704470 */
[----:B------:R-:W-:Y:S01]  /*130b0*/  IMAD.MOV.U32 R9, RZ, RZ, R0 ;  /* 0x000000ffff097224 */ /* 0x000fe200078e0000 */
[----:B-1----:R-:W-:-:S09]  /*130c0*/  @P1 SHF.R.U32.HI R9, RZ, R5, R2 ;  /* 0x00000005ff091219 */ /* 0x002fd20000011602 */
[----:B------:R-:W0:Y:S01]  /*130d0*/  @!P0 LDC.64 R6, c[0x0][0x428] ;  /* 0x00010a00ff068b82 */ /* 0x000e220000000a00 */
[----:B------:R-:W-:-:S07]  /*130e0*/  @!P0 SHF.R.S32.HI R3, RZ, 0x1f, R9 ;  /* 0x0000001fff038819 */ /* 0x000fce0000011409 */
[----:B------:R-:W1:Y:S01]  /*130f0*/  @!P0 LDC.64 R4, c[0x0][0x418] ;  /* 0x00010600ff048b82 */ /* 0x000e620000000a00 */
[----:B0-----:R-:W-:-:S04]  /*13100*/  @!P0 IMAD R2, R33, R6, RZ ;  /* 0x0000000621028224 */ /* 0x001fc800078e02ff */
[----:B------:R-:W-:Y:S01]  /*13110*/  @!P0 IMAD R7, R29, R7, R2 ;  /* 0x000000071d078224 */ /* 0x000fe200078e0202 */
[----:B------:R-:W-:-:S05]  /*13120*/  @!P0 MOV R2, R9 ;  /* 0x0000000900028202 */ /* 0x000fca0000000f00 */
[----:B------:R-:W-:-:S04]  /*13130*/  @!P0 IMAD.WIDE.U32 R2, R29, R6, R2 ;  /* 0x000000061d028225 */ /* 0x000fc800078e0002 */
[----:B------:R-:W-:Y:S01]  /*13140*/  @!P0 IMAD.IADD R3, R3, 0x1, R7 ;  /* 0x0000000103038824 */ /* 0x000fe200078e0207 */
[----:B-1----:R-:W-:Y:S01]  /*13150*/  @!P0 LEA R4, P1, R2, R4, 0x2 ;  /* 0x0000000402048211 */ /* 0x002fe200078210ff */
[----:B------:R-:W-:-:S03]  /*13160*/  IMAD.MOV.U32 R6, RZ, RZ, RZ ;  /* 0x000000ffff067224 */ /* 0x000fc600078e00ff */
[----:B------:R-:W-:Y:S01]  /*13170*/  @!P0 LEA.HI.X R5, R2, R5, R3, 0x2, P1 ;  /* 0x0000000502058211 */ /* 0x000fe200008f1403 */
[----:B------:R-:W-:-:S04]  /*13180*/  IMAD.MOV R7, RZ, RZ, -R9 ;  /* 0x000000ffff077224 */ /* 0x000fc800078e0a09 */
[----:B------:R0:W5:Y:S01]  /*13190*/  @!P0 LDG.E R6, desc[UR38][R4.64] ;  /* 0x0000002604068981 */ /* 0x000162000c1e1900 */
[----:B------:R-:W-:Y:S01]  /*131a0*/  ISETP.GT.U32.AND P0, PT, R8, 0x4f, PT ;  /* 0x0000004f0800780c */ /* 0x000fe20003f04070 */
[----:B------:R-:W-:Y:S01]  /*131b0*/  IMAD R3, RZ, RZ, -UR43 ;  /* 0x8000002bff037e24 */ /* 0x000fe2000f8e02ff */
[----:B------:R-:W-:Y:S02]  /*131c0*/  LOP3.LUT R16, R16, 0xfffffdff, RZ, 0xc0, !PT ;  /* 0xfffffdff10107812 */ /* 0x000fe400078ec0ff */
[----:B------:R-:W-:Y:S01]  /*131d0*/  MOV R24, UR4 ;  /* 0x0000000400187c02 */ /* 0x000fe20008000f00 */
[----:B------:R-:W-:Y:S02]  /*131e0*/  IMAD R22, R22, R3, UR42 ;  /* 0x0000002a16167e24 */ /* 0x000fe4000f8e0203 */
[----:B0-----:R-:W-:-:S03]  /*131f0*/  IMAD R5, R10, R7, R0 ;  /* 0x000000070a057224 */ /* 0x001fc600078e0200 */
[----:B------:R-:W-:Y:S01]  /*13200*/  SHF.R.S32.HI R28, RZ, 0x1f, R22 ;  /* 0x0000001fff1c7819 */ /* 0x000fe20000011416 */
[----:B------:R-:W-:-:S05]  /*13210*/  IMAD.U32 R0, RZ, RZ, UR47 ;  /* 0x0000002fff007e24 */ /* 0x000fca000f8e00ff */
[----:B------:R-:W-:-:S13]  /*13220*/  ISETP.NE.AND P2, PT, R0, 0x3, PT ;  /* 0x000000030000780c */ /* 0x000fda0003f45270 */
[----:B------:R-:W-:-:S04]  /*13230*/  @P2 LOP3.LUT R16, R16, 0x200, RZ, 0xfc, !PT ;  /* 0x0000020010102812 */ /* 0x000fc800078efcff */
[----:B------:R-:W-:-:S04]  /*13240*/  LOP3.LUT R16, R16, 0xfffffffe, RZ, 0xc0, !PT ;  /* 0xfffffffe10107812 */ /* 0x000fc800078ec0ff */
[----:B------:R-:W-:Y:S01]  /*13250*/  @P0 LOP3.LUT R16, R16, 0x1, RZ, 0xfc, !PT ;  /* 0x0000000110100812 */ /* 0x000fe200078efcff */
[----:B------:R-:W-:Y:S06]  /*13260*/  @!P2 BRA `(.L_x_2269) ;  /* 0x000000000004a947 */ /* 0x000fec0003800000 */
[----:B------:R-:W-:Y:S01]  /*13270*/  BPT.TRAP 0x1 ;  /* 0x000000040000795c */ /* 0x000fe20000300000 */
.L_x_2269:
[----:B------:R-:W-:Y:S01]  /*13280*/  SHF.R.S32.HI R7, RZ, 0x1f, R5 ;  /* 0x0000001fff077819 */ /* 0x000fe20000011405 */
[----:B------:R-:W-:Y:S01]  /*13290*/  ULDC.64 UR4, c[0x0][0x328] ;  /* 0x0000ca0000047ab9 */ /* 0x000fe20000000a00 */
[----:B-----5:R-:W-:Y:S01]  /*132a0*/  SHF.R.S32.HI R4, RZ, 0x1f, R6 ;  /* 0x0000001fff047819 */ /* 0x020fe20000011406 */
[----:B------:R-:W-:Y:S01]  /*132b0*/  IMAD.WIDE.U32 R2, R5, UR4, RZ ;  /* 0x0000000405027c25 */ /* 0x000fe2000f8e00ff */
[----:B------:R-:W-:Y:S03]  /*132c0*/  BSSY B0, `(.L_x_2270) ;  /* 0x0000015000007945 */ /* 0x000fe60003800000 */
[----:B------:R-:W-:-:S04]  /*132d0*/  IMAD R0, R7, UR4, RZ ;  /* 0x0000000407007c24 */ /* 0x000fc8000f8e02ff */
[----:B------:R-:W-:Y:S01]  /*132e0*/  IMAD R9, R5, UR5, R0 ;  /* 0x0000000505097c24 */ /* 0x000fe2000f8e0200 */
[----:B------:R-:W-:Y:S01]  /*132f0*/  ULDC.64 UR4, c[0x0][0x338] ;  /* 0x0000ce0000047ab9 */ /* 0x000fe20000000a00 */
[----:B------:R-:W-:Y:S02]  /*13300*/  IMAD R0, R23, 0x8, R17 ;  /* 0x0000000817007824 */ /* 0x000fe400078e0211 */
        /* <DEDUP_REMOVED lines=16> */
.L_x_2325:
[----:B------:R-:W-:Y:S05]  /*13410*/  BSYNC B0 ;  /* 0x0000000000007941 */ /* 0x000fea0003800000 */
.L_x_2270:
        /* <DEDUP_REMOVED lines=9> */
[----:B------:R-:W-:Y:S01]  /*134b0*/  ULDC.64 UR4, c[0x0][0x308] ;  /* 0x0000c20000047ab9 */ /* 0x000fe20000000a00 */
[----:B------:R-:W-:-:S03]  /*134c0*/  IMAD.MOV.U32 R7, RZ, RZ, -0x50 ;  /* 0xffffffb0ff077424 */ /* 0x000fc600078e00ff */
[----:B------:R-:W-:Y:S01]  /*134d0*/  IADD3 R3, R3, R5, RZ ;  /* 0x0000000503037210 */ /* 0x000fe20007ffe0ff */
[----:B------:R-:W-:Y:S02]  /*134e0*/  IMAD R5, R28, UR4, RZ ;  /* 0x000000041c057c24 */ /* 0x000fe4000f8e02ff */
[----:B------:R-:W-:Y:S02]  /*134f0*/  IMAD R7, R24, R7, UR36 ;  /* 0x0000002418077e24 */ /* 0x000fe4000f8e0207 */
[C---:B------:R-:W-:Y:S02]  /*13500*/  IMAD R5, R22.reuse, UR5, R5 ;  /* 0x0000000516057c24 */ /* 0x040fe4000f8e0205 */
[----:B------:R-:W-:Y:S01]  /*13510*/  IMAD.WIDE.U32 R2, R22, UR4, R2 ;  /* 0x0000000416027c25 */ /* 0x000fe2000f8e0002 */
[----:B------:R-:W-:-:S03]  /*13520*/  ULDC.64 UR4, c[0x0][0x2e8] ;  /* 0x0000ba0000047ab9 */ /* 0x000fc60000000a00 */
[----:B------:R-:W-:Y:S01]  /*13530*/  IMAD.IADD R3, R3, 0x1, R5 ;  /* 0x0000000103037824 */ /* 0x000fe200078e0205 */
[C---:B------:R-:W-:Y:S01]  /*13540*/  LEA R4, P0, R2.reuse, UR4, 0x1 ;  /* 0x0000000402047c11 */ /* 0x040fe2000f8008ff */
[----:B------:R-:W-:Y:S01]  /*13550*/  IMAD.IADD R7, R7, 0x1, -R36 ;  /* 0x0000000107077824 */ /* 0x000fe200078e0a24 */
[----:B------:R-:W-:Y:S01]  /*13560*/  UMOV UR4, 0xffffffff ;  /* 0xffffffff00047882 */ /* 0x000fe20000000000 */
[----:B------:R-:W-:Y:S01]  /*13570*/  IMAD R5, R23, 0x5000, R30 ;  /* 0x0000500017057824 */ /* 0x000fe200078e021e */
[----:B------:R-:W-:Y:S02]  /*13580*/  LEA.HI.X R6, R2, UR5, R3, 0x1, P0 ;  /* 0x0000000502067c11 */ /* 0x000fe400080f0c03 */
[----:B------:R-:W-:Y:S01]  /*13590*/  ISETP.GE.AND P0, PT, R7, 0x1, PT ;  /* 0x000000010700780c */ /* 0x000fe20003f06270 */
[----:B------:R-:W-:-:S12]  /*135a0*/  BRA.DIV UR4, `(.L_x_2272) ;  /* 0x00000032047c7947 */ /* 0x000fd8000b800000 */
[----:B------:R-:W0:Y:S01]  /*135b0*/  SHFL.IDX PT, R14, R4, RZ, 0x181f ;  /* 0x00181fff040e7589 */ /* 0x000e2200000e0000 */
[C---:B------:R-:W-:Y:S01]  /*135c0*/  LOP3.LUT P5, RZ, R16.reuse, 0x10, RZ, 0xc0, !PT ;  /* 0x0000001010ff7812 */ /* 0x040fe200078ac0ff */
[----:B------:R-:W-:Y:S01]  /*135d0*/  @P0 IMAD R9, R5, 0x2, R17 ;  /* 0x0000000205090824 */ /* 0x000fe200078e0211 */
[C---:B------:R-:W-:Y:S01]  /*135e0*/  LOP3.LUT P4, RZ, R16.reuse, 0x8, RZ, 0xc0, !PT ;  /* 0x0000000810ff7812 */ /* 0x040fe2000788c0ff */
[----:B------:R-:W1:Y:S01]  /*135f0*/  SHFL.IDX PT, R2, R6, RZ, 0x181f ;  /* 0x00181fff06027589 */ /* 0x000e6200000e0000 */
[C---:B------:R-:W-:Y:S02]  /*13600*/  LOP3.LUT P3, RZ, R16.reuse, 0x4, RZ, 0xc0, !PT ;  /* 0x0000000410ff7812 */ /* 0x040fe4000786c0ff */
[----:B------:R-:W-:Y:S01]  /*13610*/  LOP3.LUT P2, RZ, R16, 0x2, RZ, 0xc0, !PT ;  /* 0x0000000210ff7812 */ /* 0x000fe2000784c0ff */
[----:B------:R-:W-:Y:S01]  /*13620*/  SHFL.IDX PT, R8, R6, 0x1, 0x181f ;  /* 0x00381f0006087f89 */ /* 0x000fe200000e0000 */
        /* <DEDUP_REMOVED lines=21> */
[----:B0-----:R-:W-:Y:S02]  /*13780*/  @P0 LEA R14, P1, R37, R14, 0x1 ;  /* 0x0000000e250e0211 */ /* 0x001fe400078208ff */
[----:B------:R-:W-:-:S03]  /*13790*/  @P0 LEA R21, R5, R17, 0x1 ;  /* 0x0000001105150211 */ /* 0x000fc600078e08ff */
        /* <DEDUP_REMOVED lines=14> */
[----:B------:R0:W1:Y:S02]  /*13880*/  SHFL.IDX PT, R8, R6, 0x4, 0x181f ;  /* 0x00981f0006087f89 */ /* 0x00006400000e0000 */
[----:B------:R-:W-:Y:S02]  /*13890*/  @P0 MOV R3, R9 ;  /* 0x0000000900030202 */ /* 0x000fe40000000f00 */
[----:B------:R0:W2:Y:S04]  /*138a0*/  SHFL.IDX PT, R14, R4, 0x4, 0x181f ;  /* 0x00981f00040e7f89 */ /* 0x0000a800000e0000 */
[----:B------:R0:W-:Y:S04]  /*138b0*/  @P0 LDGSTS.E.BYPASS.LTC128B.128 [R25+0x25c00], desc[UR38][R2.64], !P5 ;  /* 0x25c0000002190fae */ /* 0x0001e8000e901d66 */
[----:B------:R0:W-:Y:S04]  /*138c0*/  @P0 LDGSTS.E.BYPASS.LTC128B.128 [R25+0x28400], desc[UR38][R2.64+0x80], !P4 ;  /* 0x2840008002190fae */ /* 0x0001e8000e101d66 */
[----:B------:R0:W-:Y:S04]  /*138d0*/  @P0 LDGSTS.E.BYPASS.LTC128B.128 [R25+0x2ac00], desc[UR38][R2.64+0x100], !P3 ;  /* 0x2ac0010002190fae */ /* 0x0001e8000d901d66 */
[----:B------:R0:W-:Y:S02]  /*138e0*/  @P0 LDGSTS.E.BYPASS.LTC128B.128 [R25+0x2d400], desc[UR38][R2.64+0x180], !P2 ;  /* 0x2d40018002190fae */ /* 0x0001e4000d101d66 */
.L_x_2337:
[----:B------:R-:W-:Y:S01]  /*138f0*/  ISETP.GE.AND P0, PT, R7, 0x41, PT ;  /* 0x000000410700780c */ /* 0x000fe20003f06270 */
[----:B------:R-:W-:-:S12]  /*13900*/  BSSY B0, `(.L_x_2273) ;  /* 0x0000010000007945 */ /* 0x000fd80003800000 */
[----:B------:R-:W-:Y:S05]  /*13910*/  @!P0 BRA `(.L_x_2274) ;  /* 0x0000000000388947 */ /* 0x000fea0003800000 */
[C---:B------:R-:W-:Y:S01]  /*13920*/  LOP3.LUT P4, RZ, R16.reuse, 0x10, RZ, 0xc0, !PT ;  /* 0x0000001010ff7812 */ /* 0x040fe2000788c0ff */
[----:B------:R-:W-:Y:S01]  /*13930*/  IMAD R5, R5, 0x2, R17 ;  /* 0x0000000205057824 */ /* 0x000fe200078e0211 */
[C---:B------:R-:W-:Y:S02]  /*13940*/  LOP3.LUT P3, RZ, R16.reuse, 0x8, RZ, 0xc0, !PT ;  /* 0x0000000810ff7812 */ /* 0x040fe4000786c0ff */
[C---:B------:R-:W-:Y:S02]  /*13950*/  LOP3.LUT P2, RZ, R16.reuse, 0x4, RZ, 0xc0, !PT ;  /* 0x0000000410ff7812 */ /* 0x040fe4000784c0ff */
[----:B------:R-:W-:Y:S02]  /*13960*/  LOP3.LUT P1, RZ, R16, 0x2, RZ, 0xc0, !PT ;  /* 0x0000000210ff7812 */ /* 0x000fe4000782c0ff */
[----:B0-2---:R-:W-:-:S05]  /*13970*/  LEA R2, P0, R37, R14, 0x1 ;  /* 0x0000000e25027211 */ /* 0x005fca00078008ff */
        /* <DEDUP_REMOVED lines=8> */
.L_x_2274:
[----:B------:R-:W-:Y:S05]  /*13a00*/  BSYNC B0 ;  /* 0x0000000000007941 */ /* 0x000fea0003800000 */
.L_x_2273:
[----:B------:R-:W-:Y:S01]  /*13a10*/  NOP ;  /* 0x0000000000007918 */ /* 0x000fe20000000000 */
[----:B------:R-:W-:-:S13]  /*13a20*/  PLOP3.LUT P0, PT, PT, PT, PT, 0x80, 0x0 ;  /* 0x000000000000781c */ /* 0x000fda0003f0f070 */
.L_x_2275:
        /* <DEDUP_REMOVED lines=10> */
.L_x_2276:
[----:B------:R4:W-:Y:S02]  /*13ad0*/  SYNCS.ARRIVE.TRANS64.A1T0 RZ, [R0+URZ+0x38830], RZ ;  /* 0x038830ff00ff79a7 */ /* 0x0009e4000810003f */
[----:B------:R-:W-:Y:S05]  /*13ae0*/  WARPSYNC.ALL ;  /* 0x0000000000007948 */ /* 0x000fea0003800000 */
[----:B------:R-:W-:Y:S01]  /*13af0*/  BSSY B6, `(.L_x_2277) ;  /* 0x0000015000067945 */ /* 0x000fe20003800000 */
[----:B----4-:R-:W-:Y:S01]  /*13b00*/  VIADD R0, R17, 0x14400 ;  /* 0x0001440011007836 */ /* 0x010fe20000000000 */
[----:B------:R-:W-:Y:S04]  /*13b10*/  BAR.SYNC.DEFER_BLOCKING 0x8, 0x180 ;  /* 0x0206000000007b1d */ /* 0x000fe80000010000 */
[----:B------:R-:W-:-:S13]  /*13b20*/  LOP3.LUT P0, RZ, R0, 0x3ff, RZ, 0xc0, !PT ;  /* 0x000003ff00ff7812 */ /* 0x000fda000780c0ff */
        /* <DEDUP_REMOVED lines=9> */
[----:B------:R-:W-:Y:S01]  /*13bc0*/  MOV R13, RZ ;  /* 0x000000ff000d7202 */ /* 0x000fe20000000f00 */
[----:B------:R-:W-:Y:S02]  /*13bd0*/  IMAD.U32 R7, RZ, RZ, UR9 ;  /* 0x00000009ff077e24 */ /* 0x000fe4000f8e00ff */
[----:B------:R-:W-:-:S02]  /*13be0*/  IMAD.U32 R10, RZ, RZ, UR4 ;  /* 0x00000004ff0a7e24 */ /* 0x000fc4000f8e00ff */
[----:B------:R-:W-:Y:S02]  /*13bf0*/  IMAD.U32 R11, RZ, RZ, UR5 ;  /* 0x00000005ff0b7e24 */ /* 0x000fe4000f8e00ff */
[----:B-1----:R-:W-:Y:S02]  /*13c00*/  IMAD.MOV.U32 R8, RZ, RZ, 0x70 ;  /* 0x00000070ff087424 */ /* 0x002fe400078e00ff */
[----:B------:R-:W-:-:S07]  /*13c10*/  IMAD.MOV.U32 R12, RZ, RZ, 0x1 ;  /* 0x00000001ff0c7424 */ /* 0x000fce00078e00ff */
[----:B------:R-:W-:-:S07]  /*13c20*/  LEPC R20, `(.L_x_2278) ;  /* 0x000000001014794e */ /* 0x000fce0000000000 */
[----:B0-2---:R-:W-:Y:S05]  /*13c30*/  CALL.ABS.NOINC R2 ;  /* 0x0000000002007343 */ /* 0x005fea0003c00000 */
.L_x_2278:
[----:B------:R-:W-:Y:S05]  /*13c40*/  BSYNC B6 ;  /* 0x0000000000067941 */ /* 0x000fea0003800000 */
.L_x_2277:
[----:B0--3--:R-:W0:Y:S01]  /*13c50*/  S2R R2, SR_TID.X ;  /* 0x0000000000027919 */ /* 0x009e220000002100 */
[----:B------:R-:W-:Y:S01]  /*13c60*/  UISETP.NE.AND UP0, UPT, UR48, URZ, UPT ;  /* 0x0000003f3000728c */ /* 0x000fe2000bf05270 */
[----:B------:R-:W-:Y:S01]  /*13c70*/  IMAD.U32 R0, RZ, RZ, UR44 ;  /* 0x0000002cff007e24 */ /* 0x000fe2000f8e00ff */
[----:B------:R-:W-:Y:S01]  /*13c80*/  R2UR UR6, R28 ;  /* 0x000000001c0672ca */ /* 0x000fe200000e0000 */
[----:B------:R-:W-:Y:S01]  /*13c90*/  ULDC.64 UR8, c[0x0][0x2d8] ;  /* 0x0000b60000087ab9 */ /* 0x000fe20000000a00 */
[----:B------:R-:W-:Y:S02]  /*13ca0*/  R2UR UR7, R22 ;  /* 0x00000000160772ca */ /* 0x000fe400000e0000 */
[----:B------:R-:W-:Y:S02]  /*13cb0*/  PLOP3.LUT P0, PT, PT, PT, UP0, 0x80, 0x0 ;  /* 0x000000000000781c */ /* 0x000fe40003f0f008 */
[C---:B------:R-:W-:Y:S02]  /*13cc0*/  LOP3.LUT P2, RZ, R16.reuse, 0x4000, RZ, 0xc0, !PT ;  /* 0x0000400010ff7812 */ /* 0x040fe4000784c0ff */
[C---:B------:R-:W-:Y:S01]  /*13cd0*/  LOP3.LUT P3, RZ, R16.reuse, 0x2000, RZ, 0xc0, !PT ;  /* 0x0000200010ff7812 */ /* 0x040fe2000786c0ff */
[----:B------:R-:W-:Y:S01]  /*13ce0*/  @UP0 ULDC UR4, c[0x0][0x44c] ;  /* 0x0001130000040ab9 */ /* 0x000fe20000000800 */
[----:B------:R-:W-:-:S02]  /*13cf0*/  LOP3.LUT P4, RZ, R16, 0x1000, RZ, 0xc0, !PT ;  /* 0x0000100010ff7812 */ /* 0x000fc4000788c0ff */
[----:B------:R-:W-:Y:S01]  /*13d00*/  LOP3.LUT P5, RZ, R16, 0x800, RZ, 0xc0, !PT ;  /* 0x0000080010ff7812 */ /* 0x000fe200078ac0ff */
[----:B------:R-:W-:-:S04]  /*13d10*/  UIMAD UR6, UR6, UR8, URZ ;  /* 0x00000008060672a4 */ /* 0x000fc8000f8e023f */
[----:B------:R-:W-:Y:S02]  /*13d20*/  UIMAD UR7, UR7, UR9, UR6 ;  /* 0x00000009070772a4 */ /* 0x000fe4000f8e0206 */
[----:B------:R-:W-:Y:S01]  /*13d30*/  USHF.R.S32.HI UR6, URZ, 0x1f, UR43 ;  /* 0x0000001f3f067899 */ /* 0x000fe2000801142b */
[----:B0-----:R-:W-:-:S05]  /*13d40*/  IMAD.SHL.U32 R2, R2, 0x10, RZ ;  /* 0x0000001002027824 */ /* 0x001fca00078e00ff */
[----:B------:R-:W-:-:S05]  /*13d50*/  LOP3.LUT R2, R36, 0x70, R2, 0xf8, !PT ;  /* 0x0000007024027812 */ /* 0x000fca00078ef802 */
[----:B------:R-:W-:-:S04]  /*13d60*/  IMAD R0, R0, 0x80, R2 ;  /* 0x0000008000007824 */ /* 0x000fc800078e0202 */
[----:B------:R-:W-:Y:S01]  /*13d70*/  @P0 IMAD.HI.U32 R3, R0, UR4, RZ ;  /* 0x0000000400030c27 */ /* 0x000fe2000f8e00ff */
[----:B------:R-:W-:Y:S01]  /*13d80*/  PLOP3.LUT P0, PT, PT, PT, UP0, 0x80, 0x0 ;  /* 0x000000000000781c */ /* 0x000fe20003f0f008 */
[----:B------:R-:W-:Y:S02]  /*13d90*/  @UP0 ULDC UR4, c[0x0][0x450] ;  /* 0x0001140000040ab9 */ /* 0x000fe40000000800 */
[----:B------:R-:W-:-:S10]  /*13da0*/  IMAD.MOV.U32 R2, RZ, RZ, R0 ;  /* 0x000000ffff027224 */ /* 0x000fd400078e0000 */
        /* <DEDUP_REMOVED lines=14> */
[----:B------:R-:W-:Y:S01]  /*13e90*/  MOV R9, UR8 ;  /* 0x0000000800097c02 */ /* 0x000fe20008000f00 */
        /* <DEDUP_REMOVED lines=15> */
[----:B--2---:R-:W0:Y:S01]  /*13f90*/  SHFL.IDX PT, R14, R5, RZ, 0x181f ;  /* 0x00181fff050e7589 */ /* 0x004e2200000e0000 */
[----:B------:R-:W-:-:S03]  /*13fa0*/  IMAD.U32 R3, RZ, RZ, UR44 ;  /* 0x0000002cff037e24 */ /* 0x000fc6000f8e00ff */
[----:B------:R-:W2:Y:S01]  /*13fb0*/  SHFL.IDX PT, R2, R4, RZ, 0x181f ;  /* 0x00181fff04027589 */ /* 0x000ea200000e0000 */
[----:B------:R-:W-:-:S03]  /*13fc0*/  IMAD R0, R3, 0x80, R36 ;  /* 0x0000008003007824 */ /* 0x000fc600078e0224 */
[----:B------:R-:W-:Y:S01]  /*13fd0*/  SHFL.IDX PT, R6, R4, 0x1, 0x181f ;  /* 0x00381f0004067f89 */ /* 0x000fe200000e0000 */
[C---:B------:R-:W-:Y:S01]  /*13fe0*/  VIADD R7, R0.reuse, 0x10 ;  /* 0x0000001000077836 */ /* 0x040fe20000000000 */
[----:B------:R-:W-:-:S13]  /*13ff0*/  ISETP.GE.AND P0, PT, R0, UR37, PT ;  /* 0x0000002500007c0c */ /* 0x000fda000bf06270 */
[----:B0-----:R-:W-:-:S05]  /*14000*/  @!P0 LEA R14, P1, R37, R14, 0x1 ;  /* 0x0000000e250e8211 */ /* 0x001fca00078208ff */
[----:B--2---:R-:W-:Y:S01]  /*14010*/  @!P0 IMAD.X R3, RZ, RZ, R2, P1 ;  /* 0x000000ffff038224 */ /* 0x004fe200008e0602 */
[----:B------:R-:W-:Y:S02]  /*14020*/  @!P0 MOV R2, R14 ;  /* 0x0000000e00028202 */ /* 0x000fe40000000f00 */
        /* <DEDUP_REMOVED lines=8> */
[----:B--2---:R-:W-:Y:S01]  /*140b0*/  @!P0 IMAD.MOV.U32 R2, RZ, RZ, R14 ;  /* 0x000000ffff028224 */ /* 0x004fe200078e000e */
        /* <DEDUP_REMOVED lines=10> */
[----:B------:R-:W-:Y:S01]  /*14160*/  @!P0 IADD3.X R7, RZ, R6, RZ, P1, !PT ;  /* 0x00000006ff078210 */ /* 0x000fe20000ffe4ff */
[----:B--2---:R-:W-:Y:S01]  /*14170*/  @!P0 IMAD.MOV.U32 R2, RZ, RZ, R14 ;  /* 0x000000ffff028224 */ /* 0x004fe200078e000e */
[----:B------:R-:W-:Y:S03]  /*14180*/  SHFL.IDX PT, R6, R4, 0x3, 0x181f ;  /* 0x00781f0004067f89 */ /* 0x000fe600000e0000 */
[----:B------:R-:W-:Y:S01]  /*14190*/  @!P0 IMAD.MOV.U32 R3, RZ, RZ, R7 ;  /* 0x000000ffff038224 */ /* 0x000fe200078e0007 */
[----:B------:R-:W0:Y:S01]  /*141a0*/  SHFL.IDX PT, R14, R5, 0x3, 0x181f ;  /* 0x00781f00050e7f89 */ /* 0x000e2200000e0000 */
[----:B------:R-:W-:-:S03]  /*141b0*/  VIADD R7, R0, 0x30 ;  /* 0x0000003000077836 */ /* 0x000fc60000000000 */
        /* <DEDUP_REMOVED lines=44> */
[----:B------:R0:W2:Y:S02]  /*14480*/  SHFL.IDX PT, R6, R4, 0x7, 0x181f ;  /* 0x00f81f0004067f89 */ /* 0x0000a400000e0000 */
[----:B------:R-:W-:Y:S02]  /*14490*/  @!P0 MOV R3, R7 ;  /* 0x0000000700038202 */ /* 0x000fe40000000f00 */
[----:B------:R0:W3:Y:S04]  /*144a0*/  SHFL.IDX PT, R14, R5, 0x7, 0x181f ;  /* 0x00f81f00050e7f89 */ /* 0x0000e800000e0000 */
[----:B------:R0:W-:Y:S04]  /*144b0*/  @!P0 LDGSTS.E.BYPASS.LTC128B.128 [R31+0x17400], desc[UR38][R2.64], !P2 ;  /* 0x17400000021f8fae */ /* 0x0001e8000d101d66 */
[----:B------:R0:W-:Y:S04]  /*144c0*/  @!P0 LDGSTS.E.BYPASS.LTC128B.128 [R31+0x1b400], desc[UR38][R2.64+0x80], !P3 ;  /* 0x1b400080021f8fae */ /* 0x0001e8000d901d66 */
[----:B------:R0:W-:Y:S04]  /*144d0*/  @!P0 LDGSTS.E.BYPASS.LTC128B.128 [R31+0x1f400], desc[UR38][R2.64+0x100], !P4 ;  /* 0x1f400100021f8fae */ /* 0x0001e8000e101d66 */
[----:B------:R0:W-:Y:S02]  /*144e0*/  @!P0 LDGSTS.E.BYPASS.LTC128B.128 [R31+0x23400], desc[UR38][R2.64+0x180], !P5 ;  /* 0x23400180021f8fae */ /* 0x0001e4000e901d66 */
.L_x_2354:
[----:B------:R-:W-:-:S05]  /*144f0*/  VIADD R0, R0, 0x70 ;  /* 0x0000007000007836 */ /* 0x000fca0000000000 */
[----:B------:R-:W-:-:S13]  /*14500*/  ISETP.GE.AND P0, PT, R0, UR37, PT ;  /* 0x0000002500007c0c */ /* 0x000fda000bf06270 */
[----:B0--3--:R-:W-:-:S05]  /*14510*/  @!P0 LEA R2, P1, R37, R14, 0x1 ;  /* 0x0000000e25028211 */ /* 0x009fca00078208ff */
        /* <DEDUP_REMOVED lines=10> */
.L_x_2280:
        /* <DEDUP_REMOVED lines=18> */
.L_x_2355:
[----:B------:R-:W-:Y:S05]  /*146e0*/  BSYNC B0 ;  /* 0x0000000000007941 */ /* 0x000fea0003800000 */
.L_x_2281:
[----:B------:R-:W-:-:S06]  /*146f0*/  UISETP.GE.AND UP0, UPT, UR45, 0x2, UPT ;  /* 0x000000022d00788c */ /* 0x000fcc000bf06270 */
[----:B------:R-:W-:-:S13]  /*14700*/  PLOP3.LUT P0, PT, PT, PT, UP0, 0x40, 0x0 ;  /* 0x000000000000781c */ /* 0x000fda0003f0e808 */
[----:B------:R-:W-:Y:S05]  /*14710*/  @P0 BRA `(.L_x_2283) ;  /* 0x0000000c00fc0947 */ /* 0x000fea0003800000 */
[----:B------:R-:W-:Y:S01]  /*14720*/  UIADD3 UR4, UR45, -0x2, URZ ;  /* 0xfffffffe2d047890 */ /* 0x000fe2000fffe03f */
[----:B------:R-:W-:Y:S01]  /*14730*/  BSSY B0, `(.L_x_2283) ;  /* 0x00000fd000007945 */ /* 0x000fe20003800000 */
[----:B------:R-:W-:Y:S01]  /*14740*/  IMAD.MOV.U32 R10, RZ, RZ, R26 ;  /* 0x000000ffff0a7224 */ /* 0x000fe200078e001a */
[----:B------:R-:W-:Y:S01]  /*14750*/  MOV R7, R23 ;  /* 0x0000001700077202 */ /* 0x000fe20000000f00 */
[----:B------:R-:W-:Y:S02]  /*14760*/  IMAD.MOV.U32 R27, RZ, RZ, R24 ;  /* 0x000000ffff1b7224 */ /* 0x000fe400078e0018 */
[----:B0-----:R-:W-:-:S07]  /*14770*/  IMAD.U32 R0, RZ, RZ, UR4 ;  /* 0x00000004ff007e24 */ /* 0x001fce000f8e00ff */
.L_x_2296:
[----:B------:R-:W0:Y:S01]  /*14780*/  S2R R2, SR_TID.X ;  /* 0x0000000000027919 */ /* 0x000e220000002100 */
[----:B------:R-:W2:Y:S01]  /*14790*/  LDC R3, c[0x0][0x430] ;  /* 0x00010c00ff037b82 */ /* 0x000ea20000000800 */
[----:B------:R-:W-:Y:S01]  /*147a0*/  IMAD R6, R0, 0x50, R32 ;  /* 0x0000005000067824 */ /* 0x000fe200078e0220 */
[----:B------:R-:W-:Y:S01]  /*147b0*/  LOP3.LUT P1, RZ, R16, 0x200, RZ, 0xc0, !PT ;  /* 0x0000020010ff7812 */ /* 0x000fe2000782c0ff */
[----:B------:R-:W-:Y:S01]  /*147c0*/  VIADD R23, R7, 0x1 ;  /* 0x0000000107177836 */ /* 0x000fe20000000000 */
[----:B--2---:R-:W-:Y:S01]  /*147d0*/  ISETP.NE.AND P0, PT, R3, 0x1, PT ;  /* 0x000000010300780c */ /* 0x004fe20003f05270 */
[----:B0-----:R-:W-:-:S05]  /*147e0*/  IMAD.SHL.U32 R2, R2, 0x10, RZ ;  /* 0x0000001002027824 */ /* 0x001fca00078e00ff */
[----:B------:R-:W-:-:S07]  /*147f0*/  LOP3.LUT R2, R36, 0x70, R2, 0xf8, !PT ;  /* 0x0000007024027812 */ /* 0x000fce00078ef802 */
[----:B------:R-:W0:Y:S01]  /*14800*/  @P0 LDC R3, c[0x0][0x434] ;  /* 0x00010d00ff030b82 */ /* 0x000e220000000800 */
[C---:B------:R-:W-:Y:S01]  /*14810*/  ISETP.GT.U32.AND P2, PT, R2.reuse, 0x4f, PT ;  /* 0x0000004f0200780c */ /* 0x040fe20003f44070 */
[----:B------:R-:W-:-:S06]  /*14820*/  IMAD.IADD R6, R2, 0x1, R6 ;  /* 0x0000000102067824 */ /* 0x000fcc00078e0206 */
[----:B------:R-:W2:Y:S01]  /*14830*/  @P0 LDC R9, c[0x0][0x438] ;  /* 0x00010e00ff090b82 */ /* 0x000ea20000000800 */
[----:B------:R-:W-:-:S07]  /*14840*/  IMAD.MOV.U32 R11, RZ, RZ, R6 ;  /* 0x000000ffff0b7224 */ /* 0x000fce00078e0006 */
[----:B------:R-:W3:Y:S01]  /*14850*/  @!P2 LDC.64 R4, c[0x0][0x428] ;  /* 0x00010a00ff04ab82 */ /* 0x000ee20000000a00 */
[----:B0-----:R-:W-:-:S05]  /*14860*/  @P0 IMAD.HI.U32 R2, R6, R3, RZ ;  /* 0x0000000306020227 */ /* 0x001fca00078e00ff */
[----:B--2---:R-:W-:Y:S02]  /*14870*/  @P0 SHF.R.U32.HI R11, RZ, R9, R2 ;  /* 0x00000009ff0b0219 */ /* 0x004fe40000011602 */
[----:B-1----:R-:W0:Y:S02]  /*14880*/  @!P2 LDC.64 R8, c[0x0][0x418] ;  /* 0x00010600ff08ab82 */ /* 0x002e240000000a00 */
[----:B------:R-:W-:Y:S01]  /*14890*/  @!P2 SHF.R.S32.HI R3, RZ, 0x1f, R11 ;  /* 0x0000001fff03a819 */ /* 0x000fe2000001140b */
[----:B---3--:R-:W-:-:S04]  /*148a0*/  @!P2 IMAD R2, R33, R4, RZ ;  /* 0x000000042102a224 */ /* 0x008fc800078e02ff */
[----:B------:R-:W-:Y:S01]  /*148b0*/  @!P2 IMAD R5, R29, R5, R2 ;  /* 0x000000051d05a224 */ /* 0x000fe200078e0202 */
[----:B------:R-:W-:-:S05]  /*148c0*/  @!P2 MOV R2, R11 ;  /* 0x0000000b0002a202 */ /* 0x000fca0000000f00 */
[----:B------:R-:W-:-:S04]  /*148d0*/  @!P2 IMAD.WIDE.U32 R2, R29, R4, R2 ;  /* 0x000000041d02a225 */ /* 0x000fc800078e0002 */
[----:B------:R-:W-:Y:S02]  /*148e0*/  @!P2 IMAD.IADD R3, R5, 0x1, R3 ;  /* 0x000000010503a824 */ /* 0x000fe400078e0203 */
[----:B------:R-:W-:Y:S01]  /*148f0*/  IMAD.MOV.U32 R4, RZ, RZ, RZ ;  /* 0x000000ffff047224 */ /* 0x000fe200078e00ff */
[----:B0-----:R-:W-:-:S04]  /*14900*/  @!P2 LEA R8, P0, R2, R8, 0x2 ;  /* 0x000000080208a211 */ /* 0x001fc800078010ff */
[----:B------:R-:W-:Y:S01]  /*14910*/  @!P2 LEA.HI.X R9, R2, R9, R3, 0x2, P0 ;  /* 0x000000090209a211 */ /* 0x000fe200000f1403 */
[----:B------:R-:W-:Y:S01]  /*14920*/  IMAD.MOV R5, RZ, RZ, -R11 ;  /* 0x000000ffff057224 */ /* 0x000fe200078e0a0b */
[----:B------:R-:W-:-:S03]  /*14930*/  ISETP.NE.AND P0, PT, R23, 0x2, PT ;  /* 0x000000021700780c */ /* 0x000fc60003f05270 */
[----:B------:R0:W5:Y:S01]  /*14940*/  @!P2 LDG.E R4, desc[UR38][R8.64] ;  /* 0x000000260804a981 */ /* 0x000162000c1e1900 */
[----:B------:R-:W-:Y:S05]  /*14950*/  YIELD ;  /* 0x0000000000007946 */ /* 0x000fea0003800000 */
[----:B------:R-:W-:Y:S01]  /*14960*/  ULDC UR4, c[0x0][0x430] ;  /* 0x00010c0000047ab9 */ /* 0x000fe20000000800 */
[----:B------:R-:W-:Y:S01]  /*14970*/  SEL R3, RZ, 0x1, P0 ;  /* 0x00000001ff037807 */ /* 0x000fe20000000000 */
[----:B------:R-:W-:Y:S01]  /*14980*/  IMAD R5, R5, UR4, R6 ;  /* 0x0000000405057c24 */ /* 0x000fe2000f8e0206 */
[----:B------:R-:W-:Y:S01]  /*14990*/  SEL R23, R23, RZ, P0 ;  /* 0x000000ff17177207 */ /* 0x000fe20000000000 */
[----:B------:R-:W-:Y:S01]  /*149a0*/  IMAD.MOV.U32 R24, RZ, RZ, R0 ;  /* 0x000000ffff187224 */ /* 0x000fe200078e0000 */
[----:B------:R-:W-:Y:S01]  /*149b0*/  LOP3.LUT R26, R10, R3, RZ, 0x3c, !PT ;  /* 0x000000030a1a7212 */ /* 0x000fe200078e3cff */
[----:B------:R-:W-:Y:S06]  /*149c0*/  @!P1 BRA `(.L_x_2284) ;  /* 0x0000000000049947 */ /* 0x000fec0003800000 */
[----:B------:R-:W-:Y:S01]  /*149d0*/  BPT.TRAP 0x1 ;  /* 0x000000040000795c */ /* 0x000fe20000300000 */
.L_x_2284:
[----:B------:R-:W-:Y:S01]  /*149e0*/  LEA R6, R23, R17, 0x3 ;  /* 0x0000001117067211 */ /* 0x000fe200078e18ff */
[----:B------:R-:W-:Y:S01]  /*149f0*/  BSSY B1, `(.L_x_2285) ;  /* 0x0000004000017945 */ /* 0x000fe20003800000 */
[----:B------:R-:W-:-:S04]  /*14a00*/  SHF.L.U32 R3, R26, 0x1f, RZ ;  /* 0x0000001f1a037819 */ /* 0x000fc800000006ff */
[----:B------:R-:W1:Y:S02]  /*14a10*/  SYNCS.PHASECHK.TRANS64.TRYWAIT P0, [R6+URZ+0x38840], R3 ;  /* 0x03884003060075a7 */ /* 0x000e64000800017f */
[----:B-1----:R-:W-:Y:S05]  /*14a20*/  @!P0 BRA `(.L_x_2286) ;  /* 0x0000002c00e88947 */ /* 0x002fea0003800000 */
.L_x_2356:
[----:B------:R-:W-:Y:S05]  /*14a30*/  BSYNC B1 ;  /* 0x0000000000017941 */ /* 0x000fea0003800000 */
.L_x_2285:
[----:B------:R-:W-:Y:S01]  /*14a40*/  SHF.R.S32.HI R21, RZ, 0x1f, R5 ;  /* 0x0000001fff157819 */ /* 0x000fe20000011405 */
[----:B------:R-:W-:Y:S01]  /*14a50*/  ULDC.64 UR4, c[0x0][0x300] ;  /* 0x0000c00000047ab9 */ /* 0x000fe20000000a00 */
[----:B-----5:R-:W-:Y:S01]  /*14a60*/  SHF.R.S32.HI R25, RZ, 0x1f, R4 ;  /* 0x0000001fff197819 */ /* 0x020fe20000011404 */
[----:B-1----:R-:W-:Y:S01]  /*14a70*/  IMAD.WIDE.U32 R2, R5, UR4, RZ ;  /* 0x0000000405027c25 */ /* 0x002fe2000f8e00ff */
[C---:B------:R-:W-:Y:S02]  /*14a80*/  LOP3.LUT P4, RZ, R16.reuse, 0x10, RZ, 0xc0, !PT ;  /* 0x0000001010ff7812 */ /* 0x040fe4000788c0ff */
[C---:B------:R-:W-:Y:S01]  /*14a90*/  LOP3.LUT P3, RZ, R16.reuse, 0x8, RZ, 0xc0, !PT ;  /* 0x0000000810ff7812 */ /* 0x040fe2000786c0ff */
[----:B------:R-:W-:Y:S01]  /*14aa0*/  IMAD R0, R21, UR4, RZ ;  /* 0x0000000415007c24 */ /* 0x000fe2000f8e02ff */
[C---:B------:R-:W-:Y:S02]  /*14ab0*/  LOP3.LUT P2, RZ, R16.reuse, 0x4, RZ, 0xc0, !PT ;  /* 0x0000000410ff7812 */ /* 0x040fe4000784c0ff */
[----:B------:R-:W-:Y:S01]  /*14ac0*/  LOP3.LUT P1, RZ, R16, 0x2, RZ, 0xc0, !PT ;  /* 0x0000000210ff7812 */ /* 0x000fe2000782c0ff */
[----:B0-----:R-:W-:Y:S01]  /*14ad0*/  IMAD R9, R5, UR5, R0 ;  /* 0x0000000505097c24 */ /* 0x001fe2000f8e0200 */
        /* <DEDUP_REMOVED lines=13> */
[----:B------:R-:W-:Y:S01]  /*14bb0*/  UMOV UR4, 0xffffffff ;  /* 0xffffffff00047882 */ /* 0x000fe20000000000 */
[----:B------:R-:W-:-:S03]  /*14bc0*/  IMAD R9, R23, 0x5000, R30 ;  /* 0x0000500017097824 */ /* 0x000fc600078e021e */
[----:B------:R-:W-:Y:S01]  /*14bd0*/  LEA.HI.X R20, R2, UR5, R3, 0x1, P0 ;  /* 0x0000000502147c11 */ /* 0x000fe200080f0c03 */
[----:B------:R-:W-:Y:S06]  /*14be0*/  BRA.DIV UR4, `(.L_x_2287) ;  /* 0x0000002e048c7947 */ /* 0x000fec000b800000 */
[----:B------:R-:W0:Y:S01]  /*14bf0*/  SHFL.IDX PT, R14, R8, RZ, 0x181f ;  /* 0x00181fff080e7589 */ /* 0x000e2200000e0000 */
[----:B------:R-:W-:Y:S01]  /*14c00*/  IMAD.SHL.U32 R0, R37, 0x2, RZ ;  /* 0x0000000225007824 */ /* 0x000fe200078e00ff */
[----:B------:R-:W-:Y:S02]  /*14c10*/  LEA R9, R9, R17, 0x1 ;  /* 0x0000001109097211 */ /* 0x000fe400078e08ff */
        /* <DEDUP_REMOVED lines=33> */
.L_x_2368:
[----:B0-2---:R-:W-:-:S05]  /*14e30*/  IADD3 R2, P0, R14, R0, RZ ;  /* 0x000000000e027210 */ /* 0x005fca0007f1e0ff */
[----:B-1----:R-:W-:Y:S01]  /*14e40*/  IMAD.X R3, RZ, RZ, R35, P0 ;  /* 0x000000ffff037224 */ /* 0x002fe200000e0623 */
[----:B------:R-:W-:-:S04]  /*14e50*/  PLOP3.LUT P0, PT, PT, PT, PT, 0x80, 0x0 ;  /* 0x000000000000781c */ /* 0x000fc80003f0f070 */
        /* <DEDUP_REMOVED lines=8> */
.L_x_2288:
        /* <DEDUP_REMOVED lines=10> */
.L_x_2289:
[----:B------:R1:W-:Y:S01]  /*14f80*/  SYNCS.ARRIVE.TRANS64.A1T0 RZ, [R6+URZ+0x38830], RZ ;  /* 0x038830ff06ff79a7 */ /* 0x0003e2000810003f */
[----:B------:R-:W-:Y:S05]  /*14f90*/  @!P2 BRA `(.L_x_2290) ;  /* 0x000000000004a947 */ /* 0x000fea0003800000 */
[----:B------:R-:W-:Y:S01]  /*14fa0*/  BPT.TRAP 0x1 ;  /* 0x000000040000795c */ /* 0x000fe20000300000 */
.L_x_2290:
[----:B0-----:R-:W-:Y:S01]  /*14fb0*/  SHF.L.U32 R3, R10, 0x1f, RZ ;  /* 0x0000001f0a037819 */ /* 0x001fe200000006ff */
[----:B-1----:R-:W-:Y:S01]  /*14fc0*/  IMAD R6, R7, 0x8, R17 ;  /* 0x0000000807067824 */ /* 0x002fe200078e0211 */
[----:B------:R-:W-:Y:S03]  /*14fd0*/  BSSY B1, `(.L_x_2291) ;  /* 0x0000003000017945 */ /* 0x000fe60003800000 */
[----:B------:R-:W0:Y:S02]  /*14fe0*/  SYNCS.PHASECHK.TRANS64.TRYWAIT P0, [R6+URZ+0x38860], R3 ;  /* 0x03886003060075a7 */ /* 0x000e24000800017f */
[----:B0-----:R-:W-:Y:S05]  /*14ff0*/  @!P0 BRA `(.L_x_2292) ;  /* 0x0000003000088947 */ /* 0x001fea0003800000 */
.L_x_2369:
[----:B------:R-:W-:Y:S05]  /*15000*/  BSYNC B1 ;  /* 0x0000000000017941 */ /* 0x000fea0003800000 */
.L_x_2291:
[----:B------:R-:W-:Y:S01]  /*15010*/  MOV R2, 0xffffffb0 ;  /* 0xffffffb000027802 */ /* 0x000fe20000000f00 */
[----:B------:R-:W-:Y:S01]  /*15020*/  UMOV UR4, 0xffffffff ;  /* 0xffffffff00047882 */ /* 0x000fe20000000000 */
[C---:B------:R-:W-:Y:S01]  /*15030*/  LOP3.LUT P4, RZ, R16.reuse, 0x100, RZ, 0xc0, !PT ;  /* 0x0000010010ff7812 */ /* 0x040fe2000788c0ff */
[----:B------:R-:W-:Y:S01]  /*15040*/  IMAD R7, R7, 0x5000, R30 ;  /* 0x0000500007077824 */ /* 0x000fe200078e021e */
[C---:B------:R-:W-:Y:S01]  /*15050*/  LOP3.LUT P3, RZ, R16.reuse, 0x80, RZ, 0xc0, !PT ;  /* 0x0000008010ff7812 */ /* 0x040fe2000786c0ff */
[----:B0-----:R-:W-:Y:S01]  /*15060*/  IMAD R3, R27, R2, UR36 ;  /* 0x000000241b037e24 */ /* 0x001fe2000f8e0202 */
[C---:B------:R-:W-:Y:S02]  /*15070*/  LOP3.LUT P2, RZ, R16.reuse, 0x40, RZ, 0xc0, !PT ;  /* 0x0000004010ff7812 */ /* 0x040fe4000784c0ff */
[----:B------:R-:W-:Y:S01]  /*15080*/  LOP3.LUT P1, RZ, R16, 0x20, RZ, 0xc0, !PT ;  /* 0x0000002010ff7812 */ /* 0x000fe2000782c0ff */
[----:B------:R-:W-:Y:S01]  /*15090*/  IMAD.IADD R8, R3, 0x1, -R36 ;  /* 0x0000000103087824 */ /* 0x000fe200078e0a24 */
[----:B------:R-:W-:Y:S11]  /*150a0*/  BRA.DIV UR4, `(.L_x_2293) ;  /* 0x0000002e04f07947 */ /* 0x000ff6000b800000 */
[----:B------:R-:W0:Y:S01]  /*150b0*/  SHFL.IDX PT, R14, R18, RZ, 0x181f ;  /* 0x00181fff120e7589 */ /* 0x000e2200000e0000 */
[----:B------:R-:W-:-:S03]  /*150c0*/  IMAD R7, R7, 0x2, R17 ;  /* 0x0000000207077824 */ /* 0x000fc600078e0211 */
        /* <DEDUP_REMOVED lines=49> */
.L_x_2381:
        /* <DEDUP_REMOVED lines=28> */
[----:B------:R-:W-:-:S03]  /*155a0*/  ULDC.64 UR4, c[0x0][0x318] ;  /* 0x0000c60000047ab9 */ /* 0x000fc60000000a00 */
[----:B------:R-:W-:Y:S01]  /*155b0*/  IMAD.IADD R3, R5, 0x1, R3 ;  /* 0x0000000105037824 */ /* 0x000fe200078e0203 */
[----:B------:R-:W-:-:S04]  /*155c0*/  LEA R18, P0, R2, UR4, 0x1 ;  /* 0x0000000402127c11 */ /* 0x000fc8000f8008ff */
[----:B------:R-:W-:Y:S02]  /*155d0*/  LEA.HI.X R19, R2, UR5, R3, 0x1, P0 ;  /* 0x0000000502137c11 */ /* 0x000fe400080f0c03 */
[----:B------:R-:W-:-:S13]  /*155e0*/  PLOP3.LUT P0, PT, PT, PT, PT, 0x80, 0x0 ;  /* 0x000000000000781c */ /* 0x000fda0003f0f070 */
.L_x_2294:
        /* <DEDUP_REMOVED lines=10> */
.L_x_2295:
        /* <DEDUP_REMOVED lines=8> */
.L_x_2283:
[----:B0-----:R-:W0:Y:S01]  /*15710*/  S2R R0, SR_TID.X ;  /* 0x0000000000007919 */ /* 0x001e220000002100 */
[----:B------:R-:W-:Y:S01]  /*15720*/  BSSY B0, `(.L_x_2297) ;  /* 0x0000010000007945 */ /* 0x000fe20003800000 */
[----:B0-----:R-:W-:-:S04]  /*15730*/  LOP3.LUT R0, R0, 0x7f, RZ, 0xc0, !PT ;  /* 0x0000007f00007812 */ /* 0x001fc800078ec0ff */
[----:B------:R-:W-:-:S13]  /*15740*/  ISETP.NE.AND P2, PT, R0, RZ, PT ;  /* 0x000000ff0000720c */ /* 0x000fda0003f45270 */
[----:B------:R-:W-:Y:S05]  /*15750*/  @P2 BRA `(.L_x_2298) ;  /* 0x0000000000302947 */ /* 0x000fea0003800000 */
[----:B------:R-:W0:Y:S01]  /*15760*/  S2R R7, SR_LANEID ;  /* 0x0000000000077919 */ /* 0x000e220000000000 */
[----:B------:R-:W-:Y:S01]  /*15770*/  VOTEU.ANY UR4, UPT, PT ;  /* 0x0000000000047886 */ /* 0x000fe200038e0100 */
[----:B------:R-:W2:Y:S01]  /*15780*/  LDC.64 R2, c[0x0][0xc80] ;  /* 0x00032000ff027b82 */ /* 0x000ea20000000a00 */
[----:B------:R-:W0:Y:S08]  /*15790*/  FLO.U32 R0, UR4 ;  /* 0x0000000400007d00 */ /* 0x000e3000080e0000 */
[----:B------:R-:W2:Y:S01]  /*157a0*/  POPC R5, UR4 ;  /* 0x0000000400057d09 */ /* 0x000ea20008000000 */
[----:B0-----:R-:W-:-:S13]  /*157b0*/  ISETP.EQ.U32.AND P0, PT, R0, R7, PT ;  /* 0x000000070000720c */ /* 0x001fda0003f02070 */
[----:B--2---:R-:W2:Y:S01]  /*157c0*/  @P0 ATOMG.E.ADD.STRONG.GPU PT, R3, desc[UR38][R2.64], R5 ;  /* 0x00000005020309a8 */ /* 0x004ea200081ee1e6 */
[----:B------:R-:W0:Y:S02]  /*157d0*/  S2R R4, SR_LTMASK ;  /* 0x0000000000047919 */ /* 0x000e240000003900 */
[----:B0-----:R-:W-:-:S04]  /*157e0*/  LOP3.LUT R4, R4, UR4, RZ, 0xc0, !PT ;  /* 0x0000000404047c12 */ /* 0x001fc8000f8ec0ff */
[----:B------:R-:W0:Y:S01]  /*157f0*/  POPC R7, R4 ;  /* 0x0000000400077309 */ /* 0x000e220000000000 */
[----:B--2---:R-:W0:Y:S02]  /*15800*/  SHFL.IDX PT, R0, R3, R0, 0x1f ;  /* 0x00001f0003007589 */ /* 0x004e2400000e0000 */
[----:B0-----:R-:W-:-:S07]  /*15810*/  IADD3 R34, R0, UR46, R7 ;  /* 0x0000002e00227c10 */ /* 0x001fce000fffe007 */
.L_x_2298:
[----:B------:R-:W-:Y:S05]  /*15820*/  BSYNC B0 ;  /* 0x0000000000007941 */ /* 0x000fea0003800000 */
.L_x_2297:
[----:B------:R-:W-:-:S13]  /*15830*/  LOP3.LUT P0, RZ, R16, 0x200, RZ, 0xc0, !PT ;  /* 0x0000020010ff7812 */ /* 0x000fda000780c0ff */
[----:B------:R-:W-:Y:S05]  /*15840*/  @!P0 BRA `(.L_x_2299) ;  /* 0x0000000000048947 */ /* 0x000fea0003800000 */
[----:B------:R-:W-:Y:S01]  /*15850*/  BPT.TRAP 0x1 ;  /* 0x000000040000795c */ /* 0x000fe20000300000 */
.L_x_2299:
[----:B------:R-:W-:Y:S01]  /*15860*/  IMAD R4, R23, 0x8, R17 ;  /* 0x0000000817047824 */ /* 0x000fe200078e0211 */
[----:B------:R-:W-:Y:S01]  /*15870*/  SHF.L.U32 R3, R26, 0x1f, RZ ;  /* 0x0000001f1a037819 */ /* 0x000fe200000006ff */
[----:B------:R-:W-:Y:S01]  /*15880*/  IMAD.MOV.U32 R5, RZ, RZ, -0x50 ;  /* 0xffffffb0ff057424 */ /* 0x000fe200078e00ff */
[----:B------:R-:W-:Y:S02]  /*15890*/  BSSY B0, `(.L_x_2300) ;  /* 0x0000004000007945 */ /* 0x000fe40003800000 */
[----:B------:R-:W0:Y:S01]  /*158a0*/  SYNCS.PHASECHK.TRANS64.TRYWAIT P0, [R4+URZ+0x38860], R3 ;  /* 0x03886003040075a7 */ /* 0x000e22000800017f */
[----:B------:R-:W-:Y:S01]  /*158b0*/  IMAD R5, R24, R5, UR36 ;  /* 0x0000002418057e24 */ /* 0x000fe2000f8e0205 */
[----:B0-----:R-:W-:Y:S06]  /*158c0*/  @!P0 BRA `(.L_x_2301) ;  /* 0x0000002c00b08947 */ /* 0x001fec0003800000 */
.L_x_2382:
[----:B------:R-:W-:Y:S05]  /*158d0*/  BSYNC B0 ;  /* 0x0000000000007941 */ /* 0x000fea0003800000 */
.L_x_2300:
[----:B------:R-:W-:Y:S01]  /*158e0*/  UMOV UR4, 0xffffffff ;  /* 0xffffffff00047882 */ /* 0x000fe20000000000 */
[C---:B------:R-:W-:Y:S01]  /*158f0*/  LOP3.LUT P5, RZ, R16.reuse, 0x100, RZ, 0xc0, !PT ;  /* 0x0000010010ff7812 */ /* 0x040fe200078ac0ff */
[----:B-1----:R-:W-:Y:S01]  /*15900*/  IMAD R8, R23, 0x5000, R30 ;  /* 0x0000500017087824 */ /* 0x002fe200078e021e */
[C---:B------:R-:W-:Y:S01]  /*15910*/  LOP3.LUT P4, RZ, R16.reuse, 0x80, RZ, 0xc0, !PT ;  /* 0x0000008010ff7812 */ /* 0x040fe2000788c0ff */
[----:B------:R-:W-:Y:S01]  /*15920*/  IMAD.IADD R5, R5, 0x1, -R36 ;  /* 0x0000000105057824 */ /* 0x000fe200078e0a24 */
[C---:B------:R-:W-:Y:S02]  /*15930*/  LOP3.LUT P3, RZ, R16.reuse, 0x40, RZ, 0xc0, !PT ;  /* 0x0000004010ff7812 */ /* 0x040fe4000786c0ff */
[----:B------:R-:W-:Y:S01]  /*15940*/  LOP3.LUT P1, RZ, R16, 0x20, RZ, 0xc0, !PT ;  /* 0x0000002010ff7812 */ /* 0x000fe2000782c0ff */
[----:B------:R-:W-:-:S12]  /*15950*/  BRA.DIV UR4, `(.L_x_2302) ;  /* 0x0000002e04a07947 */ /* 0x000fd8000b800000 */
[----:B------:R-:W1:Y:S01]  /*15960*/  SHFL.IDX PT, R14, R18, RZ, 0x181f ;  /* 0x00181fff120e7589 */ /* 0x000e6200000e0000 */
[----:B------:R-:W-:-:S03]  /*15970*/  SHF.L.U32 R6, R37, 0x1, RZ ;  /* 0x0000000125067819 */ /* 0x000fc600000006ff */
        /* <DEDUP_REMOVED lines=15> */
[----:B------:R-:W0:Y:S03]  /*15a70*/  SHFL.IDX PT, R14, R18, 0x2, 0x181f ;  /* 0x00581f00120e7f89 */ /* 0x000e2600000e0000 */
[----:B------:R-:W-:Y:S01]  /*15a80*/  IMAD.X R3, RZ, RZ, R7, P0 ;  /* 0x000000ffff037224 */ /* 0x000fe200000e0607 */
[----:B------:R-:W-:Y:S01]  /*15a90*/  ISETP.LT.OR P0, PT, R5, 0x11, P5 ;  /* 0x000000110500780c */ /* 0x000fe20002f01670 */
[----:B------:R-:W1:-:S12]  /*15aa0*/  SHFL.IDX PT, R7, R19, 0x2, 0x181f ;  /* 0x00581f0013077f89 */ /* 0x000e5800000e0000 */
        /* <DEDUP_REMOVED lines=8> */
[----:B------:R-:W0:Y:S03]  /*15b30*/  SHFL.IDX PT, R14, R18, 0x3, 0x181f ;  /* 0x00781f00120e7f89 */ /* 0x000e2600000e0000 */
[----:B-1----:R-:W-:Y:S01]  /*15b40*/  IMAD.X R3, RZ, RZ, R7, P0 ;  /* 0x000000ffff037224 */ /* 0x002fe200000e0607 */
        /* <DEDUP_REMOVED lines=21> */
.L_x_2394:
[----:B0--3--:R-:W-:-:S04]  /*15ca0*/  IADD3 R2, P0, R14, R6, RZ ;  /* 0x000000060e027210 */ /* 0x009fc80007f1e0ff */
        /* <DEDUP_REMOVED lines=14> */
.L_x_2303:
        /* <DEDUP_REMOVED lines=10> */
.L_x_2304:
[----:B------:R1:W-:Y:S01]  /*15e30*/  SYNCS.ARRIVE.TRANS64.A1T0 RZ, [R4+URZ+0x38850], RZ ;  /* 0x038850ff04ff79a7 */ /* 0x0003e2000810003f */
[----:B------:R-:W-:-:S05]  /*15e40*/  VIADD R23, R23, 0x1 ;  /* 0x0000000117177836 */ /* 0x000fca0000000000 */
[----:B------:R-:W-:-:S04]  /*15e50*/  ISETP.NE.AND P0, PT, R23, 0x2, PT ;  /* 0x000000021700780c */ /* 0x000fc80003f05270 */
[----:B0-----:R-:W-:Y:S02]  /*15e60*/  SEL R3, RZ, 0x1, P0 ;  /* 0x00000001ff037807 */ /* 0x001fe40000000000 */
[----:B------:R-:W-:Y:S02]  /*15e70*/  SEL R23, R23, RZ, P0 ;  /* 0x000000ff17177207 */ /* 0x000fe40000000000 */
[----:B-1----:R-:W-:-:S07]  /*15e80*/  LOP3.LUT R26, R26, R3, RZ, 0x3c, !PT ;  /* 0x000000031a1a7212 */ /* 0x002fce00078e3cff */
.L_x_2262:
[----:B------:R-:W-:Y:S05]  /*15e90*/  BSYNC B7 ;  /* 0x0000000000077941 */ /* 0x000fea0003800000 */
.L_x_2260:
        /* <DEDUP_REMOVED lines=11> */
.L_x_2305:
[----:B------:R-:W-:-:S03]  /*15f50*/  UMOV UR4, 0xffffffff ;  /* 0xffffffff00047882 */ /* 0x000fc60000000000 */
[----:B------:R-:W-:Y:S05]  /*15f60*/  BRA.DIV UR4, `(.L_x_2307) ;  /* 0x00000032040c7947 */ /* 0x000fea000b800000 */
[----:B------:R0:W1:Y:S02]  /*15f70*/  SHFL.IDX PT, R14, R34, RZ, 0x1f ;  /* 0x00001fff220e7589 */ /* 0x00006400000e0000 */
.L_x_2397:
        /* <DEDUP_REMOVED lines=8> */
.L_x_2306:
[----:B------:R-:W-:Y:S02]  /*16000*/  ULDC UR4, c[0x0][0xc38] ;  /* 0x00030e0000047ab9 */ /* 0x000fe40000000800 */
[----:B-1----:R-:W-:-:S13]  /*16010*/  ISETP.GE.AND P0, PT, R34, UR4, PT ;  /* 0x0000000422007c0c */ /* 0x002fda000bf06270 */
[----:B------:R-:W-:Y:S05]  /*16020*/  @!P0 BRA `(.L_x_2308) ;  /* 0xffffffc400648947 */ /* 0x000fea000383ffff */
.L_x_2257:
[----:B------:R-:W2:Y:S01]  /*16030*/  LDL.LU R0, [R1] ;  /* 0x0000000001007983 */ /* 0x000ea20000300800 */
[----:B------:R-:W-:Y:S01]  /*16040*/  BSSY B0, `(.L_x_2309) ;  /* 0x000000b000007945 */ /* 0x000fe20003800000 */
[----:B------:R-:W1:Y:S01]  /*16050*/  S2R R5, SR_CgaCtaId ;  /* 0x0000000000057919 */ /* 0x000e620000008800 */
[----:B--2---:R-:W-:-:S05]  /*16060*/  VIADD R0, R0, 0x1 ;  /* 0x0000000100007836 */ /* 0x004fca0000000000 */
        /* <DEDUP_REMOVED lines=8> */
.L_x_2398:
[----:B------:R-:W-:Y:S05]  /*160f0*/  BSYNC B0 ;  /* 0x0000000000007941 */ /* 0x000fea0003800000 */
.L_x_2309:
[----:B------:R-:W-:-:S03]  /*16100*/  UMOV UR4, 0xffffffff ;  /* 0xffffffff00047882 */ /* 0x000fc60000000000 */
[----:B------:R-:W-:Y:S05]  /*16110*/  BRA.DIV UR4, `(.L_x_2311) ;  /* 0x0000002e04dc7947 */ /* 0x000fea000b800000 */
[----:B-1----:R-:W1:Y:S02]  /*16120*/  S2R R0, SR_TID.X ;  /* 0x0000000000007919 */ /* 0x002e640000002100 */
[----:B-1----:R-:W-:-:S04]  /*16130*/  SHF.R.U32.HI R0, RZ, 0x5, R0 ;  /* 0x00000005ff007819 */ /* 0x002fc80000011600 */
[----:B------:R-:W-:-:S05]  /*16140*/  LOP3.LUT R0, R0, 0x3, RZ, 0xc0, !PT ;  /* 0x0000000300007812 */ /* 0x000fca00078ec0ff */
[----:B------:R1:W2:Y:S02]  /*16150*/  SHFL.IDX PT, R14, R0, RZ, 0x1f ;  /* 0x00001fff000e7589 */ /* 0x0002a400000e0000 */
.L_x_2401:
[----:B--2---:R-:W-:Y:S01]  /*16160*/  ISETP.NE.AND P0, PT, R14, RZ, PT ;  /* 0x000000ff0e00720c */ /* 0x004fe20003f05270 */
[----:B------:R-:W-:-:S12]  /*16170*/  BSSY B0, `(.L_x_2312) ;  /* 0x0000026000007945 */ /* 0x000fd80003800000 */
[----:B------:R-:W-:Y:S05]  /*16180*/  @P0 BRA `(.L_x_2313) ;  /* 0x0000000000900947 */ /* 0x000fea0003800000 */
[----:B------:R-:W-:-:S03]  /*16190*/  UMOV UR4, 0xffffffff ;  /* 0xffffffff00047882 */ /* 0x000fc60000000000 */
[----:B------:R-:W-:Y:S05]  /*161a0*/  BRA.DIV UR4, `(.L_x_2314) ;  /* 0x0000002e04ec7947 */ /* 0x000fea000b800000 */
[----:B------:R-:W-:-:S13]  /*161b0*/  ELECT P6, URZ, PT ;  /* 0x00000000003f782f */ /* 0x000fda00038c0000 */
.L_x_2404:
[----:B------:R-:W-:Y:S05]  /*161c0*/  @!P6 BRA `(.L_x_2313) ;  /* 0x000000000080e947 */ /* 0x000fea0003800000 */
[----:B-1----:R-:W2:Y:S02]  /*161d0*/  LDL R0, [R1+0x4] ;  /* 0x0000040001007983 */ /* 0x002ea40000100800 */
[----:B--2---:R-:W-:-:S13]  /*161e0*/  R2UR UR4, R0 ;  /* 0x00000000000472ca */ /* 0x004fda00000e0000 */
[----:B------:R-:W-:-:S06]  /*161f0*/  ULOP3.LUT UR4, UR4, 0x2, URZ, 0xfc, !UPT ;  /* 0x0000000204047892 */ /* 0x000fcc000f8efc3f */
[----:B------:R-:W-:-:S04]  /*16200*/  MOV R0, UR4 ;  /* 0x0000000400007c02 */ /* 0x000fc80008000f00 */
[----:B------:R-:W-:-:S13]  /*16210*/  ISETP.NE.AND P0, PT, R0, 0x3, PT ;  /* 0x000000030000780c */ /* 0x000fda0003f05270 */
[----:B------:R-:W-:Y:S05]  /*16220*/  @!P0 BRA `(.L_x_2315) ;  /* 0x0000000000048947 */ /* 0x000fea0003800000 */
[----:B------:R-:W-:Y:S01]  /*16230*/  BPT.TRAP 0x1 ;  /* 0x000000040000795c */ /* 0x000fe20000300000 */
.L_x_2315:
[C---:B------:R-:W-:Y:S01]  /*16240*/  IMAD R5, R23.reuse, 0x8, R4 ;  /* 0x0000000817057824 */ /* 0x040fe200078e0204 */
[----:B------:R-:W-:Y:S01]  /*16250*/  SHF.L.U32 R0, R26, 0x1f, RZ ;  /* 0x0000001f1a007819 */ /* 0x000fe200000006ff */
[----:B------:R-:W-:-:S03]  /*16260*/  VIADD R23, R23, 0x1 ;  /* 0x0000000117177836 */ /* 0x000fc60000000000 */
[----:B------:R-:W1:Y:S02]  /*16270*/  SYNCS.PHASECHK.TRANS64.TRYWAIT P1, [R5+URZ+0x38840], R0 ;  /* 0x03884000050075a7 */ /* 0x000e64000802017f */
[----:B------:R-:W-:-:S04]  /*16280*/  ISETP.NE.AND P2, PT, R23, 0x2, PT ;  /* 0x000000021700780c */ /* 0x000fc80003f45270 */
[----:B------:R-:W-:Y:S01]  /*16290*/  SEL R3, RZ, 0x1, P2 ;  /* 0x00000001ff037807 */ /* 0x000fe20001000000 */
[----:B-1----:R-:W-:Y:S08]  /*162a0*/  @!P1 BRA `(.L_x_2316) ;  /* 0x0000002c00cc9947 */ /* 0x002ff00003800000 */
.L_x_2405:
[----:B------:R-:W-:Y:S02]  /*162b0*/  SEL R23, R23, RZ, P2 ;  /* 0x000000ff17177207 */ /* 0x000fe40001000000 */
[----:B------:R-:W-:Y:S01]  /*162c0*/  LOP3.LUT R2, R26, R3, RZ, 0x3c, !PT ;  /* 0x000000031a027212 */ /* 0x000fe200078e3cff */
[----:B------:R-:W-:Y:S06]  /*162d0*/  @!P0 BRA `(.L_x_2317) ;  /* 0x0000000000048947 */ /* 0x000fec0003800000 */
[----:B------:R-:W-:Y:S01]  /*162e0*/  BPT.TRAP 0x1 ;  /* 0x000000040000795c */ /* 0x000fe20000300000 */
.L_x_2317:
[----:B------:R-:W-:Y:S01]  /*162f0*/  IMAD R23, R23, 0x8, R4 ;  /* 0x0000000817177824 */ /* 0x000fe200078e0204 */
[----:B------:R-:W-:-:S04]  /*16300*/  SHF.L.U32 R2, R2, 0x1f, RZ ;  /* 0x0000001f02027819 */ /* 0x000fc800000006ff */
[----:B------:R-:W2:Y:S02]  /*16310*/  SYNCS.PHASECHK.TRANS64.TRYWAIT P1, [R23+URZ+0x38840], R2 ;  /* 0x03884002170075a7 */ /* 0x000ea4000802017f */
[----:B--2---:R-:W-:Y:S05]  /*16320*/  @!P1 BRA `(.L_x_2318) ;  /* 0x0000002c00c09947 */ /* 0x004fea0003800000 */
.L_x_2406:
[----:B------:R-:W-:Y:S05]  /*16330*/  @!P0 BRA `(.L_x_2319) ;  /* 0x0000000000048947 */ /* 0x000fea0003800000 */
[----:B------:R-:W-:Y:S01]  /*16340*/  BPT.TRAP 0x1 ;  /* 0x000000040000795c */ /* 0x000fe20000300000 */
.L_x_2319:
[----:B------:R-:W3:Y:S02]  /*16350*/  SYNCS.PHASECHK.TRANS64.TRYWAIT P1, [R5+URZ+0x38860], R0 ;  /* 0x03886000050075a7 */ /* 0x000ee4000802017f */
[----:B---3--:R-:W-:Y:S05]  /*16360*/  @!P1 BRA `(.L_x_2320) ;  /* 0x0000002c00c49947 */ /* 0x008fea0003800000 */
.L_x_2407:
[----:B------:R-:W-:Y:S05]  /*16370*/  @!P0 BRA `(.L_x_2321) ;  /* 0x0000000000048947 */ /* 0x000fea0003800000 */
[----:B------:R-:W-:Y:S01]  /*16380*/  BPT.TRAP 0x1 ;  /* 0x000000040000795c */ /* 0x000fe20000300000 */
.L_x_2321:
[----:B----4-:R4:W0:Y:S02]  /*16390*/  SYNCS.PHASECHK.TRANS64.TRYWAIT P0, [R23+URZ+0x38860], R2 ;  /* 0x03886002170075a7 */ /* 0x010824000800017f */
[----:B0-----:R-:W-:Y:S05]  /*163a0*/  @!P0 NANOSLEEP.SYNCS 0x989680 ;  /* 0x009896800000895d */ /* 0x001fea0003900000 */
[----:B------:R-:W0:Y:S02]  /*163b0*/  @!P0 SYNCS.PHASECHK.TRANS64 P0, [R23+URZ+0x38860], R2 ;  /* 0x03886002170085a7 */ /* 0x000e24000800007f */
[----:B0-----:R-:W-:Y:S05]  /*163c0*/  @!P0 BRA `(.L_x_2321) ;  /* 0xfffffffc00f08947 */ /* 0x001fea000383ffff */
.L_x_2313:
[----:B------:R-:W-:Y:S05]  /*163d0*/  BSYNC B0 ;  /* 0x0000000000007941 */ /* 0x000fea0003800000 */
.L_x_2312:
[----:B------:R-:W-:Y:S05]  /*163e0*/  EXIT ;  /* 0x000000000000794d */ /* 0x000fea0003800000 */
.L_x_2204:
[----:B------:R-:W-:-:S13]  /*163f0*/  R2UR UR4, R16 ;  /* 0x00000000100472ca */ /* 0x000fda00000e0000 */
[----:B0-----:R-:W-:-:S04]  /*16400*/  IMAD.U32 R3, RZ, RZ, UR4 ;  /* 0x00000004ff037e24 */ /* 0x001fc8000f8e00ff */
[----:B------:R0:W1:Y:S03]  /*16410*/  SYNCS.PHASECHK.TRANS64.TRYWAIT P1, [R3+URZ+0x38800], R0 ;  /* 0x03880000030075a7 */ /* 0x000066000802017f */
[----:B-1----:R-:W-:Y:S05]  /*16420*/  @!P1 NANOSLEEP.SYNCS 0x989680 ;  /* 0x009896800000995d */ /* 0x002fea0003900000 */
[----:B------:R-:W1:Y:S02]  /*16430*/  @!P1 SYNCS.PHASECHK.TRANS64 P1, [R3+URZ+0x38800], R0 ;  /* 0x03880000030095a7 */ /* 0x000e64000802007f */
[----:B-1----:R-:W-:Y:S05]  /*16440*/  @!P1 BRA `(.L_x_2204) ;  /* 0xfffffffc00e89947 */ /* 0x002fea000383ffff */
[----:B------:R-:W-:Y:S05]  /*16450*/  BRA `(.L_x_2322) ;  /* 0xfffffeb400387947 */ /* 0x000fea000383ffff */
.L_x_2208:
[----:B-1----:R1:W2:Y:S02]  /*16460*/  SYNCS.PHASECHK.TRANS64.TRYWAIT P1, [R0+URZ+0x38830], R3 ;  /* 0x03883003000075a7 */ /* 0x0022a4000802017f */
[----:B--2---:R-:W-:Y:S05]  /*16470*/  @!P1 NANOSLEEP.SYNCS 0x989680 ;  /* 0x009896800000995d */ /* 0x004fea0003900000 */
[----:B------:R-:W2:Y:S02]  /*16480*/  @!P1 SYNCS.PHASECHK.TRANS64 P1, [R0+URZ+0x38830], R3 ;  /* 0x03883003000095a7 */ /* 0x000ea4000802007f */
[----:B--2---:R-:W-:Y:S05]  /*16490*/  @!P1 BRA `(.L_x_2208) ;  /* 0xfffffffc00f09947 */ /* 0x004fea000383ffff */
[----:B------:R-:W-:Y:S05]  /*164a0*/  BRA `(.L_x_2207) ;  /* 0xfffffeb4005c7947 */ /* 0x000fea000383ffff */
.L_x_2214:
[----:B------:R-:W-:-:S13]  /*164b0*/  R2UR UR4, R3 ;  /* 0x00000000030472ca */ /* 0x000fda00000e0000 */
[----:B-1----:R-:W-:-:S04]  /*164c0*/  IMAD.U32 R153, RZ, RZ, UR4 ;  /* 0x00000004ff997e24 */ /* 0x002fc8000f8e00ff */
[----:B------:R1:W2:Y:S03]  /*164d0*/  SYNCS.PHASECHK.TRANS64.TRYWAIT P1, [R153+URZ+0x38830], R4 ;  /* 0x03883004990075a7 */ /* 0x0002a6000802017f */
[----:B--2---:R-:W-:Y:S05]  /*164e0*/  @!P1 NANOSLEEP.SYNCS 0x989680 ;  /* 0x009896800000995d */ /* 0x004fea0003900000 */
[----:B------:R-:W2:Y:S02]  /*164f0*/  @!P1 SYNCS.PHASECHK.TRANS64 P1, [R153+URZ+0x38830], R4 ;  /* 0x03883004990095a7 */ /* 0x000ea4000802007f */
[----:B--2---:R-:W-:Y:S05]  /*16500*/  @!P1 BRA `(.L_x_2214) ;  /* 0xfffffffc00e89947 */ /* 0x004fea000383ffff */
[----:B------:R-:W-:Y:S05]  /*16510*/  BRA `(.L_x_2213) ;  /* 0xfffffef800187947 */ /* 0x000fea000383ffff */
.L_x_2218:
[----:B--2---:R-:W-:-:S04]  /*16520*/  MOV R2, UR4 ;  /* 0x0000000400027c02 */ /* 0x004fc80008000f00 */
[----:B------:R2:W3:Y:S03]  /*16530*/  SYNCS.PHASECHK.TRANS64.TRYWAIT P1, [R2+URZ+0x38850], R0 ;  /* 0x03885000020075a7 */ /* 0x0004e6000802017f */
[----:B---3--:R-:W-:Y:S05]  /*16540*/  @!P1 NANOSLEEP.SYNCS 0x989680 ;  /* 0x009896800000995d */ /* 0x008fea0003900000 */
[----:B------:R-:W3:Y:S02]  /*16550*/  @!P1 SYNCS.PHASECHK.TRANS64 P1, [R2+URZ+0x38850], R0 ;  /* 0x03885000020095a7 */ /* 0x000ee4000802007f */
[----:B---3--:R-:W-:Y:S05]  /*16560*/  @!P1 BRA `(.L_x_2218) ;  /* 0xfffffffc00ec9947 */ /* 0x008fea000383ffff */
[----:B------:R-:W-:Y:S05]  /*16570*/  BRA `(.L_x_2217) ;  /* 0xffffff1c006c7947 */ /* 0x000fea000383ffff */
.L_x_2226:
[----:B-1----:R-:W-:-:S04]  /*16580*/  IMAD.U32 R4, RZ, RZ, UR4 ;  /* 0x00000004ff047e24 */ /* 0x002fc8000f8e00ff */
[----:B------:R1:W2:Y:S03]  /*16590*/  SYNCS.PHASECHK.TRANS64.TRYWAIT P1, [R4+URZ+0x38830], R3 ;  /* 0x03883003040075a7 */ /* 0x0002a6000802017f */
[----:B--2---:R-:W-:Y:S05]  /*165a0*/  @!P1 NANOSLEEP.SYNCS 0x989680 ;  /* 0x009896800000995d */ /* 0x004fea0003900000 */
[----:B------:R-:W2:Y:S02]  /*165b0*/  @!P1 SYNCS.PHASECHK.TRANS64 P1, [R4+URZ+0x38830], R3 ;  /* 0x03883003040095a7 */ /* 0x000ea4000802007f */
[----:B--2---:R-:W-:Y:S05]  /*165c0*/  @!P1 BRA `(.L_x_2226) ;  /* 0xfffffffc00ec9947 */ /* 0x004fea000383ffff */
[----:B------:R-:W-:Y:S05]  /*165d0*/  BRA `(.L_x_2225) ;  /* 0xffffff3800b07947 */ /* 0x000fea000383ffff */
.L_x_2230:
[----:B---3--:R-:W-:-:S04]  /*165e0*/  IMAD.U32 R2, RZ, RZ, UR4 ;  /* 0x00000004ff027e24 */ /* 0x008fc8000f8e00ff */
[----:B------:R3:W4:Y:S03]  /*165f0*/  SYNCS.PHASECHK.TRANS64.TRYWAIT P1, [R2+URZ+0x38850], R0 ;  /* 0x03885000020075a7 */ /* 0x000726000802017f */
[----:B----4-:R-:W-:Y:S05]  /*16600*/  @!P1 NANOSLEEP.SYNCS 0x989680 ;  /* 0x009896800000995d */ /* 0x010fea0003900000 */
[----:B------:R-:W4:Y:S02]  /*16610*/  @!P1 SYNCS.PHASECHK.TRANS64 P1, [R2+URZ+0x38850], R0 ;  /* 0x03885000020095a7 */ /* 0x000f24000802007f */
[----:B----4-:R-:W-:Y:S05]  /*16620*/  @!P1 BRA `(.L_x_2230) ;  /* 0xfffffffc00ec9947 */ /* 0x010fea000383ffff */
[----:B------:R-:W-:Y:S05]  /*16630*/  BRA `(.L_x_2229) ;  /* 0xffffff6400007947 */ /* 0x000fea000383ffff */
.L_x_2237:
[----:B-1----:R-:W-:-:S04]  /*16640*/  IMAD.U32 R7, RZ, RZ, UR7 ;  /* 0x00000007ff077e24 */ /* 0x002fc8000f8e00ff */
[----:B------:R1:W2:Y:S03]  /*16650*/  SYNCS.PHASECHK.TRANS64.TRYWAIT P1, [R7+URZ+0x38850], R0 ;  /* 0x03885000070075a7 */ /* 0x0002a6000802017f */
[----:B--2---:R-:W-:Y:S05]  /*16660*/  @!P1 NANOSLEEP.SYNCS 0x989680 ;  /* 0x009896800000995d */ /* 0x004fea0003900000 */
[----:B------:R-:W2:Y:S02]  /*16670*/  @!P1 SYNCS.PHASECHK.TRANS64 P1, [R7+URZ+0x38850], R0 ;  /* 0x03885000070095a7 */ /* 0x000ea4000802007f */
[----:B--2---:R-:W-:Y:S05]  /*16680*/  @!P1 BRA `(.L_x_2237) ;  /* 0xfffffffc00ec9947 */ /* 0x004fea000383ffff */
[----:B------:R-:W-:Y:S05]  /*16690*/  BRA `(.L_x_2236) ;  /* 0xffffff8000587947 */ /* 0x000fea000383ffff */
.L_x_2268:
[----:B------:R-:W2:Y:S01]  /*166a0*/  S2R R18, SR_TID.X ;  /* 0x0000000000127919 */ /* 0x000ea20000002100 */
[----:B------:R-:W-:Y:S01]  /*166b0*/  IMAD.MOV.U32 R12, RZ, RZ, RZ ;  /* 0x000000ffff0c7224 */ /* 0x000fe200078e00ff */
[----:B------:R-:W-:Y:S01]  /*166c0*/  MOV R11, 0x1f ;  /* 0x0000001f000b7802 */ /* 0x000fe20000000f00 */
[----:B------:R-:W-:Y:S01]  /*166d0*/  IMAD.MOV.U32 R15, RZ, RZ, -0x1 ;  /* 0xffffffffff0f7424 */ /* 0x000fe200078e00ff */
[----:B--2---:R-:W-:-:S04]  /*166e0*/  SHF.R.U32.HI R18, RZ, 0x5, R18 ;  /* 0x00000005ff127819 */ /* 0x004fc80000011612 */
[----:B------:R-:W-:-:S05]  /*166f0*/  LOP3.LUT R18, R18, 0x3, RZ, 0xc0, !PT ;  /* 0x0000000312127812 */ /* 0x000fca00078ec0ff */
[----:B------:R-:W-:-:S07]  /*16700*/  IMAD.MOV.U32 R13, RZ, RZ, R18 ;  /* 0x000000ffff0d7224 */ /* 0x000fce00078e0012 */
[----:B01---5:R-:W-:Y:S05]  /*16710*/  WARPSYNC.COLLECTIVE R15, `(.L_x_2323) ;  /* 0x000000000f087348 */ /* 0x023fea0003c00000 */
[----:B------:R2:W3:Y:S02]  /*16720*/  SHFL.IDX P6, R14, R13, R12, R11 ;  /* 0x0000000c0d0e7389 */ /* 0x0004e400000c000b */
[----:B0123-5:R-:W-:Y:S01]  /*16730*/  ENDCOLLECTIVE ;  /* 0x000000000000791b */ /* 0x02ffe20003800000 */
.L_x_2323:
[----:B------:R-:W-:Y:S05]  /*16740*/  BRA `(.L_x_2324) ;  /* 0xffffffc800187947 */ /* 0x000fea000383ffff */
.L_x_2271:
[----:B0-----:R0:W1:Y:S02]  /*16750*/  SYNCS.PHASECHK.TRANS64.TRYWAIT P0, [R0+URZ+0x38840], R3 ;  /* 0x03884003000075a7 */ /* 0x001064000800017f */
[----:B-1----:R-:W-:Y:S05]  /*16760*/  @!P0 NANOSLEEP.SYNCS 0x989680 ;  /* 0x009896800000895d */ /* 0x002fea0003900000 */
[----:B------:R-:W1:Y:S02]  /*16770*/  @!P0 SYNCS.PHASECHK.TRANS64 P0, [R0+URZ+0x38840], R3 ;  /* 0x03884003000085a7 */ /* 0x000e64000800007f */
[----:B-1----:R-:W-:Y:S05]  /*16780*/  @!P0 BRA `(.L_x_2271) ;  /* 0xfffffffc00f08947 */ /* 0x002fea000383ffff */
[----:B------:R-:W-:Y:S05]  /*16790*/  BRA `(.L_x_2325) ;  /* 0xffffffcc001c7947 */ /* 0x000fea000383ffff */
.L_x_2272:
        /* <DEDUP_REMOVED lines=8> */
.L_x_2327:
[----:B------:R-:W-:Y:S05]  /*16820*/  BSYNC B0 ;  /* 0x0000000000007941 */ /* 0x000fea0003800000 */
.L_x_2326:
[----:B------:R-:W-:Y:S01]  /*16830*/  IMAD.MOV.U32 R13, RZ, RZ, R4 ;  /* 0x000000ffff0d7224 */ /* 0x000fe200078e0004 */
[----:B------:R-:W-:Y:S01]  /*16840*/  MOV R2, R14 ;  /* 0x0000000e00027202 */ /* 0x000fe20000000f00 */
[----:B------:R-:W-:Y:S01]  /*16850*/  IMAD.MOV.U32 R12, RZ, RZ, RZ ;  /* 0x000000ffff0c7224 */ /* 0x000fe200078e00ff */
[C---:B------:R-:W-:Y:S01]  /*16860*/  LOP3.LUT P5, RZ, R16.reuse, 0x10, RZ, 0xc0, !PT ;  /* 0x0000001010ff7812 */ /* 0x040fe200078ac0ff */
[----:B------:R-:W-:Y:S01]  /*16870*/  IMAD.MOV.U32 R11, RZ, RZ, 0x181f ;  /* 0x0000181fff0b7424 */ /* 0x000fe200078e00ff */
[C---:B------:R-:W-:Y:S01]  /*16880*/  LOP3.LUT P4, RZ, R16.reuse, 0x8, RZ, 0xc0, !PT ;  /* 0x0000000810ff7812 */ /* 0x040fe2000788c0ff */
[----:B------:R-:W-:Y:S01]  /*16890*/  IMAD.MOV.U32 R15, RZ, RZ, -0x1 ;  /* 0xffffffffff0f7424 */ /* 0x000fe200078e00ff */
[C---:B------:R-:W-:Y:S02]  /*168a0*/  LOP3.LUT P3, RZ, R16.reuse, 0x4, RZ, 0xc0, !PT ;  /* 0x0000000410ff7812 */ /* 0x040fe4000786c0ff */
[----:B------:R-:W-:-:S13]  /*168b0*/  LOP3.LUT P2, RZ, R16, 0x2, RZ, 0xc0, !PT ;  /* 0x0000000210ff7812 */ /* 0x000fda000784c0ff */
[----:B------:R-:W-:Y:S05]  /*168c0*/  WARPSYNC.COLLECTIVE R15, `(.L_x_2328) ;  /* 0x000000000f087348 */ /* 0x000fea0003c00000 */
[----:B------:R0:W1:Y:S02]  /*168d0*/  SHFL.IDX P6, R14, R13, R12, R11 ;  /* 0x0000000c0d0e7389 */ /* 0x00006400000c000b */
[----:B01----:R-:W-:Y:S01]  /*168e0*/  ENDCOLLECTIVE ;  /* 0x000000000000791b */ /* 0x003fe20003800000 */
.L_x_2328:
[----:B------:R-:W-:Y:S01]  /*168f0*/  @P0 LEA R9, R5, R17, 0x1 ;  /* 0x0000001105090211 */ /* 0x000fe200078e08ff */
[----:B------:R-:W-:Y:S02]  /*16900*/  IMAD.MOV.U32 R13, RZ, RZ, R6 ;  /* 0x000000ffff0d7224 */ /* 0x000fe400078e0006 */
[----:B------:R-:W-:Y:S01]  /*16910*/  IMAD.MOV.U32 R12, RZ, RZ, 0x1 ;  /* 0x00000001ff0c7424 */ /* 0x000fe200078e00ff */
[----:B------:R-:W-:-:S05]  /*16920*/  @P0 LEA R14, P1, R37, R14, 0x1 ;  /* 0x0000000e250e0211 */ /* 0x000fca00078208ff */
[----:B------:R-:W-:Y:S02]  /*16930*/  @P0 IMAD.X R3, RZ, RZ, R2, P1 ;  /* 0x000000ffff030224 */ /* 0x000fe400008e0602 */
[----:B------:R-:W-:-:S07]  /*16940*/  @P0 IMAD.MOV.U32 R2, RZ, RZ, R14 ;  /* 0x000000ffff020224 */ /* 0x000fce00078e000e */
[----:B------:R-:W-:Y:S05]  /*16950*/  WARPSYNC.COLLECTIVE R15, `(.L_x_2329) ;  /* 0x000000000f087348 */ /* 0x000fea0003c00000 */
[----:B------:R0:W1:Y:S02]  /*16960*/  SHFL.IDX P6, R14, R13, R12, R11 ;  /* 0x0000000c0d0e7389 */ /* 0x00006400000c000b */
[----:B01----:R-:W-:Y:S01]  /*16970*/  ENDCOLLECTIVE ;  /* 0x000000000000791b */ /* 0x003fe20003800000 */
.L_x_2329:
        /* <DEDUP_REMOVED lines=13> */
.L_x_2330:
        /* <DEDUP_REMOVED lines=9> */
.L_x_2331:
        /* <DEDUP_REMOVED lines=9> */
[----:B------:R-:W-:Y:S02]  /*16b70*/  ISETP.GE.AND P0, PT, R7, 0x21, PT ;  /* 0x000000210700780c */ /* 0x000fe40003f06270 */
[----:B------:R-:W-:-:S11]  /*16b80*/  MOV R8, R14 ;  /* 0x0000000e00087202 */ /* 0x000fd60000000f00 */
[----:B0-----:R-:W-:Y:S05]  /*16b90*/  WARPSYNC.COLLECTIVE R15, `(.L_x_2332) ;  /* 0x000000000f087348 */ /* 0x001fea0003c00000 */
[----:B------:R1:W2:Y:S02]  /*16ba0*/  SHFL.IDX P6, R14, R13, R12, R11 ;  /* 0x0000000c0d0e7389 */ /* 0x0002a400000c000b */
[----:B012---:R-:W-:Y:S01]  /*16bb0*/  ENDCOLLECTIVE ;  /* 0x000000000000791b */ /* 0x007fe20003800000 */
.L_x_2332:
[----:B------:R-:W-:Y:S01]  /*16bc0*/  @P0 IMAD R21, R5, 0x2, R17 ;  /* 0x0000000205150824 */ /* 0x000fe200078e0211 */
[----:B------:R-:W-:Y:S01]  /*16bd0*/  MOV R13, R6 ;  /* 0x00000006000d7202 */ /* 0x000fe20000000f00 */
[----:B------:R-:W-:Y:S01]  /*16be0*/  IMAD.MOV.U32 R12, RZ, RZ, 0x3 ;  /* 0x00000003ff0c7424 */ /* 0x000fe200078e00ff */
[----:B------:R-:W-:-:S05]  /*16bf0*/  @P0 LEA R14, P1, R37, R14, 0x1 ;  /* 0x0000000e250e0211 */ /* 0x000fca00078208ff */
[----:B------:R-:W-:-:S08]  /*16c00*/  @P0 IMAD.MOV.U32 R2, RZ, RZ, R14 ;  /* 0x000000ffff020224 */ /* 0x000fd000078e000e */
[----:B------:R-:W-:Y:S05]  /*16c10*/  WARPSYNC.COLLECTIVE R15, `(.L_x_2333) ;  /* 0x000000000f087348 */ /* 0x000fea0003c00000 */
[----:B------:R0:W1:Y:S02]  /*16c20*/  SHFL.IDX P6, R14, R13, R12, R11 ;  /* 0x0000000c0d0e7389 */ /* 0x00006400000c000b */
[----:B01----:R-:W-:Y:S01]  /*16c30*/  ENDCOLLECTIVE ;  /* 0x000000000000791b */ /* 0x003fe20003800000 */
.L_x_2333:
[----:B------:R-:W-:-:S04]  /*16c40*/  @P0 IMAD.X R9, RZ, RZ, R8, P1 ;  /* 0x000000ffff090224 */ /* 0x000fc800008e0608 */
[----:B------:R-:W-:-:S05]  /*16c50*/  @P0 IMAD.MOV.U32 R3, RZ, RZ, R9 ;  /* 0x000000ffff030224 */ /* 0x000fca00078e0009 */
        /* <DEDUP_REMOVED lines=8> */
[----:B------:R-:W-:Y:S01]  /*16ce0*/  IMAD.MOV.U32 R8, RZ, RZ, R14 ;  /* 0x000000ffff087224 */ /* 0x000fe200078e000e */
[----:B------:R-:W-:-:S13]  /*16cf0*/  ISETP.GE.AND P0, PT, R7, 0x31, PT ;  /* 0x000000310700780c */ /* 0x000fda0003f06270 */
[----:B0-----:R-:W-:Y:S05]  /*16d00*/  WARPSYNC.COLLECTIVE R15, `(.L_x_2334) ;  /* 0x000000000f087348 */ /* 0x001fea0003c00000 */
[----:B------:R1:W2:Y:S02]  /*16d10*/  SHFL.IDX P6, R14, R13, R12, R11 ;  /* 0x0000000c0d0e7389 */ /* 0x0002a400000c000b */
[----:B012---:R-:W-:Y:S01]  /*16d20*/  ENDCOLLECTIVE ;  /* 0x000000000000791b */ /* 0x007fe20003800000 */
.L_x_2334:
        /* <DEDUP_REMOVED lines=9> */
.L_x_2335:
        /* <DEDUP_REMOVED lines=9> */
[----:B------:R-:W-:-:S07]  /*16e50*/  IMAD.MOV.U32 R8, RZ, RZ, R14 ;  /* 0x000000ffff087224 */ /* 0x000fce00078e000e */
[----:B0-----:R-:W-:Y:S05]  /*16e60*/  WARPSYNC.COLLECTIVE R15, `(.L_x_2336) ;  /* 0x000000000f087348 */ /* 0x001fea0003c00000 */
[----:B------:R1:W2:Y:S02]  /*16e70*/  SHFL.IDX P6, R14, R13, R12, R11 ;  /* 0x0000000c0d0e7389 */ /* 0x0002a400000c000b */
[----:B012---:R-:W-:Y:S01]  /*16e80*/  ENDCOLLECTIVE ;  /* 0x000000000000791b */ /* 0x007fe20003800000 */
.L_x_2336:
[----:B------:R-:W-:Y:S05]  /*16e90*/  BRA `(.L_x_2337) ;  /* 0xffffffc800947947 */ /* 0x000fea000383ffff */
.L_x_2279:
[----:B------:R-:W-:Y:S01]  /*16ea0*/  MOV R13, R4 ;  /* 0x00000004000d7202 */ /* 0x000fe20000000f00 */
[----:B------:R-:W-:Y:S01]  /*16eb0*/  IMAD.MOV.U32 R12, RZ, RZ, RZ ;  /* 0x000000ffff0c7224 */ /* 0x000fe200078e00ff */
[----:B------:R-:W-:Y:S01]  /*16ec0*/  MOV R3, UR44 ;  /* 0x0000002c00037c02 */ /* 0x000fe20008000f00 */
[----:B------:R-:W-:Y:S02]  /*16ed0*/  IMAD.MOV.U32 R11, RZ, RZ, 0x181f ;  /* 0x0000181fff0b7424 */ /* 0x000fe400078e00ff */
[----:B------:R-:W-:Y:S02]  /*16ee0*/  IMAD.MOV.U32 R15, RZ, RZ, -0x1 ;  /* 0xffffffffff0f7424 */ /* 0x000fe400078e00ff */
[----:B------:R-:W-:-:S07]  /*16ef0*/  IMAD R0, R3, 0x80, R36 ;  /* 0x0000008003007824 */ /* 0x000fce00078e0224 */
[----:B-12---:R-:W-:Y:S05]  /*16f00*/  WARPSYNC.COLLECTIVE R15, `(.L_x_2338) ;  /* 0x000000000f087348 */ /* 0x006fea0003c00000 */
[----:B--2---:R0:W2:Y:S02]  /*16f10*/  SHFL.IDX P6, R14, R13, R12, R11 ;  /* 0x0000000c0d0e7389 */ /* 0x0040a400000c000b */
[----:B012---:R-:W-:Y:S01]  /*16f20*/  ENDCOLLECTIVE ;  /* 0x000000000000791b */ /* 0x007fe20003800000 */
.L_x_2338:
[C---:B------:R-:W-:Y:S01]  /*16f30*/  VIADD R6, R0.reuse, 0x10 ;  /* 0x0000001000067836 */ /* 0x040fe20000000000 */
[----:B------:R-:W-:Y:S01]  /*16f40*/  ISETP.GE.AND P0, PT, R0, UR37, PT ;  /* 0x0000002500007c0c */ /* 0x000fe2000bf06270 */
[----:B------:R-:W-:Y:S02]  /*16f50*/  IMAD.MOV.U32 R13, RZ, RZ, R5 ;  /* 0x000000ffff0d7224 */ /* 0x000fe400078e0005 */
[----:B------:R-:W-:-:S10]  /*16f60*/  IMAD.MOV.U32 R2, RZ, RZ, R14 ;  /* 0x000000ffff027224 */ /* 0x000fd400078e000e */
[----:B------:R-:W-:Y:S05]  /*16f70*/  WARPSYNC.COLLECTIVE R15, `(.L_x_2339) ;  /* 0x000000000f087348 */ /* 0x000fea0003c00000 */
[----:B------:R0:W1:Y:S02]  /*16f80*/  SHFL.IDX P6, R14, R13, R12, R11 ;  /* 0x0000000c0d0e7389 */ /* 0x00006400000c000b */
[----:B01----:R-:W-:Y:S01]  /*16f90*/  ENDCOLLECTIVE ;  /* 0x000000000000791b */ /* 0x003fe20003800000 */
.L_x_2339:
[----:B------:R-:W-:Y:S01]  /*16fa0*/  IMAD.MOV.U32 R13, RZ, RZ, R4 ;  /* 0x000000ffff0d7224 */ /* 0x000fe200078e0004 */
[----:B------:R-:W-:Y:S02]  /*16fb0*/  MOV R12, 0x1 ;  /* 0x00000001000c7802 */ /* 0x000fe40000000f00 */
[----:B------:R-:W-:-:S05]  /*16fc0*/  @!P0 LEA R14, P1, R37, R14, 0x1 ;  /* 0x0000000e250e8211 */ /* 0x000fca00078208ff */
[----:B------:R-:W-:Y:S02]  /*16fd0*/  @!P0 IMAD.X R3, RZ, RZ, R2, P1 ;  /* 0x000000ffff038224 */ /* 0x000fe400008e0602 */
[----:B------:R-:W-:-:S07]  /*16fe0*/  @!P0 IMAD.MOV.U32 R2, RZ, RZ, R14 ;  /* 0x000000ffff028224 */ /* 0x000fce00078e000e */
[----:B------:R-:W-:Y:S05]  /*16ff0*/  WARPSYNC.COLLECTIVE R15, `(.L_x_2340) ;  /* 0x000000000f087348 */ /* 0x000fea0003c00000 */
[----:B------:R0:W1:Y:S02]  /*17000*/  SHFL.IDX P6, R14, R13, R12, R11 ;  /* 0x0000000c0d0e7389 */ /* 0x00006400000c000b */
[----:B01----:R-:W-:Y:S01]  /*17010*/  ENDCOLLECTIVE ;  /* 0x000000000000791b */ /* 0x003fe20003800000 */
.L_x_2340:
        /* <DEDUP_REMOVED lines=13> */
.L_x_2341:
[----:B------:R-:W-:Y:S02]  /*170f0*/  IMAD.MOV.U32 R13, RZ, RZ, R4 ;  /* 0x000000ffff0d7224 */ /* 0x000fe400078e0004 */
[----:B------:R-:W-:Y:S01]  /*17100*/  IMAD.MOV.U32 R12, RZ, RZ, 0x2 ;  /* 0x00000002ff0c7424 */ /* 0x000fe200078e00ff */
[----:B------:R-:W-:-:S05]  /*17110*/  @!P0 LEA R14, P1, R37, R14, 0x1 ;  /* 0x0000000e250e8211 */ /* 0x000fca00078208ff */
[----:B------:R-:W-:-:S08]  /*17120*/  @!P0 IMAD.MOV.U32 R2, RZ, RZ, R14 ;  /* 0x000000ffff028224 */ /* 0x000fd000078e000e */
[----:B------:R-:W-:Y:S05]  /*17130*/  WARPSYNC.COLLECTIVE R15, `(.L_x_2342) ;  /* 0x000000000f087348 */ /* 0x000fea0003c00000 */
[----:B------:R0:W1:Y:S02]  /*17140*/  SHFL.IDX P6, R14, R13, R12, R11 ;  /* 0x0000000c0d0e7389 */ /* 0x00006400000c000b */
[----:B01----:R-:W-:Y:S01]  /*17150*/  ENDCOLLECTIVE ;  /* 0x000000000000791b */ /* 0x003fe20003800000 */
.L_x_2342:
[----:B------:R-:W-:Y:S01]  /*17160*/  @!P0 IMAD.X R7, RZ, RZ, R6, P1 ;  /* 0x000000ffff078224 */ /* 0x000fe200008e0606 */
[----:B------:R-:W-:-:S03]  /*17170*/  IADD3 R6, R0, 0x20, RZ ;  /* 0x0000002000067810 */ /* 0x000fc60007ffe0ff */
        /* <DEDUP_REMOVED lines=14> */
.L_x_2343:
[----:B------:R-:W-:Y:S02]  /*17260*/  IMAD.MOV.U32 R13, RZ, RZ, R4 ;  /* 0x000000ffff0d7224 */ /* 0x000fe400078e0004 */
[----:B------:R-:W-:Y:S01]  /*17270*/  IMAD.MOV.U32 R12, RZ, RZ, 0x3 ;  /* 0x00000003ff0c7424 */ /* 0x000fe200078e00ff */
[----:B------:R-:W-:-:S04]  /*17280*/  @!P0 LEA R14, P1, R37, R14, 0x1 ;  /* 0x0000000e250e8211 */ /* 0x000fc800078208ff */
[----:B------:R-:W-:Y:S01]  /*17290*/  @!P0 MOV R2, R14 ;  /* 0x0000000e00028202 */ /* 0x000fe20000000f00 */
[----:B------:R-:W-:-:S08]  /*172a0*/  @!P0 IMAD.X R7, RZ, RZ, R6, P1 ;  /* 0x000000ffff078224 */ /* 0x000fd000008e0606 */
[----:B------:R-:W-:Y:S05]  /*172b0*/  WARPSYNC.COLLECTIVE R15, `(.L_x_2344) ;  /* 0x000000000f087348 */ /* 0x000fea0003c00000 */
[----:B------:R0:W1:Y:S02]  /*172c0*/  SHFL.IDX P6, R14, R13, R12, R11 ;  /* 0x0000000c0d0e7389 */ /* 0x00006400000c000b */
[----:B01----:R-:W-:Y:S01]  /*172d0*/  ENDCOLLECTIVE ;  /* 0x000000000000791b */ /* 0x003fe20003800000 */
.L_x_2344:
        /* <DEDUP_REMOVED lines=15> */
.L_x_2345:
[----:B------:R-:W-:Y:S02]  /*173d0*/  IMAD.MOV.U32 R13, RZ, RZ, R4 ;  /* 0x000000ffff0d7224 */ /* 0x000fe400078e0004 */
[----:B------:R-:W-:Y:S01]  /*173e0*/  IMAD.MOV.U32 R12, RZ, RZ, 0x4 ;  /* 0x00000004ff0c7424 */ /* 0x000fe200078e00ff */
[----:B------:R-:W-:-:S05]  /*173f0*/  @!P0 LEA R14, P1, R37, R14, 0x1 ;  /* 0x0000000e250e8211 */ /* 0x000fca00078208ff */
[----:B------:R-:W-:-:S08]  /*17400*/  @!P0 IMAD.MOV.U32 R2, RZ, RZ, R14 ;  /* 0x000000ffff028224 */ /* 0x000fd000078e000e */
[----:B------:R-:W-:Y:S05]  /*17410*/  WARPSYNC.COLLECTIVE R15, `(.L_x_2346) ;  /* 0x000000000f087348 */ /* 0x000fea0003c00000 */
[----:B------:R0:W1:Y:S02]  /*17420*/  SHFL.IDX P6, R14, R13, R12, R11 ;  /* 0x0000000c0d0e7389 */ /* 0x00006400000c000b */
[----:B01----:R-:W-:Y:S01]  /*17430*/  ENDCOLLECTIVE ;  /* 0x000000000000791b */ /* 0x003fe20003800000 */
.L_x_2346:
        /* <DEDUP_REMOVED lines=16> */
.L_x_2347:
        /* <DEDUP_REMOVED lines=8> */
.L_x_2348:
        /* <DEDUP_REMOVED lines=15> */
.L_x_2349:
[----:B------:R-:W-:Y:S02]  /*176b0*/  IMAD.MOV.U32 R13, RZ, RZ, R4 ;  /* 0x000000ffff0d7224 */ /* 0x000fe400078e0004 */
[----:B------:R-:W-:Y:S01]  /*176c0*/  IMAD.MOV.U32 R12, RZ, RZ, 0x6 ;  /* 0x00000006ff0c7424 */ /* 0x000fe200078e00ff */
[----:B------:R-:W-:-:S05]  /*176d0*/  @!P0 LEA R14, P1, R37, R14, 0x1 ;  /* 0x0000000e250e8211 */ /* 0x000fca00078208ff */
[----:B------:R-:W-:-:S08]  /*176e0*/  @!P0 IMAD.MOV.U32 R2, RZ, RZ, R14 ;  /* 0x000000ffff028224 */ /* 0x000fd000078e000e */
[----:B------:R-:W-:Y:S05]  /*176f0*/  WARPSYNC.COLLECTIVE R15, `(.L_x_2350) ;  /* 0x000000000f087348 */ /* 0x000fea0003c00000 */
[----:B------:R0:W1:Y:S02]  /*17700*/  SHFL.IDX P6, R14, R13, R12, R11 ;  /* 0x0000000c0d0e7389 */ /* 0x00006400000c000b */
[----:B01----:R-:W-:Y:S01]  /*17710*/  ENDCOLLECTIVE ;  /* 0x000000000000791b */ /* 0x003fe20003800000 */
.L_x_2350:
[----:B------:R-:W-:Y:S02]  /*17720*/  @!P0 IMAD.X R7, RZ, RZ, R6, P1 ;  /* 0x000000ffff078224 */ /* 0x000fe400008e0606 */
[----:B------:R-:W-:-:S03]  /*17730*/  VIADD R6, R0, 0x60 ;  /* 0x0000006000067836 */ /* 0x000fc60000000000 */
[----:B------:R-:W-:-:S05]  /*17740*/  @!P0 MOV R3, R7 ;  /* 0x0000000700038202 */ /* 0x000fca0000000f00 */
[----:B------:R-:W-:Y:S01]  /*17750*/  @!PT LDS RZ, [RZ] ;  /* 0x00000000fffff984 */ /* 0x000fe20000000800 */
[----:B------:R-:W-:Y:S01]  /*17760*/  @!PT LDS RZ, [RZ] ;  /* 0x00000000fffff984 */ /* 0x000fe20000000800 */
[----:B------:R-:W-:Y:S01]  /*17770*/  @!PT LDS RZ, [RZ] ;  /* 0x00000000fffff984 */ /* 0x000fe20000000800 */
[----:B------:R0:W-:Y:S01]  /*17780*/  @!P0 LDGSTS.E.BYPASS.LTC128B.128 [R31+0x16c00], desc[UR38][R2.64], !P2 ;  /* 0x16c00000021f8fae */ /* 0x0001e2000d101d66 */
[----:B------:R-:W-:-:S03]  /*17790*/  MOV R13, R5 ;  /* 0x00000005000d7202 */ /* 0x000fc60000000f00 */
        /* <DEDUP_REMOVED lines=8> */
.L_x_2351:
[----:B------:R-:W-:Y:S01]  /*17820*/  IMAD.MOV.U32 R13, RZ, RZ, R4 ;  /* 0x000000ffff0d7224 */ /* 0x000fe200078e0004 */
[----:B------:R-:W-:Y:S02]  /*17830*/  MOV R12, 0x7 ;  /* 0x00000007000c7802 */ /* 0x000fe40000000f00 */
[----:B------:R-:W-:-:S05]  /*17840*/  @!P0 LEA R14, P1, R37, R14, 0x1 ;  /* 0x0000000e250e8211 */ /* 0x000fca00078208ff */
[----:B------:R-:W-:-:S08]  /*17850*/  @!P0 IMAD.MOV.U32 R2, RZ, RZ, R14 ;  /* 0x000000ffff028224 */ /* 0x000fd000078e000e */
[----:B------:R-:W-:Y:S05]  /*17860*/  WARPSYNC.COLLECTIVE R15, `(.L_x_2352) ;  /* 0x000000000f087348 */ /* 0x000fea0003c00000 */
[----:B------:R0:W1:Y:S02]  /*17870*/  SHFL.IDX P6, R14, R13, R12, R11 ;  /* 0x0000000c0d0e7389 */ /* 0x00006400000c000b */
[----:B01----:R-:W-:Y:S01]  /*17880*/  ENDCOLLECTIVE ;  /* 0x000000000000791b */ /* 0x003fe20003800000 */
.L_x_2352:
        /* <DEDUP_REMOVED lines=14> */
.L_x_2353:
[----:B------:R-:W-:Y:S05]  /*17970*/  BRA `(.L_x_2354) ;  /* 0xffffffc800dc7947 */ /* 0x000fea000383ffff */
.L_x_2282:
[----:B0-----:R0:W2:Y:S02]  /*17980*/  SYNCS.PHASECHK.TRANS64.TRYWAIT P0, [R17+URZ+0x38820], R0 ;  /* 0x03882000110075a7 */ /* 0x0010a4000800017f */
[----:B--2---:R-:W-:Y:S05]  /*17990*/  @!P0 NANOSLEEP.SYNCS 0x989680 ;  /* 0x009896800000895d */ /* 0x004fea0003900000 */
[----:B------:R-:W2:Y:S02]  /*179a0*/  @!P0 SYNCS.PHASECHK.TRANS64 P0, [R17+URZ+0x38820], R0 ;  /* 0x03882000110085a7 */ /* 0x000ea4000800007f */
[----:B--2---:R-:W-:Y:S05]  /*179b0*/  @!P0 BRA `(.L_x_2282) ;  /* 0xfffffffc00f08947 */ /* 0x004fea000383ffff */
[----:B------:R-:W-:Y:S05]  /*179c0*/  BRA `(.L_x_2355) ;  /* 0xffffffcc00447947 */ /* 0x000fea000383ffff */
.L_x_2286:
[----:B-1----:R1:W2:Y:S02]  /*179d0*/  SYNCS.PHASECHK.TRANS64.TRYWAIT P0, [R6+URZ+0x38840], R3 ;  /* 0x03884003060075a7 */ /* 0x0022a4000800017f */
[----:B--2---:R-:W-:Y:S05]  /*179e0*/  @!P0 NANOSLEEP.SYNCS 0x989680 ;  /* 0x009896800000895d */ /* 0x004fea0003900000 */
[----:B------:R-:W2:Y:S02]  /*179f0*/  @!P0 SYNCS.PHASECHK.TRANS64 P0, [R6+URZ+0x38840], R3 ;  /* 0x03884003060085a7 */ /* 0x000ea4000800007f */
[----:B--2---:R-:W-:Y:S05]  /*17a00*/  @!P0 BRA `(.L_x_2286) ;  /* 0xfffffffc00f08947 */ /* 0x004fea000383ffff */
[----:B------:R-:W-:Y:S05]  /*17a10*/  BRA `(.L_x_2356) ;  /* 0xffffffd000047947 */ /* 0x000fea000383ffff */
.L_x_2287:
        /* <DEDUP_REMOVED lines=8> */
.L_x_2358:
[----:B------:R-:W-:Y:S05]  /*17aa0*/  BSYNC B1 ;  /* 0x0000000000017941 */ /* 0x000fea0003800000 */
.L_x_2357:
[----:B------:R-:W-:Y:S01]  /*17ab0*/  IMAD.MOV.U32 R13, RZ, RZ, R8 ;  /* 0x000000ffff0d7224 */ /* 0x000fe200078e0008 */
[----:B------:R-:W-:Y:S01]  /*17ac0*/  MOV R11, 0x181f ;  /* 0x0000181f000b7802 */ /* 0x000fe20000000f00 */
[----:B------:R-:W-:Y:S02]  /*17ad0*/  IMAD.MOV.U32 R12, RZ, RZ, RZ ;  /* 0x000000ffff0c7224 */ /* 0x000fe400078e00ff */
[----:B------:R-:W-:Y:S02]  /*17ae0*/  IMAD.MOV.U32 R15, RZ, RZ, -0x1 ;  /* 0xffffffffff0f7424 */ /* 0x000fe400078e00ff */
[----:B------:R-:W-:Y:S02]  /*17af0*/  IMAD.MOV.U32 R3, RZ, RZ, R14 ;  /* 0x000000ffff037224 */ /* 0x000fe400078e000e */
[----:B------:R-:W-:-:S07]  /*17b00*/  IMAD.SHL.U32 R0, R37, 0x2, RZ ;  /* 0x0000000225007824 */ /* 0x000fce00078e00ff */
[----:B------:R-:W-:Y:S05]  /*17b10*/  WARPSYNC.COLLECTIVE R15, `(.L_x_2359) ;  /* 0x000000000f087348 */ /* 0x000fea0003c00000 */
[----:B------:R0:W1:Y:S02]  /*17b20*/  SHFL.IDX P6, R14, R13, R12, R11 ;  /* 0x0000000c0d0e7389 */ /* 0x00006400000c000b */
[----:B01----:R-:W-:Y:S01]  /*17b30*/  ENDCOLLECTIVE ;  /* 0x000000000000791b */ /* 0x003fe20003800000 */
.L_x_2359:
[----:B------:R-:W-:Y:S01]  /*17b40*/  IMAD R9, R9, 0x2, R17 ;  /* 0x0000000209097824 */ /* 0x000fe200078e0211 */
[----:B------:R-:W-:Y:S01]  /*17b50*/  MOV R13, R20 ;  /* 0x00000014000d7202 */ /* 0x000fe20000000f00 */
[----:B------:R-:W-:Y:S01]  /*17b60*/  IMAD.MOV.U32 R12, RZ, RZ, 0x1 ;  /* 0x00000001ff0c7424 */ /* 0x000fe200078e00ff */
[----:B------:R-:W-:-:S13]  /*17b70*/  IADD3 R2, P0, R14, R0, RZ ;  /* 0x000000000e027210 */ /* 0x000fda0007f1e0ff */
[----:B------:R-:W-:Y:S05]  /*17b80*/  WARPSYNC.COLLECTIVE R15, `(.L_x_2360) ;  /* 0x000000000f087348 */ /* 0x000fea0003c00000 */
[----:B------:R0:W1:Y:S02]  /*17b90*/  SHFL.IDX P6, R14, R13, R12, R11 ;  /* 0x0000000c0d0e7389 */ /* 0x00006400000c000b */
[----:B01----:R-:W-:Y:S01]  /*17ba0*/  ENDCOLLECTIVE ;  /* 0x000000000000791b */ /* 0x003fe20003800000 */
.L_x_2360:
        /* <DEDUP_REMOVED lines=13> */
.L_x_2361:
[----:B------:R-:W-:Y:S01]  /*17c80*/  MOV R13, R20 ;  /* 0x00000014000d7202 */ /* 0x000fe20000000f00 */
[----:B------:R-:W-:Y:S01]  /*17c90*/  IMAD.MOV.U32 R12, RZ, RZ, 0x2 ;  /* 0x00000002ff0c7424 */ /* 0x000fe200078e00ff */
[----:B------:R-:W-:-:S13]  /*17ca0*/  IADD3 R2, P0, R14, R0, RZ ;  /* 0x000000000e027210 */ /* 0x000fda0007f1e0ff */
[----:B------:R-:W-:Y:S05]  /*17cb0*/  WARPSYNC.COLLECTIVE R15, `(.L_x_2362) ;  /* 0x000000000f087348 */ /* 0x000fea0003c00000 */
[----:B------:R0:W1:Y:S02]  /*17cc0*/  SHFL.IDX P6, R14, R13, R12, R11 ;  /* 0x0000000c0d0e7389 */ /* 0x00006400000c000b */
[----:B01----:R-:W-:Y:S01]  /*17cd0*/  ENDCOLLECTIVE ;  /* 0x000000000000791b */ /* 0x003fe20003800000 */
.L_x_2362:
        /* <DEDUP_REMOVED lines=13> */
.L_x_2363:
[----:B------:R-:W-:Y:S01]  /*17db0*/  MOV R13, R20 ;  /* 0x00000014000d7202 */ /* 0x000fe20000000f00 */
[----:B------:R-:W-:Y:S01]  /*17dc0*/  IMAD.MOV.U32 R12, RZ, RZ, 0x3 ;  /* 0x00000003ff0c7424 */ /* 0x000fe200078e00ff */
[----:B------:R-:W-:-:S13]  /*17dd0*/  IADD3 R2, P0, R14, R0, RZ ;  /* 0x000000000e027210 */ /* 0x000fda0007f1e0ff */
[----:B------:R-:W-:Y:S05]  /*17de0*/  WARPSYNC.COLLECTIVE R15, `(.L_x_2364) ;  /* 0x000000000f087348 */ /* 0x000fea0003c00000 */
[----:B------:R0:W1:Y:S02]  /*17df0*/  SHFL.IDX P6, R14, R13, R12, R11 ;  /* 0x0000000c0d0e7389 */ /* 0x00006400000c000b */
[----:B01----:R-:W-:Y:S01]  /*17e00*/  ENDCOLLECTIVE ;  /* 0x000000000000791b */ /* 0x003fe20003800000 */
.L_x_2364:
        /* <DEDUP_REMOVED lines=13> */
.L_x_2365:
[----:B------:R-:W-:Y:S01]  /*17ee0*/  MOV R13, R20 ;  /* 0x00000014000d7202 */ /* 0x000fe20000000f00 */
[----:B------:R-:W-:Y:S01]  /*17ef0*/  IMAD.MOV.U32 R12, RZ, RZ, 0x4 ;  /* 0x00000004ff0c7424 */ /* 0x000fe200078e00ff */
[----:B------:R-:W-:-:S13]  /*17f00*/  IADD3 R2, P0, R14, R0, RZ ;  /* 0x000000000e027210 */ /* 0x000fda0007f1e0ff */
[----:B------:R-:W-:Y:S05]  /*17f10*/  WARPSYNC.COLLECTIVE R15, `(.L_x_2366) ;  /* 0x000000000f087348 */ /* 0x000fea0003c00000 */
[----:B------:R0:W1:Y:S02]  /*17f20*/  SHFL.IDX P6, R14, R13, R12, R11 ;  /* 0x0000000c0d0e7389 */ /* 0x00006400000c000b */
[----:B01----:R-:W-:Y:S01]  /*17f30*/  ENDCOLLECTIVE ;  /* 0x000000000000791b */ /* 0x003fe20003800000 */
.L_x_2366:
        /* <DEDUP_REMOVED lines=13> */
.L_x_2367:
[----:B------:R-:W-:Y:S05]  /*18010*/  BRA `(.L_x_2368) ;  /* 0xffffffcc00847947 */ /* 0x000fea000383ffff */
.L_x_2292:
[----:B0-----:R0:W1:Y:S02]  /*18020*/  SYNCS.PHASECHK.TRANS64.TRYWAIT P0, [R6+URZ+0x38860], R3 ;  /* 0x03886003060075a7 */ /* 0x001064000800017f */
[----:B-1----:R-:W-:Y:S05]  /*18030*/  @!P0 NANOSLEEP.SYNCS 0x989680 ;  /* 0x009896800000895d */ /* 0x002fea0003900000 */
[----:B------:R-:W1:Y:S02]  /*18040*/  @!P0 SYNCS.PHASECHK.TRANS64 P0, [R6+URZ+0x38860], R3 ;  /* 0x03886003060085a7 */ /* 0x000e64000800007f */
[----:B-1----:R-:W-:Y:S05]  /*18050*/  @!P0 BRA `(.L_x_2292) ;  /* 0xfffffffc00f08947 */ /* 0x002fea000383ffff */
[----:B------:R-:W-:Y:S05]  /*18060*/  BRA `(.L_x_2369) ;  /* 0xffffffcc00e47947 */ /* 0x000fea000383ffff */
.L_x_2293:
        /* <DEDUP_REMOVED lines=8> */
.L_x_2371:
[----:B------:R-:W-:Y:S05]  /*180f0*/  BSYNC B1 ;  /* 0x0000000000017941 */ /* 0x000fea0003800000 */
.L_x_2370:
        /* <DEDUP_REMOVED lines=9> */
.L_x_2372:
[----:B------:R-:W-:Y:S01]  /*18190*/  MOV R13, R19 ;  /* 0x00000013000d7202 */ /* 0x000fe20000000f00 */
[----:B------:R-:W-:Y:S01]  /*181a0*/  IMAD.MOV.U32 R12, RZ, RZ, 0x1 ;  /* 0x00000001ff0c7424 */ /* 0x000fe200078e00ff */
[----:B------:R-:W-:-:S13]  /*181b0*/  IADD3 R2, P0, R14, R0, RZ ;  /* 0x000000000e027210 */ /* 0x000fda0007f1e0ff */
[----:B------:R-:W-:Y:S05]  /*181c0*/  WARPSYNC.COLLECTIVE R15, `(.L_x_2373) ;  /* 0x000000000f087348 */ /* 0x000fea0003c00000 */
[----:B------:R0:W1:Y:S02]  /*181d0*/  SHFL.IDX P6, R14, R13, R12, R11 ;  /* 0x0000000c0d0e7389 */ /* 0x00006400000c000b */
[----:B01----:R-:W-:Y:S01]  /*181e0*/  ENDCOLLECTIVE ;  /* 0x000000000000791b */ /* 0x003fe20003800000 */
.L_x_2373:
        /* <DEDUP_REMOVED lines=17> */
.L_x_2374:
[----:B------:R-:W-:Y:S01]  /*18300*/  MOV R13, R19 ;  /* 0x00000013000d7202 */ /* 0x000fe20000000f00 */
[----:B------:R-:W-:Y:S01]  /*18310*/  IMAD.MOV.U32 R12, RZ, RZ, 0x2 ;  /* 0x00000002ff0c7424 */ /* 0x000fe200078e00ff */
[----:B------:R-:W-:-:S13]  /*18320*/  IADD3 R2, P0, R14, R0, RZ ;  /* 0x000000000e027210 */ /* 0x000fda0007f1e0ff */
[----:B------:R-:W-:Y:S05]  /*18330*/  WARPSYNC.COLLECTIVE R15, `(.L_x_2375) ;  /* 0x000000000f087348 */ /* 0x000fea0003c00000 */
[----:B------:R0:W1:Y:S02]  /*18340*/  SHFL.IDX P6, R14, R13, R12, R11 ;  /* 0x0000000c0d0e7389 */ /* 0x00006400000c000b */
[----:B01----:R-:W-:Y:S01]  /*18350*/  ENDCOLLECTIVE ;  /* 0x000000000000791b */ /* 0x003fe20003800000 */
.L_x_2375:
        /* <DEDUP_REMOVED lines=17> */
.L_x_2376:
[----:B------:R-:W-:Y:S01]  /*18470*/  MOV R13, R19 ;  /* 0x00000013000d7202 */ /* 0x000fe20000000f00 */
[----:B------:R-:W-:Y:S01]  /*18480*/  IMAD.MOV.U32 R12, RZ, RZ, 0x3 ;  /* 0x00000003ff0c7424 */ /* 0x000fe200078e00ff */
[----:B------:R-:W-:-:S13]  /*18490*/  IADD3 R2, P0, R14, R0, RZ ;  /* 0x000000000e027210 */ /* 0x000fda0007f1e0ff */
[----:B------:R-:W-:Y:S05]  /*184a0*/  WARPSYNC.COLLECTIVE R15, `(.L_x_2377) ;  /* 0x000000000f087348 */ /* 0x000fea0003c00000 */
[----:B------:R0:W1:Y:S02]  /*184b0*/  SHFL.IDX P6, R14, R13, R12, R11 ;  /* 0x0000000c0d0e7389 */ /* 0x00006400000c000b */
[----:B01----:R-:W-:Y:S01]  /*184c0*/  ENDCOLLECTIVE ;  /* 0x000000000000791b */ /* 0x003fe20003800000 */
.L_x_2377:
        /* <DEDUP_REMOVED lines=17> */
.L_x_2378:
[----:B------:R-:W-:Y:S01]  /*185e0*/  MOV R13, R19 ;  /* 0x00000013000d7202 */ /* 0x000fe20000000f00 */
[----:B------:R-:W-:Y:S01]  /*185f0*/  IMAD.MOV.U32 R12, RZ, RZ, 0x4 ;  /* 0x00000004ff0c7424 */ /* 0x000fe200078e00ff */
[----:B------:R-:W-:-:S13]  /*18600*/  IADD3 R2, P0, R14, R0, RZ ;  /* 0x000000000e027210 */ /* 0x000fda0007f1e0ff */
[----:B------:R-:W-:Y:S05]  /*18610*/  WARPSYNC.COLLECTIVE R15, `(.L_x_2379) ;  /* 0x000000000f087348 */ /* 0x000fea0003c00000 */
[----:B------:R0:W1:Y:S02]  /*18620*/  SHFL.IDX P6, R14, R13, R12, R11 ;  /* 0x0000000c0d0e7389 */ /* 0x00006400000c000b */
[----:B01----:R-:W-:Y:S01]  /*18630*/  ENDCOLLECTIVE ;  /* 0x000000000000791b */ /* 0x003fe20003800000 */
.L_x_2379:
        /* <DEDUP_REMOVED lines=12> */
.L_x_2380:
        /* <DEDUP_REMOVED lines=9> */
.L_x_2301:
[----:B0-----:R0:W2:Y:S02]  /*18790*/  SYNCS.PHASECHK.TRANS64.TRYWAIT P0, [R4+URZ+0x38860], R3 ;  /* 0x03886003040075a7 */ /* 0x0010a4000800017f */
[----:B--2---:R-:W-:Y:S05]  /*187a0*/  @!P0 NANOSLEEP.SYNCS 0x989680 ;  /* 0x009896800000895d */ /* 0x004fea0003900000 */
[----:B------:R-:W2:Y:S02]  /*187b0*/  @!P0 SYNCS.PHASECHK.TRANS64 P0, [R4+URZ+0x38860], R3 ;  /* 0x03886003040085a7 */ /* 0x000ea4000800007f */
[----:B--2---:R-:W-:Y:S05]  /*187c0*/  @!P0 BRA `(.L_x_2301) ;  /* 0xfffffffc00f08947 */ /* 0x004fea000383ffff */
[----:B------:R-:W-:Y:S05]  /*187d0*/  BRA `(.L_x_2382) ;  /* 0xffffffd0003c7947 */ /* 0x000fea000383ffff */
.L_x_2302:
        /* <DEDUP_REMOVED lines=8> */
.L_x_2384:
[----:B------:R-:W-:Y:S05]  /*18860*/  BSYNC B0 ;  /* 0x0000000000007941 */ /* 0x000fea0003800000 */
.L_x_2383:
        /* <DEDUP_REMOVED lines=9> */
.L_x_2385:
[----:B------:R-:W-:Y:S02]  /*18900*/  IMAD.MOV.U32 R13, RZ, RZ, R19 ;  /* 0x000000ffff0d7224 */ /* 0x000fe400078e0013 */
[----:B------:R-:W-:Y:S01]  /*18910*/  IMAD.MOV.U32 R12, RZ, RZ, 0x1 ;  /* 0x00000001ff0c7424 */ /* 0x000fe200078e00ff */
[----:B------:R-:W-:-:S13]  /*18920*/  IADD3 R2, P0, R14, R6, RZ ;  /* 0x000000060e027210 */ /* 0x000fda0007f1e0ff */
[----:B------:R-:W-:Y:S05]  /*18930*/  WARPSYNC.COLLECTIVE R15, `(.L_x_2386) ;  /* 0x000000000f087348 */ /* 0x000fea0003c00000 */
[----:B------:R0:W1:Y:S02]  /*18940*/  SHFL.IDX P6, R14, R13, R12, R11 ;  /* 0x0000000c0d0e7389 */ /* 0x00006400000c000b */
[----:B01----:R-:W-:Y:S01]  /*18950*/  ENDCOLLECTIVE ;  /* 0x000000000000791b */ /* 0x003fe20003800000 */
.L_x_2386:
[----:B------:R-:W-:Y:S01]  /*18960*/  IMAD.X R3, RZ, RZ, R0, P0 ;  /* 0x000000ffff037224 */ /* 0x000fe200000e0600 */
[----:B------:R-:W-:Y:S02]  /*18970*/  ISETP.LT.OR P0, PT, R5, 0x1, P5 ;  /* 0x000000010500780c */ /* 0x000fe40002f01670 */
[----:B------:R-:W-:Y:S01]  /*18980*/  LEA R0, R8, R17, 0x1 ;  /* 0x0000001108007211 */ /* 0x000fe200078e08ff */
        /* <DEDUP_REMOVED lines=10> */
.L_x_2387:
        /* <DEDUP_REMOVED lines=14> */
.L_x_2388:
[----:B------:R-:W-:Y:S02]  /*18b10*/  IADD3.X R3, RZ, R7, RZ, P0, !PT ;  /* 0x00000007ff037210 */ /* 0x000fe400007fe4ff */
        /* <DEDUP_REMOVED lines=11> */
.L_x_2389:
        /* <DEDUP_REMOVED lines=14> */
.L_x_2390:
        /* <DEDUP_REMOVED lines=12> */
.L_x_2391:
        /* <DEDUP_REMOVED lines=14> */
.L_x_2392:
        /* <DEDUP_REMOVED lines=12> */
.L_x_2393:
        /* <DEDUP_REMOVED lines=9> */
.L_x_2307:
[----:B------:R-:W-:Y:S01]  /*18fa0*/  BSSY B0, `(.L_x_2395) ;  /* 0x0000008000007945 */ /* 0x000fe20003800000 */
[----:B------:R-:W-:Y:S01]  /*18fb0*/  MOV R13, R34 ;  /* 0x00000022000d7202 */ /* 0x000fe20000000f00 */
[----:B------:R-:W-:Y:S02]  /*18fc0*/  IMAD.MOV.U32 R12, RZ, RZ, RZ ;  /* 0x000000ffff0c7224 */ /* 0x000fe400078e00ff */
[----:B------:R-:W-:Y:S02]  /*18fd0*/  IMAD.MOV.U32 R11, RZ, RZ, 0x1f ;  /* 0x0000001fff0b7424 */ /* 0x000fe400078e00ff */
[----:B------:R-:W-:-:S07]  /*18fe0*/  IMAD.MOV.U32 R15, RZ, RZ, -0x1 ;  /* 0xffffffffff0f7424 */ /* 0x000fce00078e00ff */
[----:B-----5:R-:W-:Y:S05]  /*18ff0*/  WARPSYNC.COLLECTIVE R15, `(.L_x_2396) ;  /* 0x000000000f087348 */ /* 0x020fea0003c00000 */
[----:B------:R0:W1:Y:S02]  /*19000*/  SHFL.IDX P6, R14, R13, R12, R11 ;  /* 0x0000000c0d0e7389 */ /* 0x00006400000c000b */
[----:B01---5:R-:W-:Y:S01]  /*19010*/  ENDCOLLECTIVE ;  /* 0x000000000000791b */ /* 0x023fe20003800000 */
.L_x_2396:
[----:B------:R-:W-:Y:S05]  /*19020*/  BSYNC B0 ;  /* 0x0000000000007941 */ /* 0x000fea0003800000 */
.L_x_2395:
[----:B------:R-:W-:Y:S05]  /*19030*/  BRA `(.L_x_2397) ;  /* 0xffffffcc00d07947 */ /* 0x000fea000383ffff */
.L_x_2310:
[----:B-1----:R1:W2:Y:S02]  /*19040*/  SYNCS.PHASECHK.TRANS64.TRYWAIT P0, [R4+URZ+0x38820], R0 ;  /* 0x03882000040075a7 */ /* 0x0022a4000800017f */
[----:B--2---:R-:W-:Y:S05]  /*19050*/  @!P0 NANOSLEEP.SYNCS 0x989680 ;  /* 0x009896800000895d */ /* 0x004fea0003900000 */
[----:B------:R-:W2:Y:S02]  /*19060*/  @!P0 SYNCS.PHASECHK.TRANS64 P0, [R4+URZ+0x38820], R0 ;  /* 0x03882000040085a7 */ /* 0x000ea4000800007f */
[----:B--2---:R-:W-:Y:S05]  /*19070*/  @!P0 BRA `(.L_x_2310) ;  /* 0xfffffffc00f08947 */ /* 0x004fea000383ffff */
[----:B------:R-:W-:Y:S05]  /*19080*/  BRA `(.L_x_2398) ;  /* 0xffffffd000187947 */ /* 0x000fea000383ffff */
.L_x_2311:
[----:B------:R-:W2:Y:S01]  /*19090*/  S2R R2, SR_TID.X ;  /* 0x0000000000027919 */ /* 0x000ea20000002100 */
[----:B------:R-:W-:Y:S01]  /*190a0*/  BSSY B0, `(.L_x_2399) ;  /* 0x000000a000007945 */ /* 0x000fe20003800000 */
[----:B------:R-:W-:Y:S01]  /*190b0*/  MOV R12, RZ ;  /* 0x000000ff000c7202 */ /* 0x000fe20000000f00 */
[----:B------:R-:W-:Y:S02]  /*190c0*/  IMAD.MOV.U32 R11, RZ, RZ, 0x1f ;  /* 0x0000001fff0b7424 */ /* 0x000fe400078e00ff */
[----:B------:R-:W-:Y:S01]  /*190d0*/  IMAD.MOV.U32 R15, RZ, RZ, -0x1 ;  /* 0xffffffffff0f7424 */ /* 0x000fe200078e00ff */
[----:B--2---:R-:W-:-:S04]  /*190e0*/  SHF.R.U32.HI R2, RZ, 0x5, R2 ;  /* 0x00000005ff027819 */ /* 0x004fc80000011602 */
[----:B------:R-:W-:-:S05]  /*190f0*/  LOP3.LUT R2, R2, 0x3, RZ, 0xc0, !PT ;  /* 0x0000000302027812 */ /* 0x000fca00078ec0ff */
[----:B------:R-:W-:-:S07]  /*19100*/  IMAD.MOV.U32 R13, RZ, RZ, R2 ;  /* 0x000000ffff0d7224 */ /* 0x000fce00078e0002 */
[----:B01---5:R-:W-:Y:S05]  /*19110*/  WARPSYNC.COLLECTIVE R15, `(.L_x_2400) ;  /* 0x000000000f087348 */ /* 0x023fea0003c00000 */
[----:B------:R2:W3:Y:S02]  /*19120*/  SHFL.IDX P6, R14, R13, R12, R11 ;  /* 0x0000000c0d0e7389 */ /* 0x0004e400000c000b */
[----:B0123-5:R-:W-:Y:S01]  /*19130*/  ENDCOLLECTIVE ;  /* 0x000000000000791b */ /* 0x02ffe20003800000 */
.L_x_2400:
[----:B------:R-:W-:Y:S05]  /*19140*/  BSYNC B0 ;  /* 0x0000000000007941 */ /* 0x000fea0003800000 */
.L_x_2399:
[----:B------:R-:W-:Y:S05]  /*19150*/  BRA `(.L_x_2401) ;  /* 0xffffffd000007947 */ /* 0x000fea000383ffff */
.L_x_2314:
[----:B------:R-:W-:Y:S01]  /*19160*/  BSSY B1, `(.L_x_2402) ;  /* 0x0000006000017945 */ /* 0x000fe20003800000 */
[----:B------:R-:W-:-:S07]  /*19170*/  IMAD.MOV.U32 R15, RZ, RZ, -0x1 ;  /* 0xffffffffff0f7424 */ /* 0x000fce00078e00ff */
[----:B01---5:R-:W-:Y:S05]  /*19180*/  WARPSYNC.COLLECTIVE R15, `(.L_x_2403) ;  /* 0x000000000f0c7348 */ /* 0x023fea0003c00000 */
[----:B------:R-:W-:Y:S02]  /*19190*/  ELECT P6, UR62, PT ;  /* 0x00000000003e782f */ /* 0x000fe400038c0000 */
[----:B------:R-:W-:Y:S01]  /*191a0*/  MOV R14, UR62 ;  /* 0x0000003e000e7c02 */ /* 0x000fe20008000f00 */
[----:B01---5:R-:W-:Y:S10]  /*191b0*/  ENDCOLLECTIVE ;  /* 0x000000000000791b */ /* 0x023ff40003800000 */
.L_x_2403:
[----:B------:R-:W-:Y:S05]  /*191c0*/  BSYNC B1 ;  /* 0x0000000000017941 */ /* 0x000fea0003800000 */
.L_x_2402:
[----:B------:R-:W-:Y:S05]  /*191d0*/  BRA `(.L_x_2404) ;  /* 0xffffffcc00f87947 */ /* 0x000fea000383ffff */
.L_x_2316:
[----:B-1----:R1:W2:Y:S02]  /*191e0*/  SYNCS.PHASECHK.TRANS64.TRYWAIT P1, [R5+URZ+0x38840], R0 ;  /* 0x03884000050075a7 */ /* 0x0022a4000802017f */
[----:B--2---:R-:W-:Y:S05]  /*191f0*/  @!P1 NANOSLEEP.SYNCS 0x989680 ;  /* 0x009896800000995d */ /* 0x004fea0003900000 */
[----:B------:R-:W2:Y:S02]  /*19200*/  @!P1 SYNCS.PHASECHK.TRANS64 P1, [R5+URZ+0x38840], R0 ;  /* 0x03884000050095a7 */ /* 0x000ea4000802007f */
[----:B--2---:R-:W-:Y:S05]  /*19210*/  @!P1 BRA `(.L_x_2316) ;  /* 0xfffffffc00f09947 */ /* 0x004fea000383ffff */
[----:B------:R-:W-:Y:S05]  /*19220*/  BRA `(.L_x_2405) ;  /* 0xffffffd000207947 */ /* 0x000fea000383ffff */
.L_x_2318:
[----:B--2---:R2:W3:Y:S02]  /*19230*/  SYNCS.PHASECHK.TRANS64.TRYWAIT P1, [R23+URZ+0x38840], R2 ;  /* 0x03884002170075a7 */ /* 0x0044e4000802017f */
[----:B---3--:R-:W-:Y:S05]  /*19240*/  @!P1 NANOSLEEP.SYNCS 0x989680 ;  /* 0x009896800000995d */ /* 0x008fea0003900000 */
[----:B------:R-:W3:Y:S02]  /*19250*/  @!P1 SYNCS.PHASECHK.TRANS64 P1, [R23+URZ+0x38840], R2 ;  /* 0x03884002170095a7 */ /* 0x000ee4000802007f */
[----:B---3--:R-:W-:Y:S05]  /*19260*/  @!P1 BRA `(.L_x_2318) ;  /* 0xfffffffc00f09947 */ /* 0x008fea000383ffff */
[----:B------:R-:W-:Y:S05]  /*19270*/  BRA `(.L_x_2406) ;  /* 0xffffffd0002c7947 */ /* 0x000fea000383ffff */
.L_x_2320:
[----:B---3--:R3:W4:Y:S02]  /*19280*/  SYNCS.PHASECHK.TRANS64.TRYWAIT P1, [R5+URZ+0x38860], R0 ;  /* 0x03886000050075a7 */ /* 0x008724000802017f */
[----:B----4-:R-:W-:Y:S05]  /*19290*/  @!P1 NANOSLEEP.SYNCS 0x989680 ;  /* 0x009896800000995d */ /* 0x010fea0003900000 */
[----:B------:R-:W4:Y:S02]  /*192a0*/  @!P1 SYNCS.PHASECHK.TRANS64 P1, [R5+URZ+0x38860], R0 ;  /* 0x03886000050095a7 */ /* 0x000f24000802007f */
[----:B----4-:R-:W-:Y:S05]  /*192b0*/  @!P1 BRA `(.L_x_2320) ;  /* 0xfffffffc00f09947 */ /* 0x010fea000383ffff */
[----:B------:R-:W-:Y:S05]  /*192c0*/  BRA `(.L_x_2407) ;  /* 0xffffffd000287947 */ /* 0x000fea000383ffff */
.L_x_2408:
        /* <DEDUP_REMOVED lines=11> */
.L_x_15844:


//--------------------- .text._ZN7cutlass13device_kernelIN5flash11enable_sm90INS1_16FlashAttnFwdSm90INS1_25CollectiveMainloopFwdSm90ILi2EN4cute5tupleIJNS5_1CILi1EEES8_S8_EEENS6_IJNS7_ILi128EEENS7_ILi80EEENS7_ILi256EEEEEELi256ENS_6half_tEfNS_4arch4Sm90ELb1ELb0ELb1ELb1ELb1ELb0ELb0ELb1ELb1ELb1ELb0ELb0EEENS1_21CollectiveEpilogueFwdINS6_IJSA_SC_SB_EEES9_SE_SG_Li256ELb1ELb1ELb0ELb0EEENS1_36VarlenDynamicPersistentTileSchedulerILi128ELi80ELi256ELi128ELb0ELb1ELb1ELb1ELb1ELb1EEEEEEEEEvNT_6ParamsE --------------------------
	.section	.text._ZN7cutlass13device_kernelIN5flash11enable_sm90INS1_16FlashAttnFwdSm90INS1_25CollectiveMainloopFwdSm90ILi2EN4cute5tupleIJNS5_1CILi1EEES8_S8_EEENS6_IJNS7_ILi128EEENS7_ILi80EEENS7_ILi256EEEEEELi256ENS_6half_tEfNS_4arch4Sm90ELb1ELb0ELb1ELb1ELb1ELb0ELb0ELb1ELb1ELb1ELb0ELb0EEENS1_21CollectiveEpilogueFwdINS6_IJSA_SC_SB_EEES9_SE_SG_Li256ELb1ELb1ELb0ELb0EEENS1_36VarlenDynamicPersistentTileSchedulerILi128ELi80ELi256ELi128ELb0ELb1ELb1ELb1ELb1ELb1EEEEEEEEEvNT_6ParamsE,"ax",@progbits
	.align	128
.text._ZN7cutlass13device_kernelIN5flash11enable_sm90INS1_16FlashAttnFwdSm90INS1_25CollectiveMainloopFwdSm90ILi2EN4cute5tupleIJNS5_1CILi1EEES8_S8_EEENS6_IJNS7_ILi128EEENS7_ILi80EEENS7_ILi256EEEEEELi256ENS_6half_tEfNS_4arch4Sm90ELb1ELb0ELb1ELb1ELb1ELb0ELb0ELb1ELb1ELb1ELb0ELb0EEENS1_21CollectiveEpilogueFwdINS6_IJSA_SC_SB_EEES9_SE_SG_Li256ELb1ELb1ELb0ELb0EEENS1_36VarlenDynamicPersistentTileSchedulerILi128ELi80ELi256ELi128ELb0ELb1ELb1ELb1ELb1ELb1EEEEEEEEEvNT_6ParamsE:
        .type           _ZN7cutlass13device_kernelIN5flash11enable_sm90INS1_16FlashAttnFwdSm90INS1_25CollectiveMainloopFwdSm90ILi2EN4cute5tupleIJNS5_1CILi1EEES8_S8_EEENS6_IJNS7_ILi128EEENS7_ILi80EEENS7_ILi256EEEEEELi256ENS_6half_tEfNS_4arch4Sm90ELb1ELb0ELb1ELb1ELb1ELb0ELb0ELb1ELb1ELb1ELb0ELb0EEENS1_21CollectiveEpilogueFwdINS6_IJSA_SC_SB_EEES9_SE_SG_Li256ELb1ELb1ELb0ELb0EEENS1_36VarlenDynamicPersistentTileSchedulerILi128ELi80ELi256ELi128ELb0ELb1ELb1ELb1ELb1ELb1EEEEEEEEEvNT_6ParamsE,@function
        .size           _ZN7cutlass13device_kernelIN5flash11enable_sm90INS1_16FlashAttnFwdSm90INS1_25CollectiveMainloopFwdSm90ILi2EN4cute5tupleIJNS5_1CILi1EEES8_S8_EEENS6_IJNS7_ILi128EEENS7_ILi80EEENS7_ILi256EEEEEELi256ENS_6half_tEfNS_4arch4Sm90ELb1ELb0ELb1ELb1ELb1ELb0ELb0ELb1ELb1ELb1ELb0ELb0EEENS1_21CollectiveEpilogueFwdINS6_IJSA_SC_SB_EEES9_SE_SG_Li256ELb1ELb1ELb0ELb0EEENS1_36VarlenDynamicPersistentTileSchedulerILi128ELi80ELi256ELi128ELb0ELb1ELb1ELb1ELb1ELb1EEEEEEEEEvNT_6ParamsE,(.L_x_15845 - _ZN7cutlass13device_kernelIN5flash11enable_sm90INS1_16FlashAttnFwdSm90INS1_25CollectiveMainloopFwdSm90ILi2EN4cute5tupleIJNS5_1CILi1EEES8_S8_EEENS6_IJNS7_ILi128EEENS7_ILi80EEENS7_ILi256EEEEEELi256ENS_6half_tEfNS_4arch4Sm90ELb1ELb0ELb1ELb1ELb1ELb0ELb0ELb1ELb1ELb1ELb0ELb0EEENS1_21CollectiveEpilogueFwdINS6_IJSA_SC_SB_EEES9_SE_SG_Li256ELb1ELb1ELb0ELb0EEENS1_36VarlenDynamicPersistentTileSchedulerILi128ELi80ELi256ELi128ELb0ELb1ELb1ELb1ELb1ELb1EEEEEEEEEvNT_6ParamsE)
        .other          _ZN7cutlass13device_kernelIN5flash11enable_sm90INS1_16FlashAttnFwdSm90INS1_25CollectiveMainloopFwdSm90ILi2EN4cute5tupleIJNS5_1CILi1EEES8_S8_EEENS6_IJNS7_ILi128EEENS7_ILi80EEENS7_ILi256EEEEEELi256ENS_6half_tEfNS_4arch4Sm90ELb1ELb0ELb1ELb1ELb1ELb0ELb0ELb1ELb1ELb1ELb0ELb0EEENS1_21CollectiveEpilogueFwdINS6_IJSA_SC_SB_EEES9_SE_SG_Li256ELb1ELb1ELb0ELb0EEENS1_36VarlenDynamicPersistentTileSchedulerILi128ELi80ELi256ELi128ELb0ELb1ELb1ELb1ELb1ELb1EEEEEEEEEvNT_6ParamsE,@"STO_CUDA_ENTRY STV_DEFAULT"
_ZN7cutlass13device_kernelIN5flash11enable_sm90INS1_16FlashAttnFwdSm90INS1_25CollectiveMainloopFwdSm90ILi2EN4cute5tupleIJNS5_1CILi1EEES8_S8_EEENS6_IJNS7_ILi128EEENS7_ILi80EEENS7_ILi256EEEEEELi256ENS_6half_tEfNS_4arch4Sm90ELb1ELb0ELb1ELb1ELb1ELb0ELb0ELb1ELb1ELb1ELb0ELb0EEENS1_21CollectiveEpilogueFwdINS6_IJSA_SC_SB_EEES9_SE_SG_Li256ELb1ELb1ELb0ELb0EEENS1_36VarlenDynamicPersistentTileSchedulerILi128ELi80ELi256ELi128ELb0ELb1ELb1ELb1ELb1ELb1EEEEEEEEEvNT_6ParamsE:
        /* <DEDUP_REMOVED lines=45> */
.L_x_2409:
        /* <DEDUP_REMOVED lines=22> */
.L_x_2410:
        /* <DEDUP_REMOVED lines=18> */
.L_x_2411:
        /* <DEDUP_REMOVED lines=22> */
.L_x_2412:
        /* <DEDUP_REMOVED lines=23> */
.L_x_2413:
        /* <DEDUP_REMOVED lines=10> */
.L_x_2415:
        /* <DEDUP_REMOVED lines=18> */
[----:B------:R-:W0:Y:S02]  /*09e0*/  S2R R0, SR_TID.X ;  /* 0x0000000000007919 */ /* 0x000e240000002100 */
[----:B0-----:R-:W-:-:S05]  /*09f0*/  VIADD R12, R0, 0xffffff80 ;  /* 0xffffff80000c7836 */ /* 0x001fca0000000000 */
        /* <DEDUP_REMOVED lines=9> */
[C---:B------:R-:W-:Y:S01]  /*0a90*/  IMAD.IADD R4, R12.reuse, 0x1, -R4 ;  /* 0x000000010c047824 */ /* 0x040fe200078e0a04 */
[----:B------:R-:W-:Y:S02]  /*0aa0*/  LOP3.LUT R5, R5, 0xfffffc00, RZ, 0xc0, !PT ;  /* 0xfffffc0005057812 */ /* 0x000fe400078ec0ff */
[----:B------:R-:W-:Y:S01]  /*0ab0*/  LOP3.LUT R3, R3, 0x1ffffffe, RZ, 0xc0, !PT ;  /* 0x1ffffffe03037812 */ /* 0x000fe200078ec0ff */
[----:B------:R-:W-:Y:S01]  /*0ac0*/  IMAD.IADD R11, R12, 0x1, -R11 ;  /* 0x000000010c0b7824 */ /* 0x000fe200078e0a0b */
[----:B------:R-:W-:-:S03]  /*0ad0*/  LEA R4, R4, R5, 0x6 ;  /* 0x0000000504047211 */ /* 0x000fc600078e30ff */
[----:B------:R-:W-:Y:S01]  /*0ae0*/  IMAD.IADD R3, R6, 0x1, -R3 ;  /* 0x0000000106037824 */ /* 0x000fe200078e0a03 */
[----:B------:R-:W-:-:S03]  /*0af0*/  LEA.HI R5, R11, R11, RZ, 0x1 ;  /* 0x0000000b0b057211 */ /* 0x000fc600078f08ff */
[----:B------:R-:W-:Y:S01]  /*0b00*/  IMAD R3, R3, 0x8, R4 ;  /* 0x0000000803037824 */ /* 0x000fe200078e0204 */
[----:B------:R-:W-:-:S04]  /*0b10*/  LOP3.LUT R6, R5, 0x1ffffffe, RZ, 0xc0, !PT ;  /* 0x1ffffffe05067812 */ /* 0x000fc800078ec0ff */
[----:B------:R0:W-:Y:S01]  /*0b20*/  STL [R1+0x4], R3 ;  /* 0x0000040301007387 */ /* 0x0001e20000100800 */
[----:B------:R-:W-:Y:S01]  /*0b30*/  IMAD.IADD R6, R11, 0x1, -R6 ;  /* 0x000000010b067824 */ /* 0x000fe200078e0a06 */
[----:B--2---:R-:W-:Y:S02]  /*0b40*/  R2UR UR4, R2 ;  /* 0x00000000020472ca */ /* 0x004fe400000e0000 */
[CC--:B------:R-:W-:Y:S02]  /*0b50*/  LEA.HI R2, R0.reuse, R12.reuse, RZ, 0x7 ;  /* 0x0000000c00027211 */ /* 0x0c0fe400078f38ff */
[----:B------:R-:W-:Y:S02]  /*0b60*/  LEA.HI R0, R0, R12, RZ, 0x3 ;  /* 0x0000000c00007211 */ /* 0x000fe400078f18ff */
[----:B------:R-:W-:Y:S02]  /*0b70*/  LOP3.LUT R226, R2, 0xffffff80, RZ, 0xc0, !PT ;  /* 0xffffff8002e27812 */ /* 0x000fe400078ec0ff */
[----:B------:R-:W-:-:S02]  /*0b80*/  SHF.R.S32.HI R227, RZ, 0x7, R2 ;  /* 0x00000007ffe37819 */ /* 0x000fc40000011402 */
[----:B------:R-:W-:Y:S01]  /*0b90*/  LOP3.LUT R220, R0, 0xfffffff8, RZ, 0xc0, !PT ;  /* 0xfffffff800dc7812 */ /* 0x000fe200078ec0ff */
[----:B------:R-:W-:Y:S01]  /*0ba0*/  IMAD.IADD R226, R12, 0x1, -R226 ;  /* 0x000000010ce27824 */ /* 0x000fe200078e0ae2 */
[----:B------:R-:W-:Y:S01]  /*0bb0*/  LEA.HI R2, R2, R227, RZ, 0x1 ;  /* 0x000000e302027211 */ /* 0x000fe200078f08ff */
[----:B------:R-:W-:Y:S01]  /*0bc0*/  ULOP3.LUT UR7, UR4, 0x1, URZ, 0xfc, !UPT ;  /* 0x0000000104077892 */ /* 0x000fe2000f8efc3f */
[----:B------:R-:W-:Y:S02]  /*0bd0*/  IADD3 R220, R12, -R220, RZ ;  /* 0x800000dc0cdc7210 */ /* 0x000fe40007ffe0ff */
[----:B------:R-:W-:Y:S01]  /*0be0*/  SHF.R.S32.HI R7, RZ, 0x1f, R226 ;  /* 0x0000001fff077819 */ /* 0x000fe200000114e2 */
[----:B------:R-:W-:Y:S01]  /*0bf0*/  UMOV UR4, URZ ;  /* 0x0000003f00047c82 */ /* 0x000fe20008000000 */
[----:B------:R-:W-:Y:S01]  /*0c00*/  LOP3.LUT R2, R2, 0x3fffffe, RZ, 0xc0, !PT ;  /* 0x03fffffe02027812 */ /* 0x000fe200078ec0ff */
[----:B------:R-:W-:Y:S01]  /*0c10*/  IMAD.SHL.U32 R22, R220, 0x8, RZ ;  /* 0x00000008dc167824 */ /* 0x000fe200078e00ff */
[CC--:B------:R-:W-:Y:S01]  /*0c20*/  LEA.HI R8, R7.reuse, R226.reuse, RZ, 0x2 ;  /* 0x000000e207087211 */ /* 0x0c0fe200078f10ff */
[----:B0-----:R-:W-:Y:S01]  /*0c30*/  IMAD.U32 R3, RZ, RZ, UR7 ;  /* 0x00000007ff037e24 */ /* 0x001fe2000f8e00ff */
[----:B------:R-:W-:Y:S01]  /*0c40*/  LEA.HI R7, R7, R226, RZ, 0x5 ;  /* 0x000000e207077211 */ /* 0x000fe200078f28ff */
[----:B------:R-:W-:Y:S01]  /*0c50*/  IMAD.IADD R2, R227, 0x1, -R2 ;  /* 0x00000001e3027824 */ /* 0x000fe200078e0a02 */
[--C-:B------:R-:W-:Y:S01]  /*0c60*/  SHF.R.S32.HI R9, RZ, 0x2, R8.reuse ;  /* 0x00000002ff097819 */ /* 0x100fe20000011408 */
[C---:B------:R-:W-:Y:S01]  /*0c70*/  VIADD R217, R22.reuse, 0x80 ;  /* 0x0000008016d97836 */ /* 0x040fe20000000000 */
[----:B------:R-:W-:Y:S01]  /*0c80*/  SHF.R.S32.HI R10, RZ, 0x1f, R8 ;  /* 0x0000001fff0a7819 */ /* 0x000fe20000011408 */
[----:B------:R-:W-:Y:S01]  /*0c90*/  VIADD R219, R22, 0xc0 ;  /* 0x000000c016db7836 */ /* 0x000fe20000000000 */
[----:B------:R-:W-:Y:S01]  /*0ca0*/  SHF.R.S32.HI R7, RZ, 0x5, R7 ;  /* 0x00000005ff077819 */ /* 0x000fe20000011407 */
[----:B------:R-:W-:Y:S01]  /*0cb0*/  IMAD.U32 R225, RZ, RZ, UR4 ;  /* 0x00000004ffe17e24 */ /* 0x000fe2000f8e00ff */
[----:B------:R-:W-:Y:S01]  /*0cc0*/  LEA.HI R10, R10, R9, RZ, 0x3 ;  /* 0x000000090a0a7211 */ /* 0x000fe200078f18ff */
[----:B------:R-:W-:Y:S01]  /*0cd0*/  IMAD.U32 R17, RZ, RZ, UR4 ;  /* 0x00000004ff117e24 */ /* 0x000fe2000f8e00ff */
[----:B------:R-:W-:-:S02]  /*0ce0*/  LOP3.LUT R215, R8, 0x7ffffffc, RZ, 0xc0, !PT ;  /* 0x7ffffffc08d77812 */ /* 0x000fc400078ec0ff */
[----:B------:R-:W-:Y:S02]  /*0cf0*/  LOP3.LUT R10, R10, 0xfffffff8, RZ, 0xc0, !PT ;  /* 0xfffffff80a0a7812 */ /* 0x000fe400078ec0ff */
[----:B------:R-:W-:Y:S01]  /*0d00*/  IADD3 R218, R22, 0x40, RZ ;  /* 0x0000004016da7810 */ /* 0x000fe20007ffe0ff */
[----:B------:R-:W-:Y:S01]  /*0d10*/  IMAD.IADD R215, R226, 0x1, -R215 ;  /* 0x00000001e2d77824 */ /* 0x000fe200078e0ad7 */
[----:B------:R-:W-:Y:S01]  /*0d20*/  SHF.R.S32.HI R224, RZ, 0x3, R0 ;  /* 0x00000003ffe07819 */ /* 0x000fe20000011400 */
[----:B------:R-:W-:Y:S01]  /*0d30*/  IMAD.IADD R10, R9, 0x1, -R10 ;  /* 0x00000001090a7824 */ /* 0x000fe200078e0a0a */
[----:B------:R-:W-:Y:S02]  /*0d40*/  SHF.R.S32.HI R0, RZ, 0x1f, R22 ;  /* 0x0000001fff007819 */ /* 0x000fe40000011416 */
[----:B------:R-:W-:Y:S01]  /*0d50*/  SHF.R.S32.HI R4, RZ, 0x1f, R218 ;  /* 0x0000001fff047819 */ /* 0x000fe200000114da */
[----:B------:R-:W-:Y:S01]  /*0d60*/  IMAD R7, R7, 0x10, R10 ;  /* 0x0000001007077824 */ /* 0x000fe200078e020a */
[----:B------:R-:W-:-:S03]  /*0d70*/  SHF.R.S32.HI R0, RZ, 0x1f, R219 ;  /* 0x0000001fff007819 */ /* 0x000fc600000114db */
[----:B------:R-:W-:Y:S02]  /*0d80*/  IMAD R2, R2, 0x40, R7 ;  /* 0x0000004002027824 */ /* 0x000fe400078e0207 */
[----:B------:R-:W-:Y:S02]  /*0d90*/  IMAD.MOV.U32 R7, RZ, RZ, R15 ;  /* 0x000000ffff077224 */ /* 0x000fe400078e000f */
[----:B------:R-:W-:Y:S01]  /*0da0*/  IMAD R216, R6, 0x8, R2 ;  /* 0x0000000806d87824 */ /* 0x000fe200078e0202 */
[----:B------:R-:W-:Y:S04]  /*0db0*/  STL [R1], R2 ;  /* 0x0000000201007387 */ /* 0x000fe80000100800 */
[----:B------:R0:W-:Y:S02]  /*0dc0*/  STL [R1+0x8], R3 ;  /* 0x0000080301007387 */ /* 0x0001e40000100800 */
[----:B0-----:R-:W-:-:S07]  /*0dd0*/  SHF.R.S32.HI R3, RZ, 0x1f, R217 ;  /* 0x0000001fff037819 */ /* 0x001fce00000114d9 */
.L_x_2475:
[----:B012---:R-:W0:Y:S01]  /*0de0*/  LDC.64 R2, c[0x0][0xc88] ;  /* 0x00032200ff027b82 */ /* 0x007e220000000a00 */
[----:B------:R-:W-:Y:S01]  /*0df0*/  ULDC.64 UR8, c[0x0][0xa28] ;  /* 0x00028a0000087ab9 */ /* 0x000fe20000000a00 */
[----:B------:R-:W-:Y:S01]  /*0e00*/  ULDC.64 UR10, c[0x0][0xa18] ;  /* 0x00028600000a7ab9 */ /* 0x000fe20000000a00 */
[----:B0-----:R-:W-:-:S06]  /*0e10*/  IMAD.WIDE R2, R7, 0x4, R2 ;  /* 0x0000000407027825 */ /* 0x001fcc00078e0202 */
[----:B------:R-:W2:Y:S01]  /*0e20*/  LDG.E R2, desc[UR38][R2.64] ;  /* 0x0000002602027981 */ /* 0x000ea2000c1e1900 */
        /* <DEDUP_REMOVED lines=9> */
[----:B------:R-:W-:-:S04]  /*0ec0*/  @UP0 ULEA UR8, UP2, UR4, UR8, 0x2 ;  /* 0x0000000804080291 */ /* 0x000fc8000f84103f */
[----:B------:R-:W-:Y:S02]  /*0ed0*/  @UP0 ULEA.HI.X UR9, UR4, UR9, UR7, 0x2, UP2 ;  /* 0x0000000904090291 */ /* 0x000fe400090f1407 */
[----:B------:R-:W-:Y:S01]  /*0ee0*/  MOV R223, UR7 ;  /* 0x0000000700df7c02 */ /* 0x000fe20008000f00 */
[----:B------:R-:W-:Y:S01]  /*0ef0*/  @UP1 ULEA UR10, UP0, UR4, UR10, 0x2 ;  /* 0x0000000a040a1291 */ /* 0x000fe2000f80103f */
[----:B------:R-:W-:-:S03]  /*0f00*/  IMAD.U32 R2, RZ, RZ, UR8 ;  /* 0x00000008ff027e24 */ /* 0x000fc6000f8e00ff */
[----:B------:R-:W-:Y:S01]  /*0f10*/  @UP1 ULEA.HI.X UR11, UR4, UR11, UR7, 0x2, UP0 ;  /* 0x0000000b040b1291 */ /* 0x000fe200080f1407 */
[----:B------:R-:W-:Y:S01]  /*0f20*/  IMAD.U32 R3, RZ, RZ, UR9 ;  /* 0x00000009ff037e24 */ /* 0x000fe2000f8e00ff */
[----:B------:R-:W-:Y:S01]  /*0f30*/  ULDC.64 UR8, c[0x0][0x418] ;  /* 0x0001060000087ab9 */ /* 0x000fe20000000a00 */
[----:B------:R-:W-:Y:S01]  /*0f40*/  IMAD.U32 R4, RZ, RZ, UR10 ;  /* 0x0000000aff047e24 */ /* 0x000fe2000f8e00ff */
[----:B------:R-:W-:Y:S02]  /*0f50*/  ULDC UR7, c[0x0][0x424] ;  /* 0x0001090000077ab9 */ /* 0x000fe40000000800 */
[----:B------:R-:W-:Y:S01]  /*0f60*/  IMAD.U32 R5, RZ, RZ, UR11 ;  /* 0x0000000bff057e24 */ /* 0x000fe2000f8e00ff */
[----:B------:R-:W2:Y:S01]  /*0f70*/  @P0 LDG.E R2, desc[UR38][R2.64] ;  /* 0x0000002602020981 */ /* 0x000ea2000c1e1900 */
[----:B------:R-:W-:Y:S01]  /*0f80*/  UISETP.NE.U32.AND UP0, UPT, UR8, URZ, UPT ;  /* 0x0000003f0800728c */ /* 0x000fe2000bf05070 */
[----:B------:R-:W-:Y:S02]  /*0f90*/  ULDC.64 UR10, c[0x0][0xa20] ;  /* 0x00028800000a7ab9 */ /* 0x000fe40000000a00 */
[----:B---3--:R-:W3:Y:S01]  /*0fa0*/  @P2 LDG.E R4, desc[UR38][R4.64] ;  /* 0x0000002604042981 */ /* 0x008ee2000c1e1900 */
[----:B------:R-:W-:Y:S01]  /*0fb0*/  UISETP.NE.AND.EX UP0, UPT, UR9, URZ, UPT, UP0 ;  /* 0x0000003f0900728c */ /* 0x000fe2000bf05300 */
[----:B------:R-:W-:Y:S01]  /*0fc0*/  ISETP.NE.U32.AND P1, PT, RZ, UR10, PT ;  /* 0x0000000aff007c0c */ /* 0x000fe2000bf25070 */
[----:B------:R-:W-:Y:S01]  /*0fd0*/  ULDC UR8, c[0x0][0x2f0] ;  /* 0x0000bc0000087ab9 */ /* 0x000fe20000000800 */
[----:B------:R-:W-:Y:S01]  /*0fe0*/  UMOV UR4, URZ ;  /* 0x0000003f00047c82 */ /* 0x000fe20008000000 */
[----:B------:R-:W-:Y:S01]  /*0ff0*/  USEL UR7, UR7, 0x1, UP0 ;  /* 0x0000000107077887 */ /* 0x000fe20008000000 */
[----:B------:R-:W-:Y:S01]  /*1000*/  ISETP.NE.AND.EX P1, PT, RZ, UR11, PT, P1 ;  /* 0x0000000bff007c0c */ /* 0x000fe2000bf25310 */
[----:B------:R-:W-:-:S02]  /*1010*/  IMAD.U32 R222, RZ, RZ, UR6 ;  /* 0x00000006ffde7e24 */ /* 0x000fc4000f8e00ff */
[----:B------:R-:W-:Y:S01]  /*1020*/  UIMAD UR8, UR7, UR8, URZ ;  /* 0x00000008070872a4 */ /* 0x000fe2000f8e023f */
[----:B--2---:R-:W-:Y:S02]  /*1030*/  @P0 R2UR UR4, R2 ;  /* 0x00000000020402ca */ /* 0x004fe400000e0000 */
[----:B---3--:R-:W-:-:S13]  /*1040*/  @P2 R2UR UR7, R4 ;  /* 0x00000000040722ca */ /* 0x008fda00000e0000 */
[----:B------:R-:W-:Y:S01]  /*1050*/  IMAD.U32 R23, RZ, RZ, UR7 ;  /* 0x00000007ff177e24 */ /* 0x000fe2000f8e00ff */
[----:B----4-:R-:W-:Y:S06]  /*1060*/  @P2 BRA `(.L_x_2416) ;  /* 0x0000000000442947 */ /* 0x010fec0003800000 */
[----:B------:R-:W-:Y:S02]  /*1070*/  ULDC.64 UR6, c[0x0][0xa00] ;  /* 0x0002800000067ab9 */ /* 0x000fe40000000a00 */
[----:B------:R-:W-:Y:S01]  /*1080*/  ISETP.NE.U32.AND P0, PT, RZ, UR6, PT ;  /* 0x00000006ff007c0c */ /* 0x000fe2000bf05070 */
[----:B------:R-:W-:Y:S02]  /*1090*/  ULDC UR6, c[0x0][0x288] ;  /* 0x0000a20000067ab9 */ /* 0x000fe40000000800 */
[----:B------:R-:W-:Y:S02]  /*10a0*/  MOV R23, UR6 ;  /* 0x0000000600177c02 */ /* 0x000fe40008000f00 */
        /* <DEDUP_REMOVED lines=11> */
[----:B------:R-:W-:-:S06]  /*1160*/  UIADD3 UR6, -UR6, UR7, URZ ;  /* 0x0000000706067290 */ /* 0x000fcc000fffe13f */
[----:B------:R-:W-:-:S07]  /*1170*/  IMAD.U32 R23, RZ, RZ, UR6 ;  /* 0x00000006ff177e24 */ /* 0x000fce000f8e00ff */
.L_x_2416:
[----:B------:R-:W-:Y:S05]  /*1180*/  @!P1 BRA `(.L_x_2417) ;  /* 0x0000000000249947 */ /* 0x000fea0003800000 */
[----:B------:R-:W-:Y:S02]  /*1190*/  R2UR UR7, R221 ;  /* 0x00000000dd0772ca */ /* 0x000fe400000e0000 */
[----:B------:R-:W-:-:S11]  /*11a0*/  R2UR UR8, R223 ;  /* 0x00000000df0872ca */ /* 0x000fd600000e0000 */
[----:B------:R-:W-:-:S04]  /*11b0*/  ULEA UR6, UP0, UR7, UR10, 0x2 ;  /* 0x0000000a07067291 */ /* 0x000fc8000f80103f */
[----:B------:R-:W-:Y:S02]  /*11c0*/  ULEA.HI.X UR7, UR7, UR11, UR8, 0x2, UP0 ;  /* 0x0000000b07077291 */ /* 0x000fe400080f1408 */
[----:B------:R-:W-:-:S04]  /*11d0*/  IMAD.U32 R2, RZ, RZ, UR6 ;  /* 0x00000006ff027e24 */ /* 0x000fc8000f8e00ff */
[----:B------:R-:W-:-:S05]  /*11e0*/  IMAD.U32 R3, RZ, RZ, UR7 ;  /* 0x00000007ff037e24 */ /* 0x000fca000f8e00ff */
[----:B------:R-:W2:Y:S02]  /*11f0*/  LDG.E R2, desc[UR38][R2.64] ;  /* 0x0000002602027981 */ /* 0x000ea4000c1e1900 */
[----:B--2---:R-:W-:Y:S01]  /*1200*/  R2UR UR8, R2 ;  /* 0x00000000020872ca */ /* 0x004fe200000e0000 */
[----:B------:R-:W-:-:S14]  /*1210*/  BRA `(.L_x_2418) ;  /* 0x0000000000387947 */ /* 0x000fdc0003800000 */
.L_x_2417:
[----:B------:R-:W-:Y:S02]  /*1220*/  ULDC.64 UR6, c[0x0][0xa08] ;  /* 0x0002820000067ab9 */ /* 0x000fe40000000a00 */
[----:B------:R-:W-:-:S04]  /*1230*/  ISETP.NE.U32.AND P0, PT, RZ, UR6, PT ;  /* 0x00000006ff007c0c */ /* 0x000fc8000bf05070 */
[----:B------:R-:W-:-:S13]  /*1240*/  ISETP.NE.AND.EX P0, PT, RZ, UR7, PT, P0 ;  /* 0x00000007ff007c0c */ /* 0x000fda000bf05300 */
[----:B------:R-:W-:Y:S05]  /*1250*/  @!P0 BRA `(.L_x_2418) ;  /* 0x0000000000288947 */ /* 0x000fea0003800000 */
[----:B------:R-:W-:Y:S01]  /*1260*/  R2UR UR8, R221 ;  /* 0x00000000dd0872ca */ /* 0x000fe200000e0000 */
[----:B------:R-:W-:-:S12]  /*1270*/  ULDC.64 UR6, c[0x0][0xa08] ;  /* 0x0002820000067ab9 */ /* 0x000fd80000000a00 */
[----:B------:R-:W-:-:S06]  /*1280*/  UIMAD.WIDE UR6, UR8, 0x4, UR6 ;  /* 0x00000004080678a5 */ /* 0x000fcc000f8e0206 */
[----:B------:R-:W-:Y:S01]  /*1290*/  IMAD.U32 R2, RZ, RZ, UR6 ;  /* 0x00000006ff027e24 */ /* 0x000fe2000f8e00ff */
[----:B------:R-:W-:-:S05]  /*12a0*/  MOV R3, UR7 ;  /* 0x0000000700037c02 */ /* 0x000fca0008000f00 */
[----:B------:R-:W2:Y:S04]  /*12b0*/  LDG.E R4, desc[UR38][R2.64] ;  /* 0x0000002602047981 */ /* 0x000ea8000c1e1900 */
[----:B------:R-:W3:Y:S01]  /*12c0*/  LDG.E R0, desc[UR38][R2.64+0x4] ;  /* 0x0000042602007981 */ /* 0x000ee2000c1e1900 */
[----:B--2---:R-:W-:Y:S02]  /*12d0*/  R2UR UR8, R4 ;  /* 0x00000000040872ca */ /* 0x004fe400000e0000 */
[----:B---3--:R-:W-:-:S13]  /*12e0*/  R2UR UR6, R0 ;  /* 0x00000000000672ca */ /* 0x008fda00000e0000 */
[----:B------:R-:W-:-:S12]  /*12f0*/  UIADD3 UR8, -UR8, UR6, URZ ;  /* 0x0000000608087290 */ /* 0x000fd8000fffe13f */
.L_x_2418:
[----:B------:R-:W-:Y:S01]  /*1300*/  UIADD3 UR9, -UR4, UR8, URZ ;  /* 0x0000000804097290 */ /* 0x000fe2000fffe13f */
[----:B------:R-:W-:Y:S01]  /*1310*/  R2UR UR7, R23 ;  /* 0x00000000170772ca */ /* 0x000fe200000e0000 */
[----:B------:R-:W-:Y:S01]  /*1320*/  USHF.L.U32 UR5, UR5, 0x7, URZ ;  /* 0x0000000705057899 */ /* 0x000fe2000800063f */
[----:B------:R-:W-:Y:S01]  /*1330*/  PLOP3.LUT P0, PT, PT, PT, PT, 0x80, 0x0 ;  /* 0x000000000000781c */ /* 0x000fe20003f0f070 */
[----:B------:R-:W-:Y:S01]  /*1340*/  ULDC UR4, c[0x0][0x448] ;  /* 0x0001120000047ab9 */ /* 0x000fe20000000800 */
[----:B------:R-:W-:Y:S01]  /*1350*/  CS2R R2, SRZ ;  /* 0x0000000000027805 */ /* 0x000fe2000001ff00 */
[----:B------:R-:W-:Y:S01]  /*1360*/  UISETP.NE.AND UP0, UPT, UR4, 0x1, UPT ;  /* 0x000000010400788c */ /* 0x000fe2000bf05270 */
[----:B------:R-:W-:Y:S01]  /*1370*/  IMAD.U32 R212, RZ, RZ, UR9 ;  /* 0x00000009ffd47e24 */ /* 0x000fe2000f8e00ff */
[----:B------:R-:W-:Y:S02]  /*1380*/  UIADD3 UR6, UR5, 0x7f, URZ ;  /* 0x0000007f05067890 */ /* 0x000fe4000fffe03f */
[----:B------:R-:W-:Y:S01]  /*1390*/  IMAD.U32 R214, RZ, RZ, UR5 ;  /* 0x00000005ffd67e24 */ /* 0x000fe2000f8e00ff */
[----:B------:R-:W-:Y:S01]  /*13a0*/  UP2UR UR4, UPR, URZ, 0x1 ;  /* 0x000000013f047883 */ /* 0x000fe20008000000 */
[----:B------:R-:W-:Y:S01]  /*13b0*/  IMAD.MOV.U32 R0, RZ, RZ, RZ ;  /* 0x000000ffff007224 */ /* 0x000fe200078e00ff */
[----:B------:R-:W-:-:S02]  /*13c0*/  CS2R R150, SRZ ;  /* 0x0000000000967805 */ /* 0x000fc4000001ff00 */
[----:B------:R-:W-:Y:S01]  /*13d0*/  CS2R R148, SRZ ;  /* 0x0000000000947805 */ /* 0x000fe2000001ff00 */
[----:B------:R-:W-:Y:S01]  /*13e0*/  UIADD3 UR7, UR9, 0x50, -UR7 ;  /* 0x0000005009077890 */ /* 0x000fe2000fffe807 */
[----:B------:R-:W-:Y:S01]  /*13f0*/  CS2R R146, SRZ ;  /* 0x0000000000927805 */ /* 0x000fe2000001ff00 */
[----:B------:R-:W-:Y:S01]  /*1400*/  IMAD.U32 R213, RZ, RZ, UR4 ;  /* 0x00000004ffd57e24 */ /* 0x000fe2000f8e00ff */
[----:B------:R-:W-:Y:S01]  /*1410*/  @UP0 ULDC UR4, c[0x0][0x44c] ;  /* 0x0001130000040ab9 */ /* 0x000fe20000000800 */
[----:B------:R-:W-:Y:S01]  /*1420*/  @UP0 ULDC UR8, c[0x0][0x450] ;  /* 0x0001140000080ab9 */ /* 0x000fe20000000800 */
[----:B------:R-:W-:Y:S01]  /*1430*/  UIMAD.WIDE.U32 UR4, UR6, UR4, URZ ;  /* 0x00000004060472a5 */ /* 0x000fe2000f8e003f */
[----:B------:R-:W-:Y:S01]  /*1440*/  CS2R R144, SRZ ;  /* 0x0000000000907805 */ /* 0x000fe2000001ff00 */
[----:B------:R-:W-:Y:S01]  /*1450*/  UIADD3 UR4, UR9, 0x4f, URZ ;  /* 0x0000004f09047890 */ /* 0x000fe2000fffe03f */
[----:B------:R-:W-:Y:S01]  /*1460*/  CS2R R142, SRZ ;  /* 0x00000000008e7805 */ /* 0x000fe2000001ff00 */
[----:B------:R-:W-:Y:S01]  /*1470*/  @UP0 USHF.R.U32.HI UR6, URZ, UR8, UR5 ;  /* 0x000000083f060299 */ /* 0x000fe20008011605 */
[----:B------:R-:W-:Y:S01]  /*1480*/  CS2R R140, SRZ ;  /* 0x00000000008c7805 */ /* 0x000fe2000001ff00 */
[----:B------:R-:W-:Y:S01]  /*1490*/  UIMAD.WIDE UR4, UR4, 0x66666667, URZ ;  /* 0x66666667040478a5 */ /* 0x000fe2000f8e023f */
[----:B------:R-:W-:Y:S01]  /*14a0*/  CS2R R138, SRZ ;  /* 0x00000000008a7805 */ /* 0x000fe2000001ff00 */
[----:B------:R-:W-:Y:S01]  /*14b0*/  UIADD3 UR6, UR7, UR6, URZ ;  /* 0x0000000607067290 */ /* 0x000fe2000fffe03f */
[----:B------:R-:W-:Y:S01]  /*14c0*/  CS2R R136, SRZ ;  /* 0x0000000000887805 */ /* 0x000fe2000001ff00 */
[----:B------:R-:W-:Y:S01]  /*14d0*/  USHF.R.U32.HI UR4, URZ, 0x1f, UR5 ;  /* 0x0000001f3f047899 */ /* 0x000fe20008011605 */
[----:B------:R-:W-:Y:S01]  /*14e0*/  CS2R R134, SRZ ;  /* 0x0000000000867805 */ /* 0x000fe2000001ff00 */
[----:B------:R-:W-:Y:S01]  /*14f0*/  UIMAD.WIDE UR6, UR6, 0x66666667, URZ ;  /* 0x66666667060678a5 */ /* 0x000fe2000f8e023f */
[----:B------:R-:W-:Y:S01]  /*1500*/  CS2R R132, SRZ ;  /* 0x0000000000847805 */ /* 0x000fe2000001ff00 */
[----:B------:R-:W-:Y:S01]  /*1510*/  ULEA.HI.SX32 UR4, UR5, UR4, 0x1b ;  /* 0x0000000405047291 */ /* 0x000fe2000f8fda3f */
[----:B------:R-:W-:Y:S01]  /*1520*/  CS2R R130, SRZ ;  /* 0x0000000000827805 */ /* 0x000fe2000001ff00 */
[----:B------:R-:W-:Y:S01]  /*1530*/  USHF.R.U32.HI UR6, URZ, 0x1f, UR7 ;  /* 0x0000001f3f067899 */ /* 0x000fe20008011607 */
[----:B------:R-:W-:-:S02]  /*1540*/  CS2R R128, SRZ ;  /* 0x0000000000807805 */ /* 0x000fc4000001ff00 */
[----:B------:R-:W-:Y:S02]  /*1550*/  CS2R R126, SRZ ;  /* 0x00000000007e7805 */ /* 0x000fe4000001ff00 */
[----:B------:R-:W-:Y:S01]  /*1560*/  CS2R R124, SRZ ;  /* 0x00000000007c7805 */ /* 0x000fe2000001ff00 */
[----:B------:R-:W-:Y:S01]  /*1570*/  ULEA.HI.SX32 UR6, UR7, UR6, 0x1b ;  /* 0x0000000607067291 */ /* 0x000fe2000f8fda3f */
[----:B------:R-:W-:Y:S02]  /*1580*/  CS2R R122, SRZ ;  /* 0x00000000007a7805 */ /* 0x000fe4000001ff00 */
[----:B------:R-:W-:Y:S02]  /*1590*/  CS2R R120, SRZ ;  /* 0x0000000000787805 */ /* 0x000fe4000001ff00 */
[----:B------:R-:W-:Y:S01]  /*15a0*/  CS2R R118, SRZ ;  /* 0x0000000000767805 */ /* 0x000fe2000001ff00 */
[----:B------:R-:W-:Y:S01]  /*15b0*/  UISETP.LT.AND UP0, UPT, UR4, UR6, UPT ;  /* 0x000000060400728c */ /* 0x000fe2000bf01270 */
[----:B------:R-:W-:-:S02]  /*15c0*/  CS2R R116, SRZ ;  /* 0x0000000000747805 */ /* 0x000fc4000001ff00 */
[----:B------:R-:W-:Y:S02]  /*15d0*/  CS2R R114, SRZ ;  /* 0x0000000000727805 */ /* 0x000fe4000001ff00 */
[----:B------:R-:W-:Y:S01]  /*15e0*/  CS2R R112, SRZ ;  /* 0x0000000000707805 */ /* 0x000fe2000001ff00 */
[----:B------:R-:W-:Y:S01]  /*15f0*/  USEL UR61, UR4, UR6, UP0 ;  /* 0x00000006043d7287 */ /* 0x000fe20008000000 */
[----:B------:R-:W-:Y:S02]  /*1600*/  CS2R R110, SRZ ;  /* 0x00000000006e7805 */ /* 0x000fe4000001ff00 */
[----:B------:R-:W-:Y:S02]  /*1610*/  CS2R R108, SRZ ;  /* 0x00000000006c7805 */ /* 0x000fe4000001ff00 */
[----:B------:R-:W-:Y:S01]  /*1620*/  CS2R R106, SRZ ;  /* 0x00000000006a7805 */ /* 0x000fe2000001ff00 */
[----:B------:R-:W-:Y:S01]  /*1630*/  UISETP.GE.AND UP0, UPT, UR61, 0x1, UPT ;  /* 0x000000013d00788c */ /* 0x000fe2000bf06270 */
[----:B------:R-:W-:-:S02]  /*1640*/  CS2R R104, SRZ ;  /* 0x0000000000687805 */ /* 0x000fc4000001ff00 */
[----:B------:R-:W-:Y:S02]  /*1650*/  CS2R R102, SRZ ;  /* 0x0000000000667805 */ /* 0x000fe4000001ff00 */
[----:B------:R-:W-:Y:S01]  /*1660*/  CS2R R100, SRZ ;  /* 0x0000000000647805 */ /* 0x000fe2000001ff00 */
[----:B------:R-:W-:Y:S01]  /*1670*/  IMAD.MOV.U32 R166, RZ, RZ, RZ ;  /* 0x000000ffffa67224 */ /* 0x000fe200078e00ff */
[----:B------:R-:W-:Y:S02]  /*1680*/  CS2R R164, SRZ ;  /* 0x0000000000a47805 */ /* 0x000fe4000001ff00 */
[----:B------:R-:W-:Y:S02]  /*1690*/  PLOP3.LUT P1, PT, PT, PT, UP0, 0x80, 0x0 ;  /* 0x000000000000781c */ /* 0x000fe40003f2f008 */
        /* <DEDUP_REMOVED lines=33> */
[----:B------:R-:W-:-:S02]  /*18b0*/  MOV R8, RZ ;  /* 0x000000ff00087202 */ /* 0x000fc40000000f00 */
        /* <DEDUP_REMOVED lines=36> */
.L_x_2420:
[----:B------:R-:W2:Y:S01]  /*1b00*/  LDL R2, [R1+0x8] ;  /* 0x0000080001027983 */ /* 0x000ea20000100800 */
        /* <DEDUP_REMOVED lines=12> */
.L_x_2564:
[----:B------:R-:W-:Y:S05]  /*1bd0*/  @!P0 BRA `(.L_x_2422) ;  /* 0x0000000000048947 */ /* 0x000fea0003800000 */
[----:B------:R-:W-:Y:S01]  /*1be0*/  BPT.TRAP 0x1 ;  /* 0x000000040000795c */ /* 0x000fe20000300000 */
.L_x_2422:
[----:B------:R-:W-:Y:S01]  /*1bf0*/  R2UR UR5, R17 ;  /* 0x00000000110572ca */ /* 0x000fe200000e0000 */
[----:B0-----:R-:W-:Y:S01]  /*1c00*/  IMAD.U32 R0, RZ, RZ, UR36 ;  /* 0x00000024ff007e24 */ /* 0x001fe2000f8e00ff */
[----:B------:R-:W-:-:S11]  /*1c10*/  R2UR UR4, R16 ;  /* 0x00000000100472ca */ /* 0x000fd600000e0000 */
[----:B------:R-:W-:Y:S02]  /*1c20*/  MOV R3, UR5 ;  /* 0x0000000500037c02 */ /* 0x000fe40008000f00 */
[----:B------:R-:W-:Y:S02]  /*1c30*/  LEA R0, R0, UR4, 0x3 ;  /* 0x0000000400007c11 */ /* 0x000fe4000f8e18ff */
[----:B------:R-:W-:-:S04]  /*1c40*/  SHF.L.U32 R3, R3, 0x1f, RZ ;  /* 0x0000001f03037819 */ /* 0x000fc800000006ff */
[----:B------:R0:W1:Y:S01]  /*1c50*/  SYNCS.PHASECHK.TRANS64.TRYWAIT P1, [R0+URZ+0x38830], R3 ;  /* 0x03883003000075a7 */ /* 0x000062000802017f */
[----:B------:R-:W-:Y:S05]  /*1c60*/  @!P0 BRA `(.L_x_2423) ;  /* 0x0000000000048947 */ /* 0x000fea0003800000 */
[----:B------:R-:W-:Y:S01]  /*1c70*/  BPT.TRAP 0x1 ;  /* 0x000000040000795c */ /* 0x000fe20000300000 */
.L_x_2423:
[----:B-1----:R-:W-:Y:S05]  /*1c80*/  @P1 BRA `(.L_x_2424) ;  /* 0x0000000000081947 */ /* 0x002fea0003800000 */
[----:B------:R-:W1:Y:S02]  /*1c90*/  SYNCS.PHASECHK.TRANS64.TRYWAIT P1, [R0+URZ+0x38830], R3 ;  /* 0x03883003000075a7 */ /* 0x000e64000802017f */
[----:B-1----:R-:W-:Y:S05]  /*1ca0*/  @!P1 BRA `(.L_x_2425) ;  /* 0x0000016400609947 */ /* 0x002fea0003800000 */
.L_x_2424:
        /* <DEDUP_REMOVED lines=13> */
[----:B------:R-:W-:Y:S01]  /*1d80*/  IMAD.U32 R14, RZ, RZ, UR16 ;  /* 0x00000010ff0e7e24 */ /* 0x000fe2000f8e00ff */
        /* <DEDUP_REMOVED lines=104> */
[----:B------:R-:W-:Y:S01]  /*2410*/  MOV R11, UR17 ;  /* 0x00000011000b7c02 */ /* 0x000fe20008000f00 */
        /* <DEDUP_REMOVED lines=459> */
.L_x_2426:
[----:B------:R-:W-:Y:S01]  /*40d0*/  R2UR UR4, R213 ;  /* 0x00000000d50472ca */ /* 0x000fe200000e0000 */
[----:B------:R-:W-:Y:S01]  /*40e0*/  UMOV UR5, 0xffffffb0 ;  /* 0xffffffb000057882 */ /* 0x000fe20000000000 */
[----:B------:R-:W-:Y:S01]  /*40f0*/  R2UR UR7, R214 ;  /* 0x00000000d60772ca */ /* 0x000fe200000e0000 */
[----:B------:R-:W-:Y:S01]  /*4100*/  UIMAD UR5, UR61, UR5, 0x51 ;  /* 0x000000513d0574a4 */ /* 0x000fe2000f8e0205 */
[----:B------:R-:W-:Y:S01]  /*4110*/  R2UR UR14, R212 ;  /* 0x00000000d40e72ca */ /* 0x000fe200000e0000 */
[----:B------:R-:W-:Y:S01]  /*4120*/  ULDC UR6, c[0x0][0x9d8] ;  /* 0x0002760000067ab9 */ /* 0x000fe20000000800 */
[----:B------:R-:W-:Y:S01]  /*4130*/  R2UR UR15, R23 ;  /* 0x00000000170f72ca */ /* 0x000fe200000e0000 */
[----:B------:R-:W-:Y:S01]  /*4140*/  FMUL.FTZ R58, R58, UR6 ;  /* 0x000000063a3a7c20 */ /* 0x000fe20008410000 */
[----:B------:R-:W-:Y:S01]  /*4150*/  FMUL.FTZ R59, R59, UR6 ;  /* 0x000000063b3b7c20 */ /* 0x000fe20008410000 */
[----:B------:R-:W-:Y:S01]  /*4160*/  FMUL.FTZ R62, R62, UR6 ;  /* 0x000000063e3e7c20 */ /* 0x000fe20008410000 */
[----:B------:R-:W-:Y:S01]  /*4170*/  FMUL.FTZ R63, R63, UR6 ;  /* 0x000000063f3f7c20 */ /* 0x000fe20008410000 */
[----:B------:R-:W-:Y:S01]  /*4180*/  FMUL.FTZ R50, R50, UR6 ;  /* 0x0000000632327c20 */ /* 0x000fe20008410000 */
[----:B------:R-:W-:Y:S01]  /*4190*/  FMUL.FTZ R56, R56, UR6 ;  /* 0x0000000638387c20 */ /* 0x000fe20008410000 */
[----:B------:R-:W-:Y:S01]  /*41a0*/  UISETP.NE.AND UP0, UPT, UR4, URZ, UPT ;  /* 0x0000003f0400728c */ /* 0x000fe2000bf05270 */
[----:B------:R-:W0:Y:S01]  /*41b0*/  MUFU.TANH R58, R58 ;  /* 0x0000003a003a7308 */ /* 0x000e220000002400 */
[----:B------:R-:W-:-:S02]  /*41c0*/  VIADD R3, R216, UR7 ;  /* 0x00000007d8037c36 */ /* 0x000fc40008000000 */
[----:B------:R-:W-:Y:S01]  /*41d0*/  FMUL.FTZ R51, R51, UR6 ;  /* 0x0000000633337c20 */ /* 0x000fe20008410000 */
[----:B------:R-:W-:Y:S01]  /*41e0*/  FMUL.FTZ R52, R52, UR6 ;  /* 0x0000000634347c20 */ /* 0x000fe20008410000 */
[----:B------:R-:W-:Y:S01]  /*41f0*/  FMUL.FTZ R42, R42, UR6 ;  /* 0x000000062a2a7c20 */ /* 0x000fe20008410000 */
[----:B------:R-:W-:Y:S01]  /*4200*/  PLOP3.LUT P1, PT, PT, PT, UP0, 0x80, 0x0 ;  /* 0x000000000000781c */ /* 0x000fe20003f2f008 */
[----:B------:R-:W-:Y:S01]  /*4210*/  IMAD.U32 R5, RZ, RZ, UR15 ;  /* 0x0000000fff057e24 */ /* 0x000fe2000f8e00ff */
[----:B------:R-:W-:Y:S01]  /*4220*/  PLOP3.LUT P2, PT, PT, PT, UP0, 0x80, 0x0 ;  /* 0x000000000000781c */ /* 0x000fe20003f4f008 */
[----:B------:R-:W1:Y:S01]  /*4230*/  MUFU.TANH R59, R59 ;  /* 0x0000003b003b7308 */ /* 0x000e620000002400 */
[----:B------:R-:W-:Y:S01]  /*4240*/  FMUL.FTZ R43, R43, UR6 ;  /* 0x000000062b2b7c20 */ /* 0x000fe20008410000 */
[----:B------:R-:W-:Y:S01]  /*4250*/  @UP0 ULDC UR4, c[0x0][0x44c] ;  /* 0x0001130000040ab9 */ /* 0x000fe20000000800 */
[----:B------:R-:W-:Y:S01]  /*4260*/  FMUL.FTZ R57, R57, UR6 ;  /* 0x0000000639397c20 */ /* 0x000fe20008410000 */
[----:B------:R-:W-:Y:S01]  /*4270*/  FMUL.FTZ R54, R54, UR6 ;  /* 0x0000000636367c20 */ /* 0x000fe20008410000 */
[----:B------:R-:W-:Y:S01]  /*4280*/  FMUL.FTZ R46, R46, UR6 ;  /* 0x000000062e2e7c20 */ /* 0x000fe20008410000 */
[----:B------:R-:W-:Y:S01]  /*4290*/  FMUL.FTZ R60, R60, UR6 ;  /* 0x000000063c3c7c20 */ /* 0x000fe20008410000 */
[----:B------:R-:W-:Y:S01]  /*42a0*/  FMUL.FTZ R55, R55, UR6 ;  /* 0x0000000637377c20 */ /* 0x000fe20008410000 */
[----:B------:R-:W2:Y:S01]  /*42b0*/  MUFU.TANH R62, R62 ;  /* 0x0000003e003e7308 */ /* 0x000ea20000002400 */
[----:B------:R-:W-:Y:S01]  /*42c0*/  FMUL.FTZ R47, R47, UR6 ;  /* 0x000000062f2f7c20 */ /* 0x000fe20008410000 */
[----:B------:R-:W-:Y:S01]  /*42d0*/  @P1 IMAD.HI.U32 R2, R3, UR4, RZ ;  /* 0x0000000403021c27 */ /* 0x000fe2000f8e00ff */
[----:B------:R-:W-:-:S03]  /*42e0*/  @UP0 ULDC UR4, c[0x0][0x450] ;  /* 0x0001140000040ab9 */ /* 0x000fc60000000800 */
[----:B------:R-:W-:Y:S01]  /*42f0*/  FMUL.FTZ R48, R48, UR6 ;  /* 0x0000000630307c20 */ /* 0x000fe20008410000 */
[----:B------:R-:W-:Y:S01]  /*4300*/  FMUL.FTZ R49, R49, UR6 ;  /* 0x0000000631317c20 */ /* 0x000fe20008410000 */
[----:B------:R-:W-:Y:S01]  /*4310*/  FMUL.FTZ R34, R34, UR6 ;  /* 0x0000000622227c20 */ /* 0x000fe20008410000 */
[----:B------:R-:W-:Y:S01]  /*4320*/  @P2 SHF.R.U32.HI R3, RZ, UR4, R2 ;  /* 0x00000004ff032c19 */ /* 0x000fe20008011602 */
[----:B------:R-:W-:Y:S01]  /*4330*/  UIMAD UR4, UR61, -0x50, UR14 ;  /* 0xffffffb03d0478a4 */ /* 0x000fe2000f8e020e */
[----:B------:R-:W-:Y:S01]  /*4340*/  IMAD.U32 R2, RZ, RZ, UR5 ;  /* 0x00000005ff027e24 */ /* 0x000fe2000f8e00ff */
[----:B------:R-:W3:Y:S01]  /*4350*/  MUFU.TANH R63, R63 ;  /* 0x0000003f003f7308 */ /* 0x000ee20000002400 */
[----:B------:R-:W-:Y:S01]  /*4360*/  FMUL.FTZ R35, R35, UR6 ;  /* 0x0000000623237c20 */ /* 0x000fe20008410000 */
[----:B------:R-:W4:Y:S01]  /*4370*/  SHFL.IDX PT, R18, R3, 0x1, 0x1c1f ;  /* 0x003c1f0003127f89 */ /* 0x000f2200000e0000 */
[----:B------:R-:W-:Y:S01]  /*4380*/  UIADD3 UR4, UR4, 0x50, URZ ;  /* 0x0000005004047890 */ /* 0x000fe2000fffe03f */
[----:B------:R-:W-:-:S02]  /*4390*/  IMAD R2, R215, -0x2, R2 ;  /* 0xfffffffed7027824 */ /* 0x000fc400078e0202 */
[----:B------:R-:W-:Y:S01]  /*43a0*/  FMUL.FTZ R38, R38, UR6 ;  /* 0x0000000626267c20 */ /* 0x000fe20008410000 */
[----:B------:R-:W-:Y:S01]  /*43b0*/  FMUL.FTZ R39, R39, UR6 ;  /* 0x0000000627277c20 */ /* 0x000fe20008410000 */
[----:B------:R-:W-:Y:S01]  /*43c0*/  FMUL.FTZ R26, R26, UR6 ;  /* 0x000000061a1a7c20 */ /* 0x000fe20008410000 */
[----:B------:R-:W5:Y:S01]  /*43d0*/  MUFU.TANH R50, R50 ;  /* 0x0000003200327308 */ /* 0x000f620000002400 */
[----:B------:R-:W-:Y:S01]  /*43e0*/  MOV R4, UR4 ;  /* 0x0000000400047c02 */ /* 0x000fe20008000f00 */
[----:B------:R-:W-:Y:S01]  /*43f0*/  FMUL.FTZ R27, R27, UR6 ;  /* 0x000000061b1b7c20 */ /* 0x000fe20008410000 */
[----:B------:R-:W-:Y:S01]  /*4400*/  IADD3 R5, -R5, UR14, R2 ;  /* 0x0000000e05057c10 */ /* 0x000fe2000fffe102 */
[----:B------:R-:W-:Y:S01]  /*4410*/  FMUL.FTZ R30, R30, UR6 ;  /* 0x000000061e1e7c20 */ /* 0x000fe20008410000 */
[----:B------:R-:W-:Y:S01]  /*4420*/  FMUL.FTZ R31, R31, UR6 ;  /* 0x000000061f1f7c20 */ /* 0x000fe20008410000 */
[----:B------:R-:W-:Y:S02]  /*4430*/  IMAD R4, R215, -0x2, R4 ;  /* 0xfffffffed7047824 */ /* 0x000fe400078e0204 */
[----:B------:R-:W-:Y:S01]  /*4440*/  FMUL.FTZ R61, R61, UR6 ;  /* 0x000000063d3d7c20 */ /* 0x000fe20008410000 */
[----:B------:R-:W-:Y:S01]  /*4450*/  MUFU.TANH R20, R56 ;  /* 0x0000003800147308 */ /* 0x000fe20000002400 */
[----:B------:R-:W0:Y:S01]  /*4460*/  SHFL.IDX PT, R3, R3, RZ, 0x1c1f ;  /* 0x001c1fff03037589 */ /* 0x000e2200000e0000 */
[----:B------:R-:W-:Y:S01]  /*4470*/  FMUL.FTZ R53, R53, UR6 ;  /* 0x0000000635357c20 */ /* 0x000fe20008410000 */
[----:B------:R-:W-:Y:S01]  /*4480*/  FMUL.FTZ R40, R40, UR6 ;  /* 0x0000000628287c20 */ /* 0x000fe20008410000 */
[----:B------:R-:W-:Y:S01]  /*4490*/  FMUL.FTZ R24, R24, UR6 ;  /* 0x0000000618187c20 */ /* 0x000fe20008410000 */
[----:B------:R-:W-:Y:S01]  /*44a0*/  FMUL.FTZ R41, R41, UR6 ;  /* 0x0000000629297c20 */ /* 0x000fe20008410000 */
[----:B------:R-:W-:Y:S01]  /*44b0*/  FMUL.FTZ R44, R44, UR6 ;  /* 0x000000062c2c7c20 */ /* 0x000fe20008410000 */
[----:B------:R-:W-:Y:S01]  /*44c0*/  FMUL.FTZ R25, R25, UR6 ;  /* 0x0000000619197c20 */ /* 0x000fe20008410000 */
[----:B------:R-:W-:Y:S01]  /*44d0*/  MUFU.TANH R69, R52 ;  /* 0x0000003400457308 */ /* 0x000fe20000002400 */
[----:B------:R-:W-:Y:S01]  /*44e0*/  FMUL.FTZ R45, R45, UR6 ;  /* 0x000000062d2d7c20 */ /* 0x000fe20008410000 */
[-CC-:B----4-:R-:W-:Y:S01]  /*44f0*/  VIADDMNMX R18, R18, R5.reuse, R4.reuse, PT ;  /* 0x0000000512127246 */ /* 0x190fe20003800104 */
[----:B------:R-:W-:Y:S01]  /*4500*/  FMUL.FTZ R32, R32, UR6 ;  /* 0x0000000620207c20 */ /* 0x000fe20008410000 */
[----:B------:R-:W-:Y:S01]  /*4510*/  FMUL.FTZ R28, R28, UR6 ;  /* 0x000000061c1c7c20 */ /* 0x000fe20008410000 */
[----:B------:R-:W-:Y:S01]  /*4520*/  FMUL.FTZ R33, R33, UR6 ;  /* 0x0000000621217c20 */ /* 0x000fe20008410000 */
[C---:B------:R-:W-:Y:S01]  /*4530*/  ISETP.GT.AND P1, PT, R18.reuse, RZ, PT ;  /* 0x000000ff1200720c */ /* 0x040fe20003f24270 */
[----:B------:R-:W-:Y:S01]  /*4540*/  ULDC UR5, c[0x0][0x988] ;  /* 0x0002620000057ab9 */ /* 0x000fe20000000800 */
[C---:B------:R-:W-:Y:S01]  /*4550*/  ISETP.GT.AND P2, PT, R18.reuse, 0x1, PT ;  /* 0x000000011200780c */ /* 0x040fe20003f44270 */
[----:B------:R-:W-:Y:S01]  /*4560*/  MUFU.TANH R51, R51 ;  /* 0x0000003300337308 */ /* 0x000fe20000002400 */
[----:B------:R-:W-:Y:S01]  /*4570*/  ISETP.GT.AND P3, PT, R18, 0x8, PT ;  /* 0x000000081200780c */ /* 0x000fe20003f64270 */
[----:B------:R-:W-:Y:S01]  /*4580*/  FMUL.FTZ R36, R36, UR6 ;  /* 0x0000000624247c20 */ /* 0x000fe20008410000 */
[----:B------:R-:W-:Y:S01]  /*4590*/  FMUL.FTZ R29, R29, UR6 ;  /* 0x000000061d1d7c20 */ /* 0x000fe20008410000 */
[----:B------:R-:W-:Y:S01]  /*45a0*/  FMUL.FTZ R37, R37, UR6 ;  /* 0x0000000625257c20 */ /* 0x000fe20008410000 */
[----:B------:R-:W-:Y:S01]  /*45b0*/  R2UR UR4, R0 ;  /* 0x00000000000472ca */ /* 0x000fe200000e0000 */
[----:B------:R-:W-:Y:S01]  /*45c0*/  @UP0 ULDC UR6, c[0x0][0x44c] ;  /* 0x0001130000060ab9 */ /* 0x000fe20000000800 */
[----:B------:R-:W-:Y:S01]  /*45d0*/  UMOV UR10, UR7 ;  /* 0x00000007000a7c82 */ /* 0x000fe20008000000 */
[----:B------:R4:W-:Y:S01]  /*45e0*/  MUFU.TANH R52, R42 ;  /* 0x0000002a00347308 */ /* 0x0009e20000002400 */
[----:B0-----:R-:W-:Y:S01]  /*45f0*/  VIADDMNMX R4, R3, R5, R4, PT ;  /* 0x0000000503047246 */ /* 0x001fe20003800104 */
[----:B------:R-:W-:Y:S01]  /*4600*/  UIMAD.WIDE.U32 UR6, UR7, UR6, URZ ;  /* 0x00000006070672a5 */ /* 0x000fe2000f8e003f */
[----:B------:R-:W-:Y:S01]  /*4610*/  CS2R R150, SRZ ;  /* 0x0000000000967805 */ /* 0x000fe2000001ff00 */
[----:B------:R-:W-:Y:S01]  /*4620*/  @UP0 ULDC UR11, c[0x0][0x450] ;  /* 0x00011400000b0ab9 */ /* 0x000fe20000000800 */
[----:B------:R-:W-:Y:S01]  /*4630*/  UIADD3 UR61, UR61, -0x2, URZ ;  /* 0xfffffffe3d3d7890 */ /* 0x000fe2000fffe03f */
[----:B------:R-:W-:Y:S01]  /*4640*/  CS2R R148, SRZ ;  /* 0x0000000000947805 */ /* 0x000fe2000001ff00 */
[----:B------:R-:W-:Y:S01]  /*4650*/  @UP0 USHF.R.U32.HI UR10, URZ, UR11, UR7 ;  /* 0x0000000b3f0a0299 */ /* 0x000fe20008011607 */
[----:B------:R1:W-:Y:S01]  /*4660*/  MUFU.TANH R56, R43 ;  /* 0x0000002b00387308 */ /* 0x0003e20000002400 */
[----:B----4-:R-:W-:Y:S01]  /*4670*/  FSEL R42, R58, -INF , P1 ;  /* 0xff8000003a2a7808 */ /* 0x010fe20000800000 */
[----:B------:R-:W-:Y:S01]  /*4680*/  UIADD3 UR4, UR4, 0x38840, URZ ;  /* 0x0003884004047890 */ /* 0x000fe2000fffe03f */
[----:B------:R-:W-:Y:S01]  /*4690*/  ISETP.GT.AND P1, PT, R18, 0x9, PT ;  /* 0x000000091200780c */ /* 0x000fe20003f24270 */
[----:B------:R-:W-:Y:S01]  /*46a0*/  UIADD3 UR6, UR10, UR14, -UR15 ;  /* 0x0000000e0a067290 */ /* 0x000fe2000fffe80f */
[----:B------:R-:W0:Y:S01]  /*46b0*/  S2UR UR14, SR_CgaCtaId ;  /* 0x00000000000e79c3 */ /* 0x000e220000008800 */
[----:B------:R-:W-:-:S02]  /*46c0*/  CS2R R146, SRZ ;  /* 0x0000000000927805 */ /* 0x000fc4000001ff00 */
[----:B------:R-:W-:Y:S01]  /*46d0*/  CS2R R144, SRZ ;  /* 0x0000000000907805 */ /* 0x000fe2000001ff00 */
[----:B------:R-:W-:Y:S01]  /*46e0*/  MUFU.TANH R64, R57 ;  /* 0x0000003900407308 */ /* 0x000fe20000002400 */
[----:B-1----:R-:W-:Y:S01]  /*46f0*/  FSEL R43, R59, -INF , P2 ;  /* 0xff8000003b2b7808 */ /* 0x002fe20001000000 */
[----:B------:R-:W-:Y:S01]  /*4700*/  UIMAD.WIDE UR6, UR6, 0x66666667, URZ ;  /* 0x66666667060678a5 */ /* 0x000fe2000f8e023f */
[----:B------:R-:W-:Y:S02]  /*4710*/  ISETP.GT.AND P2, PT, R18, 0x10, PT ;  /* 0x000000101200780c */ /* 0x000fe40003f44270 */
[----:B------:R-:W-:Y:S02]  /*4720*/  CS2R R142, SRZ ;  /* 0x00000000008e7805 */ /* 0x000fe4000001ff00 */
[----:B------:R-:W-:Y:S01]  /*4730*/  FMNMX.FTZ R21, R42, R43, !PT ;  /* 0x0000002b2a157209 */ /* 0x000fe20007810000 */
[----:B------:R-:W-:Y:S01]  /*4740*/  USHF.R.U32.HI UR6, URZ, 0x1f, UR7 ;  /* 0x0000001f3f067899 */ /* 0x000fe20008011607 */
[----:B------:R-:W-:Y:S01]  /*4750*/  CS2R R140, SRZ ;  /* 0x00000000008c7805 */ /* 0x000fe2000001ff00 */
[----:B------:R-:W1:Y:S01]  /*4760*/  MUFU.TANH R54, R54 ;  /* 0x0000003600367308 */ /* 0x000e620000002400 */
[----:B------:R-:W-:Y:S01]  /*4770*/  CS2R R138, SRZ ;  /* 0x00000000008a7805 */ /* 0x000fe2000001ff00 */
[----:B------:R-:W-:Y:S01]  /*4780*/  ULEA.HI.SX32 UR6, UR7, UR6, 0x1b ;  /* 0x0000000607067291 */ /* 0x000fe2000f8fda3f */
[----:B------:R-:W-:-:S02]  /*4790*/  CS2R R136, SRZ ;  /* 0x0000000000887805 */ /* 0x000fc4000001ff00 */
[----:B------:R-:W-:Y:S02]  /*47a0*/  CS2R R134, SRZ ;  /* 0x0000000000867805 */ /* 0x000fe4000001ff00 */
[----:B------:R-:W-:Y:S01]  /*47b0*/  CS2R R132, SRZ ;  /* 0x0000000000847805 */ /* 0x000fe2000001ff00 */
[----:B------:R-:W-:Y:S01]  /*47c0*/  UISETP.LT.AND UP0, UPT, URZ, UR6, UPT ;  /* 0x000000063f00728c */ /* 0x000fe2000bf01270 */
[----:B------:R-:W-:Y:S01]  /*47d0*/  CS2R R130, SRZ ;  /* 0x0000000000827805 */ /* 0x000fe2000001ff00 */
[----:B------:R2:W-:Y:S01]  /*47e0*/  MUFU.TANH R57, R46 ;  /* 0x0000002e00397308 */ /* 0x0005e20000002400 */
[----:B------:R-:W-:Y:S01]  /*47f0*/  CS2R R128, SRZ ;  /* 0x0000000000807805 */ /* 0x000fe2000001ff00 */
[----:B------:R-:W-:Y:S01]  /*4800*/  USEL UR10, URZ, UR6, !UP0 ;  /* 0x000000063f0a7287 */ /* 0x000fe2000c000000 */
[----:B------:R-:W-:Y:S02]  /*4810*/  CS2R R126, SRZ ;  /* 0x00000000007e7805 */ /* 0x000fe4000001ff00 */
[----:B------:R-:W-:Y:S01]  /*4820*/  CS2R R124, SRZ ;  /* 0x00000000007c7805 */ /* 0x000fe2000001ff00 */
[----:B0-----:R-:W-:Y:S01]  /*4830*/  UPRMT UR4, UR14, 0x654, UR4 ;  /* 0x000006540e047896 */ /* 0x001fe20008000004 */
[----:B------:R-:W-:Y:S01]  /*4840*/  CS2R R122, SRZ ;  /* 0x00000000007a7805 */ /* 0x000fe2000001ff00 */
[----:B------:R-:W-:Y:S01]  /*4850*/  UISETP.GE.AND UP0, UPT, UR61, UR10, UPT ;  /* 0x0000000a3d00728c */ /* 0x000fe2000bf06270 */
[----:B------:R-:W-:Y:S01]  /*4860*/  MUFU.TANH R65, R60 ;  /* 0x0000003c00417308 */ /* 0x000fe20000002400 */
[----:B--2---:R-:W-:Y:S01]  /*4870*/  FSEL R46, R62, -INF , P3 ;  /* 0xff8000003e2e7808 */ /* 0x004fe20001800000 */
[----:B------:R-:W-:Y:S01]  /*4880*/  IMAD.U32 R229, RZ, RZ, UR10 ;  /* 0x0000000affe57e24 */ /* 0x000fe2000f8e00ff */
[----:B------:R-:W-:-:S02]  /*4890*/  ISETP.GT.AND P3, PT, R4, 0x8, PT ;  /* 0x000000080400780c */ /* 0x000fc40003f64270 */
[----:B------:R-:W-:Y:S02]  /*48a0*/  CS2R R120, SRZ ;  /* 0x0000000000787805 */ /* 0x000fe4000001ff00 */
[----:B------:R-:W-:Y:S01]  /*48b0*/  FMNMX.FTZ R2, R46, R21, !PT ;  /* 0x000000152e027209 */ /* 0x000fe20007810000 */
[----:B------:R-:W-:Y:S01]  /*48c0*/  SYNCS.ARRIVE.TRANS64.RED.A1T0 RZ, [UR4], RZ ;  /* 0x000000ffffff79a7 */ /* 0x000fe20008100404 */
[----:B------:R-:W-:Y:S01]  /*48d0*/  CS2R R118, SRZ ;  /* 0x0000000000767805 */ /* 0x000fe2000001ff00 */
[----:B------:R-:W0:Y:S01]  /*48e0*/  MUFU.TANH R55, R55 ;  /* 0x0000003700377308 */ /* 0x000e220000002400 */
[----:B------:R-:W-:Y:S02]  /*48f0*/  CS2R R116, SRZ ;  /* 0x0000000000747805 */ /* 0x000fe4000001ff00 */
[----:B------:R-:W-:Y:S02]  /*4900*/  CS2R R114, SRZ ;  /* 0x0000000000727805 */ /* 0x000fe4000001ff00 */
[----:B------:R-:W-:-:S02]  /*4910*/  CS2R R112, SRZ ;  /* 0x0000000000707805 */ /* 0x000fc4000001ff00 */
[----:B------:R-:W-:Y:S02]  /*4920*/  CS2R R110, SRZ ;  /* 0x00000000006e7805 */ /* 0x000fe4000001ff00 */
[----:B------:R-:W-:Y:S02]  /*4930*/  CS2R R108, SRZ ;  /* 0x00000000006c7805 */ /* 0x000fe4000001ff00 */
[----:B------:R-:W-:Y:S02]  /*4940*/  CS2R R106, SRZ ;  /* 0x00000000006a7805 */ /* 0x000fe4000001ff00 */
[----:B------:R-:W-:Y:S01]  /*4950*/  CS2R R104, SRZ ;  /* 0x0000000000687805 */ /* 0x000fe2000001ff00 */
[----:B------:R3:W2:Y:S01]  /*4960*/  MUFU.TANH R60, R47 ;  /* 0x0000002f003c7308 */ /* 0x0006a20000002400 */
[----:B------:R-:W-:Y:S02]  /*4970*/  CS2R R102, SRZ ;  /* 0x0000000000667805 */ /* 0x000fe4000001ff00 */
[----:B------:R-:W-:-:S02]  /*4980*/  CS2R R100, SRZ ;  /* 0x0000000000647805 */ /* 0x000fc4000001ff00 */
[----:B------:R-:W-:Y:S02]  /*4990*/  CS2R R98, SRZ ;  /* 0x0000000000627805 */ /* 0x000fe4000001ff00 */
[----:B------:R-:W-:Y:S02]  /*49a0*/  CS2R R96, SRZ ;  /* 0x0000000000607805 */ /* 0x000fe4000001ff00 */
[----:B------:R-:W-:Y:S02]  /*49b0*/  CS2R R94, SRZ ;  /* 0x00000000005e7805 */ /* 0x000fe4000001ff00 */
[----:B------:R-:W-:Y:S02]  /*49c0*/  CS2R R92, SRZ ;  /* 0x00000000005c7805 */ /* 0x000fe4000001ff00 */
[----:B------:R-:W-:Y:S01]  /*49d0*/  CS2R R90, SRZ ;  /* 0x00000000005a7805 */ /* 0x000fe2000001ff00 */
[----:B------:R5:W-:Y:S01]  /*49e0*/  MUFU.TANH R67, R48 ;  /* 0x0000003000437308 */ /* 0x000be20000002400 */
[----:B---3--:R-:W-:-:S02]  /*49f0*/  FSEL R47, R63, -INF , P1 ;  /* 0xff8000003f2f7808 */ /* 0x008fc40000800000 */
[----:B------:R-:W-:Y:S02]  /*4a00*/  CS2R R88, SRZ ;  /* 0x0000000000587805 */ /* 0x000fe4000001ff00 */
[----:B------:R-:W-:Y:S02]  /*4a10*/  ISETP.GT.AND P1, PT, R18, 0x11, PT ;  /* 0x000000111200780c */ /* 0x000fe40003f24270 */
[----:B------:R-:W-:Y:S02]  /*4a20*/  CS2R R86, SRZ ;  /* 0x0000000000567805 */ /* 0x000fe4000001ff00 */
[----:B------:R-:W-:Y:S02]  /*4a30*/  FMNMX.FTZ R21, R47, R2, !PT ;  /* 0x000000022f157209 */ /* 0x000fe40007810000 */
[----:B------:R-:W-:Y:S02]  /*4a40*/  CS2R R84, SRZ ;  /* 0x0000000000547805 */ /* 0x000fe4000001ff00 */
[----:B------:R-:W-:Y:S01]  /*4a50*/  CS2R R82, SRZ ;  /* 0x0000000000527805 */ /* 0x000fe2000001ff00 */
[----:B------:R3:W-:Y:S01]  /*4a60*/  MUFU.TANH R68, R49 ;  /* 0x0000003100447308 */ /* 0x0007e20000002400 */
[----:B-----5:R-:W-:-:S02]  /*4a70*/  FSEL R48, R50, -INF , P2 ;  /* 0xff80000032307808 */ /* 0x020fc40001000000 */
[----:B------:R-:W-:Y:S02]  /*4a80*/  CS2R R80, SRZ ;  /* 0x0000000000507805 */ /* 0x000fe4000001ff00 */
[----:B------:R-:W-:Y:S02]  /*4a90*/  ISETP.GT.AND P2, PT, R18, 0x18, PT ;  /* 0x000000181200780c */ /* 0x000fe40003f44270 */
[----:B------:R-:W-:Y:S02]  /*4aa0*/  CS2R R78, SRZ ;  /* 0x00000000004e7805 */ /* 0x000fe4000001ff00 */
[----:B------:R-:W-:Y:S02]  /*4ab0*/  FMNMX.FTZ R2, R48, R21, !PT ;  /* 0x0000001530027209 */ /* 0x000fe40007810000 */
[----:B------:R-:W-:Y:S02]  /*4ac0*/  CS2R R76, SRZ ;  /* 0x00000000004c7805 */ /* 0x000fe4000001ff00 */
[----:B-1----:R-:W-:Y:S01]  /*4ad0*/  FSEL R50, R54, -INF , P2 ;  /* 0xff80000036327808 */ /* 0x002fe20001000000 */
[----:B------:R-:W1:Y:S01]  /*4ae0*/  MUFU.TANH R34, R34 ;  /* 0x0000002200227308 */ /* 0x000e620000002400 */
[----:B---3--:R-:W-:-:S02]  /*4af0*/  FSEL R49, R51, -INF , P1 ;  /* 0xff80000033317808 */ /* 0x008fc40000800000 */
[----:B------:R-:W-:Y:S02]  /*4b00*/  CS2R R74, SRZ ;  /* 0x00000000004a7805 */ /* 0x000fe4000001ff00 */
[C---:B------:R-:W-:Y:S02]  /*4b10*/  ISETP.GT.AND P1, PT, R18.reuse, 0x19, PT ;  /* 0x000000191200780c */ /* 0x040fe40003f24270 */
[----:B------:R-:W-:Y:S02]  /*4b20*/  CS2R R72, SRZ ;  /* 0x0000000000487805 */ /* 0x000fe4000001ff00 */
[----:B------:R-:W-:Y:S02]  /*4b30*/  FMNMX.FTZ R21, R49, R2, !PT ;  /* 0x0000000231157209 */ /* 0x000fe40007810000 */
[----:B------:R-:W-:Y:S01]  /*4b40*/  ISETP.GT.AND P2, PT, R18, 0x20, PT ;  /* 0x000000201200780c */ /* 0x000fe20003f44270 */
[----:B------:R-:W3:Y:S01]  /*4b50*/  MUFU.TANH R35, R35 ;  /* 0x0000002300237308 */ /* 0x000ee20000002400 */
[----:B0-----:R-:W-:-:S02]  /*4b60*/  FSEL R51, R55, -INF , P1 ;  /* 0xff80000037337808 */ /* 0x001fc40000800000 */
[----:B------:R-:W-:Y:S02]  /*4b70*/  FMNMX.FTZ R2, R50, R21, !PT ;  /* 0x0000001532027209 */ /* 0x000fe40007810000 */
[----:B------:R-:W-:Y:S02]  /*4b80*/  ISETP.GT.AND P1, PT, R18, 0x21, PT ;  /* 0x000000211200780c */ /* 0x000fe40003f24270 */
[----:B------:R-:W-:Y:S01]  /*4b90*/  FSEL R52, R52, -INF , P2 ;  /* 0xff80000034347808 */ /* 0x000fe20001000000 */
[----:B------:R-:W0:Y:S01]  /*4ba0*/  MUFU.TANH R38, R38 ;  /* 0x0000002600267308 */ /* 0x000e220000002400 */
[----:B------:R-:W-:Y:S02]  /*4bb0*/  FMNMX.FTZ R21, R51, R2, !PT ;  /* 0x0000000233157209 */ /* 0x000fe40007810000 */
[----:B------:R-:W-:Y:S02]  /*4bc0*/  ISETP.GT.AND P2, PT, R18, 0x28, PT ;  /* 0x000000281200780c */ /* 0x000fe40003f44270 */
[----:B------:R-:W-:-:S02]  /*4bd0*/  FSEL R54, R56, -INF , P1 ;  /* 0xff80000038367808 */ /* 0x000fc40000800000 */
[----:B------:R-:W-:Y:S01]  /*4be0*/  FMNMX.FTZ R21, R52, R21, !PT ;  /* 0x0000001534157209 */ /* 0x000fe20007810000 */
[----:B------:R-:W4:Y:S01]  /*4bf0*/  MUFU.TANH R39, R39 ;  /* 0x0000002700277308 */ /* 0x000f220000002400 */
[----:B------:R-:W-:Y:S02]  /*4c00*/  ISETP.GT.AND P1, PT, R18, 0x29, PT ;  /* 0x000000291200780c */ /* 0x000fe40003f24270 */
[----:B------:R-:W-:Y:S02]  /*4c10*/  FSEL R55, R57, -INF , P2 ;  /* 0xff80000039377808 */ /* 0x000fe40001000000 */
[----:B------:R-:W-:Y:S02]  /*4c20*/  FMNMX.FTZ R2, R54, R21, !PT ;  /* 0x0000001536027209 */ /* 0x000fe40007810000 */
[----:B------:R-:W-:Y:S01]  /*4c30*/  ISETP.GT.AND P2, PT, R18, 0x30, PT ;  /* 0x000000301200780c */ /* 0x000fe20003f44270 */
[----:B------:R-:W-:Y:S01]  /*4c40*/  MUFU.TANH R26, R26 ;  /* 0x0000001a001a7308 */ /* 0x000fe20000002400 */
[----:B--2---:R-:W-:-:S02]  /*4c50*/  FSEL R56, R60, -INF , P1 ;  /* 0xff8000003c387808 */ /* 0x004fc40000800000 */
[----:B------:R-:W-:Y:S02]  /*4c60*/  FMNMX.FTZ R21, R55, R2, !PT ;  /* 0x0000000237157209 */ /* 0x000fe40007810000 */
[----:B------:R-:W-:Y:S02]  /*4c70*/  ISETP.GT.AND P1, PT, R18, 0x31, PT ;  /* 0x000000311200780c */ /* 0x000fe40003f24270 */
[----:B-1----:R-:W-:Y:S01]  /*4c80*/  FSEL R57, R34, -INF , P2 ;  /* 0xff80000022397808 */ /* 0x002fe20001000000 */
[----:B------:R-:W1:Y:S01]  /*4c90*/  MUFU.TANH R27, R27 ;  /* 0x0000001b001b7308 */ /* 0x000e620000002400 */
[----:B------:R-:W-:Y:S02]  /*4ca0*/  FMNMX.FTZ R2, R56, R21, !PT ;  /* 0x0000001538027209 */ /* 0x000fe40007810000 */
[----:B------:R-:W-:Y:S02]  /*4cb0*/  ISETP.GT.AND P2, PT, R18, 0x38, PT ;  /* 0x000000381200780c */ /* 0x000fe40003f44270 */
[----:B---3--:R-:W-:-:S02]  /*4cc0*/  FSEL R58, R35, -INF , P1 ;  /* 0xff800000233a7808 */ /* 0x008fc40000800000 */
[----:B------:R-:W-:Y:S01]  /*4cd0*/  FMNMX.FTZ R21, R57, R2, !PT ;  /* 0x0000000239157209 */ /* 0x000fe20007810000 */
[----:B------:R-:W2:Y:S01]  /*4ce0*/  MUFU.TANH R30, R30 ;  /* 0x0000001e001e7308 */ /* 0x000ea20000002400 */
[----:B------:R-:W-:Y:S02]  /*4cf0*/  ISETP.GT.AND P1, PT, R18, 0x39, PT ;  /* 0x000000391200780c */ /* 0x000fe40003f24270 */
[----:B0-----:R-:W-:Y:S02]  /*4d00*/  FSEL R59, R38, -INF , P2 ;  /* 0xff800000263b7808 */ /* 0x001fe40001000000 */
[----:B------:R-:W-:Y:S02]  /*4d10*/  FMNMX.FTZ R2, R58, R21, !PT ;  /* 0x000000153a027209 */ /* 0x000fe40007810000 */
[----:B------:R-:W-:Y:S01]  /*4d20*/  ISETP.GT.AND P2, PT, R18, 0x40, PT ;  /* 0x000000401200780c */ /* 0x000fe20003f44270 */
[----:B------:R-:W0:Y:S01]  /*4d30*/  MUFU.TANH R31, R31 ;  /* 0x0000001f001f7308 */ /* 0x000e220000002400 */
[----:B----4-:R-:W-:-:S02]  /*4d40*/  FSEL R60, R39, -INF , P1 ;  /* 0xff800000273c7808 */ /* 0x010fc40000800000 */
[----:B------:R-:W-:Y:S02]  /*4d50*/  FMNMX.FTZ R21, R59, R2, !PT ;  /* 0x000000023b157209 */ /* 0x000fe40007810000 */
[----:B------:R-:W-:Y:S02]  /*4d60*/  ISETP.GT.AND P1, PT, R18, 0x41, PT ;  /* 0x000000411200780c */ /* 0x000fe40003f24270 */
[----:B------:R-:W-:Y:S01]  /*4d70*/  FMNMX.FTZ R2, R60, R21, !PT ;  /* 0x000000153c027209 */ /* 0x000fe20007810000 */
[----:B------:R3:W4:Y:S01]  /*4d80*/  MUFU.TANH R66, R61 ;  /* 0x0000003d00427308 */ /* 0x0007220000002400 */
[----:B-1----:R-:W-:Y:S02]  /*4d90*/  FSEL R62, R27, -INF , P1 ;  /* 0xff8000001b3e7808 */ /* 0x002fe40000800000 */
[----:B------:R-:W-:-:S05]  /*4da0*/  ISETP.GT.AND P1, PT, R18, 0x49, PT ;  /* 0x000000491200780c */ /* 0x000fca0003f24270 */
[----:B------:R-:W-:Y:S01]  /*4db0*/  MUFU.TANH R53, R53 ;  /* 0x0000003500357308 */ /* 0x000fe20000002400 */
[----:B---3--:R-:W-:Y:S02]  /*4dc0*/  FSEL R61, R26, -INF , P2 ;  /* 0xff8000001a3d7808 */ /* 0x008fe40001000000 */
[----:B------:R-:W-:Y:S02]  /*4dd0*/  ISETP.GT.AND P2, PT, R18, 0x48, PT ;  /* 0x000000481200780c */ /* 0x000fe40003f44270 */
[----:B------:R-:W-:Y:S02]  /*4de0*/  FMNMX.FTZ R21, R61, R2, !PT ;  /* 0x000000023d157209 */ /* 0x000fe40007810000 */
[----:B--2---:R-:W-:Y:S01]  /*4df0*/  FSEL R63, R30, -INF , P2 ;  /* 0xff8000001e3f7808 */ /* 0x004fe20001000000 */
[----:B------:R-:W1:Y:S01]  /*4e00*/  MUFU.TANH R40, R40 ;  /* 0x0000002800287308 */ /* 0x000e620000002400 */
[----:B------:R-:W-:Y:S02]  /*4e10*/  FMNMX.FTZ R18, R62, R21, !PT ;  /* 0x000000153e127209 */ /* 0x000fe40007810000 */
[----:B0-----:R-:W-:-:S02]  /*4e20*/  FSEL R2, R31, -INF , P1 ;  /* 0xff8000001f027808 */ /* 0x001fc40000800000 */
[----:B------:R-:W-:Y:S02]  /*4e30*/  FMNMX.FTZ R21, R63, R18, !PT ;  /* 0x000000123f157209 */ /* 0x000fe40007810000 */
[----:B------:R-:W-:Y:S01]  /*4e40*/  ISETP.GT.AND P1, PT, R4, RZ, PT ;  /* 0x000000ff0400720c */ /* 0x000fe20003f24270 */
[----:B------:R0:W-:Y:S01]  /*4e50*/  MUFU.TANH R70, R24 ;  /* 0x0000001800467308 */ /* 0x0001e20000002400 */
[----:B------:R-:W-:Y:S02]  /*4e60*/  FMNMX.FTZ R21, R2, R21, !PT ;  /* 0x0000001502157209 */ /* 0x000fe40007810000 */
[----:B------:R-:W-:Y:S02]  /*4e70*/  ISETP.GT.AND P2, PT, R4, 0x1, PT ;  /* 0x000000010400780c */ /* 0x000fe40003f44270 */
[----:B------:R-:W-:Y:S01]  /*4e80*/  FSEL R5, R20, -INF , P1 ;  /* 0xff80000014057808 */ /* 0x000fe20000800000 */
[----:B------:R-:W2:Y:S01]  /*4e90*/  SHFL.BFLY PT, R18, R21, 0x2, 0x1f ;  /* 0x0c401f0015127f89 */ /* 0x000ea200000e0000 */
[----:B------:R-:W-:Y:S01]  /*4ea0*/  ISETP.GT.AND P1, PT, R4, 0x9, PT ;  /* 0x000000090400780c */ /* 0x000fe20003f24270 */
[----:B------:R-:W3:Y:S01]  /*4eb0*/  MUFU.TANH R41, R41 ;  /* 0x0000002900297308 */ /* 0x000ee20000002400 */
[----:B------:R-:W-:-:S02]  /*4ec0*/  FSEL R20, R65, -INF , P3 ;  /* 0xff80000041147808 */ /* 0x000fc40001800000 */
[----:B------:R-:W-:-:S05]  /*4ed0*/  ISETP.GT.AND P3, PT, R4, 0x28, PT ;  /* 0x000000280400780c */ /* 0x000fca0003f64270 */
[----:B------:R-:W5:Y:S08]  /*4ee0*/  MUFU.TANH R44, R44 ;  /* 0x0000002c002c7308 */ /* 0x000f700000002400 */
[----:B------:R-:W5:Y:S01]  /*4ef0*/  MUFU.TANH R34, R45 ;  /* 0x0000002d00227308 */ /* 0x000f620000002400 */
[----:B--2---:R-:W-:Y:S02]  /*4f00*/  FMNMX.FTZ R27, R21, R18, !PT ;  /* 0x00000012151b7209 */ /* 0x004fe40007810000 */
[----:B------:R-:W-:-:S05]  /*4f10*/  FSEL R18, R64, -INF , P2 ;  /* 0xff80000040127808 */ /* 0x000fca0001000000 */
[----:B------:R-:W2:Y:S01]  /*4f20*/  MUFU.TANH R35, R32 ;  /* 0x0000002000237308 */ /* 0x000ea20000002400 */
[----:B------:R-:W-:Y:S01]  /*4f30*/  ISETP.GT.AND P2, PT, R4, 0x10, PT ;  /* 0x000000100400780c */ /* 0x000fe20003f44270 */
[----:B------:R-:W3:Y:S01]  /*4f40*/  SHFL.BFLY PT, R30, R27, 0x1, 0x1f ;  /* 0x0c201f001b1e7f89 */ /* 0x000ee200000e0000 */
[----:B------:R-:W-:Y:S02]  /*4f50*/  FMNMX.FTZ R3, R5, R18, !PT ;  /* 0x0000001205037209 */ /* 0x000fe40007810000 */
[----:B----4-:R-:W-:Y:S02]  /*4f60*/  FSEL R21, R66, -INF , P1 ;  /* 0xff80000042157808 */ /* 0x010fe40000800000 */
[----:B------:R-:W-:Y:S01]  /*4f70*/  FMNMX.FTZ R26, R20, R3, !PT ;  /* 0x00000003141a7209 */ /* 0x000fe20007810000 */
[----:B------:R4:W-:Y:S01]  /*4f80*/  MUFU.TANH R64, R25 ;  /* 0x0000001900407308 */ /* 0x0009e20000002400 */
[----:B------:R-:W-:Y:S02]  /*4f90*/  ISETP.GT.AND P1, PT, R4, 0x11, PT ;  /* 0x000000110400780c */ /* 0x000fe40003f24270 */
[----:B0-----:R-:W-:-:S02]  /*4fa0*/  FSEL R24, R67, -INF , P2 ;  /* 0xff80000043187808 */ /* 0x001fc40001000000 */
[----:B------:R-:W-:-:S03]  /*4fb0*/  ISETP.GT.AND P2, PT, R4, 0x18, PT ;  /* 0x000000180400780c */ /* 0x000fc60003f44270 */
[----:B------:R1:W-:Y:S01]  /*4fc0*/  MUFU.TANH R65, R28 ;  /* 0x0000001c00417308 */ /* 0x0003e20000002400 */
[----:B----4-:R-:W-:Y:S02]  /*4fd0*/  FSEL R25, R69, -INF , P2 ;  /* 0xff80000045197808 */ /* 0x010fe40001000000 */
[----:B------:R-:W-:-:S05]  /*4fe0*/  ISETP.GT.AND P2, PT, R4, 0x20, PT ;  /* 0x000000200400780c */ /* 0x000fca0003f44270 */
[----:B------:R-:W0:Y:S01]  /*4ff0*/  MUFU.TANH R33, R33 ;  /* 0x0000002100217308 */ /* 0x000e220000002400 */
[----:B-1----:R-:W-:Y:S02]  /*5000*/  FSEL R28, R40, -INF , P2 ;  /* 0xff800000281c7808 */ /* 0x002fe40001000000 */
[----:B---3--:R-:W-:Y:S02]  /*5010*/  FMNMX.FTZ R3, R27, R30, !PT ;  /* 0x0000001e1b037209 */ /* 0x008fe40007810000 */
[----:B------:R-:W-:Y:S02]  /*5020*/  FMNMX.FTZ R27, R21, R26, !PT ;  /* 0x0000001a151b7209 */ /* 0x000fe40007810000 */
[----:B------:R-:W-:Y:S01]  /*5030*/  FSEL R26, R68, -INF , P1 ;  /* 0xff800000441a7808 */ /* 0x000fe20000800000 */
[----:B------:R-:W-:Y:S01]  /*5040*/  FMUL.FTZ R32, R3, UR5 ;  /* 0x0000000503207c20 */ /* 0x000fe20008410000 */
[----:B------:R-:W-:Y:S01]  /*5050*/  FMNMX.FTZ R27, R24, R27, !PT ;  /* 0x0000001b181b7209 */ /* 0x000fe20007810000 */
[----:B------:R-:W1:Y:S01]  /*5060*/  MUFU.TANH R38, R36 ;  /* 0x0000002400267308 */ /* 0x000e620000002400 */
[----:B------:R-:W-:-:S02]  /*5070*/  ISETP.GT.AND P1, PT, R4, 0x19, PT ;  /* 0x000000190400780c */ /* 0x000fc40003f24270 */
[----:B------:R-:W-:Y:S02]  /*5080*/  CS2R R68, SRZ ;  /* 0x0000000000447805 */ /* 0x000fe4000001ff00 */
[----:B------:R-:W-:Y:S02]  /*5090*/  FMNMX.FTZ R30, R26, R27, !PT ;  /* 0x0000001b1a1e7209 */ /* 0x000fe40007810000 */
[----:B------:R-:W-:Y:S02]  /*50a0*/  FSEL R27, R53, -INF , P1 ;  /* 0xff800000351b7808 */ /* 0x000fe40000800000 */
[----:B------:R-:W-:Y:S01]  /*50b0*/  FMNMX.FTZ R30, R25, R30, !PT ;  /* 0x0000001e191e7209 */ /* 0x000fe20007810000 */
[----:B------:R5:W-:Y:S01]  /*50c0*/  MUFU.TANH R66, R29 ;  /* 0x0000001d00427308 */ /* 0x000be20000002400 */
[----:B------:R-:W-:Y:S02]  /*50d0*/  ISETP.GT.AND P1, PT, R4, 0x21, PT ;  /* 0x000000210400780c */ /* 0x000fe40003f24270 */
[----:B------:R-:W-:-:S02]  /*50e0*/  FMNMX.FTZ R31, R27, R30, !PT ;  /* 0x0000001e1b1f7209 */ /* 0x000fc40007810000 */
[----:B------:R-:W-:Y:S02]  /*50f0*/  FSETP.NEU.FTZ.AND P2, PT, R3, -INF , PT ;  /* 0xff8000000300780b */ /* 0x000fe40003f5d000 */
[----:B------:R-:W-:Y:S01]  /*5100*/  FSEL R30, R41, -INF , P1 ;  /* 0xff800000291e7808 */ /* 0x000fe20000800000 */
[----:B------:R3:W4:Y:S01]  /*5110*/  MUFU.TANH R39, R37 ;  /* 0x0000002500277308 */ /* 0x0007220000002400 */
[----:B------:R-:W-:Y:S02]  /*5120*/  FMNMX.FTZ R31, R28, R31, !PT ;  /* 0x0000001f1c1f7209 */ /* 0x000fe40007810000 */
[----:B------:R-:W-:Y:S02]  /*5130*/  ISETP.GT.AND P1, PT, R4, 0x29, PT ;  /* 0x000000290400780c */ /* 0x000fe40003f24270 */
[----:B------:R-:W-:Y:S02]  /*5140*/  FSEL R45, R32, RZ, P2 ;  /* 0x000000ff202d7208 */ /* 0x000fe40001000000 */
[----:B-----5:R-:W-:-:S02]  /*5150*/  FSEL R29, R44, -INF , P3 ;  /* 0xff8000002c1d7808 */ /* 0x020fc40001800000 */
        /* <DEDUP_REMOVED lines=8> */
[----:B--2---:R-:W-:Y:S01]  /*51e0*/  FSEL R32, R35, -INF , P2 ;  /* 0xff80000023207808 */ /* 0x004fe20001000000 */
[--C-:B------:R-:W-:Y:S01]  /*51f0*/  FFMA.FTZ R47, R47, UR5, -R45.reuse ;  /* 0x000000052f2f7c23 */ /* 0x100fe2000801082d */
[----:B------:R-:W-:Y:S01]  /*5200*/  ISETP.GT.AND P1, PT, R4, 0x31, PT ;  /* 0x000000310400780c */ /* 0x000fe20003f24270 */
[--C-:B------:R-:W-:Y:S01]  /*5210*/  FFMA.FTZ R48, R48, UR5, -R45.reuse ;  /* 0x0000000530307c23 */ /* 0x100fe2000801082d */
[----:B------:R-:W-:Y:S01]  /*5220*/  FMNMX.FTZ R35, R31, R34, !PT ;  /* 0x000000221f237209 */ /* 0x000fe20007810000 */
[--C-:B------:R-:W-:Y:S01]  /*5230*/  FFMA.FTZ R49, R49, UR5, -R45.reuse ;  /* 0x0000000531317c23 */ /* 0x100fe2000801082d */
[----:B------:R-:W-:Y:S01]  /*5240*/  ISETP.GT.AND P2, PT, R4, 0x38, PT ;  /* 0x000000380400780c */ /* 0x000fe20003f44270 */
[----:B------:R-:W2:Y:S01]  /*5250*/  MUFU.EX2 R209, R43 ;  /* 0x0000002b00d17308 */ /* 0x000ea20000000800 */
[----:B0-----:R-:W-:Y:S01]  /*5260*/  FSEL R33, R33, -INF , P1 ;  /* 0xff80000021217808 */ /* 0x001fe20000800000 */
[--C-:B------:R-:W-:Y:S01]  /*5270*/  FFMA.FTZ R50, R50, UR5, -R45.reuse ;  /* 0x0000000532327c23 */ /* 0x100fe2000801082d */
[----:B------:R-:W-:Y:S01]  /*5280*/  FMNMX.FTZ R36, R32, R35, !PT ;  /* 0x0000002320247209 */ /* 0x000fe20007810000 */
[--C-:B------:R-:W-:Y:S01]  /*5290*/  FFMA.FTZ R51, R51, UR5, -R45.reuse ;  /* 0x0000000533337c23 */ /* 0x100fe2000801082d */
[----:B------:R-:W-:Y:S01]  /*52a0*/  ISETP.GT.AND P1, PT, R4, 0x39, PT ;  /* 0x000000390400780c */ /* 0x000fe20003f24270 */
[--C-:B------:R-:W-:Y:S01]  /*52b0*/  FFMA.FTZ R52, R52, UR5, -R45.reuse ;  /* 0x0000000534347c23 */ /* 0x100fe2000801082d */
[----:B-1----:R-:W-:Y:S01]  /*52c0*/  FSEL R34, R38, -INF , P2 ;  /* 0xff80000026227808 */ /* 0x002fe20001000000 */
[----:B------:R-:W-:Y:S01]  /*52d0*/  MUFU.EX2 R46, R46 ;  /* 0x0000002e002e7308 */ /* 0x000fe20000000800 */
[----:B---3--:R-:W-:Y:S01]  /*52e0*/  FMNMX.FTZ R37, R33, R36, !PT ;  /* 0x0000002421257209 */ /* 0x008fe20007810000 */
[--C-:B------:R-:W-:Y:S01]  /*52f0*/  FFMA.FTZ R54, R54, UR5, -R45.reuse ;  /* 0x0000000536367c23 */ /* 0x100fe2000801082d */
[----:B------:R-:W-:Y:S01]  /*5300*/  ISETP.GT.AND P2, PT, R4, 0x40, PT ;  /* 0x000000400400780c */ /* 0x000fe20003f44270 */
[--C-:B------:R-:W-:Y:S01]  /*5310*/  FFMA.FTZ R55, R55, UR5, -R45.reuse ;  /* 0x0000000537377c23 */ /* 0x100fe2000801082d */
[----:B----4-:R-:W-:Y:S01]  /*5320*/  FSEL R35, R39, -INF , P1 ;  /* 0xff80000027237808 */ /* 0x010fe20000800000 */
[----:B------:R-:W-:Y:S01]  /*5330*/  FFMA.FTZ R56, R56, UR5, -R45 ;  /* 0x0000000538387c23 */ /* 0x000fe2000801082d */
[----:B------:R-:W-:Y:S01]  /*5340*/  FMNMX.FTZ R38, R34, R37, !PT ;  /* 0x0000002522267209 */ /* 0x000fe20007810000 */
[----:B------:R-:W0:Y:S01]  /*5350*/  MUFU.EX2 R47, R47 ;  /* 0x0000002f002f7308 */ /* 0x000e220000000800 */
[----:B------:R-:W-:Y:S01]  /*5360*/  ISETP.GT.AND P1, PT, R4, 0x41, PT ;  /* 0x000000410400780c */ /* 0x000fe20003f24270 */
[----:B--2---:R-:W-:Y:S01]  /*5370*/  FADD.FTZ R53, R42, R209 ;  /* 0x000000d12a357221 */ /* 0x004fe20000010000 */
[----:B------:R-:W-:Y:S01]  /*5380*/  FSEL R36, R70, -INF , P2 ;  /* 0xff80000046247808 */ /* 0x000fe20001000000 */
[--C-:B------:R-:W-:Y:S01]  /*5390*/  FFMA.FTZ R57, R57, UR5, -R45.reuse ;  /* 0x0000000539397c23 */ /* 0x100fe2000801082d */
[----:B------:R-:W-:Y:S01]  /*53a0*/  FMNMX.FTZ R39, R35, R38, !PT ;  /* 0x0000002623277209 */ /* 0x000fe20007810000 */
[--C-:B------:R-:W-:Y:S01]  /*53b0*/  FFMA.FTZ R58, R58, UR5, -R45.reuse ;  /* 0x000000053a3a7c23 */ /* 0x100fe2000801082d */
[----:B------:R-:W-:Y:S01]  /*53c0*/  ISETP.GT.AND P2, PT, R4, 0x48, PT ;  /* 0x000000480400780c */ /* 0x000fe20003f44270 */
[----:B------:R-:W-:Y:S01]  /*53d0*/  MUFU.EX2 R48, R48 ;  /* 0x0000003000307308 */ /* 0x000fe20000000800 */
[----:B------:R-:W-:Y:S01]  /*53e0*/  FSEL R37, R64, -INF , P1 ;  /* 0xff80000040257808 */ /* 0x000fe20000800000 */
[--C-:B------:R-:W-:Y:S01]  /*53f0*/  FFMA.FTZ R59, R59, UR5, -R45.reuse ;  /* 0x000000053b3b7c23 */ /* 0x100fe2000801082d */
[----:B------:R-:W-:Y:S01]  /*5400*/  FMNMX.FTZ R40, R36, R39, !PT ;  /* 0x0000002724287209 */ /* 0x000fe20007810000 */
[--C-:B------:R-:W-:Y:S01]  /*5410*/  FFMA.FTZ R60, R60, UR5, -R45.reuse ;  /* 0x000000053c3c7c23 */ /* 0x100fe2000801082d */
[----:B------:R-:W-:Y:S01]  /*5420*/  ISETP.GT.AND P1, PT, R4, 0x49, PT ;  /* 0x000000490400780c */ /* 0x000fe20003f24270 */
[--C-:B------:R-:W-:Y:S01]  /*5430*/  FFMA.FTZ R61, R61, UR5, -R45.reuse ;  /* 0x000000053d3d7c23 */ /* 0x100fe2000801082d */
[----:B------:R-:W-:Y:S01]  /*5440*/  FSEL R38, R65, -INF , P2 ;  /* 0xff80000041267808 */ /* 0x000fe20001000000 */
[----:B------:R-:W1:Y:S01]  /*5450*/  MUFU.EX2 R49, R49 ;  /* 0x0000003100317308 */ /* 0x000e620000000800 */
[----:B------:R-:W-:Y:S01]  /*5460*/  FMNMX.FTZ R41, R37, R40, !PT ;  /* 0x0000002825297209 */ /* 0x000fe20007810000 */
[--C-:B------:R-:W-:Y:S01]  /*5470*/  FFMA.FTZ R62, R62, UR5, -R45.reuse ;  /* 0x000000053e3e7c23 */ /* 0x100fe2000801082d */
[----:B------:R-:W-:Y:S01]  /*5480*/  FSEL R39, R66, -INF , P1 ;  /* 0xff80000042277808 */ /* 0x000fe20000800000 */
[--C-:B------:R-:W-:Y:S01]  /*5490*/  FFMA.FTZ R63, R63, UR5, -R45.reuse ;  /* 0x000000053f3f7c23 */ /* 0x100fe2000801082d */
[----:B------:R-:W-:Y:S01]  /*54a0*/  FMNMX.FTZ R4, R38, R41, !PT ;  /* 0x0000002926047209 */ /* 0x000fe20007810000 */
[----:B------:R-:W-:Y:S01]  /*54b0*/  FFMA.FTZ R2, R2, UR5, -R45 ;  /* 0x0000000502027c23 */ /* 0x000fe2000801082d */
[----:B------:R-:W-:Y:S01]  /*54c0*/  F2FP.F16.F32.PACK_AB R209, R209, R42 ;  /* 0x0000002ad1d1723e */ /* 0x000fe200000000ff */
[----:B------:R-:W-:Y:S01]  /*54d0*/  MUFU.EX2 R50, R50 ;  /* 0x0000003200327308 */ /* 0x000fe20000000800 */
[----:B------:R-:W-:-:S02]  /*54e0*/  FMNMX.FTZ R4, R39, R4, !PT ;  /* 0x0000000427047209 */ /* 0x000fc40007810000 */
[----:B------:R-:W-:Y:S02]  /*54f0*/  CS2R R70, SRZ ;  /* 0x0000000000467805 */ /* 0x000fe4000001ff00 */
[----:B0-----:R-:W-:Y:S02]  /*5500*/  F2FP.F16.F32.PACK_AB R211, R47, R46 ;  /* 0x0000002e2fd3723e */ /* 0x001fe400000000ff */
[----:B------:R-:W-:Y:S02]  /*5510*/  CS2R R66, SRZ ;  /* 0x0000000000427805 */ /* 0x000fe4000001ff00 */
[----:B------:R-:W-:Y:S01]  /*5520*/  CS2R R64, SRZ ;  /* 0x0000000000407805 */ /* 0x000fe2000001ff00 */
[----:B------:R-:W0:Y:S01]  /*5530*/  SHFL.BFLY PT, R41, R4, 0x2, 0x1f ;  /* 0x0c401f0004297f89 */ /* 0x000e2200000e0000 */
[----:B------:R-:W-:Y:S01]  /*5540*/  CS2R R44, SRZ ;  /* 0x00000000002c7805 */ /* 0x000fe2000001ff00 */
[----:B------:R-:W2:Y:S01]  /*5550*/  MUFU.EX2 R51, R51 ;  /* 0x0000003300337308 */ /* 0x000ea20000000800 */
[----:B-1----:R-:W-:-:S07]  /*5560*/  F2FP.F16.F32.PACK_AB R205, R49, R48 ;  /* 0x0000003031cd723e */ /* 0x002fce00000000ff */
[----:B------:R-:W-:Y:S08]  /*5570*/  MUFU.EX2 R52, R52 ;  /* 0x0000003400347308 */ /* 0x000ff00000000800 */
[----:B------:R-:W-:Y:S01]  /*5580*/  MUFU.EX2 R201, R54 ;  /* 0x0000003600c97308 */ /* 0x000fe20000000800 */
[----:B--2---:R-:W-:Y:S02]  /*5590*/  F2FP.F16.F32.PACK_AB R207, R51, R50 ;  /* 0x0000003233cf723e */ /* 0x004fe400000000ff */
[----:B0-----:R-:W-:-:S05]  /*55a0*/  FMNMX.FTZ R41, R4, R41, !PT ;  /* 0x0000002904297209 */ /* 0x001fca0007810000 */
[----:B------:R-:W-:Y:S01]  /*55b0*/  MUFU.EX2 R55, R55 ;  /* 0x0000003700377308 */ /* 0x000fe20000000800 */
[----:B------:R-:W0:Y:S07]  /*55c0*/  SHFL.BFLY PT, R4, R41, 0x1, 0x1f ;  /* 0x0c201f0029047f89 */ /* 0x000e2e00000e0000 */
[----:B------:R-:W1:Y:S08]  /*55d0*/  MUFU.EX2 R56, R56 ;  /* 0x0000003800387308 */ /* 0x000e700000000800 */
[----:B------:R-:W-:Y:S08]  /*55e0*/  MUFU.EX2 R57, R57 ;  /* 0x0000003900397308 */ /* 0x000ff00000000800 */
[----:B------:R-:W2:Y:S01]  /*55f0*/  MUFU.EX2 R58, R58 ;  /* 0x0000003a003a7308 */ /* 0x000ea20000000800 */
[----:B-1----:R-:W-:-:S02]  /*5600*/  F2FP.F16.F32.PACK_AB R203, R56, R55 ;  /* 0x0000003738cb723e */ /* 0x002fc400000000ff */
[----:B0-----:R-:W-:-:S04]  /*5610*/  FMNMX.FTZ R4, R41, R4, !PT ;  /* 0x0000000429047209 */ /* 0x001fc80007810000 */
        /* <DEDUP_REMOVED lines=28> */
[----:B--2---:R-:W-:Y:S01]  /*57e0*/  F2FP.F16.F32.PACK_AB R197, R58, R57 ;  /* 0x000000393ac5723e */ /* 0x004fe200000000ff */
[----:B------:R-:W-:Y:S01]  /*57f0*/  MUFU.EX2 R20, R20 ;  /* 0x0000001400147308 */ /* 0x000fe20000000800 */
[----:B0-----:R-:W-:-:S07]  /*5800*/  F2FP.F16.F32.PACK_AB R199, R60, R59 ;  /* 0x0000003b3cc7723e */ /* 0x001fce00000000ff */
[----:B------:R-:W0:Y:S01]  /*5810*/  MUFU.EX2 R21, R21 ;  /* 0x0000001500157308 */ /* 0x000e220000000800 */
[----:B-1----:R-:W-:-:S07]  /*5820*/  F2FP.F16.F32.PACK_AB R208, R18, R5 ;  /* 0x0000000512d0723e */ /* 0x002fce00000000ff */
[----:B------:R-:W-:Y:S08]  /*5830*/  MUFU.EX2 R24, R24 ;  /* 0x0000001800187308 */ /* 0x000ff00000000800 */
[----:B------:R-:W1:Y:S01]  /*5840*/  MUFU.EX2 R41, R26 ;  /* 0x0000001a00297308 */ /* 0x000e620000000800 */
[----:B0-----:R-:W-:-:S07]  /*5850*/  F2FP.F16.F32.PACK_AB R210, R21, R20 ;  /* 0x0000001415d2723e */ /* 0x001fce00000000ff */
[----:B------:R0:W-:Y:S08]  /*5860*/  MUFU.EX2 R206, R27 ;  /* 0x0000001b00ce7308 */ /* 0x0001f00000000800 */
[----:B------:R-:W2:Y:S01]  /*5870*/  MUFU.EX2 R25, R25 ;  /* 0x0000001900197308 */ /* 0x000ea20000000800 */
[----:B0-----:R-:W-:Y:S01]  /*5880*/  FADD.FTZ R27, R5, R18 ;  /* 0x00000012051b7221 */ /* 0x001fe20000010000 */
[----:B-1----:R-:W-:-:S03]  /*5890*/  F2FP.F16.F32.PACK_AB R204, R41, R24 ;  /* 0x0000001829cc723e */ /* 0x002fc600000000ff */
[----:B------:R-:W-:-:S03]  /*58a0*/  FADD.FTZ R26, R20, R27 ;  /* 0x0000001b141a7221 */ /* 0x000fc60000010000 */
[----:B------:R0:W-:Y:S01]  /*58b0*/  MUFU.EX2 R43, R30 ;  /* 0x0000001e002b7308 */ /* 0x0001e20000000800 */
[----:B------:R-:W-:-:S04]  /*58c0*/  FADD.FTZ R27, R21, R26 ;  /* 0x0000001a151b7221 */ /* 0x000fc80000010000 */
[----:B------:R-:W-:-:S03]  /*58d0*/  FADD.FTZ R0, R24, R27 ;  /* 0x0000001b18007221 */ /* 0x000fc60000010000 */
[----:B------:R1:W-:Y:S01]  /*58e0*/  MUFU.EX2 R202, R31 ;  /* 0x0000001f00ca7308 */ /* 0x0003e20000000800 */
[----:B0-----:R-:W-:Y:S01]  /*58f0*/  FADD.FTZ R30, R46, R53 ;  /* 0x000000352e1e7221 */ /* 0x001fe20000010000 */
[----:B------:R-:W-:Y:S01]  /*5900*/  FADD.FTZ R0, R41, R0 ;  /* 0x0000000029007221 */ /* 0x000fe20000010000 */
[----:B------:R-:W-:-:S05]  /*5910*/  CS2R R40, SRZ ;  /* 0x0000000000287805 */ /* 0x000fca000001ff00 */
[----:B------:R-:W0:Y:S01]  /*5920*/  MUFU.EX2 R28, R28 ;  /* 0x0000001c001c7308 */ /* 0x000e220000000800 */
[----:B-1----:R-:W-:Y:S01]  /*5930*/  FADD.FTZ R31, R47, R30 ;  /* 0x0000001e2f1f7221 */ /* 0x002fe20000010000 */
[----:B------:R-:W-:-:S03]  /*5940*/  CS2R R46, SRZ ;  /* 0x00000000002e7805 */ /* 0x000fc6000001ff00 */
[----:B------:R-:W-:Y:S01]  /*5950*/  FADD.FTZ R26, R48, R31 ;  /* 0x0000001f301a7221 */ /* 0x000fe20000010000 */
[----:B--2---:R-:W-:Y:S02]  /*5960*/  FADD.FTZ R31, R25, R0 ;  /* 0x00000000191f7221 */ /* 0x004fe40000010000 */
[----:B------:R-:W1:Y:S01]  /*5970*/  MUFU.EX2 R29, R29 ;  /* 0x0000001d001d7308 */ /* 0x000e620000000800 */
[----:B------:R-:W-:Y:S01]  /*5980*/  FADD.FTZ R27, R49, R26 ;  /* 0x0000001a311b7221 */ /* 0x000fe20000010000 */
[C---:B------:R-:W-:Y:S01]  /*5990*/  FADD.FTZ R31, R206.reuse, R31 ;  /* 0x0000001fce1f7221 */ /* 0x040fe20000010000 */
[----:B------:R-:W-:Y:S02]  /*59a0*/  F2FP.F16.F32.PACK_AB R206, R206, R25 ;  /* 0x00000019cece723e */ /* 0x000fe400000000ff */
[----:B------:R-:W-:Y:S01]  /*59b0*/  CS2R R48, SRZ ;  /* 0x0000000000307805 */ /* 0x000fe2000001ff00 */
[----:B------:R-:W-:Y:S01]  /*59c0*/  FADD.FTZ R0, R50, R27 ;  /* 0x0000001b32007221 */ /* 0x000fe20000010000 */
[----:B------:R-:W-:Y:S01]  /*59d0*/  CS2R R24, SRZ ;  /* 0x0000000000187805 */ /* 0x000fe2000001ff00 */
[----:B------:R-:W2:Y:S02]  /*59e0*/  MUFU.EX2 R32, R32 ;  /* 0x0000002000207308 */ /* 0x000ea40000000800 */
[----:B------:R-:W-:Y:S01]  /*59f0*/  FADD.FTZ R27, R51, R0 ;  /* 0x00000000331b7221 */ /* 0x000fe20000010000 */
[----:B0-----:R-:W-:Y:S01]  /*5a00*/  FADD.FTZ R0, R28, R31 ;  /* 0x0000001f1c007221 */ /* 0x001fe20000010000 */
[----:B------:R-:W-:-:S02]  /*5a10*/  F2FP.F16.F32.PACK_AB R200, R43, R28 ;  /* 0x0000001c2bc8723e */ /* 0x000fc400000000ff */
[----:B------:R-:W-:Y:S01]  /*5a20*/  CS2R R50, SRZ ;  /* 0x0000000000327805 */ /* 0x000fe2000001ff00 */
[----:B------:R-:W-:Y:S01]  /*5a30*/  FADD.FTZ R26, R52, R27 ;  /* 0x0000001b341a7221 */ /* 0x000fe20000010000 */
[----:B------:R-:W-:Y:S01]  /*5a40*/  FADD.FTZ R0, R43, R0 ;  /* 0x000000002b007221 */ /* 0x000fe20000010000 */
[----:B------:R-:W-:Y:S01]  /*5a50*/  CS2R R42, SRZ ;  /* 0x00000000002a7805 */ /* 0x000fe2000001ff00 */
[----:B------:R-:W0:Y:S01]  /*5a60*/  MUFU.EX2 R33, R33 ;  /* 0x0000002100217308 */ /* 0x000e220000000800 */
[----:B------:R-:W-:Y:S01]  /*5a70*/  FADD.FTZ R26, R201, R26 ;  /* 0x0000001ac91a7221 */ /* 0x000fe20000010000 */
[----:B-1----:R-:W-:Y:S01]  /*5a80*/  FADD.FTZ R27, R29, R0 ;  /* 0x000000001d1b7221 */ /* 0x002fe20000010000 */
[----:B------:R-:W-:Y:S02]  /*5a90*/  F2FP.F16.F32.PACK_AB R201, R201, R52 ;  /* 0x00000034c9c9723e */ /* 0x000fe400000000ff */
[----:B------:R-:W-:Y:S01]  /*5aa0*/  CS2R R52, SRZ ;  /* 0x0000000000347805 */ /* 0x000fe2000001ff00 */
[----:B------:R-:W-:Y:S01]  /*5ab0*/  FADD.FTZ R31, R55, R26 ;  /* 0x0000001a371f7221 */ /* 0x000fe20000010000 */
[C---:B------:R-:W-:Y:S01]  /*5ac0*/  FADD.FTZ R27, R202.reuse, R27 ;  /* 0x0000001bca1b7221 */ /* 0x040fe20000010000 */
[----:B------:R-:W-:Y:S01]  /*5ad0*/  F2FP.F16.F32.PACK_AB R202, R202, R29 ;  /* 0x0000001dcaca723e */ /* 0x000fe200000000ff */
[----:B------:R-:W1:Y:S01]  /*5ae0*/  MUFU.EX2 R34, R34 ;  /* 0x0000002200227308 */ /* 0x000e620000000800 */
[----:B------:R-:W-:Y:S01]  /*5af0*/  FADD.FTZ R0, R56, R31 ;  /* 0x0000001f38007221 */ /* 0x000fe20000010000 */
[----:B--2---:R-:W-:Y:S01]  /*5b00*/  FADD.FTZ R26, R32, R27 ;  /* 0x0000001b201a7221 */ /* 0x004fe20000010000 */
[----:B------:R-:W-:-:S02]  /*5b10*/  CS2R R54, SRZ ;  /* 0x0000000000367805 */ /* 0x000fc4000001ff00 */
[----:B------:R-:W-:Y:S01]  /*5b20*/  CS2R R30, SRZ ;  /* 0x00000000001e7805 */ /* 0x000fe2000001ff00 */
[----:B------:R-:W-:Y:S01]  /*5b30*/  FADD.FTZ R5, R57, R0 ;  /* 0x0000000039057221 */ /* 0x000fe20000010000 */
[----:B------:R-:W-:Y:S02]  /*5b40*/  CS2R R56, SRZ ;  /* 0x0000000000387805 */ /* 0x000fe4000001ff00 */
[----:B------:R-:W-:Y:S01]  /*5b50*/  CS2R R28, SRZ ;  /* 0x00000000001c7805 */ /* 0x000fe2000001ff00 */
[----:B------:R-:W2:Y:S01]  /*5b60*/  MUFU.EX2 R35, R35 ;  /* 0x0000002300237308 */ /* 0x000ea20000000800 */
[C---:B0-----:R-:W-:Y:S01]  /*5b70*/  FADD.FTZ R21, R33.reuse, R26 ;  /* 0x0000001a21157221 */ /* 0x041fe20000010000 */
[----:B------:R-:W-:Y:S01]  /*5b80*/  FADD.FTZ R0, R58, R5 ;  /* 0x000000053a007221 */ /* 0x000fe20000010000 */
[----:B------:R-:W-:Y:S02]  /*5b90*/  F2FP.F16.F32.PACK_AB R196, R33, R32 ;  /* 0x0000002021c4723e */ /* 0x000fe400000000ff */
[----:B------:R-:W-:-:S02]  /*5ba0*/  CS2R R32, SRZ ;  /* 0x0000000000207805 */ /* 0x000fc4000001ff00 */
        /* <DEDUP_REMOVED lines=13> */
[----:B-1----:R-:W-:-:S07]  /*5c80*/  FADD.FTZ R18, R36, R21 ;  /* 0x0000001524127221 */ /* 0x002fce0000010000 */
[----:B------:R-:W1:Y:S01]  /*5c90*/  MUFU.EX2 R63, R63 ;  /* 0x0000003f003f7308 */ /* 0x000e620000000800 */
[C---:B--2---:R-:W-:Y:S01]  /*5ca0*/  FADD.FTZ R0, R62.reuse, R5 ;  /* 0x000000053e007221 */ /* 0x044fe20000010000 */
[----:B------:R-:W-:Y:S02]  /*5cb0*/  F2FP.F16.F32.PACK_AB R193, R62, R61 ;  /* 0x0000003d3ec1723e */ /* 0x000fe400000000ff */
[----:B------:R-:W-:-:S04]  /*5cc0*/  CS2R R60, SRZ ;  /* 0x00000000003c7805 */ /* 0x000fc8000001ff00 */
[----:B------:R-:W2:Y:S01]  /*5cd0*/  MUFU.EX2 R38, R38 ;  /* 0x0000002600267308 */ /* 0x000ea20000000800 */
[C---:B0-----:R-:W-:Y:S01]  /*5ce0*/  FADD.FTZ R21, R37.reuse, R18 ;  /* 0x0000001225157221 */ /* 0x041fe20000010000 */
[----:B------:R-:W-:Y:S02]  /*5cf0*/  F2FP.F16.F32.PACK_AB R192, R37, R36 ;  /* 0x0000002425c0723e */ /* 0x000fe400000000ff */
[----:B------:R-:W-:-:S04]  /*5d00*/  CS2R R36, SRZ ;  /* 0x0000000000247805 */ /* 0x000fc8000001ff00 */
[----:B------:R-:W0:Y:S01]  /*5d10*/  MUFU.EX2 R39, R39 ;  /* 0x0000002700277308 */ /* 0x000e220000000800 */
[----:B-1----:R-:W-:Y:S01]  /*5d20*/  FADD.FTZ R5, R63, R0 ;  /* 0x000000003f057221 */ /* 0x002fe20000010000 */
[----:B------:R-:W-:-:S06]  /*5d30*/  IMAD.MOV.U32 R0, RZ, RZ, 0x3f800000 ;  /* 0x3f800000ff007424 */ /* 0x000fcc00078e00ff */
[----:B------:R-:W1:Y:S01]  /*5d40*/  MUFU.EX2 R2, R2 ;  /* 0x0000000200027308 */ /* 0x000e620000000800 */
[----:B--2---:R-:W-:-:S04]  /*5d50*/  FADD.FTZ R18, R38, R21 ;  /* 0x0000001526127221 */ /* 0x004fc80000010000 */
[C---:B0-----:R-:W-:Y:S01]  /*5d60*/  FADD.FTZ R18, R39.reuse, R18 ;  /* 0x0000001227127221 */ /* 0x041fe20000010000 */
[----:B------:R-:W-:Y:S02]  /*5d70*/  F2FP.F16.F32.PACK_AB R194, R39, R38 ;  /* 0x0000002627c2723e */ /* 0x000fe400000000ff */
[----:B------:R-:W-:Y:S01]  /*5d80*/  CS2R R38, SRZ ;  /* 0x0000000000267805 */ /* 0x000fe2000001ff00 */
[C---:B-1----:R-:W-:Y:S01]  /*5d90*/  FADD.FTZ R5, R2.reuse, R5 ;  /* 0x0000000502057221 */ /* 0x042fe20000010000 */
[----:B------:R-:W-:Y:S01]  /*5da0*/  F2FP.F16.F32.PACK_AB R195, R2, R63 ;  /* 0x0000003f02c3723e */ /* 0x000fe200000000ff */
[----:B------:R-:W-:Y:S01]  /*5db0*/  IMAD.MOV.U32 R2, RZ, RZ, 0x3f800000 ;  /* 0x3f800000ff027424 */ /* 0x000fe200078e00ff */
[----:B------:R-:W-:Y:S01]  /*5dc0*/  CS2R R62, SRZ ;  /* 0x00000000003e7805 */ /* 0x000fe2000001ff00 */
[----:B------:R-:W-:Y:S06]  /*5dd0*/  @!P1 BRA `(.L_x_2427) ;  /* 0x0000004000d49947 */ /* 0x000fec0003800000 */
[----:B------:R-:W-:Y:S01]  /*5de0*/  R2UR UR4, R17 ;  /* 0x00000000110472ca */ /* 0x000fe200000e0000 */
[----:B------:R-:W-:Y:S01]  /*5df0*/  IMAD.MOV.U32 R228, RZ, RZ, R3 ;  /* 0x000000ffffe47224 */ /* 0x000fe200078e0003 */
[----:B------:R-:W-:Y:S01]  /*5e00*/  MOV R2, 0x3f800000 ;  /* 0x3f80000000027802 */ /* 0x000fe20000000f00 */
[----:B------:R-:W-:Y:S01]  /*5e10*/  IMAD.MOV.U32 R21, RZ, RZ, R4 ;  /* 0x000000ffff157224 */ /* 0x000fe200078e0004 */
[----:B------:R-:W-:Y:S01]  /*5e20*/  UMOV UR60, UR36 ;  /* 0x00000024003c7c82 */ /* 0x000fe20008000000 */
[----:B------:R-:W-:Y:S01]  /*5e30*/  IMAD.MOV.U32 R151, RZ, RZ, RZ ;  /* 0x000000ffff977224 */ /* 0x000fe200078e00ff */
[----:B------:R-:W-:-:S07]  /*5e40*/  ULDC UR37, c[0x0][0x9d8] ;  /* 0x0002760000257ab9 */ /* 0x000fce0000000800 */
[----:B------:R-:W-:-:S07]  /*5e50*/  IMAD.U32 R20, RZ, RZ, UR4 ;  /* 0x00000004ff147e24 */ /* 0x000fce000f8e00ff */
.L_x_2438:
[----:B------:R-:W-:Y:S01]  /*5e60*/  R2UR UR5, R20 ;  /* 0x00000000140572ca */ /* 0x000fe200000e0000 */
[----:B------:R-:W-:-:S04]  /*5e70*/  UISETP.NE.AND UP0, UPT, UR60, 0x1, UPT ;  /* 0x000000013c00788c */ /* 0x000fc8000bf05270 */
[----:B------:R-:W-:-:S08]  /*5e80*/  USEL UR4, URZ, 0x1, UP0 ;  /* 0x000000013f047887 */ /* 0x000fd00008000000 */
[----:B------:R-:W-:-:S06]  /*5e90*/  ULOP3.LUT UR4, UR5, UR4, URZ, 0x3c, !UPT ;  /* 0x0000000405047292 */ /* 0x000fcc000f8e3c3f */
[----:B------:R-:W-:Y:S01]  /*5ea0*/  IMAD.U32 R17, RZ, RZ, UR4 ;  /* 0x00000004ff117e24 */ /* 0x000fe2000f8e00ff */
[----:B------:R-:W-:Y:S06]  /*5eb0*/  @!P0 BRA `(.L_x_2428) ;  /* 0x0000000000048947 */ /* 0x000fec0003800000 */
[----:B------:R-:W-:Y:S01]  /*5ec0*/  BPT.TRAP 0x1 ;  /* 0x000000040000795c */ /* 0x000fe20000300000 */
.L_x_2428:
[----:B------:R-:W-:Y:S01]  /*5ed0*/  R2UR UR4, R16 ;  /* 0x00000000100472ca */ /* 0x000fe200000e0000 */
[----:B------:R-:W-:Y:S01]  /*5ee0*/  UIADD3 UR36, UR60, 0x1, URZ ;  /* 0x000000013c247890 */ /* 0x000fe2000fffe03f */
[----:B------:R-:W-:-:S03]  /*5ef0*/  R2UR UR5, R17 ;  /* 0x00000000110572ca */ /* 0x000fc600000e0000 */
[----:B------:R-:W-:-:S04]  /*5f00*/  UISETP.NE.AND UP0, UPT, UR36, 0x2, UPT ;  /* 0x000000022400788c */ /* 0x000fc8000bf05270 */
[----:B------:R-:W-:-:S04]  /*5f10*/  USEL UR36, UR36, URZ, UP0 ;  /* 0x0000003f24247287 */ /* 0x000fc80008000000 */
[----:B------:R-:W-:Y:S02]  /*5f20*/  ULEA UR4, UR36, UR4, 0x3 ;  /* 0x0000000424047291 */ /* 0x000fe4000f8e183f */
[----:B------:R-:W-:-:S04]  /*5f30*/  IMAD.U32 R4, RZ, RZ, UR5 ;  /* 0x00000005ff047e24 */ /* 0x000fc8000f8e00ff */
[----:B------:R-:W-:Y:S01]  /*5f40*/  IMAD.U32 R3, RZ, RZ, UR4 ;  /* 0x00000004ff037e24 */ /* 0x000fe2000f8e00ff */
[----:B------:R-:W-:-:S04]  /*5f50*/  SHF.L.U32 R4, R4, 0x1f, RZ ;  /* 0x0000001f04047819 */ /* 0x000fc800000006ff */
[----:B------:R0:W1:Y:S01]  /*5f60*/  SYNCS.PHASECHK.TRANS64.TRYWAIT P1, [UR4+0x38830], R4 ;  /* 0x03883004ff0075a7 */ /* 0x0000620008020144 */
[----:B------:R-:W-:Y:S05]  /*5f70*/  @!P0 BRA `(.L_x_2429) ;  /* 0x0000000000048947 */ /* 0x000fea0003800000 */
[----:B------:R-:W-:Y:S01]  /*5f80*/  BPT.TRAP 0x1 ;  /* 0x000000040000795c */ /* 0x000fe20000300000 */
.L_x_2429:
[----:B-1----:R-:W-:Y:S05]  /*5f90*/  @P1 BRA `(.L_x_2430) ;  /* 0x00000000000c1947 */ /* 0x002fea0003800000 */
[----:B------:R-:W-:-:S13]  /*5fa0*/  R2UR UR4, R3 ;  /* 0x00000000030472ca */ /* 0x000fda00000e0000 */
[----:B------:R-:W1:Y:S02]  /*5fb0*/  SYNCS.PHASECHK.TRANS64.TRYWAIT P1, [UR4+0x38830], R4 ;  /* 0x03883004ff0075a7 */ /* 0x000e640008020144 */
[----:B-1----:R-:W-:Y:S05]  /*5fc0*/  @!P1 BRA `(.L_x_2431) ;  /* 0x0000012000ac9947 */ /* 0x002fea0003800000 */
.L_x_2430:
        /* <DEDUP_REMOVED lines=25> */
[----:B------:R-:W-:Y:S01]  /*6160*/  UMOV UR59, 0x40000040 ;  /* 0x40000040003b7882 */ /* 0x000fe20000000000 */
[----:B------:R-:W-:Y:S01]  /*6170*/  UMOV UR56, UR6 ;  /* 0x0000000600387c82 */ /* 0x000fe20008000000 */
[----:B------:R-:W-:Y:S01]  /*6180*/  UMOV UR57, UR7 ;  /* 0x0000000700397c82 */ /* 0x000fe20008000000 */
        /* <DEDUP_REMOVED lines=56> */
[----:B------:R-:W-:Y:S01]  /*6510*/  UMOV UR59, 0x40000040 ;  /* 0x40000040003b7882 */ /* 0x000fe20000000000 */
[----:B------:R-:W-:Y:S01]  /*6520*/  UMOV UR56, UR6 ;  /* 0x0000000600387c82 */ /* 0x000fe20008000000 */
[----:B------:R-:W-:Y:S01]  /*6530*/  UMOV UR57, UR7 ;  /* 0x0000000700397c82 */ /* 0x000fe20008000000 */
        /* <DEDUP_REMOVED lines=95> */
[----:B------:R-:W-:Y:S01]  /*6b30*/  UMOV UR59, 0x40000040 ;  /* 0x40000040003b7882 */ /* 0x000fe20000000000 */
[----:B------:R-:W-:Y:S01]  /*6b40*/  UMOV UR56, UR6 ;  /* 0x0000000600387c82 */ /* 0x000fe20008000000 */
[----:B------:R-:W-:Y:S01]  /*6b50*/  UMOV UR57, UR7 ;  /* 0x0000000700397c82 */ /* 0x000fe20008000000 */
[----:B------:R-:W-:Y:S02]  /*6b60*/  R2UR UR6, R8 ;  /* 0x00000000080672ca */ /* 0x000fe400000e0000 */
[----:B------:R-:W-:Y:S01]  /*6b70*/  R2UR UR7, R9 ;  /* 0x00000000090772ca */ /* 0x000fe200000e0000 */
[----:B------:R-:W-:Y:S02]  /*6b80*/  WARPGROUP.DEPBAR.LE gsb0, 0x0 ;  /* 0x00008000000079c5 */ /* 0x000fe40000010000 */
[----:B-1----:R-:W-:-:S06]  /*6b90*/  WARPGROUP.ARRIVE ;  /* 0x00000000000079c5 */ /* 0x002fcc0000000000 */
[----:B------:R-:W-:Y:S01]  /*6ba0*/  HGMMA.64x16x16.F32 R152, gdesc[UR56], RZ, !UPT, gsb0 ;  /* 0x00200000389879f0 */ /* 0x000fe2000c0008ff */
[----:B------:R-:W-:Y:S01]  /*6bb0*/  UIADD3 UR58, UR4, 0x2, URZ ;  /* 0x00000002043a7890 */ /* 0x000fe2000fffe03f */
[----:B------:R-:W-:Y:S01]  /*6bc0*/  UMOV UR59, 0x40000040 ;  /* 0x40000040003b7882 */ /* 0x000fe20000000000 */
[----:B------:R-:W-:Y:S01]  /*6bd0*/  UMOV UR56, UR14 ;  /* 0x0000000e00387c82 */ /* 0x000fe20008000000 */
[----:B------:R-:W-:Y:S01]  /*6be0*/  UMOV UR57, UR15 ;  /* 0x0000000f00397c82 */ /* 0x000fe20008000000 */
[----:B------:R-:W-:Y:S02]  /*6bf0*/  WARPGROUP.DEPBAR.LE gsb0, 0x0 ;  /* 0x00008000000079c5 */ /* 0x000fe40000010000 */
[----:B------:R-:W-:-:S06]  /*6c00*/  WARPGROUP.ARRIVE ;  /* 0x00000000000079c5 */ /* 0x000fcc0000000000 */
[----:B------:R-:W-:Y:S01]  /*6c10*/  HGMMA.64x16x16.F32 R184, gdesc[UR56], R184, gsb0 ;  /* 0x0020000038b879f0 */ /* 0x000fe200080008b8 */
        /* <DEDUP_REMOVED lines=25> */
[----:B------:R-:W-:Y:S01]  /*6db0*/  UIADD3 UR14, UR4, 0x282, URZ ;  /* 0x00000282040e7890 */ /* 0x000fe2000fffe03f */
[----:B------:R-:W-:Y:S01]  /*6dc0*/  UMOV UR15, 0x40000040 ;  /* 0x40000040000f7882 */ /* 0x000fe20000000000 */
        /* <DEDUP_REMOVED lines=368> */
.L_x_2432:
        /* <DEDUP_REMOVED lines=8> */
.L_x_2433:
[----:B--2---:R-:W-:Y:S05]  /*8550*/  @P1 BRA `(.L_x_2434) ;  /* 0x0000000000081947 */ /* 0x004fea0003800000 */
[----:B------:R-:W2:Y:S02]  /*8560*/  SYNCS.PHASECHK.TRANS64.TRYWAIT P1, [UR4+0x38850], R0 ;  /* 0x03885000ff0075a7 */ /* 0x000ea40008020144 */
[----:B--2---:R-:W-:Y:S05]  /*8570*/  @!P1 BRA `(.L_x_2435) ;  /* 0x000000fc005c9947 */ /* 0x004fea0003800000 */
.L_x_2434:
        /* <DEDUP_REMOVED lines=37> */
.L_x_2436:
[----:B------:R-:W-:Y:S01]  /*87d0*/  R2UR UR6, R213 ;  /* 0x00000000d50672ca */ /* 0x000fe200000e0000 */
[----:B-12---:R-:W-:Y:S01]  /*87e0*/  FMUL.FTZ R0, R187, UR37 ;  /* 0x00000025bb007c20 */ /* 0x006fe20008410000 */
[----:B------:R-:W-:Y:S01]  /*87f0*/  R2UR UR5, R214 ;  /* 0x00000000d60572ca */ /* 0x000fe200000e0000 */
[----:B------:R-:W-:Y:S01]  /*8800*/  FMUL.FTZ R187, R188, UR37 ;  /* 0x00000025bcbb7c20 */ /* 0x000fe20008410000 */
[----:B------:R-:W-:Y:S01]  /*8810*/  FMUL.FTZ R188, R177, UR37 ;  /* 0x00000025b1bc7c20 */ /* 0x000fe20008410000 */
[----:B------:R-:W-:Y:S01]  /*8820*/  FMUL.FTZ R177, R179, UR37 ;  /* 0x00000025b3b17c20 */ /* 0x000fe20008410000 */
[----:B------:R-:W-:Y:S01]  /*8830*/  FMUL.FTZ R2, R186, UR37 ;  /* 0x00000025ba027c20 */ /* 0x000fe20008410000 */
[----:B------:R-:W-:Y:S01]  /*8840*/  FMUL.FTZ R186, R189, UR37 ;  /* 0x00000025bdba7c20 */ /* 0x000fe20008410000 */
[----:B------:R-:W-:Y:S01]  /*8850*/  R2UR UR7, R23 ;  /* 0x00000000170772ca */ /* 0x000fe200000e0000 */
[----:B------:R-:W-:Y:S01]  /*8860*/  FMUL.FTZ R192, R184, UR37 ;  /* 0x00000025b8c07c20 */ /* 0x000fe20008410000 */
[----:B------:R-:W-:Y:S01]  /*8870*/  FMUL.FTZ R184, R191, UR37 ;  /* 0x00000025bfb87c20 */ /* 0x000fe20008410000 */
[----:B------:R-:W-:Y:S01]  /*8880*/  FMUL.FTZ R191, R181, UR37 ;  /* 0x00000025b5bf7c20 */ /* 0x000fe20008410000 */
[----:B------:R-:W-:Y:S01]  /*8890*/  FMUL.FTZ R181, R169, UR37 ;  /* 0x00000025a9b57c20 */ /* 0x000fe20008410000 */
[----:B------:R-:W-:Y:S01]  /*88a0*/  UISETP.NE.AND UP0, UPT, UR6, URZ, UPT ;  /* 0x0000003f0600728c */ /* 0x000fe2000bf05270 */
[----:B------:R-:W-:Y:S01]  /*88b0*/  R2UR UR6, R212 ;  /* 0x00000000d40672ca */ /* 0x000fe200000e0000 */
[----:B------:R-:W-:Y:S01]  /*88c0*/  FMUL.FTZ R185, R185, UR37 ;  /* 0x00000025b9b97c20 */ /* 0x000fe20008410000 */
[----:B0-----:R-:W-:Y:S01]  /*88d0*/  IADD3 R4, R216, UR5, RZ ;  /* 0x00000005d8047c10 */ /* 0x001fe2000fffe0ff */
[----:B------:R-:W0:Y:S01]  /*88e0*/  MUFU.TANH R192, R192 ;  /* 0x000000c000c07308 */ /* 0x000e220000002400 */
[----:B------:R-:W-:Y:S01]  /*88f0*/  FMUL.FTZ R20, R190, UR37 ;  /* 0x00000025be147c20 */ /* 0x000fe20008410000 */
[----:B------:R-:W-:Y:S01]  /*8900*/  PLOP3.LUT P1, PT, PT, PT, UP0, 0x80, 0x0 ;  /* 0x000000000000781c */ /* 0x000fe20003f2f008 */
[----:B------:R-:W-:Y:S01]  /*8910*/  FMUL.FTZ R190, R176, UR37 ;  /* 0x00000025b0be7c20 */ /* 0x000fe20008410000 */
[----:B------:R-:W-:Y:S01]  /*8920*/  PLOP3.LUT P2, PT, PT, PT, UP0, 0x80, 0x0 ;  /* 0x000000000000781c */ /* 0x000fe20003f4f008 */
[----:B------:R-:W-:-:S02]  /*8930*/  IMAD.U32 R169, RZ, RZ, UR7 ;  /* 0x00000007ffa97e24 */ /* 0x000fc4000f8e00ff */
[----:B------:R-:W-:Y:S01]  /*8940*/  FMUL.FTZ R193, R173, UR37 ;  /* 0x00000025adc17c20 */ /* 0x000fe20008410000 */
[----:B------:R-:W-:Y:S01]  /*8950*/  @UP0 ULDC UR5, c[0x0][0x44c] ;  /* 0x0001130000050ab9 */ /* 0x000fe20000000800 */
[----:B------:R-:W1:Y:S01]  /*8960*/  MUFU.TANH R185, R185 ;  /* 0x000000b900b97308 */ /* 0x000e620000002400 */
        /* <DEDUP_REMOVED lines=12> */
[----:B------:R-:W-:Y:S01]  /*8a30*/  UMOV UR5, 0x1 ;  /* 0x0000000100057882 */ /* 0x000fe20000000000 */
[----:B------:R-:W-:Y:S01]  /*8a40*/  FMUL.FTZ R179, R168, UR37 ;  /* 0x00000025a8b37c20 */ /* 0x000fe20008410000 */
[----:B------:R-:W-:Y:S01]  /*8a50*/  UIMAD UR5, UR61, -0x50, UR5 ;  /* 0xffffffb03d0578a4 */ /* 0x000fe2000f8e0205 */
[----:B------:R-:W-:Y:S01]  /*8a60*/  IMAD.MOV.U32 R168, RZ, RZ, -0x2 ;  /* 0xfffffffeffa87424 */ /* 0x000fe200078e00ff */
[----:B------:R-:W3:Y:S01]  /*8a70*/  SHFL.IDX PT, R189, R4, RZ, 0x1c1f ;  /* 0x001c1fff04bd7589 */ /* 0x000ee200000e0000 */
[----:B------:R-:W4:Y:S01]  /*8a80*/  MUFU.TANH R186, R186 ;  /* 0x000000ba00ba7308 */ /* 0x000f220000002400 */
[----:B------:R-:W-:Y:S01]  /*8a90*/  FMUL.FTZ R162, R162, UR37 ;  /* 0x00000025a2a27c20 */ /* 0x000fe20008410000 */
[----:B------:R-:W-:Y:S01]  /*8aa0*/  FMUL.FTZ R159, R159, UR37 ;  /* 0x000000259f9f7c20 */ /* 0x000fe20008410000 */
[----:B------:R-:W-:Y:S01]  /*8ab0*/  IMAD R168, R215, R168, UR5 ;  /* 0x00000005d7a87e24 */ /* 0x000fe2000f8e02a8 */
[----:B------:R-:W-:Y:S01]  /*8ac0*/  ULDC UR5, c[0x0][0x988] ;  /* 0x0002620000057ab9 */ /* 0x000fe20000000800 */
[----:B------:R-:W-:Y:S01]  /*8ad0*/  FMUL.FTZ R163, R163, UR37 ;  /* 0x00000025a3a37c20 */ /* 0x000fe20008410000 */
[----:B------:R-:W-:Y:S01]  /*8ae0*/  FMUL.FTZ R166, R166, UR37 ;  /* 0x00000025a6a67c20 */ /* 0x000fe20008410000 */
[----:B------:R-:W-:Y:S01]  /*8af0*/  FMUL.FTZ R167, R167, UR37 ;  /* 0x00000025a7a77c20 */ /* 0x000fe20008410000 */
[----:B------:R-:W-:Y:S01]  /*8b00*/  IADD3 R168, -R169, UR6, R168 ;  /* 0x00000006a9a87c10 */ /* 0x000fe2000fffe1a8 */
[----:B------:R-:W5:Y:S01]  /*8b10*/  MUFU.TANH R190, R190 ;  /* 0x000000be00be7308 */ /* 0x000f620000002400 */
[----:B------:R-:W-:Y:S01]  /*8b20*/  R2UR UR6, R3 ;  /* 0x00000000030672ca */ /* 0x000fe200000e0000 */
[----:B------:R-:W-:Y:S01]  /*8b30*/  FMUL.FTZ R154, R154, UR37 ;  /* 0x000000259a9a7c20 */ /* 0x000fe20008410000 */
[----:B------:R-:W-:Y:S01]  /*8b40*/  FMUL.FTZ R155, R155, UR37 ;  /* 0x000000259b9b7c20 */ /* 0x000fe20008410000 */
[----:B------:R-:W-:Y:S01]  /*8b50*/  FMUL.FTZ R158, R158, UR37 ;  /* 0x000000259e9e7c20 */ /* 0x000fe20008410000 */
[----:B------:R-:W2:Y:S03]  /*8b60*/  S2UR UR7, SR_CgaCtaId ;  /* 0x00000000000779c3 */ /* 0x000ea60000008800 */
[----:B------:R-:W5:Y:S01]  /*8b70*/  MUFU.TANH R188, R188 ;  /* 0x000000bc00bc7308 */ /* 0x000f620000002400 */
[----:B---3--:R-:W-:-:S05]  /*8b80*/  IMAD.IADD R189, R168, 0x1, R189 ;  /* 0x00000001a8bd7824 */ /* 0x008fca00078e02bd */
[----:B------:R-:W-:Y:S02]  /*8b90*/  UIADD3 UR6, UR6, 0x38840, URZ ;  /* 0x0003884006067890 */ /* 0x000fe4000fffe03f */
[----:B------:R-:W3:Y:S01]  /*8ba0*/  MUFU.TANH R178, R178 ;  /* 0x000000b200b27308 */ /* 0x000ee20000002400 */
[C---:B------:R-:W-:Y:S02]  /*8bb0*/  ISETP.GT.AND P1, PT, R189.reuse, RZ, PT ;  /* 0x000000ffbd00720c */ /* 0x040fe40003f24270 */
[----:B------:R-:W-:Y:S02]  /*8bc0*/  ISETP.GT.AND P2, PT, R189, 0x1, PT ;  /* 0x00000001bd00780c */ /* 0x000fe40003f44270 */
[----:B0-----:R-:W-:-:S03]  /*8bd0*/  FSEL R160, R192, -INF , P1 ;  /* 0xff800000c0a07808 */ /* 0x001fc60000800000 */
[----:B------:R-:W0:Y:S01]  /*8be0*/  MUFU.TANH R191, R191 ;  /* 0x000000bf00bf7308 */ /* 0x000e220000002400 */
[----:B------:R-:W-:Y:S02]  /*8bf0*/  ISETP.GT.AND P1, PT, R189, 0x8, PT ;  /* 0x00000008bd00780c */ /* 0x000fe40003f24270 */
[----:B-1----:R-:W-:Y:S01]  /*8c00*/  FSEL R169, R185, -INF , P2 ;  /* 0xff800000b9a97808 */ /* 0x002fe20001000000 */
[----:B------:R-:W-:Y:S01]  /*8c10*/  FMUL.FTZ R185, R161, UR37 ;  /* 0x00000025a1b97c20 */ /* 0x000fe20008410000 */
[----:B------:R-:W-:Y:S01]  /*8c20*/  FMNMX.FTZ R172, R160, R21, !PT ;  /* 0x00000015a0ac7209 */ /* 0x000fe20007810000 */
[----:B--2---:R-:W-:Y:S01]  /*8c30*/  UPRMT UR6, UR7, 0x654, UR6 ;  /* 0x0000065407067896 */ /* 0x004fe20008000006 */
[----:B------:R-:W-:Y:S01]  /*8c40*/  ISETP.GT.AND P2, PT, R189, 0x9, PT ;  /* 0x00000009bd00780c */ /* 0x000fe20003f44270 */
[----:B------:R1:W-:Y:S01]  /*8c50*/  MUFU.TANH R192, R173 ;  /* 0x000000ad00c07308 */ /* 0x0003e20000002400 */
[----:B------:R-:W-:Y:S02]  /*8c60*/  FSEL R161, R187, -INF , P1 ;  /* 0xff800000bba17808 */ /* 0x000fe40000800000 */
[----:B------:R-:W-:-:S02]  /*8c70*/  FMNMX.FTZ R194, R169, R172, !PT ;  /* 0x000000aca9c27209 */ /* 0x000fc40007810000 */
[----:B------:R-:W-:Y:S02]  /*8c80*/  ISETP.GT.AND P1, PT, R189, 0x10, PT ;  /* 0x00000010bd00780c */ /* 0x000fe40003f24270 */
[----:B----4-:R-:W-:Y:S01]  /*8c90*/  FSEL R172, R186, -INF , P2 ;  /* 0xff800000baac7808 */ /* 0x010fe20001000000 */
[----:B------:R-:W2:Y:S01]  /*8ca0*/  MUFU.TANH R179, R179 ;  /* 0x000000b300b37308 */ /* 0x000ea20000002400 */
[----:B-1----:R-:W-:Y:S01]  /*8cb0*/  FMNMX.FTZ R173, R161, R194, !PT ;  /* 0x000000c2a1ad7209 */ /* 0x002fe20007810000 */
[----:B------:R-:W-:Y:S01]  /*8cc0*/  FMUL.FTZ R186, R164, UR37 ;  /* 0x00000025a4ba7c20 */ /* 0x000fe20008410000 */
[----:B------:R-:W-:Y:S01]  /*8cd0*/  ISETP.GT.AND P2, PT, R189, 0x11, PT ;  /* 0x00000011bd00780c */ /* 0x000fe20003f44270 */
[----:B------:R-:W-:Y:S01]  /*8ce0*/  SYNCS.ARRIVE.TRANS64.RED.A1T0 RZ, [UR6], RZ ;  /* 0x000000ffffff79a7 */ /* 0x000fe20008100406 */
[----:B-----5:R-:W-:Y:S02]  /*8cf0*/  FSEL R164, R190, -INF , P1 ;  /* 0xff800000bea47808 */ /* 0x020fe40000800000 */
[----:B------:R-:W-:Y:S01]  /*8d00*/  FMNMX.FTZ R187, R172, R173, !PT ;  /* 0x000000adacbb7209 */ /* 0x000fe20007810000 */
[----:B------:R-:W1:Y:S01]  /*8d10*/  MUFU.TANH R181, R181 ;  /* 0x000000b500b57308 */ /* 0x000e620000002400 */
[----:B------:R-:W-:-:S02]  /*8d20*/  FSEL R173, R188, -INF , P2 ;  /* 0xff800000bcad7808 */ /* 0x000fc40001000000 */
[----:B------:R-:W-:Y:S02]  /*8d30*/  ISETP.GT.AND P1, PT, R189, 0x18, PT ;  /* 0x00000018bd00780c */ /* 0x000fe40003f24270 */
[----:B------:R-:W-:Y:S01]  /*8d40*/  FMNMX.FTZ R188, R164, R187, !PT ;  /* 0x000000bba4bc7209 */ /* 0x000fe20007810000 */
[----:B------:R-:W-:Y:S01]  /*8d50*/  FMUL.FTZ R187, R165, UR37 ;  /* 0x00000025a5bb7c20 */ /* 0x000fe20008410000 */
[----:B------:R-:W-:Y:S01]  /*8d60*/  ISETP.GT.AND P2, PT, R189, 0x19, PT ;  /* 0x00000019bd00780c */ /* 0x000fe20003f44270 */
[----:B------:R-:W4:Y:S01]  /*8d70*/  MUFU.TANH R180, R180 ;  /* 0x000000b400b47308 */ /* 0x000f220000002400 */
[----:B---3--:R-:W-:Y:S02]  /*8d80*/  FSEL R178, R178, -INF , P1 ;  /* 0xff800000b2b27808 */ /* 0x008fe40000800000 */
[----:B------:R-:W-:Y:S01]  /*8d90*/  FMNMX.FTZ R195, R173, R188, !PT ;  /* 0x000000bcadc37209 */ /* 0x000fe20007810000 */
[----:B------:R-:W-:Y:S01]  /*8da0*/  FMUL.FTZ R188, R152, UR37 ;  /* 0x0000002598bc7c20 */ /* 0x000fe20008410000 */
[----:B------:R-:W-:-:S02]  /*8db0*/  ISETP.GT.AND P1, PT, R189, 0x20, PT ;  /* 0x00000020bd00780c */ /* 0x000fc40003f24270 */
[----:B0-----:R-:W-:Y:S01]  /*8dc0*/  FSEL R165, R191, -INF , P2 ;  /* 0xff800000bfa57808 */ /* 0x001fe20001000000 */
[----:B------:R-:W0:Y:S01]  /*8dd0*/  MUFU.TANH R193, R193 ;  /* 0x000000c100c17308 */ /* 0x000e220000002400 */
[----:B------:R-:W-:Y:S02]  /*8de0*/  FMNMX.FTZ R190, R178, R195, !PT ;  /* 0x000000c3b2be7209 */ /* 0x000fe40007810000 */
[----:B------:R-:W-:Y:S02]  /*8df0*/  ISETP.GT.AND P2, PT, R189, 0x21, PT ;  /* 0x00000021bd00780c */ /* 0x000fe40003f44270 */
[----:B--2---:R-:W-:Y:S02]  /*8e00*/  FSEL R152, R179, -INF , P1 ;  /* 0xff800000b3987808 */ /* 0x004fe40000800000 */
[----:B------:R-:W-:Y:S01]  /*8e10*/  FMNMX.FTZ R191, R165, R190, !PT ;  /* 0x000000bea5bf7209 */ /* 0x000fe20007810000 */
[----:B------:R-:W2:Y:S01]  /*8e20*/  MUFU.TANH R185, R185 ;  /* 0x000000b900b97308 */ /* 0x000ea20000002400 */
[----:B------:R-:W-:Y:S01]  /*8e30*/  ISETP.GT.AND P1, PT, R189, 0x28, PT ;  /* 0x00000028bd00780c */ /* 0x000fe20003f24270 */
[----:B------:R-:W-:Y:S01]  /*8e40*/  FMUL.FTZ R190, R153, UR37 ;  /* 0x0000002599be7c20 */ /* 0x000fe20008410000 */
[----:B-1----:R-:W-:-:S02]  /*8e50*/  FSEL R179, R181, -INF , P2 ;  /* 0xff800000b5b37808 */ /* 0x002fc40001000000 */
[----:B------:R-:W-:Y:S01]  /*8e60*/  FMNMX.FTZ R194, R152, R191, !PT ;  /* 0x000000bf98c27209 */ /* 0x000fe20007810000 */
[----:B------:R-:W-:Y:S01]  /*8e70*/  FMUL.FTZ R191, R156, UR37 ;  /* 0x000000259cbf7c20 */ /* 0x000fe20008410000 */
[----:B------:R-:W-:Y:S01]  /*8e80*/  ISETP.GT.AND P2, PT, R189, 0x29, PT ;  /* 0x00000029bd00780c */ /* 0x000fe20003f44270 */
[----:B------:R-:W1:Y:S01]  /*8e90*/  MUFU.TANH R186, R186 ;  /* 0x000000ba00ba7308 */ /* 0x000e620000002400 */
[----:B----4-:R-:W-:Y:S02]  /*8ea0*/  FSEL R153, R180, -INF , P1 ;  /* 0xff800000b4997808 */ /* 0x010fe40000800000 */
[----:B------:R-:W-:Y:S02]  /*8eb0*/  FMNMX.FTZ R194, R179, R194, !PT ;  /* 0x000000c2b3c27209 */ /* 0x000fe40007810000 */
[----:B------:R-:W-:Y:S02]  /*8ec0*/  ISETP.GT.AND P1, PT, R189, 0x30, PT ;  /* 0x00000030bd00780c */ /* 0x000fe40003f24270 */
[----:B0-----:R-:W-:Y:S01]  /*8ed0*/  FSEL R180, R193, -INF , P2 ;  /* 0xff800000c1b47808 */ /* 0x001fe20001000000 */
[----:B------:R-:W0:Y:S01]  /*8ee0*/  MUFU.TANH R187, R187 ;  /* 0x000000bb00bb7308 */ /* 0x000e220000002400 */
[----:B------:R-:W-:-:S02]  /*8ef0*/  FMNMX.FTZ R193, R153, R194, !PT ;  /* 0x000000c299c17209 */ /* 0x000fc40007810000 */
[C---:B------:R-:W-:Y:S02]  /*8f00*/  ISETP.GT.AND P2, PT, R189.reuse, 0x31, PT ;  /* 0x00000031bd00780c */ /* 0x040fe40003f44270 */
[----:B------:R-:W-:Y:S02]  /*8f10*/  FSEL R181, R192, -INF , P1 ;  /* 0xff800000c0b57808 */ /* 0x000fe40000800000 */
[----:B------:R-:W-:Y:S01]  /*8f20*/  FMNMX.FTZ R192, R180, R193, !PT ;  /* 0x000000c1b4c07209 */ /* 0x000fe20007810000 */
[----:B------:R-:W3:Y:S01]  /*8f30*/  MUFU.TANH R188, R188 ;  /* 0x000000bc00bc7308 */ /* 0x000ee20000002400 */
[----:B------:R-:W-:Y:S01]  /*8f40*/  ISETP.GT.AND P1, PT, R189, 0x38, PT ;  /* 0x00000038bd00780c */ /* 0x000fe20003f24270 */
[----:B------:R-:W-:Y:S01]  /*8f50*/  FMUL.FTZ R193, R182, UR37 ;  /* 0x00000025b6c17c20 */ /* 0x000fe20008410000 */
[----:B--2---:R-:W-:Y:S02]  /*8f60*/  FSEL R156, R185, -INF , P2 ;  /* 0xff800000b99c7808 */ /* 0x004fe40001000000 */
[----:B------:R-:W-:Y:S01]  /*8f70*/  FMNMX.FTZ R185, R181, R192, !PT ;  /* 0x000000c0b5b97209 */ /* 0x000fe20007810000 */
[----:B------:R-:W-:Y:S01]  /*8f80*/  FMUL.FTZ R192, R157, UR37 ;  /* 0x000000259dc07c20 */ /* 0x000fe20008410000 */
[----:B-1----:R-:W-:Y:S01]  /*8f90*/  FSEL R157, R186, -INF , P1 ;  /* 0xff800000ba9d7808 */ /* 0x002fe20000800000 */
[----:B------:R-:W1:Y:S01]  /*8fa0*/  MUFU.TANH R190, R190 ;  /* 0x000000be00be7308 */ /* 0x000e620000002400 */
[----:B------:R-:W-:-:S02]  /*8fb0*/  ISETP.GT.AND P2, PT, R189, 0x39, PT ;  /* 0x00000039bd00780c */ /* 0x000fc40003f44270 */
[----:B------:R-:W-:Y:S02]  /*8fc0*/  FMNMX.FTZ R186, R156, R185, !PT ;  /* 0x000000b99cba7209 */ /* 0x000fe40007810000 */
[----:B------:R-:W-:Y:S02]  /*8fd0*/  ISETP.GT.AND P1, PT, R189, 0x40, PT ;  /* 0x00000040bd00780c */ /* 0x000fe40003f24270 */
[----:B0-----:R-:W-:Y:S01]  /*8fe0*/  FSEL R185, R187, -INF , P2 ;  /* 0xff800000bbb97808 */ /* 0x001fe20001000000 */
[----:B------:R-:W0:Y:S01]  /*8ff0*/  MUFU.TANH R191, R191 ;  /* 0x000000bf00bf7308 */ /* 0x000e220000002400 */
[----:B------:R-:W-:Y:S02]  /*9000*/  FMNMX.FTZ R194, R157, R186, !PT ;  /* 0x000000ba9dc27209 */ /* 0x000fe40007810000 */
[----:B------:R-:W-:Y:S02]  /*9010*/  ISETP.GT.AND P2, PT, R189, 0x41, PT ;  /* 0x00000041bd00780c */ /* 0x000fe40003f44270 */
[----:B---3--:R-:W-:-:S02]  /*9020*/  FSEL R186, R188, -INF , P1 ;  /* 0xff800000bcba7808 */ /* 0x008fc40000800000 */
[----:B------:R-:W-:Y:S01]  /*9030*/  FMNMX.FTZ R195, R185, R194, !PT ;  /* 0x000000c2b9c37209 */ /* 0x000fe20007810000 */
[----:B------:R-:W2:Y:S01]  /*9040*/  MUFU.TANH R192, R192 ;  /* 0x000000c000c07308 */ /* 0x000ea20000002400 */
[----:B------:R-:W-:Y:S02]  /*9050*/  ISETP.GT.AND P1, PT, R189, 0x48, PT ;  /* 0x00000048bd00780c */ /* 0x000fe40003f24270 */
[----:B-1----:R-:W-:Y:S01]  /*9060*/  FSEL R187, R190, -INF , P2 ;  /* 0xff800000bebb7808 */ /* 0x002fe20001000000 */
[----:B------:R-:W-:Y:S01]  /*9070*/  FMUL.FTZ R190, R183, UR37 ;  /* 0x00000025b7be7c20 */ /* 0x000fe20008410000 */
[----:B------:R-:W-:Y:S02]  /*9080*/  FMNMX.FTZ R182, R186, R195, !PT ;  /* 0x000000c3bab67209 */ /* 0x000fe40007810000 */
[----:B------:R-:W-:Y:S01]  /*9090*/  ISETP.GT.AND P2, PT, R189, 0x49, PT ;  /* 0x00000049bd00780c */ /* 0x000fe20003f44270 */
[----:B------:R1:W-:Y:S01]  /*90a0*/  MUFU.TANH R188, R193 ;  /* 0x000000c100bc7308 */ /* 0x0003e20000002400 */
[----:B0-----:R-:W-:-:S02]  /*90b0*/  FSEL R183, R191, -INF , P1 ;  /* 0xff800000bfb77808 */ /* 0x001fc40000800000 */
[----:B------:R-:W-:-:S04]  /*90c0*/  FMNMX.FTZ R194, R187, R182, !PT ;  /* 0x000000b6bbc27209 */ /* 0x000fc80007810000 */
[----:B------:R-:W-:Y:S01]  /*90d0*/  FMNMX.FTZ R191, R183, R194, !PT ;  /* 0x000000c2b7bf7209 */ /* 0x000fe20007810000 */
[----:B------:R0:W-:Y:S01]  /*90e0*/  MUFU.TANH R189, R190 ;  /* 0x000000be00bd7308 */ /* 0x0001e20000002400 */
[----:B--2---:R-:W-:Y:S01]  /*90f0*/  FSEL R182, R192, -INF , P2 ;  /* 0xff800000c0b67808 */ /* 0x004fe20001000000 */
[----:B-1----:R-:W1:Y:S03]  /*9100*/  SHFL.IDX PT, R193, R4, 0x1, 0x1c1f ;  /* 0x003c1f0004c17f89 */ /* 0x002e6600000e0000 */
[----:B------:R-:W-:-:S03]  /*9110*/  FMNMX.FTZ R191, R182, R191, !PT ;  /* 0x000000bfb6bf7209 */ /* 0x000fc60007810000 */
[----:B------:R-:W2:Y:S02]  /*9120*/  MUFU.TANH R2, R2 ;  /* 0x0000000200027308 */ /* 0x000ea40000002400 */
[----:B------:R-:W0:Y:S06]  /*9130*/  SHFL.BFLY PT, R192, R191, 0x2, 0x1f ;  /* 0x0c401f00bfc07f89 */ /* 0x000e2c00000e0000 */
[----:B------:R-:W3:Y:S08]  /*9140*/  MUFU.TANH R0, R0 ;  /* 0x0000000000007308 */ /* 0x000ef00000002400 */
[----:B------:R-:W4:Y:S01]  /*9150*/  MUFU.TANH R20, R20 ;  /* 0x0000001400147308 */ /* 0x000f220000002400 */
[----:B-1----:R-:W-:-:S05]  /*9160*/  IMAD.IADD R168, R168, 0x1, R193 ;  /* 0x00000001a8a87824 */ /* 0x002fca00078e02c1 */
[C---:B------:R-:W-:Y:S02]  /*9170*/  ISETP.GT.AND P1, PT, R168.reuse, RZ, PT ;  /* 0x000000ffa800720c */ /* 0x040fe40003f24270 */
[----:B------:R-:W1:Y:S01]  /*9180*/  MUFU.TANH R184, R184 ;  /* 0x000000b800b87308 */ /* 0x000e620000002400 */
[----:B------:R-:W-:Y:S02]  /*9190*/  ISETP.GT.AND P2, PT, R168, 0x1, PT ;  /* 0x00000001a800780c */ /* 0x000fe40003f44270 */
[----:B0-----:R-:W-:Y:S02]  /*91a0*/  FMNMX.FTZ R190, R191, R192, !PT ;  /* 0x000000c0bfbe7209 */ /* 0x001fe40007810000 */
[----:B--2---:R-:W-:Y:S02]  /*91b0*/  FSEL R2, R2, -INF , P1 ;  /* 0xff80000002027808 */ /* 0x004fe40000800000 */
[----:B------:R-:W-:Y:S01]  /*91c0*/  ISETP.GT.AND P1, PT, R168, 0x8, PT ;  /* 0x00000008a800780c */ /* 0x000fe20003f24270 */
[----:B------:R-:W0:Y:S01]  /*91d0*/  SHFL.BFLY PT, R191, R190, 0x1, 0x1f ;  /* 0x0c201f00bebf7f89 */ /* 0x000e2200000e0000 */
[----:B------:R-:W2:Y:S01]  /*91e0*/  MUFU.TANH R176, R176 ;  /* 0x000000b000b07308 */ /* 0x000ea20000002400 */
[----:B---3--:R-:W-:-:S02]  /*91f0*/  FSEL R0, R0, -INF , P2 ;  /* 0xff80000000007808 */ /* 0x008fc40001000000 */
[----:B------:R-:W-:Y:S02]  /*9200*/  ISETP.GT.AND P2, PT, R168, 0x9, PT ;  /* 0x00000009a800780c */ /* 0x000fe40003f44270 */
[----:B----4-:R-:W-:Y:S02]  /*9210*/  FSEL R20, R20, -INF , P1 ;  /* 0xff80000014147808 */ /* 0x010fe40000800000 */
[----:B------:R-:W-:Y:S01]  /*9220*/  ISETP.GT.AND P1, PT, R168, 0x10, PT ;  /* 0x00000010a800780c */ /* 0x000fe20003f24270 */
[----:B------:R-:W3:Y:S01]  /*9230*/  MUFU.TANH R177, R177 ;  /* 0x000000b100b17308 */ /* 0x000ee20000002400 */
[----:B-1----:R-:W-:Y:S02]  /*9240*/  FSEL R184, R184, -INF , P2 ;  /* 0xff800000b8b87808 */ /* 0x002fe40001000000 */
[C---:B------:R-:W-:Y:S02]  /*9250*/  ISETP.GT.AND P2, PT, R168.reuse, 0x11, PT ;  /* 0x00000011a800780c */ /* 0x040fe40003f44270 */
[----:B------:R-:W-:-:S02]  /*9260*/  ISETP.GT.AND P3, PT, R168, 0x18, PT ;  /* 0x00000018a800780c */ /* 0x000fc40003f64270 */
[----:B------:R-:W-:Y:S01]  /*9270*/  ISETP.GT.AND P4, PT, R168, 0x19, PT ;  /* 0x00000019a800780c */ /* 0x000fe20003f84270 */
[----:B------:R-:W1:Y:S01]  /*9280*/  MUFU.TANH R170, R170 ;  /* 0x000000aa00aa7308 */ /* 0x000e620000002400 */
[----:B--2---:R-:W-:Y:S02]  /*9290*/  FSEL R176, R176, -INF , P1 ;  /* 0xff800000b0b07808 */ /* 0x004fe40000800000 */
[----:B------:R-:W-:Y:S02]  /*92a0*/  FSEL R188, R188, -INF , P3 ;  /* 0xff800000bcbc7808 */ /* 0x000fe40001800000 */
[----:B------:R-:W-:Y:S02]  /*92b0*/  FSEL R189, R189, -INF , P4 ;  /* 0xff800000bdbd7808 */ /* 0x000fe40002000000 */
[----:B0-----:R-:W-:Y:S01]  /*92c0*/  FMNMX.FTZ R4, R190, R191, !PT ;  /* 0x000000bfbe047209 */ /* 0x001fe20007810000 */
[----:B------:R-:W0:Y:S01]  /*92d0*/  MUFU.TANH R171, R171 ;  /* 0x000000ab00ab7308 */ /* 0x000e220000002400 */
[----:B------:R-:W-:-:S02]  /*92e0*/  FMNMX.FTZ R191, R2, R228, !PT ;  /* 0x000000e402bf7209 */ /* 0x000fc40007810000 */
[----:B---3--:R-:W-:Y:S01]  /*92f0*/  FSEL R177, R177, -INF , P2 ;  /* 0xff800000b1b17808 */ /* 0x008fe20001000000 */
[----:B------:R-:W-:Y:S01]  /*9300*/  FMUL.FTZ R192, R4, UR5 ;  /* 0x0000000504c07c20 */ /* 0x000fe20008410000 */
[----:B------:R-:W-:Y:S02]  /*9310*/  FMNMX.FTZ R191, R0, R191, !PT ;  /* 0x000000bf00bf7209 */ /* 0x000fe40007810000 */
[----:B------:R-:W-:Y:S01]  /*9320*/  FSETP.NEU.FTZ.AND P1, PT, R4, -INF , PT ;  /* 0xff8000000400780b */ /* 0x000fe20003f3d000 */
[----:B------:R-:W2:Y:S01]  /*9330*/  MUFU.TANH R174, R174 ;  /* 0x000000ae00ae7308 */ /* 0x000ea20000002400 */
[----:B------:R-:W-:Y:S02]  /*9340*/  FMNMX.FTZ R191, R20, R191, !PT ;  /* 0x000000bf14bf7209 */ /* 0x000fe40007810000 */
[----:B------:R-:W-:Y:S02]  /*9350*/  ISETP.GT.AND P2, PT, R168, 0x20, PT ;  /* 0x00000020a800780c */ /* 0x000fe40003f44270 */
[----:B------:R-:W-:-:S02]  /*9360*/  FMNMX.FTZ R191, R184, R191, !PT ;  /* 0x000000bfb8bf7209 */ /* 0x000fc40007810000 */
[----:B------:R-:W-:Y:S01]  /*9370*/  ISETP.GT.AND P3, PT, R168, 0x21, PT ;  /* 0x00000021a800780c */ /* 0x000fe20003f64270 */
[----:B------:R-:W3:Y:S01]  /*9380*/  MUFU.TANH R175, R175 ;  /* 0x000000af00af7308 */ /* 0x000ee20000002400 */
[----:B------:R-:W-:Y:S02]  /*9390*/  FMNMX.FTZ R190, R176, R191, !PT ;  /* 0x000000bfb0be7209 */ /* 0x000fe40007810000 */
[----:B-1----:R-:W-:Y:S02]  /*93a0*/  FSEL R170, R170, -INF , P2 ;  /* 0xff800000aaaa7808 */ /* 0x002fe40001000000 */
[----:B------:R-:W-:Y:S02]  /*93b0*/  FMNMX.FTZ R191, R177, R190, !PT ;  /* 0x000000beb1bf7209 */ /* 0x000fe40007810000 */
[----:B------:R-:W-:Y:S01]  /*93c0*/  ISETP.GT.AND P2, PT, R168, 0x28, PT ;  /* 0x00000028a800780c */ /* 0x000fe20003f44270 */
[----:B------:R1:W-:Y:S01]  /*93d0*/  MUFU.TANH R3, R159 ;  /* 0x0000009f00037308 */ /* 0x0003e20000002400 */
[----:B------:R-:W-:-:S02]  /*93e0*/  FMNMX.FTZ R190, R188, R191, !PT ;  /* 0x000000bfbcbe7209 */ /* 0x000fc40007810000 */
[----:B0-----:R-:W-:Y:S02]  /*93f0*/  FSEL R171, R171, -INF , P3 ;  /* 0xff800000abab7808 */ /* 0x001fe40001800000 */
[----:B------:R-:W-:Y:S02]  /*9400*/  FMNMX.FTZ R191, R189, R190, !PT ;  /* 0x000000bebdbf7209 */ /* 0x000fe40007810000 */
[----:B------:R-:W-:Y:S01]  /*9410*/  ISETP.GT.AND P3, PT, R168, 0x29, PT ;  /* 0x00000029a800780c */ /* 0x000fe20003f64270 */
[----:B------:R-:W0:Y:S01]  /*9420*/  MUFU.TANH R162, R162 ;  /* 0x000000a200a27308 */ /* 0x000e220000002400 */
[----:B-1----:R-:W-:Y:S02]  /*9430*/  FSEL R159, R192, RZ, P1 ;  /* 0x000000ffc09f7208 */ /* 0x002fe40000800000 */
[----:B--2---:R-:W-:Y:S02]  /*9440*/  FSEL R174, R174, -INF , P2 ;  /* 0xff800000aeae7808 */ /* 0x004fe40001000000 */
[----:B------:R-:W-:Y:S01]  /*9450*/  ISETP.GT.AND P2, PT, R168, 0x30, PT ;  /* 0x00000030a800780c */ /* 0x000fe20003f44270 */
[--C-:B------:R-:W-:Y:S01]  /*9460*/  FFMA.FTZ R208, R160, UR5, -R159.reuse ;  /* 0x00000005a0d07c23 */ /* 0x100fe2000801089f */
[----:B------:R-:W-:Y:S01]  /*9470*/  FMNMX.FTZ R160, R170, R191, !PT ;  /* 0x000000bfaaa07209 */ /* 0x000fe20007810000 */
[----:B------:R-:W1:Y:S01]  /*9480*/  MUFU.TANH R163, R163 ;  /* 0x000000a300a37308 */ /* 0x000e620000002400 */
[--C-:B------:R-:W-:Y:S01]  /*9490*/  FFMA.FTZ R191, R169, UR5, -R159.reuse ;  /* 0x00000005a9bf7c23 */ /* 0x100fe2000801089f */
[----:B---3--:R-:W-:Y:S01]  /*94a0*/  FSEL R175, R175, -INF , P3 ;  /* 0xff800000afaf7808 */ /* 0x008fe20001800000 */
[--C-:B------:R-:W-:Y:S01]  /*94b0*/  FFMA.FTZ R210, R161, UR5, -R159.reuse ;  /* 0x00000005a1d27c23 */ /* 0x100fe2000801089f */
[----:B------:R-:W-:Y:S01]  /*94c0*/  FMNMX.FTZ R169, R171, R160, !PT ;  /* 0x000000a0aba97209 */ /* 0x000fe20007810000 */
[--C-:B------:R-:W-:Y:S01]  /*94d0*/  FFMA.FTZ R204, R164, UR5, -R159.reuse ;  /* 0x00000005a4cc7c23 */ /* 0x100fe2000801089f */
[----:B------:R-:W-:Y:S01]  /*94e0*/  ISETP.GT.AND P3, PT, R168, 0x31, PT ;  /* 0x00000031a800780c */ /* 0x000fe20003f64270 */
[--C-:B------:R-:W-:Y:S01]  /*94f0*/  FFMA.FTZ R206, R178, UR5, -R159.reuse ;  /* 0x00000005b2ce7c23 */ /* 0x100fe2000801089f */
[----:B------:R-:W2:Y:S01]  /*9500*/  MUFU.TANH R166, R166 ;  /* 0x000000a600a67308 */ /* 0x000ea20000002400 */
[----:B------:R-:W-:Y:S01]  /*9510*/  FMNMX.FTZ R190, R174, R169, !PT ;  /* 0x000000a9aebe7209 */ /* 0x000fe20007810000 */
[--C-:B------:R-:W-:Y:S01]  /*9520*/  FFMA.FTZ R198, R157, UR5, -R159.reuse ;  /* 0x000000059dc67c23 */ /* 0x100fe2000801089f */
[----:B0-----:R-:W-:Y:S01]  /*9530*/  FSEL R162, R162, -INF , P2 ;  /* 0xff800000a2a27808 */ /* 0x001fe20001000000 */
[--C-:B------:R-:W-:Y:S01]  /*9540*/  FFMA.FTZ R200, R152, UR5, -R159.reuse ;  /* 0x0000000598c87c23 */ /* 0x100fe2000801089f */
[----:B------:R-:W-:Y:S01]  /*9550*/  FMNMX.FTZ R161, R175, R190, !PT ;  /* 0x000000beafa17209 */ /* 0x000fe20007810000 */
[--C-:B------:R-:W-:Y:S01]  /*9560*/  FFMA.FTZ R202, R153, UR5, -R159.reuse ;  /* 0x0000000599ca7c23 */ /* 0x100fe2000801089f */
[----:B------:R-:W-:Y:S01]  /*9570*/  ISETP.GT.AND P2, PT, R168, 0x38, PT ;  /* 0x00000038a800780c */ /* 0x000fe20003f44270 */
[----:B------:R-:W0:Y:S01]  /*9580*/  MUFU.TANH R167, R167 ;  /* 0x000000a700a77308 */ /* 0x000e220000002400 */
[----:B-1----:R-:W-:Y:S01]  /*9590*/  FSEL R163, R163, -INF , P3 ;  /* 0xff800000a3a37808 */ /* 0x002fe20001800000 */
[--C-:B------:R-:W-:Y:S01]  /*95a0*/  FFMA.FTZ R165, R165, UR5, -R159.reuse ;  /* 0x00000005a5a57c23 */ /* 0x100fe2000801089f */
[----:B------:R-:W-:Y:S01]  /*95b0*/  FMNMX.FTZ R190, R162, R161, !PT ;  /* 0x000000a1a2be7209 */ /* 0x000fe20007810000 */
[--C-:B------:R-:W-:Y:S01]  /*95c0*/  FFMA.FTZ R161, R172, UR5, -R159.reuse ;  /* 0x00000005aca17c23 */ /* 0x100fe2000801089f */
[----:B------:R-:W-:Y:S01]  /*95d0*/  ISETP.GT.AND P3, PT, R168, 0x39, PT ;  /* 0x00000039a800780c */ /* 0x000fe20003f64270 */
[--C-:B------:R-:W-:Y:S01]  /*95e0*/  FFMA.FTZ R196, R181, UR5, -R159.reuse ;  /* 0x00000005b5c47c23 */ /* 0x100fe2000801089f */
[----:B------:R-:W-:Y:S01]  /*95f0*/  FMNMX.FTZ R169, R163, R190, !PT ;  /* 0x000000bea3a97209 */ /* 0x000fe20007810000 */
[----:B------:R-:W1:Y:S01]  /*9600*/  MUFU.TANH R154, R154 ;  /* 0x0000009a009a7308 */ /* 0x000e620000002400 */
[----:B--2---:R-:W-:Y:S01]  /*9610*/  FSEL R166, R166, -INF , P2 ;  /* 0xff800000a6a67808 */ /* 0x004fe20001000000 */
[--C-:B------:R-:W-:Y:S01]  /*9620*/  FFMA.FTZ R153, R185, UR5, -R159.reuse ;  /* 0x00000005b9997c23 */ /* 0x100fe2000801089f */
[----:B------:R-:W-:Y:S01]  /*9630*/  ISETP.GT.AND P2, PT, R168, 0x40, PT ;  /* 0x00000040a800780c */ /* 0x000fe20003f44270 */
[--C-:B------:R-:W-:Y:S01]  /*9640*/  FFMA.FTZ R192, R186, UR5, -R159.reuse ;  /* 0x00000005bac07c23 */ /* 0x100fe2000801089f */
[----:B------:R-:W-:Y:S01]  /*9650*/  FMNMX.FTZ R172, R166, R169, !PT ;  /* 0x000000a9a6ac7209 */ /* 0x000fe20007810000 */
[--C-:B------:R-:W-:Y:S01]  /*9660*/  FFMA.FTZ R152, R187, UR5, -R159.reuse ;  /* 0x00000005bb987c23 */ /* 0x100fe2000801089f */
[----:B------:R-:W-:Y:S01]  /*9670*/  FFMA.FTZ R194, R183, UR5, -R159 ;  /* 0x00000005b7c27c23 */ /* 0x000fe2000801089f */
[----:B------:R-:W2:Y:S01]  /*9680*/  MUFU.TANH R155, R155 ;  /* 0x0000009b009b7308 */ /* 0x000ea20000002400 */
[----:B0-----:R-:W-:-:S02]  /*9690*/  FSEL R167, R167, -INF , P3 ;  /* 0xff800000a7a77808 */ /* 0x001fc40001800000 */
[----:B------:R-:W-:-:S05]  /*96a0*/  ISETP.GT.AND P3, PT, R168, 0x41, PT ;  /* 0x00000041a800780c */ /* 0x000fca0003f64270 */
[----:B------:R-:W0:Y:S01]  /*96b0*/  MUFU.TANH R158, R158 ;  /* 0x0000009e009e7308 */ /* 0x000e220000002400 */
[----:B-1----:R-:W-:Y:S02]  /*96c0*/  FSEL R154, R154, -INF , P2 ;  /* 0xff8000009a9a7808 */ /* 0x002fe40001000000 */
[----:B------:R-:W-:-:S05]  /*96d0*/  ISETP.GT.AND P2, PT, R168, 0x48, PT ;  /* 0x00000048a800780c */ /* 0x000fca0003f44270 */
[----:B------:R1:W-:Y:S01]  /*96e0*/  MUFU.EX2 R160, R191 ;  /* 0x000000bf00a07308 */ /* 0x0003e20000000800 */
[----:B--2---:R-:W-:Y:S02]  /*96f0*/  FSEL R169, R155, -INF , P3 ;  /* 0xff8000009ba97808 */ /* 0x004fe40001800000 */
[----:B------:R-:W-:Y:S01]  /*9700*/  ISETP.GT.AND P3, PT, R168, 0x49, PT ;  /* 0x00000049a800780c */ /* 0x000fe20003f64270 */
[----:B------:R-:W-:-:S03]  /*9710*/  FFMA.FTZ R168, R173, UR5, -R159 ;  /* 0x00000005ada87c23 */ /* 0x000fc6000801089f */
[----:B------:R-:W-:Y:S01]  /*9720*/  FSEL R173, R3, -INF , P3 ;  /* 0xff80000003ad7808 */ /* 0x000fe20001800000 */
[----:B------:R-:W-:Y:S01]  /*9730*/  MUFU.EX2 R208, R208 ;  /* 0x000000d000d07308 */ /* 0x000fe20000000800 */
[----:B-1----:R-:W-:Y:S02]  /*9740*/  FMNMX.FTZ R191, R167, R172, !PT ;  /* 0x000000aca7bf7209 */ /* 0x002fe40007810000 */
[----:B0-----:R-:W-:Y:S02]  /*9750*/  FSEL R172, R158, -INF , P2 ;  /* 0xff8000009eac7808 */ /* 0x001fe40001000000 */
        /* <DEDUP_REMOVED lines=123> */
.L_x_2437:
        /* <DEDUP_REMOVED lines=31> */
[----:B------:R-:W-:Y:S02]  /*a100*/  F2FP.F16.F32.PACK_AB R195, R154, R195 ;  /* 0x000000c39ac3723e */ /* 0x000fe400000000ff */
[----:B------:R-:W-:Y:S01]  /*a110*/  MOV R20, UR4 ;  /* 0x0000000400147c02 */ /* 0x000fe20008000f00 */
[----:B------:R-:W-:Y:S06]  /*a120*/  @P1 BRA `(.L_x_2438) ;  /* 0xffffffbc004c1947 */ /* 0x000fec000383ffff */
.L_x_2427:
        /* <DEDUP_REMOVED lines=8> */
.L_x_2450:
        /* <DEDUP_REMOVED lines=9> */
.L_x_2440:
        /* <DEDUP_REMOVED lines=8> */
.L_x_2441:
[----:B-1----:R-:W-:Y:S05]  /*a2c0*/  @P1 BRA `(.L_x_2442) ;  /* 0x0000000000081947 */ /* 0x002fea0003800000 */
[----:B------:R-:W1:Y:S02]  /*a2d0*/  SYNCS.PHASECHK.TRANS64.TRYWAIT P1, [UR4+0x38830], R3 ;  /* 0x03883003ff0075a7 */ /* 0x000e640008020144 */
[----:B-1----:R-:W-:Y:S05]  /*a2e0*/  @!P1 BRA `(.L_x_2443) ;  /* 0x000000e000189947 */ /* 0x002fea0003800000 */
.L_x_2442:
        /* <DEDUP_REMOVED lines=655> */
.L_x_2444:
        /* <DEDUP_REMOVED lines=8> */
.L_x_2445:
[----:B---3--:R-:W-:Y:S05]  /*cc60*/  @P1 BRA `(.L_x_2446) ;  /* 0x0000000000081947 */ /* 0x008fea0003800000 */
[----:B------:R-:W3:Y:S02]  /*cc70*/  SYNCS.PHASECHK.TRANS64.TRYWAIT P1, [UR4+0x38850], R0 ;  /* 0x03885000ff0075a7 */ /* 0x000ee40008020144 */
[----:B---3--:R-:W-:Y:S05]  /*cc80*/  @!P1 BRA `(.L_x_2447) ;  /* 0x000000b400c89947 */ /* 0x008fea0003800000 */
.L_x_2446:
        /* <DEDUP_REMOVED lines=37> */
.L_x_2448:
        /* <DEDUP_REMOVED lines=265> */
.L_x_2449:
        /* <DEDUP_REMOVED lines=32> */
.L_x_2439:
        /* <DEDUP_REMOVED lines=131> */
.L_x_2451:
        /* <DEDUP_REMOVED lines=8> */
.L_x_2452:
[----:B-1----:R-:W-:Y:S05]  /*ea20*/  @P1 BRA `(.L_x_2453) ;  /* 0x0000000000081947 */ /* 0x002fea0003800000 */
[----:B------:R-:W1:Y:S02]  /*ea30*/  SYNCS.PHASECHK.TRANS64.TRYWAIT P1, [UR8+0x38850], R0 ;  /* 0x03885000ff0075a7 */ /* 0x000e640008020148 */
[----:B-1----:R-:W-:Y:S05]  /*ea40*/  @!P1 BRA `(.L_x_2454) ;  /* 0x0000009800709947 */ /* 0x002fea0003800000 */
.L_x_2453:
[----:B------:R-:W-:Y:S01]  /*ea50*/  R2UR UR4, R16 ;  /* 0x00000000100472ca */ /* 0x000fe200000e0000 */
[----:B------:R-:W-:Y:S01]  /*ea60*/  WARPGROUP.ARRIVE ;  /* 0x00000000000079c5 */ /* 0x000fe20000000000 */
[----:B------:R-:W-:Y:S01]  /*ea70*/  UMOV UR7, 0x40000040 ;  /* 0x4000004000077882 */ /* 0x000fe20000000000 */
[----:B-1----:R-:W1:Y:S01]  /*ea80*/  SHFL.BFLY PT, R7, R18, 0x2, 0x1f ;  /* 0x0c401f0012077f89 */ /* 0x002e6200000e0000 */
[----:B------:R-:W-:Y:S01]  /*ea90*/  IMAD.MOV.U32 R6, RZ, RZ, RZ ;  /* 0x000000ffff067224 */ /* 0x000fe200078e00ff */
[----:B------:R-:W-:Y:S02]  /*eaa0*/  MOV R13, UR5 ;  /* 0x00000005000d7c02 */ /* 0x000fe40008000f00 */
        /* <DEDUP_REMOVED lines=8> */
[----:B------:R-:W-:Y:S01]  /*eb30*/  IMAD.MOV.U32 R5, RZ, RZ, RZ ;  /* 0x000000ffff057224 */ /* 0x000fe200078e00ff */
[----:B------:R-:W0:Y:S04]  /*eb40*/  SHFL.BFLY PT, R0, R7, 0x1, 0x1f ;  /* 0x0c201f0007007f89 */ /* 0x000e2800000e0000 */
[----:B------:R-:W-:Y:S01]  /*eb50*/  UMOV UR6, UR4 ;  /* 0x0000000400067c82 */ /* 0x000fe20008000000 */
[----:B------:R-:W1:Y:S01]  /*eb60*/  SHFL.BFLY PT, R9, R2, 0x1, 0x1f ;  /* 0x0c201f0002097f89 */ /* 0x000e6200000e0000 */
[----:B------:R-:W-:Y:S01]  /*eb70*/  HGMMA.64x256x16.F32 R24, R208, gdesc[UR4].tnspB, R24, gsb0 ;  /* 0x43e00004d0187df0 */ /* 0x000fe20008000818 */
[----:B------:R-:W-:Y:S01]  /*eb80*/  UIADD3 UR6, UR4, 0x80, URZ ;  /* 0x0000008004067890 */ /* 0x000fe2000fffe03f */
[----:B------:R-:W-:Y:S01]  /*eb90*/  UMOV UR7, 0x40000040 ;  /* 0x4000004000077882 */ /* 0x000fe20000000000 */
        /* <DEDUP_REMOVED lines=42> */
.L_x_2455:
        /* <DEDUP_REMOVED lines=143> */
.L_x_2419:
[----:B------:R-:W0:Y:S08]  /*f730*/  S2UR UR4, SR_CgaCtaId ;  /* 0x00000000000479c3 */ /* 0x000e300000008800 */
[----:B------:R-:W-:Y:S06]  /*f740*/  BAR.SYNC.DEFER_BLOCKING 0x5, 0x180 ;  /* 0x0146000000007b1d */ /* 0x000fec0000010000 */
[----:B------:R-:W-:Y:S01]  /*f750*/  UMOV UR7, 0x400 ;  /* 0x0000040000077882 */ /* 0x000fe20000000000 */
[----:B------:R-:W-:Y:S01]  /*f760*/  BSSY B0, `(.L_x_2456) ;  /* 0x00002f1000007945 */ /* 0x000fe20003800000 */
[----:B0-----:R-:W-:-:S09]  /*f770*/  ULEA UR7, UR4, UR7, 0x18 ;  /* 0x0000000704077291 */ /* 0x001fd2000f8ec03f */
[----:B------:R-:W0:Y:S02]  /*f780*/  LDS.128 R4, [UR7+0x388d0] ;  /* 0x0388d007ff047984 */ /* 0x000e240008000c00 */
[----:B0-----:R-:W-:Y:S02]  /*f790*/  R2UR UR5, R5 ;  /* 0x00000000050572ca */ /* 0x001fe400000e0000 */
[----:B------:R-:W-:Y:S01]  /*f7a0*/  R2UR UR6, R6 ;  /* 0x00000000060672ca */ /* 0x000fe200000e0000 */
[----:B------:R-:W-:Y:S06]  /*f7b0*/  BAR.ARV 0x4, 0x180 ;  /* 0x0106000000007b1d */ /* 0x000fec0000002000 */
[----:B------:R-:W-:Y:S08]  /*f7c0*/  @P0 BRA `(.L_x_2457) ;  /* 0x0000002000080947 */ /* 0x000ff00003800000 */
[----:B------:R-:W2:Y:S01]  /*f7d0*/  LDL R9, [R1+0x4] ;  /* 0x0000040001097983 */ /* 0x000ea20000100800 */
[----:B------:R-:W0:Y:S01]  /*f7e0*/  S2UR UR4, SR_SWINHI ;  /* 0x00000000000479c3 */ /* 0x000e220000002f00 */
[----:B------:R-:W-:Y:S01]  /*f7f0*/  IMAD.MOV.U32 R98, RZ, RZ, 0x2 ;  /* 0x00000002ff627424 */ /* 0x000fe200078e00ff */
        /* <DEDUP_REMOVED lines=12> */
[----:B------:R-:W-:Y:S02]  /*f8c0*/  F2FP.F16.F32.PACK_AB R35, R161, R35 ;  /* 0x00000023a123723e */ /* 0x000fe400000000ff */
[----:B------:R-:W-:Y:S02]  /*f8d0*/  F2FP.F16.F32.PACK_AB R41, R160, R42 ;  /* 0x0000002aa029723e */ /* 0x000fe400000000ff */
[----:B------:R-:W-:Y:S01]  /*f8e0*/  F2FP.F16.F32.PACK_AB R48, R49, R48 ;  /* 0x000000303130723e */ /* 0x000fe200000000ff */
[----:B------:R-:W-:Y:S01]  /*f8f0*/  UMOV UR8, UR7 ;  /* 0x0000000700087c82 */ /* 0x000fe20008000000 */
[----:B0-----:R-:W-:Y:S01]  /*f900*/  UMOV UR9, UR4 ;  /* 0x0000000400097c82 */ /* 0x001fe20008000000 */
        /* <DEDUP_REMOVED lines=28> */
[----:B------:R-:W-:Y:S02]  /*fad0*/  R2UR UR12, R221 ;  /* 0x00000000dd0c72ca */ /* 0x000fe400000e0000 */
[----:B------:R-:W-:Y:S02]  /*fae0*/  R2UR UR14, R223 ;  /* 0x00000000df0e72ca */ /* 0x000fe400000e0000 */
[----:B------:R-:W-:Y:S01]  /*faf0*/  R2UR UR13, R214 ;  /* 0x00000000d60d72ca */ /* 0x000fe200000e0000 */
[----:B------:R-:W-:Y:S01]  /*fb00*/  BAR.SYNC.DEFER_BLOCKING 0x1, 0x100 ;  /* 0x0044000000007b1d */ /* 0x000fe20000010000 */
[----:B------:R-:W-:-:S02]  /*fb10*/  F2FP.F16.F32.PACK_AB R82, R85, R84 ;  /* 0x000000545552723e */ /* 0x000fc400000000ff */
[----:B------:R-:W-:Y:S02]  /*fb20*/  F2FP.F16.F32.PACK_AB R84, R89, R88 ;  /* 0x000000585954723e */ /* 0x000fe400000000ff */
[----:B------:R-:W-:Y:S01]  /*fb30*/  F2FP.F16.F32.PACK_AB R85, R91, R90 ;  /* 0x0000005a5b55723e */ /* 0x000fe200000000ff */
[----:B------:R-:W-:Y:S01]  /*fb40*/  UMOV UR4, URZ ;  /* 0x0000003f00047c82 */ /* 0x000fe20008000000 */
[----:B------:R-:W-:Y:S01]  /*fb50*/  F2FP.F16.F32.PACK_AB R86, R93, R92 ;  /* 0x0000005c5d56723e */ /* 0x000fe200000000ff */
[----:B------:R-:W-:Y:S01]  /*fb60*/  UIMAD.WIDE UR10, UR12, 0x4, UR10 ;  /* 0x000000040c0a78a5 */ /* 0x000fe2000f8e020a */
[----:B------:R-:W-:Y:S01]  /*fb70*/  F2FP.F16.F32.PACK_AB R97, R166, R165 ;  /* 0x000000a5a661723e */ /* 0x000fe200000000ff */
[----:B------:R-:W0:Y:S01]  /*fb80*/  LDC R16, c[0x0][0xbe8] ;  /* 0x0002fa00ff107b82 */ /* 0x000e220000000800 */
        /* <DEDUP_REMOVED lines=18> */
[----:B--2---:R-:W-:-:S03]  /*fcb0*/  IMAD.WIDE R98, R9, R98, UR8 ;  /* 0x0000000809627e25 */ /* 0x004fc6000f8e0262 */
[C---:B------:R-:W-:Y:S02]  /*fcc0*/  IADD3 R167, P1, R98.reuse, 0x20, RZ ;  /* 0x0000002062a77810 */ /* 0x040fe40007f3e0ff */
[C---:B------:R-:W-:Y:S02]  /*fcd0*/  IADD3 R169, P0, R98.reuse, 0x40, RZ ;  /* 0x0000004062a97810 */ /* 0x040fe40007f1e0ff */
[C---:B------:R-:W-:Y:S01]  /*fce0*/  LOP3.LUT R5, R98.reuse, 0x380, RZ, 0xc0, !PT ;  /* 0x0000038062057812 */ /* 0x040fe200078ec0ff */
[--C-:B------:R-:W-:Y:S01]  /*fcf0*/  IMAD.X R11, RZ, RZ, R99.reuse, P1 ;  /* 0x000000ffff0b7224 */ /* 0x100fe200008e0663 */
[C---:B------:R-:W-:Y:S02]  /*fd00*/  IADD3 R171, P4, R98.reuse, 0x60, RZ ;  /* 0x0000006062ab7810 */ /* 0x040fe40007f9e0ff */
[C---:B------:R-:W-:Y:S02]  /*fd10*/  IADD3 R173, P3, R98.reuse, 0x4000, RZ ;  /* 0x0000400062ad7810 */ /* 0x040fe40007f7e0ff */
[C---:B------:R-:W-:Y:S01]  /*fd20*/  IADD3 R175, P6, R98.reuse, 0x4020, RZ ;  /* 0x0000402062af7810 */ /* 0x040fe20007fde0ff */
[--C-:B------:R-:W-:Y:S01]  /*fd30*/  IMAD.X R15, RZ, RZ, R99.reuse, P4 ;  /* 0x000000ffff0f7224 */ /* 0x100fe200020e0663 */
[C---:B------:R-:W-:Y:S01]  /*fd40*/  IADD3 R177, P5, R98.reuse, 0x4040, RZ ;  /* 0x0000404062b17810 */ /* 0x040fe20007fbe0ff */
[--C-:B------:R-:W-:Y:S01]  /*fd50*/  IMAD.X R19, RZ, RZ, R99.reuse, P3 ;  /* 0x000000ffff137224 */ /* 0x100fe200018e0663 */
[C---:B------:R-:W-:Y:S01]  /*fd60*/  IADD3 R179, P2, R98.reuse, 0x4060, RZ ;  /* 0x0000406062b37810 */ /* 0x040fe20007f5e0ff */
[--C-:B------:R-:W-:Y:S01]  /*fd70*/  IMAD.X R21, RZ, RZ, R99.reuse, P6 ;  /* 0x000000ffff157224 */ /* 0x100fe200030e0663 */
[----:B------:R-:W-:Y:S01]  /*fd80*/  IADD3 R181, P1, R98, 0x8000, RZ ;  /* 0x0000800062b57810 */ /* 0x000fe20007f3e0ff */
[--C-:B------:R-:W-:Y:S01]  /*fd90*/  IMAD.X R31, RZ, RZ, R99.reuse, P5 ;  /* 0x000000ffff1f7224 */ /* 0x100fe200028e0663 */
[----:B------:R-:W-:Y:S01]  /*fda0*/  LOP3.LUT R10, R167, 0x380, RZ, 0xc0, !PT ;  /* 0x00000380a70a7812 */ /* 0x000fe200078ec0ff */
[--C-:B------:R-:W-:Y:S01]  /*fdb0*/  IMAD.X R39, RZ, RZ, R99.reuse, P2 ;  /* 0x000000ffff277224 */ /* 0x100fe200010e0663 */
[----:B------:R-:W-:Y:S01]  /*fdc0*/  LOP3.LUT R12, R169, 0x380, RZ, 0xc0, !PT ;  /* 0x00000380a90c7812 */ /* 0x000fe200078ec0ff */
[----:B------:R-:W-:Y:S01]  /*fdd0*/  IMAD.X R47, RZ, RZ, R99, P1 ;  /* 0x000000ffff2f7224 */ /* 0x000fe200008e0663 */
[----:B------:R-:W-:-:S02]  /*fde0*/  SHF.R.U64 R5, R5, 0x3, RZ ;  /* 0x0000000305057819 */ /* 0x000fc400000012ff */
[----:B------:R-:W-:Y:S02]  /*fdf0*/  LOP3.LUT R14, R171, 0x380, RZ, 0xc0, !PT ;  /* 0x00000380ab0e7812 */ /* 0x000fe400078ec0ff */
[----:B------:R-:W-:Y:S02]  /*fe00*/  LOP3.LUT R18, R173, 0x380, RZ, 0xc0, !PT ;  /* 0x00000380ad127812 */ /* 0x000fe400078ec0ff */
[----:B------:R-:W-:Y:S02]  /*fe10*/  IADD3.X R13, RZ, R99, RZ, P0, !PT ;  /* 0x00000063ff0d7210 */ /* 0x000fe400007fe4ff */
[----:B------:R-:W-:Y:S02]  /*fe20*/  SHF.R.U64 R10, R10, 0x3, RZ ;  /* 0x000000030a0a7819 */ /* 0x000fe400000012ff */
[C---:B------:R-:W-:Y:S02]  /*fe30*/  IADD3 R54, P0, R98.reuse, 0x8020, RZ ;  /* 0x0000802062367810 */ /* 0x040fe40007f1e0ff */
[----:B------:R-:W-:-:S02]  /*fe40*/  IADD3 R62, P4, R98, 0x8040, RZ ;  /* 0x00008040623e7810 */ /* 0x000fc40007f9e0ff */
        /* <DEDUP_REMOVED lines=8> */
[----:B------:R-:W-:Y:S01]  /*fed0*/  IMAD.X R95, RZ, RZ, R99, P5 ;  /* 0x000000ffff5f7224 */ /* 0x000fe200028e0663 */
[----:B------:R-:W-:-:S02]  /*fee0*/  SHF.R.U64 R12, R12, 0x3, RZ ;  /* 0x000000030c0c7819 */ /* 0x000fc400000012ff */
[----:B------:R-:W-:Y:S01]  /*fef0*/  LOP3.LUT R20, R175, 0x380, RZ, 0xc0, !PT ;  /* 0x00000380af147812 */ /* 0x000fe200078ec0ff */
[--C-:B------:R-:W-:Y:S01]  /*ff00*/  IMAD.X R9, RZ, RZ, R99.reuse, P1 ;  /* 0x000000ffff097224 */ /* 0x100fe200008e0663 */
[----:B------:R-:W-:Y:S01]  /*ff10*/  LOP3.LUT R98, R5, R98, RZ, 0x3c, !PT ;  /* 0x0000006205627212 */ /* 0x000fe200078e3cff */
[----:B------:R-:W-:Y:S01]  /*ff20*/  IMAD.X R5, RZ, RZ, R99, P2 ;  /* 0x000000ffff057224 */ /* 0x000fe200010e0663 */
[----:B------:R-:W-:Y:S02]  /*ff30*/  SHF.R.U64 R14, R14, 0x3, RZ ;  /* 0x000000030e0e7819 */ /* 0x000fe400000012ff */
[----:B------:R-:W-:Y:S02]  /*ff40*/  LOP3.LUT R30, R177, 0x380, RZ, 0xc0, !PT ;  /* 0x00000380b11e7812 */ /* 0x000fe400078ec0ff */
[----:B------:R-:W-:Y:S02]  /*ff50*/  SHF.R.U64 R18, R18, 0x3, RZ ;  /* 0x0000000312127819 */ /* 0x000fe400000012ff */
[----:B------:R-:W-:-:S02]  /*ff60*/  LOP3.LUT R38, R179, 0x380, RZ, 0xc0, !PT ;  /* 0x00000380b3267812 */ /* 0x000fc400078ec0ff */
[----:B------:R-:W-:Y:S02]  /*ff70*/  LOP3.LUT R10, R10, R167, RZ, 0x3c, !PT ;  /* 0x000000a70a0a7212 */ /* 0x000fe400078e3cff */
[----:B------:R-:W-:Y:S02]  /*ff80*/  LOP3.LUT R46, R181, 0x380, RZ, 0xc0, !PT ;  /* 0x00000380b52e7812 */ /* 0x000fe400078ec0ff */
[----:B------:R-:W-:Y:S02]  /*ff90*/  LOP3.LUT R12, R12, R169, RZ, 0x3c, !PT ;  /* 0x000000a90c0c7212 */ /* 0x000fe400078e3cff */
[----:B------:R-:W-:Y:S02]  /*ffa0*/  SHF.R.U64 R20, R20, 0x3, RZ ;  /* 0x0000000314147819 */ /* 0x000fe400000012ff */
[----:B------:R-:W-:Y:S02]  /*ffb0*/  LOP3.LUT R167, R54, 0x380, RZ, 0xc0, !PT ;  /* 0x0000038036a77812 */ /* 0x000fe400078ec0ff */
[----:B------:R-:W-:-:S02]  /*ffc0*/  IADD3.X R55, RZ, R99, RZ, P0, !PT ;  /* 0x00000063ff377210 */ /* 0x000fc400007fe4ff */
[----:B------:R-:W-:Y:S02]  /*ffd0*/  LOP3.LUT R14, R14, R171, RZ, 0x3c, !PT ;  /* 0x000000ab0e0e7212 */ /* 0x000fe400078e3cff */
[----:B------:R-:W-:Y:S02]  /*ffe0*/  SHF.R.U64 R30, R30, 0x3, RZ ;  /* 0x000000031e1e7819 */ /* 0x000fe400000012ff */
[----:B------:R-:W-:Y:S02]  /*fff0*/  LOP3.LUT R169, R62, 0x380, RZ, 0xc0, !PT ;  /* 0x000003803ea97812 */ /* 0x000fe400078ec0ff */
[----:B------:R-:W-:Y:S02]  /*10000*/  MOV R98, R98 ;  /* 0x0000006200627202 */ /* 0x000fe40000000f00 */
[----:B------:R-:W-:Y:S02]  /*10010*/  LOP3.LUT R18, R18, R173, RZ, 0x3c, !PT ;  /* 0x000000ad12127212 */ /* 0x000fe400078e3cff */
[----:B------:R-:W-:Y:S01]  /*10020*/  SHF.R.U64 R38, R38, 0x3, RZ ;  /* 0x0000000326267819 */ /* 0x000fe200000012ff */
[----:B------:R1:W-:Y:S01]  /*10030*/  STSM.16.M88.4 [R98], R24 ;  /* 0x0000001862007844 */ /* 0x0003e20000000200 */
[----:B------:R-:W-:-:S02]  /*10040*/  LOP3.LUT R171, R70, 0x380, RZ, 0xc0, !PT ;  /* 0x0000038046ab7812 */ /* 0x000fc400078ec0ff */
[----:B------:R-:W-:Y:S02]  /*10050*/  LOP3.LUT R99, R23, 0x380, RZ, 0xc0, !PT ;  /* 0x0000038017637812 */ /* 0x000fe400078ec0ff */
[----:B------:R-:W-:Y:S02]  /*10060*/  SHF.R.U64 R46, R46, 0x3, RZ ;  /* 0x000000032e2e7819 */ /* 0x000fe400000012ff */
[----:B------:R-:W-:Y:S02]  /*10070*/  LOP3.LUT R173, R78, 0x380, RZ, 0xc0, !PT ;  /* 0x000003804ead7812 */ /* 0x000fe400078ec0ff */
[----:B------:R-:W-:Y:S02]  /*10080*/  LOP3.LUT R163, R6, 0x380, RZ, 0xc0, !PT ;  /* 0x0000038006a37812 */ /* 0x000fe400078ec0ff */
[----:B------:R-:W-:Y:S02]  /*10090*/  LOP3.LUT R20, R20, R175, RZ, 0x3c, !PT ;  /* 0x000000af14147212 */ /* 0x000fe400078e3cff */
[----:B------:R-:W-:-:S02]  /*100a0*/  SHF.R.U64 R167, R167, 0x3, RZ ;  /* 0x00000003a7a77819 */ /* 0x000fc400000012ff */
[----:B------:R-:W-:Y:S02]  /*100b0*/  LOP3.LUT R94, R4, 0x380, RZ, 0xc0, !PT ;  /* 0x00000380045e7812 */ /* 0x000fe400078ec0ff */
[----:B------:R-:W-:Y:S02]  /*100c0*/  MOV R10, R10 ;  /* 0x0000000a000a7202 */ /* 0x000fe40000000f00 */
[----:B------:R-:W-:Y:S02]  /*100d0*/  LOP3.LUT R30, R30, R177, RZ, 0x3c, !PT ;  /* 0x000000b11e1e7212 */ /* 0x000fe400078e3cff */
[----:B------:R-:W-:Y:S01]  /*100e0*/  SHF.R.U64 R169, R169, 0x3, RZ ;  /* 0x00000003a9a97819 */ /* 0x000fe200000012ff */
[----:B------:R2:W-:Y:S01]  /*100f0*/  STSM.16.M88.4 [R10], R32 ;  /* 0x000000200a007844 */ /* 0x0005e20000000200 */
[----:B------:R-:W-:Y:S02]  /*10100*/  MOV R12, R12 ;  /* 0x0000000c000c7202 */ /* 0x000fe40000000f00 */
[----:B------:R-:W-:-:S02]  /*10110*/  LOP3.LUT R38, R38, R179, RZ, 0x3c, !PT ;  /* 0x000000b326267212 */ /* 0x000fc400078e3cff */
[----:B------:R-:W-:Y:S01]  /*10120*/  SHF.R.U64 R171, R171, 0x3, RZ ;  /* 0x00000003abab7819 */ /* 0x000fe200000012ff */
[----:B------:R3:W-:Y:S01]  /*10130*/  STSM.16.M88.4 [R12], R40 ;  /* 0x000000280c007844 */ /* 0x0007e20000000200 */
[----:B------:R-:W-:Y:S02]  /*10140*/  SHF.R.U64 R28, R99, 0x3, RZ ;  /* 0x00000003631c7819 */ /* 0x000fe400000012ff */
[----:B------:R-:W-:Y:S02]  /*10150*/  MOV R14, R14 ;  /* 0x0000000e000e7202 */ /* 0x000fe40000000f00 */
[----:B------:R-:W-:Y:S02]  /*10160*/  LOP3.LUT R46, R46, R181, RZ, 0x3c, !PT ;  /* 0x000000b52e2e7212 */ /* 0x000fe400078e3cff */
[----:B------:R-:W-:Y:S01]  /*10170*/  SHF.R.U64 R173, R173, 0x3, RZ ;  /* 0x00000003adad7819 */ /* 0x000fe200000012ff */
[----:B------:R4:W-:Y:S01]  /*10180*/  STSM.16.M88.4 [R14], R48 ;  /* 0x000000300e007844 */ /* 0x0009e20000000200 */
[----:B------:R-:W-:-:S02]  /*10190*/  SHF.R.U64 R99, R163, 0x3, RZ ;  /* 0x00000003a3637819 */ /* 0x000fc400000012ff */
[----:B------:R-:W-:Y:S02]  /*101a0*/  MOV R18, R18 ;  /* 0x0000001200127202 */ /* 0x000fe40000000f00 */
[----:B------:R-:W-:Y:S02]  /*101b0*/  LOP3.LUT R54, R167, R54, RZ, 0x3c, !PT ;  /* 0x00000036a7367212 */ /* 0x000fe400078e3cff */
[----:B------:R-:W-:Y:S01]  /*101c0*/  SHF.R.U64 R29, R94, 0x3, RZ ;  /* 0x000000035e1d7819 */ /* 0x000fe200000012ff */
[----:B------:R4:W-:Y:S01]  /*101d0*/  STSM.16.M88.4 [R18], R56 ;  /* 0x0000003812007844 */ /* 0x0009e20000000200 */
[----:B------:R-:W-:Y:S02]  /*101e0*/  MOV R20, R20 ;  /* 0x0000001400147202 */ /* 0x000fe40000000f00 */
[----:B------:R-:W-:Y:S02]  /*101f0*/  LOP3.LUT R62, R169, R62, RZ, 0x3c, !PT ;  /* 0x0000003ea93e7212 */ /* 0x000fe400078e3cff */
[----:B------:R-:W-:Y:S01]  /*10200*/  MOV R30, R30 ;  /* 0x0000001e001e7202 */ /* 0x000fe20000000f00 */
[----:B------:R4:W-:Y:S01]  /*10210*/  STSM.16.M88.4 [R20], R64 ;  /* 0x0000004014007844 */ /* 0x0009e20000000200 */
[----:B------:R-:W-:-:S02]  /*10220*/  LOP3.LUT R70, R171, R70, RZ, 0x3c, !PT ;  /* 0x00000046ab467212 */ /* 0x000fc400078e3cff */
[----:B------:R-:W-:Y:S01]  /*10230*/  MOV R38, R38 ;  /* 0x0000002600267202 */ /* 0x000fe20000000f00 */
[----:B------:R4:W-:Y:S01]  /*10240*/  STSM.16.M88.4 [R30], R72 ;  /* 0x000000481e007844 */ /* 0x0009e20000000200 */
[----:B------:R-:W-:Y:S02]  /*10250*/  LOP3.LUT R78, R173, R78, RZ, 0x3c, !PT ;  /* 0x0000004ead4e7212 */ /* 0x000fe400078e3cff */
[----:B------:R-:W-:Y:S01]  /*10260*/  LOP3.LUT R8, R99, R6, RZ, 0x3c, !PT ;  /* 0x0000000663087212 */ /* 0x000fe200078e3cff */
[----:B------:R4:W-:Y:S01]  /*10270*/  STSM.16.M88.4 [R38], R80 ;  /* 0x0000005026007844 */ /* 0x0009e20000000200 */
[----:B------:R-:W-:Y:S02]  /*10280*/  MOV R46, R46 ;  /* 0x0000002e002e7202 */ /* 0x000fe40000000f00 */
[----:B------:R-:W-:Y:S02]  /*10290*/  LOP3.LUT R94, R29, R4, RZ, 0x3c, !PT ;  /* 0x000000041d5e7212 */ /* 0x000fe400078e3cff */
[----:B------:R-:W-:Y:S01]  /*102a0*/  MOV R54, R54 ;  /* 0x0000003600367202 */ /* 0x000fe20000000f00 */
[----:B------:R4:W-:Y:S01]  /*102b0*/  STSM.16.M88.4 [R46], R84 ;  /* 0x000000542e007844 */ /* 0x0009e20000000200 */
[----:B-1----:R-:W-:-:S02]  /*102c0*/  F2FP.F16.F32.PACK_AB R98, R101, R100 ;  /* 0x000000646562723e */ /* 0x002fc400000000ff */
[----:B------:R-:W-:Y:S02]  /*102d0*/  F2FP.F16.F32.PACK_AB R99, R103, R102 ;  /* 0x000000666763723e */ /* 0x000fe400000000ff */
[----:B------:R-:W-:Y:S02]  /*102e0*/  LOP3.LUT R4, R28, R23, RZ, 0x3c, !PT ;  /* 0x000000171c047212 */ /* 0x000fe400078e3cff */
[----:B------:R-:W-:Y:S01]  /*102f0*/  MOV R62, R62 ;  /* 0x0000003e003e7202 */ /* 0x000fe20000000f00 */
[----:B------:R4:W-:Y:S01]  /*10300*/  STSM.16.M88.4 [R54], R96 ;  /* 0x0000006036007844 */ /* 0x0009e20000000200 */
[----:B------:R-:W-:Y:S02]  /*10310*/  MOV R70, R70 ;  /* 0x0000004600467202 */ /* 0x000fe40000000f00 */
[----:B------:R-:W-:Y:S01]  /*10320*/  MOV R78, R78 ;  /* 0x0000004e004e7202 */ /* 0x000fe20000000f00 */
[----:B------:R4:W-:Y:S01]  /*10330*/  STSM.16.M88.4 [R62], R104 ;  /* 0x000000683e007844 */ /* 0x0009e20000000200 */
[----:B------:R-:W-:-:S02]  /*10340*/  MOV R94, R94 ;  /* 0x0000005e005e7202 */ /* 0x000fc40000000f00 */
[----:B------:R-:W-:Y:S01]  /*10350*/  MOV R6, R4 ;  /* 0x0000000400067202 */ /* 0x000fe20000000f00 */
[----:B------:R4:W-:Y:S01]  /*10360*/  STSM.16.M88.4 [R70], R112 ;  /* 0x0000007046007844 */ /* 0x0009e20000000200 */
[----:B------:R-:W-:Y:S01]  /*10370*/  MOV R8, R8 ;  /* 0x0000000800087202 */ /* 0x000fe20000000f00 */
[----:B------:R-:W-:Y:S01]  /*10380*/  IMAD.U32 R5, RZ, RZ, UR11 ;  /* 0x0000000bff057e24 */ /* 0x000fe2000f8e00ff */
[----:B------:R-:W-:Y:S01]  /*10390*/  PLOP3.LUT P0, PT, PT, PT, UP0, 0x80, 0x0 ;  /* 0x000000000000781c */ /* 0x000fe20003f0f008 */
[----:B------:R4:W-:Y:S01]  /*103a0*/  STSM.16.M88.4 [R78], R120 ;  /* 0x000000784e007844 */ /* 0x0009e20000000200 */
[----:B------:R-:W-:Y:S01]  /*103b0*/  MOV R4, UR10 ;  /* 0x0000000a00047c02 */ /* 0x000fe20008000f00 */
[----:B------:R-:W-:Y:S02]  /*103c0*/  ULDC.64 UR10, c[0x0][0xc08] ;  /* 0x00030200000a7ab9 */ /* 0x000fe40000000a00 */
[----:B------:R4:W-:Y:S04]  /*103d0*/  STSM.16.M88.4 [R94], R128 ;  /* 0x000000805e007844 */ /* 0x0009e80000000200 */
[----:B------:R4:W-:Y:S04]  /*103e0*/  STSM.16.M88.4 [R6], R136 ;  /* 0x0000008806007844 */ /* 0x0009e80000000200 */
[----:B------:R4:W-:Y:S01]  /*103f0*/  STSM.16.M88.4 [R8], R144 ;  /* 0x0000009008007844 */ /* 0x0009e20000000200 */
[----:B------:R-:W-:Y:S06]  /*10400*/  BAR.SYNC.DEFER_BLOCKING 0x1, 0x100 ;  /* 0x0044000000007b1d */ /* 0x000fec0000010000 */
[----:B------:R-:W4:Y:S01]  /*10410*/  @P0 LDG.E R3, desc[UR38][R4.64] ;  /* 0x0000002604030981 */ /* 0x000f22000c1e1900 */
[----:B------:R-:W-:Y:S01]  /*10420*/  UISETP.NE.U32.AND UP1, UPT, UR10, URZ, UPT ;  /* 0x0000003f0a00728c */ /* 0x000fe2000bf25070 */
[----:B0-----:R-:W-:Y:S01]  /*10430*/  ISETP.NE.AND P1, PT, R16, 0x1, PT ;  /* 0x000000011000780c */ /* 0x001fe20003f25270 */
[----:B--2---:R-:W-:-:S02]  /*10440*/  VIADD R10, R216, UR13 ;  /* 0x0000000dd80a7c36 */ /* 0x004fc40008000000 */
[----:B------:R-:W-:-:S06]  /*10450*/  UISETP.NE.AND.EX UP1, UPT, UR11, URZ, UPT, UP1 ;  /* 0x0000003f0b00728c */ /* 0x000fcc000bf25310 */
[----:B------:R-:W-:-:S04]  /*10460*/  PLOP3.LUT P2, PT, PT, PT, UP1, 0x80, 0x0 ;  /* 0x000000000000781c */ /* 0x000fc80003f4f018 */
[----:B------:R-:W0:Y:S01]  /*10470*/  @P1 LDC R9, c[0x0][0xbec] ;  /* 0x0002fb00ff091b82 */ /* 0x000e220000000800 */
[----:B------:R-:W-:-:S04]  /*10480*/  @UP1 ULEA UR10, UP2, UR12, UR10, 0x2 ;  /* 0x0000000a0c0a1291 */ /* 0x000fc8000f84103f */
[----:B------:R-:W-:Y:S02]  /*10490*/  @UP1 ULEA.HI.X UR11, UR12, UR11, UR14, 0x2, UP2 ;  /* 0x0000000b0c0b1291 */ /* 0x000fe400090f140e */
[----:B---3--:R-:W-:Y:S01]  /*104a0*/  IMAD.U32 R12, RZ, RZ, UR10 ;  /* 0x0000000aff0c7e24 */ /* 0x008fe2000f8e00ff */
[----:B------:R-:W-:Y:S01]  /*104b0*/  ULDC UR12, c[0x0][0xa88] ;  /* 0x0002a200000c7ab9 */ /* 0x000fe20000000800 */
[----:B------:R-:W1:Y:S02]  /*104c0*/  @P1 LDC R11, c[0x0][0xbf0] ;  /* 0x0002fc00ff0b1b82 */ /* 0x000e640000000800 */
[----:B------:R-:W-:Y:S01]  /*104d0*/  IMAD.U32 R13, RZ, RZ, UR11 ;  /* 0x0000000bff0d7e24 */ /* 0x000fe2000f8e00ff */
[----:B----4-:R-:W-:Y:S01]  /*104e0*/  @P0 R2UR UR4, R3 ;  /* 0x00000000030402ca */ /* 0x010fe200000e0000 */
[----:B------:R-:W-:-:S06]  /*104f0*/  IMAD.U32 R3, RZ, RZ, UR12 ;  /* 0x0000000cff037e24 */ /* 0x000fcc000f8e00ff */
[----:B------:R2:W5:Y:S01]  /*10500*/  @P2 LDG.E R3, desc[UR38][R12.64] ;  /* 0x000000260c032981 */ /* 0x000562000c1e1900 */
[----:B01----:R-:W-:Y:S07]  /*10510*/  @P2 BRA `(.L_x_2458) ;  /* 0x0000000000102947 */ /* 0x003fee0003800000 */
[----:B------:R-:W-:Y:S05]  /*10520*/  @!P0 BRA `(.L_x_2458) ;  /* 0x00000000000c8947 */ /* 0x000fea0003800000 */
[----:B------:R-:W3:Y:S04]  /*10530*/  LDG.E R6, desc[UR38][R4.64] ;  /* 0x0000002604067981 */ /* 0x000ee8000c1e1900 */
[----:B-----5:R-:W3:Y:S02]  /*10540*/  LDG.E R3, desc[UR38][R4.64+0x4] ;  /* 0x0000042604037981 */ /* 0x020ee4000c1e1900 */
[----:B---3--:R-:W-:-:S07]  /*10550*/  IMAD.IADD R3, R3, 0x1, -R6 ;  /* 0x0000000103037824 */ /* 0x008fce00078e0a06 */
.L_x_2458:
[----:B------:R-:W3:Y:S01]  /*10560*/  LDL R14, [R1] ;  /* 0x00000000010e7983 */ /* 0x000ee20000100800 */
[----:B------:R-:W-:Y:S01]  /*10570*/  R2UR UR21, R222 ;  /* 0x00000000de1572ca */ /* 0x000fe200000e0000 */
[----:B------:R-:W-:Y:S01]  /*10580*/  ULDC.64 UR16, c[0x0][0xb90] ;  /* 0x0002e40000107ab9 */ /* 0x000fe20000000a00 */
[----:B------:R-:W-:Y:S01]  /*10590*/  R2UR UR19, R223 ;  /* 0x00000000df1372ca */ /* 0x000fe200000e0000 */
[----:B------:R-:W-:Y:S01]  /*105a0*/  @P1 IMAD.HI.U32 R4, R10, R9, RZ ;  /* 0x000000090a041227 */ /* 0x000fe200078e00ff */
[----:B------:R-:W-:Y:S01]  /*105b0*/  R2UR UR18, R221 ;  /* 0x00000000dd1272ca */ /* 0x000fe200000e0000 */
[----:B------:R-:W-:Y:S01]  /*105c0*/  USHF.R.S32.HI UR11, URZ, 0x1f, UR4 ;  /* 0x0000001f3f0b7899 */ /* 0x000fe20008011404 */
[----:B------:R-:W-:Y:S01]  /*105d0*/  MOV R8, R10 ;  /* 0x0000000a00087202 */ /* 0x000fe20000000f00 */
[----:B------:R-:W-:Y:S01]  /*105e0*/  UMOV UR10, UR4 ;  /* 0x00000004000a7c82 */ /* 0x000fe20008000000 */
[----:B------:R-:W-:Y:S01]  /*105f0*/  @P1 SHF.R.U32.HI R8, RZ, R11, R4 ;  /* 0x0000000bff081219 */ /* 0x000fe20000011604 */
[----:B------:R-:W-:Y:S01]  /*10600*/  IMAD R4, R224, 0x40, R22 ;  /* 0x00000040e0047824 */ /* 0x000fe200078e0216 */
[----:B------:R-:W-:Y:S01]  /*10610*/  R2UR UR20, R214 ;  /* 0x00000000d61472ca */ /* 0x000fe200000e0000 */
[----:B------:R-:W-:Y:S01]  /*10620*/  IMAD.MOV.U32 R5, RZ, RZ, 0x2 ;  /* 0x00000002ff057424 */ /* 0x000fe200078e00ff */
[--C-:B------:R-:W-:Y:S01]  /*10630*/  SHF.R.S32.HI R9, RZ, 0x1f, R8.reuse ;  /* 0x0000001fff097819 */ /* 0x100fe20000011408 */
[----:B------:R-:W-:Y:S01]  /*10640*/  USHF.R.S32.HI UR15, URZ, 0x1f, UR21 ;  /* 0x0000001f3f0f7899 */ /* 0x000fe20008011415 */
[----:B------:R-:W-:Y:S01]  /*10650*/  IMAD.MOV R11, RZ, RZ, -R8 ;  /* 0x000000ffff0b7224 */ /* 0x000fe200078e0a08 */
[----:B------:R-:W-:Y:S01]  /*10660*/  USEL UR19, UR19, URZ, !UP0 ;  /* 0x0000003f13137287 */ /* 0x000fe2000c000000 */
[----:B------:R-:W-:Y:S01]  /*10670*/  IMAD.WIDE R4, R4, R5, UR8 ;  /* 0x0000000804047e25 */ /* 0x000fe2000f8e0205 */
[----:B------:R-:W-:-:S02]  /*10680*/  UIMAD UR14, UR15, UR16, URZ ;  /* 0x000000100f0e72a4 */ /* 0x000fc4000f8e023f */
[----:B------:R-:W-:Y:S01]  /*10690*/  UIMAD.WIDE.U32 UR12, UR21, UR16, UR10 ;  /* 0x00000010150c72a5 */ /* 0x000fe2000f8e000a */
[----:B------:R-:W-:Y:S01]  /*106a0*/  IMAD R11, R16, R11, R10 ;  /* 0x0000000b100b7224 */ /* 0x000fe200078e020a */
[----:B------:R-:W-:Y:S01]  /*106b0*/  UIMAD UR14, UR21, UR17, UR14 ;  /* 0x00000011150e72a4 */ /* 0x000fe2000f8e020e */
[C---:B------:R-:W-:Y:S01]  /*106c0*/  IADD3 R33, P3, R4.reuse, 0x4000, RZ ;  /* 0x0000400004217810 */ /* 0x040fe20007f7e0ff */
[----:B------:R-:W-:Y:S01]  /*106d0*/  USEL UR18, UR18, URZ, !UP0 ;  /* 0x0000003f12127287 */ /* 0x000fe2000c000000 */
[----:B------:R-:W-:Y:S01]  /*106e0*/  IADD3 R37, P2, R4, 0x5000, RZ ;  /* 0x0000500004257810 */ /* 0x000fe20007f5e0ff */
[----:B------:R-:W-:Y:S01]  /*106f0*/  ULDC.64 UR16, c[0x0][0xb98] ;  /* 0x0002e60000107ab9 */ /* 0x000fe20000000a00 */
[----:B------:R-:W-:Y:S01]  /*10700*/  UIADD3 UR13, UR13, UR14, URZ ;  /* 0x0000000e0d0d7290 */ /* 0x000fe2000fffe03f */
[----:B------:R-:W-:Y:S01]  /*10710*/  SHF.R.S32.HI R6, RZ, 0x1f, R11 ;  /* 0x0000001fff067819 */ /* 0x000fe2000001140b */
[----:B------:R-:W-:Y:S01]  /*10720*/  UIMAD UR10, UR19, UR16, URZ ;  /* 0x00000010130a72a4 */ /* 0x000fe2000f8e023f */
[----:B------:R-:W-:Y:S01]  /*10730*/  LOP3.LUT R32, R33, 0x380, RZ, 0xc0, !PT ;  /* 0x0000038021207812 */ /* 0x000fe200078ec0ff */
[----:B------:R-:W-:Y:S01]  /*10740*/  UIMAD.WIDE.U32 UR12, UR18, UR16, UR12 ;  /* 0x00000010120c72a5 */ /* 0x000fe2000f8e000c */
[----:B------:R-:W-:Y:S01]  /*10750*/  LOP3.LUT R36, R37, 0x380, RZ, 0xc0, !PT ;  /* 0x0000038025247812 */ /* 0x000fe200078ec0ff */
[----:B------:R-:W-:Y:S01]  /*10760*/  UIMAD UR10, UR18, UR17, UR10 ;  /* 0x00000011120a72a4 */ /* 0x000fe2000f8e020a */
[----:B------:R-:W-:Y:S01]  /*10770*/  SHF.R.U64 R32, R32, 0x3, RZ ;  /* 0x0000000320207819 */ /* 0x000fe200000012ff */
[----:B------:R-:W-:Y:S01]  /*10780*/  ULDC.64 UR8, c[0x0][0xb88] ;  /* 0x0002e20000087ab9 */ /* 0x000fe20000000a00 */
[----:B------:R-:W-:Y:S01]  /*10790*/  SHF.R.U64 R36, R36, 0x3, RZ ;  /* 0x0000000324247819 */ /* 0x000fe200000012ff */
[----:B------:R-:W-:Y:S01]  /*107a0*/  IMAD R6, R6, UR8, RZ ;  /* 0x0000000806067c24 */ /* 0x000fe2000f8e02ff */
[----:B------:R-:W-:Y:S01]  /*107b0*/  IADD3 R8, P0, R8, UR12, RZ ;  /* 0x0000000c08087c10 */ /* 0x000fe2000ff1e0ff */
[----:B------:R-:W-:Y:S01]  /*107c0*/  IMAD.U32 R10, RZ, RZ, UR10 ;  /* 0x0000000aff0a7e24 */ /* 0x000fe2000f8e00ff */
[----:B------:R-:W-:Y:S01]  /*107d0*/  LOP3.LUT R32, R32, R33, RZ, 0x3c, !PT ;  /* 0x0000002120207212 */ /* 0x000fe200078e3cff */
[----:B------:R-:W-:Y:S01]  /*107e0*/  IMAD R15, R11, UR9, R6 ;  /* 0x000000090b0f7c24 */ /* 0x000fe2000f8e0206 */
[----:B------:R-:W-:Y:S01]  /*107f0*/  LOP3.LUT R36, R36, R37, RZ, 0x3c, !PT ;  /* 0x0000002524247212 */ /* 0x000fe200078e3cff */
[--C-:B------:R-:W-:Y:S01]  /*10800*/  IMAD.X R33, RZ, RZ, R5.reuse, P3 ;  /* 0x000000ffff217224 */ /* 0x100fe200018e0605 */
[----:B------:R-:W-:Y:S01]  /*10810*/  IADD3.X R9, R9, UR13, R10, P0, !PT ;  /* 0x0000000d09097c10 */ /* 0x000fe200087fe40a */
[----:B------:R-:W-:Y:S01]  /*10820*/  IMAD.X R37, RZ, RZ, R5, P2 ;  /* 0x000000ffff257224 */ /* 0x000fe200010e0605 */
[C---:B------:R-:W-:Y:S01]  /*10830*/  IADD3 R53, P3, R4.reuse, 0xa000, RZ ;  /* 0x0000a00004357810 */ /* 0x040fe20007f7e0ff */
[----:B-----5:R-:W-:Y:S01]  /*10840*/  IMAD R23, R3, R16, RZ ;  /* 0x0000001003177224 */ /* 0x020fe200078e02ff */
[----:B------:R-:W-:Y:S01]  /*10850*/  IADD3 R57, P2, R4, 0xb000, RZ ;  /* 0x0000b00004397810 */ /* 0x000fe20007f5e0ff */
[----:B------:R-:W-:Y:S01]  /*10860*/  IMAD.WIDE.U32 R8, R11, UR8, R8 ;  /* 0x000000080b087c25 */ /* 0x000fe2000f8e0008 */
[----:B------:R-:W-:Y:S01]  /*10870*/  ULDC.64 UR8, c[0x0][0xb50] ;  /* 0x0002d40000087ab9 */ /* 0x000fe20000000a00 */
[----:B------:R-:W-:Y:S01]  /*10880*/  LOP3.LUT R52, R53, 0x380, RZ, 0xc0, !PT ;  /* 0x0000038035347812 */ /* 0x000fe200078ec0ff */
[----:B------:R-:W-:Y:S01]  /*10890*/  ULDC.64 UR12, c[0x0][0xaa0] ;  /* 0x0002a800000c7ab9 */ /* 0x000fe20000000a00 */
[----:B------:R-:W-:Y:S01]  /*108a0*/  IMAD.IADD R9, R9, 0x1, R15 ;  /* 0x0000000109097824 */ /* 0x000fe200078e020f */
[----:B------:R-:W-:-:S02]  /*108b0*/  LEA R10, P0, R8, UR8, 0x2 ;  /* 0x00000008080a7c11 */ /* 0x000fc4000f8010ff */
[----:B------:R-:W-:Y:S02]  /*108c0*/  SHF.R.U64 R52, R52, 0x3, RZ ;  /* 0x0000000334347819 */ /* 0x000fe400000012ff */
[----:B------:R-:W-:Y:S01]  /*108d0*/  LEA.HI.X R11, R8, UR9, R9, 0x2, P0 ;  /* 0x00000009080b7c11 */ /* 0x000fe200080f1409 */
[----:B------:R-:W-:Y:S01]  /*108e0*/  SHFL.IDX PT, R18, R10, RZ, 0x1c1f ;  /* 0x001c1fff0a127589 */ /* 0x000fe200000e0000 */
[----:B------:R-:W-:Y:S02]  /*108f0*/  IADD3 R29, P0, R4, 0x3000, RZ ;  /* 0x00003000041d7810 */ /* 0x000fe40007f1e0ff */
[----:B------:R-:W-:Y:S01]  /*10900*/  LOP3.LUT R56, R57, 0x380, RZ, 0xc0, !PT ;  /* 0x0000038039387812 */ /* 0x000fe200078ec0ff */
[----:B------:R-:W0:Y:S01]  /*10910*/  SHFL.IDX PT, R19, R11, RZ, 0x1c1f ;  /* 0x001c1fff0b137589 */ /* 0x000e2200000e0000 */
[----:B------:R-:W-:Y:S02]  /*10920*/  LOP3.LUT R28, R29, 0x380, RZ, 0xc0, !PT ;  /* 0x000003801d1c7812 */ /* 0x000fe400078ec0ff */
[----:B------:R-:W-:Y:S01]  /*10930*/  LOP3.LUT R52, R52, R53, RZ, 0x3c, !PT ;  /* 0x0000003534347212 */ /* 0x000fe200078e3cff */
[----:B------:R-:W-:Y:S01]  /*10940*/  IMAD.X R53, RZ, RZ, R5, P3 ;  /* 0x000000ffff357224 */ /* 0x000fe200018e0605 */
[----:B------:R-:W-:Y:S01]  /*10950*/  SHF.R.U64 R28, R28, 0x3, RZ ;  /* 0x000000031c1c7819 */ /* 0x000fe200000012ff */
[----:B------:R-:W-:Y:S01]  /*10960*/  SHFL.IDX PT, R20, R10, 0x1, 0x1c1f ;  /* 0x003c1f000a147f89 */ /* 0x000fe200000e0000 */
[----:B--2---:R-:W-:-:S02]  /*10970*/  IADD3 R13, P5, R4, 0x1000, RZ ;  /* 0x00001000040d7810 */ /* 0x004fc40007fbe0ff */
[----:B------:R-:W-:Y:S01]  /*10980*/  LOP3.LUT R28, R28, R29, RZ, 0x3c, !PT ;  /* 0x0000001d1c1c7212 */ /* 0x000fe200078e3cff */
[----:B------:R-:W-:Y:S01]  /*10990*/  IMAD.X R29, RZ, RZ, R5, P0 ;  /* 0x000000ffff1d7224 */ /* 0x000fe200000e0605 */
[C---:B------:R-:W-:Y:S01]  /*109a0*/  IADD3 R49, P0, R4.reuse, 0x9000, RZ ;  /* 0x0000900004317810 */ /* 0x040fe20007f1e0ff */
[----:B------:R-:W1:Y:S01]  /*109b0*/  SHFL.IDX PT, R21, R11, 0x1, 0x1c1f ;  /* 0x003c1f000b157f89 */ /* 0x000e6200000e0000 */
[----:B------:R-:W-:Y:S02]  /*109c0*/  IADD3 R25, P4, R4, 0x2000, RZ ;  /* 0x0000200004197810 */ /* 0x000fe40007f9e0ff */
[----:B------:R-:W-:Y:S02]  /*109d0*/  LOP3.LUT R48, R49, 0x380, RZ, 0xc0, !PT ;  /* 0x0000038031307812 */ /* 0x000fe400078ec0ff */
[----:B------:R-:W-:Y:S02]  /*109e0*/  SHF.R.U64 R56, R56, 0x3, RZ ;  /* 0x0000000338387819 */ /* 0x000fe400000012ff */
[----:B------:R-:W-:-:S02]  /*109f0*/  SHF.R.U64 R48, R48, 0x3, RZ ;  /* 0x0000000330307819 */ /* 0x000fc400000012ff */
[----:B------:R-:W-:Y:S02]  /*10a00*/  IADD3 R8, P3, R4, 0xf000, RZ ;  /* 0x0000f00004087810 */ /* 0x000fe40007f7e0ff */
[----:B------:R-:W-:Y:S01]  /*10a10*/  LOP3.LUT R48, R48, R49, RZ, 0x3c, !PT ;  /* 0x0000003130307212 */ /* 0x000fe200078e3cff */
[--C-:B------:R-:W-:Y:S01]  /*10a20*/  IMAD.X R49, RZ, RZ, R5.reuse, P0 ;  /* 0x000000ffff317224 */ /* 0x100fe200000e0605 */
[----:B------:R-:W-:Y:S02]  /*10a30*/  LOP3.LUT P0, RZ, R226, 0x3, RZ, 0xc0, !PT ;  /* 0x00000003e2ff7812 */ /* 0x000fe4000780c0ff */
[----:B------:R-:W-:Y:S01]  /*10a40*/  IADD3 R41, P6, R4, 0x6000, RZ ;  /* 0x0000600004297810 */ /* 0x000fe20007fde0ff */
[----:B------:R-:W-:Y:S01]  /*10a50*/  UIMAD UR10, UR11, UR12, URZ ;  /* 0x0000000c0b0a72a4 */ /* 0x000fe2000f8e023f */
[----:B------:R-:W-:Y:S01]  /*10a60*/  LOP3.LUT R12, R13, 0x380, RZ, 0xc0, !PT ;  /* 0x000003800d0c7812 */ /* 0x000fe200078ec0ff */
[----:B------:R-:W-:Y:S01]  /*10a70*/  UIMAD.WIDE.U32 UR8, UR4, UR12, URZ ;  /* 0x0000000c040872a5 */ /* 0x000fe2000f8e003f */
[----:B------:R-:W-:Y:S01]  /*10a80*/  LOP3.LUT R24, R25, 0x380, RZ, 0xc0, !PT ;  /* 0x0000038019187812 */ /* 0x000fe200078ec0ff */
[--C-:B------:R-:W-:Y:S01]  /*10a90*/  IMAD.X R61, RZ, RZ, R5.reuse, P3 ;  /* 0x000000ffff3d7224 */ /* 0x100fe200018e0605 */
[----:B------:R-:W-:Y:S01]  /*10aa0*/  LOP3.LUT R56, R56, R57, RZ, 0x3c, !PT ;  /* 0x0000003938387212 */ /* 0x000fe200078e3cff */
[----:B------:R-:W-:Y:S01]  /*10ab0*/  IMAD.X R57, RZ, RZ, R5, P2 ;  /* 0x000000ffff397224 */ /* 0x000fe200010e0605 */
[----:B------:R-:W-:-:S02]  /*10ac0*/  LOP3.LUT R3, R8, 0x380, RZ, 0xc0, !PT ;  /* 0x0000038008037812 */ /* 0x000fc400078ec0ff */
[----:B------:R-:W-:Y:S02]  /*10ad0*/  SHF.R.U64 R12, R12, 0x3, RZ ;  /* 0x000000030c0c7819 */ /* 0x000fe400000012ff */
[----:B------:R-:W-:Y:S02]  /*10ae0*/  SHF.R.U64 R24, R24, 0x3, RZ ;  /* 0x0000000318187819 */ /* 0x000fe400000012ff */
[----:B------:R-:W-:Y:S02]  /*10af0*/  SHF.R.U64 R3, R3, 0x3, RZ ;  /* 0x0000000303037819 */ /* 0x000fe400000012ff */
[----:B------:R-:W-:Y:S01]  /*10b00*/  LOP3.LUT R12, R12, R13, RZ, 0x3c, !PT ;  /* 0x0000000d0c0c7212 */ /* 0x000fe200078e3cff */
[----:B------:R-:W-:Y:S01]  /*10b10*/  IMAD.X R13, RZ, RZ, R5, P5 ;  /* 0x000000ffff0d7224 */ /* 0x000fe200028e0605 */
[----:B------:R-:W-:Y:S02]  /*10b20*/  LOP3.LUT R24, R24, R25, RZ, 0x3c, !PT ;  /* 0x0000001918187212 */ /* 0x000fe400078e3cff */
[----:B------:R-:W-:-:S02]  /*10b30*/  IADD3.X R25, RZ, R5, RZ, P4, !PT ;  /* 0x00000005ff197210 */ /* 0x000fc400027fe4ff */
[C---:B------:R-:W-:Y:S02]  /*10b40*/  IADD3 R45, P5, R4.reuse, 0x7000, RZ ;  /* 0x00007000042d7810 */ /* 0x040fe40007fbe0ff */
[----:B------:R-:W-:Y:S02]  /*10b50*/  IADD3 R69, P4, R4, 0x8000, RZ ;  /* 0x0000800004457810 */ /* 0x000fe40007f9e0ff */
[----:B------:R-:W-:Y:S02]  /*10b60*/  LOP3.LUT R60, R3, R8, RZ, 0x3c, !PT ;  /* 0x00000008033c7212 */ /* 0x000fe400078e3cff */
[----:B------:R-:W2:Y:S01]  /*10b70*/  @P1 LDC R3, c[0x0][0xbec] ;  /* 0x0002fb00ff031b82 */ /* 0x000ea20000000800 */
[----:B------:R-:W-:Y:S02]  /*10b80*/  LOP3.LUT R40, R41, 0x380, RZ, 0xc0, !PT ;  /* 0x0000038029287812 */ /* 0x000fe400078ec0ff */
[----:B------:R-:W-:Y:S02]  /*10b90*/  LOP3.LUT R44, R45, 0x380, RZ, 0xc0, !PT ;  /* 0x000003802d2c7812 */ /* 0x000fe400078ec0ff */
[----:B------:R-:W-:-:S02]  /*10ba0*/  LOP3.LUT R68, R69, 0x380, RZ, 0xc0, !PT ;  /* 0x0000038045447812 */ /* 0x000fc400078ec0ff */
[----:B------:R-:W-:Y:S02]  /*10bb0*/  LOP3.LUT R9, R4, 0x380, RZ, 0xc0, !PT ;  /* 0x0000038004097812 */ /* 0x000fe400078ec0ff */
[----:B------:R-:W-:Y:S02]  /*10bc0*/  SHF.R.U64 R40, R40, 0x3, RZ ;  /* 0x0000000328287819 */ /* 0x000fe400000012ff */
[----:B------:R-:W-:Y:S02]  /*10bd0*/  SHF.R.U64 R44, R44, 0x3, RZ ;  /* 0x000000032c2c7819 */ /* 0x000fe400000012ff */
[----:B------:R-:W-:Y:S02]  /*10be0*/  SHF.R.U64 R68, R68, 0x3, RZ ;  /* 0x0000000344447819 */ /* 0x000fe400000012ff */
[----:B------:R-:W-:Y:S02]  /*10bf0*/  SHF.R.U64 R9, R9, 0x3, RZ ;  /* 0x0000000309097819 */ /* 0x000fe400000012ff */
[----:B------:R-:W-:Y:S01]  /*10c00*/  LOP3.LUT R40, R40, R41, RZ, 0x3c, !PT ;  /* 0x0000002928287212 */ /* 0x000fe200078e3cff */
[--C-:B------:R-:W-:Y:S01]  /*10c10*/  IMAD.X R41, RZ, RZ, R5.reuse, P6 ;  /* 0x000000ffff297224 */ /* 0x100fe200030e0605 */
[----:B------:R-:W-:Y:S01]  /*10c20*/  LOP3.LUT R44, R44, R45, RZ, 0x3c, !PT ;  /* 0x0000002d2c2c7212 */ /* 0x000fe200078e3cff */
[--C-:B------:R-:W-:Y:S01]  /*10c30*/  IMAD.X R45, RZ, RZ, R5.reuse, P5 ;  /* 0x000000ffff2d7224 */ /* 0x100fe200028e0605 */
[----:B------:R-:W-:Y:S01]  /*10c40*/  LOP3.LUT R68, R68, R69, RZ, 0x3c, !PT ;  /* 0x0000004544447212 */ /* 0x000fe200078e3cff */
[----:B------:R-:W-:Y:S01]  /*10c50*/  IMAD.X R69, RZ, RZ, R5, P4 ;  /* 0x000000ffff457224 */ /* 0x000fe200020e0605 */
[C---:B------:R-:W-:Y:S01]  /*10c60*/  IADD3 R77, P6, R4.reuse, 0xc000, RZ ;  /* 0x0000c000044d7810 */ /* 0x040fe20007fde0ff */
[----:B------:R-:W-:Y:S01]  /*10c70*/  UIMAD UR10, UR4, UR13, UR10 ;  /* 0x0000000d040a72a4 */ /* 0x000fe2000f8e020a */
[----:B------:R-:W-:-:S02]  /*10c80*/  IADD3 R73, P5, R4, 0xd000, RZ ;  /* 0x0000d00004497810 */ /* 0x000fc40007fbe0ff */
[----:B------:R-:W-:Y:S01]  /*10c90*/  IADD3 R65, P4, R4, 0xe000, RZ ;  /* 0x0000e00004417810 */ /* 0x000fe20007f9e0ff */
[----:B------:R-:W-:Y:S01]  /*10ca0*/  ULDC.64 UR12, c[0x0][0xae8] ;  /* 0x0002ba00000c7ab9 */ /* 0x000fe20000000a00 */
[----:B------:R-:W-:Y:S01]  /*10cb0*/  LOP3.LUT R4, R9, R4, RZ, 0x3c, !PT ;  /* 0x0000000409047212 */ /* 0x000fe200078e3cff */
[----:B------:R-:W-:Y:S01]  /*10cc0*/  UIADD3 UR9, UR9, UR10, URZ ;  /* 0x0000000a09097290 */ /* 0x000fe2000fffe03f */
[----:B------:R-:W-:Y:S01]  /*10cd0*/  LOP3.LUT R76, R77, 0x380, RZ, 0xc0, !PT ;  /* 0x000003804d4c7812 */ /* 0x000fe200078ec0ff */
[----:B------:R-:W-:Y:S01]  /*10ce0*/  UIMAD UR4, UR15, UR12, URZ ;  /* 0x0000000c0f0472a4 */ /* 0x000fe2000f8e023f */
[----:B------:R-:W-:Y:S02]  /*10cf0*/  LOP3.LUT R72, R73, 0x380, RZ, 0xc0, !PT ;  /* 0x0000038049487812 */ /* 0x000fe400078ec0ff */
[----:B------:R-:W-:Y:S01]  /*10d00*/  LOP3.LUT R64, R65, 0x380, RZ, 0xc0, !PT ;  /* 0x0000038041407812 */ /* 0x000fe200078ec0ff */
[----:B------:R-:W-:Y:S01]  /*10d10*/  UIMAD UR4, UR21, UR13, UR4 ;  /* 0x0000000d150472a4 */ /* 0x000fe2000f8e0204 */
[----:B------:R-:W-:Y:S01]  /*10d20*/  SHF.R.U64 R76, R76, 0x3, RZ ;  /* 0x000000034c4c7819 */ /* 0x000fe200000012ff */
[----:B------:R-:W-:Y:S01]  /*10d30*/  UIMAD.WIDE.U32 UR8, UR21, UR12, UR8 ;  /* 0x0000000c150872a5 */ /* 0x000fe2000f8e0008 */
[----:B------:R-:W-:Y:S01]  /*10d40*/  SHF.R.U64 R72, R72, 0x3, RZ ;  /* 0x0000000348487819 */ /* 0x000fe200000012ff */
[----:B------:R-:W-:Y:S01]  /*10d50*/  ULDC.64 UR10, c[0x0][0xaf0] ;  /* 0x0002bc00000a7ab9 */ /* 0x000fe20000000a00 */
[----:B------:R-:W-:Y:S01]  /*10d60*/  SHF.R.U64 R64, R64, 0x3, RZ ;  /* 0x0000000340407819 */ /* 0x000fe200000012ff */
[----:B------:R-:W-:Y:S01]  /*10d70*/  UIADD3 UR9, UR9, UR4, URZ ;  /* 0x0000000409097290 */ /* 0x000fe2000fffe03f */
[----:B------:R-:W-:Y:S01]  /*10d80*/  LOP3.LUT R76, R76, R77, RZ, 0x3c, !PT ;  /* 0x0000004d4c4c7212 */ /* 0x000fe200078e3cff */
[----:B------:R-:W-:Y:S01]  /*10d90*/  UIMAD UR4, UR19, UR10, URZ ;  /* 0x0000000a130472a4 */ /* 0x000fe2000f8e023f */
[----:B------:R-:W-:Y:S01]  /*10da0*/  LOP3.LUT R72, R72, R73, RZ, 0x3c, !PT ;  /* 0x0000004948487212 */ /* 0x000fe200078e3cff */
[--C-:B------:R-:W-:Y:S01]  /*10db0*/  IMAD.X R77, RZ, RZ, R5.reuse, P6 ;  /* 0x000000ffff4d7224 */ /* 0x100fe200030e0605 */
[----:B------:R-:W-:Y:S01]  /*10dc0*/  LOP3.LUT R64, R64, R65, RZ, 0x3c, !PT ;  /* 0x0000004140407212 */ /* 0x000fe200078e3cff */
[----:B------:R-:W-:Y:S01]  /*10dd0*/  IMAD.X R73, RZ, RZ, R5, P5 ;  /* 0x000000ffff497224 */ /* 0x000fe200028e0605 */
[----:B------:R-:W-:Y:S01]  /*10de0*/  IADD3.X R65, RZ, R5, RZ, P4, !PT ;  /* 0x00000005ff417210 */ /* 0x000fe200027fe4ff */
[----:B------:R-:W-:-:S02]  /*10df0*/  UIMAD UR4, UR18, UR11, UR4 ;  /* 0x0000000b120472a4 */ /* 0x000fc4000f8e0204 */
[----:B------:R-:W-:-:S03]  /*10e00*/  UIMAD.WIDE.U32 UR8, UR18, UR10, UR8 ;  /* 0x0000000a120872a5 */ /* 0x000fc6000f8e0008 */
[----:B------:R-:W-:Y:S01]  /*10e10*/  ULDC.64 UR10, c[0x0][0xae0] ;  /* 0x0002b800000a7ab9 */ /* 0x000fe20000000a00 */
[----:B------:R-:W-:Y:S01]  /*10e20*/  UIADD3 UR4, UR9, UR4, URZ ;  /* 0x0000000409047290 */ /* 0x000fe2000fffe03f */
[----:B------:R-:W-:Y:S01]  /*10e30*/  VIADD R80, R224, UR20 ;  /* 0x00000014e0507c36 */ /* 0x000fe20008000000 */
[----:B------:R-:W-:-:S04]  /*10e40*/  UIADD3 UR7, UR7, 0x38820, URZ ;  /* 0x0003882007077890 */ /* 0x000fc8000fffe03f */
[----:B------:R-:W-:Y:S01]  /*10e50*/  UPRMT UR7, URZ, 0x654, UR7 ;  /* 0x000006543f077896 */ /* 0x000fe20008000007 */
[----:B------:R-:W-:Y:S01]  /*10e60*/  BSSY B1, `(.L_x_2459) ;  /* 0x0000054000017945 */ /* 0x000fe20003800000 */
[----:B------:R-:W-:Y:S02]  /*10e70*/  SHF.R.S32.HI R81, RZ, 0x1f, R219 ;  /* 0x0000001fff517819 */ /* 0x000fe400000114db */
[----:B------:R-:W-:Y:S02]  /*10e80*/  SHF.R.S32.HI R82, RZ, 0x1f, R217 ;  /* 0x0000001fff527819 */ /* 0x000fe400000114d9 */
[----:B------:R-:W-:Y:S02]  /*10e90*/  SHF.R.S32.HI R83, RZ, 0x1f, R218 ;  /* 0x0000001fff537819 */ /* 0x000fe400000114da */
[----:B------:R-:W-:Y:S02]  /*10ea0*/  SHF.R.S32.HI R84, RZ, 0x1f, R22 ;  /* 0x0000001fff547819 */ /* 0x000fe40000011416 */
[----:B---3--:R-:W-:-:S04]  /*10eb0*/  IADD3 R14, R14, UR20, RZ ;  /* 0x000000140e0e7c10 */ /* 0x008fc8000fffe0ff */
[C---:B------:R-:W-:Y:S01]  /*10ec0*/  ISETP.GE.OR P2, PT, R14.reuse, R23, P0 ;  /* 0x000000170e00720c */ /* 0x040fe20000746670 */
[----:B------:R-:W-:-:S05]  /*10ed0*/  VIADD R6, R14, 0x8 ;  /* 0x000000080e067836 */ /* 0x000fca0000000000 */
[----:B------:R-:W-:-:S07]  /*10ee0*/  ISETP.GE.OR P0, PT, R6, R23, P0 ;  /* 0x000000170600720c */ /* 0x000fce0000706670 */
[----:B0-----:R0:W-:Y:S06]  /*10ef0*/  @!P2 ST.E desc[UR38][R18.64], R0 ;  /* 0x000000001200a985 */ /* 0x0011ec000c101926 */
[----:B-1----:R1:W-:Y:S04]  /*10f00*/  @!P0 ST.E desc[UR38][R20.64], R2 ;  /* 0x0000000214008985 */ /* 0x0023e8000c101926 */
[----:B------:R3:W5:Y:S01]  /*10f10*/  LD.E.128 R8, desc[UR38][R4.64] ;  /* 0x0000002604087980 */ /* 0x000762000c101d00 */
[----:B0-----:R-:W0:Y:S01]  /*10f20*/  @P1 LDC R19, c[0x0][0xbf0] ;  /* 0x0002fc00ff131b82 */ /* 0x001e220000000800 */
[----:B------:R-:W-:-:S02]  /*10f30*/  IMAD R0, R220, 0x20, R224 ;  /* 0x00000020dc007824 */ /* 0x000fc400078e02e0 */
[----:B------:R-:W5:Y:S01]  /*10f40*/  LD.E.128 R12, desc[UR38][R12.64] ;  /* 0x000000260c0c7980 */ /* 0x000f62000c101d00 */
[----:B-1----:R-:W-:-:S03]  /*10f50*/  IMAD.U32 R2, RZ, RZ, UR8 ;  /* 0x00000008ff027e24 */ /* 0x002fc6000f8e00ff */
[----:B------:R-:W5:Y:S01]  /*10f60*/  LD.E.128 R24, desc[UR38][R24.64] ;  /* 0x0000002618187980 */ /* 0x000f62000c101d00 */
[----:B---3--:R-:W-:-:S03]  /*10f70*/  VIADD R4, R0, UR20 ;  /* 0x0000001400047c36 */ /* 0x008fc60008000000 */
[----:B------:R-:W5:Y:S01]  /*10f80*/  LD.E.128 R28, desc[UR38][R28.64] ;  /* 0x000000261c1c7980 */ /* 0x000f62000c101d00 */
[----:B--2---:R-:W-:-:S03]  /*10f90*/  @P1 IMAD.HI.U32 R0, R4, R3, RZ ;  /* 0x0000000304001227 */ /* 0x004fc600078e00ff */
[----:B------:R-:W5:Y:S01]  /*10fa0*/  LD.E.128 R32, desc[UR38][R32.64] ;  /* 0x0000002620207980 */ /* 0x000f62000c101d00 */
[----:B------:R-:W-:-:S03]  /*10fb0*/  IMAD.MOV.U32 R5, RZ, RZ, R4 ;  /* 0x000000ffff057224 */ /* 0x000fc600078e0004 */
[----:B------:R-:W5:Y:S04]  /*10fc0*/  LD.E.128 R36, desc[UR38][R36.64] ;  /* 0x0000002624247980 */ /* 0x000f68000c101d00 */
[----:B------:R-:W5:Y:S01]  /*10fd0*/  LD.E.128 R40, desc[UR38][R40.64] ;  /* 0x0000002628287980 */ /* 0x000f62000c101d00 */
[----:B0-----:R-:W-:-:S03]  /*10fe0*/  @P1 SHF.R.U32.HI R5, RZ, R19, R0 ;  /* 0x00000013ff051219 */ /* 0x001fc60000011600 */
[----:B------:R-:W5:Y:S01]  /*10ff0*/  LD.E.128 R44, desc[UR38][R44.64] ;  /* 0x000000262c2c7980 */ /* 0x000f62000c101d00 */
[--C-:B------:R-:W-:Y:S01]  /*11000*/  SHF.R.S32.HI R0, RZ, 0x1f, R5.reuse ;  /* 0x0000001fff007819 */ /* 0x100fe20000011405 */
[----:B------:R-:W-:Y:S01]  /*11010*/  IMAD.MOV R19, RZ, RZ, -R5 ;  /* 0x000000ffff137224 */ /* 0x000fe200078e0a05 */
[----:B------:R-:W-:Y:S01]  /*11020*/  MOV R3, UR9 ;  /* 0x0000000900037c02 */ /* 0x000fe20008000f00 */
[----:B------:R-:W-:Y:S01]  /*11030*/  IMAD.U32 R3, RZ, RZ, UR4 ;  /* 0x00000004ff037e24 */ /* 0x000fe2000f8e00ff */
[----:B------:R-:W5:Y:S01]  /*11040*/  LD.E.128 R68, desc[UR38][R68.64] ;  /* 0x0000002644447980 */ /* 0x000f62000c101d00 */
[----:B------:R-:W-:Y:S01]  /*11050*/  IMAD R0, R0, UR10, RZ ;  /* 0x0000000a00007c24 */ /* 0x000fe2000f8e02ff */
[----:B------:R-:W-:Y:S01]  /*11060*/  ULDC.64 UR8, c[0x0][0xad8] ;  /* 0x0002b60000087ab9 */ /* 0x000fe20000000a00 */
[----:B------:R-:W-:Y:S01]  /*11070*/  IMAD R19, R16, R19, R4 ;  /* 0x0000001310137224 */ /* 0x000fe200078e0204 */
[----:B------:R-:W5:Y:S01]  /*11080*/  LD.E.128 R48, desc[UR38][R48.64] ;  /* 0x0000002630307980 */ /* 0x000f62000c101d00 */
[----:B------:R-:W-:-:S03]  /*11090*/  IMAD R21, R5, UR11, R0 ;  /* 0x0000000b05157c24 */ /* 0x000fc6000f8e0200 */
[----:B------:R-:W5:Y:S01]  /*110a0*/  LD.E.128 R52, desc[UR38][R52.64] ;  /* 0x0000002634347980 */ /* 0x000f62000c101d00 */
[----:B------:R-:W-:-:S03]  /*110b0*/  SHF.R.S32.HI R0, RZ, 0x1f, R19 ;  /* 0x0000001fff007819 */ /* 0x000fc60000011413 */
[----:B------:R-:W5:Y:S01]  /*110c0*/  LD.E.128 R56, desc[UR38][R56.64] ;  /* 0x0000002638387980 */ /* 0x000f62000c101d00 */
[----:B------:R-:W-:-:S03]  /*110d0*/  IMAD.WIDE.U32 R2, R5, UR10, R2 ;  /* 0x0000000a05027c25 */ /* 0x000fc6000f8e0002 */
[----:B------:R-:W5:Y:S04]  /*110e0*/  LD.E.128 R76, desc[UR38][R76.64] ;  /* 0x000000264c4c7980 */ /* 0x000f68000c101d00 */
[----:B------:R-:W5:Y:S04]  /*110f0*/  LD.E.128 R72, desc[UR38][R72.64] ;  /* 0x0000002648487980 */ /* 0x000f68000c101d00 */
[----:B------:R-:W5:Y:S04]  /*11100*/  LD.E.128 R64, desc[UR38][R64.64] ;  /* 0x0000002640407980 */ /* 0x000f68000c101d00 */
[----:B------:R-:W5:Y:S01]  /*11110*/  LD.E.128 R60, desc[UR38][R60.64] ;  /* 0x000000263c3c7980 */ /* 0x000f62000c101d00 */
[----:B------:R-:W-:Y:S01]  /*11120*/  IMAD.IADD R3, R3, 0x1, R21 ;  /* 0x0000000103037824 */ /* 0x000fe200078e0215 */
[----:B------:R-:W-:Y:S01]  /*11130*/  ISETP.GE.AND P2, PT, R80, R23, PT ;  /* 0x000000175000720c */ /* 0x000fe20003f46270 */
[----:B------:R-:W-:Y:S01]  /*11140*/  IMAD R4, R0, UR8, RZ ;  /* 0x0000000800047c24 */ /* 0x000fe2000f8e02ff */
[----:B------:R-:W-:Y:S01]  /*11150*/  @!PT LDS RZ, [RZ] ;  /* 0x00000000fffff984 */ /* 0x000fe20000000800 */
[----:B------:R-:W-:Y:S01]  /*11160*/  @!PT LDS RZ, [RZ] ;  /* 0x00000000fffff984 */ /* 0x000fe20000000800 */
[----:B------:R-:W-:Y:S01]  /*11170*/  @!PT LDS RZ, [RZ] ;  /* 0x00000000fffff984 */ /* 0x000fe20000000800 */
[----:B------:R-:W-:Y:S01]  /*11180*/  @!PT LDS RZ, [RZ] ;  /* 0x00000000fffff984 */ /* 0x000fe20000000800 */
[----:B------:R0:W-:Y:S06]  /*11190*/  MEMBAR.ALL.CTA ;  /* 0x0000000000007992 */ /* 0x0001ec0000008000 */
[----:B0-----:R-:W0:Y:S01]  /*111a0*/  FENCE.VIEW.ASYNC.S ;  /* 0x00000000000073c6 */ /* 0x001e220000000000 */
[----:B------:R-:W-:-:S04]  /*111b0*/  IMAD.WIDE.U32 R2, R19, UR8, R2 ;  /* 0x0000000813027c25 */ /* 0x000fc8000f8e0002 */
[----:B------:R-:W-:Y:S01]  /*111c0*/  IMAD R5, R19, UR9, R4 ;  /* 0x0000000913057c24 */ /* 0x000fe2000f8e0204 */
[----:B------:R-:W-:Y:S01]  /*111d0*/  ULDC.64 UR8, c[0x0][0xa80] ;  /* 0x0002a00000087ab9 */ /* 0x000fe20000000a00 */
[----:B------:R-:W-:Y:S01]  /*111e0*/  VIADD R0, R80, 0x20 ;  /* 0x0000002050007836 */ /* 0x000fe20000000000 */
[----:B------:R-:W-:Y:S01]  /*111f0*/  LEA R6, P3, R2, UR8, 0x1 ;  /* 0x0000000802067c11 */ /* 0x000fe2000f8608ff */
[----:B------:R-:W-:-:S03]  /*11200*/  IMAD.IADD R3, R3, 0x1, R5 ;  /* 0x0000000103037824 */ /* 0x000fc600078e0205 */
[-C--:B------:R-:W-:Y:S01]  /*11210*/  ISETP.GE.AND P1, PT, R0, R23.reuse, PT ;  /* 0x000000170000720c */ /* 0x080fe20003f26270 */
[----:B------:R-:W-:Y:S01]  /*11220*/  VIADD R0, R80, 0x40 ;  /* 0x0000004050007836 */ /* 0x000fe20000000000 */
[----:B------:R-:W-:Y:S01]  /*11230*/  LEA.HI.X R16, R2, UR9, R3, 0x1, P3 ;  /* 0x0000000902107c11 */ /* 0x000fe200098f0c03 */
[----:B0-----:R0:W1:Y:S03]  /*11240*/  SHFL.IDX PT, R20, R6, RZ, 0x181f ;  /* 0x00181fff06147589 */ /* 0x00106600000e0000 */
[----:B------:R-:W-:Y:S02]  /*11250*/  ISETP.GE.AND P0, PT, R0, R23, PT ;  /* 0x000000170000720c */ /* 0x000fe40003f06270 */
[----:B------:R0:W2:Y:S01]  /*11260*/  SHFL.IDX PT, R0, R16, RZ, 0x181f ;  /* 0x00181fff10007589 */ /* 0x0000a200000e0000 */
[----:B------:R-:W-:Y:S01]  /*11270*/  SYNCS.ARRIVE.TRANS64.RED.A1T0 RZ, [UR7], RZ ;  /* 0x000000ffffff79a7 */ /* 0x000fe20008100407 */
[----:B------:R-:W-:Y:S09]  /*11280*/  @P2 BRA `(.L_x_2460) ;  /* 0x0000000000442947 */ /* 0x000ff20003800000 */
        /* <DEDUP_REMOVED lines=17> */
.L_x_2460:
[----:B------:R-:W-:Y:S05]  /*113a0*/  BSYNC B1 ;  /* 0x0000000000017941 */ /* 0x000fea0003800000 */
.L_x_2459:
[----:B--2---:R2:W4:Y:S01]  /*113b0*/  SHFL.IDX PT, R0, R16, 0x1, 0x181f ;  /* 0x00381f0010007f89 */ /* 0x00452200000e0000 */
        /* <DEDUP_REMOVED lines=9> */
[----:B------:R-:W-:Y:S02]  /*11450*/  @!P3 LEA R4, P5, R218, R10, 0x1 ;  /* 0x0000000ada04b211 */ /* 0x000fe400078a08ff */
        /* <DEDUP_REMOVED lines=10> */
.L_x_2462:
[----:B------:R-:W-:Y:S05]  /*11500*/  BSYNC B1 ;  /* 0x0000000000017941 */ /* 0x000fea0003800000 */
.L_x_2461:
[----:B----4-:R4:W0:Y:S01]  /*11510*/  SHFL.IDX PT, R0, R16, 0x2, 0x181f ;  /* 0x00581f0010007f89 */ /* 0x01082200000e0000 */
        /* <DEDUP_REMOVED lines=20> */
.L_x_2464:
[----:B------:R-:W-:Y:S05]  /*11660*/  BSYNC B1 ;  /* 0x0000000000017941 */ /* 0x000fea0003800000 */
.L_x_2463:
[----:B0-----:R-:W-:Y:S01]  /*11670*/  IADD3 R0, R80, 0x60, RZ ;  /* 0x0000006050007810 */ /* 0x001fe20007ffe0ff */
[----:B--2-4-:R-:W4:Y:S03]  /*11680*/  SHFL.IDX PT, R16, R16, 0x3, 0x181f ;  /* 0x00781f0010107f89 */ /* 0x014f2600000e0000 */
[----:B------:R-:W-:Y:S01]  /*11690*/  ISETP.GE.AND P0, PT, R0, R23, PT ;  /* 0x000000170000720c */ /* 0x000fe20003f06270 */
[----:B------:R-:W0:-:S12]  /*116a0*/  SHFL.IDX PT, R6, R6, 0x3, 0x181f ;  /* 0x00781f0006067f89 */ /* 0x000e1800000e0000 */
[----:B------:R-:W-:Y:S05]  /*116b0*/  @P0 BRA `(.L_x_2465) ;  /* 0x0000000c00ec0947 */ /* 0x000fea0003800000 */
[----:B------:R-:W-:Y:S02]  /*116c0*/  ULDC UR4, c[0x0][0xac8] ;  /* 0x0002b20000047ab9 */ /* 0x000fe40000000800 */
[----:B------:R-:W-:Y:S02]  /*116d0*/  ISETP.GE.AND P3, PT, R22, UR4, PT ;  /* 0x0000000416007c0c */ /* 0x000fe4000bf66270 */
[----:B------:R-:W-:Y:S02]  /*116e0*/  ISETP.GE.AND P4, PT, R218, UR4, PT ;  /* 0x00000004da007c0c */ /* 0x000fe4000bf86270 */
[----:B------:R-:W-:-:S09]  /*116f0*/  ISETP.GE.AND P5, PT, R217, UR4, PT ;  /* 0x00000004d9007c0c */ /* 0x000fd2000bfa6270 */
[-C--:B0-----:R-:W-:Y:S02]  /*11700*/  @!P3 LEA R2, P0, R22, R6.reuse, 0x1 ;  /* 0x000000061602b211 */ /* 0x081fe400078008ff */
[-C--:B------:R-:W-:Y:S02]  /*11710*/  @!P4 LEA R4, P1, R218, R6.reuse, 0x1 ;  /* 0x00000006da04c211 */ /* 0x080fe400078208ff */
[C---:B------:R-:W-:Y:S02]  /*11720*/  @!P5 LEA R8, P2, R217.reuse, R6, 0x1 ;  /* 0x00000006d908d211 */ /* 0x040fe400078408ff */
[-C--:B----4-:R-:W-:Y:S02]  /*11730*/  @!P3 LEA.HI.X R3, R22, R16.reuse, R84, 0x1, P0 ;  /* 0x000000101603b211 */ /* 0x090fe400000f0c54 */
        /* <DEDUP_REMOVED lines=11> */
.L_x_2457:
        /* <DEDUP_REMOVED lines=24> */
[----:B------:R-:W-:-:S05]  /*11970*/  IMAD.U32 R5, RZ, RZ, UR9 ;  /* 0x00000009ff057e24 */ /* 0x000fca000f8e00ff */
        /* <DEDUP_REMOVED lines=14> */
[----:B--2---:R-:W-:-:S07]  /*11a60*/  IADD3 R0, -R5, R0, RZ ;  /* 0x0000000005007210 */ /* 0x004fce0007ffe1ff */
.L_x_2466:
        /* <DEDUP_REMOVED lines=49> */
.L_x_2468:
[----:B------:R-:W-:Y:S05]  /*11d80*/  BSYNC B1 ;  /* 0x0000000000017941 */ /* 0x000fea0003800000 */
.L_x_2467:
[----:B0-----:R-:W0:Y:S01]  /*11d90*/  @P0 LDC R3, c[0x0][0xbf0] ;  /* 0x0002fc00ff030b82 */ /* 0x001e220000000800 */
[----:B------:R-:W-:Y:S01]  /*11da0*/  ULDC.64 UR14, c[0x0][0xaa0] ;  /* 0x0002a800000e7ab9 */ /* 0x000fe20000000a00 */
[----:B------:R-:W-:Y:S01]  /*11db0*/  R2UR UR17, R222 ;  /* 0x00000000de1172ca */ /* 0x000fe200000e0000 */
[----:B------:R-:W-:Y:S01]  /*11dc0*/  UIMAD UR7, UR10, UR14, URZ ;  /* 0x0000000e0a0772a4 */ /* 0x000fe2000f8e023f */
[----:B------:R-:W-:Y:S01]  /*11dd0*/  R2UR UR16, R214 ;  /* 0x00000000d61072ca */ /* 0x000fe200000e0000 */
[----:B------:R-:W-:Y:S01]  /*11de0*/  UIMAD.WIDE.U32 UR8, UR4, UR14, URZ ;  /* 0x0000000e040872a5 */ /* 0x000fe2000f8e003f */
[----:B------:R-:W-:Y:S01]  /*11df0*/  LEA R2, R220, R224, 0x5 ;  /* 0x000000e0dc027211 */ /* 0x000fe200078e28ff */
[----:B------:R-:W-:Y:S01]  /*11e00*/  UIMAD UR7, UR4, UR15, UR7 ;  /* 0x0000000f040772a4 */ /* 0x000fe2000f8e0207 */
[----:B------:R-:W-:Y:S01]  /*11e10*/  BSSY B1, `(.L_x_2469) ;  /* 0x0000043000017945 */ /* 0x000fe20003800000 */
[----:B------:R-:W-:Y:S01]  /*11e20*/  SHF.R.S32.HI R16, RZ, 0x1f, R219 ;  /* 0x0000001fff107819 */ /* 0x000fe200000114db */
[----:B------:R-:W-:Y:S01]  /*11e30*/  ULDC.64 UR14, c[0x0][0xae8] ;  /* 0x0002ba00000e7ab9 */ /* 0x000fe20000000a00 */
[----:B------:R-:W-:Y:S01]  /*11e40*/  UIADD3 UR9, UR9, UR7, URZ ;  /* 0x0000000709097290 */ /* 0x000fe2000fffe03f */
[----:B------:R-:W-:Y:S01]  /*11e50*/  SHF.R.S32.HI R18, RZ, 0x1f, R217 ;  /* 0x0000001fff127819 */ /* 0x000fe200000114d9 */
[----:B------:R-:W-:Y:S01]  /*11e60*/  UIMAD UR4, UR11, UR14, URZ ;  /* 0x0000000e0b0472a4 */ /* 0x000fe2000f8e023f */
[----:B------:R-:W-:Y:S01]  /*11e70*/  SHF.R.S32.HI R19, RZ, 0x1f, R218 ;  /* 0x0000001fff137819 */ /* 0x000fe200000114da */
[----:B------:R-:W-:Y:S01]  /*11e80*/  UIMAD.WIDE.U32 UR8, UR17, UR14, UR8 ;  /* 0x0000000e110872a5 */ /* 0x000fe2000f8e0008 */
[----:B------:R-:W-:Y:S01]  /*11e90*/  SHF.R.S32.HI R20, RZ, 0x1f, R22 ;  /* 0x0000001fff147819 */ /* 0x000fe20000011416 */
[----:B------:R-:W-:Y:S01]  /*11ea0*/  VIADD R6, R2, UR16 ;  /* 0x0000001002067c36 */ /* 0x000fe20008000000 */
        /* <DEDUP_REMOVED lines=15> */
[----:B------:R-:W-:Y:S01]  /*11fa0*/  IMAD.U32 R2, RZ, RZ, UR8 ;  /* 0x00000008ff027e24 */ /* 0x000fe2000f8e00ff */
[----:B------:R-:W-:Y:S01]  /*11fb0*/  ULDC.64 UR8, c[0x0][0xad8] ;  /* 0x0002b60000087ab9 */ /* 0x000fe20000000a00 */
[----:B------:R-:W-:Y:S02]  /*11fc0*/  IMAD.U32 R3, RZ, RZ, UR4 ;  /* 0x00000004ff037e24 */ /* 0x000fe4000f8e00ff */
[----:B------:R-:W-:Y:S02]  /*11fd0*/  IMAD R9, R13, R9, R6 ;  /* 0x000000090d097224 */ /* 0x000fe400078e0206 */
[----:B------:R-:W-:-:S02]  /*11fe0*/  IMAD R11, R5, UR11, R4 ;  /* 0x0000000b050b7c24 */ /* 0x000fc4000f8e0204 */
        /* <DEDUP_REMOVED lines=37> */
.L_x_2470:
[----:B------:R-:W-:Y:S05]  /*12240*/  BSYNC B1 ;  /* 0x0000000000017941 */ /* 0x000fea0003800000 */
.L_x_2469:
        /* <DEDUP_REMOVED lines=21> */
.L_x_2472:
[----:B------:R-:W-:Y:S05]  /*123a0*/  BSYNC B1 ;  /* 0x0000000000017941 */ /* 0x000fea0003800000 */
.L_x_2471:
        /* <DEDUP_REMOVED lines=21> */
.L_x_2474:
[----:B------:R-:W-:Y:S05]  /*12500*/  BSYNC B1 ;  /* 0x0000000000017941 */ /* 0x000fea0003800000 */
.L_x_2473:
        /* <DEDUP_REMOVED lines=22> */
.L_x_2465:
[----:B------:R-:W-:Y:S05]  /*12670*/  BSYNC B0 ;  /* 0x0000000000007941 */ /* 0x000fea0003800000 */
.L_x_2456:
[----:B------:R-:W-:Y:S02]  /*12680*/  ULDC UR4, c[0x0][0xc3c] ;  /* 0x00030f0000047ab9 */ /* 0x000fe40000000800 */
[----:B------:R-:W-:-:S13]  /*12690*/  ISETP.GE.AND P0, PT, R7, UR4, PT ;  /* 0x0000000407007c0c */ /* 0x000fda000bf06270 */
[----:B------:R-:W-:Y:S05]  /*126a0*/  @!P0 BRA `(.L_x_2475) ;  /* 0xfffffee400cc8947 */ /* 0x000fea000383ffff */
[----:B------:R-:W-:Y:S05]  /*126b0*/  EXIT ;  /* 0x000000000000794d */ /* 0x000fea0003800000 */
.L_x_2414:
        /* <DEDUP_REMOVED lines=16> */
.L_x_2476:
        /* <DEDUP_REMOVED lines=37> */
[----:B------:R-:W-:Y:S01]  /*12a10*/  MOV R4, R3 ;  /* 0x0000000300047202 */ /* 0x000fe20000000f00 */
[----:B------:R-:W-:Y:S01]  /*12a20*/  UMOV UR4, URZ ;  /* 0x0000003f00047c82 */ /* 0x000fe20008000000 */
[----:B------:R-:W-:-:S05]  /*12a30*/  ULDC UR5, c[0x0][0xc38] ;  /* 0x00030e0000057ab9 */ /* 0x000fca0000000800 */
.L_x_2482:
        /* <DEDUP_REMOVED lines=12> */
.L_x_2481:
[----:B------:R-:W-:Y:S05]  /*12b00*/  BSYNC B0 ;  /* 0x0000000000007941 */ /* 0x000fea0003800000 */
.L_x_2480:
        /* <DEDUP_REMOVED lines=20> */
.L_x_2478:
        /* <DEDUP_REMOVED lines=20> */
.L_x_2483:
[----:B-1----:R-:W-:Y:S02]  /*12d90*/  IMAD.MOV R2, RZ, RZ, -R3 ;  /* 0x000000ffff027224 */ /* 0x002fe400078e0a03 */
[----:B---3--:R-:W-:-:S03]  /*12da0*/  IMAD R16, R16, UR5, R11 ;  /* 0x0000000510107c24 */ /* 0x008fc6000f8e020b */
[----:B------:R-:W-:Y:S02]  /*12db0*/  MOV R11, R2 ;  /* 0x00000002000b7202 */ /* 0x000fe40000000f00 */
[----:B------:R-:W-:Y:S02]  /*12dc0*/  IABS R2, R4 ;  /* 0x0000000400027213 */ /* 0x000fe40000000000 */
[----:B--2---:R-:W-:Y:S01]  /*12dd0*/  IADD3 R9, -R16, UR6, RZ ;  /* 0x0000000610097c10 */ /* 0x004fe2000fffe1ff */
[----:B------:R-:W-:Y:S02]  /*12de0*/  IMAD R11, R11, R12, RZ ;  /* 0x0000000c0b0b7224 */ /* 0x000fe400078e02ff */
[----:B------:R-:W-:Y:S01]  /*12df0*/  IMAD.MOV R8, RZ, RZ, -R2 ;  /* 0x000000ffff087224 */ /* 0x000fe200078e0a02 */
[----:B------:R-:W-:Y:S01]  /*12e00*/  IABS R6, R9 ;  /* 0x0000000900067213 */ /* 0x000fe20000000000 */
[----:B------:R-:W-:-:S04]  /*12e10*/  IMAD.MOV.U32 R2, RZ, RZ, RZ ;  /* 0x000000ffff027224 */ /* 0x000fc800078e00ff */
        /* <DEDUP_REMOVED lines=22> */
[-C--:B------:R-:W-:Y:S01]  /*12f80*/  IABS R8, R13.reuse ;  /* 0x0000000d00087213 */ /* 0x080fe20000000000 */
[----:B------:R-:W-:Y:S01]  /*12f90*/  IMAD.MOV R18, RZ, RZ, -R13 ;  /* 0x000000ffff127224 */ /* 0x000fe200078e0a0d */
[----:B0-----:R-:W-:Y:S02]  /*12fa0*/  IABS R10, R13 ;  /* 0x0000000d000a7213 */ /* 0x001fe40000000000 */
[----:B------:R-:W0:Y:S08]  /*12fb0*/  I2F.RP R6, R8 ;  /* 0x0000000800067306 */ /* 0x000e300000209400 */
[----:B0-----:R-:W0:Y:S02]  /*12fc0*/  MUFU.RCP R6, R6 ;  /* 0x0000000600067308 */ /* 0x001e240000001000 */
[----:B0-----:R-:W-:-:S06]  /*12fd0*/  VIADD R3, R6, 0xffffffe ;  /* 0x0ffffffe06037836 */ /* 0x001fcc0000000000 */
[----:B------:R-:W0:Y:S02]  /*12fe0*/  F2I.FTZ.U32.TRUNC.NTZ R3, R3 ;  /* 0x0000000300037305 */ /* 0x000e24000021f000 */
[----:B0-----:R-:W-:-:S04]  /*12ff0*/  IMAD.MOV R7, RZ, RZ, -R3 ;  /* 0x000000ffff077224 */ /* 0x001fc800078e0a03 */
        /* <DEDUP_REMOVED lines=20> */
.L_x_2479:
[----:B------:R-:W-:Y:S01]  /*13140*/  ULDC UR4, c[0x0][0xc3c] ;  /* 0x00030f0000047ab9 */ /* 0x000fe20000000800 */
[----:B------:R-:W-:Y:S02]  /*13150*/  IMAD.MOV.U32 R17, RZ, RZ, RZ ;  /* 0x000000ffff117224 */ /* 0x000fe400078e00ff */
[----:B------:R-:W-:Y:S02]  /*13160*/  IMAD.U32 R16, RZ, RZ, UR6 ;  /* 0x00000006ff107e24 */ /* 0x000fe4000f8e00ff */
[----:B------:R-:W-:Y:S02]  /*13170*/  IMAD.MOV.U32 R18, RZ, RZ, RZ ;  /* 0x000000ffff127224 */ /* 0x000fe400078e00ff */
[----:B------:R-:W-:-:S07]  /*13180*/  IMAD.U32 R19, RZ, RZ, UR4 ;  /* 0x00000004ff137e24 */ /* 0x000fce000f8e00ff */
.L_x_2484:
[----:B------:R-:W-:-:S13]  /*13190*/  ISETP.NE.AND P0, PT, R5, RZ, PT ;  /* 0x000000ff0500720c */ /* 0x000fda0003f05270 */
[----:B------:R-:W0:Y:S01]  /*131a0*/  @!P0 S2R R3, SR_CgaCtaId ;  /* 0x0000000000038919 */ /* 0x000e220000008800 */
[----:B------:R-:W-:-:S04]  /*131b0*/  @!P0 MOV R0, 0x400 ;  /* 0x0000040000008802 */ /* 0x000fc80000000f00 */
[----:B0-----:R-:W-:-:S05]  /*131c0*/  @!P0 LEA R0, R3, R0, 0x18 ;  /* 0x0000000003008211 */ /* 0x001fca00078ec0ff */
[----:B------:R1:W-:Y:S01]  /*131d0*/  @!P0 STS.128 [R0+0x388d0], R16 ;  /* 0x0388d01000008388 */ /* 0x0003e20000000c00 */
[----:B------:R-:W-:Y:S06]  /*131e0*/  BAR.ARV 0x5, 0x180 ;  /* 0x0146000000007b1d */ /* 0x000fec0000002000 */
.L_x_2477:
        /* <DEDUP_REMOVED lines=8> */
[----:B------:R-:W-:Y:S01]  /*13270*/  BSSY B8, `(.L_x_2485) ;  /* 0x00004b8000087945 */ /* 0x000fe20003800000 */
[----:B------:R-:W-:Y:S01]  /*13280*/  IMAD.MOV.U32 R28, RZ, RZ, 0x1 ;  /* 0x00000001ff1c7424 */ /* 0x000fe200078e00ff */
[----:B------:R-:W1:Y:S01]  /*13290*/  S2R R2, SR_TID.X ;  /* 0x0000000000027919 */ /* 0x000e620000002100 */
[----:B------:R-:W-:Y:S01]  /*132a0*/  IMAD.MOV.U32 R27, RZ, RZ, RZ ;  /* 0x000000ffff1b7224 */ /* 0x000fe200078e00ff */
[----:B------:R-:W-:Y:S01]  /*132b0*/  ULDC UR37, c[0x0][0xc] ;  /* 0x0000030000257ab9 */ /* 0x000fe20000000800 */
[----:B------:R3:W-:Y:S01]  /*132c0*/  STL [R1+0x28], RZ ;  /* 0x000028ff01007387 */ /* 0x0007e20000100800 */
[C---:B-1----:R-:W-:Y:S02]  /*132d0*/  SHF.L.U32 R33, R2.reuse, 0x3, RZ ;  /* 0x0000000302217819 */ /* 0x042fe400000006ff */
[----:B------:R-:W-:-:S04]  /*132e0*/  LOP3.LUT R3, R2, 0x7f, RZ, 0xc0, !PT ;  /* 0x0000007f02037812 */ /* 0x000fc800078ec0ff */
[----:B------:R-:W-:Y:S02]  /*132f0*/  SHF.R.U32.HI R3, RZ, 0x3, R3 ;  /* 0x00000003ff037819 */ /* 0x000fe40000011603 */
[----:B--2---:R-:W-:Y:S02]  /*13300*/  R2UR UR4, R0 ;  /* 0x00000000000472ca */ /* 0x004fe400000e0000 */
[----:B------:R-:W-:-:S04]  /*13310*/  LOP3.LUT R0, R33, 0x1f8, RZ, 0xc0, !PT ;  /* 0x000001f821007812 */ /* 0x000fc800078ec0ff */
[----:B------:R-:W-:Y:S01]  /*13320*/  LOP3.LUT R0, R0, 0x38, R2, 0x78, !PT ;  /* 0x0000003800007812 */ /* 0x000fe200078e7802 */
[----:B------:R-:W-:-:S03]  /*13330*/  IMAD.SHL.U32 R2, R2, 0x10, RZ ;  /* 0x0000001002027824 */ /* 0x000fc600078e00ff */
[----:B------:R-:W-:Y:S02]  /*13340*/  LOP3.LUT R32, R0, 0x200, R33, 0xf8, !PT ;  /* 0x0000020000207812 */ /* 0x000fe400078ef821 */
[----:B------:R-:W-:Y:S01]  /*13350*/  LOP3.LUT R33, R33, 0x38, RZ, 0xc0, !PT ;  /* 0x0000003821217812 */ /* 0x000fe200078ec0ff */
[----:B------:R-:W-:Y:S01]  /*13360*/  ULOP3.LUT UR36, UR4, 0x2, URZ, 0xfc, !UPT ;  /* 0x0000000204247892 */ /* 0x000fe2000f8efc3f */
[----:B------:R-:W-:Y:S02]  /*13370*/  LOP3.LUT R2, R3, 0x70, R2, 0xf8, !PT ;  /* 0x0000007003027812 */ /* 0x000fe400078ef802 */
[----:B------:R-:W-:Y:S01]  /*13380*/  UMOV UR4, 0x400 ;  /* 0x0000040000047882 */ /* 0x000fe20000000000 */
[C---:B------:R-:W-:Y:S01]  /*13390*/  LOP3.LUT R0, R33.reuse, 0x40, RZ, 0xfc, !PT ;  /* 0x0000004021007812 */ /* 0x040fe200078efcff */
[----:B0-----:R-:W-:Y:S01]  /*133a0*/  ULEA UR4, UR5, UR4, 0x18 ;  /* 0x0000000405047291 */ /* 0x001fe2000f8ec03f */
[C---:B------:R-:W-:Y:S02]  /*133b0*/  LOP3.LUT R37, R33.reuse, 0x80, RZ, 0xfc, !PT ;  /* 0x0000008021257812 */ /* 0x040fe400078efcff */
[----:B------:R-:W-:-:S03]  /*133c0*/  LOP3.LUT R36, R33, 0xc0, RZ, 0xfc, !PT ;  /* 0x000000c021247812 */ /* 0x000fc600078efcff */
[----:B------:R-:W-:-:S04]  /*133d0*/  IMAD.U32 R22, RZ, RZ, UR4 ;  /* 0x00000004ff167e24 */ /* 0x000fc8000f8e00ff */
[----:B---3--:R-:W-:-:S07]  /*133e0*/  IMAD R34, R32, 0x2, R22 ;  /* 0x0000000220227824 */ /* 0x008fce00078e0216 */
.L_x_2550:
        /* <DEDUP_REMOVED lines=16> */
[----:B------:R1:W2:Y:S01]  /*134f0*/  @P0 LDG.E R30, desc[UR38][R2.64] ;  /* 0x00000026021e0981 */ /* 0x0002a2000c1e1900 */
        /* <DEDUP_REMOVED lines=32> */
.L_x_2486:
        /* <DEDUP_REMOVED lines=9> */
.L_x_2487:
        /* <DEDUP_REMOVED lines=8> */
[----:B--2---:R-:W-:-:S07]  /*13810*/  IMAD.IADD R0, R5, 0x1, -R0 ;  /* 0x0000000105007824 */ /* 0x004fce00078e0a00 */
.L_x_2488:
[----:B------:R-:W3:Y:S01]  /*13820*/  LDL R5, [R1+0x10] ;  /* 0x0000100001057983 */ /* 0x000ee20000100800 */
[----:B-12---:R-:W1:Y:S01]  /*13830*/  LDC R2, c[0x0][0x448] ;  /* 0x00011200ff027b82 */ /* 0x006e620000000800 */
[----:B-----5:R-:W-:Y:S01]  /*13840*/  IMAD.IADD R0, R0, 0x1, -R30 ;  /* 0x0000000100007824 */ /* 0x020fe200078e0a1e */
[----:B------:R-:W-:Y:S01]  /*13850*/  LOP3.LUT R23, R23, 0xfffffeff, RZ, 0xc0, !PT ;  /* 0xfffffeff17177812 */ /* 0x000fe200078ec0ff */
[----:B------:R-:W-:Y:S03]  /*13860*/  BSSY B7, `(.L_x_2489) ;  /* 0x0000397000077945 */ /* 0x000fe60003800000 */
[----:B------:R2:W-:Y:S01]  /*13870*/  STL [R1+0x4], R0 ;  /* 0x0000040001007387 */ /* 0x0005e20000100800 */
[----:B-1----:R-:W-:Y:S02]  /*13880*/  ISETP.NE.AND P0, PT, R2, 0x1, PT ;  /* 0x000000010200780c */ /* 0x002fe40003f05270 */
[----:B------:R-:W-:-:S05]  /*13890*/  SHF.L.U32 R2, R17, 0x7, RZ ;  /* 0x0000000711027819 */ /* 0x000fca00000006ff */
[----:B------:R-:W-:-:S06]  /*138a0*/  VIADD R2, R2, 0x7f ;  /* 0x0000007f02027836 */ /* 0x000fcc0000000000 */
[----:B------:R-:W1:Y:S01]  /*138b0*/  @P0 LDC R3, c[0x0][0x44c] ;  /* 0x00011300ff030b82 */ /* 0x000e620000000800 */
[----:B------:R-:W-:-:S07]  /*138c0*/  @P0 LOP3.LUT R23, R23, 0x100, RZ, 0xfc, !PT ;  /* 0x0000010017170812 */ /* 0x000fce00078efcff */
[----:B0-----:R-:W0:Y:S01]  /*138d0*/  @P0 LDC R4, c[0x0][0x450] ;  /* 0x00011400ff040b82 */ /* 0x001e220000000800 */
[----:B-1----:R-:W-:-:S05]  /*138e0*/  @P0 IMAD.HI.U32 R3, R2, R3, RZ ;  /* 0x0000000302030227 */ /* 0x002fca00078e00ff */
[----:B0-----:R-:W-:Y:S02]  /*138f0*/  @P0 SHF.R.U32.HI R2, RZ, R4, R3 ;  /* 0x00000004ff020219 */ /* 0x001fe40000011603 */
[C---:B---3--:R-:W-:Y:S01]  /*13900*/  IADD3 R3, R0.reuse, 0x50, -R5 ;  /* 0x0000005000037810 */ /* 0x048fe20007ffe805 */
[----:B--2---:R-:W-:-:S04]  /*13910*/  VIADD R0, R0, 0x4f ;  /* 0x0000004f00007836 */ /* 0x004fc80000000000 */
[----:B------:R-:W-:Y:S02]  /*13920*/  IMAD.IADD R2, R3, 0x1, R2 ;  /* 0x0000000103027824 */ /* 0x000fe400078e0202 */
[----:B------:R-:W-:-:S04]  /*13930*/  IMAD.HI R0, R0, 0x66666667, RZ ;  /* 0x6666666700007827 */ /* 0x000fc800078e02ff */
[----:B------:R-:W-:Y:S01]  /*13940*/  IMAD.HI R2, R2, 0x66666667, RZ ;  /* 0x6666666702027827 */ /* 0x000fe200078e02ff */
[----:B------:R-:W-:-:S04]  /*13950*/  SHF.R.U32.HI R3, RZ, 0x1f, R0 ;  /* 0x0000001fff037819 */ /* 0x000fc80000011600 */
[----:B------:R-:W-:Y:S02]  /*13960*/  SHF.R.U32.HI R5, RZ, 0x1f, R2 ;  /* 0x0000001fff057819 */ /* 0x000fe40000011602 */
[----:B------:R-:W-:Y:S02]  /*13970*/  LEA.HI.SX32 R3, R0, R3, 0x1b ;  /* 0x0000000300037211 */ /* 0x000fe400078fdaff */
[----:B------:R-:W-:-:S04]  /*13980*/  LEA.HI.SX32 R2, R2, R5, 0x1b ;  /* 0x0000000502027211 */ /* 0x000fc800078fdaff */
[----:B------:R-:W-:-:S04]  /*13990*/  VIMNMX R4, R3, R2, PT ;  /* 0x0000000203047248 */ /* 0x000fc80003fe0100 */
[----:B------:R-:W-:Y:S01]  /*139a0*/  ISETP.GT.AND P0, PT, R4, RZ, PT ;  /* 0x000000ff0400720c */ /* 0x000fe20003f04270 */
[----:B------:R0:W-:-:S12]  /*139b0*/  STL [R1+0x14], R4 ;  /* 0x0000140401007387 */ /* 0x0001d80000100800 */
        /* <DEDUP_REMOVED lines=18> */
.L_x_2490:
        /* <DEDUP_REMOVED lines=20> */
.L_x_2493:
[----:B------:R-:W-:Y:S05]  /*13c20*/  BSYNC B6 ;  /* 0x0000000000067941 */ /* 0x000fea0003800000 */
.L_x_2492:
        /* <DEDUP_REMOVED lines=11> */
[----:B------:R-:W-:Y:S02]  /*13ce0*/  IMAD.U32 R5, RZ, RZ, UR7 ;  /* 0x00000007ff057e24 */ /* 0x000fe4000f8e00ff */
[----:B------:R-:W-:Y:S02]  /*13cf0*/  IMAD.U32 R6, RZ, RZ, UR8 ;  /* 0x00000008ff067e24 */ /* 0x000fe4000f8e00ff */
[----:B------:R-:W-:-:S02]  /*13d00*/  IMAD.U32 R7, RZ, RZ, UR9 ;  /* 0x00000009ff077e24 */ /* 0x000fc4000f8e00ff */
[----:B------:R-:W-:Y:S02]  /*13d10*/  IMAD.U32 R10, RZ, RZ, UR4 ;  /* 0x00000004ff0a7e24 */ /* 0x000fe4000f8e00ff */
[----:B------:R-:W-:Y:S02]  /*13d20*/  IMAD.MOV.U32 R8, RZ, RZ, 0x70 ;  /* 0x00000070ff087424 */ /* 0x000fe400078e00ff */
[----:B------:R-:W-:Y:S02]  /*13d30*/  IMAD.MOV.U32 R12, RZ, RZ, 0x1 ;  /* 0x00000001ff0c7424 */ /* 0x000fe400078e00ff */
[----:B0-----:R-:W-:-:S07]  /*13d40*/  IMAD.MOV.U32 R13, RZ, RZ, RZ ;  /* 0x000000ffff0d7224 */ /* 0x001fce00078e00ff */
[----:B------:R-:W-:-:S07]  /*13d50*/  LEPC R20, `(.L_x_2496) ;  /* 0x000000001014794e */ /* 0x000fce0000000000 */
[----:B-1----:R-:W-:Y:S05]  /*13d60*/  CALL.ABS.NOINC R2 ;  /* 0x0000000002007343 */ /* 0x002fea0003c00000 */
.L_x_2496:
[----:B------:R0:W1:Y:S01]  /*13d70*/  LDC.64 R2, c[0x4][R26] ;  /* 0x010000001a027b82 */ /* 0x0000620000000a00 */
[----:B------:R-:W-:Y:S01]  /*13d80*/  ULDC.64 UR6, c[0x4][0x138] ;  /* 0x01004e0000067ab9 */ /* 0x000fe20000000a00 */
[----:B------:R-:W-:Y:S01]  /*13d90*/  ULDC.64 UR8, c[0x4][0x140] ;  /* 0x0100500000087ab9 */ /* 0x000fe20000000a00 */
[----:B------:R-:W-:Y:S01]  /*13da0*/  ULDC.64 UR4, c[0x4][0xa8] ;  /* 0x01002a0000047ab9 */ /* 0x000fe20000000a00 */
        /* <DEDUP_REMOVED lines=11> */
.L_x_2495:
[----:B------:R-:W-:Y:S05]  /*13e60*/  BSYNC B6 ;  /* 0x0000000000067941 */ /* 0x000fea0003800000 */
.L_x_2494:
[----:B------:R-:W2:Y:S01]  /*13e70*/  LDL R2, [R1+0x14] ;  /* 0x0000140001027983 */ /* 0x000ea20000100800 */
[----:B------:R-:W-:Y:S01]  /*13e80*/  ULDC.64 UR4, c[0x0][0x9f8] ;  /* 0x00027e0000047ab9 */ /* 0x000fe20000000a00 */
[----:B------:R-:W0:Y:S01]  /*13e90*/  LDC R9, c[0x0][0x430] ;  /* 0x00010c00ff097b82 */ /* 0x000e220000000800 */
[----:B------:R-:W-:-:S04]  /*13ea0*/  ISETP.NE.U32.AND P0, PT, RZ, UR4, PT ;  /* 0x00000004ff007c0c */ /* 0x000fc8000bf05070 */
[----:B------:R-:W-:-:S13]  /*13eb0*/  ISETP.NE.AND.EX P0, PT, RZ, UR5, PT, P0 ;  /* 0x00000005ff007c0c */ /* 0x000fda000bf05300 */
[----:B------:R-:W-:Y:S01]  /*13ec0*/  @P0 IADD3 R24, P1, R24, UR4, RZ ;  /* 0x0000000418180c10 */ /* 0x000fe2000ff3e0ff */
[----:B------:R-:W-:-:S03]  /*13ed0*/  ULDC UR4, c[0x0][0x2f4] ;  /* 0x0000bd0000047ab9 */ /* 0x000fc60000000800 */
[----:B------:R-:W-:-:S05]  /*13ee0*/  @P0 IADD3.X R25, R25, UR5, RZ, P1, !PT ;  /* 0x0000000519190c10 */ /* 0x000fca0008ffe4ff */
[----:B------:R1:W5:Y:S01]  /*13ef0*/  @P0 LDG.E R31, desc[UR38][R24.64] ;  /* 0x00000026181f0981 */ /* 0x000362000c1e1900 */
[C---:B------:R-:W-:Y:S01]  /*13f00*/  ISETP.GE.AND P0, PT, R33.reuse, UR4, PT ;  /* 0x0000000421007c0c */ /* 0x040fe2000bf06270 */
[----:B------:R-:W-:Y:S01]  /*13f10*/  UMOV UR5, 0xffffffff ;  /* 0xffffffff00057882 */ /* 0x000fe20000000000 */
[----:B------:R-:W-:Y:S02]  /*13f20*/  LOP3.LUT R20, R33, 0x40, RZ, 0xfc, !PT ;  /* 0x0000004021147812 */ /* 0x000fe400078efcff */
[----:B------:R-:W-:Y:S02]  /*13f30*/  LOP3.LUT R23, R23, 0xffffffef, RZ, 0xc0, !PT ;  /* 0xffffffef17177812 */ /* 0x000fe400078ec0ff */
[----:B------:R-:W-:Y:S02]  /*13f40*/  ISETP.GE.AND P2, PT, R20, UR4, PT ;  /* 0x0000000414007c0c */ /* 0x000fe4000bf46270 */
[----:B------:R-:W-:-:S05]  /*13f50*/  ISETP.GE.AND P1, PT, R37, UR4, PT ;  /* 0x0000000425007c0c */ /* 0x000fca000bf26270 */
        /* <DEDUP_REMOVED lines=8> */
[----:B--2---:R-:W-:Y:S01]  /*13fe0*/  VIADD R26, R2, 0xffffffff ;  /* 0xffffffff021a7836 */ /* 0x004fe20000000000 */
[----:B01----:R-:W-:Y:S06]  /*13ff0*/  BRA.DIV UR5, `(.L_x_2497) ;  /* 0x00000046051c7947 */ /* 0x003fec000b800000 */
.L_x_2567:
[----:B------:R-:W0:Y:S01]  /*14000*/  S2R R0, SR_TID.X ;  /* 0x0000000000007919 */ /* 0x000e220000002100 */
[----:B------:R-:W1:Y:S01]  /*14010*/  S2R R3, SR_TID.X ;  /* 0x0000000000037919 */ /* 0x000e620000002100 */
[----:B0-----:R-:W-:-:S04]  /*14020*/  LOP3.LUT R0, R0, 0x7f, RZ, 0xc0, !PT ;  /* 0x0000007f00007812 */ /* 0x001fc800078ec0ff */
[----:B------:R-:W-:Y:S02]  /*14030*/  SHF.R.U32.HI R2, RZ, 0x3, R0 ;  /* 0x00000003ff027819 */ /* 0x000fe40000011600 */
[----:B------:R-:W2:Y:S01]  /*14040*/  LDL R0, [R1+0x4] ;  /* 0x0000040001007983 */ /* 0x000ea20000100800 */
[----:B-1----:R-:W-:Y:S02]  /*14050*/  SHF.L.U32 R8, R3, 0x4, RZ ;  /* 0x0000000403087819 */ /* 0x002fe400000006ff */
[----:B------:R-:W-:Y:S02]  /*14060*/  ISETP.NE.AND P1, PT, R9, 0x1, PT ;  /* 0x000000010900780c */ /* 0x000fe40003f25270 */
[----:B------:R-:W-:Y:S02]  /*14070*/  LOP3.LUT R8, R2, 0x70, R8, 0xf8, !PT ;  /* 0x0000007002087812 */ /* 0x000fe400078ef808 */
[----:B-----5:R-:W-:Y:S02]  /*14080*/  SHF.R.S32.HI R10, RZ, 0x1f, R31 ;  /* 0x0000001fff0a7819 */ /* 0x020fe4000001141f */
[----:B------:R-:W-:Y:S01]  /*14090*/  LOP3.LUT R23, R23, 0xffffffbf, RZ, 0xc0, !PT ;  /* 0xffffffbf17177812 */ /* 0x000fe200078ec0ff */
[----:B------:R-:W-:-:S02]  /*140a0*/  IMAD R6, R26, 0x50, R8 ;  /* 0x000000501a067824 */ /* 0x000fc400078e0208 */
[----:B------:R0:W-:Y:S04]  /*140b0*/  STL [R1+0xc], R10 ;  /* 0x00000c0a01007387 */ /* 0x0001e80000100800 */
[----:B------:R-:W1:Y:S01]  /*140c0*/  @P1 LDC R5, c[0x0][0x434] ;  /* 0x00010d00ff051b82 */ /* 0x000e620000000800 */
[----:B------:R-:W-:-:S04]  /*140d0*/  @P1 LOP3.LUT R23, R23, 0x40, RZ, 0xfc, !PT ;  /* 0x0000004017171812 */ /* 0x000fc800078efcff */
[----:B------:R-:W-:Y:S02]  /*140e0*/  LOP3.LUT R23, R23, 0xffffffdf, RZ, 0xc0, !PT ;  /* 0xffffffdf17177812 */ /* 0x000fe400078ec0ff */
[C---:B--2---:R-:W-:Y:S01]  /*140f0*/  ISETP.GE.AND P0, PT, R6.reuse, R0, PT ;  /* 0x000000000600720c */ /* 0x044fe20003f06270 */
[----:B------:R-:W-:Y:S01]  /*14100*/  IMAD.IADD R6, R6, 0x1, R30 ;  /* 0x0000000106067824 */ /* 0x000fe200078e021e */
[----:B------:R-:W2:Y:S02]  /*14110*/  @P1 LDC R0, c[0x0][0x438] ;  /* 0x00010e00ff001b82 */ /* 0x000ea40000000800 */
[----:B------:R-:W-:Y:S01]  /*14120*/  ISETP.GT.U32.OR P0, PT, R8, 0x4f, P0 ;  /* 0x0000004f0800780c */ /* 0x000fe20000704470 */
[----:B-1----:R-:W-:-:S04]  /*14130*/  @P1 IMAD.HI.U32 R4, R6, R5, RZ ;  /* 0x0000000506041227 */ /* 0x002fc800078e00ff */
[----:B------:R-:W-:-:S08]  /*14140*/  IMAD.MOV.U32 R7, RZ, RZ, R6 ;  /* 0x000000ffff077224 */ /* 0x000fd000078e0006 */
[----:B------:R-:W1:Y:S01]  /*14150*/  @!P0 LDC.64 R2, c[0x0][0x428] ;  /* 0x00010a00ff028b82 */ /* 0x000e620000000a00 */
[----:B--2---:R-:W-:-:S04]  /*14160*/  @P1 SHF.R.U32.HI R7, RZ, R0, R4 ;  /* 0x00000000ff071219 */ /* 0x004fc80000011604 */
        /* <DEDUP_REMOVED lines=10> */
[----:B------:R-:W-:Y:S01]  /*14210*/  IMAD R4, R9, R5, R6 ;  /* 0x0000000509047224 */ /* 0x000fe200078e0206 */
[----:B------:R-:W-:Y:S01]  /*14220*/  MOV R5, UR36 ;  /* 0x0000002400057c02 */ /* 0x000fe20008000f00 */
[----:B------:R-:W-:-:S03]  /*14230*/  IMAD.MOV.U32 R0, RZ, RZ, RZ ;  /* 0x000000ffff007224 */ /* 0x000fc600078e00ff */
[----:B------:R-:W-:-:S03]  /*14240*/  ISETP.NE.AND P2, PT, R5, 0x3, PT ;  /* 0x000000030500780c */ /* 0x000fc60003f45270 */
[----:B------:R0:W5:Y:S01]  /*14250*/  @!P0 LDG.E R0, desc[UR38][R2.64] ;  /* 0x0000002602008981 */ /* 0x000162000c1e1900 */
[----:B------:R-:W-:Y:S02]  /*14260*/  ISETP.GT.U32.AND P0, PT, R8, 0x4f, PT ;  /* 0x0000004f0800780c */ /* 0x000fe40003f04070 */
[----:B------:R-:W-:-:S07]  /*14270*/  SHF.R.S32.HI R30, RZ, 0x1f, R18 ;  /* 0x0000001fff1e7819 */ /* 0x000fce0000011412 */
[----:B------:R-:W-:-:S04]  /*14280*/  @P2 LOP3.LUT R23, R23, 0x20, RZ, 0xfc, !PT ;  /* 0x0000002017172812 */ /* 0x000fc800078efcff */
[----:B------:R-:W-:-:S04]  /*14290*/  LOP3.LUT R23, R23, 0xfffffffe, RZ, 0xc0, !PT ;  /* 0xfffffffe17177812 */ /* 0x000fc800078ec0ff */
[----:B------:R-:W-:Y:S01]  /*142a0*/  @P0 LOP3.LUT R23, R23, 0x1, RZ, 0xfc, !PT ;  /* 0x0000000117170812 */ /* 0x000fe200078efcff */
[----:B0-----:R-:W-:Y:S06]  /*142b0*/  @!P2 BRA `(.L_x_2498) ;  /* 0x000000000004a947 */ /* 0x001fec0003800000 */
[----:B------:R-:W-:Y:S01]  /*142c0*/  BPT.TRAP 0x1 ;  /* 0x000000040000795c */ /* 0x000fe20000300000 */
.L_x_2498:
        /* <DEDUP_REMOVED lines=25> */
.L_x_2568:
[----:B------:R-:W-:Y:S05]  /*14460*/  BSYNC B0 ;  /* 0x0000000000007941 */ /* 0x000fea0003800000 */
.L_x_2499:
        /* <DEDUP_REMOVED lines=17> */
[----:B------:R-:W-:-:S03]  /*14580*/  IMAD R7, R27, 0x5000, R32 ;  /* 0x000050001b077824 */ /* 0x000fc600078e0220 */
[----:B------:R-:W-:Y:S02]  /*14590*/  IADD3 R6, R3, R0, RZ ;  /* 0x0000000003067210 */ /* 0x000fe40007ffe0ff */
[----:B-1----:R-:W-:Y:S02]  /*145a0*/  LOP3.LUT R8, R8, 0x7f, RZ, 0xc0, !PT ;  /* 0x0000007f08087812 */ /* 0x002fe400078ec0ff */
[C---:B------:R-:W-:Y:S01]  /*145b0*/  LEA R0, P0, R2.reuse, UR4, 0x1 ;  /* 0x0000000402007c11 */ /* 0x040fe2000f8008ff */
[----:B------:R-:W-:Y:S01]  /*145c0*/  UMOV UR4, 0xffffffff ;  /* 0xffffffff00047882 */ /* 0x000fe20000000000 */
[----:B------:R-:W-:Y:S02]  /*145d0*/  SHF.R.U32.HI R8, RZ, 0x3, R8 ;  /* 0x00000003ff087819 */ /* 0x000fe40000011608 */
[----:B------:R-:W-:Y:S01]  /*145e0*/  LEA.HI.X R6, R2, UR5, R6, 0x1, P0 ;  /* 0x0000000502067c11 */ /* 0x000fe200080f0c06 */
        /* <DEDUP_REMOVED lines=33> */
[----:B------:R-:W-:-:S02]  /*14800*/  @P0 LEA R9, R7, R22, 0x1 ;  /* 0x0000001607090211 */ /* 0x000fc400078e08ff */
        /* <DEDUP_REMOVED lines=11> */
[----:B0-----:R-:W-:-:S05]  /*148c0*/  @P0 LEA R2, P1, R33, R2, 0x1 ;  /* 0x0000000221020211 */ /* 0x001fca00078208ff */
[----:B------:R-:W-:Y:S02]  /*148d0*/  @P0 IMAD.X R3, RZ, RZ, R8, P1 ;  /* 0x000000ffff030224 */ /* 0x000fe400008e0608 */
[----:B------:R0:W2:Y:S04]  /*148e0*/  SHFL.IDX PT, R8, R6, 0x4, 0x181f ;  /* 0x00981f0006087f89 */ /* 0x0000a800000e0000 */
[----:B------:R0:W-:Y:S04]  /*148f0*/  @P0 LDGSTS.E.BYPASS.LTC128B.128 [R21+0x25c00], desc[UR38][R2.64], !P5 ;  /* 0x25c0000002150fae */ /* 0x0001e8000e901d66 */
[----:B------:R0:W-:Y:S04]  /*14900*/  @P0 LDGSTS.E.BYPASS.LTC128B.128 [R21+0x28400], desc[UR38][R2.64+0x80], !P4 ;  /* 0x2840008002150fae */ /* 0x0001e8000e101d66 */
[----:B------:R0:W-:Y:S04]  /*14910*/  @P0 LDGSTS.E.BYPASS.LTC128B.128 [R21+0x2ac00], desc[UR38][R2.64+0x100], !P3 ;  /* 0x2ac0010002150fae */ /* 0x0001e8000d901d66 */
[----:B-1----:R0:W-:Y:S02]  /*14920*/  @P0 LDGSTS.E.BYPASS.LTC128B.128 [R21+0x2d400], desc[UR38][R2.64+0x180], !P2 ;  /* 0x2d40018002150fae */ /* 0x0021e4000d101d66 */
.L_x_2580:
        /* <DEDUP_REMOVED lines=17> */
.L_x_2503:
[----:B------:R-:W-:Y:S05]  /*14a40*/  BSYNC B0 ;  /* 0x0000000000007941 */ /* 0x000fea0003800000 */
.L_x_2502:
[----:B------:R-:W-:Y:S01]  /*14a50*/  NOP ;  /* 0x0000000000007918 */ /* 0x000fe20000000000 */
[----:B------:R-:W-:-:S13]  /*14a60*/  PLOP3.LUT P0, PT, PT, PT, PT, 0x80, 0x0 ;  /* 0x000000000000781c */ /* 0x000fda0003f0f070 */
.L_x_2504:
        /* <DEDUP_REMOVED lines=10> */
.L_x_2505:
        /* <DEDUP_REMOVED lines=27> */
[----:B------:R-:W-:Y:S01]  /*14cc0*/  MOV R12, 0x1 ;  /* 0x00000001000c7802 */ /* 0x000fe20000000f00 */
[----:B------:R-:W-:Y:S02]  /*14cd0*/  IMAD.U32 R7, RZ, RZ, UR9 ;  /* 0x00000009ff077e24 */ /* 0x000fe4000f8e00ff */
[----:B------:R-:W-:-:S02]  /*14ce0*/  IMAD.U32 R10, RZ, RZ, UR4 ;  /* 0x00000004ff0a7e24 */ /* 0x000fc4000f8e00ff */
[----:B------:R-:W-:Y:S02]  /*14cf0*/  IMAD.U32 R11, RZ, RZ, UR5 ;  /* 0x00000005ff0b7e24 */ /* 0x000fe4000f8e00ff */
[----:B--2---:R-:W-:Y:S02]  /*14d00*/  IMAD.MOV.U32 R8, RZ, RZ, 0x70 ;  /* 0x00000070ff087424 */ /* 0x004fe400078e00ff */
[----:B------:R-:W-:-:S07]  /*14d10*/  IMAD.MOV.U32 R13, RZ, RZ, RZ ;  /* 0x000000ffff0d7224 */ /* 0x000fce00078e00ff */
[----:B------:R-:W-:-:S07]  /*14d20*/  LEPC R20, `(.L_x_2507) ;  /* 0x000000001014794e */ /* 0x000fce0000000000 */
[----:B0-----:R-:W-:Y:S05]  /*14d30*/  CALL.ABS.NOINC R2 ;  /* 0x0000000002007343 */ /* 0x001fea0003c00000 */
.L_x_2507:
[----:B------:R-:W-:Y:S05]  /*14d40*/  BSYNC B6 ;  /* 0x0000000000067941 */ /* 0x000fea0003800000 */
.L_x_2506:
[----:B------:R-:W4:Y:S01]  /*14d50*/  LDL.LU R2, [R1+0x18] ;  /* 0x0000180001027983 */ /* 0x000f220000300800 */
[----:B------:R-:W-:-:S03]  /*14d60*/  ULDC.64 UR4, c[0x0][0x2d8] ;  /* 0x0000b60000047ab9 */ /* 0x000fc60000000a00 */
[----:B------:R-:W3:Y:S01]  /*14d70*/  LDL.LU.64 R20, [R1+0x20] ;  /* 0x0000200001147983 */ /* 0x000ee20000300a00 */
[----:B------:R-:W-:Y:S02]  /*14d80*/  IMAD.MOV.U32 R3, RZ, RZ, R35 ;  /* 0x000000ffff037224 */ /* 0x000fe400078e0023 */
[----:B------:R-:W-:Y:S01]  /*14d90*/  IMAD R0, R30, UR4, RZ ;  /* 0x000000041e007c24 */ /* 0x000fe2000f8e02ff */
[----:B------:R0:W5:Y:S03]  /*14da0*/  LDL R9, [R1+0x10] ;  /* 0x0000100001097983 */ /* 0x0001660000100800 */
[C---:B------:R-:W-:Y:S01]  /*14db0*/  IMAD R0, R18.reuse, UR5, R0 ;  /* 0x0000000512007c24 */ /* 0x040fe2000f8e0200 */
[----:B--2---:R-:W-:Y:S01]  /*14dc0*/  LOP3.LUT R8, R33, 0x40, RZ, 0xfc, !PT ;  /* 0x0000004021087812 */ /* 0x004fe200078efcff */
[----:B----4-:R-:W-:Y:S02]  /*14dd0*/  IMAD.MOV.U32 R4, RZ, RZ, R2 ;  /* 0x000000ffff047224 */ /* 0x010fe400078e0002 */
[----:B---3--:R-:W-:Y:S01]  /*14de0*/  IMAD.MOV.U32 R2, RZ, RZ, R20 ;  /* 0x000000ffff027224 */ /* 0x008fe200078e0014 */
[----:B------:R-:W1:Y:S01]  /*14df0*/  S2R R21, SR_TID.X ;  /* 0x0000000000157919 */ /* 0x000e620000002100 */
[----:B------:R-:W2:Y:S02]  /*14e00*/  LDC R20, c[0x0][0x448] ;  /* 0x00011200ff147b82 */ /* 0x000ea40000000800 */
[----:B------:R-:W-:Y:S01]  /*14e10*/  IMAD.WIDE.U32 R2, R18, UR4, R2 ;  /* 0x0000000412027c25 */ /* 0x000fe2000f8e0002 */
[----:B------:R-:W-:-:S03]  /*14e20*/  ULDC.64 UR4, c[0x0][0x2e0] ;  /* 0x0000b80000047ab9 */ /* 0x000fc60000000a00 */
[----:B------:R-:W-:Y:S02]  /*14e30*/  IMAD.IADD R3, R3, 0x1, R0 ;  /* 0x0000000103037824 */ /* 0x000fe400078e0200 */
[----:B------:R-:W-:Y:S02]  /*14e40*/  IMAD R4, R4, UR4, RZ ;  /* 0x0000000404047c24 */ /* 0x000fe4000f8e02ff */
[----:B------:R-:W-:-:S04]  /*14e50*/  IMAD.WIDE.U32 R2, R29, UR4, R2 ;  /* 0x000000041d027c25 */ /* 0x000fc8000f8e0002 */
[----:B------:R-:W-:Y:S01]  /*14e60*/  IMAD R4, R29, UR5, R4 ;  /* 0x000000051d047c24 */ /* 0x000fe2000f8e0204 */
[----:B------:R-:W-:Y:S01]  /*14e70*/  ULDC.64 UR4, c[0x0][0x2d0] ;  /* 0x0000b40000047ab9 */ /* 0x000fe20000000a00 */
[----:B--2---:R-:W-:Y:S02]  /*14e80*/  ISETP.NE.AND P6, PT, R20, 0x1, PT ;  /* 0x000000011400780c */ /* 0x004fe40003fc5270 */
[----:B------:R-:W2:Y:S01]  /*14e90*/  S2R R20, SR_TID.X ;  /* 0x0000000000147919 */ /* 0x000ea20000002100 */
[----:B-1----:R-:W-:-:S04]  /*14ea0*/  LOP3.LUT R21, R21, 0x7f, RZ, 0xc0, !PT ;  /* 0x0000007f15157812 */ /* 0x002fc800078ec0ff */
[----:B------:R-:W-:-:S06]  /*14eb0*/  SHF.R.U32.HI R21, RZ, 0x3, R21 ;  /* 0x00000003ff157819 */ /* 0x000fcc0000011615 */
[----:B------:R-:W1:Y:S08]  /*14ec0*/  @P6 LDC R7, c[0x0][0x44c] ;  /* 0x00011300ff076b82 */ /* 0x000e700000000800 */
[----:B------:R-:W3:Y:S01]  /*14ed0*/  @P6 LDC R5, c[0x0][0x450] ;  /* 0x00011400ff056b82 */ /* 0x000ee20000000800 */
[----:B--2---:R-:W-:-:S05]  /*14ee0*/  IMAD.SHL.U32 R20, R20, 0x10, RZ ;  /* 0x0000001014147824 */ /* 0x004fca00078e00ff */
[----:B------:R-:W-:-:S04]  /*14ef0*/  LOP3.LUT R20, R21, 0x70, R20, 0xf8, !PT ;  /* 0x0000007015147812 */ /* 0x000fc800078ef814 */
[----:B------:R-:W-:-:S05]  /*14f00*/  LEA R6, R17, R20, 0x7 ;  /* 0x0000001411067211 */ /* 0x000fca00078e38ff */
[----:B-1----:R-:W-:-:S04]  /*14f10*/  @P6 IMAD.HI.U32 R7, R6, R7, RZ ;  /* 0x0000000706076227 */ /* 0x002fc800078e00ff */
[----:B------:R-:W-:Y:S01]  /*14f20*/  IMAD.MOV.U32 R0, RZ, RZ, R6 ;  /* 0x000000ffff007224 */ /* 0x000fe200078e0006 */
[----:B---3--:R-:W-:Y:S02]  /*14f30*/  @P6 SHF.R.U32.HI R0, RZ, R5, R7 ;  /* 0x00000005ff006219 */ /* 0x008fe40000011607 */
[----:B------:R-:W1:Y:S01]  /*14f40*/  LDC R5, c[0x0][0x448] ;  /* 0x00011200ff057b82 */ /* 0x000e620000000800 */
[----:B------:R-:W-:Y:S02]  /*14f50*/  IMAD.IADD R3, R3, 0x1, R4 ;  /* 0x0000000103037824 */ /* 0x000fe400078e0204 */
[----:B------:R-:W-:Y:S01]  /*14f60*/  IMAD.MOV R4, RZ, RZ, -R0 ;  /* 0x000000ffff047224 */ /* 0x000fe200078e0a00 */
[----:B------:R-:W2:Y:S01]  /*14f70*/  S2R R20, SR_TID.X ;  /* 0x0000000000147919 */ /* 0x000ea20000002100 */
[----:B------:R-:W-:-:S04]  /*14f80*/  IMAD.WIDE.U32 R2, R0, UR4, R2 ;  /* 0x0000000400027c25 */ /* 0x000fc8000f8e0002 */
[----:B-1----:R-:W-:Y:S01]  /*14f90*/  IMAD R4, R5, R4, R6 ;  /* 0x0000000405047224 */ /* 0x002fe200078e0206 */
[----:B------:R-:W-:-:S05]  /*14fa0*/  SHF.R.S32.HI R6, RZ, 0x1f, R0 ;  /* 0x0000001fff067819 */ /* 0x000fca0000011400 */
        /* <DEDUP_REMOVED lines=11> */
[----:B------:R-:W-:Y:S01]  /*15060*/  ULDC UR4, c[0x0][0x2b8] ;  /* 0x0000ae0000047ab9 */ /* 0x000fe20000000800 */
[----:B--2---:R-:W-:-:S03]  /*15070*/  LOP3.LUT R20, R20, 0x7f, RZ, 0xc0, !PT ;  /* 0x0000007f14147812 */ /* 0x004fc600078ec0ff */
[----:B------:R-:W-:Y:S01]  /*15080*/  LEA.HI.X R0, R2, UR5, R3, 0x1, P0 ;  /* 0x0000000502007c11 */ /* 0x000fe200080f0c03 */
[----:B------:R-:W-:Y:S01]  /*15090*/  UMOV UR5, 0xffffffff ;  /* 0xffffffff00057882 */ /* 0x000fe20000000000 */
[----:B------:R-:W-:Y:S02]  /*150a0*/  ISETP.GE.AND P4, PT, R33, UR4, PT ;  /* 0x0000000421007c0c */ /* 0x000fe4000bf86270 */
[----:B------:R-:W-:Y:S02]  /*150b0*/  ISETP.GE.AND P3, PT, R8, UR4, PT ;  /* 0x0000000408007c0c */ /* 0x000fe4000bf66270 */
[----:B------:R-:W-:Y:S02]  /*150c0*/  ISETP.GE.AND P2, PT, R37, UR4, PT ;  /* 0x0000000425007c0c */ /* 0x000fe4000bf46270 */
[----:B------:R-:W-:Y:S02]  /*150d0*/  ISETP.GE.AND P1, PT, R36, UR4, PT ;  /* 0x0000000424007c0c */ /* 0x000fe4000bf26270 */
[----:B------:R-:W-:Y:S01]  /*150e0*/  SHF.R.U32.HI R8, RZ, 0x3, R20 ;  /* 0x00000003ff087819 */ /* 0x000fe20000011614 */
[----:B0-----:R-:W-:Y:S10]  /*150f0*/  BRA.DIV UR5, `(.L_x_2508) ;  /* 0x0000003a05f47947 */ /* 0x001ff4000b800000 */
[----:B------:R-:W0:Y:S01]  /*15100*/  SHFL.IDX PT, R14, R4, RZ, 0x181f ;  /* 0x00181fff040e7589 */ /* 0x000e2200000e0000 */
[----:B-----5:R-:W-:Y:S02]  /*15110*/  IMAD R5, R9, R5, RZ ;  /* 0x0000000509057224 */ /* 0x020fe400078e02ff */
[----:B------:R-:W-:Y:S01]  /*15120*/  IMAD R17, R17, 0x80, R8 ;  /* 0x0000008011117824 */ /* 0x000fe200078e0208 */
[----:B------:R-:W1:Y:S03]  /*15130*/  SHFL.IDX PT, R2, R0, RZ, 0x181f ;  /* 0x00181fff00027589 */ /* 0x000e6600000e0000 */
[C---:B------:R-:W-:Y:S01]  /*15140*/  VIADD R6, R17.reuse, 0x10 ;  /* 0x0000001011067836 */ /* 0x040fe20000000000 */
[----:B------:R-:W-:-:S13]  /*15150*/  ISETP.GE.AND P0, PT, R17, R5, PT ;  /* 0x000000051100720c */ /* 0x000fda0003f06270 */
        /* <DEDUP_REMOVED lines=8> */
[----:B------:R-:W-:Y:S01]  /*151e0*/  ISETP.GE.AND P0, PT, R6, R5, PT ;  /* 0x000000050600720c */ /* 0x000fe20003f06270 */
[----:B------:R-:W-:-:S02]  /*151f0*/  VIADD R6, R17, 0x20 ;  /* 0x0000002011067836 */ /* 0x000fc40000000000 */
[----:B-1----:R-:W1:Y:S10]  /*15200*/  SHFL.IDX PT, R2, R0, 0x1, 0x181f ;  /* 0x00381f0000027f89 */ /* 0x002e7400000e0000 */
[----:B0-----:R-:W-:-:S05]  /*15210*/  @!P0 LEA R14, P5, R33, R14, 0x1 ;  /* 0x0000000e210e8211 */ /* 0x001fca00078a08ff */
[----:B-1----:R-:W-:Y:S02]  /*15220*/  @!P0 IMAD.X R7, RZ, RZ, R2, P5 ;  /* 0x000000ffff078224 */ /* 0x002fe400028e0602 */
[----:B------:R-:W-:Y:S02]  /*15230*/  @!P0 IMAD.MOV.U32 R2, RZ, RZ, R14 ;  /* 0x000000ffff028224 */ /* 0x000fe400078e000e */
[----:B------:R-:W-:Y:S01]  /*15240*/  @!P0 IMAD.MOV.U32 R3, RZ, RZ, R7 ;  /* 0x000000ffff038224 */ /* 0x000fe200078e0007 */
        /* <DEDUP_REMOVED lines=8> */
[----:B0-----:R-:W-:-:S04]  /*152d0*/  @!P0 LEA R14, P5, R33, R14, 0x1 ;  /* 0x0000000e210e8211 */ /* 0x001fc800078a08ff */
[----:B-1----:R-:W-:Y:S01]  /*152e0*/  @!P0 IADD3.X R7, RZ, R2, RZ, P5, !PT ;  /* 0x00000002ff078210 */ /* 0x002fe20002ffe4ff */
[----:B------:R-:W-:Y:S02]  /*152f0*/  @!P0 IMAD.MOV.U32 R2, RZ, RZ, R14 ;  /* 0x000000ffff028224 */ /* 0x000fe400078e000e */
[----:B------:R-:W0:Y:S02]  /*15300*/  SHFL.IDX PT, R14, R4, 0x3, 0x181f ;  /* 0x00781f00040e7f89 */ /* 0x000e2400000e0000 */
[----:B------:R-:W-:-:S05]  /*15310*/  @!P0 IMAD.MOV.U32 R3, RZ, RZ, R7 ;  /* 0x000000ffff038224 */ /* 0x000fca00078e0007 */
[----:B------:R-:W-:Y:S04]  /*15320*/  @!P0 LDGSTS.E.BYPASS.LTC128B.128 [R34+0x15400], desc[UR38][R2.64], !P4 ;  /* 0x1540000002228fae */ /* 0x000fe8000e101d66 */
[----:B------:R-:W-:Y:S04]  /*15330*/  @!P0 LDGSTS.E.BYPASS.LTC128B.128 [R34+0x19400], desc[UR38][R2.64+0x80], !P3 ;  /* 0x1940008002228fae */ /* 0x000fe8000d901d66 */
[----:B------:R-:W-:Y:S04]  /*15340*/  @!P0 LDGSTS.E.BYPASS.LTC128B.128 [R34+0x1d400], desc[UR38][R2.64+0x100], !P2 ;  /* 0x1d40010002228fae */ /* 0x000fe8000d101d66 */
[----:B------:R1:W-:Y:S01]  /*15350*/  @!P0 LDGSTS.E.BYPASS.LTC128B.128 [R34+0x21400], desc[UR38][R2.64+0x180], !P1 ;  /* 0x2140018002228fae */ /* 0x0003e2000c901d66 */
[----:B------:R-:W-:-:S02]  /*15360*/  ISETP.GE.AND P0, PT, R6, R5, PT ;  /* 0x000000050600720c */ /* 0x000fc40003f06270 */
[----:B------:R-:W-:Y:S01]  /*15370*/  IADD3 R6, R17, 0x40, RZ ;  /* 0x0000004011067810 */ /* 0x000fe20007ffe0ff */
        /* <DEDUP_REMOVED lines=28> */
[----:B------:R-:W0:Y:S01]  /*15540*/  SHFL.IDX PT, R14, R4, 0x6, 0x181f ;  /* 0x00d81f00040e7f89 */ /* 0x000e2200000e0000 */
[----:B------:R-:W-:-:S05]  /*15550*/  @!P0 MOV R3, R7 ;  /* 0x0000000700038202 */ /* 0x000fca0000000f00 */
[----:B------:R-:W-:Y:S04]  /*15560*/  @!P0 LDGSTS.E.BYPASS.LTC128B.128 [R34+0x16c00], desc[UR38][R2.64], !P4 ;  /* 0x16c0000002228fae */ /* 0x000fe8000e101d66 */
[----:B------:R-:W-:Y:S04]  /*15570*/  @!P0 LDGSTS.E.BYPASS.LTC128B.128 [R34+0x1ac00], desc[UR38][R2.64+0x80], !P3 ;  /* 0x1ac0008002228fae */ /* 0x000fe8000d901d66 */
[----:B------:R-:W-:Y:S04]  /*15580*/  @!P0 LDGSTS.E.BYPASS.LTC128B.128 [R34+0x1ec00], desc[UR38][R2.64+0x100], !P2 ;  /* 0x1ec0010002228fae */ /* 0x000fe8000d101d66 */
[----:B------:R1:W-:Y:S01]  /*15590*/  @!P0 LDGSTS.E.BYPASS.LTC128B.128 [R34+0x22c00], desc[UR38][R2.64+0x180], !P1 ;  /* 0x22c0018002228fae */ /* 0x0003e2000c901d66 */
[----:B------:R-:W-:-:S03]  /*155a0*/  ISETP.GE.AND P0, PT, R6, R5, PT ;  /* 0x000000050600720c */ /* 0x000fc60003f06270 */
[----:B------:R-:W-:Y:S04]  /*155b0*/  SHFL.IDX PT, R6, R0, 0x7, 0x181f ;  /* 0x00f81f0000067f89 */ /* 0x000fe800000e0000 */
[----:B-1----:R-:W1:Y:S06]  /*155c0*/  SHFL.IDX PT, R2, R0, 0x6, 0x181f ;  /* 0x00d81f0000027f89 */ /* 0x002e6c00000e0000 */
        /* <DEDUP_REMOVED lines=8> */
[----:B------:R0:W-:Y:S02]  /*15650*/  @!P0 LDGSTS.E.BYPASS.LTC128B.128 [R34+0x23400], desc[UR38][R2.64+0x180], !P1 ;  /* 0x2340018002228fae */ /* 0x0001e4000c901d66 */
.L_x_2597:
[----:B------:R-:W-:Y:S01]  /*15660*/  VIADD R0, R17, 0x70 ;  /* 0x0000007011007836 */ /* 0x000fe20000000000 */
[----:B------:R-:W-:Y:S04]  /*15670*/  BSSY B0, `(.L_x_2509) ;  /* 0x000000c000007945 */ /* 0x000fe80003800000 */
[----:B------:R-:W-:-:S13]  /*15680*/  ISETP.GE.AND P0, PT, R0, R5, PT ;  /* 0x000000050000720c */ /* 0x000fda0003f06270 */
[----:B------:R-:W-:Y:S05]  /*15690*/  @P0 BRA `(.L_x_2510) ;  /* 0x0000000000240947 */ /* 0x000fea0003800000 */
[----:B01----:R-:W-:-:S05]  /*156a0*/  LEA R2, P0, R33, R14, 0x1 ;  /* 0x0000000e21027211 */ /* 0x003fca00078008ff */
        /* <DEDUP_REMOVED lines=8> */
.L_x_2510:
[----:B------:R-:W-:Y:S05]  /*15730*/  BSYNC B0 ;  /* 0x0000000000007941 */ /* 0x000fea0003800000 */
.L_x_2509:
[----:B------:R-:W-:Y:S01]  /*15740*/  NOP ;  /* 0x0000000000007918 */ /* 0x000fe20000000000 */
[----:B------:R-:W-:-:S13]  /*15750*/  PLOP3.LUT P0, PT, PT, PT, PT, 0x80, 0x0 ;  /* 0x000000000000781c */ /* 0x000fda0003f0f070 */
.L_x_2511:
[----:B------:R-:W-:Y:S02]  /*15760*/  PLOP3.LUT P1, PT, P1, P0, PT, 0xa2, 0x0 ;  /* 0x000000000000781c */ /* 0x000fe40000f21472 */
[----:B------:R-:W-:-:S08]  /*15770*/  @P0 R2UR P1, UR4, R22 ;  /* 0x00000000160402ca */ /* 0x000fd00000020000 */
[----:B------:R-:W-:-:S05]  /*15780*/  @P0 PLOP3.LUT P0, PT, P1, PT, PT, 0x80, 0x0 ;  /* 0x000000000000081c */ /* 0x000fca0000f0f070 */
[----:B------:R-:W-:Y:S01]  /*15790*/  @!P1 SYNCS.ARRIVE.TRANS64.RED.A0T1 RZ, [UR4+0x38800], RZ ;  /* 0x038800ffffff99a7 */ /* 0x000fe20008200404 */
[----:B------:R-:W-:Y:S07]  /*157a0*/  @!P1 ARRIVES.LDGSTSBAR.64.TRANSCNT [UR4+0x38800] ;  /* 0x03880000ff0099b0 */ /* 0x000fee0008000a84 */
[----:B------:R-:W-:Y:S05]  /*157b0*/  @P0 BRA.U.ANY `(.L_x_2511) ;  /* 0xfffffffd00e80947 */ /* 0x000fea000393ffff */
[----:B0-2---:R-:W2:Y:S02]  /*157c0*/  LDL.LU R2, [R1+0x28] ;  /* 0x0000280001027983 */ /* 0x005ea40000300800 */
        /* <DEDUP_REMOVED lines=11> */
.L_x_2598:
[----:B------:R-:W-:Y:S05]  /*15880*/  BSYNC B0 ;  /* 0x0000000000007941 */ /* 0x000fea0003800000 */
.L_x_2512:
[----:B------:R-:W2:Y:S01]  /*15890*/  LDL R0, [R1+0x14] ;  /* 0x0000140001007983 */ /* 0x000ea20000100800 */
[----:B------:R-:W-:Y:S01]  /*158a0*/  BSSY B0, `(.L_x_2514) ;  /* 0x0000115000007945 */ /* 0x000fe20003800000 */
[----:B--2---:R-:W-:-:S13]  /*158b0*/  ISETP.GE.AND P0, PT, R0, 0x2, PT ;  /* 0x000000020000780c */ /* 0x004fda0003f06270 */
[----:B------:R-:W-:Y:S05]  /*158c0*/  @!P0 BRA `(.L_x_2515) ;  /* 0x0000001000488947 */ /* 0x000fea0003800000 */
[C---:B------:R-:W-:Y:S01]  /*158d0*/  LOP3.LUT R2, R33.reuse, 0x40, RZ, 0xfc, !PT ;  /* 0x0000004021027812 */ /* 0x040fe200078efcff */
[----:B------:R-:W-:Y:S01]  /*158e0*/  ULDC UR4, c[0x0][0x2f4] ;  /* 0x0000bd0000047ab9 */ /* 0x000fe20000000800 */
[----:B------:R-:W-:Y:S01]  /*158f0*/  VIADD R0, R0, 0xfffffffe ;  /* 0xfffffffe00007836 */ /* 0x000fe20000000000 */
[----:B------:R-:W-:Y:S01]  /*15900*/  ISETP.GE.AND P4, PT, R33, UR4, PT ;  /* 0x0000000421007c0c */ /* 0x000fe2000bf86270 */
[----:B------:R-:W-:Y:S01]  /*15910*/  IMAD.MOV.U32 R17, RZ, RZ, R28 ;  /* 0x000000ffff117224 */ /* 0x000fe200078e001c */
[----:B------:R-:W-:Y:S01]  /*15920*/  ISETP.GE.AND P3, PT, R2, UR4, PT ;  /* 0x0000000402007c0c */ /* 0x000fe2000bf66270 */
[----:B------:R-:W-:Y:S01]  /*15930*/  IMAD.MOV.U32 R7, RZ, RZ, R27 ;  /* 0x000000ffff077224 */ /* 0x000fe200078e001b */
[----:B------:R-:W-:Y:S01]  /*15940*/  ISETP.GE.AND P2, PT, R37, UR4, PT ;  /* 0x0000000425007c0c */ /* 0x000fe2000bf46270 */
[----:B------:R-:W-:Y:S01]  /*15950*/  IMAD.MOV.U32 R29, RZ, RZ, R26 ;  /* 0x000000ffff1d7224 */ /* 0x000fe200078e001a */
[----:B------:R-:W-:-:S13]  /*15960*/  ISETP.GE.AND P1, PT, R36, UR4, PT ;  /* 0x0000000424007c0c */ /* 0x000fda000bf26270 */
.L_x_2528:
[----:B------:R-:W2:Y:S04]  /*15970*/  LDL R6, [R1+0x8] ;  /* 0x0000080001067983 */ /* 0x000ea80000100800 */
[----:B------:R-:W3:Y:S01]  /*15980*/  LDL R8, [R1+0xc] ;  /* 0x00000c0001087983 */ /* 0x000ee20000100800 */
[----:B------:R-:W4:Y:S01]  /*15990*/  S2R R2, SR_TID.X ;  /* 0x0000000000027919 */ /* 0x000f220000002100 */
[----:B------:R-:W1:Y:S01]  /*159a0*/  S2R R4, SR_TID.X ;  /* 0x0000000000047919 */ /* 0x000e620000002100 */
[----:B----4-:R-:W-:-:S04]  /*159b0*/  LOP3.LUT R2, R2, 0x7f, RZ, 0xc0, !PT ;  /* 0x0000007f02027812 */ /* 0x010fc800078ec0ff */
[----:B0-----:R-:W-:Y:S02]  /*159c0*/  SHF.R.U32.HI R3, RZ, 0x3, R2 ;  /* 0x00000003ff037819 */ /* 0x001fe40000011602 */
[----:B------:R-:W0:Y:S01]  /*159d0*/  LDC R2, c[0x0][0x430] ;  /* 0x00010c00ff027b82 */ /* 0x000e220000000800 */
[----:B-1----:R-:W-:-:S05]  /*159e0*/  IMAD.SHL.U32 R9, R4, 0x10, RZ ;  /* 0x0000001004097824 */ /* 0x002fca00078e00ff */
[----:B------:R-:W-:-:S04]  /*159f0*/  LOP3.LUT R9, R3, 0x70, R9, 0xf8, !PT ;  /* 0x0000007003097812 */ /* 0x000fc800078ef809 */
[----:B------:R-:W-:-:S13]  /*15a00*/  ISETP.GT.U32.AND P6, PT, R9, 0x4f, PT ;  /* 0x0000004f0900780c */ /* 0x000fda0003fc4070 */
[----:B------:R-:W3:Y:S01]  /*15a10*/  @!P6 LDC.64 R4, c[0x0][0x428] ;  /* 0x00010a00ff04eb82 */ /* 0x000ee20000000a00 */
[----:B0-----:R-:W-:-:S13]  /*15a20*/  ISETP.NE.AND P0, PT, R2, 0x1, PT ;  /* 0x000000010200780c */ /* 0x001fda0003f05270 */
[----:B------:R-:W0:Y:S08]  /*15a30*/  @P0 LDC R3, c[0x0][0x434] ;  /* 0x00010d00ff030b82 */ /* 0x000e300000000800 */
[----:B------:R-:W1:Y:S01]  /*15a40*/  @P0 LDC R2, c[0x0][0x438] ;  /* 0x00010e00ff020b82 */ /* 0x000e620000000800 */
[----:B--2---:R-:W-:-:S05]  /*15a50*/  IMAD R6, R0, 0x50, R6 ;  /* 0x0000005000067824 */ /* 0x004fca00078e0206 */
[----:B------:R-:W-:-:S05]  /*15a60*/  IADD3 R6, R9, R6, RZ ;  /* 0x0000000609067210 */ /* 0x000fca0007ffe0ff */
        /* <DEDUP_REMOVED lines=9> */
[----:B------:R-:W-:Y:S02]  /*15b00*/  @!P6 IMAD.IADD R5, R5, 0x1, R3 ;  /* 0x000000010505e824 */ /* 0x000fe400078e0203 */
[----:B------:R-:W-:Y:S01]  /*15b10*/  IMAD.MOV.U32 R4, RZ, RZ, RZ ;  /* 0x000000ffff047224 */ /* 0x000fe200078e00ff */
        /* <DEDUP_REMOVED lines=11> */
[----:B------:R-:W-:Y:S02]  /*15bd0*/  SEL R27, R27, RZ, P0 ;  /* 0x000000ff1b1b7207 */ /* 0x000fe40000000000 */
[----:B------:R-:W-:Y:S02]  /*15be0*/  MOV R26, R0 ;  /* 0x00000000001a7202 */ /* 0x000fe40000000f00 */
[----:B------:R-:W-:Y:S01]  /*15bf0*/  LOP3.LUT R28, R17, R28, RZ, 0x3c, !PT ;  /* 0x0000001c111c7212 */ /* 0x000fe200078e3cff */
[----:B0-----:R-:W-:Y:S06]  /*15c00*/  @!P5 BRA `(.L_x_2516) ;  /* 0x000000000004d947 */ /* 0x001fec0003800000 */
[----:B------:R-:W-:Y:S01]  /*15c10*/  BPT.TRAP 0x1 ;  /* 0x000000040000795c */ /* 0x000fe20000300000 */
.L_x_2516:
[----:B------:R-:W-:Y:S01]  /*15c20*/  IMAD R6, R27, 0x8, R22 ;  /* 0x000000081b067824 */ /* 0x000fe200078e0216 */
[----:B------:R-:W-:Y:S01]  /*15c30*/  SHF.L.U32 R3, R28, 0x1f, RZ ;  /* 0x0000001f1c037819 */ /* 0x000fe200000006ff */
[----:B------:R-:W-:Y:S03]  /*15c40*/  BSSY B1, `(.L_x_2517) ;  /* 0x0000003000017945 */ /* 0x000fe60003800000 */
[----:B------:R-:W0:Y:S02]  /*15c50*/  SYNCS.PHASECHK.TRANS64.TRYWAIT P0, [R6+URZ+0x38840], R3 ;  /* 0x03884003060075a7 */ /* 0x000e24000800017f */
[----:B0-----:R-:W-:Y:S05]  /*15c60*/  @!P0 BRA `(.L_x_2518) ;  /* 0x0000003800e48947 */ /* 0x001fea0003800000 */
.L_x_2599:
[----:B------:R-:W-:Y:S05]  /*15c70*/  BSYNC B1 ;  /* 0x0000000000017941 */ /* 0x000fea0003800000 */
.L_x_2517:
        /* <DEDUP_REMOVED lines=69> */
.L_x_2611:
        /* <DEDUP_REMOVED lines=17> */
.L_x_2520:
        /* <DEDUP_REMOVED lines=10> */
.L_x_2521:
[----:B------:R2:W-:Y:S01]  /*16280*/  SYNCS.ARRIVE.TRANS64.A1T0 RZ, [R6+URZ+0x38830], RZ ;  /* 0x038830ff06ff79a7 */ /* 0x0005e2000810003f */
[----:B------:R-:W-:Y:S05]  /*16290*/  @!P6 BRA `(.L_x_2522) ;  /* 0x000000000004e947 */ /* 0x000fea0003800000 */
[----:B------:R-:W-:Y:S01]  /*162a0*/  BPT.TRAP 0x1 ;  /* 0x000000040000795c */ /* 0x000fe20000300000 */
.L_x_2522:
[----:B-1----:R-:W-:Y:S01]  /*162b0*/  SHF.L.U32 R2, R17, 0x1f, RZ ;  /* 0x0000001f11027819 */ /* 0x002fe200000006ff */
[----:B--2---:R-:W-:Y:S01]  /*162c0*/  IMAD R6, R7, 0x8, R22 ;  /* 0x0000000807067824 */ /* 0x004fe200078e0216 */
[----:B------:R-:W-:Y:S03]  /*162d0*/  BSSY B1, `(.L_x_2523) ;  /* 0x0000003000017945 */ /* 0x000fe60003800000 */
[----:B------:R-:W1:Y:S02]  /*162e0*/  SYNCS.PHASECHK.TRANS64.TRYWAIT P0, [R6+URZ+0x38860], R2 ;  /* 0x03886002060075a7 */ /* 0x000e64000800017f */
[----:B-1----:R-:W-:Y:S05]  /*162f0*/  @!P0 BRA `(.L_x_2524) ;  /* 0x0000003c00188947 */ /* 0x002fea0003800000 */
.L_x_2612:
[----:B------:R-:W-:Y:S05]  /*16300*/  BSYNC B1 ;  /* 0x0000000000017941 */ /* 0x000fea0003800000 */
.L_x_2523:
        /* <DEDUP_REMOVED lines=60> */
.L_x_2624:
        /* <DEDUP_REMOVED lines=30> */
[----:B------:R-:W-:-:S04]  /*168b0*/  LEA R24, P0, R2, UR4, 0x1 ;  /* 0x0000000402187c11 */ /* 0x000fc8000f8008ff */
[----:B------:R-:W-:Y:S02]  /*168c0*/  LEA.HI.X R25, R2, UR5, R3, 0x1, P0 ;  /* 0x0000000502197c11 */ /* 0x000fe400080f0c03 */
[----:B------:R-:W-:-:S13]  /*168d0*/  PLOP3.LUT P0, PT, PT, PT, PT, 0x80, 0x0 ;  /* 0x000000000000781c */ /* 0x000fda0003f0f070 */
.L_x_2526:
        /* <DEDUP_REMOVED lines=10> */
.L_x_2527:
[C---:B------:R-:W-:Y:S01]  /*16980*/  ISETP.GT.AND P0, PT, R26.reuse, RZ, PT ;  /* 0x000000ff1a00720c */ /* 0x040fe20003f04270 */
[----:B------:R2:W-:Y:S01]  /*16990*/  SYNCS.ARRIVE.TRANS64.A1T0 RZ, [R6+URZ+0x38850], RZ ;  /* 0x038850ff06ff79a7 */ /* 0x0005e2000810003f */
[----:B------:R-:W-:Y:S02]  /*169a0*/  VIADD R0, R26, 0xffffffff ;  /* 0xffffffff1a007836 */ /* 0x000fe40000000000 */
[----:B------:R-:W-:Y:S02]  /*169b0*/  IMAD.MOV.U32 R17, RZ, RZ, R28 ;  /* 0x000000ffff117224 */ /* 0x000fe400078e001c */
[----:B------:R-:W-:Y:S02]  /*169c0*/  IMAD.MOV.U32 R7, RZ, RZ, R27 ;  /* 0x000000ffff077224 */ /* 0x000fe400078e001b */
[----:B------:R-:W-:-:S05]  /*169d0*/  IMAD.MOV.U32 R29, RZ, RZ, R26 ;  /* 0x000000ffff1d7224 */ /* 0x000fca00078e001a */
[----:B--2---:R-:W-:Y:S05]  /*169e0*/  @P0 BRA `(.L_x_2528) ;  /* 0xffffffec00e00947 */ /* 0x004fea000383ffff */
.L_x_2515:
[----:B------:R-:W-:Y:S05]  /*169f0*/  BSYNC B0 ;  /* 0x0000000000007941 */ /* 0x000fea0003800000 */
.L_x_2514:
        /* <DEDUP_REMOVED lines=17> */
.L_x_2530:
[----:B------:R-:W-:Y:S05]  /*16b10*/  BSYNC B0 ;  /* 0x0000000000007941 */ /* 0x000fea0003800000 */
.L_x_2529:
[----:B------:R-:W-:-:S13]  /*16b20*/  LOP3.LUT P0, RZ, R23, 0x20, RZ, 0xc0, !PT ;  /* 0x0000002017ff7812 */ /* 0x000fda000780c0ff */
[----:B------:R-:W-:Y:S05]  /*16b30*/  @!P0 BRA `(.L_x_2531) ;  /* 0x0000000000048947 */ /* 0x000fea0003800000 */
[----:B------:R-:W-:Y:S01]  /*16b40*/  BPT.TRAP 0x1 ;  /* 0x000000040000795c */ /* 0x000fe20000300000 */
.L_x_2531:
[----:B------:R-:W2:Y:S01]  /*16b50*/  LDL.LU R0, [R1+0x4] ;  /* 0x0000040001007983 */ /* 0x000ea20000300800 */
[----:B------:R-:W-:Y:S01]  /*16b60*/  IMAD R4, R27, 0x8, R22 ;  /* 0x000000081b047824 */ /* 0x000fe200078e0216 */
[----:B0-----:R-:W-:Y:S01]  /*16b70*/  SHF.L.U32 R3, R28, 0x1f, RZ ;  /* 0x0000001f1c037819 */ /* 0x001fe200000006ff */
[----:B------:R-:W-:Y:S03]  /*16b80*/  BSSY B0, `(.L_x_2532) ;  /* 0x0000004000007945 */ /* 0x000fe60003800000 */
[----:B------:R-:W0:Y:S01]  /*16b90*/  SYNCS.PHASECHK.TRANS64.TRYWAIT P0, [R4+URZ+0x38860], R3 ;  /* 0x03886003040075a7 */ /* 0x000e22000800017f */
[----:B--2---:R-:W-:Y:S01]  /*16ba0*/  IMAD R5, R26, -0x50, R0 ;  /* 0xffffffb01a057824 */ /* 0x004fe200078e0200 */
[----:B0-----:R-:W-:Y:S06]  /*16bb0*/  @!P0 BRA `(.L_x_2533) ;  /* 0x0000003800d48947 */ /* 0x001fec0003800000 */
.L_x_2625:
[----:B------:R-:W-:Y:S05]  /*16bc0*/  BSYNC B0 ;  /* 0x0000000000007941 */ /* 0x000fea0003800000 */
.L_x_2532:
[----:B------:R-:W2:Y:S01]  /*16bd0*/  S2R R0, SR_TID.X ;  /* 0x0000000000007919 */ /* 0x000ea20000002100 */
[----:B------:R-:W-:Y:S01]  /*16be0*/  UMOV UR4, 0xffffffff ;  /* 0xffffffff00047882 */ /* 0x000fe20000000000 */
[----:B------:R-:W-:Y:S01]  /*16bf0*/  IMAD R7, R27, 0x5000, R32 ;  /* 0x000050001b077824 */ /* 0x000fe200078e0220 */
[----:B--2---:R-:W-:-:S04]  /*16c00*/  LOP3.LUT R0, R0, 0x7f, RZ, 0xc0, !PT ;  /* 0x0000007f00007812 */ /* 0x004fc800078ec0ff */
        /* <DEDUP_REMOVED lines=61> */
.L_x_2637:
[C---:B------:R-:W-:Y:S02]  /*16fe0*/  ISETP.LT.OR P3, PT, R5.reuse, 0x41, P3 ;  /* 0x000000410500780c */ /* 0x040fe40001f61670 */
[C---:B------:R-:W-:Y:S02]  /*16ff0*/  ISETP.LT.OR P2, PT, R5.reuse, 0x41, P2 ;  /* 0x000000410500780c */ /* 0x040fe40001741670 */
[C---:B------:R-:W-:Y:S02]  /*17000*/  ISETP.LT.OR P1, PT, R5.reuse, 0x41, P1 ;  /* 0x000000410500780c */ /* 0x040fe40000f21670 */
[----:B------:R-:W-:Y:S02]  /*17010*/  ISETP.LT.OR P0, PT, R5, 0x41, P0 ;  /* 0x000000410500780c */ /* 0x000fe40000701670 */
[----:B01----:R-:W-:-:S04]  /*17020*/  IADD3 R2, P4, R14, R8, RZ ;  /* 0x000000080e027210 */ /* 0x003fc80007f9e0ff */
[----:B------:R-:W-:-:S05]  /*17030*/  IADD3.X R3, RZ, R25, RZ, P4, !PT ;  /* 0x00000019ff037210 */ /* 0x000fca00027fe4ff */
        /* <DEDUP_REMOVED lines=9> */
.L_x_2535:
        /* <DEDUP_REMOVED lines=10> */
.L_x_2536:
[----:B------:R1:W-:Y:S01]  /*17170*/  SYNCS.ARRIVE.TRANS64.A1T0 RZ, [R4+URZ+0x38850], RZ ;  /* 0x038850ff04ff79a7 */ /* 0x0003e2000810003f */
[----:B------:R-:W-:-:S05]  /*17180*/  VIADD R27, R27, 0x1 ;  /* 0x000000011b1b7836 */ /* 0x000fca0000000000 */
[----:B------:R-:W-:-:S04]  /*17190*/  ISETP.NE.AND P0, PT, R27, 0x2, PT ;  /* 0x000000021b00780c */ /* 0x000fc80003f05270 */
[----:B0-----:R-:W-:Y:S02]  /*171a0*/  SEL R3, RZ, 0x1, P0 ;  /* 0x00000001ff037807 */ /* 0x001fe40000000000 */
[----:B------:R-:W-:Y:S02]  /*171b0*/  SEL R27, R27, RZ, P0 ;  /* 0x000000ff1b1b7207 */ /* 0x000fe40000000000 */
[----:B-1----:R-:W-:-:S07]  /*171c0*/  LOP3.LUT R28, R28, R3, RZ, 0x3c, !PT ;  /* 0x000000031c1c7212 */ /* 0x002fce00078e3cff */
.L_x_2491:
[----:B------:R-:W-:Y:S05]  /*171d0*/  BSYNC B7 ;  /* 0x0000000000077941 */ /* 0x000fea0003800000 */
.L_x_2489:
        /* <DEDUP_REMOVED lines=8> */
[----:B------:R0:W1:Y:S01]  /*17260*/  LDS.128 R16, [R22+0x388d0] ;  /* 0x0388d00016107984 */ /* 0x0000620000000c00 */
[----:B------:R-:W-:Y:S06]  /*17270*/  BAR.ARV 0x4, 0x180 ;  /* 0x0106000000007b1d */ /* 0x000fec0000002000 */
[----:B------:R-:W-:Y:S05]  /*17280*/  BRA `(.L_x_2538) ;  /* 0x0000000800cc7947 */ /* 0x000fea0003800000 */
.L_x_2537:
[----:B------:R-:W0:Y:S01]  /*17290*/  S2R R0, SR_TID.X ;  /* 0x0000000000007919 */ /* 0x000e220000002100 */
[----:B------:R-:W-:Y:S01]  /*172a0*/  UMOV UR4, 0xffffffff ;  /* 0xffffffff00047882 */ /* 0x000fe20000000000 */
[----:B0-----:R-:W-:-:S04]  /*172b0*/  LOP3.LUT R8, R0, 0x1f, RZ, 0xc0, !PT ;  /* 0x0000001f00087812 */ /* 0x001fc800078ec0ff */
[----:B------:R-:W-:Y:S01]  /*172c0*/  ISETP.NE.AND P0, PT, R8, 0x1f, PT ;  /* 0x0000001f0800780c */ /* 0x000fe20003f05270 */
[----:B------:R-:W-:-:S12]  /*172d0*/  BRA.DIV UR4, `(.L_x_2539) ;  /* 0x0000003e04287947 */ /* 0x000fd8000b800000 */
[----:B------:R-:W-:Y:S01]  /*172e0*/  IMAD.IADD R5, R19, 0x1, R8 ;  /* 0x0000000113057824 */ /* 0x000fe200078e0208 */
[----:B------:R-:W-:-:S04]  /*172f0*/  ULDC UR4, c[0x0][0xc3c] ;  /* 0x00030f0000047ab9 */ /* 0x000fc80000000800 */
[----:B------:R-:W-:-:S13]  /*17300*/  ISETP.GE.OR P1, PT, R5, UR4, !P0 ;  /* 0x0000000405007c0c */ /* 0x000fda000c726670 */
[----:B------:R-:W0:Y:S02]  /*17310*/  @!P1 LDC.64 R2, c[0x0][0xc80] ;  /* 0x00032000ff029b82 */ /* 0x000e240000000a00 */
[----:B0-----:R-:W-:-:S06]  /*17320*/  @!P1 IMAD.WIDE R2, R5, 0x4, R2 ;  /* 0x0000000405029825 */ /* 0x001fcc00078e0202 */
        /* <DEDUP_REMOVED lines=26> */
.L_x_2647:
[----:B------:R-:W-:Y:S02]  /*174d0*/  ULDC UR4, c[0x0][0xc38] ;  /* 0x00030e0000047ab9 */ /* 0x000fe40000000800 */
[----:B------:R-:W-:-:S04]  /*174e0*/  IMAD.U32 R7, RZ, RZ, UR4 ;  /* 0x00000004ff077e24 */ /* 0x000fc8000f8e00ff */
[----:B-1----:R-:W-:-:S04]  /*174f0*/  IMAD R14, R14, R7, RZ ;  /* 0x000000070e0e7224 */ /* 0x002fc800078e02ff */
[----:B------:R-:W-:-:S05]  /*17500*/  IMAD.IADD R9, R4, 0x1, R14 ;  /* 0x0000000104097824 */ /* 0x000fca00078e020e */
[----:B------:R-:W-:-:S13]  /*17510*/  ISETP.GT.AND P6, PT, R9, R0, PT ;  /* 0x000000000900720c */ /* 0x000fda0003fc4270 */
[----:B------:R-:W-:Y:S05]  /*17520*/  @P6 BRA `(.L_x_2540) ;  /* 0x00000000009c6947 */ /* 0x000fea0003800000 */
.L_x_2545:
[----:B------:R-:W1:Y:S01]  /*17530*/  LDC R2, c[0x0][0xc3c] ;  /* 0x00030f00ff027b82 */ /* 0x000e620000000800 */
[----:B------:R-:W-:-:S05]  /*17540*/  VIADD R19, R19, 0x1f ;  /* 0x0000001f13137836 */ /* 0x000fca0000000000 */
[----:B-1----:R-:W-:-:S13]  /*17550*/  ISETP.GE.AND P6, PT, R19, R2, PT ;  /* 0x000000021300720c */ /* 0x002fda0003fc6270 */
[----:B------:R-:W-:Y:S05]  /*17560*/  @P6 BRA `(.L_x_2541) ;  /* 0x0000000400d06947 */ /* 0x000fea0003800000 */
[----:B------:R-:W1:Y:S01]  /*17570*/  S2R R3, SR_TID.X ;  /* 0x0000000000037919 */ /* 0x000e620000002100 */
[----:B------:R-:W-:Y:S01]  /*17580*/  BSSY B0, `(.L_x_2542) ;  /* 0x0000009000007945 */ /* 0x000fe20003800000 */
[----:B------:R-:W-:Y:S01]  /*17590*/  IMAD.MOV.U32 R5, RZ, RZ, RZ ;  /* 0x000000ffff057224 */ /* 0x000fe200078e00ff */
[----:B-1----:R-:W-:-:S04]  /*175a0*/  LOP3.LUT R3, R3, 0x1f, RZ, 0xc0, !PT ;  /* 0x0000001f03037812 */ /* 0x002fc800078ec0ff */
[----:B------:R-:W-:-:S04]  /*175b0*/  IADD3 R7, R19, R3, RZ ;  /* 0x0000000313077210 */ /* 0x000fc80007ffe0ff */
[----:B------:R-:W-:-:S13]  /*175c0*/  ISETP.GE.OR P6, PT, R7, R2, !P0 ;  /* 0x000000020700720c */ /* 0x000fda00047c6670 */
[----:B------:R-:W-:Y:S05]  /*175d0*/  @P6 BRA `(.L_x_2543) ;  /* 0x00000000000c6947 */ /* 0x000fea0003800000 */
[----:B------:R-:W1:Y:S02]  /*175e0*/  LDC.64 R2, c[0x0][0xc80] ;  /* 0x00032000ff027b82 */ /* 0x000e640000000a00 */
[----:B-1----:R-:W-:-:S05]  /*175f0*/  IMAD.WIDE R2, R7, 0x4, R2 ;  /* 0x0000000407027825 */ /* 0x002fca00078e0202 */
[----:B------:R1:W5:Y:S02]  /*17600*/  LDG.E R5, desc[UR38][R2.64] ;  /* 0x0000002602057981 */ /* 0x000364000c1e1900 */
.L_x_2543:
[----:B------:R-:W-:Y:S05]  /*17610*/  BSYNC B0 ;  /* 0x0000000000007941 */ /* 0x000fea0003800000 */
.L_x_2542:
[----:B------:R-:W-:-:S03]  /*17620*/  UMOV UR4, 0xffffffff ;  /* 0xffffffff00047882 */ /* 0x000fc60000000000 */
[----:B------:R-:W-:Y:S05]  /*17630*/  BRA.DIV UR4, `(.L_x_2544) ;  /* 0x0000003e04747947 */ /* 0x000fea000b800000 */
[----:B-----5:R-:W2:Y:S02]  /*17640*/  SHFL.UP PT, R14, R5, 0x1, RZ ;  /* 0x04200000050e7989 */ /* 0x020ea400000e00ff */
[----:B--2---:R-:W-:-:S05]  /*17650*/  SEL R14, R14, RZ, P1 ;  /* 0x000000ff0e0e7207 */ /* 0x004fca0000800000 */
        /* <DEDUP_REMOVED lines=12> */
[----:B0-----:R-:W-:-:S05]  /*17720*/  IMAD.IADD R6, R4, 0x1, R7 ;  /* 0x0000000104067824 */ /* 0x001fca00078e0207 */
[----:B------:R0:W1:Y:S02]  /*17730*/  SHFL.IDX PT, R14, R6, 0x1f, 0x1f ;  /* 0x03e01f00060e7f89 */ /* 0x00006400000e0000 */
.L_x_2655:
[----:B------:R-:W-:Y:S02]  /*17740*/  ULDC UR4, c[0x0][0xc38] ;  /* 0x00030e0000047ab9 */ /* 0x000fe40000000800 */
[----:B------:R-:W-:-:S05]  /*17750*/  MOV R7, UR4 ;  /* 0x0000000400077c02 */ /* 0x000fca0008000f00 */
[----:B-1----:R-:W-:-:S04]  /*17760*/  IMAD R14, R14, R7, RZ ;  /* 0x000000070e0e7224 */ /* 0x002fc800078e02ff */
[----:B------:R-:W-:-:S05]  /*17770*/  IMAD.IADD R9, R14, 0x1, R9 ;  /* 0x000000010e097824 */ /* 0x000fca00078e0209 */
[----:B------:R-:W-:-:S13]  /*17780*/  ISETP.GT.AND P6, PT, R9, R0, PT ;  /* 0x000000000900720c */ /* 0x000fda0003fc4270 */
[----:B------:R-:W-:Y:S05]  /*17790*/  @!P6 BRA `(.L_x_2545) ;  /* 0xfffffffc0064e947 */ /* 0x000fea000383ffff */
.L_x_2540:
        /* <DEDUP_REMOVED lines=8> */
.L_x_2659:
[----:B------:R-:W-:Y:S01]  /*17820*/  ISETP.NE.AND P0, PT, R2, RZ, PT ;  /* 0x000000ff0200720c */ /* 0x000fe20003f05270 */
[----:B------:R-:W-:-:S12]  /*17830*/  IMAD.MOV.U32 R14, RZ, RZ, RZ ;  /* 0x000000ffff0e7224 */ /* 0x000fd800078e00ff */
[----:B------:R-:W-:Y:S05]  /*17840*/  @!P0 BRA `(.L_x_2547) ;  /* 0x0000000000108947 */ /* 0x000fea0003800000 */
[----:B------:R-:W-:Y:S01]  /*17850*/  UMOV UR4, 0xffffffff ;  /* 0xffffffff00047882 */ /* 0x000fe20000000000 */
[----:B------:R-:W-:Y:S02]  /*17860*/  VIADD R12, R4, 0xffffffff ;  /* 0xffffffff040c7836 */ /* 0x000fe40000000000 */
[----:B------:R-:W-:Y:S05]  /*17870*/  BRA.DIV UR4, `(.L_x_2548) ;  /* 0x0000003e04e87947 */ /* 0x000fea000b800000 */
[----:B------:R3:W4:Y:S02]  /*17880*/  SHFL.IDX PT, R14, R6, R12, 0x1f ;  /* 0x00001f0c060e7589 */ /* 0x00072400000e0000 */
.L_x_2547:
[----:B------:R-:W5:Y:S01]  /*17890*/  LDC.64 R2, c[0x0][0xc90] ;  /* 0x00032400ff027b82 */ /* 0x000f620000000a00 */
[----:B------:R-:W-:-:S04]  /*178a0*/  IMAD.IADD R19, R4, 0x1, R19 ;  /* 0x0000000104137824 */ /* 0x000fc800078e0213 */
[----:B-----5:R-:W-:-:S05]  /*178b0*/  IMAD.WIDE R2, R19, 0x4, R2 ;  /* 0x0000000413027825 */ /* 0x020fca00078e0202 */
[----:B0--3--:R0:W1:Y:S01]  /*178c0*/  LDG.E R6, desc[UR38][R2.64] ;  /* 0x0000002602067981 */ /* 0x009062000c1e1900 */
[----:B----4-:R-:W-:Y:S02]  /*178d0*/  IMAD R16, R14, R7, R16 ;  /* 0x000000070e107224 */ /* 0x010fe400078e0210 */
[----:B0-----:R-:W-:Y:S02]  /*178e0*/  IMAD.MOV.U32 R2, RZ, RZ, RZ ;  /* 0x000000ffff027224 */ /* 0x001fe400078e00ff */
[----:B-12---:R-:W-:-:S05]  /*178f0*/  IMAD R4, R5, R6, RZ ;  /* 0x0000000605047224 */ /* 0x006fca00078e02ff */
[----:B------:R-:W-:-:S04]  /*17900*/  IABS R8, R4 ;  /* 0x0000000400087213 */ /* 0x000fc80000000000 */
[----:B------:R-:W0:Y:S08]  /*17910*/  I2F.RP R10, R8 ;  /* 0x00000008000a7306 */ /* 0x000e300000209400 */
[----:B0-----:R-:W0:Y:S02]  /*17920*/  MUFU.RCP R10, R10 ;  /* 0x0000000a000a7308 */ /* 0x001e240000001000 */
[----:B0-----:R-:W-:-:S06]  /*17930*/  VIADD R11, R10, 0xffffffe ;  /* 0x0ffffffe0a0b7836 */ /* 0x001fcc0000000000 */
[----:B------:R-:W0:Y:S02]  /*17940*/  F2I.FTZ.U32.TRUNC.NTZ R3, R11 ;  /* 0x0000000b00037305 */ /* 0x000e24000021f000 */
[----:B0-----:R-:W-:-:S05]  /*17950*/  IADD3 R9, RZ, -R3, RZ ;  /* 0x80000003ff097210 */ /* 0x001fca0007ffe0ff */
        /* <DEDUP_REMOVED lines=41> */
[-C--:B------:R-:W-:Y:S01]  /*17bf0*/  @!P1 IADD3 R4, R4, -R7.reuse, RZ ;  /* 0x8000000704049210 */ /* 0x080fe20007ffe0ff */
[----:B------:R-:W-:Y:S01]  /*17c00*/  @!P1 VIADD R2, R2, 0x1 ;  /* 0x0000000102029836 */ /* 0x000fe20000000000 */
        /* <DEDUP_REMOVED lines=10> */
.L_x_2541:
[----:B------:R-:W-:Y:S01]  /*17cb0*/  UMOV UR4, URZ ;  /* 0x0000003f00047c82 */ /* 0x000fe20008000000 */
[----:B------:R-:W-:Y:S01]  /*17cc0*/  UMOV UR5, URZ ;  /* 0x0000003f00057c82 */ /* 0x000fe20008000000 */
[----:B------:R-:W-:Y:S01]  /*17cd0*/  ULDC UR6, c[0x0][0xc3c] ;  /* 0x00030f0000067ab9 */ /* 0x000fe20000000800 */
[----:B------:R-:W-:Y:S01]  /*17ce0*/  MOV R16, R0 ;  /* 0x0000000000107202 */ /* 0x000fe20000000f00 */
[----:B------:R-:W-:Y:S02]  /*17cf0*/  IMAD.U32 R17, RZ, RZ, UR4 ;  /* 0x00000004ff117e24 */ /* 0x000fe4000f8e00ff */
[----:B------:R-:W-:Y:S02]  /*17d00*/  IMAD.U32 R18, RZ, RZ, UR5 ;  /* 0x00000005ff127e24 */ /* 0x000fe4000f8e00ff */
[----:B------:R-:W-:-:S07]  /*17d10*/  IMAD.U32 R19, RZ, RZ, UR6 ;  /* 0x00000006ff137e24 */ /* 0x000fce000f8e00ff */
.L_x_2549:
[----:B------:R-:W1:Y:S01]  /*17d20*/  S2R R0, SR_TID.X ;  /* 0x0000000000007919 */ /* 0x000e620000002100 */
        /* <DEDUP_REMOVED lines=9> */
.L_x_2538:
[----:B------:R-:W-:Y:S02]  /*17dc0*/  ULDC UR4, c[0x0][0xc3c] ;  /* 0x00030f0000047ab9 */ /* 0x000fe40000000800 */
[----:B-1----:R-:W-:-:S13]  /*17dd0*/  ISETP.GE.AND P0, PT, R19, UR4, PT ;  /* 0x0000000413007c0c */ /* 0x002fda000bf06270 */
[----:B------:R-:W-:Y:S05]  /*17de0*/  @!P0 BRA `(.L_x_2550) ;  /* 0xffffffb400808947 */ /* 0x000fea000383ffff */
[----:B------:R-:W-:Y:S05]  /*17df0*/  BSYNC B8 ;  /* 0x0000000000087941 */ /* 0x000fea0003800000 */
.L_x_2485:
[----:B-1----:R-:W3:Y:S01]  /*17e00*/  LDL.LU R0, [R1+0x28] ;  /* 0x0000280001007983 */ /* 0x002ee20000300800 */
[----:B------:R-:W-:Y:S01]  /*17e10*/  BSSY B0, `(.L_x_2551) ;  /* 0x000000b000007945 */ /* 0x000fe20003800000 */
[----:B------:R-:W1:Y:S01]  /*17e20*/  S2R R5, SR_CgaCtaId ;  /* 0x0000000000057919 */ /* 0x000e620000008800 */
[----:B---3--:R-:W-:-:S05]  /*17e30*/  VIADD R0, R0, 0x1 ;  /* 0x0000000100007836 */ /* 0x008fca0000000000 */
        /* <DEDUP_REMOVED lines=8> */
.L_x_2662:
[----:B------:R-:W-:Y:S05]  /*17ec0*/  BSYNC B0 ;  /* 0x0000000000007941 */ /* 0x000fea0003800000 */
.L_x_2551:
[----:B------:R-:W-:-:S03]  /*17ed0*/  UMOV UR4, 0xffffffff ;  /* 0xffffffff00047882 */ /* 0x000fc60000000000 */
[----:B------:R-:W-:Y:S05]  /*17ee0*/  BRA.DIV UR4, `(.L_x_2553) ;  /* 0x0000003a04847947 */ /* 0x000fea000b800000 */
[----:B-1----:R-:W1:Y:S02]  /*17ef0*/  S2R R0, SR_TID.X ;  /* 0x0000000000007919 */ /* 0x002e640000002100 */
[----:B-1----:R-:W-:-:S04]  /*17f00*/  SHF.R.U32.HI R0, RZ, 0x5, R0 ;  /* 0x00000005ff007819 */ /* 0x002fc80000011600 */
[----:B------:R-:W-:-:S05]  /*17f10*/  LOP3.LUT R0, R0, 0x3, RZ, 0xc0, !PT ;  /* 0x0000000300007812 */ /* 0x000fca00078ec0ff */
[----:B------:R1:W3:Y:S02]  /*17f20*/  SHFL.IDX PT, R14, R0, RZ, 0x1f ;  /* 0x00001fff000e7589 */ /* 0x0002e400000e0000 */
.L_x_2665:
[----:B---3--:R-:W-:Y:S01]  /*17f30*/  ISETP.NE.AND P0, PT, R14, RZ, PT ;  /* 0x000000ff0e00720c */ /* 0x008fe20003f05270 */
[----:B------:R-:W-:-:S12]  /*17f40*/  BSSY B0, `(.L_x_2554) ;  /* 0x0000026000007945 */ /* 0x000fd80003800000 */
[----:B------:R-:W-:Y:S05]  /*17f50*/  @P0 BRA `(.L_x_2555) ;  /* 0x0000000000900947 */ /* 0x000fea0003800000 */
[----:B------:R-:W-:-:S03]  /*17f60*/  UMOV UR4, 0xffffffff ;  /* 0xffffffff00047882 */ /* 0x000fc60000000000 */
[----:B------:R-:W-:Y:S05]  /*17f70*/  BRA.DIV UR4, `(.L_x_2556) ;  /* 0x0000003a04947947 */ /* 0x000fea000b800000 */
[----:B------:R-:W-:-:S13]  /*17f80*/  ELECT P6, URZ, PT ;  /* 0x00000000003f782f */ /* 0x000fda00038c0000 */
.L_x_2668:
[----:B------:R-:W-:Y:S05]  /*17f90*/  @!P6 BRA `(.L_x_2555) ;  /* 0x000000000080e947 */ /* 0x000fea0003800000 */
[----:B-1----:R-:W3:Y:S02]  /*17fa0*/  LDL R0, [R1+0x2c] ;  /* 0x00002c0001007983 */ /* 0x002ee40000100800 */
[----:B---3--:R-:W-:-:S13]  /*17fb0*/  R2UR UR4, R0 ;  /* 0x00000000000472ca */ /* 0x008fda00000e0000 */
[----:B------:R-:W-:-:S06]  /*17fc0*/  ULOP3.LUT UR4, UR4, 0x2, URZ, 0xfc, !UPT ;  /* 0x0000000204047892 */ /* 0x000fcc000f8efc3f */
[----:B------:R-:W-:-:S04]  /*17fd0*/  MOV R0, UR4 ;  /* 0x0000000400007c02 */ /* 0x000fc80008000f00 */
[----:B------:R-:W-:-:S13]  /*17fe0*/  ISETP.NE.AND P0, PT, R0, 0x3, PT ;  /* 0x000000030000780c */ /* 0x000fda0003f05270 */
[----:B------:R-:W-:Y:S05]  /*17ff0*/  @!P0 BRA `(.L_x_2557) ;  /* 0x0000000000048947 */ /* 0x000fea0003800000 */
[----:B------:R-:W-:Y:S01]  /*18000*/  BPT.TRAP 0x1 ;  /* 0x000000040000795c */ /* 0x000fe20000300000 */
.L_x_2557:
[C---:B------:R-:W-:Y:S01]  /*18010*/  IMAD R5, R27.reuse, 0x8, R4 ;  /* 0x000000081b057824 */ /* 0x040fe200078e0204 */
[----:B------:R-:W-:Y:S01]  /*18020*/  SHF.L.U32 R0, R28, 0x1f, RZ ;  /* 0x0000001f1c007819 */ /* 0x000fe200000006ff */
[----:B------:R-:W-:-:S03]  /*18030*/  VIADD R27, R27, 0x1 ;  /* 0x000000011b1b7836 */ /* 0x000fc60000000000 */
[----:B------:R-:W1:Y:S02]  /*18040*/  SYNCS.PHASECHK.TRANS64.TRYWAIT P1, [R5+URZ+0x38840], R0 ;  /* 0x03884000050075a7 */ /* 0x000e64000802017f */
[----:B------:R-:W-:-:S04]  /*18050*/  ISETP.NE.AND P2, PT, R27, 0x2, PT ;  /* 0x000000021b00780c */ /* 0x000fc80003f45270 */
[----:B------:R-:W-:Y:S01]  /*18060*/  SEL R3, RZ, 0x1, P2 ;  /* 0x00000001ff037807 */ /* 0x000fe20001000000 */
[----:B-1----:R-:W-:Y:S08]  /*18070*/  @!P1 BRA `(.L_x_2558) ;  /* 0x0000003800749947 */ /* 0x002ff00003800000 */
.L_x_2669:
[----:B------:R-:W-:Y:S02]  /*18080*/  SEL R27, R27, RZ, P2 ;  /* 0x000000ff1b1b7207 */ /* 0x000fe40001000000 */
[----:B------:R-:W-:Y:S01]  /*18090*/  LOP3.LUT R2, R28, R3, RZ, 0x3c, !PT ;  /* 0x000000031c027212 */ /* 0x000fe200078e3cff */
[----:B------:R-:W-:Y:S06]  /*180a0*/  @!P0 BRA `(.L_x_2559) ;  /* 0x0000000000048947 */ /* 0x000fec0003800000 */
[----:B------:R-:W-:Y:S01]  /*180b0*/  BPT.TRAP 0x1 ;  /* 0x000000040000795c */ /* 0x000fe20000300000 */
.L_x_2559:
[----:B------:R-:W-:Y:S01]  /*180c0*/  IMAD R27, R27, 0x8, R4 ;  /* 0x000000081b1b7824 */ /* 0x000fe200078e0204 */
[----:B------:R-:W-:-:S04]  /*180d0*/  SHF.L.U32 R2, R2, 0x1f, RZ ;  /* 0x0000001f02027819 */ /* 0x000fc800000006ff */
[----:B------:R-:W3:Y:S02]  /*180e0*/  SYNCS.PHASECHK.TRANS64.TRYWAIT P1, [R27+URZ+0x38840], R2 ;  /* 0x038840021b0075a7 */ /* 0x000ee4000802017f */
[----:B---3--:R-:W-:Y:S05]  /*180f0*/  @!P1 BRA `(.L_x_2560) ;  /* 0x0000003800689947 */ /* 0x008fea0003800000 */
.L_x_2670:
[----:B------:R-:W-:Y:S05]  /*18100*/  @!P0 BRA `(.L_x_2561) ;  /* 0x0000000000048947 */ /* 0x000fea0003800000 */
[----:B------:R-:W-:Y:S01]  /*18110*/  BPT.TRAP 0x1 ;  /* 0x000000040000795c */ /* 0x000fe20000300000 */
.L_x_2561:
[----:B------:R-:W4:Y:S02]  /*18120*/  SYNCS.PHASECHK.TRANS64.TRYWAIT P1, [R5+URZ+0x38860], R0 ;  /* 0x03886000050075a7 */ /* 0x000f24000802017f */
[----:B----4-:R-:W-:Y:S05]  /*18130*/  @!P1 BRA `(.L_x_2562) ;  /* 0x00000038006c9947 */ /* 0x010fea0003800000 */
.L_x_2671:
[----:B------:R-:W-:Y:S05]  /*18140*/  @!P0 BRA `(.L_x_2563) ;  /* 0x0000000000048947 */ /* 0x000fea0003800000 */
[----:B------:R-:W-:Y:S01]  /*18150*/  BPT.TRAP 0x1 ;  /* 0x000000040000795c */ /* 0x000fe20000300000 */
.L_x_2563:
[----:B------:R0:W0:Y:S02]  /*18160*/  SYNCS.PHASECHK.TRANS64.TRYWAIT P0, [R27+URZ+0x38860], R2 ;  /* 0x038860021b0075a7 */ /* 0x000024000800017f */
[----:B0-----:R-:W-:Y:S05]  /*18170*/  @!P0 NANOSLEEP.SYNCS 0x989680 ;  /* 0x009896800000895d */ /* 0x001fea0003900000 */
[----:B------:R-:W0:Y:S02]  /*18180*/  @!P0 SYNCS.PHASECHK.TRANS64 P0, [R27+URZ+0x38860], R2 ;  /* 0x038860021b0085a7 */ /* 0x000e24000800007f */
[----:B0-----:R-:W-:Y:S05]  /*18190*/  @!P0 BRA `(.L_x_2563) ;  /* 0xfffffffc00f08947 */ /* 0x001fea000383ffff */
.L_x_2555:
[----:B------:R-:W-:Y:S05]  /*181a0*/  BSYNC B0 ;  /* 0x0000000000007941 */ /* 0x000fea0003800000 */
.L_x_2554:
[----:B------:R-:W-:Y:S05]  /*181b0*/  EXIT ;  /* 0x000000000000794d */ /* 0x000fea0003800000 */
.L_x_2421:
[----:B------:R-:W-:-:S13]  /*181c0*/  R2UR UR4, R16 ;  /* 0x00000000100472ca */ /* 0x000fda00000e0000 */
[----:B0-----:R-:W-:-:S04]  /*181d0*/  IMAD.U32 R3, RZ, RZ, UR4 ;  /* 0x00000004ff037e24 */ /* 0x001fc8000f8e00ff */
[----:B------:R0:W1:Y:S03]  /*181e0*/  SYNCS.PHASECHK.TRANS64.TRYWAIT P1, [R3+URZ+0x38800], R0 ;  /* 0x03880000030075a7 */ /* 0x000066000802017f */
[----:B-1----:R-:W-:Y:S05]  /*181f0*/  @!P1 NANOSLEEP.SYNCS 0x989680 ;  /* 0x009896800000995d */ /* 0x002fea0003900000 */
[----:B------:R-:W1:Y:S02]  /*18200*/  @!P1 SYNCS.PHASECHK.TRANS64 P1, [R3+URZ+0x38800], R0 ;  /* 0x03880000030095a7 */ /* 0x000e64000802007f */
[----:B-1----:R-:W-:Y:S05]  /*18210*/  @!P1 BRA `(.L_x_2421) ;  /* 0xfffffffc00e89947 */ /* 0x002fea000383ffff */
[----:B------:R-:W-:Y:S05]  /*18220*/  BRA `(.L_x_2564) ;  /* 0xfffffe9800687947 */ /* 0x000fea000383ffff */
.L_x_2425:
[----:B-1----:R1:W2:Y:S02]  /*18230*/  SYNCS.PHASECHK.TRANS64.TRYWAIT P1, [R0+URZ+0x38830], R3 ;  /* 0x03883003000075a7 */ /* 0x0022a4000802017f */
[----:B--2---:R-:W-:Y:S05]  /*18240*/  @!P1 NANOSLEEP.SYNCS 0x989680 ;  /* 0x009896800000995d */ /* 0x004fea0003900000 */
[----:B------:R-:W2:Y:S02]  /*18250*/  @!P1 SYNCS.PHASECHK.TRANS64 P1, [R0+URZ+0x38830], R3 ;  /* 0x03883003000095a7 */ /* 0x000ea4000802007f */
[----:B--2---:R-:W-:Y:S05]  /*18260*/  @!P1 BRA `(.L_x_2425) ;  /* 0xfffffffc00f09947 */ /* 0x004fea000383ffff */
[----:B------:R-:W-:Y:S05]  /*18270*/  BRA `(.L_x_2424) ;  /* 0xfffffe98008c7947 */ /* 0x000fea000383ffff */
.L_x_2431:
[----:B------:R-:W-:-:S13]  /*18280*/  R2UR UR4, R3 ;  /* 0x00000000030472ca */ /* 0x000fda00000e0000 */
[----:B-1----:R-:W-:-:S04]  /*18290*/  IMAD.U32 R153, RZ, RZ, UR4 ;  /* 0x00000004ff997e24 */ /* 0x002fc8000f8e00ff */
[----:B------:R1:W2:Y:S03]  /*182a0*/  SYNCS.PHASECHK.TRANS64.TRYWAIT P1, [R153+URZ+0x38830], R4 ;  /* 0x03883004990075a7 */ /* 0x0002a6000802017f */
[----:B--2---:R-:W-:Y:S05]  /*182b0*/  @!P1 NANOSLEEP.SYNCS 0x989680 ;  /* 0x009896800000995d */ /* 0x004fea0003900000 */
[----:B------:R-:W2:Y:S02]  /*182c0*/  @!P1 SYNCS.PHASECHK.TRANS64 P1, [R153+URZ+0x38830], R4 ;  /* 0x03883004990095a7 */ /* 0x000ea4000802007f */
[----:B--2---:R-:W-:Y:S05]  /*182d0*/  @!P1 BRA `(.L_x_2431) ;  /* 0xfffffffc00e89947 */ /* 0x004fea000383ffff */
[----:B------:R-:W-:Y:S05]  /*182e0*/  BRA `(.L_x_2430) ;  /* 0xfffffedc00387947 */ /* 0x000fea000383ffff */
.L_x_2435:
[----:B--2---:R-:W-:-:S04]  /*182f0*/  MOV R2, UR4 ;  /* 0x0000000400027c02 */ /* 0x004fc80008000f00 */
[----:B------:R2:W3:Y:S03]  /*18300*/  SYNCS.PHASECHK.TRANS64.TRYWAIT P1, [R2+URZ+0x38850], R0 ;  /* 0x03885000020075a7 */ /* 0x0004e6000802017f */
[----:B---3--:R-:W-:Y:S05]  /*18310*/  @!P1 NANOSLEEP.SYNCS 0x989680 ;  /* 0x009896800000995d */ /* 0x008fea0003900000 */
[----:B------:R-:W3:Y:S02]  /*18320*/  @!P1 SYNCS.PHASECHK.TRANS64 P1, [R2+URZ+0x38850], R0 ;  /* 0x03885000020095a7 */ /* 0x000ee4000802007f */
[----:B---3--:R-:W-:Y:S05]  /*18330*/  @!P1 BRA `(.L_x_2435) ;  /* 0xfffffffc00ec9947 */ /* 0x008fea000383ffff */
[----:B------:R-:W-:Y:S05]  /*18340*/  BRA `(.L_x_2434) ;  /* 0xffffff00008c7947 */ /* 0x000fea000383ffff */
.L_x_2443:
[----:B-1----:R-:W-:-:S04]  /*18350*/  IMAD.U32 R4, RZ, RZ, UR4 ;  /* 0x00000004ff047e24 */ /* 0x002fc8000f8e00ff */
[----:B------:R1:W2:Y:S03]  /*18360*/  SYNCS.PHASECHK.TRANS64.TRYWAIT P1, [R4+URZ+0x38830], R3 ;  /* 0x03883003040075a7 */ /* 0x0002a6000802017f */
[----:B--2---:R-:W-:Y:S05]  /*18370*/  @!P1 NANOSLEEP.SYNCS 0x989680 ;  /* 0x009896800000995d */ /* 0x004fea0003900000 */
[----:B------:R-:W2:Y:S02]  /*18380*/  @!P1 SYNCS.PHASECHK.TRANS64 P1, [R4+URZ+0x38830], R3 ;  /* 0x03883003040095a7 */ /* 0x000ea4000802007f */
[----:B--2---:R-:W-:Y:S05]  /*18390*/  @!P1 BRA `(.L_x_2443) ;  /* 0xfffffffc00ec9947 */ /* 0x004fea000383ffff */
[----:B------:R-:W-:Y:S05]  /*183a0*/  BRA `(.L_x_2442) ;  /* 0xffffff1c00d07947 */ /* 0x000fea000383ffff */
.L_x_2447:
[----:B---3--:R-:W-:-:S04]  /*183b0*/  IMAD.U32 R2, RZ, RZ, UR4 ;  /* 0x00000004ff027e24 */ /* 0x008fc8000f8e00ff */
[----:B------:R3:W4:Y:S03]  /*183c0*/  SYNCS.PHASECHK.TRANS64.TRYWAIT P1, [R2+URZ+0x38850], R0 ;  /* 0x03885000020075a7 */ /* 0x000726000802017f */
[----:B----4-:R-:W-:Y:S05]  /*183d0*/  @!P1 NANOSLEEP.SYNCS 0x989680 ;  /* 0x009896800000995d */ /* 0x010fea0003900000 */
[----:B------:R-:W4:Y:S02]  /*183e0*/  @!P1 SYNCS.PHASECHK.TRANS64 P1, [R2+URZ+0x38850], R0 ;  /* 0x03885000020095a7 */ /* 0x000f24000802007f */
[----:B----4-:R-:W-:Y:S05]  /*183f0*/  @!P1 BRA `(.L_x_2447) ;  /* 0xfffffffc00ec9947 */ /* 0x010fea000383ffff */
[----:B------:R-:W-:Y:S05]  /*18400*/  BRA `(.L_x_2446) ;  /* 0xffffff4800207947 */ /* 0x000fea000383ffff */
.L_x_2454:
[----:B-1----:R-:W-:-:S04]  /*18410*/  IMAD.U32 R7, RZ, RZ, UR8 ;  /* 0x00000008ff077e24 */ /* 0x002fc8000f8e00ff */
[----:B------:R1:W2:Y:S03]  /*18420*/  SYNCS.PHASECHK.TRANS64.TRYWAIT P1, [R7+URZ+0x38850], R0 ;  /* 0x03885000070075a7 */ /* 0x0002a6000802017f */
[----:B--2---:R-:W-:Y:S05]  /*18430*/  @!P1 NANOSLEEP.SYNCS 0x989680 ;  /* 0x009896800000995d */ /* 0x004fea0003900000 */
[----:B------:R-:W2:Y:S02]  /*18440*/  @!P1 SYNCS.PHASECHK.TRANS64 P1, [R7+URZ+0x38850], R0 ;  /* 0x03885000070095a7 */ /* 0x000ea4000802007f */
[----:B--2---:R-:W-:Y:S05]  /*18450*/  @!P1 BRA `(.L_x_2454) ;  /* 0xfffffffc00ec9947 */ /* 0x004fea000383ffff */
[----:B------:R-:W-:Y:S05]  /*18460*/  BRA `(.L_x_2453) ;  /* 0xffffff6400787947 */ /* 0x000fea000383ffff */
.L_x_2497:
        /* <DEDUP_REMOVED lines=11> */
.L_x_2566:
[----:B------:R-:W-:Y:S05]  /*18520*/  BSYNC B0 ;  /* 0x0000000000007941 */ /* 0x000fea0003800000 */
.L_x_2565:
[----:B------:R-:W-:Y:S05]  /*18530*/  BRA `(.L_x_2567) ;  /* 0xffffffb800b07947 */ /* 0x000fea000383ffff */
.L_x_2500:
[----:B0-----:R0:W1:Y:S02]  /*18540*/  SYNCS.PHASECHK.TRANS64.TRYWAIT P0, [R5+URZ+0x38840], R2 ;  /* 0x03884002050075a7 */ /* 0x001064000800017f */
[----:B-1----:R-:W-:Y:S05]  /*18550*/  @!P0 NANOSLEEP.SYNCS 0x989680 ;  /* 0x009896800000895d */ /* 0x002fea0003900000 */
[----:B------:R-:W1:Y:S02]  /*18560*/  @!P0 SYNCS.PHASECHK.TRANS64 P0, [R5+URZ+0x38840], R2 ;  /* 0x03884002050085a7 */ /* 0x000e64000800007f */
[----:B-1----:R-:W-:Y:S05]  /*18570*/  @!P0 BRA `(.L_x_2500) ;  /* 0xfffffffc00f08947 */ /* 0x002fea000383ffff */
[----:B------:R-:W-:Y:S05]  /*18580*/  BRA `(.L_x_2568) ;  /* 0xffffffbc00b47947 */ /* 0x000fea000383ffff */
.L_x_2501:
        /* <DEDUP_REMOVED lines=8> */
.L_x_2570:
[----:B------:R-:W-:Y:S05]  /*18610*/  BSYNC B0 ;  /* 0x0000000000007941 */ /* 0x000fea0003800000 */
.L_x_2569:
[----:B------:R-:W-:Y:S01]  /*18620*/  IMAD.MOV.U32 R13, RZ, RZ, R0 ;  /* 0x000000ffff0d7224 */ /* 0x000fe200078e0000 */
[----:B------:R-:W-:Y:S01]  /*18630*/  MOV R2, R14 ;  /* 0x0000000e00027202 */ /* 0x000fe20000000f00 */
[----:B------:R-:W-:Y:S01]  /*18640*/  IMAD.MOV.U32 R12, RZ, RZ, RZ ;  /* 0x000000ffff0c7224 */ /* 0x000fe200078e00ff */
[C---:B------:R-:W-:Y:S01]  /*18650*/  LOP3.LUT P5, RZ, R23.reuse, 0x10, RZ, 0xc0, !PT ;  /* 0x0000001017ff7812 */ /* 0x040fe200078ac0ff */
[----:B------:R-:W-:Y:S01]  /*18660*/  IMAD.MOV.U32 R11, RZ, RZ, 0x181f ;  /* 0x0000181fff0b7424 */ /* 0x000fe200078e00ff */
[C---:B------:R-:W-:Y:S01]  /*18670*/  LOP3.LUT P4, RZ, R23.reuse, 0x8, RZ, 0xc0, !PT ;  /* 0x0000000817ff7812 */ /* 0x040fe2000788c0ff */
[----:B------:R-:W-:Y:S01]  /*18680*/  IMAD.MOV.U32 R15, RZ, RZ, -0x1 ;  /* 0xffffffffff0f7424 */ /* 0x000fe200078e00ff */
[----:B------:R-:W-:Y:S01]  /*18690*/  LOP3.LUT P3, RZ, R23, 0x4, RZ, 0xc0, !PT ;  /* 0x0000000417ff7812 */ /* 0x000fe2000786c0ff */
[----:B------:R-:W-:Y:S01]  /*186a0*/  @P0 IMAD R9, R7, 0x2, R22 ;  /* 0x0000000207090824 */ /* 0x000fe200078e0216 */
[----:B------:R-:W-:-:S13]  /*186b0*/  LOP3.LUT P2, RZ, R23, 0x2, RZ, 0xc0, !PT ;  /* 0x0000000217ff7812 */ /* 0x000fda000784c0ff */
[----:B------:R-:W-:Y:S05]  /*186c0*/  WARPSYNC.COLLECTIVE R15, `(.L_x_2571) ;  /* 0x000000000f087348 */ /* 0x000fea0003c00000 */
[----:B------:R0:W1:Y:S02]  /*186d0*/  SHFL.IDX P6, R14, R13, R12, R11 ;  /* 0x0000000c0d0e7389 */ /* 0x00006400000c000b */
[----:B01----:R-:W-:Y:S01]  /*186e0*/  ENDCOLLECTIVE ;  /* 0x000000000000791b */ /* 0x003fe20003800000 */
.L_x_2571:
[----:B------:R-:W-:Y:S02]  /*186f0*/  IMAD.MOV.U32 R13, RZ, RZ, R6 ;  /* 0x000000ffff0d7224 */ /* 0x000fe400078e0006 */
[----:B------:R-:W-:Y:S02]  /*18700*/  IMAD.MOV.U32 R12, RZ, RZ, 0x1 ;  /* 0x00000001ff0c7424 */ /* 0x000fe400078e00ff */
[----:B------:R-:W-:-:S07]  /*18710*/  IMAD.MOV.U32 R3, RZ, RZ, R14 ;  /* 0x000000ffff037224 */ /* 0x000fce00078e000e */
[----:B------:R-:W-:Y:S05]  /*18720*/  WARPSYNC.COLLECTIVE R15, `(.L_x_2572) ;  /* 0x000000000f087348 */ /* 0x000fea0003c00000 */
[----:B------:R0:W1:Y:S02]  /*18730*/  SHFL.IDX P6, R14, R13, R12, R11 ;  /* 0x0000000c0d0e7389 */ /* 0x00006400000c000b */
[----:B01----:R-:W-:Y:S01]  /*18740*/  ENDCOLLECTIVE ;  /* 0x000000000000791b */ /* 0x003fe20003800000 */
.L_x_2572:
[----:B------:R-:W-:-:S04]  /*18750*/  @P0 LEA R3, P1, R33, R3, 0x1 ;  /* 0x0000000321030211 */ /* 0x000fc800078208ff */
[----:B------:R-:W-:-:S04]  /*18760*/  @P0 IADD3.X R2, RZ, R2, RZ, P1, !PT ;  /* 0x00000002ff020210 */ /* 0x000fc80000ffe4ff */
[----:B------:R-:W-:Y:S01]  /*18770*/  @P0 LOP3.LUT R3, R3, R2, RZ, 0x3c, !PT ;  /* 0x0000000203030212 */ /* 0x000fe200078e3cff */
[----:B------:R-:W-:-:S03]  /*18780*/  IMAD.MOV.U32 R13, RZ, RZ, R0 ;  /* 0x000000ffff0d7224 */ /* 0x000fc600078e0000 */
[----:B------:R-:W-:-:S04]  /*18790*/  @P0 LOP3.LUT R2, R3, R2, RZ, 0x3c, !PT ;  /* 0x0000000203020212 */ /* 0x000fc800078e3cff */
[----:B------:R-:W-:Y:S01]  /*187a0*/  @P0 LOP3.LUT R3, R3, R2, RZ, 0x3c, !PT ;  /* 0x0000000203030212 */ /* 0x000fe200078e3cff */
[----:B------:R-:W-:-:S04]  /*187b0*/  IMAD.MOV.U32 R8, RZ, RZ, R14 ;  /* 0x000000ffff087224 */ /* 0x000fc800078e000e */
[----:B------:R-:W-:Y:S01]  /*187c0*/  @!PT LDS RZ, [RZ] ;  /* 0x00000000fffff984 */ /* 0x000fe20000000800 */
[----:B------:R-:W-:Y:S01]  /*187d0*/  @!PT LDS RZ, [RZ] ;  /* 0x00000000fffff984 */ /* 0x000fe20000000800 */
[----:B------:R-:W-:Y:S01]  /*187e0*/  @!PT LDS RZ, [RZ] ;  /* 0x00000000fffff984 */ /* 0x000fe20000000800 */
[----:B------:R0:W-:Y:S03]  /*187f0*/  @P0 LDGSTS.E.BYPASS.LTC128B.128 [R9+0x24400], desc[UR38][R2.64], !P5 ;  /* 0x2440000002090fae */ /* 0x0001e6000e901d66 */
[----:B0-----:R-:W-:Y:S05]  /*18800*/  WARPSYNC.COLLECTIVE R15, `(.L_x_2573) ;  /* 0x000000000f087348 */ /* 0x001fea0003c00000 */
[----:B------:R1:W2:Y:S02]  /*18810*/  SHFL.IDX P6, R14, R13, R12, R11 ;  /* 0x0000000c0d0e7389 */ /* 0x0002a400000c000b */
[----:B012---:R-:W-:Y:S01]  /*18820*/  ENDCOLLECTIVE ;  /* 0x000000000000791b */ /* 0x007fe20003800000 */
.L_x_2573:
        /* <DEDUP_REMOVED lines=8> */
[----:B------:R-:W-:Y:S01]  /*188b0*/  IMAD.MOV.U32 R12, RZ, RZ, 0x2 ;  /* 0x00000002ff0c7424 */ /* 0x000fe200078e00ff */
[----:B0-----:R-:W-:-:S09]  /*188c0*/  MOV R2, R14 ;  /* 0x0000000e00027202 */ /* 0x001fd20000000f00 */
[----:B------:R-:W-:Y:S05]  /*188d0*/  WARPSYNC.COLLECTIVE R15, `(.L_x_2574) ;  /* 0x000000000f087348 */ /* 0x000fea0003c00000 */
[----:B------:R0:W1:Y:S02]  /*188e0*/  SHFL.IDX P6, R14, R13, R12, R11 ;  /* 0x0000000c0d0e7389 */ /* 0x00006400000c000b */
[----:B01----:R-:W-:Y:S01]  /*188f0*/  ENDCOLLECTIVE ;  /* 0x000000000000791b */ /* 0x003fe20003800000 */
.L_x_2574:
[----:B------:R-:W-:Y:S01]  /*18900*/  @P0 IMAD R21, R7, 0x2, R22 ;  /* 0x0000000207150824 */ /* 0x000fe200078e0216 */
        /* <DEDUP_REMOVED lines=15> */
.L_x_2575:
[----:B------:R-:W-:Y:S02]  /*18a00*/  @P0 IMAD R9, R7, 0x2, R22 ;  /* 0x0000000207090824 */ /* 0x000fe400078e0216 */
[----:B------:R-:W-:Y:S02]  /*18a10*/  IMAD.MOV.U32 R13, RZ, RZ, R6 ;  /* 0x000000ffff0d7224 */ /* 0x000fe400078e0006 */
[----:B------:R-:W-:Y:S02]  /*18a20*/  IMAD.MOV.U32 R12, RZ, RZ, 0x3 ;  /* 0x00000003ff0c7424 */ /* 0x000fe400078e00ff */
[----:B------:R-:W-:-:S07]  /*18a30*/  IMAD.MOV.U32 R2, RZ, RZ, R14 ;  /* 0x000000ffff027224 */ /* 0x000fce00078e000e */
[----:B------:R-:W-:Y:S05]  /*18a40*/  WARPSYNC.COLLECTIVE R15, `(.L_x_2576) ;  /* 0x000000000f087348 */ /* 0x000fea0003c00000 */
[----:B------:R0:W1:Y:S02]  /*18a50*/  SHFL.IDX P6, R14, R13, R12, R11 ;  /* 0x0000000c0d0e7389 */ /* 0x00006400000c000b */
[----:B01----:R-:W-:Y:S01]  /*18a60*/  ENDCOLLECTIVE ;  /* 0x000000000000791b */ /* 0x003fe20003800000 */
.L_x_2576:
        /* <DEDUP_REMOVED lines=15> */
.L_x_2577:
[----:B------:R-:W-:Y:S02]  /*18b60*/  @P0 IMAD R21, R7, 0x2, R22 ;  /* 0x0000000207150824 */ /* 0x000fe400078e0216 */
[----:B------:R-:W-:Y:S01]  /*18b70*/  IMAD.MOV.U32 R13, RZ, RZ, R6 ;  /* 0x000000ffff0d7224 */ /* 0x000fe200078e0006 */
[----:B------:R-:W-:Y:S01]  /*18b80*/  MOV R12, 0x4 ;  /* 0x00000004000c7802 */ /* 0x000fe20000000f00 */
[----:B------:R-:W-:-:S07]  /*18b90*/  IMAD.MOV.U32 R2, RZ, RZ, R14 ;  /* 0x000000ffff027224 */ /* 0x000fce00078e000e */
[----:B------:R-:W-:Y:S05]  /*18ba0*/  WARPSYNC.COLLECTIVE R15, `(.L_x_2578) ;  /* 0x000000000f087348 */ /* 0x000fea0003c00000 */
[----:B------:R0:W1:Y:S02]  /*18bb0*/  SHFL.IDX P6, R14, R13, R12, R11 ;  /* 0x0000000c0d0e7389 */ /* 0x00006400000c000b */
[----:B01----:R-:W-:Y:S01]  /*18bc0*/  ENDCOLLECTIVE ;  /* 0x000000000000791b */ /* 0x003fe20003800000 */
.L_x_2578:
        /* <DEDUP_REMOVED lines=14> */
.L_x_2579:
[----:B------:R-:W-:Y:S01]  /*18cb0*/  IMAD.MOV.U32 R0, RZ, RZ, R14 ;  /* 0x000000ffff007224 */ /* 0x000fe200078e000e */
[----:B------:R-:W-:Y:S06]  /*18cc0*/  BRA `(.L_x_2580) ;  /* 0xffffffbc00187947 */ /* 0x000fec000383ffff */
.L_x_2508:
[----:B------:R-:W-:Y:S01]  /*18cd0*/  IMAD.MOV.U32 R13, RZ, RZ, R0 ;  /* 0x000000ffff0d7224 */ /* 0x000fe200078e0000 */
[----:B------:R-:W-:Y:S01]  /*18ce0*/  MOV R11, 0x181f ;  /* 0x0000181f000b7802 */ /* 0x000fe20000000f00 */
[----:B------:R-:W-:Y:S02]  /*18cf0*/  IMAD.MOV.U32 R12, RZ, RZ, RZ ;  /* 0x000000ffff0c7224 */ /* 0x000fe400078e00ff */
[----:B------:R-:W-:Y:S02]  /*18d00*/  IMAD.MOV.U32 R15, RZ, RZ, -0x1 ;  /* 0xffffffffff0f7424 */ /* 0x000fe400078e00ff */
[----:B-----5:R-:W-:Y:S02]  /*18d10*/  IMAD R5, R9, R5, RZ ;  /* 0x0000000509057224 */ /* 0x020fe400078e02ff */
[----:B------:R-:W-:-:S07]  /*18d20*/  IMAD R17, R17, 0x80, R8 ;  /* 0x0000008011117824 */ /* 0x000fce00078e0208 */
[----:B------:R-:W-:Y:S05]  /*18d30*/  WARPSYNC.COLLECTIVE R15, `(.L_x_2581) ;  /* 0x000000000f087348 */ /* 0x000fea0003c00000 */
[----:B------:R0:W1:Y:S02]  /*18d40*/  SHFL.IDX P6, R14, R13, R12, R11 ;  /* 0x0000000c0d0e7389 */ /* 0x00006400000c000b */
[----:B01----:R-:W-:Y:S01]  /*18d50*/  ENDCOLLECTIVE ;  /* 0x000000000000791b */ /* 0x003fe20003800000 */
.L_x_2581:
[C---:B------:R-:W-:Y:S01]  /*18d60*/  VIADD R6, R17.reuse, 0x10 ;  /* 0x0000001011067836 */ /* 0x040fe20000000000 */
[----:B------:R-:W-:Y:S01]  /*18d70*/  ISETP.GE.AND P0, PT, R17, R5, PT ;  /* 0x000000051100720c */ /* 0x000fe20003f06270 */
[----:B------:R-:W-:Y:S02]  /*18d80*/  IMAD.MOV.U32 R13, RZ, RZ, R4 ;  /* 0x000000ffff0d7224 */ /* 0x000fe400078e0004 */
[----:B------:R-:W-:-:S10]  /*18d90*/  IMAD.MOV.U32 R2, RZ, RZ, R14 ;  /* 0x000000ffff027224 */ /* 0x000fd400078e000e */
[----:B------:R-:W-:Y:S05]  /*18da0*/  WARPSYNC.COLLECTIVE R15, `(.L_x_2582) ;  /* 0x000000000f087348 */ /* 0x000fea0003c00000 */
[----:B------:R0:W1:Y:S02]  /*18db0*/  SHFL.IDX P6, R14, R13, R12, R11 ;  /* 0x0000000c0d0e7389 */ /* 0x00006400000c000b */
[----:B01----:R-:W-:Y:S01]  /*18dc0*/  ENDCOLLECTIVE ;  /* 0x000000000000791b */ /* 0x003fe20003800000 */
.L_x_2582:
        /* <DEDUP_REMOVED lines=8> */
.L_x_2583:
        /* <DEDUP_REMOVED lines=9> */
[----:B------:R-:W-:Y:S02]  /*18ee0*/  VIADD R6, R17, 0x20 ;  /* 0x0000002011067836 */ /* 0x000fe40000000000 */
[----:B0-----:R-:W-:-:S10]  /*18ef0*/  IMAD.MOV.U32 R2, RZ, RZ, R14 ;  /* 0x000000ffff027224 */ /* 0x001fd400078e000e */
[----:B------:R-:W-:Y:S05]  /*18f00*/  WARPSYNC.COLLECTIVE R15, `(.L_x_2584) ;  /* 0x000000000f087348 */ /* 0x000fea0003c00000 */
[----:B------:R0:W1:Y:S02]  /*18f10*/  SHFL.IDX P6, R14, R13, R12, R11 ;  /* 0x0000000c0d0e7389 */ /* 0x00006400000c000b */
[----:B01----:R-:W-:Y:S01]  /*18f20*/  ENDCOLLECTIVE ;  /* 0x000000000000791b */ /* 0x003fe20003800000 */
.L_x_2584:
        /* <DEDUP_REMOVED lines=8> */
.L_x_2585:
[----:B------:R-:W-:-:S05]  /*18fb0*/  @!P0 IMAD.MOV.U32 R3, RZ, RZ, R7 ;  /* 0x000000ffff038224 */ /* 0x000fca00078e0007 */
        /* <DEDUP_REMOVED lines=9> */
[----:B------:R-:W-:Y:S01]  /*19050*/  VIADD R6, R17, 0x30 ;  /* 0x0000003011067836 */ /* 0x000fe20000000000 */
[----:B0-----:R-:W-:-:S11]  /*19060*/  MOV R2, R14 ;  /* 0x0000000e00027202 */ /* 0x001fd60000000f00 */
[----:B------:R-:W-:Y:S05]  /*19070*/  WARPSYNC.COLLECTIVE R15, `(.L_x_2586) ;  /* 0x000000000f087348 */ /* 0x000fea0003c00000 */
[----:B------:R0:W1:Y:S02]  /*19080*/  SHFL.IDX P6, R14, R13, R12, R11 ;  /* 0x0000000c0d0e7389 */ /* 0x00006400000c000b */
[----:B01----:R-:W-:Y:S01]  /*19090*/  ENDCOLLECTIVE ;  /* 0x000000000000791b */ /* 0x003fe20003800000 */
.L_x_2586:
        /* <DEDUP_REMOVED lines=8> */
.L_x_2587:
        /* <DEDUP_REMOVED lines=10> */
[----:B------:R-:W-:Y:S02]  /*191c0*/  VIADD R6, R17, 0x40 ;  /* 0x0000004011067836 */ /* 0x000fe40000000000 */
[----:B0-----:R-:W-:-:S10]  /*191d0*/  IMAD.MOV.U32 R2, RZ, RZ, R14 ;  /* 0x000000ffff027224 */ /* 0x001fd400078e000e */
[----:B------:R-:W-:Y:S05]  /*191e0*/  WARPSYNC.COLLECTIVE R15, `(.L_x_2588) ;  /* 0x000000000f087348 */ /* 0x000fea0003c00000 */
[----:B------:R0:W1:Y:S02]  /*191f0*/  SHFL.IDX P6, R14, R13, R12, R11 ;  /* 0x0000000c0d0e7389 */ /* 0x00006400000c000b */
[----:B01----:R-:W-:Y:S01]  /*19200*/  ENDCOLLECTIVE ;  /* 0x000000000000791b */ /* 0x003fe20003800000 */
.L_x_2588:
        /* <DEDUP_REMOVED lines=8> */
.L_x_2589:
[----:B------:R-:W-:-:S05]  /*19290*/  @!P0 MOV R3, R7 ;  /* 0x0000000700038202 */ /* 0x000fca0000000f00 */
        /* <DEDUP_REMOVED lines=14> */
.L_x_2590:
        /* <DEDUP_REMOVED lines=8> */
.L_x_2591:
        /* <DEDUP_REMOVED lines=15> */
.L_x_2592:
        /* <DEDUP_REMOVED lines=8> */
.L_x_2593:
        /* <DEDUP_REMOVED lines=14> */
.L_x_2594:
        /* <DEDUP_REMOVED lines=8> */
.L_x_2595:
[----:B------:R-:W-:-:S05]  /*196d0*/  @!P0 MOV R3, R7 ;  /* 0x0000000700038202 */ /* 0x000fca0000000f00 */
        /* <DEDUP_REMOVED lines=12> */
.L_x_2596:
[----:B------:R-:W-:Y:S05]  /*197a0*/  BRA `(.L_x_2597) ;  /* 0xffffffbc00ac7947 */ /* 0x000fea000383ffff */
.L_x_2513:
[----:B0-----:R0:W2:Y:S02]  /*197b0*/  SYNCS.PHASECHK.TRANS64.TRYWAIT P0, [R22+URZ+0x38820], R3 ;  /* 0x03882003160075a7 */ /* 0x0010a4000800017f */
[----:B--2---:R-:W-:Y:S05]  /*197c0*/  @!P0 NANOSLEEP.SYNCS 0x989680 ;  /* 0x009896800000895d */ /* 0x004fea0003900000 */
[----:B------:R-:W2:Y:S02]  /*197d0*/  @!P0 SYNCS.PHASECHK.TRANS64 P0, [R22+URZ+0x38820], R3 ;  /* 0x03882003160085a7 */ /* 0x000ea4000800007f */
[----:B--2---:R-:W-:Y:S05]  /*197e0*/  @!P0 BRA `(.L_x_2513) ;  /* 0xfffffffc00f08947 */ /* 0x004fea000383ffff */
[----:B------:R-:W-:Y:S05]  /*197f0*/  BRA `(.L_x_2598) ;  /* 0xffffffc000207947 */ /* 0x000fea000383ffff */
.L_x_2518:
[----:B0-----:R0:W1:Y:S02]  /*19800*/  SYNCS.PHASECHK.TRANS64.TRYWAIT P0, [R6+URZ+0x38840], R3 ;  /* 0x03884003060075a7 */ /* 0x001064000800017f */
[----:B-1----:R-:W-:Y:S05]  /*19810*/  @!P0 NANOSLEEP.SYNCS 0x989680 ;  /* 0x009896800000895d */ /* 0x002fea0003900000 */
[----:B------:R-:W1:Y:S02]  /*19820*/  @!P0 SYNCS.PHASECHK.TRANS64 P0, [R6+URZ+0x38840], R3 ;  /* 0x03884003060085a7 */ /* 0x000e64000800007f */
[----:B-1----:R-:W-:Y:S05]  /*19830*/  @!P0 BRA `(.L_x_2518) ;  /* 0xfffffffc00f08947 */ /* 0x002fea000383ffff */
[----:B------:R-:W-:Y:S05]  /*19840*/  BRA `(.L_x_2599) ;  /* 0xffffffc400087947 */ /* 0x000fea000383ffff */
.L_x_2519:
        /* <DEDUP_REMOVED lines=8> */
.L_x_2601:
[----:B------:R-:W-:Y:S05]  /*198d0*/  BSYNC B1 ;  /* 0x0000000000017941 */ /* 0x000fea0003800000 */
.L_x_2600:
[----:B------:R-:W-:Y:S01]  /*198e0*/  IMAD.MOV.U32 R13, RZ, RZ, R8 ;  /* 0x000000ffff0d7224 */ /* 0x000fe200078e0008 */
[----:B------:R-:W-:Y:S01]  /*198f0*/  MOV R11, 0x181f ;  /* 0x0000181f000b7802 */ /* 0x000fe20000000f00 */
[----:B------:R-:W-:Y:S01]  /*19900*/  IMAD.MOV.U32 R12, RZ, RZ, RZ ;  /* 0x000000ffff0c7224 */ /* 0x000fe200078e00ff */
        /* <DEDUP_REMOVED lines=8> */
.L_x_2602:
        /* <DEDUP_REMOVED lines=14> */
.L_x_2603:
        /* <DEDUP_REMOVED lines=14> */
.L_x_2604:
[----:B------:R-:W-:Y:S01]  /*19b50*/  MOV R13, R10 ;  /* 0x0000000a000d7202 */ /* 0x000fe20000000f00 */
[----:B------:R-:W-:Y:S02]  /*19b60*/  IMAD.MOV.U32 R12, RZ, RZ, 0x2 ;  /* 0x00000002ff0c7424 */ /* 0x000fe400078e00ff */
[----:B------:R-:W-:-:S07]  /*19b70*/  IMAD.MOV.U32 R2, RZ, RZ, R14 ;  /* 0x000000ffff027224 */ /* 0x000fce00078e000e */
[----:B------:R-:W-:Y:S05]  /*19b80*/  WARPSYNC.COLLECTIVE R15, `(.L_x_2605) ;  /* 0x000000000f087348 */ /* 0x000fea0003c00000 */
[----:B------:R0:W1:Y:S02]  /*19b90*/  SHFL.IDX P6, R14, R13, R12, R11 ;  /* 0x0000000c0d0e7389 */ /* 0x00006400000c000b */
[----:B01----:R-:W-:Y:S01]  /*19ba0*/  ENDCOLLECTIVE ;  /* 0x000000000000791b */ /* 0x003fe20003800000 */
.L_x_2605:
        /* <DEDUP_REMOVED lines=14> */
.L_x_2606:
[----:B------:R-:W-:Y:S01]  /*19c90*/  MOV R13, R10 ;  /* 0x0000000a000d7202 */ /* 0x000fe20000000f00 */
[----:B------:R-:W-:Y:S02]  /*19ca0*/  IMAD.MOV.U32 R12, RZ, RZ, 0x3 ;  /* 0x00000003ff0c7424 */ /* 0x000fe400078e00ff */
[----:B------:R-:W-:-:S07]  /*19cb0*/  IMAD.MOV.U32 R2, RZ, RZ, R14 ;  /* 0x000000ffff027224 */ /* 0x000fce00078e000e */
[----:B------:R-:W-:Y:S05]  /*19cc0*/  WARPSYNC.COLLECTIVE R15, `(.L_x_2607) ;  /* 0x000000000f087348 */ /* 0x000fea0003c00000 */
[----:B------:R0:W1:Y:S02]  /*19cd0*/  SHFL.IDX P6, R14, R13, R12, R11 ;  /* 0x0000000c0d0e7389 */ /* 0x00006400000c000b */
[----:B01----:R-:W-:Y:S01]  /*19ce0*/  ENDCOLLECTIVE ;  /* 0x000000000000791b */ /* 0x003fe20003800000 */
.L_x_2607:
        /* <DEDUP_REMOVED lines=14> */
.L_x_2608:
[----:B------:R-:W-:Y:S01]  /*19dd0*/  MOV R13, R10 ;  /* 0x0000000a000d7202 */ /* 0x000fe20000000f00 */
[----:B------:R-:W-:Y:S02]  /*19de0*/  IMAD.MOV.U32 R12, RZ, RZ, 0x4 ;  /* 0x00000004ff0c7424 */ /* 0x000fe400078e00ff */
[----:B------:R-:W-:-:S07]  /*19df0*/  IMAD.MOV.U32 R2, RZ, RZ, R14 ;  /* 0x000000ffff027224 */ /* 0x000fce00078e000e */
[----:B------:R-:W-:Y:S05]  /*19e00*/  WARPSYNC.COLLECTIVE R15, `(.L_x_2609) ;  /* 0x000000000f087348 */ /* 0x000fea0003c00000 */
[----:B------:R0:W1:Y:S02]  /*19e10*/  SHFL.IDX P6, R14, R13, R12, R11 ;  /* 0x0000000c0d0e7389 */ /* 0x00006400000c000b */
[----:B01----:R-:W-:Y:S01]  /*19e20*/  ENDCOLLECTIVE ;  /* 0x000000000000791b */ /* 0x003fe20003800000 */
.L_x_2609:
        /* <DEDUP_REMOVED lines=17> */
.L_x_2610:
[----:B------:R-:W-:Y:S01]  /*19f40*/  IMAD.MOV.U32 R2, RZ, RZ, R14 ;  /* 0x000000ffff027224 */ /* 0x000fe200078e000e */
[----:B------:R-:W-:Y:S06]  /*19f50*/  BRA `(.L_x_2611) ;  /* 0xffffffc0005c7947 */ /* 0x000fec000383ffff */
.L_x_2524:
[----:B-1----:R1:W2:Y:S02]  /*19f60*/  SYNCS.PHASECHK.TRANS64.TRYWAIT P0, [R6+URZ+0x38860], R2 ;  /* 0x03886002060075a7 */ /* 0x0022a4000800017f */
[----:B--2---:R-:W-:Y:S05]  /*19f70*/  @!P0 NANOSLEEP.SYNCS 0x989680 ;  /* 0x009896800000895d */ /* 0x004fea0003900000 */
[----:B------:R-:W2:Y:S02]  /*19f80*/  @!P0 SYNCS.PHASECHK.TRANS64 P0, [R6+URZ+0x38860], R2 ;  /* 0x03886002060085a7 */ /* 0x000ea4000800007f */
[----:B--2---:R-:W-:Y:S05]  /*19f90*/  @!P0 BRA `(.L_x_2524) ;  /* 0xfffffffc00f08947 */ /* 0x004fea000383ffff */
[----:B------:R-:W-:Y:S05]  /*19fa0*/  BRA `(.L_x_2612) ;  /* 0xffffffc000d47947 */ /* 0x000fea000383ffff */
.L_x_2525:
[----:B------:R-:W-:Y:S01]  /*19fb0*/  BSSY B1, `(.L_x_2613) ;  /* 0x0000008000017945 */ /* 0x000fe20003800000 */
[----:B------:R-:W-:Y:S01]  /*19fc0*/  IMAD.MOV.U32 R13, RZ, RZ, R25 ;  /* 0x000000ffff0d7224 */ /* 0x000fe200078e0019 */
[----:B------:R-:W-:Y:S01]  /*19fd0*/  MOV R12, RZ ;  /* 0x000000ff000c7202 */ /* 0x000fe20000000f00 */
[----:B------:R-:W-:Y:S02]  /*19fe0*/  IMAD.MOV.U32 R11, RZ, RZ, 0x181f ;  /* 0x0000181fff0b7424 */ /* 0x000fe400078e00ff */
[----:B------:R-:W-:-:S07]  /*19ff0*/  IMAD.MOV.U32 R15, RZ, RZ, -0x1 ;  /* 0xffffffffff0f7424 */ /* 0x000fce00078e00ff */
[----:B-1----:R-:W-:Y:S05]  /*1a000*/  WARPSYNC.COLLECTIVE R15, `(.L_x_2614) ;  /* 0x000000000f087348 */ /* 0x002fea0003c00000 */
[----:B------:R0:W2:Y:S02]  /*1a010*/  SHFL.IDX P6, R14, R13, R12, R11 ;  /* 0x0000000c0d0e7389 */ /* 0x0000a400000c000b */
[----:B012---:R-:W-:Y:S01]  /*1a020*/  ENDCOLLECTIVE ;  /* 0x000000000000791b */ /* 0x007fe20003800000 */
.L_x_2614:
[----:B------:R-:W-:Y:S05]  /*1a030*/  BSYNC B1 ;  /* 0x0000000000017941 */ /* 0x000fea0003800000 */
.L_x_2613:
        /* <DEDUP_REMOVED lines=9> */
.L_x_2615:
[----:B------:R-:W-:Y:S01]  /*1a0d0*/  IMAD.MOV.U32 R13, RZ, RZ, R25 ;  /* 0x000000ffff0d7224 */ /* 0x000fe200078e0019 */
[----:B------:R-:W-:Y:S01]  /*1a0e0*/  MOV R12, 0x1 ;  /* 0x00000001000c7802 */ /* 0x000fe20000000f00 */
[----:B------:R-:W-:-:S07]  /*1a0f0*/  IMAD.MOV.U32 R2, RZ, RZ, R14 ;  /* 0x000000ffff027224 */ /* 0x000fce00078e000e */
[----:B------:R-:W-:Y:S05]  /*1a100*/  WARPSYNC.COLLECTIVE R15, `(.L_x_2616) ;  /* 0x000000000f087348 */ /* 0x000fea0003c00000 */
[----:B------:R0:W1:Y:S02]  /*1a110*/  SHFL.IDX P6, R14, R13, R12, R11 ;  /* 0x0000000c0d0e7389 */ /* 0x00006400000c000b */
[----:B01----:R-:W-:Y:S01]  /*1a120*/  ENDCOLLECTIVE ;  /* 0x000000000000791b */ /* 0x003fe20003800000 */
.L_x_2616:
        /* <DEDUP_REMOVED lines=18> */
.L_x_2617:
[----:B------:R-:W-:Y:S01]  /*1a250*/  IMAD.MOV.U32 R13, RZ, RZ, R25 ;  /* 0x000000ffff0d7224 */ /* 0x000fe200078e0019 */
[----:B------:R-:W-:Y:S01]  /*1a260*/  MOV R12, 0x2 ;  /* 0x00000002000c7802 */ /* 0x000fe20000000f00 */
[----:B------:R-:W-:-:S07]  /*1a270*/  IMAD.MOV.U32 R2, RZ, RZ, R14 ;  /* 0x000000ffff027224 */ /* 0x000fce00078e000e */
[----:B------:R-:W-:Y:S05]  /*1a280*/  WARPSYNC.COLLECTIVE R15, `(.L_x_2618) ;  /* 0x000000000f087348 */ /* 0x000fea0003c00000 */
[----:B------:R0:W1:Y:S02]  /*1a290*/  SHFL.IDX P6, R14, R13, R12, R11 ;  /* 0x0000000c0d0e7389 */ /* 0x00006400000c000b */
[----:B01----:R-:W-:Y:S01]  /*1a2a0*/  ENDCOLLECTIVE ;  /* 0x000000000000791b */ /* 0x003fe20003800000 */
.L_x_2618:
        /* <DEDUP_REMOVED lines=18> */
.L_x_2619:
[----:B------:R-:W-:Y:S01]  /*1a3d0*/  IMAD.MOV.U32 R13, RZ, RZ, R25 ;  /* 0x000000ffff0d7224 */ /* 0x000fe200078e0019 */
[----:B------:R-:W-:Y:S01]  /*1a3e0*/  MOV R12, 0x3 ;  /* 0x00000003000c7802 */ /* 0x000fe20000000f00 */
[----:B------:R-:W-:-:S07]  /*1a3f0*/  IMAD.MOV.U32 R2, RZ, RZ, R14 ;  /* 0x000000ffff027224 */ /* 0x000fce00078e000e */
[----:B------:R-:W-:Y:S05]  /*1a400*/  WARPSYNC.COLLECTIVE R15, `(.L_x_2620) ;  /* 0x000000000f087348 */ /* 0x000fea0003c00000 */
[----:B------:R0:W1:Y:S02]  /*1a410*/  SHFL.IDX P6, R14, R13, R12, R11 ;  /* 0x0000000c0d0e7389 */ /* 0x00006400000c000b */
[----:B01----:R-:W-:Y:S01]  /*1a420*/  ENDCOLLECTIVE ;  /* 0x000000000000791b */ /* 0x003fe20003800000 */
.L_x_2620:
        /* <DEDUP_REMOVED lines=18> */
.L_x_2621:
[----:B------:R-:W-:Y:S01]  /*1a550*/  IMAD.MOV.U32 R13, RZ, RZ, R25 ;  /* 0x000000ffff0d7224 */ /* 0x000fe200078e0019 */
[----:B------:R-:W-:Y:S01]  /*1a560*/  MOV R12, 0x4 ;  /* 0x00000004000c7802 */ /* 0x000fe20000000f00 */
[----:B------:R-:W-:-:S07]  /*1a570*/  IMAD.MOV.U32 R2, RZ, RZ, R14 ;  /* 0x000000ffff027224 */ /* 0x000fce00078e000e */
[----:B------:R-:W-:Y:S05]  /*1a580*/  WARPSYNC.COLLECTIVE R15, `(.L_x_2622) ;  /* 0x000000000f087348 */ /* 0x000fea0003c00000 */
[----:B------:R0:W1:Y:S02]  /*1a590*/  SHFL.IDX P6, R14, R13, R12, R11 ;  /* 0x0000000c0d0e7389 */ /* 0x00006400000c000b */
[----:B01----:R-:W-:Y:S01]  /*1a5a0*/  ENDCOLLECTIVE ;  /* 0x000000000000791b */ /* 0x003fe20003800000 */
.L_x_2622:
        /* <DEDUP_REMOVED lines=13> */
.L_x_2623:
        /* <DEDUP_REMOVED lines=9> */
.L_x_2533:
[----:B0-----:R0:W2:Y:S02]  /*1a710*/  SYNCS.PHASECHK.TRANS64.TRYWAIT P0, [R4+URZ+0x38860], R3 ;  /* 0x03886003040075a7 */ /* 0x0010a4000800017f */
[----:B--2---:R-:W-:Y:S05]  /*1a720*/  @!P0 NANOSLEEP.SYNCS 0x989680 ;  /* 0x009896800000895d */ /* 0x004fea0003900000 */
[----:B------:R-:W2:Y:S02]  /*1a730*/  @!P0 SYNCS.PHASECHK.TRANS64 P0, [R4+URZ+0x38860], R3 ;  /* 0x03886003040085a7 */ /* 0x000ea4000800007f */
[----:B--2---:R-:W-:Y:S05]  /*1a740*/  @!P0 BRA `(.L_x_2533) ;  /* 0xfffffffc00f08947 */ /* 0x004fea000383ffff */
[----:B------:R-:W-:Y:S05]  /*1a750*/  BRA `(.L_x_2625) ;  /* 0xffffffc400187947 */ /* 0x000fea000383ffff */
.L_x_2534:
[----:B------:R-:W-:Y:S01]  /*1a760*/  BSSY B0, `(.L_x_2626) ;  /* 0x0000008000007945 */ /* 0x000fe20003800000 */
[----:B------:R-:W-:Y:S01]  /*1a770*/  IMAD.MOV.U32 R13, RZ, RZ, R25 ;  /* 0x000000ffff0d7224 */ /* 0x000fe200078e0019 */
[----:B------:R-:W-:Y:S01]  /*1a780*/  MOV R15, 0xffffffff ;  /* 0xffffffff000f7802 */ /* 0x000fe20000000f00 */
[----:B------:R-:W-:Y:S02]  /*1a790*/  IMAD.MOV.U32 R12, RZ, RZ, RZ ;  /* 0x000000ffff0c7224 */ /* 0x000fe400078e00ff */
[----:B------:R-:W-:-:S07]  /*1a7a0*/  IMAD.MOV.U32 R11, RZ, RZ, 0x181f ;  /* 0x0000181fff0b7424 */ /* 0x000fce00078e00ff */
[----:B01----:R-:W-:Y:S05]  /*1a7b0*/  WARPSYNC.COLLECTIVE R15, `(.L_x_2627) ;  /* 0x000000000f087348 */ /* 0x003fea0003c00000 */
[----:B-1----:R1:W2:Y:S02]  /*1a7c0*/  SHFL.IDX P6, R14, R13, R12, R11 ;  /* 0x0000000c0d0e7389 */ /* 0x0022a400000c000b */
[----:B012---:R-:W-:Y:S01]  /*1a7d0*/  ENDCOLLECTIVE ;  /* 0x000000000000791b */ /* 0x007fe20003800000 */
.L_x_2627:
[----:B------:R-:W-:Y:S05]  /*1a7e0*/  BSYNC B0 ;  /* 0x0000000000007941 */ /* 0x000fea0003800000 */
.L_x_2626:
[----:B------:R-:W-:Y:S01]  /*1a7f0*/  IMAD.MOV.U32 R13, RZ, RZ, R24 ;  /* 0x000000ffff0d7224 */ /* 0x000fe200078e0018 */
[C---:B------:R-:W-:Y:S01]  /*1a800*/  SHF.L.U32 R8, R33.reuse, 0x1, RZ ;  /* 0x0000000121087819 */ /* 0x040fe200000006ff */
[----:B------:R-:W-:Y:S01]  /*1a810*/  IMAD.MOV.U32 R12, RZ, RZ, RZ ;  /* 0x000000ffff0c7224 */ /* 0x000fe200078e00ff */
[----:B------:R-:W-:Y:S01]  /*1a820*/  LOP3.LUT R0, R33, 0x40, RZ, 0xfc, !PT ;  /* 0x0000004021007812 */ /* 0x000fe200078efcff */
[----:B------:R-:W-:Y:S02]  /*1a830*/  IMAD.MOV.U32 R11, RZ, RZ, 0x181f ;  /* 0x0000181fff0b7424 */ /* 0x000fe400078e00ff */
[----:B------:R-:W-:Y:S02]  /*1a840*/  IMAD.MOV.U32 R15, RZ, RZ, -0x1 ;  /* 0xffffffffff0f7424 */ /* 0x000fe400078e00ff */
[----:B------:R-:W-:-:S07]  /*1a850*/  IMAD.MOV.U32 R3, RZ, RZ, R14 ;  /* 0x000000ffff037224 */ /* 0x000fce00078e000e */
[----:B------:R-:W-:Y:S05]  /*1a860*/  WARPSYNC.COLLECTIVE R15, `(.L_x_2628) ;  /* 0x000000000f087348 */ /* 0x000fea0003c00000 */
[----:B------:R0:W1:Y:S02]  /*1a870*/  SHFL.IDX P6, R14, R13, R12, R11 ;  /* 0x0000000c0d0e7389 */ /* 0x00006400000c000b */
[----:B01----:R-:W-:Y:S01]  /*1a880*/  ENDCOLLECTIVE ;  /* 0x000000000000791b */ /* 0x003fe20003800000 */
.L_x_2628:
        /* <DEDUP_REMOVED lines=21> */
.L_x_2629:
[----:B------:R-:W-:Y:S01]  /*1a9e0*/  @!PT LDS RZ, [RZ] ;  /* 0x00000000fffff984 */ /* 0x000fe20000000800 */
[----:B------:R-:W-:Y:S01]  /*1a9f0*/  @!PT LDS RZ, [RZ] ;  /* 0x00000000fffff984 */ /* 0x000fe20000000800 */
[----:B------:R-:W-:Y:S01]  /*1aa00*/  @!PT LDS RZ, [RZ] ;  /* 0x00000000fffff984 */ /* 0x000fe20000000800 */
[----:B------:R0:W-:Y:S01]  /*1aa10*/  LDGSTS.E.BYPASS.LTC128B.128 [R0+0x5400], desc[UR38][R2.64+0x100], !P4 ;  /* 0x0540010002007fae */ /* 0x0001e2000e101d66 */
[----:B------:R-:W-:Y:S02]  /*1aa20*/  ISETP.LT.OR P4, PT, R5, 0x1, P0 ;  /* 0x000000010500780c */ /* 0x000fe40000781670 */
[----:B------:R-:W-:-:S11]  /*1aa30*/  MOV R13, R24 ;  /* 0x00000018000d7202 */ /* 0x000fd60000000f00 */
[----:B------:R0:W-:Y:S01]  /*1aa40*/  LDGSTS.E.BYPASS.LTC128B.128 [R0+0x7c00], desc[UR38][R2.64+0x180], !P4 ;  /* 0x07c0018002007fae */ /* 0x0001e2000e101d66 */
[----:B------:R-:W-:-:S07]  /*1aa50*/  IMAD.MOV.U32 R7, RZ, RZ, R14 ;  /* 0x000000ffff077224 */ /* 0x000fce00078e000e */
[----:B0-----:R-:W-:Y:S05]  /*1aa60*/  WARPSYNC.COLLECTIVE R15, `(.L_x_2630) ;  /* 0x000000000f087348 */ /* 0x001fea0003c00000 */
[----:B------:R1:W2:Y:S02]  /*1aa70*/  SHFL.IDX P6, R14, R13, R12, R11 ;  /* 0x0000000c0d0e7389 */ /* 0x0002a400000c000b */
[----:B012---:R-:W-:Y:S01]  /*1aa80*/  ENDCOLLECTIVE ;  /* 0x000000000000791b */ /* 0x007fe20003800000 */
.L_x_2630:
[----:B------:R-:W-:Y:S02]  /*1aa90*/  IMAD.MOV.U32 R13, RZ, RZ, R25 ;  /* 0x000000ffff0d7224 */ /* 0x000fe400078e0019 */
[----:B------:R-:W-:Y:S01]  /*1aaa0*/  IMAD.MOV.U32 R12, RZ, RZ, 0x2 ;  /* 0x00000002ff0c7424 */ /* 0x000fe200078e00ff */
[----:B------:R-:W-:-:S13]  /*1aab0*/  IADD3 R2, P4, R14, R8, RZ ;  /* 0x000000080e027210 */ /* 0x000fda0007f9e0ff */
[----:B------:R-:W-:Y:S05]  /*1aac0*/  WARPSYNC.COLLECTIVE R15, `(.L_x_2631) ;  /* 0x000000000f087348 */ /* 0x000fea0003c00000 */
[----:B------:R0:W1:Y:S02]  /*1aad0*/  SHFL.IDX P6, R14, R13, R12, R11 ;  /* 0x0000000c0d0e7389 */ /* 0x00006400000c000b */
[----:B01----:R-:W-:Y:S01]  /*1aae0*/  ENDCOLLECTIVE ;  /* 0x000000000000791b */ /* 0x003fe20003800000 */
.L_x_2631:
        /* <DEDUP_REMOVED lines=12> */
.L_x_2632:
        /* <DEDUP_REMOVED lines=14> */
.L_x_2633:
        /* <DEDUP_REMOVED lines=12> */
.L_x_2634:
        /* <DEDUP_REMOVED lines=14> */
.L_x_2635:
        /* <DEDUP_REMOVED lines=12> */
.L_x_2636:
        /* <DEDUP_REMOVED lines=9> */
.L_x_2539:
        /* <DEDUP_REMOVED lines=8> */
.L_x_2639:
[----:B------:R-:W-:Y:S05]  /*1b000*/  BSYNC B0 ;  /* 0x0000000000007941 */ /* 0x000fea0003800000 */
.L_x_2638:
        /* <DEDUP_REMOVED lines=9> */
.L_x_2640:
[----:B------:R-:W-:Y:S02]  /*1b0a0*/  ULDC UR4, c[0x0][0xc3c] ;  /* 0x00030f0000047ab9 */ /* 0x000fe40000000800 */
[----:B------:R-:W-:-:S13]  /*1b0b0*/  ISETP.GE.OR P1, PT, R5, UR4, !P0 ;  /* 0x0000000405007c0c */ /* 0x000fda000c726670 */
[----:B------:R-:W0:Y:S01]  /*1b0c0*/  @!P1 LDC.64 R2, c[0x0][0xc80] ;  /* 0x00032000ff029b82 */ /* 0x000e220000000a00 */
[----:B------:R-:W-:Y:S01]  /*1b0d0*/  MOV R11, RZ ;  /* 0x000000ff000b7202 */ /* 0x000fe20000000f00 */
[----:B------:R-:W-:Y:S02]  /*1b0e0*/  IMAD.MOV.U32 R4, RZ, RZ, R14 ;  /* 0x000000ffff047224 */ /* 0x000fe400078e000e */
[----:B0-----:R-:W-:-:S06]  /*1b0f0*/  @!P1 IMAD.WIDE R2, R5, 0x4, R2 ;  /* 0x0000000405029825 */ /* 0x001fcc00078e0202 */
[----:B------:R-:W2:Y:S01]  /*1b100*/  @!P1 LDG.E R2, desc[UR38][R2.64] ;  /* 0x0000002602029981 */ /* 0x000ea2000c1e1900 */
[----:B------:R-:W-:Y:S01]  /*1b110*/  IMAD.MOV.U32 R5, RZ, RZ, RZ ;  /* 0x000000ffff057224 */ /* 0x000fe200078e00ff */
        /* <DEDUP_REMOVED lines=10> */
.L_x_2641:
[----:B------:R-:W-:Y:S01]  /*1b1c0*/  IMAD.MOV.U32 R12, RZ, RZ, 0x2 ;  /* 0x00000002ff0c7424 */ /* 0x000fe200078e00ff */
[----:B------:R-:W-:-:S05]  /*1b1d0*/  SEL R6, R14, RZ, P1 ;  /* 0x000000ff0e067207 */ /* 0x000fca0000800000 */
[----:B------:R-:W-:-:S04]  /*1b1e0*/  IMAD.IADD R6, R5, 0x1, R6 ;  /* 0x0000000105067824 */ /* 0x000fc800078e0206 */
[----:B------:R-:W-:-:S07]  /*1b1f0*/  IMAD.MOV.U32 R13, RZ, RZ, R6 ;  /* 0x000000ffff0d7224 */ /* 0x000fce00078e0006 */
[----:B------:R-:W-:Y:S05]  /*1b200*/  WARPSYNC.COLLECTIVE R15, `(.L_x_2642) ;  /* 0x000000000f087348 */ /* 0x000fea0003c00000 */
[----:B------:R0:W1:Y:S02]  /*1b210*/  SHFL.UP P6, R14, R13, R12, R11 ;  /* 0x0400000c0d0e7389 */ /* 0x00006400000c000b */
[----:B01----:R-:W-:Y:S01]  /*1b220*/  ENDCOLLECTIVE ;  /* 0x000000000000791b */ /* 0x003fe20003800000 */
.L_x_2642:
[----:B------:R-:W-:Y:S02]  /*1b230*/  MOV R12, 0x4 ;  /* 0x00000004000c7802 */ /* 0x000fe40000000f00 */
[----:B------:R-:W-:-:S05]  /*1b240*/  SEL R7, R14, RZ, P2 ;  /* 0x000000ff0e077207 */ /* 0x000fca0001000000 */
[----:B------:R-:W-:-:S04]  /*1b250*/  IMAD.IADD R7, R6, 0x1, R7 ;  /* 0x0000000106077824 */ /* 0x000fc800078e0207 */
[----:B------:R-:W-:-:S07]  /*1b260*/  IMAD.MOV.U32 R13, RZ, RZ, R7 ;  /* 0x000000ffff0d7224 */ /* 0x000fce00078e0007 */
[----:B------:R-:W-:Y:S05]  /*1b270*/  WARPSYNC.COLLECTIVE R15, `(.L_x_2643) ;  /* 0x000000000f087348 */ /* 0x000fea0003c00000 */
[----:B------:R0:W1:Y:S02]  /*1b280*/  SHFL.UP P6, R14, R13, R12, R11 ;  /* 0x0400000c0d0e7389 */ /* 0x00006400000c000b */
[----:B01----:R-:W-:Y:S01]  /*1b290*/  ENDCOLLECTIVE ;  /* 0x000000000000791b */ /* 0x003fe20003800000 */
.L_x_2643:
[----:B------:R-:W-:Y:S01]  /*1b2a0*/  IMAD.MOV.U32 R12, RZ, RZ, 0x8 ;  /* 0x00000008ff0c7424 */ /* 0x000fe200078e00ff */
[----:B------:R-:W-:-:S05]  /*1b2b0*/  SEL R2, R14, RZ, P3 ;  /* 0x000000ff0e027207 */ /* 0x000fca0001800000 */
[----:B------:R-:W-:-:S04]  /*1b2c0*/  IMAD.IADD R2, R7, 0x1, R2 ;  /* 0x0000000107027824 */ /* 0x000fc800078e0202 */
[----:B------:R-:W-:-:S07]  /*1b2d0*/  IMAD.MOV.U32 R13, RZ, RZ, R2 ;  /* 0x000000ffff0d7224 */ /* 0x000fce00078e0002 */
[----:B------:R-:W-:Y:S05]  /*1b2e0*/  WARPSYNC.COLLECTIVE R15, `(.L_x_2644) ;  /* 0x000000000f087348 */ /* 0x000fea0003c00000 */
[----:B------:R0:W1:Y:S02]  /*1b2f0*/  SHFL.UP P6, R14, R13, R12, R11 ;  /* 0x0400000c0d0e7389 */ /* 0x00006400000c000b */
[----:B01----:R-:W-:Y:S01]  /*1b300*/  ENDCOLLECTIVE ;  /* 0x000000000000791b */ /* 0x003fe20003800000 */
.L_x_2644:
[----:B------:R-:W-:Y:S02]  /*1b310*/  MOV R12, 0x10 ;  /* 0x00000010000c7802 */ /* 0x000fe40000000f00 */
[----:B------:R-:W-:-:S05]  /*1b320*/  SEL R3, R14, RZ, P4 ;  /* 0x000000ff0e037207 */ /* 0x000fca0002000000 */
[----:B------:R-:W-:-:S04]  /*1b330*/  IMAD.IADD R3, R2, 0x1, R3 ;  /* 0x0000000102037824 */ /* 0x000fc800078e0203 */
[----:B------:R-:W-:-:S07]  /*1b340*/  IMAD.MOV.U32 R13, RZ, RZ, R3 ;  /* 0x000000ffff0d7224 */ /* 0x000fce00078e0003 */
[----:B------:R-:W-:Y:S05]  /*1b350*/  WARPSYNC.COLLECTIVE R15, `(.L_x_2645) ;  /* 0x000000000f087348 */ /* 0x000fea0003c00000 */
[----:B------:R0:W1:Y:S02]  /*1b360*/  SHFL.UP P6, R14, R13, R12, R11 ;  /* 0x0400000c0d0e7389 */ /* 0x00006400000c000b */
[----:B01----:R-:W-:Y:S01]  /*1b370*/  ENDCOLLECTIVE ;  /* 0x000000000000791b */ /* 0x003fe20003800000 */
.L_x_2645:
        /* <DEDUP_REMOVED lines=8> */
.L_x_2646:
[----:B------:R-:W-:Y:S05]  /*1b400*/  BRA `(.L_x_2647) ;  /* 0xffffffc000307947 */ /* 0x000fea000383ffff */
.L_x_2544:
[----:B------:R-:W-:Y:S01]  /*1b410*/  BSSY B0, `(.L_x_2648) ;  /* 0x0000008000007945 */ /* 0x000fe20003800000 */
[----:B-----5:R-:W-:Y:S01]  /*1b420*/  IMAD.MOV.U32 R13, RZ, RZ, R5 ;  /* 0x000000ffff0d7224 */ /* 0x020fe200078e0005 */
[----:B------:R-:W-:Y:S01]  /*1b430*/  MOV R12, 0x1 ;  /* 0x00000001000c7802 */ /* 0x000fe20000000f00 */
[----:B------:R-:W-:Y:S02]  /*1b440*/  IMAD.MOV.U32 R11, RZ, RZ, RZ ;  /* 0x000000ffff0b7224 */ /* 0x000fe400078e00ff */
[----:B------:R-:W-:-:S07]  /*1b450*/  IMAD.MOV.U32 R15, RZ, RZ, -0x1 ;  /* 0xffffffffff0f7424 */ /* 0x000fce00078e00ff */
[----:B01----:R-:W-:Y:S05]  /*1b460*/  WARPSYNC.COLLECTIVE R15, `(.L_x_2649) ;  /* 0x000000000f087348 */ /* 0x003fea0003c00000 */
[----:B------:R2:W3:Y:S02]  /*1b470*/  SHFL.UP P6, R14, R13, R12, R11 ;  /* 0x0400000c0d0e7389 */ /* 0x0004e400000c000b */
[----:B0123--:R-:W-:Y:S01]  /*1b480*/  ENDCOLLECTIVE ;  /* 0x000000000000791b */ /* 0x00ffe20003800000 */
.L_x_2649:
[----:B------:R-:W-:Y:S05]  /*1b490*/  BSYNC B0 ;  /* 0x0000000000007941 */ /* 0x000fea0003800000 */
.L_x_2648:
        /* <DEDUP_REMOVED lines=8> */
.L_x_2650:
[----:B------:R-:W-:Y:S01]  /*1b520*/  IMAD.MOV.U32 R12, RZ, RZ, 0x4 ;  /* 0x00000004ff0c7424 */ /* 0x000fe200078e00ff */
[----:B------:R-:W-:-:S05]  /*1b530*/  SEL R2, R14, RZ, P2 ;  /* 0x000000ff0e027207 */ /* 0x000fca0001000000 */
[----:B------:R-:W-:-:S04]  /*1b540*/  IMAD.IADD R2, R13, 0x1, R2 ;  /* 0x000000010d027824 */ /* 0x000fc800078e0202 */
[----:B------:R-:W-:-:S07]  /*1b550*/  IMAD.MOV.U32 R13, RZ, RZ, R2 ;  /* 0x000000ffff0d7224 */ /* 0x000fce00078e0002 */
[----:B------:R-:W-:Y:S05]  /*1b560*/  WARPSYNC.COLLECTIVE R15, `(.L_x_2651) ;  /* 0x000000000f087348 */ /* 0x000fea0003c00000 */
[----:B------:R0:W1:Y:S02]  /*1b570*/  SHFL.UP P6, R14, R13, R12, R11 ;  /* 0x0400000c0d0e7389 */ /* 0x00006400000c000b */
[----:B01----:R-:W-:Y:S01]  /*1b580*/  ENDCOLLECTIVE ;  /* 0x000000000000791b */ /* 0x003fe20003800000 */
.L_x_2651:
[----:B------:R-:W-:Y:S02]  /*1b590*/  MOV R12, 0x8 ;  /* 0x00000008000c7802 */ /* 0x000fe40000000f00 */
[----:B------:R-:W-:-:S05]  /*1b5a0*/  SEL R3, R14, RZ, P3 ;  /* 0x000000ff0e037207 */ /* 0x000fca0001800000 */
[----:B------:R-:W-:-:S04]  /*1b5b0*/  IMAD.IADD R3, R2, 0x1, R3 ;  /* 0x0000000102037824 */ /* 0x000fc800078e0203 */
[----:B------:R-:W-:-:S07]  /*1b5c0*/  IMAD.MOV.U32 R13, RZ, RZ, R3 ;  /* 0x000000ffff0d7224 */ /* 0x000fce00078e0003 */
[----:B------:R-:W-:Y:S05]  /*1b5d0*/  WARPSYNC.COLLECTIVE R15, `(.L_x_2652) ;  /* 0x000000000f087348 */ /* 0x000fea0003c00000 */
[----:B------:R0:W1:Y:S02]  /*1b5e0*/  SHFL.UP P6, R14, R13, R12, R11 ;  /* 0x0400000c0d0e7389 */ /* 0x00006400000c000b */
[----:B01----:R-:W-:Y:S01]  /*1b5f0*/  ENDCOLLECTIVE ;  /* 0x000000000000791b */ /* 0x003fe20003800000 */
.L_x_2652:
[----:B------:R-:W-:Y:S01]  /*1b600*/  IMAD.MOV.U32 R12, RZ, RZ, 0x10 ;  /* 0x00000010ff0c7424 */ /* 0x000fe200078e00ff */
[----:B------:R-:W-:-:S05]  /*1b610*/  SEL R4, R14, RZ, P4 ;  /* 0x000000ff0e047207 */ /* 0x000fca0002000000 */
[----:B------:R-:W-:-:S04]  /*1b620*/  IMAD.IADD R4, R3, 0x1, R4 ;  /* 0x0000000103047824 */ /* 0x000fc800078e0204 */
[----:B------:R-:W-:-:S07]  /*1b630*/  IMAD.MOV.U32 R13, RZ, RZ, R4 ;  /* 0x000000ffff0d7224 */ /* 0x000fce00078e0004 */
[----:B------:R-:W-:Y:S05]  /*1b640*/  WARPSYNC.COLLECTIVE R15, `(.L_x_2653) ;  /* 0x000000000f087348 */ /* 0x000fea0003c00000 */
[----:B------:R0:W1:Y:S02]  /*1b650*/  SHFL.UP P6, R14, R13, R12, R11 ;  /* 0x0400000c0d0e7389 */ /* 0x00006400000c000b */
[----:B01----:R-:W-:Y:S01]  /*1b660*/  ENDCOLLECTIVE ;  /* 0x000000000000791b */ /* 0x003fe20003800000 */
.L_x_2653:
[----:B------:R-:W-:Y:S01]  /*1b670*/  MOV R12, 0x1f ;  /* 0x0000001f000c7802 */ /* 0x000fe20000000f00 */
[----:B------:R-:W-:Y:S01]  /*1b680*/  IMAD.MOV.U32 R11, RZ, RZ, 0x1f ;  /* 0x0000001fff0b7424 */ /* 0x000fe200078e00ff */
[----:B------:R-:W-:-:S05]  /*1b690*/  SEL R3, R14, RZ, P5 ;  /* 0x000000ff0e037207 */ /* 0x000fca0002800000 */
[----:B------:R-:W-:-:S04]  /*1b6a0*/  IMAD.IADD R6, R4, 0x1, R3 ;  /* 0x0000000104067824 */ /* 0x000fc800078e0203 */
[----:B------:R-:W-:-:S07]  /*1b6b0*/  IMAD.MOV.U32 R13, RZ, RZ, R6 ;  /* 0x000000ffff0d7224 */ /* 0x000fce00078e0006 */
[----:B------:R-:W-:Y:S05]  /*1b6c0*/  WARPSYNC.COLLECTIVE R15, `(.L_x_2654) ;  /* 0x000000000f087348 */ /* 0x000fea0003c00000 */
[----:B------:R0:W1:Y:S02]  /*1b6d0*/  SHFL.IDX P6, R14, R13, R12, R11 ;  /* 0x0000000c0d0e7389 */ /* 0x00006400000c000b */
[----:B01----:R-:W-:Y:S01]  /*1b6e0*/  ENDCOLLECTIVE ;  /* 0x000000000000791b */ /* 0x003fe20003800000 */
.L_x_2654:
[----:B------:R-:W-:Y:S05]  /*1b6f0*/  BRA `(.L_x_2655) ;  /* 0xffffffc000107947 */ /* 0x000fea000383ffff */
.L_x_2546:
[----:B------:R-:W-:Y:S01]  /*1b700*/  BSSY B0, `(.L_x_2656) ;  /* 0x0000006000007945 */ /* 0x000fe20003800000 */
[----:B------:R-:W-:Y:S01]  /*1b710*/  PLOP3.LUT P6, PT, P6, PT, PT, 0x8, 0x0 ;  /* 0x000000000000781c */ /* 0x000fe200037ce170 */
[----:B------:R-:W-:-:S12]  /*1b720*/  IMAD.MOV.U32 R15, RZ, RZ, -0x1 ;  /* 0xffffffffff0f7424 */ /* 0x000fd800078e00ff */
[----:B0-----:R-:W-:Y:S05]  /*1b730*/  WARPSYNC.COLLECTIVE R15, `(.L_x_2657) ;  /* 0x000000000f087348 */ /* 0x001fea0003c00000 */
[----:B------:R-:W-:Y:S01]  /*1b740*/  VOTE.ANY R14, PT, P6 ;  /* 0x00000000000e7806 */ /* 0x000fe200030e0100 */
[----:B0-----:R-:W-:Y:S06]  /*1b750*/  ENDCOLLECTIVE ;  /* 0x000000000000791b */ /* 0x001fec0003800000 */
.L_x_2657:
[----:B------:R-:W-:Y:S05]  /*1b760*/  BSYNC B0 ;  /* 0x0000000000007941 */ /* 0x000fea0003800000 */
.L_x_2656:
[----:B------:R-:W-:Y:S01]  /*1b770*/  IMAD.MOV.U32 R2, RZ, RZ, R14 ;  /* 0x000000ffff027224 */ /* 0x000fe200078e000e */
[----:B------:R-:W-:Y:S01]  /*1b780*/  MOV R11, 0x1f ;  /* 0x0000001f000b7802 */ /* 0x000fe20000000f00 */
[----:B------:R-:W-:Y:S02]  /*1b790*/  IMAD.MOV.U32 R13, RZ, RZ, R5 ;  /* 0x000000ffff0d7224 */ /* 0x000fe400078e0005 */
[----:B------:R-:W0:Y:S01]  /*1b7a0*/  POPC R4, R2 ;  /* 0x0000000200047309 */ /* 0x000e220000000000 */
[----:B------:R-:W-:Y:S02]  /*1b7b0*/  IMAD.MOV.U32 R15, RZ, RZ, -0x1 ;  /* 0xffffffffff0f7424 */ /* 0x000fe400078e00ff */
[----:B0-----:R-:W-:-:S07]  /*1b7c0*/  IMAD.MOV.U32 R12, RZ, RZ, R4 ;  /* 0x000000ffff0c7224 */ /* 0x001fce00078e0004 */
[----:B------:R-:W-:Y:S05]  /*1b7d0*/  WARPSYNC.COLLECTIVE R15, `(.L_x_2658) ;  /* 0x000000000f087348 */ /* 0x000fea0003c00000 */
[----:B------:R0:W1:Y:S02]  /*1b7e0*/  SHFL.IDX P6, R14, R13, R12, R11 ;  /* 0x0000000c0d0e7389 */ /* 0x00006400000c000b */
[----:B01----:R-:W-:Y:S01]  /*1b7f0*/  ENDCOLLECTIVE ;  /* 0x000000000000791b */ /* 0x003fe20003800000 */
.L_x_2658:
[----:B------:R-:W-:Y:S01]  /*1b800*/  IMAD.MOV.U32 R5, RZ, RZ, R14 ;  /* 0x000000ffff057224 */ /* 0x000fe200078e000e */
[----:B------:R-:W-:Y:S06]  /*1b810*/  BRA `(.L_x_2659) ;  /* 0xffffffc000007947 */ /* 0x000fec000383ffff */
.L_x_2548:
[----:B------:R-:W-:Y:S01]  /*1b820*/  BSSY B0, `(.L_x_2660) ;  /* 0x0000007000007945 */ /* 0x000fe20003800000 */
[----:B------:R-:W-:Y:S02]  /*1b830*/  IMAD.MOV.U32 R13, RZ, RZ, R6 ;  /* 0x000000ffff0d7224 */ /* 0x000fe400078e0006 */
[----:B------:R-:W-:Y:S02]  /*1b840*/  IMAD.MOV.U32 R11, RZ, RZ, 0x1f ;  /* 0x0000001fff0b7424 */ /* 0x000fe400078e00ff */
[----:B------:R-:W-:-:S07]  /*1b850*/  IMAD.MOV.U32 R15, RZ, RZ, -0x1 ;  /* 0xffffffffff0f7424 */ /* 0x000fce00078e00ff */
[----:B012---:R-:W-:Y:S05]  /*1b860*/  WARPSYNC.COLLECTIVE R15, `(.L_x_2661) ;  /* 0x000000000f087348 */ /* 0x007fea0003c00000 */
[----:B------:R3:W4:Y:S02]  /*1b870*/  SHFL.IDX P6, R14, R13, R12, R11 ;  /* 0x0000000c0d0e7389 */ /* 0x00072400000c000b */
[----:B01234-:R-:W-:Y:S01]  /*1b880*/  ENDCOLLECTIVE ;  /* 0x000000000000791b */ /* 0x01ffe20003800000 */
.L_x_2661:
[----:B------:R-:W-:Y:S05]  /*1b890*/  BSYNC B0 ;  /* 0x0000000000007941 */ /* 0x000fea0003800000 */
.L_x_2660:
[----:B------:R-:W-:Y:S05]  /*1b8a0*/  BRA `(.L_x_2547) ;  /* 0xffffffbc00f87947 */ /* 0x000fea000383ffff */
.L_x_2552:
[----:B-1----:R1:W3:Y:S02]  /*1b8b0*/  SYNCS.PHASECHK.TRANS64.TRYWAIT P0, [R4+URZ+0x38820], R0 ;  /* 0x03882000040075a7 */ /* 0x0022e4000800017f */
[----:B---3--:R-:W-:Y:S05]  /*1b8c0*/  @!P0 NANOSLEEP.SYNCS 0x989680 ;  /* 0x009896800000895d */ /* 0x008fea0003900000 */
[----:B------:R-:W3:Y:S02]  /*1b8d0*/  @!P0 SYNCS.PHASECHK.TRANS64 P0, [R4+URZ+0x38820], R0 ;  /* 0x03882000040085a7 */ /* 0x000ee4000800007f */
[----:B---3--:R-:W-:Y:S05]  /*1b8e0*/  @!P0 BRA `(.L_x_2552) ;  /* 0xfffffffc00f08947 */ /* 0x008fea000383ffff */
[----:B------:R-:W-:Y:S05]  /*1b8f0*/  BRA `(.L_x_2662) ;  /* 0xffffffc400707947 */ /* 0x000fea000383ffff */
.L_x_2553:
[----:B------:R-:W3:Y:S01]  /*1b900*/  S2R R2, SR_TID.X ;  /* 0x0000000000027919 */ /* 0x000ee20000002100 */
[----:B------:R-:W-:Y:S01]  /*1b910*/  BSSY B0, `(.L_x_2663) ;  /* 0x000000a000007945 */ /* 0x000fe20003800000 */
[----:B------:R-:W-:Y:S02]  /*1b920*/  IMAD.MOV.U32 R12, RZ, RZ, RZ ;  /* 0x000000ffff0c7224 */ /* 0x000fe400078e00ff */
[----:B------:R-:W-:Y:S02]  /*1b930*/  IMAD.MOV.U32 R11, RZ, RZ, 0x1f ;  /* 0x0000001fff0b7424 */ /* 0x000fe400078e00ff */
[----:B------:R-:W-:Y:S01]  /*1b940*/  IMAD.MOV.U32 R15, RZ, RZ, -0x1 ;  /* 0xffffffffff0f7424 */ /* 0x000fe200078e00ff */
[----:B---3--:R-:W-:-:S04]  /*1b950*/  SHF.R.U32.HI R2, RZ, 0x5, R2 ;  /* 0x00000005ff027819 */ /* 0x008fc80000011602 */
[----:B------:R-:W-:-:S04]  /*1b960*/  LOP3.LUT R2, R2, 0x3, RZ, 0xc0, !PT ;  /* 0x0000000302027812 */ /* 0x000fc800078ec0ff */
[----:B------:R-:W-:-:S07]  /*1b970*/  MOV R13, R2 ;  /* 0x00000002000d7202 */ /* 0x000fce0000000f00 */
[----:B012---:R-:W-:Y:S05]  /*1b980*/  WARPSYNC.COLLECTIVE R15, `(.L_x_2664) ;  /* 0x000000000f087348 */ /* 0x007fea0003c00000 */
[----:B------:R3:W4:Y:S02]  /*1b990*/  SHFL.IDX P6, R14, R13, R12, R11 ;  /* 0x0000000c0d0e7389 */ /* 0x00072400000c000b */
[----:B01234-:R-:W-:Y:S01]  /*1b9a0*/  ENDCOLLECTIVE ;  /* 0x000000000000791b */ /* 0x01ffe20003800000 */
.L_x_2664:
[----:B------:R-:W-:Y:S05]  /*1b9b0*/  BSYNC B0 ;  /* 0x0000000000007941 */ /* 0x000fea0003800000 */
.L_x_2663:
[----:B------:R-:W-:Y:S05]  /*1b9c0*/  BRA `(.L_x_2665) ;  /* 0xffffffc400587947 */ /* 0x000fea000383ffff */
.L_x_2556:
[----:B------:R-:W-:Y:S01]  /*1b9d0*/  BSSY B1, `(.L_x_2666) ;  /* 0x0000006000017945 */ /* 0x000fe20003800000 */
[----:B------:R-:W-:-:S07]  /*1b9e0*/  IMAD.MOV.U32 R15, RZ, RZ, -0x1 ;  /* 0xffffffffff0f7424 */ /* 0x000fce00078e00ff */
[----:B012---:R-:W-:Y:S05]  /*1b9f0*/  WARPSYNC.COLLECTIVE R15, `(.L_x_2667) ;  /* 0x000000000f0c7348 */ /* 0x007fea0003c00000 */
[----:B------:R-:W-:Y:S02]  /*1ba00*/  ELECT P6, UR62, PT ;  /* 0x00000000003e782f */ /* 0x000fe400038c0000 */
[----:B------:R-:W-:Y:S01]  /*1ba10*/  MOV R14, UR62 ;  /* 0x0000003e000e7c02 */ /* 0x000fe20008000f00 */
[----:B012---:R-:W-:Y:S10]  /*1ba20*/  ENDCOLLECTIVE ;  /* 0x000000000000791b */ /* 0x007ff40003800000 */
.L_x_2667:
[----:B------:R-:W-:Y:S05]  /*1ba30*/  BSYNC B1 ;  /* 0x0000000000017941 */ /* 0x000fea0003800000 */
.L_x_2666:
[----:B------:R-:W-:Y:S05]  /*1ba40*/  BRA `(.L_x_2668) ;  /* 0xffffffc400507947 */ /* 0x000fea000383ffff */
.L_x_2558:
[----:B-1----:R1:W3:Y:S02]  /*1ba50*/  SYNCS.PHASECHK.TRANS64.TRYWAIT P1, [R5+URZ+0x38840], R0 ;  /* 0x03884000050075a7 */ /* 0x0022e4000802017f */
[----:B---3--:R-:W-:Y:S05]  /*1ba60*/  @!P1 NANOSLEEP.SYNCS 0x989680 ;  /* 0x009896800000995d */ /* 0x008fea0003900000 */
[----:B------:R-:W3:Y:S02]  /*1ba70*/  @!P1 SYNCS.PHASECHK.TRANS64 P1, [R5+URZ+0x38840], R0 ;  /* 0x03884000050095a7 */ /* 0x000ee4000802007f */
[----:B---3--:R-:W-:Y:S05]  /*1ba80*/  @!P1 BRA `(.L_x_2558) ;  /* 0xfffffffc00f09947 */ /* 0x008fea000383ffff */
[----:B------:R-:W-:Y:S05]  /*1ba90*/  BRA `(.L_x_2669) ;  /* 0xffffffc400787947 */ /* 0x000fea000383ffff */
.L_x_2560:
[----:B---3--:R3:W4:Y:S02]  /*1baa0*/  SYNCS.PHASECHK.TRANS64.TRYWAIT P1, [R27+URZ+0x38840], R2 ;  /* 0x038840021b0075a7 */ /* 0x008724000802017f */
[----:B----4-:R-:W-:Y:S05]  /*1bab0*/  @!P1 NANOSLEEP.SYNCS 0x989680 ;  /* 0x009896800000995d */ /* 0x010fea0003900000 */
[----:B------:R-:W4:Y:S02]  /*1bac0*/  @!P1 SYNCS.PHASECHK.TRANS64 P1, [R27+URZ+0x38840], R2 ;  /* 0x038840021b0095a7 */ /* 0x000f24000802007f */
[----:B----4-:R-:W-:Y:S05]  /*1bad0*/  @!P1 BRA `(.L_x_2560) ;  /* 0xfffffffc00f09947 */ /* 0x010fea000383ffff */
[----:B------:R-:W-:Y:S05]  /*1bae0*/  BRA `(.L_x_2670) ;  /* 0xffffffc400847947 */ /* 0x000fea000383ffff */
.L_x_2562:
[----:B----4-:R4:W0:Y:S02]  /*1baf0*/  SYNCS.PHASECHK.TRANS64.TRYWAIT P1, [R5+URZ+0x38860], R0 ;  /* 0x03886000050075a7 */ /* 0x010824000802017f */
[----:B0-----:R-:W-:Y:S05]  /*1bb00*/  @!P1 NANOSLEEP.SYNCS 0x989680 ;  /* 0x009896800000995d */ /* 0x001fea0003900000 */
[----:B------:R-:W0:Y:S02]  /*1bb10*/  @!P1 SYNCS.PHASECHK.TRANS64 P1, [R5+URZ+0x38860], R0 ;  /* 0x03886000050095a7 */ /* 0x000e24000802007f */
[----:B0-----:R-:W-:Y:S05]  /*1bb20*/  @!P1 BRA `(.L_x_2562) ;  /* 0xfffffffc00f09947 */ /* 0x001fea000383ffff */
[----:B------:R-:W-:Y:S05]  /*1bb30*/  BRA `(.L_x_2671) ;  /* 0xffffffc400807947 */ /* 0x000fea000383ffff */
.L_x_2672:
        /* <DEDUP_REMOVED lines=12> */
.L_x_15845:


//--------------------- .text._ZN7cutlass13device_kernelIN5flash11enable_sm90INS1_16FlashAttnFwdSm90INS1_25CollectiveMainloopFwdSm90ILi2EN4cute5tupleIJNS5_1CILi1EEES8_S8_EEENS6_IJNS7_ILi128EEENS7_ILi80EEENS7_ILi256EEEEEELi256ENS_6half_tEfNS_4arch4Sm90ELb1ELb0ELb1ELb1ELb1ELb1ELb0ELb1ELb1ELb1ELb0ELb0EEENS1_21CollectiveEpilogueFwdINS6_IJSA_SC_SB_EEES9_SE_SG_Li256ELb1ELb1ELb0ELb0EEENS1_36VarlenDynamicPersistentTileSchedulerILi128ELi80ELi256ELi128ELb0ELb1ELb1ELb1ELb1ELb1EEEEEEEEEvNT_6ParamsE --------------------------
	.section	.text._ZN7cutlass13device_kernelIN5flash11enable_sm90INS1_16FlashAttnFwdSm90INS1_25CollectiveMainloopFwdSm90ILi2EN4cute5tupleIJNS5_1CILi1EEES8_S8_EEENS6_IJNS7_ILi128EEENS7_ILi80EEENS7_ILi256EEEEEELi256ENS_6half_tEfNS_4arch4Sm90ELb1ELb0ELb1ELb1ELb1ELb1ELb0ELb1ELb1ELb1ELb0ELb0EEENS1_21CollectiveEpilogueFwdINS6_IJSA_SC_SB_EEES9_SE_SG_Li256ELb1ELb1ELb0ELb0EEENS1_36VarlenDynamicPersistentTileSchedulerILi128ELi80ELi256ELi128ELb0ELb1ELb1ELb1ELb1ELb1EEEEEEEEEvNT_6ParamsE,"ax",@progbits
	.align	128
.text._ZN7cutlass13device_kernelIN5flash11enable_sm90INS1_16FlashAttnFwdSm90INS1_25CollectiveMainloopFwdSm90ILi2EN4cute5tupleIJNS5_1CILi1EEES8_S8_EEENS6_IJNS7_ILi128EEENS7_ILi80EEENS7_ILi256EEEEEELi256ENS_6half_tEfNS_4arch4Sm90ELb1ELb0ELb1ELb1ELb1ELb1ELb0ELb1ELb1ELb1ELb0ELb0EEENS1_21CollectiveEpilogueFwdINS6_IJSA_SC_SB_EEES9_SE_SG_Li256ELb1ELb1ELb0ELb0EEENS1_36VarlenDynamicPersistentTileSchedulerILi128ELi80ELi256ELi128ELb0ELb1ELb1ELb1ELb1ELb1EEEEEEEEEvNT_6ParamsE:
        .type           _ZN7cutlass13device_kernelIN5flash11enable_sm90INS1_16FlashAttnFwdSm90INS1_25CollectiveMainloopFwdSm90ILi2EN4cute5tupleIJNS5_1CILi1EEES8_S8_EEENS6_IJNS7_ILi128EEENS7_ILi80EEENS7_ILi256EEEEEELi256ENS_6half_tEfNS_4arch4Sm90ELb1ELb0ELb1ELb1ELb1ELb1ELb0ELb1ELb1ELb1ELb0ELb0EEENS1_21CollectiveEpilogueFwdINS6_IJSA_SC_SB_EEES9_SE_SG_Li256ELb1ELb1ELb0ELb0EEENS1_36VarlenDynamicPersistentTileSchedulerILi128ELi80ELi256ELi128ELb0ELb1ELb1ELb1ELb1ELb1EEEEEEEEEvNT_6ParamsE,@function
        .size           _ZN7cutlass13device_kernelIN5flash11enable_sm90INS1_16FlashAttnFwdSm90INS1_25CollectiveMainloopFwdSm90ILi2EN4cute5tupleIJNS5_1CILi1EEES8_S8_EEENS6_IJNS7_ILi128EEENS7_ILi80EEENS7_ILi256EEEEEELi256ENS_6half_tEfNS_4arch4Sm90ELb1ELb0ELb1ELb1ELb1ELb1ELb0ELb1ELb1ELb1ELb0ELb0EEENS1_21CollectiveEpilogueFwdINS6_IJSA_SC_SB_EEES9_SE_SG_Li256ELb1ELb1ELb0ELb0EEENS1_36VarlenDynamicPersistentTileSchedulerILi128ELi80ELi256ELi128ELb0ELb1ELb1ELb1ELb1ELb1EEEEEEEEEvNT_6ParamsE,(.L_x_15846 - _ZN7cutlass13device_kernelIN5flash11enable_sm90INS1_16FlashAttnFwdSm90INS1_25CollectiveMainloopFwdSm90ILi2EN4cute5tupleIJNS5_1CILi1EEES8_S8_EEENS6_IJNS7_ILi128EEENS7_ILi80EEENS7_ILi256EEEEEELi256ENS_6half_tEfNS_4arch4Sm90ELb1ELb0ELb1ELb1ELb1ELb1ELb0ELb1ELb1ELb1ELb0ELb0EEENS1_21CollectiveEpilogueFwdINS6_IJSA_SC_SB_EEES9_SE_SG_Li256ELb1ELb1ELb0ELb0EEENS1_36VarlenDynamicPersistentTileSchedulerILi128ELi80ELi256ELi128ELb0ELb1ELb1ELb1ELb1ELb1EEEEEEEEEvNT_6ParamsE)
        .other          _ZN7cutlass13device_kernelIN5flash11enable_sm90INS1_16FlashAttnFwdSm90INS1_25CollectiveMainloopFwdSm90ILi2EN4cute5tupleIJNS5_1CILi1EEES8_S8_EEENS6_IJNS7_ILi128EEENS7_ILi80EEENS7_ILi256EEEEEELi256ENS_6half_tEfNS_4arch4Sm90ELb1ELb0ELb1ELb1ELb1ELb1ELb0ELb1ELb1ELb1ELb0ELb0EEENS1_21CollectiveEpilogueFwdINS6_IJSA_SC_SB_EEES9_SE_SG_Li256ELb1ELb1ELb0ELb0EEENS1_36VarlenDynamicPersistentTileSchedulerILi128ELi80ELi256ELi128ELb0ELb1ELb1ELb1ELb1ELb1EEEEEEEEEvNT_6ParamsE,@"STO_CUDA_ENTRY STV_DEFAULT"
_ZN7cutlass13device_kernelIN5flash11enable_sm90INS1_16FlashAttnFwdSm90INS1_25CollectiveMainloopFwdSm90ILi2EN4cute5tupleIJNS5_1CILi1EEES8_S8_EEENS6_IJNS7_ILi128EEENS7_ILi80EEENS7_ILi256EEEEEELi256ENS_6half_tEfNS_4arch4Sm90ELb1ELb0ELb1ELb1ELb1ELb1ELb0ELb1ELb1ELb1ELb0ELb0EEENS1_21CollectiveEpilogueFwdINS6_IJSA_SC_SB_EEES9_SE_SG_Li256ELb1ELb1ELb0ELb0EEENS1_36VarlenDynamicPersistentTileSchedulerILi128ELi80ELi256ELi128ELb0ELb1ELb1ELb1ELb1ELb1EEEEEEEEEvNT_6ParamsE:
        /* <DEDUP_REMOVED lines=18> */
.L_x_2674:
[----:B------:R-:W-:Y:S05]  /*0120*/  BSYNC B0 ;  /* 0x0000000000007941 */ /* 0x000fea0003800000 */
.L_x_2673:
        /* <DEDUP_REMOVED lines=41> */
.L_x_2675:
        /* <DEDUP_REMOVED lines=22> */
.L_x_2676:
        /* <DEDUP_REMOVED lines=18> */
.L_x_2677:
        /* <DEDUP_REMOVED lines=22> */
.L_x_2678:
        /* <DEDUP_REMOVED lines=22> */
.L_x_2679:
[----:B0-----:R-:W-:Y:S01]  /*0900*/  UMOV UR4, 0x1 ;  /* 0x0000000100047882 */ /* 0x001fe20000000000 */
[----:B------:R-:W-:Y:S01]  /*0910*/  PLOP3.LUT P0, PT, PT, PT, UP0, 0x80, 0x0 ;  /* 0x000000000000781c */ /* 0x000fe20003f0f008 */
[----:B------:R-:W-:Y:S01]  /*0920*/  USEL UR4, UR4, 0x2, !UP0 ;  /* 0x0000000204047887 */ /* 0x000fe2000c000000 */
[----:B------:R-:W-:Y:S01]  /*0930*/  NOP ;  /* 0x0000000000007918 */ /* 0x000fe20000000000 */
[----:B------:R-:W-:Y:S01]  /*0940*/  ULDC.64 UR60, c[0x0][0x208] ;  /* 0x00008200003c7ab9 */ /* 0x000fe20000000a00 */
[----:B------:R-:W-:Y:S03]  /*0950*/  BSSY B9, `(.L_x_2680) ;  /* 0x0002ea8000097945 */ /* 0x000fe60003800000 */
[----:B------:R-:W-:-:S05]  /*0960*/  IMAD.U32 R3, RZ, RZ, UR4 ;  /* 0x00000004ff037e24 */ /* 0x000fca000f8e00ff */
[----:B------:R0:W-:Y:S01]  /*0970*/  STL [R1+0x90], R3 ;  /* 0x0000900301007387 */ /* 0x0001e20000100800 */
[----:B-12-4-:R-:W-:Y:S06]  /*0980*/  BAR.SYNC.DEFER_BLOCKING 0x0 ;  /* 0x0000000000007b1d */ /* 0x016fec0000010000 */
[----:B------:R-:W-:Y:S05]  /*0990*/  @!P0 BRA `(.L_x_2681) ;  /* 0x0000027400288947 */ /* 0x000fea0003800000 */
.L_x_2682:
        /* <DEDUP_REMOVED lines=10> */
[----:B------:R-:W-:-:S05]  /*0a40*/  LEA R22, R229, R22, 0x18 ;  /* 0x00000016e5167211 */ /* 0x000fca00078ec0ff */
[----:B------:R-:W1:Y:S01]  /*0a50*/  LDS.128 R28, [R22+0x388d0] ;  /* 0x0388d000161c7984 */ /* 0x000e620000000c00 */
[----:B------:R-:W-:Y:S06]  /*0a60*/  BAR.ARV 0x4, 0x180 ;  /* 0x0106000000007b1d */ /* 0x000fec0000002000 */
[----:B-1----:R-:W-:-:S13]  /*0a70*/  ISETP.GE.AND P0, PT, R31, UR4, PT ;  /* 0x000000041f007c0c */ /* 0x002fda000bf06270 */
[----:B------:R-:W-:Y:S05]  /*0a80*/  @P0 BRA `(.L_x_2683) ;  /* 0x000002e800500947 */ /* 0x000fea0003800000 */
[----:B------:R-:W2:Y:S01]  /*0a90*/  LDL R2, [R1+0x90] ;  /* 0x0000900001027983 */ /* 0x000ea20000100800 */
[----:B------:R-:W-:Y:S01]  /*0aa0*/  IADD3 R0, R0, -0x80, RZ ;  /* 0xffffff8000007810 */ /* 0x000fe20007ffe0ff */
[----:B------:R-:W-:Y:S01]  /*0ab0*/  IMAD.MOV.U32 R212, RZ, RZ, RZ ;  /* 0x000000ffffd47224 */ /* 0x000fe200078e00ff */
[----:B------:R-:W-:Y:S01]  /*0ac0*/  R2UR UR4, R22 ;  /* 0x00000000160472ca */ /* 0x000fe200000e0000 */
[----:B------:R-:W-:Y:S01]  /*0ad0*/  IMAD.MOV.U32 R227, RZ, RZ, RZ ;  /* 0x000000ffffe37224 */ /* 0x000fe200078e00ff */
[----:B0-----:R-:W-:Y:S01]  /*0ae0*/  SHF.R.S32.HI R3, RZ, 0x1f, R0 ;  /* 0x0000001fff037819 */ /* 0x001fe20000011400 */
[----:B------:R-:W-:Y:S02]  /*0af0*/  IMAD.MOV.U32 R224, RZ, RZ, RZ ;  /* 0x000000ffffe07224 */ /* 0x000fe400078e00ff */
[----:B------:R-:W-:Y:S01]  /*0b00*/  IMAD.MOV.U32 R219, RZ, RZ, RZ ;  /* 0x000000ffffdb7224 */ /* 0x000fe200078e00ff */
[CC--:B------:R-:W-:Y:S02]  /*0b10*/  LEA.HI R6, R3.reuse, R0.reuse, RZ, 0x5 ;  /* 0x0000000003067211 */ /* 0x0c0fe400078f28ff */
[----:B------:R-:W-:-:S02]  /*0b20*/  LEA.HI R4, R3, R0, RZ, 0x4 ;  /* 0x0000000003047211 */ /* 0x000fc400078f20ff */
[-C--:B------:R-:W-:Y:S01]  /*0b30*/  LEA.HI R13, R3, R0.reuse, RZ, 0x2 ;  /* 0x00000000030d7211 */ /* 0x080fe200078f10ff */
[----:B------:R-:W-:Y:S01]  /*0b40*/  IMAD.SHL.U32 R6, R6, 0x20, RZ ;  /* 0x0000002006067824 */ /* 0x000fe200078e00ff */
[----:B------:R-:W-:Y:S01]  /*0b50*/  LOP3.LUT R7, R4, 0x3fffff0, RZ, 0xc0, !PT ;  /* 0x03fffff004077812 */ /* 0x000fe200078ec0ff */
[----:B------:R-:W-:Y:S01]  /*0b60*/  UIADD3 UR4, UR4, 0x14400, URZ ;  /* 0x0001440004047890 */ /* 0x000fe2000fffe03f */
[----:B------:R-:W-:Y:S02]  /*0b70*/  LOP3.LUT R13, R13, 0xfffffffc, RZ, 0xc0, !PT ;  /* 0xfffffffc0d0d7812 */ /* 0x000fe400078ec0ff */
[----:B------:R-:W-:Y:S01]  /*0b80*/  LOP3.LUT R6, R6, 0xfffffc00, RZ, 0xc0, !PT ;  /* 0xfffffc0006067812 */ /* 0x000fe200078ec0ff */
[C---:B------:R-:W-:Y:S01]  /*0b90*/  IMAD.IADD R7, R0.reuse, 0x1, -R7 ;  /* 0x0000000100077824 */ /* 0x040fe200078e0a07 */
[----:B------:R-:W-:Y:S01]  /*0ba0*/  LEA.HI R220, R3, R0, RZ, 0x3 ;  /* 0x0000000003dc7211 */ /* 0x000fe200078f18ff */
[----:B------:R-:W-:-:S03]  /*0bb0*/  IMAD.IADD R13, R0, 0x1, -R13 ;  /* 0x00000001000d7824 */ /* 0x000fc600078e0a0d */
[----:B------:R-:W-:Y:S02]  /*0bc0*/  LEA R7, R7, R6, 0x6 ;  /* 0x0000000607077211 */ /* 0x000fe400078e30ff */
[----:B------:R-:W-:-:S04]  /*0bd0*/  LEA.HI R6, R13, R13, RZ, 0x1 ;  /* 0x0000000d0d067211 */ /* 0x000fc800078f08ff */
[----:B------:R-:W-:-:S05]  /*0be0*/  LOP3.LUT R6, R6, 0x1ffffffe, RZ, 0xc0, !PT ;  /* 0x1ffffffe06067812 */ /* 0x000fca00078ec0ff */
[----:B------:R-:W-:Y:S01]  /*0bf0*/  IMAD.IADD R13, R13, 0x1, -R6 ;  /* 0x000000010d0d7824 */ /* 0x000fe200078e0a06 */
[----:B--2---:R-:W-:Y:S02]  /*0c00*/  R2UR UR5, R2 ;  /* 0x00000000020572ca */ /* 0x004fe400000e0000 */
[CC--:B------:R-:W-:Y:S02]  /*0c10*/  LEA.HI R2, R3.reuse, R0.reuse, RZ, 0x7 ;  /* 0x0000000003027211 */ /* 0x0c0fe400078f38ff */
[----:B------:R-:W-:Y:S02]  /*0c20*/  LEA.HI R3, R3, R0, RZ, 0x6 ;  /* 0x0000000003037211 */ /* 0x000fe400078f30ff */
[----:B------:R-:W-:-:S03]  /*0c30*/  LOP3.LUT R5, R2, 0xffffff80, RZ, 0xc0, !PT ;  /* 0xffffff8002057812 */ /* 0x000fc600078ec0ff */
[----:B------:R-:W-:Y:S02]  /*0c40*/  IMAD.SHL.U32 R3, R3, 0x8, RZ ;  /* 0x0000000803037824 */ /* 0x000fe400078e00ff */
[----:B------:R-:W-:Y:S01]  /*0c50*/  IMAD.IADD R8, R0, 0x1, -R5 ;  /* 0x0000000100087824 */ /* 0x000fe200078e0a05 */
[----:B------:R-:W-:Y:S01]  /*0c60*/  SHF.R.S32.HI R5, RZ, 0x7, R2 ;  /* 0x00000007ff057819 */ /* 0x000fe20000011402 */
[----:B------:R-:W-:Y:S01]  /*0c70*/  ULOP3.LUT UR5, UR5, 0x1, URZ, 0xfc, !UPT ;  /* 0x0000000105057892 */ /* 0x000fe2000f8efc3f */
[----:B------:R-:W-:Y:S02]  /*0c80*/  LOP3.LUT R3, R3, 0xfffffe00, RZ, 0xc0, !PT ;  /* 0xfffffe0003037812 */ /* 0x000fe400078ec0ff */
[----:B------:R-:W-:Y:S02]  /*0c90*/  SHF.R.S32.HI R9, RZ, 0x1f, R8 ;  /* 0x0000001fff097819 */ /* 0x000fe40000011408 */
[----:B------:R-:W-:Y:S02]  /*0ca0*/  LEA.HI R2, R2, R5, RZ, 0x1 ;  /* 0x0000000502027211 */ /* 0x000fe400078f08ff */
[----:B------:R-:W-:-:S02]  /*0cb0*/  LEA.HI R10, R9, R8, RZ, 0x2 ;  /* 0x00000008090a7211 */ /* 0x000fc400078f10ff */
[----:B------:R-:W-:Y:S02]  /*0cc0*/  LOP3.LUT R2, R2, 0x3fffffe, RZ, 0xc0, !PT ;  /* 0x03fffffe02027812 */ /* 0x000fe400078ec0ff */
[--C-:B------:R-:W-:Y:S02]  /*0cd0*/  SHF.R.S32.HI R11, RZ, 0x2, R10.reuse ;  /* 0x00000002ff0b7819 */ /* 0x100fe4000001140a */
[----:B------:R-:W-:Y:S01]  /*0ce0*/  SHF.R.S32.HI R12, RZ, 0x1f, R10 ;  /* 0x0000001fff0c7819 */ /* 0x000fe2000001140a */
[----:B------:R-:W-:Y:S01]  /*0cf0*/  IMAD.IADD R2, R5, 0x1, -R2 ;  /* 0x0000000105027824 */ /* 0x000fe200078e0a02 */
[----:B------:R-:W-:Y:S02]  /*0d00*/  LEA.HI R9, R9, R8, RZ, 0x5 ;  /* 0x0000000809097211 */ /* 0x000fe400078f28ff */
[----:B------:R-:W-:Y:S02]  /*0d10*/  LEA.HI R12, R12, R11, RZ, 0x3 ;  /* 0x0000000b0c0c7211 */ /* 0x000fe400078f18ff */
[----:B------:R-:W-:-:S02]  /*0d20*/  SHF.R.S32.HI R5, RZ, 0x4, R4 ;  /* 0x00000004ff057819 */ /* 0x000fc40000011404 */
[----:B------:R-:W-:Y:S02]  /*0d30*/  LOP3.LUT R12, R12, 0xfffffff8, RZ, 0xc0, !PT ;  /* 0xfffffff80c0c7812 */ /* 0x000fe400078ec0ff */
[----:B------:R-:W-:Y:S02]  /*0d40*/  SHF.R.S32.HI R9, RZ, 0x5, R9 ;  /* 0x00000005ff097819 */ /* 0x000fe40000011409 */
[----:B------:R-:W-:Y:S01]  /*0d50*/  LEA.HI R4, R4, R5, RZ, 0x1 ;  /* 0x0000000504047211 */ /* 0x000fe200078f08ff */
[----:B------:R-:W-:-:S03]  /*0d60*/  IMAD.IADD R12, R11, 0x1, -R12 ;  /* 0x000000010b0c7824 */ /* 0x000fc600078e0a0c */
[----:B------:R-:W-:Y:S02]  /*0d70*/  LOP3.LUT R4, R4, 0x1ffffffe, RZ, 0xc0, !PT ;  /* 0x1ffffffe04047812 */ /* 0x000fe400078ec0ff */
[----:B------:R-:W-:-:S03]  /*0d80*/  LEA R9, R9, R12, 0x4 ;  /* 0x0000000c09097211 */ /* 0x000fc600078e20ff */
[----:B------:R-:W-:Y:S01]  /*0d90*/  IMAD.IADD R4, R5, 0x1, -R4 ;  /* 0x0000000105047824 */ /* 0x000fe200078e0a04 */
[----:B------:R-:W-:Y:S01]  /*0da0*/  LOP3.LUT R5, R220, 0xfffffff8, RZ, 0xc0, !PT ;  /* 0xfffffff8dc057812 */ /* 0x000fe200078ec0ff */
[----:B------:R-:W-:Y:S01]  /*0db0*/  IMAD R2, R2, 0x40, R9 ;  /* 0x0000004002027824 */ /* 0x000fe200078e0209 */
[----:B------:R-:W-:Y:S01]  /*0dc0*/  LOP3.LUT R9, R10, 0x7ffffffc, RZ, 0xc0, !PT ;  /* 0x7ffffffc0a097812 */ /* 0x000fe200078ec0ff */
[----:B------:R-:W-:Y:S01]  /*0dd0*/  IMAD R6, R4, 0x8, R7 ;  /* 0x0000000804067824 */ /* 0x000fe200078e0207 */
[----:B------:R-:W-:Y:S01]  /*0de0*/  IADD3 R5, R0, -R5, RZ ;  /* 0x8000000500057210 */ /* 0x000fe20007ffe0ff */
[----:B------:R-:W-:Y:S01]  /*0df0*/  IMAD R0, R13, 0x8, R2 ;  /* 0x000000080d007824 */ /* 0x000fe200078e0202 */
[----:B------:R-:W-:Y:S01]  /*0e00*/  SHF.R.S32.HI R220, RZ, 0x3, R220 ;  /* 0x00000003ffdc7819 */ /* 0x000fe200000114dc */
[----:B------:R-:W-:Y:S01]  /*0e10*/  IMAD.IADD R4, R8, 0x1, -R9 ;  /* 0x0000000108047824 */ /* 0x000fe200078e0a09 */
[----:B------:R-:W-:Y:S01]  /*0e20*/  STL [R1+0x8c], R6 ;  /* 0x00008c0601007387 */ /* 0x000fe20000100800 */
[C---:B------:R-:W-:Y:S01]  /*0e30*/  IMAD.SHL.U32 R214, R5.reuse, 0x4, RZ ;  /* 0x0000000405d67824 */ /* 0x040fe200078e00ff */
[----:B------:R-:W-:Y:S01]  /*0e40*/  SHF.L.U32 R16, R5, 0x3, RZ ;  /* 0x0000000305107819 */ /* 0x000fe200000006ff */
[----:B------:R-:W-:Y:S01]  /*0e50*/  IMAD.SHL.U32 R228, R220, 0x40, RZ ;  /* 0x00000040dce47824 */ /* 0x000fe200078e00ff */
[----:B------:R0:W-:Y:S01]  /*0e60*/  STL [R1+0x74], R4 ;  /* 0x0000740401007387 */ /* 0x0001e20000100800 */
[----:B------:R-:W-:Y:S01]  /*0e70*/  IMAD.U32 R2, RZ, RZ, UR4 ;  /* 0x00000004ff027e24 */ /* 0x000fe2000f8e00ff */
[----:B------:R-:W-:Y:S01]  /*0e80*/  SHF.R.S32.HI R17, RZ, 0x1f, R16 ;  /* 0x0000001fff117819 */ /* 0x000fe20000011410 */
[----:B------:R-:W-:Y:S01]  /*0e90*/  VIADD R221, R214, 0x40 ;  /* 0x00000040d6dd7836 */ /* 0x000fe20000000000 */
[----:B------:R1:W-:Y:S01]  /*0ea0*/  STL [R1+0x78], R0 ;  /* 0x0000780001007387 */ /* 0x0003e20000100800 */
[----:B------:R-:W-:Y:S01]  /*0eb0*/  LOP3.LUT R228, R228, 0x1c0, RZ, 0xc0, !PT ;  /* 0x000001c0e4e47812 */ /* 0x000fe200078ec0ff */
[----:B------:R-:W-:Y:S01]  /*0ec0*/  VIADD R18, R16, 0x80 ;  /* 0x0000008010127836 */ /* 0x000fe20000000000 */
[C---:B------:R-:W-:Y:S01]  /*0ed0*/  IADD3 R223, R214.reuse, 0x60, RZ ;  /* 0x00000060d6df7810 */ /* 0x040fe20007ffe0ff */
[----:B------:R-:W-:Y:S01]  /*0ee0*/  STL [R1+0x88], RZ ;  /* 0x000088ff01007387 */ /* 0x000fe20000100800 */
[----:B------:R-:W-:Y:S01]  /*0ef0*/  IMAD.IADD R213, R214, 0x1, R221 ;  /* 0x00000001d6d57824 */ /* 0x000fe200078e02dd */
[----:B0-----:R-:W-:Y:S01]  /*0f00*/  IADD3 R4, R220, 0x40, RZ ;  /* 0x00000040dc047810 */ /* 0x001fe20007ffe0ff */
[----:B------:R-:W-:Y:S01]  /*0f10*/  VIADD R19, R16, 0xc0 ;  /* 0x000000c010137836 */ /* 0x000fe20000000000 */
[----:B------:R-:W-:Y:S01]  /*0f20*/  SHF.R.S32.HI R218, RZ, 0x1f, R18 ;  /* 0x0000001fffda7819 */ /* 0x000fe20000011412 */
[----:B------:R-:W-:Y:S01]  /*0f30*/  VIADD R222, R214, 0x20 ;  /* 0x00000020d6de7836 */ /* 0x000fe20000000000 */
[----:B-1----:R-:W-:-:S02]  /*0f40*/  MOV R0, UR5 ;  /* 0x0000000500007c02 */ /* 0x002fc40008000f00 */
[----:B------:R-:W-:-:S03]  /*0f50*/  SHF.R.S32.HI R217, RZ, 0x1f, R19 ;  /* 0x0000001fffd97819 */ /* 0x000fc60000011413 */
[----:B------:R0:W-:Y:S04]  /*0f60*/  STL [R1+0x5c], R0 ;  /* 0x00005c0001007387 */ /* 0x0001e80000100800 */
[----:B------:R-:W-:Y:S04]  /*0f70*/  STL [R1+0x50], R3 ;  /* 0x0000500301007387 */ /* 0x000fe80000100800 */
[----:B------:R1:W-:Y:S01]  /*0f80*/  STL [R1+0x84], R2 ;  /* 0x0000840201007387 */ /* 0x0003e20000100800 */
[----:B0-----:R-:W-:-:S04]  /*0f90*/  IADD3 R0, R220, 0x20, RZ ;  /* 0x00000020dc007810 */ /* 0x001fc80007ffe0ff */
[----:B------:R-:W-:-:S04]  /*0fa0*/  SHF.R.S32.HI R7, RZ, 0x1f, R0 ;  /* 0x0000001fff077819 */ /* 0x000fc80000011400 */
[----:B------:R-:W-:Y:S01]  /*0fb0*/  LEA.HI R7, R7, R0, RZ, 0x3 ;  /* 0x0000000007077211 */ /* 0x000fe200078f18ff */
[----:B------:R-:W-:Y:S01]  /*0fc0*/  IMAD.SHL.U32 R0, R0, 0x40, RZ ;  /* 0x0000004000007824 */ /* 0x000fe200078e00ff */
[----:B-1----:R-:W-:-:S03]  /*0fd0*/  SHF.R.S32.HI R2, RZ, 0x1f, R4 ;  /* 0x0000001fff027819 */ /* 0x002fc60000011404 */
[----:B------:R-:W-:Y:S01]  /*0fe0*/  IMAD.SHL.U32 R7, R7, 0x40, RZ ;  /* 0x0000004007077824 */ /* 0x000fe200078e00ff */
[----:B------:R-:W-:Y:S02]  /*0ff0*/  LOP3.LUT R3, R0, 0x1c0, RZ, 0xc0, !PT ;  /* 0x000001c000037812 */ /* 0x000fe400078ec0ff */
[----:B------:R-:W-:Y:S02]  /*1000*/  SHF.R.U32.HI R0, RZ, 0x3, R228 ;  /* 0x00000003ff007819 */ /* 0x000fe400000116e4 */
[----:B------:R-:W-:Y:S02]  /*1010*/  SHF.R.S32.HI R0, RZ, 0x1f, R213 ;  /* 0x0000001fff007819 */ /* 0x000fe400000114d5 */
[----:B------:R-:W-:Y:S02]  /*1020*/  LEA.HI R2, R2, R4, RZ, 0x3 ;  /* 0x0000000402027211 */ /* 0x000fe400078f18ff */
[----:B------:R-:W-:Y:S02]  /*1030*/  LEA.HI R0, R0, R213, RZ, 0x3 ;  /* 0x000000d500007211 */ /* 0x000fe400078f18ff */
[----:B------:R-:W-:-:S02]  /*1040*/  SHF.L.U32 R2, R2, 0x6, RZ ;  /* 0x0000000602027819 */ /* 0x000fc400000006ff */
[----:B------:R-:W-:Y:S02]  /*1050*/  SHF.R.U32.HI R4, RZ, 0x3, R3 ;  /* 0x00000003ff047819 */ /* 0x000fe40000011603 */
[----:B------:R-:W-:Y:S02]  /*1060*/  LOP3.LUT R23, R0, 0xfffffff8, RZ, 0xc0, !PT ;  /* 0xfffffff800177812 */ /* 0x000fe400078ec0ff */
[----:B------:R-:W-:Y:S02]  /*1070*/  LOP3.LUT R3, R7, 0xfffffe00, RZ, 0xc0, !PT ;  /* 0xfffffe0007037812 */ /* 0x000fe400078ec0ff */
[----:B------:R-:W-:Y:S02]  /*1080*/  LOP3.LUT R0, R2, 0xfffffe00, RZ, 0xc0, !PT ;  /* 0xfffffe0002007812 */ /* 0x000fe400078ec0ff */
[----:B------:R-:W-:Y:S01]  /*1090*/  SHF.R.S32.HI R216, RZ, 0x1f, R23 ;  /* 0x0000001fffd87819 */ /* 0x000fe20000011417 */
[----:B------:R0:W-:Y:S04]  /*10a0*/  STL [R1+0x64], R3 ;  /* 0x0000640301007387 */ /* 0x0001e80000100800 */
[----:B------:R0:W-:Y:S02]  /*10b0*/  STL [R1+0x60], R0 ;  /* 0x0000600001007387 */ /* 0x0001e40000100800 */
.L_x_2955:
[----:B0-234-:R-:W0:Y:S01]  /*10c0*/  LDC.64 R2, c[0x0][0xc88] ;  /* 0x00032200ff027b82 */ /* 0x01de220000000a00 */
        /* <DEDUP_REMOVED lines=13> */
[C---:B------:R-:W-:Y:S02]  /*11a0*/  IMAD.SHL.U32 R26, R8.reuse, 0x4, RZ ;  /* 0x00000004081a7824 */ /* 0x040fe400078e00ff */
[C---:B------:R-:W-:Y:S01]  /*11b0*/  @P2 LEA R2, P3, R8.reuse, UR4, 0x2 ;  /* 0x0000000408022c11 */ /* 0x040fe2000f8610ff */
[----:B------:R0:W-:Y:S01]  /*11c0*/  STL [R1+0x7c], R8 ;  /* 0x00007c0801007387 */ /* 0x0001e20000100800 */
[C-C-:B------:R-:W-:Y:S02]  /*11d0*/  SHF.L.U64.HI R27, R8.reuse, 0x2, R0.reuse ;  /* 0x00000002081b7819 */ /* 0x140fe40000010200 */
[----:B------:R-:W-:Y:S01]  /*11e0*/  @P2 LEA.HI.X R3, R8, UR5, R0, 0x2, P3 ;  /* 0x0000000508032c11 */ /* 0x000fe200098f1400 */
[----:B------:R-:W-:Y:S01]  /*11f0*/  IMAD.MOV.U32 R0, RZ, RZ, RZ ;  /* 0x000000ffff007224 */ /* 0x000fe200078e00ff */
[----:B------:R-:W-:Y:S01]  /*1200*/  ULDC UR4, c[0x0][0x288] ;  /* 0x0000a20000047ab9 */ /* 0x000fe20000000800 */
[----:B------:R-:W-:-:S04]  /*1210*/  IADD3 R6, P4, R26, UR6, RZ ;  /* 0x000000061a067c10 */ /* 0x000fc8000ff9e0ff */
[----:B------:R0:W5:Y:S01]  /*1220*/  @P2 LDG.E R0, desc[UR60][R2.64] ;  /* 0x0000003c02002981 */ /* 0x000162000c1e1900 */
[----:B------:R-:W-:Y:S02]  /*1230*/  @P1 IADD3 R4, P2, R26, UR8, RZ ;  /* 0x000000081a041c10 */ /* 0x000fe4000ff5e0ff */
[----:B------:R-:W-:Y:S01]  /*1240*/  MOV R9, UR4 ;  /* 0x0000000400097c02 */ /* 0x000fe20008000f00 */
[----:B------:R-:W-:Y:S01]  /*1250*/  ULDC.64 UR4, c[0x0][0x418] ;  /* 0x0001060000047ab9 */ /* 0x000fe20000000a00 */
[C---:B------:R-:W-:Y:S02]  /*1260*/  @P1 IADD3.X R5, R27.reuse, UR9, RZ, P2, !PT ;  /* 0x000000091b051c10 */ /* 0x040fe400097fe4ff */
[----:B------:R-:W-:Y:S01]  /*1270*/  IADD3.X R7, R27, UR7, RZ, P4, !PT ;  /* 0x000000071b077c10 */ /* 0x000fe2000a7fe4ff */
[----:B------:R-:W-:Y:S02]  /*1280*/  UISETP.NE.U32.AND UP0, UPT, UR4, URZ, UPT ;  /* 0x0000003f0400728c */ /* 0x000fe4000bf05070 */
[----:B------:R-:W2:Y:S01]  /*1290*/  @P1 LDG.E R9, desc[UR60][R4.64] ;  /* 0x0000003c04091981 */ /* 0x000ea2000c1e1900 */
[----:B------:R-:W-:Y:S01]  /*12a0*/  ULDC UR4, c[0x0][0x424] ;  /* 0x0001090000047ab9 */ /* 0x000fe20000000800 */
[----:B------:R-:W-:-:S02]  /*12b0*/  ULDC.64 UR6, c[0x0][0xa20] ;  /* 0x0002880000067ab9 */ /* 0x000fc40000000a00 */
[----:B------:R0:W5:Y:S01]  /*12c0*/  @P0 LDG.E R118, desc[UR60][R6.64] ;  /* 0x0000003c06760981 */ /* 0x000162000c1e1900 */
[----:B------:R-:W-:Y:S01]  /*12d0*/  UISETP.NE.AND.EX UP0, UPT, UR5, URZ, UPT, UP0 ;  /* 0x0000003f0500728c */ /* 0x000fe2000bf05300 */
[----:B------:R-:W-:Y:S02]  /*12e0*/  ISETP.NE.U32.AND P2, PT, RZ, UR6, PT ;  /* 0x00000006ff007c0c */ /* 0x000fe4000bf45070 */
[----:B------:R-:W-:Y:S01]  /*12f0*/  ULDC UR5, c[0x0][0x2f0] ;  /* 0x0000bc0000057ab9 */ /* 0x000fe20000000800 */
[----:B------:R-:W-:Y:S01]  /*1300*/  USEL UR4, UR4, 0x1, UP0 ;  /* 0x0000000104047887 */ /* 0x000fe20008000000 */
[----:B------:R-:W-:-:S03]  /*1310*/  ISETP.NE.AND.EX P2, PT, RZ, UR7, PT, P2 ;  /* 0x00000007ff007c0c */ /* 0x000fc6000bf45320 */
[----:B------:R-:W-:-:S03]  /*1320*/  UIMAD UR4, UR4, UR5, URZ ;  /* 0x00000005040472a4 */ /* 0x000fc6000f8e023f */
[----:B------:R-:W-:Y:S01]  /*1330*/  ULDC UR5, c[0x0][0x348] ;  /* 0x0000d20000057ab9 */ /* 0x000fe20000000800 */
[----:B------:R-:W-:Y:S01]  /*1340*/  IMAD.MOV.U32 R91, RZ, RZ, R8 ;  /* 0x000000ffff5b7224 */ /* 0x000fe200078e0008 */
[----:B--2---:R0:W-:Y:S04]  /*1350*/  STL [R1+0x6c], R9 ;  /* 0x00006c0901007387 */ /* 0x0041e80000100800 */
[----:B------:R0:W-:Y:S01]  /*1360*/  STL [R1+0x80], R30 ;  /* 0x0000801e01007387 */ /* 0x0001e20000100800 */
[----:B------:R-:W-:Y:S01]  /*1370*/  IMAD.MOV.U32 R10, RZ, RZ, R9 ;  /* 0x000000ffff0a7224 */ /* 0x000fe200078e0009 */
[----:B------:R-:W-:Y:S06]  /*1380*/  @P1 BRA `(.L_x_2684) ;  /* 0x0000000000281947 */ /* 0x000fec0003800000 */
        /* <DEDUP_REMOVED lines=8> */
[----:B--2---:R-:W-:-:S05]  /*1410*/  IMAD.IADD R10, R5, 0x1, -R4 ;  /* 0x00000001050a7824 */ /* 0x004fca00078e0a04 */
[----:B------:R1:W-:Y:S02]  /*1420*/  STL [R1+0x6c], R10 ;  /* 0x00006c0a01007387 */ /* 0x0003e40000100800 */
.L_x_2684:
[----:B0-----:R-:W-:Y:S01]  /*1430*/  MOV R2, UR5 ;  /* 0x0000000500027c02 */ /* 0x001fe20008000f00 */
[----:B------:R-:W-:Y:S01]  /*1440*/  IMAD.U32 R25, RZ, RZ, UR4 ;  /* 0x00000004ff197e24 */ /* 0x000fe2000f8e00ff */
[----:B------:R-:W-:Y:S06]  /*1450*/  @!P2 BRA `(.L_x_2685) ;  /* 0x000000000010a947 */ /* 0x000fec0003800000 */
[----:B------:R-:W-:-:S04]  /*1460*/  IADD3 R4, P0, R26, UR6, RZ ;  /* 0x000000061a047c10 */ /* 0x000fc8000ff1e0ff */
[----:B------:R-:W-:-:S05]  /*1470*/  IADD3.X R5, R27, UR7, RZ, P0, !PT ;  /* 0x000000071b057c10 */ /* 0x000fca00087fe4ff */
[----:B------:R0:W5:Y:S01]  /*1480*/  LDG.E R25, desc[UR60][R4.64] ;  /* 0x0000003c04197981 */ /* 0x000162000c1e1900 */
[----:B------:R-:W-:Y:S05]  /*1490*/  BRA `(.L_x_2686) ;  /* 0x0000000000107947 */ /* 0x000fea0003800000 */
.L_x_2685:
[----:B------:R-:W-:Y:S05]  /*14a0*/  @!P0 BRA `(.L_x_2686) ;  /* 0x00000000000c8947 */ /* 0x000fea0003800000 */
[----:B------:R-:W2:Y:S04]  /*14b0*/  LDG.E R4, desc[UR60][R6.64] ;  /* 0x0000003c06047981 */ /* 0x000ea8000c1e1900 */
[----:B------:R-:W2:Y:S02]  /*14c0*/  LDG.E R25, desc[UR60][R6.64+0x4] ;  /* 0x0000043c06197981 */ /* 0x000ea4000c1e1900 */
[----:B--2---:R-:W-:-:S07]  /*14d0*/  IMAD.IADD R25, R25, 0x1, -R4 ;  /* 0x0000000119197824 */ /* 0x004fce00078e0a04 */
.L_x_2686:
[----:B------:R-:W-:Y:S01]  /*14e0*/  ULDC.64 UR4, c[0x0][0xa10] ;  /* 0x0002840000047ab9 */ /* 0x000fe20000000a00 */
[----:B------:R-:W2:Y:S01]  /*14f0*/  LDC R9, c[0x0][0x448] ;  /* 0x00011200ff097b82 */ /* 0x000ea20000000800 */
[----:B------:R-:W-:-:S04]  /*1500*/  ISETP.NE.U32.AND P0, PT, RZ, UR4, PT ;  /* 0x00000004ff007c0c */ /* 0x000fc8000bf05070 */
[----:B------:R-:W-:Y:S01]  /*1510*/  ISETP.NE.AND.EX P0, PT, RZ, UR5, PT, P0 ;  /* 0x00000005ff007c0c */ /* 0x000fe2000bf05300 */
[----:B------:R-:W-:-:S12]  /*1520*/  ULDC.64 UR4, c[0x0][0xa30] ;  /* 0x00028c0000047ab9 */ /* 0x000fd80000000a00 */
[----:B0-----:R-:W0:Y:S02]  /*1530*/  @P0 LDC.64 R4, c[0x0][0xa10] ;  /* 0x00028400ff040b82 */ /* 0x001e240000000a00 */
[----:B0-----:R-:W-:-:S05]  /*1540*/  @P0 IMAD.WIDE R4, R91, 0x4, R4 ;  /* 0x000000045b040825 */ /* 0x001fca00078e0204 */
[----:B------:R-:W3:Y:S04]  /*1550*/  @P0 LDG.E R3, desc[UR60][R4.64] ;  /* 0x0000003c04030981 */ /* 0x000ee8000c1e1900 */
[----:B------:R0:W3:Y:S01]  /*1560*/  @P0 LDG.E R8, desc[UR60][R4.64+0x4] ;  /* 0x0000043c04080981 */ /* 0x0000e2000c1e1900 */
[----:B------:R-:W-:Y:S01]  /*1570*/  ISETP.NE.U32.AND P1, PT, RZ, UR4, PT ;  /* 0x00000004ff007c0c */ /* 0x000fe2000bf25070 */
[----:B-----5:R-:W-:-:S03]  /*1580*/  IMAD.MOV.U32 R135, RZ, RZ, R25 ;  /* 0x000000ffff877224 */ /* 0x020fc600078e0019 */
[----:B------:R-:W-:-:S13]  /*1590*/  ISETP.NE.AND.EX P1, PT, RZ, UR5, PT, P1 ;  /* 0x00000005ff007c0c */ /* 0x000fda000bf25310 */
[----:B------:R-:W-:-:S04]  /*15a0*/  @P1 IADD3 R6, P2, R26, UR4, RZ ;  /* 0x000000041a061c10 */ /* 0x000fc8000ff5e0ff */
[----:B------:R-:W-:-:S05]  /*15b0*/  @P1 IADD3.X R7, R27, UR5, RZ, P2, !PT ;  /* 0x000000051b071c10 */ /* 0x000fca00097fe4ff */
[----:B------:R4:W5:Y:S01]  /*15c0*/  @P1 LDG.E R135, desc[UR60][R6.64] ;  /* 0x0000003c06871981 */ /* 0x000962000c1e1900 */
[----:B--2---:R-:W-:Y:S02]  /*15d0*/  ISETP.NE.AND P1, PT, R9, 0x1, PT ;  /* 0x000000010900780c */ /* 0x004fe40003f25270 */
[----:B------:R-:W-:-:S05]  /*15e0*/  SHF.L.U32 R11, R29, 0x7, RZ ;  /* 0x000000071d0b7819 */ /* 0x000fca00000006ff */
[----:B0-----:R-:W-:Y:S01]  /*15f0*/  VIADD R4, R11, 0x7f ;  /* 0x0000007f0b047836 */ /* 0x001fe20000000000 */
[----:B------:R0:W-:Y:S05]  /*1600*/  STL [R1+0x68], R11 ;  /* 0x0000680b01007387 */ /* 0x0001ea0000100800 */
[----:B------:R-:W2:Y:S08]  /*1610*/  @P1 LDC R9, c[0x0][0x44c] ;  /* 0x00011300ff091b82 */ /* 0x000eb00000000800 */
[----:B------:R-:W1:Y:S01]  /*1620*/  @P1 LDC R5, c[0x0][0x450] ;  /* 0x00011400ff051b82 */ /* 0x000e620000000800 */
[----:B---3--:R-:W-:-:S02]  /*1630*/  @P0 IMAD.IADD R2, R8, 0x1, -R3 ;  /* 0x0000000108020824 */ /* 0x008fc400078e0a03 */
[----:B------:R-:W-:Y:S02]  /*1640*/  IMAD.IADD R8, R25, 0x1, -R0 ;  /* 0x0000000119087824 */ /* 0x000fe400078e0a00 */
[----:B--2---:R-:W-:-:S03]  /*1650*/  @P1 IMAD.HI.U32 R0, R4, R9, RZ ;  /* 0x0000000904001227 */ /* 0x004fc600078e00ff */
[----:B----4-:R-:W-:Y:S01]  /*1660*/  IADD3 R6, R8, R2, RZ ;  /* 0x0000000208067210 */ /* 0x010fe20007ffe0ff */
[----:B------:R-:W-:Y:S01]  /*1670*/  IMAD.MOV R116, RZ, RZ, -R8 ;  /* 0x000000ffff747224 */ /* 0x000fe200078e0a08 */
[----:B-1----:R-:W-:Y:S02]  /*1680*/  @P1 SHF.R.U32.HI R4, RZ, R5, R0 ;  /* 0x00000005ff041219 */ /* 0x002fe40000011600 */
[C---:B------:R-:W-:Y:S01]  /*1690*/  IADD3 R139, R6.reuse, 0x50, -R10 ;  /* 0x00000050068b7810 */ /* 0x040fe20007ffe80a */
[----:B------:R-:W-:Y:S01]  /*16a0*/  VIADD R0, R6, 0x4f ;  /* 0x0000004f06007836 */ /* 0x000fe20000000000 */
[----:B------:R-:W-:Y:S01]  /*16b0*/  VIMNMX R116, RZ, R116, !PT ;  /* 0x00000074ff747248 */ /* 0x000fe20007fe0100 */
[----:B------:R0:W-:Y:S02]  /*16c0*/  STL [R1+0x70], R6 ;  /* 0x0000700601007387 */ /* 0x0001e40000100800 */
[----:B------:R-:W-:Y:S02]  /*16d0*/  IMAD.IADD R4, R139, 0x1, R4 ;  /* 0x000000018b047824 */ /* 0x000fe400078e0204 */
[----:B------:R-:W-:-:S04]  /*16e0*/  IMAD.HI R0, R0, 0x66666667, RZ ;  /* 0x6666666700007827 */ /* 0x000fc800078e02ff */
[----:B------:R-:W-:Y:S01]  /*16f0*/  IMAD.HI R4, R4, 0x66666667, RZ ;  /* 0x6666666704047827 */ /* 0x000fe200078e02ff */
[----:B------:R-:W-:-:S04]  /*1700*/  SHF.R.U32.HI R3, RZ, 0x1f, R0 ;  /* 0x0000001fff037819 */ /* 0x000fc80000011600 */
[----:B------:R-:W-:Y:S02]  /*1710*/  SHF.R.U32.HI R5, RZ, 0x1f, R4 ;  /* 0x0000001fff057819 */ /* 0x000fe40000011604 */
[----:B------:R-:W-:Y:S02]  /*1720*/  LEA.HI.SX32 R140, R0, R3, 0x1b ;  /* 0x00000003008c7211 */ /* 0x000fe400078fdaff */
[----:B------:R-:W-:-:S04]  /*1730*/  LEA.HI.SX32 R5, R4, R5, 0x1b ;  /* 0x0000000504057211 */ /* 0x000fc800078fdaff */
[----:B------:R-:W-:-:S05]  /*1740*/  VIMNMX R5, R140, R5, PT ;  /* 0x000000058c057248 */ /* 0x000fca0003fe0100 */
[----:B------:R-:W-:-:S05]  /*1750*/  IMAD R5, R5, 0x50, -R8 ;  /* 0x0000005005057824 */ /* 0x000fca00078e0a08 */
[----:B------:R-:W-:-:S04]  /*1760*/  VIMNMX R5, R5, R2, PT ;  /* 0x0000000205057248 */ /* 0x000fc80003fe0100 */
[----:B------:R-:W-:Y:S01]  /*1770*/  ISETP.GT.AND P0, PT, R5, R116, PT ;  /* 0x000000740500720c */ /* 0x000fe20003f04270 */
[----:B------:R-:W-:-:S05]  /*1780*/  IMAD.WIDE.U32 R116, R116, -0x33333333, RZ ;  /* 0xcccccccd74747825 */ /* 0x000fca00078e00ff */
[----:B------:R-:W-:-:S05]  /*1790*/  SHF.R.U32.HI R116, RZ, 0x6, R117 ;  /* 0x00000006ff747819 */ /* 0x000fca0000011675 */
[----:B------:R-:W-:Y:S02]  /*17a0*/  IMAD.MOV.U32 R24, RZ, RZ, R116 ;  /* 0x000000ffff187224 */ /* 0x000fe400078e0074 */
[----:B------:R-:W-:-:S05]  /*17b0*/  @P0 IADD3 R0, R5, 0x4f, RZ ;  /* 0x0000004f05000810 */ /* 0x000fca0007ffe0ff */
        /* <DEDUP_REMOVED lines=26> */
.L_x_2689:
[----:B------:R-:W-:Y:S05]  /*1960*/  BSYNC B6 ;  /* 0x0000000000067941 */ /* 0x000fea0003800000 */
.L_x_2688:
[----:B------:R-:W-:Y:S01]  /*1970*/  IADD3 R0, R22, 0x400, RZ ;  /* 0x0000040016007810 */ /* 0x000fe20007ffe0ff */
[----:B------:R-:W-:Y:S03]  /*1980*/  BSSY B6, `(.L_x_2690) ;  /* 0x0000013000067945 */ /* 0x000fe60003800000 */
        /* <DEDUP_REMOVED lines=18> */
.L_x_2691:
[----:B------:R-:W-:Y:S05]  /*1ab0*/  BSYNC B6 ;  /* 0x0000000000067941 */ /* 0x000fea0003800000 */
.L_x_2690:
[----:B------:R-:W2:Y:S01]  /*1ac0*/  LDL R29, [R1+0x64] ;  /* 0x00006400011d7983 */ /* 0x000ea20000100800 */
[----:B------:R-:W-:Y:S01]  /*1ad0*/  ULDC.64 UR4, c[0x0][0x9f8] ;  /* 0x00027e0000047ab9 */ /* 0x000fe20000000a00 */
[----:B------:R-:W0:Y:S01]  /*1ae0*/  LDC R115, c[0x0][0x3f4] ;  /* 0x0000fd00ff737b82 */ /* 0x000e220000000800 */
[----:B------:R-:W-:Y:S01]  /*1af0*/  ISETP.NE.U32.AND P0, PT, RZ, UR4, PT ;  /* 0x00000004ff007c0c */ /* 0x000fe2000bf05070 */
[----:B------:R-:W3:Y:S04]  /*1b00*/  LDL R31, [R1+0x50] ;  /* 0x00005000011f7983 */ /* 0x000ee80000100800 */
[----:B------:R-:W4:Y:S01]  /*1b10*/  LDL R20, [R1+0x60] ;  /* 0x0000600001147983 */ /* 0x000f220000100800 */
[----:B------:R-:W-:Y:S01]  /*1b20*/  ISETP.NE.AND.EX P0, PT, RZ, UR5, PT, P0 ;  /* 0x00000005ff007c0c */ /* 0x000fe2000bf05300 */
[----:B------:R-:W1:Y:S01]  /*1b30*/  LDC.64 R92, c[0x0][0x408] ;  /* 0x00010200ff5c7b82 */ /* 0x000e620000000a00 */
[----:B------:R-:W0:Y:S07]  /*1b40*/  S2R R0, SR_TID.X ;  /* 0x0000000000007919 */ /* 0x000e2e0000002100 */
[----:B------:R-:W1:Y:S04]  /*1b50*/  LDC.64 R98, c[0x0][0x3f8] ;  /* 0x0000fe00ff627b82 */ /* 0x000e680000000a00 */
[----:B------:R-:W-:Y:S01]  /*1b60*/  @P0 IADD3 R4, P1, R26, UR4, RZ ;  /* 0x000000041a040c10 */ /* 0x000fe2000ff3e0ff */
[----:B------:R-:W-:-:S03]  /*1b70*/  ULDC UR4, c[0x0][0x2f4] ;  /* 0x0000bd0000047ab9 */ /* 0x000fc60000000800 */
[----:B------:R-:W-:-:S05]  /*1b80*/  @P0 IADD3.X R5, R27, UR5, RZ, P1, !PT ;  /* 0x000000051b050c10 */ /* 0x000fca0008ffe4ff */
[----:B------:R0:W4:Y:S01]  /*1b90*/  @P0 LDG.E R91, desc[UR60][R4.64] ;  /* 0x0000003c045b0981 */ /* 0x000122000c1e1900 */
[----:B------:R-:W-:Y:S02]  /*1ba0*/  ISETP.GE.AND P1, PT, R213, UR4, PT ;  /* 0x00000004d5007c0c */ /* 0x000fe4000bf26270 */
[----:B------:R-:W-:Y:S02]  /*1bb0*/  ISETP.GE.AND P0, PT, R16, UR4, PT ;  /* 0x0000000410007c0c */ /* 0x000fe4000bf06270 */
[----:B------:R-:W-:-:S04]  /*1bc0*/  SEL R3, RZ, 0xffffffff, P1 ;  /* 0xffffffffff037807 */ /* 0x000fc80000800000 */
[----:B------:R-:W-:Y:S01]  /*1bd0*/  SHF.L.U32 R3, R3, 0x1, RZ ;  /* 0x0000000103037819 */ /* 0x000fe200000006ff */
[----:B0-----:R-:W-:Y:S01]  /*1be0*/  VIADD R6, R0, 0xffffff80 ;  /* 0xffffff8000067836 */ /* 0x001fe20000000000 */
[----:B------:R-:W-:Y:S02]  /*1bf0*/  SEL R0, RZ, 0x1, P0 ;  /* 0x00000001ff007807 */ /* 0x000fe40000000000 */
[----:B------:R-:W-:Y:S02]  /*1c00*/  ISETP.GE.AND P0, PT, R18, UR4, PT ;  /* 0x0000000412007c0c */ /* 0x000fe4000bf06270 */
[----:B------:R-:W-:Y:S02]  /*1c10*/  SHF.R.S32.HI R7, RZ, 0x1f, R6 ;  /* 0x0000001fff077819 */ /* 0x000fe40000011406 */
[----:B------:R-:W-:Y:S02]  /*1c20*/  LOP3.LUT R0, R3, 0x2, R0, 0xe2, !PT ;  /* 0x0000000203007812 */ /* 0x000fe400078ee200 */
[----:B------:R-:W-:-:S02]  /*1c30*/  SEL R3, RZ, 0x4, P0 ;  /* 0x00000004ff037807 */ /* 0x000fc40000000000 */
[----:B------:R-:W-:Y:S02]  /*1c40*/  ISETP.GE.AND P2, PT, R16, R115, PT ;  /* 0x000000731000720c */ /* 0x000fe40003f46270 */
[----:B------:R-:W-:Y:S02]  /*1c50*/  SHF.R.S32.HI R9, RZ, 0x1f, R220 ;  /* 0x0000001fff097819 */ /* 0x000fe400000114dc */
[----:B------:R-:W-:Y:S02]  /*1c60*/  LEA.HI R7, R7, R6, RZ, 0x3 ;  /* 0x0000000607077211 */ /* 0x000fe400078f18ff */
[----:B------:R-:W-:Y:S02]  /*1c70*/  LOP3.LUT R5, R0, R3, RZ, 0xfc, !PT ;  /* 0x0000000300057212 */ /* 0x000fe400078efcff */
[----:B------:R-:W-:Y:S01]  /*1c80*/  SEL R3, R115, RZ, P2 ;  /* 0x000000ff73037207 */ /* 0x000fe20001000000 */
[----:B-1----:R-:W-:Y:S01]  /*1c90*/  IMAD R0, R9, R92, RZ ;  /* 0x0000005c09007224 */ /* 0x002fe200078e02ff */
[----:B------:R-:W-:Y:S01]  /*1ca0*/  LOP3.LUT R7, R7, 0xfffffff8, RZ, 0xc0, !PT ;  /* 0xfffffff807077812 */ /* 0x000fe200078ec0ff */
[----:B------:R-:W-:Y:S01]  /*1cb0*/  IMAD R4, R9, R98, RZ ;  /* 0x0000006209047224 */ /* 0x000fe200078e02ff */
[----:B------:R-:W-:Y:S01]  /*1cc0*/  SHF.R.S32.HI R215, RZ, 0x1f, R214 ;  /* 0x0000001fffd77819 */ /* 0x000fe200000114d6 */
[----:B------:R-:W-:Y:S01]  /*1cd0*/  VIADD R21, R220, 0x40 ;  /* 0x00000040dc157836 */ /* 0x000fe20000000000 */
[----:B------:R-:W-:Y:S01]  /*1ce0*/  ISETP.GE.AND P1, PT, R213, R115, PT ;  /* 0x00000073d500720c */ /* 0x000fe20003f26270 */
[----:B------:R-:W-:Y:S01]  /*1cf0*/  IMAD.IADD R3, R16, 0x1, R3 ;  /* 0x0000000110037824 */ /* 0x000fe200078e0203 */
[C---:B------:R-:W-:Y:S01]  /*1d00*/  IADD3 R28, R220.reuse, 0x20, RZ ;  /* 0x00000020dc1c7810 */ /* 0x040fe20007ffe0ff */
[----:B------:R-:W-:-:S02]  /*1d10*/  VIADD R33, R220, 0x20 ;  /* 0x00000020dc217836 */ /* 0x000fc40000000000 */
[----:B------:R-:W-:Y:S02]  /*1d20*/  IMAD.IADD R15, R6, 0x1, -R7 ;  /* 0x00000001060f7824 */ /* 0x000fe400078e0a07 */
[C---:B------:R-:W-:Y:S01]  /*1d30*/  IMAD R9, R220.reuse, R93, R0 ;  /* 0x0000005ddc097224 */ /* 0x040fe200078e0200 */
[----:B------:R-:W-:Y:S01]  /*1d40*/  SEL R0, R115, RZ, P1 ;  /* 0x000000ff73007207 */ /* 0x000fe20000800000 */
[C---:B------:R-:W-:Y:S02]  /*1d50*/  IMAD R7, R220.reuse, R99, R4 ;  /* 0x00000063dc077224 */ /* 0x040fe400078e0204 */
[----:B------:R-:W-:Y:S01]  /*1d60*/  IMAD.WIDE.U32 R102, R220, R98, R214 ;  /* 0x00000062dc667225 */ /* 0x000fe200078e00d6 */
[----:B------:R-:W-:-:S03]  /*1d70*/  SHF.L.U32 R6, R21, 0x6, RZ ;  /* 0x0000000615067819 */ /* 0x000fc600000006ff */
[----:B------:R-:W-:Y:S01]  /*1d80*/  IMAD.WIDE.U32 R100, R220, R98, R16 ;  /* 0x00000062dc647225 */ /* 0x000fe200078e0010 */
[----:B------:R-:W-:-:S03]  /*1d90*/  SHF.R.S32.HI R4, RZ, 0x1f, R3 ;  /* 0x0000001fff047819 */ /* 0x000fc60000011403 */
[----:B------:R-:W-:Y:S02]  /*1da0*/  IMAD.SHL.U32 R33, R33, 0x40, RZ ;  /* 0x0000004021217824 */ /* 0x000fe400078e00ff */
[----:B------:R-:W-:Y:S02]  /*1db0*/  IMAD.SHL.U32 R28, R28, 0x40, RZ ;  /* 0x000000401c1c7824 */ /* 0x000fe400078e00ff */
[----:B------:R-:W-:Y:S02]  /*1dc0*/  IMAD.IADD R103, R103, 0x1, R7 ;  /* 0x0000000167677824 */ /* 0x000fe400078e0207 */
[----:B------:R-:W-:Y:S02]  /*1dd0*/  IMAD.IADD R101, R7, 0x1, R101 ;  /* 0x0000000107657824 */ /* 0x000fe400078e0265 */
[----:B------:R-:W-:Y:S01]  /*1de0*/  IMAD.IADD R7, R213, 0x1, R0 ;  /* 0x00000001d5077824 */ /* 0x000fe200078e0200 */
[----:B------:R-:W-:Y:S02]  /*1df0*/  LOP3.LUT R0, R6, 0x1c0, RZ, 0xc0, !PT ;  /* 0x000001c006007812 */ /* 0x000fe400078ec0ff */
[----:B------:R-:W-:-:S02]  /*1e00*/  LEA.HI R6, R4, R3, RZ, 0x6 ;  /* 0x0000000304067211 */ /* 0x000fc400078f30ff */
[----:B------:R-:W-:Y:S02]  /*1e10*/  LEA.HI R11, R4, R3, RZ, 0x3 ;  /* 0x00000003040b7211 */ /* 0x000fe400078f18ff */
[----:B------:R-:W-:Y:S02]  /*1e20*/  LOP3.LUT R33, R33, 0x1c0, RZ, 0xc0, !PT ;  /* 0x000001c021217812 */ /* 0x000fe400078ec0ff */
[----:B------:R-:W-:Y:S01]  /*1e30*/  LOP3.LUT R28, R28, 0x1c0, RZ, 0xc0, !PT ;  /* 0x000001c01c1c7812 */ /* 0x000fe200078ec0ff */
[CC--:B------:R-:W-:Y:S01]  /*1e40*/  IMAD.WIDE.U32 R96, R220.reuse, R92.reuse, R214 ;  /* 0x0000005cdc607225 */ /* 0x0c0fe200078e00d6 */
[----:B------:R-:W-:Y:S02]  /*1e50*/  SHF.R.S32.HI R4, RZ, 0x1f, R7 ;  /* 0x0000001fff047819 */ /* 0x000fe40000011407 */
[----:B------:R-:W-:Y:S01]  /*1e60*/  SHF.R.S32.HI R6, RZ, 0x6, R6 ;  /* 0x00000006ff067819 */ /* 0x000fe20000011406 */
[----:B------:R-:W-:Y:S01]  /*1e70*/  IMAD.WIDE.U32 R94, R220, R92, R16 ;  /* 0x0000005cdc5e7225 */ /* 0x000fe200078e0010 */
[----:B------:R-:W-:-:S02]  /*1e80*/  LOP3.LUT R8, R33, 0x38, R11, 0xf8, !PT ;  /* 0x0000003821087812 */ /* 0x000fc400078ef80b */
[----:B------:R-:W-:Y:S01]  /*1e90*/  SHF.R.U32.HI R28, RZ, 0x3, R28 ;  /* 0x00000003ff1c7819 */ /* 0x000fe2000001161c */
[----:B------:R-:W0:Y:S01]  /*1ea0*/  S2R R141, SR_TID.X ;  /* 0x00000000008d7919 */ /* 0x000e220000002100 */
[----:B------:R-:W-:Y:S01]  /*1eb0*/  IADD3 R97, R97, R9, RZ ;  /* 0x0000000961617210 */ /* 0x000fe20007ffe0ff */
[----:B------:R-:W-:Y:S01]  /*1ec0*/  IMAD.IADD R95, R9, 0x1, R95 ;  /* 0x00000001095f7824 */ /* 0x000fe200078e025f */
[----:B------:R-:W-:Y:S02]  /*1ed0*/  LOP3.LUT R3, R228, 0x38, R11, 0xf8, !PT ;  /* 0x00000038e4037812 */ /* 0x000fe400078ef80b */
[----:B------:R-:W-:Y:S02]  /*1ee0*/  SHF.R.U32.HI R32, RZ, 0x3, R228 ;  /* 0x00000003ff207819 */ /* 0x000fe400000116e4 */
[----:B------:R-:W-:Y:S02]  /*1ef0*/  LEA.HI R21, R4, R7, RZ, 0x3 ;  /* 0x0000000704157211 */ /* 0x000fe400078f18ff */
[----:B------:R-:W-:-:S02]  /*1f00*/  LOP3.LUT R9, R8, R28, RZ, 0x3c, !PT ;  /* 0x0000001c08097212 */ /* 0x000fc400078e3cff */
[----:B------:R-:W-:Y:S02]  /*1f10*/  LEA.HI R4, R4, R7, RZ, 0x6 ;  /* 0x0000000704047211 */ /* 0x000fe400078f30ff */
[----:B------:R-:W-:Y:S02]  /*1f20*/  SHF.R.U32.HI R138, RZ, 0x3, R0 ;  /* 0x00000003ff8a7819 */ /* 0x000fe40000011600 */
[----:B------:R-:W-:Y:S02]  /*1f30*/  LOP3.LUT R13, R0, 0x38, R11, 0xf8, !PT ;  /* 0x00000038000d7812 */ /* 0x000fe400078ef80b */
[----:B------:R-:W-:Y:S02]  /*1f40*/  LOP3.LUT R3, R3, R32, RZ, 0x3c, !PT ;  /* 0x0000002003037212 */ /* 0x000fe400078e3cff */
[----:B------:R-:W-:Y:S02]  /*1f50*/  SHF.R.S32.HI R4, RZ, 0x6, R4 ;  /* 0x00000006ff047819 */ /* 0x000fe40000011404 */
[----:B------:R-:W-:-:S02]  /*1f60*/  LOP3.LUT R13, R13, R138, RZ, 0x3c, !PT ;  /* 0x0000008a0d0d7212 */ /* 0x000fc400078e3cff */
[----:B------:R-:W-:Y:S02]  /*1f70*/  ISETP.GE.AND P0, PT, R19, UR4, PT ;  /* 0x0000000413007c0c */ /* 0x000fe4000bf06270 */
[----:B------:R-:W-:Y:S01]  /*1f80*/  LOP3.LUT R7, R33, 0x38, R21, 0xf8, !PT ;  /* 0x0000003821077812 */ /* 0x000fe200078ef815 */
[----:B-----5:R-:W-:Y:S01]  /*1f90*/  IMAD.WIDE.U32 R102, R135, R98, R102 ;  /* 0x0000006287667225 */ /* 0x020fe200078e0066 */
[C-C-:B------:R-:W-:Y:S02]  /*1fa0*/  SHF.L.U64.HI R106, R92.reuse, 0x5, R93.reuse ;  /* 0x000000055c6a7819 */ /* 0x140fe4000001025d */
[----:B------:R-:W-:Y:S01]  /*1fb0*/  LOP3.LUT R8, R7, R28, RZ, 0x3c, !PT ;  /* 0x0000001c07087212 */ /* 0x000fe200078e3cff */
[----:B------:R-:W-:Y:S01]  /*1fc0*/  IMAD R7, R93, 0x50, RZ ;  /* 0x000000505d077824 */ /* 0x000fe200078e02ff */
[C---:B------:R-:W-:Y:S01]  /*1fd0*/  SHF.L.U64.HI R110, R92.reuse, 0x6, R93 ;  /* 0x000000065c6e7819 */ /* 0x040fe2000001025d */
[----:B------:R-:W-:Y:S01]  /*1fe0*/  IMAD.SHL.U32 R107, R92, 0x20, RZ ;  /* 0x000000205c6b7824 */ /* 0x000fe200078e00ff */
[--C-:B------:R-:W-:Y:S01]  /*1ff0*/  SHF.L.U64.HI R104, R98, 0x5, R99.reuse ;  /* 0x0000000562687819 */ /* 0x100fe20000010263 */
[----:B------:R-:W-:Y:S01]  /*2000*/  IMAD.SHL.U32 R111, R92, 0x40, RZ ;  /* 0x000000405c6f7824 */ /* 0x000fe200078e00ff */
[C---:B------:R-:W-:Y:S01]  /*2010*/  SHF.L.U64.HI R108, R98.reuse, 0x6, R99 ;  /* 0x00000006626c7819 */ /* 0x040fe20000010263 */
[----:B------:R-:W-:Y:S01]  /*2020*/  IMAD.WIDE.U32 R96, R135, R92, R96 ;  /* 0x0000005c87607225 */ /* 0x000fe200078e0060 */
[----:B------:R-:W-:-:S03]  /*2030*/  SHF.L.U32 R105, R98, 0x5, RZ ;  /* 0x0000000562697819 */ /* 0x000fc600000006ff */
[----:B------:R-:W-:Y:S01]  /*2040*/  IMAD.WIDE.U32 R94, R135, R92, R94 ;  /* 0x0000005c875e7225 */ /* 0x000fe200078e005e */
[----:B------:R-:W-:-:S03]  /*2050*/  LOP3.LUT R10, R11, 0xfffffff8, RZ, 0xc0, !PT ;  /* 0xfffffff80b0a7812 */ /* 0x000fc600078ec0ff */
[----:B------:R-:W-:Y:S02]  /*2060*/  IMAD R121, R99, 0x50, RZ ;  /* 0x0000005063797824 */ /* 0x000fe400078e02ff */
[----:B------:R-:W-:Y:S02]  /*2070*/  IMAD.SHL.U32 R109, R98, 0x40, RZ ;  /* 0x00000040626d7824 */ /* 0x000fe400078e00ff */
[----:B------:R-:W-:Y:S01]  /*2080*/  IMAD.WIDE.U32 R100, R135, R98, R100 ;  /* 0x0000006287647225 */ /* 0x000fe200078e0064 */
[----:B0-----:R-:W-:-:S03]  /*2090*/  LEA.HI R141, R141, 0x8, RZ, 0x19 ;  /* 0x000000088d8d7811 */ /* 0x001fc600078fc8ff */
[----:B------:R-:W-:Y:S01]  /*20a0*/  IMAD.IADD R118, R118, 0x1, R25 ;  /* 0x0000000176767824 */ /* 0x000fe200078e0219 */
[----:B------:R-:W-:Y:S01]  /*20b0*/  SHF.L.U32 R115, R115, 0x1, RZ ;  /* 0x0000000173737819 */ /* 0x000fe200000006ff */
[----:B------:R-:W-:Y:S01]  /*20c0*/  IMAD R112, R15, 0x20, R220 ;  /* 0x000000200f707824 */ /* 0x000fe200078e02dc */
[----:B------:R-:W-:Y:S01]  /*20d0*/  SHF.R.S32.HI R28, RZ, 0x1f, R10 ;  /* 0x0000001fff1c7819 */ /* 0x000fe2000001140a */
[C---:B--2---:R-:W-:Y:S02]  /*20e0*/  IMAD R132, R6.reuse, 0x1400, R29 ;  /* 0x0000140006847824 */ /* 0x044fe400078e021d */
[----:B---3--:R-:W-:Y:S02]  /*20f0*/  IMAD R134, R6, 0x1400, R31 ;  /* 0x0000140006867824 */ /* 0x008fe400078e021f */
[----:B------:R-:W-:Y:S01]  /*2100*/  IMAD.IADD R132, R132, 0x1, R9 ;  /* 0x0000000184847824 */ /* 0x000fe200078e0209 */
[----:B------:R-:W-:Y:S01]  /*2110*/  LOP3.LUT R9, R0, 0x38, R21, 0xf8, !PT ;  /* 0x0000003800097812 */ /* 0x000fe200078ef815 */
[----:B----4-:R-:W-:-:S02]  /*2120*/  IMAD R130, R6, 0x1400, R20 ;  /* 0x0000140006827824 */ /* 0x010fc400078e0214 */
[----:B------:R-:W-:Y:S01]  /*2130*/  IMAD.IADD R134, R134, 0x1, R3 ;  /* 0x0000000186867824 */ /* 0x000fe200078e0203 */
[----:B------:R-:W-:Y:S01]  /*2140*/  LOP3.LUT R3, R228, 0x38, R21, 0xf8, !PT ;  /* 0x00000038e4037812 */ /* 0x000fe200078ef815 */
[----:B------:R-:W-:Y:S01]  /*2150*/  IMAD R133, R4, 0x1400, R31 ;  /* 0x0000140004857824 */ /* 0x000fe200078e021f */
[----:B------:R-:W-:Y:S01]  /*2160*/  IADD3 R130, R130, R13, RZ ;  /* 0x0000000d82827210 */ /* 0x000fe20007ffe0ff */
[C---:B------:R-:W-:Y:S02]  /*2170*/  IMAD R131, R4.reuse, 0x1400, R29 ;  /* 0x0000140004837824 */ /* 0x040fe400078e021d */
[----:B------:R-:W-:Y:S01]  /*2180*/  IMAD R123, R4, 0x1400, R20 ;  /* 0x00001400047b7824 */ /* 0x000fe200078e0214 */
[----:B------:R-:W-:Y:S02]  /*2190*/  LOP3.LUT R4, R9, R138, RZ, 0x3c, !PT ;  /* 0x0000008a09047212 */ /* 0x000fe400078e3cff */
[----:B------:R-:W-:Y:S02]  /*21a0*/  SHF.R.S32.HI R13, RZ, 0x1f, R135 ;  /* 0x0000001fff0d7819 */ /* 0x000fe40000011487 */
[----:B------:R-:W-:Y:S01]  /*21b0*/  LOP3.LUT R6, R3, R32, RZ, 0x3c, !PT ;  /* 0x0000002003067212 */ /* 0x000fe200078e3cff */
[----:B------:R-:W-:-:S02]  /*21c0*/  IMAD.IADD R123, R123, 0x1, R4 ;  /* 0x000000017b7b7824 */ /* 0x000fc400078e0204 */
[----:B------:R-:W-:Y:S02]  /*21d0*/  IMAD R4, R13, R92, RZ ;  /* 0x0000005c0d047224 */ /* 0x000fe400078e02ff */
[----:B------:R-:W-:Y:S02]  /*21e0*/  IMAD.IADD R133, R133, 0x1, R6 ;  /* 0x0000000185857824 */ /* 0x000fe400078e0206 */
[----:B------:R-:W-:Y:S02]  /*21f0*/  IMAD R6, R13, R98, RZ ;  /* 0x000000620d067224 */ /* 0x000fe400078e02ff */
[C---:B------:R-:W-:Y:S01]  /*2200*/  IMAD R13, R135.reuse, R93, R4 ;  /* 0x0000005d870d7224 */ /* 0x040fe200078e0204 */
[----:B------:R-:W-:Y:S01]  /*2210*/  SEL R4, RZ, 0x8, P0 ;  /* 0x00000008ff047807 */ /* 0x000fe20000000000 */
[----:B------:R-:W-:Y:S01]  /*2220*/  IMAD R9, R135, R99, R6 ;  /* 0x0000006387097224 */ /* 0x000fe200078e0206 */
[----:B------:R-:W-:Y:S01]  /*2230*/  SHF.R.S32.HI R20, RZ, 0x3, R21 ;  /* 0x00000003ff147819 */ /* 0x000fe20000011415 */
[----:B------:R-:W-:Y:S01]  /*2240*/  IMAD.WIDE.U32 R92, R92, 0x50, RZ ;  /* 0x000000505c5c7825 */ /* 0x000fe200078e00ff */
[----:B------:R-:W-:-:S02]  /*2250*/  LOP3.LUT R27, R5, R4, RZ, 0xfc, !PT ;  /* 0x00000004051b7212 */ /* 0x000fc400078efcff */
[----:B------:R-:W-:Y:S01]  /*2260*/  LOP3.LUT R21, R21, 0xfffffff8, RZ, 0xc0, !PT ;  /* 0xfffffff815157812 */ /* 0x000fe200078ec0ff */
[----:B------:R-:W-:Y:S01]  /*2270*/  IMAD.WIDE.U32 R98, R98, 0x50, RZ ;  /* 0x0000005062627825 */ /* 0x000fe200078e00ff */
[----:B------:R-:W-:Y:S02]  /*2280*/  LOP3.LUT R4, R5, 0x1, RZ, 0xc0, !PT ;  /* 0x0000000105047812 */ /* 0x000fe400078ec0ff */
[----:B------:R-:W-:Y:S01]  /*2290*/  IADD3 R5, R103, R9, RZ ;  /* 0x0000000967057210 */ /* 0x000fe20007ffe0ff */
[----:B------:R-:W-:Y:S01]  /*22a0*/  IMAD.IADD R131, R131, 0x1, R8 ;  /* 0x0000000183837824 */ /* 0x000fe200078e0208 */
[----:B------:R-:W-:Y:S01]  /*22b0*/  LOP3.LUT R25, R27, 0x2, RZ, 0xc0, !PT ;  /* 0x000000021b197812 */ /* 0x000fe200078ec0ff */
[----:B------:R-:W-:Y:S01]  /*22c0*/  IMAD.IADD R122, R93, 0x1, R7 ;  /* 0x000000015d7a7824 */ /* 0x000fe200078e0207 */
[----:B------:R-:W-:Y:S01]  /*22d0*/  LOP3.LUT R26, R27, 0x4, RZ, 0xc0, !PT ;  /* 0x000000041b1a7812 */ /* 0x000fe200078ec0ff */
[----:B------:R-:W-:Y:S01]  /*22e0*/  IMAD.IADD R6, R9, 0x1, R101 ;  /* 0x0000000109067824 */ /* 0x000fe200078e0265 */
[----:B------:R-:W-:Y:S01]  /*22f0*/  SHF.R.S32.HI R3, RZ, 0x1f, R30 ;  /* 0x0000001fff037819 */ /* 0x000fe2000001141e */
[----:B------:R-:W-:Y:S01]  /*2300*/  IMAD.IADD R121, R99, 0x1, R121 ;  /* 0x0000000163797824 */ /* 0x000fe200078e0279 */
[----:B------:R-:W-:Y:S01]  /*2310*/  SHF.R.S32.HI R9, RZ, 0x3, R11 ;  /* 0x00000003ff097819 */ /* 0x000fe2000001140b */
[----:B------:R-:W-:Y:S01]  /*2320*/  IMAD.IADD R7, R97, 0x1, R13 ;  /* 0x0000000161077824 */ /* 0x000fe200078e020d */
[----:B------:R-:W-:Y:S01]  /*2330*/  LOP3.LUT R27, R27, 0x8, RZ, 0xc0, !PT ;  /* 0x000000081b1b7812 */ /* 0x000fe200078ec0ff */
[----:B------:R-:W-:Y:S01]  /*2340*/  IMAD.IADD R8, R13, 0x1, R95 ;  /* 0x000000010d087824 */ /* 0x000fe200078e025f */
[----:B------:R-:W-:-:S02]  /*2350*/  SHF.R.S32.HI R117, RZ, 0x1f, R91 ;  /* 0x0000001fff757819 */ /* 0x000fc4000001145b */
[----:B------:R-:W-:-:S07]  /*2360*/  SHF.R.S32.HI R29, RZ, 0x1f, R21 ;  /* 0x0000001fff1d7819 */ /* 0x000fce0000011415 */
.L_x_2808:
[----:B--2---:R-:W2:Y:S01]  /*2370*/  LDL R34, [R1+0x50] ;  /* 0x0000500001227983 */ /* 0x004ea20000100800 */
[----:B------:R-:W0:Y:S01]  /*2380*/  LDC R84, c[0x0][0x430] ;  /* 0x00010c00ff547b82 */ /* 0x000e220000000800 */
[----:B------:R-:W-:Y:S02]  /*2390*/  IADD3 R24, R24, -0x1, RZ ;  /* 0xffffffff18187810 */ /* 0x000fe40007ffe0ff */
[----:B------:R-:W-:-:S03]  /*23a0*/  SHF.R.U32.HI R36, RZ, 0x3, R228 ;  /* 0x00000003ff247819 */ /* 0x000fc600000116e4 */
[----:B------:R-:W-:Y:S02]  /*23b0*/  IMAD R11, R24, 0x50, R112 ;  /* 0x00000050180b7824 */ /* 0x000fe400078e0270 */
[----:B------:R-:W1:Y:S02]  /*23c0*/  LDC R114, c[0x0][0x3f4] ;  /* 0x0000fd00ff727b82 */ /* 0x000e640000000800 */
[----:B------:R-:W-:Y:S01]  /*23d0*/  IMAD.IADD R35, R118, 0x1, R11 ;  /* 0x0000000176237824 */ /* 0x000fe200078e020b */
[----:B------:R-:W-:-:S03]  /*23e0*/  ISETP.GE.AND P0, PT, R11, R2, PT ;  /* 0x000000020b00720c */ /* 0x000fc60003f06270 */
[----:B------:R-:W-:Y:S01]  /*23f0*/  IMAD.MOV.U32 R11, RZ, RZ, R35 ;  /* 0x000000ffff0b7224 */ /* 0x000fe200078e0023 */
[----:B------:R-:W-:Y:S02]  /*2400*/  ISETP.GT.OR P0, PT, R112, 0x4f, P0 ;  /* 0x0000004f7000780c */ /* 0x000fe40000704670 */
[----:B0-----:R-:W-:-:S11]  /*2410*/  ISETP.NE.AND P3, PT, R84, 0x1, PT ;  /* 0x000000015400780c */ /* 0x001fd60003f65270 */
        /* <DEDUP_REMOVED lines=10> */
[----:B------:R-:W-:-:S05]  /*24c0*/  @!P0 IMAD.WIDE.U32 R14, R91, R32, R14 ;  /* 0x000000205b0e8225 */ /* 0x000fca00078e000e */
[----:B------:R-:W-:Y:S01]  /*24d0*/  @!P0 IADD3 R15, R15, R31, RZ ;  /* 0x0000001f0f0f8210 */ /* 0x000fe20007ffe0ff */
[----:B------:R-:W-:Y:S01]  /*24e0*/  IMAD.MOV.U32 R31, RZ, RZ, RZ ;  /* 0x000000ffff1f7224 */ /* 0x000fe200078e00ff */
[----:B---3--:R-:W-:-:S04]  /*24f0*/  @!P0 LEA R12, P3, R14, R12, 0x2 ;  /* 0x0000000c0e0c8211 */ /* 0x008fc800078610ff */
[----:B------:R-:W-:Y:S02]  /*2500*/  @!P0 LEA.HI.X R13, R14, R13, R15, 0x2, P3 ;  /* 0x0000000d0e0d8211 */ /* 0x000fe400018f140f */
[----:B------:R-:W-:-:S03]  /*2510*/  LOP3.LUT R14, R228, 0x38, R16, 0xf8, !PT ;  /* 0x00000038e40e7812 */ /* 0x000fc600078ef810 */
[----:B------:R0:W5:Y:S01]  /*2520*/  @!P0 LDG.E R31, desc[UR60][R12.64] ;  /* 0x0000003c0c1f8981 */ /* 0x000162000c1e1900 */
[----:B------:R-:W-:Y:S01]  /*2530*/  ISETP.GE.AND P0, PT, R114, 0x1, PT ;  /* 0x000000017200780c */ /* 0x000fe20003f06270 */
[----:B------:R-:W-:Y:S01]  /*2540*/  IMAD.MOV R11, RZ, RZ, -R11 ;  /* 0x000000ffff0b7224 */ /* 0x000fe200078e0a0b */
[----:B------:R-:W-:Y:S01]  /*2550*/  ISETP.GT.AND P3, PT, R24, R116, PT ;  /* 0x000000741800720c */ /* 0x000fe20003f64270 */
[----:B------:R-:W-:Y:S05]  /*2560*/  YIELD ;  /* 0x0000000000007946 */ /* 0x000fea0003800000 */
[----:B------:R-:W-:Y:S01]  /*2570*/  BSSY B0, `(.L_x_2692) ;  /* 0x00007b9000007945 */ /* 0x000fe20003800000 */
[----:B------:R-:W-:Y:S01]  /*2580*/  IMAD R84, R84, R11, R35 ;  /* 0x0000000b54547224 */ /* 0x000fe200078e0223 */
[----:B------:R-:W-:-:S02]  /*2590*/  P2R R113, PR, RZ, 0x8 ;  /* 0x00000008ff717803 */ /* 0x000fc40000000000 */
[----:B--2---:R-:W-:-:S05]  /*25a0*/  LOP3.LUT R85, R34, R14, R36, 0xf6, !PT ;  /* 0x0000000e22557212 */ /* 0x004fca00078ef624 */
[----:B------:R-:W-:-:S04]  /*25b0*/  IMAD R85, R212, 0x5000, R85 ;  /* 0x00005000d4557824 */ /* 0x000fc800078e0255 */
        /* <DEDUP_REMOVED lines=53> */
[----:B------:R-:W-:Y:S01]  /*2910*/  ISETP.GE.AND P5, PT, R214, R114, PT ;  /* 0x00000072d600720c */ /* 0x000fe20003fa6270 */
[----:B------:R-:W-:Y:S01]  /*2920*/  IMAD.X R34, R11, 0x1, R5, P0 ;  /* 0x000000010b227824 */ /* 0x000fe200000e0605 */
[----:B------:R-:W-:Y:S01]  /*2930*/  LEA R32, P0, R33, UR4, 0x1 ;  /* 0x0000000421207c11 */ /* 0x000fe2000f8008ff */
[----:B------:R-:W-:Y:S01]  /*2940*/  IMAD.X R36, R80, 0x1, R7, P4 ;  /* 0x0000000150247824 */ /* 0x000fe200020e0607 */
[----:B------:R-:W-:-:S02]  /*2950*/  CS2R R78, SRZ ;  /* 0x00000000004e7805 */ /* 0x000fc4000001ff00 */
[-C--:B------:R-:W-:Y:S02]  /*2960*/  ISETP.GE.AND P4, PT, R222, R114.reuse, PT ;  /* 0x00000072de00720c */ /* 0x080fe40003f86270 */
[----:B------:R-:W-:Y:S01]  /*2970*/  LEA.HI.X R33, R33, UR5, R34, 0x1, P0 ;  /* 0x0000000521217c11 */ /* 0x000fe200080f0c22 */
[----:B------:R-:W-:Y:S02]  /*2980*/  ULDC.64 UR4, c[0x0][0x400] ;  /* 0x0001000000047ab9 */ /* 0x000fe40000000a00 */
[C---:B------:R-:W-:Y:S02]  /*2990*/  LEA R34, P0, R35.reuse, UR4, 0x1 ;  /* 0x0000000423227c11 */ /* 0x040fe4000f8008ff */
[----:B------:R0:W5:Y:S02]  /*29a0*/  @!P5 LDG.E.64 R76, desc[UR60][R32.64] ;  /* 0x0000003c204cd981 */ /* 0x000164000c1e1b00 */
[----:B------:R-:W-:Y:S02]  /*29b0*/  LEA.HI.X R35, R35, UR5, R36, 0x1, P0 ;  /* 0x0000000523237c11 */ /* 0x000fe400080f0c24 */
        /* <DEDUP_REMOVED lines=15> */
.L_x_2696:
[----:B------:R-:W-:Y:S05]  /*2ab0*/  BSYNC B1 ;  /* 0x0000000000017941 */ /* 0x000fea0003800000 */
.L_x_2695:
[----:B0----5:R-:W-:Y:S01]  /*2ac0*/  IMAD.MOV.U32 R33, RZ, RZ, R65 ;  /* 0x000000ffff217224 */ /* 0x021fe200078e0041 */
[----:B------:R-:W-:Y:S01]  /*2ad0*/  MOV R32, R64 ;  /* 0x0000004000207202 */ /* 0x000fe20000000f00 */
[----:B------:R-:W-:Y:S01]  /*2ae0*/  IMAD.MOV.U32 R34, RZ, RZ, R68 ;  /* 0x000000ffff227224 */ /* 0x000fe200078e0044 */
[----:B------:R-:W-:Y:S01]  /*2af0*/  ISETP.GE.AND P4, PT, R37, R88, PT ;  /* 0x000000582500720c */ /* 0x000fe20003f86270 */
[----:B------:R-:W-:Y:S01]  /*2b00*/  IMAD.MOV.U32 R35, RZ, RZ, R69 ;  /* 0x000000ffff237224 */ /* 0x000fe200078e0045 */
[----:B------:R-:W-:Y:S01]  /*2b10*/  PRMT R146, R32, 0x5410, R33 ;  /* 0x0000541020927816 */ /* 0x000fe20000000021 */
[----:B------:R-:W-:Y:S01]  /*2b20*/  IMAD.MOV.U32 R33, RZ, RZ, R73 ;  /* 0x000000ffff217224 */ /* 0x000fe200078e0049 */
[----:B------:R-:W-:Y:S01]  /*2b30*/  MOV R32, R72 ;  /* 0x0000004800207202 */ /* 0x000fe20000000f00 */
[----:B------:R-:W-:Y:S01]  /*2b40*/  BSSY B1, `(.L_x_2697) ;  /* 0x0000039000017945 */ /* 0x000fe20003800000 */
        /* <DEDUP_REMOVED lines=12> */
[----:B------:R-:W-:Y:S01]  /*2c10*/  PRMT R147, R32, 0x7610, R147 ;  /* 0x0000761020937816 */ /* 0x000fe20000000093 */
[----:B------:R-:W-:Y:S01]  /*2c20*/  IMAD.MOV.U32 R33, RZ, RZ, R75 ;  /* 0x000000ffff217224 */ /* 0x000fe200078e004b */
[----:B------:R-:W-:Y:S02]  /*2c30*/  MOV R32, R74 ;  /* 0x0000004a00207202 */ /* 0x000fe40000000f00 */
[----:B------:R-:W-:-:S02]  /*2c40*/  CS2R R60, SRZ ;  /* 0x00000000003c7805 */ /* 0x000fc4000001ff00 */
[----:B------:R-:W-:Y:S01]  /*2c50*/  PRMT R160, R34, 0x5410, R35 ;  /* 0x0000541022a07816 */ /* 0x000fe20000000023 */
[----:B------:R-:W-:Y:S01]  /*2c60*/  IMAD.MOV.U32 R34, RZ, RZ, R78 ;  /* 0x000000ffff227224 */ /* 0x000fe200078e004e */
[----:B------:R-:W-:Y:S01]  /*2c70*/  PRMT R161, R32, 0x5410, R33 ;  /* 0x0000541020a17816 */ /* 0x000fe20000000021 */
[----:B------:R-:W-:Y:S01]  /*2c80*/  IMAD.MOV.U32 R35, RZ, RZ, R79 ;  /* 0x000000ffff237224 */ /* 0x000fe200078e004f */
[----:B------:R-:W-:Y:S02]  /*2c90*/  CS2R R50, SRZ ;  /* 0x0000000000327805 */ /* 0x000fe4000001ff00 */
[----:B------:R-:W-:Y:S02]  /*2ca0*/  CS2R R54, SRZ ;  /* 0x0000000000367805 */ /* 0x000fe4000001ff00 */
[----:B------:R-:W-:Y:S02]  /*2cb0*/  CS2R R58, SRZ ;  /* 0x00000000003a7805 */ /* 0x000fe4000001ff00 */
[----:B------:R-:W-:-:S02]  /*2cc0*/  CS2R R62, SRZ ;  /* 0x00000000003e7805 */ /* 0x000fc4000001ff00 */
        /* <DEDUP_REMOVED lines=32> */
.L_x_2698:
[----:B------:R-:W-:Y:S05]  /*2ed0*/  BSYNC B1 ;  /* 0x0000000000017941 */ /* 0x000fea0003800000 */
.L_x_2697:
        /* <DEDUP_REMOVED lines=43> */
.L_x_2700:
[----:B------:R-:W-:Y:S05]  /*3190*/  BSYNC B1 ;  /* 0x0000000000017941 */ /* 0x000fea0003800000 */
.L_x_2699:
[----:B------:R-:W2:Y:S01]  /*31a0*/  LDL R11, [R1+0x5c] ;  /* 0x00005c00010b7983 */ /* 0x000ea20000100800 */
[----:B0-----:R-:W-:Y:S01]  /*31b0*/  IMAD.MOV.U32 R12, RZ, RZ, R52 ;  /* 0x000000ffff0c7224 */ /* 0x001fe200078e0034 */
[----:B------:R-:W-:Y:S01]  /*31c0*/  PRMT R143, R143, 0x5410, R81 ;  /* 0x000054108f8f7816 */ /* 0x000fe20000000051 */
[----:B------:R-:W-:Y:S01]  /*31d0*/  IMAD.MOV.U32 R14, RZ, RZ, R56 ;  /* 0x000000ffff0e7224 */ /* 0x000fe200078e0038 */
[----:B------:R-:W-:-:S04]  /*31e0*/  MOV R13, R53 ;  /* 0x00000035000d7202 */ /* 0x000fc80000000f00 */
[----:B------:R-:W-:Y:S01]  /*31f0*/  PRMT R144, R12, 0x5410, R13 ;  /* 0x000054100c907816 */ /* 0x000fe2000000000d */
[----:B------:R-:W-:Y:S01]  /*3200*/  IMAD.MOV.U32 R12, RZ, RZ, R60 ;  /* 0x000000ffff0c7224 */ /* 0x000fe200078e003c */
[----:B------:R-:W-:Y:S01]  /*3210*/  PRMT R147, R147, 0x5410, R14 ;  /* 0x0000541093937816 */ /* 0x000fe2000000000e */
[----:B------:R-:W-:Y:S01]  /*3220*/  IMAD.MOV.U32 R14, RZ, RZ, R50 ;  /* 0x000000ffff0e7224 */ /* 0x000fe200078e0032 */
[----:B------:R-:W-:Y:S02]  /*3230*/  MOV R13, R61 ;  /* 0x0000003d000d7202 */ /* 0x000fe40000000f00 */
[----:B------:R-:W-:Y:S01]  /*3240*/  PRMT R149, R149, 0x5410, R12 ;  /* 0x0000541095957816 */ /* 0x000fe2000000000c */
[----:B------:R-:W-:Y:S01]  /*3250*/  IMAD.MOV.U32 R12, RZ, RZ, R54 ;  /* 0x000000ffff0c7224 */ /* 0x000fe200078e0036 */
[----:B------:R-:W-:Y:S02]  /*3260*/  PRMT R150, R13, 0x7610, R150 ;  /* 0x000076100d967816 */ /* 0x000fe40000000096 */
[----:B------:R-:W-:Y:S01]  /*3270*/  PRMT R142, R142, 0x5410, R14 ;  /* 0x000054108e8e7816 */ /* 0x000fe2000000000e */
[----:B------:R-:W-:Y:S01]  /*3280*/  IMAD.MOV.U32 R14, RZ, RZ, R58 ;  /* 0x000000ffff0e7224 */ /* 0x000fe200078e003a */
[----:B------:R-:W-:-:S04]  /*3290*/  MOV R13, R55 ;  /* 0x00000037000d7202 */ /* 0x000fc80000000f00 */
[----:B------:R-:W-:Y:S01]  /*32a0*/  PRMT R145, R12, 0x5410, R13 ;  /* 0x000054100c917816 */ /* 0x000fe2000000000d */
[----:B------:R-:W-:Y:S01]  /*32b0*/  IMAD.MOV.U32 R12, RZ, RZ, R62 ;  /* 0x000000ffff0c7224 */ /* 0x000fe200078e003e */
[----:B------:R-:W-:-:S04]  /*32c0*/  MOV R13, R63 ;  /* 0x0000003f000d7202 */ /* 0x000fc80000000f00 */
[----:B------:R-:W-:Y:S01]  /*32d0*/  PRMT R150, R150, 0x5410, R12 ;  /* 0x0000541096967816 */ /* 0x000fe2000000000c */
[----:B-----5:R-:W-:Y:S01]  /*32e0*/  IMAD.MOV.U32 R12, RZ, RZ, R36 ;  /* 0x000000ffff0c7224 */ /* 0x020fe200078e0024 */
[----:B------:R-:W-:Y:S02]  /*32f0*/  PRMT R151, R13, 0x7610, R151 ;  /* 0x000076100d977816 */ /* 0x000fe40000000097 */
[----:B------:R-:W-:-:S04]  /*3300*/  MOV R13, R37 ;  /* 0x00000025000d7202 */ /* 0x000fc80000000f00 */
[----:B------:R-:W-:Y:S01]  /*3310*/  PRMT R127, R13, 0x5410, R12 ;  /* 0x000054100d7f7816 */ /* 0x000fe2000000000c */
[----:B------:R-:W-:Y:S01]  /*3320*/  IMAD.MOV.U32 R12, RZ, RZ, R44 ;  /* 0x000000ffff0c7224 */ /* 0x000fe200078e002c */
[----:B------:R-:W-:-:S04]  /*3330*/  MOV R13, R45 ;  /* 0x0000002d000d7202 */ /* 0x000fc80000000f00 */
[----:B------:R-:W-:Y:S01]  /*3340*/  PRMT R136, R12, 0x5410, R13 ;  /* 0x000054100c887816 */ /* 0x000fe2000000000d */
[----:B------:R-:W-:Y:S01]  /*3350*/  IMAD.MOV.U32 R12, RZ, RZ, R38 ;  /* 0x000000ffff0c7224 */ /* 0x000fe200078e0026 */
[----:B------:R-:W-:-:S04]  /*3360*/  MOV R13, R39 ;  /* 0x00000027000d7202 */ /* 0x000fc80000000f00 */
[----:B------:R-:W-:Y:S01]  /*3370*/  PRMT R126, R13, 0x5410, R12 ;  /* 0x000054100d7e7816 */ /* 0x000fe2000000000c */
[----:B------:R-:W-:Y:S02]  /*3380*/  IMAD.MOV.U32 R12, RZ, RZ, R43 ;  /* 0x000000ffff0c7224 */ /* 0x000fe400078e002b */
[----:B------:R-:W-:Y:S01]  /*3390*/  IMAD.MOV.U32 R13, RZ, RZ, R46 ;  /* 0x000000ffff0d7224 */ /* 0x000fe200078e002e */
[----:B--2---:R-:W-:Y:S01]  /*33a0*/  R2UR UR4, R11 ;  /* 0x000000000b0472ca */ /* 0x004fe200000e0000 */
[----:B------:R-:W-:-:S05]  /*33b0*/  IMAD.MOV.U32 R11, RZ, RZ, R49 ;  /* 0x000000ffff0b7224 */ /* 0x000fca00078e0031 */
[----:B------:R-:W-:Y:S01]  /*33c0*/  PRMT R143, R11, 0x7610, R143 ;  /* 0x000076100b8f7816 */ /* 0x000fe2000000008f */
[----:B------:R-:W-:-:S05]  /*33d0*/  IMAD.MOV.U32 R11, RZ, RZ, R57 ;  /* 0x000000ffff0b7224 */ /* 0x000fca00078e0039 */
[----:B------:R-:W-:Y:S01]  /*33e0*/  PRMT R148, R11, 0x7610, R148 ;  /* 0x000076100b947816 */ /* 0x000fe20000000094 */
[----:B------:R-:W-:Y:S01]  /*33f0*/  IMAD.MOV.U32 R11, RZ, RZ, R51 ;  /* 0x000000ffff0b7224 */ /* 0x000fe200078e0033 */
[----:B------:R-:W-:Y:S02]  /*3400*/  UISETP.NE.AND UP0, UPT, UR4, 0x3, UPT ;  /* 0x000000030400788c */ /* 0x000fe4000bf05270 */
[----:B------:R-:W-:Y:S01]  /*3410*/  PRMT R148, R148, 0x5410, R14 ;  /* 0x0000541094947816 */ /* 0x000fe2000000000e */
[----:B------:R-:W-:Y:S01]  /*3420*/  IMAD.MOV.U32 R14, RZ, RZ, R32 ;  /* 0x000000ffff0e7224 */ /* 0x000fe200078e0020 */
[----:B------:R-:W-:Y:S01]  /*3430*/  PRMT R142, R11, 0x7610, R142 ;  /* 0x000076100b8e7816 */ /* 0x000fe2000000008e */
[----:B------:R-:W-:Y:S01]  /*3440*/  IMAD.MOV.U32 R11, RZ, RZ, R59 ;  /* 0x000000ffff0b7224 */ /* 0x000fe200078e003b */
[----:B------:R-:W-:Y:S02]  /*3450*/  PLOP3.LUT P0, PT, PT, PT, UP0, 0x80, 0x0 ;  /* 0x000000000000781c */ /* 0x000fe40003f0f008 */
[----:B------:R-:W-:Y:S01]  /*3460*/  PRMT R125, R125, 0x5410, R14 ;  /* 0x000054107d7d7816 */ /* 0x000fe2000000000e */
[----:B------:R-:W-:Y:S01]  /*3470*/  IMAD.MOV.U32 R14, RZ, RZ, R40 ;  /* 0x000000ffff0e7224 */ /* 0x000fe200078e0028 */
[----:B------:R-:W-:Y:S01]  /*3480*/  PRMT R149, R11, 0x7610, R149 ;  /* 0x000076100b957816 */ /* 0x000fe20000000095 */
[----:B------:R-:W-:-:S03]  /*3490*/  IMAD.MOV.U32 R11, RZ, RZ, R33 ;  /* 0x000000ffff0b7224 */ /* 0x000fc600078e0021 */
[----:B------:R-:W-:Y:S01]  /*34a0*/  PRMT R129, R129, 0x5410, R14 ;  /* 0x0000541081817816 */ /* 0x000fe2000000000e */
[----:B------:R-:W-:Y:S01]  /*34b0*/  IMAD.MOV.U32 R14, RZ, RZ, R34 ;  /* 0x000000ffff0e7224 */ /* 0x000fe200078e0022 */
[----:B------:R-:W-:Y:S01]  /*34c0*/  PRMT R125, R11, 0x7610, R125 ;  /* 0x000076100b7d7816 */ /* 0x000fe2000000007d */
[----:B------:R-:W-:-:S03]  /*34d0*/  IMAD.MOV.U32 R11, RZ, RZ, R41 ;  /* 0x000000ffff0b7224 */ /* 0x000fc600078e0029 */
[----:B------:R-:W-:Y:S02]  /*34e0*/  PRMT R124, R124, 0x5410, R14 ;  /* 0x000054107c7c7816 */ /* 0x000fe4000000000e */
[----:B------:R-:W-:Y:S01]  /*34f0*/  PRMT R129, R11, 0x7610, R129 ;  /* 0x000076100b817816 */ /* 0x000fe20000000081 */
[----:B------:R-:W-:Y:S01]  /*3500*/  IMAD.MOV.U32 R11, RZ, RZ, R35 ;  /* 0x000000ffff0b7224 */ /* 0x000fe200078e0023 */
[----:B------:R-:W-:-:S04]  /*3510*/  MOV R14, R47 ;  /* 0x0000002f000e7202 */ /* 0x000fc80000000f00 */
[----:B------:R-:W-:Y:S01]  /*3520*/  PRMT R124, R11, 0x7610, R124 ;  /* 0x000076100b7c7816 */ /* 0x000fe2000000007c */
[----:B------:R-:W-:Y:S01]  /*3530*/  IMAD.MOV.U32 R11, RZ, RZ, R42 ;  /* 0x000000ffff0b7224 */ /* 0x000fe200078e002a */
[----:B------:R-:W-:-:S04]  /*3540*/  PRMT R137, R13, 0x5410, R14 ;  /* 0x000054100d897816 */ /* 0x000fc8000000000e */
[----:B------:R-:W-:Y:S01]  /*3550*/  PRMT R128, R12, 0x5410, R11 ;  /* 0x000054100c807816 */ /* 0x000fe2000000000b */
[----:B------:R-:W-:Y:S06]  /*3560*/  @!P0 BRA `(.L_x_2701) ;  /* 0x0000000000048947 */ /* 0x000fec0003800000 */
[----:B------:R-:W-:Y:S01]  /*3570*/  BPT.TRAP 0x1 ;  /* 0x000000040000795c */ /* 0x000fe20000300000 */
.L_x_2701:
[----:B------:R-:W-:Y:S01]  /*3580*/  IMAD R89, R212, 0x8, R22 ;  /* 0x00000008d4597824 */ /* 0x000fe200078e0216 */
[----:B------:R-:W-:Y:S01]  /*3590*/  SHF.L.U32 R90, R227, 0x1f, RZ ;  /* 0x0000001fe35a7819 */ /* 0x000fe200000006ff */
[----:B------:R-:W-:Y:S03]  /*35a0*/  BSSY B1, `(.L_x_2702) ;  /* 0x0000003000017945 */ /* 0x000fe60003800000 */
[----:B------:R-:W0:Y:S02]  /*35b0*/  SYNCS.PHASECHK.TRANS64.TRYWAIT P6, [R89+URZ+0x38890], R90 ;  /* 0x0388905a590075a7 */ /* 0x000e2400080c017f */
[----:B0-----:R-:W-:Y:S05]  /*35c0*/  @!P6 BRA `(.L_x_2703) ;  /* 0x000002bc0088e947 */ /* 0x001fea0003800000 */
.L_x_3086:
[----:B------:R-:W-:Y:S05]  /*35d0*/  BSYNC B1 ;  /* 0x0000000000017941 */ /* 0x000fea0003800000 */
.L_x_2702:
[----:B------:R-:W-:-:S03]  /*35e0*/  UMOV UR4, 0xffffffff ;  /* 0xffffffff00047882 */ /* 0x000fc60000000000 */
[----:B------:R-:W-:Y:S05]  /*35f0*/  BRA.DIV UR4, `(.L_x_2704) ;  /* 0x000002be04907947 */ /* 0x000fea000b800000 */
[----:B------:R1:W2:Y:S04]  /*3600*/  SHFL.IDX PT, R83, R119, RZ, 0x181f ;  /* 0x00181fff77537589 */ /* 0x0002a800000e0000 */
[----:B------:R1:W3:Y:S02]  /*3610*/  SHFL.IDX PT, R82, R120, RZ, 0x181f ;  /* 0x00181fff78527589 */ /* 0x0002e400000e0000 */
.L_x_3090:
        /* <DEDUP_REMOVED lines=12> */
[----:B0-----:R-:W-:Y:S01]  /*36e0*/  HADD2.F32 R156, -RZ, R13.H0_H0 ;  /* 0x2000000dff9c7230 */ /* 0x001fe20000004100 */
[--C-:B------:R-:W-:Y:S01]  /*36f0*/  SHF.R.U64 R78, R78, 0x10, R79.reuse ;  /* 0x000000104e4e7819 */ /* 0x100fe2000000124f */
[----:B------:R-:W-:Y:S01]  /*3700*/  HADD2.F32 R154, -RZ, R15.H0_H0 ;  /* 0x2000000fff9a7230 */ /* 0x000fe20000004100 */
[----:B------:R-:W-:Y:S02]  /*3710*/  SHF.R.U32.HI R152, RZ, 0x10, R79 ;  /* 0x00000010ff987819 */ /* 0x000fe4000001164f */
[----:B------:R-:W-:Y:S01]  /*3720*/  SHF.R.U32.HI R76, RZ, 0x10, R77 ;  /* 0x00000010ff4c7819 */ /* 0x000fe2000001164d */
[----:B------:R-:W-:Y:S02]  /*3730*/  HADD2.F32 R77, -RZ, R11.H0_H0 ;  /* 0x2000000bff4d7230 */ /* 0x000fe40000004100 */
[----:B------:R-:W-:Y:S02]  /*3740*/  HADD2.F32 R79, -RZ, R78.H0_H0 ;  /* 0x2000004eff4f7230 */ /* 0x000fe40000004100 */
[----:B------:R-:W-:-:S02]  /*3750*/  HADD2.F32 R11, -RZ, R152.H0_H0 ;  /* 0x20000098ff0b7230 */ /* 0x000fc40000004100 */
[----:B------:R-:W-:Y:S02]  /*3760*/  HADD2.F32 R152, -RZ, R13.H1_H1 ;  /* 0x3000000dff987230 */ /* 0x000fe40000004100 */
[-C--:B------:R-:W-:Y:S01]  /*3770*/  FMUL.FTZ R155, R156, R79.reuse ;  /* 0x0000004f9c9b7220 */ /* 0x080fe20000410000 */
[----:B------:R-:W-:Y:S02]  /*3780*/  HADD2.F32 R78, -RZ, R15.H1_H1 ;  /* 0x3000000fff4e7230 */ /* 0x000fe40000004100 */
[----:B------:R-:W-:Y:S02]  /*3790*/  HADD2.F32 R15, -RZ, R76.H0_H0 ;  /* 0x2000004cff0f7230 */ /* 0x000fe40000004100 */
[----:B------:R-:W-:Y:S01]  /*37a0*/  FMUL.FTZ R153, R152, R79 ;  /* 0x0000004f98997220 */ /* 0x000fe20000410000 */
[-C--:B------:R-:W-:Y:S01]  /*37b0*/  FMUL.FTZ R79, R154, R11.reuse ;  /* 0x0000000b9a4f7220 */ /* 0x080fe20000410000 */
[----:B------:R-:W-:Y:S01]  /*37c0*/  FMUL.FTZ R13, R78, R11 ;  /* 0x0000000b4e0d7220 */ /* 0x000fe20000410000 */
[-C--:B------:R-:W-:Y:S01]  /*37d0*/  FFMA.FTZ R76, R152, R77.reuse, R155 ;  /* 0x0000004d984c7223 */ /* 0x080fe2000001009b */
[----:B------:R-:W-:Y:S01]  /*37e0*/  FFMA.FTZ R11, R156, R77, -R153 ;  /* 0x0000004d9c0b7223 */ /* 0x000fe20000010899 */
        /* <DEDUP_REMOVED lines=24> */
.L_x_2710:
[----:B------:R-:W-:Y:S05]  /*3970*/  BSYNC B3 ;  /* 0x0000000000037941 */ /* 0x000fea0003800000 */
.L_x_2709:
[----:B0-----:R4:W-:Y:S02]  /*3980*/  ST.E.128 desc[UR60][R80.64], R12 ;  /* 0x0000000c50007985 */ /* 0x0019e4000c101d3c */
.L_x_2708:
[----:B------:R-:W-:Y:S05]  /*3990*/  BSYNC B2 ;  /* 0x0000000000027941 */ /* 0x000fea0003800000 */
.L_x_2707:
        /* <DEDUP_REMOVED lines=27> */
[----:B------:R-:W-:Y:S01]  /*3b50*/  FFMA.FTZ R78, R78, R11, R73 ;  /* 0x0000000b4e4e7223 */ /* 0x000fe20000010049 */
[----:B------:R-:W-:-:S02]  /*3b60*/  HADD2.F32 R74, -RZ, R161.H0_H0 ;  /* 0x200000a1ff4a7230 */ /* 0x000fc40000004100 */
[----:B------:R-:W-:Y:S01]  /*3b70*/  FFMA.FTZ R75, R80, R11, -R75 ;  /* 0x0000000b504b7223 */ /* 0x000fe2000001084b */
[--C-:B------:R-:W-:Y:S01]  /*3b80*/  HADD2.F32 R15, -RZ, R12.reuse.H1_H1 ;  /* 0x3000000cff0f7230 */ /* 0x100fe20000004100 */
[----:B------:R-:W-:Y:S01]  /*3b90*/  F2FP.F16.F32.PACK_AB R152, R13, R152 ;  /* 0x000000980d98723e */ /* 0x000fe200000000ff */
[----:B------:R-:W-:Y:S02]  /*3ba0*/  HADD2.F32 R73, -RZ, R12.H0_H0 ;  /* 0x2000000cff497230 */ /* 0x000fe40000004100 */
        /* <DEDUP_REMOVED lines=9> */
[C---:B------:R-:W-:Y:S01]  /*3c40*/  FMUL.FTZ R11, R14.reuse, R11 ;  /* 0x0000000b0e0b7220 */ /* 0x040fe20000410000 */
[----:B------:R-:W-:Y:S02]  /*3c50*/  IMAD.MOV.U32 R13, RZ, RZ, R75 ;  /* 0x000000ffff0d7224 */ /* 0x000fe400078e004b */
[-C--:B------:R-:W-:Y:S01]  /*3c60*/  FFMA.FTZ R80, R73, R72.reuse, -R80 ;  /* 0x0000004849507223 */ /* 0x080fe20000010850 */
[----:B------:R-:W-:Y:S01]  /*3c70*/  FFMA.FTZ R15, R15, R72, R74 ;  /* 0x000000480f0f7223 */ /* 0x000fe2000001004a */
[-C--:B------:R-:W-:Y:S01]  /*3c80*/  FFMA.FTZ R79, R14, R159.reuse, -R79 ;  /* 0x0000009f0e4f7223 */ /* 0x080fe2000001084f */
[----:B------:R-:W-:-:S03]  /*3c90*/  FFMA.FTZ R12, R12, R159, R11 ;  /* 0x0000009f0c0c7223 */ /* 0x000fc6000001000b */
[----:B------:R-:W-:Y:S01]  /*3ca0*/  F2FP.F16.F32.PACK_AB R74, R15, R80 ;  /* 0x000000500f4a723e */ /* 0x000fe200000000ff */
[----:B------:R-:W-:Y:S01]  /*3cb0*/  IMAD.MOV.U32 R15, RZ, RZ, R152 ;  /* 0x000000ffff0f7224 */ /* 0x000fe200078e0098 */
[----:B------:R-:W-:Y:S02]  /*3cc0*/  F2FP.F16.F32.PACK_AB R14, R12, R79 ;  /* 0x0000004f0c0e723e */ /* 0x000fe400000000ff */
[----:B------:R-:W-:-:S07]  /*3cd0*/  MOV R12, R74 ;  /* 0x0000004a000c7202 */ /* 0x000fce0000000f00 */
.L_x_2714:
[----:B------:R-:W-:Y:S05]  /*3ce0*/  BSYNC B3 ;  /* 0x0000000000037941 */ /* 0x000fea0003800000 */
.L_x_2713:
[----:B0-----:R0:W-:Y:S02]  /*3cf0*/  ST.E.128 desc[UR60][R76.64], R12 ;  /* 0x0000000c4c007985 */ /* 0x0011e4000c101d3c */
.L_x_2712:
[----:B------:R-:W-:Y:S05]  /*3d00*/  BSYNC B2 ;  /* 0x0000000000027941 */ /* 0x000fea0003800000 */
.L_x_2711:
        /* <DEDUP_REMOVED lines=11> */
[----:B------:R-:W-:Y:S01]  /*3dc0*/  SHF.R.U32.HI R71, RZ, 0x10, R71 ;  /* 0x00000010ff477819 */ /* 0x000fe20000011647 */
[----:B------:R-:W-:Y:S01]  /*3dd0*/  HADD2.F32 R70, -RZ, R15.H1_H1 ;  /* 0x3000000fff467230 */ /* 0x000fe20000004100 */
[--C-:B------:R-:W-:Y:S01]  /*3de0*/  SHF.R.U64 R74, R68, 0x10, R69.reuse ;  /* 0x00000010444a7819 */ /* 0x100fe20000001245 */
[----:B------:R-:W-:Y:S01]  /*3df0*/  HADD2.F32 R76, -RZ, R76.H0_H0 ;  /* 0x2000004cff4c7230 */ /* 0x000fe20000004100 */
[----:B------:R-:W-:Y:S01]  /*3e00*/  SHF.R.U32.HI R68, RZ, 0x10, R69 ;  /* 0x00000010ff447819 */ /* 0x000fe20000011645 */
[----:B------:R-:W-:Y:S02]  /*3e10*/  HADD2.F32 R71, -RZ, R71.H0_H0 ;  /* 0x20000047ff477230 */ /* 0x000fe40000004100 */
[--C-:B------:R-:W-:Y:S02]  /*3e20*/  HADD2.F32 R13, -RZ, R11.reuse.H1_H1 ;  /* 0x3000000bff0d7230 */ /* 0x100fe40000004100 */
[----:B------:R-:W-:-:S02]  /*3e30*/  HADD2.F32 R11, -RZ, R11.H0_H0 ;  /* 0x2000000bff0b7230 */ /* 0x000fc40000004100 */
[CC--:B------:R-:W-:Y:S01]  /*3e40*/  FMUL.FTZ R78, R70.reuse, R71.reuse ;  /* 0x00000047464e7220 */ /* 0x0c0fe20000410000 */
[----:B------:R-:W-:Y:S02]  /*3e50*/  HADD2.F32 R15, -RZ, R15.H0_H0 ;  /* 0x2000000fff0f7230 */ /* 0x000fe40000004100 */
[----:B------:R-:W-:Y:S02]  /*3e60*/  HADD2.F32 R74, -RZ, R74.H0_H0 ;  /* 0x2000004aff4a7230 */ /* 0x000fe40000004100 */
[----:B------:R-:W-:Y:S02]  /*3e70*/  HADD2.F32 R69, -RZ, R68.H0_H0 ;  /* 0x20000044ff457230 */ /* 0x000fe40000004100 */
[-C--:B------:R-:W-:Y:S01]  /*3e80*/  FMUL.FTZ R68, R13, R76.reuse ;  /* 0x0000004c0d447220 */ /* 0x080fe20000410000 */
[----:B------:R-:W-:Y:S01]  /*3e90*/  FMUL.FTZ R76, R11, R76 ;  /* 0x0000004c0b4c7220 */ /* 0x000fe20000410000 */
[----:B------:R-:W-:Y:S02]  /*3ea0*/  FMUL.FTZ R71, R15, R71 ;  /* 0x000000470f477220 */ /* 0x000fe40000410000 */
[-C--:B------:R-:W-:Y:S01]  /*3eb0*/  FFMA.FTZ R11, R11, R74.reuse, -R68 ;  /* 0x0000004a0b0b7223 */ /* 0x080fe20000010844 */
[----:B------:R-:W-:Y:S01]  /*3ec0*/  FFMA.FTZ R68, R13, R74, R76 ;  /* 0x0000004a0d447223 */ /* 0x000fe2000001004c */
[-C--:B------:R-:W-:Y:S01]  /*3ed0*/  FFMA.FTZ R70, R70, R69.reuse, R71 ;  /* 0x0000004546467223 */ /* 0x080fe20000010047 */
[----:B------:R-:W-:Y:S01]  /*3ee0*/  FFMA.FTZ R13, R15, R69, -R78 ;  /* 0x000000450f0d7223 */ /* 0x000fe2000001084e */
[----:B------:R-:W-:-:S02]  /*3ef0*/  HADD2.F32 R71, -RZ, R160.H0_H0 ;  /* 0x200000a0ff477230 */ /* 0x000fc40000004100 */
[----:B------:R-:W-:Y:S01]  /*3f00*/  HADD2.F32 R160, -RZ, R160.H1_H1 ;  /* 0x300000a0ffa07230 */ /* 0x000fe20000004100 */
[----:B------:R-:W-:Y:S01]  /*3f10*/  F2FP.F16.F32.PACK_AB R11, R68, R11 ;  /* 0x0000000b440b723e */ /* 0x000fe200000000ff */
[----:B------:R-:W-:Y:S02]  /*3f20*/  HADD2.F32 R74, -RZ, R12.H1_H1 ;  /* 0x3000000cff4a7230 */ /* 0x000fe40000004100 */
[----:B------:R-:W-:Y:S02]  /*3f30*/  HADD2.F32 R69, -RZ, R14.H1_H1 ;  /* 0x3000000eff457230 */ /* 0x000fe40000004100 */
[----:B------:R-:W-:Y:S02]  /*3f40*/  HADD2.F32 R12, -RZ, R12.H0_H0 ;  /* 0x2000000cff0c7230 */ /* 0x000fe40000004100 */
[----:B------:R-:W-:Y:S01]  /*3f50*/  FMUL.FTZ R75, R74, R71 ;  /* 0x000000474a4b7220 */ /* 0x000fe20000410000 */
[----:B------:R-:W-:Y:S02]  /*3f60*/  HADD2.F32 R14, -RZ, R14.H0_H0 ;  /* 0x2000000eff0e7230 */ /* 0x000fe40000004100 */
[----:B------:R-:W-:Y:S01]  /*3f70*/  FMUL.FTZ R77, R69, R160 ;  /* 0x000000a0454d7220 */ /* 0x000fe20000410000 */
[----:B------:R-:W-:-:S02]  /*3f80*/  HADD2.F32 R15, -RZ, R158.H0_H0 ;  /* 0x2000009eff0f7230 */ /* 0x000fc40000004100 */
[----:B------:R-:W-:Y:S01]  /*3f90*/  FMUL.FTZ R71, R12, R71 ;  /* 0x000000470c477220 */ /* 0x000fe20000410000 */
[----:B------:R-:W-:Y:S02]  /*3fa0*/  HADD2.F32 R158, -RZ, R158.H1_H1 ;  /* 0x3000009eff9e7230 */ /* 0x000fe40000004100 */
[----:B------:R-:W-:Y:S01]  /*3fb0*/  FMUL.FTZ R160, R14, R160 ;  /* 0x000000a00ea07220 */ /* 0x000fe20000410000 */
[-C--:B------:R-:W-:Y:S01]  /*3fc0*/  FFMA.FTZ R75, R12, R15.reuse, -R75 ;  /* 0x0000000f0c4b7223 */ /* 0x080fe2000001084b */
[----:B------:R-:W-:Y:S01]  /*3fd0*/  FFMA.FTZ R74, R74, R15, R71 ;  /* 0x0000000f4a4a7223 */ /* 0x000fe20000010047 */
[-C--:B------:R-:W-:Y:S01]  /*3fe0*/  FFMA.FTZ R77, R14, R158.reuse, -R77 ;  /* 0x0000009e0e4d7223 */ /* 0x080fe2000001084d */
[----:B------:R-:W-:Y:S01]  /*3ff0*/  FFMA.FTZ R160, R69, R158, R160 ;  /* 0x0000009e45a07223 */ /* 0x000fe200000100a0 */
[----:B------:R-:W-:Y:S02]  /*4000*/  F2FP.F16.F32.PACK_AB R15, R70, R13 ;  /* 0x0000000d460f723e */ /* 0x000fe400000000ff */
[----:B------:R-:W-:-:S02]  /*4010*/  F2FP.F16.F32.PACK_AB R12, R74, R75 ;  /* 0x0000004b4a0c723e */ /* 0x000fc400000000ff */
[----:B------:R-:W-:Y:S02]  /*4020*/  F2FP.F16.F32.PACK_AB R14, R160, R77 ;  /* 0x0000004da00e723e */ /* 0x000fe400000000ff */
[----:B------:R-:W-:-:S07]  /*4030*/  MOV R13, R11 ;  /* 0x0000000b000d7202 */ /* 0x000fce0000000f00 */
.L_x_2718:
[----:B------:R-:W-:Y:S05]  /*4040*/  BSYNC B3 ;  /* 0x0000000000037941 */ /* 0x000fea0003800000 */
.L_x_2717:
[----:B----4-:R0:W-:Y:S02]  /*4050*/  ST.E.128 desc[UR60][R72.64], R12 ;  /* 0x0000000c48007985 */ /* 0x0101e4000c101d3c */
.L_x_2716:
[----:B------:R-:W-:Y:S05]  /*4060*/  BSYNC B2 ;  /* 0x0000000000027941 */ /* 0x000fea0003800000 */
.L_x_2715:
        /* <DEDUP_REMOVED lines=22> */
[C---:B------:R-:W-:Y:S01]  /*41d0*/  FMUL.FTZ R74, R64.reuse, R67 ;  /* 0x00000043404a7220 */ /* 0x040fe20000410000 */
[-C--:B------:R-:W-:Y:S01]  /*41e0*/  FMUL.FTZ R72, R15, R70.reuse ;  /* 0x000000460f487220 */ /* 0x080fe20000410000 */
[----:B------:R-:W-:Y:S02]  /*41f0*/  FMUL.FTZ R70, R11, R70 ;  /* 0x000000460b467220 */ /* 0x000fe40000410000 */
[-C--:B------:R-:W-:Y:S01]  /*4200*/  FFMA.FTZ R74, R13, R65.reuse, R74 ;  /* 0x000000410d4a7223 */ /* 0x080fe2000001004a */
[----:B------:R-:W-:Y:S01]  /*4210*/  FFMA.FTZ R71, R64, R65, -R71 ;  /* 0x0000004140477223 */ /* 0x000fe20000010847 */
[----:B------:R-:W-:Y:S01]  /*4220*/  FFMA.FTZ R11, R11, R66, -R72 ;  /* 0x000000420b0b7223 */ /* 0x000fe20000010848 */
[----:B------:R-:W-:-:S02]  /*4230*/  HADD2.F32 R13, -RZ, R12.H1_H1 ;  /* 0x3000000cff0d7230 */ /* 0x000fc40000004100 */
[----:B------:R-:W-:Y:S01]  /*4240*/  FFMA.FTZ R72, R15, R66, R70 ;  /* 0x000000420f487223 */ /* 0x000fe20000010046 */
        /* <DEDUP_REMOVED lines=19> */
.L_x_2720:
[----:B------:R-:W-:Y:S05]  /*4380*/  BSYNC B2 ;  /* 0x0000000000027941 */ /* 0x000fea0003800000 */
.L_x_2719:
[----:B----4-:R0:W-:Y:S02]  /*4390*/  ST.E.128 desc[UR60][R68.64], R12 ;  /* 0x0000000c44007985 */ /* 0x0101e4000c101d3c */
.L_x_2706:
[----:B------:R-:W-:Y:S05]  /*43a0*/  BSYNC B1 ;  /* 0x0000000000017941 */ /* 0x000fea0003800000 */
.L_x_2705:
[----:B------:R-:W-:-:S03]  /*43b0*/  UMOV UR4, 0xffffffff ;  /* 0xffffffff00047882 */ /* 0x000fc60000000000 */
[----:B------:R-:W-:Y:S05]  /*43c0*/  BRA.DIV UR4, `(.L_x_2721) ;  /* 0x000002b204687947 */ /* 0x000fea000b800000 */
[----:B------:R0:W0:Y:S04]  /*43d0*/  SHFL.IDX PT, R67, R119, 0x1, 0x181f ;  /* 0x00381f0077437f89 */ /* 0x00002800000e0000 */
[----:B------:R0:W0:Y:S02]  /*43e0*/  SHFL.IDX PT, R66, R120, 0x1, 0x181f ;  /* 0x00381f0078427f89 */ /* 0x00002400000e0000 */
.L_x_3094:
        /* <DEDUP_REMOVED lines=29> */
[----:B------:R-:W-:-:S02]  /*45c0*/  HADD2.F32 R60, -RZ, R150.H1_H1 ;  /* 0x30000096ff3c7230 */ /* 0x000fc40000004100 */
[----:B------:R-:W-:Y:S01]  /*45d0*/  FFMA.FTZ R63, R11, R62, R68 ;  /* 0x0000003e0b3f7223 */ /* 0x000fe20000010044 */
[----:B------:R-:W-:Y:S02]  /*45e0*/  HADD2.F32 R11, -RZ, R12.H1_H1 ;  /* 0x3000000cff0b7230 */ /* 0x000fe40000004100 */
[----:B------:R-:W-:Y:S01]  /*45f0*/  FFMA.FTZ R72, R15, R61, -R72 ;  /* 0x0000003d0f487223 */ /* 0x000fe20000010848 */
[----:B------:R-:W-:Y:S02]  /*4600*/  HADD2.F32 R13, -RZ, R14.H1_H1 ;  /* 0x3000000eff0d7230 */ /* 0x000fe40000004100 */
[----:B------:R-:W-:Y:S02]  /*4610*/  HADD2.F32 R151, -RZ, R151.H0_H0 ;  /* 0x20000097ff977230 */ /* 0x000fe40000004100 */
[----:B------:R-:W-:Y:S01]  /*4620*/  FMUL.FTZ R61, R11, R60 ;  /* 0x0000003c0b3d7220 */ /* 0x000fe20000410000 */
[----:B------:R-:W-:Y:S02]  /*4630*/  HADD2.F32 R12, -RZ, R12.H0_H0 ;  /* 0x2000000cff0c7230 */ /* 0x000fe40000004100 */
[----:B------:R-:W-:-:S02]  /*4640*/  HADD2.F32 R14, -RZ, R14.H0_H0 ;  /* 0x2000000eff0e7230 */ /* 0x000fc40000004100 */
[-C--:B------:R-:W-:Y:S01]  /*4650*/  FMUL.FTZ R69, R13, R151.reuse ;  /* 0x000000970d457220 */ /* 0x080fe20000410000 */
[----:B------:R-:W-:Y:S02]  /*4660*/  HADD2.F32 R15, -RZ, R149.H1_H1 ;  /* 0x30000095ff0f7230 */ /* 0x000fe40000004100 */
        /* <DEDUP_REMOVED lines=11> */
.L_x_2727:
[----:B------:R-:W-:Y:S05]  /*4720*/  BSYNC B3 ;  /* 0x0000000000037941 */ /* 0x000fea0003800000 */
.L_x_2726:
[----:B----4-:R0:W-:Y:S02]  /*4730*/  ST.E.128 desc[UR60][R64.64], R12 ;  /* 0x0000000c40007985 */ /* 0x0101e4000c101d3c */
.L_x_2725:
[----:B------:R-:W-:Y:S05]  /*4740*/  BSYNC B2 ;  /* 0x0000000000027941 */ /* 0x000fea0003800000 */
.L_x_2724:
        /* <DEDUP_REMOVED lines=26> */
[-C--:B------:R-:W-:Y:S01]  /*48f0*/  FFMA.FTZ R59, R11, R58.reuse, R62 ;  /* 0x0000003a0b3b7223 */ /* 0x080fe2000001003e */
[----:B------:R-:W-:Y:S01]  /*4900*/  FFMA.FTZ R64, R13, R58, -R64 ;  /* 0x0000003a0d407223 */ /* 0x000fe20000010840 */
[----:B------:R-:W-:Y:S01]  /*4910*/  FFMA.FTZ R68, R15, R57, -R68 ;  /* 0x000000390f447223 */ /* 0x000fe20000010844 */
[----:B------:R-:W-:-:S02]  /*4920*/  HADD2.F32 R11, -RZ, R12.H1_H1 ;  /* 0x3000000cff0b7230 */ /* 0x000fc40000004100 */
[----:B------:R-:W-:Y:S01]  /*4930*/  FFMA.FTZ R63, R56, R57, R63 ;  /* 0x00000039383f7223 */ /* 0x000fe2000001003f */
[----:B------:R-:W-:Y:S02]  /*4940*/  HADD2.F32 R15, -RZ, R148.H1_H1 ;  /* 0x30000094ff0f7230 */ /* 0x000fe40000004100 */
[----:B------:R-:W-:Y:S02]  /*4950*/  HADD2.F32 R12, -RZ, R12.H0_H0 ;  /* 0x2000000cff0c7230 */ /* 0x000fe40000004100 */
[--C-:B------:R-:W-:Y:S02]  /*4960*/  HADD2.F32 R13, -RZ, R14.reuse.H1_H1 ;  /* 0x3000000eff0d7230 */ /* 0x100fe40000004100 */
[-C--:B------:R-:W-:Y:S01]  /*4970*/  FMUL.FTZ R57, R11, R15.reuse ;  /* 0x0000000f0b397220 */ /* 0x080fe20000410000 */
[----:B------:R-:W-:Y:S02]  /*4980*/  HADD2.F32 R14, -RZ, R14.H0_H0 ;  /* 0x2000000eff0e7230 */ /* 0x000fe40000004100 */
[----:B------:R-:W-:Y:S01]  /*4990*/  FMUL.FTZ R56, R12, R15 ;  /* 0x0000000f0c387220 */ /* 0x000fe20000410000 */
[----:B------:R-:W-:-:S02]  /*49a0*/  HADD2.F32 R148, -RZ, R148.H0_H0 ;  /* 0x20000094ff947230 */ /* 0x000fc40000004100 */
        /* <DEDUP_REMOVED lines=9> */
[----:B------:R-:W-:Y:S01]  /*4a40*/  F2FP.F16.F32.PACK_AB R14, R58, R15 ;  /* 0x0000000f3a0e723e */ /* 0x000fe200000000ff */
[----:B------:R-:W-:Y:S01]  /*4a50*/  IMAD.MOV.U32 R15, RZ, RZ, R63 ;  /* 0x000000ffff0f7224 */ /* 0x000fe200078e003f */
[----:B------:R-:W-:-:S07]  /*4a60*/  F2FP.F16.F32.PACK_AB R12, R56, R57 ;  /* 0x00000039380c723e */ /* 0x000fce00000000ff */
.L_x_2731:
[----:B------:R-:W-:Y:S05]  /*4a70*/  BSYNC B3 ;  /* 0x0000000000037941 */ /* 0x000fea0003800000 */
.L_x_2730:
[----:B----4-:R0:W-:Y:S02]  /*4a80*/  ST.E.128 desc[UR60][R60.64], R12 ;  /* 0x0000000c3c007985 */ /* 0x0101e4000c101d3c */
.L_x_2729:
[----:B------:R-:W-:Y:S05]  /*4a90*/  BSYNC B2 ;  /* 0x0000000000027941 */ /* 0x000fea0003800000 */
.L_x_2728:
        /* <DEDUP_REMOVED lines=49> */
.L_x_2735:
[----:B------:R-:W-:Y:S05]  /*4db0*/  BSYNC B3 ;  /* 0x0000000000037941 */ /* 0x000fea0003800000 */
.L_x_2734:
[----:B----4-:R0:W-:Y:S02]  /*4dc0*/  ST.E.128 desc[UR60][R56.64], R12 ;  /* 0x0000000c38007985 */ /* 0x0101e4000c101d3c */
.L_x_2733:
[----:B------:R-:W-:Y:S05]  /*4dd0*/  BSYNC B2 ;  /* 0x0000000000027941 */ /* 0x000fea0003800000 */
.L_x_2732:
        /* <DEDUP_REMOVED lines=48> */
.L_x_2737:
[----:B------:R-:W-:Y:S05]  /*50e0*/  BSYNC B2 ;  /* 0x0000000000027941 */ /* 0x000fea0003800000 */
.L_x_2736:
[----:B----4-:R0:W-:Y:S02]  /*50f0*/  ST.E.128 desc[UR60][R52.64], R12 ;  /* 0x0000000c34007985 */ /* 0x0101e4000c101d3c */
.L_x_2723:
[----:B------:R-:W-:Y:S05]  /*5100*/  BSYNC B1 ;  /* 0x0000000000017941 */ /* 0x000fea0003800000 */
.L_x_2722:
[----:B------:R-:W-:-:S03]  /*5110*/  UMOV UR4, 0xffffffff ;  /* 0xffffffff00047882 */ /* 0x000fc60000000000 */
[----:B------:R-:W-:Y:S05]  /*5120*/  BRA.DIV UR4, `(.L_x_2738) ;  /* 0x000002a6045c7947 */ /* 0x000fea000b800000 */
[----:B01----:R-:W0:Y:S04]  /*5130*/  SHFL.IDX PT, R119, R119, 0x2, 0x181f ;  /* 0x00581f0077777f89 */ /* 0x003e2800000e0000 */
[----:B------:R-:W1:Y:S02]  /*5140*/  SHFL.IDX PT, R120, R120, 0x2, 0x181f ;  /* 0x00581f0078787f89 */ /* 0x000e6400000e0000 */
.L_x_3098:
        /* <DEDUP_REMOVED lines=50> */
.L_x_2743:
[----:B------:R-:W-:Y:S05]  /*5470*/  BSYNC B2 ;  /* 0x0000000000027941 */ /* 0x000fea0003800000 */
.L_x_2742:
[----:B--2---:R0:W-:Y:S02]  /*5480*/  ST.E.128 desc[UR60][R48.64], R12 ;  /* 0x0000000c30007985 */ /* 0x0041e4000c101d3c */
.L_x_2741:
[----:B------:R-:W-:Y:S05]  /*5490*/  BSYNC B1 ;  /* 0x0000000000017941 */ /* 0x000fea0003800000 */
.L_x_2740:
        /* <DEDUP_REMOVED lines=49> */
.L_x_2747:
[----:B------:R-:W-:Y:S05]  /*57b0*/  BSYNC B2 ;  /* 0x0000000000027941 */ /* 0x000fea0003800000 */
.L_x_2746:
[----:B----4-:R0:W-:Y:S02]  /*57c0*/  ST.E.128 desc[UR60][R44.64], R12 ;  /* 0x0000000c2c007985 */ /* 0x0101e4000c101d3c */
.L_x_2745:
[----:B------:R-:W-:Y:S05]  /*57d0*/  BSYNC B1 ;  /* 0x0000000000017941 */ /* 0x000fea0003800000 */
.L_x_2744:
        /* <DEDUP_REMOVED lines=49> */
.L_x_2751:
[----:B------:R-:W-:Y:S05]  /*5af0*/  BSYNC B2 ;  /* 0x0000000000027941 */ /* 0x000fea0003800000 */
.L_x_2750:
[----:B----4-:R0:W-:Y:S02]  /*5b00*/  ST.E.128 desc[UR60][R40.64], R12 ;  /* 0x0000000c28007985 */ /* 0x0101e4000c101d3c */
.L_x_2749:
[----:B------:R-:W-:Y:S05]  /*5b10*/  BSYNC B1 ;  /* 0x0000000000017941 */ /* 0x000fea0003800000 */
.L_x_2748:
        /* <DEDUP_REMOVED lines=48> */
.L_x_2753:
[----:B------:R-:W-:Y:S05]  /*5e20*/  BSYNC B1 ;  /* 0x0000000000017941 */ /* 0x000fea0003800000 */
.L_x_2752:
[----:B----4-:R0:W-:Y:S01]  /*5e30*/  ST.E.128 desc[UR60][R36.64], R12 ;  /* 0x0000000c24007985 */ /* 0x0101e2000c101d3c */
[----:B------:R-:W-:Y:S05]  /*5e40*/  BRA `(.L_x_2739) ;  /* 0x0000004000ac7947 */ /* 0x000fea0003800000 */
.L_x_2694:
        /* <DEDUP_REMOVED lines=17> */
[----:B------:R-:W-:Y:S02]  /*5f60*/  IADD3.X R35, R11, R6, RZ, P0, !PT ;  /* 0x000000060b237210 */ /* 0x000fe400007fe4ff */
[----:B------:R-:W-:Y:S02]  /*5f70*/  CS2R R38, SRZ ;  /* 0x0000000000267805 */ /* 0x000fe4000001ff00 */
[----:B------:R-:W-:Y:S01]  /*5f80*/  LEA R48, P4, R34, UR4, 0x1 ;  /* 0x0000000422307c11 */ /* 0x000fe2000f8808ff */
[----:B------:R-:W-:Y:S01]  /*5f90*/  IMAD.X R33, R80, 0x1, R8, P5 ;  /* 0x0000000150217824 */ /* 0x000fe200028e0608 */
        /* <DEDUP_REMOVED lines=11> */
[----:B------:R-:W-:-:S03]  /*6050*/  CS2R R32, SRZ ;  /* 0x0000000000207805 */ /* 0x000fc6000001ff00 */
[----:B------:R0:W5:Y:S04]  /*6060*/  @!P5 LDG.E.128 R40, desc[UR60][R52.64+0x80] ;  /* 0x0000803c3428d981 */ /* 0x000168000c1e1d00 */
[----:B------:R0:W5:Y:S04]  /*6070*/  @!P4 LDG.E.128 R36, desc[UR60][R48.64] ;  /* 0x0000003c3024c981 */ /* 0x000168000c1e1d00 */
[----:B------:R0:W5:Y:S04]  /*6080*/  @!P5 LDG.E.128 R32, desc[UR60][R48.64+0x80] ;  /* 0x0000803c3020d981 */ /* 0x000168000c1e1d00 */
[----:B------:R0:W5:Y:S02]  /*6090*/  @!P4 LDG.E.128 R44, desc[UR60][R52.64] ;  /* 0x0000003c342cc981 */ /* 0x000164000c1e1d00 */
.L_x_2755:
[----:B------:R-:W-:Y:S05]  /*60a0*/  BSYNC B1 ;  /* 0x0000000000017941 */ /* 0x000fea0003800000 */
.L_x_2754:
        /* <DEDUP_REMOVED lines=33> */
[----:B------:R-:W-:Y:S02]  /*62c0*/  PRMT R159, R159, 0x5410, R48 ;  /* 0x000054109f9f7816 */ /* 0x000fe40000000030 */
[----:B------:R-:W-:Y:S02]  /*62d0*/  CS2R R60, SRZ ;  /* 0x00000000003c7805 */ /* 0x000fe4000001ff00 */
        /* <DEDUP_REMOVED lines=30> */
.L_x_2757:
[----:B------:R-:W-:Y:S05]  /*64c0*/  BSYNC B1 ;  /* 0x0000000000017941 */ /* 0x000fea0003800000 */
.L_x_2756:
        /* <DEDUP_REMOVED lines=9> */
[----:B------:R-:W-:Y:S01]  /*6560*/  CS2R R78, SRZ ;  /* 0x00000000004e7805 */ /* 0x000fe2000001ff00 */
[----:B-----5:R-:W-:Y:S01]  /*6570*/  IMAD.MOV.U32 R81, RZ, RZ, R50 ;  /* 0x000000ffff517224 */ /* 0x020fe200078e0032 */
[----:B------:R-:W-:-:S03]  /*6580*/  CS2R R76, SRZ ;  /* 0x00000000004c7805 */ /* 0x000fc6000001ff00 */
[----:B------:R-:W-:Y:S05]  /*6590*/  @P5 BRA `(.L_x_2759) ;  /* 0x0000000000505947 */ /* 0x000fea0003800000 */
[----:B------:R-:W-:Y:S01]  /*65a0*/  IADD3 R14, P0, P6, R100, R109, R14 ;  /* 0x0000006d640e7210 */ /* 0x000fe20007e1e00e */
[----:B------:R-:W-:Y:S01]  /*65b0*/  ULDC.64 UR4, c[0x0][0x3e8] ;  /* 0x0000fa0000047ab9 */ /* 0x000fe20000000a00 */
[----:B------:R-:W-:Y:S02]  /*65c0*/  ULDC.64 UR6, c[0x0][0x400] ;  /* 0x0001000000067ab9 */ /* 0x000fe40000000a00 */
        /* <DEDUP_REMOVED lines=17> */
.L_x_2759:
[----:B------:R-:W-:Y:S05]  /*66e0*/  BSYNC B1 ;  /* 0x0000000000017941 */ /* 0x000fea0003800000 */
.L_x_2758:
[----:B------:R-:W2:Y:S01]  /*66f0*/  LDL R11, [R1+0x5c] ;  /* 0x00005c00010b7983 */ /* 0x000ea20000100800 */
[----:B0-----:R-:W-:Y:S01]  /*6700*/  IMAD.MOV.U32 R12, RZ, RZ, R48 ;  /* 0x000000ffff0c7224 */ /* 0x001fe200078e0030 */
[----:B------:R-:W-:Y:S01]  /*6710*/  PRMT R150, R81, 0x7610, R150 ;  /* 0x0000761051967816 */ /* 0x000fe20000000096 */
[----:B------:R-:W-:Y:S02]  /*6720*/  IMAD.MOV.U32 R13, RZ, RZ, R49 ;  /* 0x000000ffff0d7224 */ /* 0x000fe400078e0031 */
[----:B------:R-:W-:-:S03]  /*6730*/  IMAD.MOV.U32 R14, RZ, RZ, R54 ;  /* 0x000000ffff0e7224 */ /* 0x000fc600078e0036 */
[----:B------:R-:W-:Y:S01]  /*6740*/  PRMT R151, R12, 0x5410, R13 ;  /* 0x000054100c977816 */ /* 0x000fe2000000000d */
[----:B------:R-:W-:Y:S01]  /*6750*/  IMAD.MOV.U32 R12, RZ, RZ, R52 ;  /* 0x000000ffff0c7224 */ /* 0x000fe200078e0034 */
[----:B------:R-:W-:Y:S01]  /*6760*/  PRMT R161, R14, 0x7610, R161 ;  /* 0x000076100ea17816 */ /* 0x000fe200000000a1 */
[----:B------:R-:W-:Y:S02]  /*6770*/  IMAD.MOV.U32 R13, RZ, RZ, R53 ;  /* 0x000000ffff0d7224 */ /* 0x000fe400078e0035 */
[----:B------:R-:W-:-:S03]  /*6780*/  IMAD.MOV.U32 R14, RZ, RZ, R58 ;  /* 0x000000ffff0e7224 */ /* 0x000fc600078e003a */
[----:B------:R-:W-:Y:S01]  /*6790*/  PRMT R165, R13, 0x7610, R165 ;  /* 0x000076100da57816 */ /* 0x000fe200000000a5 */
[----:B------:R-:W-:Y:S01]  /*67a0*/  IMAD.MOV.U32 R13, RZ, RZ, R57 ;  /* 0x000000ffff0d7224 */ /* 0x000fe200078e0039 */
[----:B------:R-:W-:Y:S01]  /*67b0*/  PRMT R152, R14, 0x7610, R152 ;  /* 0x000076100e987816 */ /* 0x000fe20000000098 */
[----:B------:R-:W-:-:S05]  /*67c0*/  IMAD.MOV.U32 R14, RZ, RZ, R62 ;  /* 0x000000ffff0e7224 */ /* 0x000fca00078e003e */
[----:B------:R-:W-:Y:S01]  /*67d0*/  PRMT R161, R161, 0x5410, R14 ;  /* 0x00005410a1a17816 */ /* 0x000fe2000000000e */
[----:B-----5:R-:W-:-:S05]  /*67e0*/  IMAD.MOV.U32 R14, RZ, RZ, R66 ;  /* 0x000000ffff0e7224 */ /* 0x020fca00078e0042 */
[----:B------:R-:W-:Y:S01]  /*67f0*/  PRMT R142, R14, 0x7610, R142 ;  /* 0x000076100e8e7816 */ /* 0x000fe2000000008e */
[----:B------:R-:W-:-:S05]  /*6800*/  IMAD.MOV.U32 R14, RZ, RZ, R70 ;  /* 0x000000ffff0e7224 */ /* 0x000fca00078e0046 */
[----:B------:R-:W-:Y:S01]  /*6810*/  PRMT R147, R14, 0x7610, R147 ;  /* 0x000076100e937816 */ /* 0x000fe20000000093 */
[----:B------:R-:W-:-:S05]  /*6820*/  IMAD.MOV.U32 R14, RZ, RZ, R74 ;  /* 0x000000ffff0e7224 */ /* 0x000fca00078e004a */
[----:B------:R-:W-:Y:S01]  /*6830*/  PRMT R144, R14, 0x7610, R144 ;  /* 0x000076100e907816 */ /* 0x000fe20000000090 */
[----:B------:R-:W-:Y:S01]  /*6840*/  IMAD.MOV.U32 R14, RZ, RZ, R77 ;  /* 0x000000ffff0e7224 */ /* 0x000fe200078e004d */
[----:B--2---:R-:W-:Y:S02]  /*6850*/  R2UR UR4, R11 ;  /* 0x000000000b0472ca */ /* 0x004fe400000e0000 */
[----:B------:R-:W-:-:S04]  /*6860*/  MOV R11, R51 ;  /* 0x00000033000b7202 */ /* 0x000fc80000000f00 */
[----:B------:R-:W-:Y:S02]  /*6870*/  PRMT R150, R150, 0x5410, R11 ;  /* 0x0000541096967816 */ /* 0x000fe4000000000b */
[----:B------:R-:W-:-:S04]  /*6880*/  MOV R11, R55 ;  /* 0x00000037000b7202 */ /* 0x000fc80000000f00 */
[----:B------:R-:W-:Y:S01]  /*6890*/  PRMT R154, R12, 0x5410, R11 ;  /* 0x000054100c9a7816 */ /* 0x000fe2000000000b */
[----:B------:R-:W-:Y:S01]  /*68a0*/  IMAD.MOV.U32 R12, RZ, RZ, R56 ;  /* 0x000000ffff0c7224 */ /* 0x000fe200078e0038 */
[----:B------:R-:W-:Y:S01]  /*68b0*/  MOV R11, R59 ;  /* 0x0000003b000b7202 */ /* 0x000fe20000000f00 */
[----:B------:R-:W-:-:S03]  /*68c0*/  UISETP.NE.AND UP0, UPT, UR4, 0x3, UPT ;  /* 0x000000030400788c */ /* 0x000fc6000bf05270 */
[----:B------:R-:W-:Y:S01]  /*68d0*/  PRMT R153, R12, 0x5410, R13 ;  /* 0x000054100c997816 */ /* 0x000fe2000000000d */
[----:B------:R-:W-:Y:S01]  /*68e0*/  IMAD.MOV.U32 R12, RZ, RZ, R60 ;  /* 0x000000ffff0c7224 */ /* 0x000fe200078e003c */
[----:B------:R-:W-:Y:S01]  /*68f0*/  PRMT R152, R152, 0x5410, R11 ;  /* 0x0000541098987816 */ /* 0x000fe2000000000b */
[----:B------:R-:W-:Y:S01]  /*6900*/  IMAD.MOV.U32 R13, RZ, RZ, R61 ;  /* 0x000000ffff0d7224 */ /* 0x000fe200078e003d */
[----:B------:R-:W-:Y:S02]  /*6910*/  MOV R11, R63 ;  /* 0x0000003f000b7202 */ /* 0x000fe40000000f00 */
[----:B------:R-:W-:Y:S02]  /*6920*/  PLOP3.LUT P0, PT, PT, PT, UP0, 0x80, 0x0 ;  /* 0x000000000000781c */ /* 0x000fe40003f0f008 */
        /* <DEDUP_REMOVED lines=24> */
.L_x_2760:
[----:B------:R-:W-:Y:S01]  /*6ab0*/  IMAD R89, R212, 0x8, R22 ;  /* 0x00000008d4597824 */ /* 0x000fe200078e0216 */
[----:B------:R-:W-:Y:S01]  /*6ac0*/  SHF.L.U32 R90, R227, 0x1f, RZ ;  /* 0x0000001fe35a7819 */ /* 0x000fe200000006ff */
[----:B------:R-:W0:Y:S01]  /*6ad0*/  LDC R136, c[0x0][0x2f4] ;  /* 0x0000bd00ff887b82 */ /* 0x000e220000000800 */
[----:B------:R-:W-:Y:S02]  /*6ae0*/  BSSY B1, `(.L_x_2761) ;  /* 0x0000003000017945 */ /* 0x000fe40003800000 */
[----:B------:R-:W1:Y:S02]  /*6af0*/  SYNCS.PHASECHK.TRANS64.TRYWAIT P6, [R89+URZ+0x38890], R90 ;  /* 0x0388905a590075a7 */ /* 0x000e6400080c017f */
[----:B-1----:R-:W-:Y:S05]  /*6b00*/  @!P6 BRA `(.L_x_2762) ;  /* 0x0000028c0030e947 */ /* 0x002fea0003800000 */
.L_x_3099:
[----:B------:R-:W-:Y:S05]  /*6b10*/  BSYNC B1 ;  /* 0x0000000000017941 */ /* 0x000fea0003800000 */
.L_x_2761:
[----:B------:R-:W-:Y:S01]  /*6b20*/  UMOV UR4, 0xffffffff ;  /* 0xffffffff00047882 */ /* 0x000fe20000000000 */
[----:B0-----:R-:W-:Y:S02]  /*6b30*/  IADD3 R137, -R115, R136, RZ ;  /* 0x0000008873897210 */ /* 0x001fe40007ffe1ff */
[----:B------:R-:W-:Y:S05]  /*6b40*/  BRA.DIV UR4, `(.L_x_2763) ;  /* 0x0000028e04347947 */ /* 0x000fea000b800000 */
[----:B------:R0:W2:Y:S04]  /*6b50*/  SHFL.IDX PT, R125, R119, RZ, 0x181f ;  /* 0x00181fff777d7589 */ /* 0x0000a800000e0000 */
[----:B------:R0:W3:Y:S02]  /*6b60*/  SHFL.IDX PT, R124, R120, RZ, 0x181f ;  /* 0x00181fff787c7589 */ /* 0x0000e400000e0000 */
.L_x_3103:
[----:B------:R-:W-:Y:S04]  /*6b70*/  BSSY B1, `(.L_x_2764) ;  /* 0x00000ec000017945 */ /* 0x000fe80003800000 */
[----:B------:R-:W-:Y:S05]  /*6b80*/  @P3 BRA `(.L_x_2765) ;  /* 0x0000000c00a83947 */ /* 0x000fea0003800000 */
[----:B------:R-:W-:Y:S01]  /*6b90*/  ISETP.NE.AND P3, PT, R4, RZ, PT ;  /* 0x000000ff0400720c */ /* 0x000fe20003f65270 */
[----:B------:R-:W-:-:S12]  /*6ba0*/  BSSY B2, `(.L_x_2766) ;  /* 0x0000074000027945 */ /* 0x000fd80003800000 */
[----:B------:R-:W-:Y:S05]  /*6bb0*/  @!P3 BRA `(.L_x_2767) ;  /* 0x0000000400c8b947 */ /* 0x000fea0003800000 */
[----:B------:R-:W4:Y:S01]  /*6bc0*/  LDL R14, [R1+0x50] ;  /* 0x00005000010e7983 */ /* 0x000f220000100800 */
        /* <DEDUP_REMOVED lines=14> */
[----:B------:R-:W-:Y:S02]  /*6cb0*/  ISETP.GE.AND P3, PT, R129, R136, PT ;  /* 0x000000888100720c */ /* 0x000fe40003f66270 */
[----:B------:R-:W-:Y:S01]  /*6cc0*/  LOP3.LUT R11, R11, R13, RZ, 0x3c, !PT ;  /* 0x0000000d0b0b7212 */ /* 0x000fe200078e3cff */
[----:B------:R-:W-:-:S10]  /*6cd0*/  IMAD R13, R212, 0x5000, R134 ;  /* 0x00005000d40d7824 */ /* 0x000fd400078e0286 */
[----:B------:R-:W-:-:S04]  /*6ce0*/  @!P3 IMAD.WIDE R128, R129, 0x2, R124 ;  /* 0x000000028180b825 */ /* 0x000fc800078e027c */
[----:B----4-:R-:W-:-:S04]  /*6cf0*/  IMAD R12, R12, 0x1400, R14 ;  /* 0x000014000c0c7824 */ /* 0x010fc800078e020e */
[----:B------:R-:W-:Y:S02]  /*6d00*/  IMAD.IADD R11, R12, 0x1, R11 ;  /* 0x000000010c0b7824 */ /* 0x000fe400078e020b */
[----:B------:R-:W-:Y:S02]  /*6d10*/  IMAD R12, R13, 0x2, R22 ;  /* 0x000000020d0c7824 */ /* 0x000fe400078e0216 */
[----:B------:R-:W-:-:S04]  /*6d20*/  IMAD R11, R212, 0x5000, R11 ;  /* 0x00005000d40b7824 */ /* 0x000fc800078e020b */
[----:B------:R-:W2:Y:S01]  /*6d30*/  LDS.128 R12, [R12+0x24400] ;  /* 0x024400000c0c7984 */ /* 0x000ea20000000c00 */
[----:B------:R-:W-:-:S06]  /*6d40*/  LEA R80, R11, R22, 0x1 ;  /* 0x000000160b507211 */ /* 0x000fcc00078e08ff */
[----:B------:R-:W3:Y:S01]  /*6d50*/  LDS.128 R80, [R80+0x24400] ;  /* 0x0244000050507984 */ /* 0x000ee20000000c00 */
[----:B------:R-:W-:Y:S05]  /*6d60*/  @P6 BRA `(.L_x_2769) ;  /* 0x0000000400506947 */ /* 0x000fea0003800000 */
[----:B------:R-:W-:Y:S01]  /*6d70*/  SHF.R.U64 R11, R36, 0x10, R37 ;  /* 0x00000010240b7819 */ /* 0x000fe20000001225 */
[----:B--2---:R-:W-:Y:S01]  /*6d80*/  HADD2.F32 R158, -RZ, R13.H0_H0 ;  /* 0x2000000dff9e7230 */ /* 0x004fe20000004100 */
[--C-:B------:R-:W-:Y:S01]  /*6d90*/  SHF.R.U64 R36, R44, 0x10, R45.reuse ;  /* 0x000000102c247819 */ /* 0x100fe2000000122d */
[----:B------:R-:W-:Y:S01]  /*6da0*/  HADD2.F32 R155, -RZ, R155.H0_H0 ;  /* 0x2000009bff9b7230 */ /* 0x000fe20000004100 */
[----:B------:R-:W-:Y:S01]  /*6db0*/  SHF.R.U32.HI R44, RZ, 0x10, R45 ;  /* 0x00000010ff2c7819 */ /* 0x000fe2000001162d */
[----:B------:R-:W-:Y:S01]  /*6dc0*/  HADD2.F32 R13, -RZ, R13.H1_H1 ;  /* 0x3000000dff0d7230 */ /* 0x000fe20000004100 */
[--C-:B------:R-:W-:Y:S01]  /*6dd0*/  SHF.R.U64 R45, R46, 0x10, R47.reuse ;  /* 0x000000102e2d7819 */ /* 0x100fe2000000122f */
[----:B------:R-:W-:Y:S01]  /*6de0*/  HADD2.F32 R36, -RZ, R36.H0_H0 ;  /* 0x20000024ff247230 */ /* 0x000fe20000004100 */
[----:B------:R-:W-:Y:S01]  /*6df0*/  SHF.R.U32.HI R46, RZ, 0x10, R47 ;  /* 0x00000010ff2e7819 */ /* 0x000fe2000001162f */
[----:B------:R-:W-:Y:S01]  /*6e00*/  HADD2.F32 R47, -RZ, R156.H0_H0 ;  /* 0x2000009cff2f7230 */ /* 0x000fe20000004100 */
[----:B------:R-:W-:Y:S01]  /*6e10*/  SHF.R.U32.HI R37, RZ, 0x10, R37 ;  /* 0x00000010ff257819 */ /* 0x000fe20000011625 */
[--C-:B---3--:R-:W-:Y:S01]  /*6e20*/  HADD2.F32 R156, -RZ, R81.reuse.H0_H0 ;  /* 0x20000051ff9c7230 */ /* 0x108fe20000004100 */
[--C-:B------:R-:W-:Y:S01]  /*6e30*/  SHF.R.U64 R38, R38, 0x10, R39.reuse ;  /* 0x0000001026267819 */ /* 0x100fe20000001227 */
[----:B------:R-:W-:Y:S01]  /*6e40*/  HADD2.F32 R81, -RZ, R81.H1_H1 ;  /* 0x30000051ff517230 */ /* 0x000fe20000004100 */
[----:B------:R-:W-:Y:S01]  /*6e50*/  SHF.R.U32.HI R39, RZ, 0x10, R39 ;  /* 0x00000010ff277819 */ /* 0x000fe20000011627 */
[----:B------:R-:W-:-:S02]  /*6e60*/  HADD2.F32 R160, -RZ, R37.H0_H0 ;  /* 0x20000025ffa07230 */ /* 0x000fc40000004100 */
[-C--:B------:R-:W-:Y:S01]  /*6e70*/  FMUL.FTZ R37, R156, R47.reuse ;  /* 0x0000002f9c257220 */ /* 0x080fe20000410000 */
[----:B------:R-:W-:Y:S02]  /*6e80*/  HADD2.F32 R44, -RZ, R44.H0_H0 ;  /* 0x2000002cff2c7230 */ /* 0x000fe40000004100 */
[C---:B------:R-:W-:Y:S01]  /*6e90*/  FMUL.FTZ R47, R158.reuse, R47 ;  /* 0x0000002f9e2f7220 */ /* 0x040fe20000410000 */
[----:B------:R-:W-:Y:S02]  /*6ea0*/  HADD2.F32 R46, -RZ, R46.H0_H0 ;  /* 0x2000002eff2e7230 */ /* 0x000fe40000004100 */
[-C--:B------:R-:W-:Y:S01]  /*6eb0*/  FFMA.FTZ R37, R158, R155.reuse, -R37 ;  /* 0x0000009b9e257223 */ /* 0x080fe20000010825 */
[----:B------:R-:W-:Y:S02]  /*6ec0*/  HADD2.F32 R158, -RZ, R15.H0_H0 ;  /* 0x2000000fff9e7230 */ /* 0x000fe40000004100 */
[----:B------:R-:W-:Y:S01]  /*6ed0*/  FMUL.FTZ R162, R81, R44 ;  /* 0x0000002c51a27220 */ /* 0x000fe20000410000 */
[----:B------:R-:W-:Y:S01]  /*6ee0*/  FFMA.FTZ R47, R156, R155, R47 ;  /* 0x0000009b9c2f7223 */ /* 0x000fe2000001002f */
[----:B------:R-:W-:-:S02]  /*6ef0*/  HADD2.F32 R156, -RZ, R83.H0_H0 ;  /* 0x20000053ff9c7230 */ /* 0x000fc40000004100 */
[C---:B------:R-:W-:Y:S01]  /*6f00*/  FMUL.FTZ R44, R13.reuse, R44 ;  /* 0x0000002c0d2c7220 */ /* 0x040fe20000410000 */
[----:B------:R-:W-:Y:S02]  /*6f10*/  HADD2.F32 R83, -RZ, R83.H1_H1 ;  /* 0x30000053ff537230 */ /* 0x000fe40000004100 */
[-C--:B------:R-:W-:Y:S01]  /*6f20*/  FFMA.FTZ R162, R13, R160.reuse, -R162 ;  /* 0x000000a00da27223 */ /* 0x080fe200000108a2 */
[----:B------:R-:W-:Y:S02]  /*6f30*/  HADD2.F32 R15, -RZ, R15.H1_H1 ;  /* 0x3000000fff0f7230 */ /* 0x000fe40000004100 */
[----:B------:R-:W-:Y:S01]  /*6f40*/  FFMA.FTZ R44, R81, R160, R44 ;  /* 0x000000a0512c7223 */ /* 0x000fe2000001002c */
[----:B------:R-:W-:Y:S02]  /*6f50*/  HADD2.F32 R13, -RZ, R164.H0_H0 ;  /* 0x200000a4ff0d7230 */ /* 0x000fe40000004100 */
[----:B------:R-:W-:Y:S01]  /*6f60*/  FMUL.FTZ R164, R83, R46 ;  /* 0x0000002e53a47220 */ /* 0x000fe20000410000 */
[----:B------:R-:W-:-:S02]  /*6f70*/  HADD2.F32 R160, -RZ, R39.H0_H0 ;  /* 0x20000027ffa07230 */ /* 0x000fc40000004100 */
[----:B------:R-:W-:Y:S01]  /*6f80*/  FMUL.FTZ R46, R15, R46 ;  /* 0x0000002e0f2e7220 */ /* 0x000fe20000410000 */
[----:B------:R-:W-:Y:S02]  /*6f90*/  HADD2.F32 R81, -RZ, R157.H1_H1 ;  /* 0x3000009dff517230 */ /* 0x000fe40000004100 */
[-C--:B------:R-:W-:Y:S01]  /*6fa0*/  FMUL.FTZ R39, R156, R13.reuse ;  /* 0x0000000d9c277220 */ /* 0x080fe20000410000 */
[C---:B------:R-:W-:Y:S01]  /*6fb0*/  FMUL.FTZ R13, R158.reuse, R13 ;  /* 0x0000000d9e0d7220 */ /* 0x040fe20000410000 */
[-C--:B------:R-:W-:Y:S01]  /*6fc0*/  FFMA.FTZ R46, R83, R160.reuse, R46 ;  /* 0x000000a0532e7223 */ /* 0x080fe2000001002e */
[----:B------:R-:W-:Y:S02]  /*6fd0*/  HADD2.F32 R83, -RZ, R80.H1_H1 ;  /* 0x30000050ff537230 */ /* 0x000fe40000004100 */
[-C--:B------:R-:W-:Y:S01]  /*6fe0*/  FFMA.FTZ R39, R158, R81.reuse, -R39 ;  /* 0x000000519e277223 */ /* 0x080fe20000010827 */
[----:B------:R-:W-:Y:S02]  /*6ff0*/  HADD2.F32 R155, -RZ, R12.H1_H1 ;  /* 0x3000000cff9b7230 */ /* 0x000fe40000004100 */
[----:B------:R-:W-:Y:S01]  /*7000*/  FFMA.FTZ R13, R156, R81, R13 ;  /* 0x000000519c0d7223 */ /* 0x000fe2000001000d */
[----:B------:R-:W-:Y:S01]  /*7010*/  FFMA.FTZ R164, R15, R160, -R164 ;  /* 0x000000a00fa47223 */ /* 0x000fe200000108a4 */
[----:B------:R-:W-:Y:S01]  /*7020*/  HADD2.F32 R15, -RZ, R170.H0_H0 ;  /* 0x200000aaff0f7230 */ /* 0x000fe20000004100 */
[----:B------:R-:W-:Y:S01]  /*7030*/  F2FP.F16.F32.PACK_AB R37, R162, R37 ;  /* 0x00000025a225723e */ /* 0x000fe200000000ff */
[----:B------:R-:W-:-:S02]  /*7040*/  HADD2.F32 R158, -RZ, R80.H0_H0 ;  /* 0x20000050ff9e7230 */ /* 0x000fc40000004100 */
[-C--:B------:R-:W-:Y:S01]  /*7050*/  FMUL.FTZ R80, R83, R36.reuse ;  /* 0x0000002453507220 */ /* 0x080fe20000410000 */
[----:B------:R-:W-:Y:S02]  /*7060*/  HADD2.F32 R156, -RZ, R12.H0_H0 ;  /* 0x2000000cff9c7230 */ /* 0x000fe40000004100 */
[----:B------:R-:W-:Y:S01]  /*7070*/  FMUL.FTZ R36, R155, R36 ;  /* 0x000000249b247220 */ /* 0x000fe20000410000 */
[----:B------:R-:W-:Y:S02]  /*7080*/  HADD2.F32 R12, -RZ, R11.H0_H0 ;  /* 0x2000000bff0c7230 */ /* 0x000fe40000004100 */
[-C--:B------:R-:W-:Y:S01]  /*7090*/  FMUL.FTZ R11, R158, R15.reuse ;  /* 0x0000000f9e0b7220 */ /* 0x080fe20000410000 */
[----:B------:R-:W-:Y:S02]  /*70a0*/  HADD2.F32 R81, -RZ, R159.H0_H0 ;  /* 0x2000009fff517230 */ /* 0x000fe40000004100 */
[----:B------:R-:W-:Y:S01]  /*70b0*/  FMUL.FTZ R15, R156, R15 ;  /* 0x0000000f9c0f7220 */ /* 0x000fe20000410000 */
[----:B------:R-:W-:-:S02]  /*70c0*/  HADD2.F32 R45, -RZ, R45.H0_H0 ;  /* 0x2000002dff2d7230 */ /* 0x000fc40000004100 */
[-C--:B------:R-:W-:Y:S01]  /*70d0*/  FFMA.FTZ R80, R155, R12.reuse, -R80 ;  /* 0x0000000c9b507223 */ /* 0x080fe20000010850 */
[----:B------:R-:W-:Y:S01]  /*70e0*/  FFMA.FTZ R36, R83, R12, R36 ;  /* 0x0000000c53247223 */ /* 0x000fe20000010024 */
[----:B------:R-:W-:Y:S02]  /*70f0*/  HADD2.F32 R155, -RZ, R82.H0_H0 ;  /* 0x20000052ff9b7230 */ /* 0x000fe40000004100 */
[-C--:B------:R-:W-:Y:S01]  /*7100*/  FFMA.FTZ R11, R156, R81.reuse, -R11 ;  /* 0x000000519c0b7223 */ /* 0x080fe2000001080b */
[----:B------:R-:W-:Y:S02]  /*7110*/  HADD2.F32 R12, -RZ, R159.H1_H1 ;  /* 0x3000009fff0c7230 */ /* 0x000fe40000004100 */
[----:B------:R-:W-:Y:S01]  /*7120*/  FFMA.FTZ R15, R158, R81, R15 ;  /* 0x000000519e0f7223 */ /* 0x000fe2000001000f */
[----:B------:R-:W-:Y:S01]  /*7130*/  HADD2.F32 R83, -RZ, R14.H0_H0 ;  /* 0x2000000eff537230 */ /* 0x000fe20000004100 */
[----:B------:R-:W-:Y:S01]  /*7140*/  F2FP.F16.F32.PACK_AB R39, R164, R39 ;  /* 0x00000027a427723e */ /* 0x000fe200000000ff */
[----:B------:R-:W-:Y:S01]  /*7150*/  HADD2.F32 R82, -RZ, R82.H1_H1 ;  /* 0x30000052ff527230 */ /* 0x000fe20000004100 */
[----:B------:R-:W-:Y:S01]  /*7160*/  F2FP.F16.F32.PACK_AB R80, R80, R11 ;  /* 0x0000000b5050723e */ /* 0x000fe200000000ff */
[----:B------:R-:W-:Y:S01]  /*7170*/  HADD2.F32 R14, -RZ, R14.H1_H1 ;  /* 0x3000000eff0e7230 */ /* 0x000fe20000004100 */
[----:B------:R-:W-:Y:S01]  /*7180*/  F2FP.F16.F32.PACK_AB R36, R36, R15 ;  /* 0x0000000f2424723e */ /* 0x000fe200000000ff */
[----:B------:R-:W-:-:S02]  /*7190*/  HADD2.F32 R81, -RZ, R157.H0_H0 ;  /* 0x2000009dff517230 */ /* 0x000fc40000004100 */
[-C--:B------:R-:W-:Y:S01]  /*71a0*/  FMUL.FTZ R159, R82, R45.reuse ;  /* 0x0000002d529f7220 */ /* 0x080fe20000410000 */
[----:B------:R-:W-:Y:S02]  /*71b0*/  HADD2.F32 R157, -RZ, R38.H0_H0 ;  /* 0x20000026ff9d7230 */ /* 0x000fe40000004100 */
[-C--:B------:R-:W-:Y:S01]  /*71c0*/  FMUL.FTZ R38, R155, R12.reuse ;  /* 0x0000000c9b267220 */ /* 0x080fe20000410000 */
[C---:B------:R-:W-:Y:S01]  /*71d0*/  FMUL.FTZ R12, R83.reuse, R12 ;  /* 0x0000000c530c7220 */ /* 0x040fe20000410000 */
[----:B------:R-:W-:Y:S01]  /*71e0*/  FMUL.FTZ R45, R14, R45 ;  /* 0x0000002d0e2d7220 */ /* 0x000fe20000410000 */
[----:B------:R-:W-:Y:S01]  /*71f0*/  MOV R15, R39 ;  /* 0x00000027000f7202 */ /* 0x000fe20000000f00 */
[-C--:B------:R-:W-:Y:S01]  /*7200*/  FFMA.FTZ R38, R83, R81.reuse, -R38 ;  /* 0x0000005153267223 */ /* 0x080fe20000010826 */
[----:B------:R-:W-:Y:S01]  /*7210*/  FFMA.FTZ R12, R155, R81, R12 ;  /* 0x000000519b0c7223 */ /* 0x000fe2000001000c */
[-C--:B------:R-:W-:Y:S01]  /*7220*/  FFMA.FTZ R45, R82, R157.reuse, R45 ;  /* 0x0000009d522d7223 */ /* 0x080fe2000001002d */
[----:B------:R-:W-:Y:S01]  /*7230*/  FFMA.FTZ R159, R14, R157, -R159 ;  /* 0x0000009d0e9f7223 */ /* 0x000fe2000001089f */
[----:B------:R-:W-:Y:S01]  /*7240*/  F2FP.F16.F32.PACK_AB R83, R46, R13 ;  /* 0x0000000d2e53723e */ /* 0x000fe200000000ff */
[----:B------:R-:W-:Y:S01]  /*7250*/  IMAD.MOV.U32 R13, RZ, RZ, R37 ;  /* 0x000000ffff0d7224 */ /* 0x000fe200078e0025 */
[----:B------:R-:W-:-:S02]  /*7260*/  F2FP.F16.F32.PACK_AB R81, R44, R47 ;  /* 0x0000002f2c51723e */ /* 0x000fc400000000ff */
[----:B------:R-:W-:Y:S01]  /*7270*/  F2FP.F16.F32.PACK_AB R82, R45, R12 ;  /* 0x0000000c2d52723e */ /* 0x000fe200000000ff */
[----:B------:R-:W-:Y:S01]  /*7280*/  IMAD.MOV.U32 R12, RZ, RZ, R80 ;  /* 0x000000ffff0c7224 */ /* 0x000fe200078e0050 */
[----:B------:R-:W-:Y:S01]  /*7290*/  F2FP.F16.F32.PACK_AB R14, R159, R38 ;  /* 0x000000269f0e723e */ /* 0x000fe200000000ff */
[----:B------:R-:W-:-:S07]  /*72a0*/  IMAD.MOV.U32 R80, RZ, RZ, R36 ;  /* 0x000000ffff507224 */ /* 0x000fce00078e0024 */
.L_x_2769:
[----:B------:R-:W-:Y:S05]  /*72b0*/  BSYNC B3 ;  /* 0x0000000000037941 */ /* 0x000fea0003800000 */
.L_x_2768:
[----:B--2---:R4:W-:Y:S04]  /*72c0*/  ST.E.128 desc[UR60][R126.64], R12 ;  /* 0x0000000c7e007985 */ /* 0x0049e8000c101d3c */
[----:B---3--:R4:W-:Y:S02]  /*72d0*/  @!P3 ST.E.128 desc[UR60][R128.64], R80 ;  /* 0x000000508000b985 */ /* 0x0089e4000c101d3c */
.L_x_2767:
[----:B------:R-:W-:Y:S05]  /*72e0*/  BSYNC B2 ;  /* 0x0000000000027941 */ /* 0x000fea0003800000 */
.L_x_2766:
[----:B------:R-:W-:-:S13]  /*72f0*/  ISETP.NE.AND P3, PT, R25, RZ, PT ;  /* 0x000000ff1900720c */ /* 0x000fda0003f65270 */
[----:B------:R-:W-:Y:S05]  /*7300*/  @!P3 BRA `(.L_x_2765) ;  /* 0x0000000400c8b947 */ /* 0x000fea0003800000 */
[----:B----4-:R-:W4:Y:S01]  /*7310*/  LDL R15, [R1+0x50] ;  /* 0x00005000010f7983 */ /* 0x010f220000100800 */
        /* <DEDUP_REMOVED lines=15> */
[----:B------:R-:W-:-:S11]  /*7410*/  LOP3.LUT R12, R12, R14, RZ, 0x3c, !PT ;  /* 0x0000000e0c0c7212 */ /* 0x000fd600078e3cff */
[----:B------:R-:W-:-:S04]  /*7420*/  @!P3 IMAD.WIDE R124, R11, 0x2, R124 ;  /* 0x000000020b7cb825 */ /* 0x000fc800078e027c */
[----:B----4-:R-:W-:-:S04]  /*7430*/  IMAD R13, R13, 0x1400, R15 ;  /* 0x000014000d0d7824 */ /* 0x010fc800078e020f */
[----:B------:R-:W-:Y:S02]  /*7440*/  IMAD.IADD R15, R13, 0x1, R12 ;  /* 0x000000010d0f7824 */ /* 0x000fe400078e020c */
[C---:B------:R-:W-:Y:S02]  /*7450*/  IMAD R13, R212.reuse, 0x5000, R133 ;  /* 0x00005000d40d7824 */ /* 0x040fe400078e0285 */
[----:B------:R-:W-:Y:S02]  /*7460*/  IMAD R15, R212, 0x5000, R15 ;  /* 0x00005000d40f7824 */ /* 0x000fe400078e020f */
[----:B------:R-:W-:-:S03]  /*7470*/  IMAD R13, R13, 0x2, R22 ;  /* 0x000000020d0d7824 */ /* 0x000fc600078e0216 */
[----:B------:R-:W-:-:S03]  /*7480*/  LEA R36, R15, R22, 0x1 ;  /* 0x000000160f247211 */ /* 0x000fc600078e08ff */
[----:B------:R-:W2:Y:S04]  /*7490*/  LDS.128 R12, [R13+0x24400] ;  /* 0x024400000d0c7984 */ /* 0x000ea80000000c00 */
[----:B------:R-:W3:Y:S01]  /*74a0*/  LDS.128 R36, [R36+0x24400] ;  /* 0x0244000024247984 */ /* 0x000ee20000000c00 */
[----:B------:R-:W-:Y:S05]  /*74b0*/  @P6 BRA `(.L_x_2771) ;  /* 0x0000000400506947 */ /* 0x000fea0003800000 */
[----:B------:R-:W-:Y:S01]  /*74c0*/  SHF.R.U64 R11, R32, 0x10, R33 ;  /* 0x00000010200b7819 */ /* 0x000fe20000001221 */
[--C-:B---3--:R-:W-:Y:S01]  /*74d0*/  HADD2.F32 R80, -RZ, R37.reuse.H1_H1 ;  /* 0x30000025ff507230 */ /* 0x108fe20000004100 */
[--C-:B------:R-:W-:Y:S01]  /*74e0*/  SHF.R.U64 R32, R40, 0x10, R41.reuse ;  /* 0x0000001028207819 */ /* 0x100fe20000001229 */
[----:B------:R-:W-:Y:S01]  /*74f0*/  HADD2.F32 R47, -RZ, R37.H0_H0 ;  /* 0x20000025ff2f7230 */ /* 0x000fe20000004100 */
[----:B------:R-:W-:Y:S01]  /*7500*/  SHF.R.U32.HI R40, RZ, 0x10, R41 ;  /* 0x00000010ff287819 */ /* 0x000fe20000011629 */
[----:B--2---:R-:W-:Y:S01]  /*7510*/  HADD2.F32 R37, -RZ, R13.H0_H0 ;  /* 0x2000000dff257230 */ /* 0x004fe20000004100 */
[----:B------:R-:W-:Y:S01]  /*7520*/  SHF.R.U64 R41, R42, 0x10, R43 ;  /* 0x000000102a297819 */ /* 0x000fe2000000122b */
[----:B------:R-:W-:Y:S01]  /*7530*/  HADD2.F32 R46, -RZ, R169.H0_H0 ;  /* 0x200000a9ff2e7230 */ /* 0x000fe20000004100 */
[----:B------:R-:W-:Y:S01]  /*7540*/  SHF.R.U32.HI R33, RZ, 0x10, R33 ;  /* 0x00000010ff217819 */ /* 0x000fe20000011621 */
[----:B------:R-:W-:Y:S01]  /*7550*/  HADD2.F32 R81, -RZ, R40.H0_H0 ;  /* 0x20000028ff517230 */ /* 0x000fe20000004100 */
[----:B------:R-:W-:Y:S01]  /*7560*/  SHF.R.U32.HI R42, RZ, 0x10, R43 ;  /* 0x00000010ff2a7819 */ /* 0x000fe2000001162b */
[----:B------:R-:W-:Y:S01]  /*7570*/  IMAD.MOV.U32 R43, RZ, RZ, R38 ;  /* 0x000000ffff2b7224 */ /* 0x000fe200078e0026 */
[----:B------:R-:W-:Y:S01]  /*7580*/  SHF.R.U64 R34, R34, 0x10, R35 ;  /* 0x0000001022227819 */ /* 0x000fe20000001223 */
[----:B------:R-:W-:-:S02]  /*7590*/  HADD2.F32 R40, -RZ, R13.H1_H1 ;  /* 0x3000000dff287230 */ /* 0x000fc40000004100 */
[-C--:B------:R-:W-:Y:S01]  /*75a0*/  FMUL.FTZ R13, R80, R81.reuse ;  /* 0x00000051500d7220 */ /* 0x080fe20000410000 */
[----:B------:R-:W-:Y:S01]  /*75b0*/  HADD2.F32 R38, -RZ, R169.H1_H1 ;  /* 0x300000a9ff267230 */ /* 0x000fe20000004100 */
[----:B------:R-:W-:Y:S01]  /*75c0*/  SHF.R.U32.HI R35, RZ, 0x10, R35 ;  /* 0x00000010ff237819 */ /* 0x000fe20000011623 */
[----:B------:R-:W-:Y:S02]  /*75d0*/  HADD2.F32 R33, -RZ, R33.H0_H0 ;  /* 0x20000021ff217230 */ /* 0x000fe40000004100 */
[C---:B------:R-:W-:Y:S01]  /*75e0*/  FMUL.FTZ R81, R40.reuse, R81 ;  /* 0x0000005128517220 */ /* 0x040fe20000410000 */
[----:B------:R-:W-:Y:S02]  /*75f0*/  HADD2.F32 R34, -RZ, R34.H0_H0 ;  /* 0x20000022ff227230 */ /* 0x000fe40000004100 */
[-C--:B------:R-:W-:Y:S01]  /*7600*/  FMUL.FTZ R82, R47, R38.reuse ;  /* 0x000000262f527220 */ /* 0x080fe20000410000 */
[C---:B------:R-:W-:Y:S01]  /*7610*/  FMUL.FTZ R38, R37.reuse, R38 ;  /* 0x0000002625267220 */ /* 0x040fe20000410000 */
[-C--:B------:R-:W-:Y:S01]  /*7620*/  FFMA.FTZ R13, R40, R33.reuse, -R13 ;  /* 0x00000021280d7223 */ /* 0x080fe2000001080d */
[----:B------:R-:W-:Y:S01]  /*7630*/  FFMA.FTZ R81, R80, R33, R81 ;  /* 0x0000002150517223 */ /* 0x000fe20000010051 */
[----:B------:R-:W-:Y:S01]  /*7640*/  FFMA.FTZ R82, R37, R46, -R82 ;  /* 0x0000002e25527223 */ /* 0x000fe20000010852 */
[----:B------:R-:W-:-:S02]  /*7650*/  HADD2.F32 R33, -RZ, R168.H0_H0 ;  /* 0x200000a8ff217230 */ /* 0x000fc40000004100 */
[----:B------:R-:W-:Y:S01]  /*7660*/  FFMA.FTZ R38, R47, R46, R38 ;  /* 0x0000002e2f267223 */ /* 0x000fe20000010026 */
[----:B------:R-:W-:Y:S02]  /*7670*/  HADD2.F32 R168, -RZ, R168.H1_H1 ;  /* 0x300000a8ffa87230 */ /* 0x000fe40000004100 */
[--C-:B------:R-:W-:Y:S01]  /*7680*/  HADD2.F32 R37, -RZ, R39.reuse.H0_H0 ;  /* 0x20000027ff257230 */ /* 0x100fe20000004100 */
[----:B------:R-:W-:Y:S01]  /*7690*/  F2FP.F16.F32.PACK_AB R13, R13, R82 ;  /* 0x000000520d0d723e */ /* 0x000fe200000000ff */
[----:B------:R-:W-:Y:S01]  /*76a0*/  HADD2.F32 R40, -RZ, R39.H1_H1 ;  /* 0x30000027ff287230 */ /* 0x000fe20000004100 */
[----:B------:R-:W-:Y:S01]  /*76b0*/  F2FP.F16.F32.PACK_AB R38, R81, R38 ;  /* 0x000000265126723e */ /* 0x000fe200000000ff */
[----:B------:R-:W-:Y:S02]  /*76c0*/  HADD2.F32 R39, -RZ, R15.H0_H0 ;  /* 0x2000000fff277230 */ /* 0x000fe40000004100 */
[----:B------:R-:W-:Y:S01]  /*76d0*/  FMUL.FTZ R46, R37, R168 ;  /* 0x000000a8252e7220 */ /* 0x000fe20000410000 */
[----:B------:R-:W-:-:S02]  /*76e0*/  HADD2.F32 R47, -RZ, R42.H0_H0 ;  /* 0x2000002aff2f7230 */ /* 0x000fc40000004100 */
[----:B------:R-:W-:Y:S02]  /*76f0*/  HADD2.F32 R42, -RZ, R15.H1_H1 ;  /* 0x3000000fff2a7230 */ /* 0x000fe40000004100 */
[C---:B------:R-:W-:Y:S01]  /*7700*/  FMUL.FTZ R168, R39.reuse, R168 ;  /* 0x000000a827a87220 */ /* 0x040fe20000410000 */
[----:B------:R-:W-:Y:S02]  /*7710*/  HADD2.F32 R35, -RZ, R35.H0_H0 ;  /* 0x20000023ff237230 */ /* 0x000fe40000004100 */
[----:B------:R-:W-:Y:S01]  /*7720*/  FMUL.FTZ R15, R40, R47 ;  /* 0x0000002f280f7220 */ /* 0x000fe20000410000 */
[----:B------:R-:W-:Y:S01]  /*7730*/  FFMA.FTZ R46, R39, R33, -R46 ;  /* 0x00000021272e7223 */ /* 0x000fe2000001082e */
[C---:B------:R-:W-:Y:S01]  /*7740*/  FMUL.FTZ R47, R42.reuse, R47 ;  /* 0x0000002f2a2f7220 */ /* 0x040fe20000410000 */
[----:B------:R-:W-:Y:S01]  /*7750*/  FFMA.FTZ R168, R37, R33, R168 ;  /* 0x0000002125a87223 */ /* 0x000fe200000100a8 */
[----:B------:R-:W-:Y:S02]  /*7760*/  HADD2.F32 R33, -RZ, R167.H0_H0 ;  /* 0x200000a7ff217230 */ /* 0x000fe40000004100 */
[----:B------:R-:W-:Y:S01]  /*7770*/  FFMA.FTZ R15, R42, R35, -R15 ;  /* 0x000000232a0f7223 */ /* 0x000fe2000001080f */
[----:B------:R-:W-:-:S02]  /*7780*/  HADD2.F32 R37, -RZ, R32.H0_H0 ;  /* 0x20000020ff257230 */ /* 0x000fc40000004100 */
[----:B------:R-:W-:Y:S01]  /*7790*/  FFMA.FTZ R47, R40, R35, R47 ;  /* 0x00000023282f7223 */ /* 0x000fe2000001002f */
[----:B------:R-:W-:Y:S02]  /*77a0*/  HADD2.F32 R167, -RZ, R167.H1_H1 ;  /* 0x300000a7ffa77230 */ /* 0x000fe40000004100 */
[----:B------:R-:W-:Y:S01]  /*77b0*/  HADD2.F32 R32, -RZ, R36.H0_H0 ;  /* 0x20000024ff207230 */ /* 0x000fe20000004100 */
[----:B------:R-:W-:Y:S01]  /*77c0*/  F2FP.F16.F32.PACK_AB R15, R15, R46 ;  /* 0x0000002e0f0f723e */ /* 0x000fe200000000ff */
[----:B------:R-:W-:Y:S02]  /*77d0*/  HADD2.F32 R42, -RZ, R12.H0_H0 ;  /* 0x2000000cff2a7230 */ /* 0x000fe40000004100 */
[----:B------:R-:W-:Y:S02]  /*77e0*/  HADD2.F32 R36, -RZ, R36.H1_H1 ;  /* 0x30000024ff247230 */ /* 0x000fe40000004100 */
[----:B------:R-:W-:Y:S02]  /*77f0*/  HADD2.F32 R40, -RZ, R12.H1_H1 ;  /* 0x3000000cff287230 */ /* 0x000fe40000004100 */
[----:B------:R-:W-:-:S02]  /*7800*/  HADD2.F32 R35, -RZ, R11.H0_H0 ;  /* 0x2000000bff237230 */ /* 0x000fc40000004100 */
[-C--:B------:R-:W-:Y:S01]  /*7810*/  FMUL.FTZ R11, R32, R167.reuse ;  /* 0x000000a7200b7220 */ /* 0x080fe20000410000 */
[----:B------:R-:W-:Y:S01]  /*7820*/  FMUL.FTZ R167, R42, R167 ;  /* 0x000000a72aa77220 */ /* 0x000fe20000410000 */
[-C--:B------:R-:W-:Y:S01]  /*7830*/  FMUL.FTZ R39, R36, R37.reuse ;  /* 0x0000002524277220 */ /* 0x080fe20000410000 */
[----:B------:R-:W-:Y:S01]  /*7840*/  FMUL.FTZ R37, R40, R37 ;  /* 0x0000002528257220 */ /* 0x000fe20000410000 */
        /* <DEDUP_REMOVED lines=9> */
[-C--:B------:R-:W-:Y:S01]  /*78e0*/  FMUL.FTZ R41, R36, R39.reuse ;  /* 0x0000002724297220 */ /* 0x080fe20000410000 */
[--C-:B------:R-:W-:Y:S02]  /*78f0*/  HADD2.F32 R40, -RZ, R14.reuse.H0_H0 ;  /* 0x2000000eff287230 */ /* 0x100fe40000004100 */
[----:B------:R-:W-:Y:S02]  /*7900*/  HADD2.F32 R37, -RZ, R14.H1_H1 ;  /* 0x3000000eff257230 */ /* 0x000fe40000004100 */
[-C--:B------:R-:W-:Y:S01]  /*7910*/  FMUL.FTZ R80, R43, R42.reuse ;  /* 0x0000002a2b507220 */ /* 0x080fe20000410000 */
[----:B------:R-:W-:Y:S02]  /*7920*/  HADD2.F32 R35, -RZ, R166.H1_H1 ;  /* 0x300000a6ff237230 */ /* 0x000fe40000004100 */
[C---:B------:R-:W-:Y:S01]  /*7930*/  FMUL.FTZ R39, R40.reuse, R39 ;  /* 0x0000002728277220 */ /* 0x040fe20000410000 */
[C---:B------:R-:W-:Y:S01]  /*7940*/  FMUL.FTZ R42, R37.reuse, R42 ;  /* 0x0000002a252a7220 */ /* 0x040fe20000410000 */
[-C--:B------:R-:W-:Y:S01]  /*7950*/  FFMA.FTZ R37, R37, R34.reuse, -R80 ;  /* 0x0000002225257223 */ /* 0x080fe20000010850 */
[-C--:B------:R-:W-:Y:S01]  /*7960*/  FFMA.FTZ R14, R40, R35.reuse, -R41 ;  /* 0x00000023280e7223 */ /* 0x080fe20000010829 */
[----:B------:R-:W-:Y:S01]  /*7970*/  FFMA.FTZ R35, R36, R35, R39 ;  /* 0x0000002324237223 */ /* 0x000fe20000010027 */
[----:B------:R-:W-:Y:S01]  /*7980*/  FFMA.FTZ R42, R43, R34, R42 ;  /* 0x000000222b2a7223 */ /* 0x000fe2000001002a */
[----:B------:R-:W-:Y:S01]  /*7990*/  F2FP.F16.F32.PACK_AB R36, R33, R12 ;  /* 0x0000000c2124723e */ /* 0x000fe200000000ff */
[----:B------:R-:W-:Y:S01]  /*79a0*/  IMAD.MOV.U32 R12, RZ, RZ, R32 ;  /* 0x000000ffff0c7224 */ /* 0x000fe200078e0020 */
[----:B------:R-:W-:Y:S01]  /*79b0*/  F2FP.F16.F32.PACK_AB R14, R37, R14 ;  /* 0x0000000e250e723e */ /* 0x000fe200000000ff */
[----:B------:R-:W-:Y:S01]  /*79c0*/  IMAD.MOV.U32 R37, RZ, RZ, R38 ;  /* 0x000000ffff257224 */ /* 0x000fe200078e0026 */
[----:B------:R-:W-:-:S02]  /*79d0*/  F2FP.F16.F32.PACK_AB R42, R42, R35 ;  /* 0x000000232a2a723e */ /* 0x000fc400000000ff */
[----:B------:R-:W-:Y:S02]  /*79e0*/  F2FP.F16.F32.PACK_AB R39, R47, R168 ;  /* 0x000000a82f27723e */ /* 0x000fe400000000ff */
[----:B------:R-:W-:-:S07]  /*79f0*/  MOV R38, R42 ;  /* 0x0000002a00267202 */ /* 0x000fce0000000f00 */
.L_x_2771:
[----:B------:R-:W-:Y:S05]  /*7a00*/  BSYNC B2 ;  /* 0x0000000000027941 */ /* 0x000fea0003800000 */
.L_x_2770:
[----:B--2---:R2:W-:Y:S04]  /*7a10*/  ST.E.128 desc[UR60][R44.64], R12 ;  /* 0x0000000c2c007985 */ /* 0x0045e8000c101d3c */
[----:B---3--:R2:W-:Y:S02]  /*7a20*/  @!P3 ST.E.128 desc[UR60][R124.64], R36 ;  /* 0x000000247c00b985 */ /* 0x0085e4000c101d3c */
.L_x_2765:
[----:B------:R-:W-:Y:S05]  /*7a30*/  BSYNC B1 ;  /* 0x0000000000017941 */ /* 0x000fea0003800000 */
.L_x_2764:
[----:B------:R-:W-:-:S03]  /*7a40*/  UMOV UR4, 0xffffffff ;  /* 0xffffffff00047882 */ /* 0x000fc60000000000 */
[----:B------:R-:W-:Y:S05]  /*7a50*/  BRA.DIV UR4, `(.L_x_2772) ;  /* 0x0000027e04bc7947 */ /* 0x000fea000b800000 */
[----:B--2---:R2:W0:Y:S04]  /*7a60*/  SHFL.IDX PT, R37, R119, 0x1, 0x181f ;  /* 0x00381f0077257f89 */ /* 0x00442800000e0000 */
[----:B------:R2:W0:Y:S02]  /*7a70*/  SHFL.IDX PT, R36, R120, 0x1, 0x181f ;  /* 0x00381f0078247f89 */ /* 0x00042400000e0000 */
.L_x_3107:
[----:B------:R-:W-:Y:S04]  /*7a80*/  BSSY B1, `(.L_x_2773) ;  /* 0x00000fc000017945 */ /* 0x000fe80003800000 */
[----:B------:R-:W-:Y:S05]  /*7a90*/  @P4 BRA `(.L_x_2774) ;  /* 0x0000000c00e84947 */ /* 0x000fea0003800000 */
[----:B------:R-:W-:Y:S01]  /*7aa0*/  ISETP.NE.AND P3, PT, R4, RZ, PT ;  /* 0x000000ff0400720c */ /* 0x000fe20003f65270 */
[----:B------:R-:W-:-:S12]  /*7ab0*/  BSSY B2, `(.L_x_2775) ;  /* 0x000007b000027945 */ /* 0x000fd80003800000 */
[----:B------:R-:W-:Y:S05]  /*7ac0*/  @!P3 BRA `(.L_x_2776) ;  /* 0x0000000400e4b947 */ /* 0x000fea0003800000 */
[----:B----4-:R-:W4:Y:S01]  /*7ad0*/  LDL R14, [R1+0x64] ;  /* 0x00006400010e7983 */ /* 0x010f220000100800 */
[----:B------:R-:W-:Y:S01]  /*7ae0*/  SEL R11, R115, R137, !P2 ;  /* 0x00000089730b7207 */ /* 0x000fe20005000000 */
[C---:B------:R-:W-:Y:S01]  /*7af0*/  VIADD R13, R220.reuse, 0x20 ;  /* 0x00000020dc0d7836 */ /* 0x040fe20000000000 */
[----:B------:R-:W-:Y:S01]  /*7b00*/  IADD3 R15, R220, 0x20, RZ ;  /* 0x00000020dc0f7810 */ /* 0x000fe20007ffe0ff */
[----:B------:R-:W-:Y:S01]  /*7b10*/  BSSY B3, `(.L_x_2777) ;  /* 0x0000072000037945 */ /* 0x000fe20003800000 */
[----:B------:R-:W-:Y:S01]  /*7b20*/  SHF.R.S32.HI R12, RZ, 0x1f, R11 ;  /* 0x0000001fff0c7819 */ /* 0x000fe2000001140b */
[----:B------:R-:W-:Y:S01]  /*7b30*/  IMAD.SHL.U32 R13, R13, 0x40, RZ ;  /* 0x000000400d0d7824 */ /* 0x000fe200078e00ff */
[----:B0-----:R-:W-:Y:S01]  /*7b40*/  LEA R38, P4, R10, R36, 0x1 ;  /* 0x000000240a267211 */ /* 0x001fe200078808ff */
        /* <DEDUP_REMOVED lines=9> */
[----:B------:R-:W-:-:S02]  /*7be0*/  LEA.HI.X R39, R10, R37, R28, 0x1, P4 ;  /* 0x000000250a277211 */ /* 0x000fc400020f0c1c */
[----:B------:R-:W-:Y:S02]  /*7bf0*/  SHF.R.S32.HI R12, RZ, 0x3, R11 ;  /* 0x00000003ff0c7819 */ /* 0x000fe4000001140b */
[----:B------:R-:W-:Y:S02]  /*7c00*/  LOP3.LUT R11, R15, 0x38, R41, 0xf8, !PT ;  /* 0x000000380f0b7812 */ /* 0x000fe400078ef829 */
[----:B------:R-:W-:Y:S02]  /*7c10*/  ISETP.GE.AND P4, PT, R16, R114, PT ;  /* 0x000000721000720c */ /* 0x000fe40003f86270 */
[----:B------:R-:W-:Y:S02]  /*7c20*/  LOP3.LUT R11, R11, R13, RZ, 0x3c, !PT ;  /* 0x0000000d0b0b7212 */ /* 0x000fe400078e3cff */
[----:B------:R-:W-:-:S13]  /*7c30*/  ISETP.GE.AND P3, PT, R41, R136, PT ;  /* 0x000000882900720c */ /* 0x000fda0003f66270 */
[----:B------:R-:W-:-:S04]  /*7c40*/  @!P3 IMAD.WIDE R40, R41, 0x2, R36 ;  /* 0x000000022928b825 */ /* 0x000fc800078e0224 */
[----:B----4-:R-:W-:-:S04]  /*7c50*/  IMAD R12, R12, 0x1400, R14 ;  /* 0x000014000c0c7824 */ /* 0x010fc800078e020e */
[----:B------:R-:W-:Y:S02]  /*7c60*/  IMAD.IADD R13, R12, 0x1, R11 ;  /* 0x000000010c0d7824 */ /* 0x000fe400078e020b */
[C---:B------:R-:W-:Y:S02]  /*7c70*/  IMAD R11, R212.reuse, 0x5000, R132 ;  /* 0x00005000d40b7824 */ /* 0x040fe400078e0284 */
[----:B------:R-:W-:Y:S02]  /*7c80*/  IMAD R13, R212, 0x5000, R13 ;  /* 0x00005000d40d7824 */ /* 0x000fe400078e020d */
[----:B------:R-:W-:-:S03]  /*7c90*/  IMAD R11, R11, 0x2, R22 ;  /* 0x000000020b0b7824 */ /* 0x000fc600078e0216 */
[----:B------:R-:W-:Y:S02]  /*7ca0*/  LEA R32, R13, R22, 0x1 ;  /* 0x000000160d207211 */ /* 0x000fe400078e08ff */
[----:B------:R0:W4:Y:S04]  /*7cb0*/  LDS.128 R12, [R11+0x24400] ;  /* 0x024400000b0c7984 */ /* 0x0001280000000c00 */
[----:B------:R-:W0:Y:S01]  /*7cc0*/  LDS.128 R32, [R32+0x24400] ;  /* 0x0244000020207984 */ /* 0x000e220000000c00 */
[----:B------:R-:W-:Y:S05]  /*7cd0*/  @P4 BRA `(.L_x_2778) ;  /* 0x0000000400544947 */ /* 0x000fea0003800000 */
[----:B------:R-:W-:Y:S01]  /*7ce0*/  SHF.R.U64 R42, R60, 0x10, R61 ;  /* 0x000000103c2a7819 */ /* 0x000fe2000000123d */
[----:B0-----:R-:W-:Y:S01]  /*7cf0*/  IMAD.MOV.U32 R45, RZ, RZ, R33 ;  /* 0x000000ffff2d7224 */ /* 0x001fe200078e0021 */
[----:B------:R-:W-:Y:S01]  /*7d00*/  SHF.R.U32.HI R60, RZ, 0x10, R61 ;  /* 0x00000010ff3c7819 */ /* 0x000fe2000001163d */
[----:B----4-:R-:W-:Y:S01]  /*7d10*/  IMAD.MOV.U32 R33, RZ, RZ, R15 ;  /* 0x000000ffff217224 */ /* 0x010fe200078e000f */
[--C-:B------:R-:W-:Y:S01]  /*7d20*/  SHF.R.U64 R11, R52, 0x10, R53.reuse ;  /* 0x00000010340b7819 */ /* 0x100fe20000001235 */
[----:B------:R-:W-:Y:S01]  /*7d30*/  HADD2.F32 R82, -RZ, R165.H1_H1 ;  /* 0x300000a5ff527230 */ /* 0x000fe20000004100 */
[----:B------:R-:W-:Y:S01]  /*7d40*/  SHF.R.U32.HI R52, RZ, 0x10, R53 ;  /* 0x00000010ff347819 */ /* 0x000fe20000011635 */
[--C-:B------:R-:W-:Y:S01]  /*7d50*/  HADD2.F32 R47, -RZ, R45.reuse.H0_H0 ;  /* 0x2000002dff2f7230 */ /* 0x100fe20000004100 */
[--C-:B------:R-:W-:Y:S01]  /*7d60*/  SHF.R.U64 R44, R62, 0x10, R63.reuse ;  /* 0x000000103e2c7819 */ /* 0x100fe2000000123f */
[----:B------:R-:W-:Y:S01]  /*7d70*/  HADD2.F32 R45, -RZ, R45.H1_H1 ;  /* 0x3000002dff2d7230 */ /* 0x000fe20000004100 */
[----:B------:R-:W-:Y:S01]  /*7d80*/  SHF.R.U32.HI R62, RZ, 0x10, R63 ;  /* 0x00000010ff3e7819 */ /* 0x000fe2000001163f */
[----:B------:R-:W-:-:S02]  /*7d90*/  HADD2.F32 R60, -RZ, R60.H0_H0 ;  /* 0x2000003cff3c7230 */ /* 0x000fc40000004100 */
[----:B---3--:R-:W-:Y:S01]  /*7da0*/  FMUL.FTZ R124, R47, R82 ;  /* 0x000000522f7c7220 */ /* 0x008fe20000410000 */
[--C-:B------:R-:W-:Y:S01]  /*7db0*/  HADD2.F32 R15, -RZ, R13.reuse.H0_H0 ;  /* 0x2000000dff0f7230 */ /* 0x100fe20000004100 */
[--C-:B------:R-:W-:Y:S01]  /*7dc0*/  SHF.R.U64 R43, R54, 0x10, R55.reuse ;  /* 0x00000010362b7819 */ /* 0x100fe20000001237 */
[----:B------:R-:W-:Y:S02]  /*7dd0*/  HADD2.F32 R46, -RZ, R13.H1_H1 ;  /* 0x3000000dff2e7230 */ /* 0x000fe40000004100 */
[----:B------:R-:W-:Y:S01]  /*7de0*/  FMUL.FTZ R53, R45, R60 ;  /* 0x0000003c2d357220 */ /* 0x000fe20000410000 */
[----:B------:R-:W-:Y:S02]  /*7df0*/  HADD2.F32 R80, -RZ, R165.H0_H0 ;  /* 0x200000a5ff507230 */ /* 0x000fe40000004100 */
[C---:B------:R-:W-:Y:S01]  /*7e00*/  FMUL.FTZ R82, R15.reuse, R82 ;  /* 0x000000520f527220 */ /* 0x040fe20000410000 */
[----:B------:R-:W-:Y:S02]  /*7e10*/  HADD2.F32 R52, -RZ, R52.H0_H0 ;  /* 0x20000034ff347230 */ /* 0x000fe40000004100 */
[C---:B------:R-:W-:Y:S01]  /*7e20*/  FMUL.FTZ R60, R46.reuse, R60 ;  /* 0x0000003c2e3c7220 */ /* 0x040fe20000410000 */
[----:B------:R-:W-:Y:S01]  /*7e30*/  SHF.R.U32.HI R54, RZ, 0x10, R55 ;  /* 0x00000010ff367819 */ /* 0x000fe20000011637 */
[-C--:B------:R-:W-:Y:S01]  /*7e40*/  FFMA.FTZ R13, R15, R80.reuse, -R124 ;  /* 0x000000500f0d7223 */ /* 0x080fe2000001087c */
[----:B------:R-:W-:Y:S01]  /*7e50*/  FFMA.FTZ R15, R47, R80, R82 ;  /* 0x000000502f0f7223 */ /* 0x000fe20000010052 */
[-C--:B------:R-:W-:Y:S01]  /*7e60*/  FFMA.FTZ R46, R46, R52.reuse, -R53 ;  /* 0x000000342e2e7223 */ /* 0x080fe20000010835 */
[----:B------:R-:W-:Y:S01]  /*7e70*/  FFMA.FTZ R52, R45, R52, R60 ;  /* 0x000000342d347223 */ /* 0x000fe2000001003c */
[----:B------:R-:W-:-:S02]  /*7e80*/  HADD2.F32 R82, -RZ, R163.H1_H1 ;  /* 0x300000a3ff527230 */ /* 0x000fc40000004100 */
[--C-:B------:R-:W-:Y:S01]  /*7e90*/  HADD2.F32 R47, -RZ, R35.reuse.H0_H0 ;  /* 0x20000023ff2f7230 */ /* 0x100fe20000004100 */
[----:B------:R-:W-:Y:S01]  /*7ea0*/  F2FP.F16.F32.PACK_AB R13, R46, R13 ;  /* 0x0000000d2e0d723e */ /* 0x000fe200000000ff */
[----:B------:R-:W-:Y:S02]  /*7eb0*/  HADD2.F32 R60, -RZ, R35.H1_H1 ;  /* 0x30000023ff3c7230 */ /* 0x000fe40000004100 */
[--C-:B------:R-:W-:Y:S02]  /*7ec0*/  HADD2.F32 R35, -RZ, R33.reuse.H0_H0 ;  /* 0x20000021ff237230 */ /* 0x100fe40000004100 */
[----:B------:R-:W-:Y:S02]  /*7ed0*/  HADD2.F32 R62, -RZ, R62.H0_H0 ;  /* 0x2000003eff3e7230 */ /* 0x000fe40000004100 */
[----:B------:R-:W-:Y:S02]  /*7ee0*/  HADD2.F32 R45, -RZ, R33.H1_H1 ;  /* 0x30000021ff2d7230 */ /* 0x000fe40000004100 */
[----:B------:R-:W-:-:S02]  /*7ef0*/  HADD2.F32 R80, -RZ, R154.H1_H1 ;  /* 0x3000009aff507230 */ /* 0x000fc40000004100 */
[C---:B------:R-:W-:Y:S01]  /*7f00*/  FMUL.FTZ R124, R60.reuse, R62 ;  /* 0x0000003e3c7c7220 */ /* 0x040fe20000410000 */
[----:B------:R-:W-:Y:S02]  /*7f10*/  HADD2.F32 R53, -RZ, R54.H0_H0 ;  /* 0x20000036ff357230 */ /* 0x000fe40000004100 */
[-C--:B------:R-:W-:Y:S01]  /*7f20*/  FMUL.FTZ R54, R47, R82.reuse ;  /* 0x000000522f367220 */ /* 0x080fe20000410000 */
[----:B------:R-:W-:Y:S01]  /*7f30*/  FMUL.FTZ R82, R35, R82 ;  /* 0x0000005223527220 */ /* 0x000fe20000410000 */
[----:B------:R-:W-:Y:S01]  /*7f40*/  FMUL.FTZ R55, R45, R62 ;  /* 0x0000003e2d377220 */ /* 0x000fe20000410000 */
[----:B------:R-:W-:Y:S02]  /*7f50*/  HADD2.F32 R163, -RZ, R163.H0_H0 ;  /* 0x200000a3ffa37230 */ /* 0x000fe40000004100 */
[-C--:B------:R-:W-:Y:S01]  /*7f60*/  FFMA.FTZ R33, R35, R80.reuse, -R54 ;  /* 0x0000005023217223 */ /* 0x080fe20000010836 */
[----:B------:R-:W-:Y:S01]  /*7f70*/  FFMA.FTZ R35, R47, R80, R82 ;  /* 0x000000502f237223 */ /* 0x000fe20000010052 */
[-C--:B------:R-:W-:Y:S01]  /*7f80*/  FFMA.FTZ R54, R45, R53.reuse, -R124 ;  /* 0x000000352d367223 */ /* 0x080fe2000001087c */
[----:B------:R-:W-:Y:S01]  /*7f90*/  FFMA.FTZ R60, R60, R53, R55 ;  /* 0x000000353c3c7223 */ /* 0x000fe20000010037 */
[----:B------:R-:W-:-:S02]  /*7fa0*/  HADD2.F32 R55, -RZ, R42.H0_H0 ;  /* 0x2000002aff377230 */ /* 0x000fc40000004100 */
[--C-:B------:R-:W-:Y:S01]  /*7fb0*/  HADD2.F32 R45, -RZ, R32.reuse.H0_H0 ;  /* 0x20000020ff2d7230 */ /* 0x100fe20000004100 */
[----:B------:R-:W-:Y:S01]  /*7fc0*/  F2FP.F16.F32.PACK_AB R54, R54, R33 ;  /* 0x000000213636723e */ /* 0x000fe200000000ff */
[----:B------:R-:W-:Y:S01]  /*7fd0*/  HADD2.F32 R47, -RZ, R32.H1_H1 ;  /* 0x30000020ff2f7230 */ /* 0x000fe20000004100 */
[----:B------:R-:W-:Y:S01]  /*7fe0*/  F2FP.F16.F32.PACK_AB R33, R52, R15 ;  /* 0x0000000f3421723e */ /* 0x000fe200000000ff */
[--C-:B------:R-:W-:Y:S01]  /*7ff0*/  HADD2.F32 R32, -RZ, R12.reuse.H1_H1 ;  /* 0x3000000cff207230 */ /* 0x100fe20000004100 */
[----:B------:R-:W-:Y:S01]  /*8000*/  F2FP.F16.F32.PACK_AB R35, R60, R35 ;  /* 0x000000233c23723e */ /* 0x000fe200000000ff */
[----:B------:R-:W-:Y:S02]  /*8010*/  HADD2.F32 R42, -RZ, R12.H0_H0 ;  /* 0x2000000cff2a7230 */ /* 0x000fe40000004100 */
[-C--:B------:R-:W-:Y:S01]  /*8020*/  FMUL.FTZ R61, R47, R55.reuse ;  /* 0x000000372f3d7220 */ /* 0x080fe20000410000 */
[----:B------:R-:W-:Y:S02]  /*8030*/  HADD2.F32 R53, -RZ, R11.H0_H0 ;  /* 0x2000000bff357230 */ /* 0x000fe40000004100 */
[----:B------:R-:W-:Y:S01]  /*8040*/  FMUL.FTZ R62, R32, R55 ;  /* 0x00000037203e7220 */ /* 0x000fe20000410000 */
[----:B------:R-:W-:-:S02]  /*8050*/  HADD2.F32 R154, -RZ, R154.H0_H0 ;  /* 0x2000009aff9a7230 */ /* 0x000fc40000004100 */
[-C--:B------:R-:W-:Y:S01]  /*8060*/  FMUL.FTZ R12, R42, R163.reuse ;  /* 0x000000a32a0c7220 */ /* 0x080fe20000410000 */
[----:B------:R-:W-:Y:S01]  /*8070*/  FMUL.FTZ R11, R45, R163 ;  /* 0x000000a32d0b7220 */ /* 0x000fe20000410000 */
[-C--:B------:R-:W-:Y:S01]  /*8080*/  FFMA.FTZ R32, R32, R53.reuse, -R61 ;  /* 0x0000003520207223 */ /* 0x080fe2000001083d */
[----:B------:R-:W-:Y:S01]  /*8090*/  FFMA.FTZ R53, R47, R53, R62 ;  /* 0x000000352f357223 */ /* 0x000fe2000001003e */
[-C--:B------:R-:W-:Y:S01]  /*80a0*/  FFMA.FTZ R12, R45, R154.reuse, R12 ;  /* 0x0000009a2d0c7223 */ /* 0x080fe2000001000c */
[----:B------:R-:W-:Y:S02]  /*80b0*/  HADD2.F32 R47, -RZ, R44.H0_H0 ;  /* 0x2000002cff2f7230 */ /* 0x000fe40000004100 */
[----:B------:R-:W-:Y:S01]  /*80c0*/  FFMA.FTZ R11, R42, R154, -R11 ;  /* 0x0000009a2a0b7223 */ /* 0x000fe2000001080b */
[----:B------:R-:W-:Y:S02]  /*80d0*/  HADD2.F32 R45, -RZ, R161.H0_H0 ;  /* 0x200000a1ff2d7230 */ /* 0x000fe40000004100 */
[----:B------:R-:W-:-:S02]  /*80e0*/  HADD2.F32 R44, -RZ, R34.H0_H0 ;  /* 0x20000022ff2c7230 */ /* 0x000fc40000004100 */
[----:B------:R-:W-:Y:S01]  /*80f0*/  HADD2.F32 R161, -RZ, R161.H1_H1 ;  /* 0x300000a1ffa17230 */ /* 0x000fe20000004100 */
[----:B------:R-:W-:Y:S01]  /*8100*/  F2FP.F16.F32.PACK_AB R32, R32, R11 ;  /* 0x0000000b2020723e */ /* 0x000fe200000000ff */
[----:B------:R-:W-:Y:S02]  /*8110*/  HADD2.F32 R42, -RZ, R14.H0_H0 ;  /* 0x2000000eff2a7230 */ /* 0x000fe40000004100 */
[----:B------:R-:W-:Y:S02]  /*8120*/  HADD2.F32 R34, -RZ, R34.H1_H1 ;  /* 0x30000022ff227230 */ /* 0x000fe40000004100 */
[-C--:B------:R-:W-:Y:S01]  /*8130*/  FMUL.FTZ R55, R44, R161.reuse ;  /* 0x000000a12c377220 */ /* 0x080fe20000410000 */
[----:B------:R-:W-:Y:S02]  /*8140*/  HADD2.F32 R14, -RZ, R14.H1_H1 ;  /* 0x3000000eff0e7230 */ /* 0x000fe40000004100 */
[----:B------:R-:W-:Y:S01]  /*8150*/  FMUL.FTZ R161, R42, R161 ;  /* 0x000000a12aa17220 */ /* 0x000fe20000410000 */
[----:B------:R-:W-:-:S02]  /*8160*/  HADD2.F32 R43, -RZ, R43.H0_H0 ;  /* 0x2000002bff2b7230 */ /* 0x000fc40000004100 */
[----:B------:R-:W-:Y:S01]  /*8170*/  FMUL.FTZ R61, R34, R47 ;  /* 0x0000002f223d7220 */ /* 0x000fe20000410000 */
[----:B------:R-:W-:Y:S01]  /*8180*/  FFMA.FTZ R55, R42, R45, -R55 ;  /* 0x0000002d2a377223 */ /* 0x000fe20000010837 */
[----:B------:R-:W-:Y:S01]  /*8190*/  FMUL.FTZ R47, R14, R47 ;  /* 0x0000002f0e2f7220 */ /* 0x000fe20000410000 */
[----:B------:R-:W-:Y:S01]  /*81a0*/  FFMA.FTZ R161, R44, R45, R161 ;  /* 0x0000002d2ca17223 */ /* 0x000fe200000100a1 */
[-C--:B------:R-:W-:Y:S01]  /*81b0*/  FFMA.FTZ R14, R14, R43.reuse, -R61 ;  /* 0x0000002b0e0e7223 */ /* 0x080fe2000001083d */
[----:B------:R-:W-:Y:S01]  /*81c0*/  F2FP.F16.F32.PACK_AB R42, R53, R12 ;  /* 0x0000000c352a723e */ /* 0x000fe200000000ff */
[----:B------:R-:W-:Y:S01]  /*81d0*/  FFMA.FTZ R34, R34, R43, R47 ;  /* 0x0000002b22227223 */ /* 0x000fe2000001002f */
[----:B------:R-:W-:Y:S02]  /*81e0*/  IMAD.MOV.U32 R12, RZ, RZ, R32 ;  /* 0x000000ffff0c7224 */ /* 0x000fe400078e0020 */
[----:B------:R-:W-:Y:S01]  /*81f0*/  F2FP.F16.F32.PACK_AB R14, R14, R55 ;  /* 0x000000370e0e723e */ /* 0x000fe200000000ff */
[----:B------:R-:W-:Y:S01]  /*8200*/  IMAD.MOV.U32 R15, RZ, RZ, R54 ;  /* 0x000000ffff0f7224 */ /* 0x000fe200078e0036 */
[----:B------:R-:W-:-:S02]  /*8210*/  F2FP.F16.F32.PACK_AB R34, R34, R161 ;  /* 0x000000a12222723e */ /* 0x000fc400000000ff */
[----:B------:R-:W-:-:S07]  /*8220*/  MOV R32, R42 ;  /* 0x0000002a00207202 */ /* 0x000fce0000000f00 */
.L_x_2778:
[----:B------:R-:W-:Y:S05]  /*8230*/  BSYNC B3 ;  /* 0x0000000000037941 */ /* 0x000fea0003800000 */
.L_x_2777:
[----:B----4-:R4:W-:Y:S04]  /*8240*/  ST.E.128 desc[UR60][R38.64], R12 ;  /* 0x0000000c26007985 */ /* 0x0109e8000c101d3c */
[----:B0-----:R4:W-:Y:S02]  /*8250*/  @!P3 ST.E.128 desc[UR60][R40.64], R32 ;  /* 0x000000202800b985 */ /* 0x0019e4000c101d3c */
.L_x_2776:
[----:B------:R-:W-:Y:S05]  /*8260*/  BSYNC B2 ;  /* 0x0000000000027941 */ /* 0x000fea0003800000 */
.L_x_2775:
[----:B------:R-:W-:-:S13]  /*8270*/  ISETP.NE.AND P3, PT, R25, RZ, PT ;  /* 0x000000ff1900720c */ /* 0x000fda0003f65270 */
[----:B------:R-:W-:Y:S05]  /*8280*/  @!P3 BRA `(.L_x_2774) ;  /* 0x0000000400ecb947 */ /* 0x000fea0003800000 */
[----:B----4-:R-:W4:Y:S01]  /*8290*/  LDL R14, [R1+0x64] ;  /* 0x00006400010e7983 */ /* 0x010f220000100800 */
[----:B------:R-:W-:Y:S01]  /*82a0*/  SEL R11, R115, R137, !P1 ;  /* 0x00000089730b7207 */ /* 0x000fe20004800000 */
[C---:B------:R-:W-:Y:S01]  /*82b0*/  VIADD R13, R220.reuse, 0x20 ;  /* 0x00000020dc0d7836 */ /* 0x040fe20000000000 */
        /* <DEDUP_REMOVED lines=21> */
[----:B----4-:R-:W-:-:S04]  /*8410*/  IMAD R12, R12, 0x1400, R14 ;  /* 0x000014000c0c7824 */ /* 0x010fc800078e020e */
[----:B------:R-:W-:Y:S02]  /*8420*/  IMAD.IADD R13, R12, 0x1, R11 ;  /* 0x000000010c0d7824 */ /* 0x000fe400078e020b */
[C---:B------:R-:W-:Y:S02]  /*8430*/  IMAD R11, R212.reuse, 0x5000, R131 ;  /* 0x00005000d40b7824 */ /* 0x040fe400078e0283 */
[----:B------:R-:W-:-:S03]  /*8440*/  IMAD R13, R212, 0x5000, R13 ;  /* 0x00005000d40d7824 */ /* 0x000fc600078e020d */
[----:B------:R-:W-:Y:S01]  /*8450*/  LEA R11, R11, R22, 0x1 ;  /* 0x000000160b0b7211 */ /* 0x000fe200078e08ff */
[----:B------:R-:W-:-:S04]  /*8460*/  IMAD R32, R13, 0x2, R22 ;  /* 0x000000020d207824 */ /* 0x000fc800078e0216 */
[----:B------:R0:W4:Y:S04]  /*8470*/  LDS.128 R12, [R11+0x24400] ;  /* 0x024400000b0c7984 */ /* 0x0001280000000c00 */
[----:B------:R-:W0:Y:S01]  /*8480*/  LDS.128 R32, [R32+0x24400] ;  /* 0x0244000020207984 */ /* 0x000e220000000c00 */
[----:B------:R-:W-:Y:S05]  /*8490*/  @P4 BRA `(.L_x_2780) ;  /* 0x00000004005c4947 */ /* 0x000fea0003800000 */
[----:B----4-:R-:W-:Y:S01]  /*84a0*/  IMAD.MOV.U32 R43, RZ, RZ, R12 ;  /* 0x000000ffff2b7224 */ /* 0x010fe200078e000c */
[----:B------:R-:W-:Y:S01]  /*84b0*/  SHF.R.U64 R40, R48, 0x10, R49 ;  /* 0x0000001030287819 */ /* 0x000fe20000001231 */
[----:B0-----:R-:W-:Y:S01]  /*84c0*/  IMAD.MOV.U32 R12, RZ, RZ, R33 ;  /* 0x000000ffff0c7224 */ /* 0x001fe200078e0021 */
[----:B------:R-:W-:Y:S01]  /*84d0*/  SHF.R.U32.HI R48, RZ, 0x10, R57 ;  /* 0x00000010ff307819 */ /* 0x000fe20000011639 */
[----:B------:R-:W-:Y:S01]  /*84e0*/  IMAD.MOV.U32 R45, RZ, RZ, R35 ;  /* 0x000000ffff2d7224 */ /* 0x000fe200078e0023 */
[----:B------:R-:W-:Y:S01]  /*84f0*/  SHF.R.U32.HI R46, RZ, 0x10, R49 ;  /* 0x00000010ff2e7819 */ /* 0x000fe20000011631 */
[----:B------:R-:W-:Y:S01]  /*8500*/  HADD2.F32 R49, -RZ, R153.H1_H1 ;  /* 0x30000099ff317230 */ /* 0x000fe20000004100 */
[----:B------:R-:W-:Y:S01]  /*8510*/  MOV R44, R32 ;  /* 0x00000020002c7202 */ /* 0x000fe20000000f00 */
[--C-:B------:R-:W-:Y:S01]  /*8520*/  HADD2.F32 R32, -RZ, R12.reuse.H0_H0 ;  /* 0x2000000cff207230 */ /* 0x100fe20000004100 */
[----:B------:R-:W-:Y:S01]  /*8530*/  SHF.R.U64 R11, R50, 0x10, R51 ;  /* 0x00000010320b7819 */ /* 0x000fe20000001233 */
[----:B------:R-:W-:Y:S01]  /*8540*/  HADD2.F32 R35, -RZ, R12.H1_H1 ;  /* 0x3000000cff237230 */ /* 0x000fe20000004100 */
[----:B------:R-:W-:Y:S01]  /*8550*/  SHF.R.U32.HI R52, RZ, 0x10, R59 ;  /* 0x00000010ff347819 */ /* 0x000fe2000001163b */
[----:B------:R-:W-:Y:S01]  /*8560*/  IMAD.MOV.U32 R33, RZ, RZ, R15 ;  /* 0x000000ffff217224 */ /* 0x000fe200078e000f */
[----:B------:R-:W-:Y:S01]  /*8570*/  SHF.R.U32.HI R51, RZ, 0x10, R51 ;  /* 0x00000010ff337819 */ /* 0x000fe20000011633 */
[--C-:B------:R-:W-:Y:S01]  /*8580*/  HADD2.F32 R12, -RZ, R13.reuse.H0_H0 ;  /* 0x2000000dff0c7230 */ /* 0x100fe20000004100 */
[----:B------:R-:W-:Y:S01]  /*8590*/  SHF.R.U64 R42, R56, 0x10, R57 ;  /* 0x00000010382a7819 */ /* 0x000fe20000001239 */
[----:B------:R-:W-:Y:S01]  /*85a0*/  HADD2.F32 R48, -RZ, R48.H0_H0 ;  /* 0x20000030ff307230 */ /* 0x000fe20000004100 */
[----:B------:R-:W-:Y:S01]  /*85b0*/  SHF.R.U64 R41, R58, 0x10, R59 ;  /* 0x000000103a297819 */ /* 0x000fe2000000123b */
        /* <DEDUP_REMOVED lines=15> */
[----:B------:R-:W-:Y:S02]  /*86b0*/  HADD2.F32 R52, -RZ, R52.H0_H0 ;  /* 0x20000034ff347230 */ /* 0x000fe40000004100 */
[----:B------:R-:W-:Y:S01]  /*86c0*/  FMUL.FTZ R54, R46, R49 ;  /* 0x000000312e367220 */ /* 0x000fe20000410000 */
[--C-:B------:R-:W-:Y:S02]  /*86d0*/  HADD2.F32 R35, -RZ, R33.reuse.H0_H0 ;  /* 0x20000021ff237230 */ /* 0x100fe40000004100 */
[----:B------:R-:W-:Y:S02]  /*86e0*/  HADD2.F32 R48, -RZ, R150.H1_H1 ;  /* 0x30000096ff307230 */ /* 0x000fe40000004100 */
[----:B------:R-:W-:Y:S01]  /*86f0*/  FMUL.FTZ R56, R47, R52 ;  /* 0x000000342f387220 */ /* 0x000fe20000410000 */
[----:B------:R-:W-:-:S02]  /*8700*/  HADD2.F32 R45, -RZ, R33.H1_H1 ;  /* 0x30000021ff2d7230 */ /* 0x000fc40000004100 */
[C---:B------:R-:W-:Y:S01]  /*8710*/  FMUL.FTZ R49, R35.reuse, R49 ;  /* 0x0000003123317220 */ /* 0x040fe20000410000 */
[----:B------:R-:W-:Y:S02]  /*8720*/  HADD2.F32 R50, -RZ, R51.H0_H0 ;  /* 0x20000033ff327230 */ /* 0x000fe40000004100 */
[----:B------:R-:W-:Y:S01]  /*8730*/  FFMA.FTZ R33, R35, R48, -R54 ;  /* 0x0000003023217223 */ /* 0x000fe20000010836 */
[----:B------:R-:W-:Y:S02]  /*8740*/  HADD2.F32 R40, -RZ, R40.H0_H0 ;  /* 0x20000028ff287230 */ /* 0x000fe40000004100 */
[C---:B------:R-:W-:Y:S01]  /*8750*/  FMUL.FTZ R52, R45.reuse, R52 ;  /* 0x000000342d347220 */ /* 0x040fe20000410000 */
[----:B------:R-:W-:Y:S01]  /*8760*/  FFMA.FTZ R35, R46, R48, R49 ;  /* 0x000000302e237223 */ /* 0x000fe20000010031 */
[-C--:B------:R-:W-:Y:S01]  /*8770*/  FFMA.FTZ R56, R45, R50.reuse, -R56 ;  /* 0x000000322d387223 */ /* 0x080fe20000010838 */
[----:B------:R-:W-:Y:S02]  /*8780*/  HADD2.F32 R45, -RZ, R44.H0_H0 ;  /* 0x2000002cff2d7230 */ /* 0x000fe40000004100 */
[----:B------:R-:W-:Y:S01]  /*8790*/  FFMA.FTZ R52, R47, R50, R52 ;  /* 0x000000322f347223 */ /* 0x000fe20000010034 */
[----:B------:R-:W-:-:S02]  /*87a0*/  HADD2.F32 R46, -RZ, R42.H0_H0 ;  /* 0x2000002aff2e7230 */ /* 0x000fc40000004100 */
[----:B------:R-:W-:Y:S01]  /*87b0*/  HADD2.F32 R44, -RZ, R44.H1_H1 ;  /* 0x3000002cff2c7230 */ /* 0x000fe20000004100 */
[----:B------:R-:W-:Y:S01]  /*87c0*/  F2FP.F16.F32.PACK_AB R56, R56, R33 ;  /* 0x000000213838723e */ /* 0x000fe200000000ff */
[--C-:B------:R-:W-:Y:S01]  /*87d0*/  HADD2.F32 R42, -RZ, R43.reuse.H0_H0 ;  /* 0x2000002bff2a7230 */ /* 0x100fe20000004100 */
[----:B------:R-:W-:Y:S01]  /*87e0*/  F2FP.F16.F32.PACK_AB R33, R32, R13 ;  /* 0x0000000d2021723e */ /* 0x000fe200000000ff */
[----:B------:R-:W-:Y:S02]  /*87f0*/  HADD2.F32 R43, -RZ, R43.H1_H1 ;  /* 0x3000002bff2b7230 */ /* 0x000fe40000004100 */
[-C--:B------:R-:W-:Y:S01]  /*8800*/  FMUL.FTZ R50, R44, R46.reuse ;  /* 0x0000002e2c327220 */ /* 0x080fe20000410000 */
[----:B------:R-:W-:Y:S01]  /*8810*/  HADD2.F32 R153, -RZ, R153.H0_H0 ;  /* 0x20000099ff997230 */ /* 0x000fe20000004100 */
[----:B------:R-:W-:Y:S01]  /*8820*/  F2FP.F16.F32.PACK_AB R35, R52, R35 ;  /* 0x000000233423723e */ /* 0x000fe200000000ff */
[----:B------:R-:W-:Y:S02]  /*8830*/  HADD2.F32 R151, -RZ, R151.H0_H0 ;  /* 0x20000097ff977230 */ /* 0x000fe40000004100 */
[C---:B------:R-:W-:Y:S01]  /*8840*/  FMUL.FTZ R49, R43.reuse, R46 ;  /* 0x0000002e2b317220 */ /* 0x040fe20000410000 */
[----:B------:R-:W-:Y:S01]  /*8850*/  FFMA.FTZ R50, R43, R40, -R50 ;  /* 0x000000282b327223 */ /* 0x000fe20000010832 */
[----:B------:R-:W-:-:S02]  /*8860*/  HADD2.F32 R43, -RZ, R41.H0_H0 ;  /* 0x20000029ff2b7230 */ /* 0x000fc40000004100 */
[-C--:B------:R-:W-:Y:S01]  /*8870*/  FMUL.FTZ R48, R42, R153.reuse ;  /* 0x000000992a307220 */ /* 0x080fe20000410000 */
[----:B------:R-:W-:Y:S01]  /*8880*/  FFMA.FTZ R49, R44, R40, R49 ;  /* 0x000000282c317223 */ /* 0x000fe20000010031 */
[----:B------:R-:W-:Y:S02]  /*8890*/  HADD2.F32 R41, -RZ, R34.H0_H0 ;  /* 0x20000022ff297230 */ /* 0x000fe40000004100 */
[C---:B------:R-:W-:Y:S01]  /*88a0*/  FMUL.FTZ R47, R45.reuse, R153 ;  /* 0x000000992d2f7220 */ /* 0x040fe20000410000 */
[----:B------:R-:W-:Y:S02]  /*88b0*/  HADD2.F32 R152, -RZ, R152.H0_H0 ;  /* 0x20000098ff987230 */ /* 0x000fe40000004100 */
[-C--:B------:R-:W-:Y:S01]  /*88c0*/  FFMA.FTZ R48, R45, R151.reuse, R48 ;  /* 0x000000972d307223 */ /* 0x080fe20000010030 */
[----:B------:R-:W-:Y:S02]  /*88d0*/  HADD2.F32 R40, -RZ, R14.H0_H0 ;  /* 0x2000000eff287230 */ /* 0x000fe40000004100 */
[----:B------:R-:W-:Y:S01]  /*88e0*/  FFMA.FTZ R47, R42, R151, -R47 ;  /* 0x000000972a2f7223 */ /* 0x000fe2000001082f */
[----:B------:R-:W-:-:S02]  /*88f0*/  HADD2.F32 R34, -RZ, R34.H1_H1 ;  /* 0x30000022ff227230 */ /* 0x000fc40000004100 */
[-C--:B------:R-:W-:Y:S01]  /*8900*/  FMUL.FTZ R45, R41, R152.reuse ;  /* 0x00000098292d7220 */ /* 0x080fe20000410000 */
[----:B------:R-:W-:Y:S02]  /*8910*/  HADD2.F32 R14, -RZ, R14.H1_H1 ;  /* 0x3000000eff0e7230 */ /* 0x000fe40000004100 */
[----:B------:R-:W-:Y:S01]  /*8920*/  FMUL.FTZ R152, R40, R152 ;  /* 0x0000009828987220 */ /* 0x000fe20000410000 */
[----:B------:R-:W-:Y:S02]  /*8930*/  HADD2.F32 R150, -RZ, R150.H0_H0 ;  /* 0x20000096ff967230 */ /* 0x000fe40000004100 */
[-C--:B------:R-:W-:Y:S01]  /*8940*/  FMUL.FTZ R51, R34, R43.reuse ;  /* 0x0000002b22337220 */ /* 0x080fe20000410000 */
[----:B------:R-:W-:Y:S02]  /*8950*/  HADD2.F32 R11, -RZ, R11.H0_H0 ;  /* 0x2000000bff0b7230 */ /* 0x000fe40000004100 */
[----:B------:R-:W-:Y:S01]  /*8960*/  FMUL.FTZ R43, R14, R43 ;  /* 0x0000002b0e2b7220 */ /* 0x000fe20000410000 */
[----:B------:R-:W-:-:S02]  /*8970*/  IMAD.MOV.U32 R13, RZ, RZ, R15 ;  /* 0x000000ffff0d7224 */ /* 0x000fc400078e000f */
[-C--:B------:R-:W-:Y:S01]  /*8980*/  FFMA.FTZ R45, R40, R150.reuse, -R45 ;  /* 0x00000096282d7223 */ /* 0x080fe2000001082d */
[----:B------:R-:W-:Y:S01]  /*8990*/  FFMA.FTZ R152, R41, R150, R152 ;  /* 0x0000009629987223 */ /* 0x000fe20000010098 */
[-C--:B------:R-:W-:Y:S01]  /*89a0*/  FFMA.FTZ R14, R14, R11.reuse, -R51 ;  /* 0x0000000b0e0e7223 */ /* 0x080fe20000010833 */
[----:B------:R-:W-:Y:S01]  /*89b0*/  FFMA.FTZ R43, R34, R11, R43 ;  /* 0x0000000b222b7223 */ /* 0x000fe2000001002b */
[----:B------:R-:W-:Y:S02]  /*89c0*/  F2FP.F16.F32.PACK_AB R12, R50, R47 ;  /* 0x0000002f320c723e */ /* 0x000fe400000000ff */
[----:B------:R-:W-:Y:S02]  /*89d0*/  F2FP.F16.F32.PACK_AB R32, R49, R48 ;  /* 0x000000303120723e */ /* 0x000fe400000000ff */
[----:B------:R-:W-:Y:S02]  /*89e0*/  F2FP.F16.F32.PACK_AB R14, R14, R45 ;  /* 0x0000002d0e0e723e */ /* 0x000fe400000000ff */
[----:B------:R-:W-:-:S02]  /*89f0*/  F2FP.F16.F32.PACK_AB R34, R43, R152 ;  /* 0x000000982b22723e */ /* 0x000fc400000000ff */
[----:B------:R-:W-:-:S07]  /*8a00*/  MOV R15, R56 ;  /* 0x00000038000f7202 */ /* 0x000fce0000000f00 */
.L_x_2780:
[----:B------:R-:W-:Y:S05]  /*8a10*/  BSYNC B2 ;  /* 0x0000000000027941 */ /* 0x000fea0003800000 */
.L_x_2779:
[----:B----4-:R4:W-:Y:S04]  /*8a20*/  ST.E.128 desc[UR60][R38.64], R12 ;  /* 0x0000000c26007985 */ /* 0x0109e8000c101d3c */
[----:B0-----:R4:W-:Y:S02]  /*8a30*/  @!P3 ST.E.128 desc[UR60][R36.64], R32 ;  /* 0x000000202400b985 */ /* 0x0019e4000c101d3c */
.L_x_2774:
[----:B------:R-:W-:Y:S05]  /*8a40*/  BSYNC B1 ;  /* 0x0000000000017941 */ /* 0x000fea0003800000 */
.L_x_2773:
[----:B------:R-:W-:-:S03]  /*8a50*/  UMOV UR4, 0xffffffff ;  /* 0xffffffff00047882 */ /* 0x000fc60000000000 */
[----:B------:R-:W-:Y:S05]  /*8a60*/  BRA.DIV UR4, `(.L_x_2781) ;  /* 0x0000027204047947 */ /* 0x000fea000b800000 */
[----:B0---4-:R0:W4:Y:S04]  /*8a70*/  SHFL.IDX PT, R37, R119, 0x2, 0x181f ;  /* 0x00581f0077257f89 */ /* 0x01112800000e0000 */
[----:B------:R0:W0:Y:S02]  /*8a80*/  SHFL.IDX PT, R36, R120, 0x2, 0x181f ;  /* 0x00581f0078247f89 */ /* 0x00002400000e0000 */
.L_x_3111:
[----:B------:R-:W-:Y:S05]  /*8a90*/  @P5 BRA `(.L_x_2739) ;  /* 0x0000001400985947 */ /* 0x000fea0003800000 */
[----:B------:R-:W-:Y:S01]  /*8aa0*/  ISETP.NE.AND P3, PT, R4, RZ, PT ;  /* 0x000000ff0400720c */ /* 0x000fe20003f65270 */
[----:B------:R-:W-:-:S12]  /*8ab0*/  BSSY B1, `(.L_x_2782) ;  /* 0x0000075000017945 */ /* 0x000fd80003800000 */
[----:B------:R-:W-:Y:S05]  /*8ac0*/  @!P3 BRA `(.L_x_2783) ;  /* 0x0000000400ccb947 */ /* 0x000fea0003800000 */
[----:B------:R-:W5:Y:S01]  /*8ad0*/  LDL R13, [R1+0x60] ;  /* 0x00006000010d7983 */ /* 0x000f620000100800 */
[----:B------:R-:W-:Y:S01]  /*8ae0*/  SEL R11, R115, R137, !P2 ;  /* 0x00000089730b7207 */ /* 0x000fe20005000000 */
[----:B------:R-:W-:Y:S01]  /*8af0*/  BSSY B2, `(.L_x_2784) ;  /* 0x000006e000027945 */ /* 0x000fe20003800000 */
[----:B------:R-:W-:Y:S02]  /*8b00*/  ISETP.GE.AND P4, PT, R16, R114, PT ;  /* 0x000000721000720c */ /* 0x000fe40003f86270 */
[----:B------:R-:W-:Y:S02]  /*8b10*/  SHF.R.S32.HI R12, RZ, 0x1f, R11 ;  /* 0x0000001fff0c7819 */ /* 0x000fe4000001140b */
[----:B0-----:R-:W-:Y:S02]  /*8b20*/  LEA R38, P3, R10, R36, 0x1 ;  /* 0x000000240a267211 */ /* 0x001fe400078608ff */
[----:B------:R-:W-:Y:S02]  /*8b30*/  LEA.HI R12, R12, R11, RZ, 0x4 ;  /* 0x0000000b0c0c7211 */ /* 0x000fe400078f20ff */
[----:B----4-:R-:W-:-:S02]  /*8b40*/  LEA.HI.X R39, R10, R37, R28, 0x1, P3 ;  /* 0x000000250a277211 */ /* 0x010fc400018f0c1c */
[----:B------:R-:W-:-:S04]  /*8b50*/  LEA.HI.SX32 R12, R12, R9, 0x1c ;  /* 0x000000090c0c7211 */ /* 0x000fc800078fe2ff */
[----:B------:R-:W-:Y:S01]  /*8b60*/  SHF.R.S32.HI R11, RZ, 0x1f, R12 ;  /* 0x0000001fff0b7819 */ /* 0x000fe2000001140c */
[----:B------:R-:W-:-:S03]  /*8b70*/  IMAD.SHL.U32 R41, R12, 0x8, RZ ;  /* 0x000000080c297824 */ /* 0x000fc600078e00ff */
[----:B------:R-:W-:Y:S02]  /*8b80*/  LEA.HI R11, R11, R12, RZ, 0x3 ;  /* 0x0000000c0b0b7211 */ /* 0x000fe400078f18ff */
[----:B------:R-:W-:Y:S02]  /*8b90*/  ISETP.GE.AND P5, PT, R41, R136, PT ;  /* 0x000000882900720c */ /* 0x000fe40003fa6270 */
[----:B------:R-:W-:Y:S02]  /*8ba0*/  SHF.R.S32.HI R12, RZ, 0x3, R11 ;  /* 0x00000003ff0c7819 */ /* 0x000fe4000001140b */
[----:B------:R-:W-:-:S04]  /*8bb0*/  LOP3.LUT R11, R0, 0x38, R41, 0xf8, !PT ;  /* 0x00000038000b7812 */ /* 0x000fc800078ef829 */
[----:B------:R-:W-:-:S05]  /*8bc0*/  LOP3.LUT R11, R11, R138, RZ, 0x3c, !PT ;  /* 0x0000008a0b0b7212 */ /* 0x000fca00078e3cff */
[----:B------:R-:W-:-:S04]  /*8bd0*/  @!P5 IMAD.WIDE R40, R41, 0x2, R36 ;  /* 0x000000022928d825 */ /* 0x000fc800078e0224 */
[----:B-----5:R-:W-:-:S04]  /*8be0*/  IMAD R12, R12, 0x1400, R13 ;  /* 0x000014000c0c7824 */ /* 0x020fc800078e020d */
        /* <DEDUP_REMOVED lines=8> */
[----:B------:R-:W-:Y:S01]  /*8c70*/  SHF.R.U32.HI R50, RZ, 0x10, R77 ;  /* 0x00000010ff327819 */ /* 0x000fe2000001164d */
[----:B----4-:R-:W-:Y:S01]  /*8c80*/  IMAD.MOV.U32 R44, RZ, RZ, R12 ;  /* 0x000000ffff2c7224 */ /* 0x010fe200078e000c */
[----:B0-----:R-:W-:Y:S01]  /*8c90*/  MOV R46, R35 ;  /* 0x00000023002e7202 */ /* 0x001fe20000000f00 */
[----:B------:R-:W-:Y:S01]  /*8ca0*/  IMAD.MOV.U32 R45, RZ, RZ, R32 ;  /* 0x000000ffff2d7224 */ /* 0x000fe200078e0020 */
[----:B------:R-:W-:Y:S01]  /*8cb0*/  SHF.R.U32.HI R48, RZ, 0x10, R69 ;  /* 0x00000010ff307819 */ /* 0x000fe20000011645 */
[----:B------:R-:W-:Y:S01]  /*8cc0*/  HADD2.F32 R49, -RZ, R149.H1_H1 ;  /* 0x30000095ff317230 */ /* 0x000fe20000004100 */
[--C-:B------:R-:W-:Y:S01]  /*8cd0*/  SHF.R.U64 R42, R78, 0x10, R79.reuse ;  /* 0x000000104e2a7819 */ /* 0x100fe2000000124f */
[--C-:B------:R-:W-:Y:S01]  /*8ce0*/  HADD2.F32 R35, -RZ, R33.reuse.H0_H0 ;  /* 0x20000021ff237230 */ /* 0x100fe20000004100 */
[----:B------:R-:W-:Y:S01]  /*8cf0*/  SHF.R.U32.HI R78, RZ, 0x10, R79 ;  /* 0x00000010ff4e7819 */ /* 0x000fe2000001164f */
[----:B------:R-:W-:Y:S01]  /*8d00*/  IMAD.MOV.U32 R32, RZ, RZ, R15 ;  /* 0x000000ffff207224 */ /* 0x000fe200078e000f */
[--C-:B------:R-:W-:Y:S01]  /*8d10*/  SHF.R.U64 R11, R70, 0x10, R71.reuse ;  /* 0x00000010460b7819 */ /* 0x100fe20000001247 */
[----:B------:R-:W-:Y:S01]  /*8d20*/  HADD2.F32 R33, -RZ, R33.H1_H1 ;  /* 0x30000021ff217230 */ /* 0x000fe20000004100 */
        /* <DEDUP_REMOVED lines=18> */
[----:B------:R-:W-:Y:S02]  /*8e50*/  HADD2.F32 R46, -RZ, R46.H1_H1 ;  /* 0x3000002eff2e7230 */ /* 0x000fe40000004100 */
[----:B------:R-:W-:Y:S02]  /*8e60*/  HADD2.F32 R50, -RZ, R148.H1_H1 ;  /* 0x30000094ff327230 */ /* 0x000fe40000004100 */
[--C-:B------:R-:W-:Y:S02]  /*8e70*/  HADD2.F32 R15, -RZ, R32.reuse.H0_H0 ;  /* 0x20000020ff0f7230 */ /* 0x100fe40000004100 */
[----:B------:R-:W-:Y:S01]  /*8e80*/  FMUL.FTZ R51, R46, R47 ;  /* 0x0000002f2e337220 */ /* 0x000fe20000410000 */
[----:B------:R-:W-:-:S02]  /*8e90*/  HADD2.F32 R32, -RZ, R32.H1_H1 ;  /* 0x30000020ff207230 */ /* 0x000fc40000004100 */
[-C--:B------:R-:W-:Y:S01]  /*8ea0*/  FMUL.FTZ R54, R33, R50.reuse ;  /* 0x0000003221367220 */ /* 0x080fe20000410000 */
[----:B------:R-:W-:Y:S02]  /*8eb0*/  HADD2.F32 R35, -RZ, R70.H0_H0 ;  /* 0x20000046ff237230 */ /* 0x000fe40000004100 */
[----:B------:R-:W-:Y:S01]  /*8ec0*/  FMUL.FTZ R50, R15, R50 ;  /* 0x000000320f327220 */ /* 0x000fe20000410000 */
[----:B------:R-:W-:Y:S02]  /*8ed0*/  HADD2.F32 R48, -RZ, R146.H1_H1 ;  /* 0x30000092ff307230 */ /* 0x000fe40000004100 */
        /* <DEDUP_REMOVED lines=30> */
[----:B------:R-:W-:-:S02]  /*90c0*/  HADD2.F32 R147, -RZ, R147.H0_H0 ;  /* 0x20000093ff937230 */ /* 0x000fc40000004100 */
[-C--:B------:R-:W-:Y:S01]  /*90d0*/  FMUL.FTZ R42, R32, R148.reuse ;  /* 0x00000094202a7220 */ /* 0x080fe20000410000 */
[----:B------:R-:W-:Y:S02]  /*90e0*/  HADD2.F32 R11, -RZ, R11.H0_H0 ;  /* 0x2000000bff0b7230 */ /* 0x000fe40000004100 */
[C---:B------:R-:W-:Y:S01]  /*90f0*/  FMUL.FTZ R43, R15.reuse, R148 ;  /* 0x000000940f2b7220 */ /* 0x040fe20000410000 */
[----:B------:R-:W-:Y:S01]  /*9100*/  FMUL.FTZ R33, R14, R33 ;  /* 0x000000210e217220 */ /* 0x000fe20000410000 */
[-C--:B------:R-:W-:Y:S01]  /*9110*/  FFMA.FTZ R42, R15, R147.reuse, -R42 ;  /* 0x000000930f2a7223 */ /* 0x080fe2000001082a */
        /* <DEDUP_REMOVED lines=11> */
.L_x_2785:
[----:B------:R-:W-:Y:S05]  /*91d0*/  BSYNC B2 ;  /* 0x0000000000027941 */ /* 0x000fea0003800000 */
.L_x_2784:
[----:B----4-:R4:W-:Y:S04]  /*91e0*/  ST.E.128 desc[UR60][R38.64], R12 ;  /* 0x0000000c26007985 */ /* 0x0109e8000c101d3c */
[----:B0-----:R4:W-:Y:S02]  /*91f0*/  @!P5 ST.E.128 desc[UR60][R40.64], R32 ;  /* 0x000000202800d985 */ /* 0x0019e4000c101d3c */
.L_x_2783:
[----:B------:R-:W-:Y:S05]  /*9200*/  BSYNC B1 ;  /* 0x0000000000017941 */ /* 0x000fea0003800000 */
.L_x_2782:
[----:B------:R-:W-:-:S13]  /*9210*/  ISETP.NE.AND P3, PT, R25, RZ, PT ;  /* 0x000000ff1900720c */ /* 0x000fda0003f65270 */
[----:B------:R-:W-:Y:S05]  /*9220*/  @!P3 BRA `(.L_x_2739) ;  /* 0x0000000c00b4b947 */ /* 0x000fea0003800000 */
[----:B----4-:R-:W4:Y:S01]  /*9230*/  LDL R14, [R1+0x60] ;  /* 0x00006000010e7983 */ /* 0x010f220000100800 */
[----:B------:R-:W-:Y:S01]  /*9240*/  SEL R137, R115, R137, !P1 ;  /* 0x0000008973897207 */ /* 0x000fe20004800000 */
[----:B------:R-:W-:Y:S01]  /*9250*/  BSSY B1, `(.L_x_2786) ;  /* 0x000006c000017945 */ /* 0x000fe20003800000 */
[----:B------:R-:W-:Y:S02]  /*9260*/  ISETP.GE.AND P4, PT, R213, R114, PT ;  /* 0x00000072d500720c */ /* 0x000fe40003f86270 */
[----:B------:R-:W-:Y:S02]  /*9270*/  SHF.R.S32.HI R12, RZ, 0x1f, R137 ;  /* 0x0000001fff0c7819 */ /* 0x000fe40000011489 */
[C---:B0-----:R-:W-:Y:S02]  /*9280*/  LEA R38, P3, R21.reuse, R36, 0x1 ;  /* 0x0000002415267211 */ /* 0x041fe400078608ff */
[----:B------:R-:W-:Y:S02]  /*9290*/  LEA.HI R137, R12, R137, RZ, 0x4 ;  /* 0x000000890c897211 */ /* 0x000fe400078f20ff */
[----:B------:R-:W-:-:S02]  /*92a0*/  LEA.HI.X R39, R21, R37, R29, 0x1, P3 ;  /* 0x0000002515277211 */ /* 0x000fc400018f0c1d */
[----:B------:R-:W-:-:S04]  /*92b0*/  LEA.HI.SX32 R137, R137, R20, 0x1c ;  /* 0x0000001489897211 */ /* 0x000fc800078fe2ff */
[----:B------:R-:W-:Y:S01]  /*92c0*/  SHF.R.S32.HI R12, RZ, 0x1f, R137 ;  /* 0x0000001fff0c7819 */ /* 0x000fe20000011489 */
[----:B------:R-:W-:-:S03]  /*92d0*/  IMAD.SHL.U32 R11, R137, 0x8, RZ ;  /* 0x00000008890b7824 */ /* 0x000fc600078e00ff */
[----:B------:R-:W-:Y:S02]  /*92e0*/  LEA.HI R12, R12, R137, RZ, 0x3 ;  /* 0x000000890c0c7211 */ /* 0x000fe400078f18ff */
[----:B------:R-:W-:Y:S02]  /*92f0*/  LOP3.LUT R13, R0, 0x38, R11, 0xf8, !PT ;  /* 0x00000038000d7812 */ /* 0x000fe400078ef80b */
[----:B------:R-:W-:Y:S02]  /*9300*/  SHF.R.S32.HI R12, RZ, 0x3, R12 ;  /* 0x00000003ff0c7819 */ /* 0x000fe4000001140c */
[----:B------:R-:W-:-:S03]  /*9310*/  LOP3.LUT R13, R13, R138, RZ, 0x3c, !PT ;  /* 0x0000008a0d0d7212 */ /* 0x000fc600078e3cff */
[----:B----4-:R-:W-:-:S05]  /*9320*/  IMAD R12, R12, 0x1400, R14 ;  /* 0x000014000c0c7824 */ /* 0x010fca00078e020e */
[----:B------:R-:W-:Y:S01]  /*9330*/  IADD3 R15, R12, R13, RZ ;  /* 0x0000000d0c0f7210 */ /* 0x000fe20007ffe0ff */
[----:B------:R-:W-:-:S04]  /*9340*/  IMAD R13, R212, 0x5000, R123 ;  /* 0x00005000d40d7824 */ /* 0x000fc800078e027b */
[----:B------:R-:W-:Y:S02]  /*9350*/  IMAD R15, R212, 0x5000, R15 ;  /* 0x00005000d40f7824 */ /* 0x000fe400078e020f */
[--C-:B------:R-:W-:Y:S02]  /*9360*/  IMAD R13, R13, 0x2, R22.reuse ;  /* 0x000000020d0d7824 */ /* 0x100fe400078e0216 */
[----:B------:R-:W-:-:S04]  /*9370*/  IMAD R32, R15, 0x2, R22 ;  /* 0x000000020f207824 */ /* 0x000fc800078e0216 */
[----:B------:R-:W0:Y:S04]  /*9380*/  LDS.128 R12, [R13+0x24400] ;  /* 0x024400000d0c7984 */ /* 0x000e280000000c00 */
[----:B------:R-:W4:Y:S01]  /*9390*/  LDS.128 R32, [R32+0x24400] ;  /* 0x0244000020207984 */ /* 0x000f220000000c00 */
[----:B------:R-:W-:Y:S05]  /*93a0*/  @P4 BRA `(.L_x_2787) ;  /* 0x0000000400584947 */ /* 0x000fea0003800000 */
[----:B------:R-:W-:Y:S01]  /*93b0*/  SHF.R.U32.HI R44, RZ, 0x10, R73 ;  /* 0x00000010ff2c7819 */ /* 0x000fe20000011649 */
[----:B----4-:R-:W-:Y:S01]  /*93c0*/  IMAD.MOV.U32 R40, RZ, RZ, R32 ;  /* 0x000000ffff287224 */ /* 0x010fe200078e0020 */
        /* <DEDUP_REMOVED lines=76> */
[----:B------:R-:W-:-:S02]  /*9890*/  F2FP.F16.F32.PACK_AB R12, R35, R34 ;  /* 0x00000022230c723e */ /* 0x000fc400000000ff */
[----:B------:R-:W-:Y:S02]  /*98a0*/  F2FP.F16.F32.PACK_AB R13, R46, R47 ;  /* 0x0000002f2e0d723e */ /* 0x000fe400000000ff */
[----:B------:R-:W-:Y:S01]  /*98b0*/  F2FP.F16.F32.PACK_AB R14, R32, R33 ;  /* 0x00000021200e723e */ /* 0x000fe200000000ff */
[----:B------:R-:W-:Y:S01]  /*98c0*/  IMAD.MOV.U32 R32, RZ, RZ, R44 ;  /* 0x000000ffff207224 */ /* 0x000fe200078e002c */
[----:B------:R-:W-:Y:S01]  /*98d0*/  F2FP.F16.F32.PACK_AB R15, R49, R50 ;  /* 0x00000032310f723e */ /* 0x000fe200000000ff */
[----:B------:R-:W-:Y:S01]  /*98e0*/  IMAD.MOV.U32 R33, RZ, RZ, R45 ;  /* 0x000000ffff217224 */ /* 0x000fe200078e002d */
[----:B------:R-:W-:Y:S02]  /*98f0*/  F2FP.F16.F32.PACK_AB R34, R41, R144 ;  /* 0x000000902922723e */ /* 0x000fe400000000ff */
[----:B------:R-:W-:-:S07]  /*9900*/  MOV R35, R51 ;  /* 0x0000003300237202 */ /* 0x000fce0000000f00 */
.L_x_2787:
[----:B------:R-:W-:Y:S05]  /*9910*/  BSYNC B1 ;  /* 0x0000000000017941 */ /* 0x000fea0003800000 */
.L_x_2786:
[----:B0-----:R0:W-:Y:S01]  /*9920*/  ST.E.128 desc[UR60][R38.64], R12 ;  /* 0x0000000c26007985 */ /* 0x0011e2000c101d3c */
[----:B------:R-:W-:-:S13]  /*9930*/  ISETP.GE.AND P3, PT, R11, R136, PT ;  /* 0x000000880b00720c */ /* 0x000fda0003f66270 */
[----:B------:R-:W-:Y:S05]  /*9940*/  @P3 BRA `(.L_x_2739) ;  /* 0x0000000400ec3947 */ /* 0x000fea0003800000 */
[----:B------:R-:W-:-:S05]  /*9950*/  IMAD.WIDE R36, R11, 0x2, R36 ;  /* 0x000000020b247825 */ /* 0x000fca00078e0224 */
[----:B----4-:R4:W-:Y:S01]  /*9960*/  ST.E.128 desc[UR60][R36.64], R32 ;  /* 0x0000002024007985 */ /* 0x0109e2000c101d3c */
[----:B------:R-:W-:Y:S05]  /*9970*/  BRA `(.L_x_2739) ;  /* 0x0000000400e07947 */ /* 0x000fea0003800000 */
.L_x_2693:
[----:B------:R-:W2:Y:S02]  /*9980*/  LDL R11, [R1+0x5c] ;  /* 0x00005c00010b7983 */ /* 0x000ea40000100800 */
[----:B--2---:R-:W-:-:S13]  /*9990*/  R2UR UR4, R11 ;  /* 0x000000000b0472ca */ /* 0x004fda00000e0000 */
[----:B------:R-:W-:-:S06]  /*99a0*/  UISETP.NE.AND UP0, UPT, UR4, 0x3, UPT ;  /* 0x000000030400788c */ /* 0x000fcc000bf05270 */
[----:B------:R-:W-:-:S13]  /*99b0*/  PLOP3.LUT P0, PT, PT, PT, UP0, 0x80, 0x0 ;  /* 0x000000000000781c */ /* 0x000fda0003f0f008 */
[----:B------:R-:W-:Y:S05]  /*99c0*/  @!P0 BRA `(.L_x_2788) ;  /* 0x0000000000048947 */ /* 0x000fea0003800000 */
[----:B------:R-:W-:Y:S01]  /*99d0*/  BPT.TRAP 0x1 ;  /* 0x000000040000795c */ /* 0x000fe20000300000 */
.L_x_2788:
[----:B------:R-:W-:Y:S01]  /*99e0*/  IMAD R89, R212, 0x8, R22 ;  /* 0x00000008d4597824 */ /* 0x000fe200078e0216 */
[----:B------:R-:W-:Y:S01]  /*99f0*/  SHF.L.U32 R90, R227, 0x1f, RZ ;  /* 0x0000001fe35a7819 */ /* 0x000fe200000006ff */
[----:B------:R-:W-:Y:S01]  /*9a00*/  BSSY B1, `(.L_x_2789) ;  /* 0x0000004000017945 */ /* 0x000fe20003800000 */
[----:B------:R-:W-:Y:S02]  /*9a10*/  SHF.R.S32.HI R86, RZ, 0x1f, R84 ;  /* 0x0000001fff567819 */ /* 0x000fe40000011454 */
[----:B------:R-:W0:Y:S02]  /*9a20*/  SYNCS.PHASECHK.TRANS64.TRYWAIT P3, [R89+URZ+0x38890], R90 ;  /* 0x0388905a590075a7 */ /* 0x000e24000806017f */
[----:B0-----:R-:W-:Y:S05]  /*9a30*/  @!P3 BRA `(.L_x_2790) ;  /* 0x00000260005cb947 */ /* 0x001fea0003800000 */
.L_x_3112:
[----:B------:R-:W-:Y:S05]  /*9a40*/  BSYNC B1 ;  /* 0x0000000000017941 */ /* 0x000fea0003800000 */
.L_x_2789:
        /* <DEDUP_REMOVED lines=13> */
[----:B------:R-:W-:Y:S02]  /*9b20*/  IMAD R15, R3, UR4, RZ ;  /* 0x00000004030f7c24 */ /* 0x000fe4000f8e02ff */
[----:B------:R-:W-:Y:S02]  /*9b30*/  IMAD.IADD R13, R13, 0x1, R11 ;  /* 0x000000010d0d7824 */ /* 0x000fe400078e020b */
[C---:B------:R-:W-:Y:S02]  /*9b40*/  IMAD R15, R30.reuse, UR5, R15 ;  /* 0x000000051e0f7c24 */ /* 0x040fe4000f8e020f */
[----:B------:R-:W-:Y:S01]  /*9b50*/  IMAD.WIDE.U32 R12, R30, UR4, R12 ;  /* 0x000000041e0c7c25 */ /* 0x000fe2000f8e000c */
[----:B------:R-:W-:-:S03]  /*9b60*/  ULDC.64 UR4, c[0x0][0x2e8] ;  /* 0x0000ba0000047ab9 */ /* 0x000fc60000000a00 */
[----:B------:R-:W-:Y:S01]  /*9b70*/  IMAD.IADD R42, R88, 0x1, -R220 ;  /* 0x00000001582a7824 */ /* 0x000fe200078e0adc */
[----:B------:R-:W-:Y:S02]  /*9b80*/  IADD3 R15, R13, R15, RZ ;  /* 0x0000000f0d0f7210 */ /* 0x000fe40007ffe0ff */
[----:B------:R-:W-:Y:S01]  /*9b90*/  LEA R40, P3, R12, UR4, 0x1 ;  /* 0x000000040c287c11 */ /* 0x000fe2000f8608ff */
[----:B------:R-:W-:-:S03]  /*9ba0*/  UMOV UR4, 0xffffffff ;  /* 0xffffffff00047882 */ /* 0x000fc60000000000 */
[----:B------:R-:W-:Y:S02]  /*9bb0*/  LEA.HI.X R41, R12, UR5, R15, 0x1, P3 ;  /* 0x000000050c297c11 */ /* 0x000fe400098f0c0f */
[----:B------:R-:W-:Y:S01]  /*9bc0*/  ISETP.GE.AND P3, PT, R42, 0x1, PT ;  /* 0x000000012a00780c */ /* 0x000fe20003f66270 */
[----:B------:R-:W-:-:S12]  /*9bd0*/  BRA.DIV UR4, `(.L_x_2791) ;  /* 0x0000026204087947 */ /* 0x000fd8000b800000 */
[----:B------:R1:W2:Y:S04]  /*9be0*/  SHFL.IDX PT, R39, R41, RZ, 0x181f ;  /* 0x00181fff29277589 */ /* 0x0002a800000e0000 */
[----:B------:R1:W3:Y:S02]  /*9bf0*/  SHFL.IDX PT, R38, R40, RZ, 0x181f ;  /* 0x00181fff28267589 */ /* 0x0002e400000e0000 */
.L_x_3116:
        /* <DEDUP_REMOVED lines=23> */
.L_x_2793:
[----:B------:R-:W-:Y:S05]  /*9d70*/  BSYNC B1 ;  /* 0x0000000000017941 */ /* 0x000fea0003800000 */
.L_x_2792:
[----:B------:R-:W-:-:S03]  /*9d80*/  UMOV UR4, 0xffffffff ;  /* 0xffffffff00047882 */ /* 0x000fc60000000000 */
[----:B------:R-:W-:Y:S05]  /*9d90*/  BRA.DIV UR4, `(.L_x_2794) ;  /* 0x0000025e04e47947 */ /* 0x000fea000b800000 */
[----:B--2---:R2:W0:Y:S04]  /*9da0*/  SHFL.IDX PT, R39, R41, 0x1, 0x181f ;  /* 0x00381f0029277f89 */ /* 0x00442800000e0000 */
[----:B---3--:R2:W3:Y:S02]  /*9db0*/  SHFL.IDX PT, R38, R40, 0x1, 0x181f ;  /* 0x00381f0028267f89 */ /* 0x0084e400000e0000 */
.L_x_3120:
[----:B------:R-:W-:Y:S01]  /*9dc0*/  ISETP.GE.AND P3, PT, R42, 0x21, PT ;  /* 0x000000212a00780c */ /* 0x000fe20003f66270 */
[----:B------:R-:W-:-:S12]  /*9dd0*/  BSSY B1, `(.L_x_2795) ;  /* 0x0000017000017945 */ /* 0x000fd80003800000 */
        /* <DEDUP_REMOVED lines=22> */
.L_x_2796:
[----:B------:R-:W-:Y:S05]  /*9f40*/  BSYNC B1 ;  /* 0x0000000000017941 */ /* 0x000fea0003800000 */
.L_x_2795:
[----:B------:R-:W-:-:S03]  /*9f50*/  UMOV UR4, 0xffffffff ;  /* 0xffffffff00047882 */ /* 0x000fc60000000000 */
[----:B------:R-:W-:Y:S05]  /*9f60*/  BRA.DIV UR4, `(.L_x_2797) ;  /* 0x0000025e04bc7947 */ /* 0x000fea000b800000 */
[----:B0-----:R0:W0:Y:S04]  /*9f70*/  SHFL.IDX PT, R39, R41, 0x2, 0x181f ;  /* 0x00581f0029277f89 */ /* 0x00102800000e0000 */
[----:B---3--:R3:W0:Y:S02]  /*9f80*/  SHFL.IDX PT, R38, R40, 0x2, 0x181f ;  /* 0x00581f0028267f89 */ /* 0x00862400000e0000 */
.L_x_3124:
[----:B------:R-:W-:-:S13]  /*9f90*/  ISETP.GE.AND P3, PT, R42, 0x41, PT ;  /* 0x000000412a00780c */ /* 0x000fda0003f66270 */
[----:B------:R-:W-:Y:S05]  /*9fa0*/  @!P3 BRA `(.L_x_2739) ;  /* 0x000000000054b947 */ /* 0x000fea0003800000 */
[----:B------:R-:W-:Y:S02]  /*9fb0*/  ULDC UR4, c[0x0][0x2f4] ;  /* 0x0000bd0000047ab9 */ /* 0x000fe40000000800 */
[----:B------:R-:W-:Y:S02]  /*9fc0*/  ISETP.GE.AND P5, PT, R16, UR4, PT ;  /* 0x0000000410007c0c */ /* 0x000fe4000bfa6270 */
[----:B------:R-:W-:-:S11]  /*9fd0*/  ISETP.GE.AND P4, PT, R213, UR4, PT ;  /* 0x00000004d5007c0c */ /* 0x000fd6000bf86270 */
[----:B----4-:R-:W4:Y:S01]  /*9fe0*/  @!P5 LDS.128 R12, [R85+0x26400] ;  /* 0x02640000550cd984 */ /* 0x010f220000000c00 */
[----:B0-----:R-:W-:-:S04]  /*9ff0*/  @!P5 LEA R32, P3, R16, R38, 0x1 ;  /* 0x000000261020d211 */ /* 0x001fc800078608ff */
[----:B------:R-:W-:Y:S02]  /*a000*/  @!P5 LEA.HI.X R33, R16, R39, R17, 0x1, P3 ;  /* 0x000000271021d211 */ /* 0x000fe400018f0c11 */
        /* <DEDUP_REMOVED lines=15> */
.L_x_2739:
[----:B------:R-:W-:Y:S05]  /*a100*/  BSYNC B0 ;  /* 0x0000000000007941 */ /* 0x000fea0003800000 */
.L_x_2692:
[----:B------:R-:W5:Y:S01]  /*a110*/  S2R R11, SR_TID.X ;  /* 0x00000000000b7919 */ /* 0x000f620000002100 */
        /* <DEDUP_REMOVED lines=8> */
[----:B-----5:R-:W-:Y:S01]  /*a1a0*/  LOP3.LUT R11, R11, 0x7f, RZ, 0xc0, !PT ;  /* 0x0000007f0b0b7812 */ /* 0x020fe200078ec0ff */
[----:B--2---:R2:W-:Y:S03]  /*a1b0*/  BAR.SYNC.DEFER_BLOCKING R141, 0x80 ;  /* 0x0002008d0000751d */ /* 0x0045e60000010000 */
[----:B------:R-:W-:-:S13]  /*a1c0*/  ISETP.NE.AND P3, PT, R11, RZ, PT ;  /* 0x000000ff0b00720c */ /* 0x000fda0003f65270 */
[----:B------:R-:W-:-:S05]  /*a1d0*/  @!P3 VIADD R11, R89, 0x388a0 ;  /* 0x000388a0590bb836 */ /* 0x000fca0000000000 */
[----:B------:R-:W-:-:S04]  /*a1e0*/  @!P3 PRMT R11, RZ, 0x654, R11 ;  /* 0x00000654ff0bb816 */ /* 0x000fc8000000000b */
[----:B------:R2:W-:Y:S01]  /*a1f0*/  @!P3 SYNCS.ARRIVE.TRANS64.RED.A1T0 RZ, [R11+URZ], RZ ;  /* 0x000000ff0bffb9a7 */ /* 0x0005e2000810043f */
[----:B------:R-:W-:Y:S05]  /*a200*/  @!P0 BRA `(.L_x_2799) ;  /* 0x0000000000048947 */ /* 0x000fea0003800000 */
[----:B------:R-:W-:Y:S01]  /*a210*/  BPT.TRAP 0x1 ;  /* 0x000000040000795c */ /* 0x000fe20000300000 */
.L_x_2799:
[----:B------:R-:W-:Y:S05]  /*a220*/  BSYNC B0 ;  /* 0x0000000000007941 */ /* 0x000fea0003800000 */
.L_x_2798:
[----:B------:R-:W5:Y:S01]  /*a230*/  SYNCS.PHASECHK.TRANS64.TRYWAIT P0, [R89+URZ+0x388b0], R90 ;  /* 0x0388b05a590075a7 */ /* 0x000f62000800017f */
[----:B------:R-:W-:Y:S04]  /*a240*/  BSSY B0, `(.L_x_2800) ;  /* 0x0000002000007945 */ /* 0x000fe80003800000 */
[----:B-----5:R-:W-:Y:S05]  /*a250*/  @!P0 BRA `(.L_x_2801) ;  /* 0x0000025c004c8947 */ /* 0x020fea0003800000 */
.L_x_3125:
[----:B------:R-:W-:Y:S05]  /*a260*/  BSYNC B0 ;  /* 0x0000000000007941 */ /* 0x000fea0003800000 */
.L_x_2800:
[----:B------:R-:W-:Y:S01]  /*a270*/  ULDC.64 UR4, c[0x0][0x328] ;  /* 0x0000ca0000047ab9 */ /* 0x000fe20000000a00 */
[----:B------:R-:W-:Y:S01]  /*a280*/  IMAD.IADD R88, R88, 0x1, -R220 ;  /* 0x0000000158587824 */ /* 0x000fe200078e0adc */
[----:B------:R-:W-:Y:S01]  /*a290*/  BSSY B0, `(.L_x_2802) ;  /* 0x000002c000007945 */ /* 0x000fe20003800000 */
[----:B--2---:R-:W-:Y:S02]  /*a2a0*/  IMAD R11, R86, UR4, RZ ;  /* 0x00000004560b7c24 */ /* 0x004fe4000f8e02ff */
[----:B0---4-:R-:W-:Y:S01]  /*a2b0*/  IMAD.WIDE.U32 R12, R84, UR4, RZ ;  /* 0x00000004540c7c25 */ /* 0x011fe2000f8e00ff */
        /* <DEDUP_REMOVED lines=20> */
[----:B------:R-:W-:Y:S02]  /*a400*/  ULDC UR4, c[0x0][0x2f4] ;  /* 0x0000bd0000047ab9 */ /* 0x000fe40000000800 */
[----:B------:R-:W-:-:S13]  /*a410*/  ISETP.GE.AND P5, PT, R16, UR4, PT ;  /* 0x0000000410007c0c */ /* 0x000fda000bfa6270 */
        /* <DEDUP_REMOVED lines=19> */
.L_x_2803:
[----:B------:R-:W-:Y:S05]  /*a550*/  BSYNC B0 ;  /* 0x0000000000007941 */ /* 0x000fea0003800000 */
.L_x_2802:
[----:B----4-:R4:W0:Y:S01]  /*a560*/  SHFL.IDX PT, R39, R11, 0x1, 0x181f ;  /* 0x00381f000b277f89 */ /* 0x01082200000e0000 */
[----:B------:R-:W-:Y:S03]  /*a570*/  BSSY B0, `(.L_x_2804) ;  /* 0x0000018000007945 */ /* 0x000fe60003800000 */
[----:B--2---:R4:W2:Y:S01]  /*a580*/  SHFL.IDX PT, R38, R31, 0x1, 0x181f ;  /* 0x00381f001f267f89 */ /* 0x0048a200000e0000 */
[----:B------:R-:W-:Y:S05]  /*a590*/  @!P0 BRA `(.L_x_2805) ;  /* 0x0000000000548947 */ /* 0x000fea0003800000 */
[----:B------:R-:W-:Y:S02]  /*a5a0*/  ULDC UR4, c[0x0][0x2f4] ;  /* 0x0000bd0000047ab9 */ /* 0x000fe40000000800 */
[----:B------:R-:W-:Y:S02]  /*a5b0*/  ISETP.GE.AND P5, PT, R16, UR4, PT ;  /* 0x0000000410007c0c */ /* 0x000fe4000bfa6270 */
        /* <DEDUP_REMOVED lines=19> */
.L_x_2805:
[----:B------:R-:W-:Y:S05]  /*a6f0*/  BSYNC B0 ;  /* 0x0000000000007941 */ /* 0x000fea0003800000 */
.L_x_2804:
[----:B------:R-:W-:Y:S01]  /*a700*/  ISETP.GE.AND P0, PT, R88, 0x41, PT ;  /* 0x000000415800780c */ /* 0x000fe20003f06270 */
[----:B0---4-:R-:W0:Y:S01]  /*a710*/  SHFL.IDX PT, R11, R11, 0x2, 0x181f ;  /* 0x00581f000b0b7f89 */ /* 0x011e2200000e0000 */
[----:B------:R-:W-:Y:S03]  /*a720*/  BSSY B0, `(.L_x_2806) ;  /* 0x0000018000007945 */ /* 0x000fe60003800000 */
[----:B------:R-:W4:Y:S08]  /*a730*/  SHFL.IDX PT, R31, R31, 0x2, 0x181f ;  /* 0x00581f001f1f7f89 */ /* 0x000f3000000e0000 */
[----:B------:R-:W-:Y:S05]  /*a740*/  @!P0 BRA `(.L_x_2807) ;  /* 0x0000000000548947 */ /* 0x000fea0003800000 */
[----:B------:R-:W-:Y:S02]  /*a750*/  ULDC UR4, c[0x0][0x2f4] ;  /* 0x0000bd0000047ab9 */ /* 0x000fe40000000800 */
[----:B------:R-:W-:Y:S02]  /*a760*/  ISETP.GE.AND P5, PT, R16, UR4, PT ;  /* 0x0000000410007c0c */ /* 0x000fe4000bfa6270 */
        /* <DEDUP_REMOVED lines=19> */
.L_x_2807:
[----:B------:R-:W-:Y:S05]  /*a8a0*/  BSYNC B0 ;  /* 0x0000000000007941 */ /* 0x000fea0003800000 */
.L_x_2806:
[----:B------:R-:W-:Y:S01]  /*a8b0*/  @!PT LDS RZ, [RZ] ;  /* 0x00000000fffff984 */ /* 0x000fe20000000800 */
[----:B------:R-:W-:Y:S01]  /*a8c0*/  @!PT LDS RZ, [RZ] ;  /* 0x00000000fffff984 */ /* 0x000fe20000000800 */
[----:B------:R-:W-:Y:S01]  /*a8d0*/  @!PT LDS RZ, [RZ] ;  /* 0x00000000fffff984 */ /* 0x000fe20000000800 */
[----:B------:R-:W-:Y:S01]  /*a8e0*/  @!PT LDS RZ, [RZ] ;  /* 0x00000000fffff984 */ /* 0x000fe20000000800 */
[----:B------:R5:W-:Y:S06]  /*a8f0*/  MEMBAR.ALL.CTA ;  /* 0x0000000000007992 */ /* 0x000bec0000008000 */
[----:B-----5:R-:W5:Y:S01]  /*a900*/  FENCE.VIEW.ASYNC.S ;  /* 0x00000000000073c6 */ /* 0x020f620000000000 */
[----:B-1----:R-:W-:Y:S01]  /*a910*/  @!P3 VIADD R89, R89, 0x388c0 ;  /* 0x000388c05959b836 */ /* 0x002fe20000000000 */
[----:B-----5:R1:W-:Y:S01]  /*a920*/  BAR.SYNC.DEFER_BLOCKING R141, 0x80 ;  /* 0x0002008d0000751d */ /* 0x0203e20000010000 */
[----:B------:R-:W-:-:S03]  /*a930*/  ISETP.NE.AND P4, PT, R113, RZ, PT ;  /* 0x000000ff7100720c */ /* 0x000fc60003f85270 */
[----:B------:R-:W-:Y:S02]  /*a940*/  @!P3 PRMT R89, RZ, 0x654, R89 ;  /* 0x00000654ff59b816 */ /* 0x000fe40000000059 */
[----:B------:R-:W-:Y:S02]  /*a950*/  IADD3 R212, R212, 0x1, RZ ;  /* 0x00000001d4d47810 */ /* 0x000fe40007ffe0ff */
[----:B------:R-:W-:Y:S01]  /*a960*/  PLOP3.LUT P0, PT, PT, PT, PT, 0x8, 0x0 ;  /* 0x000000000000781c */ /* 0x000fe20003f0e170 */
[----:B------:R1:W-:Y:S01]  /*a970*/  @!P3 SYNCS.ARRIVE.TRANS64.RED.A1T0 RZ, [R89+URZ], RZ ;  /* 0x000000ff59ffb9a7 */ /* 0x0003e2000810043f */
[----:B------:R-:W-:-:S04]  /*a980*/  ISETP.NE.AND P3, PT, R212, 0x2, PT ;  /* 0x00000002d400780c */ /* 0x000fc80003f65270 */
[----:B0-----:R-:W-:Y:S02]  /*a990*/  SEL R12, RZ, 0x1, P3 ;  /* 0x00000001ff0c7807 */ /* 0x001fe40001800000 */
[----:B------:R-:W-:Y:S02]  /*a9a0*/  SEL R212, R212, RZ, P3 ;  /* 0x000000ffd4d47207 */ /* 0x000fe40001800000 */
[----:B------:R-:W-:Y:S01]  /*a9b0*/  LOP3.LUT R227, R227, R12, RZ, 0x3c, !PT ;  /* 0x0000000ce3e37212 */ /* 0x000fe200078e3cff */
[----:B-1----:R-:W-:Y:S06]  /*a9c0*/  @P4 BRA `(.L_x_2808) ;  /* 0xffffff7800684947 */ /* 0x002fec000383ffff */
.L_x_2687:
[----:B------:R-:W4:Y:S01]  /*a9d0*/  LDL R11, [R1+0x68] ;  /* 0x00006800010b7983 */ /* 0x000f220000100800 */
[----:B------:R-:W0:Y:S01]  /*a9e0*/  LDC R0, c[0x0][0x448] ;  /* 0x00011200ff007b82 */ /* 0x000e220000000800 */
        /* <DEDUP_REMOVED lines=23> */
[----:B0-----:R-:W-:Y:S02]  /*ab60*/  ISETP.NE.AND P1, PT, R0, 0x1, PT ;  /* 0x000000010000780c */ /* 0x001fe40003f25270 */
        /* <DEDUP_REMOVED lines=12> */
[----:B------:R-:W0:Y:S01]  /*ac30*/  @P1 LDC R3, c[0x0][0x44c] ;  /* 0x00011300ff031b82 */ /* 0x000e220000000800 */
[----:B------:R-:W-:Y:S02]  /*ac40*/  CS2R R86, SRZ ;  /* 0x0000000000567805 */ /* 0x000fe4000001ff00 */
[----:B------:R-:W-:-:S02]  /*ac50*/  CS2R R60, SRZ ;  /* 0x00000000003c7805 */ /* 0x000fc4000001ff00 */
[----:B------:R-:W-:Y:S02]  /*ac60*/  CS2R R82, SRZ ;  /* 0x0000000000527805 */ /* 0x000fe4000001ff00 */
[----:B------:R-:W-:Y:S02]  /*ac70*/  CS2R R56, SRZ ;  /* 0x0000000000387805 */ /* 0x000fe4000001ff00 */
[----:B------:R-:W-:Y:S02]  /*ac80*/  CS2R R166, SRZ ;  /* 0x0000000000a67805 */ /* 0x000fe4000001ff00 */
[----:B------:R-:W-:Y:S02]  /*ac90*/  CS2R R78, SRZ ;  /* 0x00000000004e7805 */ /* 0x000fe4000001ff00 */
[----:B------:R-:W-:Y:S01]  /*aca0*/  CS2R R48, SRZ ;  /* 0x0000000000307805 */ /* 0x000fe2000001ff00 */
[----:B------:R-:W1:Y:S01]  /*acb0*/  @P1 LDC R2, c[0x0][0x450] ;  /* 0x00011400ff021b82 */ /* 0x000e620000000800 */
        /* <DEDUP_REMOVED lines=15> */
[----:B--2---:R-:W-:Y:S01]  /*adb0*/  CS2R R38, SRZ ;  /* 0x0000000000267805 */ /* 0x004fe2000001ff00 */
[----:B------:R-:W-:Y:S01]  /*adc0*/  IMAD.MOV.U32 R24, RZ, RZ, RZ ;  /* 0x000000ffff187224 */ /* 0x000fe200078e00ff */
[----:B------:R-:W-:Y:S02]  /*add0*/  CS2R R34, SRZ ;  /* 0x0000000000227805 */ /* 0x000fe4000001ff00 */
[----:B------:R-:W-:Y:S01]  /*ade0*/  CS2R R32, SRZ ;  /* 0x0000000000207805 */ /* 0x000fe2000001ff00 */
[----:B------:R-:W-:Y:S02]  /*adf0*/  IMAD.MOV.U32 R4, RZ, RZ, RZ ;  /* 0x000000ffff047224 */ /* 0x000fe400078e00ff */
[----:B------:R-:W-:-:S02]  /*ae00*/  IMAD.MOV.U32 R9, RZ, RZ, RZ ;  /* 0x000000ffff097224 */ /* 0x000fc400078e00ff */
[----:B------:R-:W-:Y:S02]  /*ae10*/  IMAD.MOV.U32 R26, RZ, RZ, RZ ;  /* 0x000000ffff1a7224 */ /* 0x000fe400078e00ff */
[----:B----4-:R-:W-:Y:S01]  /*ae20*/  VIADD R0, R11, 0x7f ;  /* 0x0000007f0b007836 */ /* 0x010fe20000000000 */
[----:B------:R-:W-:-:S03]  /*ae30*/  CS2R R10, SRZ ;  /* 0x00000000000a7805 */ /* 0x000fc6000001ff00 */
[----:B0-----:R-:W-:-:S05]  /*ae40*/  @P1 IMAD.HI.U32 R3, R0, R3, RZ ;  /* 0x0000000300031227 */ /* 0x001fca00078e00ff */
[----:B-1----:R-:W-:Y:S02]  /*ae50*/  @P1 SHF.R.U32.HI R0, RZ, R2, R3 ;  /* 0x00000002ff001219 */ /* 0x002fe40000011603 */
[----:B------:R-:W-:-:S03]  /*ae60*/  PLOP3.LUT P1, PT, PT, PT, PT, 0x80, 0x0 ;  /* 0x000000000000781c */ /* 0x000fc60003f2f070 */
[----:B------:R-:W-:Y:S01]  /*ae70*/  IMAD.IADD R0, R139, 0x1, R0 ;  /* 0x000000018b007824 */ /* 0x000fe200078e0200 */
[----:B------:R-:W-:-:S03]  /*ae80*/  CS2R R138, SRZ ;  /* 0x00000000008a7805 */ /* 0x000fc6000001ff00 */
[----:B------:R-:W-:-:S05]  /*ae90*/  IMAD.HI R0, R0, 0x66666667, RZ ;  /* 0x6666666700007827 */ /* 0x000fca00078e02ff */
[----:B------:R-:W-:-:S04]  /*aea0*/  SHF.R.U32.HI R3, RZ, 0x1f, R0 ;  /* 0x0000001fff037819 */ /* 0x000fc80000011600 */
[----:B------:R-:W-:Y:S01]  /*aeb0*/  LEA.HI.SX32 R3, R0, R3, 0x1b ;  /* 0x0000000300037211 */ /* 0x000fe200078fdaff */
[----:B------:R-:W-:-:S03]  /*aec0*/  IMAD.MOV.U32 R0, RZ, RZ, RZ ;  /* 0x000000ffff007224 */ /* 0x000fc600078e00ff */
[----:B------:R-:W-:Y:S02]  /*aed0*/  VIMNMX R2, R140, R3, PT ;  /* 0x000000038c027248 */ /* 0x000fe40003fe0100 */
[----:B------:R-:W-:Y:S02]  /*aee0*/  CS2R R140, SRZ ;  /* 0x00000000008c7805 */ /* 0x000fe4000001ff00 */
[----:B------:R-:W-:Y:S02]  /*aef0*/  MOV R3, RZ ;  /* 0x000000ff00037202 */ /* 0x000fe40000000f00 */
[----:B------:R-:W-:Y:S01]  /*af00*/  ISETP.GE.AND P2, PT, R2, 0x1, PT ;  /* 0x000000010200780c */ /* 0x000fe20003f46270 */
[----:B------:R-:W-:-:S12]  /*af10*/  @P0 BRA `(.L_x_2810) ;  /* 0x0000000000080947 */ /* 0x000fd80003800000 */
[----:B------:R-:W0:Y:S02]  /*af20*/  FENCE.VIEW.ASYNC.G ;  /* 0x00000000000073c6 */ /* 0x000e240000000100 */
[----:B0-----:R-:W-:Y:S06]  /*af30*/  BAR.ARV 0xc, 0x180 ;  /* 0x0306000000007b1d */ /* 0x001fec0000002000 */
.L_x_2810:
[----:B------:R-:W-:Y:S05]  /*af40*/  BSYNC B0 ;  /* 0x0000000000007941 */ /* 0x000fea0003800000 */
.L_x_2809:
[----:B------:R-:W-:Y:S01]  /*af50*/  IMAD.MOV.U32 R25, RZ, RZ, RZ ;  /* 0x000000ffff197224 */ /* 0x000fe200078e00ff */
[----:B------:R-:W-:Y:S01]  /*af60*/  MOV R8, RZ ;  /* 0x000000ff00087202 */ /* 0x000fe20000000f00 */
[----:B------:R-:W-:Y:S06]  /*af70*/  @!P2 BRA `(.L_x_2811) ;  /* 0x0000019c00f4a947 */ /* 0x000fec0003800000 */
[----:B------:R-:W2:Y:S01]  /*af80*/  LDL R5, [R1+0x84] ;  /* 0x0000840001057983 */ /* 0x000ea20000100800 */
[----:B------:R-:W0:Y:S02]  /*af90*/  S2R R0, SR_TID.X ;  /* 0x0000000000007919 */ /* 0x000e240000002100 */
[----:B0-----:R-:W-:-:S05]  /*afa0*/  VIADD R28, R0, 0xffffff80 ;  /* 0xffffff80001c7836 */ /* 0x001fca0000000000 */
        /* <DEDUP_REMOVED lines=30> */
.L_x_2812:
[----:B------:R-:W-:Y:S02]  /*b190*/  ULDC UR4, c[0x0][0x3f4] ;  /* 0x0000fd0000047ab9 */ /* 0x000fe40000000800 */
[----:B------:R-:W-:-:S13]  /*b1a0*/  ISETP.LT.AND P0, PT, RZ, UR4, PT ;  /* 0x00000004ff007c0c */ /* 0x000fda000bf01270 */
[----:B------:R-:W-:Y:S05]  /*b1b0*/  @P0 BRA `(.L_x_2813) ;  /* 0x0000000000400947 */ /* 0x000fea0003800000 */
[----:B------:R-:W2:Y:S02]  /*b1c0*/  LDL R20, [R1+0x88] ;  /* 0x0000880001147983 */ /* 0x000ea40000100800 */
[----:B--2---:R-:W-:-:S04]  /*b1d0*/  LEA.HI R0, R20, R20, RZ, 0x1 ;  /* 0x0000001414007211 */ /* 0x004fc800078f08ff */
[----:B------:R-:W-:-:S04]  /*b1e0*/  LOP3.LUT R0, R0, 0xfffffffe, RZ, 0xc0, !PT ;  /* 0xfffffffe00007812 */ /* 0x000fc800078ec0ff */
[----:B------:R-:W-:-:S04]  /*b1f0*/  IADD3 R0, R20, -R0, RZ ;  /* 0x8000000014007210 */ /* 0x000fc80007ffe0ff */
[----:B------:R-:W-:-:S04]  /*b200*/  SHF.L.U32 R3, R0, 0x1f, RZ ;  /* 0x0000001f00037819 */ /* 0x000fc800000006ff */
[----:B------:R0:W1:Y:S03]  /*b210*/  SYNCS.PHASECHK.TRANS64.TRYWAIT P0, [R22+URZ+0x38800], R3 ;  /* 0x03880003160075a7 */ /* 0x000066000800017f */
[----:B-1----:R-:W-:Y:S05]  /*b220*/  @!P0 NANOSLEEP.SYNCS 0x989680 ;  /* 0x009896800000895d */ /* 0x002fea0003900000 */
[----:B------:R-:W1:Y:S01]  /*b230*/  @!P0 SYNCS.PHASECHK.TRANS64 P0, [R22+URZ+0x38800], R3 ;  /* 0x03880003160085a7 */ /* 0x000e62000800007f */
[----:B------:R-:W-:Y:S04]  /*b240*/  BSSY B0, `(.L_x_2814) ;  /* 0x0000006000007945 */ /* 0x000fe80003800000 */
[----:B-1----:R-:W-:Y:S05]  /*b250*/  @P0 BRA `(.L_x_2815) ;  /* 0x0000000000100947 */ /* 0x002fea0003800000 */
.L_x_2816:
[----:B-1----:R1:W2:Y:S02]  /*b260*/  SYNCS.PHASECHK.TRANS64.TRYWAIT P0, [R22+URZ+0x38800], R3 ;  /* 0x03880003160075a7 */ /* 0x0022a4000800017f */
[----:B--2---:R-:W-:Y:S05]  /*b270*/  @!P0 NANOSLEEP.SYNCS 0x989680 ;  /* 0x009896800000895d */ /* 0x004fea0003900000 */
[----:B------:R-:W2:Y:S02]  /*b280*/  @!P0 SYNCS.PHASECHK.TRANS64 P0, [R22+URZ+0x38800], R3 ;  /* 0x03880003160085a7 */ /* 0x000ea4000800007f */
[----:B--2---:R-:W-:Y:S05]  /*b290*/  @!P0 BRA `(.L_x_2816) ;  /* 0xfffffffc00f08947 */ /* 0x004fea000383ffff */
.L_x_2815:
[----:B------:R-:W-:Y:S05]  /*b2a0*/  BSYNC B0 ;  /* 0x0000000000007941 */ /* 0x000fea0003800000 */
.L_x_2814:
[----:B------:R-:W-:Y:S05]  /*b2b0*/  BRA `(.L_x_2817) ;  /* 0x0000009400607947 */ /* 0x000fea0003800000 */
.L_x_2813:
[----:B------:R-:W2:Y:S01]  /*b2c0*/  LDL R30, [R1+0x84] ;  /* 0x00008400011e7983 */ /* 0x000ea20000100800 */
[----:B-----5:R-:W-:Y:S01]  /*b2d0*/  SHF.R.S32.HI R0, RZ, 0x1f, R135 ;  /* 0x0000001fff007819 */ /* 0x020fe20000011487 */
[----:B------:R-:W-:Y:S02]  /*b2e0*/  ULDC.64 UR6, c[0x0][0x408] ;  /* 0x0001020000067ab9 */ /* 0x000fe40000000a00 */
[----:B------:R-:W-:Y:S01]  /*b2f0*/  IMAD.WIDE.U32 R26, R135, UR6, RZ ;  /* 0x00000006871a7c25 */ /* 0x000fe2000f8e00ff */
[----:B--2---:R-:W-:-:S13]  /*b300*/  R2UR UR4, R30 ;  /* 0x000000001e0472ca */ /* 0x004fda00000e0000 */
[----:B------:R-:W-:-:S03]  /*b310*/  ULOP3.LUT UP0, URZ, UR4, 0x3ff, URZ, 0xc0, !UPT ;  /* 0x000003ff043f7892 */ /* 0x000fc6000f80c03f */
[----:B------:R-:W-:Y:S02]  /*b320*/  ULDC.64 UR4, c[0x0][0x3f8] ;  /* 0x0000fe0000047ab9 */ /* 0x000fe40000000a00 */
[C---:B------:R-:W-:Y:S01]  /*b330*/  IMAD R4, R0.reuse, UR4, RZ ;  /* 0x0000000400047c24 */ /* 0x040fe2000f8e02ff */
[----:B------:R-:W-:Y:S01]  /*b340*/  PLOP3.LUT P0, PT, PT, PT, UP0, 0x80, 0x0 ;  /* 0x000000000000781c */ /* 0x000fe20003f0f008 */
[----:B------:R-:W-:Y:S02]  /*b350*/  IMAD R0, R0, UR6, RZ ;  /* 0x0000000600007c24 */ /* 0x000fe4000f8e02ff */
[----:B------:R-:W-:-:S04]  /*b360*/  IMAD.WIDE.U32 R24, R135, UR4, RZ ;  /* 0x0000000487187c25 */ /* 0x000fc8000f8e00ff */
[C---:B------:R-:W-:Y:S02]  /*b370*/  IMAD R29, R135.reuse, UR5, R4 ;  /* 0x00000005871d7c24 */ /* 0x040fe4000f8e0204 */
[----:B------:R-:W-:Y:S02]  /*b380*/  IMAD R31, R135, UR7, R0 ;  /* 0x00000007871f7c24 */ /* 0x000fe4000f8e0200 */
[----:B------:R-:W-:Y:S02]  /*b390*/  IMAD.IADD R29, R29, 0x1, R25 ;  /* 0x000000011d1d7824 */ /* 0x000fe400078e0219 */
[----:B------:R-:W-:Y:S01]  /*b3a0*/  IMAD.IADD R31, R31, 0x1, R27 ;  /* 0x000000011f1f7824 */ /* 0x000fe200078e021b */
[----:B------:R-:W-:Y:S06]  /*b3b0*/  @!P0 BRA `(.L_x_2818) ;  /* 0x0000000000408947 */ /* 0x000fec0003800000 */
        /* <DEDUP_REMOVED lines=16> */
.L_x_2818:
[----:B------:R-:W2:Y:S01]  /*b4c0*/  LDL R20, [R1+0x50] ;  /* 0x0000500001147983 */ /* 0x000ea20000100800 */
[----:B------:R-:W-:-:S03]  /*b4d0*/  ULDC.U8 UR4, c[0x0][0x410] ;  /* 0x0001040000047ab9 */ /* 0x000fc60000000000 */
[----:B------:R-:W3:Y:S01]  /*b4e0*/  LDL R126, [R1+0x68] ;  /* 0x00006800017e7983 */ /* 0x000ee20000100800 */
[----:B------:R-:W-:Y:S01]  /*b4f0*/  R2UR UR5, R30 ;  /* 0x000000001e0572ca */ /* 0x000fe200000e0000 */
[----:B------:R-:W-:Y:S01]  /*b500*/  BSSY B0, `(.L_x_2819) ;  /* 0x000092b000007945 */ /* 0x000fe20003800000 */
[----:B------:R-:W-:Y:S01]  /*b510*/  ISETP.NE.AND P0, PT, RZ, UR4, PT ;  /* 0x00000004ff007c0c */ /* 0x000fe2000bf05270 */
[C---:B------:R-:W-:Y:S01]  /*b520*/  VIADD R3, R220.reuse, 0x60 ;  /* 0x00000060dc037836 */ /* 0x040fe20000000000 */
[----:B------:R-:W-:Y:S01]  /*b530*/  LEA.HI R33, R33, R28, RZ, 0x3 ;  /* 0x0000001c21217211 */ /* 0x000fe200078f18ff */
[----:B------:R-:W-:Y:S01]  /*b540*/  VIADD R89, R220, 0x20 ;  /* 0x00000020dc597836 */ /* 0x000fe20000000000 */
[----:B------:R-:W-:Y:S02]  /*b550*/  SHF.R.U32.HI R21, RZ, 0x3, R228 ;  /* 0x00000003ff157819 */ /* 0x000fe400000116e4 */
[----:B------:R-:W-:Y:S02]  /*b560*/  LOP3.LUT R0, R228, 0x38, R16, 0xf8, !PT ;  /* 0x00000038e4007812 */ /* 0x000fe400078ef810 */
[----:B------:R-:W-:-:S02]  /*b570*/  LOP3.LUT R33, R33, 0xfffffff8, RZ, 0xc0, !PT ;  /* 0xfffffff821217812 */ /* 0x000fc400078ec0ff */
[----:B--2---:R-:W-:Y:S02]  /*b580*/  LOP3.LUT R87, R20, R0, R21, 0xf6, !PT ;  /* 0x0000000014577212 */ /* 0x004fe400078ef615 */
[----:B------:R-:W-:Y:S01]  /*b590*/  IADD3 R0, R28, -R33, RZ ;  /* 0x800000211c007210 */ /* 0x000fe20007ffe0ff */
[----:B---3--:R-:W-:Y:S01]  /*b5a0*/  IMAD.IADD R85, R220, 0x1, R126 ;  /* 0x00000001dc557824 */ /* 0x008fe200078e027e */
[----:B------:R-:W-:-:S04]  /*b5b0*/  LEA R87, R87, UR5, 0x1 ;  /* 0x0000000557577c11 */ /* 0x000fc8000f8e08ff */
[----:B------:R-:W-:Y:S01]  /*b5c0*/  LEA R7, R0, R85, 0x5 ;  /* 0x0000005500077211 */ /* 0x000fe200078e28ff */
[----:B------:R-:W-:Y:S06]  /*b5d0*/  @!P0 BRA `(.L_x_2820) ;  /* 0x0000004400e08947 */ /* 0x000fec0003800000 */
[----:B------:R-:W0:Y:S01]  /*b5e0*/  LDC R116, c[0x0][0x448] ;  /* 0x00011200ff747b82 */ /* 0x000e220000000800 */
[----:B------:R-:W-:Y:S01]  /*b5f0*/  ULDC.64 UR4, c[0x0][0x3f8] ;  /* 0x0000fe0000047ab9 */ /* 0x000fe20000000a00 */
[----:B------:R-:W-:Y:S01]  /*b600*/  ULDC.64 UR6, c[0x0][0x408] ;  /* 0x0001020000067ab9 */ /* 0x000fe20000000a00 */
[----:B------:R-:W-:Y:S01]  /*b610*/  IMAD.MOV.U32 R4, RZ, RZ, R24 ;  /* 0x000000ffff047224 */ /* 0x000fe200078e0018 */
[----:B------:R-:W-:Y:S01]  /*b620*/  MOV R9, R31 ;  /* 0x0000001f00097202 */ /* 0x000fe20000000f00 */
[----:B------:R-:W-:Y:S01]  /*b630*/  IMAD.MOV.U32 R8, RZ, RZ, R26 ;  /* 0x000000ffff087224 */ /* 0x000fe200078e001a */
[----:B------:R-:W-:Y:S02]  /*b640*/  SHF.R.S32.HI R86, RZ, 0x1f, R223 ;  /* 0x0000001fff567819 */ /* 0x000fe400000114df */
[----:B------:R-:W-:Y:S02]  /*b650*/  SHF.R.S32.HI R94, RZ, 0x1f, R221 ;  /* 0x0000001fff5e7819 */ /* 0x000fe400000114dd */
[----:B------:R-:W-:-:S02]  /*b660*/  SHF.R.S32.HI R77, RZ, 0x1f, R214 ;  /* 0x0000001fff4d7819 */ /* 0x000fc400000114d6 */
[----:B------:R-:W-:Y:S02]  /*b670*/  SHF.R.S32.HI R93, RZ, 0x1f, R222 ;  /* 0x0000001fff5d7819 */ /* 0x000fe400000114de */
[----:B0-----:R-:W-:-:S13]  /*b680*/  ISETP.NE.AND P0, PT, R116, 0x1, PT ;  /* 0x000000017400780c */ /* 0x001fda0003f05270 */
[----:B------:R-:W0:Y:S08]  /*b690*/  @P0 LDC R0, c[0x0][0x44c] ;  /* 0x00011300ff000b82 */ /* 0x000e300000000800 */
[----:B------:R-:W1:Y:S01]  /*b6a0*/  @P0 LDC R5, c[0x0][0x450] ;  /* 0x00011400ff050b82 */ /* 0x000e620000000800 */
[----:B0-----:R-:W-:-:S05]  /*b6b0*/  @P0 IMAD.HI.U32 R0, R7, R0, RZ ;  /* 0x0000000007000227 */ /* 0x001fca00078e00ff */
[----:B-1----:R-:W-:Y:S01]  /*b6c0*/  @P0 SHF.R.U32.HI R7, RZ, R5, R0 ;  /* 0x00000005ff070219 */ /* 0x002fe20000011600 */
[----:B------:R-:W-:-:S03]  /*b6d0*/  IMAD.MOV.U32 R5, RZ, RZ, R29 ;  /* 0x000000ffff057224 */ /* 0x000fc600078e001d */
        /* <DEDUP_REMOVED lines=21> */
.L_x_3131:
[----:B------:R-:W5:Y:S01]  /*b830*/  LDL R10, [R1+0x6c] ;  /* 0x00006c00010a7983 */ /* 0x000f620000100800 */
        /* <DEDUP_REMOVED lines=9> */
[----:B-----5:R-:W-:-:S05]  /*b8d0*/  IMAD R116, R10, R116, RZ ;  /* 0x000000740a747224 */ /* 0x020fca00078e02ff */
[----:B------:R-:W-:-:S13]  /*b8e0*/  ISETP.GE.AND P0, PT, R85, R116, PT ;  /* 0x000000745500720c */ /* 0x000fda0003f06270 */
        /* <DEDUP_REMOVED lines=10> */
[----:B------:R-:W-:Y:S02]  /*b990*/  @!P2 SHF.L.U32 R24, R222, 0x1, RZ ;  /* 0x00000001de18a819 */ /* 0x000fe400000006ff */
[----:B------:R-:W-:Y:S01]  /*b9a0*/  @!P1 IMAD.SHL.U32 R28, R221, 0x2, RZ ;  /* 0x00000002dd1c9824 */ /* 0x000fe200078e00ff */
[-C--:B--2---:R-:W-:Y:S01]  /*b9b0*/  @!P3 IADD3 R10, P5, R5, R12.reuse, RZ ;  /* 0x0000000c050ab210 */ /* 0x084fe20007fbe0ff */
[----:B------:R-:W-:Y:S01]  /*b9c0*/  @!P0 IMAD.SHL.U32 R15, R223, 0x2, RZ ;  /* 0x00000002df0f8824 */ /* 0x000fe200078e00ff */
[----:B----4-:R-:W-:Y:S02]  /*b9d0*/  @!P3 IADD3 R12, P4, R14, R12, RZ ;  /* 0x0000000c0e0cb210 */ /* 0x010fe40007f9e0ff */
[----:B------:R-:W-:Y:S01]  /*b9e0*/  @!P2 SHF.L.U64.HI R25, R222, 0x1, R93 ;  /* 0x00000001de19a819 */ /* 0x000fe2000001025d */
[----:B-1----:R-:W-:Y:S01]  /*b9f0*/  @!P3 IMAD.X R11, R4, 0x1, R13, P5 ;  /* 0x00000001040bb824 */ /* 0x002fe200028e060d */
[----:B------:R-:W-:Y:S02]  /*ba00*/  @!P2 IADD3 R20, P6, R5, R24, RZ ;  /* 0x000000180514a210 */ /* 0x000fe40007fde0ff */
[----:B---3--:R-:W-:-:S02]  /*ba10*/  @!P3 IADD3.X R13, R9, R13, RZ, P4, !PT ;  /* 0x0000000d090db210 */ /* 0x008fc400027fe4ff */
[----:B------:R-:W-:Y:S01]  /*ba20*/  @!P1 SHF.L.U64.HI R29, R221, 0x1, R94 ;  /* 0x00000001dd1d9819 */ /* 0x000fe2000001025e */
[--C-:B------:R-:W-:Y:S01]  /*ba30*/  @!P2 IMAD.X R21, R4, 0x1, R25.reuse, P6 ;  /* 0x000000010415a824 */ /* 0x100fe200030e0619 */
[C---:B------:R-:W-:Y:S02]  /*ba40*/  @!P2 IADD3 R24, P5, R14.reuse, R24, RZ ;  /* 0x000000180e18a210 */ /* 0x040fe40007fbe0ff */
[----:B------:R-:W-:Y:S02]  /*ba50*/  CS2R R74, SRZ ;  /* 0x00000000004a7805 */ /* 0x000fe4000001ff00 */
[-C--:B------:R-:W-:Y:S02]  /*ba60*/  @!P1 IADD3 R26, P4, R5, R28.reuse, RZ ;  /* 0x0000001c051a9210 */ /* 0x080fe40007f9e0ff */
[----:B------:R-:W-:Y:S02]  /*ba70*/  CS2R R72, SRZ ;  /* 0x0000000000487805 */ /* 0x000fe4000001ff00 */
[----:B------:R-:W-:Y:S01]  /*ba80*/  @!P1 IADD3 R28, P6, R14, R28, RZ ;  /* 0x0000001c0e1c9210 */ /* 0x000fe20007fde0ff */
[----:B------:R-:W-:Y:S01]  /*ba90*/  @!P2 IMAD.X R25, R9, 0x1, R25, P5 ;  /* 0x000000010919a824 */ /* 0x000fe200028e0619 */
[----:B------:R-:W-:Y:S01]  /*baa0*/  @!P0 SHF.L.U64.HI R32, R223, 0x1, R86 ;  /* 0x00000001df208819 */ /* 0x000fe20000010256 */
[----:B------:R-:W-:Y:S01]  /*bab0*/  @!P1 IMAD.X R27, R4, 0x1, R29, P4 ;  /* 0x00000001041b9824 */ /* 0x000fe200020e061d */
[----:B------:R-:W-:-:S02]  /*bac0*/  @!P0 IADD3 R30, P5, R5, R15, RZ ;  /* 0x0000000f051e8210 */ /* 0x000fc40007fbe0ff */
[----:B------:R-:W-:Y:S02]  /*bad0*/  CS2R R68, SRZ ;  /* 0x0000000000447805 */ /* 0x000fe4000001ff00 */
[----:B------:R-:W-:Y:S02]  /*bae0*/  @!P0 IADD3 R14, P4, R14, R15, RZ ;  /* 0x0000000f0e0e8210 */ /* 0x000fe40007f9e0ff */
[----:B------:R-:W-:Y:S02]  /*baf0*/  CS2R R66, SRZ ;  /* 0x0000000000427805 */ /* 0x000fe4000001ff00 */
[----:B------:R-:W-:Y:S02]  /*bb00*/  CS2R R64, SRZ ;  /* 0x0000000000407805 */ /* 0x000fe4000001ff00 */
[----:B------:R-:W-:Y:S02]  /*bb10*/  CS2R R62, SRZ ;  /* 0x00000000003e7805 */ /* 0x000fe4000001ff00 */
[C---:B------:R-:W-:Y:S01]  /*bb20*/  @!P1 IADD3.X R29, R9.reuse, R29, RZ, P6, !PT ;  /* 0x0000001d091d9210 */ /* 0x040fe200037fe4ff */
[--C-:B------:R-:W-:Y:S01]  /*bb30*/  @!P0 IMAD.X R31, R4, 0x1, R32.reuse, P5 ;  /* 0x00000001041f8824 */ /* 0x100fe200028e0620 */
[----:B------:R1:W5:Y:S01]  /*bb40*/  @!P3 LD.E.64 R80, desc[UR60][R10.64] ;  /* 0x0000003c0a50b980 */ /* 0x000362000c101b00 */
[----:B------:R-:W-:-:S03]  /*bb50*/  @!P0 IMAD.X R15, R9, 0x1, R32, P4 ;  /* 0x00000001090f8824 */ /* 0x000fc600020e0620 */
[----:B------:R1:W5:Y:S04]  /*bb60*/  @!P3 LD.E.64 R78, desc[UR60][R12.64] ;  /* 0x0000003c0c4eb980 */ /* 0x000368000c101b00 */
[----:B------:R1:W5:Y:S04]  /*bb70*/  @!P2 LD.E.64 R74, desc[UR60][R20.64] ;  /* 0x0000003c144aa980 */ /* 0x000368000c101b00 */
[----:B------:R1:W5:Y:S04]  /*bb80*/  @!P2 LD.E.64 R72, desc[UR60][R24.64] ;  /* 0x0000003c1848a980 */ /* 0x000368000c101b00 */
[----:B------:R1:W5:Y:S04]  /*bb90*/  @!P1 LD.E.64 R68, desc[UR60][R26.64] ;  /* 0x0000003c1a449980 */ /* 0x000368000c101b00 */
[----:B------:R1:W5:Y:S04]  /*bba0*/  @!P1 LD.E.64 R66, desc[UR60][R28.64] ;  /* 0x0000003c1c429980 */ /* 0x000368000c101b00 */
[----:B------:R1:W5:Y:S04]  /*bbb0*/  @!P0 LD.E.64 R64, desc[UR60][R30.64] ;  /* 0x0000003c1e408980 */ /* 0x000368000c101b00 */
[----:B------:R1:W5:Y:S02]  /*bbc0*/  @!P0 LD.E.64 R62, desc[UR60][R14.64] ;  /* 0x0000003c0e3e8980 */ /* 0x000364000c101b00 */
.L_x_2823:
[----:B------:R-:W-:Y:S05]  /*bbd0*/  BSYNC B1 ;  /* 0x0000000000017941 */ /* 0x000fea0003800000 */
.L_x_2822:
[----:B-1---5:R-:W-:Y:S01]  /*bbe0*/  IMAD.MOV.U32 R4, RZ, RZ, R64 ;  /* 0x000000ffff047224 */ /* 0x022fe200078e0040 */
[----:B--2---:R-:W-:Y:S01]  /*bbf0*/  MOV R5, R65 ;  /* 0x0000004100057202 */ /* 0x004fe20000000f00 */
        /* <DEDUP_REMOVED lines=29> */
.L_x_3137:
        /* <DEDUP_REMOVED lines=18> */
[----:B------:R-:W-:-:S04]  /*bef0*/  @!P3 SHF.L.U32 R12, R214, 0x1, RZ ;  /* 0x00000001d60cb819 */ /* 0x000fc800000006ff */
[----:B------:R-:W-:Y:S01]  /*bf00*/  @!P2 IMAD.SHL.U32 R24, R222, 0x2, RZ ;  /* 0x00000002de18a824 */ /* 0x000fe200078e00ff */
[----:B------:R-:W-:Y:S01]  /*bf10*/  @!P3 SHF.L.U64.HI R13, R214, 0x1, R77 ;  /* 0x00000001d60db819 */ /* 0x000fe2000001024d */
[----:B------:R-:W-:Y:S01]  /*bf20*/  @!P1 IMAD.SHL.U32 R28, R221, 0x2, RZ ;  /* 0x00000002dd1c9824 */ /* 0x000fe200078e00ff */
[-C--:B---3--:R-:W-:Y:S01]  /*bf30*/  @!P3 IADD3 R10, P5, R5, R12.reuse, RZ ;  /* 0x0000000c050ab210 */ /* 0x088fe20007fbe0ff */
[----:B------:R-:W-:Y:S01]  /*bf40*/  @!P0 IMAD.SHL.U32 R31, R223, 0x2, RZ ;  /* 0x00000002df1f8824 */ /* 0x000fe200078e00ff */
[----:B----4-:R-:W-:Y:S02]  /*bf50*/  @!P3 IADD3 R12, P4, R14, R12, RZ ;  /* 0x0000000c0e0cb210 */ /* 0x010fe40007f9e0ff */
[----:B------:R-:W-:Y:S02]  /*bf60*/  @!P2 SHF.L.U64.HI R15, R222, 0x1, R93 ;  /* 0x00000001de0fa819 */ /* 0x000fe4000001025d */
[-C--:B------:R-:W-:Y:S02]  /*bf70*/  @!P2 IADD3 R20, P6, R5, R24.reuse, RZ ;  /* 0x000000180514a210 */ /* 0x080fe40007fde0ff */
[----:B--2---:R-:W-:Y:S01]  /*bf80*/  @!P3 IADD3.X R11, R4, R13, RZ, P5, !PT ;  /* 0x0000000d040bb210 */ /* 0x004fe20002ffe4ff */
[----:B0-----:R-:W-:Y:S01]  /*bf90*/  @!P3 IMAD.X R13, R9, 0x1, R13, P4 ;  /* 0x00000001090db824 */ /* 0x001fe200020e060d */
[----:B------:R-:W-:Y:S01]  /*bfa0*/  @!P2 IADD3 R24, P5, R14, R24, RZ ;  /* 0x000000180e18a210 */ /* 0x000fe20007fbe0ff */
[----:B------:R-:W-:Y:S01]  /*bfb0*/  @!P2 IMAD.X R21, R4, 0x1, R15, P6 ;  /* 0x000000010415a824 */ /* 0x000fe200030e060f */
[----:B------:R-:W-:-:S02]  /*bfc0*/  @!P1 SHF.L.U64.HI R29, R221, 0x1, R94 ;  /* 0x00000001dd1d9819 */ /* 0x000fc4000001025e */
[----:B------:R-:W-:Y:S02]  /*bfd0*/  CS2R R56, SRZ ;  /* 0x0000000000387805 */ /* 0x000fe4000001ff00 */
[-C--:B------:R-:W-:Y:S01]  /*bfe0*/  @!P1 IADD3 R26, P4, R5, R28.reuse, RZ ;  /* 0x0000001c051a9210 */ /* 0x080fe20007f9e0ff */
[----:B------:R-:W-:Y:S01]  /*bff0*/  @!P2 IMAD.X R25, R9, 0x1, R15, P5 ;  /* 0x000000010919a824 */ /* 0x000fe200028e060f */
[----:B------:R-:W-:Y:S02]  /*c000*/  @!P1 IADD3 R28, P6, R14, R28, RZ ;  /* 0x0000001c0e1c9210 */ /* 0x000fe40007fde0ff */
[----:B------:R-:W-:Y:S02]  /*c010*/  CS2R R54, SRZ ;  /* 0x0000000000367805 */ /* 0x000fe4000001ff00 */
[----:B------:R-:W-:Y:S02]  /*c020*/  @!P1 IADD3.X R27, R4, R29, RZ, P4, !PT ;  /* 0x0000001d041b9210 */ /* 0x000fe400027fe4ff */
[----:B------:R-:W-:-:S02]  /*c030*/  CS2R R52, SRZ ;  /* 0x0000000000347805 */ /* 0x000fc4000001ff00 */
[----:B------:R-:W-:Y:S02]  /*c040*/  @!P0 SHF.L.U64.HI R32, R223, 0x1, R86 ;  /* 0x00000001df208819 */ /* 0x000fe40000010256 */
[----:B------:R-:W-:Y:S02]  /*c050*/  CS2R R50, SRZ ;  /* 0x0000000000327805 */ /* 0x000fe4000001ff00 */
[-C--:B------:R-:W-:Y:S02]  /*c060*/  @!P0 IADD3 R30, P5, R5, R31.reuse, RZ ;  /* 0x0000001f051e8210 */ /* 0x080fe40007fbe0ff */
[----:B------:R-:W-:Y:S02]  /*c070*/  CS2R R46, SRZ ;  /* 0x00000000002e7805 */ /* 0x000fe4000001ff00 */
[----:B------:R-:W-:Y:S02]  /*c080*/  @!P0 IADD3 R14, P4, R14, R31, RZ ;  /* 0x0000001f0e0e8210 */ /* 0x000fe40007f9e0ff */
[----:B------:R-:W-:Y:S01]  /*c090*/  CS2R R48, SRZ ;  /* 0x0000000000307805 */ /* 0x000fe2000001ff00 */
[----:B------:R-:W-:Y:S01]  /*c0a0*/  @!P1 IMAD.X R29, R9, 0x1, R29, P6 ;  /* 0x00000001091d9824 */ /* 0x000fe200030e061d */
[----:B------:R0:W5:Y:S01]  /*c0b0*/  @!P3 LD.E.64 R60, desc[UR60][R10.64] ;  /* 0x0000003c0a3cb980 */ /* 0x000162000c101b00 */
[----:B------:R-:W-:-:S02]  /*c0c0*/  @!P0 IMAD.X R31, R4, 0x1, R32, P5 ;  /* 0x00000001041f8824 */ /* 0x000fc400028e0620 */
        /* <DEDUP_REMOVED lines=8> */
.L_x_2826:
[----:B------:R-:W-:Y:S05]  /*c150*/  BSYNC B1 ;  /* 0x0000000000017941 */ /* 0x000fea0003800000 */
.L_x_2825:
        /* <DEDUP_REMOVED lines=30> */
.L_x_3143:
        /* <DEDUP_REMOVED lines=22> */
[----:B------:R-:W-:Y:S01]  /*c4a0*/  @!P2 SHF.L.U64.HI R11, R222, 0x1, R93 ;  /* 0x00000001de0ba819 */ /* 0x000fe2000001025d */
[----:B------:R-:W-:Y:S01]  /*c4b0*/  @!P1 IMAD.SHL.U32 R12, R221, 0x2, RZ ;  /* 0x00000002dd0c9824 */ /* 0x000fe200078e00ff */
[CC--:B---3--:R-:W-:Y:S02]  /*c4c0*/  @!P3 IADD3 R70, P5, R5.reuse, R32.reuse, RZ ;  /* 0x000000200546b210 */ /* 0x0c8fe40007fbe0ff */
[----:B0-----:R-:W-:Y:S02]  /*c4d0*/  @!P3 IADD3 R32, P4, R14, R32, RZ ;  /* 0x000000200e20b210 */ /* 0x001fe40007f9e0ff */
[-C--:B------:R-:W-:Y:S01]  /*c4e0*/  @!P2 IADD3 R30, P6, R5, R24.reuse, RZ ;  /* 0x00000018051ea210 */ /* 0x080fe20007fde0ff */
[--C-:B--2---:R-:W-:Y:S01]  /*c4f0*/  @!P3 IMAD.X R71, R4, 0x1, R10.reuse, P5 ;  /* 0x000000010447b824 */ /* 0x104fe200028e060a */
[----:B------:R-:W-:Y:S01]  /*c500*/  @!P2 IADD3 R24, P5, R14, R24, RZ ;  /* 0x000000180e18a210 */ /* 0x000fe20007fbe0ff */
[----:B------:R-:W-:Y:S01]  /*c510*/  @!P3 IMAD.X R33, R9, 0x1, R10, P4 ;  /* 0x000000010921b824 */ /* 0x000fe200020e060a */
[----:B------:R-:W-:Y:S01]  /*c520*/  @!P1 SHF.L.U64.HI R13, R221, 0x1, R94 ;  /* 0x00000001dd0d9819 */ /* 0x000fe2000001025e */
[----:B------:R-:W-:Y:S01]  /*c530*/  @!P2 IMAD.X R31, R4, 0x1, R11, P6 ;  /* 0x00000001041fa824 */ /* 0x000fe200030e060b */
[----:B------:R-:W-:-:S02]  /*c540*/  @!P0 SHF.L.U32 R26, R223, 0x1, RZ ;  /* 0x00000001df1a8819 */ /* 0x000fc400000006ff */
[----:B------:R-:W-:Y:S02]  /*c550*/  CS2R R38, SRZ ;  /* 0x0000000000267805 */ /* 0x000fe4000001ff00 */
[-C--:B------:R-:W-:Y:S02]  /*c560*/  @!P1 IADD3 R20, P4, R5, R12.reuse, RZ ;  /* 0x0000000c05149210 */ /* 0x080fe40007f9e0ff */
[----:B------:R-:W-:Y:S02]  /*c570*/  CS2R R40, SRZ ;  /* 0x0000000000287805 */ /* 0x000fe4000001ff00 */
[----:B------:R-:W-:Y:S02]  /*c580*/  @!P1 IADD3 R10, P6, R14, R12, RZ ;  /* 0x0000000c0e0a9210 */ /* 0x000fe40007fde0ff */
[----:B------:R-:W-:Y:S02]  /*c590*/  CS2R R34, SRZ ;  /* 0x0000000000227805 */ /* 0x000fe4000001ff00 */
[----:B------:R-:W-:Y:S01]  /*c5a0*/  @!P2 IADD3.X R25, R9, R11, RZ, P5, !PT ;  /* 0x0000000b0919a210 */ /* 0x000fe20002ffe4ff */
[--C-:B------:R-:W-:Y:S01]  /*c5b0*/  @!P1 IMAD.X R21, R4, 0x1, R13.reuse, P4 ;  /* 0x0000000104159824 */ /* 0x100fe200020e060d */
[----:B------:R-:W-:Y:S01]  /*c5c0*/  @!P0 SHF.L.U64.HI R15, R223, 0x1, R86 ;  /* 0x00000001df0f8819 */ /* 0x000fe20000010256 */
[----:B------:R-:W-:Y:S01]  /*c5d0*/  @!P1 IMAD.X R11, R9, 0x1, R13, P6 ;  /* 0x00000001090b9824 */ /* 0x000fe200030e060d */
[----:B------:R-:W-:-:S02]  /*c5e0*/  @!P0 IADD3 R12, P5, R5, R26, RZ ;  /* 0x0000001a050c8210 */ /* 0x000fc40007fbe0ff */
[----:B------:R-:W-:Y:S02]  /*c5f0*/  CS2R R36, SRZ ;  /* 0x0000000000247805 */ /* 0x000fe4000001ff00 */
[----:B------:R-:W-:Y:S02]  /*c600*/  @!P0 IADD3 R14, P4, R14, R26, RZ ;  /* 0x0000001a0e0e8210 */ /* 0x000fe40007f9e0ff */
[----:B------:R-:W-:Y:S02]  /*c610*/  CS2R R28, SRZ ;  /* 0x00000000001c7805 */ /* 0x000fe4000001ff00 */
[----:B------:R-:W-:Y:S01]  /*c620*/  CS2R R26, SRZ ;  /* 0x00000000001a7805 */ /* 0x000fe2000001ff00 */
[----:B------:R-:W-:Y:S01]  /*c630*/  @!P0 IMAD.X R13, R4, 0x1, R15, P5 ;  /* 0x00000001040d8824 */ /* 0x000fe200028e060f */
[----:B------:R-:W-:Y:S01]  /*c640*/  @!P0 IADD3.X R15, R9, R15, RZ, P4, !PT ;  /* 0x0000000f090f8210 */ /* 0x000fe200027fe4ff */
        /* <DEDUP_REMOVED lines=8> */
.L_x_2829:
[----:B------:R-:W-:Y:S05]  /*c6d0*/  BSYNC B1 ;  /* 0x0000000000017941 */ /* 0x000fea0003800000 */
.L_x_2828:
[----:B--2--5:R-:W-:Y:S01]  /*c6e0*/  IMAD.MOV.U32 R4, RZ, RZ, R28 ;  /* 0x000000ffff047224 */ /* 0x024fe200078e001c */
[----:B0-----:R-:W-:Y:S01]  /*c6f0*/  MOV R10, R35 ;  /* 0x00000023000a7202 */ /* 0x001fe20000000f00 */
[----:B---3--:R-:W-:Y:S01]  /*c700*/  IMAD.MOV.U32 R5, RZ, RZ, R29 ;  /* 0x000000ffff057224 */ /* 0x008fe200078e001d */
        /* <DEDUP_REMOVED lines=27> */
[----:B------:R0:W0:Y:S02]  /*c8c0*/  SHFL.IDX PT, R14, R0, 0x3, 0x181f ;  /* 0x00781f00000e7f89 */ /* 0x00002400000e0000 */
.L_x_3149:
[----:B01----:R-:W4:Y:S01]  /*c8d0*/  LDL R8, [R1+0x88] ;  /* 0x0000880001087983 */ /* 0x003f220000100800 */
        /* <DEDUP_REMOVED lines=26> */
[-C--:B---3--:R-:W-:Y:S01]  /*ca80*/  @!P3 IADD3 R106, P5, R71, R104.reuse, RZ ;  /* 0x00000068476ab210 */ /* 0x088fe20007fbe0ff */
[----:B------:R-:W-:Y:S01]  /*ca90*/  @!P0 IMAD.SHL.U32 R15, R223, 0x2, RZ ;  /* 0x00000002df0f8824 */ /* 0x000fe200078e00ff */
[----:B------:R-:W-:Y:S02]  /*caa0*/  @!P3 IADD3 R104, P4, R14, R104, RZ ;  /* 0x000000680e68b210 */ /* 0x000fe40007f9e0ff */
[----:B------:R-:W-:Y:S01]  /*cab0*/  @!P2 SHF.L.U64.HI R93, R222, 0x1, R93 ;  /* 0x00000001de5da819 */ /* 0x000fe2000001025d */
[----:B--2---:R-:W-:Y:S01]  /*cac0*/  @!P3 IMAD.X R107, R70, 0x1, R77, P5 ;  /* 0x00000001466bb824 */ /* 0x004fe200028e064d */
[----:B------:R-:W-:Y:S02]  /*cad0*/  @!P2 IADD3 R100, P6, R71, R98, RZ ;  /* 0x000000624764a210 */ /* 0x000fe40007fde0ff */
[----:B------:R-:W-:-:S02]  /*cae0*/  @!P3 IADD3.X R105, R76, R77, RZ, P4, !PT ;  /* 0x0000004d4c69b210 */ /* 0x000fc400027fe4ff */
        /* <DEDUP_REMOVED lines=14> */
[----:B------:R-:W-:Y:S01]  /*cbd0*/  @!P1 IADD3.X R13, R76, R5, RZ, P6, !PT ;  /* 0x000000054c0d9210 */ /* 0x000fe200037fe4ff */
[--C-:B------:R-:W-:Y:S01]  /*cbe0*/  @!P0 IMAD.X R95, R70, 0x1, R7.reuse, P5 ;  /* 0x00000001465f8824 */ /* 0x100fe200028e0607 */
[----:B------:R-:W-:Y:S01]  /*cbf0*/  CS2R R4, SRZ ;  /* 0x0000000000047805 */ /* 0x000fe2000001ff00 */
[----:B------:R-:W-:Y:S01]  /*cc00*/  @!P0 IMAD.X R15, R76, 0x1, R7, P4 ;  /* 0x000000014c0f8824 */ /* 0x000fe200020e0607 */
[----:B------:R-:W-:Y:S01]  /*cc10*/  CS2R R6, SRZ ;  /* 0x0000000000067805 */ /* 0x000fe2000001ff00 */
        /* <DEDUP_REMOVED lines=8> */
.L_x_2832:
[----:B------:R-:W-:Y:S05]  /*cca0*/  BSYNC B1 ;  /* 0x0000000000017941 */ /* 0x000fea0003800000 */
.L_x_2831:
[----:B------:R-:W1:Y:S01]  /*ccb0*/  SYNCS.PHASECHK.TRANS64.TRYWAIT P0, [R22+URZ+0x38800], R125 ;  /* 0x0388007d160075a7 */ /* 0x000e62000800017f */
[----:B-----5:R-:W-:Y:S01]  /*ccc0*/  IMAD.MOV.U32 R0, RZ, RZ, R4 ;  /* 0x000000ffff007224 */ /* 0x020fe200078e0004 */
[----:B0-----:R-:W-:Y:S01]  /*ccd0*/  MOV R12, R5 ;  /* 0x00000005000c7202 */ /* 0x001fe20000000f00 */
[----:B------:R-:W-:Y:S01]  /*cce0*/  IMAD.MOV.U32 R13, RZ, RZ, R6 ;  /* 0x000000ffff0d7224 */ /* 0x000fe200078e0006 */
[----:B------:R-:W-:Y:S01]  /*ccf0*/  MOV R15, R25 ;  /* 0x00000019000f7202 */ /* 0x000fe20000000f00 */
[----:B------:R-:W-:Y:S01]  /*cd00*/  IMAD.MOV.U32 R14, RZ, RZ, R30 ;  /* 0x000000ffff0e7224 */ /* 0x000fe200078e001e */
[----:B--2---:R-:W-:Y:S01]  /*cd10*/  PRMT R70, R0, 0x5410, R12 ;  /* 0x0000541000467816 */ /* 0x004fe2000000000c */
        /* <DEDUP_REMOVED lines=13> */
[----:B---3--:R-:W-:Y:S01]  /*cdf0*/  PRMT R71, R13, 0x5410, R14 ;  /* 0x000054100d477816 */ /* 0x008fe2000000000e */
        /* <DEDUP_REMOVED lines=8> */
[----:B-1----:R-:W-:Y:S10]  /*ce80*/  @!P0 BRA `(.L_x_2834) ;  /* 0x0000023800148947 */ /* 0x002ff40003800000 */
.L_x_3150:
[----:B------:R-:W-:Y:S05]  /*ce90*/  BSYNC B1 ;  /* 0x0000000000017941 */ /* 0x000fea0003800000 */
.L_x_2833:
[----:B------:R-:W-:Y:S01]  /*cea0*/  BSSY B1, `(.L_x_2835) ;  /* 0x00000ba000017945 */ /* 0x000fe20003800000 */
[----:B------:R-:W-:-:S03]  /*ceb0*/  PRMT R94, R12, 0x5410, R13 ;  /* 0x000054100c5e7816 */ /* 0x000fc6000000000d */
[----:B------:R-:W-:Y:S05]  /*cec0*/  @P1 BRA `(.L_x_2836) ;  /* 0x0000000800dc1947 */ /* 0x000fea0003800000 */
[----:B------:R-:W1:Y:S01]  /*ced0*/  LDC R12, c[0x0][0x3f4] ;  /* 0x0000fd00ff0c7b82 */ /* 0x000e620000000800 */
[----:B------:R-:W-:Y:S01]  /*cee0*/  BSSY B2, `(.L_x_2837) ;  /* 0x0000030000027945 */ /* 0x000fe20003800000 */
[-C--:B-1----:R-:W-:Y:S02]  /*cef0*/  ISETP.GE.AND P0, PT, R214, R12.reuse, PT ;  /* 0x0000000cd600720c */ /* 0x082fe40003f06270 */
[-C--:B------:R-:W-:Y:S02]  /*cf00*/  ISETP.GE.AND P1, PT, R222, R12.reuse, PT ;  /* 0x0000000cde00720c */ /* 0x080fe40003f26270 */
[-C--:B------:R-:W-:Y:S02]  /*cf10*/  ISETP.GE.AND P2, PT, R221, R12.reuse, PT ;  /* 0x0000000cdd00720c */ /* 0x080fe40003f46270 */
[----:B------:R-:W-:-:S07]  /*cf20*/  ISETP.GE.AND P3, PT, R223, R12, PT ;  /* 0x0000000cdf00720c */ /* 0x000fce0003f66270 */
[----:B------:R-:W-:Y:S06]  /*cf30*/  @P0 BRA `(.L_x_2838) ;  /* 0x0000000000a80947 */ /* 0x000fec0003800000 */
[----:B------:R-:W1:Y:S01]  /*cf40*/  LDS.128 R12, [R87] ;  /* 0x00000000570c7984 */ /* 0x000e620000000c00 */
        /* <DEDUP_REMOVED lines=40> */
[----:B------:R1:W-:Y:S02]  /*d1d0*/  STS.128 [R87], R12 ;  /* 0x0000000c57007388 */ /* 0x0003e40000000c00 */
.L_x_2838:
[----:B------:R-:W-:Y:S05]  /*d1e0*/  BSYNC B2 ;  /* 0x0000000000027941 */ /* 0x000fea0003800000 */
.L_x_2837:
[----:B------:R-:W-:Y:S04]  /*d1f0*/  BSSY B2, `(.L_x_2839) ;  /* 0x000002c000027945 */ /* 0x000fe80003800000 */
[----:B------:R-:W-:Y:S05]  /*d200*/  @P1 BRA `(.L_x_2840) ;  /* 0x0000000000a81947 */ /* 0x000fea0003800000 */
[----:B-1----:R-:W1:Y:S01]  /*d210*/  LDS.128 R12, [R87+0x4000] ;  /* 0x00400000570c7984 */ /* 0x002e620000000c00 */
        /* <DEDUP_REMOVED lines=41> */
.L_x_2840:
[----:B------:R-:W-:Y:S05]  /*d4b0*/  BSYNC B2 ;  /* 0x0000000000027941 */ /* 0x000fea0003800000 */
.L_x_2839:
[----:B------:R-:W-:Y:S04]  /*d4c0*/  BSSY B2, `(.L_x_2841) ;  /* 0x000002c000027945 */ /* 0x000fe80003800000 */
[----:B------:R-:W-:Y:S05]  /*d4d0*/  @P2 BRA `(.L_x_2842) ;  /* 0x0000000000a82947 */ /* 0x000fea0003800000 */
[----:B-12---:R-:W1:Y:S01]  /*d4e0*/  LDS.128 R12, [R87+0x8000] ;  /* 0x00800000570c7984 */ /* 0x006e620000000c00 */
[----:B------:R-:W-:Y:S01]  /*d4f0*/  SHF.R.U32.HI R73, RZ, 0x10, R69 ;  /* 0x00000010ff497819 */ /* 0x000fe20000011645 */
[----:B------:R-:W-:Y:S01]  /*d500*/  HADD2.F32 R72, -RZ, R119.H1_H1 ;  /* 0x30000077ff487230 */ /* 0x000fe20000004100 */
[----:B------:R-:W-:Y:S01]  /*d510*/  SHF.R.U32.HI R75, RZ, 0x10, R67 ;  /* 0x00000010ff4b7819 */ /* 0x000fe20000011643 */
        /* <DEDUP_REMOVED lines=38> */
.L_x_2842:
[----:B------:R-:W-:Y:S05]  /*d780*/  BSYNC B2 ;  /* 0x0000000000027941 */ /* 0x000fea0003800000 */
.L_x_2841:
[----:B------:R-:W-:Y:S05]  /*d790*/  @P3 BRA `(.L_x_2836) ;  /* 0x0000000000a83947 */ /* 0x000fea0003800000 */
[----:B-123--:R-:W1:Y:S01]  /*d7a0*/  LDS.128 R12, [R87+0xc000] ;  /* 0x00c00000570c7984 */ /* 0x00ee620000000c00 */
        /* <DEDUP_REMOVED lines=41> */
.L_x_2836:
[----:B------:R-:W-:Y:S05]  /*da40*/  BSYNC B1 ;  /* 0x0000000000017941 */ /* 0x000fea0003800000 */
.L_x_2835:
[----:B------:R-:W-:Y:S01]  /*da50*/  ISETP.GE.AND P0, PT, R89, R0, PT ;  /* 0x000000005900720c */ /* 0x000fe20003f06270 */
[----:B------:R-:W-:-:S12]  /*da60*/  BSSY B1, `(.L_x_2843) ;  /* 0x00000b9000017945 */ /* 0x000fd80003800000 */
[----:B------:R-:W-:Y:S05]  /*da70*/  @P0 BRA `(.L_x_2844) ;  /* 0x0000000800dc0947 */ /* 0x000fea0003800000 */
[----:B-1234-:R-:W1:Y:S01]  /*da80*/  LDC R12, c[0x0][0x3f4] ;  /* 0x0000fd00ff0c7b82 */ /* 0x01ee620000000800 */
[----:B------:R-:W-:Y:S01]  /*da90*/  BSSY B2, `(.L_x_2845) ;  /* 0x0000030000027945 */ /* 0x000fe20003800000 */
[-C--:B-1----:R-:W-:Y:S02]  /*daa0*/  ISETP.GE.AND P0, PT, R214, R12.reuse, PT ;  /* 0x0000000cd600720c */ /* 0x082fe40003f06270 */
[-C--:B------:R-:W-:Y:S02]  /*dab0*/  ISETP.GE.AND P1, PT, R222, R12.reuse, PT ;  /* 0x0000000cde00720c */ /* 0x080fe40003f26270 */
[-C--:B------:R-:W-:Y:S02]  /*dac0*/  ISETP.GE.AND P2, PT, R221, R12.reuse, PT ;  /* 0x0000000cdd00720c */ /* 0x080fe40003f46270 */
[----:B------:R-:W-:-:S07]  /*dad0*/  ISETP.GE.AND P3, PT, R223, R12, PT ;  /* 0x0000000cdf00720c */ /* 0x000fce0003f66270 */
[----:B------:R-:W-:Y:S06]  /*dae0*/  @P0 BRA `(.L_x_2846) ;  /* 0x0000000000a80947 */ /* 0x000fec0003800000 */
[----:B------:R-:W1:Y:S01]  /*daf0*/  LDS.128 R12, [R87+0x1000] ;  /* 0x00100000570c7984 */ /* 0x000e620000000c00 */
[----:B------:R-:W-:Y:S01]  /*db00*/  SHF.R.U32.HI R63, RZ, 0x10, R61 ;  /* 0x00000010ff3f7819 */ /* 0x000fe2000001163d */
[----:B------:R-:W-:Y:S01]  /*db10*/  HADD2.F32 R62, -RZ, R114.H0_H0 ;  /* 0x20000072ff3e7230 */ /* 0x000fe20000004100 */
[----:B------:R-:W-:Y:S01]  /*db20*/  SHF.R.U32.HI R65, RZ, 0x10, R59 ;  /* 0x00000010ff417819 */ /* 0x000fe2000001163b */
        /* <DEDUP_REMOVED lines=38> */
.L_x_2846:
[----:B------:R-:W-:Y:S05]  /*dd90*/  BSYNC B2 ;  /* 0x0000000000027941 */ /* 0x000fea0003800000 */
.L_x_2845:
[----:B------:R-:W-:Y:S04]  /*dda0*/  BSSY B2, `(.L_x_2847) ;  /* 0x000002c000027945 */ /* 0x000fe80003800000 */
[----:B------:R-:W-:Y:S05]  /*ddb0*/  @P1 BRA `(.L_x_2848) ;  /* 0x0000000000a81947 */ /* 0x000fea0003800000 */
[----:B-1----:R-:W1:Y:S01]  /*ddc0*/  LDS.128 R12, [R87+0x5000] ;  /* 0x00500000570c7984 */ /* 0x002e620000000c00 */
        /* <DEDUP_REMOVED lines=41> */
.L_x_2848:
[----:B------:R-:W-:Y:S05]  /*e060*/  BSYNC B2 ;  /* 0x0000000000027941 */ /* 0x000fea0003800000 */
.L_x_2847:
[----:B------:R-:W-:Y:S04]  /*e070*/  BSSY B2, `(.L_x_2849) ;  /* 0x000002c000027945 */ /* 0x000fe80003800000 */
[----:B------:R-:W-:Y:S05]  /*e080*/  @P2 BRA `(.L_x_2850) ;  /* 0x0000000000a82947 */ /* 0x000fea0003800000 */
[----:B-12---:R-:W1:Y:S01]  /*e090*/  LDS.128 R12, [R87+0x9000] ;  /* 0x00900000570c7984 */ /* 0x006e620000000c00 */
        /* <DEDUP_REMOVED lines=41> */
.L_x_2850:
[----:B------:R-:W-:Y:S05]  /*e330*/  BSYNC B2 ;  /* 0x0000000000027941 */ /* 0x000fea0003800000 */
.L_x_2849:
[----:B------:R-:W-:Y:S05]  /*e340*/  @P3 BRA `(.L_x_2844) ;  /* 0x0000000000a83947 */ /* 0x000fea0003800000 */
[----:B-123--:R-:W1:Y:S01]  /*e350*/  LDS.128 R12, [R87+0xd000] ;  /* 0x00d00000570c7984 */ /* 0x00ee620000000c00 */
[----:B------:R-:W-:Y:S01]  /*e360*/  SHF.R.U32.HI R51, RZ, 0x10, R47 ;  /* 0x00000010ff337819 */ /* 0x000fe2000001162f */
[----:B------:R-:W-:Y:S01]  /*e370*/  HADD2.F32 R50, -RZ, R108.H1_H1 ;  /* 0x3000006cff327230 */ /* 0x000fe20000004100 */
[--C-:B------:R-:W-:Y:S01]  /*e380*/  SHF.R.U32.HI R53, RZ, 0x10, R49.reuse ;  /* 0x00000010ff357819 */ /* 0x100fe20000011631 */
[----:B------:R-:W-:Y:S01]  /*e390*/  HADD2.F32 R52, -RZ, R109.H0_H0 ;  /* 0x2000006dff347230 */ /* 0x000fe20000004100 */
        /* <DEDUP_REMOVED lines=37> */
.L_x_2844:
[----:B------:R-:W-:Y:S05]  /*e5f0*/  BSYNC B1 ;  /* 0x0000000000017941 */ /* 0x000fea0003800000 */
.L_x_2843:
[----:B-1234-:R-:W-:Y:S01]  /*e600*/  VIADD R12, R220, 0x40 ;  /* 0x00000040dc0c7836 */ /* 0x01efe20000000000 */
[----:B------:R-:W-:Y:S04]  /*e610*/  BSSY B1, `(.L_x_2851) ;  /* 0x00000ba000017945 */ /* 0x000fe80003800000 */
[----:B------:R-:W-:-:S13]  /*e620*/  ISETP.GE.AND P0, PT, R12, R0, PT ;  /* 0x000000000c00720c */ /* 0x000fda0003f06270 */
        /* <DEDUP_REMOVED lines=50> */
.L_x_2854:
[----:B------:R-:W-:Y:S05]  /*e950*/  BSYNC B2 ;  /* 0x0000000000027941 */ /* 0x000fea0003800000 */
.L_x_2853:
[----:B------:R-:W-:Y:S04]  /*e960*/  BSSY B2, `(.L_x_2855) ;  /* 0x000002c000027945 */ /* 0x000fe80003800000 */
[----:B------:R-:W-:Y:S05]  /*e970*/  @P1 BRA `(.L_x_2856) ;  /* 0x0000000000a81947 */ /* 0x000fea0003800000 */
[----:B-1----:R-:W1:Y:S01]  /*e980*/  LDS.128 R12, [R87+0x6000] ;  /* 0x00600000570c7984 */ /* 0x002e620000000c00 */
        /* <DEDUP_REMOVED lines=41> */
.L_x_2856:
[----:B------:R-:W-:Y:S05]  /*ec20*/  BSYNC B2 ;  /* 0x0000000000027941 */ /* 0x000fea0003800000 */
.L_x_2855:
[----:B------:R-:W-:Y:S04]  /*ec30*/  BSSY B2, `(.L_x_2857) ;  /* 0x000002c000027945 */ /* 0x000fe80003800000 */
[----:B------:R-:W-:Y:S05]  /*ec40*/  @P2 BRA `(.L_x_2858) ;  /* 0x0000000000a82947 */ /* 0x000fea0003800000 */
[----:B-12---:R-:W1:Y:S01]  /*ec50*/  LDS.128 R12, [R87+0xa000] ;  /* 0x00a00000570c7984 */ /* 0x006e620000000c00 */
        /* <DEDUP_REMOVED lines=41> */
.L_x_2858:
[----:B------:R-:W-:Y:S05]  /*eef0*/  BSYNC B2 ;  /* 0x0000000000027941 */ /* 0x000fea0003800000 */
.L_x_2857:
[----:B------:R-:W-:Y:S05]  /*ef00*/  @P3 BRA `(.L_x_2852) ;  /* 0x0000000000a83947 */ /* 0x000fea0003800000 */
[----:B-123--:R-:W1:Y:S01]  /*ef10*/  LDS.128 R12, [R87+0xe000] ;  /* 0x00e00000570c7984 */ /* 0x00ee620000000c00 */
        /* <DEDUP_REMOVED lines=41> */
.L_x_2852:
[----:B------:R-:W-:Y:S05]  /*f1b0*/  BSYNC B1 ;  /* 0x0000000000017941 */ /* 0x000fea0003800000 */
.L_x_2851:
[----:B------:R-:W-:-:S13]  /*f1c0*/  ISETP.GE.AND P0, PT, R3, R0, PT ;  /* 0x000000000300720c */ /* 0x000fda0003f06270 */
[----:B------:R-:W-:Y:S05]  /*f1d0*/  @P0 BRA `(.L_x_2859) ;  /* 0x0000005400740947 */ /* 0x000fea0003800000 */
[----:B------:R-:W5:Y:S01]  /*f1e0*/  LDC R0, c[0x0][0x3f4] ;  /* 0x0000fd00ff007b82 */ /* 0x000f620000000800 */
[----:B------:R-:W-:Y:S01]  /*f1f0*/  BSSY B1, `(.L_x_2860) ;  /* 0x0000030000017945 */ /* 0x000fe20003800000 */
[-C--:B-----5:R-:W-:Y:S02]  /*f200*/  ISETP.GE.AND P0, PT, R214, R0.reuse, PT ;  /* 0x00000000d600720c */ /* 0x0a0fe40003f06270 */
[-C--:B------:R-:W-:Y:S02]  /*f210*/  ISETP.GE.AND P1, PT, R222, R0.reuse, PT ;  /* 0x00000000de00720c */ /* 0x080fe40003f26270 */
[-C--:B------:R-:W-:Y:S02]  /*f220*/  ISETP.GE.AND P2, PT, R221, R0.reuse, PT ;  /* 0x00000000dd00720c */ /* 0x080fe40003f46270 */
[----:B------:R-:W-:-:S07]  /*f230*/  ISETP.GE.AND P3, PT, R223, R0, PT ;  /* 0x00000000df00720c */ /* 0x000fce0003f66270 */
[----:B------:R-:W-:Y:S06]  /*f240*/  @P0 BRA `(.L_x_2861) ;  /* 0x0000000000a80947 */ /* 0x000fec0003800000 */
[----:B-1234-:R-:W1:Y:S01]  /*f250*/  LDS.128 R12, [R87+0x3000] ;  /* 0x00300000570c7984 */ /* 0x01ee620000000c00 */
        /* <DEDUP_REMOVED lines=10> */
[--C-:B-1----:R-:W-:Y:S02]  /*f300*/  HADD2.F32 R27, -RZ, R15.reuse.H1_H1 ;  /* 0x3000000fff1b7230 */ /* 0x102fe40000004100 */
        /* <DEDUP_REMOVED lines=30> */
.L_x_2861:
[----:B------:R-:W-:Y:S05]  /*f4f0*/  BSYNC B1 ;  /* 0x0000000000017941 */ /* 0x000fea0003800000 */
.L_x_2860:
[----:B------:R-:W-:Y:S04]  /*f500*/  BSSY B1, `(.L_x_2862) ;  /* 0x000002c000017945 */ /* 0x000fe80003800000 */
[----:B------:R-:W-:Y:S05]  /*f510*/  @P1 BRA `(.L_x_2863) ;  /* 0x0000000000a81947 */ /* 0x000fea0003800000 */
[----:B-1234-:R-:W1:Y:S01]  /*f520*/  LDS.128 R12, [R87+0x7000] ;  /* 0x00700000570c7984 */ /* 0x01ee620000000c00 */
[----:B------:R-:W-:Y:S01]  /*f530*/  SHF.R.U32.HI R26, RZ, 0x10, R25 ;  /* 0x00000010ff1a7819 */ /* 0x000fe20000011619 */
[--C-:B------:R-:W-:Y:S01]  /*f540*/  HADD2.F32 R27, -RZ, R85.reuse.H1_H1 ;  /* 0x30000055ff1b7230 */ /* 0x100fe20000004100 */
        /* <DEDUP_REMOVED lines=24> */
[C---:B------:R-:W-:Y:S01]  /*f6d0*/  FMUL.FTZ R24, R14.reuse, R85 ;  /* 0x000000550e187220 */ /* 0x040fe20000410000 */
[----:B------:R-:W-:Y:S02]  /*f6e0*/  HADD2.F32 R12, -RZ, R32.H0_H0 ;  /* 0x20000020ff0c7230 */ /* 0x000fe40000004100 */
[----:B------:R-:W-:Y:S01]  /*f6f0*/  FMUL.FTZ R26, R14, R86 ;  /* 0x000000560e1a7220 */ /* 0x000fe20000410000 */
[----:B------:R-:W-:Y:S01]  /*f700*/  FFMA.FTZ R0, R0, R27, R29 ;  /* 0x0000001b00007223 */ /* 0x000fe2000001001d */
[----:B------:R-:W-:Y:S01]  /*f710*/  FMUL.FTZ R14, R13, R20 ;  /* 0x000000140d0e7220 */ /* 0x000fe20000410000 */
[----:B------:R-:W-:Y:S01]  /*f720*/  FFMA.FTZ R24, R15, R86, -R24 ;  /* 0x000000560f187223 */ /* 0x000fe20000010818 */
[-C--:B------:R-:W-:Y:S01]  /*f730*/  FMUL.FTZ R25, R13, R12.reuse ;  /* 0x0000000c0d197220 */ /* 0x080fe20000410000 */
[----:B------:R-:W-:Y:S01]  /*f740*/  FFMA.FTZ R85, R15, R85, R26 ;  /* 0x000000550f557223 */ /* 0x000fe2000001001a */
[----:B------:R-:W-:Y:S01]  /*f750*/  FFMA.FTZ R13, R3, R12, -R14 ;  /* 0x0000000c030d7223 */ /* 0x000fe2000001080e */
[----:B------:R-:W-:Y:S01]  /*f760*/  F2FP.F16.F32.PACK_AB R15, R31, R28 ;  /* 0x0000001c1f0f723e */ /* 0x000fe200000000ff */
[----:B------:R-:W-:Y:S01]  /*f770*/  FFMA.FTZ R20, R3, R20, R25 ;  /* 0x0000001403147223 */ /* 0x000fe20000010019 */
[----:B------:R-:W-:-:S02]  /*f780*/  F2FP.F16.F32.PACK_AB R12, R0, R21 ;  /* 0x00000015000c723e */ /* 0x000fc400000000ff */
[----:B------:R-:W-:Y:S02]  /*f790*/  F2FP.F16.F32.PACK_AB R14, R85, R24 ;  /* 0x00000018550e723e */ /* 0x000fe400000000ff */
[----:B------:R-:W-:-:S05]  /*f7a0*/  F2FP.F16.F32.PACK_AB R13, R20, R13 ;  /* 0x0000000d140d723e */ /* 0x000fca00000000ff */
[----:B------:R1:W-:Y:S02]  /*f7b0*/  STS.128 [R87+0x7000], R12 ;  /* 0x0070000c57007388 */ /* 0x0003e40000000c00 */
.L_x_2863:
[----:B------:R-:W-:Y:S05]  /*f7c0*/  BSYNC B1 ;  /* 0x0000000000017941 */ /* 0x000fea0003800000 */
.L_x_2862:
[----:B------:R-:W-:Y:S04]  /*f7d0*/  BSSY B1, `(.L_x_2864) ;  /* 0x000002c000017945 */ /* 0x000fe80003800000 */
[----:B------:R-:W-:Y:S05]  /*f7e0*/  @P2 BRA `(.L_x_2865) ;  /* 0x0000000000a82947 */ /* 0x000fea0003800000 */
[----:B-1234-:R-:W1:Y:S01]  /*f7f0*/  LDS.128 R12, [R87+0xb000] ;  /* 0x00b00000570c7984 */ /* 0x01ee620000000c00 */
[--C-:B------:R-:W-:Y:S01]  /*f800*/  SHF.R.U64 R28, R6, 0x10, R7.reuse ;  /* 0x00000010061c7819 */ /* 0x100fe20000001207 */
[--C-:B------:R-:W-:Y:S01]  /*f810*/  HADD2.F32 R21, -RZ, R77.reuse.H0_H0 ;  /* 0x2000004dff157230 */ /* 0x100fe20000004100 */
[----:B------:R-:W-:Y:S01]  /*f820*/  SHF.R.U32.HI R6, RZ, 0x10, R7 ;  /* 0x00000010ff067819 */ /* 0x000fe20000011607 */
[----:B------:R-:W-:Y:S01]  /*f830*/  HADD2.F32 R77, -RZ, R77.H1_H1 ;  /* 0x3000004dff4d7230 */ /* 0x000fe20000004100 */
[--C-:B------:R-:W-:Y:S02]  /*f840*/  SHF.R.U32.HI R20, RZ, 0x10, R11.reuse ;  /* 0x00000010ff147819 */ /* 0x100fe4000001160b */
[----:B------:R-:W-:Y:S01]  /*f850*/  SHF.R.U64 R26, R10, 0x10, R11 ;  /* 0x000000100a1a7819 */ /* 0x000fe2000000120b */
[----:B------:R-:W-:Y:S02]  /*f860*/  HADD2.F32 R10, -RZ, R6.H0_H0 ;  /* 0x20000006ff0a7230 */ /* 0x000fe40000004100 */
[----:B------:R-:W-:-:S02]  /*f870*/  HADD2.F32 R20, -RZ, R20.H0_H0 ;  /* 0x20000014ff147230 */ /* 0x000fc40000004100 */
[----:B------:R-:W-:Y:S02]  /*f880*/  HADD2.F32 R11, -RZ, R76.H0_H0 ;  /* 0x2000004cff0b7230 */ /* 0x000fe40000004100 */
[--C-:B-1----:R-:W-:Y:S02]  /*f890*/  HADD2.F32 R7, -RZ, R15.reuse.H0_H0 ;  /* 0x2000000fff077230 */ /* 0x102fe40000004100 */
        /* <DEDUP_REMOVED lines=11> */
[--C-:B------:R-:W-:Y:S02]  /*f950*/  HADD2.F32 R3, -RZ, R13.reuse.H0_H0 ;  /* 0x2000000dff037230 */ /* 0x100fe40000004100 */
[C---:B------:R-:W-:Y:S01]  /*f960*/  FFMA.FTZ R11, R0.reuse, R11, -R15 ;  /* 0x0000000b000b7223 */ /* 0x040fe2000001080f */
[----:B------:R-:W-:Y:S02]  /*f970*/  HADD2.F32 R7, -RZ, R76.H1_H1 ;  /* 0x3000004cff077230 */ /* 0x000fe40000004100 */
[----:B------:R-:W-:Y:S01]  /*f980*/  FFMA.FTZ R0, R0, R21, R25 ;  /* 0x0000001500007223 */ /* 0x000fe20000010019 */
[----:B------:R-:W-:-:S02]  /*f990*/  HADD2.F32 R13, -RZ, R13.H1_H1 ;  /* 0x3000000dff0d7230 */ /* 0x000fc40000004100 */
[C---:B------:R-:W-:Y:S01]  /*f9a0*/  FMUL.FTZ R21, R14.reuse, R77 ;  /* 0x0000004d0e157220 */ /* 0x040fe20000410000 */
[----:B------:R-:W-:Y:S02]  /*f9b0*/  HADD2.F32 R12, -RZ, R26.H0_H0 ;  /* 0x2000001aff0c7230 */ /* 0x000fe40000004100 */
[-C--:B------:R-:W-:Y:S01]  /*f9c0*/  FMUL.FTZ R20, R14, R7.reuse ;  /* 0x000000070e147220 */ /* 0x080fe20000410000 */
[----:B------:R-:W-:Y:S02]  /*f9d0*/  HADD2.F32 R10, -RZ, R28.H0_H0 ;  /* 0x2000001cff0a7230 */ /* 0x000fe40000004100 */
[C---:B------:R-:W-:Y:S01]  /*f9e0*/  FFMA.FTZ R21, R6.reuse, R7, -R21 ;  /* 0x0000000706157223 */ /* 0x040fe20000010815 */
[C---:B------:R-:W-:Y:S01]  /*f9f0*/  FMUL.FTZ R14, R13.reuse, R12 ;  /* 0x0000000c0d0e7220 */ /* 0x040fe20000410000 */
[----:B------:R-:W-:Y:S01]  /*fa00*/  FFMA.FTZ R20, R6, R77, R20 ;  /* 0x0000004d06147223 */ /* 0x000fe20000010014 */
[-C--:B------:R-:W-:Y:S02]  /*fa10*/  FMUL.FTZ R15, R13, R10.reuse ;  /* 0x0000000a0d0f7220 */ /* 0x080fe40000410000 */
[----:B------:R-:W-:-:S02]  /*fa20*/  FFMA.FTZ R13, R3, R10, -R14 ;  /* 0x0000000a030d7223 */ /* 0x000fc4000001080e */
[----:B------:R-:W-:Y:S01]  /*fa30*/  FFMA.FTZ R6, R3, R12, R15 ;  /* 0x0000000c03067223 */ /* 0x000fe2000001000f */
[----:B------:R-:W-:Y:S02]  /*fa40*/  F2FP.F16.F32.PACK_AB R15, R27, R24 ;  /* 0x000000181b0f723e */ /* 0x000fe400000000ff */
[----:B------:R-:W-:Y:S02]  /*fa50*/  F2FP.F16.F32.PACK_AB R14, R20, R21 ;  /* 0x00000015140e723e */ /* 0x000fe400000000ff */
[----:B------:R-:W-:Y:S02]  /*fa60*/  F2FP.F16.F32.PACK_AB R12, R0, R11 ;  /* 0x0000000b000c723e */ /* 0x000fe400000000ff */
[----:B------:R-:W-:-:S05]  /*fa70*/  F2FP.F16.F32.PACK_AB R13, R6, R13 ;  /* 0x0000000d060d723e */ /* 0x000fca00000000ff */
[----:B------:R1:W-:Y:S02]  /*fa80*/  STS.128 [R87+0xb000], R12 ;  /* 0x00b0000c57007388 */ /* 0x0003e40000000c00 */
.L_x_2865:
[----:B------:R-:W-:Y:S05]  /*fa90*/  BSYNC B1 ;  /* 0x0000000000017941 */ /* 0x000fea0003800000 */
.L_x_2864:
[----:B------:R-:W-:Y:S05]  /*faa0*/  @P3 BRA `(.L_x_2859) ;  /* 0x0000004c00403947 */ /* 0x000fea0003800000 */
[----:B-1234-:R-:W1:Y:S01]  /*fab0*/  LDS.128 R12, [R87+0xf000] ;  /* 0x00f00000570c7984 */ /* 0x01ee620000000c00 */
[--C-:B------:R-:W-:Y:S01]  /*fac0*/  SHF.R.U64 R24, R8, 0x10, R9.reuse ;  /* 0x0000001008187819 */ /* 0x100fe20000001209 */
[----:B------:R-:W-:Y:S01]  /*fad0*/  HADD2.F32 R7, -RZ, R70.H0_H0 ;  /* 0x20000046ff077230 */ /* 0x000fe20000004100 */
[----:B------:R-:W-:Y:S01]  /*fae0*/  SHF.R.U32.HI R8, RZ, 0x10, R9 ;  /* 0x00000010ff087819 */ /* 0x000fe20000011609 */
[--C-:B------:R-:W-:Y:S01]  /*faf0*/  HADD2.F32 R9, -RZ, R71.reuse.H0_H0 ;  /* 0x20000047ff097230 */ /* 0x100fe20000004100 */
[--C-:B------:R-:W-:Y:S01]  /*fb00*/  SHF.R.U32.HI R6, RZ, 0x10, R5.reuse ;  /* 0x00000010ff067819 */ /* 0x100fe20000011605 */
[----:B------:R-:W-:Y:S01]  /*fb10*/  HADD2.F32 R71, -RZ, R71.H1_H1 ;  /* 0x30000047ff477230 */ /* 0x000fe20000004100 */
[----:B------:R-:W-:Y:S01]  /*fb20*/  SHF.R.U64 R25, R4, 0x10, R5 ;  /* 0x0000001004197819 */ /* 0x000fe20000001205 */
[----:B------:R-:W-:Y:S02]  /*fb30*/  HADD2.F32 R8, -RZ, R8.H0_H0 ;  /* 0x20000008ff087230 */ /* 0x000fe40000004100 */
[----:B------:R-:W-:-:S02]  /*fb40*/  HADD2.F32 R6, -RZ, R6.H0_H0 ;  /* 0x20000006ff067230 */ /* 0x000fc40000004100 */
[--C-:B-1----:R-:W-:Y:S02]  /*fb50*/  HADD2.F32 R5, -RZ, R15.reuse.H0_H0 ;  /* 0x2000000fff057230 */ /* 0x102fe40000004100 */
[----:B------:R-:W-:Y:S02]  /*fb60*/  HADD2.F32 R15, -RZ, R15.H1_H1 ;  /* 0x3000000fff0f7230 */ /* 0x000fe40000004100 */
[--C-:B------:R-:W-:Y:S02]  /*fb70*/  HADD2.F32 R0, -RZ, R12.reuse.H0_H0 ;  /* 0x2000000cff007230 */ /* 0x100fe40000004100 */
[----:B------:R-:W-:Y:S02]  /*fb80*/  HADD2.F32 R12, -RZ, R12.H1_H1 ;  /* 0x3000000cff0c7230 */ /* 0x000fe40000004100 */
[C---:B------:R-:W-:Y:S01]  /*fb90*/  FMUL.FTZ R10, R15.reuse, R8 ;  /* 0x000000080f0a7220 */ /* 0x040fe20000410000 */
[----:B------:R-:W-:Y:S01]  /*fba0*/  FMUL.FTZ R15, R15, R6 ;  /* 0x000000060f0f7220 */ /* 0x000fe20000410000 */
[----:B------:R-:W-:-:S02]  /*fbb0*/  HADD2.F32 R4, -RZ, R14.H0_H0 ;  /* 0x2000000eff047230 */ /* 0x000fc40000004100 */
[--C-:B------:R-:W-:Y:S02]  /*fbc0*/  HADD2.F32 R3, -RZ, R13.reuse.H0_H0 ;  /* 0x2000000dff037230 */ /* 0x100fe40000004100 */
[C---:B------:R-:W-:Y:S01]  /*fbd0*/  FFMA.FTZ R21, R5.reuse, R8, R15 ;  /* 0x0000000805157223 */ /* 0x040fe2000001000f */
[----:B------:R-:W-:Y:S02]  /*fbe0*/  HADD2.F32 R14, -RZ, R14.H1_H1 ;  /* 0x3000000eff0e7230 */ /* 0x000fe40000004100 */
[C---:B------:R-:W-:Y:S01]  /*fbf0*/  FMUL.FTZ R11, R12.reuse, R9 ;  /* 0x000000090c0b7220 */ /* 0x040fe20000410000 */
[----:B------:R-:W-:Y:S02]  /*fc00*/  HADD2.F32 R13, -RZ, R13.H1_H1 ;  /* 0x3000000dff0d7230 */ /* 0x000fe40000004100 */
[----:B------:R-:W-:Y:S01]  /*fc10*/  FFMA.FTZ R20, R5, R6, -R10 ;  /* 0x0000000605147223 */ /* 0x000fe2000001080a */
[----:B------:R-:W-:Y:S02]  /*fc20*/  HADD2.F32 R8, -RZ, R24.H0_H0 ;  /* 0x20000018ff087230 */ /* 0x000fe40000004100 */
[----:B------:R-:W-:Y:S01]  /*fc30*/  FMUL.FTZ R15, R12, R7 ;  /* 0x000000070c0f7220 */ /* 0x000fe20000410000 */
[----:B------:R-:W-:-:S02]  /*fc40*/  HADD2.F32 R5, -RZ, R70.H1_H1 ;  /* 0x30000046ff057230 */ /* 0x000fc40000004100 */
[----:B------:R-:W-:Y:S01]  /*fc50*/  FFMA.FTZ R11, R0, R7, -R11 ;  /* 0x00000007000b7223 */ /* 0x000fe2000001080b */
[----:B------:R-:W-:Y:S02]  /*fc60*/  HADD2.F32 R6, -RZ, R25.H0_H0 ;  /* 0x20000019ff067230 */ /* 0x000fe40000004100 */
[C---:B------:R-:W-:Y:S01]  /*fc70*/  FMUL.FTZ R7, R14.reuse, R71 ;  /* 0x000000470e077220 */ /* 0x040fe20000410000 */
[C---:B------:R-:W-:Y:S01]  /*fc80*/  FMUL.FTZ R10, R13.reuse, R8 ;  /* 0x000000080d0a7220 */ /* 0x040fe20000410000 */
[----:B------:R-:W-:Y:S01]  /*fc90*/  FMUL.FTZ R14, R14, R5 ;  /* 0x000000050e0e7220 */ /* 0x000fe20000410000 */
[----:B------:R-:W-:Y:S01]  /*fca0*/  FFMA.FTZ R0, R0, R9, R15 ;  /* 0x0000000900007223 */ /* 0x000fe2000001000f */
        /* <DEDUP_REMOVED lines=9> */
[----:B------:R1:W-:Y:S01]  /*fd40*/  STS.128 [R87+0xf000], R4 ;  /* 0x00f0000457007388 */ /* 0x0003e20000000c00 */
[----:B------:R-:W-:Y:S05]  /*fd50*/  BRA `(.L_x_2859) ;  /* 0x0000004800947947 */ /* 0x000fea0003800000 */
.L_x_2820:
[----:B------:R-:W0:Y:S01]  /*fd60*/  LDC R86, c[0x0][0x448] ;  /* 0x00011200ff567b82 */ /* 0x000e220000000800 */
[----:B------:R-:W-:Y:S01]  /*fd70*/  ULDC.64 UR4, c[0x0][0x3f8] ;  /* 0x0000fe0000047ab9 */ /* 0x000fe20000000a00 */
[----:B------:R-:W-:Y:S01]  /*fd80*/  MOV R25, R29 ;  /* 0x0000001d00197202 */ /* 0x000fe20000000f00 */
[----:B------:R-:W-:Y:S01]  /*fd90*/  ULDC.64 UR6, c[0x0][0x408] ;  /* 0x0001020000067ab9 */ /* 0x000fe20000000a00 */
        /* <DEDUP_REMOVED lines=27> */
.L_x_3156:
        /* <DEDUP_REMOVED lines=18> */
[----:B------:R-:W-:-:S07]  /*10070*/  CS2R R58, SRZ ;  /* 0x00000000003a7805 */ /* 0x000fce000001ff00 */
[----:B------:R-:W-:-:S04]  /*10080*/  @!P4 SHF.L.U32 R20, R16, 0x1, RZ ;  /* 0x000000011014c819 */ /* 0x000fc800000006ff */
[----:B------:R-:W-:Y:S01]  /*10090*/  @!P5 IMAD.SHL.U32 R15, R23, 0x2, RZ ;  /* 0x00000002170fd824 */ /* 0x000fe200078e00ff */
[----:B------:R-:W-:Y:S02]  /*100a0*/  @!P4 SHF.L.U64.HI R11, R16, 0x1, R17 ;  /* 0x00000001100bc819 */ /* 0x000fe40000010211 */
[CC--:B--2---:R-:W-:Y:S02]  /*100b0*/  @!P4 IADD3 R12, P0, R7.reuse, R20.reuse, RZ ;  /* 0x00000014070cc210 */ /* 0x0c4fe40007f1e0ff */
[C---:B----4-:R-:W-:Y:S02]  /*100c0*/  @!P4 IADD3 R20, P1, R14.reuse, R20, RZ ;  /* 0x000000140e14c210 */ /* 0x050fe40007f3e0ff */
[-C--:B------:R-:W-:Y:S02]  /*100d0*/  @!P5 IADD3 R24, P2, R7, R15.reuse, RZ ;  /* 0x0000000f0718d210 */ /* 0x080fe40007f5e0ff */
[----:B------:R-:W-:Y:S02]  /*100e0*/  CS2R R56, SRZ ;  /* 0x0000000000387805 */ /* 0x000fe4000001ff00 */
[----:B------:R-:W-:-:S02]  /*100f0*/  @!P5 IADD3 R14, P3, R14, R15, RZ ;  /* 0x0000000f0e0ed210 */ /* 0x000fc40007f7e0ff */
[----:B------:R-:W-:Y:S02]  /*10100*/  CS2R R70, SRZ ;  /* 0x0000000000467805 */ /* 0x000fe4000001ff00 */
[----:B------:R-:W-:Y:S02]  /*10110*/  @!P5 SHF.L.U64.HI R7, R23, 0x1, R216 ;  /* 0x000000011707d819 */ /* 0x000fe400000102d8 */
[----:B------:R-:W-:Y:S02]  /*10120*/  CS2R R68, SRZ ;  /* 0x0000000000447805 */ /* 0x000fe4000001ff00 */
[----:B------:R-:W-:Y:S02]  /*10130*/  CS2R R62, SRZ ;  /* 0x00000000003e7805 */ /* 0x000fe4000001ff00 */
[----:B------:R-:W-:Y:S01]  /*10140*/  CS2R R60, SRZ ;  /* 0x00000000003c7805 */ /* 0x000fe2000001ff00 */
[C-C-:B-1----:R-:W-:Y:S01]  /*10150*/  @!P4 IMAD.X R13, R6.reuse, 0x1, R11.reuse, P0 ;  /* 0x00000001060dc824 */ /* 0x142fe200000e060b */
[----:B------:R-:W-:Y:S01]  /*10160*/  @!P5 IADD3.X R25, R6, R7, RZ, P2, !PT ;  /* 0x000000070619d210 */ /* 0x000fe200017fe4ff */
[----:B---3--:R-:W-:-:S02]  /*10170*/  @!P4 IMAD.X R21, R10, 0x1, R11, P1 ;  /* 0x000000010a15c824 */ /* 0x008fc400008e060b */
[----:B------:R-:W-:Y:S01]  /*10180*/  @!P5 IMAD.X R15, R10, 0x1, R7, P3 ;  /* 0x000000010a0fd824 */ /* 0x000fe200018e0607 */
[----:B------:R1:W5:Y:S04]  /*10190*/  @!P4 LD.E.128 R64, desc[UR60][R12.64] ;  /* 0x0000003c0c40c980 */ /* 0x000368000c101d00 */
[----:B------:R1:W5:Y:S04]  /*101a0*/  @!P4 LD.E.128 R56, desc[UR60][R20.64] ;  /* 0x0000003c1438c980 */ /* 0x000368000c101d00 */
[----:B------:R1:W5:Y:S04]  /*101b0*/  @!P5 LD.E.128 R68, desc[UR60][R24.64] ;  /* 0x0000003c1844d980 */ /* 0x000368000c101d00 */
[----:B------:R1:W5:Y:S02]  /*101c0*/  @!P5 LD.E.128 R60, desc[UR60][R14.64] ;  /* 0x0000003c0e3cd980 */ /* 0x000364000c101d00 */
.L_x_2868:
[----:B------:R-:W-:Y:S05]  /*101d0*/  BSYNC B1 ;  /* 0x0000000000017941 */ /* 0x000fea0003800000 */
.L_x_2867:
[----:B-1---5:R-:W-:Y:S01]  /*101e0*/  IMAD.MOV.U32 R6, RZ, RZ, R70 ;  /* 0x000000ffff067224 */ /* 0x022fe200078e0046 */
[----:B---3--:R-:W-:Y:S01]  /*101f0*/  MOV R10, R68 ;  /* 0x00000044000a7202 */ /* 0x008fe20000000f00 */
[----:B--2---:R-:W-:Y:S01]  /*10200*/  IMAD.MOV.U32 R7, RZ, RZ, R71 ;  /* 0x000000ffff077224 */ /* 0x004fe200078e0047 */
[----:B------:R-:W-:Y:S01]  /*10210*/  UMOV UR4, 0xffffffff ;  /* 0xffffffff00047882 */ /* 0x000fe20000000000 */
[----:B------:R-:W-:Y:S01]  /*10220*/  IMAD.MOV.U32 R11, RZ, RZ, R69 ;  /* 0x000000ffff0b7224 */ /* 0x000fe200078e0045 */
[----:B------:R-:W-:Y:S02]  /*10230*/  CS2R R54, SRZ ;  /* 0x0000000000367805 */ /* 0x000fe4000001ff00 */
[----:B------:R-:W-:Y:S01]  /*10240*/  PRMT R113, R6, 0x5410, R7 ;  /* 0x0000541006717816 */ /* 0x000fe20000000007 */
[----:B------:R-:W-:Y:S01]  /*10250*/  IMAD.MOV.U32 R6, RZ, RZ, R66 ;  /* 0x000000ffff067224 */ /* 0x000fe200078e0042 */
        /* <DEDUP_REMOVED lines=15> */
[----:B------:R-:W-:Y:S01]  /*10350*/  MOV R10, R56 ;  /* 0x00000038000a7202 */ /* 0x000fe20000000f00 */
[----:B------:R-:W-:-:S03]  /*10360*/  IMAD.MOV.U32 R11, RZ, RZ, R57 ;  /* 0x000000ffff0b7224 */ /* 0x000fc600078e0039 */
        /* <DEDUP_REMOVED lines=8> */
.L_x_3162:
        /* <DEDUP_REMOVED lines=20> */
[CC--:B---3--:R-:W-:Y:S02]  /*10530*/  @!P4 IADD3 R12, P0, R7.reuse, R20.reuse, RZ ;  /* 0x00000014070cc210 */ /* 0x0c8fe40007f1e0ff */
[----:B------:R-:W-:Y:S02]  /*10540*/  @!P5 IADD3 R24, P2, R7, R15, RZ ;  /* 0x0000000f0718d210 */ /* 0x000fe40007f5e0ff */
[----:B----4-:R-:W-:Y:S02]  /*10550*/  @!P4 IADD3 R20, P1, R14, R20, RZ ;  /* 0x000000140e14c210 */ /* 0x010fe40007f3e0ff */
[----:B------:R-:W-:Y:S02]  /*10560*/  CS2R R40, SRZ ;  /* 0x0000000000287805 */ /* 0x000fe4000001ff00 */
[----:B------:R-:W-:-:S02]  /*10570*/  @!P5 SHF.L.U64.HI R7, R23, 0x1, R216 ;  /* 0x000000011707d819 */ /* 0x000fc400000102d8 */
[----:B------:R-:W-:Y:S02]  /*10580*/  CS2R R54, SRZ ;  /* 0x0000000000367805 */ /* 0x000fe4000001ff00 */
[----:B------:R-:W-:Y:S02]  /*10590*/  @!P5 IADD3 R14, P3, R14, R15, RZ ;  /* 0x0000000f0e0ed210 */ /* 0x000fe40007f7e0ff */
[----:B------:R-:W-:Y:S02]  /*105a0*/  CS2R R52, SRZ ;  /* 0x0000000000347805 */ /* 0x000fe4000001ff00 */
[----:B------:R-:W-:Y:S02]  /*105b0*/  CS2R R46, SRZ ;  /* 0x00000000002e7805 */ /* 0x000fe4000001ff00 */
[----:B------:R-:W-:Y:S01]  /*105c0*/  CS2R R44, SRZ ;  /* 0x00000000002c7805 */ /* 0x000fe2000001ff00 */
[--C-:B--2---:R-:W-:Y:S01]  /*105d0*/  @!P4 IMAD.X R13, R6, 0x1, R11.reuse, P0 ;  /* 0x00000001060dc824 */ /* 0x104fe200000e060b */
[C---:B0-----:R-:W-:Y:S01]  /*105e0*/  @!P5 IADD3.X R15, R10.reuse, R7, RZ, P3, !PT ;  /* 0x000000070a0fd210 */ /* 0x041fe20001ffe4ff */
[----:B------:R-:W-:-:S02]  /*105f0*/  @!P4 IMAD.X R21, R10, 0x1, R11, P1 ;  /* 0x000000010a15c824 */ /* 0x000fc400008e060b */
[----:B------:R-:W-:Y:S01]  /*10600*/  @!P5 IMAD.X R25, R6, 0x1, R7, P2 ;  /* 0x000000010619d824 */ /* 0x000fe200010e0607 */
[----:B------:R0:W5:Y:S04]  /*10610*/  @!P4 LD.E.128 R48, desc[UR60][R12.64] ;  /* 0x0000003c0c30c980 */ /* 0x000168000c101d00 */
[----:B------:R0:W5:Y:S04]  /*10620*/  @!P4 LD.E.128 R40, desc[UR60][R20.64] ;  /* 0x0000003c1428c980 */ /* 0x000168000c101d00 */
[----:B------:R0:W5:Y:S04]  /*10630*/  @!P5 LD.E.128 R52, desc[UR60][R24.64] ;  /* 0x0000003c1834d980 */ /* 0x000168000c101d00 */
[----:B------:R0:W5:Y:S02]  /*10640*/  @!P5 LD.E.128 R44, desc[UR60][R14.64] ;  /* 0x0000003c0e2cd980 */ /* 0x000164000c101d00 */
.L_x_2871:
[----:B------:R-:W-:Y:S05]  /*10650*/  BSYNC B1 ;  /* 0x0000000000017941 */ /* 0x000fea0003800000 */
.L_x_2870:
[----:B--2--5:R-:W-:Y:S01]  /*10660*/  IMAD.MOV.U32 R6, RZ, RZ, R54 ;  /* 0x000000ffff067224 */ /* 0x024fe200078e0036 */
[----:B------:R-:W-:Y:S01]  /*10670*/  MOV R11, R53 ;  /* 0x00000035000b7202 */ /* 0x000fe20000000f00 */
[----:B---3--:R-:W-:Y:S01]  /*10680*/  IMAD.MOV.U32 R7, RZ, RZ, R55 ;  /* 0x000000ffff077224 */ /* 0x008fe200078e0037 */
[----:B------:R-:W-:Y:S01]  /*10690*/  UMOV UR4, 0xffffffff ;  /* 0xffffffff00047882 */ /* 0x000fe20000000000 */
[----:B0-----:R-:W-:-:S03]  /*106a0*/  IMAD.MOV.U32 R10, RZ, RZ, R52 ;  /* 0x000000ffff0a7224 */ /* 0x001fc600078e0034 */
        /* <DEDUP_REMOVED lines=25> */
.L_x_3168:
        /* <DEDUP_REMOVED lines=21> */
[C---:B0-----:R-:W-:Y:S02]  /*10990*/  @!P4 IADD3 R12, P1, R14.reuse, R12, RZ ;  /* 0x0000000c0e0cc210 */ /* 0x041fe40007f3e0ff */
[-C--:B------:R-:W-:Y:S02]  /*109a0*/  @!P5 IADD3 R20, P2, R7, R15.reuse, RZ ;  /* 0x0000000f0714d210 */ /* 0x080fe40007f5e0ff */
[----:B------:R-:W-:Y:S02]  /*109b0*/  @!P5 IADD3 R14, P3, R14, R15, RZ ;  /* 0x0000000f0e0ed210 */ /* 0x000fe40007f7e0ff */
[----:B------:R-:W-:Y:S02]  /*109c0*/  CS2R R34, SRZ ;  /* 0x0000000000227805 */ /* 0x000fe4000001ff00 */
[----:B------:R-:W-:-:S02]  /*109d0*/  @!P5 SHF.L.U64.HI R7, R23, 0x1, R216 ;  /* 0x000000011707d819 */ /* 0x000fc400000102d8 */
[----:B------:R-:W-:Y:S02]  /*109e0*/  CS2R R32, SRZ ;  /* 0x0000000000207805 */ /* 0x000fe4000001ff00 */
[----:B------:R-:W-:Y:S02]  /*109f0*/  CS2R R24, SRZ ;  /* 0x0000000000187805 */ /* 0x000fe4000001ff00 */
[----:B------:R-:W-:Y:S02]  /*10a00*/  CS2R R26, SRZ ;  /* 0x00000000001a7805 */ /* 0x000fe4000001ff00 */
[----:B------:R-:W-:Y:S02]  /*10a10*/  CS2R R38, SRZ ;  /* 0x0000000000267805 */ /* 0x000fe4000001ff00 */
[----:B------:R-:W-:Y:S02]  /*10a20*/  CS2R R36, SRZ ;  /* 0x0000000000247805 */ /* 0x000fe4000001ff00 */
[----:B--2---:R-:W-:Y:S01]  /*10a30*/  @!P4 IADD3.X R73, R6, R11, RZ, P0, !PT ;  /* 0x0000000b0649c210 */ /* 0x004fe200007fe4ff */
[----:B------:R-:W-:-:S02]  /*10a40*/  @!P4 IMAD.X R13, R10, 0x1, R11, P1 ;  /* 0x000000010a0dc824 */ /* 0x000fc400008e060b */
[--C-:B------:R-:W-:Y:S02]  /*10a50*/  @!P5 IMAD.X R21, R6, 0x1, R7.reuse, P2 ;  /* 0x000000010615d824 */ /* 0x100fe400010e0607 */
[----:B------:R-:W-:Y:S01]  /*10a60*/  @!P5 IMAD.X R15, R10, 0x1, R7, P3 ;  /* 0x000000010a0fd824 */ /* 0x000fe200018e0607 */
[----:B------:R0:W5:Y:S04]  /*10a70*/  @!P4 LD.E.128 R28, desc[UR60][R72.64] ;  /* 0x0000003c481cc980 */ /* 0x000168000c101d00 */
[----:B------:R0:W5:Y:S04]  /*10a80*/  @!P4 LD.E.128 R32, desc[UR60][R12.64] ;  /* 0x0000003c0c20c980 */ /* 0x000168000c101d00 */
[----:B------:R0:W5:Y:S04]  /*10a90*/  @!P5 LD.E.128 R24, desc[UR60][R20.64] ;  /* 0x0000003c1418d980 */ /* 0x000168000c101d00 */
[----:B------:R0:W5:Y:S02]  /*10aa0*/  @!P5 LD.E.128 R36, desc[UR60][R14.64] ;  /* 0x0000003c0e24d980 */ /* 0x000164000c101d00 */
.L_x_2874:
[----:B------:R-:W-:Y:S05]  /*10ab0*/  BSYNC B1 ;  /* 0x0000000000017941 */ /* 0x000fea0003800000 */
.L_x_2873:
        /* <DEDUP_REMOVED lines=30> */
[----:B------:R0:W0:Y:S02]  /*10ca0*/  SHFL.IDX PT, R77, R4, 0x3, 0x181f ;  /* 0x00781f00044d7f89 */ /* 0x00002400000e0000 */
.L_x_3174:
[----:B------:R-:W5:Y:S01]  /*10cb0*/  LDL R13, [R1+0x88] ;  /* 0x00008800010d7983 */ /* 0x000f620000100800 */
[----:B------:R-:W-:Y:S01]  /*10cc0*/  IADD3 R85, R85, 0x60, RZ ;  /* 0x0000006055557810 */ /* 0x000fe20007ffe0ff */
[----:B------:R-:W-:Y:S01]  /*10cd0*/  BSSY B1, `(.L_x_2876) ;  /* 0x0000029000017945 */ /* 0x000fe20003800000 */
[----:B01--4-:R-:W-:Y:S02]  /*10ce0*/  CS2R R4, SRZ ;  /* 0x0000000000047805 */ /* 0x013fe4000001ff00 */
[----:B------:R-:W-:Y:S02]  /*10cf0*/  CS2R R10, SRZ ;  /* 0x00000000000a7805 */ /* 0x000fe4000001ff00 */
[----:B------:R-:W-:Y:S02]  /*10d00*/  ISETP.GE.AND P0, PT, R85, R86, PT ;  /* 0x000000565500720c */ /* 0x000fe40003f06270 */
[----:B------:R-:W-:Y:S02]  /*10d10*/  CS2R R14, SRZ ;  /* 0x00000000000e7805 */ /* 0x000fe4000001ff00 */
[----:B------:R-:W-:-:S02]  /*10d20*/  CS2R R72, SRZ ;  /* 0x0000000000487805 */ /* 0x000fc4000001ff00 */
[----:B------:R-:W-:Y:S02]  /*10d30*/  CS2R R74, SRZ ;  /* 0x00000000004a7805 */ /* 0x000fe4000001ff00 */
[----:B-----5:R-:W-:-:S04]  /*10d40*/  LEA.HI R8, R13, R13, RZ, 0x1 ;  /* 0x0000000d0d087211 */ /* 0x020fc800078f08ff */
[----:B------:R-:W-:Y:S02]  /*10d50*/  LOP3.LUT R12, R8, 0xfffffffe, RZ, 0xc0, !PT ;  /* 0xfffffffe080c7812 */ /* 0x000fe400078ec0ff */
[----:B------:R-:W-:-:S03]  /*10d60*/  CS2R R8, SRZ ;  /* 0x0000000000087805 */ /* 0x000fc6000001ff00 */
        /* <DEDUP_REMOVED lines=11> */
[C---:B------:R-:W-:Y:S01]  /*10e20*/  @!P5 IMAD.SHL.U32 R82, R23.reuse, 0x2, RZ ;  /* 0x000000021752d824 */ /* 0x040fe200078e00ff */
[----:B------:R-:W-:Y:S02]  /*10e30*/  @!P5 SHF.L.U64.HI R7, R23, 0x1, R216 ;  /* 0x000000011707d819 */ /* 0x000fe400000102d8 */
[C---:B---3--:R-:W-:Y:S02]  /*10e40*/  @!P4 IADD3 R90, P0, R21.reuse, R78, RZ ;  /* 0x0000004e155ac210 */ /* 0x048fe40007f1e0ff */
[----:B------:R-:W-:Y:S02]  /*10e50*/  @!P5 IADD3 R80, P2, R21, R82, RZ ;  /* 0x000000521550d210 */ /* 0x000fe40007f5e0ff */
[C---:B------:R-:W-:Y:S02]  /*10e60*/  @!P4 IADD3 R78, P1, R77.reuse, R78, RZ ;  /* 0x0000004e4d4ec210 */ /* 0x040fe40007f3e0ff */
[----:B------:R-:W-:Y:S01]  /*10e70*/  @!P5 IADD3 R82, P3, R77, R82, RZ ;  /* 0x000000524d52d210 */ /* 0x000fe20007f7e0ff */
[C---:B--2---:R-:W-:Y:S01]  /*10e80*/  @!P5 IMAD.X R81, R20.reuse, 0x1, R7, P2 ;  /* 0x000000011451d824 */ /* 0x044fe200010e0607 */
[----:B------:R-:W-:Y:S01]  /*10e90*/  @!P4 IADD3.X R91, R20, R5, RZ, P0, !PT ;  /* 0x00000005145bc210 */ /* 0x000fe200007fe4ff */
[C---:B------:R-:W-:Y:S01]  /*10ea0*/  @!P4 IMAD.X R79, R76.reuse, 0x1, R5, P1 ;  /* 0x000000014c4fc824 */ /* 0x040fe200008e0605 */
[----:B------:R-:W-:Y:S01]  /*10eb0*/  CS2R R10, SRZ ;  /* 0x00000000000a7805 */ /* 0x000fe2000001ff00 */
[----:B------:R-:W-:Y:S01]  /*10ec0*/  @!P5 IMAD.X R83, R76, 0x1, R7, P3 ;  /* 0x000000014c53d824 */ /* 0x000fe200018e0607 */
[----:B------:R-:W-:-:S02]  /*10ed0*/  CS2R R8, SRZ ;  /* 0x0000000000087805 */ /* 0x000fc4000001ff00 */
[----:B------:R-:W-:Y:S02]  /*10ee0*/  CS2R R72, SRZ ;  /* 0x0000000000487805 */ /* 0x000fe4000001ff00 */
[----:B------:R-:W-:Y:S02]  /*10ef0*/  CS2R R74, SRZ ;  /* 0x00000000004a7805 */ /* 0x000fe4000001ff00 */
[----:B------:R-:W-:Y:S02]  /*10f00*/  CS2R R6, SRZ ;  /* 0x0000000000067805 */ /* 0x000fe4000001ff00 */
[----:B------:R-:W-:Y:S01]  /*10f10*/  CS2R R4, SRZ ;  /* 0x0000000000047805 */ /* 0x000fe2000001ff00 */
[----:B------:R0:W5:Y:S04]  /*10f20*/  @!P4 LD.E.128 R12, desc[UR60][R90.64] ;  /* 0x0000003c5a0cc980 */ /* 0x000168000c101d00 */
[----:B------:R0:W5:Y:S04]  /*10f30*/  @!P4 LD.E.128 R8, desc[UR60][R78.64] ;  /* 0x0000003c4e08c980 */ /* 0x000168000c101d00 */
[----:B------:R0:W5:Y:S04]  /*10f40*/  @!P5 LD.E.128 R72, desc[UR60][R80.64] ;  /* 0x0000003c5048d980 */ /* 0x000168000c101d00 */
[----:B------:R0:W5:Y:S02]  /*10f50*/  @!P5 LD.E.128 R4, desc[UR60][R82.64] ;  /* 0x0000003c5204d980 */ /* 0x000164000c101d00 */
.L_x_2877:
[----:B------:R-:W-:Y:S05]  /*10f60*/  BSYNC B1 ;  /* 0x0000000000017941 */ /* 0x000fea0003800000 */
.L_x_2876:
[----:B0-----:R-:W4:Y:S01]  /*10f70*/  LDL R78, [R1+0x68] ;  /* 0x00006800014e7983 */ /* 0x001f220000100800 */
[----:B------:R-:W0:Y:S01]  /*10f80*/  SYNCS.PHASECHK.TRANS64.TRYWAIT P0, [R22+URZ+0x38800], R85 ;  /* 0x03880055160075a7 */ /* 0x000e22000800017f */
[----:B---3-5:R-:W-:Y:S01]  /*10f90*/  IMAD.MOV.U32 R21, RZ, RZ, R7 ;  /* 0x000000ffff157224 */ /* 0x028fe200078e0007 */
[----:B--2---:R-:W-:Y:S01]  /*10fa0*/  MOV R20, R6 ;  /* 0x0000000600147202 */ /* 0x004fe20000000f00 */
[----:B------:R-:W-:Y:S01]  /*10fb0*/  IMAD.MOV.U32 R76, RZ, RZ, R5 ;  /* 0x000000ffff4c7224 */ /* 0x000fe200078e0005 */
[----:B------:R-:W-:Y:S01]  /*10fc0*/  MOV R77, R10 ;  /* 0x0000000a004d7202 */ /* 0x000fe20000000f00 */
[----:B------:R-:W-:Y:S01]  /*10fd0*/  BSSY B1, `(.L_x_2878) ;  /* 0x000001c000017945 */ /* 0x000fe20003800000 */
        /* <DEDUP_REMOVED lines=8> */
[----:B------:R-:W-:Y:S02]  /*11060*/  IMAD.MOV.U32 R20, RZ, RZ, R11 ;  /* 0x000000ffff147224 */ /* 0x000fe400078e000b */
[----:B------:R-:W-:Y:S01]  /*11070*/  IMAD.MOV.U32 R77, RZ, RZ, R74 ;  /* 0x000000ffff4d7224 */ /* 0x000fe200078e004a */
[----:B------:R-:W-:Y:S01]  /*11080*/  PRMT R98, R21, 0x5410, R76 ;  /* 0x0000541015627816 */ /* 0x000fe2000000004c */
[----:B------:R-:W-:Y:S01]  /*11090*/  IMAD.MOV.U32 R21, RZ, RZ, R14 ;  /* 0x000000ffff157224 */ /* 0x000fe200078e000e */
[----:B------:R-:W-:Y:S01]  /*110a0*/  PRMT R97, R97, 0x5410, R20 ;  /* 0x0000541061617816 */ /* 0x000fe20000000014 */
[----:B------:R-:W-:Y:S01]  /*110b0*/  IMAD.MOV.U32 R76, RZ, RZ, R15 ;  /* 0x000000ffff4c7224 */ /* 0x000fe200078e000f */
[----:B------:R-:W-:Y:S01]  /*110c0*/  PRMT R92, R77, 0x7610, R92 ;  /* 0x000076104d5c7816 */ /* 0x000fe2000000005c */
[----:B------:R-:W-:-:S03]  /*110d0*/  IMAD.MOV.U32 R20, RZ, RZ, R13 ;  /* 0x000000ffff147224 */ /* 0x000fc600078e000d */
        /* <DEDUP_REMOVED lines=10> */
[----:B0-----:R-:W-:-:S12]  /*11180*/  @!P0 BRA `(.L_x_2879) ;  /* 0x000001fc002c8947 */ /* 0x001fd80003800000 */
.L_x_3175:
[----:B------:R-:W-:Y:S05]  /*11190*/  BSYNC B1 ;  /* 0x0000000000017941 */ /* 0x000fea0003800000 */
.L_x_2878:
[----:B------:R-:W-:Y:S01]  /*111a0*/  BSSY B1, `(.L_x_2880) ;  /* 0x00000d2000017945 */ /* 0x000fe20003800000 */
[----:B------:R-:W-:Y:S02]  /*111b0*/  PRMT R92, R92, 0x5410, R76 ;  /* 0x000054105c5c7816 */ /* 0x000fe4000000004c */
[----:B0-----:R-:W-:Y:S01]  /*111c0*/  SHF.R.S32.HI R85, RZ, 0x3, R21 ;  /* 0x00000003ff557819 */ /* 0x001fe20000011415 */
[----:B------:R-:W-:Y:S06]  /*111d0*/  @P1 BRA `(.L_x_2881) ;  /* 0x0000000c00381947 */ /* 0x000fec0003800000 */
[----:B------:R0:W5:Y:S01]  /*111e0*/  LDL R137, [R1+0x50] ;  /* 0x0000500001897983 */ /* 0x0001620000100800 */
[----:B------:R-:W1:Y:S01]  /*111f0*/  LDC R117, c[0x0][0x3f4] ;  /* 0x0000fd00ff757b82 */ /* 0x000e620000000800 */
[----:B------:R-:W-:Y:S01]  /*11200*/  BSSY B2, `(.L_x_2882) ;  /* 0x0000063000027945 */ /* 0x000fe20003800000 */
[----:B------:R-:W-:Y:S02]  /*11210*/  SHF.R.U32.HI R138, RZ, 0x3, R228 ;  /* 0x00000003ff8a7819 */ /* 0x000fe400000116e4 */
[-C--:B-1----:R-:W-:Y:S02]  /*11220*/  ISETP.GE.AND P0, PT, R16, R117.reuse, PT ;  /* 0x000000751000720c */ /* 0x082fe40003f06270 */
[----:B------:R-:W-:-:S11]  /*11230*/  ISETP.GE.AND P1, PT, R213, R117, PT ;  /* 0x00000075d500720c */ /* 0x000fd60003f26270 */
[----:B0-----:R-:W-:Y:S05]  /*11240*/  @P0 BRA `(.L_x_2883) ;  /* 0x0000000400780947 */ /* 0x001fea0003800000 */
[----:B------:R-:W-:Y:S01]  /*11250*/  LEA.HI R76, R117, R0, RZ, 0x1d ;  /* 0x00000000754c7211 */ /* 0x000fe200078fe8ff */
[--C-:B------:R-:W-:Y:S01]  /*11260*/  HADD2.F32 R133, -RZ, R123.reuse.H1_H1 ;  /* 0x3000007bff857230 */ /* 0x100fe20000004100 */
[----:B------:R-:W-:Y:S01]  /*11270*/  SHF.R.U32.HI R124, RZ, 0x10, R57 ;  /* 0x00000010ff7c7819 */ /* 0x000fe20000011639 */
[----:B------:R-:W-:Y:S01]  /*11280*/  HADD2.F32 R131, -RZ, R123.H0_H0 ;  /* 0x2000007bff837230 */ /* 0x000fe20000004100 */
[----:B------:R-:W-:Y:S02]  /*11290*/  SHF.R.S32.HI R79, RZ, 0x1f, R76 ;  /* 0x0000001fff4f7819 */ /* 0x000fe4000001144c */
[----:B------:R-:W-:Y:S01]  /*112a0*/  SHF.L.U32 R77, R76, 0x3, RZ ;  /* 0x000000034c4d7819 */ /* 0x000fe200000006ff */
[----:B------:R-:W-:Y:S01]  /*112b0*/  HADD2.F32 R130, -RZ, R124.H0_H0 ;  /* 0x2000007cff827230 */ /* 0x000fe20000004100 */
[----:B------:R-:W-:Y:S02]  /*112c0*/  LEA.HI R79, R79, R76, RZ, 0x3 ;  /* 0x0000004c4f4f7211 */ /* 0x000fe400078f18ff */
[----:B------:R-:W-:-:S02]  /*112d0*/  LOP3.LUT R77, R228, 0x38, R77, 0xf8, !PT ;  /* 0x00000038e44d7812 */ /* 0x000fc400078ef84d */
[--C-:B------:R-:W-:Y:S01]  /*112e0*/  SHF.R.U64 R64, R64, 0x10, R65.reuse ;  /* 0x0000001040407819 */ /* 0x100fe20000001241 */
[----:B------:R-:W-:Y:S01]  /*112f0*/  IMAD.SHL.U32 R79, R79, 0x400, RZ ;  /* 0x000004004f4f7824 */ /* 0x000fe200078e00ff */
[----:B------:R-:W-:Y:S02]  /*11300*/  LOP3.LUT R81, R77, R138, RZ, 0x3c, !PT ;  /* 0x0000008a4d517212 */ /* 0x000fe400078e3cff */
[----:B------:R-:W-:Y:S02]  /*11310*/  SHF.R.U32.HI R65, RZ, 0x10, R65 ;  /* 0x00000010ff417819 */ /* 0x000fe40000011641 */
[----:B------:R-:W-:Y:S02]  /*11320*/  LOP3.LUT R80, R79, 0x7fffe000, RZ, 0xc0, !PT ;  /* 0x7fffe0004f507812 */ /* 0x000fe400078ec0ff */
[----:B------:R-:W0:Y:S01]  /*11330*/  LDS.128 R76, [R87] ;  /* 0x00000000574c7984 */ /* 0x000e220000000c00 */
[----:B------:R-:W-:Y:S01]  /*11340*/  HADD2.F32 R132, -RZ, R65.H0_H0 ;  /* 0x20000041ff847230 */ /* 0x000fe20000004100 */
[----:B-----5:R-:W-:-:S02]  /*11350*/  IADD3 R81, R81, R80, R137 ;  /* 0x0000005051517210 */ /* 0x020fc40007ffe089 */
[----:B------:R-:W-:Y:S02]  /*11360*/  SHF.R.U64 R56, R56, 0x10, R57 ;  /* 0x0000001038387819 */ /* 0x000fe40000001239 */
[--C-:B------:R-:W-:Y:S01]  /*11370*/  SHF.R.U64 R57, R66, 0x10, R67.reuse ;  /* 0x0000001042397819 */ /* 0x100fe20000001243 */
[----:B------:R-:W-:Y:S01]  /*11380*/  IMAD R118, R81, 0x2, R22 ;  /* 0x0000000251767824 */ /* 0x000fe200078e0216 */
[----:B------:R-:W-:Y:S02]  /*11390*/  SHF.R.U32.HI R66, RZ, 0x10, R67 ;  /* 0x00000010ff427819 */ /* 0x000fe40000011643 */
[--C-:B------:R-:W-:Y:S01]  /*113a0*/  SHF.R.U64 R58, R58, 0x10, R59.reuse ;  /* 0x000000103a3a7819 */ /* 0x100fe2000000123b */
[----:B------:R-:W-:Y:S01]  /*113b0*/  HADD2.F32 R57, -RZ, R57.H0_H0 ;  /* 0x20000039ff397230 */ /* 0x000fe20000004100 */
[----:B------:R-:W1:Y:S01]  /*113c0*/  LDS.128 R80, [R118+0x14400] ;  /* 0x0144000076507984 */ /* 0x000e620000000c00 */
[----:B------:R-:W-:Y:S01]  /*113d0*/  SHF.R.U32.HI R59, RZ, 0x10, R59 ;  /* 0x00000010ff3b7819 */ /* 0x000fe2000001163b */
[----:B0-----:R-:W-:-:S02]  /*113e0*/  HADD2.F32 R126, -RZ, R77.H0_H0 ;  /* 0x2000004dff7e7230 */ /* 0x001fc40000004100 */
[----:B------:R-:W-:Y:S02]  /*113f0*/  HADD2.F32 R125, -RZ, R77.H1_H1 ;  /* 0x3000004dff7d7230 */ /* 0x000fe40000004100 */
[----:B------:R-:W-:Y:S02]  /*11400*/  HADD2.F32 R77, -RZ, R76.H0_H0 ;  /* 0x2000004cff4d7230 */ /* 0x000fe40000004100 */
[----:B------:R-:W-:Y:S02]  /*11410*/  HADD2.F32 R67, -RZ, R78.H0_H0 ;  /* 0x2000004eff437230 */ /* 0x000fe40000004100 */
[--C-:B------:R-:W-:Y:S02]  /*11420*/  HADD2.F32 R122, -RZ, R79.reuse.H0_H0 ;  /* 0x2000004fff7a7230 */ /* 0x100fe40000004100 */
[----:B------:R-:W-:Y:S02]  /*11430*/  HADD2.F32 R79, -RZ, R79.H1_H1 ;  /* 0x3000004fff4f7230 */ /* 0x000fe40000004100 */
[----:B-1----:R-:W-:-:S02]  /*11440*/  HADD2.F32 R129, -RZ, R81.H0_H0 ;  /* 0x20000051ff817230 */ /* 0x002fc40000004100 */
[----:B------:R-:W-:Y:S02]  /*11450*/  HADD2.F32 R127, -RZ, R81.H1_H1 ;  /* 0x30000051ff7f7230 */ /* 0x000fe40000004100 */
[----:B------:R-:W-:Y:S02]  /*11460*/  HADD2.F32 R128, -RZ, R80.H0_H0 ;  /* 0x20000050ff807230 */ /* 0x000fe40000004100 */
[C---:B------:R-:W-:Y:S01]  /*11470*/  FMUL.FTZ R135, R129.reuse, R133 ;  /* 0x0000008581877220 */ /* 0x040fe20000410000 */
[-C--:B------:R-:W-:Y:S01]  /*11480*/  FMUL.FTZ R129, R129, R131.reuse ;  /* 0x0000008381817220 */ /* 0x080fe20000410000 */
[----:B------:R-:W-:Y:S01]  /*11490*/  FMUL.FTZ R134, R127, R130 ;  /* 0x000000827f867220 */ /* 0x000fe20000410000 */
[----:B------:R-:W-:Y:S02]  /*114a0*/  HADD2.F32 R123, -RZ, R82.H0_H0 ;  /* 0x20000052ff7b7230 */ /* 0x000fe40000004100 */
[C---:B------:R-:W-:Y:S01]  /*114b0*/  FFMA.FTZ R124, R126.reuse, R131, -R135 ;  /* 0x000000837e7c7223 */ /* 0x040fe20000010887 */
[----:B------:R-:W-:Y:S01]  /*114c0*/  FFMA.FTZ R65, R126, R133, R129 ;  /* 0x000000857e417223 */ /* 0x000fe20000010081 */
[----:B------:R-:W-:-:S02]  /*114d0*/  HADD2.F32 R131, -RZ, R119.H0_H0 ;  /* 0x20000077ff837230 */ /* 0x000fc40000004100 */
[-C--:B------:R-:W-:Y:S01]  /*114e0*/  FMUL.FTZ R126, R127, R132.reuse ;  /* 0x000000847f7e7220 */ /* 0x080fe20000410000 */
[----:B------:R-:W-:Y:S02]  /*114f0*/  HADD2.F32 R129, -RZ, R121.H0_H0 ;  /* 0x20000079ff817230 */ /* 0x000fe40000004100 */
[C---:B------:R-:W-:Y:S01]  /*11500*/  FFMA.FTZ R127, R125.reuse, R132, -R134 ;  /* 0x000000847d7f7223 */ /* 0x040fe20000010886 */
[----:B------:R-:W-:Y:S02]  /*11510*/  HADD2.F32 R132, -RZ, R119.H1_H1 ;  /* 0x30000077ff847230 */ /* 0x000fe40000004100 */
[C---:B------:R-:W-:Y:S01]  /*11520*/  FMUL.FTZ R134, R128.reuse, R131 ;  /* 0x0000008380867220 */ /* 0x040fe20000410000 */
[----:B------:R-:W-:Y:S01]  /*11530*/  FFMA.FTZ R126, R125, R130, R126 ;  /* 0x000000827d7e7223 */ /* 0x000fe2000001007e */
[----:B------:R-:W-:Y:S01]  /*11540*/  FMUL.FTZ R136, R128, R129 ;  /* 0x0000008180887220 */ /* 0x000fe20000410000 */
[----:B------:R-:W-:Y:S02]  /*11550*/  HADD2.F32 R128, -RZ, R120.H1_H1 ;  /* 0x30000078ff807230 */ /* 0x000fe40000004100 */
[----:B------:R-:W-:Y:S01]  /*11560*/  FMUL.FTZ R130, R123, R132 ;  /* 0x000000847b827220 */ /* 0x000fe20000410000 */
[----:B------:R-:W-:-:S02]  /*11570*/  HADD2.F32 R81, -RZ, R83.H0_H0 ;  /* 0x20000053ff517230 */ /* 0x000fc40000004100 */
[C---:B------:R-:W-:Y:S01]  /*11580*/  FFMA.FTZ R119, R77.reuse, R129, -R134 ;  /* 0x000000814d777223 */ /* 0x040fe20000010886 */
[----:B------:R-:W-:Y:S02]  /*11590*/  HADD2.F32 R121, -RZ, R121.H1_H1 ;  /* 0x30000079ff797230 */ /* 0x000fe40000004100 */
[----:B------:R-:W-:Y:S01]  /*115a0*/  FFMA.FTZ R77, R77, R131, R136 ;  /* 0x000000834d4d7223 */ /* 0x000fe20000010088 */
[----:B------:R-:W-:Y:S02]  /*115b0*/  HADD2.F32 R125, -RZ, R120.H0_H0 ;  /* 0x20000078ff7d7230 */ /* 0x000fe40000004100 */
[-C--:B------:R-:W-:Y:S01]  /*115c0*/  FFMA.FTZ R120, R67, R128.reuse, -R130 ;  /* 0x0000008043787223 */ /* 0x080fe20000010882 */
[----:B------:R-:W-:Y:S01]  /*115d0*/  FMUL.FTZ R134, R123, R128 ;  /* 0x000000807b867220 */ /* 0x000fe20000410000 */
[----:B------:R-:W-:Y:S02]  /*115e0*/  HADD2.F32 R130, -RZ, R59.H0_H0 ;  /* 0x2000003bff827230 */ /* 0x000fe40000004100 */
[----:B------:R-:W-:Y:S01]  /*115f0*/  FMUL.FTZ R136, R81, R121 ;  /* 0x0000007951887220 */ /* 0x000fe20000410000 */
[----:B------:R-:W-:-:S02]  /*11600*/  HADD2.F32 R83, -RZ, R83.H1_H1 ;  /* 0x30000053ff537230 */ /* 0x000fc40000004100 */
[-C--:B------:R-:W-:Y:S01]  /*11610*/  FMUL.FTZ R59, R81, R125.reuse ;  /* 0x0000007d513b7220 */ /* 0x080fe20000410000 */
[----:B------:R-:W-:Y:S02]  /*11620*/  HADD2.F32 R128, -RZ, R66.H0_H0 ;  /* 0x20000042ff807230 */ /* 0x000fe40000004100 */
[----:B------:R-:W-:Y:S01]  /*11630*/  FFMA.FTZ R66, R67, R132, R134 ;  /* 0x0000008443427223 */ /* 0x000fe20000010086 */
[C---:B------:R-:W-:Y:S01]  /*11640*/  FFMA.FTZ R136, R122.reuse, R125, R136 ;  /* 0x0000007d7a887223 */ /* 0x040fe20000010088 */
[----:B------:R-:W-:Y:S01]  /*11650*/  FFMA.FTZ R121, R122, R121, -R59 ;  /* 0x000000797a797223 */ /* 0x000fe2000001083b */
[----:B------:R-:W-:Y:S02]  /*11660*/  HADD2.F32 R80, -RZ, R80.H1_H1 ;  /* 0x30000050ff507230 */ /* 0x000fe40000004100 */
[C---:B------:R-:W-:Y:S01]  /*11670*/  FMUL.FTZ R132, R83.reuse, R130 ;  /* 0x0000008253847220 */ /* 0x040fe20000410000 */
[----:B------:R-:W-:Y:S02]  /*11680*/  HADD2.F32 R82, -RZ, R82.H1_H1 ;  /* 0x30000052ff527230 */ /* 0x000fe40000004100 */
[----:B------:R-:W-:Y:S01]  /*11690*/  FMUL.FTZ R122, R83, R128 ;  /* 0x00000080537a7220 */ /* 0x000fe20000410000 */
[----:B------:R-:W-:-:S02]  /*116a0*/  HADD2.F32 R67, -RZ, R56.H0_H0 ;  /* 0x20000038ff437230 */ /* 0x000fc40000004100 */
        /* <DEDUP_REMOVED lines=24> */
.L_x_2883:
[----:B------:R-:W-:Y:S05]  /*11830*/  BSYNC B2 ;  /* 0x0000000000027941 */ /* 0x000fea0003800000 */
.L_x_2882:
[----:B------:R-:W-:Y:S05]  /*11840*/  @P1 BRA `(.L_x_2881) ;  /* 0x00000004009c1947 */ /* 0x000fea0003800000 */
[----:B0-----:R-:W2:Y:S01]  /*11850*/  LDL R56, [R1+0x84] ;  /* 0x0000840001387983 */ /* 0x001ea20000100800 */
[----:B------:R-:W-:Y:S01]  /*11860*/  LEA.HI R117, R117, R85, RZ, 0x1d ;  /* 0x0000005575757211 */ /* 0x000fe200078fe8ff */
[----:B------:R-:W-:Y:S01]  /*11870*/  HADD2.F32 R121, -RZ, R116.H1_H1 ;  /* 0x30000074ff797230 */ /* 0x000fe20000004100 */
[----:B------:R-:W-:Y:S01]  /*11880*/  LOP3.LUT R57, R228, 0x38, R21, 0xf8, !PT ;  /* 0x00000038e4397812 */ /* 0x000fe200078ef815 */
[----:B------:R-:W-:Y:S01]  /*11890*/  HADD2.F32 R119, -RZ, R114.H1_H1 ;  /* 0x30000072ff777230 */ /* 0x000fe20000004100 */
[----:B------:R-:W-:Y:S01]  /*118a0*/  SHF.R.U32.HI R118, RZ, 0x10, R61 ;  /* 0x00000010ff767819 */ /* 0x000fe2000001163d */
[----:B------:R-:W-:Y:S01]  /*118b0*/  HADD2.F32 R116, -RZ, R116.H0_H0 ;  /* 0x20000074ff747230 */ /* 0x000fe20000004100 */
[----:B------:R-:W-:Y:S01]  /*118c0*/  LOP3.LUT R59, R57, R138, RZ, 0x3c, !PT ;  /* 0x0000008a393b7212 */ /* 0x000fe200078e3cff */
[----:B------:R-:W-:Y:S01]  /*118d0*/  HADD2.F32 R114, -RZ, R114.H0_H0 ;  /* 0x20000072ff727230 */ /* 0x000fe20000004100 */
[----:B------:R-:W-:Y:S01]  /*118e0*/  SHF.L.U32 R57, R117, 0x3, RZ ;  /* 0x0000000375397819 */ /* 0x000fe200000006ff */
[----:B------:R-:W-:Y:S01]  /*118f0*/  HADD2.F32 R118, -RZ, R118.H0_H0 ;  /* 0x20000076ff767230 */ /* 0x000fe20000004100 */
[----:B------:R-:W-:-:S02]  /*11900*/  SHF.R.U64 R68, R68, 0x10, R69 ;  /* 0x0000001044447819 */ /* 0x000fc40000001245 */
[----:B------:R-:W-:Y:S02]  /*11910*/  LOP3.LUT R57, R228, 0x38, R57, 0xf8, !PT ;  /* 0x00000038e4397812 */ /* 0x000fe400078ef839 */
[----:B------:R-:W-:Y:S02]  /*11920*/  SHF.R.U32.HI R120, RZ, 0x10, R69 ;  /* 0x00000010ff787819 */ /* 0x000fe40000011645 */
[----:B------:R-:W-:Y:S02]  /*11930*/  LOP3.LUT R65, R57, R138, RZ, 0x3c, !PT ;  /* 0x0000008a39417212 */ /* 0x000fe400078e3cff */
[----:B------:R-:W-:Y:S02]  /*11940*/  SHF.R.U64 R69, R60, 0x10, R61 ;  /* 0x000000103c457819 */ /* 0x000fe4000000123d */
[--C-:B------:R-:W-:Y:S02]  /*11950*/  SHF.R.U64 R60, R70, 0x10, R71.reuse ;  /* 0x00000010463c7819 */ /* 0x100fe40000001247 */
[----:B------:R-:W-:Y:S01]  /*11960*/  SHF.R.U32.HI R70, RZ, 0x10, R71 ;  /* 0x00000010ff467819 */ /* 0x000fe20000011647 */
[----:B------:R-:W-:Y:S01]  /*11970*/  HADD2.F32 R69, -RZ, R69.H0_H0 ;  /* 0x20000045ff457230 */ /* 0x000fe20000004100 */
[----:B------:R-:W-:-:S02]  /*11980*/  SHF.R.U64 R61, R62, 0x10, R63 ;  /* 0x000000103e3d7819 */ /* 0x000fc4000000123f */
[----:B------:R-:W-:Y:S01]  /*11990*/  SHF.R.U32.HI R62, RZ, 0x10, R63 ;  /* 0x00000010ff3e7819 */ /* 0x000fe2000001163f */
[----:B------:R-:W-:-:S04]  /*119a0*/  HADD2.F32 R70, -RZ, R70.H0_H0 ;  /* 0x20000046ff467230 */ /* 0x000fc80000004100 */
[----:B------:R-:W-:Y:S01]  /*119b0*/  HADD2.F32 R62, -RZ, R62.H0_H0 ;  /* 0x2000003eff3e7230 */ /* 0x000fe20000004100 */
[----:B--2---:R-:W-:Y:S02]  /*119c0*/  R2UR UR4, R56 ;  /* 0x00000000380472ca */ /* 0x004fe400000e0000 */
[----:B------:R-:W-:-:S05]  /*119d0*/  LEA.HI R56, R20, R213, RZ, 0x6 ;  /* 0x000000d514387211 */ /* 0x000fca00078f30ff */
[----:B------:R-:W-:Y:S01]  /*119e0*/  IMAD.SHL.U32 R58, R56, 0x80, RZ ;  /* 0x00000080383a7824 */ /* 0x000fe200078e00ff */
[----:B------:R-:W-:-:S04]  /*119f0*/  SHF.R.S32.HI R56, RZ, 0x1f, R117 ;  /* 0x0000001fff387819 */ /* 0x000fc80000011475 */
[----:B------:R-:W-:Y:S02]  /*11a00*/  LEA.HI R56, R56, R117, RZ, 0x3 ;  /* 0x0000007538387211 */ /* 0x000fe400078f18ff */
[----:B------:R-:W-:-:S03]  /*11a10*/  LOP3.LUT R58, R58, 0xffffe000, RZ, 0xc0, !PT ;  /* 0xffffe0003a3a7812 */ /* 0x000fc600078ec0ff */
[----:B------:R-:W-:Y:S01]  /*11a20*/  IMAD.SHL.U32 R56, R56, 0x400, RZ ;  /* 0x0000040038387824 */ /* 0x000fe200078e00ff */
[----:B-----5:R-:W-:-:S04]  /*11a30*/  IADD3 R58, R59, R58, R137 ;  /* 0x0000003a3b3a7210 */ /* 0x020fc80007ffe089 */
[----:B------:R-:W-:Y:S02]  /*11a40*/  LOP3.LUT R64, R56, 0x7fffe000, RZ, 0xc0, !PT ;  /* 0x7fffe00038407812 */ /* 0x000fe400078ec0ff */
[----:B------:R-:W-:Y:S02]  /*11a50*/  LEA R76, R58, UR4, 0x1 ;  /* 0x000000043a4c7c11 */ /* 0x000fe4000f8e08ff */
[----:B------:R-:W-:-:S03]  /*11a60*/  IADD3 R65, R65, R64, R137 ;  /* 0x0000004041417210 */ /* 0x000fc60007ffe089 */
[----:B------:R-:W0:Y:S02]  /*11a70*/  LDS.128 R56, [R76] ;  /* 0x000000004c387984 */ /* 0x000e240000000c00 */
[----:B------:R-:W-:-:S05]  /*11a80*/  IMAD R77, R65, 0x2, R22 ;  /* 0x00000002414d7824 */ /* 0x000fca00078e0216 */
[----:B------:R-:W1:Y:S01]  /*11a90*/  LDS.128 R64, [R77+0x14400] ;  /* 0x014400004d407984 */ /* 0x000e620000000c00 */
[--C-:B0-----:R-:W-:Y:S02]  /*11aa0*/  HADD2.F32 R78, -RZ, R57.reuse.H0_H0 ;  /* 0x20000039ff4e7230 */ /* 0x101fe40000004100 */
[----:B------:R-:W-:Y:S02]  /*11ab0*/  HADD2.F32 R80, -RZ, R57.H1_H1 ;  /* 0x30000039ff507230 */ /* 0x000fe40000004100 */
[----:B------:R-:W-:Y:S02]  /*11ac0*/  HADD2.F32 R81, -RZ, R56.H0_H0 ;  /* 0x20000038ff517230 */ /* 0x000fe40000004100 */
[----:B------:R-:W-:Y:S02]  /*11ad0*/  HADD2.F32 R57, -RZ, R58.H0_H0 ;  /* 0x2000003aff397230 */ /* 0x000fe40000004100 */
[--C-:B-1----:R-:W-:Y:S02]  /*11ae0*/  HADD2.F32 R82, -RZ, R65.reuse.H0_H0 ;  /* 0x20000041ff527230 */ /* 0x102fe40000004100 */
[----:B------:R-:W-:-:S02]  /*11af0*/  HADD2.F32 R83, -RZ, R65.H1_H1 ;  /* 0x30000041ff537230 */ /* 0x000fc40000004100 */
[--C-:B------:R-:W-:Y:S02]  /*11b00*/  HADD2.F32 R117, -RZ, R67.reuse.H0_H0 ;  /* 0x20000043ff757230 */ /* 0x100fe40000004100 */
[C---:B------:R-:W-:Y:S01]  /*11b10*/  FMUL.FTZ R65, R82.reuse, R121 ;  /* 0x0000007952417220 */ /* 0x040fe20000410000 */
[----:B------:R-:W-:Y:S02]  /*11b20*/  HADD2.F32 R71, -RZ, R67.H1_H1 ;  /* 0x30000043ff477230 */ /* 0x000fe40000004100 */
[-C--:B------:R-:W-:Y:S01]  /*11b30*/  FMUL.FTZ R67, R82, R119.reuse ;  /* 0x0000007752437220 */ /* 0x080fe20000410000 */
[----:B------:R-:W-:Y:S02]  /*11b40*/  HADD2.F32 R82, -RZ, R120.H0_H0 ;  /* 0x20000078ff527230 */ /* 0x000fe40000004100 */
[C---:B------:R-:W-:Y:S01]  /*11b50*/  FFMA.FTZ R65, R78.reuse, R119, -R65 ;  /* 0x000000774e417223 */ /* 0x040fe20000010841 */
[----:B------:R-:W-:Y:S02]  /*11b60*/  HADD2.F32 R79, -RZ, R64.H0_H0 ;  /* 0x20000040ff4f7230 */ /* 0x000fe40000004100 */
[C---:B------:R-:W-:Y:S01]  /*11b70*/  FMUL.FTZ R119, R83.reuse, R118 ;  /* 0x0000007653777220 */ /* 0x040fe20000410000 */
[----:B------:R-:W-:Y:S01]  /*11b80*/  FFMA.FTZ R67, R78, R121, R67 ;  /* 0x000000794e437223 */ /* 0x000fe20000010043 */
[----:B------:R-:W-:Y:S01]  /*11b90*/  FMUL.FTZ R121, R83, R82 ;  /* 0x0000005253797220 */ /* 0x000fe20000410000 */
[----:B------:R-:W-:-:S02]  /*11ba0*/  HADD2.F32 R87, -RZ, R66.H0_H0 ;  /* 0x20000042ff577230 */ /* 0x000fc40000004100 */
[C---:B------:R-:W-:Y:S01]  /*11bb0*/  FFMA.FTZ R78, R80.reuse, R82, -R119 ;  /* 0x00000052504e7223 */ /* 0x040fe20000010877 */
[C---:B------:R-:W-:Y:S01]  /*11bc0*/  FMUL.FTZ R82, R79.reuse, R116 ;  /* 0x000000744f527220 */ /* 0x040fe20000410000 */
[----:B------:R-:W-:Y:S02]  /*11bd0*/  HADD2.F32 R120, -RZ, R115.H0_H0 ;  /* 0x20000073ff787230 */ /* 0x000fe40000004100 */
[----:B------:R-:W-:Y:S01]  /*11be0*/  FMUL.FTZ R83, R79, R114 ;  /* 0x000000724f537220 */ /* 0x000fe20000410000 */
[----:B------:R-:W-:Y:S01]  /*11bf0*/  FFMA.FTZ R80, R80, R118, R121 ;  /* 0x0000007650507223 */ /* 0x000fe20000010079 */
[C---:B------:R-:W-:Y:S01]  /*11c00*/  FFMA.FTZ R79, R81.reuse, R114, -R82 ;  /* 0x00000072514f7223 */ /* 0x040fe20000010852 */
[----:B------:R-:W-:Y:S02]  /*11c10*/  HADD2.F32 R82, -RZ, R113.H0_H0 ;  /* 0x20000071ff527230 */ /* 0x000fe40000004100 */
[----:B------:R-:W-:Y:S01]  /*11c20*/  FFMA.FTZ R83, R81, R116, R83 ;  /* 0x0000007451537223 */ /* 0x000fe20000010053 */
[----:B------:R-:W-:Y:S01]  /*11c30*/  FMUL.FTZ R118, R87, R120 ;  /* 0x0000007857767220 */ /* 0x000fe20000410000 */
[----:B------:R-:W-:-:S02]  /*11c40*/  HADD2.F32 R116, -RZ, R115.H1_H1 ;  /* 0x30000073ff747230 */ /* 0x000fc40000004100 */
[----:B------:R-:W-:Y:S02]  /*11c50*/  HADD2.F32 R114, -RZ, R113.H1_H1 ;  /* 0x30000071ff727230 */ /* 0x000fe40000004100 */
[-C--:B------:R-:W-:Y:S01]  /*11c60*/  FMUL.FTZ R122, R87, R82.reuse ;  /* 0x00000052577a7220 */ /* 0x080fe20000410000 */
[--C-:B------:R-:W-:Y:S02]  /*11c70*/  HADD2.F32 R63, -RZ, R59.reuse.H0_H0 ;  /* 0x2000003bff3f7230 */ /* 0x100fe40000004100 */
[----:B------:R-:W-:Y:S01]  /*11c80*/  FFMA.FTZ R118, R57, R82, -R118 ;  /* 0x0000005239767223 */ /* 0x000fe20000010876 */
[C---:B------:R-:W-:Y:S01]  /*11c90*/  FMUL.FTZ R82, R117.reuse, R116 ;  /* 0x0000007475527220 */ /* 0x040fe20000410000 */
[----:B------:R-:W-:Y:S01]  /*11ca0*/  FMUL.FTZ R117, R117, R114 ;  /* 0x0000007275757220 */ /* 0x000fe20000410000 */
[----:B------:R-:W-:Y:S02]  /*11cb0*/  HADD2.F32 R59, -RZ, R59.H1_H1 ;  /* 0x3000003bff3b7230 */ /* 0x000fe40000004100 */
[----:B------:R-:W-:Y:S01]  /*11cc0*/  FFMA.FTZ R122, R57, R120, R122 ;  /* 0x00000078397a7223 */ /* 0x000fe2000001007a */
[----:B------:R-:W-:Y:S01]  /*11cd0*/  FFMA.FTZ R82, R63, R114, -R82 ;  /* 0x000000723f527223 */ /* 0x000fe20000010852 */
[----:B------:R-:W-:-:S02]  /*11ce0*/  HADD2.F32 R64, -RZ, R64.H1_H1 ;  /* 0x30000040ff407230 */ /* 0x000fc40000004100 */
[----:B------:R-:W-:Y:S01]  /*11cf0*/  FMUL.FTZ R120, R71, R62 ;  /* 0x0000003e47787220 */ /* 0x000fe20000410000 */
[----:B------:R-:W-:Y:S01]  /*11d00*/  FFMA.FTZ R117, R63, R116, R117 ;  /* 0x000000743f757223 */ /* 0x000fe20000010075 */
[-C--:B------:R-:W-:Y:S01]  /*11d10*/  FMUL.FTZ R114, R71, R70.reuse ;  /* 0x0000004647727220 */ /* 0x080fe20000410000 */
[----:B------:R-:W-:Y:S02]  /*11d20*/  HADD2.F32 R66, -RZ, R66.H1_H1 ;  /* 0x30000042ff427230 */ /* 0x000fe40000004100 */
        /* <DEDUP_REMOVED lines=8> */
[C---:B------:R-:W-:Y:S01]  /*11db0*/  FMUL.FTZ R71, R66.reuse, R63 ;  /* 0x0000003f42477220 */ /* 0x040fe20000410000 */
        /* <DEDUP_REMOVED lines=16> */
.L_x_2881:
[----:B------:R-:W-:Y:S05]  /*11ec0*/  BSYNC B1 ;  /* 0x0000000000017941 */ /* 0x000fea0003800000 */
.L_x_2880:
[----:B------:R-:W-:Y:S01]  /*11ed0*/  ISETP.GE.AND P0, PT, R89, R86, PT ;  /* 0x000000565900720c */ /* 0x000fe20003f06270 */
[----:B------:R-:W-:-:S12]  /*11ee0*/  BSSY B1, `(.L_x_2884) ;  /* 0x00000da000017945 */ /* 0x000fd80003800000 */
[----:B------:R-:W-:Y:S05]  /*11ef0*/  @P0 BRA `(.L_x_2885) ;  /* 0x0000000c00600947 */ /* 0x000fea0003800000 */
[----:B------:R2:W5:Y:S01]  /*11f00*/  LDL R115, [R1+0x84] ;  /* 0x0000840001737983 */ /* 0x0005620000100800 */
[----:B0-----:R-:W0:Y:S03]  /*11f10*/  LDC R64, c[0x0][0x3f4] ;  /* 0x0000fd00ff407b82 */ /* 0x001e260000000800 */
[----:B------:R2:W5:Y:S01]  /*11f20*/  LDL R87, [R1+0x64] ;  /* 0x0000640001577983 */ /* 0x0005620000100800 */
[C---:B------:R-:W-:Y:S01]  /*11f30*/  VIADD R113, R220.reuse, 0x20 ;  /* 0x00000020dc717836 */ /* 0x040fe20000000000 */
[----:B------:R-:W-:Y:S01]  /*11f40*/  BSSY B2, `(.L_x_2886) ;  /* 0x000006c000027945 */ /* 0x000fe20003800000 */
[----:B------:R-:W-:-:S03]  /*11f50*/  VIADD R114, R220, 0x20 ;  /* 0x00000020dc727836 */ /* 0x000fc60000000000 */
[----:B------:R-:W-:Y:S01]  /*11f60*/  SHF.L.U32 R113, R113, 0x6, RZ ;  /* 0x0000000671717819 */ /* 0x000fe200000006ff */
[----:B------:R-:W-:-:S03]  /*11f70*/  IMAD.SHL.U32 R114, R114, 0x40, RZ ;  /* 0x0000004072727824 */ /* 0x000fc600078e00ff */
[----:B------:R-:W-:Y:S02]  /*11f80*/  LOP3.LUT R113, R113, 0x1c0, RZ, 0xc0, !PT ;  /* 0x000001c071717812 */ /* 0x000fe400078ec0ff */
[----:B------:R-:W-:Y:S02]  /*11f90*/  LOP3.LUT R114, R114, 0x1c0, RZ, 0xc0, !PT ;  /* 0x000001c072727812 */ /* 0x000fe400078ec0ff */
[----:B------:R-:W-:Y:S02]  /*11fa0*/  SHF.R.U32.HI R113, RZ, 0x3, R113 ;  /* 0x00000003ff717819 */ /* 0x000fe40000011671 */
[-C--:B0-----:R-:W-:Y:S02]  /*11fb0*/  ISETP.GE.AND P0, PT, R16, R64.reuse, PT ;  /* 0x000000401000720c */ /* 0x081fe40003f06270 */
[----:B------:R-:W-:-:S11]  /*11fc0*/  ISETP.GE.AND P1, PT, R213, R64, PT ;  /* 0x00000040d500720c */ /* 0x000fd60003f26270 */
[----:B--2---:R-:W-:Y:S05]  /*11fd0*/  @P0 BRA `(.L_x_2887) ;  /* 0x0000000400880947 */ /* 0x004fea0003800000 */
[----:B-1----:R-:W-:Y:S01]  /*11fe0*/  LEA.HI R56, R64, R0, RZ, 0x1d ;  /* 0x0000000040387211 */ /* 0x002fe200078fe8ff */
[----:B------:R-:W-:Y:S01]  /*11ff0*/  HADD2.F32 R78, -RZ, R112.H1_H1 ;  /* 0x30000070ff4e7230 */ /* 0x000fe20000004100 */
[----:B-----5:R-:W-:Y:S01]  /*12000*/  R2UR UR4, R115 ;  /* 0x00000000730472ca */ /* 0x020fe200000e0000 */
[----:B------:R-:W-:Y:S01]  /*12010*/  HADD2.F32 R76, -RZ, R110.H1_H1 ;  /* 0x3000006eff4c7230 */ /* 0x000fe20000004100 */
[----:B------:R-:W-:Y:S01]  /*12020*/  SHF.R.S32.HI R59, RZ, 0x1f, R56 ;  /* 0x0000001fff3b7819 */ /* 0x000fe20000011438 */
[----:B------:R-:W-:Y:S01]  /*12030*/  IMAD.SHL.U32 R57, R56, 0x8, RZ ;  /* 0x0000000838397824 */ /* 0x000fe200078e00ff */
[C---:B------:R-:W-:Y:S01]  /*12040*/  LOP3.LUT R58, R114.reuse, 0x38, R16, 0xf8, !PT ;  /* 0x00000038723a7812 */ /* 0x040fe200078ef810 */
[----:B------:R-:W-:Y:S01]  /*12050*/  HADD2.F32 R112, -RZ, R112.H0_H0 ;  /* 0x20000070ff707230 */ /* 0x000fe20000004100 */
[----:B------:R-:W-:Y:S01]  /*12060*/  LEA.HI R59, R59, R56, RZ, 0x3 ;  /* 0x000000383b3b7211 */ /* 0x000fe200078f18ff */
[----:B------:R-:W-:Y:S01]  /*12070*/  HADD2.F32 R110, -RZ, R110.H0_H0 ;  /* 0x2000006eff6e7230 */ /* 0x000fe20000004100 */
[----:B------:R-:W-:-:S02]  /*12080*/  LOP3.LUT R56, R114, 0x38, R57, 0xf8, !PT ;  /* 0x0000003872387812 */ /* 0x000fc400078ef839 */
[----:B------:R-:W-:Y:S02]  /*12090*/  SHF.L.U32 R59, R59, 0xa, RZ ;  /* 0x0000000a3b3b7819 */ /* 0x000fe400000006ff */
[----:B------:R-:W-:Y:S02]  /*120a0*/  LOP3.LUT R60, R56, R113, RZ, 0x3c, !PT ;  /* 0x00000071383c7212 */ /* 0x000fe400078e3cff */
[----:B------:R-:W-:Y:S02]  /*120b0*/  LOP3.LUT R61, R59, 0x7fffe000, RZ, 0xc0, !PT ;  /* 0x7fffe0003b3d7812 */ /* 0x000fe400078ec0ff */
[----:B------:R-:W-:Y:S02]  /*120c0*/  LOP3.LUT R58, R87, R58, R113, 0xf6, !PT ;  /* 0x0000003a573a7212 */ /* 0x000fe400078ef671 */
[----:B------:R-:W-:Y:S02]  /*120d0*/  IADD3 R61, R60, R61, R87 ;  /* 0x0000003d3c3d7210 */ /* 0x000fe40007ffe057 */
[----:B------:R-:W-:-:S02]  /*120e0*/  LEA R65, R58, UR4, 0x1 ;  /* 0x000000043a417c11 */ /* 0x000fc4000f8e08ff */
[----:B------:R-:W-:Y:S01]  /*120f0*/  SHF.R.U32.HI R71, RZ, 0x10, R41 ;  /* 0x00000010ff477819 */ /* 0x000fe20000011629 */
[----:B------:R-:W-:Y:S01]  /*12100*/  IMAD R66, R61, 0x2, R22 ;  /* 0x000000023d427824 */ /* 0x000fe200078e0216 */
[--C-:B------:R-:W-:Y:S01]  /*12110*/  SHF.R.U64 R48, R48, 0x10, R49.reuse ;  /* 0x0000001030307819 */ /* 0x100fe20000001231 */
[----:B------:R-:W0:Y:S01]  /*12120*/  LDS.128 R56, [R65] ;  /* 0x0000000041387984 */ /* 0x000e220000000c00 */
[----:B------:R-:W-:Y:S01]  /*12130*/  SHF.R.U32.HI R77, RZ, 0x10, R49 ;  /* 0x00000010ff4d7819 */ /* 0x000fe20000011631 */
[----:B------:R-:W-:Y:S01]  /*12140*/  HADD2.F32 R71, -RZ, R71.H0_H0 ;  /* 0x20000047ff477230 */ /* 0x000fe20000004100 */
[----:B------:R-:W-:Y:S01]  /*12150*/  SHF.R.U64 R49, R40, 0x10, R41 ;  /* 0x0000001028317819 */ /* 0x000fe20000001229 */
[----:B------:R-:W1:Y:S01]  /*12160*/  LDS.128 R60, [R66+0x14400] ;  /* 0x01440000423c7984 */ /* 0x000e620000000c00 */
[--C-:B------:R-:W-:Y:S02]  /*12170*/  SHF.R.U64 R41, R42, 0x10, R43.reuse ;  /* 0x000000102a297819 */ /* 0x100fe4000000122b */
[----:B------:R-:W-:Y:S01]  /*12180*/  SHF.R.U32.HI R81, RZ, 0x10, R43 ;  /* 0x00000010ff517819 */ /* 0x000fe2000001162b */
[----:B------:R-:W-:Y:S01]  /*12190*/  HADD2.F32 R49, -RZ, R49.H0_H0 ;  /* 0x20000031ff317230 */ /* 0x000fe20000004100 */
[----:B------:R-:W-:-:S02]  /*121a0*/  SHF.R.U32.HI R83, RZ, 0x10, R51 ;  /* 0x00000010ff537819 */ /* 0x000fc40000011633 */
[----:B------:R-:W-:Y:S01]  /*121b0*/  SHF.R.U64 R40, R50, 0x10, R51 ;  /* 0x0000001032287819 */ /* 0x000fe20000001233 */
[--C-:B0-----:R-:W-:Y:S02]  /*121c0*/  HADD2.F32 R43, -RZ, R57.reuse.H0_H0 ;  /* 0x20000039ff2b7230 */ /* 0x101fe40000004100 */
[----:B------:R-:W-:Y:S02]  /*121d0*/  HADD2.F32 R57, -RZ, R57.H1_H1 ;  /* 0x30000039ff397230 */ /* 0x000fe40000004100 */
[--C-:B-1----:R-:W-:Y:S02]  /*121e0*/  HADD2.F32 R67, -RZ, R61.reuse.H0_H0 ;  /* 0x2000003dff437230 */ /* 0x102fe40000004100 */
[----:B------:R-:W-:Y:S02]  /*121f0*/  HADD2.F32 R68, -RZ, R61.H1_H1 ;  /* 0x3000003dff447230 */ /* 0x000fe40000004100 */
[----:B------:R-:W-:Y:S02]  /*12200*/  HADD2.F32 R61, -RZ, R60.H0_H0 ;  /* 0x2000003cff3d7230 */ /* 0x000fe40000004100 */
[C---:B------:R-:W-:Y:S01]  /*12210*/  FMUL.FTZ R80, R67.reuse, R78 ;  /* 0x0000004e43507220 */ /* 0x040fe20000410000 */
[----:B------:R-:W-:Y:S01]  /*12220*/  FMUL.FTZ R82, R67, R76 ;  /* 0x0000004c43527220 */ /* 0x000fe20000410000 */
[----:B------:R-:W-:-:S02]  /*12230*/  HADD2.F32 R67, -RZ, R77.H0_H0 ;  /* 0x2000004dff437230 */ /* 0x000fc40000004100 */
[C---:B------:R-:W-:Y:S01]  /*12240*/  FFMA.FTZ R80, R43.reuse, R76, -R80 ;  /* 0x0000004c2b507223 */ /* 0x040fe20000010850 */
[----:B------:R-:W-:Y:S02]  /*12250*/  HADD2.F32 R42, -RZ, R56.H0_H0 ;  /* 0x20000038ff2a7230 */ /* 0x000fe40000004100 */
[C---:B------:R-:W-:Y:S01]  /*12260*/  FMUL.FTZ R76, R68.reuse, R71 ;  /* 0x00000047444c7220 */ /* 0x040fe20000410000 */
[----:B------:R-:W-:Y:S01]  /*12270*/  FFMA.FTZ R82, R43, R78, R82 ;  /* 0x0000004e2b527223 */ /* 0x000fe20000010052 */
[----:B------:R-:W-:Y:S01]  /*12280*/  FMUL.FTZ R43, R61, R112 ;  /* 0x000000703d2b7220 */ /* 0x000fe20000410000 */
[-C--:B------:R-:W-:Y:S01]  /*12290*/  FMUL.FTZ R68, R68, R67.reuse ;  /* 0x0000004344447220 */ /* 0x080fe20000410000 */
[----:B------:R-:W-:Y:S01]  /*122a0*/  FFMA.FTZ R77, R57, R67, -R76 ;  /* 0x00000043394d7223 */ /* 0x000fe2000001084c */
[-C--:B------:R-:W-:Y:S01]  /*122b0*/  FMUL.FTZ R61, R61, R110.reuse ;  /* 0x0000006e3d3d7220 */ /* 0x080fe20000410000 */
[----:B------:R-:W-:Y:S02]  /*122c0*/  HADD2.F32 R67, -RZ, R111.H0_H0 ;  /* 0x2000006fff437230 */ /* 0x000fe40000004100 */
[----:B------:R-:W-:Y:S01]  /*122d0*/  FFMA.FTZ R110, R42, R110, -R43 ;  /* 0x0000006e2a6e7223 */ /* 0x000fe2000001082b */
[----:B------:R-:W-:-:S02]  /*122e0*/  HADD2.F32 R70, -RZ, R63.H0_H0 ;  /* 0x2000003fff467230 */ /* 0x000fc40000004100 */
[----:B------:R-:W-:Y:S01]  /*122f0*/  FFMA.FTZ R71, R57, R71, R68 ;  /* 0x0000004739477223 */ /* 0x000fe20000010044 */
[----:B------:R-:W-:Y:S02]  /*12300*/  HADD2.F32 R43, -RZ, R109.H0_H0 ;  /* 0x2000006dff2b7230 */ /* 0x000fe40000004100 */
[----:B------:R-:W-:Y:S01]  /*12310*/  FFMA.FTZ R61, R42, R112, R61 ;  /* 0x000000702a3d7223 */ /* 0x000fe2000001003d */
[----:B------:R-:W-:Y:S02]  /*12320*/  HADD2.F32 R111, -RZ, R111.H1_H1 ;  /* 0x3000006fff6f7230 */ /* 0x000fe40000004100 */
[----:B------:R-:W-:Y:S02]  /*12330*/  HADD2.F32 R109, -RZ, R109.H1_H1 ;  /* 0x3000006dff6d7230 */ /* 0x000fe40000004100 */
[----:B------:R-:W-:Y:S02]  /*12340*/  HADD2.F32 R69, -RZ, R62.H0_H0 ;  /* 0x2000003eff457230 */ /* 0x000fe40000004100 */
[----:B------:R-:W-:Y:S01]  /*12350*/  FMUL.FTZ R76, R70, R111 ;  /* 0x0000006f464c7220 */ /* 0x000fe20000410000 */
[----:B------:R-:W-:-:S02]  /*12360*/  HADD2.F32 R51, -RZ, R59.H0_H0 ;  /* 0x2000003bff337230 */ /* 0x000fc40000004100 */
[----:B------:R-:W-:Y:S01]  /*12370*/  FMUL.FTZ R70, R70, R109 ;  /* 0x0000006d46467220 */ /* 0x000fe20000410000 */
[----:B------:R-:W-:Y:S02]  /*12380*/  HADD2.F32 R50, -RZ, R58.H0_H0 ;  /* 0x2000003aff327230 */ /* 0x000fe40000004100 */
[C---:B------:R-:W-:Y:S01]  /*12390*/  FMUL.FTZ R57, R69.reuse, R67 ;  /* 0x0000004345397220 */ /* 0x040fe20000410000 */
[----:B------:R-:W-:Y:S02]  /*123a0*/  HADD2.F32 R63, -RZ, R63.H1_H1 ;  /* 0x3000003fff3f7230 */ /* 0x000fe40000004100 */
[----:B------:R-:W-:Y:S01]  /*123b0*/  FMUL.FTZ R79, R69, R43 ;  /* 0x0000002b454f7220 */ /* 0x000fe20000410000 */
[----:B------:R-:W-:Y:S02]  /*123c0*/  HADD2.F32 R68, -RZ, R81.H0_H0 ;  /* 0x20000051ff447230 */ /* 0x000fe40000004100 */
[----:B------:R-:W-:Y:S01]  /*123d0*/  FFMA.FTZ R76, R51, R109, -R76 ;  /* 0x0000006d334c7223 */ /* 0x000fe2000001084c */
[----:B------:R-:W-:-:S02]  /*123e0*/  HADD2.F32 R42, -RZ, R83.H0_H0 ;  /* 0x20000053ff2a7230 */ /* 0x000fc40000004100 */
[----:B------:R-:W-:Y:S01]  /*123f0*/  FFMA.FTZ R70, R51, R111, R70 ;  /* 0x0000006f33467223 */ /* 0x000fe20000010046 */
[----:B------:R-:W-:Y:S02]  /*12400*/  HADD2.F32 R59, -RZ, R59.H1_H1 ;  /* 0x3000003bff3b7230 */ /* 0x000fe40000004100 */
[----:B------:R-:W-:Y:S01]  /*12410*/  FFMA.FTZ R69, R50, R43, -R57 ;  /* 0x0000002b32457223 */ /* 0x000fe20000010839 */
[----:B------:R-:W-:Y:S02]  /*12420*/  HADD2.F32 R60, -RZ, R60.H1_H1 ;  /* 0x3000003cff3c7230 */ /* 0x000fe40000004100 */
[C---:B------:R-:W-:Y:S01]  /*12430*/  FMUL.FTZ R78, R63.reuse, R68 ;  /* 0x000000443f4e7220 */ /* 0x040fe20000410000 */
[----:B------:R-:W-:Y:S02]  /*12440*/  HADD2.F32 R62, -RZ, R62.H1_H1 ;  /* 0x3000003eff3e7230 */ /* 0x000fe40000004100 */
        /* <DEDUP_REMOVED lines=27> */
.L_x_2887:
[----:B------:R-:W-:Y:S05]  /*12600*/  BSYNC B2 ;  /* 0x0000000000027941 */ /* 0x000fea0003800000 */
.L_x_2886:
[----:B------:R-:W-:Y:S05]  /*12610*/  @P1 BRA `(.L_x_2885) ;  /* 0x0000000400981947 */ /* 0x000fea0003800000 */
[----:B0-----:R-:W-:Y:S01]  /*12620*/  LEA.HI R40, R20, R213, RZ, 0x6 ;  /* 0x000000d514287211 */ /* 0x001fe200078f30ff */
[----:B-1----:R-:W-:Y:S01]  /*12630*/  HADD2.F32 R59, -RZ, R105.H0_H0 ;  /* 0x20000069ff3b7230 */ /* 0x002fe20000004100 */
[----:B------:R-:W-:Y:S01]  /*12640*/  LEA.HI R64, R64, R85, RZ, 0x1d ;  /* 0x0000005540407211 */ /* 0x000fe200078fe8ff */
[--C-:B------:R-:W-:Y:S01]  /*12650*/  HADD2.F32 R61, -RZ, R108.reuse.H1_H1 ;  /* 0x3000006cff3d7230 */ /* 0x100fe20000004100 */
[----:B------:R-:W-:Y:S01]  /*12660*/  LOP3.LUT R42, R114, 0x38, R21, 0xf8, !PT ;  /* 0x00000038722a7812 */ /* 0x000fe200078ef815 */
[----:B------:R-:W-:Y:S01]  /*12670*/  IMAD.SHL.U32 R40, R40, 0x80, RZ ;  /* 0x0000008028287824 */ /* 0x000fe200078e00ff */
[----:B------:R-:W-:Y:S01]  /*12680*/  SHF.R.S32.HI R41, RZ, 0x1f, R64 ;  /* 0x0000001fff297819 */ /* 0x000fe20000011440 */
[----:B------:R-:W-:Y:S01]  /*12690*/  HADD2.F32 R108, -RZ, R108.H0_H0 ;  /* 0x2000006cff6c7230 */ /* 0x000fe20000004100 */
[----:B------:R-:W-:Y:S02]  /*126a0*/  LOP3.LUT R43, R42, R113, RZ, 0x3c, !PT ;  /* 0x000000712a2b7212 */ /* 0x000fe400078e3cff */
[----:B------:R-:W-:Y:S01]  /*126b0*/  LOP3.LUT R42, R40, 0xffffe000, RZ, 0xc0, !PT ;  /* 0xffffe000282a7812 */ /* 0x000fe200078ec0ff */
[----:B------:R-:W-:Y:S01]  /*126c0*/  IMAD.SHL.U32 R40, R64, 0x8, RZ ;  /* 0x0000000840287824 */ /* 0x000fe200078e00ff */
[----:B------:R-:W-:-:S02]  /*126d0*/  LEA.HI R41, R41, R64, RZ, 0x3 ;  /* 0x0000004029297211 */ /* 0x000fc400078f18ff */
[----:B-----5:R-:W-:Y:S02]  /*126e0*/  R2UR UR4, R115 ;  /* 0x00000000730472ca */ /* 0x020fe400000e0000 */
[----:B------:R-:W-:Y:S02]  /*126f0*/  LOP3.LUT R40, R114, 0x38, R40, 0xf8, !PT ;  /* 0x0000003872287812 */ /* 0x000fe400078ef828 */
[----:B------:R-:W-:Y:S02]  /*12700*/  SHF.L.U32 R41, R41, 0xa, RZ ;  /* 0x0000000a29297819 */ /* 0x000fe400000006ff */
[----:B------:R-:W-:Y:S02]  /*12710*/  LOP3.LUT R48, R40, R113, RZ, 0x3c, !PT ;  /* 0x0000007128307212 */ /* 0x000fe400078e3cff */
[----:B------:R-:W-:Y:S02]  /*12720*/  LOP3.LUT R57, R41, 0x7fffe000, RZ, 0xc0, !PT ;  /* 0x7fffe00029397812 */ /* 0x000fe400078ec0ff */
[----:B------:R-:W-:-:S02]  /*12730*/  IADD3 R42, R43, R42, R87 ;  /* 0x0000002a2b2a7210 */ /* 0x000fc40007ffe057 */
[----:B------:R-:W-:Y:S02]  /*12740*/  IADD3 R57, R48, R57, R87 ;  /* 0x0000003930397210 */ /* 0x000fe40007ffe057 */
[----:B------:R-:W-:Y:S02]  /*12750*/  LEA R56, R42, UR4, 0x1 ;  /* 0x000000042a387c11 */ /* 0x000fe4000f8e08ff */
        /* <DEDUP_REMOVED lines=8> */
[----:B------:R-:W-:-:S02]  /*127e0*/  SHF.R.U64 R70, R54, 0x10, R55 ;  /* 0x0000001036467819 */ /* 0x000fc40000001237 */
[----:B------:R-:W-:Y:S02]  /*127f0*/  SHF.R.U32.HI R66, RZ, 0x10, R55 ;  /* 0x00000010ff427819 */ /* 0x000fe40000011637 */
[--C-:B------:R-:W-:Y:S02]  /*12800*/  SHF.R.U32.HI R64, RZ, 0x10, R47.reuse ;  /* 0x00000010ff407819 */ /* 0x100fe4000001162f */
[----:B------:R-:W-:Y:S01]  /*12810*/  SHF.R.U64 R67, R46, 0x10, R47 ;  /* 0x000000102e437819 */ /* 0x000fe2000000122f */
[--C-:B0-----:R-:W-:Y:S02]  /*12820*/  HADD2.F32 R44, -RZ, R41.reuse.H0_H0 ;  /* 0x20000029ff2c7230 */ /* 0x101fe40000004100 */
[----:B------:R-:W-:Y:S02]  /*12830*/  HADD2.F32 R45, -RZ, R41.H1_H1 ;  /* 0x30000029ff2d7230 */ /* 0x000fe40000004100 */
[--C-:B-1----:R-:W-:Y:S02]  /*12840*/  HADD2.F32 R52, -RZ, R49.reuse.H0_H0 ;  /* 0x20000031ff347230 */ /* 0x102fe40000004100 */
[----:B------:R-:W-:-:S02]  /*12850*/  HADD2.F32 R53, -RZ, R49.H1_H1 ;  /* 0x30000031ff357230 */ /* 0x000fc40000004100 */
[----:B------:R-:W-:Y:S02]  /*12860*/  HADD2.F32 R49, -RZ, R48.H0_H0 ;  /* 0x20000030ff317230 */ /* 0x000fe40000004100 */
[C---:B------:R-:W-:Y:S01]  /*12870*/  FMUL.FTZ R63, R52.reuse, R61 ;  /* 0x0000003d343f7220 */ /* 0x040fe20000410000 */
[-C--:B------:R-:W-:Y:S01]  /*12880*/  FMUL.FTZ R65, R52, R59.reuse ;  /* 0x0000003b34417220 */ /* 0x080fe20000410000 */
[----:B------:R-:W-:Y:S02]  /*12890*/  HADD2.F32 R52, -RZ, R60.H0_H0 ;  /* 0x2000003cff347230 */ /* 0x000fe40000004100 */
[C---:B------:R-:W-:Y:S01]  /*128a0*/  FMUL.FTZ R60, R53.reuse, R58 ;  /* 0x0000003a353c7220 */ /* 0x040fe20000410000 */
[C---:B------:R-:W-:Y:S01]  /*128b0*/  FFMA.FTZ R63, R44.reuse, R59, -R63 ;  /* 0x0000003b2c3f7223 */ /* 0x040fe2000001083f */
[----:B------:R-:W-:Y:S01]  /*128c0*/  FFMA.FTZ R65, R44, R61, R65 ;  /* 0x0000003d2c417223 */ /* 0x000fe20000010041 */
[----:B------:R-:W-:Y:S02]  /*128d0*/  HADD2.F32 R44, -RZ, R105.H1_H1 ;  /* 0x30000069ff2c7230 */ /* 0x000fe40000004100 */
[----:B------:R-:W-:Y:S01]  /*128e0*/  FMUL.FTZ R62, R53, R52 ;  /* 0x00000034353e7220 */ /* 0x000fe20000410000 */
[----:B------:R-:W-:-:S02]  /*128f0*/  HADD2.F32 R41, -RZ, R40.H0_H0 ;  /* 0x20000028ff297230 */ /* 0x000fc40000004100 */
[----:B------:R-:W-:Y:S01]  /*12900*/  FFMA.FTZ R60, R45, R52, -R60 ;  /* 0x000000342d3c7223 */ /* 0x000fe2000001083c */
[----:B------:R-:W-:Y:S01]  /*12910*/  FMUL.FTZ R52, R49, R108 ;  /* 0x0000006c31347220 */ /* 0x000fe20000410000 */
[----:B------:R-:W-:Y:S01]  /*12920*/  FFMA.FTZ R62, R45, R58, R62 ;  /* 0x0000003a2d3e7223 */ /* 0x000fe2000001003e */
[----:B------:R-:W-:Y:S02]  /*12930*/  HADD2.F32 R54, -RZ, R50.H0_H0 ;  /* 0x20000032ff367230 */ /* 0x000fe40000004100 */
[-C--:B------:R-:W-:Y:S01]  /*12940*/  FMUL.FTZ R49, R49, R44.reuse ;  /* 0x0000002c31317220 */ /* 0x080fe20000410000 */
[----:B------:R-:W-:Y:S02]  /*12950*/  HADD2.F32 R53, -RZ, R107.H0_H0 ;  /* 0x2000006bff357230 */ /* 0x000fe40000004100 */
[C---:B------:R-:W-:Y:S01]  /*12960*/  FFMA.FTZ R58, R41.reuse, R44, -R52 ;  /* 0x0000002c293a7223 */ /* 0x040fe20000010834 */
[----:B------:R-:W-:Y:S02]  /*12970*/  HADD2.F32 R45, -RZ, R106.H1_H1 ;  /* 0x3000006aff2d7230 */ /* 0x000fe40000004100 */
[----:B------:R-:W-:Y:S01]  /*12980*/  FFMA.FTZ R108, R41, R108, R49 ;  /* 0x0000006c296c7223 */ /* 0x000fe20000010031 */
[----:B------:R-:W-:-:S02]  /*12990*/  HADD2.F32 R55, -RZ, R51.H0_H0 ;  /* 0x20000033ff377230 */ /* 0x000fc40000004100 */
[C---:B------:R-:W-:Y:S01]  /*129a0*/  FMUL.FTZ R41, R54.reuse, R53 ;  /* 0x0000003536297220 */ /* 0x040fe20000410000 */
[----:B------:R-:W-:Y:S02]  /*129b0*/  HADD2.F32 R52, -RZ, R107.H1_H1 ;  /* 0x3000006bff347230 */ /* 0x000fe40000004100 */
[----:B------:R-:W-:Y:S01]  /*129c0*/  FMUL.FTZ R49, R54, R45 ;  /* 0x0000002d36317220 */ /* 0x000fe20000410000 */
[----:B------:R-:W-:Y:S02]  /*129d0*/  HADD2.F32 R106, -RZ, R106.H0_H0 ;  /* 0x2000006aff6a7230 */ /* 0x000fe40000004100 */
[----:B------:R-:W-:Y:S02]  /*129e0*/  HADD2.F32 R54, -RZ, R64.H0_H0 ;  /* 0x20000040ff367230 */ /* 0x000fe40000004100 */
[C---:B------:R-:W-:Y:S01]  /*129f0*/  FMUL.FTZ R64, R55.reuse, R52 ;  /* 0x0000003437407220 */ /* 0x040fe20000410000 */
[----:B------:R-:W-:Y:S02]  /*12a00*/  HADD2.F32 R47, -RZ, R43.H0_H0 ;  /* 0x2000002bff2f7230 */ /* 0x000fe40000004100 */
[----:B------:R-:W-:Y:S01]  /*12a10*/  FMUL.FTZ R55, R55, R106 ;  /* 0x0000006a37377220 */ /* 0x000fe20000410000 */
[----:B------:R-:W-:-:S02]  /*12a20*/  HADD2.F32 R46, -RZ, R42.H0_H0 ;  /* 0x2000002aff2e7230 */ /* 0x000fc40000004100 */
[----:B------:R-:W-:Y:S02]  /*12a30*/  HADD2.F32 R51, -RZ, R51.H1_H1 ;  /* 0x30000033ff337230 */ /* 0x000fe40000004100 */
[C---:B------:R-:W-:Y:S01]  /*12a40*/  FFMA.FTZ R64, R47.reuse, R106, -R64 ;  /* 0x0000006a2f407223 */ /* 0x040fe20000010840 */
[----:B------:R-:W-:Y:S02]  /*12a50*/  HADD2.F32 R44, -RZ, R66.H0_H0 ;  /* 0x20000042ff2c7230 */ /* 0x000fe40000004100 */
[----:B------:R-:W-:Y:S01]  /*12a60*/  FFMA.FTZ R52, R47, R52, R55 ;  /* 0x000000342f347223 */ /* 0x000fe20000010037 */
[----:B------:R-:W-:Y:S02]  /*12a70*/  HADD2.F32 R43, -RZ, R43.H1_H1 ;  /* 0x3000002bff2b7230 */ /* 0x000fe40000004100 */
[----:B------:R-:W-:Y:S01]  /*12a80*/  FFMA.FTZ R59, R46, R45, -R41 ;  /* 0x0000002d2e3b7223 */ /* 0x000fe20000010829 */
[----:B------:R-:W-:Y:S02]  /*12a90*/  HADD2.F32 R48, -RZ, R48.H1_H1 ;  /* 0x30000030ff307230 */ /* 0x000fe40000004100 */
[C---:B------:R-:W-:Y:S01]  /*12aa0*/  FMUL.FTZ R66, R51.reuse, R54 ;  /* 0x0000003633427220 */ /* 0x040fe20000410000 */
[----:B------:R-:W-:Y:S01]  /*12ab0*/  FMUL.FTZ R68, R51, R44 ;  /* 0x0000002c33447220 */ /* 0x000fe20000410000 */
[----:B------:R-:W-:-:S02]  /*12ac0*/  HADD2.F32 R47, -RZ, R69.H0_H0 ;  /* 0x20000045ff2f7230 */ /* 0x000fc40000004100 */
[----:B------:R-:W-:Y:S01]  /*12ad0*/  FFMA.FTZ R46, R46, R53, R49 ;  /* 0x000000352e2e7223 */ /* 0x000fe20000010031 */
[----:B------:R-:W-:Y:S02]  /*12ae0*/  HADD2.F32 R41, -RZ, R71.H0_H0 ;  /* 0x20000047ff297230 */ /* 0x000fe40000004100 */
[C---:B------:R-:W-:Y:S01]  /*12af0*/  FFMA.FTZ R61, R43.reuse, R44, -R66 ;  /* 0x0000002c2b3d7223 */ /* 0x040fe20000010842 */
[----:B------:R-:W-:Y:S02]  /*12b00*/  HADD2.F32 R50, -RZ, R50.H1_H1 ;  /* 0x30000032ff327230 */ /* 0x000fe40000004100 */
        /* <DEDUP_REMOVED lines=23> */
.L_x_2885:
[----:B------:R-:W-:Y:S05]  /*12c80*/  BSYNC B1 ;  /* 0x0000000000017941 */ /* 0x000fea0003800000 */
.L_x_2884:
[----:B0-2---:R-:W-:Y:S01]  /*12c90*/  VIADD R40, R220, 0x40 ;  /* 0x00000040dc287836 */ /* 0x005fe20000000000 */
[----:B------:R-:W-:Y:S04]  /*12ca0*/  BSSY B1, `(.L_x_2888) ;  /* 0x00000d7000017945 */ /* 0x000fe80003800000 */
[----:B------:R-:W-:-:S13]  /*12cb0*/  ISETP.GE.AND P0, PT, R40, R86, PT ;  /* 0x000000562800720c */ /* 0x000fda0003f06270 */
[----:B------:R-:W-:Y:S05]  /*12cc0*/  @P0 BRA `(.L_x_2889) ;  /* 0x0000000c00500947 */ /* 0x000fea0003800000 */
[----:B------:R0:W5:Y:S01]  /*12cd0*/  LDL R69, [R1+0x84] ;  /* 0x0000840001457983 */ /* 0x0001620000100800 */
[----:B------:R-:W2:Y:S03]  /*12ce0*/  LDC R49, c[0x0][0x3f4] ;  /* 0x0000fd00ff317b82 */ /* 0x000ea60000000800 */
[----:B------:R0:W5:Y:S01]  /*12cf0*/  LDL R68, [R1+0x60] ;  /* 0x0000600001447983 */ /* 0x0001620000100800 */
[----:B------:R-:W-:Y:S01]  /*12d00*/  IMAD.SHL.U32 R50, R40, 0x40, RZ ;  /* 0x0000004028327824 */ /* 0x000fe200078e00ff */
[----:B------:R-:W-:Y:S04]  /*12d10*/  BSSY B2, `(.L_x_2890) ;  /* 0x0000068000027945 */ /* 0x000fe80003800000 */
[----:B------:R-:W-:-:S04]  /*12d20*/  LOP3.LUT R50, R50, 0x1c0, RZ, 0xc0, !PT ;  /* 0x000001c032327812 */ /* 0x000fc800078ec0ff */
[----:B------:R-:W-:Y:S02]  /*12d30*/  SHF.R.U32.HI R48, RZ, 0x3, R50 ;  /* 0x00000003ff307819 */ /* 0x000fe40000011632 */
[-C--:B--2---:R-:W-:Y:S02]  /*12d40*/  ISETP.GE.AND P0, PT, R16, R49.reuse, PT ;  /* 0x000000311000720c */ /* 0x084fe40003f06270 */
[----:B------:R-:W-:-:S11]  /*12d50*/  ISETP.GE.AND P1, PT, R213, R49, PT ;  /* 0x00000031d500720c */ /* 0x000fd60003f26270 */
[----:B0-----:R-:W-:Y:S05]  /*12d60*/  @P0 BRA `(.L_x_2891) ;  /* 0x0000000400880947 */ /* 0x001fea0003800000 */
[----:B------:R-:W-:Y:S01]  /*12d70*/  LEA.HI R40, R49, R0, RZ, 0x1d ;  /* 0x0000000031287211 */ /* 0x000fe200078fe8ff */
[----:B-1----:R-:W-:Y:S01]  /*12d80*/  HADD2.F32 R56, -RZ, R102.H1_H1 ;  /* 0x30000066ff387230 */ /* 0x002fe20000004100 */
[----:B-----5:R-:W-:Y:S01]  /*12d90*/  R2UR UR4, R69 ;  /* 0x00000000450472ca */ /* 0x020fe200000e0000 */
[--C-:B------:R-:W-:Y:S01]  /*12da0*/  HADD2.F32 R54, -RZ, R103.reuse.H1_H1 ;  /* 0x30000067ff367230 */ /* 0x100fe20000004100 */
[----:B------:R-:W-:Y:S01]  /*12db0*/  SHF.R.S32.HI R43, RZ, 0x1f, R40 ;  /* 0x0000001fff2b7819 */ /* 0x000fe20000011428 */
[----:B------:R-:W-:Y:S01]  /*12dc0*/  HADD2.F32 R103, -RZ, R103.H0_H0 ;  /* 0x20000067ff677230 */ /* 0x000fe20000004100 */
[----:B------:R-:W-:Y:S02]  /*12dd0*/  LOP3.LUT R45, R50, 0x38, R16, 0xf8, !PT ;  /* 0x00000038322d7812 */ /* 0x000fe400078ef810 */
[----:B------:R-:W-:Y:S02]  /*12de0*/  LEA.HI R43, R43, R40, RZ, 0x3 ;  /* 0x000000282b2b7211 */ /* 0x000fe400078f18ff */
[----:B------:R-:W-:-:S02]  /*12df0*/  SHF.L.U32 R41, R40, 0x3, RZ ;  /* 0x0000000328297819 */ /* 0x000fc400000006ff */
[----:B------:R-:W-:Y:S01]  /*12e00*/  LOP3.LUT R45, R68, R45, R48, 0xf6, !PT ;  /* 0x0000002d442d7212 */ /* 0x000fe200078ef630 */
[----:B------:R-:W-:Y:S01]  /*12e10*/  IMAD.SHL.U32 R43, R43, 0x400, RZ ;  /* 0x000004002b2b7824 */ /* 0x000fe200078e00ff */
[----:B------:R-:W-:Y:S02]  /*12e20*/  LOP3.LUT R41, R50, 0x38, R41, 0xf8, !PT ;  /* 0x0000003832297812 */ /* 0x000fe400078ef829 */
[----:B------:R-:W-:Y:S02]  /*12e30*/  LEA R51, R45, UR4, 0x1 ;  /* 0x000000042d337c11 */ /* 0x000fe4000f8e08ff */
[----:B------:R-:W-:Y:S02]  /*12e40*/  LOP3.LUT R44, R41, R48, RZ, 0x3c, !PT ;  /* 0x00000030292c7212 */ /* 0x000fe400078e3cff */
[----:B------:R-:W-:Y:S02]  /*12e50*/  LOP3.LUT R45, R43, 0x7fffe000, RZ, 0xc0, !PT ;  /* 0x7fffe0002b2d7812 */ /* 0x000fe400078ec0ff */
[----:B------:R-:W0:Y:S01]  /*12e60*/  LDS.128 R40, [R51] ;  /* 0x0000000033287984 */ /* 0x000e220000000c00 */
[----:B------:R-:W-:-:S02]  /*12e70*/  SHF.R.U64 R63, R32, 0x10, R33 ;  /* 0x00000010203f7819 */ /* 0x000fc40000001221 */
[----:B------:R-:W-:Y:S02]  /*12e80*/  IADD3 R45, R44, R45, R68 ;  /* 0x0000002d2c2d7210 */ /* 0x000fe40007ffe044 */
[----:B------:R-:W-:Y:S02]  /*12e90*/  SHF.R.U32.HI R58, RZ, 0x10, R33 ;  /* 0x00000010ff3a7819 */ /* 0x000fe40000011621 */
[--C-:B------:R-:W-:Y:S01]  /*12ea0*/  SHF.R.U64 R67, R28, 0x10, R29.reuse ;  /* 0x000000101c437819 */ /* 0x100fe2000000121d */
[----:B------:R-:W-:Y:S01]  /*12eb0*/  IMAD R52, R45, 0x2, R22 ;  /* 0x000000022d347824 */ /* 0x000fe200078e0216 */
[----:B------:R-:W-:Y:S01]  /*12ec0*/  SHF.R.U32.HI R53, RZ, 0x10, R29 ;  /* 0x00000010ff357819 */ /* 0x000fe2000001161d */
[----:B------:R-:W-:Y:S01]  /*12ed0*/  HADD2.F32 R58, -RZ, R58.H0_H0 ;  /* 0x2000003aff3a7230 */ /* 0x000fe20000004100 */
[--C-:B------:R-:W-:Y:S02]  /*12ee0*/  SHF.R.U64 R61, R34, 0x10, R35.reuse ;  /* 0x00000010223d7819 */ /* 0x100fe40000001223 */
[----:B------:R-:W1:Y:S01]  /*12ef0*/  LDS.128 R44, [R52+0x14400] ;  /* 0x01440000342c7984 */ /* 0x000e620000000c00 */
[----:B------:R-:W-:-:S02]  /*12f00*/  SHF.R.U32.HI R59, RZ, 0x10, R35 ;  /* 0x00000010ff3b7819 */ /* 0x000fc40000011623 */
[--C-:B------:R-:W-:Y:S02]  /*12f10*/  SHF.R.U32.HI R65, RZ, 0x10, R31.reuse ;  /* 0x00000010ff417819 */ /* 0x100fe4000001161f */
[----:B------:R-:W-:Y:S01]  /*12f20*/  SHF.R.U64 R66, R30, 0x10, R31 ;  /* 0x000000101e427819 */ /* 0x000fe2000000121f */
[--C-:B0-----:R-:W-:Y:S02]  /*12f30*/  HADD2.F32 R29, -RZ, R41.reuse.H0_H0 ;  /* 0x20000029ff1d7230 */ /* 0x101fe40000004100 */
[----:B------:R-:W-:Y:S02]  /*12f40*/  HADD2.F32 R41, -RZ, R41.H1_H1 ;  /* 0x30000029ff297230 */ /* 0x000fe40000004100 */
[----:B------:R-:W-:Y:S02]  /*12f50*/  HADD2.F32 R28, -RZ, R40.H0_H0 ;  /* 0x20000028ff1c7230 */ /* 0x000fe40000004100 */
[----:B------:R-:W-:Y:S02]  /*12f60*/  HADD2.F32 R30, -RZ, R42.H0_H0 ;  /* 0x2000002aff1e7230 */ /* 0x000fe40000004100 */
[----:B------:R-:W-:-:S02]  /*12f70*/  HADD2.F32 R31, -RZ, R43.H0_H0 ;  /* 0x2000002bff1f7230 */ /* 0x000fc40000004100 */
[----:B------:R-:W-:Y:S02]  /*12f80*/  HADD2.F32 R43, -RZ, R43.H1_H1 ;  /* 0x3000002bff2b7230 */ /* 0x000fe40000004100 */
[----:B------:R-:W-:Y:S02]  /*12f90*/  HADD2.F32 R40, -RZ, R40.H1_H1 ;  /* 0x30000028ff287230 */ /* 0x000fe40000004100 */
[--C-:B-1----:R-:W-:Y:S02]  /*12fa0*/  HADD2.F32 R33, -RZ, R45.reuse.H0_H0 ;  /* 0x2000002dff217230 */ /* 0x102fe40000004100 */
[----:B------:R-:W-:Y:S02]  /*12fb0*/  HADD2.F32 R45, -RZ, R45.H1_H1 ;  /* 0x3000002dff2d7230 */ /* 0x000fe40000004100 */
[----:B------:R-:W-:Y:S02]  /*12fc0*/  HADD2.F32 R32, -RZ, R44.H0_H0 ;  /* 0x2000002cff207230 */ /* 0x000fe40000004100 */
[C---:B------:R-:W-:Y:S01]  /*12fd0*/  FMUL.FTZ R60, R33.reuse, R56 ;  /* 0x00000038213c7220 */ /* 0x040fe20000410000 */
[----:B------:R-:W-:Y:S01]  /*12fe0*/  FMUL.FTZ R62, R33, R54 ;  /* 0x00000036213e7220 */ /* 0x000fe20000410000 */
[----:B------:R-:W-:-:S02]  /*12ff0*/  HADD2.F32 R33, -RZ, R102.H0_H0 ;  /* 0x20000066ff217230 */ /* 0x000fc40000004100 */
[----:B------:R-:W-:Y:S01]  /*13000*/  FMUL.FTZ R64, R45, R58 ;  /* 0x0000003a2d407220 */ /* 0x000fe20000410000 */
[C---:B------:R-:W-:Y:S01]  /*13010*/  FFMA.FTZ R60, R29.reuse, R54, -R60 ;  /* 0x000000361d3c7223 */ /* 0x040fe2000001083c */
[----:B------:R-:W-:Y:S02]  /*13020*/  HADD2.F32 R54, -RZ, R53.H0_H0 ;  /* 0x20000035ff367230 */ /* 0x000fe40000004100 */
[----:B------:R-:W-:Y:S01]  /*13030*/  FFMA.FTZ R62, R29, R56, R62 ;  /* 0x000000381d3e7223 */ /* 0x000fe2000001003e */
[C---:B------:R-:W-:Y:S01]  /*13040*/  FMUL.FTZ R29, R32.reuse, R33 ;  /* 0x00000021201d7220 */ /* 0x040fe20000410000 */
[-C--:B------:R-:W-:Y:S01]  /*13050*/  FMUL.FTZ R32, R32, R103.reuse ;  /* 0x0000006720207220 */ /* 0x080fe20000410000 */
[----:B------:R-:W-:Y:S02]  /*13060*/  HADD2.F32 R34, -RZ, R46.H0_H0 ;  /* 0x2000002eff227230 */ /* 0x000fe40000004100 */
[-C--:B------:R-:W-:Y:S01]  /*13070*/  FMUL.FTZ R56, R45, R54.reuse ;  /* 0x000000362d387220 */ /* 0x080fe20000410000 */
[----:B------:R-:W-:Y:S01]  /*13080*/  FFMA.FTZ R53, R41, R54, -R64 ;  /* 0x0000003629357223 */ /* 0x000fe20000010840 */
[----:B------:R-:W-:Y:S01]  /*13090*/  FFMA.FTZ R103, R28, R103, -R29 ;  /* 0x000000671c677223 */ /* 0x000fe2000001081d */
[----:B------:R-:W-:-:S02]  /*130a0*/  HADD2.F32 R35, -RZ, R47.H0_H0 ;  /* 0x2000002fff237230 */ /* 0x000fc40000004100 */
[----:B------:R-:W-:Y:S01]  /*130b0*/  FFMA.FTZ R55, R41, R58, R56 ;  /* 0x0000003a29377223 */ /* 0x000fe20000010038 */
[----:B------:R-:W-:Y:S01]  /*130c0*/  FFMA.FTZ R41, R28, R33, R32 ;  /* 0x000000211c297223 */ /* 0x000fe20000010020 */
[--C-:B------:R-:W-:Y:S02]  /*130d0*/  HADD2.F32 R45, -RZ, R101.reuse.H0_H0 ;  /* 0x20000065ff2d7230 */ /* 0x100fe40000004100 */
[--C-:B------:R-:W-:Y:S02]  /*130e0*/  HADD2.F32 R29, -RZ, R104.reuse.H0_H0 ;  /* 0x20000068ff1d7230 */ /* 0x100fe40000004100 */
[----:B------:R-:W-:Y:S02]  /*130f0*/  HADD2.F32 R32, -RZ, R101.H1_H1 ;  /* 0x30000065ff207230 */ /* 0x000fe40000004100 */
[C---:B------:R-:W-:Y:S01]  /*13100*/  FMUL.FTZ R33, R34.reuse, R45 ;  /* 0x0000002d22217220 */ /* 0x040fe20000410000 */
[----:B------:R-:W-:Y:S02]  /*13110*/  HADD2.F32 R104, -RZ, R104.H1_H1 ;  /* 0x30000068ff687230 */ /* 0x000fe40000004100 */
[----:B------:R-:W-:Y:S01]  /*13120*/  FMUL.FTZ R57, R34, R29 ;  /* 0x0000001d22397220 */ /* 0x000fe20000410000 */
[----:B------:R-:W-:-:S02]  /*13130*/  HADD2.F32 R47, -RZ, R47.H1_H1 ;  /* 0x3000002fff2f7230 */ /* 0x000fc40000004100 */
[C---:B------:R-:W-:Y:S01]  /*13140*/  FMUL.FTZ R56, R35.reuse, R32 ;  /* 0x0000002023387220 */ /* 0x040fe20000410000 */
[----:B------:R-:W-:Y:S02]  /*13150*/  HADD2.F32 R34, -RZ, R59.H0_H0 ;  /* 0x2000003bff227230 */ /* 0x000fe40000004100 */
[----:B------:R-:W-:Y:S01]  /*13160*/  FMUL.FTZ R35, R35, R104 ;  /* 0x0000006823237220 */ /* 0x000fe20000410000 */
[----:B------:R-:W-:Y:S02]  /*13170*/  HADD2.F32 R28, -RZ, R65.H0_H0 ;  /* 0x20000041ff1c7230 */ /* 0x000fe40000004100 */
[C---:B------:R-:W-:Y:S01]  /*13180*/  FFMA.FTZ R54, R30.reuse, R29, -R33 ;  /* 0x0000001d1e367223 */ /* 0x040fe20000010821 */
[----:B------:R-:W-:Y:S01]  /*13190*/  FFMA.FTZ R57, R30, R45, R57 ;  /* 0x0000002d1e397223 */ /* 0x000fe20000010039 */
[----:B------:R-:W-:Y:S01]  /*131a0*/  FFMA.FTZ R30, R31, R32, R35 ;  /* 0x000000201f1e7223 */ /* 0x000fe20000010023 */
[----:B------:R-:W-:Y:S02]  /*131b0*/  HADD2.F32 R44, -RZ, R44.H1_H1 ;  /* 0x3000002cff2c7230 */ /* 0x000fe40000004100 */
[----:B------:R-:W-:Y:S01]  /*131c0*/  FMUL.FTZ R58, R47, R34 ;  /* 0x000000222f3a7220 */ /* 0x000fe20000410000 */
[----:B------:R-:W-:-:S02]  /*131d0*/  HADD2.F32 R46, -RZ, R46.H1_H1 ;  /* 0x3000002eff2e7230 */ /* 0x000fc40000004100 */
[----:B------:R-:W-:Y:S01]  /*131e0*/  FFMA.FTZ R56, R31, R104, -R56 ;  /* 0x000000681f387223 */ /* 0x000fe20000010838 */
        /* <DEDUP_REMOVED lines=10> */
[-C--:B------:R-:W-:Y:S01]  /*13290*/  FMUL.FTZ R44, R44, R29.reuse ;  /* 0x0000001d2c2c7220 */ /* 0x080fe20000410000 */
[----:B------:R-:W-:Y:S01]  /*132a0*/  FFMA.FTZ R28, R40, R29, -R43 ;  /* 0x0000001d281c7223 */ /* 0x000fe2000001082b */
[-C--:B------:R-:W-:Y:S01]  /*132b0*/  FMUL.FTZ R46, R46, R31.reuse ;  /* 0x0000001f2e2e7220 */ /* 0x080fe20000410000 */
        /* <DEDUP_REMOVED lines=13> */
.L_x_2891:
[----:B------:R-:W-:Y:S05]  /*13390*/  BSYNC B2 ;  /* 0x0000000000027941 */ /* 0x000fea0003800000 */
.L_x_2890:
[----:B------:R-:W-:Y:S05]  /*133a0*/  @P1 BRA `(.L_x_2889) ;  /* 0x0000000400981947 */ /* 0x000fea0003800000 */
[----:B0-----:R-:W-:Y:S01]  /*133b0*/  LEA.HI R28, R20, R213, RZ, 0x6 ;  /* 0x000000d5141c7211 */ /* 0x001fe200078f30ff */
[----:B------:R-:W-:Y:S01]  /*133c0*/  HADD2.F32 R43, -RZ, R94.H0_H0 ;  /* 0x2000005eff2b7230 */ /* 0x000fe20000004100 */
[----:B------:R-:W-:Y:S01]  /*133d0*/  LEA.HI R49, R49, R85, RZ, 0x1d ;  /* 0x0000005531317211 */ /* 0x000fe200078fe8ff */
[----:B------:R-:W-:Y:S01]  /*133e0*/  HADD2.F32 R41, -RZ, R96.H1_H1 ;  /* 0x30000060ff297230 */ /* 0x000fe20000004100 */
[----:B------:R-:W-:Y:S01]  /*133f0*/  LOP3.LUT R31, R50, 0x38, R21, 0xf8, !PT ;  /* 0x00000038321f7812 */ /* 0x000fe200078ef815 */
[----:B------:R-:W-:Y:S01]  /*13400*/  IMAD.SHL.U32 R29, R28, 0x80, RZ ;  /* 0x000000801c1d7824 */ /* 0x000fe200078e00ff */
[----:B------:R-:W-:Y:S01]  /*13410*/  SHF.R.S32.HI R28, RZ, 0x1f, R49 ;  /* 0x0000001fff1c7819 */ /* 0x000fe20000011431 */
[----:B------:R-:W-:Y:S01]  /*13420*/  HADD2.F32 R94, -RZ, R94.H1_H1 ;  /* 0x3000005eff5e7230 */ /* 0x000fe20000004100 */
[----:B------:R-:W-:Y:S01]  /*13430*/  LOP3.LUT R31, R31, R48, RZ, 0x3c, !PT ;  /* 0x000000301f1f7212 */ /* 0x000fe200078e3cff */
[----:B------:R-:W-:Y:S01]  /*13440*/  HADD2.F32 R96, -RZ, R96.H0_H0 ;  /* 0x20000060ff607230 */ /* 0x000fe20000004100 */
[----:B------:R-:W-:-:S02]  /*13450*/  LEA.HI R28, R28, R49, RZ, 0x3 ;  /* 0x000000311c1c7211 */ /* 0x000fc400078f18ff */
[----:B------:R-:W-:Y:S02]  /*13460*/  LOP3.LUT R30, R29, 0xffffe000, RZ, 0xc0, !PT ;  /* 0xffffe0001d1e7812 */ /* 0x000fe400078ec0ff */
[----:B------:R-:W-:Y:S01]  /*13470*/  SHF.L.U32 R29, R49, 0x3, RZ ;  /* 0x00000003311d7819 */ /* 0x000fe200000006ff */
[----:B------:R-:W-:Y:S01]  /*13480*/  IMAD.SHL.U32 R28, R28, 0x400, RZ ;  /* 0x000004001c1c7824 */ /* 0x000fe200078e00ff */
[----:B-----5:R-:W-:Y:S02]  /*13490*/  R2UR UR4, R69 ;  /* 0x00000000450472ca */ /* 0x020fe400000e0000 */
[----:B------:R-:W-:Y:S02]  /*134a0*/  LOP3.LUT R29, R50, 0x38, R29, 0xf8, !PT ;  /* 0x00000038321d7812 */ /* 0x000fe400078ef81d */
[----:B------:R-:W-:Y:S02]  /*134b0*/  LOP3.LUT R33, R28, 0x7fffe000, RZ, 0xc0, !PT ;  /* 0x7fffe0001c217812 */ /* 0x000fe400078ec0ff */
[----:B------:R-:W-:-:S02]  /*134c0*/  LOP3.LUT R48, R29, R48, RZ, 0x3c, !PT ;  /* 0x000000301d307212 */ /* 0x000fc400078e3cff */
[--C-:B------:R-:W-:Y:S02]  /*134d0*/  IADD3 R30, R31, R30, R68.reuse ;  /* 0x0000001e1f1e7210 */ /* 0x100fe40007ffe044 */
[----:B------:R-:W-:Y:S02]  /*134e0*/  IADD3 R33, R48, R33, R68 ;  /* 0x0000002130217210 */ /* 0x000fe40007ffe044 */
[--C-:B------:R-:W-:Y:S02]  /*134f0*/  SHF.R.U64 R47, R38, 0x10, R39.reuse ;  /* 0x00000010262f7819 */ /* 0x100fe40000001227 */
[----:B------:R-:W-:Y:S01]  /*13500*/  LEA R55, R30, UR4, 0x1 ;  /* 0x000000041e377c11 */ /* 0x000fe2000f8e08ff */
[----:B------:R-:W-:Y:S01]  /*13510*/  IMAD R40, R33, 0x2, R22 ;  /* 0x0000000221287824 */ /* 0x000fe200078e0216 */
[----:B------:R-:W-:Y:S02]  /*13520*/  SHF.R.U32.HI R46, RZ, 0x10, R39 ;  /* 0x00000010ff2e7819 */ /* 0x000fe40000011627 */
[--C-:B------:R-:W-:Y:S01]  /*13530*/  SHF.R.U64 R52, R26, 0x10, R27.reuse ;  /* 0x000000101a347819 */ /* 0x100fe2000000121b */
[----:B------:R-:W0:Y:S01]  /*13540*/  LDS.128 R28, [R55] ;  /* 0x00000000371c7984 */ /* 0x000e220000000c00 */
[----:B------:R-:W-:Y:S01]  /*13550*/  SHF.R.U32.HI R44, RZ, 0x10, R27 ;  /* 0x00000010ff2c7819 */ /* 0x000fe2000001161b */
[----:B------:R-:W-:Y:S01]  /*13560*/  HADD2.F32 R46, -RZ, R46.H0_H0 ;  /* 0x2000002eff2e7230 */ /* 0x000fe20000004100 */
[----:B------:R-:W-:Y:S01]  /*13570*/  SHF.R.U32.HI R49, RZ, 0x10, R37 ;  /* 0x00000010ff317819 */ /* 0x000fe20000011625 */
[----:B------:R-:W2:Y:S01]  /*13580*/  LDS.128 R32, [R40+0x14400] ;  /* 0x0144000028207984 */ /* 0x000ea20000000c00 */
[----:B------:R-:W-:-:S02]  /*13590*/  SHF.R.U64 R54, R24, 0x10, R25 ;  /* 0x0000001018367819 */ /* 0x000fc40000001219 */
[----:B------:R-:W-:Y:S02]  /*135a0*/  SHF.R.U32.HI R53, RZ, 0x10, R25 ;  /* 0x00000010ff357819 */ /* 0x000fe40000011619 */
[----:B------:R-:W-:Y:S01]  /*135b0*/  SHF.R.U64 R51, R36, 0x10, R37 ;  /* 0x0000001024337819 */ /* 0x000fe20000001225 */
[--C-:B0-----:R-:W-:Y:S02]  /*135c0*/  HADD2.F32 R27, -RZ, R31.reuse.H0_H0 ;  /* 0x2000001fff1b7230 */ /* 0x101fe40000004100 */
[----:B------:R-:W-:Y:S02]  /*135d0*/  HADD2.F32 R31, -RZ, R31.H1_H1 ;  /* 0x3000001fff1f7230 */ /* 0x000fe40000004100 */
[--C-:B--2---:R-:W-:Y:S02]  /*135e0*/  HADD2.F32 R38, -RZ, R35.reuse.H0_H0 ;  /* 0x20000023ff267230 */ /* 0x104fe40000004100 */
[----:B------:R-:W-:Y:S02]  /*135f0*/  HADD2.F32 R39, -RZ, R35.H1_H1 ;  /* 0x30000023ff277230 */ /* 0x000fe40000004100 */
[----:B------:R-:W-:-:S02]  /*13600*/  HADD2.F32 R35, -RZ, R33.H0_H0 ;  /* 0x20000021ff237230 */ /* 0x000fc40000004100 */
[C---:B------:R-:W-:Y:S01]  /*13610*/  FMUL.FTZ R42, R38.reuse, R43 ;  /* 0x0000002b262a7220 */ /* 0x040fe20000410000 */
[-C--:B------:R-:W-:Y:S01]  /*13620*/  FMUL.FTZ R38, R38, R41.reuse ;  /* 0x0000002926267220 */ /* 0x080fe20000410000 */
[----:B------:R-:W-:Y:S01]  /*13630*/  FMUL.FTZ R48, R39, R46 ;  /* 0x0000002e27307220 */ /* 0x000fe20000410000 */
[----:B------:R-:W-:Y:S02]  /*13640*/  HADD2.F32 R25, -RZ, R29.H0_H0 ;  /* 0x2000001dff197230 */ /* 0x000fe40000004100 */
[C---:B------:R-:W-:Y:S01]  /*13650*/  FFMA.FTZ R45, R27.reuse, R41, -R42 ;  /* 0x000000291b2d7223 */ /* 0x040fe2000001082a */
[----:B------:R-:W-:Y:S02]  /*13660*/  HADD2.F32 R42, -RZ, R44.H0_H0 ;  /* 0x2000002cff2a7230 */ /* 0x000fe40000004100 */
[----:B------:R-:W-:Y:S01]  /*13670*/  FFMA.FTZ R43, R27, R43, R38 ;  /* 0x0000002b1b2b7223 */ /* 0x000fe20000010026 */
[----:B------:R-:W-:Y:S02]  /*13680*/  HADD2.F32 R44, -RZ, R93.H0_H0 ;  /* 0x2000005dff2c7230 */ /* 0x000fe40000004100 */
[----:B------:R-:W-:-:S02]  /*13690*/  HADD2.F32 R38, -RZ, R95.H1_H1 ;  /* 0x3000005fff267230 */ /* 0x000fc40000004100 */
[-C--:B------:R-:W-:Y:S01]  /*136a0*/  FMUL.FTZ R50, R39, R42.reuse ;  /* 0x0000002a27327220 */ /* 0x080fe20000410000 */
[----:B------:R-:W-:Y:S01]  /*136b0*/  FFMA.FTZ R48, R31, R42, -R48 ;  /* 0x0000002a1f307223 */ /* 0x000fe20000010830 */
[----:B------:R-:W-:Y:S02]  /*136c0*/  HADD2.F32 R36, -RZ, R33.H1_H1 ;  /* 0x30000021ff247230 */ /* 0x000fe40000004100 */
        /* <DEDUP_REMOVED lines=8> */
[----:B------:R-:W-:Y:S01]  /*13750*/  FFMA.FTZ R35, R25, R44, R35 ;  /* 0x0000002c19237223 */ /* 0x000fe20000010023 */
[----:B------:R-:W-:Y:S02]  /*13760*/  HADD2.F32 R37, -RZ, R34.H0_H0 ;  /* 0x20000022ff257230 */ /* 0x000fe40000004100 */
[-C--:B------:R-:W-:Y:S01]  /*13770*/  FMUL.FTZ R44, R36, R27.reuse ;  /* 0x0000001b242c7220 */ /* 0x080fe20000410000 */
[----:B------:R-:W-:Y:S02]  /*13780*/  HADD2.F32 R93, -RZ, R93.H1_H1 ;  /* 0x3000005dff5d7230 */ /* 0x000fe40000004100 */
[----:B------:R-:W-:Y:S01]  /*13790*/  FFMA.FTZ R41, R29, R27, -R38 ;  /* 0x0000001b1d297223 */ /* 0x000fe20000010826 */
[----:B------:R-:W-:-:S02]  /*137a0*/  HADD2.F32 R95, -RZ, R95.H0_H0 ;  /* 0x2000005fff5f7230 */ /* 0x000fc40000004100 */
[----:B------:R-:W-:Y:S01]  /*137b0*/  FMUL.FTZ R27, R37, R94 ;  /* 0x0000005e251b7220 */ /* 0x000fe20000410000 */
[----:B------:R-:W-:Y:S02]  /*137c0*/  HADD2.F32 R24, -RZ, R28.H0_H0 ;  /* 0x2000001cff187230 */ /* 0x000fe40000004100 */
[----:B------:R-:W-:Y:S01]  /*137d0*/  FMUL.FTZ R25, R33, R93 ;  /* 0x0000005d21197220 */ /* 0x000fe20000410000 */
[----:B------:R-:W-:Y:S02]  /*137e0*/  HADD2.F32 R26, -RZ, R30.H0_H0 ;  /* 0x2000001eff1a7230 */ /* 0x000fe40000004100 */
[----:B------:R-:W-:Y:S01]  /*137f0*/  FFMA.FTZ R50, R31, R46, R50 ;  /* 0x0000002e1f327223 */ /* 0x000fe20000010032 */
[----:B------:R-:W-:Y:S01]  /*13800*/  FMUL.FTZ R36, R33, R95 ;  /* 0x0000005f21247220 */ /* 0x000fe20000410000 */
[----:B------:R-:W-:Y:S01]  /*13810*/  FFMA.FTZ R44, R29, R39, R44 ;  /* 0x000000271d2c7223 */ /* 0x000fe2000001002c */
[----:B------:R-:W-:Y:S01]  /*13820*/  FMUL.FTZ R37, R37, R96 ;  /* 0x0000006025257220 */ /* 0x000fe20000410000 */
[----:B------:R-:W-:-:S02]  /*13830*/  HADD2.F32 R32, -RZ, R32.H1_H1 ;  /* 0x30000020ff207230 */ /* 0x000fc40000004100 */
[----:B------:R-:W-:Y:S01]  /*13840*/  FFMA.FTZ R95, R24, R95, -R25 ;  /* 0x0000005f185f7223 */ /* 0x000fe20000010819 */
[----:B------:R-:W-:Y:S02]  /*13850*/  HADD2.F32 R34, -RZ, R34.H1_H1 ;  /* 0x30000022ff227230 */ /* 0x000fe40000004100 */
[----:B------:R-:W-:Y:S01]  /*13860*/  FFMA.FTZ R96, R26, R96, -R27 ;  /* 0x000000601a607223 */ /* 0x000fe2000001081b */
[----:B------:R-:W-:Y:S02]  /*13870*/  HADD2.F32 R29, -RZ, R51.H0_H0 ;  /* 0x20000033ff1d7230 */ /* 0x000fe40000004100 */
[----:B------:R-:W-:Y:S01]  /*13880*/  FFMA.FTZ R36, R24, R93, R36 ;  /* 0x0000005d18247223 */ /* 0x000fe20000010024 */
[----:B------:R-:W-:Y:S02]  /*13890*/  HADD2.F32 R31, -RZ, R47.H0_H0 ;  /* 0x2000002fff1f7230 */ /* 0x000fe40000004100 */
[----:B------:R-:W-:Y:S01]  /*138a0*/  FFMA.FTZ R37, R26, R94, R37 ;  /* 0x0000005e1a257223 */ /* 0x000fe20000010025 */
[----:B------:R-:W-:-:S02]  /*138b0*/  HADD2.F32 R25, -RZ, R54.H0_H0 ;  /* 0x20000036ff197230 */ /* 0x000fc40000004100 */
[----:B------:R-:W-:Y:S01]  /*138c0*/  FMUL.FTZ R33, R32, R29 ;  /* 0x0000001d20217220 */ /* 0x000fe20000410000 */
[----:B------:R-:W-:Y:S02]  /*138d0*/  HADD2.F32 R27, -RZ, R52.H0_H0 ;  /* 0x20000034ff1b7230 */ /* 0x000fe40000004100 */
        /* <DEDUP_REMOVED lines=19> */
.L_x_2889:
[----:B------:R-:W-:Y:S05]  /*13a10*/  BSYNC B1 ;  /* 0x0000000000017941 */ /* 0x000fea0003800000 */
.L_x_2888:
[----:B------:R-:W-:-:S13]  /*13a20*/  ISETP.GE.AND P0, PT, R3, R86, PT ;  /* 0x000000560300720c */ /* 0x000fda0003f06270 */
[----:B------:R-:W-:Y:S05]  /*13a30*/  @P0 BRA `(.L_x_2859) ;  /* 0x0000000c005c0947 */ /* 0x000fea0003800000 */
[----:B------:R3:W5:Y:S01]  /*13a40*/  LDL R49, [R1+0x84] ;  /* 0x0000840001317983 */ /* 0x0007620000100800 */
[----:B------:R-:W4:Y:S01]  /*13a50*/  LDC R44, c[0x0][0x3f4] ;  /* 0x0000fd00ff2c7b82 */ /* 0x000f220000000800 */
[----:B--2---:R-:W-:Y:S01]  /*13a60*/  SHF.R.S32.HI R26, RZ, 0x1f, R3 ;  /* 0x0000001fff1a7819 */ /* 0x004fe20000011403 */
[----:B------:R-:W-:Y:S01]  /*13a70*/  IMAD.SHL.U32 R24, R3, 0x40, RZ ;  /* 0x0000004003187824 */ /* 0x000fe200078e00ff */
[----:B------:R-:W-:Y:S02]  /*13a80*/  BSSY B1, `(.L_x_2892) ;  /* 0x000006b000017945 */ /* 0x000fe40003800000 */
[----:B------:R-:W-:Y:S02]  /*13a90*/  LEA.HI R26, R26, R3, RZ, 0x3 ;  /* 0x000000031a1a7211 */ /* 0x000fe400078f18ff */
[----:B------:R-:W-:Y:S02]  /*13aa0*/  LOP3.LUT R45, R24, 0x1c0, RZ, 0xc0, !PT ;  /* 0x000001c0182d7812 */ /* 0x000fe400078ec0ff */
[----:B------:R-:W-:-:S02]  /*13ab0*/  SHF.L.U32 R26, R26, 0x6, RZ ;  /* 0x000000061a1a7819 */ /* 0x000fc400000006ff */
[----:B------:R-:W-:Y:S02]  /*13ac0*/  SHF.R.U32.HI R47, RZ, 0x3, R45 ;  /* 0x00000003ff2f7819 */ /* 0x000fe4000001162d */
[----:B------:R-:W-:Y:S02]  /*13ad0*/  LOP3.LUT R46, R26, 0xfffffe00, RZ, 0xc0, !PT ;  /* 0xfffffe001a2e7812 */ /* 0x000fe400078ec0ff */
[-C--:B----4-:R-:W-:Y:S02]  /*13ae0*/  ISETP.GE.AND P0, PT, R16, R44.reuse, PT ;  /* 0x0000002c1000720c */ /* 0x090fe40003f06270 */
[----:B------:R-:W-:-:S11]  /*13af0*/  ISETP.GE.AND P1, PT, R213, R44, PT ;  /* 0x0000002cd500720c */ /* 0x000fd60003f26270 */
[----:B---3--:R-:W-:Y:S05]  /*13b00*/  @P0 BRA `(.L_x_2893) ;  /* 0x0000000400880947 */ /* 0x008fea0003800000 */
[----:B------:R-:W-:Y:S01]  /*13b10*/  LEA.HI R0, R44, R0, RZ, 0x1d ;  /* 0x000000002c007211 */ /* 0x000fe200078fe8ff */
[--C-:B0-----:R-:W-:Y:S01]  /*13b20*/  HADD2.F32 R33, -RZ, R98.reuse.H1_H1 ;  /* 0x30000062ff217230 */ /* 0x101fe20000004100 */
[----:B-----5:R-:W-:Y:S01]  /*13b30*/  R2UR UR4, R49 ;  /* 0x00000000310472ca */ /* 0x020fe200000e0000 */
[----:B------:R-:W-:Y:S01]  /*13b40*/  HADD2.F32 R98, -RZ, R98.H0_H0 ;  /* 0x20000062ff627230 */ /* 0x000fe20000004100 */
[----:B------:R-:W-:Y:S01]  /*13b50*/  SHF.R.S32.HI R25, RZ, 0x1f, R0 ;  /* 0x0000001fff197819 */ /* 0x000fe20000011400 */
[----:B------:R-:W-:Y:S01]  /*13b60*/  IMAD.SHL.U32 R3, R0, 0x8, RZ ;  /* 0x0000000800037824 */ /* 0x000fe200078e00ff */
[----:B------:R-:W-:Y:S02]  /*13b70*/  LOP3.LUT R24, R45, 0x38, R16, 0xf8, !PT ;  /* 0x000000382d187812 */ /* 0x000fe400078ef810 */
[----:B------:R-:W-:Y:S02]  /*13b80*/  LEA.HI R25, R25, R0, RZ, 0x3 ;  /* 0x0000000019197211 */ /* 0x000fe400078f18ff */
[----:B------:R-:W-:-:S02]  /*13b90*/  LOP3.LUT R0, R45, 0x38, R3, 0xf8, !PT ;  /* 0x000000382d007812 */ /* 0x000fc400078ef803 */
[----:B------:R-:W-:Y:S01]  /*13ba0*/  LOP3.LUT R24, R46, R24, R47, 0xf6, !PT ;  /* 0x000000182e187212 */ /* 0x000fe200078ef62f */
[----:B------:R-:W-:Y:S01]  /*13bb0*/  IMAD.SHL.U32 R25, R25, 0x400, RZ ;  /* 0x0000040019197824 */ /* 0x000fe200078e00ff */
[----:B------:R-:W-:Y:S02]  /*13bc0*/  LOP3.LUT R0, R0, R47, RZ, 0x3c, !PT ;  /* 0x0000002f00007212 */ /* 0x000fe400078e3cff */
[----:B------:R-:W-:Y:S02]  /*13bd0*/  LEA R48, R24, UR4, 0x1 ;  /* 0x0000000418307c11 */ /* 0x000fe4000f8e08ff */
[----:B------:R-:W-:Y:S02]  /*13be0*/  LOP3.LUT R3, R25, 0x7fffe000, RZ, 0xc0, !PT ;  /* 0x7fffe00019037812 */ /* 0x000fe400078ec0ff */
[----:B------:R-:W-:Y:S01]  /*13bf0*/  SHF.R.U32.HI R32, RZ, 0x10, R9 ;  /* 0x00000010ff207819 */ /* 0x000fe20000011609 */
[----:B------:R-:W0:Y:S01]  /*13c00*/  LDS.128 R24, [R48] ;  /* 0x0000000030187984 */ /* 0x000e220000000c00 */
[----:B------:R-:W-:-:S02]  /*13c10*/  IADD3 R3, R0, R3, R46 ;  /* 0x0000000300037210 */ /* 0x000fc40007ffe02e */
[----:B------:R-:W-:Y:S01]  /*13c20*/  SHF.R.U64 R43, R12, 0x10, R13 ;  /* 0x000000100c2b7819 */ /* 0x000fe2000000120d */
[----:B------:R-:W-:Y:S01]  /*13c30*/  HADD2.F32 R32, -RZ, R32.H0_H0 ;  /* 0x20000020ff207230 */ /* 0x000fe20000004100 */
[--C-:B------:R-:W-:Y:S01]  /*13c40*/  SHF.R.U64 R42, R14, 0x10, R15.reuse ;  /* 0x000000100e2a7819 */ /* 0x100fe2000000120f */
[----:B------:R-:W-:Y:S01]  /*13c50*/  IMAD R3, R3, 0x2, R22 ;  /* 0x0000000203037824 */ /* 0x000fe200078e0216 */
[----:B------:R-:W-:Y:S01]  /*13c60*/  SHF.R.U32.HI R41, RZ, 0x10, R15 ;  /* 0x00000010ff297819 */ /* 0x000fe2000001160f */
[--C-:B------:R-:W-:Y:S01]  /*13c70*/  HADD2.F32 R15, -RZ, R99.reuse.H1_H1 ;  /* 0x30000063ff0f7230 */ /* 0x100fe20000004100 */
[----:B------:R-:W-:Y:S01]  /*13c80*/  SHF.R.U32.HI R34, RZ, 0x10, R13 ;  /* 0x00000010ff227819 */ /* 0x000fe2000001160d */
[----:B------:R-:W-:Y:S01]  /*13c90*/  HADD2.F32 R99, -RZ, R99.H0_H0 ;  /* 0x20000063ff637230 */ /* 0x000fe20000004100 */
[----:B------:R-:W2:Y:S01]  /*13ca0*/  LDS.128 R28, [R3+0x14400] ;  /* 0x01440000031c7984 */ /* 0x000ea20000000c00 */
[----:B------:R-:W-:Y:S02]  /*13cb0*/  SHF.R.U64 R40, R8, 0x10, R9 ;  /* 0x0000001008287819 */ /* 0x000fe40000001209 */
[----:B------:R-:W-:-:S02]  /*13cc0*/  SHF.R.U64 R39, R10, 0x10, R11 ;  /* 0x000000100a277819 */ /* 0x000fc4000000120b */
[----:B------:R-:W-:Y:S01]  /*13cd0*/  SHF.R.U32.HI R38, RZ, 0x10, R11 ;  /* 0x00000010ff267819 */ /* 0x000fe2000001160b */
[--C-:B0-----:R-:W-:Y:S02]  /*13ce0*/  HADD2.F32 R8, -RZ, R25.reuse.H0_H0 ;  /* 0x20000019ff087230 */ /* 0x101fe40000004100 */
[----:B------:R-:W-:Y:S02]  /*13cf0*/  HADD2.F32 R25, -RZ, R25.H1_H1 ;  /* 0x30000019ff197230 */ /* 0x000fe40000004100 */
[----:B------:R-:W-:Y:S02]  /*13d00*/  HADD2.F32 R0, -RZ, R24.H0_H0 ;  /* 0x20000018ff007230 */ /* 0x000fe40000004100 */
[----:B------:R-:W-:Y:S02]  /*13d10*/  HADD2.F32 R9, -RZ, R26.H0_H0 ;  /* 0x2000001aff097230 */ /* 0x000fe40000004100 */
[--C-:B------:R-:W-:Y:S02]  /*13d20*/  HADD2.F32 R10, -RZ, R27.reuse.H0_H0 ;  /* 0x2000001bff0a7230 */ /* 0x100fe40000004100 */
[----:B------:R-:W-:-:S02]  /*13d30*/  HADD2.F32 R27, -RZ, R27.H1_H1 ;  /* 0x3000001bff1b7230 */ /* 0x000fc40000004100 */
[--C-:B--2---:R-:W-:Y:S02]  /*13d40*/  HADD2.F32 R12, -RZ, R29.reuse.H0_H0 ;  /* 0x2000001dff0c7230 */ /* 0x104fe40000004100 */
        /* <DEDUP_REMOVED lines=8> */
[----:B------:R-:W-:Y:S01]  /*13dd0*/  FMUL.FTZ R15, R11, R98 ;  /* 0x000000620b0f7220 */ /* 0x000fe20000410000 */
[-C--:B------:R-:W-:Y:S01]  /*13de0*/  FMUL.FTZ R8, R29, R12.reuse ;  /* 0x0000000c1d087220 */ /* 0x080fe20000410000 */
[----:B------:R-:W-:Y:S01]  /*13df0*/  FFMA.FTZ R34, R25, R12, -R34 ;  /* 0x0000000c19227223 */ /* 0x000fe20000010822 */
[----:B------:R-:W-:-:S02]  /*13e00*/  HADD2.F32 R13, -RZ, R30.H0_H0 ;  /* 0x2000001eff0d7230 */ /* 0x000fc40000004100 */
[-C--:B------:R-:W-:Y:S01]  /*13e10*/  FMUL.FTZ R11, R11, R99.reuse ;  /* 0x000000630b0b7220 */ /* 0x080fe20000410000 */
[----:B------:R-:W-:Y:S02]  /*13e20*/  HADD2.F32 R12, -RZ, R97.H0_H0 ;  /* 0x20000061ff0c7230 */ /* 0x000fe40000004100 */
[----:B------:R-:W-:Y:S01]  /*13e30*/  FFMA.FTZ R32, R25, R32, R8 ;  /* 0x0000002019207223 */ /* 0x000fe20000010008 */
[C---:B------:R-:W-:Y:S01]  /*13e40*/  FFMA.FTZ R99, R0.reuse, R99, -R15 ;  /* 0x0000006300637223 */ /* 0x040fe2000001080f */
[--C-:B------:R-:W-:Y:S02]  /*13e50*/  HADD2.F32 R8, -RZ, R100.reuse.H0_H0 ;  /* 0x20000064ff087230 */ /* 0x100fe40000004100 */
[----:B------:R-:W-:Y:S01]  /*13e60*/  FFMA.FTZ R98, R0, R98, R11 ;  /* 0x0000006200627223 */ /* 0x000fe2000001000b */
[----:B------:R-:W-:Y:S01]  /*13e70*/  FMUL.FTZ R0, R13, R12 ;  /* 0x0000000c0d007220 */ /* 0x000fe20000410000 */
[----:B------:R-:W-:Y:S02]  /*13e80*/  HADD2.F32 R14, -RZ, R31.H0_H0 ;  /* 0x2000001fff0e7230 */ /* 0x000fe40000004100 */
[----:B------:R-:W-:-:S02]  /*13e90*/  HADD2.F32 R11, -RZ, R100.H1_H1 ;  /* 0x30000064ff0b7230 */ /* 0x000fc40000004100 */
[-C--:B------:R-:W-:Y:S01]  /*13ea0*/  FMUL.FTZ R36, R13, R8.reuse ;  /* 0x000000080d247220 */ /* 0x080fe20000410000 */
[----:B------:R-:W-:Y:S02]  /*13eb0*/  HADD2.F32 R97, -RZ, R97.H1_H1 ;  /* 0x30000061ff617230 */ /* 0x000fe40000004100 */
[----:B------:R-:W-:Y:S01]  /*13ec0*/  FFMA.FTZ R29, R9, R8, -R0 ;  /* 0x00000008091d7223 */ /* 0x000fe20000010800 */
[----:B------:R-:W-:Y:S02]  /*13ed0*/  HADD2.F32 R8, -RZ, R38.H0_H0 ;  /* 0x20000026ff087230 */ /* 0x000fe40000004100 */
[C---:B------:R-:W-:Y:S01]  /*13ee0*/  FMUL.FTZ R38, R14.reuse, R11 ;  /* 0x0000000b0e267220 */ /* 0x040fe20000410000 */
[----:B------:R-:W-:Y:S02]  /*13ef0*/  HADD2.F32 R31, -RZ, R31.H1_H1 ;  /* 0x3000001fff1f7230 */ /* 0x000fe40000004100 */
[----:B------:R-:W-:Y:S01]  /*13f00*/  FMUL.FTZ R13, R14, R97 ;  /* 0x000000610e0d7220 */ /* 0x000fe20000410000 */
[----:B------:R-:W-:-:S02]  /*13f10*/  HADD2.F32 R0, -RZ, R41.H0_H0 ;  /* 0x20000029ff007230 */ /* 0x000fc40000004100 */
[----:B------:R-:W-:Y:S01]  /*13f20*/  FFMA.FTZ R14, R9, R12, R36 ;  /* 0x0000000c090e7223 */ /* 0x000fe20000010024 */
[C---:B------:R-:W-:Y:S01]  /*13f30*/  FFMA.FTZ R38, R10.reuse, R97, R38 ;  /* 0x000000610a267223 */ /* 0x040fe20000010026 */
[----:B------:R-:W-:Y:S01]  /*13f40*/  FFMA.FTZ R12, R10, R11, -R13 ;  /* 0x0000000b0a0c7223 */ /* 0x000fe2000001080d */
[----:B------:R-:W-:Y:S02]  /*13f50*/  HADD2.F32 R28, -RZ, R28.H1_H1 ;  /* 0x3000001cff1c7230 */ /* 0x000fe40000004100 */
[C---:B------:R-:W-:Y:S01]  /*13f60*/  FMUL.FTZ R36, R31.reuse, R8 ;  /* 0x000000081f247220 */ /* 0x040fe20000410000 */
[----:B------:R-:W-:Y:S02]  /*13f70*/  HADD2.F32 R30, -RZ, R30.H1_H1 ;  /* 0x3000001eff1e7230 */ /* 0x000fe40000004100 */
[-C--:B------:R-:W-:Y:S01]  /*13f80*/  FMUL.FTZ R10, R31, R0.reuse ;  /* 0x000000001f0a7220 */ /* 0x080fe20000410000 */
[----:B------:R-:W-:Y:S02]  /*13f90*/  HADD2.F32 R13, -RZ, R40.H0_H0 ;  /* 0x20000028ff0d7230 */ /* 0x000fe40000004100 */
[----:B------:R-:W-:Y:S01]  /*13fa0*/  FFMA.FTZ R31, R27, R0, -R36 ;  /* 0x000000001b1f7223 */ /* 0x000fe20000010824 */
[----:B------:R-:W-:-:S02]  /*13fb0*/  HADD2.F32 R15, -RZ, R39.H0_H0 ;  /* 0x20000027ff0f7230 */ /* 0x000fc40000004100 */
[----:B------:R-:W-:Y:S01]  /*13fc0*/  FFMA.FTZ R33, R27, R8, R10 ;  /* 0x000000081b217223 */ /* 0x000fe2000001000a */
[----:B------:R-:W-:Y:S02]  /*13fd0*/  HADD2.F32 R9, -RZ, R43.H0_H0 ;  /* 0x2000002bff097230 */ /* 0x000fe40000004100 */
[----:B------:R-:W-:Y:S01]  /*13fe0*/  FMUL.FTZ R25, R28, R13 ;  /* 0x0000000d1c197220 */ /* 0x000fe20000410000 */
[----:B------:R-:W-:Y:S02]  /*13ff0*/  HADD2.F32 R11, -RZ, R42.H0_H0 ;  /* 0x2000002aff0b7230 */ /* 0x000fe40000004100 */
[----:B------:R-:W-:Y:S01]  /*14000*/  FMUL.FTZ R27, R30, R15 ;  /* 0x0000000f1e1b7220 */ /* 0x000fe20000410000 */
[----:B------:R-:W-:Y:S02]  /*14010*/  HADD2.F32 R24, -RZ, R24.H1_H1 ;  /* 0x30000018ff187230 */ /* 0x000fe40000004100 */
[----:B------:R-:W-:Y:S01]  /*14020*/  FMUL.FTZ R28, R28, R9 ;  /* 0x000000091c1c7220 */ /* 0x000fe20000410000 */
[----:B------:R-:W-:-:S02]  /*14030*/  HADD2.F32 R26, -RZ, R26.H1_H1 ;  /* 0x3000001aff1a7230 */ /* 0x000fc40000004100 */
[----:B------:R-:W-:Y:S01]  /*14040*/  FMUL.FTZ R30, R30, R11 ;  /* 0x0000000b1e1e7220 */ /* 0x000fe20000410000 */
[C---:B------:R-:W-:Y:S01]  /*14050*/  FFMA.FTZ R8, R24.reuse, R9, -R25 ;  /* 0x0000000918087223 */ /* 0x040fe20000010819 */
[----:B------:R-:W-:Y:S01]  /*14060*/  FFMA.FTZ R25, R24, R13, R28 ;  /* 0x0000000d18197223 */ /* 0x000fe2000001001c */
[C---:B------:R-:W-:Y:S01]  /*14070*/  FFMA.FTZ R10, R26.reuse, R11, -R27 ;  /* 0x0000000b1a0a7223 */ /* 0x040fe2000001081b */
[----:B------:R-:W-:Y:S01]  /*14080*/  FFMA.FTZ R27, R26, R15, R30 ;  /* 0x0000000f1a1b7223 */ /* 0x000fe2000001001e */
[----:B------:R-:W-:Y:S02]  /*14090*/  F2FP.F16.F32.PACK_AB R11, R31, R12 ;  /* 0x0000000c1f0b723e */ /* 0x000fe400000000ff */
        /* <DEDUP_REMOVED lines=9> */
.L_x_2893:
[----:B------:R-:W-:Y:S05]  /*14130*/  BSYNC B1 ;  /* 0x0000000000017941 */ /* 0x000fea0003800000 */
.L_x_2892:
[----:B------:R-:W-:Y:S05]  /*14140*/  @P1 BRA `(.L_x_2859) ;  /* 0x0000000400981947 */ /* 0x000fea0003800000 */
[----:B------:R-:W-:Y:S01]  /*14150*/  LEA.HI R44, R44, R85, RZ, 0x1d ;  /* 0x000000552c2c7211 */ /* 0x000fe200078fe8ff */
[--C-:B------:R-:W-:Y:S01]  /*14160*/  HADD2.F32 R25, -RZ, R91.reuse.H1_H1 ;  /* 0x3000005bff197230 */ /* 0x100fe20000004100 */
[----:B------:R-:W-:Y:S01]  /*14170*/  LOP3.LUT R0, R45, 0x38, R21, 0xf8, !PT ;  /* 0x000000382d007812 */ /* 0x000fe200078ef815 */
[--C-:B------:R-:W-:Y:S01]  /*14180*/  HADD2.F32 R27, -RZ, R90.reuse.H1_H1 ;  /* 0x3000005aff1b7230 */ /* 0x100fe20000004100 */
[----:B--2---:R-:W-:Y:S01]  /*14190*/  SHF.R.S32.HI R3, RZ, 0x1f, R44 ;  /* 0x0000001fff037819 */ /* 0x004fe2000001142c */
[----:B------:R-:W-:Y:S01]  /*141a0*/  HADD2.F32 R90, -RZ, R90.H0_H0 ;  /* 0x2000005aff5a7230 */ /* 0x000fe20000004100 */
[----:B------:R-:W-:Y:S01]  /*141b0*/  LOP3.LUT R8, R0, R47, RZ, 0x3c, !PT ;  /* 0x0000002f00087212 */ /* 0x000fe200078e3cff */
[----:B------:R-:W-:Y:S01]  /*141c0*/  IMAD.SHL.U32 R0, R44, 0x8, RZ ;  /* 0x000000082c007824 */ /* 0x000fe200078e00ff */
[----:B------:R-:W-:Y:S01]  /*141d0*/  LEA.HI R3, R3, R44, RZ, 0x3 ;  /* 0x0000002c03037211 */ /* 0x000fe200078f18ff */
[----:B------:R-:W-:Y:S01]  /*141e0*/  HADD2.F32 R91, -RZ, R91.H0_H0 ;  /* 0x2000005bff5b7230 */ /* 0x000fe20000004100 */
[----:B------:R-:W-:-:S02]  /*141f0*/  LEA.HI R20, R20, R213, RZ, 0x6 ;  /* 0x000000d514147211 */ /* 0x000fc400078f30ff */
[----:B------:R-:W-:Y:S01]  /*14200*/  LOP3.LUT R0, R45, 0x38, R0, 0xf8, !PT ;  /* 0x000000382d007812 */ /* 0x000fe200078ef800 */
[----:B------:R-:W-:Y:S01]  /*14210*/  IMAD.SHL.U32 R3, R3, 0x400, RZ ;  /* 0x0000040003037824 */ /* 0x000fe200078e00ff */
[----:B-----5:R-:W-:Y:S02]  /*14220*/  R2UR UR4, R49 ;  /* 0x00000000310472ca */ /* 0x020fe400000e0000 */
[----:B------:R-:W-:Y:S02]  /*14230*/  LOP3.LUT R0, R0, R47, RZ, 0x3c, !PT ;  /* 0x0000002f00007212 */ /* 0x000fe400078e3cff */
[----:B------:R-:W-:Y:S02]  /*14240*/  LOP3.LUT R3, R3, 0x7fffe000, RZ, 0xc0, !PT ;  /* 0x7fffe00003037812 */ /* 0x000fe400078ec0ff */
[----:B------:R-:W-:Y:S02]  /*14250*/  SHF.L.U32 R20, R20, 0x7, RZ ;  /* 0x0000000714147819 */ /* 0x000fe400000006ff */
[----:B------:R-:W-:-:S02]  /*14260*/  IADD3 R3, R0, R3, R46 ;  /* 0x0000000300037210 */ /* 0x000fc40007ffe02e */
[----:B------:R-:W-:Y:S02]  /*14270*/  LOP3.LUT R9, R20, 0xffffe000, RZ, 0xc0, !PT ;  /* 0xffffe00014097812 */ /* 0x000fe400078ec0ff */
[----:B------:R-:W-:Y:S01]  /*14280*/  SHF.R.U32.HI R26, RZ, 0x10, R5 ;  /* 0x00000010ff1a7819 */ /* 0x000fe20000011605 */
[----:B------:R-:W-:Y:S01]  /*14290*/  IMAD R3, R3, 0x2, R22 ;  /* 0x0000000203037824 */ /* 0x000fe200078e0216 */
[----:B------:R-:W-:Y:S02]  /*142a0*/  IADD3 R8, R8, R9, R46 ;  /* 0x0000000908087210 */ /* 0x000fe40007ffe02e */
[--C-:B------:R-:W-:Y:S01]  /*142b0*/  SHF.R.U64 R36, R72, 0x10, R73.reuse ;  /* 0x0000001048247819 */ /* 0x100fe20000001249 */
[----:B------:R-:W-:Y:S01]  /*142c0*/  HADD2.F32 R26, -RZ, R26.H0_H0 ;  /* 0x2000001aff1a7230 */ /* 0x000fe20000004100 */
[----:B------:R-:W-:Y:S01]  /*142d0*/  LEA R37, R8, UR4, 0x1 ;  /* 0x0000000408257c11 */ /* 0x000fe2000f8e08ff */
[----:B------:R-:W2:Y:S01]  /*142e0*/  LDS.128 R12, [R3+0x14400] ;  /* 0x01440000030c7984 */ /* 0x000ea20000000c00 */
[----:B------:R-:W-:-:S02]  /*142f0*/  SHF.R.U32.HI R72, RZ, 0x10, R73 ;  /* 0x00000010ff487819 */ /* 0x000fc40000011649 */
[----:B0-----:R-:W-:Y:S01]  /*14300*/  SHF.R.U64 R34, R4, 0x10, R5 ;  /* 0x0000001004227819 */ /* 0x001fe20000001205 */
[----:B------:R-:W0:Y:S01]  /*14310*/  LDS.128 R8, [R37] ;  /* 0x0000000025087984 */ /* 0x000e220000000c00 */
[--C-:B------:R-:W-:Y:S02]  /*14320*/  SHF.R.U64 R33, R6, 0x10, R7.reuse ;  /* 0x0000001006217819 */ /* 0x100fe40000001207 */
[----:B------:R-:W-:Y:S02]  /*14330*/  SHF.R.U32.HI R32, RZ, 0x10, R7 ;  /* 0x00000010ff207819 */ /* 0x000fe40000011607 */
[--C-:B------:R-:W-:Y:S02]  /*14340*/  SHF.R.U64 R35, R74, 0x10, R75.reuse ;  /* 0x000000104a237819 */ /* 0x100fe4000000124b */
[----:B------:R-:W-:Y:S01]  /*14350*/  SHF.R.U32.HI R74, RZ, 0x10, R75 ;  /* 0x00000010ff4a7819 */ /* 0x000fe2000001164b */
[--C-:B--2---:R-:W-:Y:S02]  /*14360*/  HADD2.F32 R20, -RZ, R13.reuse.H0_H0 ;  /* 0x2000000dff147230 */ /* 0x104fe40000004100 */
[----:B------:R-:W-:-:S02]  /*14370*/  HADD2.F32 R13, -RZ, R13.H1_H1 ;  /* 0x3000000dff0d7230 */ /* 0x000fc40000004100 */
[--C-:B0-----:R-:W-:Y:S02]  /*14380*/  HADD2.F32 R4, -RZ, R9.reuse.H0_H0 ;  /* 0x20000009ff047230 */ /* 0x101fe40000004100 */
[C---:B------:R-:W-:Y:S01]  /*14390*/  FMUL.FTZ R29, R20.reuse, R27 ;  /* 0x0000001b141d7220 */ /* 0x040fe20000410000 */
[-C--:B------:R-:W-:Y:S01]  /*143a0*/  FMUL.FTZ R31, R20, R25.reuse ;  /* 0x00000019141f7220 */ /* 0x080fe20000410000 */
[----:B------:R-:W-:Y:S02]  /*143b0*/  HADD2.F32 R20, -RZ, R72.H0_H0 ;  /* 0x20000048ff147230 */ /* 0x000fe40000004100 */
[----:B------:R-:W-:Y:S01]  /*143c0*/  FMUL.FTZ R28, R13, R26 ;  /* 0x0000001a0d1c7220 */ /* 0x000fe20000410000 */
[----:B------:R-:W-:Y:S02]  /*143d0*/  HADD2.F32 R9, -RZ, R9.H1_H1 ;  /* 0x30000009ff097230 */ /* 0x000fe40000004100 */
[----:B------:R-:W-:Y:S01]  /*143e0*/  FFMA.FTZ R29, R4, R25, -R29 ;  /* 0x00000019041d7223 */ /* 0x000fe2000001081d */
[----:B------:R-:W-:-:S02]  /*143f0*/  HADD2.F32 R7, -RZ, R12.H0_H0 ;  /* 0x2000000cff077230 */ /* 0x000fc40000004100 */
[----:B------:R-:W-:Y:S01]  /*14400*/  FFMA.FTZ R31, R4, R27, R31 ;  /* 0x0000001b041f7223 */ /* 0x000fe2000001001f */
[-C--:B------:R-:W-:Y:S01]  /*14410*/  FMUL.FTZ R4, R13, R20.reuse ;  /* 0x000000140d047220 */ /* 0x080fe20000410000 */
[----:B------:R-:W-:Y:S02]  /*14420*/  HADD2.F32 R0, -RZ, R8.H0_H0 ;  /* 0x20000008ff007230 */ /* 0x000fe40000004100 */
[----:B------:R-:W-:Y:S01]  /*14430*/  FFMA.FTZ R28, R9, R20, -R28 ;  /* 0x00000014091c7223 */ /* 0x000fe2000001081c */
[C---:B------:R-:W-:Y:S01]  /*14440*/  FMUL.FTZ R13, R7.reuse, R90 ;  /* 0x0000005a070d7220 */ /* 0x040fe20000410000 */
[----:B------:R-:W-:Y:S02]  /*14450*/  HADD2.F32 R21, -RZ, R14.H0_H0 ;  /* 0x2000000eff157230 */ /* 0x000fe40000004100 */
[----:B------:R-:W-:Y:S01]  /*14460*/  FMUL.FTZ R7, R7, R91 ;  /* 0x0000005b07077220 */ /* 0x000fe20000410000 */
[----:B------:R-:W-:Y:S02]  /*14470*/  HADD2.F32 R20, -RZ, R88.H0_H0 ;  /* 0x20000058ff147230 */ /* 0x000fe40000004100 */
[----:B------:R-:W-:Y:S01]  /*14480*/  FFMA.FTZ R26, R9, R26, R4 ;  /* 0x0000001a091a7223 */ /* 0x000fe20000010004 */
[----:B------:R-:W-:-:S02]  /*14490*/  HADD2.F32 R4, -RZ, R92.H0_H0 ;  /* 0x2000005cff047230 */ /* 0x000fc40000004100 */
[C---:B------:R-:W-:Y:S01]  /*144a0*/  FFMA.FTZ R91, R0.reuse, R91, -R13 ;  /* 0x0000005b005b7223 */ /* 0x040fe2000001080d */
[----:B------:R-:W-:Y:S02]  /*144b0*/  HADD2.F32 R5, -RZ, R10.H0_H0 ;  /* 0x2000000aff057230 */ /* 0x000fe40000004100 */
[----:B------:R-:W-:Y:S01]  /*144c0*/  FFMA.FTZ R90, R0, R90, R7 ;  /* 0x0000005a005a7223 */ /* 0x000fe20000010007 */
[----:B------:R-:W-:Y:S02]  /*144d0*/  HADD2.F32 R24, -RZ, R15.H0_H0 ;  /* 0x2000000fff187230 */ /* 0x000fe40000004100 */
[C---:B------:R-:W-:Y:S01]  /*144e0*/  FMUL.FTZ R0, R21.reuse, R20 ;  /* 0x0000001415007220 */ /* 0x040fe20000410000 */
[----:B------:R-:W-:Y:S02]  /*144f0*/  HADD2.F32 R9, -RZ, R88.H1_H1 ;  /* 0x30000058ff097230 */ /* 0x000fe40000004100 */
[----:B------:R-:W-:Y:S01]  /*14500*/  FMUL.FTZ R30, R21, R4 ;  /* 0x00000004151e7220 */ /* 0x000fe20000410000 */
[----:B------:R-:W-:-:S02]  /*14510*/  HADD2.F32 R7, -RZ, R92.H1_H1 ;  /* 0x3000005cff077230 */ /* 0x000fc40000004100 */
[C---:B------:R-:W-:Y:S01]  /*14520*/  FFMA.FTZ R21, R5.reuse, R4, -R0 ;  /* 0x0000000405157223 */ /* 0x040fe20000010800 */
[----:B------:R-:W-:Y:S02]  /*14530*/  HADD2.F32 R6, -RZ, R11.H0_H0 ;  /* 0x2000000bff067230 */ /* 0x000fe40000004100 */
[C---:B------:R-:W-:Y:S01]  /*14540*/  FMUL.FTZ R13, R24.reuse, R9 ;  /* 0x00000009180d7220 */ /* 0x040fe20000410000 */
[----:B------:R-:W-:Y:S02]  /*14550*/  HADD2.F32 R15, -RZ, R15.H1_H1 ;  /* 0x3000000fff0f7230 */ /* 0x000fe40000004100 */
[----:B------:R-:W-:Y:S01]  /*14560*/  FMUL.FTZ R24, R24, R7 ;  /* 0x0000000718187220 */ /* 0x000fe20000410000 */
[----:B------:R-:W-:Y:S02]  /*14570*/  HADD2.F32 R4, -RZ, R32.H0_H0 ;  /* 0x20000020ff047230 */ /* 0x000fe40000004100 */
[----:B------:R-:W-:Y:S01]  /*14580*/  FFMA.FTZ R30, R5, R20, R30 ;  /* 0x00000014051e7223 */ /* 0x000fe2000001001e */
[----:B------:R-:W-:-:S02]  /*14590*/  HADD2.F32 R0, -RZ, R74.H0_H0 ;  /* 0x2000004aff007230 */ /* 0x000fc40000004100 */
[C---:B------:R-:W-:Y:S01]  /*145a0*/  FFMA.FTZ R20, R6.reuse, R7, -R13 ;  /* 0x0000000706147223 */ /* 0x040fe2000001080d */
[----:B------:R-:W-:Y:S02]  /*145b0*/  HADD2.F32 R11, -RZ, R11.H1_H1 ;  /* 0x3000000bff0b7230 */ /* 0x000fe40000004100 */
[----:B------:R-:W-:Y:S01]  /*145c0*/  FFMA.FTZ R24, R6, R9, R24 ;  /* 0x0000000906187223 */ /* 0x000fe20000010018 */
        /* <DEDUP_REMOVED lines=30> */
.L_x_2859:
[----:B------:R-:W-:Y:S05]  /*147b0*/  BSYNC B0 ;  /* 0x0000000000007941 */ /* 0x000fea0003800000 */
.L_x_2819:
[----:B------:R-:W-:Y:S01]  /*147c0*/  @!PT LDS RZ, [RZ] ;  /* 0x00000000fffff984 */ /* 0x000fe20000000800 */
[----:B------:R-:W-:Y:S01]  /*147d0*/  @!PT LDS RZ, [RZ] ;  /* 0x00000000fffff984 */ /* 0x000fe20000000800 */
[----:B------:R-:W-:Y:S01]  /*147e0*/  @!PT LDS RZ, [RZ] ;  /* 0x00000000fffff984 */ /* 0x000fe20000000800 */
[----:B------:R-:W-:Y:S01]  /*147f0*/  @!PT LDS RZ, [RZ] ;  /* 0x00000000fffff984 */ /* 0x000fe20000000800 */
[----:B------:R0:W-:Y:S06]  /*14800*/  MEMBAR.ALL.CTA ;  /* 0x0000000000007992 */ /* 0x0001ec0000008000 */
[----:B0-----:R-:W0:Y:S01]  /*14810*/  FENCE.VIEW.ASYNC.S ;  /* 0x00000000000073c6 */ /* 0x001e220000000000 */
[----:B------:R-:W-:Y:S05]  /*14820*/  WARPSYNC.ALL ;  /* 0x0000000000007948 */ /* 0x000fea0003800000 */
[----:B0-----:R-:W-:Y:S06]  /*14830*/  BAR.SYNC.DEFER_BLOCKING 0xd, 0x100 ;  /* 0x0344000000007b1d */ /* 0x001fec0000010000 */
.L_x_2817:
[----:B------:R-:W2:Y:S02]  /*14840*/  LDL R0, [R1+0x5c] ;  /* 0x00005c0001007983 */ /* 0x000ea40000100800 */
[----:B--2---:R-:W-:-:S13]  /*14850*/  R2UR UR4, R0 ;  /* 0x00000000000472ca */ /* 0x004fda00000e0000 */
[----:B------:R-:W-:-:S04]  /*14860*/  MOV R0, UR4 ;  /* 0x0000000400007c02 */ /* 0x000fc80008000f00 */
[----:B------:R-:W-:-:S13]  /*14870*/  ISETP.NE.AND P0, PT, R0, 0x3, PT ;  /* 0x000000030000780c */ /* 0x000fda0003f05270 */
[----:B------:R-:W-:Y:S05]  /*14880*/  @!P0 BRA `(.L_x_2894) ;  /* 0x0000000000048947 */ /* 0x000fea0003800000 */
[----:B------:R-:W-:Y:S01]  /*14890*/  BPT.TRAP 0x1 ;  /* 0x000000040000795c */ /* 0x000fe20000300000 */
.L_x_2894:
[----:B------:R-:W-:Y:S01]  /*148a0*/  IMAD R0, R219, 0x8, R22 ;  /* 0x00000008db007824 */ /* 0x000fe200078e0216 */
[----:B01-3--:R-:W-:-:S04]  /*148b0*/  SHF.L.U32 R3, R224, 0x1f, RZ ;  /* 0x0000001fe0037819 */ /* 0x00bfc800000006ff */
[----:B------:R0:W1:Y:S01]  /*148c0*/  SYNCS.PHASECHK.TRANS64.TRYWAIT P1, [R0+URZ+0x38830], R3 ;  /* 0x03883003000075a7 */ /* 0x000062000802017f */
[----:B------:R-:W-:Y:S05]  /*148d0*/  @!P0 BRA `(.L_x_2895) ;  /* 0x0000000000048947 */ /* 0x000fea0003800000 */
[----:B------:R-:W-:Y:S01]  /*148e0*/  BPT.TRAP 0x1 ;  /* 0x000000040000795c */ /* 0x000fe20000300000 */
.L_x_2895:
[----:B-1----:R-:W-:Y:S05]  /*148f0*/  @P1 BRA `(.L_x_2896) ;  /* 0x0000000000081947 */ /* 0x002fea0003800000 */
[----:B------:R-:W1:Y:S02]  /*14900*/  SYNCS.PHASECHK.TRANS64.TRYWAIT P1, [R0+URZ+0x38830], R3 ;  /* 0x03883003000075a7 */ /* 0x000e64000802017f */
[----:B-1----:R-:W-:Y:S05]  /*14910*/  @!P1 BRA `(.L_x_2897) ;  /* 0x000001c4005c9947 */ /* 0x002fea0003800000 */
.L_x_2896:
[----:B------:R-:W-:Y:S05]  /*14920*/  WARPSYNC.ALL ;  /* 0x0000000000007948 */ /* 0x000fea0003800000 */
[----:B01----:R-:W-:Y:S01]  /*14930*/  VIADD R3, R22, 0x24400 ;  /* 0x0002440016037836 */ /* 0x003fe20000000000 */
[----:B------:R-:W-:Y:S01]  /*14940*/  R2UR UR20, R84 ;  /* 0x00000000541472ca */ /* 0x000fe200000e0000 */
[----:B------:R-:W-:Y:S01]  /*14950*/  IMAD.MOV.U32 R5, RZ, RZ, 0x40000040 ;  /* 0x40000040ff057424 */ /* 0x000fe200078e00ff */
[----:B------:R-:W-:Y:S01]  /*14960*/  WARPGROUP.ARRIVE ;  /* 0x00000000000079c5 */ /* 0x000fe20000000000 */
[----:B------:R-:W-:Y:S01]  /*14970*/  UMOV UR25, 0x40000040 ;  /* 0x4000004000197882 */ /* 0x000fe20000000000 */
[----:B------:R-:W-:Y:S01]  /*14980*/  SHF.R.U32.HI R3, RZ, 0x4, R3 ;  /* 0x00000004ff037819 */ /* 0x000fe20000011603 */
[----:B------:R-:W-:Y:S01]  /*14990*/  IMAD.MOV.U32 R7, RZ, RZ, 0x40000040 ;  /* 0x40000040ff077424 */ /* 0x000fe200078e00ff */
[----:B------:R-:W-:Y:S01]  /*149a0*/  R2UR UR27, R5 ;  /* 0x00000000051b72ca */ /* 0x000fe200000e0000 */
[----:B------:R-:W-:Y:S01]  /*149b0*/  UMOV UR17, UR25 ;  /* 0x0000001900117c82 */ /* 0x000fe20008000000 */
[----:B------:R-:W-:Y:S01]  /*149c0*/  LOP3.LUT R3, R3, 0x3fff, RZ, 0xc0, !PT ;  /* 0x00003fff03037812 */ /* 0x000fe200078ec0ff */
[----:B------:R-:W-:Y:S01]  /*149d0*/  UMOV UR5, UR17 ;  /* 0x0000001100057c82 */ /* 0x000fe20008000000 */
[----:B------:R-:W-:Y:S01]  /*149e0*/  R2UR UR7, R7 ;  /* 0x00000000070772ca */ /* 0x000fe200000e0000 */
[----:B------:R-:W-:Y:S01]  /*149f0*/  UMOV UR9, UR17 ;  /* 0x0000001100097c82 */ /* 0x000fe20008000000 */
[----:B------:R-:W-:Y:S01]  /*14a00*/  LOP3.LUT R4, R3, 0x10000, RZ, 0xfc, !PT ;  /* 0x0001000003047812 */ /* 0x000fe200078efcff */
[----:B------:R-:W-:Y:S01]  /*14a10*/  ULOP3.LUT UR20, UR20, 0x10000, URZ, 0xfc, !UPT ;  /* 0x0001000014147892 */ /* 0x000fe2000f8efc3f */
[----:B------:R-:W-:Y:S01]  /*14a20*/  MOV R9, 0x40000040 ;  /* 0x4000004000097802 */ /* 0x000fe20000000f00 */
[----:B------:R-:W-:Y:S01]  /*14a30*/  UMOV UR13, UR17 ;  /* 0x00000011000d7c82 */ /* 0x000fe20008000000 */
[----:B------:R-:W-:Y:S01]  /*14a40*/  R2UR UR15, R7 ;  /* 0x00000000070f72ca */ /* 0x000fe200000e0000 */
[----:B------:R0:W-:Y:S01]  /*14a50*/  STL [R1+0x54], R4 ;  /* 0x0000540401007387 */ /* 0x0001e20000100800 */
[C---:B------:R-:W-:Y:S01]  /*14a60*/  R2UR UR11, R9.reuse ;  /* 0x00000000090b72ca */ /* 0x040fe200000e0000 */
[----:B------:R-:W-:Y:S01]  /*14a70*/  IMAD.MOV.U32 R7, RZ, RZ, 0x40000040 ;  /* 0x40000040ff077424 */ /* 0x000fe200078e00ff */
[----:B------:R-:W-:Y:S01]  /*14a80*/  UMOV UR24, UR20 ;  /* 0x0000001400187c82 */ /* 0x000fe20008000000 */
[----:B------:R-:W-:Y:S01]  /*14a90*/  R2UR UR19, R9 ;  /* 0x00000000091372ca */ /* 0x000fe200000e0000 */
[----:B------:R-:W-:Y:S01]  /*14aa0*/  UMOV UR16, UR24 ;  /* 0x0000001800107c82 */ /* 0x000fe20008000000 */
[----:B----4-:R-:W-:Y:S01]  /*14ab0*/  IMAD.U32 R12, RZ, RZ, UR24 ;  /* 0x00000018ff0c7e24 */ /* 0x010fe2000f8e00ff */
[----:B------:R-:W-:Y:S01]  /*14ac0*/  UMOV UR4, UR16 ;  /* 0x0000001000047c82 */ /* 0x000fe20008000000 */
[----:B------:R-:W-:Y:S01]  /*14ad0*/  UMOV UR8, UR16 ;  /* 0x0000001000087c82 */ /* 0x000fe20008000000 */
[----:B------:R-:W-:Y:S01]  /*14ae0*/  UMOV UR12, UR16 ;  /* 0x00000010000c7c82 */ /* 0x000fe20008000000 */
[----:B0-----:R-:W-:Y:S01]  /*14af0*/  IMAD R4, R219, 0xa00, R4 ;  /* 0x00000a00db047824 */ /* 0x001fe200078e0204 */
[----:B------:R-:W-:Y:S01]  /*14b00*/  MOV R9, 0x40000040 ;  /* 0x4000004000097802 */ /* 0x000fe20000000f00 */
[----:B------:R-:W-:Y:S01]  /*14b10*/  IMAD.U32 R13, RZ, RZ, UR25 ;  /* 0x00000019ff0d7e24 */ /* 0x000fe2000f8e00ff */
[----:B------:R-:W-:Y:S01]  /*14b20*/  UIADD3 UR56, UR20, 0x804, URZ ;  /* 0x0000080414387890 */ /* 0x000fe2000fffe03f */
[C---:B------:R-:W-:Y:S01]  /*14b30*/  VIADD R6, R4.reuse, 0x80 ;  /* 0x0000008004067836 */ /* 0x040fe20000000000 */
[C---:B------:R-:W-:Y:S01]  /*14b40*/  R2UR UR26, R4.reuse ;  /* 0x00000000041a72ca */ /* 0x040fe200000e0000 */
[C---:B------:R-:W-:Y:S01]  /*14b50*/  VIADD R10, R4.reuse, 0x102 ;  /* 0x00000102040a7836 */ /* 0x040fe20000000000 */
[----:B------:R-:W-:Y:S01]  /*14b60*/  IADD3 R8, R4, 0x100, RZ ;  /* 0x0000010004087810 */ /* 0x000fe20007ffe0ff */
[----:B------:R-:W-:Y:S01]  /*14b70*/  IMAD.MOV.U32 R11, RZ, RZ, 0x40000040 ;  /* 0x40000040ff0b7424 */ /* 0x000fe200078e00ff */
[----:B------:R-:W-:Y:S01]  /*14b80*/  R2UR UR6, R6 ;  /* 0x00000000060672ca */ /* 0x000fe200000e0000 */
[----:B------:R-:W-:Y:S01]  /*14b90*/  VIADD R6, R4, 0x180 ;  /* 0x0000018004067836 */ /* 0x000fe20000000000 */
[----:B------:R-:W-:Y:S01]  /*14ba0*/  R2UR UR10, R8 ;  /* 0x00000000080a72ca */ /* 0x000fe200000e0000 */
[----:B------:R-:W-:Y:S01]  /*14bb0*/  VIADD R8, R4, 0x200 ;  /* 0x0000020004087836 */ /* 0x000fe20000000000 */
[----:B------:R0:W-:Y:S01]  /*14bc0*/  STL.64 [R1+0x48], R12 ;  /* 0x0000480c01007387 */ /* 0x0001e20000100a00 */
[----:B------:R-:W-:Y:S01]  /*14bd0*/  UMOV UR57, 0x40000040 ;  /* 0x4000004000397882 */ /* 0x000fe20000000000 */
[----:B------:R-:W-:Y:S01]  /*14be0*/  R2UR UR14, R6 ;  /* 0x00000000060e72ca */ /* 0x000fe200000e0000 */
[----:B------:R-:W-:Y:S01]  /*14bf0*/  UIADD3 UR52, UR20, 0x806, URZ ;  /* 0x0000080614347890 */ /* 0x000fe2000fffe03f */
[----:B------:R-:W-:Y:S01]  /*14c00*/  R2UR UR18, R8 ;  /* 0x00000000081272ca */ /* 0x000fe200000e0000 */
[----:B------:R-:W-:Y:S01]  /*14c10*/  HGMMA.64x16x16.F32 R56, gdesc[UR24], RZ, !UPT, gsb0 ;  /* 0x00200000183879f0 */ /* 0x000fe2000c0008ff */
[C---:B------:R-:W-:Y:S01]  /*14c20*/  IADD3 R6, R4.reuse, 0x2, RZ ;  /* 0x0000000204067810 */ /* 0x040fe20007ffe0ff */
[----:B------:R-:W-:Y:S01]  /*14c30*/  UMOV UR25, 0x40000040 ;  /* 0x4000004000197882 */ /* 0x000fe20000000000 */
[----:B------:R-:W-:Y:S01]  /*14c40*/  R2UR UR27, R7 ;  /* 0x00000000071b72ca */ /* 0x000fe200000e0000 */
[----:B------:R-:W-:Y:S01]  /*14c50*/  VIADD R8, R4, 0x82 ;  /* 0x0000008204087836 */ /* 0x000fe20000000000 */
[----:B------:R-:W-:Y:S01]  /*14c60*/  R2UR UR26, R6 ;  /* 0x00000000061a72ca */ /* 0x000fe200000e0000 */
[----:B------:R-:W-:Y:S01]  /*14c70*/  VIADD R6, R4, 0x182 ;  /* 0x0000018204067836 */ /* 0x000fe20000000000 */
[----:B------:R-:W-:Y:S01]  /*14c80*/  MOV R7, 0x40000040 ;  /* 0x4000004000077802 */ /* 0x000fe20000000f00 */
[----:B0-----:R-:W-:Y:S01]  /*14c90*/  IMAD.U32 R13, RZ, RZ, UR25 ;  /* 0x00000019ff0d7e24 */ /* 0x001fe2000f8e00ff */
[----:B------:R-:W-:Y:S01]  /*14ca0*/  UMOV UR53, 0x40000040 ;  /* 0x4000004000357882 */ /* 0x000fe20000000000 */
        /* <DEDUP_REMOVED lines=8> */
[----:B------:R-:W-:Y:S01]  /*14d30*/  UMOV UR37, 0x40000040 ;  /* 0x4000004000257882 */ /* 0x000fe20000000000 */
[----:B------:R-:W-:-:S02]  /*14d40*/  WARPGROUP.DEPBAR.LE gsb0, 0x0 ;  /* 0x00008000000079c5 */ /* 0x000fc40000010000 */
[----:B-----5:R-:W-:-:S06]  /*14d50*/  WARPGROUP.ARRIVE ;  /* 0x00000000000079c5 */ /* 0x020fcc0000000000 */
[----:B------:R-:W-:Y:S01]  /*14d60*/  HGMMA.64x16x16.F32 R48, gdesc[UR4], RZ, !UPT, gsb0 ;  /* 0x00200000043079f0 */ /* 0x000fe2000c0008ff */
[----:B------:R-:W-:Y:S01]  /*14d70*/  UIADD3 UR4, UR20, 0x2, URZ ;  /* 0x0000000214047890 */ /* 0x000fe2000fffe03f */
[----:B------:R-:W-:Y:S01]  /*14d80*/  R2UR UR6, R8 ;  /* 0x00000000080672ca */ /* 0x000fe200000e0000 */
[----:B------:R-:W-:Y:S01]  /*14d90*/  VIADD R8, R4, 0x202 ;  /* 0x0000020204087836 */ /* 0x000fe20000000000 */
[----:B------:R-:W-:Y:S01]  /*14da0*/  R2UR UR7, R9 ;  /* 0x00000000090772ca */ /* 0x000fe200000e0000 */
[----:B------:R-:W-:-:S03]  /*14db0*/  IMAD.MOV.U32 R9, RZ, RZ, 0x40000040 ;  /* 0x40000040ff097424 */ /* 0x000fc600078e00ff */
[----:B------:R-:W-:Y:S02]  /*14dc0*/  UMOV UR24, UR4 ;  /* 0x0000000400187c82 */ /* 0x000fe40008000000 */
[----:B------:R-:W-:-:S05]  /*14dd0*/  IMAD.U32 R12, RZ, RZ, UR24 ;  /* 0x00000018ff0c7e24 */ /* 0x000fca000f8e00ff */
[----:B------:R0:W-:Y:S01]  /*14de0*/  STL.64 [R1+0x40], R12 ;  /* 0x0000400c01007387 */ /* 0x0001e20000100a00 */
[----:B------:R-:W-:Y:S02]  /*14df0*/  WARPGROUP.DEPBAR.LE gsb0, 0x0 ;  /* 0x00008000000079c5 */ /* 0x000fe40000010000 */
[----:B------:R-:W-:-:S06]  /*14e00*/  WARPGROUP.ARRIVE ;  /* 0x00000000000079c5 */ /* 0x000fcc0000000000 */
[----:B------:R-:W-:Y:S01]  /*14e10*/  HGMMA.64x16x16.F32 R40, gdesc[UR8], RZ, !UPT, gsb0 ;  /* 0x00200000082879f0 */ /* 0x000fe2000c0008ff */
[----:B------:R-:W-:Y:S01]  /*14e20*/  R2UR UR10, R10 ;  /* 0x000000000a0a72ca */ /* 0x000fe200000e0000 */
[----:B------:R-:W-:Y:S01]  /*14e30*/  VIADD R10, R4, 0x104 ;  /* 0x00000104040a7836 */ /* 0x000fe20000000000 */
[----:B------:R-:W-:Y:S01]  /*14e40*/  R2UR UR11, R11 ;  /* 0x000000000b0b72ca */ /* 0x000fe200000e0000 */
[----:B------:R-:W-:Y:S01]  /*14e50*/  IMAD.MOV.U32 R11, RZ, RZ, 0x40000040 ;  /* 0x40000040ff0b7424 */ /* 0x000fe200078e00ff */
[----:B------:R-:W-:Y:S02]  /*14e60*/  WARPGROUP.DEPBAR.LE gsb0, 0x0 ;  /* 0x00008000000079c5 */ /* 0x000fe40000010000 */
[----:B------:R-:W-:-:S06]  /*14e70*/  WARPGROUP.ARRIVE ;  /* 0x00000000000079c5 */ /* 0x000fcc0000000000 */
[----:B------:R-:W-:Y:S01]  /*14e80*/  HGMMA.64x16x16.F32 R32, gdesc[UR12], RZ, !UPT, gsb0 ;  /* 0x002000000c2079f0 */ /* 0x000fe2000c0008ff */
[----:B------:R-:W-:Y:S02]  /*14e90*/  R2UR UR14, R6 ;  /* 0x00000000060e72ca */ /* 0x000fe400000e0000 */
[----:B------:R-:W-:Y:S01]  /*14ea0*/  R2UR UR15, R7 ;  /* 0x00000000070f72ca */ /* 0x000fe200000e0000 */
[----:B------:R-:W-:Y:S01]  /*14eb0*/  IMAD.MOV.U32 R7, RZ, RZ, 0x40000040 ;  /* 0x40000040ff077424 */ /* 0x000fe200078e00ff */
[----:B------:R-:W-:Y:S01]  /*14ec0*/  IADD3 R6, R4, 0x4, RZ ;  /* 0x0000000404067810 */ /* 0x000fe20007ffe0ff */
        /* <DEDUP_REMOVED lines=13> */
[----:B------:R-:W-:-:S02]  /*14fa0*/  R2UR UR19, R9 ;  /* 0x00000000091372ca */ /* 0x000fc400000e0000 */
[----:B------:R-:W-:Y:S01]  /*14fb0*/  MOV R9, 0x40000040 ;  /* 0x4000004000097802 */ /* 0x000fe20000000f00 */
[----:B------:R-:W-:Y:S02]  /*14fc0*/  WARPGROUP.DEPBAR.LE gsb0, 0x0 ;  /* 0x00008000000079c5 */ /* 0x000fe40000010000 */
[----:B------:R-:W-:-:S06]  /*14fd0*/  WARPGROUP.ARRIVE ;  /* 0x00000000000079c5 */ /* 0x000fcc0000000000 */
[----:B------:R-:W-:Y:S01]  /*14fe0*/  HGMMA.64x16x16.F32 R56, gdesc[UR24], R56, gsb0 ;  /* 0x00200000183879f0 */ /* 0x000fe20008000838 */
[----:B------:R-:W-:Y:S01]  /*14ff0*/  R2UR UR26, R6 ;  /* 0x00000000061a72ca */ /* 0x000fe200000e0000 */
[----:B------:R-:W-:Y:S01]  /*15000*/  UMOV UR25, 0x40000040 ;  /* 0x4000004000197882 */ /* 0x000fe20000000000 */
[----:B------:R-:W-:Y:S01]  /*15010*/  R2UR UR27, R7 ;  /* 0x00000000071b72ca */ /* 0x000fe200000e0000 */
[----:B------:R-:W-:Y:S01]  /*15020*/  VIADD R6, R4, 0x184 ;  /* 0x0000018404067836 */ /* 0x000fe20000000000 */
[----:B------:R-:W-:Y:S01]  /*15030*/  MOV R7, 0x40000040 ;  /* 0x4000004000077802 */ /* 0x000fe20000000f00 */
[----:B0-----:R-:W-:Y:S01]  /*15040*/  IMAD.U32 R13, RZ, RZ, UR25 ;  /* 0x00000019ff0d7e24 */ /* 0x001fe2000f8e00ff */
[----:B------:R-:W-:Y:S02]  /*15050*/  WARPGROUP.DEPBAR.LE gsb0, 0x0 ;  /* 0x00008000000079c5 */ /* 0x000fe40000010000 */
[----:B------:R-:W-:-:S06]  /*15060*/  WARPGROUP.ARRIVE ;  /* 0x00000000000079c5 */ /* 0x000fcc0000000000 */
[----:B------:R-:W-:Y:S01]  /*15070*/  HGMMA.64x16x16.F32 R48, gdesc[UR4], R48, gsb0 ;  /* 0x00200000043079f0 */ /* 0x000fe20008000830 */
        /* <DEDUP_REMOVED lines=13> */
[----:B------:R-:W-:Y:S01]  /*15150*/  R2UR UR11, R11 ;  /* 0x000000000b0b72ca */ /* 0x000fe200000e0000 */
[----:B------:R-:W-:Y:S01]  /*15160*/  IMAD.MOV.U32 R11, RZ, RZ, 0x40000040 ;  /* 0x40000040ff0b7424 */ /* 0x000fe200078e00ff */
[----:B------:R-:W-:Y:S02]  /*15170*/  WARPGROUP.DEPBAR.LE gsb0, 0x0 ;  /* 0x00008000000079c5 */ /* 0x000fe40000010000 */
[----:B------:R-:W-:-:S06]  /*15180*/  WARPGROUP.ARRIVE ;  /* 0x00000000000079c5 */ /* 0x000fcc0000000000 */
[----:B------:R-:W-:Y:S01]  /*15190*/  HGMMA.64x16x16.F32 R32, gdesc[UR12], R32, gsb0 ;  /* 0x002000000c2079f0 */ /* 0x000fe20008000820 */
[----:B------:R-:W-:Y:S02]  /*151a0*/  R2UR UR14, R6 ;  /* 0x00000000060e72ca */ /* 0x000fe400000e0000 */
[----:B------:R-:W-:Y:S01]  /*151b0*/  R2UR UR15, R7 ;  /* 0x00000000070f72ca */ /* 0x000fe200000e0000 */
[----:B------:R-:W-:Y:S01]  /*151c0*/  IMAD.MOV.U32 R7, RZ, RZ, 0x40000040 ;  /* 0x40000040ff077424 */ /* 0x000fe200078e00ff */
[----:B------:R-:W-:Y:S01]  /*151d0*/  IADD3 R6, R4, 0x6, RZ ;  /* 0x0000000604067810 */ /* 0x000fe20007ffe0ff */
        /* <DEDUP_REMOVED lines=328> */
[----:B------:R0:W-:Y:S01]  /*16660*/  STL.64 [R1], R12 ;  /* 0x0000000c01007387 */ /* 0x0001e20000100a00 */
[----:B------:R-:W-:Y:S02]  /*16670*/  WARPGROUP.DEPBAR.LE gsb0, 0x0 ;  /* 0x00008000000079c5 */ /* 0x000fe40000010000 */
[----:B------:R-:W-:-:S06]  /*16680*/  WARPGROUP.ARRIVE ;  /* 0x00000000000079c5 */ /* 0x000fcc0000000000 */
[----:B------:R-:W-:Y:S01]  /*16690*/  HGMMA.64x16x16.F32 R40, gdesc[UR8], R40, gsb0 ;  /* 0x00200000082879f0 */ /* 0x000fe20008000828 */
[----:B------:R-:W-:Y:S02]  /*166a0*/  R2UR UR10, R6 ;  /* 0x00000000060a72ca */ /* 0x000fe400000e0000 */
[----:B------:R-:W-:Y:S01]  /*166b0*/  R2UR UR11, R7 ;  /* 0x00000000070b72ca */ /* 0x000fe200000e0000 */
[----:B------:R-:W-:Y:S01]  /*166c0*/  IMAD.MOV.U32 R7, RZ, RZ, 0x40000040 ;  /* 0x40000040ff077424 */ /* 0x000fe200078e00ff */
[----:B------:R-:W-:-:S04]  /*166d0*/  IADD3 R6, R4, 0x504, RZ ;  /* 0x0000050404067810 */ /* 0x000fc80007ffe0ff */
[----:B------:R-:W-:Y:S01]  /*166e0*/  R2UR UR58, R6 ;  /* 0x00000000063a72ca */ /* 0x000fe200000e0000 */
[----:B------:R-:W-:Y:S01]  /*166f0*/  VIADD R6, R4, 0x684 ;  /* 0x0000068404067836 */ /* 0x000fe20000000000 */
[----:B------:R-:W-:Y:S02]  /*16700*/  R2UR UR59, R7 ;  /* 0x00000000073b72ca */ /* 0x000fe400000e0000 */
        /* <DEDUP_REMOVED lines=21> */
[----:B------:R-:W-:Y:S02]  /*16860*/  R2UR UR15, R9 ;  /* 0x00000000090f72ca */ /* 0x000fe400000e0000 */
[----:B------:R-:W-:Y:S01]  /*16870*/  MOV R9, 0x40000040 ;  /* 0x4000004000097802 */ /* 0x000fe20000000f00 */
        /* <DEDUP_REMOVED lines=213> */
[C---:B------:R-:W-:Y:S02]  /*175d0*/  VIADD R8, R4.reuse, 0x806 ;  /* 0x0000080604087836 */ /* 0x040fe40000000000 */
[----:B------:R-:W-:Y:S02]  /*175e0*/  IMAD.MOV.U32 R9, RZ, RZ, 0x40000040 ;  /* 0x40000040ff097424 */ /* 0x000fe400078e00ff */
[----:B------:R-:W-:Y:S01]  /*175f0*/  VIADD R4, R4, 0x986 ;  /* 0x0000098604047836 */ /* 0x000fe20000000000 */
        /* <DEDUP_REMOVED lines=49> */
.L_x_2898:
[----:B------:R-:W2:Y:S01]  /*17910*/  LDL R8, [R1+0x78] ;  /* 0x0000780001087983 */ /* 0x000ea20000100800 */
[----:B------:R-:W0:Y:S01]  /*17920*/  LDC R6, c[0x0][0x448] ;  /* 0x00011200ff067b82 */ /* 0x000e220000000800 */
[----:B------:R-:W-:Y:S02]  /*17930*/  ULDC UR4, c[0x0][0x9d8] ;  /* 0x0002760000047ab9 */ /* 0x000fe40000000800 */
[----:B------:R-:W2:Y:S04]  /*17940*/  LDL R69, [R1+0x68] ;  /* 0x0000680001457983 */ /* 0x000ea80000100800 */
[----:B------:R-:W3:Y:S04]  /*17950*/  LDL R65, [R1+0x70] ;  /* 0x0000700001417983 */ /* 0x000ee80000100800 */
[----:B------:R-:W4:Y:S04]  /*17960*/  LDL R21, [R1+0x74] ;  /* 0x0000740001157983 */ /* 0x000f280000100800 */
[----:B------:R-:W5:Y:S01]  /*17970*/  LDL R67, [R1+0x6c] ;  /* 0x00006c0001437983 */ /* 0x000f620000100800 */
[----:B------:R-:W-:Y:S01]  /*17980*/  VIADD R0, R0, 0x38840 ;  /* 0x0003884000007836 */ /* 0x000fe20000000000 */
[----:B------:R-:W-:Y:S01]  /*17990*/  ULDC UR38, c[0x0][0x9d8] ;  /* 0x0002760000267ab9 */ /* 0x000fe20000000800 */
[----:B------:R-:W-:Y:S01]  /*179a0*/  ULDC UR39, c[0x0][0x9d8] ;  /* 0x0002760000277ab9 */ /* 0x000fe20000000800 */
[----:B------:R-:W-:Y:S01]  /*179b0*/  ULDC UR42, c[0x0][0x988] ;  /* 0x00026200002a7ab9 */ /* 0x000fe20000000800 */
[----:B------:R-:W-:Y:S01]  /*179c0*/  ULDC UR43, c[0x0][0x988] ;  /* 0x00026200002b7ab9 */ /* 0x000fe20000000800 */
[----:B0-----:R-:W-:-:S13]  /*179d0*/  ISETP.NE.AND P1, PT, R6, 0x1, PT ;  /* 0x000000010600780c */ /* 0x001fda0003f25270 */
[----:B------:R-:W0:Y:S08]  /*179e0*/  @P1 LDC R13, c[0x0][0x44c] ;  /* 0x00011300ff0d1b82 */ /* 0x000e300000000800 */
[----:B------:R-:W1:Y:S01]  /*179f0*/  @P1 LDC R15, c[0x0][0x450] ;  /* 0x00011400ff0f1b82 */ /* 0x000e620000000800 */
[----:B------:R-:W-:Y:S01]  /*17a00*/  FMUL.FTZ R58, R58, UR4 ;  /* 0x000000043a3a7c20 */ /* 0x000fe20008410000 */
[----:B------:R-:W-:Y:S01]  /*17a10*/  FMUL.FTZ R59, R59, UR4 ;  /* 0x000000043b3b7c20 */ /* 0x000fe20008410000 */
[----:B------:R-:W-:Y:S01]  /*17a20*/  FMUL.FTZ R62, R62, UR4 ;  /* 0x000000043e3e7c20 */ /* 0x000fe20008410000 */
[----:B------:R-:W-:Y:S01]  /*17a30*/  FMUL.FTZ R50, R50, UR4 ;  /* 0x0000000432327c20 */ /* 0x000fe20008410000 */
[----:B------:R-:W-:-:S02]  /*17a40*/  FMUL.FTZ R63, R63, UR4 ;  /* 0x000000043f3f7c20 */ /* 0x000fc40008410000 */
[----:B------:R-:W5:Y:S08]  /*17a50*/  MUFU.TANH R58, R58 ;  /* 0x0000003a003a7308 */ /* 0x000f700000002400 */
[----:B------:R-:W5:Y:S01]  /*17a60*/  MUFU.TANH R59, R59 ;  /* 0x0000003b003b7308 */ /* 0x000f620000002400 */
[----:B------:R-:W-:-:S07]  /*17a70*/  FMUL.FTZ R51, R51, UR4 ;  /* 0x0000000433337c20 */ /* 0x000fce0008410000 */
[----:B------:R-:W5:Y:S08]  /*17a80*/  MUFU.TANH R70, R62 ;  /* 0x0000003e00467308 */ /* 0x000f700000002400 */
[----:B------:R5:W-:Y:S01]  /*17a90*/  MUFU.TANH R12, R50 ;  /* 0x00000032000c7308 */ /* 0x000be20000002400 */
[----:B------:R-:W-:Y:S01]  /*17aa0*/  FMUL.FTZ R43, R43, UR4 ;  /* 0x000000042b2b7c20 */ /* 0x000fe20008410000 */
[----:B------:R-:W-:-:S06]  /*17ab0*/  FMUL.FTZ R54, R54, UR4 ;  /* 0x0000000436367c20 */ /* 0x000fcc0008410000 */
[----:B------:R-:W5:Y:S01]  /*17ac0*/  MUFU.TANH R63, R63 ;  /* 0x0000003f003f7308 */ /* 0x000f620000002400 */
[----:B------:R-:W-:Y:S01]  /*17ad0*/  FMUL.FTZ R11, R48, UR4 ;  /* 0x00000004300b7c20 */ /* 0x000fe20008410000 */
[----:B------:R-:W-:Y:S01]  /*17ae0*/  FMUL.FTZ R47, R47, UR4 ;  /* 0x000000042f2f7c20 */ /* 0x000fe20008410000 */
[----:B------:R-:W-:Y:S01]  /*17af0*/  FMUL.FTZ R9, R49, UR4 ;  /* 0x0000000431097c20 */ /* 0x000fe20008410000 */
[----:B------:R-:W-:-:S04]  /*17b00*/  FMUL.FTZ R55, R55, UR4 ;  /* 0x0000000437377c20 */ /* 0x000fc80008410000 */
[----:B------:R-:W5:Y:S01]  /*17b10*/  MUFU.TANH R51, R51 ;  /* 0x0000003300337308 */ /* 0x000f620000002400 */
[----:B------:R-:W-:-:S07]  /*17b20*/  FMUL.FTZ R42, R42, UR4 ;  /* 0x000000042a2a7c20 */ /* 0x000fce0008410000 */
[----:B------:R5:W-:Y:S08]  /*17b30*/  MUFU.TANH R48, R43 ;  /* 0x0000002b00307308 */ /* 0x000bf00000002400 */
[----:B------:R-:W5:Y:S08]  /*17b40*/  MUFU.TANH R54, R54 ;  /* 0x0000003600367308 */ /* 0x000f700000002400 */
[----:B------:R5:W-:Y:S01]  /*17b50*/  MUFU.TANH R49, R47 ;  /* 0x0000002f00317308 */ /* 0x000be20000002400 */
[----:B------:R-:W-:-:S07]  /*17b60*/  FMUL.FTZ R46, R46, UR4 ;  /* 0x000000042e2e7c20 */ /* 0x000fce0008410000 */
[----:B------:R-:W5:Y:S08]  /*17b70*/  MUFU.TANH R14, R55 ;  /* 0x00000037000e7308 */ /* 0x000f700000002400 */
[----:B------:R5:W5:Y:S01]  /*17b80*/  MUFU.TANH R20, R42 ;  /* 0x0000002a00147308 */ /* 0x000b620000002400 */
[----:B------:R-:W-:Y:S01]  /*17b90*/  FMUL.FTZ R34, R34, UR4 ;  /* 0x0000000422227c20 */ /* 0x000fe20008410000 */
[----:B------:R-:W-:-:S06]  /*17ba0*/  FMUL.FTZ R35, R35, UR4 ;  /* 0x0000000423237c20 */ /* 0x000fcc0008410000 */
[----:B------:R-:W5:Y:S01]  /*17bb0*/  MUFU.TANH R46, R46 ;  /* 0x0000002e002e7308 */ /* 0x000f620000002400 */
[----:B------:R-:W-:Y:S01]  /*17bc0*/  FMUL.FTZ R38, R38, UR4 ;  /* 0x0000000426267c20 */ /* 0x000fe20008410000 */
[----:B------:R-:W-:-:S06]  /*17bd0*/  FMUL.FTZ R39, R39, UR4 ;  /* 0x0000000427277c20 */ /* 0x000fcc0008410000 */
[----:B------:R5:W5:Y:S01]  /*17be0*/  MUFU.TANH R55, R34 ;  /* 0x0000002200377308 */ /* 0x000b620000002400 */
[----:B------:R-:W-:-:S07]  /*17bf0*/  FMUL.FTZ R3, R56, UR4 ;  /* 0x0000000438037c20 */ /* 0x000fce0008410000 */
[----:B------:R-:W5:Y:S08]  /*17c00*/  MUFU.TANH R35, R35 ;  /* 0x0000002300237308 */ /* 0x000f700000002400 */
[----:B------:R5:W5:Y:S01]  /*17c10*/  MUFU.TANH R56, R38 ;  /* 0x0000002600387308 */ /* 0x000b620000002400 */
[----:B------:R-:W-:-:S07]  /*17c20*/  FMUL.FTZ R27, R27, UR4 ;  /* 0x000000041b1b7c20 */ /* 0x000fce0008410000 */
[----:B------:R-:W5:Y:S01]  /*17c30*/  MUFU.TANH R39, R39 ;  /* 0x0000002700277308 */ /* 0x000f620000002400 */
[----:B------:R-:W-:-:S07]  /*17c40*/  FMUL.FTZ R31, R31, UR4 ;  /* 0x000000041f1f7c20 */ /* 0x000fce0008410000 */
[----:B------:R-:W-:Y:S08]  /*17c50*/  MUFU.TANH R80, R27 ;  /* 0x0000001b00507308 */ /* 0x000ff00000002400 */
[----:B------:R-:W-:Y:S01]  /*17c60*/  MUFU.TANH R31, R31 ;  /* 0x0000001f001f7308 */ /* 0x000fe20000002400 */
[----:B--2---:R-:W-:-:S05]  /*17c70*/  IADD3 R6, R8, R69, RZ ;  /* 0x0000004508067210 */ /* 0x004fca0007ffe0ff */
[----:B0-----:R-:W-:-:S04]  /*17c80*/  @P1 IMAD.HI.U32 R8, R6, R13, RZ ;  /* 0x0000000d06081227 */ /* 0x001fc800078e00ff */
[----:B------:R-:W-:Y:S01]  /*17c90*/  IMAD.MOV.U32 R13, RZ, RZ, R6 ;  /* 0x000000ffff0d7224 */ /* 0x000fe200078e0006 */
[----:B-1----:R-:W-:-:S05]  /*17ca0*/  @P1 SHF.R.U32.HI R13, RZ, R15, R8 ;  /* 0x0000000fff0d1219 */ /* 0x002fca0000011608 */
[----:B------:R-:W0:Y:S01]  /*17cb0*/  SHFL.IDX PT, R10, R13, 0x1, 0x1c1f ;  /* 0x003c1f000d0a7f89 */ /* 0x000e2200000e0000 */
[----:B------:R-:W-:Y:S02]  /*17cc0*/  IMAD.MOV.U32 R15, RZ, RZ, -0x50 ;  /* 0xffffffb0ff0f7424 */ /* 0x000fe400078e00ff */
[C---:B---3--:R-:W-:Y:S02]  /*17cd0*/  IMAD R6, R2.reuse, -0x50, R65 ;  /* 0xffffffb002067824 */ /* 0x048fe400078e0241 */
[----:B------:R-:W-:Y:S02]  /*17ce0*/  IMAD R8, R2, R15, 0x51 ;  /* 0x0000005102087424 */ /* 0x000fe400078e020f */
[----:B------:R-:W-:Y:S02]  /*17cf0*/  VIADD R6, R6, 0x50 ;  /* 0x0000005006067836 */ /* 0x000fe40000000000 */
[C---:B----4-:R-:W-:Y:S02]  /*17d00*/  IMAD R8, R21.reuse, -0x2, R8 ;  /* 0xfffffffe15087824 */ /* 0x050fe400078e0208 */
[----:B------:R-:W-:-:S03]  /*17d10*/  IMAD R15, R21, -0x2, R6 ;  /* 0xfffffffe150f7824 */ /* 0x000fc600078e0206 */
[----:B-----5:R-:W-:-:S04]  /*17d20*/  IADD3 R50, -R67, R8, R65 ;  /* 0x0000000843327210 */ /* 0x020fc80007ffe141 */
[----:B0-----:R-:W-:-:S04]  /*17d30*/  VIADDMNMX R21, R10, R50, R15, PT ;  /* 0x000000320a157246 */ /* 0x001fc8000380010f */
[C---:B------:R-:W-:Y:S02]  /*17d40*/  ISETP.GT.AND P2, PT, R21.reuse, RZ, PT ;  /* 0x000000ff1500720c */ /* 0x040fe40003f44270 */
[C---:B------:R-:W-:Y:S02]  /*17d50*/  ISETP.GT.AND P3, PT, R21.reuse, 0x1, PT ;  /* 0x000000011500780c */ /* 0x040fe40003f64270 */
[----:B------:R-:W-:Y:S02]  /*17d60*/  ISETP.GT.AND P4, PT, R21, 0x8, PT ;  /* 0x000000081500780c */ /* 0x000fe40003f84270 */
[----:B------:R-:W-:Y:S02]  /*17d70*/  FSEL R62, R58, -INF , P2 ;  /* 0xff8000003a3e7808 */ /* 0x000fe40001000000 */
[----:B------:R-:W-:Y:S02]  /*17d80*/  FSEL R43, R59, -INF , P3 ;  /* 0xff8000003b2b7808 */ /* 0x000fe40001800000 */
[----:B------:R-:W-:-:S02]  /*17d90*/  ISETP.GT.AND P2, PT, R21, 0x9, PT ;  /* 0x000000091500780c */ /* 0x000fc40003f44270 */
[----:B------:R-:W-:Y:S02]  /*17da0*/  FSEL R70, R70, -INF , P4 ;  /* 0xff80000046467808 */ /* 0x000fe40002000000 */
[----:B------:R-:W-:Y:S02]  /*17db0*/  FMNMX.FTZ R47, R62, R43, !PT ;  /* 0x0000002b3e2f7209 */ /* 0x000fe40007810000 */
[----:B------:R-:W-:Y:S02]  /*17dc0*/  ISETP.GT.AND P3, PT, R21, 0x10, PT ;  /* 0x000000101500780c */ /* 0x000fe40003f64270 */
[----:B------:R-:W-:Y:S02]  /*17dd0*/  FSEL R42, R63, -INF , P2 ;  /* 0xff8000003f2a7808 */ /* 0x000fe40001000000 */
[----:B------:R-:W-:Y:S02]  /*17de0*/  FMNMX.FTZ R47, R70, R47, !PT ;  /* 0x0000002f462f7209 */ /* 0x000fe40007810000 */
        /* <DEDUP_REMOVED lines=9> */
[C---:B------:R-:W-:Y:S02]  /*17e80*/  ISETP.GT.AND P3, PT, R21.reuse, 0x20, PT ;  /* 0x000000201500780c */ /* 0x040fe40003f64270 */
[----:B------:R-:W-:Y:S02]  /*17e90*/  FSEL R14, R14, -INF , P2 ;  /* 0xff8000000e0e7808 */ /* 0x000fe40001000000 */
[----:B------:R-:W-:Y:S02]  /*17ea0*/  FMNMX.FTZ R47, R10, R47, !PT ;  /* 0x0000002f0a2f7209 */ /* 0x000fe40007810000 */
[----:B------:R-:W-:-:S02]  /*17eb0*/  ISETP.GT.AND P2, PT, R21, 0x21, PT ;  /* 0x000000211500780c */ /* 0x000fc40003f44270 */
[----:B------:R-:W-:Y:S02]  /*17ec0*/  FSEL R20, R20, -INF , P3 ;  /* 0xff80000014147808 */ /* 0x000fe40001800000 */
[----:B------:R-:W-:Y:S01]  /*17ed0*/  FMNMX.FTZ R47, R14, R47, !PT ;  /* 0x0000002f0e2f7209 */ /* 0x000fe20007810000 */
[----:B------:R-:W-:Y:S01]  /*17ee0*/  FMUL.FTZ R6, R26, UR4 ;  /* 0x000000041a067c20 */ /* 0x000fe20008410000 */
[C---:B------:R-:W-:Y:S02]  /*17ef0*/  ISETP.GT.AND P3, PT, R21.reuse, 0x28, PT ;  /* 0x000000281500780c */ /* 0x040fe40003f64270 */
[----:B------:R-:W-:Y:S02]  /*17f00*/  FSEL R26, R48, -INF , P2 ;  /* 0xff800000301a7808 */ /* 0x000fe40001000000 */
[----:B------:R-:W-:Y:S02]  /*17f10*/  FMNMX.FTZ R47, R20, R47, !PT ;  /* 0x0000002f142f7209 */ /* 0x000fe40007810000 */
[----:B------:R-:W-:-:S02]  /*17f20*/  ISETP.GT.AND P2, PT, R21, 0x29, PT ;  /* 0x000000291500780c */ /* 0x000fc40003f44270 */
[----:B------:R-:W-:Y:S02]  /*17f30*/  FSEL R34, R46, -INF , P3 ;  /* 0xff8000002e227808 */ /* 0x000fe40001800000 */
[----:B------:R-:W-:Y:S02]  /*17f40*/  FMNMX.FTZ R47, R26, R47, !PT ;  /* 0x0000002f1a2f7209 */ /* 0x000fe40007810000 */
[----:B------:R-:W-:Y:S02]  /*17f50*/  ISETP.GT.AND P3, PT, R21, 0x30, PT ;  /* 0x000000301500780c */ /* 0x000fe40003f64270 */
[----:B------:R-:W-:Y:S02]  /*17f60*/  FSEL R38, R49, -INF , P2 ;  /* 0xff80000031267808 */ /* 0x000fe40001000000 */
[----:B------:R-:W-:Y:S01]  /*17f70*/  FMNMX.FTZ R47, R34, R47, !PT ;  /* 0x0000002f222f7209 */ /* 0x000fe20007810000 */
[----:B------:R0:W1:Y:S01]  /*17f80*/  MUFU.TANH R78, R6 ;  /* 0x00000006004e7308 */ /* 0x0000620000002400 */
[----:B------:R-:W-:-:S02]  /*17f90*/  ISETP.GT.AND P2, PT, R21, 0x31, PT ;  /* 0x000000311500780c */ /* 0x000fc40003f44270 */
[----:B------:R-:W-:Y:S01]  /*17fa0*/  FMNMX.FTZ R47, R38, R47, !PT ;  /* 0x0000002f262f7209 */ /* 0x000fe20007810000 */
[----:B0-----:R-:W-:Y:S01]  /*17fb0*/  FMUL.FTZ R6, R30, UR4 ;  /* 0x000000041e067c20 */ /* 0x001fe20008410000 */
[----:B------:R-:W-:Y:S02]  /*17fc0*/  FSEL R30, R55, -INF , P3 ;  /* 0xff800000371e7808 */ /* 0x000fe40001800000 */
[----:B------:R-:W-:Y:S02]  /*17fd0*/  ISETP.GT.AND P3, PT, R21, 0x38, PT ;  /* 0x000000381500780c */ /* 0x000fe40003f64270 */
[----:B------:R-:W-:Y:S02]  /*17fe0*/  FSEL R46, R35, -INF , P2 ;  /* 0xff800000232e7808 */ /* 0x000fe40001000000 */
[----:B------:R-:W-:Y:S01]  /*17ff0*/  FMNMX.FTZ R47, R30, R47, !PT ;  /* 0x0000002f1e2f7209 */ /* 0x000fe20007810000 */
[----:B------:R-:W0:Y:S01]  /*18000*/  MUFU.TANH R6, R6 ;  /* 0x0000000600067308 */ /* 0x000e220000002400 */
[----:B------:R-:W-:-:S02]  /*18010*/  ISETP.GT.AND P2, PT, R21, 0x39, PT ;  /* 0x000000391500780c */ /* 0x000fc40003f44270 */
[----:B------:R-:W-:Y:S02]  /*18020*/  FSEL R48, R56, -INF , P3 ;  /* 0xff80000038307808 */ /* 0x000fe40001800000 */
[----:B------:R-:W-:Y:S02]  /*18030*/  FMNMX.FTZ R47, R46, R47, !PT ;  /* 0x0000002f2e2f7209 */ /* 0x000fe40007810000 */
[----:B------:R-:W-:Y:S02]  /*18040*/  ISETP.GT.AND P3, PT, R21, 0x40, PT ;  /* 0x000000401500780c */ /* 0x000fe40003f64270 */
[----:B------:R-:W-:Y:S02]  /*18050*/  FSEL R76, R39, -INF , P2 ;  /* 0xff800000274c7808 */ /* 0x000fe40001000000 */
[----:B------:R-:W-:Y:S02]  /*18060*/  FMNMX.FTZ R47, R48, R47, !PT ;  /* 0x0000002f302f7209 */ /* 0x000fe40007810000 */
[----:B------:R-:W-:-:S02]  /*18070*/  ISETP.GT.AND P2, PT, R21, 0x41, PT ;  /* 0x000000411500780c */ /* 0x000fc40003f44270 */
[----:B-1----:R-:W-:Y:S02]  /*18080*/  FSEL R78, R78, -INF , P3 ;  /* 0xff8000004e4e7808 */ /* 0x002fe40001800000 */
[----:B------:R-:W-:Y:S02]  /*18090*/  FMNMX.FTZ R47, R76, R47, !PT ;  /* 0x0000002f4c2f7209 */ /* 0x000fe40007810000 */
[C---:B------:R-:W-:Y:S02]  /*180a0*/  ISETP.GT.AND P3, PT, R21.reuse, 0x48, PT ;  /* 0x000000481500780c */ /* 0x040fe40003f64270 */
[----:B------:R-:W-:Y:S02]  /*180b0*/  FSEL R80, R80, -INF , P2 ;  /* 0xff80000050507808 */ /* 0x000fe40001000000 */
[----:B------:R-:W-:Y:S02]  /*180c0*/  FMNMX.FTZ R47, R78, R47, !PT ;  /* 0x0000002f4e2f7209 */ /* 0x000fe40007810000 */
[----:B------:R-:W-:-:S02]  /*180d0*/  ISETP.GT.AND P2, PT, R21, 0x49, PT ;  /* 0x000000491500780c */ /* 0x000fc40003f44270 */
[----:B0-----:R-:W-:Y:S02]  /*180e0*/  FSEL R82, R6, -INF , P3 ;  /* 0xff80000006527808 */ /* 0x001fe40001800000 */
[----:B------:R-:W-:Y:S02]  /*180f0*/  FMNMX.FTZ R47, R80, R47, !PT ;  /* 0x0000002f502f7209 */ /* 0x000fe40007810000 */
[----:B------:R-:W-:Y:S02]  /*18100*/  FSEL R6, R31, -INF , P2 ;  /* 0xff8000001f067808 */ /* 0x000fe40001000000 */
[----:B------:R-:W-:Y:S01]  /*18110*/  FMNMX.FTZ R47, R82, R47, !PT ;  /* 0x0000002f522f7209 */ /* 0x000fe20007810000 */
[----:B------:R-:W-:-:S03]  /*18120*/  FMUL.FTZ R52, R52, UR4 ;  /* 0x0000000434347c20 */ /* 0x000fc60008410000 */
[----:B------:R-:W-:Y:S01]  /*18130*/  FMNMX.FTZ R47, R6, R47, !PT ;  /* 0x0000002f062f7209 */ /* 0x000fe20007810000 */
[----:B------:R0:W-:Y:S01]  /*18140*/  MUFU.TANH R27, R52 ;  /* 0x00000034001b7308 */ /* 0x0001e20000002400 */
[----:B------:R-:W1:Y:S04]  /*18150*/  SHFL.IDX PT, R13, R13, RZ, 0x1c1f ;  /* 0x001c1fff0d0d7589 */ /* 0x000e6800000e0000 */
[----:B0-----:R-:W0:Y:S01]  /*18160*/  SHFL.BFLY PT, R52, R47, 0x2, 0x1f ;  /* 0x0c401f002f347f89 */ /* 0x001e2200000e0000 */
[----:B------:R-:W-:Y:S01]  /*18170*/  FMUL.FTZ R4, R57, UR4 ;  /* 0x0000000439047c20 */ /* 0x000fe20008410000 */
[----:B------:R-:W-:Y:S01]  /*18180*/  FMUL.FTZ R7, R60, UR4 ;  /* 0x000000043c077c20 */ /* 0x000fe20008410000 */
[----:B------:R-:W-:Y:S01]  /*18190*/  MUFU.TANH R3, R3 ;  /* 0x0000000300037308 */ /* 0x000fe20000002400 */
[----:B------:R-:W-:-:S07]  /*181a0*/  FMUL.FTZ R5, R61, UR4 ;  /* 0x000000043d057c20 */ /* 0x000fce0008410000 */
[----:B------:R-:W2:Y:S08]  /*181b0*/  MUFU.TANH R4, R4 ;  /* 0x0000000400047308 */ /* 0x000eb00000002400 */
[----:B------:R-:W3:Y:S01]  /*181c0*/  MUFU.TANH R7, R7 ;  /* 0x0000000700077308 */ /* 0x000ee20000002400 */
[----:B-1----:R-:W-:Y:S02]  /*181d0*/  VIADDMNMX R15, R13, R50, R15, PT ;  /* 0x000000320d0f7246 */ /* 0x002fe4000380010f */
[----:B0-----:R-:W-:-:S05]  /*181e0*/  FMNMX.FTZ R52, R47, R52, !PT ;  /* 0x000000342f347209 */ /* 0x001fca0007810000 */
[----:B------:R-:W0:Y:S01]  /*181f0*/  MUFU.TANH R5, R5 ;  /* 0x0000000500057308 */ /* 0x000e220000002400 */
[----:B------:R-:W-:Y:S01]  /*18200*/  FMUL.FTZ R32, R32, UR4 ;  /* 0x0000000420207c20 */ /* 0x000fe20008410000 */
[----:B------:R-:W1:Y:S01]  /*18210*/  SHFL.BFLY PT, R21, R52, 0x1, 0x1f ;  /* 0x0c201f0034157f89 */ /* 0x000e6200000e0000 */
[C---:B------:R-:W-:Y:S02]  /*18220*/  ISETP.GT.AND P2, PT, R15.reuse, RZ, PT ;  /* 0x000000ff0f00720c */ /* 0x040fe40003f44270 */
[----:B------:R-:W-:-:S03]  /*18230*/  ISETP.GT.AND P3, PT, R15, 0x1, PT ;  /* 0x000000010f00780c */ /* 0x000fc60003f64270 */
[----:B------:R-:W-:Y:S01]  /*18240*/  MUFU.TANH R11, R11 ;  /* 0x0000000b000b7308 */ /* 0x000fe20000002400 */
[----:B------:R-:W-:Y:S01]  /*18250*/  FMUL.FTZ R36, R36, UR4 ;  /* 0x0000000424247c20 */ /* 0x000fe20008410000 */
[----:B------:R-:W-:Y:S01]  /*18260*/  ISETP.GT.AND P4, PT, R15, 0x8, PT ;  /* 0x000000080f00780c */ /* 0x000fe20003f84270 */
[----:B------:R-:W-:Y:S01]  /*18270*/  FMUL.FTZ R53, R53, UR4 ;  /* 0x0000000435357c20 */ /* 0x000fe20008410000 */
[----:B--2---:R-:W-:-:S04]  /*18280*/  FSEL R13, R4, -INF , P3 ;  /* 0xff800000040d7808 */ /* 0x004fc80001800000 */
[----:B------:R-:W2:Y:S01]  /*18290*/  MUFU.TANH R9, R9 ;  /* 0x0000000900097308 */ /* 0x000ea20000002400 */
[----:B------:R-:W-:-:S07]  /*182a0*/  FMUL.FTZ R40, R40, UR4 ;  /* 0x0000000428287c20 */ /* 0x000fce0008410000 */
[----:B------:R4:W-:Y:S01]  /*182b0*/  MUFU.TANH R35, R32 ;  /* 0x0000002000237308 */ /* 0x0009e20000002400 */
[----:B------:R-:W-:Y:S01]  /*182c0*/  FMUL.FTZ R44, R44, UR4 ;  /* 0x000000042c2c7c20 */ /* 0x000fe20008410000 */
[----:B----4-:R-:W-:-:S06]  /*182d0*/  FSEL R32, R3, -INF , P2 ;  /* 0xff80000003207808 */ /* 0x010fcc0001000000 */
[----:B------:R3:W-:Y:S01]  /*182e0*/  MUFU.TANH R66, R36 ;  /* 0x0000002400427308 */ /* 0x0007e20000002400 */
[----:B------:R-:W-:Y:S02]  /*182f0*/  ISETP.GT.AND P2, PT, R15, 0x9, PT ;  /* 0x000000090f00780c */ /* 0x000fe40003f44270 */
[----:B------:R-:W-:Y:S01]  /*18300*/  FMNMX.FTZ R3, R32, R13, !PT ;  /* 0x0000000d20037209 */ /* 0x000fe20007810000 */
[----:B------:R-:W-:Y:S01]  /*18310*/  FMUL.FTZ R41, R41, UR4 ;  /* 0x0000000429297c20 */ /* 0x000fe20008410000 */
[----:B------:R-:W-:Y:S02]  /*18320*/  ISETP.GT.AND P3, PT, R15, 0x10, PT ;  /* 0x000000100f00780c */ /* 0x000fe40003f64270 */
[----:B---3--:R-:W-:Y:S01]  /*18330*/  FSEL R36, R7, -INF , P4 ;  /* 0xff80000007247808 */ /* 0x008fe20002000000 */
[----:B------:R-:W3:Y:S03]  /*18340*/  MUFU.TANH R53, R53 ;  /* 0x0000003500357308 */ /* 0x000ee60000002400 */
[----:B------:R-:W-:-:S05]  /*18350*/  FMNMX.FTZ R3, R36, R3, !PT ;  /* 0x0000000324037209 */ /* 0x000fca0007810000 */
[----:B------:R0:W4:Y:S02]  /*18360*/  MUFU.TANH R31, R40 ;  /* 0x00000028001f7308 */ /* 0x0001240000002400 */
[----:B0-----:R-:W-:-:S06]  /*18370*/  FSEL R40, R5, -INF , P2 ;  /* 0xff80000005287808 */ /* 0x001fcc0001000000 */
[----:B------:R0:W-:Y:S01]  /*18380*/  MUFU.TANH R58, R44 ;  /* 0x0000002c003a7308 */ /* 0x0001e20000002400 */
[----:B------:R-:W-:Y:S02]  /*18390*/  ISETP.GT.AND P2, PT, R15, 0x11, PT ;  /* 0x000000110f00780c */ /* 0x000fe40003f44270 */
[----:B------:R-:W-:Y:S01]  /*183a0*/  FMNMX.FTZ R3, R40, R3, !PT ;  /* 0x0000000328037209 */ /* 0x000fe20007810000 */
[----:B------:R-:W-:Y:S01]  /*183b0*/  FMUL.FTZ R45, R45, UR4 ;  /* 0x000000042d2d7c20 */ /* 0x000fe20008410000 */
[----:B--2---:R-:W-:Y:S02]  /*183c0*/  FSEL R50, R9, -INF , P2 ;  /* 0xff80000009327808 */ /* 0x004fe40001000000 */
[----:B0-----:R-:W-:Y:S01]  /*183d0*/  FSEL R44, R11, -INF , P3 ;  /* 0xff8000000b2c7808 */ /* 0x001fe20001800000 */
[----:B------:R-:W0:Y:S01]  /*183e0*/  MUFU.TANH R41, R41 ;  /* 0x0000002900297308 */ /* 0x000e220000002400 */
[----:B------:R-:W-:Y:S02]  /*183f0*/  ISETP.GT.AND P3, PT, R15, 0x18, PT ;  /* 0x000000180f00780c */ /* 0x000fe40003f64270 */
[----:B------:R-:W-:-:S02]  /*18400*/  FMNMX.FTZ R5, R44, R3, !PT ;  /* 0x000000032c057209 */ /* 0x000fc40007810000 */
[----:B-1----:R-:W-:Y:S02]  /*18410*/  FMNMX.FTZ R4, R52, R21, !PT ;  /* 0x0000001534047209 */ /* 0x002fe40007810000 */
[----:B------:R-:W-:Y:S02]  /*18420*/  ISETP.GT.AND P2, PT, R15, 0x19, PT ;  /* 0x000000190f00780c */ /* 0x000fe40003f44270 */
[----:B------:R-:W-:Y:S02]  /*18430*/  FSEL R52, R27, -INF , P3 ;  /* 0xff8000001b347808 */ /* 0x000fe40001800000 */
[----:B------:R-:W-:Y:S01]  /*18440*/  FMNMX.FTZ R5, R50, R5, !PT ;  /* 0x0000000532057209 */ /* 0x000fe20007810000 */
[----:B------:R-:W1:Y:S01]  /*18450*/  MUFU.TANH R45, R45 ;  /* 0x0000002d002d7308 */ /* 0x000e620000002400 */
[----:B------:R-:W-:Y:S01]  /*18460*/  FMUL.FTZ R28, R28, UR4 ;  /* 0x000000041c1c7c20 */ /* 0x000fe20008410000 */
[----:B------:R-:W-:Y:S01]  /*18470*/  ISETP.GT.AND P3, PT, R15, 0x20, PT ;  /* 0x000000200f00780c */ /* 0x000fe20003f64270 */
[----:B------:R-:W-:Y:S01]  /*18480*/  FMUL.FTZ R33, R33, UR4 ;  /* 0x0000000421217c20 */ /* 0x000fe20008410000 */
[----:B---3--:R-:W-:Y:S01]  /*18490*/  FSEL R54, R53, -INF , P2 ;  /* 0xff80000035367808 */ /* 0x008fe20001000000 */
[----:B------:R-:W-:Y:S01]  /*184a0*/  FMUL.FTZ R37, R37, UR4 ;  /* 0x0000000425257c20 */ /* 0x000fe20008410000 */
[----:B------:R-:W-:Y:S01]  /*184b0*/  FMNMX.FTZ R5, R52, R5, !PT ;  /* 0x0000000534057209 */ /* 0x000fe20007810000 */
[----:B------:R-:W-:Y:S01]  /*184c0*/  FMUL.FTZ R24, R24, UR4 ;  /* 0x0000000418187c20 */ /* 0x000fe20008410000 */
[----:B------:R-:W-:Y:S01]  /*184d0*/  FMUL.FTZ R25, R25, UR4 ;  /* 0x0000000419197c20 */ /* 0x000fe20008410000 */
[----:B------:R-:W-:Y:S01]  /*184e0*/  FMUL.FTZ R29, R29, UR4 ;  /* 0x000000041d1d7c20 */ /* 0x000fe20008410000 */
[----:B------:R-:W-:Y:S01]  /*184f0*/  ULDC UR4, c[0x0][0x988] ;  /* 0x0002620000047ab9 */ /* 0x000fe20000000800 */
[----:B------:R4:W-:Y:S01]  /*18500*/  MUFU.TANH R11, R28 ;  /* 0x0000001c000b7308 */ /* 0x0009e20000002400 */
[----:B------:R-:W-:Y:S01]  /*18510*/  MOV R3, UR4 ;  /* 0x0000000400037c02 */ /* 0x000fe20008000f00 */
[----:B------:R-:W2:Y:S01]  /*18520*/  @P1 LDC R27, c[0x0][0x450] ;  /* 0x00011400ff1b1b82 */ /* 0x000ea20000000800 */
[----:B------:R-:W-:-:S02]  /*18530*/  ISETP.GT.AND P2, PT, R15, 0x21, PT ;  /* 0x000000210f00780c */ /* 0x000fc40003f44270 */
[----:B------:R-:W-:Y:S02]  /*18540*/  FMNMX.FTZ R5, R54, R5, !PT ;  /* 0x0000000536057209 */ /* 0x000fe40007810000 */
[----:B----4-:R-:W-:Y:S01]  /*18550*/  FSEL R28, R31, -INF , P3 ;  /* 0xff8000001f1c7808 */ /* 0x010fe20001800000 */
[----:B------:R-:W3:Y:S01]  /*18560*/  MUFU.TANH R33, R33 ;  /* 0x0000002100217308 */ /* 0x000ee20000002400 */
[----:B------:R-:W-:Y:S01]  /*18570*/  ISETP.GT.AND P4, PT, R15, 0x28, PT ;  /* 0x000000280f00780c */ /* 0x000fe20003f84270 */
[----:B------:R-:W-:Y:S01]  /*18580*/  FMUL.FTZ R7, R4, R3 ;  /* 0x0000000304077220 */ /* 0x000fe20000410000 */
[----:B0-----:R-:W-:Y:S02]  /*18590*/  FSEL R56, R41, -INF , P2 ;  /* 0xff80000029387808 */ /* 0x001fe40001000000 */
[----:B------:R-:W-:Y:S02]  /*185a0*/  FMNMX.FTZ R5, R28, R5, !PT ;  /* 0x000000051c057209 */ /* 0x000fe40007810000 */
[----:B------:R-:W-:Y:S01]  /*185b0*/  FSETP.NEU.FTZ.AND P3, PT, R4, -INF , PT ;  /* 0xff8000000400780b */ /* 0x000fe20003f7d000 */
[----:B------:R0:W-:Y:S01]  /*185c0*/  MUFU.TANH R74, R29 ;  /* 0x0000001d004a7308 */ /* 0x0001e20000002400 */
[----:B------:R-:W-:-:S02]  /*185d0*/  ISETP.GT.AND P2, PT, R15, 0x29, PT ;  /* 0x000000290f00780c */ /* 0x000fc40003f44270 */
[----:B------:R-:W-:Y:S02]  /*185e0*/  FSEL R58, R58, -INF , P4 ;  /* 0xff8000003a3a7808 */ /* 0x000fe40002000000 */
[----:B------:R-:W-:Y:S02]  /*185f0*/  FMNMX.FTZ R5, R56, R5, !PT ;  /* 0x0000000538057209 */ /* 0x000fe40007810000 */
[----:B-1----:R-:W-:Y:S01]  /*18600*/  FSEL R60, R45, -INF , P2 ;  /* 0xff8000002d3c7808 */ /* 0x002fe20001000000 */
[----:B------:R-:W1:Y:S01]  /*18610*/  MUFU.TANH R37, R37 ;  /* 0x0000002500257308 */ /* 0x000e620000002400 */
[----:B0-----:R-:W-:Y:S02]  /*18620*/  FSEL R29, R7, RZ, P3 ;  /* 0x000000ff071d7208 */ /* 0x001fe40001800000 */
[C---:B------:R-:W-:Y:S02]  /*18630*/  ISETP.GT.AND P3, PT, R15.reuse, 0x30, PT ;  /* 0x000000300f00780c */ /* 0x040fe40003f64270 */
[----:B------:R-:W-:Y:S01]  /*18640*/  FMNMX.FTZ R5, R58, R5, !PT ;  /* 0x000000053a057209 */ /* 0x000fe20007810000 */
[----:B------:R-:W-:Y:S01]  /*18650*/  FFMA.FTZ R209, R62, R3, -R29 ;  /* 0x000000033ed17223 */ /* 0x000fe2000001081d */
[----:B------:R-:W-:Y:S01]  /*18660*/  ISETP.GT.AND P2, PT, R15, 0x31, PT ;  /* 0x000000310f00780c */ /* 0x000fe20003f44270 */
[----:B------:R-:W0:Y:S01]  /*18670*/  MUFU.TANH R39, R24 ;  /* 0x0000001800277308 */ /* 0x000e220000002400 */
[----:B------:R-:W-:-:S02]  /*18680*/  FSEL R62, R35, -INF , P3 ;  /* 0xff800000233e7808 */ /* 0x000fc40001800000 */
[----:B------:R-:W-:Y:S02]  /*18690*/  FMNMX.FTZ R5, R60, R5, !PT ;  /* 0x000000053c057209 */ /* 0x000fe40007810000 */
[----:B------:R-:W-:Y:S02]  /*186a0*/  ISETP.GT.AND P3, PT, R15, 0x38, PT ;  /* 0x000000380f00780c */ /* 0x000fe40003f64270 */
[----:B---3--:R-:W-:Y:S01]  /*186b0*/  FSEL R64, R33, -INF , P2 ;  /* 0xff80000021407808 */ /* 0x008fe20001000000 */
[----:B------:R-:W3:Y:S01]  /*186c0*/  MUFU.TANH R25, R25 ;  /* 0x0000001900197308 */ /* 0x000ee20000002400 */
[----:B------:R-:W-:Y:S02]  /*186d0*/  FMNMX.FTZ R5, R62, R5, !PT ;  /* 0x000000053e057209 */ /* 0x000fe40007810000 */
[----:B------:R-:W-:Y:S02]  /*186e0*/  ISETP.GT.AND P2, PT, R15, 0x39, PT ;  /* 0x000000390f00780c */ /* 0x000fe40003f44270 */
[----:B------:R-:W-:-:S02]  /*186f0*/  FSEL R66, R66, -INF , P3 ;  /* 0xff80000042427808 */ /* 0x000fc40001800000 */
[----:B------:R-:W-:Y:S02]  /*18700*/  FMNMX.FTZ R5, R64, R5, !PT ;  /* 0x0000000540057209 */ /* 0x000fe40007810000 */
[----:B------:R-:W-:Y:S02]  /*18710*/  ISETP.GT.AND P3, PT, R15, 0x40, PT ;  /* 0x000000400f00780c */ /* 0x000fe40003f64270 */
[----:B-1----:R-:W-:Y:S02]  /*18720*/  FSEL R68, R37, -INF , P2 ;  /* 0xff80000025447808 */ /* 0x002fe40001000000 */
[----:B------:R-:W-:Y:S01]  /*18730*/  FMNMX.FTZ R5, R66, R5, !PT ;  /* 0x0000000542057209 */ /* 0x000fe20007810000 */
[----:B------:R-:W-:Y:S01]  /*18740*/  FFMA.FTZ R7, R70, R3, -R29 ;  /* 0x0000000346077223 */ /* 0x000fe2000001081d */
[----:B------:R-:W-:Y:S02]  /*18750*/  ISETP.GT.AND P2, PT, R15, 0x41, PT ;  /* 0x000000410f00780c */ /* 0x000fe40003f44270 */
[----:B0-----:R-:W-:-:S02]  /*18760*/  FSEL R70, R39, -INF , P3 ;  /* 0xff80000027467808 */ /* 0x001fc40001800000 */
[----:B------:R-:W-:Y:S02]  /*18770*/  FMNMX.FTZ R5, R68, R5, !PT ;  /* 0x0000000544057209 */ /* 0x000fe40007810000 */
[----:B------:R-:W-:Y:S02]  /*18780*/  ISETP.GT.AND P3, PT, R15, 0x48, PT ;  /* 0x000000480f00780c */ /* 0x000fe40003f64270 */
[----:B---3--:R-:W-:Y:S02]  /*18790*/  FSEL R72, R25, -INF , P2 ;  /* 0xff80000019487808 */ /* 0x008fe40001000000 */
[----:B------:R-:W-:Y:S01]  /*187a0*/  FMNMX.FTZ R5, R70, R5, !PT ;  /* 0x0000000546057209 */ /* 0x000fe20007810000 */
[----:B------:R-:W-:Y:S01]  /*187b0*/  FFMA.FTZ R9, R42, R3, -R29 ;  /* 0x000000032a097223 */ /* 0x000fe2000001081d */
[----:B------:R-:W-:Y:S02]  /*187c0*/  ISETP.GT.AND P2, PT, R15, 0x49, PT ;  /* 0x000000490f00780c */ /* 0x000fe40003f44270 */
[----:B------:R-:W-:-:S02]  /*187d0*/  FSEL R42, R11, -INF , P3 ;  /* 0xff8000000b2a7808 */ /* 0x000fc40001800000 */
[----:B------:R-:W-:Y:S02]  /*187e0*/  FMNMX.FTZ R5, R72, R5, !PT ;  /* 0x0000000548057209 */ /* 0x000fe40007810000 */
[----:B------:R-:W-:Y:S02]  /*187f0*/  FSEL R74, R74, -INF , P2 ;  /* 0xff8000004a4a7808 */ /* 0x000fe40001000000 */
[----:B------:R-:W-:Y:S01]  /*18800*/  FMNMX.FTZ R5, R42, R5, !PT ;  /* 0x000000052a057209 */ /* 0x000fe20007810000 */
[----:B------:R0:W-:Y:S03]  /*18810*/  MUFU.EX2 R211, R7 ;  /* 0x0000000700d37308 */ /* 0x0001e60000000800 */
[----:B------:R-:W-:Y:S01]  /*18820*/  FMNMX.FTZ R5, R74, R5, !PT ;  /* 0x000000054a057209 */ /* 0x000fe20007810000 */
[----:B0-----:R-:W-:-:S04]  /*18830*/  FFMA.FTZ R7, R8, R3, -R29 ;  /* 0x0000000308077223 */ /* 0x001fc8000001081d */
[----:B------:R-:W0:Y:S02]  /*18840*/  SHFL.BFLY PT, R8, R5, 0x2, 0x1f ;  /* 0x0c401f0005087f89 */ /* 0x000e2400000e0000 */
[----:B0-----:R-:W-:-:S05]  /*18850*/  FMNMX.FTZ R8, R5, R8, !PT ;  /* 0x0000000805087209 */ /* 0x001fca0007810000 */
[----:B------:R-:W0:Y:S01]  /*18860*/  SHFL.BFLY PT, R5, R8, 0x1, 0x1f ;  /* 0x0c201f0008057f89 */ /* 0x000e2200000e0000 */
[----:B------:R1:W-:Y:S01]  /*18870*/  MUFU.EX2 R205, R7 ;  /* 0x0000000700cd7308 */ /* 0x0003e20000000800 */
[----:B------:R-:W-:Y:S01]  /*18880*/  FFMA.FTZ R24, R43, R3, -R29 ;  /* 0x000000032b187223 */ /* 0x000fe2000001081d */
[----:B0-----:R-:W-:Y:S02]  /*18890*/  FMNMX.FTZ R5, R8, R5, !PT ;  /* 0x0000000508057209 */ /* 0x001fe40007810000 */
[----:B------:R-:W0:Y:S02]  /*188a0*/  @P1 LDC R8, c[0x0][0x44c] ;  /* 0x00011300ff081b82 */ /* 0x000e240000000800 */
[C---:B------:R-:W-:Y:S01]  /*188b0*/  FSETP.NEU.FTZ.AND P2, PT, R5.reuse, -INF , PT ;  /* 0xff8000000500780b */ /* 0x040fe20003f5d000 */
[----:B-1----:R-:W-:-:S05]  /*188c0*/  FMUL.FTZ R7, R5, R3 ;  /* 0x0000000305077220 */ /* 0x002fca0000410000 */
[----:B------:R-:W-:-:S05]  /*188d0*/  FSEL R7, R7, RZ, P2 ;  /* 0x000000ff07077208 */ /* 0x000fca0001000000 */
[-CC-:B------:R-:W-:Y:S01]  /*188e0*/  FFMA.FTZ R32, R32, R3.reuse, -R7.reuse ;  /* 0x0000000320207223 */ /* 0x180fe20000010807 */
[-CC-:B------:R-:W-:Y:S01]  /*188f0*/  FFMA.FTZ R13, R13, R3.reuse, -R7.reuse ;  /* 0x000000030d0d7223 */ /* 0x180fe20000010807 */
[-CC-:B------:R-:W-:Y:S01]  /*18900*/  FFMA.FTZ R36, R36, R3.reuse, -R7.reuse ;  /* 0x0000000324247223 */ /* 0x180fe20000010807 */
[----:B------:R-:W-:Y:S01]  /*18910*/  MUFU.EX2 R209, R209 ;  /* 0x000000d100d17308 */ /* 0x000fe20000000800 */
[----:B------:R-:W-:-:S07]  /*18920*/  FFMA.FTZ R40, R40, R3, -R7 ;  /* 0x0000000328287223 */ /* 0x000fce0000010807 */
[----:B------:R-:W-:Y:S01]  /*18930*/  MUFU.EX2 R24, R24 ;  /* 0x0000001800187308 */ /* 0x000fe20000000800 */
[----:B------:R-:W-:-:S07]  /*18940*/  FFMA.FTZ R44, R44, R3, -R7 ;  /* 0x000000032c2c7223 */ /* 0x000fce0000010807 */
[----:B------:R-:W-:Y:S08]  /*18950*/  MUFU.EX2 R32, R32 ;  /* 0x0000002000207308 */ /* 0x000ff00000000800 */
[----:B------:R-:W1:Y:S01]  /*18960*/  MUFU.EX2 R13, R13 ;  /* 0x0000000d000d7308 */ /* 0x000e620000000800 */
[-CC-:B------:R-:W-:Y:S01]  /*18970*/  FFMA.FTZ R12, R12, R3.reuse, -R29.reuse ;  /* 0x000000030c0c7223 */ /* 0x180fe2000001081d */
[----:B------:R-:W-:-:S06]  /*18980*/  FFMA.FTZ R14, R14, R3, -R29 ;  /* 0x000000030e0e7223 */ /* 0x000fcc000001081d */
[----:B------:R-:W3:Y:S01]  /*18990*/  MUFU.EX2 R36, R36 ;  /* 0x0000002400247308 */ /* 0x000ee20000000800 */
[----:B0-----:R-:W-:-:S04]  /*189a0*/  @P1 IMAD.HI.U32 R8, R69, R8, RZ ;  /* 0x0000000845081227 */ /* 0x001fc800078e00ff */
[----:B------:R-:W-:-:S03]  /*189b0*/  FFMA.FTZ R50, R50, R3, -R7 ;  /* 0x0000000332327223 */ /* 0x000fc60000010807 */
[----:B------:R-:W-:Y:S01]  /*189c0*/  MUFU.EX2 R84, R9 ;  /* 0x0000000900547308 */ /* 0x000fe20000000800 */
[----:B------:R-:W-:-:S07]  /*189d0*/  FFMA.FTZ R52, R52, R3, -R7 ;  /* 0x0000000334347223 */ /* 0x000fce0000010807 */
[----:B------:R-:W0:Y:S01]  /*189e0*/  MUFU.EX2 R9, R40 ;  /* 0x0000002800097308 */ /* 0x000e220000000800 */
[----:B------:R-:W-:Y:S01]  /*189f0*/  FFMA.FTZ R10, R10, R3, -R29 ;  /* 0x000000030a0a7223 */ /* 0x000fe2000001081d */
[----:B-1----:R-:W-:-:S06]  /*18a00*/  FADD.FTZ R31, R32, R13 ;  /* 0x0000000d201f7221 */ /* 0x002fcc0000010000 */
[----:B------:R-:W1:Y:S01]  /*18a10*/  MUFU.EX2 R44, R44 ;  /* 0x0000002c002c7308 */ /* 0x000e620000000800 */
[----:B------:R-:W-:-:S07]  /*18a20*/  FFMA.FTZ R54, R54, R3, -R7 ;  /* 0x0000000336367223 */ /* 0x000fce0000010807 */
[----:B------:R4:W-:Y:S08]  /*18a30*/  MUFU.EX2 R207, R14 ;  /* 0x0000000e00cf7308 */ /* 0x0009f00000000800 */
[----:B------:R-:W5:Y:S01]  /*18a40*/  MUFU.EX2 R12, R12 ;  /* 0x0000000c000c7308 */ /* 0x000f620000000800 */
[----:B----4-:R-:W-:Y:S01]  /*18a50*/  IMAD.MOV.U32 R14, RZ, RZ, R69 ;  /* 0x000000ffff0e7224 */ /* 0x010fe200078e0045 */
[----:B--2---:R-:W-:Y:S01]  /*18a60*/  @P1 SHF.R.U32.HI R14, RZ, R27, R8 ;  /* 0x0000001bff0e1219 */ /* 0x004fe20000011608 */
[----:B------:R-:W-:-:S05]  /*18a70*/  FADD.FTZ R8, R209, R24 ;  /* 0x00000018d1087221 */ /* 0x000fca0000010000 */
[----:B------:R-:W2:Y:S01]  /*18a80*/  MUFU.EX2 R11, R50 ;  /* 0x00000032000b7308 */ /* 0x000ea20000000800 */
[----:B------:R-:W-:Y:S01]  /*18a90*/  FADD.FTZ R33, R211, R8 ;  /* 0x00000008d3217221 */ /* 0x000fe20000010000 */
[----:B---3--:R-:W-:Y:S01]  /*18aa0*/  FADD.FTZ R8, R36, R31 ;  /* 0x0000001f24087221 */ /* 0x008fe20000010000 */
[----:B------:R-:W-:-:S05]  /*18ab0*/  FFMA.FTZ R28, R28, R3, -R7 ;  /* 0x000000031c1c7223 */ /* 0x000fca0000010807 */
[----:B------:R-:W3:Y:S01]  /*18ac0*/  MUFU.EX2 R52, R52 ;  /* 0x0000003400347308 */ /* 0x000ee20000000800 */
[----:B------:R-:W-:Y:S01]  /*18ad0*/  FFMA.FTZ R20, R20, R3, -R29 ;  /* 0x0000000314147223 */ /* 0x000fe2000001081d */
[----:B0-----:R-:W-:Y:S01]  /*18ae0*/  FADD.FTZ R31, R9, R8 ;  /* 0x00000008091f7221 */ /* 0x001fe20000010000 */
[----:B------:R-:W-:Y:S01]  /*18af0*/  PRMT R0, R229, 0x654, R0 ;  /* 0x00000654e5007816 */ /* 0x000fe20000000000 */
[----:B------:R-:W-:-:S04]  /*18b00*/  FADD.FTZ R33, R84, R33 ;  /* 0x0000002154217221 */ /* 0x000fc80000010000 */
[----:B------:R-:W0:Y:S01]  /*18b10*/  MUFU.EX2 R10, R10 ;  /* 0x0000000a000a7308 */ /* 0x000e220000000800 */
[-C--:B------:R-:W-:Y:S01]  /*18b20*/  FFMA.FTZ R56, R56, R3.reuse, -R7 ;  /* 0x0000000338387223 */ /* 0x080fe20000010807 */
[----:B-1----:R-:W-:Y:S01]  /*18b30*/  FADD.FTZ R8, R44, R31 ;  /* 0x0000001f2c087221 */ /* 0x002fe20000010000 */
[-C--:B------:R-:W-:Y:S01]  /*18b40*/  FFMA.FTZ R58, R58, R3.reuse, -R7 ;  /* 0x000000033a3a7223 */ /* 0x080fe20000010807 */
[----:B------:R5:W-:Y:S04]  /*18b50*/  SYNCS.ARRIVE.TRANS64.RED.A1T0 RZ, [R0+URZ], RZ ;  /* 0x000000ff00ff79a7 */ /* 0x000be8000810043f */
[----:B------:R-:W1:Y:S01]  /*18b60*/  MUFU.EX2 R15, R54 ;  /* 0x00000036000f7308 */ /* 0x000e620000000800 */
[-CC-:B------:R-:W-:Y:S01]  /*18b70*/  FFMA.FTZ R26, R26, R3.reuse, -R29.reuse ;  /* 0x000000031a1a7223 */ /* 0x180fe2000001081d */
[----:B------:R-:W-:Y:S01]  /*18b80*/  FFMA.FTZ R34, R34, R3, -R29 ;  /* 0x0000000322227223 */ /* 0x000fe2000001081d */
[----:B-----5:R-:W-:-:S05]  /*18b90*/  FADD.FTZ R0, R12, R33 ;  /* 0x000000210c007221 */ /* 0x020fca0000010000 */
[----:B------:R-:W4:Y:S01]  /*18ba0*/  MUFU.EX2 R28, R28 ;  /* 0x0000001c001c7308 */ /* 0x000f220000000800 */
[----:B--2---:R-:W-:Y:S01]  /*18bb0*/  FADD.FTZ R31, R11, R8 ;  /* 0x000000080b1f7221 */ /* 0x004fe20000010000 */
[----:B------:R-:W-:Y:S01]  /*18bc0*/  FADD.FTZ R33, R205, R0 ;  /* 0x00000000cd217221 */ /* 0x000fe20000010000 */
[----:B------:R-:W-:-:S05]  /*18bd0*/  FFMA.FTZ R60, R60, R3, -R7 ;  /* 0x000000033c3c7223 */ /* 0x000fca0000010807 */
[----:B------:R-:W2:Y:S01]  /*18be0*/  MUFU.EX2 R20, R20 ;  /* 0x0000001400147308 */ /* 0x000ea20000000800 */
[----:B------:R-:W-:Y:S01]  /*18bf0*/  FFMA.FTZ R0, R6, R3, -R29 ;  /* 0x0000000306007223 */ /* 0x000fe2000001081d */
[----:B---3--:R-:W-:-:S06]  /*18c00*/  FADD.FTZ R6, R52, R31 ;  /* 0x0000001f34067221 */ /* 0x008fcc0000010000 */
[----:B------:R-:W3:Y:S01]  /*18c10*/  MUFU.EX2 R21, R56 ;  /* 0x0000003800157308 */ /* 0x000ee20000000800 */
[-C--:B------:R-:W-:Y:S01]  /*18c20*/  FFMA.FTZ R62, R62, R3.reuse, -R7 ;  /* 0x000000033e3e7223 */ /* 0x080fe20000010807 */
[----:B------:R-:W-:Y:S01]  /*18c30*/  FFMA.FTZ R38, R38, R3, -R29 ;  /* 0x0000000326267223 */ /* 0x000fe2000001081d */
[----:B0-----:R-:W-:-:S05]  /*18c40*/  FADD.FTZ R8, R10, R33 ;  /* 0x000000210a087221 */ /* 0x001fca0000010000 */
[----:B------:R-:W0:Y:S01]  /*18c50*/  MUFU.EX2 R201, R26 ;  /* 0x0000001a00c97308 */ /* 0x000e220000000800 */
[----:B------:R-:W-:Y:S01]  /*18c60*/  FFMA.FTZ R30, R30, R3, -R29 ;  /* 0x000000031e1e7223 */ /* 0x000fe2000001081d */
[----:B------:R-:W-:Y:S01]  /*18c70*/  IADD3 R14, R14, R65, -R67 ;  /* 0x000000410e0e7210 */ /* 0x000fe20007ffe843 */
[----:B-1----:R-:W-:-:S05]  /*18c80*/  FADD.FTZ R31, R15, R6 ;  /* 0x000000060f1f7221 */ /* 0x002fca0000010000 */
[----:B------:R-:W1:Y:S01]  /*18c90*/  MUFU.EX2 R58, R58 ;  /* 0x0000003a003a7308 */ /* 0x000e620000000800 */
[----:B------:R-:W-:Y:S01]  /*18ca0*/  FFMA.FTZ R64, R64, R3, -R7 ;  /* 0x0000000340407223 */ /* 0x000fe20000010807 */
[----:B------:R-:W-:-:S06]  /*18cb0*/  FADD.FTZ R33, R207, R8 ;  /* 0x00000008cf217221 */ /* 0x000fcc0000010000 */
[----:B------:R-:W5:Y:S01]  /*18cc0*/  MUFU.EX2 R34, R34 ;  /* 0x0000002200227308 */ /* 0x000f620000000800 */
[----:B----4-:R-:W-:Y:S01]  /*18cd0*/  FADD.FTZ R8, R28, R31 ;  /* 0x0000001f1c087221 */ /* 0x010fe20000010000 */
[----:B------:R-:W-:-:S06]  /*18ce0*/  FFMA.FTZ R66, R66, R3, -R7 ;  /* 0x0000000342427223 */ /* 0x000fcc0000010807 */
[----:B------:R-:W4:Y:S01]  /*18cf0*/  MUFU.EX2 R25, R60 ;  /* 0x0000003c00197308 */ /* 0x000f220000000800 */
[----:B------:R-:W-:-:S04]  /*18d00*/  IMAD.HI R14, R14, 0x66666667, RZ ;  /* 0x666666670e0e7827 */ /* 0x000fc800078e02ff */
[----:B--2---:R-:W-:-:S03]  /*18d10*/  FADD.FTZ R6, R20, R33 ;  /* 0x0000002114067221 */ /* 0x004fc60000010000 */
[----:B------:R-:W2:Y:S01]  /*18d20*/  MUFU.EX2 R203, R38 ;  /* 0x0000002600cb7308 */ /* 0x000ea20000000800 */
[----:B---3--:R-:W-:-:S07]  /*18d30*/  FADD.FTZ R31, R21, R8 ;  /* 0x00000008151f7221 */ /* 0x008fce0000010000 */
[----:B------:R-:W3:Y:S01]  /*18d40*/  MUFU.EX2 R62, R62 ;  /* 0x0000003e003e7308 */ /* 0x000ee20000000800 */
[----:B------:R-:W-:Y:S01]  /*18d50*/  SHF.R.U32.HI R35, RZ, 0x1f, R14 ;  /* 0x0000001fff237819 */ /* 0x000fe2000001160e */
[----:B------:R-:W-:Y:S01]  /*18d60*/  FFMA.FTZ R68, R68, R3, -R7 ;  /* 0x0000000344447223 */ /* 0x000fe20000010807 */
[----:B0-----:R-:W-:-:S05]  /*18d70*/  FADD.FTZ R33, R201, R6 ;  /* 0x00000006c9217221 */ /* 0x001fca0000010000 */
[----:B------:R-:W0:Y:S01]  /*18d80*/  MUFU.EX2 R30, R30 ;  /* 0x0000001e001e7308 */ /* 0x000e220000000800 */
[----:B-1----:R-:W-:Y:S01]  /*18d90*/  FADD.FTZ R8, R58, R31 ;  /* 0x0000001f3a087221 */ /* 0x002fe20000010000 */
[----:B------:R-:W-:-:S06]  /*18da0*/  FFMA.FTZ R70, R70, R3, -R7 ;  /* 0x0000000346467223 */ /* 0x000fcc0000010807 */
[----:B------:R-:W1:Y:S01]  /*18db0*/  MUFU.EX2 R27, R64 ;  /* 0x00000040001b7308 */ /* 0x000e620000000800 */
[-CC-:B------:R-:W-:Y:S01]  /*18dc0*/  FFMA.FTZ R46, R46, R3.reuse, -R29.reuse ;  /* 0x000000032e2e7223 */ /* 0x180fe2000001081d */
[-CC-:B------:R-:W-:Y:S01]  /*18dd0*/  FFMA.FTZ R48, R48, R3.reuse, -R29.reuse ;  /* 0x0000000330307223 */ /* 0x180fe2000001081d */
[-CC-:B------:R-:W-:Y:S01]  /*18de0*/  FFMA.FTZ R76, R76, R3.reuse, -R29.reuse ;  /* 0x000000034c4c7223 */ /* 0x180fe2000001081d */
[-CC-:B------:R-:W-:Y:S01]  /*18df0*/  FFMA.FTZ R78, R78, R3.reuse, -R29.reuse ;  /* 0x000000034e4e7223 */ /* 0x180fe2000001081d */
[----:B------:R-:W-:-:S03]  /*18e00*/  FFMA.FTZ R80, R80, R3, -R29 ;  /* 0x0000000350507223 */ /* 0x000fc6000001081d */
[----:B------:R-:W1:Y:S01]  /*18e10*/  MUFU.EX2 R66, R66 ;  /* 0x0000004200427308 */ /* 0x000e620000000800 */
[----:B------:R-:W-:Y:S01]  /*18e20*/  FFMA.FTZ R82, R82, R3, -R29 ;  /* 0x0000000352527223 */ /* 0x000fe2000001081d */
[----:B------:R-:W-:Y:S01]  /*18e30*/  LEA.HI.SX32 R6, R14, R35, 0x1b ;  /* 0x000000230e067211 */ /* 0x000fe200078fdaff */
[----:B-----5:R-:W-:Y:S01]  /*18e40*/  FADD.FTZ R14, R34, R33 ;  /* 0x00000021220e7221 */ /* 0x020fe20000010000 */
[----:B----4-:R-:W-:-:S04]  /*18e50*/  FADD.FTZ R31, R25, R8 ;  /* 0x00000008191f7221 */ /* 0x010fc80000010000 */
[----:B------:R-:W4:Y:S01]  /*18e60*/  MUFU.EX2 R29, R68 ;  /* 0x00000044001d7308 */ /* 0x000f220000000800 */
[-C--:B------:R-:W-:Y:S01]  /*18e70*/  FFMA.FTZ R72, R72, R3.reuse, -R7 ;  /* 0x0000000348487223 */ /* 0x080fe20000010807 */
[----:B--2---:R-:W-:Y:S01]  /*18e80*/  FADD.FTZ R33, R203, R14 ;  /* 0x0000000ecb217221 */ /* 0x004fe20000010000 */
[----:B---3--:R-:W-:Y:S01]  /*18e90*/  FADD.FTZ R8, R62, R31 ;  /* 0x0000001f3e087221 */ /* 0x008fe20000010000 */
[-CC-:B------:R-:W-:Y:S01]  /*18ea0*/  FFMA.FTZ R42, R42, R3.reuse, -R7.reuse ;  /* 0x000000032a2a7223 */ /* 0x180fe20000010807 */
[----:B------:R-:W-:-:S03]  /*18eb0*/  FFMA.FTZ R74, R74, R3, -R7 ;  /* 0x000000034a4a7223 */ /* 0x000fc60000010807 */
[----:B------:R-:W2:Y:S01]  /*18ec0*/  MUFU.EX2 R70, R70 ;  /* 0x0000004600467308 */ /* 0x000ea20000000800 */
[----:B------:R-:W-:Y:S01]  /*18ed0*/  F2FP.F16.F32.PACK_AB R205, R205, R12 ;  /* 0x0000000ccdcd723e */ /* 0x000fe200000000ff */
[----:B0-----:R-:W-:Y:S01]  /*18ee0*/  FADD.FTZ R12, R30, R33 ;  /* 0x000000211e0c7221 */ /* 0x001fe20000010000 */
[----:B-1----:R-:W-:-:S05]  /*18ef0*/  FADD.FTZ R33, R27, R8 ;  /* 0x000000081b217221 */ /* 0x002fca0000010000 */
[----:B------:R-:W0:Y:S01]  /*18f00*/  MUFU.EX2 R197, R46 ;  /* 0x0000002e00c57308 */ /* 0x000e220000000800 */
[----:B------:R-:W-:-:S07]  /*18f10*/  FADD.FTZ R8, R66, R33 ;  /* 0x0000002142087221 */ /* 0x000fce0000010000 */
[----:B------:R-:W1:Y:S01]  /*18f20*/  MUFU.EX2 R7, R72 ;  /* 0x0000004800077308 */ /* 0x000e620000000800 */
[----:B------:R-:W-:Y:S01]  /*18f30*/  F2FP.F16.F32.PACK_AB R210, R9, R36 ;  /* 0x0000002409d2723e */ /* 0x000fe200000000ff */
[----:B----4-:R-:W-:-:S06]  /*18f40*/  FADD.FTZ R9, R29, R8 ;  /* 0x000000081d097221 */ /* 0x010fcc0000010000 */
[----:B------:R-:W3:Y:S08]  /*18f50*/  MUFU.EX2 R48, R48 ;  /* 0x0000003000307308 */ /* 0x000ef00000000800 */
[----:B------:R-:W4:Y:S01]  /*18f60*/  MUFU.EX2 R42, R42 ;  /* 0x0000002a002a7308 */ /* 0x000f220000000800 */
[----:B--2---:R-:W-:-:S07]  /*18f70*/  FADD.FTZ R8, R70, R9 ;  /* 0x0000000946087221 */ /* 0x004fce0000010000 */
[----:B------:R-:W2:Y:S01]  /*18f80*/  MUFU.EX2 R199, R76 ;  /* 0x0000004c00c77308 */ /* 0x000ea20000000800 */
[----:B0-----:R-:W-:Y:S01]  /*18f90*/  FADD.FTZ R31, R197, R12 ;  /* 0x0000000cc51f7221 */ /* 0x001fe20000010000 */
[----:B-1----:R-:W-:-:S06]  /*18fa0*/  FADD.FTZ R9, R7, R8 ;  /* 0x0000000807097221 */ /* 0x002fcc0000010000 */
[----:B------:R-:W0:Y:S01]  /*18fb0*/  MUFU.EX2 R78, R78 ;  /* 0x0000004e004e7308 */ /* 0x000e220000000800 */
[----:B------:R-:W-:Y:S01]  /*18fc0*/  F2FP.F16.F32.PACK_AB R207, R207, R10 ;  /* 0x0000000acfcf723e */ /* 0x000fe200000000ff */
[----:B---3--:R-:W-:-:S06]  /*18fd0*/  FADD.FTZ R10, R48, R31 ;  /* 0x0000001f300a7221 */ /* 0x008fcc0000010000 */
[----:B------:R-:W1:Y:S01]  /*18fe0*/  MUFU.EX2 R193, R80 ;  /* 0x0000005000c17308 */ /* 0x000e620000000800 */
[----:B----4-:R-:W-:Y:S01]  /*18ff0*/  FADD.FTZ R226, R42, R9 ;  /* 0x000000092ae27221 */ /* 0x010fe20000010000 */
[----:B------:R-:W-:Y:S01]  /*19000*/  VIADD R9, R2, 0xfffffffe ;  /* 0xfffffffe02097836 */ /* 0x000fe20000000000 */
[----:B------:R-:W-:-:S05]  /*19010*/  VIMNMX R26, RZ, R6, !PT ;  /* 0x00000006ff1a7248 */ /* 0x000fca0007fe0100 */
[----:B------:R-:W3:Y:S01]  /*19020*/  MUFU.EX2 R82, R82 ;  /* 0x0000005200527308 */ /* 0x000ee20000000800 */
[----:B--2---:R-:W-:Y:S01]  /*19030*/  FADD.FTZ R33, R199, R10 ;  /* 0x0000000ac7217221 */ /* 0x004fe20000010000 */
[----:B------:R-:W-:-:S06]  /*19040*/  ISETP.GE.AND P2, PT, R9, R26, PT ;  /* 0x0000001a0900720c */ /* 0x000fcc0003f46270 */
[----:B------:R3:W2:Y:S01]  /*19050*/  MUFU.EX2 R195, R0 ;  /* 0x0000000000c37308 */ /* 0x0006a20000000800 */
[----:B0-----:R-:W-:-:S07]  /*19060*/  FADD.FTZ R10, R78, R33 ;  /* 0x000000214e0a7221 */ /* 0x001fce0000010000 */
[----:B------:R-:W0:Y:S01]  /*19070*/  MUFU.EX2 R31, R74 ;  /* 0x0000004a001f7308 */ /* 0x000e220000000800 */
[----:B------:R-:W-:Y:S01]  /*19080*/  F2FP.F16.F32.PACK_AB R204, R11, R44 ;  /* 0x0000002c0bcc723e */ /* 0x000fe200000000ff */
[----:B-1----:R-:W-:Y:S01]  /*19090*/  FADD.FTZ R11, R193, R10 ;  /* 0x0000000ac10b7221 */ /* 0x002fe20000010000 */
[----:B------:R-:W-:Y:S03]  /*190a0*/  BSSY B0, `(.L_x_2899) ;  /* 0x00005a7000007945 */ /* 0x000fe60003800000 */
[----:B---3--:R-:W-:Y:S01]  /*190b0*/  FADD.FTZ R0, R82, R11 ;  /* 0x0000000b52007221 */ /* 0x008fe20000010000 */
[----:B------:R-:W-:Y:S01]  /*190c0*/  F2FP.F16.F32.PACK_AB R209, R24, R209 ;  /* 0x000000d118d1723e */ /* 0x000fe200000000ff */
[----:B------:R1:W-:Y:S01]  /*190d0*/  STL [R1+0x58], R26 ;  /* 0x0000581a01007387 */ /* 0x0003e20000100800 */
[----:B------:R-:W-:Y:S01]  /*190e0*/  F2FP.F16.F32.PACK_AB R211, R84, R211 ;  /* 0x000000d354d3723e */ /* 0x000fe200000000ff */
[----:B--2---:R-:W-:Y:S01]  /*190f0*/  FADD.FTZ R225, R195, R0 ;  /* 0x00000000c3e17221 */ /* 0x004fe20000010000 */
[----:B------:R-:W-:Y:S01]  /*19100*/  F2FP.F16.F32.PACK_AB R203, R203, R34 ;  /* 0x00000022cbcb723e */ /* 0x000fe200000000ff */
[----:B------:R-:W-:Y:S01]  /*19110*/  IMAD.MOV.U32 R0, RZ, RZ, 0x3f800000 ;  /* 0x3f800000ff007424 */ /* 0x000fe200078e00ff */
[----:B------:R-:W-:-:S02]  /*19120*/  F2FP.F16.F32.PACK_AB R197, R197, R30 ;  /* 0x0000001ec5c5723e */ /* 0x000fc400000000ff */
[----:B------:R-:W-:Y:S02]  /*19130*/  CS2R R150, SRZ ;  /* 0x0000000000967805 */ /* 0x000fe4000001ff00 */
[----:B------:R-:W-:Y:S02]  /*19140*/  F2FP.F16.F32.PACK_AB R199, R199, R48 ;  /* 0x00000030c7c7723e */ /* 0x000fe400000000ff */
[----:B------:R-:W-:Y:S02]  /*19150*/  CS2R R148, SRZ ;  /* 0x0000000000947805 */ /* 0x000fe4000001ff00 */
[----:B------:R-:W-:Y:S01]  /*19160*/  F2FP.F16.F32.PACK_AB R208, R13, R32 ;  /* 0x000000200dd0723e */ /* 0x000fe200000000ff */
[----:B0-----:R-:W-:Y:S01]  /*19170*/  FADD.FTZ R226, R31, R226 ;  /* 0x000000e21fe27221 */ /* 0x001fe20000010000 */
[----:B------:R-:W-:Y:S02]  /*19180*/  F2FP.F16.F32.PACK_AB R206, R15, R52 ;  /* 0x000000340fce723e */ /* 0x000fe400000000ff */
[----:B------:R-:W-:-:S02]  /*19190*/  CS2R R146, SRZ ;  /* 0x0000000000927805 */ /* 0x000fc4000001ff00 */
[----:B------:R-:W-:Y:S02]  /*191a0*/  F2FP.F16.F32.PACK_AB R200, R21, R28 ;  /* 0x0000001c15c8723e */ /* 0x000fe400000000ff */
[----:B------:R-:W-:Y:S02]  /*191b0*/  CS2R R144, SRZ ;  /* 0x0000000000907805 */ /* 0x000fe4000001ff00 */
[----:B------:R-:W-:Y:S02]  /*191c0*/  F2FP.F16.F32.PACK_AB R202, R25, R58 ;  /* 0x0000003a19ca723e */ /* 0x000fe400000000ff */
[----:B------:R-:W-:Y:S02]  /*191d0*/  CS2R R142, SRZ ;  /* 0x00000000008e7805 */ /* 0x000fe4000001ff00 */
        /* <DEDUP_REMOVED lines=14> */
[----:B------:R-:W-:Y:S02]  /*192c0*/  MOV R2, 0x3f800000 ;  /* 0x3f80000000027802 */ /* 0x000fe40000000f00 */
        /* <DEDUP_REMOVED lines=50> */
[----:B-1----:R-:W-:Y:S02]  /*195f0*/  CS2R R26, SRZ ;  /* 0x00000000001a7805 */ /* 0x002fe4000001ff00 */
[----:B------:R-:W-:Y:S01]  /*19600*/  CS2R R24, SRZ ;  /* 0x0000000000187805 */ /* 0x000fe2000001ff00 */
[----:B------:R-:W-:Y:S06]  /*19610*/  @!P2 BRA `(.L_x_2900) ;  /* 0x00000054003ca947 */ /* 0x000fec0003800000 */
[----:B------:R-:W-:Y:S01]  /*19620*/  BSSY B1, `(.L_x_2901) ;  /* 0x000054d000017945 */ /* 0x000fe20003800000 */
[----:B------:R-:W-:Y:S01]  /*19630*/  IMAD.MOV.U32 R13, RZ, RZ, R4 ;  /* 0x000000ffff0d7224 */ /* 0x000fe200078e0004 */
[----:B------:R-:W-:Y:S01]  /*19640*/  MOV R8, R9 ;  /* 0x0000000900087202 */ /* 0x000fe20000000f00 */
[----:B------:R-:W-:Y:S01]  /*19650*/  IMAD.MOV.U32 R12, RZ, RZ, R5 ;  /* 0x000000ffff0c7224 */ /* 0x000fe200078e0005 */
[----:B------:R-:W-:Y:S01]  /*19660*/  MOV R151, RZ ;  /* 0x000000ff00977202 */ /* 0x000fe20000000f00 */
[----:B------:R-:W-:Y:S02]  /*19670*/  IMAD.MOV.U32 R7, RZ, RZ, R224 ;  /* 0x000000ffff077224 */ /* 0x000fe400078e00e0 */
[----:B------:R-:W-:Y:S02]  /*19680*/  IMAD.MOV.U32 R6, RZ, RZ, R219 ;  /* 0x000000ffff067224 */ /* 0x000fe400078e00db */
[----:B------:R-:W-:-:S07]  /*19690*/  IMAD.MOV.U32 R2, RZ, RZ, 0x3f800000 ;  /* 0x3f800000ff027424 */ /* 0x000fce00078e00ff */
.L_x_2914:
[----:B------:R-:W-:-:S04]  /*196a0*/  ISETP.NE.AND P2, PT, R6, 0x1, PT ;  /* 0x000000010600780c */ /* 0x000fc80003f45270 */
[----:B------:R-:W-:-:S04]  /*196b0*/  SEL R224, RZ, 0x1, P2 ;  /* 0x00000001ffe07807 */ /* 0x000fc80001000000 */
[----:B------:R-:W-:Y:S01]  /*196c0*/  LOP3.LUT R224, R7, R224, RZ, 0x3c, !PT ;  /* 0x000000e007e07212 */ /* 0x000fe200078e3cff */
[----:B------:R-:W-:Y:S06]  /*196d0*/  @!P0 BRA `(.L_x_2902) ;  /* 0x0000000000048947 */ /* 0x000fec0003800000 */
[----:B------:R-:W-:Y:S01]  /*196e0*/  BPT.TRAP 0x1 ;  /* 0x000000040000795c */ /* 0x000fe20000300000 */
.L_x_2902:
        /* <DEDUP_REMOVED lines=8> */
.L_x_2903:
        /* <DEDUP_REMOVED lines=8> */
.L_x_2905:
[----:B------:R-:W-:Y:S05]  /*197f0*/  BSYNC B2 ;  /* 0x0000000000027941 */ /* 0x000fea0003800000 */
.L_x_2904:
[----:B------:R-:W2:Y:S01]  /*19800*/  LDL.64 R152, [R1+0x48] ;  /* 0x0000480001987983 */ /* 0x000ea20000100a00 */
[----:B01----:R-:W-:-:S03]  /*19810*/  IMAD.MOV.U32 R4, RZ, RZ, R3 ;  /* 0x000000ffff047224 */ /* 0x003fc600078e0003 */
[----:B------:R-:W3:Y:S01]  /*19820*/  LDL.64 R20, [R1+0x40] ;  /* 0x0000400001147983 */ /* 0x000ee20000100a00 */
[----:B------:R-:W-:Y:S01]  /*19830*/  IMAD.MOV.U32 R5, RZ, RZ, 0x40000040 ;  /* 0x40000040ff057424 */ /* 0x000fe200078e00ff */
[----:B------:R-:W-:-:S04]  /*19840*/  R2UR UR10, R4 ;  /* 0x00000000040a72ca */ /* 0x000fc800000e0000 */
[C---:B------:R-:W-:Y:S01]  /*19850*/  R2UR UR11, R5.reuse ;  /* 0x00000000050b72ca */ /* 0x040fe200000e0000 */
[----:B------:R-:W-:Y:S01]  /*19860*/  WARPGROUP.ARRIVE ;  /* 0x00000000000079c5 */ /* 0x000fe20000000000 */
[----:B------:R-:W-:Y:S02]  /*19870*/  MOV R4, R11 ;  /* 0x0000000b00047202 */ /* 0x000fe40000000f00 */
[----:B------:R-:W-:Y:S02]  /*19880*/  R2UR UR19, R5 ;  /* 0x00000000051372ca */ /* 0x000fe400000e0000 */
[----:B------:R-:W-:Y:S01]  /*19890*/  R2UR UR18, R4 ;  /* 0x00000000041272ca */ /* 0x000fe200000e0000 */
[----:B------:R-:W-:Y:S01]  /*198a0*/  IMAD.MOV.U32 R15, RZ, RZ, 0x40000040 ;  /* 0x40000040ff0f7424 */ /* 0x000fe200078e00ff */
[----:B------:R-:W-:-:S04]  /*198b0*/  R2UR UR14, R14 ;  /* 0x000000000e0e72ca */ /* 0x000fc800000e0000 */
[----:B------:R-:W-:Y:S01]  /*198c0*/  R2UR UR15, R15 ;  /* 0x000000000f0f72ca */ /* 0x000fe200000e0000 */
[----:B------:R-:W-:Y:S01]  /*198d0*/  VIADD R10, R3, 0x180 ;  /* 0x00000180030a7836 */ /* 0x000fe20000000000 */
[----:B--2---:R-:W-:Y:S02]  /*198e0*/  R2UR UR20, R152 ;  /* 0x00000000981472ca */ /* 0x004fe400000e0000 */
[----:B------:R-:W-:Y:S01]  /*198f0*/  R2UR UR21, R153 ;  /* 0x00000000991572ca */ /* 0x000fe200000e0000 */
[----:B------:R-:W-:Y:S01]  /*19900*/  IMAD.MOV.U32 R11, RZ, RZ, 0x40000040 ;  /* 0x40000040ff0b7424 */ /* 0x000fe200078e00ff */
[----:B------:R-:W2:Y:S01]  /*19910*/  LDL.64 R152, [R1+0x38] ;  /* 0x0000380001987983 */ /* 0x000ea20000100a00 */
[----:B------:R-:W-:Y:S01]  /*19920*/  VIADD R4, R3, 0x200 ;  /* 0x0000020003047836 */ /* 0x000fe20000000000 */
[----:B------:R-:W-:Y:S02]  /*19930*/  R2UR UR27, R5 ;  /* 0x00000000051b72ca */ /* 0x000fe400000e0000 */
[----:B---3--:R-:W-:Y:S01]  /*19940*/  R2UR UR32, R20 ;  /* 0x00000000142072ca */ /* 0x008fe200000e0000 */
[----:B------:R-:W3:Y:S01]  /*19950*/  LDL.64 R14, [R1+0x28] ;  /* 0x00002800010e7983 */ /* 0x000ee20000100a00 */
[----:B------:R-:W-:-:S03]  /*19960*/  R2UR UR33, R21 ;  /* 0x00000000152172ca */ /* 0x000fc600000e0000 */
[----:B------:R-:W-:Y:S02]  /*19970*/  UMOV UR8, UR20 ;  /* 0x0000001400087c82 */ /* 0x000fe40008000000 */
[----:B------:R-:W-:Y:S01]  /*19980*/  UMOV UR9, UR21 ;  /* 0x0000001500097c82 */ /* 0x000fe20008000000 */
[----:B------:R-:W-:Y:S01]  /*19990*/  UMOV UR16, UR20 ;  /* 0x0000001400107c82 */ /* 0x000fe20008000000 */
[----:B------:R-:W-:Y:S01]  /*199a0*/  HGMMA.64x16x16.F32 R184, gdesc[UR8], RZ, !UPT, gsb0 ;  /* 0x0020000008b879f0 */ /* 0x000fe2000c0008ff */
[----:B------:R-:W-:Y:S01]  /*199b0*/  UMOV UR17, UR21 ;  /* 0x0000001500117c82 */ /* 0x000fe20008000000 */
[----:B------:R-:W-:Y:S01]  /*199c0*/  UMOV UR12, UR20 ;  /* 0x00000014000c7c82 */ /* 0x000fe20008000000 */
[----:B------:R-:W-:Y:S01]  /*199d0*/  UMOV UR13, UR21 ;  /* 0x00000015000d7c82 */ /* 0x000fe20008000000 */
[----:B------:R-:W-:Y:S01]  /*199e0*/  R2UR UR6, R10 ;  /* 0x000000000a0672ca */ /* 0x000fe200000e0000 */
[----:B------:R-:W-:Y:S01]  /*199f0*/  UMOV UR4, UR20 ;  /* 0x0000001400047c82 */ /* 0x000fe20008000000 */
[----:B------:R-:W-:Y:S01]  /*19a00*/  R2UR UR7, R11 ;  /* 0x000000000b0772ca */ /* 0x000fe200000e0000 */
[----:B------:R-:W-:Y:S01]  /*19a10*/  UMOV UR5, UR21 ;  /* 0x0000001500057c82 */ /* 0x000fe20008000000 */
[----:B------:R-:W-:Y:S01]  /*19a20*/  R2UR UR26, R4 ;  /* 0x00000000041a72ca */ /* 0x000fe200000e0000 */
[----:B------:R-:W-:Y:S01]  /*19a30*/  UMOV UR24, UR20 ;  /* 0x0000001400187c82 */ /* 0x000fe20008000000 */
[----:B------:R-:W-:Y:S01]  /*19a40*/  UMOV UR25, UR21 ;  /* 0x0000001500197c82 */ /* 0x000fe20008000000 */
[----:B------:R-:W-:Y:S01]  /*19a50*/  MOV R5, 0x40000040 ;  /* 0x4000004000057802 */ /* 0x000fe20000000f00 */
[----:B------:R-:W4:Y:S01]  /*19a60*/  LDL.64 R20, [R1+0x30] ;  /* 0x0000300001147983 */ /* 0x000f220000100a00 */
[----:B------:R-:W-:-:S02]  /*19a70*/  WARPGROUP.DEPBAR.LE gsb0, 0x0 ;  /* 0x00008000000079c5 */ /* 0x000fc40000010000 */
[----:B------:R-:W-:-:S06]  /*19a80*/  WARPGROUP.ARRIVE ;  /* 0x00000000000079c5 */ /* 0x000fcc0000000000 */
[----:B------:R-:W-:Y:S03]  /*19a90*/  HGMMA.64x16x16.F32 R176, gdesc[UR16], RZ, !UPT, gsb0 ;  /* 0x0020000010b079f0 */ /* 0x000fe6000c0008ff */
[----:B------:R-:W-:Y:S02]  /*19aa0*/  WARPGROUP.DEPBAR.LE gsb0, 0x0 ;  /* 0x00008000000079c5 */ /* 0x000fe40000010000 */
[----:B------:R-:W-:-:S06]  /*19ab0*/  WARPGROUP.ARRIVE ;  /* 0x00000000000079c5 */ /* 0x000fcc0000000000 */
[----:B------:R-:W-:Y:S03]  /*19ac0*/  HGMMA.64x16x16.F32 R168, gdesc[UR12], RZ, !UPT, gsb0 ;  /* 0x002000000ca879f0 */ /* 0x000fe6000c0008ff */
[----:B------:R-:W-:Y:S02]  /*19ad0*/  WARPGROUP.DEPBAR.LE gsb0, 0x0 ;  /* 0x00008000000079c5 */ /* 0x000fe40000010000 */
[----:B------:R-:W-:-:S06]  /*19ae0*/  WARPGROUP.ARRIVE ;  /* 0x00000000000079c5 */ /* 0x000fcc0000000000 */
[----:B------:R-:W-:Y:S01]  /*19af0*/  HGMMA.64x16x16.F32 R160, gdesc[UR4], RZ, !UPT, gsb0 ;  /* 0x0020000004a079f0 */ /* 0x000fe2000c0008ff */
[----:B------:R-:W-:Y:S01]  /*19b00*/  IMAD.MOV.U32 R11, RZ, RZ, 0x40000040 ;  /* 0x40000040ff0b7424 */ /* 0x000fe200078e00ff */
[----:B------:R-:W-:Y:S01]  /*19b10*/  IADD3 R10, R3, 0x2, RZ ;  /* 0x00000002030a7810 */ /* 0x000fe20007ffe0ff */
[----:B------:R-:W-:-:S03]  /*19b20*/  WARPGROUP.DEPBAR.LE gsb0, 0x0 ;  /* 0x00008000000079c5 */ /* 0x000fc60000010000 */
[----:B------:R-:W-:Y:S02]  /*19b30*/  R2UR UR10, R10 ;  /* 0x000000000a0a72ca */ /* 0x000fe400000e0000 */
[----:B--2---:R-:W-:Y:S02]  /*19b40*/  R2UR UR28, R152 ;  /* 0x00000000981c72ca */ /* 0x004fe400000e0000 */
[----:B------:R-:W-:Y:S02]  /*19b50*/  R2UR UR29, R153 ;  /* 0x00000000991d72ca */ /* 0x000fe400000e0000 */
[----:B------:R-:W-:-:S06]  /*19b60*/  WARPGROUP.ARRIVE ;  /* 0x00000000000079c5 */ /* 0x000fcc0000000000 */
[----:B------:R-:W-:Y:S01]  /*19b70*/  HGMMA.64x16x16.F32 R152, gdesc[UR24], RZ, !UPT, gsb0 ;  /* 0x00200000189879f0 */ /* 0x000fe2000c0008ff */
[----:B------:R-:W-:Y:S01]  /*19b80*/  R2UR UR11, R11 ;  /* 0x000000000b0b72ca */ /* 0x000fe200000e0000 */
[----:B------:R-:W-:Y:S01]  /*19b90*/  UMOV UR8, UR32 ;  /* 0x0000002000087c82 */ /* 0x000fe20008000000 */
[----:B------:R-:W-:Y:S01]  /*19ba0*/  UMOV UR9, UR33 ;  /* 0x0000002100097c82 */ /* 0x000fe20008000000 */
[----:B------:R-:W-:Y:S01]  /*19bb0*/  VIADD R4, R3, 0x82 ;  /* 0x0000008203047836 */ /* 0x000fe20000000000 */
[----:B------:R-:W-:Y:S02]  /*19bc0*/  WARPGROUP.DEPBAR.LE gsb0, 0x0 ;  /* 0x00008000000079c5 */ /* 0x000fe40000010000 */
[----:B------:R-:W-:-:S07]  /*19bd0*/  WARPGROUP.ARRIVE ;  /* 0x00000000000079c5 */ /* 0x000fce0000000000 */
[----:B------:R-:W-:Y:S01]  /*19be0*/  HGMMA.64x16x16.F32 R184, gdesc[UR8], R184, gsb0 ;  /* 0x0020000008b879f0 */ /* 0x000fe200080008b8 */
        /* <DEDUP_REMOVED lines=13> */
[----:B------:R-:W-:Y:S02]  /*19cc0*/  VIADD R4, R3, 0x182 ;  /* 0x0000018203047836 */ /* 0x000fe40000000000 */
[----:B------:R-:W-:Y:S01]  /*19cd0*/  IMAD.MOV.U32 R5, RZ, RZ, 0x40000040 ;  /* 0x40000040ff057424 */ /* 0x000fe200078e00ff */
[----:B------:R-:W-:Y:S01]  /*19ce0*/  UMOV UR12, UR32 ;  /* 0x00000020000c7c82 */ /* 0x000fe20008000000 */
[----:B------:R-:W-:Y:S01]  /*19cf0*/  UMOV UR13, UR33 ;  /* 0x00000021000d7c82 */ /* 0x000fe20008000000 */
        /* <DEDUP_REMOVED lines=11> */
[----:B------:R-:W-:Y:S01]  /*19db0*/  IMAD.MOV.U32 R5, RZ, RZ, 0x40000040 ;  /* 0x40000040ff057424 */ /* 0x000fe200078e00ff */
[----:B------:R-:W-:Y:S01]  /*19dc0*/  UMOV UR16, UR28 ;  /* 0x0000001c00107c82 */ /* 0x000fe20008000000 */
[----:B------:R-:W-:Y:S01]  /*19dd0*/  UMOV UR17, UR29 ;  /* 0x0000001d00117c82 */ /* 0x000fe20008000000 */
[----:B----4-:R-:W-:Y:S01]  /*19de0*/  R2UR UR46, R20 ;  /* 0x00000000142e72ca */ /* 0x010fe200000e0000 */
[----:B------:R-:W2:Y:S01]  /*19df0*/  LDL.64 R10, [R1+0x20] ;  /* 0x00002000010a7983 */ /* 0x000ea20000100a00 */
[----:B------:R-:W-:-:S02]  /*19e00*/  WARPGROUP.DEPBAR.LE gsb0, 0x0 ;  /* 0x00008000000079c5 */ /* 0x000fc40000010000 */
[----:B------:R-:W-:-:S06]  /*19e10*/  WARPGROUP.ARRIVE ;  /* 0x00000000000079c5 */ /* 0x000fcc0000000000 */
[----:B------:R-:W-:Y:S01]  /*19e20*/  HGMMA.64x16x16.F32 R160, gdesc[UR12], R160, gsb0 ;  /* 0x002000000ca079f0 */ /* 0x000fe200080008a0 */
[----:B------:R-:W-:Y:S02]  /*19e30*/  IADD3 R4, R3, 0x202, RZ ;  /* 0x0000020203047810 */ /* 0x000fe40007ffe0ff */
        /* <DEDUP_REMOVED lines=43> */
[----:B------:R-:W-:Y:S02]  /*1a0f0*/  IADD3 R4, R3, 0x6, RZ ;  /* 0x0000000603047810 */ /* 0x000fe40007ffe0ff */
[----:B------:R-:W-:Y:S02]  /*1a100*/  R2UR UR47, R21 ;  /* 0x00000000152f72ca */ /* 0x000fe400000e0000 */
[----:B------:R-:W-:Y:S02]  /*1a110*/  R2UR UR30, R4 ;  /* 0x00000000041e72ca */ /* 0x000fe400000e0000 */
[----:B------:R-:W-:Y:S01]  /*1a120*/  R2UR UR31, R5 ;  /* 0x00000000051f72ca */ /* 0x000fe200000e0000 */
[----:B------:R-:W-:-:S08]  /*1a130*/  UMOV UR28, UR46 ;  /* 0x0000002e001c7c82 */ /* 0x000fd00008000000 */
[----:B------:R-:W-:Y:S01]  /*1a140*/  UMOV UR29, UR47 ;  /* 0x0000002f001d7c82 */ /* 0x000fe20008000000 */
[----:B------:R-:W-:Y:S02]  /*1a150*/  IMAD.MOV.U32 R5, RZ, RZ, 0x40000040 ;  /* 0x40000040ff057424 */ /* 0x000fe400078e00ff */
[----:B------:R-:W-:Y:S01]  /*1a160*/  VIADD R4, R3, 0x86 ;  /* 0x0000008603047836 */ /* 0x000fe20000000000 */
[----:B------:R-:W-:Y:S02]  /*1a170*/  WARPGROUP.DEPBAR.LE gsb0, 0x0 ;  /* 0x00008000000079c5 */ /* 0x000fe40000010000 */
[----:B------:R-:W-:-:S06]  /*1a180*/  WARPGROUP.ARRIVE ;  /* 0x00000000000079c5 */ /* 0x000fcc0000000000 */
[----:B------:R-:W-:Y:S01]  /*1a190*/  HGMMA.64x16x16.F32 R184, gdesc[UR28], R184, gsb0 ;  /* 0x002000001cb879f0 */ /* 0x000fe200080008b8 */
[----:B------:R-:W-:Y:S01]  /*1a1a0*/  R2UR UR15, R5 ;  /* 0x00000000050f72ca */ /* 0x000fe200000e0000 */
[----:B------:R-:W-:Y:S01]  /*1a1b0*/  IMAD.MOV.U32 R5, RZ, RZ, 0x40000040 ;  /* 0x40000040ff057424 */ /* 0x000fe200078e00ff */
[----:B------:R-:W-:Y:S02]  /*1a1c0*/  R2UR UR14, R4 ;  /* 0x00000000040e72ca */ /* 0x000fe400000e0000 */
[----:B------:R-:W-:Y:S02]  /*1a1d0*/  IADD3 R4, R3, 0x106, RZ ;  /* 0x0000010603047810 */ /* 0x000fe40007ffe0ff */
[----:B------:R-:W-:Y:S01]  /*1a1e0*/  R2UR UR23, R5 ;  /* 0x00000000051772ca */ /* 0x000fe200000e0000 */
[----:B------:R-:W-:Y:S01]  /*1a1f0*/  IMAD.MOV.U32 R5, RZ, RZ, 0x40000040 ;  /* 0x40000040ff057424 */ /* 0x000fe200078e00ff */
[----:B------:R-:W-:Y:S01]  /*1a200*/  R2UR UR22, R4 ;  /* 0x00000000041672ca */ /* 0x000fe200000e0000 */
[----:B------:R-:W-:-:S03]  /*1a210*/  VIADD R4, R3, 0x186 ;  /* 0x0000018603047836 */ /* 0x000fc60000000000 */
[----:B------:R-:W-:Y:S01]  /*1a220*/  R2UR UR7, R5 ;  /* 0x00000000050772ca */ /* 0x000fe200000e0000 */
[----:B------:R-:W-:Y:S01]  /*1a230*/  IMAD.MOV.U32 R5, RZ, RZ, 0x40000040 ;  /* 0x40000040ff057424 */ /* 0x000fe200078e00ff */
[----:B------:R-:W-:Y:S02]  /*1a240*/  R2UR UR6, R4 ;  /* 0x00000000040672ca */ /* 0x000fe400000e0000 */
[----:B------:R-:W-:Y:S02]  /*1a250*/  IADD3 R4, R3, 0x206, RZ ;  /* 0x0000020603047810 */ /* 0x000fe40007ffe0ff */
[----:B------:R-:W-:Y:S02]  /*1a260*/  R2UR UR13, R5 ;  /* 0x00000000050d72ca */ /* 0x000fe400000e0000 */
[----:B------:R-:W-:-:S11]  /*1a270*/  R2UR UR12, R4 ;  /* 0x00000000040c72ca */ /* 0x000fd600000e0000 */
[----:B------:R-:W-:Y:S01]  /*1a280*/  UMOV UR31, UR13 ;  /* 0x0000000d001f7c82 */ /* 0x000fe20008000000 */
[----:B------:R-:W-:Y:S01]  /*1a290*/  UMOV UR13, UR47 ;  /* 0x0000002f000d7c82 */ /* 0x000fe20008000000 */
[----:B------:R-:W-:Y:S01]  /*1a2a0*/  UMOV UR30, UR12 ;  /* 0x0000000c001e7c82 */ /* 0x000fe20008000000 */
[----:B------:R-:W-:Y:S01]  /*1a2b0*/  UMOV UR12, UR46 ;  /* 0x0000002e000c7c82 */ /* 0x000fe20008000000 */
        /* <DEDUP_REMOVED lines=15> */
[----:B------:R-:W-:Y:S01]  /*1a3b0*/  VIADD R4, R3, 0x280 ;  /* 0x0000028003047836 */ /* 0x000fe20000000000 */
[----:B------:R-:W-:Y:S02]  /*1a3c0*/  WARPGROUP.DEPBAR.LE gsb0, 0x0 ;  /* 0x00008000000079c5 */ /* 0x000fe40000010000 */
[----:B------:R-:W-:-:S06]  /*1a3d0*/  WARPGROUP.ARRIVE ;  /* 0x00000000000079c5 */ /* 0x000fcc0000000000 */
[----:B------:R-:W-:Y:S01]  /*1a3e0*/  HGMMA.64x16x16.F32 R152, gdesc[UR28], R152, gsb0 ;  /* 0x002000001c9879f0 */ /* 0x000fe20008000898 */
[----:B------:R-:W-:Y:S01]  /*1a3f0*/  IMAD.MOV.U32 R5, RZ, RZ, 0x40000040 ;  /* 0x40000040ff057424 */ /* 0x000fe200078e00ff */
        /* <DEDUP_REMOVED lines=41> */
[----:B------:R-:W-:Y:S01]  /*1a690*/  IMAD.MOV.U32 R5, RZ, RZ, 0x40000040 ;  /* 0x40000040ff057424 */ /* 0x000fe200078e00ff */
[----:B------:R-:W-:-:S04]  /*1a6a0*/  IADD3 R4, R3, 0x282, RZ ;  /* 0x0000028203047810 */ /* 0x000fc80007ffe0ff */
[----:B------:R-:W-:Y:S01]  /*1a6b0*/  R2UR UR7, R5 ;  /* 0x00000000050772ca */ /* 0x000fe200000e0000 */
[----:B------:R-:W-:Y:S01]  /*1a6c0*/  IMAD.MOV.U32 R5, RZ, RZ, 0x40000040 ;  /* 0x40000040ff057424 */ /* 0x000fe200078e00ff */
[----:B------:R-:W-:Y:S01]  /*1a6d0*/  R2UR UR6, R4 ;  /* 0x00000000040672ca */ /* 0x000fe200000e0000 */
[----:B------:R-:W-:-:S03]  /*1a6e0*/  VIADD R4, R3, 0x302 ;  /* 0x0000030203047836 */ /* 0x000fc60000000000 */
[----:B------:R-:W-:Y:S01]  /*1a6f0*/  R2UR UR15, R5 ;  /* 0x00000000050f72ca */ /* 0x000fe200000e0000 */
[----:B------:R-:W-:Y:S02]  /*1a700*/  WARPGROUP.DEPBAR.LE gsb0, 0x0 ;  /* 0x00008000000079c5 */ /* 0x000fe40000010000 */
[----:B------:R-:W-:-:S06]  /*1a710*/  WARPGROUP.ARRIVE ;  /* 0x00000000000079c5 */ /* 0x000fcc0000000000 */
[----:B------:R-:W-:Y:S01]  /*1a720*/  HGMMA.64x16x16.F32 R152, gdesc[UR24], R152, gsb0 ;  /* 0x00200000189879f0 */ /* 0x000fe20008000898 */
        /* <DEDUP_REMOVED lines=12> */
[----:B------:R-:W-:Y:S02]  /*1a7f0*/  R2UR UR4, R4 ;  /* 0x00000000040472ca */ /* 0x000fe400000e0000 */
[----:B--2---:R-:W-:-:S02]  /*1a800*/  R2UR UR28, R10 ;  /* 0x000000000a1c72ca */ /* 0x004fc400000e0000 */
[----:B------:R-:W-:Y:S02]  /*1a810*/  R2UR UR29, R11 ;  /* 0x000000000b1d72ca */ /* 0x000fe400000e0000 */
[----:B------:R-:W2:Y:S05]  /*1a820*/  LDL.64 R10, [R1+0x10] ;  /* 0x00001000010a7983 */ /* 0x000eaa0000100a00 */
[----:B------:R-:W-:Y:S02]  /*1a830*/  UMOV UR27, UR5 ;  /* 0x00000005001b7c82 */ /* 0x000fe40008000000 */
[----:B------:R-:W-:Y:S02]  /*1a840*/  UMOV UR26, UR4 ;  /* 0x00000004001a7c82 */ /* 0x000fe40008000000 */
[----:B------:R-:W-:-:S02]  /*1a850*/  UMOV UR4, UR28 ;  /* 0x0000001c00047c82 */ /* 0x000fc40008000000 */
        /* <DEDUP_REMOVED lines=77> */
[----:B------:R-:W2:Y:S01]  /*1ad30*/  LDL.64 R10, [R1] ;  /* 0x00000000010a7983 */ /* 0x000ea20000100a00 */
        /* <DEDUP_REMOVED lines=535> */
.L_x_2907:
[----:B------:R-:W-:Y:S01]  /*1ceb0*/  SHF.L.U32 R0, R7, 0x1f, RZ ;  /* 0x0000001f07007819 */ /* 0x000fe200000006ff */
[----:B------:R-:W-:-:S04]  /*1cec0*/  IMAD R7, R6, 0x8, R22 ;  /* 0x0000000806077824 */ /* 0x000fc800078e0216 */
[----:B------:R0:W1:Y:S01]  /*1ced0*/  SYNCS.PHASECHK.TRANS64.TRYWAIT P2, [R7+URZ+0x38850], R0 ;  /* 0x03885000070075a7 */ /* 0x000062000804017f */
[----:B------:R-:W-:Y:S05]  /*1cee0*/  @!P0 BRA `(.L_x_2908) ;  /* 0x0000000000048947 */ /* 0x000fea0003800000 */
[----:B------:R-:W-:Y:S01]  /*1cef0*/  BPT.TRAP 0x1 ;  /* 0x000000040000795c */ /* 0x000fe20000300000 */
.L_x_2908:
[----:B------:R-:W-:Y:S04]  /*1cf00*/  BSSY B2, `(.L_x_2909) ;  /* 0x0000004000027945 */ /* 0x000fe80003800000 */
[----:B-1----:R-:W-:Y:S05]  /*1cf10*/  @P2 BRA `(.L_x_2910) ;  /* 0x0000000000082947 */ /* 0x002fea0003800000 */
[----:B------:R-:W1:Y:S02]  /*1cf20*/  SYNCS.PHASECHK.TRANS64.TRYWAIT P2, [R7+URZ+0x38850], R0 ;  /* 0x03885000070075a7 */ /* 0x000e64000804017f */
[----:B-1----:R-:W-:Y:S05]  /*1cf30*/  @!P2 BRA `(.L_x_2911) ;  /* 0x0000013c00fca947 */ /* 0x002fea0003800000 */
.L_x_2910:
[----:B------:R-:W-:Y:S05]  /*1cf40*/  BSYNC B2 ;  /* 0x0000000000027941 */ /* 0x000fea0003800000 */
.L_x_2909:
[----:B01----:R-:W-:Y:S01]  /*1cf50*/  VIADD R0, R22, 0x400 ;  /* 0x0000040016007836 */ /* 0x003fe20000000000 */
[----:B------:R-:W-:Y:S01]  /*1cf60*/  MOV R3, 0x40000040 ;  /* 0x4000004000037802 */ /* 0x000fe20000000f00 */
[----:B------:R-:W-:Y:S01]  /*1cf70*/  WARPGROUP.ARRIVE ;  /* 0x00000000000079c5 */ /* 0x000fe20000000000 */
[----:B------:R-:W-:Y:S02]  /*1cf80*/  IMAD.MOV.U32 R5, RZ, RZ, 0x40000040 ;  /* 0x40000040ff057424 */ /* 0x000fe400078e00ff */
[----:B------:R-:W-:Y:S02]  /*1cf90*/  SHF.R.U32.HI R0, RZ, 0x4, R0 ;  /* 0x00000004ff007819 */ /* 0x000fe40000011600 */
[----:B------:R-:W-:Y:S02]  /*1cfa0*/  R2UR UR7, R3 ;  /* 0x00000000030772ca */ /* 0x000fe400000e0000 */
[----:B------:R-:W-:Y:S02]  /*1cfb0*/  LOP3.LUT R0, R0, 0x3fff, RZ, 0xc0, !PT ;  /* 0x00003fff00007812 */ /* 0x000fe400078ec0ff */
[----:B------:R-:W-:-:S02]  /*1cfc0*/  MOV R3, 0x40000040 ;  /* 0x4000004000037802 */ /* 0x000fc40000000f00 */
[----:B------:R-:W-:-:S05]  /*1cfd0*/  LOP3.LUT R0, R0, 0x2800000, RZ, 0xfc, !PT ;  /* 0x0280000000007812 */ /* 0x000fca00078efcff */
[----:B------:R-:W-:-:S04]  /*1cfe0*/  IMAD R2, R6, 0xa00, R0 ;  /* 0x00000a0006027824 */ /* 0x000fc800078e0200 */
[C---:B------:R-:W-:Y:S01]  /*1cff0*/  VIADD R4, R2.reuse, 0x80 ;  /* 0x0000008002047836 */ /* 0x040fe20000000000 */
[----:B------:R-:W-:-:S13]  /*1d000*/  R2UR UR6, R2 ;  /* 0x00000000020672ca */ /* 0x000fda00000e0000 */
        /* <DEDUP_REMOVED lines=12> */
[----:B------:R-:W-:Y:S02]  /*1d0d0*/  IMAD.MOV.U32 R5, RZ, RZ, 0x40000040 ;  /* 0x40000040ff057424 */ /* 0x000fe400078e00ff */
        /* <DEDUP_REMOVED lines=20> */
.L_x_2912:
[----:B------:R-:W2:Y:S01]  /*1d220*/  LDL R4, [R1+0x68] ;  /* 0x0000680001047983 */ /* 0x000ea20000100800 */
[----:B------:R-:W0:Y:S03]  /*1d230*/  @P1 LDC R2, c[0x0][0x44c] ;  /* 0x00011300ff021b82 */ /* 0x000e260000000800 */
[----:B------:R-:W2:Y:S04]  /*1d240*/  LDL R3, [R1+0x78] ;  /* 0x0000780001037983 */ /* 0x000ea80000100800 */
[----:B------:R-:W3:Y:S01]  /*1d250*/  LDL R196, [R1+0x74] ;  /* 0x0000740001c47983 */ /* 0x000ee20000100800 */
[----:B------:R-:W1:Y:S03]  /*1d260*/  @P1 LDC R0, c[0x0][0x450] ;  /* 0x00011400ff001b82 */ /* 0x000e660000000800 */
[----:B------:R-:W4:Y:S04]  /*1d270*/  LDL R195, [R1+0x70] ;  /* 0x0000700001c37983 */ /* 0x000f280000100800 */
[----:B------:R-:W4:Y:S01]  /*1d280*/  LDL R194, [R1+0x6c] ;  /* 0x00006c0001c27983 */ /* 0x000f220000100800 */
[----:B------:R-:W-:Y:S01]  /*1d290*/  FMUL.FTZ R11, R169, UR39 ;  /* 0x00000027a90b7c20 */ /* 0x000fe20008410000 */
[----:B------:R-:W-:Y:S01]  /*1d2a0*/  FMUL.FTZ R169, R173, UR39 ;  /* 0x00000027ada97c20 */ /* 0x000fe20008410000 */
[----:B------:R-:W-:Y:S01]  /*1d2b0*/  FMUL.FTZ R10, R172, UR39 ;  /* 0x00000027ac0a7c20 */ /* 0x000fe20008410000 */
[----:B------:R-:W-:Y:S01]  /*1d2c0*/  FMUL.FTZ R172, R160, UR39 ;  /* 0x00000027a0ac7c20 */ /* 0x000fe20008410000 */
[----:B------:R-:W-:-:S02]  /*1d2d0*/  IMAD.MOV.U32 R160, RZ, RZ, -0x50 ;  /* 0xffffffb0ffa07424 */ /* 0x000fc400078e00ff */
[----:B------:R-:W-:Y:S02]  /*1d2e0*/  FMUL.FTZ R6, R189, UR39 ;  /* 0x00000027bd067c20 */ /* 0x000fe40008410000 */
[----:B------:R-:W-:Y:S02]  /*1d2f0*/  IMAD R160, R8, R160, 0x1 ;  /* 0x0000000108a07424 */ /* 0x000fe400078e02a0 */
[----:B------:R-:W-:Y:S01]  /*1d300*/  FMUL.FTZ R176, R176, UR39 ;  /* 0x00000027b0b07c20 */ /* 0x000fe20008410000 */
[----:B------:R-:W-:Y:S01]  /*1d310*/  FMUL.FTZ R14, R168, UR39 ;  /* 0x00000027a80e7c20 */ /* 0x000fe20008410000 */
[----:B------:R-:W5:Y:S01]  /*1d320*/  MUFU.TANH R6, R6 ;  /* 0x0000000600067308 */ /* 0x000f620000002400 */
[----:B------:R-:W-:Y:S01]  /*1d330*/  FMUL.FTZ R161, R161, UR39 ;  /* 0x00000027a1a17c20 */ /* 0x000fe20008410000 */
[----:B------:R-:W-:-:S06]  /*1d340*/  FMUL.FTZ R164, R164, UR39 ;  /* 0x00000027a4a47c20 */ /* 0x000fcc0008410000 */
[----:B------:R-:W5:Y:S08]  /*1d350*/  MUFU.TANH R176, R176 ;  /* 0x000000b000b07308 */ /* 0x000f700000002400 */
[----:B------:R-:W5:Y:S01]  /*1d360*/  MUFU.TANH R14, R14 ;  /* 0x0000000e000e7308 */ /* 0x000f620000002400 */
[----:B------:R-:W-:-:S07]  /*1d370*/  FMUL.FTZ R21, R177, UR39 ;  /* 0x00000027b1157c20 */ /* 0x000fce0008410000 */
[----:B------:R-:W-:Y:S08]  /*1d380*/  MUFU.TANH R11, R11 ;  /* 0x0000000b000b7308 */ /* 0x000ff00000002400 */
[----:B------:R-:W-:Y:S01]  /*1d390*/  MUFU.TANH R161, R161 ;  /* 0x000000a100a17308 */ /* 0x000fe20000002400 */
[----:B------:R-:W-:-:S07]  /*1d3a0*/  FMUL.FTZ R20, R180, UR39 ;  /* 0x00000027b4147c20 */ /* 0x000fce0008410000 */
[----:B------:R-:W-:Y:S01]  /*1d3b0*/  MUFU.TANH R164, R164 ;  /* 0x000000a400a47308 */ /* 0x000fe20000002400 */
[----:B------:R-:W-:-:S07]  /*1d3c0*/  FMUL.FTZ R15, R181, UR39 ;  /* 0x00000027b50f7c20 */ /* 0x000fce0008410000 */
[----:B------:R-:W-:Y:S08]  /*1d3d0*/  MUFU.TANH R20, R20 ;  /* 0x0000001400147308 */ /* 0x000ff00000002400 */
[----:B------:R-:W-:Y:S08]  /*1d3e0*/  MUFU.TANH R21, R21 ;  /* 0x0000001500157308 */ /* 0x000ff00000002400 */
[----:B------:R-:W-:Y:S08]  /*1d3f0*/  MUFU.TANH R169, R169 ;  /* 0x000000a900a97308 */ /* 0x000ff00000002400 */
[----:B------:R-:W-:Y:S08]  /*1d400*/  MUFU.TANH R15, R15 ;  /* 0x0000000f000f7308 */ /* 0x000ff00000002400 */
[----:B------:R-:W-:Y:S01]  /*1d410*/  MUFU.TANH R10, R10 ;  /* 0x0000000a000a7308 */ /* 0x000fe20000002400 */
[----:B------:R-:W-:-:S07]  /*1d420*/  FMUL.FTZ R165, R165, UR39 ;  /* 0x00000027a5a57c20 */ /* 0x000fce0008410000 */
[----:B------:R-:W-:Y:S01]  /*1d430*/  MUFU.TANH R172, R172 ;  /* 0x000000ac00ac7308 */ /* 0x000fe20000002400 */
[----:B------:R-:W-:Y:S01]  /*1d440*/  FMUL.FTZ R5, R191, UR39 ;  /* 0x00000027bf057c20 */ /* 0x000fe20008410000 */
        /* <DEDUP_REMOVED lines=8> */
[----:B------:R-:W-:Y:S01]  /*1d4d0*/  FMUL.FTZ R171, R171, UR39 ;  /* 0x00000027abab7c20 */ /* 0x000fe20008410000 */
[----:B------:R-:W-:-:S05]  /*1d4e0*/  FMUL.FTZ R162, R162, UR39 ;  /* 0x00000027a2a27c20 */ /* 0x000fca0008410000 */
[----:B------:R-:W-:Y:S01]  /*1d4f0*/  MUFU.TANH R186, R186 ;  /* 0x000000ba00ba7308 */ /* 0x000fe20000002400 */
[----:B------:R-:W-:Y:S01]  /*1d500*/  FMUL.FTZ R189, R175, UR39 ;  /* 0x00000027afbd7c20 */ /* 0x000fe20008410000 */
[----:B------:R-:W-:-:S06]  /*1d510*/  FMUL.FTZ R190, R166, UR39 ;  /* 0x00000027a6be7c20 */ /* 0x000fcc0008410000 */
[----:B------:R-:W-:Y:S01]  /*1d520*/  MUFU.TANH R192, R192 ;  /* 0x000000c000c07308 */ /* 0x000fe20000002400 */
[----:B------:R-:W-:-:S07]  /*1d530*/  FMUL.FTZ R187, R154, UR39 ;  /* 0x000000279abb7c20 */ /* 0x000fce0008410000 */
[----:B------:R-:W-:Y:S01]  /*1d540*/  MUFU.TANH R5, R5 ;  /* 0x0000000500057308 */ /* 0x000fe20000002400 */
[----:B--2---:R-:W-:-:S04]  /*1d550*/  IMAD.IADD R3, R3, 0x1, R4 ;  /* 0x0000000103037824 */ /* 0x004fc800078e0204 */
[----:B0-----:R-:W-:-:S05]  /*1d560*/  @P1 IMAD.HI.U32 R2, R3, R2, RZ ;  /* 0x0000000203021227 */ /* 0x001fca00078e00ff */
[----:B-1----:R-:W-:-:S05]  /*1d570*/  @P1 SHF.R.U32.HI R3, RZ, R0, R2 ;  /* 0x00000000ff031219 */ /* 0x002fca0000011602 */
[----:B------:R-:W0:Y:S01]  /*1d580*/  SHFL.IDX PT, R173, R3, RZ, 0x1c1f ;  /* 0x001c1fff03ad7589 */ /* 0x000e2200000e0000 */
[----:B---3--:R-:W-:Y:S02]  /*1d590*/  IMAD R160, R196, -0x2, R160 ;  /* 0xfffffffec4a07824 */ /* 0x008fe400078e02a0 */
[----:B------:R-:W-:Y:S01]  /*1d5a0*/  FMUL.FTZ R2, R184, UR39 ;  /* 0x00000027b8027c20 */ /* 0x000fe20008410000 */
[----:B------:R-:W-:Y:S02]  /*1d5b0*/  FMUL.FTZ R0, R185, UR39 ;  /* 0x00000027b9007c20 */ /* 0x000fe40008410000 */
[----:B----4-:R-:W-:-:S03]  /*1d5c0*/  IADD3 R168, -R194, R160, R195 ;  /* 0x000000a0c2a87210 */ /* 0x010fc60007ffe1c3 */
[----:B------:R-:W1:Y:S01]  /*1d5d0*/  MUFU.TANH R2, R2 ;  /* 0x0000000200027308 */ /* 0x000e620000002400 */
[----:B------:R-:W-:-:S07]  /*1d5e0*/  FMUL.FTZ R4, R188, UR39 ;  /* 0x00000027bc047c20 */ /* 0x000fce0008410000 */
[----:B------:R-:W2:Y:S01]  /*1d5f0*/  MUFU.TANH R0, R0 ;  /* 0x0000000000007308 */ /* 0x000ea20000002400 */
[----:B0-----:R-:W-:-:S07]  /*1d600*/  IMAD.IADD R160, R168, 0x1, R173 ;  /* 0x00000001a8a07824 */ /* 0x001fce00078e02ad */
[----:B------:R-:W0:Y:S01]  /*1d610*/  MUFU.TANH R4, R4 ;  /* 0x0000000400047308 */ /* 0x000e220000002400 */
[C---:B------:R-:W-:Y:S02]  /*1d620*/  ISETP.GT.AND P5, PT, R160.reuse, 0x9, PT ;  /* 0x00000009a000780c */ /* 0x040fe40003fa4270 */
[----:B------:R-:W-:Y:S02]  /*1d630*/  ISETP.GT.AND P4, PT, R160, 0x10, PT ;  /* 0x00000010a000780c */ /* 0x000fe40003f84270 */
[----:B-----5:R-:W-:Y:S02]  /*1d640*/  FSEL R177, R6, -INF , P5 ;  /* 0xff80000006b17808 */ /* 0x020fe40002800000 */
[C---:B------:R-:W-:Y:S02]  /*1d650*/  ISETP.GT.AND P5, PT, R160.reuse, 0x20, PT ;  /* 0x00000020a000780c */ /* 0x040fe40003fa4270 */
[----:B------:R-:W-:Y:S02]  /*1d660*/  ISETP.GT.AND P3, PT, R160, RZ, PT ;  /* 0x000000ffa000720c */ /* 0x000fe40003f64270 */
[----:B------:R-:W-:-:S02]  /*1d670*/  FSEL R176, R176, -INF , P4 ;  /* 0xff800000b0b07808 */ /* 0x000fc40002000000 */
[----:B------:R-:W-:Y:S02]  /*1d680*/  ISETP.GT.AND P4, PT, R160, 0x21, PT ;  /* 0x00000021a000780c */ /* 0x000fe40003f84270 */
[----:B------:R-:W-:Y:S02]  /*1d690*/  FSEL R14, R14, -INF , P5 ;  /* 0xff8000000e0e7808 */ /* 0x000fe40002800000 */
[C---:B------:R-:W-:Y:S02]  /*1d6a0*/  ISETP.GT.AND P5, PT, R160.reuse, 0x31, PT ;  /* 0x00000031a000780c */ /* 0x040fe40003fa4270 */
[----:B------:R-:W-:Y:S02]  /*1d6b0*/  ISETP.GT.AND P2, PT, R160, 0x1, PT ;  /* 0x00000001a000780c */ /* 0x000fe40003f44270 */
[----:B-1----:R-:W-:Y:S01]  /*1d6c0*/  FSEL R181, R2, -INF , P3 ;  /* 0xff80000002b57808 */ /* 0x002fe20001800000 */
[----:B------:R-:W-:Y:S01]  /*1d6d0*/  FMUL.FTZ R185, R179, UR39 ;  /* 0x00000027b3b97c20 */ /* 0x000fe20008410000 */
[----:B------:R-:W-:-:S02]  /*1d6e0*/  FSEL R11, R11, -INF , P4 ;  /* 0xff8000000b0b7808 */ /* 0x000fc40002000000 */
[C---:B------:R-:W-:Y:S02]  /*1d6f0*/  ISETP.GT.AND P4, PT, R160.reuse, 0x38, PT ;  /* 0x00000038a000780c */ /* 0x040fe40003f84270 */
[----:B------:R-:W-:Y:S02]  /*1d700*/  FSEL R2, R161, -INF , P5 ;  /* 0xff800000a1027808 */ /* 0x000fe40002800000 */
[----:B------:R-:W-:Y:S02]  /*1d710*/  ISETP.GT.AND P6, PT, R160, 0x8, PT ;  /* 0x00000008a000780c */ /* 0x000fe40003fc4270 */
[----:B--2---:R-:W-:Y:S02]  /*1d720*/  FSEL R179, R0, -INF , P2 ;  /* 0xff80000000b37808 */ /* 0x004fe40001000000 */
[----:B------:R-:W-:Y:S01]  /*1d730*/  FMNMX.FTZ R161, R181, R12, !PT ;  /* 0x0000000cb5a17209 */ /* 0x000fe20007810000 */
[----:B------:R-:W-:Y:S01]  /*1d740*/  FMUL.FTZ R184, R178, UR39 ;  /* 0x00000027b2b87c20 */ /* 0x000fe20008410000 */
[----:B------:R-:W-:-:S02]  /*1d750*/  FSEL R0, R164, -INF , P4 ;  /* 0xff800000a4007808 */ /* 0x000fc40002000000 */
[----:B0-----:R-:W-:Y:S02]  /*1d760*/  FSEL R178, R4, -INF , P6 ;  /* 0xff80000004b27808 */ /* 0x001fe40003000000 */
[----:B------:R-:W-:Y:S02]  /*1d770*/  FMNMX.FTZ R164, R179, R161, !PT ;  /* 0x000000a1b3a47209 */ /* 0x000fe40007810000 */
[----:B------:R-:W-:Y:S02]  /*1d780*/  ISETP.GT.AND P2, PT, R160, 0x18, PT ;  /* 0x00000018a000780c */ /* 0x000fe40003f44270 */
[----:B------:R-:W-:Y:S02]  /*1d790*/  FMNMX.FTZ R164, R178, R164, !PT ;  /* 0x000000a4b2a47209 */ /* 0x000fe40007810000 */
[----:B------:R-:W-:Y:S02]  /*1d7a0*/  ISETP.GT.AND P3, PT, R160, 0x11, PT ;  /* 0x00000011a000780c */ /* 0x000fe40003f64270 */
[----:B------:R-:W-:-:S02]  /*1d7b0*/  FMNMX.FTZ R164, R177, R164, !PT ;  /* 0x000000a4b1a47209 */ /* 0x000fc40007810000 */
[----:B------:R-:W-:Y:S02]  /*1d7c0*/  FSEL R20, R20, -INF , P2 ;  /* 0xff80000014147808 */ /* 0x000fe40001000000 */
[----:B------:R-:W-:Y:S02]  /*1d7d0*/  ISETP.GT.AND P2, PT, R160, 0x29, PT ;  /* 0x00000029a000780c */ /* 0x000fe40003f44270 */
[----:B------:R-:W-:Y:S02]  /*1d7e0*/  FSEL R21, R21, -INF , P3 ;  /* 0xff80000015157808 */ /* 0x000fe40001800000 */
[----:B------:R-:W-:Y:S02]  /*1d7f0*/  FMNMX.FTZ R164, R176, R164, !PT ;  /* 0x000000a4b0a47209 */ /* 0x000fe40007810000 */
[----:B------:R-:W-:Y:S02]  /*1d800*/  FSEL R6, R169, -INF , P2 ;  /* 0xff800000a9067808 */ /* 0x000fe40001000000 */
[----:B------:R-:W-:-:S02]  /*1d810*/  ISETP.GT.AND P6, PT, R160, 0x19, PT ;  /* 0x00000019a000780c */ /* 0x000fc40003fc4270 */
[----:B------:R-:W-:Y:S02]  /*1d820*/  FMNMX.FTZ R169, R21, R164, !PT ;  /* 0x000000a415a97209 */ /* 0x000fe40007810000 */
[----:B------:R-:W-:Y:S02]  /*1d830*/  FSEL R15, R15, -INF , P6 ;  /* 0xff8000000f0f7808 */ /* 0x000fe40003000000 */
[----:B------:R-:W-:-:S04]  /*1d840*/  FMNMX.FTZ R169, R20, R169, !PT ;  /* 0x000000a914a97209 */ /* 0x000fc80007810000 */
[----:B------:R-:W-:Y:S02]  /*1d850*/  FMNMX.FTZ R169, R15, R169, !PT ;  /* 0x000000a90fa97209 */ /* 0x000fe40007810000 */
[----:B------:R-:W-:Y:S02]  /*1d860*/  ISETP.GT.AND P3, PT, R160, 0x28, PT ;  /* 0x00000028a000780c */ /* 0x000fe40003f64270 */
[----:B------:R-:W-:Y:S01]  /*1d870*/  FMNMX.FTZ R169, R14, R169, !PT ;  /* 0x000000a90ea97209 */ /* 0x000fe20007810000 */
[----:B------:R0:W1:Y:S01]  /*1d880*/  MUFU.TANH R164, R165 ;  /* 0x000000a500a47308 */ /* 0x0000620000002400 */
[----:B------:R-:W-:Y:S02]  /*1d890*/  FSEL R10, R10, -INF , P3 ;  /* 0xff8000000a0a7808 */ /* 0x000fe40001800000 */
[----:B------:R-:W-:Y:S02]  /*1d8a0*/  FMNMX.FTZ R169, R11, R169, !PT ;  /* 0x000000a90ba97209 */ /* 0x000fe40007810000 */
[----:B------:R-:W-:Y:S01]  /*1d8b0*/  ISETP.GT.AND P6, PT, R160, 0x30, PT ;  /* 0x00000030a000780c */ /* 0x000fe20003fc4270 */
[----:B0-----:R-:W-:Y:S01]  /*1d8c0*/  FMUL.FTZ R165, R152, UR39 ;  /* 0x0000002798a57c20 */ /* 0x001fe20008410000 */
[----:B------:R-:W-:Y:S01]  /*1d8d0*/  FMNMX.FTZ R169, R10, R169, !PT ;  /* 0x000000a90aa97209 */ /* 0x000fe20007810000 */
[----:B------:R-:W-:Y:S01]  /*1d8e0*/  FMUL.FTZ R152, R153, UR39 ;  /* 0x0000002799987c20 */ /* 0x000fe20008410000 */
[----:B------:R-:W-:Y:S01]  /*1d8f0*/  FSEL R4, R172, -INF , P6 ;  /* 0xff800000ac047808 */ /* 0x000fe20003000000 */
[----:B------:R-:W-:Y:S01]  /*1d900*/  FMUL.FTZ R153, R156, UR39 ;  /* 0x000000279c997c20 */ /* 0x000fe20008410000 */
[----:B------:R-:W-:Y:S01]  /*1d910*/  FMNMX.FTZ R169, R6, R169, !PT ;  /* 0x000000a906a97209 */ /* 0x000fe20007810000 */
[----:B------:R-:W0:Y:S01]  /*1d920*/  MUFU.TANH R165, R165 ;  /* 0x000000a500a57308 */ /* 0x000e220000002400 */
[----:B------:R-:W-:-:S02]  /*1d930*/  FMUL.FTZ R156, R157, UR39 ;  /* 0x000000279d9c7c20 */ /* 0x000fc40008410000 */
[----:B------:R-:W-:-:S05]  /*1d940*/  FMNMX.FTZ R169, R4, R169, !PT ;  /* 0x000000a904a97209 */ /* 0x000fca0007810000 */
[----:B------:R-:W2:Y:S01]  /*1d950*/  MUFU.TANH R152, R152 ;  /* 0x0000009800987308 */ /* 0x000ea20000002400 */
[----:B------:R-:W-:Y:S02]  /*1d960*/  ISETP.GT.AND P3, PT, R160, 0x39, PT ;  /* 0x00000039a000780c */ /* 0x000fe40003f64270 */
[----:B------:R-:W-:-:S05]  /*1d970*/  FMNMX.FTZ R157, R2, R169, !PT ;  /* 0x000000a9029d7209 */ /* 0x000fca0007810000 */
[----:B------:R-:W3:Y:S01]  /*1d980*/  MUFU.TANH R153, R153 ;  /* 0x0000009900997308 */ /* 0x000ee20000002400 */
[----:B------:R-:W-:Y:S02]  /*1d990*/  ISETP.GT.AND P2, PT, R160, 0x40, PT ;  /* 0x00000040a000780c */ /* 0x000fe40003f44270 */
[----:B-1----:R-:W-:Y:S02]  /*1d9a0*/  FSEL R164, R164, -INF , P3 ;  /* 0xff800000a4a47808 */ /* 0x002fe40001800000 */
[----:B------:R-:W-:-:S03]  /*1d9b0*/  FMNMX.FTZ R157, R0, R157, !PT ;  /* 0x0000009d009d7209 */ /* 0x000fc60007810000 */
[----:B------:R-:W1:Y:S01]  /*1d9c0*/  MUFU.TANH R156, R156 ;  /* 0x0000009c009c7308 */ /* 0x000e620000002400 */
[----:B------:R-:W-:Y:S02]  /*1d9d0*/  ISETP.GT.AND P6, PT, R160, 0x41, PT ;  /* 0x00000041a000780c */ /* 0x000fe40003fc4270 */
[----:B0-----:R-:W-:Y:S02]  /*1d9e0*/  FSEL R165, R165, -INF , P2 ;  /* 0xff800000a5a57808 */ /* 0x001fe40001000000 */
[----:B------:R-:W-:Y:S02]  /*1d9f0*/  FMNMX.FTZ R169, R164, R157, !PT ;  /* 0x0000009da4a97209 */ /* 0x000fe40007810000 */
[----:B------:R-:W-:Y:S02]  /*1da00*/  ISETP.GT.AND P5, PT, R160, 0x48, PT ;  /* 0x00000048a000780c */ /* 0x000fe40003fa4270 */
[----:B--2---:R-:W-:Y:S02]  /*1da10*/  FSEL R157, R152, -INF , P6 ;  /* 0xff800000989d7808 */ /* 0x004fe40003000000 */
[----:B------:R-:W-:-:S02]  /*1da20*/  FMNMX.FTZ R169, R165, R169, !PT ;  /* 0x000000a9a5a97209 */ /* 0x000fc40007810000 */
[----:B---3--:R-:W-:Y:S02]  /*1da30*/  FSEL R153, R153, -INF , P5 ;  /* 0xff80000099997808 */ /* 0x008fe40002800000 */
[----:B------:R-:W-:Y:S02]  /*1da40*/  FMNMX.FTZ R169, R157, R169, !PT ;  /* 0x000000a99da97209 */ /* 0x000fe40007810000 */
[----:B------:R-:W-:Y:S02]  /*1da50*/  ISETP.GT.AND P4, PT, R160, 0x49, PT ;  /* 0x00000049a000780c */ /* 0x000fe40003f84270 */
[----:B------:R-:W-:Y:S02]  /*1da60*/  FMNMX.FTZ R169, R153, R169, !PT ;  /* 0x000000a999a97209 */ /* 0x000fe40007810000 */
[----:B-1----:R-:W-:-:S04]  /*1da70*/  FSEL R156, R156, -INF , P4 ;  /* 0xff8000009c9c7808 */ /* 0x002fc80002000000 */
[----:B------:R-:W-:Y:S02]  /*1da80*/  FMNMX.FTZ R191, R156, R169, !PT ;  /* 0x000000a99cbf7209 */ /* 0x000fe40007810000 */
[----:B------:R0:W1:Y:S01]  /*1da90*/  SHFL.IDX PT, R169, R3, 0x1, 0x1c1f ;  /* 0x003c1f0003a97f89 */ /* 0x00006200000e0000 */
[----:B------:R-:W2:Y:S01]  /*1daa0*/  MUFU.TANH R184, R184 ;  /* 0x000000b800b87308 */ /* 0x000ea20000002400 */
[----:B------:R-:W-:-:S07]  /*1dab0*/  FMUL.FTZ R188, R174, UR39 ;  /* 0x00000027aebc7c20 */ /* 0x000fce0008410000 */
[----:B0-----:R0:W-:Y:S01]  /*1dac0*/  MUFU.TANH R3, R163 ;  /* 0x000000a300037308 */ /* 0x0011e20000002400 */
[----:B------:R-:W-:Y:S01]  /*1dad0*/  FMUL.FTZ R152, R167, UR39 ;  /* 0x00000027a7987c20 */ /* 0x000fe20008410000 */
[----:B0-----:R-:W0:Y:S06]  /*1dae0*/  SHFL.BFLY PT, R163, R191, 0x2, 0x1f ;  /* 0x0c401f00bfa37f89 */ /* 0x001e2c00000e0000 */
[----:B------:R-:W3:Y:S01]  /*1daf0*/  MUFU.TANH R182, R182 ;  /* 0x000000b600b67308 */ /* 0x000ee20000002400 */
[----:B-1----:R-:W-:-:S07]  /*1db00*/  IADD3 R154, R168, R169, RZ ;  /* 0x000000a9a89a7210 */ /* 0x002fce0007ffe0ff */
[----:B------:R-:W1:Y:S01]  /*1db10*/  MUFU.TANH R185, R185 ;  /* 0x000000b900b97308 */ /* 0x000e620000002400 */
[----:B------:R-:W-:-:S07]  /*1db20*/  ISETP.GT.AND P2, PT, R154, 0x8, PT ;  /* 0x000000089a00780c */ /* 0x000fce0003f44270 */
[----:B------:R-:W4:Y:S08]  /*1db30*/  MUFU.TANH R180, R180 ;  /* 0x000000b400b47308 */ /* 0x000f300000002400 */
[----:B------:R2:W5:Y:S08]  /*1db40*/  MUFU.TANH R160, R170 ;  /* 0x000000aa00a07308 */ /* 0x0005700000002400 */
[----:B------:R1:W0:Y:S01]  /*1db50*/  MUFU.TANH R161, R171 ;  /* 0x000000ab00a17308 */ /* 0x0002220000002400 */
[----:B------:R-:W-:-:S02]  /*1db60*/  ISETP.GT.AND P4, PT, R154, RZ, PT ;  /* 0x000000ff9a00720c */ /* 0x000fc40003f84270 */
[----:B------:R-:W-:-:S05]  /*1db70*/  ISETP.GT.AND P3, PT, R154, 0x1, PT ;  /* 0x000000019a00780c */ /* 0x000fca0003f64270 */
[----:B------:R-:W0:Y:S01]  /*1db80*/  MUFU.TANH R162, R162 ;  /* 0x000000a200a27308 */ /* 0x000e220000002400 */
[C---:B------:R-:W-:Y:S02]  /*1db90*/  ISETP.GT.AND P6, PT, R154.reuse, 0x9, PT ;  /* 0x000000099a00780c */ /* 0x040fe40003fc4270 */
[----:B------:R-:W-:-:S05]  /*1dba0*/  ISETP.GT.AND P5, PT, R154, 0x10, PT ;  /* 0x000000109a00780c */ /* 0x000fca0003fa4270 */
[----:B------:R-:W0:Y:S01]  /*1dbb0*/  MUFU.TANH R188, R188 ;  /* 0x000000bc00bc7308 */ /* 0x000e220000002400 */
[----:B------:R-:W-:-:S07]  /*1dbc0*/  FSEL R168, R186, -INF , P2 ;  /* 0xff800000baa87808 */ /* 0x000fce0001000000 */
[----:B------:R-:W0:Y:S01]  /*1dbd0*/  MUFU.TANH R189, R189 ;  /* 0x000000bd00bd7308 */ /* 0x000e220000002400 */
[----:B------:R-:W-:-:S07]  /*1dbe0*/  FSEL R166, R193, -INF , P4 ;  /* 0xff800000c1a67808 */ /* 0x000fce0002000000 */
[----:B------:R-:W0:Y:S01]  /*1dbf0*/  MUFU.TANH R190, R190 ;  /* 0x000000be00be7308 */ /* 0x000e220000002400 */
[----:B------:R-:W-:Y:S02]  /*1dc00*/  FSEL R167, R192, -INF , P3 ;  /* 0xff800000c0a77808 */ /* 0x000fe40001800000 */
[----:B------:R-:W-:Y:S02]  /*1dc10*/  ISETP.GT.AND P2, PT, R154, 0x19, PT ;  /* 0x000000199a00780c */ /* 0x000fe40003f44270 */
[----:B------:R-:W-:-:S03]  /*1dc20*/  FSEL R169, R5, -INF , P6 ;  /* 0xff80000005a97808 */ /* 0x000fc60003000000 */
[----:B------:R-:W0:Y:S01]  /*1dc30*/  MUFU.TANH R152, R152 ;  /* 0x0000009800987308 */ /* 0x000e220000002400 */
[----:B--2---:R-:W-:Y:S02]  /*1dc40*/  FSEL R170, R184, -INF , P5 ;  /* 0xff800000b8aa7808 */ /* 0x004fe40002800000 */
[C---:B------:R-:W-:Y:S02]  /*1dc50*/  ISETP.GT.AND P4, PT, R154.reuse, 0x11, PT ;  /* 0x000000119a00780c */ /* 0x040fe40003f84270 */
[C---:B------:R-:W-:Y:S02]  /*1dc60*/  ISETP.GT.AND P3, PT, R154.reuse, 0x18, PT ;  /* 0x000000189a00780c */ /* 0x040fe40003f64270 */
[C---:B------:R-:W-:Y:S02]  /*1dc70*/  ISETP.GT.AND P6, PT, R154.reuse, 0x20, PT ;  /* 0x000000209a00780c */ /* 0x040fe40003fc4270 */
[----:B------:R-:W-:Y:S02]  /*1dc80*/  ISETP.GT.AND P5, PT, R154, 0x21, PT ;  /* 0x000000219a00780c */ /* 0x000fe40003fa4270 */
[----:B---3--:R-:W-:-:S02]  /*1dc90*/  FSEL R173, R182, -INF , P2 ;  /* 0xff800000b6ad7808 */ /* 0x008fc40001000000 */
[----:B-1----:R-:W-:Y:S02]  /*1dca0*/  FSEL R171, R185, -INF , P4 ;  /* 0xff800000b9ab7808 */ /* 0x002fe40002000000 */
[----:B----4-:R-:W-:Y:S02]  /*1dcb0*/  FSEL R172, R180, -INF , P3 ;  /* 0xff800000b4ac7808 */ /* 0x010fe40001800000 */
[----:B------:R-:W-:Y:S02]  /*1dcc0*/  ISETP.GT.AND P2, PT, R154, 0x30, PT ;  /* 0x000000309a00780c */ /* 0x000fe40003f44270 */
[----:B-----5:R-:W-:Y:S02]  /*1dcd0*/  FSEL R174, R160, -INF , P6 ;  /* 0xff800000a0ae7808 */ /* 0x020fe40003000000 */
[----:B0-----:R-:W-:Y:S02]  /*1dce0*/  FSEL R175, R161, -INF , P5 ;  /* 0xff800000a1af7808 */ /* 0x001fe40002800000 */
[----:B------:R-:W-:-:S02]  /*1dcf0*/  ISETP.GT.AND P4, PT, R154, 0x28, PT ;  /* 0x000000289a00780c */ /* 0x000fc40003f84270 */
[C---:B------:R-:W-:Y:S02]  /*1dd00*/  ISETP.GT.AND P3, PT, R154.reuse, 0x29, PT ;  /* 0x000000299a00780c */ /* 0x040fe40003f64270 */
[C---:B------:R-:W-:Y:S02]  /*1dd10*/  ISETP.GT.AND P6, PT, R154.reuse, 0x31, PT ;  /* 0x000000319a00780c */ /* 0x040fe40003fc4270 */
[----:B------:R-:W-:Y:S01]  /*1dd20*/  ISETP.GT.AND P5, PT, R154, 0x38, PT ;  /* 0x000000389a00780c */ /* 0x000fe20003fa4270 */
[----:B------:R-:W-:Y:S01]  /*1dd30*/  FMUL.FTZ R183, R155, UR39 ;  /* 0x000000279bb77c20 */ /* 0x000fe20008410000 */
[----:B------:R-:W-:Y:S02]  /*1dd40*/  FMNMX.FTZ R191, R191, R163, !PT ;  /* 0x000000a3bfbf7209 */ /* 0x000fe40007810000 */
[----:B------:R-:W-:Y:S02]  /*1dd50*/  FSEL R163, R162, -INF , P2 ;  /* 0xff800000a2a37808 */ /* 0x000fe40001000000 */
[----:B------:R-:W-:-:S02]  /*1dd60*/  FSEL R155, R188, -INF , P4 ;  /* 0xff800000bc9b7808 */ /* 0x000fc40002000000 */
[----:B------:R-:W-:Y:S02]  /*1dd70*/  FSEL R160, R189, -INF , P3 ;  /* 0xff800000bda07808 */ /* 0x000fe40001800000 */
[----:B------:R-:W-:Y:S02]  /*1dd80*/  FSEL R161, R3, -INF , P6 ;  /* 0xff80000003a17808 */ /* 0x000fe40003000000 */
[----:B------:R-:W-:Y:S02]  /*1dd90*/  FSEL R162, R190, -INF , P5 ;  /* 0xff800000bea27808 */ /* 0x000fe40002800000 */
[C---:B------:R-:W-:Y:S02]  /*1dda0*/  ISETP.GT.AND P4, PT, R154.reuse, 0x39, PT ;  /* 0x000000399a00780c */ /* 0x040fe40003f84270 */
[C---:B------:R-:W-:Y:S02]  /*1ddb0*/  ISETP.GT.AND P3, PT, R154.reuse, 0x40, PT ;  /* 0x000000409a00780c */ /* 0x040fe40003f64270 */
[----:B------:R-:W-:-:S02]  /*1ddc0*/  ISETP.GT.AND P2, PT, R154, 0x41, PT ;  /* 0x000000419a00780c */ /* 0x000fc40003f44270 */
[C---:B------:R-:W-:Y:S02]  /*1ddd0*/  ISETP.GT.AND P6, PT, R154.reuse, 0x48, PT ;  /* 0x000000489a00780c */ /* 0x040fe40003fc4270 */
[----:B------:R-:W-:Y:S02]  /*1dde0*/  ISETP.GT.AND P5, PT, R154, 0x49, PT ;  /* 0x000000499a00780c */ /* 0x000fe40003fa4270 */
[----:B------:R-:W-:Y:S01]  /*1ddf0*/  FMNMX.FTZ R154, R166, R13, !PT ;  /* 0x0000000da69a7209 */ /* 0x000fe20007810000 */
[----:B------:R-:W-:Y:S01]  /*1de00*/  FMUL.FTZ R182, R158, UR39 ;  /* 0x000000279eb67c20 */ /* 0x000fe20008410000 */
[----:B------:R-:W-:Y:S02]  /*1de10*/  FSEL R158, R152, -INF , P4 ;  /* 0xff800000989e7808 */ /* 0x000fe40002000000 */
[----:B------:R-:W-:Y:S01]  /*1de20*/  FMNMX.FTZ R152, R167, R154, !PT ;  /* 0x0000009aa7987209 */ /* 0x000fe20007810000 */
[----:B------:R-:W0:Y:S03]  /*1de30*/  SHFL.BFLY PT, R5, R191, 0x1, 0x1f ;  /* 0x0c201f00bf057f89 */ /* 0x000e2600000e0000 */
[----:B------:R-:W-:-:S04]  /*1de40*/  FMNMX.FTZ R152, R168, R152, !PT ;  /* 0x00000098a8987209 */ /* 0x000fc80007810000 */
[----:B------:R-:W-:-:S04]  /*1de50*/  FMNMX.FTZ R152, R169, R152, !PT ;  /* 0x00000098a9987209 */ /* 0x000fc80007810000 */
[----:B------:R-:W-:-:S04]  /*1de60*/  FMNMX.FTZ R152, R170, R152, !PT ;  /* 0x00000098aa987209 */ /* 0x000fc80007810000 */
[----:B------:R-:W-:-:S04]  /*1de70*/  FMNMX.FTZ R152, R171, R152, !PT ;  /* 0x00000098ab987209 */ /* 0x000fc80007810000 */
[----:B------:R-:W-:-:S04]  /*1de80*/  FMNMX.FTZ R152, R172, R152, !PT ;  /* 0x00000098ac987209 */ /* 0x000fc80007810000 */
[----:B------:R-:W-:Y:S01]  /*1de90*/  FMNMX.FTZ R152, R173, R152, !PT ;  /* 0x00000098ad987209 */ /* 0x000fe20007810000 */
[----:B------:R-:W-:Y:S01]  /*1dea0*/  IMAD.U32 R3, RZ, RZ, UR43 ;  /* 0x0000002bff037e24 */ /* 0x000fe2000f8e00ff */
[----:B0-----:R-:W-:Y:S02]  /*1deb0*/  FMNMX.FTZ R5, R191, R5, !PT ;  /* 0x00000005bf057209 */ /* 0x001fe40007810000 */
[----:B------:R-:W-:Y:S02]  /*1dec0*/  FMNMX.FTZ R152, R174, R152, !PT ;  /* 0x00000098ae987209 */ /* 0x000fe40007810000 */
[C---:B------:R-:W-:Y:S01]  /*1ded0*/  FSETP.NEU.FTZ.AND P4, PT, R5.reuse, -INF , PT ;  /* 0xff8000000500780b */ /* 0x040fe20003f9d000 */
[----:B------:R-:W-:Y:S01]  /*1dee0*/  FMUL.FTZ R180, R5, R3 ;  /* 0x0000000305b47220 */ /* 0x000fe20000410000 */
[----:B------:R-:W-:Y:S01]  /*1def0*/  FMNMX.FTZ R152, R175, R152, !PT ;  /* 0x00000098af987209 */ /* 0x000fe20007810000 */
[----:B------:R-:W-:Y:S03]  /*1df00*/  MUFU.TANH R187, R187 ;  /* 0x000000bb00bb7308 */ /* 0x000fe60000002400 */
[----:B------:R-:W-:-:S02]  /*1df10*/  FMNMX.FTZ R152, R155, R152, !PT ;  /* 0x000000989b987209 */ /* 0x000fc40007810000 */
[----:B------:R-:W-:Y:S02]  /*1df20*/  FSEL R180, R180, RZ, P4 ;  /* 0x000000ffb4b47208 */ /* 0x000fe40002000000 */
[----:B------:R-:W-:Y:S01]  /*1df30*/  FMNMX.FTZ R152, R160, R152, !PT ;  /* 0x00000098a0987209 */ /* 0x000fe20007810000 */
[----:B------:R-:W0:Y:S02]  /*1df40*/  MUFU.TANH R183, R183 ;  /* 0x000000b700b77308 */ /* 0x000e240000002400 */
[----:B------:R-:W-:Y:S01]  /*1df50*/  FFMA.FTZ R154, R177, R3, -R180 ;  /* 0x00000003b19a7223 */ /* 0x000fe200000108b4 */
[----:B------:R-:W-:Y:S01]  /*1df60*/  FMNMX.FTZ R177, R163, R152, !PT ;  /* 0x00000098a3b17209 */ /* 0x000fe20007810000 */
[----:B------:R-:W-:-:S03]  /*1df70*/  FMUL.FTZ R184, R159, UR39 ;  /* 0x000000279fb87c20 */ /* 0x000fc60008410000 */
[----:B------:R-:W-:Y:S01]  /*1df80*/  FMNMX.FTZ R177, R161, R177, !PT ;  /* 0x000000b1a1b17209 */ /* 0x000fe20007810000 */
[----:B------:R-:W1:Y:S01]  /*1df90*/  MUFU.TANH R182, R182 ;  /* 0x000000b600b67308 */ /* 0x000e620000002400 */
[-CC-:B------:R-:W-:Y:S01]  /*1dfa0*/  FFMA.FTZ R176, R176, R3.reuse, -R180.reuse ;  /* 0x00000003b0b07223 */ /* 0x180fe200000108b4 */
[----:B------:R-:W-:Y:S01]  /*1dfb0*/  FFMA.FTZ R204, R21, R3, -R180 ;  /* 0x0000000315cc7223 */ /* 0x000fe200000108b4 */
[----:B------:R-:W-:-:S05]  /*1dfc0*/  FMNMX.FTZ R21, R162, R177, !PT ;  /* 0x000000b1a2157209 */ /* 0x000fca0007810000 */
[----:B------:R-:W2:Y:S01]  /*1dfd0*/  MUFU.TANH R184, R184 ;  /* 0x000000b800b87308 */ /* 0x000ea20000002400 */
[----:B------:R-:W-:Y:S02]  /*1dfe0*/  FMNMX.FTZ R21, R158, R21, !PT ;  /* 0x000000159e157209 */ /* 0x000fe40007810000 */
[----:B0-----:R-:W-:-:S05]  /*1dff0*/  FSEL R177, R183, -INF , P2 ;  /* 0xff800000b7b17808 */ /* 0x001fca0001000000 */
[----:B------:R0:W-:Y:S01]  /*1e000*/  MUFU.EX2 R152, R176 ;  /* 0x000000b000987308 */ /* 0x0001e20000000800 */
[----:B------:R-:W-:Y:S01]  /*1e010*/  FFMA.FTZ R210, R178, R3, -R180 ;  /* 0x00000003b2d27223 */ /* 0x000fe200000108b4 */
[----:B0-----:R-:W-:-:S04]  /*1e020*/  FSEL R176, R187, -INF , P3 ;  /* 0xff800000bbb07808 */ /* 0x001fc80001800000 */
[----:B------:R-:W-:Y:S02]  /*1e030*/  FMNMX.FTZ R21, R176, R21, !PT ;  /* 0x00000015b0157209 */ /* 0x000fe40007810000 */
[----:B-1----:R-:W-:Y:S02]  /*1e040*/  FSEL R178, R182, -INF , P6 ;  /* 0xff800000b6b27808 */ /* 0x002fe40003000000 */
[----:B------:R-:W-:Y:S01]  /*1e050*/  FMNMX.FTZ R21, R177, R21, !PT ;  /* 0x00000015b1157209 */ /* 0x000fe20007810000 */
[-CC-:B------:R-:W-:Y:S01]  /*1e060*/  FFMA.FTZ R208, R181, R3.reuse, -R180.reuse ;  /* 0x00000003b5d07223 */ /* 0x180fe200000108b4 */
[----:B------:R-:W-:Y:S01]  /*1e070*/  FFMA.FTZ R159, R179, R3, -R180 ;  /* 0x00000003b39f7223 */ /* 0x000fe200000108b4 */
[----:B--2---:R-:W-:Y:S02]  /*1e080*/  FSEL R179, R184, -INF , P5 ;  /* 0xff800000b8b37808 */ /* 0x004fe40002800000 */
[----:B------:R-:W-:-:S04]  /*1e090*/  FMNMX.FTZ R181, R178, R21, !PT ;  /* 0x00000015b2b57209 */ /* 0x000fc80007810000 */
[----:B------:R-:W-:Y:S01]  /*1e0a0*/  FMNMX.FTZ R181, R179, R181, !PT ;  /* 0x000000b5b3b57209 */ /* 0x000fe20007810000 */
[----:B------:R-:W-:-:S04]  /*1e0b0*/  FFMA.FTZ R200, R14, R3, -R180 ;  /* 0x000000030ec87223 */ /* 0x000fc800000108b4 */
[----:B------:R-:W0:Y:S01]  /*1e0c0*/  SHFL.BFLY PT, R14, R181, 0x2, 0x1f ;  /* 0x0c401f00b50e7f89 */ /* 0x000e2200000e0000 */
[-CC-:B------:R-:W-:Y:S01]  /*1e0d0*/  FFMA.FTZ R196, R4, R3.reuse, -R180.reuse ;  /* 0x0000000304c47223 */ /* 0x180fe200000108b4 */
[----:B0-----:R-:W-:Y:S01]  /*1e0e0*/  FMNMX.FTZ R4, R181, R14, !PT ;  /* 0x0000000eb5047209 */ /* 0x001fe20007810000 */
[----:B------:R-:W-:-:S04]  /*1e0f0*/  FFMA.FTZ R14, R2, R3, -R180 ;  /* 0x00000003020e7223 */ /* 0x000fc800000108b4 */
[----:B------:R-:W0:Y:S01]  /*1e100*/  SHFL.BFLY PT, R2, R4, 0x1, 0x1f ;  /* 0x0c201f0004027f89 */ /* 0x000e2200000e0000 */
[-CC-:B------:R-:W-:Y:S01]  /*1e110*/  FFMA.FTZ R198, R0, R3.reuse, -R180.reuse ;  /* 0x0000000300c67223 */ /* 0x180fe200000108b4 */
[----:B------:R-:W-:Y:S01]  /*1e120*/  FFMA.FTZ R194, R156, R3, -R180 ;  /* 0x000000039cc27223 */ /* 0x000fe200000108b4 */
[----:B------:R-:W-:-:S05]  /*1e130*/  FSEL R0, R5, RZ, P4 ;  /* 0x000000ff05007208 */ /* 0x000fca0002000000 */
[----:B------:R-:W-:Y:S01]  /*1e140*/  FADD.FTZ R0, -R0, R12 ;  /* 0x0000000c00007221 */ /* 0x000fe20000010100 */
[----:B0-----:R-:W-:-:S04]  /*1e150*/  FMNMX.FTZ R4, R4, R2, !PT ;  /* 0x0000000204047209 */ /* 0x001fc80007810000 */
[C---:B------:R-:W-:Y:S01]  /*1e160*/  FSETP.NEU.FTZ.AND P2, PT, R4.reuse, -INF , PT ;  /* 0xff8000000400780b */ /* 0x040fe20003f5d000 */
[----:B------:R-:W-:-:S03]  /*1e170*/  FMUL.FTZ R156, R4, R3 ;  /* 0x00000003049c7220 */ /* 0x000fc60000410000 */
[----:B------:R-:W-:Y:S02]  /*1e180*/  FSEL R2, R4, RZ, P2 ;  /* 0x000000ff04027208 */ /* 0x000fe40001000000 */
[----:B------:R-:W-:-:S03]  /*1e190*/  FSEL R156, R156, RZ, P2 ;  /* 0x000000ff9c9c7208 */ /* 0x000fc60001000000 */
[----:B------:R-:W-:Y:S01]  /*1e1a0*/  FADD.FTZ R2, -R2, R13 ;  /* 0x0000000d02027221 */ /* 0x000fe20000010100 */
[-C--:B------:R-:W-:Y:S01]  /*1e1b0*/  FMUL.FTZ R0, R0, R3.reuse ;  /* 0x0000000300007220 */ /* 0x080fe20000410000 */
[-C--:B------:R-:W-:Y:S02]  /*1e1c0*/  FFMA.FTZ R209, R166, R3.reuse, -R156 ;  /* 0x00000003a6d17223 */ /* 0x080fe4000001089c */
[-C--:B------:R-:W-:Y:S01]  /*1e1d0*/  FMUL.FTZ R2, R2, R3.reuse ;  /* 0x0000000302027220 */ /* 0x080fe20000410000 */
[-C--:B------:R-:W-:Y:S01]  /*1e1e0*/  FFMA.FTZ R192, R165, R3.reuse, -R180 ;  /* 0x00000003a5c07223 */ /* 0x080fe200000108b4 */
[-CC-:B------:R-:W-:Y:S01]  /*1e1f0*/  FFMA.FTZ R165, R167, R3.reuse, -R156.reuse ;  /* 0x00000003a7a57223 */ /* 0x180fe2000001089c */
[----:B------:R-:W-:Y:S01]  /*1e200*/  MUFU.EX2 R208, R208 ;  /* 0x000000d000d07308 */ /* 0x000fe20000000800 */
[-C--:B------:R-:W-:Y:S01]  /*1e210*/  FFMA.FTZ R211, R168, R3.reuse, -R156 ;  /* 0x00000003a8d37223 */ /* 0x080fe2000001089c */
[-CC-:B------:R-:W-:Y:S01]  /*1e220*/  FFMA.FTZ R206, R20, R3.reuse, -R180.reuse ;  /* 0x0000000314ce7223 */ /* 0x180fe200000108b4 */
[----:B------:R-:W-:-:S05]  /*1e230*/  FFMA.FTZ R20, R11, R3, -R180 ;  /* 0x000000030b147223 */ /* 0x000fca00000108b4 */
[----:B------:R-:W0:Y:S01]  /*1e240*/  MUFU.EX2 R0, R0 ;  /* 0x0000000000007308 */ /* 0x000e220000000800 */
[-C--:B------:R-:W-:Y:S01]  /*1e250*/  FFMA.FTZ R11, R164, R3.reuse, -R180 ;  /* 0x00000003a40b7223 */ /* 0x080fe200000108b4 */
[----:B------:R-:W-:-:S06]  /*1e260*/  FFMA.FTZ R164, R169, R3, -R156 ;  /* 0x00000003a9a47223 */ /* 0x000fcc000001089c */
[----:B------:R-:W-:Y:S08]  /*1e270*/  MUFU.EX2 R209, R209 ;  /* 0x000000d100d17308 */ /* 0x000ff00000000800 */
[----:B------:R-:W1:Y:S01]  /*1e280*/  MUFU.EX2 R2, R2 ;  /* 0x0000000200027308 */ /* 0x000e620000000800 */
[----:B------:R-:W-:-:S07]  /*1e290*/  VIADD R9, R9, 0x38840 ;  /* 0x0003884009097836 */ /* 0x000fce0000000000 */
[----:B------:R-:W2:Y:S01]  /*1e2a0*/  MUFU.EX2 R159, R159 ;  /* 0x0000009f009f7308 */ /* 0x000ea20000000800 */
[----:B------:R-:W-:-:S07]  /*1e2b0*/  FFMA.FTZ R205, R170, R3, -R156 ;  /* 0x00000003aacd7223 */ /* 0x000fce000001089c */
[----:B------:R-:W3:Y:S01]  /*1e2c0*/  MUFU.EX2 R165, R165 ;  /* 0x000000a500a57308 */ /* 0x000ee20000000800 */
[-CC-:B------:R-:W-:Y:S01]  /*1e2d0*/  FFMA.FTZ R15, R15, R3.reuse, -R180.reuse ;  /* 0x000000030f0f7223 */ /* 0x180fe200000108b4 */
[----:B------:R-:W-:-:S06]  /*1e2e0*/  FFMA.FTZ R202, R10, R3, -R180 ;  /* 0x000000030aca7223 */ /* 0x000fcc00000108b4 */
[----:B------:R-:W4:Y:S01]  /*1e2f0*/  MUFU.EX2 R210, R210 ;  /* 0x000000d200d27308 */ /* 0x000f220000000800 */
[-C--:B------:R-:W-:Y:S01]  /*1e300*/  FFMA.FTZ R10, R157, R3.reuse, -R180 ;  /* 0x000000039d0a7223 */ /* 0x080fe200000108b4 */
[----:B------:R-:W-:-:S06]  /*1e310*/  FFMA.FTZ R157, R171, R3, -R156 ;  /* 0x00000003ab9d7223 */ /* 0x000fcc000001089c */
[----:B------:R-:W5:Y:S01]  /*1e320*/  MUFU.EX2 R211, R211 ;  /* 0x000000d300d37308 */ /* 0x000f620000000800 */
[----:B------:R-:W-:Y:S01]  /*1e330*/  PRMT R9, R229, 0x654, R9 ;  /* 0x00000654e5097816 */ /* 0x000fe20000000009 */
[----:B0-----:R-:W-:-:S06]  /*1e340*/  FFMA.FTZ R226, R0, R226, R208 ;  /* 0x000000e200e27223 */ /* 0x001fcc00000100d0 */
[----:B------:R-:W0:Y:S01]  /*1e350*/  MUFU.EX2 R154, R154 ;  /* 0x0000009a009a7308 */ /* 0x000e220000000800 */
[----:B-1----:R-:W-:Y:S01]  /*1e360*/  FFMA.FTZ R225, R2, R225, R209 ;  /* 0x000000e102e17223 */ /* 0x002fe200000100d1 */
[-CC-:B------:R-:W-:Y:S01]  /*1e370*/  FFMA.FTZ R207, R172, R3.reuse, -R156.reuse ;  /* 0x00000003accf7223 */ /* 0x180fe2000001089c */
[-CC-:B------:R-:W-:Y:S01]  /*1e380*/  FFMA.FTZ R203, R155, R3.reuse, -R156.reuse ;  /* 0x000000039bcb7223 */ /* 0x180fe2000001089c */
[----:B------:R1:W-:Y:S04]  /*1e390*/  SYNCS.ARRIVE.TRANS64.RED.A1T0 RZ, [R9+URZ], RZ ;  /* 0x000000ff09ff79a7 */ /* 0x0003e8000810043f */
[----:B------:R-:W0:Y:S01]  /*1e3a0*/  MUFU.EX2 R164, R164 ;  /* 0x000000a400a47308 */ /* 0x000e220000000800 */
[-CC-:B------:R-:W-:Y:S01]  /*1e3b0*/  FFMA.FTZ R201, R174, R3.reuse, -R156.reuse ;  /* 0x00000003aec97223 */ /* 0x180fe2000001089c */
[-CC-:B------:R-:W-:Y:S01]  /*1e3c0*/  FFMA.FTZ R12, R175, R3.reuse, -R156.reuse ;  /* 0x00000003af0c7223 */ /* 0x180fe2000001089c */
[-CC-:B------:R-:W-:Y:S01]  /*1e3d0*/  FFMA.FTZ R155, R160, R3.reuse, -R156.reuse ;  /* 0x00000003a09b7223 */ /* 0x180fe2000001089c */
[-CC-:B------:R-:W-:Y:S01]  /*1e3e0*/  FFMA.FTZ R197, R163, R3.reuse, -R156.reuse ;  /* 0x00000003a3c57223 */ /* 0x180fe2000001089c */
[----:B------:R-:W-:-:S03]  /*1e3f0*/  FFMA.FTZ R161, R161, R3, -R156 ;  /* 0x00000003a1a17223 */ /* 0x000fc6000001089c */
[----:B------:R2:W-:Y:S01]  /*1e400*/  MUFU.EX2 R21, R15 ;  /* 0x0000000f00157308 */ /* 0x0005e20000000800 */
[-CC-:B------:R-:W-:Y:S01]  /*1e410*/  FFMA.FTZ R199, R162, R3.reuse, -R156.reuse ;  /* 0x00000003a2c77223 */ /* 0x180fe2000001089c */
[-CC-:B-1----:R-:W-:Y:S01]  /*1e420*/  FFMA.FTZ R9, R158, R3.reuse, -R156.reuse ;  /* 0x000000039e097223 */ /* 0x182fe2000001089c */
[-CC-:B------:R-:W-:Y:S01]  /*1e430*/  FFMA.FTZ R193, R176, R3.reuse, -R156.reuse ;  /* 0x00000003b0c17223 */ /* 0x180fe2000001089c */
[-CC-:B------:R-:W-:Y:S01]  /*1e440*/  FFMA.FTZ R13, R177, R3.reuse, -R156.reuse ;  /* 0x00000003b10d7223 */ /* 0x180fe2000001089c */
[----:B------:R-:W-:-:S03]  /*1e450*/  FFMA.FTZ R195, R178, R3, -R156 ;  /* 0x00000003b2c37223 */ /* 0x000fc6000001089c */
[----:B------:R-:W1:Y:S01]  /*1e460*/  MUFU.EX2 R205, R205 ;  /* 0x000000cd00cd7308 */ /* 0x000e620000000800 */
[-CC-:B--2---:R-:W-:Y:S01]  /*1e470*/  FFMA.FTZ R15, R6, R3.reuse, -R180.reuse ;  /* 0x00000003060f7223 */ /* 0x184fe200000108b4 */
[-C--:B------:R-:W-:Y:S01]  /*1e480*/  FFMA.FTZ R6, R153, R3.reuse, -R180 ;  /* 0x0000000399067223 */ /* 0x080fe200000108b4 */
[-CC-:B------:R-:W-:Y:S01]  /*1e490*/  FFMA.FTZ R153, R173, R3.reuse, -R156.reuse ;  /* 0x00000003ad997223 */ /* 0x180fe2000001089c */
[----:B------:R-:W-:Y:S01]  /*1e4a0*/  FFMA.FTZ R179, R179, R3, -R156 ;  /* 0x00000003b3b37223 */ /* 0x000fe2000001089c */
[----:B------:R-:W-:Y:S01]  /*1e4b0*/  FADD.FTZ R156, R159, R226 ;  /* 0x000000e29f9c7221 */ /* 0x000fe20000010000 */
[----:B---3--:R-:W-:Y:S02]  /*1e4c0*/  FADD.FTZ R160, R165, R225 ;  /* 0x000000e1a5a07221 */ /* 0x008fe40000010000 */
[----:B------:R-:W2:Y:S01]  /*1e4d0*/  MUFU.EX2 R204, R204 ;  /* 0x000000cc00cc7308 */ /* 0x000ea20000000800 */
[----:B----4-:R-:W-:Y:S01]  /*1e4e0*/  FADD.FTZ R156, R210, R156 ;  /* 0x0000009cd29c7221 */ /* 0x010fe20000010000 */
[----:B-----5:R-:W-:-:S06]  /*1e4f0*/  FADD.FTZ R160, R211, R160 ;  /* 0x000000a0d3a07221 */ /* 0x020fcc0000010000 */
[----:B------:R-:W3:Y:S01]  /*1e500*/  MUFU.EX2 R157, R157 ;  /* 0x0000009d009d7308 */ /* 0x000ee20000000800 */
[----:B0-----:R-:W-:Y:S01]  /*1e510*/  FADD.FTZ R156, R154, R156 ;  /* 0x0000009c9a9c7221 */ /* 0x001fe20000010000 */
[----:B------:R-:W-:-:S06]  /*1e520*/  FADD.FTZ R160, R164, R160 ;  /* 0x000000a0a4a07221 */ /* 0x000fcc0000010000 */
[----:B------:R-:W0:Y:S08]  /*1e530*/  MUFU.EX2 R206, R206 ;  /* 0x000000ce00ce7308 */ /* 0x000e300000000800 */
[----:B------:R-:W4:Y:S01]  /*1e540*/  MUFU.EX2 R207, R207 ;  /* 0x000000cf00cf7308 */ /* 0x000f220000000800 */
[----:B------:R-:W-:Y:S01]  /*1e550*/  FADD.FTZ R156, R152, R156 ;  /* 0x0000009c989c7221 */ /* 0x000fe20000010000 */
[----:B-1----:R-:W-:-:S06]  /*1e560*/  FADD.FTZ R160, R205, R160 ;  /* 0x000000a0cda07221 */ /* 0x002fcc0000010000 */
[----:B------:R-:W1:Y:S01]  /*1e570*/  MUFU.EX2 R153, R153 ;  /* 0x0000009900997308 */ /* 0x000e620000000800 */
[----:B--2---:R-:W-:-:S07]  /*1e580*/  FADD.FTZ R156, R204, R156 ;  /* 0x0000009ccc9c7221 */ /* 0x004fce0000010000 */
[----:B------:R-:W2:Y:S08]  /*1e590*/  MUFU.EX2 R200, R200 ;  /* 0x000000c800c87308 */ /* 0x000eb00000000800 */
[----:B------:R-:W5:Y:S08]  /*1e5a0*/  MUFU.EX2 R201, R201 ;  /* 0x000000c900c97308 */ /* 0x000f700000000800 */
[----:B------:R-:W5:Y:S08]  /*1e5b0*/  MUFU.EX2 R20, R20 ;  /* 0x0000001400147308 */ /* 0x000f700000000800 */
[----:B------:R-:W5:Y:S08]  /*1e5c0*/  MUFU.EX2 R12, R12 ;  /* 0x0000000c000c7308 */ /* 0x000f700000000800 */
[----:B------:R3:W-:Y:S02]  /*1e5d0*/  MUFU.EX2 R158, R161 ;  /* 0x000000a1009e7308 */ /* 0x0007e40000000800 */
[----:B---3--:R-:W-:-:S06]  /*1e5e0*/  FADD.FTZ R161, R157, R160 ;  /* 0x000000a09da17221 */ /* 0x008fcc0000010000 */
[----:B------:R-:W3:Y:S01]  /*1e5f0*/  MUFU.EX2 R202, R202 ;  /* 0x000000ca00ca7308 */ /* 0x000ee20000000800 */
[----:B0-----:R-:W-:Y:S01]  /*1e600*/  FADD.FTZ R160, R206, R156 ;  /* 0x0000009ccea07221 */ /* 0x001fe20000010000 */
[----:B----4-:R-:W-:-:S06]  /*1e610*/  FADD.FTZ R161, R207, R161 ;  /* 0x000000a1cfa17221 */ /* 0x010fcc0000010000 */
[----:B------:R-:W0:Y:S08]  /*1e620*/  MUFU.EX2 R203, R203 ;  /* 0x000000cb00cb7308 */ /* 0x000e300000000800 */
[----:B------:R4:W-:Y:S08]  /*1e630*/  MUFU.EX2 R156, R9 ;  /* 0x00000009009c7308 */ /* 0x0009f00000000800 */
[----:B------:R-:W0:Y:S01]  /*1e640*/  MUFU.EX2 R15, R15 ;  /* 0x0000000f000f7308 */ /* 0x000e220000000800 */
[----:B----4-:R-:W-:Y:S01]  /*1e650*/  FADD.FTZ R9, R21, R160 ;  /* 0x000000a015097221 */ /* 0x010fe20000010000 */
[----:B-1----:R-:W-:-:S06]  /*1e660*/  FADD.FTZ R160, R153, R161 ;  /* 0x000000a199a07221 */ /* 0x002fcc0000010000 */
[----:B------:R-:W1:Y:S01]  /*1e670*/  MUFU.EX2 R155, R155 ;  /* 0x0000009b009b7308 */ /* 0x000e620000000800 */
[----:B--2---:R-:W-:Y:S01]  /*1e680*/  FADD.FTZ R9, R200, R9 ;  /* 0x00000009c8097221 */ /* 0x004fe20000010000 */
[----:B-----5:R-:W-:-:S06]  /*1e690*/  FADD.FTZ R160, R201, R160 ;  /* 0x000000a0c9a07221 */ /* 0x020fcc0000010000 */
[----:B------:R-:W2:Y:S01]  /*1e6a0*/  MUFU.EX2 R196, R196 ;  /* 0x000000c400c47308 */ /* 0x000ea20000000800 */
[----:B------:R-:W-:Y:S01]  /*1e6b0*/  FADD.FTZ R9, R20, R9 ;  /* 0x0000000914097221 */ /* 0x000fe20000010000 */
[----:B------:R-:W-:-:S06]  /*1e6c0*/  FADD.FTZ R160, R12, R160 ;  /* 0x000000a00ca07221 */ /* 0x000fcc0000010000 */
[----:B------:R-:W4:Y:S01]  /*1e6d0*/  MUFU.EX2 R197, R197 ;  /* 0x000000c500c57308 */ /* 0x000f220000000800 */
[----:B---3--:R-:W-:Y:S01]  /*1e6e0*/  FADD.FTZ R9, R202, R9 ;  /* 0x00000009ca097221 */ /* 0x008fe20000010000 */
[----:B0-----:R-:W-:-:S06]  /*1e6f0*/  FADD.FTZ R160, R203, R160 ;  /* 0x000000a0cba07221 */ /* 0x001fcc0000010000 */
[----:B------:R-:W0:Y:S01]  /*1e700*/  MUFU.EX2 R14, R14 ;  /* 0x0000000e000e7308 */ /* 0x000e220000000800 */
[----:B------:R-:W-:Y:S01]  /*1e710*/  FADD.FTZ R9, R15, R9 ;  /* 0x000000090f097221 */ /* 0x000fe20000010000 */
[----:B-1----:R-:W-:-:S06]  /*1e720*/  FADD.FTZ R160, R155, R160 ;  /* 0x000000a09ba07221 */ /* 0x002fcc0000010000 */
[----:B------:R-:W1:Y:S08]  /*1e730*/  MUFU.EX2 R198, R198 ;  /* 0x000000c600c67308 */ /* 0x000e700000000800 */
[----:B------:R-:W3:Y:S01]  /*1e740*/  MUFU.EX2 R199, R199 ;  /* 0x000000c700c77308 */ /* 0x000ee20000000800 */
[----:B--2---:R-:W-:Y:S01]  /*1e750*/  FADD.FTZ R9, R196, R9 ;  /* 0x00000009c4097221 */ /* 0x004fe20000010000 */
[----:B----4-:R-:W-:-:S06]  /*1e760*/  FADD.FTZ R160, R197, R160 ;  /* 0x000000a0c5a07221 */ /* 0x010fcc0000010000 */
[----:B------:R-:W2:Y:S01]  /*1e770*/  MUFU.EX2 R11, R11 ;  /* 0x0000000b000b7308 */ /* 0x000ea20000000800 */
[----:B0-----:R-:W-:Y:S01]  /*1e780*/  FADD.FTZ R9, R14, R9 ;  /* 0x000000090e097221 */ /* 0x001fe20000010000 */
[----:B------:R-:W-:-:S06]  /*1e790*/  FADD.FTZ R161, R158, R160 ;  /* 0x000000a09ea17221 */ /* 0x000fcc0000010000 */
[----:B------:R-:W0:Y:S08]  /*1e7a0*/  MUFU.EX2 R192, R192 ;  /* 0x000000c000c07308 */ /* 0x000e300000000800 */
[----:B------:R-:W4:Y:S01]  /*1e7b0*/  MUFU.EX2 R193, R193 ;  /* 0x000000c100c17308 */ /* 0x000f220000000800 */
[----:B-1----:R-:W-:Y:S01]  /*1e7c0*/  FADD.FTZ R160, R198, R9 ;  /* 0x00000009c6a07221 */ /* 0x002fe20000010000 */
[----:B---3--:R-:W-:-:S06]  /*1e7d0*/  FADD.FTZ R161, R199, R161 ;  /* 0x000000a1c7a17221 */ /* 0x008fcc0000010000 */
[----:B------:R-:W1:Y:S08]  /*1e7e0*/  MUFU.EX2 R10, R10 ;  /* 0x0000000a000a7308 */ /* 0x000e700000000800 */
[----:B------:R-:W3:Y:S01]  /*1e7f0*/  MUFU.EX2 R13, R13 ;  /* 0x0000000d000d7308 */ /* 0x000ee20000000800 */
[----:B--2---:R-:W-:Y:S01]  /*1e800*/  FADD.FTZ R160, R11, R160 ;  /* 0x000000a00ba07221 */ /* 0x004fe20000010000 */
[----:B------:R-:W-:-:S06]  /*1e810*/  FADD.FTZ R161, R156, R161 ;  /* 0x000000a19ca17221 */ /* 0x000fcc0000010000 */
[----:B------:R-:W2:Y:S08]  /*1e820*/  MUFU.EX2 R6, R6 ;  /* 0x0000000600067308 */ /* 0x000eb00000000800 */
[----:B------:R-:W5:Y:S01]  /*1e830*/  MUFU.EX2 R195, R195 ;  /* 0x000000c300c37308 */ /* 0x000f620000000800 */
[----:B0-----:R-:W-:Y:S01]  /*1e840*/  FADD.FTZ R160, R192, R160 ;  /* 0x000000a0c0a07221 */ /* 0x001fe20000010000 */
[----:B----4-:R-:W-:-:S06]  /*1e850*/  FADD.FTZ R161, R193, R161 ;  /* 0x000000a1c1a17221 */ /* 0x010fcc0000010000 */
[----:B------:R-:W0:Y:S08]  /*1e860*/  MUFU.EX2 R194, R194 ;  /* 0x000000c200c27308 */ /* 0x000e300000000800 */
[----:B------:R-:W4:Y:S01]  /*1e870*/  MUFU.EX2 R9, R179 ;  /* 0x000000b300097308 */ /* 0x000f220000000800 */
[----:B-1----:R-:W-:Y:S01]  /*1e880*/  FADD.FTZ R160, R10, R160 ;  /* 0x000000a00aa07221 */ /* 0x002fe20000010000 */
[----:B---3--:R-:W-:-:S03]  /*1e890*/  FADD.FTZ R161, R13, R161 ;  /* 0x000000a10da17221 */ /* 0x008fc60000010000 */
[----:B--2---:R-:W-:Y:S01]  /*1e8a0*/  FADD.FTZ R160, R6, R160 ;  /* 0x000000a006a07221 */ /* 0x004fe20000010000 */
[----:B-----5:R-:W-:-:S03]  /*1e8b0*/  FADD.FTZ R161, R195, R161 ;  /* 0x000000a1c3a17221 */ /* 0x020fc60000010000 */
[----:B0-----:R-:W-:Y:S01]  /*1e8c0*/  FADD.FTZ R226, R194, R160 ;  /* 0x000000a0c2e27221 */ /* 0x001fe20000010000 */
[----:B----4-:R-:W-:Y:S01]  /*1e8d0*/  FADD.FTZ R225, R9, R161 ;  /* 0x000000a109e17221 */ /* 0x010fe20000010000 */
[----:B------:R-:W-:Y:S06]  /*1e8e0*/  @!P0 BRA `(.L_x_2913) ;  /* 0x0000000000048947 */ /* 0x000fec0003800000 */
[----:B------:R-:W-:Y:S01]  /*1e8f0*/  BPT.TRAP 0x1 ;  /* 0x000000040000795c */ /* 0x000fe20000300000 */
.L_x_2913:
        /* <DEDUP_REMOVED lines=28> */
[----:B--2---:R-:W-:-:S02]  /*1eac0*/  ISETP.GT.AND P2, PT, R8, R160, PT ;  /* 0x000000a00800720c */ /* 0x004fc40003f44270 */
[----:B------:R-:W-:-:S11]  /*1ead0*/  IADD3 R8, R8, -0x1, RZ ;  /* 0xffffffff08087810 */ /* 0x000fd60007ffe0ff */
[----:B------:R-:W-:Y:S05]  /*1eae0*/  @P2 BRA `(.L_x_2914) ;  /* 0xffffffa800ec2947 */ /* 0x000fea000383ffff */
[----:B------:R-:W-:Y:S05]  /*1eaf0*/  BSYNC B1 ;  /* 0x0000000000017941 */ /* 0x000fea0003800000 */
.L_x_2901:
[----:B------:R-:W-:-:S07]  /*1eb00*/  IMAD.MOV.U32 R9, RZ, RZ, R8 ;  /* 0x000000ffff097224 */ /* 0x000fce00078e0008 */
.L_x_2900:
[----:B------:R-:W-:Y:S05]  /*1eb10*/  BSYNC B0 ;  /* 0x0000000000007941 */ /* 0x000fea0003800000 */
.L_x_2899:
[----:B------:R-:W-:Y:S01]  /*1eb20*/  ISETP.GE.AND P1, PT, R9, RZ, PT ;  /* 0x000000ff0900720c */ /* 0x000fe20003f26270 */
[----:B------:R-:W-:-:S12]  /*1eb30*/  BSSY B0, `(.L_x_2915) ;  /* 0x00004e3000007945 */ /* 0x000fd80003800000 */
[----:B------:R-:W-:Y:S05]  /*1eb40*/  @!P1 BRA `(.L_x_2916) ;  /* 0x0000004c00849947 */ /* 0x000fea0003800000 */
[----:B------:R-:W-:Y:S01]  /*1eb50*/  IMAD.MOV.U32 R14, RZ, RZ, R4 ;  /* 0x000000ffff0e7224 */ /* 0x000fe200078e0004 */
[----:B------:R-:W-:Y:S01]  /*1eb60*/  MOV R10, R224 ;  /* 0x000000e0000a7202 */ /* 0x000fe20000000f00 */
[----:B------:R-:W-:Y:S02]  /*1eb70*/  IMAD.MOV.U32 R11, RZ, RZ, R5 ;  /* 0x000000ffff0b7224 */ /* 0x000fe400078e0005 */
[----:B------:R-:W-:-:S07]  /*1eb80*/  IMAD.MOV.U32 R8, RZ, RZ, R219 ;  /* 0x000000ffff087224 */ /* 0x000fce00078e00db */
.L_x_2929:
[----:B------:R-:W-:-:S05]  /*1eb90*/  VIADD R15, R8, 0x1 ;  /* 0x00000001080f7836 */ /* 0x000fca0000000000 */
[----:B------:R-:W-:-:S04]  /*1eba0*/  ISETP.NE.AND P1, PT, R15, 0x2, PT ;  /* 0x000000020f00780c */ /* 0x000fc80003f25270 */
[----:B------:R-:W-:Y:S02]  /*1ebb0*/  SEL R15, R15, RZ, P1 ;  /* 0x000000ff0f0f7207 */ /* 0x000fe40000800000 */
[----:B------:R-:W-:-:S03]  /*1ebc0*/  SEL R3, RZ, 0x1, P1 ;  /* 0x00000001ff037807 */ /* 0x000fc60000800000 */
[----:B------:R-:W-:Y:S01]  /*1ebd0*/  IMAD.MOV.U32 R219, RZ, RZ, R15 ;  /* 0x000000ffffdb7224 */ /* 0x000fe200078e000f */
[----:B------:R-:W-:Y:S01]  /*1ebe0*/  LOP3.LUT R224, R10, R3, RZ, 0x3c, !PT ;  /* 0x000000030ae07212 */ /* 0x000fe200078e3cff */
[----:B------:R-:W-:Y:S06]  /*1ebf0*/  @!P0 BRA `(.L_x_2917) ;  /* 0x0000000000048947 */ /* 0x000fec0003800000 */
[----:B------:R-:W-:Y:S01]  /*1ec00*/  BPT.TRAP 0x1 ;  /* 0x000000040000795c */ /* 0x000fe20000300000 */
.L_x_2917:
[----:B------:R-:W-:Y:S02]  /*1ec10*/  LEA R3, R219, R22, 0x3 ;  /* 0x00000016db037211 */ /* 0x000fe400078e18ff */
[----:B------:R-:W-:-:S04]  /*1ec20*/  SHF.L.U32 R6, R224, 0x1f, RZ ;  /* 0x0000001fe0067819 */ /* 0x000fc800000006ff */
[----:B------:R0:W1:Y:S01]  /*1ec30*/  SYNCS.PHASECHK.TRANS64.TRYWAIT P1, [R3+URZ+0x38830], R6 ;  /* 0x03883006030075a7 */ /* 0x000062000802017f */
[----:B------:R-:W-:Y:S05]  /*1ec40*/  @!P0 BRA `(.L_x_2918) ;  /* 0x0000000000048947 */ /* 0x000fea0003800000 */
[----:B------:R-:W-:Y:S01]  /*1ec50*/  BPT.TRAP 0x1 ;  /* 0x000000040000795c */ /* 0x000fe20000300000 */
.L_x_2918:
[----:B------:R-:W2:Y:S01]  /*1ec60*/  LDL R4, [R1+0x54] ;  /* 0x0000540001047983 */ /* 0x000ea20000100800 */
[----:B------:R-:W-:Y:S01]  /*1ec70*/  BSSY B1, `(.L_x_2919) ;  /* 0x0000007000017945 */ /* 0x000fe20003800000 */
[----:B------:R-:W-:Y:S02]  /*1ec80*/  IMAD.MOV.U32 R5, RZ, RZ, 0x40000040 ;  /* 0x40000040ff057424 */ /* 0x000fe400078e00ff */
[----:B--2---:R-:W-:-:S04]  /*1ec90*/  IMAD R4, R219, 0xa00, R4 ;  /* 0x00000a00db047824 */ /* 0x004fc800078e0204 */
[----:B------:R-:W-:Y:S01]  /*1eca0*/  VIADD R20, R4, 0x80 ;  /* 0x0000008004147836 */ /* 0x000fe20000000000 */
[----:B-1----:R-:W-:Y:S06]  /*1ecb0*/  @P1 BRA `(.L_x_2920) ;  /* 0x0000000000081947 */ /* 0x002fec0003800000 */
[----:B------:R-:W1:Y:S02]  /*1ecc0*/  SYNCS.PHASECHK.TRANS64.TRYWAIT P1, [R3+URZ+0x38830], R6 ;  /* 0x03883006030075a7 */ /* 0x000e64000802017f */
[----:B-1----:R-:W-:Y:S05]  /*1ecd0*/  @!P1 BRA `(.L_x_2921) ;  /* 0x0000012000a89947 */ /* 0x002fea0003800000 */
.L_x_2920:
[----:B------:R-:W-:Y:S05]  /*1ece0*/  BSYNC B1 ;  /* 0x0000000000017941 */ /* 0x000fea0003800000 */
.L_x_2919:
[----:B------:R-:W2:Y:S04]  /*1ecf0*/  LDL.64 R152, [R1+0x40] ;  /* 0x0000400001987983 */ /* 0x000ea80000100a00 */
[----:B------:R-:W3:Y:S01]  /*1ed00*/  LDL.64 R154, [R1+0x48] ;  /* 0x00004800019a7983 */ /* 0x000ee20000100a00 */
[----:B------:R-:W-:Y:S02]  /*1ed10*/  R2UR UR10, R4 ;  /* 0x00000000040a72ca */ /* 0x000fe400000e0000 */
[----:B------:R-:W-:Y:S01]  /*1ed20*/  R2UR UR11, R5 ;  /* 0x00000000050b72ca */ /* 0x000fe200000e0000 */
[----:B------:R-:W-:Y:S01]  /*1ed30*/  WARPGROUP.ARRIVE ;  /* 0x00000000000079c5 */ /* 0x000fe20000000000 */
[----:B------:R-:W-:Y:S01]  /*1ed40*/  IMAD.MOV.U32 R21, RZ, RZ, 0x40000040 ;  /* 0x40000040ff157424 */ /* 0x000fe200078e00ff */
[----:B------:R-:W-:-:S04]  /*1ed50*/  R2UR UR18, R20 ;  /* 0x00000000141272ca */ /* 0x000fc800000e0000 */
[----:B------:R-:W-:Y:S01]  /*1ed60*/  R2UR UR19, R21 ;  /* 0x00000000151372ca */ /* 0x000fe200000e0000 */
[C---:B------:R-:W-:Y:S02]  /*1ed70*/  VIADD R12, R4.reuse, 0x100 ;  /* 0x00000100040c7836 */ /* 0x040fe40000000000 */
[----:B------:R-:W-:Y:S01]  /*1ed80*/  IMAD.MOV.U32 R13, RZ, RZ, 0x40000040 ;  /* 0x40000040ff0d7424 */ /* 0x000fe200078e00ff */
[----:B01----:R-:W-:Y:S01]  /*1ed90*/  IADD3 R6, R4, 0x180, RZ ;  /* 0x0000018004067810 */ /* 0x003fe20007ffe0ff */
[----:B------:R-:W4:Y:S01]  /*1eda0*/  LDL.64 R20, [R1+0x30] ;  /* 0x0000300001147983 */ /* 0x000f220000100a00 */
[----:B------:R-:W-:Y:S02]  /*1edb0*/  R2UR UR14, R12 ;  /* 0x000000000c0e72ca */ /* 0x000fe400000e0000 */
[----:B------:R-:W-:Y:S02]  /*1edc0*/  R2UR UR15, R13 ;  /* 0x000000000d0f72ca */ /* 0x000fe400000e0000 */
[----:B------:R-:W-:-:S02]  /*1edd0*/  MOV R7, 0x40000040 ;  /* 0x4000004000077802 */ /* 0x000fc40000000f00 */
[----:B------:R-:W-:Y:S02]  /*1ede0*/  R2UR UR6, R6 ;  /* 0x00000000060672ca */ /* 0x000fe400000e0000 */
[----:B------:R-:W-:Y:S02]  /*1edf0*/  R2UR UR7, R7 ;  /* 0x00000000070772ca */ /* 0x000fe400000e0000 */
[----:B--2---:R-:W-:Y:S02]  /*1ee00*/  R2UR UR32, R152 ;  /* 0x00000000982072ca */ /* 0x004fe400000e0000 */
[----:B------:R-:W-:Y:S02]  /*1ee10*/  R2UR UR33, R153 ;  /* 0x00000000992172ca */ /* 0x000fe400000e0000 */
        /* <DEDUP_REMOVED lines=18> */
[----:B------:R-:W-:Y:S01]  /*1ef40*/  VIADD R12, R4, 0x200 ;  /* 0x00000200040c7836 */ /* 0x000fe20000000000 */
[----:B------:R-:W-:Y:S02]  /*1ef50*/  WARPGROUP.DEPBAR.LE gsb0, 0x0 ;  /* 0x00008000000079c5 */ /* 0x000fe40000010000 */
        /* <DEDUP_REMOVED lines=8> */
[----:B------:R-:W-:Y:S01]  /*1efe0*/  VIADD R6, R4, 0x2 ;  /* 0x0000000204067836 */ /* 0x000fe20000000000 */
[----:B--2---:R-:W-:Y:S02]  /*1eff0*/  R2UR UR28, R152 ;  /* 0x00000000981c72ca */ /* 0x004fe400000e0000 */
[----:B------:R-:W-:Y:S02]  /*1f000*/  R2UR UR29, R153 ;  /* 0x00000000991d72ca */ /* 0x000fe400000e0000 */
[----:B------:R-:W-:-:S06]  /*1f010*/  WARPGROUP.ARRIVE ;  /* 0x00000000000079c5 */ /* 0x000fcc0000000000 */
[----:B------:R-:W-:Y:S01]  /*1f020*/  HGMMA.64x16x16.F32 R152, gdesc[UR24], RZ, !UPT, gsb0 ;  /* 0x00200000189879f0 */ /* 0x000fe2000c0008ff */
[----:B------:R-:W-:Y:S02]  /*1f030*/  MOV R7, 0x40000040 ;  /* 0x4000004000077802 */ /* 0x000fe40000000f00 */
        /* <DEDUP_REMOVED lines=88> */
[----:B------:R-:W-:Y:S02]  /*1f5c0*/  R2UR UR47, R21 ;  /* 0x00000000152f72ca */ /* 0x000fe400000e0000 */
[----:B------:R-:W3:Y:S01]  /*1f5d0*/  LDL.64 R20, [R1+0x28] ;  /* 0x0000280001147983 */ /* 0x000ee20000100a00 */
[----:B------:R-:W-:Y:S02]  /*1f5e0*/  VIADD R6, R4, 0x6 ;  /* 0x0000000604067836 */ /* 0x000fe40000000000 */
[----:B------:R-:W-:-:S03]  /*1f5f0*/  IMAD.MOV.U32 R7, RZ, RZ, 0x40000040 ;  /* 0x40000040ff077424 */ /* 0x000fc600078e00ff */
[----:B------:R-:W-:Y:S02]  /*1f600*/  R2UR UR30, R6 ;  /* 0x00000000061e72ca */ /* 0x000fe400000e0000 */
[----:B------:R-:W-:Y:S01]  /*1f610*/  R2UR UR31, R7 ;  /* 0x00000000071f72ca */ /* 0x000fe200000e0000 */
[----:B------:R-:W-:Y:S02]  /*1f620*/  UMOV UR28, UR46 ;  /* 0x0000002e001c7c82 */ /* 0x000fe40008000000 */
[----:B------:R-:W-:Y:S01]  /*1f630*/  UMOV UR29, UR47 ;  /* 0x0000002f001d7c82 */ /* 0x000fe20008000000 */
[----:B------:R-:W-:Y:S01]  /*1f640*/  IMAD.MOV.U32 R7, RZ, RZ, 0x40000040 ;  /* 0x40000040ff077424 */ /* 0x000fe200078e00ff */
[----:B------:R-:W-:-:S04]  /*1f650*/  IADD3 R6, R4, 0x86, RZ ;  /* 0x0000008604067810 */ /* 0x000fc80007ffe0ff */
[----:B------:R-:W-:Y:S01]  /*1f660*/  R2UR UR15, R7 ;  /* 0x00000000070f72ca */ /* 0x000fe200000e0000 */
[----:B------:R-:W-:Y:S02]  /*1f670*/  WARPGROUP.DEPBAR.LE gsb0, 0x0 ;  /* 0x00008000000079c5 */ /* 0x000fe40000010000 */
[----:B------:R-:W-:-:S06]  /*1f680*/  WARPGROUP.ARRIVE ;  /* 0x00000000000079c5 */ /* 0x000fcc0000000000 */
[----:B------:R-:W-:Y:S01]  /*1f690*/  HGMMA.64x16x16.F32 R184, gdesc[UR28], R184, gsb0 ;  /* 0x002000001cb879f0 */ /* 0x000fe200080008b8 */
[----:B------:R-:W-:Y:S01]  /*1f6a0*/  R2UR UR14, R6 ;  /* 0x00000000060e72ca */ /* 0x000fe200000e0000 */
[----:B------:R-:W-:Y:S02]  /*1f6b0*/  IMAD.MOV.U32 R7, RZ, RZ, 0x40000040 ;  /* 0x40000040ff077424 */ /* 0x000fe400078e00ff */
[----:B------:R-:W-:-:S03]  /*1f6c0*/  VIADD R6, R4, 0x106 ;  /* 0x0000010604067836 */ /* 0x000fc60000000000 */
        /* <DEDUP_REMOVED lines=29> */
[----:B------:R-:W-:Y:S01]  /*1f8a0*/  IMAD.MOV.U32 R7, RZ, RZ, 0x40000040 ;  /* 0x40000040ff077424 */ /* 0x000fe200078e00ff */
[----:B------:R-:W-:Y:S02]  /*1f8b0*/  WARPGROUP.DEPBAR.LE gsb0, 0x0 ;  /* 0x00008000000079c5 */ /* 0x000fe40000010000 */
[----:B------:R-:W-:-:S06]  /*1f8c0*/  WARPGROUP.ARRIVE ;  /* 0x00000000000079c5 */ /* 0x000fcc0000000000 */
[----:B------:R-:W-:Y:S01]  /*1f8d0*/  HGMMA.64x16x16.F32 R152, gdesc[UR28], R152, gsb0 ;  /* 0x002000001c9879f0 */ /* 0x000fe20008000898 */
        /* <DEDUP_REMOVED lines=62> */
[----:B------:R-:W-:Y:S01]  /*1fcc0*/  VIADD R6, R4, 0x482 ;  /* 0x0000048204067836 */ /* 0x000fe20000000000 */
[----:B--2---:R-:W-:-:S02]  /*1fcd0*/  R2UR UR28, R12 ;  /* 0x000000000c1c72ca */ /* 0x004fc400000e0000 */
[----:B------:R-:W-:Y:S02]  /*1fce0*/  R2UR UR5, R7 ;  /* 0x00000000070572ca */ /* 0x000fe400000e0000 */
[----:B------:R-:W-:Y:S02]  /*1fcf0*/  R2UR UR4, R6 ;  /* 0x00000000060472ca */ /* 0x000fe400000e0000 */
[----:B------:R-:W-:Y:S02]  /*1fd00*/  R2UR UR29, R13 ;  /* 0x000000000d1d72ca */ /* 0x000fe400000e0000 */
[----:B------:R-:W2:Y:S07]  /*1fd10*/  LDL.64 R12, [R1+0x10] ;  /* 0x00001000010c7983 */ /* 0x000eae0000100a00 */
[----:B------:R-:W-:-:S02]  /*1fd20*/  UMOV UR27, UR5 ;  /* 0x00000005001b7c82 */ /* 0x000fc40008000000 */
        /* <DEDUP_REMOVED lines=615> */
.L_x_2922:
[----:B------:R-:W-:Y:S02]  /*223a0*/  SHF.L.U32 R0, R10, 0x1f, RZ ;  /* 0x0000001f0a007819 */ /* 0x000fe400000006ff */
[----:B------:R-:W-:-:S04]  /*223b0*/  LEA R6, R8, R22, 0x3 ;  /* 0x0000001608067211 */ /* 0x000fc800078e18ff */
[----:B------:R0:W1:Y:S01]  /*223c0*/  SYNCS.PHASECHK.TRANS64.TRYWAIT P1, [R6+URZ+0x38850], R0 ;  /* 0x03885000060075a7 */ /* 0x000062000802017f */
[----:B------:R-:W-:Y:S05]  /*223d0*/  @!P0 BRA `(.L_x_2923) ;  /* 0x0000000000048947 */ /* 0x000fea0003800000 */
[----:B------:R-:W-:Y:S01]  /*223e0*/  BPT.TRAP 0x1 ;  /* 0x000000040000795c */ /* 0x000fe20000300000 */
.L_x_2923:
[----:B------:R-:W-:Y:S04]  /*223f0*/  BSSY B1, `(.L_x_2924) ;  /* 0x0000004000017945 */ /* 0x000fe80003800000 */
[----:B-1----:R-:W-:Y:S05]  /*22400*/  @P1 BRA `(.L_x_2925) ;  /* 0x0000000000081947 */ /* 0x002fea0003800000 */
[----:B------:R-:W1:Y:S02]  /*22410*/  SYNCS.PHASECHK.TRANS64.TRYWAIT P1, [R6+URZ+0x38850], R0 ;  /* 0x03885000060075a7 */ /* 0x000e64000802017f */
[----:B-1----:R-:W-:Y:S05]  /*22420*/  @!P1 BRA `(.L_x_2926) ;  /* 0x000000e800e89947 */ /* 0x002fea0003800000 */
.L_x_2925:
[----:B------:R-:W-:Y:S05]  /*22430*/  BSYNC B1 ;  /* 0x0000000000017941 */ /* 0x000fea0003800000 */
.L_x_2924:
        /* <DEDUP_REMOVED lines=45> */
.L_x_2927:
        /* <DEDUP_REMOVED lines=22> */
[----:B------:R-:W2:Y:S01]  /*22870*/  MUFU.TANH R193, R193 ;  /* 0x000000c100c17308 */ /* 0x000ea20000002400 */
        /* <DEDUP_REMOVED lines=16> */
[----:B--2---:R-:W-:Y:S01]  /*22980*/  FMNMX.FTZ R0, R193, R14, !PT ;  /* 0x0000000ec1007209 */ /* 0x004fe20007810000 */
        /* <DEDUP_REMOVED lines=10> */
[----:B------:R-:W-:Y:S01]  /*22a30*/  IMAD.U32 R3, RZ, RZ, UR42 ;  /* 0x0000002aff037e24 */ /* 0x000fe2000f8e00ff */
[----:B------:R-:W-:-:S03]  /*22a40*/  LEA R15, R15, R22, 0x3 ;  /* 0x000000160f0f7211 */ /* 0x000fc600078e18ff */
        /* <DEDUP_REMOVED lines=67> */
[----:B-1----:R-:W-:-:S05]  /*22e80*/  FMNMX.FTZ R5, R157, R2, !PT ;  /* 0x000000029d057209 */ /* 0x002fca0007810000 */
[----:B------:R-:W1:Y:S01]  /*22e90*/  SHFL.BFLY PT, R2, R5, 0x2, 0x1f ;  /* 0x0c401f0005027f89 */ /* 0x000e6200000e0000 */
[----:B--2---:R-:W-:-:S04]  /*22ea0*/  FMNMX.FTZ R0, R158, R0, !PT ;  /* 0x000000009e007209 */ /* 0x004fc80007810000 */
[----:B0-----:R-:W-:-:S05]  /*22eb0*/  FMNMX.FTZ R4, R159, R0, !PT ;  /* 0x000000009f047209 */ /* 0x001fca0007810000 */
[----:B------:R-:W0:Y:S01]  /*22ec0*/  SHFL.BFLY PT, R0, R4, 0x2, 0x1f ;  /* 0x0c401f0004007f89 */ /* 0x000e2200000e0000 */
[----:B-1----:R-:W-:-:S05]  /*22ed0*/  FMNMX.FTZ R5, R5, R2, !PT ;  /* 0x0000000205057209 */ /* 0x002fca0007810000 */
[----:B------:R-:W1:Y:S01]  /*22ee0*/  SHFL.BFLY PT, R2, R5, 0x1, 0x1f ;  /* 0x0c201f0005027f89 */ /* 0x000e6200000e0000 */
[----:B0-----:R-:W-:-:S05]  /*22ef0*/  FMNMX.FTZ R4, R4, R0, !PT ;  /* 0x0000000004047209 */ /* 0x001fca0007810000 */
[----:B------:R-:W0:Y:S01]  /*22f00*/  SHFL.BFLY PT, R0, R4, 0x1, 0x1f ;  /* 0x0c201f0004007f89 */ /* 0x000e2200000e0000 */
[----:B-1----:R-:W-:Y:S02]  /*22f10*/  FMNMX.FTZ R5, R5, R2, !PT ;  /* 0x0000000205057209 */ /* 0x002fe40007810000 */
[----:B0-----:R-:W-:-:S03]  /*22f20*/  FMNMX.FTZ R4, R4, R0, !PT ;  /* 0x0000000004047209 */ /* 0x001fc60007810000 */
[C---:B------:R-:W-:Y:S01]  /*22f30*/  FADD.FTZ R0, -R5.reuse, R11 ;  /* 0x0000000b05007221 */ /* 0x040fe20000010100 */
[----:B------:R-:W-:Y:S01]  /*22f40*/  FMUL.FTZ R11, R5, R3 ;  /* 0x00000003050b7220 */ /* 0x000fe20000410000 */
[----:B------:R-:W-:-:S03]  /*22f50*/  FADD.FTZ R2, -R4, R14 ;  /* 0x0000000e04027221 */ /* 0x000fc60000010100 */
[-CC-:B------:R-:W-:Y:S01]  /*22f60*/  FFMA.FTZ R192, R152, R3.reuse, -R11.reuse ;  /* 0x0000000398c07223 */ /* 0x180fe2000001080b */
[-C--:B------:R-:W-:Y:S01]  /*22f70*/  FMUL.FTZ R152, R4, R3.reuse ;  /* 0x0000000304987220 */ /* 0x080fe20000410000 */
[-C--:B------:R-:W-:Y:S01]  /*22f80*/  FMUL.FTZ R0, R0, R3.reuse ;  /* 0x0000000300007220 */ /* 0x080fe20000410000 */
        /* <DEDUP_REMOVED lines=24> */
[----:B------:R-:W-:Y:S01]  /*23110*/  FFMA.FTZ R156, R184, R3, -R152 ;  /* 0x00000003b89c7223 */ /* 0x000fe20000010898 */
[----:B------:R-:W-:-:S02]  /*23120*/  VIADD R160, R15, 0x38840 ;  /* 0x000388400fa07836 */ /* 0x000fc40000000000 */
[-CC-:B------:R-:W-:Y:S01]  /*23130*/  FFMA.FTZ R205, R21, R3.reuse, -R152.reuse ;  /* 0x0000000315cd7223 */ /* 0x180fe20000010898 */
[-CC-:B------:R-:W-:Y:S01]  /*23140*/  FFMA.FTZ R153, R176, R3.reuse, -R152.reuse ;  /* 0x00000003b0997223 */ /* 0x180fe20000010898 */
[-CC-:B------:R-:W-:Y:S01]  /*23150*/  FFMA.FTZ R207, R179, R3.reuse, -R152.reuse ;  /* 0x00000003b3cf7223 */ /* 0x180fe20000010898 */
[-C--:B------:R-:W-:Y:S01]  /*23160*/  FFMA.FTZ R193, R154, R3.reuse, -R152 ;  /* 0x000000039ac17223 */ /* 0x080fe20000010898 */
[----:B------:R-:W-:Y:S01]  /*23170*/  MUFU.EX2 R2, R2 ;  /* 0x0000000200027308 */ /* 0x000fe20000000800 */
[----:B------:R-:W-:Y:S01]  /*23180*/  PRMT R160, R229, 0x654, R160 ;  /* 0x00000654e5a07816 */ /* 0x000fe200000000a0 */
[-CC-:B------:R-:W-:Y:S01]  /*23190*/  FFMA.FTZ R21, R180, R3.reuse, -R152.reuse ;  /* 0x00000003b4157223 */ /* 0x180fe20000010898 */
[-CC-:B------:R-:W-:Y:S01]  /*231a0*/  FFMA.FTZ R201, R170, R3.reuse, -R152.reuse ;  /* 0x00000003aac97223 */ /* 0x180fe20000010898 */
[-CC-:B------:R-:W-:Y:S01]  /*231b0*/  FFMA.FTZ R171, R171, R3.reuse, -R152.reuse ;  /* 0x00000003abab7223 */ /* 0x180fe20000010898 */
[----:B------:R0:W-:Y:S01]  /*231c0*/  SYNCS.ARRIVE.TRANS64.RED.A1T0 RZ, [R160+URZ], RZ ;  /* 0x000000ffa0ff79a7 */ /* 0x0001e2000810043f */
[-CC-:B------:R-:W-:Y:S01]  /*231d0*/  FFMA.FTZ R203, R174, R3.reuse, -R152.reuse ;  /* 0x00000003aecb7223 */ /* 0x180fe20000010898 */
[-CC-:B------:R-:W-:Y:S01]  /*231e0*/  FFMA.FTZ R197, R162, R3.reuse, -R152.reuse ;  /* 0x00000003a2c57223 */ /* 0x180fe20000010898 */
[----:B------:R-:W1:Y:S01]  /*231f0*/  MUFU.EX2 R208, R208 ;  /* 0x000000d000d07308 */ /* 0x000e620000000800 */
[-CC-:B------:R-:W-:Y:S01]  /*23200*/  FFMA.FTZ R163, R163, R3.reuse, -R152.reuse ;  /* 0x00000003a3a37223 */ /* 0x180fe20000010898 */
[-CC-:B------:R-:W-:Y:S01]  /*23210*/  FFMA.FTZ R199, R166, R3.reuse, -R152.reuse ;  /* 0x00000003a6c77223 */ /* 0x180fe20000010898 */
[-CC-:B------:R-:W-:Y:S01]  /*23220*/  FFMA.FTZ R167, R167, R3.reuse, -R152.reuse ;  /* 0x00000003a7a77223 */ /* 0x180fe20000010898 */
[-CC-:B------:R-:W-:Y:S01]  /*23230*/  FFMA.FTZ R154, R155, R3.reuse, -R152.reuse ;  /* 0x000000039b9a7223 */ /* 0x180fe20000010898 */
[-CC-:B0-----:R-:W-:Y:S01]  /*23240*/  FFMA.FTZ R160, R175, R3.reuse, -R152.reuse ;  /* 0x00000003afa07223 */ /* 0x181fe20000010898 */
[-CC-:B------:R-:W-:Y:S01]  /*23250*/  FFMA.FTZ R195, R158, R3.reuse, -R152.reuse ;  /* 0x000000039ec37223 */ /* 0x180fe20000010898 */
[----:B------:R-:W-:Y:S01]  /*23260*/  FFMA.FTZ R152, R159, R3, -R152 ;  /* 0x000000039f987223 */ /* 0x000fe20000010898 */
[----:B------:R-:W0:Y:S08]  /*23270*/  MUFU.EX2 R209, R209 ;  /* 0x000000d100d17308 */ /* 0x000e300000000800 */
[----:B------:R-:W2:Y:S01]  /*23280*/  MUFU.EX2 R182, R182 ;  /* 0x000000b600b67308 */ /* 0x000ea20000000800 */
[----:B-1----:R-:W-:-:S07]  /*23290*/  FFMA.FTZ R226, R0, R226, R208 ;  /* 0x000000e200e27223 */ /* 0x002fce00000100d0 */
[----:B------:R-:W1:Y:S01]  /*232a0*/  MUFU.EX2 R157, R157 ;  /* 0x0000009d009d7308 */ /* 0x000e620000000800 */
[----:B0-----:R-:W-:-:S07]  /*232b0*/  FFMA.FTZ R225, R2, R225, R209 ;  /* 0x000000e102e17223 */ /* 0x001fce00000100d1 */
        /* <DEDUP_REMOVED lines=76> */
.L_x_2928:
[----:B------:R-:W-:Y:S01]  /*23780*/  ISETP.GT.AND P1, PT, R9, RZ, PT ;  /* 0x000000ff0900720c */ /* 0x000fe20003f24270 */
[----:B------:R-:W-:Y:S01]  /*23790*/  VIADD R6, R6, 0x38860 ;  /* 0x0003886006067836 */ /* 0x000fe20000000000 */
[----:B------:R-:W-:Y:S01]  /*237a0*/  F2FP.F16.F32.PACK_AB R206, R14, R206 ;  /* 0x000000ce0ece723e */ /* 0x000fe200000000ff */
[----:B------:R-:W-:Y:S01]  /*237b0*/  IMAD.MOV.U32 R14, RZ, RZ, R4 ;  /* 0x000000ffff0e7224 */ /* 0x000fe200078e0004 */
[----:B------:R-:W-:Y:S02]  /*237c0*/  F2FP.F16.F32.PACK_AB R196, R10, R196 ;  /* 0x000000c40ac4723e */ /* 0x000fe400000000ff */
[----:B------:R-:W-:Y:S02]  /*237d0*/  PRMT R6, R229, 0x654, R6 ;  /* 0x00000654e5067816 */ /* 0x000fe40000000006 */
[----:B------:R-:W-:Y:S01]  /*237e0*/  F2FP.F16.F32.PACK_AB R198, R8, R198 ;  /* 0x000000c608c6723e */ /* 0x000fe200000000ff */
[----:B------:R-:W-:Y:S01]  /*237f0*/  IMAD.MOV.U32 R8, RZ, RZ, R219 ;  /* 0x000000ffff087224 */ /* 0x000fe200078e00db */
[----:B------:R0:W-:Y:S01]  /*23800*/  SYNCS.ARRIVE.TRANS64.RED.A1T0 RZ, [R6+URZ], RZ ;  /* 0x000000ff06ff79a7 */ /* 0x0001e2000810043f */
        /* <DEDUP_REMOVED lines=18> */
[----:B------:R-:W-:Y:S02]  /*23930*/  IADD3 R9, R9, -0x1, RZ ;  /* 0xffffffff09097810 */ /* 0x000fe40007ffe0ff */
[----:B------:R-:W-:Y:S01]  /*23940*/  MOV R10, R224 ;  /* 0x000000e0000a7202 */ /* 0x000fe20000000f00 */
[----:B0-----:R-:W-:Y:S06]  /*23950*/  @P1 BRA `(.L_x_2929) ;  /* 0xffffffb0008c1947 */ /* 0x001fec000383ffff */
.L_x_2916:
[----:B------:R-:W-:Y:S05]  /*23960*/  BSYNC B0 ;  /* 0x0000000000007941 */ /* 0x000fea0003800000 */
.L_x_2915:
        /* <DEDUP_REMOVED lines=131> */
.L_x_2930:
[----:B------:R-:W-:Y:S01]  /*241a0*/  IMAD R8, R219, 0x8, R22 ;  /* 0x00000008db087824 */ /* 0x000fe200078e0216 */
[----:B------:R-:W-:-:S04]  /*241b0*/  SHF.L.U32 R7, R224, 0x1f, RZ ;  /* 0x0000001fe0077819 */ /* 0x000fc800000006ff */
[----:B------:R0:W1:Y:S01]  /*241c0*/  SYNCS.PHASECHK.TRANS64.TRYWAIT P1, [R8+URZ+0x38850], R7 ;  /* 0x03885007080075a7 */ /* 0x000062000802017f */
[----:B------:R-:W-:Y:S05]  /*241d0*/  @!P0 BRA `(.L_x_2931) ;  /* 0x0000000000048947 */ /* 0x000fea0003800000 */
[----:B------:R-:W-:Y:S01]  /*241e0*/  BPT.TRAP 0x1 ;  /* 0x000000040000795c */ /* 0x000fe20000300000 */
.L_x_2931:
[----:B------:R-:W-:Y:S01]  /*241f0*/  IADD3 R22, R22, 0x400, RZ ;  /* 0x0000040016167810 */ /* 0x000fe20007ffe0ff */
[----:B------:R-:W-:Y:S03]  /*24200*/  BSSY B0, `(.L_x_2932) ;  /* 0x0000008000007945 */ /* 0x000fe60003800000 */
[----:B------:R-:W-:-:S04]  /*24210*/  SHF.R.U32.HI R22, RZ, 0x4, R22 ;  /* 0x00000004ff167819 */ /* 0x000fc80000011616 */
[----:B------:R-:W-:-:S04]  /*24220*/  LOP3.LUT R22, R22, 0x3fff, RZ, 0xc0, !PT ;  /* 0x00003fff16167812 */ /* 0x000fc800078ec0ff */
[----:B------:R-:W-:-:S05]  /*24230*/  LOP3.LUT R0, R22, 0x2800000, RZ, 0xfc, !PT ;  /* 0x0280000016007812 */ /* 0x000fca00078efcff */
[----:B------:R-:W-:Y:S01]  /*24240*/  IMAD R0, R219, 0xa00, R0 ;  /* 0x00000a00db007824 */ /* 0x000fe200078e0200 */
[----:B-1----:R-:W-:Y:S06]  /*24250*/  @P1 BRA `(.L_x_2933) ;  /* 0x0000000000081947 */ /* 0x002fec0003800000 */
[----:B------:R-:W1:Y:S02]  /*24260*/  SYNCS.PHASECHK.TRANS64.TRYWAIT P1, [R8+URZ+0x38850], R7 ;  /* 0x03885007080075a7 */ /* 0x000e64000802017f */
[----:B-1----:R-:W-:Y:S05]  /*24270*/  @!P1 BRA `(.L_x_2934) ;  /* 0x000000cc00689947 */ /* 0x002fea0003800000 */
.L_x_2933:
[----:B------:R-:W-:Y:S05]  /*24280*/  BSYNC B0 ;  /* 0x0000000000007941 */ /* 0x000fea0003800000 */
.L_x_2932:
[----:B------:R-:W-:Y:S01]  /*24290*/  IMAD.MOV.U32 R6, RZ, RZ, R0 ;  /* 0x000000ffff067224 */ /* 0x000fe200078e0000 */
[----:B------:R-:W-:Y:S01]  /*242a0*/  WARPGROUP.ARRIVE ;  /* 0x00000000000079c5 */ /* 0x000fe20000000000 */
[----:B01----:R-:W-:Y:S01]  /*242b0*/  IMAD.MOV.U32 R7, RZ, RZ, 0x40000040 ;  /* 0x40000040ff077424 */ /* 0x003fe200078e00ff */
[----:B------:R-:W0:Y:S02]  /*242c0*/  SHFL.BFLY PT, R2, R225, 0x2, 0x1f ;  /* 0x0c401f00e1027f89 */ /* 0x000e2400000e0000 */
[----:B------:R-:W-:Y:S02]  /*242d0*/  R2UR UR6, R6 ;  /* 0x00000000060672ca */ /* 0x000fe400000e0000 */
[----:B------:R-:W-:Y:S01]  /*242e0*/  R2UR UR7, R7 ;  /* 0x00000000070772ca */ /* 0x000fe200000e0000 */
[----:B------:R-:W-:Y:S01]  /*242f0*/  IMAD.MOV.U32 R7, RZ, RZ, 0x40000040 ;  /* 0x40000040ff077424 */ /* 0x000fe200078e00ff */
        /* <DEDUP_REMOVED lines=27> */
[----:B0-----:R-:W-:Y:S01]  /*244b0*/  FADD.FTZ R6, R2, R225 ;  /* 0x000000e102067221 */ /* 0x001fe20000010000 */
[----:B------:R-:W-:Y:S02]  /*244c0*/  R2UR UR7, R7 ;  /* 0x00000000070772ca */ /* 0x000fe400000e0000 */
[----:B------:R-:W0:Y:S01]  /*244d0*/  SHFL.BFLY PT, R7, R226, 0x2, 0x1f ;  /* 0x0c401f00e2077f89 */ /* 0x000e2200000e0000 */
[----:B------:R-:W-:-:S03]  /*244e0*/  MOV R2, RZ ;  /* 0x000000ff00027202 */ /* 0x000fc60000000f00 */
[----:B------:R-:W1:Y:S01]  /*244f0*/  SHFL.BFLY PT, R9, R6, 0x1, 0x1f ;  /* 0x0c201f0006097f89 */ /* 0x000e6200000e0000 */
[----:B0-----:R-:W-:Y:S01]  /*24500*/  FADD.FTZ R0, R7, R226 ;  /* 0x000000e207007221 */ /* 0x001fe20000010000 */
[----:B-1----:R-:W-:-:S04]  /*24510*/  FADD.FTZ R13, R6, R9 ;  /* 0x00000009060d7221 */ /* 0x002fc80000010000 */
[----:B------:R-:W0:Y:S01]  /*24520*/  SHFL.BFLY PT, R7, R0, 0x1, 0x1f ;  /* 0x0c201f0000077f89 */ /* 0x000e2200000e0000 */
[----:B------:R-:W-:Y:S01]  /*24530*/  IMAD.MOV.U32 R6, RZ, RZ, -0x800000 ;  /* 0xff800000ff067424 */ /* 0x000fe200078e00ff */
[----:B------:R-:W-:-:S13]  /*24540*/  FSETP.NE.FTZ.AND P2, PT, R13, RZ, PT ;  /* 0x000000ff0d00720b */ /* 0x000fda0003f55000 */
[----:B------:R-:W1:Y:S01]  /*24550*/  @P2 MUFU.LG2 R11, R13 ;  /* 0x0000000d000b2308 */ /* 0x000e620000000c00 */
[----:B------:R-:W-:Y:S01]  /*24560*/  @P2 FMUL.FTZ R14, R3, 0.69314718246459960938 ;  /* 0x3f317218030e2820 */ /* 0x000fe20000410000 */
[----:B0-----:R-:W-:Y:S01]  /*24570*/  FADD.FTZ R12, R0, R7 ;  /* 0x00000007000c7221 */ /* 0x001fe20000010000 */
[----:B------:R-:W-:-:S05]  /*24580*/  IMAD.MOV.U32 R7, RZ, RZ, RZ ;  /* 0x000000ffff077224 */ /* 0x000fca00078e00ff */
[----:B------:R-:W-:Y:S01]  /*24590*/  @P2 MUFU.RCP R2, R13 ;  /* 0x0000000d00022308 */ /* 0x000fe20000001000 */
[----:B------:R-:W-:Y:S01]  /*245a0*/  IMAD.MOV.U32 R0, RZ, RZ, -0x800000 ;  /* 0xff800000ff007424 */ /* 0x000fe200078e00ff */
[----:B------:R-:W-:Y:S01]  /*245b0*/  FSETP.NE.FTZ.AND P1, PT, R12, RZ, PT ;  /* 0x000000ff0c00720b */ /* 0x000fe20003f35000 */
[----:B-1----:R-:W-:-:S04]  /*245c0*/  @P2 FMUL.FTZ R11, R11, 0.69314718246459960938 ;  /* 0x3f3172180b0b2820 */ /* 0x002fc80000410000 */
[----:B------:R-:W-:-:S08]  /*245d0*/  @P2 FFMA.FTZ R0, R14, R4, R11 ;  /* 0x000000040e002223 */ /* 0x000fd0000001000b */
[----:B------:R-:W0:Y:S01]  /*245e0*/  @P1 MUFU.LG2 R9, R12 ;  /* 0x0000000c00091308 */ /* 0x000e220000000c00 */
[----:B------:R-:W-:-:S07]  /*245f0*/  @P1 FMUL.FTZ R10, R3, 0.69314718246459960938 ;  /* 0x3f317218030a1820 */ /* 0x000fce0000410000 */
[----:B------:R1:W2:Y:S01]  /*24600*/  @P1 MUFU.RCP R7, R12 ;  /* 0x0000000c00071308 */ /* 0x0002a20000001000 */
[----:B0-----:R-:W-:-:S04]  /*24610*/  @P1 FMUL.FTZ R9, R9, 0.69314718246459960938 ;  /* 0x3f31721809091820 */ /* 0x001fc80000410000 */
[----:B------:R-:W-:Y:S01]  /*24620*/  @P1 FFMA.FTZ R6, R10, R5, R9 ;  /* 0x000000050a061223 */ /* 0x000fe20000010009 */
[----:B------:R-:W-:Y:S02]  /*24630*/  WARPGROUP.DEPBAR.LE gsb0, 0x0 ;  /* 0x00008000000079c5 */ /* 0x000fe40000010000 */
[----:B------:R-:W-:-:S06]  /*24640*/  WARPGROUP.ARRIVE ;  /* 0x00000000000079c5 */ /* 0x000fcc0000000000 */
[----:B------:R-:W-:Y:S03]  /*24650*/  HGMMA.64x256x16.F32 R24, R192, gdesc[UR4].tnspB, R24, gsb0 ;  /* 0x43e00004c0187df0 */ /* 0x000fe60008000818 */
[----:B------:R-:W-:Y:S02]  /*24660*/  WARPGROUP.DEPBAR.LE gsb0, 0x0 ;  /* 0x00008000000079c5 */ /* 0x000fe40000010000 */
[----:B-12---:R-:W-:Y:S05]  /*24670*/  @!P0 BRA `(.L_x_2935) ;  /* 0x0000000000048947 */ /* 0x006fea0003800000 */
[----:B------:R-:W-:Y:S01]  /*24680*/  BPT.TRAP 0x1 ;  /* 0x000000040000795c */ /* 0x000fe20000300000 */
.L_x_2935:
[----:B------:R-:W2:Y:S01]  /*24690*/  LDL.LU R12, [R1+0x88] ;  /* 0x00008800010c7983 */ /* 0x000ea20000300800 */
[----:B------:R-:W-:Y:S01]  /*246a0*/  IADD3 R4, R8, 0x38860, RZ ;  /* 0x0003886008047810 */ /* 0x000fe20007ffe0ff */
[----:B------:R-:W-:Y:S02]  /*246b0*/  VIADD R219, R219, 0x1 ;  /* 0x00000001dbdb7836 */ /* 0x000fe40000000000 */
[-C--:B------:R-:W-:Y:S01]  /*246c0*/  FMUL.FTZ R8, R24, R7.reuse ;  /* 0x0000000718087220 */ /* 0x080fe20000410000 */
[-C--:B------:R-:W-:Y:S01]  /*246d0*/  FMUL.FTZ R24, R36, R7.reuse ;  /* 0x0000000724187220 */ /* 0x080fe20000410000 */
[----:B------:R-:W-:Y:S01]  /*246e0*/  PRMT R229, R229, 0x654, R4 ;  /* 0x00000654e5e57816 */ /* 0x000fe20000000004 */
[-C--:B------:R-:W-:Y:S01]  /*246f0*/  FMUL.FTZ R157, R40, R7.reuse ;  /* 0x00000007289d7220 */ /* 0x080fe20000410000 */
[----:B------:R-:W-:Y:S01]  /*24700*/  ISETP.NE.AND P0, PT, R219, 0x2, PT ;  /* 0x00000002db00780c */ /* 0x000fe20003f05270 */
[-C--:B------:R-:W-:Y:S01]  /*24710*/  FMUL.FTZ R159, R48, R7.reuse ;  /* 0x00000007309f7220 */ /* 0x080fe20000410000 */
[----:B------:R0:W-:Y:S01]  /*24720*/  SYNCS.ARRIVE.TRANS64.RED.A1T0 RZ, [R229+URZ], RZ ;  /* 0x000000ffe5ff79a7 */ /* 0x0001e2000810043f */
[-C--:B------:R-:W-:Y:S01]  /*24730*/  FMUL.FTZ R161, R56, R7.reuse ;  /* 0x0000000738a17220 */ /* 0x080fe20000410000 */
        /* <DEDUP_REMOVED lines=126> */
[----:B------:R-:W-:Y:S01]  /*24f20*/  SEL R219, R219, RZ, P0 ;  /* 0x000000ffdbdb7207 */ /* 0x000fe20000000000 */
[----:B--2---:R-:W-:-:S05]  /*24f30*/  VIADD R12, R12, 0x1 ;  /* 0x000000010c0c7836 */ /* 0x004fca0000000000 */
[----:B------:R0:W-:Y:S02]  /*24f40*/  STL [R1+0x88], R12 ;  /* 0x0000880c01007387 */ /* 0x0001e40000100800 */
.L_x_2811:
[----:B------:R-:W0:Y:S08]  /*24f50*/  S2UR UR4, SR_CgaCtaId ;  /* 0x00000000000479c3 */ /* 0x000e300000008800 */
[----:B------:R-:W-:Y:S01]  /*24f60*/  BAR.SYNC.DEFER_BLOCKING 0x5, 0x180 ;  /* 0x0146000000007b1d */ /* 0x000fe20000010000 */
[----:B------:R-:W-:-:S05]  /*24f70*/  MOV R22, 0x400 ;  /* 0x0000040000167802 */ /* 0x000fca0000000f00 */
[----:B------:R-:W-:Y:S01]  /*24f80*/  BSSY B0, `(.L_x_2936) ;  /* 0x00002e7000007945 */ /* 0x000fe20003800000 */
[----:B0-----:R-:W-:-:S04]  /*24f90*/  MOV R229, UR4 ;  /* 0x0000000400e57c02 */ /* 0x001fc80008000f00 */
[----:B------:R-:W-:-:S05]  /*24fa0*/  LEA R22, R229, R22, 0x18 ;  /* 0x00000016e5167211 */ /* 0x000fca00078ec0ff */
[----:B------:R0:W1:Y:S01]  /*24fb0*/  LDS.128 R28, [R22+0x388d0] ;  /* 0x0388d000161c7984 */ /* 0x0000620000000c00 */
[----:B------:R-:W-:Y:S06]  /*24fc0*/  BAR.ARV 0x4, 0x180 ;  /* 0x0106000000007b1d */ /* 0x000fec0000002000 */
[----:B------:R-:W-:Y:S05]  /*24fd0*/  @P1 BRA `(.L_x_2937) ;  /* 0x0000002000241947 */ /* 0x000fea0003800000 */
[----:B------:R-:W2:Y:S04]  /*24fe0*/  LDL R2, [R1+0x8c] ;  /* 0x00008c0001027983 */ /* 0x000ea80000100800 */
[----:B------:R-:W3:Y:S01]  /*24ff0*/  LDL R179, [R1+0x7c] ;  /* 0x00007c0001b37983 */ /* 0x000ee20000100800 */
[----:B------:R-:W4:Y:S01]  /*25000*/  S2R R5, SR_SWINHI ;  /* 0x0000000000057919 */ /* 0x000f220000002f00 */
[----:B------:R-:W-:Y:S01]  /*25010*/  F2FP.F16.F32.PACK_AB R9, R9, R26 ;  /* 0x0000001a0909723e */ /* 0x000fe200000000ff */
[----:B------:R-:W-:Y:S01]  /*25020*/  ULDC.64 UR4, c[0x0][0xc00] ;  /* 0x0003000000047ab9 */ /* 0x000fe20000000a00 */
[----:B------:R-:W3:Y:S04]  /*25030*/  LDL R180, [R1+0x78] ;  /* 0x0000780001b47983 */ /* 0x000ee80000100800 */
[----:B------:R-:W3:Y:S01]  /*25040*/  LDL R178, [R1+0x68] ;  /* 0x0000680001b27983 */ /* 0x000ee20000100800 */
[----:B------:R-:W-:-:S02]  /*25050*/  MOV R20, R22 ;  /* 0x0000001600147202 */ /* 0x000fc40000000f00 */
[----:B----4-:R-:W-:Y:S02]  /*25060*/  MOV R21, R5 ;  /* 0x0000000500157202 */ /* 0x010fe40000000f00 */
[----:B------:R-:W-:Y:S02]  /*25070*/  F2FP.F16.F32.PACK_AB R8, R25, R8 ;  /* 0x000000081908723e */ /* 0x000fe400000000ff */
[----:B------:R-:W-:Y:S02]  /*25080*/  F2FP.F16.F32.PACK_AB R10, R3, R10 ;  /* 0x0000000a030a723e */ /* 0x000fe400000000ff */
[----:B------:R-:W-:Y:S02]  /*25090*/  F2FP.F16.F32.PACK_AB R11, R11, R4 ;  /* 0x000000040b0b723e */ /* 0x000fe400000000ff */
[----:B------:R-:W-:Y:S02]  /*250a0*/  F2FP.F16.F32.PACK_AB R144, R145, R144 ;  /* 0x000000909190723e */ /* 0x000fe400000000ff */
[----:B------:R-:W-:-:S02]  /*250b0*/  F2FP.F16.F32.PACK_AB R145, R147, R146 ;  /* 0x000000929391723e */ /* 0x000fc400000000ff */
[----:B------:R-:W-:Y:S02]  /*250c0*/  F2FP.F16.F32.PACK_AB R146, R149, R148 ;  /* 0x000000949592723e */ /* 0x000fe400000000ff */
[----:B------:R-:W-:Y:S01]  /*250d0*/  F2FP.F16.F32.PACK_AB R147, R151, R150 ;  /* 0x000000969793723e */ /* 0x000fe200000000ff */
[----:B------:R-:W-:Y:S01]  /*250e0*/  BAR.SYNC.DEFER_BLOCKING 0x1, 0x100 ;  /* 0x0044000000007b1d */ /* 0x000fe20000010000 */
[----:B--2---:R-:W-:-:S03]  /*250f0*/  IMAD.WIDE R110, R2, 0x2, R20 ;  /* 0x00000002026e7825 */ /* 0x004fc600078e0214 */
[C---:B------:R-:W-:Y:S02]  /*25100*/  IADD3 R72, P3, R110.reuse, 0x4000, RZ ;  /* 0x000040006e487810 */ /* 0x040fe40007f7e0ff */
[----:B------:R-:W-:Y:S02]  /*25110*/  IADD3 R12, P1, R110, 0x20, RZ ;  /* 0x000000206e0c7810 */ /* 0x000fe40007f3e0ff */
[----:B------:R-:W-:-:S03]  /*25120*/  LOP3.LUT R108, R72, 0x380, RZ, 0xc0, !PT ;  /* 0x00000380486c7812 */ /* 0x000fc600078ec0ff */
[--C-:B------:R-:W-:Y:S01]  /*25130*/  IMAD.X R13, RZ, RZ, R111.reuse, P1 ;  /* 0x000000ffff0d7224 */ /* 0x100fe200008e066f */
[----:B------:R-:W-:Y:S02]  /*25140*/  SHF.R.U64 R108, R108, 0x3, RZ ;  /* 0x000000036c6c7819 */ /* 0x000fe400000012ff */
[C---:B------:R-:W-:Y:S02]  /*25150*/  IADD3 R88, P1, R110.reuse, 0x8000, RZ ;  /* 0x000080006e587810 */ /* 0x040fe40007f3e0ff */
[----:B------:R-:W-:Y:S02]  /*25160*/  IADD3 R14, P0, R110, 0x40, RZ ;  /* 0x000000406e0e7810 */ /* 0x000fe40007f1e0ff */
[----:B------:R-:W-:Y:S02]  /*25170*/  LOP3.LUT R72, R108, R72, RZ, 0x3c, !PT ;  /* 0x000000486c487212 */ /* 0x000fe400078e3cff */
[----:B------:R-:W-:Y:S01]  /*25180*/  LOP3.LUT R108, R88, 0x380, RZ, 0xc0, !PT ;  /* 0x00000380586c7812 */ /* 0x000fe200078ec0ff */
[----:B------:R-:W-:Y:S01]  /*25190*/  IMAD.X R15, RZ, RZ, R111, P0 ;  /* 0x000000ffff0f7224 */ /* 0x000fe200000e066f */
[----:B------:R-:W-:-:S02]  /*251a0*/  IADD3 R92, P0, R110, 0x8020, RZ ;  /* 0x000080206e5c7810 */ /* 0x000fc40007f1e0ff */
[----:B------:R-:W-:Y:S02]  /*251b0*/  SHF.R.U64 R108, R108, 0x3, RZ ;  /* 0x000000036c6c7819 */ /* 0x000fe400000012ff */
[C---:B------:R-:W-:Y:S02]  /*251c0*/  IADD3 R84, P2, R110.reuse, 0x4060, RZ ;  /* 0x000040606e547810 */ /* 0x040fe40007f5e0ff */
[----:B------:R-:W-:Y:S02]  /*251d0*/  IADD3 R68, P4, R110, 0x60, RZ ;  /* 0x000000606e447810 */ /* 0x000fe40007f9e0ff */
[----:B------:R-:W-:Y:S02]  /*251e0*/  LOP3.LUT R88, R108, R88, RZ, 0x3c, !PT ;  /* 0x000000586c587212 */ /* 0x000fe400078e3cff */
[C---:B------:R-:W-:Y:S02]  /*251f0*/  LOP3.LUT R5, R110.reuse, 0x380, RZ, 0xc0, !PT ;  /* 0x000003806e057812 */ /* 0x040fe400078ec0ff */
[----:B------:R-:W-:-:S02]  /*25200*/  IADD3 R80, P5, R110, 0x4040, RZ ;  /* 0x000040406e507810 */ /* 0x000fc40007fbe0ff */
[----:B------:R-:W-:Y:S02]  /*25210*/  LOP3.LUT R108, R92, 0x380, RZ, 0xc0, !PT ;  /* 0x000003805c6c7812 */ /* 0x000fe400078ec0ff */
[----:B------:R-:W-:Y:S01]  /*25220*/  IADD3 R76, P6, R110, 0x4020, RZ ;  /* 0x000040206e4c7810 */ /* 0x000fe20007fde0ff */
[--C-:B------:R-:W-:Y:S01]  /*25230*/  IMAD.X R85, RZ, RZ, R111.reuse, P2 ;  /* 0x000000ffff557224 */ /* 0x100fe200010e066f */
[----:B-----5:R-:W-:Y:S01]  /*25240*/  LOP3.LUT R135, R68, 0x380, RZ, 0xc0, !PT ;  /* 0x0000038044877812 */ /* 0x020fe200078ec0ff */
[----:B------:R-:W-:Y:S01]  /*25250*/  IMAD.X R89, RZ, RZ, R111, P1 ;  /* 0x000000ffff597224 */ /* 0x000fe200008e066f */
[----:B------:R-:W-:Y:S02]  /*25260*/  IADD3.X R81, RZ, R111, RZ, P5, !PT ;  /* 0x0000006fff517210 */ /* 0x000fe40002ffe4ff */
[----:B-1----:R-:W-:Y:S02]  /*25270*/  IADD3 R28, P2, R110, 0xc040, RZ ;  /* 0x0000c0406e1c7810 */ /* 0x002fe40007f5e0ff */
[----:B------:R-:W-:-:S02]  /*25280*/  SHF.R.U64 R5, R5, 0x3, RZ ;  /* 0x0000000305057819 */ /* 0x000fc400000012ff */
[----:B------:R-:W-:Y:S01]  /*25290*/  SHF.R.U64 R108, R108, 0x3, RZ ;  /* 0x000000036c6c7819 */ /* 0x000fe200000012ff */
[--C-:B------:R-:W-:Y:S01]  /*252a0*/  IMAD.X R73, RZ, RZ, R111.reuse, P3 ;  /* 0x000000ffff497224 */ /* 0x100fe200018e066f */
[C---:B------:R-:W-:Y:S01]  /*252b0*/  IADD3 R2, P5, R110.reuse, 0xc020, RZ ;  /* 0x0000c0206e027810 */ /* 0x040fe20007fbe0ff */
[----:B------:R-:W-:Y:S01]  /*252c0*/  IMAD.X R77, RZ, RZ, R111, P6 ;  /* 0x000000ffff4d7224 */ /* 0x000fe200030e066f */
[----:B------:R-:W-:Y:S02]  /*252d0*/  IADD3 R128, P1, R110, 0xc060, RZ ;  /* 0x0000c0606e807810 */ /* 0x000fe40007f3e0ff */
[----:B------:R-:W-:Y:S02]  /*252e0*/  IADD3.X R69, RZ, R111, RZ, P4, !PT ;  /* 0x0000006fff457210 */ /* 0x000fe400027fe4ff */
[----:B------:R-:W-:Y:S02]  /*252f0*/  LOP3.LUT R177, R12, 0x380, RZ, 0xc0, !PT ;  /* 0x000003800cb17812 */ /* 0x000fe400078ec0ff */
[----:B------:R-:W-:-:S02]  /*25300*/  LOP3.LUT R176, R14, 0x380, RZ, 0xc0, !PT ;  /* 0x000003800eb07812 */ /* 0x000fc400078ec0ff */
[C---:B------:R-:W-:Y:S02]  /*25310*/  IADD3 R96, P4, R110.reuse, 0x8040, RZ ;  /* 0x000080406e607810 */ /* 0x040fe40007f9e0ff */
[C---:B------:R-:W-:Y:S02]  /*25320*/  IADD3 R100, P3, R110.reuse, 0x8060, RZ ;  /* 0x000080606e647810 */ /* 0x040fe40007f7e0ff */
[----:B------:R-:W-:Y:S02]  /*25330*/  IADD3 R104, P6, R110, 0xc000, RZ ;  /* 0x0000c0006e687810 */ /* 0x000fe40007fde0ff */
[----:B------:R-:W-:Y:S02]  /*25340*/  SHF.R.U64 R135, R135, 0x3, RZ ;  /* 0x0000000387877819 */ /* 0x000fe400000012ff */
[----:B------:R-:W-:Y:S02]  /*25350*/  LOP3.LUT R110, R5, R110, RZ, 0x3c, !PT ;  /* 0x0000006e056e7212 */ /* 0x000fe400078e3cff */
[----:B------:R-:W-:-:S02]  /*25360*/  LOP3.LUT R92, R108, R92, RZ, 0x3c, !PT ;  /* 0x0000005c6c5c7212 */ /* 0x000fc400078e3cff */
[----:B------:R-:W-:Y:S02]  /*25370*/  LOP3.LUT R26, R28, 0x380, RZ, 0xc0, !PT ;  /* 0x000003801c1a7812 */ /* 0x000fe400078ec0ff */
[----:B------:R-:W-:Y:S02]  /*25380*/  LOP3.LUT R25, R2, 0x380, RZ, 0xc0, !PT ;  /* 0x0000038002197812 */ /* 0x000fe400078ec0ff */
[----:B------:R-:W-:Y:S02]  /*25390*/  LOP3.LUT R108, R128, 0x380, RZ, 0xc0, !PT ;  /* 0x00000380806c7812 */ /* 0x000fe400078ec0ff */
[----:B------:R-:W-:Y:S02]  /*253a0*/  SHF.R.U64 R177, R177, 0x3, RZ ;  /* 0x00000003b1b17819 */ /* 0x000fe400000012ff */
[----:B------:R-:W-:Y:S02]  /*253b0*/  SHF.R.U64 R176, R176, 0x3, RZ ;  /* 0x00000003b0b07819 */ /* 0x000fe400000012ff */
[----:B------:R-:W-:-:S02]  /*253c0*/  LOP3.LUT R68, R135, R68, RZ, 0x3c, !PT ;  /* 0x0000004487447212 */ /* 0x000fc400078e3cff */
[----:B------:R-:W-:Y:S02]  /*253d0*/  LOP3.LUT R135, R84, 0x380, RZ, 0xc0, !PT ;  /* 0x0000038054877812 */ /* 0x000fe400078ec0ff */
[----:B------:R-:W-:Y:S02]  /*253e0*/  MOV R110, R110 ;  /* 0x0000006e006e7202 */ /* 0x000fe40000000f00 */
[----:B------:R-:W-:Y:S02]  /*253f0*/  SHF.R.U64 R26, R26, 0x3, RZ ;  /* 0x000000031a1a7819 */ /* 0x000fe400000012ff */
[----:B------:R-:W-:Y:S02]  /*25400*/  SHF.R.U64 R25, R25, 0x3, RZ ;  /* 0x0000000319197819 */ /* 0x000fe400000012ff */
[----:B------:R-:W-:Y:S01]  /*25410*/  SHF.R.U64 R3, R108, 0x3, RZ ;  /* 0x000000036c037819 */ /* 0x000fe200000012ff */
[----:B------:R-:W-:Y:S01]  /*25420*/  IMAD.X R5, RZ, RZ, R111, P2 ;  /* 0x000000ffff057224 */ /* 0x000fe200010e066f */
[----:B------:R-:W-:-:S02]  /*25430*/  LOP3.LUT R12, R177, R12, RZ, 0x3c, !PT ;  /* 0x0000000cb10c7212 */ /* 0x000fc400078e3cff */
[----:B------:R-:W-:Y:S02]  /*25440*/  LOP3.LUT R14, R176, R14, RZ, 0x3c, !PT ;  /* 0x0000000eb00e7212 */ /* 0x000fe400078e3cff */
[----:B------:R-:W-:Y:S01]  /*25450*/  LOP3.LUT R177, R76, 0x380, RZ, 0xc0, !PT ;  /* 0x000003804cb17812 */ /* 0x000fe200078ec0ff */
[----:B------:R1:W-:Y:S01]  /*25460*/  STSM.16.M88.4 [R110], R8 ;  /* 0x000000086e007844 */ /* 0x0003e20000000200 */
[----:B------:R-:W-:Y:S02]  /*25470*/  SHF.R.U64 R135, R135, 0x3, RZ ;  /* 0x0000000387877819 */ /* 0x000fe400000012ff */
[----:B------:R-:W-:Y:S02]  /*25480*/  LOP3.LUT R4, R26, R28, RZ, 0x3c, !PT ;  /* 0x0000001c1a047212 */ /* 0x000fe400078e3cff */
[----:B------:R-:W-:Y:S02]  /*25490*/  LOP3.LUT R176, R80, 0x380, RZ, 0xc0, !PT ;  /* 0x0000038050b07812 */ /* 0x000fe400078ec0ff */
[----:B------:R-:W-:-:S02]  /*254a0*/  IADD3.X R27, RZ, R111, RZ, P1, !PT ;  /* 0x0000006fff1b7210 */ /* 0x000fc40000ffe4ff */
[----:B------:R-:W-:Y:S01]  /*254b0*/  MOV R72, R72 ;  /* 0x0000004800487202 */ /* 0x000fe20000000f00 */
[--C-:B------:R-:W-:Y:S01]  /*254c0*/  IMAD.X R97, RZ, RZ, R111.reuse, P4 ;  /* 0x000000ffff617224 */ /* 0x100fe200020e066f */
[----:B------:R-:W-:Y:S02]  /*254d0*/  LOP3.LUT R108, R25, R2, RZ, 0x3c, !PT ;  /* 0x00000002196c7212 */ /* 0x000fe400078e3cff */
[----:B------:R-:W-:Y:S02]  /*254e0*/  IADD3.X R93, RZ, R111, RZ, P0, !PT ;  /* 0x0000006fff5d7210 */ /* 0x000fe400007fe4ff */
[----:B------:R-:W-:Y:S01]  /*254f0*/  MOV R88, R88 ;  /* 0x0000005800587202 */ /* 0x000fe20000000f00 */
[--C-:B------:R-:W-:Y:S01]  /*25500*/  IMAD.X R101, RZ, RZ, R111.reuse, P3 ;  /* 0x000000ffff657224 */ /* 0x100fe200018e066f */
[----:B------:R-:W-:Y:S01]  /*25510*/  LOP3.LUT R26, R3, R128, RZ, 0x3c, !PT ;  /* 0x00000080031a7212 */ /* 0x000fe200078e3cff */
[----:B------:R-:W-:Y:S01]  /*25520*/  IMAD.X R109, RZ, RZ, R111, P5 ;  /* 0x000000ffff6d7224 */ /* 0x000fe200028e066f */
[----:B------:R-:W-:Y:S01]  /*25530*/  MOV R3, R12 ;  /* 0x0000000c00037202 */ /* 0x000fe20000000f00 */
[----:B------:R-:W2:Y:S01]  /*25540*/  LDC R28, c[0x0][0xbe8] ;  /* 0x0002fa00ff1c7b82 */ /* 0x000ea20000000800 */
[----:B------:R-:W-:-:S02]  /*25550*/  MOV R25, R14 ;  /* 0x0000000e00197202 */ /* 0x000fc40000000f00 */
[----:B-1----:R-:W-:Y:S02]  /*25560*/  F2FP.F16.F32.PACK_AB R8, R33, R32 ;  /* 0x000000202108723e */ /* 0x002fe400000000ff */
[----:B------:R-:W-:Y:S02]  /*25570*/  F2FP.F16.F32.PACK_AB R9, R35, R34 ;  /* 0x000000222309723e */ /* 0x000fe400000000ff */
[----:B------:R-:W-:Y:S02]  /*25580*/  F2FP.F16.F32.PACK_AB R10, R37, R24 ;  /* 0x00000018250a723e */ /* 0x000fe400000000ff */
[----:B------:R-:W-:Y:S02]  /*25590*/  F2FP.F16.F32.PACK_AB R11, R39, R38 ;  /* 0x00000026270b723e */ /* 0x000fe400000000ff */
[----:B------:R-:W-:Y:S02]  /*255a0*/  SHF.R.U64 R177, R177, 0x3, RZ ;  /* 0x00000003b1b17819 */ /* 0x000fe400000012ff */
[----:B------:R-:W-:-:S02]  /*255b0*/  F2FP.F16.F32.PACK_AB R12, R41, R157 ;  /* 0x0000009d290c723e */ /* 0x000fc400000000ff */
[----:B------:R-:W-:Y:S02]  /*255c0*/  F2FP.F16.F32.PACK_AB R13, R43, R42 ;  /* 0x0000002a2b0d723e */ /* 0x000fe400000000ff */
[----:B------:R-:W-:Y:S02]  /*255d0*/  F2FP.F16.F32.PACK_AB R14, R45, R158 ;  /* 0x0000009e2d0e723e */ /* 0x000fe400000000ff */
[----:B------:R-:W-:Y:S02]  /*255e0*/  F2FP.F16.F32.PACK_AB R15, R47, R46 ;  /* 0x0000002e2f0f723e */ /* 0x000fe400000000ff */
[----:B------:R-:W-:Y:S02]  /*255f0*/  LOP3.LUT R84, R135, R84, RZ, 0x3c, !PT ;  /* 0x0000005487547212 */ /* 0x000fe400078e3cff */
[----:B------:R-:W-:Y:S02]  /*25600*/  MOV R4, R4 ;  /* 0x0000000400047202 */ /* 0x000fe40000000f00 */
[----:B------:R-:W-:Y:S01]  /*25610*/  SHF.R.U64 R176, R176, 0x3, RZ ;  /* 0x00000003b0b07819 */ /* 0x000fe200000012ff */
[----:B------:R-:W1:Y:S01]  /*25620*/  S2R R5, SR_TID.X ;  /* 0x0000000000057919 */ /* 0x000e620000002100 */
[----:B------:R-:W-:-:S02]  /*25630*/  LOP3.LUT R135, R96, 0x380, RZ, 0xc0, !PT ;  /* 0x0000038060877812 */ /* 0x000fc400078ec0ff */
[----:B------:R-:W-:Y:S01]  /*25640*/  LOP3.LUT R76, R177, R76, RZ, 0x3c, !PT ;  /* 0x0000004cb14c7212 */ /* 0x000fe200078e3cff */
[----:B------:R-:W-:Y:S01]  /*25650*/  STSM.16.M88.4 [R3], R8 ;  /* 0x0000000803007844 */ /* 0x000fe20000000200 */
[----:B------:R-:W-:Y:S02]  /*25660*/  MOV R2, R26 ;  /* 0x0000001a00027202 */ /* 0x000fe40000000f00 */
[----:B------:R-:W-:Y:S01]  /*25670*/  LOP3.LUT R80, R176, R80, RZ, 0x3c, !PT ;  /* 0x00000050b0507212 */ /* 0x000fe200078e3cff */
[----:B------:R4:W-:Y:S01]  /*25680*/  STSM.16.M88.4 [R25], R12 ;  /* 0x0000000c19007844 */ /* 0x0009e20000000200 */
[----:B------:R-:W-:Y:S02]  /*25690*/  SHF.R.U64 R135, R135, 0x3, RZ ;  /* 0x0000000387877819 */ /* 0x000fe400000012ff */
[----:B------:R-:W-:Y:S02]  /*256a0*/  MOV R68, R68 ;  /* 0x0000004400447202 */ /* 0x000fe40000000f00 */
[----:B------:R-:W-:-:S02]  /*256b0*/  F2FP.F16.F32.PACK_AB R24, R49, R159 ;  /* 0x0000009f3118723e */ /* 0x000fc400000000ff */
[----:B------:R-:W-:Y:S02]  /*256c0*/  F2FP.F16.F32.PACK_AB R26, R53, R160 ;  /* 0x000000a0351a723e */ /* 0x000fe400000000ff */
[----:B------:R-:W-:Y:S02]  /*256d0*/  F2FP.F16.F32.PACK_AB R27, R55, R54 ;  /* 0x00000036371b723e */ /* 0x000fe400000000ff */
[----:B------:R-:W-:Y:S02]  /*256e0*/  LOP3.LUT R176, R100, 0x380, RZ, 0xc0, !PT ;  /* 0x0000038064b07812 */ /* 0x000fe400078ec0ff */
[----:B------:R-:W-:Y:S02]  /*256f0*/  F2FP.F16.F32.PACK_AB R32, R57, R161 ;  /* 0x000000a13920723e */ /* 0x000fe400000000ff */
[----:B------:R-:W-:Y:S02]  /*25700*/  F2FP.F16.F32.PACK_AB R33, R59, R58 ;  /* 0x0000003a3b21723e */ /* 0x000fe400000000ff */
[----:B----4-:R-:W-:-:S02]  /*25710*/  F2FP.F16.F32.PACK_AB R25, R51, R50 ;  /* 0x000000323319723e */ /* 0x010fc400000000ff */
[----:B------:R-:W-:Y:S02]  /*25720*/  F2FP.F16.F32.PACK_AB R34, R61, R162 ;  /* 0x000000a23d22723e */ /* 0x000fe400000000ff */
[----:B------:R-:W-:Y:S02]  /*25730*/  F2FP.F16.F32.PACK_AB R35, R63, R62 ;  /* 0x0000003e3f23723e */ /* 0x000fe400000000ff */
[----:B------:R-:W-:Y:S02]  /*25740*/  LOP3.LUT R177, R104, 0x380, RZ, 0xc0, !PT ;  /* 0x0000038068b17812 */ /* 0x000fe400078ec0ff */
[----:B------:R-:W-:Y:S02]  /*25750*/  MOV R76, R76 ;  /* 0x0000004c004c7202 */ /* 0x000fe40000000f00 */
[----:B------:R-:W-:Y:S02]  /*25760*/  F2FP.F16.F32.PACK_AB R8, R65, R163 ;  /* 0x000000a34108723e */ /* 0x000fe400000000ff */
[----:B------:R-:W-:-:S02]  /*25770*/  F2FP.F16.F32.PACK_AB R9, R67, R66 ;  /* 0x000000424309723e */ /* 0x000fc400000000ff */
[----:B------:R-:W-:Y:S02]  /*25780*/  F2FP.F16.F32.PACK_AB R10, R36, R164 ;  /* 0x000000a4240a723e */ /* 0x000fe400000000ff */
[----:B------:R-:W-:Y:S01]  /*25790*/  F2FP.F16.F32.PACK_AB R11, R71, R70 ;  /* 0x00000046470b723e */ /* 0x000fe200000000ff */
[----:B------:R-:W-:Y:S01]  /*257a0*/  STSM.16.M88.4 [R68], R24 ;  /* 0x0000001844007844 */ /* 0x000fe20000000200 */
[----:B------:R-:W-:Y:S02]  /*257b0*/  LOP3.LUT R96, R135, R96, RZ, 0x3c, !PT ;  /* 0x0000006087607212 */ /* 0x000fe400078e3cff */
[----:B------:R-:W-:Y:S02]  /*257c0*/  MOV R80, R80 ;  /* 0x0000005000507202 */ /* 0x000fe40000000f00 */
[----:B------:R-:W-:Y:S02]  /*257d0*/  F2FP.F16.F32.PACK_AB R12, R40, R165 ;  /* 0x000000a5280c723e */ /* 0x000fe400000000ff */
[----:B------:R-:W-:-:S02]  /*257e0*/  F2FP.F16.F32.PACK_AB R13, R75, R74 ;  /* 0x0000004a4b0d723e */ /* 0x000fc400000000ff */
[----:B------:R-:W-:Y:S02]  /*257f0*/  F2FP.F16.F32.PACK_AB R14, R48, R166 ;  /* 0x000000a6300e723e */ /* 0x000fe400000000ff */
[----:B------:R-:W-:Y:S01]  /*25800*/  F2FP.F16.F32.PACK_AB R15, R79, R78 ;  /* 0x0000004e4f0f723e */ /* 0x000fe200000000ff */
[----:B------:R-:W-:Y:S01]  /*25810*/  STSM.16.M88.4 [R72], R32 ;  /* 0x0000002048007844 */ /* 0x000fe20000000200 */
[----:B------:R-:W-:Y:S02]  /*25820*/  SHF.R.U64 R176, R176, 0x3, RZ ;  /* 0x00000003b0b07819 */ /* 0x000fe400000012ff */
[----:B------:R-:W-:Y:S02]  /*25830*/  MOV R84, R84 ;  /* 0x0000005400547202 */ /* 0x000fe40000000f00 */
[----:B------:R-:W-:Y:S02]  /*25840*/  F2FP.F16.F32.PACK_AB R36, R56, R167 ;  /* 0x000000a73824723e */ /* 0x000fe400000000ff */
[----:B------:R-:W-:-:S02]  /*25850*/  F2FP.F16.F32.PACK_AB R37, R83, R82 ;  /* 0x000000525325723e */ /* 0x000fc400000000ff */
[----:B------:R-:W-:Y:S02]  /*25860*/  F2FP.F16.F32.PACK_AB R38, R60, R168 ;  /* 0x000000a83c26723e */ /* 0x000fe400000000ff */
[----:B------:R-:W-:Y:S01]  /*25870*/  F2FP.F16.F32.PACK_AB R39, R87, R86 ;  /* 0x000000565727723e */ /* 0x000fe200000000ff */
[----:B------:R4:W-:Y:S01]  /*25880*/  STSM.16.M88.4 [R76], R8 ;  /* 0x000000084c007844 */ /* 0x0009e20000000200 */
[----:B------:R-:W-:Y:S02]  /*25890*/  SHF.R.U64 R177, R177, 0x3, RZ ;  /* 0x00000003b1b17819 */ /* 0x000fe400000012ff */
[----:B------:R-:W-:Y:S02]  /*258a0*/  F2FP.F16.F32.PACK_AB R40, R64, R169 ;  /* 0x000000a94028723e */ /* 0x000fe400000000ff */
[----:B------:R-:W-:Y:S02]  /*258b0*/  F2FP.F16.F32.PACK_AB R41, R91, R90 ;  /* 0x0000005a5b29723e */ /* 0x000fe400000000ff */
[----:B------:R-:W-:-:S02]  /*258c0*/  F2FP.F16.F32.PACK_AB R42, R152, R170 ;  /* 0x000000aa982a723e */ /* 0x000fc400000000ff */
[----:B------:R-:W-:Y:S02]  /*258d0*/  F2FP.F16.F32.PACK_AB R43, R95, R94 ;  /* 0x0000005e5f2b723e */ /* 0x000fe400000000ff */
[----:B------:R-:W-:Y:S02]  /*258e0*/  MOV R92, R92 ;  /* 0x0000005c005c7202 */ /* 0x000fe40000000f00 */
[----:B------:R-:W-:Y:S02]  /*258f0*/  F2FP.F16.F32.PACK_AB R48, R153, R171 ;  /* 0x000000ab9930723e */ /* 0x000fe400000000ff */
[----:B------:R-:W-:Y:S02]  /*25900*/  F2FP.F16.F32.PACK_AB R49, R99, R98 ;  /* 0x000000626331723e */ /* 0x000fe400000000ff */
[----:B------:R-:W-:Y:S02]  /*25910*/  F2FP.F16.F32.PACK_AB R50, R154, R172 ;  /* 0x000000ac9a32723e */ /* 0x000fe400000000ff */
[----:B------:R-:W-:Y:S01]  /*25920*/  F2FP.F16.F32.PACK_AB R51, R103, R102 ;  /* 0x000000666733723e */ /* 0x000fe200000000ff */
[----:B------:R0:W-:Y:S01]  /*25930*/  STSM.16.M88.4 [R80], R12 ;  /* 0x0000000c50007844 */ /* 0x0001e20000000200 */
[----:B------:R-:W-:Y:S01]  /*25940*/  MOV R96, R96 ;  /* 0x0000006000607202 */ /* 0x000fe20000000f00 */
[----:B---3--:R-:W-:Y:S01]  /*25950*/  IMAD.SHL.U32 R3, R179, 0x4, RZ ;  /* 0x00000004b3037824 */ /* 0x008fe200078e00ff */
[----:B----4-:R-:W-:-:S02]  /*25960*/  F2FP.F16.F32.PACK_AB R8, R155, R173 ;  /* 0x000000ad9b08723e */ /* 0x010fc400000000ff */
[----:B------:R-:W-:Y:S02]  /*25970*/  F2FP.F16.F32.PACK_AB R9, R107, R106 ;  /* 0x0000006a6b09723e */ /* 0x000fe400000000ff */
[----:B------:R-:W-:Y:S02]  /*25980*/  F2FP.F16.F32.PACK_AB R10, R156, R174 ;  /* 0x000000ae9c0a723e */ /* 0x000fe400000000ff */
[----:B------:R-:W-:Y:S01]  /*25990*/  F2FP.F16.F32.PACK_AB R11, R44, R7 ;  /* 0x000000072c0b723e */ /* 0x000fe200000000ff */
[----:B------:R-:W-:Y:S01]  /*259a0*/  STSM.16.M88.4 [R84], R36 ;  /* 0x0000002454007844 */ /* 0x000fe20000000200 */
[----:B------:R-:W-:Y:S02]  /*259b0*/  LOP3.LUT R100, R176, R100, RZ, 0x3c, !PT ;  /* 0x00000064b0647212 */ /* 0x000fe400078e3cff */
[----:B------:R-:W-:Y:S01]  /*259c0*/  IADD3.X R105, RZ, R111, RZ, P6, !PT ;  /* 0x0000006fff697210 */ /* 0x000fe200037fe4ff */
[----:B------:R-:W-:Y:S01]  /*259d0*/  STSM.16.M88.4 [R88], R40 ;  /* 0x0000002858007844 */ /* 0x000fe20000000200 */
[----:B------:R-:W-:-:S02]  /*259e0*/  LOP3.LUT R104, R177, R104, RZ, 0x3c, !PT ;  /* 0x00000068b1687212 */ /* 0x000fc400078e3cff */
[----:B------:R-:W-:Y:S01]  /*259f0*/  SHF.R.S32.HI R82, RZ, 0x1f, R179 ;  /* 0x0000001fff527819 */ /* 0x000fe200000114b3 */
[----:B------:R-:W-:Y:S01]  /*25a00*/  STSM.16.M88.4 [R92], R48 ;  /* 0x000000305c007844 */ /* 0x000fe20000000200 */
[----:B------:R-:W-:Y:S02]  /*25a10*/  MOV R100, R100 ;  /* 0x0000006400647202 */ /* 0x000fe40000000f00 */
[----:B0-----:R-:W-:Y:S01]  /*25a20*/  F2FP.F16.F32.PACK_AB R12, R113, R112 ;  /* 0x00000070710c723e */ /* 0x001fe200000000ff */
[----:B------:R0:W-:Y:S01]  /*25a30*/  STSM.16.M88.4 [R96], R8 ;  /* 0x0000000860007844 */ /* 0x0001e20000000200 */
[----:B------:R-:W-:Y:S02]  /*25a40*/  F2FP.F16.F32.PACK_AB R13, R115, R114 ;  /* 0x00000072730d723e */ /* 0x000fe400000000ff */
[----:B------:R-:W-:Y:S02]  /*25a50*/  F2FP.F16.F32.PACK_AB R14, R117, R116 ;  /* 0x00000074750e723e */ /* 0x000fe400000000ff */
[----:B------:R-:W-:-:S02]  /*25a60*/  F2FP.F16.F32.PACK_AB R15, R119, R118 ;  /* 0x00000076770f723e */ /* 0x000fc400000000ff */
[----:B------:R-:W-:Y:S02]  /*25a70*/  MOV R104, R104 ;  /* 0x0000006800687202 */ /* 0x000fe40000000f00 */
[----:B------:R-:W-:Y:S02]  /*25a80*/  F2FP.F16.F32.PACK_AB R24, R121, R120 ;  /* 0x000000787918723e */ /* 0x000fe400000000ff */
[----:B------:R-:W-:Y:S02]  /*25a90*/  F2FP.F16.F32.PACK_AB R25, R123, R122 ;  /* 0x0000007a7b19723e */ /* 0x000fe400000000ff */
[----:B------:R-:W-:Y:S02]  /*25aa0*/  F2FP.F16.F32.PACK_AB R26, R125, R124 ;  /* 0x0000007c7d1a723e */ /* 0x000fe400000000ff */
[----:B------:R-:W-:Y:S02]  /*25ab0*/  F2FP.F16.F32.PACK_AB R27, R127, R126 ;  /* 0x0000007e7f1b723e */ /* 0x000fe400000000ff */
[----:B------:R-:W-:-:S02]  /*25ac0*/  ISETP.NE.U32.AND P0, PT, RZ, UR4, PT ;  /* 0x00000004ff007c0c */ /* 0x000fc4000bf05070 */
[----:B0-----:R-:W-:Y:S02]  /*25ad0*/  SHF.L.U64.HI R11, R179, 0x2, R82 ;  /* 0x00000002b30b7819 */ /* 0x001fe40000010252 */
[----:B------:R-:W-:Y:S02]  /*25ae0*/  IADD3 R8, P1, R3, UR4, RZ ;  /* 0x0000000403087c10 */ /* 0x000fe4000ff3e0ff */
[----:B------:R-:W-:Y:S02]  /*25af0*/  MOV R108, R108 ;  /* 0x0000006c006c7202 */ /* 0x000fe40000000f00 */
[----:B------:R-:W-:Y:S02]  /*25b00*/  F2FP.F16.F32.PACK_AB R32, R129, R175 ;  /* 0x000000af8120723e */ /* 0x000fe400000000ff */
[----:B------:R-:W-:Y:S02]  /*25b10*/  F2FP.F16.F32.PACK_AB R33, R131, R130 ;  /* 0x000000828321723e */ /* 0x000fe400000000ff */
[----:B------:R-:W-:-:S02]  /*25b20*/  F2FP.F16.F32.PACK_AB R34, R133, R132 ;  /* 0x000000848522723e */ /* 0x000fc400000000ff */
[----:B------:R-:W-:Y:S02]  /*25b30*/  F2FP.F16.F32.PACK_AB R35, R52, R134 ;  /* 0x000000863423723e */ /* 0x000fe400000000ff */
[----:B------:R-:W-:Y:S02]  /*25b40*/  F2FP.F16.F32.PACK_AB R36, R137, R136 ;  /* 0x000000888924723e */ /* 0x000fe400000000ff */
[----:B------:R-:W-:Y:S02]  /*25b50*/  F2FP.F16.F32.PACK_AB R37, R139, R138 ;  /* 0x0000008a8b25723e */ /* 0x000fe400000000ff */
[----:B------:R-:W-:Y:S02]  /*25b60*/  F2FP.F16.F32.PACK_AB R38, R141, R140 ;  /* 0x0000008c8d26723e */ /* 0x000fe400000000ff */
[----:B------:R-:W-:Y:S01]  /*25b70*/  F2FP.F16.F32.PACK_AB R39, R143, R142 ;  /* 0x0000008e8f27723e */ /* 0x000fe200000000ff */
[----:B------:R-:W-:Y:S01]  /*25b80*/  STSM.16.M88.4 [R100], R12 ;  /* 0x0000000c64007844 */ /* 0x000fe20000000200 */
[----:B------:R-:W-:-:S02]  /*25b90*/  ISETP.NE.AND.EX P0, PT, RZ, UR5, PT, P0 ;  /* 0x00000005ff007c0c */ /* 0x000fc4000bf05300 */
[----:B------:R-:W-:Y:S01]  /*25ba0*/  IADD3.X R9, R11, UR5, RZ, P1, !PT ;  /* 0x000000050b097c10 */ /* 0x000fe20008ffe4ff */
[----:B------:R-:W-:Y:S01]  /*25bb0*/  STSM.16.M88.4 [R104], R24 ;  /* 0x0000001868007844 */ /* 0x000fe20000000200 */
[----:B------:R-:W-:Y:S02]  /*25bc0*/  ULDC.64 UR4, c[0x0][0xc08] ;  /* 0x0003020000047ab9 */ /* 0x000fe40000000a00 */
[----:B------:R-:W-:Y:S01]  /*25bd0*/  ISETP.NE.U32.AND P2, PT, RZ, UR4, PT ;  /* 0x00000004ff007c0c */ /* 0x000fe2000bf45070 */
[----:B------:R-:W-:Y:S04]  /*25be0*/  STSM.16.M88.4 [R108], R32 ;  /* 0x000000206c007844 */ /* 0x000fe80000000200 */
[----:B------:R-:W-:Y:S01]  /*25bf0*/  STSM.16.M88.4 [R4], R36 ;  /* 0x0000002404007844 */ /* 0x000fe20000000200 */
[----:B------:R-:W-:-:S03]  /*25c00*/  ISETP.NE.AND.EX P2, PT, RZ, UR5, PT, P2 ;  /* 0x00000005ff007c0c */ /* 0x000fc6000bf45320 */
[----:B------:R0:W-:Y:S01]  /*25c10*/  STSM.16.M88.4 [R2], R144 ;  /* 0x0000009002007844 */ /* 0x0001e20000000200 */
[----:B-1----:R-:W-:Y:S01]  /*25c20*/  IADD3 R5, R5, -0x80, RZ ;  /* 0xffffff8005057810 */ /* 0x002fe20007ffe0ff */
[----:B------:R-:W-:Y:S01]  /*25c30*/  IMAD.MOV.U32 R81, RZ, RZ, RZ ;  /* 0x000000ffff517224 */ /* 0x000fe200078e00ff */
[----:B------:R-:W-:Y:S02]  /*25c40*/  BAR.SYNC.DEFER_BLOCKING 0x1, 0x100 ;  /* 0x0044000000007b1d */ /* 0x000fe40000010000 */
[----:B0-----:R-:W-:-:S04]  /*25c50*/  SHF.R.S32.HI R2, RZ, 0x1f, R5 ;  /* 0x0000001fff027819 */ /* 0x001fc80000011405 */
[CC--:B------:R-:W-:Y:S02]  /*25c60*/  LEA.HI R7, R2.reuse, R5.reuse, RZ, 0x3 ;  /* 0x0000000502077211 */ /* 0x0c0fe400078f18ff */
[----:B------:R-:W-:Y:S02]  /*25c70*/  LEA.HI R10, R2, R5, RZ, 0x7 ;  /* 0x00000005020a7211 */ /* 0x000fe400078f38ff */
[----:B------:R-:W-:Y:S01]  /*25c80*/  @P2 IADD3 R2, P3, R3, UR4, RZ ;  /* 0x0000000403022c10 */ /* 0x000fe2000ff7e0ff */
[----:B------:R-:W-:Y:S01]  /*25c90*/  ULDC UR4, c[0x0][0xa88] ;  /* 0x0002a20000047ab9 */ /* 0x000fe20000000800 */
[----:B------:R-:W-:Y:S01]  /*25ca0*/  LOP3.LUT R14, R7, 0xfffffff8, RZ, 0xc0, !PT ;  /* 0xfffffff8070e7812 */ /* 0x000fe200078ec0ff */
[----:B------:R-:W-:Y:S01]  /*25cb0*/  IMAD.U32 R7, RZ, RZ, UR4 ;  /* 0x00000004ff077e24 */ /* 0x000fe2000f8e00ff */
[----:B------:R-:W-:Y:S01]  /*25cc0*/  @P2 IADD3.X R3, R11, UR5, RZ, P3, !PT ;  /* 0x000000050b032c10 */ /* 0x000fe20009ffe4ff */
[----:B------:R0:W5:Y:S04]  /*25cd0*/  @P0 LDG.E R81, desc[UR60][R8.64] ;  /* 0x0000003c08510981 */ /* 0x000168000c1e1900 */
[----:B------:R0:W5:Y:S01]  /*25ce0*/  @P2 LDG.E R7, desc[UR60][R2.64] ;  /* 0x0000003c02072981 */ /* 0x000162000c1e1900 */
[----:B--2---:R-:W-:-:S13]  /*25cf0*/  ISETP.NE.AND P1, PT, R28, 0x1, PT ;  /* 0x000000011c00780c */ /* 0x004fda0003f25270 */
[----:B------:R-:W1:Y:S08]  /*25d00*/  @P1 LDC R4, c[0x0][0xbec] ;  /* 0x0002fb00ff041b82 */ /* 0x000e700000000800 */
[----:B------:R-:W2:Y:S01]  /*25d10*/  @P1 LDC R15, c[0x0][0xbf0] ;  /* 0x0002fc00ff0f1b82 */ /* 0x000ea20000000800 */
[----:B------:R-:W-:Y:S01]  /*25d20*/  LOP3.LUT R12, R10, 0xffffff80, RZ, 0xc0, !PT ;  /* 0xffffff800a0c7812 */ /* 0x000fe200078ec0ff */
[----:B------:R-:W-:Y:S01]  /*25d30*/  IMAD.IADD R25, R180, 0x1, R178 ;  /* 0x00000001b4197824 */ /* 0x000fe200078e02b2 */
[----:B------:R-:W-:-:S02]  /*25d40*/  IADD3 R83, R5, -R14, RZ ;  /* 0x8000000e05537210 */ /* 0x000fc40007ffe0ff */
[----:B------:R-:W-:Y:S01]  /*25d50*/  SHF.R.S32.HI R27, RZ, 0x7, R10 ;  /* 0x00000007ff1b7819 */ /* 0x000fe2000001140a */
[----:B------:R-:W-:Y:S01]  /*25d60*/  IMAD.IADD R12, R5, 0x1, -R12 ;  /* 0x00000001050c7824 */ /* 0x000fe200078e0a0c */
[----:B0-----:R-:W-:Y:S06]  /*25d70*/  @P2 BRA `(.L_x_2938) ;  /* 0x0000000000102947 */ /* 0x001fec0003800000 */
[----:B------:R-:W-:Y:S05]  /*25d80*/  @!P0 BRA `(.L_x_2938) ;  /* 0x00000000000c8947 */ /* 0x000fea0003800000 */
[----:B------:R-:W3:Y:S04]  /*25d90*/  LDG.E R2, desc[UR60][R8.64] ;  /* 0x0000003c08027981 */ /* 0x000ee8000c1e1900 */
[----:B-----5:R-:W3:Y:S02]  /*25da0*/  LDG.E R7, desc[UR60][R8.64+0x4] ;  /* 0x0000043c08077981 */ /* 0x020ee4000c1e1900 */
[----:B---3--:R-:W-:-:S07]  /*25db0*/  IMAD.IADD R7, R7, 0x1, -R2 ;  /* 0x0000000107077824 */ /* 0x008fce00078e0a02 */
.L_x_2938:
[----:B------:R-:W3:Y:S01]  /*25dc0*/  LDL.LU R88, [R1+0x80] ;  /* 0x0000800001587983 */ /* 0x000ee20000300800 */
[----:B------:R-:W-:Y:S01]  /*25dd0*/  ULDC.64 UR4, c[0x0][0xb90] ;  /* 0x0002e40000047ab9 */ /* 0x000fe20000000a00 */
[----:B-1----:R-:W-:Y:S01]  /*25de0*/  @P1 IMAD.HI.U32 R8, R25, R4, RZ ;  /* 0x0000000419081227 */ /* 0x002fe200078e00ff */
[----:B-----5:R-:W-:Y:S01]  /*25df0*/  SHF.R.S32.HI R3, RZ, 0x1f, R81 ;  /* 0x0000001fff037819 */ /* 0x020fe20000011451 */
[----:B------:R-:W0:Y:S01]  /*25e00*/  @P1 LDC R86, c[0x0][0xbec] ;  /* 0x0002fb00ff561b82 */ /* 0x000e220000000800 */
[----:B------:R-:W-:Y:S01]  /*25e10*/  MOV R2, R81 ;  /* 0x0000005100027202 */ /* 0x000fe20000000f00 */
[----:B------:R-:W-:Y:S01]  /*25e20*/  IMAD R11, R220, 0x8, R83 ;  /* 0x00000008dc0b7824 */ /* 0x000fe200078e0253 */
[----:B------:R-:W-:Y:S02]  /*25e30*/  MOV R9, R25 ;  /* 0x0000001900097202 */ /* 0x000fe40000000f00 */
[----:B------:R-:W-:Y:S01]  /*25e40*/  SEL R80, R179, RZ, !P0 ;  /* 0x000000ffb3507207 */ /* 0x000fe20004000000 */
[----:B------:R-:W-:Y:S01]  /*25e50*/  IMAD.SHL.U32 R11, R11, 0x8, RZ ;  /* 0x000000080b0b7824 */ /* 0x000fe200078e00ff */
[----:B------:R-:W-:Y:S01]  /*25e60*/  SEL R82, R82, RZ, !P0 ;  /* 0x000000ff52527207 */ /* 0x000fe20004000000 */
[----:B------:R-:W1:Y:S01]  /*25e70*/  @P1 LDC R87, c[0x0][0xbf0] ;  /* 0x0002fc00ff571b82 */ /* 0x000e620000000800 */
[----:B--2---:R-:W-:Y:S01]  /*25e80*/  @P1 SHF.R.U32.HI R9, RZ, R15, R8 ;  /* 0x0000000fff091219 */ /* 0x004fe20000011608 */
[----:B------:R-:W-:Y:S01]  /*25e90*/  IMAD.WIDE R20, R11, 0x2, R20 ;  /* 0x000000020b147825 */ /* 0x000fe200078e0214 */
[----:B------:R-:W-:-:S02]  /*25ea0*/  LEA.HI R10, R10, R27, RZ, 0x1 ;  /* 0x0000001b0a0a7211 */ /* 0x000fc400078f08ff */
[----:B------:R-:W-:Y:S02]  /*25eb0*/  IADD3 R11, -R9, RZ, RZ ;  /* 0x000000ff090b7210 */ /* 0x000fe40007ffe1ff */
[----:B------:R-:W-:Y:S02]  /*25ec0*/  SHF.R.S32.HI R15, RZ, 0x1f, R12 ;  /* 0x0000001fff0f7819 */ /* 0x000fe4000001140c */
[----:B------:R-:W-:Y:S01]  /*25ed0*/  LOP3.LUT R10, R10, 0x3fffffe, RZ, 0xc0, !PT ;  /* 0x03fffffe0a0a7812 */ /* 0x000fe200078ec0ff */
[----:B------:R-:W-:Y:S01]  /*25ee0*/  IMAD R11, R28, R11, R25 ;  /* 0x0000000b1c0b7224 */ /* 0x000fe200078e0219 */
[CC--:B------:R-:W-:Y:S02]  /*25ef0*/  LEA.HI R8, R15.reuse, R12.reuse, RZ, 0x2 ;  /* 0x0000000c0f087211 */ /* 0x0c0fe400078f10ff */
[----:B------:R-:W-:Y:S01]  /*25f00*/  LEA.HI R14, R15, R12, RZ, 0x5 ;  /* 0x0000000c0f0e7211 */ /* 0x000fe200078f28ff */
[----:B------:R-:W-:Y:S01]  /*25f10*/  IMAD.IADD R27, R27, 0x1, -R10 ;  /* 0x000000011b1b7824 */ /* 0x000fe200078e0a0a */
[----:B------:R-:W-:-:S02]  /*25f20*/  SHF.R.S32.HI R10, RZ, 0x2, R8 ;  /* 0x00000002ff0a7819 */ /* 0x000fc40000011408 */
[----:B------:R-:W-:Y:S02]  /*25f30*/  SHF.R.S32.HI R25, RZ, 0x1f, R8 ;  /* 0x0000001fff197819 */ /* 0x000fe40000011408 */
[----:B------:R-:W-:Y:S02]  /*25f40*/  SHF.R.S32.HI R14, RZ, 0x5, R14 ;  /* 0x00000005ff0e7819 */ /* 0x000fe4000001140e */
[----:B------:R-:W-:Y:S02]  /*25f50*/  LEA.HI R25, R25, R10, RZ, 0x3 ;  /* 0x0000000a19197211 */ /* 0x000fe400078f18ff */
[----:B------:R-:W-:Y:S02]  /*25f60*/  IADD3 R33, P4, R20, 0x4000, RZ ;  /* 0x0000400014217810 */ /* 0x000fe40007f9e0ff */
[----:B------:R-:W-:Y:S02]  /*25f70*/  LOP3.LUT R25, R25, 0xfffffff8, RZ, 0xc0, !PT ;  /* 0xfffffff819197812 */ /* 0x000fe400078ec0ff */
[----:B------:R-:W-:-:S02]  /*25f80*/  LOP3.LUT P0, RZ, R12, 0x3, RZ, 0xc0, !PT ;  /* 0x000000030cff7812 */ /* 0x000fc4000780c0ff */
[----:B------:R-:W-:Y:S01]  /*25f90*/  LOP3.LUT R32, R33, 0x380, RZ, 0xc0, !PT ;  /* 0x0000038021207812 */ /* 0x000fe200078ec0ff */
[----:B------:R-:W-:-:S03]  /*25fa0*/  IMAD.IADD R25, R10, 0x1, -R25 ;  /* 0x000000010a197824 */ /* 0x000fc600078e0a19 */
[----:B------:R-:W-:Y:S02]  /*25fb0*/  SHF.R.U64 R32, R32, 0x3, RZ ;  /* 0x0000000320207819 */ /* 0x000fe400000012ff */
[----:B------:R-:W-:Y:S02]  /*25fc0*/  LEA R14, R14, R25, 0x4 ;  /* 0x000000190e0e7211 */ /* 0x000fe400078e20ff */
[----:B------:R-:W-:Y:S02]  /*25fd0*/  IADD3 R25, P5, R20, 0x3000, RZ ;  /* 0x0000300014197810 */ /* 0x000fe40007fbe0ff */
[----:B------:R-:W-:Y:S01]  /*25fe0*/  LOP3.LUT R32, R32, R33, RZ, 0x3c, !PT ;  /* 0x0000002120207212 */ /* 0x000fe200078e3cff */
[----:B------:R-:W-:Y:S01]  /*25ff0*/  IMAD R14, R27, 0x40, R14 ;  /* 0x000000401b0e7824 */ /* 0x000fe200078e020e */
[----:B------:R-:W-:Y:S01]  /*26000*/  LOP3.LUT R24, R25, 0x380, RZ, 0xc0, !PT ;  /* 0x0000038019187812 */ /* 0x000fe200078ec0ff */
[----:B------:R-:W-:Y:S01]  /*26010*/  IMAD.X R33, RZ, RZ, R21, P4 ;  /* 0x000000ffff217224 */ /* 0x000fe200020e0615 */
[----:B------:R-:W-:-:S02]  /*26020*/  IADD3 R53, P4, R20, 0x9000, RZ ;  /* 0x0000900014357810 */ /* 0x000fc40007f9e0ff */
[----:B------:R-:W-:Y:S02]  /*26030*/  SHF.R.U64 R24, R24, 0x3, RZ ;  /* 0x0000000318187819 */ /* 0x000fe400000012ff */
[----:B------:R-:W-:Y:S02]  /*26040*/  LOP3.LUT R52, R53, 0x380, RZ, 0xc0, !PT ;  /* 0x0000038035347812 */ /* 0x000fe400078ec0ff */
[----:B------:R-:W-:Y:S02]  /*26050*/  LOP3.LUT R24, R24, R25, RZ, 0x3c, !PT ;  /* 0x0000001918187212 */ /* 0x000fe400078e3cff */
[----:B------:R-:W-:Y:S02]  /*26060*/  IADD3.X R25, RZ, R21, RZ, P5, !PT ;  /* 0x00000015ff197210 */ /* 0x000fe40002ffe4ff */
[----:B------:R-:W-:Y:S02]  /*26070*/  IADD3 R49, P5, R20, 0x8000, RZ ;  /* 0x0000800014317810 */ /* 0x000fe40007fbe0ff */
[----:B------:R-:W-:-:S02]  /*26080*/  SHF.R.U64 R52, R52, 0x3, RZ ;  /* 0x0000000334347819 */ /* 0x000fc400000012ff */
[----:B------:R-:W-:Y:S02]  /*26090*/  LOP3.LUT R48, R49, 0x380, RZ, 0xc0, !PT ;  /* 0x0000038031307812 */ /* 0x000fe400078ec0ff */
[----:B------:R-:W-:Y:S02]  /*260a0*/  LOP3.LUT R52, R52, R53, RZ, 0x3c, !PT ;  /* 0x0000003534347212 */ /* 0x000fe400078e3cff */
[----:B------:R-:W-:Y:S02]  /*260b0*/  SHF.R.U64 R48, R48, 0x3, RZ ;  /* 0x0000000330307819 */ /* 0x000fe400000012ff */
[----:B------:R-:W-:Y:S02]  /*260c0*/  IADD3.X R53, RZ, R21, RZ, P4, !PT ;  /* 0x00000015ff357210 */ /* 0x000fe400027fe4ff */
[----:B------:R-:W-:Y:S01]  /*260d0*/  LOP3.LUT R48, R48, R49, RZ, 0x3c, !PT ;  /* 0x0000003130307212 */ /* 0x000fe200078e3cff */
[----:B------:R-:W-:Y:S01]  /*260e0*/  IMAD.X R49, RZ, RZ, R21, P5 ;  /* 0x000000ffff317224 */ /* 0x000fe200028e0615 */
[----:B------:R-:W-:-:S02]  /*260f0*/  IADD3 R69, P5, R20, 0xd000, RZ ;  /* 0x0000d00014457810 */ /* 0x000fc40007fbe0ff */
[----:B------:R-:W-:Y:S02]  /*26100*/  IADD3 R73, P4, R20, 0xe000, RZ ;  /* 0x0000e00014497810 */ /* 0x000fe40007f9e0ff */
[----:B------:R-:W-:Y:S02]  /*26110*/  LOP3.LUT R68, R69, 0x380, RZ, 0xc0, !PT ;  /* 0x0000038045447812 */ /* 0x000fe400078ec0ff */
[----:B------:R-:W-:Y:S02]  /*26120*/  LOP3.LUT R72, R73, 0x380, RZ, 0xc0, !PT ;  /* 0x0000038049487812 */ /* 0x000fe400078ec0ff */
[----:B------:R-:W-:Y:S02]  /*26130*/  SHF.R.U64 R68, R68, 0x3, RZ ;  /* 0x0000000344447819 */ /* 0x000fe400000012ff */
[----:B------:R-:W-:Y:S01]  /*26140*/  SHF.R.U64 R72, R72, 0x3, RZ ;  /* 0x0000000348487819 */ /* 0x000fe200000012ff */
[----:B------:R-:W-:Y:S01]  /*26150*/  IMAD R85, R83, 0x20, R220 ;  /* 0x0000002053557824 */ /* 0x000fe200078e02dc */
[----:B------:R-:W-:Y:S01]  /*26160*/  LOP3.LUT R68, R68, R69, RZ, 0x3c, !PT ;  /* 0x0000004544447212 */ /* 0x000fe200078e3cff */
[--C-:B------:R-:W-:Y:S01]  /*26170*/  IMAD.X R69, RZ, RZ, R21.reuse, P5 ;  /* 0x000000ffff457224 */ /* 0x100fe200028e0615 */
[----:B------:R-:W-:Y:S01]  /*26180*/  LOP3.LUT R72, R72, R73, RZ, 0x3c, !PT ;  /* 0x0000004948487212 */ /* 0x000fe200078e3cff */
[----:B------:R-:W-:Y:S01]  /*26190*/  IMAD.X R73, RZ, RZ, R21, P4 ;  /* 0x000000ffff497224 */ /* 0x000fe200020e0615 */
[----:B------:R-:W-:Y:S01]  /*261a0*/  IADD3 R85, R178, R85, RZ ;  /* 0x00000055b2557210 */ /* 0x000fe20007ffe0ff */
[----:B------:R-:W-:Y:S01]  /*261b0*/  BSSY B1, `(.L_x_2939) ;  /* 0x00000a7000017945 */ /* 0x000fe20003800000 */
[----:B---3--:R-:W-:-:S05]  /*261c0*/  SHF.R.S32.HI R84, RZ, 0x1f, R88 ;  /* 0x0000001fff547819 */ /* 0x008fca0000011458 */
        /* <DEDUP_REMOVED lines=8> */
[----:B------:R-:W-:Y:S01]  /*26250*/  SHF.R.S32.HI R13, RZ, 0x1f, R9 ;  /* 0x0000001fff0d7819 */ /* 0x000fe20000011409 */
[----:B------:R-:W-:Y:S01]  /*26260*/  ULDC.64 UR4, c[0x0][0xb88] ;  /* 0x0002e20000047ab9 */ /* 0x000fe20000000a00 */
[----:B------:R-:W-:-:S04]  /*26270*/  IADD3 R4, P2, R9, R4, RZ ;  /* 0x0000000409047210 */ /* 0x000fc80007f5e0ff */
[----:B------:R-:W-:Y:S02]  /*26280*/  IADD3.X R5, R13, R5, R2, P2, !PT ;  /* 0x000000050d057210 */ /* 0x000fe400017fe402 */
[----:B------:R-:W-:Y:S02]  /*26290*/  SHF.R.S32.HI R2, RZ, 0x1f, R11 ;  /* 0x0000001fff027819 */ /* 0x000fe4000001140b */
[C---:B------:R-:W-:Y:S01]  /*262a0*/  IADD3 R9, P2, R20.reuse, 0x1000, RZ ;  /* 0x0000100014097810 */ /* 0x040fe20007f5e0ff */
[----:B------:R-:W-:Y:S01]  /*262b0*/  IMAD.WIDE.U32 R4, R11, UR4, R4 ;  /* 0x000000040b047c25 */ /* 0x000fe2000f8e0004 */
[----:B------:R-:W-:Y:S02]  /*262c0*/  IADD3 R13, P6, R20, 0x2000, RZ ;  /* 0x00002000140d7810 */ /* 0x000fe40007fde0ff */
[----:B------:R-:W-:Y:S01]  /*262d0*/  LOP3.LUT R8, R9, 0x380, RZ, 0xc0, !PT ;  /* 0x0000038009087812 */ /* 0x000fe200078ec0ff */
[----:B------:R-:W-:Y:S01]  /*262e0*/  IMAD R2, R2, UR4, RZ ;  /* 0x0000000402027c24 */ /* 0x000fe2000f8e02ff */
[----:B------:R-:W-:-:S02]  /*262f0*/  LOP3.LUT R12, R13, 0x380, RZ, 0xc0, !PT ;  /* 0x000003800d0c7812 */ /* 0x000fc400078ec0ff */
[----:B------:R-:W-:Y:S01]  /*26300*/  SHF.R.U64 R8, R8, 0x3, RZ ;  /* 0x0000000308087819 */ /* 0x000fe200000012ff */
[----:B------:R-:W-:Y:S01]  /*26310*/  IMAD R15, R11, UR5, R2 ;  /* 0x000000050b0f7c24 */ /* 0x000fe2000f8e0202 */
[----:B------:R-:W-:Y:S01]  /*26320*/  ULDC.64 UR4, c[0x0][0xb50] ;  /* 0x0002d40000047ab9 */ /* 0x000fe20000000a00 */
[----:B------:R-:W-:Y:S01]  /*26330*/  SHF.R.U64 R12, R12, 0x3, RZ ;  /* 0x000000030c0c7819 */ /* 0x000fe200000012ff */
[----:B------:R-:W-:Y:S01]  /*26340*/  IMAD R2, R7, R28, RZ ;  /* 0x0000001c07027224 */ /* 0x000fe200078e02ff */
[----:B------:R-:W-:Y:S01]  /*26350*/  LOP3.LUT R8, R8, R9, RZ, 0x3c, !PT ;  /* 0x0000000908087212 */ /* 0x000fe200078e3cff */
[----:B------:R-:W-:Y:S01]  /*26360*/  IMAD.IADD R5, R5, 0x1, R15 ;  /* 0x0000000105057824 */ /* 0x000fe200078e020f */
[----:B------:R-:W-:Y:S01]  /*26370*/  LEA R10, P3, R4, UR4, 0x2 ;  /* 0x00000004040a7c11 */ /* 0x000fe2000f8610ff */
[----:B------:R-:W-:Y:S01]  /*26380*/  IMAD.X R9, RZ, RZ, R21, P2 ;  /* 0x000000ffff097224 */ /* 0x000fe200010e0615 */
[----:B------:R-:W-:Y:S01]  /*26390*/  IADD3 R41, P2, R20, 0x6000, RZ ;  /* 0x0000600014297810 */ /* 0x000fe20007f5e0ff */
[----:B------:R-:W-:Y:S01]  /*263a0*/  IMAD.IADD R15, R14, 0x1, R178 ;  /* 0x000000010e0f7824 */ /* 0x000fe200078e02b2 */
[----:B------:R-:W-:Y:S01]  /*263b0*/  LEA.HI.X R4, R4, UR5, R5, 0x2, P3 ;  /* 0x0000000504047c11 */ /* 0x000fe200098f1405 */
[----:B------:R-:W-:Y:S01]  /*263c0*/  SHFL.IDX PT, R54, R10, RZ, 0x1c1f ;  /* 0x001c1fff0a367589 */ /* 0x000fe200000e0000 */
[----:B------:R-:W-:Y:S01]  /*263d0*/  IADD3 R37, P3, R20, 0x5000, RZ ;  /* 0x0000500014257810 */ /* 0x000fe20007f7e0ff */
[----:B------:R-:W-:Y:S01]  /*263e0*/  VIADD R5, R15, 0x8 ;  /* 0x000000080f057836 */ /* 0x000fe20000000000 */
[----:B------:R-:W-:Y:S01]  /*263f0*/  LOP3.LUT R40, R41, 0x380, RZ, 0xc0, !PT ;  /* 0x0000038029287812 */ /* 0x000fe200078ec0ff */
[----:B------:R-:W2:Y:S01]  /*26400*/  SHFL.IDX PT, R55, R4, RZ, 0x1c1f ;  /* 0x001c1fff04377589 */ /* 0x000ea200000e0000 */
[----:B------:R-:W-:Y:S01]  /*26410*/  LOP3.LUT R36, R37, 0x380, RZ, 0xc0, !PT ;  /* 0x0000038025247812 */ /* 0x000fe200078ec0ff */
[----:B------:R-:W-:Y:S01]  /*26420*/  ULDC.64 UR4, c[0x0][0xaa0] ;  /* 0x0002a80000047ab9 */ /* 0x000fe20000000a00 */
[----:B------:R-:W-:Y:S01]  /*26430*/  SHF.R.U64 R40, R40, 0x3, RZ ;  /* 0x0000000328287819 */ /* 0x000fe200000012ff */
[----:B------:R-:W-:Y:S01]  /*26440*/  SHFL.IDX PT, R58, R10, 0x1, 0x1c1f ;  /* 0x003c1f000a3a7f89 */ /* 0x000fe200000e0000 */
[----:B------:R-:W-:-:S02]  /*26450*/  SHF.R.U64 R36, R36, 0x3, RZ ;  /* 0x0000000324247819 */ /* 0x000fc400000012ff */
[----:B------:R-:W-:Y:S01]  /*26460*/  LOP3.LUT R40, R40, R41, RZ, 0x3c, !PT ;  /* 0x0000002928287212 */ /* 0x000fe200078e3cff */
[----:B------:R3:W4:Y:S01]  /*26470*/  SHFL.IDX PT, R59, R4, 0x1, 0x1c1f ;  /* 0x003c1f00043b7f89 */ /* 0x00072200000e0000 */
[----:B------:R-:W-:Y:S02]  /*26480*/  IADD3.X R41, RZ, R21, RZ, P2, !PT ;  /* 0x00000015ff297210 */ /* 0x000fe400017fe4ff */
[----:B------:R-:W-:Y:S02]  /*26490*/  IADD3 R61, P2, R20, 0xb000, RZ ;  /* 0x0000b000143d7810 */ /* 0x000fe40007f5e0ff */
[----:B------:R-:W-:Y:S01]  /*264a0*/  LOP3.LUT R36, R36, R37, RZ, 0x3c, !PT ;  /* 0x0000002524247212 */ /* 0x000fe200078e3cff */
[--C-:B------:R-:W-:Y:S01]  /*264b0*/  IMAD.X R37, RZ, RZ, R21.reuse, P3 ;  /* 0x000000ffff257224 */ /* 0x100fe200018e0615 */
[----:B------:R-:W-:Y:S01]  /*264c0*/  LOP3.LUT R12, R12, R13, RZ, 0x3c, !PT ;  /* 0x0000000d0c0c7212 */ /* 0x000fe200078e3cff */
[----:B------:R-:W-:Y:S01]  /*264d0*/  IMAD.X R13, RZ, RZ, R21, P6 ;  /* 0x000000ffff0d7224 */ /* 0x000fe200030e0615 */
[----:B------:R-:W-:-:S02]  /*264e0*/  IADD3 R57, P3, R20, 0xa000, RZ ;  /* 0x0000a00014397810 */ /* 0x000fc40007f7e0ff */
[----:B------:R-:W-:Y:S02]  /*264f0*/  LOP3.LUT R60, R61, 0x380, RZ, 0xc0, !PT ;  /* 0x000003803d3c7812 */ /* 0x000fe400078ec0ff */
[----:B------:R-:W-:Y:S02]  /*26500*/  IADD3 R45, P6, R20, 0x7000, RZ ;  /* 0x00007000142d7810 */ /* 0x000fe40007fde0ff */
[----:B------:R-:W-:Y:S02]  /*26510*/  LOP3.LUT R56, R57, 0x380, RZ, 0xc0, !PT ;  /* 0x0000038039387812 */ /* 0x000fe400078ec0ff */
[----:B------:R-:W-:Y:S02]  /*26520*/  SHF.R.U64 R60, R60, 0x3, RZ ;  /* 0x000000033c3c7819 */ /* 0x000fe400000012ff */
[----:B------:R-:W-:Y:S02]  /*26530*/  LOP3.LUT R44, R45, 0x380, RZ, 0xc0, !PT ;  /* 0x000003802d2c7812 */ /* 0x000fe400078ec0ff */
[----:B------:R-:W-:-:S02]  /*26540*/  SHF.R.U64 R56, R56, 0x3, RZ ;  /* 0x0000000338387819 */ /* 0x000fc400000012ff */
[----:B------:R-:W-:Y:S01]  /*26550*/  LOP3.LUT R60, R60, R61, RZ, 0x3c, !PT ;  /* 0x0000003d3c3c7212 */ /* 0x000fe200078e3cff */
[--C-:B------:R-:W-:Y:S01]  /*26560*/  IMAD.X R61, RZ, RZ, R21.reuse, P2 ;  /* 0x000000ffff3d7224 */ /* 0x100fe200010e0615 */
[----:B------:R-:W-:Y:S02]  /*26570*/  SHF.R.U64 R44, R44, 0x3, RZ ;  /* 0x000000032c2c7819 */ /* 0x000fe400000012ff */
[-C--:B------:R-:W-:Y:S02]  /*26580*/  ISETP.GE.OR P2, PT, R15, R2.reuse, P0 ;  /* 0x000000020f00720c */ /* 0x080fe40000746670 */
[----:B------:R-:W-:Y:S02]  /*26590*/  ISETP.GE.OR P0, PT, R5, R2, P0 ;  /* 0x000000020500720c */ /* 0x000fe40000706670 */
[----:B------:R-:W-:Y:S02]  /*265a0*/  LOP3.LUT R56, R56, R57, RZ, 0x3c, !PT ;  /* 0x0000003938387212 */ /* 0x000fe400078e3cff */
[----:B------:R-:W-:Y:S01]  /*265b0*/  LOP3.LUT R44, R44, R45, RZ, 0x3c, !PT ;  /* 0x0000002d2c2c7212 */ /* 0x000fe200078e3cff */
[----:B------:R-:W-:Y:S01]  /*265c0*/  IMAD.X R45, RZ, RZ, R21, P6 ;  /* 0x000000ffff2d7224 */ /* 0x000fe200030e0615 */
[----:B------:R-:W-:-:S02]  /*265d0*/  IADD3.X R57, RZ, R21, RZ, P3, !PT ;  /* 0x00000015ff397210 */ /* 0x000fc40001ffe4ff */
[C---:B------:R-:W-:Y:S02]  /*265e0*/  IADD3 R7, P3, R20.reuse, 0xf000, RZ ;  /* 0x0000f00014077810 */ /* 0x040fe40007f7e0ff */
[C---:B------:R-:W-:Y:S01]  /*265f0*/  IADD3 R65, P6, R20.reuse, 0xc000, RZ ;  /* 0x0000c00014417810 */ /* 0x040fe20007fde0ff */
[----:B--2---:R-:W-:Y:S01]  /*26600*/  @!P2 ST.E desc[UR60][R54.64], R6 ;  /* 0x000000063600a985 */ /* 0x004fe2000c10193c */
[----:B------:R-:W-:Y:S02]  /*26610*/  LOP3.LUT R11, R20, 0x380, RZ, 0xc0, !PT ;  /* 0x00000380140b7812 */ /* 0x000fe400078ec0ff */
[----:B---3--:R-:W-:Y:S01]  /*26620*/  LOP3.LUT R4, R7, 0x380, RZ, 0xc0, !PT ;  /* 0x0000038007047812 */ /* 0x008fe200078ec0ff */
[----:B----4-:R2:W-:Y:S01]  /*26630*/  @!P0 ST.E desc[UR60][R58.64], R0 ;  /* 0x000000003a008985 */ /* 0x0105e2000c10193c */
[----:B------:R-:W-:Y:S02]  /*26640*/  LOP3.LUT R64, R65, 0x380, RZ, 0xc0, !PT ;  /* 0x0000038041407812 */ /* 0x000fe400078ec0ff */
[----:B------:R-:W-:Y:S01]  /*26650*/  SHF.R.U64 R11, R11, 0x3, RZ ;  /* 0x000000030b0b7819 */ /* 0x000fe200000012ff */
[----:B------:R-:W5:Y:S01]  /*26660*/  LD.E.128 R12, desc[UR60][R12.64] ;  /* 0x0000003c0c0c7980 */ /* 0x000f62000c101d00 */
[----:B------:R-:W-:-:S02]  /*26670*/  SHF.R.U64 R4, R4, 0x3, RZ ;  /* 0x0000000304047819 */ /* 0x000fc400000012ff */
[----:B------:R-:W-:Y:S01]  /*26680*/  SHF.R.U64 R64, R64, 0x3, RZ ;  /* 0x0000000340407819 */ /* 0x000fe200000012ff */
[----:B------:R-:W5:Y:S01]  /*26690*/  LD.E.128 R24, desc[UR60][R24.64] ;  /* 0x0000003c18187980 */ /* 0x000f62000c101d00 */
[----:B------:R-:W-:Y:S02]  /*266a0*/  LOP3.LUT R20, R11, R20, RZ, 0x3c, !PT ;  /* 0x000000140b147212 */ /* 0x000fe400078e3cff */
[----:B------:R-:W-:Y:S01]  /*266b0*/  LOP3.LUT R64, R64, R65, RZ, 0x3c, !PT ;  /* 0x0000004140407212 */ /* 0x000fe200078e3cff */
[----:B--2---:R-:W-:Y:S01]  /*266c0*/  IMAD R0, R3, UR4, RZ ;  /* 0x0000000403007c24 */ /* 0x004fe2000f8e02ff */
[----:B------:R-:W-:Y:S01]  /*266d0*/  LOP3.LUT R76, R4, R7, RZ, 0x3c, !PT ;  /* 0x00000007044c7212 */ /* 0x000fe200078e3cff */
[----:B------:R-:W5:Y:S01]  /*266e0*/  LD.E.128 R8, desc[UR60][R8.64] ;  /* 0x0000003c08087980 */ /* 0x000f62000c101d00 */
[-C--:B------:R-:W-:Y:S01]  /*266f0*/  IADD3.X R65, RZ, R21.reuse, RZ, P6, !PT ;  /* 0x00000015ff417210 */ /* 0x080fe200037fe4ff */
[----:B------:R-:W-:Y:S01]  /*26700*/  IMAD R3, R81, UR5, R0 ;  /* 0x0000000551037c24 */ /* 0x000fe2000f8e0200 */
[----:B------:R-:W-:Y:S01]  /*26710*/  IADD3.X R77, RZ, R21, RZ, P3, !PT ;  /* 0x00000015ff4d7210 */ /* 0x000fe20001ffe4ff */
[----:B------:R2:W5:Y:S01]  /*26720*/  LD.E.128 R4, desc[UR60][R20.64] ;  /* 0x0000003c14047980 */ /* 0x000562000c101d00 */
[----:B0-----:R-:W-:-:S03]  /*26730*/  @P1 IMAD.HI.U32 R0, R85, R86, RZ ;  /* 0x0000005655001227 */ /* 0x001fc600078e00ff */
[----:B------:R-:W5:Y:S04]  /*26740*/  LD.E.128 R32, desc[UR60][R32.64] ;  /* 0x0000003c20207980 */ /* 0x000f68000c101d00 */
[----:B------:R-:W5:Y:S01]  /*26750*/  LD.E.128 R36, desc[UR60][R36.64] ;  /* 0x0000003c24247980 */ /* 0x000f62000c101d00 */
[----:B--2---:R-:W-:Y:S01]  /*26760*/  IMAD.WIDE.U32 R20, R81, UR4, RZ ;  /* 0x0000000451147c25 */ /* 0x004fe2000f8e00ff */
[----:B------:R-:W-:Y:S02]  /*26770*/  ULDC.64 UR4, c[0x0][0xae8] ;  /* 0x0002ba0000047ab9 */ /* 0x000fe40000000a00 */
[----:B------:R-:W5:Y:S01]  /*26780*/  LD.E.128 R40, desc[UR60][R40.64] ;  /* 0x0000003c28287980 */ /* 0x000f62000c101d00 */
[----:B------:R-:W-:Y:S02]  /*26790*/  IMAD.IADD R21, R21, 0x1, R3 ;  /* 0x0000000115157824 */ /* 0x000fe400078e0203 */
[----:B------:R-:W-:Y:S01]  /*267a0*/  IMAD R84, R84, UR4, RZ ;  /* 0x0000000454547c24 */ /* 0x000fe2000f8e02ff */
[----:B------:R-:W5:Y:S01]  /*267b0*/  LD.E.128 R44, desc[UR60][R44.64] ;  /* 0x0000003c2c2c7980 */ /* 0x000f62000c101d00 */
[----:B------:R-:W-:-:S03]  /*267c0*/  IMAD.WIDE.U32 R20, R88, UR4, R20 ;  /* 0x0000000458147c25 */ /* 0x000fc6000f8e0014 */
[----:B------:R-:W5:Y:S01]  /*267d0*/  LD.E.128 R48, desc[UR60][R48.64] ;  /* 0x0000003c30307980 */ /* 0x000f62000c101d00 */
[----:B------:R-:W-:Y:S01]  /*267e0*/  IMAD R3, R88, UR5, R84 ;  /* 0x0000000558037c24 */ /* 0x000fe2000f8e0254 */
[----:B------:R-:W-:Y:S02]  /*267f0*/  ULDC.64 UR4, c[0x0][0xaf0] ;  /* 0x0002bc0000047ab9 */ /* 0x000fe40000000a00 */
[----:B------:R-:W-:Y:S01]  /*26800*/  IMAD R81, R82, UR4, RZ ;  /* 0x0000000452517c24 */ /* 0x000fe2000f8e02ff */
[----:B------:R-:W5:Y:S01]  /*26810*/  LD.E.128 R52, desc[UR60][R52.64] ;  /* 0x0000003c34347980 */ /* 0x000f62000c101d00 */
[----:B------:R-:W-:Y:S02]  /*26820*/  IMAD.IADD R21, R21, 0x1, R3 ;  /* 0x0000000115157824 */ /* 0x000fe400078e0203 */
[----:B------:R-:W-:Y:S01]  /*26830*/  IMAD.MOV.U32 R3, RZ, RZ, R85 ;  /* 0x000000ffff037224 */ /* 0x000fe200078e0055 */
[----:B-1----:R-:W-:Y:S01]  /*26840*/  @P1 SHF.R.U32.HI R3, RZ, R87, R0 ;  /* 0x00000057ff031219 */ /* 0x002fe20000011600 */
[C---:B------:R-:W-:Y:S01]  /*26850*/  IMAD R83, R80.reuse, UR5, R81 ;  /* 0x0000000550537c24 */ /* 0x040fe2000f8e0251 */
[----:B------:R-:W5:Y:S01]  /*26860*/  LD.E.128 R56, desc[UR60][R56.64] ;  /* 0x0000003c38387980 */ /* 0x000f62000c101d00 */
[----:B------:R-:W-:Y:S01]  /*26870*/  IMAD.WIDE.U32 R80, R80, UR4, R20 ;  /* 0x0000000450507c25 */ /* 0x000fe2000f8e0014 */
[----:B------:R-:W-:Y:S01]  /*26880*/  SHF.R.S32.HI R0, RZ, 0x1f, R3 ;  /* 0x0000001fff007819 */ /* 0x000fe20000011403 */
[----:B------:R-:W-:Y:S01]  /*26890*/  ULDC.64 UR4, c[0x0][0xae0] ;  /* 0x0002b80000047ab9 */ /* 0x000fe20000000a00 */
[----:B------:R-:W-:Y:S01]  /*268a0*/  IADD3 R21, -R3, RZ, RZ ;  /* 0x000000ff03157210 */ /* 0x000fe20007ffe1ff */
[----:B------:R-:W-:Y:S01]  /*268b0*/  IMAD.IADD R81, R81, 0x1, R83 ;  /* 0x0000000151517824 */ /* 0x000fe200078e0253 */
[----:B------:R-:W5:Y:S01]  /*268c0*/  LD.E.128 R60, desc[UR60][R60.64] ;  /* 0x0000003c3c3c7980 */ /* 0x000f62000c101d00 */
[----:B------:R-:W-:-:S02]  /*268d0*/  IMAD R0, R0, UR4, RZ ;  /* 0x0000000400007c24 */ /* 0x000fc4000f8e02ff */
[----:B------:R-:W-:Y:S01]  /*268e0*/  IMAD R83, R28, R21, R85 ;  /* 0x000000151c537224 */ /* 0x000fe200078e0255 */
[----:B------:R-:W5:Y:S01]  /*268f0*/  LD.E.128 R64, desc[UR60][R64.64] ;  /* 0x0000003c40407980 */ /* 0x000f62000c101d00 */
[C---:B------:R-:W-:Y:S02]  /*26900*/  IMAD R85, R3.reuse, UR5, R0 ;  /* 0x0000000503557c24 */ /* 0x040fe4000f8e0200 */
[----:B------:R-:W-:Y:S01]  /*26910*/  IMAD.WIDE.U32 R20, R3, UR4, R80 ;  /* 0x0000000403147c25 */ /* 0x000fe2000f8e0050 */
[----:B------:R-:W5:Y:S01]  /*26920*/  LD.E.128 R68, desc[UR60][R68.64] ;  /* 0x0000003c44447980 */ /* 0x000f62000c101d00 */
[----:B------:R-:W-:Y:S01]  /*26930*/  SHF.R.S32.HI R0, RZ, 0x1f, R83 ;  /* 0x0000001fff007819 */ /* 0x000fe20000011453 */
[----:B------:R-:W-:Y:S02]  /*26940*/  ULDC.64 UR4, c[0x0][0xad8] ;  /* 0x0002b60000047ab9 */ /* 0x000fe40000000a00 */
        /* <DEDUP_REMOVED lines=10> */
[----:B------:R-:W-:Y:S02]  /*269f0*/  IMAD.IADD R87, R220, 0x1, R178 ;  /* 0x00000001dc577824 */ /* 0x000fe400078e02b2 */
        /* <DEDUP_REMOVED lines=8> */
[-C--:B------:R-:W-:Y:S02]  /*26a80*/  ISETP.GE.AND P1, PT, R3, R2.reuse, PT ;  /* 0x000000020300720c */ /* 0x080fe40003f26270 */
[----:B------:R-:W-:Y:S02]  /*26a90*/  IADD3 R3, R87, 0x40, RZ ;  /* 0x0000004057037810 */ /* 0x000fe40007ffe0ff */
[----:B------:R-:W-:Y:S02]  /*26aa0*/  LEA.HI.X R86, R20, UR5, R21, 0x1, P3 ;  /* 0x0000000514567c11 */ /* 0x000fe400098f0c15 */
[----:B------:R-:W-:Y:S01]  /*26ab0*/  PRMT R0, RZ, 0x654, R0 ;  /* 0x00000654ff007816 */ /* 0x000fe20000000000 */
[----:B0-----:R0:W1:Y:S01]  /*26ac0*/  SHFL.IDX PT, R84, R28, RZ, 0x181f ;  /* 0x00181fff1c547589 */ /* 0x00106200000e0000 */
[----:B------:R-:W-:Y:S02]  /*26ad0*/  ISETP.GE.AND P0, PT, R3, R2, PT ;  /* 0x000000020300720c */ /* 0x000fe40003f06270 */
[----:B------:R0:W-:Y:S01]  /*26ae0*/  SYNCS.ARRIVE.TRANS64.RED.A1T0 RZ, [R0+URZ], RZ ;  /* 0x000000ff00ff79a7 */ /* 0x0001e2000810043f */
[----:B------:R0:W2:Y:S01]  /*26af0*/  SHFL.IDX PT, R3, R86, RZ, 0x181f ;  /* 0x00181fff56037589 */ /* 0x0000a200000e0000 */
        /* <DEDUP_REMOVED lines=18> */
.L_x_2940:
[----:B------:R-:W-:Y:S05]  /*26c20*/  BSYNC B1 ;  /* 0x0000000000017941 */ /* 0x000fea0003800000 */
.L_x_2939:
        /* <DEDUP_REMOVED lines=21> */
.L_x_2942:
[----:B------:R-:W-:Y:S05]  /*26d80*/  BSYNC B1 ;  /* 0x0000000000017941 */ /* 0x000fea0003800000 */
.L_x_2941:
        /* <DEDUP_REMOVED lines=11> */
[-C--:B------:R-:W-:Y:S02]  /*26e40*/  @!P1 LEA R8, P4, R18, R10.reuse, 0x1 ;  /* 0x0000000a12089211 */ /* 0x080fe400078808ff */
[-C--:B0-----:R-:W-:Y:S02]  /*26e50*/  @!P3 LEA.HI.X R5, R16, R3.reuse, R17, 0x1, P6 ;  /* 0x000000031005b211 */ /* 0x081fe400030f0c11 */
        /* <DEDUP_REMOVED lines=8> */
.L_x_2944:
[----:B------:R-:W-:Y:S05]  /*26ee0*/  BSYNC B1 ;  /* 0x0000000000017941 */ /* 0x000fea0003800000 */
.L_x_2943:
[----:B0-----:R-:W-:Y:S01]  /*26ef0*/  VIADD R3, R87, 0x60 ;  /* 0x0000006057037836 */ /* 0x001fe20000000000 */
[----:B------:R0:W0:Y:S04]  /*26f00*/  SHFL.IDX PT, R9, R86, 0x3, 0x181f ;  /* 0x00781f0056097f89 */ /* 0x00002800000e0000 */
[----:B------:R-:W-:Y:S01]  /*26f10*/  ISETP.GE.AND P0, PT, R3, R2, PT ;  /* 0x000000020300720c */ /* 0x000fe20003f06270 */
[----:B--2-4-:R-:W2:-:S12]  /*26f20*/  SHFL.IDX PT, R28, R28, 0x3, 0x181f ;  /* 0x00781f001c1c7f89 */ /* 0x014e9800000e0000 */
[----:B------:R-:W-:Y:S05]  /*26f30*/  @P0 BRA `(.L_x_2945) ;  /* 0x0000000c00ac0947 */ /* 0x000fea0003800000 */
[----:B------:R-:W-:Y:S02]  /*26f40*/  ULDC UR4, c[0x0][0xac8] ;  /* 0x0002b20000047ab9 */ /* 0x000fe40000000800 */
[----:B------:R-:W-:Y:S02]  /*26f50*/  ISETP.GE.AND P3, PT, R16, UR4, PT ;  /* 0x0000000410007c0c */ /* 0x000fe4000bf66270 */
[----:B------:R-:W-:Y:S02]  /*26f60*/  ISETP.GE.AND P4, PT, R213, UR4, PT ;  /* 0x00000004d5007c0c */ /* 0x000fe4000bf86270 */
[----:B------:R-:W-:-:S09]  /*26f70*/  ISETP.GE.AND P5, PT, R18, UR4, PT ;  /* 0x0000000412007c0c */ /* 0x000fd2000bfa6270 */
[-C--:B--2---:R-:W-:Y:S02]  /*26f80*/  @!P3 LEA R2, P0, R16, R28.reuse, 0x1 ;  /* 0x0000001c1002b211 */ /* 0x084fe400078008ff */
[CC--:B------:R-:W-:Y:S02]  /*26f90*/  @!P4 LEA R4, P1, R23.reuse, R28.reuse, 0x1 ;  /* 0x0000001c1704c211 */ /* 0x0c0fe400078208ff */
        /* <DEDUP_REMOVED lines=13> */
.L_x_2937:
[----:B------:R-:W2:Y:S01]  /*27070*/  LDL R11, [R1+0x7c] ;  /* 0x00007c00010b7983 */ /* 0x000ea20000100800 */
[----:B------:R-:W-:Y:S01]  /*27080*/  ULDC.64 UR4, c[0x0][0xc00] ;  /* 0x0003000000047ab9 */ /* 0x000fe20000000a00 */
[----:B------:R-:W-:Y:S01]  /*27090*/  IMAD.MOV.U32 R6, RZ, RZ, RZ ;  /* 0x000000ffff067224 */ /* 0x000fe200078e00ff */
[----:B------:R-:W-:Y:S01]  /*270a0*/  ISETP.NE.U32.AND P0, PT, RZ, UR4, PT ;  /* 0x00000004ff007c0c */ /* 0x000fe2000bf05070 */
[----:B------:R-:W3:Y:S03]  /*270b0*/  LDC R25, c[0x0][0xbe8] ;  /* 0x0002fa00ff197b82 */ /* 0x000ee60000000800 */
[----:B------:R-:W-:Y:S02]  /*270c0*/  ISETP.NE.AND.EX P0, PT, RZ, UR5, PT, P0 ;  /* 0x00000005ff007c0c */ /* 0x000fe4000bf05300 */
[----:B--2---:R-:W-:Y:S02]  /*270d0*/  SHF.L.U32 R4, R11, 0x2, RZ ;  /* 0x000000020b047819 */ /* 0x004fe400000006ff */
[----:B------:R-:W-:-:S02]  /*270e0*/  SHF.R.S32.HI R12, RZ, 0x1f, R11 ;  /* 0x0000001fff0c7819 */ /* 0x000fc4000001140b */
        /* <DEDUP_REMOVED lines=9> */
[----:B------:R-:W-:Y:S01]  /*27180*/  @P1 IADD3.X R5, R0, UR5, RZ, P2, !PT ;  /* 0x0000000500051c10 */ /* 0x000fe200097fe4ff */
[----:B------:R-:W-:-:S06]  /*27190*/  IMAD.U32 R0, RZ, RZ, UR4 ;  /* 0x00000004ff007e24 */ /* 0x000fcc000f8e00ff */
[----:B------:R2:W5:Y:S01]  /*271a0*/  @P1 LDG.E R0, desc[UR60][R4.64] ;  /* 0x0000003c04001981 */ /* 0x000562000c1e1900 */
[----:B---3--:R-:W-:Y:S01]  /*271b0*/  ISETP.NE.AND P2, PT, R25, 0x1, PT ;  /* 0x000000011900780c */ /* 0x008fe20003f45270 */
[----:B------:R-:W3:Y:S01]  /*271c0*/  S2R R8, SR_TID.X ;  /* 0x0000000000087919 */ /* 0x000ee20000002100 */
[----:B------:R-:W4:Y:S11]  /*271d0*/  S2R R9, SR_TID.X ;  /* 0x0000000000097919 */ /* 0x000f360000002100 */
[----:B------:R-:W0:Y:S01]  /*271e0*/  @P2 LDC R14, c[0x0][0xbec] ;  /* 0x0002fb00ff0e2b82 */ /* 0x000e220000000800 */
[----:B---3--:R-:W-:-:S04]  /*271f0*/  IADD3 R7, R8, -0x80, RZ ;  /* 0xffffff8008077810 */ /* 0x008fc80007ffe0ff */
[----:B------:R-:W-:Y:S01]  /*27200*/  ISETP.GE.AND P3, PT, R7, 0x80, PT ;  /* 0x000000800700780c */ /* 0x000fe20003f66270 */
[----:B----4-:R-:W-:Y:S01]  /*27210*/  VIADD R20, R9, 0xffffff80 ;  /* 0xffffff8009147836 */ /* 0x010fe20000000000 */
[----:B--2---:R-:W-:Y:S11]  /*27220*/  @P1 BRA `(.L_x_2946) ;  /* 0x0000000000101947 */ /* 0x004ff60003800000 */
[----:B------:R-:W-:Y:S05]  /*27230*/  @!P0 BRA `(.L_x_2946) ;  /* 0x00000000000c8947 */ /* 0x000fea0003800000 */
[----:B------:R-:W2:Y:S04]  /*27240*/  LDG.E R5, desc[UR60][R2.64] ;  /* 0x0000003c02057981 */ /* 0x000ea8000c1e1900 */
[----:B-----5:R-:W2:Y:S02]  /*27250*/  LDG.E R0, desc[UR60][R2.64+0x4] ;  /* 0x0000043c02007981 */ /* 0x020ea4000c1e1900 */
[----:B--2---:R-:W-:-:S07]  /*27260*/  IMAD.IADD R0, R0, 0x1, -R5 ;  /* 0x0000000100007824 */ /* 0x004fce00078e0a05 */
.L_x_2946:
[----:B------:R-:W2:Y:S04]  /*27270*/  LDL R27, [R1+0x80] ;  /* 0x00008000011b7983 */ /* 0x000ea80000100800 */
[----:B------:R3:W5:Y:S01]  /*27280*/  LDL R26, [R1+0x68] ;  /* 0x00006800011a7983 */ /* 0x0007620000100800 */
[----:B------:R-:W-:Y:S01]  /*27290*/  SHF.R.S32.HI R3, RZ, 0x1f, R20 ;  /* 0x0000001fff037819 */ /* 0x000fe20000011414 */
[----:B------:R-:W-:Y:S01]  /*272a0*/  BSSY B1, `(.L_x_2947) ;  /* 0x000002d000017945 */ /* 0x000fe20003800000 */
[----:B------:R-:W-:Y:S02]  /*272b0*/  SEL R13, R11, RZ, !P0 ;  /* 0x000000ff0b0d7207 */ /* 0x000fe40004000000 */
[----:B------:R-:W-:Y:S02]  /*272c0*/  SEL R12, R12, RZ, !P0 ;  /* 0x000000ff0c0c7207 */ /* 0x000fe40004000000 */
[----:B------:R-:W-:-:S02]  /*272d0*/  LEA.HI R24, R3, R20, RZ, 0x3 ;  /* 0x0000001403187211 */ /* 0x000fc400078f18ff */
[----:B-----5:R-:W-:Y:S02]  /*272e0*/  SHF.R.S32.HI R11, RZ, 0x1f, R6 ;  /* 0x0000001fff0b7819 */ /* 0x020fe40000011406 */
[----:B--2---:R-:W-:Y:S01]  /*272f0*/  SHF.R.S32.HI R10, RZ, 0x1f, R27 ;  /* 0x0000001fff0a7819 */ /* 0x004fe2000001141b */
[----:B---3--:R-:W-:Y:S06]  /*27300*/  @P3 BRA `(.L_x_2948) ;  /* 0x0000000000983947 */ /* 0x008fec0003800000 */
[----:B------:R-:W2:Y:S01]  /*27310*/  LDC R9, c[0x0][0xbe8] ;  /* 0x0002fa00ff097b82 */ /* 0x000ea20000000800 */
[----:B------:R-:W-:Y:S01]  /*27320*/  IADD3 R8, R26, -0x80, R8 ;  /* 0xffffff801a087810 */ /* 0x000fe20007ffe008 */
[----:B--2---:R-:W-:-:S05]  /*27330*/  IMAD R2, R0, R9, RZ ;  /* 0x0000000900027224 */ /* 0x004fca00078e02ff */
[----:B------:R-:W-:-:S13]  /*27340*/  ISETP.GE.AND P0, PT, R8, R2, PT ;  /* 0x000000020800720c */ /* 0x000fda0003f06270 */
[----:B------:R-:W-:Y:S05]  /*27350*/  @P0 BRA `(.L_x_2948) ;  /* 0x0000000000840947 */ /* 0x000fea0003800000 */
[----:B------:R-:W-:Y:S01]  /*27360*/  ISETP.NE.AND P0, PT, R9, 0x1, PT ;  /* 0x000000010900780c */ /* 0x000fe20003f05270 */
[----:B------:R-:W-:Y:S01]  /*27370*/  ULDC.64 UR4, c[0x0][0xb90] ;  /* 0x0002e40000047ab9 */ /* 0x000fe20000000a00 */
[----:B------:R-:W-:Y:S01]  /*27380*/  IMAD.MOV.U32 R2, RZ, RZ, R6 ;  /* 0x000000ffff027224 */ /* 0x000fe200078e0006 */
[----:B------:R-:W-:Y:S01]  /*27390*/  MOV R5, R8 ;  /* 0x0000000800057202 */ /* 0x000fe20000000f00 */
[----:B------:R-:W-:Y:S02]  /*273a0*/  IMAD R7, R10, UR4, RZ ;  /* 0x000000040a077c24 */ /* 0x000fe4000f8e02ff */
[----:B------:R-:W-:Y:S02]  /*273b0*/  IMAD.MOV.U32 R3, RZ, RZ, R11 ;  /* 0x000000ffff037224 */ /* 0x000fe400078e000b */
[C---:B------:R-:W-:Y:S02]  /*273c0*/  IMAD R7, R27.reuse, UR5, R7 ;  /* 0x000000051b077c24 */ /* 0x040fe4000f8e0207 */
[----:B------:R-:W-:Y:S01]  /*273d0*/  IMAD.WIDE.U32 R2, R27, UR4, R2 ;  /* 0x000000041b027c25 */ /* 0x000fe2000f8e0002 */
[----:B------:R-:W-:-:S02]  /*273e0*/  ULDC.64 UR4, c[0x0][0xb98] ;  /* 0x0002e60000047ab9 */ /* 0x000fc40000000a00 */
[----:B------:R-:W2:Y:S02]  /*273f0*/  @P0 LDC R15, c[0x0][0xbec] ;  /* 0x0002fb00ff0f0b82 */ /* 0x000ea40000000800 */
[----:B------:R-:W-:-:S03]  /*27400*/  IADD3 R3, R3, R7, RZ ;  /* 0x0000000703037210 */ /* 0x000fc60007ffe0ff */
[----:B------:R-:W-:-:S03]  /*27410*/  IMAD.WIDE.U32 R2, R13, UR4, R2 ;  /* 0x000000040d027c25 */ /* 0x000fc6000f8e0002 */
[----:B------:R-:W3:Y:S01]  /*27420*/  @P0 LDC R21, c[0x0][0xbf0] ;  /* 0x0002fc00ff150b82 */ /* 0x000ee20000000800 */
[----:B--2---:R-:W-:-:S05]  /*27430*/  @P0 IMAD.HI.U32 R4, R8, R15, RZ ;  /* 0x0000000f08040227 */ /* 0x004fca00078e00ff */
[----:B---3--:R-:W-:Y:S01]  /*27440*/  @P0 SHF.R.U32.HI R5, RZ, R21, R4 ;  /* 0x00000015ff050219 */ /* 0x008fe20000011604 */
        /* <DEDUP_REMOVED lines=15> */
[----:B------:R-:W-:Y:S02]  /*27540*/  LEA.HI.X R5, R2, UR5, R3, 0x2, P0 ;  /* 0x0000000502057c11 */ /* 0x000fe400080f1403 */
[----:B------:R-:W-:-:S05]  /*27550*/  MOV R3, 0xff800000 ;  /* 0xff80000000037802 */ /* 0x000fca0000000f00 */
[----:B------:R2:W-:Y:S02]  /*27560*/  STG.E desc[UR60][R4.64], R3 ;  /* 0x0000000304007986 */ /* 0x0005e4000c10193c */
.L_x_2948:
[----:B------:R-:W-:Y:S05]  /*27570*/  BSYNC B1 ;  /* 0x0000000000017941 */ /* 0x000fea0003800000 */
.L_x_2947:
[----:B------:R-:W3:Y:S01]  /*27580*/  @P2 LDC R15, c[0x0][0xbf0] ;  /* 0x0002fc00ff0f2b82 */ /* 0x000ee20000000800 */
[----:B------:R-:W-:Y:S01]  /*27590*/  ULDC.64 UR4, c[0x0][0xaa0] ;  /* 0x0002a80000047ab9 */ /* 0x000fe20000000a00 */
[----:B--2---:R-:W-:Y:S01]  /*275a0*/  LOP3.LUT R5, R24, 0xfffffff8, RZ, 0xc0, !PT ;  /* 0xfffffff818057812 */ /* 0x004fe200078ec0ff */
[----:B------:R-:W-:Y:S01]  /*275b0*/  IMAD R3, R11, UR4, RZ ;  /* 0x000000040b037c24 */ /* 0x000fe2000f8e02ff */
[----:B------:R-:W-:Y:S03]  /*275c0*/  BSSY B1, `(.L_x_2949) ;  /* 0x0000040000017945 */ /* 0x000fe60003800000 */
[----:B------:R-:W-:Y:S02]  /*275d0*/  IMAD.IADD R7, R20, 0x1, -R5 ;  /* 0x0000000114077824 */ /* 0x000fe400078e0a05 */
[C---:B------:R-:W-:Y:S02]  /*275e0*/  IMAD R5, R6.reuse, UR5, R3 ;  /* 0x0000000506057c24 */ /* 0x040fe4000f8e0203 */
[----:B------:R-:W-:Y:S01]  /*275f0*/  IMAD.WIDE.U32 R2, R6, UR4, RZ ;  /* 0x0000000406027c25 */ /* 0x000fe2000f8e00ff */
[----:B------:R-:W-:-:S03]  /*27600*/  ULDC.64 UR4, c[0x0][0xae8] ;  /* 0x0002ba0000047ab9 */ /* 0x000fc60000000a00 */
[----:B------:R-:W-:Y:S01]  /*27610*/  IMAD R4, R7, 0x20, R220 ;  /* 0x0000002007047824 */ /* 0x000fe200078e02dc */
[----:B------:R-:W-:Y:S01]  /*27620*/  IADD3 R3, R3, R5, RZ ;  /* 0x0000000503037210 */ /* 0x000fe20007ffe0ff */
[----:B------:R-:W-:Y:S02]  /*27630*/  IMAD R6, R10, UR4, RZ ;  /* 0x000000040a067c24 */ /* 0x000fe4000f8e02ff */
[----:B------:R-:W-:Y:S02]  /*27640*/  IMAD.IADD R9, R26, 0x1, R4 ;  /* 0x000000011a097824 */ /* 0x000fe400078e0204 */
[C---:B------:R-:W-:Y:S02]  /*27650*/  IMAD R7, R27.reuse, UR5, R6 ;  /* 0x000000051b077c24 */ /* 0x040fe4000f8e0206 */
[----:B------:R-:W-:Y:S01]  /*27660*/  IMAD.WIDE.U32 R2, R27, UR4, R2 ;  /* 0x000000041b027c25 */ /* 0x000fe2000f8e0002 */
[----:B------:R-:W-:-:S03]  /*27670*/  ULDC.64 UR4, c[0x0][0xaf0] ;  /* 0x0002bc0000047ab9 */ /* 0x000fc60000000a00 */
[----:B0-----:R-:W-:Y:S01]  /*27680*/  @P2 IMAD.HI.U32 R4, R9, R14, RZ ;  /* 0x0000000e09042227 */ /* 0x001fe200078e00ff */
[----:B------:R-:W-:-:S03]  /*27690*/  IADD3 R3, R3, R7, RZ ;  /* 0x0000000703037210 */ /* 0x000fc60007ffe0ff */
[----:B------:R-:W-:Y:S01]  /*276a0*/  IMAD.MOV.U32 R5, RZ, RZ, R9 ;  /* 0x000000ffff057224 */ /* 0x000fe200078e0009 */
[----:B---3--:R-:W-:Y:S01]  /*276b0*/  @P2 SHF.R.U32.HI R5, RZ, R15, R4 ;  /* 0x0000000fff052219 */ /* 0x008fe20000011604 */
[----:B------:R-:W-:Y:S02]  /*276c0*/  IMAD R6, R12, UR4, RZ ;  /* 0x000000040c067c24 */ /* 0x000fe4000f8e02ff */
[----:B------:R-:W-:Y:S01]  /*276d0*/  IMAD.WIDE.U32 R2, R13, UR4, R2 ;  /* 0x000000040d027c25 */ /* 0x000fe2000f8e0002 */
[----:B------:R-:W-:-:S03]  /*276e0*/  SHF.R.S32.HI R4, RZ, 0x1f, R5 ;  /* 0x0000001fff047819 */ /* 0x000fc60000011405 */
[----:B------:R-:W-:Y:S01]  /*276f0*/  IMAD R7, R13, UR5, R6 ;  /* 0x000000050d077c24 */ /* 0x000fe2000f8e0206 */
[----:B------:R-:W-:Y:S01]  /*27700*/  ULDC.64 UR4, c[0x0][0xae0] ;  /* 0x0002b80000047ab9 */ /* 0x000fe20000000a00 */
[----:B------:R-:W-:Y:S02]  /*27710*/  IMAD.MOV R6, RZ, RZ, -R5 ;  /* 0x000000ffff067224 */ /* 0x000fe400078e0a05 */
[----:B------:R-:W-:Y:S02]  /*27720*/  IMAD.IADD R3, R3, 0x1, R7 ;  /* 0x0000000103037824 */ /* 0x000fe400078e0207 */
[----:B------:R-:W-:Y:S02]  /*27730*/  IMAD R4, R4, UR4, RZ ;  /* 0x0000000404047c24 */ /* 0x000fe4000f8e02ff */
[----:B------:R-:W-:Y:S02]  /*27740*/  IMAD R7, R25, R6, R9 ;  /* 0x0000000619077224 */ /* 0x000fe400078e0209 */
[----:B------:R-:W-:-:S02]  /*27750*/  IMAD R9, R5, UR5, R4 ;  /* 0x0000000505097c24 */ /* 0x000fc4000f8e0204 */
[----:B------:R-:W-:Y:S01]  /*27760*/  IMAD.WIDE.U32 R2, R5, UR4, R2 ;  /* 0x0000000405027c25 */ /* 0x000fe2000f8e0002 */
[----:B------:R-:W-:Y:S01]  /*27770*/  SHF.R.S32.HI R4, RZ, 0x1f, R7 ;  /* 0x0000001fff047819 */ /* 0x000fe20000011407 */
[----:B------:R-:W-:Y:S02]  /*27780*/  ULDC.64 UR4, c[0x0][0xad8] ;  /* 0x0002b60000047ab9 */ /* 0x000fe40000000a00 */
[----:B------:R-:W-:Y:S01]  /*27790*/  IMAD.IADD R6, R220, 0x1, R26 ;  /* 0x00000001dc067824 */ /* 0x000fe200078e021a */
[----:B------:R-:W-:Y:S01]  /*277a0*/  IADD3 R3, R3, R9, RZ ;  /* 0x0000000903037210 */ /* 0x000fe20007ffe0ff */
[----:B------:R-:W-:Y:S02]  /*277b0*/  IMAD R4, R4, UR4, RZ ;  /* 0x0000000404047c24 */ /* 0x000fe4000f8e02ff */
[----:B------:R-:W-:Y:S02]  /*277c0*/  IMAD R25, R0, R25, RZ ;  /* 0x0000001900197224 */ /* 0x000fe400078e02ff */
[----:B------:R-:W-:-:S02]  /*277d0*/  IMAD R5, R7, UR5, R4 ;  /* 0x0000000507057c24 */ /* 0x000fc4000f8e0204 */
[----:B------:R-:W-:Y:S01]  /*277e0*/  IMAD.WIDE.U32 R2, R7, UR4, R2 ;  /* 0x0000000407027c25 */ /* 0x000fe2000f8e0002 */
[----:B------:R-:W-:Y:S01]  /*277f0*/  ISETP.GE.AND P2, PT, R6, R25, PT ;  /* 0x000000190600720c */ /* 0x000fe20003f46270 */
[----:B------:R-:W-:Y:S02]  /*27800*/  ULDC.64 UR4, c[0x0][0xa80] ;  /* 0x0002a00000047ab9 */ /* 0x000fe40000000a00 */
[----:B------:R-:W-:Y:S01]  /*27810*/  IMAD.IADD R3, R3, 0x1, R5 ;  /* 0x0000000103037824 */ /* 0x000fe200078e0205 */
[----:B------:R-:W-:Y:S01]  /*27820*/  LEA R4, P3, R2, UR4, 0x1 ;  /* 0x0000000402047c11 */ /* 0x000fe2000f8608ff */
[----:B------:R-:W-:-:S03]  /*27830*/  VIADD R0, R6, 0x20 ;  /* 0x0000002006007836 */ /* 0x000fc60000000000 */
[----:B------:R-:W-:Y:S02]  /*27840*/  LEA.HI.X R5, R2, UR5, R3, 0x1, P3 ;  /* 0x0000000502057c11 */ /* 0x000fe400098f0c03 */
[----:B------:R-:W-:Y:S01]  /*27850*/  ISETP.GE.AND P1, PT, R0, R25, PT ;  /* 0x000000190000720c */ /* 0x000fe20003f26270 */
[----:B------:R0:W2:Y:S01]  /*27860*/  SHFL.IDX PT, R2, R4, RZ, 0x181f ;  /* 0x00181fff04027589 */ /* 0x0000a200000e0000 */
[----:B------:R-:W-:-:S03]  /*27870*/  IADD3 R0, R6, 0x40, RZ ;  /* 0x0000004006007810 */ /* 0x000fc60007ffe0ff */
[----:B------:R0:W3:Y:S01]  /*27880*/  SHFL.IDX PT, R3, R5, RZ, 0x181f ;  /* 0x00181fff05037589 */ /* 0x0000e200000e0000 */
[----:B------:R-:W-:Y:S01]  /*27890*/  ISETP.GE.AND P0, PT, R0, R25, PT ;  /* 0x000000190000720c */ /* 0x000fe20003f06270 */
[----:B------:R-:W-:-:S12]  /*278a0*/  @P2 BRA `(.L_x_2950) ;  /* 0x0000000000442947 */ /* 0x000fd80003800000 */
[----:B------:R-:W-:Y:S02]  /*278b0*/  ULDC UR4, c[0x0][0xac8] ;  /* 0x0002b20000047ab9 */ /* 0x000fe40000000800 */
[----:B------:R-:W-:Y:S02]  /*278c0*/  ISETP.GE.AND P5, PT, R16, UR4, PT ;  /* 0x0000000410007c0c */ /* 0x000fe4000bfa6270 */
[----:B------:R-:W-:Y:S02]  /*278d0*/  ISETP.GE.AND P4, PT, R213, UR4, PT ;  /* 0x00000004d5007c0c */ /* 0x000fe4000bf86270 */
[----:B------:R-:W-:Y:S02]  /*278e0*/  ISETP.GE.AND P3, PT, R18, UR4, PT ;  /* 0x0000000412007c0c */ /* 0x000fe4000bf66270 */
[----:B------:R-:W-:-:S07]  /*278f0*/  ISETP.GE.AND P2, PT, R19, UR4, PT ;  /* 0x0000000413007c0c */ /* 0x000fce000bf46270 */
[----:B--2---:R-:W-:-:S04]  /*27900*/  @!P5 LEA R8, P6, R16, R2, 0x1 ;  /* 0x000000021008d211 */ /* 0x004fc800078c08ff */
        /* <DEDUP_REMOVED lines=11> */
.L_x_2950:
[----:B------:R-:W-:Y:S05]  /*279c0*/  BSYNC B1 ;  /* 0x0000000000017941 */ /* 0x000fea0003800000 */
.L_x_2949:
[----:B---34-:R3:W4:Y:S01]  /*279d0*/  SHFL.IDX PT, R3, R5, 0x1, 0x181f ;  /* 0x00381f0005037f89 */ /* 0x01872200000e0000 */
        /* <DEDUP_REMOVED lines=8> */
[CC--:B--2---:R-:W-:Y:S02]  /*27a60*/  @!P4 LEA R8, P6, R16.reuse, R2.reuse, 0x1 ;  /* 0x000000021008c211 */ /* 0x0c4fe400078c08ff */
[CC--:B------:R-:W-:Y:S02]  /*27a70*/  @!P3 LEA R10, P5, R23.reuse, R2.reuse, 0x1 ;  /* 0x00000002170ab211 */ /* 0x0c0fe400078a08ff */
[-C--:B----4-:R-:W-:Y:S02]  /*27a80*/  @!P4 LEA.HI.X R9, R16, R3.reuse, R17, 0x1, P6 ;  /* 0x000000031009c211 */ /* 0x090fe400030f0c11 */
        /* <DEDUP_REMOVED lines=9> */
.L_x_2952:
[----:B------:R-:W-:Y:S05]  /*27b20*/  BSYNC B1 ;  /* 0x0000000000017941 */ /* 0x000fea0003800000 */
.L_x_2951:
[----:B--2-4-:R2:W4:Y:S01]  /*27b30*/  SHFL.IDX PT, R3, R5, 0x2, 0x181f ;  /* 0x00581f0005037f89 */ /* 0x01452200000e0000 */
        /* <DEDUP_REMOVED lines=20> */
.L_x_2954:
[----:B------:R-:W-:Y:S05]  /*27c80*/  BSYNC B1 ;  /* 0x0000000000017941 */ /* 0x000fea0003800000 */
.L_x_2953:
[----:B------:R-:W-:Y:S01]  /*27c90*/  VIADD R0, R6, 0x60 ;  /* 0x0000006006007836 */ /* 0x000fe20000000000 */
[----:B0-23--:R-:W0:Y:S04]  /*27ca0*/  SHFL.IDX PT, R5, R5, 0x3, 0x181f ;  /* 0x00781f0005057f89 */ /* 0x00de2800000e0000 */
[----:B------:R-:W-:Y:S01]  /*27cb0*/  ISETP.GE.AND P0, PT, R0, R25, PT ;  /* 0x000000190000720c */ /* 0x000fe20003f06270 */
[----:B------:R2:W3:-:S12]  /*27cc0*/  SHFL.IDX PT, R2, R4, 0x3, 0x181f ;  /* 0x00781f0004027f89 */ /* 0x0004d800000e0000 */
[----:B--2---:R-:W-:Y:S05]  /*27cd0*/  @P0 BRA `(.L_x_2945) ;  /* 0x0000000000440947 */ /* 0x004fea0003800000 */
        /* <DEDUP_REMOVED lines=17> */
.L_x_2945:
[----:B------:R-:W-:Y:S05]  /*27df0*/  BSYNC B0 ;  /* 0x0000000000007941 */ /* 0x000fea0003800000 */
.L_x_2936:
[----:B------:R-:W-:Y:S02]  /*27e00*/  ULDC UR4, c[0x0][0xc3c] ;  /* 0x00030f0000047ab9 */ /* 0x000fe40000000800 */
[----:B-1----:R-:W-:-:S13]  /*27e10*/  ISETP.GE.AND P0, PT, R31, UR4, PT ;  /* 0x000000041f007c0c */ /* 0x002fda000bf06270 */
[----:B------:R-:W-:Y:S05]  /*27e20*/  @!P0 BRA `(.L_x_2955) ;  /* 0xfffffd9000a48947 */ /* 0x000fea000383ffff */
[----:B------:R-:W-:Y:S05]  /*27e30*/  BRA `(.L_x_2683) ;  /* 0x0000007400647947 */ /* 0x000fea0003800000 */
.L_x_2681:
[----:B------:R-:W-:-:S08]  /*27e40*/  NOP ;  /* 0x0000000000007918 */ /* 0x000fd00000000000 */
[----:B0-----:R-:W0:-:S00]  /*27e50*/  USETMAXREG.DEALLOC.CTAPOOL 0x28 ;  /* 0x00000028000079c8 */ /* 0x001e0000080e0500 */
[----:B0-----:R-:W-:Y:S02]  /*27e60*/  LOP3.LUT R2, R2, 0x3, RZ, 0xc0, !PT ;  /* 0x0000000302027812 */ /* 0x001fe400078ec0ff */
[----:B------:R-:W-:Y:S02]  /*27e70*/  LOP3.LUT R23, R23, 0xffffffbf, RZ, 0xc0, !PT ;  /* 0xffffffbf17177812 */ /* 0x000fe400078ec0ff */
[----:B------:R-:W-:Y:S02]  /*27e80*/  MOV R4, RZ ;  /* 0x000000ff00047202 */ /* 0x000fe40000000f00 */
        /* <DEDUP_REMOVED lines=11> */
.L_x_2956:
        /* <DEDUP_REMOVED lines=11> */
[C---:B------:R-:W-:Y:S02]  /*27ff0*/  ISETP.GE.U32.AND P2, PT, R5.reuse, 0x2, PT ;  /* 0x000000020500780c */ /* 0x040fe40003f46070 */
[C---:B------:R-:W-:Y:S02]  /*28000*/  ISETP.GE.U32.AND P3, PT, R5.reuse, 0x4, PT ;  /* 0x000000040500780c */ /* 0x040fe40003f66070 */
[C---:B------:R-:W-:Y:S02]  /*28010*/  ISETP.GE.U32.AND P4, PT, R5.reuse, 0x8, PT ;  /* 0x000000080500780c */ /* 0x040fe40003f86070 */
[----:B------:R-:W-:Y:S02]  /*28020*/  ISETP.GE.U32.AND P5, PT, R5, 0x10, PT ;  /* 0x000000100500780c */ /* 0x000fe40003fa6070 */
[----:B------:R-:W-:Y:S01]  /*28030*/  MOV R16, RZ ;  /* 0x000000ff00107202 */ /* 0x000fe20000000f00 */
        /* <DEDUP_REMOVED lines=20> */
[----:B------:R-:W0:Y:S01]  /*28180*/  LDC R10, c[0x0][0xc3c] ;  /* 0x00030f00ff0a7b82 */ /* 0x000e220000000800 */
[----:B------:R-:W-:Y:S01]  /*28190*/  IMAD.MOV.U32 R6, RZ, RZ, R3 ;  /* 0x000000ffff067224 */ /* 0x000fe200078e0003 */
[----:B------:R-:W-:Y:S01]  /*281a0*/  UMOV UR4, URZ ;  /* 0x0000003f00047c82 */ /* 0x000fe20008000000 */
[----:B------:R-:W-:Y:S01]  /*281b0*/  ULDC UR7, c[0x0][0xc3c] ;  /* 0x00030f0000077ab9 */ /* 0x000fe20000000800 */
[----:B------:R-:W-:-:S05]  /*281c0*/  ULDC UR5, c[0x0][0xc38] ;  /* 0x00030e0000057ab9 */ /* 0x000fca0000000800 */
.L_x_2962:
[----:B------:R-:W-:Y:S01]  /*281d0*/  UIADD3 UR4, UR4, 0x1f, URZ ;  /* 0x0000001f04047890 */ /* 0x000fe2000fffe03f */
[----:B------:R-:W-:-:S05]  /*281e0*/  MOV R19, UR7 ;  /* 0x0000000700137c02 */ /* 0x000fca0008000f00 */
        /* <DEDUP_REMOVED lines=10> */
.L_x_2961:
[----:B------:R-:W-:Y:S05]  /*28290*/  BSYNC B0 ;  /* 0x0000000000007941 */ /* 0x000fea0003800000 */
.L_x_2960:
[----:B0----5:R-:W0:Y:S02]  /*282a0*/  SHFL.UP PT, R2, R4, 0x1, RZ ;  /* 0x0420000004027989 */ /* 0x021e2400000e00ff */
        /* <DEDUP_REMOVED lines=19> */
.L_x_2958:
[----:B------:R-:W-:-:S05]  /*283e0*/  IADD3 R13, -R3, R6, RZ ;  /* 0x00000006030d7210 */ /* 0x000fca0007ffe1ff */
        /* <DEDUP_REMOVED lines=17> */
[----:B------:R-:W-:-:S05]  /*28500*/  IADD3 R9, R15, -0x1, RZ ;  /* 0xffffffff0f097810 */ /* 0x000fca0007ffe0ff */
[----:B------:R2:W3:Y:S02]  /*28510*/  SHFL.IDX PT, R16, R8, R9, 0x1f ;  /* 0x00001f0908107589 */ /* 0x0004e400000e0000 */
.L_x_2963:
[----:B---3--:R-:W-:Y:S01]  /*28520*/  IMAD R16, R16, UR5, R13 ;  /* 0x0000000510107c24 */ /* 0x008fe2000f8e020d */
[----:B------:R-:W-:Y:S01]  /*28530*/  IABS R2, R6 ;  /* 0x0000000600027213 */ /* 0x000fe20000000000 */
[----:B01----:R-:W-:-:S03]  /*28540*/  IMAD.MOV R11, RZ, RZ, -R3 ;  /* 0x000000ffff0b7224 */ /* 0x003fc600078e0a03 */
[----:B--2---:R-:W-:Y:S01]  /*28550*/  IADD3 R9, -R16, UR6, RZ ;  /* 0x0000000610097c10 */ /* 0x004fe2000fffe1ff */
[----:B------:R-:W-:Y:S01]  /*28560*/  IMAD.MOV R10, RZ, RZ, -R2 ;  /* 0x000000ffff0a7224 */ /* 0x000fe200078e0a02 */
[----:B------:R-:W-:Y:S01]  /*28570*/  MOV R2, RZ ;  /* 0x000000ff00027202 */ /* 0x000fe20000000f00 */
[----:B------:R-:W-:Y:S01]  /*28580*/  IMAD R11, R11, R12, RZ ;  /* 0x0000000c0b0b7224 */ /* 0x000fe200078e02ff */
        /* <DEDUP_REMOVED lines=16> */
[----:B------:R-:W-:Y:S01]  /*28690*/  IMAD R8, R7, R2, RZ ;  /* 0x0000000207087224 */ /* 0x000fe200078e02ff */
[----:B------:R-:W-:-:S03]  /*286a0*/  IADD3 R2, -R2, RZ, RZ ;  /* 0x000000ff02027210 */ /* 0x000fc60007ffe1ff */
[----:B------:R-:W-:Y:S02]  /*286b0*/  IMAD.MOV R10, RZ, RZ, -R8 ;  /* 0x000000ffff0a7224 */ /* 0x000fe400078e0a08 */
[----:B------:R-:W-:Y:S01]  /*286c0*/  IMAD R13, R6, R2, R9 ;  /* 0x00000002060d7224 */ /* 0x000fe200078e0209 */
[----:B------:R-:W-:Y:S02]  /*286d0*/  MOV R2, RZ ;  /* 0x000000ff00027202 */ /* 0x000fe40000000f00 */
[----:B------:R-:W-:-:S04]  /*286e0*/  VIADDMNMX R18, R10, UR5, R7, PT ;  /* 0x000000050a127c46 */ /* 0x000fc8000b800107 */
[-C--:B------:R-:W-:Y:S02]  /*286f0*/  IABS R10, R18.reuse ;  /* 0x00000012000a7213 */ /* 0x080fe40000000000 */
[----:B------:R-:W-:Y:S02]  /*28700*/  IABS R6, R18 ;  /* 0x0000001200067213 */ /* 0x000fe40000000000 */
        /* <DEDUP_REMOVED lines=18> */
[----:B------:R-:W-:Y:S02]  /*28830*/  ISETP.GE.AND P2, PT, R3, RZ, PT ;  /* 0x000000ff0300720c */ /* 0x000fe40003f46270 */
[----:B------:R-:W-:-:S05]  /*28840*/  IADD3 R3, R13, R8, RZ ;  /* 0x000000080d037210 */ /* 0x000fca0007ffe0ff */
[----:B------:R-:W-:-:S06]  /*28850*/  @P0 VIADD R2, R2, 0x1 ;  /* 0x0000000102020836 */ /* 0x000fcc0000000000 */
[----:B------:R-:W-:Y:S01]  /*28860*/  @!P2 IMAD.MOV R2, RZ, RZ, -R2 ;  /* 0x000000ffff02a224 */ /* 0x000fe200078e0a02 */
[----:B------:R-:W-:Y:S01]  /*28870*/  @!P1 LOP3.LUT R2, RZ, R18, RZ, 0x33, !PT ;  /* 0x00000012ff029212 */ /* 0x000fe200078e33ff */
[----:B------:R-:W-:-:S03]  /*28880*/  IMAD.MOV R18, RZ, RZ, -R18 ;  /* 0x000000ffff127224 */ /* 0x000fc600078e0a12 */
[----:B------:R-:W-:Y:S01]  /*28890*/  LOP3.LUT R17, RZ, R2, RZ, 0x33, !PT ;  /* 0x00000002ff117212 */ /* 0x000fe200078e33ff */
[----:B------:R-:W-:-:S04]  /*288a0*/  IMAD R18, R2, R18, R3 ;  /* 0x0000001202127224 */ /* 0x000fc800078e0203 */
[----:B------:R-:W-:Y:S01]  /*288b0*/  IMAD.IADD R17, R4, 0x1, R17 ;  /* 0x0000000104117824 */ /* 0x000fe200078e0211 */
[----:B------:R-:W-:Y:S06]  /*288c0*/  BRA `(.L_x_2964) ;  /* 0x00000000000c7947 */ /* 0x000fec0003800000 */
.L_x_2959:
[----:B------:R-:W-:Y:S01]  /*288d0*/  MOV R17, RZ ;  /* 0x000000ff00117202 */ /* 0x000fe20000000f00 */
[----:B------:R-:W-:Y:S02]  /*288e0*/  IMAD.U32 R16, RZ, RZ, UR6 ;  /* 0x00000006ff107e24 */ /* 0x000fe4000f8e00ff */
[----:B------:R-:W-:-:S07]  /*288f0*/  IMAD.MOV.U32 R18, RZ, RZ, RZ ;  /* 0x000000ffff127224 */ /* 0x000fce00078e00ff */
.L_x_2964:
[----:B------:R-:W-:-:S13]  /*28900*/  ISETP.NE.AND P0, PT, R5, RZ, PT ;  /* 0x000000ff0500720c */ /* 0x000fda0003f05270 */
[----:B------:R-:W0:Y:S01]  /*28910*/  @!P0 S2R R3, SR_CgaCtaId ;  /* 0x0000000000038919 */ /* 0x000e220000008800 */
[----:B------:R-:W-:-:S04]  /*28920*/  @!P0 MOV R2, 0x400 ;  /* 0x0000040000028802 */ /* 0x000fc80000000f00 */
[----:B0-----:R-:W-:-:S05]  /*28930*/  @!P0 LEA R2, R3, R2, 0x18 ;  /* 0x0000000203028211 */ /* 0x001fca00078ec0ff */
[----:B------:R1:W-:Y:S01]  /*28940*/  @!P0 STS.128 [R2+0x388d0], R16 ;  /* 0x0388d01002008388 */ /* 0x0003e20000000c00 */
[----:B------:R-:W-:Y:S06]  /*28950*/  BAR.ARV 0x5, 0x180 ;  /* 0x0146000000007b1d */ /* 0x000fec0000002000 */
.L_x_2957:
[----:B------:R2:W-:Y:S01]  /*28960*/  STL [R1+0x30], RZ ;  /* 0x000030ff01007387 */ /* 0x0005e20000100800 */
[----:B------:R-:W-:Y:S01]  /*28970*/  ULDC UR4, c[0x0][0xc3c] ;  /* 0x00030f0000047ab9 */ /* 0x000fe20000000800 */
[----:B------:R-:W-:Y:S01]  /*28980*/  MOV R29, 0x1 ;  /* 0x00000001001d7802 */ /* 0x000fe20000000f00 */
[----:B------:R-:W-:Y:S01]  /*28990*/  IMAD.MOV.U32 R27, RZ, RZ, RZ ;  /* 0x000000ffff1b7224 */ /* 0x000fe200078e00ff */
[----:B0-----:R-:W-:-:S13]  /*289a0*/  ISETP.GE.AND P0, PT, R19, UR4, PT ;  /* 0x0000000413007c0c */ /* 0x001fda000bf06270 */
[----:B--2---:R-:W-:Y:S05]  /*289b0*/  @P0 BRA `(.L_x_2965) ;  /* 0x0000006400a00947 */ /* 0x004fea0003800000 */
[----:B-1----:R-:W2:Y:S01]  /*289c0*/  LDL R2, [R1+0x90] ;  /* 0x0000900001027983 */ /* 0x002ea20000100800 */
[----:B------:R-:W0:Y:S01]  /*289d0*/  S2UR UR5, SR_CgaCtaId ;  /* 0x00000000000579c3 */ /* 0x000e220000008800 */
[----:B------:R-:W-:Y:S01]  /*289e0*/  IMAD.SHL.U32 R36, R0, 0x8, RZ ;  /* 0x0000000800247824 */ /* 0x000fe200078e00ff */
[----:B------:R-:W-:Y:S01]  /*289f0*/  BSSY B8, `(.L_x_2965) ;  /* 0x0000664000087945 */ /* 0x000fe20003800000 */
[----:B------:R1:W-:Y:S01]  /*28a00*/  STL [R1+0x30], RZ ;  /* 0x000030ff01007387 */ /* 0x0003e20000100800 */
[----:B------:R-:W-:Y:S01]  /*28a10*/  IMAD.MOV.U32 R30, RZ, RZ, 0x1 ;  /* 0x00000001ff1e7424 */ /* 0x000fe200078e00ff */
[----:B------:R-:W-:Y:S01]  /*28a20*/  MOV R28, RZ ;  /* 0x000000ff001c7202 */ /* 0x000fe20000000f00 */
[----:B------:R-:W-:Y:S01]  /*28a30*/  IMAD.MOV.U32 R27, RZ, RZ, RZ ;  /* 0x000000ffff1b7224 */ /* 0x000fe200078e00ff */
[C---:B------:R-:W-:Y:S01]  /*28a40*/  LOP3.LUT R3, R36.reuse, 0x1f8, RZ, 0xc0, !PT ;  /* 0x000001f824037812 */ /* 0x040fe200078ec0ff */
[----:B------:R-:W-:Y:S01]  /*28a50*/  IMAD.MOV.U32 R29, RZ, RZ, 0x1 ;  /* 0x00000001ff1d7424 */ /* 0x000fe200078e00ff */
[----:B------:R-:W-:Y:S01]  /*28a60*/  LOP3.LUT R36, R36, 0x38, RZ, 0xc0, !PT ;  /* 0x0000003824247812 */ /* 0x000fe200078ec0ff */
[----:B------:R-:W-:Y:S01]  /*28a70*/  ULDC.64 UR36, c[0x0][0x198] ;  /* 0x0000660000247ab9 */ /* 0x000fe20000000a00 */
[----:B------:R-:W-:Y:S01]  /*28a80*/  LOP3.LUT R3, R3, 0x38, R0, 0x78, !PT ;  /* 0x0000003803037812 */ /* 0x000fe200078e7800 */
[----:B------:R-:W-:Y:S01]  /*28a90*/  ULDC UR38, c[0x0][0xc] ;  /* 0x0000030000267ab9 */ /* 0x000fe20000000800 */
[----:B--2---:R-:W-:-:S02]  /*28aa0*/  R2UR UR4, R2 ;  /* 0x00000000020472ca */ /* 0x004fc400000e0000 */
[C---:B------:R-:W-:Y:S01]  /*28ab0*/  LOP3.LUT R2, R0.reuse, 0x7f, RZ, 0xc0, !PT ;  /* 0x0000007f00027812 */ /* 0x040fe200078ec0ff */
[----:B------:R-:W-:-:S03]  /*28ac0*/  IMAD.SHL.U32 R0, R0, 0x10, RZ ;  /* 0x0000001000007824 */ /* 0x000fc600078e00ff */
[----:B------:R-:W-:Y:S02]  /*28ad0*/  SHF.L.U32 R34, R2, 0x3, RZ ;  /* 0x0000000302227819 */ /* 0x000fe400000006ff */
[----:B------:R-:W-:Y:S02]  /*28ae0*/  SHF.R.U32.HI R2, RZ, 0x3, R2 ;  /* 0x00000003ff027819 */ /* 0x000fe40000011602 */
[----:B------:R-:W-:Y:S02]  /*28af0*/  LOP3.LUT R34, R3, 0x200, R34, 0xf8, !PT ;  /* 0x0000020003227812 */ /* 0x000fe400078ef822 */
[----:B------:R-:W-:Y:S01]  /*28b00*/  LOP3.LUT R0, R2, 0x70, R0, 0xf8, !PT ;  /* 0x0000007002007812 */ /* 0x000fe200078ef800 */
[----:B------:R-:W-:Y:S01]  /*28b10*/  ULOP3.LUT UR39, UR4, 0x2, URZ, 0xfc, !UPT ;  /* 0x0000000204277892 */ /* 0x000fe2000f8efc3f */
[C---:B------:R-:W-:Y:S02]  /*28b20*/  LOP3.LUT R3, R36.reuse, 0x40, RZ, 0xfc, !PT ;  /* 0x0000004024037812 */ /* 0x040fe400078efcff */
[----:B------:R-:W-:Y:S01]  /*28b30*/  UMOV UR4, 0x400 ;  /* 0x0000040000047882 */ /* 0x000fe20000000000 */
[C---:B------:R-:W-:Y:S01]  /*28b40*/  LOP3.LUT R2, R36.reuse, 0x80, RZ, 0xfc, !PT ;  /* 0x0000008024027812 */ /* 0x040fe200078efcff */
[----:B0-----:R-:W-:Y:S01]  /*28b50*/  ULEA UR4, UR5, UR4, 0x18 ;  /* 0x0000000405047291 */ /* 0x001fe2000f8ec03f */
[----:B------:R-:W-:-:S05]  /*28b60*/  LOP3.LUT R0, R36, 0xc0, RZ, 0xfc, !PT ;  /* 0x000000c024007812 */ /* 0x000fca00078efcff */
[----:B------:R-:W-:-:S05]  /*28b70*/  MOV R22, UR4 ;  /* 0x0000000400167c02 */ /* 0x000fca0008000f00 */
[----:B-1----:R-:W-:-:S07]  /*28b80*/  IMAD R37, R34, 0x2, R22 ;  /* 0x0000000222257824 */ /* 0x002fce00078e0216 */
.L_x_3074:
[----:B0-----:R-:W0:Y:S02]  /*28b90*/  LDC.64 R2, c[0x0][0xc88] ;  /* 0x00032200ff027b82 */ /* 0x001e240000000a00 */
[----:B0-----:R-:W-:-:S05]  /*28ba0*/  IMAD.WIDE R2, R19, 0x4, R2 ;  /* 0x0000000413027825 */ /* 0x001fca00078e0202 */
[----:B--2---:R-:W2:Y:S01]  /*28bb0*/  LDG.E R31, desc[UR60][R2.64] ;  /* 0x0000003c021f7981 */ /* 0x004ea2000c1e1900 */
[----:B------:R-:W-:Y:S05]  /*28bc0*/  YIELD ;  /* 0x0000000000007946 */ /* 0x000fea0003800000 */
[----:B------:R-:W-:Y:S01]  /*28bd0*/  ULDC.64 UR4, c[0x0][0xa28] ;  /* 0x00028a0000047ab9 */ /* 0x000fe20000000a00 */
[----:B------:R-:W-:Y:S01]  /*28be0*/  ULDC.64 UR8, c[0x0][0xa18] ;  /* 0x0002860000087ab9 */ /* 0x000fe20000000a00 */
[----:B------:R-:W-:Y:S01]  /*28bf0*/  ISETP.NE.U32.AND P0, PT, RZ, UR4, PT ;  /* 0x00000004ff007c0c */ /* 0x000fe2000bf05070 */
[----:B------:R-:W-:Y:S01]  /*28c00*/  IMAD.MOV.U32 R11, RZ, RZ, RZ ;  /* 0x000000ffff0b7224 */ /* 0x000fe200078e00ff */
[----:B------:R-:W-:-:S02]  /*28c10*/  ULDC.64 UR6, c[0x0][0xa10] ;  /* 0x0002840000067ab9 */ /* 0x000fc40000000a00 */
[----:B------:R-:W-:Y:S02]  /*28c20*/  ISETP.NE.AND.EX P0, PT, RZ, UR5, PT, P0 ;  /* 0x00000005ff007c0c */ /* 0x000fe4000bf05300 */
[----:B------:R-:W-:-:S04]  /*28c30*/  ISETP.NE.U32.AND P2, PT, RZ, UR8, PT ;  /* 0x00000008ff007c0c */ /* 0x000fc8000bf45070 */
[----:B------:R-:W-:Y:S01]  /*28c40*/  ISETP.NE.AND.EX P2, PT, RZ, UR9, PT, P2 ;  /* 0x00000009ff007c0c */ /* 0x000fe2000bf45320 */
[----:B------:R-:W-:Y:S01]  /*28c50*/  IMAD.MOV.U32 R35, RZ, RZ, RZ ;  /* 0x000000ffff237224 */ /* 0x000fe200078e00ff */
[----:B--2---:R-:W-:-:S05]  /*28c60*/  SHF.R.S32.HI R0, RZ, 0x1f, R31 ;  /* 0x0000001fff007819 */ /* 0x004fca000001141f */
[C---:B------:R-:W-:Y:S02]  /*28c70*/  @P0 LEA R2, P1, R31.reuse, UR4, 0x2 ;  /* 0x000000041f020c11 */ /* 0x040fe4000f8210ff */
[C---:B------:R-:W-:Y:S01]  /*28c80*/  SHF.L.U32 R24, R31.reuse, 0x2, RZ ;  /* 0x000000021f187819 */ /* 0x040fe200000006ff */
[----:B------:R0:W-:Y:S01]  /*28c90*/  STL [R1+0x24], R0 ;  /* 0x0000240001007387 */ /* 0x0001e20000100800 */
[C-C-:B------:R-:W-:Y:S01]  /*28ca0*/  @P0 LEA.HI.X R3, R31.reuse, UR5, R0.reuse, 0x2, P1 ;  /* 0x000000051f030c11 */ /* 0x140fe200088f1400 */
[----:B------:R-:W-:Y:S01]  /*28cb0*/  ULDC.64 UR4, c[0x0][0xa00] ;  /* 0x0002800000047ab9 */ /* 0x000fe20000000a00 */
[----:B------:R-:W-:-:S03]  /*28cc0*/  SHF.L.U64.HI R25, R31, 0x2, R0 ;  /* 0x000000021f197819 */ /* 0x000fc60000010200 */
[----:B-1----:R1:W2:Y:S01]  /*28cd0*/  @P0 LDG.E R11, desc[UR60][R2.64] ;  /* 0x0000003c020b0981 */ /* 0x0022a2000c1e1900 */
        /* <DEDUP_REMOVED lines=8> */
[----:B------:R-:W-:-:S02]  /*28d60*/  IADD3.X R5, R25, UR7, RZ, P4, !PT ;  /* 0x0000000719057c10 */ /* 0x000fc4000a7fe4ff */
[C---:B------:R-:W-:Y:S02]  /*28d70*/  IADD3.X R3, R25.reuse, UR5, RZ, P3, !PT ;  /* 0x0000000519037c10 */ /* 0x040fe40009ffe4ff */
[----:B------:R-:W-:Y:S02]  /*28d80*/  @P2 IADD3 R6, P3, R24, UR8, RZ ;  /* 0x0000000818062c10 */ /* 0x000fe4000ff7e0ff */
[----:B------:R-:W-:Y:S01]  /*28d90*/  MOV R8, UR4 ;  /* 0x0000000400087c02 */ /* 0x000fe20008000f00 */
[----:B------:R-:W5:Y:S01]  /*28da0*/  @P0 LDG.E R35, desc[UR60][R2.64] ;  /* 0x0000003c02230981 */ /* 0x000f62000c1e1900 */
[----:B------:R-:W-:Y:S01]  /*28db0*/  @P2 IADD3.X R7, R25, UR9, RZ, P3, !PT ;  /* 0x0000000919072c10 */ /* 0x000fe20009ffe4ff */
[----:B------:R-:W-:Y:S02]  /*28dc0*/  ULDC.64 UR4, c[0x0][0x418] ;  /* 0x0001060000047ab9 */ /* 0x000fe40000000a00 */
[----:B------:R-:W5:Y:S04]  /*28dd0*/  @P1 LDG.E R0, desc[UR60][R4.64] ;  /* 0x0000003c04001981 */ /* 0x000f68000c1e1900 */
[----:B------:R0:W3:Y:S01]  /*28de0*/  @P2 LDG.E R8, desc[UR60][R6.64] ;  /* 0x0000003c06082981 */ /* 0x0000e2000c1e1900 */
[----:B------:R-:W-:-:S03]  /*28df0*/  UISETP.NE.U32.AND UP0, UPT, UR4, URZ, UPT ;  /* 0x0000003f0400728c */ /* 0x000fc6000bf05070 */
[----:B------:R-:W-:Y:S01]  /*28e00*/  ULDC UR4, c[0x0][0x424] ;  /* 0x0001090000047ab9 */ /* 0x000fe20000000800 */
[----:B------:R-:W-:-:S03]  /*28e10*/  UISETP.NE.AND.EX UP0, UPT, UR5, URZ, UPT, UP0 ;  /* 0x0000003f0500728c */ /* 0x000fc6000bf05300 */
[----:B------:R-:W-:Y:S01]  /*28e20*/  ULDC UR5, c[0x0][0x2f0] ;  /* 0x0000bc0000057ab9 */ /* 0x000fe20000000800 */
[----:B------:R-:W-:-:S04]  /*28e30*/  USEL UR4, UR4, 0x1, UP0 ;  /* 0x0000000104047887 */ /* 0x000fc80008000000 */
[----:B------:R-:W-:-:S03]  /*28e40*/  UIMAD UR4, UR4, UR5, URZ ;  /* 0x00000005040472a4 */ /* 0x000fc6000f8e023f */
[----:B------:R-:W-:Y:S02]  /*28e50*/  ULDC UR5, c[0x0][0x348] ;  /* 0x0000d20000057ab9 */ /* 0x000fe40000000800 */
[----:B0-----:R-:W-:Y:S01]  /*28e60*/  IMAD.U32 R6, RZ, RZ, UR5 ;  /* 0x00000005ff067e24 */ /* 0x001fe2000f8e00ff */
[----:B------:R-:W-:Y:S01]  /*28e70*/  MOV R7, UR4 ;  /* 0x0000000400077c02 */ /* 0x000fe20008000f00 */
[----:B---3--:R0:W-:Y:S01]  /*28e80*/  STL [R1+0x1c], R8 ;  /* 0x00001c0801007387 */ /* 0x0081e20000100800 */
[----:B------:R-:W-:-:S03]  /*28e90*/  IMAD.MOV.U32 R10, RZ, RZ, R8 ;  /* 0x000000ffff0a7224 */ /* 0x000fc600078e0008 */
[----:B--2---:R0:W-:Y:S01]  /*28ea0*/  STL [R1+0x10], R11 ;  /* 0x0000100b01007387 */ /* 0x0041e20000100800 */
[----:B------:R-:W-:Y:S05]  /*28eb0*/  @P2 BRA `(.L_x_2966) ;  /* 0x0000000000142947 */ /* 0x000fea0003800000 */
[----:B------:R-:W-:Y:S05]  /*28ec0*/  @!P0 BRA `(.L_x_2966) ;  /* 0x0000000000108947 */ /* 0x000fea0003800000 */
[----:B0-----:R-:W2:Y:S04]  /*28ed0*/  LDG.E R8, desc[UR60][R2.64] ;  /* 0x0000003c02087981 */ /* 0x001ea8000c1e1900 */
[----:B------:R-:W2:Y:S02]  /*28ee0*/  LDG.E R9, desc[UR60][R2.64+0x4] ;  /* 0x0000043c02097981 */ /* 0x000ea4000c1e1900 */
[----:B--2---:R-:W-:-:S05]  /*28ef0*/  IMAD.IADD R10, R9, 0x1, -R8 ;  /* 0x00000001090a7824 */ /* 0x004fca00078e0a08 */
[----:B------:R1:W-:Y:S02]  /*28f00*/  STL [R1+0x1c], R10 ;  /* 0x00001c0a01007387 */ /* 0x0003e40000100800 */
.L_x_2966:
[----:B------:R-:W-:Y:S01]  /*28f10*/  ULDC.64 UR4, c[0x0][0xa20] ;  /* 0x0002880000047ab9 */ /* 0x000fe20000000a00 */
[----:B------:R-:W-:Y:S01]  /*28f20*/  IMAD.MOV.U32 R33, RZ, RZ, R31 ;  /* 0x000000ffff217224 */ /* 0x000fe200078e001f */
[----:B------:R-:W-:-:S04]  /*28f30*/  ISETP.NE.U32.AND P0, PT, RZ, UR4, PT ;  /* 0x00000004ff007c0c */ /* 0x000fc8000bf05070 */
[----:B------:R-:W-:-:S13]  /*28f40*/  ISETP.NE.AND.EX P0, PT, RZ, UR5, PT, P0 ;  /* 0x00000005ff007c0c */ /* 0x000fda000bf05300 */
[----:B------:R-:W-:Y:S05]  /*28f50*/  @!P0 BRA `(.L_x_2967) ;  /* 0x0000000000108947 */ /* 0x000fea0003800000 */
[----:B------:R-:W-:-:S04]  /*28f60*/  IADD3 R2, P0, R24, UR4, RZ ;  /* 0x0000000418027c10 */ /* 0x000fc8000ff1e0ff */
[----:B------:R-:W-:-:S05]  /*28f70*/  IADD3.X R3, R25, UR5, RZ, P0, !PT ;  /* 0x0000000519037c10 */ /* 0x000fca00087fe4ff */
[----:B------:R2:W5:Y:S01]  /*28f80*/  LDG.E R7, desc[UR60][R2.64] ;  /* 0x0000003c02077981 */ /* 0x000562000c1e1900 */
[----:B------:R-:W-:Y:S05]  /*28f90*/  BRA `(.L_x_2968) ;  /* 0x0000000000247947 */ /* 0x000fea0003800000 */
.L_x_2967:
[----:B------:R-:W-:Y:S02]  /*28fa0*/  ULDC.64 UR4, c[0x0][0xa08] ;  /* 0x0002820000047ab9 */ /* 0x000fe40000000a00 */
[----:B------:R-:W-:-:S04]  /*28fb0*/  ISETP.NE.U32.AND P0, PT, RZ, UR4, PT ;  /* 0x00000004ff007c0c */ /* 0x000fc8000bf05070 */
[----:B------:R-:W-:-:S13]  /*28fc0*/  ISETP.NE.AND.EX P0, PT, RZ, UR5, PT, P0 ;  /* 0x00000005ff007c0c */ /* 0x000fda000bf05300 */
[----:B------:R-:W-:Y:S05]  /*28fd0*/  @!P0 BRA `(.L_x_2968) ;  /* 0x0000000000148947 */ /* 0x000fea0003800000 */
[----:B------:R-:W2:Y:S02]  /*28fe0*/  LDC.64 R2, c[0x0][0xa08] ;  /* 0x00028200ff027b82 */ /* 0x000ea40000000a00 */
[----:B--2---:R-:W-:-:S05]  /*28ff0*/  IMAD.WIDE R2, R33, 0x4, R2 ;  /* 0x0000000421027825 */ /* 0x004fca00078e0202 */
[----:B------:R-:W2:Y:S04]  /*29000*/  LDG.E R7, desc[UR60][R2.64] ;  /* 0x0000003c02077981 */ /* 0x000ea8000c1e1900 */
[----:B0-----:R-:W2:Y:S02]  /*29010*/  LDG.E R8, desc[UR60][R2.64+0x4] ;  /* 0x0000043c02087981 */ /* 0x001ea4000c1e1900 */
[----:B--2---:R-:W-:-:S07]  /*29020*/  IADD3 R7, -R7, R8, RZ ;  /* 0x0000000807077210 */ /* 0x004fce0007ffe1ff */
.L_x_2968:
[----:B--2---:R-:W2:Y:S01]  /*29030*/  @P1 LDG.E R2, desc[UR60][R4.64] ;  /* 0x0000003c04021981 */ /* 0x004ea2000c1e1900 */
[----:B------:R-:W3:Y:S03]  /*29040*/  LDC R3, c[0x0][0x448] ;  /* 0x00011200ff037b82 */ /* 0x000ee60000000800 */
[----:B------:R4:W2:Y:S01]  /*29050*/  @P1 LDG.E R5, desc[UR60][R4.64+0x4] ;  /* 0x0000043c04051981 */ /* 0x0008a2000c1e1900 */
[----:B-----5:R-:W-:Y:S01]  /*29060*/  IMAD.IADD R7, R7, 0x1, -R11 ;  /* 0x0000000107077824 */ /* 0x020fe200078e0a0b */
[----:B------:R-:W-:Y:S01]  /*29070*/  BSSY B0, `(.L_x_2969) ;  /* 0x00001a3000007945 */ /* 0x000fe20003800000 */
[----:B---3--:R-:W-:-:S13]  /*29080*/  ISETP.NE.AND P0, PT, R3, 0x1, PT ;  /* 0x000000010300780c */ /* 0x008fda0003f05270 */
[----:B----4-:R-:W3:Y:S08]  /*29090*/  @P0 LDC R4, c[0x0][0x44c] ;  /* 0x00011300ff040b82 */ /* 0x010ef00000000800 */
[----:B------:R-:W4:Y:S01]  /*290a0*/  @P0 LDC R3, c[0x0][0x450] ;  /* 0x00011400ff030b82 */ /* 0x000f220000000800 */
[----:B--2---:R-:W-:Y:S02]  /*290b0*/  @P1 IMAD.IADD R6, R5, 0x1, -R2 ;  /* 0x0000000105061824 */ /* 0x004fe400078e0a02 */
[----:B------:R-:W-:-:S05]  /*290c0*/  IMAD.SHL.U32 R2, R17, 0x80, RZ ;  /* 0x0000008011027824 */ /* 0x000fca00078e00ff */
[----:B------:R-:W-:-:S05]  /*290d0*/  IADD3 R2, R2, 0x7f, RZ ;  /* 0x0000007f02027810 */ /* 0x000fca0007ffe0ff */
[----:B---3--:R-:W-:-:S04]  /*290e0*/  @P0 IMAD.HI.U32 R5, R2, R4, RZ ;  /* 0x0000000402050227 */ /* 0x008fc800078e00ff */
[----:B------:R-:W-:Y:S01]  /*290f0*/  IMAD.MOV.U32 R4, RZ, RZ, R2 ;  /* 0x000000ffff047224 */ /* 0x000fe200078e0002 */
[----:B----4-:R-:W-:Y:S02]  /*29100*/  @P0 SHF.R.U32.HI R4, RZ, R3, R5 ;  /* 0x00000003ff040219 */ /* 0x010fe40000011605 */
[----:B------:R-:W-:-:S05]  /*29110*/  IADD3 R5, R7, R6, RZ ;  /* 0x0000000607057210 */ /* 0x000fca0007ffe0ff */
[----:B------:R-:W-:Y:S01]  /*29120*/  VIADD R3, R5, 0x4f ;  /* 0x0000004f05037836 */ /* 0x000fe20000000000 */
[----:B------:R2:W-:Y:S03]  /*29130*/  STL [R1+0xc], R5 ;  /* 0x00000c0501007387 */ /* 0x0005e60000100800 */
[----:B------:R-:W-:-:S05]  /*29140*/  IMAD.HI R3, R3, 0x66666667, RZ ;  /* 0x6666666703037827 */ /* 0x000fca00078e02ff */
[----:B------:R-:W-:-:S04]  /*29150*/  SHF.R.U32.HI R2, RZ, 0x1f, R3 ;  /* 0x0000001fff027819 */ /* 0x000fc80000011603 */
[----:B------:R-:W-:Y:S02]  /*29160*/  LEA.HI.SX32 R3, R3, R2, 0x1b ;  /* 0x0000000203037211 */ /* 0x000fe400078fdaff */
[----:B------:R-:W-:-:S05]  /*29170*/  IADD3 R2, R5, 0x50, -R10 ;  /* 0x0000005005027810 */ /* 0x000fca0007ffe80a */
[----:B------:R-:W-:-:S04]  /*29180*/  IMAD.IADD R4, R2, 0x1, R4 ;  /* 0x0000000102047824 */ /* 0x000fc800078e0204 */
[----:B------:R-:W-:-:S05]  /*29190*/  IMAD.HI R4, R4, 0x66666667, RZ ;  /* 0x6666666704047827 */ /* 0x000fca00078e02ff */
[----:B--2---:R-:W-:-:S04]  /*291a0*/  SHF.R.U32.HI R5, RZ, 0x1f, R4 ;  /* 0x0000001fff057819 */ /* 0x004fc80000011604 */
[----:B------:R-:W-:-:S04]  /*291b0*/  LEA.HI.SX32 R5, R4, R5, 0x1b ;  /* 0x0000000504057211 */ /* 0x000fc800078fdaff */
[----:B------:R-:W-:-:S05]  /*291c0*/  VIMNMX R4, R3, R5, PT ;  /* 0x0000000503047248 */ /* 0x000fca0003fe0100 */
[----:B------:R-:W-:Y:S01]  /*291d0*/  IMAD R4, R4, 0x50, -R7 ;  /* 0x0000005004047824 */ /* 0x000fe200078e0a07 */
[----:B------:R-:W-:-:S04]  /*291e0*/  IADD3 R7, -R7, RZ, RZ ;  /* 0x000000ff07077210 */ /* 0x000fc80007ffe1ff */
[----:B------:R-:W-:Y:S02]  /*291f0*/  VIMNMX R4, R4, R6, PT ;  /* 0x0000000604047248 */ /* 0x000fe40003fe0100 */
[----:B------:R-:W-:-:S04]  /*29200*/  VIMNMX R7, RZ, R7, !PT ;  /* 0x00000007ff077248 */ /* 0x000fc80007fe0100 */
        /* <DEDUP_REMOVED lines=14> */
[----:B------:R-:W2:Y:S02]  /*292f0*/  S2R R7, SR_TID.X ;  /* 0x0000000000077919 */ /* 0x000ea40000002100 */
[----:B--2---:R-:W-:-:S04]  /*29300*/  SHF.R.U32.HI R7, RZ, 0x5, R7 ;  /* 0x00000005ff077819 */ /* 0x004fc80000011607 */
[----:B------:R-:W-:-:S05]  /*29310*/  LOP3.LUT R7, R7, 0x3, RZ, 0xc0, !PT ;  /* 0x0000000307077812 */ /* 0x000fca00078ec0ff */
[----:B------:R2:W3:Y:S02]  /*29320*/  SHFL.IDX PT, R14, R7, RZ, 0x1f ;  /* 0x00001fff070e7589 */ /* 0x0004e400000e0000 */
.L_x_3178:
[----:B---3--:R-:W-:Y:S02]  /*29330*/  ISETP.NE.AND P0, PT, R14, RZ, PT ;  /* 0x000000ff0e00720c */ /* 0x008fe40003f05270 */
[----:B------:R-:W-:-:S11]  /*29340*/  PLOP3.LUT P6, PT, PT, PT, PT, 0x8, 0x0 ;  /* 0x000000000000781c */ /* 0x000fd60003fce170 */
[----:B------:R-:W-:Y:S05]  /*29350*/  @P0 BRA `(.L_x_2972) ;  /* 0x00000000000c0947 */ /* 0x000fea0003800000 */
[----:B------:R-:W-:-:S03]  /*29360*/  UMOV UR4, 0xffffffff ;  /* 0xffffffff00047882 */ /* 0x000fc60000000000 */
[----:B------:R-:W-:Y:S05]  /*29370*/  BRA.DIV UR4, `(.L_x_2973) ;  /* 0x0000007e04707947 */ /* 0x000fea000b800000 */
[----:B------:R-:W-:-:S13]  /*29380*/  ELECT P6, URZ, PT ;  /* 0x00000000003f782f */ /* 0x000fda00038c0000 */
.L_x_2972:
[----:B--2---:R-:W2:Y:S01]  /*29390*/  LDL R7, [R1+0x30] ;  /* 0x0000300001077983 */ /* 0x004ea20000100800 */
[----:B------:R-:W-:Y:S01]  /*293a0*/  BSSY B1, `(.L_x_2974) ;  /* 0x0000008000017945 */ /* 0x000fe20003800000 */
[----:B--2---:R-:W-:-:S04]  /*293b0*/  IADD3 R7, R7, 0x1, RZ ;  /* 0x0000000107077810 */ /* 0x004fc80007ffe0ff */
[----:B0-----:R-:W-:-:S04]  /*293c0*/  LEA.HI R8, R7, R7, RZ, 0x1 ;  /* 0x0000000707087211 */ /* 0x001fc800078f08ff */
[----:B------:R-:W-:-:S05]  /*293d0*/  LOP3.LUT R8, R8, 0xfffffffe, RZ, 0xc0, !PT ;  /* 0xfffffffe08087812 */ /* 0x000fca00078ec0ff */
[----:B------:R-:W-:-:S05]  /*293e0*/  IMAD.IADD R7, R7, 0x1, -R8 ;  /* 0x0000000107077824 */ /* 0x000fca00078e0a08 */
[----:B------:R-:W-:-:S04]  /*293f0*/  SHF.L.U32 R7, R7, 0x1f, RZ ;  /* 0x0000001f07077819 */ /* 0x000fc800000006ff */
[----:B------:R-:W0:Y:S02]  /*29400*/  SYNCS.PHASECHK.TRANS64.TRYWAIT P0, [R22+URZ+0x38820], R7 ;  /* 0x03882007160075a7 */ /* 0x000e24000800017f */
[----:B0-----:R-:W-:Y:S05]  /*29410*/  @!P0 BRA `(.L_x_2975) ;  /* 0x0000007c00688947 */ /* 0x001fea0003800000 */
.L_x_3181:
[----:B------:R-:W-:Y:S05]  /*29420*/  BSYNC B1 ;  /* 0x0000000000017941 */ /* 0x000fea0003800000 */
.L_x_2974:
[----:B------:R-:W-:Y:S04]  /*29430*/  BSSY B1, `(.L_x_2976) ;  /* 0x00000aa000017945 */ /* 0x000fe80003800000 */
[----:B------:R-:W-:Y:S05]  /*29440*/  @!P6 BRA `(.L_x_2977) ;  /* 0x0000000800a0e947 */ /* 0x000fea0003800000 */
[----:B------:R-:W-:Y:S01]  /*29450*/  IMAD R11, R28, 0x8, R22 ;  /* 0x000000081c0b7824 */ /* 0x000fe200078e0216 */
[----:B-1----:R-:W-:Y:S01]  /*29460*/  SHF.L.U32 R10, R30, 0x1f, RZ ;  /* 0x0000001f1e0a7819 */ /* 0x002fe200000006ff */
[----:B------:R-:W1:Y:S01]  /*29470*/  S2R R8, SR_TID.X ;  /* 0x0000000000087919 */ /* 0x000e620000002100 */
[----:B------:R-:W-:Y:S02]  /*29480*/  BSSY B2, `(.L_x_2978) ;  /* 0x0000005000027945 */ /* 0x000fe40003800000 */
[----:B------:R-:W2:Y:S01]  /*29490*/  SYNCS.PHASECHK.TRANS64.TRYWAIT P0, [R11+URZ+0x388a0], R10 ;  /* 0x0388a00a0b0075a7 */ /* 0x000ea2000800017f */
[----:B-1----:R-:W-:-:S04]  /*294a0*/  LOP3.LUT R8, R8, 0x7f, RZ, 0xc0, !PT ;  /* 0x0000007f08087812 */ /* 0x002fc800078ec0ff */
[----:B------:R-:W-:Y:S01]  /*294b0*/  ISETP.NE.AND P1, PT, R8, RZ, PT ;  /* 0x000000ff0800720c */ /* 0x000fe20003f25270 */
[----:B--2---:R-:W-:-:S12]  /*294c0*/  @!P0 BRA `(.L_x_2979) ;  /* 0x0000007c00508947 */ /* 0x004fd80003800000 */
.L_x_3182:
[----:B------:R-:W-:Y:S05]  /*294d0*/  BSYNC B2 ;  /* 0x0000000000027941 */ /* 0x000fea0003800000 */
.L_x_2978:
        /* <DEDUP_REMOVED lines=9> */
.L_x_2981:
[----:B------:R-:W-:Y:S05]  /*29570*/  BSYNC B2 ;  /* 0x0000000000027941 */ /* 0x000fea0003800000 */
.L_x_2980:
        /* <DEDUP_REMOVED lines=12> */
.L_x_2982:
        /* <DEDUP_REMOVED lines=16> */
.L_x_2983:
        /* <DEDUP_REMOVED lines=16> */
.L_x_2984:
        /* <DEDUP_REMOVED lines=16> */
.L_x_2985:
        /* <DEDUP_REMOVED lines=13> */
.L_x_3183:
[----:B------:R-:W-:Y:S05]  /*29a10*/  BSYNC B2 ;  /* 0x0000000000027941 */ /* 0x000fea0003800000 */
.L_x_2986:
        /* <DEDUP_REMOVED lines=11> */
.L_x_2989:
[----:B------:R-:W-:Y:S05]  /*29ad0*/  BSYNC B2 ;  /* 0x0000000000027941 */ /* 0x000fea0003800000 */
.L_x_2988:
        /* <DEDUP_REMOVED lines=8> */
.L_x_2990:
        /* <DEDUP_REMOVED lines=15> */
.L_x_2991:
        /* <DEDUP_REMOVED lines=15> */
.L_x_2992:
        /* <DEDUP_REMOVED lines=15> */
.L_x_2993:
        /* <DEDUP_REMOVED lines=10> */
.L_x_2977:
[----:B------:R-:W-:Y:S05]  /*29ed0*/  BSYNC B1 ;  /* 0x0000000000017941 */ /* 0x000fea0003800000 */
.L_x_2976:
        /* <DEDUP_REMOVED lines=9> */
.L_x_3012:
[----:B------:R-:W-:Y:S05]  /*29f70*/  YIELD ;  /* 0x0000000000007946 */ /* 0x000fea0003800000 */
[----:B------:R-:W-:Y:S04]  /*29f80*/  BSSY B1, `(.L_x_2994) ;  /* 0x00000a9000017945 */ /* 0x000fe80003800000 */
[----:B------:R-:W-:Y:S05]  /*29f90*/  @!P6 BRA `(.L_x_2995) ;  /* 0x00000008009ce947 */ /* 0x000fea0003800000 */
[----:B-1----:R-:W-:Y:S01]  /*29fa0*/  LEA R10, R28, R22, 0x3 ;  /* 0x000000161c0a7211 */ /* 0x002fe200078e18ff */
[----:B------:R-:W1:Y:S01]  /*29fb0*/  S2R R5, SR_TID.X ;  /* 0x0000000000057919 */ /* 0x000e620000002100 */
[----:B------:R-:W-:Y:S01]  /*29fc0*/  SHF.L.U32 R9, R30, 0x1f, RZ ;  /* 0x0000001f1e097819 */ /* 0x000fe200000006ff */
[----:B------:R-:W-:Y:S03]  /*29fd0*/  BSSY B2, `(.L_x_2996) ;  /* 0x0000005000027945 */ /* 0x000fe60003800000 */
[----:B------:R-:W2:Y:S01]  /*29fe0*/  SYNCS.PHASECHK.TRANS64.TRYWAIT P1, [R10+URZ+0x388a0], R9 ;  /* 0x0388a0090a0075a7 */ /* 0x000ea2000802017f */
[----:B-1----:R-:W-:-:S04]  /*29ff0*/  LOP3.LUT R5, R5, 0x7f, RZ, 0xc0, !PT ;  /* 0x0000007f05057812 */ /* 0x002fc800078ec0ff */
[----:B------:R-:W-:Y:S01]  /*2a000*/  ISETP.NE.AND P2, PT, R5, RZ, PT ;  /* 0x000000ff0500720c */ /* 0x000fe20003f45270 */
[----:B--2---:R-:W-:-:S12]  /*2a010*/  @!P1 BRA `(.L_x_2997) ;  /* 0x0000007000a49947 */ /* 0x004fd80003800000 */
.L_x_3184:
[----:B------:R-:W-:Y:S05]  /*2a020*/  BSYNC B2 ;  /* 0x0000000000027941 */ /* 0x000fea0003800000 */
.L_x_2996:
        /* <DEDUP_REMOVED lines=9> */
.L_x_2999:
[----:B------:R-:W-:Y:S05]  /*2a0c0*/  BSYNC B2 ;  /* 0x0000000000027941 */ /* 0x000fea0003800000 */
.L_x_2998:
        /* <DEDUP_REMOVED lines=11> */
.L_x_3000:
        /* <DEDUP_REMOVED lines=16> */
.L_x_3001:
        /* <DEDUP_REMOVED lines=16> */
.L_x_3002:
        /* <DEDUP_REMOVED lines=16> */
.L_x_3003:
        /* <DEDUP_REMOVED lines=13> */
.L_x_3185:
[----:B------:R-:W-:Y:S05]  /*2a550*/  BSYNC B2 ;  /* 0x0000000000027941 */ /* 0x000fea0003800000 */
.L_x_3004:
        /* <DEDUP_REMOVED lines=11> */
.L_x_3007:
[----:B------:R-:W-:Y:S05]  /*2a610*/  BSYNC B2 ;  /* 0x0000000000027941 */ /* 0x000fea0003800000 */
.L_x_3006:
        /* <DEDUP_REMOVED lines=8> */
.L_x_3008:
        /* <DEDUP_REMOVED lines=15> */
.L_x_3009:
        /* <DEDUP_REMOVED lines=15> */
.L_x_3010:
        /* <DEDUP_REMOVED lines=15> */
.L_x_3011:
        /* <DEDUP_REMOVED lines=10> */
.L_x_2995:
[----:B------:R-:W-:Y:S05]  /*2aa10*/  BSYNC B1 ;  /* 0x0000000000017941 */ /* 0x000fea0003800000 */
.L_x_2994:
        /* <DEDUP_REMOVED lines=8> */
.L_x_2970:
[----:B------:R-:W-:Y:S05]  /*2aaa0*/  BSYNC B0 ;  /* 0x0000000000007941 */ /* 0x000fea0003800000 */
.L_x_2969:
[----:B------:R-:W2:Y:S01]  /*2aab0*/  LDC R0, c[0x0][0x448] ;  /* 0x00011200ff007b82 */ /* 0x000ea20000000800 */
[----:B------:R-:W-:Y:S01]  /*2aac0*/  LEA R4, R17, 0x7f, 0x7 ;  /* 0x0000007f11047811 */ /* 0x000fe200078e38ff */
[----:B------:R-:W-:Y:S05]  /*2aad0*/  @!P0 WARPSYNC.ALL ;  /* 0x0000000000008948 */ /* 0x000fea0003800000 */
[----:B------:R-:W-:Y:S01]  /*2aae0*/  BSSY B7, `(.L_x_3013) ;  /* 0x0000393000077945 */ /* 0x000fe20003800000 */
[----:B------:R-:W-:Y:S01]  /*2aaf0*/  @!P0 BAR.SYNC.DEFER_BLOCKING 0xc, 0x180 ;  /* 0x0306000000008b1d */ /* 0x000fe20000010000 */
[----:B--2---:R-:W-:-:S13]  /*2ab00*/  ISETP.NE.AND P1, PT, R0, 0x1, PT ;  /* 0x000000010000780c */ /* 0x004fda0003f25270 */
[----:B0-----:R-:W0:Y:S08]  /*2ab10*/  @P1 LDC R7, c[0x0][0x44c] ;  /* 0x00011300ff071b82 */ /* 0x001e300000000800 */
[----:B------:R-:W2:Y:S01]  /*2ab20*/  @P1 LDC R5, c[0x0][0x450] ;  /* 0x00011400ff051b82 */ /* 0x000ea20000000800 */
[----:B0-----:R-:W-:-:S05]  /*2ab30*/  @P1 IMAD.HI.U32 R0, R4, R7, RZ ;  /* 0x0000000704001227 */ /* 0x001fca00078e00ff */
[----:B--2---:R-:W-:-:S04]  /*2ab40*/  @P1 SHF.R.U32.HI R4, RZ, R5, R0 ;  /* 0x00000005ff041219 */ /* 0x004fc80000011600 */
[----:B------:R-:W-:-:S05]  /*2ab50*/  IADD3 R4, R2, R4, RZ ;  /* 0x0000000402047210 */ /* 0x000fca0007ffe0ff */
[----:B------:R-:W-:-:S05]  /*2ab60*/  IMAD.HI R4, R4, 0x66666667, RZ ;  /* 0x6666666704047827 */ /* 0x000fca00078e02ff */
[----:B------:R-:W-:-:S04]  /*2ab70*/  SHF.R.U32.HI R5, RZ, 0x1f, R4 ;  /* 0x0000001fff057819 */ /* 0x000fc80000011604 */
        /* <DEDUP_REMOVED lines=11> */
[----:B------:R-:W2:Y:S01]  /*2ac30*/  LDC.64 R2, c[0x0][0xc60] ;  /* 0x00031800ff027b82 */ /* 0x000ea20000000a00 */
[----:B------:R-:W0:Y:S02]  /*2ac40*/  FLO.U32 R0, UR4 ;  /* 0x0000000400007d00 */ /* 0x000e2400080e0000 */
[----:B0-----:R-:W-:-:S06]  /*2ac50*/  ISETP.EQ.U32.AND P0, PT, R0, R5, PT ;  /* 0x000000050000720c */ /* 0x001fcc0003f02070 */
[----:B------:R-:W2:Y:S07]  /*2ac60*/  POPC R5, UR4 ;  /* 0x0000000400057d09 */ /* 0x000eae0008000000 */
[----:B--2---:R-:W2:Y:S01]  /*2ac70*/  @P0 ATOMG.E.ADD.STRONG.GPU PT, R3, desc[UR60][R2.64], R5 ;  /* 0x00000005020309a8 */ /* 0x004ea200081ee1fc */
[----:B------:R-:W0:Y:S02]  /*2ac80*/  S2R R4, SR_LTMASK ;  /* 0x0000000000047919 */ /* 0x000e240000003900 */
[----:B0-----:R-:W-:-:S04]  /*2ac90*/  LOP3.LUT R4, R4, UR4, RZ, 0xc0, !PT ;  /* 0x0000000404047c12 */ /* 0x001fc8000f8ec0ff */
[----:B------:R-:W0:Y:S01]  /*2aca0*/  POPC R7, R4 ;  /* 0x0000000400077309 */ /* 0x000e220000000000 */
[----:B--2---:R-:W0:Y:S02]  /*2acb0*/  SHFL.IDX PT, R0, R3, R0, 0x1f ;  /* 0x00001f0003007589 */ /* 0x004e2400000e0000 */
[----:B0-----:R-:W-:Y:S01]  /*2acc0*/  IADD3 R16, R0, UR38, R7 ;  /* 0x0000002600107c10 */ /* 0x001fe2000fffe007 */
[----:B------:R-:W-:Y:S06]  /*2acd0*/  BRA `(.L_x_3015) ;  /* 0x0000003400cc7947 */ /* 0x000fec0003800000 */
.L_x_3014:
        /* <DEDUP_REMOVED lines=12> */
[----:B-1----:R-:W-:Y:S01]  /*2ada0*/  MOV R10, UR4 ;  /* 0x00000004000a7c02 */ /* 0x002fe20008000f00 */
[----:B------:R-:W-:Y:S01]  /*2adb0*/  IMAD.U32 R7, RZ, RZ, UR9 ;  /* 0x00000009ff077e24 */ /* 0x000fe2000f8e00ff */
[----:B------:R-:W-:Y:S01]  /*2adc0*/  MOV R12, 0x1 ;  /* 0x00000001000c7802 */ /* 0x000fe20000000f00 */
[----:B------:R-:W-:-:S02]  /*2add0*/  IMAD.U32 R11, RZ, RZ, UR5 ;  /* 0x00000005ff0b7e24 */ /* 0x000fc4000f8e00ff */
[----:B------:R-:W-:Y:S02]  /*2ade0*/  IMAD.MOV.U32 R8, RZ, RZ, 0x70 ;  /* 0x00000070ff087424 */ /* 0x000fe400078e00ff */
[----:B------:R-:W-:-:S07]  /*2adf0*/  IMAD.MOV.U32 R13, RZ, RZ, RZ ;  /* 0x000000ffff0d7224 */ /* 0x000fce00078e00ff */
[----:B------:R-:W-:-:S07]  /*2ae00*/  LEPC R20, `(.L_x_3017) ;  /* 0x000000001014794e */ /* 0x000fce0000000000 */
[----:B0-----:R-:W-:Y:S05]  /*2ae10*/  CALL.ABS.NOINC R2 ;  /* 0x0000000002007343 */ /* 0x001fea0003c00000 */
.L_x_3017:
[----:B------:R-:W-:Y:S05]  /*2ae20*/  BSYNC B6 ;  /* 0x0000000000067941 */ /* 0x000fea0003800000 */
.L_x_3016:
        /* <DEDUP_REMOVED lines=9> */
[----:B------:R-:W-:Y:S01]  /*2aec0*/  MOV R4, UR6 ;  /* 0x0000000600047c02 */ /* 0x000fe20008000f00 */
[----:B------:R-:W-:Y:S01]  /*2aed0*/  IMAD.U32 R5, RZ, RZ, UR7 ;  /* 0x00000007ff057e24 */ /* 0x000fe2000f8e00ff */
[----:B------:R-:W-:Y:S01]  /*2aee0*/  MOV R7, UR9 ;  /* 0x0000000900077c02 */ /* 0x000fe20008000f00 */
[----:B------:R-:W-:Y:S01]  /*2aef0*/  IMAD.U32 R6, RZ, RZ, UR8 ;  /* 0x00000008ff067e24 */ /* 0x000fe2000f8e00ff */
[----:B------:R-:W-:Y:S01]  /*2af00*/  MOV R8, 0x70 ;  /* 0x0000007000087802 */ /* 0x000fe20000000f00 */
[----:B-1----:R-:W-:-:S02]  /*2af10*/  IMAD.U32 R10, RZ, RZ, UR4 ;  /* 0x00000004ff0a7e24 */ /* 0x002fc4000f8e00ff */
[----:B------:R-:W-:Y:S02]  /*2af20*/  IMAD.U32 R11, RZ, RZ, UR5 ;  /* 0x00000005ff0b7e24 */ /* 0x000fe4000f8e00ff */
[----:B------:R-:W-:Y:S02]  /*2af30*/  IMAD.MOV.U32 R12, RZ, RZ, 0x1 ;  /* 0x00000001ff0c7424 */ /* 0x000fe400078e00ff */
[----:B0-----:R-:W-:-:S07]  /*2af40*/  IMAD.MOV.U32 R13, RZ, RZ, RZ ;  /* 0x000000ffff0d7224 */ /* 0x001fce00078e00ff */
[----:B------:R-:W-:-:S07]  /*2af50*/  LEPC R20, `(.L_x_3020) ;  /* 0x000000001014794e */ /* 0x000fce0000000000 */
[----:B--2---:R-:W-:Y:S05]  /*2af60*/  CALL.ABS.NOINC R2 ;  /* 0x0000000002007343 */ /* 0x004fea0003c00000 */
.L_x_3020:
[----:B------:R0:W1:Y:S01]  /*2af70*/  LDC.64 R2, c[0x4][R26] ;  /* 0x010000001a027b82 */ /* 0x0000620000000a00 */
[----:B------:R-:W-:Y:S01]  /*2af80*/  ULDC.64 UR4, c[0x4][0x138] ;  /* 0x01004e0000047ab9 */ /* 0x000fe20000000a00 */
[----:B------:R-:W-:Y:S01]  /*2af90*/  ULDC.64 UR6, c[0x4][0x140] ;  /* 0x0100500000067ab9 */ /* 0x000fe20000000a00 */
[----:B------:R-:W-:Y:S01]  /*2afa0*/  ULDC.64 UR8, c[0x4][0xa8] ;  /* 0x01002a0000087ab9 */ /* 0x000fe20000000a00 */
[----:B------:R-:W-:Y:S01]  /*2afb0*/  MOV R4, UR4 ;  /* 0x0000000400047c02 */ /* 0x000fe20008000f00 */
[----:B------:R-:W-:Y:S01]  /*2afc0*/  IMAD.U32 R5, RZ, RZ, UR5 ;  /* 0x00000005ff057e24 */ /* 0x000fe2000f8e00ff */
[----:B------:R-:W-:Y:S01]  /*2afd0*/  MOV R7, UR7 ;  /* 0x0000000700077c02 */ /* 0x000fe20008000f00 */
[----:B------:R-:W-:Y:S01]  /*2afe0*/  IMAD.U32 R6, RZ, RZ, UR6 ;  /* 0x00000006ff067e24 */ /* 0x000fe2000f8e00ff */
[----:B------:R-:W-:Y:S01]  /*2aff0*/  MOV R8, 0x70 ;  /* 0x0000007000087802 */ /* 0x000fe20000000f00 */
[----:B------:R-:W-:Y:S02]  /*2b000*/  IMAD.U32 R10, RZ, RZ, UR8 ;  /* 0x00000008ff0a7e24 */ /* 0x000fe4000f8e00ff */
[----:B------:R-:W-:-:S02]  /*2b010*/  IMAD.U32 R11, RZ, RZ, UR9 ;  /* 0x00000009ff0b7e24 */ /* 0x000fc4000f8e00ff */
[----:B------:R-:W-:Y:S02]  /*2b020*/  IMAD.MOV.U32 R12, RZ, RZ, 0x1 ;  /* 0x00000001ff0c7424 */ /* 0x000fe400078e00ff */
[----:B0-----:R-:W-:-:S07]  /*2b030*/  IMAD.MOV.U32 R13, RZ, RZ, RZ ;  /* 0x000000ffff0d7224 */ /* 0x001fce00078e00ff */
[----:B------:R-:W-:-:S07]  /*2b040*/  LEPC R20, `(.L_x_3019) ;  /* 0x000000001014794e */ /* 0x000fce0000000000 */
[----:B-1----:R-:W-:Y:S05]  /*2b050*/  CALL.ABS.NOINC R2 ;  /* 0x0000000002007343 */ /* 0x002fea0003c00000 */
.L_x_3019:
[----:B------:R-:W-:Y:S05]  /*2b060*/  BSYNC B6 ;  /* 0x0000000000067941 */ /* 0x000fea0003800000 */
.L_x_3018:
[----:B------:R-:W2:Y:S01]  /*2b070*/  LDL R21, [R1+0xc] ;  /* 0x00000c0001157983 */ /* 0x000ea20000100800 */
[----:B------:R-:W-:Y:S01]  /*2b080*/  ULDC.64 UR4, c[0x0][0x9f8] ;  /* 0x00027e0000047ab9 */ /* 0x000fe20000000a00 */
[----:B------:R-:W0:Y:S01]  /*2b090*/  LDC R0, c[0x0][0x430] ;  /* 0x00010c00ff007b82 */ /* 0x000e220000000800 */
[----:B------:R-:W-:Y:S01]  /*2b0a0*/  ISETP.NE.U32.AND P0, PT, RZ, UR4, PT ;  /* 0x00000004ff007c0c */ /* 0x000fe2000bf05070 */
[----:B------:R-:W3:Y:S03]  /*2b0b0*/  LDL R2, [R1+0x10] ;  /* 0x0000100001027983 */ /* 0x000ee60000100800 */
[----:B------:R-:W-:Y:S01]  /*2b0c0*/  ISETP.NE.AND.EX P0, PT, RZ, UR5, PT, P0 ;  /* 0x00000005ff007c0c */ /* 0x000fe2000bf05300 */
[----:B------:R-:W4:-:S12]  /*2b0d0*/  S2R R20, SR_TID.X ;  /* 0x0000000000147919 */ /* 0x000f180000002100 */
[----:B------:R-:W-:Y:S01]  /*2b0e0*/  @P0 IADD3 R24, P1, R24, UR4, RZ ;  /* 0x0000000418180c10 */ /* 0x000fe2000ff3e0ff */
[----:B------:R-:W-:-:S03]  /*2b0f0*/  ULDC UR4, c[0x0][0x2f4] ;  /* 0x0000bd0000047ab9 */ /* 0x000fc60000000800 */
[----:B------:R-:W-:-:S05]  /*2b100*/  @P0 IADD3.X R25, R25, UR5, RZ, P1, !PT ;  /* 0x0000000519190c10 */ /* 0x000fca0008ffe4ff */
[----:B------:R-:W3:Y:S01]  /*2b110*/  @P0 LDG.E R33, desc[UR60][R24.64] ;  /* 0x0000003c18210981 */ /* 0x000ee2000c1e1900 */
[----:B----4-:R-:W-:-:S04]  /*2b120*/  LOP3.LUT R20, R20, 0x7f, RZ, 0xc0, !PT ;  /* 0x0000007f14147812 */ /* 0x010fc800078ec0ff */
[----:B------:R-:W-:Y:S02]  /*2b130*/  SHF.R.U32.HI R26, RZ, 0x3, R20 ;  /* 0x00000003ff1a7819 */ /* 0x000fe40000011614 */
[----:B------:R-:W4:Y:S01]  /*2b140*/  S2R R20, SR_TID.X ;  /* 0x0000000000147919 */ /* 0x000f220000002100 */
[----:B0-----:R-:W-:-:S13]  /*2b150*/  ISETP.NE.AND P1, PT, R0, 0x1, PT ;  /* 0x000000010000780c */ /* 0x001fda0003f25270 */
[----:B------:R-:W0:Y:S08]  /*2b160*/  @P1 LDC R7, c[0x0][0x434] ;  /* 0x00010d00ff071b82 */ /* 0x000e300000000800 */
[----:B------:R-:W1:Y:S01]  /*2b170*/  @P1 LDC R5, c[0x0][0x438] ;  /* 0x00010e00ff051b82 */ /* 0x000e620000000800 */
[----:B----4-:R-:W-:-:S04]  /*2b180*/  SHF.L.U32 R20, R20, 0x4, RZ ;  /* 0x0000000414147819 */ /* 0x010fc800000006ff */
[----:B------:R-:W-:Y:S01]  /*2b190*/  LOP3.LUT R20, R26, 0x70, R20, 0xf8, !PT ;  /* 0x000000701a147812 */ /* 0x000fe200078ef814 */
[----:B------:R-:W-:-:S04]  /*2b1a0*/  VIADD R26, R32, 0xffffffff ;  /* 0xffffffff201a7836 */ /* 0x000fc80000000000 */
[----:B------:R-:W-:Y:S01]  /*2b1b0*/  IMAD R6, R26, 0x50, R20 ;  /* 0x000000501a067824 */ /* 0x000fe200078e0214 */
[----:B------:R-:W-:Y:S02]  /*2b1c0*/  LOP3.LUT R23, R23, 0xfffffffe, RZ, 0xc0, !PT ;  /* 0xfffffffe17177812 */ /* 0x000fe400078ec0ff */
[----:B------:R-:W-:Y:S01]  /*2b1d0*/  LOP3.LUT R9, R36, 0x80, RZ, 0xfc, !PT ;  /* 0x0000008024097812 */ /* 0x000fe200078efcff */
[----:B------:R-:W-:Y:S01]  /*2b1e0*/  UMOV UR5, 0xffffffff ;  /* 0xffffffff00057882 */ /* 0x000fe20000000000 */
[----:B--2---:R-:W-:-:S04]  /*2b1f0*/  ISETP.GE.AND P0, PT, R6, R21, PT ;  /* 0x000000150600720c */ /* 0x004fc80003f06270 */
[----:B------:R-:W-:Y:S01]  /*2b200*/  ISETP.GT.U32.OR P0, PT, R20, 0x4f, P0 ;  /* 0x0000004f1400780c */ /* 0x000fe20000704470 */
[----:B---3--:R-:W-:-:S04]  /*2b210*/  IMAD.IADD R6, R6, 0x1, R2 ;  /* 0x0000000106067824 */ /* 0x008fc800078e0202 */
[----:B0-----:R-:W-:-:S08]  /*2b220*/  @P1 IMAD.HI.U32 R7, R6, R7, RZ ;  /* 0x0000000706071227 */ /* 0x001fd000078e00ff */
[----:B------:R-:W0:Y:S01]  /*2b230*/  @!P0 LDC.64 R2, c[0x0][0x428] ;  /* 0x00010a00ff028b82 */ /* 0x000e220000000a00 */
[----:B------:R-:W-:Y:S02]  /*2b240*/  MOV R4, R6 ;  /* 0x0000000600047202 */ /* 0x000fe40000000f00 */
[----:B-1----:R-:W-:-:S05]  /*2b250*/  @P1 SHF.R.U32.HI R4, RZ, R5, R7 ;  /* 0x00000005ff041219 */ /* 0x002fca0000011607 */
[----:B------:R-:W-:Y:S01]  /*2b260*/  IMAD.MOV R5, RZ, RZ, -R4 ;  /* 0x000000ffff057224 */ /* 0x000fe200078e0a04 */
[----:B------:R-:W-:-:S03]  /*2b270*/  SHF.R.S32.HI R8, RZ, 0x1f, R33 ;  /* 0x0000001fff087819 */ /* 0x000fc60000011421 */
[----:B------:R-:W-:Y:S01]  /*2b280*/  IMAD R0, R0, R5, R6 ;  /* 0x0000000500007224 */ /* 0x000fe200078e0206 */
[--C-:B------:R-:W-:Y:S01]  /*2b290*/  @!P0 SHF.R.S32.HI R5, RZ, 0x1f, R4.reuse ;  /* 0x0000001fff058819 */ /* 0x100fe20000011404 */
[-C--:B0-----:R-:W-:Y:S02]  /*2b2a0*/  @!P0 IMAD R6, R8, R2.reuse, RZ ;  /* 0x0000000208068224 */ /* 0x081fe400078e02ff */
[----:B------:R-:W-:-:S04]  /*2b2b0*/  @!P0 IMAD.WIDE.U32 R4, R33, R2, R4 ;  /* 0x0000000221048225 */ /* 0x000fc800078e0004 */
[----:B------:R-:W-:Y:S02]  /*2b2c0*/  @!P0 IMAD R6, R33, R3, R6 ;  /* 0x0000000321068224 */ /* 0x000fe400078e0206 */
[----:B------:R-:W0:Y:S02]  /*2b2d0*/  @!P0 LDC.64 R2, c[0x0][0x418] ;  /* 0x00010600ff028b82 */ /* 0x000e240000000a00 */
[----:B------:R-:W-:Y:S02]  /*2b2e0*/  @!P0 IMAD.IADD R6, R5, 0x1, R6 ;  /* 0x0000000105068824 */ /* 0x000fe400078e0206 */
[----:B------:R-:W-:Y:S01]  /*2b2f0*/  IMAD.U32 R5, RZ, RZ, UR39 ;  /* 0x00000027ff057e24 */ /* 0x000fe2000f8e00ff */
[----:B0-----:R-:W-:-:S04]  /*2b300*/  @!P0 LEA R2, P1, R4, R2, 0x2 ;  /* 0x0000000204028211 */ /* 0x001fc800078210ff */
[----:B------:R-:W-:Y:S02]  /*2b310*/  @!P0 LEA.HI.X R3, R4, R3, R6, 0x2, P1 ;  /* 0x0000000304038211 */ /* 0x000fe400008f1406 */
[----:B------:R-:W-:-:S06]  /*2b320*/  MOV R4, RZ ;  /* 0x000000ff00047202 */ /* 0x000fcc0000000f00 */
        /* <DEDUP_REMOVED lines=22> */
.L_x_3188:
[----:B------:R-:W-:Y:S01]  /*2b490*/  SHF.R.S32.HI R32, RZ, 0x1f, R18 ;  /* 0x0000001fff207819 */ /* 0x000fe20000011412 */
[----:B------:R-:W-:Y:S06]  /*2b4a0*/  @!P2 BRA `(.L_x_3022) ;  /* 0x000000000004a947 */ /* 0x000fec0003800000 */
[----:B------:R-:W-:Y:S01]  /*2b4b0*/  BPT.TRAP 0x1 ;  /* 0x000000040000795c */ /* 0x000fe20000300000 */
.L_x_3022:
        /* <DEDUP_REMOVED lines=25> */
.L_x_3189:
[----:B------:R-:W-:Y:S05]  /*2b650*/  BSYNC B0 ;  /* 0x0000000000007941 */ /* 0x000fea0003800000 */
.L_x_3023:
        /* <DEDUP_REMOVED lines=8> */
[----:B------:R-:W-:Y:S02]  /*2b6e0*/  IADD3 R3, R3, R6, RZ ;  /* 0x0000000603037210 */ /* 0x000fe40007ffe0ff */
        /* <DEDUP_REMOVED lines=10> */
[----:B-1----:R-:W-:Y:S02]  /*2b790*/  LOP3.LUT R8, R8, 0x7f, RZ, 0xc0, !PT ;  /* 0x0000007f08087812 */ /* 0x002fe400078ec0ff */
[C---:B------:R-:W-:Y:S01]  /*2b7a0*/  LEA R0, P0, R2.reuse, UR4, 0x1 ;  /* 0x0000000402007c11 */ /* 0x040fe2000f8008ff */
[----:B------:R-:W-:Y:S01]  /*2b7b0*/  UMOV UR4, 0xffffffff ;  /* 0xffffffff00047882 */ /* 0x000fe20000000000 */
[----:B------:R-:W-:Y:S02]  /*2b7c0*/  SHF.R.U32.HI R8, RZ, 0x3, R8 ;  /* 0x00000003ff087819 */ /* 0x000fe40000011608 */
[----:B------:R-:W-:Y:S01]  /*2b7d0*/  LEA.HI.X R6, R2, UR5, R6, 0x1, P0 ;  /* 0x0000000502067c11 */ /* 0x000fe200080f0c06 */
[----:B--2---:R-:W-:-:S05]  /*2b7e0*/  IMAD R4, R26, -0x50, R9 ;  /* 0xffffffb01a047824 */ /* 0x004fca00078e0209 */
[----:B------:R-:W-:-:S04]  /*2b7f0*/  IADD3 R4, -R8, R4, RZ ;  /* 0x0000000408047210 */ /* 0x000fc80007ffe1ff */
        /* <DEDUP_REMOVED lines=50> */
.L_x_3201:
        /* <DEDUP_REMOVED lines=8> */
[----:B0-----:R-:W-:-:S04]  /*2bba0*/  LEA R2, P0, R36, R0, 0x1 ;  /* 0x0000000024027211 */ /* 0x001fc800078008ff */
[----:B--2---:R-:W-:-:S05]  /*2bbb0*/  IADD3.X R3, RZ, R8, RZ, P0, !PT ;  /* 0x00000008ff037210 */ /* 0x004fca00007fe4ff */
[----:B------:R-:W-:Y:S01]  /*2bbc0*/  @!PT LDS RZ, [RZ] ;  /* 0x00000000fffff984 */ /* 0x000fe20000000800 */
[----:B------:R-:W-:Y:S01]  /*2bbd0*/  @!PT LDS RZ, [RZ] ;  /* 0x00000000fffff984 */ /* 0x000fe20000000800 */
[----:B------:R-:W-:Y:S01]  /*2bbe0*/  @!PT LDS RZ, [RZ] ;  /* 0x00000000fffff984 */ /* 0x000fe20000000800 */
[----:B------:R1:W-:Y:S04]  /*2bbf0*/  LDGSTS.E.BYPASS.LTC128B.128 [R7+0x26400], desc[UR60][R2.64], !P4 ;  /* 0x2640000002077fae */ /* 0x0003e8000e101d7c */
[----:B------:R1:W-:Y:S04]  /*2bc00*/  LDGSTS.E.BYPASS.LTC128B.128 [R7+0x28c00], desc[UR60][R2.64+0x80], !P3 ;  /* 0x28c0008002077fae */ /* 0x0003e8000d901d7c */
[----:B------:R1:W-:Y:S04]  /*2bc10*/  LDGSTS.E.BYPASS.LTC128B.128 [R7+0x2b400], desc[UR60][R2.64+0x100], !P2 ;  /* 0x2b40010002077fae */ /* 0x0003e8000d101d7c */
[----:B------:R1:W-:Y:S02]  /*2bc20*/  LDGSTS.E.BYPASS.LTC128B.128 [R7+0x2dc00], desc[UR60][R2.64+0x180], !P1 ;  /* 0x2dc0018002077fae */ /* 0x0003e4000c901d7c */
.L_x_3027:
[----:B------:R-:W-:Y:S05]  /*2bc30*/  BSYNC B0 ;  /* 0x0000000000007941 */ /* 0x000fea0003800000 */
.L_x_3026:
[----:B------:R-:W-:Y:S01]  /*2bc40*/  NOP ;  /* 0x0000000000007918 */ /* 0x000fe20000000000 */
[----:B------:R-:W-:-:S13]  /*2bc50*/  PLOP3.LUT P0, PT, PT, PT, PT, 0x80, 0x0 ;  /* 0x000000000000781c */ /* 0x000fda0003f0f070 */
.L_x_3028:
        /* <DEDUP_REMOVED lines=10> */
.L_x_3029:
        /* <DEDUP_REMOVED lines=37> */
.L_x_3031:
[----:B------:R-:W-:Y:S05]  /*2bf50*/  BSYNC B6 ;  /* 0x0000000000067941 */ /* 0x000fea0003800000 */
.L_x_3030:
[----:B------:R-:W3:Y:S01]  /*2bf60*/  LDL.LU R20, [R1+0x24] ;  /* 0x0000240001147983 */ /* 0x000ee20000300800 */
[----:B------:R-:W-:Y:S01]  /*2bf70*/  ULDC.64 UR4, c[0x0][0x2d8] ;  /* 0x0000b60000047ab9 */ /* 0x000fe20000000a00 */
[----:B------:R-:W0:Y:S02]  /*2bf80*/  LDC R7, c[0x0][0x448] ;  /* 0x00011200ff077b82 */ /* 0x000e240000000800 */
[----:B------:R-:W4:Y:S01]  /*2bf90*/  LDL.LU.64 R2, [R1+0x28] ;  /* 0x0000280001027983 */ /* 0x000f220000300a00 */
[----:B------:R-:W-:-:S03]  /*2bfa0*/  IMAD R0, R32, UR4, RZ ;  /* 0x0000000420007c24 */ /* 0x000fc6000f8e02ff */
[----:B------:R1:W5:Y:S01]  /*2bfb0*/  LDL R9, [R1+0x1c] ;  /* 0x00001c0001097983 */ /* 0x0003620000100800 */
[----:B------:R-:W-:Y:S01]  /*2bfc0*/  IMAD R0, R18, UR5, R0 ;  /* 0x0000000512007c24 */ /* 0x000fe2000f8e0200 */
[----:B0-----:R-:W-:-:S13]  /*2bfd0*/  ISETP.NE.AND P0, PT, R7, 0x1, PT ;  /* 0x000000010700780c */ /* 0x001fda0003f05270 */
[----:B------:R-:W0:Y:S01]  /*2bfe0*/  @P0 LDC R6, c[0x0][0x44c] ;  /* 0x00011300ff060b82 */ /* 0x000e220000000800 */
[C---:B------:R-:W-:Y:S02]  /*2bff0*/  LOP3.LUT R11, R36.reuse, 0x40, RZ, 0xfc, !PT ;  /* 0x00000040240b7812 */ /* 0x040fe400078efcff */
[C---:B--2---:R-:W-:Y:S02]  /*2c000*/  LOP3.LUT R8, R36.reuse, 0x80, RZ, 0xfc, !PT ;  /* 0x0000008024087812 */ /* 0x044fe400078efcff */
[----:B------:R-:W-:Y:S01]  /*2c010*/  LOP3.LUT R10, R36, 0xc0, RZ, 0xfc, !PT ;  /* 0x000000c0240a7812 */ /* 0x000fe200078efcff */
[----:B----4-:R-:W-:Y:S02]  /*2c020*/  IMAD.MOV.U32 R3, RZ, RZ, R35 ;  /* 0x000000ffff037224 */ /* 0x010fe400078e0023 */
        /* <DEDUP_REMOVED lines=8> */
[----:B------:R-:W-:Y:S02]  /*2c0b0*/  IADD3 R3, R3, R0, RZ ;  /* 0x0000000003037210 */ /* 0x000fe40007ffe0ff */
[----:B------:R-:W3:Y:S01]  /*2c0c0*/  @P0 LDC R0, c[0x0][0x450] ;  /* 0x00011400ff000b82 */ /* 0x000ee20000000800 */
[----:B--2---:R-:W-:-:S04]  /*2c0d0*/  LOP3.LUT R20, R20, 0x7f, RZ, 0xc0, !PT ;  /* 0x0000007f14147812 */ /* 0x004fc800078ec0ff */
[----:B------:R-:W-:Y:S02]  /*2c0e0*/  SHF.R.U32.HI R21, RZ, 0x3, R20 ;  /* 0x00000003ff157819 */ /* 0x000fe40000011614 */
[----:B------:R-:W2:Y:S02]  /*2c0f0*/  S2R R20, SR_TID.X ;  /* 0x0000000000147919 */ /* 0x000ea40000002100 */
[----:B--2---:R-:W-:-:S05]  /*2c100*/  IMAD.SHL.U32 R20, R20, 0x10, RZ ;  /* 0x0000001014147824 */ /* 0x004fca00078e00ff */
[----:B------:R-:W-:-:S05]  /*2c110*/  LOP3.LUT R20, R21, 0x70, R20, 0xf8, !PT ;  /* 0x0000007015147812 */ /* 0x000fca00078ef814 */
[----:B------:R-:W-:-:S04]  /*2c120*/  IMAD R5, R17, 0x80, R20 ;  /* 0x0000008011057824 */ /* 0x000fc800078e0214 */
[----:B0-----:R-:W-:Y:S01]  /*2c130*/  @P0 IMAD.HI.U32 R6, R5, R6, RZ ;  /* 0x0000000605060227 */ /* 0x001fe200078e00ff */
[----:B------:R-:W-:-:S04]  /*2c140*/  MOV R4, R5 ;  /* 0x0000000500047202 */ /* 0x000fc80000000f00 */
[----:B---3--:R-:W-:Y:S01]  /*2c150*/  @P0 SHF.R.U32.HI R4, RZ, R0, R6 ;  /* 0x00000000ff040219 */ /* 0x008fe20000011606 */
        /* <DEDUP_REMOVED lines=15> */
[----:B------:R-:W-:Y:S01]  /*2c250*/  ULDC UR4, c[0x0][0x2b8] ;  /* 0x0000ae0000047ab9 */ /* 0x000fe20000000800 */
[----:B------:R-:W-:Y:S02]  /*2c260*/  IADD3 R0, R3, R5, RZ ;  /* 0x0000000503007210 */ /* 0x000fe40007ffe0ff */
[----:B0-----:R-:W-:Y:S02]  /*2c270*/  LOP3.LUT R20, R20, 0x7f, RZ, 0xc0, !PT ;  /* 0x0000007f14147812 */ /* 0x001fe400078ec0ff */
[----:B------:R-:W-:Y:S01]  /*2c280*/  LEA.HI.X R0, R2, UR5, R0, 0x1, P0 ;  /* 0x0000000502007c11 */ /* 0x000fe200080f0c00 */
[----:B------:R-:W-:Y:S01]  /*2c290*/  UMOV UR5, 0xffffffff ;  /* 0xffffffff00057882 */ /* 0x000fe20000000000 */
[----:B------:R-:W-:-:S02]  /*2c2a0*/  ISETP.GE.AND P4, PT, R36, UR4, PT ;  /* 0x0000000424007c0c */ /* 0x000fc4000bf86270 */
[----:B------:R-:W-:Y:S02]  /*2c2b0*/  ISETP.GE.AND P3, PT, R11, UR4, PT ;  /* 0x000000040b007c0c */ /* 0x000fe4000bf66270 */
[----:B------:R-:W-:Y:S02]  /*2c2c0*/  ISETP.GE.AND P2, PT, R8, UR4, PT ;  /* 0x0000000408007c0c */ /* 0x000fe4000bf46270 */
[----:B------:R-:W-:Y:S02]  /*2c2d0*/  ISETP.GE.AND P1, PT, R10, UR4, PT ;  /* 0x000000040a007c0c */ /* 0x000fe4000bf26270 */
[----:B------:R-:W-:Y:S01]  /*2c2e0*/  SHF.R.U32.HI R8, RZ, 0x3, R20 ;  /* 0x00000003ff087819 */ /* 0x000fe20000011614 */
[----:B-1----:R-:W-:Y:S10]  /*2c2f0*/  BRA.DIV UR5, `(.L_x_3032) ;  /* 0x0000005a052c7947 */ /* 0x002ff4000b800000 */
[----:B------:R-:W0:Y:S01]  /*2c300*/  SHFL.IDX PT, R3, R4, RZ, 0x181f ;  /* 0x00181fff04037589 */ /* 0x000e2200000e0000 */
[----:B-----5:R-:W-:Y:S02]  /*2c310*/  IMAD R5, R9, R7, RZ ;  /* 0x0000000709057224 */ /* 0x020fe400078e02ff */
[----:B------:R-:W-:Y:S01]  /*2c320*/  IMAD R17, R17, 0x80, R8 ;  /* 0x0000008011117824 */ /* 0x000fe200078e0208 */
        /* <DEDUP_REMOVED lines=28> */
[----:B------:R-:W-:Y:S01]  /*2c4f0*/  @!P0 IMAD.MOV.U32 R2, RZ, RZ, R6 ;  /* 0x000000ffff028224 */ /* 0x000fe200078e0006 */
[----:B------:R-:W-:-:S03]  /*2c500*/  IADD3 R6, R17, 0x30, RZ ;  /* 0x0000003011067810 */ /* 0x000fc60007ffe0ff */
        /* <DEDUP_REMOVED lines=47> */
[----:B------:R0:W1:Y:S01]  /*2c800*/  SHFL.IDX PT, R6, R0, 0x7, 0x181f ;  /* 0x00f81f0000067f89 */ /* 0x00006200000e0000 */
[----:B------:R-:W-:-:S05]  /*2c810*/  @!P0 MOV R3, R7 ;  /* 0x0000000700038202 */ /* 0x000fca0000000f00 */
[----:B------:R0:W-:Y:S04]  /*2c820*/  @!P0 LDGSTS.E.BYPASS.LTC128B.128 [R37+0x17400], desc[UR60][R2.64], !P4 ;  /* 0x1740000002258fae */ /* 0x0001e8000e101d7c */
[----:B------:R0:W-:Y:S04]  /*2c830*/  @!P0 LDGSTS.E.BYPASS.LTC128B.128 [R37+0x1b400], desc[UR60][R2.64+0x80], !P3 ;  /* 0x1b40008002258fae */ /* 0x0001e8000d901d7c */
[----:B------:R0:W-:Y:S04]  /*2c840*/  @!P0 LDGSTS.E.BYPASS.LTC128B.128 [R37+0x1f400], desc[UR60][R2.64+0x100], !P2 ;  /* 0x1f40010002258fae */ /* 0x0001e8000d101d7c */
[----:B------:R0:W-:Y:S02]  /*2c850*/  @!P0 LDGSTS.E.BYPASS.LTC128B.128 [R37+0x23400], desc[UR60][R2.64+0x180], !P1 ;  /* 0x2340018002258fae */ /* 0x0001e4000c901d7c */
.L_x_3218:
        /* <DEDUP_REMOVED lines=13> */
.L_x_3034:
[----:B------:R-:W-:Y:S05]  /*2c930*/  BSYNC B0 ;  /* 0x0000000000007941 */ /* 0x000fea0003800000 */
.L_x_3033:
[----:B------:R-:W-:Y:S01]  /*2c940*/  NOP ;  /* 0x0000000000007918 */ /* 0x000fe20000000000 */
[----:B------:R-:W-:-:S13]  /*2c950*/  PLOP3.LUT P0, PT, PT, PT, PT, 0x80, 0x0 ;  /* 0x000000000000781c */ /* 0x000fda0003f0f070 */
.L_x_3035:
        /* <DEDUP_REMOVED lines=18> */
.L_x_3219:
[----:B------:R-:W-:Y:S05]  /*2ca80*/  BSYNC B0 ;  /* 0x0000000000007941 */ /* 0x000fea0003800000 */
.L_x_3036:
[----:B------:R-:W2:Y:S01]  /*2ca90*/  LDL R0, [R1+0x20] ;  /* 0x0000200001007983 */ /* 0x000ea20000100800 */
[----:B------:R-:W-:Y:S01]  /*2caa0*/  BSSY B0, `(.L_x_3038) ;  /* 0x0000117000007945 */ /* 0x000fe20003800000 */
[----:B--2---:R-:W-:-:S13]  /*2cab0*/  ISETP.GE.AND P0, PT, R0, 0x2, PT ;  /* 0x000000020000780c */ /* 0x004fda0003f06270 */
[----:B------:R-:W-:Y:S05]  /*2cac0*/  @!P0 BRA `(.L_x_3039) ;  /* 0x0000001000508947 */ /* 0x000fea0003800000 */
[C---:B------:R-:W-:Y:S01]  /*2cad0*/  LOP3.LUT R5, R36.reuse, 0x40, RZ, 0xfc, !PT ;  /* 0x0000004024057812 */ /* 0x040fe200078efcff */
[----:B------:R-:W-:Y:S01]  /*2cae0*/  ULDC UR4, c[0x0][0x2f4] ;  /* 0x0000bd0000047ab9 */ /* 0x000fe20000000800 */
[----:B------:R-:W-:Y:S01]  /*2caf0*/  LOP3.LUT R4, R36, 0x80, RZ, 0xfc, !PT ;  /* 0x0000008024047812 */ /* 0x000fe200078efcff */
[----:B------:R-:W-:Y:S01]  /*2cb00*/  VIADD R0, R0, 0xfffffffe ;  /* 0xfffffffe00007836 */ /* 0x000fe20000000000 */
[C---:B------:R-:W-:Y:S01]  /*2cb10*/  LOP3.LUT R2, R36.reuse, 0xc0, RZ, 0xfc, !PT ;  /* 0x000000c024027812 */ /* 0x040fe200078efcff */
[----:B------:R-:W-:Y:S01]  /*2cb20*/  IMAD.MOV.U32 R17, RZ, RZ, R29 ;  /* 0x000000ffff117224 */ /* 0x000fe200078e001d */
[----:B------:R-:W-:Y:S01]  /*2cb30*/  MOV R7, R27 ;  /* 0x0000001b00077202 */ /* 0x000fe20000000f00 */
[----:B------:R-:W-:Y:S01]  /*2cb40*/  IMAD.MOV.U32 R31, RZ, RZ, R26 ;  /* 0x000000ffff1f7224 */ /* 0x000fe200078e001a */
[----:B------:R-:W-:Y:S02]  /*2cb50*/  ISETP.GE.AND P4, PT, R36, UR4, PT ;  /* 0x0000000424007c0c */ /* 0x000fe4000bf86270 */
[----:B------:R-:W-:-:S02]  /*2cb60*/  ISETP.GE.AND P3, PT, R5, UR4, PT ;  /* 0x0000000405007c0c */ /* 0x000fc4000bf66270 */
[----:B------:R-:W-:Y:S02]  /*2cb70*/  ISETP.GE.AND P2, PT, R4, UR4, PT ;  /* 0x0000000404007c0c */ /* 0x000fe4000bf46270 */
[----:B------:R-:W-:-:S13]  /*2cb80*/  ISETP.GE.AND P1, PT, R2, UR4, PT ;  /* 0x0000000402007c0c */ /* 0x000fda000bf26270 */
.L_x_3052:
[----:B------:R-:W1:Y:S01]  /*2cb90*/  LDL R5, [R1+0x10] ;  /* 0x0000100001057983 */ /* 0x000e620000100800 */
[----:B------:R-:W2:Y:S03]  /*2cba0*/  LDC R11, c[0x0][0x430] ;  /* 0x00010c00ff0b7b82 */ /* 0x000ea60000000800 */
[----:B------:R-:W3:Y:S01]  /*2cbb0*/  LDL R8, [R1+0x14] ;  /* 0x0000140001087983 */ /* 0x000ee20000100800 */
[----:B------:R-:W4:Y:S01]  /*2cbc0*/  S2R R2, SR_TID.X ;  /* 0x0000000000027919 */ /* 0x000f220000002100 */
[----:B------:R-:W4:Y:S01]  /*2cbd0*/  S2R R4, SR_TID.X ;  /* 0x0000000000047919 */ /* 0x000f220000002100 */
[----:B--2---:R-:W-:-:S13]  /*2cbe0*/  ISETP.NE.AND P0, PT, R11, 0x1, PT ;  /* 0x000000010b00780c */ /* 0x004fda0003f05270 */
[----:B0-----:R-:W0:Y:S01]  /*2cbf0*/  @P0 LDC R3, c[0x0][0x434] ;  /* 0x00010d00ff030b82 */ /* 0x001e220000000800 */
[----:B----4-:R-:W-:-:S04]  /*2cc00*/  LOP3.LUT R2, R2, 0x7f, RZ, 0xc0, !PT ;  /* 0x0000007f02027812 */ /* 0x010fc800078ec0ff */
[----:B------:R-:W-:Y:S02]  /*2cc10*/  SHF.R.U32.HI R2, RZ, 0x3, R2 ;  /* 0x00000003ff027819 */ /* 0x000fe40000011602 */
[----:B------:R-:W-:-:S04]  /*2cc20*/  SHF.L.U32 R4, R4, 0x4, RZ ;  /* 0x0000000404047819 */ /* 0x000fc800000006ff */
[----:B------:R-:W-:Y:S02]  /*2cc30*/  LOP3.LUT R4, R2, 0x70, R4, 0xf8, !PT ;  /* 0x0000007002047812 */ /* 0x000fe400078ef804 */
[----:B------:R-:W2:Y:S02]  /*2cc40*/  @P0 LDC R2, c[0x0][0x438] ;  /* 0x00010e00ff020b82 */ /* 0x000ea40000000800 */
[----:B------:R-:W-:Y:S01]  /*2cc50*/  ISETP.GT.U32.AND P6, PT, R4, 0x4f, PT ;  /* 0x0000004f0400780c */ /* 0x000fe20003fc4070 */
[----:B-1----:R-:W-:-:S04]  /*2cc60*/  IMAD R6, R0, 0x50, R5 ;  /* 0x0000005000067824 */ /* 0x002fc800078e0205 */
[----:B------:R-:W-:-:S08]  /*2cc70*/  IMAD.IADD R6, R4, 0x1, R6 ;  /* 0x0000000104067824 */ /* 0x000fd000078e0206 */
[----:B------:R-:W1:Y:S01]  /*2cc80*/  @!P6 LDC.64 R4, c[0x0][0x428] ;  /* 0x00010a00ff04eb82 */ /* 0x000e620000000a00 */
[----:B0-----:R-:W-:-:S04]  /*2cc90*/  @P0 IMAD.HI.U32 R3, R6, R3, RZ ;  /* 0x0000000306030227 */ /* 0x001fc800078e00ff */
[----:B------:R-:W-:Y:S01]  /*2cca0*/  IMAD.MOV.U32 R10, RZ, RZ, R6 ;  /* 0x000000ffff0a7224 */ /* 0x000fe200078e0006 */
[----:B--2---:R-:W-:-:S04]  /*2ccb0*/  @P0 SHF.R.U32.HI R10, RZ, R2, R3 ;  /* 0x00000002ff0a0219 */ /* 0x004fc80000011603 */
[----:B------:R-:W-:Y:S02]  /*2ccc0*/  @!P6 SHF.R.S32.HI R3, RZ, 0x1f, R10 ;  /* 0x0000001fff03e819 */ /* 0x000fe4000001140a */
[----:B------:R-:W-:-:S05]  /*2ccd0*/  @!P6 MOV R2, R10 ;  /* 0x0000000a0002e202 */ /* 0x000fca0000000f00 */
[----:B-1----:R-:W-:-:S04]  /*2cce0*/  @!P6 IMAD.WIDE.U32 R2, R33, R4, R2 ;  /* 0x000000042102e225 */ /* 0x002fc800078e0002 */
[----:B---3--:R-:W-:Y:S02]  /*2ccf0*/  @!P6 IMAD R4, R8, R4, RZ ;  /* 0x000000040804e224 */ /* 0x008fe400078e02ff */
[----:B------:R-:W0:Y:S02]  /*2cd00*/  @!P6 LDC.64 R8, c[0x0][0x418] ;  /* 0x00010600ff08eb82 */ /* 0x000e240000000a00 */
[----:B------:R-:W-:-:S04]  /*2cd10*/  @!P6 IMAD R5, R33, R5, R4 ;  /* 0x000000052105e224 */ /* 0x000fc800078e0204 */
[----:B------:R-:W-:Y:S02]  /*2cd20*/  @!P6 IMAD.IADD R3, R5, 0x1, R3 ;  /* 0x000000010503e824 */ /* 0x000fe400078e0203 */
[----:B------:R-:W-:Y:S01]  /*2cd30*/  IMAD.MOV.U32 R4, RZ, RZ, RZ ;  /* 0x000000ffff047224 */ /* 0x000fe200078e00ff */
[----:B0-----:R-:W-:-:S04]  /*2cd40*/  @!P6 LEA R8, P0, R2, R8, 0x2 ;  /* 0x000000080208e211 */ /* 0x001fc800078010ff */
[----:B------:R-:W-:-:S05]  /*2cd50*/  @!P6 LEA.HI.X R9, R2, R9, R3, 0x2, P0 ;  /* 0x000000090209e211 */ /* 0x000fca00000f1403 */
[----:B------:R0:W5:Y:S01]  /*2cd60*/  @!P6 LDG.E R4, desc[UR60][R8.64] ;  /* 0x0000003c0804e981 */ /* 0x000162000c1e1900 */
[----:B------:R-:W-:Y:S02]  /*2cd70*/  LOP3.LUT P5, RZ, R23, 0x20, RZ, 0xc0, !PT ;  /* 0x0000002017ff7812 */ /* 0x000fe400078ac0ff */
[----:B------:R-:W-:-:S04]  /*2cd80*/  IADD3 R27, R7, 0x1, RZ ;  /* 0x00000001071b7810 */ /* 0x000fc80007ffe0ff */
[----:B------:R-:W-:Y:S01]  /*2cd90*/  ISETP.NE.AND P0, PT, R27, 0x2, PT ;  /* 0x000000021b00780c */ /* 0x000fe20003f05270 */
[----:B------:R-:W-:Y:S01]  /*2cda0*/  IMAD.MOV R5, RZ, RZ, -R10 ;  /* 0x000000ffff057224 */ /* 0x000fe200078e0a0a */
[----:B------:R-:W-:Y:S05]  /*2cdb0*/  YIELD ;  /* 0x0000000000007946 */ /* 0x000fea0003800000 */
[----:B------:R-:W-:Y:S01]  /*2cdc0*/  SEL R29, RZ, 0x1, P0 ;  /* 0x00000001ff1d7807 */ /* 0x000fe20000000000 */
[----:B------:R-:W-:Y:S01]  /*2cdd0*/  IMAD R5, R11, R5, R6 ;  /* 0x000000050b057224 */ /* 0x000fe200078e0206 */
[----:B------:R-:W-:Y:S01]  /*2cde0*/  SEL R27, R27, RZ, P0 ;  /* 0x000000ff1b1b7207 */ /* 0x000fe20000000000 */
[----:B------:R-:W-:Y:S01]  /*2cdf0*/  IMAD.MOV.U32 R26, RZ, RZ, R0 ;  /* 0x000000ffff1a7224 */ /* 0x000fe200078e0000 */
[----:B------:R-:W-:Y:S01]  /*2ce00*/  LOP3.LUT R29, R17, R29, RZ, 0x3c, !PT ;  /* 0x0000001d111d7212 */ /* 0x000fe200078e3cff */
[----:B0-----:R-:W-:Y:S06]  /*2ce10*/  @!P5 BRA `(.L_x_3040) ;  /* 0x000000000004d947 */ /* 0x001fec0003800000 */
[----:B------:R-:W-:Y:S01]  /*2ce20*/  BPT.TRAP 0x1 ;  /* 0x000000040000795c */ /* 0x000fe20000300000 */
.L_x_3040:
[----:B------:R-:W-:Y:S01]  /*2ce30*/  LEA R6, R27, R22, 0x3 ;  /* 0x000000161b067211 */ /* 0x000fe200078e18ff */
[----:B------:R-:W-:Y:S01]  /*2ce40*/  BSSY B1, `(.L_x_3041) ;  /* 0x0000004000017945 */ /* 0x000fe20003800000 */
[----:B------:R-:W-:-:S04]  /*2ce50*/  SHF.L.U32 R3, R29, 0x1f, RZ ;  /* 0x0000001f1d037819 */ /* 0x000fc800000006ff */
[----:B------:R-:W0:Y:S02]  /*2ce60*/  SYNCS.PHASECHK.TRANS64.TRYWAIT P0, [R6+URZ+0x38840], R3 ;  /* 0x03884003060075a7 */ /* 0x000e24000800017f */
[----:B0-----:R-:W-:Y:S05]  /*2ce70*/  @!P0 BRA `(.L_x_3042) ;  /* 0x0000005800348947 */ /* 0x001fea0003800000 */
.L_x_3220:
[----:B------:R-:W-:Y:S05]  /*2ce80*/  BSYNC B1 ;  /* 0x0000000000017941 */ /* 0x000fea0003800000 */
.L_x_3041:
        /* <DEDUP_REMOVED lines=69> */
.L_x_3232:
        /* <DEDUP_REMOVED lines=17> */
.L_x_3044:
        /* <DEDUP_REMOVED lines=10> */
.L_x_3045:
[----:B------:R2:W-:Y:S01]  /*2d490*/  SYNCS.ARRIVE.TRANS64.A1T0 RZ, [R6+URZ+0x38830], RZ ;  /* 0x038830ff06ff79a7 */ /* 0x0005e2000810003f */
[----:B------:R-:W-:Y:S05]  /*2d4a0*/  @!P6 BRA `(.L_x_3046) ;  /* 0x000000000004e947 */ /* 0x000fea0003800000 */
[----:B------:R-:W-:Y:S01]  /*2d4b0*/  BPT.TRAP 0x1 ;  /* 0x000000040000795c */ /* 0x000fe20000300000 */
.L_x_3046:
[----:B-1----:R-:W-:Y:S01]  /*2d4c0*/  SHF.L.U32 R2, R17, 0x1f, RZ ;  /* 0x0000001f11027819 */ /* 0x002fe200000006ff */
[----:B--2---:R-:W-:Y:S01]  /*2d4d0*/  IMAD R6, R7, 0x8, R22 ;  /* 0x0000000807067824 */ /* 0x004fe200078e0216 */
[----:B------:R-:W-:Y:S03]  /*2d4e0*/  BSSY B1, `(.L_x_3047) ;  /* 0x0000003000017945 */ /* 0x000fe60003800000 */
[----:B------:R-:W1:Y:S02]  /*2d4f0*/  SYNCS.PHASECHK.TRANS64.TRYWAIT P0, [R6+URZ+0x38860], R2 ;  /* 0x03886002060075a7 */ /* 0x000e64000800017f */
[----:B-1----:R-:W-:Y:S05]  /*2d500*/  @!P0 BRA `(.L_x_3048) ;  /* 0x0000005800688947 */ /* 0x002fea0003800000 */
.L_x_3233:
[----:B------:R-:W-:Y:S05]  /*2d510*/  BSYNC B1 ;  /* 0x0000000000017941 */ /* 0x000fea0003800000 */
.L_x_3047:
        /* <DEDUP_REMOVED lines=61> */
.L_x_3245:
[----:B-1----:R-:W-:Y:S01]  /*2d8f0*/  IADD3 R2, P0, R2, R0, RZ ;  /* 0x0000000002027210 */ /* 0x002fe20007f1e0ff */
[----:B------:R-:W-:Y:S02]  /*2d900*/  ULDC.64 UR4, c[0x0][0x328] ;  /* 0x0000ca0000047ab9 */ /* 0x000fe40000000a00 */
[----:B------:R-:W-:Y:S01]  /*2d910*/  IMAD R20, R20, UR4, RZ ;  /* 0x0000000414147c24 */ /* 0x000fe2000f8e02ff */
[----:B------:R-:W-:Y:S02]  /*2d920*/  IADD3.X R3, RZ, R25, RZ, P0, !PT ;  /* 0x00000019ff037210 */ /* 0x000fe400007fe4ff */
        /* <DEDUP_REMOVED lines=13> */
[----:B-1----:R-:W-:Y:S01]  /*2da00*/  IMAD.WIDE.U32 R2, R5, UR4, RZ ;  /* 0x0000000405027c25 */ /* 0x002fe2000f8e00ff */
        /* <DEDUP_REMOVED lines=15> */
.L_x_3050:
        /* <DEDUP_REMOVED lines=10> */
.L_x_3051:
[C---:B------:R-:W-:Y:S01]  /*2dba0*/  ISETP.GT.AND P0, PT, R26.reuse, RZ, PT ;  /* 0x000000ff1a00720c */ /* 0x040fe20003f04270 */
[----:B------:R2:W-:Y:S01]  /*2dbb0*/  SYNCS.ARRIVE.TRANS64.A1T0 RZ, [R6+URZ+0x38850], RZ ;  /* 0x038850ff06ff79a7 */ /* 0x0005e2000810003f */
[----:B------:R-:W-:Y:S01]  /*2dbc0*/  VIADD R0, R26, 0xffffffff ;  /* 0xffffffff1a007836 */ /* 0x000fe20000000000 */
[----:B------:R-:W-:Y:S01]  /*2dbd0*/  MOV R17, R29 ;  /* 0x0000001d00117202 */ /* 0x000fe20000000f00 */
[----:B------:R-:W-:Y:S02]  /*2dbe0*/  IMAD.MOV.U32 R7, RZ, RZ, R27 ;  /* 0x000000ffff077224 */ /* 0x000fe400078e001b */
[----:B------:R-:W-:-:S07]  /*2dbf0*/  IMAD.MOV.U32 R31, RZ, RZ, R26 ;  /* 0x000000ffff1f7224 */ /* 0x000fce00078e001a */
[----:B--2---:R-:W-:Y:S05]  /*2dc00*/  @P0 BRA `(.L_x_3052) ;  /* 0xffffffec00e00947 */ /* 0x004fea000383ffff */
.L_x_3039:
[----:B------:R-:W-:Y:S05]  /*2dc10*/  BSYNC B0 ;  /* 0x0000000000007941 */ /* 0x000fea0003800000 */
.L_x_3038:
        /* <DEDUP_REMOVED lines=17> */
.L_x_3054:
[----:B------:R-:W-:Y:S05]  /*2dd30*/  BSYNC B0 ;  /* 0x0000000000007941 */ /* 0x000fea0003800000 */
.L_x_3053:
[----:B------:R-:W-:-:S13]  /*2dd40*/  LOP3.LUT P0, RZ, R23, 0x20, RZ, 0xc0, !PT ;  /* 0x0000002017ff7812 */ /* 0x000fda000780c0ff */
[----:B------:R-:W-:Y:S05]  /*2dd50*/  @!P0 BRA `(.L_x_3055) ;  /* 0x0000000000048947 */ /* 0x000fea0003800000 */
[----:B------:R-:W-:Y:S01]  /*2dd60*/  BPT.TRAP 0x1 ;  /* 0x000000040000795c */ /* 0x000fe20000300000 */
.L_x_3055:
[----:B------:R-:W2:Y:S01]  /*2dd70*/  LDL.LU R0, [R1+0xc] ;  /* 0x00000c0001007983 */ /* 0x000ea20000300800 */
[----:B------:R-:W-:Y:S01]  /*2dd80*/  IMAD R4, R27, 0x8, R22 ;  /* 0x000000081b047824 */ /* 0x000fe200078e0216 */
[----:B0-----:R-:W-:Y:S01]  /*2dd90*/  SHF.L.U32 R3, R29, 0x1f, RZ ;  /* 0x0000001f1d037819 */ /* 0x001fe200000006ff */
[----:B------:R-:W-:Y:S03]  /*2dda0*/  BSSY B0, `(.L_x_3056) ;  /* 0x0000004000007945 */ /* 0x000fe60003800000 */
[----:B------:R-:W0:Y:S01]  /*2ddb0*/  SYNCS.PHASECHK.TRANS64.TRYWAIT P0, [R4+URZ+0x38860], R3 ;  /* 0x03886003040075a7 */ /* 0x000e22000800017f */
[----:B--2---:R-:W-:Y:S01]  /*2ddc0*/  IMAD R5, R26, -0x50, R0 ;  /* 0xffffffb01a057824 */ /* 0x004fe200078e0200 */
[----:B0-----:R-:W-:Y:S06]  /*2ddd0*/  @!P0 BRA `(.L_x_3057) ;  /* 0x0000005800248947 */ /* 0x001fec0003800000 */
.L_x_3246:
[----:B------:R-:W-:Y:S05]  /*2dde0*/  BSYNC B0 ;  /* 0x0000000000007941 */ /* 0x000fea0003800000 */
.L_x_3056:
[----:B------:R-:W2:Y:S01]  /*2ddf0*/  S2R R0, SR_TID.X ;  /* 0x0000000000007919 */ /* 0x000ea20000002100 */
[----:B------:R-:W-:Y:S01]  /*2de00*/  UMOV UR4, 0xffffffff ;  /* 0xffffffff00047882 */ /* 0x000fe20000000000 */
[----:B------:R-:W-:Y:S01]  /*2de10*/  IMAD R7, R27, 0x5000, R34 ;  /* 0x000050001b077824 */ /* 0x000fe200078e0222 */
        /* <DEDUP_REMOVED lines=10> */
[----:B------:R-:W-:Y:S01]  /*2dec0*/  IMAD R0, R7, 0x2, R22 ;  /* 0x0000000207007824 */ /* 0x000fe200078e0216 */
[----:B------:R-:W-:Y:S02]  /*2ded0*/  ISETP.LT.OR P4, PT, R5, 0x1, P3 ;  /* 0x000000010500780c */ /* 0x000fe40001f81670 */
[----:B------:R-:W-:Y:S02]  /*2dee0*/  ISETP.GE.AND P2, PT, R2, UR4, PT ;  /* 0x0000000402007c0c */ /* 0x000fe4000bf46270 */
[----:B------:R-:W-:-:S04]  /*2def0*/  LOP3.LUT R2, R36, 0x80, RZ, 0xfc, !PT ;  /* 0x0000008024027812 */ /* 0x000fc800078efcff */
[----:B------:R-:W-:Y:S02]  /*2df00*/  ISETP.GE.AND P1, PT, R2, UR4, PT ;  /* 0x0000000402007c0c */ /* 0x000fe4000bf26270 */
[----:B------:R-:W-:Y:S02]  /*2df10*/  LOP3.LUT R2, R36, 0xc0, RZ, 0xfc, !PT ;  /* 0x000000c024027812 */ /* 0x000fe400078efcff */
[----:B-1----:R-:W-:Y:S02]  /*2df20*/  IADD3 R6, P0, R14, R8, RZ ;  /* 0x000000080e067210 */ /* 0x002fe40007f1e0ff */
[----:B------:R-:W1:Y:S02]  /*2df30*/  SHFL.IDX PT, R14, R24, 0x1, 0x181f ;  /* 0x00381f00180e7f89 */ /* 0x000e6400000e0000 */
[----:B0-----:R-:W-:Y:S02]  /*2df40*/  IADD3.X R7, RZ, R3, RZ, P0, !PT ;  /* 0x00000003ff077210 */ /* 0x001fe400007fe4ff */
        /* <DEDUP_REMOVED lines=45> */
.L_x_3258:
        /* <DEDUP_REMOVED lines=15> */
.L_x_3059:
        /* <DEDUP_REMOVED lines=10> */
.L_x_3060:
[----:B------:R1:W-:Y:S01]  /*2e3b0*/  SYNCS.ARRIVE.TRANS64.A1T0 RZ, [R4+URZ+0x38850], RZ ;  /* 0x038850ff04ff79a7 */ /* 0x0003e2000810003f */
[----:B------:R-:W-:-:S05]  /*2e3c0*/  VIADD R27, R27, 0x1 ;  /* 0x000000011b1b7836 */ /* 0x000fca0000000000 */
[----:B------:R-:W-:-:S04]  /*2e3d0*/  ISETP.NE.AND P0, PT, R27, 0x2, PT ;  /* 0x000000021b00780c */ /* 0x000fc80003f05270 */
[----:B0-----:R-:W-:Y:S02]  /*2e3e0*/  SEL R0, RZ, 0x1, P0 ;  /* 0x00000001ff007807 */ /* 0x001fe40000000000 */
[----:B------:R-:W-:Y:S02]  /*2e3f0*/  SEL R27, R27, RZ, P0 ;  /* 0x000000ff1b1b7207 */ /* 0x000fe40000000000 */
[----:B-1----:R-:W-:-:S07]  /*2e400*/  LOP3.LUT R29, R29, R0, RZ, 0x3c, !PT ;  /* 0x000000001d1d7212 */ /* 0x002fce00078e3cff */
.L_x_3015:
[----:B------:R-:W-:Y:S05]  /*2e410*/  BSYNC B7 ;  /* 0x0000000000077941 */ /* 0x000fea0003800000 */
.L_x_3013:
[----:B------:R-:W-:-:S13]  /*2e420*/  LOP3.LUT P0, RZ, R23, 0x40, RZ, 0xc0, !PT ;  /* 0x0000004017ff7812 */ /* 0x000fda000780c0ff */
[----:B------:R-:W-:Y:S05]  /*2e430*/  @!P0 BRA `(.L_x_3061) ;  /* 0x0000000000248947 */ /* 0x000fea0003800000 */
[----:B------:R-:W-:Y:S05]  /*2e440*/  WARPSYNC.ALL ;  /* 0x0000000000007948 */ /* 0x000fea0003800000 */
[----:B------:R-:W0:Y:S08]  /*2e450*/  S2UR UR5, SR_CgaCtaId ;  /* 0x00000000000579c3 */ /* 0x000e300000008800 */
[----:B------:R-:W-:Y:S06]  /*2e460*/  BAR.SYNC.DEFER_BLOCKING 0x5, 0x180 ;  /* 0x0146000000007b1d */ /* 0x000fec0000010000 */
[----:B------:R-:W-:-:S02]  /*2e470*/  UMOV UR4, 0x400 ;  /* 0x0000040000047882 */ /* 0x000fc40000000000 */
[----:B0-----:R-:W-:-:S06]  /*2e480*/  ULEA UR4, UR5, UR4, 0x18 ;  /* 0x0000000405047291 */ /* 0x001fcc000f8ec03f */
[----:B------:R-:W-:-:S05]  /*2e490*/  MOV R22, UR4 ;  /* 0x0000000400167c02 */ /* 0x000fca0008000f00 */
[----:B------:R2:W3:Y:S01]  /*2e4a0*/  LDS.128 R16, [R22+0x388d0] ;  /* 0x0388d00016107984 */ /* 0x0004e20000000c00 */
[----:B------:R-:W-:Y:S06]  /*2e4b0*/  BAR.ARV 0x4, 0x180 ;  /* 0x0106000000007b1d */ /* 0x000fec0000002000 */
[----:B------:R-:W-:Y:S05]  /*2e4c0*/  BRA `(.L_x_3062) ;  /* 0x0000000800cc7947 */ /* 0x000fea0003800000 */
.L_x_3061:
        /* <DEDUP_REMOVED lines=16> */
[----:B------:R-:W-:Y:S01]  /*2e5d0*/  ISETP.GE.U32.AND P5, PT, R7, 0x10, PT ;  /* 0x000000100700780c */ /* 0x000fe20003fa6070 */
[----:B------:R-:W-:Y:S01]  /*2e5e0*/  SHFL.IDX PT, R4, R16, 0x1, 0x1f ;  /* 0x00201f0010047f89 */ /* 0x000fe200000e0000 */
[----:B--2---:R-:W-:-:S02]  /*2e5f0*/  @!P1 MOV R17, R2 ;  /* 0x0000000200119202 */ /* 0x004fc40000000f00 */
[----:B------:R-:W-:-:S03]  /*2e600*/  ISETP.NE.AND P1, PT, R7, RZ, PT ;  /* 0x000000ff0700720c */ /* 0x000fc60003f25270 */
        /* <DEDUP_REMOVED lines=15> */
[----:B------:R0:W2:Y:S02]  /*2e700*/  SHFL.IDX PT, R14, R2, 0x1f, 0x1f ;  /* 0x03e01f00020e7f89 */ /* 0x0000a400000e0000 */
.L_x_3268:
[----:B------:R-:W-:Y:S02]  /*2e710*/  ULDC UR4, c[0x0][0xc38] ;  /* 0x00030e0000047ab9 */ /* 0x000fe40000000800 */
[----:B------:R-:W-:-:S05]  /*2e720*/  MOV R5, UR4 ;  /* 0x0000000400057c02 */ /* 0x000fca0008000f00 */
[----:B--2---:R-:W-:-:S04]  /*2e730*/  IMAD R14, R14, R5, RZ ;  /* 0x000000050e0e7224 */ /* 0x004fc800078e02ff */
[----:B------:R-:W-:-:S05]  /*2e740*/  IMAD.IADD R7, R4, 0x1, R14 ;  /* 0x0000000104077824 */ /* 0x000fca00078e020e */
[----:B------:R-:W-:-:S13]  /*2e750*/  ISETP.GT.AND P6, PT, R7, R0, PT ;  /* 0x000000000700720c */ /* 0x000fda0003fc4270 */
[----:B------:R-:W-:Y:S05]  /*2e760*/  @P6 BRA `(.L_x_3064) ;  /* 0x00000000009c6947 */ /* 0x000fea0003800000 */
.L_x_3069:
[----:B0-----:R-:W0:Y:S01]  /*2e770*/  LDC R2, c[0x0][0xc3c] ;  /* 0x00030f00ff027b82 */ /* 0x001e220000000800 */
[----:B------:R-:W-:-:S05]  /*2e780*/  VIADD R19, R19, 0x1f ;  /* 0x0000001f13137836 */ /* 0x000fca0000000000 */
[----:B0-----:R-:W-:-:S13]  /*2e790*/  ISETP.GE.AND P6, PT, R19, R2, PT ;  /* 0x000000021300720c */ /* 0x001fda0003fc6270 */
[----:B------:R-:W-:Y:S05]  /*2e7a0*/  @P6 BRA `(.L_x_3065) ;  /* 0x0000000400d06947 */ /* 0x000fea0003800000 */
[----:B------:R-:W0:Y:S01]  /*2e7b0*/  S2R R3, SR_TID.X ;  /* 0x0000000000037919 */ /* 0x000e220000002100 */
[----:B------:R-:W-:Y:S01]  /*2e7c0*/  BSSY B0, `(.L_x_3066) ;  /* 0x0000009000007945 */ /* 0x000fe20003800000 */
[----:B------:R-:W-:Y:S01]  /*2e7d0*/  IMAD.MOV.U32 R17, RZ, RZ, RZ ;  /* 0x000000ffff117224 */ /* 0x000fe200078e00ff */
[----:B0-----:R-:W-:-:S04]  /*2e7e0*/  LOP3.LUT R3, R3, 0x1f, RZ, 0xc0, !PT ;  /* 0x0000001f03037812 */ /* 0x001fc800078ec0ff */
[----:B------:R-:W-:-:S04]  /*2e7f0*/  IADD3 R5, R19, R3, RZ ;  /* 0x0000000313057210 */ /* 0x000fc80007ffe0ff */
[----:B------:R-:W-:-:S13]  /*2e800*/  ISETP.GE.OR P6, PT, R5, R2, !P0 ;  /* 0x000000020500720c */ /* 0x000fda00047c6670 */
[----:B------:R-:W-:Y:S05]  /*2e810*/  @P6 BRA `(.L_x_3067) ;  /* 0x00000000000c6947 */ /* 0x000fea0003800000 */
[----:B------:R-:W0:Y:S02]  /*2e820*/  LDC.64 R2, c[0x0][0xc80] ;  /* 0x00032000ff027b82 */ /* 0x000e240000000a00 */
[----:B0-----:R-:W-:-:S05]  /*2e830*/  IMAD.WIDE R2, R5, 0x4, R2 ;  /* 0x0000000405027825 */ /* 0x001fca00078e0202 */
[----:B------:R0:W5:Y:S02]  /*2e840*/  LDG.E R17, desc[UR60][R2.64] ;  /* 0x0000003c02117981 */ /* 0x000164000c1e1900 */
.L_x_3067:
[----:B------:R-:W-:Y:S05]  /*2e850*/  BSYNC B0 ;  /* 0x0000000000007941 */ /* 0x000fea0003800000 */
.L_x_3066:
[----:B------:R-:W-:-:S03]  /*2e860*/  UMOV UR4, 0xffffffff ;  /* 0xffffffff00047882 */ /* 0x000fc60000000000 */
[----:B------:R-:W-:Y:S05]  /*2e870*/  BRA.DIV UR4, `(.L_x_3068) ;  /* 0x0000005a04b87947 */ /* 0x000fea000b800000 */
[----:B-----5:R-:W2:Y:S02]  /*2e880*/  SHFL.UP PT, R14, R17, 0x1, RZ ;  /* 0x04200000110e7989 */ /* 0x020ea400000e00ff */
[----:B--2---:R-:W-:-:S05]  /*2e890*/  SEL R14, R14, RZ, P1 ;  /* 0x000000ff0e0e7207 */ /* 0x004fca0000800000 */
        /* <DEDUP_REMOVED lines=13> */
[----:B------:R0:W2:Y:S02]  /*2e970*/  SHFL.IDX PT, R14, R2, 0x1f, 0x1f ;  /* 0x03e01f00020e7f89 */ /* 0x0000a400000e0000 */
.L_x_3276:
[----:B------:R-:W-:Y:S02]  /*2e980*/  ULDC UR4, c[0x0][0xc38] ;  /* 0x00030e0000047ab9 */ /* 0x000fe40000000800 */
[----:B------:R-:W-:-:S04]  /*2e990*/  IMAD.U32 R5, RZ, RZ, UR4 ;  /* 0x00000004ff057e24 */ /* 0x000fc8000f8e00ff */
[----:B--2---:R-:W-:-:S04]  /*2e9a0*/  IMAD R14, R14, R5, RZ ;  /* 0x000000050e0e7224 */ /* 0x004fc800078e02ff */
[----:B------:R-:W-:-:S05]  /*2e9b0*/  IMAD.IADD R7, R14, 0x1, R7 ;  /* 0x000000010e077824 */ /* 0x000fca00078e0207 */
[----:B------:R-:W-:-:S13]  /*2e9c0*/  ISETP.GT.AND P6, PT, R7, R0, PT ;  /* 0x000000000700720c */ /* 0x000fda0003fc4270 */
[----:B------:R-:W-:Y:S05]  /*2e9d0*/  @!P6 BRA `(.L_x_3069) ;  /* 0xfffffffc0064e947 */ /* 0x000fea000383ffff */
.L_x_3064:
        /* <DEDUP_REMOVED lines=8> */
.L_x_3280:
[----:B------:R-:W-:Y:S01]  /*2ea60*/  ISETP.NE.AND P0, PT, R3, RZ, PT ;  /* 0x000000ff0300720c */ /* 0x000fe20003f05270 */
[----:B------:R-:W-:-:S12]  /*2ea70*/  IMAD.MOV.U32 R14, RZ, RZ, RZ ;  /* 0x000000ffff0e7224 */ /* 0x000fd800078e00ff */
[----:B------:R-:W-:Y:S05]  /*2ea80*/  @!P0 BRA `(.L_x_3071) ;  /* 0x0000000000108947 */ /* 0x000fea0003800000 */
[----:B------:R-:W-:Y:S01]  /*2ea90*/  UMOV UR4, 0xffffffff ;  /* 0xffffffff00047882 */ /* 0x000fe20000000000 */
[----:B------:R-:W-:Y:S02]  /*2eaa0*/  VIADD R12, R4, 0xffffffff ;  /* 0xffffffff040c7836 */ /* 0x000fe40000000000 */
[----:B------:R-:W-:Y:S05]  /*2eab0*/  BRA.DIV UR4, `(.L_x_3072) ;  /* 0x0000005e042c7947 */ /* 0x000fea000b800000 */
[----:B------:R4:W0:Y:S02]  /*2eac0*/  SHFL.IDX PT, R14, R2, R12, 0x1f ;  /* 0x00001f0c020e7589 */ /* 0x00082400000e0000 */
.L_x_3071:
[----:B0---4-:R-:W0:Y:S01]  /*2ead0*/  LDC.64 R2, c[0x0][0xc90] ;  /* 0x00032400ff027b82 */ /* 0x011e220000000a00 */
[----:B------:R-:W-:-:S05]  /*2eae0*/  IADD3 R19, R4, R19, RZ ;  /* 0x0000001304137210 */ /* 0x000fca0007ffe0ff */
[----:B0-----:R-:W-:-:S05]  /*2eaf0*/  IMAD.WIDE R2, R19, 0x4, R2 ;  /* 0x0000000413027825 */ /* 0x001fca00078e0202 */
[----:B------:R0:W2:Y:S01]  /*2eb00*/  LDG.E R6, desc[UR60][R2.64] ;  /* 0x0000003c02067981 */ /* 0x0000a2000c1e1900 */
[----:B------:R-:W-:Y:S01]  /*2eb10*/  IMAD R16, R14, R5, R16 ;  /* 0x000000050e107224 */ /* 0x000fe200078e0210 */
[----:B0-----:R-:W-:Y:S01]  /*2eb20*/  MOV R2, RZ ;  /* 0x000000ff00027202 */ /* 0x001fe20000000f00 */
[----:B--23--:R-:W-:-:S05]  /*2eb30*/  IMAD R4, R17, R6, RZ ;  /* 0x0000000611047224 */ /* 0x00cfca00078e02ff */
[----:B------:R-:W-:-:S04]  /*2eb40*/  IABS R7, R4 ;  /* 0x0000000400077213 */ /* 0x000fc80000000000 */
[----:B------:R-:W0:Y:S08]  /*2eb50*/  I2F.RP R8, R7 ;  /* 0x0000000700087306 */ /* 0x000e300000209400 */
[----:B0-----:R-:W1:Y:S02]  /*2eb60*/  MUFU.RCP R8, R8 ;  /* 0x0000000800087308 */ /* 0x001e640000001000 */
[----:B-1----:R-:W-:-:S06]  /*2eb70*/  VIADD R10, R8, 0xffffffe ;  /* 0x0ffffffe080a7836 */ /* 0x002fcc0000000000 */
        /* <DEDUP_REMOVED lines=23> */
[----:B------:R-:W-:Y:S02]  /*2ecf0*/  IMAD R4, R4, R2, R9 ;  /* 0x0000000204047224 */ /* 0x000fe400078e0209 */
[----:B------:R-:W-:Y:S01]  /*2ed00*/  IMAD.MOV.U32 R2, RZ, RZ, RZ ;  /* 0x000000ffff027224 */ /* 0x000fe200078e00ff */
[----:B------:R-:W-:-:S04]  /*2ed10*/  VIADDMNMX R5, R3, R5, R6, PT ;  /* 0x0000000503057246 */ /* 0x000fc80003800106 */
[-C--:B------:R-:W-:Y:S02]  /*2ed20*/  IABS R6, R5.reuse ;  /* 0x0000000500067213 */ /* 0x080fe40000000000 */
[----:B------:R-:W-:Y:S02]  /*2ed30*/  IABS R8, R5 ;  /* 0x0000000500087213 */ /* 0x000fe40000000000 */
[----:B------:R-:W0:Y:S08]  /*2ed40*/  I2F.RP R7, R6 ;  /* 0x0000000600077306 */ /* 0x000e300000209400 */
[----:B0-----:R-:W0:Y:S02]  /*2ed50*/  MUFU.RCP R7, R7 ;  /* 0x0000000700077308 */ /* 0x001e240000001000 */
[----:B0-----:R-:W-:Y:S01]  /*2ed60*/  VIADD R3, R7, 0xffffffe ;  /* 0x0ffffffe07037836 */ /* 0x001fe20000000000 */
[----:B------:R-:W-:-:S05]  /*2ed70*/  IABS R7, R4 ;  /* 0x0000000400077213 */ /* 0x000fca0000000000 */
        /* <DEDUP_REMOVED lines=15> */
[----:B------:R-:W-:-:S06]  /*2ee70*/  @P0 IADD3 R2, R2, 0x1, RZ ;  /* 0x0000000102020810 */ /* 0x000fcc0007ffe0ff */
[----:B------:R-:W-:Y:S01]  /*2ee80*/  @!P2 IMAD.MOV R2, RZ, RZ, -R2 ;  /* 0x000000ffff02a224 */ /* 0x000fe200078e0a02 */
[----:B------:R-:W-:Y:S02]  /*2ee90*/  @!P1 LOP3.LUT R2, RZ, R5, RZ, 0x33, !PT ;  /* 0x00000005ff029212 */ /* 0x000fe400078e33ff */
[----:B------:R-:W-:-:S05]  /*2eea0*/  IADD3 R5, -R5, RZ, RZ ;  /* 0x000000ff05057210 */ /* 0x000fca0007ffe1ff */
[----:B------:R-:W-:Y:S01]  /*2eeb0*/  IMAD R18, R2, R5, R3 ;  /* 0x0000000502127224 */ /* 0x000fe200078e0203 */
[----:B------:R-:W-:-:S05]  /*2eec0*/  LOP3.LUT R2, RZ, R2, RZ, 0x33, !PT ;  /* 0x00000002ff027212 */ /* 0x000fca00078e33ff */
[----:B------:R-:W-:Y:S01]  /*2eed0*/  IMAD.IADD R17, R17, 0x1, R2 ;  /* 0x0000000111117824 */ /* 0x000fe200078e0202 */
[----:B------:R-:W-:Y:S06]  /*2eee0*/  BRA `(.L_x_3073) ;  /* 0x00000000001c7947 */ /* 0x000fec0003800000 */
.L_x_3065:
[----:B------:R-:W-:Y:S01]  /*2eef0*/  UMOV UR4, URZ ;  /* 0x0000003f00047c82 */ /* 0x000fe20008000000 */
[----:B------:R-:W-:Y:S01]  /*2ef00*/  UMOV UR5, URZ ;  /* 0x0000003f00057c82 */ /* 0x000fe20008000000 */
[----:B------:R-:W-:Y:S01]  /*2ef10*/  ULDC UR6, c[0x0][0xc3c] ;  /* 0x00030f0000067ab9 */ /* 0x000fe20000000800 */
[----:B------:R-:W-:Y:S01]  /*2ef20*/  IMAD.MOV.U32 R16, RZ, RZ, R0 ;  /* 0x000000ffff107224 */ /* 0x000fe200078e0000 */
[----:B------:R-:W-:Y:S01]  /*2ef30*/  MOV R17, UR4 ;  /* 0x0000000400117c02 */ /* 0x000fe20008000f00 */
[----:B------:R-:W-:Y:S02]  /*2ef40*/  IMAD.U32 R18, RZ, RZ, UR5 ;  /* 0x00000005ff127e24 */ /* 0x000fe4000f8e00ff */
[----:B------:R-:W-:-:S07]  /*2ef50*/  IMAD.U32 R19, RZ, RZ, UR6 ;  /* 0x00000006ff137e24 */ /* 0x000fce000f8e00ff */
.L_x_3073:
        /* <DEDUP_REMOVED lines=10> */
.L_x_3062:
[----:B------:R-:W-:Y:S02]  /*2f000*/  ULDC UR4, c[0x0][0xc3c] ;  /* 0x00030f0000047ab9 */ /* 0x000fe40000000800 */
[----:B---3--:R-:W-:-:S13]  /*2f010*/  ISETP.GE.AND P0, PT, R19, UR4, PT ;  /* 0x0000000413007c0c */ /* 0x008fda000bf06270 */
[----:B------:R-:W-:Y:S05]  /*2f020*/  @!P0 BRA `(.L_x_3074) ;  /* 0xffffff9800d88947 */ /* 0x000fea000383ffff */
[----:B------:R-:W-:Y:S05]  /*2f030*/  BSYNC B8 ;  /* 0x0000000000087941 */ /* 0x000fea0003800000 */
.L_x_2965:
[----:B------:R-:W3:Y:S01]  /*2f040*/  LDL.LU R0, [R1+0x30] ;  /* 0x0000300001007983 */ /* 0x000ee20000300800 */
[----:B------:R-:W-:Y:S01]  /*2f050*/  BSSY B0, `(.L_x_3075) ;  /* 0x000000b000007945 */ /* 0x000fe20003800000 */
[----:B------:R-:W4:Y:S01]  /*2f060*/  S2R R5, SR_CgaCtaId ;  /* 0x0000000000057919 */ /* 0x000f220000008800 */
[----:B---3--:R-:W-:-:S04]  /*2f070*/  IADD3 R0, R0, 0x1, RZ ;  /* 0x0000000100007810 */ /* 0x008fc80007ffe0ff */
        /* <DEDUP_REMOVED lines=8> */
.L_x_3283:
[----:B------:R-:W-:Y:S05]  /*2f100*/  BSYNC B0 ;  /* 0x0000000000007941 */ /* 0x000fea0003800000 */
.L_x_3075:
[----:B------:R-:W-:-:S03]  /*2f110*/  UMOV UR4, 0xffffffff ;  /* 0xffffffff00047882 */ /* 0x000fc60000000000 */
[----:B------:R-:W-:Y:S05]  /*2f120*/  BRA.DIV UR4, `(.L_x_3077) ;  /* 0x0000005604c87947 */ /* 0x000fea000b800000 */
[----:B-1----:R-:W1:Y:S02]  /*2f130*/  S2R R0, SR_TID.X ;  /* 0x0000000000007919 */ /* 0x002e640000002100 */
[----:B-1----:R-:W-:-:S04]  /*2f140*/  SHF.R.U32.HI R0, RZ, 0x5, R0 ;  /* 0x00000005ff007819 */ /* 0x002fc80000011600 */
[----:B------:R-:W-:-:S05]  /*2f150*/  LOP3.LUT R0, R0, 0x3, RZ, 0xc0, !PT ;  /* 0x0000000300007812 */ /* 0x000fca00078ec0ff */
[----:B------:R1:W3:Y:S02]  /*2f160*/  SHFL.IDX PT, R14, R0, RZ, 0x1f ;  /* 0x00001fff000e7589 */ /* 0x0002e400000e0000 */
.L_x_3286:
[----:B---3--:R-:W-:-:S13]  /*2f170*/  ISETP.NE.AND P0, PT, R14, RZ, PT ;  /* 0x000000ff0e00720c */ /* 0x008fda0003f05270 */
[----:B------:R-:W-:Y:S05]  /*2f180*/  @P0 BRA `(.L_x_2683) ;  /* 0x0000000000900947 */ /* 0x000fea0003800000 */
[----:B------:R-:W-:-:S03]  /*2f190*/  UMOV UR4, 0xffffffff ;  /* 0xffffffff00047882 */ /* 0x000fc60000000000 */
[----:B------:R-:W-:Y:S05]  /*2f1a0*/  BRA.DIV UR4, `(.L_x_3078) ;  /* 0x0000005604dc7947 */ /* 0x000fea000b800000 */
[----:B------:R-:W-:-:S13]  /*2f1b0*/  ELECT P6, URZ, PT ;  /* 0x00000000003f782f */ /* 0x000fda00038c0000 */
.L_x_3289:
[----:B------:R-:W-:Y:S05]  /*2f1c0*/  @!P6 BRA `(.L_x_2683) ;  /* 0x000000000080e947 */ /* 0x000fea0003800000 */
[----:B-1----:R-:W3:Y:S02]  /*2f1d0*/  LDL R0, [R1+0x90] ;  /* 0x0000900001007983 */ /* 0x002ee40000100800 */
[----:B---3--:R-:W-:-:S13]  /*2f1e0*/  R2UR UR4, R0 ;  /* 0x00000000000472ca */ /* 0x008fda00000e0000 */
[----:B------:R-:W-:-:S06]  /*2f1f0*/  ULOP3.LUT UR4, UR4, 0x2, URZ, 0xfc, !UPT ;  /* 0x0000000204047892 */ /* 0x000fcc000f8efc3f */
[----:B------:R-:W-:-:S05]  /*2f200*/  IMAD.U32 R0, RZ, RZ, UR4 ;  /* 0x00000004ff007e24 */ /* 0x000fca000f8e00ff */
[----:B------:R-:W-:-:S13]  /*2f210*/  ISETP.NE.AND P0, PT, R0, 0x3, PT ;  /* 0x000000030000780c */ /* 0x000fda0003f05270 */
[----:B------:R-:W-:Y:S05]  /*2f220*/  @!P0 BRA `(.L_x_3079) ;  /* 0x0000000000048947 */ /* 0x000fea0003800000 */
[----:B------:R-:W-:Y:S01]  /*2f230*/  BPT.TRAP 0x1 ;  /* 0x000000040000795c */ /* 0x000fe20000300000 */
.L_x_3079:
[C---:B------:R-:W-:Y:S01]  /*2f240*/  LEA R3, R27.reuse, R5, 0x3 ;  /* 0x000000051b037211 */ /* 0x040fe200078e18ff */
[----:B------:R-:W-:Y:S01]  /*2f250*/  VIADD R27, R27, 0x1 ;  /* 0x000000011b1b7836 */ /* 0x000fe20000000000 */
[----:B------:R-:W-:-:S04]  /*2f260*/  SHF.L.U32 R2, R29, 0x1f, RZ ;  /* 0x0000001f1d027819 */ /* 0x000fc800000006ff */
[----:B------:R-:W1:Y:S01]  /*2f270*/  SYNCS.PHASECHK.TRANS64.TRYWAIT P1, [R3+URZ+0x38840], R2 ;  /* 0x03884002030075a7 */ /* 0x000e62000802017f */
[----:B------:R-:W-:-:S04]  /*2f280*/  ISETP.NE.AND P2, PT, R27, 0x2, PT ;  /* 0x000000021b00780c */ /* 0x000fc80003f45270 */
[----:B------:R-:W-:Y:S01]  /*2f290*/  SEL R0, RZ, 0x1, P2 ;  /* 0x00000001ff007807 */ /* 0x000fe20001000000 */
[----:B-1----:R-:W-:Y:S08]  /*2f2a0*/  @!P1 BRA `(.L_x_3080) ;  /* 0x0000005400bc9947 */ /* 0x002ff00003800000 */
.L_x_3290:
[----:B------:R-:W-:Y:S02]  /*2f2b0*/  SEL R27, R27, RZ, P2 ;  /* 0x000000ff1b1b7207 */ /* 0x000fe40001000000 */
[----:B------:R-:W-:Y:S01]  /*2f2c0*/  LOP3.LUT R0, R29, R0, RZ, 0x3c, !PT ;  /* 0x000000001d007212 */ /* 0x000fe200078e3cff */
[----:B------:R-:W-:Y:S06]  /*2f2d0*/  @!P0 BRA `(.L_x_3081) ;  /* 0x0000000000048947 */ /* 0x000fec0003800000 */
[----:B------:R-:W-:Y:S01]  /*2f2e0*/  BPT.TRAP 0x1 ;  /* 0x000000040000795c */ /* 0x000fe20000300000 */
.L_x_3081:
[----:B------:R-:W-:Y:S01]  /*2f2f0*/  IMAD R27, R27, 0x8, R5 ;  /* 0x000000081b1b7824 */ /* 0x000fe200078e0205 */
[----:B------:R-:W-:-:S04]  /*2f300*/  SHF.L.U32 R0, R0, 0x1f, RZ ;  /* 0x0000001f00007819 */ /* 0x000fc800000006ff */
[----:B------:R-:W3:Y:S02]  /*2f310*/  SYNCS.PHASECHK.TRANS64.TRYWAIT P1, [R27+URZ+0x38840], R0 ;  /* 0x038840001b0075a7 */ /* 0x000ee4000802017f */
[----:B---3--:R-:W-:Y:S05]  /*2f320*/  @!P1 BRA `(.L_x_3082) ;  /* 0x0000005400b09947 */ /* 0x008fea0003800000 */
.L_x_3291:
[----:B------:R-:W-:Y:S05]  /*2f330*/  @!P0 BRA `(.L_x_3083) ;  /* 0x0000000000048947 */ /* 0x000fea0003800000 */
[----:B------:R-:W-:Y:S01]  /*2f340*/  BPT.TRAP 0x1 ;  /* 0x000000040000795c */ /* 0x000fe20000300000 */
.L_x_3083:
[----:B------:R-:W4:Y:S02]  /*2f350*/  SYNCS.PHASECHK.TRANS64.TRYWAIT P1, [R3+URZ+0x38860], R2 ;  /* 0x03886002030075a7 */ /* 0x000f24000802017f */
[----:B----4-:R-:W-:Y:S05]  /*2f360*/  @!P1 BRA `(.L_x_3084) ;  /* 0x0000005400b49947 */ /* 0x010fea0003800000 */
.L_x_3292:
[----:B------:R-:W-:Y:S05]  /*2f370*/  @!P0 BRA `(.L_x_3085) ;  /* 0x0000000000048947 */ /* 0x000fea0003800000 */
[----:B------:R-:W-:Y:S01]  /*2f380*/  BPT.TRAP 0x1 ;  /* 0x000000040000795c */ /* 0x000fe20000300000 */
.L_x_3085:
[----:B------:R0:W0:Y:S02]  /*2f390*/  SYNCS.PHASECHK.TRANS64.TRYWAIT P0, [R27+URZ+0x38860], R0 ;  /* 0x038860001b0075a7 */ /* 0x000024000800017f */
[----:B0-----:R-:W-:Y:S05]  /*2f3a0*/  @!P0 NANOSLEEP.SYNCS 0x989680 ;  /* 0x009896800000895d */ /* 0x001fea0003900000 */
[----:B------:R-:W0:Y:S02]  /*2f3b0*/  @!P0 SYNCS.PHASECHK.TRANS64 P0, [R27+URZ+0x38860], R0 ;  /* 0x038860001b0085a7 */ /* 0x000e24000800007f */
[----:B0-----:R-:W-:Y:S05]  /*2f3c0*/  @!P0 BRA `(.L_x_3085) ;  /* 0xfffffffc00f08947 */ /* 0x001fea000383ffff */
.L_x_2683:
[----:B------:R-:W-:Y:S05]  /*2f3d0*/  BSYNC B9 ;  /* 0x0000000000097941 */ /* 0x000fea0003800000 */
.L_x_2680:
[----:B------:R-:W-:Y:S05]  /*2f3e0*/  EXIT ;  /* 0x000000000000794d */ /* 0x000fea0003800000 */
.L_x_2703:
[----:B0-----:R0:W1:Y:S02]  /*2f3f0*/  SYNCS.PHASECHK.TRANS64.TRYWAIT P6, [R89+URZ+0x38890], R90 ;  /* 0x0388905a590075a7 */ /* 0x00106400080c017f */
[----:B-1----:R-:W-:Y:S05]  /*2f400*/  @!P6 NANOSLEEP.SYNCS 0x989680 ;  /* 0x009896800000e95d */ /* 0x002fea0003900000 */
[----:B------:R-:W1:Y:S02]  /*2f410*/  @!P6 SYNCS.PHASECHK.TRANS64 P6, [R89+URZ+0x38890], R90 ;  /* 0x0388905a5900e5a7 */ /* 0x000e6400080c007f */
[----:B-1----:R-:W-:Y:S05]  /*2f420*/  @!P6 BRA `(.L_x_2703) ;  /* 0xfffffffc00f0e947 */ /* 0x002fea000383ffff */
[----:B------:R-:W-:Y:S05]  /*2f430*/  BRA `(.L_x_3086) ;  /* 0xfffffd4000647947 */ /* 0x000fea000383ffff */
.L_x_2704:
        /* <DEDUP_REMOVED lines=8> */
.L_x_3088:
[----:B------:R-:W-:Y:S05]  /*2f4c0*/  BSYNC B1 ;  /* 0x0000000000017941 */ /* 0x000fea0003800000 */
.L_x_3087:
[----:B------:R-:W-:Y:S01]  /*2f4d0*/  IMAD.MOV.U32 R13, RZ, RZ, R120 ;  /* 0x000000ffff0d7224 */ /* 0x000fe200078e0078 */
[----:B------:R-:W-:Y:S01]  /*2f4e0*/  MOV R12, RZ ;  /* 0x000000ff000c7202 */ /* 0x000fe20000000f00 */
[----:B------:R-:W-:Y:S02]  /*2f4f0*/  IMAD.MOV.U32 R11, RZ, RZ, 0x181f ;  /* 0x0000181fff0b7424 */ /* 0x000fe400078e00ff */
[----:B------:R-:W-:Y:S02]  /*2f500*/  IMAD.MOV.U32 R15, RZ, RZ, -0x1 ;  /* 0xffffffffff0f7424 */ /* 0x000fe400078e00ff */
[----:B------:R-:W-:-:S07]  /*2f510*/  IMAD.MOV.U32 R83, RZ, RZ, R14 ;  /* 0x000000ffff537224 */ /* 0x000fce00078e000e */
[----:B------:R-:W-:Y:S05]  /*2f520*/  WARPSYNC.COLLECTIVE R15, `(.L_x_3089) ;  /* 0x000000000f087348 */ /* 0x000fea0003c00000 */
[----:B------:R0:W1:Y:S02]  /*2f530*/  SHFL.IDX P6, R14, R13, R12, R11 ;  /* 0x0000000c0d0e7389 */ /* 0x00006400000c000b */
[----:B01----:R-:W-:Y:S01]  /*2f540*/  ENDCOLLECTIVE ;  /* 0x000000000000791b */ /* 0x003fe20003800000 */
.L_x_3089:
[----:B------:R-:W-:Y:S01]  /*2f550*/  MOV R82, R14 ;  /* 0x0000000e00527202 */ /* 0x000fe20000000f00 */
[----:B------:R-:W-:Y:S06]  /*2f560*/  BRA `(.L_x_3090) ;  /* 0xfffffd40002c7947 */ /* 0x000fec000383ffff */
.L_x_2721:
[----:B------:R-:W-:Y:S01]  /*2f570*/  BSSY B1, `(.L_x_3091) ;  /* 0x0000008000017945 */ /* 0x000fe20003800000 */
[----:B0---4-:R-:W-:Y:S01]  /*2f580*/  IMAD.MOV.U32 R13, RZ, RZ, R119 ;  /* 0x000000ffff0d7224 */ /* 0x011fe200078e0077 */
[----:B------:R-:W-:Y:S01]  /*2f590*/  MOV R11, 0x181f ;  /* 0x0000181f000b7802 */ /* 0x000fe20000000f00 */
[----:B------:R-:W-:Y:S02]  /*2f5a0*/  IMAD.MOV.U32 R12, RZ, RZ, 0x1 ;  /* 0x00000001ff0c7424 */ /* 0x000fe400078e00ff */
[----:B------:R-:W-:-:S07]  /*2f5b0*/  IMAD.MOV.U32 R15, RZ, RZ, -0x1 ;  /* 0xffffffffff0f7424 */ /* 0x000fce00078e00ff */
[----:B-123--:R-:W-:Y:S05]  /*2f5c0*/  WARPSYNC.COLLECTIVE R15, `(.L_x_3092) ;  /* 0x000000000f087348 */ /* 0x00efea0003c00000 */
[----:B------:R0:W4:Y:S02]  /*2f5d0*/  SHFL.IDX P6, R14, R13, R12, R11 ;  /* 0x0000000c0d0e7389 */ /* 0x00012400000c000b */
[----:B01234-:R-:W-:Y:S01]  /*2f5e0*/  ENDCOLLECTIVE ;  /* 0x000000000000791b */ /* 0x01ffe20003800000 */
.L_x_3092:
[----:B------:R-:W-:Y:S05]  /*2f5f0*/  BSYNC B1 ;  /* 0x0000000000017941 */ /* 0x000fea0003800000 */
.L_x_3091:
[----:B------:R-:W-:Y:S01]  /*2f600*/  MOV R13, R120 ;  /* 0x00000078000d7202 */ /* 0x000fe20000000f00 */
[----:B------:R-:W-:Y:S01]  /*2f610*/  IMAD.MOV.U32 R12, RZ, RZ, 0x1 ;  /* 0x00000001ff0c7424 */ /* 0x000fe200078e00ff */
[----:B------:R-:W-:Y:S01]  /*2f620*/  MOV R15, 0xffffffff ;  /* 0xffffffff000f7802 */ /* 0x000fe20000000f00 */
[----:B------:R-:W-:Y:S02]  /*2f630*/  IMAD.MOV.U32 R11, RZ, RZ, 0x181f ;  /* 0x0000181fff0b7424 */ /* 0x000fe400078e00ff */
[----:B------:R-:W-:-:S07]  /*2f640*/  IMAD.MOV.U32 R67, RZ, RZ, R14 ;  /* 0x000000ffff437224 */ /* 0x000fce00078e000e */
[----:B------:R-:W-:Y:S05]  /*2f650*/  WARPSYNC.COLLECTIVE R15, `(.L_x_3093) ;  /* 0x000000000f087348 */ /* 0x000fea0003c00000 */
[----:B------:R0:W1:Y:S02]  /*2f660*/  SHFL.IDX P6, R14, R13, R12, R11 ;  /* 0x0000000c0d0e7389 */ /* 0x00006400000c000b */
[----:B01----:R-:W-:Y:S01]  /*2f670*/  ENDCOLLECTIVE ;  /* 0x000000000000791b */ /* 0x003fe20003800000 */
.L_x_3093:
[----:B------:R-:W-:Y:S01]  /*2f680*/  IMAD.MOV.U32 R66, RZ, RZ, R14 ;  /* 0x000000ffff427224 */ /* 0x000fe200078e000e */
[----:B------:R-:W-:Y:S06]  /*2f690*/  BRA `(.L_x_3094) ;  /* 0xfffffd4c00547947 */ /* 0x000fec000383ffff */
.L_x_2738:
        /* <DEDUP_REMOVED lines=8> */
.L_x_3096:
[----:B------:R-:W-:Y:S05]  /*2f720*/  BSYNC B1 ;  /* 0x0000000000017941 */ /* 0x000fea0003800000 */
.L_x_3095:
[----:B------:R-:W-:Y:S01]  /*2f730*/  IMAD.MOV.U32 R13, RZ, RZ, R120 ;  /* 0x000000ffff0d7224 */ /* 0x000fe200078e0078 */
[----:B------:R-:W-:Y:S01]  /*2f740*/  MOV R11, 0x181f ;  /* 0x0000181f000b7802 */ /* 0x000fe20000000f00 */
[----:B------:R-:W-:Y:S01]  /*2f750*/  IMAD.MOV.U32 R12, RZ, RZ, 0x2 ;  /* 0x00000002ff0c7424 */ /* 0x000fe200078e00ff */
[----:B------:R-:W-:Y:S01]  /*2f760*/  MOV R119, R14 ;  /* 0x0000000e00777202 */ /* 0x000fe20000000f00 */
[----:B------:R-:W-:-:S07]  /*2f770*/  IMAD.MOV.U32 R15, RZ, RZ, -0x1 ;  /* 0xffffffffff0f7424 */ /* 0x000fce00078e00ff */
[----:B------:R-:W-:Y:S05]  /*2f780*/  WARPSYNC.COLLECTIVE R15, `(.L_x_3097) ;  /* 0x000000000f087348 */ /* 0x000fea0003c00000 */
[----:B------:R0:W1:Y:S02]  /*2f790*/  SHFL.IDX P6, R14, R13, R12, R11 ;  /* 0x0000000c0d0e7389 */ /* 0x00006400000c000b */
[----:B01----:R-:W-:Y:S01]  /*2f7a0*/  ENDCOLLECTIVE ;  /* 0x000000000000791b */ /* 0x003fe20003800000 */
.L_x_3097:
[----:B------:R-:W-:Y:S01]  /*2f7b0*/  IMAD.MOV.U32 R120, RZ, RZ, R14 ;  /* 0x000000ffff787224 */ /* 0x000fe200078e000e */
[----:B------:R-:W-:Y:S06]  /*2f7c0*/  BRA `(.L_x_3098) ;  /* 0xfffffd5800607947 */ /* 0x000fec000383ffff */
.L_x_2762:
[----:B-1----:R1:W2:Y:S02]  /*2f7d0*/  SYNCS.PHASECHK.TRANS64.TRYWAIT P6, [R89+URZ+0x38890], R90 ;  /* 0x0388905a590075a7 */ /* 0x0022a400080c017f */
[----:B--2---:R-:W-:Y:S05]  /*2f7e0*/  @!P6 NANOSLEEP.SYNCS 0x989680 ;  /* 0x009896800000e95d */ /* 0x004fea0003900000 */
[----:B------:R-:W2:Y:S02]  /*2f7f0*/  @!P6 SYNCS.PHASECHK.TRANS64 P6, [R89+URZ+0x38890], R90 ;  /* 0x0388905a5900e5a7 */ /* 0x000ea400080c007f */
[----:B--2---:R-:W-:Y:S05]  /*2f800*/  @!P6 BRA `(.L_x_2762) ;  /* 0xfffffffc00f0e947 */ /* 0x004fea000383ffff */
[----:B------:R-:W-:Y:S05]  /*2f810*/  BRA `(.L_x_3099) ;  /* 0xfffffd7000bc7947 */ /* 0x000fea000383ffff */
.L_x_2763:
[----:B------:R-:W-:Y:S01]  /*2f820*/  BSSY B1, `(.L_x_3100) ;  /* 0x0000008000017945 */ /* 0x000fe20003800000 */
[----:B------:R-:W-:Y:S01]  /*2f830*/  MOV R13, R119 ;  /* 0x00000077000d7202 */ /* 0x000fe20000000f00 */
[----:B------:R-:W-:Y:S01]  /*2f840*/  IMAD.MOV.U32 R12, RZ, RZ, RZ ;  /* 0x000000ffff0c7224 */ /* 0x000fe200078e00ff */
[----:B------:R-:W-:Y:S01]  /*2f850*/  MOV R15, 0xffffffff ;  /* 0xffffffff000f7802 */ /* 0x000fe20000000f00 */
[----:B------:R-:W-:-:S07]  /*2f860*/  IMAD.MOV.U32 R11, RZ, RZ, 0x181f ;  /* 0x0000181fff0b7424 */ /* 0x000fce00078e00ff */
[----:B-1----:R-:W-:Y:S05]  /*2f870*/  WARPSYNC.COLLECTIVE R15, `(.L_x_3101) ;  /* 0x000000000f087348 */ /* 0x002fea0003c00000 */
[----:B------:R0:W2:Y:S02]  /*2f880*/  SHFL.IDX P6, R14, R13, R12, R11 ;  /* 0x0000000c0d0e7389 */ /* 0x0000a400000c000b */
[----:B012---:R-:W-:Y:S01]  /*2f890*/  ENDCOLLECTIVE ;  /* 0x000000000000791b */ /* 0x007fe20003800000 */
.L_x_3101:
[----:B------:R-:W-:Y:S05]  /*2f8a0*/  BSYNC B1 ;  /* 0x0000000000017941 */ /* 0x000fea0003800000 */
.L_x_3100:
        /* <DEDUP_REMOVED lines=8> */
.L_x_3102:
[----:B------:R-:W-:Y:S01]  /*2f930*/  MOV R124, R14 ;  /* 0x0000000e007c7202 */ /* 0x000fe20000000f00 */
[----:B------:R-:W-:Y:S06]  /*2f940*/  BRA `(.L_x_3103) ;  /* 0xfffffd7000887947 */ /* 0x000fec000383ffff */
.L_x_2772:
[----:B------:R-:W-:Y:S01]  /*2f950*/  BSSY B1, `(.L_x_3104) ;  /* 0x0000008000017945 */ /* 0x000fe20003800000 */
[----:B--2-4-:R-:W-:Y:S01]  /*2f960*/  IMAD.MOV.U32 R13, RZ, RZ, R119 ;  /* 0x000000ffff0d7224 */ /* 0x014fe200078e0077 */
[----:B------:R-:W-:Y:S01]  /*2f970*/  MOV R11, 0x181f ;  /* 0x0000181f000b7802 */ /* 0x000fe20000000f00 */
[----:B------:R-:W-:Y:S02]  /*2f980*/  IMAD.MOV.U32 R12, RZ, RZ, 0x1 ;  /* 0x00000001ff0c7424 */ /* 0x000fe400078e00ff */
[----:B------:R-:W-:-:S07]  /*2f990*/  IMAD.MOV.U32 R15, RZ, RZ, -0x1 ;  /* 0xffffffffff0f7424 */ /* 0x000fce00078e00ff */
[----:B01-3--:R-:W-:Y:S05]  /*2f9a0*/  WARPSYNC.COLLECTIVE R15, `(.L_x_3105) ;  /* 0x000000000f087348 */ /* 0x00bfea0003c00000 */
[----:B------:R2:W4:Y:S02]  /*2f9b0*/  SHFL.IDX P6, R14, R13, R12, R11 ;  /* 0x0000000c0d0e7389 */ /* 0x00052400000c000b */
[----:B01234-:R-:W-:Y:S01]  /*2f9c0*/  ENDCOLLECTIVE ;  /* 0x000000000000791b */ /* 0x01ffe20003800000 */
.L_x_3105:
[----:B------:R-:W-:Y:S05]  /*2f9d0*/  BSYNC B1 ;  /* 0x0000000000017941 */ /* 0x000fea0003800000 */
.L_x_3104:
        /* <DEDUP_REMOVED lines=8> */
.L_x_3106:
[----:B------:R-:W-:Y:S01]  /*2fa60*/  IMAD.MOV.U32 R36, RZ, RZ, R14 ;  /* 0x000000ffff247224 */ /* 0x000fe200078e000e */
[----:B------:R-:W-:Y:S06]  /*2fa70*/  BRA `(.L_x_3107) ;  /* 0xfffffd8000007947 */ /* 0x000fec000383ffff */
.L_x_2781:
[----:B------:R-:W-:Y:S01]  /*2fa80*/  BSSY B1, `(.L_x_3108) ;  /* 0x0000008000017945 */ /* 0x000fe20003800000 */
[----:B----4-:R-:W-:Y:S01]  /*2fa90*/  IMAD.MOV.U32 R13, RZ, RZ, R119 ;  /* 0x000000ffff0d7224 */ /* 0x010fe200078e0077 */
[----:B------:R-:W-:Y:S01]  /*2faa0*/  MOV R12, 0x2 ;  /* 0x00000002000c7802 */ /* 0x000fe20000000f00 */
[----:B------:R-:W-:Y:S02]  /*2fab0*/  IMAD.MOV.U32 R11, RZ, RZ, 0x181f ;  /* 0x0000181fff0b7424 */ /* 0x000fe400078e00ff */
[----:B------:R-:W-:-:S07]  /*2fac0*/  IMAD.MOV.U32 R15, RZ, RZ, -0x1 ;  /* 0xffffffffff0f7424 */ /* 0x000fce00078e00ff */
[----:B0123--:R-:W-:Y:S05]  /*2fad0*/  WARPSYNC.COLLECTIVE R15, `(.L_x_3109) ;  /* 0x000000000f087348 */ /* 0x00ffea0003c00000 */
[----:B------:R4:W0:Y:S02]  /*2fae0*/  SHFL.IDX P6, R14, R13, R12, R11 ;  /* 0x0000000c0d0e7389 */ /* 0x00082400000c000b */
[----:B01234-:R-:W-:Y:S01]  /*2faf0*/  ENDCOLLECTIVE ;  /* 0x000000000000791b */ /* 0x01ffe20003800000 */
.L_x_3109:
[----:B------:R-:W-:Y:S05]  /*2fb00*/  BSYNC B1 ;  /* 0x0000000000017941 */ /* 0x000fea0003800000 */
.L_x_3108:
        /* <DEDUP_REMOVED lines=8> */
.L_x_3110:
[----:B------:R-:W-:Y:S01]  /*2fb90*/  IMAD.MOV.U32 R36, RZ, RZ, R14 ;  /* 0x000000ffff247224 */ /* 0x000fe200078e000e */
[----:B------:R-:W-:Y:S06]  /*2fba0*/  BRA `(.L_x_3111) ;  /* 0xfffffd8c00b87947 */ /* 0x000fec000383ffff */
.L_x_2790:
[----:B0-----:R0:W1:Y:S02]  /*2fbb0*/  SYNCS.PHASECHK.TRANS64.TRYWAIT P3, [R89+URZ+0x38890], R90 ;  /* 0x0388905a590075a7 */ /* 0x001064000806017f */
[----:B-1----:R-:W-:Y:S05]  /*2fbc0*/  @!P3 NANOSLEEP.SYNCS 0x989680 ;  /* 0x009896800000b95d */ /* 0x002fea0003900000 */
[----:B------:R-:W1:Y:S02]  /*2fbd0*/  @!P3 SYNCS.PHASECHK.TRANS64 P3, [R89+URZ+0x38890], R90 ;  /* 0x0388905a5900b5a7 */ /* 0x000e64000806007f */
[----:B-1----:R-:W-:Y:S05]  /*2fbe0*/  @!P3 BRA `(.L_x_2790) ;  /* 0xfffffffc00f0b947 */ /* 0x002fea000383ffff */
[----:B------:R-:W-:Y:S05]  /*2fbf0*/  BRA `(.L_x_3112) ;  /* 0xfffffd9c00907947 */ /* 0x000fea000383ffff */
.L_x_2791:
        /* <DEDUP_REMOVED lines=8> */
.L_x_3114:
[----:B------:R-:W-:Y:S05]  /*2fc80*/  BSYNC B1 ;  /* 0x0000000000017941 */ /* 0x000fea0003800000 */
.L_x_3113:
        /* <DEDUP_REMOVED lines=8> */
.L_x_3115:
[----:B------:R-:W-:Y:S01]  /*2fd10*/  MOV R38, R14 ;  /* 0x0000000e00267202 */ /* 0x000fe20000000f00 */
[----:B------:R-:W-:Y:S06]  /*2fd20*/  BRA `(.L_x_3116) ;  /* 0xfffffd9c00b47947 */ /* 0x000fec000383ffff */
.L_x_2794:
        /* <DEDUP_REMOVED lines=8> */
.L_x_3118:
[----:B------:R-:W-:Y:S05]  /*2fdb0*/  BSYNC B1 ;  /* 0x0000000000017941 */ /* 0x000fea0003800000 */
.L_x_3117:
        /* <DEDUP_REMOVED lines=8> */
.L_x_3119:
[----:B------:R-:W-:Y:S01]  /*2fe40*/  IMAD.MOV.U32 R38, RZ, RZ, R14 ;  /* 0x000000ffff267224 */ /* 0x000fe200078e000e */
[----:B------:R-:W-:Y:S06]  /*2fe50*/  BRA `(.L_x_3120) ;  /* 0xfffffd9c00d87947 */ /* 0x000fec000383ffff */
.L_x_2797:
        /* <DEDUP_REMOVED lines=8> */
.L_x_3122:
[----:B------:R-:W-:Y:S05]  /*2fee0*/  BSYNC B1 ;  /* 0x0000000000017941 */ /* 0x000fea0003800000 */
.L_x_3121:
        /* <DEDUP_REMOVED lines=8> */
.L_x_3123:
[----:B------:R-:W-:Y:S01]  /*2ff70*/  IMAD.MOV.U32 R38, RZ, RZ, R14 ;  /* 0x000000ffff267224 */ /* 0x000fe200078e000e */
[----:B------:R-:W-:Y:S06]  /*2ff80*/  BRA `(.L_x_3124) ;  /* 0xfffffda000007947 */ /* 0x000fec000383ffff */
.L_x_2801:
[----:B------:R0:W0:Y:S02]  /*2ff90*/  SYNCS.PHASECHK.TRANS64.TRYWAIT P0, [R89+URZ+0x388b0], R90 ;  /* 0x0388b05a590075a7 */ /* 0x000024000800017f */
[----:B0-----:R-:W-:Y:S05]  /*2ffa0*/  @!P0 NANOSLEEP.SYNCS 0x989680 ;  /* 0x009896800000895d */ /* 0x001fea0003900000 */
[----:B------:R-:W0:Y:S02]  /*2ffb0*/  @!P0 SYNCS.PHASECHK.TRANS64 P0, [R89+URZ+0x388b0], R90 ;  /* 0x0388b05a590085a7 */ /* 0x000e24000800007f */
[----:B0-----:R-:W-:Y:S05]  /*2ffc0*/  @!P0 BRA `(.L_x_2801) ;  /* 0xfffffffc00f08947 */ /* 0x001fea000383ffff */
[----:B------:R-:W-:Y:S05]  /*2ffd0*/  BRA `(.L_x_3125) ;  /* 0xfffffda000a07947 */ /* 0x000fea000383ffff */
.L_x_2821:
[----:B------:R-:W-:Y:S01]  /*2ffe0*/  BSSY B1, `(.L_x_3126) ;  /* 0x0000008000017945 */ /* 0x000fe20003800000 */
[----:B------:R-:W-:Y:S01]  /*2fff0*/  MOV R13, R7 ;  /* 0x00000007000d7202 */ /* 0x000fe20000000f00 */
[----:B------:R-:W-:Y:S01]  /*30000*/  IMAD.MOV.U32 R12, RZ, RZ, RZ ;  /* 0x000000ffff0c7224 */ /* 0x000fe200078e00ff */
[----:B------:R-:W-:Y:S01]  /*30010*/  MOV R15, 0xffffffff ;  /* 0xffffffff000f7802 */ /* 0x000fe20000000f00 */
[----:B------:R-:W-:-:S07]  /*30020*/  IMAD.MOV.U32 R11, RZ, RZ, 0x181f ;  /* 0x0000181fff0b7424 */ /* 0x000fce00078e00ff */
[----:B------:R-:W-:Y:S05]  /*30030*/  WARPSYNC.COLLECTIVE R15, `(.L_x_3127) ;  /* 0x000000000f087348 */ /* 0x000fea0003c00000 */
[----:B------:R0:W1:Y:S02]  /*30040*/  SHFL.IDX P6, R14, R13, R12, R11 ;  /* 0x0000000c0d0e7389 */ /* 0x00006400000c000b */
[----:B01----:R-:W-:Y:S01]  /*30050*/  ENDCOLLECTIVE ;  /* 0x000000000000791b */ /* 0x003fe20003800000 */
.L_x_3127:
[----:B------:R-:W-:Y:S05]  /*30060*/  BSYNC B1 ;  /* 0x0000000000017941 */ /* 0x000fea0003800000 */
.L_x_3126:
        /* <DEDUP_REMOVED lines=8> */
.L_x_3128:
[----:B------:R-:W-:Y:S01]  /*300f0*/  IMAD.MOV.U32 R13, RZ, RZ, R8 ;  /* 0x000000ffff0d7224 */ /* 0x000fe200078e0008 */
[----:B------:R-:W-:-:S07]  /*30100*/  MOV R5, R14 ;  /* 0x0000000e00057202 */ /* 0x000fce0000000f00 */
[----:B------:R-:W-:Y:S05]  /*30110*/  WARPSYNC.COLLECTIVE R15, `(.L_x_3129) ;  /* 0x000000000f087348 */ /* 0x000fea0003c00000 */
[----:B------:R0:W1:Y:S02]  /*30120*/  SHFL.IDX P6, R14, R13, R12, R11 ;  /* 0x0000000c0d0e7389 */ /* 0x00006400000c000b */
[----:B01----:R-:W-:Y:S01]  /*30130*/  ENDCOLLECTIVE ;  /* 0x000000000000791b */ /* 0x003fe20003800000 */
.L_x_3129:
[----:B------:R-:W-:Y:S01]  /*30140*/  MOV R13, R0 ;  /* 0x00000000000d7202 */ /* 0x000fe20000000f00 */
[----:B------:R-:W-:-:S07]  /*30150*/  IMAD.MOV.U32 R9, RZ, RZ, R14 ;  /* 0x000000ffff097224 */ /* 0x000fce00078e000e */
[----:B------:R-:W-:Y:S05]  /*30160*/  WARPSYNC.COLLECTIVE R15, `(.L_x_3130) ;  /* 0x000000000f087348 */ /* 0x000fea0003c00000 */
[----:B------:R0:W1:Y:S02]  /*30170*/  SHFL.IDX P6, R14, R13, R12, R11 ;  /* 0x0000000c0d0e7389 */ /* 0x00006400000c000b */
[----:B01----:R-:W-:Y:S01]  /*30180*/  ENDCOLLECTIVE ;  /* 0x000000000000791b */ /* 0x003fe20003800000 */
.L_x_3130:
[----:B------:R-:W-:Y:S05]  /*30190*/  BRA `(.L_x_3131) ;  /* 0xfffffdb400a47947 */ /* 0x000fea000383ffff */
.L_x_2824:
[----:B------:R-:W-:Y:S01]  /*301a0*/  BSSY B1, `(.L_x_3132) ;  /* 0x0000008000017945 */ /* 0x000fe20003800000 */
[----:B------:R-:W-:Y:S01]  /*301b0*/  IMAD.MOV.U32 R13, RZ, RZ, R7 ;  /* 0x000000ffff0d7224 */ /* 0x000fe200078e0007 */
[----:B------:R-:W-:Y:S01]  /*301c0*/  MOV R11, 0x181f ;  /* 0x0000181f000b7802 */ /* 0x000fe20000000f00 */
[----:B------:R-:W-:Y:S02]  /*301d0*/  IMAD.MOV.U32 R12, RZ, RZ, 0x1 ;  /* 0x00000001ff0c7424 */ /* 0x000fe400078e00ff */
[----:B------:R-:W-:-:S07]  /*301e0*/  IMAD.MOV.U32 R15, RZ, RZ, -0x1 ;  /* 0xffffffffff0f7424 */ /* 0x000fce00078e00ff */
[----:B0---4-:R-:W-:Y:S05]  /*301f0*/  WARPSYNC.COLLECTIVE R15, `(.L_x_3133) ;  /* 0x000000000f087348 */ /* 0x011fea0003c00000 */
[----:B----4-:R1:W2:Y:S02]  /*30200*/  SHFL.IDX P6, R14, R13, R12, R11 ;  /* 0x0000000c0d0e7389 */ /* 0x0102a400000c000b */
[----:B012---:R-:W-:Y:S01]  /*30210*/  ENDCOLLECTIVE ;  /* 0x000000000000791b */ /* 0x007fe20003800000 */
.L_x_3133:
[----:B------:R-:W-:Y:S05]  /*30220*/  BSYNC B1 ;  /* 0x0000000000017941 */ /* 0x000fea0003800000 */
.L_x_3132:
        /* <DEDUP_REMOVED lines=8> */
.L_x_3134:
[----:B------:R-:W-:Y:S02]  /*302b0*/  IMAD.MOV.U32 R13, RZ, RZ, R8 ;  /* 0x000000ffff0d7224 */ /* 0x000fe400078e0008 */
[----:B------:R-:W-:-:S07]  /*302c0*/  IMAD.MOV.U32 R5, RZ, RZ, R14 ;  /* 0x000000ffff057224 */ /* 0x000fce00078e000e */
[----:B------:R-:W-:Y:S05]  /*302d0*/  WARPSYNC.COLLECTIVE R15, `(.L_x_3135) ;  /* 0x000000000f087348 */ /* 0x000fea0003c00000 */
[----:B------:R0:W1:Y:S02]  /*302e0*/  SHFL.IDX P6, R14, R13, R12, R11 ;  /* 0x0000000c0d0e7389 */ /* 0x00006400000c000b */
[----:B01----:R-:W-:Y:S01]  /*302f0*/  ENDCOLLECTIVE ;  /* 0x000000000000791b */ /* 0x003fe20003800000 */
.L_x_3135:
[----:B------:R-:W-:Y:S01]  /*30300*/  IMAD.MOV.U32 R13, RZ, RZ, R0 ;  /* 0x000000ffff0d7224 */ /* 0x000fe200078e0000 */
[----:B------:R-:W-:-:S07]  /*30310*/  MOV R9, R14 ;  /* 0x0000000e00097202 */ /* 0x000fce0000000f00 */
[----:B------:R-:W-:Y:S05]  /*30320*/  WARPSYNC.COLLECTIVE R15, `(.L_x_3136) ;  /* 0x000000000f087348 */ /* 0x000fea0003c00000 */
[----:B------:R0:W1:Y:S02]  /*30330*/  SHFL.IDX P6, R14, R13, R12, R11 ;  /* 0x0000000c0d0e7389 */ /* 0x00006400000c000b */
[----:B01----:R-:W-:Y:S01]  /*30340*/  ENDCOLLECTIVE ;  /* 0x000000000000791b */ /* 0x003fe20003800000 */
.L_x_3136:
[----:B------:R-:W-:Y:S05]  /*30350*/  BRA `(.L_x_3137) ;  /* 0xfffffdb8009c7947 */ /* 0x000fea000383ffff */
.L_x_2827:
        /* <DEDUP_REMOVED lines=8> */
.L_x_3139:
[----:B------:R-:W-:Y:S05]  /*303e0*/  BSYNC B1 ;  /* 0x0000000000017941 */ /* 0x000fea0003800000 */
.L_x_3138:
        /* <DEDUP_REMOVED lines=8> */
.L_x_3140:
[----:B------:R-:W-:Y:S01]  /*30470*/  MOV R13, R8 ;  /* 0x00000008000d7202 */ /* 0x000fe20000000f00 */
[----:B------:R-:W-:-:S07]  /*30480*/  IMAD.MOV.U32 R5, RZ, RZ, R14 ;  /* 0x000000ffff057224 */ /* 0x000fce00078e000e */
[----:B------:R-:W-:Y:S05]  /*30490*/  WARPSYNC.COLLECTIVE R15, `(.L_x_3141) ;  /* 0x000000000f087348 */ /* 0x000fea0003c00000 */
[----:B------:R0:W1:Y:S02]  /*304a0*/  SHFL.IDX P6, R14, R13, R12, R11 ;  /* 0x0000000c0d0e7389 */ /* 0x00006400000c000b */
[----:B01----:R-:W-:Y:S01]  /*304b0*/  ENDCOLLECTIVE ;  /* 0x000000000000791b */ /* 0x003fe20003800000 */
.L_x_3141:
[----:B------:R-:W-:Y:S02]  /*304c0*/  IMAD.MOV.U32 R13, RZ, RZ, R0 ;  /* 0x000000ffff0d7224 */ /* 0x000fe400078e0000 */
[----:B------:R-:W-:-:S07]  /*304d0*/  IMAD.MOV.U32 R9, RZ, RZ, R14 ;  /* 0x000000ffff097224 */ /* 0x000fce00078e000e */
[----:B------:R-:W-:Y:S05]  /*304e0*/  WARPSYNC.COLLECTIVE R15, `(.L_x_3142) ;  /* 0x000000000f087348 */ /* 0x000fea0003c00000 */
[----:B------:R0:W1:Y:S02]  /*304f0*/  SHFL.IDX P6, R14, R13, R12, R11 ;  /* 0x0000000c0d0e7389 */ /* 0x00006400000c000b */
[----:B01----:R-:W-:Y:S01]  /*30500*/  ENDCOLLECTIVE ;  /* 0x000000000000791b */ /* 0x003fe20003800000 */
.L_x_3142:
[----:B------:R-:W-:Y:S05]  /*30510*/  BRA `(.L_x_3143) ;  /* 0xfffffdbc00887947 */ /* 0x000fea000383ffff */
.L_x_2830:
[----:B------:R-:W-:Y:S01]  /*30520*/  BSSY B1, `(.L_x_3144) ;  /* 0x0000008000017945 */ /* 0x000fe20003800000 */
[----:B------:R-:W-:Y:S01]  /*30530*/  MOV R13, R7 ;  /* 0x00000007000d7202 */ /* 0x000fe20000000f00 */
[----:B------:R-:W-:Y:S01]  /*30540*/  IMAD.MOV.U32 R12, RZ, RZ, 0x3 ;  /* 0x00000003ff0c7424 */ /* 0x000fe200078e00ff */
[----:B------:R-:W-:Y:S01]  /*30550*/  MOV R15, 0xffffffff ;  /* 0xffffffff000f7802 */ /* 0x000fe20000000f00 */
[----:B------:R-:W-:-:S07]  /*30560*/  IMAD.MOV.U32 R11, RZ, RZ, 0x181f ;  /* 0x0000181fff0b7424 */ /* 0x000fce00078e00ff */
[----:B-1--4-:R-:W-:Y:S05]  /*30570*/  WARPSYNC.COLLECTIVE R15, `(.L_x_3145) ;  /* 0x000000000f087348 */ /* 0x012fea0003c00000 */
[----:B------:R0:W2:Y:S02]  /*30580*/  SHFL.IDX P6, R14, R13, R12, R11 ;  /* 0x0000000c0d0e7389 */ /* 0x0000a400000c000b */
[----:B012-4-:R-:W-:Y:S01]  /*30590*/  ENDCOLLECTIVE ;  /* 0x000000000000791b */ /* 0x017fe20003800000 */
.L_x_3145:
[----:B------:R-:W-:Y:S05]  /*305a0*/  BSYNC B1 ;  /* 0x0000000000017941 */ /* 0x000fea0003800000 */
.L_x_3144:
        /* <DEDUP_REMOVED lines=8> */
.L_x_3146:
[----:B------:R-:W-:Y:S01]  /*30630*/  IMAD.MOV.U32 R13, RZ, RZ, R8 ;  /* 0x000000ffff0d7224 */ /* 0x000fe200078e0008 */
[----:B------:R-:W-:-:S07]  /*30640*/  MOV R71, R14 ;  /* 0x0000000e00477202 */ /* 0x000fce0000000f00 */
[----:B------:R-:W-:Y:S05]  /*30650*/  WARPSYNC.COLLECTIVE R15, `(.L_x_3147) ;  /* 0x000000000f087348 */ /* 0x000fea0003c00000 */
[----:B------:R0:W1:Y:S02]  /*30660*/  SHFL.IDX P6, R14, R13, R12, R11 ;  /* 0x0000000c0d0e7389 */ /* 0x00006400000c000b */
[----:B01----:R-:W-:Y:S01]  /*30670*/  ENDCOLLECTIVE ;  /* 0x000000000000791b */ /* 0x003fe20003800000 */
.L_x_3147:
[----:B------:R-:W-:Y:S01]  /*30680*/  MOV R13, R0 ;  /* 0x00000000000d7202 */ /* 0x000fe20000000f00 */
[----:B------:R-:W-:-:S07]  /*30690*/  IMAD.MOV.U32 R76, RZ, RZ, R14 ;  /* 0x000000ffff4c7224 */ /* 0x000fce00078e000e */
[----:B------:R-:W-:Y:S05]  /*306a0*/  WARPSYNC.COLLECTIVE R15, `(.L_x_3148) ;  /* 0x000000000f087348 */ /* 0x000fea0003c00000 */
[----:B------:R0:W1:Y:S02]  /*306b0*/  SHFL.IDX P6, R14, R13, R12, R11 ;  /* 0x0000000c0d0e7389 */ /* 0x00006400000c000b */
[----:B01----:R-:W-:Y:S01]  /*306c0*/  ENDCOLLECTIVE ;  /* 0x000000000000791b */ /* 0x003fe20003800000 */
.L_x_3148:
[----:B------:R-:W-:Y:S05]  /*306d0*/  BRA `(.L_x_3149) ;  /* 0xfffffdc0007c7947 */ /* 0x000fea000383ffff */
.L_x_2834:
[----:B0-----:R0:W1:Y:S02]  /*306e0*/  SYNCS.PHASECHK.TRANS64.TRYWAIT P0, [R22+URZ+0x38800], R125 ;  /* 0x0388007d160075a7 */ /* 0x001064000800017f */
[----:B-1----:R-:W-:Y:S05]  /*306f0*/  @!P0 NANOSLEEP.SYNCS 0x989680 ;  /* 0x009896800000895d */ /* 0x002fea0003900000 */
[----:B------:R-:W1:Y:S02]  /*30700*/  @!P0 SYNCS.PHASECHK.TRANS64 P0, [R22+URZ+0x38800], R125 ;  /* 0x0388007d160085a7 */ /* 0x000e64000800007f */
[----:B-1----:R-:W-:Y:S05]  /*30710*/  @!P0 BRA `(.L_x_2834) ;  /* 0xfffffffc00f08947 */ /* 0x002fea000383ffff */
[----:B------:R-:W-:Y:S05]  /*30720*/  BRA `(.L_x_3150) ;  /* 0xfffffdc400d87947 */ /* 0x000fea000383ffff */
.L_x_2866:
        /* <DEDUP_REMOVED lines=8> */
.L_x_3152:
[----:B------:R-:W-:Y:S05]  /*307b0*/  BSYNC B1 ;  /* 0x0000000000017941 */ /* 0x000fea0003800000 */
.L_x_3151:
[----:B------:R-:W-:Y:S01]  /*307c0*/  MOV R13, R5 ;  /* 0x00000005000d7202 */ /* 0x000fe20000000f00 */
[----:B------:R-:W-:Y:S01]  /*307d0*/  IMAD.MOV.U32 R12, RZ, RZ, RZ ;  /* 0x000000ffff0c7224 */ /* 0x000fe200078e00ff */
[----:B------:R-:W-:Y:S01]  /*307e0*/  MOV R15, 0xffffffff ;  /* 0xffffffff000f7802 */ /* 0x000fe20000000f00 */
[----:B------:R-:W-:Y:S02]  /*307f0*/  IMAD.MOV.U32 R11, RZ, RZ, 0x181f ;  /* 0x0000181fff0b7424 */ /* 0x000fe400078e00ff */
[----:B------:R-:W-:-:S07]  /*30800*/  IMAD.MOV.U32 R6, RZ, RZ, R14 ;  /* 0x000000ffff067224 */ /* 0x000fce00078e000e */
[----:B------:R-:W-:Y:S05]  /*30810*/  WARPSYNC.COLLECTIVE R15, `(.L_x_3153) ;  /* 0x000000000f087348 */ /* 0x000fea0003c00000 */
[----:B------:R0:W1:Y:S02]  /*30820*/  SHFL.IDX P6, R14, R13, R12, R11 ;  /* 0x0000000c0d0e7389 */ /* 0x00006400000c000b */
[----:B01----:R-:W-:Y:S01]  /*30830*/  ENDCOLLECTIVE ;  /* 0x000000000000791b */ /* 0x003fe20003800000 */
.L_x_3153:
[----:B------:R-:W-:Y:S02]  /*30840*/  IMAD.MOV.U32 R13, RZ, RZ, R9 ;  /* 0x000000ffff0d7224 */ /* 0x000fe400078e0009 */
[----:B------:R-:W-:-:S07]  /*30850*/  IMAD.MOV.U32 R7, RZ, RZ, R14 ;  /* 0x000000ffff077224 */ /* 0x000fce00078e000e */
[----:B------:R-:W-:Y:S05]  /*30860*/  WARPSYNC.COLLECTIVE R15, `(.L_x_3154) ;  /* 0x000000000f087348 */ /* 0x000fea0003c00000 */
[----:B------:R0:W1:Y:S02]  /*30870*/  SHFL.IDX P6, R14, R13, R12, R11 ;  /* 0x0000000c0d0e7389 */ /* 0x00006400000c000b */
[----:B01----:R-:W-:Y:S01]  /*30880*/  ENDCOLLECTIVE ;  /* 0x000000000000791b */ /* 0x003fe20003800000 */
.L_x_3154:
[----:B------:R-:W-:Y:S01]  /*30890*/  IMAD.MOV.U32 R13, RZ, RZ, R4 ;  /* 0x000000ffff0d7224 */ /* 0x000fe200078e0004 */
[----:B------:R-:W-:-:S07]  /*308a0*/  MOV R10, R14 ;  /* 0x0000000e000a7202 */ /* 0x000fce0000000f00 */
[----:B------:R-:W-:Y:S05]  /*308b0*/  WARPSYNC.COLLECTIVE R15, `(.L_x_3155) ;  /* 0x000000000f087348 */ /* 0x000fea0003c00000 */
[----:B------:R0:W1:Y:S02]  /*308c0*/  SHFL.IDX P6, R14, R13, R12, R11 ;  /* 0x0000000c0d0e7389 */ /* 0x00006400000c000b */
[----:B01----:R-:W-:Y:S01]  /*308d0*/  ENDCOLLECTIVE ;  /* 0x000000000000791b */ /* 0x003fe20003800000 */
.L_x_3155:
[----:B------:R-:W-:Y:S05]  /*308e0*/  BRA `(.L_x_3156) ;  /* 0xfffffdf400987947 */ /* 0x000fea000383ffff */
.L_x_2869:
        /* <DEDUP_REMOVED lines=8> */
.L_x_3158:
[----:B------:R-:W-:Y:S05]  /*30970*/  BSYNC B1 ;  /* 0x0000000000017941 */ /* 0x000fea0003800000 */
.L_x_3157:
        /* <DEDUP_REMOVED lines=8> */
.L_x_3159:
[----:B------:R-:W-:Y:S01]  /*30a00*/  MOV R13, R9 ;  /* 0x00000009000d7202 */ /* 0x000fe20000000f00 */
[----:B------:R-:W-:-:S07]  /*30a10*/  IMAD.MOV.U32 R7, RZ, RZ, R14 ;  /* 0x000000ffff077224 */ /* 0x000fce00078e000e */
[----:B------:R-:W-:Y:S05]  /*30a20*/  WARPSYNC.COLLECTIVE R15, `(.L_x_3160) ;  /* 0x000000000f087348 */ /* 0x000fea0003c00000 */
[----:B------:R0:W1:Y:S02]  /*30a30*/  SHFL.IDX P6, R14, R13, R12, R11 ;  /* 0x0000000c0d0e7389 */ /* 0x00006400000c000b */
[----:B01----:R-:W-:Y:S01]  /*30a40*/  ENDCOLLECTIVE ;  /* 0x000000000000791b */ /* 0x003fe20003800000 */
.L_x_3160:
[----:B------:R-:W-:Y:S02]  /*30a50*/  IMAD.MOV.U32 R13, RZ, RZ, R4 ;  /* 0x000000ffff0d7224 */ /* 0x000fe400078e0004 */
[----:B------:R-:W-:-:S07]  /*30a60*/  IMAD.MOV.U32 R10, RZ, RZ, R14 ;  /* 0x000000ffff0a7224 */ /* 0x000fce00078e000e */
[----:B------:R-:W-:Y:S05]  /*30a70*/  WARPSYNC.COLLECTIVE R15, `(.L_x_3161) ;  /* 0x000000000f087348 */ /* 0x000fea0003c00000 */
[----:B------:R0:W1:Y:S02]  /*30a80*/  SHFL.IDX P6, R14, R13, R12, R11 ;  /* 0x0000000c0d0e7389 */ /* 0x00006400000c000b */
[----:B01----:R-:W-:Y:S01]  /*30a90*/  ENDCOLLECTIVE ;  /* 0x000000000000791b */ /* 0x003fe20003800000 */
.L_x_3161:
[----:B------:R-:W-:Y:S05]  /*30aa0*/  BRA `(.L_x_3162) ;  /* 0xfffffdf800507947 */ /* 0x000fea000383ffff */
.L_x_2872:
[----:B------:R-:W-:Y:S01]  /*30ab0*/  BSSY B1, `(.L_x_3163) ;  /* 0x0000008000017945 */ /* 0x000fe20003800000 */
[----:B------:R-:W-:Y:S01]  /*30ac0*/  MOV R13, R8 ;  /* 0x00000008000d7202 */ /* 0x000fe20000000f00 */
[----:B------:R-:W-:Y:S01]  /*30ad0*/  IMAD.MOV.U32 R12, RZ, RZ, 0x2 ;  /* 0x00000002ff0c7424 */ /* 0x000fe200078e00ff */
[----:B------:R-:W-:Y:S01]  /*30ae0*/  MOV R15, 0xffffffff ;  /* 0xffffffff000f7802 */ /* 0x000fe20000000f00 */
[----:B------:R-:W-:-:S07]  /*30af0*/  IMAD.MOV.U32 R11, RZ, RZ, 0x181f ;  /* 0x0000181fff0b7424 */ /* 0x000fce00078e00ff */
[----:B-1--4-:R-:W-:Y:S05]  /*30b00*/  WARPSYNC.COLLECTIVE R15, `(.L_x_3164) ;  /* 0x000000000f087348 */ /* 0x012fea0003c00000 */
[----:B----4-:R0:W2:Y:S02]  /*30b10*/  SHFL.IDX P6, R14, R13, R12, R11 ;  /* 0x0000000c0d0e7389 */ /* 0x0100a400000c000b */
[----:B012---:R-:W-:Y:S01]  /*30b20*/  ENDCOLLECTIVE ;  /* 0x000000000000791b */ /* 0x007fe20003800000 */
.L_x_3164:
[----:B------:R-:W-:Y:S05]  /*30b30*/  BSYNC B1 ;  /* 0x0000000000017941 */ /* 0x000fea0003800000 */
.L_x_3163:
        /* <DEDUP_REMOVED lines=8> */
.L_x_3165:
[----:B------:R-:W-:Y:S01]  /*30bc0*/  IMAD.MOV.U32 R13, RZ, RZ, R9 ;  /* 0x000000ffff0d7224 */ /* 0x000fe200078e0009 */
[----:B------:R-:W-:-:S07]  /*30bd0*/  MOV R7, R14 ;  /* 0x0000000e00077202 */ /* 0x000fce0000000f00 */
[----:B------:R-:W-:Y:S05]  /*30be0*/  WARPSYNC.COLLECTIVE R15, `(.L_x_3166) ;  /* 0x000000000f087348 */ /* 0x000fea0003c00000 */
[----:B------:R0:W1:Y:S02]  /*30bf0*/  SHFL.IDX P6, R14, R13, R12, R11 ;  /* 0x0000000c0d0e7389 */ /* 0x00006400000c000b */
[----:B01----:R-:W-:Y:S01]  /*30c00*/  ENDCOLLECTIVE ;  /* 0x000000000000791b */ /* 0x003fe20003800000 */
.L_x_3166:
[----:B------:R-:W-:Y:S01]  /*30c10*/  MOV R13, R4 ;  /* 0x00000004000d7202 */ /* 0x000fe20000000f00 */
[----:B------:R-:W-:-:S07]  /*30c20*/  IMAD.MOV.U32 R10, RZ, RZ, R14 ;  /* 0x000000ffff0a7224 */ /* 0x000fce00078e000e */
[----:B------:R-:W-:Y:S05]  /*30c30*/  WARPSYNC.COLLECTIVE R15, `(.L_x_3167) ;  /* 0x000000000f087348 */ /* 0x000fea0003c00000 */
[----:B------:R0:W1:Y:S02]  /*30c40*/  SHFL.IDX P6, R14, R13, R12, R11 ;  /* 0x0000000c0d0e7389 */ /* 0x00006400000c000b */
[----:B01----:R-:W-:Y:S01]  /*30c50*/  ENDCOLLECTIVE ;  /* 0x000000000000791b */ /* 0x003fe20003800000 */
.L_x_3167:
[----:B------:R-:W-:Y:S05]  /*30c60*/  BRA `(.L_x_3168) ;  /* 0xfffffdf800f47947 */ /* 0x000fea000383ffff */
.L_x_2875:
        /* <DEDUP_REMOVED lines=8> */
.L_x_3170:
[----:B------:R-:W-:Y:S05]  /*30cf0*/  BSYNC B1 ;  /* 0x0000000000017941 */ /* 0x000fea0003800000 */
.L_x_3169:
        /* <DEDUP_REMOVED lines=8> */
.L_x_3171:
[----:B------:R-:W-:Y:S02]  /*30d80*/  IMAD.MOV.U32 R13, RZ, RZ, R9 ;  /* 0x000000ffff0d7224 */ /* 0x000fe400078e0009 */
[----:B------:R-:W-:-:S07]  /*30d90*/  IMAD.MOV.U32 R21, RZ, RZ, R14 ;  /* 0x000000ffff157224 */ /* 0x000fce00078e000e */
[----:B------:R-:W-:Y:S05]  /*30da0*/  WARPSYNC.COLLECTIVE R15, `(.L_x_3172) ;  /* 0x000000000f087348 */ /* 0x000fea0003c00000 */
[----:B------:R0:W1:Y:S02]  /*30db0*/  SHFL.IDX P6, R14, R13, R12, R11 ;  /* 0x0000000c0d0e7389 */ /* 0x00006400000c000b */
[----:B01----:R-:W-:Y:S01]  /*30dc0*/  ENDCOLLECTIVE ;  /* 0x000000000000791b */ /* 0x003fe20003800000 */
.L_x_3172:
[----:B------:R-:W-:Y:S01]  /*30dd0*/  IMAD.MOV.U32 R13, RZ, RZ, R4 ;  /* 0x000000ffff0d7224 */ /* 0x000fe200078e0004 */
[----:B------:R-:W-:-:S07]  /*30de0*/  MOV R76, R14 ;  /* 0x0000000e004c7202 */ /* 0x000fce0000000f00 */
[----:B------:R-:W-:Y:S05]  /*30df0*/  WARPSYNC.COLLECTIVE R15, `(.L_x_3173) ;  /* 0x000000000f087348 */ /* 0x000fea0003c00000 */
[----:B------:R0:W1:Y:S02]  /*30e00*/  SHFL.IDX P6, R14, R13, R12, R11 ;  /* 0x0000000c0d0e7389 */ /* 0x00006400000c000b */
[----:B01----:R-:W-:Y:S01]  /*30e10*/  ENDCOLLECTIVE ;  /* 0x000000000000791b */ /* 0x003fe20003800000 */
.L_x_3173:
[----:B------:R-:W-:Y:S01]  /*30e20*/  IMAD.MOV.U32 R77, RZ, RZ, R14 ;  /* 0x000000ffff4d7224 */ /* 0x000fe200078e000e */
[----:B------:R-:W-:Y:S06]  /*30e30*/  BRA `(.L_x_3174) ;  /* 0xfffffdfc009c7947 */ /* 0x000fec000383ffff */
.L_x_2879:
[----:B0-----:R0:W1:Y:S02]  /*30e40*/  SYNCS.PHASECHK.TRANS64.TRYWAIT P0, [R22+URZ+0x38800], R85 ;  /* 0x03880055160075a7 */ /* 0x001064000800017f */
[----:B-1----:R-:W-:Y:S05]  /*30e50*/  @!P0 NANOSLEEP.SYNCS 0x989680 ;  /* 0x009896800000895d */ /* 0x002fea0003900000 */
[----:B------:R-:W1:Y:S02]  /*30e60*/  @!P0 SYNCS.PHASECHK.TRANS64 P0, [R22+URZ+0x38800], R85 ;  /* 0x03880055160085a7 */ /* 0x000e64000800007f */
[----:B-1----:R-:W-:Y:S05]  /*30e70*/  @!P0 BRA `(.L_x_2879) ;  /* 0xfffffffc00f08947 */ /* 0x002fea000383ffff */
[----:B------:R-:W-:Y:S05]  /*30e80*/  BRA `(.L_x_3175) ;  /* 0xfffffe0000c07947 */ /* 0x000fea000383ffff */
.L_x_2897:
[----:B-1----:R1:W2:Y:S02]  /*30e90*/  SYNCS.PHASECHK.TRANS64.TRYWAIT P1, [R0+URZ+0x38830], R3 ;  /* 0x03883003000075a7 */ /* 0x0022a4000802017f */
[----:B--2---:R-:W-:Y:S05]  /*30ea0*/  @!P1 NANOSLEEP.SYNCS 0x989680 ;  /* 0x009896800000995d */ /* 0x004fea0003900000 */
[----:B------:R-:W2:Y:S02]  /*30eb0*/  @!P1 SYNCS.PHASECHK.TRANS64 P1, [R0+URZ+0x38830], R3 ;  /* 0x03883003000095a7 */ /* 0x000ea4000802007f */
[----:B--2---:R-:W-:Y:S05]  /*30ec0*/  @!P1 BRA `(.L_x_2897) ;  /* 0xfffffffc00f09947 */ /* 0x004fea000383ffff */
[----:B------:R-:W-:Y:S05]  /*30ed0*/  BRA `(.L_x_2896) ;  /* 0xfffffe3800907947 */ /* 0x000fea000383ffff */
.L_x_2906:
[----:B-1----:R1:W2:Y:S02]  /*30ee0*/  SYNCS.PHASECHK.TRANS64.TRYWAIT P2, [R9+URZ+0x38830], R4 ;  /* 0x03883004090075a7 */ /* 0x0022a4000804017f */
[----:B--2---:R-:W-:Y:S05]  /*30ef0*/  @!P2 NANOSLEEP.SYNCS 0x989680 ;  /* 0x009896800000a95d */ /* 0x004fea0003900000 */
[----:B------:R-:W2:Y:S02]  /*30f00*/  @!P2 SYNCS.PHASECHK.TRANS64 P2, [R9+URZ+0x38830], R4 ;  /* 0x038830040900a5a7 */ /* 0x000ea4000804007f */
[----:B--2---:R-:W-:Y:S05]  /*30f10*/  @!P2 BRA `(.L_x_2906) ;  /* 0xfffffffc00f0a947 */ /* 0x004fea000383ffff */
[----:B------:R-:W-:Y:S05]  /*30f20*/  BRA `(.L_x_2905) ;  /* 0xfffffe8800307947 */ /* 0x000fea000383ffff */
.L_x_2911:
[----:B-1----:R1:W2:Y:S02]  /*30f30*/  SYNCS.PHASECHK.TRANS64.TRYWAIT P2, [R7+URZ+0x38850], R0 ;  /* 0x03885000070075a7 */ /* 0x0022a4000804017f */
[----:B--2---:R-:W-:Y:S05]  /*30f40*/  @!P2 NANOSLEEP.SYNCS 0x989680 ;  /* 0x009896800000a95d */ /* 0x004fea0003900000 */
[----:B------:R-:W2:Y:S02]  /*30f50*/  @!P2 SYNCS.PHASECHK.TRANS64 P2, [R7+URZ+0x38850], R0 ;  /* 0x038850000700a5a7 */ /* 0x000ea4000804007f */
[----:B--2---:R-:W-:Y:S05]  /*30f60*/  @!P2 BRA `(.L_x_2911) ;  /* 0xfffffffc00f0a947 */ /* 0x004fea000383ffff */
[----:B------:R-:W-:Y:S05]  /*30f70*/  BRA `(.L_x_2910) ;  /* 0xfffffebc00f07947 */ /* 0x000fea000383ffff */
.L_x_2921:
[----:B-1----:R1:W2:Y:S02]  /*30f80*/  SYNCS.PHASECHK.TRANS64.TRYWAIT P1, [R3+URZ+0x38830], R6 ;  /* 0x03883006030075a7 */ /* 0x0022a4000802017f */
[----:B--2---:R-:W-:Y:S05]  /*30f90*/  @!P1 NANOSLEEP.SYNCS 0x989680 ;  /* 0x009896800000995d */ /* 0x004fea0003900000 */
[----:B------:R-:W2:Y:S02]  /*30fa0*/  @!P1 SYNCS.PHASECHK.TRANS64 P1, [R3+URZ+0x38830], R6 ;  /* 0x03883006030095a7 */ /* 0x000ea4000802007f */
[----:B--2---:R-:W-:Y:S05]  /*30fb0*/  @!P1 BRA `(.L_x_2921) ;  /* 0xfffffffc00f09947 */ /* 0x004fea000383ffff */
[----:B------:R-:W-:Y:S05]  /*30fc0*/  BRA `(.L_x_2920) ;  /* 0xfffffedc00447947 */ /* 0x000fea000383ffff */
.L_x_2926:
[----:B-1----:R1:W2:Y:S02]  /*30fd0*/  SYNCS.PHASECHK.TRANS64.TRYWAIT P1, [R6+URZ+0x38850], R0 ;  /* 0x03885000060075a7 */ /* 0x0022a4000802017f */
[----:B--2---:R-:W-:Y:S05]  /*30fe0*/  @!P1 NANOSLEEP.SYNCS 0x989680 ;  /* 0x009896800000995d */ /* 0x004fea0003900000 */
[----:B------:R-:W2:Y:S02]  /*30ff0*/  @!P1 SYNCS.PHASECHK.TRANS64 P1, [R6+URZ+0x38850], R0 ;  /* 0x03885000060095a7 */ /* 0x000ea4000802007f */
[----:B--2---:R-:W-:Y:S05]  /*31000*/  @!P1 BRA `(.L_x_2926) ;  /* 0xfffffffc00f09947 */ /* 0x004fea000383ffff */
[----:B------:R-:W-:Y:S05]  /*31010*/  BRA `(.L_x_2925) ;  /* 0xffffff1400047947 */ /* 0x000fea000383ffff */
.L_x_2934:
[----:B-1----:R1:W2:Y:S02]  /*31020*/  SYNCS.PHASECHK.TRANS64.TRYWAIT P1, [R8+URZ+0x38850], R7 ;  /* 0x03885007080075a7 */ /* 0x0022a4000802017f */
[----:B--2---:R-:W-:Y:S05]  /*31030*/  @!P1 NANOSLEEP.SYNCS 0x989680 ;  /* 0x009896800000995d */ /* 0x004fea0003900000 */
[----:B------:R-:W2:Y:S02]  /*31040*/  @!P1 SYNCS.PHASECHK.TRANS64 P1, [R8+URZ+0x38850], R7 ;  /* 0x03885007080095a7 */ /* 0x000ea4000802007f */
[----:B--2---:R-:W-:Y:S05]  /*31050*/  @!P1 BRA `(.L_x_2934) ;  /* 0xfffffffc00f09947 */ /* 0x004fea000383ffff */
[----:B------:R-:W-:Y:S05]  /*31060*/  BRA `(.L_x_2933) ;  /* 0xffffff3000847947 */ /* 0x000fea000383ffff */
.L_x_2971:
[----:B0-----:R-:W0:Y:S01]  /*31070*/  S2R R8, SR_TID.X ;  /* 0x0000000000087919 */ /* 0x001e220000002100 */
[----:B------:R-:W-:Y:S01]  /*31080*/  BSSY B1, `(.L_x_3176) ;  /* 0x000000a000017945 */ /* 0x000fe20003800000 */
[----:B------:R-:W-:Y:S01]  /*31090*/  IMAD.MOV.U32 R12, RZ, RZ, RZ ;  /* 0x000000ffff0c7224 */ /* 0x000fe200078e00ff */
[----:B------:R-:W-:Y:S01]  /*310a0*/  MOV R15, 0xffffffff ;  /* 0xffffffff000f7802 */ /* 0x000fe20000000f00 */
[----:B------:R-:W-:Y:S01]  /*310b0*/  IMAD.MOV.U32 R11, RZ, RZ, 0x1f ;  /* 0x0000001fff0b7424 */ /* 0x000fe200078e00ff */
[----:B0-----:R-:W-:-:S04]  /*310c0*/  SHF.R.U32.HI R8, RZ, 0x5, R8 ;  /* 0x00000005ff087819 */ /* 0x001fc80000011608 */
[----:B------:R-:W-:-:S04]  /*310d0*/  LOP3.LUT R8, R8, 0x3, RZ, 0xc0, !PT ;  /* 0x0000000308087812 */ /* 0x000fc800078ec0ff */
[----:B------:R-:W-:-:S07]  /*310e0*/  MOV R13, R8 ;  /* 0x00000008000d7202 */ /* 0x000fce0000000f00 */
[----:B-1----:R-:W-:Y:S05]  /*310f0*/  WARPSYNC.COLLECTIVE R15, `(.L_x_3177) ;  /* 0x000000000f087348 */ /* 0x002fea0003c00000 */
[----:B------:R0:W2:Y:S02]  /*31100*/  SHFL.IDX P6, R14, R13, R12, R11 ;  /* 0x0000000c0d0e7389 */ /* 0x0000a400000c000b */
[----:B012---:R-:W-:Y:S01]  /*31110*/  ENDCOLLECTIVE ;  /* 0x000000000000791b */ /* 0x007fe20003800000 */
.L_x_3177:
[----:B------:R-:W-:Y:S05]  /*31120*/  BSYNC B1 ;  /* 0x0000000000017941 */ /* 0x000fea0003800000 */
.L_x_3176:
[----:B------:R-:W-:Y:S05]  /*31130*/  BRA `(.L_x_3178) ;  /* 0xffffff80007c7947 */ /* 0x000fea000383ffff */
.L_x_2973:
[----:B------:R-:W-:Y:S01]  /*31140*/  BSSY B1, `(.L_x_3179) ;  /* 0x0000006000017945 */ /* 0x000fe20003800000 */
[----:B------:R-:W-:-:S07]  /*31150*/  IMAD.MOV.U32 R15, RZ, RZ, -0x1 ;  /* 0xffffffffff0f7424 */ /* 0x000fce00078e00ff */
[----:B012---:R-:W-:Y:S05]  /*31160*/  WARPSYNC.COLLECTIVE R15, `(.L_x_3180) ;  /* 0x000000000f0c7348 */ /* 0x007fea0003c00000 */
[----:B------:R-:W-:Y:S02]  /*31170*/  ELECT P6, UR62, PT ;  /* 0x00000000003e782f */ /* 0x000fe400038c0000 */
[----:B------:R-:W-:Y:S01]  /*31180*/  MOV R14, UR62 ;  /* 0x0000003e000e7c02 */ /* 0x000fe20008000f00 */
[----:B012---:R-:W-:Y:S10]  /*31190*/  ENDCOLLECTIVE ;  /* 0x000000000000791b */ /* 0x007ff40003800000 */
.L_x_3180:
[----:B------:R-:W-:Y:S05]  /*311a0*/  BSYNC B1 ;  /* 0x0000000000017941 */ /* 0x000fea0003800000 */
.L_x_3179:
[----:B------:R-:W-:Y:S05]  /*311b0*/  BRA `(.L_x_2972) ;  /* 0xffffff8000747947 */ /* 0x000fea000383ffff */
.L_x_2975:
[----:B0-----:R0:W2:Y:S02]  /*311c0*/  SYNCS.PHASECHK.TRANS64.TRYWAIT P0, [R22+URZ+0x38820], R7 ;  /* 0x03882007160075a7 */ /* 0x0010a4000800017f */
[----:B--2---:R-:W-:Y:S05]  /*311d0*/  @!P0 NANOSLEEP.SYNCS 0x989680 ;  /* 0x009896800000895d */ /* 0x004fea0003900000 */
[----:B------:R-:W2:Y:S02]  /*311e0*/  @!P0 SYNCS.PHASECHK.TRANS64 P0, [R22+URZ+0x38820], R7 ;  /* 0x03882007160085a7 */ /* 0x000ea4000800007f */
[----:B--2---:R-:W-:Y:S05]  /*311f0*/  @!P0 BRA `(.L_x_2975) ;  /* 0xfffffffc00f08947 */ /* 0x004fea000383ffff */
[----:B------:R-:W-:Y:S05]  /*31200*/  BRA `(.L_x_3181) ;  /* 0xffffff8000847947 */ /* 0x000fea000383ffff */
.L_x_2979:
[----:B-1----:R1:W2:Y:S02]  /*31210*/  SYNCS.PHASECHK.TRANS64.TRYWAIT P0, [R11+URZ+0x388a0], R10 ;  /* 0x0388a00a0b0075a7 */ /* 0x0022a4000800017f */
[----:B--2---:R-:W-:Y:S05]  /*31220*/  @!P0 NANOSLEEP.SYNCS 0x989680 ;  /* 0x009896800000895d */ /* 0x004fea0003900000 */
[----:B------:R-:W2:Y:S02]  /*31230*/  @!P0 SYNCS.PHASECHK.TRANS64 P0, [R11+URZ+0x388a0], R10 ;  /* 0x0388a00a0b0085a7 */ /* 0x000ea4000800007f */
[----:B--2---:R-:W-:Y:S05]  /*31240*/  @!P0 BRA `(.L_x_2979) ;  /* 0xfffffffc00f08947 */ /* 0x004fea000383ffff */
[----:B------:R-:W-:Y:S05]  /*31250*/  BRA `(.L_x_3182) ;  /* 0xffffff80009c7947 */ /* 0x000fea000383ffff */
.L_x_2987:
[----:B0-----:R0:W2:Y:S02]  /*31260*/  SYNCS.PHASECHK.TRANS64.TRYWAIT P0, [R11+URZ+0x388c0], R10 ;  /* 0x0388c00a0b0075a7 */ /* 0x0010a4000800017f */
[----:B--2---:R-:W-:Y:S05]  /*31270*/  @!P0 NANOSLEEP.SYNCS 0x989680 ;  /* 0x009896800000895d */ /* 0x004fea0003900000 */
[----:B------:R-:W2:Y:S02]  /*31280*/  @!P0 SYNCS.PHASECHK.TRANS64 P0, [R11+URZ+0x388c0], R10 ;  /* 0x0388c00a0b0085a7 */ /* 0x000ea4000800007f */
[----:B--2---:R-:W-:Y:S05]  /*31290*/  @!P0 BRA `(.L_x_2987) ;  /* 0xfffffffc00f08947 */ /* 0x004fea000383ffff */
[----:B------:R-:W-:Y:S05]  /*312a0*/  BRA `(.L_x_3183) ;  /* 0xffffff8400d87947 */ /* 0x000fea000383ffff */
.L_x_2997:
[----:B-1----:R1:W2:Y:S02]  /*312b0*/  SYNCS.PHASECHK.TRANS64.TRYWAIT P1, [R10+URZ+0x388a0], R9 ;  /* 0x0388a0090a0075a7 */ /* 0x0022a4000802017f */
[----:B--2---:R-:W-:Y:S05]  /*312c0*/  @!P1 NANOSLEEP.SYNCS 0x989680 ;  /* 0x009896800000995d */ /* 0x004fea0003900000 */
[----:B------:R-:W2:Y:S02]  /*312d0*/  @!P1 SYNCS.PHASECHK.TRANS64 P1, [R10+URZ+0x388a0], R9 ;  /* 0x0388a0090a0095a7 */ /* 0x000ea4000802007f */
[----:B--2---:R-:W-:Y:S05]  /*312e0*/  @!P1 BRA `(.L_x_2997) ;  /* 0xfffffffc00f09947 */ /* 0x004fea000383ffff */
[----:B------:R-:W-:Y:S05]  /*312f0*/  BRA `(.L_x_3184) ;  /* 0xffffff8c00487947 */ /* 0x000fea000383ffff */
.L_x_3005:
[----:B0-----:R0:W2:Y:S02]  /*31300*/  SYNCS.PHASECHK.TRANS64.TRYWAIT P1, [R10+URZ+0x388c0], R9 ;  /* 0x0388c0090a0075a7 */ /* 0x0010a4000802017f */
[----:B--2---:R-:W-:Y:S05]  /*31310*/  @!P1 NANOSLEEP.SYNCS 0x989680 ;  /* 0x009896800000995d */ /* 0x004fea0003900000 */
[----:B------:R-:W2:Y:S02]  /*31320*/  @!P1 SYNCS.PHASECHK.TRANS64 P1, [R10+URZ+0x388c0], R9 ;  /* 0x0388c0090a0095a7 */ /* 0x000ea4000802007f */
[----:B--2---:R-:W-:Y:S05]  /*31330*/  @!P1 BRA `(.L_x_3005) ;  /* 0xfffffffc00f09947 */ /* 0x004fea000383ffff */
[----:B------:R-:W-:Y:S05]  /*31340*/  BRA `(.L_x_3185) ;  /* 0xffffff9000807947 */ /* 0x000fea000383ffff */
.L_x_3021:
[----:B------:R-:W0:Y:S01]  /*31350*/  S2R R7, SR_TID.X ;  /* 0x0000000000077919 */ /* 0x000e220000002100 */
[----:B------:R-:W-:Y:S01]  /*31360*/  BSSY B0, `(.L_x_3186) ;  /* 0x000000a000007945 */ /* 0x000fe20003800000 */
[----:B------:R-:W-:Y:S01]  /*31370*/  MOV R12, RZ ;  /* 0x000000ff000c7202 */ /* 0x000fe20000000f00 */
        /* <DEDUP_REMOVED lines=8> */
.L_x_3187:
[----:B------:R-:W-:Y:S05]  /*31400*/  BSYNC B0 ;  /* 0x0000000000007941 */ /* 0x000fea0003800000 */
.L_x_3186:
[----:B------:R-:W-:Y:S05]  /*31410*/  BRA `(.L_x_3188) ;  /* 0xffffffa0001c7947 */ /* 0x000fea000383ffff */
.L_x_3024:
[----:B0-----:R0:W1:Y:S02]  /*31420*/  SYNCS.PHASECHK.TRANS64.TRYWAIT P0, [R5+URZ+0x38840], R2 ;  /* 0x03884002050075a7 */ /* 0x001064000800017f */
[----:B-1----:R-:W-:Y:S05]  /*31430*/  @!P0 NANOSLEEP.SYNCS 0x989680 ;  /* 0x009896800000895d */ /* 0x002fea0003900000 */
[----:B------:R-:W1:Y:S02]  /*31440*/  @!P0 SYNCS.PHASECHK.TRANS64 P0, [R5+URZ+0x38840], R2 ;  /* 0x03884002050085a7 */ /* 0x000e64000800007f */
[----:B-1----:R-:W-:Y:S05]  /*31450*/  @!P0 BRA `(.L_x_3024) ;  /* 0xfffffffc00f08947 */ /* 0x002fea000383ffff */
[----:B------:R-:W-:Y:S05]  /*31460*/  BRA `(.L_x_3189) ;  /* 0xffffffa000787947 */ /* 0x000fea000383ffff */
.L_x_3025:
        /* <DEDUP_REMOVED lines=8> */
.L_x_3191:
[----:B------:R-:W-:Y:S05]  /*314f0*/  BSYNC B0 ;  /* 0x0000000000007941 */ /* 0x000fea0003800000 */
.L_x_3190:
[----:B------:R-:W-:Y:S01]  /*31500*/  IMAD.MOV.U32 R13, RZ, RZ, R0 ;  /* 0x000000ffff0d7224 */ /* 0x000fe200078e0000 */
[----:B------:R-:W-:Y:S01]  /*31510*/  MOV R12, RZ ;  /* 0x000000ff000c7202 */ /* 0x000fe20000000f00 */
[----:B------:R-:W-:Y:S01]  /*31520*/  IMAD.MOV.U32 R11, RZ, RZ, 0x181f ;  /* 0x0000181fff0b7424 */ /* 0x000fe200078e00ff */
[C---:B------:R-:W-:Y:S01]  /*31530*/  LOP3.LUT P5, RZ, R23.reuse, 0x10, RZ, 0xc0, !PT ;  /* 0x0000001017ff7812 */ /* 0x040fe200078ac0ff */
[----:B------:R-:W-:Y:S01]  /*31540*/  IMAD.MOV.U32 R15, RZ, RZ, -0x1 ;  /* 0xffffffffff0f7424 */ /* 0x000fe200078e00ff */
[C---:B------:R-:W-:Y:S01]  /*31550*/  LOP3.LUT P4, RZ, R23.reuse, 0x8, RZ, 0xc0, !PT ;  /* 0x0000000817ff7812 */ /* 0x040fe2000788c0ff */
[----:B------:R-:W-:Y:S01]  /*31560*/  IMAD.MOV.U32 R2, RZ, RZ, R14 ;  /* 0x000000ffff027224 */ /* 0x000fe200078e000e */
[----:B------:R-:W-:Y:S01]  /*31570*/  LOP3.LUT P3, RZ, R23, 0x4, RZ, 0xc0, !PT ;  /* 0x0000000417ff7812 */ /* 0x000fe2000786c0ff */
[----:B------:R-:W-:-:S12]  /*31580*/  @P0 IMAD R9, R7, 0x2, R22 ;  /* 0x0000000207090824 */ /* 0x000fd800078e0216 */
[----:B------:R-:W-:Y:S05]  /*31590*/  WARPSYNC.COLLECTIVE R15, `(.L_x_3192) ;  /* 0x000000000f087348 */ /* 0x000fea0003c00000 */
[----:B------:R0:W1:Y:S02]  /*315a0*/  SHFL.IDX P6, R14, R13, R12, R11 ;  /* 0x0000000c0d0e7389 */ /* 0x00006400000c000b */
[----:B01----:R-:W-:Y:S01]  /*315b0*/  ENDCOLLECTIVE ;  /* 0x000000000000791b */ /* 0x003fe20003800000 */
.L_x_3192:
[----:B------:R-:W-:Y:S02]  /*315c0*/  LOP3.LUT P2, RZ, R23, 0x2, RZ, 0xc0, !PT ;  /* 0x0000000217ff7812 */ /* 0x000fe4000784c0ff */
[----:B------:R-:W-:Y:S01]  /*315d0*/  MOV R13, R6 ;  /* 0x00000006000d7202 */ /* 0x000fe20000000f00 */
[----:B------:R-:W-:Y:S01]  /*315e0*/  IMAD.MOV.U32 R12, RZ, RZ, 0x1 ;  /* 0x00000001ff0c7424 */ /* 0x000fe200078e00ff */
[----:B------:R-:W-:-:S09]  /*315f0*/  MOV R3, R14 ;  /* 0x0000000e00037202 */ /* 0x000fd20000000f00 */
[----:B------:R-:W-:Y:S05]  /*31600*/  WARPSYNC.COLLECTIVE R15, `(.L_x_3193) ;  /* 0x000000000f087348 */ /* 0x000fea0003c00000 */
[----:B------:R0:W1:Y:S02]  /*31610*/  SHFL.IDX P6, R14, R13, R12, R11 ;  /* 0x0000000c0d0e7389 */ /* 0x00006400000c000b */
[----:B01----:R-:W-:Y:S01]  /*31620*/  ENDCOLLECTIVE ;  /* 0x000000000000791b */ /* 0x003fe20003800000 */
.L_x_3193:
[----:B------:R-:W-:-:S05]  /*31630*/  @P0 LEA R3, P1, R36, R3, 0x1 ;  /* 0x0000000324030211 */ /* 0x000fca00078208ff */
[----:B------:R-:W-:-:S05]  /*31640*/  @P0 IMAD.X R2, RZ, RZ, R2, P1 ;  /* 0x000000ffff020224 */ /* 0x000fca00008e0602 */
[----:B------:R-:W-:Y:S02]  /*31650*/  @P0 LOP3.LUT R3, R3, R2, RZ, 0x3c, !PT ;  /* 0x0000000203030212 */ /* 0x000fe400078e3cff */
[----:B------:R-:W-:Y:S02]  /*31660*/  MOV R13, R0 ;  /* 0x00000000000d7202 */ /* 0x000fe40000000f00 */
        /* <DEDUP_REMOVED lines=10> */
.L_x_3194:
        /* <DEDUP_REMOVED lines=13> */
.L_x_3195:
        /* <DEDUP_REMOVED lines=16> */
.L_x_3196:
[----:B------:R-:W-:Y:S02]  /*318e0*/  @P0 IMAD R9, R7, 0x2, R22 ;  /* 0x0000000207090824 */ /* 0x000fe400078e0216 */
[----:B------:R-:W-:Y:S01]  /*318f0*/  IMAD.MOV.U32 R13, RZ, RZ, R6 ;  /* 0x000000ffff0d7224 */ /* 0x000fe200078e0006 */
[----:B------:R-:W-:Y:S01]  /*31900*/  MOV R12, 0x3 ;  /* 0x00000003000c7802 */ /* 0x000fe20000000f00 */
[----:B------:R-:W-:-:S07]  /*31910*/  IMAD.MOV.U32 R2, RZ, RZ, R14 ;  /* 0x000000ffff027224 */ /* 0x000fce00078e000e */
[----:B------:R-:W-:Y:S05]  /*31920*/  WARPSYNC.COLLECTIVE R15, `(.L_x_3197) ;  /* 0x000000000f087348 */ /* 0x000fea0003c00000 */
[----:B------:R0:W1:Y:S02]  /*31930*/  SHFL.IDX P6, R14, R13, R12, R11 ;  /* 0x0000000c0d0e7389 */ /* 0x00006400000c000b */
[----:B01----:R-:W-:Y:S01]  /*31940*/  ENDCOLLECTIVE ;  /* 0x000000000000791b */ /* 0x003fe20003800000 */
.L_x_3197:
[----:B------:R-:W-:-:S04]  /*31950*/  @P0 LEA R2, P1, R36, R2, 0x1 ;  /* 0x0000000224020211 */ /* 0x000fc800078208ff */
[----:B------:R-:W-:-:S05]  /*31960*/  @P0 IADD3.X R3, RZ, R8, RZ, P1, !PT ;  /* 0x00000008ff030210 */ /* 0x000fca0000ffe4ff */
        /* <DEDUP_REMOVED lines=13> */
.L_x_3198:
[----:B------:R-:W-:Y:S01]  /*31a40*/  @P0 IMAD R21, R7, 0x2, R22 ;  /* 0x0000000207150824 */ /* 0x000fe200078e0216 */
[----:B------:R-:W-:Y:S01]  /*31a50*/  MOV R13, R6 ;  /* 0x00000006000d7202 */ /* 0x000fe20000000f00 */
[----:B------:R-:W-:Y:S01]  /*31a60*/  IMAD.MOV.U32 R12, RZ, RZ, 0x4 ;  /* 0x00000004ff0c7424 */ /* 0x000fe200078e00ff */
[----:B------:R-:W-:-:S07]  /*31a70*/  MOV R2, R14 ;  /* 0x0000000e00027202 */ /* 0x000fce0000000f00 */
[----:B------:R-:W-:Y:S05]  /*31a80*/  WARPSYNC.COLLECTIVE R15, `(.L_x_3199) ;  /* 0x000000000f087348 */ /* 0x000fea0003c00000 */
[----:B------:R0:W1:Y:S02]  /*31a90*/  SHFL.IDX P6, R14, R13, R12, R11 ;  /* 0x0000000c0d0e7389 */ /* 0x00006400000c000b */
[----:B01----:R-:W-:Y:S01]  /*31aa0*/  ENDCOLLECTIVE ;  /* 0x000000000000791b */ /* 0x003fe20003800000 */
.L_x_3199:
        /* <DEDUP_REMOVED lines=10> */
[----:B------:R0:W-:Y:S04]  /*31b50*/  @P0 LDGSTS.E.BYPASS.LTC128B.128 [R21+0x2d400], desc[UR60][R2.64+0x180], !P2 ;  /* 0x2d40018002150fae */ /* 0x0001e8000d101d7c */
[----:B0-----:R-:W-:Y:S05]  /*31b60*/  WARPSYNC.COLLECTIVE R15, `(.L_x_3200) ;  /* 0x000000000f087348 */ /* 0x001fea0003c00000 */
[----:B------:R1:W2:Y:S02]  /*31b70*/  SHFL.IDX P6, R14, R13, R12, R11 ;  /* 0x0000000c0d0e7389 */ /* 0x0002a400000c000b */
[----:B012---:R-:W-:Y:S01]  /*31b80*/  ENDCOLLECTIVE ;  /* 0x000000000000791b */ /* 0x007fe20003800000 */
.L_x_3200:
[----:B------:R-:W-:Y:S01]  /*31b90*/  IMAD.MOV.U32 R0, RZ, RZ, R14 ;  /* 0x000000ffff007224 */ /* 0x000fe200078e000e */
[----:B------:R-:W-:Y:S06]  /*31ba0*/  BRA `(.L_x_3201) ;  /* 0xffffff9c00dc7947 */ /* 0x000fec000383ffff */
.L_x_3032:
[----:B------:R-:W-:Y:S01]  /*31bb0*/  IMAD.MOV.U32 R13, RZ, RZ, R0 ;  /* 0x000000ffff0d7224 */ /* 0x000fe200078e0000 */
[----:B------:R-:W-:Y:S01]  /*31bc0*/  MOV R12, RZ ;  /* 0x000000ff000c7202 */ /* 0x000fe20000000f00 */
[----:B------:R-:W-:Y:S01]  /*31bd0*/  IMAD.MOV.U32 R11, RZ, RZ, 0x181f ;  /* 0x0000181fff0b7424 */ /* 0x000fe200078e00ff */
[----:B------:R-:W-:Y:S01]  /*31be0*/  LEA R17, R17, R8, 0x7 ;  /* 0x0000000811117211 */ /* 0x000fe200078e38ff */
[----:B------:R-:W-:Y:S02]  /*31bf0*/  IMAD.MOV.U32 R15, RZ, RZ, -0x1 ;  /* 0xffffffffff0f7424 */ /* 0x000fe400078e00ff */
[----:B-----5:R-:W-:-:S07]  /*31c00*/  IMAD R5, R9, R7, RZ ;  /* 0x0000000709057224 */ /* 0x020fce00078e02ff */
[----:B------:R-:W-:Y:S05]  /*31c10*/  WARPSYNC.COLLECTIVE R15, `(.L_x_3202) ;  /* 0x000000000f087348 */ /* 0x000fea0003c00000 */
[----:B------:R0:W1:Y:S02]  /*31c20*/  SHFL.IDX P6, R14, R13, R12, R11 ;  /* 0x0000000c0d0e7389 */ /* 0x00006400000c000b */
[----:B01----:R-:W-:Y:S01]  /*31c30*/  ENDCOLLECTIVE ;  /* 0x000000000000791b */ /* 0x003fe20003800000 */
.L_x_3202:
[----:B------:R-:W-:Y:S01]  /*31c40*/  ISETP.GE.AND P0, PT, R17, R5, PT ;  /* 0x000000051100720c */ /* 0x000fe20003f06270 */
[----:B------:R-:W-:Y:S01]  /*31c50*/  IMAD.MOV.U32 R13, RZ, RZ, R4 ;  /* 0x000000ffff0d7224 */ /* 0x000fe200078e0004 */
[----:B------:R-:W-:-:S11]  /*31c60*/  MOV R2, R14 ;  /* 0x0000000e00027202 */ /* 0x000fd60000000f00 */
[----:B------:R-:W-:Y:S05]  /*31c70*/  WARPSYNC.COLLECTIVE R15, `(.L_x_3203) ;  /* 0x000000000f087348 */ /* 0x000fea0003c00000 */
[----:B------:R0:W1:Y:S02]  /*31c80*/  SHFL.IDX P6, R14, R13, R12, R11 ;  /* 0x0000000c0d0e7389 */ /* 0x00006400000c000b */
[----:B01----:R-:W-:Y:S01]  /*31c90*/  ENDCOLLECTIVE ;  /* 0x000000000000791b */ /* 0x003fe20003800000 */
.L_x_3203:
[----:B------:R-:W-:Y:S02]  /*31ca0*/  IMAD.MOV.U32 R13, RZ, RZ, R0 ;  /* 0x000000ffff0d7224 */ /* 0x000fe400078e0000 */
[----:B------:R-:W-:Y:S02]  /*31cb0*/  IMAD.MOV.U32 R12, RZ, RZ, 0x1 ;  /* 0x00000001ff0c7424 */ /* 0x000fe400078e00ff */
[----:B------:R-:W-:-:S07]  /*31cc0*/  IMAD.MOV.U32 R3, RZ, RZ, R14 ;  /* 0x000000ffff037224 */ /* 0x000fce00078e000e */
[----:B------:R-:W-:Y:S05]  /*31cd0*/  WARPSYNC.COLLECTIVE R15, `(.L_x_3204) ;  /* 0x000000000f087348 */ /* 0x000fea0003c00000 */
[----:B------:R0:W1:Y:S02]  /*31ce0*/  SHFL.IDX P6, R14, R13, R12, R11 ;  /* 0x0000000c0d0e7389 */ /* 0x00006400000c000b */
[----:B01----:R-:W-:Y:S01]  /*31cf0*/  ENDCOLLECTIVE ;  /* 0x000000000000791b */ /* 0x003fe20003800000 */
.L_x_3204:
[----:B------:R-:W-:-:S05]  /*31d00*/  @!P0 LEA R6, P5, R36, R3, 0x1 ;  /* 0x0000000324068211 */ /* 0x000fca00078a08ff */
[----:B------:R-:W-:Y:S02]  /*31d10*/  @!P0 IMAD.X R3, RZ, RZ, R2, P5 ;  /* 0x000000ffff038224 */ /* 0x000fe400028e0602 */
[----:B------:R-:W-:Y:S01]  /*31d20*/  @!P0 IMAD.MOV.U32 R2, RZ, RZ, R6 ;  /* 0x000000ffff028224 */ /* 0x000fe200078e0006 */
[----:B------:R-:W-:Y:S01]  /*31d30*/  IADD3 R6, R17, 0x10, RZ ;  /* 0x0000001011067810 */ /* 0x000fe20007ffe0ff */
        /* <DEDUP_REMOVED lines=8> */
[----:B------:R-:W-:-:S02]  /*31dc0*/  ISETP.GE.AND P0, PT, R6, R5, PT ;  /* 0x000000050600720c */ /* 0x000fc40003f06270 */
[----:B0-----:R-:W-:-:S11]  /*31dd0*/  MOV R2, R14 ;  /* 0x0000000e00027202 */ /* 0x001fd60000000f00 */
[----:B------:R-:W-:Y:S05]  /*31de0*/  WARPSYNC.COLLECTIVE R15, `(.L_x_3205) ;  /* 0x000000000f087348 */ /* 0x000fea0003c00000 */
[----:B------:R0:W1:Y:S02]  /*31df0*/  SHFL.IDX P6, R14, R13, R12, R11 ;  /* 0x0000000c0d0e7389 */ /* 0x00006400000c000b */
[----:B01----:R-:W-:Y:S01]  /*31e00*/  ENDCOLLECTIVE ;  /* 0x000000000000791b */ /* 0x003fe20003800000 */
.L_x_3205:
[----:B------:R-:W-:Y:S02]  /*31e10*/  IMAD.MOV.U32 R13, RZ, RZ, R0 ;  /* 0x000000ffff0d7224 */ /* 0x000fe400078e0000 */
[----:B------:R-:W-:Y:S02]  /*31e20*/  IMAD.MOV.U32 R12, RZ, RZ, 0x2 ;  /* 0x00000002ff0c7424 */ /* 0x000fe400078e00ff */
[----:B------:R-:W-:-:S07]  /*31e30*/  IMAD.MOV.U32 R3, RZ, RZ, R14 ;  /* 0x000000ffff037224 */ /* 0x000fce00078e000e */
[----:B------:R-:W-:Y:S05]  /*31e40*/  WARPSYNC.COLLECTIVE R15, `(.L_x_3206) ;  /* 0x000000000f087348 */ /* 0x000fea0003c00000 */
[----:B------:R0:W1:Y:S02]  /*31e50*/  SHFL.IDX P6, R14, R13, R12, R11 ;  /* 0x0000000c0d0e7389 */ /* 0x00006400000c000b */
[----:B01----:R-:W-:Y:S01]  /*31e60*/  ENDCOLLECTIVE ;  /* 0x000000000000791b */ /* 0x003fe20003800000 */
.L_x_3206:
[----:B------:R-:W-:-:S04]  /*31e70*/  @!P0 LEA R6, P5, R36, R3, 0x1 ;  /* 0x0000000324068211 */ /* 0x000fc800078a08ff */
[----:B------:R-:W-:Y:S01]  /*31e80*/  @!P0 IADD3.X R7, RZ, R2, RZ, P5, !PT ;  /* 0x00000002ff078210 */ /* 0x000fe20002ffe4ff */
[----:B------:R-:W-:Y:S01]  /*31e90*/  @!P0 IMAD.MOV.U32 R2, RZ, RZ, R6 ;  /* 0x000000ffff028224 */ /* 0x000fe200078e0006 */
[----:B------:R-:W-:-:S03]  /*31ea0*/  IADD3 R6, R17, 0x20, RZ ;  /* 0x0000002011067810 */ /* 0x000fc60007ffe0ff */
        /* <DEDUP_REMOVED lines=14> */
.L_x_3207:
[----:B------:R-:W-:Y:S02]  /*31f90*/  IMAD.MOV.U32 R13, RZ, RZ, R0 ;  /* 0x000000ffff0d7224 */ /* 0x000fe400078e0000 */
[----:B------:R-:W-:Y:S02]  /*31fa0*/  IMAD.MOV.U32 R12, RZ, RZ, 0x3 ;  /* 0x00000003ff0c7424 */ /* 0x000fe400078e00ff */
[----:B------:R-:W-:-:S07]  /*31fb0*/  IMAD.MOV.U32 R3, RZ, RZ, R14 ;  /* 0x000000ffff037224 */ /* 0x000fce00078e000e */
[----:B------:R-:W-:Y:S05]  /*31fc0*/  WARPSYNC.COLLECTIVE R15, `(.L_x_3208) ;  /* 0x000000000f087348 */ /* 0x000fea0003c00000 */
[----:B------:R0:W1:Y:S02]  /*31fd0*/  SHFL.IDX P6, R14, R13, R12, R11 ;  /* 0x0000000c0d0e7389 */ /* 0x00006400000c000b */
[----:B01----:R-:W-:Y:S01]  /*31fe0*/  ENDCOLLECTIVE ;  /* 0x000000000000791b */ /* 0x003fe20003800000 */
.L_x_3208:
        /* <DEDUP_REMOVED lines=18> */
.L_x_3209:
[----:B------:R-:W-:Y:S02]  /*32110*/  IMAD.MOV.U32 R13, RZ, RZ, R0 ;  /* 0x000000ffff0d7224 */ /* 0x000fe400078e0000 */
[----:B------:R-:W-:Y:S02]  /*32120*/  IMAD.MOV.U32 R12, RZ, RZ, 0x4 ;  /* 0x00000004ff0c7424 */ /* 0x000fe400078e00ff */
[----:B------:R-:W-:-:S07]  /*32130*/  IMAD.MOV.U32 R3, RZ, RZ, R14 ;  /* 0x000000ffff037224 */ /* 0x000fce00078e000e */
[----:B------:R-:W-:Y:S05]  /*32140*/  WARPSYNC.COLLECTIVE R15, `(.L_x_3210) ;  /* 0x000000000f087348 */ /* 0x000fea0003c00000 */
[----:B------:R0:W1:Y:S02]  /*32150*/  SHFL.IDX P6, R14, R13, R12, R11 ;  /* 0x0000000c0d0e7389 */ /* 0x00006400000c000b */
[----:B01----:R-:W-:Y:S01]  /*32160*/  ENDCOLLECTIVE ;  /* 0x000000000000791b */ /* 0x003fe20003800000 */
.L_x_3210:
        /* <DEDUP_REMOVED lines=18> */
.L_x_3211:
[----:B------:R-:W-:Y:S02]  /*32290*/  IMAD.MOV.U32 R13, RZ, RZ, R0 ;  /* 0x000000ffff0d7224 */ /* 0x000fe400078e0000 */
[----:B------:R-:W-:Y:S02]  /*322a0*/  IMAD.MOV.U32 R12, RZ, RZ, 0x5 ;  /* 0x00000005ff0c7424 */ /* 0x000fe400078e00ff */
[----:B------:R-:W-:-:S07]  /*322b0*/  IMAD.MOV.U32 R3, RZ, RZ, R14 ;  /* 0x000000ffff037224 */ /* 0x000fce00078e000e */
[----:B------:R-:W-:Y:S05]  /*322c0*/  WARPSYNC.COLLECTIVE R15, `(.L_x_3212) ;  /* 0x000000000f087348 */ /* 0x000fea0003c00000 */
[----:B------:R0:W1:Y:S02]  /*322d0*/  SHFL.IDX P6, R14, R13, R12, R11 ;  /* 0x0000000c0d0e7389 */ /* 0x00006400000c000b */
[----:B01----:R-:W-:Y:S01]  /*322e0*/  ENDCOLLECTIVE ;  /* 0x000000000000791b */ /* 0x003fe20003800000 */
.L_x_3212:
        /* <DEDUP_REMOVED lines=18> */
.L_x_3213:
[----:B------:R-:W-:Y:S02]  /*32410*/  IMAD.MOV.U32 R13, RZ, RZ, R0 ;  /* 0x000000ffff0d7224 */ /* 0x000fe400078e0000 */
[----:B------:R-:W-:Y:S02]  /*32420*/  IMAD.MOV.U32 R12, RZ, RZ, 0x6 ;  /* 0x00000006ff0c7424 */ /* 0x000fe400078e00ff */
[----:B------:R-:W-:-:S07]  /*32430*/  IMAD.MOV.U32 R3, RZ, RZ, R14 ;  /* 0x000000ffff037224 */ /* 0x000fce00078e000e */
[----:B------:R-:W-:Y:S05]  /*32440*/  WARPSYNC.COLLECTIVE R15, `(.L_x_3214) ;  /* 0x000000000f087348 */ /* 0x000fea0003c00000 */
[----:B------:R0:W1:Y:S02]  /*32450*/  SHFL.IDX P6, R14, R13, R12, R11 ;  /* 0x0000000c0d0e7389 */ /* 0x00006400000c000b */
[----:B01----:R-:W-:Y:S01]  /*32460*/  ENDCOLLECTIVE ;  /* 0x000000000000791b */ /* 0x003fe20003800000 */
.L_x_3214:
        /* <DEDUP_REMOVED lines=18> */
.L_x_3215:
[----:B------:R-:W-:Y:S01]  /*32590*/  MOV R13, R0 ;  /* 0x00000000000d7202 */ /* 0x000fe20000000f00 */
[----:B------:R-:W-:Y:S02]  /*325a0*/  IMAD.MOV.U32 R12, RZ, RZ, 0x7 ;  /* 0x00000007ff0c7424 */ /* 0x000fe400078e00ff */
[----:B------:R-:W-:-:S07]  /*325b0*/  IMAD.MOV.U32 R3, RZ, RZ, R14 ;  /* 0x000000ffff037224 */ /* 0x000fce00078e000e */
[----:B------:R-:W-:Y:S05]  /*325c0*/  WARPSYNC.COLLECTIVE R15, `(.L_x_3216) ;  /* 0x000000000f087348 */ /* 0x000fea0003c00000 */
[----:B------:R0:W1:Y:S02]  /*325d0*/  SHFL.IDX P6, R14, R13, R12, R11 ;  /* 0x0000000c0d0e7389 */ /* 0x00006400000c000b */
[----:B01----:R-:W-:Y:S01]  /*325e0*/  ENDCOLLECTIVE ;  /* 0x000000000000791b */ /* 0x003fe20003800000 */
.L_x_3216:
[----:B------:R-:W-:-:S04]  /*325f0*/  @!P0 LEA R6, P5, R36, R3, 0x1 ;  /* 0x0000000324068211 */ /* 0x000fc800078a08ff */
[----:B------:R-:W-:Y:S01]  /*32600*/  @!P0 IADD3.X R7, RZ, R2, RZ, P5, !PT ;  /* 0x00000002ff078210 */ /* 0x000fe20002ffe4ff */
[----:B------:R-:W-:-:S04]  /*32610*/  @!P0 IMAD.MOV.U32 R2, RZ, RZ, R6 ;  /* 0x000000ffff028224 */ /* 0x000fc800078e0006 */
[----:B------:R-:W-:Y:S01]  /*32620*/  @!P0 IMAD.MOV.U32 R3, RZ, RZ, R7 ;  /* 0x000000ffff038224 */ /* 0x000fe200078e0007 */
[----:B------:R-:W-:-:S04]  /*32630*/  MOV R13, R4 ;  /* 0x00000004000d7202 */ /* 0x000fc80000000f00 */
[----:B------:R-:W-:Y:S01]  /*32640*/  @!PT LDS RZ, [RZ] ;  /* 0x00000000fffff984 */ /* 0x000fe20000000800 */
[----:B------:R-:W-:Y:S01]  /*32650*/  @!PT LDS RZ, [RZ] ;  /* 0x00000000fffff984 */ /* 0x000fe20000000800 */
[----:B------:R-:W-:Y:S01]  /*32660*/  @!PT LDS RZ, [RZ] ;  /* 0x00000000fffff984 */ /* 0x000fe20000000800 */
[----:B------:R0:W-:Y:S04]  /*32670*/  @!P0 LDGSTS.E.BYPASS.LTC128B.128 [R37+0x17400], desc[UR60][R2.64], !P4 ;  /* 0x1740000002258fae */ /* 0x0001e8000e101d7c */
[----:B------:R0:W-:Y:S01]  /*32680*/  @!P0 LDGSTS.E.BYPASS.LTC128B.128 [R37+0x1b400], desc[UR60][R2.64+0x80], !P3 ;  /* 0x1b40008002258fae */ /* 0x0001e2000d901d7c */
[----:B------:R-:W-:-:S03]  /*32690*/  IMAD.MOV.U32 R6, RZ, RZ, R14 ;  /* 0x000000ffff067224 */ /* 0x000fc600078e000e */
[----:B------:R0:W-:Y:S04]  /*326a0*/  @!P0 LDGSTS.E.BYPASS.LTC128B.128 [R37+0x1f400], desc[UR60][R2.64+0x100], !P2 ;  /* 0x1f40010002258fae */ /* 0x0001e8000d101d7c */
[----:B------:R0:W-:Y:S02]  /*326b0*/  @!P0 LDGSTS.E.BYPASS.LTC128B.128 [R37+0x23400], desc[UR60][R2.64+0x180], !P1 ;  /* 0x2340018002258fae */ /* 0x0001e4000c901d7c */
[----:B0-----:R-:W-:Y:S05]  /*326c0*/  WARPSYNC.COLLECTIVE R15, `(.L_x_3217) ;  /* 0x000000000f087348 */ /* 0x001fea0003c00000 */
[----:B------:R1:W2:Y:S02]  /*326d0*/  SHFL.IDX P6, R14, R13, R12, R11 ;  /* 0x0000000c0d0e7389 */ /* 0x0002a400000c000b */
[----:B012---:R-:W-:Y:S01]  /*326e0*/  ENDCOLLECTIVE ;  /* 0x000000000000791b */ /* 0x007fe20003800000 */
.L_x_3217:
[----:B------:R-:W-:Y:S05]  /*326f0*/  BRA `(.L_x_3218) ;  /* 0xffffffa000587947 */ /* 0x000fea000383ffff */
.L_x_3037:
[----:B0-----:R0:W2:Y:S02]  /*32700*/  SYNCS.PHASECHK.TRANS64.TRYWAIT P0, [R22+URZ+0x38820], R3 ;  /* 0x03882003160075a7 */ /* 0x0010a4000800017f */
[----:B--2---:R-:W-:Y:S05]  /*32710*/  @!P0 NANOSLEEP.SYNCS 0x989680 ;  /* 0x009896800000895d */ /* 0x004fea0003900000 */
[----:B------:R-:W2:Y:S02]  /*32720*/  @!P0 SYNCS.PHASECHK.TRANS64 P0, [R22+URZ+0x38820], R3 ;  /* 0x03882003160085a7 */ /* 0x000ea4000800007f */
[----:B--2---:R-:W-:Y:S05]  /*32730*/  @!P0 BRA `(.L_x_3037) ;  /* 0xfffffffc00f08947 */ /* 0x004fea000383ffff */
[----:B------:R-:W-:Y:S05]  /*32740*/  BRA `(.L_x_3219) ;  /* 0xffffffa000cc7947 */ /* 0x000fea000383ffff */
.L_x_3042:
[----:B0-----:R0:W1:Y:S02]  /*32750*/  SYNCS.PHASECHK.TRANS64.TRYWAIT P0, [R6+URZ+0x38840], R3 ;  /* 0x03884003060075a7 */ /* 0x001064000800017f */
[----:B-1----:R-:W-:Y:S05]  /*32760*/  @!P0 NANOSLEEP.SYNCS 0x989680 ;  /* 0x009896800000895d */ /* 0x002fea0003900000 */
[----:B------:R-:W1:Y:S02]  /*32770*/  @!P0 SYNCS.PHASECHK.TRANS64 P0, [R6+URZ+0x38840], R3 ;  /* 0x03884003060085a7 */ /* 0x000e64000800007f */
[----:B-1----:R-:W-:Y:S05]  /*32780*/  @!P0 BRA `(.L_x_3042) ;  /* 0xfffffffc00f08947 */ /* 0x002fea000383ffff */
[----:B------:R-:W-:Y:S05]  /*32790*/  BRA `(.L_x_3220) ;  /* 0xffffffa400b87947 */ /* 0x000fea000383ffff */
.L_x_3043:
        /* <DEDUP_REMOVED lines=8> */
.L_x_3222:
[----:B------:R-:W-:Y:S05]  /*32820*/  BSYNC B1 ;  /* 0x0000000000017941 */ /* 0x000fea0003800000 */
.L_x_3221:
[----:B------:R-:W-:Y:S01]  /*32830*/  MOV R13, R8 ;  /* 0x00000008000d7202 */ /* 0x000fe20000000f00 */
[----:B------:R-:W-:Y:S01]  /*32840*/  IMAD.MOV.U32 R12, RZ, RZ, RZ ;  /* 0x000000ffff0c7224 */ /* 0x000fe200078e00ff */
[----:B------:R-:W-:Y:S01]  /*32850*/  MOV R15, 0xffffffff ;  /* 0xffffffff000f7802 */ /* 0x000fe20000000f00 */
[----:B------:R-:W-:Y:S01]  /*32860*/  IMAD.MOV.U32 R11, RZ, RZ, 0x181f ;  /* 0x0000181fff0b7424 */ /* 0x000fe200078e00ff */
[----:B------:R-:W-:Y:S01]  /*32870*/  LOP3.LUT R23, R23, 0xfffffdff, RZ, 0xc0, !PT ;  /* 0xfffffdff17177812 */ /* 0x000fe200078ec0ff */
[----:B------:R-:W-:Y:S02]  /*32880*/  IMAD.MOV.U32 R3, RZ, RZ, R14 ;  /* 0x000000ffff037224 */ /* 0x000fe400078e000e */
[----:B------:R-:W-:-:S07]  /*32890*/  IMAD.SHL.U32 R0, R36, 0x2, RZ ;  /* 0x0000000224007824 */ /* 0x000fce00078e00ff */
[----:B------:R-:W-:Y:S05]  /*328a0*/  WARPSYNC.COLLECTIVE R15, `(.L_x_3223) ;  /* 0x000000000f087348 */ /* 0x000fea0003c00000 */
[----:B------:R0:W1:Y:S02]  /*328b0*/  SHFL.IDX P6, R14, R13, R12, R11 ;  /* 0x0000000c0d0e7389 */ /* 0x00006400000c000b */
[----:B01----:R-:W-:Y:S01]  /*328c0*/  ENDCOLLECTIVE ;  /* 0x000000000000791b */ /* 0x003fe20003800000 */
.L_x_3223:
[----:B------:R-:W-:Y:S01]  /*328d0*/  @P3 LOP3.LUT R23, R23, 0x200, RZ, 0xfc, !PT ;  /* 0x0000020017173812 */ /* 0x000fe200078efcff */
[----:B------:R-:W-:-:S03]  /*328e0*/  IMAD R9, R9, 0x2, R22 ;  /* 0x0000000209097824 */ /* 0x000fc600078e0216 */
        /* <DEDUP_REMOVED lines=8> */
[----:B------:R-:W-:-:S07]  /*32970*/  IMAD.MOV.U32 R2, RZ, RZ, R14 ;  /* 0x000000ffff027224 */ /* 0x000fce00078e000e */
[----:B------:R-:W-:Y:S05]  /*32980*/  WARPSYNC.COLLECTIVE R15, `(.L_x_3224) ;  /* 0x000000000f087348 */ /* 0x000fea0003c00000 */
[----:B------:R0:W1:Y:S02]  /*32990*/  SHFL.IDX P6, R14, R13, R12, R11 ;  /* 0x0000000c0d0e7389 */ /* 0x00006400000c000b */
[----:B01----:R-:W-:Y:S01]  /*329a0*/  ENDCOLLECTIVE ;  /* 0x000000000000791b */ /* 0x003fe20003800000 */
.L_x_3224:
[----:B------:R-:W-:Y:S02]  /*329b0*/  LOP3.LUT P1, RZ, R23, 0x4, RZ, 0xc0, !PT ;  /* 0x0000000417ff7812 */ /* 0x000fe4000782c0ff */
        /* <DEDUP_REMOVED lines=14> */
.L_x_3225:
[----:B------:R-:W-:Y:S01]  /*32aa0*/  IMAD.MOV.U32 R13, RZ, RZ, R10 ;  /* 0x000000ffff0d7224 */ /* 0x000fe200078e000a */
[----:B------:R-:W-:Y:S02]  /*32ab0*/  MOV R12, 0x2 ;  /* 0x00000002000c7802 */ /* 0x000fe40000000f00 */
[----:B------:R-:W-:-:S07]  /*32ac0*/  MOV R2, R14 ;  /* 0x0000000e00027202 */ /* 0x000fce0000000f00 */
[----:B------:R-:W-:Y:S05]  /*32ad0*/  WARPSYNC.COLLECTIVE R15, `(.L_x_3226) ;  /* 0x000000000f087348 */ /* 0x000fea0003c00000 */
[----:B------:R0:W1:Y:S02]  /*32ae0*/  SHFL.IDX P6, R14, R13, R12, R11 ;  /* 0x0000000c0d0e7389 */ /* 0x00006400000c000b */
[----:B01----:R-:W-:Y:S01]  /*32af0*/  ENDCOLLECTIVE ;  /* 0x000000000000791b */ /* 0x003fe20003800000 */
.L_x_3226:
        /* <DEDUP_REMOVED lines=14> */
.L_x_3227:
[----:B------:R-:W-:Y:S01]  /*32be0*/  IMAD.MOV.U32 R13, RZ, RZ, R10 ;  /* 0x000000ffff0d7224 */ /* 0x000fe200078e000a */
[----:B------:R-:W-:Y:S02]  /*32bf0*/  MOV R12, 0x3 ;  /* 0x00000003000c7802 */ /* 0x000fe40000000f00 */
[----:B------:R-:W-:-:S07]  /*32c00*/  MOV R2, R14 ;  /* 0x0000000e00027202 */ /* 0x000fce0000000f00 */
[----:B------:R-:W-:Y:S05]  /*32c10*/  WARPSYNC.COLLECTIVE R15, `(.L_x_3228) ;  /* 0x000000000f087348 */ /* 0x000fea0003c00000 */
[----:B------:R0:W1:Y:S02]  /*32c20*/  SHFL.IDX P6, R14, R13, R12, R11 ;  /* 0x0000000c0d0e7389 */ /* 0x00006400000c000b */
[----:B01----:R-:W-:Y:S01]  /*32c30*/  ENDCOLLECTIVE ;  /* 0x000000000000791b */ /* 0x003fe20003800000 */
.L_x_3228:
        /* <DEDUP_REMOVED lines=14> */
.L_x_3229:
[----:B------:R-:W-:Y:S01]  /*32d20*/  IMAD.MOV.U32 R13, RZ, RZ, R10 ;  /* 0x000000ffff0d7224 */ /* 0x000fe200078e000a */
[----:B------:R-:W-:Y:S02]  /*32d30*/  MOV R12, 0x4 ;  /* 0x00000004000c7802 */ /* 0x000fe40000000f00 */
[----:B------:R-:W-:-:S07]  /*32d40*/  MOV R2, R14 ;  /* 0x0000000e00027202 */ /* 0x000fce0000000f00 */
[----:B------:R-:W-:Y:S05]  /*32d50*/  WARPSYNC.COLLECTIVE R15, `(.L_x_3230) ;  /* 0x000000000f087348 */ /* 0x000fea0003c00000 */
[----:B------:R0:W1:Y:S02]  /*32d60*/  SHFL.IDX P6, R14, R13, R12, R11 ;  /* 0x0000000c0d0e7389 */ /* 0x00006400000c000b */
[----:B01----:R-:W-:Y:S01]  /*32d70*/  ENDCOLLECTIVE ;  /* 0x000000000000791b */ /* 0x003fe20003800000 */
.L_x_3230:
[----:B------:R-:W-:-:S05]  /*32d80*/  IADD3 R2, P0, R2, R0, RZ ;  /* 0x0000000002027210 */ /* 0x000fca0007f1e0ff */
[----:B------:R-:W-:-:S05]  /*32d90*/  IMAD.X R3, RZ, RZ, R35, P0 ;  /* 0x000000ffff037224 */ /* 0x000fca00000e0623 */
[----:B------:R-:W-:Y:S01]  /*32da0*/  @!PT LDS RZ, [RZ] ;  /* 0x00000000fffff984 */ /* 0x000fe20000000800 */
[----:B------:R-:W-:Y:S01]  /*32db0*/  @!PT LDS RZ, [RZ] ;  /* 0x00000000fffff984 */ /* 0x000fe20000000800 */
[----:B------:R-:W-:Y:S01]  /*32dc0*/  @!PT LDS RZ, [RZ] ;  /* 0x00000000fffff984 */ /* 0x000fe20000000800 */
[----:B------:R0:W-:Y:S01]  /*32dd0*/  LDGSTS.E.BYPASS.LTC128B.128 [R9+0x25c00], desc[UR60][R2.64], !P3 ;  /* 0x25c0000002097fae */ /* 0x0001e2000d901d7c */
[C---:B------:R-:W-:Y:S01]  /*32de0*/  LOP3.LUT P3, RZ, R23.reuse, 0x200, RZ, 0xc0, !PT ;  /* 0x0000020017ff7812 */ /* 0x040fe2000786c0ff */
[----:B------:R-:W-:Y:S02]  /*32df0*/  IMAD.MOV.U32 R13, RZ, RZ, R8 ;  /* 0x000000ffff0d7224 */ /* 0x000fe400078e0008 */
        /* <DEDUP_REMOVED lines=9> */
.L_x_3231:
[----:B------:R-:W-:Y:S01]  /*32e90*/  MOV R2, R14 ;  /* 0x0000000e00027202 */ /* 0x000fe20000000f00 */
[----:B------:R-:W-:Y:S06]  /*32ea0*/  BRA `(.L_x_3232) ;  /* 0xffffffa4000c7947 */ /* 0x000fec000383ffff */
.L_x_3048:
[----:B-1----:R1:W2:Y:S02]  /*32eb0*/  SYNCS.PHASECHK.TRANS64.TRYWAIT P0, [R6+URZ+0x38860], R2 ;  /* 0x03886002060075a7 */ /* 0x0022a4000800017f */
[----:B--2---:R-:W-:Y:S05]  /*32ec0*/  @!P0 NANOSLEEP.SYNCS 0x989680 ;  /* 0x009896800000895d */ /* 0x004fea0003900000 */
[----:B------:R-:W2:Y:S02]  /*32ed0*/  @!P0 SYNCS.PHASECHK.TRANS64 P0, [R6+URZ+0x38860], R2 ;  /* 0x03886002060085a7 */ /* 0x000ea4000800007f */
[----:B--2---:R-:W-:Y:S05]  /*32ee0*/  @!P0 BRA `(.L_x_3048) ;  /* 0xfffffffc00f08947 */ /* 0x004fea000383ffff */
[----:B------:R-:W-:Y:S05]  /*32ef0*/  BRA `(.L_x_3233) ;  /* 0xffffffa400847947 */ /* 0x000fea000383ffff */
.L_x_3049:
        /* <DEDUP_REMOVED lines=8> */
.L_x_3235:
[----:B------:R-:W-:Y:S05]  /*32f80*/  BSYNC B1 ;  /* 0x0000000000017941 */ /* 0x000fea0003800000 */
.L_x_3234:
[----:B------:R-:W-:Y:S01]  /*32f90*/  MOV R13, R24 ;  /* 0x00000018000d7202 */ /* 0x000fe20000000f00 */
[----:B------:R-:W-:Y:S01]  /*32fa0*/  IMAD.MOV.U32 R12, RZ, RZ, RZ ;  /* 0x000000ffff0c7224 */ /* 0x000fe200078e00ff */
[----:B------:R-:W-:Y:S01]  /*32fb0*/  MOV R15, 0xffffffff ;  /* 0xffffffff000f7802 */ /* 0x000fe20000000f00 */
[----:B------:R-:W-:Y:S01]  /*32fc0*/  IMAD.MOV.U32 R11, RZ, RZ, 0x181f ;  /* 0x0000181fff0b7424 */ /* 0x000fe200078e00ff */
[----:B------:R-:W-:Y:S01]  /*32fd0*/  LEA R7, R7, R22, 0x1 ;  /* 0x0000001607077211 */ /* 0x000fe200078e08ff */
[----:B------:R-:W-:-:S07]  /*32fe0*/  IMAD.MOV.U32 R3, RZ, RZ, R14 ;  /* 0x000000ffff037224 */ /* 0x000fce00078e000e */
[----:B------:R-:W-:Y:S05]  /*32ff0*/  WARPSYNC.COLLECTIVE R15, `(.L_x_3236) ;  /* 0x000000000f087348 */ /* 0x000fea0003c00000 */
[----:B------:R0:W1:Y:S02]  /*33000*/  SHFL.IDX P6, R14, R13, R12, R11 ;  /* 0x0000000c0d0e7389 */ /* 0x00006400000c000b */
[----:B01----:R-:W-:Y:S01]  /*33010*/  ENDCOLLECTIVE ;  /* 0x000000000000791b */ /* 0x003fe20003800000 */
.L_x_3236:
[----:B------:R-:W-:Y:S02]  /*33020*/  IMAD.MOV.U32 R13, RZ, RZ, R25 ;  /* 0x000000ffff0d7224 */ /* 0x000fe400078e0019 */
[----:B------:R-:W-:Y:S02]  /*33030*/  IMAD.MOV.U32 R12, RZ, RZ, 0x1 ;  /* 0x00000001ff0c7424 */ /* 0x000fe400078e00ff */
[----:B------:R-:W-:-:S07]  /*33040*/  IMAD.MOV.U32 R2, RZ, RZ, R14 ;  /* 0x000000ffff027224 */ /* 0x000fce00078e000e */
[----:B------:R-:W-:Y:S05]  /*33050*/  WARPSYNC.COLLECTIVE R15, `(.L_x_3237) ;  /* 0x000000000f087348 */ /* 0x000fea0003c00000 */
[----:B------:R0:W1:Y:S02]  /*33060*/  SHFL.IDX P6, R14, R13, R12, R11 ;  /* 0x0000000c0d0e7389 */ /* 0x00006400000c000b */
[----:B01----:R-:W-:Y:S01]  /*33070*/  ENDCOLLECTIVE ;  /* 0x000000000000791b */ /* 0x003fe20003800000 */
.L_x_3237:
        /* <DEDUP_REMOVED lines=18> */
.L_x_3238:
[----:B------:R-:W-:Y:S02]  /*331a0*/  IMAD.MOV.U32 R13, RZ, RZ, R25 ;  /* 0x000000ffff0d7224 */ /* 0x000fe400078e0019 */
[----:B------:R-:W-:Y:S02]  /*331b0*/  IMAD.MOV.U32 R12, RZ, RZ, 0x2 ;  /* 0x00000002ff0c7424 */ /* 0x000fe400078e00ff */
[----:B------:R-:W-:-:S07]  /*331c0*/  IMAD.MOV.U32 R2, RZ, RZ, R14 ;  /* 0x000000ffff027224 */ /* 0x000fce00078e000e */
[----:B------:R-:W-:Y:S05]  /*331d0*/  WARPSYNC.COLLECTIVE R15, `(.L_x_3239) ;  /* 0x000000000f087348 */ /* 0x000fea0003c00000 */
[----:B------:R0:W1:Y:S02]  /*331e0*/  SHFL.IDX P6, R14, R13, R12, R11 ;  /* 0x0000000c0d0e7389 */ /* 0x00006400000c000b */
[----:B01----:R-:W-:Y:S01]  /*331f0*/  ENDCOLLECTIVE ;  /* 0x000000000000791b */ /* 0x003fe20003800000 */
.L_x_3239:
        /* <DEDUP_REMOVED lines=18> */
.L_x_3240:
[----:B------:R-:W-:Y:S02]  /*33320*/  IMAD.MOV.U32 R13, RZ, RZ, R25 ;  /* 0x000000ffff0d7224 */ /* 0x000fe400078e0019 */
[----:B------:R-:W-:Y:S02]  /*33330*/  IMAD.MOV.U32 R12, RZ, RZ, 0x3 ;  /* 0x00000003ff0c7424 */ /* 0x000fe400078e00ff */
[----:B------:R-:W-:-:S07]  /*33340*/  IMAD.MOV.U32 R2, RZ, RZ, R14 ;  /* 0x000000ffff027224 */ /* 0x000fce00078e000e */
[----:B------:R-:W-:Y:S05]  /*33350*/  WARPSYNC.COLLECTIVE R15, `(.L_x_3241) ;  /* 0x000000000f087348 */ /* 0x000fea0003c00000 */
[----:B------:R0:W1:Y:S02]  /*33360*/  SHFL.IDX P6, R14, R13, R12, R11 ;  /* 0x0000000c0d0e7389 */ /* 0x00006400000c000b */
[----:B01----:R-:W-:Y:S01]  /*33370*/  ENDCOLLECTIVE ;  /* 0x000000000000791b */ /* 0x003fe20003800000 */
.L_x_3241:
        /* <DEDUP_REMOVED lines=18> */
.L_x_3242:
[----:B------:R-:W-:Y:S02]  /*334a0*/  IMAD.MOV.U32 R13, RZ, RZ, R25 ;  /* 0x000000ffff0d7224 */ /* 0x000fe400078e0019 */
[----:B------:R-:W-:Y:S02]  /*334b0*/  IMAD.MOV.U32 R12, RZ, RZ, 0x4 ;  /* 0x00000004ff0c7424 */ /* 0x000fe400078e00ff */
[----:B------:R-:W-:-:S07]  /*334c0*/  IMAD.MOV.U32 R2, RZ, RZ, R14 ;  /* 0x000000ffff027224 */ /* 0x000fce00078e000e */
[----:B------:R-:W-:Y:S05]  /*334d0*/  WARPSYNC.COLLECTIVE R15, `(.L_x_3243) ;  /* 0x000000000f087348 */ /* 0x000fea0003c00000 */
[----:B------:R0:W1:Y:S02]  /*334e0*/  SHFL.IDX P6, R14, R13, R12, R11 ;  /* 0x0000000c0d0e7389 */ /* 0x00006400000c000b */
[----:B01----:R-:W-:Y:S01]  /*334f0*/  ENDCOLLECTIVE ;  /* 0x000000000000791b */ /* 0x003fe20003800000 */
.L_x_3243:
[----:B------:R-:W-:-:S04]  /*33500*/  IADD3 R2, P0, R2, R0, RZ ;  /* 0x0000000002027210 */ /* 0x000fc80007f1e0ff */
        /* <DEDUP_REMOVED lines=12> */
.L_x_3244:
        /* <DEDUP_REMOVED lines=10> */
.L_x_3057:
[----:B0-----:R0:W2:Y:S02]  /*33670*/  SYNCS.PHASECHK.TRANS64.TRYWAIT P0, [R4+URZ+0x38860], R3 ;  /* 0x03886003040075a7 */ /* 0x0010a4000800017f */
[----:B--2---:R-:W-:Y:S05]  /*33680*/  @!P0 NANOSLEEP.SYNCS 0x989680 ;  /* 0x009896800000895d */ /* 0x004fea0003900000 */
[----:B------:R-:W2:Y:S02]  /*33690*/  @!P0 SYNCS.PHASECHK.TRANS64 P0, [R4+URZ+0x38860], R3 ;  /* 0x03886003040085a7 */ /* 0x000ea4000800007f */
[----:B--2---:R-:W-:Y:S05]  /*336a0*/  @!P0 BRA `(.L_x_3057) ;  /* 0xfffffffc00f08947 */ /* 0x004fea000383ffff */
[----:B------:R-:W-:Y:S05]  /*336b0*/  BRA `(.L_x_3246) ;  /* 0xffffffa400c87947 */ /* 0x000fea000383ffff */
.L_x_3058:
[----:B------:R-:W-:Y:S01]  /*336c0*/  BSSY B0, `(.L_x_3247) ;  /* 0x0000008000007945 */ /* 0x000fe20003800000 */
[----:B------:R-:W-:Y:S01]  /*336d0*/  MOV R13, R25 ;  /* 0x00000019000d7202 */ /* 0x000fe20000000f00 */
[----:B------:R-:W-:Y:S01]  /*336e0*/  IMAD.MOV.U32 R12, RZ, RZ, RZ ;  /* 0x000000ffff0c7224 */ /* 0x000fe200078e00ff */
[----:B------:R-:W-:Y:S01]  /*336f0*/  MOV R15, 0xffffffff ;  /* 0xffffffff000f7802 */ /* 0x000fe20000000f00 */
[----:B------:R-:W-:-:S07]  /*33700*/  IMAD.MOV.U32 R11, RZ, RZ, 0x181f ;  /* 0x0000181fff0b7424 */ /* 0x000fce00078e00ff */
[----:B01----:R-:W-:Y:S05]  /*33710*/  WARPSYNC.COLLECTIVE R15, `(.L_x_3248) ;  /* 0x000000000f087348 */ /* 0x003fea0003c00000 */
[----:B------:R2:W3:Y:S02]  /*33720*/  SHFL.IDX P6, R14, R13, R12, R11 ;  /* 0x0000000c0d0e7389 */ /* 0x0004e400000c000b */
[----:B0123--:R-:W-:Y:S01]  /*33730*/  ENDCOLLECTIVE ;  /* 0x000000000000791b */ /* 0x00ffe20003800000 */
.L_x_3248:
[----:B------:R-:W-:Y:S05]  /*33740*/  BSYNC B0 ;  /* 0x0000000000007941 */ /* 0x000fea0003800000 */
.L_x_3247:
[----:B------:R-:W-:Y:S01]  /*33750*/  IMAD.MOV.U32 R13, RZ, RZ, R24 ;  /* 0x000000ffff0d7224 */ /* 0x000fe200078e0018 */
[----:B------:R-:W-:Y:S01]  /*33760*/  MOV R12, RZ ;  /* 0x000000ff000c7202 */ /* 0x000fe20000000f00 */
[----:B------:R-:W-:Y:S01]  /*33770*/  IMAD.MOV.U32 R11, RZ, RZ, 0x181f ;  /* 0x0000181fff0b7424 */ /* 0x000fe200078e00ff */
[C---:B------:R-:W-:Y:S01]  /*33780*/  SHF.L.U32 R8, R36.reuse, 0x1, RZ ;  /* 0x0000000124087819 */ /* 0x040fe200000006ff */
[----:B------:R-:W-:Y:S01]  /*33790*/  IMAD.MOV.U32 R15, RZ, RZ, -0x1 ;  /* 0xffffffffff0f7424 */ /* 0x000fe200078e00ff */
[C---:B------:R-:W-:Y:S01]  /*337a0*/  LOP3.LUT R0, R36.reuse, 0x40, RZ, 0xfc, !PT ;  /* 0x0000004024007812 */ /* 0x040fe200078efcff */
[----:B------:R-:W-:Y:S01]  /*337b0*/  IMAD.MOV.U32 R3, RZ, RZ, R14 ;  /* 0x000000ffff037224 */ /* 0x000fe200078e000e */
[----:B------:R-:W-:-:S07]  /*337c0*/  LOP3.LUT R6, R36, 0x80, RZ, 0xfc, !PT ;  /* 0x0000008024067812 */ /* 0x000fce00078efcff */
[----:B------:R-:W-:Y:S05]  /*337d0*/  WARPSYNC.COLLECTIVE R15, `(.L_x_3249) ;  /* 0x000000000f087348 */ /* 0x000fea0003c00000 */
[----:B------:R0:W1:Y:S02]  /*337e0*/  SHFL.IDX P6, R14, R13, R12, R11 ;  /* 0x0000000c0d0e7389 */ /* 0x00006400000c000b */
[----:B01----:R-:W-:Y:S01]  /*337f0*/  ENDCOLLECTIVE ;  /* 0x000000000000791b */ /* 0x003fe20003800000 */
.L_x_3249:
[----:B------:R-:W-:Y:S02]  /*33800*/  ULDC UR4, c[0x0][0x2f4] ;  /* 0x0000bd0000047ab9 */ /* 0x000fe40000000800 */
[----:B------:R-:W-:Y:S02]  /*33810*/  ISETP.GE.AND P3, PT, R36, UR4, PT ;  /* 0x0000000424007c0c */ /* 0x000fe4000bf66270 */
[----:B------:R-:W-:Y:S01]  /*33820*/  ISETP.GE.AND P2, PT, R0, UR4, PT ;  /* 0x0000000400007c0c */ /* 0x000fe2000bf46270 */
[----:B------:R-:W-:Y:S01]  /*33830*/  IMAD R0, R7, 0x2, R22 ;  /* 0x0000000207007824 */ /* 0x000fe200078e0216 */
[----:B------:R-:W-:Y:S02]  /*33840*/  ISETP.LT.OR P4, PT, R5, 0x1, P3 ;  /* 0x000000010500780c */ /* 0x000fe40001f81670 */
[----:B------:R-:W-:Y:S02]  /*33850*/  ISETP.GE.AND P1, PT, R6, UR4, PT ;  /* 0x0000000406007c0c */ /* 0x000fe4000bf26270 */
[----:B------:R-:W-:-:S02]  /*33860*/  LOP3.LUT R6, R36, 0xc0, RZ, 0xfc, !PT ;  /* 0x000000c024067812 */ /* 0x000fc400078efcff */
[----:B------:R-:W-:Y:S01]  /*33870*/  MOV R13, R25 ;  /* 0x00000019000d7202 */ /* 0x000fe20000000f00 */
        /* <DEDUP_REMOVED lines=14> */
.L_x_3250:
[----:B------:R-:W-:Y:S01]  /*33960*/  @!PT LDS RZ, [RZ] ;  /* 0x00000000fffff984 */ /* 0x000fe20000000800 */
[----:B------:R-:W-:Y:S01]  /*33970*/  @!PT LDS RZ, [RZ] ;  /* 0x00000000fffff984 */ /* 0x000fe20000000800 */
[----:B------:R-:W-:Y:S01]  /*33980*/  @!PT LDS RZ, [RZ] ;  /* 0x00000000fffff984 */ /* 0x000fe20000000800 */
[----:B------:R-:W-:Y:S01]  /*33990*/  LDGSTS.E.BYPASS.LTC128B.128 [R0+0x5400], desc[UR60][R2.64+0x100], !P4 ;  /* 0x0540010002007fae */ /* 0x000fe2000e101d7c */
[----:B------:R-:W-:Y:S02]  /*339a0*/  ISETP.LT.OR P4, PT, R5, 0x1, P0 ;  /* 0x000000010500780c */ /* 0x000fe40000781670 */
[----:B------:R-:W-:-:S11]  /*339b0*/  MOV R13, R24 ;  /* 0x00000018000d7202 */ /* 0x000fd60000000f00 */
[----:B------:R0:W-:Y:S02]  /*339c0*/  LDGSTS.E.BYPASS.LTC128B.128 [R0+0x7c00], desc[UR60][R2.64+0x180], !P4 ;  /* 0x07c0018002007fae */ /* 0x0001e4000e101d7c */
[----:B0-----:R-:W-:-:S07]  /*339d0*/  IMAD.MOV.U32 R3, RZ, RZ, R14 ;  /* 0x000000ffff037224 */ /* 0x001fce00078e000e */
[----:B------:R-:W-:Y:S05]  /*339e0*/  WARPSYNC.COLLECTIVE R15, `(.L_x_3251) ;  /* 0x000000000f087348 */ /* 0x000fea0003c00000 */
[----:B------:R0:W1:Y:S02]  /*339f0*/  SHFL.IDX P6, R14, R13, R12, R11 ;  /* 0x0000000c0d0e7389 */ /* 0x00006400000c000b */
[----:B01----:R-:W-:Y:S01]  /*33a00*/  ENDCOLLECTIVE ;  /* 0x000000000000791b */ /* 0x003fe20003800000 */
.L_x_3251:
[----:B------:R-:W-:Y:S01]  /*33a10*/  IMAD.MOV.U32 R13, RZ, RZ, R25 ;  /* 0x000000ffff0d7224 */ /* 0x000fe200078e0019 */
[----:B------:R-:W-:Y:S02]  /*33a20*/  MOV R12, 0x2 ;  /* 0x00000002000c7802 */ /* 0x000fe40000000f00 */
[----:B------:R-:W-:-:S13]  /*33a30*/  IADD3 R2, P4, R14, R8, RZ ;  /* 0x000000080e027210 */ /* 0x000fda0007f9e0ff */
[----:B------:R-:W-:Y:S05]  /*33a40*/  WARPSYNC.COLLECTIVE R15, `(.L_x_3252) ;  /* 0x000000000f087348 */ /* 0x000fea0003c00000 */
[----:B------:R0:W1:Y:S02]  /*33a50*/  SHFL.IDX P6, R14, R13, R12, R11 ;  /* 0x0000000c0d0e7389 */ /* 0x00006400000c000b */
[----:B01----:R-:W-:Y:S01]  /*33a60*/  ENDCOLLECTIVE ;  /* 0x000000000000791b */ /* 0x003fe20003800000 */
.L_x_3252:
        /* <DEDUP_REMOVED lines=12> */
.L_x_3253:
        /* <DEDUP_REMOVED lines=14> */
.L_x_3254:
        /* <DEDUP_REMOVED lines=17> */
.L_x_3255:
[----:B------:R-:W-:Y:S01]  /*33d20*/  MOV R13, R25 ;  /* 0x00000019000d7202 */ /* 0x000fe20000000f00 */
[----:B------:R-:W-:Y:S01]  /*33d30*/  IMAD.MOV.U32 R12, RZ, RZ, 0x4 ;  /* 0x00000004ff0c7424 */ /* 0x000fe200078e00ff */
[----:B------:R-:W-:-:S13]  /*33d40*/  IADD3 R2, P4, R14, R8, RZ ;  /* 0x000000080e027210 */ /* 0x000fda0007f9e0ff */
[----:B------:R-:W-:Y:S05]  /*33d50*/  WARPSYNC.COLLECTIVE R15, `(.L_x_3256) ;  /* 0x000000000f087348 */ /* 0x000fea0003c00000 */
[----:B------:R0:W1:Y:S02]  /*33d60*/  SHFL.IDX P6, R14, R13, R12, R11 ;  /* 0x0000000c0d0e7389 */ /* 0x00006400000c000b */
[----:B01----:R-:W-:Y:S01]  /*33d70*/  ENDCOLLECTIVE ;  /* 0x000000000000791b */ /* 0x003fe20003800000 */
.L_x_3256:
        /* <DEDUP_REMOVED lines=12> */
.L_x_3257:
        /* <DEDUP_REMOVED lines=9> */
.L_x_3063:
        /* <DEDUP_REMOVED lines=8> */
.L_x_3260:
[----:B------:R-:W-:Y:S05]  /*33f50*/  BSYNC B0 ;  /* 0x0000000000007941 */ /* 0x000fea0003800000 */
.L_x_3259:
[----:B------:R-:W-:Y:S01]  /*33f60*/  MOV R13, R16 ;  /* 0x00000010000d7202 */ /* 0x000fe20000000f00 */
[----:B------:R-:W-:Y:S01]  /*33f70*/  IMAD.MOV.U32 R12, RZ, RZ, 0x1 ;  /* 0x00000001ff0c7424 */ /* 0x000fe200078e00ff */
[----:B------:R-:W-:Y:S01]  /*33f80*/  MOV R15, 0xffffffff ;  /* 0xffffffff000f7802 */ /* 0x000fe20000000f00 */
[----:B------:R-:W-:Y:S02]  /*33f90*/  IMAD.MOV.U32 R11, RZ, RZ, 0x1f ;  /* 0x0000001fff0b7424 */ /* 0x000fe400078e00ff */
[----:B------:R-:W-:Y:S02]  /*33fa0*/  IMAD.IADD R5, R19, 0x1, R7 ;  /* 0x0000000113057824 */ /* 0x000fe400078e0207 */
[----:B------:R-:W-:-:S07]  /*33fb0*/  IMAD.MOV.U32 R0, RZ, RZ, R14 ;  /* 0x000000ffff007224 */ /* 0x000fce00078e000e */
[----:B------:R-:W-:Y:S05]  /*33fc0*/  WARPSYNC.COLLECTIVE R15, `(.L_x_3261) ;  /* 0x000000000f087348 */ /* 0x000fea0003c00000 */
[----:B------:R0:W1:Y:S02]  /*33fd0*/  SHFL.IDX P6, R14, R13, R12, R11 ;  /* 0x0000000c0d0e7389 */ /* 0x00006400000c000b */
[----:B01----:R-:W-:Y:S01]  /*33fe0*/  ENDCOLLECTIVE ;  /* 0x000000000000791b */ /* 0x003fe20003800000 */
.L_x_3261:
[----:B------:R-:W-:Y:S02]  /*33ff0*/  ULDC UR4, c[0x0][0xc3c] ;  /* 0x00030f0000047ab9 */ /* 0x000fe40000000800 */
[----:B------:R-:W-:-:S13]  /*34000*/  ISETP.GE.OR P1, PT, R5, UR4, !P0 ;  /* 0x0000000405007c0c */ /* 0x000fda000c726670 */
[----:B------:R-:W0:Y:S01]  /*34010*/  @!P1 LDC.64 R2, c[0x0][0xc80] ;  /* 0x00032000ff029b82 */ /* 0x000e220000000a00 */
[----:B------:R-:W-:Y:S02]  /*34020*/  MOV R17, RZ ;  /* 0x000000ff00117202 */ /* 0x000fe40000000f00 */
[----:B------:R-:W-:Y:S01]  /*34030*/  MOV R11, RZ ;  /* 0x000000ff000b7202 */ /* 0x000fe20000000f00 */
        /* <DEDUP_REMOVED lines=13> */
.L_x_3262:
[----:B------:R-:W-:Y:S02]  /*34110*/  MOV R12, 0x2 ;  /* 0x00000002000c7802 */ /* 0x000fe40000000f00 */
[----:B------:R-:W-:-:S05]  /*34120*/  SEL R14, R14, RZ, P1 ;  /* 0x000000ff0e0e7207 */ /* 0x000fca0000800000 */
[----:B------:R-:W-:-:S04]  /*34130*/  IMAD.IADD R5, R17, 0x1, R14 ;  /* 0x0000000111057824 */ /* 0x000fc800078e020e */
[----:B------:R-:W-:-:S07]  /*34140*/  IMAD.MOV.U32 R13, RZ, RZ, R5 ;  /* 0x000000ffff0d7224 */ /* 0x000fce00078e0005 */
[----:B------:R-:W-:Y:S05]  /*34150*/  WARPSYNC.COLLECTIVE R15, `(.L_x_3263) ;  /* 0x000000000f087348 */ /* 0x000fea0003c00000 */
[----:B------:R0:W1:Y:S02]  /*34160*/  SHFL.UP P6, R14, R13, R12, R11 ;  /* 0x0400000c0d0e7389 */ /* 0x00006400000c000b */
[----:B01----:R-:W-:Y:S01]  /*34170*/  ENDCOLLECTIVE ;  /* 0x000000000000791b */ /* 0x003fe20003800000 */
.L_x_3263:
[----:B------:R-:W-:Y:S02]  /*34180*/  MOV R12, 0x4 ;  /* 0x00000004000c7802 */ /* 0x000fe40000000f00 */
[----:B------:R-:W-:-:S05]  /*34190*/  SEL R6, R14, RZ, P2 ;  /* 0x000000ff0e067207 */ /* 0x000fca0001000000 */
[----:B------:R-:W-:-:S04]  /*341a0*/  IMAD.IADD R6, R5, 0x1, R6 ;  /* 0x0000000105067824 */ /* 0x000fc800078e0206 */
[----:B------:R-:W-:-:S07]  /*341b0*/  IMAD.MOV.U32 R13, RZ, RZ, R6 ;  /* 0x000000ffff0d7224 */ /* 0x000fce00078e0006 */
[----:B------:R-:W-:Y:S05]  /*341c0*/  WARPSYNC.COLLECTIVE R15, `(.L_x_3264) ;  /* 0x000000000f087348 */ /* 0x000fea0003c00000 */
[----:B------:R0:W1:Y:S02]  /*341d0*/  SHFL.UP P6, R14, R13, R12, R11 ;  /* 0x0400000c0d0e7389 */ /* 0x00006400000c000b */
[----:B01----:R-:W-:Y:S01]  /*341e0*/  ENDCOLLECTIVE ;  /* 0x000000000000791b */ /* 0x003fe20003800000 */
.L_x_3264:
[----:B------:R-:W-:Y:S02]  /*341f0*/  MOV R12, 0x8 ;  /* 0x00000008000c7802 */ /* 0x000fe40000000f00 */
[----:B------:R-:W-:-:S05]  /*34200*/  SEL R3, R14, RZ, P3 ;  /* 0x000000ff0e037207 */ /* 0x000fca0001800000 */
[----:B------:R-:W-:-:S04]  /*34210*/  IMAD.IADD R2, R6, 0x1, R3 ;  /* 0x0000000106027824 */ /* 0x000fc800078e0203 */
[----:B------:R-:W-:-:S07]  /*34220*/  IMAD.MOV.U32 R13, RZ, RZ, R2 ;  /* 0x000000ffff0d7224 */ /* 0x000fce00078e0002 */
[----:B------:R-:W-:Y:S05]  /*34230*/  WARPSYNC.COLLECTIVE R15, `(.L_x_3265) ;  /* 0x000000000f087348 */ /* 0x000fea0003c00000 */
[----:B------:R0:W1:Y:S02]  /*34240*/  SHFL.UP P6, R14, R13, R12, R11 ;  /* 0x0400000c0d0e7389 */ /* 0x00006400000c000b */
[----:B01----:R-:W-:Y:S01]  /*34250*/  ENDCOLLECTIVE ;  /* 0x000000000000791b */ /* 0x003fe20003800000 */
.L_x_3265:
[----:B------:R-:W-:Y:S02]  /*34260*/  MOV R12, 0x10 ;  /* 0x00000010000c7802 */ /* 0x000fe40000000f00 */
[----:B------:R-:W-:-:S05]  /*34270*/  SEL R3, R14, RZ, P4 ;  /* 0x000000ff0e037207 */ /* 0x000fca0002000000 */
[----:B------:R-:W-:-:S04]  /*34280*/  IMAD.IADD R3, R2, 0x1, R3 ;  /* 0x0000000102037824 */ /* 0x000fc800078e0203 */
[----:B------:R-:W-:-:S07]  /*34290*/  IMAD.MOV.U32 R13, RZ, RZ, R3 ;  /* 0x000000ffff0d7224 */ /* 0x000fce00078e0003 */
[----:B------:R-:W-:Y:S05]  /*342a0*/  WARPSYNC.COLLECTIVE R15, `(.L_x_3266) ;  /* 0x000000000f087348 */ /* 0x000fea0003c00000 */
[----:B------:R0:W1:Y:S02]  /*342b0*/  SHFL.UP P6, R14, R13, R12, R11 ;  /* 0x0400000c0d0e7389 */ /* 0x00006400000c000b */
[----:B01----:R-:W-:Y:S01]  /*342c0*/  ENDCOLLECTIVE ;  /* 0x000000000000791b */ /* 0x003fe20003800000 */
.L_x_3266:
        /* <DEDUP_REMOVED lines=8> */
.L_x_3267:
[----:B------:R-:W-:Y:S05]  /*34350*/  BRA `(.L_x_3268) ;  /* 0xffffffa000ec7947 */ /* 0x000fea000383ffff */
.L_x_3068:
        /* <DEDUP_REMOVED lines=8> */
.L_x_3270:
[----:B------:R-:W-:Y:S05]  /*343e0*/  BSYNC B0 ;  /* 0x0000000000007941 */ /* 0x000fea0003800000 */
.L_x_3269:
[----:B------:R-:W-:Y:S01]  /*343f0*/  SEL R14, R14, RZ, P1 ;  /* 0x000000ff0e0e7207 */ /* 0x000fe20000800000 */
[----:B------:R-:W-:Y:S01]  /*34400*/  IMAD.MOV.U32 R12, RZ, RZ, 0x2 ;  /* 0x00000002ff0c7424 */ /* 0x000fe200078e00ff */
[----:B------:R-:W-:Y:S01]  /*34410*/  MOV R15, 0xffffffff ;  /* 0xffffffff000f7802 */ /* 0x000fe20000000f00 */
[----:B------:R-:W-:Y:S01]  /*34420*/  IMAD.MOV.U32 R11, RZ, RZ, RZ ;  /* 0x000000ffff0b7224 */ /* 0x000fe200078e00ff */
[----:B------:R-:W-:-:S07]  /*34430*/  IADD3 R13, R17, R14, RZ ;  /* 0x0000000e110d7210 */ /* 0x000fce0007ffe0ff */
[----:B------:R-:W-:Y:S05]  /*34440*/  WARPSYNC.COLLECTIVE R15, `(.L_x_3271) ;  /* 0x000000000f087348 */ /* 0x000fea0003c00000 */
[----:B------:R0:W1:Y:S02]  /*34450*/  SHFL.UP P6, R14, R13, R12, R11 ;  /* 0x0400000c0d0e7389 */ /* 0x00006400000c000b */
[----:B01----:R-:W-:Y:S01]  /*34460*/  ENDCOLLECTIVE ;  /* 0x000000000000791b */ /* 0x003fe20003800000 */
.L_x_3271:
[----:B------:R-:W-:Y:S02]  /*34470*/  MOV R12, 0x4 ;  /* 0x00000004000c7802 */ /* 0x000fe40000000f00 */
[----:B------:R-:W-:-:S05]  /*34480*/  SEL R2, R14, RZ, P2 ;  /* 0x000000ff0e027207 */ /* 0x000fca0001000000 */
[----:B------:R-:W-:-:S04]  /*34490*/  IMAD.IADD R2, R13, 0x1, R2 ;  /* 0x000000010d027824 */ /* 0x000fc800078e0202 */
[----:B------:R-:W-:-:S07]  /*344a0*/  IMAD.MOV.U32 R13, RZ, RZ, R2 ;  /* 0x000000ffff0d7224 */ /* 0x000fce00078e0002 */
[----:B------:R-:W-:Y:S05]  /*344b0*/  WARPSYNC.COLLECTIVE R15, `(.L_x_3272) ;  /* 0x000000000f087348 */ /* 0x000fea0003c00000 */
[----:B------:R0:W1:Y:S02]  /*344c0*/  SHFL.UP P6, R14, R13, R12, R11 ;  /* 0x0400000c0d0e7389 */ /* 0x00006400000c000b */
[----:B01----:R-:W-:Y:S01]  /*344d0*/  ENDCOLLECTIVE ;  /* 0x000000000000791b */ /* 0x003fe20003800000 */
.L_x_3272:
[----:B------:R-:W-:Y:S02]  /*344e0*/  MOV R12, 0x8 ;  /* 0x00000008000c7802 */ /* 0x000fe40000000f00 */
[----:B------:R-:W-:-:S05]  /*344f0*/  SEL R3, R14, RZ, P3 ;  /* 0x000000ff0e037207 */ /* 0x000fca0001800000 */
[----:B------:R-:W-:-:S04]  /*34500*/  IMAD.IADD R3, R2, 0x1, R3 ;  /* 0x0000000102037824 */ /* 0x000fc800078e0203 */
[----:B------:R-:W-:-:S07]  /*34510*/  IMAD.MOV.U32 R13, RZ, RZ, R3 ;  /* 0x000000ffff0d7224 */ /* 0x000fce00078e0003 */
[----:B------:R-:W-:Y:S05]  /*34520*/  WARPSYNC.COLLECTIVE R15, `(.L_x_3273) ;  /* 0x000000000f087348 */ /* 0x000fea0003c00000 */
[----:B------:R0:W1:Y:S02]  /*34530*/  SHFL.UP P6, R14, R13, R12, R11 ;  /* 0x0400000c0d0e7389 */ /* 0x00006400000c000b */
[----:B01----:R-:W-:Y:S01]  /*34540*/  ENDCOLLECTIVE ;  /* 0x000000000000791b */ /* 0x003fe20003800000 */
.L_x_3273:
[----:B------:R-:W-:Y:S02]  /*34550*/  MOV R12, 0x10 ;  /* 0x00000010000c7802 */ /* 0x000fe40000000f00 */
[----:B------:R-:W-:-:S05]  /*34560*/  SEL R4, R14, RZ, P4 ;  /* 0x000000ff0e047207 */ /* 0x000fca0002000000 */
[----:B------:R-:W-:-:S04]  /*34570*/  IMAD.IADD R4, R3, 0x1, R4 ;  /* 0x0000000103047824 */ /* 0x000fc800078e0204 */
[----:B------:R-:W-:-:S07]  /*34580*/  IMAD.MOV.U32 R13, RZ, RZ, R4 ;  /* 0x000000ffff0d7224 */ /* 0x000fce00078e0004 */
[----:B------:R-:W-:Y:S05]  /*34590*/  WARPSYNC.COLLECTIVE R15, `(.L_x_3274) ;  /* 0x000000000f087348 */ /* 0x000fea0003c00000 */
[----:B------:R0:W1:Y:S02]  /*345a0*/  SHFL.UP P6, R14, R13, R12, R11 ;  /* 0x0400000c0d0e7389 */ /* 0x00006400000c000b */
[----:B01----:R-:W-:Y:S01]  /*345b0*/  ENDCOLLECTIVE ;  /* 0x000000000000791b */ /* 0x003fe20003800000 */
.L_x_3274:
        /* <DEDUP_REMOVED lines=8> */
.L_x_3275:
[----:B------:R-:W-:Y:S05]  /*34640*/  BRA `(.L_x_3276) ;  /* 0xffffffa000cc7947 */ /* 0x000fea000383ffff */
.L_x_3070:
[----:B------:R-:W-:Y:S01]  /*34650*/  BSSY B0, `(.L_x_3277) ;  /* 0x0000006000007945 */ /* 0x000fe20003800000 */
[----:B------:R-:W-:Y:S01]  /*34660*/  PLOP3.LUT P6, PT, P6, PT, PT, 0x8, 0x0 ;  /* 0x000000000000781c */ /* 0x000fe200037ce170 */
[----:B------:R-:W-:-:S12]  /*34670*/  IMAD.MOV.U32 R15, RZ, RZ, -0x1 ;  /* 0xffffffffff0f7424 */ /* 0x000fd800078e00ff */
[----:B01----:R-:W-:Y:S05]  /*34680*/  WARPSYNC.COLLECTIVE R15, `(.L_x_3278) ;  /* 0x000000000f087348 */ /* 0x003fea0003c00000 */
[----:B------:R-:W-:Y:S01]  /*34690*/  VOTE.ANY R14, PT, P6 ;  /* 0x00000000000e7806 */ /* 0x000fe200030e0100 */
[----:B01----:R-:W-:Y:S06]  /*346a0*/  ENDCOLLECTIVE ;  /* 0x000000000000791b */ /* 0x003fec0003800000 */
.L_x_3278:
[----:B------:R-:W-:Y:S05]  /*346b0*/  BSYNC B0 ;  /* 0x0000000000007941 */ /* 0x000fea0003800000 */
.L_x_3277:
[----:B------:R-:W-:Y:S01]  /*346c0*/  MOV R3, R14 ;  /* 0x0000000e00037202 */ /* 0x000fe20000000f00 */
[----:B------:R-:W-:Y:S01]  /*346d0*/  IMAD.MOV.U32 R13, RZ, RZ, R17 ;  /* 0x000000ffff0d7224 */ /* 0x000fe200078e0011 */
[----:B------:R-:W-:Y:S01]  /*346e0*/  MOV R11, 0x1f ;  /* 0x0000001f000b7802 */ /* 0x000fe20000000f00 */
[----:B------:R-:W-:Y:S01]  /*346f0*/  IMAD.MOV.U32 R15, RZ, RZ, -0x1 ;  /* 0xffffffffff0f7424 */ /* 0x000fe200078e00ff */
[----:B------:R-:W0:Y:S02]  /*34700*/  POPC R4, R3 ;  /* 0x0000000300047309 */ /* 0x000e240000000000 */
[----:B0-----:R-:W-:-:S07]  /*34710*/  IMAD.MOV.U32 R12, RZ, RZ, R4 ;  /* 0x000000ffff0c7224 */ /* 0x001fce00078e0004 */
[----:B------:R-:W-:Y:S05]  /*34720*/  WARPSYNC.COLLECTIVE R15, `(.L_x_3279) ;  /* 0x000000000f087348 */ /* 0x000fea0003c00000 */
[----:B------:R0:W1:Y:S02]  /*34730*/  SHFL.IDX P6, R14, R13, R12, R11 ;  /* 0x0000000c0d0e7389 */ /* 0x00006400000c000b */
[----:B01----:R-:W-:Y:S01]  /*34740*/  ENDCOLLECTIVE ;  /* 0x000000000000791b */ /* 0x003fe20003800000 */
.L_x_3279:
[----:B------:R-:W-:Y:S01]  /*34750*/  IMAD.MOV.U32 R17, RZ, RZ, R14 ;  /* 0x000000ffff117224 */ /* 0x000fe200078e000e */
[----:B------:R-:W-:Y:S06]  /*34760*/  BRA `(.L_x_3280) ;  /* 0xffffffa000bc7947 */ /* 0x000fec000383ffff */
.L_x_3072:
[----:B------:R-:W-:Y:S01]  /*34770*/  BSSY B0, `(.L_x_3281) ;  /* 0x0000007000007945 */ /* 0x000fe20003800000 */
[----:B------:R-:W-:Y:S01]  /*34780*/  MOV R13, R2 ;  /* 0x00000002000d7202 */ /* 0x000fe20000000f00 */
[----:B------:R-:W-:Y:S02]  /*34790*/  IMAD.MOV.U32 R11, RZ, RZ, 0x1f ;  /* 0x0000001fff0b7424 */ /* 0x000fe400078e00ff */
[----:B------:R-:W-:-:S07]  /*347a0*/  IMAD.MOV.U32 R15, RZ, RZ, -0x1 ;  /* 0xffffffffff0f7424 */ /* 0x000fce00078e00ff */
[----:B0123--:R-:W-:Y:S05]  /*347b0*/  WARPSYNC.COLLECTIVE R15, `(.L_x_3282) ;  /* 0x000000000f087348 */ /* 0x00ffea0003c00000 */
[----:B------:R4:W0:Y:S02]  /*347c0*/  SHFL.IDX P6, R14, R13, R12, R11 ;  /* 0x0000000c0d0e7389 */ /* 0x00082400000c000b */
[----:B01234-:R-:W-:Y:S01]  /*347d0*/  ENDCOLLECTIVE ;  /* 0x000000000000791b */ /* 0x01ffe20003800000 */
.L_x_3282:
[----:B------:R-:W-:Y:S05]  /*347e0*/  BSYNC B0 ;  /* 0x0000000000007941 */ /* 0x000fea0003800000 */
.L_x_3281:
[----:B------:R-:W-:Y:S05]  /*347f0*/  BRA `(.L_x_3071) ;  /* 0xffffffa000b47947 */ /* 0x000fea000383ffff */
.L_x_3076:
[----:B-1----:R1:W3:Y:S02]  /*34800*/  SYNCS.PHASECHK.TRANS64.TRYWAIT P0, [R5+URZ+0x38820], R0 ;  /* 0x03882000050075a7 */ /* 0x0022e4000800017f */
[----:B---3--:R-:W-:Y:S05]  /*34810*/  @!P0 NANOSLEEP.SYNCS 0x989680 ;  /* 0x009896800000895d */ /* 0x008fea0003900000 */
[----:B------:R-:W3:Y:S02]  /*34820*/  @!P0 SYNCS.PHASECHK.TRANS64 P0, [R5+URZ+0x38820], R0 ;  /* 0x03882000050085a7 */ /* 0x000ee4000800007f */
[----:B---3--:R-:W-:Y:S05]  /*34830*/  @!P0 BRA `(.L_x_3076) ;  /* 0xfffffffc00f08947 */ /* 0x008fea000383ffff */
[----:B------:R-:W-:Y:S05]  /*34840*/  BRA `(.L_x_3283) ;  /* 0xffffffa8002c7947 */ /* 0x000fea000383ffff */
.L_x_3077:
        /* <DEDUP_REMOVED lines=11> */
.L_x_3285:
[----:B------:R-:W-:Y:S05]  /*34900*/  BSYNC B0 ;  /* 0x0000000000007941 */ /* 0x000fea0003800000 */
.L_x_3284:
[----:B------:R-:W-:Y:S05]  /*34910*/  BRA `(.L_x_3286) ;  /* 0xffffffa800147947 */ /* 0x000fea000383ffff */
.L_x_3078:
[----:B------:R-:W-:Y:S01]  /*34920*/  BSSY B0, `(.L_x_3287) ;  /* 0x0000006000007945 */ /* 0x000fe20003800000 */
[----:B------:R-:W-:-:S07]  /*34930*/  IMAD.MOV.U32 R15, RZ, RZ, -0x1 ;  /* 0xffffffffff0f7424 */ /* 0x000fce00078e00ff */
[----:B012---:R-:W-:Y:S05]  /*34940*/  WARPSYNC.COLLECTIVE R15, `(.L_x_3288) ;  /* 0x000000000f0c7348 */ /* 0x007fea0003c00000 */
[----:B------:R-:W-:Y:S02]  /*34950*/  ELECT P6, UR62, PT ;  /* 0x00000000003e782f */ /* 0x000fe400038c0000 */
[----:B------:R-:W-:Y:S01]  /*34960*/  MOV R14, UR62 ;  /* 0x0000003e000e7c02 */ /* 0x000fe20008000f00 */
[----:B012---:R-:W-:Y:S10]  /*34970*/  ENDCOLLECTIVE ;  /* 0x000000000000791b */ /* 0x007ff40003800000 */
.L_x_3288:
[----:B------:R-:W-:Y:S05]  /*34980*/  BSYNC B0 ;  /* 0x0000000000007941 */ /* 0x000fea0003800000 */
.L_x_3287:
[----:B------:R-:W-:Y:S05]  /*34990*/  BRA `(.L_x_3289) ;  /* 0xffffffa800087947 */ /* 0x000fea000383ffff */
.L_x_3080:
[----:B-1----:R1:W3:Y:S02]  /*349a0*/  SYNCS.PHASECHK.TRANS64.TRYWAIT P1, [R3+URZ+0x38840], R2 ;  /* 0x03884002030075a7 */ /* 0x0022e4000802017f */
[----:B---3--:R-:W-:Y:S05]  /*349b0*/  @!P1 NANOSLEEP.SYNCS 0x989680 ;  /* 0x009896800000995d */ /* 0x008fea0003900000 */
[----:B------:R-:W3:Y:S02]  /*349c0*/  @!P1 SYNCS.PHASECHK.TRANS64 P1, [R3+URZ+0x38840], R2 ;  /* 0x03884002030095a7 */ /* 0x000ee4000802007f */
[----:B---3--:R-:W-:Y:S05]  /*349d0*/  @!P1 BRA `(.L_x_3080) ;  /* 0xfffffffc00f09947 */ /* 0x008fea000383ffff */
[----:B------:R-:W-:Y:S05]  /*349e0*/  BRA `(.L_x_3290) ;  /* 0xffffffa800307947 */ /* 0x000fea000383ffff */
.L_x_3082:
[----:B---3--:R3:W4:Y:S02]  /*349f0*/  SYNCS.PHASECHK.TRANS64.TRYWAIT P1, [R27+URZ+0x38840], R0 ;  /* 0x038840001b0075a7 */ /* 0x008724000802017f */
[----:B----4-:R-:W-:Y:S05]  /*34a00*/  @!P1 NANOSLEEP.SYNCS 0x989680 ;  /* 0x009896800000995d */ /* 0x010fea0003900000 */
[----:B------:R-:W4:Y:S02]  /*34a10*/  @!P1 SYNCS.PHASECHK.TRANS64 P1, [R27+URZ+0x38840], R0 ;  /* 0x038840001b0095a7 */ /* 0x000f24000802007f */
[----:B----4-:R-:W-:Y:S05]  /*34a20*/  @!P1 BRA `(.L_x_3082) ;  /* 0xfffffffc00f09947 */ /* 0x010fea000383ffff */
[----:B------:R-:W-:Y:S05]  /*34a30*/  BRA `(.L_x_3291) ;  /* 0xffffffa8003c7947 */ /* 0x000fea000383ffff */
.L_x_3084:
[----:B----4-:R4:W0:Y:S02]  /*34a40*/  SYNCS.PHASECHK.TRANS64.TRYWAIT P1, [R3+URZ+0x38860], R2 ;  /* 0x03886002030075a7 */ /* 0x010824000802017f */
[----:B0-----:R-:W-:Y:S05]  /*34a50*/  @!P1 NANOSLEEP.SYNCS 0x989680 ;  /* 0x009896800000995d */ /* 0x001fea0003900000 */
[----:B------:R-:W0:Y:S02]  /*34a60*/  @!P1 SYNCS.PHASECHK.TRANS64 P1, [R3+URZ+0x38860], R2 ;  /* 0x03886002030095a7 */ /* 0x000e24000802007f */
[----:B0-----:R-:W-:Y:S05]  /*34a70*/  @!P1 BRA `(.L_x_3084) ;  /* 0xfffffffc00f09947 */ /* 0x001fea000383ffff */
[----:B------:R-:W-:Y:S05]  /*34a80*/  BRA `(.L_x_3292) ;  /* 0xffffffa800387947 */ /* 0x000fea000383ffff */
.L_x_3293:
        /* <DEDUP_REMOVED lines=15> */
.L_x_15846:


//--------------------- .text._ZN7cutlass13device_kernelIN5flash11enable_sm90INS1_16FlashAttnFwdSm90INS1_25CollectiveMainloopFwdSm90ILi2EN4cute5tupleIJNS5_1CILi1EEES8_S8_EEENS6_IJNS7_ILi128EEENS7_ILi96EEENS7_ILi192EEEEEELi192ENS_6half_tEfNS_4arch4Sm90ELb0ELb0ELb1ELb0ELb1ELb0ELb0ELb1ELb1ELb1ELb0ELb0EEENS1_21CollectiveEpilogueFwdINS6_IJSA_SC_SB_EEES9_SE_SG_Li256ELb0ELb1ELb0ELb0EEENS1_29StaticPersistentTileSchedulerILb0EEEEEEEEEvNT_6ParamsE --------------------------
	.section	.text._ZN7cutlass13device_kernelIN5flash11enable_sm90INS1_16FlashAttnFwdSm90INS1_25CollectiveMainloopFwdSm90ILi2EN4cute5tupleIJNS5_1CILi1EEES8_S8_EEENS6_IJNS7_ILi128EEENS7_ILi96EEENS7_ILi192EEEEEELi192ENS_6half_tEfNS_4arch4Sm90ELb0ELb0ELb1ELb0ELb1ELb0ELb0ELb1ELb1ELb1ELb0ELb0EEENS1_21CollectiveEpilogueFwdINS6_IJSA_SC_SB_EEES9_SE_SG_Li256ELb0ELb1ELb0ELb0EEENS1_29StaticPersistentTileSchedulerILb0EEEEEEEEEvNT_6ParamsE,"ax",@progbits
	.align	128
.text._ZN7cutlass13device_kernelIN5flash11enable_sm90INS1_16FlashAttnFwdSm90INS1_25CollectiveMainloopFwdSm90ILi2EN4cute5tupleIJNS5_1CILi1EEES8_S8_EEENS6_IJNS7_ILi128EEENS7_ILi96EEENS7_ILi192EEEEEELi192ENS_6half_tEfNS_4arch4Sm90ELb0ELb0ELb1ELb0ELb1ELb0ELb0ELb1ELb1ELb1ELb0ELb0EEENS1_21CollectiveEpilogueFwdINS6_IJSA_SC_SB_EEES9_SE_SG_Li256ELb0ELb1ELb0ELb0EEENS1_29StaticPersistentTileSchedulerILb0EEEEEEEEEvNT_6ParamsE:
        .type           _ZN7cutlass13device_kernelIN5flash11enable_sm90INS1_16FlashAttnFwdSm90INS1_25CollectiveMainloopFwdSm90ILi2EN4cute5tupleIJNS5_1CILi1EEES8_S8_EEENS6_IJNS7_ILi128EEENS7_ILi96EEENS7_ILi192EEEEEELi192ENS_6half_tEfNS_4arch4Sm90ELb0ELb0ELb1ELb0ELb1ELb0ELb0ELb1ELb1ELb1ELb0ELb0EEENS1_21CollectiveEpilogueFwdINS6_IJSA_SC_SB_EEES9_SE_SG_Li256ELb0ELb1ELb0ELb0EEENS1_29StaticPersistentTileSchedulerILb0EEEEEEEEEvNT_6ParamsE,@function
        .size           _ZN7cutlass13device_kernelIN5flash11enable_sm90INS1_16FlashAttnFwdSm90INS1_25CollectiveMainloopFwdSm90ILi2EN4cute5tupleIJNS5_1CILi1EEES8_S8_EEENS6_IJNS7_ILi128EEENS7_ILi96EEENS7_ILi192EEEEEELi192ENS_6half_tEfNS_4arch4Sm90ELb0ELb0ELb1ELb0ELb1ELb0ELb0ELb1ELb1ELb1ELb0ELb0EEENS1_21CollectiveEpilogueFwdINS6_IJSA_SC_SB_EEES9_SE_SG_Li256ELb0ELb1ELb0ELb0EEENS1_29StaticPersistentTileSchedulerILb0EEEEEEEEEvNT_6ParamsE,(.L_x_15847 - _ZN7cutlass13device_kernelIN5flash11enable_sm90INS1_16FlashAttnFwdSm90INS1_25CollectiveMainloopFwdSm90ILi2EN4cute5tupleIJNS5_1CILi1EEES8_S8_EEENS6_IJNS7_ILi128EEENS7_ILi96EEENS7_ILi192EEEEEELi192ENS_6half_tEfNS_4arch4Sm90ELb0ELb0ELb1ELb0ELb1ELb0ELb0ELb1ELb1ELb1ELb0ELb0EEENS1_21CollectiveEpilogueFwdINS6_IJSA_SC_SB_EEES9_SE_SG_Li256ELb0ELb1ELb0ELb0EEENS1_29StaticPersistentTileSchedulerILb0EEEEEEEEEvNT_6ParamsE)
        .other          _ZN7cutlass13device_kernelIN5flash11enable_sm90INS1_16FlashAttnFwdSm90INS1_25CollectiveMainloopFwdSm90ILi2EN4cute5tupleIJNS5_1CILi1EEES8_S8_EEENS6_IJNS7_ILi128EEENS7_ILi96EEENS7_ILi192EEEEEELi192ENS_6half_tEfNS_4arch4Sm90ELb0ELb0ELb1ELb0ELb1ELb0ELb0ELb1ELb1ELb1ELb0ELb0EEENS1_21CollectiveEpilogueFwdINS6_IJSA_SC_SB_EEES9_SE_SG_Li256ELb0ELb1ELb0ELb0EEENS1_29StaticPersistentTileSchedulerILb0EEEEEEEEEvNT_6ParamsE,@"STO_CUDA_ENTRY STV_DEFAULT"
_ZN7cutlass13device_kernelIN5flash11enable_sm90INS1_16FlashAttnFwdSm90INS1_25CollectiveMainloopFwdSm90ILi2EN4cute5tupleIJNS5_1CILi1EEES8_S8_EEENS6_IJNS7_ILi128EEENS7_ILi96EEENS7_ILi192EEEEEELi192ENS_6half_tEfNS_4arch4Sm90ELb0ELb0ELb1ELb0ELb1ELb0ELb0ELb1ELb1ELb1ELb0ELb0EEENS1_21CollectiveEpilogueFwdINS6_IJSA_SC_SB_EEES9_SE_SG_Li256ELb0ELb1ELb0ELb0EEENS1_29StaticPersistentTileSchedulerILb0EEEEEEEEEvNT_6ParamsE:
        /* <DEDUP_REMOVED lines=45> */
.L_x_3294:
        /* <DEDUP_REMOVED lines=22> */
.L_x_3295:
        /* <DEDUP_REMOVED lines=18> */
.L_x_3296:
        /* <DEDUP_REMOVED lines=22> */
.L_x_3297:
        /* <DEDUP_REMOVED lines=23> */
.L_x_3298:
        /* <DEDUP_REMOVED lines=10> */
.L_x_3300:
        /* <DEDUP_REMOVED lines=11> */
[----:B------:R-:W-:Y:S01]  /*0970*/  MOV R11, 0xfffffffe ;  /* 0xfffffffe000b7802 */ /* 0x000fe20000000f00 */
[----:B------:R-:W-:Y:S01]  /*0980*/  IMAD.U32 R22, RZ, RZ, UR4 ;  /* 0x00000004ff167e24 */ /* 0x000fe2000f8e00ff */
[----:B------:R-:W-:Y:S01]  /*0990*/  UMOV UR39, URZ ;  /* 0x0000003f00277c82 */ /* 0x000fe20008000000 */
[----:B------:R-:W-:Y:S01]  /*09a0*/  UMOV UR38, URZ ;  /* 0x0000003f00267c82 */ /* 0x000fe20008000000 */
[----:B------:R-:W-:-:S04]  /*09b0*/  SHF.R.S32.HI R0, RZ, 0x1f, R19 ;  /* 0x0000001fff007819 */ /* 0x000fc80000011413 */
[CC--:B------:R-:W-:Y:S02]  /*09c0*/  LEA.HI R3, R0.reuse, R19.reuse, RZ, 0x7 ;  /* 0x0000001300037211 */ /* 0x0c0fe400078f38ff */
[CC--:B------:R-:W-:Y:S02]  /*09d0*/  LEA.HI R5, R0.reuse, R19.reuse, RZ, 0x5 ;  /* 0x0000001300057211 */ /* 0x0c0fe400078f28ff */
[CC--:B------:R-:W-:Y:S02]  /*09e0*/  LEA.HI R4, R0.reuse, R19.reuse, RZ, 0x4 ;  /* 0x0000001300047211 */ /* 0x0c0fe400078f20ff */
[CC--:B------:R-:W-:Y:S01]  /*09f0*/  LEA.HI R6, R0.reuse, R19.reuse, RZ, 0x2 ;  /* 0x0000001300067211 */ /* 0x0c0fe200078f10ff */
[----:B------:R-:W-:Y:S01]  /*0a00*/  IMAD.SHL.U32 R7, R5, 0x20, RZ ;  /* 0x0000002005077824 */ /* 0x000fe200078e00ff */
[----:B------:R-:W-:Y:S02]  /*0a10*/  LEA.HI R23, R0, R19, RZ, 0x3 ;  /* 0x0000001300177211 */ /* 0x000fe400078f18ff */
[----:B------:R-:W-:-:S02]  /*0a20*/  SHF.R.S32.HI R5, RZ, 0x4, R4 ;  /* 0x00000004ff057819 */ /* 0x000fc40000011404 */
[----:B------:R-:W-:Y:S02]  /*0a30*/  LOP3.LUT R10, R6, 0xfffffffc, RZ, 0xc0, !PT ;  /* 0xfffffffc060a7812 */ /* 0x000fe400078ec0ff */
[C---:B------:R-:W-:Y:S02]  /*0a40*/  LOP3.LUT R6, R4.reuse, 0x3fffff0, RZ, 0xc0, !PT ;  /* 0x03fffff004067812 */ /* 0x040fe400078ec0ff */
[----:B------:R-:W-:Y:S01]  /*0a50*/  LEA.HI R4, R4, R5, RZ, 0x1 ;  /* 0x0000000504047211 */ /* 0x000fe200078f08ff */
[C---:B------:R-:W-:Y:S01]  /*0a60*/  IMAD.IADD R10, R19.reuse, 0x1, -R10 ;  /* 0x00000001130a7824 */ /* 0x040fe200078e0a0a */
[----:B------:R-:W-:Y:S01]  /*0a70*/  SHF.R.S32.HI R196, RZ, 0x7, R3 ;  /* 0x00000007ffc47819 */ /* 0x000fe20000011403 */
[----:B------:R-:W-:Y:S01]  /*0a80*/  IMAD.IADD R6, R19, 0x1, -R6 ;  /* 0x0000000113067824 */ /* 0x000fe200078e0a06 */
[----:B------:R-:W-:Y:S02]  /*0a90*/  LOP3.LUT R4, R4, 0x1ffffffe, RZ, 0xc0, !PT ;  /* 0x1ffffffe04047812 */ /* 0x000fe400078ec0ff */
[----:B------:R-:W-:-:S02]  /*0aa0*/  LOP3.LUT R12, R23, 0xfffffff8, RZ, 0xc0, !PT ;  /* 0xfffffff8170c7812 */ /* 0x000fc400078ec0ff */
[----:B------:R-:W-:Y:S01]  /*0ab0*/  LOP3.LUT R7, R7, 0xfffffc00, RZ, 0xc0, !PT ;  /* 0xfffffc0007077812 */ /* 0x000fe200078ec0ff */
[----:B------:R-:W-:Y:S01]  /*0ac0*/  IMAD.IADD R4, R5, 0x1, -R4 ;  /* 0x0000000105047824 */ /* 0x000fe200078e0a04 */
[----:B------:R-:W-:Y:S02]  /*0ad0*/  LEA.HI R5, R10, R10, RZ, 0x1 ;  /* 0x0000000a0a057211 */ /* 0x000fe400078f08ff */
[----:B------:R-:W-:Y:S01]  /*0ae0*/  SHF.R.S32.HI R23, RZ, 0x3, R23 ;  /* 0x00000003ff177819 */ /* 0x000fe20000011417 */
[----:B------:R-:W-:Y:S01]  /*0af0*/  IMAD R7, R6, 0x40, R7 ;  /* 0x0000004006077824 */ /* 0x000fe200078e0207 */
[----:B------:R-:W-:-:S03]  /*0b00*/  LOP3.LUT R5, R5, 0x1ffffffe, RZ, 0xc0, !PT ;  /* 0x1ffffffe05057812 */ /* 0x000fc600078ec0ff */
[----:B------:R-:W-:Y:S02]  /*0b10*/  IMAD R199, R4, 0x8, R7 ;  /* 0x0000000804c77824 */ /* 0x000fe400078e0207 */
[----:B------:R-:W-:Y:S01]  /*0b20*/  IMAD.IADD R198, R10, 0x1, -R5 ;  /* 0x000000010ac67824 */ /* 0x000fe200078e0a05 */
[----:B--2---:R-:W-:Y:S02]  /*0b30*/  R2UR UR5, R2 ;  /* 0x00000000020572ca */ /* 0x004fe400000e0000 */
[C---:B------:R-:W-:Y:S02]  /*0b40*/  LOP3.LUT R2, R3.reuse, 0xffffff80, RZ, 0xc0, !PT ;  /* 0xffffff8003027812 */ /* 0x040fe400078ec0ff */
[----:B------:R-:W-:Y:S02]  /*0b50*/  LEA.HI R3, R3, R196, RZ, 0x1 ;  /* 0x000000c403037211 */ /* 0x000fe400078f08ff */
[----:B------:R-:W-:Y:S02]  /*0b60*/  IADD3 R193, R19, -R2, RZ ;  /* 0x8000000213c17210 */ /* 0x000fe40007ffe0ff */
[----:B------:R-:W-:-:S02]  /*0b70*/  LOP3.LUT R3, R3, 0x3fffffe, RZ, 0xc0, !PT ;  /* 0x03fffffe03037812 */ /* 0x000fc400078ec0ff */
[----:B------:R-:W-:Y:S02]  /*0b80*/  SHF.R.S32.HI R2, RZ, 0x1f, R193 ;  /* 0x0000001fff027819 */ /* 0x000fe400000114c1 */
[----:B------:R-:W-:Y:S01]  /*0b90*/  IADD3 R19, R19, -R12, RZ ;  /* 0x8000000c13137210 */ /* 0x000fe20007ffe0ff */
[----:B------:R-:W-:Y:S01]  /*0ba0*/  IMAD.IADD R3, R196, 0x1, -R3 ;  /* 0x00000001c4037824 */ /* 0x000fe200078e0a03 */
[CC--:B------:R-:W-:Y:S01]  /*0bb0*/  LEA.HI R0, R2.reuse, R193.reuse, RZ, 0x2 ;  /* 0x000000c102007211 */ /* 0x0c0fe200078f10ff */
[----:B------:R-:W-:Y:S01]  /*0bc0*/  ULOP3.LUT UR4, UR5, 0x1, URZ, 0xfc, !UPT ;  /* 0x0000000105047892 */ /* 0x000fe2000f8efc3f */
[----:B------:R-:W-:Y:S01]  /*0bd0*/  LEA.HI R2, R2, R193, RZ, 0x5 ;  /* 0x000000c102027211 */ /* 0x000fe200078f28ff */
[----:B------:R-:W-:Y:S01]  /*0be0*/  IMAD.SHL.U32 R16, R19, 0x8, RZ ;  /* 0x0000000813107824 */ /* 0x000fe200078e00ff */
[--C-:B------:R-:W-:Y:S02]  /*0bf0*/  SHF.R.S32.HI R8, RZ, 0x2, R0.reuse ;  /* 0x00000002ff087819 */ /* 0x100fe40000011400 */
[----:B------:R-:W-:Y:S01]  /*0c00*/  SHF.R.S32.HI R9, RZ, 0x1f, R0 ;  /* 0x0000001fff097819 */ /* 0x000fe20000011400 */
[C---:B------:R-:W-:Y:S01]  /*0c10*/  VIADD R18, R16.reuse, 0x40 ;  /* 0x0000004010127836 */ /* 0x040fe20000000000 */
[----:B------:R-:W-:Y:S01]  /*0c20*/  SHF.R.S32.HI R2, RZ, 0x5, R2 ;  /* 0x00000005ff027819 */ /* 0x000fe20000011402 */
[----:B------:R-:W-:Y:S01]  /*0c30*/  VIADD R17, R16, 0x80 ;  /* 0x0000008010117836 */ /* 0x000fe20000000000 */
[----:B------:R-:W-:Y:S01]  /*0c40*/  LEA.HI R9, R9, R8, RZ, 0x3 ;  /* 0x0000000809097211 */ /* 0x000fe200078f18ff */
[----:B------:R-:W-:Y:S01]  /*0c50*/  IMAD.U32 R201, RZ, RZ, UR4 ;  /* 0x00000004ffc97e24 */ /* 0x000fe2000f8e00ff */
[----:B------:R-:W-:Y:S01]  /*0c60*/  LOP3.LUT R0, R0, 0x7ffffffc, RZ, 0xc0, !PT ;  /* 0x7ffffffc00007812 */ /* 0x000fe200078ec0ff */
[----:B------:R-:W-:Y:S01]  /*0c70*/  UMOV UR4, URZ ;  /* 0x0000003f00047c82 */ /* 0x000fe20008000000 */
[----:B------:R-:W-:-:S02]  /*0c80*/  LOP3.LUT R9, R9, 0xfffffff8, RZ, 0xc0, !PT ;  /* 0xfffffff809097812 */ /* 0x000fc400078ec0ff */
[----:B------:R-:W-:Y:S01]  /*0c90*/  SHF.R.S32.HI R203, RZ, 0x1f, R18 ;  /* 0x0000001fffcb7819 */ /* 0x000fe20000011412 */
[----:B------:R-:W-:Y:S01]  /*0ca0*/  IMAD.IADD R0, R193, 0x1, -R0 ;  /* 0x00000001c1007824 */ /* 0x000fe200078e0a00 */
[----:B------:R-:W-:Y:S01]  /*0cb0*/  MOV R192, UR4 ;  /* 0x0000000400c07c02 */ /* 0x000fe20008000f00 */
[----:B------:R-:W-:Y:S01]  /*0cc0*/  IMAD.IADD R9, R8, 0x1, -R9 ;  /* 0x0000000108097824 */ /* 0x000fe200078e0a09 */
[----:B------:R-:W-:Y:S01]  /*0cd0*/  SHF.R.S32.HI R202, RZ, 0x1f, R17 ;  /* 0x0000001fffca7819 */ /* 0x000fe20000011411 */
[----:B------:R-:W-:-:S03]  /*0ce0*/  IMAD R200, R0, R11, 0x60 ;  /* 0x0000006000c87424 */ /* 0x000fc600078e020b */
[----:B------:R-:W-:-:S04]  /*0cf0*/  LEA R2, R2, R9, 0x4 ;  /* 0x0000000902027211 */ /* 0x000fc800078e20ff */
[----:B------:R-:W-:-:S05]  /*0d00*/  LEA R197, R3, R2, 0x6 ;  /* 0x0000000203c57211 */ /* 0x000fca00078e30ff */
[----:B------:R-:W-:-:S07]  /*0d10*/  IMAD R198, R198, 0x8, R197 ;  /* 0x00000008c6c67824 */ /* 0x000fce00078e02c5 */
.L_x_3333:
[----:B0-----:R-:W0:Y:S01]  /*0d20*/  SHFL.IDX PT, R0, R196, RZ, 0x1f ;  /* 0x00001fffc4007589 */ /* 0x001e2200000e0000 */
[----:B-1----:R-:W1:Y:S01]  /*0d30*/  S2UR UR5, SR_CgaCtaId ;  /* 0x00000000000579c3 */ /* 0x002e620000008800 */
[----:B------:R-:W-:Y:S01]  /*0d40*/  ULDC.64 UR6, c[0x0][0x418] ;  /* 0x0001060000067ab9 */ /* 0x000fe20000000a00 */
[----:B------:R-:W-:Y:S01]  /*0d50*/  ULDC UR4, c[0x0][0xc38] ;  /* 0x00030e0000047ab9 */ /* 0x000fe20000000800 */
[----:B------:R-:W-:Y:S01]  /*0d60*/  UISETP.NE.U32.AND UP0, UPT, UR6, URZ, UPT ;  /* 0x0000003f0600728c */ /* 0x000fe2000bf05070 */
[----:B------:R-:W-:Y:S01]  /*0d70*/  R2UR UR13, R22 ;  /* 0x00000000160d72ca */ /* 0x000fe200000e0000 */
[----:B------:R-:W-:Y:S02]  /*0d80*/  UISETP.NE.AND UP1, UPT, UR4, 0x1, UPT ;  /* 0x000000010400788c */ /* 0x000fe4000bf25270 */
[----:B------:R-:W-:Y:S01]  /*0d90*/  UISETP.NE.AND.EX UP0, UPT, UR7, URZ, UPT, UP0 ;  /* 0x0000003f0700728c */ /* 0x000fe2000bf05300 */
[----:B------:R-:W-:Y:S01]  /*0da0*/  ULDC UR4, c[0x0][0xc44] ;  /* 0x0003110000047ab9 */ /* 0x000fe20000000800 */
[----:B------:R-:W-:Y:S01]  /*0db0*/  ULDC UR61, c[0x0][0x424] ;  /* 0x00010900003d7ab9 */ /* 0x000fe20000000800 */
[----:B------:R-:W-:Y:S01]  /*0dc0*/  UISETP.NE.AND UP2, UPT, UR4, 0x1, UPT ;  /* 0x000000010400788c */ /* 0x000fe2000bf45270 */
[----:B------:R-:W-:Y:S01]  /*0dd0*/  UMOV UR40, 0x400 ;  /* 0x0000040000287882 */ /* 0x000fe20000000000 */
[----:B------:R-:W-:-:S04]  /*0de0*/  USEL UR61, UR61, 0x1, UP0 ;  /* 0x000000013d3d7887 */ /* 0x000fc80008000000 */
[----:B------:R-:W-:Y:S01]  /*0df0*/  @UP1 ULDC UR4, c[0x0][0xc3c] ;  /* 0x00030f0000041ab9 */ /* 0x000fe20000000800 */
[----:B------:R-:W-:Y:S01]  /*0e00*/  ULDC UR10, c[0x0][0x2f0] ;  /* 0x0000bc00000a7ab9 */ /* 0x000fe20000000800 */
[----:B------:R-:W-:Y:S01]  /*0e10*/  @UP1 ULDC UR12, c[0x0][0xc40] ;  /* 0x00031000000c1ab9 */ /* 0x000fe20000000800 */
[----:B------:R-:W-:Y:S01]  /*0e20*/  UIMAD UR61, UR61, UR10, URZ ;  /* 0x0000000a3d3d72a4 */ /* 0x000fe2000f8e023f */
[----:B------:R-:W-:Y:S01]  /*0e30*/  UMOV UR14, UR13 ;  /* 0x0000000d000e7c82 */ /* 0x000fe20008000000 */
[----:B------:R-:W-:Y:S01]  /*0e40*/  @UP2 ULDC.64 UR8, c[0x0][0xc48] ;  /* 0x0003120000082ab9 */ /* 0x000fe20000000a00 */
[----:B0-----:R-:W-:Y:S01]  /*0e50*/  R2UR UR6, R0 ;  /* 0x00000000000672ca */ /* 0x001fe200000e0000 */
[----:B-1----:R-:W-:Y:S02]  /*0e60*/  ULEA UR40, UR5, UR40, 0x18 ;  /* 0x0000002805287291 */ /* 0x002fe4000f8ec03f */
[----:B------:R-:W-:Y:S02]  /*0e70*/  UIMAD.WIDE.U32 UR4, UR13, UR4, URZ ;  /* 0x000000040d0472a5 */ /* 0x000fe4000f8e003f */
[----:B------:R-:W-:-:S02]  /*0e80*/  UIADD3 UR11, UR40, 0x12400, URZ ;  /* 0x00012400280b7890 */ /* 0x000fc4000fffe03f */
[----:B------:R-:W-:Y:S02]  /*0e90*/  @UP1 USHF.R.U32.HI UR14, URZ, UR12, UR5 ;  /* 0x0000000c3f0e1299 */ /* 0x000fe40008011605 */
[----:B------:R-:W-:Y:S02]  /*0ea0*/  ULOP3.LUT UP0, URZ, UR11, 0x1bf, URZ, 0xc0, !UPT ;  /* 0x000001bf0b3f7892 */ /* 0x000fe4000f80c03f */
[----:B------:R-:W-:Y:S02]  /*0eb0*/  UIMAD.WIDE.U32 UR4, UR14, UR8, URZ ;  /* 0x000000080e0472a5 */ /* 0x000fe4000f8e003f */
[----:B------:R-:W-:Y:S01]  /*0ec0*/  ULEA.HI UR7, UR6, UR6, URZ, 0x1 ;  /* 0x0000000606077291 */ /* 0x000fe2000f8f083f */
[----:B------:R-:W-:Y:S01]  /*0ed0*/  IMAD.U32 R195, RZ, RZ, UR14 ;  /* 0x0000000effc37e24 */ /* 0x000fe2000f8e00ff */
[----:B------:R-:W-:Y:S01]  /*0ee0*/  PLOP3.LUT P0, PT, PT, PT, UP0, 0x80, 0x0 ;  /* 0x000000000000781c */ /* 0x000fe20003f0f008 */
[----:B------:R-:W-:Y:S01]  /*0ef0*/  UMOV UR60, UR14 ;  /* 0x0000000e003c7c82 */ /* 0x000fe20008000000 */
[----:B------:R-:W-:-:S02]  /*0f00*/  ULOP3.LUT UR7, UR7, 0x1e, URZ, 0xc0, !UPT ;  /* 0x0000001e07077892 */ /* 0x000fc4000f8ec03f */
[----:B------:R-:W-:Y:S02]  /*0f10*/  @UP2 USHF.R.U32.HI UR60, URZ, UR9, UR5 ;  /* 0x000000093f3c2299 */ /* 0x000fe40008011605 */
[----:B------:R-:W-:Y:S02]  /*0f20*/  UIADD3 UR7, UR6, -UR7, URZ ;  /* 0x8000000706077290 */ /* 0x000fe4000fffe03f */
[----:B------:R-:W-:Y:S02]  /*0f30*/  UIADD3 UR6, UR61, 0x5f, URZ ;  /* 0x0000005f3d067890 */ /* 0x000fe4000fffe03f */
[----:B------:R-:W-:Y:S02]  /*0f40*/  ULEA UR8, UR7, UR11, 0xd ;  /* 0x0000000b07087291 */ /* 0x000fe4000f8e683f */
[----:B------:R-:W-:Y:S02]  /*0f50*/  UIMAD.WIDE UR6, UR6, 0x2aaaaaab, URZ ;  /* 0x2aaaaaab060678a5 */ /* 0x000fe4000f8e023f */
[----:B------:R-:W-:-:S02]  /*0f60*/  USHF.R.U32.HI UR8, URZ, 0x4, UR8 ;  /* 0x000000043f087899 */ /* 0x000fc40008011608 */
[----:B------:R-:W-:Y:S02]  /*0f70*/  USHF.R.U32.HI UR4, URZ, 0x1f, UR7 ;  /* 0x0000001f3f047899 */ /* 0x000fe40008011607 */
[----:B------:R-:W-:Y:S02]  /*0f80*/  ULOP3.LUT UR41, UR8, 0x3fff, URZ, 0xc0, !UPT ;  /* 0x00003fff08297892 */ /* 0x000fe4000f8ec03f */
[----:B------:R-:W-:-:S03]  /*0f90*/  ULEA.HI.SX32 UR5, UR7, UR4, 0x1c ;  /* 0x0000000407057291 */ /* 0x000fc6000f8fe23f */
[----:B------:R-:W-:Y:S02]  /*0fa0*/  UMOV UR4, UR13 ;  /* 0x0000000d00047c82 */ /* 0x000fe40008000000 */
[----:B------:R-:W-:Y:S01]  /*0fb0*/  IMAD.U32 R194, RZ, RZ, UR4 ;  /* 0x00000004ffc27e24 */ /* 0x000fe2000f8e00ff */
[----:B------:R-:W-:Y:S01]  /*0fc0*/  MOV R120, UR5 ;  /* 0x0000000500787c02 */ /* 0x000fe20008000f00 */
[----:B--234-:R-:W-:Y:S06]  /*0fd0*/  @!P0 BRA `(.L_x_3301) ;  /* 0x0000000000408947 */ /* 0x01cfec0003800000 */
        /* <DEDUP_REMOVED lines=16> */
.L_x_3301:
[----:B------:R-:W-:Y:S02]  /*10e0*/  R2UR UR4, R192 ;  /* 0x00000000c00472ca */ /* 0x000fe400000e0000 */
[----:B------:R-:W-:-:S11]  /*10f0*/  R2UR UR5, R201 ;  /* 0x00000000c90572ca */ /* 0x000fd600000e0000 */
[----:B------:R-:W-:Y:S02]  /*1100*/  ULOP3.LUT UR4, UR4, 0x1, URZ, 0xc0, !UPT ;  /* 0x0000000104047892 */ /* 0x000fe4000f8ec03f */
[----:B------:R-:W-:-:S04]  /*1110*/  IMAD.U32 R2, RZ, RZ, UR5 ;  /* 0x00000005ff027e24 */ /* 0x000fc8000f8e00ff */
[----:B------:R-:W-:Y:S01]  /*1120*/  IMAD.U32 R0, RZ, RZ, UR4 ;  /* 0x00000004ff007e24 */ /* 0x000fe2000f8e00ff */
[----:B------:R-:W-:-:S04]  /*1130*/  ISETP.NE.AND P0, PT, R2, 0x3, PT ;  /* 0x000000030200780c */ /* 0x000fc80003f05270 */
[----:B------:R-:W-:-:S04]  /*1140*/  SHF.L.U32 R0, R0, 0x1f, RZ ;  /* 0x0000001f00007819 */ /* 0x000fc800000006ff */
[----:B------:R-:W0:Y:S02]  /*1150*/  SYNCS.PHASECHK.TRANS64.TRYWAIT P1, [UR40+0x30800], R0 ;  /* 0x03080000ff0075a7 */ /* 0x000e240008020168 */
[----:B0-----:R-:W-:Y:S05]  /*1160*/  @!P1 BRA `(.L_x_3302) ;  /* 0x000000b000a49947 */ /* 0x001fea0003800000 */
.L_x_3383:
[----:B------:R-:W-:Y:S05]  /*1170*/  @!P0 BRA `(.L_x_3303) ;  /* 0x0000000000048947 */ /* 0x000fea0003800000 */
[----:B------:R-:W-:Y:S01]  /*1180*/  BPT.TRAP 0x1 ;  /* 0x000000040000795c */ /* 0x000fe20000300000 */
.L_x_3303:
[----:B0-----:R-:W-:Y:S01]  /*1190*/  IMAD.U32 R3, RZ, RZ, UR39 ;  /* 0x00000027ff037e24 */ /* 0x001fe2000f8e00ff */
[----:B------:R-:W-:-:S04]  /*11a0*/  MOV R0, UR38 ;  /* 0x0000002600007c02 */ /* 0x000fc80008000f00 */
[----:B------:R-:W-:Y:S02]  /*11b0*/  LEA R0, R0, UR40, 0x3 ;  /* 0x0000002800007c11 */ /* 0x000fe4000f8e18ff */
[----:B------:R-:W-:-:S04]  /*11c0*/  SHF.L.U32 R3, R3, 0x1f, RZ ;  /* 0x0000001f03037819 */ /* 0x000fc800000006ff */
[----:B------:R0:W1:Y:S01]  /*11d0*/  SYNCS.PHASECHK.TRANS64.TRYWAIT P1, [R0+URZ+0x30830], R3 ;  /* 0x03083003000075a7 */ /* 0x000062000802017f */
[----:B------:R-:W-:Y:S05]  /*11e0*/  @!P0 BRA `(.L_x_3304) ;  /* 0x0000000000048947 */ /* 0x000fea0003800000 */
[----:B------:R-:W-:Y:S01]  /*11f0*/  BPT.TRAP 0x1 ;  /* 0x000000040000795c */ /* 0x000fe20000300000 */
.L_x_3304:
[----:B------:R-:W-:Y:S01]  /*1200*/  IMAD.MOV.U32 R119, RZ, RZ, RZ ;  /* 0x000000ffff777224 */ /* 0x000fe200078e00ff */
[----:B-1----:R-:W-:Y:S06]  /*1210*/  @P1 BRA `(.L_x_3305) ;  /* 0x0000000000081947 */ /* 0x002fec0003800000 */
[----:B------:R-:W1:Y:S02]  /*1220*/  SYNCS.PHASECHK.TRANS64.TRYWAIT P1, [R0+URZ+0x30830], R3 ;  /* 0x03083003000075a7 */ /* 0x000e64000802017f */
[----:B-1----:R-:W-:Y:S05]  /*1230*/  @!P1 BRA `(.L_x_3306) ;  /* 0x000000b000889947 */ /* 0x002fea0003800000 */
.L_x_3305:
[----:B------:R-:W-:Y:S05]  /*1240*/  WARPSYNC.ALL ;  /* 0x0000000000007948 */ /* 0x000fea0003800000 */
[----:B------:R-:W-:Y:S01]  /*1250*/  UIADD3 UR40, UR40, 0x1e400, URZ ;  /* 0x0001e40028287890 */ /* 0x000fe2000fffe03f */
[----:B------:R-:W-:Y:S01]  /*1260*/  WARPGROUP.ARRIVE ;  /* 0x00000000000079c5 */ /* 0x000fe20000000000 */
[----:B------:R-:W-:Y:S02]  /*1270*/  ULOP3.LUT UR4, UR41, 0x10000, URZ, 0xfc, !UPT ;  /* 0x0001000029047892 */ /* 0x000fe4000f8efc3f */
[----:B------:R-:W-:Y:S01]  /*1280*/  USHF.R.U32.HI UR40, URZ, 0x4, UR40 ;  /* 0x000000043f287899 */ /* 0x000fe20008011628 */
[----:B------:R-:W-:Y:S01]  /*1290*/  UMOV UR13, 0x40000040 ;  /* 0x40000040000d7882 */ /* 0x000fe20000000000 */
[----:B------:R-:W-:-:S02]  /*12a0*/  UMOV UR15, 0x40000040 ;  /* 0x40000040000f7882 */ /* 0x000fc40000000000 */
[----:B------:R-:W-:Y:S01]  /*12b0*/  ULOP3.LUT UR11, UR40, 0x3fff, URZ, 0xc0, !UPT ;  /* 0x00003fff280b7892 */ /* 0x000fe2000f8ec03f */
[----:B------:R-:W-:Y:S01]  /*12c0*/  MOV R9, UR13 ;  /* 0x0000000d00097c02 */ /* 0x000fe20008000f00 */
[----:B------:R-:W-:Y:S01]  /*12d0*/  UMOV UR12, UR4 ;  /* 0x00000004000c7c82 */ /* 0x000fe20008000000 */
[----:B------:R-:W-:Y:S01]  /*12e0*/  UIADD3 UR6, UR4, 0x2, URZ ;  /* 0x0000000204067890 */ /* 0x000fe2000fffe03f */
[----:B------:R-:W-:Y:S01]  /*12f0*/  IMAD.U32 R8, RZ, RZ, UR12 ;  /* 0x0000000cff087e24 */ /* 0x000fe2000f8e00ff */
[----:B------:R-:W-:Y:S02]  /*1300*/  ULOP3.LUT UR11, UR11, 0x10000, URZ, 0xfc, !UPT ;  /* 0x000100000b0b7892 */ /* 0x000fe4000f8efc3f */
[----:B------:R-:W-:Y:S02]  /*1310*/  UIADD3 UR56, UR4, 0x4, URZ ;  /* 0x0000000404387890 */ /* 0x000fe4000fffe03f */
[----:B------:R-:W-:Y:S01]  /*1320*/  UIMAD UR5, UR38, 0x900, UR11 ;  /* 0x00000900260578a4 */ /* 0x000fe2000f8e020b */
[----:B------:R-:W-:Y:S01]  /*1330*/  UMOV UR57, 0x40000040 ;  /* 0x4000004000397882 */ /* 0x000fe20000000000 */
[----:B------:R-:W-:-:S02]  /*1340*/  UMOV UR59, 0x40000040 ;  /* 0x40000040003b7882 */ /* 0x000fc40000000000 */
[----:B------:R-:W-:Y:S02]  /*1350*/  UIADD3 UR7, UR5, 0x2, URZ ;  /* 0x0000000205077890 */ /* 0x000fe4000fffe03f */
[----:B------:R-:W-:Y:S02]  /*1360*/  UIADD3 UR58, UR5, 0x4, URZ ;  /* 0x00000004053a7890 */ /* 0x000fe4000fffe03f */
[----:B------:R-:W-:Y:S01]  /*1370*/  UMOV UR14, UR5 ;  /* 0x00000005000e7c82 */ /* 0x000fe20008000000 */
[----:B------:R-:W-:Y:S01]  /*1380*/  UIADD3 UR52, UR4, 0x6, URZ ;  /* 0x0000000604347890 */ /* 0x000fe2000fffe03f */
[----:B------:R-:W-:Y:S01]  /*1390*/  HGMMA.64x96x16.F32 R24, gdesc[UR12], RZ, !UPT, gsb0 ;  /* 0x016000000c1879f0 */ /* 0x000fe2000c0008ff */
[----:B------:R-:W-:Y:S01]  /*13a0*/  UMOV UR12, UR6 ;  /* 0x00000006000c7c82 */ /* 0x000fe20008000000 */
[----:B------:R-:W-:Y:S01]  /*13b0*/  UMOV UR13, 0x40000040 ;  /* 0x40000040000d7882 */ /* 0x000fe20000000000 */
[----:B------:R-:W-:Y:S01]  /*13c0*/  UMOV UR14, UR7 ;  /* 0x00000007000e7c82 */ /* 0x000fe20008000000 */
[----:B------:R-:W-:Y:S01]  /*13d0*/  UMOV UR15, 0x40000040 ;  /* 0x40000040000f7882 */ /* 0x000fe20000000000 */
[----:B------:R-:W-:Y:S01]  /*13e0*/  UIADD3 UR54, UR5, 0x6, URZ ;  /* 0x0000000605367890 */ /* 0x000fe2000fffe03f */
[----:B------:R-:W-:Y:S01]  /*13f0*/  IMAD.U32 R6, RZ, RZ, UR12 ;  /* 0x0000000cff067e24 */ /* 0x000fe2000f8e00ff */
[----:B------:R-:W-:Y:S01]  /*1400*/  UMOV UR53, 0x40000040 ;  /* 0x4000004000357882 */ /* 0x000fe20000000000 */
[----:B------:R-:W-:Y:S01]  /*1410*/  UMOV UR55, 0x40000040 ;  /* 0x4000004000377882 */ /* 0x000fe20000000000 */
[----:B------:R-:W-:Y:S01]  /*1420*/  UIADD3 UR48, UR4, 0x400, URZ ;  /* 0x0000040004307890 */ /* 0x000fe2000fffe03f */
[----:B------:R-:W-:Y:S01]  /*1430*/  IMAD.U32 R7, RZ, RZ, UR13 ;  /* 0x0000000dff077e24 */ /* 0x000fe2000f8e00ff */
        /* <DEDUP_REMOVED lines=29> */
[----:B------:R-:W-:Y:S01]  /*1610*/  HGMMA.64x96x16.F32 R24, gdesc[UR12], R24, gsb0 ;  /* 0x016000000c1879f0 */ /* 0x000fe20008000818 */
[----:B------:R-:W-:Y:S02]  /*1620*/  UIADD3 UR12, UR4, 0x404, URZ ;  /* 0x00000404040c7890 */ /* 0x000fe4000fffe03f */
[----:B------:R-:W-:Y:S01]  /*1630*/  UIADD3 UR14, UR5, 0x304, URZ ;  /* 0x00000304050e7890 */ /* 0x000fe2000fffe03f */
[----:B------:R-:W-:Y:S01]  /*1640*/  UMOV UR13, 0x40000040 ;  /* 0x40000040000d7882 */ /* 0x000fe20000000000 */
[----:B------:R-:W-:Y:S01]  /*1650*/  UMOV UR15, 0x40000040 ;  /* 0x40000040000f7882 */ /* 0x000fe20000000000 */
[----:B------:R-:W-:Y:S02]  /*1660*/  WARPGROUP.DEPBAR.LE gsb0, 0x0 ;  /* 0x00008000000079c5 */ /* 0x000fe40000010000 */
[----:B------:R-:W-:-:S06]  /*1670*/  WARPGROUP.ARRIVE ;  /* 0x00000000000079c5 */ /* 0x000fcc0000000000 */
[----:B------:R-:W-:Y:S03]  /*1680*/  HGMMA.64x96x16.F32 R24, gdesc[UR56], R24, gsb0 ;  /* 0x01600000381879f0 */ /* 0x000fe60008000818 */
        /* <DEDUP_REMOVED lines=28> */
[----:B------:R-:W-:Y:S05]  /*1850*/  @!P0 BRA `(.L_x_3307) ;  /* 0x0000000000048947 */ /* 0x000fea0003800000 */
[----:B------:R-:W-:Y:S01]  /*1860*/  BPT.TRAP 0x1 ;  /* 0x000000040000795c */ /* 0x000fe20000300000 */
.L_x_3307:
[----:B------:R-:W-:Y:S01]  /*1870*/  R2UR UR5, R120 ;  /* 0x00000000780572ca */ /* 0x000fe200000e0000 */
[----:B------:R-:W-:Y:S01]  /*1880*/  ULDC UR4, c[0x0][0x9d8] ;  /* 0x0002760000047ab9 */ /* 0x000fe20000000800 */
[----:B01----:R-:W-:Y:S02]  /*1890*/  VIADD R3, R200, UR61 ;  /* 0x0000003dc8037c36 */ /* 0x003fe40008000000 */
        /* <DEDUP_REMOVED lines=9> */
[----:B------:R-:W-:Y:S01]  /*1930*/  FMUL.FTZ R36, R36, UR4 ;  /* 0x0000000424247c20 */ /* 0x000fe20008410000 */
[----:B------:R-:W-:Y:S01]  /*1940*/  MOV R4, UR5 ;  /* 0x0000000500047c02 */ /* 0x000fe20008000f00 */
[----:B------:R-:W-:Y:S01]  /*1950*/  FMUL.FTZ R31, R31, UR4 ;  /* 0x000000041f1f7c20 */ /* 0x000fe20008410000 */
[----:B------:R-:W-:Y:S01]  /*1960*/  FMUL.FTZ R37, R37, UR4 ;  /* 0x0000000425257c20 */ /* 0x000fe20008410000 */
[----:B------:R-:W-:Y:S01]  /*1970*/  FMUL.FTZ R30, R30, UR4 ;  /* 0x000000041e1e7c20 */ /* 0x000fe20008410000 */
[----:B------:R-:W0:Y:S01]  /*1980*/  MUFU.TANH R25, R25 ;  /* 0x0000001900197308 */ /* 0x000e220000002400 */
[----:B------:R-:W-:-:S02]  /*1990*/  IMAD R3, R4, -0x60, R3 ;  /* 0xffffffa004037824 */ /* 0x000fc400078e0203 */
[----:B------:R-:W-:Y:S01]  /*19a0*/  FMUL.FTZ R40, R40, UR4 ;  /* 0x0000000428287c20 */ /* 0x000fe20008410000 */
[----:B------:R-:W-:Y:S01]  /*19b0*/  FMUL.FTZ R35, R35, UR4 ;  /* 0x0000000423237c20 */ /* 0x000fe20008410000 */
[----:B------:R-:W-:Y:S01]  /*19c0*/  FMUL.FTZ R41, R41, UR4 ;  /* 0x0000000429297c20 */ /* 0x000fe20008410000 */
[----:B------:R-:W-:Y:S01]  /*19d0*/  FMUL.FTZ R34, R34, UR4 ;  /* 0x0000000422227c20 */ /* 0x000fe20008410000 */
[C---:B------:R-:W-:Y:S01]  /*19e0*/  ISETP.GT.AND P6, PT, R3.reuse, RZ, PT ;  /* 0x000000ff0300720c */ /* 0x040fe20003fc4270 */
[----:B------:R-:W-:Y:S01]  /*19f0*/  FMUL.FTZ R44, R44, UR4 ;  /* 0x000000042c2c7c20 */ /* 0x000fe20008410000 */
[----:B------:R-:W-:Y:S01]  /*1a00*/  MUFU.TANH R28, R28 ;  /* 0x0000001c001c7308 */ /* 0x000fe20000002400 */
[C---:B------:R-:W-:Y:S01]  /*1a10*/  ISETP.GT.AND P5, PT, R3.reuse, 0x1, PT ;  /* 0x000000010300780c */ /* 0x040fe20003fa4270 */
[----:B------:R-:W-:Y:S01]  /*1a20*/  FMUL.FTZ R38, R38, UR4 ;  /* 0x0000000426267c20 */ /* 0x000fe20008410000 */
[----:B------:R-:W-:Y:S01]  /*1a30*/  ISETP.GT.AND P4, PT, R3, 0x8, PT ;  /* 0x000000080300780c */ /* 0x000fe20003f84270 */
[----:B------:R-:W-:Y:S01]  /*1a40*/  FMUL.FTZ R45, R45, UR4 ;  /* 0x000000042d2d7c20 */ /* 0x000fe20008410000 */
[----:B------:R-:W-:Y:S01]  /*1a50*/  ISETP.GT.AND P3, PT, R3, 0x9, PT ;  /* 0x000000090300780c */ /* 0x000fe20003f64270 */
[----:B------:R-:W-:Y:S01]  /*1a60*/  FMUL.FTZ R39, R39, UR4 ;  /* 0x0000000427277c20 */ /* 0x000fe20008410000 */
[----:B------:R-:W-:Y:S01]  /*1a70*/  ISETP.GT.AND P2, PT, R3, 0x10, PT ;  /* 0x000000100300780c */ /* 0x000fe20003f44270 */
[----:B------:R-:W1:Y:S01]  /*1a80*/  MUFU.TANH R29, R29 ;  /* 0x0000001d001d7308 */ /* 0x000e620000002400 */
[----:B0-----:R-:W-:Y:S01]  /*1a90*/  FSEL R10, R25, -INF , P5 ;  /* 0xff800000190a7808 */ /* 0x001fe20002800000 */
[----:B------:R-:W-:Y:S01]  /*1aa0*/  FMUL.FTZ R48, R48, UR4 ;  /* 0x0000000430307c20 */ /* 0x000fe20008410000 */
[----:B------:R-:W-:Y:S01]  /*1ab0*/  ISETP.GT.AND P1, PT, R3, 0x11, PT ;  /* 0x000000110300780c */ /* 0x000fe20003f24270 */
        /* <DEDUP_REMOVED lines=13> */
[----:B-1----:R-:W-:Y:S01]  /*1b90*/  FSEL R29, R29, -INF , P3 ;  /* 0xff8000001d1d7808 */ /* 0x002fe20001800000 */
[----:B------:R-:W-:Y:S01]  /*1ba0*/  FMUL.FTZ R60, R60, UR4 ;  /* 0x000000043c3c7c20 */ /* 0x000fe20008410000 */
[----:B------:R-:W-:Y:S01]  /*1bb0*/  FMUL.FTZ R54, R54, UR4 ;  /* 0x0000000436367c20 */ /* 0x000fe20008410000 */
[----:B------:R-:W-:Y:S01]  /*1bc0*/  FMUL.FTZ R61, R61, UR4 ;  /* 0x000000043d3d7c20 */ /* 0x000fe20008410000 */
[----:B------:R-:W-:Y:S01]  /*1bd0*/  FMUL.FTZ R55, R55, UR4 ;  /* 0x0000000437377c20 */ /* 0x000fe20008410000 */
[----:B------:R-:W-:Y:S01]  /*1be0*/  FMUL.FTZ R64, R64, UR4 ;  /* 0x0000000440407c20 */ /* 0x000fe20008410000 */
[----:B------:R-:W-:Y:S01]  /*1bf0*/  FMUL.FTZ R58, R58, UR4 ;  /* 0x000000043a3a7c20 */ /* 0x000fe20008410000 */
[----:B------:R1:W2:Y:S01]  /*1c00*/  MUFU.TANH R2, R27 ;  /* 0x0000001b00027308 */ /* 0x0002a20000002400 */
[----:B------:R-:W-:Y:S01]  /*1c10*/  FMUL.FTZ R65, R65, UR4 ;  /* 0x0000000441417c20 */ /* 0x000fe20008410000 */
[----:B------:R-:W-:Y:S01]  /*1c20*/  FMUL.FTZ R59, R59, UR4 ;  /* 0x000000043b3b7c20 */ /* 0x000fe20008410000 */
[----:B------:R-:W-:Y:S01]  /*1c30*/  FMUL.FTZ R68, R68, UR4 ;  /* 0x0000000444447c20 */ /* 0x000fe20008410000 */
[----:B------:R-:W-:Y:S01]  /*1c40*/  FMUL.FTZ R69, R69, UR4 ;  /* 0x0000000445457c20 */ /* 0x000fe20008410000 */
[----:B------:R-:W-:Y:S01]  /*1c50*/  FMUL.FTZ R62, R62, UR4 ;  /* 0x000000043e3e7c20 */ /* 0x000fe20008410000 */
[----:B------:R-:W-:Y:S01]  /*1c60*/  ULDC UR5, c[0x0][0x988] ;  /* 0x0002620000057ab9 */ /* 0x000fe20000000800 */
[----:B------:R-:W-:Y:S01]  /*1c70*/  FMUL.FTZ R63, R63, UR4 ;  /* 0x000000043f3f7c20 */ /* 0x000fe20008410000 */
[----:B------:R-:W3:Y:S01]  /*1c80*/  MUFU.TANH R33, R33 ;  /* 0x0000002100217308 */ /* 0x000ee20000002400 */
[----:B-1----:R-:W-:Y:S01]  /*1c90*/  FSEL R27, R24, -INF , P6 ;  /* 0xff800000181b7808 */ /* 0x002fe20003000000 */
[----:B------:R-:W-:Y:S01]  /*1ca0*/  FMUL.FTZ R66, R66, UR4 ;  /* 0x0000000442427c20 */ /* 0x000fe20008410000 */
[----:B0-----:R-:W-:Y:S01]  /*1cb0*/  FSEL R5, R5, -INF , P6 ;  /* 0xff80000005057808 */ /* 0x001fe20003000000 */
[----:B------:R-:W-:Y:S01]  /*1cc0*/  FMUL.FTZ R67, R67, UR4 ;  /* 0x0000000443437c20 */ /* 0x000fe20008410000 */
[----:B------:R-:W-:Y:S01]  /*1cd0*/  FMNMX.FTZ R4, R27, R10, !PT ;  /* 0x0000000a1b047209 */ /* 0x000fe20007810000 */
[----:B------:R-:W-:Y:S01]  /*1ce0*/  FMUL.FTZ R70, R70, UR4 ;  /* 0x0000000446467c20 */ /* 0x000fe20008410000 */
[----:B------:R-:W-:Y:S01]  /*1cf0*/  ISETP.GT.AND P6, PT, R3, 0x18, PT ;  /* 0x000000180300780c */ /* 0x000fe20003fc4270 */
[----:B------:R0:W1:Y:S01]  /*1d00*/  MUFU.TANH R13, R31 ;  /* 0x0000001f000d7308 */ /* 0x0000620000002400 */
[----:B--2---:R-:W-:Y:S01]  /*1d10*/  FSEL R2, R2, -INF , P5 ;  /* 0xff80000002027808 */ /* 0x004fe20002800000 */
[----:B------:R-:W-:Y:S01]  /*1d20*/  FMUL.FTZ R71, R71, UR4 ;  /* 0x0000000447477c20 */ /* 0x000fe20008410000 */
[----:B------:R-:W-:Y:S01]  /*1d30*/  ISETP.GT.AND P5, PT, R3, 0x19, PT ;  /* 0x000000190300780c */ /* 0x000fe20003fa4270 */
[----:B------:R-:W2:Y:S01]  /*1d40*/  S2UR UR6, SR_CgaCtaId ;  /* 0x00000000000679c3 */ /* 0x000ea20000008800 */
[----:B------:R-:W-:Y:S01]  /*1d50*/  P2R R14, PR, RZ, 0x1 ;  /* 0x00000001ff0e7803 */ /* 0x000fe20000000000 */
[----:B------:R-:W-:Y:S01]  /*1d60*/  UISETP.GE.AND UP0, UPT, UR61, 0x61, UPT ;  /* 0x000000613d00788c */ /* 0x000fe2000bf06270 */
[----:B------:R-:W-:Y:S01]  /*1d70*/  R2UR UR4, R0 ;  /* 0x00000000000472ca */ /* 0x000fe200000e0000 */
[----:B------:R-:W4:Y:S01]  /*1d80*/  MUFU.TANH R36, R36 ;  /* 0x0000002400247308 */ /* 0x000f220000002400 */
[----:B0-----:R-:W-:Y:S01]  /*1d90*/  FSEL R31, R28, -INF , P4 ;  /* 0xff8000001c1f7808 */ /* 0x001fe20002000000 */
[--C-:B------:R-:W-:Y:S01]  /*1da0*/  IMAD.MOV.U32 R117, RZ, RZ, R119.reuse ;  /* 0x000000ffff757224 */ /* 0x100fe200078e0077 */
[----:B---3--:R-:W-:Y:S01]  /*1db0*/  FSEL R33, R33, -INF , P1 ;  /* 0xff80000021217808 */ /* 0x008fe20000800000 */
[--C-:B------:R-:W-:Y:S01]  /*1dc0*/  IMAD.MOV.U32 R116, RZ, RZ, R119.reuse ;  /* 0x000000ffff747224 */ /* 0x100fe200078e0077 */
[----:B------:R-:W-:Y:S01]  /*1dd0*/  FMNMX.FTZ R4, R31, R4, !PT ;  /* 0x000000041f047209 */ /* 0x000fe20007810000 */
[--C-:B------:R-:W-:Y:S01]  /*1de0*/  IMAD.MOV.U32 R115, RZ, RZ, R119.reuse ;  /* 0x000000ffff737224 */ /* 0x100fe200078e0077 */
[-C--:B------:R-:W-:Y:S01]  /*1df0*/  MOV R118, R119.reuse ;  /* 0x0000007700767202 */ /* 0x080fe20000000f00 */
[----:B------:R-:W0:Y:S01]  /*1e00*/  MUFU.TANH R11, R30 ;  /* 0x0000001e000b7308 */ /* 0x000e220000002400 */
[----:B------:R-:W-:Y:S01]  /*1e10*/  FMNMX.FTZ R4, R29, R4, !PT ;  /* 0x000000041d047209 */ /* 0x000fe20007810000 */
[--C-:B------:R-:W-:Y:S01]  /*1e20*/  IMAD.MOV.U32 R113, RZ, RZ, R119.reuse ;  /* 0x000000ffff717224 */ /* 0x100fe200078e0077 */
[----:B-1----:R-:W-:Y:S01]  /*1e30*/  FSEL R13, R13, -INF , P3 ;  /* 0xff8000000d0d7808 */ /* 0x002fe20001800000 */
[----:B------:R-:W-:Y:S01]  /*1e40*/  UIADD3 UR4, UR4, 0x30840, URZ ;  /* 0x0003084004047890 */ /* 0x000fe2000fffe03f */
[----:B------:R-:W-:Y:S01]  /*1e50*/  ISETP.GT.AND P3, PT, R3, 0x21, PT ;  /* 0x000000210300780c */ /* 0x000fe20003f64270 */
[--C-:B------:R-:W-:Y:S01]  /*1e60*/  IMAD.MOV.U32 R112, RZ, RZ, R119.reuse ;  /* 0x000000ffff707224 */ /* 0x100fe200078e0077 */
[-C--:B------:R-:W-:Y:S01]  /*1e70*/  MOV R114, R119.reuse ;  /* 0x0000007700727202 */ /* 0x080fe20000000f00 */
[----:B------:R-:W1:Y:S01]  /*1e80*/  MUFU.TANH R37, R37 ;  /* 0x0000002500257308 */ /* 0x000e620000002400 */
[----:B----4-:R-:W-:Y:S01]  /*1e90*/  FSEL R73, R36, -INF , P6 ;  /* 0xff80000024497808 */ /* 0x010fe20003000000 */
[--C-:B------:R-:W-:Y:S01]  /*1ea0*/  IMAD.MOV.U32 R111, RZ, RZ, R119.reuse ;  /* 0x000000ffff6f7224 */ /* 0x100fe200078e0077 */
[-C--:B------:R-:W-:Y:S01]  /*1eb0*/  MOV R110, R119.reuse ;  /* 0x00000077006e7202 */ /* 0x080fe20000000f00 */
[----:B--2---:R-:W-:Y:S01]  /*1ec0*/  UPRMT UR4, UR6, 0x654, UR4 ;  /* 0x0000065406047896 */ /* 0x004fe20008000004 */
[--C-:B------:R-:W-:Y:S01]  /*1ed0*/  IMAD.MOV.U32 R109, RZ, RZ, R119.reuse ;  /* 0x000000ffff6d7224 */ /* 0x100fe200078e0077 */
[-C--:B------:R-:W-:Y:S01]  /*1ee0*/  MOV R107, R119.reuse ;  /* 0x00000077006b7202 */ /* 0x080fe20000000f00 */
[--C-:B------:R-:W-:Y:S01]  /*1ef0*/  IMAD.MOV.U32 R108, RZ, RZ, R119.reuse ;  /* 0x000000ffff6c7224 */ /* 0x100fe200078e0077 */
[----:B------:R2:W3:Y:S01]  /*1f00*/  MUFU.TANH R21, R35 ;  /* 0x0000002300157308 */ /* 0x0004e20000002400 */
[----:B0-----:R-:W-:Y:S01]  /*1f10*/  FSEL R11, R11, -INF , P4 ;  /* 0xff8000000b0b7808 */ /* 0x001fe20002000000 */
[--C-:B------:R-:W-:Y:S01]  /*1f20*/  IMAD.MOV.U32 R106, RZ, RZ, R119.reuse ;  /* 0x000000ffff6a7224 */ /* 0x100fe200078e0077 */
[----:B------:R-:W-:Y:S01]  /*1f30*/  ISETP.GT.AND P4, PT, R3, 0x20, PT ;  /* 0x000000200300780c */ /* 0x000fe20003f84270 */
[--C-:B------:R-:W-:Y:S01]  /*1f40*/  IMAD.MOV.U32 R105, RZ, RZ, R119.reuse ;  /* 0x000000ffff697224 */ /* 0x100fe200078e0077 */
[----:B------:R-:W-:Y:S01]  /*1f50*/  SYNCS.ARRIVE.TRANS64.RED.A1T0 RZ, [UR4], RZ ;  /* 0x000000ffffff79a7 */ /* 0x000fe20008100404 */
[-C--:B------:R-:W-:Y:S01]  /*1f60*/  MOV R104, R119.reuse ;  /* 0x0000007700687202 */ /* 0x080fe20000000f00 */
[--C-:B------:R-:W-:Y:S01]  /*1f70*/  IMAD.MOV.U32 R102, RZ, RZ, R119.reuse ;  /* 0x000000ffff667224 */ /* 0x100fe200078e0077 */
[----:B------:R-:W0:Y:S01]  /*1f80*/  MUFU.TANH R40, R40 ;  /* 0x0000002800287308 */ /* 0x000e220000002400 */
[----:B--2---:R-:W-:Y:S01]  /*1f90*/  FSEL R35, R32, -INF , P2 ;  /* 0xff80000020237808 */ /* 0x004fe20001000000 */
[--C-:B------:R-:W-:Y:S01]  /*1fa0*/  IMAD.MOV.U32 R100, RZ, RZ, R119.reuse ;  /* 0x000000ffff647224 */ /* 0x100fe200078e0077 */
[----:B-1----:R-:W-:Y:S01]  /*1fb0*/  FSEL R75, R37, -INF , P5 ;  /* 0xff800000254b7808 */ /* 0x002fe20002800000 */
[--C-:B------:R-:W-:Y:S01]  /*1fc0*/  IMAD.MOV.U32 R96, RZ, RZ, R119.reuse ;  /* 0x000000ffff607224 */ /* 0x100fe200078e0077 */
[----:B------:R-:W-:Y:S01]  /*1fd0*/  FMNMX.FTZ R4, R35, R4, !PT ;  /* 0x0000000423047209 */ /* 0x000fe20007810000 */
[--C-:B------:R-:W-:Y:S01]  /*1fe0*/  IMAD.MOV.U32 R94, RZ, RZ, R119.reuse ;  /* 0x000000ffff5e7224 */ /* 0x100fe200078e0077 */
[-C--:B------:R-:W-:Y:S01]  /*1ff0*/  MOV R98, R119.reuse ;  /* 0x0000007700627202 */ /* 0x080fe20000000f00 */
[----:B------:R-:W1:Y:S01]  /*2000*/  MUFU.TANH R15, R34 ;  /* 0x00000022000f7308 */ /* 0x000e620000002400 */
[----:B------:R-:W-:Y:S01]  /*2010*/  FMNMX.FTZ R4, R33, R4, !PT ;  /* 0x0000000421047209 */ /* 0x000fe20007810000 */
[--C-:B------:R-:W-:Y:S01]  /*2020*/  IMAD.MOV.U32 R90, RZ, RZ, R119.reuse ;  /* 0x000000ffff5a7224 */ /* 0x100fe200078e0077 */
[----:B---3--:R-:W-:Y:S01]  /*2030*/  FSEL R21, R21, -INF , P1 ;  /* 0xff80000015157808 */ /* 0x008fe20000800000 */
[--C-:B------:R-:W-:Y:S01]  /*2040*/  IMAD.MOV.U32 R88, RZ, RZ, R119.reuse ;  /* 0x000000ffff587224 */ /* 0x100fe200078e0077 */
[----:B------:R-:W-:Y:S01]  /*2050*/  FMNMX.FTZ R4, R73, R4, !PT ;  /* 0x0000000449047209 */ /* 0x000fe20007810000 */
[--C-:B------:R-:W-:Y:S01]  /*2060*/  IMAD.MOV.U32 R84, RZ, RZ, R119.reuse ;  /* 0x000000ffff547224 */ /* 0x100fe200078e0077 */
[----:B------:R-:W-:Y:S01]  /*2070*/  ISETP.GT.AND P1, PT, R3, 0x29, PT ;  /* 0x000000290300780c */ /* 0x000fe20003f24270 */
[----:B------:R-:W2:Y:S01]  /*2080*/  MUFU.TANH R41, R41 ;  /* 0x0000002900297308 */ /* 0x000ea20000002400 */
[----:B0-----:R-:W-:Y:S01]  /*2090*/  FSEL R77, R40, -INF , P4 ;  /* 0xff800000284d7808 */ /* 0x001fe20002000000 */
[--C-:B------:R-:W-:Y:S01]  /*20a0*/  IMAD.MOV.U32 R82, RZ, RZ, R119.reuse ;  /* 0x000000ffff527224 */ /* 0x100fe200078e0077 */
[----:B------:R-:W-:Y:S01]  /*20b0*/  FMNMX.FTZ R4, R75, R4, !PT ;  /* 0x000000044b047209 */ /* 0x000fe20007810000 */
[--C-:B------:R-:W-:Y:S01]  /*20c0*/  IMAD.MOV.U32 R78, RZ, RZ, R119.reuse ;  /* 0x000000ffff4e7224 */ /* 0x100fe200078e0077 */
[----:B------:R-:W-:Y:S01]  /*20d0*/  MOV R92, R119 ;  /* 0x00000077005c7202 */ /* 0x000fe20000000f00 */
[--C-:B------:R-:W-:Y:S01]  /*20e0*/  IMAD.MOV.U32 R76, RZ, RZ, R119.reuse ;  /* 0x000000ffff4c7224 */ /* 0x100fe200078e0077 */
[----:B------:R-:W-:Y:S01]  /*20f0*/  FMNMX.FTZ R4, R77, R4, !PT ;  /* 0x000000044d047209 */ /* 0x000fe20007810000 */
[----:B------:R-:W0:Y:S01]  /*2100*/  MUFU.TANH R44, R44 ;  /* 0x0000002c002c7308 */ /* 0x000e220000002400 */
[----:B-1----:R-:W-:Y:S01]  /*2110*/  FSEL R15, R15, -INF , P2 ;  /* 0xff8000000f0f7808 */ /* 0x002fe20001000000 */
[----:B------:R-:W-:Y:S01]  /*2120*/  IMAD.MOV.U32 R72, RZ, RZ, R119 ;  /* 0x000000ffff487224 */ /* 0x000fe200078e0077 */
[----:B------:R-:W-:-:S02]  /*2130*/  ISETP.GT.AND P2, PT, R3, 0x28, PT ;  /* 0x000000280300780c */ /* 0x000fc40003f44270 */
[-C--:B------:R-:W-:Y:S02]  /*2140*/  MOV R86, R119.reuse ;  /* 0x0000007700567202 */ /* 0x080fe40000000f00 */
[-C--:B------:R-:W-:Y:S01]  /*2150*/  MOV R80, R119.reuse ;  /* 0x0000007700507202 */ /* 0x080fe20000000f00 */
[----:B------:R-:W1:Y:S01]  /*2160*/  MUFU.TANH R38, R38 ;  /* 0x0000002600267308 */ /* 0x000e620000002400 */
[----:B--2---:R-:W-:Y:S02]  /*2170*/  FSEL R79, R41, -INF , P3 ;  /* 0xff800000294f7808 */ /* 0x004fe40001800000 */
[----:B------:R-:W-:Y:S02]  /*2180*/  MOV R74, R119 ;  /* 0x00000077004a7202 */ /* 0x000fe40000000f00 */
[----:B------:R-:W-:-:S03]  /*2190*/  FMNMX.FTZ R4, R79, R4, !PT ;  /* 0x000000044f047209 */ /* 0x000fc60007810000 */
[----:B------:R-:W2:Y:S01]  /*21a0*/  MUFU.TANH R45, R45 ;  /* 0x0000002d002d7308 */ /* 0x000ea20000002400 */
[----:B0-----:R-:W-:Y:S02]  /*21b0*/  FSEL R81, R44, -INF , P2 ;  /* 0xff8000002c517808 */ /* 0x001fe40001000000 */
[----:B------:R-:W-:Y:S02]  /*21c0*/  MOV R44, R119 ;  /* 0x00000077002c7202 */ /* 0x000fe40000000f00 */
        /* <DEDUP_REMOVED lines=8> */
[----:B0-----:R-:W-:Y:S02]  /*2250*/  FSEL R39, R39, -INF , P5 ;  /* 0xff80000027277808 */ /* 0x001fe40002800000 */
[----:B------:R-:W-:-:S05]  /*2260*/  ISETP.GT.AND P5, PT, R3, 0x31, PT ;  /* 0x000000310300780c */ /* 0x000fca0003fa4270 */
[----:B------:R-:W0:Y:S01]  /*2270*/  MUFU.TANH R49, R49 ;  /* 0x0000003100317308 */ /* 0x000e220000002400 */
[----:B-1----:R-:W-:Y:S01]  /*2280*/  FSEL R85, R48, -INF , P6 ;  /* 0xff80000030557808 */ /* 0x002fe20003000000 */
[----:B------:R-:W-:-:S03]  /*2290*/  IMAD.MOV.U32 R48, RZ, RZ, R119 ;  /* 0x000000ffff307224 */ /* 0x000fc600078e0077 */
[----:B------:R-:W-:-:S03]  /*22a0*/  FMNMX.FTZ R4, R85, R4, !PT ;  /* 0x0000000455047209 */ /* 0x000fc60007810000 */
[----:B------:R-:W1:Y:S01]  /*22b0*/  MUFU.TANH R43, R43 ;  /* 0x0000002b002b7308 */ /* 0x000e620000002400 */
[----:B--2---:R-:W-:Y:S01]  /*22c0*/  FSEL R41, R42, -INF , P4 ;  /* 0xff8000002a297808 */ /* 0x004fe20002000000 */
[----:B------:R-:W-:Y:S01]  /*22d0*/  IMAD.MOV.U32 R42, RZ, RZ, R119 ;  /* 0x000000ffff2a7224 */ /* 0x000fe200078e0077 */
        /* <DEDUP_REMOVED lines=8> */
[----:B--2---:R-:W-:Y:S01]  /*2360*/  FSEL R89, R52, -INF , P4 ;  /* 0xff80000034597808 */ /* 0x004fe20002000000 */
[----:B------:R-:W-:-:S03]  /*2370*/  IMAD.MOV.U32 R52, RZ, RZ, R119 ;  /* 0x000000ffff347224 */ /* 0x000fc600078e0077 */
[----:B------:R-:W-:-:S03]  /*2380*/  FMNMX.FTZ R4, R89, R4, !PT ;  /* 0x0000000459047209 */ /* 0x000fc60007810000 */
[----:B------:R-:W2:Y:S01]  /*2390*/  MUFU.TANH R47, R47 ;  /* 0x0000002f002f7308 */ /* 0x000ea20000002400 */
[----:B0-----:R-:W-:Y:S01]  /*23a0*/  FSEL R45, R46, -INF , P2 ;  /* 0xff8000002e2d7808 */ /* 0x001fe20001000000 */
[----:B------:R-:W-:Y:S01]  /*23b0*/  IMAD.MOV.U32 R46, RZ, RZ, R119 ;  /* 0x000000ffff2e7224 */ /* 0x000fe200078e0077 */
[----:B------:R-:W-:-:S05]  /*23c0*/  ISETP.GT.AND P2, PT, R3, 0x40, PT ;  /* 0x000000400300780c */ /* 0x000fca0003f44270 */
[----:B------:R-:W0:Y:S01]  /*23d0*/  MUFU.TANH R56, R56 ;  /* 0x0000003800387308 */ /* 0x000e220000002400 */
[----:B-1----:R-:W-:-:S04]  /*23e0*/  FSEL R91, R53, -INF , P3 ;  /* 0xff800000355b7808 */ /* 0x002fc80001800000 */
[----:B------:R-:W-:-:S03]  /*23f0*/  FMNMX.FTZ R4, R91, R4, !PT ;  /* 0x000000045b047209 */ /* 0x000fc60007810000 */
[----:B------:R-:W1:Y:S01]  /*2400*/  MUFU.TANH R50, R50 ;  /* 0x0000003200327308 */ /* 0x000e620000002400 */
[----:B--2---:R-:W-:Y:S02]  /*2410*/  FSEL R47, R47, -INF , P1 ;  /* 0xff8000002f2f7808 */ /* 0x004fe40000800000 */
[----:B------:R-:W-:-:S05]  /*2420*/  ISETP.GT.AND P1, PT, R3, 0x41, PT ;  /* 0x000000410300780c */ /* 0x000fca0003f24270 */
[----:B------:R-:W2:Y:S01]  /*2430*/  MUFU.TANH R57, R57 ;  /* 0x0000003900397308 */ /* 0x000ea20000002400 */
[----:B0-----:R-:W-:Y:S02]  /*2440*/  FSEL R93, R56, -INF , P2 ;  /* 0xff800000385d7808 */ /* 0x001fe40001000000 */
[----:B------:R-:W-:Y:S02]  /*2450*/  MOV R56, R119 ;  /* 0x0000007700387202 */ /* 0x000fe40000000f00 */
[----:B------:R-:W-:-:S03]  /*2460*/  FMNMX.FTZ R4, R93, R4, !PT ;  /* 0x000000045d047209 */ /* 0x000fc60007810000 */
[----:B------:R-:W0:Y:S01]  /*2470*/  MUFU.TANH R51, R51 ;  /* 0x0000003300337308 */ /* 0x000e220000002400 */
[----:B-1----:R-:W-:Y:S02]  /*2480*/  FSEL R49, R50, -INF , P6 ;  /* 0xff80000032317808 */ /* 0x002fe40003000000 */
[----:B------:R-:W-:Y:S02]  /*2490*/  ISETP.GT.AND P6, PT, R3, 0x48, PT ;  /* 0x000000480300780c */ /* 0x000fe40003fc4270 */
[----:B------:R-:W-:-:S03]  /*24a0*/  MOV R50, R119 ;  /* 0x0000007700327202 */ /* 0x000fc60000000f00 */
        /* <DEDUP_REMOVED lines=34> */
[----:B------:R-:W-:Y:S01]  /*26d0*/  MUFU.TANH R62, R62 ;  /* 0x0000003e003e7308 */ /* 0x000fe20000002400 */
[----:B0-----:R-:W-:Y:S02]  /*26e0*/  FSEL R59, R68, -INF , P2 ;  /* 0xff800000443b7808 */ /* 0x001fe40001000000 */
[----:B------:R-:W-:Y:S02]  /*26f0*/  MOV R68, R119 ;  /* 0x0000007700447202 */ /* 0x000fe40000000f00 */
[----:B------:R-:W-:-:S03]  /*2700*/  FMNMX.FTZ R4, R59, R4, !PT ;  /* 0x000000043b047209 */ /* 0x000fc60007810000 */
[----:B------:R-:W0:Y:S01]  /*2710*/  MUFU.TANH R63, R63 ;  /* 0x0000003f003f7308 */ /* 0x000e220000002400 */
[----:B-1----:R-:W-:-:S04]  /*2720*/  FSEL R69, R69, -INF , P1 ;  /* 0xff80000045457808 */ /* 0x002fc80000800000 */
[----:B------:R-:W-:Y:S01]  /*2730*/  FMNMX.FTZ R12, R69, R4, !PT ;  /* 0x00000004450c7209 */ /* 0x000fe20007810000 */
[----:B------:R-:W-:Y:S02]  /*2740*/  IMAD.U32 R4, RZ, RZ, UR5 ;  /* 0x00000005ff047e24 */ /* 0x000fe4000f8e00ff */
[----:B------:R-:W-:Y:S02]  /*2750*/  MUFU.TANH R66, R66 ;  /* 0x0000004200427308 */ /* 0x000fe40000002400 */
[----:B------:R-:W1:Y:S06]  /*2760*/  SHFL.BFLY PT, R3, R12, 0x2, 0x1f ;  /* 0x0c401f000c037f89 */ /* 0x000e6c00000e0000 */
[----:B------:R-:W2:Y:S01]  /*2770*/  MUFU.TANH R67, R67 ;  /* 0x0000004300437308 */ /* 0x000ea20000002400 */
[----:B0-----:R-:W-:-:S07]  /*2780*/  FSEL R63, R63, -INF , P5 ;  /* 0xff8000003f3f7808 */ /* 0x001fce0002800000 */
[----:B------:R-:W-:Y:S08]  /*2790*/  MUFU.TANH R70, R70 ;  /* 0x0000004600467308 */ /* 0x000ff00000002400 */
[----:B------:R-:W0:Y:S01]  /*27a0*/  MUFU.TANH R71, R71 ;  /* 0x0000004700477308 */ /* 0x000e220000002400 */
[----:B--2---:R-:W-:Y:S02]  /*27b0*/  FSEL R67, R67, -INF , P3 ;  /* 0xff80000043437808 */ /* 0x004fe40001800000 */
[----:B-1----:R-:W-:-:S02]  /*27c0*/  FMNMX.FTZ R20, R12, R3, !PT ;  /* 0x000000030c147209 */ /* 0x002fc40007810000 */
[----:B------:R-:W-:-:S03]  /*27d0*/  FMNMX.FTZ R12, R5, R2, !PT ;  /* 0x00000002050c7209 */ /* 0x000fc60007810000 */
[----:B------:R-:W1:Y:S01]  /*27e0*/  SHFL.BFLY PT, R3, R20, 0x1, 0x1f ;  /* 0x0c201f0014037f89 */ /* 0x000e6200000e0000 */
[----:B------:R-:W-:-:S04]  /*27f0*/  FMNMX.FTZ R12, R11, R12, !PT ;  /* 0x0000000c0b0c7209 */ /* 0x000fc80007810000 */
[----:B------:R-:W-:-:S04]  /*2800*/  FMNMX.FTZ R12, R13, R12, !PT ;  /* 0x0000000c0d0c7209 */ /* 0x000fc80007810000 */
[----:B------:R-:W-:Y:S02]  /*2810*/  FMNMX.FTZ R12, R15, R12, !PT ;  /* 0x0000000c0f0c7209 */ /* 0x000fe40007810000 */
[----:B0-----:R-:W-:Y:S02]  /*2820*/  FSEL R71, R71, -INF , P1 ;  /* 0xff80000047477808 */ /* 0x001fe40000800000 */
[----:B------:R-:W-:-:S04]  /*2830*/  FMNMX.FTZ R12, R21, R12, !PT ;  /* 0x0000000c150c7209 */ /* 0x000fc80007810000 */
[----:B------:R-:W-:-:S04]  /*2840*/  FMNMX.FTZ R12, R37, R12, !PT ;  /* 0x0000000c250c7209 */ /* 0x000fc80007810000 */
[----:B------:R-:W-:Y:S02]  /*2850*/  FMNMX.FTZ R12, R39, R12, !PT ;  /* 0x0000000c270c7209 */ /* 0x000fe40007810000 */
[----:B-1----:R-:W-:Y:S02]  /*2860*/  FMNMX.FTZ R3, R20, R3, !PT ;  /* 0x0000000314037209 */ /* 0x002fe40007810000 */
[----:B------:R-:W-:Y:S02]  /*2870*/  FMNMX.FTZ R12, R41, R12, !PT ;  /* 0x0000000c290c7209 */ /* 0x000fe40007810000 */
[C---:B------:R-:W-:Y:S01]  /*2880*/  FSETP.NEU.FTZ.AND P0, PT, R3.reuse, -INF , PT ;  /* 0xff8000000300780b */ /* 0x040fe20003f1d000 */
[----:B------:R-:W-:Y:S01]  /*2890*/  FMUL.FTZ R24, R3, R4 ;  /* 0x0000000403187220 */ /* 0x000fe20000410000 */
[----:B------:R-:W-:-:S04]  /*28a0*/  FMNMX.FTZ R12, R43, R12, !PT ;  /* 0x0000000c2b0c7209 */ /* 0x000fc80007810000 */
[----:B------:R-:W-:Y:S02]  /*28b0*/  FMNMX.FTZ R12, R45, R12, !PT ;  /* 0x0000000c2d0c7209 */ /* 0x000fe40007810000 */
[----:B------:R-:W-:Y:S02]  /*28c0*/  FSEL R24, R24, RZ, P0 ;  /* 0x000000ff18187208 */ /* 0x000fe40000000000 */
[----:B------:R-:W-:Y:S02]  /*28d0*/  FMNMX.FTZ R12, R47, R12, !PT ;  /* 0x0000000c2f0c7209 */ /* 0x000fe40007810000 */
[----:B------:R-:W-:Y:S01]  /*28e0*/  ISETP.NE.AND P0, PT, R14, RZ, PT ;  /* 0x000000ff0e00720c */ /* 0x000fe20003f05270 */
[--C-:B------:R-:W-:Y:S01]  /*28f0*/  FFMA.FTZ R27, R27, R4, -R24.reuse ;  /* 0x000000041b1b7223 */ /* 0x100fe20000010818 */
[----:B------:R-:W-:Y:S01]  /*2900*/  FMNMX.FTZ R12, R49, R12, !PT ;  /* 0x0000000c310c7209 */ /* 0x000fe20007810000 */
[-CC-:B------:R-:W-:Y:S01]  /*2910*/  FFMA.FTZ R29, R29, R4.reuse, -R24.reuse ;  /* 0x000000041d1d7223 */ /* 0x180fe20000010818 */
[--C-:B------:R-:W-:Y:S01]  /*2920*/  FFMA.FTZ R31, R31, R4, -R24.reuse ;  /* 0x000000041f1f7223 */ /* 0x100fe20000010818 */
[----:B------:R0:W-:Y:S01]  /*2930*/  MUFU.EX2 R188, R27 ;  /* 0x0000001b00bc7308 */ /* 0x0001e20000000800 */
[----:B------:R-:W-:Y:S01]  /*2940*/  FMNMX.FTZ R12, R51, R12, !PT ;  /* 0x0000000c330c7209 */ /* 0x000fe20007810000 */
[-CC-:B------:R-:W-:Y:S01]  /*2950*/  FFMA.FTZ R33, R33, R4.reuse, -R24.reuse ;  /* 0x0000000421217223 */ /* 0x180fe20000010818 */
[-CC-:B------:R-:W-:Y:S01]  /*2960*/  FFMA.FTZ R10, R10, R4.reuse, -R24.reuse ;  /* 0x000000040a0a7223 */ /* 0x180fe20000010818 */
[--C-:B------:R-:W-:Y:S01]  /*2970*/  FFMA.FTZ R35, R35, R4, -R24.reuse ;  /* 0x0000000423237223 */ /* 0x100fe20000010818 */
[----:B------:R-:W-:Y:S01]  /*2980*/  FMNMX.FTZ R12, R53, R12, !PT ;  /* 0x0000000c350c7209 */ /* 0x000fe20007810000 */
[-CC-:B------:R-:W-:Y:S01]  /*2990*/  FFMA.FTZ R73, R73, R4.reuse, -R24.reuse ;  /* 0x0000000449497223 */ /* 0x180fe20000010818 */
[--C-:B------:R-:W-:Y:S01]  /*29a0*/  FFMA.FTZ R75, R75, R4, -R24.reuse ;  /* 0x000000044b4b7223 */ /* 0x100fe20000010818 */
[----:B------:R1:W-:Y:S01]  /*29b0*/  MUFU.EX2 R103, R29 ;  /* 0x0000001d00677308 */ /* 0x0003e20000000800 */
[----:B------:R-:W-:Y:S01]  /*29c0*/  FMNMX.FTZ R12, R55, R12, !PT ;  /* 0x0000000c370c7209 */ /* 0x000fe20007810000 */
[-CC-:B------:R-:W-:Y:S01]  /*29d0*/  FFMA.FTZ R77, R77, R4.reuse, -R24.reuse ;  /* 0x000000044d4d7223 */ /* 0x180fe20000010818 */
[----:B0-----:R-:W-:Y:S01]  /*29e0*/  FSEL R27, R62, -INF , P6 ;  /* 0xff8000003e1b7808 */ /* 0x001fe20003000000 */
[--C-:B------:R-:W-:Y:S01]  /*29f0*/  FFMA.FTZ R79, R79, R4, -R24.reuse ;  /* 0x000000044f4f7223 */ /* 0x100fe20000010818 */
[----:B------:R-:W-:Y:S01]  /*2a00*/  FMNMX.FTZ R12, R57, R12, !PT ;  /* 0x0000000c390c7209 */ /* 0x000fe20007810000 */
[-CC-:B------:R-:W-:Y:S01]  /*2a10*/  FFMA.FTZ R81, R81, R4.reuse, -R24.reuse ;  /* 0x0000000451517223 */ /* 0x180fe20000010818 */
[--C-:B------:R-:W-:Y:S01]  /*2a20*/  FFMA.FTZ R83, R83, R4, -R24.reuse ;  /* 0x0000000453537223 */ /* 0x100fe20000010818 */
[----:B------:R0:W-:Y:S01]  /*2a30*/  MUFU.EX2 R190, R31 ;  /* 0x0000001f00be7308 */ /* 0x0001e20000000800 */
[----:B------:R-:W-:Y:S01]  /*2a40*/  FMNMX.FTZ R12, R25, R12, !PT ;  /* 0x0000000c190c7209 */ /* 0x000fe20007810000 */
[-CC-:B------:R-:W-:Y:S01]  /*2a50*/  FFMA.FTZ R85, R85, R4.reuse, -R24.reuse ;  /* 0x0000000455557223 */ /* 0x180fe20000010818 */
[----:B-1----:R-:W-:Y:S01]  /*2a60*/  FSEL R29, R66, -INF , P4 ;  /* 0xff800000421d7808 */ /* 0x002fe20002000000 */
        /* <DEDUP_REMOVED lines=12> */
[----:B------:R-:W0:Y:S01]  /*2b30*/  MUFU.EX2 R101, R10 ;  /* 0x0000000a00657308 */ /* 0x000e220000000800 */
[----:B------:R-:W-:Y:S01]  /*2b40*/  FMNMX.FTZ R12, R67, R12, !PT ;  /* 0x0000000c430c7209 */ /* 0x000fe20007810000 */
[-CC-:B------:R-:W-:Y:S01]  /*2b50*/  FFMA.FTZ R99, R99, R4.reuse, -R24.reuse ;  /* 0x0000000463637223 */ /* 0x180fe20000010818 */
[-CC-:B------:R-:W-:Y:S01]  /*2b60*/  FFMA.FTZ R65, R65, R4.reuse, -R24.reuse ;  /* 0x0000000441417223 */ /* 0x180fe20000010818 */
[--C-:B------:R-:W-:Y:S01]  /*2b70*/  FFMA.FTZ R59, R59, R4, -R24.reuse ;  /* 0x000000043b3b7223 */ /* 0x100fe20000010818 */
[----:B------:R-:W-:Y:S01]  /*2b80*/  FMNMX.FTZ R12, R31, R12, !PT ;  /* 0x0000000c1f0c7209 */ /* 0x000fe20007810000 */
[----:B------:R-:W-:Y:S01]  /*2b90*/  FFMA.FTZ R24, R69, R4, -R24 ;  /* 0x0000000445187223 */ /* 0x000fe20000010818 */
[--C-:B------:R-:W-:Y:S01]  /*2ba0*/  IMAD.MOV.U32 R70, RZ, RZ, R119.reuse ;  /* 0x000000ffff467224 */ /* 0x100fe200078e0077 */
[----:B------:R-:W2:Y:S01]  /*2bb0*/  MUFU.EX2 R35, R35 ;  /* 0x0000002300237308 */ /* 0x000ea20000000800 */
[----:B------:R-:W-:Y:S01]  /*2bc0*/  FMNMX.FTZ R12, R71, R12, !PT ;  /* 0x0000000c470c7209 */ /* 0x000fe20007810000 */
[--C-:B------:R-:W-:Y:S01]  /*2bd0*/  IMAD.MOV.U32 R69, RZ, RZ, R119.reuse ;  /* 0x000000ffff457224 */ /* 0x100fe200078e0077 */
[----:B------:R-:W-:Y:S01]  /*2be0*/  MOV R62, R119 ;  /* 0x00000077003e7202 */ /* 0x000fe20000000f00 */
[----:B------:R-:W-:-:S02]  /*2bf0*/  IMAD.MOV.U32 R66, RZ, RZ, R119 ;  /* 0x000000ffff427224 */ /* 0x000fc400078e0077 */
[----:B-1----:R-:W1:Y:S02]  /*2c00*/  SHFL.BFLY PT, R33, R12, 0x2, 0x1f ;  /* 0x0c401f000c217f89 */ /* 0x002e6400000e0000 */
[----:B------:R-:W-:Y:S08]  /*2c10*/  MUFU.EX2 R73, R73 ;  /* 0x0000004900497308 */ /* 0x000ff00000000800 */
[----:B------:R3:W-:Y:S08]  /*2c20*/  MUFU.EX2 R186, R75 ;  /* 0x0000004b00ba7308 */ /* 0x0007f00000000800 */
[----:B------:R-:W-:Y:S01]  /*2c30*/  MUFU.EX2 R77, R77 ;  /* 0x0000004d004d7308 */ /* 0x000fe20000000800 */
[----:B---3--:R-:W-:Y:S01]  /*2c40*/  IMAD.MOV.U32 R75, RZ, RZ, R119 ;  /* 0x000000ffff4b7224 */ /* 0x008fe200078e0077 */
[----:B-1----:R-:W-:-:S06]  /*2c50*/  FMNMX.FTZ R33, R12, R33, !PT ;  /* 0x000000210c217209 */ /* 0x002fcc0007810000 */
[----:B------:R1:W-:Y:S01]  /*2c60*/  MUFU.EX2 R180, R79 ;  /* 0x0000004f00b47308 */ /* 0x0003e20000000800 */
[----:B------:R-:W3:Y:S07]  /*2c70*/  SHFL.BFLY PT, R10, R33, 0x1, 0x1f ;  /* 0x0c201f00210a7f89 */ /* 0x000eee00000e0000 */
[----:B------:R-:W-:Y:S01]  /*2c80*/  MUFU.EX2 R81, R81 ;  /* 0x0000005100517308 */ /* 0x000fe20000000800 */
[----:B-1----:R-:W-:-:S07]  /*2c90*/  IMAD.MOV.U32 R79, RZ, RZ, R119 ;  /* 0x000000ffff4f7224 */ /* 0x002fce00078e0077 */
[----:B------:R1:W-:Y:S08]  /*2ca0*/  MUFU.EX2 R182, R83 ;  /* 0x0000005300b67308 */ /* 0x0003f00000000800 */
[----:B------:R-:W-:Y:S01]  /*2cb0*/  MUFU.EX2 R85, R85 ;  /* 0x0000005500557308 */ /* 0x000fe20000000800 */
[----:B-1----:R-:W-:Y:S02]  /*2cc0*/  MOV R83, R119 ;  /* 0x0000007700537202 */ /* 0x002fe40000000f00 */
[----:B---3--:R-:W-:Y:S01]  /*2cd0*/  FMNMX.FTZ R10, R33, R10, !PT ;  /* 0x0000000a210a7209 */ /* 0x008fe20007810000 */
[----:B------:R-:W-:-:S03]  /*2ce0*/  IMAD.MOV.U32 R33, RZ, RZ, R119 ;  /* 0x000000ffff217224 */ /* 0x000fc600078e0077 */
[C---:B------:R-:W-:Y:S01]  /*2cf0*/  FSETP.NEU.FTZ.AND P1, PT, R10.reuse, -INF , PT ;  /* 0xff8000000a00780b */ /* 0x040fe20003f3d000 */
[-C--:B------:R-:W-:Y:S01]  /*2d00*/  FMUL.FTZ R12, R10, R4.reuse ;  /* 0x000000040a0c7220 */ /* 0x080fe20000410000 */
[----:B------:R-:W-:Y:S04]  /*2d10*/  MUFU.EX2 R176, R87 ;  /* 0x0000005700b07308 */ /* 0x000fe80000000800 */
[----:B------:R-:W-:Y:S02]  /*2d20*/  FSEL R12, R12, RZ, P1 ;  /* 0x000000ff0c0c7208 */ /* 0x000fe40000800000 */
[----:B------:R-:W-:Y:S02]  /*2d30*/  PLOP3.LUT P1, PT, PT, PT, UP0, 0x80, 0x0 ;  /* 0x000000000000781c */ /* 0x000fe40003f2f008 */
        /* <DEDUP_REMOVED lines=17> */
[----:B0-----:R-:W-:Y:S01]  /*2e50*/  FADD.FTZ R5, R188, R101 ;  /* 0x00000065bc057221 */ /* 0x001fe20000010000 */
[-CC-:B------:R-:W-:Y:S01]  /*2e60*/  FFMA.FTZ R53, R53, R4.reuse, -R12.reuse ;  /* 0x0000000435357223 */ /* 0x180fe2000001080c */
[-CC-:B------:R-:W-:Y:S01]  /*2e70*/  FFMA.FTZ R55, R55, R4.reuse, -R12.reuse ;  /* 0x0000000437377223 */ /* 0x180fe2000001080c */
[-CC-:B------:R-:W-:Y:S01]  /*2e80*/  FFMA.FTZ R57, R57, R4.reuse, -R12.reuse ;  /* 0x0000000439397223 */ /* 0x180fe2000001080c */
[----:B------:R-:W-:Y:S01]  /*2e90*/  FADD.FTZ R34, R190, R5 ;  /* 0x00000005be227221 */ /* 0x000fe20000010000 */
[-CC-:B------:R-:W-:Y:S01]  /*2ea0*/  FFMA.FTZ R25, R25, R4.reuse, -R12.reuse ;  /* 0x0000000419197223 */ /* 0x180fe2000001080c */
[-C--:B------:R-:W-:Y:S01]  /*2eb0*/  FFMA.FTZ R27, R27, R4.reuse, -R12 ;  /* 0x000000041b1b7223 */ /* 0x080fe2000001080c */
[----:B------:R-:W0:Y:S01]  /*2ec0*/  MUFU.EX2 R11, R11 ;  /* 0x0000000b000b7308 */ /* 0x000e220000000800 */
[----:B------:R-:W-:Y:S01]  /*2ed0*/  FADD.FTZ R34, R103, R34 ;  /* 0x0000002267227221 */ /* 0x000fe20000010000 */
[-CC-:B------:R-:W-:Y:S01]  /*2ee0*/  FFMA.FTZ R63, R63, R4.reuse, -R12.reuse ;  /* 0x000000043f3f7223 */ /* 0x180fe2000001080c */
[-CC-:B------:R-:W-:Y:S01]  /*2ef0*/  FFMA.FTZ R29, R29, R4.reuse, -R12.reuse ;  /* 0x000000041d1d7223 */ /* 0x180fe2000001080c */
[-C--:B------:R-:W-:Y:S01]  /*2f00*/  FFMA.FTZ R67, R67, R4.reuse, -R12 ;  /* 0x0000000443437223 */ /* 0x080fe2000001080c */
[----:B--2---:R-:W-:Y:S01]  /*2f10*/  FADD.FTZ R5, R35, R34 ;  /* 0x0000002223057221 */ /* 0x004fe20000010000 */
[-CC-:B------:R-:W-:Y:S01]  /*2f20*/  FFMA.FTZ R31, R31, R4.reuse, -R12.reuse ;  /* 0x000000041f1f7223 */ /* 0x180fe2000001080c */
[----:B------:R-:W-:Y:S01]  /*2f30*/  FFMA.FTZ R71, R71, R4, -R12 ;  /* 0x0000000447477223 */ /* 0x000fe2000001080c */
[----:B------:R2:W3:Y:S01]  /*2f40*/  MUFU.EX2 R14, R13 ;  /* 0x0000000d000e7308 */ /* 0x0004e20000000800 */
[----:B-1----:R-:W-:Y:S01]  /*2f50*/  FADD.FTZ R34, R189, R2 ;  /* 0x00000002bd227221 */ /* 0x002fe20000010000 */
[----:B------:R-:W-:Y:S01]  /*2f60*/  FADD.FTZ R36, R184, R5 ;  /* 0x00000005b8247221 */ /* 0x000fe20000010000 */
[----:B------:R-:W-:Y:S01]  /*2f70*/  F2FP.F16.F32.PACK_AB R189, R2, R189 ;  /* 0x000000bd02bd723e */ /* 0x000fe200000000ff */
[----:B------:R-:W-:Y:S01]  /*2f80*/  IMAD.MOV.U32 R87, RZ, RZ, R119 ;  /* 0x000000ffff577224 */ /* 0x000fe200078e0077 */
[----:B------:R-:W-:-:S02]  /*2f90*/  F2FP.F16.F32.PACK_AB R188, R101, R188 ;  /* 0x000000bc65bc723e */ /* 0x000fc400000000ff */
[----:B------:R-:W-:Y:S01]  /*2fa0*/  F2FP.F16.F32.PACK_AB R190, R103, R190 ;  /* 0x000000be67be723e */ /* 0x000fe200000000ff */
[----:B------:R-:W1:Y:S01]  /*2fb0*/  MUFU.EX2 R15, R15 ;  /* 0x0000000f000f7308 */ /* 0x000e620000000800 */
[----:B0-----:R-:W-:Y:S01]  /*2fc0*/  FADD.FTZ R5, R11, R34 ;  /* 0x000000220b057221 */ /* 0x001fe20000010000 */
[----:B--2---:R-:W-:Y:S01]  /*2fd0*/  FADD.FTZ R13, R73, R36 ;  /* 0x00000024490d7221 */ /* 0x004fe20000010000 */
[----:B------:R-:W-:Y:S01]  /*2fe0*/  F2FP.F16.F32.PACK_AB R184, R184, R35 ;  /* 0x00000023b8b8723e */ /* 0x000fe200000000ff */
[----:B------:R-:W-:Y:S01]  /*2ff0*/  IMAD.MOV.U32 R103, RZ, RZ, R119 ;  /* 0x000000ffff677224 */ /* 0x000fe200078e0077 */
[----:B------:R-:W-:Y:S01]  /*3000*/  MOV R101, R119 ;  /* 0x0000007700657202 */ /* 0x000fe20000000f00 */
[C---:B------:R-:W-:Y:S01]  /*3010*/  FADD.FTZ R38, R186.reuse, R13 ;  /* 0x0000000dba267221 */ /* 0x040fe20000010000 */
[----:B------:R-:W-:Y:S01]  /*3020*/  F2FP.F16.F32.PACK_AB R186, R186, R73 ;  /* 0x00000049baba723e */ /* 0x000fe200000000ff */
[----:B------:R-:W0:Y:S01]  /*3030*/  MUFU.EX2 R20, R21 ;  /* 0x0000001500147308 */ /* 0x000e220000000800 */
[C---:B---3--:R-:W-:Y:S01]  /*3040*/  FADD.FTZ R36, R14.reuse, R5 ;  /* 0x000000050e247221 */ /* 0x048fe20000010000 */
[----:B------:R-:W-:Y:S01]  /*3050*/  FADD.FTZ R13, R77, R38 ;  /* 0x000000264d0d7221 */ /* 0x000fe20000010000 */
[----:B------:R-:W-:Y:S01]  /*3060*/  F2FP.F16.F32.PACK_AB R191, R14, R11 ;  /* 0x0000000b0ebf723e */ /* 0x000fe200000000ff */
[----:B------:R-:W-:Y:S01]  /*3070*/  IMAD.MOV.U32 R73, RZ, RZ, R119 ;  /* 0x000000ffff497224 */ /* 0x000fe200078e0077 */
[----:B------:R-:W-:Y:S01]  /*3080*/  MOV R35, R119 ;  /* 0x0000007700237202 */ /* 0x000fe20000000f00 */
[C---:B------:R-:W-:Y:S01]  /*3090*/  FADD.FTZ R38, R180.reuse, R13 ;  /* 0x0000000db4267221 */ /* 0x040fe20000010000 */
[----:B------:R-:W-:Y:S01]  /*30a0*/  F2FP.F16.F32.PACK_AB R180, R180, R77 ;  /* 0x0000004db4b4723e */ /* 0x000fe200000000ff */
[----:B------:R-:W2:Y:S01]  /*30b0*/  MUFU.EX2 R37, R37 ;  /* 0x0000002500257308 */ /* 0x000ea20000000800 */
[----:B-1----:R-:W-:Y:S01]  /*30c0*/  FADD.FTZ R5, R15, R36 ;  /* 0x000000240f057221 */ /* 0x002fe20000010000 */
[----:B------:R-:W-:Y:S01]  /*30d0*/  FADD.FTZ R13, R81, R38 ;  /* 0x00000026510d7221 */ /* 0x000fe20000010000 */
[----:B------:R-:W-:-:S03]  /*30e0*/  MOV R77, R119 ;  /* 0x00000077004d7202 */ /* 0x000fc60000000f00 */
[C---:B------:R-:W-:Y:S01]  /*30f0*/  FADD.FTZ R40, R182.reuse, R13 ;  /* 0x0000000db6287221 */ /* 0x040fe20000010000 */
[----:B------:R-:W-:Y:S01]  /*3100*/  F2FP.F16.F32.PACK_AB R182, R182, R81 ;  /* 0x00000051b6b6723e */ /* 0x000fe200000000ff */
[----:B------:R1:W3:Y:S01]  /*3110*/  MUFU.EX2 R26, R39 ;  /* 0x00000027001a7308 */ /* 0x0002e20000000800 */
[C---:B0-----:R-:W-:Y:S01]  /*3120*/  FADD.FTZ R36, R20.reuse, R5 ;  /* 0x0000000514247221 */ /* 0x041fe20000010000 */
[----:B------:R-:W-:Y:S01]  /*3130*/  FADD.FTZ R13, R85, R40 ;  /* 0x00000028550d7221 */ /* 0x000fe20000010000 */
[----:B------:R-:W-:Y:S01]  /*3140*/  F2FP.F16.F32.PACK_AB R185, R20, R15 ;  /* 0x0000000f14b9723e */ /* 0x000fe200000000ff */
[----:B------:R-:W-:-:S04]  /*3150*/  IMAD.MOV.U32 R81, RZ, RZ, R119 ;  /* 0x000000ffff517224 */ /* 0x000fc800078e0077 */
[----:B------:R-:W0:Y:S01]  /*3160*/  MUFU.EX2 R41, R41 ;  /* 0x0000002900297308 */ /* 0x000e220000000800 */
[----:B--2---:R-:W-:Y:S01]  /*3170*/  FADD.FTZ R5, R37, R36 ;  /* 0x0000002425057221 */ /* 0x004fe20000010000 */
[----:B-1----:R-:W-:-:S06]  /*3180*/  IMAD.MOV.U32 R39, RZ, RZ, R119 ;  /* 0x000000ffff277224 */ /* 0x002fcc00078e0077 */
[----:B------:R1:W2:Y:S01]  /*3190*/  MUFU.EX2 R28, R43 ;  /* 0x0000002b001c7308 */ /* 0x0002a20000000800 */
[C---:B---3--:R-:W-:Y:S01]  /*31a0*/  FADD.FTZ R38, R26.reuse, R5 ;  /* 0x000000051a267221 */ /* 0x048fe20000010000 */
[----:B------:R-:W-:Y:S01]  /*31b0*/  F2FP.F16.F32.PACK_AB R187, R26, R37 ;  /* 0x000000251abb723e */ /* 0x000fe200000000ff */
[----:B------:R-:W-:Y:S01]  /*31c0*/  IMAD.MOV.U32 R37, RZ, RZ, R119 ;  /* 0x000000ffff257224 */ /* 0x000fe200078e0077 */
[----:B------:R-:W-:-:S04]  /*31d0*/  MOV R26, R119 ;  /* 0x00000077001a7202 */ /* 0x000fc80000000f00 */
[----:B------:R-:W3:Y:S01]  /*31e0*/  MUFU.EX2 R45, R45 ;  /* 0x0000002d002d7308 */ /* 0x000ee20000000800 */
[----:B0-----:R-:W-:Y:S01]  /*31f0*/  FADD.FTZ R5, R41, R38 ;  /* 0x0000002629057221 */ /* 0x001fe20000010000 */
[C---:B------:R-:W-:Y:S01]  /*3200*/  FADD.FTZ R38, R176.reuse, R13 ;  /* 0x0000000db0267221 */ /* 0x040fe20000010000 */
[----:B------:R-:W-:Y:S01]  /*3210*/  F2FP.F16.F32.PACK_AB R176, R176, R85 ;  /* 0x00000055b0b0723e */ /* 0x000fe200000000ff */
[--C-:B------:R-:W-:Y:S02]  /*3220*/  IMAD.MOV.U32 R85, RZ, RZ, R119.reuse ;  /* 0x000000ffff557224 */ /* 0x100fe400078e0077 */
[----:B------:R-:W-:Y:S01]  /*3230*/  FADD.FTZ R13, R89, R38 ;  /* 0x00000026590d7221 */ /* 0x000fe20000010000 */
[----:B-1----:R-:W-:Y:S01]  /*3240*/  IMAD.MOV.U32 R43, RZ, RZ, R119 ;  /* 0x000000ffff2b7224 */ /* 0x002fe200078e0077 */
[----:B------:R0:W1:Y:S01]  /*3250*/  MUFU.EX2 R30, R47 ;  /* 0x0000002f001e7308 */ /* 0x0000620000000800 */
[C---:B--2---:R-:W-:Y:S01]  /*3260*/  FADD.FTZ R0, R28.reuse, R5 ;  /* 0x000000051c007221 */ /* 0x044fe20000010000 */
[----:B------:R-:W-:Y:S01]  /*3270*/  F2FP.F16.F32.PACK_AB R181, R28, R41 ;  /* 0x000000291cb5723e */ /* 0x000fe200000000ff */
[----:B------:R-:W-:Y:S01]  /*3280*/  IMAD.MOV.U32 R28, RZ, RZ, R119 ;  /* 0x000000ffff1c7224 */ /* 0x000fe200078e0077 */
[----:B------:R-:W-:-:S04]  /*3290*/  MOV R41, R119 ;  /* 0x0000007700297202 */ /* 0x000fc80000000f00 */
[----:B------:R2:W4:Y:S01]  /*32a0*/  MUFU.EX2 R178, R91 ;  /* 0x0000005b00b27308 */ /* 0x0005220000000800 */
[----:B---3--:R-:W-:Y:S01]  /*32b0*/  FADD.FTZ R5, R45, R0 ;  /* 0x000000002d057221 */ /* 0x008fe20000010000 */
[----:B0-----:R-:W-:-:S06]  /*32c0*/  MOV R47, R119 ;  /* 0x00000077002f7202 */ /* 0x001fcc0000000f00 */
[----:B------:R-:W0:Y:S01]  /*32d0*/  MUFU.EX2 R49, R49 ;  /* 0x0000003100317308 */ /* 0x000e220000000800 */
[C---:B-1----:R-:W-:Y:S01]  /*32e0*/  FADD.FTZ R38, R30.reuse, R5 ;  /* 0x000000051e267221 */ /* 0x042fe20000010000 */
[----:B------:R-:W-:Y:S01]  /*32f0*/  F2FP.F16.F32.PACK_AB R183, R30, R45 ;  /* 0x0000002d1eb7723e */ /* 0x000fe200000000ff */
[--C-:B--2---:R-:W-:Y:S02]  /*3300*/  IMAD.MOV.U32 R91, RZ, RZ, R119.reuse ;  /* 0x000000ffff5b7224 */ /* 0x104fe400078e0077 */
[--C-:B------:R-:W-:Y:S02]  /*3310*/  IMAD.MOV.U32 R45, RZ, RZ, R119.reuse ;  /* 0x000000ffff2d7224 */ /* 0x100fe400078e0077 */
[----:B------:R-:W-:Y:S01]  /*3320*/  IMAD.MOV.U32 R30, RZ, RZ, R119 ;  /* 0x000000ffff1e7224 */ /* 0x000fe200078e0077 */
[----:B------:R-:W1:Y:S01]  /*3330*/  MUFU.EX2 R93, R93 ;  /* 0x0000005d005d7308 */ /* 0x000e620000000800 */
[C---:B----4-:R-:W-:Y:S01]  /*3340*/  FADD.FTZ R40, R178.reuse, R13 ;  /* 0x0000000db2287221 */ /* 0x050fe20000010000 */
[----:B------:R-:W-:-:S02]  /*3350*/  F2FP.F16.F32.PACK_AB R178, R178, R89 ;  /* 0x00000059b2b2723e */ /* 0x000fc400000000ff */
[----:B------:R-:W-:-:S04]  /*3360*/  MOV R89, R119 ;  /* 0x0000007700597202 */ /* 0x000fc80000000f00 */
[----:B------:R2:W3:Y:S01]  /*3370*/  MUFU.EX2 R32, R51 ;  /* 0x0000003300207308 */ /* 0x0004e20000000800 */
[----:B0-----:R-:W-:-:S07]  /*3380*/  FADD.FTZ R5, R49, R38 ;  /* 0x0000002631057221 */ /* 0x001fce0000010000 */
[----:B------:R0:W4:Y:S01]  /*3390*/  MUFU.EX2 R172, R95 ;  /* 0x0000005f00ac7308 */ /* 0x0001220000000800 */
[----:B-1----:R-:W-:Y:S01]  /*33a0*/  FADD.FTZ R13, R93, R40 ;  /* 0x000000285d0d7221 */ /* 0x002fe20000010000 */
[----:B--2---:R-:W-:-:S06]  /*33b0*/  IMAD.MOV.U32 R51, RZ, RZ, R119 ;  /* 0x000000ffff337224 */ /* 0x004fcc00078e0077 */
[----:B------:R-:W1:Y:S01]  /*33c0*/  MUFU.EX2 R53, R53 ;  /* 0x0000003500357308 */ /* 0x000e620000000800 */
[C---:B---3--:R-:W-:Y:S01]  /*33d0*/  FADD.FTZ R12, R32.reuse, R5 ;  /* 0x00000005200c7221 */ /* 0x048fe20000010000 */
[----:B------:R-:W-:Y:S01]  /*33e0*/  F2FP.F16.F32.PACK_AB R177, R32, R49 ;  /* 0x0000003120b1723e */ /* 0x000fe200000000ff */
[----:B------:R-:W-:Y:S01]  /*33f0*/  IMAD.MOV.U32 R49, RZ, RZ, R119 ;  /* 0x000000ffff317224 */ /* 0x000fe200078e0077 */
[-C--:B0-----:R-:W-:Y:S02]  /*3400*/  MOV R95, R119.reuse ;  /* 0x00000077005f7202 */ /* 0x081fe40000000f00 */
[----:B------:R-:W-:Y:S02]  /*3410*/  MOV R32, R119 ;  /* 0x0000007700207202 */ /* 0x000fe40000000f00 */
[----:B------:R-:W0:Y:S01]  /*3420*/  MUFU.EX2 R97, R97 ;  /* 0x0000006100617308 */ /* 0x000e220000000800 */
[C---:B----4-:R-:W-:Y:S01]  /*3430*/  FADD.FTZ R38, R172.reuse, R13 ;  /* 0x0000000dac267221 */ /* 0x050fe20000010000 */
[----:B------:R-:W-:Y:S01]  /*3440*/  F2FP.F16.F32.PACK_AB R172, R172, R93 ;  /* 0x0000005dacac723e */ /* 0x000fe200000000ff */
[----:B------:R-:W-:-:S05]  /*3450*/  IMAD.MOV.U32 R93, RZ, RZ, R119 ;  /* 0x000000ffff5d7224 */ /* 0x000fca00078e0077 */
[----:B------:R2:W3:Y:S01]  /*3460*/  MUFU.EX2 R34, R55 ;  /* 0x0000003700227308 */ /* 0x0004e20000000800 */
[----:B-1----:R-:W-:-:S07]  /*3470*/  FADD.FTZ R5, R53, R12 ;  /* 0x0000000c35057221 */ /* 0x002fce0000010000 */
[----:B------:R1:W4:Y:S01]  /*3480*/  MUFU.EX2 R174, R61 ;  /* 0x0000003d00ae7308 */ /* 0x0003220000000800 */
[----:B0-----:R-:W-:Y:S01]  /*3490*/  FADD.FTZ R13, R97, R38 ;  /* 0x00000026610d7221 */ /* 0x001fe20000010000 */
[----:B--2---:R-:W-:-:S06]  /*34a0*/  IMAD.MOV.U32 R55, RZ, RZ, R119 ;  /* 0x000000ffff377224 */ /* 0x004fcc00078e0077 */
[----:B------:R-:W0:Y:S01]  /*34b0*/  MUFU.EX2 R57, R57 ;  /* 0x0000003900397308 */ /* 0x000e220000000800 */
[C---:B---3--:R-:W-:Y:S01]  /*34c0*/  FADD.FTZ R38, R34.reuse, R5 ;  /* 0x0000000522267221 */ /* 0x048fe20000010000 */
[----:B------:R-:W-:Y:S01]  /*34d0*/  F2FP.F16.F32.PACK_AB R179, R34, R53 ;  /* 0x0000003522b3723e */ /* 0x000fe200000000ff */
[--C-:B-1----:R-:W-:Y:S01]  /*34e0*/  IMAD.MOV.U32 R61, RZ, RZ, R119.reuse ;  /* 0x000000ffff3d7224 */ /* 0x102fe200078e0077 */
[----:B------:R-:W-:Y:S01]  /*34f0*/  MOV R53, R119 ;  /* 0x0000007700357202 */ /* 0x000fe20000000f00 */
[----:B------:R-:W-:-:S03]  /*3500*/  IMAD.MOV.U32 R34, RZ, RZ, R119 ;  /* 0x000000ffff227224 */ /* 0x000fc600078e0077 */
[----:B------:R-:W1:Y:S01]  /*3510*/  MUFU.EX2 R99, R99 ;  /* 0x0000006300637308 */ /* 0x000e620000000800 */
[C---:B----4-:R-:W-:Y:S01]  /*3520*/  FADD.FTZ R40, R174.reuse, R13 ;  /* 0x0000000dae287221 */ /* 0x050fe20000010000 */
[----:B------:R-:W-:Y:S01]  /*3530*/  F2FP.F16.F32.PACK_AB R174, R174, R97 ;  /* 0x00000061aeae723e */ /* 0x000fe200000000ff */
[----:B------:R-:W-:-:S05]  /*3540*/  IMAD.MOV.U32 R97, RZ, RZ, R119 ;  /* 0x000000ffff617224 */ /* 0x000fca00078e0077 */
        /* <DEDUP_REMOVED lines=8> */
[--C-:B------:R-:W-:Y:S01]  /*35d0*/  IMAD.MOV.U32 R57, RZ, RZ, R119.reuse ;  /* 0x000000ffff397224 */ /* 0x100fe200078e0077 */
[----:B0-----:R-:W-:Y:S01]  /*35e0*/  MOV R65, R119 ;  /* 0x0000007700417202 */ /* 0x001fe20000000f00 */
[----:B------:R-:W-:-:S03]  /*35f0*/  IMAD.MOV.U32 R36, RZ, RZ, R119 ;  /* 0x000000ffff247224 */ /* 0x000fc600078e0077 */
[----:B------:R-:W0:Y:S01]  /*3600*/  MUFU.EX2 R59, R59 ;  /* 0x0000003b003b7308 */ /* 0x000e220000000800 */
[C---:B----4-:R-:W-:Y:S01]  /*3610*/  FADD.FTZ R40, R168.reuse, R13 ;  /* 0x0000000da8287221 */ /* 0x050fe20000010000 */
[----:B------:R-:W-:Y:S01]  /*3620*/  F2FP.F16.F32.PACK_AB R168, R168, R99 ;  /* 0x00000063a8a8723e */ /* 0x000fe200000000ff */
[----:B------:R-:W-:-:S05]  /*3630*/  IMAD.MOV.U32 R99, RZ, RZ, R119 ;  /* 0x000000ffff637224 */ /* 0x000fca00078e0077 */
[----:B------:R2:W3:Y:S01]  /*3640*/  MUFU.EX2 R0, R63 ;  /* 0x0000003f00007308 */ /* 0x0004e20000000800 */
[----:B-1----:R-:W-:-:S07]  /*3650*/  FADD.FTZ R5, R27, R38 ;  /* 0x000000261b057221 */ /* 0x002fce0000010000 */
[----:B------:R-:W1:Y:S01]  /*3660*/  MUFU.EX2 R29, R29 ;  /* 0x0000001d001d7308 */ /* 0x000e620000000800 */
[----:B0-----:R-:W-:Y:S01]  /*3670*/  FADD.FTZ R13, R59, R40 ;  /* 0x000000283b0d7221 */ /* 0x001fe20000010000 */
[----:B--2---:R-:W-:-:S06]  /*3680*/  IMAD.MOV.U32 R63, RZ, RZ, R119 ;  /* 0x000000ffff3f7224 */ /* 0x004fcc00078e0077 */
[----:B------:R0:W2:Y:S01]  /*3690*/  MUFU.EX2 R12, R67 ;  /* 0x00000043000c7308 */ /* 0x0000a20000000800 */
[C---:B---3--:R-:W-:Y:S01]  /*36a0*/  FADD.FTZ R40, R0.reuse, R5 ;  /* 0x0000000500287221 */ /* 0x048fe20000010000 */
[----:B------:R-:W-:Y:S01]  /*36b0*/  F2FP.F16.F32.PACK_AB R175, R0, R27 ;  /* 0x0000001b00af723e */ /* 0x000fe200000000ff */
[----:B------:R-:W-:Y:S02]  /*36c0*/  IMAD.MOV.U32 R0, RZ, RZ, 0x3f800000 ;  /* 0x3f800000ff007424 */ /* 0x000fe400078e00ff */
[----:B------:R-:W-:-:S03]  /*36d0*/  IMAD.MOV.U32 R27, RZ, RZ, R119 ;  /* 0x000000ffff1b7224 */ /* 0x000fc600078e0077 */
[----:B------:R-:W3:Y:S01]  /*36e0*/  MUFU.EX2 R31, R31 ;  /* 0x0000001f001f7308 */ /* 0x000ee20000000800 */
[----:B-1----:R-:W-:Y:S01]  /*36f0*/  FADD.FTZ R11, R29, R40 ;  /* 0x000000281d0b7221 */ /* 0x002fe20000010000 */
[--C-:B0-----:R-:W-:Y:S02]  /*3700*/  IMAD.MOV.U32 R67, RZ, RZ, R119.reuse ;  /* 0x000000ffff437224 */ /* 0x101fe400078e0077 */
[----:B------:R-:W-:-:S04]  /*3710*/  IMAD.MOV.U32 R40, RZ, RZ, R119 ;  /* 0x000000ffff287224 */ /* 0x000fc800078e0077 */
[----:B------:R-:W0:Y:S01]  /*3720*/  MUFU.EX2 R24, R24 ;  /* 0x0000001800187308 */ /* 0x000e220000000800 */
[C---:B--2---:R-:W-:Y:S01]  /*3730*/  FADD.FTZ R2, R12.reuse, R11 ;  /* 0x0000000b0c027221 */ /* 0x044fe20000010000 */
[----:B------:R-:W-:Y:S02]  /*3740*/  F2FP.F16.F32.PACK_AB R169, R12, R29 ;  /* 0x0000001d0ca9723e */ /* 0x000fe400000000ff */
[----:B------:R-:W-:-:S04]  /*3750*/  MOV R29, R119 ;  /* 0x00000077001d7202 */ /* 0x000fc80000000f00 */
[----:B------:R1:W2:Y:S01]  /*3760*/  MUFU.EX2 R38, R71 ;  /* 0x0000004700267308 */ /* 0x0002a20000000800 */
[----:B---3--:R-:W-:Y:S01]  /*3770*/  FADD.FTZ R11, R31, R2 ;  /* 0x000000021f0b7221 */ /* 0x008fe20000010000 */
[C---:B0-----:R-:W-:Y:S01]  /*3780*/  FADD.FTZ R5, R24.reuse, R13 ;  /* 0x0000000d18057221 */ /* 0x041fe20000010000 */
[----:B------:R-:W-:Y:S01]  /*3790*/  F2FP.F16.F32.PACK_AB R170, R24, R59 ;  /* 0x0000003b18aa723e */ /* 0x000fe200000000ff */
[----:B------:R-:W-:Y:S01]  /*37a0*/  IMAD.MOV.U32 R24, RZ, RZ, R119 ;  /* 0x000000ffff187224 */ /* 0x000fe200078e0077 */
[-C--:B-1----:R-:W-:Y:S02]  /*37b0*/  MOV R71, R119.reuse ;  /* 0x0000007700477202 */ /* 0x082fe40000000f00 */
[----:B------:R-:W-:Y:S01]  /*37c0*/  MOV R59, R119 ;  /* 0x00000077003b7202 */ /* 0x000fe20000000f00 */
[C---:B--2---:R-:W-:Y:S01]  /*37d0*/  FADD.FTZ R2, R38.reuse, R11 ;  /* 0x0000000b26027221 */ /* 0x044fe20000010000 */
[----:B------:R-:W-:Y:S01]  /*37e0*/  F2FP.F16.F32.PACK_AB R171, R38, R31 ;  /* 0x0000001f26ab723e */ /* 0x000fe200000000ff */
[----:B------:R-:W-:Y:S01]  /*37f0*/  IMAD.MOV.U32 R11, RZ, RZ, 0x3f800000 ;  /* 0x3f800000ff0b7424 */ /* 0x000fe200078e00ff */
[----:B------:R-:W-:Y:S01]  /*3800*/  MOV R38, R119 ;  /* 0x0000007700267202 */ /* 0x000fe20000000f00 */
[----:B------:R-:W-:Y:S01]  /*3810*/  IMAD.MOV.U32 R31, RZ, RZ, R119 ;  /* 0x000000ffff1f7224 */ /* 0x000fe200078e0077 */
[----:B------:R-:W-:Y:S06]  /*3820*/  @!P1 BRA `(.L_x_3308) ;  /* 0x0000002400fc9947 */ /* 0x000fec0003800000 */
[----:B------:R-:W-:Y:S01]  /*3830*/  R2UR UR4, R120 ;  /* 0x00000000780472ca */ /* 0x000fe200000e0000 */
[----:B------:R-:W-:Y:S01]  /*3840*/  IMAD.MOV.U32 R12, RZ, RZ, R3 ;  /* 0x000000ffff0c7224 */ /* 0x000fe200078e0003 */
[----:B------:R-:W-:Y:S01]  /*3850*/  MOV R13, R10 ;  /* 0x0000000a000d7202 */ /* 0x000fe20000000f00 */
[----:B------:R-:W-:Y:S01]  /*3860*/  IMAD.MOV.U32 R0, RZ, RZ, 0x3f800000 ;  /* 0x3f800000ff007424 */ /* 0x000fe200078e00ff */
        /* <DEDUP_REMOVED lines=47> */
[----:B------:R-:W-:Y:S01]  /*3b60*/  CS2R R24, SRZ ;  /* 0x0000000000187805 */ /* 0x000fe2000001ff00 */
[----:B------:R-:W-:Y:S01]  /*3b70*/  UIADD3 UR4, UR4, -0x2, URZ ;  /* 0xfffffffe04047890 */ /* 0x000fe2000fffe03f */
[----:B------:R-:W-:Y:S01]  /*3b80*/  UMOV UR5, UR39 ;  /* 0x0000002700057c82 */ /* 0x000fe20008000000 */
[----:B------:R-:W-:Y:S01]  /*3b90*/  UMOV UR6, UR38 ;  /* 0x0000002600067c82 */ /* 0x000fe20008000000 */
[----:B------:R-:W-:-:S09]  /*3ba0*/  ULDC UR7, c[0x0][0x9d8] ;  /* 0x0002760000077ab9 */ /* 0x000fd20000000800 */
.L_x_3319:
[----:B------:R-:W-:-:S04]  /*3bb0*/  UISETP.NE.AND UP0, UPT, UR6, 0x1, UPT ;  /* 0x000000010600788c */ /* 0x000fc8000bf05270 */
[----:B------:R-:W-:-:S04]  /*3bc0*/  USEL UR39, URZ, 0x1, UP0 ;  /* 0x000000013f277887 */ /* 0x000fc80008000000 */
[----:B------:R-:W-:Y:S01]  /*3bd0*/  ULOP3.LUT UR39, UR5, UR39, URZ, 0x3c, !UPT ;  /* 0x0000002705277292 */ /* 0x000fe2000f8e3c3f */
[----:B------:R-:W-:Y:S11]  /*3be0*/  @!P0 BRA `(.L_x_3309) ;  /* 0x0000000000048947 */ /* 0x000ff60003800000 */
[----:B------:R-:W-:Y:S01]  /*3bf0*/  BPT.TRAP 0x1 ;  /* 0x000000040000795c */ /* 0x000fe20000300000 */
.L_x_3309:
[----:B------:R-:W0:Y:S01]  /*3c00*/  S2UR UR42, SR_CgaCtaId ;  /* 0x00000000002a79c3 */ /* 0x000e220000008800 */
[----:B------:R-:W-:Y:S01]  /*3c10*/  UIADD3 UR38, UR6, 0x1, URZ ;  /* 0x0000000106267890 */ /* 0x000fe2000fffe03f */
[----:B------:R-:W-:Y:S01]  /*3c20*/  MOV R3, UR39 ;  /* 0x0000002700037c02 */ /* 0x000fe20008000f00 */
[----:B------:R-:W-:Y:S02]  /*3c30*/  UMOV UR8, 0x400 ;  /* 0x0000040000087882 */ /* 0x000fe40000000000 */
[----:B------:R-:W-:Y:S01]  /*3c40*/  UISETP.NE.AND UP0, UPT, UR38, 0x2, UPT ;  /* 0x000000022600788c */ /* 0x000fe2000bf05270 */
[----:B------:R-:W-:-:S03]  /*3c50*/  SHF.L.U32 R3, R3, 0x1f, RZ ;  /* 0x0000001f03037819 */ /* 0x000fc600000006ff */
[----:B------:R-:W-:Y:S02]  /*3c60*/  USEL UR38, UR38, URZ, UP0 ;  /* 0x0000003f26267287 */ /* 0x000fe40008000000 */
[----:B0-----:R-:W-:-:S04]  /*3c70*/  ULEA UR8, UR42, UR8, 0x18 ;  /* 0x000000082a087291 */ /* 0x001fc8000f8ec03f */
[----:B------:R-:W-:-:S09]  /*3c80*/  ULEA UR9, UR38, UR8, 0x3 ;  /* 0x0000000826097291 */ /* 0x000fd2000f8e183f */
[----:B------:R0:W1:Y:S01]  /*3c90*/  SYNCS.PHASECHK.TRANS64.TRYWAIT P1, [UR9+0x30830], R3 ;  /* 0x03083003ff0075a7 */ /* 0x0000620008020149 */
[----:B------:R-:W-:Y:S05]  /*3ca0*/  @!P0 BRA `(.L_x_3310) ;  /* 0x0000000000048947 */ /* 0x000fea0003800000 */
[----:B------:R-:W-:Y:S01]  /*3cb0*/  BPT.TRAP 0x1 ;  /* 0x000000040000795c */ /* 0x000fe20000300000 */
.L_x_3310:
[----:B-1----:R-:W-:Y:S05]  /*3cc0*/  @P1 BRA `(.L_x_3311) ;  /* 0x0000000000081947 */ /* 0x002fea0003800000 */
[----:B------:R-:W1:Y:S02]  /*3cd0*/  SYNCS.PHASECHK.TRANS64.TRYWAIT P1, [UR9+0x30830], R3 ;  /* 0x03083003ff0075a7 */ /* 0x000e640008020149 */
[----:B-1----:R-:W-:Y:S05]  /*3ce0*/  @!P1 BRA `(.L_x_3312) ;  /* 0x0000008400f09947 */ /* 0x002fea0003800000 */
.L_x_3311:
[----:B------:R-:W-:Y:S01]  /*3cf0*/  R2UR UR32, R8 ;  /* 0x00000000082072ca */ /* 0x000fe200000e0000 */
[----:B------:R-:W-:Y:S01]  /*3d00*/  UIMAD UR10, UR38, 0x900, UR11 ;  /* 0x00000900260a78a4 */ /* 0x000fe2000f8e020b */
        /* <DEDUP_REMOVED lines=13> */
[----:B------:R-:W-:Y:S01]  /*3de0*/  HGMMA.64x96x16.F32 R120, gdesc[UR32], RZ, !UPT, gsb0 ;  /* 0x01600000207879f0 */ /* 0x000fe2000c0008ff */
        /* <DEDUP_REMOVED lines=103> */
[----:B------:R-:W-:Y:S01]  /*4460*/  HGMMA.64x96x16.F32 R120, gdesc[UR32], R120, gsb0 ;  /* 0x01600000207879f0 */ /* 0x000fe20008000878 */
[----:B------:R-:W-:Y:S01]  /*4470*/  UIADD3 UR34, UR10, 0x4, URZ ;  /* 0x000000040a227890 */ /* 0x000fe2000fffe03f */
[----:B------:R-:W-:Y:S01]  /*4480*/  UMOV UR32, UR56 ;  /* 0x0000003800207c82 */ /* 0x000fe20008000000 */
[----:B------:R-:W-:Y:S01]  /*4490*/  UMOV UR33, UR57 ;  /* 0x0000003900217c82 */ /* 0x000fe20008000000 */
[----:B------:R-:W-:Y:S01]  /*44a0*/  UMOV UR35, 0x40000040 ;  /* 0x4000004000237882 */ /* 0x000fe20000000000 */
[----:B------:R-:W-:Y:S02]  /*44b0*/  WARPGROUP.DEPBAR.LE gsb0, 0x0 ;  /* 0x00008000000079c5 */ /* 0x000fe40000010000 */
        /* <DEDUP_REMOVED lines=48> */
.L_x_3313:
[----:B------:R-:W-:Y:S01]  /*47c0*/  ULEA UR10, UR6, UR8, 0x3 ;  /* 0x00000008060a7291 */ /* 0x000fe2000f8e183f */
[----:B------:R-:W-:-:S05]  /*47d0*/  IMAD.U32 R0, RZ, RZ, UR5 ;  /* 0x00000005ff007e24 */ /* 0x000fca000f8e00ff */
[----:B------:R-:W-:-:S04]  /*47e0*/  SHF.L.U32 R0, R0, 0x1f, RZ ;  /* 0x0000001f00007819 */ /* 0x000fc800000006ff */
[----:B------:R2:W3:Y:S01]  /*47f0*/  SYNCS.PHASECHK.TRANS64.TRYWAIT P1, [UR10+0x30850], R0 ;  /* 0x03085000ff0075a7 */ /* 0x0004e2000802014a */
[----:B------:R-:W-:Y:S05]  /*4800*/  @!P0 BRA `(.L_x_3314) ;  /* 0x0000000000048947 */ /* 0x000fea0003800000 */
[----:B------:R-:W-:Y:S01]  /*4810*/  BPT.TRAP 0x1 ;  /* 0x000000040000795c */ /* 0x000fe20000300000 */
.L_x_3314:
[----:B---3--:R-:W-:Y:S05]  /*4820*/  @P1 BRA `(.L_x_3315) ;  /* 0x0000000000081947 */ /* 0x008fea0003800000 */
[----:B------:R-:W3:Y:S02]  /*4830*/  SYNCS.PHASECHK.TRANS64.TRYWAIT P1, [UR10+0x30850], R0 ;  /* 0x03085000ff0075a7 */ /* 0x000ee4000802014a */
[----:B---3--:R-:W-:Y:S05]  /*4840*/  @!P1 BRA `(.L_x_3316) ;  /* 0x0000007c00309947 */ /* 0x008fea0003800000 */
.L_x_3315:
[----:B------:R-:W-:Y:S01]  /*4850*/  UIADD3 UR8, UR8, 0x400, URZ ;  /* 0x0000040008087890 */ /* 0x000fe2000fffe03f */
[----:B------:R-:W-:Y:S01]  /*4860*/  WARPGROUP.ARRIVE ;  /* 0x00000000000079c5 */ /* 0x000fe20000000000 */
[----:B------:R-:W-:Y:S02]  /*4870*/  UMOV UR15, 0x40000040 ;  /* 0x40000040000f7882 */ /* 0x000fe40000000000 */
[----:B------:R-:W-:-:S04]  /*4880*/  USHF.R.U32.HI UR8, URZ, 0x4, UR8 ;  /* 0x000000043f087899 */ /* 0x000fc80008011608 */
[----:B------:R-:W-:-:S04]  /*4890*/  ULOP3.LUT UR8, UR8, 0x3fff, URZ, 0xc0, !UPT ;  /* 0x00003fff08087892 */ /* 0x000fc8000f8ec03f */
[----:B------:R-:W-:-:S04]  /*48a0*/  ULOP3.LUT UR5, UR8, 0x3000000, URZ, 0xfc, !UPT ;  /* 0x0300000008057892 */ /* 0x000fc8000f8efc3f */
[----:B------:R-:W-:-:S07]  /*48b0*/  UIMAD UR5, UR6, 0x900, UR5 ;  /* 0x00000900060578a4 */ /* 0x000fce000f8e0205 */
[----:B------:R-:W-:Y:S02]  /*48c0*/  UMOV UR14, UR5 ;  /* 0x00000005000e7c82 */ /* 0x000fe40008000000 */
[----:B------:R-:W-:Y:S01]  /*48d0*/  HGMMA.64x192x16.F32 R24, R188, gdesc[UR12].tnspB, R24, gsb0 ;  /* 0x42e0000cbc187df0 */ /* 0x000fe20008000818 */
[----:B------:R-:W-:Y:S01]  /*48e0*/  UIADD3 UR14, UR5, 0x80, URZ ;  /* 0x00000080050e7890 */ /* 0x000fe2000fffe03f */
[----:B------:R-:W-:Y:S01]  /*48f0*/  UMOV UR15, 0x40000040 ;  /* 0x40000040000f7882 */ /* 0x000fe20000000000 */
[----:B------:R-:W-:Y:S02]  /*4900*/  WARPGROUP.DEPBAR.LE gsb0, 0x0 ;  /* 0x00008000000079c5 */ /* 0x000fe40000010000 */
[----:B------:R-:W-:-:S15]  /*4910*/  WARPGROUP.ARRIVE ;  /* 0x00000000000079c5 */ /* 0x000fde0000000000 */
        /* <DEDUP_REMOVED lines=20> */
[----:B------:R-:W-:Y:S03]  /*4a60*/  HGMMA.64x192x16.F32 R24, R168, gdesc[UR12].tnspB, R24, gsb0 ;  /* 0x42e0000ca8187df0 */ /* 0x000fe60008000818 */
[----:B------:R-:W-:Y:S02]  /*4a70*/  WARPGROUP.DEPBAR.LE gsb0, 0x0 ;  /* 0x00008000000079c5 */ /* 0x000fe40000010000 */
[----:B------:R-:W-:Y:S05]  /*4a80*/  @!P0 BRA `(.L_x_3317) ;  /* 0x0000000000048947 */ /* 0x000fea0003800000 */
[----:B------:R-:W-:Y:S01]  /*4a90*/  BPT.TRAP 0x1 ;  /* 0x000000040000795c */ /* 0x000fe20000300000 */
.L_x_3317:
        /* <DEDUP_REMOVED lines=55> */
[----:B--2---:R-:W-:Y:S01]  /*4e10*/  FMNMX.FTZ R0, R173, R0, !PT ;  /* 0x00000000ad007209 */ /* 0x004fe20007810000 */
[----:B------:R-:W-:Y:S01]  /*4e20*/  FMUL.FTZ R221, R164, UR7 ;  /* 0x00000007a4dd7c20 */ /* 0x000fe20008410000 */
[----:B------:R-:W-:Y:S01]  /*4e30*/  FMUL.FTZ R223, R165, UR7 ;  /* 0x00000007a5df7c20 */ /* 0x000fe20008410000 */
[----:B------:R-:W-:Y:S01]  /*4e40*/  FMUL.FTZ R163, R166, UR7 ;  /* 0x00000007a6a37c20 */ /* 0x000fe20008410000 */
[----:B------:R-:W-:Y:S01]  /*4e50*/  FMUL.FTZ R165, R167, UR7 ;  /* 0x00000007a7a57c20 */ /* 0x000fe20008410000 */
[----:B------:R-:W-:-:S02]  /*4e60*/  UIADD3 UR9, UR9, 0x30840, URZ ;  /* 0x0003084009097890 */ /* 0x000fc4000fffe03f */
[----:B------:R-:W2:Y:S01]  /*4e70*/  MUFU.TANH R121, R121 ;  /* 0x0000007900797308 */ /* 0x000ea20000002400 */
[----:B-1----:R-:W-:Y:S01]  /*4e80*/  FMNMX.FTZ R0, R175, R0, !PT ;  /* 0x00000000af007209 */ /* 0x002fe20007810000 */
[----:B------:R-:W-:-:S06]  /*4e90*/  UPRMT UR9, UR42, 0x654, UR9 ;  /* 0x000006542a097896 */ /* 0x000fcc0008000009 */
[----:B------:R-:W1:Y:S01]  /*4ea0*/  MUFU.TANH R177, R177 ;  /* 0x000000b100b17308 */ /* 0x000e620000002400 */
[----:B0-----:R-:W-:Y:S02]  /*4eb0*/  FMNMX.FTZ R4, R21, R4, !PT ;  /* 0x0000000415047209 */ /* 0x001fe40007810000 */
[----:B------:R-:W-:Y:S05]  /*4ec0*/  SYNCS.ARRIVE.TRANS64.RED.A1T0 RZ, [UR9], RZ ;  /* 0x000000ffffff79a7 */ /* 0x000fea0008100409 */
        /* <DEDUP_REMOVED lines=77> */
[----:B0-----:R-:W-:-:S05]  /*53a0*/  FMNMX.FTZ R0, R223, R0, !PT ;  /* 0x00000000df007209 */ /* 0x001fca0007810000 */
[----:B------:R-:W0:Y:S01]  /*53b0*/  SHFL.BFLY PT, R3, R0, 0x2, 0x1f ;  /* 0x0c401f0000037f89 */ /* 0x000e2200000e0000 */
[----:B--2---:R-:W-:-:S04]  /*53c0*/  FMNMX.FTZ R4, R163, R4, !PT ;  /* 0x00000004a3047209 */ /* 0x004fc80007810000 */
[----:B-1----:R-:W-:-:S05]  /*53d0*/  FMNMX.FTZ R11, R165, R4, !PT ;  /* 0x00000004a50b7209 */ /* 0x002fca0007810000 */
[----:B------:R-:W1:Y:S01]  /*53e0*/  SHFL.BFLY PT, R4, R11, 0x2, 0x1f ;  /* 0x0c401f000b047f89 */ /* 0x000e6200000e0000 */
[----:B0-----:R-:W-:-:S05]  /*53f0*/  FMNMX.FTZ R20, R0, R3, !PT ;  /* 0x0000000300147209 */ /* 0x001fca0007810000 */
[----:B------:R-:W0:Y:S01]  /*5400*/  SHFL.BFLY PT, R3, R20, 0x1, 0x1f ;  /* 0x0c201f0014037f89 */ /* 0x000e2200000e0000 */
[----:B-1----:R-:W-:Y:S02]  /*5410*/  FMNMX.FTZ R120, R11, R4, !PT ;  /* 0x000000040b787209 */ /* 0x002fe40007810000 */
[----:B------:R-:W1:Y:S03]  /*5420*/  LDC R4, c[0x0][0x988] ;  /* 0x00026200ff047b82 */ /* 0x000e660000000800 */
[----:B------:R-:W2:Y:S01]  /*5430*/  SHFL.BFLY PT, R167, R120, 0x1, 0x1f ;  /* 0x0c201f0078a77f89 */ /* 0x000ea200000e0000 */
[----:B0-----:R-:W-:Y:S02]  /*5440*/  FMNMX.FTZ R3, R20, R3, !PT ;  /* 0x0000000314037209 */ /* 0x001fe40007810000 */
[----:B--2---:R-:W-:-:S03]  /*5450*/  FMNMX.FTZ R10, R120, R167, !PT ;  /* 0x000000a7780a7209 */ /* 0x004fc60007810000 */
[C---:B------:R-:W-:Y:S01]  /*5460*/  FADD.FTZ R167, -R3.reuse, R12 ;  /* 0x0000000c03a77221 */ /* 0x040fe20000010100 */
[----:B-1----:R-:W-:-:S03]  /*5470*/  FMUL.FTZ R12, R3, R4 ;  /* 0x00000004030c7220 */ /* 0x002fc60000410000 */
[-C--:B------:R-:W-:Y:S01]  /*5480*/  FMUL.FTZ R167, R167, R4.reuse ;  /* 0x00000004a7a77220 */ /* 0x080fe20000410000 */
[C---:B------:R-:W-:Y:S01]  /*5490*/  FADD.FTZ R13, -R10.reuse, R13 ;  /* 0x0000000d0a0d7221 */ /* 0x040fe20000010100 */
[-CC-:B------:R-:W-:Y:S01]  /*54a0*/  FFMA.FTZ R175, R175, R4.reuse, -R12.reuse ;  /* 0x00000004afaf7223 */ /* 0x180fe2000001080c */
[-CC-:B------:R-:W-:Y:S01]  /*54b0*/  FFMA.FTZ R188, R169, R4.reuse, -R12.reuse ;  /* 0x00000004a9bc7223 */ /* 0x180fe2000001080c */
[----:B------:R-:W-:Y:S01]  /*54c0*/  MUFU.EX2 R11, R167 ;  /* 0x000000a7000b7308 */ /* 0x000fe20000000800 */
[-C--:B------:R-:W-:Y:S01]  /*54d0*/  FMUL.FTZ R0, R13, R4.reuse ;  /* 0x000000040d007220 */ /* 0x080fe20000410000 */
        /* <DEDUP_REMOVED lines=15> */
[-CC-:B0-----:R-:W-:Y:S01]  /*55d0*/  FFMA.FTZ R175, R191, R4.reuse, -R12.reuse ;  /* 0x00000004bfaf7223 */ /* 0x181fe2000001080c */
        /* <DEDUP_REMOVED lines=8> */
[----:B------:R-:W0:Y:S03]  /*5660*/  MUFU.EX2 R188, R188 ;  /* 0x000000bc00bc7308 */ /* 0x000e260000000800 */
        /* <DEDUP_REMOVED lines=14> */
[----:B0-----:R-:W-:Y:S01]  /*5750*/  FFMA.FTZ R130, R11, R5, R188 ;  /* 0x000000050b827223 */ /* 0x001fe200000100bc */
[-CC-:B------:R-:W-:Y:S01]  /*5760*/  FFMA.FTZ R15, R139, R4.reuse, -R12.reuse ;  /* 0x000000048b0f7223 */ /* 0x180fe2000001080c */
[-CC-:B------:R-:W-:Y:S01]  /*5770*/  FFMA.FTZ R128, R141, R4.reuse, -R12.reuse ;  /* 0x000000048d807223 */ /* 0x180fe2000001080c */
[-CC-:B------:R-:W-:Y:S01]  /*5780*/  FFMA.FTZ R21, R143, R4.reuse, -R12.reuse ;  /* 0x000000048f157223 */ /* 0x180fe2000001080c */
[-CC-:B------:R-:W-:Y:S01]  /*5790*/  FFMA.FTZ R153, R153, R4.reuse, -R12.reuse ;  /* 0x0000000499997223 */ /* 0x180fe2000001080c */
[-CC-:B------:R-:W-:Y:S01]  /*57a0*/  FFMA.FTZ R155, R155, R4.reuse, -R12.reuse ;  /* 0x000000049b9b7223 */ /* 0x180fe2000001080c */
[-CC-:B------:R-:W-:Y:S01]  /*57b0*/  FFMA.FTZ R159, R159, R4.reuse, -R12.reuse ;  /* 0x000000049f9f7223 */ /* 0x180fe2000001080c */
[----:B------:R-:W0:Y:S01]  /*57c0*/  MUFU.EX2 R13, R13 ;  /* 0x0000000d000d7308 */ /* 0x000e220000000800 */
[----:B------:R-:W-:-:S07]  /*57d0*/  FFMA.FTZ R163, R163, R4, -R12 ;  /* 0x00000004a3a37223 */ /* 0x000fce000001080c */
[----:B------:R-:W2:Y:S01]  /*57e0*/  MUFU.EX2 R14, R14 ;  /* 0x0000000e000e7308 */ /* 0x000ea20000000800 */
[----:B-1----:R-:W-:-:S07]  /*57f0*/  FFMA.FTZ R5, R0, R2, R189 ;  /* 0x0000000200057223 */ /* 0x002fce00000100bd */
[----:B------:R-:W1:Y:S01]  /*5800*/  MUFU.EX2 R190, R190 ;  /* 0x000000be00be7308 */ /* 0x000e620000000800 */
[----:B0-----:R-:W-:Y:S01]  /*5810*/  FADD.FTZ R121, R13, R130 ;  /* 0x000000820d797221 */ /* 0x001fe20000010000 */
[----:B------:R-:W-:-:S06]  /*5820*/  FFMA.FTZ R130, R145, R4, -R12 ;  /* 0x0000000491827223 */ /* 0x000fcc000001080c */
[----:B------:R-:W0:Y:S01]  /*5830*/  MUFU.EX2 R191, R191 ;  /* 0x000000bf00bf7308 */ /* 0x000e220000000800 */
[----:B--2---:R-:W-:-:S07]  /*5840*/  FADD.FTZ R2, R14, R5 ;  /* 0x000000050e027221 */ /* 0x004fce0000010000 */
[----:B------:R-:W2:Y:S01]  /*5850*/  MUFU.EX2 R20, R20 ;  /* 0x0000001400147308 */ /* 0x000ea20000000800 */
[----:B-1----:R-:W-:Y:S01]  /*5860*/  FADD.FTZ R132, R190, R121 ;  /* 0x00000079be847221 */ /* 0x002fe20000010000 */
[----:B------:R-:W-:-:S03]  /*5870*/  FFMA.FTZ R121, R147, R4, -R12 ;  /* 0x0000000493797223 */ /* 0x000fc6000001080c */
        /* <DEDUP_REMOVED lines=11> */
[----:B------:R-:W-:-:S06]  /*5930*/  FFMA.FTZ R132, R149, R4, -R12 ;  /* 0x0000000495847223 */ /* 0x000fcc000001080c */
[----:B------:R-:W2:Y:S01]  /*5940*/  MUFU.EX2 R187, R187 ;  /* 0x000000bb00bb7308 */ /* 0x000ea20000000800 */
[----:B-1----:R-:W-:-:S07]  /*5950*/  FADD.FTZ R2, R120, R5 ;  /* 0x0000000578027221 */ /* 0x002fce0000010000 */
[----:B------:R-:W1:Y:S01]  /*5960*/  MUFU.EX2 R171, R171 ;  /* 0x000000ab00ab7308 */ /* 0x000e620000000800 */
[----:B0-----:R-:W-:Y:S01]  /*5970*/  FADD.FTZ R134, R186, R123 ;  /* 0x0000007bba867221 */ /* 0x001fe20000010000 */
[-CC-:B------:R-:W-:Y:S01]  /*5980*/  FFMA.FTZ R123, R151, R4.reuse, -R12.reuse ;  /* 0x00000004977b7223 */ /* 0x180fe2000001080c */
[----:B------:R-:W-:-:S05]  /*5990*/  FFMA.FTZ R12, R165, R4, -R12 ;  /* 0x00000004a50c7223 */ /* 0x000fca000001080c */
        /* <DEDUP_REMOVED lines=70> */
.L_x_3318:
[----:B------:R-:W-:Y:S01]  /*5e00*/  UIADD3 UR10, UR10, 0x30860, URZ ;  /* 0x000308600a0a7890 */ /* 0x000fe2000fffe03f */
[----:B------:R-:W-:Y:S01]  /*5e10*/  ISETP.LT.AND P1, PT, RZ, UR4, PT ;  /* 0x00000004ff007c0c */ /* 0x000fe2000bf21270 */
[----:B------:R-:W-:Y:S01]  /*5e20*/  UIADD3 UR4, UR4, -0x1, URZ ;  /* 0xffffffff04047890 */ /* 0x000fe2000fffe03f */
[----:B------:R-:W-:Y:S01]  /*5e30*/  F2FP.F16.F32.PACK_AB R186, R171, R186 ;  /* 0x000000baabba723e */ /* 0x000fe200000000ff */
[----:B------:R-:W-:Y:S01]  /*5e40*/  UPRMT UR10, UR42, 0x654, UR10 ;  /* 0x000006542a0a7896 */ /* 0x000fe2000800000a */
[----:B------:R-:W-:Y:S01]  /*5e50*/  F2FP.F16.F32.PACK_AB R188, R13, R188 ;  /* 0x000000bc0dbc723e */ /* 0x000fe200000000ff */
[----:B------:R-:W-:Y:S01]  /*5e60*/  UMOV UR5, UR39 ;  /* 0x0000002700057c82 */ /* 0x000fe20008000000 */
[----:B------:R-:W-:Y:S01]  /*5e70*/  UMOV UR6, UR38 ;  /* 0x0000002600067c82 */ /* 0x000fe20008000000 */
[----:B------:R-:W-:Y:S01]  /*5e80*/  F2FP.F16.F32.PACK_AB R184, R169, R184 ;  /* 0x000000b8a9b8723e */ /* 0x000fe200000000ff */
[----:B------:R-:W-:Y:S01]  /*5e90*/  IMAD.MOV.U32 R13, RZ, RZ, R10 ;  /* 0x000000ffff0d7224 */ /* 0x000fe200078e000a */
[----:B------:R-:W-:-:S02]  /*5ea0*/  F2FP.F16.F32.PACK_AB R180, R173, R180 ;  /* 0x000000b4adb4723e */ /* 0x000fc400000000ff */
[----:B------:R-:W-:Y:S01]  /*5eb0*/  F2FP.F16.F32.PACK_AB R182, R175, R182 ;  /* 0x000000b6afb6723e */ /* 0x000fe200000000ff */
[----:B------:R-:W-:Y:S01]  /*5ec0*/  SYNCS.ARRIVE.TRANS64.RED.A1T0 RZ, [UR10], RZ ;  /* 0x000000ffffff79a7 */ /* 0x000fe2000810040a */
        /* <DEDUP_REMOVED lines=19> */
[----:B------:R-:W-:Y:S01]  /*6000*/  MOV R12, R3 ;  /* 0x00000003000c7202 */ /* 0x000fe20000000f00 */
[----:B------:R-:W-:Y:S06]  /*6010*/  @P1 BRA `(.L_x_3319) ;  /* 0xffffffd800e41947 */ /* 0x000fec000383ffff */
.L_x_3308:
        /* <DEDUP_REMOVED lines=99> */
.L_x_3320:
[----:B------:R-:W0:Y:S01]  /*6650*/  S2UR UR13, SR_CgaCtaId ;  /* 0x00000000000d79c3 */ /* 0x000e220000008800 */
[----:B------:R-:W-:Y:S01]  /*6660*/  UMOV UR4, 0x400 ;  /* 0x0000040000047882 */ /* 0x000fe20000000000 */
[----:B------:R-:W-:-:S05]  /*6670*/  IMAD.U32 R0, RZ, RZ, UR39 ;  /* 0x00000027ff007e24 */ /* 0x000fca000f8e00ff */
[----:B------:R-:W-:Y:S01]  /*6680*/  SHF.L.U32 R0, R0, 0x1f, RZ ;  /* 0x0000001f00007819 */ /* 0x000fe200000006ff */
[----:B0-----:R-:W-:-:S04]  /*6690*/  ULEA UR4, UR13, UR4, 0x18 ;  /* 0x000000040d047291 */ /* 0x001fc8000f8ec03f */
[----:B------:R-:W-:-:S09]  /*66a0*/  ULEA UR10, UR38, UR4, 0x3 ;  /* 0x00000004260a7291 */ /* 0x000fd2000f8e183f */
[----:B------:R0:W1:Y:S01]  /*66b0*/  SYNCS.PHASECHK.TRANS64.TRYWAIT P1, [UR10+0x30850], R0 ;  /* 0x03085000ff0075a7 */ /* 0x000062000802014a */
[----:B------:R-:W-:Y:S05]  /*66c0*/  @!P0 BRA `(.L_x_3321) ;  /* 0x0000000000048947 */ /* 0x000fea0003800000 */
[----:B------:R-:W-:Y:S01]  /*66d0*/  BPT.TRAP 0x1 ;  /* 0x000000040000795c */ /* 0x000fe20000300000 */
.L_x_3321:
[----:B-1----:R-:W-:Y:S05]  /*66e0*/  @P1 BRA `(.L_x_3322) ;  /* 0x0000000000081947 */ /* 0x002fea0003800000 */
[----:B------:R-:W1:Y:S02]  /*66f0*/  SYNCS.PHASECHK.TRANS64.TRYWAIT P1, [UR10+0x30850], R0 ;  /* 0x03085000ff0075a7 */ /* 0x000e64000802014a */
[----:B-1----:R-:W-:Y:S05]  /*6700*/  @!P1 BRA `(.L_x_3323) ;  /* 0x0000005c00989947 */ /* 0x002fea0003800000 */
.L_x_3322:
[----:B------:R-:W-:Y:S01]  /*6710*/  UIADD3 UR5, UR4, 0x400, URZ ;  /* 0x0000040004057890 */ /* 0x000fe2000fffe03f */
[----:B------:R-:W-:Y:S01]  /*6720*/  WARPGROUP.ARRIVE ;  /* 0x00000000000079c5 */ /* 0x000fe20000000000 */
[----:B------:R-:W-:Y:S01]  /*6730*/  UMOV UR7, 0x40000040 ;  /* 0x4000004000077882 */ /* 0x000fe20000000000 */
[----:B------:R-:W-:Y:S01]  /*6740*/  UMOV UR15, 0x40000040 ;  /* 0x40000040000f7882 */ /* 0x000fe20000000000 */
[----:B------:R-:W-:Y:S01]  /*6750*/  USHF.R.U32.HI UR5, URZ, 0x4, UR5 ;  /* 0x000000043f057899 */ /* 0x000fe20008011605 */
[----:B01----:R-:W0:Y:S01]  /*6760*/  SHFL.BFLY PT, R0, R5, 0x2, 0x1f ;  /* 0x0c401f0005007f89 */ /* 0x003e2200000e0000 */
[----:B------:R-:W-:Y:S02]  /*6770*/  CS2R R20, SRZ ;  /* 0x0000000000147805 */ /* 0x000fe4000001ff00 */
[----:B------:R-:W-:Y:S01]  /*6780*/  ULOP3.LUT UR5, UR5, 0x3fff, URZ, 0xc0, !UPT ;  /* 0x00003fff05057892 */ /* 0x000fe2000f8ec03f */
[----:B------:R-:W1:Y:S03]  /*6790*/  SHFL.BFLY PT, R7, R2, 0x2, 0x1f ;  /* 0x0c401f0002077f89 */ /* 0x000e6600000e0000 */
[----:B------:R-:W-:-:S04]  /*67a0*/  ULOP3.LUT UR5, UR5, 0x3000000, URZ, 0xfc, !UPT ;  /* 0x0300000005057892 */ /* 0x000fc8000f8efc3f */
[----:B------:R-:W-:-:S04]  /*67b0*/  UIMAD UR6, UR38, 0x900, UR5 ;  /* 0x00000900260678a4 */ /* 0x000fc8000f8e0205 */
[----:B------:R-:W-:-:S05]  /*67c0*/  UIADD3 UR8, UR6, 0x80, URZ ;  /* 0x0000008006087890 */ /* 0x000fca000fffe03f */
[----:B------:R-:W-:Y:S01]  /*67d0*/  HGMMA.64x192x16.F32 R24, R188, gdesc[UR4].tnspB, R24, gsb0 ;  /* 0x42e00004bc187df0 */ /* 0x000fe20008000818 */
[----:B------:R-:W-:Y:S01]  /*67e0*/  UMOV UR7, 0x40000040 ;  /* 0x4000004000077882 */ /* 0x000fe20000000000 */
[----:B------:R-:W-:Y:S01]  /*67f0*/  UMOV UR14, UR8 ;  /* 0x00000008000e7c82 */ /* 0x000fe20008000000 */
[----:B------:R-:W-:Y:S01]  /*6800*/  UIADD3 UR8, UR6, 0x100, URZ ;  /* 0x0000010006087890 */ /* 0x000fe2000fffe03f */
[----:B0-----:R-:W-:Y:S01]  /*6810*/  FADD.FTZ R0, R0, R5 ;  /* 0x0000000500007221 */ /* 0x001fe20000010000 */
[----:B-1----:R-:W-:Y:S01]  /*6820*/  FADD.FTZ R6, R7, R2 ;  /* 0x0000000207067221 */ /* 0x002fe20000010000 */
[----:B------:R-:W-:-:S03]  /*6830*/  IMAD.MOV.U32 R2, RZ, RZ, -0x800000 ;  /* 0xff800000ff027424 */ /* 0x000fc600078e00ff */
[----:B------:R-:W0:Y:S04]  /*6840*/  SHFL.BFLY PT, R7, R0, 0x1, 0x1f ;  /* 0x0c201f0000077f89 */ /* 0x000e2800000e0000 */
[----:B------:R-:W1:Y:S01]  /*6850*/  SHFL.BFLY PT, R9, R6, 0x1, 0x1f ;  /* 0x0c201f0006097f89 */ /* 0x000e6200000e0000 */
[----:B0-----:R-:W-:Y:S01]  /*6860*/  FADD.FTZ R8, R0, R7 ;  /* 0x0000000700087221 */ /* 0x001fe20000010000 */
[----:B------:R-:W-:Y:S01]  /*6870*/  MOV R0, 0xff800000 ;  /* 0xff80000000007802 */ /* 0x000fe20000000f00 */
[----:B-1----:R-:W-:-:S03]  /*6880*/  FADD.FTZ R9, R6, R9 ;  /* 0x0000000906097221 */ /* 0x002fc60000010000 */
[----:B------:R-:W-:Y:S02]  /*6890*/  FSETP.NE.FTZ.AND P1, PT, R8, RZ, PT ;  /* 0x000000ff0800720b */ /* 0x000fe40003f35000 */
[----:B------:R-:W-:-:S11]  /*68a0*/  FSETP.NE.FTZ.AND P2, PT, R9, RZ, PT ;  /* 0x000000ff0900720b */ /* 0x000fd60003f55000 */
[----:B------:R-:W0:Y:S01]  /*68b0*/  @P1 MUFU.LG2 R7, R8 ;  /* 0x0000000800071308 */ /* 0x000e220000000c00 */
[C---:B------:R-:W-:Y:S01]  /*68c0*/  @P1 FMUL.FTZ R6, R4.reuse, 0.69314718246459960938 ;  /* 0x3f31721804061820 */ /* 0x040fe20000410000 */
[----:B------:R-:W-:-:S06]  /*68d0*/  @P2 FMUL.FTZ R4, R4, 0.69314718246459960938 ;  /* 0x3f31721804042820 */ /* 0x000fcc0000410000 */
        /* <DEDUP_REMOVED lines=9> */
[----:B------:R-:W-:Y:S01]  /*6970*/  HGMMA.64x192x16.F32 R24, R184, gdesc[UR12].tnspB, R24, gsb0 ;  /* 0x42e0000cb8187df0 */ /* 0x000fe20008000818 */
[----:B------:R-:W-:Y:S01]  /*6980*/  UMOV UR14, UR8 ;  /* 0x00000008000e7c82 */ /* 0x000fe20008000000 */
[----:B------:R-:W-:Y:S01]  /*6990*/  UMOV UR15, 0x40000040 ;  /* 0x40000040000f7882 */ /* 0x000fe20000000000 */
[----:B------:R-:W-:Y:S01]  /*69a0*/  UIADD3 UR8, UR6, 0x180, URZ ;  /* 0x0000018006087890 */ /* 0x000fe2000fffe03f */
[----:B------:R-:W-:Y:S02]  /*69b0*/  WARPGROUP.DEPBAR.LE gsb0, 0x0 ;  /* 0x00008000000079c5 */ /* 0x000fe40000010000 */
[----:B------:R-:W-:-:S14]  /*69c0*/  WARPGROUP.ARRIVE ;  /* 0x00000000000079c5 */ /* 0x000fdc0000000000 */
[----:B------:R-:W-:Y:S01]  /*69d0*/  HGMMA.64x192x16.F32 R24, R180, gdesc[UR12].tnspB, R24, gsb0 ;  /* 0x42e0000cb4187df0 */ /* 0x000fe20008000818 */
[----:B------:R-:W-:Y:S01]  /*69e0*/  UMOV UR14, UR8 ;  /* 0x00000008000e7c82 */ /* 0x000fe20008000000 */
[----:B------:R-:W-:Y:S01]  /*69f0*/  UMOV UR15, 0x40000040 ;  /* 0x40000040000f7882 */ /* 0x000fe20000000000 */
[----:B------:R-:W-:Y:S02]  /*6a00*/  UIADD3 UR8, UR6, 0x200, URZ ;  /* 0x0000020006087890 */ /* 0x000fe4000fffe03f */
[----:B------:R-:W-:Y:S01]  /*6a10*/  UIADD3 UR6, UR6, 0x280, URZ ;  /* 0x0000028006067890 */ /* 0x000fe2000fffe03f */
[----:B------:R-:W-:Y:S02]  /*6a20*/  WARPGROUP.DEPBAR.LE gsb0, 0x0 ;  /* 0x00008000000079c5 */ /* 0x000fe40000010000 */
[----:B------:R-:W-:-:S12]  /*6a30*/  WARPGROUP.ARRIVE ;  /* 0x00000000000079c5 */ /* 0x000fd80000000000 */
[----:B------:R-:W-:Y:S01]  /*6a40*/  HGMMA.64x192x16.F32 R24, R176, gdesc[UR12].tnspB, R24, gsb0 ;  /* 0x42e0000cb0187df0 */ /* 0x000fe20008000818 */
[----:B------:R-:W-:Y:S01]  /*6a50*/  UMOV UR14, UR8 ;  /* 0x00000008000e7c82 */ /* 0x000fe20008000000 */
[----:B------:R-:W-:Y:S01]  /*6a60*/  UMOV UR15, 0x40000040 ;  /* 0x40000040000f7882 */ /* 0x000fe20000000000 */
[----:B------:R-:W-:Y:S02]  /*6a70*/  WARPGROUP.DEPBAR.LE gsb0, 0x0 ;  /* 0x00008000000079c5 */ /* 0x000fe40000010000 */
[----:B------:R-:W-:-:S15]  /*6a80*/  WARPGROUP.ARRIVE ;  /* 0x00000000000079c5 */ /* 0x000fde0000000000 */
[----:B------:R-:W-:Y:S03]  /*6a90*/  HGMMA.64x192x16.F32 R24, R172, gdesc[UR12].tnspB, R24, gsb0 ;  /* 0x42e0000cac187df0 */ /* 0x000fe60008000818 */
[----:B------:R-:W-:Y:S02]  /*6aa0*/  WARPGROUP.DEPBAR.LE gsb0, 0x0 ;  /* 0x00008000000079c5 */ /* 0x000fe40000010000 */
[----:B------:R-:W-:-:S15]  /*6ab0*/  WARPGROUP.ARRIVE ;  /* 0x00000000000079c5 */ /* 0x000fde0000000000 */
[----:B------:R-:W-:Y:S03]  /*6ac0*/  HGMMA.64x192x16.F32 R24, R168, gdesc[UR4].tnspB, R24, gsb0 ;  /* 0x42e00004a8187df0 */ /* 0x000fe60008000818 */
[----:B------:R-:W-:Y:S02]  /*6ad0*/  WARPGROUP.DEPBAR.LE gsb0, 0x0 ;  /* 0x00008000000079c5 */ /* 0x000fe40000010000 */
[----:B0-23--:R-:W-:Y:S05]  /*6ae0*/  @!P0 BRA `(.L_x_3324) ;  /* 0x0000000000048947 */ /* 0x00dfea0003800000 */
[----:B------:R-:W-:Y:S01]  /*6af0*/  BPT.TRAP 0x1 ;  /* 0x000000040000795c */ /* 0x000fe20000300000 */
.L_x_3324:
[----:B------:R-:W0:Y:S01]  /*6b00*/  S2UR UR5, SR_SWINHI ;  /* 0x00000000000579c3 */ /* 0x000e220000002f00 */
        /* <DEDUP_REMOVED lines=26> */
[----:B------:R-:W-:-:S02]  /*6cb0*/  IMAD.U32 R48, RZ, RZ, UR6 ;  /* 0x00000006ff307e24 */ /* 0x000fc4000f8e00ff */
[-C--:B------:R-:W-:Y:S01]  /*6cc0*/  FMUL.FTZ R127, R67, R20.reuse ;  /* 0x00000014437f7220 */ /* 0x080fe20000410000 */
[----:B------:R-:W-:Y:S02]  /*6cd0*/  IMAD.U32 R49, RZ, RZ, UR7 ;  /* 0x00000007ff317e24 */ /* 0x000fe4000f8e00ff */
        /* <DEDUP_REMOVED lines=27> */
[----:B------:R-:W-:Y:S01]  /*6e90*/  LOP3.LUT R20, R35, 0x380, RZ, 0xc0, !PT ;  /* 0x0000038023147812 */ /* 0x000fe200078ec0ff */
[-C--:B------:R-:W-:Y:S01]  /*6ea0*/  FMUL.FTZ R6, R29, R21.reuse ;  /* 0x000000151d067220 */ /* 0x080fe20000410000 */
[----:B------:R-:W-:Y:S01]  /*6eb0*/  IADD3 R29, P3, R90, 0x20, RZ ;  /* 0x000000205a1d7810 */ /* 0x000fe20007f7e0ff */
[----:B------:R-:W-:Y:S01]  /*6ec0*/  FMUL.FTZ R3, R33, R21 ;  /* 0x0000001521037220 */ /* 0x000fe20000410000 */
[----:B------:R-:W-:Y:S01]  /*6ed0*/  SHF.R.U64 R20, R20, 0x3, RZ ;  /* 0x0000000314147819 */ /* 0x000fe200000012ff */
[--C-:B------:R-:W-:Y:S01]  /*6ee0*/  IMAD.X R87, RZ, RZ, R91.reuse, P1 ;  /* 0x000000ffff577224 */ /* 0x100fe200008e065b */
[----:B------:R-:W-:Y:S01]  /*6ef0*/  IADD3 R38, P6, R90, 0x8040, RZ ;  /* 0x000080405a267810 */ /* 0x000fe20007fde0ff */
[----:B------:R-:W-:Y:S01]  /*6f00*/  UIADD3 UR5, -UR60, URZ, URZ ;  /* 0x0000003f3c057290 */ /* 0x000fe2000fffe13f */
[----:B------:R-:W-:Y:S01]  /*6f10*/  LOP3.LUT R86, R20, R35, RZ, 0x3c, !PT ;  /* 0x0000002314567212 */ /* 0x000fe200078e3cff */
[-C--:B------:R-:W-:Y:S01]  /*6f20*/  FMUL.FTZ R4, R25, R21.reuse ;  /* 0x0000001519047220 */ /* 0x080fe20000410000 */
[----:B------:R-:W-:Y:S01]  /*6f30*/  LOP3.LUT R20, R29, 0x380, RZ, 0xc0, !PT ;  /* 0x000003801d147812 */ /* 0x000fe200078ec0ff */
[----:B------:R-:W-:Y:S01]  /*6f40*/  IMAD.X R79, RZ, RZ, R91, P6 ;  /* 0x000000ffff4f7224 */ /* 0x000fe200030e065b */
[----:B------:R-:W-:Y:S01]  /*6f50*/  R2UR UR15, R195 ;  /* 0x00000000c30f72ca */ /* 0x000fe200000e0000 */
[-C--:B------:R-:W-:Y:S01]  /*6f60*/  FMUL.FTZ R5, R24, R21.reuse ;  /* 0x0000001518057220 */ /* 0x080fe20000410000 */
[----:B------:R-:W-:Y:S01]  /*6f70*/  SHF.R.U64 R20, R20, 0x3, RZ ;  /* 0x0000000314147819 */ /* 0x000fe200000012ff */
[----:B------:R-:W-:Y:S01]  /*6f80*/  FMUL.FTZ R14, R53, R21 ;  /* 0x00000015350e7220 */ /* 0x000fe20000410000 */
[----:B------:R-:W-:Y:S01]  /*6f90*/  IADD3 R33, P6, R90, 0x4000, RZ ;  /* 0x000040005a217810 */ /* 0x000fe20007fde0ff */
[----:B------:R-:W-:Y:S01]  /*6fa0*/  ULDC UR11, c[0x0][0xc44] ;  /* 0x00031100000b7ab9 */ /* 0x000fe20000000800 */
[----:B------:R-:W-:Y:S01]  /*6fb0*/  LOP3.LUT R70, R20, R29, RZ, 0x3c, !PT ;  /* 0x0000001d14467212 */ /* 0x000fe200078e3cff */
[-C--:B------:R-:W-:Y:S01]  /*6fc0*/  FMUL.FTZ R7, R28, R21.reuse ;  /* 0x000000151c077220 */ /* 0x080fe20000410000 */
[----:B------:R-:W-:Y:S01]  /*6fd0*/  LOP3.LUT R20, R33, 0x380, RZ, 0xc0, !PT ;  /* 0x0000038021147812 */ /* 0x000fe200078ec0ff */
[-C--:B------:R-:W-:Y:S01]  /*6fe0*/  FMUL.FTZ R122, R32, R21.reuse ;  /* 0x00000015207a7220 */ /* 0x080fe20000410000 */
[----:B------:R-:W-:Y:S01]  /*6ff0*/  IADD3 R31, P1, R90, 0x40, RZ ;  /* 0x000000405a1f7810 */ /* 0x000fe20007f3e0ff */
[-C--:B------:R-:W-:Y:S01]  /*7000*/  FMUL.FTZ R8, R37, R21.reuse ;  /* 0x0000001525087220 */ /* 0x080fe20000410000 */
[----:B------:R-:W-:Y:S01]  /*7010*/  SHF.R.U64 R20, R20, 0x3, RZ ;  /* 0x0000000314147819 */ /* 0x000fe200000012ff */
        /* <DEDUP_REMOVED lines=38> */
[----:B------:R-:W-:Y:S01]  /*7280*/  LEA R21, R23, R16, 0x6 ;  /* 0x0000001017157211 */ /* 0x000fe200078e30ff */
[----:B------:R-:W-:Y:S01]  /*7290*/  UIMAD UR11, UR11, UR5, UR15 ;  /* 0x000000050b0b72a4 */ /* 0x000fe2000f8e020f */
[----:B------:R-:W-:Y:S01]  /*72a0*/  LOP3.LUT R58, R20, R33, RZ, 0x3c, !PT ;  /* 0x00000021143a7212 */ /* 0x000fe200078e3cff */
[----:B------:R-:W0:Y:S01]  /*72b0*/  LDC R52, c[0x0][0xbe8] ;  /* 0x0002fa00ff347b82 */ /* 0x000e220000000800 */
[----:B------:R-:W-:Y:S01]  /*72c0*/  IADD3 R30, P4, R90, 0x4040, RZ ;  /* 0x000040405a1e7810 */ /* 0x000fe20007f9e0ff */
[----:B------:R-:W-:Y:S01]  /*72d0*/  USHF.R.S32.HI UR12, URZ, 0x1f, UR11 ;  /* 0x0000001f3f0c7899 */ /* 0x000fe2000801140b */
[----:B------:R-:W-:Y:S01]  /*72e0*/  LOP3.LUT R20, R31, 0x380, RZ, 0xc0, !PT ;  /* 0x000003801f147812 */ /* 0x000fe200078ec0ff */
[----:B------:R-:W-:Y:S01]  /*72f0*/  IMAD.WIDE R48, R21, 0x2, R48 ;  /* 0x0000000215307825 */ /* 0x000fe200078e0230 */
[----:B------:R-:W-:Y:S01]  /*7300*/  LOP3.LUT R29, R30, 0x380, RZ, 0xc0, !PT ;  /* 0x000003801e1d7812 */ /* 0x000fe200078ec0ff */
[----:B------:R-:W-:Y:S01]  /*7310*/  ULDC.64 UR8, c[0x0][0xb90] ;  /* 0x0002e40000087ab9 */ /* 0x000fe20000000a00 */
[----:B------:R-:W-:Y:S01]  /*7320*/  SHF.R.U64 R20, R20, 0x3, RZ ;  /* 0x0000000314147819 */ /* 0x000fe200000012ff */
[----:B------:R-:W-:Y:S01]  /*7330*/  UIMAD UR5, UR12, UR8, URZ ;  /* 0x000000080c0572a4 */ /* 0x000fe2000f8e023f */
[--C-:B------:R-:W-:Y:S01]  /*7340*/  IMAD.X R63, RZ, RZ, R91.reuse, P1 ;  /* 0x000000ffff3f7224 */ /* 0x100fe200008e065b */
[----:B------:R-:W-:Y:S01]  /*7350*/  UIMAD.WIDE.U32 UR6, UR11, UR8, URZ ;  /* 0x000000080b0672a5 */ /* 0x000fe2000f8e003f */
[----:B------:R-:W-:Y:S01]  /*7360*/  SHF.R.U64 R29, R29, 0x3, RZ ;  /* 0x000000031d1d7819 */ /* 0x000fe200000012ff */
[----:B------:R-:W-:Y:S01]  /*7370*/  UIMAD UR5, UR11, UR9, UR5 ;  /* 0x000000090b0572a4 */ /* 0x000fe2000f8e0205 */
[----:B------:R-:W-:Y:S01]  /*7380*/  LOP3.LUT R62, R20, R31, RZ, 0x3c, !PT ;  /* 0x0000001f143e7212 */ /* 0x000fe200078e3cff */
[----:B------:R-:W1:Y:S01]  /*7390*/  LDC R157, c[0x0][0xc38] ;  /* 0x00030e00ff9d7b82 */ /* 0x000e620000000800 */
[----:B------:R-:W-:Y:S01]  /*73a0*/  IADD3 R31, P1, R48, 0x4000, RZ ;  /* 0x00004000301f7810 */ /* 0x000fe20007f3e0ff */
[----:B------:R-:W-:Y:S01]  /*73b0*/  IMAD.X R55, RZ, RZ, R91, P4 ;  /* 0x000000ffff377224 */ /* 0x000fe200020e065b */
[----:B------:R-:W-:Y:S01]  /*73c0*/  LOP3.LUT R54, R29, R30, RZ, 0x3c, !PT ;  /* 0x0000001e1d367212 */ /* 0x000fe200078e3cff */
[----:B------:R-:W-:Y:S01]  /*73d0*/  IMAD.U32 R51, RZ, RZ, UR7 ;  /* 0x00000007ff337e24 */ /* 0x000fe2000f8e00ff */
[----:B------:R-:W-:Y:S01]  /*73e0*/  LOP3.LUT R30, R31, 0x380, RZ, 0xc0, !PT ;  /* 0x000003801f1e7812 */ /* 0x000fe200078ec0ff */
[----:B------:R-:W-:Y:S01]  /*73f0*/  ULDC.64 UR8, c[0x0][0xae8] ;  /* 0x0002ba0000087ab9 */ /* 0x000fe20000000a00 */
[----:B------:R-:W-:Y:S01]  /*7400*/  MOV R50, UR6 ;  /* 0x0000000600327c02 */ /* 0x000fe20008000f00 */
[----:B------:R-:W-:Y:S01]  /*7410*/  UIADD3 UR6, UR7, UR5, URZ ;  /* 0x0000000507067290 */ /* 0x000fe2000fffe03f */
[----:B------:R-:W-:Y:S01]  /*7420*/  IADD3 R75, P5, R90, 0x8060, RZ ;  /* 0x000080605a4b7810 */ /* 0x000fe20007fbe0ff */
[----:B------:R-:W-:Y:S01]  /*7430*/  UIADD3 UR5, UR10, 0x30860, URZ ;  /* 0x000308600a057890 */ /* 0x000fe2000fffe03f */
[----:B------:R-:W-:Y:S01]  /*7440*/  SHF.R.U64 R30, R30, 0x3, RZ ;  /* 0x000000031e1e7819 */ /* 0x000fe200000012ff */
[----:B------:R-:W-:Y:S01]  /*7450*/  USHF.R.S32.HI UR10, URZ, 0x1f, UR60 ;  /* 0x0000001f3f0a7899 */ /* 0x000fe2000801143c */
[----:B------:R-:W-:Y:S01]  /*7460*/  LOP3.LUT R74, R75, 0x380, RZ, 0xc0, !PT ;  /* 0x000003804b4a7812 */ /* 0x000fe200078ec0ff */
[----:B------:R-:W-:Y:S01]  /*7470*/  UPRMT UR5, UR13, 0x654, UR5 ;  /* 0x000006540d057896 */ /* 0x000fe20008000005 */
[----:B------:R-:W-:Y:S01]  /*7480*/  LOP3.LUT R30, R30, R31, RZ, 0x3c, !PT ;  /* 0x0000001f1e1e7212 */ /* 0x000fe200078e3cff */
[----:B------:R-:W-:Y:S01]  /*7490*/  IMAD.U32 R51, RZ, RZ, UR6 ;  /* 0x00000006ff337e24 */ /* 0x000fe2000f8e00ff */
[----:B------:R-:W-:Y:S01]  /*74a0*/  LOP3.LUT R21, R90, 0x380, RZ, 0xc0, !PT ;  /* 0x000003805a157812 */ /* 0x000fe200078ec0ff */
[----:B------:R-:W-:Y:S01]  /*74b0*/  ULDC.64 UR6, c[0x0][0xb88] ;  /* 0x0002e20000067ab9 */ /* 0x000fe20000000a00 */
[----:B------:R-:W-:-:S02]  /*74c0*/  IADD3.X R31, RZ, R49, RZ, P1, !PT ;  /* 0x00000031ff1f7210 */ /* 0x000fc40000ffe4ff */
[----:B------:R-:W-:Y:S02]  /*74d0*/  SHF.R.U64 R74, R74, 0x3, RZ ;  /* 0x000000034a4a7819 */ /* 0x000fe400000012ff */
[----:B------:R-:W-:Y:S01]  /*74e0*/  IADD3 R36, P0, R90, 0x8020, RZ ;  /* 0x000080205a247810 */ /* 0x000fe20007f1e0ff */
[----:B------:R-:W-:Y:S01]  /*74f0*/  SYNCS.ARRIVE.TRANS64.RED.A1T0 RZ, [UR5], RZ ;  /* 0x000000ffffff79a7 */ /* 0x000fe20008100405 */
[----:B0-----:R-:W-:Y:S01]  /*7500*/  ISETP.NE.AND P1, PT, R52, 0x1, PT ;  /* 0x000000013400780c */ /* 0x001fe20003f25270 */
[----:B------:R-:W-:Y:S01]  /*7510*/  ULDC UR5, c[0x0][0xa88] ;  /* 0x0002a20000057ab9 */ /* 0x000fe20000000800 */
[----:B------:R-:W-:Y:S02]  /*7520*/  SHF.R.U64 R21, R21, 0x3, RZ ;  /* 0x0000000315157819 */ /* 0x000fe400000012ff */
[----:B------:R-:W-:Y:S01]  /*7530*/  LOP3.LUT R74, R74, R75, RZ, 0x3c, !PT ;  /* 0x0000004b4a4a7212 */ /* 0x000fe200078e3cff */
[----:B------:R-:W-:Y:S01]  /*7540*/  IMAD.X R75, RZ, RZ, R91, P5 ;  /* 0x000000ffff4b7224 */ /* 0x000fe200028e065b */
[----:B------:R-:W-:-:S02]  /*7550*/  LOP3.LUT R34, R36, 0x380, RZ, 0xc0, !PT ;  /* 0x0000038024227812 */ /* 0x000fc400078ec0ff */
[-C--:B------:R-:W-:Y:S02]  /*7560*/  IADD3.X R83, RZ, R91.reuse, RZ, P0, !PT ;  /* 0x0000005bff537210 */ /* 0x080fe400007fe4ff */
[C---:B------:R-:W-:Y:S02]  /*7570*/  IADD3 R32, P2, R90.reuse, 0x4060, RZ ;  /* 0x000040605a207810 */ /* 0x040fe40007f5e0ff */
[C---:B------:R-:W-:Y:S02]  /*7580*/  IADD3 R28, P5, R90.reuse, 0x4020, RZ ;  /* 0x000040205a1c7810 */ /* 0x040fe40007fbe0ff */
[----:B------:R-:W-:Y:S01]  /*7590*/  IADD3 R26, P0, R90, 0x60, RZ ;  /* 0x000000605a1a7810 */ /* 0x000fe20007f1e0ff */
[--C-:B------:R-:W-:Y:S01]  /*75a0*/  IMAD.X R67, RZ, RZ, R91.reuse, P2 ;  /* 0x000000ffff437224 */ /* 0x100fe200010e065b */
[----:B------:R-:W-:Y:S01]  /*75b0*/  LOP3.LUT R90, R21, R90, RZ, 0x3c, !PT ;  /* 0x0000005a155a7212 */ /* 0x000fe200078e3cff */
[--C-:B------:R-:W-:Y:S01]  /*75c0*/  IMAD.X R57, RZ, RZ, R91.reuse, P5 ;  /* 0x000000ffff397224 */ /* 0x100fe200028e065b */
[----:B------:R-:W-:Y:S01]  /*75d0*/  SHF.R.U64 R21, R34, 0x3, RZ ;  /* 0x0000000322157819 */ /* 0x000fe200000012ff */
[----:B------:R-:W-:Y:S01]  /*75e0*/  IMAD.X R27, RZ, RZ, R91, P0 ;  /* 0x000000ffff1b7224 */ /* 0x000fe200000e065b */
[----:B------:R-:W-:-:S02]  /*75f0*/  IADD3.X R71, RZ, R91, RZ, P3, !PT ;  /* 0x0000005bff477210 */ /* 0x000fc40001ffe4ff */
[-C--:B------:R-:W-:Y:S02]  /*7600*/  IADD3.X R59, RZ, R91.reuse, RZ, P6, !PT ;  /* 0x0000005bff3b7210 */ /* 0x080fe400037fe4ff */
[----:B------:R-:W-:Y:S02]  /*7610*/  LOP3.LUT R82, R21, R36, RZ, 0x3c, !PT ;  /* 0x0000002415527212 */ /* 0x000fe400078e3cff */
[----:B------:R-:W-:Y:S02]  /*7620*/  MOV R90, R90 ;  /* 0x0000005a005a7202 */ /* 0x000fe40000000f00 */
[----:B------:R-:W-:Y:S01]  /*7630*/  LOP3.LUT R21, R32, 0x380, RZ, 0xc0, !PT ;  /* 0x0000038020157812 */ /* 0x000fe200078ec0ff */
[----:B------:R-:W0:Y:S01]  /*7640*/  @P1 LDC R91, c[0x0][0xbec] ;  /* 0x0002fb00ff5b1b82 */ /* 0x000e220000000800 */
[----:B------:R-:W-:Y:S02]  /*7650*/  R2UR UR14, R194 ;  /* 0x00000000c20e72ca */ /* 0x000fe400000e0000 */
[----:B------:R-:W-:-:S02]  /*7660*/  F2FP.F16.F32.PACK_AB R6, R6, R7 ;  /* 0x000000070606723e */ /* 0x000fc400000000ff */
[----:B------:R-:W-:Y:S02]  /*7670*/  SHF.R.U64 R21, R21, 0x3, RZ ;  /* 0x0000000315157819 */ /* 0x000fe400000012ff */
[----:B------:R-:W-:Y:S02]  /*7680*/  F2FP.F16.F32.PACK_AB R7, R151, R154 ;  /* 0x0000009a9707723e */ /* 0x000fe400000000ff */
[----:B------:R-:W2:Y:S01]  /*7690*/  @P1 LDC R151, c[0x0][0xbf0] ;  /* 0x0002fc00ff971b82 */ /* 0x000ea20000000800 */
[----:B------:R-:W-:Y:S02]  /*76a0*/  LOP3.LUT R66, R21, R32, RZ, 0x3c, !PT ;  /* 0x0000002015427212 */ /* 0x000fe400078e3cff */
[----:B------:R-:W-:Y:S01]  /*76b0*/  MOV R75, R74 ;  /* 0x0000004a004b7202 */ /* 0x000fe20000000f00 */
[----:B------:R-:W-:Y:S01]  /*76c0*/  IMAD R74, RZ, RZ, -UR15 ;  /* 0x8000000fff4a7e24 */ /* 0x000fe2000f8e02ff */
[----:B------:R-:W-:Y:S02]  /*76d0*/  F2FP.F16.F32.PACK_AB R4, R4, R5 ;  /* 0x000000050404723e */ /* 0x000fe400000000ff */
[----:B------:R-:W-:Y:S01]  /*76e0*/  R2UR UR13, R22 ;  /* 0x00000000160d72ca */ /* 0x000fe200000e0000 */
[----:B-1----:R-:W-:Y:S01]  /*76f0*/  IMAD R74, R157, R74, UR14 ;  /* 0x0000000e9d4a7e24 */ /* 0x002fe2000f8e024a */
[----:B------:R-:W-:Y:S01]  /*7700*/  F2FP.F16.F32.PACK_AB R5, R153, R156 ;  /* 0x0000009c9905723e */ /* 0x000fe200000000ff */
[----:B------:R-:W-:Y:S01]  /*7710*/  BAR.SYNC.DEFER_BLOCKING 0x1, 0x100 ;  /* 0x0044000000007b1d */ /* 0x000fe20000010000 */
[----:B------:R-:W-:-:S02]  /*7720*/  MOV R22, R66 ;  /* 0x0000004200167202 */ /* 0x000fc40000000f00 */
[----:B------:R-:W-:Y:S02]  /*7730*/  LOP3.LUT R21, R28, 0x380, RZ, 0xc0, !PT ;  /* 0x000003801c157812 */ /* 0x000fe400078ec0ff */
[----:B------:R-:W-:-:S03]  /*7740*/  IADD3 R29, P0, R48, 0x5000, RZ ;  /* 0x00005000301d7810 */ /* 0x000fc60007f1e0ff */
[----:B------:R-:W1:Y:S01]  /*7750*/  LDC.64 R66, c[0x0][0xb98] ;  /* 0x0002e600ff427b82 */ /* 0x000e620000000a00 */
[----:B------:R-:W-:Y:S02]  /*7760*/  SHF.R.U64 R21, R21, 0x3, RZ ;  /* 0x0000000315157819 */ /* 0x000fe400000012ff */
[----:B------:R-:W-:Y:S02]  /*7770*/  MOV R54, R54 ;  /* 0x0000003600367202 */ /* 0x000fe40000000f00 */
[----:B------:R-:W-:Y:S02]  /*7780*/  LOP3.LUT R56, R21, R28, RZ, 0x3c, !PT ;  /* 0x0000001c15387212 */ /* 0x000fe400078e3cff */
[----:B------:R-:W-:Y:S02]  /*7790*/  LOP3.LUT R21, R26, 0x380, RZ, 0xc0, !PT ;  /* 0x000003801a157812 */ /* 0x000fe400078ec0ff */
[----:B------:R-:W-:Y:S02]  /*77a0*/  LOP3.LUT R28, R29, 0x380, RZ, 0xc0, !PT ;  /* 0x000003801d1c7812 */ /* 0x000fe400078ec0ff */
[----:B------:R-:W-:-:S02]  /*77b0*/  SHF.R.U64 R21, R21, 0x3, RZ ;  /* 0x0000000315157819 */ /* 0x000fc400000012ff */
[----:B------:R-:W-:Y:S02]  /*77c0*/  SHF.R.U64 R28, R28, 0x3, RZ ;  /* 0x000000031c1c7819 */ /* 0x000fe400000012ff */
[----:B------:R-:W-:Y:S02]  /*77d0*/  LOP3.LUT R26, R21, R26, RZ, 0x3c, !PT ;  /* 0x0000001a151a7212 */ /* 0x000fe400078e3cff */
[----:B------:R-:W-:Y:S01]  /*77e0*/  LOP3.LUT R28, R28, R29, RZ, 0x3c, !PT ;  /* 0x0000001d1c1c7212 */ /* 0x000fe200078e3cff */
[----:B------:R3:W-:Y:S01]  /*77f0*/  STSM.16.M88.4 [R90], R4 ;  /* 0x000000045a007844 */ /* 0x0007e20000000200 */
[----:B------:R-:W-:Y:S01]  /*7800*/  IMAD.X R29, RZ, RZ, R49, P0 ;  /* 0x000000ffff1d7224 */ /* 0x000fe200000e0631 */
[----:B------:R-:W-:Y:S02]  /*7810*/  MOV R70, R70 ;  /* 0x0000004600467202 */ /* 0x000fe40000000f00 */
[----:B------:R-:W-:Y:S02]  /*7820*/  MOV R56, R56 ;  /* 0x0000003800387202 */ /* 0x000fe40000000f00 */
[----:B------:R-:W-:Y:S01]  /*7830*/  IADD3 R155, P0, R48, 0xb000, RZ ;  /* 0x0000b000309b7810 */ /* 0x000fe20007f1e0ff */
[----:B-1----:R-:W-:Y:S01]  /*7840*/  IMAD.WIDE.U32 R50, R66, UR60, R50 ;  /* 0x0000003c42327c25 */ /* 0x002fe2000f8e0032 */
[----:B------:R-:W-:-:S02]  /*7850*/  MOV R62, R62 ;  /* 0x0000003e003e7202 */ /* 0x000fc40000000f00 */
[----:B------:R-:W-:Y:S01]  /*7860*/  F2FP.F16.F32.PACK_AB R10, R10, R13 ;  /* 0x0000000d0a0a723e */ /* 0x000fe200000000ff */
[----:B------:R-:W-:Y:S01]  /*7870*/  IMAD.X R47, RZ, RZ, R49, P0 ;  /* 0x000000ffff2f7224 */ /* 0x000fe200000e0631 */
[----:B------:R-:W-:Y:S01]  /*7880*/  MOV R57, R26 ;  /* 0x0000001a00397202 */ /* 0x000fe20000000f00 */
[----:B------:R-:W-:Y:S01]  /*7890*/  IMAD R26, R66, UR10, RZ ;  /* 0x0000000a421a7c24 */ /* 0x000fe2000f8e02ff */
[----:B------:R-:W-:Y:S02]  /*78a0*/  LOP3.LUT R37, R38, 0x380, RZ, 0xc0, !PT ;  /* 0x0000038026257812 */ /* 0x000fe400078ec0ff */
[----:B---3--:R-:W-:Y:S01]  /*78b0*/  LEA R90, R74, R198, 0x7 ;  /* 0x000000c64a5a7211 */ /* 0x008fe200078e38ff */
[----:B------:R-:W-:Y:S01]  /*78c0*/  IMAD R67, R67, UR60, R26 ;  /* 0x0000003c43437c24 */ /* 0x000fe2000f8e021a */
[----:B------:R-:W-:Y:S02]  /*78d0*/  F2FP.F16.F32.PACK_AB R6, R8, R11 ;  /* 0x0000000b0806723e */ /* 0x000fe400000000ff */
[----:B------:R-:W-:Y:S01]  /*78e0*/  F2FP.F16.F32.PACK_AB R5, R147, R148 ;  /* 0x000000949305723e */ /* 0x000fe200000000ff */
[----:B0-----:R-:W-:Y:S01]  /*78f0*/  @P1 IMAD.HI.U32 R4, R90, R91, RZ ;  /* 0x0000005b5a041227 */ /* 0x001fe200078e00ff */
[----:B------:R-:W-:-:S02]  /*7900*/  F2FP.F16.F32.PACK_AB R7, R146, R149 ;  /* 0x000000959207723e */ /* 0x000fc400000000ff */
[----:B------:R-:W-:Y:S01]  /*7910*/  F2FP.F16.F32.PACK_AB R8, R9, R120 ;  /* 0x000000780908723e */ /* 0x000fe200000000ff */
[----:B------:R-:W-:Y:S01]  /*7920*/  IMAD.MOV.U32 R55, RZ, RZ, R90 ;  /* 0x000000ffff377224 */ /* 0x000fe200078e005a */
[----:B--2---:R-:W-:Y:S02]  /*7930*/  @P1 SHF.R.U32.HI R55, RZ, R151, R4 ;  /* 0x00000097ff371219 */ /* 0x004fe40000011604 */
[----:B------:R-:W-:Y:S02]  /*7940*/  F2FP.F16.F32.PACK_AB R4, R3, R122 ;  /* 0x0000007a0304723e */ /* 0x000fe400000000ff */
[----:B------:R-:W-:Y:S01]  /*7950*/  F2FP.F16.F32.PACK_AB R9, R143, R152 ;  /* 0x000000988f09723e */ /* 0x000fe200000000ff */
[----:B------:R-:W-:Y:S01]  /*7960*/  IMAD.MOV R3, RZ, RZ, -R55 ;  /* 0x000000ffff037224 */ /* 0x000fe200078e0a37 */
[----:B------:R-:W-:Y:S01]  /*7970*/  F2FP.F16.F32.PACK_AB R11, R145, R150 ;  /* 0x00000096910b723e */ /* 0x000fe200000000ff */
[----:B------:R-:W-:Y:S01]  /*7980*/  STSM.16.M88.4 [R70], R4 ;  /* 0x0000000446007844 */ /* 0x000fe20000000200 */
[----:B------:R-:W-:Y:S01]  /*7990*/  SHF.R.U64 R37, R37, 0x3, RZ ;  /* 0x0000000325257819 */ /* 0x000fe200000012ff */
[----:B------:R-:W-:Y:S01]  /*79a0*/  IMAD R3, R52, R3, R90 ;  /* 0x0000000334037224 */ /* 0x000fe200078e025a */
[----:B------:R-:W-:Y:S01]  /*79b0*/  IADD3 R39, P3, R48, 0x7000, RZ ;  /* 0x0000700030277810 */ /* 0x000fe20007f7e0ff */
[----:B------:R0:W-:Y:S01]  /*79c0*/  STSM.16.M88.4 [R62], R8 ;  /* 0x000000083e007844 */ /* 0x0001e20000000200 */
[----:B------:R-:W-:-:S02]  /*79d0*/  IADD3 R50, P0, R55, R50, RZ ;  /* 0x0000003237327210 */ /* 0x000fc40007f1e0ff */
[----:B------:R-:W-:Y:S02]  /*79e0*/  LOP3.LUT R78, R37, R38, RZ, 0x3c, !PT ;  /* 0x00000026254e7212 */ /* 0x000fe400078e3cff */
[----:B------:R-:W-:Y:S02]  /*79f0*/  IADD3 R21, P2, R48, 0x6000, RZ ;  /* 0x0000600030157810 */ /* 0x000fe40007f5e0ff */
[----:B------:R-:W-:Y:S02]  /*7a00*/  LOP3.LUT R38, R39, 0x380, RZ, 0xc0, !PT ;  /* 0x0000038027267812 */ /* 0x000fe400078ec0ff */
[----:B------:R-:W-:Y:S02]  /*7a10*/  F2FP.F16.F32.PACK_AB R12, R12, R15 ;  /* 0x0000000f0c0c723e */ /* 0x000fe400000000ff */
[----:B------:R-:W-:Y:S02]  /*7a20*/  F2FP.F16.F32.PACK_AB R13, R131, R144 ;  /* 0x00000090830d723e */ /* 0x000fe400000000ff */
[----:B------:R-:W-:-:S02]  /*7a30*/  F2FP.F16.F32.PACK_AB R14, R14, R53 ;  /* 0x000000350e0e723e */ /* 0x000fc400000000ff */
[----:B------:R-:W-:Y:S02]  /*7a40*/  F2FP.F16.F32.PACK_AB R15, R132, R141 ;  /* 0x0000008d840f723e */ /* 0x000fe400000000ff */
[----:B0-----:R-:W-:Y:S02]  /*7a50*/  SHF.R.S32.HI R9, RZ, 0x1f, R55 ;  /* 0x0000001fff097819 */ /* 0x001fe40000011437 */
[----:B------:R-:W-:Y:S01]  /*7a60*/  SHF.R.S32.HI R8, RZ, 0x1f, R3 ;  /* 0x0000001fff087819 */ /* 0x000fe20000011403 */
[----:B------:R0:W-:Y:S01]  /*7a70*/  STSM.16.M88.4 [R57], R12 ;  /* 0x0000000c39007844 */ /* 0x0001e20000000200 */
[----:B------:R-:W-:Y:S02]  /*7a80*/  IADD3.X R51, R9, R51, R67, P0, !PT ;  /* 0x0000003309337210 */ /* 0x000fe400007fe443 */
[----:B------:R-:W-:Y:S01]  /*7a90*/  F2FP.F16.F32.PACK_AB R24, R24, R25 ;  /* 0x000000191818723e */ /* 0x000fe200000000ff */
[----:B------:R-:W-:Y:S01]  /*7aa0*/  IMAD R8, R8, UR6, RZ ;  /* 0x0000000608087c24 */ /* 0x000fe2000f8e02ff */
[----:B------:R-:W-:Y:S01]  /*7ab0*/  MOV R58, R58 ;  /* 0x0000003a003a7202 */ /* 0x000fe20000000f00 */
[----:B------:R-:W-:Y:S01]  /*7ac0*/  IMAD.WIDE.U32 R50, R3, UR6, R50 ;  /* 0x0000000603327c25 */ /* 0x000fe2000f8e0032 */
[----:B------:R-:W-:-:S02]  /*7ad0*/  F2FP.F16.F32.PACK_AB R25, R129, R142 ;  /* 0x0000008e8119723e */ /* 0x000fc400000000ff */
[----:B------:R-:W-:Y:S01]  /*7ae0*/  F2FP.F16.F32.PACK_AB R26, R61, R60 ;  /* 0x0000003c3d1a723e */ /* 0x000fe200000000ff */
[----:B------:R-:W-:Y:S01]  /*7af0*/  IMAD R53, R3, UR7, R8 ;  /* 0x0000000703357c24 */ /* 0x000fe2000f8e0208 */
[----:B------:R-:W-:Y:S01]  /*7b00*/  F2FP.F16.F32.PACK_AB R27, R130, R139 ;  /* 0x0000008b821b723e */ /* 0x000fe200000000ff */
[----:B------:R-:W-:Y:S01]  /*7b10*/  ULDC.64 UR6, c[0x0][0xb50] ;  /* 0x0002d40000067ab9 */ /* 0x000fe20000000a00 */
[----:B------:R-:W-:Y:S01]  /*7b20*/  LOP3.LUT R20, R21, 0x380, RZ, 0xc0, !PT ;  /* 0x0000038015147812 */ /* 0x000fe200078ec0ff */
[----:B------:R-:W-:Y:S01]  /*7b30*/  IMAD R3, R52, UR5, RZ ;  /* 0x0000000534037c24 */ /* 0x000fe2000f8e02ff */
[----:B------:R-:W-:Y:S01]  /*7b40*/  F2FP.F16.F32.PACK_AB R4, R65, R64 ;  /* 0x000000404104723e */ /* 0x000fe200000000ff */
[----:B------:R-:W-:Y:S01]  /*7b50*/  STSM.16.M88.4 [R58], R24 ;  /* 0x000000183a007844 */ /* 0x000fe20000000200 */
[----:B------:R-:W-:Y:S02]  /*7b60*/  F2FP.F16.F32.PACK_AB R5, R127, R140 ;  /* 0x0000008c7f05723e */ /* 0x000fe400000000ff */
[----:B------:R-:W-:-:S02]  /*7b70*/  F2FP.F16.F32.PACK_AB R6, R69, R68 ;  /* 0x000000444506723e */ /* 0x000fc400000000ff */
[----:B------:R-:W-:Y:S02]  /*7b80*/  F2FP.F16.F32.PACK_AB R7, R128, R137 ;  /* 0x000000898007723e */ /* 0x000fe400000000ff */
[----:B------:R-:W-:Y:S02]  /*7b90*/  SHF.R.U64 R38, R38, 0x3, RZ ;  /* 0x0000000326267819 */ /* 0x000fe400000012ff */
[----:B------:R-:W-:Y:S01]  /*7ba0*/  LEA R60, R74, R197, 0x7 ;  /* 0x000000c54a3c7211 */ /* 0x000fe200078e38ff */
[----:B------:R1:W-:Y:S01]  /*7bb0*/  STSM.16.M88.4 [R56], R4 ;  /* 0x0000000438007844 */ /* 0x0003e20000000200 */
[----:B------:R-:W-:Y:S02]  /*7bc0*/  SHF.R.U64 R20, R20, 0x3, RZ ;  /* 0x0000000314147819 */ /* 0x000fe400000012ff */
[----:B------:R-:W-:Y:S02]  /*7bd0*/  LOP3.LUT R38, R38, R39, RZ, 0x3c, !PT ;  /* 0x0000002726267212 */ /* 0x000fe400078e3cff */
[----:B------:R-:W-:-:S02]  /*7be0*/  IADD3.X R39, RZ, R49, RZ, P3, !PT ;  /* 0x00000031ff277210 */ /* 0x000fc40001ffe4ff */
[----:B------:R-:W-:Y:S02]  /*7bf0*/  LOP3.LUT P0, RZ, R193, 0x3, RZ, 0xc0, !PT ;  /* 0x00000003c1ff7812 */ /* 0x000fe4000780c0ff */
[----:B0-----:R-:W-:Y:S02]  /*7c00*/  LEA R12, P3, R50, UR6, 0x2 ;  /* 0x00000006320c7c11 */ /* 0x001fe4000f8610ff */
[----:B------:R-:W-:Y:S01]  /*7c10*/  LOP3.LUT R20, R20, R21, RZ, 0x3c, !PT ;  /* 0x0000001514147212 */ /* 0x000fe200078e3cff */
[----:B------:R-:W-:Y:S01]  /*7c20*/  IMAD.X R21, RZ, RZ, R49, P2 ;  /* 0x000000ffff157224 */ /* 0x000fe200010e0631 */
[C---:B------:R-:W-:Y:S02]  /*7c30*/  ISETP.GE.OR P2, PT, R60.reuse, R3, P0 ;  /* 0x000000033c00720c */ /* 0x040fe40000746670 */
[----:B------:R-:W-:Y:S01]  /*7c40*/  F2FP.F16.F32.PACK_AB R8, R73, R72 ;  /* 0x000000484908723e */ /* 0x000fe200000000ff */
[----:B-1----:R-:W-:Y:S01]  /*7c50*/  VIADD R4, R60, 0x8 ;  /* 0x000000083c047836 */ /* 0x002fe20000000000 */
[----:B------:R-:W-:Y:S01]  /*7c60*/  F2FP.F16.F32.PACK_AB R9, R126, R135 ;  /* 0x000000877e09723e */ /* 0x000fe200000000ff */
[----:B------:R-:W-:Y:S01]  /*7c70*/  IMAD.IADD R5, R51, 0x1, R53 ;  /* 0x0000000133057824 */ /* 0x000fe200078e0235 */
[----:B------:R-:W-:-:S02]  /*7c80*/  F2FP.F16.F32.PACK_AB R10, R77, R76 ;  /* 0x0000004c4d0a723e */ /* 0x000fc400000000ff */
[----:B------:R-:W-:Y:S02]  /*7c90*/  F2FP.F16.F32.PACK_AB R11, R121, R138 ;  /* 0x0000008a790b723e */ /* 0x000fe400000000ff */
[----:B------:R-:W-:Y:S02]  /*7ca0*/  ISETP.GE.OR P0, PT, R4, R3, P0 ;  /* 0x000000030400720c */ /* 0x000fe40000706670 */
[----:B------:R-:W-:Y:S01]  /*7cb0*/  LEA.HI.X R13, R50, UR7, R5, 0x2, P3 ;  /* 0x00000007320d7c11 */ /* 0x000fe200098f1405 */
[----:B------:R-:W-:Y:S01]  /*7cc0*/  STSM.16.M88.4 [R54], R8 ;  /* 0x0000000836007844 */ /* 0x000fe20000000200 */
[----:B------:R-:W-:Y:S02]  /*7cd0*/  F2FP.F16.F32.PACK_AB R4, R81, R80 ;  /* 0x000000505104723e */ /* 0x000fe400000000ff */
[----:B------:R-:W-:Y:S01]  /*7ce0*/  F2FP.F16.F32.PACK_AB R5, R123, R136 ;  /* 0x000000887b05723e */ /* 0x000fe200000000ff */
[----:B------:R-:W-:Y:S01]  /*7cf0*/  SHFL.IDX PT, R50, R12, RZ, 0x1c1f ;  /* 0x001c1fff0c327589 */ /* 0x000fe200000e0000 */
[----:B------:R-:W-:-:S02]  /*7d00*/  F2FP.F16.F32.PACK_AB R6, R85, R84 ;  /* 0x000000545506723e */ /* 0x000fc400000000ff */
[----:B------:R-:W-:Y:S01]  /*7d10*/  F2FP.F16.F32.PACK_AB R7, R124, R133 ;  /* 0x000000857c07723e */ /* 0x000fe200000000ff */
[----:B------:R-:W0:Y:S01]  /*7d20*/  SHFL.IDX PT, R51, R13, RZ, 0x1c1f ;  /* 0x001c1fff0d337589 */ /* 0x000e2200000e0000 */
[----:B------:R-:W-:Y:S02]  /*7d30*/  F2FP.F16.F32.PACK_AB R88, R89, R88 ;  /* 0x000000585958723e */ /* 0x000fe400000000ff */
[----:B------:R-:W-:Y:S01]  /*7d40*/  F2FP.F16.F32.PACK_AB R96, R97, R96 ;  /* 0x000000606160723e */ /* 0x000fe200000000ff */
[----:B------:R-:W-:Y:S01]  /*7d50*/  STSM.16.M88.4 [R22], R4 ;  /* 0x0000000416007844 */ /* 0x000fe20000000200 */
[----:B------:R-:W-:Y:S02]  /*7d60*/  MOV R86, R86 ;  /* 0x0000005600567202 */ /* 0x000fe40000000f00 */
[----:B------:R-:W-:Y:S01]  /*7d70*/  F2FP.F16.F32.PACK_AB R89, R125, R134 ;  /* 0x000000867d59723e */ /* 0x000fe200000000ff */
[----:B------:R-:W-:Y:S01]  /*7d80*/  SHFL.IDX PT, R54, R12, 0x1, 0x1c1f ;  /* 0x003c1f000c367f89 */ /* 0x000fe200000e0000 */
[----:B------:R-:W-:-:S02]  /*7d90*/  F2FP.F16.F32.PACK_AB R90, R93, R92 ;  /* 0x0000005c5d5a723e */ /* 0x000fc400000000ff */
[----:B------:R-:W-:Y:S01]  /*7da0*/  F2FP.F16.F32.PACK_AB R91, R95, R94 ;  /* 0x0000005e5f5b723e */ /* 0x000fe200000000ff */
[----:B------:R-:W1:Y:S01]  /*7db0*/  SHFL.IDX PT, R55, R13, 0x1, 0x1c1f ;  /* 0x003c1f000d377f89 */ /* 0x000e6200000e0000 */
[----:B------:R-:W-:Y:S02]  /*7dc0*/  F2FP.F16.F32.PACK_AB R97, R99, R98 ;  /* 0x000000626361723e */ /* 0x000fe400000000ff */
[----:B------:R-:W-:Y:S01]  /*7dd0*/  F2FP.F16.F32.PACK_AB R104, R105, R104 ;  /* 0x000000686968723e */ /* 0x000fe200000000ff */
[----:B------:R-:W-:Y:S01]  /*7de0*/  STSM.16.M88.4 [R86], R88 ;  /* 0x0000005856007844 */ /* 0x000fe20000000200 */
[----:B------:R-:W-:Y:S02]  /*7df0*/  MOV R82, R82 ;  /* 0x0000005200527202 */ /* 0x000fe40000000f00 */
[----:B------:R-:W-:Y:S02]  /*7e00*/  F2FP.F16.F32.PACK_AB R98, R101, R100 ;  /* 0x000000646562723e */ /* 0x000fe400000000ff */
[----:B------:R-:W-:-:S02]  /*7e10*/  F2FP.F16.F32.PACK_AB R99, R103, R102 ;  /* 0x000000666763723e */ /* 0x000fc400000000ff */
[----:B------:R-:W-:Y:S02]  /*7e20*/  F2FP.F16.F32.PACK_AB R105, R107, R106 ;  /* 0x0000006a6b69723e */ /* 0x000fe400000000ff */
[----:B------:R-:W-:Y:S01]  /*7e30*/  F2FP.F16.F32.PACK_AB R112, R113, R112 ;  /* 0x000000707170723e */ /* 0x000fe200000000ff */
[----:B------:R-:W-:Y:S01]  /*7e40*/  STSM.16.M88.4 [R82], R96 ;  /* 0x0000006052007844 */ /* 0x000fe20000000200 */
[----:B------:R-:W-:Y:S02]  /*7e50*/  MOV R78, R78 ;  /* 0x0000004e004e7202 */ /* 0x000fe40000000f00 */
[----:B------:R-:W-:Y:S02]  /*7e60*/  F2FP.F16.F32.PACK_AB R106, R109, R108 ;  /* 0x0000006c6d6a723e */ /* 0x000fe400000000ff */
[----:B------:R-:W-:Y:S02]  /*7e70*/  F2FP.F16.F32.PACK_AB R107, R111, R110 ;  /* 0x0000006e6f6b723e */ /* 0x000fe400000000ff */
[----:B------:R-:W-:-:S02]  /*7e80*/  F2FP.F16.F32.PACK_AB R113, R115, R114 ;  /* 0x000000727371723e */ /* 0x000fc400000000ff */
[----:B------:R-:W-:Y:S01]  /*7e90*/  F2FP.F16.F32.PACK_AB R114, R117, R116 ;  /* 0x000000747572723e */ /* 0x000fe200000000ff */
[----:B------:R-:W-:Y:S01]  /*7ea0*/  STSM.16.M88.4 [R78], R104 ;  /* 0x000000684e007844 */ /* 0x000fe20000000200 */
[----:B------:R-:W-:Y:S02]  /*7eb0*/  F2FP.F16.F32.PACK_AB R115, R119, R118 ;  /* 0x000000767773723e */ /* 0x000fe400000000ff */
[C---:B------:R-:W-:Y:S02]  /*7ec0*/  IADD3 R35, P5, R48.reuse, 0x2000, RZ ;  /* 0x0000200030237810 */ /* 0x040fe40007fbe0ff */
[----:B------:R-:W-:Y:S01]  /*7ed0*/  IADD3 R33, P6, R48, 0x3000, RZ ;  /* 0x0000300030217810 */ /* 0x000fe20007fde0ff */
[----:B------:R-:W-:Y:S01]  /*7ee0*/  STSM.16.M88.4 [R75], R112 ;  /* 0x000000704b007844 */ /* 0x000fe20000000200 */
[----:B------:R-:W-:Y:S02]  /*7ef0*/  LOP3.LUT R34, R35, 0x380, RZ, 0xc0, !PT ;  /* 0x0000038023227812 */ /* 0x000fe400078ec0ff */
[----:B------:R-:W-:Y:S01]  /*7f00*/  LOP3.LUT R32, R33, 0x380, RZ, 0xc0, !PT ;  /* 0x0000038021207812 */ /* 0x000fe200078ec0ff */
[----:B------:R-:W-:Y:S01]  /*7f10*/  BAR.SYNC.DEFER_BLOCKING 0x1, 0x100 ;  /* 0x0044000000007b1d */ /* 0x000fe20000010000 */
[----:B------:R-:W-:-:S02]  /*7f20*/  SHF.R.U64 R34, R34, 0x3, RZ ;  /* 0x0000000322227819 */ /* 0x000fc400000012ff */
[----:B------:R-:W-:Y:S02]  /*7f30*/  SHF.R.U64 R32, R32, 0x3, RZ ;  /* 0x0000000320207819 */ /* 0x000fe400000012ff */
[----:B------:R-:W-:Y:S01]  /*7f40*/  LOP3.LUT R34, R34, R35, RZ, 0x3c, !PT ;  /* 0x0000002322227212 */ /* 0x000fe200078e3cff */
[--C-:B------:R-:W-:Y:S01]  /*7f50*/  IMAD.X R35, RZ, RZ, R49.reuse, P5 ;  /* 0x000000ffff237224 */ /* 0x100fe200028e0631 */
[----:B------:R-:W-:Y:S01]  /*7f60*/  LOP3.LUT R32, R32, R33, RZ, 0x3c, !PT ;  /* 0x0000002120207212 */ /* 0x000fe200078e3cff */
[----:B------:R-:W-:Y:S01]  /*7f70*/  IMAD.X R33, RZ, RZ, R49, P6 ;  /* 0x000000ffff217224 */ /* 0x000fe200030e0631 */
[C---:B------:R-:W-:Y:S02]  /*7f80*/  IADD3 R37, P4, R48.reuse, 0x1000, RZ ;  /* 0x0000100030257810 */ /* 0x040fe40007f9e0ff */
[----:B------:R-:W-:Y:S02]  /*7f90*/  IADD3 R43, P5, R48, 0x9000, RZ ;  /* 0x00009000302b7810 */ /* 0x000fe40007fbe0ff */
[----:B------:R-:W-:-:S02]  /*7fa0*/  LOP3.LUT R36, R37, 0x380, RZ, 0xc0, !PT ;  /* 0x0000038025247812 */ /* 0x000fc400078ec0ff */
[----:B------:R-:W-:Y:S02]  /*7fb0*/  LOP3.LUT R42, R43, 0x380, RZ, 0xc0, !PT ;  /* 0x000003802b2a7812 */ /* 0x000fe400078ec0ff */
[----:B------:R-:W-:Y:S01]  /*7fc0*/  SHF.R.U64 R36, R36, 0x3, RZ ;  /* 0x0000000324247819 */ /* 0x000fe200000012ff */
[----:B------:R-:W-:Y:S01]  /*7fd0*/  UIMAD UR5, UR12, UR8, URZ ;  /* 0x000000080c0572a4 */ /* 0x000fe2000f8e023f */
[----:B------:R-:W-:Y:S02]  /*7fe0*/  SHF.R.U64 R42, R42, 0x3, RZ ;  /* 0x000000032a2a7819 */ /* 0x000fe400000012ff */
[----:B------:R-:W-:Y:S02]  /*7ff0*/  LOP3.LUT R36, R36, R37, RZ, 0x3c, !PT ;  /* 0x0000002524247212 */ /* 0x000fe400078e3cff */
[----:B------:R-:W-:Y:S01]  /*8000*/  IADD3.X R37, RZ, R49, RZ, P4, !PT ;  /* 0x00000031ff257210 */ /* 0x000fe200027fe4ff */
[----:B0-----:R-:W-:Y:S01]  /*8010*/  @!P2 ST.E desc[UR36][R50.64], R2 ;  /* 0x000000023200a985 */ /* 0x001fe2000c101924 */
[C---:B------:R-:W-:Y:S01]  /*8020*/  IADD3 R41, P4, R48.reuse, 0x8000, RZ ;  /* 0x0000800030297810 */ /* 0x040fe20007f9e0ff */
[----:B------:R-:W-:Y:S01]  /*8030*/  UIMAD.WIDE.U32 UR6, UR11, UR8, URZ ;  /* 0x000000080b0672a5 */ /* 0x000fe2000f8e003f */
[----:B------:R-:W-:Y:S01]  /*8040*/  IADD3 R45, P6, R48, 0xa000, RZ ;  /* 0x0000a000302d7810 */ /* 0x000fe20007fde0ff */
[----:B-1----:R0:W-:Y:S01]  /*8050*/  @!P0 ST.E desc[UR36][R54.64], R0 ;  /* 0x0000000036008985 */ /* 0x0021e2000c101924 */
[----:B------:R-:W-:Y:S01]  /*8060*/  UIMAD UR5, UR11, UR9, UR5 ;  /* 0x000000090b0572a4 */ /* 0x000fe2000f8e0205 */
[----:B------:R-:W-:-:S02]  /*8070*/  LOP3.LUT R42, R42, R43, RZ, 0x3c, !PT ;  /* 0x0000002b2a2a7212 */ /* 0x000fc400078e3cff */
[----:B------:R1:W5:Y:S01]  /*8080*/  LD.E.128 R8, desc[UR36][R34.64] ;  /* 0x0000002422087980 */ /* 0x000362000c101d00 */
[----:B------:R-:W-:Y:S01]  /*8090*/  LOP3.LUT R40, R41, 0x380, RZ, 0xc0, !PT ;  /* 0x0000038029287812 */ /* 0x000fe200078ec0ff */
[----:B------:R-:W-:Y:S01]  /*80a0*/  ULDC.64 UR8, c[0x0][0xaf0] ;  /* 0x0002bc0000087ab9 */ /* 0x000fe20000000a00 */
[----:B------:R-:W-:Y:S01]  /*80b0*/  LOP3.LUT R44, R45, 0x380, RZ, 0xc0, !PT ;  /* 0x000003802d2c7812 */ /* 0x000fe200078ec0ff */
[----:B------:R2:W5:Y:S01]  /*80c0*/  LD.E.128 R4, desc[UR36][R32.64] ;  /* 0x0000002420047980 */ /* 0x000562000c101d00 */
[----:B------:R-:W-:Y:S02]  /*80d0*/  LOP3.LUT R43, R48, 0x380, RZ, 0xc0, !PT ;  /* 0x00000380302b7812 */ /* 0x000fe400078ec0ff */
[----:B------:R-:W-:Y:S01]  /*80e0*/  LOP3.LUT R46, R155, 0x380, RZ, 0xc0, !PT ;  /* 0x000003809b2e7812 */ /* 0x000fe200078ec0ff */
[----:B0-----:R-:W0:Y:S01]  /*80f0*/  @P1 LDC R0, c[0x0][0xbec] ;  /* 0x0002fb00ff001b82 */ /* 0x001e220000000800 */
[----:B------:R3:W5:Y:S01]  /*8100*/  LD.E.128 R84, desc[UR36][R30.64] ;  /* 0x000000241e547980 */ /* 0x000762000c101d00 */
[----:B------:R-:W-:Y:S01]  /*8110*/  UIADD3 UR7, UR7, UR5, URZ ;  /* 0x0000000507077290 */ /* 0x000fe2000fffe03f */
[----:B------:R-:W-:-:S02]  /*8120*/  SHF.R.U64 R40, R40, 0x3, RZ ;  /* 0x0000000328287819 */ /* 0x000fc400000012ff */
[----:B------:R4:W5:Y:S03]  /*8130*/  LD.E.128 R56, desc[UR36][R20.64] ;  /* 0x0000002414387980 */ /* 0x000966000c101d00 */
[----:B-1----:R-:W1:Y:S01]  /*8140*/  @P1 LDC R35, c[0x0][0xbf0] ;  /* 0x0002fc00ff231b82 */ /* 0x002e620000000800 */
[----:B--2---:R-:W-:Y:S01]  /*8150*/  LEA R33, R19, R23, 0x5 ;  /* 0x0000001713217211 */ /* 0x004fe200078e28ff */
[----:B------:R2:W5:Y:S01]  /*8160*/  LD.E.128 R64, desc[UR36][R28.64] ;  /* 0x000000241c407980 */ /* 0x000562000c101d00 */
[----:B------:R-:W-:Y:S02]  /*8170*/  SHF.R.U64 R44, R44, 0x3, RZ ;  /* 0x000000032c2c7819 */ /* 0x000fe400000012ff */
[----:B------:R-:W-:Y:S01]  /*8180*/  SHF.R.U64 R43, R43, 0x3, RZ ;  /* 0x000000032b2b7819 */ /* 0x000fe200000012ff */
[----:B------:R0:W5:Y:S01]  /*8190*/  LD.E.128 R24, desc[UR36][R36.64] ;  /* 0x0000002424187980 */ /* 0x000162000c101d00 */
[----:B------:R-:W-:Y:S01]  /*81a0*/  SHF.R.U64 R46, R46, 0x3, RZ ;  /* 0x000000032e2e7819 */ /* 0x000fe200000012ff */
[----:B---3--:R-:W3:Y:S01]  /*81b0*/  LDC.64 R30, c[0x0][0xae0] ;  /* 0x0002b800ff1e7b82 */ /* 0x008ee20000000a00 */
[----:B------:R-:W-:Y:S01]  /*81c0*/  IMAD R33, R74, 0x80, R33 ;  /* 0x000000804a217824 */ /* 0x000fe200078e0221 */
[----:B------:R-:W-:Y:S01]  /*81d0*/  UIMAD UR5, UR10, UR8, URZ ;  /* 0x000000080a0572a4 */ /* 0x000fe2000f8e023f */
[----:B------:R-:W-:Y:S01]  /*81e0*/  LOP3.LUT R40, R40, R41, RZ, 0x3c, !PT ;  /* 0x0000002928287212 */ /* 0x000fe200078e3cff */
[----:B------:R-:W-:Y:S01]  /*81f0*/  IMAD.X R41, RZ, RZ, R49, P4 ;  /* 0x000000ffff297224 */ /* 0x000fe200020e0631 */
[----:B------:R-:W-:Y:S01]  /*8200*/  LOP3.LUT R44, R44, R45, RZ, 0x3c, !PT ;  /* 0x0000002d2c2c7212 */ /* 0x000fe200078e3cff */
[----:B------:R0:W5:Y:S01]  /*8210*/  LD.E.128 R12, desc[UR36][R38.64] ;  /* 0x00000024260c7980 */ /* 0x000162000c101d00 */
[----:B------:R-:W-:Y:S01]  /*8220*/  LOP3.LUT R48, R43, R48, RZ, 0x3c, !PT ;  /* 0x000000302b307212 */ /* 0x000fe200078e3cff */
[----:B0-----:R-:W-:Y:S01]  /*8230*/  @P1 IMAD.HI.U32 R0, R33, R0, RZ ;  /* 0x0000000021001227 */ /* 0x001fe200078e00ff */
[----:B------:R-:W-:-:S03]  /*8240*/  LOP3.LUT R46, R46, R155, RZ, 0x3c, !PT ;  /* 0x0000009b2e2e7212 */ /* 0x000fc600078e3cff */
[----:B----4-:R-:W-:Y:S01]  /*8250*/  IMAD.MOV.U32 R20, RZ, RZ, R33 ;  /* 0x000000ffff147224 */ /* 0x010fe200078e0021 */
[----:B------:R-:W-:Y:S01]  /*8260*/  UIMAD UR5, UR60, UR9, UR5 ;  /* 0x000000093c0572a4 */ /* 0x000fe2000f8e0205 */
[----:B------:R-:W-:Y:S01]  /*8270*/  IMAD.X R43, RZ, RZ, R49, P5 ;  /* 0x000000ffff2b7224 */ /* 0x000fe200028e0631 */
[----:B------:R-:W-:Y:S01]  /*8280*/  IADD3.X R45, RZ, R49, RZ, P6, !PT ;  /* 0x00000031ff2d7210 */ /* 0x000fe200037fe4ff */
[----:B------:R0:W5:Y:S01]  /*8290*/  LD.E.128 R60, desc[UR36][R48.64] ;  /* 0x00000024303c7980 */ /* 0x000162000c101d00 */
[----:B-1----:R-:W-:Y:S01]  /*82a0*/  @P1 SHF.R.U32.HI R20, RZ, R35, R0 ;  /* 0x00000023ff141219 */ /* 0x002fe20000011600 */
[----:B------:R-:W-:Y:S02]  /*82b0*/  UIMAD.WIDE.U32 UR60, UR60, UR8, UR6 ;  /* 0x000000083c3c72a5 */ /* 0x000fe4000f8e0006 */
[----:B------:R0:W5:Y:S01]  /*82c0*/  LD.E.128 R80, desc[UR36][R40.64] ;  /* 0x0000002428507980 */ /* 0x000162000c101d00 */
[----:B--2---:R-:W-:Y:S02]  /*82d0*/  IADD3 R29, -R20, RZ, RZ ;  /* 0x000000ff141d7210 */ /* 0x004fe40007ffe1ff */
[----:B------:R-:W-:Y:S01]  /*82e0*/  SHF.R.S32.HI R21, RZ, 0x1f, R20 ;  /* 0x0000001fff157819 */ /* 0x000fe20000011414 */
[----:B------:R-:W-:Y:S01]  /*82f0*/  UIADD3 UR61, UR61, UR5, URZ ;  /* 0x000000053d3d7290 */ /* 0x000fe2000fffe03f */
[----:B------:R0:W5:Y:S01]  /*8300*/  LD.E.128 R76, desc[UR36][R42.64] ;  /* 0x000000242a4c7980 */ /* 0x000162000c101d00 */
[----:B------:R-:W-:Y:S01]  /*8310*/  IMAD R29, R52, R29, R33 ;  /* 0x0000001d341d7224 */ /* 0x000fe200078e0221 */
[----:B------:R-:W-:Y:S01]  /*8320*/  ULDC.64 UR6, c[0x0][0xad8] ;  /* 0x0002b60000067ab9 */ /* 0x000fe20000000a00 */
[----:B---3--:R-:W-:Y:S01]  /*8330*/  IMAD R21, R21, R30, RZ ;  /* 0x0000001e15157224 */ /* 0x008fe200078e02ff */
[----:B------:R0:W5:Y:S02]  /*8340*/  LD.E.128 R68, desc[UR36][R44.64] ;  /* 0x000000242c447980 */ /* 0x000164000c101d00 */
[----:B------:R-:W-:-:S02]  /*8350*/  SHF.R.S32.HI R0, RZ, 0x1f, R29 ;  /* 0x0000001fff007819 */ /* 0x000fc4000001141d */
[----:B------:R0:W5:Y:S01]  /*8360*/  LD.E.128 R48, desc[UR36][R46.64] ;  /* 0x000000242e307980 */ /* 0x000162000c101d00 */
[C---:B------:R-:W-:Y:S01]  /*8370*/  IMAD R31, R20.reuse, R31, R21 ;  /* 0x0000001f141f7224 */ /* 0x040fe200078e0215 */
[----:B------:R-:W-:Y:S01]  /*8380*/  @!PT LDS RZ, [RZ] ;  /* 0x00000000fffff984 */ /* 0x000fe20000000800 */
[----:B------:R-:W-:Y:S01]  /*8390*/  @!PT LDS RZ, [RZ] ;  /* 0x00000000fffff984 */ /* 0x000fe20000000800 */
[----:B------:R-:W-:Y:S01]  /*83a0*/  @!PT LDS RZ, [RZ] ;  /* 0x00000000fffff984 */ /* 0x000fe20000000800 */
[----:B------:R-:W-:Y:S01]  /*83b0*/  @!PT LDS RZ, [RZ] ;  /* 0x00000000fffff984 */ /* 0x000fe20000000800 */
[----:B------:R1:W-:Y:S06]  /*83c0*/  MEMBAR.ALL.CTA ;  /* 0x0000000000007992 */ /* 0x0003ec0000008000 */
[----:B-1----:R-:W1:Y:S01]  /*83d0*/  FENCE.VIEW.ASYNC.S ;  /* 0x00000000000073c6 */ /* 0x002e620000000000 */
[----:B------:R-:W-:-:S04]  /*83e0*/  IMAD.WIDE.U32 R20, R20, R30, UR60 ;  /* 0x0000003c14147e25 */ /* 0x000fc8000f8e001e */
[----:B------:R-:W-:Y:S02]  /*83f0*/  IMAD.IADD R21, R21, 0x1, R31 ;  /* 0x0000000115157824 */ /* 0x000fe400078e021f */
[----:B------:R-:W-:Y:S02]  /*8400*/  IMAD R2, R0, UR6, RZ ;  /* 0x0000000600027c24 */ /* 0x000fe4000f8e02ff */
[----:B------:R-:W-:Y:S01]  /*8410*/  IMAD R74, R74, 0x80, R23 ;  /* 0x000000804a4a7824 */ /* 0x000fe200078e0217 */
[----:B------:R-:W-:Y:S01]  /*8420*/  UIADD3 UR4, UR4, 0x30820, URZ ;  /* 0x0003082004047890 */ /* 0x000fe2000fffe03f */
[C---:B------:R-:W-:Y:S02]  /*8430*/  IMAD R31, R29.reuse, UR7, R2 ;  /* 0x000000071d1f7c24 */ /* 0x040fe4000f8e0202 */
[----:B------:R-:W-:Y:S01]  /*8440*/  IMAD.WIDE.U32 R20, R29, UR6, R20 ;  /* 0x000000061d147c25 */ /* 0x000fe2000f8e0014 */
[----:B------:R-:W-:Y:S01]  /*8450*/  UIADD3 UR38, UR38, 0x1, URZ ;  /* 0x0000000126267890 */ /* 0x000fe2000fffe03f */
[-C--:B------:R-:W-:Y:S01]  /*8460*/  ISETP.GE.AND P2, PT, R74, R3.reuse, PT ;  /* 0x000000034a00720c */ /* 0x080fe20003f46270 */
[----:B------:R-:W-:Y:S01]  /*8470*/  ULDC.64 UR6, c[0x0][0xa80] ;  /* 0x0002a00000067ab9 */ /* 0x000fe20000000a00 */
[----:B------:R-:W-:Y:S01]  /*8480*/  IMAD.IADD R21, R21, 0x1, R31 ;  /* 0x0000000115157824 */ /* 0x000fe200078e021f */
[----:B------:R-:W-:Y:S01]  /*8490*/  UPRMT UR4, URZ, 0x654, UR4 ;  /* 0x000006543f047896 */ /* 0x000fe20008000004 */
[----:B------:R-:W-:Y:S01]  /*84a0*/  LEA R2, P3, R20, UR6, 0x1 ;  /* 0x0000000614027c11 */ /* 0x000fe2000f8608ff */
[----:B------:R-:W-:Y:S01]  /*84b0*/  ULDC UR5, c[0x0][0xc] ;  /* 0x0000030000057ab9 */ /* 0x000fe20000000800 */
[----:B------:R-:W-:Y:S01]  /*84c0*/  UISETP.NE.AND UP0, UPT, UR38, 0x2, UPT ;  /* 0x000000022600788c */ /* 0x000fe2000bf05270 */
[----:B------:R-:W-:Y:S01]  /*84d0*/  IADD3 R0, R74, 0x20, RZ ;  /* 0x000000204a007810 */ /* 0x000fe20007ffe0ff */
[----:B------:R-:W-:Y:S01]  /*84e0*/  UIADD3 UR13, UR5, UR13, URZ ;  /* 0x0000000d050d7290 */ /* 0x000fe2000fffe03f */
[----:B------:R-:W-:Y:S01]  /*84f0*/  LEA.HI.X R34, R20, UR7, R21, 0x1, P3 ;  /* 0x0000000714227c11 */ /* 0x000fe200098f0c15 */
[----:B------:R-:W-:Y:S01]  /*8500*/  USEL UR6, URZ, 0x1, UP0 ;  /* 0x000000013f067887 */ /* 0x000fe20008000000 */
[-C--:B------:R-:W-:Y:S01]  /*8510*/  ISETP.GE.AND P0, PT, R0, R3.reuse, PT ;  /* 0x000000030000720c */ /* 0x080fe20003f06270 */
[----:B------:R-:W-:Y:S01]  /*8520*/  VIADD R0, R74, 0x40 ;  /* 0x000000404a007836 */ /* 0x000fe20000000000 */
[----:B------:R-:W-:Y:S01]  /*8530*/  USEL UR38, UR38, URZ, UP0 ;  /* 0x0000003f26267287 */ /* 0x000fe20008000000 */
[----:B-1----:R0:W1:Y:S01]  /*8540*/  SHFL.IDX PT, R28, R2, RZ, 0x181f ;  /* 0x00181fff021c7589 */ /* 0x00206200000e0000 */
[----:B------:R-:W-:Y:S01]  /*8550*/  ULOP3.LUT UR39, UR39, UR6, URZ, 0x3c, !UPT ;  /* 0x0000000627277292 */ /* 0x000fe2000f8e3c3f */
[----:B------:R-:W-:Y:S01]  /*8560*/  MOV R22, UR13 ;  /* 0x0000000d00167c02 */ /* 0x000fe20008000f00 */
[----:B------:R-:W-:Y:S01]  /*8570*/  SYNCS.ARRIVE.TRANS64.RED.A1T0 RZ, [UR4], RZ ;  /* 0x000000ffffff79a7 */ /* 0x000fe20008100404 */
[----:B------:R0:W2:Y:S01]  /*8580*/  SHFL.IDX PT, R29, R34, RZ, 0x181f ;  /* 0x00181fff221d7589 */ /* 0x0000a200000e0000 */
[----:B------:R-:W-:Y:S01]  /*8590*/  BSSY B0, `(.L_x_3325) ;  /* 0x000000f000007945 */ /* 0x000fe20003800000 */
[----:B------:R-:W-:-:S03]  /*85a0*/  ISETP.GE.AND P1, PT, R0, R3, PT ;  /* 0x000000030000720c */ /* 0x000fc60003f26270 */
[----:B------:R-:W-:Y:S10]  /*85b0*/  @P2 BRA `(.L_x_3326) ;  /* 0x0000000000302947 */ /* 0x000ff40003800000 */
[----:B------:R-:W-:Y:S02]  /*85c0*/  ULDC UR4, c[0x0][0xac8] ;  /* 0x0002b20000047ab9 */ /* 0x000fe40000000800 */
[----:B------:R-:W-:Y:S02]  /*85d0*/  ISETP.GE.AND P3, PT, R18, UR4, PT ;  /* 0x0000000412007c0c */ /* 0x000fe4000bf66270 */
[----:B------:R-:W-:Y:S02]  /*85e0*/  ISETP.GE.AND P4, PT, R17, UR4, PT ;  /* 0x0000000411007c0c */ /* 0x000fe4000bf86270 */
[----:B------:R-:W-:-:S09]  /*85f0*/  ISETP.GE.AND P2, PT, R16, UR4, PT ;  /* 0x0000000410007c0c */ /* 0x000fd2000bf46270 */
[-C--:B-1----:R-:W-:Y:S02]  /*8600*/  @!P3 LEA R30, P5, R18, R28.reuse, 0x1 ;  /* 0x0000001c121eb211 */ /* 0x082fe400078a08ff */
[C---:B------:R-:W-:Y:S02]  /*8610*/  @!P4 LEA R32, P6, R17.reuse, R28, 0x1 ;  /* 0x0000001c1120c211 */ /* 0x040fe400078c08ff */
[----:B--2---:R-:W-:Y:S01]  /*8620*/  @!P2 IMAD.WIDE R20, R16, 0x2, R28 ;  /* 0x000000021014a825 */ /* 0x004fe200078e021c */
[-C--:B------:R-:W-:Y:S02]  /*8630*/  @!P3 LEA.HI.X R31, R18, R29.reuse, R203, 0x1, P5 ;  /* 0x0000001d121fb211 */ /* 0x080fe400028f0ccb */
[----:B------:R-:W-:Y:S02]  /*8640*/  @!P4 LEA.HI.X R33, R17, R29, R202, 0x1, P6 ;  /* 0x0000001d1121c211 */ /* 0x000fe400030f0cca */
[----:B-----5:R3:W-:Y:S04]  /*8650*/  @!P2 ST.E.128 desc[UR36][R20.64], R60 ;  /* 0x0000003c1400a985 */ /* 0x0207e8000c101d24 */
[----:B------:R3:W-:Y:S04]  /*8660*/  @!P3 ST.E.128 desc[UR36][R30.64], R84 ;  /* 0x000000541e00b985 */ /* 0x0007e8000c101d24 */
[----:B------:R3:W-:Y:S02]  /*8670*/  @!P4 ST.E.128 desc[UR36][R32.64], R80 ;  /* 0x000000502000c985 */ /* 0x0007e4000c101d24 */
.L_x_3326:
[----:B------:R-:W-:Y:S05]  /*8680*/  BSYNC B0 ;  /* 0x0000000000007941 */ /* 0x000fea0003800000 */
.L_x_3325:
[----:B--2---:R2:W4:Y:S01]  /*8690*/  SHFL.IDX PT, R29, R34, 0x1, 0x181f ;  /* 0x00381f00221d7f89 */ /* 0x00452200000e0000 */
[----:B------:R-:W-:Y:S03]  /*86a0*/  BSSY B0, `(.L_x_3327) ;  /* 0x000000f000007945 */ /* 0x000fe60003800000 */
[----:B-1----:R2:W1:Y:S01]  /*86b0*/  SHFL.IDX PT, R28, R2, 0x1, 0x181f ;  /* 0x00381f00021c7f89 */ /* 0x00246200000e0000 */
[----:B------:R-:W-:Y:S05]  /*86c0*/  @P0 BRA `(.L_x_3328) ;  /* 0x0000000000300947 */ /* 0x000fea0003800000 */
[----:B------:R-:W-:Y:S02]  /*86d0*/  ULDC UR4, c[0x0][0xac8] ;  /* 0x0002b20000047ab9 */ /* 0x000fe40000000800 */
[----:B------:R-:W-:Y:S02]  /*86e0*/  ISETP.GE.AND P4, PT, R18, UR4, PT ;  /* 0x0000000412007c0c */ /* 0x000fe4000bf86270 */
[----:B------:R-:W-:Y:S02]  /*86f0*/  ISETP.GE.AND P5, PT, R17, UR4, PT ;  /* 0x0000000411007c0c */ /* 0x000fe4000bfa6270 */
[----:B------:R-:W-:-:S09]  /*8700*/  ISETP.GE.AND P3, PT, R16, UR4, PT ;  /* 0x0000000410007c0c */ /* 0x000fd2000bf66270 */
[-C--:B-1-3--:R-:W-:Y:S02]  /*8710*/  @!P4 LEA R30, P0, R18, R28.reuse, 0x1 ;  /* 0x0000001c121ec211 */ /* 0x08afe400078008ff */
[C---:B------:R-:W-:Y:S02]  /*8720*/  @!P5 LEA R32, P2, R17.reuse, R28, 0x1 ;  /* 0x0000001c1120d211 */ /* 0x040fe400078408ff */
[----:B----4-:R-:W-:Y:S01]  /*8730*/  @!P3 IMAD.WIDE R20, R16, 0x2, R28 ;  /* 0x000000021014b825 */ /* 0x010fe200078e021c */
[-C--:B------:R-:W-:Y:S02]  /*8740*/  @!P4 LEA.HI.X R31, R18, R29.reuse, R203, 0x1, P0 ;  /* 0x0000001d121fc211 */ /* 0x080fe400000f0ccb */
[----:B------:R-:W-:Y:S02]  /*8750*/  @!P5 LEA.HI.X R33, R17, R29, R202, 0x1, P2 ;  /* 0x0000001d1121d211 */ /* 0x000fe400010f0cca */
[----:B-----5:R1:W-:Y:S04]  /*8760*/  @!P3 ST.E.128 desc[UR36][R20.64], R24 ;  /* 0x000000181400b985 */ /* 0x0203e8000c101d24 */
[----:B------:R1:W-:Y:S04]  /*8770*/  @!P4 ST.E.128 desc[UR36][R30.64], R64 ;  /* 0x000000401e00c985 */ /* 0x0003e8000c101d24 */
[----:B------:R1:W-:Y:S02]  /*8780*/  @!P5 ST.E.128 desc[UR36][R32.64], R76 ;  /* 0x0000004c2000d985 */ /* 0x0003e4000c101d24 */
.L_x_3328:
[----:B------:R-:W-:Y:S05]  /*8790*/  BSYNC B0 ;  /* 0x0000000000007941 */ /* 0x000fea0003800000 */
.L_x_3327:
[----:B-1---5:R1:W0:Y:S01]  /*87a0*/  SHFL.IDX PT, R25, R34, 0x2, 0x181f ;  /* 0x00581f0022197f89 */ /* 0x02222200000e0000 */
[----:B------:R-:W-:Y:S03]  /*87b0*/  BSSY B0, `(.L_x_3329) ;  /* 0x000000f000007945 */ /* 0x000fe60003800000 */
[----:B------:R1:W0:Y:S01]  /*87c0*/  SHFL.IDX PT, R24, R2, 0x2, 0x181f ;  /* 0x00581f0002187f89 */ /* 0x00022200000e0000 */
[----:B------:R-:W-:Y:S05]  /*87d0*/  @P1 BRA `(.L_x_3330) ;  /* 0x0000000000301947 */ /* 0x000fea0003800000 */
[----:B------:R-:W-:Y:S02]  /*87e0*/  ULDC UR4, c[0x0][0xac8] ;  /* 0x0002b20000047ab9 */ /* 0x000fe40000000800 */
[----:B------:R-:W-:Y:S02]  /*87f0*/  ISETP.GE.AND P3, PT, R18, UR4, PT ;  /* 0x0000000412007c0c */ /* 0x000fe4000bf66270 */
[----:B------:R-:W-:Y:S02]  /*8800*/  ISETP.GE.AND P4, PT, R17, UR4, PT ;  /* 0x0000000411007c0c */ /* 0x000fe4000bf86270 */
[----:B------:R-:W-:-:S09]  /*8810*/  ISETP.GE.AND P2, PT, R16, UR4, PT ;  /* 0x0000000410007c0c */ /* 0x000fd2000bf46270 */
[-C--:B0-----:R-:W-:Y:S02]  /*8820*/  @!P3 LEA R26, P0, R18, R24.reuse, 0x1 ;  /* 0x00000018121ab211 */ /* 0x081fe400078008ff */
[C---:B------:R-:W-:Y:S02]  /*8830*/  @!P4 LEA R28, P1, R17.reuse, R24, 0x1 ;  /* 0x00000018111cc211 */ /* 0x040fe400078208ff */
[----:B---3--:R-:W-:Y:S01]  /*8840*/  @!P2 IMAD.WIDE R20, R16, 0x2, R24 ;  /* 0x000000021014a825 */ /* 0x008fe200078e0218 */
[-C--:B------:R-:W-:Y:S02]  /*8850*/  @!P3 LEA.HI.X R27, R18, R25.reuse, R203, 0x1, P0 ;  /* 0x00000019121bb211 */ /* 0x080fe400000f0ccb */
[----:B----4-:R-:W-:Y:S02]  /*8860*/  @!P4 LEA.HI.X R29, R17, R25, R202, 0x1, P1 ;  /* 0x00000019111dc211 */ /* 0x010fe400008f0cca */
[----:B------:R0:W-:Y:S04]  /*8870*/  @!P2 ST.E.128 desc[UR36][R20.64], R8 ;  /* 0x000000081400a985 */ /* 0x0001e8000c101d24 */
[----:B------:R0:W-:Y:S04]  /*8880*/  @!P3 ST.E.128 desc[UR36][R26.64], R56 ;  /* 0x000000381a00b985 */ /* 0x0001e8000c101d24 */
[----:B------:R0:W-:Y:S02]  /*8890*/  @!P4 ST.E.128 desc[UR36][R28.64], R68 ;  /* 0x000000441c00c985 */ /* 0x0001e4000c101d24 */
.L_x_3330:
[----:B------:R-:W-:Y:S05]  /*88a0*/  BSYNC B0 ;  /* 0x0000000000007941 */ /* 0x000fea0003800000 */
.L_x_3329:
[----:B------:R-:W-:Y:S01]  /*88b0*/  R2UR UR4, R192 ;  /* 0x00000000c00472ca */ /* 0x000fe200000e0000 */
[----:B------:R-:W-:Y:S01]  /*88c0*/  VIADD R0, R74, 0x60 ;  /* 0x000000604a007836 */ /* 0x000fe20000000000 */
[----:B0-----:R0:W0:Y:S01]  /*88d0*/  SHFL.IDX PT, R9, R34, 0x3, 0x181f ;  /* 0x00781f0022097f89 */ /* 0x00102200000e0000 */
[----:B------:R-:W-:Y:S03]  /*88e0*/  BSSY B0, `(.L_x_3331) ;  /* 0x0000012000007945 */ /* 0x000fe60003800000 */
[----:B------:R-:W-:Y:S01]  /*88f0*/  ISETP.GE.AND P0, PT, R0, R3, PT ;  /* 0x000000030000720c */ /* 0x000fe20003f06270 */
[----:B------:R0:W0:Y:S06]  /*8900*/  SHFL.IDX PT, R8, R2, 0x3, 0x181f ;  /* 0x00781f0002087f89 */ /* 0x00002c00000e0000 */
[----:B------:R-:W-:-:S06]  /*8910*/  UIADD3 UR4, UR4, 0x1, URZ ;  /* 0x0000000104047890 */ /* 0x000fcc000fffe03f */
[----:B------:R-:W-:Y:S01]  /*8920*/  IMAD.U32 R192, RZ, RZ, UR4 ;  /* 0x00000004ffc07e24 */ /* 0x000fe2000f8e00ff */
[----:B------:R-:W-:Y:S06]  /*8930*/  @P0 BRA `(.L_x_3332) ;  /* 0x0000000000300947 */ /* 0x000fec0003800000 */
[----:B------:R-:W-:Y:S02]  /*8940*/  ULDC UR4, c[0x0][0xac8] ;  /* 0x0002b20000047ab9 */ /* 0x000fe40000000800 */
[----:B------:R-:W-:Y:S02]  /*8950*/  ISETP.GE.AND P3, PT, R18, UR4, PT ;  /* 0x0000000412007c0c */ /* 0x000fe4000bf66270 */
[----:B------:R-:W-:Y:S02]  /*8960*/  ISETP.GE.AND P4, PT, R17, UR4, PT ;  /* 0x0000000411007c0c */ /* 0x000fe4000bf86270 */
[----:B------:R-:W-:-:S09]  /*8970*/  ISETP.GE.AND P2, PT, R16, UR4, PT ;  /* 0x0000000410007c0c */ /* 0x000fd2000bf46270 */
[-C--:B0-----:R-:W-:Y:S02]  /*8980*/  @!P3 LEA R10, P0, R18, R8.reuse, 0x1 ;  /* 0x00000008120ab211 */ /* 0x081fe400078008ff */
[C---:B---3--:R-:W-:Y:S02]  /*8990*/  @!P4 LEA R20, P1, R17.reuse, R8, 0x1 ;  /* 0x000000081114c211 */ /* 0x048fe400078208ff */
[----:B-12---:R-:W-:Y:S01]  /*89a0*/  @!P2 IMAD.WIDE R2, R16, 0x2, R8 ;  /* 0x000000021002a825 */ /* 0x006fe200078e0208 */
[-C--:B------:R-:W-:Y:S02]  /*89b0*/  @!P3 LEA.HI.X R11, R18, R9.reuse, R203, 0x1, P0 ;  /* 0x00000009120bb211 */ /* 0x080fe400000f0ccb */
[----:B------:R-:W-:Y:S02]  /*89c0*/  @!P4 LEA.HI.X R21, R17, R9, R202, 0x1, P1 ;  /* 0x000000091115c211 */ /* 0x000fe400008f0cca */
[----:B------:R0:W-:Y:S04]  /*89d0*/  @!P2 ST.E.128 desc[UR36][R2.64], R4 ;  /* 0x000000040200a985 */ /* 0x0001e8000c101d24 */
[----:B------:R0:W-:Y:S04]  /*89e0*/  @!P3 ST.E.128 desc[UR36][R10.64], R12 ;  /* 0x0000000c0a00b985 */ /* 0x0001e8000c101d24 */
[----:B------:R0:W-:Y:S02]  /*89f0*/  @!P4 ST.E.128 desc[UR36][R20.64], R48 ;  /* 0x000000301400c985 */ /* 0x0001e4000c101d24 */
.L_x_3332:
[----:B------:R-:W-:Y:S05]  /*8a00*/  BSYNC B0 ;  /* 0x0000000000007941 */ /* 0x000fea0003800000 */
.L_x_3331:
[----:B------:R-:W5:Y:S01]  /*8a10*/  LDC R0, c[0x0][0xc34] ;  /* 0x00030d00ff007b82 */ /* 0x000f620000000800 */
[----:B------:R-:W-:-:S13]  /*8a20*/  R2UR UR4, R22 ;  /* 0x00000000160472ca */ /* 0x000fda00000e0000 */
[----:B-----5:R-:W-:-:S13]  /*8a30*/  ISETP.LE.AND P0, PT, R0, UR4, PT ;  /* 0x0000000400007c0c */ /* 0x020fda000bf03270 */
[----:B------:R-:W-:Y:S05]  /*8a40*/  @!P0 BRA `(.L_x_3333) ;  /* 0xffffff8000b48947 */ /* 0x000fea000383ffff */
[----:B------:R-:W-:Y:S05]  /*8a50*/  EXIT ;  /* 0x000000000000794d */ /* 0x000fea0003800000 */
.L_x_3299:
[----:B------:R-:W-:-:S08]  /*8a60*/  NOP ;  /* 0x0000000000007918 */ /* 0x000fd00000000000 */
[----:B0-----:R-:W0:-:S00]  /*8a70*/  USETMAXREG.DEALLOC.CTAPOOL 0x28 ;  /* 0x00000028000079c8 */ /* 0x001e0000080e0500 */
[----:B------:R-:W1:Y:S01]  /*8a80*/  S2UR UR9, SR_CTAID.X ;  /* 0x00000000000979c3 */ /* 0x000e620000002500 */
[----:B0-----:R-:W-:Y:S01]  /*8a90*/  MOV R25, 0x1 ;  /* 0x0000000100197802 */ /* 0x001fe20000000f00 */
[----:B------:R-:W-:Y:S02]  /*8aa0*/  IMAD.MOV.U32 R22, RZ, RZ, RZ ;  /* 0x000000ffff167224 */ /* 0x000fe400078e00ff */
[----:B------:R-:W-:-:S04]  /*8ab0*/  IMAD.MOV.U32 R0, RZ, RZ, 0x1 ;  /* 0x00000001ff007424 */ /* 0x000fc800078e00ff */
[----:B------:R-:W1:Y:S02]  /*8ac0*/  LDC R2, c[0x0][0xc34] ;  /* 0x00030d00ff027b82 */ /* 0x000e640000000800 */
[----:B-1----:R-:W-:-:S13]  /*8ad0*/  ISETP.LE.AND P0, PT, R2, UR9, PT ;  /* 0x0000000902007c0c */ /* 0x002fda000bf03270 */
[----:B------:R-:W-:Y:S05]  /*8ae0*/  @P0 BRA `(.L_x_3334) ;  /* 0x0000003400680947 */ /* 0x000fea0003800000 */
[----:B------:R-:W2:Y:S01]  /*8af0*/  LDL R4, [R1+0x4] ;  /* 0x0000040001047983 */ /* 0x000ea20000100800 */
[----:B------:R-:W-:Y:S01]  /*8b00*/  SHF.L.U32 R27, R3, 0x3, RZ ;  /* 0x00000003031b7819 */ /* 0x000fe200000006ff */
[----:B------:R-:W-:Y:S01]  /*8b10*/  ULDC.64 UR6, c[0x0][0x2f0] ;  /* 0x0000bc0000067ab9 */ /* 0x000fe20000000a00 */
[----:B------:R-:W-:Y:S01]  /*8b20*/  ULDC UR8, c[0x0][0x2b8] ;  /* 0x0000ae0000087ab9 */ /* 0x000fe20000000800 */
[----:B------:R-:W-:Y:S01]  /*8b30*/  LOP3.LUT R16, R16, 0xfffffffd, RZ, 0xc0, !PT ;  /* 0xfffffffd10107812 */ /* 0x000fe200078ec0ff */
[----:B------:R-:W-:Y:S01]  /*8b40*/  ULDC.64 UR4, c[0x0][0x418] ;  /* 0x0001060000047ab9 */ /* 0x000fe20000000a00 */
[C---:B------:R-:W-:Y:S01]  /*8b50*/  LOP3.LUT R0, R27.reuse, 0x1f8, RZ, 0xc0, !PT ;  /* 0x000001f81b007812 */ /* 0x040fe200078ec0ff */
[----:B------:R-:W-:Y:S01]  /*8b60*/  UISETP.NE.U32.AND UP0, UPT, UR4, URZ, UPT ;  /* 0x0000003f0400728c */ /* 0x000fe2000bf05070 */
[----:B------:R-:W-:Y:S01]  /*8b70*/  LOP3.LUT R37, R27, 0x38, RZ, 0xc0, !PT ;  /* 0x000000381b257812 */ /* 0x000fe200078ec0ff */
[----:B------:R0:W-:Y:S01]  /*8b80*/  STL [R1], RZ ;  /* 0x000000ff01007387 */ /* 0x0001e20000100800 */
[----:B------:R-:W-:Y:S01]  /*8b90*/  LOP3.LUT R0, R0, 0x38, R3, 0x78, !PT ;  /* 0x0000003800007812 */ /* 0x000fe200078e7803 */
[----:B------:R-:W-:Y:S01]  /*8ba0*/  UISETP.NE.AND.EX UP0, UPT, UR5, URZ, UPT, UP0 ;  /* 0x0000003f0500728c */ /* 0x000fe2000bf05300 */
[C---:B------:R-:W-:Y:S01]  /*8bb0*/  LOP3.LUT R2, R37.reuse, 0x80, RZ, 0xfc, !PT ;  /* 0x0000008025027812 */ /* 0x040fe200078efcff */
[----:B------:R-:W-:Y:S01]  /*8bc0*/  ULDC UR4, c[0x0][0x424] ;  /* 0x0001090000047ab9 */ /* 0x000fe20000000800 */
[----:B------:R-:W-:Y:S01]  /*8bd0*/  LOP3.LUT R27, R0, 0x200, R27, 0xf8, !PT ;  /* 0x00000200001b7812 */ /* 0x000fe200078ef81b */
[----:B------:R-:W-:Y:S01]  /*8be0*/  USEL UR4, UR4, 0x1, UP0 ;  /* 0x0000000104047887 */ /* 0x000fe20008000000 */
[----:B------:R-:W-:Y:S01]  /*8bf0*/  LOP3.LUT R0, R37, 0x40, RZ, 0xfc, !PT ;  /* 0x0000004025007812 */ /* 0x000fe200078efcff */
[----:B------:R-:W-:Y:S01]  /*8c00*/  UMOV UR39, 0x400 ;  /* 0x0000040000277882 */ /* 0x000fe20000000000 */
[----:B------:R-:W-:Y:S01]  /*8c10*/  SHF.R.U32.HI R34, RZ, 0x3, R3 ;  /* 0x00000003ff227819 */ /* 0x000fe20000011603 */
[----:B------:R-:W-:Y:S01]  /*8c20*/  UIMAD UR38, UR4, UR6, URZ ;  /* 0x00000006042672a4 */ /* 0x000fe2000f8e023f */
[C---:B------:R-:W-:Y:S01]  /*8c30*/  ISETP.GE.AND P2, PT, R0.reuse, UR7, PT ;  /* 0x0000000700007c0c */ /* 0x040fe2000bf46270 */
[----:B------:R-:W-:Y:S01]  /*8c40*/  IMAD.SHL.U32 R3, R3, 0x10, RZ ;  /* 0x0000001003037824 */ /* 0x000fe200078e00ff */
[C---:B------:R-:W-:Y:S01]  /*8c50*/  ISETP.GE.AND P1, PT, R0.reuse, UR8, PT ;  /* 0x0000000800007c0c */ /* 0x040fe2000bf26270 */
[----:B------:R-:W-:Y:S01]  /*8c60*/  UIADD3 UR4, UR38, 0x5f, URZ ;  /* 0x0000005f26047890 */ /* 0x000fe2000fffe03f */
[----:B------:R-:W-:Y:S01]  /*8c70*/  ISETP.GE.AND P0, PT, R0, UR7, PT ;  /* 0x0000000700007c0c */ /* 0x000fe2000bf06270 */
[----:B------:R-:W1:Y:S01]  /*8c80*/  S2UR UR6, SR_CgaCtaId ;  /* 0x00000000000679c3 */ /* 0x000e620000008800 */
[----:B------:R-:W-:Y:S01]  /*8c90*/  LOP3.LUT R34, R34, 0xf, RZ, 0xc0, !PT ;  /* 0x0000000f22227812 */ /* 0x000fe200078ec0ff */
[----:B------:R-:W-:Y:S01]  /*8ca0*/  UIMAD.WIDE UR4, UR4, 0x2aaaaaab, URZ ;  /* 0x2aaaaaab040478a5 */ /* 0x000fe2000f8e023f */
[----:B------:R-:W-:Y:S01]  /*8cb0*/  MOV R36, UR9 ;  /* 0x0000000900247c02 */ /* 0x000fe20008000f00 */
[----:B------:R-:W-:Y:S01]  /*8cc0*/  IMAD.MOV.U32 R25, RZ, RZ, 0x1 ;  /* 0x00000001ff197424 */ /* 0x000fe200078e00ff */
[----:B------:R-:W-:Y:S01]  /*8cd0*/  LOP3.LUT R26, R34, 0x70, R3, 0xf8, !PT ;  /* 0x00000070221a7812 */ /* 0x000fe200078ef803 */
[----:B------:R-:W-:Y:S01]  /*8ce0*/  USHF.R.U32.HI UR4, URZ, 0x1f, UR5 ;  /* 0x0000001f3f047899 */ /* 0x000fe20008011605 */
[----:B------:R-:W-:Y:S01]  /*8cf0*/  IMAD.MOV.U32 R22, RZ, RZ, RZ ;  /* 0x000000ffff167224 */ /* 0x000fe200078e00ff */
[----:B------:R-:W-:Y:S01]  /*8d00*/  @P2 LOP3.LUT R16, R16, 0x2, RZ, 0xfc, !PT ;  /* 0x0000000210102812 */ /* 0x000fe200078efcff */
[----:B------:R-:W-:Y:S01]  /*8d10*/  ULDC UR40, c[0x0][0x448] ;  /* 0x0001120000287ab9 */ /* 0x000fe20000000800 */
[----:B------:R-:W-:Y:S01]  /*8d20*/  ULEA.HI.SX32 UR5, UR5, UR4, 0x1c ;  /* 0x0000000405057291 */ /* 0x000fe2000f8fe23f */
[----:B------:R-:W-:Y:S01]  /*8d30*/  ISETP.GE.AND P2, PT, R37, UR7, PT ;  /* 0x0000000725007c0c */ /* 0x000fe2000bf46270 */
[----:B------:R-:W-:Y:S01]  /*8d40*/  ULDC UR44, c[0x0][0xc] ;  /* 0x00000300002c7ab9 */ /* 0x000fe20000000800 */
[----:B------:R-:W-:Y:S01]  /*8d50*/  LOP3.LUT R16, R16, 0xfffffbff, RZ, 0xc0, !PT ;  /* 0xfffffbff10107812 */ /* 0x000fe200078ec0ff */
[----:B------:R-:W-:Y:S01]  /*8d60*/  UIADD3 UR43, UR5, -0x1, URZ ;  /* 0xffffffff052b7890 */ /* 0x000fe2000fffe03f */
[----:B------:R-:W-:-:S02]  /*8d70*/  ULDC UR4, c[0x0][0x288] ;  /* 0x0000a20000047ab9 */ /* 0x000fc40000000800 */
[----:B------:R-:W-:Y:S01]  /*8d80*/  @P1 LOP3.LUT R16, R16, 0x400, RZ, 0xfc, !PT ;  /* 0x0000040010101812 */ /* 0x000fe200078efcff */
[----:B------:R-:W-:Y:S01]  /*8d90*/  UIMAD UR40, UR40, UR4, URZ ;  /* 0x00000004282872a4 */ /* 0x000fe2000f8e023f */
[----:B------:R-:W-:Y:S01]  /*8da0*/  ISETP.GE.AND P1, PT, R2, UR8, PT ;  /* 0x0000000802007c0c */ /* 0x000fe2000bf26270 */
[----:B------:R-:W-:Y:S01]  /*8db0*/  IMAD.U32 R3, RZ, RZ, UR43 ;  /* 0x0000002bff037e24 */ /* 0x000fe2000f8e00ff */
[----:B------:R-:W-:Y:S01]  /*8dc0*/  LOP3.LUT R16, R16, 0xffffffef, RZ, 0xc0, !PT ;  /* 0xffffffef10107812 */ /* 0x000fe200078ec0ff */
[----:B------:R-:W-:Y:S02]  /*8dd0*/  UIADD3 UR41, UR5, -0x2, URZ ;  /* 0xfffffffe05297890 */ /* 0x000fe4000fffe03f */
[----:B-1----:R-:W-:Y:S01]  /*8de0*/  ULEA UR39, UR6, UR39, 0x18 ;  /* 0x0000002706277291 */ /* 0x002fe2000f8ec03f */
[----:B------:R-:W-:Y:S01]  /*8df0*/  @P0 LOP3.LUT R16, R16, 0x10, RZ, 0xfc, !PT ;  /* 0x0000001010100812 */ /* 0x000fe200078efcff */
[----:B------:R-:W-:Y:S01]  /*8e00*/  UIMAD UR6, UR43, -0x60, UR38 ;  /* 0xffffffa02b0678a4 */ /* 0x000fe2000f8e0226 */
[----:B------:R-:W-:-:S02]  /*8e10*/  ISETP.GE.AND P0, PT, R2, UR7, PT ;  /* 0x0000000702007c0c */ /* 0x000fc4000bf06270 */
[----:B------:R-:W-:Y:S02]  /*8e20*/  LOP3.LUT R16, R16, 0xfffffffe, RZ, 0xc0, !PT ;  /* 0xfffffffe10107812 */ /* 0x000fe400078ec0ff */
[----:B------:R-:W-:Y:S02]  /*8e30*/  LEA R0, R27, UR39, 0x1 ;  /* 0x000000271b007c11 */ /* 0x000fe4000f8e08ff */
[----:B------:R-:W-:-:S07]  /*8e40*/  IADD3 R33, -R34, UR6, RZ ;  /* 0x0000000622217c10 */ /* 0x000fce000fffe1ff */
[----:B------:R-:W-:Y:S02]  /*8e50*/  @P0 LOP3.LUT R16, R16, 0x1, RZ, 0xfc, !PT ;  /* 0x0000000110100812 */ /* 0x000fe400078efcff */
[----:B------:R-:W-:Y:S02]  /*8e60*/  ISETP.GE.AND P0, PT, R2, UR7, PT ;  /* 0x0000000702007c0c */ /* 0x000fe4000bf06270 */
[----:B------:R-:W-:-:S04]  /*8e70*/  LOP3.LUT R16, R16, 0xfffffdff, RZ, 0xc0, !PT ;  /* 0xfffffdff10107812 */ /* 0x000fc800078ec0ff */
[----:B------:R-:W-:Y:S02]  /*8e80*/  @P1 LOP3.LUT R16, R16, 0x200, RZ, 0xfc, !PT ;  /* 0x0000020010101812 */ /* 0x000fe400078efcff */
[----:B------:R-:W-:Y:S02]  /*8e90*/  ISETP.GE.AND P1, PT, R37, UR7, PT ;  /* 0x0000000725007c0c */ /* 0x000fe4000bf26270 */
[----:B------:R-:W-:-:S04]  /*8ea0*/  LOP3.LUT R16, R16, 0xfffffff7, RZ, 0xc0, !PT ;  /* 0xfffffff710107812 */ /* 0x000fc800078ec0ff */
[----:B------:R-:W-:-:S04]  /*8eb0*/  @P0 LOP3.LUT R16, R16, 0x8, RZ, 0xfc, !PT ;  /* 0x0000000810100812 */ /* 0x000fc800078efcff */
[----:B------:R-:W-:Y:S02]  /*8ec0*/  LOP3.LUT R16, R16, 0xfffffeff, RZ, 0xc0, !PT ;  /* 0xfffffeff10107812 */ /* 0x000fe400078ec0ff */
[----:B--2---:R-:W-:Y:S01]  /*8ed0*/  R2UR UR10, R4 ;  /* 0x00000000040a72ca */ /* 0x004fe200000e0000 */
[----:B------:R-:W-:-:S05]  /*8ee0*/  IMAD R4, R3, 0x60, R26 ;  /* 0x0000006003047824 */ /* 0x000fca00078e021a */
[----:B------:R-:W-:-:S04]  /*8ef0*/  ISETP.GE.AND P0, PT, R4, UR38, PT ;  /* 0x0000002604007c0c */ /* 0x000fc8000bf06270 */
[----:B------:R-:W-:-:S03]  /*8f00*/  ISETP.LT.U32.AND P0, PT, R26, 0x60, !P0 ;  /* 0x000000601a00780c */ /* 0x000fc60004701070 */
[----:B------:R-:W-:-:S10]  /*8f10*/  ULOP3.LUT UR42, UR10, 0x2, URZ, 0xfc, !UPT ;  /* 0x000000020a2a7892 */ /* 0x000fd4000f8efc3f */
        /* <DEDUP_REMOVED lines=8> */
.L_x_3369:
[----:B0-----:R-:W0:Y:S01]  /*8fa0*/  LDC R0, c[0x0][0xc38] ;  /* 0x00030e00ff007b82 */ /* 0x001e220000000800 */
[----:B------:R-:W-:Y:S01]  /*8fb0*/  MOV R24, R36 ;  /* 0x0000002400187202 */ /* 0x000fe20000000f00 */
        /* <DEDUP_REMOVED lines=8> */
[----:B------:R-:W0:Y:S03]  /*9040*/  LDC R0, c[0x0][0xc44] ;  /* 0x00031100ff007b82 */ /* 0x000e260000000800 */
[----:B------:R-:W-:Y:S01]  /*9050*/  IMAD.MOV.U32 R23, RZ, RZ, R24 ;  /* 0x000000ffff177224 */ /* 0x000fe200078e0018 */
        /* <DEDUP_REMOVED lines=29> */
.L_x_3335:
        /* <DEDUP_REMOVED lines=9> */
[----:B------:R-:W-:Y:S01]  /*92c0*/  MOV R4, UR6 ;  /* 0x0000000600047c02 */ /* 0x000fe20008000f00 */
[----:B------:R-:W-:Y:S01]  /*92d0*/  IMAD.U32 R5, RZ, RZ, UR7 ;  /* 0x00000007ff057e24 */ /* 0x000fe2000f8e00ff */
        /* <DEDUP_REMOVED lines=9> */
.L_x_3337:
[----:B------:R0:W1:Y:S01]  /*9370*/  LDC.64 R2, c[0x4][R17] ;  /* 0x0100000011027b82 */ /* 0x0000620000000a00 */
[----:B------:R-:W-:Y:S01]  /*9380*/  ULDC.64 UR4, c[0x4][0x138] ;  /* 0x01004e0000047ab9 */ /* 0x000fe20000000a00 */
[----:B------:R-:W-:Y:S01]  /*9390*/  ULDC.64 UR6, c[0x4][0x140] ;  /* 0x0100500000067ab9 */ /* 0x000fe20000000a00 */
[----:B------:R-:W-:Y:S01]  /*93a0*/  MOV R4, UR4 ;  /* 0x0000000400047c02 */ /* 0x000fe20008000f00 */
        /* <DEDUP_REMOVED lines=11> */
.L_x_3336:
[----:B------:R-:W-:Y:S01]  /*9460*/  ULDC.64 UR4, c[0x0][0x9f8] ;  /* 0x00027e0000047ab9 */ /* 0x000fe20000000a00 */
[----:B------:R-:W-:Y:S01]  /*9470*/  MOV R30, R23 ;  /* 0x00000017001e7202 */ /* 0x000fe20000000f00 */
[----:B------:R-:W0:Y:S01]  /*9480*/  LDC R8, c[0x0][0x430] ;  /* 0x00010c00ff087b82 */ /* 0x000e220000000800 */
[----:B------:R-:W-:Y:S01]  /*9490*/  ISETP.NE.U32.AND P0, PT, RZ, UR4, PT ;  /* 0x00000004ff007c0c */ /* 0x000fe2000bf05070 */
[----:B------:R-:W-:Y:S01]  /*94a0*/  IMAD.MOV R19, RZ, RZ, -R23 ;  /* 0x000000ffff137224 */ /* 0x000fe200078e0a17 */
[----:B------:R-:W-:Y:S02]  /*94b0*/  ULDC UR4, c[0x0][0xc44] ;  /* 0x0003110000047ab9 */ /* 0x000fe40000000800 */
[----:B------:R-:W-:-:S13]  /*94c0*/  ISETP.NE.AND.EX P0, PT, RZ, UR5, PT, P0 ;  /* 0x00000005ff007c0c */ /* 0x000fda000bf05300 */
[----:B------:R-:W1:Y:S02]  /*94d0*/  @P0 LDC.64 R2, c[0x0][0x9f8] ;  /* 0x00027e00ff020b82 */ /* 0x000e640000000a00 */
[----:B-1----:R-:W-:-:S05]  /*94e0*/  @P0 IMAD.WIDE R2, R23, 0x4, R2 ;  /* 0x0000000417020825 */ /* 0x002fca00078e0202 */
[----:B------:R1:W5:Y:S01]  /*94f0*/  @P0 LDG.E R30, desc[UR36][R2.64] ;  /* 0x00000024021e0981 */ /* 0x000362000c1e1900 */
[----:B------:R-:W-:Y:S01]  /*9500*/  UMOV UR5, 0xffffffff ;  /* 0xffffffff00057882 */ /* 0x000fe20000000000 */
[----:B------:R-:W-:Y:S02]  /*9510*/  IMAD R19, R19, UR4, R24 ;  /* 0x0000000413137c24 */ /* 0x000fe4000f8e0218 */
[----:B0-----:R-:W-:Y:S05]  /*9520*/  BRA.DIV UR5, `(.L_x_3338) ;  /* 0x0000003205287947 */ /* 0x001fea000b800000 */
.L_x_3386:
[----:B------:R-:W-:Y:S01]  /*9530*/  ISETP.NE.AND P0, PT, R8, 0x1, PT ;  /* 0x000000010800780c */ /* 0x000fe20003f05270 */
[----:B------:R-:W-:Y:S01]  /*9540*/  IMAD.U32 R0, RZ, RZ, UR43 ;  /* 0x0000002bff007e24 */ /* 0x000fe2000f8e00ff */
[----:B------:R-:W-:Y:S02]  /*9550*/  LOP3.LUT P1, RZ, R16, 0x100, RZ, 0xc0, !PT ;  /* 0x0000010010ff7812 */ /* 0x000fe4000782c0ff */
[----:B-----5:R-:W-:Y:S01]  /*9560*/  SHF.R.S32.HI R32, RZ, 0x1f, R30 ;  /* 0x0000001fff207819 */ /* 0x020fe2000001141e */
[----:B------:R-:W-:Y:S01]  /*9570*/  IMAD R0, R0, 0x60, R26 ;  /* 0x0000006000007824 */ /* 0x000fe200078e021a */
[----:B------:R-:W-:-:S04]  /*9580*/  LOP3.LUT R16, R16, 0xffffff7f, RZ, 0xc0, !PT ;  /* 0xffffff7f10107812 */ /* 0x000fc800078ec0ff */
[----:B------:R-:W-:-:S03]  /*9590*/  IADD3 R0, R0, R31, RZ ;  /* 0x0000001f00007210 */ /* 0x000fc60007ffe0ff */
[----:B-1----:R-:W0:Y:S01]  /*95a0*/  @P0 LDC R3, c[0x0][0x434] ;  /* 0x00010d00ff030b82 */ /* 0x002e220000000800 */
[----:B------:R-:W-:Y:S01]  /*95b0*/  @P0 LOP3.LUT R16, R16, 0x80, RZ, 0xfc, !PT ;  /* 0x0000008010100812 */ /* 0x000fe200078efcff */
[----:B------:R-:W-:-:S06]  /*95c0*/  IMAD.MOV.U32 R9, RZ, RZ, R0 ;  /* 0x000000ffff097224 */ /* 0x000fcc00078e0000 */
[----:B------:R-:W1:Y:S08]  /*95d0*/  @P0 LDC R5, c[0x0][0x438] ;  /* 0x00010e00ff050b82 */ /* 0x000e700000000800 */
[----:B------:R-:W2:Y:S01]  /*95e0*/  @P1 LDC.64 R6, c[0x0][0x428] ;  /* 0x00010a00ff061b82 */ /* 0x000ea20000000a00 */
[----:B0-----:R-:W-:-:S05]  /*95f0*/  @P0 IMAD.HI.U32 R2, R0, R3, RZ ;  /* 0x0000000300020227 */ /* 0x001fca00078e00ff */
[----:B-1----:R-:W-:Y:S02]  /*9600*/  @P0 SHF.R.U32.HI R9, RZ, R5, R2 ;  /* 0x00000005ff090219 */ /* 0x002fe40000011602 */
[----:B------:R-:W0:Y:S02]  /*9610*/  @P1 LDC.64 R4, c[0x0][0x418] ;  /* 0x00010600ff041b82 */ /* 0x000e240000000a00 */
[----:B------:R-:W-:Y:S01]  /*9620*/  @P1 SHF.R.S32.HI R3, RZ, 0x1f, R9 ;  /* 0x0000001fff031819 */ /* 0x000fe20000011409 */
[----:B--2---:R-:W-:-:S04]  /*9630*/  @P1 IMAD R2, R32, R6, RZ ;  /* 0x0000000620021224 */ /* 0x004fc800078e02ff */
[----:B------:R-:W-:Y:S02]  /*9640*/  @P1 IMAD R7, R30, R7, R2 ;  /* 0x000000071e071224 */ /* 0x000fe400078e0202 */
[----:B------:R-:W-:-:S04]  /*9650*/  @P1 IMAD.MOV.U32 R2, RZ, RZ, R9 ;  /* 0x000000ffff021224 */ /* 0x000fc800078e0009 */
[----:B------:R-:W-:-:S04]  /*9660*/  @P1 IMAD.WIDE.U32 R2, R30, R6, R2 ;  /* 0x000000061e021225 */ /* 0x000fc800078e0002 */
[----:B------:R-:W-:Y:S01]  /*9670*/  IMAD.MOV.U32 R6, RZ, RZ, RZ ;  /* 0x000000ffff067224 */ /* 0x000fe200078e00ff */
[----:B------:R-:W-:Y:S02]  /*9680*/  @P1 IADD3 R3, R3, R7, RZ ;  /* 0x0000000703031210 */ /* 0x000fe40007ffe0ff */
[----:B0-----:R-:W-:-:S04]  /*9690*/  @P1 LEA R4, P0, R2, R4, 0x2 ;  /* 0x0000000402041211 */ /* 0x001fc800078010ff */
[----:B------:R-:W-:Y:S01]  /*96a0*/  @P1 LEA.HI.X R5, R2, R5, R3, 0x2, P0 ;  /* 0x0000000502051211 */ /* 0x000fe200000f1403 */
[----:B------:R-:W-:-:S04]  /*96b0*/  IMAD.MOV R3, RZ, RZ, -R9 ;  /* 0x000000ffff037224 */ /* 0x000fc800078e0a09 */
[----:B------:R0:W5:Y:S01]  /*96c0*/  @P1 LDG.E R6, desc[UR36][R4.64] ;  /* 0x0000002404061981 */ /* 0x000162000c1e1900 */
[----:B------:R-:W-:Y:S02]  /*96d0*/  LOP3.LUT R16, R16, 0xffffffbf, RZ, 0xc0, !PT ;  /* 0xffffffbf10107812 */ /* 0x000fe400078ec0ff */
[----:B------:R-:W-:Y:S01]  /*96e0*/  SHF.R.S32.HI R29, RZ, 0x1f, R19 ;  /* 0x0000001fff1d7819 */ /* 0x000fe20000011413 */
[----:B0-----:R-:W-:Y:S01]  /*96f0*/  IMAD R5, R8, R3, R0 ;  /* 0x0000000308057224 */ /* 0x001fe200078e0200 */
[----:B------:R-:W-:-:S04]  /*9700*/  MOV R0, UR42 ;  /* 0x0000002a00007c02 */ /* 0x000fc80008000f00 */
[----:B------:R-:W-:-:S13]  /*9710*/  ISETP.NE.AND P0, PT, R0, 0x3, PT ;  /* 0x000000030000780c */ /* 0x000fda0003f05270 */
[----:B------:R-:W-:Y:S01]  /*9720*/  @P0 LOP3.LUT R16, R16, 0x40, RZ, 0xfc, !PT ;  /* 0x0000004010100812 */ /* 0x000fe200078efcff */
[----:B------:R-:W-:Y:S06]  /*9730*/  @!P0 BRA `(.L_x_3339) ;  /* 0x0000000000048947 */ /* 0x000fec0003800000 */
[----:B------:R-:W-:Y:S01]  /*9740*/  BPT.TRAP 0x1 ;  /* 0x000000040000795c */ /* 0x000fe20000300000 */
.L_x_3339:
        /* <DEDUP_REMOVED lines=15> */
[C---:B------:R-:W-:Y:S01]  /*9840*/  IMAD R9, R19.reuse, UR5, R0 ;  /* 0x0000000513097c24 */ /* 0x040fe2000f8e0200 */
[----:B------:R-:W-:Y:S01]  /*9850*/  LEA R0, R22, UR39, 0x3 ;  /* 0x0000002716007c11 */ /* 0x000fe2000f8e18ff */
[----:B------:R-:W-:Y:S01]  /*9860*/  IMAD.WIDE.U32 R2, R19, UR4, R2 ;  /* 0x0000000413027c25 */ /* 0x000fe2000f8e0002 */
[----:B------:R-:W-:-:S02]  /*9870*/  ULDC.64 UR4, c[0x0][0x318] ;  /* 0x0000c60000047ab9 */ /* 0x000fc40000000a00 */
[----:B------:R-:W-:Y:S02]  /*9880*/  LEA R17, P0, R2, UR4, 0x1 ;  /* 0x0000000402117c11 */ /* 0x000fe4000f8008ff */
[----:B------:R-:W-:-:S04]  /*9890*/  IADD3 R3, R3, R9, RZ ;  /* 0x0000000903037210 */ /* 0x000fc80007ffe0ff */
[----:B------:R-:W-:Y:S02]  /*98a0*/  LEA.HI.X R18, R2, UR5, R3, 0x1, P0 ;  /* 0x0000000502127c11 */ /* 0x000fe400080f0c03 */
[----:B------:R-:W-:-:S04]  /*98b0*/  SHF.L.U32 R3, R25, 0x1f, RZ ;  /* 0x0000001f19037819 */ /* 0x000fc800000006ff */
[----:B------:R-:W0:Y:S02]  /*98c0*/  SYNCS.PHASECHK.TRANS64.TRYWAIT P0, [R0+URZ+0x30840], R3 ;  /* 0x03084003000075a7 */ /* 0x000e24000800017f */
[----:B0-----:R-:W-:Y:S05]  /*98d0*/  @!P0 BRA `(.L_x_3341) ;  /* 0x0000002c00708947 */ /* 0x001fea0003800000 */
.L_x_3387:
[----:B------:R-:W-:Y:S05]  /*98e0*/  BSYNC B0 ;  /* 0x0000000000007941 */ /* 0x000fea0003800000 */
.L_x_3340:
[----:B------:R-:W-:Y:S01]  /*98f0*/  ULDC.64 UR4, c[0x0][0x300] ;  /* 0x0000c00000047ab9 */ /* 0x000fe20000000a00 */
[C---:B------:R-:W-:Y:S01]  /*9900*/  LOP3.LUT P4, RZ, R16.reuse, 0x4, RZ, 0xc0, !PT ;  /* 0x0000000410ff7812 */ /* 0x040fe2000788c0ff */
[----:B------:R-:W-:Y:S01]  /*9910*/  IMAD R2, R7, UR4, RZ ;  /* 0x0000000407027c24 */ /* 0x000fe2000f8e02ff */
[C---:B------:R-:W-:Y:S02]  /*9920*/  LOP3.LUT P3, RZ, R16.reuse, 0x2, RZ, 0xc0, !PT ;  /* 0x0000000210ff7812 */ /* 0x040fe4000786c0ff */
[----:B------:R-:W-:Y:S01]  /*9930*/  LOP3.LUT P2, RZ, R16, 0x1, RZ, 0xc0, !PT ;  /* 0x0000000110ff7812 */ /* 0x000fe2000784c0ff */
        /* <DEDUP_REMOVED lines=13> */
[----:B------:R-:W-:Y:S01]  /*9a10*/  IADD3 R3, R3, R5, RZ ;  /* 0x0000000503037210 */ /* 0x000fe20007ffe0ff */
[----:B------:R-:W-:Y:S01]  /*9a20*/  IMAD R5, R22, 0x4800, R27 ;  /* 0x0000480016057824 */ /* 0x000fe200078e021b */
[----:B------:R-:W-:Y:S01]  /*9a30*/  LEA R4, P0, R2, UR4, 0x1 ;  /* 0x0000000402047c11 */ /* 0x000fe2000f8008ff */
[----:B------:R-:W-:-:S03]  /*9a40*/  UMOV UR4, 0xffffffff ;  /* 0xffffffff00047882 */ /* 0x000fc60000000000 */
[----:B------:R-:W-:Y:S01]  /*9a50*/  LEA.HI.X R6, R2, UR5, R3, 0x1, P0 ;  /* 0x0000000502067c11 */ /* 0x000fe200080f0c03 */
[----:B------:R-:W-:Y:S08]  /*9a60*/  BRA.DIV UR4, `(.L_x_3342) ;  /* 0x0000002e04207947 */ /* 0x000ff0000b800000 */
[----:B------:R-:W0:Y:S01]  /*9a70*/  SHFL.IDX PT, R14, R4, RZ, 0x181f ;  /* 0x00181fff040e7589 */ /* 0x000e2200000e0000 */
[----:B------:R-:W-:-:S03]  /*9a80*/  ISETP.GE.AND P0, PT, R33, 0x1, PT ;  /* 0x000000012100780c */ /* 0x000fc60003f06270 */
[----:B------:R-:W1:Y:S04]  /*9a90*/  SHFL.IDX PT, R2, R6, RZ, 0x181f ;  /* 0x00181fff06027589 */ /* 0x000e6800000e0000 */
[----:B------:R-:W-:Y:S06]  /*9aa0*/  SHFL.IDX PT, R8, R6, 0x1, 0x181f ;  /* 0x00381f0006087f89 */ /* 0x000fec00000e0000 */
[----:B------:R-:W-:-:S02]  /*9ab0*/  @P0 LEA R7, R5, UR39, 0x1 ;  /* 0x0000002705070c11 */ /* 0x000fc4000f8e08ff */
[----:B0-----:R-:W-:-:S05]  /*9ac0*/  @P0 LEA R14, P1, R37, R14, 0x1 ;  /* 0x0000000e250e0211 */ /* 0x001fca00078208ff */
[----:B-1----:R-:W-:Y:S02]  /*9ad0*/  @P0 IMAD.X R3, RZ, RZ, R2, P1 ;  /* 0x000000ffff030224 */ /* 0x002fe400008e0602 */
[----:B------:R-:W-:Y:S02]  /*9ae0*/  @P0 IMAD.MOV.U32 R2, RZ, RZ, R14 ;  /* 0x000000ffff020224 */ /* 0x000fe400078e000e */
[----:B------:R-:W0:Y:S04]  /*9af0*/  SHFL.IDX PT, R14, R4, 0x1, 0x181f ;  /* 0x00381f00040e7f89 */ /* 0x000e2800000e0000 */
[----:B------:R-:W-:Y:S04]  /*9b00*/  @P0 LDGSTS.E.BYPASS.LTC128B.128 [R7+0x1e400], desc[UR36][R2.64], !P4 ;  /* 0x1e40000002070fae */ /* 0x000fe8000e101d64 */
[----:B------:R-:W-:Y:S04]  /*9b10*/  @P0 LDGSTS.E.BYPASS.LTC128B.128 [R7+0x21400], desc[UR36][R2.64+0x80], !P3 ;  /* 0x2140008002070fae */ /* 0x000fe8000d901d64 */
[----:B------:R1:W-:Y:S01]  /*9b20*/  @P0 LDGSTS.E.BYPASS.LTC128B.128 [R7+0x24400], desc[UR36][R2.64+0x100], !P2 ;  /* 0x2440010002070fae */ /* 0x0003e2000d101d64 */
[----:B------:R-:W-:-:S03]  /*9b30*/  ISETP.GE.AND P0, PT, R33, 0x11, PT ;  /* 0x000000112100780c */ /* 0x000fc60003f06270 */
[----:B-1----:R-:W-:Y:S10]  /*9b40*/  SHFL.IDX PT, R7, R6, 0x2, 0x181f ;  /* 0x00581f0006077f89 */ /* 0x002ff400000e0000 */
[----:B0-----:R-:W-:-:S02]  /*9b50*/  @P0 LEA R14, P1, R37, R14, 0x1 ;  /* 0x0000000e250e0211 */ /* 0x001fc400078208ff */
[----:B------:R-:W-:Y:S02]  /*9b60*/  @P0 LEA R21, R5, UR39, 0x1 ;  /* 0x0000002705150c11 */ /* 0x000fe4000f8e08ff */
[----:B------:R-:W-:Y:S01]  /*9b70*/  @P0 IADD3.X R9, RZ, R8, RZ, P1, !PT ;  /* 0x00000008ff090210 */ /* 0x000fe20000ffe4ff */
[----:B------:R-:W-:Y:S02]  /*9b80*/  @P0 IMAD.MOV.U32 R2, RZ, RZ, R14 ;  /* 0x000000ffff020224 */ /* 0x000fe400078e000e */
[----:B------:R-:W0:Y:S02]  /*9b90*/  SHFL.IDX PT, R14, R4, 0x2, 0x181f ;  /* 0x00581f00040e7f89 */ /* 0x000e2400000e0000 */
[----:B------:R-:W-:-:S05]  /*9ba0*/  @P0 IMAD.MOV.U32 R3, RZ, RZ, R9 ;  /* 0x000000ffff030224 */ /* 0x000fca00078e0009 */
[----:B------:R-:W-:Y:S04]  /*9bb0*/  @P0 LDGSTS.E.BYPASS.LTC128B.128 [R21+0x1ec00], desc[UR36][R2.64], !P4 ;  /* 0x1ec0000002150fae */ /* 0x000fe8000e101d64 */
[----:B------:R-:W-:Y:S04]  /*9bc0*/  @P0 LDGSTS.E.BYPASS.LTC128B.128 [R21+0x21c00], desc[UR36][R2.64+0x80], !P3 ;  /* 0x21c0008002150fae */ /* 0x000fe8000d901d64 */
[----:B------:R1:W-:Y:S01]  /*9bd0*/  @P0 LDGSTS.E.BYPASS.LTC128B.128 [R21+0x24c00], desc[UR36][R2.64+0x100], !P2 ;  /* 0x24c0010002150fae */ /* 0x0003e2000d101d64 */
[----:B------:R-:W-:-:S13]  /*9be0*/  ISETP.GE.AND P0, PT, R33, 0x21, PT ;  /* 0x000000212100780c */ /* 0x000fda0003f06270 */
[----:B0-----:R-:W-:Y:S02]  /*9bf0*/  @P0 LEA R14, P1, R37, R14, 0x1 ;  /* 0x0000000e250e0211 */ /* 0x001fe400078208ff */
[----:B------:R-:W-:Y:S02]  /*9c00*/  @P0 LEA R9, R5, UR39, 0x1 ;  /* 0x0000002705090c11 */ /* 0x000fe4000f8e08ff */
[----:B------:R-:W-:Y:S01]  /*9c10*/  @P0 IADD3.X R7, RZ, R7, RZ, P1, !PT ;  /* 0x00000007ff070210 */ /* 0x000fe20000ffe4ff */
[----:B-1----:R-:W-:Y:S02]  /*9c20*/  @P0 IMAD.MOV.U32 R2, RZ, RZ, R14 ;  /* 0x000000ffff020224 */ /* 0x002fe400078e000e */
[----:B------:R-:W0:Y:S02]  /*9c30*/  SHFL.IDX PT, R14, R4, 0x3, 0x181f ;  /* 0x00781f00040e7f89 */ /* 0x000e2400000e0000 */
[----:B------:R-:W-:Y:S02]  /*9c40*/  @P0 IMAD.MOV.U32 R3, RZ, RZ, R7 ;  /* 0x000000ffff030224 */ /* 0x000fe400078e0007 */
[----:B------:R-:W1:Y:S04]  /*9c50*/  SHFL.IDX PT, R7, R6, 0x3, 0x181f ;  /* 0x00781f0006077f89 */ /* 0x000e6800000e0000 */
[----:B------:R-:W-:Y:S04]  /*9c60*/  @P0 LDGSTS.E.BYPASS.LTC128B.128 [R9+0x1f400], desc[UR36][R2.64], !P4 ;  /* 0x1f40000002090fae */ /* 0x000fe8000e101d64 */
[----:B------:R-:W-:Y:S04]  /*9c70*/  @P0 LDGSTS.E.BYPASS.LTC128B.128 [R9+0x22400], desc[UR36][R2.64+0x80], !P3 ;  /* 0x2240008002090fae */ /* 0x000fe8000d901d64 */
[----:B------:R2:W-:Y:S01]  /*9c80*/  @P0 LDGSTS.E.BYPASS.LTC128B.128 [R9+0x25400], desc[UR36][R2.64+0x100], !P2 ;  /* 0x2540010002090fae */ /* 0x0005e2000d101d64 */
[----:B------:R-:W-:-:S13]  /*9c90*/  ISETP.GE.AND P0, PT, R33, 0x31, PT ;  /* 0x000000312100780c */ /* 0x000fda0003f06270 */
[----:B0-----:R-:W-:Y:S02]  /*9ca0*/  @P0 LEA R14, P1, R37, R14, 0x1 ;  /* 0x0000000e250e0211 */ /* 0x001fe400078208ff */
[----:B------:R-:W-:Y:S02]  /*9cb0*/  @P0 LEA R21, R5, UR39, 0x1 ;  /* 0x0000002705150c11 */ /* 0x000fe4000f8e08ff */
[----:B-1----:R-:W-:Y:S01]  /*9cc0*/  @P0 IADD3.X R7, RZ, R7, RZ, P1, !PT ;  /* 0x00000007ff070210 */ /* 0x002fe20000ffe4ff */
[----:B--2---:R-:W-:Y:S02]  /*9cd0*/  @P0 IMAD.MOV.U32 R2, RZ, RZ, R14 ;  /* 0x000000ffff020224 */ /* 0x004fe400078e000e */
        /* <DEDUP_REMOVED lines=11> */
[----:B------:R0:W1:Y:S02]  /*9d90*/  SHFL.IDX PT, R14, R4, 0x5, 0x181f ;  /* 0x00b81f00040e7f89 */ /* 0x00006400000e0000 */
[----:B------:R-:W-:Y:S02]  /*9da0*/  @P0 IMAD.MOV.U32 R3, RZ, RZ, R7 ;  /* 0x000000ffff030224 */ /* 0x000fe400078e0007 */
[----:B------:R0:W2:Y:S04]  /*9db0*/  SHFL.IDX PT, R7, R6, 0x5, 0x181f ;  /* 0x00b81f0006077f89 */ /* 0x0000a800000e0000 */
[----:B------:R0:W-:Y:S04]  /*9dc0*/  @P0 LDGSTS.E.BYPASS.LTC128B.128 [R9+0x20400], desc[UR36][R2.64], !P4 ;  /* 0x2040000002090fae */ /* 0x0001e8000e101d64 */
[----:B------:R0:W-:Y:S04]  /*9dd0*/  @P0 LDGSTS.E.BYPASS.LTC128B.128 [R9+0x23400], desc[UR36][R2.64+0x80], !P3 ;  /* 0x2340008002090fae */ /* 0x0001e8000d901d64 */
[----:B------:R0:W-:Y:S02]  /*9de0*/  @P0 LDGSTS.E.BYPASS.LTC128B.128 [R9+0x26400], desc[UR36][R2.64+0x100], !P2 ;  /* 0x2640010002090fae */ /* 0x0001e4000d101d64 */
.L_x_3401:
[----:B------:R-:W-:-:S13]  /*9df0*/  ISETP.GE.AND P0, PT, R33, 0x51, PT ;  /* 0x000000512100780c */ /* 0x000fda0003f06270 */
[----:B01----:R-:W-:Y:S02]  /*9e00*/  @P0 LEA R2, P1, R37, R14, 0x1 ;  /* 0x0000000e25020211 */ /* 0x003fe400078208ff */
[----:B------:R-:W-:Y:S02]  /*9e10*/  @P0 LEA R5, R5, UR39, 0x1 ;  /* 0x0000002705050c11 */ /* 0x000fe4000f8e08ff */
[----:B--2---:R-:W-:-:S05]  /*9e20*/  @P0 IADD3.X R3, RZ, R7, RZ, P1, !PT ;  /* 0x00000007ff030210 */ /* 0x004fca0000ffe4ff */
[----:B------:R-:W-:Y:S01]  /*9e30*/  @!PT LDS RZ, [RZ] ;  /* 0x00000000fffff984 */ /* 0x000fe20000000800 */
[----:B------:R-:W-:Y:S01]  /*9e40*/  @!PT LDS RZ, [RZ] ;  /* 0x00000000fffff984 */ /* 0x000fe20000000800 */
[----:B------:R-:W-:Y:S01]  /*9e50*/  @!PT LDS RZ, [RZ] ;  /* 0x00000000fffff984 */ /* 0x000fe20000000800 */
[----:B------:R0:W-:Y:S04]  /*9e60*/  @P0 LDGSTS.E.BYPASS.LTC128B.128 [R5+0x20c00], desc[UR36][R2.64], !P4 ;  /* 0x20c0000002050fae */ /* 0x0001e8000e101d64 */
[----:B------:R0:W-:Y:S04]  /*9e70*/  @P0 LDGSTS.E.BYPASS.LTC128B.128 [R5+0x23c00], desc[UR36][R2.64+0x80], !P3 ;  /* 0x23c0008002050fae */ /* 0x0001e8000d901d64 */
[----:B------:R0:W-:Y:S01]  /*9e80*/  @P0 LDGSTS.E.BYPASS.LTC128B.128 [R5+0x26c00], desc[UR36][R2.64+0x100], !P2 ;  /* 0x26c0010002050fae */ /* 0x0001e2000d101d64 */
[----:B------:R-:W-:Y:S01]  /*9e90*/  PLOP3.LUT P0, PT, PT, PT, PT, 0x80, 0x0 ;  /* 0x000000000000781c */ /* 0x000fe20003f0f070 */
[----:B------:R-:W-:-:S12]  /*9ea0*/  NOP ;  /* 0x0000000000007918 */ /* 0x000fd80000000000 */
.L_x_3343:
        /* <DEDUP_REMOVED lines=10> */
.L_x_3344:
[----:B------:R1:W-:Y:S02]  /*9f50*/  SYNCS.ARRIVE.TRANS64.A1T0 RZ, [R0+URZ+0x30830], RZ ;  /* 0x030830ff00ff79a7 */ /* 0x0003e4000810003f */
[----:B------:R-:W-:Y:S05]  /*9f60*/  WARPSYNC.ALL ;  /* 0x0000000000007948 */ /* 0x000fea0003800000 */
[----:B------:R-:W-:-:S04]  /*9f70*/  UIADD3 UR4, UR39, 0x12400, URZ ;  /* 0x0001240027047890 */ /* 0x000fc8000fffe03f */
[----:B------:R-:W-:Y:S01]  /*9f80*/  ULOP3.LUT UP0, URZ, UR4, 0x3ff, URZ, 0xc0, !UPT ;  /* 0x000003ff043f7892 */ /* 0x000fe2000f80c03f */
[----:B------:R-:W-:Y:S05]  /*9f90*/  BAR.SYNC.DEFER_BLOCKING 0x8, 0x180 ;  /* 0x0206000000007b1d */ /* 0x000fea0000010000 */
[----:B------:R-:W-:-:S13]  /*9fa0*/  PLOP3.LUT P0, PT, PT, PT, UP0, 0x80, 0x0 ;  /* 0x000000000000781c */ /* 0x000fda0003f0f008 */
[----:B------:R-:W-:Y:S05]  /*9fb0*/  @!P0 BRA `(.L_x_3345) ;  /* 0x0000000000408947 */ /* 0x000fea0003800000 */
[----:B0-----:R-:W-:Y:S01]  /*9fc0*/  MOV R2, 0x0 ;  /* 0x0000000000027802 */ /* 0x001fe20000000f00 */
        /* <DEDUP_REMOVED lines=11> */
[----:B------:R-:W-:Y:S02]  /*a080*/  IMAD.MOV.U32 R8, RZ, RZ, 0x70 ;  /* 0x00000070ff087424 */ /* 0x000fe400078e00ff */
[----:B------:R-:W-:-:S07]  /*a090*/  IMAD.MOV.U32 R12, RZ, RZ, 0x1 ;  /* 0x00000001ff0c7424 */ /* 0x000fce00078e00ff */
[----:B------:R-:W-:-:S07]  /*a0a0*/  LEPC R20, `(.L_x_3345) ;  /* 0x000000001014794e */ /* 0x000fce0000000000 */
[----:B01----:R-:W-:Y:S05]  /*a0b0*/  CALL.ABS.NOINC R2 ;  /* 0x0000000002007343 */ /* 0x003fea0003c00000 */
.L_x_3345:
[----:B-1----:R-:W1:Y:S01]  /*a0c0*/  LDC R0, c[0x0][0x448] ;  /* 0x00011200ff007b82 */ /* 0x002e620000000800 */
[----:B0-----:R-:W-:Y:S01]  /*a0d0*/  IMAD.MOV R3, RZ, RZ, -R24 ;  /* 0x000000ffff037224 */ /* 0x001fe200078e0a18 */
[----:B------:R-:W-:Y:S01]  /*a0e0*/  ULDC UR4, c[0x0][0xc38] ;  /* 0x00030e0000047ab9 */ /* 0x000fe20000000800 */
[----:B------:R-:W-:Y:S02]  /*a0f0*/  SHF.R.S32.HI R6, RZ, 0x1f, R23 ;  /* 0x0000001fff067819 */ /* 0x000fe40000011417 */
[----:B------:R-:W-:Y:S01]  /*a100*/  IMAD R4, R3, UR4, R36 ;  /* 0x0000000403047c24 */ /* 0x000fe2000f8e0224 */
[----:B------:R-:W-:Y:S01]  /*a110*/  ULDC.64 UR4, c[0x0][0x2d8] ;  /* 0x0000b60000047ab9 */ /* 0x000fe20000000a00 */
[----:B------:R-:W-:Y:S02]  /*a120*/  LOP3.LUT P3, RZ, R16, 0x800, RZ, 0xc0, !PT ;  /* 0x0000080010ff7812 */ /* 0x000fe4000786c0ff */
[----:B------:R-:W-:Y:S01]  /*a130*/  IMAD.SHL.U32 R4, R4, 0x80, RZ ;  /* 0x0000008004047824 */ /* 0x000fe200078e00ff */
[----:B------:R-:W-:-:S02]  /*a140*/  LOP3.LUT P4, RZ, R16, 0x400, RZ, 0xc0, !PT ;  /* 0x0000040010ff7812 */ /* 0x000fc4000788c0ff */
[----:B------:R-:W-:Y:S02]  /*a150*/  LOP3.LUT P5, RZ, R16, 0x200, RZ, 0xc0, !PT ;  /* 0x0000020010ff7812 */ /* 0x000fe400078ac0ff */
[----:B------:R-:W-:Y:S02]  /*a160*/  LOP3.LUT R7, R26, R4, RZ, 0xfc, !PT ;  /* 0x000000041a077212 */ /* 0x000fe400078efcff */
[----:B------:R-:W-:Y:S02]  /*a170*/  LEA R20, R27, UR39, 0x1 ;  /* 0x000000271b147c11 */ /* 0x000fe4000f8e08ff */
[----:B------:R-:W-:Y:S02]  /*a180*/  MOV R5, R7 ;  /* 0x0000000700057202 */ /* 0x000fe40000000f00 */
[----:B-1----:R-:W-:-:S13]  /*a190*/  ISETP.NE.AND P0, PT, R0, 0x1, PT ;  /* 0x000000010000780c */ /* 0x002fda0003f05270 */
[----:B------:R-:W0:Y:S08]  /*a1a0*/  @P0 LDC R2, c[0x0][0x44c] ;  /* 0x00011300ff020b82 */ /* 0x000e300000000800 */
[----:B------:R-:W1:Y:S01]  /*a1b0*/  @P0 LDC R9, c[0x0][0x450] ;  /* 0x00011400ff090b82 */ /* 0x000e620000000800 */
[----:B0-----:R-:W-:-:S05]  /*a1c0*/  @P0 IMAD.HI.U32 R2, R7, R2, RZ ;  /* 0x0000000207020227 */ /* 0x001fca00078e00ff */
[----:B-1----:R-:W-:Y:S01]  /*a1d0*/  @P0 SHF.R.U32.HI R5, RZ, R9, R2 ;  /* 0x00000009ff050219 */ /* 0x002fe20000011602 */
[----:B------:R-:W-:-:S04]  /*a1e0*/  IMAD R2, R29, UR4, RZ ;  /* 0x000000041d027c24 */ /* 0x000fc8000f8e02ff */
[C---:B------:R-:W-:Y:S02]  /*a1f0*/  IMAD R9, R19.reuse, UR5, R2 ;  /* 0x0000000513097c24 */ /* 0x040fe4000f8e0202 */
[----:B------:R-:W-:Y:S01]  /*a200*/  IMAD.WIDE.U32 R2, R19, UR4, RZ ;  /* 0x0000000413027c25 */ /* 0x000fe2000f8e00ff */
[----:B------:R-:W-:-:S03]  /*a210*/  ULDC.64 UR4, c[0x0][0x2e0] ;  /* 0x0000b80000047ab9 */ /* 0x000fc60000000a00 */
[----:B------:R-:W-:Y:S02]  /*a220*/  IMAD R6, R6, UR4, RZ ;  /* 0x0000000406067c24 */ /* 0x000fe4000f8e02ff */
[----:B------:R-:W-:Y:S02]  /*a230*/  IMAD.IADD R3, R3, 0x1, R9 ;  /* 0x0000000103037824 */ /* 0x000fe400078e0209 */
[C---:B------:R-:W-:Y:S02]  /*a240*/  IMAD R9, R23.reuse, UR5, R6 ;  /* 0x0000000517097c24 */ /* 0x040fe4000f8e0206 */
[----:B------:R-:W-:Y:S02]  /*a250*/  IMAD.MOV R6, RZ, RZ, -R5 ;  /* 0x000000ffff067224 */ /* 0x000fe400078e0a05 */
[----:B------:R-:W-:Y:S01]  /*a260*/  IMAD.WIDE.U32 R2, R23, UR4, R2 ;  /* 0x0000000417027c25 */ /* 0x000fe2000f8e0002 */
[----:B------:R-:W-:-:S03]  /*a270*/  ULDC.64 UR4, c[0x0][0x2d0] ;  /* 0x0000b40000047ab9 */ /* 0x000fc60000000a00 */
[----:B------:R-:W-:Y:S01]  /*a280*/  IMAD R7, R0, R6, R7 ;  /* 0x0000000600077224 */ /* 0x000fe200078e0207 */
[----:B------:R-:W-:Y:S02]  /*a290*/  SHF.R.S32.HI R0, RZ, 0x1f, R5 ;  /* 0x0000001fff007819 */ /* 0x000fe40000011405 */
[----:B------:R-:W-:-:S03]  /*a2a0*/  IADD3 R3, R3, R9, RZ ;  /* 0x0000000903037210 */ /* 0x000fc60007ffe0ff */
        /* <DEDUP_REMOVED lines=16> */
[----:B------:R-:W-:-:S03]  /*a3b0*/  IADD3 R4, R34, R4, RZ ;  /* 0x0000000422047210 */ /* 0x000fc60007ffe0ff */
[----:B------:R-:W1:Y:S01]  /*a3c0*/  SHFL.IDX PT, R2, R5, RZ, 0x181f ;  /* 0x00181fff05027589 */ /* 0x000e6200000e0000 */
[C---:B------:R-:W-:Y:S02]  /*a3d0*/  ISETP.GE.AND P0, PT, R4.reuse, UR40, PT ;  /* 0x0000002804007c0c */ /* 0x040fe4000bf06270 */
[----:B------:R-:W-:Y:S01]  /*a3e0*/  IADD3 R7, R4, 0x10, RZ ;  /* 0x0000001004077810 */ /* 0x000fe20007ffe0ff */
[----:B------:R-:W-:Y:S10]  /*a3f0*/  SHFL.IDX PT, R6, R5, 0x1, 0x181f ;  /* 0x00381f0005067f89 */ /* 0x000ff400000e0000 */
[----:B0-----:R-:W-:-:S05]  /*a400*/  @!P0 LEA R14, P1, R37, R14, 0x1 ;  /* 0x0000000e250e8211 */ /* 0x001fca00078208ff */
[----:B-1----:R-:W-:Y:S02]  /*a410*/  @!P0 IMAD.X R3, RZ, RZ, R2, P1 ;  /* 0x000000ffff038224 */ /* 0x002fe400008e0602 */
[----:B------:R-:W-:Y:S02]  /*a420*/  @!P0 IMAD.MOV.U32 R2, RZ, RZ, R14 ;  /* 0x000000ffff028224 */ /* 0x000fe400078e000e */
[----:B------:R-:W0:Y:S04]  /*a430*/  SHFL.IDX PT, R14, R0, 0x1, 0x181f ;  /* 0x00381f00000e7f89 */ /* 0x000e2800000e0000 */
        /* <DEDUP_REMOVED lines=62> */
[----:B------:R0:W1:Y:S03]  /*a820*/  SHFL.IDX PT, R6, R5, 0x7, 0x181f ;  /* 0x00f81f0005067f89 */ /* 0x00006600000e0000 */
[----:B------:R-:W-:Y:S01]  /*a830*/  @!P0 IMAD.MOV.U32 R3, RZ, RZ, R7 ;  /* 0x000000ffff038224 */ /* 0x000fe200078e0007 */
[----:B------:R0:W2:Y:S04]  /*a840*/  SHFL.IDX PT, R14, R0, 0x7, 0x181f ;  /* 0x00f81f00000e7f89 */ /* 0x0000a800000e0000 */
[----:B------:R0:W-:Y:S04]  /*a850*/  @!P0 LDGSTS.E.BYPASS.LTC128B.128 [R20+0x15400], desc[UR36][R2.64], !P3 ;  /* 0x1540000002148fae */ /* 0x0001e8000d901d64 */
[----:B------:R0:W-:Y:S04]  /*a860*/  @!P0 LDGSTS.E.BYPASS.LTC128B.128 [R20+0x19400], desc[UR36][R2.64+0x80], !P4 ;  /* 0x1940008002148fae */ /* 0x0001e8000e101d64 */
[----:B------:R0:W-:Y:S02]  /*a870*/  @!P0 LDGSTS.E.BYPASS.LTC128B.128 [R20+0x1d400], desc[UR36][R2.64+0x100], !P5 ;  /* 0x1d40010002148fae */ /* 0x0001e4000e901d64 */
.L_x_3418:
[----:B0-----:R-:W3:Y:S01]  /*a880*/  LDL R0, [R1] ;  /* 0x0000000001007983 */ /* 0x001ee20000100800 */
[----:B------:R-:W-:-:S04]  /*a890*/  IADD3 R4, R4, 0x70, RZ ;  /* 0x0000007004047810 */ /* 0x000fc80007ffe0ff */
        /* <DEDUP_REMOVED lines=19> */
.L_x_3419:
[----:B------:R-:W-:Y:S05]  /*a9d0*/  BSYNC B0 ;  /* 0x0000000000007941 */ /* 0x000fea0003800000 */
.L_x_3347:
[----:B------:R-:W-:Y:S01]  /*a9e0*/  UISETP.GE.AND UP0, UPT, UR38, 0x61, UPT ;  /* 0x000000612600788c */ /* 0x000fe2000bf06270 */
[----:B------:R-:W-:-:S05]  /*a9f0*/  IMAD.U32 R20, RZ, RZ, UR43 ;  /* 0x0000002bff147e24 */ /* 0x000fca000f8e00ff */
[----:B------:R-:W-:-:S13]  /*aa00*/  PLOP3.LUT P0, PT, PT, PT, UP0, 0x40, 0x0 ;  /* 0x000000000000781c */ /* 0x000fda0003f0e808 */
[----:B------:R-:W-:Y:S05]  /*aa10*/  @P0 BRA `(.L_x_3349) ;  /* 0x0000000c00e80947 */ /* 0x000fea0003800000 */
[----:B------:R-:W-:Y:S01]  /*aa20*/  BSSY B0, `(.L_x_3349) ;  /* 0x00000f9000007945 */ /* 0x000fe20003800000 */
[----:B------:R-:W-:Y:S01]  /*aa30*/  MOV R21, R25 ;  /* 0x0000001900157202 */ /* 0x000fe20000000f00 */
[----:B------:R-:W-:Y:S01]  /*aa40*/  IMAD.MOV.U32 R7, RZ, RZ, R22 ;  /* 0x000000ffff077224 */ /* 0x000fe200078e0016 */
[----:B------:R-:W-:Y:S01]  /*aa50*/  MOV R28, UR43 ;  /* 0x0000002b001c7c02 */ /* 0x000fe20008000f00 */
[----:B------:R-:W-:-:S07]  /*aa60*/  IMAD.U32 R6, RZ, RZ, UR41 ;  /* 0x00000029ff067e24 */ /* 0x000fce000f8e00ff */
.L_x_3362:
[----:B0-----:R-:W0:Y:S01]  /*aa70*/  LDC R0, c[0x0][0x430] ;  /* 0x00010c00ff007b82 */ /* 0x001e220000000800 */
[----:B------:R-:W-:Y:S01]  /*aa80*/  ISETP.GT.U32.AND P0, PT, R26, 0x5f, PT ;  /* 0x0000005f1a00780c */ /* 0x000fe20003f04070 */
[----:B------:R-:W-:Y:S01]  /*aa90*/  IMAD R3, R6, 0x60, R31 ;  /* 0x0000006006037824 */ /* 0x000fe200078e021f */
[----:B------:R-:W-:Y:S01]  /*aaa0*/  LOP3.LUT P2, RZ, R16, 0x40, RZ, 0xc0, !PT ;  /* 0x0000004010ff7812 */ /* 0x000fe2000784c0ff */
[----:B------:R-:W-:Y:S02]  /*aab0*/  ULDC UR4, c[0x0][0x430] ;  /* 0x00010c0000047ab9 */ /* 0x000fe40000000800 */
[----:B------:R-:W-:-:S04]  /*aac0*/  IMAD.IADD R10, R26, 0x1, R3 ;  /* 0x000000011a0a7824 */ /* 0x000fc800078e0203 */
[----:B------:R-:W-:-:S04]  /*aad0*/  IMAD.MOV.U32 R11, RZ, RZ, R10 ;  /* 0x000000ffff0b7224 */ /* 0x000fc800078e000a */
[----:B------:R-:W1:Y:S01]  /*aae0*/  @!P0 LDC.64 R8, c[0x0][0x428] ;  /* 0x00010a00ff088b82 */ /* 0x000e620000000a00 */
[----:B0-----:R-:W-:-:S13]  /*aaf0*/  ISETP.NE.AND P1, PT, R0, 0x1, PT ;  /* 0x000000010000780c */ /* 0x001fda0003f25270 */
[----:B------:R-:W0:Y:S08]  /*ab00*/  @P1 LDC R5, c[0x0][0x434] ;  /* 0x00010d00ff051b82 */ /* 0x000e300000000800 */
[----:B------:R-:W2:Y:S01]  /*ab10*/  @P1 LDC R3, c[0x0][0x438] ;  /* 0x00010e00ff031b82 */ /* 0x000ea20000000800 */
[----:B0-----:R-:W-:-:S07]  /*ab20*/  @P1 IMAD.HI.U32 R0, R10, R5, RZ ;  /* 0x000000050a001227 */ /* 0x001fce00078e00ff */
[----:B------:R-:W0:Y:S01]  /*ab30*/  @!P0 LDC.64 R4, c[0x0][0x418] ;  /* 0x00010600ff048b82 */ /* 0x000e220000000a00 */
[----:B--2---:R-:W-:Y:S01]  /*ab40*/  @P1 SHF.R.U32.HI R11, RZ, R3, R0 ;  /* 0x00000003ff0b1219 */ /* 0x004fe20000011600 */
[----:B-1----:R-:W-:-:S03]  /*ab50*/  @!P0 IMAD R0, R32, R8, RZ ;  /* 0x0000000820008224 */ /* 0x002fc600078e02ff */
[----:B------:R-:W-:Y:S01]  /*ab60*/  @!P0 SHF.R.S32.HI R3, RZ, 0x1f, R11 ;  /* 0x0000001fff038819 */ /* 0x000fe2000001140b */
[----:B------:R-:W-:Y:S01]  /*ab70*/  @!P0 IMAD R9, R30, R9, R0 ;  /* 0x000000091e098224 */ /* 0x000fe200078e0200 */
[----:B------:R-:W-:-:S05]  /*ab80*/  @!P0 MOV R2, R11 ;  /* 0x0000000b00028202 */ /* 0x000fca0000000f00 */
[----:B------:R-:W-:-:S04]  /*ab90*/  @!P0 IMAD.WIDE.U32 R2, R30, R8, R2 ;  /* 0x000000081e028225 */ /* 0x000fc800078e0002 */
[----:B------:R-:W-:Y:S01]  /*aba0*/  @!P0 IMAD.IADD R0, R9, 0x1, R3 ;  /* 0x0000000109008824 */ /* 0x000fe200078e0203 */
[----:B0-----:R-:W-:-:S04]  /*abb0*/  @!P0 LEA R4, P1, R2, R4, 0x2 ;  /* 0x0000000402048211 */ /* 0x001fc800078210ff */
[----:B------:R-:W-:Y:S01]  /*abc0*/  @!P0 LEA.HI.X R5, R2, R5, R0, 0x2, P1 ;  /* 0x0000000502058211 */ /* 0x000fe200008f1400 */
[----:B------:R-:W-:Y:S01]  /*abd0*/  IMAD.MOV.U32 R0, RZ, RZ, RZ ;  /* 0x000000ffff007224 */ /* 0x000fe200078e00ff */
[----:B------:R-:W-:Y:S01]  /*abe0*/  IADD3 R22, R7, 0x1, RZ ;  /* 0x0000000107167810 */ /* 0x000fe20007ffe0ff */
[----:B------:R-:W-:-:S04]  /*abf0*/  IMAD.MOV R3, RZ, RZ, -R11 ;  /* 0x000000ffff037224 */ /* 0x000fc800078e0a0b */
[----:B------:R0:W5:Y:S01]  /*ac00*/  @!P0 LDG.E R0, desc[UR36][R4.64] ;  /* 0x0000002404008981 */ /* 0x000162000c1e1900 */
[----:B------:R-:W-:Y:S01]  /*ac10*/  ISETP.NE.AND P0, PT, R22, 0x2, PT ;  /* 0x000000021600780c */ /* 0x000fe20003f05270 */
[----:B------:R-:W-:-:S03]  /*ac20*/  IMAD.MOV.U32 R20, RZ, RZ, R6 ;  /* 0x000000ffff147224 */ /* 0x000fc600078e0006 */
[----:B------:R-:W-:Y:S02]  /*ac30*/  SEL R2, RZ, 0x1, P0 ;  /* 0x00000001ff027807 */ /* 0x000fe40000000000 */
[----:B------:R-:W-:Y:S02]  /*ac40*/  SEL R22, R22, RZ, P0 ;  /* 0x000000ff16167207 */ /* 0x000fe40000000000 */
[----:B------:R-:W-:Y:S01]  /*ac50*/  LOP3.LUT R25, R21, R2, RZ, 0x3c, !PT ;  /* 0x0000000215197212 */ /* 0x000fe200078e3cff */
[----:B0-----:R-:W-:Y:S01]  /*ac60*/  IMAD R5, R3, UR4, R10 ;  /* 0x0000000403057c24 */ /* 0x001fe2000f8e020a */
[----:B------:R-:W-:Y:S06]  /*ac70*/  @!P2 BRA `(.L_x_3350) ;  /* 0x000000000004a947 */ /* 0x000fec0003800000 */
[----:B------:R-:W-:Y:S01]  /*ac80*/  BPT.TRAP 0x1 ;  /* 0x000000040000795c */ /* 0x000fe20000300000 */
.L_x_3350:
[----:B------:R-:W-:Y:S01]  /*ac90*/  LEA R6, R22, UR39, 0x3 ;  /* 0x0000002716067c11 */ /* 0x000fe2000f8e18ff */
[----:B------:R-:W-:Y:S01]  /*aca0*/  BSSY B1, `(.L_x_3351) ;  /* 0x0000004000017945 */ /* 0x000fe20003800000 */
[----:B------:R-:W-:-:S04]  /*acb0*/  SHF.L.U32 R3, R25, 0x1f, RZ ;  /* 0x0000001f19037819 */ /* 0x000fc800000006ff */
[----:B------:R-:W0:Y:S02]  /*acc0*/  SYNCS.PHASECHK.TRANS64.TRYWAIT P0, [R6+URZ+0x30840], R3 ;  /* 0x03084003060075a7 */ /* 0x000e24000800017f */
[----:B0-----:R-:W-:Y:S05]  /*acd0*/  @!P0 BRA `(.L_x_3352) ;  /* 0x0000002c00308947 */ /* 0x001fea0003800000 */
.L_x_3420:
[----:B------:R-:W-:Y:S05]  /*ace0*/  BSYNC B1 ;  /* 0x0000000000017941 */ /* 0x000fea0003800000 */
.L_x_3351:
[----:B------:R-:W-:Y:S01]  /*acf0*/  SHF.R.S32.HI R23, RZ, 0x1f, R5 ;  /* 0x0000001fff177819 */ /* 0x000fe20000011405 */
[----:B------:R-:W-:Y:S01]  /*ad00*/  ULDC.64 UR4, c[0x0][0x300] ;  /* 0x0000c00000047ab9 */ /* 0x000fe20000000a00 */
[----:B-----5:R-:W-:Y:S02]  /*ad10*/  SHF.R.S32.HI R24, RZ, 0x1f, R0 ;  /* 0x0000001fff187819 */ /* 0x020fe40000011400 */
[C---:B------:R-:W-:Y:S01]  /*ad20*/  LOP3.LUT P3, RZ, R16.reuse, 0x4, RZ, 0xc0, !PT ;  /* 0x0000000410ff7812 */ /* 0x040fe2000786c0ff */
[----:B------:R-:W-:Y:S01]  /*ad30*/  IMAD R2, R23, UR4, RZ ;  /* 0x0000000417027c24 */ /* 0x000fe2000f8e02ff */
[C---:B------:R-:W-:Y:S02]  /*ad40*/  LOP3.LUT P2, RZ, R16.reuse, 0x2, RZ, 0xc0, !PT ;  /* 0x0000000210ff7812 */ /* 0x040fe4000784c0ff */
[----:B------:R-:W-:Y:S01]  /*ad50*/  LOP3.LUT P1, RZ, R16, 0x1, RZ, 0xc0, !PT ;  /* 0x0000000110ff7812 */ /* 0x000fe2000782c0ff */
[C---:B------:R-:W-:Y:S02]  /*ad60*/  IMAD R9, R5.reuse, UR5, R2 ;  /* 0x0000000505097c24 */ /* 0x040fe4000f8e0202 */
[----:B0-----:R-:W-:Y:S01]  /*ad70*/  IMAD.WIDE.U32 R2, R5, UR4, RZ ;  /* 0x0000000405027c25 */ /* 0x001fe2000f8e00ff */
        /* <DEDUP_REMOVED lines=18> */
[----:B------:R-:W-:Y:S02]  /*aea0*/  SHF.L.U32 R4, R37, 0x1, RZ ;  /* 0x0000000125047819 */ /* 0x000fe400000006ff */
[----:B------:R-:W-:Y:S01]  /*aeb0*/  LEA R9, R9, UR39, 0x1 ;  /* 0x0000002709097c11 */ /* 0x000fe2000f8e08ff */
[----:B------:R-:W1:Y:S04]  /*aec0*/  SHFL.IDX PT, R3, R10, RZ, 0x181f ;  /* 0x00181fff0a037589 */ /* 0x000e6800000e0000 */
[----:B------:R-:W-:Y:S01]  /*aed0*/  SHFL.IDX PT, R35, R10, 0x2, 0x181f ;  /* 0x00581f000a237f89 */ /* 0x000fe200000e0000 */
[----:B0-----:R-:W-:-:S03]  /*aee0*/  IADD3 R2, P0, R14, R4, RZ ;  /* 0x000000040e027210 */ /* 0x001fc60007f1e0ff */
[----:B------:R-:W0:Y:S02]  /*aef0*/  SHFL.IDX PT, R14, R8, 0x1, 0x181f ;  /* 0x00381f00080e7f89 */ /* 0x000e2400000e0000 */
[----:B-1----:R-:W-:-:S05]  /*af00*/  IMAD.X R3, RZ, RZ, R3, P0 ;  /* 0x000000ffff037224 */ /* 0x002fca00000e0603 */
[----:B------:R-:W-:Y:S04]  /*af10*/  LDGSTS.E.BYPASS.LTC128B.128 [R9+0x1e400], desc[UR36][R2.64], !P3 ;  /* 0x1e40000002097fae */ /* 0x000fe8000d901d64 */
[----:B------:R-:W-:Y:S04]  /*af20*/  LDGSTS.E.BYPASS.LTC128B.128 [R9+0x21400], desc[UR36][R2.64+0x80], !P2 ;  /* 0x2140008002097fae */ /* 0x000fe8000d101d64 */
[----:B------:R1:W-:Y:S04]  /*af30*/  LDGSTS.E.BYPASS.LTC128B.128 [R9+0x24400], desc[UR36][R2.64+0x100], !P1 ;  /* 0x2440010002097fae */ /* 0x0003e8000c901d64 */
[----:B-1----:R-:W1:Y:S01]  /*af40*/  SHFL.IDX PT, R3, R10, 0x1, 0x181f ;  /* 0x00381f000a037f89 */ /* 0x002e6200000e0000 */
[----:B0-----:R-:W-:-:S03]  /*af50*/  IADD3 R2, P0, R14, R4, RZ ;  /* 0x000000040e027210 */ /* 0x001fc60007f1e0ff */
[----:B------:R-:W0:Y:S02]  /*af60*/  SHFL.IDX PT, R14, R8, 0x2, 0x181f ;  /* 0x00581f00080e7f89 */ /* 0x000e2400000e0000 */
[----:B-1----:R-:W-:-:S05]  /*af70*/  IMAD.X R3, RZ, RZ, R3, P0 ;  /* 0x000000ffff037224 */ /* 0x002fca00000e0603 */
        /* <DEDUP_REMOVED lines=23> */
[----:B------:R0:W-:Y:S02]  /*b0f0*/  LDGSTS.E.BYPASS.LTC128B.128 [R9+0x26400], desc[UR36][R2.64+0x100], !P1 ;  /* 0x2640010002097fae */ /* 0x0001e4000c901d64 */
.L_x_3434:
        /* <DEDUP_REMOVED lines=8> */
[----:B------:R0:W-:Y:S01]  /*b180*/  LDGSTS.E.BYPASS.LTC128B.128 [R9+0x26c00], desc[UR36][R2.64+0x100], !P1 ;  /* 0x26c0010002097fae */ /* 0x0001e2000c901d64 */
[----:B------:R-:W-:Y:S01]  /*b190*/  NOP ;  /* 0x0000000000007918 */ /* 0x000fe20000000000 */
.L_x_3354:
        /* <DEDUP_REMOVED lines=10> */
.L_x_3355:
[----:B------:R1:W-:Y:S01]  /*b240*/  SYNCS.ARRIVE.TRANS64.A1T0 RZ, [R6+URZ+0x30830], RZ ;  /* 0x030830ff06ff79a7 */ /* 0x0003e2000810003f */
[----:B------:R-:W-:Y:S05]  /*b250*/  @!P2 BRA `(.L_x_3356) ;  /* 0x000000000004a947 */ /* 0x000fea0003800000 */
[----:B------:R-:W-:Y:S01]  /*b260*/  BPT.TRAP 0x1 ;  /* 0x000000040000795c */ /* 0x000fe20000300000 */
.L_x_3356:
[----:B0-----:R-:W-:Y:S01]  /*b270*/  SHF.L.U32 R9, R21, 0x1f, RZ ;  /* 0x0000001f15097819 */ /* 0x001fe200000006ff */
[----:B------:R-:W-:Y:S01]  /*b280*/  IMAD.MOV.U32 R3, RZ, RZ, -0x60 ;  /* 0xffffffa0ff037424 */ /* 0x000fe200078e00ff */
[----:B-1----:R-:W-:Y:S01]  /*b290*/  LEA R6, R7, UR39, 0x3 ;  /* 0x0000002707067c11 */ /* 0x002fe2000f8e18ff */
[----:B------:R-:W-:Y:S02]  /*b2a0*/  BSSY B1, `(.L_x_3357) ;  /* 0x0000004000017945 */ /* 0x000fe40003800000 */
[----:B------:R-:W-:Y:S01]  /*b2b0*/  IMAD R3, R28, R3, UR38 ;  /* 0x000000261c037e24 */ /* 0x000fe2000f8e0203 */
[----:B------:R-:W0:Y:S02]  /*b2c0*/  SYNCS.PHASECHK.TRANS64.TRYWAIT P0, [R6+URZ+0x30860], R9 ;  /* 0x03086009060075a7 */ /* 0x000e24000800017f */
[----:B0-----:R-:W-:Y:S05]  /*b2d0*/  @!P0 BRA `(.L_x_3358) ;  /* 0x0000002c007c8947 */ /* 0x001fea0003800000 */
.L_x_3435:
[----:B------:R-:W-:Y:S05]  /*b2e0*/  BSYNC B1 ;  /* 0x0000000000017941 */ /* 0x000fea0003800000 */
.L_x_3357:
[----:B------:R-:W-:Y:S01]  /*b2f0*/  UMOV UR4, 0xffffffff ;  /* 0xffffffff00047882 */ /* 0x000fe20000000000 */
[C---:B------:R-:W-:Y:S01]  /*b300*/  LOP3.LUT P3, RZ, R16.reuse, 0x20, RZ, 0xc0, !PT ;  /* 0x0000002010ff7812 */ /* 0x040fe2000786c0ff */
[----:B------:R-:W-:Y:S01]  /*b310*/  IMAD R7, R7, 0x4800, R27 ;  /* 0x0000480007077824 */ /* 0x000fe200078e021b */
[C---:B------:R-:W-:Y:S01]  /*b320*/  LOP3.LUT P2, RZ, R16.reuse, 0x10, RZ, 0xc0, !PT ;  /* 0x0000001010ff7812 */ /* 0x040fe2000784c0ff */
[----:B------:R-:W-:Y:S01]  /*b330*/  IMAD.IADD R8, R3, 0x1, -R34 ;  /* 0x0000000103087824 */ /* 0x000fe200078e0a22 */
[----:B------:R-:W-:Y:S01]  /*b340*/  LOP3.LUT P1, RZ, R16, 0x8, RZ, 0xc0, !PT ;  /* 0x0000000810ff7812 */ /* 0x000fe2000782c0ff */
[----:B------:R-:W-:-:S12]  /*b350*/  BRA.DIV UR4, `(.L_x_3359) ;  /* 0x0000002e04707947 */ /* 0x000fd8000b800000 */
[----:B------:R-:W1:Y:S01]  /*b360*/  SHFL.IDX PT, R14, R17, RZ, 0x181f ;  /* 0x00181fff110e7589 */ /* 0x000e6200000e0000 */
[----:B------:R-:W-:-:S03]  /*b370*/  LEA R7, R7, UR39, 0x1 ;  /* 0x0000002707077c11 */ /* 0x000fc6000f8e08ff */
[----:B------:R-:W2:Y:S01]  /*b380*/  SHFL.IDX PT, R3, R18, RZ, 0x181f ;  /* 0x00181fff12037589 */ /* 0x000ea200000e0000 */
[----:B-1----:R-:W-:-:S03]  /*b390*/  IADD3 R2, P0, R14, R4, RZ ;  /* 0x000000040e027210 */ /* 0x002fc60007f1e0ff */
[----:B------:R-:W1:Y:S01]  /*b3a0*/  SHFL.IDX PT, R14, R17, 0x1, 0x181f ;  /* 0x00381f00110e7f89 */ /* 0x000e6200000e0000 */
[----:B--2---:R-:W-:Y:S02]  /*b3b0*/  IADD3.X R3, RZ, R3, RZ, P0, !PT ;  /* 0x00000003ff037210 */ /* 0x004fe400007fe4ff */
[----:B------:R-:W-:-:S13]  /*b3c0*/  ISETP.LT.OR P0, PT, R8, 0x1, P3 ;  /* 0x000000010800780c */ /* 0x000fda0001f01670 */
[----:B------:R-:W-:Y:S01]  /*b3d0*/  LDGSTS.E.BYPASS.LTC128B.128 [R7+0x400], desc[UR36][R2.64], !P0 ;  /* 0x0040000002077fae */ /* 0x000fe2000c101d64 */
[----:B------:R-:W-:-:S13]  /*b3e0*/  ISETP.LT.OR P0, PT, R8, 0x1, P2 ;  /* 0x000000010800780c */ /* 0x000fda0001701670 */
[----:B------:R-:W-:Y:S01]  /*b3f0*/  LDGSTS.E.BYPASS.LTC128B.128 [R7+0x3400], desc[UR36][R2.64+0x80], !P0 ;  /* 0x0340008002077fae */ /* 0x000fe2000c101d64 */
[----:B------:R-:W-:-:S13]  /*b400*/  ISETP.LT.OR P0, PT, R8, 0x1, P1 ;  /* 0x000000010800780c */ /* 0x000fda0000f01670 */
[----:B------:R2:W-:Y:S04]  /*b410*/  LDGSTS.E.BYPASS.LTC128B.128 [R7+0x6400], desc[UR36][R2.64+0x100], !P0 ;  /* 0x0640010002077fae */ /* 0x0005e8000c101d64 */
[----:B--2---:R-:W2:Y:S01]  /*b420*/  SHFL.IDX PT, R3, R18, 0x1, 0x181f ;  /* 0x00381f0012037f89 */ /* 0x004ea200000e0000 */
[----:B-1----:R-:W-:-:S03]  /*b430*/  IADD3 R2, P0, R14, R4, RZ ;  /* 0x000000040e027210 */ /* 0x002fc60007f1e0ff */
[----:B------:R-:W1:Y:S02]  /*b440*/  SHFL.IDX PT, R14, R17, 0x2, 0x181f ;  /* 0x00581f00110e7f89 */ /* 0x000e6400000e0000 */
[----:B--2---:R-:W-:Y:S01]  /*b450*/  IMAD.X R3, RZ, RZ, R3, P0 ;  /* 0x000000ffff037224 */ /* 0x004fe200000e0603 */
        /* <DEDUP_REMOVED lines=28> */
[----:B------:R-:W1:Y:S04]  /*b620*/  SHFL.IDX PT, R18, R18, 0x5, 0x181f ;  /* 0x00b81f0012127f89 */ /* 0x000e6800000e0000 */
[----:B------:R3:W4:Y:S01]  /*b630*/  SHFL.IDX PT, R14, R17, 0x5, 0x181f ;  /* 0x00b81f00110e7f89 */ /* 0x00072200000e0000 */
[----:B--2---:R-:W-:Y:S01]  /*b640*/  IMAD.X R3, RZ, RZ, R3, P0 ;  /* 0x000000ffff037224 */ /* 0x004fe200000e0603 */
[----:B------:R-:W-:-:S13]  /*b650*/  ISETP.LT.OR P0, PT, R8, 0x41, P3 ;  /* 0x000000410800780c */ /* 0x000fda0001f01670 */
[----:B------:R3:W-:Y:S01]  /*b660*/  LDGSTS.E.BYPASS.LTC128B.128 [R7+0x2400], desc[UR36][R2.64], !P0 ;  /* 0x0240000002077fae */ /* 0x0007e2000c101d64 */
[----:B------:R-:W-:-:S13]  /*b670*/  ISETP.LT.OR P0, PT, R8, 0x41, P2 ;  /* 0x000000410800780c */ /* 0x000fda0001701670 */
[----:B------:R3:W-:Y:S01]  /*b680*/  LDGSTS.E.BYPASS.LTC128B.128 [R7+0x5400], desc[UR36][R2.64+0x80], !P0 ;  /* 0x0540008002077fae */ /* 0x0007e2000c101d64 */
[----:B------:R-:W-:-:S13]  /*b690*/  ISETP.LT.OR P0, PT, R8, 0x41, P1 ;  /* 0x000000410800780c */ /* 0x000fda0000f01670 */
[----:B-1--4-:R3:W-:Y:S02]  /*b6a0*/  LDGSTS.E.BYPASS.LTC128B.128 [R7+0x8400], desc[UR36][R2.64+0x100], !P0 ;  /* 0x0840010002077fae */ /* 0x0127e4000c101d64 */
.L_x_3449:
        /* <DEDUP_REMOVED lines=14> */
[----:B0-----:R-:W-:Y:S01]  /*b790*/  IMAD.WIDE.U32 R2, R5, UR4, RZ ;  /* 0x0000000405027c25 */ /* 0x001fe2000f8e00ff */
[----:B------:R-:W-:-:S03]  /*b7a0*/  ULDC.64 UR4, c[0x0][0x338] ;  /* 0x0000ce0000047ab9 */ /* 0x000fc60000000a00 */
[----:B------:R-:W-:Y:S01]  /*b7b0*/  IMAD R5, R24, UR4, RZ ;  /* 0x0000000418057c24 */ /* 0x000fe2000f8e02ff */
[----:B------:R-:W-:-:S03]  /*b7c0*/  IADD3 R3, R3, R9, RZ ;  /* 0x0000000903037210 */ /* 0x000fc60007ffe0ff */
[C---:B------:R-:W-:Y:S02]  /*b7d0*/  IMAD R5, R0.reuse, UR5, R5 ;  /* 0x0000000500057c24 */ /* 0x040fe4000f8e0205 */
[----:B------:R-:W-:Y:S01]  /*b7e0*/  IMAD.WIDE.U32 R2, R0, UR4, R2 ;  /* 0x0000000400027c25 */ /* 0x000fe2000f8e0002 */
[----:B------:R-:W-:-:S03]  /*b7f0*/  ULDC.64 UR4, c[0x0][0x330] ;  /* 0x0000cc0000047ab9 */ /* 0x000fc60000000a00 */
[----:B------:R-:W-:Y:S02]  /*b800*/  IMAD R0, R29, UR4, RZ ;  /* 0x000000041d007c24 */ /* 0x000fe4000f8e02ff */
[----:B------:R-:W-:Y:S02]  /*b810*/  IMAD.IADD R3, R3, 0x1, R5 ;  /* 0x0000000103037824 */ /* 0x000fe400078e0205 */
        /* <DEDUP_REMOVED lines=8> */
.L_x_3360:
        /* <DEDUP_REMOVED lines=10> */
.L_x_3361:
[C---:B------:R-:W-:Y:S01]  /*b940*/  ISETP.GT.AND P0, PT, R20.reuse, RZ, PT ;  /* 0x000000ff1400720c */ /* 0x040fe20003f04270 */
[----:B------:R0:W-:Y:S01]  /*b950*/  SYNCS.ARRIVE.TRANS64.A1T0 RZ, [R6+URZ+0x30850], RZ ;  /* 0x030850ff06ff79a7 */ /* 0x0001e2000810003f */
[----:B------:R-:W-:Y:S01]  /*b960*/  IMAD.MOV.U32 R21, RZ, RZ, R25 ;  /* 0x000000ffff157224 */ /* 0x000fe200078e0019 */
[----:B------:R-:W-:Y:S01]  /*b970*/  MOV R28, R20 ;  /* 0x00000014001c7202 */ /* 0x000fe20000000f00 */
[----:B------:R-:W-:Y:S01]  /*b980*/  IMAD.MOV.U32 R7, RZ, RZ, R22 ;  /* 0x000000ffff077224 */ /* 0x000fe200078e0016 */
[----:B0-----:R-:W-:-:S08]  /*b990*/  IADD3 R6, R20, -0x1, RZ ;  /* 0xffffffff14067810 */ /* 0x001fd00007ffe0ff */
[----:B------:R-:W-:Y:S05]  /*b9a0*/  @P0 BRA `(.L_x_3362) ;  /* 0xfffffff000300947 */ /* 0x000fea000383ffff */
[----:B------:R-:W-:Y:S05]  /*b9b0*/  BSYNC B0 ;  /* 0x0000000000007941 */ /* 0x000fea0003800000 */
.L_x_3349:
[----:B------:R-:W-:-:S13]  /*b9c0*/  LOP3.LUT P0, RZ, R16, 0x40, RZ, 0xc0, !PT ;  /* 0x0000004010ff7812 */ /* 0x000fda000780c0ff */
[----:B------:R-:W-:Y:S05]  /*b9d0*/  @!P0 BRA `(.L_x_3363) ;  /* 0x0000000000048947 */ /* 0x000fea0003800000 */
[----:B------:R-:W-:Y:S01]  /*b9e0*/  BPT.TRAP 0x1 ;  /* 0x000000040000795c */ /* 0x000fe20000300000 */
.L_x_3363:
[----:B------:R-:W-:Y:S01]  /*b9f0*/  LEA R4, R22, UR39, 0x3 ;  /* 0x0000002716047c11 */ /* 0x000fe2000f8e18ff */
[----:B------:R-:W-:Y:S01]  /*ba00*/  IMAD.MOV.U32 R5, RZ, RZ, -0x60 ;  /* 0xffffffa0ff057424 */ /* 0x000fe200078e00ff */
[----:B0-----:R-:W-:Y:S01]  /*ba10*/  SHF.L.U32 R3, R25, 0x1f, RZ ;  /* 0x0000001f19037819 */ /* 0x001fe200000006ff */
[----:B------:R-:W-:Y:S02]  /*ba20*/  BSSY B0, `(.L_x_3364) ;  /* 0x0000004000007945 */ /* 0x000fe40003800000 */
[----:B------:R-:W-:Y:S01]  /*ba30*/  IMAD R5, R20, R5, UR38 ;  /* 0x0000002614057e24 */ /* 0x000fe2000f8e0205 */
[----:B------:R-:W0:Y:S02]  /*ba40*/  SYNCS.PHASECHK.TRANS64.TRYWAIT P0, [R4+URZ+0x30860], R3 ;  /* 0x03086003040075a7 */ /* 0x000e24000800017f */
[----:B0-----:R-:W-:Y:S05]  /*ba50*/  @!P0 BRA `(.L_x_3365) ;  /* 0x0000002c00ac8947 */ /* 0x001fea0003800000 */
.L_x_3450:
[----:B------:R-:W-:Y:S05]  /*ba60*/  BSYNC B0 ;  /* 0x0000000000007941 */ /* 0x000fea0003800000 */
.L_x_3364:
[----:B------:R-:W-:Y:S01]  /*ba70*/  UMOV UR4, 0xffffffff ;  /* 0xffffffff00047882 */ /* 0x000fe20000000000 */
[----:B------:R-:W-:Y:S01]  /*ba80*/  LOP3.LUT P3, RZ, R16, 0x20, RZ, 0xc0, !PT ;  /* 0x0000002010ff7812 */ /* 0x000fe2000786c0ff */
[----:B------:R-:W-:Y:S01]  /*ba90*/  IMAD R7, R22, 0x4800, R27 ;  /* 0x0000480016077824 */ /* 0x000fe200078e021b */
[C---:B------:R-:W-:Y:S01]  /*baa0*/  LOP3.LUT P2, RZ, R16.reuse, 0x10, RZ, 0xc0, !PT ;  /* 0x0000001010ff7812 */ /* 0x040fe2000784c0ff */
[----:B------:R-:W-:Y:S01]  /*bab0*/  IMAD.IADD R5, R5, 0x1, -R34 ;  /* 0x0000000105057824 */ /* 0x000fe200078e0a22 */
[----:B------:R-:W-:Y:S01]  /*bac0*/  LOP3.LUT P1, RZ, R16, 0x8, RZ, 0xc0, !PT ;  /* 0x0000000810ff7812 */ /* 0x000fe2000782c0ff */
[----:B------:R-:W-:-:S12]  /*bad0*/  BRA.DIV UR4, `(.L_x_3366) ;  /* 0x0000002e04a07947 */ /* 0x000fd8000b800000 */
[----:B------:R-:W1:Y:S01]  /*bae0*/  SHFL.IDX PT, R14, R17, RZ, 0x181f ;  /* 0x00181fff110e7589 */ /* 0x000e6200000e0000 */
[----:B------:R-:W-:-:S03]  /*baf0*/  SHF.L.U32 R6, R37, 0x1, RZ ;  /* 0x0000000125067819 */ /* 0x000fc600000006ff */
[----:B------:R-:W0:Y:S01]  /*bb00*/  SHFL.IDX PT, R0, R18, RZ, 0x181f ;  /* 0x00181fff12007589 */ /* 0x000e2200000e0000 */
[----:B-1----:R-:W-:-:S03]  /*bb10*/  IADD3 R2, P0, R14, R6, RZ ;  /* 0x000000060e027210 */ /* 0x002fc60007f1e0ff */
[----:B------:R-:W1:Y:S02]  /*bb20*/  SHFL.IDX PT, R14, R17, 0x1, 0x181f ;  /* 0x00381f00110e7f89 */ /* 0x000e6400000e0000 */
[----:B0-----:R-:W-:Y:S01]  /*bb30*/  IMAD.X R3, RZ, RZ, R0, P0 ;  /* 0x000000ffff037224 */ /* 0x001fe200000e0600 */
[----:B------:R-:W-:Y:S02]  /*bb40*/  ISETP.LT.OR P0, PT, R5, 0x1, P3 ;  /* 0x000000010500780c */ /* 0x000fe40001f01670 */
[----:B------:R-:W-:Y:S02]  /*bb50*/  LEA R0, R7, UR39, 0x1 ;  /* 0x0000002707007c11 */ /* 0x000fe4000f8e08ff */
[----:B------:R-:W0:Y:S09]  /*bb60*/  SHFL.IDX PT, R7, R18, 0x1, 0x181f ;  /* 0x00381f0012077f89 */ /* 0x000e3200000e0000 */
        /* <DEDUP_REMOVED lines=14> */
[----:B------:R1:W-:Y:S02]  /*bc50*/  LDGSTS.E.BYPASS.LTC128B.128 [R0+0x6c00], desc[UR36][R2.64+0x100], !P0 ;  /* 0x06c0010002007fae */ /* 0x0003e4000c101d64 */
[----:B-1----:R-:W-:Y:S02]  /*bc60*/  IADD3 R2, P0, R14, R6, RZ ;  /* 0x000000060e027210 */ /* 0x002fe40007f1e0ff */
[----:B------:R-:W1:Y:S02]  /*bc70*/  SHFL.IDX PT, R14, R17, 0x3, 0x181f ;  /* 0x00781f00110e7f89 */ /* 0x000e6400000e0000 */
[----:B0-----:R-:W-:Y:S02]  /*bc80*/  IADD3.X R3, RZ, R7, RZ, P0, !PT ;  /* 0x00000007ff037210 */ /* 0x001fe400007fe4ff */
        /* <DEDUP_REMOVED lines=18> */
[----:B------:R1:W2:Y:S03]  /*bdb0*/  SHFL.IDX PT, R14, R17, 0x5, 0x181f ;  /* 0x00b81f00110e7f89 */ /* 0x0002a600000e0000 */
[----:B0-----:R-:W-:Y:S01]  /*bdc0*/  IMAD.X R3, RZ, RZ, R7, P0 ;  /* 0x000000ffff037224 */ /* 0x001fe200000e0607 */
[----:B------:R-:W-:Y:S01]  /*bdd0*/  ISETP.LT.OR P0, PT, R5, 0x41, P3 ;  /* 0x000000410500780c */ /* 0x000fe20001f01670 */
[----:B------:R1:W3:-:S12]  /*bde0*/  SHFL.IDX PT, R7, R18, 0x5, 0x181f ;  /* 0x00b81f0012077f89 */ /* 0x0002d800000e0000 */
[----:B------:R1:W-:Y:S01]  /*bdf0*/  LDGSTS.E.BYPASS.LTC128B.128 [R0+0x2400], desc[UR36][R2.64], !P0 ;  /* 0x0240000002007fae */ /* 0x0003e2000c101d64 */
[----:B------:R-:W-:-:S13]  /*be00*/  ISETP.LT.OR P0, PT, R5, 0x41, P2 ;  /* 0x000000410500780c */ /* 0x000fda0001701670 */
[----:B------:R1:W-:Y:S01]  /*be10*/  LDGSTS.E.BYPASS.LTC128B.128 [R0+0x5400], desc[UR36][R2.64+0x80], !P0 ;  /* 0x0540008002007fae */ /* 0x0003e2000c101d64 */
[----:B------:R-:W-:-:S13]  /*be20*/  ISETP.LT.OR P0, PT, R5, 0x41, P1 ;  /* 0x000000410500780c */ /* 0x000fda0000f01670 */
[----:B--23--:R1:W-:Y:S02]  /*be30*/  LDGSTS.E.BYPASS.LTC128B.128 [R0+0x8400], desc[UR36][R2.64+0x100], !P0 ;  /* 0x0840010002007fae */ /* 0x00c3e4000c101d64 */
.L_x_3464:
[----:B01----:R-:W-:-:S04]  /*be40*/  IADD3 R2, P0, R14, R6, RZ ;  /* 0x000000060e027210 */ /* 0x003fc80007f1e0ff */
        /* <DEDUP_REMOVED lines=10> */
[----:B------:R-:W-:Y:S01]  /*bef0*/  PLOP3.LUT P0, PT, PT, PT, PT, 0x80, 0x0 ;  /* 0x000000000000781c */ /* 0x000fe20003f0f070 */
[----:B------:R-:W-:-:S12]  /*bf00*/  NOP ;  /* 0x0000000000007918 */ /* 0x000fd80000000000 */
.L_x_3367:
        /* <DEDUP_REMOVED lines=10> */
.L_x_3368:
[----:B0-----:R-:W2:Y:S01]  /*bfb0*/  LDL.LU R2, [R1] ;  /* 0x0000000001027983 */ /* 0x001ea20000300800 */
[----:B------:R-:W-:Y:S01]  /*bfc0*/  VIADD R22, R22, 0x1 ;  /* 0x0000000116167836 */ /* 0x000fe20000000000 */
[----:B------:R-:W-:Y:S01]  /*bfd0*/  ULDC UR4, c[0x0][0xc34] ;  /* 0x00030d0000047ab9 */ /* 0x000fe20000000800 */
[----:B------:R-:W-:Y:S01]  /*bfe0*/  VIADD R36, R36, UR44 ;  /* 0x0000002c24247c36 */ /* 0x000fe20008000000 */
[----:B------:R0:W-:Y:S02]  /*bff0*/  SYNCS.ARRIVE.TRANS64.A1T0 RZ, [R4+URZ+0x30850], RZ ;  /* 0x030850ff04ff79a7 */ /* 0x0001e4000810003f */
[----:B------:R-:W-:-:S04]  /*c000*/  ISETP.NE.AND P0, PT, R22, 0x2, PT ;  /* 0x000000021600780c */ /* 0x000fc80003f05270 */
[----:B------:R-:W-:Y:S02]  /*c010*/  SEL R22, R22, RZ, P0 ;  /* 0x000000ff16167207 */ /* 0x000fe40000000000 */
[----:B------:R-:W-:Y:S02]  /*c020*/  SEL R0, RZ, 0x1, P0 ;  /* 0x00000001ff007807 */ /* 0x000fe40000000000 */
[----:B------:R-:W-:Y:S02]  /*c030*/  ISETP.GE.AND P0, PT, R36, UR4, PT ;  /* 0x0000000424007c0c */ /* 0x000fe4000bf06270 */
[----:B------:R-:W-:Y:S02]  /*c040*/  LOP3.LUT R25, R25, R0, RZ, 0x3c, !PT ;  /* 0x0000000019197212 */ /* 0x000fe400078e3cff */
[----:B--2---:R-:W-:-:S05]  /*c050*/  IADD3 R2, R2, 0x1, RZ ;  /* 0x0000000102027810 */ /* 0x004fca0007ffe0ff */
[----:B------:R0:W-:Y:S04]  /*c060*/  STL [R1], R2 ;  /* 0x0000000201007387 */ /* 0x0001e80000100800 */
[----:B------:R-:W-:Y:S05]  /*c070*/  @!P0 BRA `(.L_x_3369) ;  /* 0xffffffcc00c88947 */ /* 0x000fea000383ffff */
[----:B------:R-:W-:-:S07]  /*c080*/  LOP3.LUT R0, R2, 0x1, RZ, 0xc, !PT ;  /* 0x0000000102007812 */ /* 0x000fce00078e0cff */
.L_x_3334:
[----:B------:R-:W1:Y:S01]  /*c090*/  S2R R3, SR_CgaCtaId ;  /* 0x0000000000037919 */ /* 0x000e620000008800 */
[----:B0-----:R-:W-:Y:S01]  /*c0a0*/  MOV R2, 0x400 ;  /* 0x0000040000027802 */ /* 0x001fe20000000f00 */
[----:B------:R-:W-:Y:S01]  /*c0b0*/  BSSY B0, `(.L_x_3370) ;  /* 0x0000005000007945 */ /* 0x000fe20003800000 */
[----:B------:R-:W-:Y:S02]  /*c0c0*/  SHF.L.U32 R0, R0, 0x1f, RZ ;  /* 0x0000001f00007819 */ /* 0x000fe400000006ff */
[----:B-1----:R-:W-:-:S04]  /*c0d0*/  LEA R5, R3, R2, 0x18 ;  /* 0x0000000203057211 */ /* 0x002fc800078ec0ff */
[----:B------:R-:W0:Y:S02]  /*c0e0*/  SYNCS.PHASECHK.TRANS64.TRYWAIT P0, [R5+URZ+0x30820], R0 ;  /* 0x03082000050075a7 */ /* 0x000e24000800017f */
[----:B0-----:R-:W-:Y:S05]  /*c0f0*/  @!P0 BRA `(.L_x_3371) ;  /* 0x0000003000488947 */ /* 0x001fea0003800000 */
.L_x_3465:
[----:B------:R-:W-:Y:S05]  /*c100*/  BSYNC B0 ;  /* 0x0000000000007941 */ /* 0x000fea0003800000 */
.L_x_3370:
[----:B------:R-:W-:-:S03]  /*c110*/  UMOV UR4, 0xffffffff ;  /* 0xffffffff00047882 */ /* 0x000fc60000000000 */
[----:B------:R-:W-:Y:S05]  /*c120*/  BRA.DIV UR4, `(.L_x_3372) ;  /* 0x0000003204507947 */ /* 0x000fea000b800000 */
[----:B0-----:R-:W0:Y:S02]  /*c130*/  S2R R0, SR_TID.X ;  /* 0x0000000000007919 */ /* 0x001e240000002100 */
[----:B0-----:R-:W-:-:S04]  /*c140*/  SHF.R.U32.HI R0, RZ, 0x5, R0 ;  /* 0x00000005ff007819 */ /* 0x001fc80000011600 */
[----:B------:R-:W-:-:S05]  /*c150*/  LOP3.LUT R0, R0, 0x3, RZ, 0xc0, !PT ;  /* 0x0000000300007812 */ /* 0x000fca00078ec0ff */
[----:B------:R0:W1:Y:S02]  /*c160*/  SHFL.IDX PT, R14, R0, RZ, 0x1f ;  /* 0x00001fff000e7589 */ /* 0x00006400000e0000 */
.L_x_3468:
[----:B-1----:R-:W-:Y:S01]  /*c170*/  ISETP.NE.AND P0, PT, R14, RZ, PT ;  /* 0x000000ff0e00720c */ /* 0x002fe20003f05270 */
[----:B------:R-:W-:-:S12]  /*c180*/  BSSY B0, `(.L_x_3373) ;  /* 0x0000026000007945 */ /* 0x000fd80003800000 */
[----:B------:R-:W-:Y:S05]  /*c190*/  @P0 BRA `(.L_x_3374) ;  /* 0x0000000000900947 */ /* 0x000fea0003800000 */
[----:B------:R-:W-:-:S03]  /*c1a0*/  UMOV UR4, 0xffffffff ;  /* 0xffffffff00047882 */ /* 0x000fc60000000000 */
[----:B------:R-:W-:Y:S05]  /*c1b0*/  BRA.DIV UR4, `(.L_x_3375) ;  /* 0x0000003204607947 */ /* 0x000fea000b800000 */
[----:B------:R-:W-:-:S13]  /*c1c0*/  ELECT P6, URZ, PT ;  /* 0x00000000003f782f */ /* 0x000fda00038c0000 */
.L_x_3471:
        /* <DEDUP_REMOVED lines=8> */
.L_x_3376:
[C---:B------:R-:W-:Y:S01]  /*c250*/  IMAD R3, R22.reuse, 0x8, R5 ;  /* 0x0000000816037824 */ /* 0x040fe200078e0205 */
[----:B------:R-:W-:Y:S02]  /*c260*/  SHF.L.U32 R2, R25, 0x1f, RZ ;  /* 0x0000001f19027819 */ /* 0x000fe400000006ff */
[----:B------:R-:W-:Y:S02]  /*c270*/  IADD3 R22, R22, 0x1, RZ ;  /* 0x0000000116167810 */ /* 0x000fe40007ffe0ff */
[----:B------:R-:W0:Y:S02]  /*c280*/  SYNCS.PHASECHK.TRANS64.TRYWAIT P1, [R3+URZ+0x30840], R2 ;  /* 0x03084002030075a7 */ /* 0x000e24000802017f */
[----:B------:R-:W-:-:S04]  /*c290*/  ISETP.NE.AND P2, PT, R22, 0x2, PT ;  /* 0x000000021600780c */ /* 0x000fc80003f45270 */
[----:B------:R-:W-:Y:S01]  /*c2a0*/  SEL R0, RZ, 0x1, P2 ;  /* 0x00000001ff007807 */ /* 0x000fe20001000000 */
[----:B0-----:R-:W-:Y:S08]  /*c2b0*/  @!P1 BRA `(.L_x_3377) ;  /* 0x0000003000409947 */ /* 0x001ff00003800000 */
.L_x_3472:
[----:B------:R-:W-:Y:S02]  /*c2c0*/  SEL R22, R22, RZ, P2 ;  /* 0x000000ff16167207 */ /* 0x000fe40001000000 */
[----:B------:R-:W-:Y:S01]  /*c2d0*/  LOP3.LUT R0, R25, R0, RZ, 0x3c, !PT ;  /* 0x0000000019007212 */ /* 0x000fe200078e3cff */
[----:B------:R-:W-:Y:S06]  /*c2e0*/  @!P0 BRA `(.L_x_3378) ;  /* 0x0000000000048947 */ /* 0x000fec0003800000 */
[----:B------:R-:W-:Y:S01]  /*c2f0*/  BPT.TRAP 0x1 ;  /* 0x000000040000795c */ /* 0x000fe20000300000 */
.L_x_3378:
[----:B------:R-:W-:Y:S01]  /*c300*/  IMAD R5, R22, 0x8, R5 ;  /* 0x0000000816057824 */ /* 0x000fe200078e0205 */
[----:B------:R-:W-:-:S04]  /*c310*/  SHF.L.U32 R0, R0, 0x1f, RZ ;  /* 0x0000001f00007819 */ /* 0x000fc800000006ff */
[----:B------:R-:W1:Y:S02]  /*c320*/  SYNCS.PHASECHK.TRANS64.TRYWAIT P1, [R5+URZ+0x30840], R0 ;  /* 0x03084000050075a7 */ /* 0x000e64000802017f */
[----:B-1----:R-:W-:Y:S05]  /*c330*/  @!P1 BRA `(.L_x_3379) ;  /* 0x0000003000349947 */ /* 0x002fea0003800000 */
.L_x_3473:
[----:B------:R-:W-:Y:S05]  /*c340*/  @!P0 BRA `(.L_x_3380) ;  /* 0x0000000000048947 */ /* 0x000fea0003800000 */
[----:B------:R-:W-:Y:S01]  /*c350*/  BPT.TRAP 0x1 ;  /* 0x000000040000795c */ /* 0x000fe20000300000 */
.L_x_3380:
[----:B------:R-:W2:Y:S02]  /*c360*/  SYNCS.PHASECHK.TRANS64.TRYWAIT P1, [R3+URZ+0x30860], R2 ;  /* 0x03086002030075a7 */ /* 0x000ea4000802017f */
[----:B--2---:R-:W-:Y:S05]  /*c370*/  @!P1 BRA `(.L_x_3381) ;  /* 0x0000003000389947 */ /* 0x004fea0003800000 */
.L_x_3474:
[----:B------:R-:W-:Y:S05]  /*c380*/  @!P0 BRA `(.L_x_3382) ;  /* 0x0000000000048947 */ /* 0x000fea0003800000 */
[----:B------:R-:W-:Y:S01]  /*c390*/  BPT.TRAP 0x1 ;  /* 0x000000040000795c */ /* 0x000fe20000300000 */
.L_x_3382:
[----:B---3--:R3:W4:Y:S02]  /*c3a0*/  SYNCS.PHASECHK.TRANS64.TRYWAIT P0, [R5+URZ+0x30860], R0 ;  /* 0x03086000050075a7 */ /* 0x008724000800017f */
[----:B----4-:R-:W-:Y:S05]  /*c3b0*/  @!P0 NANOSLEEP.SYNCS 0x989680 ;  /* 0x009896800000895d */ /* 0x010fea0003900000 */
[----:B------:R-:W4:Y:S02]  /*c3c0*/  @!P0 SYNCS.PHASECHK.TRANS64 P0, [R5+URZ+0x30860], R0 ;  /* 0x03086000050085a7 */ /* 0x000f24000800007f */
[----:B----4-:R-:W-:Y:S05]  /*c3d0*/  @!P0 BRA `(.L_x_3382) ;  /* 0xfffffffc00f08947 */ /* 0x010fea000383ffff */
.L_x_3374:
[----:B------:R-:W-:Y:S05]  /*c3e0*/  BSYNC B0 ;  /* 0x0000000000007941 */ /* 0x000fea0003800000 */
.L_x_3373:
[----:B------:R-:W-:Y:S05]  /*c3f0*/  EXIT ;  /* 0x000000000000794d */ /* 0x000fea0003800000 */
.L_x_3302:
[----:B0-----:R-:W-:-:S04]  /*c400*/  IMAD.U32 R3, RZ, RZ, UR40 ;  /* 0x00000028ff037e24 */ /* 0x001fc8000f8e00ff */
[----:B------:R0:W1:Y:S03]  /*c410*/  SYNCS.PHASECHK.TRANS64.TRYWAIT P1, [R3+URZ+0x30800], R0 ;  /* 0x03080000030075a7 */ /* 0x000066000802017f */
[----:B-1----:R-:W-:Y:S05]  /*c420*/  @!P1 NANOSLEEP.SYNCS 0x989680 ;  /* 0x009896800000995d */ /* 0x002fea0003900000 */
[----:B------:R-:W1:Y:S02]  /*c430*/  @!P1 SYNCS.PHASECHK.TRANS64 P1, [R3+URZ+0x30800], R0 ;  /* 0x03080000030095a7 */ /* 0x000e64000802007f */
[----:B-1----:R-:W-:Y:S05]  /*c440*/  @!P1 BRA `(.L_x_3302) ;  /* 0xfffffffc00ec9947 */ /* 0x002fea000383ffff */
[----:B------:R-:W-:Y:S05]  /*c450*/  BRA `(.L_x_3383) ;  /* 0xffffff4c00447947 */ /* 0x000fea000383ffff */
.L_x_3306:
[----:B-1----:R1:W2:Y:S02]  /*c460*/  SYNCS.PHASECHK.TRANS64.TRYWAIT P1, [R0+URZ+0x30830], R3 ;  /* 0x03083003000075a7 */ /* 0x0022a4000802017f */
[----:B--2---:R-:W-:Y:S05]  /*c470*/  @!P1 NANOSLEEP.SYNCS 0x989680 ;  /* 0x009896800000995d */ /* 0x004fea0003900000 */
[----:B------:R-:W2:Y:S02]  /*c480*/  @!P1 SYNCS.PHASECHK.TRANS64 P1, [R0+URZ+0x30830], R3 ;  /* 0x03083003000095a7 */ /* 0x000ea4000802007f */
[----:B--2---:R-:W-:Y:S05]  /*c490*/  @!P1 BRA `(.L_x_3306) ;  /* 0xfffffffc00f09947 */ /* 0x004fea000383ffff */
[----:B------:R-:W-:Y:S05]  /*c4a0*/  BRA `(.L_x_3305) ;  /* 0xffffff4c00647947 */ /* 0x000fea000383ffff */
.L_x_3312:
[----:B-1----:R-:W-:-:S04]  /*c4b0*/  MOV R4, UR9 ;  /* 0x0000000900047c02 */ /* 0x002fc80008000f00 */
[----:B------:R1:W2:Y:S03]  /*c4c0*/  SYNCS.PHASECHK.TRANS64.TRYWAIT P1, [R4+URZ+0x30830], R3 ;  /* 0x03083003040075a7 */ /* 0x0002a6000802017f */
[----:B--2---:R-:W-:Y:S05]  /*c4d0*/  @!P1 NANOSLEEP.SYNCS 0x989680 ;  /* 0x009896800000995d */ /* 0x004fea0003900000 */
[----:B------:R-:W2:Y:S02]  /*c4e0*/  @!P1 SYNCS.PHASECHK.TRANS64 P1, [R4+URZ+0x30830], R3 ;  /* 0x03083003040095a7 */ /* 0x000ea4000802007f */
[----:B--2---:R-:W-:Y:S05]  /*c4f0*/  @!P1 BRA `(.L_x_3312) ;  /* 0xfffffffc00ec9947 */ /* 0x004fea000383ffff */
[----:B------:R-:W-:Y:S05]  /*c500*/  BRA `(.L_x_3311) ;  /* 0xffffff7400f87947 */ /* 0x000fea000383ffff */
.L_x_3316:
[----:B01----:R-:W-:-:S04]  /*c510*/  IMAD.U32 R3, RZ, RZ, UR10 ;  /* 0x0000000aff037e24 */ /* 0x003fc8000f8e00ff */
[----:B------:R0:W1:Y:S03]  /*c520*/  SYNCS.PHASECHK.TRANS64.TRYWAIT P1, [R3+URZ+0x30850], R0 ;  /* 0x03085000030075a7 */ /* 0x000066000802017f */
[----:B-1----:R-:W-:Y:S05]  /*c530*/  @!P1 NANOSLEEP.SYNCS 0x989680 ;  /* 0x009896800000995d */ /* 0x002fea0003900000 */
[----:B------:R-:W1:Y:S02]  /*c540*/  @!P1 SYNCS.PHASECHK.TRANS64 P1, [R3+URZ+0x30850], R0 ;  /* 0x03085000030095a7 */ /* 0x000e64000802007f */
[----:B-1----:R-:W-:Y:S05]  /*c550*/  @!P1 BRA `(.L_x_3316) ;  /* 0xfffffffc00ec9947 */ /* 0x002fea000383ffff */
[----:B------:R-:W-:Y:S05]  /*c560*/  BRA `(.L_x_3315) ;  /* 0xffffff8000b87947 */ /* 0x000fea000383ffff */
.L_x_3323:
[----:B-1----:R-:W-:-:S04]  /*c570*/  IMAD.U32 R7, RZ, RZ, UR10 ;  /* 0x0000000aff077e24 */ /* 0x002fc8000f8e00ff */
[----:B------:R1:W2:Y:S03]  /*c580*/  SYNCS.PHASECHK.TRANS64.TRYWAIT P1, [R7+URZ+0x30850], R0 ;  /* 0x03085000070075a7 */ /* 0x0002a6000802017f */
[----:B--2---:R-:W-:Y:S05]  /*c590*/  @!P1 NANOSLEEP.SYNCS 0x989680 ;  /* 0x009896800000995d */ /* 0x004fea0003900000 */
[----:B------:R-:W2:Y:S02]  /*c5a0*/  @!P1 SYNCS.PHASECHK.TRANS64 P1, [R7+URZ+0x30850], R0 ;  /* 0x03085000070095a7 */ /* 0x000ea4000802007f */
[----:B--2---:R-:W-:Y:S05]  /*c5b0*/  @!P1 BRA `(.L_x_3323) ;  /* 0xfffffffc00ec9947 */ /* 0x004fea000383ffff */
[----:B------:R-:W-:Y:S05]  /*c5c0*/  BRA `(.L_x_3322) ;  /* 0xffffffa000507947 */ /* 0x000fea000383ffff */
.L_x_3338:
[----:B------:R-:W0:Y:S01]  /*c5d0*/  S2R R17, SR_TID.X ;  /* 0x0000000000117919 */ /* 0x000e220000002100 */
[----:B------:R-:W-:Y:S01]  /*c5e0*/  BSSY B0, `(.L_x_3384) ;  /* 0x000000a000007945 */ /* 0x000fe20003800000 */
[----:B------:R-:W-:Y:S01]  /*c5f0*/  IMAD.MOV.U32 R12, RZ, RZ, RZ ;  /* 0x000000ffff0c7224 */ /* 0x000fe200078e00ff */
[----:B------:R-:W-:Y:S01]  /*c600*/  MOV R15, 0xffffffff ;  /* 0xffffffff000f7802 */ /* 0x000fe20000000f00 */
[----:B------:R-:W-:Y:S01]  /*c610*/  IMAD.MOV.U32 R11, RZ, RZ, 0x1f ;  /* 0x0000001fff0b7424 */ /* 0x000fe200078e00ff */
[----:B0-----:R-:W-:-:S04]  /*c620*/  SHF.R.U32.HI R17, RZ, 0x5, R17 ;  /* 0x00000005ff117819 */ /* 0x001fc80000011611 */
[----:B------:R-:W-:-:S04]  /*c630*/  LOP3.LUT R17, R17, 0x3, RZ, 0xc0, !PT ;  /* 0x0000000311117812 */ /* 0x000fc800078ec0ff */
[----:B------:R-:W-:-:S07]  /*c640*/  MOV R13, R17 ;  /* 0x00000011000d7202 */ /* 0x000fce0000000f00 */
[----:B-1---5:R-:W-:Y:S05]  /*c650*/  WARPSYNC.COLLECTIVE R15, `(.L_x_3385) ;  /* 0x000000000f087348 */ /* 0x022fea0003c00000 */
[----:B------:R0:W2:Y:S02]  /*c660*/  SHFL.IDX P6, R14, R13, R12, R11 ;  /* 0x0000000c0d0e7389 */ /* 0x0000a400000c000b */
[----:B012--5:R-:W-:Y:S01]  /*c670*/  ENDCOLLECTIVE ;  /* 0x000000000000791b */ /* 0x027fe20003800000 */
.L_x_3385:
[----:B------:R-:W-:Y:S05]  /*c680*/  BSYNC B0 ;  /* 0x0000000000007941 */ /* 0x000fea0003800000 */
.L_x_3384:
[----:B------:R-:W-:Y:S05]  /*c690*/  BRA `(.L_x_3386) ;  /* 0xffffffcc00a47947 */ /* 0x000fea000383ffff */
.L_x_3341:
[----:B0-----:R0:W1:Y:S02]  /*c6a0*/  SYNCS.PHASECHK.TRANS64.TRYWAIT P0, [R0+URZ+0x30840], R3 ;  /* 0x03084003000075a7 */ /* 0x001064000800017f */
[----:B-1----:R-:W-:Y:S05]  /*c6b0*/  @!P0 NANOSLEEP.SYNCS 0x989680 ;  /* 0x009896800000895d */ /* 0x002fea0003900000 */
[----:B------:R-:W1:Y:S02]  /*c6c0*/  @!P0 SYNCS.PHASECHK.TRANS64 P0, [R0+URZ+0x30840], R3 ;  /* 0x03084003000085a7 */ /* 0x000e64000800007f */
[----:B-1----:R-:W-:Y:S05]  /*c6d0*/  @!P0 BRA `(.L_x_3341) ;  /* 0xfffffffc00f08947 */ /* 0x002fea000383ffff */
[----:B------:R-:W-:Y:S05]  /*c6e0*/  BRA `(.L_x_3387) ;  /* 0xffffffd0007c7947 */ /* 0x000fea000383ffff */
.L_x_3342:
        /* <DEDUP_REMOVED lines=8> */
.L_x_3389:
[----:B------:R-:W-:Y:S05]  /*c770*/  BSYNC B0 ;  /* 0x0000000000007941 */ /* 0x000fea0003800000 */
.L_x_3388:
[----:B------:R-:W-:Y:S01]  /*c780*/  MOV R13, R4 ;  /* 0x00000004000d7202 */ /* 0x000fe20000000f00 */
[----:B------:R-:W-:Y:S01]  /*c790*/  IMAD.MOV.U32 R12, RZ, RZ, RZ ;  /* 0x000000ffff0c7224 */ /* 0x000fe200078e00ff */
[----:B------:R-:W-:Y:S01]  /*c7a0*/  MOV R15, 0xffffffff ;  /* 0xffffffff000f7802 */ /* 0x000fe20000000f00 */
[----:B------:R-:W-:Y:S01]  /*c7b0*/  IMAD.MOV.U32 R11, RZ, RZ, 0x181f ;  /* 0x0000181fff0b7424 */ /* 0x000fe200078e00ff */
[----:B------:R-:W-:Y:S01]  /*c7c0*/  ISETP.GE.AND P0, PT, R33, 0x1, PT ;  /* 0x000000012100780c */ /* 0x000fe20003f06270 */
[----:B------:R-:W-:-:S12]  /*c7d0*/  IMAD.MOV.U32 R2, RZ, RZ, R14 ;  /* 0x000000ffff027224 */ /* 0x000fd800078e000e */
[----:B------:R-:W-:Y:S05]  /*c7e0*/  WARPSYNC.COLLECTIVE R15, `(.L_x_3390) ;  /* 0x000000000f087348 */ /* 0x000fea0003c00000 */
[----:B------:R0:W1:Y:S02]  /*c7f0*/  SHFL.IDX P6, R14, R13, R12, R11 ;  /* 0x0000000c0d0e7389 */ /* 0x00006400000c000b */
[----:B01----:R-:W-:Y:S01]  /*c800*/  ENDCOLLECTIVE ;  /* 0x000000000000791b */ /* 0x003fe20003800000 */
.L_x_3390:
[----:B------:R-:W-:Y:S02]  /*c810*/  @P0 LEA R7, R5, UR39, 0x1 ;  /* 0x0000002705070c11 */ /* 0x000fe4000f8e08ff */
        /* <DEDUP_REMOVED lines=8> */
.L_x_3391:
[----:B------:R-:W-:Y:S01]  /*c8a0*/  @!PT LDS RZ, [RZ] ;  /* 0x00000000fffff984 */ /* 0x000fe20000000800 */
[----:B------:R-:W-:Y:S01]  /*c8b0*/  @!PT LDS RZ, [RZ] ;  /* 0x00000000fffff984 */ /* 0x000fe20000000800 */
[----:B------:R-:W-:Y:S01]  /*c8c0*/  @!PT LDS RZ, [RZ] ;  /* 0x00000000fffff984 */ /* 0x000fe20000000800 */
[----:B------:R0:W-:Y:S04]  /*c8d0*/  @P0 LDGSTS.E.BYPASS.LTC128B.128 [R7+0x1e400], desc[UR36][R2.64], !P4 ;  /* 0x1e40000002070fae */ /* 0x0001e8000e101d64 */
[----:B------:R0:W-:Y:S04]  /*c8e0*/  @P0 LDGSTS.E.BYPASS.LTC128B.128 [R7+0x21400], desc[UR36][R2.64+0x80], !P3 ;  /* 0x2140008002070fae */ /* 0x0001e8000d901d64 */
[----:B------:R0:W-:Y:S01]  /*c8f0*/  @P0 LDGSTS.E.BYPASS.LTC128B.128 [R7+0x24400], desc[UR36][R2.64+0x100], !P2 ;  /* 0x2440010002070fae */ /* 0x0001e2000d101d64 */
[----:B------:R-:W-:Y:S02]  /*c900*/  ISETP.GE.AND P0, PT, R33, 0x11, PT ;  /* 0x000000112100780c */ /* 0x000fe40003f06270 */
[----:B------:R-:W-:Y:S01]  /*c910*/  MOV R13, R4 ;  /* 0x00000004000d7202 */ /* 0x000fe20000000f00 */
[----:B------:R-:W-:-:S10]  /*c920*/  IMAD.MOV.U32 R8, RZ, RZ, R14 ;  /* 0x000000ffff087224 */ /* 0x000fd400078e000e */
[----:B0-----:R-:W-:Y:S05]  /*c930*/  WARPSYNC.COLLECTIVE R15, `(.L_x_3392) ;  /* 0x000000000f087348 */ /* 0x001fea0003c00000 */
[----:B------:R1:W2:Y:S02]  /*c940*/  SHFL.IDX P6, R14, R13, R12, R11 ;  /* 0x0000000c0d0e7389 */ /* 0x0002a400000c000b */
[----:B012---:R-:W-:Y:S01]  /*c950*/  ENDCOLLECTIVE ;  /* 0x000000000000791b */ /* 0x007fe20003800000 */
.L_x_3392:
        /* <DEDUP_REMOVED lines=8> */
.L_x_3393:
        /* <DEDUP_REMOVED lines=14> */
.L_x_3394:
        /* <DEDUP_REMOVED lines=9> */
.L_x_3395:
[----:B------:R-:W-:-:S05]  /*cb50*/  @P0 IMAD.MOV.U32 R3, RZ, RZ, R7 ;  /* 0x000000ffff030224 */ /* 0x000fca00078e0007 */
[----:B------:R-:W-:Y:S01]  /*cb60*/  @!PT LDS RZ, [RZ] ;  /* 0x00000000fffff984 */ /* 0x000fe20000000800 */
[----:B------:R-:W-:Y:S01]  /*cb70*/  @!PT LDS RZ, [RZ] ;  /* 0x00000000fffff984 */ /* 0x000fe20000000800 */
[----:B------:R-:W-:Y:S01]  /*cb80*/  @!PT LDS RZ, [RZ] ;  /* 0x00000000fffff984 */ /* 0x000fe20000000800 */
        /* <DEDUP_REMOVED lines=9> */
.L_x_3396:
        /* <DEDUP_REMOVED lines=9> */
.L_x_3397:
[----:B------:R-:W-:-:S05]  /*ccb0*/  @P0 IMAD.MOV.U32 R3, RZ, RZ, R7 ;  /* 0x000000ffff030224 */ /* 0x000fca00078e0007 */
[----:B------:R-:W-:Y:S01]  /*ccc0*/  @!PT LDS RZ, [RZ] ;  /* 0x00000000fffff984 */ /* 0x000fe20000000800 */
[----:B------:R-:W-:Y:S01]  /*ccd0*/  @!PT LDS RZ, [RZ] ;  /* 0x00000000fffff984 */ /* 0x000fe20000000800 */
[----:B------:R-:W-:Y:S01]  /*cce0*/  @!PT LDS RZ, [RZ] ;  /* 0x00000000fffff984 */ /* 0x000fe20000000800 */
[----:B------:R0:W-:Y:S04]  /*ccf0*/  @P0 LDGSTS.E.BYPASS.LTC128B.128 [R21+0x1fc00], desc[UR36][R2.64], !P4 ;  /* 0x1fc0000002150fae */ /* 0x0001e8000e101d64 */
[----:B------:R0:W-:Y:S01]  /*cd00*/  @P0 LDGSTS.E.BYPASS.LTC128B.128 [R21+0x22c00], desc[UR36][R2.64+0x80], !P3 ;  /* 0x22c0008002150fae */ /* 0x0001e2000d901d64 */
[----:B------:R-:W-:-:S03]  /*cd10*/  MOV R13, R4 ;  /* 0x00000004000d7202 */ /* 0x000fc60000000f00 */
[----:B------:R0:W-:Y:S01]  /*cd20*/  @P0 LDGSTS.E.BYPASS.LTC128B.128 [R21+0x25c00], desc[UR36][R2.64+0x100], !P2 ;  /* 0x25c0010002150fae */ /* 0x0001e2000d101d64 */
[----:B------:R-:W-:Y:S01]  /*cd30*/  ISETP.GE.AND P0, PT, R33, 0x41, PT ;  /* 0x000000412100780c */ /* 0x000fe20003f06270 */
[----:B------:R-:W-:-:S12]  /*cd40*/  IMAD.MOV.U32 R7, RZ, RZ, R14 ;  /* 0x000000ffff077224 */ /* 0x000fd800078e000e */
[----:B0-----:R-:W-:Y:S05]  /*cd50*/  WARPSYNC.COLLECTIVE R15, `(.L_x_3398) ;  /* 0x000000000f087348 */ /* 0x001fea0003c00000 */
[----:B------:R1:W2:Y:S02]  /*cd60*/  SHFL.IDX P6, R14, R13, R12, R11 ;  /* 0x0000000c0d0e7389 */ /* 0x0002a400000c000b */
[----:B012---:R-:W-:Y:S01]  /*cd70*/  ENDCOLLECTIVE ;  /* 0x000000000000791b */ /* 0x007fe20003800000 */
.L_x_3398:
        /* <DEDUP_REMOVED lines=8> */
.L_x_3399:
        /* <DEDUP_REMOVED lines=13> */
.L_x_3400:
[----:B------:R-:W-:Y:S05]  /*ced0*/  BRA `(.L_x_3401) ;  /* 0xffffffcc00c47947 */ /* 0x000fea000383ffff */
.L_x_3346:
[----:B------:R-:W-:Y:S01]  /*cee0*/  IMAD.MOV.U32 R13, RZ, RZ, R5 ;  /* 0x000000ffff0d7224 */ /* 0x000fe200078e0005 */
[----:B------:R-:W-:Y:S01]  /*cef0*/  MOV R12, RZ ;  /* 0x000000ff000c7202 */ /* 0x000fe20000000f00 */
[----:B------:R-:W-:Y:S02]  /*cf00*/  IMAD.MOV.U32 R11, RZ, RZ, 0x181f ;  /* 0x0000181fff0b7424 */ /* 0x000fe400078e00ff */
[----:B------:R-:W-:Y:S02]  /*cf10*/  IMAD.MOV.U32 R15, RZ, RZ, -0x1 ;  /* 0xffffffffff0f7424 */ /* 0x000fe400078e00ff */
[----:B------:R-:W-:-:S07]  /*cf20*/  IMAD.IADD R4, R34, 0x1, R4 ;  /* 0x0000000122047824 */ /* 0x000fce00078e0204 */
[----:B------:R-:W-:Y:S05]  /*cf30*/  WARPSYNC.COLLECTIVE R15, `(.L_x_3402) ;  /* 0x000000000f087348 */ /* 0x000fea0003c00000 */
[----:B------:R0:W1:Y:S02]  /*cf40*/  SHFL.IDX P6, R14, R13, R12, R11 ;  /* 0x0000000c0d0e7389 */ /* 0x00006400000c000b */
[----:B01----:R-:W-:Y:S01]  /*cf50*/  ENDCOLLECTIVE ;  /* 0x000000000000791b */ /* 0x003fe20003800000 */
.L_x_3402:
[C---:B------:R-:W-:Y:S01]  /*cf60*/  VIADD R6, R4.reuse, 0x10 ;  /* 0x0000001004067836 */ /* 0x040fe20000000000 */
[----:B------:R-:W-:Y:S01]  /*cf70*/  ISETP.GE.AND P0, PT, R4, UR40, PT ;  /* 0x0000002804007c0c */ /* 0x000fe2000bf06270 */
[----:B------:R-:W-:Y:S01]  /*cf80*/  IMAD.MOV.U32 R13, RZ, RZ, R0 ;  /* 0x000000ffff0d7224 */ /* 0x000fe200078e0000 */
[----:B------:R-:W-:-:S11]  /*cf90*/  MOV R2, R14 ;  /* 0x0000000e00027202 */ /* 0x000fd60000000f00 */
[----:B------:R-:W-:Y:S05]  /*cfa0*/  WARPSYNC.COLLECTIVE R15, `(.L_x_3403) ;  /* 0x000000000f087348 */ /* 0x000fea0003c00000 */
[----:B------:R0:W1:Y:S02]  /*cfb0*/  SHFL.IDX P6, R14, R13, R12, R11 ;  /* 0x0000000c0d0e7389 */ /* 0x00006400000c000b */
[----:B01----:R-:W-:Y:S01]  /*cfc0*/  ENDCOLLECTIVE ;  /* 0x000000000000791b */ /* 0x003fe20003800000 */
.L_x_3403:
        /* <DEDUP_REMOVED lines=8> */
.L_x_3404:
[----:B------:R-:W-:Y:S01]  /*d050*/  @!PT LDS RZ, [RZ] ;  /* 0x00000000fffff984 */ /* 0x000fe20000000800 */
[----:B------:R-:W-:Y:S01]  /*d060*/  @!PT LDS RZ, [RZ] ;  /* 0x00000000fffff984 */ /* 0x000fe20000000800 */
[----:B------:R-:W-:Y:S01]  /*d070*/  @!PT LDS RZ, [RZ] ;  /* 0x00000000fffff984 */ /* 0x000fe20000000800 */
[----:B------:R0:W-:Y:S04]  /*d080*/  @!P0 LDGSTS.E.BYPASS.LTC128B.128 [R20+0x12400], desc[UR36][R2.64], !P3 ;  /* 0x1240000002148fae */ /* 0x0001e8000d901d64 */
[----:B------:R0:W-:Y:S04]  /*d090*/  @!P0 LDGSTS.E.BYPASS.LTC128B.128 [R20+0x16400], desc[UR36][R2.64+0x80], !P4 ;  /* 0x1640008002148fae */ /* 0x0001e8000e101d64 */
[----:B------:R0:W-:Y:S01]  /*d0a0*/  @!P0 LDGSTS.E.BYPASS.LTC128B.128 [R20+0x1a400], desc[UR36][R2.64+0x100], !P5 ;  /* 0x1a40010002148fae */ /* 0x0001e2000e901d64 */
[----:B------:R-:W-:Y:S02]  /*d0b0*/  ISETP.GE.AND P0, PT, R6, UR40, PT ;  /* 0x0000002806007c0c */ /* 0x000fe4000bf06270 */
[----:B------:R-:W-:Y:S01]  /*d0c0*/  MOV R13, R0 ;  /* 0x00000000000d7202 */ /* 0x000fe20000000f00 */
[----:B------:R-:W-:-:S10]  /*d0d0*/  IMAD.MOV.U32 R6, RZ, RZ, R14 ;  /* 0x000000ffff067224 */ /* 0x000fd400078e000e */
[----:B0-----:R-:W-:Y:S05]  /*d0e0*/  WARPSYNC.COLLECTIVE R15, `(.L_x_3405) ;  /* 0x000000000f087348 */ /* 0x001fea0003c00000 */
[----:B------:R1:W2:Y:S02]  /*d0f0*/  SHFL.IDX P6, R14, R13, R12, R11 ;  /* 0x0000000c0d0e7389 */ /* 0x0002a400000c000b */
[----:B012---:R-:W-:Y:S01]  /*d100*/  ENDCOLLECTIVE ;  /* 0x000000000000791b */ /* 0x007fe20003800000 */
.L_x_3405:
[----:B------:R-:W-:Y:S01]  /*d110*/  IMAD.MOV.U32 R13, RZ, RZ, R5 ;  /* 0x000000ffff0d7224 */ /* 0x000fe200078e0005 */
[----:B------:R-:W-:Y:S02]  /*d120*/  MOV R12, 0x2 ;  /* 0x00000002000c7802 */ /* 0x000fe40000000f00 */
[----:B------:R-:W-:-:S05]  /*d130*/  @!P0 LEA R14, P1, R37, R14, 0x1 ;  /* 0x0000000e250e8211 */ /* 0x000fca00078208ff */
[----:B------:R-:W-:-:S08]  /*d140*/  @!P0 IMAD.MOV.U32 R2, RZ, RZ, R14 ;  /* 0x000000ffff028224 */ /* 0x000fd000078e000e */
[----:B------:R-:W-:Y:S05]  /*d150*/  WARPSYNC.COLLECTIVE R15, `(.L_x_3406) ;  /* 0x000000000f087348 */ /* 0x000fea0003c00000 */
[----:B------:R0:W1:Y:S02]  /*d160*/  SHFL.IDX P6, R14, R13, R12, R11 ;  /* 0x0000000c0d0e7389 */ /* 0x00006400000c000b */
[----:B01----:R-:W-:Y:S01]  /*d170*/  ENDCOLLECTIVE ;  /* 0x000000000000791b */ /* 0x003fe20003800000 */
.L_x_3406:
        /* <DEDUP_REMOVED lines=15> */
.L_x_3407:
        /* <DEDUP_REMOVED lines=9> */
.L_x_3408:
[----:B------:R-:W-:-:S05]  /*d300*/  @!P0 IMAD.MOV.U32 R3, RZ, RZ, R7 ;  /* 0x000000ffff038224 */ /* 0x000fca00078e0007 */
[----:B------:R-:W-:Y:S01]  /*d310*/  @!PT LDS RZ, [RZ] ;  /* 0x00000000fffff984 */ /* 0x000fe20000000800 */
[----:B------:R-:W-:Y:S01]  /*d320*/  @!PT LDS RZ, [RZ] ;  /* 0x00000000fffff984 */ /* 0x000fe20000000800 */
[----:B------:R-:W-:Y:S01]  /*d330*/  @!PT LDS RZ, [RZ] ;  /* 0x00000000fffff984 */ /* 0x000fe20000000800 */
[----:B------:R0:W-:Y:S04]  /*d340*/  @!P0 LDGSTS.E.BYPASS.LTC128B.128 [R20+0x13400], desc[UR36][R2.64], !P3 ;  /* 0x1340000002148fae */ /* 0x0001e8000d901d64 */
[----:B------:R0:W-:Y:S01]  /*d350*/  @!P0 LDGSTS.E.BYPASS.LTC128B.128 [R20+0x17400], desc[UR36][R2.64+0x80], !P4 ;  /* 0x1740008002148fae */ /* 0x0001e2000e101d64 */
[----:B------:R-:W-:-:S03]  /*d360*/  IMAD.MOV.U32 R13, RZ, RZ, R0 ;  /* 0x000000ffff0d7224 */ /* 0x000fc600078e0000 */
[----:B------:R0:W-:Y:S01]  /*d370*/  @!P0 LDGSTS.E.BYPASS.LTC128B.128 [R20+0x1b400], desc[UR36][R2.64+0x100], !P5 ;  /* 0x1b40010002148fae */ /* 0x0001e2000e901d64 */
[----:B------:R-:W-:Y:S02]  /*d380*/  ISETP.GE.AND P0, PT, R6, UR40, PT ;  /* 0x0000002806007c0c */ /* 0x000fe4000bf06270 */
[----:B------:R-:W-:-:S11]  /*d390*/  MOV R6, R14 ;  /* 0x0000000e00067202 */ /* 0x000fd60000000f00 */
[----:B0-----:R-:W-:Y:S05]  /*d3a0*/  WARPSYNC.COLLECTIVE R15, `(.L_x_3409) ;  /* 0x000000000f087348 */ /* 0x001fea0003c00000 */
[----:B------:R1:W2:Y:S02]  /*d3b0*/  SHFL.IDX P6, R14, R13, R12, R11 ;  /* 0x0000000c0d0e7389 */ /* 0x0002a400000c000b */
[----:B012---:R-:W-:Y:S01]  /*d3c0*/  ENDCOLLECTIVE ;  /* 0x000000000000791b */ /* 0x007fe20003800000 */
.L_x_3409:
        /* <DEDUP_REMOVED lines=8> */
.L_x_3410:
        /* <DEDUP_REMOVED lines=14> */
.L_x_3411:
[----:B------:R-:W-:Y:S01]  /*d530*/  IMAD.MOV.U32 R13, RZ, RZ, R5 ;  /* 0x000000ffff0d7224 */ /* 0x000fe200078e0005 */
[----:B------:R-:W-:Y:S02]  /*d540*/  MOV R12, 0x5 ;  /* 0x00000005000c7802 */ /* 0x000fe40000000f00 */
[----:B------:R-:W-:-:S05]  /*d550*/  @!P0 LEA R14, P1, R37, R14, 0x1 ;  /* 0x0000000e250e8211 */ /* 0x000fca00078208ff */
[----:B------:R-:W-:-:S08]  /*d560*/  @!P0 IMAD.MOV.U32 R2, RZ, RZ, R14 ;  /* 0x000000ffff028224 */ /* 0x000fd000078e000e */
[----:B------:R-:W-:Y:S05]  /*d570*/  WARPSYNC.COLLECTIVE R15, `(.L_x_3412) ;  /* 0x000000000f087348 */ /* 0x000fea0003c00000 */
[----:B------:R0:W1:Y:S02]  /*d580*/  SHFL.IDX P6, R14, R13, R12, R11 ;  /* 0x0000000c0d0e7389 */ /* 0x00006400000c000b */
[----:B01----:R-:W-:Y:S01]  /*d590*/  ENDCOLLECTIVE ;  /* 0x000000000000791b */ /* 0x003fe20003800000 */
.L_x_3412:
        /* <DEDUP_REMOVED lines=15> */
.L_x_3413:
        /* <DEDUP_REMOVED lines=9> */
.L_x_3414:
        /* <DEDUP_REMOVED lines=13> */
.L_x_3415:
        /* <DEDUP_REMOVED lines=8> */
.L_x_3416:
        /* <DEDUP_REMOVED lines=8> */
[----:B------:R-:W-:-:S07]  /*d8f0*/  IMAD.MOV.U32 R6, RZ, RZ, R14 ;  /* 0x000000ffff067224 */ /* 0x000fce00078e000e */
[----:B0-----:R-:W-:Y:S05]  /*d900*/  WARPSYNC.COLLECTIVE R15, `(.L_x_3417) ;  /* 0x000000000f087348 */ /* 0x001fea0003c00000 */
[----:B------:R1:W2:Y:S02]  /*d910*/  SHFL.IDX P6, R14, R13, R12, R11 ;  /* 0x0000000c0d0e7389 */ /* 0x0002a400000c000b */
[----:B012---:R-:W-:Y:S01]  /*d920*/  ENDCOLLECTIVE ;  /* 0x000000000000791b */ /* 0x007fe20003800000 */
.L_x_3417:
[----:B------:R-:W-:Y:S05]  /*d930*/  BRA `(.L_x_3418) ;  /* 0xffffffcc00d07947 */ /* 0x000fea000383ffff */
.L_x_3348:
[----:B0-----:R-:W-:-:S04]  /*d940*/  MOV R3, UR39 ;  /* 0x0000002700037c02 */ /* 0x001fc80008000f00 */
[----:B------:R0:W1:Y:S03]  /*d950*/  SYNCS.PHASECHK.TRANS64.TRYWAIT P0, [R3+URZ+0x30820], R0 ;  /* 0x03082000030075a7 */ /* 0x000066000800017f */
[----:B-1----:R-:W-:Y:S05]  /*d960*/  @!P0 NANOSLEEP.SYNCS 0x989680 ;  /* 0x009896800000895d */ /* 0x002fea0003900000 */
[----:B------:R-:W1:Y:S02]  /*d970*/  @!P0 SYNCS.PHASECHK.TRANS64 P0, [R3+URZ+0x30820], R0 ;  /* 0x03082000030085a7 */ /* 0x000e64000800007f */
[----:B-1----:R-:W-:Y:S05]  /*d980*/  @!P0 BRA `(.L_x_3348) ;  /* 0xfffffffc00ec8947 */ /* 0x002fea000383ffff */
[----:B------:R-:W-:Y:S05]  /*d990*/  BRA `(.L_x_3419) ;  /* 0xffffffd0000c7947 */ /* 0x000fea000383ffff */
.L_x_3352:
[----:B0-----:R0:W1:Y:S02]  /*d9a0*/  SYNCS.PHASECHK.TRANS64.TRYWAIT P0, [R6+URZ+0x30840], R3 ;  /* 0x03084003060075a7 */ /* 0x001064000800017f */
[----:B-1----:R-:W-:Y:S05]  /*d9b0*/  @!P0 NANOSLEEP.SYNCS 0x989680 ;  /* 0x009896800000895d */ /* 0x002fea0003900000 */
[----:B------:R-:W1:Y:S02]  /*d9c0*/  @!P0 SYNCS.PHASECHK.TRANS64 P0, [R6+URZ+0x30840], R3 ;  /* 0x03084003060085a7 */ /* 0x000e64000800007f */
[----:B-1----:R-:W-:Y:S05]  /*d9d0*/  @!P0 BRA `(.L_x_3352) ;  /* 0xfffffffc00f08947 */ /* 0x002fea000383ffff */
[----:B------:R-:W-:Y:S05]  /*d9e0*/  BRA `(.L_x_3420) ;  /* 0xffffffd000bc7947 */ /* 0x000fea000383ffff */
.L_x_3353:
        /* <DEDUP_REMOVED lines=8> */
.L_x_3422:
[----:B------:R-:W-:Y:S05]  /*da70*/  BSYNC B1 ;  /* 0x0000000000017941 */ /* 0x000fea0003800000 */
.L_x_3421:
        /* <DEDUP_REMOVED lines=10> */
.L_x_3423:
[----:B------:R-:W-:Y:S01]  /*db20*/  MOV R13, R10 ;  /* 0x0000000a000d7202 */ /* 0x000fe20000000f00 */
[----:B------:R-:W-:Y:S01]  /*db30*/  IMAD.MOV.U32 R12, RZ, RZ, 0x1 ;  /* 0x00000001ff0c7424 */ /* 0x000fe200078e00ff */
[----:B------:R-:W-:-:S13]  /*db40*/  IADD3 R2, P0, R14, R4, RZ ;  /* 0x000000040e027210 */ /* 0x000fda0007f1e0ff */
[----:B------:R-:W-:Y:S05]  /*db50*/  WARPSYNC.COLLECTIVE R15, `(.L_x_3424) ;  /* 0x000000000f087348 */ /* 0x000fea0003c00000 */
[----:B------:R0:W1:Y:S02]  /*db60*/  SHFL.IDX P6, R14, R13, R12, R11 ;  /* 0x0000000c0d0e7389 */ /* 0x00006400000c000b */
[----:B01----:R-:W-:Y:S01]  /*db70*/  ENDCOLLECTIVE ;  /* 0x000000000000791b */ /* 0x003fe20003800000 */
.L_x_3424:
[----:B------:R-:W-:-:S05]  /*db80*/  IMAD.X R3, RZ, RZ, R3, P0 ;  /* 0x000000ffff037224 */ /* 0x000fca00000e0603 */
[----:B------:R-:W-:Y:S01]  /*db90*/  @!PT LDS RZ, [RZ] ;  /* 0x00000000fffff984 */ /* 0x000fe20000000800 */
[----:B------:R-:W-:Y:S01]  /*dba0*/  @!PT LDS RZ, [RZ] ;  /* 0x00000000fffff984 */ /* 0x000fe20000000800 */
[----:B------:R-:W-:Y:S01]  /*dbb0*/  @!PT LDS RZ, [RZ] ;  /* 0x00000000fffff984 */ /* 0x000fe20000000800 */
[----:B------:R-:W-:Y:S04]  /*dbc0*/  LDGSTS.E.BYPASS.LTC128B.128 [R9+0x1e400], desc[UR36][R2.64], !P3 ;  /* 0x1e40000002097fae */ /* 0x000fe8000d901d64 */
[----:B------:R-:W-:Y:S01]  /*dbd0*/  LDGSTS.E.BYPASS.LTC128B.128 [R9+0x21400], desc[UR36][R2.64+0x80], !P2 ;  /* 0x2140008002097fae */ /* 0x000fe2000d101d64 */
[----:B------:R-:W-:-:S03]  /*dbe0*/  MOV R13, R8 ;  /* 0x00000008000d7202 */ /* 0x000fc60000000f00 */
[----:B------:R0:W-:Y:S02]  /*dbf0*/  LDGSTS.E.BYPASS.LTC128B.128 [R9+0x24400], desc[UR36][R2.64+0x100], !P1 ;  /* 0x2440010002097fae */ /* 0x0001e4000c901d64 */
[----:B0-----:R-:W-:-:S07]  /*dc00*/  IMAD.MOV.U32 R3, RZ, RZ, R14 ;  /* 0x000000ffff037224 */ /* 0x001fce00078e000e */
[----:B------:R-:W-:Y:S05]  /*dc10*/  WARPSYNC.COLLECTIVE R15, `(.L_x_3425) ;  /* 0x000000000f087348 */ /* 0x000fea0003c00000 */
[----:B------:R0:W1:Y:S02]  /*dc20*/  SHFL.IDX P6, R14, R13, R12, R11 ;  /* 0x0000000c0d0e7389 */ /* 0x00006400000c000b */
[----:B01----:R-:W-:Y:S01]  /*dc30*/  ENDCOLLECTIVE ;  /* 0x000000000000791b */ /* 0x003fe20003800000 */
.L_x_3425:
[----:B------:R-:W-:Y:S01]  /*dc40*/  IMAD.MOV.U32 R13, RZ, RZ, R10 ;  /* 0x000000ffff0d7224 */ /* 0x000fe200078e000a */
[----:B------:R-:W-:Y:S02]  /*dc50*/  MOV R12, 0x2 ;  /* 0x00000002000c7802 */ /* 0x000fe40000000f00 */
[----:B------:R-:W-:-:S13]  /*dc60*/  IADD3 R2, P0, R14, R4, RZ ;  /* 0x000000040e027210 */ /* 0x000fda0007f1e0ff */
[----:B------:R-:W-:Y:S05]  /*dc70*/  WARPSYNC.COLLECTIVE R15, `(.L_x_3426) ;  /* 0x000000000f087348 */ /* 0x000fea0003c00000 */
[----:B------:R0:W1:Y:S02]  /*dc80*/  SHFL.IDX P6, R14, R13, R12, R11 ;  /* 0x0000000c0d0e7389 */ /* 0x00006400000c000b */
[----:B01----:R-:W-:Y:S01]  /*dc90*/  ENDCOLLECTIVE ;  /* 0x000000000000791b */ /* 0x003fe20003800000 */
.L_x_3426:
[----:B------:R-:W-:-:S05]  /*dca0*/  IMAD.X R3, RZ, RZ, R3, P0 ;  /* 0x000000ffff037224 */ /* 0x000fca00000e0603 */
[----:B------:R-:W-:Y:S01]  /*dcb0*/  @!PT LDS RZ, [RZ] ;  /* 0x00000000fffff984 */ /* 0x000fe20000000800 */
[----:B------:R-:W-:Y:S01]  /*dcc0*/  @!PT LDS RZ, [RZ] ;  /* 0x00000000fffff984 */ /* 0x000fe20000000800 */
[----:B------:R-:W-:Y:S01]  /*dcd0*/  @!PT LDS RZ, [RZ] ;  /* 0x00000000fffff984 */ /* 0x000fe20000000800 */
[----:B------:R0:W-:Y:S04]  /*dce0*/  LDGSTS.E.BYPASS.LTC128B.128 [R9+0x1ec00], desc[UR36][R2.64], !P3 ;  /* 0x1ec0000002097fae */ /* 0x0001e8000d901d64 */
[----:B------:R0:W-:Y:S01]  /*dcf0*/  LDGSTS.E.BYPASS.LTC128B.128 [R9+0x21c00], desc[UR36][R2.64+0x80], !P2 ;  /* 0x21c0008002097fae */ /* 0x0001e2000d101d64 */
[----:B------:R-:W-:-:S03]  /*dd00*/  IMAD.MOV.U32 R13, RZ, RZ, R8 ;  /* 0x000000ffff0d7224 */ /* 0x000fc600078e0008 */
[----:B------:R0:W-:Y:S01]  /*dd10*/  LDGSTS.E.BYPASS.LTC128B.128 [R9+0x24c00], desc[UR36][R2.64+0x100], !P1 ;  /* 0x24c0010002097fae */ /* 0x0001e2000c901d64 */
[----:B------:R-:W-:-:S07]  /*dd20*/  IMAD.MOV.U32 R35, RZ, RZ, R14 ;  /* 0x000000ffff237224 */ /* 0x000fce00078e000e */
[----:B0-----:R-:W-:Y:S05]  /*dd30*/  WARPSYNC.COLLECTIVE R15, `(.L_x_3427) ;  /* 0x000000000f087348 */ /* 0x001fea0003c00000 */
[----:B------:R1:W2:Y:S02]  /*dd40*/  SHFL.IDX P6, R14, R13, R12, R11 ;  /* 0x0000000c0d0e7389 */ /* 0x0002a400000c000b */
[----:B012---:R-:W-:Y:S01]  /*dd50*/  ENDCOLLECTIVE ;  /* 0x000000000000791b */ /* 0x007fe20003800000 */
.L_x_3427:
[----:B------:R-:W-:Y:S02]  /*dd60*/  IMAD.MOV.U32 R13, RZ, RZ, R10 ;  /* 0x000000ffff0d7224 */ /* 0x000fe400078e000a */
[----:B------:R-:W-:Y:S01]  /*dd70*/  IMAD.MOV.U32 R12, RZ, RZ, 0x3 ;  /* 0x00000003ff0c7424 */ /* 0x000fe200078e00ff */
[----:B------:R-:W-:-:S13]  /*dd80*/  IADD3 R2, P0, R14, R4, RZ ;  /* 0x000000040e027210 */ /* 0x000fda0007f1e0ff */
[----:B------:R-:W-:Y:S05]  /*dd90*/  WARPSYNC.COLLECTIVE R15, `(.L_x_3428) ;  /* 0x000000000f087348 */ /* 0x000fea0003c00000 */
[----:B------:R0:W1:Y:S02]  /*dda0*/  SHFL.IDX P6, R14, R13, R12, R11 ;  /* 0x0000000c0d0e7389 */ /* 0x00006400000c000b */
[----:B01----:R-:W-:Y:S01]  /*ddb0*/  ENDCOLLECTIVE ;  /* 0x000000000000791b */ /* 0x003fe20003800000 */
.L_x_3428:
[----:B------:R-:W-:-:S05]  /*ddc0*/  IADD3.X R3, RZ, R35, RZ, P0, !PT ;  /* 0x00000023ff037210 */ /* 0x000fca00007fe4ff */
[----:B------:R-:W-:Y:S01]  /*ddd0*/  @!PT LDS RZ, [RZ] ;  /* 0x00000000fffff984 */ /* 0x000fe20000000800 */
[----:B------:R-:W-:Y:S01]  /*dde0*/  @!PT LDS RZ, [RZ] ;  /* 0x00000000fffff984 */ /* 0x000fe20000000800 */
[----:B------:R-:W-:Y:S01]  /*ddf0*/  @!PT LDS RZ, [RZ] ;  /* 0x00000000fffff984 */ /* 0x000fe20000000800 */
[----:B------:R0:W-:Y:S04]  /*de00*/  LDGSTS.E.BYPASS.LTC128B.128 [R9+0x1f400], desc[UR36][R2.64], !P3 ;  /* 0x1f40000002097fae */ /* 0x0001e8000d901d64 */
[----:B------:R0:W-:Y:S01]  /*de10*/  LDGSTS.E.BYPASS.LTC128B.128 [R9+0x22400], desc[UR36][R2.64+0x80], !P2 ;  /* 0x2240008002097fae */ /* 0x0001e2000d101d64 */
[----:B------:R-:W-:-:S03]  /*de20*/  IMAD.MOV.U32 R13, RZ, RZ, R8 ;  /* 0x000000ffff0d7224 */ /* 0x000fc600078e0008 */
[----:B------:R0:W-:Y:S01]  /*de30*/  LDGSTS.E.BYPASS.LTC128B.128 [R9+0x25400], desc[UR36][R2.64+0x100], !P1 ;  /* 0x2540010002097fae */ /* 0x0001e2000c901d64 */
[----:B------:R-:W-:-:S07]  /*de40*/  MOV R35, R14 ;  /* 0x0000000e00237202 */ /* 0x000fce0000000f00 */
[----:B0-----:R-:W-:Y:S05]  /*de50*/  WARPSYNC.COLLECTIVE R15, `(.L_x_3429) ;  /* 0x000000000f087348 */ /* 0x001fea0003c00000 */
[----:B------:R1:W2:Y:S02]  /*de60*/  SHFL.IDX P6, R14, R13, R12, R11 ;  /* 0x0000000c0d0e7389 */ /* 0x0002a400000c000b */
[----:B012---:R-:W-:Y:S01]  /*de70*/  ENDCOLLECTIVE ;  /* 0x000000000000791b */ /* 0x007fe20003800000 */
.L_x_3429:
[----:B------:R-:W-:Y:S01]  /*de80*/  MOV R13, R10 ;  /* 0x0000000a000d7202 */ /* 0x000fe20000000f00 */
[----:B------:R-:W-:Y:S01]  /*de90*/  IMAD.MOV.U32 R12, RZ, RZ, 0x4 ;  /* 0x00000004ff0c7424 */ /* 0x000fe200078e00ff */
[----:B------:R-:W-:-:S13]  /*dea0*/  IADD3 R2, P0, R14, R4, RZ ;  /* 0x000000040e027210 */ /* 0x000fda0007f1e0ff */
[----:B------:R-:W-:Y:S05]  /*deb0*/  WARPSYNC.COLLECTIVE R15, `(.L_x_3430) ;  /* 0x000000000f087348 */ /* 0x000fea0003c00000 */
[----:B------:R0:W1:Y:S02]  /*dec0*/  SHFL.IDX P6, R14, R13, R12, R11 ;  /* 0x0000000c0d0e7389 */ /* 0x00006400000c000b */
[----:B01----:R-:W-:Y:S01]  /*ded0*/  ENDCOLLECTIVE ;  /* 0x000000000000791b */ /* 0x003fe20003800000 */
.L_x_3430:
[----:B------:R-:W-:-:S05]  /*dee0*/  IMAD.X R3, RZ, RZ, R35, P0 ;  /* 0x000000ffff037224 */ /* 0x000fca00000e0623 */
[----:B------:R-:W-:Y:S01]  /*def0*/  @!PT LDS RZ, [RZ] ;  /* 0x00000000fffff984 */ /* 0x000fe20000000800 */
[----:B------:R-:W-:Y:S01]  /*df00*/  @!PT LDS RZ, [RZ] ;  /* 0x00000000fffff984 */ /* 0x000fe20000000800 */
[----:B------:R-:W-:Y:S01]  /*df10*/  @!PT LDS RZ, [RZ] ;  /* 0x00000000fffff984 */ /* 0x000fe20000000800 */
[----:B------:R0:W-:Y:S04]  /*df20*/  LDGSTS.E.BYPASS.LTC128B.128 [R9+0x1fc00], desc[UR36][R2.64], !P3 ;  /* 0x1fc0000002097fae */ /* 0x0001e8000d901d64 */
[----:B------:R0:W-:Y:S01]  /*df30*/  LDGSTS.E.BYPASS.LTC128B.128 [R9+0x22c00], desc[UR36][R2.64+0x80], !P2 ;  /* 0x22c0008002097fae */ /* 0x0001e2000d101d64 */
[----:B------:R-:W-:-:S03]  /*df40*/  MOV R13, R8 ;  /* 0x00000008000d7202 */ /* 0x000fc60000000f00 */
[----:B------:R0:W-:Y:S01]  /*df50*/  LDGSTS.E.BYPASS.LTC128B.128 [R9+0x25c00], desc[UR36][R2.64+0x100], !P1 ;  /* 0x25c0010002097fae */ /* 0x0001e2000c901d64 */
[----:B------:R-:W-:-:S07]  /*df60*/  IMAD.MOV.U32 R35, RZ, RZ, R14 ;  /* 0x000000ffff237224 */ /* 0x000fce00078e000e */
[----:B0-----:R-:W-:Y:S05]  /*df70*/  WARPSYNC.COLLECTIVE R15, `(.L_x_3431) ;  /* 0x000000000f087348 */ /* 0x001fea0003c00000 */
[----:B------:R1:W2:Y:S02]  /*df80*/  SHFL.IDX P6, R14, R13, R12, R11 ;  /* 0x0000000c0d0e7389 */ /* 0x0002a400000c000b */
[----:B012---:R-:W-:Y:S01]  /*df90*/  ENDCOLLECTIVE ;  /* 0x000000000000791b */ /* 0x007fe20003800000 */
.L_x_3431:
[----:B------:R-:W-:Y:S01]  /*dfa0*/  IMAD.MOV.U32 R13, RZ, RZ, R10 ;  /* 0x000000ffff0d7224 */ /* 0x000fe200078e000a */
[----:B------:R-:W-:Y:S02]  /*dfb0*/  MOV R12, 0x5 ;  /* 0x00000005000c7802 */ /* 0x000fe40000000f00 */
[----:B------:R-:W-:-:S13]  /*dfc0*/  IADD3 R2, P0, R14, R4, RZ ;  /* 0x000000040e027210 */ /* 0x000fda0007f1e0ff */
[----:B------:R-:W-:Y:S05]  /*dfd0*/  WARPSYNC.COLLECTIVE R15, `(.L_x_3432) ;  /* 0x000000000f087348 */ /* 0x000fea0003c00000 */
[----:B------:R0:W1:Y:S02]  /*dfe0*/  SHFL.IDX P6, R14, R13, R12, R11 ;  /* 0x0000000c0d0e7389 */ /* 0x00006400000c000b */
[----:B01----:R-:W-:Y:S01]  /*dff0*/  ENDCOLLECTIVE ;  /* 0x000000000000791b */ /* 0x003fe20003800000 */
.L_x_3432:
        /* <DEDUP_REMOVED lines=12> */
.L_x_3433:
[----:B------:R-:W-:Y:S05]  /*e0c0*/  BRA `(.L_x_3434) ;  /* 0xffffffd0000c7947 */ /* 0x000fea000383ffff */
.L_x_3358:
[----:B0-----:R0:W1:Y:S02]  /*e0d0*/  SYNCS.PHASECHK.TRANS64.TRYWAIT P0, [R6+URZ+0x30860], R9 ;  /* 0x03086009060075a7 */ /* 0x001064000800017f */
[----:B-1----:R-:W-:Y:S05]  /*e0e0*/  @!P0 NANOSLEEP.SYNCS 0x989680 ;  /* 0x009896800000895d */ /* 0x002fea0003900000 */
[----:B------:R-:W1:Y:S02]  /*e0f0*/  @!P0 SYNCS.PHASECHK.TRANS64 P0, [R6+URZ+0x30860], R9 ;  /* 0x03086009060085a7 */ /* 0x000e64000800007f */
[----:B-1----:R-:W-:Y:S05]  /*e100*/  @!P0 BRA `(.L_x_3358) ;  /* 0xfffffffc00f08947 */ /* 0x002fea000383ffff */
[----:B------:R-:W-:Y:S05]  /*e110*/  BRA `(.L_x_3435) ;  /* 0xffffffd000707947 */ /* 0x000fea000383ffff */
.L_x_3359:
        /* <DEDUP_REMOVED lines=8> */
.L_x_3437:
[----:B------:R-:W-:Y:S05]  /*e1a0*/  BSYNC B1 ;  /* 0x0000000000017941 */ /* 0x000fea0003800000 */
.L_x_3436:
[----:B------:R-:W-:Y:S01]  /*e1b0*/  IMAD.MOV.U32 R13, RZ, RZ, R17 ;  /* 0x000000ffff0d7224 */ /* 0x000fe200078e0011 */
[----:B------:R-:W-:Y:S01]  /*e1c0*/  MOV R12, RZ ;  /* 0x000000ff000c7202 */ /* 0x000fe20000000f00 */
[----:B------:R-:W-:Y:S01]  /*e1d0*/  IMAD.MOV.U32 R11, RZ, RZ, 0x181f ;  /* 0x0000181fff0b7424 */ /* 0x000fe200078e00ff */
[----:B------:R-:W-:Y:S01]  /*e1e0*/  LEA R7, R7, UR39, 0x1 ;  /* 0x0000002707077c11 */ /* 0x000fe2000f8e08ff */
[----:B------:R-:W-:Y:S02]  /*e1f0*/  IMAD.MOV.U32 R15, RZ, RZ, -0x1 ;  /* 0xffffffffff0f7424 */ /* 0x000fe400078e00ff */
[----:B------:R-:W-:-:S07]  /*e200*/  IMAD.MOV.U32 R3, RZ, RZ, R14 ;  /* 0x000000ffff037224 */ /* 0x000fce00078e000e */
[----:B------:R-:W-:Y:S05]  /*e210*/  WARPSYNC.COLLECTIVE R15, `(.L_x_3438) ;  /* 0x000000000f087348 */ /* 0x000fea0003c00000 */
[----:B------:R0:W1:Y:S02]  /*e220*/  SHFL.IDX P6, R14, R13, R12, R11 ;  /* 0x0000000c0d0e7389 */ /* 0x00006400000c000b */
[----:B01----:R-:W-:Y:S01]  /*e230*/  ENDCOLLECTIVE ;  /* 0x000000000000791b */ /* 0x003fe20003800000 */
.L_x_3438:
[----:B------:R-:W-:Y:S02]  /*e240*/  IMAD.MOV.U32 R13, RZ, RZ, R18 ;  /* 0x000000ffff0d7224 */ /* 0x000fe400078e0012 */
[----:B------:R-:W-:Y:S01]  /*e250*/  IMAD.MOV.U32 R12, RZ, RZ, 0x1 ;  /* 0x00000001ff0c7424 */ /* 0x000fe200078e00ff */
[----:B------:R-:W-:-:S13]  /*e260*/  IADD3 R2, P0, R14, R4, RZ ;  /* 0x000000040e027210 */ /* 0x000fda0007f1e0ff */
[----:B------:R-:W-:Y:S05]  /*e270*/  WARPSYNC.COLLECTIVE R15, `(.L_x_3439) ;  /* 0x000000000f087348 */ /* 0x000fea0003c00000 */
[----:B------:R0:W1:Y:S02]  /*e280*/  SHFL.IDX P6, R14, R13, R12, R11 ;  /* 0x0000000c0d0e7389 */ /* 0x00006400000c000b */
[----:B01----:R-:W-:Y:S01]  /*e290*/  ENDCOLLECTIVE ;  /* 0x000000000000791b */ /* 0x003fe20003800000 */
.L_x_3439:
        /* <DEDUP_REMOVED lines=15> */
.L_x_3440:
[----:B------:R-:W-:Y:S01]  /*e390*/  MOV R13, R18 ;  /* 0x00000012000d7202 */ /* 0x000fe20000000f00 */
[----:B------:R-:W-:Y:S01]  /*e3a0*/  IMAD.MOV.U32 R12, RZ, RZ, 0x2 ;  /* 0x00000002ff0c7424 */ /* 0x000fe200078e00ff */
[----:B------:R-:W-:-:S13]  /*e3b0*/  IADD3 R2, P0, R14, R4, RZ ;  /* 0x000000040e027210 */ /* 0x000fda0007f1e0ff */
[----:B------:R-:W-:Y:S05]  /*e3c0*/  WARPSYNC.COLLECTIVE R15, `(.L_x_3441) ;  /* 0x000000000f087348 */ /* 0x000fea0003c00000 */
[----:B------:R0:W1:Y:S02]  /*e3d0*/  SHFL.IDX P6, R14, R13, R12, R11 ;  /* 0x0000000c0d0e7389 */ /* 0x00006400000c000b */
[----:B01----:R-:W-:Y:S01]  /*e3e0*/  ENDCOLLECTIVE ;  /* 0x000000000000791b */ /* 0x003fe20003800000 */
.L_x_3441:
        /* <DEDUP_REMOVED lines=15> */
.L_x_3442:
[----:B------:R-:W-:Y:S01]  /*e4e0*/  IMAD.MOV.U32 R13, RZ, RZ, R18 ;  /* 0x000000ffff0d7224 */ /* 0x000fe200078e0012 */
[----:B------:R-:W-:Y:S02]  /*e4f0*/  MOV R12, 0x3 ;  /* 0x00000003000c7802 */ /* 0x000fe40000000f00 */
[----:B------:R-:W-:-:S13]  /*e500*/  IADD3 R2, P0, R14, R4, RZ ;  /* 0x000000040e027210 */ /* 0x000fda0007f1e0ff */
[----:B------:R-:W-:Y:S05]  /*e510*/  WARPSYNC.COLLECTIVE R15, `(.L_x_3443) ;  /* 0x000000000f087348 */ /* 0x000fea0003c00000 */
[----:B------:R0:W1:Y:S02]  /*e520*/  SHFL.IDX P6, R14, R13, R12, R11 ;  /* 0x0000000c0d0e7389 */ /* 0x00006400000c000b */
[----:B01----:R-:W-:Y:S01]  /*e530*/  ENDCOLLECTIVE ;  /* 0x000000000000791b */ /* 0x003fe20003800000 */
.L_x_3443:
        /* <DEDUP_REMOVED lines=15> */
.L_x_3444:
[----:B------:R-:W-:Y:S02]  /*e630*/  IMAD.MOV.U32 R13, RZ, RZ, R18 ;  /* 0x000000ffff0d7224 */ /* 0x000fe400078e0012 */
[----:B------:R-:W-:Y:S01]  /*e640*/  IMAD.MOV.U32 R12, RZ, RZ, 0x4 ;  /* 0x00000004ff0c7424 */ /* 0x000fe200078e00ff */
[----:B------:R-:W-:-:S13]  /*e650*/  IADD3 R2, P0, R14, R4, RZ ;  /* 0x000000040e027210 */ /* 0x000fda0007f1e0ff */
[----:B------:R-:W-:Y:S05]  /*e660*/  WARPSYNC.COLLECTIVE R15, `(.L_x_3445) ;  /* 0x000000000f087348 */ /* 0x000fea0003c00000 */
[----:B------:R0:W1:Y:S02]  /*e670*/  SHFL.IDX P6, R14, R13, R12, R11 ;  /* 0x0000000c0d0e7389 */ /* 0x00006400000c000b */
[----:B01----:R-:W-:Y:S01]  /*e680*/  ENDCOLLECTIVE ;  /* 0x000000000000791b */ /* 0x003fe20003800000 */
.L_x_3445:
        /* <DEDUP_REMOVED lines=15> */
.L_x_3446:
[----:B------:R-:W-:Y:S01]  /*e780*/  MOV R13, R18 ;  /* 0x00000012000d7202 */ /* 0x000fe20000000f00 */
[----:B------:R-:W-:Y:S01]  /*e790*/  IMAD.MOV.U32 R12, RZ, RZ, 0x5 ;  /* 0x00000005ff0c7424 */ /* 0x000fe200078e00ff */
[----:B------:R-:W-:-:S13]  /*e7a0*/  IADD3 R2, P0, R14, R4, RZ ;  /* 0x000000040e027210 */ /* 0x000fda0007f1e0ff */
[----:B------:R-:W-:Y:S05]  /*e7b0*/  WARPSYNC.COLLECTIVE R15, `(.L_x_3447) ;  /* 0x000000000f087348 */ /* 0x000fea0003c00000 */
[----:B------:R0:W1:Y:S02]  /*e7c0*/  SHFL.IDX P6, R14, R13, R12, R11 ;  /* 0x0000000c0d0e7389 */ /* 0x00006400000c000b */
[----:B01----:R-:W-:Y:S01]  /*e7d0*/  ENDCOLLECTIVE ;  /* 0x000000000000791b */ /* 0x003fe20003800000 */
.L_x_3447:
        /* <DEDUP_REMOVED lines=12> */
.L_x_3448:
[----:B------:R-:W-:Y:S01]  /*e8a0*/  @!PT LDS RZ, [RZ] ;  /* 0x00000000fffff984 */ /* 0x000fe20000000800 */
[----:B------:R-:W-:Y:S01]  /*e8b0*/  @!PT LDS RZ, [RZ] ;  /* 0x00000000fffff984 */ /* 0x000fe20000000800 */
[----:B------:R-:W-:Y:S01]  /*e8c0*/  @!PT LDS RZ, [RZ] ;  /* 0x00000000fffff984 */ /* 0x000fe20000000800 */
[----:B------:R0:W-:Y:S01]  /*e8d0*/  LDGSTS.E.BYPASS.LTC128B.128 [R7+0x5400], desc[UR36][R2.64+0x80], !P0 ;  /* 0x0540008002077fae */ /* 0x0001e2000c101d64 */
[----:B------:R-:W-:-:S13]  /*e8e0*/  ISETP.LT.OR P0, PT, R8, 0x41, P1 ;  /* 0x000000410800780c */ /* 0x000fda0000f01670 */
[----:B------:R0:W-:Y:S01]  /*e8f0*/  LDGSTS.E.BYPASS.LTC128B.128 [R7+0x8400], desc[UR36][R2.64+0x100], !P0 ;  /* 0x0840010002077fae */ /* 0x0001e2000c101d64 */
[----:B------:R-:W-:Y:S05]  /*e900*/  BRA `(.L_x_3449) ;  /* 0xffffffcc00687947 */ /* 0x000fea000383ffff */
.L_x_3365:
[----:B0-----:R0:W1:Y:S02]  /*e910*/  SYNCS.PHASECHK.TRANS64.TRYWAIT P0, [R4+URZ+0x30860], R3 ;  /* 0x03086003040075a7 */ /* 0x001064000800017f */
[----:B-1----:R-:W-:Y:S05]  /*e920*/  @!P0 NANOSLEEP.SYNCS 0x989680 ;  /* 0x009896800000895d */ /* 0x002fea0003900000 */
[----:B------:R-:W1:Y:S02]  /*e930*/  @!P0 SYNCS.PHASECHK.TRANS64 P0, [R4+URZ+0x30860], R3 ;  /* 0x03086003040085a7 */ /* 0x000e64000800007f */
[----:B-1----:R-:W-:Y:S05]  /*e940*/  @!P0 BRA `(.L_x_3365) ;  /* 0xfffffffc00f08947 */ /* 0x002fea000383ffff */
[----:B------:R-:W-:Y:S05]  /*e950*/  BRA `(.L_x_3450) ;  /* 0xffffffd000407947 */ /* 0x000fea000383ffff */
.L_x_3366:
        /* <DEDUP_REMOVED lines=8> */
.L_x_3452:
[----:B------:R-:W-:Y:S05]  /*e9e0*/  BSYNC B0 ;  /* 0x0000000000007941 */ /* 0x000fea0003800000 */
.L_x_3451:
[----:B------:R-:W-:Y:S01]  /*e9f0*/  MOV R13, R17 ;  /* 0x00000011000d7202 */ /* 0x000fe20000000f00 */
[----:B------:R-:W-:Y:S01]  /*ea00*/  IMAD.MOV.U32 R12, RZ, RZ, RZ ;  /* 0x000000ffff0c7224 */ /* 0x000fe200078e00ff */
[----:B------:R-:W-:Y:S01]  /*ea10*/  MOV R15, 0xffffffff ;  /* 0xffffffff000f7802 */ /* 0x000fe20000000f00 */
[----:B------:R-:W-:Y:S02]  /*ea20*/  IMAD.MOV.U32 R11, RZ, RZ, 0x181f ;  /* 0x0000181fff0b7424 */ /* 0x000fe400078e00ff */
[----:B------:R-:W-:Y:S02]  /*ea30*/  IMAD.MOV.U32 R0, RZ, RZ, R14 ;  /* 0x000000ffff007224 */ /* 0x000fe400078e000e */
[----:B------:R-:W-:-:S07]  /*ea40*/  IMAD.SHL.U32 R6, R37, 0x2, RZ ;  /* 0x0000000225067824 */ /* 0x000fce00078e00ff */
[----:B------:R-:W-:Y:S05]  /*ea50*/  WARPSYNC.COLLECTIVE R15, `(.L_x_3453) ;  /* 0x000000000f087348 */ /* 0x000fea0003c00000 */
[----:B------:R0:W1:Y:S02]  /*ea60*/  SHFL.IDX P6, R14, R13, R12, R11 ;  /* 0x0000000c0d0e7389 */ /* 0x00006400000c000b */
[----:B01----:R-:W-:Y:S01]  /*ea70*/  ENDCOLLECTIVE ;  /* 0x000000000000791b */ /* 0x003fe20003800000 */
.L_x_3453:
[----:B------:R-:W-:Y:S01]  /*ea80*/  MOV R13, R18 ;  /* 0x00000012000d7202 */ /* 0x000fe20000000f00 */
[----:B------:R-:W-:Y:S01]  /*ea90*/  IMAD.MOV.U32 R12, RZ, RZ, 0x1 ;  /* 0x00000001ff0c7424 */ /* 0x000fe200078e00ff */
[----:B------:R-:W-:-:S13]  /*eaa0*/  IADD3 R2, P0, R14, R6, RZ ;  /* 0x000000060e027210 */ /* 0x000fda0007f1e0ff */
[----:B------:R-:W-:Y:S05]  /*eab0*/  WARPSYNC.COLLECTIVE R15, `(.L_x_3454) ;  /* 0x000000000f087348 */ /* 0x000fea0003c00000 */
[----:B------:R0:W1:Y:S02]  /*eac0*/  SHFL.IDX P6, R14, R13, R12, R11 ;  /* 0x0000000c0d0e7389 */ /* 0x00006400000c000b */
[----:B01----:R-:W-:Y:S01]  /*ead0*/  ENDCOLLECTIVE ;  /* 0x000000000000791b */ /* 0x003fe20003800000 */
.L_x_3454:
[----:B------:R-:W-:Y:S01]  /*eae0*/  IMAD.X R3, RZ, RZ, R0, P0 ;  /* 0x000000ffff037224 */ /* 0x000fe200000e0600 */
[----:B------:R-:W-:Y:S02]  /*eaf0*/  ISETP.LT.OR P0, PT, R5, 0x1, P3 ;  /* 0x000000010500780c */ /* 0x000fe40001f01670 */
[----:B------:R-:W-:Y:S02]  /*eb00*/  LEA R0, R7, UR39, 0x1 ;  /* 0x0000002707007c11 */ /* 0x000fe4000f8e08ff */
[----:B------:R-:W-:-:S09]  /*eb10*/  MOV R13, R17 ;  /* 0x00000011000d7202 */ /* 0x000fd20000000f00 */
        /* <DEDUP_REMOVED lines=9> */
.L_x_3455:
[----:B------:R-:W-:Y:S01]  /*ebb0*/  @!PT LDS RZ, [RZ] ;  /* 0x00000000fffff984 */ /* 0x000fe20000000800 */
[----:B------:R-:W-:Y:S01]  /*ebc0*/  @!PT LDS RZ, [RZ] ;  /* 0x00000000fffff984 */ /* 0x000fe20000000800 */
[----:B------:R-:W-:Y:S01]  /*ebd0*/  @!PT LDS RZ, [RZ] ;  /* 0x00000000fffff984 */ /* 0x000fe20000000800 */
[----:B------:R-:W-:Y:S01]  /*ebe0*/  LDGSTS.E.BYPASS.LTC128B.128 [R0+0x3400], desc[UR36][R2.64+0x80], !P0 ;  /* 0x0340008002007fae */ /* 0x000fe2000c101d64 */
[----:B------:R-:W-:Y:S01]  /*ebf0*/  ISETP.LT.OR P0, PT, R5, 0x1, P1 ;  /* 0x000000010500780c */ /* 0x000fe20000f01670 */
[----:B------:R-:W-:Y:S01]  /*ec00*/  IMAD.MOV.U32 R13, RZ, RZ, R18 ;  /* 0x000000ffff0d7224 */ /* 0x000fe200078e0012 */
[----:B------:R-:W-:-:S11]  /*ec10*/  MOV R12, 0x2 ;  /* 0x00000002000c7802 */ /* 0x000fd60000000f00 */
[----:B------:R0:W-:Y:S02]  /*ec20*/  LDGSTS.E.BYPASS.LTC128B.128 [R0+0x6400], desc[UR36][R2.64+0x100], !P0 ;  /* 0x0640010002007fae */ /* 0x0001e4000c101d64 */
[----:B0-----:R-:W-:-:S13]  /*ec30*/  IADD3 R2, P0, R14, R6, RZ ;  /* 0x000000060e027210 */ /* 0x001fda0007f1e0ff */
[----:B------:R-:W-:Y:S05]  /*ec40*/  WARPSYNC.COLLECTIVE R15, `(.L_x_3456) ;  /* 0x000000000f087348 */ /* 0x000fea0003c00000 */
[----:B------:R0:W1:Y:S02]  /*ec50*/  SHFL.IDX P6, R14, R13, R12, R11 ;  /* 0x0000000c0d0e7389 */ /* 0x00006400000c000b */
[----:B01----:R-:W-:Y:S01]  /*ec60*/  ENDCOLLECTIVE ;  /* 0x000000000000791b */ /* 0x003fe20003800000 */
.L_x_3456:
        /* <DEDUP_REMOVED lines=12> */
.L_x_3457:
[----:B------:R-:W-:Y:S01]  /*ed30*/  @!PT LDS RZ, [RZ] ;  /* 0x00000000fffff984 */ /* 0x000fe20000000800 */
[----:B------:R-:W-:Y:S01]  /*ed40*/  @!PT LDS RZ, [RZ] ;  /* 0x00000000fffff984 */ /* 0x000fe20000000800 */
[----:B------:R-:W-:Y:S01]  /*ed50*/  @!PT LDS RZ, [RZ] ;  /* 0x00000000fffff984 */ /* 0x000fe20000000800 */
[----:B------:R-:W-:Y:S01]  /*ed60*/  LDGSTS.E.BYPASS.LTC128B.128 [R0+0x3c00], desc[UR36][R2.64+0x80], !P0 ;  /* 0x03c0008002007fae */ /* 0x000fe2000c101d64 */
[----:B------:R-:W-:Y:S01]  /*ed70*/  ISETP.LT.OR P0, PT, R5, 0x11, P1 ;  /* 0x000000110500780c */ /* 0x000fe20000f01670 */
[----:B------:R-:W-:Y:S02]  /*ed80*/  IMAD.MOV.U32 R13, RZ, RZ, R18 ;  /* 0x000000ffff0d7224 */ /* 0x000fe400078e0012 */
[----:B------:R-:W-:-:S10]  /*ed90*/  IMAD.MOV.U32 R12, RZ, RZ, 0x3 ;  /* 0x00000003ff0c7424 */ /* 0x000fd400078e00ff */
[----:B------:R0:W-:Y:S02]  /*eda0*/  LDGSTS.E.BYPASS.LTC128B.128 [R0+0x6c00], desc[UR36][R2.64+0x100], !P0 ;  /* 0x06c0010002007fae */ /* 0x0001e4000c101d64 */
[----:B0-----:R-:W-:-:S13]  /*edb0*/  IADD3 R2, P0, R14, R6, RZ ;  /* 0x000000060e027210 */ /* 0x001fda0007f1e0ff */
[----:B------:R-:W-:Y:S05]  /*edc0*/  WARPSYNC.COLLECTIVE R15, `(.L_x_3458) ;  /* 0x000000000f087348 */ /* 0x000fea0003c00000 */
[----:B------:R0:W1:Y:S02]  /*edd0*/  SHFL.IDX P6, R14, R13, R12, R11 ;  /* 0x0000000c0d0e7389 */ /* 0x00006400000c000b */
[----:B01----:R-:W-:Y:S01]  /*ede0*/  ENDCOLLECTIVE ;  /* 0x000000000000791b */ /* 0x003fe20003800000 */
.L_x_3458:
        /* <DEDUP_REMOVED lines=12> */
.L_x_3459:
[----:B------:R-:W-:Y:S01]  /*eeb0*/  @!PT LDS RZ, [RZ] ;  /* 0x00000000fffff984 */ /* 0x000fe20000000800 */
[----:B------:R-:W-:Y:S01]  /*eec0*/  @!PT LDS RZ, [RZ] ;  /* 0x00000000fffff984 */ /* 0x000fe20000000800 */
[----:B------:R-:W-:Y:S01]  /*eed0*/  @!PT LDS RZ, [RZ] ;  /* 0x00000000fffff984 */ /* 0x000fe20000000800 */
[----:B------:R-:W-:Y:S01]  /*eee0*/  LDGSTS.E.BYPASS.LTC128B.128 [R0+0x4400], desc[UR36][R2.64+0x80], !P0 ;  /* 0x0440008002007fae */ /* 0x000fe2000c101d64 */
[----:B------:R-:W-:Y:S02]  /*eef0*/  ISETP.LT.OR P0, PT, R5, 0x21, P1 ;  /* 0x000000210500780c */ /* 0x000fe40000f01670 */
[----:B------:R-:W-:Y:S01]  /*ef00*/  MOV R13, R18 ;  /* 0x00000012000d7202 */ /* 0x000fe20000000f00 */
[----:B------:R-:W-:-:S10]  /*ef10*/  IMAD.MOV.U32 R12, RZ, RZ, 0x4 ;  /* 0x00000004ff0c7424 */ /* 0x000fd400078e00ff */
[----:B------:R0:W-:Y:S02]  /*ef20*/  LDGSTS.E.BYPASS.LTC128B.128 [R0+0x7400], desc[UR36][R2.64+0x100], !P0 ;  /* 0x0740010002007fae */ /* 0x0001e4000c101d64 */
[----:B0-----:R-:W-:-:S13]  /*ef30*/  IADD3 R2, P0, R14, R6, RZ ;  /* 0x000000060e027210 */ /* 0x001fda0007f1e0ff */
[----:B------:R-:W-:Y:S05]  /*ef40*/  WARPSYNC.COLLECTIVE R15, `(.L_x_3460) ;  /* 0x000000000f087348 */ /* 0x000fea0003c00000 */
[----:B------:R0:W1:Y:S02]  /*ef50*/  SHFL.IDX P6, R14, R13, R12, R11 ;  /* 0x0000000c0d0e7389 */ /* 0x00006400000c000b */
[----:B01----:R-:W-:Y:S01]  /*ef60*/  ENDCOLLECTIVE ;  /* 0x000000000000791b */ /* 0x003fe20003800000 */
.L_x_3460:
        /* <DEDUP_REMOVED lines=12> */
.L_x_3461:
        /* <DEDUP_REMOVED lines=12> */
.L_x_3462:
        /* <DEDUP_REMOVED lines=12> */
.L_x_3463:
[----:B------:R-:W-:Y:S01]  /*f1b0*/  @!PT LDS RZ, [RZ] ;  /* 0x00000000fffff984 */ /* 0x000fe20000000800 */
[----:B------:R-:W-:Y:S01]  /*f1c0*/  @!PT LDS RZ, [RZ] ;  /* 0x00000000fffff984 */ /* 0x000fe20000000800 */
[----:B------:R-:W-:Y:S01]  /*f1d0*/  @!PT LDS RZ, [RZ] ;  /* 0x00000000fffff984 */ /* 0x000fe20000000800 */
[----:B------:R0:W-:Y:S01]  /*f1e0*/  LDGSTS.E.BYPASS.LTC128B.128 [R0+0x5400], desc[UR36][R2.64+0x80], !P0 ;  /* 0x0540008002007fae */ /* 0x0001e2000c101d64 */
[----:B------:R-:W-:-:S13]  /*f1f0*/  ISETP.LT.OR P0, PT, R5, 0x41, P1 ;  /* 0x000000410500780c */ /* 0x000fda0000f01670 */
[----:B------:R0:W-:Y:S01]  /*f200*/  LDGSTS.E.BYPASS.LTC128B.128 [R0+0x8400], desc[UR36][R2.64+0x100], !P0 ;  /* 0x0840010002007fae */ /* 0x0001e2000c101d64 */
[----:B------:R-:W-:Y:S05]  /*f210*/  BRA `(.L_x_3464) ;  /* 0xffffffcc00087947 */ /* 0x000fea000383ffff */
.L_x_3371:
[----:B0-----:R0:W1:Y:S02]  /*f220*/  SYNCS.PHASECHK.TRANS64.TRYWAIT P0, [R5+URZ+0x30820], R0 ;  /* 0x03082000050075a7 */ /* 0x001064000800017f */
[----:B-1----:R-:W-:Y:S05]  /*f230*/  @!P0 NANOSLEEP.SYNCS 0x989680 ;  /* 0x009896800000895d */ /* 0x002fea0003900000 */
[----:B------:R-:W1:Y:S02]  /*f240*/  @!P0 SYNCS.PHASECHK.TRANS64 P0, [R5+URZ+0x30820], R0 ;  /* 0x03082000050085a7 */ /* 0x000e64000800007f */
[----:B-1----:R-:W-:Y:S05]  /*f250*/  @!P0 BRA `(.L_x_3371) ;  /* 0xfffffffc00f08947 */ /* 0x002fea000383ffff */
[----:B------:R-:W-:Y:S05]  /*f260*/  BRA `(.L_x_3465) ;  /* 0xffffffcc00a47947 */ /* 0x000fea000383ffff */
.L_x_3372:
        /* <DEDUP_REMOVED lines=11> */
.L_x_3467:
[----:B------:R-:W-:Y:S05]  /*f320*/  BSYNC B0 ;  /* 0x0000000000007941 */ /* 0x000fea0003800000 */
.L_x_3466:
[----:B------:R-:W-:Y:S05]  /*f330*/  BRA `(.L_x_3468) ;  /* 0xffffffcc008c7947 */ /* 0x000fea000383ffff */
.L_x_3375:
[----:B------:R-:W-:Y:S01]  /*f340*/  BSSY B1, `(.L_x_3469) ;  /* 0x0000006000017945 */ /* 0x000fe20003800000 */
[----:B------:R-:W-:-:S07]  /*f350*/  IMAD.MOV.U32 R15, RZ, RZ, -0x1 ;  /* 0xffffffffff0f7424 */ /* 0x000fce00078e00ff */
[----:B0-----:R-:W-:Y:S05]  /*f360*/  WARPSYNC.COLLECTIVE R15, `(.L_x_3470) ;  /* 0x000000000f0c7348 */ /* 0x001fea0003c00000 */
[----:B------:R-:W-:Y:S02]  /*f370*/  ELECT P6, UR62, PT ;  /* 0x00000000003e782f */ /* 0x000fe400038c0000 */
[----:B------:R-:W-:Y:S01]  /*f380*/  MOV R14, UR62 ;  /* 0x0000003e000e7c02 */ /* 0x000fe20008000f00 */
[----:B0-----:R-:W-:Y:S10]  /*f390*/  ENDCOLLECTIVE ;  /* 0x000000000000791b */ /* 0x001ff40003800000 */
.L_x_3470:
[----:B------:R-:W-:Y:S05]  /*f3a0*/  BSYNC B1 ;  /* 0x0000000000017941 */ /* 0x000fea0003800000 */
.L_x_3469:
[----:B------:R-:W-:Y:S05]  /*f3b0*/  BRA `(.L_x_3471) ;  /* 0xffffffcc00847947 */ /* 0x000fea000383ffff */
.L_x_3377:
[----:B0-----:R0:W1:Y:S02]  /*f3c0*/  SYNCS.PHASECHK.TRANS64.TRYWAIT P1, [R3+URZ+0x30840], R2 ;  /* 0x03084002030075a7 */ /* 0x001064000802017f */
[----:B-1----:R-:W-:Y:S05]  /*f3d0*/  @!P1 NANOSLEEP.SYNCS 0x989680 ;  /* 0x009896800000995d */ /* 0x002fea0003900000 */
[----:B------:R-:W1:Y:S02]  /*f3e0*/  @!P1 SYNCS.PHASECHK.TRANS64 P1, [R3+URZ+0x30840], R2 ;  /* 0x03084002030095a7 */ /* 0x000e64000802007f */
[----:B-1----:R-:W-:Y:S05]  /*f3f0*/  @!P1 BRA `(.L_x_3377) ;  /* 0xfffffffc00f09947 */ /* 0x002fea000383ffff */
[----:B------:R-:W-:Y:S05]  /*f400*/  BRA `(.L_x_3472) ;  /* 0xffffffcc00ac7947 */ /* 0x000fea000383ffff */
.L_x_3379:
[----:B-1----:R1:W2:Y:S02]  /*f410*/  SYNCS.PHASECHK.TRANS64.TRYWAIT P1, [R5+URZ+0x30840], R0 ;  /* 0x03084000050075a7 */ /* 0x0022a4000802017f */
[----:B--2---:R-:W-:Y:S05]  /*f420*/  @!P1 NANOSLEEP.SYNCS 0x989680 ;  /* 0x009896800000995d */ /* 0x004fea0003900000 */
[----:B------:R-:W2:Y:S02]  /*f430*/  @!P1 SYNCS.PHASECHK.TRANS64 P1, [R5+URZ+0x30840], R0 ;  /* 0x03084000050095a7 */ /* 0x000ea4000802007f */
[----:B--2---:R-:W-:Y:S05]  /*f440*/  @!P1 BRA `(.L_x_3379) ;  /* 0xfffffffc00f09947 */ /* 0x004fea000383ffff */
[----:B------:R-:W-:Y:S05]  /*f450*/  BRA `(.L_x_3473) ;  /* 0xffffffcc00b87947 */ /* 0x000fea000383ffff */
.L_x_3381:
[----:B--2---:R2:W3:Y:S02]  /*f460*/  SYNCS.PHASECHK.TRANS64.TRYWAIT P1, [R3+URZ+0x30860], R2 ;  /* 0x03086002030075a7 */ /* 0x0044e4000802017f */
[----:B---3--:R-:W-:Y:S05]  /*f470*/  @!P1 NANOSLEEP.SYNCS 0x989680 ;  /* 0x009896800000995d */ /* 0x008fea0003900000 */
[----:B------:R-:W3:Y:S02]  /*f480*/  @!P1 SYNCS.PHASECHK.TRANS64 P1, [R3+URZ+0x30860], R2 ;  /* 0x03086002030095a7 */ /* 0x000ee4000802007f */
[----:B---3--:R-:W-:Y:S05]  /*f490*/  @!P1 BRA `(.L_x_3381) ;  /* 0xfffffffc00f09947 */ /* 0x008fea000383ffff */
[----:B------:R-:W-:Y:S05]  /*f4a0*/  BRA `(.L_x_3474) ;  /* 0xffffffcc00b47947 */ /* 0x000fea000383ffff */
.L_x_3475:
        /* <DEDUP_REMOVED lines=13> */
.L_x_15847:


//--------------------- .text._ZN7cutlass13device_kernelIN5flash11enable_sm90INS1_16FlashAttnFwdSm90INS1_25CollectiveMainloopFwdSm90ILi2EN4cute5tupleIJNS5_1CILi1EEES8_S8_EEENS6_IJNS7_ILi128EEENS7_ILi96EEENS7_ILi192EEEEEELi192ENS_6half_tEfNS_4arch4Sm90ELb0ELb0ELb1ELb1ELb1ELb0ELb0ELb1ELb1ELb1ELb0ELb0EEENS1_21CollectiveEpilogueFwdINS6_IJSA_SC_SB_EEES9_SE_SG_Li256ELb1ELb1ELb0ELb0EEENS1_36VarlenDynamicPersistentTileSchedulerILi128ELi96ELi256ELi128ELb0ELb1ELb1ELb0ELb1ELb1EEEEEEEEEvNT_6ParamsE --------------------------
	.section	.text._ZN7cutlass13device_kernelIN5flash11enable_sm90INS1_16FlashAttnFwdSm90INS1_25CollectiveMainloopFwdSm90ILi2EN4cute5tupleIJNS5_1CILi1EEES8_S8_EEENS6_IJNS7_ILi128EEENS7_ILi96EEENS7_ILi192EEEEEELi192ENS_6half_tEfNS_4arch4Sm90ELb0ELb0ELb1ELb1ELb1ELb0ELb0ELb1ELb1ELb1ELb0ELb0EEENS1_21CollectiveEpilogueFwdINS6_IJSA_SC_SB_EEES9_SE_SG_Li256ELb1ELb1ELb0ELb0EEENS1_36VarlenDynamicPersistentTileSchedulerILi128ELi96ELi256ELi128ELb0ELb1ELb1ELb0ELb1ELb1EEEEEEEEEvNT_6ParamsE,"ax",@progbits
	.align	128
.text._ZN7cutlass13device_kernelIN5flash11enable_sm90INS1_16FlashAttnFwdSm90INS1_25CollectiveMainloopFwdSm90ILi2EN4cute5tupleIJNS5_1CILi1EEES8_S8_EEENS6_IJNS7_ILi128EEENS7_ILi96EEENS7_ILi192EEEEEELi192ENS_6half_tEfNS_4arch4Sm90ELb0ELb0ELb1ELb1ELb1ELb0ELb0ELb1ELb1ELb1ELb0ELb0EEENS1_21CollectiveEpilogueFwdINS6_IJSA_SC_SB_EEES9_SE_SG_Li256ELb1ELb1ELb0ELb0EEENS1_36VarlenDynamicPersistentTileSchedulerILi128ELi96ELi256ELi128ELb0ELb1ELb1ELb0ELb1ELb1EEEEEEEEEvNT_6ParamsE:
        .type           _ZN7cutlass13device_kernelIN5flash11enable_sm90INS1_16FlashAttnFwdSm90INS1_25CollectiveMainloopFwdSm90ILi2EN4cute5tupleIJNS5_1CILi1EEES8_S8_EEENS6_IJNS7_ILi128EEENS7_ILi96EEENS7_ILi192EEEEEELi192ENS_6half_tEfNS_4arch4Sm90ELb0ELb0ELb1ELb1ELb1ELb0ELb0ELb1ELb1ELb1ELb0ELb0EEENS1_21CollectiveEpilogueFwdINS6_IJSA_SC_SB_EEES9_SE_SG_Li256ELb1ELb1ELb0ELb0EEENS1_36VarlenDynamicPersistentTileSchedulerILi128ELi96ELi256ELi128ELb0ELb1ELb1ELb0ELb1ELb1EEEEEEEEEvNT_6ParamsE,@function
        .size           _ZN7cutlass13device_kernelIN5flash11enable_sm90INS1_16FlashAttnFwdSm90INS1_25CollectiveMainloopFwdSm90ILi2EN4cute5tupleIJNS5_1CILi1EEES8_S8_EEENS6_IJNS7_ILi128EEENS7_ILi96EEENS7_ILi192EEEEEELi192ENS_6half_tEfNS_4arch4Sm90ELb0ELb0ELb1ELb1ELb1ELb0ELb0ELb1ELb1ELb1ELb0ELb0EEENS1_21CollectiveEpilogueFwdINS6_IJSA_SC_SB_EEES9_SE_SG_Li256ELb1ELb1ELb0ELb0EEENS1_36VarlenDynamicPersistentTileSchedulerILi128ELi96ELi256ELi128ELb0ELb1ELb1ELb0ELb1ELb1EEEEEEEEEvNT_6ParamsE,(.L_x_15848 - _ZN7cutlass13device_kernelIN5flash11enable_sm90INS1_16FlashAttnFwdSm90INS1_25CollectiveMainloopFwdSm90ILi2EN4cute5tupleIJNS5_1CILi1EEES8_S8_EEENS6_IJNS7_ILi128EEENS7_ILi96EEENS7_ILi192EEEEEELi192ENS_6half_tEfNS_4arch4Sm90ELb0ELb0ELb1ELb1ELb1ELb0ELb0ELb1ELb1ELb1ELb0ELb0EEENS1_21CollectiveEpilogueFwdINS6_IJSA_SC_SB_EEES9_SE_SG_Li256ELb1ELb1ELb0ELb0EEENS1_36VarlenDynamicPersistentTileSchedulerILi128ELi96ELi256ELi128ELb0ELb1ELb1ELb0ELb1ELb1EEEEEEEEEvNT_6ParamsE)
        .other          _ZN7cutlass13device_kernelIN5flash11enable_sm90INS1_16FlashAttnFwdSm90INS1_25CollectiveMainloopFwdSm90ILi2EN4cute5tupleIJNS5_1CILi1EEES8_S8_EEENS6_IJNS7_ILi128EEENS7_ILi96EEENS7_ILi192EEEEEELi192ENS_6half_tEfNS_4arch4Sm90ELb0ELb0ELb1ELb1ELb1ELb0ELb0ELb1ELb1ELb1ELb0ELb0EEENS1_21CollectiveEpilogueFwdINS6_IJSA_SC_SB_EEES9_SE_SG_Li256ELb1ELb1ELb0ELb0EEENS1_36VarlenDynamicPersistentTileSchedulerILi128ELi96ELi256ELi128ELb0ELb1ELb1ELb0ELb1ELb1EEEEEEEEEvNT_6ParamsE,@"STO_CUDA_ENTRY STV_DEFAULT"
_ZN7cutlass13device_kernelIN5flash11enable_sm90INS1_16FlashAttnFwdSm90INS1_25CollectiveMainloopFwdSm90ILi2EN4cute5tupleIJNS5_1CILi1EEES8_S8_EEENS6_IJNS7_ILi128EEENS7_ILi96EEENS7_ILi192EEEEEELi192ENS_6half_tEfNS_4arch4Sm90ELb0ELb0ELb1ELb1ELb1ELb0ELb0ELb1ELb1ELb1ELb0ELb0EEENS1_21CollectiveEpilogueFwdINS6_IJSA_SC_SB_EEES9_SE_SG_Li256ELb1ELb1ELb0ELb0EEENS1_36VarlenDynamicPersistentTileSchedulerILi128ELi96ELi256ELi128ELb0ELb1ELb1ELb0ELb1ELb1EEEEEEEEEvNT_6ParamsE:
        /* <DEDUP_REMOVED lines=45> */
.L_x_3476:
        /* <DEDUP_REMOVED lines=22> */
.L_x_3477:
        /* <DEDUP_REMOVED lines=18> */
.L_x_3478:
        /* <DEDUP_REMOVED lines=22> */
.L_x_3479:
        /* <DEDUP_REMOVED lines=23> */
.L_x_3480:
        /* <DEDUP_REMOVED lines=10> */
.L_x_3482:
        /* <DEDUP_REMOVED lines=19> */
[----:B------:R-:W-:Y:S01]  /*09f0*/  UMOV UR38, URZ ;  /* 0x0000003f00267c82 */ /* 0x000fe20008000000 */
[----:B0-----:R-:W-:-:S05]  /*0a00*/  VIADD R204, R0, 0xffffff80 ;  /* 0xffffff8000cc7836 */ /* 0x001fca0000000000 */
[----:B------:R-:W-:-:S04]  /*0a10*/  SHF.R.S32.HI R3, RZ, 0x1f, R204 ;  /* 0x0000001fff037819 */ /* 0x000fc800000114cc */
[CC--:B------:R-:W-:Y:S02]  /*0a20*/  LEA.HI R0, R3.reuse, R204.reuse, RZ, 0x7 ;  /* 0x000000cc03007211 */ /* 0x0c0fe400078f38ff */
[----:B------:R-:W-:Y:S02]  /*0a30*/  LEA.HI R4, R3, R204, RZ, 0x5 ;  /* 0x000000cc03047211 */ /* 0x000fe400078f28ff */
[----:B------:R-:W-:Y:S02]  /*0a40*/  LOP3.LUT R5, R0, 0xffffff80, RZ, 0xc0, !PT ;  /* 0xffffff8000057812 */ /* 0x000fe400078ec0ff */
[----:B------:R-:W-:Y:S02]  /*0a50*/  SHF.L.U32 R4, R4, 0x5, RZ ;  /* 0x0000000504047819 */ /* 0x000fe400000006ff */
[----:B------:R-:W-:Y:S01]  /*0a60*/  SHF.R.S32.HI R195, RZ, 0x7, R0 ;  /* 0x00000007ffc37819 */ /* 0x000fe20000011400 */
[----:B------:R-:W-:Y:S01]  /*0a70*/  IMAD.IADD R194, R204, 0x1, -R5 ;  /* 0x00000001ccc27824 */ /* 0x000fe200078e0a05 */
[----:B------:R-:W-:-:S02]  /*0a80*/  LOP3.LUT R4, R4, 0xfffffc00, RZ, 0xc0, !PT ;  /* 0xfffffc0004047812 */ /* 0x000fc400078ec0ff */
[----:B------:R-:W-:Y:S02]  /*0a90*/  LEA.HI R0, R0, R195, RZ, 0x1 ;  /* 0x000000c300007211 */ /* 0x000fe400078f08ff */
[----:B------:R-:W-:Y:S02]  /*0aa0*/  SHF.R.S32.HI R9, RZ, 0x1f, R194 ;  /* 0x0000001fff097819 */ /* 0x000fe400000114c2 */
[----:B------:R-:W-:Y:S02]  /*0ab0*/  LOP3.LUT R0, R0, 0x3fffffe, RZ, 0xc0, !PT ;  /* 0x03fffffe00007812 */ /* 0x000fe400078ec0ff */
[CC--:B------:R-:W-:Y:S02]  /*0ac0*/  LEA.HI R6, R9.reuse, R194.reuse, RZ, 0x2 ;  /* 0x000000c209067211 */ /* 0x0c0fe400078f10ff */
[----:B------:R-:W-:Y:S02]  /*0ad0*/  LEA.HI R9, R9, R194, RZ, 0x5 ;  /* 0x000000c209097211 */ /* 0x000fe400078f28ff */
[----:B------:R-:W-:-:S02]  /*0ae0*/  SHF.R.S32.HI R8, RZ, 0x2, R6 ;  /* 0x00000002ff087819 */ /* 0x000fc40000011406 */
[----:B------:R-:W-:Y:S02]  /*0af0*/  SHF.R.S32.HI R11, RZ, 0x1f, R6 ;  /* 0x0000001fff0b7819 */ /* 0x000fe40000011406 */
[----:B------:R-:W-:Y:S02]  /*0b00*/  SHF.R.S32.HI R9, RZ, 0x5, R9 ;  /* 0x00000005ff097819 */ /* 0x000fe40000011409 */
[----:B------:R-:W-:Y:S02]  /*0b10*/  LEA.HI R11, R11, R8, RZ, 0x3 ;  /* 0x000000080b0b7211 */ /* 0x000fe400078f18ff */
[----:B------:R-:W-:Y:S02]  /*0b20*/  IADD3 R0, R195, -R0, RZ ;  /* 0x80000000c3007210 */ /* 0x000fe40007ffe0ff */
[----:B------:R-:W-:-:S04]  /*0b30*/  LOP3.LUT R11, R11, 0xfffffff8, RZ, 0xc0, !PT ;  /* 0xfffffff80b0b7812 */ /* 0x000fc800078ec0ff */
[----:B------:R-:W-:-:S05]  /*0b40*/  IADD3 R8, R8, -R11, RZ ;  /* 0x8000000b08087210 */ /* 0x000fca0007ffe0ff */
[----:B------:R-:W-:-:S04]  /*0b50*/  IMAD R9, R9, 0x10, R8 ;  /* 0x0000001009097824 */ /* 0x000fc800078e0208 */
[----:B------:R-:W-:Y:S01]  /*0b60*/  IMAD R196, R0, 0x40, R9 ;  /* 0x0000004000c47824 */ /* 0x000fe200078e0209 */
[----:B--2---:R-:W-:Y:S02]  /*0b70*/  R2UR UR4, R2 ;  /* 0x00000000020472ca */ /* 0x004fe400000e0000 */
[----:B------:R-:W-:-:S04]  /*0b80*/  LEA.HI R2, R3, R204, RZ, 0x4 ;  /* 0x000000cc03027211 */ /* 0x000fc800078f20ff */
[----:B------:R-:W-:Y:S02]  /*0b90*/  SHF.R.S32.HI R7, RZ, 0x4, R2 ;  /* 0x00000004ff077819 */ /* 0x000fe40000011402 */
[C---:B------:R-:W-:Y:S02]  /*0ba0*/  LOP3.LUT R5, R2.reuse, 0x3fffff0, RZ, 0xc0, !PT ;  /* 0x03fffff002057812 */ /* 0x040fe400078ec0ff */
[----:B------:R-:W-:-:S03]  /*0bb0*/  LEA.HI R2, R2, R7, RZ, 0x1 ;  /* 0x0000000702027211 */ /* 0x000fc600078f08ff */
[----:B------:R-:W-:Y:S01]  /*0bc0*/  IMAD.IADD R5, R204, 0x1, -R5 ;  /* 0x00000001cc057824 */ /* 0x000fe200078e0a05 */
[----:B------:R-:W-:Y:S01]  /*0bd0*/  LOP3.LUT R2, R2, 0x1ffffffe, RZ, 0xc0, !PT ;  /* 0x1ffffffe02027812 */ /* 0x000fe200078ec0ff */
[----:B------:R-:W-:Y:S02]  /*0be0*/  ULOP3.LUT UR7, UR4, 0x1, URZ, 0xfc, !UPT ;  /* 0x0000000104077892 */ /* 0x000fe4000f8efc3f */
[----:B------:R-:W-:Y:S01]  /*0bf0*/  IMAD R5, R5, 0x40, R4 ;  /* 0x0000004005057824 */ /* 0x000fe200078e0204 */
[-C--:B------:R-:W-:Y:S01]  /*0c00*/  LEA.HI R4, R3, R204.reuse, RZ, 0x2 ;  /* 0x000000cc03047211 */ /* 0x080fe200078f10ff */
[----:B------:R-:W-:Y:S01]  /*0c10*/  IMAD.IADD R2, R7, 0x1, -R2 ;  /* 0x0000000107027824 */ /* 0x000fe200078e0a02 */
[----:B------:R-:W-:Y:S01]  /*0c20*/  LEA.HI R3, R3, R204, RZ, 0x3 ;  /* 0x000000cc03037211 */ /* 0x000fe200078f18ff */
[----:B------:R-:W-:Y:S01]  /*0c30*/  UMOV UR4, URZ ;  /* 0x0000003f00047c82 */ /* 0x000fe20008000000 */
[----:B------:R-:W-:Y:S01]  /*0c40*/  LOP3.LUT R7, R6, 0x7ffffffc, RZ, 0xc0, !PT ;  /* 0x7ffffffc06077812 */ /* 0x000fe200078ec0ff */
[----:B------:R-:W-:Y:S01]  /*0c50*/  IMAD R199, R2, 0x8, R5 ;  /* 0x0000000802c77824 */ /* 0x000fe200078e0205 */
[----:B------:R-:W-:Y:S01]  /*0c60*/  LOP3.LUT R5, R4, 0xfffffffc, RZ, 0xc0, !PT ;  /* 0xfffffffc04057812 */ /* 0x000fe200078ec0ff */
[----:B------:R-:W-:Y:S01]  /*0c70*/  IMAD.MOV.U32 R4, RZ, RZ, -0x2 ;  /* 0xfffffffeff047424 */ /* 0x000fe200078e00ff */
[----:B------:R-:W-:Y:S01]  /*0c80*/  LOP3.LUT R19, R3, 0xfffffff8, RZ, 0xc0, !PT ;  /* 0xfffffff803137812 */ /* 0x000fe200078ec0ff */
[----:B------:R-:W-:Y:S01]  /*0c90*/  IMAD.IADD R7, R194, 0x1, -R7 ;  /* 0x00000001c2077824 */ /* 0x000fe200078e0a07 */
[----:B------:R-:W-:Y:S01]  /*0ca0*/  SHF.R.S32.HI R23, RZ, 0x3, R3 ;  /* 0x00000003ff177819 */ /* 0x000fe20000011403 */
[----:B------:R-:W-:-:S02]  /*0cb0*/  IMAD.IADD R5, R204, 0x1, -R5 ;  /* 0x00000001cc057824 */ /* 0x000fc400078e0a05 */
[----:B------:R-:W-:Y:S02]  /*0cc0*/  IMAD.IADD R19, R204, 0x1, -R19 ;  /* 0x00000001cc137824 */ /* 0x000fe400078e0a13 */
[----:B------:R-:W-:Y:S01]  /*0cd0*/  IMAD R197, R7, R4, 0x60 ;  /* 0x0000006007c57424 */ /* 0x000fe200078e0204 */
[----:B------:R-:W-:Y:S01]  /*0ce0*/  LEA.HI R2, R5, R5, RZ, 0x1 ;  /* 0x0000000505027211 */ /* 0x000fe200078f08ff */
[----:B------:R-:W-:Y:S02]  /*0cf0*/  IMAD.SHL.U32 R16, R19, 0x8, RZ ;  /* 0x0000000813107824 */ /* 0x000fe400078e00ff */
[----:B------:R-:W-:Y:S01]  /*0d00*/  IMAD.U32 R200, RZ, RZ, UR7 ;  /* 0x00000007ffc87e24 */ /* 0x000fe2000f8e00ff */
[----:B------:R-:W-:Y:S01]  /*0d10*/  LOP3.LUT R2, R2, 0x1ffffffe, RZ, 0xc0, !PT ;  /* 0x1ffffffe02027812 */ /* 0x000fe200078ec0ff */
[C---:B------:R-:W-:Y:S01]  /*0d20*/  VIADD R18, R16.reuse, 0x80 ;  /* 0x0000008010127836 */ /* 0x040fe20000000000 */
[----:B------:R-:W-:Y:S01]  /*0d30*/  IADD3 R17, R16, 0x40, RZ ;  /* 0x0000004010117810 */ /* 0x000fe20007ffe0ff */
[----:B------:R-:W-:Y:S01]  /*0d40*/  IMAD.U32 R193, RZ, RZ, UR4 ;  /* 0x00000004ffc17e24 */ /* 0x000fe2000f8e00ff */
[----:B------:R-:W-:Y:S01]  /*0d50*/  SHF.R.S32.HI R203, RZ, 0x1f, R16 ;  /* 0x0000001fffcb7819 */ /* 0x000fe20000011410 */
[----:B------:R-:W-:Y:S01]  /*0d60*/  IMAD.IADD R5, R5, 0x1, -R2 ;  /* 0x0000000105057824 */ /* 0x000fe200078e0a02 */
[----:B------:R-:W-:-:S02]  /*0d70*/  SHF.R.S32.HI R202, RZ, 0x1f, R17 ;  /* 0x0000001fffca7819 */ /* 0x000fc40000011411 */
[----:B------:R-:W-:Y:S01]  /*0d80*/  SHF.R.S32.HI R201, RZ, 0x1f, R18 ;  /* 0x0000001fffc97819 */ /* 0x000fe20000011412 */
[----:B------:R-:W-:-:S07]  /*0d90*/  IMAD R198, R5, 0x8, R196 ;  /* 0x0000000805c67824 */ /* 0x000fce00078e02c4 */
.L_x_3528:
[----:B012---:R-:W0:Y:S01]  /*0da0*/  LDC.64 R2, c[0x0][0xc88] ;  /* 0x00032200ff027b82 */ /* 0x007e220000000a00 */
[----:B------:R-:W-:Y:S01]  /*0db0*/  ULDC.64 UR8, c[0x0][0xa28] ;  /* 0x00028a0000087ab9 */ /* 0x000fe20000000a00 */
[----:B------:R-:W-:Y:S01]  /*0dc0*/  ULDC.64 UR10, c[0x0][0xa20] ;  /* 0x00028800000a7ab9 */ /* 0x000fe20000000a00 */
[----:B------:R-:W-:Y:S01]  /*0dd0*/  MOV R22, UR5 ;  /* 0x0000000500167c02 */ /* 0x000fe20008000f00 */
[----:B------:R-:W-:Y:S01]  /*0de0*/  ULDC UR7, c[0x0][0x2f0] ;  /* 0x0000bc0000077ab9 */ /* 0x000fe20000000800 */
[----:B0-----:R-:W-:Y:S01]  /*0df0*/  IMAD.WIDE R2, R39, 0x4, R2 ;  /* 0x0000000427027825 */ /* 0x001fe200078e0202 */
[----:B------:R-:W-:Y:S02]  /*0e00*/  UISETP.NE.U32.AND UP0, UPT, UR8, URZ, UPT ;  /* 0x0000003f0800728c */ /* 0x000fe4000bf05070 */
[----:B------:R-:W-:Y:S01]  /*0e10*/  UISETP.NE.U32.AND UP1, UPT, UR10, URZ, UPT ;  /* 0x0000003f0a00728c */ /* 0x000fe2000bf25070 */
[----:B------:R-:W-:Y:S02]  /*0e20*/  ULDC UR5, c[0x0][0x424] ;  /* 0x0001090000057ab9 */ /* 0x000fe40000000800 */
[----:B------:R-:W2:Y:S01]  /*0e30*/  LDG.E R2, desc[UR36][R2.64] ;  /* 0x0000002402027981 */ /* 0x000ea2000c1e1900 */
[----:B------:R-:W-:-:S02]  /*0e40*/  UISETP.NE.AND.EX UP0, UPT, UR9, URZ, UPT, UP0 ;  /* 0x0000003f0900728c */ /* 0x000fc4000bf05300 */
[----:B------:R-:W-:-:S04]  /*0e50*/  UISETP.NE.AND.EX UP1, UPT, UR11, URZ, UPT, UP1 ;  /* 0x0000003f0b00728c */ /* 0x000fc8000bf25310 */
[----:B------:R-:W-:Y:S02]  /*0e60*/  PLOP3.LUT P0, PT, PT, PT, UP0, 0x80, 0x0 ;  /* 0x000000000000781c */ /* 0x000fe40003f0f008 */
[----:B------:R-:W-:Y:S02]  /*0e70*/  PLOP3.LUT P1, PT, PT, PT, UP1, 0x80, 0x0 ;  /* 0x000000000000781c */ /* 0x000fe40003f2f018 */
[----:B--2---:R-:W-:-:S13]  /*0e80*/  R2UR UR60, R2 ;  /* 0x00000000023c72ca */ /* 0x004fda00000e0000 */
[----:B------:R-:W-:Y:S02]  /*0e90*/  USHF.R.S32.HI UR4, URZ, 0x1f, UR60 ;  /* 0x0000001f3f047899 */ /* 0x000fe4000801143c */
[----:B------:R-:W-:Y:S02]  /*0ea0*/  @UP0 ULEA UR8, UP2, UR60, UR8, 0x2 ;  /* 0x000000083c080291 */ /* 0x000fe4000f84103f */
[----:B------:R-:W-:Y:S02]  /*0eb0*/  @UP1 ULEA UR10, UP3, UR60, UR10, 0x2 ;  /* 0x0000000a3c0a1291 */ /* 0x000fe4000f86103f */
[----:B------:R-:W-:Y:S02]  /*0ec0*/  @UP0 ULEA.HI.X UR9, UR60, UR9, UR4, 0x2, UP2 ;  /* 0x000000093c090291 */ /* 0x000fe400090f1404 */
[----:B------:R-:W-:Y:S01]  /*0ed0*/  MOV R192, UR4 ;  /* 0x0000000400c07c02 */ /* 0x000fe20008000f00 */
[----:B------:R-:W-:Y:S01]  /*0ee0*/  @UP1 ULEA.HI.X UR11, UR60, UR11, UR4, 0x2, UP3 ;  /* 0x0000000b3c0b1291 */ /* 0x000fe200098f1404 */
[----:B------:R-:W-:-:S02]  /*0ef0*/  IMAD.U32 R2, RZ, RZ, UR8 ;  /* 0x00000008ff027e24 */ /* 0x000fc4000f8e00ff */
[----:B------:R-:W-:Y:S02]  /*0f00*/  IMAD.U32 R4, RZ, RZ, UR10 ;  /* 0x0000000aff047e24 */ /* 0x000fe4000f8e00ff */
[----:B------:R-:W-:Y:S01]  /*0f10*/  IMAD.U32 R3, RZ, RZ, UR9 ;  /* 0x00000009ff037e24 */ /* 0x000fe2000f8e00ff */
[----:B------:R-:W-:Y:S01]  /*0f20*/  ULDC.64 UR8, c[0x0][0x418] ;  /* 0x0001060000087ab9 */ /* 0x000fe20000000a00 */
[----:B------:R-:W-:-:S03]  /*0f30*/  IMAD.U32 R5, RZ, RZ, UR11 ;  /* 0x0000000bff057e24 */ /* 0x000fc6000f8e00ff */
[----:B------:R-:W2:Y:S04]  /*0f40*/  @P0 LDG.E R2, desc[UR36][R2.64] ;  /* 0x0000002402020981 */ /* 0x000ea8000c1e1900 */
[----:B---3--:R-:W3:Y:S01]  /*0f50*/  @P1 LDG.E R4, desc[UR36][R4.64] ;  /* 0x0000002404041981 */ /* 0x008ee2000c1e1900 */
[----:B------:R-:W-:Y:S01]  /*0f60*/  UISETP.NE.U32.AND UP0, UPT, UR8, URZ, UPT ;  /* 0x0000003f0800728c */ /* 0x000fe2000bf05070 */
[----:B------:R-:W-:Y:S01]  /*0f70*/  IMAD.MOV.U32 R0, RZ, RZ, RZ ;  /* 0x000000ffff007224 */ /* 0x000fe200078e00ff */
[----:B------:R-:W-:Y:S01]  /*0f80*/  UMOV UR4, URZ ;  /* 0x0000003f00047c82 */ /* 0x000fe20008000000 */
[----:B------:R-:W-:Y:S01]  /*0f90*/  UMOV UR61, UR6 ;  /* 0x00000006003d7c82 */ /* 0x000fe20008000000 */
[----:B------:R-:W-:Y:S01]  /*0fa0*/  UISETP.NE.AND.EX UP0, UPT, UR9, URZ, UPT, UP0 ;  /* 0x0000003f0900728c */ /* 0x000fe2000bf05300 */
[----:B------:R-:W-:-:S02]  /*0fb0*/  CS2R R118, SRZ ;  /* 0x0000000000767805 */ /* 0x000fc4000001ff00 */
[----:B------:R-:W-:Y:S02]  /*0fc0*/  CS2R R116, SRZ ;  /* 0x0000000000747805 */ /* 0x000fe4000001ff00 */
[----:B------:R-:W-:Y:S01]  /*0fd0*/  CS2R R114, SRZ ;  /* 0x0000000000727805 */ /* 0x000fe2000001ff00 */
[----:B------:R-:W-:Y:S01]  /*0fe0*/  USEL UR5, UR5, 0x1, UP0 ;  /* 0x0000000105057887 */ /* 0x000fe20008000000 */
[----:B------:R-:W-:Y:S02]  /*0ff0*/  CS2R R112, SRZ ;  /* 0x0000000000707805 */ /* 0x000fe4000001ff00 */
[----:B------:R-:W-:Y:S02]  /*1000*/  CS2R R110, SRZ ;  /* 0x00000000006e7805 */ /* 0x000fe4000001ff00 */
[----:B------:R-:W-:Y:S01]  /*1010*/  CS2R R108, SRZ ;  /* 0x00000000006c7805 */ /* 0x000fe2000001ff00 */
[----:B------:R-:W-:Y:S01]  /*1020*/  UIMAD UR5, UR5, UR7, URZ ;  /* 0x00000007050572a4 */ /* 0x000fe2000f8e023f */
[----:B------:R-:W-:-:S02]  /*1030*/  CS2R R106, SRZ ;  /* 0x00000000006a7805 */ /* 0x000fc4000001ff00 */
[----:B------:R-:W-:Y:S01]  /*1040*/  CS2R R104, SRZ ;  /* 0x0000000000687805 */ /* 0x000fe2000001ff00 */
[----:B------:R-:W-:Y:S01]  /*1050*/  IMAD.MOV.U32 R46, RZ, RZ, RZ ;  /* 0x000000ffff2e7224 */ /* 0x000fe200078e00ff */
        /* <DEDUP_REMOVED lines=28> */
[----:B------:R-:W-:Y:S01]  /*1220*/  MOV R128, RZ ;  /* 0x000000ff00807202 */ /* 0x000fe20000000f00 */
[----:B------:R-:W-:Y:S01]  /*1230*/  IMAD.MOV.U32 R125, RZ, RZ, RZ ;  /* 0x000000ffff7d7224 */ /* 0x000fe200078e00ff */
[----:B------:R-:W-:-:S02]  /*1240*/  CS2R R44, SRZ ;  /* 0x00000000002c7805 */ /* 0x000fc4000001ff00 */
[----:B------:R-:W-:Y:S01]  /*1250*/  CS2R R126, SRZ ;  /* 0x00000000007e7805 */ /* 0x000fe2000001ff00 */
[----:B------:R-:W-:Y:S01]  /*1260*/  IMAD.MOV.U32 R41, RZ, RZ, RZ ;  /* 0x000000ffff297224 */ /* 0x000fe200078e00ff */
[----:B--2---:R-:W-:Y:S01]  /*1270*/  @P0 R2UR UR4, R2 ;  /* 0x00000000020402ca */ /* 0x004fe200000e0000 */
[----:B------:R-:W-:Y:S01]  /*1280*/  IMAD.MOV.U32 R2, RZ, RZ, RZ ;  /* 0x000000ffff027224 */ /* 0x000fe200078e00ff */
[----:B------:R-:W-:Y:S02]  /*1290*/  PLOP3.LUT P0, PT, PT, PT, PT, 0x80, 0x0 ;  /* 0x000000000000781c */ /* 0x000fe40003f0f070 */
[----:B---3--:R-:W-:Y:S01]  /*12a0*/  @P1 R2UR UR5, R4 ;  /* 0x00000000040512ca */ /* 0x008fe200000e0000 */
[----:B----4-:R-:W-:-:S14]  /*12b0*/  @P1 BRA `(.L_x_3483) ;  /* 0x0000000000341947 */ /* 0x010fdc0003800000 */
        /* <DEDUP_REMOVED lines=13> */
.L_x_3483:
[----:B------:R-:W-:Y:S01]  /*1390*/  UIADD3 UR6, -UR4, UR5, URZ ;  /* 0x0000000504067290 */ /* 0x000fe2000fffe13f */
[----:B------:R-:W-:Y:S02]  /*13a0*/  MOV R40, RZ ;  /* 0x000000ff00287202 */ /* 0x000fe40000000f00 */
[----:B------:R-:W-:Y:S01]  /*13b0*/  CS2R R132, SRZ ;  /* 0x0000000000847805 */ /* 0x000fe2000001ff00 */
[----:B------:R-:W-:Y:S01]  /*13c0*/  IMAD.MOV.U32 R129, RZ, RZ, RZ ;  /* 0x000000ffff817224 */ /* 0x000fe200078e00ff */
[----:B------:R-:W-:Y:S01]  /*13d0*/  UIADD3 UR4, UR6, 0x5f, URZ ;  /* 0x0000005f06047890 */ /* 0x000fe2000fffe03f */
[----:B------:R-:W-:Y:S01]  /*13e0*/  CS2R R122, SRZ ;  /* 0x00000000007a7805 */ /* 0x000fe2000001ff00 */
[----:B------:R-:W-:Y:S02]  /*13f0*/  UISETP.GE.AND UP0, UPT, UR6, 0x1, UPT ;  /* 0x000000010600788c */ /* 0x000fe4000bf06270 */
[----:B------:R-:W-:Y:S01]  /*1400*/  IMAD.U32 R102, RZ, RZ, UR6 ;  /* 0x00000006ff667e24 */ /* 0x000fe2000f8e00ff */
[----:B------:R-:W-:Y:S01]  /*1410*/  UIMAD.WIDE UR4, UR4, 0x2aaaaaab, URZ ;  /* 0x2aaaaaab040478a5 */ /* 0x000fe2000f8e023f */
[----:B------:R-:W-:Y:S01]  /*1420*/  IMAD.MOV.U32 R3, RZ, RZ, RZ ;  /* 0x000000ffff037224 */ /* 0x000fe200078e00ff */
[----:B------:R-:W-:Y:S01]  /*1430*/  CS2R R130, SRZ ;  /* 0x0000000000827805 */ /* 0x000fe2000001ff00 */
[----:B------:R-:W-:Y:S01]  /*1440*/  IMAD.MOV.U32 R124, RZ, RZ, RZ ;  /* 0x000000ffff7c7224 */ /* 0x000fe200078e00ff */
[----:B------:R-:W-:Y:S01]  /*1450*/  PLOP3.LUT P1, PT, PT, PT, UP0, 0x80, 0x0 ;  /* 0x000000000000781c */ /* 0x000fe20003f2f008 */
[----:B------:R-:W-:Y:S01]  /*1460*/  USHF.R.U32.HI UR4, URZ, 0x1f, UR5 ;  /* 0x0000001f3f047899 */ /* 0x000fe20008011605 */
[----:B------:R-:W-:Y:S01]  /*1470*/  MOV R121, RZ ;  /* 0x000000ff00797202 */ /* 0x000fe20000000f00 */
[----:B------:R-:W-:Y:S01]  /*1480*/  IMAD.MOV.U32 R136, RZ, RZ, RZ ;  /* 0x000000ffff887224 */ /* 0x000fe200078e00ff */
[----:B------:R-:W-:Y:S01]  /*1490*/  CS2R R6, SRZ ;  /* 0x0000000000067805 */ /* 0x000fe2000001ff00 */
[----:B------:R-:W-:Y:S01]  /*14a0*/  ULEA.HI.SX32 UR4, UR5, UR4, 0x1c ;  /* 0x0000000405047291 */ /* 0x000fe2000f8fe23f */
[----:B------:R-:W-:Y:S01]  /*14b0*/  CS2R R134, SRZ ;  /* 0x0000000000867805 */ /* 0x000fe2000001ff00 */
[----:B------:R-:W-:-:S04]  /*14c0*/  IMAD.MOV.U32 R24, RZ, RZ, RZ ;  /* 0x000000ffff187224 */ /* 0x000fc800078e00ff */
[----:B------:R-:W-:Y:S02]  /*14d0*/  IMAD.U32 R120, RZ, RZ, UR4 ;  /* 0x00000004ff787e24 */ /* 0x000fe4000f8e00ff */
[----:B------:R-:W-:Y:S05]  /*14e0*/  @!P1 BRA `(.L_x_3484) ;  /* 0x0000006000cc9947 */ /* 0x000fea0003800000 */
        /* <DEDUP_REMOVED lines=31> */
.L_x_3485:
        /* <DEDUP_REMOVED lines=11> */
.L_x_3615:
[----:B------:R-:W-:Y:S05]  /*1790*/  @!P0 BRA `(.L_x_3487) ;  /* 0x0000000000048947 */ /* 0x000fea0003800000 */
[----:B------:R-:W-:Y:S01]  /*17a0*/  BPT.TRAP 0x1 ;  /* 0x000000040000795c */ /* 0x000fe20000300000 */
.L_x_3487:
[----:B0-----:R-:W-:Y:S01]  /*17b0*/  IMAD.U32 R3, RZ, RZ, UR39 ;  /* 0x00000027ff037e24 */ /* 0x001fe2000f8e00ff */
[----:B------:R-:W-:-:S04]  /*17c0*/  MOV R0, UR38 ;  /* 0x0000002600007c02 */ /* 0x000fc80008000f00 */
[----:B------:R-:W-:Y:S02]  /*17d0*/  LEA R0, R0, UR40, 0x3 ;  /* 0x0000002800007c11 */ /* 0x000fe4000f8e18ff */
[----:B------:R-:W-:-:S04]  /*17e0*/  SHF.L.U32 R3, R3, 0x1f, RZ ;  /* 0x0000001f03037819 */ /* 0x000fc800000006ff */
[----:B------:R0:W1:Y:S01]  /*17f0*/  SYNCS.PHASECHK.TRANS64.TRYWAIT P1, [R0+URZ+0x30830], R3 ;  /* 0x03083003000075a7 */ /* 0x000062000802017f */
[----:B------:R-:W-:Y:S05]  /*1800*/  @!P0 BRA `(.L_x_3488) ;  /* 0x0000000000048947 */ /* 0x000fea0003800000 */
[----:B------:R-:W-:Y:S01]  /*1810*/  BPT.TRAP 0x1 ;  /* 0x000000040000795c */ /* 0x000fe20000300000 */
.L_x_3488:
[----:B------:R-:W-:Y:S01]  /*1820*/  IMAD.MOV.U32 R119, RZ, RZ, RZ ;  /* 0x000000ffff777224 */ /* 0x000fe200078e00ff */
[----:B-1----:R-:W-:Y:S06]  /*1830*/  @P1 BRA `(.L_x_3489) ;  /* 0x0000000000081947 */ /* 0x002fec0003800000 */
[----:B------:R-:W1:Y:S02]  /*1840*/  SYNCS.PHASECHK.TRANS64.TRYWAIT P1, [R0+URZ+0x30830], R3 ;  /* 0x03083003000075a7 */ /* 0x000e64000802017f */
[----:B-1----:R-:W-:Y:S05]  /*1850*/  @!P1 BRA `(.L_x_3490) ;  /* 0x000000dc002c9947 */ /* 0x002fea0003800000 */
.L_x_3489:
        /* <DEDUP_REMOVED lines=8> */
[----:B------:R-:W-:Y:S01]  /*18e0*/  IMAD.U32 R9, RZ, RZ, UR13 ;  /* 0x0000000dff097e24 */ /* 0x000fe2000f8e00ff */
        /* <DEDUP_REMOVED lines=18> */
[----:B------:R-:W-:Y:S01]  /*1a10*/  MOV R6, UR12 ;  /* 0x0000000c00067c02 */ /* 0x000fe20008000f00 */
        /* <DEDUP_REMOVED lines=71> */
.L_x_3491:
        /* <DEDUP_REMOVED lines=13> */
[----:B------:R-:W-:-:S02]  /*1f60*/  IMAD.U32 R4, RZ, RZ, UR5 ;  /* 0x00000005ff047e24 */ /* 0x000fc4000f8e00ff */
[----:B------:R-:W-:Y:S01]  /*1f70*/  FMUL.FTZ R36, R36, UR4 ;  /* 0x0000000424247c20 */ /* 0x000fe20008410000 */
[----:B01----:R-:W-:Y:S02]  /*1f80*/  VIADD R3, R197, UR6 ;  /* 0x00000006c5037c36 */ /* 0x003fe40008000000 */
[----:B------:R-:W-:Y:S01]  /*1f90*/  FMUL.FTZ R39, R39, UR4 ;  /* 0x0000000427277c20 */ /* 0x000fe20008410000 */
[----:B------:R-:W0:Y:S01]  /*1fa0*/  MUFU.TANH R25, R25 ;  /* 0x0000001900197308 */ /* 0x000e220000002400 */
[----:B------:R-:W-:Y:S01]  /*1fb0*/  FMUL.FTZ R37, R37, UR4 ;  /* 0x0000000425257c20 */ /* 0x000fe20008410000 */
[----:B------:R-:W-:Y:S02]  /*1fc0*/  IMAD R3, R4, -0x60, R3 ;  /* 0xffffffa004037824 */ /* 0x000fe400078e0203 */
[----:B------:R-:W-:Y:S01]  /*1fd0*/  FMUL.FTZ R30, R30, UR4 ;  /* 0x000000041e1e7c20 */ /* 0x000fe20008410000 */
[----:B------:R-:W-:Y:S01]  /*1fe0*/  FMUL.FTZ R40, R40, UR4 ;  /* 0x0000000428287c20 */ /* 0x000fe20008410000 */
[----:B------:R-:W-:Y:S01]  /*1ff0*/  FMUL.FTZ R31, R31, UR4 ;  /* 0x000000041f1f7c20 */ /* 0x000fe20008410000 */
[----:B------:R-:W-:Y:S01]  /*2000*/  FMUL.FTZ R41, R41, UR4 ;  /* 0x0000000429297c20 */ /* 0x000fe20008410000 */
[C---:B------:R-:W-:Y:S01]  /*2010*/  ISETP.GT.AND P6, PT, R3.reuse, RZ, PT ;  /* 0x000000ff0300720c */ /* 0x040fe20003fc4270 */
[----:B------:R-:W-:Y:S01]  /*2020*/  MUFU.TANH R28, R28 ;  /* 0x0000001c001c7308 */ /* 0x000fe20000002400 */
[C---:B------:R-:W-:Y:S01]  /*2030*/  ISETP.GT.AND P5, PT, R3.reuse, 0x1, PT ;  /* 0x000000010300780c */ /* 0x040fe20003fa4270 */
[----:B------:R-:W-:Y:S01]  /*2040*/  FMUL.FTZ R34, R34, UR4 ;  /* 0x0000000422227c20 */ /* 0x000fe20008410000 */
[C---:B------:R-:W-:Y:S01]  /*2050*/  ISETP.GT.AND P4, PT, R3.reuse, 0x8, PT ;  /* 0x000000080300780c */ /* 0x040fe20003f84270 */
[----:B------:R-:W-:Y:S01]  /*2060*/  FMUL.FTZ R44, R44, UR4 ;  /* 0x000000042c2c7c20 */ /* 0x000fe20008410000 */
[C---:B------:R-:W-:Y:S01]  /*2070*/  ISETP.GT.AND P3, PT, R3.reuse, 0x9, PT ;  /* 0x000000090300780c */ /* 0x040fe20003f64270 */
        /* <DEDUP_REMOVED lines=19> */
[----:B-1----:R-:W-:Y:S01]  /*21b0*/  FSEL R73, R29, -INF , P3 ;  /* 0xff8000001d497808 */ /* 0x002fe20001800000 */
[----:B------:R-:W-:Y:S01]  /*21c0*/  FMUL.FTZ R51, R51, UR4 ;  /* 0x0000000433337c20 */ /* 0x000fe20008410000 */
[----:B------:R-:W-:Y:S01]  /*21d0*/  FMUL.FTZ R60, R60, UR4 ;  /* 0x000000043c3c7c20 */ /* 0x000fe20008410000 */
[----:B------:R-:W-:Y:S01]  /*21e0*/  FMUL.FTZ R54, R54, UR4 ;  /* 0x0000000436367c20 */ /* 0x000fe20008410000 */
[----:B------:R-:W-:Y:S01]  /*21f0*/  FMUL.FTZ R61, R61, UR4 ;  /* 0x000000043d3d7c20 */ /* 0x000fe20008410000 */
[----:B------:R-:W-:Y:S01]  /*2200*/  FMUL.FTZ R55, R55, UR4 ;  /* 0x0000000437377c20 */ /* 0x000fe20008410000 */
[----:B------:R-:W-:Y:S01]  /*2210*/  FMUL.FTZ R64, R64, UR4 ;  /* 0x0000000440407c20 */ /* 0x000fe20008410000 */
[----:B------:R-:W1:Y:S01]  /*2220*/  MUFU.TANH R33, R33 ;  /* 0x0000002100217308 */ /* 0x000e620000002400 */
[----:B0-----:R-:W-:Y:S01]  /*2230*/  FSEL R75, R32, -INF , P2 ;  /* 0xff800000204b7808 */ /* 0x001fe20001000000 */
[----:B------:R-:W-:Y:S01]  /*2240*/  FMUL.FTZ R65, R65, UR4 ;  /* 0x0000000441417c20 */ /* 0x000fe20008410000 */
[----:B------:R-:W-:Y:S01]  /*2250*/  FMUL.FTZ R58, R58, UR4 ;  /* 0x000000043a3a7c20 */ /* 0x000fe20008410000 */
[----:B------:R-:W-:Y:S01]  /*2260*/  FMUL.FTZ R59, R59, UR4 ;  /* 0x000000043b3b7c20 */ /* 0x000fe20008410000 */
[----:B------:R-:W-:Y:S01]  /*2270*/  FMUL.FTZ R68, R68, UR4 ;  /* 0x0000000444447c20 */ /* 0x000fe20008410000 */
[----:B------:R-:W-:Y:S01]  /*2280*/  FMUL.FTZ R69, R69, UR4 ;  /* 0x0000000445457c20 */ /* 0x000fe20008410000 */
[----:B------:R-:W-:Y:S01]  /*2290*/  ULDC UR5, c[0x0][0x988] ;  /* 0x0002620000057ab9 */ /* 0x000fe20000000800 */
[----:B------:R0:W3:Y:S01]  /*22a0*/  MUFU.TANH R21, R35 ;  /* 0x0000002300157308 */ /* 0x0000e20000002400 */
[----:B--2---:R-:W-:Y:S01]  /*22b0*/  FSEL R5, R5, -INF , P6 ;  /* 0xff80000005057808 */ /* 0x004fe20003000000 */
[----:B------:R-:W-:Y:S01]  /*22c0*/  FMUL.FTZ R62, R62, UR4 ;  /* 0x000000043e3e7c20 */ /* 0x000fe20008410000 */
[----:B------:R-:W-:Y:S01]  /*22d0*/  P2R R12, PR, RZ, 0x1 ;  /* 0x00000001ff0c7803 */ /* 0x000fe20000000000 */
[----:B------:R-:W-:Y:S01]  /*22e0*/  FMUL.FTZ R63, R63, UR4 ;  /* 0x000000043f3f7c20 */ /* 0x000fe20008410000 */
[----:B------:R-:W-:Y:S01]  /*22f0*/  FMUL.FTZ R66, R66, UR4 ;  /* 0x0000000442427c20 */ /* 0x000fe20008410000 */
[----:B------:R-:W-:Y:S01]  /*2300*/  FMUL.FTZ R67, R67, UR4 ;  /* 0x0000000443437c20 */ /* 0x000fe20008410000 */
[----:B------:R-:W-:Y:S01]  /*2310*/  FMUL.FTZ R70, R70, UR4 ;  /* 0x0000000446467c20 */ /* 0x000fe20008410000 */
[----:B------:R-:W2:Y:S01]  /*2320*/  MUFU.TANH R2, R27 ;  /* 0x0000001b00027308 */ /* 0x000ea20000002400 */
[----:B0-----:R-:W-:Y:S01]  /*2330*/  FSEL R35, R24, -INF , P6 ;  /* 0xff80000018237808 */ /* 0x001fe20003000000 */
[----:B------:R-:W-:Y:S01]  /*2340*/  FMUL.FTZ R71, R71, UR4 ;  /* 0x0000000447477c20 */ /* 0x000fe20008410000 */
[----:B------:R-:W-:Y:S01]  /*2350*/  ISETP.GT.AND P6, PT, R3, 0x18, PT ;  /* 0x000000180300780c */ /* 0x000fe20003fc4270 */
[----:B------:R-:W-:Y:S01]  /*2360*/  UISETP.GE.AND UP0, UPT, UR6, 0x61, UPT ;  /* 0x000000610600788c */ /* 0x000fe2000bf06270 */
[----:B------:R-:W-:Y:S01]  /*2370*/  FMNMX.FTZ R4, R35, R10, !PT ;  /* 0x0000000a23047209 */ /* 0x000fe20007810000 */
[--C-:B------:R-:W-:Y:S01]  /*2380*/  IMAD.MOV.U32 R118, RZ, RZ, R119.reuse ;  /* 0x000000ffff767224 */ /* 0x100fe200078e0077 */
[----:B-1----:R-:W-:Y:S01]  /*2390*/  FSEL R33, R33, -INF , P1 ;  /* 0xff80000021217808 */ /* 0x002fe20000800000 */
[----:B------:R-:W0:Y:S01]  /*23a0*/  MUFU.TANH R36, R36 ;  /* 0x0000002400247308 */ /* 0x000e220000002400 */
[----:B---3--:R-:W-:Y:S01]  /*23b0*/  FSEL R21, R21, -INF , P1 ;  /* 0xff80000015157808 */ /* 0x008fe20000800000 */
[--C-:B------:R-:W-:Y:S01]  /*23c0*/  IMAD.MOV.U32 R117, RZ, RZ, R119.reuse ;  /* 0x000000ffff757224 */ /* 0x100fe200078e0077 */
[C---:B------:R-:W-:Y:S01]  /*23d0*/  ISETP.GT.AND P1, PT, R3.reuse, 0x29, PT ;  /* 0x000000290300780c */ /* 0x040fe20003f24270 */
[--C-:B------:R-:W-:Y:S01]  /*23e0*/  IMAD.MOV.U32 R116, RZ, RZ, R119.reuse ;  /* 0x000000ffff747224 */ /* 0x100fe200078e0077 */
[----:B------:R-:W-:Y:S01]  /*23f0*/  R2UR UR4, R0 ;  /* 0x00000000000472ca */ /* 0x000fe200000e0000 */
[--C-:B------:R-:W-:Y:S01]  /*2400*/  IMAD.MOV.U32 R114, RZ, RZ, R119.reuse ;  /* 0x000000ffff727224 */ /* 0x100fe200078e0077 */
[-C--:B------:R-:W-:Y:S01]  /*2410*/  MOV R115, R119.reuse ;  /* 0x0000007700737202 */ /* 0x080fe20000000f00 */
[----:B------:R1:W3:Y:S01]  /*2420*/  MUFU.TANH R27, R39 ;  /* 0x00000027001b7308 */ /* 0x0002e20000002400 */
        /* <DEDUP_REMOVED lines=8> */
[----:B-1----:R-:W-:Y:S01]  /*24b0*/  FSEL R39, R28, -INF , P4 ;  /* 0xff8000001c277808 */ /* 0x002fe20002000000 */
[----:B------:R-:W-:Y:S01]  /*24c0*/  UIADD3 UR4, UR4, 0x30840, URZ ;  /* 0x0003084004047890 */ /* 0x000fe2000fffe03f */
[----:B0-----:R-:W-:Y:S01]  /*24d0*/  FSEL R77, R36, -INF , P6 ;  /* 0xff800000244d7808 */ /* 0x001fe20003000000 */
[--C-:B------:R-:W-:Y:S01]  /*24e0*/  IMAD.MOV.U32 R109, RZ, RZ, R119.reuse ;  /* 0x000000ffff6d7224 */ /* 0x100fe200078e0077 */
[----:B------:R-:W-:Y:S01]  /*24f0*/  FMNMX.FTZ R4, R39, R4, !PT ;  /* 0x0000000427047209 */ /* 0x000fe20007810000 */
[--C-:B------:R-:W-:Y:S01]  /*2500*/  IMAD.MOV.U32 R108, RZ, RZ, R119.reuse ;  /* 0x000000ffff6c7224 */ /* 0x100fe200078e0077 */
[-C--:B------:R-:W-:Y:S01]  /*2510*/  MOV R100, R119.reuse ;  /* 0x0000007700647202 */ /* 0x080fe20000000f00 */
[----:B------:R-:W0:Y:S01]  /*2520*/  MUFU.TANH R37, R37 ;  /* 0x0000002500257308 */ /* 0x000e220000002400 */
[----:B------:R-:W-:Y:S01]  /*2530*/  FMNMX.FTZ R4, R73, R4, !PT ;  /* 0x0000000449047209 */ /* 0x000fe20007810000 */
[--C-:B------:R-:W-:Y:S01]  /*2540*/  IMAD.MOV.U32 R107, RZ, RZ, R119.reuse ;  /* 0x000000ffff6b7224 */ /* 0x100fe200078e0077 */
[----:B---3--:R-:W-:Y:S01]  /*2550*/  FSEL R27, R27, -INF , P5 ;  /* 0xff8000001b1b7808 */ /* 0x008fe20002800000 */
[--C-:B------:R-:W-:Y:S01]  /*2560*/  IMAD.MOV.U32 R106, RZ, RZ, R119.reuse ;  /* 0x000000ffff6a7224 */ /* 0x100fe200078e0077 */
[----:B------:R-:W-:Y:S01]  /*2570*/  FMNMX.FTZ R4, R75, R4, !PT ;  /* 0x000000044b047209 */ /* 0x000fe20007810000 */
[--C-:B------:R-:W-:Y:S01]  /*2580*/  IMAD.MOV.U32 R104, RZ, RZ, R119.reuse ;  /* 0x000000ffff687224 */ /* 0x100fe200078e0077 */
[-C--:B------:R-:W-:Y:S01]  /*2590*/  MOV R90, R119.reuse ;  /* 0x00000077005a7202 */ /* 0x080fe20000000f00 */
[----:B------:R-:W1:Y:S01]  /*25a0*/  MUFU.TANH R13, R31 ;  /* 0x0000001f000d7308 */ /* 0x000e620000002400 */
[----:B------:R-:W-:Y:S01]  /*25b0*/  FMNMX.FTZ R4, R33, R4, !PT ;  /* 0x0000000421047209 */ /* 0x000fe20007810000 */
[--C-:B------:R-:W-:Y:S01]  /*25c0*/  IMAD.MOV.U32 R103, RZ, RZ, R119.reuse ;  /* 0x000000ffff677224 */ /* 0x100fe200078e0077 */
[----:B--2---:R-:W-:Y:S01]  /*25d0*/  FSEL R11, R11, -INF , P4 ;  /* 0xff8000000b0b7808 */ /* 0x004fe20002000000 */
[--C-:B------:R-:W-:Y:S01]  /*25e0*/  IMAD.MOV.U32 R102, RZ, RZ, R119.reuse ;  /* 0x000000ffff667224 */ /* 0x100fe200078e0077 */
[----:B------:R-:W-:Y:S01]  /*25f0*/  ISETP.GT.AND P4, PT, R3, 0x20, PT ;  /* 0x000000200300780c */ /* 0x000fe20003f84270 */
[--C-:B------:R-:W-:Y:S01]  /*2600*/  IMAD.MOV.U32 R98, RZ, RZ, R119.reuse ;  /* 0x000000ffff627224 */ /* 0x100fe200078e0077 */
[----:B------:R-:W-:Y:S01]  /*2610*/  FMNMX.FTZ R4, R77, R4, !PT ;  /* 0x000000044d047209 */ /* 0x000fe20007810000 */
[----:B------:R-:W2:Y:S01]  /*2620*/  MUFU.TANH R40, R40 ;  /* 0x0000002800287308 */ /* 0x000ea20000002400 */
[----:B0-----:R-:W-:Y:S01]  /*2630*/  FSEL R37, R37, -INF , P5 ;  /* 0xff80000025257808 */ /* 0x001fe20002800000 */
[--C-:B------:R-:W-:Y:S01]  /*2640*/  IMAD.MOV.U32 R96, RZ, RZ, R119.reuse ;  /* 0x000000ffff607224 */ /* 0x100fe200078e0077 */
[----:B------:R-:W-:Y:S01]  /*2650*/  ISETP.GT.AND P5, PT, R3, 0x31, PT ;  /* 0x000000310300780c */ /* 0x000fe20003fa4270 */
[--C-:B------:R-:W-:Y:S01]  /*2660*/  IMAD.MOV.U32 R94, RZ, RZ, R119.reuse ;  /* 0x000000ffff5e7224 */ /* 0x100fe200078e0077 */
[----:B------:R-:W-:Y:S01]  /*2670*/  FMNMX.FTZ R4, R37, R4, !PT ;  /* 0x0000000425047209 */ /* 0x000fe20007810000 */
[--C-:B------:R-:W-:Y:S01]  /*2680*/  IMAD.MOV.U32 R92, RZ, RZ, R119.reuse ;  /* 0x000000ffff5c7224 */ /* 0x100fe200078e0077 */
[----:B------:R-:W-:Y:S01]  /*2690*/  MOV R80, R119 ;  /* 0x0000007700507202 */ /* 0x000fe20000000f00 */
        /* <DEDUP_REMOVED lines=21> */
[----:B--2---:R-:W-:Y:S01]  /*27f0*/  FSEL R83, R44, -INF , P2 ;  /* 0xff8000002c537808 */ /* 0x004fe20001000000 */
[----:B------:R-:W-:-:S03]  /*2800*/  IMAD.MOV.U32 R44, RZ, RZ, R119 ;  /* 0x000000ffff2c7224 */ /* 0x000fc600078e0077 */
[----:B------:R-:W-:-:S03]  /*2810*/  FMNMX.FTZ R4, R83, R4, !PT ;  /* 0x0000000453047209 */ /* 0x000fc60007810000 */
[----:B------:R-:W2:Y:S01]  /*2820*/  MUFU.TANH R48, R48 ;  /* 0x0000003000307308 */ /* 0x000ea20000002400 */
[----:B0-----:R-:W-:Y:S02]  /*2830*/  FSEL R25, R38, -INF , P6 ;  /* 0xff80000026197808 */ /* 0x001fe40003000000 */
[----:B------:R-:W-:-:S05]  /*2840*/  ISETP.GT.AND P6, PT, R3, 0x30, PT ;  /* 0x000000300300780c */ /* 0x000fca0003fc4270 */
        /* <DEDUP_REMOVED lines=17> */
[----:B0-----:R-:W-:Y:S01]  /*2960*/  FSEL R91, R52, -INF , P4 ;  /* 0xff800000345b7808 */ /* 0x001fe20002000000 */
[----:B------:R-:W-:-:S03]  /*2970*/  IMAD.MOV.U32 R52, RZ, RZ, R119 ;  /* 0x000000ffff347224 */ /* 0x000fc600078e0077 */
[----:B------:R-:W-:-:S03]  /*2980*/  FMNMX.FTZ R4, R91, R4, !PT ;  /* 0x000000045b047209 */ /* 0x000fc60007810000 */
[----:B------:R-:W0:Y:S01]  /*2990*/  MUFU.TANH R47, R47 ;  /* 0x0000002f002f7308 */ /* 0x000e220000002400 */
[----:B-1----:R-:W-:Y:S01]  /*29a0*/  FSEL R45, R46, -INF , P2 ;  /* 0xff8000002e2d7808 */ /* 0x002fe20001000000 */
[----:B------:R-:W-:Y:S01]  /*29b0*/  IMAD.MOV.U32 R46, RZ, RZ, R119 ;  /* 0x000000ffff2e7224 */ /* 0x000fe200078e0077 */
        /* <DEDUP_REMOVED lines=12> */
[----:B--2---:R-:W-:Y:S02]  /*2a80*/  FSEL R49, R50, -INF , P6 ;  /* 0xff80000032317808 */ /* 0x004fe40003000000 */
[----:B------:R-:W-:Y:S02]  /*2a90*/  ISETP.GT.AND P6, PT, R3, 0x48, PT ;  /* 0x000000480300780c */ /* 0x000fe40003fc4270 */
[----:B------:R-:W-:-:S03]  /*2aa0*/  MOV R50, R119 ;  /* 0x0000007700327202 */ /* 0x000fc60000000f00 */
[----:B------:R-:W2:Y:S01]  /*2ab0*/  MUFU.TANH R60, R60 ;  /* 0x0000003c003c7308 */ /* 0x000ea20000002400 */
[----:B0-----:R-:W-:-:S04]  /*2ac0*/  FSEL R57, R57, -INF , P1 ;  /* 0xff80000039397808 */ /* 0x001fc80000800000 */
[----:B------:R-:W-:-:S03]  /*2ad0*/  FMNMX.FTZ R4, R57, R4, !PT ;  /* 0x0000000439047209 */ /* 0x000fc60007810000 */
[----:B------:R-:W0:Y:S01]  /*2ae0*/  MUFU.TANH R54, R54 ;  /* 0x0000003600367308 */ /* 0x000e220000002400 */
[----:B-1----:R-:W-:Y:S02]  /*2af0*/  FSEL R51, R51, -INF , P5 ;  /* 0xff80000033337808 */ /* 0x002fe40002800000 */
[----:B------:R-:W-:-:S05]  /*2b00*/  ISETP.GT.AND P5, PT, R3, 0x49, PT ;  /* 0x000000490300780c */ /* 0x000fca0003fa4270 */
[----:B------:R-:W1:Y:S01]  /*2b10*/  MUFU.TANH R61, R61 ;  /* 0x0000003d003d7308 */ /* 0x000e620000002400 */
[----:B--2---:R-:W-:Y:S02]  /*2b20*/  FSEL R97, R60, -INF , P6 ;  /* 0xff8000003c617808 */ /* 0x004fe40003000000 */
[----:B------:R-:W-:Y:S02]  /*2b30*/  MOV R60, R119 ;  /* 0x00000077003c7202 */ /* 0x000fe40000000f00 */
        /* <DEDUP_REMOVED lines=8> */
[----:B------:R1:W3:Y:S01]  /*2bc0*/  MUFU.TANH R31, R58 ;  /* 0x0000003a001f7308 */ /* 0x0002e20000002400 */
[----:B--2---:R-:W-:Y:S02]  /*2bd0*/  FSEL R55, R55, -INF , P3 ;  /* 0xff80000037377808 */ /* 0x004fe40001800000 */
[----:B------:R-:W-:-:S05]  /*2be0*/  ISETP.GT.AND P3, PT, R3, 0x51, PT ;  /* 0x000000510300780c */ /* 0x000fca0003f64270 */
[----:B------:R-:W2:Y:S01]  /*2bf0*/  MUFU.TANH R65, R65 ;  /* 0x0000004100417308 */ /* 0x000ea20000002400 */
[----:B0-----:R-:W-:Y:S01]  /*2c00*/  FSEL R99, R64, -INF , P4 ;  /* 0xff80000040637808 */ /* 0x001fe20002000000 */
[--C-:B------:R-:W-:Y:S02]  /*2c10*/  IMAD.MOV.U32 R64, RZ, RZ, R119.reuse ;  /* 0x000000ffff407224 */ /* 0x100fe400078e0077 */
[----:B-1----:R-:W-:Y:S01]  /*2c20*/  IMAD.MOV.U32 R58, RZ, RZ, R119 ;  /* 0x000000ffff3a7224 */ /* 0x002fe200078e0077 */
[----:B------:R-:W-:-:S03]  /*2c30*/  FMNMX.FTZ R4, R99, R4, !PT ;  /* 0x0000000463047209 */ /* 0x000fc60007810000 */
[----:B------:R-:W0:Y:S01]  /*2c40*/  MUFU.TANH R59, R59 ;  /* 0x0000003b003b7308 */ /* 0x000e220000002400 */
[----:B---3--:R-:W-:Y:S02]  /*2c50*/  FSEL R31, R31, -INF , P2 ;  /* 0xff8000001f1f7808 */ /* 0x008fe40001000000 */
[----:B------:R-:W-:-:S05]  /*2c60*/  ISETP.GT.AND P2, PT, R3, 0x58, PT ;  /* 0x000000580300780c */ /* 0x000fca0003f44270 */
[----:B------:R-:W1:Y:S01]  /*2c70*/  MUFU.TANH R68, R68 ;  /* 0x0000004400447308 */ /* 0x000e620000002400 */
[----:B--2---:R-:W-:-:S04]  /*2c80*/  FSEL R65, R65, -INF , P3 ;  /* 0xff80000041417808 */ /* 0x004fc80001800000 */
[----:B------:R-:W-:-:S03]  /*2c90*/  FMNMX.FTZ R4, R65, R4, !PT ;  /* 0x0000000441047209 */ /* 0x000fc60007810000 */
[----:B------:R-:W2:Y:S01]  /*2ca0*/  MUFU.TANH R69, R69 ;  /* 0x0000004500457308 */ /* 0x000ea20000002400 */
[----:B0-----:R-:W-:Y:S02]  /*2cb0*/  FSEL R29, R59, -INF , P1 ;  /* 0xff8000003b1d7808 */ /* 0x001fe40000800000 */
[----:B------:R-:W-:-:S05]  /*2cc0*/  ISETP.GT.AND P1, PT, R3, 0x59, PT ;  /* 0x000000590300780c */ /* 0x000fca0003f24270 */
[----:B------:R-:W-:Y:S01]  /*2cd0*/  MUFU.TANH R62, R62 ;  /* 0x0000003e003e7308 */ /* 0x000fe20000002400 */
[----:B-1----:R-:W-:Y:S01]  /*2ce0*/  FSEL R59, R68, -INF , P2 ;  /* 0xff800000443b7808 */ /* 0x002fe20001000000 */
[----:B------:R-:W-:-:S03]  /*2cf0*/  IMAD.MOV.U32 R68, RZ, RZ, R119 ;  /* 0x000000ffff447224 */ /* 0x000fc600078e0077 */
[----:B------:R-:W-:-:S03]  /*2d00*/  FMNMX.FTZ R4, R59, R4, !PT ;  /* 0x000000043b047209 */ /* 0x000fc60007810000 */
[----:B------:R-:W0:Y:S01]  /*2d10*/  MUFU.TANH R63, R63 ;  /* 0x0000003f003f7308 */ /* 0x000e220000002400 */
[----:B--2---:R-:W-:-:S04]  /*2d20*/  FSEL R69, R69, -INF , P1 ;  /* 0xff80000045457808 */ /* 0x004fc80000800000 */
[----:B------:R-:W-:Y:S01]  /*2d30*/  FMNMX.FTZ R14, R69, R4, !PT ;  /* 0x00000004450e7209 */ /* 0x000fe20007810000 */
[----:B------:R-:W-:Y:S01]  /*2d40*/  IMAD.U32 R4, RZ, RZ, UR5 ;  /* 0x00000005ff047e24 */ /* 0x000fe2000f8e00ff */
[----:B------:R-:W1:Y:S01]  /*2d50*/  S2UR UR5, SR_CgaCtaId ;  /* 0x00000000000579c3 */ /* 0x000e620000008800 */
[----:B------:R-:W-:Y:S02]  /*2d60*/  MUFU.TANH R66, R66 ;  /* 0x0000004200427308 */ /* 0x000fe40000002400 */
[----:B------:R-:W2:Y:S06]  /*2d70*/  SHFL.BFLY PT, R3, R14, 0x2, 0x1f ;  /* 0x0c401f000e037f89 */ /* 0x000eac00000e0000 */
[----:B------:R-:W3:Y:S01]  /*2d80*/  MUFU.TANH R67, R67 ;  /* 0x0000004300437308 */ /* 0x000ee20000002400 */
[----:B0-----:R-:W-:-:S07]  /*2d90*/  FSEL R63, R63, -INF , P5 ;  /* 0xff8000003f3f7808 */ /* 0x001fce0002800000 */
[----:B------:R-:W-:Y:S01]  /*2da0*/  MUFU.TANH R70, R70 ;  /* 0x0000004600467308 */ /* 0x000fe20000002400 */
[----:B-1----:R-:W-:-:S07]  /*2db0*/  UPRMT UR4, UR5, 0x654, UR4 ;  /* 0x0000065405047896 */ /* 0x002fce0008000004 */
[----:B------:R-:W0:Y:S01]  /*2dc0*/  MUFU.TANH R71, R71 ;  /* 0x0000004700477308 */ /* 0x000e220000002400 */
[----:B---3--:R-:W-:Y:S02]  /*2dd0*/  FSEL R67, R67, -INF , P3 ;  /* 0xff80000043437808 */ /* 0x008fe40001800000 */
[----:B--2---:R-:W-:-:S05]  /*2de0*/  FMNMX.FTZ R20, R14, R3, !PT ;  /* 0x000000030e147209 */ /* 0x004fca0007810000 */
[----:B------:R-:W1:Y:S01]  /*2df0*/  SHFL.BFLY PT, R3, R20, 0x1, 0x1f ;  /* 0x0c201f0014037f89 */ /* 0x000e6200000e0000 */
[----:B------:R-:W-:Y:S01]  /*2e00*/  SYNCS.ARRIVE.TRANS64.RED.A1T0 RZ, [UR4], RZ ;  /* 0x000000ffffff79a7 */ /* 0x000fe20008100404 */
[----:B0-----:R-:W-:Y:S02]  /*2e10*/  FSEL R71, R71, -INF , P1 ;  /* 0xff80000047477808 */ /* 0x001fe40000800000 */
[----:B-1----:R-:W-:-:S04]  /*2e20*/  FMNMX.FTZ R3, R20, R3, !PT ;  /* 0x0000000314037209 */ /* 0x002fc80007810000 */
[C---:B------:R-:W-:Y:S01]  /*2e30*/  FSETP.NEU.FTZ.AND P0, PT, R3.reuse, -INF , PT ;  /* 0xff8000000300780b */ /* 0x040fe20003f1d000 */
[----:B------:R-:W-:-:S05]  /*2e40*/  FMUL.FTZ R24, R3, R4 ;  /* 0x0000000403187220 */ /* 0x000fca0000410000 */
[----:B------:R-:W-:Y:S02]  /*2e50*/  FSEL R24, R24, RZ, P0 ;  /* 0x000000ff18187208 */ /* 0x000fe40000000000 */
[----:B------:R-:W-:Y:S02]  /*2e60*/  ISETP.NE.AND P0, PT, R12, RZ, PT ;  /* 0x000000ff0c00720c */ /* 0x000fe40003f05270 */
[----:B------:R-:W-:Y:S01]  /*2e70*/  FMNMX.FTZ R12, R5, R2, !PT ;  /* 0x00000002050c7209 */ /* 0x000fe20007810000 */
[-CC-:B------:R-:W-:Y:S01]  /*2e80*/  FFMA.FTZ R10, R10, R4.reuse, -R24.reuse ;  /* 0x000000040a0a7223 */ /* 0x180fe20000010818 */
[-CC-:B------:R-:W-:Y:S01]  /*2e90*/  FFMA.FTZ R35, R35, R4.reuse, -R24.reuse ;  /* 0x0000000423237223 */ /* 0x180fe20000010818 */
[--C-:B------:R-:W-:Y:S01]  /*2ea0*/  FFMA.FTZ R14, R37, R4, -R24.reuse ;  /* 0x00000004250e7223 */ /* 0x100fe20000010818 */
[----:B------:R-:W-:Y:S01]  /*2eb0*/  FMNMX.FTZ R12, R11, R12, !PT ;  /* 0x0000000c0b0c7209 */ /* 0x000fe20007810000 */
[----:B------:R0:W-:Y:S01]  /*2ec0*/  MUFU.EX2 R101, R10 ;  /* 0x0000000a00657308 */ /* 0x0001e20000000800 */
[----:B------:R-:W-:Y:S01]  /*2ed0*/  FSEL R37, R70, -INF , P2 ;  /* 0xff80000046257808 */ /* 0x000fe20001000000 */
[--C-:B------:R-:W-:Y:S01]  /*2ee0*/  FFMA.FTZ R39, R39, R4, -R24.reuse ;  /* 0x0000000427277223 */ /* 0x100fe20000010818 */
[----:B------:R-:W-:Y:S01]  /*2ef0*/  FMNMX.FTZ R12, R13, R12, !PT ;  /* 0x0000000c0d0c7209 */ /* 0x000fe20007810000 */
[-CC-:B------:R-:W-:Y:S01]  /*2f00*/  FFMA.FTZ R73, R73, R4.reuse, -R24.reuse ;  /* 0x0000000449497223 */ /* 0x180fe20000010818 */
[-CC-:B------:R-:W-:Y:S01]  /*2f10*/  FFMA.FTZ R75, R75, R4.reuse, -R24.reuse ;  /* 0x000000044b4b7223 */ /* 0x180fe20000010818 */
[--C-:B------:R-:W-:Y:S01]  /*2f20*/  FFMA.FTZ R77, R77, R4, -R24.reuse ;  /* 0x000000044d4d7223 */ /* 0x100fe20000010818 */
[----:B------:R-:W-:Y:S01]  /*2f30*/  FMNMX.FTZ R12, R15, R12, !PT ;  /* 0x0000000c0f0c7209 */ /* 0x000fe20007810000 */
[----:B------:R1:W-:Y:S01]  /*2f40*/  MUFU.EX2 R188, R35 ;  /* 0x0000002300bc7308 */ /* 0x0003e20000000800 */
[-CC-:B0-----:R-:W-:Y:S01]  /*2f50*/  FFMA.FTZ R10, R33, R4.reuse, -R24.reuse ;  /* 0x00000004210a7223 */ /* 0x181fe20000010818 */
[----:B------:R-:W-:Y:S01]  /*2f60*/  FSEL R33, R62, -INF , P6 ;  /* 0xff8000003e217808 */ /* 0x000fe20003000000 */
[--C-:B------:R-:W-:Y:S01]  /*2f70*/  FFMA.FTZ R79, R79, R4, -R24.reuse ;  /* 0x000000044f4f7223 */ /* 0x100fe20000010818 */
[----:B------:R-:W-:Y:S01]  /*2f80*/  FMNMX.FTZ R12, R21, R12, !PT ;  /* 0x0000000c150c7209 */ /* 0x000fe20007810000 */
[-CC-:B------:R-:W-:Y:S01]  /*2f90*/  FFMA.FTZ R81, R81, R4.reuse, -R24.reuse ;  /* 0x0000000451517223 */ /* 0x180fe20000010818 */
[-CC-:B------:R-:W-:Y:S01]  /*2fa0*/  FFMA.FTZ R83, R83, R4.reuse, -R24.reuse ;  /* 0x0000000453537223 */ /* 0x180fe20000010818 */
[--C-:B------:R-:W-:Y:S01]  /*2fb0*/  FFMA.FTZ R85, R85, R4, -R24.reuse ;  /* 0x0000000455557223 */ /* 0x100fe20000010818 */
[----:B------:R-:W-:Y:S01]  /*2fc0*/  FMNMX.FTZ R12, R25, R12, !PT ;  /* 0x0000000c190c7209 */ /* 0x000fe20007810000 */
[----:B------:R-:W-:Y:S01]  /*2fd0*/  MUFU.EX2 R190, R39 ;  /* 0x0000002700be7308 */ /* 0x000fe20000000800 */
[----:B-1----:R-:W-:Y:S01]  /*2fe0*/  FSEL R35, R66, -INF , P4 ;  /* 0xff80000042237808 */ /* 0x002fe20002000000 */
[--C-:B------:R-:W-:Y:S01]  /*2ff0*/  FFMA.FTZ R87, R87, R4, -R24.reuse ;  /* 0x0000000457577223 */ /* 0x100fe20000010818 */
[----:B------:R-:W-:Y:S01]  /*3000*/  FMNMX.FTZ R12, R27, R12, !PT ;  /* 0x0000000c1b0c7209 */ /* 0x000fe20007810000 */
[-CC-:B------:R-:W-:Y:S01]  /*3010*/  FFMA.FTZ R89, R89, R4.reuse, -R24.reuse ;  /* 0x0000000459597223 */ /* 0x180fe20000010818 */
[-CC-:B------:R-:W-:Y:S01]  /*3020*/  FFMA.FTZ R91, R91, R4.reuse, -R24.reuse ;  /* 0x000000045b5b7223 */ /* 0x180fe20000010818 */
[--C-:B------:R-:W-:Y:S01]  /*3030*/  FFMA.FTZ R93, R93, R4, -R24.reuse ;  /* 0x000000045d5d7223 */ /* 0x100fe20000010818 */
[----:B------:R-:W-:Y:S01]  /*3040*/  FMNMX.FTZ R12, R41, R12, !PT ;  /* 0x0000000c290c7209 */ /* 0x000fe20007810000 */
[----:B------:R-:W-:Y:S01]  /*3050*/  MUFU.EX2 R184, R10 ;  /* 0x0000000a00b87308 */ /* 0x000fe20000000800 */
        /* <DEDUP_REMOVED lines=11> */
[----:B------:R-:W-:Y:S01]  /*3110*/  FFMA.FTZ R24, R69, R4, -R24 ;  /* 0x0000000445187223 */ /* 0x000fe20000010818 */
[----:B------:R-:W-:Y:S01]  /*3120*/  MOV R70, R119 ;  /* 0x0000007700467202 */ /* 0x000fe20000000f00 */
[--C-:B------:R-:W-:Y:S01]  /*3130*/  IMAD.MOV.U32 R69, RZ, RZ, R119.reuse ;  /* 0x000000ffff457224 */ /* 0x100fe200078e0077 */
[----:B------:R-:W-:Y:S01]  /*3140*/  FMNMX.FTZ R12, R49, R12, !PT ;  /* 0x0000000c310c7209 */ /* 0x000fe20007810000 */
[----:B------:R-:W-:Y:S01]  /*3150*/  MUFU.EX2 R75, R75 ;  /* 0x0000004b004b7308 */ /* 0x000fe20000000800 */
[----:B------:R-:W-:-:S02]  /*3160*/  IMAD.MOV.U32 R66, RZ, RZ, R119 ;  /* 0x000000ffff427224 */ /* 0x000fc400078e0077 */
[----:B------:R-:W-:Y:S01]  /*3170*/  FMNMX.FTZ R12, R51, R12, !PT ;  /* 0x0000000c330c7209 */ /* 0x000fe20007810000 */
[----:B------:R-:W-:-:S03]  /*3180*/  IMAD.MOV.U32 R62, RZ, RZ, R119 ;  /* 0x000000ffff3e7224 */ /* 0x000fc600078e0077 */
[----:B------:R-:W-:Y:S01]  /*3190*/  FMNMX.FTZ R12, R53, R12, !PT ;  /* 0x0000000c350c7209 */ /* 0x000fe20007810000 */
[----:B------:R-:W-:Y:S03]  /*31a0*/  MUFU.EX2 R77, R77 ;  /* 0x0000004d004d7308 */ /* 0x000fe60000000800 */
[----:B------:R-:W-:-:S04]  /*31b0*/  FMNMX.FTZ R12, R55, R12, !PT ;  /* 0x0000000c370c7209 */ /* 0x000fc80007810000 */
[----:B------:R-:W-:Y:S01]  /*31c0*/  FMNMX.FTZ R12, R31, R12, !PT ;  /* 0x0000000c1f0c7209 */ /* 0x000fe20007810000 */
[----:B------:R-:W0:Y:S03]  /*31d0*/  MUFU.EX2 R14, R14 ;  /* 0x0000000e000e7308 */ /* 0x000e260000000800 */
[----:B------:R-:W-:-:S04]  /*31e0*/  FMNMX.FTZ R12, R29, R12, !PT ;  /* 0x0000000c1d0c7209 */ /* 0x000fc80007810000 */
[----:B------:R-:W-:Y:S01]  /*31f0*/  FMNMX.FTZ R12, R33, R12, !PT ;  /* 0x0000000c210c7209 */ /* 0x000fe20007810000 */
[----:B------:R-:W-:Y:S03]  /*3200*/  MUFU.EX2 R79, R79 ;  /* 0x0000004f004f7308 */ /* 0x000fe60000000800 */
[----:B------:R-:W-:-:S04]  /*3210*/  FMNMX.FTZ R12, R63, R12, !PT ;  /* 0x0000000c3f0c7209 */ /* 0x000fc80007810000 */
[----:B------:R-:W-:Y:S01]  /*3220*/  FMNMX.FTZ R12, R35, R12, !PT ;  /* 0x0000000c230c7209 */ /* 0x000fe20007810000 */
[----:B------:R1:W-:Y:S01]  /*3230*/  MUFU.EX2 R180, R81 ;  /* 0x0000005100b47308 */ /* 0x0003e20000000800 */
[----:B0-----:R-:W-:Y:S02]  /*3240*/  F2FP.F16.F32.PACK_AB R186, R14, R77 ;  /* 0x0000004d0eba723e */ /* 0x001fe400000000ff */
[----:B------:R-:W-:-:S04]  /*3250*/  FMNMX.FTZ R12, R67, R12, !PT ;  /* 0x0000000c430c7209 */ /* 0x000fc80007810000 */
[----:B------:R-:W-:Y:S01]  /*3260*/  FMNMX.FTZ R12, R37, R12, !PT ;  /* 0x0000000c250c7209 */ /* 0x000fe20007810000 */
[----:B------:R-:W-:Y:S01]  /*3270*/  MUFU.EX2 R83, R83 ;  /* 0x0000005300537308 */ /* 0x000fe20000000800 */
[----:B-1----:R-:W-:Y:S02]  /*3280*/  IMAD.MOV.U32 R81, RZ, RZ, R119 ;  /* 0x000000ffff517224 */ /* 0x002fe400078e0077 */
[----:B------:R-:W-:-:S05]  /*3290*/  FMNMX.FTZ R12, R71, R12, !PT ;  /* 0x0000000c470c7209 */ /* 0x000fca0007810000 */
[----:B------:R-:W0:Y:S01]  /*32a0*/  SHFL.BFLY PT, R39, R12, 0x2, 0x1f ;  /* 0x0c401f000c277f89 */ /* 0x000e2200000e0000 */
[----:B------:R1:W-:Y:S08]  /*32b0*/  MUFU.EX2 R182, R85 ;  /* 0x0000005500b67308 */ /* 0x0003f00000000800 */
[----:B------:R-:W-:Y:S01]  /*32c0*/  MUFU.EX2 R87, R87 ;  /* 0x0000005700577308 */ /* 0x000fe20000000800 */
[----:B-1----:R-:W-:-:S07]  /*32d0*/  MOV R85, R119 ;  /* 0x0000007700557202 */ /* 0x002fce0000000f00 */
[----:B------:R1:W-:Y:S01]  /*32e0*/  MUFU.EX2 R176, R89 ;  /* 0x0000005900b07308 */ /* 0x0003e20000000800 */
[----:B0-----:R-:W-:-:S07]  /*32f0*/  FMNMX.FTZ R39, R12, R39, !PT ;  /* 0x000000270c277209 */ /* 0x001fce0007810000 */
[----:B------:R-:W-:Y:S01]  /*3300*/  MUFU.EX2 R91, R91 ;  /* 0x0000005b005b7308 */ /* 0x000fe20000000800 */
[--C-:B-1----:R-:W-:Y:S01]  /*3310*/  IMAD.MOV.U32 R89, RZ, RZ, R119.reuse ;  /* 0x000000ffff597224 */ /* 0x102fe200078e0077 */
[----:B------:R-:W0:Y:S06]  /*3320*/  SHFL.BFLY PT, R10, R39, 0x1, 0x1f ;  /* 0x0c201f00270a7f89 */ /* 0x000e2c00000e0000 */
[----:B------:R1:W-:Y:S08]  /*3330*/  MUFU.EX2 R178, R93 ;  /* 0x0000005d00b27308 */ /* 0x0003f00000000800 */
[----:B------:R-:W-:Y:S01]  /*3340*/  MUFU.EX2 R95, R95 ;  /* 0x0000005f005f7308 */ /* 0x000fe20000000800 */
[----:B-1----:R-:W-:-:S07]  /*3350*/  IMAD.MOV.U32 R93, RZ, RZ, R119 ;  /* 0x000000ffff5d7224 */ /* 0x002fce00078e0077 */
[----:B------:R1:W-:Y:S01]  /*3360*/  MUFU.EX2 R172, R57 ;  /* 0x0000003900ac7308 */ /* 0x0003e20000000800 */
[----:B0-----:R-:W-:Y:S01]  /*3370*/  FMNMX.FTZ R10, R39, R10, !PT ;  /* 0x0000000a270a7209 */ /* 0x001fe20007810000 */
[----:B------:R-:W-:-:S03]  /*3380*/  IMAD.MOV.U32 R39, RZ, RZ, R119 ;  /* 0x000000ffff277224 */ /* 0x000fc600078e0077 */
[C---:B------:R-:W-:Y:S01]  /*3390*/  FSETP.NEU.FTZ.AND P1, PT, R10.reuse, -INF , PT ;  /* 0xff8000000a00780b */ /* 0x040fe20003f3d000 */
[----:B------:R-:W-:Y:S02]  /*33a0*/  FMUL.FTZ R12, R10, R4 ;  /* 0x000000040a0c7220 */ /* 0x000fe40000410000 */
[----:B------:R-:W-:Y:S01]  /*33b0*/  MUFU.EX2 R97, R97 ;  /* 0x0000006100617308 */ /* 0x000fe20000000800 */
[----:B-1----:R-:W-:Y:S02]  /*33c0*/  IMAD.MOV.U32 R57, RZ, RZ, R119 ;  /* 0x000000ffff397224 */ /* 0x002fe400078e0077 */
[----:B------:R-:W-:Y:S02]  /*33d0*/  FSEL R12, R12, RZ, P1 ;  /* 0x000000ff0c0c7208 */ /* 0x000fe40000800000 */
[----:B------:R-:W-:-:S03]  /*33e0*/  PLOP3.LUT P1, PT, PT, PT, UP0, 0x80, 0x0 ;  /* 0x000000000000781c */ /* 0x000fc60003f2f008 */
        /* <DEDUP_REMOVED lines=29> */
[----:B------:R-:W-:Y:S01]  /*35c0*/  FADD.FTZ R5, R75, R36 ;  /* 0x000000244b057221 */ /* 0x000fe20000010000 */
[-CC-:B------:R-:W-:Y:S01]  /*35d0*/  FFMA.FTZ R37, R37, R4.reuse, -R12.reuse ;  /* 0x0000000425257223 */ /* 0x180fe2000001080c */
[----:B------:R-:W-:Y:S01]  /*35e0*/  FFMA.FTZ R71, R71, R4, -R12 ;  /* 0x0000000447477223 */ /* 0x000fe2000001080c */
[----:B------:R2:W3:Y:S01]  /*35f0*/  MUFU.EX2 R20, R13 ;  /* 0x0000000d00147308 */ /* 0x0004e20000000800 */
[----:B-1----:R-:W-:Y:S01]  /*3600*/  FADD.FTZ R36, R189, R2 ;  /* 0x00000002bd247221 */ /* 0x002fe20000010000 */
[----:B------:R-:W-:Y:S01]  /*3610*/  FADD.FTZ R38, R184, R5 ;  /* 0x00000005b8267221 */ /* 0x000fe20000010000 */
[----:B------:R-:W-:Y:S01]  /*3620*/  F2FP.F16.F32.PACK_AB R189, R2, R189 ;  /* 0x000000bd02bd723e */ /* 0x000fe200000000ff */
[--C-:B------:R-:W-:Y:S01]  /*3630*/  IMAD.MOV.U32 R61, RZ, RZ, R119.reuse ;  /* 0x000000ffff3d7224 */ /* 0x100fe200078e0077 */
[----:B------:R-:W-:Y:S01]  /*3640*/  F2FP.F16.F32.PACK_AB R188, R101, R188 ;  /* 0x000000bc65bc723e */ /* 0x000fe200000000ff */
[--C-:B------:R-:W-:Y:S01]  /*3650*/  IMAD.MOV.U32 R101, RZ, RZ, R119.reuse ;  /* 0x000000ffff657224 */ /* 0x100fe200078e0077 */
[----:B------:R-:W-:Y:S01]  /*3660*/  F2FP.F16.F32.PACK_AB R190, R73, R190 ;  /* 0x000000be49be723e */ /* 0x000fe200000000ff */
[----:B------:R-:W1:Y:S01]  /*3670*/  MUFU.EX2 R15, R15 ;  /* 0x0000000f000f7308 */ /* 0x000e620000000800 */
[----:B0-----:R-:W-:Y:S01]  /*3680*/  FADD.FTZ R5, R11, R36 ;  /* 0x000000240b057221 */ /* 0x001fe20000010000 */
[----:B--2---:R-:W-:Y:S01]  /*3690*/  FADD.FTZ R13, R77, R38 ;  /* 0x000000264d0d7221 */ /* 0x004fe20000010000 */
[----:B------:R-:W-:Y:S01]  /*36a0*/  F2FP.F16.F32.PACK_AB R184, R184, R75 ;  /* 0x0000004bb8b8723e */ /* 0x000fe200000000ff */
[----:B------:R-:W-:Y:S01]  /*36b0*/  IMAD.MOV.U32 R77, RZ, RZ, R119 ;  /* 0x000000ffff4d7224 */ /* 0x000fe200078e0077 */
[----:B------:R-:W-:Y:S01]  /*36c0*/  MOV R75, R119 ;  /* 0x00000077004b7202 */ /* 0x000fe20000000f00 */
[----:B------:R-:W-:Y:S01]  /*36d0*/  FADD.FTZ R40, R14, R13 ;  /* 0x0000000d0e287221 */ /* 0x000fe20000010000 */
[----:B------:R-:W-:Y:S01]  /*36e0*/  IMAD.MOV.U32 R73, RZ, RZ, R119 ;  /* 0x000000ffff497224 */ /* 0x000fe200078e0077 */
[----:B------:R-:W0:Y:S01]  /*36f0*/  MUFU.EX2 R26, R21 ;  /* 0x00000015001a7308 */ /* 0x000e220000000800 */
[C---:B---3--:R-:W-:Y:S01]  /*3700*/  FADD.FTZ R38, R20.reuse, R5 ;  /* 0x0000000514267221 */ /* 0x048fe20000010000 */
[----:B------:R-:W-:Y:S01]  /*3710*/  FADD.FTZ R13, R79, R40 ;  /* 0x000000284f0d7221 */ /* 0x000fe20000010000 */
[----:B------:R-:W-:-:S03]  /*3720*/  F2FP.F16.F32.PACK_AB R191, R20, R11 ;  /* 0x0000000b14bf723e */ /* 0x000fc600000000ff */
[C---:B------:R-:W-:Y:S01]  /*3730*/  FADD.FTZ R40, R180.reuse, R13 ;  /* 0x0000000db4287221 */ /* 0x040fe20000010000 */
[----:B------:R-:W-:Y:S01]  /*3740*/  F2FP.F16.F32.PACK_AB R180, R180, R79 ;  /* 0x0000004fb4b4723e */ /* 0x000fe200000000ff */
[----:B------:R-:W2:Y:S01]  /*3750*/  MUFU.EX2 R25, R25 ;  /* 0x0000001900197308 */ /* 0x000ea20000000800 */
[----:B-1----:R-:W-:Y:S01]  /*3760*/  FADD.FTZ R5, R15, R38 ;  /* 0x000000260f057221 */ /* 0x002fe20000010000 */
[----:B------:R-:W-:Y:S01]  /*3770*/  FADD.FTZ R13, R83, R40 ;  /* 0x00000028530d7221 */ /* 0x000fe20000010000 */
[----:B------:R-:W-:-:S03]  /*3780*/  IMAD.MOV.U32 R79, RZ, RZ, R119 ;  /* 0x000000ffff4f7224 */ /* 0x000fc600078e0077 */
[C---:B------:R-:W-:Y:S01]  /*3790*/  FADD.FTZ R42, R182.reuse, R13 ;  /* 0x0000000db62a7221 */ /* 0x040fe20000010000 */
[----:B------:R-:W-:Y:S01]  /*37a0*/  F2FP.F16.F32.PACK_AB R182, R182, R83 ;  /* 0x00000053b6b6723e */ /* 0x000fe200000000ff */
[----:B------:R1:W3:Y:S01]  /*37b0*/  MUFU.EX2 R28, R27 ;  /* 0x0000001b001c7308 */ /* 0x0002e20000000800 */
[C---:B0-----:R-:W-:Y:S01]  /*37c0*/  FADD.FTZ R38, R26.reuse, R5 ;  /* 0x000000051a267221 */ /* 0x041fe20000010000 */
[----:B------:R-:W-:Y:S01]  /*37d0*/  FADD.FTZ R13, R87, R42 ;  /* 0x0000002a570d7221 */ /* 0x000fe20000010000 */
[----:B------:R-:W-:Y:S01]  /*37e0*/  F2FP.F16.F32.PACK_AB R185, R26, R15 ;  /* 0x0000000f1ab9723e */ /* 0x000fe200000000ff */
[--C-:B------:R-:W-:Y:S02]  /*37f0*/  IMAD.MOV.U32 R83, RZ, RZ, R119.reuse ;  /* 0x000000ffff537224 */ /* 0x100fe400078e0077 */
[--C-:B------:R-:W-:Y:S02]  /*3800*/  IMAD.MOV.U32 R26, RZ, RZ, R119.reuse ;  /* 0x000000ffff1a7224 */ /* 0x100fe400078e0077 */
        /* <DEDUP_REMOVED lines=16> */
[----:B--2---:R-:W-:Y:S01]  /*3910*/  FADD.FTZ R0, R30, R5 ;  /* 0x000000051e007221 */ /* 0x004fe20000010000 */
[C---:B------:R-:W-:Y:S01]  /*3920*/  FADD.FTZ R42, R178.reuse, R13 ;  /* 0x0000000db22a7221 */ /* 0x040fe20000010000 */
[----:B------:R-:W-:Y:S01]  /*3930*/  F2FP.F16.F32.PACK_AB R178, R178, R91 ;  /* 0x0000005bb2b2723e */ /* 0x000fe200000000ff */
[--C-:B------:R-:W-:Y:S01]  /*3940*/  IMAD.MOV.U32 R91, RZ, RZ, R119.reuse ;  /* 0x000000ffff5b7224 */ /* 0x100fe200078e0077 */
[----:B------:R-:W-:Y:S01]  /*3950*/  F2FP.F16.F32.PACK_AB R181, R30, R41 ;  /* 0x000000291eb5723e */ /* 0x000fe200000000ff */
[----:B------:R-:W-:Y:S01]  /*3960*/  FADD.FTZ R13, R95, R42 ;  /* 0x0000002a5f0d7221 */ /* 0x000fe20000010000 */
[--C-:B------:R-:W-:Y:S01]  /*3970*/  IMAD.MOV.U32 R42, RZ, RZ, R119.reuse ;  /* 0x000000ffff2a7224 */ /* 0x100fe200078e0077 */
[----:B------:R-:W2:Y:S01]  /*3980*/  MUFU.EX2 R49, R49 ;  /* 0x0000003100317308 */ /* 0x000ea20000000800 */
[----:B---3--:R-:W-:Y:S01]  /*3990*/  FADD.FTZ R5, R45, R0 ;  /* 0x000000002d057221 */ /* 0x008fe20000010000 */
[--C-:B0-----:R-:W-:Y:S01]  /*39a0*/  IMAD.MOV.U32 R47, RZ, RZ, R119.reuse ;  /* 0x000000ffff2f7224 */ /* 0x101fe200078e0077 */
[----:B------:R-:W-:Y:S01]  /*39b0*/  MOV R30, R119 ;  /* 0x00000077001e7202 */ /* 0x000fe20000000f00 */
[----:B------:R-:W-:-:S04]  /*39c0*/  IMAD.MOV.U32 R41, RZ, RZ, R119 ;  /* 0x000000ffff297224 */ /* 0x000fc800078e0077 */
[----:B------:R0:W3:Y:S01]  /*39d0*/  MUFU.EX2 R34, R51 ;  /* 0x0000003300227308 */ /* 0x0000e20000000800 */
[C---:B-1----:R-:W-:Y:S01]  /*39e0*/  FADD.FTZ R40, R32.reuse, R5 ;  /* 0x0000000520287221 */ /* 0x042fe20000010000 */
[----:B------:R-:W-:Y:S01]  /*39f0*/  F2FP.F16.F32.PACK_AB R183, R32, R45 ;  /* 0x0000002d20b7723e */ /* 0x000fe200000000ff */
[----:B------:R-:W-:Y:S01]  /*3a00*/  IMAD.MOV.U32 R32, RZ, RZ, R119 ;  /* 0x000000ffff207224 */ /* 0x000fe200078e0077 */
[----:B------:R-:W-:-:S04]  /*3a10*/  MOV R45, R119 ;  /* 0x00000077002d7202 */ /* 0x000fc80000000f00 */
[----:B------:R-:W1:Y:S01]  /*3a20*/  MUFU.EX2 R53, R53 ;  /* 0x0000003500357308 */ /* 0x000e620000000800 */
[----:B--2---:R-:W-:Y:S01]  /*3a30*/  FADD.FTZ R5, R49, R40 ;  /* 0x0000002831057221 */ /* 0x004fe20000010000 */
[C---:B------:R-:W-:Y:S01]  /*3a40*/  FADD.FTZ R40, R172.reuse, R13 ;  /* 0x0000000dac287221 */ /* 0x040fe20000010000 */
[----:B------:R-:W-:Y:S01]  /*3a50*/  F2FP.F16.F32.PACK_AB R172, R172, R95 ;  /* 0x0000005facac723e */ /* 0x000fe200000000ff */
[----:B0-----:R-:W-:Y:S01]  /*3a60*/  IMAD.MOV.U32 R51, RZ, RZ, R119 ;  /* 0x000000ffff337224 */ /* 0x001fe200078e0077 */
[----:B------:R-:W-:Y:S01]  /*3a70*/  MOV R95, R119 ;  /* 0x00000077005f7202 */ /* 0x000fe20000000f00 */
[----:B------:R-:W-:Y:S02]  /*3a80*/  FADD.FTZ R13, R97, R40 ;  /* 0x00000028610d7221 */ /* 0x000fe40000010000 */
[----:B------:R0:W2:Y:S01]  /*3a90*/  MUFU.EX2 R36, R55 ;  /* 0x0000003700247308 */ /* 0x0000a20000000800 */
[----:B---3--:R-:W-:Y:S01]  /*3aa0*/  FADD.FTZ R12, R34, R5 ;  /* 0x00000005220c7221 */ /* 0x008fe20000010000 */
[C---:B------:R-:W-:Y:S01]  /*3ab0*/  FADD.FTZ R40, R174.reuse, R13 ;  /* 0x0000000dae287221 */ /* 0x040fe20000010000 */
[----:B------:R-:W-:Y:S01]  /*3ac0*/  F2FP.F16.F32.PACK_AB R174, R174, R97 ;  /* 0x00000061aeae723e */ /* 0x000fe200000000ff */
[--C-:B------:R-:W-:Y:S01]  /*3ad0*/  IMAD.MOV.U32 R97, RZ, RZ, R119.reuse ;  /* 0x000000ffff617224 */ /* 0x100fe200078e0077 */
[----:B------:R-:W-:Y:S01]  /*3ae0*/  F2FP.F16.F32.PACK_AB R177, R34, R49 ;  /* 0x0000003122b1723e */ /* 0x000fe200000000ff */
[----:B------:R-:W-:-:S02]  /*3af0*/  IMAD.MOV.U32 R49, RZ, RZ, R119 ;  /* 0x000000ffff317224 */ /* 0x000fc400078e0077 */
[----:B------:R-:W3:Y:S01]  /*3b00*/  MUFU.EX2 R31, R31 ;  /* 0x0000001f001f7308 */ /* 0x000ee20000000800 */
[----:B-1----:R-:W-:Y:S01]  /*3b10*/  FADD.FTZ R5, R53, R12 ;  /* 0x0000000c35057221 */ /* 0x002fe20000010000 */
[----:B0-----:R-:W-:Y:S01]  /*3b20*/  MOV R55, R119 ;  /* 0x0000007700377202 */ /* 0x001fe20000000f00 */
[----:B------:R-:W-:-:S05]  /*3b30*/  IMAD.MOV.U32 R34, RZ, RZ, R119 ;  /* 0x000000ffff227224 */ /* 0x000fca00078e0077 */
[----:B------:R-:W0:Y:S01]  /*3b40*/  MUFU.EX2 R99, R99 ;  /* 0x0000006300637308 */ /* 0x000e220000000800 */
[C---:B--2---:R-:W-:Y:S01]  /*3b50*/  FADD.FTZ R14, R36.reuse, R5 ;  /* 0x00000005240e7221 */ /* 0x044fe20000010000 */
[----:B------:R-:W-:Y:S01]  /*3b60*/  F2FP.F16.F32.PACK_AB R179, R36, R53 ;  /* 0x0000003524b3723e */ /* 0x000fe200000000ff */
[--C-:B------:R-:W-:Y:S02]  /*3b70*/  IMAD.MOV.U32 R53, RZ, RZ, R119.reuse ;  /* 0x000000ffff357224 */ /* 0x100fe400078e0077 */
[----:B------:R-:W-:-:S03]  /*3b80*/  IMAD.MOV.U32 R36, RZ, RZ, R119 ;  /* 0x000000ffff247224 */ /* 0x000fc600078e0077 */
[----:B------:R1:W2:Y:S01]  /*3b90*/  MUFU.EX2 R38, R29 ;  /* 0x0000001d00267308 */ /* 0x0002a20000000800 */
[----:B---3--:R-:W-:-:S07]  /*3ba0*/  FADD.FTZ R5, R31, R14 ;  /* 0x0000000e1f057221 */ /* 0x008fce0000010000 */
[----:B------:R3:W4:Y:S01]  /*3bb0*/  MUFU.EX2 R168, R65 ;  /* 0x0000004100a87308 */ /* 0x0007220000000800 */
[----:B0-----:R-:W-:Y:S01]  /*3bc0*/  FADD.FTZ R13, R99, R40 ;  /* 0x00000028630d7221 */ /* 0x001fe20000010000 */
[----:B-1----:R-:W-:-:S06]  /*3bd0*/  IMAD.MOV.U32 R29, RZ, RZ, R119 ;  /* 0x000000ffff1d7224 */ /* 0x002fcc00078e0077 */
[----:B------:R-:W0:Y:S01]  /*3be0*/  MUFU.EX2 R33, R33 ;  /* 0x0000002100217308 */ /* 0x000e220000000800 */
[C---:B--2---:R-:W-:Y:S01]  /*3bf0*/  FADD.FTZ R14, R38.reuse, R5 ;  /* 0x00000005260e7221 */ /* 0x044fe20000010000 */
[----:B------:R-:W-:Y:S01]  /*3c00*/  F2FP.F16.F32.PACK_AB R173, R38, R31 ;  /* 0x0000001f26ad723e */ /* 0x000fe200000000ff */
[--C-:B------:R-:W-:Y:S01]  /*3c10*/  IMAD.MOV.U32 R38, RZ, RZ, R119.reuse ;  /* 0x000000ffff267224 */ /* 0x100fe200078e0077 */
[----:B---3--:R-:W-:Y:S01]  /*3c20*/  MOV R65, R119 ;  /* 0x0000007700417202 */ /* 0x008fe20000000f00 */
[----:B------:R-:W-:-:S03]  /*3c30*/  IMAD.MOV.U32 R31, RZ, RZ, R119 ;  /* 0x000000ffff1f7224 */ /* 0x000fc600078e0077 */
[----:B------:R-:W1:Y:S01]  /*3c40*/  MUFU.EX2 R59, R59 ;  /* 0x0000003b003b7308 */ /* 0x000e620000000800 */
[C---:B----4-:R-:W-:Y:S01]  /*3c50*/  FADD.FTZ R40, R168.reuse, R13 ;  /* 0x0000000da8287221 */ /* 0x050fe20000010000 */
[----:B------:R-:W-:Y:S01]  /*3c60*/  F2FP.F16.F32.PACK_AB R168, R168, R99 ;  /* 0x00000063a8a8723e */ /* 0x000fe200000000ff */
[----:B------:R-:W-:-:S05]  /*3c70*/  IMAD.MOV.U32 R99, RZ, RZ, R119 ;  /* 0x000000ffff637224 */ /* 0x000fca00078e0077 */
[----:B------:R2:W3:Y:S01]  /*3c80*/  MUFU.EX2 R0, R63 ;  /* 0x0000003f00007308 */ /* 0x0004e20000000800 */
[----:B0-----:R-:W-:-:S07]  /*3c90*/  FADD.FTZ R5, R33, R14 ;  /* 0x0000000e21057221 */ /* 0x001fce0000010000 */
[----:B------:R-:W0:Y:S01]  /*3ca0*/  MUFU.EX2 R35, R35 ;  /* 0x0000002300237308 */ /* 0x000e220000000800 */
[----:B-1----:R-:W-:Y:S01]  /*3cb0*/  FADD.FTZ R13, R59, R40 ;  /* 0x000000283b0d7221 */ /* 0x002fe20000010000 */
[----:B--2---:R-:W-:-:S06]  /*3cc0*/  IMAD.MOV.U32 R63, RZ, RZ, R119 ;  /* 0x000000ffff3f7224 */ /* 0x004fcc00078e0077 */
[----:B------:R1:W2:Y:S01]  /*3cd0*/  MUFU.EX2 R12, R67 ;  /* 0x00000043000c7308 */ /* 0x0002a20000000800 */
[C---:B---3--:R-:W-:Y:S01]  /*3ce0*/  FADD.FTZ R40, R0.reuse, R5 ;  /* 0x0000000500287221 */ /* 0x048fe20000010000 */
[----:B------:R-:W-:Y:S01]  /*3cf0*/  F2FP.F16.F32.PACK_AB R175, R0, R33 ;  /* 0x0000002100af723e */ /* 0x000fe200000000ff */
[----:B------:R-:W-:Y:S01]  /*3d00*/  IMAD.MOV.U32 R33, RZ, RZ, R119 ;  /* 0x000000ffff217224 */ /* 0x000fe200078e0077 */
[----:B------:R-:W-:-:S04]  /*3d10*/  MOV R0, 0x3f800000 ;  /* 0x3f80000000007802 */ /* 0x000fc80000000f00 */
[----:B------:R-:W3:Y:S01]  /*3d20*/  MUFU.EX2 R37, R37 ;  /* 0x0000002500257308 */ /* 0x000ee20000000800 */
[----:B0-----:R-:W-:Y:S01]  /*3d30*/  FADD.FTZ R11, R35, R40 ;  /* 0x00000028230b7221 */ /* 0x001fe20000010000 */
[----:B-1----:R-:W-:Y:S01]  /*3d40*/  IMAD.MOV.U32 R67, RZ, RZ, R119 ;  /* 0x000000ffff437224 */ /* 0x002fe200078e0077 */
[----:B------:R-:W-:-:S05]  /*3d50*/  MOV R40, R119 ;  /* 0x0000007700287202 */ /* 0x000fca0000000f00 */
        /* <DEDUP_REMOVED lines=8> */
[--C-:B-1----:R-:W-:Y:S02]  /*3de0*/  IMAD.MOV.U32 R71, RZ, RZ, R119.reuse ;  /* 0x000000ffff477224 */ /* 0x102fe400078e0077 */
[--C-:B------:R-:W-:Y:S02]  /*3df0*/  IMAD.MOV.U32 R59, RZ, RZ, R119.reuse ;  /* 0x000000ffff3b7224 */ /* 0x100fe400078e0077 */
[----:B------:R-:W-:Y:S02]  /*3e00*/  IMAD.MOV.U32 R24, RZ, RZ, R119 ;  /* 0x000000ffff187224 */ /* 0x000fe400078e0077 */
[C---:B--2---:R-:W-:Y:S01]  /*3e10*/  FADD.FTZ R2, R14.reuse, R11 ;  /* 0x0000000b0e027221 */ /* 0x044fe20000010000 */
[----:B------:R-:W-:Y:S01]  /*3e20*/  F2FP.F16.F32.PACK_AB R171, R14, R37 ;  /* 0x000000250eab723e */ /* 0x000fe200000000ff */
[----:B------:R-:W-:-:S02]  /*3e30*/  IMAD.MOV.U32 R11, RZ, RZ, 0x3f800000 ;  /* 0x3f800000ff0b7424 */ /* 0x000fc400078e00ff */
[----:B------:R-:W-:Y:S01]  /*3e40*/  IMAD.MOV.U32 R37, RZ, RZ, R119 ;  /* 0x000000ffff257224 */ /* 0x000fe200078e0077 */
[----:B------:R-:W-:Y:S06]  /*3e50*/  @!P1 BRA `(.L_x_3492) ;  /* 0x0000002400fc9947 */ /* 0x000fec0003800000 */
[----:B------:R-:W-:Y:S01]  /*3e60*/  R2UR UR4, R120 ;  /* 0x00000000780472ca */ /* 0x000fe200000e0000 */
[----:B------:R-:W-:Y:S01]  /*3e70*/  IMAD.MOV.U32 R13, RZ, RZ, R10 ;  /* 0x000000ffff0d7224 */ /* 0x000fe200078e000a */
[----:B------:R-:W-:Y:S01]  /*3e80*/  CS2R R118, SRZ ;  /* 0x0000000000767805 */ /* 0x000fe2000001ff00 */
[----:B------:R-:W-:Y:S01]  /*3e90*/  IMAD.MOV.U32 R12, RZ, RZ, R3 ;  /* 0x000000ffff0c7224 */ /* 0x000fe200078e0003 */
[----:B------:R-:W-:Y:S01]  /*3ea0*/  CS2R R114, SRZ ;  /* 0x0000000000727805 */ /* 0x000fe2000001ff00 */
[----:B------:R-:W-:Y:S01]  /*3eb0*/  IMAD.MOV.U32 R0, RZ, RZ, 0x3f800000 ;  /* 0x3f800000ff007424 */ /* 0x000fe200078e00ff */
        /* <DEDUP_REMOVED lines=46> */
[----:B------:R-:W-:Y:S01]  /*41a0*/  UIADD3 UR4, UR4, -0x2, URZ ;  /* 0xfffffffe04047890 */ /* 0x000fe2000fffe03f */
[----:B------:R-:W-:Y:S01]  /*41b0*/  UMOV UR5, UR39 ;  /* 0x0000002700057c82 */ /* 0x000fe20008000000 */
[----:B------:R-:W-:Y:S01]  /*41c0*/  UMOV UR6, UR38 ;  /* 0x0000002600067c82 */ /* 0x000fe20008000000 */
[----:B------:R-:W-:-:S09]  /*41d0*/  ULDC UR7, c[0x0][0x9d8] ;  /* 0x0002760000077ab9 */ /* 0x000fd20000000800 */
.L_x_3503:
[----:B------:R-:W-:-:S04]  /*41e0*/  UISETP.NE.AND UP0, UPT, UR6, 0x1, UPT ;  /* 0x000000010600788c */ /* 0x000fc8000bf05270 */
[----:B------:R-:W-:-:S04]  /*41f0*/  USEL UR39, URZ, 0x1, UP0 ;  /* 0x000000013f277887 */ /* 0x000fc80008000000 */
[----:B------:R-:W-:Y:S01]  /*4200*/  ULOP3.LUT UR39, UR5, UR39, URZ, 0x3c, !UPT ;  /* 0x0000002705277292 */ /* 0x000fe2000f8e3c3f */
[----:B------:R-:W-:Y:S11]  /*4210*/  @!P0 BRA `(.L_x_3493) ;  /* 0x0000000000048947 */ /* 0x000ff60003800000 */
[----:B------:R-:W-:Y:S01]  /*4220*/  BPT.TRAP 0x1 ;  /* 0x000000040000795c */ /* 0x000fe20000300000 */
.L_x_3493:
        /* <DEDUP_REMOVED lines=12> */
.L_x_3494:
[----:B-1----:R-:W-:Y:S05]  /*42f0*/  @P1 BRA `(.L_x_3495) ;  /* 0x0000000000081947 */ /* 0x002fea0003800000 */
[----:B------:R-:W1:Y:S02]  /*4300*/  SYNCS.PHASECHK.TRANS64.TRYWAIT P1, [UR9+0x30830], R3 ;  /* 0x03083003ff0075a7 */ /* 0x000e640008020149 */
[----:B-1----:R-:W-:Y:S05]  /*4310*/  @!P1 BRA `(.L_x_3496) ;  /* 0x000000b000909947 */ /* 0x002fea0003800000 */
.L_x_3495:
        /* <DEDUP_REMOVED lines=173> */
.L_x_3497:
[----:B------:R-:W-:Y:S01]  /*4df0*/  ULEA UR10, UR6, UR8, 0x3 ;  /* 0x00000008060a7291 */ /* 0x000fe2000f8e183f */
[----:B------:R-:W-:-:S05]  /*4e00*/  IMAD.U32 R0, RZ, RZ, UR5 ;  /* 0x00000005ff007e24 */ /* 0x000fca000f8e00ff */
[----:B------:R-:W-:-:S04]  /*4e10*/  SHF.L.U32 R0, R0, 0x1f, RZ ;  /* 0x0000001f00007819 */ /* 0x000fc800000006ff */
[----:B------:R2:W3:Y:S01]  /*4e20*/  SYNCS.PHASECHK.TRANS64.TRYWAIT P1, [UR10+0x30850], R0 ;  /* 0x03085000ff0075a7 */ /* 0x0004e2000802014a */
[----:B------:R-:W-:Y:S05]  /*4e30*/  @!P0 BRA `(.L_x_3498) ;  /* 0x0000000000048947 */ /* 0x000fea0003800000 */
[----:B------:R-:W-:Y:S01]  /*4e40*/  BPT.TRAP 0x1 ;  /* 0x000000040000795c */ /* 0x000fe20000300000 */
.L_x_3498:
[----:B---3--:R-:W-:Y:S05]  /*4e50*/  @P1 BRA `(.L_x_3499) ;  /* 0x0000000000081947 */ /* 0x008fea0003800000 */
[----:B------:R-:W3:Y:S02]  /*4e60*/  SYNCS.PHASECHK.TRANS64.TRYWAIT P1, [UR10+0x30850], R0 ;  /* 0x03085000ff0075a7 */ /* 0x000ee4000802014a */
[----:B---3--:R-:W-:Y:S05]  /*4e70*/  @!P1 BRA `(.L_x_3500) ;  /* 0x000000a400d09947 */ /* 0x008fea0003800000 */
.L_x_3499:
        /* <DEDUP_REMOVED lines=37> */
.L_x_3501:
        /* <DEDUP_REMOVED lines=209> */
[----:B------:R-:W-:Y:S01]  /*5de0*/  FFMA.FTZ R163, R163, R4, -R12 ;  /* 0x00000004a3a37223 */ /* 0x000fe2000001080c */
[----:B------:R-:W0:Y:S08]  /*5df0*/  MUFU.EX2 R13, R13 ;  /* 0x0000000d000d7308 */ /* 0x000e300000000800 */
        /* <DEDUP_REMOVED lines=26> */
[----:B------:R-:W-:-:S06]  /*5fa0*/  FFMA.FTZ R123, R151, R4, -R12 ;  /* 0x00000004977b7223 */ /* 0x000fcc000001080c */
        /* <DEDUP_REMOVED lines=72> */
.L_x_3502:
        /* <DEDUP_REMOVED lines=32> */
[----:B------:R-:W-:Y:S01]  /*6630*/  F2FP.F16.F32.PACK_AB R170, R161, R170 ;  /* 0x000000aaa1aa723e */ /* 0x000fe200000000ff */
[----:B------:R-:W-:Y:S06]  /*6640*/  @P1 BRA `(.L_x_3503) ;  /* 0xffffffd800e41947 */ /* 0x000fec000383ffff */
.L_x_3492:
        /* <DEDUP_REMOVED lines=99> */
.L_x_3504:
        /* <DEDUP_REMOVED lines=9> */
.L_x_3505:
[----:B-1----:R-:W-:Y:S05]  /*6d10*/  @P1 BRA `(.L_x_3506) ;  /* 0x0000000000081947 */ /* 0x002fea0003800000 */
[----:B------:R-:W1:Y:S02]  /*6d20*/  SYNCS.PHASECHK.TRANS64.TRYWAIT P1, [UR5+0x30850], R0 ;  /* 0x03085000ff0075a7 */ /* 0x000e640008020145 */
[----:B-1----:R-:W-:Y:S05]  /*6d30*/  @!P1 BRA `(.L_x_3507) ;  /* 0x0000008800389947 */ /* 0x002fea0003800000 */
.L_x_3506:
[----:B------:R-:W-:Y:S01]  /*6d40*/  UIADD3 UR4, UR4, 0x400, URZ ;  /* 0x0000040004047890 */ /* 0x000fe2000fffe03f */
[----:B------:R-:W-:Y:S01]  /*6d50*/  WARPGROUP.ARRIVE ;  /* 0x00000000000079c5 */ /* 0x000fe20000000000 */
[----:B------:R-:W-:Y:S01]  /*6d60*/  UMOV UR11, 0x40000040 ;  /* 0x40000040000b7882 */ /* 0x000fe20000000000 */
[----:B01----:R-:W0:Y:S01]  /*6d70*/  SHFL.BFLY PT, R0, R5, 0x2, 0x1f ;  /* 0x0c401f0005007f89 */ /* 0x003e2200000e0000 */
[----:B------:R-:W-:Y:S01]  /*6d80*/  USHF.R.U32.HI UR4, URZ, 0x4, UR4 ;  /* 0x000000043f047899 */ /* 0x000fe20008011604 */
[----:B------:R-:W-:Y:S02]  /*6d90*/  IMAD.MOV.U32 R8, RZ, RZ, RZ ;  /* 0x000000ffff087224 */ /* 0x000fe400078e00ff */
[----:B------:R-:W1:Y:S01]  /*6da0*/  SHFL.BFLY PT, R7, R2, 0x2, 0x1f ;  /* 0x0c401f0002077f89 */ /* 0x000e6200000e0000 */
[----:B------:R-:W-:-:S04]  /*6db0*/  ULOP3.LUT UR4, UR4, 0x3fff, URZ, 0xc0, !UPT ;  /* 0x00003fff04047892 */ /* 0x000fc8000f8ec03f */
[----:B------:R-:W-:-:S04]  /*6dc0*/  ULOP3.LUT UR4, UR4, 0x3000000, URZ, 0xfc, !UPT ;  /* 0x0300000004047892 */ /* 0x000fc8000f8efc3f */
[----:B------:R-:W-:-:S04]  /*6dd0*/  UIMAD UR4, UR38, 0x900, UR4 ;  /* 0x00000900260478a4 */ /* 0x000fc8000f8e0204 */
[----:B------:R-:W-:-:S03]  /*6de0*/  UIADD3 UR6, UR4, 0x80, URZ ;  /* 0x0000008004067890 */ /* 0x000fc6000fffe03f */
[----:B------:R-:W-:Y:S02]  /*6df0*/  UMOV UR10, UR4 ;  /* 0x00000004000a7c82 */ /* 0x000fe40008000000 */
[----:B------:R-:W-:Y:S01]  /*6e00*/  HGMMA.64x192x16.F32 R24, R188, gdesc[UR8].tnspB, R24, gsb0 ;  /* 0x42e00008bc187df0 */ /* 0x000fe20008000818 */
[----:B------:R-:W-:Y:S01]  /*6e10*/  UMOV UR11, 0x40000040 ;  /* 0x40000040000b7882 */ /* 0x000fe20000000000 */
[----:B------:R-:W-:Y:S01]  /*6e20*/  UMOV UR10, UR6 ;  /* 0x00000006000a7c82 */ /* 0x000fe20008000000 */
[----:B------:R-:W-:Y:S01]  /*6e30*/  UIADD3 UR6, UR4, 0x100, URZ ;  /* 0x0000010004067890 */ /* 0x000fe2000fffe03f */
[----:B0-----:R-:W-:Y:S01]  /*6e40*/  FADD.FTZ R0, R0, R5 ;  /* 0x0000000500007221 */ /* 0x001fe20000010000 */
[----:B------:R-:W-:Y:S01]  /*6e50*/  MOV R5, RZ ;  /* 0x000000ff00057202 */ /* 0x000fe20000000f00 */
[----:B-1----:R-:W-:Y:S01]  /*6e60*/  FADD.FTZ R6, R7, R2 ;  /* 0x0000000207067221 */ /* 0x002fe20000010000 */
[----:B------:R-:W-:Y:S02]  /*6e70*/  IMAD.MOV.U32 R2, RZ, RZ, -0x800000 ;  /* 0xff800000ff027424 */ /* 0x000fe400078e00ff */
[----:B------:R-:W0:Y:S04]  /*6e80*/  SHFL.BFLY PT, R7, R0, 0x1, 0x1f ;  /* 0x0c201f0000077f89 */ /* 0x000e2800000e0000 */
[----:B------:R-:W1:Y:S01]  /*6e90*/  SHFL.BFLY PT, R9, R6, 0x1, 0x1f ;  /* 0x0c201f0006097f89 */ /* 0x000e6200000e0000 */
[----:B0-----:R-:W-:Y:S01]  /*6ea0*/  FADD.FTZ R11, R0, R7 ;  /* 0x00000007000b7221 */ /* 0x001fe20000010000 */
[----:B------:R-:W-:-:S02]  /*6eb0*/  IMAD.MOV.U32 R0, RZ, RZ, -0x800000 ;  /* 0xff800000ff007424 */ /* 0x000fc400078e00ff */
[----:B-1----:R-:W-:Y:S02]  /*6ec0*/  FADD.FTZ R12, R6, R9 ;  /* 0x00000009060c7221 */ /* 0x002fe40000010000 */
[----:B------:R-:W-:-:S03]  /*6ed0*/  FSETP.NE.FTZ.AND P1, PT, R11, RZ, PT ;  /* 0x000000ff0b00720b */ /* 0x000fc60003f35000 */
[----:B------:R-:W-:-:S10]  /*6ee0*/  FSETP.NE.FTZ.AND P2, PT, R12, RZ, PT ;  /* 0x000000ff0c00720b */ /* 0x000fd40003f55000 */
[----:B------:R-:W0:Y:S01]  /*6ef0*/  @P1 MUFU.LG2 R7, R11 ;  /* 0x0000000b00071308 */ /* 0x000e220000000c00 */
[C---:B------:R-:W-:Y:S02]  /*6f00*/  @P1 FMUL.FTZ R6, R4.reuse, 0.69314718246459960938 ;  /* 0x3f31721804061820 */ /* 0x040fe40000410000 */
[----:B------:R-:W-:-:S05]  /*6f10*/  @P2 FMUL.FTZ R4, R4, 0.69314718246459960938 ;  /* 0x3f31721804042820 */ /* 0x000fca0000410000 */
        /* <DEDUP_REMOVED lines=27> */
[----:B------:R-:W-:Y:S01]  /*70d0*/  HGMMA.64x192x16.F32 R24, R172, gdesc[UR8].tnspB, R24, gsb0 ;  /* 0x42e00008ac187df0 */ /* 0x000fe20008000818 */
[----:B------:R-:W-:Y:S01]  /*70e0*/  UMOV UR10, UR4 ;  /* 0x00000004000a7c82 */ /* 0x000fe20008000000 */
[----:B------:R-:W-:Y:S01]  /*70f0*/  UMOV UR11, 0x40000040 ;  /* 0x40000040000b7882 */ /* 0x000fe20000000000 */
[----:B------:R-:W-:Y:S02]  /*7100*/  WARPGROUP.DEPBAR.LE gsb0, 0x0 ;  /* 0x00008000000079c5 */ /* 0x000fe40000010000 */
[----:B------:R-:W-:-:S15]  /*7110*/  WARPGROUP.ARRIVE ;  /* 0x00000000000079c5 */ /* 0x000fde0000000000 */
[----:B------:R-:W-:Y:S03]  /*7120*/  HGMMA.64x192x16.F32 R24, R168, gdesc[UR8].tnspB, R24, gsb0 ;  /* 0x42e00008a8187df0 */ /* 0x000fe60008000818 */
[----:B------:R-:W-:Y:S02]  /*7130*/  WARPGROUP.DEPBAR.LE gsb0, 0x0 ;  /* 0x00008000000079c5 */ /* 0x000fe40000010000 */
[----:B0-23--:R-:W-:Y:S05]  /*7140*/  @!P0 BRA `(.L_x_3508) ;  /* 0x0000000000048947 */ /* 0x00dfea0003800000 */
[----:B------:R-:W-:Y:S01]  /*7150*/  BPT.TRAP 0x1 ;  /* 0x000000040000795c */ /* 0x000fe20000300000 */
.L_x_3508:
[----:B------:R-:W-:Y:S01]  /*7160*/  R2UR UR6, R193 ;  /* 0x00000000c10672ca */ /* 0x000fe200000e0000 */
[----:B------:R-:W-:Y:S01]  /*7170*/  UIADD3 UR4, UR5, 0x30860, URZ ;  /* 0x0003086005047890 */ /* 0x000fe2000fffe03f */
[-C--:B------:R-:W-:Y:S01]  /*7180*/  FMUL.FTZ R127, R43, R8.reuse ;  /* 0x000000082b7f7220 */ /* 0x080fe20000410000 */
[----:B------:R-:W-:Y:S01]  /*7190*/  UIADD3 UR38, UR38, 0x1, URZ ;  /* 0x0000000126267890 */ /* 0x000fe2000fffe03f */
[-C--:B------:R-:W-:Y:S01]  /*71a0*/  FMUL.FTZ R125, R46, R8.reuse ;  /* 0x000000082e7d7220 */ /* 0x080fe20000410000 */
        /* <DEDUP_REMOVED lines=103> */
.L_x_3484:
[----:B------:R-:W0:Y:S01]  /*7820*/  S2R R5, SR_CgaCtaId ;  /* 0x0000000000057919 */ /* 0x000e220000008800 */
[----:B------:R-:W-:Y:S01]  /*7830*/  MOV R42, 0x400 ;  /* 0x00000400002a7802 */ /* 0x000fe20000000f00 */
[----:B------:R-:W-:Y:S01]  /*7840*/  BSSY B0, `(.L_x_3509) ;  /* 0x000027f000007945 */ /* 0x000fe20003800000 */
[----:B------:R-:W-:Y:S02]  /*7850*/  BAR.SYNC.DEFER_BLOCKING 0x5, 0x180 ;  /* 0x0146000000007b1d */ /* 0x000fe40000010000 */
[----:B0-----:R-:W-:-:S05]  /*7860*/  LEA R42, R5, R42, 0x18 ;  /* 0x0000002a052a7211 */ /* 0x001fca00078ec0ff */
[----:B------:R-:W0:Y:S02]  /*7870*/  LDS.128 R36, [R42+0x308d0] ;  /* 0x0308d0002a247984 */ /* 0x000e240000000c00 */
[----:B0-----:R-:W-:Y:S02]  /*7880*/  R2UR UR5, R37 ;  /* 0x00000000250572ca */ /* 0x001fe400000e0000 */
        /* <DEDUP_REMOVED lines=14> */
[----:B------:R-:W-:Y:S01]  /*7970*/  F2FP.F16.F32.PACK_AB R99, R46, R99 ;  /* 0x000000632e63723e */ /* 0x000fe200000000ff */
[----:B------:R-:W-:Y:S01]  /*7980*/  UIMAD.WIDE UR8, UR60, 0x4, UR8 ;  /* 0x000000043c0878a5 */ /* 0x000fe2000f8e0208 */
[----:B------:R-:W-:-:S02]  /*7990*/  F2FP.F16.F32.PACK_AB R105, R107, R106 ;  /* 0x0000006a6b69723e */ /* 0x000fc400000000ff */
[----:B------:R-:W-:Y:S02]  /*79a0*/  F2FP.F16.F32.PACK_AB R112, R113, R112 ;  /* 0x000000707170723e */ /* 0x000fe400000000ff */
[----:B------:R-:W-:Y:S02]  /*79b0*/  F2FP.F16.F32.PACK_AB R106, R109, R108 ;  /* 0x0000006c6d6a723e */ /* 0x000fe400000000ff */
[----:B------:R-:W-:Y:S02]  /*79c0*/  F2FP.F16.F32.PACK_AB R107, R111, R110 ;  /* 0x0000006e6f6b723e */ /* 0x000fe400000000ff */
[----:B------:R-:W-:Y:S02]  /*79d0*/  F2FP.F16.F32.PACK_AB R113, R115, R114 ;  /* 0x000000727371723e */ /* 0x000fe400000000ff */
[----:B------:R-:W-:Y:S02]  /*79e0*/  F2FP.F16.F32.PACK_AB R114, R117, R116 ;  /* 0x000000747572723e */ /* 0x000fe400000000ff */
[----:B------:R-:W-:-:S02]  /*79f0*/  F2FP.F16.F32.PACK_AB R115, R119, R118 ;  /* 0x000000767773723e */ /* 0x000fc400000000ff */
[----:B------:R-:W-:Y:S02]  /*7a00*/  R2UR UR4, R192 ;  /* 0x00000000c00472ca */ /* 0x000fe400000e0000 */
[----:B------:R-:W-:Y:S02]  /*7a10*/  R2UR UR10, R22 ;  /* 0x00000000160a72ca */ /* 0x000fe400000e0000 */
[----:B------:R-:W-:Y:S02]  /*7a20*/  MOV R20, R42 ;  /* 0x0000002a00147202 */ /* 0x000fe40000000f00 */
[----:B0-----:R-:W-:-:S03]  /*7a30*/  MOV R21, R5 ;  /* 0x0000000500157202 */ /* 0x001fc60000000f00 */
[----:B------:R-:W-:-:S03]  /*7a40*/  IMAD.WIDE R4, R199, 0x2, R20 ;  /* 0x00000002c7047825 */ /* 0x000fc600078e0214 */
[C---:B------:R-:W-:Y:S02]  /*7a50*/  IADD3 R137, P6, R4.reuse, 0x60, RZ ;  /* 0x0000006004897810 */ /* 0x040fe40007fde0ff */
[C---:B------:R-:W-:Y:S02]  /*7a60*/  LOP3.LUT R25, R4.reuse, 0x380, RZ, 0xc0, !PT ;  /* 0x0000038004197812 */ /* 0x040fe400078ec0ff */
[C---:B------:R-:W-:Y:S01]  /*7a70*/  IADD3 R103, P1, R4.reuse, 0x40, RZ ;  /* 0x0000004004677810 */ /* 0x040fe20007f3e0ff */
[--C-:B------:R-:W-:Y:S01]  /*7a80*/  IMAD.X R13, RZ, RZ, R5.reuse, P6 ;  /* 0x000000ffff0d7224 */ /* 0x100fe200030e0605 */
[C---:B------:R-:W-:Y:S02]  /*7a90*/  IADD3 R139, P5, R4.reuse, 0x4000, RZ ;  /* 0x00004000048b7810 */ /* 0x040fe40007fbe0ff */
[----:B------:R-:W-:Y:S01]  /*7aa0*/  IADD3 R47, P2, R4, 0x20, RZ ;  /* 0x00000020042f7810 */ /* 0x000fe20007f5e0ff */
[--C-:B------:R-:W-:Y:S01]  /*7ab0*/  IMAD.X R11, RZ, RZ, R5.reuse, P1 ;  /* 0x000000ffff0b7224 */ /* 0x100fe200008e0605 */
[----:B------:R-:W-:Y:S01]  /*7ac0*/  LOP3.LUT R12, R137, 0x380, RZ, 0xc0, !PT ;  /* 0x00000380890c7812 */ /* 0x000fe200078ec0ff */
[----:B------:R-:W-:Y:S01]  /*7ad0*/  IMAD.X R15, RZ, RZ, R5, P5 ;  /* 0x000000ffff0f7224 */ /* 0x000fe200028e0605 */
[----:B------:R-:W-:-:S02]  /*7ae0*/  SHF.R.U64 R25, R25, 0x3, RZ ;  /* 0x0000000319197819 */ /* 0x000fc400000012ff */
[----:B------:R-:W-:Y:S02]  /*7af0*/  IADD3.X R9, RZ, R5, RZ, P2, !PT ;  /* 0x00000005ff097210 */ /* 0x000fe400017fe4ff */
[C---:B------:R-:W-:Y:S02]  /*7b00*/  IADD3 R141, P0, R4.reuse, 0x4020, RZ ;  /* 0x00004020048d7810 */ /* 0x040fe40007f1e0ff */
[C---:B------:R-:W-:Y:S02]  /*7b10*/  IADD3 R143, P4, R4.reuse, 0x4040, RZ ;  /* 0x00004040048f7810 */ /* 0x040fe40007f9e0ff */
[C---:B------:R-:W-:Y:S01]  /*7b20*/  IADD3 R145, P3, R4.reuse, 0x4060, RZ ;  /* 0x0000406004917810 */ /* 0x040fe20007f7e0ff */
[--C-:B------:R-:W-:Y:S01]  /*7b30*/  IMAD.X R27, RZ, RZ, R5.reuse, P0 ;  /* 0x000000ffff1b7224 */ /* 0x100fe200000e0605 */
[C---:B------:R-:W-:Y:S02]  /*7b40*/  IADD3 R147, P2, R4.reuse, 0x8000, RZ ;  /* 0x0000800004937810 */ /* 0x040fe40007f5e0ff */
[C---:B------:R-:W-:Y:S01]  /*7b50*/  IADD3 R149, P1, R4.reuse, 0x8020, RZ ;  /* 0x0000802004957810 */ /* 0x040fe20007f3e0ff */
[--C-:B------:R-:W-:Y:S01]  /*7b60*/  IMAD.X R31, RZ, RZ, R5.reuse, P3 ;  /* 0x000000ffff1f7224 */ /* 0x100fe200018e0605 */
[C---:B------:R-:W-:Y:S01]  /*7b70*/  IADD3 R151, P6, R4.reuse, 0x8040, RZ ;  /* 0x0000804004977810 */ /* 0x040fe20007fde0ff */
[--C-:B------:R-:W-:Y:S01]  /*7b80*/  IMAD.X R33, RZ, RZ, R5.reuse, P2 ;  /* 0x000000ffff217224 */ /* 0x100fe200010e0605 */
[----:B------:R-:W-:Y:S01]  /*7b90*/  IADD3 R153, P5, R4, 0x8060, RZ ;  /* 0x0000806004997810 */ /* 0x000fe20007fbe0ff */
[--C-:B------:R-:W-:Y:S01]  /*7ba0*/  IMAD.X R35, RZ, RZ, R5.reuse, P1 ;  /* 0x000000ffff237224 */ /* 0x100fe200008e0605 */
[----:B------:R-:W-:Y:S01]  /*7bb0*/  SHF.R.U64 R12, R12, 0x3, RZ ;  /* 0x000000030c0c7819 */ /* 0x000fe200000012ff */
[----:B------:R-:W-:Y:S01]  /*7bc0*/  IMAD.X R37, RZ, RZ, R5, P6 ;  /* 0x000000ffff257224 */ /* 0x000fe200030e0605 */
[----:B------:R-:W-:-:S02]  /*7bd0*/  LOP3.LUT R4, R25, R4, RZ, 0x3c, !PT ;  /* 0x0000000419047212 */ /* 0x000fc400078e3cff */
[----:B------:R-:W-:Y:S02]  /*7be0*/  LOP3.LUT R12, R12, R137, RZ, 0x3c, !PT ;  /* 0x000000890c0c7212 */ /* 0x000fe400078e3cff */
[----:B------:R-:W-:Y:S02]  /*7bf0*/  LOP3.LUT R8, R47, 0x380, RZ, 0xc0, !PT ;  /* 0x000003802f087812 */ /* 0x000fe400078ec0ff */
[----:B------:R-:W-:Y:S02]  /*7c00*/  LOP3.LUT R10, R103, 0x380, RZ, 0xc0, !PT ;  /* 0x00000380670a7812 */ /* 0x000fe400078ec0ff */
[----:B------:R-:W-:Y:S02]  /*7c10*/  MOV R137, R4 ;  /* 0x0000000400897202 */ /* 0x000fe40000000f00 */
[----:B------:R-:W-:Y:S02]  /*7c20*/  LOP3.LUT R14, R139, 0x380, RZ, 0xc0, !PT ;  /* 0x000003808b0e7812 */ /* 0x000fe400078ec0ff */
[----:B------:R-:W-:-:S02]  /*7c30*/  F2FP.F16.F32.PACK_AB R4, R123, R24 ;  /* 0x000000187b04723e */ /* 0x000fc400000000ff */
[----:B------:R-:W-:Y:S02]  /*7c40*/  LOP3.LUT R32, R147, 0x380, RZ, 0xc0, !PT ;  /* 0x0000038093207812 */ /* 0x000fe400078ec0ff */
[----:B------:R-:W-:Y:S02]  /*7c50*/  LOP3.LUT R24, R149, 0x380, RZ, 0xc0, !PT ;  /* 0x0000038095187812 */ /* 0x000fe400078ec0ff */
[----:B------:R-:W-:Y:S02]  /*7c60*/  LOP3.LUT R26, R141, 0x380, RZ, 0xc0, !PT ;  /* 0x000003808d1a7812 */ /* 0x000fe400078ec0ff */
[----:B------:R-:W-:Y:S02]  /*7c70*/  LOP3.LUT R38, R153, 0x380, RZ, 0xc0, !PT ;  /* 0x0000038099267812 */ /* 0x000fe400078ec0ff */
[----:B------:R-:W-:Y:S02]  /*7c80*/  SHF.R.U64 R8, R8, 0x3, RZ ;  /* 0x0000000308087819 */ /* 0x000fe400000012ff */
[----:B------:R-:W-:-:S02]  /*7c90*/  SHF.R.U64 R10, R10, 0x3, RZ ;  /* 0x000000030a0a7819 */ /* 0x000fc400000012ff */
[----:B------:R-:W-:Y:S02]  /*7ca0*/  LOP3.LUT R28, R143, 0x380, RZ, 0xc0, !PT ;  /* 0x000003808f1c7812 */ /* 0x000fe400078ec0ff */
[----:B------:R-:W-:Y:S02]  /*7cb0*/  LOP3.LUT R30, R145, 0x380, RZ, 0xc0, !PT ;  /* 0x00000380911e7812 */ /* 0x000fe400078ec0ff */
[-C--:B------:R-:W-:Y:S02]  /*7cc0*/  IADD3.X R29, RZ, R5.reuse, RZ, P4, !PT ;  /* 0x00000005ff1d7210 */ /* 0x080fe400027fe4ff */
[----:B------:R-:W-:Y:S02]  /*7cd0*/  IADD3.X R25, RZ, R5, RZ, P5, !PT ;  /* 0x00000005ff197210 */ /* 0x000fe40002ffe4ff */
[----:B------:R-:W-:Y:S02]  /*7ce0*/  SHF.R.U64 R14, R14, 0x3, RZ ;  /* 0x000000030e0e7819 */ /* 0x000fe400000012ff */
[----:B------:R-:W-:-:S02]  /*7cf0*/  SHF.R.U64 R32, R32, 0x3, RZ ;  /* 0x0000000320207819 */ /* 0x000fc400000012ff */
[----:B------:R-:W-:Y:S01]  /*7d00*/  F2FP.F16.F32.PACK_AB R5, R135, R134 ;  /* 0x000000868705723e */ /* 0x000fe200000000ff */
[----:B------:R-:W-:Y:S01]  /*7d10*/  BAR.SYNC.DEFER_BLOCKING 0x1, 0x100 ;  /* 0x0044000000007b1d */ /* 0x000fe20000010000 */
[----:B------:R-:W-:Y:S02]  /*7d20*/  SHF.R.U64 R24, R24, 0x3, RZ ;  /* 0x0000000318187819 */ /* 0x000fe400000012ff */
[----:B------:R-:W-:Y:S02]  /*7d30*/  SHF.R.U64 R26, R26, 0x3, RZ ;  /* 0x000000031a1a7819 */ /* 0x000fe400000012ff */
[----:B------:R-:W-:Y:S02]  /*7d40*/  SHF.R.U64 R38, R38, 0x3, RZ ;  /* 0x0000000326267819 */ /* 0x000fe400000012ff */
[----:B------:R-:W-:Y:S02]  /*7d50*/  LOP3.LUT R8, R8, R47, RZ, 0x3c, !PT ;  /* 0x0000002f08087212 */ /* 0x000fe400078e3cff */
[----:B------:R-:W-:-:S02]  /*7d60*/  LOP3.LUT R10, R10, R103, RZ, 0x3c, !PT ;  /* 0x000000670a0a7212 */ /* 0x000fc400078e3cff */
[----:B------:R-:W-:Y:S02]  /*7d70*/  SHF.R.U64 R28, R28, 0x3, RZ ;  /* 0x000000031c1c7819 */ /* 0x000fe400000012ff */
[----:B------:R-:W-:Y:S02]  /*7d80*/  SHF.R.U64 R30, R30, 0x3, RZ ;  /* 0x000000031e1e7819 */ /* 0x000fe400000012ff */
[----:B------:R-:W-:Y:S02]  /*7d90*/  LOP3.LUT R14, R14, R139, RZ, 0x3c, !PT ;  /* 0x0000008b0e0e7212 */ /* 0x000fe400078e3cff */
[----:B------:R-:W-:Y:S02]  /*7da0*/  LOP3.LUT R32, R32, R147, RZ, 0x3c, !PT ;  /* 0x0000009320207212 */ /* 0x000fe400078e3cff */
[----:B------:R-:W-:Y:S02]  /*7db0*/  LOP3.LUT R36, R151, 0x380, RZ, 0xc0, !PT ;  /* 0x0000038097247812 */ /* 0x000fe400078ec0ff */
[----:B------:R-:W-:-:S02]  /*7dc0*/  LOP3.LUT R34, R24, R149, RZ, 0x3c, !PT ;  /* 0x0000009518227212 */ /* 0x000fc400078e3cff */
[----:B------:R-:W-:Y:S01]  /*7dd0*/  LOP3.LUT R26, R26, R141, RZ, 0x3c, !PT ;  /* 0x0000008d1a1a7212 */ /* 0x000fe200078e3cff */
[----:B------:R0:W-:Y:S01]  /*7de0*/  STSM.16.M88.4 [R137], R4 ;  /* 0x0000000489007844 */ /* 0x0001e20000000200 */
[----:B------:R-:W-:Y:S02]  /*7df0*/  LOP3.LUT R24, R38, R153, RZ, 0x3c, !PT ;  /* 0x0000009926187212 */ /* 0x000fe400078e3cff */
[----:B------:R-:W-:Y:S02]  /*7e00*/  LOP3.LUT R28, R28, R143, RZ, 0x3c, !PT ;  /* 0x0000008f1c1c7212 */ /* 0x000fe400078e3cff */
[----:B------:R-:W-:Y:S02]  /*7e10*/  LOP3.LUT R30, R30, R145, RZ, 0x3c, !PT ;  /* 0x000000911e1e7212 */ /* 0x000fe400078e3cff */
[----:B------:R-:W-:Y:S02]  /*7e20*/  MOV R133, R8 ;  /* 0x0000000800857202 */ /* 0x000fe40000000f00 */
[----:B------:R-:W-:-:S02]  /*7e30*/  MOV R123, R10 ;  /* 0x0000000a007b7202 */ /* 0x000fc40000000f00 */
[----:B------:R-:W-:Y:S02]  /*7e40*/  MOV R120, R12 ;  /* 0x0000000c00787202 */ /* 0x000fe40000000f00 */
[----:B------:R-:W-:Y:S02]  /*7e50*/  MOV R103, R14 ;  /* 0x0000000e00677202 */ /* 0x000fe40000000f00 */
[----:B------:R-:W-:Y:S02]  /*7e60*/  F2FP.F16.F32.PACK_AB R8, R41, R40 ;  /* 0x000000282908723e */ /* 0x000fe400000000ff */
[----:B0-----:R-:W-:Y:S02]  /*7e70*/  F2FP.F16.F32.PACK_AB R4, R124, R121 ;  /* 0x000000797c04723e */ /* 0x001fe400000000ff */
[----:B------:R-:W-:Y:S02]  /*7e80*/  F2FP.F16.F32.PACK_AB R5, R131, R130 ;  /* 0x000000828305723e */ /* 0x000fe400000000ff */
[----:B------:R-:W-:-:S02]  /*7e90*/  F2FP.F16.F32.PACK_AB R6, R122, R3 ;  /* 0x000000037a06723e */ /* 0x000fc400000000ff */
[----:B------:R-:W-:Y:S02]  /*7ea0*/  F2FP.F16.F32.PACK_AB R7, R132, R129 ;  /* 0x000000818407723e */ /* 0x000fe400000000ff */
[----:B------:R-:W-:Y:S02]  /*7eb0*/  F2FP.F16.F32.PACK_AB R9, R127, R126 ;  /* 0x0000007e7f09723e */ /* 0x000fe400000000ff */
[----:B------:R-:W-:Y:S01]  /*7ec0*/  F2FP.F16.F32.PACK_AB R10, R45, R44 ;  /* 0x0000002c2d0a723e */ /* 0x000fe200000000ff */
[----:B------:R0:W-:Y:S01]  /*7ed0*/  STSM.16.M88.4 [R133], R4 ;  /* 0x0000000485007844 */ /* 0x0001e20000000200 */
[----:B------:R-:W-:Y:S02]  /*7ee0*/  F2FP.F16.F32.PACK_AB R11, R128, R125 ;  /* 0x0000007d800b723e */ /* 0x000fe400000000ff */
[----:B------:R-:W-:Y:S02]  /*7ef0*/  SHF.R.U64 R36, R36, 0x3, RZ ;  /* 0x0000000324247819 */ /* 0x000fe400000012ff */
[----:B------:R-:W-:Y:S01]  /*7f00*/  MOV R33, R32 ;  /* 0x0000002000217202 */ /* 0x000fe20000000f00 */
[----:B------:R1:W-:Y:S01]  /*7f10*/  STSM.16.M88.4 [R123], R8 ;  /* 0x000000087b007844 */ /* 0x0003e20000000200 */
[----:B------:R-:W-:-:S02]  /*7f20*/  F2FP.F16.F32.PACK_AB R12, R49, R48 ;  /* 0x00000030310c723e */ /* 0x000fc400000000ff */
[----:B------:R-:W-:Y:S02]  /*7f30*/  F2FP.F16.F32.PACK_AB R13, R51, R50 ;  /* 0x00000032330d723e */ /* 0x000fe400000000ff */
[----:B------:R-:W-:Y:S02]  /*7f40*/  F2FP.F16.F32.PACK_AB R14, R53, R52 ;  /* 0x00000034350e723e */ /* 0x000fe400000000ff */
[----:B------:R-:W-:Y:S02]  /*7f50*/  F2FP.F16.F32.PACK_AB R15, R55, R54 ;  /* 0x00000036370f723e */ /* 0x000fe400000000ff */
[----:B------:R-:W-:Y:S02]  /*7f60*/  MOV R102, R26 ;  /* 0x0000001a00667202 */ /* 0x000fe40000000f00 */
[----:B------:R-:W-:Y:S01]  /*7f70*/  MOV R32, R24 ;  /* 0x0000001800207202 */ /* 0x000fe20000000f00 */
[----:B------:R2:W-:Y:S01]  /*7f80*/  STSM.16.M88.4 [R120], R12 ;  /* 0x0000000c78007844 */ /* 0x0005e20000000200 */
[----:B------:R-:W-:-:S02]  /*7f90*/  MOV R47, R28 ;  /* 0x0000001c002f7202 */ /* 0x000fc40000000f00 */
[----:B------:R-:W-:Y:S02]  /*7fa0*/  MOV R38, R30 ;  /* 0x0000001e00267202 */ /* 0x000fe40000000f00 */
[----:B------:R-:W-:Y:S02]  /*7fb0*/  F2FP.F16.F32.PACK_AB R24, R57, R56 ;  /* 0x000000383918723e */ /* 0x000fe400000000ff */
[----:B------:R-:W-:Y:S02]  /*7fc0*/  F2FP.F16.F32.PACK_AB R25, R59, R58 ;  /* 0x0000003a3b19723e */ /* 0x000fe400000000ff */
[----:B------:R-:W-:Y:S02]  /*7fd0*/  F2FP.F16.F32.PACK_AB R26, R61, R60 ;  /* 0x0000003c3d1a723e */ /* 0x000fe400000000ff */
[----:B------:R-:W-:Y:S02]  /*7fe0*/  F2FP.F16.F32.PACK_AB R27, R63, R62 ;  /* 0x0000003e3f1b723e */ /* 0x000fe400000000ff */
[----:B------:R-:W-:-:S02]  /*7ff0*/  F2FP.F16.F32.PACK_AB R28, R65, R64 ;  /* 0x00000040411c723e */ /* 0x000fc400000000ff */
[----:B------:R-:W-:Y:S01]  /*8000*/  F2FP.F16.F32.PACK_AB R29, R67, R66 ;  /* 0x00000042431d723e */ /* 0x000fe200000000ff */
[----:B------:R-:W-:Y:S01]  /*8010*/  STSM.16.M88.4 [R103], R24 ;  /* 0x0000001867007844 */ /* 0x000fe20000000200 */
[----:B------:R-:W-:Y:S02]  /*8020*/  F2FP.F16.F32.PACK_AB R30, R69, R68 ;  /* 0x00000044451e723e */ /* 0x000fe400000000ff */
[----:B------:R-:W-:Y:S02]  /*8030*/  F2FP.F16.F32.PACK_AB R31, R71, R70 ;  /* 0x00000046471f723e */ /* 0x000fe400000000ff */
[----:B------:R-:W-:Y:S02]  /*8040*/  LOP3.LUT R36, R36, R151, RZ, 0x3c, !PT ;  /* 0x0000009724247212 */ /* 0x000fe400078e3cff */
[----:B0-----:R-:W-:Y:S01]  /*8050*/  F2FP.F16.F32.PACK_AB R4, R73, R72 ;  /* 0x000000484904723e */ /* 0x001fe200000000ff */
[----:B------:R-:W-:Y:S01]  /*8060*/  STSM.16.M88.4 [R102], R28 ;  /* 0x0000001c66007844 */ /* 0x000fe20000000200 */
[----:B------:R-:W-:-:S02]  /*8070*/  F2FP.F16.F32.PACK_AB R5, R75, R74 ;  /* 0x0000004a4b05723e */ /* 0x000fc400000000ff */
[----:B------:R-:W-:Y:S02]  /*8080*/  F2FP.F16.F32.PACK_AB R6, R77, R76 ;  /* 0x0000004c4d06723e */ /* 0x000fe400000000ff */
[----:B------:R-:W-:Y:S02]  /*8090*/  F2FP.F16.F32.PACK_AB R7, R79, R78 ;  /* 0x0000004e4f07723e */ /* 0x000fe400000000ff */
[----:B-1----:R-:W-:Y:S02]  /*80a0*/  F2FP.F16.F32.PACK_AB R8, R81, R80 ;  /* 0x000000505108723e */ /* 0x002fe400000000ff */
[----:B------:R-:W-:Y:S01]  /*80b0*/  F2FP.F16.F32.PACK_AB R9, R83, R82 ;  /* 0x000000525309723e */ /* 0x000fe200000000ff */
[----:B------:R0:W-:Y:S01]  /*80c0*/  STSM.16.M88.4 [R47], R4 ;  /* 0x000000042f007844 */ /* 0x0001e20000000200 */
[----:B------:R-:W-:Y:S02]  /*80d0*/  F2FP.F16.F32.PACK_AB R10, R85, R84 ;  /* 0x00000054550a723e */ /* 0x000fe400000000ff */
[----:B------:R-:W-:-:S02]  /*80e0*/  F2FP.F16.F32.PACK_AB R11, R87, R86 ;  /* 0x00000056570b723e */ /* 0x000fc400000000ff */
[----:B--2---:R-:W-:Y:S02]  /*80f0*/  F2FP.F16.F32.PACK_AB R12, R89, R88 ;  /* 0x00000058590c723e */ /* 0x004fe400000000ff */
[----:B------:R-:W-:Y:S01]  /*8100*/  F2FP.F16.F32.PACK_AB R13, R91, R90 ;  /* 0x0000005a5b0d723e */ /* 0x000fe200000000ff */
[----:B------:R1:W-:Y:S01]  /*8110*/  STSM.16.M88.4 [R38], R8 ;  /* 0x0000000826007844 */ /* 0x0003e20000000200 */
[----:B------:R-:W-:Y:S02]  /*8120*/  F2FP.F16.F32.PACK_AB R14, R93, R92 ;  /* 0x0000005c5d0e723e */ /* 0x000fe400000000ff */
[----:B------:R-:W-:Y:S02]  /*8130*/  F2FP.F16.F32.PACK_AB R15, R95, R94 ;  /* 0x0000005e5f0f723e */ /* 0x000fe400000000ff */
[----:B------:R-:W-:Y:S02]  /*8140*/  MOV R34, R34 ;  /* 0x0000002200227202 */ /* 0x000fe40000000f00 */
[----:B------:R-:W-:Y:S01]  /*8150*/  MOV R36, R36 ;  /* 0x0000002400247202 */ /* 0x000fe20000000f00 */
[----:B------:R2:W-:Y:S01]  /*8160*/  STSM.16.M88.4 [R33], R12 ;  /* 0x0000000c21007844 */ /* 0x0005e20000000200 */
[----:B------:R-:W-:Y:S01]  /*8170*/  PLOP3.LUT P0, PT, PT, PT, UP0, 0x80, 0x0 ;  /* 0x000000000000781c */ /* 0x000fe20003f0f008 */
[----:B0-----:R-:W-:-:S02]  /*8180*/  IMAD.U32 R4, RZ, RZ, UR8 ;  /* 0x00000008ff047e24 */ /* 0x001fc4000f8e00ff */
[----:B------:R2:W-:Y:S01]  /*8190*/  STSM.16.M88.4 [R34], R96 ;  /* 0x0000006022007844 */ /* 0x0005e20000000200 */
[----:B------:R-:W-:Y:S01]  /*81a0*/  IMAD.U32 R5, RZ, RZ, UR9 ;  /* 0x00000009ff057e24 */ /* 0x000fe2000f8e00ff */
[----:B------:R-:W-:Y:S02]  /*81b0*/  ULDC.64 UR8, c[0x0][0xc08] ;  /* 0x0003020000087ab9 */ /* 0x000fe40000000a00 */
[----:B------:R2:W-:Y:S01]  /*81c0*/  STSM.16.M88.4 [R36], R104 ;  /* 0x0000006824007844 */ /* 0x0005e20000000200 */
[----:B------:R-:W-:Y:S01]  /*81d0*/  ULDC UR7, c[0x0][0xa88] ;  /* 0x0002a20000077ab9 */ /* 0x000fe20000000800 */
[----:B-1----:R-:W0:Y:S02]  /*81e0*/  LDC R38, c[0x0][0xbe8] ;  /* 0x0002fa00ff267b82 */ /* 0x002e240000000800 */
[----:B------:R2:W-:Y:S06]  /*81f0*/  STSM.16.M88.4 [R32], R112 ;  /* 0x0000007020007844 */ /* 0x0005ec0000000200 */
[----:B------:R-:W-:Y:S06]  /*8200*/  BAR.SYNC.DEFER_BLOCKING 0x1, 0x100 ;  /* 0x0044000000007b1d */ /* 0x000fec0000010000 */
[----:B------:R-:W3:Y:S01]  /*8210*/  @P0 LDG.E R3, desc[UR36][R4.64] ;  /* 0x0000002404030981 */ /* 0x000ee2000c1e1900 */
[----:B------:R-:W-:Y:S01]  /*8220*/  UISETP.NE.U32.AND UP1, UPT, UR8, URZ, UPT ;  /* 0x0000003f0800728c */ /* 0x000fe2000bf25070 */
[----:B0-----:R-:W-:Y:S01]  /*8230*/  ISETP.NE.AND P1, PT, R38, 0x1, PT ;  /* 0x000000012600780c */ /* 0x001fe20003f25270 */
[----:B------:R-:W-:-:S02]  /*8240*/  IMAD.U32 R9, RZ, RZ, UR10 ;  /* 0x0000000aff097e24 */ /* 0x000fc4000f8e00ff */
[----:B------:R-:W-:-:S06]  /*8250*/  UISETP.NE.AND.EX UP1, UPT, UR9, URZ, UPT, UP1 ;  /* 0x0000003f0900728c */ /* 0x000fcc000bf25310 */
[----:B------:R-:W-:-:S04]  /*8260*/  PLOP3.LUT P2, PT, PT, PT, UP1, 0x80, 0x0 ;  /* 0x000000000000781c */ /* 0x000fc80003f4f018 */
[----:B------:R-:W0:Y:S01]  /*8270*/  @P1 LDC R6, c[0x0][0xbec] ;  /* 0x0002fb00ff061b82 */ /* 0x000e220000000800 */
[----:B------:R-:W-:-:S04]  /*8280*/  @UP1 ULEA UR8, UP2, UR60, UR8, 0x2 ;  /* 0x000000083c081291 */ /* 0x000fc8000f84103f */
[----:B------:R-:W-:Y:S02]  /*8290*/  @UP1 ULEA.HI.X UR9, UR60, UR9, UR4, 0x2, UP2 ;  /* 0x000000093c091291 */ /* 0x000fe400090f1404 */
[----:B------:R-:W-:Y:S01]  /*82a0*/  IMAD.U32 R10, RZ, RZ, UR8 ;  /* 0x00000008ff0a7e24 */ /* 0x000fe2000f8e00ff */
[----:B------:R-:W-:Y:S01]  /*82b0*/  UMOV UR4, URZ ;  /* 0x0000003f00047c82 */ /* 0x000fe20008000000 */
[----:B------:R-:W1:Y:S02]  /*82c0*/  @P1 LDC R8, c[0x0][0xbf0] ;  /* 0x0002fc00ff081b82 */ /* 0x000e640000000800 */
[----:B------:R-:W-:Y:S02]  /*82d0*/  MOV R11, UR9 ;  /* 0x00000009000b7c02 */ /* 0x000fe40008000f00 */
[----:B---3--:R-:W-:Y:S01]  /*82e0*/  @P0 R2UR UR4, R3 ;  /* 0x00000000030402ca */ /* 0x008fe200000e0000 */
[----:B------:R-:W-:-:S06]  /*82f0*/  IMAD.U32 R3, RZ, RZ, UR7 ;  /* 0x00000007ff037e24 */ /* 0x000fcc000f8e00ff */
[----:B------:R2:W5:Y:S01]  /*8300*/  @P2 LDG.E R3, desc[UR36][R10.64] ;  /* 0x000000240a032981 */ /* 0x000562000c1e1900 */
[----:B01----:R-:W-:Y:S07]  /*8310*/  @P2 BRA `(.L_x_3511) ;  /* 0x0000000000102947 */ /* 0x003fee0003800000 */
[----:B------:R-:W-:Y:S05]  /*8320*/  @!P0 BRA `(.L_x_3511) ;  /* 0x00000000000c8947 */ /* 0x000fea0003800000 */
[----:B--2---:R-:W2:Y:S04]  /*8330*/  LDG.E R10, desc[UR36][R4.64] ;  /* 0x00000024040a7981 */ /* 0x004ea8000c1e1900 */
[----:B-----5:R-:W2:Y:S02]  /*8340*/  LDG.E R3, desc[UR36][R4.64+0x4] ;  /* 0x0000042404037981 */ /* 0x020ea4000c1e1900 */
[----:B--2---:R-:W-:-:S07]  /*8350*/  IMAD.IADD R3, R3, 0x1, -R10 ;  /* 0x0000000103037824 */ /* 0x004fce00078e0a0a */
.L_x_3511:
[----:B------:R-:W-:Y:S01]  /*8360*/  R2UR UR15, R192 ;  /* 0x00000000c00f72ca */ /* 0x000fe200000e0000 */
[----:B------:R-:W-:Y:S01]  /*8370*/  USHF.R.S32.HI UR14, URZ, 0x1f, UR61 ;  /* 0x0000001f3f0e7899 */ /* 0x000fe2000801143d */
[----:B------:R-:W-:Y:S01]  /*8380*/  IMAD R9, R9, 0x80, R198 ;  /* 0x0000008009097824 */ /* 0x000fe200078e02c6 */
[----:B------:R-:W-:Y:S01]  /*8390*/  ULDC.64 UR12, c[0x0][0xb90] ;  /* 0x0002e400000c7ab9 */ /* 0x000fe20000000a00 */
[----:B------:R-:W-:Y:S01]  /*83a0*/  USHF.R.S32.HI UR11, URZ, 0x1f, UR4 ;  /* 0x0000001f3f0b7899 */ /* 0x000fe20008011404 */
[----:B------:R-:W-:Y:S01]  /*83b0*/  R2UR UR16, R22 ;  /* 0x00000000161072ca */ /* 0x000fe200000e0000 */
[----:B------:R-:W-:Y:S01]  /*83c0*/  UIMAD UR7, UR14, UR12, URZ ;  /* 0x0000000c0e0772a4 */ /* 0x000fe2000f8e023f */
[----:B------:R-:W-:Y:S01]  /*83d0*/  @P1 IMAD.HI.U32 R5, R9, R6, RZ ;  /* 0x0000000609051227 */ /* 0x000fe200078e00ff */
[----:B------:R-:W-:Y:S01]  /*83e0*/  UMOV UR10, UR4 ;  /* 0x00000004000a7c82 */ /* 0x000fe20008000000 */
[----:B------:R-:W-:Y:S02]  /*83f0*/  USEL UR60, UR60, URZ, !UP0 ;  /* 0x0000003f3c3c7287 */ /* 0x000fe4000c000000 */
[----:B------:R-:W-:Y:S01]  /*8400*/  UIMAD.WIDE.U32 UR8, UR61, UR12, UR10 ;  /* 0x0000000c3d0872a5 */ /* 0x000fe2000f8e000a */
[----:B------:R-:W-:Y:S01]  /*8410*/  IMAD.MOV.U32 R4, RZ, RZ, R9 ;  /* 0x000000ffff047224 */ /* 0x000fe200078e0009 */
[----:B------:R-:W-:Y:S01]  /*8420*/  UIMAD UR7, UR61, UR13, UR7 ;  /* 0x0000000d3d0772a4 */ /* 0x000fe2000f8e0207 */
[----:B------:R-:W-:Y:S01]  /*8430*/  @P1 SHF.R.U32.HI R4, RZ, R8, R5 ;  /* 0x00000008ff041219 */ /* 0x000fe20000011605 */
[----:B------:R-:W-:Y:S01]  /*8440*/  USEL UR15, UR15, URZ, !UP0 ;  /* 0x0000003f0f0f7287 */ /* 0x000fe2000c000000 */
[----:B------:R-:W-:Y:S01]  /*8450*/  LEA R5, R23, R16, 0x6 ;  /* 0x0000001017057211 */ /* 0x000fe200078e30ff */
[----:B------:R-:W-:Y:S01]  /*8460*/  ULDC.64 UR12, c[0x0][0xb98] ;  /* 0x0002e600000c7ab9 */ /* 0x000fe20000000a00 */
[----:B------:R-:W-:Y:S01]  /*8470*/  UIADD3 UR9, UR9, UR7, URZ ;  /* 0x0000000709097290 */ /* 0x000fe2000fffe03f */
[----:B------:R-:W-:Y:S01]  /*8480*/  IMAD.MOV R7, RZ, RZ, -R4 ;  /* 0x000000ffff077224 */ /* 0x000fe200078e0a04 */
[----:B------:R-:W-:Y:S01]  /*8490*/  UIMAD UR7, UR15, UR12, URZ ;  /* 0x0000000c0f0772a4 */ /* 0x000fe2000f8e023f */
[----:B------:R-:W-:Y:S01]  /*84a0*/  IMAD.WIDE R20, R5, 0x2, R20 ;  /* 0x0000000205147825 */ /* 0x000fe200078e0214 */
[----:B------:R-:W-:Y:S01]  /*84b0*/  UIMAD.WIDE.U32 UR8, UR60, UR12, UR8 ;  /* 0x0000000c3c0872a5 */ /* 0x000fe2000f8e0008 */
[----:B------:R-:W-:Y:S01]  /*84c0*/  SHF.R.S32.HI R5, RZ, 0x1f, R4 ;  /* 0x0000001fff057819 */ /* 0x000fe20000011404 */
[----:B------:R-:W-:Y:S01]  /*84d0*/  UIMAD UR7, UR60, UR13, UR7 ;  /* 0x0000000d3c0772a4 */ /* 0x000fe2000f8e0207 */
[----:B------:R-:W-:Y:S01]  /*84e0*/  IMAD R7, R38, R7, R9 ;  /* 0x0000000726077224 */ /* 0x000fe200078e0209 */
[----:B--2---:R-:W-:Y:S01]  /*84f0*/  IADD3 R11, P6, R20, 0x2000, RZ ;  /* 0x00002000140b7810 */ /* 0x004fe20007fde0ff */
[----:B-----5:R-:W-:Y:S01]  /*8500*/  IMAD R43, R3, R38, RZ ;  /* 0x00000026032b7224 */ /* 0x020fe200078e02ff */
[----:B------:R-:W-:Y:S01]  /*8510*/  IADD3 R4, P0, R4, UR8, RZ ;  /* 0x0000000804047c10 */ /* 0x000fe2000ff1e0ff */
[----:B------:R-:W-:Y:S01]  /*8520*/  ULDC.64 UR12, c[0x0][0xaa0] ;  /* 0x0002a800000c7ab9 */ /* 0x000fe20000000a00 */
[----:B------:R-:W-:Y:S01]  /*8530*/  IMAD.U32 R6, RZ, RZ, UR7 ;  /* 0x00000007ff067e24 */ /* 0x000fe2000f8e00ff */
[----:B------:R-:W-:-:S02]  /*8540*/  LOP3.LUT R8, R11, 0x380, RZ, 0xc0, !PT ;  /* 0x000003800b087812 */ /* 0x000fc400078ec0ff */
[----:B------:R-:W-:Y:S02]  /*8550*/  IADD3 R13, P2, R20, 0x1000, RZ ;  /* 0x00001000140d7810 */ /* 0x000fe40007f5e0ff */
[----:B------:R-:W-:Y:S01]  /*8560*/  IADD3.X R5, R5, UR9, R6, P0, !PT ;  /* 0x0000000905057c10 */ /* 0x000fe200087fe406 */
[----:B------:R-:W-:Y:S01]  /*8570*/  ULDC.64 UR8, c[0x0][0xb88] ;  /* 0x0002e20000087ab9 */ /* 0x000fe20000000a00 */
[----:B------:R-:W-:Y:S02]  /*8580*/  SHF.R.S32.HI R6, RZ, 0x1f, R7 ;  /* 0x0000001fff067819 */ /* 0x000fe40000011407 */
[----:B------:R-:W-:Y:S01]  /*8590*/  SHF.R.U64 R8, R8, 0x3, RZ ;  /* 0x0000000308087819 */ /* 0x000fe200000012ff */
[----:B------:R-:W-:Y:S01]  /*85a0*/  IMAD.WIDE.U32 R4, R7, UR8, R4 ;  /* 0x0000000807047c25 */ /* 0x000fe2000f8e0004 */
[----:B------:R-:W-:Y:S02]  /*85b0*/  LOP3.LUT R12, R13, 0x380, RZ, 0xc0, !PT ;  /* 0x000003800d0c7812 */ /* 0x000fe400078ec0ff */
[----:B------:R-:W-:Y:S01]  /*85c0*/  LOP3.LUT R8, R8, R11, RZ, 0x3c, !PT ;  /* 0x0000000b08087212 */ /* 0x000fe200078e3cff */
[----:B------:R-:W-:Y:S01]  /*85d0*/  IMAD R10, R6, UR8, RZ ;  /* 0x00000008060a7c24 */ /* 0x000fe2000f8e02ff */
[----:B------:R-:W-:-:S02]  /*85e0*/  SHF.R.U64 R12, R12, 0x3, RZ ;  /* 0x000000030c0c7819 */ /* 0x000fc400000012ff */
[----:B------:R-:W-:Y:S01]  /*85f0*/  IADD3 R45, P0, R20, 0x5000, RZ ;  /* 0x00005000142d7810 */ /* 0x000fe20007f1e0ff */
[----:B------:R-:W-:Y:S01]  /*8600*/  IMAD R11, R7, UR9, R10 ;  /* 0x00000009070b7c24 */ /* 0x000fe2000f8e020a */
[----:B------:R-:W-:Y:S01]  /*8610*/  ULDC.64 UR8, c[0x0][0xb50] ;  /* 0x0002d40000087ab9 */ /* 0x000fe20000000a00 */
[----:B------:R-:W-:Y:S01]  /*8620*/  LOP3.LUT R12, R12, R13, RZ, 0x3c, !PT ;  /* 0x0000000d0c0c7212 */ /* 0x000fe200078e3cff */
[----:B------:R-:W-:Y:S01]  /*8630*/  IMAD.X R13, RZ, RZ, R21, P2 ;  /* 0x000000ffff0d7224 */ /* 0x000fe200010e0615 */
[----:B------:R-:W-:Y:S01]  /*8640*/  LOP3.LUT R44, R45, 0x380, RZ, 0xc0, !PT ;  /* 0x000003802d2c7812 */ /* 0x000fe200078ec0ff */
[----:B------:R-:W-:Y:S01]  /*8650*/  IMAD.IADD R5, R5, 0x1, R11 ;  /* 0x0000000105057824 */ /* 0x000fe200078e020b */
[----:B------:R-:W-:Y:S02]  /*8660*/  LEA R11, P3, R4, UR8, 0x2 ;  /* 0x00000008040b7c11 */ /* 0x000fe4000f8610ff */
[----:B------:R-:W-:Y:S02]  /*8670*/  IADD3 R25, P2, R20, 0x7000, RZ ;  /* 0x0000700014197810 */ /* 0x000fe40007f5e0ff */
[----:B------:R-:W-:Y:S01]  /*8680*/  LEA.HI.X R14, R4, UR9, R5, 0x2, P3 ;  /* 0x00000009040e7c11 */ /* 0x000fe200098f1405 */
[----:B------:R-:W-:Y:S01]  /*8690*/  SHFL.IDX PT, R36, R11, RZ, 0x1c1f ;  /* 0x001c1fff0b247589 */ /* 0x000fe200000e0000 */
[----:B------:R-:W-:Y:S01]  /*86a0*/  IADD3 R33, P3, R20, 0x6000, RZ ;  /* 0x0000600014217810 */ /* 0x000fe20007f7e0ff */
[----:B------:R-:W-:Y:S01]  /*86b0*/  IMAD.U32 R5, RZ, RZ, UR16 ;  /* 0x00000010ff057e24 */ /* 0x000fe2000f8e00ff */
[----:B------:R-:W-:Y:S01]  /*86c0*/  SHF.R.U64 R44, R44, 0x3, RZ ;  /* 0x000000032c2c7819 */ /* 0x000fe200000012ff */
[----:B------:R-:W0:Y:S01]  /*86d0*/  SHFL.IDX PT, R37, R14, RZ, 0x1c1f ;  /* 0x001c1fff0e257589 */ /* 0x000e2200000e0000 */
[----:B------:R-:W-:Y:S01]  /*86e0*/  LOP3.LUT R32, R33, 0x380, RZ, 0xc0, !PT ;  /* 0x0000038021207812 */ /* 0x000fe200078ec0ff */
[----:B------:R-:W-:Y:S01]  /*86f0*/  IMAD R22, R5, 0x80, R196 ;  /* 0x0000008005167824 */ /* 0x000fe200078e02c4 */
[----:B------:R-:W-:Y:S01]  /*8700*/  LOP3.LUT R24, R25, 0x380, RZ, 0xc0, !PT ;  /* 0x0000038019187812 */ /* 0x000fe200078ec0ff */
[----:B------:R-:W-:Y:S01]  /*8710*/  SHFL.IDX PT, R40, R11, 0x1, 0x1c1f ;  /* 0x003c1f000b287f89 */ /* 0x000fe200000e0000 */
[----:B------:R-:W-:Y:S01]  /*8720*/  SHF.R.U64 R32, R32, 0x3, RZ ;  /* 0x0000000320207819 */ /* 0x000fe200000012ff */
[----:B------:R-:W-:Y:S01]  /*8730*/  VIADD R4, R22, 0x8 ;  /* 0x0000000816047836 */ /* 0x000fe20000000000 */
[----:B------:R-:W-:Y:S01]  /*8740*/  LOP3.LUT R44, R44, R45, RZ, 0x3c, !PT ;  /* 0x0000002d2c2c7212 */ /* 0x000fe200078e3cff */
[----:B------:R-:W1:Y:S01]  /*8750*/  SHFL.IDX PT, R41, R14, 0x1, 0x1c1f ;  /* 0x003c1f000e297f89 */ /* 0x000e6200000e0000 */
[----:B------:R-:W-:Y:S01]  /*8760*/  LOP3.LUT R32, R32, R33, RZ, 0x3c, !PT ;  /* 0x0000002120207212 */ /* 0x000fe200078e3cff */
[----:B------:R-:W-:Y:S01]  /*8770*/  IMAD.X R33, RZ, RZ, R21, P3 ;  /* 0x000000ffff217224 */ /* 0x000fe200018e0615 */
[----:B------:R-:W-:-:S02]  /*8780*/  SHF.R.U64 R24, R24, 0x3, RZ ;  /* 0x0000000318187819 */ /* 0x000fc400000012ff */
[C---:B------:R-:W-:Y:S02]  /*8790*/  IADD3 R9, P5, R20.reuse, 0x3000, RZ ;  /* 0x0000300014097810 */ /* 0x040fe40007fbe0ff */
[C---:B------:R-:W-:Y:S02]  /*87a0*/  IADD3 R53, P4, R20.reuse, 0x4000, RZ ;  /* 0x0000400014357810 */ /* 0x040fe40007f9e0ff */
[----:B------:R-:W-:Y:S01]  /*87b0*/  IADD3.X R45, RZ, R21, RZ, P0, !PT ;  /* 0x00000015ff2d7210 */ /* 0x000fe200007fe4ff */
[--C-:B------:R-:W-:Y:S01]  /*87c0*/  IMAD.X R7, RZ, RZ, R21.reuse, P5 ;  /* 0x000000ffff077224 */ /* 0x100fe200028e0615 */
[----:B------:R-:W-:Y:S02]  /*87d0*/  IADD3 R10, P3, R20, 0xb000, RZ ;  /* 0x0000b000140a7810 */ /* 0x000fe40007f7e0ff */
[----:B------:R-:W-:Y:S02]  /*87e0*/  LOP3.LUT P0, RZ, R194, 0x3, RZ, 0xc0, !PT ;  /* 0x00000003c2ff7812 */ /* 0x000fe4000780c0ff */
[----:B------:R-:W-:Y:S01]  /*87f0*/  LOP3.LUT R24, R24, R25, RZ, 0x3c, !PT ;  /* 0x0000001918187212 */ /* 0x000fe200078e3cff */
[--C-:B------:R-:W-:Y:S01]  /*8800*/  IMAD.X R25, RZ, RZ, R21.reuse, P2 ;  /* 0x000000ffff197224 */ /* 0x100fe200010e0615 */
[----:B------:R-:W-:Y:S01]  /*8810*/  LOP3.LUT R6, R9, 0x380, RZ, 0xc0, !PT ;  /* 0x0000038009067812 */ /* 0x000fe200078ec0ff */
[----:B------:R-:W-:Y:S01]  /*8820*/  UIMAD UR7, UR11, UR12, URZ ;  /* 0x0000000c0b0772a4 */ /* 0x000fe2000f8e023f */
[----:B------:R-:W-:Y:S01]  /*8830*/  LOP3.LUT R52, R53, 0x380, RZ, 0xc0, !PT ;  /* 0x0000038035347812 */ /* 0x000fe200078ec0ff */
[----:B------:R-:W-:Y:S01]  /*8840*/  IMAD.X R49, RZ, RZ, R21, P3 ;  /* 0x000000ffff317224 */ /* 0x000fe200018e0615 */
[----:B------:R-:W-:Y:S01]  /*8850*/  LOP3.LUT R3, R10, 0x380, RZ, 0xc0, !PT ;  /* 0x000003800a037812 */ /* 0x000fe200078ec0ff */
[----:B------:R-:W-:Y:S01]  /*8860*/  UIMAD.WIDE.U32 UR8, UR4, UR12, URZ ;  /* 0x0000000c040872a5 */ /* 0x000fe2000f8e003f */
[----:B------:R-:W-:Y:S01]  /*8870*/  ISETP.GE.OR P2, PT, R22, R43, P0 ;  /* 0x0000002b1600720c */ /* 0x000fe20000746670 */
[----:B------:R-:W-:Y:S01]  /*8880*/  ULDC.64 UR10, c[0x0][0xae8] ;  /* 0x0002ba00000a7ab9 */ /* 0x000fe20000000a00 */
[----:B------:R-:W-:-:S02]  /*8890*/  SHF.R.U64 R6, R6, 0x3, RZ ;  /* 0x0000000306067819 */ /* 0x000fc400000012ff */
[----:B------:R-:W-:Y:S02]  /*88a0*/  SHF.R.U64 R52, R52, 0x3, RZ ;  /* 0x0000000334347819 */ /* 0x000fe400000012ff */
[----:B------:R-:W-:Y:S02]  /*88b0*/  SHF.R.U64 R3, R3, 0x3, RZ ;  /* 0x0000000303037819 */ /* 0x000fe400000012ff */
[----:B------:R-:W-:Y:S02]  /*88c0*/  LOP3.LUT R6, R6, R9, RZ, 0x3c, !PT ;  /* 0x0000000906067212 */ /* 0x000fe400078e3cff */
[----:B------:R-:W-:Y:S01]  /*88d0*/  LOP3.LUT R52, R52, R53, RZ, 0x3c, !PT ;  /* 0x0000003534347212 */ /* 0x000fe200078e3cff */
[----:B------:R-:W-:Y:S01]  /*88e0*/  IMAD.X R53, RZ, RZ, R21, P4 ;  /* 0x000000ffff357224 */ /* 0x000fe200020e0615 */
[----:B------:R-:W-:Y:S01]  /*88f0*/  IADD3.X R9, RZ, R21, RZ, P6, !PT ;  /* 0x00000015ff097210 */ /* 0x000fe200037fe4ff */
[----:B0-----:R0:W-:Y:S01]  /*8900*/  @!P2 ST.E desc[UR36][R36.64], R0 ;  /* 0x000000002400a985 */ /* 0x0011e2000c101924 */
[----:B------:R-:W-:-:S02]  /*8910*/  ISETP.GE.OR P0, PT, R4, R43, P0 ;  /* 0x0000002b0400720c */ /* 0x000fc40000706670 */
[----:B------:R-:W-:Y:S02]  /*8920*/  LOP3.LUT R48, R3, R10, RZ, 0x3c, !PT ;  /* 0x0000000a03307212 */ /* 0x000fe400078e3cff */
[C---:B------:R-:W-:Y:S01]  /*8930*/  IADD3 R65, P6, R20.reuse, 0x8000, RZ ;  /* 0x0000800014417810 */ /* 0x040fe20007fde0ff */
[----:B------:R-:W2:Y:S01]  /*8940*/  @P1 LDC R3, c[0x0][0xbec] ;  /* 0x0002fb00ff031b82 */ /* 0x000ea20000000800 */
[C---:B------:R-:W-:Y:S02]  /*8950*/  IADD3 R61, P5, R20.reuse, 0x9000, RZ ;  /* 0x00009000143d7810 */ /* 0x040fe40007fbe0ff */
[C---:B------:R-:W-:Y:S02]  /*8960*/  IADD3 R57, P4, R20.reuse, 0xa000, RZ ;  /* 0x0000a00014397810 */ /* 0x040fe40007f9e0ff */
[----:B------:R-:W-:Y:S02]  /*8970*/  LOP3.LUT R5, R20, 0x380, RZ, 0xc0, !PT ;  /* 0x0000038014057812 */ /* 0x000fe400078ec0ff */
[----:B------:R-:W-:Y:S01]  /*8980*/  LOP3.LUT R64, R65, 0x380, RZ, 0xc0, !PT ;  /* 0x0000038041407812 */ /* 0x000fe200078ec0ff */
[----:B0-----:R-:W0:Y:S01]  /*8990*/  @P1 LDC R37, c[0x0][0xbf0] ;  /* 0x0002fc00ff251b82 */ /* 0x001e220000000800 */
[----:B------:R-:W-:Y:S01]  /*89a0*/  LOP3.LUT R60, R61, 0x380, RZ, 0xc0, !PT ;  /* 0x000003803d3c7812 */ /* 0x000fe200078ec0ff */
[----:B-1----:R1:W-:Y:S01]  /*89b0*/  @!P0 ST.E desc[UR36][R40.64], R2 ;  /* 0x0000000228008985 */ /* 0x0023e2000c101924 */
[----:B------:R-:W-:-:S02]  /*89c0*/  LOP3.LUT R56, R57, 0x380, RZ, 0xc0, !PT ;  /* 0x0000038039387812 */ /* 0x000fc400078ec0ff */
[----:B------:R-:W-:Y:S01]  /*89d0*/  SHF.R.U64 R5, R5, 0x3, RZ ;  /* 0x0000000305057819 */ /* 0x000fe200000012ff */
[----:B------:R-:W-:Y:S01]  /*89e0*/  UIMAD UR7, UR4, UR13, UR7 ;  /* 0x0000000d040772a4 */ /* 0x000fe2000f8e0207 */
[----:B------:R-:W-:Y:S01]  /*89f0*/  SHF.R.U64 R64, R64, 0x3, RZ ;  /* 0x0000000340407819 */ /* 0x000fe200000012ff */
[----:B------:R-:W-:Y:S01]  /*8a00*/  IMAD R0, R19, 0x20, R23 ;  /* 0x0000002013007824 */ /* 0x000fe200078e0217 */
        /* <DEDUP_REMOVED lines=8> */
[----:B------:R3:W5:Y:S01]  /*8a90*/  LD.E.128 R28, desc[UR36][R20.64] ;  /* 0x00000024141c7980 */ /* 0x000762000c101d00 */
[----:B------:R-:W-:Y:S01]  /*8aa0*/  LOP3.LUT R56, R56, R57, RZ, 0x3c, !PT ;  /* 0x0000003938387212 */ /* 0x000fe200078e3cff */
[----:B------:R-:W-:Y:S01]  /*8ab0*/  IMAD.X R57, RZ, RZ, R21, P4 ;  /* 0x000000ffff397224 */ /* 0x000fe200020e0615 */
[----:B------:R-:W-:Y:S01]  /*8ac0*/  IADD3.X R61, RZ, R21, RZ, P5, !PT ;  /* 0x00000015ff3d7210 */ /* 0x000fe20002ffe4ff */
[----:B------:R-:W-:Y:S01]  /*8ad0*/  UIADD3 UR9, UR9, UR7, URZ ;  /* 0x0000000709097290 */ /* 0x000fe2000fffe03f */
[----:B------:R-:W5:Y:S01]  /*8ae0*/  LD.E.128 R4, desc[UR36][R6.64] ;  /* 0x0000002406047980 */ /* 0x000f62000c101d00 */
[----:B------:R-:W-:-:S03]  /*8af0*/  UIMAD UR4, UR14, UR10, URZ ;  /* 0x0000000a0e0472a4 */ /* 0x000fc6000f8e023f */
[----:B------:R-:W5:Y:S01]  /*8b00*/  LD.E.128 R52, desc[UR36][R52.64] ;  /* 0x0000002434347980 */ /* 0x000f62000c101d00 */
[----:B---3--:R-:W-:Y:S01]  /*8b10*/  IMAD.U32 R21, RZ, RZ, UR16 ;  /* 0x00000010ff157e24 */ /* 0x008fe2000f8e00ff */
[----:B------:R-:W-:Y:S02]  /*8b20*/  UIMAD UR4, UR61, UR11, UR4 ;  /* 0x0000000b3d0472a4 */ /* 0x000fe4000f8e0204 */
[----:B------:R-:W-:Y:S01]  /*8b30*/  UIMAD.WIDE.U32 UR8, UR61, UR10, UR8 ;  /* 0x0000000a3d0872a5 */ /* 0x000fe2000f8e0008 */
[----:B------:R-:W5:Y:S01]  /*8b40*/  LD.E.128 R44, desc[UR36][R44.64] ;  /* 0x000000242c2c7980 */ /* 0x000f62000c101d00 */
[----:B------:R-:W-:Y:S01]  /*8b50*/  LEA R20, R21, R0, 0x7 ;  /* 0x0000000015147211 */ /* 0x000fe200078e38ff */
[----:B------:R-:W-:Y:S01]  /*8b60*/  ULDC.64 UR10, c[0x0][0xaf0] ;  /* 0x0002bc00000a7ab9 */ /* 0x000fe20000000a00 */
[----:B------:R-:W-:Y:S01]  /*8b70*/  UIADD3 UR9, UR9, UR4, URZ ;  /* 0x0000000409097290 */ /* 0x000fe2000fffe03f */
[----:B------:R-:W5:Y:S02]  /*8b80*/  LD.E.128 R32, desc[UR36][R32.64] ;  /* 0x0000002420207980 */ /* 0x000f64000c101d00 */
[----:B--2---:R-:W-:Y:S01]  /*8b90*/  @P1 IMAD.HI.U32 R0, R20, R3, RZ ;  /* 0x0000000314001227 */ /* 0x004fe200078e00ff */
[----:B------:R-:W-:Y:S01]  /*8ba0*/  UIMAD UR4, UR15, UR10, URZ ;  /* 0x0000000a0f0472a4 */ /* 0x000fe2000f8e023f */
[----:B------:R-:W5:Y:S01]  /*8bb0*/  LD.E.128 R24, desc[UR36][R24.64] ;  /* 0x0000002418187980 */ /* 0x000f62000c101d00 */
[----:B------:R-:W-:Y:S01]  /*8bc0*/  UIMAD.WIDE.U32 UR8, UR60, UR10, UR8 ;  /* 0x0000000a3c0872a5 */ /* 0x000fe2000f8e0008 */
[----:B------:R-:W-:Y:S01]  /*8bd0*/  IMAD.MOV.U32 R21, RZ, RZ, R20 ;  /* 0x000000ffff157224 */ /* 0x000fe200078e0014 */
[----:B0-----:R-:W-:Y:S01]  /*8be0*/  @P1 SHF.R.U32.HI R21, RZ, R37, R0 ;  /* 0x00000025ff151219 */ /* 0x001fe20000011600 */
[----:B------:R-:W-:Y:S01]  /*8bf0*/  UIMAD UR4, UR60, UR11, UR4 ;  /* 0x0000000b3c0472a4 */ /* 0x000fe2000f8e0204 */
[----:B------:R-:W5:Y:S02]  /*8c00*/  LD.E.128 R64, desc[UR36][R64.64] ;  /* 0x0000002440407980 */ /* 0x000f64000c101d00 */
[----:B------:R-:W-:Y:S01]  /*8c10*/  SHF.R.S32.HI R0, RZ, 0x1f, R21 ;  /* 0x0000001fff007819 */ /* 0x000fe20000011415 */
[----:B------:R-:W-:Y:S01]  /*8c20*/  UIADD3 UR4, UR9, UR4, URZ ;  /* 0x0000000409047290 */ /* 0x000fe2000fffe03f */
[----:B------:R-:W-:Y:S01]  /*8c30*/  IADD3 R37, -R21, RZ, RZ ;  /* 0x000000ff15257210 */ /* 0x000fe20007ffe1ff */
[----:B-1----:R-:W-:Y:S01]  /*8c40*/  IMAD.U32 R2, RZ, RZ, UR8 ;  /* 0x00000008ff027e24 */ /* 0x002fe2000f8e00ff */
[----:B------:R-:W5:Y:S01]  /*8c50*/  LD.E.128 R60, desc[UR36][R60.64] ;  /* 0x000000243c3c7980 */ /* 0x000f62000c101d00 */
        /* <DEDUP_REMOVED lines=8> */
[----:B------:R-:W-:Y:S01]  /*8ce0*/  SHF.R.S32.HI R0, RZ, 0x1f, R37 ;  /* 0x0000001fff007819 */ /* 0x000fe20000011425 */
[----:B------:R-:W-:Y:S01]  /*8cf0*/  @!PT LDS RZ, [RZ] ;  /* 0x00000000fffff984 */ /* 0x000fe20000000800 */
[----:B------:R-:W-:Y:S01]  /*8d00*/  @!PT LDS RZ, [RZ] ;  /* 0x00000000fffff984 */ /* 0x000fe20000000800 */
[----:B------:R-:W-:Y:S01]  /*8d10*/  @!PT LDS RZ, [RZ] ;  /* 0x00000000fffff984 */ /* 0x000fe20000000800 */
[----:B------:R-:W-:Y:S01]  /*8d20*/  @!PT LDS RZ, [RZ] ;  /* 0x00000000fffff984 */ /* 0x000fe20000000800 */
[----:B------:R0:W-:Y:S06]  /*8d30*/  MEMBAR.ALL.CTA ;  /* 0x0000000000007992 */ /* 0x0001ec0000008000 */
[----:B0-----:R-:W0:Y:S01]  /*8d40*/  FENCE.VIEW.ASYNC.S ;  /* 0x00000000000073c6 */ /* 0x001e220000000000 */
[----:B------:R-:W-:Y:S01]  /*8d50*/  IMAD.WIDE.U32 R2, R21, UR8, R2 ;  /* 0x0000000815027c25 */ /* 0x000fe2000f8e0002 */
[----:B------:R-:W-:-:S03]  /*8d60*/  ULDC.64 UR8, c[0x0][0xad8] ;  /* 0x0002b60000087ab9 */ /* 0x000fc60000000a00 */
[----:B------:R-:W-:Y:S02]  /*8d70*/  IMAD.U32 R40, RZ, RZ, UR16 ;  /* 0x00000010ff287e24 */ /* 0x000fe4000f8e00ff */
[----:B------:R-:W-:Y:S02]  /*8d80*/  IMAD.IADD R3, R3, 0x1, R41 ;  /* 0x0000000103037824 */ /* 0x000fe400078e0229 */
[----:B------:R-:W-:Y:S02]  /*8d90*/  IMAD R20, R0, UR8, RZ ;  /* 0x0000000800147c24 */ /* 0x000fe4000f8e02ff */
[----:B------:R-:W-:Y:S02]  /*8da0*/  IMAD R40, R40, 0x80, R23 ;  /* 0x0000008028287824 */ /* 0x000fe400078e0217 */
[C---:B------:R-:W-:Y:S02]  /*8db0*/  IMAD R21, R37.reuse, UR9, R20 ;  /* 0x0000000925157c24 */ /* 0x040fe4000f8e0214 */
[----:B------:R-:W-:Y:S01]  /*8dc0*/  IMAD.WIDE.U32 R2, R37, UR8, R2 ;  /* 0x0000000825027c25 */ /* 0x000fe2000f8e0002 */
[----:B------:R-:W-:Y:S01]  /*8dd0*/  ISETP.GE.AND P2, PT, R40, R43, PT ;  /* 0x0000002b2800720c */ /* 0x000fe20003f46270 */
[----:B------:R-:W-:-:S02]  /*8de0*/  ULDC.64 UR8, c[0x0][0xa80] ;  /* 0x0002a00000087ab9 */ /* 0x000fc40000000a00 */
[----:B------:R-:W-:Y:S01]  /*8df0*/  VIADD R0, R40, 0x20 ;  /* 0x0000002028007836 */ /* 0x000fe20000000000 */
[----:B------:R-:W-:Y:S01]  /*8e00*/  LEA R22, P3, R2, UR8, 0x1 ;  /* 0x0000000802167c11 */ /* 0x000fe2000f8608ff */
[----:B------:R-:W-:Y:S01]  /*8e10*/  IMAD.IADD R3, R3, 0x1, R21 ;  /* 0x0000000103037824 */ /* 0x000fe200078e0215 */
[----:B------:R-:W-:Y:S02]  /*8e20*/  IADD3 R42, R42, 0x30820, RZ ;  /* 0x000308202a2a7810 */ /* 0x000fe40007ffe0ff */
        /* <DEDUP_REMOVED lines=13> */
[----:B------:R-:W-:-:S09]  /*8f00*/  ISETP.GE.AND P2, PT, R18, UR4, PT ;  /* 0x0000000412007c0c */ /* 0x000fd2000bf46270 */
[CC--:B-1----:R-:W-:Y:S02]  /*8f10*/  @!P4 LEA R2, P6, R16.reuse, R37.reuse, 0x1 ;  /* 0x000000251002c211 */ /* 0x0c2fe400078c08ff */
[CC--:B------:R-:W-:Y:S02]  /*8f20*/  @!P3 LEA R20, P5, R17.reuse, R37.reuse, 0x1 ;  /* 0x000000251114b211 */ /* 0x0c0fe400078a08ff */
[-C--:B--2---:R-:W-:Y:S02]  /*8f30*/  @!P4 LEA.HI.X R3, R16, R0.reuse, R203, 0x1, P6 ;  /* 0x000000001003c211 */ /* 0x084fe400030f0ccb */
[C---:B------:R-:W-:Y:S02]  /*8f40*/  @!P2 LEA R36, P6, R18.reuse, R37, 0x1 ;  /* 0x000000251224a211 */ /* 0x040fe400078c08ff */
[-C--:B------:R-:W-:Y:S01]  /*8f50*/  @!P3 LEA.HI.X R21, R17, R0.reuse, R202, 0x1, P5 ;  /* 0x000000001115b211 */ /* 0x080fe200028f0cca */
[----:B-----5:R3:W-:Y:S01]  /*8f60*/  @!P4 ST.E.128 desc[UR36][R2.64], R28 ;  /* 0x0000001c0200c985 */ /* 0x0207e2000c101d24 */
[----:B------:R-:W-:-:S03]  /*8f70*/  @!P2 LEA.HI.X R37, R18, R0, R201, 0x1, P6 ;  /* 0x000000001225a211 */ /* 0x000fc600030f0cc9 */
[----:B------:R3:W-:Y:S04]  /*8f80*/  @!P3 ST.E.128 desc[UR36][R20.64], R52 ;  /* 0x000000341400b985 */ /* 0x0007e8000c101d24 */
[----:B------:R3:W-:Y:S02]  /*8f90*/  @!P2 ST.E.128 desc[UR36][R36.64], R64 ;  /* 0x000000402400a985 */ /* 0x0007e4000c101d24 */
.L_x_3513:
[----:B------:R-:W-:Y:S05]  /*8fa0*/  BSYNC B1 ;  /* 0x0000000000017941 */ /* 0x000fea0003800000 */
.L_x_3512:
[----:B--2---:R2:W4:Y:S01]  /*8fb0*/  SHFL.IDX PT, R0, R38, 0x1, 0x181f ;  /* 0x00381f0026007f89 */ /* 0x00452200000e0000 */
[----:B------:R-:W-:Y:S03]  /*8fc0*/  BSSY B1, `(.L_x_3514) ;  /* 0x0000010000017945 */ /* 0x000fe60003800000 */
[----:B---3-5:R2:W3:Y:S01]  /*8fd0*/  SHFL.IDX PT, R29, R22, 0x1, 0x181f ;  /* 0x00381f00161d7f89 */ /* 0x0284e200000e0000 */
[----:B------:R-:W-:Y:S05]  /*8fe0*/  @P1 BRA `(.L_x_3515) ;  /* 0x0000000000341947 */ /* 0x000fea0003800000 */
[----:B------:R-:W-:Y:S02]  /*8ff0*/  ULDC UR4, c[0x0][0xac8] ;  /* 0x0002b20000047ab9 */ /* 0x000fe40000000800 */
[----:B------:R-:W-:Y:S02]  /*9000*/  ISETP.GE.AND P4, PT, R16, UR4, PT ;  /* 0x0000000410007c0c */ /* 0x000fe4000bf86270 */
[----:B------:R-:W-:Y:S02]  /*9010*/  ISETP.GE.AND P5, PT, R17, UR4, PT ;  /* 0x0000000411007c0c */ /* 0x000fe4000bfa6270 */
[----:B------:R-:W-:-:S09]  /*9020*/  ISETP.GE.AND P6, PT, R18, UR4, PT ;  /* 0x0000000412007c0c */ /* 0x000fd2000bfc6270 */
[-C--:B---3--:R-:W-:Y:S02]  /*9030*/  @!P4 LEA R2, P1, R16, R29.reuse, 0x1 ;  /* 0x0000001d1002c211 */ /* 0x088fe400078208ff */
[CC--:B------:R-:W-:Y:S02]  /*9040*/  @!P5 LEA R20, P2, R17.reuse, R29.reuse, 0x1 ;  /* 0x0000001d1114d211 */ /* 0x0c0fe400078408ff */
[----:B------:R-:W-:Y:S02]  /*9050*/  @!P6 LEA R28, P3, R18, R29, 0x1 ;  /* 0x0000001d121ce211 */ /* 0x000fe400078608ff */
[-C--:B----4-:R-:W-:Y:S02]  /*9060*/  @!P4 LEA.HI.X R3, R16, R0.reuse, R203, 0x1, P1 ;  /* 0x000000001003c211 */ /* 0x090fe400008f0ccb */
[-C--:B------:R-:W-:Y:S02]  /*9070*/  @!P5 LEA.HI.X R21, R17, R0.reuse, R202, 0x1, P2 ;  /* 0x000000001115d211 */ /* 0x080fe400010f0cca */
[----:B------:R-:W-:Y:S01]  /*9080*/  @!P6 LEA.HI.X R29, R18, R0, R201, 0x1, P3 ;  /* 0x00000000121de211 */ /* 0x000fe200018f0cc9 */
[----:B------:R3:W-:Y:S04]  /*9090*/  @!P4 ST.E.128 desc[UR36][R2.64], R12 ;  /* 0x0000000c0200c985 */ /* 0x0007e8000c101d24 */
[----:B------:R3:W-:Y:S04]  /*90a0*/  @!P5 ST.E.128 desc[UR36][R20.64], R44 ;  /* 0x0000002c1400d985 */ /* 0x0007e8000c101d24 */
[----:B------:R3:W-:Y:S02]  /*90b0*/  @!P6 ST.E.128 desc[UR36][R28.64], R60 ;  /* 0x0000003c1c00e985 */ /* 0x0007e4000c101d24 */
.L_x_3515:
[----:B------:R-:W-:Y:S05]  /*90c0*/  BSYNC B1 ;  /* 0x0000000000017941 */ /* 0x000fea0003800000 */
.L_x_3514:
[----:B----4-:R4:W0:Y:S01]  /*90d0*/  SHFL.IDX PT, R0, R38, 0x2, 0x181f ;  /* 0x00581f0026007f89 */ /* 0x01082200000e0000 */
[----:B------:R-:W-:Y:S03]  /*90e0*/  BSSY B1, `(.L_x_3516) ;  /* 0x0000010000017945 */ /* 0x000fe60003800000 */
[----:B---3--:R4:W3:Y:S01]  /*90f0*/  SHFL.IDX PT, R15, R22, 0x2, 0x181f ;  /* 0x00581f00160f7f89 */ /* 0x0088e200000e0000 */
        /* <DEDUP_REMOVED lines=8> */
[-C--:B0-----:R-:W-:Y:S02]  /*9180*/  @!P3 LEA.HI.X R3, R16, R0.reuse, R203, 0x1, P0 ;  /* 0x000000001003b211 */ /* 0x081fe400000f0ccb */
[-C--:B------:R-:W-:Y:S02]  /*9190*/  @!P4 LEA.HI.X R13, R17, R0.reuse, R202, 0x1, P1 ;  /* 0x00000000110dc211 */ /* 0x080fe400008f0cca */
[----:B------:R-:W-:Y:S01]  /*91a0*/  @!P5 LEA.HI.X R15, R18, R0, R201, 0x1, P2 ;  /* 0x00000000120fd211 */ /* 0x000fe200010f0cc9 */
[----:B------:R0:W-:Y:S04]  /*91b0*/  @!P3 ST.E.128 desc[UR36][R2.64], R8 ;  /* 0x000000080200b985 */ /* 0x0001e8000c101d24 */
[----:B------:R0:W-:Y:S04]  /*91c0*/  @!P4 ST.E.128 desc[UR36][R12.64], R32 ;  /* 0x000000200c00c985 */ /* 0x0001e8000c101d24 */
[----:B------:R0:W-:Y:S02]  /*91d0*/  @!P5 ST.E.128 desc[UR36][R14.64], R56 ;  /* 0x000000380e00d985 */ /* 0x0001e4000c101d24 */
.L_x_3517:
[----:B------:R-:W-:Y:S05]  /*91e0*/  BSYNC B1 ;  /* 0x0000000000017941 */ /* 0x000fea0003800000 */
.L_x_3516:
[----:B0-----:R-:W-:Y:S01]  /*91f0*/  VIADD R0, R40, 0x60 ;  /* 0x0000006028007836 */ /* 0x001fe20000000000 */
[----:B--2-4-:R-:W4:Y:S04]  /*9200*/  SHFL.IDX PT, R38, R38, 0x3, 0x181f ;  /* 0x00781f0026267f89 */ /* 0x014f2800000e0000 */
[----:B------:R-:W-:Y:S01]  /*9210*/  ISETP.GE.AND P0, PT, R0, R43, PT ;  /* 0x0000002b0000720c */ /* 0x000fe20003f06270 */
[----:B------:R0:W2:-:S12]  /*9220*/  SHFL.IDX PT, R11, R22, 0x3, 0x181f ;  /* 0x00781f00160b7f89 */ /* 0x00009800000e0000 */
[----:B0-----:R-:W-:Y:S05]  /*9230*/  @P0 BRA `(.L_x_3518) ;  /* 0x0000000c007c0947 */ /* 0x001fea0003800000 */
[----:B------:R-:W-:Y:S02]  /*9240*/  ULDC UR4, c[0x0][0xac8] ;  /* 0x0002b20000047ab9 */ /* 0x000fe40000000800 */
[----:B------:R-:W-:Y:S02]  /*9250*/  ISETP.GE.AND P2, PT, R16, UR4, PT ;  /* 0x0000000410007c0c */ /* 0x000fe4000bf46270 */
[----:B------:R-:W-:-:S11]  /*9260*/  ISETP.GE.AND P3, PT, R17, UR4, PT ;  /* 0x0000000411007c0c */ /* 0x000fd6000bf66270 */
[CC--:B--2---:R-:W-:Y:S02]  /*9270*/  @!P2 LEA R2, P0, R16.reuse, R11.reuse, 0x1 ;  /* 0x0000000b1002a211 */ /* 0x0c4fe400078008ff */
[C---:B------:R-:W-:Y:S02]  /*9280*/  @!P3 LEA R8, P1, R17.reuse, R11, 0x1 ;  /* 0x0000000b1108b211 */ /* 0x040fe400078208ff */
[-C--:B----4-:R-:W-:Y:S02]  /*9290*/  @!P2 LEA.HI.X R3, R16, R38.reuse, R203, 0x1, P0 ;  /* 0x000000261003a211 */ /* 0x090fe400000f0ccb */
[----:B------:R-:W-:Y:S02]  /*92a0*/  @!P3 LEA.HI.X R9, R17, R38, R202, 0x1, P1 ;  /* 0x000000261109b211 */ /* 0x000fe400008f0cca */
[----:B------:R-:W-:Y:S01]  /*92b0*/  ISETP.GE.AND P0, PT, R18, UR4, PT ;  /* 0x0000000412007c0c */ /* 0x000fe2000bf06270 */
[----:B------:R0:W-:Y:S04]  /*92c0*/  @!P2 ST.E.128 desc[UR36][R2.64], R4 ;  /* 0x000000040200a985 */ /* 0x0001e8000c101d24 */
[----:B------:R0:W-:Y:S08]  /*92d0*/  @!P3 ST.E.128 desc[UR36][R8.64], R24 ;  /* 0x000000180800b985 */ /* 0x0001f0000c101d24 */
[----:B------:R-:W-:Y:S05]  /*92e0*/  @P0 BRA `(.L_x_3518) ;  /* 0x0000000c00500947 */ /* 0x000fea0003800000 */
[----:B0-----:R-:W-:-:S04]  /*92f0*/  LEA R2, P0, R18, R11, 0x1 ;  /* 0x0000000b12027211 */ /* 0x001fc800078008ff */
[----:B------:R-:W-:-:S05]  /*9300*/  LEA.HI.X R3, R18, R38, R201, 0x1, P0 ;  /* 0x0000002612037211 */ /* 0x000fca00000f0cc9 */
[----:B------:R0:W-:Y:S01]  /*9310*/  ST.E.128 desc[UR36][R2.64], R48 ;  /* 0x0000003002007985 */ /* 0x0001e2000c101d24 */
[----:B------:R-:W-:Y:S05]  /*9320*/  BRA `(.L_x_3518) ;  /* 0x0000000c00407947 */ /* 0x000fea0003800000 */
.L_x_3510:
[----:B------:R-:W-:Y:S01]  /*9330*/  R2UR UR4, R192 ;  /* 0x00000000c00472ca */ /* 0x000fe200000e0000 */
[----:B------:R-:W-:Y:S01]  /*9340*/  ULDC.64 UR10, c[0x0][0xc00] ;  /* 0x00030000000a7ab9 */ /* 0x000fe20000000a00 */
[----:B------:R-:W-:Y:S01]  /*9350*/  USHF.L.U32 UR8, UR60, 0x2, URZ ;  /* 0x000000023c087899 */ /* 0x000fe2000800063f */
[----:B------:R-:W0:Y:S01]  /*9360*/  LDC R11, c[0x0][0xbe8] ;  /* 0x0002fa00ff0b7b82 */ /* 0x000e220000000800 */
[----:B------:R-:W-:-:S04]  /*9370*/  UISETP.NE.U32.AND UP0, UPT, UR10, URZ, UPT ;  /* 0x0000003f0a00728c */ /* 0x000fc8000bf05070 */
[----:B------:R-:W-:-:S05]  /*9380*/  UISETP.NE.AND.EX UP0, UPT, UR11, URZ, UPT, UP0 ;  /* 0x0000003f0b00728c */ /* 0x000fca000bf05300 */
[----:B------:R-:W-:Y:S01]  /*9390*/  USHF.L.U64.HI UR9, UR60, 0x2, UR4 ;  /* 0x000000023c097899 */ /* 0x000fe20008010204 */
[----:B------:R-:W-:Y:S01]  /*93a0*/  PLOP3.LUT P2, PT, PT, PT, UP0, 0x80, 0x0 ;  /* 0x000000000000781c */ /* 0x000fe20003f4f008 */
[----:B------:R-:W-:-:S04]  /*93b0*/  UIADD3 UR4, UP1, UR8, UR10, URZ ;  /* 0x0000000a08047290 */ /* 0x000fc8000ff3e03f */
[----:B------:R-:W-:Y:S02]  /*93c0*/  UIADD3.X UR7, UR9, UR11, URZ, UP1, !UPT ;  /* 0x0000000b09077290 */ /* 0x000fe40008ffe43f */
[----:B------:R-:W-:Y:S01]  /*93d0*/  IMAD.U32 R2, RZ, RZ, UR4 ;  /* 0x00000004ff027e24 */ /* 0x000fe2000f8e00ff */
[----:B------:R-:W-:Y:S02]  /*93e0*/  ULDC.64 UR10, c[0x0][0xc08] ;  /* 0x00030200000a7ab9 */ /* 0x000fe40000000a00 */
[----:B------:R-:W-:Y:S01]  /*93f0*/  UISETP.NE.U32.AND UP1, UPT, UR10, URZ, UPT ;  /* 0x0000003f0a00728c */ /* 0x000fe2000bf25070 */
[----:B------:R-:W-:-:S03]  /*9400*/  MOV R3, UR7 ;  /* 0x0000000700037c02 */ /* 0x000fc60008000f00 */
        /* <DEDUP_REMOVED lines=13> */
[----:B------:R-:W-:-:S10]  /*94e0*/  ISETP.GE.AND P1, PT, R204, 0x80, PT ;  /* 0x00000080cc00780c */ /* 0x000fd40003f26270 */
[----:B------:R-:W0:Y:S01]  /*94f0*/  @P0 LDC R9, c[0x0][0xbec] ;  /* 0x0002fb00ff090b82 */ /* 0x000e220000000800 */
[----:B--2---:R-:W-:-:S13]  /*9500*/  @P2 R2UR UR4, R6 ;  /* 0x00000000060422ca */ /* 0x004fda00000e0000 */
[----:B------:R-:W-:Y:S01]  /*9510*/  USHF.R.S32.HI UR10, URZ, 0x1f, UR4 ;  /* 0x0000001f3f0a7899 */ /* 0x000fe20008011404 */
[----:B01----:R-:W-:Y:S11]  /*9520*/  @P3 BRA `(.L_x_3519) ;  /* 0x0000000000103947 */ /* 0x003ff60003800000 */
[----:B------:R-:W-:Y:S05]  /*9530*/  @!P2 BRA `(.L_x_3519) ;  /* 0x00000000000ca947 */ /* 0x000fea0003800000 */
[----:B------:R-:W2:Y:S04]  /*9540*/  LDG.E R5, desc[UR36][R2.64] ;  /* 0x0000002402057981 */ /* 0x000ea8000c1e1900 */
[----:B-----5:R-:W2:Y:S02]  /*9550*/  LDG.E R0, desc[UR36][R2.64+0x4] ;  /* 0x0000042402007981 */ /* 0x020ea4000c1e1900 */
[----:B--2---:R-:W-:-:S07]  /*9560*/  IMAD.IADD R0, R0, 0x1, -R5 ;  /* 0x0000000100007824 */ /* 0x004fce00078e0a05 */
.L_x_3519:
[----:B------:R-:W-:Y:S01]  /*9570*/  R2UR UR7, R192 ;  /* 0x00000000c00772ca */ /* 0x000fe200000e0000 */
[----:B------:R-:W-:Y:S01]  /*9580*/  USEL UR60, UR60, URZ, !UP0 ;  /* 0x0000003f3c3c7287 */ /* 0x000fe2000c000000 */
[----:B------:R-:W-:Y:S11]  /*9590*/  BSSY B1, `(.L_x_3520) ;  /* 0x000002e000017945 */ /* 0x000ff60003800000 */
[----:B------:R-:W-:Y:S01]  /*95a0*/  USEL UR12, UR7, URZ, !UP0 ;  /* 0x0000003f070c7287 */ /* 0x000fe2000c000000 */
[----:B------:R-:W-:Y:S11]  /*95b0*/  @P1 BRA `(.L_x_3521) ;  /* 0x0000000000ac1947 */ /* 0x000ff60003800000 */
[----:B------:R-:W0:Y:S01]  /*95c0*/  S2R R3, SR_TID.X ;  /* 0x0000000000037919 */ /* 0x000e220000002100 */
[----:B------:R-:W1:Y:S01]  /*95d0*/  LDC R7, c[0x0][0xbe8] ;  /* 0x0002fa00ff077b82 */ /* 0x000e620000000800 */
[----:B------:R-:W-:-:S13]  /*95e0*/  R2UR UR7, R22 ;  /* 0x00000000160772ca */ /* 0x000fda00000e0000 */
[----:B------:R-:W-:-:S05]  /*95f0*/  MOV R2, UR7 ;  /* 0x0000000700027c02 */ /* 0x000fca0008000f00 */
[----:B0-----:R-:W-:Y:S02]  /*9600*/  IMAD R2, R2, 0x80, R3 ;  /* 0x0000008002027824 */ /* 0x001fe400078e0203 */
[----:B-1---5:R-:W-:Y:S02]  /*9610*/  IMAD R3, R0, R7, RZ ;  /* 0x0000000700037224 */ /* 0x022fe400078e02ff */
[----:B------:R-:W-:-:S05]  /*9620*/  VIADD R4, R2, 0xffffff80 ;  /* 0xffffff8002047836 */ /* 0x000fca0000000000 */
[----:B------:R-:W-:-:S13]  /*9630*/  ISETP.GE.AND P1, PT, R4, R3, PT ;  /* 0x000000030400720c */ /* 0x000fda0003f26270 */
[----:B------:R-:W-:Y:S05]  /*9640*/  @P1 BRA `(.L_x_3521) ;  /* 0x0000000000881947 */ /* 0x000fea0003800000 */
[----:B------:R-:W-:Y:S01]  /*9650*/  ISETP.NE.AND P1, PT, R7, 0x1, PT ;  /* 0x000000010700780c */ /* 0x000fe20003f25270 */
[----:B------:R-:W-:Y:S01]  /*9660*/  ULDC.64 UR14, c[0x0][0xb90] ;  /* 0x0002e400000e7ab9 */ /* 0x000fe20000000a00 */
[----:B------:R-:W-:Y:S01]  /*9670*/  UMOV UR8, UR4 ;  /* 0x0000000400087c82 */ /* 0x000fe20008000000 */
[----:B------:R-:W-:Y:S01]  /*9680*/  UIMAD UR7, UR11, UR14, URZ ;  /* 0x0000000e0b0772a4 */ /* 0x000fe2000f8e023f */
[----:B------:R-:W-:Y:S01]  /*9690*/  IMAD.MOV.U32 R2, RZ, RZ, R4 ;  /* 0x000000ffff027224 */ /* 0x000fe200078e0004 */
[----:B------:R-:W-:Y:S02]  /*96a0*/  UMOV UR9, UR10 ;  /* 0x0000000a00097c82 */ /* 0x000fe40008000000 */
[----:B------:R-:W-:Y:S02]  /*96b0*/  UIMAD.WIDE.U32 UR8, UR61, UR14, UR8 ;  /* 0x0000000e3d0872a5 */ /* 0x000fe4000f8e0008 */
[----:B------:R-:W-:-:S03]  /*96c0*/  UIMAD UR7, UR61, UR15, UR7 ;  /* 0x0000000f3d0772a4 */ /* 0x000fc6000f8e0207 */
[----:B------:R-:W-:Y:S01]  /*96d0*/  ULDC.64 UR14, c[0x0][0xb98] ;  /* 0x0002e600000e7ab9 */ /* 0x000fe20000000a00 */
[----:B------:R-:W0:Y:S01]  /*96e0*/  @P1 LDC R3, c[0x0][0xbec] ;  /* 0x0002fb00ff031b82 */ /* 0x000e220000000800 */
[----:B------:R-:W-:Y:S02]  /*96f0*/  UIADD3 UR9, UR9, UR7, URZ ;  /* 0x0000000709097290 */ /* 0x000fe4000fffe03f */
[----:B------:R-:W-:Y:S02]  /*9700*/  UIMAD UR7, UR12, UR14, URZ ;  /* 0x0000000e0c0772a4 */ /* 0x000fe4000f8e023f */
[----:B------:R-:W-:Y:S02]  /*9710*/  UIMAD.WIDE.U32 UR8, UR60, UR14, UR8 ;  /* 0x0000000e3c0872a5 */ /* 0x000fe4000f8e0008 */
[----:B------:R-:W-:Y:S01]  /*9720*/  UIMAD UR7, UR60, UR15, UR7 ;  /* 0x0000000f3c0772a4 */ /* 0x000fe2000f8e0207 */
[----:B------:R-:W1:Y:S02]  /*9730*/  @P1 LDC R6, c[0x0][0xbf0] ;  /* 0x0002fc00ff061b82 */ /* 0x000e640000000800 */
[----:B------:R-:W-:Y:S01]  /*9740*/  ULDC.64 UR14, c[0x0][0xb88] ;  /* 0x0002e200000e7ab9 */ /* 0x000fe20000000a00 */
[----:B0-----:R-:W-:-:S05]  /*9750*/  @P1 IMAD.HI.U32 R3, R4, R3, RZ ;  /* 0x0000000304031227 */ /* 0x001fca00078e00ff */
[----:B-1----:R-:W-:Y:S02]  /*9760*/  @P1 SHF.R.U32.HI R2, RZ, R6, R3 ;  /* 0x00000006ff021219 */ /* 0x002fe40000011603 */
[----:B------:R-:W-:Y:S02]  /*9770*/  MOV R6, UR7 ;  /* 0x0000000700067c02 */ /* 0x000fe40008000f00 */
        /* <DEDUP_REMOVED lines=15> */
.L_x_3521:
[----:B------:R-:W-:Y:S05]  /*9870*/  BSYNC B1 ;  /* 0x0000000000017941 */ /* 0x000fea0003800000 */
.L_x_3520:
[----:B------:R-:W-:Y:S01]  /*9880*/  R2UR UR13, R22 ;  /* 0x00000000160d72ca */ /* 0x000fe200000e0000 */
[----:B0-----:R-:W0:Y:S01]  /*9890*/  @P0 LDC R3, c[0x0][0xbf0] ;  /* 0x0002fc00ff030b82 */ /* 0x001e220000000800 */
[----:B------:R-:W-:Y:S01]  /*98a0*/  ULDC.64 UR14, c[0x0][0xaa0] ;  /* 0x0002a800000e7ab9 */ /* 0x000fe20000000a00 */
[----:B------:R-:W-:Y:S01]  /*98b0*/  IMAD R2, R19, 0x20, R23 ;  /* 0x0000002013027824 */ /* 0x000fe200078e0217 */
[----:B------:R-:W-:Y:S01]  /*98c0*/  UIMAD UR7, UR10, UR14, URZ ;  /* 0x0000000e0a0772a4 */ /* 0x000fe2000f8e023f */
[----:B------:R-:W-:Y:S01]  /*98d0*/  BSSY B1, `(.L_x_3522) ;  /* 0x000003f000017945 */ /* 0x000fe20003800000 */
[----:B------:R-:W-:Y:S02]  /*98e0*/  UIMAD.WIDE.U32 UR8, UR4, UR14, URZ ;  /* 0x0000000e040872a5 */ /* 0x000fe4000f8e003f */
[----:B------:R-:W-:-:S03]  /*98f0*/  UIMAD UR7, UR4, UR15, UR7 ;  /* 0x0000000f040772a4 */ /* 0x000fc6000f8e0207 */
[----:B------:R-:W-:Y:S01]  /*9900*/  ULDC.64 UR14, c[0x0][0xae8] ;  /* 0x0002ba00000e7ab9 */ /* 0x000fe20000000a00 */
[----:B------:R-:W-:Y:S01]  /*9910*/  UIADD3 UR9, UR9, UR7, URZ ;  /* 0x0000000709097290 */ /* 0x000fe2000fffe03f */
[----:B------:R-:W-:Y:S01]  /*9920*/  IMAD.U32 R5, RZ, RZ, UR13 ;  /* 0x0000000dff057e24 */ /* 0x000fe2000f8e00ff */
[----:B------:R-:W-:Y:S02]  /*9930*/  UIMAD UR4, UR11, UR14, URZ ;  /* 0x0000000e0b0472a4 */ /* 0x000fe4000f8e023f */
[----:B------:R-:W-:Y:S02]  /*9940*/  UIMAD.WIDE.U32 UR8, UR61, UR14, UR8 ;  /* 0x0000000e3d0872a5 */ /* 0x000fe4000f8e0008 */
[----:B------:R-:W-:Y:S01]  /*9950*/  LEA R6, R5, R2, 0x7 ;  /* 0x0000000205067211 */ /* 0x000fe200078e38ff */
[----:B------:R-:W-:Y:S01]  /*9960*/  UIMAD UR4, UR61, UR15, UR4 ;  /* 0x0000000f3d0472a4 */ /* 0x000fe2000f8e0204 */
[----:B------:R-:W-:-:S03]  /*9970*/  ULDC.64 UR10, c[0x0][0xaf0] ;  /* 0x0002bc00000a7ab9 */ /* 0x000fc60000000a00 */
        /* <DEDUP_REMOVED lines=30> */
[----:B------:R-:W-:Y:S01]  /*9b60*/  LEA R4, P3, R2, UR8, 0x1 ;  /* 0x0000000802047c11 */ /* 0x000fe2000f8608ff */
[----:B------:R-:W-:-:S03]  /*9b70*/  IMAD.IADD R3, R3, 0x1, R5 ;  /* 0x0000000103037824 */ /* 0x000fc600078e0205 */
[-C--:B------:R-:W-:Y:S02]  /*9b80*/  ISETP.GE.AND P1, PT, R0, R11.reuse, PT ;  /* 0x0000000b0000720c */ /* 0x080fe40003f26270 */
[----:B------:R-:W-:Y:S02]  /*9b90*/  IADD3 R0, R6, 0x40, RZ ;  /* 0x0000004006007810 */ /* 0x000fe40007ffe0ff */
        /* <DEDUP_REMOVED lines=14> */
[----:B------:R3:W-:Y:S01]  /*9c80*/  @!P4 ST.E.128 desc[UR36][R8.64], RZ ;  /* 0x000000ff0800c985 */ /* 0x0007e2000c101d24 */
[----:B------:R-:W-:-:S03]  /*9c90*/  @!P2 LEA.HI.X R3, R18, R0, R201, 0x1, P6 ;  /* 0x000000001203a211 */ /* 0x000fc600030f0cc9 */
[----:B------:R3:W-:Y:S04]  /*9ca0*/  @!P3 ST.E.128 desc[UR36][R12.64], RZ ;  /* 0x000000ff0c00b985 */ /* 0x0007e8000c101d24 */
[----:B------:R3:W-:Y:S02]  /*9cb0*/  @!P2 ST.E.128 desc[UR36][R2.64], RZ ;  /* 0x000000ff0200a985 */ /* 0x0007e4000c101d24 */
.L_x_3523:
[----:B------:R-:W-:Y:S05]  /*9cc0*/  BSYNC B1 ;  /* 0x0000000000017941 */ /* 0x000fea0003800000 */
.L_x_3522:
[----:B--2---:R2:W4:Y:S01]  /*9cd0*/  SHFL.IDX PT, R0, R5, 0x1, 0x181f ;  /* 0x00381f0005007f89 */ /* 0x00452200000e0000 */
[----:B------:R-:W-:Y:S03]  /*9ce0*/  BSSY B1, `(.L_x_3524) ;  /* 0x0000010000017945 */ /* 0x000fe60003800000 */
[----:B-1-3--:R2:W1:Y:S01]  /*9cf0*/  SHFL.IDX PT, R3, R4, 0x1, 0x181f ;  /* 0x00381f0004037f89 */ /* 0x00a46200000e0000 */
[----:B------:R-:W-:Y:S05]  /*9d00*/  @P1 BRA `(.L_x_3525) ;  /* 0x0000000000341947 */ /* 0x000fea0003800000 */
[----:B------:R-:W-:Y:S02]  /*9d10*/  ULDC UR4, c[0x0][0xac8] ;  /* 0x0002b20000047ab9 */ /* 0x000fe40000000800 */
[----:B------:R-:W-:Y:S02]  /*9d20*/  ISETP.GE.AND P4, PT, R16, UR4, PT ;  /* 0x0000000410007c0c */ /* 0x000fe4000bf86270 */
[----:B------:R-:W-:Y:S02]  /*9d30*/  ISETP.GE.AND P5, PT, R17, UR4, PT ;  /* 0x0000000411007c0c */ /* 0x000fe4000bfa6270 */
[----:B------:R-:W-:-:S09]  /*9d40*/  ISETP.GE.AND P6, PT, R18, UR4, PT ;  /* 0x0000000412007c0c */ /* 0x000fd2000bfc6270 */
[-C--:B-1----:R-:W-:Y:S02]  /*9d50*/  @!P4 LEA R8, P1, R16, R3.reuse, 0x1 ;  /* 0x000000031008c211 */ /* 0x082fe400078208ff */
[CC--:B------:R-:W-:Y:S02]  /*9d60*/  @!P5 LEA R12, P2, R17.reuse, R3.reuse, 0x1 ;  /* 0x00000003110cd211 */ /* 0x0c0fe400078408ff */
[----:B------:R-:W-:Y:S02]  /*9d70*/  @!P6 LEA R2, P3, R18, R3, 0x1 ;  /* 0x000000031202e211 */ /* 0x000fe400078608ff */
[-C--:B----4-:R-:W-:Y:S02]  /*9d80*/  @!P4 LEA.HI.X R9, R16, R0.reuse, R203, 0x1, P1 ;  /* 0x000000001009c211 */ /* 0x090fe400008f0ccb */
[-C--:B------:R-:W-:Y:S02]  /*9d90*/  @!P5 LEA.HI.X R13, R17, R0.reuse, R202, 0x1, P2 ;  /* 0x00000000110dd211 */ /* 0x080fe400010f0cca */
[----:B------:R-:W-:Y:S01]  /*9da0*/  @!P6 LEA.HI.X R3, R18, R0, R201, 0x1, P3 ;  /* 0x000000001203e211 */ /* 0x000fe200018f0cc9 */
[----:B------:R3:W-:Y:S04]  /*9db0*/  @!P4 ST.E.128 desc[UR36][R8.64], RZ ;  /* 0x000000ff0800c985 */ /* 0x0007e8000c101d24 */
[----:B------:R3:W-:Y:S04]  /*9dc0*/  @!P5 ST.E.128 desc[UR36][R12.64], RZ ;  /* 0x000000ff0c00d985 */ /* 0x0007e8000c101d24 */
[----:B------:R3:W-:Y:S02]  /*9dd0*/  @!P6 ST.E.128 desc[UR36][R2.64], RZ ;  /* 0x000000ff0200e985 */ /* 0x0007e4000c101d24 */
.L_x_3525:
[----:B------:R-:W-:Y:S05]  /*9de0*/  BSYNC B1 ;  /* 0x0000000000017941 */ /* 0x000fea0003800000 */
.L_x_3524:
[----:B----4-:R4:W0:Y:S01]  /*9df0*/  SHFL.IDX PT, R0, R5, 0x2, 0x181f ;  /* 0x00581f0005007f89 */ /* 0x01082200000e0000 */
        /* <DEDUP_REMOVED lines=10> */
[-C--:B0-----:R-:W-:Y:S02]  /*9ea0*/  @!P3 LEA.HI.X R9, R16, R0.reuse, R203, 0x1, P0 ;  /* 0x000000001009b211 */ /* 0x081fe400000f0ccb */
[-C--:B------:R-:W-:Y:S02]  /*9eb0*/  @!P4 LEA.HI.X R13, R17, R0.reuse, R202, 0x1, P1 ;  /* 0x00000000110dc211 */ /* 0x080fe400008f0cca */
[----:B------:R-:W-:Y:S01]  /*9ec0*/  @!P5 LEA.HI.X R3, R18, R0, R201, 0x1, P2 ;  /* 0x000000001203d211 */ /* 0x000fe200010f0cc9 */
[----:B------:R3:W-:Y:S04]  /*9ed0*/  @!P3 ST.E.128 desc[UR36][R8.64], RZ ;  /* 0x000000ff0800b985 */ /* 0x0007e8000c101d24 */
[----:B------:R3:W-:Y:S04]  /*9ee0*/  @!P4 ST.E.128 desc[UR36][R12.64], RZ ;  /* 0x000000ff0c00c985 */ /* 0x0007e8000c101d24 */
[----:B------:R3:W-:Y:S02]  /*9ef0*/  @!P5 ST.E.128 desc[UR36][R2.64], RZ ;  /* 0x000000ff0200d985 */ /* 0x0007e4000c101d24 */
.L_x_3527:
[----:B------:R-:W-:Y:S05]  /*9f00*/  BSYNC B1 ;  /* 0x0000000000017941 */ /* 0x000fea0003800000 */
.L_x_3526:
        /* <DEDUP_REMOVED lines=18> */
.L_x_3518:
[----:B------:R-:W-:Y:S05]  /*a030*/  BSYNC B0 ;  /* 0x0000000000007941 */ /* 0x000fea0003800000 */
.L_x_3509:
[----:B------:R-:W-:Y:S02]  /*a040*/  ULDC UR4, c[0x0][0xc3c] ;  /* 0x00030f0000047ab9 */ /* 0x000fe40000000800 */
[----:B------:R-:W-:-:S13]  /*a050*/  ISETP.GE.AND P0, PT, R39, UR4, PT ;  /* 0x0000000427007c0c */ /* 0x000fda000bf06270 */
[----:B------:R-:W-:Y:S05]  /*a060*/  @!P0 BRA `(.L_x_3528) ;  /* 0xffffff6c004c8947 */ /* 0x000fea000383ffff */
[----:B------:R-:W-:Y:S05]  /*a070*/  EXIT ;  /* 0x000000000000794d */ /* 0x000fea0003800000 */
.L_x_3481:
        /* <DEDUP_REMOVED lines=16> */
.L_x_3529:
        /* <DEDUP_REMOVED lines=34> */
[----:B-1----:R-:W-:Y:S02]  /*a3a0*/  ISETP.GT.AND P6, PT, R4, UR6, PT ;  /* 0x0000000604007c0c */ /* 0x002fe4000bfc4270 */
[----:B------:R-:W-:-:S11]  /*a3b0*/  MOV R3, R4 ;  /* 0x0000000400037202 */ /* 0x000fd60000000f00 */
[----:B------:R-:W-:Y:S05]  /*a3c0*/  @P6 BRA `(.L_x_3531) ;  /* 0x0000000000946947 */ /* 0x000fea0003800000 */
[----:B------:R-:W-:Y:S01]  /*a3d0*/  IMAD.MOV.U32 R4, RZ, RZ, R3 ;  /* 0x000000ffff047224 */ /* 0x000fe200078e0003 */
[----:B------:R-:W-:Y:S01]  /*a3e0*/  UMOV UR4, URZ ;  /* 0x0000003f00047c82 */ /* 0x000fe20008000000 */
[----:B------:R-:W-:-:S05]  /*a3f0*/  ULDC UR5, c[0x0][0xc38] ;  /* 0x00030e0000057ab9 */ /* 0x000fca0000000800 */
.L_x_3535:
        /* <DEDUP_REMOVED lines=12> */
.L_x_3534:
[----:B------:R-:W-:Y:S05]  /*a4c0*/  BSYNC B0 ;  /* 0x0000000000007941 */ /* 0x000fea0003800000 */
.L_x_3533:
[----:B0----5:R-:W0:Y:S02]  /*a4d0*/  SHFL.UP PT, R2, R0, 0x1, RZ ;  /* 0x0420000000027989 */ /* 0x021e2400000e00ff */
        /* <DEDUP_REMOVED lines=19> */
[----:B------:R-:W-:-:S07]  /*a610*/  MOV R7, R9 ;  /* 0x0000000900077202 */ /* 0x000fce0000000f00 */
.L_x_3531:
        /* <DEDUP_REMOVED lines=15> */
.L_x_3536:
        /* <DEDUP_REMOVED lines=20> */
[----:B------:R-:W-:-:S07]  /*a850*/  ISETP.GE.AND P2, PT, R0, RZ, PT ;  /* 0x000000ff0000720c */ /* 0x000fce0003f46270 */
[----:B------:R-:W-:-:S06]  /*a860*/  @P0 VIADD R2, R2, 0x1 ;  /* 0x0000000102020836 */ /* 0x000fcc0000000000 */
[----:B------:R-:W-:Y:S01]  /*a870*/  @!P2 IMAD.MOV R2, RZ, RZ, -R2 ;  /* 0x000000ffff02a224 */ /* 0x000fe200078e0a02 */
[----:B------:R-:W-:-:S04]  /*a880*/  @!P1 LOP3.LUT R2, RZ, R10, RZ, 0x33, !PT ;  /* 0x0000000aff029212 */ /* 0x000fc800078e33ff */
[----:B------:R-:W-:Y:S01]  /*a890*/  MOV R18, R2 ;  /* 0x0000000200127202 */ /* 0x000fe20000000f00 */
[----:B------:R-:W-:-:S04]  /*a8a0*/  IMAD.MOV R17, RZ, RZ, -R2 ;  /* 0x000000ffff117224 */ /* 0x000fc800078e0a02 */
[----:B------:R-:W-:Y:S01]  /*a8b0*/  IMAD R17, R10, R17, R11 ;  /* 0x000000110a117224 */ /* 0x000fe200078e020b */
[----:B------:R-:W-:Y:S06]  /*a8c0*/  BRA `(.L_x_3537) ;  /* 0x0000000000147947 */ /* 0x000fec0003800000 */
.L_x_3532:
[----:B------:R-:W-:Y:S01]  /*a8d0*/  ULDC UR4, c[0x0][0xc3c] ;  /* 0x00030f0000047ab9 */ /* 0x000fe20000000800 */
[----:B------:R-:W-:Y:S02]  /*a8e0*/  IMAD.MOV.U32 R17, RZ, RZ, RZ ;  /* 0x000000ffff117224 */ /* 0x000fe400078e00ff */
[----:B------:R-:W-:Y:S02]  /*a8f0*/  IMAD.U32 R16, RZ, RZ, UR6 ;  /* 0x00000006ff107e24 */ /* 0x000fe4000f8e00ff */
[----:B------:R-:W-:Y:S02]  /*a900*/  IMAD.MOV.U32 R18, RZ, RZ, RZ ;  /* 0x000000ffff127224 */ /* 0x000fe400078e00ff */
[----:B------:R-:W-:-:S07]  /*a910*/  IMAD.U32 R19, RZ, RZ, UR4 ;  /* 0x00000004ff137e24 */ /* 0x000fce000f8e00ff */
.L_x_3537:
[----:B------:R-:W-:-:S13]  /*a920*/  ISETP.NE.AND P0, PT, R5, RZ, PT ;  /* 0x000000ff0500720c */ /* 0x000fda0003f05270 */
[----:B------:R-:W0:Y:S01]  /*a930*/  @!P0 S2R R3, SR_CgaCtaId ;  /* 0x0000000000038919 */ /* 0x000e220000008800 */
[----:B------:R-:W-:-:S04]  /*a940*/  @!P0 MOV R0, 0x400 ;  /* 0x0000040000008802 */ /* 0x000fc80000000f00 */
[----:B0-----:R-:W-:-:S05]  /*a950*/  @!P0 LEA R0, R3, R0, 0x18 ;  /* 0x0000000003008211 */ /* 0x001fca00078ec0ff */
[----:B------:R0:W-:Y:S01]  /*a960*/  @!P0 STS.128 [R0+0x308d0], R16 ;  /* 0x0308d01000008388 */ /* 0x0001e20000000c00 */
[----:B------:R-:W-:Y:S06]  /*a970*/  BAR.ARV 0x5, 0x180 ;  /* 0x0146000000007b1d */ /* 0x000fec0000002000 */
.L_x_3530:
[----:B------:R2:W-:Y:S01]  /*a980*/  STL [R1+0x1c], RZ ;  /* 0x00001cff01007387 */ /* 0x0005e20000100800 */
[----:B------:R-:W-:Y:S01]  /*a990*/  ULDC UR4, c[0x0][0xc3c] ;  /* 0x00030f0000047ab9 */ /* 0x000fe20000000800 */
[----:B------:R-:W-:Y:S01]  /*a9a0*/  MOV R28, 0x1 ;  /* 0x00000001001c7802 */ /* 0x000fe20000000f00 */
[----:B------:R-:W-:Y:S01]  /*a9b0*/  IMAD.MOV.U32 R27, RZ, RZ, RZ ;  /* 0x000000ffff1b7224 */ /* 0x000fe200078e00ff */
[----:B-1----:R-:W-:-:S13]  /*a9c0*/  ISETP.GE.AND P0, PT, R19, UR4, PT ;  /* 0x0000000413007c0c */ /* 0x002fda000bf06270 */
[----:B--2---:R-:W-:Y:S05]  /*a9d0*/  @P0 BRA `(.L_x_3538) ;  /* 0x0000004400c40947 */ /* 0x004fea0003800000 */
[----:B0-----:R-:W2:Y:S01]  /*a9e0*/  LDL R0, [R1+0x28] ;  /* 0x0000280001007983 */ /* 0x001ea20000100800 */
[----:B------:R-:W0:Y:S01]  /*a9f0*/  S2UR UR5, SR_CgaCtaId ;  /* 0x00000000000579c3 */ /* 0x000e220000008800 */
[----:B------:R-:W-:Y:S01]  /*aa00*/  BSSY B8, `(.L_x_3538) ;  /* 0x000046e000087945 */ /* 0x000fe20003800000 */
[----:B------:R-:W-:Y:S01]  /*aa10*/  IMAD.MOV.U32 R28, RZ, RZ, 0x1 ;  /* 0x00000001ff1c7424 */ /* 0x000fe200078e00ff */
[----:B------:R-:W1:Y:S01]  /*aa20*/  S2R R4, SR_TID.X ;  /* 0x0000000000047919 */ /* 0x000e620000002100 */
[----:B------:R-:W-:Y:S01]  /*aa30*/  MOV R27, RZ ;  /* 0x000000ff001b7202 */ /* 0x000fe20000000f00 */
[----:B------:R-:W-:Y:S01]  /*aa40*/  ULDC UR39, c[0x0][0xc] ;  /* 0x0000030000277ab9 */ /* 0x000fe20000000800 */
[----:B------:R3:W-:Y:S01]  /*aa50*/  STL [R1+0x1c], RZ ;  /* 0x00001cff01007387 */ /* 0x0007e20000100800 */
[C---:B-1----:R-:W-:Y:S01]  /*aa60*/  IMAD.SHL.U32 R32, R4.reuse, 0x8, RZ ;  /* 0x0000000804207824 */ /* 0x042fe200078e00ff */
        /* <DEDUP_REMOVED lines=13> */
[----:B------:R-:W-:-:S05]  /*ab40*/  LOP3.LUT R33, R32, 0x80, RZ, 0xfc, !PT ;  /* 0x0000008020217812 */ /* 0x000fca00078efcff */
[----:B------:R-:W-:-:S04]  /*ab50*/  IMAD.U32 R22, RZ, RZ, UR4 ;  /* 0x00000004ff167e24 */ /* 0x000fc8000f8e00ff */
[----:B---3--:R-:W-:-:S07]  /*ab60*/  IMAD R37, R36, 0x2, R22 ;  /* 0x0000000224257824 */ /* 0x008fce00078e0216 */
.L_x_3601:
[----:B0-----:R-:W0:Y:S02]  /*ab70*/  LDC.64 R2, c[0x0][0xc88] ;  /* 0x00032200ff027b82 */ /* 0x001e240000000a00 */
[----:B0-----:R-:W-:-:S05]  /*ab80*/  IMAD.WIDE R2, R19, 0x4, R2 ;  /* 0x0000000413027825 */ /* 0x001fca00078e0202 */
[----:B------:R-:W2:Y:S01]  /*ab90*/  LDG.E R29, desc[UR36][R2.64] ;  /* 0x00000024021d7981 */ /* 0x000ea2000c1e1900 */
[----:B------:R-:W-:Y:S05]  /*aba0*/  YIELD ;  /* 0x0000000000007946 */ /* 0x000fea0003800000 */
[----:B------:R-:W-:Y:S01]  /*abb0*/  ULDC.64 UR4, c[0x0][0xa28] ;  /* 0x00028a0000047ab9 */ /* 0x000fe20000000a00 */
[----:B------:R-:W-:Y:S01]  /*abc0*/  IMAD.MOV.U32 R30, RZ, RZ, RZ ;  /* 0x000000ffff1e7224 */ /* 0x000fe200078e00ff */
[----:B------:R-:W-:Y:S01]  /*abd0*/  ISETP.NE.U32.AND P0, PT, RZ, UR4, PT ;  /* 0x00000004ff007c0c */ /* 0x000fe2000bf05070 */
[----:B------:R-:W-:-:S03]  /*abe0*/  ULDC.64 UR6, c[0x0][0xa18] ;  /* 0x0002860000067ab9 */ /* 0x000fc60000000a00 */
[----:B------:R-:W-:Y:S02]  /*abf0*/  ISETP.NE.AND.EX P0, PT, RZ, UR5, PT, P0 ;  /* 0x00000005ff007c0c */ /* 0x000fe4000bf05300 */
[----:B------:R-:W-:Y:S02]  /*ac00*/  MOV R35, RZ ;  /* 0x000000ff00237202 */ /* 0x000fe40000000f00 */
[----:B--2---:R-:W-:-:S09]  /*ac10*/  SHF.R.S32.HI R0, RZ, 0x1f, R29 ;  /* 0x0000001fff007819 */ /* 0x004fd2000001141d */
[C---:B------:R-:W-:Y:S01]  /*ac20*/  @P0 LEA R2, P1, R29.reuse, UR4, 0x2 ;  /* 0x000000041d020c11 */ /* 0x040fe2000f8210ff */
[C---:B------:R-:W-:Y:S01]  /*ac30*/  IMAD.SHL.U32 R24, R29.reuse, 0x4, RZ ;  /* 0x000000041d187824 */ /* 0x040fe200078e00ff */
[C-C-:B------:R-:W-:Y:S01]  /*ac40*/  SHF.L.U64.HI R25, R29.reuse, 0x2, R0.reuse ;  /* 0x000000021d197819 */ /* 0x140fe20000010200 */
[----:B------:R0:W-:Y:S01]  /*ac50*/  STL [R1+0x10], R0 ;  /* 0x0000100001007387 */ /* 0x0001e20000100800 */
[----:B------:R-:W-:Y:S01]  /*ac60*/  @P0 LEA.HI.X R3, R29, UR5, R0, 0x2, P1 ;  /* 0x000000051d030c11 */ /* 0x000fe200088f1400 */
[----:B------:R-:W-:-:S04]  /*ac70*/  ULDC.64 UR4, c[0x0][0xa00] ;  /* 0x0002800000047ab9 */ /* 0x000fc80000000a00 */
[----:B-1----:R1:W2:Y:S01]  /*ac80*/  @P0 LDG.E R30, desc[UR36][R2.64] ;  /* 0x00000024021e0981 */ /* 0x0022a2000c1e1900 */
[----:B------:R-:W-:Y:S02]  /*ac90*/  ISETP.NE.U32.AND P0, PT, RZ, UR4, PT ;  /* 0x00000004ff007c0c */ /* 0x000fe4000bf05070 */
[----:B------:R-:W-:Y:S02]  /*aca0*/  LOP3.LUT R23, R23, 0xffffffbf, RZ, 0xc0, !PT ;  /* 0xffffffbf17177812 */ /* 0x000fe400078ec0ff */
[----:B------:R-:W-:Y:S02]  /*acb0*/  ISETP.NE.AND.EX P2, PT, RZ, UR5, PT, P0 ;  /* 0x00000005ff007c0c */ /* 0x000fe4000bf45300 */
[----:B------:R-:W-:Y:S02]  /*acc0*/  ISETP.NE.U32.AND P0, PT, RZ, UR6, PT ;  /* 0x00000006ff007c0c */ /* 0x000fe4000bf05070 */
[----:B-1----:R-:W-:Y:S02]  /*acd0*/  IADD3 R2, P1, R24, UR4, RZ ;  /* 0x0000000418027c10 */ /* 0x002fe4000ff3e0ff */
[----:B------:R-:W-:-:S02]  /*ace0*/  ISETP.NE.AND.EX P0, PT, RZ, UR7, PT, P0 ;  /* 0x00000007ff007c0c */ /* 0x000fc4000bf05300 */
[----:B------:R-:W-:Y:S01]  /*acf0*/  IADD3.X R3, R25, UR5, RZ, P1, !PT ;  /* 0x0000000519037c10 */ /* 0x000fe20008ffe4ff */
[----:B------:R-:W-:-:S04]  /*ad00*/  ULDC.64 UR4, c[0x0][0x418] ;  /* 0x0001060000047ab9 */ /* 0x000fc80000000a00 */
[----:B------:R-:W-:Y:S01]  /*ad10*/  @P2 LOP3.LUT R23, R23, 0x40, RZ, 0xfc, !PT ;  /* 0x0000004017172812 */ /* 0x000fe200078efcff */
[----:B------:R1:W5:Y:S05]  /*ad20*/  @P2 LDG.E R35, desc[UR36][R2.64] ;  /* 0x0000002402232981 */ /* 0x00036a000c1e1900 */
[----:B------:R-:W-:-:S04]  /*ad30*/  @P0 IADD3 R4, P1, R24, UR6, RZ ;  /* 0x0000000618040c10 */ /* 0x000fc8000ff3e0ff */
[----:B------:R-:W-:-:S05]  /*ad40*/  @P0 IADD3.X R5, R25, UR7, RZ, P1, !PT ;  /* 0x0000000719050c10 */ /* 0x000fca0008ffe4ff */
[----:B---3--:R-:W3:Y:S01]  /*ad50*/  @P0 LDG.E R4, desc[UR36][R4.64] ;  /* 0x0000002404040981 */ /* 0x008ee2000c1e1900 */
        /* <DEDUP_REMOVED lines=18> */
.L_x_3539:
        /* <DEDUP_REMOVED lines=9> */
.L_x_3540:
        /* <DEDUP_REMOVED lines=9> */
.L_x_3541:
        /* <DEDUP_REMOVED lines=17> */
[----:B------:R-:W1:Y:S08]  /*b0b0*/  FLO.U32 R0, UR4 ;  /* 0x0000000400007d00 */ /* 0x000e7000080e0000 */
[----:B------:R-:W2:Y:S01]  /*b0c0*/  POPC R5, UR4 ;  /* 0x0000000400057d09 */ /* 0x000ea20008000000 */
[----:B-1----:R-:W-:-:S13]  /*b0d0*/  ISETP.EQ.U32.AND P0, PT, R0, R7, PT ;  /* 0x000000070000720c */ /* 0x002fda0003f02070 */
[----:B--2---:R-:W2:Y:S01]  /*b0e0*/  @P0 ATOMG.E.ADD.STRONG.GPU PT, R3, desc[UR36][R2.64], R5 ;  /* 0x00000005020309a8 */ /* 0x004ea200081ee1e4 */
[----:B0-----:R-:W0:Y:S02]  /*b0f0*/  S2R R4, SR_LTMASK ;  /* 0x0000000000047919 */ /* 0x001e240000003900 */
[----:B0-----:R-:W-:-:S04]  /*b100*/  LOP3.LUT R4, R4, UR4, RZ, 0xc0, !PT ;  /* 0x0000000404047c12 */ /* 0x001fc8000f8ec0ff */
[----:B------:R-:W0:Y:S01]  /*b110*/  POPC R7, R4 ;  /* 0x0000000400077309 */ /* 0x000e220000000000 */
[----:B--2---:R-:W0:Y:S02]  /*b120*/  SHFL.IDX PT, R0, R3, R0, 0x1f ;  /* 0x00001f0003007589 */ /* 0x004e2400000e0000 */
[----:B0-----:R-:W-:Y:S01]  /*b130*/  IADD3 R16, R0, UR39, R7 ;  /* 0x0000002700107c10 */ /* 0x001fe2000fffe007 */
[----:B------:R-:W-:Y:S06]  /*b140*/  BRA `(.L_x_3544) ;  /* 0x0000003400687947 */ /* 0x000fec0003800000 */
.L_x_3543:
        /* <DEDUP_REMOVED lines=20> */
.L_x_3546:
[----:B------:R-:W-:Y:S05]  /*b290*/  BSYNC B6 ;  /* 0x0000000000067941 */ /* 0x000fea0003800000 */
.L_x_3545:
        /* <DEDUP_REMOVED lines=11> */
[----:B------:R-:W-:Y:S01]  /*b350*/  IMAD.U32 R6, RZ, RZ, UR8 ;  /* 0x00000008ff067e24 */ /* 0x000fe2000f8e00ff */
[----:B------:R-:W-:Y:S01]  /*b360*/  MOV R8, 0x70 ;  /* 0x0000007000087802 */ /* 0x000fe20000000f00 */
[----:B------:R-:W-:Y:S02]  /*b370*/  IMAD.U32 R7, RZ, RZ, UR9 ;  /* 0x00000009ff077e24 */ /* 0x000fe4000f8e00ff */
[----:B------:R-:W-:-:S02]  /*b380*/  IMAD.U32 R10, RZ, RZ, UR4 ;  /* 0x00000004ff0a7e24 */ /* 0x000fc4000f8e00ff */
[----:B------:R-:W-:Y:S02]  /*b390*/  IMAD.U32 R11, RZ, RZ, UR5 ;  /* 0x00000005ff0b7e24 */ /* 0x000fe4000f8e00ff */
[----:B------:R-:W-:Y:S02]  /*b3a0*/  IMAD.MOV.U32 R12, RZ, RZ, 0x1 ;  /* 0x00000001ff0c7424 */ /* 0x000fe400078e00ff */
[----:B-1----:R-:W-:-:S07]  /*b3b0*/  IMAD.MOV.U32 R13, RZ, RZ, RZ ;  /* 0x000000ffff0d7224 */ /* 0x002fce00078e00ff */
[----:B------:R-:W-:-:S07]  /*b3c0*/  LEPC R20, `(.L_x_3549) ;  /* 0x000000001014794e */ /* 0x000fce0000000000 */
[----:B--2---:R-:W-:Y:S05]  /*b3d0*/  CALL.ABS.NOINC R2 ;  /* 0x0000000002007343 */ /* 0x004fea0003c00000 */
.L_x_3549:
        /* <DEDUP_REMOVED lines=15> */
.L_x_3548:
[----:B------:R-:W-:Y:S05]  /*b4d0*/  BSYNC B6 ;  /* 0x0000000000067941 */ /* 0x000fea0003800000 */
.L_x_3547:
        /* <DEDUP_REMOVED lines=9> */
[----:B------:R-:W-:Y:S01]  /*b570*/  LOP3.LUT R23, R23, 0xffffffdf, RZ, 0xc0, !PT ;  /* 0xffffffdf17177812 */ /* 0x000fe200078ec0ff */
[----:B------:R-:W-:Y:S01]  /*b580*/  ULDC UR4, c[0x0][0x2f4] ;  /* 0x0000bd0000047ab9 */ /* 0x000fe20000000800 */
[----:B------:R-:W-:-:S05]  /*b590*/  @P0 IADD3.X R25, R25, UR5, RZ, P1, !PT ;  /* 0x0000000519190c10 */ /* 0x000fca0008ffe4ff */
[----:B------:R-:W3:Y:S01]  /*b5a0*/  @P0 LDG.E R31, desc[UR36][R24.64] ;  /* 0x00000024181f0981 */ /* 0x000ee2000c1e1900 */
[----:B-1----:R-:W-:Y:S02]  /*b5b0*/  ISETP.NE.AND P2, PT, R8, 0x1, PT ;  /* 0x000000010800780c */ /* 0x002fe40003f45270 */
[----:B----4-:R-:W-:-:S04]  /*b5c0*/  LOP3.LUT R20, R20, 0x7f, RZ, 0xc0, !PT ;  /* 0x0000007f14147812 */ /* 0x010fc800078ec0ff */
[----:B------:R-:W-:-:S07]  /*b5d0*/  SHF.R.U32.HI R0, RZ, 0x3, R20 ;  /* 0x00000003ff007819 */ /* 0x000fce0000011614 */
[----:B------:R-:W1:Y:S08]  /*b5e0*/  @P2 LDC R7, c[0x0][0x434] ;  /* 0x00010d00ff072b82 */ /* 0x000e700000000800 */
[----:B------:R-:W4:Y:S01]  /*b5f0*/  @P2 LDC R5, c[0x0][0x438] ;  /* 0x00010e00ff052b82 */ /* 0x000f220000000800 */
[----:B0-----:R-:W-:-:S05]  /*b600*/  IMAD.SHL.U32 R20, R21, 0x10, RZ ;  /* 0x0000001015147824 */ /* 0x001fca00078e00ff */
[----:B------:R-:W-:Y:S02]  /*b610*/  LOP3.LUT R20, R0, 0x70, R20, 0xf8, !PT ;  /* 0x0000007000147812 */ /* 0x000fe400078ef814 */
        /* <DEDUP_REMOVED lines=8> */
[----:B-1----:R-:W-:-:S08]  /*b6a0*/  @P2 IMAD.HI.U32 R6, R0, R7, RZ ;  /* 0x0000000700062227 */ /* 0x002fd000078e00ff */
[----:B------:R-:W0:Y:S01]  /*b6b0*/  @!P0 LDC.64 R2, c[0x0][0x428] ;  /* 0x00010a00ff028b82 */ /* 0x000e220000000a00 */
[----:B------:R-:W-:Y:S02]  /*b6c0*/  MOV R4, R0 ;  /* 0x0000000000047202 */ /* 0x000fe40000000f00 */
[----:B----4-:R-:W-:Y:S02]  /*b6d0*/  @P2 SHF.R.U32.HI R4, RZ, R5, R6 ;  /* 0x00000005ff042219 */ /* 0x010fe40000011606 */
[----:B------:R-:W-:-:S03]  /*b6e0*/  SHF.R.S32.HI R6, RZ, 0x1f, R31 ;  /* 0x0000001fff067819 */ /* 0x000fc6000001141f */
[----:B------:R-:W-:Y:S02]  /*b6f0*/  IMAD.MOV R5, RZ, RZ, -R4 ;  /* 0x000000ffff057224 */ /* 0x000fe400078e0a04 */
[----:B------:R0:W-:Y:S02]  /*b700*/  STL [R1+0x8], R6 ;  /* 0x0000080601007387 */ /* 0x0001e40000100800 */
[----:B------:R-:W-:Y:S01]  /*b710*/  IMAD R0, R8, R5, R0 ;  /* 0x0000000508007224 */ /* 0x000fe200078e0200 */
[--C-:B------:R-:W-:Y:S01]  /*b720*/  @!P0 SHF.R.S32.HI R5, RZ, 0x1f, R4.reuse ;  /* 0x0000001fff058819 */ /* 0x100fe20000011404 */
[-C--:B0-----:R-:W-:Y:S02]  /*b730*/  @!P0 IMAD R6, R6, R2.reuse, RZ ;  /* 0x0000000206068224 */ /* 0x081fe400078e02ff */
[----:B------:R-:W-:-:S04]  /*b740*/  @!P0 IMAD.WIDE.U32 R4, R31, R2, R4 ;  /* 0x000000021f048225 */ /* 0x000fc800078e0004 */
[----:B------:R-:W-:Y:S02]  /*b750*/  @!P0 IMAD R6, R31, R3, R6 ;  /* 0x000000031f068224 */ /* 0x000fe400078e0206 */
[----:B------:R-:W0:Y:S02]  /*b760*/  @!P0 LDC.64 R2, c[0x0][0x418] ;  /* 0x00010600ff028b82 */ /* 0x000e240000000a00 */
[----:B------:R-:W-:Y:S02]  /*b770*/  @!P0 IMAD.IADD R6, R5, 0x1, R6 ;  /* 0x0000000105068824 */ /* 0x000fe400078e0206 */
[----:B------:R-:W-:-:S05]  /*b780*/  IMAD.U32 R5, RZ, RZ, UR38 ;  /* 0x00000026ff057e24 */ /* 0x000fca000f8e00ff */
[----:B------:R-:W-:Y:S02]  /*b790*/  ISETP.NE.AND P2, PT, R5, 0x3, PT ;  /* 0x000000030500780c */ /* 0x000fe40003f45270 */
[----:B0-----:R-:W-:-:S04]  /*b7a0*/  @!P0 LEA R2, P1, R4, R2, 0x2 ;  /* 0x0000000204028211 */ /* 0x001fc800078210ff */
[----:B------:R-:W-:Y:S01]  /*b7b0*/  @!P0 LEA.HI.X R3, R4, R3, R6, 0x2, P1 ;  /* 0x0000000304038211 */ /* 0x000fe200008f1406 */
[----:B------:R-:W-:-:S06]  /*b7c0*/  IMAD.MOV.U32 R4, RZ, RZ, RZ ;  /* 0x000000ffff047224 */ /* 0x000fcc00078e00ff */
[----:B------:R0:W5:Y:S01]  /*b7d0*/  @!P0 LDG.E R4, desc[UR36][R2.64] ;  /* 0x0000002402048981 */ /* 0x000162000c1e1900 */
[----:B------:R-:W-:Y:S02]  /*b7e0*/  ISETP.GE.AND P0, PT, R32, UR4, PT ;  /* 0x0000000420007c0c */ /* 0x000fe4000bf06270 */
[----:B------:R-:W-:-:S04]  /*b7f0*/  @P2 LOP3.LUT R23, R23, 0x10, RZ, 0xfc, !PT ;  /* 0x0000001017172812 */ /* 0x000fc800078efcff */
[----:B------:R-:W-:Y:S02]  /*b800*/  LOP3.LUT R23, R23, 0xfffffffb, RZ, 0xc0, !PT ;  /* 0xfffffffb17177812 */ /* 0x000fe400078ec0ff */
[----:B------:R-:W-:-:S05]  /*b810*/  ISETP.GE.AND P1, PT, R34, UR4, PT ;  /* 0x0000000422007c0c */ /* 0x000fca000bf26270 */
[----:B------:R-:W-:Y:S02]  /*b820*/  @P0 LOP3.LUT R23, R23, 0x4, RZ, 0xfc, !PT ;  /* 0x0000000417170812 */ /* 0x000fe400078efcff */
[----:B------:R-:W-:Y:S02]  /*b830*/  ISETP.GE.AND P0, PT, R33, UR4, PT ;  /* 0x0000000421007c0c */ /* 0x000fe4000bf06270 */
[----:B------:R-:W-:-:S04]  /*b840*/  LOP3.LUT R23, R23, 0xfffffffe, RZ, 0xc0, !PT ;  /* 0xfffffffe17177812 */ /* 0x000fc800078ec0ff */
[----:B------:R-:W-:-:S04]  /*b850*/  LOP3.LUT R23, R23, 0xfffffffd, RZ, 0xc0, !PT ;  /* 0xfffffffd17177812 */ /* 0x000fc800078ec0ff */
[----:B------:R-:W-:-:S04]  /*b860*/  @P1 LOP3.LUT R23, R23, 0x2, RZ, 0xfc, !PT ;  /* 0x0000000217171812 */ /* 0x000fc800078efcff */
[----:B------:R-:W-:Y:S01]  /*b870*/  @P0 LOP3.LUT R23, R23, 0x1, RZ, 0xfc, !PT ;  /* 0x0000000117170812 */ /* 0x000fe200078efcff */
[----:B0-----:R-:W-:Y:S06]  /*b880*/  BRA.DIV UR5, `(.L_x_3550) ;  /* 0x0000003e057c7947 */ /* 0x001fec000b800000 */
.L_x_3618:
[----:B------:R-:W-:Y:S02]  /*b890*/  ISETP.GT.U32.AND P0, PT, R20, 0x5f, PT ;  /* 0x0000005f1400780c */ /* 0x000fe40003f04070 */
[----:B------:R-:W-:Y:S02]  /*b8a0*/  LOP3.LUT R23, R23, 0xfffffff7, RZ, 0xc0, !PT ;  /* 0xfffffff717177812 */ /* 0x000fe400078ec0ff */
[----:B------:R-:W-:-:S09]  /*b8b0*/  SHF.R.S32.HI R30, RZ, 0x1f, R18 ;  /* 0x0000001fff1e7819 */ /* 0x000fd20000011412 */
[----:B------:R-:W-:Y:S01]  /*b8c0*/  @P0 LOP3.LUT R23, R23, 0x8, RZ, 0xfc, !PT ;  /* 0x0000000817170812 */ /* 0x000fe200078efcff */
[----:B------:R-:W-:Y:S06]  /*b8d0*/  @!P2 BRA `(.L_x_3551) ;  /* 0x000000000004a947 */ /* 0x000fec0003800000 */
[----:B------:R-:W-:Y:S01]  /*b8e0*/  BPT.TRAP 0x1 ;  /* 0x000000040000795c */ /* 0x000fe20000300000 */
.L_x_3551:
[----:B------:R-:W-:Y:S01]  /*b8f0*/  SHF.R.S32.HI R5, RZ, 0x1f, R0 ;  /* 0x0000001fff057819 */ /* 0x000fe20000011400 */
[----:B------:R-:W-:Y:S01]  /*b900*/  ULDC.64 UR4, c[0x0][0x328] ;  /* 0x0000ca0000047ab9 */ /* 0x000fe20000000a00 */
[----:B------:R-:W-:Y:S03]  /*b910*/  BSSY B0, `(.L_x_3552) ;  /* 0x0000017000007945 */ /* 0x000fe60003800000 */
[----:B------:R-:W-:-:S04]  /*b920*/  IMAD R3, R5, UR4, RZ ;  /* 0x0000000405037c24 */ /* 0x000fc8000f8e02ff */
[C---:B------:R-:W-:Y:S02]  /*b930*/  IMAD R6, R0.reuse, UR5, R3 ;  /* 0x0000000500067c24 */ /* 0x040fe4000f8e0203 */
[----:B------:R-:W-:Y:S01]  /*b940*/  IMAD.WIDE.U32 R2, R0, UR4, RZ ;  /* 0x0000000400027c25 */ /* 0x000fe2000f8e00ff */
[----:B------:R-:W-:-:S04]  /*b950*/  ULDC.64 UR4, c[0x0][0x338] ;  /* 0x0000ce0000047ab9 */ /* 0x000fc80000000a00 */
[----:B------:R-:W-:Y:S02]  /*b960*/  IADD3 R3, R3, R6, RZ ;  /* 0x0000000603037210 */ /* 0x000fe40007ffe0ff */
        /* <DEDUP_REMOVED lines=17> */
.L_x_3619:
[----:B------:R-:W-:Y:S05]  /*ba80*/  BSYNC B0 ;  /* 0x0000000000007941 */ /* 0x000fea0003800000 */
.L_x_3552:
[----:B------:R-:W2:Y:S01]  /*ba90*/  LDL R9, [R1] ;  /* 0x0000000001097983 */ /* 0x000ea20000100800 */
[----:B------:R-:W-:Y:S01]  /*baa0*/  ULDC.64 UR4, c[0x0][0x300] ;  /* 0x0000c00000047ab9 */ /* 0x000fe20000000a00 */
[----:B------:R-:W-:Y:S01]  /*bab0*/  LOP3.LUT P4, RZ, R23, 0x4, RZ, 0xc0, !PT ;  /* 0x0000000417ff7812 */ /* 0x000fe2000788c0ff */
[----:B------:R-:W-:Y:S01]  /*bac0*/  IMAD R5, R5, UR4, RZ ;  /* 0x0000000405057c24 */ /* 0x000fe2000f8e02ff */
[----:B------:R-:W1:Y:S01]  /*bad0*/  S2R R8, SR_TID.X ;  /* 0x0000000000087919 */ /* 0x000e620000002100 */
[C---:B0-----:R-:W-:Y:S01]  /*bae0*/  IMAD.WIDE.U32 R2, R0.reuse, UR4, RZ ;  /* 0x0000000400027c25 */ /* 0x041fe2000f8e00ff */
[C---:B------:R-:W-:Y:S02]  /*baf0*/  LOP3.LUT P3, RZ, R23.reuse, 0x2, RZ, 0xc0, !PT ;  /* 0x0000000217ff7812 */ /* 0x040fe4000786c0ff */
[----:B------:R-:W-:Y:S01]  /*bb00*/  LOP3.LUT P2, RZ, R23, 0x1, RZ, 0xc0, !PT ;  /* 0x0000000117ff7812 */ /* 0x000fe2000784c0ff */
        /* <DEDUP_REMOVED lines=24> */
[----:B------:R-:W-:-:S03]  /*bc90*/  @P0 IMAD R8, R5, 0x2, R22 ;  /* 0x0000000205080824 */ /* 0x000fc600078e0216 */
[----:B------:R-:W1:Y:S01]  /*bca0*/  SHFL.IDX PT, R2, R0, RZ, 0x181f ;  /* 0x00181fff00027589 */ /* 0x000e6200000e0000 */
[----:B0-----:R-:W-:-:S05]  /*bcb0*/  @P0 LEA R3, P1, R32, R3, 0x1 ;  /* 0x0000000320030211 */ /* 0x001fca00078208ff */
[----:B-1----:R-:W-:Y:S01]  /*bcc0*/  @P0 IMAD.X R2, RZ, RZ, R2, P1 ;  /* 0x000000ffff020224 */ /* 0x002fe200008e0602 */
[----:B------:R-:W-:-:S04]  /*bcd0*/  ISETP.GE.AND P1, PT, R6, 0x11, PT ;  /* 0x000000110600780c */ /* 0x000fc80003f26270 */
[----:B------:R-:W-:-:S04]  /*bce0*/  @P0 LOP3.LUT R3, R3, R2, RZ, 0x3c, !PT ;  /* 0x0000000203030212 */ /* 0x000fc800078e3cff */
[----:B------:R-:W-:-:S04]  /*bcf0*/  @P0 LOP3.LUT R2, R3, R2, RZ, 0x3c, !PT ;  /* 0x0000000203020212 */ /* 0x000fc800078e3cff */
[----:B------:R-:W-:-:S05]  /*bd00*/  @P0 LOP3.LUT R3, R3, R2, RZ, 0x3c, !PT ;  /* 0x0000000203030212 */ /* 0x000fca00078e3cff */
[----:B------:R-:W-:Y:S01]  /*bd10*/  @!PT LDS RZ, [RZ] ;  /* 0x00000000fffff984 */ /* 0x000fe20000000800 */
[----:B------:R-:W-:Y:S04]  /*bd20*/  @P0 LDGSTS.E.BYPASS.LTC128B.128 [R8+0x1e400], desc[UR36][R2.64], !P4 ;  /* 0x1e40000002080fae */ /* 0x000fe8000e101d64 */
[----:B------:R-:W-:Y:S04]  /*bd30*/  @P0 LDGSTS.E.BYPASS.LTC128B.128 [R8+0x21400], desc[UR36][R2.64+0x80], !P3 ;  /* 0x2140008002080fae */ /* 0x000fe8000d901d64 */
[----:B------:R0:W-:Y:S04]  /*bd40*/  @P0 LDGSTS.E.BYPASS.LTC128B.128 [R8+0x24400], desc[UR36][R2.64+0x100], !P2 ;  /* 0x2440010002080fae */ /* 0x0001e8000d101d64 */
[----:B0-----:R-:W0:Y:S01]  /*bd50*/  SHFL.IDX PT, R3, R4, 0x1, 0x181f ;  /* 0x00381f0004037f89 */ /* 0x001e2200000e0000 */
[----:B------:R-:W-:-:S03]  /*bd60*/  @P1 IMAD R8, R5, 0x2, R22 ;  /* 0x0000000205081824 */ /* 0x000fc600078e0216 */
[----:B------:R-:W1:Y:S01]  /*bd70*/  SHFL.IDX PT, R2, R0, 0x1, 0x181f ;  /* 0x00381f0000027f89 */ /* 0x000e6200000e0000 */
[----:B0-----:R-:W-:-:S04]  /*bd80*/  @P1 LEA R3, P0, R32, R3, 0x1 ;  /* 0x0000000320031211 */ /* 0x001fc800078008ff */
[----:B-1----:R-:W-:-:S04]  /*bd90*/  @P1 IADD3.X R2, RZ, R2, RZ, P0, !PT ;  /* 0x00000002ff021210 */ /* 0x002fc800007fe4ff */
[----:B------:R-:W-:-:S04]  /*bda0*/  @P1 LOP3.LUT R3, R3, R2, RZ, 0x3c, !PT ;  /* 0x0000000203031212 */ /* 0x000fc800078e3cff */
[----:B------:R-:W-:-:S04]  /*bdb0*/  @P1 LOP3.LUT R2, R3, R2, RZ, 0x3c, !PT ;  /* 0x0000000203021212 */ /* 0x000fc800078e3cff */
[----:B------:R-:W-:-:S05]  /*bdc0*/  @P1 LOP3.LUT R3, R3, R2, RZ, 0x3c, !PT ;  /* 0x0000000203031212 */ /* 0x000fca00078e3cff */
        /* <DEDUP_REMOVED lines=8> */
[----:B-1----:R-:W-:-:S05]  /*be50*/  @P1 IMAD.X R2, RZ, RZ, R2, P0 ;  /* 0x000000ffff021224 */ /* 0x002fca00000e0602 */
        /* <DEDUP_REMOVED lines=8> */
[----:B------:R-:W-:Y:S01]  /*bee0*/  @P1 LEA R8, R5, R22, 0x1 ;  /* 0x0000001605081211 */ /* 0x000fe200078e08ff */
        /* <DEDUP_REMOVED lines=12> */
[----:B------:R-:W1:Y:S04]  /*bfb0*/  SHFL.IDX PT, R2, R0, 0x4, 0x181f ;  /* 0x00981f0000027f89 */ /* 0x000e6800000e0000 */
[----:B------:R-:W2:Y:S01]  /*bfc0*/  SHFL.IDX PT, R0, R0, 0x5, 0x181f ;  /* 0x00b81f0000007f89 */ /* 0x000ea200000e0000 */
[----:B0-----:R-:W-:-:S05]  /*bfd0*/  @P1 LEA R3, P0, R32, R3, 0x1 ;  /* 0x0000000320031211 */ /* 0x001fca00078008ff */
[----:B-1----:R-:W-:-:S05]  /*bfe0*/  @P1 IMAD.X R2, RZ, RZ, R2, P0 ;  /* 0x000000ffff021224 */ /* 0x002fca00000e0602 */
[----:B------:R-:W-:-:S04]  /*bff0*/  @P1 LOP3.LUT R3, R3, R2, RZ, 0x3c, !PT ;  /* 0x0000000203031212 */ /* 0x000fc800078e3cff */
[----:B------:R-:W-:-:S04]  /*c000*/  @P1 LOP3.LUT R2, R3, R2, RZ, 0x3c, !PT ;  /* 0x0000000203021212 */ /* 0x000fc800078e3cff */
[----:B------:R-:W-:-:S05]  /*c010*/  @P1 LOP3.LUT R3, R3, R2, RZ, 0x3c, !PT ;  /* 0x0000000203031212 */ /* 0x000fca00078e3cff */
[----:B------:R-:W-:Y:S04]  /*c020*/  @P1 LDGSTS.E.BYPASS.LTC128B.128 [R8+0x20400], desc[UR36][R2.64], !P4 ;  /* 0x2040000002081fae */ /* 0x000fe8000e101d64 */
[----:B------:R-:W-:Y:S04]  /*c030*/  @P1 LDGSTS.E.BYPASS.LTC128B.128 [R8+0x23400], desc[UR36][R2.64+0x80], !P3 ;  /* 0x2340008002081fae */ /* 0x000fe8000d901d64 */
[----:B------:R0:W-:Y:S04]  /*c040*/  @P1 LDGSTS.E.BYPASS.LTC128B.128 [R8+0x26400], desc[UR36][R2.64+0x100], !P2 ;  /* 0x2640010002081fae */ /* 0x0001e8000d101d64 */
[----:B0-2---:R0:W1:Y:S02]  /*c050*/  SHFL.IDX PT, R2, R4, 0x5, 0x181f ;  /* 0x00b81f0004027f89 */ /* 0x00506400000e0000 */
.L_x_3633:
[----:B------:R-:W-:-:S13]  /*c060*/  ISETP.GE.AND P0, PT, R6, 0x51, PT ;  /* 0x000000510600780c */ /* 0x000fda0003f06270 */
[----:B-1----:R-:W-:Y:S01]  /*c070*/  @P0 LEA R2, P1, R32, R2, 0x1 ;  /* 0x0000000220020211 */ /* 0x002fe200078208ff */
[----:B------:R-:W-:-:S04]  /*c080*/  @P0 IMAD R5, R5, 0x2, R22 ;  /* 0x0000000205050824 */ /* 0x000fc800078e0216 */
[----:B------:R-:W-:-:S05]  /*c090*/  @P0 IMAD.X R3, RZ, RZ, R0, P1 ;  /* 0x000000ffff030224 */ /* 0x000fca00008e0600 */
        /* <DEDUP_REMOVED lines=8> */
.L_x_3555:
        /* <DEDUP_REMOVED lines=10> */
.L_x_3556:
[----:B------:R2:W5:Y:S01]  /*c1c0*/  LDL.LU R0, [R1+0x10] ;  /* 0x0000100001007983 */ /* 0x0005620000300800 */
[----:B------:R-:W-:Y:S01]  /*c1d0*/  LOP3.LUT P0, RZ, R23, 0x40, RZ, 0xc0, !PT ;  /* 0x0000004017ff7812 */ /* 0x000fe2000780c0ff */
[----:B------:R2:W-:-:S12]  /*c1e0*/  SYNCS.ARRIVE.TRANS64.A1T0 RZ, [R7+URZ+0x30830], RZ ;  /* 0x030830ff07ff79a7 */ /* 0x0005d8000810003f */
[----:B------:R-:W-:Y:S05]  /*c1f0*/  WARPSYNC.ALL ;  /* 0x0000000000007948 */ /* 0x000fea0003800000 */
[----:B------:R-:W-:Y:S01]  /*c200*/  ULDC.64 UR4, c[0x0][0x298] ;  /* 0x0000a60000047ab9 */ /* 0x000fe20000000a00 */
[----:B------:R-:W-:Y:S01]  /*c210*/  SEL R29, R29, RZ, !P0 ;  /* 0x000000ff1d1d7207 */ /* 0x000fe20004000000 */
[----:B01----:R-:W-:Y:S01]  /*c220*/  IMAD.WIDE.U32 R4, R35, UR4, RZ ;  /* 0x0000000423047c25 */ /* 0x003fe2000f8e00ff */
[----:B------:R-:W-:Y:S01]  /*c230*/  BSSY B6, `(.L_x_3557) ;  /* 0x000001c000067945 */ /* 0x000fe20003800000 */
[----:B------:R-:W-:Y:S01]  /*c240*/  BAR.SYNC.DEFER_BLOCKING 0x8, 0x180 ;  /* 0x0206000000007b1d */ /* 0x000fe20000010000 */
[----:B-----5:R-:W-:-:S02]  /*c250*/  SEL R2, R0, RZ, !P0 ;  /* 0x000000ff00027207 */ /* 0x020fc40004000000 */
[----:B------:R-:W-:-:S03]  /*c260*/  SHF.R.S32.HI R0, RZ, 0x1f, R35 ;  /* 0x0000001fff007819 */ /* 0x000fc60000011423 */
[----:B------:R0:W-:Y:S02]  /*c270*/  STL [R1+0x24], R2 ;  /* 0x0000240201007387 */ /* 0x0001e40000100800 */
[----:B------:R-:W-:Y:S02]  /*c280*/  IMAD R0, R0, UR4, RZ ;  /* 0x0000000400007c24 */ /* 0x000fe4000f8e02ff */
[----:B------:R1:W-:Y:S02]  /*c290*/  STL.64 [R1+0x10], R4 ;  /* 0x0000100401007387 */ /* 0x0003e40000100a00 */
[----:B------:R-:W-:Y:S01]  /*c2a0*/  IMAD R0, R35, UR5, R0 ;  /* 0x0000000523007c24 */ /* 0x000fe2000f8e0200 */
[----:B0-----:R-:W-:-:S03]  /*c2b0*/  IADD3 R2, R22, 0x12400, RZ ;  /* 0x0001240016027810 */ /* 0x001fc60007ffe0ff */
[----:B------:R-:W-:Y:S01]  /*c2c0*/  IMAD.IADD R35, R5, 0x1, R0 ;  /* 0x0000000105237824 */ /* 0x000fe200078e0200 */
[----:B------:R-:W-:-:S13]  /*c2d0*/  LOP3.LUT P0, RZ, R2, 0x3ff, RZ, 0xc0, !PT ;  /* 0x000003ff02ff7812 */ /* 0x000fda000780c0ff */
[----:B-1----:R-:W-:Y:S05]  /*c2e0*/  @!P0 BRA `(.L_x_3558) ;  /* 0x0000000000408947 */ /* 0x002fea0003800000 */
[----:B------:R-:W-:Y:S01]  /*c2f0*/  MOV R2, 0x0 ;  /* 0x0000000000027802 */ /* 0x000fe20000000f00 */
[----:B------:R-:W-:Y:S01]  /*c300*/  ULDC.64 UR6, c[0x4][0x138] ;  /* 0x01004e0000067ab9 */ /* 0x000fe20000000a00 */
[----:B------:R-:W-:Y:S01]  /*c310*/  ULDC.64 UR8, c[0x4][0x140] ;  /* 0x0100500000087ab9 */ /* 0x000fe20000000a00 */
[----:B------:R-:W-:Y:S01]  /*c320*/  ULDC.64 UR4, c[0x4][0x88] ;  /* 0x0100220000047ab9 */ /* 0x000fe20000000a00 */
[----:B------:R-:W-:Y:S01]  /*c330*/  IMAD.U32 R4, RZ, RZ, UR6 ;  /* 0x00000006ff047e24 */ /* 0x000fe2000f8e00ff */
[----:B--2---:R-:W-:Y:S01]  /*c340*/  MOV R7, UR9 ;  /* 0x0000000900077c02 */ /* 0x004fe20008000f00 */
        /* <DEDUP_REMOVED lines=10> */
.L_x_3558:
[----:B------:R-:W-:Y:S05]  /*c3f0*/  BSYNC B6 ;  /* 0x0000000000067941 */ /* 0x000fea0003800000 */
.L_x_3557:
[----:B------:R-:W3:Y:S01]  /*c400*/  LDL.LU R20, [R1+0x24] ;  /* 0x0000240001147983 */ /* 0x000ee20000300800 */
[----:B------:R-:W0:Y:S01]  /*c410*/  LDC R6, c[0x0][0x448] ;  /* 0x00011200ff067b82 */ /* 0x000e220000000800 */
[----:B------:R-:W-:Y:S02]  /*c420*/  ULDC.64 UR4, c[0x0][0x2d8] ;  /* 0x0000b60000047ab9 */ /* 0x000fe40000000a00 */
[----:B------:R-:W4:Y:S01]  /*c430*/  LDL.LU.64 R2, [R1+0x10] ;  /* 0x0000100001027983 */ /* 0x000f220000300a00 */
[----:B------:R-:W-:Y:S01]  /*c440*/  SHF.L.U32 R4, R17, 0x7, RZ ;  /* 0x0000000711047819 */ /* 0x000fe200000006ff */
[----:B------:R-:W-:Y:S02]  /*c450*/  IMAD R0, R30, UR4, RZ ;  /* 0x000000041e007c24 */ /* 0x000fe4000f8e02ff */
[----:B------:R1:W5:Y:S02]  /*c460*/  LDL R17, [R1+0x18] ;  /* 0x0000180001117983 */ /* 0x0003640000100800 */
[----:B------:R-:W-:Y:S01]  /*c470*/  IMAD R5, R18, UR5, R0 ;  /* 0x0000000512057c24 */ /* 0x000fe2000f8e0200 */
[----:B0-----:R-:W-:-:S13]  /*c480*/  ISETP.NE.AND P0, PT, R6, 0x1, PT ;  /* 0x000000010600780c */ /* 0x001fda0003f05270 */
[----:B------:R-:W0:Y:S01]  /*c490*/  @P0 LDC R8, c[0x0][0x450] ;  /* 0x00011400ff080b82 */ /* 0x000e220000000800 */
[----:B---3--:R-:W-:Y:S02]  /*c4a0*/  IMAD.MOV.U32 R21, RZ, RZ, R20 ;  /* 0x000000ffff157224 */ /* 0x008fe400078e0014 */
[----:B------:R-:W3:Y:S01]  /*c4b0*/  S2R R20, SR_TID.X ;  /* 0x0000000000147919 */ /* 0x000ee20000002100 */
[----:B----4-:R-:W-:Y:S02]  /*c4c0*/  IMAD.MOV.U32 R3, RZ, RZ, R35 ;  /* 0x000000ffff037224 */ /* 0x010fe400078e0023 */
[----:B------:R-:W-:Y:S01]  /*c4d0*/  IMAD.WIDE.U32 R2, R18, UR4, R2 ;  /* 0x0000000412027c25 */ /* 0x000fe2000f8e0002 */
[----:B------:R-:W-:-:S03]  /*c4e0*/  ULDC.64 UR4, c[0x0][0x2e0] ;  /* 0x0000b80000047ab9 */ /* 0x000fc60000000a00 */
[----:B------:R-:W-:Y:S02]  /*c4f0*/  IMAD.IADD R3, R3, 0x1, R5 ;  /* 0x0000000103037824 */ /* 0x000fe400078e0205 */
[----:B------:R-:W4:Y:S01]  /*c500*/  @P0 LDC R5, c[0x0][0x44c] ;  /* 0x00011300ff050b82 */ /* 0x000f220000000800 */
[----:B------:R-:W-:Y:S02]  /*c510*/  IMAD R0, R21, UR4, RZ ;  /* 0x0000000415007c24 */ /* 0x000fe4000f8e02ff */
[----:B------:R-:W-:-:S04]  /*c520*/  IMAD.WIDE.U32 R2, R29, UR4, R2 ;  /* 0x000000041d027c25 */ /* 0x000fc8000f8e0002 */
[----:B------:R-:W-:Y:S01]  /*c530*/  IMAD R0, R29, UR5, R0 ;  /* 0x000000051d007c24 */ /* 0x000fe2000f8e0200 */
[----:B------:R-:W-:Y:S01]  /*c540*/  ULDC.64 UR4, c[0x0][0x2d0] ;  /* 0x0000b40000047ab9 */ /* 0x000fe20000000a00 */
[C---:B---3--:R-:W-:Y:S01]  /*c550*/  LOP3.LUT R21, R20.reuse, 0x7f, RZ, 0xc0, !PT ;  /* 0x0000007f14157812 */ /* 0x048fe200078ec0ff */
[----:B------:R-:W-:-:S03]  /*c560*/  IMAD.SHL.U32 R20, R20, 0x10, RZ ;  /* 0x0000001014147824 */ /* 0x000fc600078e00ff */
[----:B------:R-:W-:-:S04]  /*c570*/  SHF.R.U32.HI R21, RZ, 0x3, R21 ;  /* 0x00000003ff157819 */ /* 0x000fc80000011615 */
[----:B------:R-:W-:-:S04]  /*c580*/  LOP3.LUT R20, R21, 0x70, R20, 0xf8, !PT ;  /* 0x0000007015147812 */ /* 0x000fc800078ef814 */
[----:B--2---:R-:W-:-:S05]  /*c590*/  LOP3.LUT R7, R20, R4, RZ, 0xfc, !PT ;  /* 0x0000000414077212 */ /* 0x004fca00078efcff */
[----:B----4-:R-:W-:-:S04]  /*c5a0*/  @P0 IMAD.HI.U32 R9, R7, R5, RZ ;  /* 0x0000000507090227 */ /* 0x010fc800078e00ff */
[----:B------:R-:W-:Y:S01]  /*c5b0*/  IMAD.MOV.U32 R5, RZ, RZ, R7 ;  /* 0x000000ffff057224 */ /* 0x000fe200078e0007 */
[----:B0-----:R-:W-:Y:S01]  /*c5c0*/  @P0 SHF.R.U32.HI R5, RZ, R8, R9 ;  /* 0x00000008ff050219 */ /* 0x001fe20000011609 */
[----:B------:R-:W-:Y:S01]  /*c5d0*/  IMAD.IADD R3, R3, 0x1, R0 ;  /* 0x0000000103037824 */ /* 0x000fe200078e0200 */
[----:B------:R-:W0:Y:S03]  /*c5e0*/  S2R R20, SR_TID.X ;  /* 0x0000000000147919 */ /* 0x000e260000002100 */
        /* <DEDUP_REMOVED lines=36> */
[----:B------:R1:W-:Y:S01]  /*c830*/  @!P1 LDGSTS.E.BYPASS.LTC128B.128 [R37+0x1a400], desc[UR36][R2.64+0x100], !P0 ;  /* 0x1a40010002259fae */ /* 0x0003e2000c101d64 */
[----:B------:R-:W-:-:S03]  /*c840*/  ISETP.GE.AND P1, PT, R7, R6, PT ;  /* 0x000000060700720c */ /* 0x000fc60003f26270 */
[----:B-1----:R-:W1:Y:S10]  /*c850*/  SHFL.IDX PT, R2, R5, 0x1, 0x181f ;  /* 0x00381f0005027f89 */ /* 0x002e7400000e0000 */
[----:B0-----:R-:W-:-:S04]  /*c860*/  @!P1 LEA R14, P4, R32, R14, 0x1 ;  /* 0x0000000e200e9211 */ /* 0x001fc800078808ff */
[----:B-1----:R-:W-:Y:S01]  /*c870*/  @!P1 IADD3.X R7, RZ, R2, RZ, P4, !PT ;  /* 0x00000002ff079210 */ /* 0x002fe200027fe4ff */
[----:B------:R-:W-:Y:S02]  /*c880*/  @!P1 IMAD.MOV.U32 R2, RZ, RZ, R14 ;  /* 0x000000ffff029224 */ /* 0x000fe400078e000e */
[----:B------:R-:W0:Y:S02]  /*c890*/  SHFL.IDX PT, R14, R0, 0x2, 0x181f ;  /* 0x00581f00000e7f89 */ /* 0x000e2400000e0000 */
[----:B------:R-:W-:Y:S02]  /*c8a0*/  @!P1 IMAD.MOV.U32 R3, RZ, RZ, R7 ;  /* 0x000000ffff039224 */ /* 0x000fe400078e0007 */
[----:B------:R-:W-:-:S03]  /*c8b0*/  VIADD R7, R4, 0x20 ;  /* 0x0000002004077836 */ /* 0x000fc60000000000 */
        /* <DEDUP_REMOVED lines=19> */
[----:B------:R-:W0:Y:S01]  /*c9f0*/  SHFL.IDX PT, R14, R0, 0x4, 0x181f ;  /* 0x00981f00000e7f89 */ /* 0x000e2200000e0000 */
[----:B------:R-:W-:Y:S01]  /*ca00*/  @!P1 MOV R3, R7 ;  /* 0x0000000700039202 */ /* 0x000fe20000000f00 */
[----:B------:R-:W-:-:S04]  /*ca10*/  VIADD R7, R4, 0x40 ;  /* 0x0000004004077836 */ /* 0x000fc80000000000 */
        /* <DEDUP_REMOVED lines=24> */
[----:B------:R1:W-:Y:S01]  /*cba0*/  @!P1 LDGSTS.E.BYPASS.LTC128B.128 [R37+0x1cc00], desc[UR36][R2.64+0x100], !P0 ;  /* 0x1cc0010002259fae */ /* 0x0003e2000c101d64 */
[----:B------:R-:W-:-:S03]  /*cbb0*/  ISETP.GE.AND P1, PT, R7, R6, PT ;  /* 0x000000060700720c */ /* 0x000fc60003f26270 */
[----:B-1----:R-:W1:Y:S10]  /*cbc0*/  SHFL.IDX PT, R2, R5, 0x6, 0x181f ;  /* 0x00d81f0005027f89 */ /* 0x002e7400000e0000 */
[----:B0-----:R-:W-:Y:S01]  /*cbd0*/  @!P1 LEA R14, P4, R32, R14, 0x1 ;  /* 0x0000000e200e9211 */ /* 0x001fe200078808ff */
[----:B------:R-:W0:Y:S03]  /*cbe0*/  SHFL.IDX PT, R5, R5, 0x7, 0x181f ;  /* 0x00f81f0005057f89 */ /* 0x000e2600000e0000 */
[----:B-1----:R-:W-:Y:S01]  /*cbf0*/  @!P1 IADD3.X R7, RZ, R2, RZ, P4, !PT ;  /* 0x00000002ff079210 */ /* 0x002fe200027fe4ff */
[----:B------:R-:W-:-:S02]  /*cc00*/  @!P1 IMAD.MOV.U32 R2, RZ, RZ, R14 ;  /* 0x000000ffff029224 */ /* 0x000fc400078e000e */
[----:B------:R1:W2:Y:S02]  /*cc10*/  SHFL.IDX PT, R14, R0, 0x7, 0x181f ;  /* 0x00f81f00000e7f89 */ /* 0x0002a400000e0000 */
[----:B------:R-:W-:-:S05]  /*cc20*/  @!P1 IMAD.MOV.U32 R3, RZ, RZ, R7 ;  /* 0x000000ffff039224 */ /* 0x000fca00078e0007 */
[----:B------:R1:W-:Y:S04]  /*cc30*/  @!P1 LDGSTS.E.BYPASS.LTC128B.128 [R37+0x15400], desc[UR36][R2.64], !P3 ;  /* 0x1540000002259fae */ /* 0x0003e8000d901d64 */
[----:B------:R1:W-:Y:S04]  /*cc40*/  @!P1 LDGSTS.E.BYPASS.LTC128B.128 [R37+0x19400], desc[UR36][R2.64+0x80], !P2 ;  /* 0x1940008002259fae */ /* 0x0003e8000d101d64 */
[----:B0-----:R1:W-:Y:S02]  /*cc50*/  @!P1 LDGSTS.E.BYPASS.LTC128B.128 [R37+0x1d400], desc[UR36][R2.64+0x100], !P0 ;  /* 0x1d40010002259fae */ /* 0x0013e4000c101d64 */
.L_x_3650:
[----:B-1----:R-:W-:Y:S01]  /*cc60*/  VIADD R3, R4, 0x70 ;  /* 0x0000007004037836 */ /* 0x002fe20000000000 */
[----:B------:R-:W-:Y:S04]  /*cc70*/  BSSY B0, `(.L_x_3560) ;  /* 0x000000b000007945 */ /* 0x000fe80003800000 */
[----:B------:R-:W-:-:S13]  /*cc80*/  ISETP.GE.AND P1, PT, R3, R6, PT ;  /* 0x000000060300720c */ /* 0x000fda0003f26270 */
[----:B------:R-:W-:Y:S05]  /*cc90*/  @P1 BRA `(.L_x_3561) ;  /* 0x0000000000201947 */ /* 0x000fea0003800000 */
[----:B--2---:R-:W-:-:S05]  /*cca0*/  LEA R2, P1, R32, R14, 0x1 ;  /* 0x0000000e20027211 */ /* 0x004fca00078208ff */
[----:B------:R-:W-:-:S05]  /*ccb0*/  IMAD.X R3, RZ, RZ, R5, P1 ;  /* 0x000000ffff037224 */ /* 0x000fca00008e0605 */
[----:B------:R-:W-:Y:S01]  /*ccc0*/  @!PT LDS RZ, [RZ] ;  /* 0x00000000fffff984 */ /* 0x000fe20000000800 */
[----:B------:R-:W-:Y:S01]  /*ccd0*/  @!PT LDS RZ, [RZ] ;  /* 0x00000000fffff984 */ /* 0x000fe20000000800 */
[----:B------:R-:W-:Y:S01]  /*cce0*/  @!PT LDS RZ, [RZ] ;  /* 0x00000000fffff984 */ /* 0x000fe20000000800 */
[----:B------:R0:W-:Y:S04]  /*ccf0*/  LDGSTS.E.BYPASS.LTC128B.128 [R37+0x15c00], desc[UR36][R2.64], !P3 ;  /* 0x15c0000002257fae */ /* 0x0001e8000d901d64 */
[----:B------:R0:W-:Y:S04]  /*cd00*/  LDGSTS.E.BYPASS.LTC128B.128 [R37+0x19c00], desc[UR36][R2.64+0x80], !P2 ;  /* 0x19c0008002257fae */ /* 0x0001e8000d101d64 */
[----:B------:R0:W-:Y:S02]  /*cd10*/  LDGSTS.E.BYPASS.LTC128B.128 [R37+0x1dc00], desc[UR36][R2.64+0x100], !P0 ;  /* 0x1dc0010002257fae */ /* 0x0001e4000c101d64 */
.L_x_3561:
[----:B------:R-:W-:Y:S05]  /*cd20*/  BSYNC B0 ;  /* 0x0000000000007941 */ /* 0x000fea0003800000 */
.L_x_3560:
[----:B------:R-:W-:Y:S01]  /*cd30*/  NOP ;  /* 0x0000000000007918 */ /* 0x000fe20000000000 */
[----:B------:R-:W-:-:S13]  /*cd40*/  PLOP3.LUT P0, PT, PT, PT, PT, 0x80, 0x0 ;  /* 0x000000000000781c */ /* 0x000fda0003f0f070 */
.L_x_3562:
        /* <DEDUP_REMOVED lines=18> */
.L_x_3651:
[----:B------:R-:W-:Y:S05]  /*ce70*/  BSYNC B0 ;  /* 0x0000000000007941 */ /* 0x000fea0003800000 */
.L_x_3563:
[----:B------:R-:W3:Y:S01]  /*ce80*/  LDL R0, [R1] ;  /* 0x0000000001007983 */ /* 0x000ee20000100800 */
[----:B------:R-:W-:Y:S01]  /*ce90*/  BSSY B0, `(.L_x_3565) ;  /* 0x000010a000007945 */ /* 0x000fe20003800000 */
[----:B---3--:R-:W-:-:S13]  /*cea0*/  ISETP.GE.AND P0, PT, R0, 0x61, PT ;  /* 0x000000610000780c */ /* 0x008fda0003f06270 */
[----:B------:R-:W-:Y:S05]  /*ceb0*/  @!P0 BRA `(.L_x_3566) ;  /* 0x00000010001c8947 */ /* 0x000fea0003800000 */
[----:B------:R-:W3:Y:S01]  /*cec0*/  LDL.LU R0, [R1+0x20] ;  /* 0x0000200001007983 */ /* 0x000ee20000300800 */
[----:B------:R-:W-:Y:S01]  /*ced0*/  ULDC UR4, c[0x0][0x2f4] ;  /* 0x0000bd0000047ab9 */ /* 0x000fe20000000800 */
[----:B------:R-:W-:Y:S01]  /*cee0*/  IMAD.MOV.U32 R17, RZ, RZ, R28 ;  /* 0x000000ffff117224 */ /* 0x000fe200078e001c */
[----:B------:R-:W-:Y:S01]  /*cef0*/  MOV R29, R26 ;  /* 0x0000001a001d7202 */ /* 0x000fe20000000f00 */
[----:B------:R-:W-:Y:S01]  /*cf00*/  IMAD.MOV.U32 R10, RZ, RZ, R27 ;  /* 0x000000ffff0a7224 */ /* 0x000fe200078e001b */
[----:B------:R-:W-:Y:S02]  /*cf10*/  ISETP.GE.AND P3, PT, R32, UR4, PT ;  /* 0x0000000420007c0c */ /* 0x000fe4000bf66270 */
[----:B------:R-:W-:Y:S02]  /*cf20*/  ISETP.GE.AND P2, PT, R34, UR4, PT ;  /* 0x0000000422007c0c */ /* 0x000fe4000bf46270 */
[----:B------:R-:W-:Y:S01]  /*cf30*/  ISETP.GE.AND P1, PT, R33, UR4, PT ;  /* 0x0000000421007c0c */ /* 0x000fe2000bf26270 */
[----:B---3--:R-:W-:-:S12]  /*cf40*/  VIADD R8, R0, 0xfffffffe ;  /* 0xfffffffe00087836 */ /* 0x008fd80000000000 */
.L_x_3579:
[----:B------:R-:W3:Y:S04]  /*cf50*/  LDL R5, [R1+0x4] ;  /* 0x0000040001057983 */ /* 0x000ee80000100800 */
[----:B------:R-:W4:Y:S01]  /*cf60*/  LDL R12, [R1+0x8] ;  /* 0x00000800010c7983 */ /* 0x000f220000100800 */
[----:B------:R-:W1:Y:S01]  /*cf70*/  S2R R0, SR_TID.X ;  /* 0x0000000000007919 */ /* 0x000e620000002100 */
[----:B------:R-:W2:Y:S01]  /*cf80*/  S2R R4, SR_TID.X ;  /* 0x0000000000047919 */ /* 0x000ea20000002100 */
[----:B-1----:R-:W-:-:S04]  /*cf90*/  LOP3.LUT R0, R0, 0x7f, RZ, 0xc0, !PT ;  /* 0x0000007f00007812 */ /* 0x002fc800078ec0ff */
[----:B0-----:R-:W-:Y:S02]  /*cfa0*/  SHF.R.U32.HI R3, RZ, 0x3, R0 ;  /* 0x00000003ff037819 */ /* 0x001fe40000011600 */
[----:B------:R-:W0:Y:S01]  /*cfb0*/  LDC R0, c[0x0][0x430] ;  /* 0x00010c00ff007b82 */ /* 0x000e220000000800 */
[----:B--2---:R-:W-:-:S05]  /*cfc0*/  IMAD.SHL.U32 R4, R4, 0x10, RZ ;  /* 0x0000001004047824 */ /* 0x004fca00078e00ff */
[----:B------:R-:W-:-:S04]  /*cfd0*/  LOP3.LUT R4, R3, 0x70, R4, 0xf8, !PT ;  /* 0x0000007003047812 */ /* 0x000fc800078ef804 */
[----:B------:R-:W-:-:S13]  /*cfe0*/  ISETP.GT.U32.AND P5, PT, R4, 0x5f, PT ;  /* 0x0000005f0400780c */ /* 0x000fda0003fa4070 */
[----:B------:R-:W4:Y:S01]  /*cff0*/  @!P5 LDC.64 R6, c[0x0][0x428] ;  /* 0x00010a00ff06db82 */ /* 0x000f220000000a00 */
[----:B0-----:R-:W-:-:S13]  /*d000*/  ISETP.NE.AND P0, PT, R0, 0x1, PT ;  /* 0x000000010000780c */ /* 0x001fda0003f05270 */
[----:B------:R-:W0:Y:S08]  /*d010*/  @P0 LDC R0, c[0x0][0x434] ;  /* 0x00010d00ff000b82 */ /* 0x000e300000000800 */
[----:B------:R-:W1:Y:S01]  /*d020*/  @P0 LDC R3, c[0x0][0x438] ;  /* 0x00010e00ff030b82 */ /* 0x000e620000000800 */
[----:B---3--:R-:W-:-:S04]  /*d030*/  IMAD R9, R8, 0x60, R5 ;  /* 0x0000006008097824 */ /* 0x008fc800078e0205 */
[----:B------:R-:W-:-:S03]  /*d040*/  IMAD.IADD R9, R4, 0x1, R9 ;  /* 0x0000000104097824 */ /* 0x000fc600078e0209 */
[----:B------:R-:W2:Y:S01]  /*d050*/  @!P5 LDC.64 R4, c[0x0][0x418] ;  /* 0x00010600ff04db82 */ /* 0x000ea20000000a00 */
[----:B0-----:R-:W-:-:S04]  /*d060*/  @P0 IMAD.HI.U32 R0, R9, R0, RZ ;  /* 0x0000000009000227 */ /* 0x001fc800078e00ff */
[----:B------:R-:W-:Y:S01]  /*d070*/  IMAD.MOV.U32 R11, RZ, RZ, R9 ;  /* 0x000000ffff0b7224 */ /* 0x000fe200078e0009 */
[----:B-1----:R-:W-:Y:S01]  /*d080*/  @P0 SHF.R.U32.HI R11, RZ, R3, R0 ;  /* 0x00000003ff0b0219 */ /* 0x002fe20000011600 */
[----:B----4-:R-:W-:-:S03]  /*d090*/  @!P5 IMAD R0, R12, R6, RZ ;  /* 0x000000060c00d224 */ /* 0x010fc600078e02ff */
[--C-:B------:R-:W-:Y:S01]  /*d0a0*/  @!P5 SHF.R.S32.HI R3, RZ, 0x1f, R11.reuse ;  /* 0x0000001fff03d819 */ /* 0x100fe2000001140b */
[----:B------:R-:W-:Y:S02]  /*d0b0*/  @!P5 IMAD.MOV.U32 R2, RZ, RZ, R11 ;  /* 0x000000ffff02d224 */ /* 0x000fe400078e000b */
[C---:B------:R-:W-:Y:S02]  /*d0c0*/  @!P5 IMAD R7, R31.reuse, R7, R0 ;  /* 0x000000071f07d224 */ /* 0x040fe400078e0200 */
[----:B------:R-:W-:-:S05]  /*d0d0*/  @!P5 IMAD.WIDE.U32 R2, R31, R6, R2 ;  /* 0x000000061f02d225 */ /* 0x000fca00078e0002 */
[----:B------:R-:W-:Y:S02]  /*d0e0*/  @!P5 IADD3 R7, R7, R3, RZ ;  /* 0x000000030707d210 */ /* 0x000fe40007ffe0ff */
[----:B--2---:R-:W-:Y:S01]  /*d0f0*/  @!P5 LEA R4, P0, R2, R4, 0x2 ;  /* 0x000000040204d211 */ /* 0x004fe200078010ff */
[----:B------:R-:W-:-:S03]  /*d100*/  IMAD.MOV.U32 R0, RZ, RZ, RZ ;  /* 0x000000ffff007224 */ /* 0x000fc600078e00ff */
        /* <DEDUP_REMOVED lines=15> */
.L_x_3567:
[----:B------:R-:W-:Y:S01]  /*d200*/  LEA R7, R27, R22, 0x3 ;  /* 0x000000161b077211 */ /* 0x000fe200078e18ff */
[----:B------:R-:W-:Y:S01]  /*d210*/  BSSY B1, `(.L_x_3568) ;  /* 0x0000004000017945 */ /* 0x000fe20003800000 */
[----:B------:R-:W-:-:S04]  /*d220*/  SHF.L.U32 R2, R28, 0x1f, RZ ;  /* 0x0000001f1c027819 */ /* 0x000fc800000006ff */
[----:B------:R-:W0:Y:S02]  /*d230*/  SYNCS.PHASECHK.TRANS64.TRYWAIT P0, [R7+URZ+0x30840], R2 ;  /* 0x03084002070075a7 */ /* 0x000e24000800017f */
[----:B0-----:R-:W-:Y:S05]  /*d240*/  @!P0 BRA `(.L_x_3569) ;  /* 0x0000003800288947 */ /* 0x001fea0003800000 */
.L_x_3652:
[----:B------:R-:W-:Y:S05]  /*d250*/  BSYNC B1 ;  /* 0x0000000000017941 */ /* 0x000fea0003800000 */
.L_x_3568:
[----:B------:R-:W-:Y:S01]  /*d260*/  SHF.R.S32.HI R20, RZ, 0x1f, R9 ;  /* 0x0000001fff147819 */ /* 0x000fe20000011409 */
[----:B------:R-:W-:Y:S01]  /*d270*/  ULDC.64 UR4, c[0x0][0x300] ;  /* 0x0000c00000047ab9 */ /* 0x000fe20000000a00 */
[----:B-----5:R-:W-:Y:S01]  /*d280*/  SHF.R.S32.HI R21, RZ, 0x1f, R0 ;  /* 0x0000001fff157819 */ /* 0x020fe20000011400 */
[----:B0-----:R-:W-:Y:S01]  /*d290*/  IMAD.WIDE.U32 R2, R9, UR4, RZ ;  /* 0x0000000409027c25 */ /* 0x001fe2000f8e00ff */
[C---:B------:R-:W-:Y:S02]  /*d2a0*/  LOP3.LUT P5, RZ, R23.reuse, 0x2, RZ, 0xc0, !PT ;  /* 0x0000000217ff7812 */ /* 0x040fe400078ac0ff */
[----:B------:R-:W-:Y:S01]  /*d2b0*/  LOP3.LUT P4, RZ, R23, 0x1, RZ, 0xc0, !PT ;  /* 0x0000000117ff7812 */ /* 0x000fe2000788c0ff */
        /* <DEDUP_REMOVED lines=20> */
[----:B------:R-:W-:Y:S01]  /*d400*/  IMAD.SHL.U32 R4, R32, 0x2, RZ ;  /* 0x0000000220047824 */ /* 0x000fe200078e00ff */
[----:B------:R-:W-:Y:S01]  /*d410*/  LOP3.LUT P6, RZ, R23, 0x4, RZ, 0xc0, !PT ;  /* 0x0000000417ff7812 */ /* 0x000fe200078cc0ff */
[----:B------:R-:W-:Y:S01]  /*d420*/  IMAD R5, R5, 0x2, R22 ;  /* 0x0000000205057824 */ /* 0x000fe200078e0216 */
[----:B------:R-:W1:Y:S04]  /*d430*/  SHFL.IDX PT, R3, R6, RZ, 0x181f ;  /* 0x00181fff06037589 */ /* 0x000e6800000e0000 */
[----:B------:R-:W-:Y:S01]  /*d440*/  SHFL.IDX PT, R35, R6, 0x2, 0x181f ;  /* 0x00581f0006237f89 */ /* 0x000fe200000e0000 */
[----:B0-----:R-:W-:-:S04]  /*d450*/  IADD3 R2, P0, R2, R4, RZ ;  /* 0x0000000402027210 */ /* 0x001fc80007f1e0ff */
[----:B-1----:R-:W-:-:S05]  /*d460*/  IADD3.X R3, RZ, R3, RZ, P0, !PT ;  /* 0x00000003ff037210 */ /* 0x002fca00007fe4ff */
[----:B------:R-:W-:Y:S04]  /*d470*/  LDGSTS.E.BYPASS.LTC128B.128 [R5+0x1e400], desc[UR36][R2.64], !P6 ;  /* 0x1e40000002057fae */ /* 0x000fe8000f101d64 */
[----:B------:R-:W-:Y:S04]  /*d480*/  LDGSTS.E.BYPASS.LTC128B.128 [R5+0x21400], desc[UR36][R2.64+0x80], !P5 ;  /* 0x2140008002057fae */ /* 0x000fe8000e901d64 */
[----:B------:R0:W-:Y:S04]  /*d490*/  LDGSTS.E.BYPASS.LTC128B.128 [R5+0x24400], desc[UR36][R2.64+0x100], !P4 ;  /* 0x2440010002057fae */ /* 0x0001e8000e101d64 */
[----:B0-----:R-:W0:Y:S04]  /*d4a0*/  SHFL.IDX PT, R2, R8, 0x1, 0x181f ;  /* 0x00381f0008027f89 */ /* 0x001e2800000e0000 */
[----:B------:R-:W1:Y:S01]  /*d4b0*/  SHFL.IDX PT, R3, R6, 0x1, 0x181f ;  /* 0x00381f0006037f89 */ /* 0x000e6200000e0000 */
[----:B0-----:R-:W-:-:S05]  /*d4c0*/  IADD3 R2, P0, R2, R4, RZ ;  /* 0x0000000402027210 */ /* 0x001fca0007f1e0ff */
[----:B-1----:R-:W-:-:S05]  /*d4d0*/  IMAD.X R3, RZ, RZ, R3, P0 ;  /* 0x000000ffff037224 */ /* 0x002fca00000e0603 */
        /* <DEDUP_REMOVED lines=18> */
[----:B0-----:R-:W-:-:S04]  /*d600*/  IADD3 R2, P0, R2, R4, RZ ;  /* 0x0000000402027210 */ /* 0x001fc80007f1e0ff */
[----:B------:R-:W-:Y:S02]  /*d610*/  IADD3.X R3, RZ, R35, RZ, P0, !PT ;  /* 0x00000023ff037210 */ /* 0x000fe400007fe4ff */
[----:B------:R0:W1:Y:S04]  /*d620*/  SHFL.IDX PT, R35, R6, 0x5, 0x181f ;  /* 0x00b81f0006237f89 */ /* 0x00006800000e0000 */
[----:B------:R-:W-:Y:S04]  /*d630*/  LDGSTS.E.BYPASS.LTC128B.128 [R5+0x20400], desc[UR36][R2.64], !P6 ;  /* 0x2040000002057fae */ /* 0x000fe8000f101d64 */
[----:B------:R-:W-:Y:S04]  /*d640*/  LDGSTS.E.BYPASS.LTC128B.128 [R5+0x23400], desc[UR36][R2.64+0x80], !P5 ;  /* 0x2340008002057fae */ /* 0x000fe8000e901d64 */
[----:B------:R2:W-:Y:S04]  /*d650*/  LDGSTS.E.BYPASS.LTC128B.128 [R5+0x26400], desc[UR36][R2.64+0x100], !P4 ;  /* 0x2640010002057fae */ /* 0x0005e8000e101d64 */
[----:B-12---:R0:W2:Y:S02]  /*d660*/  SHFL.IDX PT, R2, R8, 0x5, 0x181f ;  /* 0x00b81f0008027f89 */ /* 0x0060a400000e0000 */
.L_x_3666:
[----:B------:R-:W-:Y:S02]  /*d670*/  LOP3.LUT P6, RZ, R23, 0x4, RZ, 0xc0, !PT ;  /* 0x0000000417ff7812 */ /* 0x000fe400078cc0ff */
[----:B--2---:R-:W-:-:S05]  /*d680*/  IADD3 R2, P0, R2, R4, RZ ;  /* 0x0000000402027210 */ /* 0x004fca0007f1e0ff */
[----:B------:R-:W-:Y:S01]  /*d690*/  IMAD.X R3, RZ, RZ, R35, P0 ;  /* 0x000000ffff037224 */ /* 0x000fe200000e0623 */
[----:B------:R-:W-:-:S05]  /*d6a0*/  PLOP3.LUT P0, PT, PT, PT, PT, 0x80, 0x0 ;  /* 0x000000000000781c */ /* 0x000fca0003f0f070 */
[----:B------:R-:W-:Y:S01]  /*d6b0*/  @!PT LDS RZ, [RZ] ;  /* 0x00000000fffff984 */ /* 0x000fe20000000800 */
[----:B------:R-:W-:Y:S01]  /*d6c0*/  @!PT LDS RZ, [RZ] ;  /* 0x00000000fffff984 */ /* 0x000fe20000000800 */
[----:B------:R-:W-:Y:S01]  /*d6d0*/  @!PT LDS RZ, [RZ] ;  /* 0x00000000fffff984 */ /* 0x000fe20000000800 */
[----:B------:R1:W-:Y:S04]  /*d6e0*/  LDGSTS.E.BYPASS.LTC128B.128 [R5+0x20c00], desc[UR36][R2.64], !P6 ;  /* 0x20c0000002057fae */ /* 0x0003e8000f101d64 */
[----:B------:R1:W-:Y:S04]  /*d6f0*/  LDGSTS.E.BYPASS.LTC128B.128 [R5+0x23c00], desc[UR36][R2.64+0x80], !P5 ;  /* 0x23c0008002057fae */ /* 0x0003e8000e901d64 */
[----:B------:R1:W-:Y:S01]  /*d700*/  LDGSTS.E.BYPASS.LTC128B.128 [R5+0x26c00], desc[UR36][R2.64+0x100], !P4 ;  /* 0x26c0010002057fae */ /* 0x0003e2000e101d64 */
[----:B------:R-:W-:Y:S01]  /*d710*/  NOP ;  /* 0x0000000000007918 */ /* 0x000fe20000000000 */
.L_x_3571:
        /* <DEDUP_REMOVED lines=10> */
.L_x_3572:
[----:B------:R2:W-:Y:S01]  /*d7c0*/  SYNCS.ARRIVE.TRANS64.A1T0 RZ, [R7+URZ+0x30830], RZ ;  /* 0x030830ff07ff79a7 */ /* 0x0005e2000810003f */
[----:B------:R-:W-:Y:S05]  /*d7d0*/  @!P5 BRA `(.L_x_3573) ;  /* 0x000000000004d947 */ /* 0x000fea0003800000 */
[----:B------:R-:W-:Y:S01]  /*d7e0*/  BPT.TRAP 0x1 ;  /* 0x000000040000795c */ /* 0x000fe20000300000 */
.L_x_3573:
[----:B-1----:R-:W2:Y:S01]  /*d7f0*/  LDL R3, [R1] ;  /* 0x0000000001037983 */ /* 0x002ea20000100800 */
[----:B------:R-:W-:Y:S01]  /*d800*/  SHF.L.U32 R2, R17, 0x1f, RZ ;  /* 0x0000001f11027819 */ /* 0x000fe200000006ff */
[----:B0-----:R-:W-:Y:S01]  /*d810*/  IMAD R6, R10, 0x8, R22 ;  /* 0x000000080a067824 */ /* 0x001fe200078e0216 */
[----:B------:R-:W-:Y:S03]  /*d820*/  BSSY B1, `(.L_x_3574) ;  /* 0x0000004000017945 */ /* 0x000fe60003800000 */
[----:B------:R-:W0:Y:S01]  /*d830*/  SYNCS.PHASECHK.TRANS64.TRYWAIT P0, [R6+URZ+0x30860], R2 ;  /* 0x03086002060075a7 */ /* 0x000e22000800017f */
[----:B--2---:R-:W-:Y:S01]  /*d840*/  IMAD R7, R29, -0x60, R3 ;  /* 0xffffffa01d077824 */ /* 0x004fe200078e0203 */
[----:B0-----:R-:W-:Y:S06]  /*d850*/  @!P0 BRA `(.L_x_3575) ;  /* 0x0000003800988947 */ /* 0x001fec0003800000 */
.L_x_3667:
[----:B------:R-:W-:Y:S05]  /*d860*/  BSYNC B1 ;  /* 0x0000000000017941 */ /* 0x000fea0003800000 */
.L_x_3574:
[----:B------:R-:W1:Y:S01]  /*d870*/  S2R R3, SR_TID.X ;  /* 0x0000000000037919 */ /* 0x000e620000002100 */
[----:B------:R-:W-:Y:S01]  /*d880*/  UMOV UR4, 0xffffffff ;  /* 0xffffffff00047882 */ /* 0x000fe20000000000 */
[----:B------:R-:W-:Y:S01]  /*d890*/  IMAD R5, R10, 0x4800, R36 ;  /* 0x000048000a057824 */ /* 0x000fe200078e0224 */
[----:B-1----:R-:W-:-:S04]  /*d8a0*/  LOP3.LUT R3, R3, 0x7f, RZ, 0xc0, !PT ;  /* 0x0000007f03037812 */ /* 0x002fc800078ec0ff */
[----:B------:R-:W-:-:S05]  /*d8b0*/  SHF.R.U32.HI R3, RZ, 0x3, R3 ;  /* 0x00000003ff037819 */ /* 0x000fca0000011603 */
[----:B------:R-:W-:Y:S01]  /*d8c0*/  IMAD.IADD R7, R7, 0x1, -R3 ;  /* 0x0000000107077824 */ /* 0x000fe200078e0a03 */
[----:B------:R-:W-:Y:S06]  /*d8d0*/  BRA.DIV UR4, `(.L_x_3576) ;  /* 0x0000003a048c7947 */ /* 0x000fec000b800000 */
[----:B0-----:R-:W0:Y:S01]  /*d8e0*/  SHFL.IDX PT, R2, R24, RZ, 0x181f ;  /* 0x00181fff18027589 */ /* 0x001e2200000e0000 */
[----:B------:R-:W-:-:S03]  /*d8f0*/  LEA R5, R5, R22, 0x1 ;  /* 0x0000001605057211 */ /* 0x000fc600078e08ff */
        /* <DEDUP_REMOVED lines=50> */
[----:B--2---:R0:W-:Y:S02]  /*dc20*/  LDGSTS.E.BYPASS.LTC128B.128 [R5+0x8400], desc[UR36][R2.64+0x100], !P0 ;  /* 0x0840010002057fae */ /* 0x0041e4000c101d64 */
.L_x_3681:
[----:B01----:R-:W-:Y:S01]  /*dc30*/  IADD3 R2, P0, R14, R4, RZ ;  /* 0x000000040e027210 */ /* 0x003fe20007f1e0ff */
[----:B------:R-:W-:Y:S02]  /*dc40*/  ULDC.64 UR4, c[0x0][0x328] ;  /* 0x0000ca0000047ab9 */ /* 0x000fe40000000a00 */
[----:B------:R-:W-:Y:S01]  /*dc50*/  IMAD R20, R20, UR4, RZ ;  /* 0x0000000414147c24 */ /* 0x000fe2000f8e02ff */
[----:B------:R-:W-:Y:S02]  /*dc60*/  IADD3.X R3, RZ, R25, RZ, P0, !PT ;  /* 0x00000019ff037210 */ /* 0x000fe400007fe4ff */
[----:B------:R-:W-:-:S13]  /*dc70*/  ISETP.LT.OR P0, PT, R7, 0x51, P3 ;  /* 0x000000510700780c */ /* 0x000fda0001f01670 */
[----:B------:R-:W-:Y:S01]  /*dc80*/  @!PT LDS RZ, [RZ] ;  /* 0x00000000fffff984 */ /* 0x000fe20000000800 */
[----:B------:R-:W-:Y:S01]  /*dc90*/  @!PT LDS RZ, [RZ] ;  /* 0x00000000fffff984 */ /* 0x000fe20000000800 */
[----:B------:R-:W-:Y:S01]  /*dca0*/  @!PT LDS RZ, [RZ] ;  /* 0x00000000fffff984 */ /* 0x000fe20000000800 */
        /* <DEDUP_REMOVED lines=23> */
.L_x_3577:
        /* <DEDUP_REMOVED lines=10> */
.L_x_3578:
[C---:B------:R-:W-:Y:S01]  /*dec0*/  ISETP.GT.AND P0, PT, R26.reuse, RZ, PT ;  /* 0x000000ff1a00720c */ /* 0x040fe20003f04270 */
[----:B------:R1:W-:Y:S01]  /*ded0*/  SYNCS.ARRIVE.TRANS64.A1T0 RZ, [R6+URZ+0x30850], RZ ;  /* 0x030850ff06ff79a7 */ /* 0x0003e2000810003f */
[----:B------:R-:W-:Y:S01]  /*dee0*/  VIADD R8, R26, 0xffffffff ;  /* 0xffffffff1a087836 */ /* 0x000fe20000000000 */
[----:B------:R-:W-:Y:S01]  /*def0*/  MOV R17, R28 ;  /* 0x0000001c00117202 */ /* 0x000fe20000000f00 */
[----:B------:R-:W-:Y:S02]  /*df00*/  IMAD.MOV.U32 R10, RZ, RZ, R27 ;  /* 0x000000ffff0a7224 */ /* 0x000fe400078e001b */
[----:B------:R-:W-:-:S07]  /*df10*/  IMAD.MOV.U32 R29, RZ, RZ, R26 ;  /* 0x000000ffff1d7224 */ /* 0x000fce00078e001a */
[----:B-1----:R-:W-:Y:S05]  /*df20*/  @P0 BRA `(.L_x_3579) ;  /* 0xfffffff000080947 */ /* 0x002fea000383ffff */
.L_x_3566:
[----:B------:R-:W-:Y:S05]  /*df30*/  BSYNC B0 ;  /* 0x0000000000007941 */ /* 0x000fea0003800000 */
.L_x_3565:
[----:B------:R-:W1:Y:S01]  /*df40*/  S2R R0, SR_TID.X ;  /* 0x0000000000007919 */ /* 0x000e620000002100 */
[----:B------:R-:W-:Y:S01]  /*df50*/  BSSY B0, `(.L_x_3580) ;  /* 0x0000010000007945 */ /* 0x000fe20003800000 */
[----:B-1----:R-:W-:-:S04]  /*df60*/  LOP3.LUT R0, R0, 0x7f, RZ, 0xc0, !PT ;  /* 0x0000007f00007812 */ /* 0x002fc800078ec0ff */
[----:B------:R-:W-:-:S13]  /*df70*/  ISETP.NE.AND P0, PT, R0, RZ, PT ;  /* 0x000000ff0000720c */ /* 0x000fda0003f05270 */
[----:B------:R-:W-:Y:S05]  /*df80*/  @P0 BRA `(.L_x_3581) ;  /* 0x0000000000300947 */ /* 0x000fea0003800000 */
[----:B------:R-:W1:Y:S01]  /*df90*/  S2R R5, SR_LANEID ;  /* 0x0000000000057919 */ /* 0x000e620000000000 */
[----:B------:R-:W-:Y:S01]  /*dfa0*/  VOTEU.ANY UR4, UPT, PT ;  /* 0x0000000000047886 */ /* 0x000fe200038e0100 */
[----:B0-----:R-:W0:Y:S01]  /*dfb0*/  LDC.64 R2, c[0x0][0xc60] ;  /* 0x00031800ff027b82 */ /* 0x001e220000000a00 */
[----:B------:R-:W1:Y:S02]  /*dfc0*/  FLO.U32 R0, UR4 ;  /* 0x0000000400007d00 */ /* 0x000e6400080e0000 */
[----:B-1----:R-:W-:-:S06]  /*dfd0*/  ISETP.EQ.U32.AND P0, PT, R0, R5, PT ;  /* 0x000000050000720c */ /* 0x002fcc0003f02070 */
[----:B------:R-:W0:Y:S07]  /*dfe0*/  POPC R5, UR4 ;  /* 0x0000000400057d09 */ /* 0x000e2e0008000000 */
[----:B0-----:R-:W3:Y:S01]  /*dff0*/  @P0 ATOMG.E.ADD.STRONG.GPU PT, R3, desc[UR36][R2.64], R5 ;  /* 0x00000005020309a8 */ /* 0x001ee200081ee1e4 */
[----:B------:R-:W0:Y:S02]  /*e000*/  S2R R4, SR_LTMASK ;  /* 0x0000000000047919 */ /* 0x000e240000003900 */
[----:B0-----:R-:W-:-:S04]  /*e010*/  LOP3.LUT R4, R4, UR4, RZ, 0xc0, !PT ;  /* 0x0000000404047c12 */ /* 0x001fc8000f8ec0ff */
[----:B------:R-:W0:Y:S01]  /*e020*/  POPC R7, R4 ;  /* 0x0000000400077309 */ /* 0x000e220000000000 */
[----:B---3--:R-:W0:Y:S02]  /*e030*/  SHFL.IDX PT, R0, R3, R0, 0x1f ;  /* 0x00001f0003007589 */ /* 0x008e2400000e0000 */
[----:B0-----:R-:W-:-:S07]  /*e040*/  IADD3 R16, R0, UR39, R7 ;  /* 0x0000002700107c10 */ /* 0x001fce000fffe007 */
.L_x_3581:
[----:B------:R-:W-:Y:S05]  /*e050*/  BSYNC B0 ;  /* 0x0000000000007941 */ /* 0x000fea0003800000 */
.L_x_3580:
[----:B------:R-:W-:-:S13]  /*e060*/  LOP3.LUT P0, RZ, R23, 0x10, RZ, 0xc0, !PT ;  /* 0x0000001017ff7812 */ /* 0x000fda000780c0ff */
[----:B------:R-:W-:Y:S05]  /*e070*/  @!P0 BRA `(.L_x_3582) ;  /* 0x0000000000048947 */ /* 0x000fea0003800000 */
[----:B------:R-:W-:Y:S01]  /*e080*/  BPT.TRAP 0x1 ;  /* 0x000000040000795c */ /* 0x000fe20000300000 */
.L_x_3582:
[----:B------:R-:W3:Y:S01]  /*e090*/  LDL.LU R2, [R1] ;  /* 0x0000000001027983 */ /* 0x000ee20000300800 */
[----:B------:R-:W-:Y:S01]  /*e0a0*/  IMAD R0, R27, 0x8, R22 ;  /* 0x000000081b007824 */ /* 0x000fe200078e0216 */
[----:B0-----:R-:W-:Y:S01]  /*e0b0*/  SHF.L.U32 R3, R28, 0x1f, RZ ;  /* 0x0000001f1c037819 */ /* 0x001fe200000006ff */
[----:B------:R-:W-:Y:S03]  /*e0c0*/  BSSY B0, `(.L_x_3583) ;  /* 0x0000004000007945 */ /* 0x000fe60003800000 */
[----:B------:R-:W0:Y:S01]  /*e0d0*/  SYNCS.PHASECHK.TRANS64.TRYWAIT P0, [R0+URZ+0x30860], R3 ;  /* 0x03086003000075a7 */ /* 0x000e22000800017f */
[----:B---3--:R-:W-:Y:S01]  /*e0e0*/  IMAD R6, R26, -0x60, R2 ;  /* 0xffffffa01a067824 */ /* 0x008fe200078e0202 */
[----:B0-----:R-:W-:Y:S06]  /*e0f0*/  @!P0 BRA `(.L_x_3584) ;  /* 0x0000003800948947 */ /* 0x001fec0003800000 */
.L_x_3682:
[----:B------:R-:W-:Y:S05]  /*e100*/  BSYNC B0 ;  /* 0x0000000000007941 */ /* 0x000fea0003800000 */
.L_x_3583:
[----:B------:R-:W1:Y:S01]  /*e110*/  S2R R2, SR_TID.X ;  /* 0x0000000000027919 */ /* 0x000e620000002100 */
[----:B------:R-:W-:Y:S01]  /*e120*/  UMOV UR4, 0xffffffff ;  /* 0xffffffff00047882 */ /* 0x000fe20000000000 */
[----:B------:R-:W-:Y:S01]  /*e130*/  IMAD R7, R27, 0x4800, R36 ;  /* 0x000048001b077824 */ /* 0x000fe200078e0224 */
[----:B-1----:R-:W-:-:S04]  /*e140*/  LOP3.LUT R2, R2, 0x7f, RZ, 0xc0, !PT ;  /* 0x0000007f02027812 */ /* 0x002fc800078ec0ff */
[----:B------:R-:W-:-:S05]  /*e150*/  SHF.R.U32.HI R2, RZ, 0x3, R2 ;  /* 0x00000003ff027819 */ /* 0x000fca0000011602 */
[----:B------:R-:W-:Y:S01]  /*e160*/  IMAD.IADD R6, R6, 0x1, -R2 ;  /* 0x0000000106067824 */ /* 0x000fe200078e0a02 */
[----:B------:R-:W-:Y:S06]  /*e170*/  BRA.DIV UR4, `(.L_x_3585) ;  /* 0x0000003a04887947 */ /* 0x000fec000b800000 */
[----:B--2---:R-:W1:Y:S01]  /*e180*/  SHFL.IDX PT, R14, R24, RZ, 0x181f ;  /* 0x00181fff180e7589 */ /* 0x004e6200000e0000 */
[----:B------:R-:W-:Y:S01]  /*e190*/  ULDC UR4, c[0x0][0x2f4] ;  /* 0x0000bd0000047ab9 */ /* 0x000fe20000000800 */
[C---:B------:R-:W-:Y:S01]  /*e1a0*/  SHF.L.U32 R5, R32.reuse, 0x1, RZ ;  /* 0x0000000120057819 */ /* 0x040fe200000006ff */
[----:B------:R-:W-:Y:S01]  /*e1b0*/  IMAD R4, R7, 0x2, R22 ;  /* 0x0000000207047824 */ /* 0x000fe200078e0216 */
[----:B0-----:R-:W0:Y:S01]  /*e1c0*/  SHFL.IDX PT, R3, R25, RZ, 0x181f ;  /* 0x00181fff19037589 */ /* 0x001e2200000e0000 */
[----:B------:R-:W-:Y:S02]  /*e1d0*/  ISETP.GE.AND P2, PT, R32, UR4, PT ;  /* 0x0000000420007c0c */ /* 0x000fe4000bf46270 */
[----:B------:R-:W-:Y:S01]  /*e1e0*/  ISETP.GE.AND P1, PT, R34, UR4, PT ;  /* 0x0000000422007c0c */ /* 0x000fe2000bf26270 */
[----:B------:R-:W-:Y:S01]  /*e1f0*/  SHFL.IDX PT, R7, R25, 0x1, 0x181f ;  /* 0x00381f0019077f89 */ /* 0x000fe200000e0000 */
[C---:B------:R-:W-:Y:S02]  /*e200*/  ISETP.LT.OR P4, PT, R6.reuse, 0x1, P2 ;  /* 0x000000010600780c */ /* 0x040fe40001781670 */
[----:B------:R-:W-:-:S02]  /*e210*/  ISETP.LT.OR P3, PT, R6, 0x1, P1 ;  /* 0x000000010600780c */ /* 0x000fc40000f61670 */
[----:B-1----:R-:W-:Y:S02]  /*e220*/  IADD3 R2, P0, R14, R5, RZ ;  /* 0x000000050e027210 */ /* 0x002fe40007f1e0ff */
[----:B------:R-:W1:Y:S03]  /*e230*/  SHFL.IDX PT, R14, R24, 0x1, 0x181f ;  /* 0x00381f00180e7f89 */ /* 0x000e6600000e0000 */
[----:B0-----:R-:W-:Y:S01]  /*e240*/  IMAD.X R3, RZ, RZ, R3, P0 ;  /* 0x000000ffff037224 */ /* 0x001fe200000e0603 */
[----:B------:R-:W-:-:S04]  /*e250*/  ISETP.GE.AND P0, PT, R33, UR4, PT ;  /* 0x0000000421007c0c */ /* 0x000fc8000bf06270 */
[----:B------:R-:W-:Y:S01]  /*e260*/  LDGSTS.E.BYPASS.LTC128B.128 [R4+0x400], desc[UR36][R2.64], !P4 ;  /* 0x0040000002047fae */ /* 0x000fe2000e101d64 */
[----:B------:R-:W-:-:S03]  /*e270*/  ISETP.LT.OR P4, PT, R6, 0x1, P0 ;  /* 0x000000010600780c */ /* 0x000fc60000781670 */
[----:B------:R-:W-:Y:S10]  /*e280*/  LDGSTS.E.BYPASS.LTC128B.128 [R4+0x3400], desc[UR36][R2.64+0x80], !P3 ;  /* 0x0340008002047fae */ /* 0x000ff4000d901d64 */
[----:B------:R1:W-:Y:S01]  /*e290*/  LDGSTS.E.BYPASS.LTC128B.128 [R4+0x6400], desc[UR36][R2.64+0x100], !P4 ;  /* 0x0640010002047fae */ /* 0x0003e2000e101d64 */
[----:B------:R-:W-:-:S02]  /*e2a0*/  ISETP.LT.OR P4, PT, R6, 0x11, P2 ;  /* 0x000000110600780c */ /* 0x000fc40001781670 */
[----:B-1----:R-:W-:Y:S02]  /*e2b0*/  IADD3 R2, P3, R14, R5, RZ ;  /* 0x000000050e027210 */ /* 0x002fe40007f7e0ff */
[----:B------:R-:W0:Y:S03]  /*e2c0*/  SHFL.IDX PT, R14, R24, 0x2, 0x181f ;  /* 0x00581f00180e7f89 */ /* 0x000e2600000e0000 */
[----:B------:R-:W-:Y:S01]  /*e2d0*/  IMAD.X R3, RZ, RZ, R7, P3 ;  /* 0x000000ffff037224 */ /* 0x000fe200018e0607 */
[C---:B------:R-:W-:Y:S01]  /*e2e0*/  ISETP.LT.OR P3, PT, R6.reuse, 0x11, P1 ;  /* 0x000000110600780c */ /* 0x040fe20000f61670 */
[----:B------:R-:W1:Y:S04]  /*e2f0*/  SHFL.IDX PT, R7, R25, 0x2, 0x181f ;  /* 0x00581f0019077f89 */ /* 0x000e6800000e0000 */
[----:B------:R-:W-:Y:S01]  /*e300*/  LDGSTS.E.BYPASS.LTC128B.128 [R4+0xc00], desc[UR36][R2.64], !P4 ;  /* 0x00c0000002047fae */ /* 0x000fe2000e101d64 */
[----:B------:R-:W-:-:S07]  /*e310*/  ISETP.LT.OR P4, PT, R6, 0x11, P0 ;  /* 0x000000110600780c */ /* 0x000fce0000781670 */
[----:B------:R-:W-:Y:S06]  /*e320*/  LDGSTS.E.BYPASS.LTC128B.128 [R4+0x3c00], desc[UR36][R2.64+0x80], !P3 ;  /* 0x03c0008002047fae */ /* 0x000fec000d901d64 */
[----:B------:R0:W-:Y:S01]  /*e330*/  LDGSTS.E.BYPASS.LTC128B.128 [R4+0x6c00], desc[UR36][R2.64+0x100], !P4 ;  /* 0x06c0010002047fae */ /* 0x0001e2000e101d64 */
[----:B------:R-:W-:Y:S02]  /*e340*/  ISETP.LT.OR P4, PT, R6, 0x21, P2 ;  /* 0x000000210600780c */ /* 0x000fe40001781670 */
[----:B0-----:R-:W-:Y:S02]  /*e350*/  IADD3 R2, P3, R14, R5, RZ ;  /* 0x000000050e027210 */ /* 0x001fe40007f7e0ff */
[----:B------:R-:W0:Y:S03]  /*e360*/  SHFL.IDX PT, R14, R24, 0x3, 0x181f ;  /* 0x00781f00180e7f89 */ /* 0x000e2600000e0000 */
[----:B-1----:R-:W-:Y:S01]  /*e370*/  IMAD.X R3, RZ, RZ, R7, P3 ;  /* 0x000000ffff037224 */ /* 0x002fe200018e0607 */
        /* <DEDUP_REMOVED lines=8> */
[----:B------:R-:W0:Y:S02]  /*e400*/  SHFL.IDX PT, R14, R24, 0x4, 0x181f ;  /* 0x00981f00180e7f89 */ /* 0x000e2400000e0000 */
[----:B-1----:R-:W-:-:S02]  /*e410*/  IADD3.X R3, RZ, R7, RZ, P3, !PT ;  /* 0x00000007ff037210 */ /* 0x002fc40001ffe4ff */
[----:B------:R-:W1:Y:S01]  /*e420*/  SHFL.IDX PT, R7, R25, 0x4, 0x181f ;  /* 0x00981f0019077f89 */ /* 0x000e6200000e0000 */
[----:B------:R-:W-:-:S04]  /*e430*/  ISETP.LT.OR P3, PT, R6, 0x31, P1 ;  /* 0x000000310600780c */ /* 0x000fc80000f61670 */
[----:B------:R-:W-:Y:S01]  /*e440*/  LDGSTS.E.BYPASS.LTC128B.128 [R4+0x1c00], desc[UR36][R2.64], !P4 ;  /* 0x01c0000002047fae */ /* 0x000fe2000e101d64 */
[----:B------:R-:W-:-:S03]  /*e450*/  ISETP.LT.OR P4, PT, R6, 0x31, P0 ;  /* 0x000000310600780c */ /* 0x000fc60000781670 */
[----:B------:R-:W2:Y:S05]  /*e460*/  SHFL.IDX PT, R25, R25, 0x5, 0x181f ;  /* 0x00b81f0019197f89 */ /* 0x000eaa00000e0000 */
[----:B------:R-:W-:Y:S05]  /*e470*/  LDGSTS.E.BYPASS.LTC128B.128 [R4+0x4c00], desc[UR36][R2.64+0x80], !P3 ;  /* 0x04c0008002047fae */ /* 0x000fea000d901d64 */
[----:B------:R0:W-:Y:S01]  /*e480*/  LDGSTS.E.BYPASS.LTC128B.128 [R4+0x7c00], desc[UR36][R2.64+0x100], !P4 ;  /* 0x07c0010002047fae */ /* 0x0001e2000e101d64 */
[----:B------:R-:W-:-:S02]  /*e490*/  ISETP.LT.OR P4, PT, R6, 0x41, P2 ;  /* 0x000000410600780c */ /* 0x000fc40001781670 */
[----:B0-----:R-:W-:Y:S02]  /*e4a0*/  IADD3 R2, P3, R14, R5, RZ ;  /* 0x000000050e027210 */ /* 0x001fe40007f7e0ff */
[----:B------:R0:W3:Y:S03]  /*e4b0*/  SHFL.IDX PT, R14, R24, 0x5, 0x181f ;  /* 0x00b81f00180e7f89 */ /* 0x0000e600000e0000 */
[----:B-1----:R-:W-:Y:S01]  /*e4c0*/  IMAD.X R3, RZ, RZ, R7, P3 ;  /* 0x000000ffff037224 */ /* 0x002fe200018e0607 */
[----:B------:R-:W-:-:S05]  /*e4d0*/  ISETP.LT.OR P3, PT, R6, 0x41, P1 ;  /* 0x000000410600780c */ /* 0x000fca0000f61670 */
[----:B------:R0:W-:Y:S01]  /*e4e0*/  LDGSTS.E.BYPASS.LTC128B.128 [R4+0x2400], desc[UR36][R2.64], !P4 ;  /* 0x0240000002047fae */ /* 0x0001e2000e101d64 */
[----:B------:R-:W-:-:S07]  /*e4f0*/  ISETP.LT.OR P4, PT, R6, 0x41, P0 ;  /* 0x000000410600780c */ /* 0x000fce0000781670 */
[----:B------:R0:W-:Y:S06]  /*e500*/  LDGSTS.E.BYPASS.LTC128B.128 [R4+0x5400], desc[UR36][R2.64+0x80], !P3 ;  /* 0x0540008002047fae */ /* 0x0001ec000d901d64 */
[----:B--2---:R0:W-:Y:S02]  /*e510*/  LDGSTS.E.BYPASS.LTC128B.128 [R4+0x8400], desc[UR36][R2.64+0x100], !P4 ;  /* 0x0840010002047fae */ /* 0x0041e4000e101d64 */
.L_x_3696:
[C---:B------:R-:W-:Y:S02]  /*e520*/  ISETP.LT.OR P2, PT, R6.reuse, 0x51, P2 ;  /* 0x000000510600780c */ /* 0x040fe40001741670 */
[C---:B------:R-:W-:Y:S02]  /*e530*/  ISETP.LT.OR P1, PT, R6.reuse, 0x51, P1 ;  /* 0x000000510600780c */ /* 0x040fe40000f21670 */
[----:B------:R-:W-:Y:S02]  /*e540*/  ISETP.LT.OR P0, PT, R6, 0x51, P0 ;  /* 0x000000510600780c */ /* 0x000fe40000701670 */
[----:B0--3--:R-:W-:-:S05]  /*e550*/  IADD3 R2, P3, R14, R5, RZ ;  /* 0x000000050e027210 */ /* 0x009fca0007f7e0ff */
[----:B------:R-:W-:-:S05]  /*e560*/  IMAD.X R3, RZ, RZ, R25, P3 ;  /* 0x000000ffff037224 */ /* 0x000fca00018e0619 */
[----:B------:R-:W-:Y:S01]  /*e570*/  @!PT LDS RZ, [RZ] ;  /* 0x00000000fffff984 */ /* 0x000fe20000000800 */
[----:B------:R-:W-:Y:S01]  /*e580*/  @!PT LDS RZ, [RZ] ;  /* 0x00000000fffff984 */ /* 0x000fe20000000800 */
[----:B------:R-:W-:Y:S01]  /*e590*/  @!PT LDS RZ, [RZ] ;  /* 0x00000000fffff984 */ /* 0x000fe20000000800 */
[----:B------:R0:W-:Y:S04]  /*e5a0*/  LDGSTS.E.BYPASS.LTC128B.128 [R4+0x2c00], desc[UR36][R2.64], !P2 ;  /* 0x02c0000002047fae */ /* 0x0001e8000d101d64 */
[----:B------:R0:W-:Y:S04]  /*e5b0*/  LDGSTS.E.BYPASS.LTC128B.128 [R4+0x5c00], desc[UR36][R2.64+0x80], !P1 ;  /* 0x05c0008002047fae */ /* 0x0001e8000c901d64 */
[----:B------:R0:W-:Y:S01]  /*e5c0*/  LDGSTS.E.BYPASS.LTC128B.128 [R4+0x8c00], desc[UR36][R2.64+0x100], !P0 ;  /* 0x08c0010002047fae */ /* 0x0001e2000c101d64 */
[----:B------:R-:W-:Y:S01]  /*e5d0*/  PLOP3.LUT P0, PT, PT, PT, PT, 0x80, 0x0 ;  /* 0x000000000000781c */ /* 0x000fe20003f0f070 */
[----:B------:R-:W-:-:S12]  /*e5e0*/  NOP ;  /* 0x0000000000007918 */ /* 0x000fd80000000000 */
.L_x_3586:
        /* <DEDUP_REMOVED lines=10> */
.L_x_3587:
[----:B------:R1:W-:Y:S01]  /*e690*/  SYNCS.ARRIVE.TRANS64.A1T0 RZ, [R0+URZ+0x30850], RZ ;  /* 0x030850ff00ff79a7 */ /* 0x0003e2000810003f */
[----:B------:R-:W-:-:S05]  /*e6a0*/  VIADD R27, R27, 0x1 ;  /* 0x000000011b1b7836 */ /* 0x000fca0000000000 */
[----:B------:R-:W-:-:S04]  /*e6b0*/  ISETP.NE.AND P0, PT, R27, 0x2, PT ;  /* 0x000000021b00780c */ /* 0x000fc80003f05270 */
[----:B0-----:R-:W-:Y:S02]  /*e6c0*/  SEL R3, RZ, 0x1, P0 ;  /* 0x00000001ff037807 */ /* 0x001fe40000000000 */
[----:B------:R-:W-:Y:S02]  /*e6d0*/  SEL R27, R27, RZ, P0 ;  /* 0x000000ff1b1b7207 */ /* 0x000fe40000000000 */
[----:B-1----:R-:W-:-:S07]  /*e6e0*/  LOP3.LUT R28, R28, R3, RZ, 0x3c, !PT ;  /* 0x000000031c1c7212 */ /* 0x002fce00078e3cff */
.L_x_3544:
[----:B------:R-:W-:Y:S05]  /*e6f0*/  BSYNC B7 ;  /* 0x0000000000077941 */ /* 0x000fea0003800000 */
.L_x_3542:
        /* <DEDUP_REMOVED lines=11> */
.L_x_3588:
[----:B------:R-:W1:Y:S01]  /*e7b0*/  S2R R0, SR_TID.X ;  /* 0x0000000000007919 */ /* 0x000e620000002100 */
[----:B------:R-:W-:Y:S01]  /*e7c0*/  UMOV UR4, 0xffffffff ;  /* 0xffffffff00047882 */ /* 0x000fe20000000000 */
[----:B-1----:R-:W-:-:S04]  /*e7d0*/  LOP3.LUT R8, R0, 0x1f, RZ, 0xc0, !PT ;  /* 0x0000001f00087812 */ /* 0x002fc800078ec0ff */
[----:B------:R-:W-:Y:S01]  /*e7e0*/  ISETP.NE.AND P0, PT, R8, 0x1f, PT ;  /* 0x0000001f0800780c */ /* 0x000fe20003f05270 */
[----:B------:R-:W-:-:S12]  /*e7f0*/  BRA.DIV UR4, `(.L_x_3590) ;  /* 0x0000003a04ec7947 */ /* 0x000fd8000b800000 */
[----:B------:R-:W-:Y:S01]  /*e800*/  IADD3 R5, R19, R8, RZ ;  /* 0x0000000813057210 */ /* 0x000fe20007ffe0ff */
[----:B------:R-:W-:-:S03]  /*e810*/  ULDC UR4, c[0x0][0xc3c] ;  /* 0x00030f0000047ab9 */ /* 0x000fc60000000800 */
        /* <DEDUP_REMOVED lines=9> */
[C---:B------:R-:W-:Y:S01]  /*e8b0*/  ISETP.GE.U32.AND P5, PT, R8.reuse, 0x10, PT ;  /* 0x000000100800780c */ /* 0x040fe20003fa6070 */
[----:B--2---:R-:W-:Y:S01]  /*e8c0*/  @!P1 IMAD.MOV.U32 R4, RZ, RZ, R2 ;  /* 0x000000ffff049224 */ /* 0x004fe200078e0002 */
[----:B------:R-:W-:-:S04]  /*e8d0*/  ISETP.NE.AND P1, PT, R8, RZ, PT ;  /* 0x000000ff0800720c */ /* 0x000fc80003f25270 */
        /* <DEDUP_REMOVED lines=16> */
[----:B------:R0:W1:Y:S02]  /*e9e0*/  SHFL.IDX PT, R14, R6, 0x1f, 0x1f ;  /* 0x03e01f00060e7f89 */ /* 0x00006400000e0000 */
.L_x_3706:
[----:B------:R-:W-:Y:S02]  /*e9f0*/  ULDC UR4, c[0x0][0xc38] ;  /* 0x00030e0000047ab9 */ /* 0x000fe40000000800 */
[----:B------:R-:W-:-:S04]  /*ea00*/  IMAD.U32 R7, RZ, RZ, UR4 ;  /* 0x00000004ff077e24 */ /* 0x000fc8000f8e00ff */
[----:B-1----:R-:W-:-:S04]  /*ea10*/  IMAD R3, R14, R7, RZ ;  /* 0x000000070e037224 */ /* 0x002fc800078e02ff */
[----:B------:R-:W-:-:S05]  /*ea20*/  IMAD.IADD R8, R0, 0x1, R3 ;  /* 0x0000000100087824 */ /* 0x000fca00078e0203 */
[----:B------:R-:W-:-:S13]  /*ea30*/  ISETP.GT.AND P6, PT, R8, R5, PT ;  /* 0x000000050800720c */ /* 0x000fda0003fc4270 */
[----:B------:R-:W-:Y:S05]  /*ea40*/  @P6 BRA `(.L_x_3591) ;  /* 0x00000000009c6947 */ /* 0x000fea0003800000 */
.L_x_3596:
[----:B------:R-:W1:Y:S01]  /*ea50*/  LDC R0, c[0x0][0xc3c] ;  /* 0x00030f00ff007b82 */ /* 0x000e620000000800 */
[----:B------:R-:W-:-:S04]  /*ea60*/  IADD3 R19, R19, 0x1f, RZ ;  /* 0x0000001f13137810 */ /* 0x000fc80007ffe0ff */
        /* <DEDUP_REMOVED lines=12> */
.L_x_3594:
[----:B------:R-:W-:Y:S05]  /*eb30*/  BSYNC B0 ;  /* 0x0000000000007941 */ /* 0x000fea0003800000 */
.L_x_3593:
[----:B------:R-:W-:-:S03]  /*eb40*/  UMOV UR4, 0xffffffff ;  /* 0xffffffff00047882 */ /* 0x000fc60000000000 */
[----:B------:R-:W-:Y:S05]  /*eb50*/  BRA.DIV UR4, `(.L_x_3595) ;  /* 0x0000003e04387947 */ /* 0x000fea000b800000 */
[----:B-----5:R-:W2:Y:S02]  /*eb60*/  SHFL.UP PT, R14, R4, 0x1, RZ ;  /* 0x04200000040e7989 */ /* 0x020ea400000e00ff */
[----:B--2---:R-:W-:-:S05]  /*eb70*/  SEL R13, R14, RZ, P1 ;  /* 0x000000ff0e0d7207 */ /* 0x004fca0000800000 */
[----:B------:R-:W-:-:S05]  /*eb80*/  IMAD.IADD R13, R4, 0x1, R13 ;  /* 0x00000001040d7824 */ /* 0x000fca00078e020d */
[----:B------:R-:W2:Y:S02]  /*eb90*/  SHFL.UP PT, R14, R13, 0x2, RZ ;  /* 0x044000000d0e7989 */ /* 0x000ea400000e00ff */
[----:B--2---:R-:W-:-:S05]  /*eba0*/  SEL R0, R14, RZ, P2 ;  /* 0x000000ff0e007207 */ /* 0x004fca0001000000 */
[----:B------:R-:W-:-:S05]  /*ebb0*/  IMAD.IADD R0, R13, 0x1, R0 ;  /* 0x000000010d007824 */ /* 0x000fca00078e0200 */
[----:B------:R-:W1:Y:S02]  /*ebc0*/  SHFL.UP PT, R14, R0, 0x4, RZ ;  /* 0x04800000000e7989 */ /* 0x000e6400000e00ff */
[----:B-1----:R-:W-:-:S04]  /*ebd0*/  SEL R3, R14, RZ, P3 ;  /* 0x000000ff0e037207 */ /* 0x002fc80001800000 */
[----:B------:R-:W-:-:S05]  /*ebe0*/  IADD3 R2, R0, R3, RZ ;  /* 0x0000000300027210 */ /* 0x000fca0007ffe0ff */
[----:B------:R-:W1:Y:S02]  /*ebf0*/  SHFL.UP PT, R14, R2, 0x8, RZ ;  /* 0x05000000020e7989 */ /* 0x000e6400000e00ff */
[----:B-1----:R-:W-:-:S05]  /*ec00*/  SEL R3, R14, RZ, P4 ;  /* 0x000000ff0e037207 */ /* 0x002fca0002000000 */
[----:B------:R-:W-:-:S05]  /*ec10*/  IMAD.IADD R3, R2, 0x1, R3 ;  /* 0x0000000102037824 */ /* 0x000fca00078e0203 */
[----:B------:R-:W0:Y:S02]  /*ec20*/  SHFL.UP PT, R14, R3, 0x10, RZ ;  /* 0x06000000030e7989 */ /* 0x000e2400000e00ff */
[----:B0-----:R-:W-:-:S05]  /*ec30*/  SEL R6, R14, RZ, P5 ;  /* 0x000000ff0e067207 */ /* 0x001fca0002800000 */
[----:B------:R-:W-:-:S05]  /*ec40*/  IMAD.IADD R6, R3, 0x1, R6 ;  /* 0x0000000103067824 */ /* 0x000fca00078e0206 */
[----:B------:R0:W1:Y:S02]  /*ec50*/  SHFL.IDX PT, R14, R6, 0x1f, 0x1f ;  /* 0x03e01f00060e7f89 */ /* 0x00006400000e0000 */
.L_x_3714:
[----:B------:R-:W-:Y:S02]  /*ec60*/  ULDC UR4, c[0x0][0xc38] ;  /* 0x00030e0000047ab9 */ /* 0x000fe40000000800 */
[----:B------:R-:W-:-:S04]  /*ec70*/  IMAD.U32 R7, RZ, RZ, UR4 ;  /* 0x00000004ff077e24 */ /* 0x000fc8000f8e00ff */
[----:B-1----:R-:W-:-:S04]  /*ec80*/  IMAD R3, R14, R7, RZ ;  /* 0x000000070e037224 */ /* 0x002fc800078e02ff */
[----:B------:R-:W-:-:S05]  /*ec90*/  IMAD.IADD R8, R3, 0x1, R8 ;  /* 0x0000000103087824 */ /* 0x000fca00078e0208 */
[----:B------:R-:W-:-:S13]  /*eca0*/  ISETP.GT.AND P6, PT, R8, R5, PT ;  /* 0x000000050800720c */ /* 0x000fda0003fc4270 */
[----:B------:R-:W-:Y:S05]  /*ecb0*/  @!P6 BRA `(.L_x_3596) ;  /* 0xfffffffc0064e947 */ /* 0x000fea000383ffff */
.L_x_3591:
        /* <DEDUP_REMOVED lines=8> */
.L_x_3718:
[----:B------:R-:W-:Y:S01]  /*ed40*/  ISETP.NE.AND P0, PT, R2, RZ, PT ;  /* 0x000000ff0200720c */ /* 0x000fe20003f05270 */
[----:B------:R-:W-:-:S12]  /*ed50*/  IMAD.MOV.U32 R14, RZ, RZ, RZ ;  /* 0x000000ffff0e7224 */ /* 0x000fd800078e00ff */
[----:B------:R-:W-:Y:S05]  /*ed60*/  @!P0 BRA `(.L_x_3598) ;  /* 0x0000000000108947 */ /* 0x000fea0003800000 */
[----:B------:R-:W-:Y:S01]  /*ed70*/  UMOV UR4, 0xffffffff ;  /* 0xffffffff00047882 */ /* 0x000fe20000000000 */
[----:B------:R-:W-:Y:S02]  /*ed80*/  VIADD R12, R0, 0xffffffff ;  /* 0xffffffff000c7836 */ /* 0x000fe40000000000 */
[----:B------:R-:W-:Y:S05]  /*ed90*/  BRA.DIV UR4, `(.L_x_3599) ;  /* 0x0000003e04ac7947 */ /* 0x000fea000b800000 */
[----:B------:R3:W4:Y:S02]  /*eda0*/  SHFL.IDX PT, R14, R6, R12, 0x1f ;  /* 0x00001f0c060e7589 */ /* 0x00072400000e0000 */
.L_x_3598:
[----:B0-23--:R-:W-:Y:S01]  /*edb0*/  IABS R6, R4 ;  /* 0x0000000400067213 */ /* 0x00dfe20000000000 */
[----:B----4-:R-:W-:Y:S01]  /*edc0*/  IMAD R16, R14, R7, R8 ;  /* 0x000000070e107224 */ /* 0x010fe200078e0208 */
[----:B------:R-:W-:Y:S02]  /*edd0*/  IADD3 R19, R0, R19, RZ ;  /* 0x0000001300137210 */ /* 0x000fe40007ffe0ff */
[----:B------:R-:W0:Y:S08]  /*ede0*/  I2F.RP R9, R6 ;  /* 0x0000000600097306 */ /* 0x000e300000209400 */
[----:B0-----:R-:W0:Y:S02]  /*edf0*/  MUFU.RCP R9, R9 ;  /* 0x0000000900097308 */ /* 0x001e240000001000 */
[----:B0-----:R-:W-:-:S06]  /*ee00*/  VIADD R2, R9, 0xffffffe ;  /* 0x0ffffffe09027836 */ /* 0x001fcc0000000000 */
[----:B------:R0:W2:Y:S02]  /*ee10*/  F2I.FTZ.U32.TRUNC.NTZ R3, R2 ;  /* 0x0000000200037305 */ /* 0x0000a4000021f000 */
[----:B0-----:R-:W-:Y:S01]  /*ee20*/  MOV R2, RZ ;  /* 0x000000ff00027202 */ /* 0x001fe20000000f00 */
[----:B--2---:R-:W-:-:S04]  /*ee30*/  IMAD.MOV R7, RZ, RZ, -R3 ;  /* 0x000000ffff077224 */ /* 0x004fc800078e0a03 */
        /* <DEDUP_REMOVED lines=15> */
[----:B------:R-:W-:-:S04]  /*ef30*/  @P0 VIADD R3, R3, 0x1 ;  /* 0x0000000103030836 */ /* 0x000fc80000000000 */
[----:B------:R-:W-:Y:S01]  /*ef40*/  @!P2 IMAD.MOV R3, RZ, RZ, -R3 ;  /* 0x000000ffff03a224 */ /* 0x000fe200078e0a03 */
[----:B------:R-:W-:-:S05]  /*ef50*/  @!P1 LOP3.LUT R3, RZ, R4, RZ, 0x33, !PT ;  /* 0x00000004ff039212 */ /* 0x000fca00078e33ff */
[--C-:B------:R-:W-:Y:S02]  /*ef60*/  IMAD.MOV R17, RZ, RZ, -R3.reuse ;  /* 0x000000ffff117224 */ /* 0x100fe400078e0a03 */
[----:B------:R-:W-:Y:S02]  /*ef70*/  IMAD.MOV.U32 R18, RZ, RZ, R3 ;  /* 0x000000ffff127224 */ /* 0x000fe400078e0003 */
[----:B------:R-:W-:Y:S01]  /*ef80*/  IMAD R17, R4, R17, R7 ;  /* 0x0000001104117224 */ /* 0x000fe200078e0207 */
[----:B------:R-:W-:Y:S06]  /*ef90*/  BRA `(.L_x_3600) ;  /* 0x00000000001c7947 */ /* 0x000fec0003800000 */
.L_x_3592:
[----:B------:R-:W-:Y:S01]  /*efa0*/  UMOV UR4, URZ ;  /* 0x0000003f00047c82 */ /* 0x000fe20008000000 */
[----:B------:R-:W-:Y:S01]  /*efb0*/  UMOV UR5, URZ ;  /* 0x0000003f00057c82 */ /* 0x000fe20008000000 */
[----:B------:R-:W-:Y:S01]  /*efc0*/  ULDC UR6, c[0x0][0xc3c] ;  /* 0x00030f0000067ab9 */ /* 0x000fe20000000800 */
[----:B------:R-:W-:Y:S01]  /*efd0*/  IMAD.MOV.U32 R16, RZ, RZ, R5 ;  /* 0x000000ffff107224 */ /* 0x000fe200078e0005 */
[----:B------:R-:W-:Y:S01]  /*efe0*/  MOV R18, UR5 ;  /* 0x0000000500127c02 */ /* 0x000fe20008000f00 */
[----:B------:R-:W-:Y:S02]  /*eff0*/  IMAD.U32 R17, RZ, RZ, UR4 ;  /* 0x00000004ff117e24 */ /* 0x000fe4000f8e00ff */
[----:B------:R-:W-:-:S07]  /*f000*/  IMAD.U32 R19, RZ, RZ, UR6 ;  /* 0x00000006ff137e24 */ /* 0x000fce000f8e00ff */
.L_x_3600:
        /* <DEDUP_REMOVED lines=10> */
.L_x_3589:
[----:B------:R-:W-:Y:S02]  /*f0b0*/  ULDC UR4, c[0x0][0xc3c] ;  /* 0x00030f0000047ab9 */ /* 0x000fe40000000800 */
[----:B--2---:R-:W-:-:S13]  /*f0c0*/  ISETP.GE.AND P0, PT, R19, UR4, PT ;  /* 0x0000000413007c0c */ /* 0x004fda000bf06270 */
[----:B------:R-:W-:Y:S05]  /*f0d0*/  @!P0 BRA `(.L_x_3601) ;  /* 0xffffffb800a48947 */ /* 0x000fea000383ffff */
[----:B------:R-:W-:Y:S05]  /*f0e0*/  BSYNC B8 ;  /* 0x0000000000087941 */ /* 0x000fea0003800000 */
.L_x_3538:
[----:B0-----:R-:W2:Y:S01]  /*f0f0*/  LDL.LU R0, [R1+0x1c] ;  /* 0x00001c0001007983 */ /* 0x001ea20000300800 */
[----:B------:R-:W-:Y:S01]  /*f100*/  BSSY B0, `(.L_x_3602) ;  /* 0x000000b000007945 */ /* 0x000fe20003800000 */
[----:B------:R-:W0:Y:S01]  /*f110*/  S2R R5, SR_CgaCtaId ;  /* 0x0000000000057919 */ /* 0x000e220000008800 */
[----:B--2---:R-:W-:-:S05]  /*f120*/  VIADD R0, R0, 0x1 ;  /* 0x0000000100007836 */ /* 0x004fca0000000000 */
        /* <DEDUP_REMOVED lines=8> */
.L_x_3721:
[----:B------:R-:W-:Y:S05]  /*f1b0*/  BSYNC B0 ;  /* 0x0000000000007941 */ /* 0x000fea0003800000 */
.L_x_3602:
[----:B------:R-:W-:-:S03]  /*f1c0*/  UMOV UR4, 0xffffffff ;  /* 0xffffffff00047882 */ /* 0x000fc60000000000 */
[----:B------:R-:W-:Y:S05]  /*f1d0*/  BRA.DIV UR4, `(.L_x_3604) ;  /* 0x0000003a04d47947 */ /* 0x000fea000b800000 */
[----:B0-----:R-:W0:Y:S02]  /*f1e0*/  S2R R0, SR_TID.X ;  /* 0x0000000000007919 */ /* 0x001e240000002100 */
[----:B0-----:R-:W-:-:S04]  /*f1f0*/  SHF.R.U32.HI R0, RZ, 0x5, R0 ;  /* 0x00000005ff007819 */ /* 0x001fc80000011600 */
[----:B------:R-:W-:-:S05]  /*f200*/  LOP3.LUT R0, R0, 0x3, RZ, 0xc0, !PT ;  /* 0x0000000300007812 */ /* 0x000fca00078ec0ff */
[----:B------:R0:W2:Y:S02]  /*f210*/  SHFL.IDX PT, R14, R0, RZ, 0x1f ;  /* 0x00001fff000e7589 */ /* 0x0000a400000e0000 */
.L_x_3724:
[----:B--2---:R-:W-:Y:S01]  /*f220*/  ISETP.NE.AND P0, PT, R14, RZ, PT ;  /* 0x000000ff0e00720c */ /* 0x004fe20003f05270 */
[----:B------:R-:W-:-:S12]  /*f230*/  BSSY B0, `(.L_x_3605) ;  /* 0x0000026000007945 */ /* 0x000fd80003800000 */
[----:B------:R-:W-:Y:S05]  /*f240*/  @P0 BRA `(.L_x_3606) ;  /* 0x0000000000900947 */ /* 0x000fea0003800000 */
[----:B------:R-:W-:-:S03]  /*f250*/  UMOV UR4, 0xffffffff ;  /* 0xffffffff00047882 */ /* 0x000fc60000000000 */
[----:B------:R-:W-:Y:S05]  /*f260*/  BRA.DIV UR4, `(.L_x_3607) ;  /* 0x0000003a04e47947 */ /* 0x000fea000b800000 */
[----:B------:R-:W-:-:S13]  /*f270*/  ELECT P6, URZ, PT ;  /* 0x00000000003f782f */ /* 0x000fda00038c0000 */
.L_x_3727:
[----:B------:R-:W-:Y:S05]  /*f280*/  @!P6 BRA `(.L_x_3606) ;  /* 0x000000000080e947 */ /* 0x000fea0003800000 */
[----:B0-----:R-:W2:Y:S02]  /*f290*/  LDL R0, [R1+0x28] ;  /* 0x0000280001007983 */ /* 0x001ea40000100800 */
[----:B--2---:R-:W-:-:S13]  /*f2a0*/  R2UR UR4, R0 ;  /* 0x00000000000472ca */ /* 0x004fda00000e0000 */
[----:B------:R-:W-:-:S06]  /*f2b0*/  ULOP3.LUT UR4, UR4, 0x2, URZ, 0xfc, !UPT ;  /* 0x0000000204047892 */ /* 0x000fcc000f8efc3f */
[----:B------:R-:W-:-:S04]  /*f2c0*/  MOV R0, UR4 ;  /* 0x0000000400007c02 */ /* 0x000fc80008000f00 */
[----:B------:R-:W-:-:S13]  /*f2d0*/  ISETP.NE.AND P0, PT, R0, 0x3, PT ;  /* 0x000000030000780c */ /* 0x000fda0003f05270 */
[----:B------:R-:W-:Y:S05]  /*f2e0*/  @!P0 BRA `(.L_x_3608) ;  /* 0x0000000000048947 */ /* 0x000fea0003800000 */
[----:B------:R-:W-:Y:S01]  /*f2f0*/  BPT.TRAP 0x1 ;  /* 0x000000040000795c */ /* 0x000fe20000300000 */
.L_x_3608:
[C---:B------:R-:W-:Y:S01]  /*f300*/  IMAD R5, R27.reuse, 0x8, R4 ;  /* 0x000000081b057824 */ /* 0x040fe200078e0204 */
[----:B------:R-:W-:Y:S01]  /*f310*/  SHF.L.U32 R0, R28, 0x1f, RZ ;  /* 0x0000001f1c007819 */ /* 0x000fe200000006ff */
[----:B------:R-:W-:-:S03]  /*f320*/  VIADD R27, R27, 0x1 ;  /* 0x000000011b1b7836 */ /* 0x000fc60000000000 */
[----:B------:R-:W0:Y:S02]  /*f330*/  SYNCS.PHASECHK.TRANS64.TRYWAIT P1, [R5+URZ+0x30840], R0 ;  /* 0x03084000050075a7 */ /* 0x000e24000802017f */
[----:B------:R-:W-:-:S04]  /*f340*/  ISETP.NE.AND P2, PT, R27, 0x2, PT ;  /* 0x000000021b00780c */ /* 0x000fc80003f45270 */
[----:B------:R-:W-:Y:S01]  /*f350*/  SEL R3, RZ, 0x1, P2 ;  /* 0x00000001ff037807 */ /* 0x000fe20001000000 */
[----:B0-----:R-:W-:Y:S08]  /*f360*/  @!P1 BRA `(.L_x_3609) ;  /* 0x0000003800c49947 */ /* 0x001ff00003800000 */
.L_x_3728:
[----:B------:R-:W-:Y:S02]  /*f370*/  SEL R27, R27, RZ, P2 ;  /* 0x000000ff1b1b7207 */ /* 0x000fe40001000000 */
[----:B------:R-:W-:Y:S01]  /*f380*/  LOP3.LUT R2, R28, R3, RZ, 0x3c, !PT ;  /* 0x000000031c027212 */ /* 0x000fe200078e3cff */
[----:B------:R-:W-:Y:S06]  /*f390*/  @!P0 BRA `(.L_x_3610) ;  /* 0x0000000000048947 */ /* 0x000fec0003800000 */
[----:B------:R-:W-:Y:S01]  /*f3a0*/  BPT.TRAP 0x1 ;  /* 0x000000040000795c */ /* 0x000fe20000300000 */
.L_x_3610:
[----:B------:R-:W-:Y:S01]  /*f3b0*/  IMAD R27, R27, 0x8, R4 ;  /* 0x000000081b1b7824 */ /* 0x000fe200078e0204 */
[----:B------:R-:W-:-:S04]  /*f3c0*/  SHF.L.U32 R2, R2, 0x1f, RZ ;  /* 0x0000001f02027819 */ /* 0x000fc800000006ff */
[----:B------:R-:W2:Y:S02]  /*f3d0*/  SYNCS.PHASECHK.TRANS64.TRYWAIT P1, [R27+URZ+0x30840], R2 ;  /* 0x030840021b0075a7 */ /* 0x000ea4000802017f */
[----:B--2---:R-:W-:Y:S05]  /*f3e0*/  @!P1 BRA `(.L_x_3611) ;  /* 0x0000003800b89947 */ /* 0x004fea0003800000 */
.L_x_3729:
[----:B------:R-:W-:Y:S05]  /*f3f0*/  @!P0 BRA `(.L_x_3612) ;  /* 0x0000000000048947 */ /* 0x000fea0003800000 */
[----:B------:R-:W-:Y:S01]  /*f400*/  BPT.TRAP 0x1 ;  /* 0x000000040000795c */ /* 0x000fe20000300000 */
.L_x_3612:
[----:B------:R-:W4:Y:S02]  /*f410*/  SYNCS.PHASECHK.TRANS64.TRYWAIT P1, [R5+URZ+0x30860], R0 ;  /* 0x03086000050075a7 */ /* 0x000f24000802017f */
[----:B----4-:R-:W-:Y:S05]  /*f420*/  @!P1 BRA `(.L_x_3613) ;  /* 0x0000003800bc9947 */ /* 0x010fea0003800000 */
.L_x_3730:
[----:B------:R-:W-:Y:S05]  /*f430*/  @!P0 BRA `(.L_x_3614) ;  /* 0x0000000000048947 */ /* 0x000fea0003800000 */
[----:B------:R-:W-:Y:S01]  /*f440*/  BPT.TRAP 0x1 ;  /* 0x000000040000795c */ /* 0x000fe20000300000 */
.L_x_3614:
[----:B------:R0:W0:Y:S02]  /*f450*/  SYNCS.PHASECHK.TRANS64.TRYWAIT P0, [R27+URZ+0x30860], R2 ;  /* 0x030860021b0075a7 */ /* 0x000024000800017f */
[----:B0-----:R-:W-:Y:S05]  /*f460*/  @!P0 NANOSLEEP.SYNCS 0x989680 ;  /* 0x009896800000895d */ /* 0x001fea0003900000 */
[----:B------:R-:W0:Y:S02]  /*f470*/  @!P0 SYNCS.PHASECHK.TRANS64 P0, [R27+URZ+0x30860], R2 ;  /* 0x030860021b0085a7 */ /* 0x000e24000800007f */
[----:B0-----:R-:W-:Y:S05]  /*f480*/  @!P0 BRA `(.L_x_3614) ;  /* 0xfffffffc00f08947 */ /* 0x001fea000383ffff */
.L_x_3606:
[----:B------:R-:W-:Y:S05]  /*f490*/  BSYNC B0 ;  /* 0x0000000000007941 */ /* 0x000fea0003800000 */
.L_x_3605:
[----:B------:R-:W-:Y:S05]  /*f4a0*/  EXIT ;  /* 0x000000000000794d */ /* 0x000fea0003800000 */
.L_x_3486:
[----:B0-----:R-:W-:-:S04]  /*f4b0*/  MOV R3, UR40 ;  /* 0x0000002800037c02 */ /* 0x001fc80008000f00 */
[----:B------:R0:W1:Y:S03]  /*f4c0*/  SYNCS.PHASECHK.TRANS64.TRYWAIT P1, [R3+URZ+0x30800], R0 ;  /* 0x03080000030075a7 */ /* 0x000066000802017f */
[----:B-1----:R-:W-:Y:S05]  /*f4d0*/  @!P1 NANOSLEEP.SYNCS 0x989680 ;  /* 0x009896800000995d */ /* 0x002fea0003900000 */
[----:B------:R-:W1:Y:S02]  /*f4e0*/  @!P1 SYNCS.PHASECHK.TRANS64 P1, [R3+URZ+0x30800], R0 ;  /* 0x03080000030095a7 */ /* 0x000e64000802007f */
[----:B-1----:R-:W-:Y:S05]  /*f4f0*/  @!P1 BRA `(.L_x_3486) ;  /* 0xfffffffc00ec9947 */ /* 0x002fea000383ffff */
[----:B------:R-:W-:Y:S05]  /*f500*/  BRA `(.L_x_3615) ;  /* 0xffffff2000a07947 */ /* 0x000fea000383ffff */
.L_x_3490:
[----:B-1----:R1:W2:Y:S02]  /*f510*/  SYNCS.PHASECHK.TRANS64.TRYWAIT P1, [R0+URZ+0x30830], R3 ;  /* 0x03083003000075a7 */ /* 0x0022a4000802017f */
[----:B--2---:R-:W-:Y:S05]  /*f520*/  @!P1 NANOSLEEP.SYNCS 0x989680 ;  /* 0x009896800000995d */ /* 0x004fea0003900000 */
[----:B------:R-:W2:Y:S02]  /*f530*/  @!P1 SYNCS.PHASECHK.TRANS64 P1, [R0+URZ+0x30830], R3 ;  /* 0x03083003000095a7 */ /* 0x000ea4000802007f */
[----:B--2---:R-:W-:Y:S05]  /*f540*/  @!P1 BRA `(.L_x_3490) ;  /* 0xfffffffc00f09947 */ /* 0x004fea000383ffff */
[----:B------:R-:W-:Y:S05]  /*f550*/  BRA `(.L_x_3489) ;  /* 0xffffff2000c07947 */ /* 0x000fea000383ffff */
.L_x_3496:
[----:B-1----:R-:W-:-:S04]  /*f560*/  IMAD.U32 R4, RZ, RZ, UR9 ;  /* 0x00000009ff047e24 */ /* 0x002fc8000f8e00ff */
[----:B------:R1:W2:Y:S03]  /*f570*/  SYNCS.PHASECHK.TRANS64.TRYWAIT P1, [R4+URZ+0x30830], R3 ;  /* 0x03083003040075a7 */ /* 0x0002a6000802017f */
[----:B--2---:R-:W-:Y:S05]  /*f580*/  @!P1 NANOSLEEP.SYNCS 0x989680 ;  /* 0x009896800000995d */ /* 0x004fea0003900000 */
[----:B------:R-:W2:Y:S02]  /*f590*/  @!P1 SYNCS.PHASECHK.TRANS64 P1, [R4+URZ+0x30830], R3 ;  /* 0x03083003040095a7 */ /* 0x000ea4000802007f */
[----:B--2---:R-:W-:Y:S05]  /*f5a0*/  @!P1 BRA `(.L_x_3496) ;  /* 0xfffffffc00ec9947 */ /* 0x004fea000383ffff */
[----:B------:R-:W-:Y:S05]  /*f5b0*/  BRA `(.L_x_3495) ;  /* 0xffffff4c00587947 */ /* 0x000fea000383ffff */
.L_x_3500:
[----:B01----:R-:W-:-:S04]  /*f5c0*/  IMAD.U32 R3, RZ, RZ, UR10 ;  /* 0x0000000aff037e24 */ /* 0x003fc8000f8e00ff */
[----:B------:R0:W1:Y:S03]  /*f5d0*/  SYNCS.PHASECHK.TRANS64.TRYWAIT P1, [R3+URZ+0x30850], R0 ;  /* 0x03085000030075a7 */ /* 0x000066000802017f */
[----:B-1----:R-:W-:Y:S05]  /*f5e0*/  @!P1 NANOSLEEP.SYNCS 0x989680 ;  /* 0x009896800000995d */ /* 0x002fea0003900000 */
[----:B------:R-:W1:Y:S02]  /*f5f0*/  @!P1 SYNCS.PHASECHK.TRANS64 P1, [R3+URZ+0x30850], R0 ;  /* 0x03085000030095a7 */ /* 0x000e64000802007f */
[----:B-1----:R-:W-:Y:S05]  /*f600*/  @!P1 BRA `(.L_x_3500) ;  /* 0xfffffffc00ec9947 */ /* 0x002fea000383ffff */
[----:B------:R-:W-:Y:S05]  /*f610*/  BRA `(.L_x_3499) ;  /* 0xffffff5800187947 */ /* 0x000fea000383ffff */
.L_x_3507:
[----:B-1----:R-:W-:-:S04]  /*f620*/  IMAD.U32 R7, RZ, RZ, UR5 ;  /* 0x00000005ff077e24 */ /* 0x002fc8000f8e00ff */
[----:B------:R1:W2:Y:S03]  /*f630*/  SYNCS.PHASECHK.TRANS64.TRYWAIT P1, [R7+URZ+0x30850], R0 ;  /* 0x03085000070075a7 */ /* 0x0002a6000802017f */
[----:B--2---:R-:W-:Y:S05]  /*f640*/  @!P1 NANOSLEEP.SYNCS 0x989680 ;  /* 0x009896800000995d */ /* 0x004fea0003900000 */
[----:B------:R-:W2:Y:S02]  /*f650*/  @!P1 SYNCS.PHASECHK.TRANS64 P1, [R7+URZ+0x30850], R0 ;  /* 0x03085000070095a7 */ /* 0x000ea4000802007f */
[----:B--2---:R-:W-:Y:S05]  /*f660*/  @!P1 BRA `(.L_x_3507) ;  /* 0xfffffffc00ec9947 */ /* 0x004fea000383ffff */
[----:B------:R-:W-:Y:S05]  /*f670*/  BRA `(.L_x_3506) ;  /* 0xffffff7400b07947 */ /* 0x000fea000383ffff */
.L_x_3550:
[----:B------:R-:W-:Y:S01]  /*f680*/  SHF.R.U32.HI R8, RZ, 0x5, R21 ;  /* 0x00000005ff087819 */ /* 0x000fe20000011615 */
[----:B------:R-:W-:Y:S01]  /*f690*/  BSSY B0, `(.L_x_3616) ;  /* 0x0000009000007945 */ /* 0x000fe20003800000 */
[----:B------:R-:W-:Y:S02]  /*f6a0*/  IMAD.MOV.U32 R12, RZ, RZ, RZ ;  /* 0x000000ffff0c7224 */ /* 0x000fe400078e00ff */
[----:B------:R-:W-:Y:S01]  /*f6b0*/  LOP3.LUT R8, R8, 0x3, RZ, 0xc0, !PT ;  /* 0x0000000308087812 */ /* 0x000fe200078ec0ff */
[----:B------:R-:W-:Y:S02]  /*f6c0*/  IMAD.MOV.U32 R11, RZ, RZ, 0x1f ;  /* 0x0000001fff0b7424 */ /* 0x000fe400078e00ff */
[----:B------:R-:W-:Y:S01]  /*f6d0*/  IMAD.MOV.U32 R15, RZ, RZ, -0x1 ;  /* 0xffffffffff0f7424 */ /* 0x000fe200078e00ff */
[----:B------:R-:W-:-:S07]  /*f6e0*/  MOV R13, R8 ;  /* 0x00000008000d7202 */ /* 0x000fce0000000f00 */
[----:B-----5:R-:W-:Y:S05]  /*f6f0*/  WARPSYNC.COLLECTIVE R15, `(.L_x_3617) ;  /* 0x000000000f087348 */ /* 0x020fea0003c00000 */
[----:B------:R0:W1:Y:S02]  /*f700*/  SHFL.IDX P6, R14, R13, R12, R11 ;  /* 0x0000000c0d0e7389 */ /* 0x00006400000c000b */
[----:B01---5:R-:W-:Y:S01]  /*f710*/  ENDCOLLECTIVE ;  /* 0x000000000000791b */ /* 0x023fe20003800000 */
.L_x_3617:
[----:B------:R-:W-:Y:S05]  /*f720*/  BSYNC B0 ;  /* 0x0000000000007941 */ /* 0x000fea0003800000 */
.L_x_3616:
[----:B------:R-:W-:Y:S05]  /*f730*/  BRA `(.L_x_3618) ;  /* 0xffffffc000547947 */ /* 0x000fea000383ffff */
.L_x_3553:
[----:B0-----:R0:W1:Y:S02]  /*f740*/  SYNCS.PHASECHK.TRANS64.TRYWAIT P0, [R7+URZ+0x30840], R2 ;  /* 0x03084002070075a7 */ /* 0x001064000800017f */
[----:B-1----:R-:W-:Y:S05]  /*f750*/  @!P0 NANOSLEEP.SYNCS 0x989680 ;  /* 0x009896800000895d */ /* 0x002fea0003900000 */
[----:B------:R-:W1:Y:S02]  /*f760*/  @!P0 SYNCS.PHASECHK.TRANS64 P0, [R7+URZ+0x30840], R2 ;  /* 0x03084002070085a7 */ /* 0x000e64000800007f */
[----:B-1----:R-:W-:Y:S05]  /*f770*/  @!P0 BRA `(.L_x_3553) ;  /* 0xfffffffc00f08947 */ /* 0x002fea000383ffff */
[----:B------:R-:W-:Y:S05]  /*f780*/  BRA `(.L_x_3619) ;  /* 0xffffffc000bc7947 */ /* 0x000fea000383ffff */
.L_x_3554:
        /* <DEDUP_REMOVED lines=8> */
.L_x_3621:
[----:B------:R-:W-:Y:S05]  /*f810*/  BSYNC B0 ;  /* 0x0000000000007941 */ /* 0x000fea0003800000 */
.L_x_3620:
[----:B------:R-:W-:Y:S01]  /*f820*/  IMAD.MOV.U32 R13, RZ, RZ, R4 ;  /* 0x000000ffff0d7224 */ /* 0x000fe200078e0004 */
[----:B------:R-:W-:Y:S01]  /*f830*/  MOV R15, 0xffffffff ;  /* 0xffffffff000f7802 */ /* 0x000fe20000000f00 */
[----:B------:R-:W-:Y:S01]  /*f840*/  IMAD.MOV.U32 R12, RZ, RZ, RZ ;  /* 0x000000ffff0c7224 */ /* 0x000fe200078e00ff */
[----:B------:R-:W-:Y:S01]  /*f850*/  MOV R2, R14 ;  /* 0x0000000e00027202 */ /* 0x000fe20000000f00 */
[----:B------:R-:W-:Y:S02]  /*f860*/  IMAD.MOV.U32 R11, RZ, RZ, 0x181f ;  /* 0x0000181fff0b7424 */ /* 0x000fe400078e00ff */
[----:B------:R-:W-:-:S07]  /*f870*/  @P0 IMAD R8, R5, 0x2, R22 ;  /* 0x0000000205080824 */ /* 0x000fce00078e0216 */
[----:B------:R-:W-:Y:S05]  /*f880*/  WARPSYNC.COLLECTIVE R15, `(.L_x_3622) ;  /* 0x000000000f087348 */ /* 0x000fea0003c00000 */
[----:B------:R0:W1:Y:S02]  /*f890*/  SHFL.IDX P6, R14, R13, R12, R11 ;  /* 0x0000000c0d0e7389 */ /* 0x00006400000c000b */
[----:B01----:R-:W-:Y:S01]  /*f8a0*/  ENDCOLLECTIVE ;  /* 0x000000000000791b */ /* 0x003fe20003800000 */
.L_x_3622:
[----:B------:R-:W-:Y:S01]  /*f8b0*/  MOV R13, R0 ;  /* 0x00000000000d7202 */ /* 0x000fe20000000f00 */
[----:B------:R-:W-:Y:S02]  /*f8c0*/  IMAD.MOV.U32 R12, RZ, RZ, 0x1 ;  /* 0x00000001ff0c7424 */ /* 0x000fe400078e00ff */
[----:B------:R-:W-:-:S07]  /*f8d0*/  IMAD.MOV.U32 R3, RZ, RZ, R14 ;  /* 0x000000ffff037224 */ /* 0x000fce00078e000e */
[----:B------:R-:W-:Y:S05]  /*f8e0*/  WARPSYNC.COLLECTIVE R15, `(.L_x_3623) ;  /* 0x000000000f087348 */ /* 0x000fea0003c00000 */
[----:B------:R0:W1:Y:S02]  /*f8f0*/  SHFL.IDX P6, R14, R13, R12, R11 ;  /* 0x0000000c0d0e7389 */ /* 0x00006400000c000b */
[----:B01----:R-:W-:Y:S01]  /*f900*/  ENDCOLLECTIVE ;  /* 0x000000000000791b */ /* 0x003fe20003800000 */
.L_x_3623:
[----:B------:R-:W-:-:S05]  /*f910*/  @P0 LEA R3, P1, R32, R3, 0x1 ;  /* 0x0000000320030211 */ /* 0x000fca00078208ff */
[----:B------:R-:W-:Y:S01]  /*f920*/  @P0 IMAD.X R2, RZ, RZ, R2, P1 ;  /* 0x000000ffff020224 */ /* 0x000fe200008e0602 */
[----:B------:R-:W-:-:S04]  /*f930*/  ISETP.GE.AND P1, PT, R6, 0x11, PT ;  /* 0x000000110600780c */ /* 0x000fc80003f26270 */
[----:B------:R-:W-:Y:S01]  /*f940*/  @P0 LOP3.LUT R3, R3, R2, RZ, 0x3c, !PT ;  /* 0x0000000203030212 */ /* 0x000fe200078e3cff */
[----:B------:R-:W-:-:S03]  /*f950*/  IMAD.MOV.U32 R13, RZ, RZ, R4 ;  /* 0x000000ffff0d7224 */ /* 0x000fc600078e0004 */
[----:B------:R-:W-:-:S04]  /*f960*/  @P0 LOP3.LUT R2, R3, R2, RZ, 0x3c, !PT ;  /* 0x0000000203020212 */ /* 0x000fc800078e3cff */
[----:B------:R-:W-:-:S05]  /*f970*/  @P0 LOP3.LUT R3, R3, R2, RZ, 0x3c, !PT ;  /* 0x0000000203030212 */ /* 0x000fca00078e3cff */
[----:B------:R-:W-:Y:S01]  /*f980*/  @!PT LDS RZ, [RZ] ;  /* 0x00000000fffff984 */ /* 0x000fe20000000800 */
[----:B------:R-:W-:Y:S01]  /*f990*/  @!PT LDS RZ, [RZ] ;  /* 0x00000000fffff984 */ /* 0x000fe20000000800 */
[----:B------:R-:W-:Y:S01]  /*f9a0*/  @!PT LDS RZ, [RZ] ;  /* 0x00000000fffff984 */ /* 0x000fe20000000800 */
[----:B------:R-:W-:Y:S04]  /*f9b0*/  @P0 LDGSTS.E.BYPASS.LTC128B.128 [R8+0x1e400], desc[UR36][R2.64], !P4 ;  /* 0x1e40000002080fae */ /* 0x000fe8000e101d64 */
[----:B------:R-:W-:Y:S04]  /*f9c0*/  @P0 LDGSTS.E.BYPASS.LTC128B.128 [R8+0x21400], desc[UR36][R2.64+0x80], !P3 ;  /* 0x2140008002080fae */ /* 0x000fe8000d901d64 */
[----:B------:R0:W-:Y:S02]  /*f9d0*/  @P0 LDGSTS.E.BYPASS.LTC128B.128 [R8+0x24400], desc[UR36][R2.64+0x100], !P2 ;  /* 0x2440010002080fae */ /* 0x0001e4000d101d64 */
[----:B0-----:R-:W-:-:S07]  /*f9e0*/  IMAD.MOV.U32 R2, RZ, RZ, R14 ;  /* 0x000000ffff027224 */ /* 0x001fce00078e000e */
[----:B------:R-:W-:Y:S05]  /*f9f0*/  WARPSYNC.COLLECTIVE R15, `(.L_x_3624) ;  /* 0x000000000f087348 */ /* 0x000fea0003c00000 */
[----:B------:R0:W1:Y:S02]  /*fa00*/  SHFL.IDX P6, R14, R13, R12, R11 ;  /* 0x0000000c0d0e7389 */ /* 0x00006400000c000b */
[----:B01----:R-:W-:Y:S01]  /*fa10*/  ENDCOLLECTIVE ;  /* 0x000000000000791b */ /* 0x003fe20003800000 */
.L_x_3624:
[----:B------:R-:W-:Y:S02]  /*fa20*/  @P1 IMAD R8, R5, 0x2, R22 ;  /* 0x0000000205081824 */ /* 0x000fe400078e0216 */
[----:B------:R-:W-:Y:S01]  /*fa30*/  IMAD.MOV.U32 R13, RZ, RZ, R0 ;  /* 0x000000ffff0d7224 */ /* 0x000fe200078e0000 */
[----:B------:R-:W-:Y:S02]  /*fa40*/  MOV R12, 0x2 ;  /* 0x00000002000c7802 */ /* 0x000fe40000000f00 */
[----:B------:R-:W-:-:S07]  /*fa50*/  MOV R3, R14 ;  /* 0x0000000e00037202 */ /* 0x000fce0000000f00 */
[----:B------:R-:W-:Y:S05]  /*fa60*/  WARPSYNC.COLLECTIVE R15, `(.L_x_3625) ;  /* 0x000000000f087348 */ /* 0x000fea0003c00000 */
[----:B------:R0:W1:Y:S02]  /*fa70*/  SHFL.IDX P6, R14, R13, R12, R11 ;  /* 0x0000000c0d0e7389 */ /* 0x00006400000c000b */
[----:B01----:R-:W-:Y:S01]  /*fa80*/  ENDCOLLECTIVE ;  /* 0x000000000000791b */ /* 0x003fe20003800000 */
.L_x_3625:
[----:B------:R-:W-:-:S05]  /*fa90*/  @P1 LEA R3, P0, R32, R3, 0x1 ;  /* 0x0000000320031211 */ /* 0x000fca00078008ff */
[----:B------:R-:W-:-:S05]  /*faa0*/  @P1 IMAD.X R2, RZ, RZ, R2, P0 ;  /* 0x000000ffff021224 */ /* 0x000fca00000e0602 */
        /* <DEDUP_REMOVED lines=9> */
[----:B------:R0:W-:Y:S01]  /*fb40*/  @P1 LDGSTS.E.BYPASS.LTC128B.128 [R8+0x24c00], desc[UR36][R2.64+0x100], !P2 ;  /* 0x24c0010002081fae */ /* 0x0001e2000d101d64 */
[----:B------:R-:W-:Y:S01]  /*fb50*/  ISETP.GE.AND P1, PT, R6, 0x21, PT ;  /* 0x000000210600780c */ /* 0x000fe20003f26270 */
[----:B0-----:R-:W-:-:S12]  /*fb60*/  IMAD.MOV.U32 R2, RZ, RZ, R14 ;  /* 0x000000ffff027224 */ /* 0x001fd800078e000e */
[----:B------:R-:W-:Y:S05]  /*fb70*/  WARPSYNC.COLLECTIVE R15, `(.L_x_3626) ;  /* 0x000000000f087348 */ /* 0x000fea0003c00000 */
[----:B------:R0:W1:Y:S02]  /*fb80*/  SHFL.IDX P6, R14, R13, R12, R11 ;  /* 0x0000000c0d0e7389 */ /* 0x00006400000c000b */
[----:B01----:R-:W-:Y:S01]  /*fb90*/  ENDCOLLECTIVE ;  /* 0x000000000000791b */ /* 0x003fe20003800000 */
.L_x_3626:
[----:B------:R-:W-:Y:S02]  /*fba0*/  @P1 IMAD R8, R5, 0x2, R22 ;  /* 0x0000000205081824 */ /* 0x000fe400078e0216 */
[----:B------:R-:W-:Y:S02]  /*fbb0*/  IMAD.MOV.U32 R13, RZ, RZ, R0 ;  /* 0x000000ffff0d7224 */ /* 0x000fe400078e0000 */
[----:B------:R-:W-:Y:S02]  /*fbc0*/  IMAD.MOV.U32 R12, RZ, RZ, 0x3 ;  /* 0x00000003ff0c7424 */ /* 0x000fe400078e00ff */
[----:B------:R-:W-:-:S07]  /*fbd0*/  IMAD.MOV.U32 R3, RZ, RZ, R14 ;  /* 0x000000ffff037224 */ /* 0x000fce00078e000e */
[----:B------:R-:W-:Y:S05]  /*fbe0*/  WARPSYNC.COLLECTIVE R15, `(.L_x_3627) ;  /* 0x000000000f087348 */ /* 0x000fea0003c00000 */
[----:B------:R0:W1:Y:S02]  /*fbf0*/  SHFL.IDX P6, R14, R13, R12, R11 ;  /* 0x0000000c0d0e7389 */ /* 0x00006400000c000b */
[----:B01----:R-:W-:Y:S01]  /*fc00*/  ENDCOLLECTIVE ;  /* 0x000000000000791b */ /* 0x003fe20003800000 */
.L_x_3627:
[----:B------:R-:W-:-:S04]  /*fc10*/  @P1 LEA R3, P0, R32, R3, 0x1 ;  /* 0x0000000320031211 */ /* 0x000fc800078008ff */
[----:B------:R-:W-:-:S04]  /*fc20*/  @P1 IADD3.X R2, RZ, R2, RZ, P0, !PT ;  /* 0x00000002ff021210 */ /* 0x000fc800007fe4ff */
        /* <DEDUP_REMOVED lines=10> */
[----:B------:R-:W-:Y:S02]  /*fcd0*/  ISETP.GE.AND P1, PT, R6, 0x31, PT ;  /* 0x000000310600780c */ /* 0x000fe40003f26270 */
[----:B0-----:R-:W-:-:S11]  /*fce0*/  MOV R2, R14 ;  /* 0x0000000e00027202 */ /* 0x001fd60000000f00 */
[----:B------:R-:W-:Y:S05]  /*fcf0*/  WARPSYNC.COLLECTIVE R15, `(.L_x_3628) ;  /* 0x000000000f087348 */ /* 0x000fea0003c00000 */
[----:B------:R0:W1:Y:S02]  /*fd00*/  SHFL.IDX P6, R14, R13, R12, R11 ;  /* 0x0000000c0d0e7389 */ /* 0x00006400000c000b */
[----:B01----:R-:W-:Y:S01]  /*fd10*/  ENDCOLLECTIVE ;  /* 0x000000000000791b */ /* 0x003fe20003800000 */
.L_x_3628:
[----:B------:R-:W-:Y:S01]  /*fd20*/  @P1 LEA R8, R5, R22, 0x1 ;  /* 0x0000001605081211 */ /* 0x000fe200078e08ff */
[----:B------:R-:W-:Y:S02]  /*fd30*/  IMAD.MOV.U32 R13, RZ, RZ, R0 ;  /* 0x000000ffff0d7224 */ /* 0x000fe400078e0000 */
[----:B------:R-:W-:Y:S02]  /*fd40*/  IMAD.MOV.U32 R12, RZ, RZ, 0x4 ;  /* 0x00000004ff0c7424 */ /* 0x000fe400078e00ff */
[----:B------:R-:W-:-:S07]  /*fd50*/  IMAD.MOV.U32 R3, RZ, RZ, R14 ;  /* 0x000000ffff037224 */ /* 0x000fce00078e000e */
[----:B------:R-:W-:Y:S05]  /*fd60*/  WARPSYNC.COLLECTIVE R15, `(.L_x_3629) ;  /* 0x000000000f087348 */ /* 0x000fea0003c00000 */
[----:B------:R0:W1:Y:S02]  /*fd70*/  SHFL.IDX P6, R14, R13, R12, R11 ;  /* 0x0000000c0d0e7389 */ /* 0x00006400000c000b */
[----:B01----:R-:W-:Y:S01]  /*fd80*/  ENDCOLLECTIVE ;  /* 0x000000000000791b */ /* 0x003fe20003800000 */
.L_x_3629:
[----:B------:R-:W-:-:S05]  /*fd90*/  @P1 LEA R3, P0, R32, R3, 0x1 ;  /* 0x0000000320031211 */ /* 0x000fca00078008ff */
[----:B------:R-:W-:-:S05]  /*fda0*/  @P1 IMAD.X R2, RZ, RZ, R2, P0 ;  /* 0x000000ffff021224 */ /* 0x000fca00000e0602 */
[----:B------:R-:W-:Y:S02]  /*fdb0*/  @P1 LOP3.LUT R3, R3, R2, RZ, 0x3c, !PT ;  /* 0x0000000203031212 */ /* 0x000fe400078e3cff */
[----:B------:R-:W-:Y:S02]  /*fdc0*/  MOV R13, R4 ;  /* 0x00000004000d7202 */ /* 0x000fe40000000f00 */
        /* <DEDUP_REMOVED lines=13> */
.L_x_3630:
[----:B------:R-:W-:Y:S01]  /*fea0*/  @P1 IMAD R8, R5, 0x2, R22 ;  /* 0x0000000205081824 */ /* 0x000fe200078e0216 */
[----:B------:R-:W-:Y:S01]  /*feb0*/  MOV R13, R0 ;  /* 0x00000000000d7202 */ /* 0x000fe20000000f00 */
[----:B------:R-:W-:Y:S02]  /*fec0*/  IMAD.MOV.U32 R12, RZ, RZ, 0x5 ;  /* 0x00000005ff0c7424 */ /* 0x000fe400078e00ff */
[----:B------:R-:W-:-:S07]  /*fed0*/  IMAD.MOV.U32 R3, RZ, RZ, R14 ;  /* 0x000000ffff037224 */ /* 0x000fce00078e000e */
[----:B------:R-:W-:Y:S05]  /*fee0*/  WARPSYNC.COLLECTIVE R15, `(.L_x_3631) ;  /* 0x000000000f087348 */ /* 0x000fea0003c00000 */
[----:B------:R0:W1:Y:S02]  /*fef0*/  SHFL.IDX P6, R14, R13, R12, R11 ;  /* 0x0000000c0d0e7389 */ /* 0x00006400000c000b */
[----:B01----:R-:W-:Y:S01]  /*ff00*/  ENDCOLLECTIVE ;  /* 0x000000000000791b */ /* 0x003fe20003800000 */
.L_x_3631:
        /* <DEDUP_REMOVED lines=10> */
.L_x_3632:
[----:B------:R-:W-:Y:S01]  /*ffb0*/  @!PT LDS RZ, [RZ] ;  /* 0x00000000fffff984 */ /* 0x000fe20000000800 */
[----:B------:R-:W-:Y:S01]  /*ffc0*/  @!PT LDS RZ, [RZ] ;  /* 0x00000000fffff984 */ /* 0x000fe20000000800 */
[----:B------:R-:W-:Y:S01]  /*ffd0*/  @!PT LDS RZ, [RZ] ;  /* 0x00000000fffff984 */ /* 0x000fe20000000800 */
[----:B------:R-:W-:Y:S04]  /*ffe0*/  @P1 LDGSTS.E.BYPASS.LTC128B.128 [R8+0x20400], desc[UR36][R2.64], !P4 ;  /* 0x2040000002081fae */ /* 0x000fe8000e101d64 */
[----:B------:R-:W-:Y:S04]  /*fff0*/  @P1 LDGSTS.E.BYPASS.LTC128B.128 [R8+0x23400], desc[UR36][R2.64+0x80], !P3 ;  /* 0x2340008002081fae */ /* 0x000fe8000d901d64 */
[----:B------:R0:W-:Y:S02]  /*10000*/  @P1 LDGSTS.E.BYPASS.LTC128B.128 [R8+0x26400], desc[UR36][R2.64+0x100], !P2 ;  /* 0x2640010002081fae */ /* 0x0001e4000d101d64 */
[----:B0-----:R-:W-:Y:S01]  /*10010*/  MOV R2, R14 ;  /* 0x0000000e00027202 */ /* 0x001fe20000000f00 */
[----:B------:R-:W-:Y:S06]  /*10020*/  BRA `(.L_x_3633) ;  /* 0xffffffc0000c7947 */ /* 0x000fec000383ffff */
.L_x_3559:
[----:B------:R-:W-:Y:S01]  /*10030*/  IMAD.MOV.U32 R13, RZ, RZ, R5 ;  /* 0x000000ffff0d7224 */ /* 0x000fe200078e0005 */
[----:B------:R-:W-:Y:S01]  /*10040*/  MOV R15, 0xffffffff ;  /* 0xffffffff000f7802 */ /* 0x000fe20000000f00 */
[----:B------:R-:W-:Y:S02]  /*10050*/  IMAD.MOV.U32 R12, RZ, RZ, RZ ;  /* 0x000000ffff0c7224 */ /* 0x000fe400078e00ff */
[----:B------:R-:W-:Y:S02]  /*10060*/  IMAD.MOV.U32 R11, RZ, RZ, 0x181f ;  /* 0x0000181fff0b7424 */ /* 0x000fe400078e00ff */
[----:B-----5:R-:W-:Y:S02]  /*10070*/  IMAD R6, R17, R6, RZ ;  /* 0x0000000611067224 */ /* 0x020fe400078e02ff */
[----:B------:R-:W-:-:S07]  /*10080*/  IMAD.IADD R4, R10, 0x1, R4 ;  /* 0x000000010a047824 */ /* 0x000fce00078e0204 */
[----:B------:R-:W-:Y:S05]  /*10090*/  WARPSYNC.COLLECTIVE R15, `(.L_x_3634) ;  /* 0x000000000f087348 */ /* 0x000fea0003c00000 */
[----:B------:R0:W1:Y:S02]  /*100a0*/  SHFL.IDX P6, R14, R13, R12, R11 ;  /* 0x0000000c0d0e7389 */ /* 0x00006400000c000b */
[----:B01----:R-:W-:Y:S01]  /*100b0*/  ENDCOLLECTIVE ;  /* 0x000000000000791b */ /* 0x003fe20003800000 */
.L_x_3634:
[C---:B------:R-:W-:Y:S01]  /*100c0*/  VIADD R7, R4.reuse, 0x10 ;  /* 0x0000001004077836 */ /* 0x040fe20000000000 */
[----:B------:R-:W-:Y:S01]  /*100d0*/  ISETP.GE.AND P1, PT, R4, R6, PT ;  /* 0x000000060400720c */ /* 0x000fe20003f26270 */
[----:B------:R-:W-:Y:S02]  /*100e0*/  IMAD.MOV.U32 R13, RZ, RZ, R0 ;  /* 0x000000ffff0d7224 */ /* 0x000fe400078e0000 */
[----:B------:R-:W-:-:S10]  /*100f0*/  IMAD.MOV.U32 R2, RZ, RZ, R14 ;  /* 0x000000ffff027224 */ /* 0x000fd400078e000e */
[----:B------:R-:W-:Y:S05]  /*10100*/  WARPSYNC.COLLECTIVE R15, `(.L_x_3635) ;  /* 0x000000000f087348 */ /* 0x000fea0003c00000 */
[----:B------:R0:W1:Y:S02]  /*10110*/  SHFL.IDX P6, R14, R13, R12, R11 ;  /* 0x0000000c0d0e7389 */ /* 0x00006400000c000b */
[----:B01----:R-:W-:Y:S01]  /*10120*/  ENDCOLLECTIVE ;  /* 0x000000000000791b */ /* 0x003fe20003800000 */
.L_x_3635:
        /* <DEDUP_REMOVED lines=8> */
.L_x_3636:
[----:B------:R-:W-:Y:S01]  /*101b0*/  @!PT LDS RZ, [RZ] ;  /* 0x00000000fffff984 */ /* 0x000fe20000000800 */
[----:B------:R-:W-:Y:S01]  /*101c0*/  @!PT LDS RZ, [RZ] ;  /* 0x00000000fffff984 */ /* 0x000fe20000000800 */
[----:B------:R-:W-:Y:S01]  /*101d0*/  @!PT LDS RZ, [RZ] ;  /* 0x00000000fffff984 */ /* 0x000fe20000000800 */
[----:B------:R-:W-:Y:S04]  /*101e0*/  @!P1 LDGSTS.E.BYPASS.LTC128B.128 [R37+0x12400], desc[UR36][R2.64], !P3 ;  /* 0x1240000002259fae */ /* 0x000fe8000d901d64 */
[----:B------:R-:W-:Y:S04]  /*101f0*/  @!P1 LDGSTS.E.BYPASS.LTC128B.128 [R37+0x16400], desc[UR36][R2.64+0x80], !P2 ;  /* 0x1640008002259fae */ /* 0x000fe8000d101d64 */
[----:B------:R0:W-:Y:S01]  /*10200*/  @!P1 LDGSTS.E.BYPASS.LTC128B.128 [R37+0x1a400], desc[UR36][R2.64+0x100], !P0 ;  /* 0x1a40010002259fae */ /* 0x0001e2000c101d64 */
[----:B------:R-:W-:Y:S01]  /*10210*/  ISETP.GE.AND P1, PT, R7, R6, PT ;  /* 0x000000060700720c */ /* 0x000fe20003f26270 */
[----:B------:R-:W-:-:S02]  /*10220*/  IMAD.MOV.U32 R13, RZ, RZ, R0 ;  /* 0x000000ffff0d7224 */ /* 0x000fc400078e0000 */
[----:B0-----:R-:W-:-:S10]  /*10230*/  IMAD.MOV.U32 R2, RZ, RZ, R14 ;  /* 0x000000ffff027224 */ /* 0x001fd400078e000e */
[----:B------:R-:W-:Y:S05]  /*10240*/  WARPSYNC.COLLECTIVE R15, `(.L_x_3637) ;  /* 0x000000000f087348 */ /* 0x000fea0003c00000 */
[----:B------:R0:W1:Y:S02]  /*10250*/  SHFL.IDX P6, R14, R13, R12, R11 ;  /* 0x0000000c0d0e7389 */ /* 0x00006400000c000b */
[----:B01----:R-:W-:Y:S01]  /*10260*/  ENDCOLLECTIVE ;  /* 0x000000000000791b */ /* 0x003fe20003800000 */
.L_x_3637:
[----:B------:R-:W-:Y:S01]  /*10270*/  IMAD.MOV.U32 R13, RZ, RZ, R5 ;  /* 0x000000ffff0d7224 */ /* 0x000fe200078e0005 */
[----:B------:R-:W-:Y:S02]  /*10280*/  MOV R12, 0x2 ;  /* 0x00000002000c7802 */ /* 0x000fe40000000f00 */
[----:B------:R-:W-:-:S05]  /*10290*/  @!P1 LEA R14, P4, R32, R14, 0x1 ;  /* 0x0000000e200e9211 */ /* 0x000fca00078808ff */
[----:B------:R-:W-:Y:S01]  /*102a0*/  @!P1 IMAD.X R7, RZ, RZ, R2, P4 ;  /* 0x000000ffff079224 */ /* 0x000fe200020e0602 */
[----:B------:R-:W-:-:S07]  /*102b0*/  @!P1 MOV R2, R14 ;  /* 0x0000000e00029202 */ /* 0x000fce0000000f00 */
[----:B------:R-:W-:Y:S05]  /*102c0*/  WARPSYNC.COLLECTIVE R15, `(.L_x_3638) ;  /* 0x000000000f087348 */ /* 0x000fea0003c00000 */
[----:B------:R0:W1:Y:S02]  /*102d0*/  SHFL.IDX P6, R14, R13, R12, R11 ;  /* 0x0000000c0d0e7389 */ /* 0x00006400000c000b */
[----:B01----:R-:W-:Y:S01]  /*102e0*/  ENDCOLLECTIVE ;  /* 0x000000000000791b */ /* 0x003fe20003800000 */
.L_x_3638:
        /* <DEDUP_REMOVED lines=14> */
.L_x_3639:
        /* <DEDUP_REMOVED lines=8> */
.L_x_3640:
        /* <DEDUP_REMOVED lines=14> */
.L_x_3641:
        /* <DEDUP_REMOVED lines=8> */
.L_x_3642:
        /* <DEDUP_REMOVED lines=14> */
.L_x_3643:
        /* <DEDUP_REMOVED lines=8> */
.L_x_3644:
        /* <DEDUP_REMOVED lines=14> */
.L_x_3645:
        /* <DEDUP_REMOVED lines=8> */
.L_x_3646:
        /* <DEDUP_REMOVED lines=14> */
.L_x_3647:
        /* <DEDUP_REMOVED lines=8> */
.L_x_3648:
        /* <DEDUP_REMOVED lines=8> */
[----:B------:R-:W-:-:S07]  /*10a50*/  MOV R5, R14 ;  /* 0x0000000e00057202 */ /* 0x000fce0000000f00 */
[----:B0-----:R-:W-:Y:S05]  /*10a60*/  WARPSYNC.COLLECTIVE R15, `(.L_x_3649) ;  /* 0x000000000f087348 */ /* 0x001fea0003c00000 */
[----:B------:R1:W2:Y:S02]  /*10a70*/  SHFL.IDX P6, R14, R13, R12, R11 ;  /* 0x0000000c0d0e7389 */ /* 0x0002a400000c000b */
[----:B012---:R-:W-:Y:S01]  /*10a80*/  ENDCOLLECTIVE ;  /* 0x000000000000791b */ /* 0x007fe20003800000 */
.L_x_3649:
[----:B------:R-:W-:Y:S05]  /*10a90*/  BRA `(.L_x_3650) ;  /* 0xffffffc000707947 */ /* 0x000fea000383ffff */
.L_x_3564:
[----:B0-----:R0:W1:Y:S02]  /*10aa0*/  SYNCS.PHASECHK.TRANS64.TRYWAIT P0, [R22+URZ+0x30820], R3 ;  /* 0x03082003160075a7 */ /* 0x001064000800017f */
[----:B-1----:R-:W-:Y:S05]  /*10ab0*/  @!P0 NANOSLEEP.SYNCS 0x989680 ;  /* 0x009896800000895d */ /* 0x002fea0003900000 */
[----:B------:R-:W1:Y:S02]  /*10ac0*/  @!P0 SYNCS.PHASECHK.TRANS64 P0, [R22+URZ+0x30820], R3 ;  /* 0x03082003160085a7 */ /* 0x000e64000800007f */
[----:B-1----:R-:W-:Y:S05]  /*10ad0*/  @!P0 BRA `(.L_x_3564) ;  /* 0xfffffffc00f08947 */ /* 0x002fea000383ffff */
[----:B------:R-:W-:Y:S05]  /*10ae0*/  BRA `(.L_x_3651) ;  /* 0xffffffc000e07947 */ /* 0x000fea000383ffff */
.L_x_3569:
[----:B0-----:R0:W1:Y:S02]  /*10af0*/  SYNCS.PHASECHK.TRANS64.TRYWAIT P0, [R7+URZ+0x30840], R2 ;  /* 0x03084002070075a7 */ /* 0x001064000800017f */
[----:B-1----:R-:W-:Y:S05]  /*10b00*/  @!P0 NANOSLEEP.SYNCS 0x989680 ;  /* 0x009896800000895d */ /* 0x002fea0003900000 */
[----:B------:R-:W1:Y:S02]  /*10b10*/  @!P0 SYNCS.PHASECHK.TRANS64 P0, [R7+URZ+0x30840], R2 ;  /* 0x03084002070085a7 */ /* 0x000e64000800007f */
[----:B-1----:R-:W-:Y:S05]  /*10b20*/  @!P0 BRA `(.L_x_3569) ;  /* 0xfffffffc00f08947 */ /* 0x002fea000383ffff */
[----:B------:R-:W-:Y:S05]  /*10b30*/  BRA `(.L_x_3652) ;  /* 0xffffffc400c47947 */ /* 0x000fea000383ffff */
.L_x_3570:
        /* <DEDUP_REMOVED lines=8> */
.L_x_3654:
[----:B------:R-:W-:Y:S05]  /*10bc0*/  BSYNC B1 ;  /* 0x0000000000017941 */ /* 0x000fea0003800000 */
.L_x_3653:
[----:B------:R-:W-:Y:S01]  /*10bd0*/  IMAD.MOV.U32 R13, RZ, RZ, R8 ;  /* 0x000000ffff0d7224 */ /* 0x000fe200078e0008 */
[----:B------:R-:W-:Y:S01]  /*10be0*/  MOV R12, RZ ;  /* 0x000000ff000c7202 */ /* 0x000fe20000000f00 */
[----:B------:R-:W-:Y:S01]  /*10bf0*/  IMAD.MOV.U32 R11, RZ, RZ, 0x181f ;  /* 0x0000181fff0b7424 */ /* 0x000fe200078e00ff */
[----:B------:R-:W-:Y:S01]  /*10c00*/  LOP3.LUT R23, R23, 0xfffffeff, RZ, 0xc0, !PT ;  /* 0xfffffeff17177812 */ /* 0x000fe200078ec0ff */
[----:B------:R-:W-:Y:S01]  /*10c10*/  IMAD.MOV.U32 R15, RZ, RZ, -0x1 ;  /* 0xffffffffff0f7424 */ /* 0x000fe200078e00ff */
[----:B------:R-:W-:Y:S01]  /*10c20*/  SHF.L.U32 R4, R32, 0x1, RZ ;  /* 0x0000000120047819 */ /* 0x000fe200000006ff */
[----:B------:R-:W-:Y:S01]  /*10c30*/  IMAD.MOV.U32 R3, RZ, RZ, R14 ;  /* 0x000000ffff037224 */ /* 0x000fe200078e000e */
[----:B------:R-:W-:Y:S01]  /*10c40*/  @P1 LOP3.LUT R23, R23, 0x100, RZ, 0xfc, !PT ;  /* 0x0000010017171812 */ /* 0x000fe200078efcff */
[----:B------:R-:W-:-:S07]  /*10c50*/  IMAD R5, R5, 0x2, R22 ;  /* 0x0000000205057824 */ /* 0x000fce00078e0216 */
[----:B------:R-:W-:Y:S05]  /*10c60*/  WARPSYNC.COLLECTIVE R15, `(.L_x_3655) ;  /* 0x000000000f087348 */ /* 0x000fea0003c00000 */
[----:B------:R0:W1:Y:S02]  /*10c70*/  SHFL.IDX P6, R14, R13, R12, R11 ;  /* 0x0000000c0d0e7389 */ /* 0x00006400000c000b */
[----:B01----:R-:W-:Y:S01]  /*10c80*/  ENDCOLLECTIVE ;  /* 0x000000000000791b */ /* 0x003fe20003800000 */
.L_x_3655:
[----:B------:R-:W-:Y:S01]  /*10c90*/  LOP3.LUT P1, RZ, R23, 0x4, RZ, 0xc0, !PT ;  /* 0x0000000417ff7812 */ /* 0x000fe2000782c0ff */
[----:B------:R-:W-:Y:S01]  /*10ca0*/  IMAD.MOV.U32 R13, RZ, RZ, R6 ;  /* 0x000000ffff0d7224 */ /* 0x000fe200078e0006 */
[----:B------:R-:W-:Y:S01]  /*10cb0*/  MOV R12, 0x1 ;  /* 0x00000001000c7802 */ /* 0x000fe20000000f00 */
[----:B------:R-:W-:-:S10]  /*10cc0*/  IMAD.MOV.U32 R2, RZ, RZ, R14 ;  /* 0x000000ffff027224 */ /* 0x000fd400078e000e */
[----:B------:R-:W-:Y:S05]  /*10cd0*/  WARPSYNC.COLLECTIVE R15, `(.L_x_3656) ;  /* 0x000000000f087348 */ /* 0x000fea0003c00000 */
[----:B------:R0:W1:Y:S02]  /*10ce0*/  SHFL.IDX P6, R14, R13, R12, R11 ;  /* 0x0000000c0d0e7389 */ /* 0x00006400000c000b */
[----:B01----:R-:W-:Y:S01]  /*10cf0*/  ENDCOLLECTIVE ;  /* 0x000000000000791b */ /* 0x003fe20003800000 */
.L_x_3656:
[----:B------:R-:W-:-:S05]  /*10d00*/  IADD3 R2, P0, R2, R4, RZ ;  /* 0x0000000402027210 */ /* 0x000fca0007f1e0ff */
[----:B------:R-:W-:-:S05]  /*10d10*/  IMAD.X R3, RZ, RZ, R3, P0 ;  /* 0x000000ffff037224 */ /* 0x000fca00000e0603 */
[----:B------:R-:W-:Y:S01]  /*10d20*/  @!PT LDS RZ, [RZ] ;  /* 0x00000000fffff984 */ /* 0x000fe20000000800 */
[----:B------:R-:W-:Y:S01]  /*10d30*/  @!PT LDS RZ, [RZ] ;  /* 0x00000000fffff984 */ /* 0x000fe20000000800 */
[----:B------:R-:W-:Y:S01]  /*10d40*/  @!PT LDS RZ, [RZ] ;  /* 0x00000000fffff984 */ /* 0x000fe20000000800 */
[----:B------:R-:W-:Y:S01]  /*10d50*/  LDGSTS.E.BYPASS.LTC128B.128 [R5+0x1e400], desc[UR36][R2.64], !P1 ;  /* 0x1e40000002057fae */ /* 0x000fe2000c901d64 */
[----:B------:R-:W-:-:S03]  /*10d60*/  IMAD.MOV.U32 R13, RZ, RZ, R8 ;  /* 0x000000ffff0d7224 */ /* 0x000fc600078e0008 */
[----:B------:R-:W-:Y:S04]  /*10d70*/  LDGSTS.E.BYPASS.LTC128B.128 [R5+0x21400], desc[UR36][R2.64+0x80], !P5 ;  /* 0x2140008002057fae */ /* 0x000fe8000e901d64 */
[----:B------:R0:W-:Y:S02]  /*10d80*/  LDGSTS.E.BYPASS.LTC128B.128 [R5+0x24400], desc[UR36][R2.64+0x100], !P4 ;  /* 0x2440010002057fae */ /* 0x0001e4000e101d64 */
[----:B0-----:R-:W-:-:S07]  /*10d90*/  IMAD.MOV.U32 R3, RZ, RZ, R14 ;  /* 0x000000ffff037224 */ /* 0x001fce00078e000e */
[----:B------:R-:W-:Y:S05]  /*10da0*/  WARPSYNC.COLLECTIVE R15, `(.L_x_3657) ;  /* 0x000000000f087348 */ /* 0x000fea0003c00000 */
[----:B------:R0:W1:Y:S02]  /*10db0*/  SHFL.IDX P6, R14, R13, R12, R11 ;  /* 0x0000000c0d0e7389 */ /* 0x00006400000c000b */
[----:B01----:R-:W-:Y:S01]  /*10dc0*/  ENDCOLLECTIVE ;  /* 0x000000000000791b */ /* 0x003fe20003800000 */
.L_x_3657:
[----:B------:R-:W-:Y:S02]  /*10dd0*/  IMAD.MOV.U32 R13, RZ, RZ, R6 ;  /* 0x000000ffff0d7224 */ /* 0x000fe400078e0006 */
[----:B------:R-:W-:Y:S02]  /*10de0*/  IMAD.MOV.U32 R12, RZ, RZ, 0x2 ;  /* 0x00000002ff0c7424 */ /* 0x000fe400078e00ff */
[----:B------:R-:W-:-:S07]  /*10df0*/  IMAD.MOV.U32 R2, RZ, RZ, R14 ;  /* 0x000000ffff027224 */ /* 0x000fce00078e000e */
[----:B------:R-:W-:Y:S05]  /*10e00*/  WARPSYNC.COLLECTIVE R15, `(.L_x_3658) ;  /* 0x000000000f087348 */ /* 0x000fea0003c00000 */
[----:B------:R0:W1:Y:S02]  /*10e10*/  SHFL.IDX P6, R14, R13, R12, R11 ;  /* 0x0000000c0d0e7389 */ /* 0x00006400000c000b */
[----:B01----:R-:W-:Y:S01]  /*10e20*/  ENDCOLLECTIVE ;  /* 0x000000000000791b */ /* 0x003fe20003800000 */
.L_x_3658:
[----:B------:R-:W-:-:S04]  /*10e30*/  IADD3 R2, P0, R2, R4, RZ ;  /* 0x0000000402027210 */ /* 0x000fc80007f1e0ff */
[----:B------:R-:W-:-:S05]  /*10e40*/  IADD3.X R3, RZ, R3, RZ, P0, !PT ;  /* 0x00000003ff037210 */ /* 0x000fca00007fe4ff */
[----:B------:R-:W-:Y:S01]  /*10e50*/  @!PT LDS RZ, [RZ] ;  /* 0x00000000fffff984 */ /* 0x000fe20000000800 */
[----:B------:R-:W-:Y:S01]  /*10e60*/  @!PT LDS RZ, [RZ] ;  /* 0x00000000fffff984 */ /* 0x000fe20000000800 */
[----:B------:R-:W-:Y:S01]  /*10e70*/  @!PT LDS RZ, [RZ] ;  /* 0x00000000fffff984 */ /* 0x000fe20000000800 */
        /* <DEDUP_REMOVED lines=8> */
.L_x_3659:
[----:B------:R-:W-:Y:S01]  /*10f00*/  IMAD.MOV.U32 R13, RZ, RZ, R6 ;  /* 0x000000ffff0d7224 */ /* 0x000fe200078e0006 */
[----:B------:R-:W-:Y:S01]  /*10f10*/  MOV R12, 0x3 ;  /* 0x00000003000c7802 */ /* 0x000fe20000000f00 */
[----:B------:R-:W-:-:S07]  /*10f20*/  IMAD.MOV.U32 R2, RZ, RZ, R14 ;  /* 0x000000ffff027224 */ /* 0x000fce00078e000e */
[----:B------:R-:W-:Y:S05]  /*10f30*/  WARPSYNC.COLLECTIVE R15, `(.L_x_3660) ;  /* 0x000000000f087348 */ /* 0x000fea0003c00000 */
[----:B------:R0:W1:Y:S02]  /*10f40*/  SHFL.IDX P6, R14, R13, R12, R11 ;  /* 0x0000000c0d0e7389 */ /* 0x00006400000c000b */
[----:B01----:R-:W-:Y:S01]  /*10f50*/  ENDCOLLECTIVE ;  /* 0x000000000000791b */ /* 0x003fe20003800000 */
.L_x_3660:
        /* <DEDUP_REMOVED lines=13> */
.L_x_3661:
[----:B------:R-:W-:Y:S02]  /*11030*/  IMAD.MOV.U32 R13, RZ, RZ, R6 ;  /* 0x000000ffff0d7224 */ /* 0x000fe400078e0006 */
[----:B------:R-:W-:Y:S02]  /*11040*/  IMAD.MOV.U32 R12, RZ, RZ, 0x4 ;  /* 0x00000004ff0c7424 */ /* 0x000fe400078e00ff */
[----:B------:R-:W-:-:S07]  /*11050*/  IMAD.MOV.U32 R2, RZ, RZ, R14 ;  /* 0x000000ffff027224 */ /* 0x000fce00078e000e */
[----:B------:R-:W-:Y:S05]  /*11060*/  WARPSYNC.COLLECTIVE R15, `(.L_x_3662) ;  /* 0x000000000f087348 */ /* 0x000fea0003c00000 */
[----:B------:R0:W1:Y:S02]  /*11070*/  SHFL.IDX P6, R14, R13, R12, R11 ;  /* 0x0000000c0d0e7389 */ /* 0x00006400000c000b */
[----:B01----:R-:W-:Y:S01]  /*11080*/  ENDCOLLECTIVE ;  /* 0x000000000000791b */ /* 0x003fe20003800000 */
.L_x_3662:
        /* <DEDUP_REMOVED lines=13> */
.L_x_3663:
[----:B------:R-:W-:Y:S01]  /*11160*/  IMAD.MOV.U32 R13, RZ, RZ, R6 ;  /* 0x000000ffff0d7224 */ /* 0x000fe200078e0006 */
[----:B------:R-:W-:Y:S01]  /*11170*/  MOV R12, 0x5 ;  /* 0x00000005000c7802 */ /* 0x000fe20000000f00 */
[----:B------:R-:W-:-:S07]  /*11180*/  IMAD.MOV.U32 R2, RZ, RZ, R14 ;  /* 0x000000ffff027224 */ /* 0x000fce00078e000e */
[----:B------:R-:W-:Y:S05]  /*11190*/  WARPSYNC.COLLECTIVE R15, `(.L_x_3664) ;  /* 0x000000000f087348 */ /* 0x000fea0003c00000 */
[----:B------:R0:W1:Y:S02]  /*111a0*/  SHFL.IDX P6, R14, R13, R12, R11 ;  /* 0x0000000c0d0e7389 */ /* 0x00006400000c000b */
[----:B01----:R-:W-:Y:S01]  /*111b0*/  ENDCOLLECTIVE ;  /* 0x000000000000791b */ /* 0x003fe20003800000 */
.L_x_3664:
[----:B------:R-:W-:-:S05]  /*111c0*/  IADD3 R2, P0, R2, R4, RZ ;  /* 0x0000000402027210 */ /* 0x000fca0007f1e0ff */
[----:B------:R-:W-:-:S05]  /*111d0*/  IMAD.X R3, RZ, RZ, R35, P0 ;  /* 0x000000ffff037224 */ /* 0x000fca00000e0623 */
[----:B------:R-:W-:Y:S01]  /*111e0*/  @!PT LDS RZ, [RZ] ;  /* 0x00000000fffff984 */ /* 0x000fe20000000800 */
[----:B------:R-:W-:Y:S01]  /*111f0*/  @!PT LDS RZ, [RZ] ;  /* 0x00000000fffff984 */ /* 0x000fe20000000800 */
[----:B------:R-:W-:Y:S01]  /*11200*/  @!PT LDS RZ, [RZ] ;  /* 0x00000000fffff984 */ /* 0x000fe20000000800 */
[----:B------:R0:W-:Y:S01]  /*11210*/  LDGSTS.E.BYPASS.LTC128B.128 [R5+0x20400], desc[UR36][R2.64], !P1 ;  /* 0x2040000002057fae */ /* 0x0001e2000c901d64 */
[----:B------:R-:W-:Y:S01]  /*11220*/  IMAD.MOV.U32 R13, RZ, RZ, R8 ;  /* 0x000000ffff0d7224 */ /* 0x000fe200078e0008 */
[----:B------:R-:W-:Y:S02]  /*11230*/  LOP3.LUT P1, RZ, R23, 0x100, RZ, 0xc0, !PT ;  /* 0x0000010017ff7812 */ /* 0x000fe4000782c0ff */
[----:B------:R0:W-:Y:S04]  /*11240*/  LDGSTS.E.BYPASS.LTC128B.128 [R5+0x23400], desc[UR36][R2.64+0x80], !P5 ;  /* 0x2340008002057fae */ /* 0x0001e8000e901d64 */
[----:B------:R0:W-:Y:S01]  /*11250*/  LDGSTS.E.BYPASS.LTC128B.128 [R5+0x26400], desc[UR36][R2.64+0x100], !P4 ;  /* 0x2640010002057fae */ /* 0x0001e2000e101d64 */
[----:B------:R-:W-:-:S07]  /*11260*/  IMAD.MOV.U32 R35, RZ, RZ, R14 ;  /* 0x000000ffff237224 */ /* 0x000fce00078e000e */
[----:B0-----:R-:W-:Y:S05]  /*11270*/  WARPSYNC.COLLECTIVE R15, `(.L_x_3665) ;  /* 0x000000000f087348 */ /* 0x001fea0003c00000 */
[----:B------:R1:W2:Y:S02]  /*11280*/  SHFL.IDX P6, R14, R13, R12, R11 ;  /* 0x0000000c0d0e7389 */ /* 0x0002a400000c000b */
[----:B012---:R-:W-:Y:S01]  /*11290*/  ENDCOLLECTIVE ;  /* 0x000000000000791b */ /* 0x007fe20003800000 */
.L_x_3665:
[----:B------:R-:W-:Y:S01]  /*112a0*/  IMAD.MOV.U32 R2, RZ, RZ, R14 ;  /* 0x000000ffff027224 */ /* 0x000fe200078e000e */
[----:B------:R-:W-:Y:S06]  /*112b0*/  BRA `(.L_x_3666) ;  /* 0xffffffc000ec7947 */ /* 0x000fec000383ffff */
.L_x_3575:
[----:B0-----:R0:W1:Y:S02]  /*112c0*/  SYNCS.PHASECHK.TRANS64.TRYWAIT P0, [R6+URZ+0x30860], R2 ;  /* 0x03086002060075a7 */ /* 0x001064000800017f */
[----:B-1----:R-:W-:Y:S05]  /*112d0*/  @!P0 NANOSLEEP.SYNCS 0x989680 ;  /* 0x009896800000895d */ /* 0x002fea0003900000 */
[----:B------:R-:W1:Y:S02]  /*112e0*/  @!P0 SYNCS.PHASECHK.TRANS64 P0, [R6+URZ+0x30860], R2 ;  /* 0x03086002060085a7 */ /* 0x000e64000800007f */
[----:B-1----:R-:W-:Y:S05]  /*112f0*/  @!P0 BRA `(.L_x_3575) ;  /* 0xfffffffc00f08947 */ /* 0x002fea000383ffff */
[----:B------:R-:W-:Y:S05]  /*11300*/  BRA `(.L_x_3667) ;  /* 0xffffffc400547947 */ /* 0x000fea000383ffff */
.L_x_3576:
        /* <DEDUP_REMOVED lines=8> */
.L_x_3669:
[----:B------:R-:W-:Y:S05]  /*11390*/  BSYNC B1 ;  /* 0x0000000000017941 */ /* 0x000fea0003800000 */
.L_x_3668:
[----:B------:R-:W-:Y:S01]  /*113a0*/  IMAD.MOV.U32 R13, RZ, RZ, R24 ;  /* 0x000000ffff0d7224 */ /* 0x000fe200078e0018 */
[----:B------:R-:W-:Y:S01]  /*113b0*/  MOV R15, 0xffffffff ;  /* 0xffffffff000f7802 */ /* 0x000fe20000000f00 */
[----:B------:R-:W-:Y:S01]  /*113c0*/  IMAD.MOV.U32 R12, RZ, RZ, RZ ;  /* 0x000000ffff0c7224 */ /* 0x000fe200078e00ff */
[----:B------:R-:W-:Y:S01]  /*113d0*/  MOV R3, R14 ;  /* 0x0000000e00037202 */ /* 0x000fe20000000f00 */
[----:B------:R-:W-:Y:S02]  /*113e0*/  IMAD.MOV.U32 R11, RZ, RZ, 0x181f ;  /* 0x0000181fff0b7424 */ /* 0x000fe400078e00ff */
[----:B------:R-:W-:-:S07]  /*113f0*/  IMAD R5, R5, 0x2, R22 ;  /* 0x0000000205057824 */ /* 0x000fce00078e0216 */
[----:B------:R-:W-:Y:S05]  /*11400*/  WARPSYNC.COLLECTIVE R15, `(.L_x_3670) ;  /* 0x000000000f087348 */ /* 0x000fea0003c00000 */
[----:B------:R0:W1:Y:S02]  /*11410*/  SHFL.IDX P6, R14, R13, R12, R11 ;  /* 0x0000000c0d0e7389 */ /* 0x00006400000c000b */
[----:B01----:R-:W-:Y:S01]  /*11420*/  ENDCOLLECTIVE ;  /* 0x000000000000791b */ /* 0x003fe20003800000 */
.L_x_3670:
[----:B------:R-:W-:Y:S01]  /*11430*/  MOV R13, R25 ;  /* 0x00000019000d7202 */ /* 0x000fe20000000f00 */
[----:B------:R-:W-:Y:S02]  /*11440*/  IMAD.MOV.U32 R12, RZ, RZ, 0x1 ;  /* 0x00000001ff0c7424 */ /* 0x000fe400078e00ff */
[----:B------:R-:W-:-:S07]  /*11450*/  IMAD.MOV.U32 R2, RZ, RZ, R14 ;  /* 0x000000ffff027224 */ /* 0x000fce00078e000e */
[----:B------:R-:W-:Y:S05]  /*11460*/  WARPSYNC.COLLECTIVE R15, `(.L_x_3671) ;  /* 0x000000000f087348 */ /* 0x000fea0003c00000 */
[----:B------:R0:W1:Y:S02]  /*11470*/  SHFL.IDX P6, R14, R13, R12, R11 ;  /* 0x0000000c0d0e7389 */ /* 0x00006400000c000b */
[----:B01----:R-:W-:Y:S01]  /*11480*/  ENDCOLLECTIVE ;  /* 0x000000000000791b */ /* 0x003fe20003800000 */
.L_x_3671:
        /* <DEDUP_REMOVED lines=16> */
.L_x_3672:
[----:B------:R-:W-:Y:S02]  /*11590*/  IMAD.MOV.U32 R13, RZ, RZ, R25 ;  /* 0x000000ffff0d7224 */ /* 0x000fe400078e0019 */
[----:B------:R-:W-:Y:S01]  /*115a0*/  IMAD.MOV.U32 R12, RZ, RZ, 0x2 ;  /* 0x00000002ff0c7424 */ /* 0x000fe200078e00ff */
[----:B------:R-:W-:-:S07]  /*115b0*/  MOV R2, R14 ;  /* 0x0000000e00027202 */ /* 0x000fce0000000f00 */
[----:B------:R-:W-:Y:S05]  /*115c0*/  WARPSYNC.COLLECTIVE R15, `(.L_x_3673) ;  /* 0x000000000f087348 */ /* 0x000fea0003c00000 */
[----:B------:R0:W1:Y:S02]  /*115d0*/  SHFL.IDX P6, R14, R13, R12, R11 ;  /* 0x0000000c0d0e7389 */ /* 0x00006400000c000b */
[----:B01----:R-:W-:Y:S01]  /*115e0*/  ENDCOLLECTIVE ;  /* 0x000000000000791b */ /* 0x003fe20003800000 */
.L_x_3673:
        /* <DEDUP_REMOVED lines=16> */
.L_x_3674:
[----:B------:R-:W-:Y:S01]  /*116f0*/  MOV R13, R25 ;  /* 0x00000019000d7202 */ /* 0x000fe20000000f00 */
[----:B------:R-:W-:Y:S02]  /*11700*/  IMAD.MOV.U32 R12, RZ, RZ, 0x3 ;  /* 0x00000003ff0c7424 */ /* 0x000fe400078e00ff */
[----:B------:R-:W-:-:S07]  /*11710*/  IMAD.MOV.U32 R2, RZ, RZ, R14 ;  /* 0x000000ffff027224 */ /* 0x000fce00078e000e */
[----:B------:R-:W-:Y:S05]  /*11720*/  WARPSYNC.COLLECTIVE R15, `(.L_x_3675) ;  /* 0x000000000f087348 */ /* 0x000fea0003c00000 */
[----:B------:R0:W1:Y:S02]  /*11730*/  SHFL.IDX P6, R14, R13, R12, R11 ;  /* 0x0000000c0d0e7389 */ /* 0x00006400000c000b */
[----:B01----:R-:W-:Y:S01]  /*11740*/  ENDCOLLECTIVE ;  /* 0x000000000000791b */ /* 0x003fe20003800000 */
.L_x_3675:
        /* <DEDUP_REMOVED lines=16> */
.L_x_3676:
[----:B------:R-:W-:Y:S02]  /*11850*/  IMAD.MOV.U32 R13, RZ, RZ, R25 ;  /* 0x000000ffff0d7224 */ /* 0x000fe400078e0019 */
[----:B------:R-:W-:Y:S01]  /*11860*/  IMAD.MOV.U32 R12, RZ, RZ, 0x4 ;  /* 0x00000004ff0c7424 */ /* 0x000fe200078e00ff */
[----:B------:R-:W-:-:S07]  /*11870*/  MOV R2, R14 ;  /* 0x0000000e00027202 */ /* 0x000fce0000000f00 */
[----:B------:R-:W-:Y:S05]  /*11880*/  WARPSYNC.COLLECTIVE R15, `(.L_x_3677) ;  /* 0x000000000f087348 */ /* 0x000fea0003c00000 */
[----:B------:R0:W1:Y:S02]  /*11890*/  SHFL.IDX P6, R14, R13, R12, R11 ;  /* 0x0000000c0d0e7389 */ /* 0x00006400000c000b */
[----:B01----:R-:W-:Y:S01]  /*118a0*/  ENDCOLLECTIVE ;  /* 0x000000000000791b */ /* 0x003fe20003800000 */
.L_x_3677:
        /* <DEDUP_REMOVED lines=16> */
.L_x_3678:
[----:B------:R-:W-:Y:S01]  /*119b0*/  MOV R13, R25 ;  /* 0x00000019000d7202 */ /* 0x000fe20000000f00 */
[----:B------:R-:W-:Y:S02]  /*119c0*/  IMAD.MOV.U32 R12, RZ, RZ, 0x5 ;  /* 0x00000005ff0c7424 */ /* 0x000fe400078e00ff */
[----:B------:R-:W-:-:S07]  /*119d0*/  IMAD.MOV.U32 R2, RZ, RZ, R14 ;  /* 0x000000ffff027224 */ /* 0x000fce00078e000e */
[----:B------:R-:W-:Y:S05]  /*119e0*/  WARPSYNC.COLLECTIVE R15, `(.L_x_3679) ;  /* 0x000000000f087348 */ /* 0x000fea0003c00000 */
[----:B------:R0:W1:Y:S02]  /*119f0*/  SHFL.IDX P6, R14, R13, R12, R11 ;  /* 0x0000000c0d0e7389 */ /* 0x00006400000c000b */
[----:B01----:R-:W-:Y:S01]  /*11a00*/  ENDCOLLECTIVE ;  /* 0x000000000000791b */ /* 0x003fe20003800000 */
.L_x_3679:
        /* <DEDUP_REMOVED lines=13> */
.L_x_3680:
[----:B------:R-:W-:Y:S01]  /*11ae0*/  @!PT LDS RZ, [RZ] ;  /* 0x00000000fffff984 */ /* 0x000fe20000000800 */
[----:B------:R-:W-:Y:S01]  /*11af0*/  @!PT LDS RZ, [RZ] ;  /* 0x00000000fffff984 */ /* 0x000fe20000000800 */
[----:B------:R-:W-:Y:S01]  /*11b00*/  @!PT LDS RZ, [RZ] ;  /* 0x00000000fffff984 */ /* 0x000fe20000000800 */
[----:B------:R1:W-:Y:S01]  /*11b10*/  LDGSTS.E.BYPASS.LTC128B.128 [R5+0x5400], desc[UR36][R2.64+0x80], !P0 ;  /* 0x0540008002057fae */ /* 0x0003e2000c101d64 */
[----:B------:R-:W-:-:S13]  /*11b20*/  ISETP.LT.OR P0, PT, R7, 0x41, P1 ;  /* 0x000000410700780c */ /* 0x000fda0000f01670 */
[----:B------:R1:W-:Y:S01]  /*11b30*/  LDGSTS.E.BYPASS.LTC128B.128 [R5+0x8400], desc[UR36][R2.64+0x100], !P0 ;  /* 0x0840010002057fae */ /* 0x0003e2000c101d64 */
[----:B------:R-:W-:Y:S05]  /*11b40*/  BRA `(.L_x_3681) ;  /* 0xffffffc000387947 */ /* 0x000fea000383ffff */
.L_x_3584:
[----:B0-----:R0:W1:Y:S02]  /*11b50*/  SYNCS.PHASECHK.TRANS64.TRYWAIT P0, [R0+URZ+0x30860], R3 ;  /* 0x03086003000075a7 */ /* 0x001064000800017f */
[----:B-1----:R-:W-:Y:S05]  /*11b60*/  @!P0 NANOSLEEP.SYNCS 0x989680 ;  /* 0x009896800000895d */ /* 0x002fea0003900000 */
[----:B------:R-:W1:Y:S02]  /*11b70*/  @!P0 SYNCS.PHASECHK.TRANS64 P0, [R0+URZ+0x30860], R3 ;  /* 0x03086003000085a7 */ /* 0x000e64000800007f */
[----:B-1----:R-:W-:Y:S05]  /*11b80*/  @!P0 BRA `(.L_x_3584) ;  /* 0xfffffffc00f08947 */ /* 0x002fea000383ffff */
[----:B------:R-:W-:Y:S05]  /*11b90*/  BRA `(.L_x_3682) ;  /* 0xffffffc400587947 */ /* 0x000fea000383ffff */
.L_x_3585:
[----:B------:R-:W-:Y:S01]  /*11ba0*/  BSSY B0, `(.L_x_3683) ;  /* 0x0000008000007945 */ /* 0x000fe20003800000 */
[----:B------:R-:W-:Y:S01]  /*11bb0*/  MOV R13, R25 ;  /* 0x00000019000d7202 */ /* 0x000fe20000000f00 */
[----:B------:R-:W-:Y:S02]  /*11bc0*/  IMAD.MOV.U32 R12, RZ, RZ, RZ ;  /* 0x000000ffff0c7224 */ /* 0x000fe400078e00ff */
[----:B------:R-:W-:Y:S02]  /*11bd0*/  IMAD.MOV.U32 R11, RZ, RZ, 0x181f ;  /* 0x0000181fff0b7424 */ /* 0x000fe400078e00ff */
[----:B------:R-:W-:-:S07]  /*11be0*/  IMAD.MOV.U32 R15, RZ, RZ, -0x1 ;  /* 0xffffffffff0f7424 */ /* 0x000fce00078e00ff */
[----:B0-2---:R-:W-:Y:S05]  /*11bf0*/  WARPSYNC.COLLECTIVE R15, `(.L_x_3684) ;  /* 0x000000000f087348 */ /* 0x005fea0003c00000 */
[----:B--2---:R1:W2:Y:S02]  /*11c00*/  SHFL.IDX P6, R14, R13, R12, R11 ;  /* 0x0000000c0d0e7389 */ /* 0x0042a400000c000b */
[----:B012---:R-:W-:Y:S01]  /*11c10*/  ENDCOLLECTIVE ;  /* 0x000000000000791b */ /* 0x007fe20003800000 */
.L_x_3684:
[----:B------:R-:W-:Y:S05]  /*11c20*/  BSYNC B0 ;  /* 0x0000000000007941 */ /* 0x000fea0003800000 */
.L_x_3683:
[----:B------:R-:W-:Y:S01]  /*11c30*/  IMAD.MOV.U32 R13, RZ, RZ, R24 ;  /* 0x000000ffff0d7224 */ /* 0x000fe200078e0018 */
[----:B------:R-:W-:Y:S01]  /*11c40*/  MOV R15, 0xffffffff ;  /* 0xffffffff000f7802 */ /* 0x000fe20000000f00 */
[----:B------:R-:W-:Y:S01]  /*11c50*/  IMAD.MOV.U32 R12, RZ, RZ, RZ ;  /* 0x000000ffff0c7224 */ /* 0x000fe200078e00ff */
[----:B------:R-:W-:Y:S01]  /*11c60*/  MOV R3, R14 ;  /* 0x0000000e00037202 */ /* 0x000fe20000000f00 */
[----:B------:R-:W-:Y:S02]  /*11c70*/  IMAD.MOV.U32 R11, RZ, RZ, 0x181f ;  /* 0x0000181fff0b7424 */ /* 0x000fe400078e00ff */
[----:B------:R-:W-:Y:S02]  /*11c80*/  IMAD.SHL.U32 R5, R32, 0x2, RZ ;  /* 0x0000000220057824 */ /* 0x000fe400078e00ff */
[----:B------:R-:W-:-:S07]  /*11c90*/  IMAD R4, R7, 0x2, R22 ;  /* 0x0000000207047824 */ /* 0x000fce00078e0216 */
[----:B------:R-:W-:Y:S05]  /*11ca0*/  WARPSYNC.COLLECTIVE R15, `(.L_x_3685) ;  /* 0x000000000f087348 */ /* 0x000fea0003c00000 */
[----:B------:R0:W1:Y:S02]  /*11cb0*/  SHFL.IDX P6, R14, R13, R12, R11 ;  /* 0x0000000c0d0e7389 */ /* 0x00006400000c000b */
[----:B01----:R-:W-:Y:S01]  /*11cc0*/  ENDCOLLECTIVE ;  /* 0x000000000000791b */ /* 0x003fe20003800000 */
.L_x_3685:
[----:B------:R-:W-:Y:S02]  /*11cd0*/  ULDC UR4, c[0x0][0x2f4] ;  /* 0x0000bd0000047ab9 */ /* 0x000fe40000000800 */
[----:B------:R-:W-:Y:S02]  /*11ce0*/  ISETP.GE.AND P2, PT, R32, UR4, PT ;  /* 0x0000000420007c0c */ /* 0x000fe4000bf46270 */
[----:B------:R-:W-:Y:S02]  /*11cf0*/  ISETP.GE.AND P1, PT, R34, UR4, PT ;  /* 0x0000000422007c0c */ /* 0x000fe4000bf26270 */
[C---:B------:R-:W-:Y:S02]  /*11d00*/  ISETP.LT.OR P3, PT, R6.reuse, 0x1, P2 ;  /* 0x000000010600780c */ /* 0x040fe40001761670 */
[----:B------:R-:W-:Y:S02]  /*11d10*/  ISETP.LT.OR P4, PT, R6, 0x1, P1 ;  /* 0x000000010600780c */ /* 0x000fe40000f81670 */
[----:B------:R-:W-:Y:S01]  /*11d20*/  MOV R13, R25 ;  /* 0x00000019000d7202 */ /* 0x000fe20000000f00 */
[----:B------:R-:W-:Y:S01]  /*11d30*/  IMAD.MOV.U32 R12, RZ, RZ, 0x1 ;  /* 0x00000001ff0c7424 */ /* 0x000fe200078e00ff */
[----:B------:R-:W-:-:S05]  /*11d40*/  IADD3 R2, P0, R14, R5, RZ ;  /* 0x000000050e027210 */ /* 0x000fca0007f1e0ff */
[----:B------:R-:W-:Y:S01]  /*11d50*/  IMAD.X R3, RZ, RZ, R3, P0 ;  /* 0x000000ffff037224 */ /* 0x000fe200000e0603 */
[----:B------:R-:W-:-:S13]  /*11d60*/  ISETP.GE.AND P0, PT, R33, UR4, PT ;  /* 0x0000000421007c0c */ /* 0x000fda000bf06270 */
[----:B------:R-:W-:Y:S05]  /*11d70*/  WARPSYNC.COLLECTIVE R15, `(.L_x_3686) ;  /* 0x000000000f087348 */ /* 0x000fea0003c00000 */
[----:B------:R0:W1:Y:S02]  /*11d80*/  SHFL.IDX P6, R14, R13, R12, R11 ;  /* 0x0000000c0d0e7389 */ /* 0x00006400000c000b */
[----:B01----:R-:W-:Y:S01]  /*11d90*/  ENDCOLLECTIVE ;  /* 0x000000000000791b */ /* 0x003fe20003800000 */
.L_x_3686:
[----:B------:R-:W-:Y:S01]  /*11da0*/  @!PT LDS RZ, [RZ] ;  /* 0x00000000fffff984 */ /* 0x000fe20000000800 */
[----:B------:R-:W-:Y:S01]  /*11db0*/  @!PT LDS RZ, [RZ] ;  /* 0x00000000fffff984 */ /* 0x000fe20000000800 */
[----:B------:R-:W-:Y:S01]  /*11dc0*/  @!PT LDS RZ, [RZ] ;  /* 0x00000000fffff984 */ /* 0x000fe20000000800 */
[----:B------:R0:W-:Y:S01]  /*11dd0*/  LDGSTS.E.BYPASS.LTC128B.128 [R4+0x400], desc[UR36][R2.64], !P3 ;  /* 0x0040000002047fae */ /* 0x0001e2000d901d64 */
[----:B------:R-:W-:-:S03]  /*11de0*/  ISETP.LT.OR P3, PT, R6, 0x1, P0 ;  /* 0x000000010600780c */ /* 0x000fc60000761670 */
[----:B------:R0:W-:Y:S01]  /*11df0*/  LDGSTS.E.BYPASS.LTC128B.128 [R4+0x3400], desc[UR36][R2.64+0x80], !P4 ;  /* 0x0340008002047fae */ /* 0x0001e2000e101d64 */
[----:B------:R-:W-:-:S09]  /*11e00*/  IMAD.MOV.U32 R13, RZ, RZ, R24 ;  /* 0x000000ffff0d7224 */ /* 0x000fd200078e0018 */
[----:B------:R0:W-:Y:S01]  /*11e10*/  LDGSTS.E.BYPASS.LTC128B.128 [R4+0x6400], desc[UR36][R2.64+0x100], !P3 ;  /* 0x0640010002047fae */ /* 0x0001e2000d901d64 */
[----:B------:R-:W-:Y:S01]  /*11e20*/  ISETP.LT.OR P3, PT, R6, 0x11, P2 ;  /* 0x000000110600780c */ /* 0x000fe20001761670 */
[----:B------:R-:W-:-:S12]  /*11e30*/  IMAD.MOV.U32 R7, RZ, RZ, R14 ;  /* 0x000000ffff077224 */ /* 0x000fd800078e000e */
[----:B0-----:R-:W-:Y:S05]  /*11e40*/  WARPSYNC.COLLECTIVE R15, `(.L_x_3687) ;  /* 0x000000000f087348 */ /* 0x001fea0003c00000 */
[----:B------:R1:W2:Y:S02]  /*11e50*/  SHFL.IDX P6, R14, R13, R12, R11 ;  /* 0x0000000c0d0e7389 */ /* 0x0002a400000c000b */
[----:B012---:R-:W-:Y:S01]  /*11e60*/  ENDCOLLECTIVE ;  /* 0x000000000000791b */ /* 0x007fe20003800000 */
.L_x_3687:
[----:B------:R-:W-:Y:S02]  /*11e70*/  IMAD.MOV.U32 R13, RZ, RZ, R25 ;  /* 0x000000ffff0d7224 */ /* 0x000fe400078e0019 */
[----:B------:R-:W-:Y:S01]  /*11e80*/  IMAD.MOV.U32 R12, RZ, RZ, 0x2 ;  /* 0x00000002ff0c7424 */ /* 0x000fe200078e00ff */
[----:B------:R-:W-:-:S13]  /*11e90*/  IADD3 R2, P4, R14, R5, RZ ;  /* 0x000000050e027210 */ /* 0x000fda0007f9e0ff */
[----:B------:R-:W-:Y:S05]  /*11ea0*/  WARPSYNC.COLLECTIVE R15, `(.L_x_3688) ;  /* 0x000000000f087348 */ /* 0x000fea0003c00000 */
[----:B------:R0:W1:Y:S02]  /*11eb0*/  SHFL.IDX P6, R14, R13, R12, R11 ;  /* 0x0000000c0d0e7389 */ /* 0x00006400000c000b */
[----:B01----:R-:W-:Y:S01]  /*11ec0*/  ENDCOLLECTIVE ;  /* 0x000000000000791b */ /* 0x003fe20003800000 */
.L_x_3688:
[----:B------:R-:W-:Y:S02]  /*11ed0*/  IADD3.X R3, RZ, R7, RZ, P4, !PT ;  /* 0x00000007ff037210 */ /* 0x000fe400027fe4ff */
[----:B------:R-:W-:-:S03]  /*11ee0*/  ISETP.LT.OR P4, PT, R6, 0x11, P1 ;  /* 0x000000110600780c */ /* 0x000fc60000f81670 */
[----:B------:R-:W-:Y:S01]  /*11ef0*/  @!PT LDS RZ, [RZ] ;  /* 0x00000000fffff984 */ /* 0x000fe20000000800 */
[----:B------:R-:W-:Y:S01]  /*11f00*/  @!PT LDS RZ, [RZ] ;  /* 0x00000000fffff984 */ /* 0x000fe20000000800 */
[----:B------:R-:W-:Y:S01]  /*11f10*/  @!PT LDS RZ, [RZ] ;  /* 0x00000000fffff984 */ /* 0x000fe20000000800 */
[----:B------:R0:W-:Y:S01]  /*11f20*/  LDGSTS.E.BYPASS.LTC128B.128 [R4+0xc00], desc[UR36][R2.64], !P3 ;  /* 0x00c0000002047fae */ /* 0x0001e2000d901d64 */
[----:B------:R-:W-:Y:S02]  /*11f30*/  ISETP.LT.OR P3, PT, R6, 0x11, P0 ;  /* 0x000000110600780c */ /* 0x000fe40000761670 */
[----:B------:R-:W-:-:S07]  /*11f40*/  MOV R13, R24 ;  /* 0x00000018000d7202 */ /* 0x000fce0000000f00 */
[----:B------:R0:W-:Y:S04]  /*11f50*/  LDGSTS.E.BYPASS.LTC128B.128 [R4+0x3c00], desc[UR36][R2.64+0x80], !P4 ;  /* 0x03c0008002047fae */ /* 0x0001e8000e101d64 */
[----:B------:R0:W-:Y:S01]  /*11f60*/  LDGSTS.E.BYPASS.LTC128B.128 [R4+0x6c00], desc[UR36][R2.64+0x100], !P3 ;  /* 0x06c0010002047fae */ /* 0x0001e2000d901d64 */
[----:B------:R-:W-:Y:S01]  /*11f70*/  ISETP.LT.OR P3, PT, R6, 0x21, P2 ;  /* 0x000000210600780c */ /* 0x000fe20001761670 */
[----:B------:R-:W-:-:S12]  /*11f80*/  IMAD.MOV.U32 R7, RZ, RZ, R14 ;  /* 0x000000ffff077224 */ /* 0x000fd800078e000e */
[----:B0-----:R-:W-:Y:S05]  /*11f90*/  WARPSYNC.COLLECTIVE R15, `(.L_x_3689) ;  /* 0x000000000f087348 */ /* 0x001fea0003c00000 */
[----:B------:R1:W2:Y:S02]  /*11fa0*/  SHFL.IDX P6, R14, R13, R12, R11 ;  /* 0x0000000c0d0e7389 */ /* 0x0002a400000c000b */
[----:B012---:R-:W-:Y:S01]  /*11fb0*/  ENDCOLLECTIVE ;  /* 0x000000000000791b */ /* 0x007fe20003800000 */
.L_x_3689:
[----:B------:R-:W-:Y:S02]  /*11fc0*/  IMAD.MOV.U32 R13, RZ, RZ, R25 ;  /* 0x000000ffff0d7224 */ /* 0x000fe400078e0019 */
[----:B------:R-:W-:Y:S01]  /*11fd0*/  IMAD.MOV.U32 R12, RZ, RZ, 0x3 ;  /* 0x00000003ff0c7424 */ /* 0x000fe200078e00ff */
[----:B------:R-:W-:-:S13]  /*11fe0*/  IADD3 R2, P4, R14, R5, RZ ;  /* 0x000000050e027210 */ /* 0x000fda0007f9e0ff */
[----:B------:R-:W-:Y:S05]  /*11ff0*/  WARPSYNC.COLLECTIVE R15, `(.L_x_3690) ;  /* 0x000000000f087348 */ /* 0x000fea0003c00000 */
[----:B------:R0:W1:Y:S02]  /*12000*/  SHFL.IDX P6, R14, R13, R12, R11 ;  /* 0x0000000c0d0e7389 */ /* 0x00006400000c000b */
[----:B01----:R-:W-:Y:S01]  /*12010*/  ENDCOLLECTIVE ;  /* 0x000000000000791b */ /* 0x003fe20003800000 */
.L_x_3690:
[----:B------:R-:W-:Y:S01]  /*12020*/  IMAD.X R3, RZ, RZ, R7, P4 ;  /* 0x000000ffff037224 */ /* 0x000fe200020e0607 */
[----:B------:R-:W-:-:S04]  /*12030*/  ISETP.LT.OR P4, PT, R6, 0x21, P1 ;  /* 0x000000210600780c */ /* 0x000fc80000f81670 */
[----:B------:R-:W-:Y:S01]  /*12040*/  @!PT LDS RZ, [RZ] ;  /* 0x00000000fffff984 */ /* 0x000fe20000000800 */
[----:B------:R-:W-:Y:S01]  /*12050*/  @!PT LDS RZ, [RZ] ;  /* 0x00000000fffff984 */ /* 0x000fe20000000800 */
[----:B------:R-:W-:Y:S01]  /*12060*/  @!PT LDS RZ, [RZ] ;  /* 0x00000000fffff984 */ /* 0x000fe20000000800 */
[----:B------:R0:W-:Y:S01]  /*12070*/  LDGSTS.E.BYPASS.LTC128B.128 [R4+0x1400], desc[UR36][R2.64], !P3 ;  /* 0x0140000002047fae */ /* 0x0001e2000d901d64 */
[----:B------:R-:W-:Y:S01]  /*12080*/  ISETP.LT.OR P3, PT, R6, 0x21, P0 ;  /* 0x000000210600780c */ /* 0x000fe20000761670 */
[----:B------:R-:W-:-:S07]  /*12090*/  IMAD.MOV.U32 R13, RZ, RZ, R24 ;  /* 0x000000ffff0d7224 */ /* 0x000fce00078e0018 */
[----:B------:R0:W-:Y:S05]  /*120a0*/  LDGSTS.E.BYPASS.LTC128B.128 [R4+0x4400], desc[UR36][R2.64+0x80], !P4 ;  /* 0x0440008002047fae */ /* 0x0001ea000e101d64 */
[----:B------:R0:W-:Y:S01]  /*120b0*/  LDGSTS.E.BYPASS.LTC128B.128 [R4+0x7400], desc[UR36][R2.64+0x100], !P3 ;  /* 0x0740010002047fae */ /* 0x0001e2000d901d64 */
[----:B------:R-:W-:Y:S02]  /*120c0*/  ISETP.LT.OR P3, PT, R6, 0x31, P2 ;  /* 0x000000310600780c */ /* 0x000fe40001761670 */
[----:B------:R-:W-:-:S11]  /*120d0*/  MOV R7, R14 ;  /* 0x0000000e00077202 */ /* 0x000fd60000000f00 */
[----:B0-----:R-:W-:Y:S05]  /*120e0*/  WARPSYNC.COLLECTIVE R15, `(.L_x_3691) ;  /* 0x000000000f087348 */ /* 0x001fea0003c00000 */
[----:B------:R1:W2:Y:S02]  /*120f0*/  SHFL.IDX P6, R14, R13, R12, R11 ;  /* 0x0000000c0d0e7389 */ /* 0x0002a400000c000b */
[----:B012---:R-:W-:Y:S01]  /*12100*/  ENDCOLLECTIVE ;  /* 0x000000000000791b */ /* 0x007fe20003800000 */
.L_x_3691:
[----:B------:R-:W-:Y:S01]  /*12110*/  IMAD.MOV.U32 R13, RZ, RZ, R25 ;  /* 0x000000ffff0d7224 */ /* 0x000fe200078e0019 */
[----:B------:R-:W-:Y:S02]  /*12120*/  MOV R12, 0x4 ;  /* 0x00000004000c7802 */ /* 0x000fe40000000f00 */
[----:B------:R-:W-:-:S13]  /*12130*/  IADD3 R2, P4, R14, R5, RZ ;  /* 0x000000050e027210 */ /* 0x000fda0007f9e0ff */
[----:B------:R-:W-:Y:S05]  /*12140*/  WARPSYNC.COLLECTIVE R15, `(.L_x_3692) ;  /* 0x000000000f087348 */ /* 0x000fea0003c00000 */
[----:B------:R0:W1:Y:S02]  /*12150*/  SHFL.IDX P6, R14, R13, R12, R11 ;  /* 0x0000000c0d0e7389 */ /* 0x00006400000c000b */
[----:B01----:R-:W-:Y:S01]  /*12160*/  ENDCOLLECTIVE ;  /* 0x000000000000791b */ /* 0x003fe20003800000 */
.L_x_3692:
        /* <DEDUP_REMOVED lines=10> */
[----:B------:R-:W-:Y:S01]  /*12210*/  ISETP.LT.OR P3, PT, R6, 0x41, P2 ;  /* 0x000000410600780c */ /* 0x000fe20001761670 */
[----:B------:R-:W-:-:S12]  /*12220*/  IMAD.MOV.U32 R7, RZ, RZ, R14 ;  /* 0x000000ffff077224 */ /* 0x000fd800078e000e */
[----:B0-----:R-:W-:Y:S05]  /*12230*/  WARPSYNC.COLLECTIVE R15, `(.L_x_3693) ;  /* 0x000000000f087348 */ /* 0x001fea0003c00000 */
[----:B------:R1:W2:Y:S02]  /*12240*/  SHFL.IDX P6, R14, R13, R12, R11 ;  /* 0x0000000c0d0e7389 */ /* 0x0002a400000c000b */
[----:B012---:R-:W-:Y:S01]  /*12250*/  ENDCOLLECTIVE ;  /* 0x000000000000791b */ /* 0x007fe20003800000 */
.L_x_3693:
[----:B------:R-:W-:Y:S01]  /*12260*/  MOV R13, R25 ;  /* 0x00000019000d7202 */ /* 0x000fe20000000f00 */
[----:B------:R-:W-:Y:S01]  /*12270*/  IMAD.MOV.U32 R12, RZ, RZ, 0x5 ;  /* 0x00000005ff0c7424 */ /* 0x000fe200078e00ff */
[----:B------:R-:W-:-:S13]  /*12280*/  IADD3 R2, P4, R14, R5, RZ ;  /* 0x000000050e027210 */ /* 0x000fda0007f9e0ff */
[----:B------:R-:W-:Y:S05]  /*12290*/  WARPSYNC.COLLECTIVE R15, `(.L_x_3694) ;  /* 0x000000000f087348 */ /* 0x000fea0003c00000 */
[----:B------:R0:W1:Y:S02]  /*122a0*/  SHFL.IDX P6, R14, R13, R12, R11 ;  /* 0x0000000c0d0e7389 */ /* 0x00006400000c000b */
[----:B01----:R-:W-:Y:S01]  /*122b0*/  ENDCOLLECTIVE ;  /* 0x000000000000791b */ /* 0x003fe20003800000 */
.L_x_3694:
        /* <DEDUP_REMOVED lines=10> */
[----:B------:R-:W-:-:S07]  /*12360*/  IMAD.MOV.U32 R25, RZ, RZ, R14 ;  /* 0x000000ffff197224 */ /* 0x000fce00078e000e */
[----:B0-----:R-:W-:Y:S05]  /*12370*/  WARPSYNC.COLLECTIVE R15, `(.L_x_3695) ;  /* 0x000000000f087348 */ /* 0x001fea0003c00000 */
[----:B------:R1:W2:Y:S02]  /*12380*/  SHFL.IDX P6, R14, R13, R12, R11 ;  /* 0x0000000c0d0e7389 */ /* 0x0002a400000c000b */
[----:B012---:R-:W-:Y:S01]  /*12390*/  ENDCOLLECTIVE ;  /* 0x000000000000791b */ /* 0x007fe20003800000 */
.L_x_3695:
[----:B------:R-:W-:Y:S05]  /*123a0*/  BRA `(.L_x_3696) ;  /* 0xffffffc0005c7947 */ /* 0x000fea000383ffff */
.L_x_3590:
        /* <DEDUP_REMOVED lines=8> */
.L_x_3698:
[----:B------:R-:W-:Y:S05]  /*12430*/  BSYNC B0 ;  /* 0x0000000000007941 */ /* 0x000fea0003800000 */
.L_x_3697:
[----:B------:R-:W-:Y:S01]  /*12440*/  IMAD.MOV.U32 R13, RZ, RZ, R16 ;  /* 0x000000ffff0d7224 */ /* 0x000fe200078e0010 */
[----:B------:R-:W-:Y:S01]  /*12450*/  MOV R15, 0xffffffff ;  /* 0xffffffff000f7802 */ /* 0x000fe20000000f00 */
[----:B------:R-:W-:Y:S01]  /*12460*/  IMAD.MOV.U32 R12, RZ, RZ, 0x1 ;  /* 0x00000001ff0c7424 */ /* 0x000fe200078e00ff */
[----:B------:R-:W-:Y:S01]  /*12470*/  MOV R5, R14 ;  /* 0x0000000e00057202 */ /* 0x000fe20000000f00 */
[----:B------:R-:W-:Y:S02]  /*12480*/  IMAD.MOV.U32 R11, RZ, RZ, 0x1f ;  /* 0x0000001fff0b7424 */ /* 0x000fe400078e00ff */
[----:B------:R-:W-:-:S07]  /*12490*/  IMAD.IADD R7, R19, 0x1, R8 ;  /* 0x0000000113077824 */ /* 0x000fce00078e0208 */
[----:B------:R-:W-:Y:S05]  /*124a0*/  WARPSYNC.COLLECTIVE R15, `(.L_x_3699) ;  /* 0x000000000f087348 */ /* 0x000fea0003c00000 */
[----:B------:R0:W1:Y:S02]  /*124b0*/  SHFL.IDX P6, R14, R13, R12, R11 ;  /* 0x0000000c0d0e7389 */ /* 0x00006400000c000b */
[----:B01----:R-:W-:Y:S01]  /*124c0*/  ENDCOLLECTIVE ;  /* 0x000000000000791b */ /* 0x003fe20003800000 */
.L_x_3699:
        /* <DEDUP_REMOVED lines=18> */
.L_x_3700:
[----:B------:R-:W-:Y:S01]  /*125f0*/  IMAD.MOV.U32 R12, RZ, RZ, 0x2 ;  /* 0x00000002ff0c7424 */ /* 0x000fe200078e00ff */
[----:B------:R-:W-:-:S05]  /*12600*/  SEL R7, R14, RZ, P1 ;  /* 0x000000ff0e077207 */ /* 0x000fca0000800000 */
[----:B------:R-:W-:-:S05]  /*12610*/  IMAD.IADD R6, R4, 0x1, R7 ;  /* 0x0000000104067824 */ /* 0x000fca00078e0207 */
[----:B------:R-:W-:-:S07]  /*12620*/  MOV R13, R6 ;  /* 0x00000006000d7202 */ /* 0x000fce0000000f00 */
[----:B------:R-:W-:Y:S05]  /*12630*/  WARPSYNC.COLLECTIVE R15, `(.L_x_3701) ;  /* 0x000000000f087348 */ /* 0x000fea0003c00000 */
[----:B------:R0:W1:Y:S02]  /*12640*/  SHFL.UP P6, R14, R13, R12, R11 ;  /* 0x0400000c0d0e7389 */ /* 0x00006400000c000b */
[----:B01----:R-:W-:Y:S01]  /*12650*/  ENDCOLLECTIVE ;  /* 0x000000000000791b */ /* 0x003fe20003800000 */
.L_x_3701:
[----:B------:R-:W-:Y:S02]  /*12660*/  MOV R12, 0x4 ;  /* 0x00000004000c7802 */ /* 0x000fe40000000f00 */
[----:B------:R-:W-:-:S05]  /*12670*/  SEL R7, R14, RZ, P2 ;  /* 0x000000ff0e077207 */ /* 0x000fca0001000000 */
[----:B------:R-:W-:-:S04]  /*12680*/  IMAD.IADD R7, R6, 0x1, R7 ;  /* 0x0000000106077824 */ /* 0x000fc800078e0207 */
[----:B------:R-:W-:-:S07]  /*12690*/  IMAD.MOV.U32 R13, RZ, RZ, R7 ;  /* 0x000000ffff0d7224 */ /* 0x000fce00078e0007 */
[----:B------:R-:W-:Y:S05]  /*126a0*/  WARPSYNC.COLLECTIVE R15, `(.L_x_3702) ;  /* 0x000000000f087348 */ /* 0x000fea0003c00000 */
[----:B------:R0:W1:Y:S02]  /*126b0*/  SHFL.UP P6, R14, R13, R12, R11 ;  /* 0x0400000c0d0e7389 */ /* 0x00006400000c000b */
[----:B01----:R-:W-:Y:S01]  /*126c0*/  ENDCOLLECTIVE ;  /* 0x000000000000791b */ /* 0x003fe20003800000 */
.L_x_3702:
[----:B------:R-:W-:Y:S01]  /*126d0*/  IMAD.MOV.U32 R12, RZ, RZ, 0x8 ;  /* 0x00000008ff0c7424 */ /* 0x000fe200078e00ff */
[----:B------:R-:W-:-:S05]  /*126e0*/  SEL R2, R14, RZ, P3 ;  /* 0x000000ff0e027207 */ /* 0x000fca0001800000 */
[----:B------:R-:W-:-:S04]  /*126f0*/  IMAD.IADD R2, R7, 0x1, R2 ;  /* 0x0000000107027824 */ /* 0x000fc800078e0202 */
[----:B------:R-:W-:-:S07]  /*12700*/  IMAD.MOV.U32 R13, RZ, RZ, R2 ;  /* 0x000000ffff0d7224 */ /* 0x000fce00078e0002 */
[----:B------:R-:W-:Y:S05]  /*12710*/  WARPSYNC.COLLECTIVE R15, `(.L_x_3703) ;  /* 0x000000000f087348 */ /* 0x000fea0003c00000 */
[----:B------:R0:W1:Y:S02]  /*12720*/  SHFL.UP P6, R14, R13, R12, R11 ;  /* 0x0400000c0d0e7389 */ /* 0x00006400000c000b */
[----:B01----:R-:W-:Y:S01]  /*12730*/  ENDCOLLECTIVE ;  /* 0x000000000000791b */ /* 0x003fe20003800000 */
.L_x_3703:
[----:B------:R-:W-:Y:S01]  /*12740*/  IMAD.MOV.U32 R12, RZ, RZ, 0x10 ;  /* 0x00000010ff0c7424 */ /* 0x000fe200078e00ff */
[----:B------:R-:W-:-:S04]  /*12750*/  SEL R3, R14, RZ, P4 ;  /* 0x000000ff0e037207 */ /* 0x000fc80002000000 */
[----:B------:R-:W-:-:S05]  /*12760*/  IADD3 R3, R2, R3, RZ ;  /* 0x0000000302037210 */ /* 0x000fca0007ffe0ff */
[----:B------:R-:W-:-:S07]  /*12770*/  IMAD.MOV.U32 R13, RZ, RZ, R3 ;  /* 0x000000ffff0d7224 */ /* 0x000fce00078e0003 */
[----:B------:R-:W-:Y:S05]  /*12780*/  WARPSYNC.COLLECTIVE R15, `(.L_x_3704) ;  /* 0x000000000f087348 */ /* 0x000fea0003c00000 */
[----:B------:R0:W1:Y:S02]  /*12790*/  SHFL.UP P6, R14, R13, R12, R11 ;  /* 0x0400000c0d0e7389 */ /* 0x00006400000c000b */
[----:B01----:R-:W-:Y:S01]  /*127a0*/  ENDCOLLECTIVE ;  /* 0x000000000000791b */ /* 0x003fe20003800000 */
.L_x_3704:
        /* <DEDUP_REMOVED lines=8> */
.L_x_3705:
[----:B------:R-:W-:Y:S05]  /*12830*/  BRA `(.L_x_3706) ;  /* 0xffffffc0006c7947 */ /* 0x000fea000383ffff */
.L_x_3595:
        /* <DEDUP_REMOVED lines=8> */
.L_x_3708:
[----:B------:R-:W-:Y:S05]  /*128c0*/  BSYNC B0 ;  /* 0x0000000000007941 */ /* 0x000fea0003800000 */
.L_x_3707:
[----:B------:R-:W-:Y:S01]  /*128d0*/  SEL R13, R14, RZ, P1 ;  /* 0x000000ff0e0d7207 */ /* 0x000fe20000800000 */
[----:B------:R-:W-:Y:S01]  /*128e0*/  IMAD.MOV.U32 R11, RZ, RZ, RZ ;  /* 0x000000ffff0b7224 */ /* 0x000fe200078e00ff */
[----:B------:R-:W-:Y:S01]  /*128f0*/  MOV R12, 0x2 ;  /* 0x00000002000c7802 */ /* 0x000fe20000000f00 */
[----:B------:R-:W-:Y:S02]  /*12900*/  IMAD.MOV.U32 R15, RZ, RZ, -0x1 ;  /* 0xffffffffff0f7424 */ /* 0x000fe400078e00ff */
[----:B------:R-:W-:-:S07]  /*12910*/  IMAD.IADD R13, R4, 0x1, R13 ;  /* 0x00000001040d7824 */ /* 0x000fce00078e020d */
[----:B------:R-:W-:Y:S05]  /*12920*/  WARPSYNC.COLLECTIVE R15, `(.L_x_3709) ;  /* 0x000000000f087348 */ /* 0x000fea0003c00000 */
[----:B------:R0:W1:Y:S02]  /*12930*/  SHFL.UP P6, R14, R13, R12, R11 ;  /* 0x0400000c0d0e7389 */ /* 0x00006400000c000b */
[----:B01----:R-:W-:Y:S01]  /*12940*/  ENDCOLLECTIVE ;  /* 0x000000000000791b */ /* 0x003fe20003800000 */
.L_x_3709:
[----:B------:R-:W-:Y:S01]  /*12950*/  IMAD.MOV.U32 R12, RZ, RZ, 0x4 ;  /* 0x00000004ff0c7424 */ /* 0x000fe200078e00ff */
[----:B------:R-:W-:-:S05]  /*12960*/  SEL R0, R14, RZ, P2 ;  /* 0x000000ff0e007207 */ /* 0x000fca0001000000 */
[----:B------:R-:W-:-:S05]  /*12970*/  IMAD.IADD R0, R13, 0x1, R0 ;  /* 0x000000010d007824 */ /* 0x000fca00078e0200 */
[----:B------:R-:W-:-:S07]  /*12980*/  MOV R13, R0 ;  /* 0x00000000000d7202 */ /* 0x000fce0000000f00 */
[----:B------:R-:W-:Y:S05]  /*12990*/  WARPSYNC.COLLECTIVE R15, `(.L_x_3710) ;  /* 0x000000000f087348 */ /* 0x000fea0003c00000 */
[----:B------:R0:W1:Y:S02]  /*129a0*/  SHFL.UP P6, R14, R13, R12, R11 ;  /* 0x0400000c0d0e7389 */ /* 0x00006400000c000b */
[----:B01----:R-:W-:Y:S01]  /*129b0*/  ENDCOLLECTIVE ;  /* 0x000000000000791b */ /* 0x003fe20003800000 */
.L_x_3710:
[----:B------:R-:W-:Y:S02]  /*129c0*/  MOV R12, 0x8 ;  /* 0x00000008000c7802 */ /* 0x000fe40000000f00 */
[----:B------:R-:W-:-:S05]  /*129d0*/  SEL R3, R14, RZ, P3 ;  /* 0x000000ff0e037207 */ /* 0x000fca0001800000 */
[----:B------:R-:W-:-:S04]  /*129e0*/  IMAD.IADD R2, R0, 0x1, R3 ;  /* 0x0000000100027824 */ /* 0x000fc800078e0203 */
[----:B------:R-:W-:-:S07]  /*129f0*/  IMAD.MOV.U32 R13, RZ, RZ, R2 ;  /* 0x000000ffff0d7224 */ /* 0x000fce00078e0002 */
[----:B------:R-:W-:Y:S05]  /*12a00*/  WARPSYNC.COLLECTIVE R15, `(.L_x_3711) ;  /* 0x000000000f087348 */ /* 0x000fea0003c00000 */
[----:B------:R0:W1:Y:S02]  /*12a10*/  SHFL.UP P6, R14, R13, R12, R11 ;  /* 0x0400000c0d0e7389 */ /* 0x00006400000c000b */
[----:B01----:R-:W-:Y:S01]  /*12a20*/  ENDCOLLECTIVE ;  /* 0x000000000000791b */ /* 0x003fe20003800000 */
.L_x_3711:
[----:B------:R-:W-:Y:S01]  /*12a30*/  IMAD.MOV.U32 R12, RZ, RZ, 0x10 ;  /* 0x00000010ff0c7424 */ /* 0x000fe200078e00ff */
[----:B------:R-:W-:-:S05]  /*12a40*/  SEL R3, R14, RZ, P4 ;  /* 0x000000ff0e037207 */ /* 0x000fca0002000000 */
[----:B------:R-:W-:-:S04]  /*12a50*/  IMAD.IADD R3, R2, 0x1, R3 ;  /* 0x0000000102037824 */ /* 0x000fc800078e0203 */
[----:B------:R-:W-:-:S07]  /*12a60*/  IMAD.MOV.U32 R13, RZ, RZ, R3 ;  /* 0x000000ffff0d7224 */ /* 0x000fce00078e0003 */
[----:B------:R-:W-:Y:S05]  /*12a70*/  WARPSYNC.COLLECTIVE R15, `(.L_x_3712) ;  /* 0x000000000f087348 */ /* 0x000fea0003c00000 */
[----:B------:R0:W1:Y:S02]  /*12a80*/  SHFL.UP P6, R14, R13, R12, R11 ;  /* 0x0400000c0d0e7389 */ /* 0x00006400000c000b */
[----:B01----:R-:W-:Y:S01]  /*12a90*/  ENDCOLLECTIVE ;  /* 0x000000000000791b */ /* 0x003fe20003800000 */
.L_x_3712:
        /* <DEDUP_REMOVED lines=8> */
.L_x_3713:
[----:B------:R-:W-:Y:S05]  /*12b20*/  BRA `(.L_x_3714) ;  /* 0xffffffc0004c7947 */ /* 0x000fea000383ffff */
.L_x_3597:
[----:B------:R-:W-:Y:S01]  /*12b30*/  BSSY B0, `(.L_x_3715) ;  /* 0x0000006000007945 */ /* 0x000fe20003800000 */
[----:B------:R-:W-:Y:S02]  /*12b40*/  PLOP3.LUT P6, PT, P6, PT, PT, 0x8, 0x0 ;  /* 0x000000000000781c */ /* 0x000fe400037ce170 */
[----:B------:R-:W-:-:S11]  /*12b50*/  MOV R15, 0xffffffff ;  /* 0xffffffff000f7802 */ /* 0x000fd60000000f00 */
[----:B0-----:R-:W-:Y:S05]  /*12b60*/  WARPSYNC.COLLECTIVE R15, `(.L_x_3716) ;  /* 0x000000000f087348 */ /* 0x001fea0003c00000 */
[----:B------:R-:W-:Y:S01]  /*12b70*/  VOTE.ANY R14, PT, P6 ;  /* 0x00000000000e7806 */ /* 0x000fe200030e0100 */
[----:B0-----:R-:W-:Y:S06]  /*12b80*/  ENDCOLLECTIVE ;  /* 0x000000000000791b */ /* 0x001fec0003800000 */
.L_x_3716:
[----:B------:R-:W-:Y:S05]  /*12b90*/  BSYNC B0 ;  /* 0x0000000000007941 */ /* 0x000fea0003800000 */
.L_x_3715:
        /* <DEDUP_REMOVED lines=9> */
.L_x_3717:
[----:B------:R-:W-:Y:S01]  /*12c30*/  IMAD.MOV.U32 R4, RZ, RZ, R14 ;  /* 0x000000ffff047224 */ /* 0x000fe200078e000e */
[----:B------:R-:W-:Y:S06]  /*12c40*/  BRA `(.L_x_3718) ;  /* 0xffffffc0003c7947 */ /* 0x000fec000383ffff */
.L_x_3599:
[----:B------:R-:W-:Y:S01]  /*12c50*/  BSSY B0, `(.L_x_3719) ;  /* 0x0000007000007945 */ /* 0x000fe20003800000 */
[----:B------:R-:W-:Y:S01]  /*12c60*/  IMAD.MOV.U32 R13, RZ, RZ, R6 ;  /* 0x000000ffff0d7224 */ /* 0x000fe200078e0006 */
[----:B------:R-:W-:Y:S01]  /*12c70*/  MOV R11, 0x1f ;  /* 0x0000001f000b7802 */ /* 0x000fe20000000f00 */
[----:B------:R-:W-:-:S07]  /*12c80*/  IMAD.MOV.U32 R15, RZ, RZ, -0x1 ;  /* 0xffffffffff0f7424 */ /* 0x000fce00078e00ff */
[----:B012---:R-:W-:Y:S05]  /*12c90*/  WARPSYNC.COLLECTIVE R15, `(.L_x_3720) ;  /* 0x000000000f087348 */ /* 0x007fea0003c00000 */
[----:B------:R3:W4:Y:S02]  /*12ca0*/  SHFL.IDX P6, R14, R13, R12, R11 ;  /* 0x0000000c0d0e7389 */ /* 0x00072400000c000b */
[----:B01234-:R-:W-:Y:S01]  /*12cb0*/  ENDCOLLECTIVE ;  /* 0x000000000000791b */ /* 0x01ffe20003800000 */
.L_x_3720:
[----:B------:R-:W-:Y:S05]  /*12cc0*/  BSYNC B0 ;  /* 0x0000000000007941 */ /* 0x000fea0003800000 */
.L_x_3719:
[----:B------:R-:W-:Y:S05]  /*12cd0*/  BRA `(.L_x_3598) ;  /* 0xffffffc000347947 */ /* 0x000fea000383ffff */
.L_x_3603:
[----:B0-----:R0:W2:Y:S02]  /*12ce0*/  SYNCS.PHASECHK.TRANS64.TRYWAIT P0, [R4+URZ+0x30820], R0 ;  /* 0x03082000040075a7 */ /* 0x0010a4000800017f */
[----:B--2---:R-:W-:Y:S05]  /*12cf0*/  @!P0 NANOSLEEP.SYNCS 0x989680 ;  /* 0x009896800000895d */ /* 0x004fea0003900000 */
[----:B------:R-:W2:Y:S02]  /*12d00*/  @!P0 SYNCS.PHASECHK.TRANS64 P0, [R4+URZ+0x30820], R0 ;  /* 0x03082000040085a7 */ /* 0x000ea4000800007f */
[----:B--2---:R-:W-:Y:S05]  /*12d10*/  @!P0 BRA `(.L_x_3603) ;  /* 0xfffffffc00f08947 */ /* 0x004fea000383ffff */
[----:B------:R-:W-:Y:S05]  /*12d20*/  BRA `(.L_x_3721) ;  /* 0xffffffc400207947 */ /* 0x000fea000383ffff */
.L_x_3604:
[----:B------:R-:W2:Y:S01]  /*12d30*/  S2R R2, SR_TID.X ;  /* 0x0000000000027919 */ /* 0x000ea20000002100 */
[----:B------:R-:W-:Y:S01]  /*12d40*/  BSSY B0, `(.L_x_3722) ;  /* 0x000000a000007945 */ /* 0x000fe20003800000 */
[----:B------:R-:W-:Y:S01]  /*12d50*/  IMAD.MOV.U32 R12, RZ, RZ, RZ ;  /* 0x000000ffff0c7224 */ /* 0x000fe200078e00ff */
[----:B------:R-:W-:Y:S01]  /*12d60*/  MOV R11, 0x1f ;  /* 0x0000001f000b7802 */ /* 0x000fe20000000f00 */
[----:B------:R-:W-:Y:S01]  /*12d70*/  IMAD.MOV.U32 R15, RZ, RZ, -0x1 ;  /* 0xffffffffff0f7424 */ /* 0x000fe200078e00ff */
[----:B--2---:R-:W-:-:S04]  /*12d80*/  SHF.R.U32.HI R2, RZ, 0x5, R2 ;  /* 0x00000005ff027819 */ /* 0x004fc80000011602 */
[----:B------:R-:W-:-:S05]  /*12d90*/  LOP3.LUT R2, R2, 0x3, RZ, 0xc0, !PT ;  /* 0x0000000302027812 */ /* 0x000fca00078ec0ff */
[----:B------:R-:W-:-:S07]  /*12da0*/  IMAD.MOV.U32 R13, RZ, RZ, R2 ;  /* 0x000000ffff0d7224 */ /* 0x000fce00078e0002 */
[----:B01-3--:R-:W-:Y:S05]  /*12db0*/  WARPSYNC.COLLECTIVE R15, `(.L_x_3723) ;  /* 0x000000000f087348 */ /* 0x00bfea0003c00000 */
[----:B------:R2:W4:Y:S02]  /*12dc0*/  SHFL.IDX P6, R14, R13, R12, R11 ;  /* 0x0000000c0d0e7389 */ /* 0x00052400000c000b */
[----:B01234-:R-:W-:Y:S01]  /*12dd0*/  ENDCOLLECTIVE ;  /* 0x000000000000791b */ /* 0x01ffe20003800000 */
.L_x_3723:
[----:B------:R-:W-:Y:S05]  /*12de0*/  BSYNC B0 ;  /* 0x0000000000007941 */ /* 0x000fea0003800000 */
.L_x_3722:
[----:B------:R-:W-:Y:S05]  /*12df0*/  BRA `(.L_x_3724) ;  /* 0xffffffc400087947 */ /* 0x000fea000383ffff */
.L_x_3607:
[----:B------:R-:W-:Y:S01]  /*12e00*/  BSSY B1, `(.L_x_3725) ;  /* 0x0000006000017945 */ /* 0x000fe20003800000 */
[----:B------:R-:W-:-:S07]  /*12e10*/  IMAD.MOV.U32 R15, RZ, RZ, -0x1 ;  /* 0xffffffffff0f7424 */ /* 0x000fce00078e00ff */
[----:B01-3--:R-:W-:Y:S05]  /*12e20*/  WARPSYNC.COLLECTIVE R15, `(.L_x_3726) ;  /* 0x000000000f0c7348 */ /* 0x00bfea0003c00000 */
[----:B------:R-:W-:Y:S02]  /*12e30*/  ELECT P6, UR62, PT ;  /* 0x00000000003e782f */ /* 0x000fe400038c0000 */
[----:B------:R-:W-:Y:S01]  /*12e40*/  MOV R14, UR62 ;  /* 0x0000003e000e7c02 */ /* 0x000fe20008000f00 */
[----:B01-3--:R-:W-:Y:S10]  /*12e50*/  ENDCOLLECTIVE ;  /* 0x000000000000791b */ /* 0x00bff40003800000 */
.L_x_3726:
[----:B------:R-:W-:Y:S05]  /*12e60*/  BSYNC B1 ;  /* 0x0000000000017941 */ /* 0x000fea0003800000 */
.L_x_3725:
[----:B------:R-:W-:Y:S05]  /*12e70*/  BRA `(.L_x_3727) ;  /* 0xffffffc400007947 */ /* 0x000fea000383ffff */
.L_x_3609:
[----:B0-----:R0:W2:Y:S02]  /*12e80*/  SYNCS.PHASECHK.TRANS64.TRYWAIT P1, [R5+URZ+0x30840], R0 ;  /* 0x03084000050075a7 */ /* 0x0010a4000802017f */
[----:B--2---:R-:W-:Y:S05]  /*12e90*/  @!P1 NANOSLEEP.SYNCS 0x989680 ;  /* 0x009896800000995d */ /* 0x004fea0003900000 */
[----:B------:R-:W2:Y:S02]  /*12ea0*/  @!P1 SYNCS.PHASECHK.TRANS64 P1, [R5+URZ+0x30840], R0 ;  /* 0x03084000050095a7 */ /* 0x000ea4000802007f */
[----:B--2---:R-:W-:Y:S05]  /*12eb0*/  @!P1 BRA `(.L_x_3609) ;  /* 0xfffffffc00f09947 */ /* 0x004fea000383ffff */
[----:B------:R-:W-:Y:S05]  /*12ec0*/  BRA `(.L_x_3728) ;  /* 0xffffffc400287947 */ /* 0x000fea000383ffff */
.L_x_3611:
[----:B--2---:R2:W4:Y:S02]  /*12ed0*/  SYNCS.PHASECHK.TRANS64.TRYWAIT P1, [R27+URZ+0x30840], R2 ;  /* 0x030840021b0075a7 */ /* 0x004524000802017f */
[----:B----4-:R-:W-:Y:S05]  /*12ee0*/  @!P1 NANOSLEEP.SYNCS 0x989680 ;  /* 0x009896800000995d */ /* 0x010fea0003900000 */
[----:B------:R-:W4:Y:S02]  /*12ef0*/  @!P1 SYNCS.PHASECHK.TRANS64 P1, [R27+URZ+0x30840], R2 ;  /* 0x030840021b0095a7 */ /* 0x000f24000802007f */
[----:B----4-:R-:W-:Y:S05]  /*12f00*/  @!P1 BRA `(.L_x_3611) ;  /* 0xfffffffc00f09947 */ /* 0x010fea000383ffff */
[----:B------:R-:W-:Y:S05]  /*12f10*/  BRA `(.L_x_3729) ;  /* 0xffffffc400347947 */ /* 0x000fea000383ffff */
.L_x_3613:
[----:B----4-:R4:W0:Y:S02]  /*12f20*/  SYNCS.PHASECHK.TRANS64.TRYWAIT P1, [R5+URZ+0x30860], R0 ;  /* 0x03086000050075a7 */ /* 0x010824000802017f */
[----:B0-----:R-:W-:Y:S05]  /*12f30*/  @!P1 NANOSLEEP.SYNCS 0x989680 ;  /* 0x009896800000995d */ /* 0x001fea0003900000 */
[----:B------:R-:W0:Y:S02]  /*12f40*/  @!P1 SYNCS.PHASECHK.TRANS64 P1, [R5+URZ+0x30860], R0 ;  /* 0x03086000050095a7 */ /* 0x000e24000802007f */
[----:B0-----:R-:W-:Y:S05]  /*12f50*/  @!P1 BRA `(.L_x_3613) ;  /* 0xfffffffc00f09947 */ /* 0x001fea000383ffff */
[----:B------:R-:W-:Y:S05]  /*12f60*/  BRA `(.L_x_3730) ;  /* 0xffffffc400307947 */ /* 0x000fea000383ffff */
.L_x_3731:
        /* <DEDUP_REMOVED lines=9> */
.L_x_15848:


//--------------------- .text._ZN7cutlass13device_kernelIN5flash11enable_sm90INS1_16FlashAttnFwdSm90INS1_25CollectiveMainloopFwdSm90ILi2EN4cute5tupleIJNS5_1CILi1EEES8_S8_EEENS6_IJNS7_ILi128EEENS7_ILi96EEENS7_ILi192EEEEEELi192ENS_6half_tEfNS_4arch4Sm90ELb0ELb0ELb1ELb1ELb1ELb1ELb0ELb1ELb1ELb1ELb0ELb0EEENS1_21CollectiveEpilogueFwdINS6_IJSA_SC_SB_EEES9_SE_SG_Li256ELb1ELb1ELb0ELb0EEENS1_36VarlenDynamicPersistentTileSchedulerILi128ELi96ELi256ELi128ELb0ELb1ELb1ELb0ELb1ELb1EEEEEEEEEvNT_6ParamsE --------------------------
	.section	.text._ZN7cutlass13device_kernelIN5flash11enable_sm90INS1_16FlashAttnFwdSm90INS1_25CollectiveMainloopFwdSm90ILi2EN4cute5tupleIJNS5_1CILi1EEES8_S8_EEENS6_IJNS7_ILi128EEENS7_ILi96EEENS7_ILi192EEEEEELi192ENS_6half_tEfNS_4arch4Sm90ELb0ELb0ELb1ELb1ELb1ELb1ELb0ELb1ELb1ELb1ELb0ELb0EEENS1_21CollectiveEpilogueFwdINS6_IJSA_SC_SB_EEES9_SE_SG_Li256ELb1ELb1ELb0ELb0EEENS1_36VarlenDynamicPersistentTileSchedulerILi128ELi96ELi256ELi128ELb0ELb1ELb1ELb0ELb1ELb1EEEEEEEEEvNT_6ParamsE,"ax",@progbits
	.align	128
.text._ZN7cutlass13device_kernelIN5flash11enable_sm90INS1_16FlashAttnFwdSm90INS1_25CollectiveMainloopFwdSm90ILi2EN4cute5tupleIJNS5_1CILi1EEES8_S8_EEENS6_IJNS7_ILi128EEENS7_ILi96EEENS7_ILi192EEEEEELi192ENS_6half_tEfNS_4arch4Sm90ELb0ELb0ELb1ELb1ELb1ELb1ELb0ELb1ELb1ELb1ELb0ELb0EEENS1_21CollectiveEpilogueFwdINS6_IJSA_SC_SB_EEES9_SE_SG_Li256ELb1ELb1ELb0ELb0EEENS1_36VarlenDynamicPersistentTileSchedulerILi128ELi96ELi256ELi128ELb0ELb1ELb1ELb0ELb1ELb1EEEEEEEEEvNT_6ParamsE:
        .type           _ZN7cutlass13device_kernelIN5flash11enable_sm90INS1_16FlashAttnFwdSm90INS1_25CollectiveMainloopFwdSm90ILi2EN4cute5tupleIJNS5_1CILi1EEES8_S8_EEENS6_IJNS7_ILi128EEENS7_ILi96EEENS7_ILi192EEEEEELi192ENS_6half_tEfNS_4arch4Sm90ELb0ELb0ELb1ELb1ELb1ELb1ELb0ELb1ELb1ELb1ELb0ELb0EEENS1_21CollectiveEpilogueFwdINS6_IJSA_SC_SB_EEES9_SE_SG_Li256ELb1ELb1ELb0ELb0EEENS1_36VarlenDynamicPersistentTileSchedulerILi128ELi96ELi256ELi128ELb0ELb1ELb1ELb0ELb1ELb1EEEEEEEEEvNT_6ParamsE,@function
        .size           _ZN7cutlass13device_kernelIN5flash11enable_sm90INS1_16FlashAttnFwdSm90INS1_25CollectiveMainloopFwdSm90ILi2EN4cute5tupleIJNS5_1CILi1EEES8_S8_EEENS6_IJNS7_ILi128EEENS7_ILi96EEENS7_ILi192EEEEEELi192ENS_6half_tEfNS_4arch4Sm90ELb0ELb0ELb1ELb1ELb1ELb1ELb0ELb1ELb1ELb1ELb0ELb0EEENS1_21CollectiveEpilogueFwdINS6_IJSA_SC_SB_EEES9_SE_SG_Li256ELb1ELb1ELb0ELb0EEENS1_36VarlenDynamicPersistentTileSchedulerILi128ELi96ELi256ELi128ELb0ELb1ELb1ELb0ELb1ELb1EEEEEEEEEvNT_6ParamsE,(.L_x_15849 - _ZN7cutlass13device_kernelIN5flash11enable_sm90INS1_16FlashAttnFwdSm90INS1_25CollectiveMainloopFwdSm90ILi2EN4cute5tupleIJNS5_1CILi1EEES8_S8_EEENS6_IJNS7_ILi128EEENS7_ILi96EEENS7_ILi192EEEEEELi192ENS_6half_tEfNS_4arch4Sm90ELb0ELb0ELb1ELb1ELb1ELb1ELb0ELb1ELb1ELb1ELb0ELb0EEENS1_21CollectiveEpilogueFwdINS6_IJSA_SC_SB_EEES9_SE_SG_Li256ELb1ELb1ELb0ELb0EEENS1_36VarlenDynamicPersistentTileSchedulerILi128ELi96ELi256ELi128ELb0ELb1ELb1ELb0ELb1ELb1EEEEEEEEEvNT_6ParamsE)
        .other          _ZN7cutlass13device_kernelIN5flash11enable_sm90INS1_16FlashAttnFwdSm90INS1_25CollectiveMainloopFwdSm90ILi2EN4cute5tupleIJNS5_1CILi1EEES8_S8_EEENS6_IJNS7_ILi128EEENS7_ILi96EEENS7_ILi192EEEEEELi192ENS_6half_tEfNS_4arch4Sm90ELb0ELb0ELb1ELb1ELb1ELb1ELb0ELb1ELb1ELb1ELb0ELb0EEENS1_21CollectiveEpilogueFwdINS6_IJSA_SC_SB_EEES9_SE_SG_Li256ELb1ELb1ELb0ELb0EEENS1_36VarlenDynamicPersistentTileSchedulerILi128ELi96ELi256ELi128ELb0ELb1ELb1ELb0ELb1ELb1EEEEEEEEEvNT_6ParamsE,@"STO_CUDA_ENTRY STV_DEFAULT"
_ZN7cutlass13device_kernelIN5flash11enable_sm90INS1_16FlashAttnFwdSm90INS1_25CollectiveMainloopFwdSm90ILi2EN4cute5tupleIJNS5_1CILi1EEES8_S8_EEENS6_IJNS7_ILi128EEENS7_ILi96EEENS7_ILi192EEEEEELi192ENS_6half_tEfNS_4arch4Sm90ELb0ELb0ELb1ELb1ELb1ELb1ELb0ELb1ELb1ELb1ELb0ELb0EEENS1_21CollectiveEpilogueFwdINS6_IJSA_SC_SB_EEES9_SE_SG_Li256ELb1ELb1ELb0ELb0EEENS1_36VarlenDynamicPersistentTileSchedulerILi128ELi96ELi256ELi128ELb0ELb1ELb1ELb0ELb1ELb1EEEEEEEEEvNT_6ParamsE:
        /* <DEDUP_REMOVED lines=18> */
.L_x_3733:
[----:B------:R-:W-:Y:S05]  /*0120*/  BSYNC B0 ;  /* 0x0000000000007941 */ /* 0x000fea0003800000 */
.L_x_3732:
        /* <DEDUP_REMOVED lines=41> */
.L_x_3734:
        /* <DEDUP_REMOVED lines=22> */
.L_x_3735:
        /* <DEDUP_REMOVED lines=18> */
.L_x_3736:
        /* <DEDUP_REMOVED lines=22> */
.L_x_3737:
        /* <DEDUP_REMOVED lines=22> */
.L_x_3738:
[----:B------:R-:W-:Y:S01]  /*0900*/  PLOP3.LUT P0, PT, PT, PT, UP0, 0x80, 0x0 ;  /* 0x000000000000781c */ /* 0x000fe20003f0f008 */
[----:B------:R-:W-:Y:S01]  /*0910*/  UMOV UR61, 0x1 ;  /* 0x00000001003d7882 */ /* 0x000fe20000000000 */
[----:B------:R-:W-:Y:S01]  /*0920*/  NOP ;  /* 0x0000000000007918 */ /* 0x000fe20000000000 */
[----:B------:R-:W-:Y:S01]  /*0930*/  USEL UR61, UR61, 0x2, !UP0 ;  /* 0x000000023d3d7887 */ /* 0x000fe2000c000000 */
[----:B------:R-:W-:Y:S01]  /*0940*/  BSSY B9, `(.L_x_3739) ;  /* 0x0001fba000097945 */ /* 0x000fe20003800000 */
[----:B------:R-:W-:Y:S01]  /*0950*/  ULDC.64 UR56, c[0x0][0x208] ;  /* 0x0000820000387ab9 */ /* 0x000fe20000000a00 */
[----:B012-4-:R-:W-:Y:S07]  /*0960*/  BAR.SYNC.DEFER_BLOCKING 0x0 ;  /* 0x0000000000007b1d */ /* 0x017fee0000010000 */
[----:B------:R-:W-:Y:S05]  /*0970*/  @!P0 BRA `(.L_x_3740) ;  /* 0x0000019000288947 */ /* 0x000fea0003800000 */
.L_x_3741:
        /* <DEDUP_REMOVED lines=10> */
[----:B------:R-:W-:-:S05]  /*0a20*/  LEA R2, R222, R3, 0x18 ;  /* 0x00000003de027211 */ /* 0x000fca00078ec0ff */
[----:B------:R-:W0:Y:S01]  /*0a30*/  LDS.128 R28, [R2+0x308d0] ;  /* 0x0308d000021c7984 */ /* 0x000e220000000c00 */
[----:B------:R-:W-:Y:S06]  /*0a40*/  BAR.ARV 0x4, 0x180 ;  /* 0x0106000000007b1d */ /* 0x000fec0000002000 */
[----:B0-----:R-:W-:-:S13]  /*0a50*/  ISETP.GE.AND P0, PT, R31, UR4, PT ;  /* 0x000000041f007c0c */ /* 0x001fda000bf06270 */
[----:B------:R-:W-:Y:S05]  /*0a60*/  @P0 BRA `(.L_x_3742) ;  /* 0x000001f8009c0947 */ /* 0x000fea0003800000 */
[----:B------:R-:W-:Y:S01]  /*0a70*/  IADD3 R16, R0, -0x80, RZ ;  /* 0xffffff8000107810 */ /* 0x000fe20007ffe0ff */
[----:B------:R-:W-:Y:S01]  /*0a80*/  IMAD.MOV.U32 R14, RZ, RZ, -0x2 ;  /* 0xfffffffeff0e7424 */ /* 0x000fe200078e00ff */
[----:B------:R-:W-:Y:S01]  /*0a90*/  R2UR UR60, R2 ;  /* 0x00000000023c72ca */ /* 0x000fe200000e0000 */
[----:B------:R-:W-:Y:S01]  /*0aa0*/  IMAD.MOV.U32 R18, RZ, RZ, RZ ;  /* 0x000000ffff127224 */ /* 0x000fe200078e00ff */
[----:B------:R-:W-:Y:S01]  /*0ab0*/  SHF.R.S32.HI R0, RZ, 0x1f, R16 ;  /* 0x0000001fff007819 */ /* 0x000fe20000011410 */
[----:B------:R-:W-:Y:S01]  /*0ac0*/  IMAD.MOV.U32 R220, RZ, RZ, RZ ;  /* 0x000000ffffdc7224 */ /* 0x000fe200078e00ff */
[----:B------:R-:W-:Y:S01]  /*0ad0*/  MOV R202, RZ ;  /* 0x000000ff00ca7202 */ /* 0x000fe20000000f00 */
[----:B------:R-:W-:Y:S01]  /*0ae0*/  IMAD.MOV.U32 R209, RZ, RZ, RZ ;  /* 0x000000ffffd17224 */ /* 0x000fe200078e00ff */
[CC--:B------:R-:W-:Y:S01]  /*0af0*/  LEA.HI R3, R0.reuse, R16.reuse, RZ, 0x7 ;  /* 0x0000001000037211 */ /* 0x0c0fe200078f38ff */
[----:B------:R-:W-:Y:S01]  /*0b00*/  ULOP3.LUT UR59, UR61, 0x1, URZ, 0xfc, !UPT ;  /* 0x000000013d3b7892 */ /* 0x000fe2000f8efc3f */
[----:B------:R-:W-:-:S02]  /*0b10*/  LEA.HI R6, R0, R16, RZ, 0x5 ;  /* 0x0000001000067211 */ /* 0x000fc400078f28ff */
[C---:B------:R-:W-:Y:S02]  /*0b20*/  LOP3.LUT R4, R3.reuse, 0xffffff80, RZ, 0xc0, !PT ;  /* 0xffffff8003047812 */ /* 0x040fe400078ec0ff */
[----:B------:R-:W-:Y:S01]  /*0b30*/  SHF.R.S32.HI R6, RZ, 0x5, R6 ;  /* 0x00000005ff067819 */ /* 0x000fe20000011406 */
[----:B------:R-:W-:Y:S01]  /*0b40*/  UIADD3 UR60, UR60, 0x12400, URZ ;  /* 0x000124003c3c7890 */ /* 0x000fe2000fffe03f */
[----:B------:R-:W-:Y:S01]  /*0b50*/  SHF.R.S32.HI R13, RZ, 0x7, R3 ;  /* 0x00000007ff0d7819 */ /* 0x000fe20000011403 */
[----:B------:R-:W-:Y:S01]  /*0b60*/  IMAD.IADD R15, R16, 0x1, -R4 ;  /* 0x00000001100f7824 */ /* 0x000fe200078e0a04 */
[----:B------:R-:W-:Y:S01]  /*0b70*/  LEA.HI R4, R0, R16, RZ, 0x4 ;  /* 0x0000001000047211 */ /* 0x000fe200078f20ff */
[----:B------:R-:W-:Y:S01]  /*0b80*/  IMAD.SHL.U32 R218, R6, 0x200, RZ ;  /* 0x0000020006da7824 */ /* 0x000fe200078e00ff */
[----:B------:R-:W-:Y:S02]  /*0b90*/  LEA.HI R3, R3, R13, RZ, 0x1 ;  /* 0x0000000d03037211 */ /* 0x000fe400078f08ff */
[----:B------:R-:W-:-:S02]  /*0ba0*/  SHF.R.S32.HI R7, RZ, 0x4, R4 ;  /* 0x00000004ff077819 */ /* 0x000fc40000011404 */
[----:B------:R-:W-:Y:S02]  /*0bb0*/  SHF.R.S32.HI R8, RZ, 0x1f, R15 ;  /* 0x0000001fff087819 */ /* 0x000fe4000001140f */
[C---:B------:R-:W-:Y:S02]  /*0bc0*/  LOP3.LUT R5, R4.reuse, 0x3fffff0, RZ, 0xc0, !PT ;  /* 0x03fffff004057812 */ /* 0x040fe400078ec0ff */
[----:B------:R-:W-:Y:S02]  /*0bd0*/  LEA.HI R4, R4, R7, RZ, 0x1 ;  /* 0x0000000704047211 */ /* 0x000fe400078f08ff */
[----:B------:R-:W-:Y:S01]  /*0be0*/  LEA.HI R9, R8, R15, RZ, 0x2 ;  /* 0x0000000f08097211 */ /* 0x000fe200078f10ff */
[----:B------:R-:W-:Y:S01]  /*0bf0*/  IMAD.IADD R5, R16, 0x1, -R5 ;  /* 0x0000000110057824 */ /* 0x000fe200078e0a05 */
[----:B------:R-:W-:Y:S02]  /*0c00*/  LOP3.LUT R4, R4, 0x1ffffffe, RZ, 0xc0, !PT ;  /* 0x1ffffffe04047812 */ /* 0x000fe400078ec0ff */
[----:B------:R-:W-:-:S02]  /*0c10*/  SHF.R.S32.HI R10, RZ, 0x2, R9 ;  /* 0x00000002ff0a7819 */ /* 0x000fc40000011409 */
[----:B------:R-:W-:Y:S01]  /*0c20*/  SHF.R.S32.HI R11, RZ, 0x1f, R9 ;  /* 0x0000001fff0b7819 */ /* 0x000fe20000011409 */
[----:B------:R-:W-:Y:S01]  /*0c30*/  IMAD.IADD R4, R7, 0x1, -R4 ;  /* 0x0000000107047824 */ /* 0x000fe200078e0a04 */
[----:B------:R-:W-:Y:S02]  /*0c40*/  LEA R5, R6, R5, 0x4 ;  /* 0x0000000506057211 */ /* 0x000fe400078e20ff */
[----:B------:R-:W-:Y:S02]  /*0c50*/  LEA.HI R11, R11, R10, RZ, 0x3 ;  /* 0x0000000a0b0b7211 */ /* 0x000fe400078f18ff */
[----:B------:R-:W-:Y:S01]  /*0c60*/  LOP3.LUT R9, R9, 0x7ffffffc, RZ, 0xc0, !PT ;  /* 0x7ffffffc09097812 */ /* 0x000fe200078ec0ff */
[----:B------:R-:W-:Y:S01]  /*0c70*/  IMAD R12, R5, 0x8, R4 ;  /* 0x00000008050c7824 */ /* 0x000fe200078e0204 */
[----:B------:R-:W-:Y:S02]  /*0c80*/  LOP3.LUT R11, R11, 0xfffffff8, RZ, 0xc0, !PT ;  /* 0xfffffff80b0b7812 */ /* 0x000fe400078ec0ff */
[----:B------:R-:W-:Y:S01]  /*0c90*/  LEA.HI R4, R0, R16, RZ, 0x2 ;  /* 0x0000001000047211 */ /* 0x000fe200078f10ff */
[----:B------:R-:W-:Y:S01]  /*0ca0*/  IMAD.IADD R9, R15, 0x1, -R9 ;  /* 0x000000010f097824 */ /* 0x000fe200078e0a09 */
[----:B------:R-:W-:Y:S01]  /*0cb0*/  LEA.HI R8, R8, R15, RZ, 0x5 ;  /* 0x0000000f08087211 */ /* 0x000fe200078f28ff */
[----:B------:R-:W-:Y:S01]  /*0cc0*/  IMAD.SHL.U32 R21, R12, 0x8, RZ ;  /* 0x000000080c157824 */ /* 0x000fe200078e00ff */
[----:B------:R-:W-:Y:S01]  /*0cd0*/  IADD3 R11, R10, -R11, RZ ;  /* 0x8000000b0a0b7210 */ /* 0x000fe20007ffe0ff */
[----:B------:R-:W-:Y:S01]  /*0ce0*/  IMAD R5, R9, R14, 0x60 ;  /* 0x0000006009057424 */ /* 0x000fe200078e020e */
[----:B------:R-:W-:-:S02]  /*0cf0*/  SHF.R.S32.HI R201, RZ, 0x2, R4 ;  /* 0x00000002ffc97819 */ /* 0x000fc40000011404 */
[----:B------:R-:W-:Y:S02]  /*0d00*/  SHF.R.S32.HI R10, RZ, 0x1f, R4 ;  /* 0x0000001fff0a7819 */ /* 0x000fe40000011404 */
[----:B------:R-:W-:Y:S01]  /*0d10*/  LOP3.LUT R4, R4, 0xfffffffc, RZ, 0xc0, !PT ;  /* 0xfffffffc04047812 */ /* 0x000fe200078ec0ff */
[----:B------:R0:W-:Y:S01]  /*0d20*/  STL [R1+0x78], R5 ;  /* 0x0000780501007387 */ /* 0x0001e20000100800 */
[----:B------:R-:W-:Y:S02]  /*0d30*/  SHF.R.S32.HI R8, RZ, 0x5, R8 ;  /* 0x00000005ff087819 */ /* 0x000fe40000011408 */
[----:B------:R-:W-:Y:S01]  /*0d40*/  LOP3.LUT R3, R3, 0x3fffffe, RZ, 0xc0, !PT ;  /* 0x03fffffe03037812 */ /* 0x000fe200078ec0ff */
[----:B------:R-:W-:Y:S01]  /*0d50*/  IMAD.IADD R15, R16, 0x1, -R4 ;  /* 0x00000001100f7824 */ /* 0x000fe200078e0a04 */
[----:B------:R-:W-:Y:S02]  /*0d60*/  LEA R8, R8, R11, 0x4 ;  /* 0x0000000b08087211 */ /* 0x000fe400078e20ff */
[----:B------:R-:W-:Y:S01]  /*0d70*/  LEA.HI R10, R10, R201, RZ, 0x3 ;  /* 0x000000c90a0a7211 */ /* 0x000fe200078f18ff */
[----:B------:R-:W-:Y:S01]  /*0d80*/  IMAD.IADD R3, R13, 0x1, -R3 ;  /* 0x000000010d037824 */ /* 0x000fe200078e0a03 */
[----:B------:R-:W-:-:S02]  /*0d90*/  SHF.L.U32 R194, R15, 0x2, RZ ;  /* 0x000000020fc27819 */ /* 0x000fc400000006ff */
[----:B0-----:R-:W-:Y:S01]  /*0da0*/  IADD3 R5, R201, 0x40, RZ ;  /* 0x00000040c9057810 */ /* 0x001fe20007ffe0ff */
[----:B------:R-:W-:Y:S01]  /*0db0*/  IMAD R11, R3, 0x40, R8 ;  /* 0x00000040030b7824 */ /* 0x000fe200078e0208 */
[----:B------:R-:W-:Y:S01]  /*0dc0*/  LOP3.LUT R10, R10, 0xfffffff8, RZ, 0xc0, !PT ;  /* 0xfffffff80a0a7812 */ /* 0x000fe200078ec0ff */
[C---:B------:R-:W-:Y:S01]  /*0dd0*/  VIADD R207, R194.reuse, 0x40 ;  /* 0x00000040c2cf7836 */ /* 0x040fe20000000000 */
[----:B------:R-:W-:Y:S01]  /*0de0*/  SHF.R.S32.HI R3, RZ, 0x1f, R5 ;  /* 0x0000001fff037819 */ /* 0x000fe20000011405 */
[----:B------:R-:W-:Y:S01]  /*0df0*/  IMAD.SHL.U32 R203, R5, 0x40, RZ ;  /* 0x0000004005cb7824 */ /* 0x000fe200078e00ff */
[C---:B------:R-:W-:Y:S01]  /*0e00*/  IADD3 R204, R194.reuse, 0x20, RZ ;  /* 0x00000020c2cc7810 */ /* 0x040fe20007ffe0ff */
[----:B------:R-:W-:Y:S01]  /*0e10*/  IMAD.IADD R224, R201, 0x1, -R10 ;  /* 0x00000001c9e07824 */ /* 0x000fe200078e0a0a */
[----:B------:R-:W-:Y:S01]  /*0e20*/  LEA.HI R3, R3, R5, RZ, 0x3 ;  /* 0x0000000503037211 */ /* 0x000fe200078f18ff */
[C---:B------:R-:W-:Y:S01]  /*0e30*/  IMAD.IADD R192, R194.reuse, 0x1, R207 ;  /* 0x00000001c2c07824 */ /* 0x040fe200078e02cf */
[----:B------:R-:W-:Y:S01]  /*0e40*/  IADD3 R193, R194, R204, RZ ;  /* 0x000000ccc2c17210 */ /* 0x000fe20007ffe0ff */
[----:B------:R-:W-:Y:S01]  /*0e50*/  IMAD.SHL.U32 R216, R224, 0x40, RZ ;  /* 0x00000040e0d87824 */ /* 0x000fe200078e00ff */
[----:B------:R-:W-:Y:S01]  /*0e60*/  LOP3.LUT R203, R203, 0x1c0, RZ, 0xc0, !PT ;  /* 0x000001c0cbcb7812 */ /* 0x000fe200078ec0ff */
[----:B------:R-:W-:Y:S01]  /*0e70*/  IMAD.SHL.U32 R3, R3, 0x40, RZ ;  /* 0x0000004003037824 */ /* 0x000fe200078e00ff */
[----:B------:R-:W-:Y:S01]  /*0e80*/  SHF.R.S32.HI R4, RZ, 0x1f, R193 ;  /* 0x0000001fff047819 */ /* 0x000fe200000114c1 */
[----:B------:R-:W-:Y:S01]  /*0e90*/  VIADD R205, R194, 0x30 ;  /* 0x00000030c2cd7836 */ /* 0x000fe20000000000 */
[----:B------:R-:W-:Y:S01]  /*0ea0*/  LOP3.LUT R216, R216, 0x1c0, RZ, 0xc0, !PT ;  /* 0x000001c0d8d87812 */ /* 0x000fe200078ec0ff */
[----:B------:R-:W-:Y:S01]  /*0eb0*/  VIADD R208, R194, 0x50 ;  /* 0x00000050c2d07836 */ /* 0x000fe20000000000 */
[----:B------:R-:W-:Y:S01]  /*0ec0*/  LOP3.LUT R219, R3, 0xfffffe00, RZ, 0xc0, !PT ;  /* 0xfffffe0003db7812 */ /* 0x000fe200078ec0ff */
[----:B------:R-:W-:Y:S01]  /*0ed0*/  STL [R1+0x74], R11 ;  /* 0x0000740b01007387 */ /* 0x000fe20000100800 */
[----:B------:R-:W-:-:S02]  /*0ee0*/  SHF.R.S32.HI R3, RZ, 0x1f, R192 ;  /* 0x0000001fff037819 */ /* 0x000fc400000114c0 */
[CC--:B------:R-:W-:Y:S01]  /*0ef0*/  LEA.HI R196, R4.reuse, R193.reuse, RZ, 0x3 ;  /* 0x000000c104c47211 */ /* 0x0c0fe200078f18ff */
[----:B------:R-:W-:Y:S01]  /*0f00*/  STL [R1+0x40], RZ ;  /* 0x000040ff01007387 */ /* 0x000fe20000100800 */
[----:B------:R-:W-:Y:S02]  /*0f10*/  LEA.HI R4, R4, R193, RZ, 0x6 ;  /* 0x000000c104047211 */ /* 0x000fe400078f30ff */
[CC--:B------:R-:W-:Y:S01]  /*0f20*/  LEA.HI R5, R3.reuse, R192.reuse, RZ, 0x6 ;  /* 0x000000c003057211 */ /* 0x0c0fe200078f30ff */
[----:B------:R-:W-:Y:S01]  /*0f30*/  STL [R1+0x80], R21 ;  /* 0x0000801501007387 */ /* 0x000fe20000100800 */
[----:B------:R-:W-:Y:S02]  /*0f40*/  LEA.HI R197, R3, R192, RZ, 0x3 ;  /* 0x000000c003c57211 */ /* 0x000fe400078f18ff */
[----:B------:R-:W-:Y:S01]  /*0f50*/  SHF.L.U32 R3, R4, 0x7, RZ ;  /* 0x0000000704037819 */ /* 0x000fe200000006ff */
[----:B------:R-:W-:Y:S01]  /*0f60*/  IMAD.SHL.U32 R5, R5, 0x80, RZ ;  /* 0x0000008005057824 */ /* 0x000fe200078e00ff */
[----:B------:R-:W-:-:S02]  /*0f70*/  SHF.R.U32.HI R13, RZ, 0x3, R203 ;  /* 0x00000003ff0d7819 */ /* 0x000fc400000116cb */
[----:B------:R-:W-:Y:S02]  /*0f80*/  SHF.R.U32.HI R217, RZ, 0x3, R216 ;  /* 0x00000003ffd97819 */ /* 0x000fe400000116d8 */
[--C-:B------:R-:W-:Y:S02]  /*0f90*/  LOP3.LUT R4, R216, 0x38, R196.reuse, 0xf8, !PT ;  /* 0x00000038d8047812 */ /* 0x100fe400078ef8c4 */
[----:B------:R-:W-:Y:S02]  /*0fa0*/  LOP3.LUT R7, R203, 0x38, R196, 0xf8, !PT ;  /* 0x00000038cb077812 */ /* 0x000fe400078ef8c4 */
[----:B------:R-:W-:Y:S02]  /*0fb0*/  LOP3.LUT R3, R3, 0xffffe000, RZ, 0xc0, !PT ;  /* 0xffffe00003037812 */ /* 0x000fe400078ec0ff */
[----:B------:R-:W-:Y:S02]  /*0fc0*/  LOP3.LUT R4, R4, R217, RZ, 0x3c, !PT ;  /* 0x000000d904047212 */ /* 0x000fe400078e3cff */
[----:B------:R-:W-:-:S02]  /*0fd0*/  LOP3.LUT R8, R7, R13, RZ, 0x3c, !PT ;  /* 0x0000000d07087212 */ /* 0x000fc400078e3cff */
[--C-:B------:R-:W-:Y:S02]  /*0fe0*/  LOP3.LUT R6, R216, 0x38, R197.reuse, 0xf8, !PT ;  /* 0x00000038d8067812 */ /* 0x100fe400078ef8c5 */
[----:B------:R-:W-:Y:S02]  /*0ff0*/  LOP3.LUT R9, R203, 0x38, R197, 0xf8, !PT ;  /* 0x00000038cb097812 */ /* 0x000fe400078ef8c5 */
[-C--:B------:R-:W-:Y:S02]  /*1000*/  IADD3 R4, R4, R3.reuse, R218 ;  /* 0x0000000304047210 */ /* 0x080fe40007ffe0da */
[----:B------:R-:W-:Y:S02]  /*1010*/  IADD3 R8, R8, R3, R219 ;  /* 0x0000000308087210 */ /* 0x000fe40007ffe0db */
[----:B------:R-:W-:Y:S02]  /*1020*/  LEA.HI R0, R0, R16, RZ, 0x3 ;  /* 0x0000001000007211 */ /* 0x000fe400078f18ff */
[----:B------:R-:W-:-:S02]  /*1030*/  LEA.HI R3, R15, R15, RZ, 0x1 ;  /* 0x0000000f0f037211 */ /* 0x000fc400078f08ff */
[----:B------:R-:W-:Y:S02]  /*1040*/  LOP3.LUT R5, R5, 0xffffe000, RZ, 0xc0, !PT ;  /* 0xffffe00005057812 */ /* 0x000fe400078ec0ff */
[----:B------:R-:W-:Y:S02]  /*1050*/  LOP3.LUT R6, R6, R217, RZ, 0x3c, !PT ;  /* 0x000000d906067212 */ /* 0x000fe400078e3cff */
[----:B------:R-:W-:Y:S02]  /*1060*/  LOP3.LUT R10, R9, R13, RZ, 0x3c, !PT ;  /* 0x0000000d090a7212 */ /* 0x000fe400078e3cff */
[----:B------:R-:W-:Y:S02]  /*1070*/  IADD3 R206, R194, 0x10, RZ ;  /* 0x00000010c2ce7810 */ /* 0x000fe40007ffe0ff */
[----:B------:R-:W-:Y:S02]  /*1080*/  LOP3.LUT R226, R0, 0xfffffff8, RZ, 0xc0, !PT ;  /* 0xfffffff800e27812 */ /* 0x000fe400078ec0ff */
[----:B------:R-:W-:-:S02]  /*1090*/  LOP3.LUT R3, R3, 0x1ffffffe, RZ, 0xc0, !PT ;  /* 0x1ffffffe03037812 */ /* 0x000fc400078ec0ff */
[-C--:B------:R-:W-:Y:S02]  /*10a0*/  IADD3 R6, R6, R5.reuse, R218 ;  /* 0x0000000506067210 */ /* 0x080fe40007ffe0da */
[----:B------:R-:W-:Y:S01]  /*10b0*/  IADD3 R10, R10, R5, R219 ;  /* 0x000000050a0a7210 */ /* 0x000fe20007ffe0db */
[C---:B------:R-:W-:Y:S01]  /*10c0*/  IMAD.IADD R3, R15.reuse, 0x1, -R3 ;  /* 0x000000010f037824 */ /* 0x040fe200078e0a03 */
[----:B------:R-:W-:Y:S02]  /*10d0*/  SHF.R.S32.HI R5, RZ, 0x1f, R206 ;  /* 0x0000001fff057819 */ /* 0x000fe400000114ce */
[----:B------:R-:W-:Y:S02]  /*10e0*/  SHF.R.S32.HI R7, RZ, 0x1f, R204 ;  /* 0x0000001fff077819 */ /* 0x000fe400000114cc */
[----:B------:R-:W-:Y:S01]  /*10f0*/  IADD3 R226, R16, -R226, RZ ;  /* 0x800000e210e27210 */ /* 0x000fe20007ffe0ff */
[----:B------:R-:W-:Y:S01]  /*1100*/  IMAD.SHL.U32 R16, R15, 0x8, RZ ;  /* 0x000000080f107824 */ /* 0x000fe200078e00ff */
[----:B------:R-:W-:-:S02]  /*1110*/  SHF.R.S32.HI R14, RZ, 0x1f, R205 ;  /* 0x0000001fff0e7819 */ /* 0x000fc400000114cd */
[----:B------:R-:W-:Y:S01]  /*1120*/  SHF.L.U64.HI R15, R206, 0x1, R5 ;  /* 0x00000001ce0f7819 */ /* 0x000fe20000010205 */
[----:B------:R-:W-:Y:S01]  /*1130*/  IMAD.SHL.U32 R223, R226, 0x8, RZ ;  /* 0x00000008e2df7824 */ /* 0x000fe200078e00ff */
[----:B------:R-:W-:Y:S01]  /*1140*/  SHF.L.U64.HI R12, R204, 0x1, R7 ;  /* 0x00000001cc0c7819 */ /* 0x000fe20000010207 */
[C---:B------:R-:W-:Y:S01]  /*1150*/  VIADD R19, R16.reuse, 0x80 ;  /* 0x0000008010137836 */ /* 0x040fe20000000000 */
[----:B------:R-:W-:Y:S01]  /*1160*/  SHF.L.U64.HI R5, R205, 0x1, R14 ;  /* 0x00000001cd057819 */ /* 0x000fe2000001020e */
[----:B------:R-:W-:Y:S01]  /*1170*/  STL [R1+0x4c], R15 ;  /* 0x00004c0f01007387 */ /* 0x000fe20000100800 */
[----:B------:R-:W-:Y:S01]  /*1180*/  SHF.R.S32.HI R20, RZ, 0x1f, R207 ;  /* 0x0000001fff147819 */ /* 0x000fe200000114cf */
[----:B------:R-:W-:Y:S01]  /*1190*/  VIADD R23, R16, 0xa0 ;  /* 0x000000a010177836 */ /* 0x000fe20000000000 */
[----:B------:R-:W-:Y:S01]  /*11a0*/  SHF.R.S32.HI R9, RZ, 0x1f, R208 ;  /* 0x0000001fff097819 */ /* 0x000fe200000114d0 */
[----:B------:R-:W-:Y:S01]  /*11b0*/  STL [R1+0x50], R12 ;  /* 0x0000500c01007387 */ /* 0x000fe20000100800 */
[----:B------:R-:W-:-:S02]  /*11c0*/  SHF.R.S32.HI R0, RZ, 0x3, R0 ;  /* 0x00000003ff007819 */ /* 0x000fc40000011400 */
[----:B------:R-:W-:Y:S01]  /*11d0*/  LOP3.LUT R0, R203, 0x38, R16, 0xf8, !PT ;  /* 0x00000038cb007812 */ /* 0x000fe200078ef810 */
[----:B------:R0:W-:Y:S01]  /*11e0*/  STL [R1+0x54], R5 ;  /* 0x0000540501007387 */ /* 0x0001e20000100800 */
[----:B------:R-:W-:Y:S02]  /*11f0*/  SHF.L.U64.HI R7, R207, 0x1, R20 ;  /* 0x00000001cf077819 */ /* 0x000fe40000010214 */
[----:B------:R-:W-:Y:S02]  /*1200*/  LOP3.LUT R0, R219, R0, R13, 0xf6, !PT ;  /* 0x00000000db007212 */ /* 0x000fe400078ef60d */
[----:B------:R-:W-:Y:S01]  /*1210*/  LEA R4, R4, UR60, 0x1 ;  /* 0x0000003c04047c11 */ /* 0x000fe2000f8e08ff */
[----:B------:R-:W-:Y:S01]  /*1220*/  STL [R1+0x58], R7 ;  /* 0x0000580701007387 */ /* 0x000fe20000100800 */
[----:B------:R-:W-:Y:S02]  /*1230*/  IADD3 R22, R16, 0x60, RZ ;  /* 0x0000006010167810 */ /* 0x000fe40007ffe0ff */
[----:B------:R-:W-:-:S02]  /*1240*/  SHF.R.S32.HI R17, RZ, 0x1f, R16 ;  /* 0x0000001fff117819 */ /* 0x000fc40000011410 */
[----:B0-----:R-:W-:Y:S02]  /*1250*/  SHF.L.U64.HI R5, R208, 0x1, R9 ;  /* 0x00000001d0057819 */ /* 0x001fe40000010209 */
[----:B------:R-:W-:Y:S02]  /*1260*/  IADD3 R225, R223, 0x80, RZ ;  /* 0x00000080dfe17810 */ /* 0x000fe40007ffe0ff */
[----:B------:R-:W-:Y:S01]  /*1270*/  SHF.R.S32.HI R200, RZ, 0x1f, R22 ;  /* 0x0000001fffc87819 */ /* 0x000fe20000011416 */
[----:B------:R0:W-:Y:S01]  /*1280*/  STL [R1+0x5c], R5 ;  /* 0x00005c0501007387 */ /* 0x0001e20000100800 */
[----:B------:R-:W-:Y:S02]  /*1290*/  SHF.R.S32.HI R199, RZ, 0x1f, R19 ;  /* 0x0000001fffc77819 */ /* 0x000fe40000011413 */
[----:B------:R-:W-:Y:S02]  /*12a0*/  SHF.R.S32.HI R198, RZ, 0x1f, R23 ;  /* 0x0000001fffc67819 */ /* 0x000fe40000011417 */
[----:B------:R-:W-:-:S02]  /*12b0*/  SHF.R.S32.HI R196, RZ, 0x3, R196 ;  /* 0x00000003ffc47819 */ /* 0x000fc400000114c4 */
[----:B------:R-:W-:Y:S02]  /*12c0*/  SHF.R.S32.HI R197, RZ, 0x3, R197 ;  /* 0x00000003ffc57819 */ /* 0x000fe400000114c5 */
[----:B0-----:R-:W-:Y:S02]  /*12d0*/  LEA R5, R0, UR60, 0x1 ;  /* 0x0000003c00057c11 */ /* 0x001fe4000f8e08ff */
[----:B------:R-:W-:-:S03]  /*12e0*/  LEA R0, R8, UR60, 0x1 ;  /* 0x0000003c08007c11 */ /* 0x000fc6000f8e08ff */
[----:B------:R0:W-:Y:S04]  /*12f0*/  STL [R1+0x6c], R5 ;  /* 0x00006c0501007387 */ /* 0x0001e80000100800 */
[----:B------:R1:W-:Y:S04]  /*1300*/  STL [R1+0x70], R4 ;  /* 0x0000700401007387 */ /* 0x0003e80000100800 */
[----:B------:R2:W-:Y:S01]  /*1310*/  STL [R1+0x64], R0 ;  /* 0x0000640001007387 */ /* 0x0005e20000100800 */
[----:B0-----:R-:W-:Y:S02]  /*1320*/  LEA R5, R6, UR60, 0x1 ;  /* 0x0000003c06057c11 */ /* 0x001fe4000f8e08ff */
[----:B-1----:R-:W-:-:S03]  /*1330*/  LEA R4, R10, UR60, 0x1 ;  /* 0x0000003c0a047c11 */ /* 0x002fc6000f8e08ff */
[----:B------:R0:W-:Y:S01]  /*1340*/  STL [R1+0x68], R5 ;  /* 0x0000680501007387 */ /* 0x0001e20000100800 */
[----:B--2---:R-:W-:-:S05]  /*1350*/  LEA R0, R3, R11, 0x3 ;  /* 0x0000000b03007211 */ /* 0x004fca00078e18ff */
[----:B------:R0:W-:Y:S04]  /*1360*/  STL [R1+0x7c], R0 ;  /* 0x00007c0001007387 */ /* 0x0001e80000100800 */
[----:B------:R0:W-:Y:S02]  /*1370*/  STL [R1+0x60], R4 ;  /* 0x0000600401007387 */ /* 0x0001e40000100800 */
.L_x_3957:
[----:B0-----:R-:W0:Y:S01]  /*1380*/  LDC.64 R4, c[0x0][0xc88] ;  /* 0x00032200ff047b82 */ /* 0x001e220000000a00 */
[----:B------:R-:W-:Y:S01]  /*1390*/  ULDC.64 UR4, c[0x0][0xa28] ;  /* 0x00028a0000047ab9 */ /* 0x000fe20000000a00 */
[----:B------:R-:W-:Y:S01]  /*13a0*/  ULDC.64 UR8, c[0x0][0xa18] ;  /* 0x0002860000087ab9 */ /* 0x000fe20000000a00 */
[----:B------:R-:W-:Y:S01]  /*13b0*/  ULDC.64 UR6, c[0x0][0xa08] ;  /* 0x0002820000067ab9 */ /* 0x000fe20000000a00 */
[----:B0-----:R-:W-:-:S05]  /*13c0*/  IMAD.WIDE R4, R31, 0x4, R4 ;  /* 0x000000041f047825 */ /* 0x001fca00078e0204 */
[----:B----4-:R-:W2:Y:S01]  /*13d0*/  LDG.E R3, desc[UR56][R4.64] ;  /* 0x0000003804037981 */ /* 0x010ea2000c1e1900 */
[----:B------:R-:W-:Y:S02]  /*13e0*/  ISETP.NE.U32.AND P2, PT, RZ, UR4, PT ;  /* 0x00000004ff007c0c */ /* 0x000fe4000bf45070 */
[----:B------:R-:W-:Y:S02]  /*13f0*/  ISETP.NE.U32.AND P1, PT, RZ, UR8, PT ;  /* 0x00000008ff007c0c */ /* 0x000fe4000bf25070 */
[----:B------:R-:W-:Y:S02]  /*1400*/  ISETP.NE.AND.EX P2, PT, RZ, UR5, PT, P2 ;  /* 0x00000005ff007c0c */ /* 0x000fe4000bf45320 */
[----:B------:R-:W-:Y:S02]  /*1410*/  ISETP.NE.AND.EX P1, PT, RZ, UR9, PT, P1 ;  /* 0x00000009ff007c0c */ /* 0x000fe4000bf25310 */
[----:B------:R-:W-:Y:S02]  /*1420*/  ISETP.NE.U32.AND P0, PT, RZ, UR6, PT ;  /* 0x00000006ff007c0c */ /* 0x000fe4000bf05070 */
[----:B------:R-:W-:-:S02]  /*1430*/  MOV R28, RZ ;  /* 0x000000ff001c7202 */ /* 0x000fc40000000f00 */
[----:B------:R-:W-:Y:S02]  /*1440*/  ISETP.NE.AND.EX P0, PT, RZ, UR7, PT, P0 ;  /* 0x00000007ff007c0c */ /* 0x000fe4000bf05300 */
[----:B--2---:R-:W-:Y:S01]  /*1450*/  SHF.R.S32.HI R0, RZ, 0x1f, R3 ;  /* 0x0000001fff007819 */ /* 0x004fe20000011403 */
[----:B------:R-:W-:Y:S02]  /*1460*/  STL [R1+0x4], R3 ;  /* 0x0000040301007387 */ /* 0x000fe40000100800 */
[C---:B------:R-:W-:Y:S01]  /*1470*/  @P2 LEA R4, P3, R3.reuse, UR4, 0x2 ;  /* 0x0000000403042c11 */ /* 0x040fe2000f8610ff */
[C---:B------:R-:W-:Y:S01]  /*1480*/  IMAD.SHL.U32 R228, R3.reuse, 0x4, RZ ;  /* 0x0000000403e47824 */ /* 0x040fe200078e00ff */
[C-C-:B------:R-:W-:Y:S01]  /*1490*/  SHF.L.U64.HI R229, R3.reuse, 0x2, R0.reuse ;  /* 0x0000000203e57819 */ /* 0x140fe20000010200 */
[----:B------:R0:W-:Y:S01]  /*14a0*/  STL [R1+0x48], R0 ;  /* 0x0000480001007387 */ /* 0x0001e20000100800 */
[----:B------:R-:W-:Y:S01]  /*14b0*/  @P2 LEA.HI.X R5, R3, UR5, R0, 0x2, P3 ;  /* 0x0000000503052c11 */ /* 0x000fe200098f1400 */
[----:B------:R-:W-:Y:S01]  /*14c0*/  ULDC UR4, c[0x0][0x288] ;  /* 0x0000a20000047ab9 */ /* 0x000fe20000000800 */
[----:B---3--:R-:W-:Y:S01]  /*14d0*/  IADD3 R8, P4, R228, UR6, RZ ;  /* 0x00000006e4087c10 */ /* 0x008fe2000ff9e0ff */
[----:B0-----:R-:W-:-:S03]  /*14e0*/  IMAD.MOV.U32 R0, RZ, RZ, RZ ;  /* 0x000000ffff007224 */ /* 0x001fc600078e00ff */
[----:B------:R-:W-:Y:S01]  /*14f0*/  IADD3.X R9, R229, UR7, RZ, P4, !PT ;  /* 0x00000007e5097c10 */ /* 0x000fe2000a7fe4ff */
[----:B------:R-:W-:Y:S01]  /*1500*/  IMAD.U32 R141, RZ, RZ, UR4 ;  /* 0x00000004ff8d7e24 */ /* 0x000fe2000f8e00ff */
[----:B------:R0:W-:Y:S01]  /*1510*/  STL [R1+0x44], R29 ;  /* 0x0000441d01007387 */ /* 0x0001e20000100800 */
[----:B------:R-:W-:-:S03]  /*1520*/  ULDC.64 UR4, c[0x0][0x418] ;  /* 0x0001060000047ab9 */ /* 0x000fc60000000a00 */
[----:B------:R0:W5:Y:S01]  /*1530*/  @P2 LDG.E R0, desc[UR56][R4.64] ;  /* 0x0000003804002981 */ /* 0x000162000c1e1900 */
[----:B------:R-:W-:-:S03]  /*1540*/  @P1 IADD3 R6, P2, R228, UR8, RZ ;  /* 0x00000008e4061c10 */ /* 0x000fc6000ff5e0ff */
[----:B------:R0:W5:Y:S01]  /*1550*/  @P0 LDG.E R28, desc[UR56][R8.64] ;  /* 0x00000038081c0981 */ /* 0x000162000c1e1900 */
[----:B------:R-:W-:Y:S01]  /*1560*/  @P1 IADD3.X R7, R229, UR9, RZ, P2, !PT ;  /* 0x00000009e5071c10 */ /* 0x000fe200097fe4ff */
[----:B------:R-:W-:Y:S01]  /*1570*/  UISETP.NE.U32.AND UP0, UPT, UR4, URZ, UPT ;  /* 0x0000003f0400728c */ /* 0x000fe2000bf05070 */
[----:B------:R-:W-:Y:S02]  /*1580*/  ULDC.64 UR8, c[0x0][0xa20] ;  /* 0x0002880000087ab9 */ /* 0x000fe40000000a00 */
[----:B------:R-:W-:Y:S01]  /*1590*/  ULDC UR4, c[0x0][0x424] ;  /* 0x0001090000047ab9 */ /* 0x000fe20000000800 */
[----:B------:R0:W5:Y:S01]  /*15a0*/  @P1 LDG.E R141, desc[UR56][R6.64] ;  /* 0x00000038068d1981 */ /* 0x000162000c1e1900 */
[----:B------:R-:W-:Y:S01]  /*15b0*/  UISETP.NE.AND.EX UP0, UPT, UR5, URZ, UPT, UP0 ;  /* 0x0000003f0500728c */ /* 0x000fe2000bf05300 */
[----:B------:R-:W-:Y:S01]  /*15c0*/  ISETP.NE.U32.AND P2, PT, RZ, UR8, PT ;  /* 0x00000008ff007c0c */ /* 0x000fe2000bf45070 */
[----:B------:R-:W-:Y:S01]  /*15d0*/  IMAD.MOV.U32 R227, RZ, RZ, R30 ;  /* 0x000000ffffe37224 */ /* 0x000fe200078e001e */
[----:B------:R-:W-:Y:S01]  /*15e0*/  ULDC UR5, c[0x0][0x2f0] ;  /* 0x0000bc0000057ab9 */ /* 0x000fe20000000800 */
[----:B------:R-:W-:Y:S01]  /*15f0*/  USEL UR4, UR4, 0x1, UP0 ;  /* 0x0000000104047887 */ /* 0x000fe20008000000 */
[----:B------:R-:W-:-:S02]  /*1600*/  ISETP.NE.AND.EX P2, PT, RZ, UR9, PT, P2 ;  /* 0x00000009ff007c0c */ /* 0x000fc4000bf45320 */
[----:B------:R-:W-:Y:S01]  /*1610*/  MOV R26, R3 ;  /* 0x00000003001a7202 */ /* 0x000fe20000000f00 */
[----:B------:R-:W-:-:S03]  /*1620*/  UIMAD UR4, UR4, UR5, URZ ;  /* 0x00000005040472a4 */ /* 0x000fc6000f8e023f */
[----:B------:R-:W-:Y:S01]  /*1630*/  ULDC UR5, c[0x0][0x348] ;  /* 0x0000d20000057ab9 */ /* 0x000fe20000000800 */
[----:B01----:R-:W-:Y:S08]  /*1640*/  @P1 BRA `(.L_x_3743) ;  /* 0x0000000000241947 */ /* 0x003ff00003800000 */
        /* <DEDUP_REMOVED lines=9> */
.L_x_3743:
[----:B------:R-:W-:Y:S01]  /*16e0*/  IMAD.U32 R25, RZ, RZ, UR5 ;  /* 0x00000005ff197e24 */ /* 0x000fe2000f8e00ff */
[----:B------:R-:W-:Y:S01]  /*16f0*/  MOV R27, UR4 ;  /* 0x00000004001b7c02 */ /* 0x000fe20008000f00 */
[----:B------:R-:W-:Y:S06]  /*1700*/  @!P2 BRA `(.L_x_3744) ;  /* 0x000000000010a947 */ /* 0x000fec0003800000 */
[----:B------:R-:W-:-:S04]  /*1710*/  IADD3 R4, P0, R228, UR8, RZ ;  /* 0x00000008e4047c10 */ /* 0x000fc8000ff1e0ff */
[----:B------:R-:W-:-:S05]  /*1720*/  IADD3.X R5, R229, UR9, RZ, P0, !PT ;  /* 0x00000009e5057c10 */ /* 0x000fca00087fe4ff */
[----:B------:R0:W5:Y:S01]  /*1730*/  LDG.E R27, desc[UR56][R4.64] ;  /* 0x00000038041b7981 */ /* 0x000162000c1e1900 */
[----:B------:R-:W-:Y:S05]  /*1740*/  BRA `(.L_x_3745) ;  /* 0x0000000000107947 */ /* 0x000fea0003800000 */
.L_x_3744:
[----:B------:R-:W-:Y:S05]  /*1750*/  @!P0 BRA `(.L_x_3745) ;  /* 0x00000000000c8947 */ /* 0x000fea0003800000 */
[----:B------:R-:W2:Y:S04]  /*1760*/  LDG.E R4, desc[UR56][R8.64] ;  /* 0x0000003808047981 */ /* 0x000ea8000c1e1900 */
[----:B------:R-:W2:Y:S02]  /*1770*/  LDG.E R27, desc[UR56][R8.64+0x4] ;  /* 0x00000438081b7981 */ /* 0x000ea4000c1e1900 */
[----:B--2---:R-:W-:-:S07]  /*1780*/  IMAD.IADD R27, R27, 0x1, -R4 ;  /* 0x000000011b1b7824 */ /* 0x004fce00078e0a04 */
.L_x_3745:
[----:B------:R-:W-:Y:S02]  /*1790*/  ULDC.64 UR4, c[0x0][0xa10] ;  /* 0x0002840000047ab9 */ /* 0x000fe40000000a00 */
[----:B------:R-:W-:-:S04]  /*17a0*/  ISETP.NE.U32.AND P0, PT, RZ, UR4, PT ;  /* 0x00000004ff007c0c */ /* 0x000fc8000bf05070 */
[----:B------:R-:W-:Y:S01]  /*17b0*/  ISETP.NE.AND.EX P0, PT, RZ, UR5, PT, P0 ;  /* 0x00000005ff007c0c */ /* 0x000fe2000bf05300 */
[----:B------:R-:W-:-:S12]  /*17c0*/  ULDC.64 UR4, c[0x0][0xa30] ;  /* 0x00028c0000047ab9 */ /* 0x000fd80000000a00 */
[----:B0-----:R-:W0:Y:S02]  /*17d0*/  @P0 LDC.64 R4, c[0x0][0xa10] ;  /* 0x00028400ff040b82 */ /* 0x001e240000000a00 */
[----:B0-----:R-:W-:-:S05]  /*17e0*/  @P0 IMAD.WIDE R4, R26, 0x4, R4 ;  /* 0x000000041a040825 */ /* 0x001fca00078e0204 */
[----:B------:R-:W2:Y:S04]  /*17f0*/  @P0 LDG.E R3, desc[UR56][R4.64] ;  /* 0x0000003804030981 */ /* 0x000ea8000c1e1900 */
[----:B------:R0:W2:Y:S01]  /*1800*/  @P0 LDG.E R8, desc[UR56][R4.64+0x4] ;  /* 0x0000043804080981 */ /* 0x0000a2000c1e1900 */
[----:B------:R-:W-:Y:S01]  /*1810*/  ISETP.NE.U32.AND P1, PT, RZ, UR4, PT ;  /* 0x00000004ff007c0c */ /* 0x000fe2000bf25070 */
[----:B-----5:R-:W-:-:S03]  /*1820*/  IMAD.MOV.U32 R137, RZ, RZ, R27 ;  /* 0x000000ffff897224 */ /* 0x020fc600078e001b */
[----:B------:R-:W-:-:S13]  /*1830*/  ISETP.NE.AND.EX P1, PT, RZ, UR5, PT, P1 ;  /* 0x00000005ff007c0c */ /* 0x000fda000bf25310 */
[----:B------:R-:W-:-:S04]  /*1840*/  @P1 IADD3 R6, P2, R228, UR4, RZ ;  /* 0x00000004e4061c10 */ /* 0x000fc8000ff5e0ff */
[----:B------:R-:W-:-:S05]  /*1850*/  @P1 IADD3.X R7, R229, UR5, RZ, P2, !PT ;  /* 0x00000005e5071c10 */ /* 0x000fca00097fe4ff */
[----:B------:R1:W5:Y:S01]  /*1860*/  @P1 LDG.E R137, desc[UR56][R6.64] ;  /* 0x0000003806891981 */ /* 0x000362000c1e1900 */
[----:B------:R-:W-:Y:S02]  /*1870*/  IADD3 R10, -R0, R27, RZ ;  /* 0x0000001b000a7210 */ /* 0x000fe40007ffe1ff */
[----:B------:R-:W-:-:S03]  /*1880*/  PLOP3.LUT P2, PT, PT, PT, PT, 0x80, 0x0 ;  /* 0x000000000000781c */ /* 0x000fc60003f4f070 */
[----:B0-----:R-:W-:-:S05]  /*1890*/  IMAD.MOV R4, RZ, RZ, -R10 ;  /* 0x000000ffff047224 */ /* 0x001fca00078e0a0a */
[----:B------:R-:W-:Y:S01]  /*18a0*/  VIMNMX R4, RZ, R4, !PT ;  /* 0x00000004ff047248 */ /* 0x000fe20007fe0100 */
        /* <DEDUP_REMOVED lines=15> */
[----:B------:R-:W-:-:S04]  /*19a0*/  @P0 LEA.HI.SX32 R24, R0, R3, 0x1c ;  /* 0x0000000300180211 */ /* 0x000fc800078fe2ff */
[----:B------:R-:W-:-:S13]  /*19b0*/  ISETP.GT.AND P0, PT, R24, R123, PT ;  /* 0x0000007b1800720c */ /* 0x000fda0003f04270 */
[----:B-1----:R-:W-:Y:S05]  /*19c0*/  @!P0 BRA `(.L_x_3746) ;  /* 0x0000008c00b48947 */ /* 0x002fea0003800000 */
        /* <DEDUP_REMOVED lines=20> */
.L_x_3748:
[----:B------:R-:W-:Y:S05]  /*1b10*/  BSYNC B6 ;  /* 0x0000000000067941 */ /* 0x000fea0003800000 */
.L_x_3747:
        /* <DEDUP_REMOVED lines=20> */
.L_x_3750:
[----:B------:R-:W-:Y:S05]  /*1c60*/  BSYNC B6 ;  /* 0x0000000000067941 */ /* 0x000fea0003800000 */
.L_x_3749:
[----:B------:R-:W-:Y:S01]  /*1c70*/  ULDC.64 UR4, c[0x0][0x9f8] ;  /* 0x00027e0000047ab9 */ /* 0x000fe20000000a00 */
[----:B------:R-:W2:Y:S01]  /*1c80*/  LDL.LU R20, [R1] ;  /* 0x0000000001147983 */ /* 0x000ea20000300800 */
[----:B------:R-:W-:Y:S01]  /*1c90*/  ISETP.NE.U32.AND P0, PT, RZ, UR4, PT ;  /* 0x00000004ff007c0c */ /* 0x000fe2000bf05070 */
[----:B------:R-:W0:Y:S03]  /*1ca0*/  LDC.64 R96, c[0x0][0x3f8] ;  /* 0x0000fe00ff607b82 */ /* 0x000e260000000a00 */
[----:B------:R-:W-:-:S05]  /*1cb0*/  ISETP.NE.AND.EX P0, PT, RZ, UR5, PT, P0 ;  /* 0x00000005ff007c0c */ /* 0x000fca000bf05300 */
[----:B------:R-:W1:Y:S08]  /*1cc0*/  LDC R15, c[0x0][0x3f4] ;  /* 0x0000fd00ff0f7b82 */ /* 0x000e700000000800 */
[----:B------:R-:W-:Y:S01]  /*1cd0*/  @P0 IADD3 R4, P1, R228, UR4, RZ ;  /* 0x00000004e4040c10 */ /* 0x000fe2000ff3e0ff */
[----:B------:R-:W-:Y:S01]  /*1ce0*/  ULDC UR4, c[0x0][0x2f4] ;  /* 0x0000bd0000047ab9 */ /* 0x000fe20000000800 */
[----:B------:R-:W3:Y:S02]  /*1cf0*/  LDC.64 R90, c[0x0][0x408] ;  /* 0x00010200ff5a7b82 */ /* 0x000ee40000000a00 */
[----:B------:R-:W-:-:S05]  /*1d00*/  @P0 IADD3.X R5, R229, UR5, RZ, P1, !PT ;  /* 0x00000005e5050c10 */ /* 0x000fca0008ffe4ff */
[----:B------:R4:W2:Y:S01]  /*1d10*/  @P0 LDG.E R26, desc[UR56][R4.64] ;  /* 0x00000038041a0981 */ /* 0x0008a2000c1e1900 */
[----:B------:R-:W-:Y:S01]  /*1d20*/  ISETP.GE.AND P1, PT, R193, UR4, PT ;  /* 0x00000004c1007c0c */ /* 0x000fe2000bf26270 */
[----:B0-----:R-:W-:Y:S01]  /*1d30*/  IMAD.WIDE.U32 R98, R201, R96, R16 ;  /* 0x00000060c9627225 */ /* 0x001fe200078e0010 */
[----:B------:R-:W-:Y:S01]  /*1d40*/  ISETP.GE.AND P0, PT, R16, UR4, PT ;  /* 0x0000000410007c0c */ /* 0x000fe2000bf06270 */
[----:B------:R-:W0:Y:S01]  /*1d50*/  S2R R31, SR_TID.X ;  /* 0x00000000001f7919 */ /* 0x000e220000002100 */
[----:B------:R-:W-:Y:S02]  /*1d60*/  SEL R3, RZ, 0xffffffff, P1 ;  /* 0xffffffffff037807 */ /* 0x000fe40000800000 */
[----:B------:R-:W-:Y:S01]  /*1d70*/  SEL R0, RZ, 0x1, P0 ;  /* 0x00000001ff007807 */ /* 0x000fe20000000000 */
[----:B------:R-:W0:Y:S01]  /*1d80*/  S2R R138, SR_TID.X ;  /* 0x00000000008a7919 */ /* 0x000e220000002100 */
[----:B------:R-:W-:Y:S01]  /*1d90*/  SHF.L.U32 R3, R3, 0x1, RZ ;  /* 0x0000000103037819 */ /* 0x000fe200000006ff */
[----:B-1----:R-:W-:Y:S01]  /*1da0*/  IMAD.SHL.U32 R122, R15, 0x2, RZ ;  /* 0x000000020f7a7824 */ /* 0x002fe200078e00ff */
[----:B----4-:R-:W-:-:S02]  /*1db0*/  SHF.R.S32.HI R5, RZ, 0x1f, R201 ;  /* 0x0000001fff057819 */ /* 0x010fc400000114c9 */
[----:B------:R-:W-:Y:S02]  /*1dc0*/  ISETP.GE.AND P0, PT, R192, UR4, PT ;  /* 0x00000004c0007c0c */ /* 0x000fe4000bf06270 */
[----:B------:R-:W-:Y:S01]  /*1dd0*/  ISETP.GE.AND P1, PT, R22, UR4, PT ;  /* 0x0000000416007c0c */ /* 0x000fe2000bf26270 */
[----:B------:R-:W-:Y:S01]  /*1de0*/  IMAD R6, R5, R96, RZ ;  /* 0x0000006005067224 */ /* 0x000fe200078e02ff */
[----:B------:R-:W-:Y:S01]  /*1df0*/  LOP3.LUT R0, R3, 0x2, R0, 0xe2, !PT ;  /* 0x0000000203007812 */ /* 0x000fe200078ee200 */
[C---:B---3--:R-:W-:Y:S01]  /*1e00*/  IMAD.WIDE.U32 R92, R201.reuse, R90, R16 ;  /* 0x0000005ac95c7225 */ /* 0x048fe200078e0010 */
[----:B------:R-:W-:Y:S02]  /*1e10*/  SHF.R.S32.HI R195, RZ, 0x1f, R194 ;  /* 0x0000001fffc37819 */ /* 0x000fe400000114c2 */
[----:B------:R-:W-:Y:S01]  /*1e20*/  SEL R3, RZ, 0x4, P0 ;  /* 0x00000004ff037807 */ /* 0x000fe20000000000 */
[C---:B------:R-:W-:Y:S01]  /*1e30*/  IMAD R7, R201.reuse, R97, R6 ;  /* 0x00000061c9077224 */ /* 0x040fe200078e0206 */
[----:B------:R-:W-:Y:S01]  /*1e40*/  SEL R4, RZ, 0x8, P1 ;  /* 0x00000008ff047807 */ /* 0x000fe20000800000 */
[----:B------:R-:W-:Y:S01]  /*1e50*/  IMAD.WIDE.U32 R100, R201, R96, R194 ;  /* 0x00000060c9647225 */ /* 0x000fe200078e00c2 */
[----:B------:R-:W-:-:S02]  /*1e60*/  ISETP.GE.AND P2, PT, R19, UR4, PT ;  /* 0x0000000413007c0c */ /* 0x000fc4000bf46270 */
[----:B------:R-:W-:Y:S01]  /*1e70*/  LOP3.LUT R0, R4, R0, R3, 0xfe, !PT ;  /* 0x0000000004007212 */ /* 0x000fe200078efe03 */
[----:B------:R-:W-:Y:S01]  /*1e80*/  IMAD.IADD R101, R101, 0x1, R7 ;  /* 0x0000000165657824 */ /* 0x000fe200078e0207 */
[----:B------:R-:W-:Y:S01]  /*1e90*/  SEL R3, RZ, 0x10, P2 ;  /* 0x00000010ff037807 */ /* 0x000fe20001000000 */
[----:B------:R-:W-:Y:S01]  /*1ea0*/  IMAD.IADD R99, R7, 0x1, R99 ;  /* 0x0000000107637824 */ /* 0x000fe200078e0263 */
[----:B------:R-:W-:Y:S01]  /*1eb0*/  ISETP.GE.AND P0, PT, R16, R15, PT ;  /* 0x0000000f1000720c */ /* 0x000fe20003f06270 */
[-C--:B------:R-:W-:Y:S01]  /*1ec0*/  IMAD.WIDE.U32 R94, R201, R90.reuse, R194 ;  /* 0x0000005ac95e7225 */ /* 0x080fe200078e00c2 */
[----:B------:R-:W-:Y:S02]  /*1ed0*/  LOP3.LUT R7, R0, R3, RZ, 0xfc, !PT ;  /* 0x0000000300077212 */ /* 0x000fe400078efcff */
[-C--:B------:R-:W-:Y:S01]  /*1ee0*/  ISETP.GE.AND P1, PT, R193, R15.reuse, PT ;  /* 0x0000000fc100720c */ /* 0x080fe20003f26270 */
[----:B------:R-:W-:Y:S01]  /*1ef0*/  IMAD R0, R5, R90, RZ ;  /* 0x0000005a05007224 */ /* 0x000fe200078e02ff */
[----:B------:R-:W-:Y:S01]  /*1f00*/  SEL R3, R15, RZ, P0 ;  /* 0x000000ff0f037207 */ /* 0x000fe20000000000 */
[----:B0-----:R-:W-:Y:S01]  /*1f10*/  VIADD R31, R31, 0xffffff80 ;  /* 0xffffff801f1f7836 */ /* 0x001fe20000000000 */
[----:B------:R-:W-:Y:S01]  /*1f20*/  ISETP.GE.AND P3, PT, R192, R15, PT ;  /* 0x0000000fc000720c */ /* 0x000fe20003f66270 */
[----:B------:R-:W-:Y:S01]  /*1f30*/  IMAD R5, R201, R91, R0 ;  /* 0x0000005bc9057224 */ /* 0x000fe200078e0200 */
[----:B------:R-:W-:Y:S01]  /*1f40*/  SEL R0, R15, RZ, P1 ;  /* 0x000000ff0f007207 */ /* 0x000fe20000800000 */
[----:B-----5:R-:W-:Y:S01]  /*1f50*/  IMAD.WIDE.U32 R100, R137, R96, R100 ;  /* 0x0000006089647225 */ /* 0x020fe200078e0064 */
[----:B------:R-:W-:-:S02]  /*1f60*/  IADD3 R3, R16, R3, RZ ;  /* 0x0000000310037210 */ /* 0x000fc40007ffe0ff */
[----:B------:R-:W-:Y:S01]  /*1f70*/  SEL R9, R15, RZ, P3 ;  /* 0x000000ff0f097207 */ /* 0x000fe20001800000 */
[----:B------:R-:W-:Y:S01]  /*1f80*/  IMAD.IADD R95, R95, 0x1, R5 ;  /* 0x000000015f5f7824 */ /* 0x000fe200078e0205 */
[----:B------:R-:W-:Y:S01]  /*1f90*/  SHF.R.U32.HI R21, RZ, 0x3, R203 ;  /* 0x00000003ff157819 */ /* 0x000fe200000116cb */
[----:B------:R-:W-:Y:S01]  /*1fa0*/  IMAD.IADD R93, R5, 0x1, R93 ;  /* 0x00000001055d7824 */ /* 0x000fe200078e025d */
[----:B------:R-:W-:Y:S01]  /*1fb0*/  LOP3.LUT P2, RZ, R224, 0x4, RZ, 0xc0, !PT ;  /* 0x00000004e0ff7812 */ /* 0x000fe2000784c0ff */
[----:B------:R-:W-:Y:S01]  /*1fc0*/  IMAD.IADD R5, R193, 0x1, R0 ;  /* 0x00000001c1057824 */ /* 0x000fe200078e0200 */
[----:B------:R-:W-:Y:S01]  /*1fd0*/  SHF.R.S32.HI R0, RZ, 0x1f, R3 ;  /* 0x0000001fff007819 */ /* 0x000fe20000011403 */
[----:B------:R-:W-:Y:S01]  /*1fe0*/  IMAD.IADD R10, R192, 0x1, R9 ;  /* 0x00000001c00a7824 */ /* 0x000fe200078e0209 */
[----:B------:R-:W-:Y:S01]  /*1ff0*/  SHF.L.U64.HI R105, R96, 0x6, R97 ;  /* 0x0000000660697819 */ /* 0x000fe20000010261 */
[----:B------:R-:W-:Y:S01]  /*2000*/  IMAD.WIDE.U32 R98, R137, R96, R98 ;  /* 0x0000006089627225 */ /* 0x000fe200078e0062 */
[----:B------:R-:W-:-:S02]  /*2010*/  SHF.R.S32.HI R6, RZ, 0x1f, R5 ;  /* 0x0000001fff067819 */ /* 0x000fc40000011405 */
[CC--:B------:R-:W-:Y:S01]  /*2020*/  LEA.HI R4, R0.reuse, R3.reuse, RZ, 0x3 ;  /* 0x0000000300047211 */ /* 0x0c0fe200078f18ff */
[----:B------:R-:W-:Y:S01]  /*2030*/  IMAD R127, R91, 0x60, RZ ;  /* 0x000000605b7f7824 */ /* 0x000fe200078e02ff */
[----:B------:R-:W-:Y:S01]  /*2040*/  LEA.HI R0, R0, R3, RZ, 0x6 ;  /* 0x0000000300007211 */ /* 0x000fe200078f30ff */
[----:B------:R-:W-:Y:S01]  /*2050*/  IMAD.SHL.U32 R108, R90, 0x40, RZ ;  /* 0x000000405a6c7824 */ /* 0x000fe200078e00ff */
[CC--:B------:R-:W-:Y:S01]  /*2060*/  LEA.HI R8, R6.reuse, R5.reuse, RZ, 0x6 ;  /* 0x0000000506087211 */ /* 0x0c0fe200078f30ff */
[CC--:B------:R-:W-:Y:S01]  /*2070*/  IMAD.WIDE.U32 R94, R137.reuse, R90.reuse, R94 ;  /* 0x0000005a895e7225 */ /* 0x0c0fe200078e005e */
[----:B------:R-:W-:Y:S02]  /*2080*/  SHF.R.S32.HI R11, RZ, 0x1f, R10 ;  /* 0x0000001fff0b7819 */ /* 0x000fe4000001140a */
[----:B------:R-:W-:Y:S01]  /*2090*/  LEA.HI R5, R6, R5, RZ, 0x3 ;  /* 0x0000000506057211 */ /* 0x000fe200078f18ff */
[----:B------:R-:W-:Y:S01]  /*20a0*/  IMAD.WIDE.U32 R92, R137, R90, R92 ;  /* 0x0000005a895c7225 */ /* 0x000fe200078e005c */
[----:B------:R-:W-:-:S02]  /*20b0*/  SHF.R.S32.HI R3, RZ, 0x6, R0 ;  /* 0x00000006ff037819 */ /* 0x000fc40000011400 */
[C-C-:B------:R-:W-:Y:S02]  /*20c0*/  LOP3.LUT R0, R216.reuse, 0x38, R4.reuse, 0xf8, !PT ;  /* 0x00000038d8007812 */ /* 0x140fe400078ef804 */
[----:B------:R-:W-:Y:S01]  /*20d0*/  LOP3.LUT R9, R203, 0x38, R4, 0xf8, !PT ;  /* 0x00000038cb097812 */ /* 0x000fe200078ef804 */
[----:B------:R-:W-:Y:S01]  /*20e0*/  IMAD R136, R3, 0x1800, R218 ;  /* 0x0000180003887824 */ /* 0x000fe200078e02da */
[-C--:B------:R-:W-:Y:S01]  /*20f0*/  LEA.HI R12, R11, R10.reuse, RZ, 0x3 ;  /* 0x0000000a0b0c7211 */ /* 0x080fe200078f18ff */
[----:B------:R-:W-:Y:S01]  /*2100*/  IMAD R133, R3, 0x1800, R219 ;  /* 0x0000180003857824 */ /* 0x000fe200078e02db */
[----:B------:R-:W-:Y:S02]  /*2110*/  LOP3.LUT R6, R216, 0x38, R5, 0xf8, !PT ;  /* 0x00000038d8067812 */ /* 0x000fe400078ef805 */
[----:B------:R-:W-:Y:S02]  /*2120*/  LEA.HI R10, R11, R10, RZ, 0x6 ;  /* 0x0000000a0b0a7211 */ /* 0x000fe400078f30ff */
[----:B------:R-:W-:-:S02]  /*2130*/  SHF.R.S32.HI R8, RZ, 0x6, R8 ;  /* 0x00000006ff087819 */ /* 0x000fc40000011408 */
[----:B------:R-:W-:Y:S02]  /*2140*/  LOP3.LUT R3, R0, R217, RZ, 0x3c, !PT ;  /* 0x000000d900037212 */ /* 0x000fe400078e3cff */
[----:B------:R-:W-:Y:S01]  /*2150*/  LOP3.LUT R0, R9, R21, RZ, 0x3c, !PT ;  /* 0x0000001509007212 */ /* 0x000fe200078e3cff */
[----:B------:R-:W-:Y:S01]  /*2160*/  IMAD R134, R8, 0x1800, R218 ;  /* 0x0000180008867824 */ /* 0x000fe200078e02da */
[----:B------:R-:W-:Y:S01]  /*2170*/  LOP3.LUT R9, R6, R217, RZ, 0x3c, !PT ;  /* 0x000000d906097212 */ /* 0x000fe200078e3cff */
[----:B------:R-:W-:Y:S01]  /*2180*/  IMAD R130, R8, 0x1800, R219 ;  /* 0x0000180008827824 */ /* 0x000fe200078e02db */
[----:B------:R-:W-:Y:S01]  /*2190*/  SHF.R.S32.HI R10, RZ, 0x6, R10 ;  /* 0x00000006ff0a7819 */ /* 0x000fe2000001140a */
[----:B------:R-:W-:Y:S01]  /*21a0*/  IMAD.IADD R133, R133, 0x1, R0 ;  /* 0x0000000185857824 */ /* 0x000fe200078e0200 */
[C---:B------:R-:W-:Y:S01]  /*21b0*/  LOP3.LUT R6, R203.reuse, 0x38, R12, 0xf8, !PT ;  /* 0x00000038cb067812 */ /* 0x040fe200078ef80c */
[----:B------:R-:W-:Y:S01]  /*21c0*/  IMAD.IADD R134, R134, 0x1, R9 ;  /* 0x0000000186867824 */ /* 0x000fe200078e0209 */
[----:B------:R-:W-:Y:S01]  /*21d0*/  IADD3 R136, R136, R3, RZ ;  /* 0x0000000388887210 */ /* 0x000fe20007ffe0ff */
[C---:B------:R-:W-:Y:S01]  /*21e0*/  IMAD R129, R10.reuse, 0x1800, R219 ;  /* 0x000018000a817824 */ /* 0x040fe200078e02db */
[----:B------:R-:W-:Y:S01]  /*21f0*/  LOP3.LUT R3, R203, 0x38, R5, 0xf8, !PT ;  /* 0x00000038cb037812 */ /* 0x000fe200078ef805 */
[----:B------:R-:W-:Y:S01]  /*2200*/  IMAD R132, R10, 0x1800, R218 ;  /* 0x000018000a847824 */ /* 0x000fe200078e02da */
[----:B------:R-:W-:-:S02]  /*2210*/  LOP3.LUT R0, R216, 0x38, R12, 0xf8, !PT ;  /* 0x00000038d8007812 */ /* 0x000fc400078ef80c */
[-C--:B------:R-:W-:Y:S02]  /*2220*/  LOP3.LUT R6, R6, R21.reuse, RZ, 0x3c, !PT ;  /* 0x0000001506067212 */ /* 0x080fe400078e3cff */
[----:B------:R-:W-:Y:S02]  /*2230*/  SHF.R.S32.HI R11, RZ, 0x1f, R137 ;  /* 0x0000001fff0b7819 */ /* 0x000fe40000011489 */
[----:B------:R-:W-:Y:S01]  /*2240*/  LOP3.LUT R9, R3, R21, RZ, 0x3c, !PT ;  /* 0x0000001503097212 */ /* 0x000fe200078e3cff */
[----:B------:R-:W-:Y:S01]  /*2250*/  IMAD.IADD R129, R129, 0x1, R6 ;  /* 0x0000000181817824 */ /* 0x000fe200078e0206 */
[----:B------:R-:W-:Y:S01]  /*2260*/  LOP3.LUT R3, R0, R217, RZ, 0x3c, !PT ;  /* 0x000000d900037212 */ /* 0x000fe200078e3cff */
[----:B------:R-:W-:Y:S01]  /*2270*/  IMAD R0, R11, R96, RZ ;  /* 0x000000600b007224 */ /* 0x000fe200078e02ff */
[----:B------:R-:W-:Y:S02]  /*2280*/  SHF.R.S32.HI R21, RZ, 0x1f, R31 ;  /* 0x0000001fff157819 */ /* 0x000fe4000001141f */
[----:B------:R-:W-:Y:S01]  /*2290*/  LOP3.LUT R6, R216, 0x18, R16, 0xf8, !PT ;  /* 0x00000018d8067812 */ /* 0x000fe200078ef810 */
[----:B------:R-:W-:Y:S01]  /*22a0*/  IMAD.IADD R132, R132, 0x1, R3 ;  /* 0x0000000184847824 */ /* 0x000fe200078e0203 */
[----:B------:R-:W-:Y:S01]  /*22b0*/  LEA.HI R21, R21, R31, RZ, 0x2 ;  /* 0x0000001f15157211 */ /* 0x000fe200078f10ff */
[----:B------:R-:W-:Y:S01]  /*22c0*/  IMAD R13, R137, R97, R0 ;  /* 0x00000061890d7224 */ /* 0x000fe200078e0200 */
[----:B------:R-:W-:Y:S01]  /*22d0*/  LOP3.LUT R3, R6, R217, RZ, 0x3c, !PT ;  /* 0x000000d906037212 */ /* 0x000fe200078e3cff */
[----:B------:R-:W-:Y:S01]  /*22e0*/  IMAD R0, R11, R90, RZ ;  /* 0x0000005a0b007224 */ /* 0x000fe200078e02ff */
[----:B------:R-:W-:Y:S01]  /*22f0*/  LOP3.LUT R21, R21, 0xfffffffc, RZ, 0xc0, !PT ;  /* 0xfffffffc15157812 */ /* 0x000fe200078ec0ff */
[----:B------:R-:W-:Y:S01]  /*2300*/  IMAD.IADD R102, R13, 0x1, R99 ;  /* 0x000000010d667824 */ /* 0x000fe200078e0263 */
[----:B------:R-:W-:Y:S01]  /*2310*/  IADD3 R130, R130, R9, RZ ;  /* 0x0000000982827210 */ /* 0x000fe20007ffe0ff */
[----:B------:R-:W-:Y:S01]  /*2320*/  IMAD R9, R97, 0x60, RZ ;  /* 0x0000006061097824 */ /* 0x000fe200078e02ff */
[C---:B------:R-:W-:Y:S01]  /*2330*/  SHF.L.U32 R106, R96.reuse, 0x6, RZ ;  /* 0x00000006606a7819 */ /* 0x040fe200000006ff */
[----:B------:R-:W-:Y:S01]  /*2340*/  IMAD.WIDE.U32 R96, R96, 0x60, RZ ;  /* 0x0000006060607825 */ /* 0x000fe200078e00ff */
[----:B------:R-:W-:-:S02]  /*2350*/  IADD3 R128, R218, R3, RZ ;  /* 0x00000003da807210 */ /* 0x000fc40007ffe0ff */
[----:B------:R-:W-:Y:S01]  /*2360*/  SHF.R.S32.HI R115, RZ, 0x3, R4 ;  /* 0x00000003ff737819 */ /* 0x000fe20000011404 */
[----:B------:R-:W-:Y:S01]  /*2370*/  IMAD R89, R137, R91, R0 ;  /* 0x0000005b89597224 */ /* 0x000fe200078e0200 */
[----:B------:R-:W-:Y:S01]  /*2380*/  LOP3.LUT R3, R4, 0xfffffff8, RZ, 0xc0, !PT ;  /* 0xfffffff804037812 */ /* 0x000fe200078ec0ff */
[----:B------:R-:W-:Y:S01]  /*2390*/  IMAD.IADD R126, R97, 0x1, R9 ;  /* 0x00000001617e7824 */ /* 0x000fe200078e0209 */
[C---:B------:R-:W-:Y:S01]  /*23a0*/  SHF.L.U64.HI R107, R90.reuse, 0x6, R91 ;  /* 0x000000065a6b7819 */ /* 0x040fe2000001025b */
[----:B------:R-:W-:Y:S01]  /*23b0*/  IMAD.WIDE.U32 R90, R90, 0x60, RZ ;  /* 0x000000605a5a7825 */ /* 0x000fe200078e00ff */
[----:B------:R-:W-:Y:S02]  /*23c0*/  IADD3 R21, R31, -R21, RZ ;  /* 0x800000151f157210 */ /* 0x000fe40007ffe0ff */
[----:B------:R-:W-:Y:S01]  /*23d0*/  SHF.R.S32.HI R114, RZ, 0x3, R5 ;  /* 0x00000003ff727819 */ /* 0x000fe20000011405 */
[----:B------:R-:W-:Y:S01]  /*23e0*/  IMAD.IADD R103, R95, 0x1, R89 ;  /* 0x000000015f677824 */ /* 0x000fe200078e0259 */
[----:B------:R-:W-:Y:S01]  /*23f0*/  LOP3.LUT R4, R5, 0xfffffff8, RZ, 0xc0, !PT ;  /* 0xfffffff805047812 */ /* 0x000fe200078ec0ff */
[----:B------:R-:W-:Y:S01]  /*2400*/  IMAD R112, R21, 0x40, R201 ;  /* 0x0000004015707824 */ /* 0x000fe200078e02c9 */
[----:B------:R-:W-:Y:S01]  /*2410*/  LOP3.LUT R5, R12, 0xfffffff8, RZ, 0xc0, !PT ;  /* 0xfffffff80c057812 */ /* 0x000fe200078ec0ff */
[----:B------:R-:W-:Y:S01]  /*2420*/  IMAD.IADD R127, R91, 0x1, R127 ;  /* 0x000000015b7f7824 */ /* 0x000fe200078e027f */
[----:B------:R-:W-:-:S02]  /*2430*/  IADD3 R125, R28, R27, RZ ;  /* 0x0000001b1c7d7210 */ /* 0x000fc40007ffe0ff */
[----:B------:R-:W-:Y:S02]  /*2440*/  SHF.R.S32.HI R0, RZ, 0x1f, R30 ;  /* 0x0000001fff007819 */ /* 0x000fe4000001141e */
[----:B------:R-:W-:Y:S02]  /*2450*/  LEA.HI R138, R138, 0x8, RZ, 0x19 ;  /* 0x000000088a8a7811 */ /* 0x000fe400078fc8ff */
[----:B------:R-:W-:Y:S02]  /*2460*/  IADD3 R104, R101, R13, RZ ;  /* 0x0000000d65687210 */ /* 0x000fe40007ffe0ff */
[----:B------:R-:W-:Y:S02]  /*2470*/  IADD3 R89, R89, R93, RZ ;  /* 0x0000005d59597210 */ /* 0x000fe40007ffe0ff */
[----:B------:R-:W-:Y:S02]  /*2480*/  SHF.R.S32.HI R113, RZ, 0x3, R12 ;  /* 0x00000003ff717819 */ /* 0x000fe4000001140c */
[----:B------:R-:W-:-:S02]  /*2490*/  SHF.R.S32.HI R111, RZ, 0x1f, R3 ;  /* 0x0000001fff6f7819 */ /* 0x000fc40000011403 */
[----:B------:R-:W-:Y:S02]  /*24a0*/  SHF.R.S32.HI R110, RZ, 0x1f, R4 ;  /* 0x0000001fff6e7819 */ /* 0x000fe40000011404 */
[----:B------:R-:W-:Y:S02]  /*24b0*/  SHF.R.S32.HI R109, RZ, 0x1f, R5 ;  /* 0x0000001fff6d7819 */ /* 0x000fe40000011405 */
[----:B--2---:R-:W-:-:S04]  /*24c0*/  LOP3.LUT R20, R20, 0xfffffffe, RZ, 0xc0, !PT ;  /* 0xfffffffe14147812 */ /* 0x004fc800078ec0ff */
[----:B------:R-:W-:-:S04]  /*24d0*/  @P3 LOP3.LUT R20, R20, 0x1, RZ, 0xfc, !PT ;  /* 0x0000000114143812 */ /* 0x000fc800078efcff */
[----:B------:R-:W-:-:S04]  /*24e0*/  LOP3.LUT R20, R20, 0xfffffffb, RZ, 0xc0, !PT ;  /* 0xfffffffb14147812 */ /* 0x000fc800078ec0ff */
[----:B------:R-:W-:Y:S02]  /*24f0*/  @P2 LOP3.LUT R20, R20, 0x4, RZ, 0xfc, !PT ;  /* 0x0000000414142812 */ /* 0x000fe400078efcff */
[----:B------:R-:W-:-:S03]  /*2500*/  ISETP.GE.AND P2, PT, R23, UR4, PT ;  /* 0x0000000417007c0c */ /* 0x000fc6000bf46270 */
[----:B------:R0:W-:Y:S01]  /*2510*/  STL [R1], R20 ;  /* 0x0000001401007387 */ /* 0x0001e20000100800 */
[----:B------:R-:W-:-:S04]  /*2520*/  SEL R6, RZ, 0x20, P2 ;  /* 0x00000020ff067807 */ /* 0x000fc80001000000 */
[C---:B0-----:R-:W-:Y:S02]  /*2530*/  LOP3.LUT R20, R7.reuse, R6, RZ, 0xfc, !PT ;  /* 0x0000000607147212 */ /* 0x041fe400078efcff */
[----:B------:R-:W-:Y:S02]  /*2540*/  LOP3.LUT R6, R7, 0x1, RZ, 0xc0, !PT ;  /* 0x0000000107067812 */ /* 0x000fe400078ec0ff */
[C---:B------:R-:W-:Y:S02]  /*2550*/  LOP3.LUT R7, R20.reuse, 0x2, RZ, 0xc0, !PT ;  /* 0x0000000214077812 */ /* 0x040fe400078ec0ff */
[C---:B------:R-:W-:Y:S02]  /*2560*/  LOP3.LUT R8, R20.reuse, 0x4, RZ, 0xc0, !PT ;  /* 0x0000000414087812 */ /* 0x040fe400078ec0ff */
[C---:B------:R-:W-:Y:S02]  /*2570*/  LOP3.LUT R9, R20.reuse, 0x8, RZ, 0xc0, !PT ;  /* 0x0000000814097812 */ /* 0x040fe400078ec0ff */
[----:B------:R-:W-:-:S02]  /*2580*/  LOP3.LUT R10, R20, 0x10, RZ, 0xc0, !PT ;  /* 0x00000010140a7812 */ /* 0x000fc400078ec0ff */
[----:B------:R-:W-:Y:S02]  /*2590*/  SHF.R.S32.HI R124, RZ, 0x1f, R26 ;  /* 0x0000001fff7c7819 */ /* 0x000fe4000001141a */
[----:B------:R-:W-:-:S07]  /*25a0*/  LOP3.LUT R20, R20, 0x20, RZ, 0xc0, !PT ;  /* 0x0000002014147812 */ /* 0x000fce00078ec0ff */
.L_x_3856:
[----:B--2---:R-:W2:Y:S01]  /*25b0*/  LDL.LU R35, [R1] ;  /* 0x0000000001237983 */ /* 0x004ea20000300800 */
[----:B------:R-:W0:Y:S01]  /*25c0*/  LDC R27, c[0x0][0x430] ;  /* 0x00010c00ff1b7b82 */ /* 0x000e220000000800 */
[----:B------:R-:W-:Y:S02]  /*25d0*/  VIADD R24, R24, 0xffffffff ;  /* 0xffffffff18187836 */ /* 0x000fe40000000000 */
[----:B------:R-:W-:Y:S02]  /*25e0*/  IMAD.MOV.U32 R21, RZ, RZ, RZ ;  /* 0x000000ffff157224 */ /* 0x000fe400078e00ff */
[----:B----4-:R-:W-:-:S03]  /*25f0*/  IMAD R12, R24, 0x60, R112 ;  /* 0x00000060180c7824 */ /* 0x010fc600078e0270 */
[----:B------:R-:W1:Y:S01]  /*2600*/  LDC R121, c[0x0][0x3f4] ;  /* 0x0000fd00ff797b82 */ /* 0x000e620000000800 */
[----:B------:R-:W-:Y:S01]  /*2610*/  IMAD.IADD R34, R125, 0x1, R12 ;  /* 0x000000017d227824 */ /* 0x000fe200078e020c */
[----:B------:R-:W-:-:S04]  /*2620*/  ISETP.GE.AND P2, PT, R12, R25, PT ;  /* 0x000000190c00720c */ /* 0x000fc80003f46270 */
[----:B------:R-:W-:Y:S02]  /*2630*/  ISETP.GT.OR P2, PT, R112, 0x5f, P2 ;  /* 0x0000005f7000780c */ /* 0x000fe40001744670 */
[----:B------:R-:W-:Y:S02]  /*2640*/  MOV R32, R34 ;  /* 0x0000002200207202 */ /* 0x000fe40000000f00 */
[----:B0-----:R-:W-:-:S09]  /*2650*/  ISETP.NE.AND P3, PT, R27, 0x1, PT ;  /* 0x000000011b00780c */ /* 0x001fd20003f65270 */
[----:B------:R-:W0:Y:S08]  /*2660*/  @!P2 LDC.64 R14, c[0x0][0x428] ;  /* 0x00010a00ff0eab82 */ /* 0x000e300000000a00 */
[----:B------:R-:W3:Y:S08]  /*2670*/  @!P2 LDC.64 R12, c[0x0][0x418] ;  /* 0x00010600ff0cab82 */ /* 0x000ef00000000a00 */
[----:B------:R-:W4:Y:S08]  /*2680*/  @P3 LDC R11, c[0x0][0x434] ;  /* 0x00010d00ff0b3b82 */ /* 0x000f300000000800 */
[----:B------:R-:W1:Y:S01]  /*2690*/  @P3 LDC R28, c[0x0][0x438] ;  /* 0x00010e00ff1c3b82 */ /* 0x000e620000000800 */
[----:B----4-:R-:W-:-:S05]  /*26a0*/  @P3 IMAD.HI.U32 R11, R34, R11, RZ ;  /* 0x0000000b220b3227 */ /* 0x010fca00078e00ff */
[----:B-1----:R-:W-:Y:S01]  /*26b0*/  @P3 SHF.R.U32.HI R32, RZ, R28, R11 ;  /* 0x0000001cff203219 */ /* 0x002fe2000001160b */
[----:B0-----:R-:W-:-:S03]  /*26c0*/  @!P2 IMAD R11, R124, R14, RZ ;  /* 0x0000000e7c0ba224 */ /* 0x001fc600078e02ff */
[--C-:B------:R-:W-:Y:S01]  /*26d0*/  @!P2 SHF.R.S32.HI R33, RZ, 0x1f, R32.reuse ;  /* 0x0000001fff21a819 */ /* 0x100fe20000011420 */
[C---:B------:R-:W-:Y:S02]  /*26e0*/  @!P2 IMAD R11, R26.reuse, R15, R11 ;  /* 0x0000000f1a0ba224 */ /* 0x040fe400078e020b */
[----:B------:R-:W-:-:S04]  /*26f0*/  @!P2 IMAD.WIDE.U32 R14, R26, R14, R32 ;  /* 0x0000000e1a0ea225 */ /* 0x000fc800078e0020 */
[----:B------:R-:W-:Y:S01]  /*2700*/  @!P2 IMAD.IADD R11, R15, 0x1, R11 ;  /* 0x000000010f0ba824 */ /* 0x000fe200078e020b */
[----:B---3--:R-:W-:-:S04]  /*2710*/  @!P2 LEA R12, P3, R14, R12, 0x2 ;  /* 0x0000000c0e0ca211 */ /* 0x008fc800078610ff */
[----:B------:R-:W-:-:S05]  /*2720*/  @!P2 LEA.HI.X R13, R14, R13, R11, 0x2, P3 ;  /* 0x0000000d0e0da211 */ /* 0x000fca00018f140b */
[----:B------:R0:W5:Y:S01]  /*2730*/  @!P2 LDG.E R21, desc[UR56][R12.64] ;  /* 0x000000380c15a981 */ /* 0x000162000c1e1900 */
[----:B------:R-:W-:Y:S01]  /*2740*/  ISETP.GT.AND P2, PT, R24, R123, PT ;  /* 0x0000007b1800720c */ /* 0x000fe20003f44270 */
[----:B------:R-:W-:Y:S01]  /*2750*/  IMAD R11, R18, 0x4800, R128 ;  /* 0x00004800120b7824 */ /* 0x000fe200078e0280 */
[----:B------:R-:W-:Y:S01]  /*2760*/  LOP3.LUT P4, RZ, R224, 0x4, RZ, 0xc0, !PT ;  /* 0x00000004e0ff7812 */ /* 0x000fe2000788c0ff */
[----:B------:R-:W-:Y:S05]  /*2770*/  YIELD ;  /* 0x0000000000007946 */ /* 0x000fea0003800000 */
[----:B------:R-:W-:Y:S01]  /*2780*/  IADD3 R14, -R32, RZ, RZ ;  /* 0x000000ff200e7210 */ /* 0x000fe20007ffe1ff */
[C---:B------:R-:W-:Y:S01]  /*2790*/  VIADD R31, R11.reuse, 0x20 ;  /* 0x000000200b1f7836 */ /* 0x040fe20000000000 */
[----:B------:R-:W-:Y:S01]  /*27a0*/  BSSY B0, `(.L_x_3751) ;  /* 0x0000786000007945 */ /* 0x000fe20003800000 */
[----:B------:R-:W-:-:S02]  /*27b0*/  LEA R28, R11, R116, 0x1 ;  /* 0x000000740b1c7211 */ /* 0x000fc400078e08ff */
[----:B------:R-:W-:Y:S02]  /*27c0*/  IMAD R27, R27, R14, R34 ;  /* 0x0000000e1b1b7224 */ /* 0x000fe400078e0222 */
[----:B------:R-:W-:-:S04]  /*27d0*/  @P4 VIADD R31, R11, 0xffffffe0 ;  /* 0xffffffe00b1f4836 */ /* 0x000fc80000000000 */
[----:B------:R-:W-:Y:S01]  /*27e0*/  IMAD R31, R31, 0x2, R116 ;  /* 0x000000021f1f7824 */ /* 0x000fe200078e0274 */
[----:B--2---:R-:W-:-:S04]  /*27f0*/  LOP3.LUT R35, R35, 0xfffffffd, RZ, 0xc0, !PT ;  /* 0xfffffffd23237812 */ /* 0x004fc800078ec0ff */
[----:B------:R-:W-:Y:S02]  /*2800*/  @P2 LOP3.LUT R35, R35, 0x2, RZ, 0xfc, !PT ;  /* 0x0000000223232812 */ /* 0x000fe400078efcff */
[----:B------:R-:W-:-:S03]  /*2810*/  ISETP.GE.AND P2, PT, R121, 0x1, PT ;  /* 0x000000017900780c */ /* 0x000fc60003f46270 */
[----:B------:R0:W-:Y:S10]  /*2820*/  STL [R1], R35 ;  /* 0x0000002301007387 */ /* 0x0001f40000100800 */
[----:B0-----:R-:W-:Y:S05]  /*2830*/  @!P2 BRA `(.L_x_3752) ;  /* 0x00000070001ca947 */ /* 0x001fea0003800000 */
[----:B------:R-:W-:Y:S01]  /*2840*/  SHF.R.S32.HI R84, RZ, 0x1f, R27 ;  /* 0x0000001fff547819 */ /* 0x000fe2000001141b */
[----:B------:R-:W-:Y:S01]  /*2850*/  ULDC.64 UR4, c[0x0][0x300] ;  /* 0x0000c00000047ab9 */ /* 0x000fe20000000a00 */
[----:B-----5:R-:W-:Y:S01]  /*2860*/  SHF.R.S32.HI R85, RZ, 0x1f, R21 ;  /* 0x0000001fff557819 */ /* 0x020fe20000011415 */
[----:B------:R-:W-:Y:S01]  /*2870*/  IMAD.WIDE.U32 R12, R27, UR4, RZ ;  /* 0x000000041b0c7c25 */ /* 0x000fe2000f8e00ff */
[----:B------:R-:W-:Y:S02]  /*2880*/  ULDC.U8 UR6, c[0x0][0x410] ;  /* 0x0001040000067ab9 */ /* 0x000fe40000000000 */
[----:B------:R-:W-:Y:S01]  /*2890*/  ISETP.NE.AND P2, PT, RZ, UR6, PT ;  /* 0x00000006ff007c0c */ /* 0x000fe2000bf45270 */
[----:B------:R-:W-:Y:S02]  /*28a0*/  IMAD R14, R84, UR4, RZ ;  /* 0x00000004540e7c24 */ /* 0x000fe4000f8e02ff */
[----:B------:R-:W-:Y:S02]  /*28b0*/  IMAD R32, R127, R24, RZ ;  /* 0x000000187f207224 */ /* 0x000fe400078e02ff */
[----:B------:R-:W-:Y:S01]  /*28c0*/  IMAD R11, R27, UR5, R14 ;  /* 0x000000051b0b7c24 */ /* 0x000fe2000f8e020e */
[----:B------:R-:W-:Y:S01]  /*28d0*/  ULDC.64 UR4, c[0x0][0x310] ;  /* 0x0000c40000047ab9 */ /* 0x000fe20000000a00 */
[----:B------:R-:W-:-:S02]  /*28e0*/  IMAD R86, R24, -0x60, R25 ;  /* 0xffffffa018567824 */ /* 0x000fc400078e0219 */
[----:B------:R-:W-:Y:S02]  /*28f0*/  IMAD R14, R85, UR4, RZ ;  /* 0x00000004550e7c24 */ /* 0x000fe4000f8e02ff */
[----:B------:R-:W-:Y:S01]  /*2900*/  IMAD.IADD R13, R13, 0x1, R11 ;  /* 0x000000010d0d7824 */ /* 0x000fe200078e020b */
[----:B------:R-:W-:Y:S01]  /*2910*/  SHF.R.S32.HI R11, RZ, 0x1f, R24 ;  /* 0x0000001fff0b7819 */ /* 0x000fe20000011418 */
[C---:B------:R-:W-:Y:S01]  /*2920*/  IMAD R15, R21.reuse, UR5, R14 ;  /* 0x00000005150f7c24 */ /* 0x040fe2000f8e020e */
[----:B------:R-:W-:Y:S01]  /*2930*/  VIMNMX R86, R86, 0x60, PT ;  /* 0x0000006056567848 */ /* 0x000fe20003fe0100 */
[----:B------:R-:W-:Y:S01]  /*2940*/  IMAD.WIDE.U32 R12, R21, UR4, R12 ;  /* 0x00000004150c7c25 */ /* 0x000fe2000f8e000c */
[----:B------:R-:W-:-:S03]  /*2950*/  ULDC.64 UR4, c[0x0][0x308] ;  /* 0x0000c20000047ab9 */ /* 0x000fc60000000a00 */
[----:B------:R-:W-:Y:S01]  /*2960*/  IMAD R37, R11, R90, R32 ;  /* 0x0000005a0b257224 */ /* 0x000fe200078e0220 */
[----:B------:R-:W-:Y:S01]  /*2970*/  IADD3 R13, R13, R15, RZ ;  /* 0x0000000f0d0d7210 */ /* 0x000fe20007ffe0ff */
[----:B------:R-:W-:Y:S02]  /*2980*/  IMAD R15, R0, UR4, RZ ;  /* 0x00000004000f7c24 */ /* 0x000fe4000f8e02ff */
[----:B------:R-:W-:Y:S02]  /*2990*/  IMAD R14, R126, R24, RZ ;  /* 0x000000187e0e7224 */ /* 0x000fe400078e02ff */
[C---:B------:R-:W-:Y:S02]  /*29a0*/  IMAD R117, R30.reuse, UR5, R15 ;  /* 0x000000051e757c24 */ /* 0x040fe4000f8e020f */
[----:B------:R-:W-:Y:S01]  /*29b0*/  IMAD.WIDE.U32 R32, R30, UR4, R12 ;  /* 0x000000041e207c25 */ /* 0x000fe2000f8e000c */
[----:B------:R-:W-:-:S03]  /*29c0*/  ULDC.64 UR4, c[0x0][0x2e8] ;  /* 0x0000ba0000047ab9 */ /* 0x000fc60000000a00 */
[----:B------:R-:W-:Y:S01]  /*29d0*/  IMAD.IADD R117, R33, 0x1, R117 ;  /* 0x0000000121757824 */ /* 0x000fe200078e0275 */
[----:B------:R-:W-:Y:S01]  /*29e0*/  LEA R120, P3, R32, UR4, 0x1 ;  /* 0x0000000420787c11 */ /* 0x000fe2000f8608ff */
[----:B------:R-:W-:Y:S02]  /*29f0*/  IMAD R35, R11, R96, R14 ;  /* 0x000000600b237224 */ /* 0x000fe400078e020e */
[----:B------:R-:W-:Y:S01]  /*2a00*/  IMAD.WIDE.U32 R12, R90, R24, RZ ;  /* 0x000000185a0c7225 */ /* 0x000fe200078e00ff */
[----:B------:R-:W-:-:S03]  /*2a10*/  LEA.HI.X R117, R32, UR5, R117, 0x1, P3 ;  /* 0x0000000520757c11 */ /* 0x000fc600098f0c75 */
[----:B------:R-:W-:Y:S01]  /*2a20*/  IMAD.WIDE.U32 R14, R96, R24, RZ ;  /* 0x00000018600e7225 */ /* 0x000fe200078e00ff */
[----:B------:R-:W-:-:S03]  /*2a30*/  IADD3 R80, R13, R37, RZ ;  /* 0x000000250d507210 */ /* 0x000fc60007ffe0ff */
[----:B------:R-:W-:Y:S01]  /*2a40*/  IMAD.IADD R11, R15, 0x1, R35 ;  /* 0x000000010f0b7824 */ /* 0x000fe200078e0223 */
[----:B------:R-:W-:Y:S06]  /*2a50*/  @!P2 BRA `(.L_x_3753) ;  /* 0x00000034004ca947 */ /* 0x000fec0003800000 */
[----:B------:R-:W-:Y:S01]  /*2a60*/  ISETP.GE.AND P3, PT, R201, R86, PT ;  /* 0x00000056c900720c */ /* 0x000fe20003f66270 */
        /* <DEDUP_REMOVED lines=14> */
[----:B------:R-:W-:Y:S06]  /*2b50*/  @P3 BRA `(.L_x_3755) ;  /* 0x0000000000a03947 */ /* 0x000fec0003800000 */
[----:B------:R-:W-:Y:S01]  /*2b60*/  IADD3 R35, P2, R100, R14, RZ ;  /* 0x0000000e64237210 */ /* 0x000fe20007f5e0ff */
[----:B------:R-:W-:Y:S01]  /*2b70*/  ULDC.64 UR4, c[0x0][0x3e8] ;  /* 0x0000fa0000047ab9 */ /* 0x000fe20000000a00 */
[----:B------:R-:W-:Y:S02]  /*2b80*/  CS2R R76, SRZ ;  /* 0x00000000004c7805 */ /* 0x000fe4000001ff00 */
[----:B------:R-:W-:Y:S01]  /*2b90*/  CS2R R78, SRZ ;  /* 0x00000000004e7805 */ /* 0x000fe2000001ff00 */
[----:B------:R-:W-:Y:S01]  /*2ba0*/  IMAD.X R36, R11, 0x1, R104, P2 ;  /* 0x000000010b247824 */ /* 0x000fe200010e0668 */
[----:B------:R-:W-:-:S04]  /*2bb0*/  LEA R34, P2, R35, UR4, 0x1 ;  /* 0x0000000423227c11 */ /* 0x000fc8000f8408ff */
[----:B------:R-:W-:Y:S01]  /*2bc0*/  LEA.HI.X R35, R35, UR5, R36, 0x1, P2 ;  /* 0x0000000523237c11 */ /* 0x000fe200090f0c24 */
[----:B------:R-:W-:Y:S01]  /*2bd0*/  ULDC.64 UR4, c[0x0][0x400] ;  /* 0x0001000000047ab9 */ /* 0x000fe20000000a00 */
[----:B------:R-:W-:-:S05]  /*2be0*/  IADD3 R37, P2, R94, R12, RZ ;  /* 0x0000000c5e257210 */ /* 0x000fca0007f5e0ff */
[----:B------:R-:W-:Y:S01]  /*2bf0*/  IMAD.X R38, R80, 0x1, R103, P2 ;  /* 0x0000000150267824 */ /* 0x000fe200010e0667 */
        /* <DEDUP_REMOVED lines=30> */
.L_x_3755:
[----:B------:R-:W-:Y:S05]  /*2de0*/  BSYNC B1 ;  /* 0x0000000000017941 */ /* 0x000fea0003800000 */
.L_x_3754:
        /* <DEDUP_REMOVED lines=13> */
[----:B-----5:R-:W-:Y:S01]  /*2ec0*/  IMAD.MOV.U32 R81, RZ, RZ, R56 ;  /* 0x000000ffff517224 */ /* 0x020fe200078e0038 */
[----:B------:R-:W-:Y:S01]  /*2ed0*/  CS2R R54, SRZ ;  /* 0x0000000000367805 */ /* 0x000fe2000001ff00 */
[----:B------:R-:W-:Y:S01]  /*2ee0*/  IMAD.MOV.U32 R82, RZ, RZ, R57 ;  /* 0x000000ffff527224 */ /* 0x000fe200078e0039 */
[----:B------:R-:W-:Y:S06]  /*2ef0*/  @P4 BRA `(.L_x_3757) ;  /* 0x0000000000a04947 */ /* 0x000fec0003800000 */
[----:B------:R-:W-:Y:S01]  /*2f00*/  IADD3 R14, P2, P5, R100, R14, R106 ;  /* 0x0000000e640e7210 */ /* 0x000fe20007d5e06a */
[----:B------:R-:W-:Y:S01]  /*2f10*/  ULDC.64 UR4, c[0x0][0x3e8] ;  /* 0x0000fa0000047ab9 */ /* 0x000fe20000000a00 */
[----:B------:R-:W-:Y:S02]  /*2f20*/  CS2R R52, SRZ ;  /* 0x0000000000347805 */ /* 0x000fe4000001ff00 */
[----:B------:R-:W-:Y:S02]  /*2f30*/  CS2R R54, SRZ ;  /* 0x0000000000367805 */ /* 0x000fe4000001ff00 */
[----:B------:R-:W-:Y:S02]  /*2f40*/  IADD3.X R13, R104, R11, R105, P2, P5 ;  /* 0x0000000b680d7210 */ /* 0x000fe400017ea469 */
[----:B------:R-:W-:-:S04]  /*2f50*/  IADD3 R11, P2, P5, R94, R12, R108 ;  /* 0x0000000c5e0b7210 */ /* 0x000fc80007d5e06c */
[----:B------:R-:W-:Y:S02]  /*2f60*/  IADD3.X R80, R103, R80, R107, P2, P5 ;  /* 0x0000005067507210 */ /* 0x000fe400017ea46b */
[----:B------:R-:W-:-:S04]  /*2f70*/  LEA R12, P2, R14, UR4, 0x1 ;  /* 0x000000040e0c7c11 */ /* 0x000fc8000f8408ff */
[----:B------:R-:W-:Y:S01]  /*2f80*/  LEA.HI.X R13, R14, UR5, R13, 0x1, P2 ;  /* 0x000000050e0d7c11 */ /* 0x000fe200090f0c0d */
[----:B------:R-:W-:Y:S02]  /*2f90*/  ULDC.64 UR4, c[0x0][0x400] ;  /* 0x0001000000047ab9 */ /* 0x000fe40000000a00 */
        /* <DEDUP_REMOVED lines=30> */
.L_x_3757:
[----:B------:R-:W-:Y:S05]  /*3180*/  BSYNC B1 ;  /* 0x0000000000017941 */ /* 0x000fea0003800000 */
.L_x_3756:
[----:B0-----:R-:W-:Y:S01]  /*3190*/  IMAD.MOV.U32 R12, RZ, RZ, R61 ;  /* 0x000000ffff0c7224 */ /* 0x001fe200078e003d */
[----:B------:R-:W-:Y:S01]  /*31a0*/  MOV R11, R60 ;  /* 0x0000003c000b7202 */ /* 0x000fe20000000f00 */
[----:B------:R-:W-:Y:S01]  /*31b0*/  IMAD.MOV.U32 R13, RZ, RZ, R68 ;  /* 0x000000ffff0d7224 */ /* 0x000fe200078e0044 */
[----:B------:R-:W-:Y:S01]  /*31c0*/  UISETP.NE.AND UP0, UPT, UR59, 0x3, UPT ;  /* 0x000000033b00788c */ /* 0x000fe2000bf05270 */
        /* <DEDUP_REMOVED lines=33> */
[----:B-----5:R-:W-:Y:S01]  /*33e0*/  IMAD.MOV.U32 R11, RZ, RZ, R32 ;  /* 0x000000ffff0b7224 */ /* 0x020fe200078e0020 */
        /* <DEDUP_REMOVED lines=11> */
[----:B------:R-:W-:Y:S02]  /*34a0*/  PLOP3.LUT P2, PT, PT, PT, UP0, 0x80, 0x0 ;  /* 0x000000000000781c */ /* 0x000fe40003f4f008 */
[----:B------:R-:W-:Y:S01]  /*34b0*/  PRMT R135, R14, 0x5410, R13 ;  /* 0x000054100e877816 */ /* 0x000fe2000000000d */
[----:B------:R-:W-:Y:S01]  /*34c0*/  IMAD.MOV.U32 R13, RZ, RZ, R49 ;  /* 0x000000ffff0d7224 */ /* 0x000fe200078e0031 */
[----:B------:R-:W-:Y:S01]  /*34d0*/  PRMT R140, R12, 0x5410, R11 ;  /* 0x000054100c8c7816 */ /* 0x000fe2000000000b */
[----:B------:R-:W-:Y:S01]  /*34e0*/  IMAD.MOV.U32 R12, RZ, RZ, R52 ;  /* 0x000000ffff0c7224 */ /* 0x000fe200078e0034 */
[----:B------:R-:W-:-:S02]  /*34f0*/  MOV R14, R48 ;  /* 0x00000030000e7202 */ /* 0x000fc40000000f00 */
[----:B------:R-:W-:Y:S02]  /*3500*/  MOV R11, R53 ;  /* 0x00000035000b7202 */ /* 0x000fe40000000f00 */
        /* <DEDUP_REMOVED lines=17> */
[----:B------:R-:W-:Y:S02]  /*3620*/  MOV R14, R50 ;  /* 0x00000032000e7202 */ /* 0x000fe40000000f00 */
[----:B------:R-:W-:Y:S02]  /*3630*/  MOV R11, R55 ;  /* 0x00000037000b7202 */ /* 0x000fe40000000f00 */
[----:B------:R-:W-:Y:S02]  /*3640*/  PRMT R150, R14, 0x5410, R13 ;  /* 0x000054100e967816 */ /* 0x000fe4000000000d */
[----:B------:R-:W-:Y:S01]  /*3650*/  PRMT R152, R12, 0x5410, R11 ;  /* 0x000054100c987816 */ /* 0x000fe2000000000b */
[----:B------:R-:W-:Y:S06]  /*3660*/  @!P2 BRA `(.L_x_3758) ;  /* 0x000000000004a947 */ /* 0x000fec0003800000 */
[----:B------:R-:W-:Y:S01]  /*3670*/  BPT.TRAP 0x1 ;  /* 0x000000040000795c */ /* 0x000fe20000300000 */
.L_x_3758:
[----:B------:R-:W-:Y:S01]  /*3680*/  IMAD R87, R18, 0x8, R2 ;  /* 0x0000000812577824 */ /* 0x000fe200078e0202 */
[----:B------:R-:W-:Y:S01]  /*3690*/  SHF.L.U32 R88, R202, 0x1f, RZ ;  /* 0x0000001fca587819 */ /* 0x000fe200000006ff */
[----:B------:R-:W-:Y:S03]  /*36a0*/  BSSY B1, `(.L_x_3759) ;  /* 0x0000003000017945 */ /* 0x000fe60003800000 */
[----:B------:R-:W0:Y:S02]  /*36b0*/  SYNCS.PHASECHK.TRANS64.TRYWAIT P5, [R87+URZ+0x30890], R88 ;  /* 0x03089058570075a7 */ /* 0x000e2400080a017f */
[----:B0-----:R-:W-:Y:S05]  /*36c0*/  @!P5 BRA `(.L_x_3760) ;  /* 0x000001cc008cd947 */ /* 0x001fea0003800000 */
.L_x_4082:
[----:B------:R-:W-:Y:S05]  /*36d0*/  BSYNC B1 ;  /* 0x0000000000017941 */ /* 0x000fea0003800000 */
.L_x_3759:
[----:B------:R-:W-:-:S03]  /*36e0*/  UMOV UR4, 0xffffffff ;  /* 0xffffffff00047882 */ /* 0x000fc60000000000 */
[----:B------:R-:W-:Y:S05]  /*36f0*/  BRA.DIV UR4, `(.L_x_3761) ;  /* 0x000001ce04947947 */ /* 0x000fea000b800000 */
[----:B------:R1:W2:Y:S04]  /*3700*/  SHFL.IDX PT, R82, R117, RZ, 0x1c1f ;  /* 0x001c1fff75527589 */ /* 0x0002a800000e0000 */
[----:B------:R1:W3:Y:S02]  /*3710*/  SHFL.IDX PT, R11, R120, RZ, 0x1c1f ;  /* 0x001c1fff780b7589 */ /* 0x0002e400000e0000 */
.L_x_4086:
        /* <DEDUP_REMOVED lines=12> */
[----:B0-----:R-:W-:Y:S01]  /*37e0*/  IMAD.MOV.U32 R78, RZ, RZ, R13 ;  /* 0x000000ffff4e7224 */ /* 0x001fe200078e000d */
[----:B------:R-:W-:Y:S02]  /*37f0*/  SHF.R.U64 R76, R76, 0x10, R77 ;  /* 0x000000104c4c7819 */ /* 0x000fe4000000124d */
[----:B------:R-:W-:Y:S01]  /*3800*/  SHF.R.U32.HI R79, RZ, 0x10, R79 ;  /* 0x00000010ff4f7819 */ /* 0x000fe2000001164f */
[----:B------:R-:W-:Y:S02]  /*3810*/  HADD2.F32 R146, -RZ, R146.H0_H0 ;  /* 0x20000092ff927230 */ /* 0x000fe40000004100 */
[--C-:B------:R-:W-:Y:S02]  /*3820*/  HADD2.F32 R13, -RZ, R78.reuse.H1_H1 ;  /* 0x3000004eff0d7230 */ /* 0x100fe40000004100 */
[----:B------:R-:W-:Y:S02]  /*3830*/  HADD2.F32 R145, -RZ, R78.H0_H0 ;  /* 0x2000004eff917230 */ /* 0x000fe40000004100 */
[----:B------:R-:W-:-:S02]  /*3840*/  HADD2.F32 R76, -RZ, R76.H0_H0 ;  /* 0x2000004cff4c7230 */ /* 0x000fc40000004100 */
[-C--:B------:R-:W-:Y:S01]  /*3850*/  FMUL.FTZ R78, R13, R146.reuse ;  /* 0x000000920d4e7220 */ /* 0x080fe20000410000 */
[----:B------:R-:W-:-:S03]  /*3860*/  FMUL.FTZ R146, R145, R146 ;  /* 0x0000009291927220 */ /* 0x000fc60000410000 */
[-C--:B------:R-:W-:Y:S01]  /*3870*/  FFMA.FTZ R78, R145, R76.reuse, -R78 ;  /* 0x0000004c914e7223 */ /* 0x080fe2000001084e */
[----:B------:R-:W-:Y:S02]  /*3880*/  IMAD.MOV.U32 R145, RZ, RZ, R15 ;  /* 0x000000ffff917224 */ /* 0x000fe400078e000f */
[----:B------:R-:W-:Y:S01]  /*3890*/  FFMA.FTZ R13, R13, R76, R146 ;  /* 0x0000004c0d0d7223 */ /* 0x000fe20000010092 */
[----:B------:R-:W-:Y:S02]  /*38a0*/  SHF.R.U32.HI R76, RZ, 0x10, R77 ;  /* 0x00000010ff4c7819 */ /* 0x000fe4000001164d */
[----:B------:R-:W-:Y:S01]  /*38b0*/  MOV R77, R12 ;  /* 0x0000000c004d7202 */ /* 0x000fe20000000f00 */
[----:B------:R-:W-:Y:S01]  /*38c0*/  HADD2.F32 R12, -RZ, R79.H0_H0 ;  /* 0x2000004fff0c7230 */ /* 0x000fe20000004100 */
[----:B------:R-:W-:Y:S01]  /*38d0*/  F2FP.F16.F32.PACK_AB R13, R13, R78 ;  /* 0x0000004e0d0d723e */ /* 0x000fe200000000ff */
[--C-:B------:R-:W-:Y:S02]  /*38e0*/  HADD2.F32 R15, -RZ, R145.reuse.H1_H1 ;  /* 0x30000091ff0f7230 */ /* 0x100fe40000004100 */
[----:B------:R-:W-:-:S02]  /*38f0*/  HADD2.F32 R79, -RZ, R145.H0_H0 ;  /* 0x20000091ff4f7230 */ /* 0x000fc40000004100 */
[----:B------:R-:W-:Y:S02]  /*3900*/  HADD2.F32 R76, -RZ, R76.H0_H0 ;  /* 0x2000004cff4c7230 */ /* 0x000fe40000004100 */
[-C--:B------:R-:W-:Y:S01]  /*3910*/  FMUL.FTZ R146, R15, R12.reuse ;  /* 0x0000000c0f927220 */ /* 0x080fe20000410000 */
[----:B------:R-:W-:Y:S02]  /*3920*/  HADD2.F32 R145, -RZ, R149.H1_H1 ;  /* 0x30000095ff917230 */ /* 0x000fe40000004100 */
[C---:B------:R-:W-:Y:S01]  /*3930*/  FMUL.FTZ R148, R79.reuse, R12 ;  /* 0x0000000c4f947220 */ /* 0x040fe20000410000 */
[-C--:B------:R-:W-:Y:S01]  /*3940*/  FFMA.FTZ R12, R79, R76.reuse, -R146 ;  /* 0x0000004c4f0c7223 */ /* 0x080fe20000010892 */
[----:B------:R-:W-:Y:S02]  /*3950*/  HADD2.F32 R146, -RZ, R77.H0_H0 ;  /* 0x2000004dff927230 */ /* 0x000fe40000004100 */
[----:B------:R-:W-:Y:S01]  /*3960*/  FFMA.FTZ R15, R15, R76, R148 ;  /* 0x0000004c0f0f7223 */ /* 0x000fe20000010094 */
[----:B------:R-:W-:-:S02]  /*3970*/  IMAD.MOV.U32 R76, RZ, RZ, R14 ;  /* 0x000000ffff4c7224 */ /* 0x000fc400078e000e */
[----:B------:R-:W-:Y:S02]  /*3980*/  HADD2.F32 R14, -RZ, R77.H1_H1 ;  /* 0x3000004dff0e7230 */ /* 0x000fe40000004100 */
[----:B------:R-:W-:Y:S01]  /*3990*/  HADD2.F32 R79, -RZ, R149.H0_H0 ;  /* 0x20000095ff4f7230 */ /* 0x000fe20000004100 */
[----:B------:R-:W-:Y:S01]  /*39a0*/  F2FP.F16.F32.PACK_AB R15, R15, R12 ;  /* 0x0000000c0f0f723e */ /* 0x000fe200000000ff */
[----:B------:R-:W-:Y:S02]  /*39b0*/  HADD2.F32 R149, -RZ, R163.H1_H1 ;  /* 0x300000a3ff957230 */ /* 0x000fe40000004100 */
[-C--:B------:R-:W-:Y:S01]  /*39c0*/  FMUL.FTZ R77, R14, R145.reuse ;  /* 0x000000910e4d7220 */ /* 0x080fe20000410000 */
[----:B------:R-:W-:-:S03]  /*39d0*/  FMUL.FTZ R145, R146, R145 ;  /* 0x0000009192917220 */ /* 0x000fc60000410000 */
[-C--:B------:R-:W-:Y:S01]  /*39e0*/  FFMA.FTZ R77, R146, R79.reuse, -R77 ;  /* 0x0000004f924d7223 */ /* 0x080fe2000001084d */
[--C-:B------:R-:W-:Y:S02]  /*39f0*/  HADD2.F32 R146, -RZ, R76.reuse.H0_H0 ;  /* 0x2000004cff927230 */ /* 0x100fe40000004100 */
[----:B------:R-:W-:Y:S01]  /*3a00*/  FFMA.FTZ R14, R14, R79, R145 ;  /* 0x0000004f0e0e7223 */ /* 0x000fe20000010091 */
[----:B------:R-:W-:Y:S02]  /*3a10*/  HADD2.F32 R76, -RZ, R76.H1_H1 ;  /* 0x3000004cff4c7230 */ /* 0x000fe40000004100 */
[----:B------:R-:W-:Y:S02]  /*3a20*/  HADD2.F32 R79, -RZ, R161.H0_H0 ;  /* 0x200000a1ff4f7230 */ /* 0x000fe40000004100 */
[----:B------:R-:W-:Y:S01]  /*3a30*/  F2FP.F16.F32.PACK_AB R12, R14, R77 ;  /* 0x0000004d0e0c723e */ /* 0x000fe200000000ff */
[-C--:B------:R-:W-:Y:S01]  /*3a40*/  FMUL.FTZ R145, R76, R149.reuse ;  /* 0x000000954c917220 */ /* 0x080fe20000410000 */
[----:B------:R-:W-:-:S03]  /*3a50*/  FMUL.FTZ R149, R146, R149 ;  /* 0x0000009592957220 */ /* 0x000fc60000410000 */
[-C--:B------:R-:W-:Y:S01]  /*3a60*/  FFMA.FTZ R145, R146, R79.reuse, -R145 ;  /* 0x0000004f92917223 */ /* 0x080fe20000010891 */
[----:B------:R-:W-:-:S05]  /*3a70*/  FFMA.FTZ R76, R76, R79, R149 ;  /* 0x0000004f4c4c7223 */ /* 0x000fca0000010095 */
[----:B------:R-:W-:-:S07]  /*3a80*/  F2FP.F16.F32.PACK_AB R14, R76, R145 ;  /* 0x000000914c0e723e */ /* 0x000fce00000000ff */
.L_x_3767:
[----:B------:R-:W-:Y:S05]  /*3a90*/  BSYNC B3 ;  /* 0x0000000000037941 */ /* 0x000fea0003800000 */
.L_x_3766:
[----:B0-----:R4:W-:Y:S02]  /*3aa0*/  ST.E.128 desc[UR56][R80.64], R12 ;  /* 0x0000000c50007985 */ /* 0x0019e4000c101d38 */
.L_x_3765:
[----:B------:R-:W-:Y:S05]  /*3ab0*/  BSYNC B2 ;  /* 0x0000000000027941 */ /* 0x000fea0003800000 */
.L_x_3764:
[----:B------:R-:W-:Y:S01]  /*3ac0*/  ISETP.NE.AND P3, PT, R7, RZ, PT ;  /* 0x000000ff0700720c */ /* 0x000fe20003f65270 */
[----:B------:R-:W-:-:S12]  /*3ad0*/  BSSY B2, `(.L_x_3768) ;  /* 0x0000035000027945 */ /* 0x000fd80003800000 */
[----:B------:R-:W-:Y:S05]  /*3ae0*/  @!P3 BRA `(.L_x_3769) ;  /* 0x0000000000ccb947 */ /* 0x000fea0003800000 */
[----:B----4-:R4:W0:Y:S01]  /*3af0*/  LDS.128 R12, [R31+0x1e000] ;  /* 0x01e000001f0c7984 */ /* 0x0108220000000c00 */
[----:B------:R-:W-:Y:S01]  /*3b00*/  ISETP.GE.AND P3, PT, R206, R121, PT ;  /* 0x00000079ce00720c */ /* 0x000fe20003f66270 */
[----:B---3--:R-:W-:Y:S01]  /*3b10*/  IMAD.MOV.U32 R76, RZ, RZ, R11 ;  /* 0x000000ffff4c7224 */ /* 0x008fe200078e000b */
[----:B------:R-:W-:Y:S01]  /*3b20*/  SHF.L.U32 R79, R196, 0x3, RZ ;  /* 0x00000003c44f7819 */ /* 0x000fe200000006ff */
[----:B--2---:R-:W-:Y:S01]  /*3b30*/  IMAD.MOV.U32 R77, RZ, RZ, R82 ;  /* 0x000000ffff4d7224 */ /* 0x004fe200078e0052 */
[----:B------:R-:W-:Y:S03]  /*3b40*/  BSSY B3, `(.L_x_3770) ;  /* 0x000002c000037945 */ /* 0x000fe60003800000 */
[----:B------:R-:W-:-:S06]  /*3b50*/  IMAD.WIDE R76, R79, 0x2, R76 ;  /* 0x000000024f4c7825 */ /* 0x000fcc00078e024c */
[----:B----4-:R-:W-:Y:S05]  /*3b60*/  @P3 BRA `(.L_x_3771) ;  /* 0x0000000000a43947 */ /* 0x010fea0003800000 */
[----:B------:R-:W-:Y:S01]  /*3b70*/  SHF.R.U64 R78, R74, 0x10, R75 ;  /* 0x000000104a4e7819 */ /* 0x000fe2000000124b */
[----:B------:R-:W-:Y:S01]  /*3b80*/  HADD2.F32 R80, -RZ, R162.H1_H1 ;  /* 0x300000a2ff507230 */ /* 0x000fe20000004100 */
[----:B0-----:R-:W-:Y:S01]  /*3b90*/  MOV R74, R13 ;  /* 0x0000000d004a7202 */ /* 0x001fe20000000f00 */
[----:B------:R-:W-:Y:S01]  /*3ba0*/  HADD2.F32 R81, -RZ, R14.H0_H0 ;  /* 0x2000000eff517230 */ /* 0x000fe20000004100 */
[----:B------:R-:W-:Y:S01]  /*3bb0*/  SHF.R.U64 R72, R72, 0x10, R73 ;  /* 0x0000001048487819 */ /* 0x000fe20000001249 */
[----:B------:R-:W-:Y:S02]  /*3bc0*/  HADD2.F32 R78, -RZ, R78.H0_H0 ;  /* 0x2000004eff4e7230 */ /* 0x000fe40000004100 */
[--C-:B------:R-:W-:Y:S02]  /*3bd0*/  HADD2.F32 R13, -RZ, R74.reuse.H1_H1 ;  /* 0x3000004aff0d7230 */ /* 0x100fe40000004100 */
[----:B------:R-:W-:Y:S02]  /*3be0*/  HADD2.F32 R79, -RZ, R74.H0_H0 ;  /* 0x2000004aff4f7230 */ /* 0x000fe40000004100 */
[----:B------:R-:W-:-:S02]  /*3bf0*/  HADD2.F32 R72, -RZ, R72.H0_H0 ;  /* 0x20000048ff487230 */ /* 0x000fc40000004100 */
[-C--:B------:R-:W-:Y:S01]  /*3c00*/  FMUL.FTZ R74, R13, R78.reuse ;  /* 0x0000004e0d4a7220 */ /* 0x080fe20000410000 */
[----:B------:R-:W-:-:S03]  /*3c10*/  FMUL.FTZ R78, R79, R78 ;  /* 0x0000004e4f4e7220 */ /* 0x000fc60000410000 */
[-C--:B------:R-:W-:Y:S01]  /*3c20*/  FFMA.FTZ R74, R79, R72.reuse, -R74 ;  /* 0x000000484f4a7223 */ /* 0x080fe2000001084a */
[----:B------:R-:W-:Y:S02]  /*3c30*/  HADD2.F32 R79, -RZ, R14.H1_H1 ;  /* 0x3000000eff4f7230 */ /* 0x000fe40000004100 */
[----:B------:R-:W-:Y:S01]  /*3c40*/  FFMA.FTZ R13, R13, R72, R78 ;  /* 0x000000480d0d7223 */ /* 0x000fe2000001004e */
[----:B------:R-:W-:Y:S01]  /*3c50*/  SHF.R.U32.HI R72, RZ, 0x10, R75 ;  /* 0x00000010ff487819 */ /* 0x000fe2000001164b */
[--C-:B------:R-:W-:Y:S01]  /*3c60*/  HADD2.F32 R78, -RZ, R15.reuse.H0_H0 ;  /* 0x2000000fff4e7230 */ /* 0x100fe20000004100 */
[----:B------:R-:W-:Y:S01]  /*3c70*/  SHF.R.U32.HI R75, RZ, 0x10, R73 ;  /* 0x00000010ff4b7819 */ /* 0x000fe20000011649 */
[----:B------:R-:W-:Y:S01]  /*3c80*/  HADD2.F32 R14, -RZ, R160.H1_H1 ;  /* 0x300000a0ff0e7230 */ /* 0x000fe20000004100 */
[----:B------:R-:W-:Y:S01]  /*3c90*/  F2FP.F16.F32.PACK_AB R13, R13, R74 ;  /* 0x0000004a0d0d723e */ /* 0x000fe200000000ff */
[----:B------:R-:W-:Y:S02]  /*3ca0*/  HADD2.F32 R73, -RZ, R72.H0_H0 ;  /* 0x20000048ff497230 */ /* 0x000fe40000004100 */
[----:B------:R-:W-:-:S02]  /*3cb0*/  HADD2.F32 R72, -RZ, R15.H1_H1 ;  /* 0x3000000fff487230 */ /* 0x000fc40000004100 */
[----:B------:R-:W-:-:S03]  /*3cc0*/  HADD2.F32 R75, -RZ, R75.H0_H0 ;  /* 0x2000004bff4b7230 */ /* 0x000fc60000004100 */
[-C--:B------:R-:W-:Y:S01]  /*3cd0*/  FMUL.FTZ R15, R72, R73.reuse ;  /* 0x00000049480f7220 */ /* 0x080fe20000410000 */
[----:B------:R-:W-:-:S03]  /*3ce0*/  FMUL.FTZ R73, R78, R73 ;  /* 0x000000494e497220 */ /* 0x000fc60000410000 */
[-C--:B------:R-:W-:Y:S01]  /*3cf0*/  FFMA.FTZ R15, R78, R75.reuse, -R15 ;  /* 0x0000004b4e0f7223 */ /* 0x080fe2000001080f */
[----:B------:R-:W-:Y:S01]  /*3d00*/  FFMA.FTZ R72, R72, R75, R73 ;  /* 0x0000004b48487223 */ /* 0x000fe20000010049 */
[--C-:B------:R-:W-:Y:S02]  /*3d10*/  HADD2.F32 R73, -RZ, R12.reuse.H1_H1 ;  /* 0x3000000cff497230 */ /* 0x100fe40000004100 */
[----:B------:R-:W-:Y:S02]  /*3d20*/  HADD2.F32 R75, -RZ, R12.H0_H0 ;  /* 0x2000000cff4b7230 */ /* 0x000fe40000004100 */
[----:B------:R-:W-:Y:S02]  /*3d30*/  HADD2.F32 R78, -RZ, R160.H0_H0 ;  /* 0x200000a0ff4e7230 */ /* 0x000fe40000004100 */
[-C--:B------:R-:W-:Y:S01]  /*3d40*/  FMUL.FTZ R12, R73, R80.reuse ;  /* 0x00000050490c7220 */ /* 0x080fe20000410000 */
[----:B------:R-:W-:Y:S01]  /*3d50*/  F2FP.F16.F32.PACK_AB R15, R72, R15 ;  /* 0x0000000f480f723e */ /* 0x000fe200000000ff */
[----:B------:R-:W-:-:S02]  /*3d60*/  FMUL.FTZ R80, R75, R80 ;  /* 0x000000504b507220 */ /* 0x000fc40000410000 */
[-C--:B------:R-:W-:Y:S01]  /*3d70*/  FFMA.FTZ R75, R75, R78.reuse, -R12 ;  /* 0x0000004e4b4b7223 */ /* 0x080fe2000001080c */
[----:B------:R-:W-:Y:S02]  /*3d80*/  HADD2.F32 R12, -RZ, R163.H0_H0 ;  /* 0x200000a3ff0c7230 */ /* 0x000fe40000004100 */
[----:B------:R-:W-:-:S03]  /*3d90*/  FFMA.FTZ R80, R73, R78, R80 ;  /* 0x0000004e49507223 */ /* 0x000fc60000010050 */
[-C--:B------:R-:W-:Y:S01]  /*3da0*/  FMUL.FTZ R78, R79, R12.reuse ;  /* 0x0000000c4f4e7220 */ /* 0x080fe20000410000 */
[----:B------:R-:W-:-:S03]  /*3db0*/  FMUL.FTZ R12, R81, R12 ;  /* 0x0000000c510c7220 */ /* 0x000fc60000410000 */
[-C--:B------:R-:W-:Y:S01]  /*3dc0*/  FFMA.FTZ R78, R81, R14.reuse, -R78 ;  /* 0x0000000e514e7223 */ /* 0x080fe2000001084e */
[----:B------:R-:W-:Y:S01]  /*3dd0*/  FFMA.FTZ R79, R79, R14, R12 ;  /* 0x0000000e4f4f7223 */ /* 0x000fe2000001000c */
[----:B------:R-:W-:-:S04]  /*3de0*/  F2FP.F16.F32.PACK_AB R12, R80, R75 ;  /* 0x0000004b500c723e */ /* 0x000fc800000000ff */
[----:B------:R-:W-:-:S07]  /*3df0*/  F2FP.F16.F32.PACK_AB R14, R79, R78 ;  /* 0x0000004e4f0e723e */ /* 0x000fce00000000ff */
.L_x_3771:
[----:B------:R-:W-:Y:S05]  /*3e00*/  BSYNC B3 ;  /* 0x0000000000037941 */ /* 0x000fea0003800000 */
.L_x_3770:
[----:B0-----:R0:W-:Y:S02]  /*3e10*/  ST.E.128 desc[UR56][R76.64], R12 ;  /* 0x0000000c4c007985 */ /* 0x0011e4000c101d38 */
.L_x_3769:
[----:B------:R-:W-:Y:S05]  /*3e20*/  BSYNC B2 ;  /* 0x0000000000027941 */ /* 0x000fea0003800000 */
.L_x_3768:
[----:B------:R-:W-:Y:S01]  /*3e30*/  ISETP.NE.AND P3, PT, R8, RZ, PT ;  /* 0x000000ff0800720c */ /* 0x000fe20003f65270 */
[----:B------:R-:W-:-:S12]  /*3e40*/  BSSY B2, `(.L_x_3772) ;  /* 0x0000035000027945 */ /* 0x000fd80003800000 */
[----:B------:R-:W-:Y:S05]  /*3e50*/  @!P3 BRA `(.L_x_3773) ;  /* 0x0000000000ccb947 */ /* 0x000fea0003800000 */
[----:B0---4-:R0:W4:Y:S01]  /*3e60*/  LDS.128 R12, [R28+0x21000] ;  /* 0x021000001c0c7984 */ /* 0x0111220000000c00 */
[----:B------:R-:W-:Y:S01]  /*3e70*/  ISETP.GE.AND P3, PT, R204, R121, PT ;  /* 0x00000079cc00720c */ /* 0x000fe20003f66270 */
[----:B------:R-:W-:Y:S01]  /*3e80*/  IMAD.SHL.U32 R75, R197, 0x8, RZ ;  /* 0x00000008c54b7824 */ /* 0x000fe200078e00ff */
[----:B--2---:R-:W-:Y:S01]  /*3e90*/  MOV R73, R82 ;  /* 0x0000005200497202 */ /* 0x004fe20000000f00 */
[----:B---3--:R-:W-:Y:S01]  /*3ea0*/  IMAD.MOV.U32 R72, RZ, RZ, R11 ;  /* 0x000000ffff487224 */ /* 0x008fe200078e000b */
[----:B------:R-:W-:Y:S03]  /*3eb0*/  BSSY B3, `(.L_x_3774) ;  /* 0x000002c000037945 */ /* 0x000fe60003800000 */
[----:B------:R-:W-:-:S06]  /*3ec0*/  IMAD.WIDE R72, R75, 0x2, R72 ;  /* 0x000000024b487825 */ /* 0x000fcc00078e0248 */
[----:B0-----:R-:W-:Y:S05]  /*3ed0*/  @P3 BRA `(.L_x_3775) ;  /* 0x0000000000a43947 */ /* 0x001fea0003800000 */
[----:B------:R-:W-:Y:S01]  /*3ee0*/  SHF.R.U64 R74, R68, 0x10, R69 ;  /* 0x00000010444a7819 */ /* 0x000fe20000001245 */
[----:B----4-:R-:W-:Y:S01]  /*3ef0*/  HADD2.F32 R76, -RZ, R15.H0_H0 ;  /* 0x2000000fff4c7230 */ /* 0x010fe20000004100 */
[----:B------:R-:W-:Y:S01]  /*3f00*/  SHF.R.U32.HI R75, RZ, 0x10, R71 ;  /* 0x00000010ff4b7819 */ /* 0x000fe20000011647 */
[----:B------:R-:W-:Y:S01]  /*3f10*/  HADD2.F32 R79, -RZ, R159.H1_H1 ;  /* 0x3000009fff4f7230 */ /* 0x000fe20000004100 */
[----:B------:R-:W-:Y:S01]  /*3f20*/  SHF.R.U32.HI R68, RZ, 0x10, R69 ;  /* 0x00000010ff447819 */ /* 0x000fe20000011645 */
[----:B------:R-:W-:Y:S01]  /*3f30*/  HADD2.F32 R74, -RZ, R74.H0_H0 ;  /* 0x2000004aff4a7230 */ /* 0x000fe20000004100 */
[----:B------:R-:W-:Y:S01]  /*3f40*/  SHF.R.U64 R69, R70, 0x10, R71 ;  /* 0x0000001046457819 */ /* 0x000fe20000001247 */
[----:B------:R-:W-:Y:S02]  /*3f50*/  HADD2.F32 R75, -RZ, R75.H0_H0 ;  /* 0x2000004bff4b7230 */ /* 0x000fe40000004100 */
[----:B------:R-:W-:Y:S02]  /*3f60*/  HADD2.F32 R70, -RZ, R15.H1_H1 ;  /* 0x3000000fff467230 */ /* 0x000fe40000004100 */
[----:B------:R-:W-:-:S02]  /*3f70*/  HADD2.F32 R78, -RZ, R69.H0_H0 ;  /* 0x20000045ff4e7230 */ /* 0x000fc40000004100 */
[--C-:B------:R-:W-:Y:S02]  /*3f80*/  HADD2.F32 R69, -RZ, R13.reuse.H1_H1 ;  /* 0x3000000dff457230 */ /* 0x100fe40000004100 */
[-C--:B------:R-:W-:Y:S01]  /*3f90*/  FMUL.FTZ R15, R70, R75.reuse ;  /* 0x0000004b460f7220 */ /* 0x080fe20000410000 */
[----:B------:R-:W-:Y:S02]  /*3fa0*/  HADD2.F32 R13, -RZ, R13.H0_H0 ;  /* 0x2000000dff0d7230 */ /* 0x000fe40000004100 */
[C---:B------:R-:W-:Y:S01]  /*3fb0*/  FMUL.FTZ R75, R76.reuse, R75 ;  /* 0x0000004b4c4b7220 */ /* 0x040fe20000410000 */
[----:B------:R-:W-:Y:S02]  /*3fc0*/  HADD2.F32 R71, -RZ, R68.H0_H0 ;  /* 0x20000044ff477230 */ /* 0x000fe40000004100 */
[-C--:B------:R-:W-:Y:S01]  /*3fd0*/  FMUL.FTZ R68, R69, R78.reuse ;  /* 0x0000004e45447220 */ /* 0x080fe20000410000 */
[----:B------:R-:W-:Y:S02]  /*3fe0*/  FMUL.FTZ R78, R13, R78 ;  /* 0x0000004e0d4e7220 */ /* 0x000fe40000410000 */
[-C--:B------:R-:W-:Y:S01]  /*3ff0*/  FFMA.FTZ R15, R76, R71.reuse, -R15 ;  /* 0x000000474c0f7223 */ /* 0x080fe2000001080f */
[----:B------:R-:W-:Y:S01]  /*4000*/  FFMA.FTZ R70, R70, R71, R75 ;  /* 0x0000004746467223 */ /* 0x000fe2000001004b */
[----:B------:R-:W-:-:S02]  /*4010*/  HADD2.F32 R71, -RZ, R161.H1_H1 ;  /* 0x300000a1ff477230 */ /* 0x000fc40000004100 */
[-C--:B------:R-:W-:Y:S01]  /*4020*/  FFMA.FTZ R13, R13, R74.reuse, -R68 ;  /* 0x0000004a0d0d7223 */ /* 0x080fe20000010844 */
[--C-:B------:R-:W-:Y:S02]  /*4030*/  HADD2.F32 R75, -RZ, R12.reuse.H1_H1 ;  /* 0x3000000cff4b7230 */ /* 0x100fe40000004100 */
[----:B------:R-:W-:Y:S01]  /*4040*/  FFMA.FTZ R68, R69, R74, R78 ;  /* 0x0000004a45447223 */ /* 0x000fe2000001004e */
[----:B------:R-:W-:Y:S01]  /*4050*/  HADD2.F32 R76, -RZ, R12.H0_H0 ;  /* 0x2000000cff4c7230 */ /* 0x000fe20000004100 */
[----:B------:R-:W-:Y:S01]  /*4060*/  F2FP.F16.F32.PACK_AB R15, R70, R15 ;  /* 0x0000000f460f723e */ /* 0x000fe200000000ff */
[----:B------:R-:W-:Y:S02]  /*4070*/  HADD2.F32 R69, -RZ, R162.H0_H0 ;  /* 0x200000a2ff457230 */ /* 0x000fe40000004100 */
[-C--:B------:R-:W-:Y:S01]  /*4080*/  FMUL.FTZ R77, R75, R71.reuse ;  /* 0x000000474b4d7220 */ /* 0x080fe20000410000 */
[--C-:B------:R-:W-:Y:S02]  /*4090*/  HADD2.F32 R12, -RZ, R14.reuse.H1_H1 ;  /* 0x3000000eff0c7230 */ /* 0x100fe40000004100 */
[----:B------:R-:W-:Y:S01]  /*40a0*/  FMUL.FTZ R78, R76, R71 ;  /* 0x000000474c4e7220 */ /* 0x000fe20000410000 */
[----:B------:R-:W-:Y:S01]  /*40b0*/  HADD2.F32 R74, -RZ, R159.H0_H0 ;  /* 0x2000009fff4a7230 */ /* 0x000fe20000004100 */
[----:B------:R-:W-:Y:S01]  /*40c0*/  F2FP.F16.F32.PACK_AB R13, R68, R13 ;  /* 0x0000000d440d723e */ /* 0x000fe200000000ff */
[----:B------:R-:W-:-:S02]  /*40d0*/  HADD2.F32 R14, -RZ, R14.H0_H0 ;  /* 0x2000000eff0e7230 */ /* 0x000fc40000004100 */
[-C--:B------:R-:W-:Y:S01]  /*40e0*/  FMUL.FTZ R71, R12, R69.reuse ;  /* 0x000000450c477220 */ /* 0x080fe20000410000 */
[-C--:B------:R-:W-:Y:S01]  /*40f0*/  FFMA.FTZ R77, R76, R74.reuse, -R77 ;  /* 0x0000004a4c4d7223 */ /* 0x080fe2000001084d */
[----:B------:R-:W-:Y:S01]  /*4100*/  FFMA.FTZ R78, R75, R74, R78 ;  /* 0x0000004a4b4e7223 */ /* 0x000fe2000001004e */
[C---:B------:R-:W-:Y:S01]  /*4110*/  FMUL.FTZ R69, R14.reuse, R69 ;  /* 0x000000450e457220 */ /* 0x040fe20000410000 */
[----:B------:R-:W-:-:S03]  /*4120*/  FFMA.FTZ R71, R14, R79, -R71 ;  /* 0x0000004f0e477223 */ /* 0x000fc60000010847 */
[----:B------:R-:W-:Y:S01]  /*4130*/  FFMA.FTZ R12, R12, R79, R69 ;  /* 0x0000004f0c0c7223 */ /* 0x000fe20000010045 */
[----:B------:R-:W-:-:S04]  /*4140*/  F2FP.F16.F32.PACK_AB R78, R78, R77 ;  /* 0x0000004d4e4e723e */ /* 0x000fc800000000ff */
[----:B------:R-:W-:Y:S01]  /*4150*/  F2FP.F16.F32.PACK_AB R14, R12, R71 ;  /* 0x000000470c0e723e */ /* 0x000fe200000000ff */
[----:B------:R-:W-:-:S07]  /*4160*/  IMAD.MOV.U32 R12, RZ, RZ, R78 ;  /* 0x000000ffff0c7224 */ /* 0x000fce00078e004e */
.L_x_3775:
[----:B------:R-:W-:Y:S05]  /*4170*/  BSYNC B3 ;  /* 0x0000000000037941 */ /* 0x000fea0003800000 */
.L_x_3774:
[----:B----4-:R0:W-:Y:S02]  /*4180*/  ST.E.128 desc[UR56][R72.64], R12 ;  /* 0x0000000c48007985 */ /* 0x0101e4000c101d38 */
.L_x_3773:
[----:B------:R-:W-:Y:S05]  /*4190*/  BSYNC B2 ;  /* 0x0000000000027941 */ /* 0x000fea0003800000 */
.L_x_3772:
        /* <DEDUP_REMOVED lines=10> */
[----:B----4-:R-:W-:Y:S01]  /*4240*/  HADD2.F32 R72, -RZ, R15.H0_H0 ;  /* 0x2000000fff487230 */ /* 0x010fe20000004100 */
[----:B------:R-:W-:Y:S01]  /*4250*/  SHF.R.U32.HI R71, RZ, 0x10, R67 ;  /* 0x00000010ff477819 */ /* 0x000fe20000011643 */
[----:B------:R-:W-:Y:S01]  /*4260*/  HADD2.F32 R75, -RZ, R157.H0_H0 ;  /* 0x2000009dff4b7230 */ /* 0x000fe20000004100 */
        /* <DEDUP_REMOVED lines=23> */
[----:B------:R-:W-:Y:S02]  /*43e0*/  HADD2.F32 R12, -RZ, R14.H1_H1 ;  /* 0x3000000eff0c7230 */ /* 0x000fe40000004100 */
[----:B------:R-:W-:Y:S01]  /*43f0*/  FMUL.FTZ R74, R72, R67 ;  /* 0x00000043484a7220 */ /* 0x000fe20000410000 */
[----:B------:R-:W-:Y:S01]  /*4400*/  HADD2.F32 R70, -RZ, R158.H1_H1 ;  /* 0x3000009eff467230 */ /* 0x000fe20000004100 */
        /* <DEDUP_REMOVED lines=11> */
.L_x_3779:
[----:B------:R-:W-:Y:S05]  /*44c0*/  BSYNC B3 ;  /* 0x0000000000037941 */ /* 0x000fea0003800000 */
.L_x_3778:
[----:B----4-:R0:W-:Y:S02]  /*44d0*/  ST.E.128 desc[UR56][R68.64], R12 ;  /* 0x0000000c44007985 */ /* 0x0101e4000c101d38 */
.L_x_3777:
[----:B------:R-:W-:Y:S05]  /*44e0*/  BSYNC B2 ;  /* 0x0000000000027941 */ /* 0x000fea0003800000 */
.L_x_3776:
        /* <DEDUP_REMOVED lines=10> */
[----:B----4-:R-:W-:Y:S01]  /*4590*/  HADD2.F32 R67, -RZ, R13.H1_H1 ;  /* 0x3000000dff437230 */ /* 0x010fe20000004100 */
[----:B------:R-:W-:Y:S01]  /*45a0*/  SHF.R.U32.HI R63, RZ, 0x10, R63 ;  /* 0x00000010ff3f7819 */ /* 0x000fe2000001163f */
[----:B------:R-:W-:Y:S01]  /*45b0*/  HADD2.F32 R66, -RZ, R15.H1_H1 ;  /* 0x3000000fff427230 */ /* 0x000fe20000004100 */
[--C-:B------:R-:W-:Y:S01]  /*45c0*/  SHF.R.U64 R60, R60, 0x10, R61.reuse ;  /* 0x000000103c3c7819 */ /* 0x100fe2000000123d */
[----:B------:R-:W-:Y:S01]  /*45d0*/  HADD2.F32 R62, -RZ, R62.H0_H0 ;  /* 0x2000003eff3e7230 */ /* 0x000fe20000004100 */
[----:B------:R-:W-:Y:S01]  /*45e0*/  SHF.R.U32.HI R61, RZ, 0x10, R61 ;  /* 0x00000010ff3d7819 */ /* 0x000fe2000001163d */
[----:B------:R-:W-:Y:S02]  /*45f0*/  HADD2.F32 R63, -RZ, R63.H0_H0 ;  /* 0x2000003fff3f7230 */ /* 0x000fe40000004100 */
[----:B------:R-:W-:Y:S02]  /*4600*/  HADD2.F32 R13, -RZ, R13.H0_H0 ;  /* 0x2000000dff0d7230 */ /* 0x000fe40000004100 */
[----:B------:R-:W-:Y:S01]  /*4610*/  FMUL.FTZ R70, R67, R62 ;  /* 0x0000003e43467220 */ /* 0x000fe20000410000 */
[----:B------:R-:W-:-:S02]  /*4620*/  HADD2.F32 R68, -RZ, R15.H0_H0 ;  /* 0x2000000fff447230 */ /* 0x000fc40000004100 */
[-C--:B------:R-:W-:Y:S01]  /*4630*/  FMUL.FTZ R15, R66, R63.reuse ;  /* 0x0000003f420f7220 */ /* 0x080fe20000410000 */
[----:B------:R-:W-:Y:S02]  /*4640*/  HADD2.F32 R60, -RZ, R60.H0_H0 ;  /* 0x2000003cff3c7230 */ /* 0x000fe40000004100 */
[C---:B------:R-:W-:Y:S01]  /*4650*/  FMUL.FTZ R62, R13.reuse, R62 ;  /* 0x0000003e0d3e7220 */ /* 0x040fe20000410000 */
[----:B------:R-:W-:Y:S02]  /*4660*/  HADD2.F32 R61, -RZ, R61.H0_H0 ;  /* 0x2000003dff3d7230 */ /* 0x000fe40000004100 */
[----:B------:R-:W-:Y:S01]  /*4670*/  FMUL.FTZ R63, R68, R63 ;  /* 0x0000003f443f7220 */ /* 0x000fe20000410000 */
[-C--:B------:R-:W-:Y:S01]  /*4680*/  FFMA.FTZ R70, R13, R60.reuse, -R70 ;  /* 0x0000003c0d467223 */ /* 0x080fe20000010846 */
[----:B------:R-:W-:Y:S02]  /*4690*/  FFMA.FTZ R67, R67, R60, R62 ;  /* 0x0000003c43437223 */ /* 0x000fe4000001003e */
[----:B------:R-:W-:Y:S01]  /*46a0*/  FFMA.FTZ R66, R66, R61, R63 ;  /* 0x0000003d42427223 */ /* 0x000fe2000001003f */
[----:B------:R-:W-:-:S02]  /*46b0*/  HADD2.F32 R63, -RZ, R156.H0_H0 ;  /* 0x2000009cff3f7230 */ /* 0x000fc40000004100 */
[----:B------:R-:W-:Y:S01]  /*46c0*/  FFMA.FTZ R15, R68, R61, -R15 ;  /* 0x0000003d440f7223 */ /* 0x000fe2000001080f */
[--C-:B------:R-:W-:Y:S02]  /*46d0*/  HADD2.F32 R60, -RZ, R12.reuse.H1_H1 ;  /* 0x3000000cff3c7230 */ /* 0x100fe40000004100 */
[----:B------:R-:W-:Y:S02]  /*46e0*/  HADD2.F32 R62, -RZ, R12.H0_H0 ;  /* 0x2000000cff3e7230 */ /* 0x000fe40000004100 */
[----:B------:R-:W-:Y:S02]  /*46f0*/  HADD2.F32 R61, -RZ, R156.H1_H1 ;  /* 0x3000009cff3d7230 */ /* 0x000fe40000004100 */
[-C--:B------:R-:W-:Y:S01]  /*4700*/  FMUL.FTZ R69, R60, R63.reuse ;  /* 0x0000003f3c457220 */ /* 0x080fe20000410000 */
[--C-:B------:R-:W-:Y:S02]  /*4710*/  HADD2.F32 R12, -RZ, R14.reuse.H1_H1 ;  /* 0x3000000eff0c7230 */ /* 0x100fe40000004100 */
[----:B------:R-:W-:Y:S01]  /*4720*/  FMUL.FTZ R63, R62, R63 ;  /* 0x0000003f3e3f7220 */ /* 0x000fe20000410000 */
[----:B------:R-:W-:Y:S01]  /*4730*/  HADD2.F32 R14, -RZ, R14.H0_H0 ;  /* 0x2000000eff0e7230 */ /* 0x000fe20000004100 */
[----:B------:R-:W-:Y:S01]  /*4740*/  F2FP.F16.F32.PACK_AB R15, R66, R15 ;  /* 0x0000000f420f723e */ /* 0x000fe200000000ff */
[----:B------:R-:W-:-:S02]  /*4750*/  HADD2.F32 R13, -RZ, R155.H1_H1 ;  /* 0x3000009bff0d7230 */ /* 0x000fc40000004100 */
[-C--:B------:R-:W-:Y:S01]  /*4760*/  FMUL.FTZ R71, R12, R61.reuse ;  /* 0x0000003d0c477220 */ /* 0x080fe20000410000 */
[----:B------:R-:W-:Y:S02]  /*4770*/  HADD2.F32 R155, -RZ, R155.H0_H0 ;  /* 0x2000009bff9b7230 */ /* 0x000fe40000004100 */
        /* <DEDUP_REMOVED lines=9> */
.L_x_3783:
[----:B------:R-:W-:Y:S05]  /*4810*/  BSYNC B3 ;  /* 0x0000000000037941 */ /* 0x000fea0003800000 */
.L_x_3782:
[----:B----4-:R0:W-:Y:S02]  /*4820*/  ST.E.128 desc[UR56][R64.64], R12 ;  /* 0x0000000c40007985 */ /* 0x0101e4000c101d38 */
.L_x_3781:
[----:B------:R-:W-:Y:S05]  /*4830*/  BSYNC B2 ;  /* 0x0000000000027941 */ /* 0x000fea0003800000 */
.L_x_3780:
        /* <DEDUP_REMOVED lines=8> */
[--C-:B------:R-:W-:Y:S02]  /*48c0*/  SHF.R.U64 R11, R58, 0x10, R59.reuse ;  /* 0x000000103a0b7819 */ /* 0x100fe4000000123b */
[----:B------:R-:W-:Y:S02]  /*48d0*/  SHF.R.U32.HI R64, RZ, 0x10, R59 ;  /* 0x00000010ff407819 */ /* 0x000fe4000001163b */
[--C-:B------:R-:W-:Y:S01]  /*48e0*/  SHF.R.U64 R63, R56, 0x10, R57.reuse ;  /* 0x00000010383f7819 */ /* 0x100fe20000001239 */
[----:B----4-:R-:W-:Y:S01]  /*48f0*/  IMAD.MOV.U32 R56, RZ, RZ, R12 ;  /* 0x000000ffff387224 */ /* 0x010fe200078e000c */
[----:B------:R-:W-:Y:S01]  /*4900*/  SHF.R.U32.HI R62, RZ, 0x10, R57 ;  /* 0x00000010ff3e7819 */ /* 0x000fe20000011639 */
[----:B------:R-:W-:Y:S02]  /*4910*/  HADD2.F32 R59, -RZ, R11.H0_H0 ;  /* 0x2000000bff3b7230 */ /* 0x000fe40000004100 */
[----:B------:R-:W-:Y:S02]  /*4920*/  HADD2.F32 R12, -RZ, R13.H1_H1 ;  /* 0x3000000dff0c7230 */ /* 0x000fe40000004100 */
[----:B------:R-:W-:-:S02]  /*4930*/  HADD2.F32 R64, -RZ, R64.H0_H0 ;  /* 0x20000040ff407230 */ /* 0x000fc40000004100 */
[----:B------:R-:W-:Y:S02]  /*4940*/  HADD2.F32 R11, -RZ, R13.H0_H0 ;  /* 0x2000000dff0b7230 */ /* 0x000fe40000004100 */
[-C--:B------:R-:W-:Y:S01]  /*4950*/  FMUL.FTZ R66, R12, R59.reuse ;  /* 0x0000003b0c427220 */ /* 0x080fe20000410000 */
[--C-:B------:R-:W-:Y:S02]  /*4960*/  HADD2.F32 R57, -RZ, R15.reuse.H1_H1 ;  /* 0x3000000fff397230 */ /* 0x100fe40000004100 */
[----:B------:R-:W-:Y:S02]  /*4970*/  HADD2.F32 R13, -RZ, R15.H0_H0 ;  /* 0x2000000fff0d7230 */ /* 0x000fe40000004100 */
[----:B------:R-:W-:Y:S01]  /*4980*/  FMUL.FTZ R59, R11, R59 ;  /* 0x0000003b0b3b7220 */ /* 0x000fe20000410000 */
[----:B------:R-:W-:Y:S02]  /*4990*/  HADD2.F32 R58, -RZ, R63.H0_H0 ;  /* 0x2000003fff3a7230 */ /* 0x000fe40000004100 */
[----:B------:R-:W-:Y:S01]  /*49a0*/  FMUL.FTZ R68, R57, R64 ;  /* 0x0000004039447220 */ /* 0x000fe20000410000 */
[----:B------:R-:W-:-:S02]  /*49b0*/  HADD2.F32 R62, -RZ, R62.H0_H0 ;  /* 0x2000003eff3e7230 */ /* 0x000fc40000004100 */
[----:B------:R-:W-:Y:S01]  /*49c0*/  FMUL.FTZ R64, R13, R64 ;  /* 0x000000400d407220 */ /* 0x000fe20000410000 */
[----:B------:R-:W-:Y:S02]  /*49d0*/  HADD2.F32 R15, -RZ, R56.H1_H1 ;  /* 0x30000038ff0f7230 */ /* 0x000fe40000004100 */
[----:B------:R-:W-:Y:S01]  /*49e0*/  FFMA.FTZ R12, R12, R58, R59 ;  /* 0x0000003a0c0c7223 */ /* 0x000fe2000001003b */
[----:B------:R-:W-:Y:S02]  /*49f0*/  HADD2.F32 R59, -RZ, R154.H0_H0 ;  /* 0x2000009aff3b7230 */ /* 0x000fe40000004100 */
[----:B------:R-:W-:Y:S01]  /*4a00*/  FFMA.FTZ R64, R57, R62, R64 ;  /* 0x0000003e39407223 */ /* 0x000fe20000010040 */
[----:B------:R-:W-:Y:S02]  /*4a10*/  HADD2.F32 R56, -RZ, R56.H0_H0 ;  /* 0x20000038ff387230 */ /* 0x000fe40000004100 */
[----:B------:R-:W-:Y:S01]  /*4a20*/  FFMA.FTZ R11, R11, R58, -R66 ;  /* 0x0000003a0b0b7223 */ /* 0x000fe20000010842 */
[----:B------:R-:W-:-:S02]  /*4a30*/  HADD2.F32 R154, -RZ, R154.H1_H1 ;  /* 0x3000009aff9a7230 */ /* 0x000fc40000004100 */
[----:B------:R-:W-:Y:S01]  /*4a40*/  FFMA.FTZ R13, R13, R62, -R68 ;  /* 0x0000003e0d0d7223 */ /* 0x000fe20000010844 */
[--C-:B------:R-:W-:Y:S02]  /*4a50*/  HADD2.F32 R57, -RZ, R14.reuse.H1_H1 ;  /* 0x3000000eff397230 */ /* 0x100fe40000004100 */
[-C--:B------:R-:W-:Y:S01]  /*4a60*/  FMUL.FTZ R63, R15, R59.reuse ;  /* 0x0000003b0f3f7220 */ /* 0x080fe20000410000 */
[----:B------:R-:W-:Y:S02]  /*4a70*/  HADD2.F32 R14, -RZ, R14.H0_H0 ;  /* 0x2000000eff0e7230 */ /* 0x000fe40000004100 */
[----:B------:R-:W-:Y:S01]  /*4a80*/  FMUL.FTZ R62, R56, R59 ;  /* 0x0000003b383e7220 */ /* 0x000fe20000410000 */
[--C-:B------:R-:W-:Y:S02]  /*4a90*/  HADD2.F32 R58, -RZ, R153.reuse.H0_H0 ;  /* 0x20000099ff3a7230 */ /* 0x100fe40000004100 */
[----:B------:R-:W-:Y:S01]  /*4aa0*/  FMUL.FTZ R59, R57, R154 ;  /* 0x0000009a393b7220 */ /* 0x000fe20000410000 */
[----:B------:R-:W-:-:S02]  /*4ab0*/  HADD2.F32 R153, -RZ, R153.H1_H1 ;  /* 0x30000099ff997230 */ /* 0x000fc40000004100 */
        /* <DEDUP_REMOVED lines=8> */
[----:B------:R-:W-:Y:S02]  /*4b40*/  F2FP.F16.F32.PACK_AB R12, R62, R63 ;  /* 0x0000003f3e0c723e */ /* 0x000fe400000000ff */
[----:B------:R-:W-:-:S07]  /*4b50*/  F2FP.F16.F32.PACK_AB R14, R154, R59 ;  /* 0x0000003b9a0e723e */ /* 0x000fce00000000ff */
.L_x_3785:
[----:B------:R-:W-:Y:S05]  /*4b60*/  BSYNC B2 ;  /* 0x0000000000027941 */ /* 0x000fea0003800000 */
.L_x_3784:
[----:B----4-:R0:W-:Y:S02]  /*4b70*/  ST.E.128 desc[UR56][R60.64], R12 ;  /* 0x0000000c3c007985 */ /* 0x0101e4000c101d38 */
.L_x_3763:
[----:B------:R-:W-:Y:S05]  /*4b80*/  BSYNC B1 ;  /* 0x0000000000017941 */ /* 0x000fea0003800000 */
.L_x_3762:
[----:B------:R-:W-:-:S03]  /*4b90*/  UMOV UR4, 0xffffffff ;  /* 0xffffffff00047882 */ /* 0x000fc60000000000 */
[----:B------:R-:W-:Y:S05]  /*4ba0*/  BRA.DIV UR4, `(.L_x_3786) ;  /* 0x000001ba04b47947 */ /* 0x000fea000b800000 */
[----:B-1----:R-:W1:Y:S04]  /*4bb0*/  SHFL.IDX PT, R117, R117, 0x1, 0x1c1f ;  /* 0x003c1f0075757f89 */ /* 0x002e6800000e0000 */
[----:B------:R-:W0:Y:S02]  /*4bc0*/  SHFL.IDX PT, R120, R120, 0x1, 0x1c1f ;  /* 0x003c1f0078787f89 */ /* 0x000e2400000e0000 */
.L_x_4090:
[----:B------:R-:W-:Y:S05]  /*4bd0*/  @P4 BRA `(.L_x_3787) ;  /* 0x0000005400084947 */ /* 0x000fea0003800000 */
[----:B------:R-:W-:Y:S01]  /*4be0*/  ISETP.NE.AND P3, PT, R6, RZ, PT ;  /* 0x000000ff0600720c */ /* 0x000fe20003f65270 */
[----:B------:R-:W-:-:S12]  /*4bf0*/  BSSY B1, `(.L_x_3788) ;  /* 0x0000032000017945 */ /* 0x000fd80003800000 */
[----:B------:R-:W-:Y:S05]  /*4c00*/  @!P3 BRA `(.L_x_3789) ;  /* 0x0000000000c0b947 */ /* 0x000fea0003800000 */
[----:B0---4-:R0:W4:Y:S01]  /*4c10*/  LDS.128 R12, [R28+0x20000] ;  /* 0x020000001c0c7984 */ /* 0x0111220000000c00 */
[C---:B------:R-:W-:Y:S01]  /*4c20*/  LEA R56, P3, R16.reuse, R120, 0x1 ;  /* 0x0000007810387211 */ /* 0x040fe200078608ff */
[----:B------:R-:W-:Y:S03]  /*4c30*/  BSSY B2, `(.L_x_3790) ;  /* 0x000002c000027945 */ /* 0x000fe60003800000 */
[----:B-1----:R-:W-:Y:S02]  /*4c40*/  LEA.HI.X R57, R16, R117, R17, 0x1, P3 ;  /* 0x0000007510397211 */ /* 0x002fe400018f0c11 */
[----:B------:R-:W-:-:S13]  /*4c50*/  ISETP.GE.AND P3, PT, R194, R121, PT ;  /* 0x00000079c200720c */ /* 0x000fda0003f66270 */
[----:B0-----:R-:W-:Y:S05]  /*4c60*/  @P3 BRA `(.L_x_3791) ;  /* 0x0000000000a03947 */ /* 0x001fea0003800000 */
[----:B---3--:R-:W-:Y:S01]  /*4c70*/  SHF.R.U64 R11, R52, 0x10, R53 ;  /* 0x00000010340b7819 */ /* 0x008fe20000001235 */
        /* <DEDUP_REMOVED lines=39> */
.L_x_3791:
[----:B------:R-:W-:Y:S05]  /*4ef0*/  BSYNC B2 ;  /* 0x0000000000027941 */ /* 0x000fea0003800000 */
.L_x_3790:
[----:B----4-:R0:W-:Y:S02]  /*4f00*/  ST.E.128 desc[UR56][R56.64], R12 ;  /* 0x0000000c38007985 */ /* 0x0101e4000c101d38 */
.L_x_3789:
[----:B------:R-:W-:Y:S05]  /*4f10*/  BSYNC B1 ;  /* 0x0000000000017941 */ /* 0x000fea0003800000 */
.L_x_3788:
[----:B------:R-:W-:Y:S01]  /*4f20*/  ISETP.NE.AND P3, PT, R7, RZ, PT ;  /* 0x000000ff0700720c */ /* 0x000fe20003f65270 */
[----:B------:R-:W-:-:S12]  /*4f30*/  BSSY B1, `(.L_x_3792) ;  /* 0x0000034000017945 */ /* 0x000fd80003800000 */
[----:B------:R-:W-:Y:S05]  /*4f40*/  @!P3 BRA `(.L_x_3793) ;  /* 0x0000000000c8b947 */ /* 0x000fea0003800000 */
[----:B0---4-:R0:W4:Y:S01]  /*4f50*/  LDS.128 R12, [R31+0x20000] ;  /* 0x020000001f0c7984 */ /* 0x0111220000000c00 */
[----:B------:R-:W-:Y:S01]  /*4f60*/  ISETP.GE.AND P3, PT, R206, R121, PT ;  /* 0x00000079ce00720c */ /* 0x000fe20003f66270 */
[----:B------:R-:W-:Y:S01]  /*4f70*/  IMAD.MOV.U32 R52, RZ, RZ, R120 ;  /* 0x000000ffff347224 */ /* 0x000fe200078e0078 */
[----:B---3--:R-:W-:Y:S01]  /*4f80*/  SHF.L.U32 R11, R196, 0x3, RZ ;  /* 0x00000003c40b7819 */ /* 0x008fe200000006ff */
[----:B-1----:R-:W-:Y:S01]  /*4f90*/  IMAD.MOV.U32 R53, RZ, RZ, R117 ;  /* 0x000000ffff357224 */ /* 0x002fe200078e0075 */
[----:B------:R-:W-:Y:S03]  /*4fa0*/  BSSY B2, `(.L_x_3794) ;  /* 0x000002b000027945 */ /* 0x000fe60003800000 */
[----:B------:R-:W-:-:S06]  /*4fb0*/  IMAD.WIDE R52, R11, 0x2, R52 ;  /* 0x000000020b347825 */ /* 0x000fcc00078e0234 */
        /* <DEDUP_REMOVED lines=41> */
.L_x_3795:
[----:B------:R-:W-:Y:S05]  /*5250*/  BSYNC B2 ;  /* 0x0000000000027941 */ /* 0x000fea0003800000 */
.L_x_3794:
[----:B----4-:R0:W-:Y:S02]  /*5260*/  ST.E.128 desc[UR56][R52.64], R12 ;  /* 0x0000000c34007985 */ /* 0x0101e4000c101d38 */
.L_x_3793:
[----:B------:R-:W-:Y:S05]  /*5270*/  BSYNC B1 ;  /* 0x0000000000017941 */ /* 0x000fea0003800000 */
.L_x_3792:
        /* <DEDUP_REMOVED lines=51> */
.L_x_3799:
[----:B------:R-:W-:Y:S05]  /*55b0*/  BSYNC B2 ;  /* 0x0000000000027941 */ /* 0x000fea0003800000 */
.L_x_3798:
[----:B----4-:R0:W-:Y:S02]  /*55c0*/  ST.E.128 desc[UR56][R48.64], R12 ;  /* 0x0000000c30007985 */ /* 0x0101e4000c101d38 */
.L_x_3797:
[----:B------:R-:W-:Y:S05]  /*55d0*/  BSYNC B1 ;  /* 0x0000000000017941 */ /* 0x000fea0003800000 */
.L_x_3796:
        /* <DEDUP_REMOVED lines=49> */
.L_x_3803:
[----:B------:R-:W-:Y:S05]  /*58f0*/  BSYNC B2 ;  /* 0x0000000000027941 */ /* 0x000fea0003800000 */
.L_x_3802:
[----:B----4-:R0:W-:Y:S02]  /*5900*/  ST.E.128 desc[UR56][R44.64], R12 ;  /* 0x0000000c2c007985 */ /* 0x0101e4000c101d38 */
.L_x_3801:
[----:B------:R-:W-:Y:S05]  /*5910*/  BSYNC B1 ;  /* 0x0000000000017941 */ /* 0x000fea0003800000 */
.L_x_3800:
        /* <DEDUP_REMOVED lines=49> */
.L_x_3807:
[----:B------:R-:W-:Y:S05]  /*5c30*/  BSYNC B2 ;  /* 0x0000000000027941 */ /* 0x000fea0003800000 */
.L_x_3806:
[----:B----4-:R0:W-:Y:S02]  /*5c40*/  ST.E.128 desc[UR56][R40.64], R12 ;  /* 0x0000000c28007985 */ /* 0x0101e4000c101d38 */
.L_x_3805:
[----:B------:R-:W-:Y:S05]  /*5c50*/  BSYNC B1 ;  /* 0x0000000000017941 */ /* 0x000fea0003800000 */
.L_x_3804:
[----:B------:R-:W-:-:S13]  /*5c60*/  ISETP.NE.AND P3, PT, R20, RZ, PT ;  /* 0x000000ff1400720c */ /* 0x000fda0003f65270 */
        /* <DEDUP_REMOVED lines=47> */
.L_x_3809:
[----:B------:R-:W-:Y:S05]  /*5f60*/  BSYNC B1 ;  /* 0x0000000000017941 */ /* 0x000fea0003800000 */
.L_x_3808:
[----:B----4-:R0:W-:Y:S01]  /*5f70*/  ST.E.128 desc[UR56][R36.64], R12 ;  /* 0x0000000c24007985 */ /* 0x0101e2000c101d38 */
[----:B------:R-:W-:Y:S05]  /*5f80*/  BRA `(.L_x_3787) ;  /* 0x00000040001c7947 */ /* 0x000fea0003800000 */
.L_x_3753:
        /* <DEDUP_REMOVED lines=19> */
[----:B------:R-:W-:Y:S02]  /*60c0*/  CS2R R40, SRZ ;  /* 0x0000000000287805 */ /* 0x000fe4000001ff00 */
[----:B------:R-:W-:Y:S02]  /*60d0*/  IADD3.X R33, R11, R102, RZ, P2, !PT ;  /* 0x000000660b217210 */ /* 0x000fe400017fe4ff */
[----:B------:R-:W-:Y:S02]  /*60e0*/  CS2R R54, SRZ ;  /* 0x0000000000367805 */ /* 0x000fe4000001ff00 */
[----:B------:R-:W-:-:S02]  /*60f0*/  LEA R56, P2, R32, UR4, 0x1 ;  /* 0x0000000420387c11 */ /* 0x000fc4000f8408ff */
[----:B------:R-:W-:Y:S02]  /*6100*/  CS2R R52, SRZ ;  /* 0x0000000000347805 */ /* 0x000fe4000001ff00 */
        /* <DEDUP_REMOVED lines=13> */
[----:B------:R-:W-:Y:S02]  /*61e0*/  ISETP.GE.AND P2, PT, R193, R121, PT ;  /* 0x00000079c100720c */ /* 0x000fe40003f46270 */
[----:B------:R-:W-:Y:S02]  /*61f0*/  CS2R R34, SRZ ;  /* 0x0000000000227805 */ /* 0x000fe4000001ff00 */
[----:B------:R-:W-:Y:S02]  /*6200*/  CS2R R32, SRZ ;  /* 0x0000000000207805 */ /* 0x000fe4000001ff00 */
[----:B------:R-:W-:-:S02]  /*6210*/  CS2R R46, SRZ ;  /* 0x00000000002e7805 */ /* 0x000fc4000001ff00 */
[----:B------:R-:W-:-:S05]  /*6220*/  CS2R R44, SRZ ;  /* 0x00000000002c7805 */ /* 0x000fca000001ff00 */
[----:B------:R0:W5:Y:S04]  /*6230*/  @!P2 LDG.E.128 R36, desc[UR56][R56.64+0x40] ;  /* 0x000040383824a981 */ /* 0x000168000c1e1d00 */
[----:B------:R0:W5:Y:S01]  /*6240*/  @!P2 LDG.E.128 R48, desc[UR56][R60.64+0x40] ;  /* 0x000040383c30a981 */ /* 0x000162000c1e1d00 */
[----:B------:R-:W-:-:S13]  /*6250*/  ISETP.GE.AND P2, PT, R192, R121, PT ;  /* 0x00000079c000720c */ /* 0x000fda0003f46270 */
[----:B------:R0:W5:Y:S04]  /*6260*/  @!P2 LDG.E.128 R32, desc[UR56][R56.64+0x80] ;  /* 0x000080383820a981 */ /* 0x000168000c1e1d00 */
[----:B------:R0:W5:Y:S02]  /*6270*/  @!P2 LDG.E.128 R44, desc[UR56][R60.64+0x80] ;  /* 0x000080383c2ca981 */ /* 0x000164000c1e1d00 */
.L_x_3811:
[----:B------:R-:W-:Y:S05]  /*6280*/  BSYNC B1 ;  /* 0x0000000000017941 */ /* 0x000fea0003800000 */
.L_x_3810:
        /* <DEDUP_REMOVED lines=10> */
[----:B------:R-:W-:Y:S02]  /*6330*/  CS2R R74, SRZ ;  /* 0x00000000004a7805 */ /* 0x000fe4000001ff00 */
[----:B------:R-:W-:Y:S02]  /*6340*/  CS2R R72, SRZ ;  /* 0x0000000000487805 */ /* 0x000fe4000001ff00 */
[----:B------:R-:W-:-:S02]  /*6350*/  CS2R R78, SRZ ;  /* 0x00000000004e7805 */ /* 0x000fc4000001ff00 */
[----:B-----5:R-:W-:Y:S01]  /*6360*/  MOV R81, R34 ;  /* 0x0000002200517202 */ /* 0x020fe20000000f00 */
[----:B------:R-:W-:Y:S01]  /*6370*/  IMAD.MOV.U32 R82, RZ, RZ, R35 ;  /* 0x000000ffff527224 */ /* 0x000fe200078e0023 */
[----:B------:R-:W-:Y:S01]  /*6380*/  CS2R R76, SRZ ;  /* 0x00000000004c7805 */ /* 0x000fe2000001ff00 */
[----:B------:R-:W-:Y:S06]  /*6390*/  @P4 BRA `(.L_x_3813) ;  /* 0x00000000007c4947 */ /* 0x000fec0003800000 */
[----:B------:R-:W-:Y:S01]  /*63a0*/  IADD3 R14, P2, P5, R98, R14, R106 ;  /* 0x0000000e620e7210 */ /* 0x000fe20007d5e06a */
[----:B------:R-:W-:Y:S01]  /*63b0*/  ULDC.64 UR4, c[0x0][0x3e8] ;  /* 0x0000fa0000047ab9 */ /* 0x000fe20000000a00 */
[----:B------:R-:W-:Y:S02]  /*63c0*/  CS2R R66, SRZ ;  /* 0x0000000000427805 */ /* 0x000fe4000001ff00 */
[----:B------:R-:W-:Y:S02]  /*63d0*/  CS2R R64, SRZ ;  /* 0x0000000000407805 */ /* 0x000fe4000001ff00 */
[----:B------:R-:W-:Y:S02]  /*63e0*/  IADD3.X R13, R102, R11, R105, P2, P5 ;  /* 0x0000000b660d7210 */ /* 0x000fe400017ea469 */
[----:B------:R-:W-:Y:S02]  /*63f0*/  CS2R R78, SRZ ;  /* 0x00000000004e7805 */ /* 0x000fe4000001ff00 */
[----:B------:R-:W-:-:S02]  /*6400*/  IADD3 R11, P2, P5, R92, R12, R108 ;  /* 0x0000000c5c0b7210 */ /* 0x000fc40007d5e06c */
[----:B------:R-:W-:Y:S02]  /*6410*/  CS2R R76, SRZ ;  /* 0x00000000004c7805 */ /* 0x000fe4000001ff00 */
        /* <DEDUP_REMOVED lines=23> */
.L_x_3813:
[----:B------:R-:W-:Y:S05]  /*6590*/  BSYNC B1 ;  /* 0x0000000000017941 */ /* 0x000fea0003800000 */
.L_x_3812:
[----:B------:R-:W-:Y:S01]  /*65a0*/  IMAD.MOV.U32 R11, RZ, RZ, R32 ;  /* 0x000000ffff0b7224 */ /* 0x000fe200078e0020 */
[----:B0-----:R-:W-:Y:S01]  /*65b0*/  MOV R12, R33 ;  /* 0x00000021000c7202 */ /* 0x001fe20000000f00 */
[----:B------:R-:W-:Y:S01]  /*65c0*/  IMAD.MOV.U32 R14, RZ, RZ, R37 ;  /* 0x000000ffff0e7224 */ /* 0x000fe200078e0025 */
[----:B------:R-:W-:Y:S01]  /*65d0*/  MOV R13, R36 ;  /* 0x00000024000d7202 */ /* 0x000fe20000000f00 */
[----:B------:R-:W-:Y:S01]  /*65e0*/  UISETP.NE.AND UP0, UPT, UR59, 0x3, UPT ;  /* 0x000000033b00788c */ /* 0x000fe2000bf05270 */
        /* <DEDUP_REMOVED lines=15> */
[----:B------:R-:W-:Y:S02]  /*66e0*/  PRMT R154, R14, 0x7610, R154 ;  /* 0x000076100e9a7816 */ /* 0x000fe4000000009a */
[----:B------:R-:W-:Y:S02]  /*66f0*/  MOV R11, R46 ;  /* 0x0000002e000b7202 */ /* 0x000fe40000000f00 */
[----:B------:R-:W-:Y:S02]  /*6700*/  MOV R14, R45 ;  /* 0x0000002d000e7202 */ /* 0x000fe40000000f00 */
        /* <DEDUP_REMOVED lines=10> */
[----:B------:R-:W-:-:S02]  /*67b0*/  PRMT R168, R168, 0x5410, R12 ;  /* 0x00005410a8a87816 */ /* 0x000fc4000000000c */
[----:B------:R-:W-:Y:S01]  /*67c0*/  PRMT R169, R14, 0x7610, R169 ;  /* 0x000076100ea97816 */ /* 0x000fe200000000a9 */
[----:B------:R-:W-:Y:S01]  /*67d0*/  IMAD.MOV.U32 R14, RZ, RZ, R53 ;  /* 0x000000ffff0e7224 */ /* 0x000fe200078e0035 */
[----:B------:R-:W-:Y:S02]  /*67e0*/  MOV R12, R55 ;  /* 0x00000037000c7202 */ /* 0x000fe40000000f00 */
[----:B------:R-:W-:Y:S02]  /*67f0*/  PRMT R169, R169, 0x5410, R11 ;  /* 0x00005410a9a97816 */ /* 0x000fe4000000000b */
[----:B------:R-:W-:Y:S01]  /*6800*/  PRMT R170, R12, 0x5410, R13 ;  /* 0x000054100caa7816 */ /* 0x000fe2000000000d */
[----:B-----5:R-:W-:Y:S01]  /*6810*/  IMAD.MOV.U32 R12, RZ, RZ, R59 ;  /* 0x000000ffff0c7224 */ /* 0x020fe200078e003b */
        /* <DEDUP_REMOVED lines=39> */
.L_x_3814:
[----:B------:R-:W-:Y:S01]  /*6a90*/  LEA R87, R18, R2, 0x3 ;  /* 0x0000000212577211 */ /* 0x000fe200078e18ff */
[----:B------:R-:W0:Y:S01]  /*6aa0*/  LDC R131, c[0x0][0x2f4] ;  /* 0x0000bd00ff837b82 */ /* 0x000e220000000800 */
[----:B------:R-:W-:Y:S01]  /*6ab0*/  SHF.L.U32 R88, R202, 0x1f, RZ ;  /* 0x0000001fca587819 */ /* 0x000fe200000006ff */
[----:B------:R-:W-:Y:S03]  /*6ac0*/  BSSY B1, `(.L_x_3815) ;  /* 0x0000003000017945 */ /* 0x000fe60003800000 */
[----:B------:R-:W1:Y:S02]  /*6ad0*/  SYNCS.PHASECHK.TRANS64.TRYWAIT P5, [R87+URZ+0x30890], R88 ;  /* 0x03089058570075a7 */ /* 0x000e6400080a017f */
[----:B-1----:R-:W-:Y:S05]  /*6ae0*/  @!P5 BRA `(.L_x_3816) ;  /* 0x0000019c0030d947 */ /* 0x002fea0003800000 */
.L_x_4091:
[----:B------:R-:W-:Y:S05]  /*6af0*/  BSYNC B1 ;  /* 0x0000000000017941 */ /* 0x000fea0003800000 */
.L_x_3815:
[----:B------:R-:W-:Y:S01]  /*6b00*/  UMOV UR4, 0xffffffff ;  /* 0xffffffff00047882 */ /* 0x000fe20000000000 */
[----:B0-----:R-:W-:Y:S02]  /*6b10*/  IMAD.IADD R135, R131, 0x1, -R122 ;  /* 0x0000000183877824 */ /* 0x001fe400078e0a7a */
[----:B------:R-:W-:Y:S05]  /*6b20*/  BRA.DIV UR4, `(.L_x_3817) ;  /* 0x0000019e04347947 */ /* 0x000fea000b800000 */
[----:B------:R0:W2:Y:S04]  /*6b30*/  SHFL.IDX PT, R119, R117, RZ, 0x1c1f ;  /* 0x001c1fff75777589 */ /* 0x0000a800000e0000 */
[----:B------:R0:W3:Y:S02]  /*6b40*/  SHFL.IDX PT, R11, R120, RZ, 0x1c1f ;  /* 0x001c1fff780b7589 */ /* 0x0000e400000e0000 */
.L_x_4095:
[----:B------:R-:W-:Y:S04]  /*6b50*/  BSSY B1, `(.L_x_3818) ;  /* 0x0000168000017945 */ /* 0x000fe80003800000 */
[----:B------:R-:W-:Y:S05]  /*6b60*/  @P3 BRA `(.L_x_3819) ;  /* 0x0000001400983947 */ /* 0x000fea0003800000 */
[----:B------:R-:W-:Y:S01]  /*6b70*/  ISETP.NE.AND P3, PT, R6, RZ, PT ;  /* 0x000000ff0600720c */ /* 0x000fe20003f65270 */
[----:B------:R-:W-:Y:S01]  /*6b80*/  BSSY B2, `(.L_x_3820) ;  /* 0x0000078000027945 */ /* 0x000fe20003800000 */
[----:B---3--:R-:W-:-:S11]  /*6b90*/  IMAD.MOV.U32 R118, RZ, RZ, R11 ;  /* 0x000000ffff767224 */ /* 0x008fd600078e000b */
[----:B------:R-:W-:Y:S05]  /*6ba0*/  @!P3 BRA `(.L_x_3821) ;  /* 0x0000000400d4b947 */ /* 0x000fea0003800000 */
[----:B------:R-:W-:Y:S01]  /*6bb0*/  SEL R12, R122, R135, !P0 ;  /* 0x000000877a0c7207 */ /* 0x000fe20004000000 */
[----:B------:R-:W-:Y:S01]  /*6bc0*/  BSSY B3, `(.L_x_3822) ;  /* 0x000006d000037945 */ /* 0x000fe20003800000 */
[----:B------:R-:W-:Y:S02]  /*6bd0*/  ISETP.GE.AND P3, PT, R16, R121, PT ;  /* 0x000000791000720c */ /* 0x000fe40003f66270 */
[----:B------:R-:W-:-:S04]  /*6be0*/  SHF.R.S32.HI R13, RZ, 0x1f, R12 ;  /* 0x0000001fff0d7819 */ /* 0x000fc8000001140c */
[----:B------:R-:W-:-:S04]  /*6bf0*/  LEA.HI R13, R13, R12, RZ, 0x4 ;  /* 0x0000000c0d0d7211 */ /* 0x000fc800078f20ff */
[----:B------:R-:W-:-:S04]  /*6c00*/  LEA.HI.SX32 R150, R13, R115, 0x1c ;  /* 0x000000730d967211 */ /* 0x000fc800078fe2ff */
[----:B------:R-:W-:-:S04]  /*6c10*/  SHF.R.S32.HI R13, RZ, 0x1f, R150 ;  /* 0x0000001fff0d7819 */ /* 0x000fc80000011496 */
[----:B------:R-:W-:Y:S02]  /*6c20*/  LEA.HI R13, R13, R150, RZ, 0x3 ;  /* 0x000000960d0d7211 */ /* 0x000fe400078f18ff */
[----:B------:R-:W-:Y:S02]  /*6c30*/  SHF.L.U32 R150, R150, 0x3, RZ ;  /* 0x0000000396967819 */ /* 0x000fe400000006ff */
[----:B------:R-:W-:Y:S02]  /*6c40*/  SHF.R.S32.HI R13, RZ, 0x3, R13 ;  /* 0x00000003ff0d7819 */ /* 0x000fe4000001140d */
[----:B------:R-:W-:-:S03]  /*6c50*/  LOP3.LUT R12, R216, 0x38, R150, 0xf8, !PT ;  /* 0x00000038d80c7812 */ /* 0x000fc600078ef896 */
[----:B------:R-:W-:Y:S01]  /*6c60*/  IMAD R13, R13, 0x1800, R218 ;  /* 0x000018000d0d7824 */ /* 0x000fe200078e02da */
[----:B------:R-:W-:-:S05]  /*6c70*/  LOP3.LUT R12, R12, R217, RZ, 0x3c, !PT ;  /* 0x000000d90c0c7212 */ /* 0x000fca00078e3cff */
[----:B------:R-:W-:-:S04]  /*6c80*/  IMAD.IADD R12, R13, 0x1, R12 ;  /* 0x000000010d0c7824 */ /* 0x000fc800078e020c */
[C---:B------:R-:W-:Y:S02]  /*6c90*/  IMAD R80, R18.reuse, 0x4800, R12 ;  /* 0x0000480012507824 */ /* 0x040fe400078e020c */
[----:B------:R-:W-:-:S03]  /*6ca0*/  IMAD R12, R18, 0x4800, R136 ;  /* 0x00004800120c7824 */ /* 0x000fc600078e0288 */
[----:B------:R-:W-:Y:S01]  /*6cb0*/  LEA R80, R80, R2, 0x1 ;  /* 0x0000000250507211 */ /* 0x000fe200078e08ff */
[----:B------:R-:W-:-:S05]  /*6cc0*/  IMAD R12, R12, 0x2, R2 ;  /* 0x000000020c0c7824 */ /* 0x000fca00078e0202 */
[----:B------:R-:W3:Y:S04]  /*6cd0*/  LDS.128 R80, [R80+0x1e400] ;  /* 0x01e4000050507984 */ /* 0x000ee80000000c00 */
[----:B------:R-:W4:Y:S01]  /*6ce0*/  LDS.128 R12, [R12+0x1e400] ;  /* 0x01e400000c0c7984 */ /* 0x000f220000000c00 */
[----:B------:R-:W-:Y:S05]  /*6cf0*/  @P3 BRA `(.L_x_3823) ;  /* 0x0000000400643947 */ /* 0x000fea0003800000 */
[----:B---3--:R-:W-:Y:S01]  /*6d00*/  IMAD.MOV.U32 R152, RZ, RZ, R81 ;  /* 0x000000ffff987224 */ /* 0x008fe200078e0051 */
[----:B------:R-:W-:Y:S01]  /*6d10*/  SHF.R.U64 R40, R40, 0x10, R41 ;  /* 0x0000001028287819 */ /* 0x000fe20000001229 */
[----:B----4-:R-:W-:Y:S01]  /*6d20*/  IMAD.MOV.U32 R151, RZ, RZ, R13 ;  /* 0x000000ffff977224 */ /* 0x010fe200078e000d */
[----:B------:R-:W-:Y:S01]  /*6d30*/  SHF.R.U32.HI R41, RZ, 0x10, R41 ;  /* 0x00000010ff297819 */ /* 0x000fe20000011629 */
[----:B------:R-:W-:Y:S01]  /*6d40*/  HADD2.F32 R153, -RZ, R153.H0_H0 ;  /* 0x20000099ff997230 */ /* 0x000fe20000004100 */
[----:B------:R-:W-:Y:S01]  /*6d50*/  SHF.R.U64 R42, R42, 0x10, R43 ;  /* 0x000000102a2a7819 */ /* 0x000fe2000000122b */
[----:B------:R-:W-:Y:S02]  /*6d60*/  HADD2.F32 R13, -RZ, R152.H0_H0 ;  /* 0x20000098ff0d7230 */ /* 0x000fe40000004100 */
[----:B------:R-:W-:Y:S02]  /*6d70*/  HADD2.F32 R155, -RZ, R151.H0_H0 ;  /* 0x20000097ff9b7230 */ /* 0x000fe40000004100 */
[----:B------:R-:W-:-:S02]  /*6d80*/  HADD2.F32 R154, -RZ, R154.H0_H0 ;  /* 0x2000009aff9a7230 */ /* 0x000fc40000004100 */
[-C--:B------:R-:W-:Y:S01]  /*6d90*/  FMUL.FTZ R81, R13, R153.reuse ;  /* 0x000000990d517220 */ /* 0x080fe20000410000 */
[----:B------:R-:W-:Y:S02]  /*6da0*/  HADD2.F32 R152, -RZ, R152.H1_H1 ;  /* 0x30000098ff987230 */ /* 0x000fe40000004100 */
[C---:B------:R-:W-:Y:S01]  /*6db0*/  FMUL.FTZ R153, R155.reuse, R153 ;  /* 0x000000999b997220 */ /* 0x040fe20000410000 */
[----:B------:R-:W-:Y:S02]  /*6dc0*/  HADD2.F32 R41, -RZ, R41.H0_H0 ;  /* 0x20000029ff297230 */ /* 0x000fe40000004100 */
[-C--:B------:R-:W-:Y:S01]  /*6dd0*/  FFMA.FTZ R81, R155, R154.reuse, -R81 ;  /* 0x0000009a9b517223 */ /* 0x080fe20000010851 */
[----:B------:R-:W-:Y:S02]  /*6de0*/  HADD2.F32 R40, -RZ, R40.H0_H0 ;  /* 0x20000028ff287230 */ /* 0x000fe40000004100 */
[----:B------:R-:W-:Y:S01]  /*6df0*/  FFMA.FTZ R13, R13, R154, R153 ;  /* 0x0000009a0d0d7223 */ /* 0x000fe20000010099 */
[--C-:B------:R-:W-:Y:S01]  /*6e00*/  SHF.R.U32.HI R153, RZ, 0x10, R53.reuse ;  /* 0x00000010ff997819 */ /* 0x100fe20000011635 */
[----:B------:R-:W-:Y:S01]  /*6e10*/  HADD2.F32 R154, -RZ, R170.H0_H0 ;  /* 0x200000aaff9a7230 */ /* 0x000fe20000004100 */
[----:B------:R-:W-:Y:S01]  /*6e20*/  SHF.R.U64 R53, R52, 0x10, R53 ;  /* 0x0000001034357819 */ /* 0x000fe20000001235 */
[----:B------:R-:W-:-:S02]  /*6e30*/  HADD2.F32 R52, -RZ, R151.H1_H1 ;  /* 0x30000097ff347230 */ /* 0x000fc40000004100 */
[----:B------:R-:W-:Y:S02]  /*6e40*/  HADD2.F32 R153, -RZ, R153.H0_H0 ;  /* 0x20000099ff997230 */ /* 0x000fe40000004100 */
[----:B------:R-:W-:Y:S02]  /*6e50*/  HADD2.F32 R53, -RZ, R53.H0_H0 ;  /* 0x20000035ff357230 */ /* 0x000fe40000004100 */
[----:B------:R-:W-:Y:S02]  /*6e60*/  HADD2.F32 R42, -RZ, R42.H0_H0 ;  /* 0x2000002aff2a7230 */ /* 0x000fe40000004100 */
[-C--:B------:R-:W-:Y:S01]  /*6e70*/  FMUL.FTZ R151, R152, R153.reuse ;  /* 0x0000009998977220 */ /* 0x080fe20000410000 */
[----:B------:R-:W-:-:S03]  /*6e80*/  FMUL.FTZ R153, R52, R153 ;  /* 0x0000009934997220 */ /* 0x000fc60000410000 */
[-C--:B------:R-:W-:Y:S01]  /*6e90*/  FFMA.FTZ R52, R52, R41.reuse, -R151 ;  /* 0x0000002934347223 */ /* 0x080fe20000010897 */
[----:B------:R-:W-:Y:S02]  /*6ea0*/  HADD2.F32 R151, -RZ, R83.H0_H0 ;  /* 0x20000053ff977230 */ /* 0x000fe40000004100 */
[----:B------:R-:W-:Y:S01]  /*6eb0*/  FFMA.FTZ R41, R152, R41, R153 ;  /* 0x0000002998297223 */ /* 0x000fe20000010099 */
[----:B------:R-:W-:Y:S02]  /*6ec0*/  HADD2.F32 R152, -RZ, R167.H1_H1 ;  /* 0x300000a7ff987230 */ /* 0x000fe40000004100 */
[--C-:B------:R-:W-:Y:S02]  /*6ed0*/  HADD2.F32 R153, -RZ, R15.reuse.H0_H0 ;  /* 0x2000000fff997230 */ /* 0x100fe40000004100 */
[----:B------:R-:W-:Y:S01]  /*6ee0*/  FMUL.FTZ R155, R151, R154 ;  /* 0x0000009a979b7220 */ /* 0x000fe20000410000 */
[----:B------:R-:W-:Y:S01]  /*6ef0*/  HADD2.F32 R15, -RZ, R15.H1_H1 ;  /* 0x3000000fff0f7230 */ /* 0x000fe20000004100 */
[----:B------:R-:W-:-:S02]  /*6f00*/  F2FP.F16.F32.PACK_AB R41, R41, R13 ;  /* 0x0000000d2929723e */ /* 0x000fc400000000ff */
[C---:B------:R-:W-:Y:S01]  /*6f10*/  FFMA.FTZ R155, R153.reuse, R152, -R155 ;  /* 0x00000098999b7223 */ /* 0x040fe2000001089b */
[----:B------:R-:W-:Y:S01]  /*6f20*/  FMUL.FTZ R153, R153, R154 ;  /* 0x0000009a99997220 */ /* 0x000fe20000410000 */
[----:B------:R-:W-:Y:S01]  /*6f30*/  HADD2.F32 R154, -RZ, R170.H1_H1 ;  /* 0x300000aaff9a7230 */ /* 0x000fe20000004100 */
[----:B------:R-:W-:Y:S01]  /*6f40*/  F2FP.F16.F32.PACK_AB R52, R52, R81 ;  /* 0x000000513434723e */ /* 0x000fe200000000ff */
[----:B------:R-:W-:Y:S02]  /*6f50*/  IMAD.MOV.U32 R81, RZ, RZ, R41 ;  /* 0x000000ffff517224 */ /* 0x000fe400078e0029 */
[----:B------:R-:W-:Y:S01]  /*6f60*/  FFMA.FTZ R153, R151, R152, R153 ;  /* 0x0000009897997223 */ /* 0x000fe20000010099 */
[----:B------:R-:W-:Y:S02]  /*6f70*/  SHF.R.U32.HI R151, RZ, 0x10, R43 ;  /* 0x00000010ff977819 */ /* 0x000fe4000001162b */
[--C-:B------:R-:W-:Y:S01]  /*6f80*/  SHF.R.U64 R43, R54, 0x10, R55.reuse ;  /* 0x00000010362b7819 */ /* 0x100fe20000001237 */
[----:B------:R-:W-:Y:S01]  /*6f90*/  HADD2.F32 R54, -RZ, R83.H1_H1 ;  /* 0x30000053ff367230 */ /* 0x000fe20000004100 */
[----:B------:R-:W-:Y:S01]  /*6fa0*/  SHF.R.U32.HI R55, RZ, 0x10, R55 ;  /* 0x00000010ff377819 */ /* 0x000fe20000011637 */
[----:B------:R-:W-:Y:S01]  /*6fb0*/  HADD2.F32 R151, -RZ, R151.H0_H0 ;  /* 0x20000097ff977230 */ /* 0x000fe20000004100 */
[----:B------:R-:W-:Y:S01]  /*6fc0*/  MOV R13, R52 ;  /* 0x00000034000d7202 */ /* 0x000fe20000000f00 */
[----:B------:R-:W-:-:S02]  /*6fd0*/  HADD2.F32 R43, -RZ, R43.H0_H0 ;  /* 0x2000002bff2b7230 */ /* 0x000fc40000004100 */
[----:B------:R-:W-:-:S05]  /*6fe0*/  HADD2.F32 R55, -RZ, R55.H0_H0 ;  /* 0x20000037ff377230 */ /* 0x000fca0000004100 */
[----:B------:R-:W-:-:S04]  /*6ff0*/  FMUL.FTZ R83, R54, R55 ;  /* 0x0000003736537220 */ /* 0x000fc80000410000 */
[C---:B------:R-:W-:Y:S01]  /*7000*/  FFMA.FTZ R83, R15.reuse, R151, -R83 ;  /* 0x000000970f537223 */ /* 0x040fe20000010853 */
[----:B------:R-:W-:Y:S01]  /*7010*/  FMUL.FTZ R15, R15, R55 ;  /* 0x000000370f0f7220 */ /* 0x000fe20000410000 */
[----:B------:R-:W-:-:S03]  /*7020*/  HADD2.F32 R55, -RZ, R168.H0_H0 ;  /* 0x200000a8ff377230 */ /* 0x000fc60000004100 */
[----:B------:R-:W-:Y:S01]  /*7030*/  FFMA.FTZ R15, R54, R151, R15 ;  /* 0x00000097360f7223 */ /* 0x000fe2000001000f */
[----:B------:R-:W-:Y:S01]  /*7040*/  HADD2.F32 R54, -RZ, R80.H0_H0 ;  /* 0x20000050ff367230 */ /* 0x000fe20000004100 */
[----:B------:R-:W-:Y:S01]  /*7050*/  F2FP.F16.F32.PACK_AB R83, R83, R155 ;  /* 0x0000009b5353723e */ /* 0x000fe200000000ff */
[----:B------:R-:W-:Y:S02]  /*7060*/  HADD2.F32 R151, -RZ, R12.H0_H0 ;  /* 0x2000000cff977230 */ /* 0x000fe40000004100 */
[----:B------:R-:W-:Y:S02]  /*7070*/  HADD2.F32 R80, -RZ, R80.H1_H1 ;  /* 0x30000050ff507230 */ /* 0x000fe40000004100 */
[-C--:B------:R-:W-:Y:S01]  /*7080*/  FMUL.FTZ R152, R54, R154.reuse ;  /* 0x0000009a36987220 */ /* 0x080fe20000410000 */
[----:B------:R-:W-:Y:S02]  /*7090*/  HADD2.F32 R12, -RZ, R12.H1_H1 ;  /* 0x3000000cff0c7230 */ /* 0x000fe40000004100 */
[----:B------:R-:W-:Y:S01]  /*70a0*/  FMUL.FTZ R154, R151, R154 ;  /* 0x0000009a979a7220 */ /* 0x000fe20000410000 */
[----:B------:R-:W-:Y:S01]  /*70b0*/  F2FP.F16.F32.PACK_AB R153, R15, R153 ;  /* 0x000000990f99723e */ /* 0x000fe200000000ff */
[----:B------:R-:W-:Y:S01]  /*70c0*/  FFMA.FTZ R152, R151, R55, -R152 ;  /* 0x0000003797987223 */ /* 0x000fe20000010898 */
[----:B------:R-:W-:-:S02]  /*70d0*/  HADD2.F32 R151, -RZ, R169.H1_H1 ;  /* 0x300000a9ff977230 */ /* 0x000fc40000004100 */
[----:B------:R-:W-:Y:S01]  /*70e0*/  FFMA.FTZ R154, R54, R55, R154 ;  /* 0x00000037369a7223 */ /* 0x000fe2000001009a */
[-C--:B------:R-:W-:Y:S01]  /*70f0*/  FMUL.FTZ R54, R80, R53.reuse ;  /* 0x0000003550367220 */ /* 0x080fe20000410000 */
[C---:B------:R-:W-:Y:S01]  /*7100*/  FMUL.FTZ R53, R12.reuse, R53 ;  /* 0x000000350c357220 */ /* 0x040fe20000410000 */
[----:B------:R-:W-:Y:S02]  /*7110*/  HADD2.F32 R55, -RZ, R14.H0_H0 ;  /* 0x2000000eff377230 */ /* 0x000fe40000004100 */
[-C--:B------:R-:W-:Y:S01]  /*7120*/  FFMA.FTZ R12, R12, R40.reuse, -R54 ;  /* 0x000000280c0c7223 */ /* 0x080fe20000010836 */
[----:B------:R-:W-:Y:S01]  /*7130*/  FFMA.FTZ R40, R80, R40, R53 ;  /* 0x0000002850287223 */ /* 0x000fe20000010035 */
[--C-:B------:R-:W-:Y:S02]  /*7140*/  HADD2.F32 R53, -RZ, R82.reuse.H0_H0 ;  /* 0x20000052ff357230 */ /* 0x100fe40000004100 */
[----:B------:R-:W-:Y:S01]  /*7150*/  HADD2.F32 R54, -RZ, R167.H0_H0 ;  /* 0x200000a7ff367230 */ /* 0x000fe20000004100 */
[----:B------:R-:W-:Y:S01]  /*7160*/  F2FP.F16.F32.PACK_AB R12, R12, R152 ;  /* 0x000000980c0c723e */ /* 0x000fe200000000ff */
[----:B------:R-:W-:-:S02]  /*7170*/  HADD2.F32 R82, -RZ, R82.H1_H1 ;  /* 0x30000052ff527230 */ /* 0x000fc40000004100 */
[-C--:B------:R-:W-:Y:S01]  /*7180*/  FMUL.FTZ R80, R53, R151.reuse ;  /* 0x0000009735507220 */ /* 0x080fe20000410000 */
[C---:B------:R-:W-:Y:S01]  /*7190*/  FMUL.FTZ R151, R55.reuse, R151 ;  /* 0x0000009737977220 */ /* 0x040fe20000410000 */
[----:B------:R-:W-:Y:S01]  /*71a0*/  HADD2.F32 R14, -RZ, R14.H1_H1 ;  /* 0x3000000eff0e7230 */ /* 0x000fe20000004100 */
[----:B------:R-:W-:Y:S01]  /*71b0*/  F2FP.F16.F32.PACK_AB R40, R40, R154 ;  /* 0x0000009a2828723e */ /* 0x000fe200000000ff */
[-C--:B------:R-:W-:Y:S01]  /*71c0*/  FFMA.FTZ R80, R55, R54.reuse, -R80 ;  /* 0x0000003637507223 */ /* 0x080fe20000010850 */
[----:B------:R-:W-:Y:S01]  /*71d0*/  FFMA.FTZ R151, R53, R54, R151 ;  /* 0x0000003635977223 */ /* 0x000fe20000010097 */
[-C--:B------:R-:W-:Y:S01]  /*71e0*/  FMUL.FTZ R53, R82, R43.reuse ;  /* 0x0000002b52357220 */ /* 0x080fe20000410000 */
[C---:B------:R-:W-:Y:S01]  /*71f0*/  FMUL.FTZ R43, R14.reuse, R43 ;  /* 0x0000002b0e2b7220 */ /* 0x040fe20000410000 */
[----:B------:R-:W-:Y:S01]  /*7200*/  IMAD.MOV.U32 R15, RZ, RZ, R83 ;  /* 0x000000ffff0f7224 */ /* 0x000fe200078e0053 */
[----:B------:R-:W-:Y:S01]  /*7210*/  MOV R83, R153 ;  /* 0x0000009900537202 */ /* 0x000fe20000000f00 */
[-C--:B------:R-:W-:Y:S01]  /*7220*/  FFMA.FTZ R53, R14, R42.reuse, -R53 ;  /* 0x0000002a0e357223 */ /* 0x080fe20000010835 */
[----:B------:R-:W-:-:S04]  /*7230*/  FFMA.FTZ R43, R82, R42, R43 ;  /* 0x0000002a522b7223 */ /* 0x000fc8000001002b */
[----:B------:R-:W-:Y:S01]  /*7240*/  F2FP.F16.F32.PACK_AB R53, R53, R80 ;  /* 0x000000503535723e */ /* 0x000fe200000000ff */
[----:B------:R-:W-:Y:S01]  /*7250*/  IMAD.MOV.U32 R80, RZ, RZ, R40 ;  /* 0x000000ffff507224 */ /* 0x000fe200078e0028 */
[----:B------:R-:W-:Y:S02]  /*7260*/  F2FP.F16.F32.PACK_AB R43, R43, R151 ;  /* 0x000000972b2b723e */ /* 0x000fe400000000ff */
[----:B------:R-:W-:-:S03]  /*7270*/  MOV R14, R53 ;  /* 0x00000035000e7202 */ /* 0x000fc60000000f00 */
[----:B------:R-:W-:-:S07]  /*7280*/  IMAD.MOV.U32 R82, RZ, RZ, R43 ;  /* 0x000000ffff527224 */ /* 0x000fce00078e002b */
.L_x_3823:
[----:B------:R-:W-:Y:S05]  /*7290*/  BSYNC B3 ;  /* 0x0000000000037941 */ /* 0x000fea0003800000 */
.L_x_3822:
[----:B------:R-:W-:-:S04]  /*72a0*/  LEA R40, P3, R3, R11, 0x1 ;  /* 0x0000000b03287211 */ /* 0x000fc800078608ff */
[----:B--2---:R-:W-:Y:S02]  /*72b0*/  LEA.HI.X R41, R3, R119, R111, 0x1, P3 ;  /* 0x0000007703297211 */ /* 0x004fe400018f0c6f */
[----:B------:R-:W-:-:S03]  /*72c0*/  ISETP.GE.AND P3, PT, R150, R131, PT ;  /* 0x000000839600720c */ /* 0x000fc60003f66270 */
[----:B----4-:R2:W-:Y:S10]  /*72d0*/  ST.E.128 desc[UR56][R40.64], R12 ;  /* 0x0000000c28007985 */ /* 0x0105f4000c101d38 */
[----:B--2---:R-:W-:-:S05]  /*72e0*/  @!P3 IMAD.WIDE R12, R150, 0x2, R118 ;  /* 0x00000002960cb825 */ /* 0x004fca00078e0276 */
[----:B---3--:R3:W-:Y:S02]  /*72f0*/  @!P3 ST.E.128 desc[UR56][R12.64], R80 ;  /* 0x000000500c00b985 */ /* 0x0087e4000c101d38 */
.L_x_3821:
[----:B------:R-:W-:Y:S05]  /*7300*/  BSYNC B2 ;  /* 0x0000000000027941 */ /* 0x000fea0003800000 */
.L_x_3820:
[----:B------:R-:W-:Y:S01]  /*7310*/  ISETP.NE.AND P3, PT, R7, RZ, PT ;  /* 0x000000ff0700720c */ /* 0x000fe20003f65270 */
[----:B------:R-:W-:-:S12]  /*7320*/  BSSY B2, `(.L_x_3824) ;  /* 0x0000078000027945 */ /* 0x000fd80003800000 */
[----:B------:R-:W-:Y:S05]  /*7330*/  @!P3 BRA `(.L_x_3825) ;  /* 0x0000000400d8b947 */ /* 0x000fea0003800000 */
[----:B---3--:R-:W-:Y:S01]  /*7340*/  SEL R12, R122, R135, !P1 ;  /* 0x000000877a0c7207 */ /* 0x008fe20004800000 */
[----:B------:R-:W-:Y:S01]  /*7350*/  BSSY B3, `(.L_x_3826) ;  /* 0x0000070000037945 */ /* 0x000fe20003800000 */
[C---:B------:R-:W-:Y:S02]  /*7360*/  LEA R52, P3, R4.reuse, R11, 0x1 ;  /* 0x0000000b04347211 */ /* 0x040fe400078608ff */
[----:B------:R-:W-:Y:S02]  /*7370*/  SHF.R.S32.HI R13, RZ, 0x1f, R12 ;  /* 0x0000001fff0d7819 */ /* 0x000fe4000001140c */
[----:B--2---:R-:W-:Y:S02]  /*7380*/  LEA.HI.X R53, R4, R119, R110, 0x1, P3 ;  /* 0x0000007704357211 */ /* 0x004fe400018f0c6e */
[----:B------:R-:W-:Y:S02]  /*7390*/  LEA.HI R13, R13, R12, RZ, 0x4 ;  /* 0x0000000c0d0d7211 */ /* 0x000fe400078f20ff */
[----:B------:R-:W-:-:S02]  /*73a0*/  ISETP.GE.AND P3, PT, R193, R121, PT ;  /* 0x00000079c100720c */ /* 0x000fc40003f66270 */
[----:B------:R-:W-:-:S04]  /*73b0*/  LEA.HI.SX32 R54, R13, R114, 0x1c ;  /* 0x000000720d367211 */ /* 0x000fc800078fe2ff */
[----:B------:R-:W-:-:S04]  /*73c0*/  SHF.R.S32.HI R13, RZ, 0x1f, R54 ;  /* 0x0000001fff0d7819 */ /* 0x000fc80000011436 */
[----:B------:R-:W-:Y:S01]  /*73d0*/  LEA.HI R13, R13, R54, RZ, 0x3 ;  /* 0x000000360d0d7211 */ /* 0x000fe200078f18ff */
[----:B------:R-:W-:-:S03]  /*73e0*/  IMAD.SHL.U32 R54, R54, 0x8, RZ ;  /* 0x0000000836367824 */ /* 0x000fc600078e00ff */
[----:B------:R-:W-:Y:S02]  /*73f0*/  SHF.R.S32.HI R13, RZ, 0x3, R13 ;  /* 0x00000003ff0d7819 */ /* 0x000fe4000001140d */
[----:B------:R-:W-:-:S03]  /*7400*/  LOP3.LUT R12, R216, 0x38, R54, 0xf8, !PT ;  /* 0x00000038d80c7812 */ /* 0x000fc600078ef836 */
[----:B------:R-:W-:Y:S01]  /*7410*/  IMAD R13, R13, 0x1800, R218 ;  /* 0x000018000d0d7824 */ /* 0x000fe200078e02da */
[----:B------:R-:W-:-:S05]  /*7420*/  LOP3.LUT R12, R12, R217, RZ, 0x3c, !PT ;  /* 0x000000d90c0c7212 */ /* 0x000fca00078e3cff */
[----:B------:R-:W-:Y:S02]  /*7430*/  IMAD.IADD R13, R13, 0x1, R12 ;  /* 0x000000010d0d7824 */ /* 0x000fe400078e020c */
[C---:B------:R-:W-:Y:S02]  /*7440*/  IMAD R12, R18.reuse, 0x4800, R134 ;  /* 0x00004800120c7824 */ /* 0x040fe400078e0286 */
[----:B------:R-:W-:-:S03]  /*7450*/  IMAD R40, R18, 0x4800, R13 ;  /* 0x0000480012287824 */ /* 0x000fc600078e020d */
[----:B------:R-:W-:Y:S01]  /*7460*/  LEA R12, R12, R2, 0x1 ;  /* 0x000000020c0c7211 */ /* 0x000fe200078e08ff */
[----:B------:R-:W-:-:S05]  /*7470*/  IMAD R40, R40, 0x2, R2 ;  /* 0x0000000228287824 */ /* 0x000fca00078e0202 */
[----:B------:R-:W2:Y:S04]  /*7480*/  LDS.128 R12, [R12+0x1e400] ;  /* 0x01e400000c0c7984 */ /* 0x000ea80000000c00 */
[----:B------:R-:W3:Y:S01]  /*7490*/  LDS.128 R40, [R40+0x1e400] ;  /* 0x01e4000028287984 */ /* 0x000ee20000000c00 */
[----:B------:R-:W-:Y:S05]  /*74a0*/  @P3 BRA `(.L_x_3827) ;  /* 0x0000000400683947 */ /* 0x000fea0003800000 */
[----:B---3--:R-:W-:Y:S01]  /*74b0*/  IMAD.MOV.U32 R81, RZ, RZ, R41 ;  /* 0x000000ffff517224 */ /* 0x008fe200078e0029 */
[----:B--2---:R-:W-:Y:S01]  /*74c0*/  MOV R41, R13 ;  /* 0x0000000d00297202 */ /* 0x004fe20000000f00 */
[----:B------:R-:W-:Y:S01]  /*74d0*/  HADD2.F32 R82, -RZ, R169.H0_H0 ;  /* 0x200000a9ff527230 */ /* 0x000fe20000004100 */
[----:B------:R-:W-:Y:S01]  /*74e0*/  SHF.R.U64 R48, R48, 0x10, R49 ;  /* 0x0000001030307819 */ /* 0x000fe20000001231 */
[----:B------:R-:W-:Y:S01]  /*74f0*/  HADD2.F32 R13, -RZ, R166.H1_H1 ;  /* 0x300000a6ff0d7230 */ /* 0x000fe20000004100 */
[----:B------:R-:W-:Y:S01]  /*7500*/  SHF.R.U64 R36, R36, 0x10, R37 ;  /* 0x0000001024247819 */ /* 0x000fe20000001225 */
[----:B------:R-:W-:Y:S01]  /*7510*/  HADD2.F32 R55, -RZ, R81.H0_H0 ;  /* 0x20000051ff377230 */ /* 0x000fe20000004100 */
[----:B------:R-:W-:Y:S01]  /*7520*/  SHF.R.U64 R50, R50, 0x10, R51 ;  /* 0x0000001032327819 */ /* 0x000fe20000001233 */
[--C-:B------:R-:W-:Y:S01]  /*7530*/  HADD2.F32 R80, -RZ, R41.reuse.H0_H0 ;  /* 0x20000029ff507230 */ /* 0x100fe20000004100 */
[----:B------:R-:W-:Y:S01]  /*7540*/  SHF.R.U64 R38, R38, 0x10, R39 ;  /* 0x0000001026267819 */ /* 0x000fe20000001227 */
[----:B------:R-:W-:-:S02]  /*7550*/  HADD2.F32 R41, -RZ, R41.H1_H1 ;  /* 0x30000029ff297230 */ /* 0x000fc40000004100 */
[CC--:B------:R-:W-:Y:S01]  /*7560*/  FMUL.FTZ R83, R55.reuse, R82.reuse ;  /* 0x0000005237537220 */ /* 0x0c0fe20000410000 */
[----:B------:R-:W-:Y:S02]  /*7570*/  HADD2.F32 R150, -RZ, R168.H1_H1 ;  /* 0x300000a8ff967230 */ /* 0x000fe40000004100 */
[C---:B------:R-:W-:Y:S01]  /*7580*/  FMUL.FTZ R82, R80.reuse, R82 ;  /* 0x0000005250527220 */ /* 0x040fe20000410000 */
[----:B------:R-:W-:Y:S02]  /*7590*/  HADD2.F32 R152, -RZ, R165.H1_H1 ;  /* 0x300000a5ff987230 */ /* 0x000fe40000004100 */
[-C--:B------:R-:W-:Y:S01]  /*75a0*/  FFMA.FTZ R80, R80, R13.reuse, -R83 ;  /* 0x0000000d50507223 */ /* 0x080fe20000010853 */
[----:B------:R-:W-:Y:S02]  /*75b0*/  HADD2.F32 R48, -RZ, R48.H0_H0 ;  /* 0x20000030ff307230 */ /* 0x000fe40000004100 */
[----:B------:R-:W-:Y:S01]  /*75c0*/  FFMA.FTZ R55, R55, R13, R82 ;  /* 0x0000000d37377223 */ /* 0x000fe20000010052 */
[----:B------:R-:W-:Y:S01]  /*75d0*/  SHF.R.U32.HI R82, RZ, 0x10, R49 ;  /* 0x00000010ff527819 */ /* 0x000fe20000011631 */
[----:B------:R-:W-:Y:S01]  /*75e0*/  HADD2.F32 R13, -RZ, R81.H1_H1 ;  /* 0x30000051ff0d7230 */ /* 0x000fe20000004100 */
[----:B------:R-:W-:Y:S01]  /*75f0*/  SHF.R.U32.HI R81, RZ, 0x10, R37 ;  /* 0x00000010ff517819 */ /* 0x000fe20000011625 */
[----:B------:R-:W-:-:S02]  /*7600*/  HADD2.F32 R49, -RZ, R165.H0_H0 ;  /* 0x200000a5ff317230 */ /* 0x000fc40000004100 */
[----:B------:R-:W-:Y:S02]  /*7610*/  HADD2.F32 R82, -RZ, R82.H0_H0 ;  /* 0x20000052ff527230 */ /* 0x000fe40000004100 */
[----:B------:R-:W-:Y:S02]  /*7620*/  HADD2.F32 R81, -RZ, R81.H0_H0 ;  /* 0x20000051ff517230 */ /* 0x000fe40000004100 */
[----:B------:R-:W-:Y:S02]  /*7630*/  HADD2.F32 R36, -RZ, R36.H0_H0 ;  /* 0x20000024ff247230 */ /* 0x000fe40000004100 */
[-C--:B------:R-:W-:Y:S01]  /*7640*/  FMUL.FTZ R83, R13, R82.reuse ;  /* 0x000000520d537220 */ /* 0x080fe20000410000 */
[C---:B------:R-:W-:Y:S01]  /*7650*/  FMUL.FTZ R82, R41.reuse, R82 ;  /* 0x0000005229527220 */ /* 0x040fe20000410000 */
[----:B------:R-:W-:Y:S02]  /*7660*/  HADD2.F32 R37, -RZ, R14.H0_H0 ;  /* 0x2000000eff257230 */ /* 0x000fe40000004100 */
[-C--:B------:R-:W-:Y:S01]  /*7670*/  FFMA.FTZ R41, R41, R81.reuse, -R83 ;  /* 0x0000005129297223 */ /* 0x080fe20000010853 */
[----:B------:R-:W-:Y:S01]  /*7680*/  FFMA.FTZ R13, R13, R81, R82 ;  /* 0x000000510d0d7223 */ /* 0x000fe20000010052 */
[----:B------:R-:W-:-:S02]  /*7690*/  IMAD.MOV.U32 R81, RZ, RZ, R43 ;  /* 0x000000ffff517224 */ /* 0x000fc400078e002b */
[----:B------:R-:W-:Y:S01]  /*76a0*/  HADD2.F32 R43, -RZ, R15.H0_H0 ;  /* 0x2000000fff2b7230 */ /* 0x000fe20000004100 */
[----:B------:R-:W-:Y:S01]  /*76b0*/  F2FP.F16.F32.PACK_AB R41, R41, R80 ;  /* 0x000000502929723e */ /* 0x000fe200000000ff */
[----:B------:R-:W-:Y:S01]  /*76c0*/  HADD2.F32 R83, -RZ, R166.H0_H0 ;  /* 0x200000a6ff537230 */ /* 0x000fe20000004100 */
[----:B------:R-:W-:Y:S01]  /*76d0*/  F2FP.F16.F32.PACK_AB R55, R13, R55 ;  /* 0x000000370d37723e */ /* 0x000fe200000000ff */
[--C-:B------:R-:W-:Y:S01]  /*76e0*/  HADD2.F32 R82, -RZ, R81.reuse.H0_H0 ;  /* 0x20000051ff527230 */ /* 0x100fe20000004100 */
[----:B------:R-:W-:Y:S01]  /*76f0*/  MOV R13, R41 ;  /* 0x00000029000d7202 */ /* 0x000fe20000000f00 */
[----:B------:R-:W-:Y:S02]  /*7700*/  HADD2.F32 R81, -RZ, R81.H1_H1 ;  /* 0x30000051ff517230 */ /* 0x000fe40000004100 */
[----:B------:R-:W-:Y:S02]  /*7710*/  HADD2.F32 R15, -RZ, R15.H1_H1 ;  /* 0x3000000fff0f7230 */ /* 0x000fe40000004100 */
[-C--:B------:R-:W-:Y:S01]  /*7720*/  FMUL.FTZ R151, R82, R150.reuse ;  /* 0x0000009652977220 */ /* 0x080fe20000410000 */
[----:B------:R-:W-:Y:S01]  /*7730*/  FMUL.FTZ R150, R43, R150 ;  /* 0x000000962b967220 */ /* 0x000fe20000410000 */
[----:B------:R-:W-:-:S02]  /*7740*/  HADD2.F32 R50, -RZ, R50.H0_H0 ;  /* 0x20000032ff327230 */ /* 0x000fc40000004100 */
[-C--:B------:R-:W-:Y:S01]  /*7750*/  FFMA.FTZ R43, R43, R83.reuse, -R151 ;  /* 0x000000532b2b7223 */ /* 0x080fe20000010897 */
[----:B------:R-:W-:Y:S01]  /*7760*/  FFMA.FTZ R150, R82, R83, R150 ;  /* 0x0000005352967223 */ /* 0x000fe20000010096 */
[----:B------:R-:W-:Y:S01]  /*7770*/  SHF.R.U32.HI R82, RZ, 0x10, R51 ;  /* 0x00000010ff527819 */ /* 0x000fe20000011633 */
[----:B------:R-:W-:Y:S01]  /*7780*/  HADD2.F32 R14, -RZ, R14.H1_H1 ;  /* 0x3000000eff0e7230 */ /* 0x000fe20000004100 */
[----:B------:R-:W-:Y:S01]  /*7790*/  SHF.R.U32.HI R83, RZ, 0x10, R39 ;  /* 0x00000010ff537819 */ /* 0x000fe20000011627 */
[----:B------:R-:W-:Y:S02]  /*77a0*/  HADD2.F32 R38, -RZ, R38.H0_H0 ;  /* 0x20000026ff267230 */ /* 0x000fe40000004100 */
[----:B------:R-:W-:Y:S02]  /*77b0*/  HADD2.F32 R82, -RZ, R82.H0_H0 ;  /* 0x20000052ff527230 */ /* 0x000fe40000004100 */
[----:B------:R-:W-:Y:S02]  /*77c0*/  HADD2.F32 R83, -RZ, R83.H0_H0 ;  /* 0x20000053ff537230 */ /* 0x000fe40000004100 */
[----:B------:R-:W-:-:S02]  /*77d0*/  IMAD.MOV.U32 R41, RZ, RZ, R55 ;  /* 0x000000ffff297224 */ /* 0x000fc400078e0037 */
[-C--:B------:R-:W-:Y:S01]  /*77e0*/  FMUL.FTZ R151, R81, R82.reuse ;  /* 0x0000005251977220 */ /* 0x080fe20000410000 */
[----:B------:R-:W-:-:S03]  /*77f0*/  FMUL.FTZ R82, R15, R82 ;  /* 0x000000520f527220 */ /* 0x000fc60000410000 */
[-C--:B------:R-:W-:Y:S01]  /*7800*/  FFMA.FTZ R151, R15, R83.reuse, -R151 ;  /* 0x000000530f977223 */ /* 0x080fe20000010897 */
[----:B------:R-:W-:Y:S01]  /*7810*/  FFMA.FTZ R82, R81, R83, R82 ;  /* 0x0000005351527223 */ /* 0x000fe20000010052 */
[----:B------:R-:W-:Y:S02]  /*7820*/  HADD2.F32 R15, -RZ, R40.H0_H0 ;  /* 0x20000028ff0f7230 */ /* 0x000fe40000004100 */
[----:B------:R-:W-:Y:S01]  /*7830*/  HADD2.F32 R81, -RZ, R12.H0_H0 ;  /* 0x2000000cff517230 */ /* 0x000fe20000004100 */
[----:B------:R-:W-:Y:S01]  /*7840*/  F2FP.F16.F32.PACK_AB R43, R151, R43 ;  /* 0x0000002b972b723e */ /* 0x000fe200000000ff */
[----:B------:R-:W-:Y:S02]  /*7850*/  HADD2.F32 R40, -RZ, R40.H1_H1 ;  /* 0x30000028ff287230 */ /* 0x000fe40000004100 */
[-C--:B------:R-:W-:Y:S01]  /*7860*/  FMUL.FTZ R83, R15, R152.reuse ;  /* 0x000000980f537220 */ /* 0x080fe20000410000 */
[----:B------:R-:W-:Y:S02]  /*7870*/  HADD2.F32 R12, -RZ, R12.H1_H1 ;  /* 0x3000000cff0c7230 */ /* 0x000fe40000004100 */
[C---:B------:R-:W-:Y:S01]  /*7880*/  FMUL.FTZ R152, R81.reuse, R152 ;  /* 0x0000009851987220 */ /* 0x040fe20000410000 */
[----:B------:R-:W-:Y:S01]  /*7890*/  F2FP.F16.F32.PACK_AB R82, R82, R150 ;  /* 0x000000965252723e */ /* 0x000fe200000000ff */
[----:B------:R-:W-:-:S02]  /*78a0*/  FFMA.FTZ R83, R81, R49, -R83 ;  /* 0x0000003151537223 */ /* 0x000fc40000010853 */
[----:B------:R-:W-:Y:S01]  /*78b0*/  FFMA.FTZ R152, R15, R49, R152 ;  /* 0x000000310f987223 */ /* 0x000fe20000010098 */
[-C--:B------:R-:W-:Y:S01]  /*78c0*/  FMUL.FTZ R15, R40, R48.reuse ;  /* 0x00000030280f7220 */ /* 0x080fe20000410000 */
[C---:B------:R-:W-:Y:S01]  /*78d0*/  FMUL.FTZ R48, R12.reuse, R48 ;  /* 0x000000300c307220 */ /* 0x040fe20000410000 */
[----:B------:R-:W-:Y:S02]  /*78e0*/  HADD2.F32 R49, -RZ, R164.H1_H1 ;  /* 0x300000a4ff317230 */ /* 0x000fe40000004100 */
[-C--:B------:R-:W-:Y:S01]  /*78f0*/  FFMA.FTZ R15, R12, R36.reuse, -R15 ;  /* 0x000000240c0f7223 */ /* 0x080fe2000001080f */
[----:B------:R-:W-:Y:S02]  /*7900*/  HADD2.F32 R12, -RZ, R42.H0_H0 ;  /* 0x2000002aff0c7230 */ /* 0x000fe40000004100 */
[----:B------:R-:W-:Y:S01]  /*7910*/  FFMA.FTZ R48, R40, R36, R48 ;  /* 0x0000002428307223 */ /* 0x000fe20000010030 */
[----:B------:R-:W-:Y:S02]  /*7920*/  HADD2.F32 R36, -RZ, R164.H0_H0 ;  /* 0x200000a4ff247230 */ /* 0x000fe40000004100 */
[----:B------:R-:W-:-:S02]  /*7930*/  HADD2.F32 R42, -RZ, R42.H1_H1 ;  /* 0x3000002aff2a7230 */ /* 0x000fc40000004100 */
[CC--:B------:R-:W-:Y:S01]  /*7940*/  FMUL.FTZ R40, R12.reuse, R49.reuse ;  /* 0x000000310c287220 */ /* 0x0c0fe20000410000 */
[----:B------:R-:W-:Y:S01]  /*7950*/  FMUL.FTZ R49, R37, R49 ;  /* 0x0000003125317220 */ /* 0x000fe20000410000 */
[----:B------:R-:W-:Y:S02]  /*7960*/  F2FP.F16.F32.PACK_AB R15, R15, R83 ;  /* 0x000000530f0f723e */ /* 0x000fe400000000ff */
[-C--:B------:R-:W-:Y:S01]  /*7970*/  FFMA.FTZ R40, R37, R36.reuse, -R40 ;  /* 0x0000002425287223 */ /* 0x080fe20000010828 */
[----:B------:R-:W-:Y:S01]  /*7980*/  FFMA.FTZ R49, R12, R36, R49 ;  /* 0x000000240c317223 */ /* 0x000fe20000010031 */
[-C--:B------:R-:W-:Y:S01]  /*7990*/  FMUL.FTZ R12, R42, R50.reuse ;  /* 0x000000322a0c7220 */ /* 0x080fe20000410000 */
[----:B------:R-:W-:Y:S01]  /*79a0*/  FMUL.FTZ R50, R14, R50 ;  /* 0x000000320e327220 */ /* 0x000fe20000410000 */
[----:B------:R-:W-:Y:S02]  /*79b0*/  F2FP.F16.F32.PACK_AB R48, R48, R152 ;  /* 0x000000983030723e */ /* 0x000fe400000000ff */
[-C--:B------:R-:W-:Y:S01]  /*79c0*/  FFMA.FTZ R12, R14, R38.reuse, -R12 ;  /* 0x000000260e0c7223 */ /* 0x080fe2000001080c */
[----:B------:R-:W-:-:S04]  /*79d0*/  FFMA.FTZ R50, R42, R38, R50 ;  /* 0x000000262a327223 */ /* 0x000fc80000010032 */
[----:B------:R-:W-:Y:S01]  /*79e0*/  F2FP.F16.F32.PACK_AB R14, R12, R40 ;  /* 0x000000280c0e723e */ /* 0x000fe200000000ff */
[----:B------:R-:W-:Y:S01]  /*79f0*/  IMAD.MOV.U32 R12, RZ, RZ, R15 ;  /* 0x000000ffff0c7224 */ /* 0x000fe200078e000f */
[----:B------:R-:W-:Y:S01]  /*7a00*/  F2FP.F16.F32.PACK_AB R49, R50, R49 ;  /* 0x000000313231723e */ /* 0x000fe200000000ff */
[----:B------:R-:W-:Y:S01]  /*7a10*/  IMAD.MOV.U32 R40, RZ, RZ, R48 ;  /* 0x000000ffff287224 */ /* 0x000fe200078e0030 */
[----:B------:R-:W-:Y:S01]  /*7a20*/  MOV R15, R43 ;  /* 0x0000002b000f7202 */ /* 0x000fe20000000f00 */
[----:B------:R-:W-:Y:S02]  /*7a30*/  IMAD.MOV.U32 R43, RZ, RZ, R82 ;  /* 0x000000ffff2b7224 */ /* 0x000fe400078e0052 */
[----:B------:R-:W-:-:S07]  /*7a40*/  IMAD.MOV.U32 R42, RZ, RZ, R49 ;  /* 0x000000ffff2a7224 */ /* 0x000fce00078e0031 */
.L_x_3827:
[----:B------:R-:W-:Y:S05]  /*7a50*/  BSYNC B3 ;  /* 0x0000000000037941 */ /* 0x000fea0003800000 */
.L_x_3826:
[----:B------:R-:W-:Y:S01]  /*7a60*/  ISETP.GE.AND P3, PT, R54, R131, PT ;  /* 0x000000833600720c */ /* 0x000fe20003f66270 */
[----:B--2---:R4:W-:-:S12]  /*7a70*/  ST.E.128 desc[UR56][R52.64], R12 ;  /* 0x0000000c34007985 */ /* 0x0049d8000c101d38 */
[----:B------:R-:W-:-:S05]  /*7a80*/  @!P3 IMAD.WIDE R36, R54, 0x2, R118 ;  /* 0x000000023624b825 */ /* 0x000fca00078e0276 */
[----:B---3--:R4:W-:Y:S02]  /*7a90*/  @!P3 ST.E.128 desc[UR56][R36.64], R40 ;  /* 0x000000282400b985 */ /* 0x0089e4000c101d38 */
.L_x_3825:
[----:B------:R-:W-:Y:S05]  /*7aa0*/  BSYNC B2 ;  /* 0x0000000000027941 */ /* 0x000fea0003800000 */
.L_x_3824:
[----:B------:R-:W-:-:S13]  /*7ab0*/  ISETP.NE.AND P3, PT, R8, RZ, PT ;  /* 0x000000ff0800720c */ /* 0x000fda0003f65270 */
[----:B------:R-:W-:Y:S05]  /*7ac0*/  @!P3 BRA `(.L_x_3819) ;  /* 0x0000000400c0b947 */ /* 0x000fea0003800000 */
[----:B---34-:R-:W3:Y:S01]  /*7ad0*/  LDL R12, [R1] ;  /* 0x00000000010c7983 */ /* 0x018ee20000100800 */
[C---:B------:R-:W-:Y:S01]  /*7ae0*/  LEA R40, P3, R5.reuse, R11, 0x1 ;  /* 0x0000000b05287211 */ /* 0x040fe200078608ff */
[----:B------:R-:W-:Y:S03]  /*7af0*/  BSSY B2, `(.L_x_3828) ;  /* 0x0000069000027945 */ /* 0x000fe60003800000 */
[----:B--2---:R-:W-:Y:S02]  /*7b00*/  LEA.HI.X R41, R5, R119, R109, 0x1, P3 ;  /* 0x0000007705297211 */ /* 0x004fe400018f0c6d */
[----:B------:R-:W-:Y:S02]  /*7b10*/  ISETP.GE.AND P3, PT, R192, R121, PT ;  /* 0x00000079c000720c */ /* 0x000fe40003f66270 */
[----:B---3--:R-:W-:-:S04]  /*7b20*/  LOP3.LUT P5, RZ, R12, 0x1, RZ, 0xc0, !PT ;  /* 0x000000010cff7812 */ /* 0x008fc800078ac0ff */
[----:B------:R-:W-:-:S04]  /*7b30*/  SEL R11, R122, R135, !P5 ;  /* 0x000000877a0b7207 */ /* 0x000fc80006800000 */
        /* <DEDUP_REMOVED lines=18> */
[--C-:B------:R-:W-:Y:S01]  /*7c60*/  SHF.R.U64 R32, R32, 0x10, R33.reuse ;  /* 0x0000001020207819 */ /* 0x100fe20000001221 */
[--C-:B---3--:R-:W-:Y:S01]  /*7c70*/  HADD2.F32 R48, -RZ, R37.reuse.H0_H0 ;  /* 0x20000025ff307230 */ /* 0x108fe20000004100 */
[----:B------:R-:W-:Y:S01]  /*7c80*/  SHF.R.U32.HI R42, RZ, 0x10, R33 ;  /* 0x00000010ff2a7819 */ /* 0x000fe20000011621 */
[----:B------:R-:W-:Y:S01]  /*7c90*/  HADD2.F32 R49, -RZ, R37.H1_H1 ;  /* 0x30000025ff317230 */ /* 0x000fe20000004100 */
[----:B------:R-:W-:Y:S01]  /*7ca0*/  SHF.R.U64 R33, R44, 0x10, R45 ;  /* 0x000000102c217819 */ /* 0x000fe2000000122d */
[----:B--2---:R-:W-:Y:S01]  /*7cb0*/  HADD2.F32 R37, -RZ, R13.H0_H0 ;  /* 0x2000000dff257230 */ /* 0x004fe20000004100 */
[----:B------:R-:W-:Y:S01]  /*7cc0*/  SHF.R.U64 R43, R46, 0x10, R47 ;  /* 0x000000102e2b7819 */ /* 0x000fe2000000122f */
[----:B------:R-:W-:Y:S01]  /*7cd0*/  HADD2.F32 R50, -RZ, R42.H0_H0 ;  /* 0x2000002aff327230 */ /* 0x000fe20000004100 */
[----:B------:R-:W-:Y:S01]  /*7ce0*/  SHF.R.U32.HI R44, RZ, 0x10, R45 ;  /* 0x00000010ff2c7819 */ /* 0x000fe2000001162d */
[----:B------:R-:W-:Y:S01]  /*7cf0*/  HADD2.F32 R45, -RZ, R161.H1_H1 ;  /* 0x300000a1ff2d7230 */ /* 0x000fe20000004100 */
[----:B------:R-:W-:Y:S01]  /*7d00*/  SHF.R.U32.HI R46, RZ, 0x10, R47 ;  /* 0x00000010ff2e7819 */ /* 0x000fe2000001162f */
[----:B------:R-:W-:Y:S01]  /*7d10*/  HADD2.F32 R47, -RZ, R163.H1_H1 ;  /* 0x300000a3ff2f7230 */ /* 0x000fe20000004100 */
[--C-:B------:R-:W-:Y:S01]  /*7d20*/  SHF.R.U64 R34, R34, 0x10, R35.reuse ;  /* 0x0000001022227819 */ /* 0x100fe20000001223 */
[----:B------:R-:W-:Y:S01]  /*7d30*/  HADD2.F32 R44, -RZ, R44.H0_H0 ;  /* 0x2000002cff2c7230 */ /* 0x000fe20000004100 */
[----:B------:R-:W-:Y:S01]  /*7d40*/  SHF.R.U32.HI R35, RZ, 0x10, R35 ;  /* 0x00000010ff237819 */ /* 0x000fe20000011623 */
[----:B------:R-:W-:-:S02]  /*7d50*/  HADD2.F32 R13, -RZ, R13.H1_H1 ;  /* 0x3000000dff0d7230 */ /* 0x000fc40000004100 */
[CC--:B------:R-:W-:Y:S01]  /*7d60*/  FMUL.FTZ R42, R48.reuse, R47.reuse ;  /* 0x0000002f302a7220 */ /* 0x0c0fe20000410000 */
[----:B------:R-:W-:Y:S01]  /*7d70*/  FMUL.FTZ R51, R37, R47 ;  /* 0x0000002f25337220 */ /* 0x000fe20000410000 */
[-C--:B------:R-:W-:Y:S01]  /*7d80*/  FMUL.FTZ R47, R49, R44.reuse ;  /* 0x0000002c312f7220 */ /* 0x080fe20000410000 */
[----:B------:R-:W-:Y:S02]  /*7d90*/  HADD2.F32 R46, -RZ, R46.H0_H0 ;  /* 0x2000002eff2e7230 */ /* 0x000fe40000004100 */
[-C--:B------:R-:W-:Y:S01]  /*7da0*/  FFMA.FTZ R42, R37, R45.reuse, -R42 ;  /* 0x0000002d252a7223 */ /* 0x080fe2000001082a */
[----:B------:R-:W-:Y:S01]  /*7db0*/  FFMA.FTZ R51, R48, R45, R51 ;  /* 0x0000002d30337223 */ /* 0x000fe20000010033 */
[C---:B------:R-:W-:Y:S01]  /*7dc0*/  FMUL.FTZ R44, R13.reuse, R44 ;  /* 0x0000002c0d2c7220 */ /* 0x040fe20000410000 */
[--C-:B------:R-:W-:Y:S02]  /*7dd0*/  HADD2.F32 R45, -RZ, R39.reuse.H0_H0 ;  /* 0x20000027ff2d7230 */ /* 0x100fe40000004100 */
[----:B------:R-:W-:Y:S01]  /*7de0*/  FFMA.FTZ R47, R13, R50, -R47 ;  /* 0x000000320d2f7223 */ /* 0x000fe2000001082f */
[----:B------:R-:W-:-:S02]  /*7df0*/  HADD2.F32 R48, -RZ, R39.H1_H1 ;  /* 0x30000027ff307230 */ /* 0x000fc40000004100 */
[----:B------:R-:W-:Y:S01]  /*7e00*/  FFMA.FTZ R44, R49, R50, R44 ;  /* 0x00000032312c7223 */ /* 0x000fe2000001002c */
[----:B------:R-:W-:Y:S02]  /*7e10*/  HADD2.F32 R37, -RZ, R162.H1_H1 ;  /* 0x300000a2ff257230 */ /* 0x000fe40000004100 */
[----:B------:R-:W-:Y:S02]  /*7e20*/  HADD2.F32 R39, -RZ, R15.H0_H0 ;  /* 0x2000000fff277230 */ /* 0x000fe40000004100 */
[----:B------:R-:W-:Y:S02]  /*7e30*/  HADD2.F32 R49, -RZ, R35.H0_H0 ;  /* 0x20000023ff317230 */ /* 0x000fe40000004100 */
[-C--:B------:R-:W-:Y:S01]  /*7e40*/  FMUL.FTZ R35, R45, R37.reuse ;  /* 0x000000252d237220 */ /* 0x080fe20000410000 */
[----:B------:R-:W-:Y:S02]  /*7e50*/  HADD2.F32 R15, -RZ, R15.H1_H1 ;  /* 0x3000000fff0f7230 */ /* 0x000fe40000004100 */
[----:B------:R-:W-:Y:S01]  /*7e60*/  FMUL.FTZ R50, R39, R37 ;  /* 0x0000002527327220 */ /* 0x000fe20000410000 */
[----:B------:R-:W-:-:S02]  /*7e70*/  HADD2.F32 R13, -RZ, R160.H1_H1 ;  /* 0x300000a0ff0d7230 */ /* 0x000fc40000004100 */
[CC--:B------:R-:W-:Y:S01]  /*7e80*/  FMUL.FTZ R37, R48.reuse, R46.reuse ;  /* 0x0000002e30257220 */ /* 0x0c0fe20000410000 */
[----:B------:R-:W-:Y:S02]  /*7e90*/  HADD2.F32 R163, -RZ, R163.H0_H0 ;  /* 0x200000a3ffa37230 */ /* 0x000fe40000004100 */
[C---:B------:R-:W-:Y:S01]  /*7ea0*/  FMUL.FTZ R46, R15.reuse, R46 ;  /* 0x0000002e0f2e7220 */ /* 0x040fe20000410000 */
[----:B------:R-:W-:Y:S02]  /*7eb0*/  HADD2.F32 R161, -RZ, R161.H0_H0 ;  /* 0x200000a1ffa17230 */ /* 0x000fe40000004100 */
[----:B------:R-:W-:Y:S01]  /*7ec0*/  FFMA.FTZ R37, R15, R49, -R37 ;  /* 0x000000310f257223 */ /* 0x000fe20000010825 */
[-C--:B------:R-:W-:Y:S01]  /*7ed0*/  FFMA.FTZ R35, R39, R13.reuse, -R35 ;  /* 0x0000000d27237223 */ /* 0x080fe20000010823 */
[----:B------:R-:W-:Y:S01]  /*7ee0*/  FFMA.FTZ R50, R45, R13, R50 ;  /* 0x0000000d2d327223 */ /* 0x000fe20000010032 */
[----:B------:R-:W-:Y:S02]  /*7ef0*/  HADD2.F32 R15, -RZ, R36.H0_H0 ;  /* 0x20000024ff0f7230 */ /* 0x000fe40000004100 */
[----:B------:R-:W-:Y:S01]  /*7f00*/  FFMA.FTZ R46, R48, R49, R46 ;  /* 0x00000031302e7223 */ /* 0x000fe2000001002e */
[----:B------:R-:W-:-:S02]  /*7f10*/  HADD2.F32 R13, -RZ, R12.H0_H0 ;  /* 0x2000000cff0d7230 */ /* 0x000fc40000004100 */
[----:B------:R-:W-:Y:S02]  /*7f20*/  HADD2.F32 R39, -RZ, R32.H0_H0 ;  /* 0x20000020ff277230 */ /* 0x000fe40000004100 */
        /* <DEDUP_REMOVED lines=8> */
[-C--:B------:R-:W-:Y:S01]  /*7fb0*/  FMUL.FTZ R45, R36, R33.reuse ;  /* 0x00000021242d7220 */ /* 0x080fe20000410000 */
        /* <DEDUP_REMOVED lines=8> */
[----:B------:R-:W-:Y:S02]  /*8040*/  HADD2.F32 R14, -RZ, R14.H1_H1 ;  /* 0x3000000eff0e7230 */ /* 0x000fe40000004100 */
[C---:B------:R-:W-:Y:S01]  /*8050*/  FMUL.FTZ R162, R13.reuse, R162 ;  /* 0x000000a20da27220 */ /* 0x040fe20000410000 */
        /* <DEDUP_REMOVED lines=16> */
[----:B------:R-:W-:Y:S02]  /*8160*/  F2FP.F16.F32.PACK_AB R36, R36, R163 ;  /* 0x000000a32424723e */ /* 0x000fe400000000ff */
[----:B------:R-:W-:-:S07]  /*8170*/  F2FP.F16.F32.PACK_AB R38, R43, R162 ;  /* 0x000000a22b26723e */ /* 0x000fce00000000ff */
.L_x_3829:
[----:B------:R-:W-:Y:S05]  /*8180*/  BSYNC B2 ;  /* 0x0000000000027941 */ /* 0x000fea0003800000 */
.L_x_3828:
[----:B------:R-:W-:Y:S01]  /*8190*/  ISETP.GE.AND P3, PT, R11, R131, PT ;  /* 0x000000830b00720c */ /* 0x000fe20003f66270 */
[----:B--2---:R2:W-:-:S12]  /*81a0*/  ST.E.128 desc[UR56][R40.64], R12 ;  /* 0x0000000c28007985 */ /* 0x0045d8000c101d38 */
[----:B------:R-:W-:-:S05]  /*81b0*/  @!P3 IMAD.WIDE R118, R11, 0x2, R118 ;  /* 0x000000020b76b825 */ /* 0x000fca00078e0276 */
[----:B---3--:R2:W-:Y:S02]  /*81c0*/  @!P3 ST.E.128 desc[UR56][R118.64], R36 ;  /* 0x000000247600b985 */ /* 0x0085e4000c101d38 */
.L_x_3819:
[----:B------:R-:W-:Y:S05]  /*81d0*/  BSYNC B1 ;  /* 0x0000000000017941 */ /* 0x000fea0003800000 */
.L_x_3818:
[----:B------:R-:W-:-:S03]  /*81e0*/  UMOV UR4, 0xffffffff ;  /* 0xffffffff00047882 */ /* 0x000fc60000000000 */
[----:B------:R-:W-:Y:S05]  /*81f0*/  BRA.DIV UR4, `(.L_x_3830) ;  /* 0x0000018604cc7947 */ /* 0x000fea000b800000 */
[----:B0-----:R-:W0:Y:S04]  /*8200*/  SHFL.IDX PT, R117, R117, 0x1, 0x1c1f ;  /* 0x003c1f0075757f89 */ /* 0x001e2800000e0000 */
[----:B--2-4-:R2:W4:Y:S02]  /*8210*/  SHFL.IDX PT, R36, R120, 0x1, 0x1c1f ;  /* 0x003c1f0078247f89 */ /* 0x01452400000e0000 */
.L_x_4099:
[----:B------:R-:W-:Y:S05]  /*8220*/  @P4 BRA `(.L_x_3787) ;  /* 0x0000001c00744947 */ /* 0x000fea0003800000 */
[----:B------:R-:W-:Y:S01]  /*8230*/  ISETP.NE.AND P3, PT, R6, RZ, PT ;  /* 0x000000ff0600720c */ /* 0x000fe20003f65270 */
[----:B------:R-:W-:Y:S01]  /*8240*/  BSSY B1, `(.L_x_3831) ;  /* 0x0000076000017945 */ /* 0x000fe20003800000 */
[----:B0-----:R-:W-:-:S11]  /*8250*/  MOV R37, R117 ;  /* 0x0000007500257202 */ /* 0x001fd60000000f00 */
[----:B------:R-:W-:Y:S05]  /*8260*/  @!P3 BRA `(.L_x_3832) ;  /* 0x0000000400ccb947 */ /* 0x000fea0003800000 */
[----:B---3--:R-:W-:Y:S01]  /*8270*/  SEL R11, R122, R135, !P0 ;  /* 0x000000877a0b7207 */ /* 0x008fe20004000000 */
[----:B------:R-:W-:Y:S01]  /*8280*/  BSSY B2, `(.L_x_3833) ;  /* 0x000006f000027945 */ /* 0x000fe20003800000 */
[----:B------:R-:W-:Y:S02]  /*8290*/  SHF.R.U32.HI R13, RZ, 0x3, R203 ;  /* 0x00000003ff0d7819 */ /* 0x000fe400000116cb */
[----:B------:R-:W-:Y:S02]  /*82a0*/  SHF.R.S32.HI R12, RZ, 0x1f, R11 ;  /* 0x0000001fff0c7819 */ /* 0x000fe4000001140b */
[----:B----4-:R-:W-:Y:S02]  /*82b0*/  LEA R38, P3, R3, R36, 0x1 ;  /* 0x0000002403267211 */ /* 0x010fe400078608ff */
[----:B------:R-:W-:Y:S02]  /*82c0*/  LEA.HI R12, R12, R11, RZ, 0x4 ;  /* 0x0000000b0c0c7211 */ /* 0x000fe400078f20ff */
[----:B------:R-:W-:-:S02]  /*82d0*/  ISETP.GE.AND P4, PT, R16, R121, PT ;  /* 0x000000791000720c */ /* 0x000fc40003f86270 */
[----:B------:R-:W-:Y:S02]  /*82e0*/  LEA.HI.SX32 R12, R12, R115, 0x1c ;  /* 0x000000730c0c7211 */ /* 0x000fe400078fe2ff */
[----:B------:R-:W-:Y:S02]  /*82f0*/  LEA.HI.X R39, R3, R117, R111, 0x1, P3 ;  /* 0x0000007503277211 */ /* 0x000fe400018f0c6f */
[----:B------:R-:W-:Y:S01]  /*8300*/  SHF.R.S32.HI R11, RZ, 0x1f, R12 ;  /* 0x0000001fff0b7819 */ /* 0x000fe2000001140c */
[----:B------:R-:W-:-:S03]  /*8310*/  IMAD.SHL.U32 R40, R12, 0x8, RZ ;  /* 0x000000080c287824 */ /* 0x000fc600078e00ff */
[----:B------:R-:W-:Y:S02]  /*8320*/  LEA.HI R11, R11, R12, RZ, 0x3 ;  /* 0x0000000c0b0b7211 */ /* 0x000fe400078f18ff */
[----:B------:R-:W-:Y:S02]  /*8330*/  ISETP.GE.AND P3, PT, R40, R131, PT ;  /* 0x000000832800720c */ /* 0x000fe40003f66270 */
[----:B------:R-:W-:Y:S02]  /*8340*/  SHF.R.S32.HI R12, RZ, 0x3, R11 ;  /* 0x00000003ff0c7819 */ /* 0x000fe4000001140b */
[----:B------:R-:W-:-:S03]  /*8350*/  LOP3.LUT R11, R203, 0x38, R40, 0xf8, !PT ;  /* 0x00000038cb0b7812 */ /* 0x000fc600078ef828 */
[----:B------:R-:W-:Y:S01]  /*8360*/  IMAD R12, R12, 0x1800, R219 ;  /* 0x000018000c0c7824 */ /* 0x000fe200078e02db */
[----:B------:R-:W-:-:S05]  /*8370*/  LOP3.LUT R11, R11, R13, RZ, 0x3c, !PT ;  /* 0x0000000d0b0b7212 */ /* 0x000fca00078e3cff */
[----:B------:R-:W-:Y:S02]  /*8380*/  IMAD.IADD R13, R12, 0x1, R11 ;  /* 0x000000010c0d7824 */ /* 0x000fe400078e020b */
[C---:B------:R-:W-:Y:S02]  /*8390*/  IMAD R11, R18.reuse, 0x4800, R133 ;  /* 0x00004800120b7824 */ /* 0x040fe400078e0285 */
[----:B------:R-:W-:Y:S02]  /*83a0*/  IMAD R13, R18, 0x4800, R13 ;  /* 0x00004800120d7824 */ /* 0x000fe400078e020d */
[----:B------:R-:W-:Y:S01]  /*83b0*/  @!P3 IMAD.WIDE R40, R40, 0x2, R36 ;  /* 0x000000022828b825 */ /* 0x000fe200078e0224 */
[----:B------:R-:W-:-:S03]  /*83c0*/  LEA R11, R11, R2, 0x1 ;  /* 0x000000020b0b7211 */ /* 0x000fc600078e08ff */
[----:B------:R-:W-:Y:S02]  /*83d0*/  IMAD R32, R13, 0x2, R2 ;  /* 0x000000020d207824 */ /* 0x000fe400078e0202 */
[----:B------:R0:W3:Y:S04]  /*83e0*/  LDS.128 R12, [R11+0x1e400] ;  /* 0x01e400000b0c7984 */ /* 0x0000e80000000c00 */
[----:B------:R-:W4:Y:S01]  /*83f0*/  LDS.128 R32, [R32+0x1e400] ;  /* 0x01e4000020207984 */ /* 0x000f220000000c00 */
[----:B------:R-:W-:Y:S05]  /*8400*/  @P4 BRA `(.L_x_3834) ;  /* 0x0000000400584947 */ /* 0x000fea0003800000 */
[----:B------:R-:W-:Y:S01]  /*8410*/  SHF.R.U64 R42, R76, 0x10, R77 ;  /* 0x000000104c2a7819 */ /* 0x000fe2000000124d */
[----:B----4-:R-:W-:Y:S01]  /*8420*/  IMAD.MOV.U32 R45, RZ, RZ, R33 ;  /* 0x000000ffff2d7224 */ /* 0x010fe200078e0021 */
[----:B------:R-:W-:Y:S01]  /*8430*/  SHF.R.U32.HI R76, RZ, 0x10, R77 ;  /* 0x00000010ff4c7819 */ /* 0x000fe2000001164d */
[----:B------:R-:W-:Y:S01]  /*8440*/  HADD2.F32 R49, -RZ, R159.H1_H1 ;  /* 0x3000009fff317230 */ /* 0x000fe20000004100 */
[----:B---3--:R-:W-:Y:S01]  /*8450*/  MOV R33, R15 ;  /* 0x0000000f00217202 */ /* 0x008fe20000000f00 */
[----:B------:R-:W-:Y:S01]  /*8460*/  HADD2.F32 R15, -RZ, R13.H0_H0 ;  /* 0x2000000dff0f7230 */ /* 0x000fe20000004100 */
[--C-:B0-----:R-:W-:Y:S01]  /*8470*/  SHF.R.U64 R11, R64, 0x10, R65.reuse ;  /* 0x00000010400b7819 */ /* 0x101fe20000001241 */
[--C-:B------:R-:W-:Y:S01]  /*8480*/  HADD2.F32 R46, -RZ, R45.reuse.H0_H0 ;  /* 0x2000002dff2e7230 */ /* 0x100fe20000004100 */
[----:B------:R-:W-:Y:S01]  /*8490*/  SHF.R.U32.HI R64, RZ, 0x10, R65 ;  /* 0x00000010ff407819 */ /* 0x000fe20000011641 */
[----:B------:R-:W-:Y:S01]  /*84a0*/  HADD2.F32 R45, -RZ, R45.H1_H1 ;  /* 0x3000002dff2d7230 */ /* 0x000fe20000004100 */
[----:B------:R-:W-:Y:S01]  /*84b0*/  SHF.R.U64 R44, R78, 0x10, R79 ;  /* 0x000000104e2c7819 */ /* 0x000fe2000000124f */
[----:B------:R-:W-:-:S02]  /*84c0*/  HADD2.F32 R76, -RZ, R76.H0_H0 ;  /* 0x2000004cff4c7230 */ /* 0x000fc40000004100 */
[-C--:B------:R-:W-:Y:S01]  /*84d0*/  FMUL.FTZ R50, R46, R49.reuse ;  /* 0x000000312e327220 */ /* 0x080fe20000410000 */
[----:B------:R-:W-:Y:S02]  /*84e0*/  HADD2.F32 R48, -RZ, R13.H1_H1 ;  /* 0x3000000dff307230 */ /* 0x000fe40000004100 */
[----:B------:R-:W-:Y:S01]  /*84f0*/  FMUL.FTZ R13, R15, R49 ;  /* 0x000000310f0d7220 */ /* 0x000fe20000410000 */
[----:B------:R-:W-:Y:S02]  /*8500*/  HADD2.F32 R47, -RZ, R157.H1_H1 ;  /* 0x3000009dff2f7230 */ /* 0x000fe40000004100 */
[CC--:B------:R-:W-:Y:S01]  /*8510*/  FMUL.FTZ R49, R45.reuse, R76.reuse ;  /* 0x0000004c2d317220 */ /* 0x0c0fe20000410000 */
[----:B------:R-:W-:Y:S01]  /*8520*/  HADD2.F32 R64, -RZ, R64.H0_H0 ;  /* 0x20000040ff407230 */ /* 0x000fe20000004100 */
[----:B------:R-:W-:Y:S01]  /*8530*/  SHF.R.U32.HI R78, RZ, 0x10, R79 ;  /* 0x00000010ff4e7819 */ /* 0x000fe2000001164f */
[----:B------:R-:W-:Y:S01]  /*8540*/  FMUL.FTZ R76, R48, R76 ;  /* 0x0000004c304c7220 */ /* 0x000fe20000410000 */
[----:B------:R-:W-:Y:S01]  /*8550*/  SHF.R.U64 R43, R66, 0x10, R67 ;  /* 0x00000010422b7819 */ /* 0x000fe20000001243 */
[-C--:B------:R-:W-:Y:S01]  /*8560*/  FFMA.FTZ R13, R46, R47.reuse, R13 ;  /* 0x0000002f2e0d7223 */ /* 0x080fe2000001000d */
[----:B------:R-:W-:Y:S01]  /*8570*/  SHF.R.U32.HI R66, RZ, 0x10, R67 ;  /* 0x00000010ff427819 */ /* 0x000fe20000011643 */
[-C--:B------:R-:W-:Y:S01]  /*8580*/  FFMA.FTZ R48, R48, R64.reuse, -R49 ;  /* 0x0000004030307223 */ /* 0x080fe20000010831 */
[----:B------:R-:W-:Y:S01]  /*8590*/  FFMA.FTZ R46, R45, R64, R76 ;  /* 0x000000402d2e7223 */ /* 0x000fe2000001004c */
[----:B------:R-:W-:Y:S01]  /*85a0*/  FFMA.FTZ R15, R15, R47, -R50 ;  /* 0x0000002f0f0f7223 */ /* 0x000fe20000010832 */
[----:B------:R-:W-:-:S02]  /*85b0*/  HADD2.F32 R64, -RZ, R158.H1_H1 ;  /* 0x3000009eff407230 */ /* 0x000fc40000004100 */
[--C-:B------:R-:W-:Y:S02]  /*85c0*/  HADD2.F32 R45, -RZ, R35.reuse.H0_H0 ;  /* 0x20000023ff2d7230 */ /* 0x100fe40000004100 */
[----:B------:R-:W-:Y:S01]  /*85d0*/  HADD2.F32 R52, -RZ, R35.H1_H1 ;  /* 0x30000023ff347230 */ /* 0x000fe20000004100 */
[----:B------:R-:W-:Y:S01]  /*85e0*/  F2FP.F16.F32.PACK_AB R15, R48, R15 ;  /* 0x0000000f300f723e */ /* 0x000fe200000000ff */
[----:B------:R-:W-:Y:S02]  /*85f0*/  HADD2.F32 R49, -RZ, R78.H0_H0 ;  /* 0x2000004eff317230 */ /* 0x000fe40000004100 */
[--C-:B------:R-:W-:Y:S02]  /*8600*/  HADD2.F32 R35, -RZ, R33.reuse.H0_H0 ;  /* 0x20000021ff237230 */ /* 0x100fe40000004100 */
[----:B------:R-:W-:Y:S02]  /*8610*/  HADD2.F32 R50, -RZ, R33.H1_H1 ;  /* 0x30000021ff327230 */ /* 0x000fe40000004100 */
[----:B------:R-:W-:Y:S01]  /*8620*/  FMUL.FTZ R51, R52, R49 ;  /* 0x0000003134337220 */ /* 0x000fe20000410000 */
[----:B------:R-:W-:-:S02]  /*8630*/  HADD2.F32 R54, -RZ, R156.H1_H1 ;  /* 0x3000009cff367230 */ /* 0x000fc40000004100 */
[----:B------:R-:W-:Y:S02]  /*8640*/  HADD2.F32 R47, -RZ, R66.H0_H0 ;  /* 0x20000042ff2f7230 */ /* 0x000fe40000004100 */
[-C--:B------:R-:W-:Y:S01]  /*8650*/  FMUL.FTZ R66, R45, R64.reuse ;  /* 0x000000402d427220 */ /* 0x080fe20000410000 */
[C---:B------:R-:W-:Y:S01]  /*8660*/  FMUL.FTZ R64, R35.reuse, R64 ;  /* 0x0000004023407220 */ /* 0x040fe20000410000 */
[C---:B------:R-:W-:Y:S01]  /*8670*/  FMUL.FTZ R49, R50.reuse, R49 ;  /* 0x0000003132317220 */ /* 0x040fe20000410000 */
[----:B------:R-:W-:Y:S02]  /*8680*/  HADD2.F32 R159, -RZ, R159.H0_H0 ;  /* 0x2000009fff9f7230 */ /* 0x000fe40000004100 */
[-C--:B------:R-:W-:Y:S01]  /*8690*/  FFMA.FTZ R33, R35, R54.reuse, -R66 ;  /* 0x0000003623217223 */ /* 0x080fe20000010842 */
[-C--:B------:R-:W-:Y:S01]  /*86a0*/  FFMA.FTZ R50, R50, R47.reuse, -R51 ;  /* 0x0000002f32327223 */ /* 0x080fe20000010833 */
[----:B------:R-:W-:Y:S01]  /*86b0*/  FFMA.FTZ R35, R45, R54, R64 ;  /* 0x000000362d237223 */ /* 0x000fe20000010040 */
[----:B------:R-:W-:Y:S01]  /*86c0*/  FFMA.FTZ R52, R52, R47, R49 ;  /* 0x0000002f34347223 */ /* 0x000fe20000010031 */
[----:B------:R-:W-:-:S02]  /*86d0*/  HADD2.F32 R51, -RZ, R42.H0_H0 ;  /* 0x2000002aff337230 */ /* 0x000fc40000004100 */
        /* <DEDUP_REMOVED lines=8> */
[----:B------:R-:W-:Y:S02]  /*8760*/  HADD2.F32 R157, -RZ, R157.H0_H0 ;  /* 0x2000009dff9d7230 */ /* 0x000fe40000004100 */
[----:B------:R-:W-:Y:S01]  /*8770*/  FMUL.FTZ R53, R47, R51 ;  /* 0x000000332f357220 */ /* 0x000fe20000410000 */
[----:B------:R-:W-:-:S02]  /*8780*/  HADD2.F32 R49, -RZ, R11.H0_H0 ;  /* 0x2000000bff317230 */ /* 0x000fc40000004100 */
[C---:B------:R-:W-:Y:S01]  /*8790*/  FMUL.FTZ R11, R45.reuse, R159 ;  /* 0x0000009f2d0b7220 */ /* 0x040fe20000410000 */
[----:B------:R-:W-:Y:S01]  /*87a0*/  FMUL.FTZ R54, R32, R51 ;  /* 0x0000003320367220 */ /* 0x000fe20000410000 */
[-C--:B------:R-:W-:Y:S01]  /*87b0*/  FFMA.FTZ R12, R45, R157.reuse, R12 ;  /* 0x0000009d2d0c7223 */ /* 0x080fe2000001000c */
[----:B------:R-:W-:Y:S02]  /*87c0*/  HADD2.F32 R51, -RZ, R44.H0_H0 ;  /* 0x2000002cff337230 */ /* 0x000fe40000004100 */
[----:B------:R-:W-:Y:S01]  /*87d0*/  FFMA.FTZ R11, R42, R157, -R11 ;  /* 0x0000009d2a0b7223 */ /* 0x000fe2000001080b */
        /* <DEDUP_REMOVED lines=19> */
[----:B------:R-:W-:Y:S01]  /*8910*/  F2FP.F16.F32.PACK_AB R42, R45, R12 ;  /* 0x0000000c2d2a723e */ /* 0x000fe200000000ff */
[----:B------:R-:W-:Y:S02]  /*8920*/  IMAD.MOV.U32 R12, RZ, RZ, R32 ;  /* 0x000000ffff0c7224 */ /* 0x000fe400078e0020 */
[----:B------:R-:W-:Y:S01]  /*8930*/  F2FP.F16.F32.PACK_AB R14, R14, R53 ;  /* 0x000000350e0e723e */ /* 0x000fe200000000ff */
[----:B------:R-:W-:Y:S01]  /*8940*/  IMAD.MOV.U32 R15, RZ, RZ, R50 ;  /* 0x000000ffff0f7224 */ /* 0x000fe200078e0032 */
[----:B------:R-:W-:Y:S02]  /*8950*/  F2FP.F16.F32.PACK_AB R34, R34, R49 ;  /* 0x000000312222723e */ /* 0x000fe400000000ff */
[----:B------:R-:W-:-:S07]  /*8960*/  MOV R32, R42 ;  /* 0x0000002a00207202 */ /* 0x000fce0000000f00 */
.L_x_3834:
[----:B------:R-:W-:Y:S05]  /*8970*/  BSYNC B2 ;  /* 0x0000000000027941 */ /* 0x000fea0003800000 */
.L_x_3833:
[----:B---3--:R3:W-:Y:S04]  /*8980*/  ST.E.128 desc[UR56][R38.64], R12 ;  /* 0x0000000c26007985 */ /* 0x0087e8000c101d38 */
[----:B----4-:R3:W-:Y:S02]  /*8990*/  @!P3 ST.E.128 desc[UR56][R40.64], R32 ;  /* 0x000000202800b985 */ /* 0x0107e4000c101d38 */
.L_x_3832:
[----:B------:R-:W-:Y:S05]  /*89a0*/  BSYNC B1 ;  /* 0x0000000000017941 */ /* 0x000fea0003800000 */
.L_x_3831:
[----:B------:R-:W-:Y:S01]  /*89b0*/  ISETP.NE.AND P3, PT, R7, RZ, PT ;  /* 0x000000ff0700720c */ /* 0x000fe20003f65270 */
[----:B------:R-:W-:-:S12]  /*89c0*/  BSSY B1, `(.L_x_3835) ;  /* 0x0000074000017945 */ /* 0x000fd80003800000 */
[----:B------:R-:W-:Y:S05]  /*89d0*/  @!P3 BRA `(.L_x_3836) ;  /* 0x0000000400c8b947 */ /* 0x000fea0003800000 */
[----:B0--3--:R-:W-:Y:S01]  /*89e0*/  SEL R11, R122, R135, !P1 ;  /* 0x000000877a0b7207 */ /* 0x009fe20004800000 */
        /* <DEDUP_REMOVED lines=11> */
[----:B------:R-:W-:Y:S02]  /*8aa0*/  LOP3.LUT R11, R203, 0x38, R40, 0xf8, !PT ;  /* 0x00000038cb0b7812 */ /* 0x000fe400078ef828 */
[----:B------:R-:W-:Y:S02]  /*8ab0*/  SHF.R.S32.HI R12, RZ, 0x3, R12 ;  /* 0x00000003ff0c7819 */ /* 0x000fe4000001140c */
[----:B------:R-:W-:Y:S02]  /*8ac0*/  LOP3.LUT R11, R11, R13, RZ, 0x3c, !PT ;  /* 0x0000000d0b0b7212 */ /* 0x000fe400078e3cff */
[----:B------:R-:W-:Y:S01]  /*8ad0*/  ISETP.GE.AND P3, PT, R40, R131, PT ;  /* 0x000000832800720c */ /* 0x000fe20003f66270 */
[----:B------:R-:W-:-:S05]  /*8ae0*/  IMAD R12, R12, 0x1800, R219 ;  /* 0x000018000c0c7824 */ /* 0x000fca00078e02db */
[----:B------:R-:W-:Y:S01]  /*8af0*/  IADD3 R13, R12, R11, RZ ;  /* 0x0000000b0c0d7210 */ /* 0x000fe20007ffe0ff */
[----:B------:R-:W-:-:S04]  /*8b00*/  IMAD R11, R18, 0x4800, R130 ;  /* 0x00004800120b7824 */ /* 0x000fc800078e0282 */
[----:B------:R-:W-:Y:S02]  /*8b10*/  IMAD R13, R18, 0x4800, R13 ;  /* 0x00004800120d7824 */ /* 0x000fe400078e020d */
[--C-:B------:R-:W-:Y:S02]  /*8b20*/  IMAD R11, R11, 0x2, R2.reuse ;  /* 0x000000020b0b7824 */ /* 0x100fe400078e0202 */
[----:B------:R-:W-:Y:S02]  /*8b30*/  IMAD R32, R13, 0x2, R2 ;  /* 0x000000020d207824 */ /* 0x000fe400078e0202 */
[----:B------:R-:W-:Y:S01]  /*8b40*/  @!P3 IMAD.WIDE R40, R40, 0x2, R36 ;  /* 0x000000022828b825 */ /* 0x000fe200078e0224 */
[----:B------:R0:W3:Y:S04]  /*8b50*/  LDS.128 R12, [R11+0x1e400] ;  /* 0x01e400000b0c7984 */ /* 0x0000e80000000c00 */
[----:B------:R-:W4:Y:S01]  /*8b60*/  LDS.128 R32, [R32+0x1e400] ;  /* 0x01e4000020207984 */ /* 0x000f220000000c00 */
[----:B------:R-:W-:Y:S05]  /*8b70*/  @P4 BRA `(.L_x_3838) ;  /* 0x0000000400544947 */ /* 0x000fea0003800000 */
[----:B----4-:R-:W-:Y:S01]  /*8b80*/  MOV R45, R33 ;  /* 0x00000021002d7202 */ /* 0x010fe20000000f00 */
[----:B------:R-:W-:Y:S01]  /*8b90*/  IMAD.MOV.U32 R47, RZ, RZ, R35 ;  /* 0x000000ffff2f7224 */ /* 0x000fe200078e0023 */
[----:B------:R-:W-:Y:S01]  /*8ba0*/  SHF.R.U32.HI R51, RZ, 0x10, R73 ;  /* 0x00000010ff337819 */ /* 0x000fe20000011649 */
[----:B---3--:R-:W-:Y:S01]  /*8bb0*/  IMAD.MOV.U32 R33, RZ, RZ, R15 ;  /* 0x000000ffff217224 */ /* 0x008fe200078e000f */
[----:B------:R-:W-:Y:S01]  /*8bc0*/  SHF.R.U32.HI R49, RZ, 0x10, R61 ;  /* 0x00000010ff317819 */ /* 0x000fe2000001163d */
[----:B------:R-:W-:Y:S01]  /*8bd0*/  HADD2.F32 R50, -RZ, R149.H1_H1 ;  /* 0x30000095ff327230 */ /* 0x000fe20000004100 */
[--C-:B------:R-:W-:Y:S01]  /*8be0*/  SHF.R.U64 R43, R74, 0x10, R75.reuse ;  /* 0x000000104a2b7819 */ /* 0x100fe2000000124b */
[----:B------:R-:W-:Y:S01]  /*8bf0*/  HADD2.F32 R35, -RZ, R45.H0_H0 ;  /* 0x2000002dff237230 */ /* 0x000fe20000004100 */
[----:B------:R-:W-:Y:S01]  /*8c00*/  SHF.R.U32.HI R74, RZ, 0x10, R75 ;  /* 0x00000010ff4a7819 */ /* 0x000fe2000001164b */
[----:B------:R-:W-:Y:S01]  /*8c10*/  HADD2.F32 R15, -RZ, R13.H0_H0 ;  /* 0x2000000dff0f7230 */ /* 0x000fe20000004100 */
[----:B------:R-:W-:Y:S01]  /*8c20*/  SHF.R.U64 R42, R62, 0x10, R63 ;  /* 0x000000103e2a7819 */ /* 0x000fe2000000123f */
[----:B------:R-:W-:-:S02]  /*8c30*/  HADD2.F32 R51, -RZ, R51.H0_H0 ;  /* 0x20000033ff337230 */ /* 0x000fc40000004100 */
[-C--:B------:R-:W-:Y:S01]  /*8c40*/  FMUL.FTZ R52, R35, R50.reuse ;  /* 0x0000003223347220 */ /* 0x080fe20000410000 */
[----:B------:R-:W-:Y:S02]  /*8c50*/  HADD2.F32 R46, -RZ, R13.H1_H1 ;  /* 0x3000000dff2e7230 */ /* 0x000fe40000004100 */
[C---:B------:R-:W-:Y:S01]  /*8c60*/  FMUL.FTZ R50, R15.reuse, R50 ;  /* 0x000000320f327220 */ /* 0x040fe20000410000 */
[----:B------:R-:W-:Y:S01]  /*8c70*/  HADD2.F32 R48, -RZ, R147.H1_H1 ;  /* 0x30000093ff307230 */ /* 0x000fe20000004100 */
[----:B------:R-:W-:Y:S01]  /*8c80*/  SHF.R.U32.HI R62, RZ, 0x10, R63 ;  /* 0x00000010ff3e7819 */ /* 0x000fe2000001163f */
[----:B------:R-:W-:Y:S02]  /*8c90*/  HADD2.F32 R45, -RZ, R45.H1_H1 ;  /* 0x3000002dff2d7230 */ /* 0x000fe40000004100 */
[-C--:B------:R-:W-:Y:S01]  /*8ca0*/  FMUL.FTZ R54, R46, R51.reuse ;  /* 0x000000332e367220 */ /* 0x080fe20000410000 */
[----:B------:R-:W-:Y:S02]  /*8cb0*/  HADD2.F32 R49, -RZ, R49.H0_H0 ;  /* 0x20000031ff317230 */ /* 0x000fe40000004100 */
[-C--:B------:R-:W-:Y:S01]  /*8cc0*/  FFMA.FTZ R13, R15, R48.reuse, -R52 ;  /* 0x000000300f0d7223 */ /* 0x080fe20000010834 */
[----:B------:R-:W-:Y:S01]  /*8cd0*/  FFMA.FTZ R15, R35, R48, R50 ;  /* 0x00000030230f7223 */ /* 0x000fe20000010032 */
[----:B------:R-:W-:Y:S01]  /*8ce0*/  FMUL.FTZ R53, R45, R51 ;  /* 0x000000332d357220 */ /* 0x000fe20000410000 */
[----:B------:R-:W-:-:S02]  /*8cf0*/  HADD2.F32 R35, -RZ, R33.H0_H0 ;  /* 0x20000021ff237230 */ /* 0x000fc40000004100 */
[-C--:B------:R-:W-:Y:S01]  /*8d00*/  FFMA.FTZ R48, R45, R49.reuse, R54 ;  /* 0x000000312d307223 */ /* 0x080fe20000010036 */
[----:B------:R-:W-:Y:S02]  /*8d10*/  HADD2.F32 R54, -RZ, R148.H1_H1 ;  /* 0x30000094ff367230 */ /* 0x000fe40000004100 */
[----:B------:R-:W-:Y:S01]  /*8d20*/  FFMA.FTZ R46, R46, R49, -R53 ;  /* 0x000000312e2e7223 */ /* 0x000fe20000010835 */
[----:B------:R-:W-:Y:S01]  /*8d30*/  HADD2.F32 R45, -RZ, R47.H0_H0 ;  /* 0x2000002fff2d7230 */ /* 0x000fe20000004100 */
[----:B0-----:R-:W-:Y:S01]  /*8d40*/  SHF.R.U64 R11, R60, 0x10, R61 ;  /* 0x000000103c0b7819 */ /* 0x001fe2000000123d */
[----:B------:R-:W-:Y:S01]  /*8d50*/  HADD2.F32 R49, -RZ, R74.H0_H0 ;  /* 0x2000004aff317230 */ /* 0x000fe20000004100 */
[----:B------:R-:W-:Y:S01]  /*8d60*/  SHF.R.U64 R44, R72, 0x10, R73 ;  /* 0x00000010482c7819 */ /* 0x000fe20000001249 */
[----:B------:R-:W-:Y:S02]  /*8d70*/  HADD2.F32 R50, -RZ, R33.H1_H1 ;  /* 0x30000021ff327230 */ /* 0x000fe40000004100 */
[----:B------:R-:W-:Y:S01]  /*8d80*/  FMUL.FTZ R60, R45, R54 ;  /* 0x000000362d3c7220 */ /* 0x000fe20000410000 */
[----:B------:R-:W-:-:S02]  /*8d90*/  HADD2.F32 R52, -RZ, R146.H1_H1 ;  /* 0x30000092ff347230 */ /* 0x000fc40000004100 */
[C---:B------:R-:W-:Y:S01]  /*8da0*/  FMUL.FTZ R54, R35.reuse, R54 ;  /* 0x0000003623367220 */ /* 0x040fe20000410000 */
[----:B------:R-:W-:Y:S02]  /*8db0*/  HADD2.F32 R47, -RZ, R47.H1_H1 ;  /* 0x3000002fff2f7230 */ /* 0x000fe40000004100 */
[-C--:B------:R-:W-:Y:S01]  /*8dc0*/  FMUL.FTZ R64, R50, R49.reuse ;  /* 0x0000003132407220 */ /* 0x080fe20000410000 */
[----:B------:R-:W-:Y:S02]  /*8dd0*/  HADD2.F32 R62, -RZ, R62.H0_H0 ;  /* 0x2000003eff3e7230 */ /* 0x000fe40000004100 */
[-C--:B------:R-:W-:Y:S01]  /*8de0*/  FFMA.FTZ R33, R35, R52.reuse, -R60 ;  /* 0x0000003423217223 */ /* 0x080fe2000001083c */
[----:B------:R-:W-:Y:S01]  /*8df0*/  FFMA.FTZ R35, R45, R52, R54 ;  /* 0x000000342d237223 */ /* 0x000fe20000010036 */
[C---:B------:R-:W-:Y:S01]  /*8e00*/  FMUL.FTZ R51, R47.reuse, R49 ;  /* 0x000000312f337220 */ /* 0x040fe20000410000 */
[----:B------:R-:W-:Y:S02]  /*8e10*/  HADD2.F32 R149, -RZ, R149.H0_H0 ;  /* 0x20000095ff957230 */ /* 0x000fe40000004100 */
[----:B------:R-:W-:Y:S01]  /*8e20*/  FFMA.FTZ R52, R47, R62, R64 ;  /* 0x0000003e2f347223 */ /* 0x000fe20000010040 */
[----:B------:R-:W-:-:S02]  /*8e30*/  HADD2.F32 R47, -RZ, R44.H0_H0 ;  /* 0x2000002cff2f7230 */ /* 0x000fc40000004100 */
[----:B------:R-:W-:Y:S01]  /*8e40*/  FFMA.FTZ R50, R50, R62, -R51 ;  /* 0x0000003e32327223 */ /* 0x000fe20000010833 */
[----:B------:R-:W-:Y:S01]  /*8e50*/  HADD2.F32 R45, -RZ, R32.H0_H0 ;  /* 0x20000020ff2d7230 */ /* 0x000fe20000004100 */
[----:B------:R-:W-:Y:S01]  /*8e60*/  F2FP.F16.F32.PACK_AB R13, R46, R13 ;  /* 0x0000000d2e0d723e */ /* 0x000fe200000000ff */
[----:B------:R-:W-:Y:S01]  /*8e70*/  HADD2.F32 R44, -RZ, R12.H0_H0 ;  /* 0x2000000cff2c7230 */ /* 0x000fe20000004100 */
[----:B------:R-:W-:Y:S01]  /*8e80*/  F2FP.F16.F32.PACK_AB R35, R52, R35 ;  /* 0x000000233423723e */ /* 0x000fe200000000ff */
[----:B------:R-:W-:Y:S02]  /*8e90*/  HADD2.F32 R32, -RZ, R32.H1_H1 ;  /* 0x30000020ff207230 */ /* 0x000fe40000004100 */
[-C--:B------:R-:W-:Y:S01]  /*8ea0*/  FMUL.FTZ R49, R45, R149.reuse ;  /* 0x000000952d317220 */ /* 0x080fe20000410000 */
[----:B------:R-:W-:Y:S02]  /*8eb0*/  HADD2.F32 R12, -RZ, R12.H1_H1 ;  /* 0x3000000cff0c7230 */ /* 0x000fe40000004100 */
[----:B------:R-:W-:Y:S01]  /*8ec0*/  FMUL.FTZ R54, R44, R149 ;  /* 0x000000952c367220 */ /* 0x000fe20000410000 */
[----:B------:R-:W-:-:S02]  /*8ed0*/  HADD2.F32 R147, -RZ, R147.H0_H0 ;  /* 0x20000093ff937230 */ /* 0x000fc40000004100 */
[-C--:B------:R-:W-:Y:S01]  /*8ee0*/  FMUL.FTZ R51, R32, R47.reuse ;  /* 0x0000002f20337220 */ /* 0x080fe20000410000 */
[----:B------:R-:W-:Y:S02]  /*8ef0*/  HADD2.F32 R11, -RZ, R11.H0_H0 ;  /* 0x2000000bff0b7230 */ /* 0x000fe40000004100 */
[----:B------:R-:W-:Y:S01]  /*8f00*/  FMUL.FTZ R47, R12, R47 ;  /* 0x0000002f0c2f7220 */ /* 0x000fe20000410000 */
[----:B------:R-:W-:Y:S02]  /*8f10*/  HADD2.F32 R148, -RZ, R148.H0_H0 ;  /* 0x20000094ff947230 */ /* 0x000fe40000004100 */
[-C--:B------:R-:W-:Y:S01]  /*8f20*/  FFMA.FTZ R49, R44, R147.reuse, -R49 ;  /* 0x000000932c317223 */ /* 0x080fe20000010831 */
[----:B------:R-:W-:Y:S01]  /*8f30*/  FFMA.FTZ R54, R45, R147, R54 ;  /* 0x000000932d367223 */ /* 0x000fe20000010036 */
[-C--:B------:R-:W-:Y:S01]  /*8f40*/  FFMA.FTZ R44, R12, R11.reuse, -R51 ;  /* 0x0000000b0c2c7223 */ /* 0x080fe20000010833 */
[----:B------:R-:W-:Y:S01]  /*8f50*/  FFMA.FTZ R47, R32, R11, R47 ;  /* 0x0000000b202f7223 */ /* 0x000fe2000001002f */
[----:B------:R-:W-:Y:S01]  /*8f60*/  HADD2.F32 R12, -RZ, R34.H0_H0 ;  /* 0x20000022ff0c7230 */ /* 0x000fe20000004100 */
[----:B------:R-:W-:Y:S01]  /*8f70*/  F2FP.F16.F32.PACK_AB R50, R50, R33 ;  /* 0x000000213232723e */ /* 0x000fe200000000ff */
[----:B------:R-:W-:Y:S01]  /*8f80*/  HADD2.F32 R45, -RZ, R43.H0_H0 ;  /* 0x2000002bff2d7230 */ /* 0x000fe20000004100 */
[----:B------:R-:W-:Y:S01]  /*8f90*/  F2FP.F16.F32.PACK_AB R33, R48, R15 ;  /* 0x0000000f3021723e */ /* 0x000fe200000000ff */
        /* <DEDUP_REMOVED lines=15> */
[----:B------:R-:W-:-:S03]  /*9090*/  F2FP.F16.F32.PACK_AB R12, R44, R49 ;  /* 0x000000312c0c723e */ /* 0x000fc600000000ff */
[----:B------:R-:W-:Y:S02]  /*90a0*/  F2FP.F16.F32.PACK_AB R14, R53, R32 ;  /* 0x00000020350e723e */ /* 0x000fe400000000ff */
[----:B------:R-:W-:Y:S02]  /*90b0*/  F2FP.F16.F32.PACK_AB R34, R34, R51 ;  /* 0x000000332222723e */ /* 0x000fe400000000ff */
[----:B------:R-:W-:-:S07]  /*90c0*/  MOV R32, R54 ;  /* 0x0000003600207202 */ /* 0x000fce0000000f00 */
.L_x_3838:
[----:B------:R-:W-:Y:S05]  /*90d0*/  BSYNC B2 ;  /* 0x0000000000027941 */ /* 0x000fea0003800000 */
.L_x_3837:
[----:B---3--:R3:W-:Y:S04]  /*90e0*/  ST.E.128 desc[UR56][R38.64], R12 ;  /* 0x0000000c26007985 */ /* 0x0087e8000c101d38 */
[----:B----4-:R3:W-:Y:S02]  /*90f0*/  @!P3 ST.E.128 desc[UR56][R40.64], R32 ;  /* 0x000000202800b985 */ /* 0x0107e4000c101d38 */
.L_x_3836:
[----:B------:R-:W-:Y:S05]  /*9100*/  BSYNC B1 ;  /* 0x0000000000017941 */ /* 0x000fea0003800000 */
.L_x_3835:
[----:B------:R-:W-:-:S13]  /*9110*/  ISETP.NE.AND P3, PT, R8, RZ, PT ;  /* 0x000000ff0800720c */ /* 0x000fda0003f65270 */
[----:B------:R-:W-:Y:S05]  /*9120*/  @!P3 BRA `(.L_x_3787) ;  /* 0x0000000c00b4b947 */ /* 0x000fea0003800000 */
[----:B0--3--:R-:W3:Y:S01]  /*9130*/  LDL R11, [R1] ;  /* 0x00000000010b7983 */ /* 0x009ee20000100800 */
[----:B------:R-:W-:Y:S01]  /*9140*/  SHF.R.U32.HI R13, RZ, 0x3, R203 ;  /* 0x00000003ff0d7819 */ /* 0x000fe200000116cb */
[----:B------:R-:W-:Y:S01]  /*9150*/  BSSY B1, `(.L_x_3839) ;  /* 0x000006f000017945 */ /* 0x000fe20003800000 */
[----:B----4-:R-:W-:-:S04]  /*9160*/  LEA R38, P3, R5, R36, 0x1 ;  /* 0x0000002405267211 */ /* 0x010fc800078608ff */
[----:B------:R-:W-:Y:S02]  /*9170*/  LEA.HI.X R39, R5, R117, R109, 0x1, P3 ;  /* 0x0000007505277211 */ /* 0x000fe400018f0c6d */
[----:B------:R-:W-:Y:S02]  /*9180*/  ISETP.GE.AND P3, PT, R192, R121, PT ;  /* 0x00000079c000720c */ /* 0x000fe40003f66270 */
[----:B---3--:R-:W-:-:S04]  /*9190*/  LOP3.LUT P4, RZ, R11, 0x1, RZ, 0xc0, !PT ;  /* 0x000000010bff7812 */ /* 0x008fc8000788c0ff */
[----:B------:R-:W-:-:S04]  /*91a0*/  SEL R135, R122, R135, !P4 ;  /* 0x000000877a877207 */ /* 0x000fc80006000000 */
[----:B------:R-:W-:-:S04]  /*91b0*/  SHF.R.S32.HI R12, RZ, 0x1f, R135 ;  /* 0x0000001fff0c7819 */ /* 0x000fc80000011487 */
[----:B------:R-:W-:-:S04]  /*91c0*/  LEA.HI R12, R12, R135, RZ, 0x4 ;  /* 0x000000870c0c7211 */ /* 0x000fc800078f20ff */
[----:B------:R-:W-:-:S04]  /*91d0*/  LEA.HI.SX32 R12, R12, R113, 0x1c ;  /* 0x000000710c0c7211 */ /* 0x000fc800078fe2ff */
[----:B------:R-:W-:Y:S01]  /*91e0*/  SHF.R.S32.HI R11, RZ, 0x1f, R12 ;  /* 0x0000001fff0b7819 */ /* 0x000fe2000001140c */
[----:B------:R-:W-:-:S03]  /*91f0*/  IMAD.SHL.U32 R40, R12, 0x8, RZ ;  /* 0x000000080c287824 */ /* 0x000fc600078e00ff */
[----:B------:R-:W-:-:S04]  /*9200*/  LEA.HI R11, R11, R12, RZ, 0x3 ;  /* 0x0000000c0b0b7211 */ /* 0x000fc800078f18ff */
[----:B------:R-:W-:Y:S02]  /*9210*/  SHF.R.S32.HI R12, RZ, 0x3, R11 ;  /* 0x00000003ff0c7819 */ /* 0x000fe4000001140b */
[----:B------:R-:W-:-:S03]  /*9220*/  LOP3.LUT R11, R203, 0x38, R40, 0xf8, !PT ;  /* 0x00000038cb0b7812 */ /* 0x000fc600078ef828 */
[----:B------:R-:W-:Y:S01]  /*9230*/  IMAD R12, R12, 0x1800, R219 ;  /* 0x000018000c0c7824 */ /* 0x000fe200078e02db */
[----:B------:R-:W-:-:S04]  /*9240*/  LOP3.LUT R11, R11, R13, RZ, 0x3c, !PT ;  /* 0x0000000d0b0b7212 */ /* 0x000fc800078e3cff */
[----:B------:R-:W-:Y:S01]  /*9250*/  IADD3 R13, R12, R11, RZ ;  /* 0x0000000b0c0d7210 */ /* 0x000fe20007ffe0ff */
[----:B------:R-:W-:-:S04]  /*9260*/  IMAD R11, R18, 0x4800, R129 ;  /* 0x00004800120b7824 */ /* 0x000fc800078e0281 */
[----:B------:R-:W-:Y:S02]  /*9270*/  IMAD R13, R18, 0x4800, R13 ;  /* 0x00004800120d7824 */ /* 0x000fe400078e020d */
[--C-:B------:R-:W-:Y:S02]  /*9280*/  IMAD R11, R11, 0x2, R2.reuse ;  /* 0x000000020b0b7824 */ /* 0x100fe400078e0202 */
[----:B------:R-:W-:-:S03]  /*9290*/  IMAD R32, R13, 0x2, R2 ;  /* 0x000000020d207824 */ /* 0x000fc600078e0202 */
[----:B------:R0:W3:Y:S04]  /*92a0*/  LDS.128 R12, [R11+0x1e400] ;  /* 0x01e400000b0c7984 */ /* 0x0000e80000000c00 */
[----:B------:R-:W4:Y:S01]  /*92b0*/  LDS.128 R32, [R32+0x1e400] ;  /* 0x01e4000020207984 */ /* 0x000f220000000c00 */
[----:B------:R-:W-:Y:S05]  /*92c0*/  @P3 BRA `(.L_x_3840) ;  /* 0x00000004005c3947 */ /* 0x000fea0003800000 */
[----:B------:R-:W-:Y:S01]  /*92d0*/  SHF.R.U32.HI R50, RZ, 0x10, R69 ;  /* 0x00000010ff327819 */ /* 0x000fe20000011645 */
[----:B----4-:R-:W-:Y:S01]  /*92e0*/  IMAD.MOV.U32 R44, RZ, RZ, R32 ;  /* 0x000000ffff2c7224 */ /* 0x010fe200078e0020 */
[----:B------:R-:W-:Y:S01]  /*92f0*/  MOV R45, R35 ;  /* 0x00000023002d7202 */ /* 0x000fe20000000f00 */
[--C-:B------:R-:W-:Y:S01]  /*9300*/  HADD2.F32 R35, -RZ, R33.reuse.H0_H0 ;  /* 0x20000021ff237230 */ /* 0x100fe20000004100 */
[----:B------:R-:W-:Y:S01]  /*9310*/  SHF.R.U32.HI R48, RZ, 0x10, R57 ;  /* 0x00000010ff307819 */ /* 0x000fe20000011639 */
[----:B---3--:R-:W-:Y:S01]  /*9320*/  IMAD.MOV.U32 R32, RZ, RZ, R15 ;  /* 0x000000ffff207224 */ /* 0x008fe200078e000f */
[----:B------:R-:W-:Y:S01]  /*9330*/  MOV R43, R12 ;  /* 0x0000000c002b7202 */ /* 0x000fe20000000f00 */
[----:B------:R-:W-:Y:S01]  /*9340*/  HADD2.F32 R33, -RZ, R33.H1_H1 ;  /* 0x30000021ff217230 */ /* 0x000fe20000004100 */
[--C-:B------:R-:W-:Y:S01]  /*9350*/  SHF.R.U64 R41, R70, 0x10, R71.reuse ;  /* 0x0000001046297819 */ /* 0x100fe20000001247 */
[----:B------:R-:W-:Y:S01]  /*9360*/  HADD2.F32 R50, -RZ, R50.H0_H0 ;  /* 0x20000032ff327230 */ /* 0x000fe20000004100 */
[----:B------:R-:W-:Y:S01]  /*9370*/  SHF.R.U32.HI R70, RZ, 0x10, R71 ;  /* 0x00000010ff467819 */ /* 0x000fe20000011647 */
[----:B------:R-:W-:Y:S01]  /*9380*/  HADD2.F32 R15, -RZ, R13.H1_H1 ;  /* 0x3000000dff0f7230 */ /* 0x000fe20000004100 */
[----:B0-----:R-:W-:Y:S01]  /*9390*/  SHF.R.U64 R11, R58, 0x10, R59 ;  /* 0x000000103a0b7819 */ /* 0x001fe2000000123b */
[----:B------:R-:W-:-:S02]  /*93a0*/  HADD2.F32 R47, -RZ, R145.H1_H1 ;  /* 0x30000091ff2f7230 */ /* 0x000fc40000004100 */
[-C--:B------:R-:W-:Y:S01]  /*93b0*/  FMUL.FTZ R54, R33, R50.reuse ;  /* 0x0000003221367220 */ /* 0x080fe20000410000 */
[----:B------:R-:W-:Y:S02]  /*93c0*/  HADD2.F32 R48, -RZ, R48.H0_H0 ;  /* 0x20000030ff307230 */ /* 0x000fe40000004100 */
[----:B------:R-:W-:Y:S01]  /*93d0*/  FMUL.FTZ R50, R15, R50 ;  /* 0x000000320f327220 */ /* 0x000fe20000410000 */
[----:B------:R-:W-:Y:S02]  /*93e0*/  HADD2.F32 R12, -RZ, R13.H0_H0 ;  /* 0x2000000dff0c7230 */ /* 0x000fe40000004100 */
[-C--:B------:R-:W-:Y:S01]  /*93f0*/  FMUL.FTZ R13, R35, R47.reuse ;  /* 0x0000002f230d7220 */ /* 0x080fe20000410000 */
[----:B------:R-:W-:Y:S02]  /*9400*/  HADD2.F32 R46, -RZ, R140.H1_H1 ;  /* 0x3000008cff2e7230 */ /* 0x000fe40000004100 */
[----:B------:R-:W-:Y:S01]  /*9410*/  FFMA.FTZ R50, R33, R48, R50 ;  /* 0x0000003021327223 */ /* 0x000fe20000010032 */
[----:B------:R-:W-:Y:S01]  /*9420*/  SHF.R.U32.HI R58, RZ, 0x10, R59 ;  /* 0x00000010ff3a7819 */ /* 0x000fe2000001163b */
[----:B------:R-:W-:Y:S01]  /*9430*/  FMUL.FTZ R52, R12, R47 ;  /* 0x0000002f0c347220 */ /* 0x000fe20000410000 */
[----:B------:R-:W-:-:S02]  /*9440*/  HADD2.F32 R33, -RZ, R45.H0_H0 ;  /* 0x2000002dff217230 */ /* 0x000fc40000004100 */
[----:B------:R-:W-:Y:S01]  /*9450*/  FFMA.FTZ R49, R15, R48, -R54 ;  /* 0x000000300f317223 */ /* 0x000fe20000010836 */
[----:B------:R-:W-:Y:S02]  /*9460*/  HADD2.F32 R45, -RZ, R45.H1_H1 ;  /* 0x3000002dff2d7230 */ /* 0x000fe40000004100 */
[-C--:B------:R-:W-:Y:S01]  /*9470*/  FFMA.FTZ R12, R12, R46.reuse, -R13 ;  /* 0x0000002e0c0c7223 */ /* 0x080fe2000001080d */
[----:B------:R-:W-:Y:S02]  /*9480*/  HADD2.F32 R47, -RZ, R70.H0_H0 ;  /* 0x20000046ff2f7230 */ /* 0x000fe40000004100 */
[----:B------:R-:W-:Y:S01]  /*9490*/  FFMA.FTZ R13, R35, R46, R52 ;  /* 0x0000002e230d7223 */ /* 0x000fe20000010034 */
        /* <DEDUP_REMOVED lines=16> */
[----:B------:R-:W-:Y:S02]  /*95a0*/  HADD2.F32 R140, -RZ, R140.H0_H0 ;  /* 0x2000008cff8c7230 */ /* 0x000fe40000004100 */
[-C--:B------:R-:W-:Y:S01]  /*95b0*/  FMUL.FTZ R46, R32, R145.reuse ;  /* 0x00000091202e7220 */ /* 0x080fe20000410000 */
[----:B------:R-:W-:Y:S01]  /*95c0*/  SHF.R.U64 R42, R56, 0x10, R57 ;  /* 0x00000010382a7819 */ /* 0x000fe20000001239 */
[C---:B------:R-:W-:Y:S01]  /*95d0*/  FMUL.FTZ R145, R15.reuse, R145 ;  /* 0x000000910f917220 */ /* 0x040fe20000410000 */
[----:B------:R-:W-:Y:S02]  /*95e0*/  HADD2.F32 R33, -RZ, R53.H0_H0 ;  /* 0x20000035ff217230 */ /* 0x000fe40000004100 */
[----:B------:R-:W-:Y:S01]  /*95f0*/  FFMA.FTZ R46, R15, R140, -R46 ;  /* 0x0000008c0f2e7223 */ /* 0x000fe2000001082e */
[----:B------:R-:W-:-:S02]  /*9600*/  HADD2.F32 R44, -RZ, R44.H1_H1 ;  /* 0x3000002cff2c7230 */ /* 0x000fc40000004100 */
[----:B------:R-:W-:Y:S01]  /*9610*/  FFMA.FTZ R145, R32, R140, R145 ;  /* 0x0000008c20917223 */ /* 0x000fe20000010091 */
        /* <DEDUP_REMOVED lines=28> */
[----:B------:R-:W-:-:S02]  /*97e0*/  F2FP.F16.F32.PACK_AB R12, R43, R46 ;  /* 0x0000002e2b0c723e */ /* 0x000fc400000000ff */
[----:B------:R-:W-:Y:S02]  /*97f0*/  F2FP.F16.F32.PACK_AB R14, R35, R44 ;  /* 0x0000002c230e723e */ /* 0x000fe400000000ff */
[----:B------:R-:W-:Y:S01]  /*9800*/  F2FP.F16.F32.PACK_AB R34, R34, R33 ;  /* 0x000000212222723e */ /* 0x000fe200000000ff */
[----:B------:R-:W-:Y:S01]  /*9810*/  IMAD.MOV.U32 R33, RZ, RZ, R50 ;  /* 0x000000ffff217224 */ /* 0x000fe200078e0032 */
[----:B------:R-:W-:Y:S02]  /*9820*/  F2FP.F16.F32.PACK_AB R32, R42, R145 ;  /* 0x000000912a20723e */ /* 0x000fe400000000ff */
[----:B------:R-:W-:-:S07]  /*9830*/  MOV R35, R47 ;  /* 0x0000002f00237202 */ /* 0x000fce0000000f00 */
.L_x_3840:
[----:B------:R-:W-:Y:S05]  /*9840*/  BSYNC B1 ;  /* 0x0000000000017941 */ /* 0x000fea0003800000 */
.L_x_3839:
[----:B---3--:R3:W-:Y:S01]  /*9850*/  ST.E.128 desc[UR56][R38.64], R12 ;  /* 0x0000000c26007985 */ /* 0x0087e2000c101d38 */
[----:B------:R-:W-:-:S13]  /*9860*/  ISETP.GE.AND P3, PT, R40, R131, PT ;  /* 0x000000832800720c */ /* 0x000fda0003f66270 */
[----:B------:R-:W-:Y:S05]  /*9870*/  @P3 BRA `(.L_x_3787) ;  /* 0x0000000400e03947 */ /* 0x000fea0003800000 */
[----:B------:R-:W-:-:S05]  /*9880*/  IMAD.WIDE R36, R40, 0x2, R36 ;  /* 0x0000000228247825 */ /* 0x000fca00078e0224 */
[----:B----4-:R4:W-:Y:S01]  /*9890*/  ST.E.128 desc[UR56][R36.64], R32 ;  /* 0x0000002024007985 */ /* 0x0109e2000c101d38 */
[----:B------:R-:W-:Y:S05]  /*98a0*/  BRA `(.L_x_3787) ;  /* 0x0000000400d47947 */ /* 0x000fea0003800000 */
.L_x_3752:
[----:B------:R-:W-:-:S06]  /*98b0*/  UISETP.NE.AND UP0, UPT, UR59, 0x3, UPT ;  /* 0x000000033b00788c */ /* 0x000fcc000bf05270 */
[----:B------:R-:W-:-:S13]  /*98c0*/  PLOP3.LUT P2, PT, PT, PT, UP0, 0x80, 0x0 ;  /* 0x000000000000781c */ /* 0x000fda0003f4f008 */
[----:B------:R-:W-:Y:S05]  /*98d0*/  @!P2 BRA `(.L_x_3841) ;  /* 0x000000000004a947 */ /* 0x000fea0003800000 */
[----:B------:R-:W-:Y:S01]  /*98e0*/  BPT.TRAP 0x1 ;  /* 0x000000040000795c */ /* 0x000fe20000300000 */
.L_x_3841:
[----:B------:R-:W-:Y:S01]  /*98f0*/  IMAD R87, R18, 0x8, R2 ;  /* 0x0000000812577824 */ /* 0x000fe200078e0202 */
[----:B------:R-:W-:Y:S01]  /*9900*/  SHF.L.U32 R88, R202, 0x1f, RZ ;  /* 0x0000001fca587819 */ /* 0x000fe200000006ff */
[----:B------:R-:W-:Y:S01]  /*9910*/  BSSY B1, `(.L_x_3842) ;  /* 0x0000004000017945 */ /* 0x000fe20003800000 */
[----:B------:R-:W-:Y:S02]  /*9920*/  SHF.R.S32.HI R84, RZ, 0x1f, R27 ;  /* 0x0000001fff547819 */ /* 0x000fe4000001141b */
[----:B------:R-:W0:Y:S02]  /*9930*/  SYNCS.PHASECHK.TRANS64.TRYWAIT P3, [R87+URZ+0x30890], R88 ;  /* 0x03089058570075a7 */ /* 0x000e24000806017f */
[----:B0-----:R-:W-:Y:S05]  /*9940*/  @!P3 BRA `(.L_x_3843) ;  /* 0x000001700044b947 */ /* 0x001fea0003800000 */
.L_x_4100:
[----:B------:R-:W-:Y:S05]  /*9950*/  BSYNC B1 ;  /* 0x0000000000017941 */ /* 0x000fea0003800000 */
.L_x_3842:
        /* <DEDUP_REMOVED lines=14> */
[----:B------:R-:W-:Y:S01]  /*9a40*/  IADD3 R13, R13, R11, RZ ;  /* 0x0000000b0d0d7210 */ /* 0x000fe20007ffe0ff */
[----:B------:R-:W-:Y:S02]  /*9a50*/  IMAD.IADD R42, R86, 0x1, -R201 ;  /* 0x00000001562a7824 */ /* 0x000fe400078e0ac9 */
        /* <DEDUP_REMOVED lines=11> */
.L_x_4104:
        /* <DEDUP_REMOVED lines=9> */
[----:B------:R-:W-:Y:S02]  /*9ba0*/  @!P4 LEA.HI.X R35, R22, R39, R200, 0x1, P3 ;  /* 0x000000271623c211 */ /* 0x000fe400018f0cc8 */
[----:B------:R-:W-:-:S13]  /*9bb0*/  ISETP.GE.AND P3, PT, R19, UR4, PT ;  /* 0x0000000413007c0c */ /* 0x000fda000bf66270 */
[----:B------:R-:W-:-:S04]  /*9bc0*/  @!P3 LEA R32, P6, R19, R38, 0x1 ;  /* 0x000000261320b211 */ /* 0x000fc800078c08ff */
[----:B------:R-:W-:Y:S01]  /*9bd0*/  @!P3 LEA.HI.X R33, R19, R39, R199, 0x1, P6 ;  /* 0x000000271321b211 */ /* 0x000fe200030f0cc7 */
[----:B----4-:R2:W-:Y:S01]  /*9be0*/  @!P5 ST.E.128 desc[UR56][R36.64], R12 ;  /* 0x0000000c2400d985 */ /* 0x0105e2000c101d38 */
[----:B------:R-:W-:-:S13]  /*9bf0*/  ISETP.GE.AND P5, PT, R193, UR4, PT ;  /* 0x00000004c1007c0c */ /* 0x000fda000bfa6270 */
[----:B------:R-:W3:Y:S01]  /*9c00*/  @!P5 LDS.128 R12, [R31+0x1e000] ;  /* 0x01e000001f0cd984 */ /* 0x000ee20000000c00 */
[----:B------:R-:W-:Y:S01]  /*9c10*/  @!P5 SHF.L.U32 R11, R196, 0x3, RZ ;  /* 0x00000003c40bd819 */ /* 0x000fe200000006ff */
[----:B--2---:R-:W-:Y:S02]  /*9c20*/  @!P5 IMAD.MOV.U32 R36, RZ, RZ, R38 ;  /* 0x000000ffff24d224 */ /* 0x004fe400078e0026 */
[----:B------:R-:W-:Y:S02]  /*9c30*/  @!P5 IMAD.MOV.U32 R37, RZ, RZ, R39 ;  /* 0x000000ffff25d224 */ /* 0x000fe400078e0027 */
[----:B------:R-:W-:-:S05]  /*9c40*/  @!P5 IMAD.WIDE R36, R11, 0x2, R36 ;  /* 0x000000020b24d825 */ /* 0x000fca00078e0224 */
[----:B---3--:R2:W-:Y:S01]  /*9c50*/  @!P5 ST.E.128 desc[UR56][R36.64], R12 ;  /* 0x0000000c2400d985 */ /* 0x0085e2000c101d38 */
[----:B------:R-:W-:-:S13]  /*9c60*/  ISETP.GE.AND P5, PT, R192, UR4, PT ;  /* 0x00000004c0007c0c */ /* 0x000fda000bfa6270 */
[----:B------:R-:W3:Y:S01]  /*9c70*/  @!P5 LDS.128 R12, [R28+0x21000] ;  /* 0x021000001c0cd984 */ /* 0x000ee20000000c00 */
[----:B------:R-:W-:Y:S01]  /*9c80*/  @!P5 SHF.L.U32 R11, R197, 0x3, RZ ;  /* 0x00000003c50bd819 */ /* 0x000fe200000006ff */
[----:B--2---:R-:W-:Y:S02]  /*9c90*/  @!P5 IMAD.MOV.U32 R36, RZ, RZ, R38 ;  /* 0x000000ffff24d224 */ /* 0x004fe400078e0026 */
[----:B------:R-:W-:Y:S02]  /*9ca0*/  @!P5 IMAD.MOV.U32 R37, RZ, RZ, R39 ;  /* 0x000000ffff25d224 */ /* 0x000fe400078e0027 */
[----:B------:R-:W-:-:S05]  /*9cb0*/  @!P5 IMAD.WIDE R36, R11, 0x2, R36 ;  /* 0x000000020b24d825 */ /* 0x000fca00078e0224 */
[----:B---3--:R2:W-:Y:S01]  /*9cc0*/  @!P5 ST.E.128 desc[UR56][R36.64], R12 ;  /* 0x0000000c2400d985 */ /* 0x0085e2000c101d38 */
[----:B------:R-:W-:-:S03]  /*9cd0*/  ISETP.GE.AND P5, PT, R23, UR4, PT ;  /* 0x0000000417007c0c */ /* 0x000fc6000bfa6270 */
[----:B------:R-:W3:Y:S10]  /*9ce0*/  @!P4 LDS.128 R12, [R31+0x21000] ;  /* 0x021000001f0cc984 */ /* 0x000ef40000000c00 */
[----:B--2---:R-:W-:-:S04]  /*9cf0*/  @!P5 LEA R36, P6, R23, R38, 0x1 ;  /* 0x000000261724d211 */ /* 0x004fc800078c08ff */
[----:B------:R-:W-:Y:S01]  /*9d00*/  @!P5 LEA.HI.X R37, R23, R39, R198, 0x1, P6 ;  /* 0x000000271725d211 */ /* 0x000fe200030f0cc6 */
[----:B---3--:R-:W-:Y:S04]  /*9d10*/  @!P4 ST.E.128 desc[UR56][R34.64], R12 ;  /* 0x0000000c2200c985 */ /* 0x008fe8000c101d38 */
[----:B------:R-:W2:Y:S04]  /*9d20*/  @!P3 LDS.128 R12, [R28+0x24000] ;  /* 0x024000001c0cb984 */ /* 0x000ea80000000c00 */
[----:B--2---:R-:W-:Y:S04]  /*9d30*/  @!P3 ST.E.128 desc[UR56][R32.64], R12 ;  /* 0x0000000c2000b985 */ /* 0x004fe8000c101d38 */
[----:B------:R-:W2:Y:S04]  /*9d40*/  @!P5 LDS.128 R12, [R31+0x24000] ;  /* 0x024000001f0cd984 */ /* 0x000ea80000000c00 */
[----:B--2---:R4:W-:Y:S02]  /*9d50*/  @!P5 ST.E.128 desc[UR56][R36.64], R12 ;  /* 0x0000000c2400d985 */ /* 0x0049e4000c101d38 */
.L_x_3846:
[----:B------:R-:W-:Y:S05]  /*9d60*/  BSYNC B1 ;  /* 0x0000000000017941 */ /* 0x000fea0003800000 */
.L_x_3845:
[----:B------:R-:W-:-:S03]  /*9d70*/  UMOV UR4, 0xffffffff ;  /* 0xffffffff00047882 */ /* 0x000fc60000000000 */
[----:B------:R-:W-:Y:S05]  /*9d80*/  BRA.DIV UR4, `(.L_x_3847) ;  /* 0x0000016e04947947 */ /* 0x000fea000b800000 */
[----:B--2---:R2:W0:Y:S04]  /*9d90*/  SHFL.IDX PT, R39, R41, 0x1, 0x1c1f ;  /* 0x003c1f0029277f89 */ /* 0x00442800000e0000 */
[----:B---3--:R2:W3:Y:S02]  /*9da0*/  SHFL.IDX PT, R38, R40, 0x1, 0x1c1f ;  /* 0x003c1f0028267f89 */ /* 0x0084e400000e0000 */
.L_x_4108:
        /* <DEDUP_REMOVED lines=17> */
[----:B0-----:R-:W-:Y:S02]  /*9ec0*/  @!P5 IMAD.MOV.U32 R36, RZ, RZ, R38 ;  /* 0x000000ffff24d224 */ /* 0x001fe400078e0026 */
[----:B------:R-:W-:Y:S02]  /*9ed0*/  @!P5 IMAD.MOV.U32 R37, RZ, RZ, R39 ;  /* 0x000000ffff25d224 */ /* 0x000fe400078e0027 */
[----:B------:R-:W-:-:S05]  /*9ee0*/  @!P5 IMAD.WIDE R36, R11, 0x2, R36 ;  /* 0x000000020b24d825 */ /* 0x000fca00078e0224 */
[----:B---3--:R0:W-:Y:S01]  /*9ef0*/  @!P5 ST.E.128 desc[UR56][R36.64], R12 ;  /* 0x0000000c2400d985 */ /* 0x0081e2000c101d38 */
[----:B------:R-:W-:-:S13]  /*9f00*/  ISETP.GE.AND P5, PT, R192, UR4, PT ;  /* 0x00000004c0007c0c */ /* 0x000fda000bfa6270 */
[----:B------:R-:W3:Y:S01]  /*9f10*/  @!P5 LDS.128 R12, [R28+0x23000] ;  /* 0x023000001c0cd984 */ /* 0x000ee20000000c00 */
[----:B------:R-:W-:Y:S01]  /*9f20*/  @!P5 SHF.L.U32 R11, R197, 0x3, RZ ;  /* 0x00000003c50bd819 */ /* 0x000fe200000006ff */
[----:B0-----:R-:W-:Y:S02]  /*9f30*/  @!P5 IMAD.MOV.U32 R36, RZ, RZ, R38 ;  /* 0x000000ffff24d224 */ /* 0x001fe400078e0026 */
[----:B------:R-:W-:Y:S02]  /*9f40*/  @!P5 IMAD.MOV.U32 R37, RZ, RZ, R39 ;  /* 0x000000ffff25d224 */ /* 0x000fe400078e0027 */
[----:B------:R-:W-:-:S05]  /*9f50*/  @!P5 IMAD.WIDE R36, R11, 0x2, R36 ;  /* 0x000000020b24d825 */ /* 0x000fca00078e0224 */
[----:B---3--:R0:W-:Y:S01]  /*9f60*/  @!P5 ST.E.128 desc[UR56][R36.64], R12 ;  /* 0x0000000c2400d985 */ /* 0x0081e2000c101d38 */
[----:B------:R-:W-:-:S03]  /*9f70*/  ISETP.GE.AND P5, PT, R23, UR4, PT ;  /* 0x0000000417007c0c */ /* 0x000fc6000bfa6270 */
[----:B------:R-:W3:Y:S10]  /*9f80*/  @!P4 LDS.128 R12, [R31+0x23000] ;  /* 0x023000001f0cc984 */ /* 0x000ef40000000c00 */
[----:B0-----:R-:W-:-:S04]  /*9f90*/  @!P5 LEA R36, P6, R23, R38, 0x1 ;  /* 0x000000261724d211 */ /* 0x001fc800078c08ff */
[----:B------:R-:W-:Y:S01]  /*9fa0*/  @!P5 LEA.HI.X R37, R23, R39, R198, 0x1, P6 ;  /* 0x000000271725d211 */ /* 0x000fe200030f0cc6 */
[----:B---3--:R-:W-:Y:S04]  /*9fb0*/  @!P4 ST.E.128 desc[UR56][R34.64], R12 ;  /* 0x0000000c2200c985 */ /* 0x008fe8000c101d38 */
[----:B------:R-:W0:Y:S04]  /*9fc0*/  @!P3 LDS.128 R12, [R28+0x26000] ;  /* 0x026000001c0cb984 */ /* 0x000e280000000c00 */
[----:B0-----:R-:W-:Y:S04]  /*9fd0*/  @!P3 ST.E.128 desc[UR56][R32.64], R12 ;  /* 0x0000000c2000b985 */ /* 0x001fe8000c101d38 */
[----:B------:R-:W0:Y:S04]  /*9fe0*/  @!P5 LDS.128 R12, [R31+0x26000] ;  /* 0x026000001f0cd984 */ /* 0x000e280000000c00 */
[----:B0-----:R0:W-:Y:S02]  /*9ff0*/  @!P5 ST.E.128 desc[UR56][R36.64], R12 ;  /* 0x0000000c2400d985 */ /* 0x0011e4000c101d38 */
.L_x_3787:
[----:B------:R-:W-:Y:S05]  /*a000*/  BSYNC B0 ;  /* 0x0000000000007941 */ /* 0x000fea0003800000 */
.L_x_3751:
[----:B0--3--:R-:W0:Y:S01]  /*a010*/  S2R R11, SR_TID.X ;  /* 0x00000000000b7919 */ /* 0x009e220000002100 */
[----:B------:R-:W-:Y:S01]  /*a020*/  @!PT LDS RZ, [RZ] ;  /* 0x00000000fffff984 */ /* 0x000fe20000000800 */
[----:B------:R-:W-:Y:S01]  /*a030*/  @!PT LDS RZ, [RZ] ;  /* 0x00000000fffff984 */ /* 0x000fe20000000800 */
[----:B------:R-:W-:Y:S01]  /*a040*/  @!PT LDS RZ, [RZ] ;  /* 0x00000000fffff984 */ /* 0x000fe20000000800 */
[----:B------:R-:W-:Y:S01]  /*a050*/  @!PT LDS RZ, [RZ] ;  /* 0x00000000fffff984 */ /* 0x000fe20000000800 */
[----:B------:R3:W-:Y:S06]  /*a060*/  MEMBAR.ALL.CTA ;  /* 0x0000000000007992 */ /* 0x0007ec0000008000 */
[----:B---3--:R-:W3:Y:S01]  /*a070*/  FENCE.VIEW.ASYNC.S ;  /* 0x00000000000073c6 */ /* 0x008ee20000000000 */
[----:B------:R-:W-:Y:S05]  /*a080*/  WARPSYNC.ALL ;  /* 0x0000000000007948 */ /* 0x000fea0003800000 */
[----:B------:R-:W-:Y:S01]  /*a090*/  BSSY B0, `(.L_x_3848) ;  /* 0x0000009000007945 */ /* 0x000fe20003800000 */
[----:B0-----:R-:W-:Y:S01]  /*a0a0*/  LOP3.LUT R11, R11, 0x7f, RZ, 0xc0, !PT ;  /* 0x0000007f0b0b7812 */ /* 0x001fe200078ec0ff */
[----:B---3--:R0:W-:Y:S03]  /*a0b0*/  BAR.SYNC.DEFER_BLOCKING R138, 0x80 ;  /* 0x0002008a0000751d */ /* 0x0081e60000010000 */
[----:B------:R-:W-:-:S13]  /*a0c0*/  ISETP.NE.AND P3, PT, R11, RZ, PT ;  /* 0x000000ff0b00720c */ /* 0x000fda0003f65270 */
[----:B------:R-:W-:-:S04]  /*a0d0*/  @!P3 IADD3 R11, R87, 0x308a0, RZ ;  /* 0x000308a0570bb810 */ /* 0x000fc80007ffe0ff */
[----:B------:R-:W-:-:S04]  /*a0e0*/  @!P3 PRMT R11, RZ, 0x654, R11 ;  /* 0x00000654ff0bb816 */ /* 0x000fc8000000000b */
[----:B------:R0:W-:Y:S01]  /*a0f0*/  @!P3 SYNCS.ARRIVE.TRANS64.RED.A1T0 RZ, [R11+URZ], RZ ;  /* 0x000000ff0bffb9a7 */ /* 0x0001e2000810043f */
[----:B------:R-:W-:Y:S05]  /*a100*/  @!P2 BRA `(.L_x_3849) ;  /* 0x000000000004a947 */ /* 0x000fea0003800000 */
[----:B------:R-:W-:Y:S01]  /*a110*/  BPT.TRAP 0x1 ;  /* 0x000000040000795c */ /* 0x000fe20000300000 */
.L_x_3849:
[----:B------:R-:W-:Y:S05]  /*a120*/  BSYNC B0 ;  /* 0x0000000000007941 */ /* 0x000fea0003800000 */
.L_x_3848:
[----:B------:R-:W3:Y:S01]  /*a130*/  SYNCS.PHASECHK.TRANS64.TRYWAIT P2, [R87+URZ+0x308b0], R88 ;  /* 0x0308b058570075a7 */ /* 0x000ee2000804017f */
[----:B------:R-:W-:Y:S01]  /*a140*/  ULDC UR58, c[0x0][0x2f4] ;  /* 0x0000bd00003a7ab9 */ /* 0x000fe20000000800 */
[----:B------:R-:W-:Y:S04]  /*a150*/  BSSY B0, `(.L_x_3850) ;  /* 0x0000002000007945 */ /* 0x000fe80003800000 */
[----:B---3--:R-:W-:Y:S05]  /*a160*/  @!P2 BRA `(.L_x_3851) ;  /* 0x0000016800e8a947 */ /* 0x008fea0003800000 */
.L_x_4109:
[----:B------:R-:W-:Y:S05]  /*a170*/  BSYNC B0 ;  /* 0x0000000000007941 */ /* 0x000fea0003800000 */
.L_x_3850:
[----:B------:R-:W-:Y:S01]  /*a180*/  ULDC.64 UR4, c[0x0][0x328] ;  /* 0x0000ca0000047ab9 */ /* 0x000fe20000000a00 */
[----:B------:R-:W-:Y:S01]  /*a190*/  IMAD.IADD R86, R86, 0x1, -R201 ;  /* 0x0000000156567824 */ /* 0x000fe200078e0ac9 */
[----:B------:R-:W-:Y:S01]  /*a1a0*/  BSSY B0, `(.L_x_3852) ;  /* 0x0000036000007945 */ /* 0x000fe20003800000 */
[----:B------:R-:W-:Y:S02]  /*a1b0*/  IMAD R84, R84, UR4, RZ ;  /* 0x0000000454547c24 */ /* 0x000fe4000f8e02ff */
[----:B----4-:R-:W-:-:S04]  /*a1c0*/  IMAD.WIDE.U32 R12, R27, UR4, RZ ;  /* 0x000000041b0c7c25 */ /* 0x010fc8000f8e00ff */
[----:B------:R-:W-:Y:S01]  /*a1d0*/  IMAD R27, R27, UR5, R84 ;  /* 0x000000051b1b7c24 */ /* 0x000fe2000f8e0254 */
[----:B------:R-:W-:Y:S02]  /*a1e0*/  ULDC.64 UR4, c[0x0][0x338] ;  /* 0x0000ce0000047ab9 */ /* 0x000fe40000000a00 */
[----:B------:R-:W-:Y:S02]  /*a1f0*/  IMAD R14, R85, UR4, RZ ;  /* 0x00000004550e7c24 */ /* 0x000fe4000f8e02ff */
[----:B------:R-:W-:Y:S02]  /*a200*/  IMAD.IADD R13, R13, 0x1, R27 ;  /* 0x000000010d0d7824 */ /* 0x000fe400078e021b */
[C---:B0-----:R-:W-:Y:S02]  /*a210*/  IMAD R11, R21.reuse, UR5, R14 ;  /* 0x00000005150b7c24 */ /* 0x041fe4000f8e020e */
[----:B------:R-:W-:Y:S01]  /*a220*/  IMAD.WIDE.U32 R12, R21, UR4, R12 ;  /* 0x00000004150c7c25 */ /* 0x000fe2000f8e000c */
[----:B------:R-:W-:-:S03]  /*a230*/  ULDC.64 UR4, c[0x0][0x330] ;  /* 0x0000cc0000047ab9 */ /* 0x000fc60000000a00 */
[----:B------:R-:W-:Y:S02]  /*a240*/  IMAD R15, R0, UR4, RZ ;  /* 0x00000004000f7c24 */ /* 0x000fe4000f8e02ff */
[----:B------:R-:W-:Y:S02]  /*a250*/  IMAD.IADD R13, R13, 0x1, R11 ;  /* 0x000000010d0d7824 */ /* 0x000fe400078e020b */
[C---:B------:R-:W-:Y:S02]  /*a260*/  IMAD R11, R30.reuse, UR5, R15 ;  /* 0x000000051e0b7c24 */ /* 0x040fe4000f8e020f */
[----:B------:R-:W-:Y:S01]  /*a270*/  IMAD.WIDE.U32 R12, R30, UR4, R12 ;  /* 0x000000041e0c7c25 */ /* 0x000fe2000f8e000c */
[----:B------:R-:W-:-:S04]  /*a280*/  ULDC.64 UR4, c[0x0][0x318] ;  /* 0x0000c60000047ab9 */ /* 0x000fc80000000a00 */
[----:B------:R-:W-:Y:S02]  /*a290*/  IADD3 R11, R13, R11, RZ ;  /* 0x0000000b0d0b7210 */ /* 0x000fe40007ffe0ff */
[----:B------:R-:W-:-:S04]  /*a2a0*/  LEA R21, P2, R12, UR4, 0x1 ;  /* 0x000000040c157c11 */ /* 0x000fc8000f8408ff */
[----:B------:R-:W-:Y:S01]  /*a2b0*/  LEA.HI.X R11, R12, UR5, R11, 0x1, P2 ;  /* 0x000000050c0b7c11 */ /* 0x000fe200090f0c0b */
[----:B------:R0:W4:Y:S01]  /*a2c0*/  SHFL.IDX PT, R36, R21, RZ, 0x1c1f ;  /* 0x001c1fff15247589 */ /* 0x00012200000e0000 */
[----:B------:R-:W-:-:S03]  /*a2d0*/  ISETP.GE.AND P2, PT, R86, 0x1, PT ;  /* 0x000000015600780c */ /* 0x000fc60003f46270 */
[----:B------:R0:W0:Y:S10]  /*a2e0*/  SHFL.IDX PT, R37, R11, RZ, 0x1c1f ;  /* 0x001c1fff0b257589 */ /* 0x00003400000e0000 */
[----:B------:R-:W-:Y:S05]  /*a2f0*/  @!P2 BRA `(.L_x_3853) ;  /* 0x000000000080a947 */ /* 0x000fea0003800000 */
[----:B------:R-:W-:Y:S02]  /*a300*/  ISETP.GE.AND P5, PT, R16, UR58, PT ;  /* 0x0000003a10007c0c */ /* 0x000fe4000bfa6270 */
[----:B------:R-:W-:-:S11]  /*a310*/  ISETP.GE.AND P4, PT, R22, UR58, PT ;  /* 0x0000003a16007c0c */ /* 0x000fd6000bf86270 */
[----:B------:R-:W5:Y:S01]  /*a320*/  @!P5 LDS.128 R12, [R28] ;  /* 0x000000001c0cd984 */ /* 0x000f620000000c00 */
[----:B----4-:R-:W-:-:S04]  /*a330*/  @!P5 LEA R38, P2, R16, R36, 0x1 ;  /* 0x000000241026d211 */ /* 0x010fc800078408ff */
[----:B0-----:R-:W-:Y:S02]  /*a340*/  @!P5 LEA.HI.X R39, R16, R37, R17, 0x1, P2 ;  /* 0x000000251027d211 */ /* 0x001fe400010f0c11 */
[----:B------:R-:W-:-:S04]  /*a350*/  @!P4 LEA R34, P2, R22, R36, 0x1 ;  /* 0x000000241622c211 */ /* 0x000fc800078408ff */
[----:B------:R-:W-:Y:S02]  /*a360*/  @!P4 LEA.HI.X R35, R22, R37, R200, 0x1, P2 ;  /* 0x000000251623c211 */ /* 0x000fe400010f0cc8 */
[----:B------:R-:W-:-:S13]  /*a370*/  ISETP.GE.AND P2, PT, R19, UR58, PT ;  /* 0x0000003a13007c0c */ /* 0x000fda000bf46270 */
[----:B------:R-:W-:-:S04]  /*a380*/  @!P2 LEA R32, P6, R19, R36, 0x1 ;  /* 0x000000241320a211 */ /* 0x000fc800078c08ff */
[----:B------:R-:W-:Y:S01]  /*a390*/  @!P2 LEA.HI.X R33, R19, R37, R199, 0x1, P6 ;  /* 0x000000251321a211 */ /* 0x000fe200030f0cc7 */
[----:B-----5:R0:W-:Y:S01]  /*a3a0*/  @!P5 ST.E.128 desc[UR56][R38.64], R12 ;  /* 0x0000000c2600d985 */ /* 0x0201e2000c101d38 */
[----:B------:R-:W-:-:S13]  /*a3b0*/  ISETP.GE.AND P5, PT, R193, UR58, PT ;  /* 0x0000003ac1007c0c */ /* 0x000fda000bfa6270 */
[----:B------:R-:W4:Y:S01]  /*a3c0*/  @!P5 LDS.128 R12, [R31] ;  /* 0x000000001f0cd984 */ /* 0x000f220000000c00 */
[----:B------:R-:W-:-:S04]  /*a3d0*/  @!P5 IMAD.SHL.U32 R27, R196, 0x8, RZ ;  /* 0x00000008c41bd824 */ /* 0x000fc800078e00ff */
[----:B0-----:R-:W-:-:S05]  /*a3e0*/  @!P5 IMAD.WIDE R38, R27, 0x2, R36 ;  /* 0x000000021b26d825 */ /* 0x001fca00078e0224 */
[----:B----4-:R0:W-:Y:S01]  /*a3f0*/  @!P5 ST.E.128 desc[UR56][R38.64], R12 ;  /* 0x0000000c2600d985 */ /* 0x0101e2000c101d38 */
[----:B------:R-:W-:-:S13]  /*a400*/  ISETP.GE.AND P5, PT, R192, UR58, PT ;  /* 0x0000003ac0007c0c */ /* 0x000fda000bfa6270 */
[----:B------:R-:W4:Y:S01]  /*a410*/  @!P5 LDS.128 R12, [R28+0x3000] ;  /* 0x003000001c0cd984 */ /* 0x000f220000000c00 */
[----:B------:R-:W-:Y:S01]  /*a420*/  @!P5 SHF.L.U32 R27, R197, 0x3, RZ ;  /* 0x00000003c51bd819 */ /* 0x000fe200000006ff */
[----:B0-----:R-:W-:Y:S02]  /*a430*/  @!P5 IMAD.MOV.U32 R38, RZ, RZ, R36 ;  /* 0x000000ffff26d224 */ /* 0x001fe400078e0024 */
[----:B------:R-:W-:Y:S02]  /*a440*/  @!P5 IMAD.MOV.U32 R39, RZ, RZ, R37 ;  /* 0x000000ffff27d224 */ /* 0x000fe400078e0025 */
[----:B------:R-:W-:-:S05]  /*a450*/  @!P5 IMAD.WIDE R38, R27, 0x2, R38 ;  /* 0x000000021b26d825 */ /* 0x000fca00078e0226 */
[----:B----4-:R-:W-:Y:S01]  /*a460*/  @!P5 ST.E.128 desc[UR56][R38.64], R12 ;  /* 0x0000000c2600d985 */ /* 0x010fe2000c101d38 */
[----:B------:R-:W-:-:S03]  /*a470*/  ISETP.GE.AND P5, PT, R23, UR58, PT ;  /* 0x0000003a17007c0c */ /* 0x000fc6000bfa6270 */
[----:B------:R-:W0:Y:S10]  /*a480*/  @!P4 LDS.128 R12, [R31+0x3000] ;  /* 0x003000001f0cc984 */ /* 0x000e340000000c00 */
[----:B------:R-:W-:-:S04]  /*a490*/  @!P5 LEA R36, P6, R23, R36, 0x1 ;  /* 0x000000241724d211 */ /* 0x000fc800078c08ff */
[----:B------:R-:W-:Y:S01]  /*a4a0*/  @!P5 LEA.HI.X R37, R23, R37, R198, 0x1, P6 ;  /* 0x000000251725d211 */ /* 0x000fe200030f0cc6 */
[----:B0-----:R-:W-:Y:S04]  /*a4b0*/  @!P4 ST.E.128 desc[UR56][R34.64], R12 ;  /* 0x0000000c2200c985 */ /* 0x001fe8000c101d38 */
[----:B------:R-:W0:Y:S04]  /*a4c0*/  @!P2 LDS.128 R12, [R28+0x6000] ;  /* 0x006000001c0ca984 */ /* 0x000e280000000c00 */
[----:B0-----:R-:W-:Y:S04]  /*a4d0*/  @!P2 ST.E.128 desc[UR56][R32.64], R12 ;  /* 0x0000000c2000a985 */ /* 0x001fe8000c101d38 */
[----:B------:R-:W0:Y:S04]  /*a4e0*/  @!P5 LDS.128 R12, [R31+0x6000] ;  /* 0x006000001f0cd984 */ /* 0x000e280000000c00 */
[----:B0-----:R0:W-:Y:S02]  /*a4f0*/  @!P5 ST.E.128 desc[UR56][R36.64], R12 ;  /* 0x0000000c2400d985 */ /* 0x0011e4000c101d38 */
.L_x_3853:
[----:B------:R-:W-:Y:S05]  /*a500*/  BSYNC B0 ;  /* 0x0000000000007941 */ /* 0x000fea0003800000 */
.L_x_3852:
[----:B------:R-:W-:Y:S01]  /*a510*/  ISETP.GE.AND P2, PT, R86, 0x41, PT ;  /* 0x000000415600780c */ /* 0x000fe20003f46270 */
[----:B0-----:R0:W0:Y:S01]  /*a520*/  SHFL.IDX PT, R37, R11, 0x1, 0x1c1f ;  /* 0x003c1f000b257f89 */ /* 0x00102200000e0000 */
[----:B------:R-:W-:Y:S03]  /*a530*/  BSSY B0, `(.L_x_3854) ;  /* 0x0000023000007945 */ /* 0x000fe60003800000 */
[----:B----4-:R4:W0:Y:S08]  /*a540*/  SHFL.IDX PT, R36, R21, 0x1, 0x1c1f ;  /* 0x003c1f0015247f89 */ /* 0x01083000000e0000 */
[----:B----4-:R-:W-:Y:S05]  /*a550*/  @!P2 BRA `(.L_x_3855) ;  /* 0x000000000080a947 */ /* 0x010fea0003800000 */
[----:B------:R-:W-:Y:S02]  /*a560*/  ISETP.GE.AND P5, PT, R16, UR58, PT ;  /* 0x0000003a10007c0c */ /* 0x000fe4000bfa6270 */
[----:B------:R-:W-:-:S11]  /*a570*/  ISETP.GE.AND P4, PT, R22, UR58, PT ;  /* 0x0000003a16007c0c */ /* 0x000fd6000bf86270 */
[----:B------:R-:W4:Y:S01]  /*a580*/  @!P5 LDS.128 R12, [R28+0x2000] ;  /* 0x002000001c0cd984 */ /* 0x000f220000000c00 */
[----:B0-----:R-:W-:-:S04]  /*a590*/  @!P5 LEA R38, P2, R16, R36, 0x1 ;  /* 0x000000241026d211 */ /* 0x001fc800078408ff */
[----:B------:R-:W-:Y:S02]  /*a5a0*/  @!P5 LEA.HI.X R39, R16, R37, R17, 0x1, P2 ;  /* 0x000000251027d211 */ /* 0x000fe400010f0c11 */
[----:B------:R-:W-:-:S04]  /*a5b0*/  @!P4 LEA R34, P2, R22, R36, 0x1 ;  /* 0x000000241622c211 */ /* 0x000fc800078408ff */
[----:B------:R-:W-:Y:S02]  /*a5c0*/  @!P4 LEA.HI.X R35, R22, R37, R200, 0x1, P2 ;  /* 0x000000251623c211 */ /* 0x000fe400010f0cc8 */
[----:B------:R-:W-:-:S13]  /*a5d0*/  ISETP.GE.AND P2, PT, R19, UR58, PT ;  /* 0x0000003a13007c0c */ /* 0x000fda000bf46270 */
[----:B------:R-:W-:-:S04]  /*a5e0*/  @!P2 LEA R32, P6, R19, R36, 0x1 ;  /* 0x000000241320a211 */ /* 0x000fc800078c08ff */
[----:B------:R-:W-:Y:S01]  /*a5f0*/  @!P2 LEA.HI.X R33, R19, R37, R199, 0x1, P6 ;  /* 0x000000251321a211 */ /* 0x000fe200030f0cc7 */
[----:B----4-:R0:W-:Y:S01]  /*a600*/  @!P5 ST.E.128 desc[UR56][R38.64], R12 ;  /* 0x0000000c2600d985 */ /* 0x0101e2000c101d38 */
[----:B------:R-:W-:-:S13]  /*a610*/  ISETP.GE.AND P5, PT, R193, UR58, PT ;  /* 0x0000003ac1007c0c */ /* 0x000fda000bfa6270 */
[----:B------:R-:W4:Y:S01]  /*a620*/  @!P5 LDS.128 R12, [R31+0x2000] ;  /* 0x002000001f0cd984 */ /* 0x000f220000000c00 */
[----:B------:R-:W-:-:S05]  /*a630*/  @!P5 SHF.L.U32 R11, R196, 0x3, RZ ;  /* 0x00000003c40bd819 */ /* 0x000fca00000006ff */
[----:B0-----:R-:W-:-:S05]  /*a640*/  @!P5 IMAD.WIDE R38, R11, 0x2, R36 ;  /* 0x000000020b26d825 */ /* 0x001fca00078e0224 */
[----:B----4-:R0:W-:Y:S01]  /*a650*/  @!P5 ST.E.128 desc[UR56][R38.64], R12 ;  /* 0x0000000c2600d985 */ /* 0x0101e2000c101d38 */
[----:B------:R-:W-:-:S13]  /*a660*/  ISETP.GE.AND P5, PT, R192, UR58, PT ;  /* 0x0000003ac0007c0c */ /* 0x000fda000bfa6270 */
[----:B------:R-:W4:Y:S01]  /*a670*/  @!P5 LDS.128 R12, [R28+0x5000] ;  /* 0x005000001c0cd984 */ /* 0x000f220000000c00 */
[----:B------:R-:W-:Y:S01]  /*a680*/  @!P5 IMAD.SHL.U32 R11, R197, 0x8, RZ ;  /* 0x00000008c50bd824 */ /* 0x000fe200078e00ff */
[----:B0-----:R-:W-:Y:S01]  /*a690*/  @!P5 MOV R39, R37 ;  /* 0x000000250027d202 */ /* 0x001fe20000000f00 */
[----:B------:R-:W-:-:S04]  /*a6a0*/  @!P5 IMAD.MOV.U32 R38, RZ, RZ, R36 ;  /* 0x000000ffff26d224 */ /* 0x000fc800078e0024 */
        /* <DEDUP_REMOVED lines=11> */
.L_x_3855:
[----:B------:R-:W-:Y:S05]  /*a760*/  BSYNC B0 ;  /* 0x0000000000007941 */ /* 0x000fea0003800000 */
.L_x_3854:
[----:B0-----:R-:W5:Y:S01]  /*a770*/  LDL R11, [R1] ;  /* 0x00000000010b7983 */ /* 0x001f620000100800 */
[----:B-1-3--:R-:W-:Y:S01]  /*a780*/  @!P3 VIADD R87, R87, 0x308c0 ;  /* 0x000308c05757b836 */ /* 0x00afe20000000000 */
[----:B------:R-:W-:Y:S01]  /*a790*/  PLOP3.LUT P2, PT, PT, PT, PT, 0x8, 0x0 ;  /* 0x000000000000781c */ /* 0x000fe20003f4e170 */
[----:B------:R-:W-:Y:S01]  /*a7a0*/  VIADD R18, R18, 0x1 ;  /* 0x0000000112127836 */ /* 0x000fe20000000000 */
[----:B------:R-:W-:Y:S01]  /*a7b0*/  @!PT LDS RZ, [RZ] ;  /* 0x00000000fffff984 */ /* 0x000fe20000000800 */
[----:B------:R-:W-:Y:S01]  /*a7c0*/  @!PT LDS RZ, [RZ] ;  /* 0x00000000fffff984 */ /* 0x000fe20000000800 */
[----:B------:R-:W-:Y:S01]  /*a7d0*/  @!PT LDS RZ, [RZ] ;  /* 0x00000000fffff984 */ /* 0x000fe20000000800 */
[----:B------:R-:W-:Y:S01]  /*a7e0*/  @!PT LDS RZ, [RZ] ;  /* 0x00000000fffff984 */ /* 0x000fe20000000800 */
[----:B------:R0:W-:Y:S06]  /*a7f0*/  MEMBAR.ALL.CTA ;  /* 0x0000000000007992 */ /* 0x0001ec0000008000 */
[----:B0-----:R-:W0:Y:S01]  /*a800*/  FENCE.VIEW.ASYNC.S ;  /* 0x00000000000073c6 */ /* 0x001e220000000000 */
[----:B------:R-:W-:Y:S01]  /*a810*/  @!P3 PRMT R87, RZ, 0x654, R87 ;  /* 0x00000654ff57b816 */ /* 0x000fe20000000057 */
[----:B0-----:R0:W-:Y:S06]  /*a820*/  BAR.SYNC.DEFER_BLOCKING R138, 0x80 ;  /* 0x0002008a0000751d */ /* 0x0011ec0000010000 */
[----:B------:R0:W-:Y:S01]  /*a830*/  @!P3 SYNCS.ARRIVE.TRANS64.RED.A1T0 RZ, [R87+URZ], RZ ;  /* 0x000000ff57ffb9a7 */ /* 0x0001e2000810043f */
[----:B------:R-:W-:-:S04]  /*a840*/  ISETP.NE.AND P3, PT, R18, 0x2, PT ;  /* 0x000000021200780c */ /* 0x000fc80003f65270 */
[----:B------:R-:W-:Y:S02]  /*a850*/  SEL R18, R18, RZ, P3 ;  /* 0x000000ff12127207 */ /* 0x000fe40001800000 */
[----:B-----5:R-:W-:Y:S02]  /*a860*/  LOP3.LUT P4, RZ, R11, 0x2, RZ, 0xc0, !PT ;  /* 0x000000020bff7812 */ /* 0x020fe4000788c0ff */
[----:B------:R-:W-:-:S04]  /*a870*/  SEL R11, RZ, 0x1, P3 ;  /* 0x00000001ff0b7807 */ /* 0x000fc80001800000 */
[----:B------:R-:W-:-:S07]  /*a880*/  LOP3.LUT R202, R202, R11, RZ, 0x3c, !PT ;  /* 0x0000000bcaca7212 */ /* 0x000fce00078e3cff */
[----:B0-----:R-:W-:Y:S05]  /*a890*/  @P4 BRA `(.L_x_3856) ;  /* 0xffffff7c00444947 */ /* 0x001fea000383ffff */
.L_x_3746:
[----:B------:R-:W-:Y:S01]  /*a8a0*/  BSSY B0, `(.L_x_3857) ;  /* 0x000003b000007945 */ /* 0x000fe20003800000 */
[----:B------:R-:W-:Y:S02]  /*a8b0*/  ISETP.GE.AND P1, PT, R142, 0x1, PT ;  /* 0x000000018e00780c */ /* 0x000fe40003f26270 */
[----:B------:R-:W-:Y:S02]  /*a8c0*/  CS2R R6, SRZ ;  /* 0x0000000000067805 */ /* 0x000fe4000001ff00 */
[----:B------:R-:W-:Y:S02]  /*a8d0*/  PLOP3.LUT P0, PT, PT, PT, PT, 0x80, 0x0 ;  /* 0x000000000000781c */ /* 0x000fe40003f0f070 */
[----:B------:R-:W-:Y:S02]  /*a8e0*/  CS2R R118, SRZ ;  /* 0x0000000000767805 */ /* 0x000fe4000001ff00 */
[----:B------:R-:W-:Y:S02]  /*a8f0*/  MOV R3, RZ ;  /* 0x000000ff00037202 */ /* 0x000fe40000000f00 */
[----:B------:R-:W-:-:S02]  /*a900*/  CS2R R116, SRZ ;  /* 0x0000000000747805 */ /* 0x000fc4000001ff00 */
[----:B------:R-:W-:Y:S02]  /*a910*/  CS2R R114, SRZ ;  /* 0x0000000000727805 */ /* 0x000fe4000001ff00 */
[----:B------:R-:W-:Y:S02]  /*a920*/  CS2R R112, SRZ ;  /* 0x0000000000707805 */ /* 0x000fe4000001ff00 */
[----:B------:R-:W-:Y:S01]  /*a930*/  CS2R R106, SRZ ;  /* 0x00000000006a7805 */ /* 0x000fe2000001ff00 */
[----:B------:R-:W-:Y:S01]  /*a940*/  IMAD.MOV.U32 R110, RZ, RZ, RZ ;  /* 0x000000ffff6e7224 */ /* 0x000fe200078e00ff */
[----:B------:R-:W-:Y:S02]  /*a950*/  CS2R R108, SRZ ;  /* 0x00000000006c7805 */ /* 0x000fe4000001ff00 */
[----:B------:R-:W-:Y:S02]  /*a960*/  CS2R R62, SRZ ;  /* 0x00000000003e7805 */ /* 0x000fe4000001ff00 */
[----:B------:R-:W-:Y:S01]  /*a970*/  CS2R R104, SRZ ;  /* 0x0000000000687805 */ /* 0x000fe2000001ff00 */
[----:B------:R-:W-:Y:S01]  /*a980*/  IMAD.MOV.U32 R103, RZ, RZ, RZ ;  /* 0x000000ffff677224 */ /* 0x000fe200078e00ff */
[----:B------:R-:W-:-:S02]  /*a990*/  CS2R R98, SRZ ;  /* 0x0000000000627805 */ /* 0x000fc4000001ff00 */
[----:B------:R-:W-:Y:S02]  /*a9a0*/  CS2R R100, SRZ ;  /* 0x0000000000647805 */ /* 0x000fe4000001ff00 */
[----:B------:R-:W-:Y:S02]  /*a9b0*/  CS2R R96, SRZ ;  /* 0x0000000000607805 */ /* 0x000fe4000001ff00 */
[----:B------:R-:W-:Y:S02]  /*a9c0*/  MOV R95, RZ ;  /* 0x000000ff005f7202 */ /* 0x000fe40000000f00 */
[----:B------:R-:W-:Y:S02]  /*a9d0*/  CS2R R90, SRZ ;  /* 0x00000000005a7805 */ /* 0x000fe4000001ff00 */
[----:B------:R-:W-:Y:S02]  /*a9e0*/  CS2R R92, SRZ ;  /* 0x00000000005c7805 */ /* 0x000fe4000001ff00 */
[----:B------:R-:W-:-:S02]  /*a9f0*/  CS2R R70, SRZ ;  /* 0x0000000000467805 */ /* 0x000fc4000001ff00 */
[----:B------:R-:W-:Y:S01]  /*aa00*/  CS2R R88, SRZ ;  /* 0x0000000000587805 */ /* 0x000fe2000001ff00 */
[----:B------:R-:W-:Y:S01]  /*aa10*/  IMAD.MOV.U32 R87, RZ, RZ, RZ ;  /* 0x000000ffff577224 */ /* 0x000fe200078e00ff */
[----:B--2---:R-:W-:Y:S02]  /*aa20*/  CS2R R82, SRZ ;  /* 0x0000000000527805 */ /* 0x004fe4000001ff00 */
        /* <DEDUP_REMOVED lines=23> */
[----:B------:R-:W-:Y:S02]  /*aba0*/  MOV R136, RZ ;  /* 0x000000ff00887202 */ /* 0x000fe40000000f00 */
[----:B----4-:R-:W-:Y:S02]  /*abb0*/  CS2R R36, SRZ ;  /* 0x0000000000247805 */ /* 0x010fe4000001ff00 */
[----:B------:R-:W-:Y:S02]  /*abc0*/  CS2R R138, SRZ ;  /* 0x00000000008a7805 */ /* 0x000fe4000001ff00 */
[----:B------:R-:W-:Y:S02]  /*abd0*/  CS2R R124, SRZ ;  /* 0x00000000007c7805 */ /* 0x000fe4000001ff00 */
[----:B------:R-:W-:Y:S01]  /*abe0*/  CS2R R32, SRZ ;  /* 0x0000000000207805 */ /* 0x000fe2000001ff00 */
[----:B------:R-:W-:Y:S01]  /*abf0*/  IMAD.MOV.U32 R4, RZ, RZ, RZ ;  /* 0x000000ffff047224 */ /* 0x000fe200078e00ff */
[----:B------:R-:W-:Y:S01]  /*ac00*/  MOV R140, RZ ;  /* 0x000000ff008c7202 */ /* 0x000fe20000000f00 */
[----:B------:R-:W-:Y:S01]  /*ac10*/  IMAD.MOV.U32 R0, RZ, RZ, RZ ;  /* 0x000000ffff007224 */ /* 0x000fe200078e00ff */
[----:B------:R-:W-:Y:S06]  /*ac20*/  @P2 BRA `(.L_x_3858) ;  /* 0x0000000000082947 */ /* 0x000fec0003800000 */
[----:B------:R-:W0:Y:S02]  /*ac30*/  FENCE.VIEW.ASYNC.G ;  /* 0x00000000000073c6 */ /* 0x000e240000000100 */
[----:B0-----:R-:W-:Y:S06]  /*ac40*/  BAR.ARV 0xc, 0x180 ;  /* 0x0306000000007b1d */ /* 0x001fec0000002000 */
.L_x_3858:
[----:B------:R-:W-:Y:S05]  /*ac50*/  BSYNC B0 ;  /* 0x0000000000007941 */ /* 0x000fea0003800000 */
.L_x_3857:
[----:B------:R-:W-:Y:S01]  /*ac60*/  CS2R R24, SRZ ;  /* 0x0000000000187805 */ /* 0x000fe2000001ff00 */
[----:B------:R-:W-:Y:S06]  /*ac70*/  @!P1 BRA `(.L_x_3859) ;  /* 0x000000c400749947 */ /* 0x000fec0003800000 */
[----:B------:R-:W0:Y:S01]  /*ac80*/  S2R R8, SR_TID.X ;  /* 0x0000000000087919 */ /* 0x000e220000002100 */
[----:B------:R-:W-:-:S06]  /*ac90*/  ULOP3.LUT UP0, URZ, UR60, 0x1bf, URZ, 0xc0, !UPT ;  /* 0x000001bf3c3f7892 */ /* 0x000fcc000f80c03f */
[----:B------:R-:W-:Y:S01]  /*aca0*/  PLOP3.LUT P0, PT, PT, PT, UP0, 0x80, 0x0 ;  /* 0x000000000000781c */ /* 0x000fe20003f0f008 */
[----:B0-----:R-:W-:-:S05]  /*acb0*/  VIADD R8, R8, 0xffffff80 ;  /* 0xffffff8008087836 */ /* 0x001fca0000000000 */
[----:B------:R-:W-:-:S04]  /*acc0*/  SHF.R.S32.HI R5, RZ, 0x1f, R8 ;  /* 0x0000001fff057819 */ /* 0x000fc80000011408 */
[----:B------:R-:W-:-:S04]  /*acd0*/  LEA.HI R5, R5, R8, RZ, 0x7 ;  /* 0x0000000805057211 */ /* 0x000fc800078f38ff */
[----:B------:R-:W-:-:S05]  /*ace0*/  SHF.R.S32.HI R5, RZ, 0x7, R5 ;  /* 0x00000007ff057819 */ /* 0x000fca0000011405 */
[----:B------:R-:W0:Y:S02]  /*acf0*/  SHFL.IDX PT, R0, R5, RZ, 0x1f ;  /* 0x00001fff05007589 */ /* 0x000e2400000e0000 */
[----:B0-----:R-:W-:-:S04]  /*ad00*/  LEA.HI R3, R0, R0, RZ, 0x1 ;  /* 0x0000000000037211 */ /* 0x001fc800078f08ff */
[----:B------:R-:W-:-:S05]  /*ad10*/  LOP3.LUT R3, R3, 0x1e, RZ, 0xc0, !PT ;  /* 0x0000001e03037812 */ /* 0x000fca00078ec0ff */
[----:B------:R-:W-:-:S05]  /*ad20*/  IMAD.IADD R3, R0, 0x1, -R3 ;  /* 0x0000000100037824 */ /* 0x000fca00078e0a03 */
[----:B------:R-:W-:-:S04]  /*ad30*/  LEA R3, R3, UR60, 0xd ;  /* 0x0000003c03037c11 */ /* 0x000fc8000f8e68ff */
[----:B------:R-:W-:-:S04]  /*ad40*/  SHF.R.U32.HI R3, RZ, 0x4, R3 ;  /* 0x00000004ff037819 */ /* 0x000fc80000011603 */
[----:B------:R-:W-:Y:S01]  /*ad50*/  LOP3.LUT R36, R3, 0x3fff, RZ, 0xc0, !PT ;  /* 0x00003fff03247812 */ /* 0x000fe200078ec0ff */
[----:B------:R-:W-:Y:S06]  /*ad60*/  @!P0 BRA `(.L_x_3860) ;  /* 0x0000000000408947 */ /* 0x000fec0003800000 */
        /* <DEDUP_REMOVED lines=16> */
.L_x_3860:
        /* <DEDUP_REMOVED lines=13> */
.L_x_3864:
[----:B-1----:R1:W2:Y:S02]  /*af40*/  SYNCS.PHASECHK.TRANS64.TRYWAIT P0, [R2+URZ+0x30800], R3 ;  /* 0x03080003020075a7 */ /* 0x0022a4000800017f */
[----:B--2---:R-:W-:Y:S05]  /*af50*/  @!P0 NANOSLEEP.SYNCS 0x989680 ;  /* 0x009896800000895d */ /* 0x004fea0003900000 */
[----:B------:R-:W2:Y:S02]  /*af60*/  @!P0 SYNCS.PHASECHK.TRANS64 P0, [R2+URZ+0x30800], R3 ;  /* 0x03080003020085a7 */ /* 0x000ea4000800007f */
[----:B--2---:R-:W-:Y:S05]  /*af70*/  @!P0 BRA `(.L_x_3864) ;  /* 0xfffffffc00f08947 */ /* 0x004fea000383ffff */
.L_x_3863:
[----:B------:R-:W-:Y:S05]  /*af80*/  BSYNC B0 ;  /* 0x0000000000007941 */ /* 0x000fea0003800000 */
.L_x_3862:
[----:B------:R-:W-:Y:S05]  /*af90*/  BRA `(.L_x_3865) ;  /* 0x0000005800ac7947 */ /* 0x000fea0003800000 */
.L_x_3861:
[----:B-----5:R-:W-:Y:S01]  /*afa0*/  SHF.R.S32.HI R0, RZ, 0x1f, R137 ;  /* 0x0000001fff007819 */ /* 0x020fe20000011489 */
[----:B------:R-:W-:Y:S01]  /*afb0*/  ULOP3.LUT UP0, URZ, UR60, 0x3ff, URZ, 0xc0, !UPT ;  /* 0x000003ff3c3f7892 */ /* 0x000fe2000f80c03f */
[----:B------:R-:W-:Y:S01]  /*afc0*/  ULDC.64 UR4, c[0x0][0x3f8] ;  /* 0x0000fe0000047ab9 */ /* 0x000fe20000000a00 */
[----:B------:R-:W-:Y:S02]  /*afd0*/  ULDC.64 UR6, c[0x0][0x408] ;  /* 0x0001020000067ab9 */ /* 0x000fe40000000a00 */
[C---:B------:R-:W-:Y:S02]  /*afe0*/  IMAD R6, R0.reuse, UR4, RZ ;  /* 0x0000000400067c24 */ /* 0x040fe4000f8e02ff */
[----:B------:R-:W-:Y:S01]  /*aff0*/  IMAD R0, R0, UR6, RZ ;  /* 0x0000000600007c24 */ /* 0x000fe2000f8e02ff */
[----:B------:R-:W-:Y:S01]  /*b000*/  PLOP3.LUT P2, PT, PT, PT, UP0, 0x80, 0x0 ;  /* 0x000000000000781c */ /* 0x000fe20003f4f008 */
[C---:B------:R-:W-:Y:S02]  /*b010*/  IMAD R25, R137.reuse, UR5, R6 ;  /* 0x0000000589197c24 */ /* 0x040fe4000f8e0206 */
[----:B------:R-:W-:Y:S01]  /*b020*/  IMAD.WIDE.U32 R4, R137, UR4, RZ ;  /* 0x0000000489047c25 */ /* 0x000fe2000f8e00ff */
[----:B------:R-:W-:-:S03]  /*b030*/  ULDC.64 UR4, c[0x0][0x3e8] ;  /* 0x0000fa0000047ab9 */ /* 0x000fc60000000a00 */
[C---:B------:R-:W-:Y:S01]  /*b040*/  IMAD R27, R137.reuse, UR7, R0 ;  /* 0x00000007891b7c24 */ /* 0x040fe2000f8e0200 */
[----:B------:R-:W-:Y:S01]  /*b050*/  LEA R24, P0, R4, UR4, 0x1 ;  /* 0x0000000404187c11 */ /* 0x000fe2000f8008ff */
[----:B------:R-:W-:Y:S01]  /*b060*/  IMAD.WIDE.U32 R6, R137, UR6, RZ ;  /* 0x0000000689067c25 */ /* 0x000fe2000f8e00ff */
[----:B------:R-:W-:-:S03]  /*b070*/  ULDC.64 UR6, c[0x0][0x400] ;  /* 0x0001000000067ab9 */ /* 0x000fc60000000a00 */
[----:B------:R-:W-:Y:S01]  /*b080*/  IMAD.IADD R25, R25, 0x1, R5 ;  /* 0x0000000119197824 */ /* 0x000fe200078e0205 */
[----:B------:R-:W-:Y:S01]  /*b090*/  LEA R26, P1, R6, UR6, 0x1 ;  /* 0x00000006061a7c11 */ /* 0x000fe2000f8208ff */
[----:B------:R-:W-:-:S03]  /*b0a0*/  IMAD.IADD R27, R27, 0x1, R7 ;  /* 0x000000011b1b7824 */ /* 0x000fc600078e0207 */
[----:B------:R-:W-:Y:S02]  /*b0b0*/  LEA.HI.X R25, R4, UR5, R25, 0x1, P0 ;  /* 0x0000000504197c11 */ /* 0x000fe400080f0c19 */
[----:B------:R-:W-:Y:S01]  /*b0c0*/  LEA.HI.X R27, R6, UR7, R27, 0x1, P1 ;  /* 0x00000007061b7c11 */ /* 0x000fe200088f0c1b */
        /* <DEDUP_REMOVED lines=17> */
.L_x_3866:
[----:B------:R-:W-:Y:S01]  /*b1e0*/  ULDC.U8 UR4, c[0x0][0x410] ;  /* 0x0001040000047ab9 */ /* 0x000fe20000000000 */
[----:B------:R-:W-:Y:S01]  /*b1f0*/  BSSY B0, `(.L_x_3867) ;  /* 0x000057d000007945 */ /* 0x000fe20003800000 */
[----:B------:R-:W-:Y:S02]  /*b200*/  ISETP.NE.AND P0, PT, RZ, UR4, PT ;  /* 0x00000004ff007c0c */ /* 0x000fe4000bf05270 */
[----:B------:R-:W-:-:S11]  /*b210*/  LEA R6, R29, R201, 0x7 ;  /* 0x000000c91d067211 */ /* 0x000fd600078e38ff */
[----:B------:R-:W-:Y:S05]  /*b220*/  @!P0 BRA `(.L_x_3868) ;  /* 0x0000002800cc8947 */ /* 0x000fea0003800000 */
[----:B------:R-:W-:-:S03]  /*b230*/  UMOV UR4, 0xffffffff ;  /* 0xffffffff00047882 */ /* 0x000fc60000000000 */
[----:B------:R-:W-:Y:S05]  /*b240*/  BRA.DIV UR4, `(.L_x_3869) ;  /* 0x0000015a04c47947 */ /* 0x000fea000b800000 */
[----:B------:R0:W1:Y:S04]  /*b250*/  SHFL.IDX PT, R3, R25, RZ, 0x1c1f ;  /* 0x001c1fff19037589 */ /* 0x00006800000e0000 */
[----:B------:R0:W2:Y:S04]  /*b260*/  SHFL.IDX PT, R0, R24, RZ, 0x1c1f ;  /* 0x001c1fff18007589 */ /* 0x0000a800000e0000 */
[----:B------:R0:W3:Y:S04]  /*b270*/  SHFL.IDX PT, R5, R27, RZ, 0x1c1f ;  /* 0x001c1fff1b057589 */ /* 0x0000e800000e0000 */
[----:B------:R0:W4:Y:S02]  /*b280*/  SHFL.IDX PT, R14, R26, RZ, 0x1c1f ;  /* 0x001c1fff1a0e7589 */ /* 0x00012400000e0000 */
.L_x_4115:
[----:B------:R-:W-:Y:S01]  /*b290*/  ULDC UR4, c[0x0][0x448] ;  /* 0x0001120000047ab9 */ /* 0x000fe20000000800 */
[----:B------:R-:W-:Y:S01]  /*b2a0*/  LOP3.LUT R8, R216, 0x18, R16, 0xf8, !PT ;  /* 0x00000018d8087812 */ /* 0x000fe200078ef810 */
[----:B------:R-:W-:Y:S01]  /*b2b0*/  IMAD R4, R141, UR4, RZ ;  /* 0x000000048d047c24 */ /* 0x000fe2000f8e02ff */
[----:B------:R-:W-:Y:S01]  /*b2c0*/  BSSY B1, `(.L_x_3870) ;  /* 0x0000058000017945 */ /* 0x000fe20003800000 */
[----:B------:R-:W-:Y:S02]  /*b2d0*/  LOP3.LUT P0, RZ, R224, 0x4, RZ, 0xc0, !PT ;  /* 0x00000004e0ff7812 */ /* 0x000fe4000780c0ff */
[----:B------:R-:W-:Y:S02]  /*b2e0*/  CS2R R38, SRZ ;  /* 0x0000000000267805 */ /* 0x000fe4000001ff00 */
[----:B------:R-:W-:Y:S02]  /*b2f0*/  LOP3.LUT R7, R8, R217, RZ, 0x3c, !PT ;  /* 0x000000d908077212 */ /* 0x000fe400078e3cff */
[----:B0-----:R-:W-:-:S02]  /*b300*/  CS2R R24, SRZ ;  /* 0x0000000000187805 */ /* 0x001fc4000001ff00 */
[----:B------:R-:W-:Y:S01]  /*b310*/  ISETP.GE.AND P1, PT, R6, R4, PT ;  /* 0x000000040600720c */ /* 0x000fe20003f26270 */
[----:B------:R-:W-:Y:S01]  /*b320*/  IMAD R4, R29, -0x80, R4 ;  /* 0xffffff801d047824 */ /* 0x000fe200078e0204 */
[----:B------:R-:W-:Y:S01]  /*b330*/  CS2R R34, SRZ ;  /* 0x0000000000227805 */ /* 0x000fe2000001ff00 */
[----:B------:R-:W-:Y:S01]  /*b340*/  IMAD.IADD R7, R218, 0x1, R7 ;  /* 0x00000001da077824 */ /* 0x000fe200078e0207 */
[----:B------:R-:W-:Y:S02]  /*b350*/  CS2R R26, SRZ ;  /* 0x00000000001a7805 */ /* 0x000fe4000001ff00 */
[----:B------:R-:W-:Y:S02]  /*b360*/  CS2R R12, SRZ ;  /* 0x00000000000c7805 */ /* 0x000fe4000001ff00 */
[----:B------:R-:W-:Y:S01]  /*b370*/  CS2R R40, SRZ ;  /* 0x0000000000287805 */ /* 0x000fe2000001ff00 */
[----:B------:R-:W-:Y:S01]  /*b380*/  IMAD R9, R7, 0x2, R2 ;  /* 0x0000000207097824 */ /* 0x000fe200078e0202 */
[----:B------:R-:W-:-:S02]  /*b390*/  CS2R R28, SRZ ;  /* 0x00000000001c7805 */ /* 0x000fc4000001ff00 */
[----:B------:R-:W-:Y:S02]  /*b3a0*/  CS2R R30, SRZ ;  /* 0x00000000001e7805 */ /* 0x000fe4000001ff00 */
[----:B------:R-:W-:Y:S02]  /*b3b0*/  CS2R R20, SRZ ;  /* 0x0000000000147805 */ /* 0x000fe4000001ff00 */
[----:B------:R-:W-:Y:S02]  /*b3c0*/  CS2R R10, SRZ ;  /* 0x00000000000a7805 */ /* 0x000fe4000001ff00 */
[----:B------:R-:W-:Y:S02]  /*b3d0*/  CS2R R6, SRZ ;  /* 0x0000000000067805 */ /* 0x000fe4000001ff00 */
[C---:B------:R-:W-:Y:S01]  /*b3e0*/  IADD3 R37, R9.reuse, 0x12400, RZ ;  /* 0x0001240009257810 */ /* 0x040fe20007ffe0ff */
[----:B------:R-:W-:Y:S01]  /*b3f0*/  VIADD R8, R9, 0x12440 ;  /* 0x0001244009087836 */ /* 0x000fe20000000000 */
[----:B------:R-:W-:Y:S01]  /*b400*/  CS2R R32, SRZ ;  /* 0x0000000000207805 */ /* 0x000fe2000001ff00 */
[----:B------:R-:W-:Y:S06]  /*b410*/  @P1 BRA `(.L_x_3871) ;  /* 0x0000000400081947 */ /* 0x000fec0003800000 */
[----:B------:R-:W1:Y:S01]  /*b420*/  LDL R43, [R1+0x4c] ;  /* 0x00004c00012b7983 */ /* 0x000e620000100800 */
[----:B------:R-:W-:-:S03]  /*b430*/  ULDC UR4, c[0x0][0x3f4] ;  /* 0x0000fd0000047ab9 */ /* 0x000fc60000000800 */
[----:B------:R-:W3:Y:S04]  /*b440*/  LDL R42, [R1+0x50] ;  /* 0x00005000012a7983 */ /* 0x000ee80000100800 */
[----:B------:R-:W3:Y:S01]  /*b450*/  LDL R15, [R1+0x54] ;  /* 0x00005400010f7983 */ /* 0x000ee20000100800 */
[C---:B------:R-:W-:Y:S01]  /*b460*/  ISETP.GE.AND P4, PT, R206.reuse, UR4, PT ;  /* 0x00000004ce007c0c */ /* 0x040fe2000bf86270 */
[----:B------:R-:W-:Y:S01]  /*b470*/  IMAD.SHL.U32 R25, R206, 0x2, RZ ;  /* 0x00000002ce197824 */ /* 0x000fe200078e00ff */
[----:B------:R-:W-:Y:S01]  /*b480*/  ISETP.GE.AND P2, PT, R204, UR4, PT ;  /* 0x00000004cc007c0c */ /* 0x000fe2000bf46270 */
[----:B------:R-:W3:Y:S01]  /*b490*/  LDL R53, [R1+0x58] ;  /* 0x0000580001357983 */ /* 0x000ee20000100800 */
[----:B------:R-:W-:Y:S02]  /*b4a0*/  CS2R R12, SRZ ;  /* 0x00000000000c7805 */ /* 0x000fe4000001ff00 */
[----:B------:R-:W-:-:S02]  /*b4b0*/  CS2R R6, SRZ ;  /* 0x0000000000067805 */ /* 0x000fc4000001ff00 */
[----:B------:R-:W-:Y:S01]  /*b4c0*/  SHF.L.U32 R31, R204, 0x1, RZ ;  /* 0x00000001cc1f7819 */ /* 0x000fe200000006ff */
[----:B------:R-:W3:Y:S04]  /*b4d0*/  LDL R52, [R1+0x5c] ;  /* 0x00005c0001347983 */ /* 0x000ee80000100800 */
[-C--:B--2---:R-:W-:Y:S02]  /*b4e0*/  @!P4 IADD3 R20, P1, R0, R25.reuse, RZ ;  /* 0x000000190014c210 */ /* 0x084fe40007f3e0ff */
[----:B----4-:R-:W-:Y:S02]  /*b4f0*/  @!P4 IADD3 R24, P3, R14, R25, RZ ;  /* 0x000000190e18c210 */ /* 0x010fe40007f7e0ff */
[----:B------:R-:W-:Y:S02]  /*b500*/  CS2R R26, SRZ ;  /* 0x00000000001a7805 */ /* 0x000fe4000001ff00 */
[----:B------:R-:W-:-:S02]  /*b510*/  CS2R R10, SRZ ;  /* 0x00000000000a7805 */ /* 0x000fc4000001ff00 */
[----:B------:R-:W-:Y:S01]  /*b520*/  CS2R R34, SRZ ;  /* 0x0000000000227805 */ /* 0x000fe2000001ff00 */
[----:B------:R-:W-:Y:S01]  /*b530*/  IMAD.SHL.U32 R49, R207, 0x2, RZ ;  /* 0x00000002cf317824 */ /* 0x000fe200078e00ff */
[----:B------:R-:W-:Y:S02]  /*b540*/  CS2R R40, SRZ ;  /* 0x0000000000287805 */ /* 0x000fe4000001ff00 */
[----:B------:R-:W-:Y:S01]  /*b550*/  CS2R R32, SRZ ;  /* 0x0000000000207805 */ /* 0x000fe2000001ff00 */
[--C-:B-1----:R-:W-:Y:S01]  /*b560*/  @!P4 IMAD.X R21, R3, 0x1, R43.reuse, P1 ;  /* 0x000000010315c824 */ /* 0x102fe200008e062b */
[----:B------:R-:W-:Y:S01]  /*b570*/  ISETP.GE.AND P1, PT, R205, UR4, PT ;  /* 0x00000004cd007c0c */ /* 0x000fe2000bf26270 */
[----:B---3--:R-:W-:Y:S01]  /*b580*/  @!P4 IMAD.X R25, R5, 0x1, R43, P3 ;  /* 0x000000010519c824 */ /* 0x008fe200018e062b */
[----:B------:R-:W-:Y:S02]  /*b590*/  @!P2 IADD3 R28, P3, R0, R31, RZ ;  /* 0x0000001f001ca210 */ /* 0x000fe40007f7e0ff */
[----:B------:R0:W5:Y:S01]  /*b5a0*/  @!P4 LD.E.64 R12, desc[UR56][R20.64] ;  /* 0x00000038140cc980 */ /* 0x000162000c101b00 */
[----:B------:R-:W-:-:S03]  /*b5b0*/  IMAD.SHL.U32 R43, R205, 0x2, RZ ;  /* 0x00000002cd2b7824 */ /* 0x000fc600078e00ff */
[----:B------:R-:W5:Y:S01]  /*b5c0*/  @!P4 LD.E.64 R6, desc[UR56][R24.64] ;  /* 0x000000381806c980 */ /* 0x000f62000c101b00 */
[----:B------:R-:W-:Y:S02]  /*b5d0*/  @!P2 IADD3 R30, P4, R14, R31, RZ ;  /* 0x0000001f0e1ea210 */ /* 0x000fe40007f9e0ff */
[----:B------:R-:W-:Y:S02]  /*b5e0*/  @!P2 IADD3.X R29, R3, R42, RZ, P3, !PT ;  /* 0x0000002a031da210 */ /* 0x000fe40001ffe4ff */
[-C--:B------:R-:W-:Y:S01]  /*b5f0*/  @!P1 IADD3 R38, P3, R0, R43.reuse, RZ ;  /* 0x0000002b00269210 */ /* 0x080fe20007f7e0ff */
[----:B------:R-:W-:Y:S01]  /*b600*/  @!P2 IMAD.X R31, R5, 0x1, R42, P4 ;  /* 0x00000001051fa824 */ /* 0x000fe200020e062a */
[----:B------:R-:W-:Y:S02]  /*b610*/  @!P1 IADD3 R42, P4, R14, R43, RZ ;  /* 0x0000002b0e2a9210 */ /* 0x000fe40007f9e0ff */
[----:B0-----:R-:W-:Y:S02]  /*b620*/  CS2R R20, SRZ ;  /* 0x0000000000147805 */ /* 0x001fe4000001ff00 */
[----:B------:R-:W-:Y:S01]  /*b630*/  @!P1 IADD3.X R39, R3, R15, RZ, P3, !PT ;  /* 0x0000000f03279210 */ /* 0x000fe20001ffe4ff */
[----:B------:R-:W5:Y:S01]  /*b640*/  @!P2 LD.E.64 R26, desc[UR56][R28.64] ;  /* 0x000000381c1aa980 */ /* 0x000f62000c101b00 */
[----:B------:R-:W-:Y:S01]  /*b650*/  ISETP.GE.AND P3, PT, R194, UR4, PT ;  /* 0x00000004c2007c0c */ /* 0x000fe2000bf66270 */
[----:B------:R-:W-:-:S02]  /*b660*/  @!P1 IMAD.X R43, R5, 0x1, R15, P4 ;  /* 0x00000001052b9824 */ /* 0x000fc400020e060f */
[----:B------:R0:W5:Y:S01]  /*b670*/  @!P2 LD.E.64 R10, desc[UR56][R30.64] ;  /* 0x000000381e0aa980 */ /* 0x000162000c101b00 */
[----:B------:R-:W-:-:S03]  /*b680*/  ISETP.GE.AND P2, PT, R207, UR4, PT ;  /* 0x00000004cf007c0c */ /* 0x000fc6000bf46270 */
[----:B------:R-:W5:Y:S04]  /*b690*/  @!P1 LD.E.64 R34, desc[UR56][R38.64] ;  /* 0x0000003826229980 */ /* 0x000f68000c101b00 */
[----:B------:R1:W5:Y:S01]  /*b6a0*/  @!P1 LD.E.64 R20, desc[UR56][R42.64] ;  /* 0x000000382a149980 */ /* 0x000362000c101b00 */
[C---:B------:R-:W-:Y:S02]  /*b6b0*/  ISETP.GE.AND P1, PT, R208.reuse, UR4, PT ;  /* 0x00000004d0007c0c */ /* 0x040fe4000bf26270 */
[----:B------:R-:W-:Y:S02]  /*b6c0*/  @!P3 MOV R15, R5 ;  /* 0x00000005000fb202 */ /* 0x000fe40000000f00 */
[----:B0-----:R-:W-:Y:S02]  /*b6d0*/  SHF.L.U32 R31, R208, 0x1, RZ ;  /* 0x00000001d01f7819 */ /* 0x001fe400000006ff */
[-C--:B------:R-:W-:Y:S01]  /*b6e0*/  @!P2 IADD3 R46, P5, R0, R49.reuse, RZ ;  /* 0x00000031002ea210 */ /* 0x080fe20007fbe0ff */
[----:B------:R-:W-:Y:S01]  /*b6f0*/  @!P3 IMAD.MOV.U32 R28, RZ, RZ, R0 ;  /* 0x000000ffff1cb224 */ /* 0x000fe200078e0000 */
[----:B------:R-:W-:Y:S01]  /*b700*/  @!P2 IADD3 R48, P4, R14, R49, RZ ;  /* 0x000000310e30a210 */ /* 0x000fe20007f9e0ff */
[----:B------:R-:W-:-:S02]  /*b710*/  @!P3 IMAD.MOV.U32 R29, RZ, RZ, R3 ;  /* 0x000000ffff1db224 */ /* 0x000fc400078e0003 */
[----:B------:R-:W-:Y:S02]  /*b720*/  @!P3 IMAD.WIDE R44, R194, 0x2, R14 ;  /* 0x00000002c22cb825 */ /* 0x000fe400078e020e */
[-C--:B------:R-:W-:Y:S02]  /*b730*/  @!P1 IADD3 R14, P6, R14, R31.reuse, RZ ;  /* 0x0000001f0e0e9210 */ /* 0x080fe40007fde0ff */
[----:B------:R-:W-:Y:S01]  /*b740*/  @!P2 IMAD.X R47, R3, 0x1, R53, P5 ;  /* 0x00000001032fa824 */ /* 0x000fe200028e0635 */
[----:B------:R-:W-:Y:S01]  /*b750*/  @!P1 IADD3 R50, P5, R0, R31, RZ ;  /* 0x0000001f00329210 */ /* 0x000fe20007fbe0ff */
[----:B-1----:R-:W-:Y:S01]  /*b760*/  @!P3 IMAD.WIDE R42, R194, 0x2, R28 ;  /* 0x00000002c22ab825 */ /* 0x002fe200078e021c */
[----:B------:R-:W-:Y:S02]  /*b770*/  CS2R R24, SRZ ;  /* 0x0000000000187805 */ /* 0x000fe4000001ff00 */
[----:B------:R-:W-:Y:S02]  /*b780*/  CS2R R30, SRZ ;  /* 0x00000000001e7805 */ /* 0x000fe4000001ff00 */
[----:B------:R-:W-:-:S02]  /*b790*/  CS2R R38, SRZ ;  /* 0x0000000000267805 */ /* 0x000fc4000001ff00 */
        /* <DEDUP_REMOVED lines=9> */
[----:B------:R0:W5:Y:S02]  /*b830*/  @!P1 LD.E.64 R28, desc[UR56][R14.64] ;  /* 0x000000380e1c9980 */ /* 0x000164000c101b00 */
.L_x_3871:
[----:B------:R-:W-:Y:S05]  /*b840*/  BSYNC B1 ;  /* 0x0000000000017941 */ /* 0x000fea0003800000 */
.L_x_3870:
[----:B------:R-:W4:Y:S01]  /*b850*/  LDL R69, [R1+0x40] ;  /* 0x0000400001457983 */ /* 0x000f220000100800 */
[----:B------:R-:W-:Y:S01]  /*b860*/  @P0 VIADD R8, R37, 0xffffffc0 ;  /* 0xffffffc025080836 */ /* 0x000fe20000000000 */
[----:B--2--5:R-:W-:Y:S01]  /*b870*/  MOV R0, R40 ;  /* 0x0000002800007202 */ /* 0x024fe20000000f00 */
[----:B------:R-:W-:Y:S01]  /*b880*/  IMAD.MOV.U32 R37, RZ, RZ, R41 ;  /* 0x000000ffff257224 */ /* 0x000fe200078e0029 */
[----:B0-----:R-:W-:Y:S01]  /*b890*/  SHF.R.U64 R50, R26, 0x10, R27 ;  /* 0x000000101a327819 */ /* 0x001fe2000000121b */
[----:B---3--:R-:W-:Y:S01]  /*b8a0*/  IMAD.MOV.U32 R5, RZ, RZ, R26 ;  /* 0x000000ffff057224 */ /* 0x008fe200078e001a */
[--C-:B------:R-:W-:Y:S01]  /*b8b0*/  SHF.R.U64 R52, R34, 0x10, R35.reuse ;  /* 0x0000001022347819 */ /* 0x100fe20000001223 */
[--C-:B------:R-:W-:Y:S01]  /*b8c0*/  IMAD.MOV.U32 R26, RZ, RZ, R35.reuse ;  /* 0x000000ffff1a7224 */ /* 0x100fe200078e0023 */
[----:B------:R-:W-:Y:S01]  /*b8d0*/  SHF.R.U32.HI R53, RZ, 0x10, R35 ;  /* 0x00000010ff357819 */ /* 0x000fe20000011623 */
[----:B-1----:R-:W-:Y:S01]  /*b8e0*/  IMAD.MOV.U32 R3, RZ, RZ, R38 ;  /* 0x000000ffff037224 */ /* 0x002fe200078e0026 */
[----:B------:R-:W-:Y:S01]  /*b8f0*/  PRMT R35, R0, 0x5410, R37 ;  /* 0x0000541000237816 */ /* 0x000fe20000000025 */
[----:B------:R-:W-:Y:S01]  /*b900*/  IMAD.MOV.U32 R44, RZ, RZ, R10 ;  /* 0x000000ffff2c7224 */ /* 0x000fe200078e000a */
[----:B------:R-:W-:Y:S01]  /*b910*/  SHF.R.U64 R46, R40, 0x10, R41 ;  /* 0x00000010282e7819 */ /* 0x000fe20000001229 */
[--C-:B------:R-:W-:Y:S01]  /*b920*/  IMAD.MOV.U32 R40, RZ, RZ, R27.reuse ;  /* 0x000000ffff287224 */ /* 0x100fe200078e001b */
[----:B------:R-:W-:Y:S01]  /*b930*/  SHF.R.U32.HI R51, RZ, 0x10, R27 ;  /* 0x00000010ff337819 */ /* 0x000fe2000001161b */
[----:B------:R-:W-:Y:S01]  /*b940*/  IMAD.MOV.U32 R45, RZ, RZ, R11 ;  /* 0x000000ffff2d7224 */ /* 0x000fe200078e000b */
[----:B------:R-:W-:Y:S01]  /*b950*/  SHF.R.U32.HI R47, RZ, 0x10, R41 ;  /* 0x00000010ff2f7819 */ /* 0x000fe20000011629 */
[----:B------:R-:W-:Y:S01]  /*b960*/  IMAD.MOV.U32 R41, RZ, RZ, R12 ;  /* 0x000000ffff297224 */ /* 0x000fe200078e000c */
[----:B------:R-:W-:Y:S01]  /*b970*/  PRMT R27, R5, 0x5410, R40 ;  /* 0x00005410051b7816 */ /* 0x000fe20000000028 */
[----:B------:R-:W-:Y:S01]  /*b980*/  IMAD.MOV.U32 R43, RZ, RZ, R21 ;  /* 0x000000ffff2b7224 */ /* 0x000fe200078e0015 */
[----:B------:R-:W-:Y:S01]  /*b990*/  SHF.R.U64 R48, R12, 0x10, R13 ;  /* 0x000000100c307819 */ /* 0x000fe2000000120d */
[--C-:B------:R-:W-:Y:S01]  /*b9a0*/  IMAD.MOV.U32 R12, RZ, RZ, R39.reuse ;  /* 0x000000ffff0c7224 */ /* 0x100fe200078e0027 */
[--C-:B------:R-:W-:Y:S01]  /*b9b0*/  SHF.R.U64 R56, R38, 0x10, R39.reuse ;  /* 0x0000001026387819 */ /* 0x100fe20000001227 */
[----:B------:R-:W-:Y:S01]  /*b9c0*/  BSSY B1, `(.L_x_3872) ;  /* 0x000003b000017945 */ /* 0x000fe20003800000 */
[----:B------:R-:W-:Y:S01]  /*b9d0*/  SHF.R.U32.HI R57, RZ, 0x10, R39 ;  /* 0x00000010ff397819 */ /* 0x000fe20000011627 */
[----:B------:R-:W-:Y:S01]  /*b9e0*/  IMAD.MOV.U32 R39, RZ, RZ, R33 ;  /* 0x000000ffff277224 */ /* 0x000fe200078e0021 */
[----:B------:R-:W-:-:S02]  /*b9f0*/  MOV R42, R13 ;  /* 0x0000000d002a7202 */ /* 0x000fc40000000f00 */
[----:B------:R-:W-:Y:S01]  /*ba00*/  SHF.R.U32.HI R49, RZ, 0x10, R13 ;  /* 0x00000010ff317819 */ /* 0x000fe2000001160d */
[----:B------:R-:W-:Y:S01]  /*ba10*/  IMAD.MOV.U32 R13, RZ, RZ, R24 ;  /* 0x000000ffff0d7224 */ /* 0x000fe200078e0018 */
[----:B------:R-:W-:Y:S02]  /*ba20*/  MOV R15, R34 ;  /* 0x00000022000f7202 */ /* 0x000fe40000000f00 */
[----:B----4-:R-:W-:Y:S02]  /*ba30*/  MOV R14, R25 ;  /* 0x00000019000e7202 */ /* 0x010fe40000000f00 */
[--C-:B------:R-:W-:Y:S02]  /*ba40*/  SHF.R.U64 R54, R24, 0x10, R25.reuse ;  /* 0x0000001018367819 */ /* 0x100fe40000001219 */
[----:B------:R-:W-:Y:S02]  /*ba50*/  SHF.R.U32.HI R55, RZ, 0x10, R25 ;  /* 0x00000010ff377819 */ /* 0x000fe40000011619 */
[----:B------:R-:W-:-:S02]  /*ba60*/  SHF.R.U64 R58, R32, 0x10, R33 ;  /* 0x00000010203a7819 */ /* 0x000fc40000001221 */
[----:B------:R-:W-:Y:S01]  /*ba70*/  SHF.R.U32.HI R59, RZ, 0x10, R33 ;  /* 0x00000010ff3b7819 */ /* 0x000fe20000011621 */
[----:B------:R-:W-:Y:S01]  /*ba80*/  IMAD.MOV.U32 R33, RZ, RZ, R6 ;  /* 0x000000ffff217224 */ /* 0x000fe200078e0006 */
[----:B------:R-:W-:Y:S02]  /*ba90*/  MOV R34, R7 ;  /* 0x0000000700227202 */ /* 0x000fe40000000f00 */
[----:B------:R-:W-:Y:S01]  /*baa0*/  SHF.R.U64 R60, R6, 0x10, R7 ;  /* 0x00000010063c7819 */ /* 0x000fe20000001207 */
[----:B------:R-:W-:Y:S01]  /*bab0*/  IMAD.MOV.U32 R6, RZ, RZ, R29 ;  /* 0x000000ffff067224 */ /* 0x000fe200078e001d */
[----:B------:R-:W-:Y:S01]  /*bac0*/  SHF.R.U32.HI R61, RZ, 0x10, R7 ;  /* 0x00000010ff3d7819 */ /* 0x000fe20000011607 */
[----:B------:R-:W-:Y:S01]  /*bad0*/  IMAD.MOV.U32 R7, RZ, RZ, R30 ;  /* 0x000000ffff077224 */ /* 0x000fe200078e001e */
[----:B------:R-:W-:Y:S01]  /*bae0*/  SHF.R.U64 R62, R10, 0x10, R11 ;  /* 0x000000100a3e7819 */ /* 0x000fe2000000120b */
[----:B------:R-:W-:Y:S01]  /*baf0*/  IMAD.MOV.U32 R10, RZ, RZ, R28 ;  /* 0x000000ffff0a7224 */ /* 0x000fe200078e001c */
[----:B------:R-:W-:-:S02]  /*bb00*/  MOV R25, R20 ;  /* 0x0000001400197202 */ /* 0x000fc40000000f00 */
[----:B------:R-:W-:Y:S02]  /*bb10*/  MOV R38, R32 ;  /* 0x0000002000267202 */ /* 0x000fe40000000f00 */
[----:B------:R-:W-:Y:S02]  /*bb20*/  SHF.R.U32.HI R63, RZ, 0x10, R11 ;  /* 0x00000010ff3f7819 */ /* 0x000fe4000001160b */
[--C-:B------:R-:W-:Y:S02]  /*bb30*/  SHF.R.U64 R20, R20, 0x10, R21.reuse ;  /* 0x0000001014147819 */ /* 0x100fe40000001215 */
[----:B------:R-:W-:Y:S02]  /*bb40*/  SHF.R.U32.HI R64, RZ, 0x10, R21 ;  /* 0x00000010ff407819 */ /* 0x000fe40000011615 */
[----:B------:R-:W-:Y:S02]  /*bb50*/  MOV R11, R31 ;  /* 0x0000001f000b7202 */ /* 0x000fe40000000f00 */
[----:B------:R-:W-:-:S02]  /*bb60*/  SHF.R.U64 R65, R30, 0x10, R31 ;  /* 0x000000101e417819 */ /* 0x000fc4000000121f */
[----:B------:R-:W-:Y:S02]  /*bb70*/  SHF.R.U32.HI R66, RZ, 0x10, R31 ;  /* 0x00000010ff427819 */ /* 0x000fe4000001161f */
[----:B------:R-:W-:Y:S02]  /*bb80*/  PRMT R21, R15, 0x5410, R26 ;  /* 0x000054100f157816 */ /* 0x000fe4000000001a */
[--C-:B------:R-:W-:Y:S02]  /*bb90*/  SHF.R.U64 R67, R28, 0x10, R29.reuse ;  /* 0x000000101c437819 */ /* 0x100fe4000000121d */
[----:B------:R-:W-:Y:S02]  /*bba0*/  SHF.R.U32.HI R68, RZ, 0x10, R29 ;  /* 0x00000010ff447819 */ /* 0x000fe4000001161d */
        /* <DEDUP_REMOVED lines=18> */
[----:B------:R-:W-:-:S04]  /*bcd0*/  LEA.HI R0, R69, R69, RZ, 0x1 ;  /* 0x0000004545007211 */ /* 0x000fc800078f08ff */
[----:B------:R-:W-:-:S04]  /*bce0*/  LOP3.LUT R0, R0, 0xfffffffe, RZ, 0xc0, !PT ;  /* 0xfffffffe00007812 */ /* 0x000fc800078ec0ff */
[----:B------:R-:W-:-:S04]  /*bcf0*/  IADD3 R0, R69, -R0, RZ ;  /* 0x8000000045007210 */ /* 0x000fc80007ffe0ff */
[----:B------:R-:W-:Y:S02]  /*bd00*/  SHF.L.U32 R5, R0, 0x1f, RZ ;  /* 0x0000001f00057819 */ /* 0x000fe400000006ff */
[----:B------:R-:W-:Y:S02]  /*bd10*/  PRMT R0, R3, 0x5410, R12 ;  /* 0x0000541003007816 */ /* 0x000fe4000000000c */
[----:B------:R-:W0:Y:S01]  /*bd20*/  SYNCS.PHASECHK.TRANS64.TRYWAIT P0, [R2+URZ+0x30800], R5 ;  /* 0x03080005020075a7 */ /* 0x000e22000800017f */
[----:B------:R-:W-:Y:S02]  /*bd30*/  VIMNMX R12, R4, 0x80, PT ;  /* 0x00000080040c7848 */ /* 0x000fe40003fe0100 */
[----:B------:R-:W-:Y:S02]  /*bd40*/  PRMT R3, R56, 0x5410, R57 ;  /* 0x0000541038037816 */ /* 0x000fe40000000039 */
[----:B------:R-:W-:Y:S01]  /*bd50*/  ISETP.GE.AND P1, PT, R201, R12, PT ;  /* 0x0000000cc900720c */ /* 0x000fe20003f26270 */
[----:B0-----:R-:W-:-:S12]  /*bd60*/  @!P0 BRA `(.L_x_3873) ;  /* 0x00000150006c8947 */ /* 0x001fd80003800000 */
.L_x_4116:
[----:B------:R-:W-:Y:S05]  /*bd70*/  BSYNC B1 ;  /* 0x0000000000017941 */ /* 0x000fea0003800000 */
.L_x_3872:
        /* <DEDUP_REMOVED lines=8> */
[-C--:B------:R-:W-:Y:S02]  /*be00*/  ISETP.GE.AND P3, PT, R205, R5.reuse, PT ;  /* 0x00000005cd00720c */ /* 0x080fe40003f66270 */
[----:B------:R-:W-:-:S02]  /*be10*/  ISETP.GE.AND P4, PT, R207, R5, PT ;  /* 0x00000005cf00720c */ /* 0x000fc40003f86270 */
[----:B------:R-:W-:-:S03]  /*be20*/  ISETP.GE.AND P5, PT, R208, R5, PT ;  /* 0x00000005d000720c */ /* 0x000fc60003fa6270 */
[----:B------:R-:W-:Y:S10]  /*be30*/  @P0 BRA `(.L_x_3877) ;  /* 0x0000000000980947 */ /* 0x000ff40003800000 */
        /* <DEDUP_REMOVED lines=38> */
.L_x_3877:
[----:B------:R-:W-:Y:S05]  /*c0a0*/  BSYNC B2 ;  /* 0x0000000000027941 */ /* 0x000fea0003800000 */
.L_x_3876:
[----:B------:R-:W-:Y:S04]  /*c0b0*/  BSSY B2, `(.L_x_3878) ;  /* 0x0000028000027945 */ /* 0x000fe80003800000 */
[----:B------:R-:W-:Y:S05]  /*c0c0*/  @P1 BRA `(.L_x_3879) ;  /* 0x0000000000981947 */ /* 0x000fea0003800000 */
[----:B0-----:R-:W0:Y:S01]  /*c0d0*/  LDS.128 R4, [R8] ;  /* 0x0000000008047984 */ /* 0x001e220000000c00 */
        /* <DEDUP_REMOVED lines=37> */
.L_x_3879:
[----:B------:R-:W-:Y:S05]  /*c330*/  BSYNC B2 ;  /* 0x0000000000027941 */ /* 0x000fea0003800000 */
.L_x_3878:
        /* <DEDUP_REMOVED lines=40> */
.L_x_3881:
[----:B------:R-:W-:Y:S05]  /*c5c0*/  BSYNC B2 ;  /* 0x0000000000027941 */ /* 0x000fea0003800000 */
.L_x_3880:
[----:B------:R-:W-:Y:S04]  /*c5d0*/  BSSY B2, `(.L_x_3882) ;  /* 0x0000028000027945 */ /* 0x000fe80003800000 */
        /* <DEDUP_REMOVED lines=39> */
.L_x_3883:
[----:B------:R-:W-:Y:S05]  /*c850*/  BSYNC B2 ;  /* 0x0000000000027941 */ /* 0x000fea0003800000 */
.L_x_3882:
[----:B------:R-:W-:Y:S04]  /*c860*/  BSSY B2, `(.L_x_3884) ;  /* 0x0000028000027945 */ /* 0x000fe80003800000 */
[----:B------:R-:W-:Y:S05]  /*c870*/  @P4 BRA `(.L_x_3885) ;  /* 0x0000000000984947 */ /* 0x000fea0003800000 */
[----:B0123--:R-:W0:Y:S01]  /*c880*/  LDS.128 R4, [R9+0x1a400] ;  /* 0x01a4000009047984 */ /* 0x00fe220000000c00 */
        /* <DEDUP_REMOVED lines=37> */
.L_x_3885:
[----:B------:R-:W-:Y:S05]  /*cae0*/  BSYNC B2 ;  /* 0x0000000000027941 */ /* 0x000fea0003800000 */
.L_x_3884:
[----:B------:R-:W-:Y:S05]  /*caf0*/  @P5 BRA `(.L_x_3875) ;  /* 0x0000000000985947 */ /* 0x000fea0003800000 */
[----:B01234-:R-:W0:Y:S01]  /*cb00*/  LDS.128 R4, [R8+0x8000] ;  /* 0x0080000008047984 */ /* 0x01fe220000000c00 */
        /* <DEDUP_REMOVED lines=37> */
.L_x_3875:
[----:B------:R-:W-:Y:S05]  /*cd60*/  BSYNC B1 ;  /* 0x0000000000017941 */ /* 0x000fea0003800000 */
.L_x_3874:
[----:B01234-:R-:W-:-:S05]  /*cd70*/  VIADD R4, R201, 0x40 ;  /* 0x00000040c9047836 */ /* 0x01ffca0000000000 */
[----:B------:R-:W-:-:S13]  /*cd80*/  ISETP.GE.AND P0, PT, R4, R12, PT ;  /* 0x0000000c0400720c */ /* 0x000fda0003f06270 */
[----:B------:R-:W-:Y:S05]  /*cd90*/  @P0 BRA `(.L_x_3886) ;  /* 0x0000003c00080947 */ /* 0x000fea0003800000 */
[----:B------:R-:W0:Y:S01]  /*cda0*/  LDC R5, c[0x0][0x3f4] ;  /* 0x0000fd00ff057b82 */ /* 0x000e220000000800 */
        /* <DEDUP_REMOVED lines=9> */
[--C-:B------:R-:W-:Y:S02]  /*ce40*/  HADD2.F32 R48, -RZ, R38.reuse.H0_H0 ;  /* 0x20000026ff307230 */ /* 0x100fe40000004100 */
[----:B------:R-:W-:Y:S02]  /*ce50*/  HADD2.F32 R50, -RZ, R39.H0_H0 ;  /* 0x20000027ff327230 */ /* 0x000fe40000004100 */
[----:B------:R-:W-:Y:S02]  /*ce60*/  HADD2.F32 R44, -RZ, R35.H0_H0 ;  /* 0x20000023ff2c7230 */ /* 0x000fe40000004100 */
[----:B------:R-:W-:Y:S02]  /*ce70*/  HADD2.F32 R46, -RZ, R37.H0_H0 ;  /* 0x20000025ff2e7230 */ /* 0x000fe40000004100 */
[----:B------:R-:W-:Y:S02]  /*ce80*/  HADD2.F32 R49, -RZ, R38.H1_H1 ;  /* 0x30000026ff317230 */ /* 0x000fe40000004100 */
[----:B0-----:R-:W-:-:S02]  /*ce90*/  HADD2.F32 R12, -RZ, R4.H0_H0 ;  /* 0x20000004ff0c7230 */ /* 0x001fc40000004100 */
[----:B------:R-:W-:Y:S02]  /*cea0*/  HADD2.F32 R4, -RZ, R4.H1_H1 ;  /* 0x30000004ff047230 */ /* 0x000fe40000004100 */
[--C-:B------:R-:W-:Y:S02]  /*ceb0*/  HADD2.F32 R40, -RZ, R5.reuse.H0_H0 ;  /* 0x20000005ff287230 */ /* 0x100fe40000004100 */
[----:B------:R-:W-:Y:S02]  /*cec0*/  HADD2.F32 R5, -RZ, R5.H1_H1 ;  /* 0x30000005ff057230 */ /* 0x000fe40000004100 */
[-C--:B------:R-:W-:Y:S01]  /*ced0*/  FMUL.FTZ R43, R48, R4.reuse ;  /* 0x00000004302b7220 */ /* 0x080fe20000410000 */
[----:B------:R-:W-:Y:S01]  /*cee0*/  FMUL.FTZ R45, R44, R4 ;  /* 0x000000042c2d7220 */ /* 0x000fe20000410000 */
[----:B------:R-:W-:Y:S02]  /*cef0*/  HADD2.F32 R41, -RZ, R6.H0_H0 ;  /* 0x20000006ff297230 */ /* 0x000fe40000004100 */
[-C--:B------:R-:W-:Y:S01]  /*cf00*/  FMUL.FTZ R47, R50, R5.reuse ;  /* 0x00000005322f7220 */ /* 0x080fe20000410000 */
[----:B------:R-:W-:Y:S01]  /*cf10*/  FFMA.FTZ R4, R44, R12, -R43 ;  /* 0x0000000c2c047223 */ /* 0x000fe2000001082b */
[----:B------:R-:W-:Y:S01]  /*cf20*/  FMUL.FTZ R43, R46, R5 ;  /* 0x000000052e2b7220 */ /* 0x000fe20000410000 */
[----:B------:R-:W-:-:S02]  /*cf30*/  HADD2.F32 R42, -RZ, R7.H0_H0 ;  /* 0x20000007ff2a7230 */ /* 0x000fc40000004100 */
[----:B------:R-:W-:Y:S01]  /*cf40*/  FFMA.FTZ R5, R46, R40, -R47 ;  /* 0x000000282e057223 */ /* 0x000fe2000001082f */
[----:B------:R-:W-:Y:S02]  /*cf50*/  HADD2.F32 R6, -RZ, R6.H1_H1 ;  /* 0x30000006ff067230 */ /* 0x000fe40000004100 */
[----:B------:R-:W-:Y:S01]  /*cf60*/  FFMA.FTZ R45, R48, R12, R45 ;  /* 0x0000000c302d7223 */ /* 0x000fe2000001002d */
[----:B------:R-:W-:Y:S02]  /*cf70*/  HADD2.F32 R7, -RZ, R7.H1_H1 ;  /* 0x30000007ff077230 */ /* 0x000fe40000004100 */
[----:B------:R-:W-:Y:S01]  /*cf80*/  FFMA.FTZ R40, R50, R40, R43 ;  /* 0x0000002832287223 */ /* 0x000fe2000001002b */
[----:B------:R-:W-:Y:S02]  /*cf90*/  HADD2.F32 R46, -RZ, R39.H1_H1 ;  /* 0x30000027ff2e7230 */ /* 0x000fe40000004100 */
[----:B------:R-:W-:Y:S01]  /*cfa0*/  FMUL.FTZ R12, R49, R6 ;  /* 0x00000006310c7220 */ /* 0x000fe20000410000 */
[----:B------:R-:W-:Y:S01]  /*cfb0*/  HADD2.F32 R47, -RZ, R35.H1_H1 ;  /* 0x30000023ff2f7230 */ /* 0x000fe20000004100 */
[----:B------:R-:W-:Y:S01]  /*cfc0*/  F2FP.F16.F32.PACK_AB R4, R45, R4 ;  /* 0x000000042d04723e */ /* 0x000fe200000000ff */
[----:B------:R-:W-:-:S02]  /*cfd0*/  HADD2.F32 R44, -RZ, R37.H1_H1 ;  /* 0x30000025ff2c7230 */ /* 0x000fc40000004100 */
[----:B------:R-:W-:Y:S01]  /*cfe0*/  FMUL.FTZ R35, R46, R7 ;  /* 0x000000072e237220 */ /* 0x000fe20000410000 */
[----:B------:R-:W-:Y:S01]  /*cff0*/  F2FP.F16.F32.PACK_AB R5, R40, R5 ;  /* 0x000000052805723e */ /* 0x000fe200000000ff */
        /* <DEDUP_REMOVED lines=9> */
.L_x_3888:
[----:B------:R-:W-:Y:S05]  /*d090*/  BSYNC B1 ;  /* 0x0000000000017941 */ /* 0x000fea0003800000 */
.L_x_3887:
        /* <DEDUP_REMOVED lines=28> */
[----:B------:R-:W-:Y:S02]  /*d260*/  HADD2.F32 R40, -RZ, R32.H1_H1 ;  /* 0x30000020ff287230 */ /* 0x000fe40000004100 */
[-C--:B------:R-:W-:Y:S01]  /*d270*/  FMUL.FTZ R32, R43, R6.reuse ;  /* 0x000000062b207220 */ /* 0x080fe20000410000 */
[-C--:B------:R-:W-:Y:S01]  /*d280*/  FMUL.FTZ R31, R42, R7.reuse ;  /* 0x000000072a1f7220 */ /* 0x080fe20000410000 */
[C---:B------:R-:W-:Y:S01]  /*d290*/  FMUL.FTZ R34, R39.reuse, R6 ;  /* 0x0000000627227220 */ /* 0x040fe20000410000 */
        /* <DEDUP_REMOVED lines=8> */
.L_x_3890:
[----:B------:R-:W-:Y:S05]  /*d320*/  BSYNC B1 ;  /* 0x0000000000017941 */ /* 0x000fea0003800000 */
.L_x_3889:
        /* <DEDUP_REMOVED lines=30> */
[C---:B------:R-:W-:Y:S01]  /*d510*/  FMUL.FTZ R29, R34.reuse, R6 ;  /* 0x00000006221d7220 */ /* 0x040fe20000410000 */
[-C--:B------:R-:W-:Y:S01]  /*d520*/  FMUL.FTZ R28, R39, R7.reuse ;  /* 0x00000007271c7220 */ /* 0x080fe20000410000 */
[-C--:B------:R-:W-:Y:S01]  /*d530*/  FFMA.FTZ R6, R34, R32.reuse, -R27 ;  /* 0x0000002022067223 */ /* 0x080fe2000001081b */
[C---:B------:R-:W-:Y:S01]  /*d540*/  FMUL.FTZ R30, R35.reuse, R7 ;  /* 0x00000007231e7220 */ /* 0x040fe20000410000 */
[----:B------:R-:W-:Y:S01]  /*d550*/  FFMA.FTZ R29, R38, R32, R29 ;  /* 0x00000020261d7223 */ /* 0x000fe2000001001d */
[-C--:B------:R-:W-:Y:S02]  /*d560*/  FFMA.FTZ R7, R35, R33.reuse, -R28 ;  /* 0x0000002123077223 */ /* 0x080fe4000001081c */
[----:B------:R-:W-:-:S02]  /*d570*/  FFMA.FTZ R30, R39, R33, R30 ;  /* 0x00000021271e7223 */ /* 0x000fc4000001001e */
[----:B------:R-:W-:-:S03]  /*d580*/  F2FP.F16.F32.PACK_AB R6, R29, R6 ;  /* 0x000000061d06723e */ /* 0x000fc600000000ff */
[----:B------:R-:W-:-:S05]  /*d590*/  F2FP.F16.F32.PACK_AB R7, R30, R7 ;  /* 0x000000071e07723e */ /* 0x000fca00000000ff */
[----:B------:R2:W-:Y:S02]  /*d5a0*/  STS.128 [R9+0x18400], R4 ;  /* 0x0184000409007388 */ /* 0x0005e40000000c00 */
.L_x_3892:
[----:B------:R-:W-:Y:S05]  /*d5b0*/  BSYNC B1 ;  /* 0x0000000000017941 */ /* 0x000fea0003800000 */
.L_x_3891:
        /* <DEDUP_REMOVED lines=40> */
.L_x_3894:
[----:B------:R-:W-:Y:S05]  /*d840*/  BSYNC B1 ;  /* 0x0000000000017941 */ /* 0x000fea0003800000 */
.L_x_3893:
        /* <DEDUP_REMOVED lines=40> */
.L_x_3896:
[----:B------:R-:W-:Y:S05]  /*dad0*/  BSYNC B1 ;  /* 0x0000000000017941 */ /* 0x000fea0003800000 */
.L_x_3895:
        /* <DEDUP_REMOVED lines=13> */
[----:B------:R-:W-:Y:S01]  /*dbb0*/  FMUL.FTZ R15, R28, R5 ;  /* 0x000000051c0f7220 */ /* 0x000fe20000410000 */
[----:B------:R-:W-:Y:S01]  /*dbc0*/  FFMA.FTZ R4, R21, R9, -R20 ;  /* 0x0000000915047223 */ /* 0x000fe20000010814 */
[----:B------:R-:W-:-:S02]  /*dbd0*/  HADD2.F32 R14, -RZ, R7.H0_H0 ;  /* 0x20000007ff0e7230 */ /* 0x000fc40000004100 */
[----:B------:R-:W-:Y:S01]  /*dbe0*/  FFMA.FTZ R9, R25, R9, R24 ;  /* 0x0000000919097223 */ /* 0x000fe20000010018 */
        /* <DEDUP_REMOVED lines=8> */
[----:B------:R-:W-:Y:S02]  /*dc70*/  HADD2.F32 R15, -RZ, R0.H1_H1 ;  /* 0x30000000ff0f7230 */ /* 0x000fe40000004100 */
[-C--:B------:R-:W-:Y:S01]  /*dc80*/  FMUL.FTZ R0, R25, R6.reuse ;  /* 0x0000000619007220 */ /* 0x080fe20000410000 */
[----:B------:R-:W-:Y:S02]  /*dc90*/  HADD2.F32 R10, -RZ, R3.H1_H1 ;  /* 0x30000003ff0a7230 */ /* 0x000fe40000004100 */
[----:B------:R-:W-:Y:S01]  /*dca0*/  FMUL.FTZ R3, R20, R7 ;  /* 0x0000000714037220 */ /* 0x000fe20000410000 */
[----:B------:R-:W-:Y:S01]  /*dcb0*/  F2FP.F16.F32.PACK_AB R5, R12, R5 ;  /* 0x000000050c05723e */ /* 0x000fe200000000ff */
[C---:B------:R-:W-:Y:S01]  /*dcc0*/  FMUL.FTZ R6, R15.reuse, R6 ;  /* 0x000000060f067220 */ /* 0x040fe20000410000 */
[----:B------:R-:W-:Y:S01]  /*dcd0*/  FFMA.FTZ R0, R15, R13, -R0 ;  /* 0x0000000d0f007223 */ /* 0x000fe20000010800 */
[C---:B------:R-:W-:Y:S01]  /*dce0*/  FMUL.FTZ R7, R10.reuse, R7 ;  /* 0x000000070a077220 */ /* 0x040fe20000410000 */
[----:B------:R-:W-:Y:S01]  /*dcf0*/  FFMA.FTZ R3, R10, R14, -R3 ;  /* 0x0000000e0a037223 */ /* 0x000fe20000010803 */
[----:B------:R-:W-:-:S02]  /*dd00*/  FFMA.FTZ R13, R25, R13, R6 ;  /* 0x0000000d190d7223 */ /* 0x000fc40000010006 */
[----:B------:R-:W-:-:S03]  /*dd10*/  FFMA.FTZ R14, R20, R14, R7 ;  /* 0x0000000e140e7223 */ /* 0x000fc60000010007 */
[----:B------:R-:W-:Y:S02]  /*dd20*/  F2FP.F16.F32.PACK_AB R6, R13, R0 ;  /* 0x000000000d06723e */ /* 0x000fe400000000ff */
[----:B------:R-:W-:-:S05]  /*dd30*/  F2FP.F16.F32.PACK_AB R7, R14, R3 ;  /* 0x000000030e07723e */ /* 0x000fca00000000ff */
[----:B------:R0:W-:Y:S01]  /*dd40*/  STS.128 [R8+0xa000], R4 ;  /* 0x00a0000408007388 */ /* 0x0001e20000000c00 */
[----:B------:R-:W-:Y:S05]  /*dd50*/  BRA `(.L_x_3886) ;  /* 0x0000002c00187947 */ /* 0x000fea0003800000 */
.L_x_3868:
[----:B------:R-:W-:-:S03]  /*dd60*/  UMOV UR4, 0xffffffff ;  /* 0xffffffff00047882 */ /* 0x000fc60000000000 */
[----:B------:R-:W-:Y:S05]  /*dd70*/  BRA.DIV UR4, `(.L_x_3897) ;  /* 0x00000132047c7947 */ /* 0x000fea000b800000 */
[----:B------:R0:W1:Y:S04]  /*dd80*/  SHFL.IDX PT, R3, R25, RZ, 0x1c1f ;  /* 0x001c1fff19037589 */ /* 0x00006800000e0000 */
[----:B------:R0:W2:Y:S04]  /*dd90*/  SHFL.IDX PT, R0, R24, RZ, 0x1c1f ;  /* 0x001c1fff18007589 */ /* 0x0000a800000e0000 */
[----:B------:R0:W3:Y:S04]  /*dda0*/  SHFL.IDX PT, R21, R27, RZ, 0x1c1f ;  /* 0x001c1fff1b157589 */ /* 0x0000e800000e0000 */
[----:B------:R0:W4:Y:S02]  /*ddb0*/  SHFL.IDX PT, R20, R26, RZ, 0x1c1f ;  /* 0x001c1fff1a147589 */ /* 0x00012400000e0000 */
.L_x_4122:
        /* <DEDUP_REMOVED lines=12> */
[----:B------:R-:W-:Y:S02]  /*de80*/  CS2R R26, SRZ ;  /* 0x00000000001a7805 */ /* 0x000fe4000001ff00 */
[----:B------:R-:W-:Y:S02]  /*de90*/  CS2R R28, SRZ ;  /* 0x00000000001c7805 */ /* 0x000fe4000001ff00 */
[----:B------:R-:W-:Y:S02]  /*dea0*/  CS2R R30, SRZ ;  /* 0x00000000001e7805 */ /* 0x000fe4000001ff00 */
[----:B------:R-:W-:-:S02]  /*deb0*/  CS2R R32, SRZ ;  /* 0x0000000000207805 */ /* 0x000fc4000001ff00 */
[----:B------:R-:W-:Y:S01]  /*dec0*/  CS2R R34, SRZ ;  /* 0x0000000000227805 */ /* 0x000fe2000001ff00 */
[----:B------:R-:W-:Y:S06]  /*ded0*/  @P0 BRA `(.L_x_3899) ;  /* 0x0000000000900947 */ /* 0x000fec0003800000 */
[----:B------:R-:W-:Y:S01]  /*dee0*/  ULDC UR4, c[0x0][0x3f4] ;  /* 0x0000fd0000047ab9 */ /* 0x000fe20000000800 */
[----:B--2---:R-:W-:Y:S01]  /*def0*/  MOV R4, R0 ;  /* 0x0000000000047202 */ /* 0x004fe20000000f00 */
[----:B-1----:R-:W-:Y:S01]  /*df00*/  IMAD.MOV.U32 R5, RZ, RZ, R3 ;  /* 0x000000ffff057224 */ /* 0x002fe200078e0003 */
[----:B------:R-:W-:Y:S02]  /*df10*/  ISETP.GE.AND P2, PT, R16, UR4, PT ;  /* 0x0000000410007c0c */ /* 0x000fe4000bf46270 */
[----:B------:R-:W-:Y:S02]  /*df20*/  CS2R R28, SRZ ;  /* 0x00000000001c7805 */ /* 0x000fe4000001ff00 */
[----:B------:R-:W-:Y:S02]  /*df30*/  ISETP.GE.AND P4, PT, R192, UR4, PT ;  /* 0x00000004c0007c0c */ /* 0x000fe4000bf86270 */
[----:B------:R-:W-:Y:S02]  /*df40*/  CS2R R30, SRZ ;  /* 0x00000000001e7805 */ /* 0x000fe4000001ff00 */
[----:B------:R-:W-:-:S02]  /*df50*/  ISETP.GE.AND P3, PT, R193, UR4, PT ;  /* 0x00000004c1007c0c */ /* 0x000fc4000bf66270 */
[----:B------:R-:W-:Y:S02]  /*df60*/  CS2R R8, SRZ ;  /* 0x0000000000087805 */ /* 0x000fe4000001ff00 */
[----:B------:R-:W-:Y:S02]  /*df70*/  CS2R R10, SRZ ;  /* 0x00000000000a7805 */ /* 0x000fe4000001ff00 */
[----:B------:R-:W-:Y:S02]  /*df80*/  CS2R R32, SRZ ;  /* 0x0000000000207805 */ /* 0x000fe4000001ff00 */
[----:B------:R-:W-:Y:S01]  /*df90*/  CS2R R34, SRZ ;  /* 0x0000000000227805 */ /* 0x000fe2000001ff00 */
[----:B------:R-:W-:Y:S01]  /*dfa0*/  @!P2 IMAD.SHL.U32 R49, R16, 0x2, RZ ;  /* 0x000000021031a824 */ /* 0x000fe200078e00ff */
[----:B------:R-:W-:-:S03]  /*dfb0*/  @!P4 SHF.L.U32 R45, R197, 0x3, RZ ;  /* 0x00000003c52dc819 */ /* 0x000fc600000006ff */
[----:B------:R-:W-:Y:S01]  /*dfc0*/  @!P3 IMAD.SHL.U32 R41, R196, 0x8, RZ ;  /* 0x00000008c429b824 */ /* 0x000fe200078e00ff */
[-C--:B------:R-:W-:Y:S02]  /*dfd0*/  @!P2 IADD3 R46, P0, R0, R49.reuse, RZ ;  /* 0x00000031002ea210 */ /* 0x080fe40007f1e0ff */
[----:B----4-:R-:W-:Y:S01]  /*dfe0*/  @!P2 IADD3 R48, P1, R20, R49, RZ ;  /* 0x000000311430a210 */ /* 0x010fe20007f3e0ff */
[----:B------:R-:W-:Y:S01]  /*dff0*/  @!P3 IMAD.WIDE R38, R41, 0x2, R4 ;  /* 0x000000022926b825 */ /* 0x000fe200078e0204 */
[----:B------:R-:W-:Y:S02]  /*e000*/  @!P2 SHF.L.U64.HI R0, R16, 0x1, R17 ;  /* 0x000000011000a819 */ /* 0x000fe40000010211 */
[----:B------:R-:W-:Y:S02]  /*e010*/  CS2R R12, SRZ ;  /* 0x00000000000c7805 */ /* 0x000fe4000001ff00 */
[----:B------:R-:W-:Y:S01]  /*e020*/  CS2R R14, SRZ ;  /* 0x00000000000e7805 */ /* 0x000fe2000001ff00 */
[----:B------:R-:W-:Y:S01]  /*e030*/  @!P4 IMAD.WIDE R42, R45, 0x2, R4 ;  /* 0x000000022d2ac825 */ /* 0x000fe200078e0204 */
[----:B------:R-:W-:-:S02]  /*e040*/  CS2R R24, SRZ ;  /* 0x0000000000187805 */ /* 0x000fc4000001ff00 */
[----:B------:R-:W-:Y:S02]  /*e050*/  CS2R R26, SRZ ;  /* 0x00000000001a7805 */ /* 0x000fe4000001ff00 */
[----:B------:R-:W-:Y:S02]  /*e060*/  CS2R R4, SRZ ;  /* 0x0000000000047805 */ /* 0x000fe4000001ff00 */
[----:B------:R-:W-:Y:S01]  /*e070*/  CS2R R6, SRZ ;  /* 0x0000000000067805 */ /* 0x000fe2000001ff00 */
[--C-:B---3--:R-:W-:Y:S01]  /*e080*/  @!P3 IMAD.WIDE R40, R41, 0x2, R20.reuse ;  /* 0x000000022928b825 */ /* 0x108fe200078e0214 */
[----:B------:R0:W5:Y:S03]  /*e090*/  @!P3 LD.E.128 R28, desc[UR56][R38.64] ;  /* 0x00000038261cb980 */ /* 0x000166000c101d00 */
[----:B------:R-:W-:Y:S01]  /*e0a0*/  @!P4 IMAD.WIDE R44, R45, 0x2, R20 ;  /* 0x000000022d2cc825 */ /* 0x000fe200078e0214 */
[----:B------:R0:W5:Y:S03]  /*e0b0*/  @!P3 LD.E.128 R8, desc[UR56][R40.64] ;  /* 0x000000382808b980 */ /* 0x000166000c101d00 */
[--C-:B------:R-:W-:Y:S01]  /*e0c0*/  @!P2 IMAD.X R47, R3, 0x1, R0.reuse, P0 ;  /* 0x00000001032fa824 */ /* 0x100fe200000e0600 */
[----:B------:R0:W5:Y:S01]  /*e0d0*/  @!P4 LD.E.128 R32, desc[UR56][R42.64] ;  /* 0x000000382a20c980 */ /* 0x000162000c101d00 */
[----:B------:R-:W-:-:S03]  /*e0e0*/  @!P2 IMAD.X R49, R21, 0x1, R0, P1 ;  /* 0x000000011531a824 */ /* 0x000fc600008e0600 */
[----:B------:R0:W5:Y:S04]  /*e0f0*/  @!P4 LD.E.128 R12, desc[UR56][R44.64] ;  /* 0x000000382c0cc980 */ /* 0x000168000c101d00 */
[----:B------:R0:W5:Y:S04]  /*e100*/  @!P2 LD.E.128 R24, desc[UR56][R46.64] ;  /* 0x000000382e18a980 */ /* 0x000168000c101d00 */
[----:B------:R0:W5:Y:S02]  /*e110*/  @!P2 LD.E.128 R4, desc[UR56][R48.64] ;  /* 0x000000383004a980 */ /* 0x000164000c101d00 */
.L_x_3899:
[----:B------:R-:W-:Y:S05]  /*e120*/  BSYNC B1 ;  /* 0x0000000000017941 */ /* 0x000fea0003800000 */
.L_x_3898:
[----:B------:R-:W4:Y:S01]  /*e130*/  LDL R65, [R1+0x40] ;  /* 0x0000400001417983 */ /* 0x000f220000100800 */
[----:B-1---5:R-:W-:Y:S01]  /*e140*/  IMAD.MOV.U32 R3, RZ, RZ, R25 ;  /* 0x000000ffff037224 */ /* 0x022fe200078e0019 */
[----:B--2---:R-:W-:Y:S01]  /*e150*/  MOV R0, R24 ;  /* 0x0000001800007202 */ /* 0x004fe20000000f00 */
[----:B------:R-:W-:Y:S01]  /*e160*/  IMAD.MOV.U32 R37, RZ, RZ, R26 ;  /* 0x000000ffff257224 */ /* 0x000fe200078e001a */
[----:B---3--:R-:W-:Y:S01]  /*e170*/  MOV R21, R27 ;  /* 0x0000001b00157202 */ /* 0x008fe20000000f00 */
[----:B----4-:R-:W-:Y:S01]  /*e180*/  IMAD.MOV.U32 R20, RZ, RZ, R5 ;  /* 0x000000ffff147224 */ /* 0x010fe200078e0005 */
[--C-:B------:R-:W-:Y:S01]  /*e190*/  SHF.R.U64 R26, R26, 0x10, R27.reuse ;  /* 0x000000101a1a7819 */ /* 0x100fe2000000121b */
[----:B0-----:R-:W-:Y:S01]  /*e1a0*/  IMAD.MOV.U32 R41, RZ, RZ, R6 ;  /* 0x000000ffff297224 */ /* 0x001fe200078e0006 */
[----:B------:R-:W-:Y:S01]  /*e1b0*/  SHF.R.U32.HI R43, RZ, 0x10, R27 ;  /* 0x00000010ff2b7819 */ /* 0x000fe2000001161b */
[----:B------:R-:W-:Y:S01]  /*e1c0*/  BSSY B1, `(.L_x_3900) ;  /* 0x0000048000017945 */ /* 0x000fe20003800000 */
[----:B------:R-:W-:-:S02]  /*e1d0*/  MOV R27, R30 ;  /* 0x0000001e001b7202 */ /* 0x000fc40000000f00 */
[----:B------:R-:W-:Y:S01]  /*e1e0*/  SHF.R.U64 R46, R30, 0x10, R31 ;  /* 0x000000101e2e7819 */ /* 0x000fe2000000121f */
[----:B------:R-:W-:Y:S01]  /*e1f0*/  IMAD.MOV.U32 R30, RZ, RZ, R32 ;  /* 0x000000ffff1e7224 */ /* 0x000fe200078e0020 */
[----:B------:R-:W-:Y:S01]  /*e200*/  SHF.R.U64 R48, R32, 0x10, R33 ;  /* 0x0000001020307819 */ /* 0x000fe20000001221 */
[----:B------:R-:W-:Y:S01]  /*e210*/  IMAD.MOV.U32 R32, RZ, RZ, R34 ;  /* 0x000000ffff207224 */ /* 0x000fe200078e0022 */
[----:B------:R-:W-:Y:S02]  /*e220*/  SHF.R.U64 R51, R34, 0x10, R35 ;  /* 0x0000001022337819 */ /* 0x000fe40000001223 */
[----:B------:R-:W-:Y:S02]  /*e230*/  PRMT R34, R0, 0x5410, R3 ;  /* 0x0000541000227816 */ /* 0x000fe40000000003 */
[--C-:B------:R-:W-:Y:S02]  /*e240*/  SHF.R.U64 R53, R4, 0x10, R5.reuse ;  /* 0x0000001004357819 */ /* 0x100fe40000001205 */
[----:B------:R-:W-:-:S02]  /*e250*/  SHF.R.U32.HI R54, RZ, 0x10, R5 ;  /* 0x00000010ff367819 */ /* 0x000fc40000011605 */
[----:B------:R-:W-:Y:S01]  /*e260*/  SHF.R.U64 R38, R24, 0x10, R25 ;  /* 0x0000001018267819 */ /* 0x000fe20000001219 */
[----:B------:R-:W-:Y:S01]  /*e270*/  IMAD.MOV.U32 R24, RZ, RZ, R29 ;  /* 0x000000ffff187224 */ /* 0x000fe200078e001d */
[----:B------:R-:W-:Y:S01]  /*e280*/  SHF.R.U32.HI R42, RZ, 0x10, R25 ;  /* 0x00000010ff2a7819 */ /* 0x000fe20000011619 */
[----:B------:R-:W-:Y:S01]  /*e290*/  IMAD.MOV.U32 R25, RZ, RZ, R28 ;  /* 0x000000ffff197224 */ /* 0x000fe200078e001c */
[----:B------:R-:W-:Y:S01]  /*e2a0*/  SHF.R.U64 R44, R28, 0x10, R29 ;  /* 0x000000101c2c7819 */ /* 0x000fe2000000121d */
[----:B------:R-:W-:Y:S01]  /*e2b0*/  IMAD.MOV.U32 R28, RZ, RZ, R31 ;  /* 0x000000ffff1c7224 */ /* 0x000fe200078e001f */
[----:B------:R-:W-:Y:S02]  /*e2c0*/  MOV R39, R4 ;  /* 0x0000000400277202 */ /* 0x000fe40000000f00 */
[----:B------:R-:W-:Y:S01]  /*e2d0*/  SHF.R.U32.HI R45, RZ, 0x10, R29 ;  /* 0x00000010ff2d7819 */ /* 0x000fe2000001161d */
[----:B------:R-:W-:Y:S01]  /*e2e0*/  IMAD.MOV.U32 R29, RZ, RZ, R8 ;  /* 0x000000ffff1d7224 */ /* 0x000fe200078e0008 */
[----:B------:R-:W-:-:S02]  /*e2f0*/  SHF.R.U32.HI R47, RZ, 0x10, R31 ;  /* 0x00000010ff2f7819 */ /* 0x000fc4000001161f */
[----:B------:R-:W-:Y:S02]  /*e300*/  MOV R40, R33 ;  /* 0x0000002100287202 */ /* 0x000fe40000000f00 */
        /* <DEDUP_REMOVED lines=10> */
[--C-:B------:R-:W-:Y:S01]  /*e3b0*/  SHF.R.U64 R59, R10, 0x10, R11.reuse ;  /* 0x000000100a3b7819 */ /* 0x100fe2000000120b */
[----:B------:R-:W-:Y:S01]  /*e3c0*/  IMAD.MOV.U32 R10, RZ, RZ, R14 ;  /* 0x000000ffff0a7224 */ /* 0x000fe200078e000e */
[----:B------:R-:W-:Y:S01]  /*e3d0*/  SHF.R.U32.HI R60, RZ, 0x10, R11 ;  /* 0x00000010ff3c7819 */ /* 0x000fe2000001160b */
[----:B------:R-:W-:Y:S01]  /*e3e0*/  IMAD.MOV.U32 R11, RZ, RZ, R15 ;  /* 0x000000ffff0b7224 */ /* 0x000fe200078e000f */
[----:B------:R-:W-:Y:S02]  /*e3f0*/  SHF.R.U32.HI R58, RZ, 0x10, R9 ;  /* 0x00000010ff3a7819 */ /* 0x000fe40000011609 */
[----:B------:R-:W-:Y:S02]  /*e400*/  PRMT R25, R25, 0x5410, R24 ;  /* 0x0000541019197816 */ /* 0x000fe40000000018 */
[----:B------:R-:W-:Y:S02]  /*e410*/  SHF.R.U32.HI R52, RZ, 0x10, R35 ;  /* 0x00000010ff347819 */ /* 0x000fe40000011623 */
[----:B------:R-:W-:-:S02]  /*e420*/  MOV R9, R13 ;  /* 0x0000000d00097202 */ /* 0x000fc40000000f00 */
[--C-:B------:R-:W-:Y:S02]  /*e430*/  SHF.R.U64 R61, R12, 0x10, R13.reuse ;  /* 0x000000100c3d7819 */ /* 0x100fe4000000120d */
[----:B------:R-:W-:Y:S02]  /*e440*/  SHF.R.U32.HI R62, RZ, 0x10, R13 ;  /* 0x00000010ff3e7819 */ /* 0x000fe4000001160d */
[----:B------:R-:W-:Y:S02]  /*e450*/  VIMNMX R24, R50, 0x80, PT ;  /* 0x0000008032187848 */ /* 0x000fe40003fe0100 */
[----:B------:R-:W-:Y:S02]  /*e460*/  PRMT R35, R38, 0x5410, R42 ;  /* 0x0000541026237816 */ /* 0x000fe4000000002a */
[--C-:B------:R-:W-:Y:S02]  /*e470*/  SHF.R.U64 R63, R14, 0x10, R15.reuse ;  /* 0x000000100e3f7819 */ /* 0x100fe4000000120f */
        /* <DEDUP_REMOVED lines=15> */
[----:B------:R-:W-:Y:S02]  /*e570*/  ISETP.GE.AND P1, PT, R201, R24, PT ;  /* 0x00000018c900720c */ /* 0x000fe40003f26270 */
[----:B------:R-:W-:Y:S02]  /*e580*/  PRMT R14, R8, 0x5410, R9 ;  /* 0x00005410080e7816 */ /* 0x000fe40000000009 */
[----:B------:R-:W-:Y:S02]  /*e590*/  PRMT R15, R61, 0x5410, R62 ;  /* 0x000054103d0f7816 */ /* 0x000fe4000000003e */
[----:B------:R-:W-:-:S02]  /*e5a0*/  PRMT R20, R10, 0x5410, R11 ;  /* 0x000054100a147816 */ /* 0x000fc4000000000b */
[----:B------:R-:W-:-:S04]  /*e5b0*/  LEA.HI R0, R65, R65, RZ, 0x1 ;  /* 0x0000004141007211 */ /* 0x000fc800078f08ff */
[----:B------:R-:W-:-:S04]  /*e5c0*/  LOP3.LUT R0, R0, 0xfffffffe, RZ, 0xc0, !PT ;  /* 0xfffffffe00007812 */ /* 0x000fc800078ec0ff */
[----:B------:R-:W-:-:S04]  /*e5d0*/  IADD3 R0, R65, -R0, RZ ;  /* 0x8000000041007210 */ /* 0x000fc80007ffe0ff */
[----:B------:R-:W-:Y:S02]  /*e5e0*/  SHF.L.U32 R5, R0, 0x1f, RZ ;  /* 0x0000001f00057819 */ /* 0x000fe400000006ff */
[----:B------:R-:W-:Y:S02]  /*e5f0*/  PRMT R0, R30, 0x5410, R40 ;  /* 0x000054101e007816 */ /* 0x000fe40000000028 */
[----:B------:R-:W0:Y:S01]  /*e600*/  SYNCS.PHASECHK.TRANS64.TRYWAIT P0, [R2+URZ+0x30800], R5 ;  /* 0x03080005020075a7 */ /* 0x000e22000800017f */
[----:B------:R-:W-:Y:S02]  /*e610*/  PRMT R40, R53, 0x5410, R54 ;  /* 0x0000541035287816 */ /* 0x000fe40000000036 */
[----:B------:R-:W-:Y:S01]  /*e620*/  PRMT R30, R57, 0x5410, R58 ;  /* 0x00005410391e7816 */ /* 0x000fe2000000003a */
[----:B0-----:R-:W-:Y:S06]  /*e630*/  @!P0 BRA `(.L_x_3901) ;  /* 0x0000012800c08947 */ /* 0x001fec0003800000 */
.L_x_4123:
[----:B------:R-:W-:Y:S05]  /*e640*/  BSYNC B1 ;  /* 0x0000000000017941 */ /* 0x000fea0003800000 */
.L_x_3900:
[----:B------:R-:W-:Y:S01]  /*e650*/  BSSY B1, `(.L_x_3902) ;  /* 0x000011c000017945 */ /* 0x000fe20003800000 */
[----:B------:R-:W-:-:S03]  /*e660*/  PRMT R21, R63, 0x5410, R64 ;  /* 0x000054103f157816 */ /* 0x000fc60000000040 */
[----:B------:R-:W-:Y:S05]  /*e670*/  @P1 BRA `(.L_x_3903) ;  /* 0x0000001000641947 */ /* 0x000fea0003800000 */
[----:B------:R-:W1:Y:S01]  /*e680*/  LDC R33, c[0x0][0x3f4] ;  /* 0x0000fd00ff217b82 */ /* 0x000e620000000800 */
[----:B------:R-:W-:Y:S01]  /*e690*/  BSSY B2, `(.L_x_3904) ;  /* 0x0000065000027945 */ /* 0x000fe20003800000 */
[-C--:B-1----:R-:W-:Y:S02]  /*e6a0*/  ISETP.GE.AND P0, PT, R16, R33.reuse, PT ;  /* 0x000000211000720c */ /* 0x082fe40003f06270 */
[-C--:B------:R-:W-:Y:S02]  /*e6b0*/  ISETP.GE.AND P1, PT, R193, R33.reuse, PT ;  /* 0x00000021c100720c */ /* 0x080fe40003f26270 */
[----:B------:R-:W-:-:S09]  /*e6c0*/  ISETP.GE.AND P2, PT, R192, R33, PT ;  /* 0x00000021c000720c */ /* 0x000fd20003f46270 */
[----:B------:R-:W-:Y:S05]  /*e6d0*/  @P0 BRA `(.L_x_3905) ;  /* 0x0000000400800947 */ /* 0x000fea0003800000 */
[----:B------:R-:W1:Y:S01]  /*e6e0*/  S2R R6, SR_TID.X ;  /* 0x0000000000067919 */ /* 0x000e620000002100 */
[----:B------:R-:W-:Y:S02]  /*e6f0*/  HADD2.F32 R52, -RZ, R34.H0_H0 ;  /* 0x20000022ff347230 */ /* 0x000fe40000004100 */
[--C-:B------:R-:W-:Y:S02]  /*e700*/  HADD2.F32 R54, -RZ, R39.reuse.H0_H0 ;  /* 0x20000027ff367230 */ /* 0x100fe40000004100 */
[----:B------:R-:W-:Y:S02]  /*e710*/  HADD2.F32 R51, -RZ, R40.H0_H0 ;  /* 0x20000028ff337230 */ /* 0x000fe40000004100 */
[----:B------:R-:W-:Y:S02]  /*e720*/  HADD2.F32 R53, -RZ, R39.H1_H1 ;  /* 0x30000027ff357230 */ /* 0x000fe40000004100 */
[----:B-1----:R-:W-:-:S05]  /*e730*/  VIADD R6, R6, 0xffffff80 ;  /* 0xffffff8006067836 */ /* 0x002fca0000000000 */
[----:B------:R-:W-:-:S04]  /*e740*/  SHF.R.S32.HI R4, RZ, 0x1f, R6 ;  /* 0x0000001fff047819 */ /* 0x000fc80000011406 */
[----:B------:R-:W-:-:S04]  /*e750*/  LEA.HI R4, R4, R6, RZ, 0x2 ;  /* 0x0000000604047211 */ /* 0x000fc800078f10ff */
[----:B------:R-:W-:-:S05]  /*e760*/  LOP3.LUT R4, R4, 0xfffffffc, RZ, 0xc0, !PT ;  /* 0xfffffffc04047812 */ /* 0x000fca00078ec0ff */
[----:B------:R-:W-:-:S05]  /*e770*/  IMAD.IADD R4, R6, 0x1, -R4 ;  /* 0x0000000106047824 */ /* 0x000fca00078e0a04 */
[----:B------:R-:W-:Y:S02]  /*e780*/  LEA.HI R6, R33, R4, RZ, 0x1d ;  /* 0x0000000421067211 */ /* 0x000fe400078fe8ff */
[----:B------:R-:W-:Y:S02]  /*e790*/  LOP3.LUT R4, R216, 0x38, R16, 0xf8, !PT ;  /* 0x00000038d8047812 */ /* 0x000fe400078ef810 */
[----:B------:R-:W-:Y:S02]  /*e7a0*/  SHF.R.S32.HI R9, RZ, 0x1f, R6 ;  /* 0x0000001fff097819 */ /* 0x000fe40000011406 */
[----:B------:R-:W-:Y:S02]  /*e7b0*/  SHF.L.U32 R7, R6, 0x3, RZ ;  /* 0x0000000306077819 */ /* 0x000fe400000006ff */
[----:B------:R-:W-:Y:S02]  /*e7c0*/  LEA.HI R9, R9, R6, RZ, 0x3 ;  /* 0x0000000609097211 */ /* 0x000fe400078f18ff */
[----:B0-----:R-:W-:-:S02]  /*e7d0*/  LOP3.LUT R5, R4, R217, RZ, 0x3c, !PT ;  /* 0x000000d904057212 */ /* 0x001fc400078e3cff */
[----:B------:R-:W-:Y:S01]  /*e7e0*/  LOP3.LUT R4, R216, 0x38, R7, 0xf8, !PT ;  /* 0x00000038d8047812 */ /* 0x000fe200078ef807 */
[----:B------:R-:W-:Y:S02]  /*e7f0*/  IMAD.SHL.U32 R9, R9, 0x400, RZ ;  /* 0x0000040009097824 */ /* 0x000fe400078e00ff */
[----:B------:R-:W-:Y:S01]  /*e800*/  IMAD.IADD R5, R218, 0x1, R5 ;  /* 0x00000001da057824 */ /* 0x000fe200078e0205 */
[----:B------:R-:W-:Y:S02]  /*e810*/  LOP3.LUT R8, R4, R217, RZ, 0x3c, !PT ;  /* 0x000000d904087212 */ /* 0x000fe400078e3cff */
[----:B------:R-:W-:Y:S02]  /*e820*/  LOP3.LUT R9, R9, 0x7fffe000, RZ, 0xc0, !PT ;  /* 0x7fffe00009097812 */ /* 0x000fe400078ec0ff */
[----:B------:R-:W-:Y:S02]  /*e830*/  LEA R59, R5, R2, 0x1 ;  /* 0x00000002053b7211 */ /* 0x000fe400078e08ff */
[----:B------:R-:W-:-:S03]  /*e840*/  IADD3 R9, R8, R9, R218 ;  /* 0x0000000908097210 */ /* 0x000fc60007ffe0da */
[----:B------:R-:W0:Y:S02]  /*e850*/  LDS.128 R4, [R59+0x12400] ;  /* 0x012400003b047984 */ /* 0x000e240000000c00 */
[----:B------:R-:W-:-:S05]  /*e860*/  IMAD R61, R9, 0x2, R2 ;  /* 0x00000002093d7824 */ /* 0x000fca00078e0202 */
[----:B------:R-:W1:Y:S01]  /*e870*/  LDS.128 R8, [R61+0x12400] ;  /* 0x012400003d087984 */ /* 0x000e620000000c00 */
[--C-:B0-----:R-:W-:Y:S02]  /*e880*/  HADD2.F32 R43, -RZ, R4.reuse.H0_H0 ;  /* 0x20000004ff2b7230 */ /* 0x101fe40000004100 */
[----:B------:R-:W-:Y:S02]  /*e890*/  HADD2.F32 R4, -RZ, R4.H1_H1 ;  /* 0x30000004ff047230 */ /* 0x000fe40000004100 */
[--C-:B------:R-:W-:Y:S02]  /*e8a0*/  HADD2.F32 R44, -RZ, R5.reuse.H0_H0 ;  /* 0x20000005ff2c7230 */ /* 0x100fe40000004100 */
        /* <DEDUP_REMOVED lines=11> */
[-C--:B------:R-:W-:Y:S01]  /*e960*/  FMUL.FTZ R57, R8, R47.reuse ;  /* 0x0000002f08397220 */ /* 0x080fe20000410000 */
[----:B------:R-:W-:Y:S01]  /*e970*/  FFMA.FTZ R55, R4, R47, -R55 ;  /* 0x0000002f04377223 */ /* 0x000fe20000010837 */
[----:B------:R-:W-:Y:S01]  /*e980*/  FMUL.FTZ R47, R48, R53 ;  /* 0x00000035302f7220 */ /* 0x000fe20000410000 */
[----:B------:R-:W-:-:S02]  /*e990*/  HADD2.F32 R9, -RZ, R9.H1_H1 ;  /* 0x30000009ff097230 */ /* 0x000fc40000004100 */
[----:B------:R-:W-:Y:S01]  /*e9a0*/  FMUL.FTZ R48, R48, R43 ;  /* 0x0000002b30307220 */ /* 0x000fe20000410000 */
[----:B------:R-:W-:Y:S02]  /*e9b0*/  HADD2.F32 R52, -RZ, R40.H1_H1 ;  /* 0x30000028ff347230 */ /* 0x000fe40000004100 */
[----:B------:R-:W-:Y:S01]  /*e9c0*/  FFMA.FTZ R57, R4, R51, R57 ;  /* 0x0000003304397223 */ /* 0x000fe20000010039 */
[----:B------:R-:W-:Y:S02]  /*e9d0*/  HADD2.F32 R4, -RZ, R35.H1_H1 ;  /* 0x30000023ff047230 */ /* 0x000fe40000004100 */
[C---:B------:R-:W-:Y:S01]  /*e9e0*/  FFMA.FTZ R47, R44.reuse, R43, -R47 ;  /* 0x0000002b2c2f7223 */ /* 0x040fe2000001082f */
[----:B------:R-:W-:Y:S01]  /*e9f0*/  FFMA.FTZ R48, R44, R53, R48 ;  /* 0x000000352c307223 */ /* 0x000fe20000010030 */
[----:B------:R-:W-:Y:S02]  /*ea00*/  HADD2.F32 R49, -RZ, R10.H0_H0 ;  /* 0x2000000aff317230 */ /* 0x000fe40000004100 */
[----:B------:R-:W-:Y:S01]  /*ea10*/  FMUL.FTZ R54, R9, R52 ;  /* 0x0000003409367220 */ /* 0x000fe20000410000 */
[----:B------:R-:W-:-:S02]  /*ea20*/  HADD2.F32 R8, -RZ, R37.H0_H0 ;  /* 0x20000025ff087230 */ /* 0x000fc40000004100 */
[-C--:B------:R-:W-:Y:S01]  /*ea30*/  FMUL.FTZ R60, R9, R4.reuse ;  /* 0x00000004093c7220 */ /* 0x080fe20000410000 */
[----:B------:R-:W-:Y:S02]  /*ea40*/  HADD2.F32 R44, -RZ, R41.H0_H0 ;  /* 0x20000029ff2c7230 */ /* 0x000fe40000004100 */
[----:B------:R-:W-:Y:S01]  /*ea50*/  FFMA.FTZ R54, R5, R4, -R54 ;  /* 0x0000000405367223 */ /* 0x000fe20000010836 */
[----:B------:R-:W-:Y:S02]  /*ea60*/  HADD2.F32 R10, -RZ, R10.H1_H1 ;  /* 0x3000000aff0a7230 */ /* 0x000fe40000004100 */
[C---:B------:R-:W-:Y:S01]  /*ea70*/  FMUL.FTZ R53, R49.reuse, R8 ;  /* 0x0000000831357220 */ /* 0x040fe20000410000 */
[----:B------:R-:W-:Y:S02]  /*ea80*/  HADD2.F32 R43, -RZ, R42.H0_H0 ;  /* 0x2000002aff2b7230 */ /* 0x000fe40000004100 */
[----:B------:R-:W-:Y:S01]  /*ea90*/  FMUL.FTZ R4, R49, R44 ;  /* 0x0000002c31047220 */ /* 0x000fe20000410000 */
[----:B------:R-:W-:-:S02]  /*eaa0*/  HADD2.F32 R45, -RZ, R6.H0_H0 ;  /* 0x20000006ff2d7230 */ /* 0x000fc40000004100 */
[----:B------:R-:W-:Y:S01]  /*eab0*/  FFMA.FTZ R49, R5, R52, R60 ;  /* 0x0000003405317223 */ /* 0x000fe2000001003c */
[----:B------:R-:W-:Y:S02]  /*eac0*/  HADD2.F32 R9, -RZ, R38.H0_H0 ;  /* 0x20000026ff097230 */ /* 0x000fe40000004100 */
[C---:B------:R-:W-:Y:S01]  /*ead0*/  FMUL.FTZ R5, R10.reuse, R43 ;  /* 0x0000002b0a057220 */ /* 0x040fe20000410000 */
[----:B------:R-:W-:Y:S02]  /*eae0*/  HADD2.F32 R6, -RZ, R6.H1_H1 ;  /* 0x30000006ff067230 */ /* 0x000fe40000004100 */
[C---:B------:R-:W-:Y:S01]  /*eaf0*/  FFMA.FTZ R51, R45.reuse, R8, -R4 ;  /* 0x000000082d337223 */ /* 0x040fe20000010804 */
[----:B------:R-:W-:Y:S01]  /*eb00*/  FFMA.FTZ R53, R45, R44, R53 ;  /* 0x0000002c2d357223 */ /* 0x000fe20000010035 */
        /* <DEDUP_REMOVED lines=25> */
[----:B------:R1:W-:Y:S01]  /*eca0*/  STS.128 [R59+0x12400], R4 ;  /* 0x012400043b007388 */ /* 0x0003e20000000c00 */
[----:B------:R-:W-:Y:S02]  /*ecb0*/  F2FP.F16.F32.PACK_AB R10, R44, R53 ;  /* 0x000000352c0a723e */ /* 0x000fe400000000ff */
[----:B------:R-:W-:-:S05]  /*ecc0*/  F2FP.F16.F32.PACK_AB R11, R50, R11 ;  /* 0x0000000b320b723e */ /* 0x000fca00000000ff */
[----:B------:R1:W-:Y:S02]  /*ecd0*/  STS.128 [R61+0x12400], R8 ;  /* 0x012400083d007388 */ /* 0x0003e40000000c00 */
.L_x_3905:
[----:B------:R-:W-:Y:S05]  /*ece0*/  BSYNC B2 ;  /* 0x0000000000027941 */ /* 0x000fea0003800000 */
.L_x_3904:
[----:B------:R-:W-:Y:S04]  /*ecf0*/  BSSY B2, `(.L_x_3906) ;  /* 0x0000059000027945 */ /* 0x000fe80003800000 */
[----:B------:R-:W-:Y:S05]  /*ed00*/  @P1 BRA `(.L_x_3907) ;  /* 0x00000004005c1947 */ /* 0x000fea0003800000 */
[----:B------:R-:W2:Y:S01]  /*ed10*/  LDL R60, [R1+0x70] ;  /* 0x00007000013c7983 */ /* 0x000ea20000100800 */
[----:B-1----:R-:W-:Y:S01]  /*ed20*/  LEA.HI R4, R33, R196, RZ, 0x1d ;  /* 0x000000c421047211 */ /* 0x002fe200078fe8ff */
[----:B------:R-:W-:Y:S02]  /*ed30*/  HADD2.F32 R55, -RZ, R29.H0_H0 ;  /* 0x2000001dff377230 */ /* 0x000fe40000004100 */
[----:B------:R-:W-:Y:S01]  /*ed40*/  HADD2.F32 R53, -RZ, R25.H0_H0 ;  /* 0x20000019ff357230 */ /* 0x000fe20000004100 */
[----:B------:R-:W-:Y:S01]  /*ed50*/  SHF.R.S32.HI R7, RZ, 0x1f, R4 ;  /* 0x0000001fff077819 */ /* 0x000fe20000011404 */
[----:B0-----:R-:W-:Y:S02]  /*ed60*/  IMAD.SHL.U32 R5, R4, 0x8, RZ ;  /* 0x0000000804057824 */ /* 0x001fe400078e00ff */
[----:B------:R-:W-:Y:S01]  /*ed70*/  HADD2.F32 R57, -RZ, R30.H0_H0 ;  /* 0x2000001eff397230 */ /* 0x000fe20000004100 */
[----:B------:R-:W-:Y:S02]  /*ed80*/  LEA.HI R7, R7, R4, RZ, 0x3 ;  /* 0x0000000407077211 */ /* 0x000fe400078f18ff */
[----:B------:R-:W-:-:S02]  /*ed90*/  LOP3.LUT R4, R216, 0x38, R5, 0xf8, !PT ;  /* 0x00000038d8047812 */ /* 0x000fc400078ef805 */
[----:B------:R-:W-:Y:S02]  /*eda0*/  SHF.L.U32 R7, R7, 0xa, RZ ;  /* 0x0000000a07077819 */ /* 0x000fe400000006ff */
[----:B------:R-:W-:Y:S02]  /*edb0*/  LOP3.LUT R8, R4, R217, RZ, 0x3c, !PT ;  /* 0x000000d904087212 */ /* 0x000fe400078e3cff */
[----:B------:R-:W-:-:S04]  /*edc0*/  LOP3.LUT R9, R7, 0x7fffe000, RZ, 0xc0, !PT ;  /* 0x7fffe00007097812 */ /* 0x000fc800078ec0ff */
[----:B------:R-:W-:-:S05]  /*edd0*/  IADD3 R9, R8, R9, R218 ;  /* 0x0000000908097210 */ /* 0x000fca0007ffe0da */
[----:B------:R-:W-:-:S05]  /*ede0*/  IMAD R43, R9, 0x2, R2 ;  /* 0x00000002092b7824 */ /* 0x000fca00078e0202 */
[----:B------:R-:W0:Y:S02]  /*edf0*/  LDS.128 R8, [R43+0x12400] ;  /* 0x012400002b087984 */ /* 0x000e240000000c00 */
[--C-:B0-----:R-:W-:Y:S02]  /*ee00*/  HADD2.F32 R48, -RZ, R8.reuse.H0_H0 ;  /* 0x20000008ff307230 */ /* 0x101fe40000004100 */
[----:B------:R-:W-:Y:S02]  /*ee10*/  HADD2.F32 R8, -RZ, R8.H1_H1 ;  /* 0x30000008ff087230 */ /* 0x000fe40000004100 */
[----:B------:R-:W-:Y:S02]  /*ee20*/  HADD2.F32 R49, -RZ, R9.H0_H0 ;  /* 0x20000009ff317230 */ /* 0x000fe40000004100 */
[C---:B------:R-:W-:Y:S01]  /*ee30*/  FMUL.FTZ R59, R48.reuse, R55 ;  /* 0x00000037303b7220 */ /* 0x040fe20000410000 */
[----:B------:R-:W-:Y:S01]  /*ee40*/  FMUL.FTZ R61, R48, R53 ;  /* 0x00000035303d7220 */ /* 0x000fe20000410000 */
[----:B------:R-:W-:-:S02]  /*ee50*/  HADD2.F32 R48, -RZ, R29.H1_H1 ;  /* 0x3000001dff307230 */ /* 0x000fc40000004100 */
[----:B------:R-:W-:Y:S01]  /*ee60*/  FMUL.FTZ R63, R8, R57 ;  /* 0x00000039083f7220 */ /* 0x000fe20000410000 */
[----:B------:R-:W-:Y:S02]  /*ee70*/  HADD2.F32 R9, -RZ, R9.H1_H1 ;  /* 0x30000009ff097230 */ /* 0x000fe40000004100 */
[--C-:B------:R-:W-:Y:S02]  /*ee80*/  HADD2.F32 R50, -RZ, R10.reuse.H0_H0 ;  /* 0x2000000aff327230 */ /* 0x100fe40000004100 */
[----:B------:R-:W-:Y:S01]  /*ee90*/  FMUL.FTZ R56, R49, R48 ;  /* 0x0000003031387220 */ /* 0x000fe20000410000 */
[----:B------:R-:W-:Y:S02]  /*eea0*/  HADD2.F32 R10, -RZ, R10.H1_H1 ;  /* 0x3000000aff0a7230 */ /* 0x000fe40000004100 */
[--C-:B------:R-:W-:Y:S02]  /*eeb0*/  HADD2.F32 R51, -RZ, R11.reuse.H0_H0 ;  /* 0x2000000bff337230 */ /* 0x100fe40000004100 */
[----:B------:R-:W-:Y:S01]  /*eec0*/  HADD2.F32 R11, -RZ, R11.H1_H1 ;  /* 0x3000000bff0b7230 */ /* 0x000fe20000004100 */
[----:B--2---:R-:W0:Y:S02]  /*eed0*/  LDS.128 R4, [R60] ;  /* 0x000000003c047984 */ /* 0x004e240000000c00 */
[----:B0-----:R-:W-:-:S02]  /*eee0*/  HADD2.F32 R44, -RZ, R4.H0_H0 ;  /* 0x20000004ff2c7230 */ /* 0x001fc40000004100 */
[----:B------:R-:W-:Y:S02]  /*eef0*/  HADD2.F32 R4, -RZ, R4.H1_H1 ;  /* 0x30000004ff047230 */ /* 0x000fe40000004100 */
[----:B------:R-:W-:Y:S02]  /*ef00*/  HADD2.F32 R45, -RZ, R5.H0_H0 ;  /* 0x20000005ff2d7230 */ /* 0x000fe40000004100 */
[C---:B------:R-:W-:Y:S01]  /*ef10*/  FFMA.FTZ R59, R44.reuse, R53, -R59 ;  /* 0x000000352c3b7223 */ /* 0x040fe2000001083b */
[----:B------:R-:W-:Y:S02]  /*ef20*/  HADD2.F32 R53, -RZ, R26.H0_H0 ;  /* 0x2000001aff357230 */ /* 0x000fe40000004100 */
[----:B------:R-:W-:Y:S01]  /*ef30*/  FFMA.FTZ R61, R44, R55, R61 ;  /* 0x000000372c3d7223 */ /* 0x000fe2000001003d */
[----:B------:R-:W-:Y:S02]  /*ef40*/  HADD2.F32 R44, -RZ, R25.H1_H1 ;  /* 0x30000019ff2c7230 */ /* 0x000fe40000004100 */
[----:B------:R-:W-:-:S02]  /*ef50*/  HADD2.F32 R5, -RZ, R5.H1_H1 ;  /* 0x30000005ff057230 */ /* 0x000fc40000004100 */
[-C--:B------:R-:W-:Y:S01]  /*ef60*/  FMUL.FTZ R55, R8, R53.reuse ;  /* 0x0000003508377220 */ /* 0x080fe20000410000 */
[C---:B------:R-:W-:Y:S01]  /*ef70*/  FFMA.FTZ R52, R4.reuse, R53, -R63 ;  /* 0x0000003504347223 */ /* 0x040fe2000001083f */
[----:B------:R-:W-:Y:S01]  /*ef80*/  FMUL.FTZ R49, R49, R44 ;  /* 0x0000002c31317220 */ /* 0x000fe20000410000 */
[----:B------:R-:W-:Y:S02]  /*ef90*/  HADD2.F32 R8, -RZ, R30.H1_H1 ;  /* 0x3000001eff087230 */ /* 0x000fe40000004100 */
[----:B------:R-:W-:Y:S01]  /*efa0*/  FFMA.FTZ R54, R4, R57, R55 ;  /* 0x0000003904367223 */ /* 0x000fe20000010037 */
[----:B------:R-:W-:Y:S02]  /*efb0*/  HADD2.F32 R4, -RZ, R26.H1_H1 ;  /* 0x3000001aff047230 */ /* 0x000fe40000004100 */
[C---:B------:R-:W-:Y:S01]  /*efc0*/  FFMA.FTZ R48, R45.reuse, R48, R49 ;  /* 0x000000302d307223 */ /* 0x040fe20000010031 */
[----:B------:R-:W-:Y:S02]  /*efd0*/  HADD2.F32 R49, -RZ, R31.H0_H0 ;  /* 0x2000001fff317230 */ /* 0x000fe40000004100 */
[----:B------:R-:W-:Y:S01]  /*efe0*/  FFMA.FTZ R56, R45, R44, -R56 ;  /* 0x0000002c2d387223 */ /* 0x000fe20000010838 */
[----:B------:R-:W-:-:S02]  /*eff0*/  HADD2.F32 R46, -RZ, R6.H0_H0 ;  /* 0x20000006ff2e7230 */ /* 0x000fc40000004100 */
[C---:B------:R-:W-:Y:S01]  /*f000*/  FMUL.FTZ R44, R9.reuse, R8 ;  /* 0x00000008092c7220 */ /* 0x040fe20000410000 */
[----:B------:R-:W-:Y:S02]  /*f010*/  HADD2.F32 R45, -RZ, R27.H0_H0 ;  /* 0x2000001bff2d7230 */ /* 0x000fe40000004100 */
[-C--:B------:R-:W-:Y:S01]  /*f020*/  FMUL.FTZ R58, R9, R4.reuse ;  /* 0x00000004093a7220 */ /* 0x080fe20000410000 */
[----:B------:R-:W-:Y:S02]  /*f030*/  HADD2.F32 R53, -RZ, R32.H0_H0 ;  /* 0x20000020ff357230 */ /* 0x000fe40000004100 */
[C---:B------:R-:W-:Y:S01]  /*f040*/  FMUL.FTZ R63, R50.reuse, R49 ;  /* 0x00000031323f7220 */ /* 0x040fe20000410000 */
[----:B------:R-:W-:Y:S02]  /*f050*/  HADD2.F32 R9, -RZ, R28.H0_H0 ;  /* 0x2000001cff097230 */ /* 0x000fe40000004100 */
[C---:B------:R-:W-:Y:S01]  /*f060*/  FFMA.FTZ R55, R5.reuse, R4, -R44 ;  /* 0x0000000405377223 */ /* 0x040fe2000001082c */
[-C--:B------:R-:W-:Y:S01]  /*f070*/  FMUL.FTZ R50, R50, R45.reuse ;  /* 0x0000002d32327220 */ /* 0x080fe20000410000 */
[----:B------:R-:W-:Y:S01]  /*f080*/  FFMA.FTZ R57, R5, R8, R58 ;  /* 0x0000000805397223 */ /* 0x000fe2000001003a */
[----:B------:R-:W-:Y:S01]  /*f090*/  FFMA.FTZ R63, R46, R45, -R63 ;  /* 0x0000002d2e3f7223 */ /* 0x000fe2000001083f */
[----:B------:R-:W-:-:S02]  /*f0a0*/  HADD2.F32 R6, -RZ, R6.H1_H1 ;  /* 0x30000006ff067230 */ /* 0x000fc40000004100 */
[C---:B------:R-:W-:Y:S01]  /*f0b0*/  FMUL.FTZ R5, R10.reuse, R53 ;  /* 0x000000350a057220 */ /* 0x040fe20000410000 */
[----:B------:R-:W-:Y:S01]  /*f0c0*/  FMUL.FTZ R45, R10, R9 ;  /* 0x000000090a2d7220 */ /* 0x000fe20000410000 */
[----:B------:R-:W-:Y:S02]  /*f0d0*/  HADD2.F32 R10, -RZ, R31.H1_H1 ;  /* 0x3000001fff0a7230 */ /* 0x000fe40000004100 */
[----:B------:R-:W-:Y:S01]  /*f0e0*/  FFMA.FTZ R50, R46, R49, R50 ;  /* 0x000000312e327223 */ /* 0x000fe20000010032 */
[----:B------:R-:W-:Y:S02]  /*f0f0*/  HADD2.F32 R44, -RZ, R32.H1_H1 ;  /* 0x30000020ff2c7230 */ /* 0x000fe40000004100 */
[C---:B------:R-:W-:Y:S01]  /*f100*/  FFMA.FTZ R46, R6.reuse, R9, -R5 ;  /* 0x00000009062e7223 */ /* 0x040fe20000010805 */
[----:B------:R-:W-:Y:S02]  /*f110*/  HADD2.F32 R4, -RZ, R27.H1_H1 ;  /* 0x3000001bff047230 */ /* 0x000fe40000004100 */
[----:B------:R-:W-:Y:S01]  /*f120*/  FFMA.FTZ R45, R6, R53, R45 ;  /* 0x00000035062d7223 */ /* 0x000fe2000001002d */
[----:B------:R-:W-:-:S02]  /*f130*/  HADD2.F32 R8, -RZ, R28.H1_H1 ;  /* 0x3000001cff087230 */ /* 0x000fc40000004100 */
        /* <DEDUP_REMOVED lines=20> */
.L_x_3907:
[----:B------:R-:W-:Y:S05]  /*f280*/  BSYNC B2 ;  /* 0x0000000000027941 */ /* 0x000fea0003800000 */
.L_x_3906:
[----:B------:R-:W-:Y:S05]  /*f290*/  @P2 BRA `(.L_x_3903) ;  /* 0x00000004005c2947 */ /* 0x000fea0003800000 */
[----:B-1----:R-:W3:Y:S01]  /*f2a0*/  LDL R59, [R1+0x68] ;  /* 0x00006800013b7983 */ /* 0x002ee20000100800 */
[----:B------:R-:W-:Y:S01]  /*f2b0*/  LEA.HI R33, R33, R197, RZ, 0x1d ;  /* 0x000000c521217211 */ /* 0x000fe200078fe8ff */
[----:B------:R-:W-:Y:S02]  /*f2c0*/  HADD2.F32 R52, -RZ, R0.H0_H0 ;  /* 0x20000000ff347230 */ /* 0x000fe40000004100 */
[--C-:B------:R-:W-:Y:S01]  /*f2d0*/  HADD2.F32 R54, -RZ, R14.reuse.H0_H0 ;  /* 0x2000000eff367230 */ /* 0x100fe20000004100 */
[----:B--2---:R-:W-:Y:S01]  /*f2e0*/  SHF.R.S32.HI R4, RZ, 0x1f, R33 ;  /* 0x0000001fff047819 */ /* 0x004fe20000011421 */
[----:B0-----:R-:W-:Y:S02]  /*f2f0*/  IMAD.SHL.U32 R5, R33, 0x8, RZ ;  /* 0x0000000821057824 */ /* 0x001fe400078e00ff */
[----:B------:R-:W-:Y:S01]  /*f300*/  HADD2.F32 R51, -RZ, R15.H0_H0 ;  /* 0x2000000fff337230 */ /* 0x000fe20000004100 */
[----:B------:R-:W-:Y:S01]  /*f310*/  LEA.HI R33, R4, R33, RZ, 0x3 ;  /* 0x0000002104217211 */ /* 0x000fe200078f18ff */
[----:B------:R-:W-:Y:S01]  /*f320*/  HADD2.F32 R53, -RZ, R14.H1_H1 ;  /* 0x3000000eff357230 */ /* 0x000fe20000004100 */
        /* <DEDUP_REMOVED lines=12> */
[----:B------:R-:W-:-:S02]  /*f3f0*/  HADD2.F32 R47, -RZ, R3.H0_H0 ;  /* 0x20000003ff2f7230 */ /* 0x000fc40000004100 */
[C---:B------:R-:W-:Y:S01]  /*f400*/  FMUL.FTZ R55, R8.reuse, R51 ;  /* 0x0000003308377220 */ /* 0x040fe20000410000 */
[----:B------:R-:W-:Y:S02]  /*f410*/  HADD2.F32 R9, -RZ, R9.H1_H1 ;  /* 0x30000009ff097230 */ /* 0x000fe40000004100 */
[----:B------:R-:W-:Y:S02]  /*f420*/  HADD2.F32 R49, -RZ, R10.H0_H0 ;  /* 0x2000000aff317230 */ /* 0x000fe40000004100 */
[----:B------:R-:W-:Y:S01]  /*f430*/  FMUL.FTZ R57, R8, R47 ;  /* 0x0000002f08397220 */ /* 0x000fe20000410000 */
[----:B------:R-:W-:Y:S02]  /*f440*/  HADD2.F32 R8, -RZ, R12.H0_H0 ;  /* 0x2000000cff087230 */ /* 0x000fe40000004100 */
[----:B------:R-:W-:Y:S02]  /*f450*/  HADD2.F32 R10, -RZ, R10.H1_H1 ;  /* 0x3000000aff0a7230 */ /* 0x000fe40000004100 */
[----:B------:R-:W-:-:S02]  /*f460*/  HADD2.F32 R50, -RZ, R11.H0_H0 ;  /* 0x2000000bff327230 */ /* 0x000fc40000004100 */
[----:B------:R-:W-:Y:S01]  /*f470*/  HADD2.F32 R11, -RZ, R11.H1_H1 ;  /* 0x3000000bff0b7230 */ /* 0x000fe20000004100 */
[----:B---3--:R-:W0:Y:S02]  /*f480*/  LDS.128 R4, [R59] ;  /* 0x000000003b047984 */ /* 0x008e240000000c00 */
[--C-:B0-----:R-:W-:Y:S02]  /*f490*/  HADD2.F32 R43, -RZ, R4.reuse.H0_H0 ;  /* 0x20000004ff2b7230 */ /* 0x101fe40000004100 */
[----:B------:R-:W-:Y:S02]  /*f4a0*/  HADD2.F32 R4, -RZ, R4.H1_H1 ;  /* 0x30000004ff047230 */ /* 0x000fe40000004100 */
[----:B------:R-:W-:Y:S02]  /*f4b0*/  HADD2.F32 R44, -RZ, R5.H0_H0 ;  /* 0x20000005ff2c7230 */ /* 0x000fe40000004100 */
[C---:B------:R-:W-:Y:S01]  /*f4c0*/  FFMA.FTZ R56, R43.reuse, R52, -R56 ;  /* 0x000000342b387223 */ /* 0x040fe20000010838 */
[----:B------:R-:W-:Y:S01]  /*f4d0*/  FFMA.FTZ R58, R43, R54, R58 ;  /* 0x000000362b3a7223 */ /* 0x000fe2000001003a */
[----:B------:R-:W-:-:S02]  /*f4e0*/  HADD2.F32 R43, -RZ, R0.H1_H1 ;  /* 0x30000000ff2b7230 */ /* 0x000fc40000004100 */
[----:B------:R-:W-:Y:S01]  /*f4f0*/  FFMA.FTZ R55, R4, R47, -R55 ;  /* 0x0000002f04377223 */ /* 0x000fe20000010837 */
[----:B------:R-:W-:Y:S01]  /*f500*/  FMUL.FTZ R47, R48, R53 ;  /* 0x00000035302f7220 */ /* 0x000fe20000410000 */
[----:B------:R-:W-:Y:S02]  /*f510*/  HADD2.F32 R52, -RZ, R15.H1_H1 ;  /* 0x3000000fff347230 */ /* 0x000fe40000004100 */
[----:B------:R-:W-:Y:S01]  /*f520*/  FFMA.FTZ R57, R4, R51, R57 ;  /* 0x0000003304397223 */ /* 0x000fe20000010039 */
[-C--:B------:R-:W-:Y:S01]  /*f530*/  FMUL.FTZ R48, R48, R43.reuse ;  /* 0x0000002b30307220 */ /* 0x080fe20000410000 */
[----:B------:R-:W-:Y:S02]  /*f540*/  HADD2.F32 R4, -RZ, R3.H1_H1 ;  /* 0x30000003ff047230 */ /* 0x000fe40000004100 */
[C---:B------:R-:W-:Y:S01]  /*f550*/  FFMA.FTZ R47, R44.reuse, R43, -R47 ;  /* 0x0000002b2c2f7223 */ /* 0x040fe2000001082f */
[----:B------:R-:W-:Y:S02]  /*f560*/  HADD2.F32 R5, -RZ, R5.H1_H1 ;  /* 0x30000005ff057230 */ /* 0x000fe40000004100 */
[----:B------:R-:W-:Y:S01]  /*f570*/  FFMA.FTZ R48, R44, R53, R48 ;  /* 0x000000352c307223 */ /* 0x000fe20000010030 */
[----:B------:R-:W-:Y:S01]  /*f580*/  FMUL.FTZ R54, R9, R52 ;  /* 0x0000003409367220 */ /* 0x000fe20000410000 */
[----:B------:R-:W-:-:S02]  /*f590*/  HADD2.F32 R44, -RZ, R20.H0_H0 ;  /* 0x20000014ff2c7230 */ /* 0x000fc40000004100 */
[-C--:B------:R-:W-:Y:S01]  /*f5a0*/  FMUL.FTZ R60, R9, R4.reuse ;  /* 0x00000004093c7220 */ /* 0x080fe20000410000 */
[----:B------:R-:W-:Y:S02]  /*f5b0*/  HADD2.F32 R43, -RZ, R21.H0_H0 ;  /* 0x20000015ff2b7230 */ /* 0x000fe40000004100 */
[----:B------:R-:W-:Y:S01]  /*f5c0*/  FFMA.FTZ R54, R5, R4, -R54 ;  /* 0x0000000405367223 */ /* 0x000fe20000010836 */
[--C-:B------:R-:W-:Y:S02]  /*f5d0*/  HADD2.F32 R45, -RZ, R6.reuse.H0_H0 ;  /* 0x20000006ff2d7230 */ /* 0x100fe40000004100 */
[C---:B------:R-:W-:Y:S01]  /*f5e0*/  FMUL.FTZ R4, R49.reuse, R44 ;  /* 0x0000002c31047220 */ /* 0x040fe20000410000 */
[----:B------:R-:W-:Y:S02]  /*f5f0*/  HADD2.F32 R9, -RZ, R13.H0_H0 ;  /* 0x2000000dff097230 */ /* 0x000fe40000004100 */
[----:B------:R-:W-:Y:S01]  /*f600*/  FMUL.FTZ R53, R49, R8 ;  /* 0x0000000831357220 */ /* 0x000fe20000410000 */
[----:B------:R-:W-:-:S02]  /*f610*/  HADD2.F32 R6, -RZ, R6.H1_H1 ;  /* 0x30000006ff067230 */ /* 0x000fc40000004100 */
[----:B------:R-:W-:Y:S01]  /*f620*/  FFMA.FTZ R49, R5, R52, R60 ;  /* 0x0000003405317223 */ /* 0x000fe2000001003c */
[C---:B------:R-:W-:Y:S01]  /*f630*/  FMUL.FTZ R5, R10.reuse, R43 ;  /* 0x0000002b0a057220 */ /* 0x040fe20000410000 */
[C---:B------:R-:W-:Y:S01]  /*f640*/  FFMA.FTZ R51, R45.reuse, R8, -R4 ;  /* 0x000000082d337223 */ /* 0x040fe20000010804 */
[----:B------:R-:W-:Y:S01]  /*f650*/  FFMA.FTZ R53, R45, R44, R53 ;  /* 0x0000002c2d357223 */ /* 0x000fe20000010035 */
[-C--:B------:R-:W-:Y:S01]  /*f660*/  FMUL.FTZ R45, R10, R9.reuse ;  /* 0x000000090a2d7220 */ /* 0x080fe20000410000 */
[C---:B------:R-:W-:Y:S01]  /*f670*/  FFMA.FTZ R10, R6.reuse, R9, -R5 ;  /* 0x00000009060a7223 */ /* 0x040fe20000010805 */
[----:B------:R-:W-:Y:S02]  /*f680*/  HADD2.F32 R9, -RZ, R20.H1_H1 ;  /* 0x30000014ff097230 */ /* 0x000fe40000004100 */
[----:B------:R-:W-:Y:S02]  /*f690*/  HADD2.F32 R5, -RZ, R12.H1_H1 ;  /* 0x3000000cff057230 */ /* 0x000fe40000004100 */
[----:B------:R-:W-:Y:S01]  /*f6a0*/  FFMA.FTZ R44, R6, R43, R45 ;  /* 0x0000002b062c7223 */ /* 0x000fe2000001002d */
[----:B------:R-:W-:-:S02]  /*f6b0*/  HADD2.F32 R8, -RZ, R21.H1_H1 ;  /* 0x30000015ff087230 */ /* 0x000fc40000004100 */
[C---:B------:R-:W-:Y:S01]  /*f6c0*/  FMUL.FTZ R43, R50.reuse, R9 ;  /* 0x00000009322b7220 */ /* 0x040fe20000410000 */
[----:B------:R-:W-:Y:S02]  /*f6d0*/  HADD2.F32 R4, -RZ, R13.H1_H1 ;  /* 0x3000000dff047230 */ /* 0x000fe40000004100 */
[-C--:B------:R-:W-:Y:S01]  /*f6e0*/  FMUL.FTZ R50, R50, R5.reuse ;  /* 0x0000000532327220 */ /* 0x080fe20000410000 */
[--C-:B------:R-:W-:Y:S02]  /*f6f0*/  HADD2.F32 R46, -RZ, R7.reuse.H0_H0 ;  /* 0x20000007ff2e7230 */ /* 0x100fe40000004100 */
[C---:B------:R-:W-:Y:S01]  /*f700*/  FMUL.FTZ R6, R11.reuse, R8 ;  /* 0x000000080b067220 */ /* 0x040fe20000410000 */
[----:B------:R-:W-:Y:S02]  /*f710*/  HADD2.F32 R7, -RZ, R7.H1_H1 ;  /* 0x30000007ff077230 */ /* 0x000fe40000004100 */
        /* <DEDUP_REMOVED lines=15> */
.L_x_3903:
[----:B------:R-:W-:Y:S05]  /*f810*/  BSYNC B1 ;  /* 0x0000000000017941 */ /* 0x000fea0003800000 */
.L_x_3902:
[----:B-123--:R-:W-:-:S05]  /*f820*/  VIADD R4, R201, 0x40 ;  /* 0x00000040c9047836 */ /* 0x00efca0000000000 */
[----:B------:R-:W-:-:S13]  /*f830*/  ISETP.GE.AND P0, PT, R4, R24, PT ;  /* 0x000000180400720c */ /* 0x000fda0003f06270 */
[----:B------:R-:W-:Y:S05]  /*f840*/  @P0 BRA `(.L_x_3886) ;  /* 0x00000010005c0947 */ /* 0x000fea0003800000 */
[----:B------:R-:W1:Y:S01]  /*f850*/  LDC R33, c[0x0][0x3f4] ;  /* 0x0000fd00ff217b82 */ /* 0x000e620000000800 */
[----:B------:R-:W-:Y:S01]  /*f860*/  BSSY B1, `(.L_x_3908) ;  /* 0x0000063000017945 */ /* 0x000fe20003800000 */
[----:B------:R-:W-:Y:S02]  /*f870*/  SHF.R.U32.HI R59, RZ, 0x3, R203 ;  /* 0x00000003ff3b7819 */ /* 0x000fe400000116cb */
[-C--:B-1----:R-:W-:Y:S02]  /*f880*/  ISETP.GE.AND P0, PT, R16, R33.reuse, PT ;  /* 0x000000211000720c */ /* 0x082fe40003f06270 */
[-C--:B------:R-:W-:Y:S02]  /*f890*/  ISETP.GE.AND P1, PT, R193, R33.reuse, PT ;  /* 0x00000021c100720c */ /* 0x080fe40003f26270 */
[----:B------:R-:W-:-:S09]  /*f8a0*/  ISETP.GE.AND P2, PT, R192, R33, PT ;  /* 0x00000021c000720c */ /* 0x000fd20003f46270 */
[----:B------:R-:W-:Y:S05]  /*f8b0*/  @P0 BRA `(.L_x_3909) ;  /* 0x0000000400740947 */ /* 0x000fea0003800000 */
[----:B------:R-:W2:Y:S01]  /*f8c0*/  LDL R61, [R1+0x6c] ;  /* 0x00006c00013d7983 */ /* 0x000ea20000100800 */
[----:B0-----:R-:W0:Y:S02]  /*f8d0*/  S2R R5, SR_TID.X ;  /* 0x0000000000057919 */ /* 0x001e240000002100 */
[----:B0-----:R-:W-:-:S04]  /*f8e0*/  IADD3 R5, R5, -0x80, RZ ;  /* 0xffffff8005057810 */ /* 0x001fc80007ffe0ff */
[----:B------:R-:W-:-:S04]  /*f8f0*/  SHF.R.S32.HI R4, RZ, 0x1f, R5 ;  /* 0x0000001fff047819 */ /* 0x000fc80000011405 */
[----:B------:R-:W-:-:S04]  /*f900*/  LEA.HI R4, R4, R5, RZ, 0x2 ;  /* 0x0000000504047211 */ /* 0x000fc800078f10ff */
[----:B------:R-:W-:-:S05]  /*f910*/  LOP3.LUT R4, R4, 0xfffffffc, RZ, 0xc0, !PT ;  /* 0xfffffffc04047812 */ /* 0x000fca00078ec0ff */
[----:B------:R-:W-:-:S05]  /*f920*/  IMAD.IADD R4, R5, 0x1, -R4 ;  /* 0x0000000105047824 */ /* 0x000fca00078e0a04 */
[----:B------:R-:W-:-:S04]  /*f930*/  LEA.HI R4, R33, R4, RZ, 0x1d ;  /* 0x0000000421047211 */ /* 0x000fc800078fe8ff */
[----:B------:R-:W-:Y:S01]  /*f940*/  SHF.R.S32.HI R5, RZ, 0x1f, R4 ;  /* 0x0000001fff057819 */ /* 0x000fe20000011404 */
[----:B------:R-:W-:-:S03]  /*f950*/  IMAD.SHL.U32 R6, R4, 0x8, RZ ;  /* 0x0000000804067824 */ /* 0x000fc600078e00ff */
[----:B------:R-:W-:Y:S02]  /*f960*/  LEA.HI R5, R5, R4, RZ, 0x3 ;  /* 0x0000000405057211 */ /* 0x000fe400078f18ff */
[----:B------:R-:W-:Y:S02]  /*f970*/  LOP3.LUT R4, R203, 0x38, R6, 0xf8, !PT ;  /* 0x00000038cb047812 */ /* 0x000fe400078ef806 */
[----:B------:R-:W-:Y:S02]  /*f980*/  SHF.L.U32 R5, R5, 0xa, RZ ;  /* 0x0000000a05057819 */ /* 0x000fe400000006ff */
[----:B------:R-:W-:Y:S02]  /*f990*/  LOP3.LUT R8, R4, R59, RZ, 0x3c, !PT ;  /* 0x0000003b04087212 */ /* 0x000fe400078e3cff */
[----:B------:R-:W-:-:S04]  /*f9a0*/  LOP3.LUT R9, R5, 0x7fffe000, RZ, 0xc0, !PT ;  /* 0x7fffe00005097812 */ /* 0x000fc800078ec0ff */
[----:B------:R-:W-:-:S05]  /*f9b0*/  IADD3 R9, R8, R9, R219 ;  /* 0x0000000908097210 */ /* 0x000fca0007ffe0db */
[----:B------:R-:W-:-:S05]  /*f9c0*/  IMAD R24, R9, 0x2, R2 ;  /* 0x0000000209187824 */ /* 0x000fca00078e0202 */
[----:B------:R-:W0:Y:S01]  /*f9d0*/  LDS.128 R8, [R24+0x12400] ;  /* 0x0124000018087984 */ /* 0x000e220000000c00 */
[----:B------:R-:W-:Y:S02]  /*f9e0*/  HADD2.F32 R51, -RZ, R34.H0_H0 ;  /* 0x20000022ff337230 */ /* 0x000fe40000004100 */
[----:B------:R-:W-:Y:S02]  /*f9f0*/  HADD2.F32 R53, -RZ, R39.H0_H0 ;  /* 0x20000027ff357230 */ /* 0x000fe40000004100 */
[----:B------:R-:W-:Y:S02]  /*fa00*/  HADD2.F32 R58, -RZ, R40.H0_H0 ;  /* 0x20000028ff3a7230 */ /* 0x000fe40000004100 */
[----:B------:R-:W-:Y:S02]  /*fa10*/  HADD2.F32 R56, -RZ, R35.H0_H0 ;  /* 0x20000023ff387230 */ /* 0x000fe40000004100 */
[----:B------:R-:W-:Y:S02]  /*fa20*/  HADD2.F32 R60, -RZ, R39.H1_H1 ;  /* 0x30000027ff3c7230 */ /* 0x000fe40000004100 */
[----:B------:R-:W-:-:S02]  /*fa30*/  HADD2.F32 R34, -RZ, R34.H1_H1 ;  /* 0x30000022ff227230 */ /* 0x000fc40000004100 */
[----:B------:R-:W-:Y:S02]  /*fa40*/  HADD2.F32 R55, -RZ, R40.H1_H1 ;  /* 0x30000028ff377230 */ /* 0x000fe40000004100 */
[----:B------:R-:W-:Y:S02]  /*fa50*/  HADD2.F32 R35, -RZ, R35.H1_H1 ;  /* 0x30000023ff237230 */ /* 0x000fe40000004100 */
[----:B------:R-:W-:Y:S02]  /*fa60*/  HADD2.F32 R57, -RZ, R41.H0_H0 ;  /* 0x20000029ff397230 */ /* 0x000fe40000004100 */
[--C-:B0-----:R-:W-:Y:S02]  /*fa70*/  HADD2.F32 R47, -RZ, R8.reuse.H0_H0 ;  /* 0x20000008ff2f7230 */ /* 0x101fe40000004100 */
[----:B------:R-:W-:-:S03]  /*fa80*/  HADD2.F32 R8, -RZ, R8.H1_H1 ;  /* 0x30000008ff087230 */ /* 0x000fc60000004100 */
[-C--:B------:R-:W-:Y:S01]  /*fa90*/  FMUL.FTZ R52, R53, R47.reuse ;  /* 0x0000002f35347220 */ /* 0x080fe20000410000 */
[----:B------:R-:W-:Y:S01]  /*faa0*/  FMUL.FTZ R54, R51, R47 ;  /* 0x0000002f33367220 */ /* 0x000fe20000410000 */
[--C-:B------:R-:W-:Y:S02]  /*fab0*/  HADD2.F32 R48, -RZ, R9.reuse.H0_H0 ;  /* 0x20000009ff307230 */ /* 0x100fe40000004100 */
[----:B------:R-:W-:Y:S01]  /*fac0*/  FMUL.FTZ R39, R58, R8 ;  /* 0x000000083a277220 */ /* 0x000fe20000410000 */
[----:B------:R-:W-:Y:S02]  /*fad0*/  HADD2.F32 R9, -RZ, R9.H1_H1 ;  /* 0x30000009ff097230 */ /* 0x000fe40000004100 */
[--C-:B------:R-:W-:Y:S02]  /*fae0*/  HADD2.F32 R49, -RZ, R10.reuse.H0_H0 ;  /* 0x2000000aff317230 */ /* 0x100fe40000004100 */
[----:B------:R-:W-:Y:S01]  /*faf0*/  FMUL.FTZ R47, R60, R48 ;  /* 0x000000303c2f7220 */ /* 0x000fe20000410000 */
[----:B------:R-:W-:-:S02]  /*fb00*/  HADD2.F32 R10, -RZ, R10.H1_H1 ;  /* 0x3000000aff0a7230 */ /* 0x000fc40000004100 */
[--C-:B------:R-:W-:Y:S02]  /*fb10*/  HADD2.F32 R50, -RZ, R11.reuse.H0_H0 ;  /* 0x2000000bff327230 */ /* 0x100fe40000004100 */
[----:B------:R-:W-:Y:S01]  /*fb20*/  HADD2.F32 R11, -RZ, R11.H1_H1 ;  /* 0x3000000bff0b7230 */ /* 0x000fe20000004100 */
[----:B--2---:R-:W0:Y:S02]  /*fb30*/  LDS.128 R4, [R61] ;  /* 0x000000003d047984 */ /* 0x004e240000000c00 */
[--C-:B0-----:R-:W-:Y:S02]  /*fb40*/  HADD2.F32 R43, -RZ, R4.reuse.H0_H0 ;  /* 0x20000004ff2b7230 */ /* 0x101fe40000004100 */
[----:B------:R-:W-:-:S03]  /*fb50*/  HADD2.F32 R4, -RZ, R4.H1_H1 ;  /* 0x30000004ff047230 */ /* 0x000fc60000004100 */
[-C--:B------:R-:W-:Y:S01]  /*fb60*/  FFMA.FTZ R52, R51, R43.reuse, -R52 ;  /* 0x0000002b33347223 */ /* 0x080fe20000010834 */
[----:B------:R-:W-:Y:S01]  /*fb70*/  FFMA.FTZ R54, R53, R43, R54 ;  /* 0x0000002b35367223 */ /* 0x000fe20000010036 */
[C---:B------:R-:W-:Y:S01]  /*fb80*/  FMUL.FTZ R43, R56.reuse, R8 ;  /* 0x00000008382b7220 */ /* 0x040fe20000410000 */
[--C-:B------:R-:W-:Y:S02]  /*fb90*/  HADD2.F32 R44, -RZ, R5.reuse.H0_H0 ;  /* 0x20000005ff2c7230 */ /* 0x100fe40000004100 */
[-C--:B------:R-:W-:Y:S01]  /*fba0*/  FFMA.FTZ R39, R56, R4.reuse, -R39 ;  /* 0x0000000438277223 */ /* 0x080fe20000010827 */
[----:B------:R-:W-:Y:S02]  /*fbb0*/  HADD2.F32 R5, -RZ, R5.H1_H1 ;  /* 0x30000005ff057230 */ /* 0x000fe40000004100 */
[----:B------:R-:W-:Y:S01]  /*fbc0*/  FFMA.FTZ R43, R58, R4, R43 ;  /* 0x000000043a2b7223 */ /* 0x000fe2000001002b */
[----:B------:R-:W-:Y:S01]  /*fbd0*/  FMUL.FTZ R51, R34, R48 ;  /* 0x0000003022337220 */ /* 0x000fe20000410000 */
[----:B------:R-:W-:Y:S01]  /*fbe0*/  FMUL.FTZ R4, R55, R9 ;  /* 0x0000000937047220 */ /* 0x000fe20000410000 */
[----:B------:R-:W-:-:S02]  /*fbf0*/  HADD2.F32 R53, -RZ, R37.H0_H0 ;  /* 0x20000025ff357230 */ /* 0x000fc40000004100 */
[C---:B------:R-:W-:Y:S01]  /*fc00*/  FMUL.FTZ R8, R35.reuse, R9 ;  /* 0x0000000923087220 */ /* 0x040fe20000410000 */
[----:B------:R-:W-:Y:S02]  /*fc10*/  HADD2.F32 R56, -RZ, R42.H0_H0 ;  /* 0x2000002aff387230 */ /* 0x000fe40000004100 */
[-C--:B------:R-:W-:Y:S01]  /*fc20*/  FFMA.FTZ R47, R34, R44.reuse, -R47 ;  /* 0x0000002c222f7223 */ /* 0x080fe2000001082f */
[----:B------:R-:W-:Y:S02]  /*fc30*/  HADD2.F32 R45, -RZ, R6.H0_H0 ;  /* 0x20000006ff2d7230 */ /* 0x000fe40000004100 */
[----:B------:R-:W-:Y:S01]  /*fc40*/  FFMA.FTZ R51, R60, R44, R51 ;  /* 0x0000002c3c337223 */ /* 0x000fe20000010033 */
[----:B------:R-:W-:Y:S02]  /*fc50*/  HADD2.F32 R48, -RZ, R38.H0_H0 ;  /* 0x20000026ff307230 */ /* 0x000fe40000004100 */
[----:B------:R-:W-:Y:S01]  /*fc60*/  FFMA.FTZ R34, R35, R5, -R4 ;  /* 0x0000000523227223 */ /* 0x000fe20000010804 */
[----:B------:R-:W-:-:S02]  /*fc70*/  HADD2.F32 R6, -RZ, R6.H1_H1 ;  /* 0x30000006ff067230 */ /* 0x000fc40000004100 */
[----:B------:R-:W-:Y:S01]  /*fc80*/  FFMA.FTZ R40, R55, R5, R8 ;  /* 0x0000000537287223 */ /* 0x000fe20000010008 */
[-C--:B------:R-:W-:Y:S01]  /*fc90*/  FMUL.FTZ R4, R57, R49.reuse ;  /* 0x0000003139047220 */ /* 0x080fe20000410000 */
[C---:B------:R-:W-:Y:S01]  /*fca0*/  FMUL.FTZ R44, R53.reuse, R49 ;  /* 0x00000031352c7220 */ /* 0x040fe20000410000 */
[-C--:B------:R-:W-:Y:S01]  /*fcb0*/  FMUL.FTZ R5, R56, R10.reuse ;  /* 0x0000000a38057220 */ /* 0x080fe20000410000 */
[C---:B------:R-:W-:Y:S01]  /*fcc0*/  FMUL.FTZ R9, R48.reuse, R10 ;  /* 0x0000000a30097220 */ /* 0x040fe20000410000 */
[-C--:B------:R-:W-:Y:S01]  /*fcd0*/  FFMA.FTZ R35, R53, R45.reuse, -R4 ;  /* 0x0000002d35237223 */ /* 0x080fe20000010804 */
[----:B------:R-:W-:Y:S01]  /*fce0*/  FFMA.FTZ R44, R57, R45, R44 ;  /* 0x0000002d392c7223 */ /* 0x000fe2000001002c */
[----:B------:R-:W-:Y:S01]  /*fcf0*/  FFMA.FTZ R10, R48, R6, -R5 ;  /* 0x00000006300a7223 */ /* 0x000fe20000010805 */
[----:B------:R-:W-:Y:S02]  /*fd00*/  HADD2.F32 R48, -RZ, R41.H1_H1 ;  /* 0x30000029ff307230 */ /* 0x000fe40000004100 */
[----:B------:R-:W-:-:S02]  /*fd10*/  HADD2.F32 R45, -RZ, R42.H1_H1 ;  /* 0x3000002aff2d7230 */ /* 0x000fc40000004100 */
[----:B------:R-:W-:Y:S02]  /*fd20*/  HADD2.F32 R8, -RZ, R37.H1_H1 ;  /* 0x30000025ff087230 */ /* 0x000fe40000004100 */
[----:B------:R-:W-:Y:S02]  /*fd30*/  HADD2.F32 R41, -RZ, R38.H1_H1 ;  /* 0x30000026ff297230 */ /* 0x000fe40000004100 */
[--C-:B------:R-:W-:Y:S02]  /*fd40*/  HADD2.F32 R46, -RZ, R7.reuse.H0_H0 ;  /* 0x20000007ff2e7230 */ /* 0x100fe40000004100 */
[----:B------:R-:W-:Y:S01]  /*fd50*/  FFMA.FTZ R37, R56, R6, R9 ;  /* 0x0000000638257223 */ /* 0x000fe20000010009 */
        /* <DEDUP_REMOVED lines=8> */
[----:B------:R-:W-:Y:S01]  /*fde0*/  FFMA.FTZ R41, R45, R7, R6 ;  /* 0x000000072d297223 */ /* 0x000fe20000010006 */
[----:B------:R-:W-:-:S02]  /*fdf0*/  F2FP.F16.F32.PACK_AB R4, R39, R52 ;  /* 0x000000342704723e */ /* 0x000fc400000000ff */
[----:B------:R-:W-:Y:S02]  /*fe00*/  F2FP.F16.F32.PACK_AB R5, R34, R47 ;  /* 0x0000002f2205723e */ /* 0x000fe400000000ff */
[----:B------:R-:W-:Y:S02]  /*fe10*/  F2FP.F16.F32.PACK_AB R6, R10, R35 ;  /* 0x000000230a06723e */ /* 0x000fe400000000ff */
[----:B------:R-:W-:Y:S02]  /*fe20*/  F2FP.F16.F32.PACK_AB R7, R38, R11 ;  /* 0x0000000b2607723e */ /* 0x000fe400000000ff */
[----:B------:R-:W-:Y:S02]  /*fe30*/  F2FP.F16.F32.PACK_AB R8, R43, R54 ;  /* 0x000000362b08723e */ /* 0x000fe400000000ff */
[----:B------:R-:W-:Y:S02]  /*fe40*/  F2FP.F16.F32.PACK_AB R9, R40, R51 ;  /* 0x000000332809723e */ /* 0x000fe400000000ff */
[----:B------:R-:W-:-:S02]  /*fe50*/  F2FP.F16.F32.PACK_AB R10, R37, R44 ;  /* 0x0000002c250a723e */ /* 0x000fc400000000ff */
[----:B------:R-:W-:Y:S01]  /*fe60*/  F2FP.F16.F32.PACK_AB R11, R41, R46 ;  /* 0x0000002e290b723e */ /* 0x000fe200000000ff */
[----:B------:R1:W-:Y:S04]  /*fe70*/  STS.128 [R61], R4 ;  /* 0x000000043d007388 */ /* 0x0003e80000000c00 */
[----:B------:R1:W-:Y:S02]  /*fe80*/  STS.128 [R24+0x12400], R8 ;  /* 0x0124000818007388 */ /* 0x0003e40000000c00 */
.L_x_3909:
[----:B------:R-:W-:Y:S05]  /*fe90*/  BSYNC B1 ;  /* 0x0000000000017941 */ /* 0x000fea0003800000 */
.L_x_3908:
[----:B------:R-:W-:Y:S04]  /*fea0*/  BSSY B1, `(.L_x_3910) ;  /* 0x0000059000017945 */ /* 0x000fe80003800000 */
[----:B------:R-:W-:Y:S05]  /*feb0*/  @P1 BRA `(.L_x_3911) ;  /* 0x00000004005c1947 */ /* 0x000fea0003800000 */
[----:B------:R-:W2:Y:S01]  /*fec0*/  LDL R50, [R1+0x64] ;  /* 0x0000640001327983 */ /* 0x000ea20000100800 */
[----:B-1----:R-:W-:Y:S01]  /*fed0*/  LEA.HI R4, R33, R196, RZ, 0x1d ;  /* 0x000000c421047211 */ /* 0x002fe200078fe8ff */
[----:B------:R-:W-:Y:S02]  /*fee0*/  HADD2.F32 R46, -RZ, R29.H0_H0 ;  /* 0x2000001dff2e7230 */ /* 0x000fe40000004100 */
[----:B------:R-:W-:Y:S01]  /*fef0*/  HADD2.F32 R44, -RZ, R25.H0_H0 ;  /* 0x20000019ff2c7230 */ /* 0x000fe20000004100 */
[----:B0-----:R-:W-:Y:S01]  /*ff00*/  SHF.R.S32.HI R5, RZ, 0x1f, R4 ;  /* 0x0000001fff057819 */ /* 0x001fe20000011404 */
[----:B------:R-:W-:Y:S02]  /*ff10*/  IMAD.SHL.U32 R6, R4, 0x8, RZ ;  /* 0x0000000804067824 */ /* 0x000fe400078e00ff */
[----:B------:R-:W-:Y:S01]  /*ff20*/  HADD2.F32 R47, -RZ, R29.H1_H1 ;  /* 0x3000001dff2f7230 */ /* 0x000fe20000004100 */
[----:B------:R-:W-:Y:S01]  /*ff30*/  LEA.HI R5, R5, R4, RZ, 0x3 ;  /* 0x0000000405057211 */ /* 0x000fe200078f18ff */
[--C-:B------:R-:W-:Y:S01]  /*ff40*/  HADD2.F32 R48, -RZ, R30.reuse.H0_H0 ;  /* 0x2000001eff307230 */ /* 0x100fe20000004100 */
[----:B------:R-:W-:Y:S01]  /*ff50*/  LOP3.LUT R4, R203, 0x38, R6, 0xf8, !PT ;  /* 0x00000038cb047812 */ /* 0x000fe200078ef806 */
[----:B------:R-:W-:Y:S01]  /*ff60*/  HADD2.F32 R45, -RZ, R25.H1_H1 ;  /* 0x30000019ff2d7230 */ /* 0x000fe20000004100 */
[----:B------:R-:W-:Y:S01]  /*ff70*/  SHF.L.U32 R5, R5, 0xa, RZ ;  /* 0x0000000a05057819 */ /* 0x000fe200000006ff */
[----:B------:R-:W-:Y:S01]  /*ff80*/  HADD2.F32 R49, -RZ, R30.H1_H1 ;  /* 0x3000001eff317230 */ /* 0x000fe20000004100 */
[----:B------:R-:W-:-:S02]  /*ff90*/  LOP3.LUT R8, R4, R59, RZ, 0x3c, !PT ;  /* 0x0000003b04087212 */ /* 0x000fc400078e3cff */
[----:B------:R-:W-:-:S04]  /*ffa0*/  LOP3.LUT R9, R5, 0x7fffe000, RZ, 0xc0, !PT ;  /* 0x7fffe00005097812 */ /* 0x000fc800078ec0ff */
[----:B------:R-:W-:-:S05]  /*ffb0*/  IADD3 R9, R8, R9, R219 ;  /* 0x0000000908097210 */ /* 0x000fca0007ffe0db */
[----:B------:R-:W-:-:S05]  /*ffc0*/  IMAD R24, R9, 0x2, R2 ;  /* 0x0000000209187824 */ /* 0x000fca00078e0202 */
[----:B------:R-:W0:Y:S02]  /*ffd0*/  LDS.128 R8, [R24+0x12400] ;  /* 0x0124000018087984 */ /* 0x000e240000000c00 */
[--C-:B0-----:R-:W-:Y:S02]  /*ffe0*/  HADD2.F32 R39, -RZ, R8.reuse.H0_H0 ;  /* 0x20000008ff277230 */ /* 0x101fe40000004100 */
[----:B------:R-:W-:Y:S02]  /*fff0*/  HADD2.F32 R8, -RZ, R8.H1_H1 ;  /* 0x30000008ff087230 */ /* 0x000fe40000004100 */
[--C-:B------:R-:W-:Y:S02]  /*10000*/  HADD2.F32 R40, -RZ, R9.reuse.H0_H0 ;  /* 0x20000009ff287230 */ /* 0x100fe40000004100 */
[-C--:B------:R-:W-:Y:S01]  /*10010*/  FMUL.FTZ R43, R46, R39.reuse ;  /* 0x000000272e2b7220 */ /* 0x080fe20000410000 */
[----:B------:R-:W-:Y:S01]  /*10020*/  FMUL.FTZ R39, R44, R39 ;  /* 0x000000272c277220 */ /* 0x000fe20000410000 */
[----:B------:R-:W-:-:S02]  /*10030*/  HADD2.F32 R9, -RZ, R9.H1_H1 ;  /* 0x30000009ff097230 */ /* 0x000fc40000004100 */
[----:B------:R-:W-:Y:S01]  /*10040*/  FMUL.FTZ R29, R48, R8 ;  /* 0x00000008301d7220 */ /* 0x000fe20000410000 */
[--C-:B------:R-:W-:Y:S02]  /*10050*/  HADD2.F32 R41, -RZ, R10.reuse.H0_H0 ;  /* 0x2000000aff297230 */ /* 0x100fe40000004100 */
[----:B------:R-:W-:Y:S02]  /*10060*/  HADD2.F32 R10, -RZ, R10.H1_H1 ;  /* 0x3000000aff0a7230 */ /* 0x000fe40000004100 */
[--C-:B------:R-:W-:Y:S02]  /*10070*/  HADD2.F32 R42, -RZ, R11.reuse.H0_H0 ;  /* 0x2000000bff2a7230 */ /* 0x100fe40000004100 */
[----:B------:R-:W-:Y:S01]  /*10080*/  HADD2.F32 R11, -RZ, R11.H1_H1 ;  /* 0x3000000bff0b7230 */ /* 0x000fe20000004100 */
[----:B--2---:R-:W0:Y:S02]  /*10090*/  LDS.128 R4, [R50] ;  /* 0x0000000032047984 */ /* 0x004e240000000c00 */
[----:B0-----:R-:W-:-:S02]  /*100a0*/  HADD2.F32 R34, -RZ, R4.H0_H0 ;  /* 0x20000004ff227230 */ /* 0x001fc40000004100 */
[----:B------:R-:W-:Y:S02]  /*100b0*/  HADD2.F32 R4, -RZ, R4.H1_H1 ;  /* 0x30000004ff047230 */ /* 0x000fe40000004100 */
[--C-:B------:R-:W-:Y:S02]  /*100c0*/  HADD2.F32 R35, -RZ, R5.reuse.H0_H0 ;  /* 0x20000005ff237230 */ /* 0x100fe40000004100 */
[-C--:B------:R-:W-:Y:S01]  /*100d0*/  FFMA.FTZ R43, R44, R34.reuse, -R43 ;  /* 0x000000222c2b7223 */ /* 0x080fe2000001082b */
[----:B------:R-:W-:Y:S02]  /*100e0*/  HADD2.F32 R44, -RZ, R26.H0_H0 ;  /* 0x2000001aff2c7230 */ /* 0x000fe40000004100 */
[----:B------:R-:W-:Y:S01]  /*100f0*/  FFMA.FTZ R39, R46, R34, R39 ;  /* 0x000000222e277223 */ /* 0x000fe20000010027 */
[-C--:B------:R-:W-:Y:S01]  /*10100*/  FMUL.FTZ R34, R47, R40.reuse ;  /* 0x000000282f227220 */ /* 0x080fe20000410000 */
[----:B------:R-:W-:Y:S01]  /*10110*/  FMUL.FTZ R40, R45, R40 ;  /* 0x000000282d287220 */ /* 0x000fe20000410000 */
[----:B------:R-:W-:-:S02]  /*10120*/  HADD2.F32 R5, -RZ, R5.H1_H1 ;  /* 0x30000005ff057230 */ /* 0x000fc40000004100 */
[C---:B------:R-:W-:Y:S01]  /*10130*/  FMUL.FTZ R25, R44.reuse, R8 ;  /* 0x000000082c197220 */ /* 0x040fe20000410000 */
[-C--:B------:R-:W-:Y:S01]  /*10140*/  FFMA.FTZ R8, R44, R4.reuse, -R29 ;  /* 0x000000042c087223 */ /* 0x080fe2000001081d */
[-C--:B------:R-:W-:Y:S01]  /*10150*/  FFMA.FTZ R34, R45, R35.reuse, -R34 ;  /* 0x000000232d227223 */ /* 0x080fe20000010822 */
[----:B------:R-:W-:Y:S01]  /*10160*/  FFMA.FTZ R40, R47, R35, R40 ;  /* 0x000000232f287223 */ /* 0x000fe20000010028 */
[----:B------:R-:W-:Y:S01]  /*10170*/  FFMA.FTZ R30, R48, R4, R25 ;  /* 0x00000004301e7223 */ /* 0x000fe20000010019 */
[----:B------:R-:W-:Y:S02]  /*10180*/  HADD2.F32 R25, -RZ, R26.H1_H1 ;  /* 0x3000001aff197230 */ /* 0x000fe40000004100 */
[----:B------:R-:W-:Y:S01]  /*10190*/  FMUL.FTZ R4, R49, R9 ;  /* 0x0000000931047220 */ /* 0x000fe20000410000 */
[----:B------:R-:W-:Y:S02]  /*101a0*/  HADD2.F32 R29, -RZ, R27.H0_H0 ;  /* 0x2000001bff1d7230 */ /* 0x000fe40000004100 */
[----:B------:R-:W-:-:S02]  /*101b0*/  HADD2.F32 R35, -RZ, R31.H0_H0 ;  /* 0x2000001fff237230 */ /* 0x000fc40000004100 */
[C---:B------:R-:W-:Y:S01]  /*101c0*/  FMUL.FTZ R26, R25.reuse, R9 ;  /* 0x00000009191a7220 */ /* 0x040fe20000410000 */
[----:B------:R-:W-:Y:S02]  /*101d0*/  HADD2.F32 R48, -RZ, R32.H0_H0 ;  /* 0x20000020ff307230 */ /* 0x000fe40000004100 */
[----:B------:R-:W-:Y:S01]  /*101e0*/  FFMA.FTZ R9, R25, R5, -R4 ;  /* 0x0000000519097223 */ /* 0x000fe20000010804 */
[--C-:B------:R-:W-:Y:S02]  /*101f0*/  HADD2.F32 R37, -RZ, R6.reuse.H0_H0 ;  /* 0x20000006ff257230 */ /* 0x100fe40000004100 */
[-C--:B------:R-:W-:Y:S01]  /*10200*/  FMUL.FTZ R4, R35, R41.reuse ;  /* 0x0000002923047220 */ /* 0x080fe20000410000 */
[----:B------:R-:W-:Y:S02]  /*10210*/  HADD2.F32 R6, -RZ, R6.H1_H1 ;  /* 0x30000006ff067230 */ /* 0x000fe40000004100 */
[----:B------:R-:W-:Y:S01]  /*10220*/  FMUL.FTZ R44, R29, R41 ;  /* 0x000000291d2c7220 */ /* 0x000fe20000410000 */
[----:B------:R-:W-:-:S02]  /*10230*/  HADD2.F32 R46, -RZ, R28.H0_H0 ;  /* 0x2000001cff2e7230 */ /* 0x000fc40000004100 */
[----:B------:R-:W-:Y:S01]  /*10240*/  FFMA.FTZ R25, R49, R5, R26 ;  /* 0x0000000531197223 */ /* 0x000fe2000001001a */
[-C--:B------:R-:W-:Y:S01]  /*10250*/  FMUL.FTZ R5, R48, R10.reuse ;  /* 0x0000000a30057220 */ /* 0x080fe20000410000 */
[-C--:B------:R-:W-:Y:S01]  /*10260*/  FFMA.FTZ R26, R29, R37.reuse, -R4 ;  /* 0x000000251d1a7223 */ /* 0x080fe20000010804 */
[----:B------:R-:W-:Y:S01]  /*10270*/  FFMA.FTZ R44, R35, R37, R44 ;  /* 0x00000025232c7223 */ /* 0x000fe2000001002c */
[C---:B------:R-:W-:Y:S01]  /*10280*/  FMUL.FTZ R35, R46.reuse, R10 ;  /* 0x0000000a2e237220 */ /* 0x040fe20000410000 */
[-C--:B------:R-:W-:Y:S01]  /*10290*/  FFMA.FTZ R29, R46, R6.reuse, -R5 ;  /* 0x000000062e1d7223 */ /* 0x080fe20000010805 */
[----:B------:R-:W-:Y:S02]  /*102a0*/  HADD2.F32 R46, -RZ, R31.H1_H1 ;  /* 0x3000001fff2e7230 */ /* 0x000fe40000004100 */
[----:B------:R-:W-:Y:S02]  /*102b0*/  HADD2.F32 R37, -RZ, R32.H1_H1 ;  /* 0x30000020ff257230 */ /* 0x000fe40000004100 */
[----:B------:R-:W-:Y:S01]  /*102c0*/  FFMA.FTZ R35, R48, R6, R35 ;  /* 0x0000000630237223 */ /* 0x000fe20000010023 */
[----:B------:R-:W-:-:S02]  /*102d0*/  HADD2.F32 R10, -RZ, R27.H1_H1 ;  /* 0x3000001bff0a7230 */ /* 0x000fc40000004100 */
[-C--:B------:R-:W-:Y:S01]  /*102e0*/  FMUL.FTZ R5, R46, R42.reuse ;  /* 0x0000002a2e057220 */ /* 0x080fe20000410000 */
[----:B------:R-:W-:Y:S02]  /*102f0*/  HADD2.F32 R31, -RZ, R28.H1_H1 ;  /* 0x3000001cff1f7230 */ /* 0x000fe40000004100 */
[-C--:B------:R-:W-:Y:S01]  /*10300*/  FMUL.FTZ R4, R37, R11.reuse ;  /* 0x0000000b25047220 */ /* 0x080fe20000410000 */
[--C-:B------:R-:W-:Y:S02]  /*10310*/  HADD2.F32 R38, -RZ, R7.reuse.H0_H0 ;  /* 0x20000007ff267230 */ /* 0x100fe40000004100 */
[C---:B------:R-:W-:Y:S01]  /*10320*/  FMUL.FTZ R27, R10.reuse, R42 ;  /* 0x0000002a0a1b7220 */ /* 0x040fe20000410000 */
[----:B------:R-:W-:Y:S02]  /*10330*/  HADD2.F32 R7, -RZ, R7.H1_H1 ;  /* 0x30000007ff077230 */ /* 0x000fe40000004100 */
        /* <DEDUP_REMOVED lines=15> */
.L_x_3911:
[----:B------:R-:W-:Y:S05]  /*10430*/  BSYNC B1 ;  /* 0x0000000000017941 */ /* 0x000fea0003800000 */
.L_x_3910:
[----:B------:R-:W-:Y:S05]  /*10440*/  @P2 BRA `(.L_x_3886) ;  /* 0x00000004005c2947 */ /* 0x000fea0003800000 */
[----:B------:R-:W0:Y:S01]  /*10450*/  LDL R41, [R1+0x60] ;  /* 0x0000600001297983 */ /* 0x000e220000100800 */
[----:B------:R-:W-:Y:S01]  /*10460*/  LEA.HI R33, R33, R197, RZ, 0x1d ;  /* 0x000000c521217211 */ /* 0x000fe200078fe8ff */
[----:B------:R-:W-:Y:S02]  /*10470*/  HADD2.F32 R35, -RZ, R14.H0_H0 ;  /* 0x2000000eff237230 */ /* 0x000fe40000004100 */
[----:B------:R-:W-:Y:S01]  /*10480*/  HADD2.F32 R42, -RZ, R15.H0_H0 ;  /* 0x2000000fff2a7230 */ /* 0x000fe20000004100 */
[----:B-12---:R-:W-:Y:S01]  /*10490*/  SHF.R.S32.HI R6, RZ, 0x1f, R33 ;  /* 0x0000001fff067819 */ /* 0x006fe20000011421 */
[----:B------:R-:W-:Y:S02]  /*104a0*/  IMAD.SHL.U32 R4, R33, 0x8, RZ ;  /* 0x0000000821047824 */ /* 0x000fe400078e00ff */
[----:B------:R-:W-:Y:S01]  /*104b0*/  HADD2.F32 R40, -RZ, R3.H0_H0 ;  /* 0x20000003ff287230 */ /* 0x000fe20000004100 */
[----:B------:R-:W-:Y:S01]  /*104c0*/  LEA.HI R6, R6, R33, RZ, 0x3 ;  /* 0x0000002106067211 */ /* 0x000fe200078f18ff */
[----:B------:R-:W-:Y:S01]  /*104d0*/  HADD2.F32 R33, -RZ, R0.H0_H0 ;  /* 0x20000000ff217230 */ /* 0x000fe20000004100 */
[----:B------:R-:W-:Y:S01]  /*104e0*/  LOP3.LUT R4, R203, 0x38, R4, 0xf8, !PT ;  /* 0x00000038cb047812 */ /* 0x000fe200078ef804 */
[----:B------:R-:W-:Y:S01]  /*104f0*/  HADD2.F32 R14, -RZ, R14.H1_H1 ;  /* 0x3000000eff0e7230 */ /* 0x000fe20000004100 */
[----:B------:R-:W-:Y:S01]  /*10500*/  SHF.L.U32 R6, R6, 0xa, RZ ;  /* 0x0000000a06067819 */ /* 0x000fe200000006ff */
[----:B------:R-:W-:Y:S01]  /*10510*/  HADD2.F32 R0, -RZ, R0.H1_H1 ;  /* 0x30000000ff007230 */ /* 0x000fe20000004100 */
[----:B------:R-:W-:Y:S01]  /*10520*/  LOP3.LUT R8, R4, R59, RZ, 0x3c, !PT ;  /* 0x0000003b04087212 */ /* 0x000fe200078e3cff */
[----:B------:R-:W-:Y:S01]  /*10530*/  HADD2.F32 R37, -RZ, R15.H1_H1 ;  /* 0x3000000fff257230 */ /* 0x000fe20000004100 */
[----:B------:R-:W-:Y:S01]  /*10540*/  LOP3.LUT R9, R6, 0x7fffe000, RZ, 0xc0, !PT ;  /* 0x7fffe00006097812 */ /* 0x000fe200078ec0ff */
[----:B------:R-:W-:-:S02]  /*10550*/  HADD2.F32 R3, -RZ, R3.H1_H1 ;  /* 0x30000003ff037230 */ /* 0x000fc40000004100 */
[--C-:B------:R-:W-:Y:S01]  /*10560*/  HADD2.F32 R39, -RZ, R20.reuse.H0_H0 ;  /* 0x20000014ff277230 */ /* 0x100fe20000004100 */
[----:B------:R-:W-:Y:S01]  /*10570*/  IADD3 R9, R8, R9, R219 ;  /* 0x0000000908097210 */ /* 0x000fe20007ffe0db */
[----:B------:R-:W-:-:S04]  /*10580*/  HADD2.F32 R20, -RZ, R20.H1_H1 ;  /* 0x30000014ff147230 */ /* 0x000fc80000004100 */
[----:B------:R-:W-:-:S05]  /*10590*/  IMAD R24, R9, 0x2, R2 ;  /* 0x0000000209187824 */ /* 0x000fca00078e0202 */
[----:B------:R-:W1:Y:S02]  /*105a0*/  LDS.128 R8, [R24+0x12400] ;  /* 0x0124000018087984 */ /* 0x000e640000000c00 */
[--C-:B-1----:R-:W-:Y:S02]  /*105b0*/  HADD2.F32 R29, -RZ, R8.reuse.H0_H0 ;  /* 0x20000008ff1d7230 */ /* 0x102fe40000004100 */
[----:B------:R-:W-:Y:S02]  /*105c0*/  HADD2.F32 R8, -RZ, R8.H1_H1 ;  /* 0x30000008ff087230 */ /* 0x000fe40000004100 */
[--C-:B------:R-:W-:Y:S02]  /*105d0*/  HADD2.F32 R30, -RZ, R9.reuse.H0_H0 ;  /* 0x20000009ff1e7230 */ /* 0x100fe40000004100 */
[-C--:B------:R-:W-:Y:S01]  /*105e0*/  FMUL.FTZ R34, R35, R29.reuse ;  /* 0x0000001d23227220 */ /* 0x080fe20000410000 */
[----:B------:R-:W-:Y:S01]  /*105f0*/  FMUL.FTZ R38, R33, R29 ;  /* 0x0000001d21267220 */ /* 0x000fe20000410000 */
[----:B------:R-:W-:-:S02]  /*10600*/  HADD2.F32 R9, -RZ, R9.H1_H1 ;  /* 0x30000009ff097230 */ /* 0x000fc40000004100 */
[----:B------:R-:W-:Y:S01]  /*10610*/  FMUL.FTZ R29, R42, R8 ;  /* 0x000000082a1d7220 */ /* 0x000fe20000410000 */
[--C-:B------:R-:W-:Y:S02]  /*10620*/  HADD2.F32 R31, -RZ, R10.reuse.H0_H0 ;  /* 0x2000000aff1f7230 */ /* 0x100fe40000004100 */
[----:B------:R-:W-:Y:S01]  /*10630*/  FMUL.FTZ R15, R0, R30 ;  /* 0x0000001e000f7220 */ /* 0x000fe20000410000 */
[----:B------:R-:W-:Y:S02]  /*10640*/  HADD2.F32 R10, -RZ, R10.H1_H1 ;  /* 0x3000000aff0a7230 */ /* 0x000fe40000004100 */
[--C-:B------:R-:W-:Y:S02]  /*10650*/  HADD2.F32 R32, -RZ, R11.reuse.H0_H0 ;  /* 0x2000000bff207230 */ /* 0x100fe40000004100 */
[----:B------:R-:W-:Y:S01]  /*10660*/  HADD2.F32 R11, -RZ, R11.H1_H1 ;  /* 0x3000000bff0b7230 */ /* 0x000fe20000004100 */
[----:B0-----:R-:W0:Y:S02]  /*10670*/  LDS.128 R4, [R41] ;  /* 0x0000000029047984 */ /* 0x001e240000000c00 */
[----:B0-----:R-:W-:-:S02]  /*10680*/  HADD2.F32 R25, -RZ, R4.H0_H0 ;  /* 0x20000004ff197230 */ /* 0x001fc40000004100 */
[----:B------:R-:W-:Y:S02]  /*10690*/  HADD2.F32 R4, -RZ, R4.H1_H1 ;  /* 0x30000004ff047230 */ /* 0x000fe40000004100 */
[--C-:B------:R-:W-:Y:S02]  /*106a0*/  HADD2.F32 R26, -RZ, R5.reuse.H0_H0 ;  /* 0x20000005ff1a7230 */ /* 0x100fe40000004100 */
[-C--:B------:R-:W-:Y:S01]  /*106b0*/  FFMA.FTZ R34, R33, R25.reuse, -R34 ;  /* 0x0000001921227223 */ /* 0x080fe20000010822 */
[----:B------:R-:W-:Y:S01]  /*106c0*/  FFMA.FTZ R38, R35, R25, R38 ;  /* 0x0000001923267223 */ /* 0x000fe20000010026 */
[----:B------:R-:W-:Y:S01]  /*106d0*/  FMUL.FTZ R25, R40, R8 ;  /* 0x0000000828197220 */ /* 0x000fe20000410000 */
[----:B------:R-:W-:Y:S01]  /*106e0*/  FMUL.FTZ R33, R14, R30 ;  /* 0x0000001e0e217220 */ /* 0x000fe20000410000 */
[----:B------:R-:W-:Y:S02]  /*106f0*/  HADD2.F32 R35, -RZ, R12.H0_H0 ;  /* 0x2000000cff237230 */ /* 0x000fe40000004100 */
[----:B------:R-:W-:Y:S01]  /*10700*/  FFMA.FTZ R29, R40, R4, -R29 ;  /* 0x00000004281d7223 */ /* 0x000fe2000001081d */
[----:B------:R-:W-:-:S02]  /*10710*/  HADD2.F32 R5, -RZ, R5.H1_H1 ;  /* 0x30000005ff057230 */ /* 0x000fc40000004100 */
[----:B------:R-:W-:Y:S01]  /*10720*/  FFMA.FTZ R25, R42, R4, R25 ;  /* 0x000000042a197223 */ /* 0x000fe20000010019 */
[-C--:B------:R-:W-:Y:S01]  /*10730*/  FFMA.FTZ R33, R0, R26.reuse, -R33 ;  /* 0x0000001a00217223 */ /* 0x080fe20000010821 */
[----:B------:R-:W-:Y:S02]  /*10740*/  HADD2.F32 R27, -RZ, R6.H0_H0 ;  /* 0x20000006ff1b7230 */ /* 0x000fe40000004100 */
[----:B------:R-:W-:Y:S01]  /*10750*/  FFMA.FTZ R15, R14, R26, R15 ;  /* 0x0000001a0e0f7223 */ /* 0x000fe2000001000f */
[-C--:B------:R-:W-:Y:S01]  /*10760*/  FMUL.FTZ R0, R37, R9.reuse ;  /* 0x0000000925007220 */ /* 0x080fe20000410000 */
[----:B------:R-:W-:Y:S01]  /*10770*/  FMUL.FTZ R4, R3, R9 ;  /* 0x0000000903047220 */ /* 0x000fe20000410000 */
[----:B------:R-:W-:Y:S02]  /*10780*/  HADD2.F32 R40, -RZ, R21.H0_H0 ;  /* 0x20000015ff287230 */ /* 0x000fe40000004100 */
[-C--:B------:R-:W-:Y:S01]  /*10790*/  FMUL.FTZ R8, R39, R31.reuse ;  /* 0x0000001f27087220 */ /* 0x080fe20000410000 */
[----:B------:R-:W-:Y:S01]  /*107a0*/  FMUL.FTZ R26, R35, R31 ;  /* 0x0000001f231a7220 */ /* 0x000fe20000410000 */
[----:B------:R-:W-:-:S02]  /*107b0*/  HADD2.F32 R30, -RZ, R13.H0_H0 ;  /* 0x2000000dff1e7230 */ /* 0x000fc40000004100 */
[-C--:B------:R-:W-:Y:S01]  /*107c0*/  FFMA.FTZ R0, R3, R5.reuse, -R0 ;  /* 0x0000000503007223 */ /* 0x080fe20000010800 */
[----:B------:R-:W-:Y:S02]  /*107d0*/  HADD2.F32 R6, -RZ, R6.H1_H1 ;  /* 0x30000006ff067230 */ /* 0x000fe40000004100 */
[----:B------:R-:W-:Y:S01]  /*107e0*/  FFMA.FTZ R14, R37, R5, R4 ;  /* 0x00000005250e7223 */ /* 0x000fe20000010004 */
[-C--:B------:R-:W-:Y:S01]  /*107f0*/  FMUL.FTZ R5, R40, R10.reuse ;  /* 0x0000000a28057220 */ /* 0x080fe20000410000 */
[-C--:B------:R-:W-:Y:S01]  /*10800*/  FFMA.FTZ R3, R35, R27.reuse, -R8 ;  /* 0x0000001b23037223 */ /* 0x080fe20000010808 */
[----:B------:R-:W-:Y:S01]  /*10810*/  FFMA.FTZ R26, R39, R27, R26 ;  /* 0x0000001b271a7223 */ /* 0x000fe2000001001a */
[----:B------:R-:W-:Y:S02]  /*10820*/  HADD2.F32 R27, -RZ, R21.H1_H1 ;  /* 0x30000015ff1b7230 */ /* 0x000fe40000004100 */
[----:B------:R-:W-:Y:S01]  /*10830*/  FMUL.FTZ R9, R30, R10 ;  /* 0x0000000a1e097220 */ /* 0x000fe20000410000 */
[----:B------:R-:W-:-:S02]  /*10840*/  HADD2.F32 R12, -RZ, R12.H1_H1 ;  /* 0x3000000cff0c7230 */ /* 0x000fc40000004100 */
[----:B------:R-:W-:Y:S01]  /*10850*/  FFMA.FTZ R10, R30, R6, -R5 ;  /* 0x000000061e0a7223 */ /* 0x000fe20000010805 */
[----:B------:R-:W-:Y:S02]  /*10860*/  HADD2.F32 R21, -RZ, R13.H1_H1 ;  /* 0x3000000dff157230 */ /* 0x000fe40000004100 */
[----:B------:R-:W-:Y:S01]  /*10870*/  FMUL.FTZ R5, R20, R32 ;  /* 0x0000002014057220 */ /* 0x000fe20000410000 */
[--C-:B------:R-:W-:Y:S02]  /*10880*/  HADD2.F32 R28, -RZ, R7.reuse.H0_H0 ;  /* 0x20000007ff1c7230 */ /* 0x100fe40000004100 */
[----:B------:R-:W-:Y:S01]  /*10890*/  FFMA.FTZ R13, R40, R6, R9 ;  /* 0x00000006280d7223 */ /* 0x000fe20000010009 */
[----:B------:R-:W-:Y:S02]  /*108a0*/  HADD2.F32 R7, -RZ, R7.H1_H1 ;  /* 0x30000007ff077230 */ /* 0x000fe40000004100 */
        /* <DEDUP_REMOVED lines=17> */
.L_x_3886:
[----:B------:R-:W-:Y:S05]  /*109c0*/  BSYNC B0 ;  /* 0x0000000000007941 */ /* 0x000fea0003800000 */
.L_x_3867:
[----:B------:R-:W-:Y:S01]  /*109d0*/  @!PT LDS RZ, [RZ] ;  /* 0x00000000fffff984 */ /* 0x000fe20000000800 */
[----:B------:R-:W-:Y:S01]  /*109e0*/  @!PT LDS RZ, [RZ] ;  /* 0x00000000fffff984 */ /* 0x000fe20000000800 */
[----:B------:R-:W-:Y:S01]  /*109f0*/  @!PT LDS RZ, [RZ] ;  /* 0x00000000fffff984 */ /* 0x000fe20000000800 */
[----:B------:R-:W-:Y:S01]  /*10a00*/  @!PT LDS RZ, [RZ] ;  /* 0x00000000fffff984 */ /* 0x000fe20000000800 */
[----:B------:R5:W-:Y:S06]  /*10a10*/  MEMBAR.ALL.CTA ;  /* 0x0000000000007992 */ /* 0x000bec0000008000 */
[----:B-----5:R-:W5:Y:S01]  /*10a20*/  FENCE.VIEW.ASYNC.S ;  /* 0x00000000000073c6 */ /* 0x020f620000000000 */
[----:B------:R-:W-:Y:S05]  /*10a30*/  WARPSYNC.ALL ;  /* 0x0000000000007948 */ /* 0x000fea0003800000 */
[----:B-----5:R-:W-:Y:S06]  /*10a40*/  BAR.SYNC.DEFER_BLOCKING 0xd, 0x100 ;  /* 0x0344000000007b1d */ /* 0x020fec0000010000 */
.L_x_3865:
[----:B------:R-:W-:-:S05]  /*10a50*/  IMAD.U32 R0, RZ, RZ, UR59 ;  /* 0x0000003bff007e24 */ /* 0x000fca000f8e00ff */
[----:B------:R-:W-:-:S13]  /*10a60*/  ISETP.NE.AND P0, PT, R0, 0x3, PT ;  /* 0x000000030000780c */ /* 0x000fda0003f05270 */
[----:B------:R-:W-:Y:S05]  /*10a70*/  @!P0 BRA `(.L_x_3912) ;  /* 0x0000000000048947 */ /* 0x000fea0003800000 */
[----:B------:R-:W-:Y:S01]  /*10a80*/  BPT.TRAP 0x1 ;  /* 0x000000040000795c */ /* 0x000fe20000300000 */
.L_x_3912:
[----:B01----:R-:W-:Y:S02]  /*10a90*/  LEA R3, R209, R2, 0x3 ;  /* 0x00000002d1037211 */ /* 0x003fe400078e18ff */
[----:B------:R-:W-:-:S04]  /*10aa0*/  SHF.L.U32 R0, R220, 0x1f, RZ ;  /* 0x0000001fdc007819 */ /* 0x000fc800000006ff */
[----:B------:R0:W1:Y:S01]  /*10ab0*/  SYNCS.PHASECHK.TRANS64.TRYWAIT P1, [R3+URZ+0x30830], R0 ;  /* 0x03083000030075a7 */ /* 0x000062000802017f */
[----:B------:R-:W-:Y:S05]  /*10ac0*/  @!P0 BRA `(.L_x_3913) ;  /* 0x0000000000048947 */ /* 0x000fea0003800000 */
[----:B------:R-:W-:Y:S01]  /*10ad0*/  BPT.TRAP 0x1 ;  /* 0x000000040000795c */ /* 0x000fe20000300000 */
.L_x_3913:
[----:B------:R-:W-:Y:S01]  /*10ae0*/  IMAD.MOV.U32 R119, RZ, RZ, RZ ;  /* 0x000000ffff777224 */ /* 0x000fe200078e00ff */
[----:B-1----:R-:W-:Y:S06]  /*10af0*/  @P1 BRA `(.L_x_3914) ;  /* 0x0000000000081947 */ /* 0x002fec0003800000 */
[----:B------:R-:W1:Y:S02]  /*10b00*/  SYNCS.PHASECHK.TRANS64.TRYWAIT P1, [R3+URZ+0x30830], R0 ;  /* 0x03083000030075a7 */ /* 0x000e64000802017f */
[----:B-1----:R-:W-:Y:S05]  /*10b10*/  @!P1 BRA `(.L_x_3915) ;  /* 0x00000104009c9947 */ /* 0x002fea0003800000 */
.L_x_3914:
[----:B------:R-:W-:Y:S05]  /*10b20*/  WARPSYNC.ALL ;  /* 0x0000000000007948 */ /* 0x000fea0003800000 */
[----:B01----:R-:W-:Y:S01]  /*10b30*/  VIADD R0, R2, 0x1e400 ;  /* 0x0001e40002007836 */ /* 0x003fe20000000000 */
[----:B------:R-:W-:Y:S01]  /*10b40*/  R2UR UR4, R36 ;  /* 0x00000000240472ca */ /* 0x000fe200000e0000 */
[----:B------:R-:W-:Y:S01]  /*10b50*/  UMOV UR9, 0x40000040 ;  /* 0x4000004000097882 */ /* 0x000fe20000000000 */
[----:B--234-:R-:W-:Y:S01]  /*10b60*/  MOV R5, 0x40000040 ;  /* 0x4000004000057802 */ /* 0x01cfe20000000f00 */
[----:B------:R-:W-:Y:S01]  /*10b70*/  WARPGROUP.ARRIVE ;  /* 0x00000000000079c5 */ /* 0x000fe20000000000 */
[----:B------:R-:W-:Y:S01]  /*10b80*/  SHF.R.U32.HI R0, RZ, 0x4, R0 ;  /* 0x00000004ff007819 */ /* 0x000fe20000011600 */
[----:B------:R-:W-:Y:S01]  /*10b90*/  IMAD.MOV.U32 R7, RZ, RZ, 0x40000040 ;  /* 0x40000040ff077424 */ /* 0x000fe200078e00ff */
[----:B------:R-:W-:Y:S01]  /*10ba0*/  R2UR UR11, R5 ;  /* 0x00000000050b72ca */ /* 0x000fe200000e0000 */
[----:B------:R-:W-:Y:S01]  /*10bb0*/  IMAD.U32 R9, RZ, RZ, UR9 ;  /* 0x00000009ff097e24 */ /* 0x000fe2000f8e00ff */
[----:B------:R-:W-:Y:S01]  /*10bc0*/  LOP3.LUT R0, R0, 0x3fff, RZ, 0xc0, !PT ;  /* 0x00003fff00007812 */ /* 0x000fe200078ec0ff */
[----:B------:R-:W-:Y:S01]  /*10bd0*/  UMOV UR53, 0x40000040 ;  /* 0x4000004000357882 */ /* 0x000fe20000000000 */
[----:B------:R-:W-:Y:S01]  /*10be0*/  UMOV UR49, 0x40000040 ;  /* 0x4000004000317882 */ /* 0x000fe20000000000 */
[----:B------:R-:W-:Y:S01]  /*10bf0*/  UMOV UR45, 0x40000040 ;  /* 0x40000040002d7882 */ /* 0x000fe20000000000 */
[----:B------:R-:W-:Y:S01]  /*10c00*/  LOP3.LUT R221, R0, 0x10000, RZ, 0xfc, !PT ;  /* 0x0001000000dd7812 */ /* 0x000fe200078efcff */
[----:B------:R-:W-:Y:S01]  /*10c10*/  ULOP3.LUT UR4, UR4, 0x10000, URZ, 0xfc, !UPT ;  /* 0x0001000004047892 */ /* 0x000fe2000f8efc3f */
[----:B------:R-:W-:Y:S01]  /*10c20*/  MOV R5, 0x40000040 ;  /* 0x4000004000057802 */ /* 0x000fe20000000f00 */
[----:B------:R-:W-:Y:S01]  /*10c30*/  UMOV UR41, 0x40000040 ;  /* 0x4000004000297882 */ /* 0x000fe20000000000 */
[----:B------:R-:W-:Y:S01]  /*10c40*/  UMOV UR37, 0x40000040 ;  /* 0x4000004000257882 */ /* 0x000fe20000000000 */
[----:B------:R-:W-:Y:S01]  /*10c50*/  IMAD R4, R209, 0x900, R221 ;  /* 0x00000900d1047824 */ /* 0x000fe200078e02dd */
[----:B------:R-:W-:Y:S01]  /*10c60*/  UIADD3 UR5, UR4, 0x2, URZ ;  /* 0x0000000204057890 */ /* 0x000fe2000fffe03f */
[----:B------:R-:W-:Y:S01]  /*10c70*/  R2UR UR39, R5 ;  /* 0x00000000052772ca */ /* 0x000fe200000e0000 */
[----:B------:R-:W-:Y:S01]  /*10c80*/  UMOV UR8, UR4 ;  /* 0x0000000400087c82 */ /* 0x000fe20008000000 */
[----:B------:R-:W-:Y:S01]  /*10c90*/  UIADD3 UR52, UR4, 0x406, URZ ;  /* 0x0000040604347890 */ /* 0x000fe2000fffe03f */
[C---:B------:R-:W-:Y:S01]  /*10ca0*/  R2UR UR10, R4.reuse ;  /* 0x00000000040a72ca */ /* 0x040fe200000e0000 */
[----:B------:R-:W-:Y:S01]  /*10cb0*/  IMAD.U32 R8, RZ, RZ, UR8 ;  /* 0x00000008ff087e24 */ /* 0x000fe2000f8e00ff */
[----:B------:R-:W-:Y:S01]  /*10cc0*/  IADD3 R6, R4, 0x2, RZ ;  /* 0x0000000204067810 */ /* 0x000fe20007ffe0ff */
[----:B------:R-:W-:-:S02]  /*10cd0*/  UIADD3 UR48, UR4, 0x800, URZ ;  /* 0x0000080004307890 */ /* 0x000fc4000fffe03f */
[----:B------:R-:W-:Y:S01]  /*10ce0*/  UIADD3 UR44, UR4, 0x802, URZ ;  /* 0x00000802042c7890 */ /* 0x000fe2000fffe03f */
[----:B------:R0:W-:Y:S01]  /*10cf0*/  STL.64 [R1+0x38], R8 ;  /* 0x0000380801007387 */ /* 0x0001e20000100a00 */
[----:B------:R-:W-:Y:S02]  /*10d00*/  UIADD3 UR40, UR4, 0x804, URZ ;  /* 0x0000080404287890 */ /* 0x000fe4000fffe03f */
[----:B------:R-:W-:-:S04]  /*10d10*/  UIADD3 UR36, UR4, 0x806, URZ ;  /* 0x0000080604247890 */ /* 0x000fc8000fffe03f */
[----:B------:R-:W-:Y:S01]  /*10d20*/  HGMMA.64x96x16.F32 R24, gdesc[UR8], RZ, !UPT, gsb0 ;  /* 0x01600000081879f0 */ /* 0x000fe2000c0008ff */
[----:B------:R-:W-:Y:S01]  /*10d30*/  R2UR UR10, R6 ;  /* 0x00000000060a72ca */ /* 0x000fe200000e0000 */
[----:B------:R-:W-:Y:S01]  /*10d40*/  UMOV UR8, UR5 ;  /* 0x0000000500087c82 */ /* 0x000fe20008000000 */
[----:B------:R-:W-:Y:S01]  /*10d50*/  R2UR UR11, R7 ;  /* 0x00000000070b72ca */ /* 0x000fe200000e0000 */
[----:B------:R-:W-:Y:S01]  /*10d60*/  UMOV UR9, 0x40000040 ;  /* 0x4000004000097882 */ /* 0x000fe20000000000 */
[----:B------:R-:W-:Y:S01]  /*10d70*/  VIADD R6, R4, 0x4 ;  /* 0x0000000404067836 */ /* 0x000fe20000000000 */
[----:B------:R-:W-:Y:S01]  /*10d80*/  UIADD3 UR5, UR4, 0x4, URZ ;  /* 0x0000000404057890 */ /* 0x000fe2000fffe03f */
[----:B------:R-:W-:Y:S01]  /*10d90*/  IMAD.MOV.U32 R7, RZ, RZ, 0x40000040 ;  /* 0x40000040ff077424 */ /* 0x000fe200078e00ff */
[----:B0-----:R-:W-:Y:S01]  /*10da0*/  MOV R9, UR9 ;  /* 0x0000000900097c02 */ /* 0x001fe20008000f00 */
[----:B------:R-:W-:-:S05]  /*10db0*/  IMAD.U32 R8, RZ, RZ, UR8 ;  /* 0x00000008ff087e24 */ /* 0x000fca000f8e00ff */
[----:B------:R0:W-:Y:S01]  /*10dc0*/  STL.64 [R1+0x30], R8 ;  /* 0x0000300801007387 */ /* 0x0001e20000100a00 */
[----:B------:R-:W-:Y:S02]  /*10dd0*/  WARPGROUP.DEPBAR.LE gsb0, 0x0 ;  /* 0x00008000000079c5 */ /* 0x000fe40000010000 */
[----:B------:R-:W-:-:S06]  /*10de0*/  WARPGROUP.ARRIVE ;  /* 0x00000000000079c5 */ /* 0x000fcc0000000000 */
[----:B------:R-:W-:Y:S01]  /*10df0*/  HGMMA.64x96x16.F32 R24, gdesc[UR8], R24, gsb0 ;  /* 0x01600000081879f0 */ /* 0x000fe20008000818 */
[----:B------:R-:W-:Y:S01]  /*10e00*/  R2UR UR10, R6 ;  /* 0x00000000060a72ca */ /* 0x000fe200000e0000 */
[----:B------:R-:W-:Y:S01]  /*10e10*/  UMOV UR8, UR5 ;  /* 0x0000000500087c82 */ /* 0x000fe20008000000 */
[----:B------:R-:W-:Y:S01]  /*10e20*/  R2UR UR11, R7 ;  /* 0x00000000070b72ca */ /* 0x000fe200000e0000 */
[----:B------:R-:W-:Y:S01]  /*10e30*/  UMOV UR9, 0x40000040 ;  /* 0x4000004000097882 */ /* 0x000fe20000000000 */
[----:B------:R-:W-:Y:S01]  /*10e40*/  VIADD R6, R4, 0x6 ;  /* 0x0000000604067836 */ /* 0x000fe20000000000 */
[----:B------:R-:W-:Y:S01]  /*10e50*/  MOV R7, 0x40000040 ;  /* 0x4000004000077802 */ /* 0x000fe20000000f00 */
[----:B------:R-:W-:Y:S01]  /*10e60*/  UIADD3 UR5, UR4, 0x6, URZ ;  /* 0x0000000604057890 */ /* 0x000fe2000fffe03f */
        /* <DEDUP_REMOVED lines=10> */
[----:B------:R-:W-:Y:S01]  /*10f10*/  IMAD.MOV.U32 R7, RZ, RZ, 0x40000040 ;  /* 0x40000040ff077424 */ /* 0x000fe200078e00ff */
[----:B------:R-:W-:Y:S01]  /*10f20*/  IADD3 R6, R4, 0x300, RZ ;  /* 0x0000030004067810 */ /* 0x000fe20007ffe0ff */
[----:B------:R-:W-:Y:S01]  /*10f30*/  UIADD3 UR5, UR4, 0x400, URZ ;  /* 0x0000040004057890 */ /* 0x000fe2000fffe03f */
[----:B0-----:R-:W-:Y:S02]  /*10f40*/  IMAD.U32 R8, RZ, RZ, UR8 ;  /* 0x00000008ff087e24 */ /* 0x001fe4000f8e00ff */
        /* <DEDUP_REMOVED lines=37> */
[----:B0-----:R-:W-:Y:S02]  /*111a0*/  IMAD.U32 R8, RZ, RZ, UR8 ;  /* 0x00000008ff087e24 */ /* 0x001fe4000f8e00ff */
[----:B------:R-:W-:Y:S01]  /*111b0*/  IMAD.U32 R9, RZ, RZ, UR9 ;  /* 0x00000009ff097e24 */ /* 0x000fe2000f8e00ff */
[----:B------:R-:W-:Y:S01]  /*111c0*/  R2UR UR54, R6 ;  /* 0x00000000063672ca */ /* 0x000fe200000e0000 */
[----:B------:R-:W-:Y:S01]  /*111d0*/  VIADD R6, R4, 0x600 ;  /* 0x0000060004067836 */ /* 0x000fe20000000000 */
[----:B------:R-:W-:-:S02]  /*111e0*/  R2UR UR55, R7 ;  /* 0x00000000073772ca */ /* 0x000fc400000e0000 */
[----:B------:R-:W-:Y:S01]  /*111f0*/  MOV R7, 0x40000040 ;  /* 0x4000004000077802 */ /* 0x000fe20000000f00 */
[----:B------:R0:W-:Y:S01]  /*11200*/  STL.64 [R1+0x8], R8 ;  /* 0x0000080801007387 */ /* 0x0001e20000100a00 */
[----:B------:R-:W-:Y:S01]  /*11210*/  R2UR UR50, R6 ;  /* 0x00000000063272ca */ /* 0x000fe200000e0000 */
[----:B------:R-:W-:Y:S01]  /*11220*/  VIADD R6, R4, 0x602 ;  /* 0x0000060204067836 */ /* 0x000fe20000000000 */
[----:B------:R-:W-:Y:S01]  /*11230*/  R2UR UR51, R7 ;  /* 0x00000000073372ca */ /* 0x000fe200000e0000 */
[----:B------:R-:W-:-:S03]  /*11240*/  IMAD.MOV.U32 R7, RZ, RZ, 0x40000040 ;  /* 0x40000040ff077424 */ /* 0x000fc600078e00ff */
[----:B------:R-:W-:Y:S02]  /*11250*/  R2UR UR46, R6 ;  /* 0x00000000062e72ca */ /* 0x000fe400000e0000 */
[----:B------:R-:W-:Y:S01]  /*11260*/  R2UR UR47, R7 ;  /* 0x00000000072f72ca */ /* 0x000fe200000e0000 */
[----:B------:R-:W-:Y:S01]  /*11270*/  IMAD.MOV.U32 R7, RZ, RZ, 0x40000040 ;  /* 0x40000040ff077424 */ /* 0x000fe200078e00ff */
[C---:B------:R-:W-:Y:S01]  /*11280*/  IADD3 R6, R4.reuse, 0x604, RZ ;  /* 0x0000060404067810 */ /* 0x040fe20007ffe0ff */
[----:B------:R-:W-:-:S03]  /*11290*/  VIADD R4, R4, 0x606 ;  /* 0x0000060604047836 */ /* 0x000fc60000000000 */
[----:B------:R-:W-:Y:S02]  /*112a0*/  R2UR UR42, R6 ;  /* 0x00000000062a72ca */ /* 0x000fe400000e0000 */
[----:B------:R-:W-:Y:S02]  /*112b0*/  R2UR UR43, R7 ;  /* 0x00000000072b72ca */ /* 0x000fe400000e0000 */
[----:B------:R-:W-:Y:S01]  /*112c0*/  R2UR UR38, R4 ;  /* 0x00000000042672ca */ /* 0x000fe200000e0000 */
        /* <DEDUP_REMOVED lines=19> */
[----:B0-----:R-:W-:Y:S05]  /*11400*/  @!P0 BRA `(.L_x_3916) ;  /* 0x0000000000048947 */ /* 0x001fea0003800000 */
[----:B------:R-:W-:Y:S01]  /*11410*/  BPT.TRAP 0x1 ;  /* 0x000000040000795c */ /* 0x000fe20000300000 */
.L_x_3916:
[----:B------:R-:W2:Y:S01]  /*11420*/  LDL R12, [R1+0x78] ;  /* 0x00007800010c7983 */ /* 0x000ea20000100800 */
[----:B------:R-:W-:Y:S01]  /*11430*/  ULDC UR4, c[0x0][0x9d8] ;  /* 0x0002760000047ab9 */ /* 0x000fe20000000800 */
[----:B------:R-:W-:Y:S01]  /*11440*/  ULDC UR5, c[0x0][0x988] ;  /* 0x0002620000057ab9 */ /* 0x000fe20000000800 */
        /* <DEDUP_REMOVED lines=48> */
[----:B------:R-:W-:Y:S01]  /*11750*/  P2R R8, PR, RZ, 0x1 ;  /* 0x00000001ff087803 */ /* 0x000fe20000000000 */
[----:B------:R-:W-:Y:S01]  /*11760*/  FMUL.FTZ R63, R63, UR4 ;  /* 0x000000043f3f7c20 */ /* 0x000fe20008410000 */
[----:B------:R-:W-:Y:S01]  /*11770*/  FMUL.FTZ R66, R66, UR4 ;  /* 0x0000000442427c20 */ /* 0x000fe20008410000 */
[----:B------:R-:W-:Y:S01]  /*11780*/  FMUL.FTZ R67, R67, UR4 ;  /* 0x0000000443437c20 */ /* 0x000fe20008410000 */
[----:B------:R-:W-:Y:S01]  /*11790*/  FMUL.FTZ R70, R70, UR4 ;  /* 0x0000000446467c20 */ /* 0x000fe20008410000 */
[----:B------:R-:W-:Y:S01]  /*117a0*/  FMUL.FTZ R71, R71, UR4 ;  /* 0x0000000447477c20 */ /* 0x000fe20008410000 */
[----:B------:R-:W4:Y:S01]  /*117b0*/  MUFU.TANH R33, R33 ;  /* 0x0000002100217308 */ /* 0x000f220000002400 */
[----:B------:R-:W-:Y:S01]  /*117c0*/  IADD3 R3, R3, 0x30840, RZ ;  /* 0x0003084003037810 */ /* 0x000fe20007ffe0ff */
[----:B------:R-:W-:Y:S01]  /*117d0*/  ULDC UR38, c[0x0][0x9d8] ;  /* 0x0002760000267ab9 */ /* 0x000fe20000000800 */
[----:B------:R-:W-:Y:S01]  /*117e0*/  ULDC UR39, c[0x0][0x988] ;  /* 0x0002620000277ab9 */ /* 0x000fe20000000800 */
[----:B------:R-:W-:Y:S01]  /*117f0*/  BSSY B0, `(.L_x_3917) ;  /* 0x0000483000007945 */ /* 0x000fe20003800000 */
[----:B------:R-:W-:Y:S01]  /*11800*/  PRMT R3, R222, 0x654, R3 ;  /* 0x00000654de037816 */ /* 0x000fe20000000003 */
[--C-:B------:R-:W-:Y:S01]  /*11810*/  IMAD.MOV.U32 R117, RZ, RZ, R119.reuse ;  /* 0x000000ffff757224 */ /* 0x100fe200078e0077 */
[-C--:B------:R-:W-:Y:S01]  /*11820*/  MOV R118, R119.reuse ;  /* 0x0000007700767202 */ /* 0x080fe20000000f00 */
[----:B------:R-:W4:Y:S01]  /*11830*/  MUFU.TANH R6, R27 ;  /* 0x0000001b00067308 */ /* 0x000f220000002400 */
[----:B------:R4:W-:Y:S01]  /*11840*/  SYNCS.ARRIVE.TRANS64.RED.A1T0 RZ, [R3+URZ], RZ ;  /* 0x000000ff03ff79a7 */ /* 0x0009e2000810043f */
[--C-:B------:R-:W-:Y:S01]  /*11850*/  IMAD.MOV.U32 R116, RZ, RZ, R119.reuse ;  /* 0x000000ffff747224 */ /* 0x100fe200078e0077 */
[-C--:B------:R-:W-:Y:S01]  /*11860*/  MOV R115, R119.reuse ;  /* 0x0000007700737202 */ /* 0x080fe20000000f00 */
[--C-:B------:R-:W-:Y:S01]  /*11870*/  IMAD.MOV.U32 R114, RZ, RZ, R119.reuse ;  /* 0x000000ffff727224 */ /* 0x100fe200078e0077 */
[-C--:B------:R-:W-:Y:S01]  /*11880*/  MOV R112, R119.reuse ;  /* 0x0000007700707202 */ /* 0x080fe20000000f00 */
[--C-:B------:R-:W-:Y:S01]  /*11890*/  IMAD.MOV.U32 R113, RZ, RZ, R119.reuse ;  /* 0x000000ffff717224 */ /* 0x100fe200078e0077 */
[-C--:B------:R-:W-:Y:S01]  /*118a0*/  MOV R109, R119.reuse ;  /* 0x00000077006d7202 */ /* 0x080fe20000000f00 */
[----:B------:R-:W4:Y:S01]  /*118b0*/  MUFU.TANH R36, R36 ;  /* 0x0000002400247308 */ /* 0x000f220000002400 */
[--C-:B------:R-:W-:Y:S01]  /*118c0*/  IMAD.MOV.U32 R111, RZ, RZ, R119.reuse ;  /* 0x000000ffff6f7224 */ /* 0x100fe200078e0077 */
[-C--:B------:R-:W-:Y:S01]  /*118d0*/  MOV R106, R119.reuse ;  /* 0x00000077006a7202 */ /* 0x080fe20000000f00 */
[--C-:B------:R-:W-:Y:S01]  /*118e0*/  IMAD.MOV.U32 R110, RZ, RZ, R119.reuse ;  /* 0x000000ffff6e7224 */ /* 0x100fe200078e0077 */
[-C--:B------:R-:W-:Y:S01]  /*118f0*/  MOV R103, R119.reuse ;  /* 0x0000007700677202 */ /* 0x080fe20000000f00 */
[--C-:B------:R-:W-:Y:S01]  /*11900*/  IMAD.MOV.U32 R108, RZ, RZ, R119.reuse ;  /* 0x000000ffff6c7224 */ /* 0x100fe200078e0077 */
[-C--:B------:R-:W-:Y:S01]  /*11910*/  MOV R100, R119.reuse ;  /* 0x0000007700647202 */ /* 0x080fe20000000f00 */
[--C-:B------:R-:W-:Y:S01]  /*11920*/  IMAD.MOV.U32 R107, RZ, RZ, R119.reuse ;  /* 0x000000ffff6b7224 */ /* 0x100fe200078e0077 */
        /* <DEDUP_REMOVED lines=10> */
[----:B------:R-:W-:Y:S01]  /*119d0*/  MOV R76, R119 ;  /* 0x00000077004c7202 */ /* 0x000fe20000000f00 */
[----:B------:R-:W-:-:S02]  /*119e0*/  IMAD.MOV.U32 R96, RZ, RZ, R119 ;  /* 0x000000ffff607224 */ /* 0x000fc400078e0077 */
[--C-:B------:R-:W-:Y:S02]  /*119f0*/  IMAD.MOV.U32 R92, RZ, RZ, R119.reuse ;  /* 0x000000ffff5c7224 */ /* 0x100fe400078e0077 */
[--C-:B------:R-:W-:Y:S01]  /*11a00*/  IMAD.MOV.U32 R90, RZ, RZ, R119.reuse ;  /* 0x000000ffff5a7224 */ /* 0x100fe200078e0077 */
[----:B------:R-:W4:Y:S01]  /*11a10*/  MUFU.TANH R11, R31 ;  /* 0x0000001f000b7308 */ /* 0x000f220000002400 */
[--C-:B------:R-:W-:Y:S02]  /*11a20*/  IMAD.MOV.U32 R86, RZ, RZ, R119.reuse ;  /* 0x000000ffff567224 */ /* 0x100fe400078e0077 */
[--C-:B------:R-:W-:Y:S02]  /*11a30*/  IMAD.MOV.U32 R84, RZ, RZ, R119.reuse ;  /* 0x000000ffff547224 */ /* 0x100fe400078e0077 */
[--C-:B------:R-:W-:Y:S02]  /*11a40*/  IMAD.MOV.U32 R80, RZ, RZ, R119.reuse ;  /* 0x000000ffff507224 */ /* 0x100fe400078e0077 */
[--C-:B------:R-:W-:Y:S01]  /*11a50*/  IMAD.MOV.U32 R78, RZ, RZ, R119.reuse ;  /* 0x000000ffff4e7224 */ /* 0x100fe200078e0077 */
[----:B------:R-:W4:Y:S01]  /*11a60*/  MUFU.TANH R40, R40 ;  /* 0x0000002800287308 */ /* 0x000f220000002400 */
[----:B------:R-:W-:-:S02]  /*11a70*/  IMAD.MOV.U32 R74, RZ, RZ, R119 ;  /* 0x000000ffff4a7224 */ /* 0x000fc400078e0077 */
[----:B------:R-:W-:-:S05]  /*11a80*/  IMAD.MOV.U32 R72, RZ, RZ, R119 ;  /* 0x000000ffff487224 */ /* 0x000fca00078e0077 */
[----:B------:R-:W4:Y:S08]  /*11a90*/  MUFU.TANH R13, R34 ;  /* 0x00000022000d7308 */ /* 0x000f300000002400 */
[----:B------:R-:W4:Y:S08]  /*11aa0*/  MUFU.TANH R41, R41 ;  /* 0x0000002900297308 */ /* 0x000f300000002400 */
[----:B------:R-:W-:Y:S08]  /*11ab0*/  MUFU.TANH R73, R59 ;  /* 0x0000003b00497308 */ /* 0x000ff00000002400 */
        /* <DEDUP_REMOVED lines=9> */
[----:B------:R0:W4:Y:S08]  /*11b50*/  MUFU.TANH R27, R42 ;  /* 0x0000002a001b7308 */ /* 0x0001300000002400 */
[----:B------:R-:W-:Y:S01]  /*11b60*/  MUFU.TANH R0, R43 ;  /* 0x0000002b00007308 */ /* 0x000fe20000002400 */
[----:B0-----:R-:W-:-:S07]  /*11b70*/  IMAD.MOV.U32 R42, RZ, RZ, R119 ;  /* 0x000000ffff2a7224 */ /* 0x001fce00078e0077 */
[----:B------:R-:W0:Y:S08]  /*11b80*/  MUFU.TANH R49, R49 ;  /* 0x0000003100317308 */ /* 0x000e300000002400 */
[----:B------:R-:W0:Y:S08]  /*11b90*/  MUFU.TANH R52, R52 ;  /* 0x0000003400347308 */ /* 0x000e300000002400 */
[----:B------:R1:W0:Y:S08]  /*11ba0*/  MUFU.TANH R31, R46 ;  /* 0x0000002e001f7308 */ /* 0x0002300000002400 */
[----:B------:R-:W0:Y:S01]  /*11bb0*/  MUFU.TANH R75, R53 ;  /* 0x00000035004b7308 */ /* 0x000e220000002400 */
[----:B-1----:R-:W-:-:S07]  /*11bc0*/  MOV R46, R119 ;  /* 0x00000077002e7202 */ /* 0x002fce0000000f00 */
[----:B------:R-:W1:Y:S08]  /*11bd0*/  MUFU.TANH R4, R47 ;  /* 0x0000002f00047308 */ /* 0x000e700000002400 */
[----:B------:R-:W1:Y:S08]  /*11be0*/  MUFU.TANH R56, R56 ;  /* 0x0000003800387308 */ /* 0x000e700000002400 */
[----:B------:R3:W1:Y:S08]  /*11bf0*/  MUFU.TANH R35, R50 ;  /* 0x0000003200237308 */ /* 0x0006700000002400 */
[----:B------:R1:W1:Y:S01]  /*11c00*/  MUFU.TANH R79, R57 ;  /* 0x00000039004f7308 */ /* 0x0002620000002400 */
[----:B---3--:R-:W-:-:S07]  /*11c10*/  IMAD.MOV.U32 R50, RZ, RZ, R119 ;  /* 0x000000ffff327224 */ /* 0x008fce00078e0077 */
[----:B------:R-:W3:Y:S08]  /*11c20*/  MUFU.TANH R60, R60 ;  /* 0x0000003c003c7308 */ /* 0x000ef00000002400 */
[----:B------:R-:W3:Y:S01]  /*11c30*/  MUFU.TANH R54, R54 ;  /* 0x0000003600367308 */ /* 0x000ee20000002400 */
[----:B--2---:R-:W-:-:S04]  /*11c40*/  IMAD.IADD R12, R12, 0x1, R142 ;  /* 0x000000010c0c7824 */ /* 0x004fc800078e028e */
[----:B------:R-:W-:Y:S02]  /*11c50*/  IMAD R14, R143, -0x60, R12 ;  /* 0xffffffa08f0e7824 */ /* 0x000fe400078e020c */
[----:B------:R-:W-:Y:S01]  /*11c60*/  FMUL.FTZ R12, R69, UR4 ;  /* 0x00000004450c7c20 */ /* 0x000fe20008410000 */
[----:B------:R-:W2:Y:S02]  /*11c70*/  MUFU.TANH R61, R61 ;  /* 0x0000003d003d7308 */ /* 0x000ea40000002400 */
[C---:B------:R-:W-:Y:S02]  /*11c80*/  ISETP.GT.AND P6, PT, R14.reuse, RZ, PT ;  /* 0x000000ff0e00720c */ /* 0x040fe40003fc4270 */
[C---:B------:R-:W-:Y:S02]  /*11c90*/  ISETP.GT.AND P5, PT, R14.reuse, 0x1, PT ;  /* 0x000000010e00780c */ /* 0x040fe40003fa4270 */
[----:B------:R-:W-:Y:S02]  /*11ca0*/  ISETP.GT.AND P4, PT, R14, 0x8, PT ;  /* 0x000000080e00780c */ /* 0x000fe40003f84270 */
[----:B------:R-:W2:Y:S01]  /*11cb0*/  MUFU.TANH R64, R64 ;  /* 0x0000004000407308 */ /* 0x000ea20000002400 */
[----:B------:R-:W-:-:S02]  /*11cc0*/  FSEL R93, R24, -INF , P6 ;  /* 0xff800000185d7808 */ /* 0x000fc40003000000 */
[----:B------:R-:W-:Y:S02]  /*11cd0*/  FSEL R20, R25, -INF , P5 ;  /* 0xff80000019147808 */ /* 0x000fe40002800000 */
[----:B------:R-:W-:Y:S02]  /*11ce0*/  ISETP.GT.AND P3, PT, R14, 0x9, PT ;  /* 0x000000090e00780c */ /* 0x000fe40003f64270 */
[----:B------:R-:W-:Y:S01]  /*11cf0*/  FSEL R97, R28, -INF , P4 ;  /* 0xff8000001c617808 */ /* 0x000fe20002000000 */
[----:B------:R-:W2:Y:S01]  /*11d00*/  MUFU.TANH R58, R58 ;  /* 0x0000003a003a7308 */ /* 0x000ea20000002400 */
[----:B------:R-:W-:Y:S02]  /*11d10*/  FMNMX.FTZ R24, R93, R20, !PT ;  /* 0x000000145d187209 */ /* 0x000fe40007810000 */
[----:B------:R-:W-:Y:S02]  /*11d20*/  ISETP.GT.AND P2, PT, R14, 0x10, PT ;  /* 0x000000100e00780c */ /* 0x000fe40003f44270 */
[----:B----4-:R-:W-:-:S02]  /*11d30*/  FSEL R99, R29, -INF , P3 ;  /* 0xff8000001d637808 */ /* 0x010fc40001800000 */
[----:B------:R-:W-:Y:S01]  /*11d40*/  FMNMX.FTZ R24, R97, R24, !PT ;  /* 0x0000001861187209 */ /* 0x000fe20007810000 */
[----:B------:R-:W4:Y:S01]  /*11d50*/  MUFU.TANH R68, R68 ;  /* 0x0000004400447308 */ /* 0x000f220000002400 */
[----:B------:R-:W-:Y:S02]  /*11d60*/  ISETP.GT.AND P1, PT, R14, 0x11, PT ;  /* 0x000000110e00780c */ /* 0x000fe40003f24270 */
[----:B------:R-:W-:Y:S02]  /*11d70*/  FSEL R69, R32, -INF , P2 ;  /* 0xff80000020457808 */ /* 0x000fe40001000000 */
[----:B------:R-:W-:Y:S02]  /*11d80*/  FMNMX.FTZ R24, R99, R24, !PT ;  /* 0x0000001863187209 */ /* 0x000fe40007810000 */
[----:B------:R-:W-:Y:S01]  /*11d90*/  FSEL R7, R7, -INF , P6 ;  /* 0xff80000007077808 */ /* 0x000fe20003000000 */
[----:B------:R-:W4:Y:S01]  /*11da0*/  MUFU.TANH R12, R12 ;  /* 0x0000000c000c7308 */ /* 0x000f220000002400 */
[----:B------:R-:W-:-:S02]  /*11db0*/  ISETP.GT.AND P6, PT, R14, 0x18, PT ;  /* 0x000000180e00780c */ /* 0x000fc40003fc4270 */
[----:B------:R-:W-:Y:S02]  /*11dc0*/  FSEL R59, R33, -INF , P1 ;  /* 0xff800000213b7808 */ /* 0x000fe40000800000 */
[----:B------:R-:W-:Y:S02]  /*11dd0*/  FMNMX.FTZ R24, R69, R24, !PT ;  /* 0x0000001845187209 */ /* 0x000fe40007810000 */
[----:B------:R-:W-:Y:S01]  /*11de0*/  FSEL R6, R6, -INF , P5 ;  /* 0xff80000006067808 */ /* 0x000fe20002800000 */
[----:B------:R-:W-:Y:S01]  /*11df0*/  MUFU.TANH R62, R62 ;  /* 0x0000003e003e7308 */ /* 0x000fe20000002400 */
[----:B------:R-:W-:Y:S02]  /*11e00*/  ISETP.GT.AND P5, PT, R14, 0x19, PT ;  /* 0x000000190e00780c */ /* 0x000fe40003fa4270 */
[----:B------:R-:W-:Y:S02]  /*11e10*/  FSEL R65, R36, -INF , P6 ;  /* 0xff80000024417808 */ /* 0x000fe40003000000 */
[----:B------:R-:W-:-:S02]  /*11e20*/  FMNMX.FTZ R24, R59, R24, !PT ;  /* 0x000000183b187209 */ /* 0x000fc40007810000 */
[----:B------:R-:W-:Y:S01]  /*11e30*/  FSEL R9, R9, -INF , P4 ;  /* 0xff80000009097808 */ /* 0x000fe20002000000 */
[----:B------:R-:W4:Y:S01]  /*11e40*/  MUFU.TANH R66, R66 ;  /* 0x0000004200427308 */ /* 0x000f220000002400 */
[C---:B------:R-:W-:Y:S02]  /*11e50*/  ISETP.GT.AND P4, PT, R14.reuse, 0x20, PT ;  /* 0x000000200e00780c */ /* 0x040fe40003f84270 */
[----:B------:R-:W-:Y:S02]  /*11e60*/  FSEL R55, R37, -INF , P5 ;  /* 0xff80000025377808 */ /* 0x000fe40002800000 */
[----:B------:R-:W-:Y:S02]  /*11e70*/  FMNMX.FTZ R24, R65, R24, !PT ;  /* 0x0000001841187209 */ /* 0x000fe40007810000 */
[----:B------:R-:W-:Y:S01]  /*11e80*/  FSEL R11, R11, -INF , P3 ;  /* 0xff8000000b0b7808 */ /* 0x000fe20001800000 */
[----:B------:R-:W-:Y:S01]  /*11e90*/  MUFU.TANH R70, R70 ;  /* 0x0000004600467308 */ /* 0x000fe20000002400 */
[----:B------:R-:W-:-:S02]  /*11ea0*/  ISETP.GT.AND P3, PT, R14, 0x21, PT ;  /* 0x000000210e00780c */ /* 0x000fc40003f64270 */
[----:B------:R-:W-:Y:S02]  /*11eb0*/  FSEL R51, R40, -INF , P4 ;  /* 0xff80000028337808 */ /* 0x000fe40002000000 */
[----:B------:R-:W-:Y:S02]  /*11ec0*/  FMNMX.FTZ R24, R55, R24, !PT ;  /* 0x0000001837187209 */ /* 0x000fe40007810000 */
[----:B------:R-:W-:Y:S01]  /*11ed0*/  FSEL R13, R13, -INF , P2 ;  /* 0xff8000000d0d7808 */ /* 0x000fe20001000000 */
[----:B------:R4:W4:Y:S01]  /*11ee0*/  MUFU.TANH R95, R71 ;  /* 0x00000047005f7308 */ /* 0x0009220000002400 */
[----:B------:R-:W-:Y:S02]  /*11ef0*/  ISETP.GT.AND P2, PT, R14, 0x28, PT ;  /* 0x000000280e00780c */ /* 0x000fe40003f44270 */
[----:B------:R-:W-:Y:S02]  /*11f00*/  FSEL R43, R41, -INF , P3 ;  /* 0xff800000292b7808 */ /* 0x000fe40001800000 */
[----:B------:R-:W-:-:S02]  /*11f10*/  FMNMX.FTZ R24, R51, R24, !PT ;  /* 0x0000001833187209 */ /* 0x000fc40007810000 */
[----:B------:R-:W-:Y:S02]  /*11f20*/  FSEL R15, R15, -INF , P1 ;  /* 0xff8000000f0f7808 */ /* 0x000fe40000800000 */
[----:B------:R-:W-:Y:S02]  /*11f30*/  ISETP.GT.AND P1, PT, R14, 0x29, PT ;  /* 0x000000290e00780c */ /* 0x000fe40003f24270 */
[----:B------:R-:W-:Y:S01]  /*11f40*/  FSEL R37, R44, -INF , P2 ;  /* 0xff8000002c257808 */ /* 0x000fe20001000000 */
[----:B------:R-:W-:Y:S01]  /*11f50*/  IMAD.MOV.U32 R44, RZ, RZ, R119 ;  /* 0x000000ffff2c7224 */ /* 0x000fe200078e0077 */
[----:B------:R-:W-:Y:S02]  /*11f60*/  FMNMX.FTZ R24, R43, R24, !PT ;  /* 0x000000182b187209 */ /* 0x000fe40007810000 */
[----:B------:R-:W-:Y:S02]  /*11f70*/  FSEL R21, R21, -INF , P6 ;  /* 0xff80000015157808 */ /* 0x000fe40003000000 */
[----:B------:R-:W-:-:S02]  /*11f80*/  ISETP.GT.AND P6, PT, R14, 0x30, PT ;  /* 0x000000300e00780c */ /* 0x000fc40003fc4270 */
[----:B------:R-:W-:Y:S02]  /*11f90*/  FSEL R45, R45, -INF , P1 ;  /* 0xff8000002d2d7808 */ /* 0x000fe40000800000 */
[----:B------:R-:W-:Y:S02]  /*11fa0*/  FMNMX.FTZ R24, R37, R24, !PT ;  /* 0x0000001825187209 */ /* 0x000fe40007810000 */
[----:B------:R-:W-:Y:S02]  /*11fb0*/  FSEL R25, R39, -INF , P5 ;  /* 0xff80000027197808 */ /* 0x000fe40002800000 */
[----:B------:R-:W-:Y:S02]  /*11fc0*/  ISETP.GT.AND P5, PT, R14, 0x31, PT ;  /* 0x000000310e00780c */ /* 0x000fe40003fa4270 */
[----:B------:R-:W-:Y:S01]  /*11fd0*/  FSEL R47, R48, -INF , P6 ;  /* 0xff800000302f7808 */ /* 0x000fe20003000000 */
[----:B------:R-:W-:Y:S01]  /*11fe0*/  IMAD.MOV.U32 R48, RZ, RZ, R119 ;  /* 0x000000ffff307224 */ /* 0x000fe200078e0077 */
[----:B------:R-:W-:-:S02]  /*11ff0*/  FMNMX.FTZ R24, R45, R24, !PT ;  /* 0x000000182d187209 */ /* 0x000fc40007810000 */
[----:B------:R-:W-:Y:S02]  /*12000*/  FSEL R27, R27, -INF , P4 ;  /* 0xff8000001b1b7808 */ /* 0x000fe40002000000 */
[----:B------:R-:W-:Y:S02]  /*12010*/  ISETP.GT.AND P4, PT, R14, 0x38, PT ;  /* 0x000000380e00780c */ /* 0x000fe40003f84270 */
[----:B0-----:R-:W-:Y:S02]  /*12020*/  FSEL R53, R49, -INF , P5 ;  /* 0xff80000031357808 */ /* 0x001fe40002800000 */
[----:B------:R-:W-:Y:S02]  /*12030*/  FMNMX.FTZ R24, R47, R24, !PT ;  /* 0x000000182f187209 */ /* 0x000fe40007810000 */
[----:B------:R-:W-:Y:S01]  /*12040*/  FSEL R29, R0, -INF , P3 ;  /* 0xff800000001d7808 */ /* 0x000fe20001800000 */
[----:B------:R-:W-:Y:S01]  /*12050*/  IMAD.U32 R0, RZ, RZ, UR5 ;  /* 0x00000005ff007e24 */ /* 0x000fe2000f8e00ff */
[----:B------:R-:W-:-:S02]  /*12060*/  ISETP.GT.AND P3, PT, R14, 0x39, PT ;  /* 0x000000390e00780c */ /* 0x000fc40003f64270 */
[----:B-1----:R-:W-:Y:S02]  /*12070*/  FSEL R57, R52, -INF , P4 ;  /* 0xff80000034397808 */ /* 0x002fe40002000000 */
[----:B------:R-:W-:Y:S02]  /*12080*/  FMNMX.FTZ R24, R53, R24, !PT ;  /* 0x0000001835187209 */ /* 0x000fe40007810000 */
[----:B------:R-:W-:Y:S02]  /*12090*/  FSEL R31, R31, -INF , P2 ;  /* 0xff8000001f1f7808 */ /* 0x000fe40001000000 */
        /* <DEDUP_REMOVED lines=14> */
[----:B---3--:R-:W-:Y:S01]  /*12180*/  FSEL R81, R60, -INF , P6 ;  /* 0xff8000003c517808 */ /* 0x008fe20003000000 */
[----:B------:R-:W-:Y:S01]  /*12190*/  IMAD.MOV.U32 R60, RZ, RZ, R119 ;  /* 0x000000ffff3c7224 */ /* 0x000fe200078e0077 */
[----:B------:R-:W-:-:S02]  /*121a0*/  FMNMX.FTZ R24, R79, R24, !PT ;  /* 0x000000184f187209 */ /* 0x000fc40007810000 */
[----:B------:R-:W-:Y:S01]  /*121b0*/  FSEL R41, R54, -INF , P4 ;  /* 0xff80000036297808 */ /* 0x000fe20002000000 */
[----:B------:R-:W-:Y:S01]  /*121c0*/  IMAD.MOV.U32 R54, RZ, RZ, R119 ;  /* 0x000000ffff367224 */ /* 0x000fe200078e0077 */
[----:B------:R-:W-:Y:S02]  /*121d0*/  ISETP.GT.AND P4, PT, R14, 0x50, PT ;  /* 0x000000500e00780c */ /* 0x000fe40003f84270 */
[----:B--2---:R-:W-:Y:S02]  /*121e0*/  FSEL R83, R61, -INF , P5 ;  /* 0xff8000003d537808 */ /* 0x004fe40002800000 */
[----:B------:R-:W-:Y:S02]  /*121f0*/  FMNMX.FTZ R24, R81, R24, !PT ;  /* 0x0000001851187209 */ /* 0x000fe40007810000 */
[----:B------:R-:W-:Y:S02]  /*12200*/  FSEL R49, R10, -INF , P3 ;  /* 0xff8000000a317808 */ /* 0x000fe40001800000 */
[----:B------:R-:W-:-:S02]  /*12210*/  ISETP.GT.AND P3, PT, R14, 0x51, PT ;  /* 0x000000510e00780c */ /* 0x000fc40003f64270 */
[----:B------:R-:W-:Y:S02]  /*12220*/  FSEL R85, R64, -INF , P4 ;  /* 0xff80000040557808 */ /* 0x000fe40002000000 */
[----:B------:R-:W-:Y:S02]  /*12230*/  FMNMX.FTZ R24, R83, R24, !PT ;  /* 0x0000001853187209 */ /* 0x000fe40007810000 */
[----:B------:R-:W-:Y:S02]  /*12240*/  FSEL R61, R58, -INF , P2 ;  /* 0xff8000003a3d7808 */ /* 0x000fe40001000000 */
[----:B------:R-:W-:Y:S02]  /*12250*/  ISETP.GT.AND P2, PT, R14, 0x58, PT ;  /* 0x000000580e00780c */ /* 0x000fe40003f44270 */
[----:B------:R-:W-:Y:S02]  /*12260*/  FSEL R87, R87, -INF , P3 ;  /* 0xff80000057577808 */ /* 0x000fe40001800000 */
[----:B------:R-:W-:-:S02]  /*12270*/  FMNMX.FTZ R24, R85, R24, !PT ;  /* 0x0000001855187209 */ /* 0x000fc40007810000 */
[----:B------:R-:W-:Y:S02]  /*12280*/  FSEL R73, R73, -INF , P1 ;  /* 0xff80000049497808 */ /* 0x000fe40000800000 */
[----:B------:R-:W-:Y:S02]  /*12290*/  ISETP.GT.AND P1, PT, R14, 0x59, PT ;  /* 0x000000590e00780c */ /* 0x000fe40003f24270 */
[----:B----4-:R-:W-:Y:S01]  /*122a0*/  FSEL R89, R68, -INF , P2 ;  /* 0xff80000044597808 */ /* 0x010fe20001000000 */
[----:B------:R-:W-:Y:S01]  /*122b0*/  IMAD.MOV.U32 R68, RZ, RZ, R119 ;  /* 0x000000ffff447224 */ /* 0x000fe200078e0077 */
[----:B------:R-:W-:Y:S02]  /*122c0*/  FMNMX.FTZ R24, R87, R24, !PT ;  /* 0x0000001857187209 */ /* 0x000fe40007810000 */
[----:B------:R-:W-:Y:S02]  /*122d0*/  FSEL R91, R12, -INF , P1 ;  /* 0xff8000000c5b7808 */ /* 0x000fe40000800000 */
[----:B------:R-:W-:-:S02]  /*122e0*/  FMNMX.FTZ R24, R89, R24, !PT ;  /* 0x0000001859187209 */ /* 0x000fc40007810000 */
[----:B------:R-:W-:Y:S01]  /*122f0*/  FSEL R71, R66, -INF , P4 ;  /* 0xff80000042477808 */ /* 0x000fe20002000000 */
[----:B------:R-:W-:Y:S01]  /*12300*/  IMAD.MOV.U32 R66, RZ, RZ, R119 ;  /* 0x000000ffff427224 */ /* 0x000fe200078e0077 */
[----:B------:R-:W-:Y:S02]  /*12310*/  FMNMX.FTZ R24, R91, R24, !PT ;  /* 0x000000185b187209 */ /* 0x000fe40007810000 */
[----:B------:R-:W-:Y:S02]  /*12320*/  FSEL R95, R95, -INF , P1 ;  /* 0xff8000005f5f7808 */ /* 0x000fe40000800000 */
[-C--:B------:R-:W-:Y:S01]  /*12330*/  MOV R64, R119.reuse ;  /* 0x0000007700407202 */ /* 0x080fe20000000f00 */
[----:B------:R-:W0:Y:S01]  /*12340*/  SHFL.BFLY PT, R5, R24, 0x2, 0x1f ;  /* 0x0c401f0018057f89 */ /* 0x000e2200000e0000 */
[-C--:B------:R-:W-:Y:S02]  /*12350*/  MOV R58, R119.reuse ;  /* 0x00000077003a7202 */ /* 0x080fe40000000f00 */
[----:B------:R-:W-:-:S02]  /*12360*/  MOV R52, R119 ;  /* 0x0000007700347202 */ /* 0x000fc40000000f00 */
[----:B------:R-:W-:Y:S02]  /*12370*/  MOV R40, R119 ;  /* 0x0000007700287202 */ /* 0x000fe40000000f00 */
[----:B0-----:R-:W-:-:S05]  /*12380*/  FMNMX.FTZ R10, R24, R5, !PT ;  /* 0x00000005180a7209 */ /* 0x001fca0007810000 */
[----:B------:R-:W0:Y:S02]  /*12390*/  SHFL.BFLY PT, R5, R10, 0x1, 0x1f ;  /* 0x0c201f000a057f89 */ /* 0x000e2400000e0000 */
[----:B0-----:R-:W-:Y:S02]  /*123a0*/  FMNMX.FTZ R5, R10, R5, !PT ;  /* 0x000000050a057209 */ /* 0x001fe40007810000 */
[----:B------:R-:W-:Y:S02]  /*123b0*/  FMNMX.FTZ R10, R7, R6, !PT ;  /* 0x00000006070a7209 */ /* 0x000fe40007810000 */
[C---:B------:R-:W-:Y:S01]  /*123c0*/  FSETP.NEU.FTZ.AND P0, PT, R5.reuse, -INF , PT ;  /* 0xff8000000500780b */ /* 0x040fe20003f1d000 */
[----:B------:R-:W-:Y:S01]  /*123d0*/  FMUL.FTZ R4, R5, R0 ;  /* 0x0000000005047220 */ /* 0x000fe20000410000 */
[----:B------:R-:W-:-:S04]  /*123e0*/  FMNMX.FTZ R10, R9, R10, !PT ;  /* 0x0000000a090a7209 */ /* 0x000fc80007810000 */
[----:B------:R-:W-:Y:S02]  /*123f0*/  FMNMX.FTZ R10, R11, R10, !PT ;  /* 0x0000000a0b0a7209 */ /* 0x000fe40007810000 */
[----:B------:R-:W-:Y:S02]  /*12400*/  FSEL R12, R4, RZ, P0 ;  /* 0x000000ff040c7208 */ /* 0x000fe40000000000 */
[----:B------:R-:W-:Y:S01]  /*12410*/  FMNMX.FTZ R10, R13, R10, !PT ;  /* 0x0000000a0d0a7209 */ /* 0x000fe20007810000 */
[----:B------:R0:W1:Y:S01]  /*12420*/  MUFU.TANH R4, R63 ;  /* 0x0000003f00047308 */ /* 0x0000620000002400 */
[----:B------:R-:W-:Y:S01]  /*12430*/  ISETP.NE.AND P0, PT, R8, RZ, PT ;  /* 0x000000ff0800720c */ /* 0x000fe20003f05270 */
[--C-:B------:R-:W-:Y:S01]  /*12440*/  FFMA.FTZ R186, R65, R0, -R12.reuse ;  /* 0x0000000041ba7223 */ /* 0x100fe2000001080c */
[----:B------:R-:W-:Y:S01]  /*12450*/  FMNMX.FTZ R10, R15, R10, !PT ;  /* 0x0000000a0f0a7209 */ /* 0x000fe20007810000 */
[-CC-:B------:R-:W-:Y:S01]  /*12460*/  FFMA.FTZ R184, R69, R0.reuse, -R12.reuse ;  /* 0x0000000045b87223 */ /* 0x180fe2000001080c */
[----:B------:R-:W-:Y:S01]  /*12470*/  FSEL R65, R62, -INF , P6 ;  /* 0xff8000003e417808 */ /* 0x000fe20003000000 */
[--C-:B------:R-:W-:Y:S01]  /*12480*/  FFMA.FTZ R180, R51, R0, -R12.reuse ;  /* 0x0000000033b47223 */ /* 0x100fe2000001080c */
[----:B------:R-:W-:Y:S01]  /*12490*/  FMNMX.FTZ R10, R21, R10, !PT ;  /* 0x0000000a150a7209 */ /* 0x000fe20007810000 */
[----:B------:R2:W3:Y:S01]  /*124a0*/  MUFU.TANH R8, R67 ;  /* 0x0000004300087308 */ /* 0x0004e20000002400 */
[-CC-:B------:R-:W-:Y:S01]  /*124b0*/  FFMA.FTZ R188, R93, R0.reuse, -R12.reuse ;  /* 0x000000005dbc7223 */ /* 0x180fe2000001080c */
[----:B------:R-:W-:Y:S01]  /*124c0*/  FSEL R93, R70, -INF , P2 ;  /* 0xff800000465d7808 */ /* 0x000fe20001000000 */
[--C-:B------:R-:W-:Y:S01]  /*124d0*/  FFMA.FTZ R190, R97, R0, -R12.reuse ;  /* 0x0000000061be7223 */ /* 0x100fe2000001080c */
[----:B------:R-:W-:Y:S01]  /*124e0*/  FMNMX.FTZ R10, R25, R10, !PT ;  /* 0x0000000a190a7209 */ /* 0x000fe20007810000 */
[-CC-:B0-----:R-:W-:Y:S01]  /*124f0*/  FFMA.FTZ R63, R20, R0.reuse, -R12.reuse ;  /* 0x00000000143f7223 */ /* 0x181fe2000001080c */
[-CC-:B------:R-:W-:Y:S01]  /*12500*/  FFMA.FTZ R182, R37, R0.reuse, -R12.reuse ;  /* 0x0000000025b67223 */ /* 0x180fe2000001080c */
[--C-:B------:R-:W-:Y:S01]  /*12510*/  FFMA.FTZ R37, R45, R0, -R12.reuse ;  /* 0x000000002d257223 */ /* 0x100fe2000001080c */
[----:B------:R-:W-:Y:S01]  /*12520*/  FMNMX.FTZ R10, R27, R10, !PT ;  /* 0x0000000a1b0a7209 */ /* 0x000fe20007810000 */
[-CC-:B------:R-:W-:Y:S01]  /*12530*/  FFMA.FTZ R176, R47, R0.reuse, -R12.reuse ;  /* 0x000000002fb07223 */ /* 0x180fe2000001080c */
[----:B-1----:R-:W-:Y:S01]  /*12540*/  FSEL R69, R4, -INF , P5 ;  /* 0xff80000004457808 */ /* 0x002fe20002800000 */
[--C-:B------:R-:W-:Y:S01]  /*12550*/  FFMA.FTZ R45, R53, R0, -R12.reuse ;  /* 0x00000000352d7223 */ /* 0x100fe2000001080c */
[----:B------:R-:W-:Y:S01]  /*12560*/  FMNMX.FTZ R10, R29, R10, !PT ;  /* 0x0000000a1d0a7209 */ /* 0x000fe20007810000 */
[-CC-:B------:R-:W-:Y:S01]  /*12570*/  FFMA.FTZ R178, R57, R0.reuse, -R12.reuse ;  /* 0x0000000039b27223 */ /* 0x180fe2000001080c */
[-CC-:B------:R-:W-:Y:S01]  /*12580*/  FFMA.FTZ R47, R75, R0.reuse, -R12.reuse ;  /* 0x000000004b2f7223 */ /* 0x180fe2000001080c */
[--C-:B------:R-:W-:Y:S01]  /*12590*/  FFMA.FTZ R172, R77, R0, -R12.reuse ;  /* 0x000000004dac7223 */ /* 0x100fe2000001080c */
[----:B------:R-:W-:Y:S01]  /*125a0*/  FMNMX.FTZ R10, R31, R10, !PT ;  /* 0x0000000a1f0a7209 */ /* 0x000fe20007810000 */
[-CC-:B--2---:R-:W-:Y:S01]  /*125b0*/  FFMA.FTZ R67, R99, R0.reuse, -R12.reuse ;  /* 0x0000000063437223 */ /* 0x184fe2000001080c */
[----:B---3--:R-:W-:Y:S01]  /*125c0*/  FSEL R51, R8, -INF , P3 ;  /* 0xff80000008337808 */ /* 0x008fe20001800000 */
[--C-:B------:R-:W-:Y:S01]  /*125d0*/  FFMA.FTZ R59, R59, R0, -R12.reuse ;  /* 0x000000003b3b7223 */ /* 0x100fe2000001080c */
[----:B------:R-:W-:Y:S01]  /*125e0*/  FMNMX.FTZ R10, R33, R10, !PT ;  /* 0x0000000a210a7209 */ /* 0x000fe20007810000 */
[-CC-:B------:R-:W-:Y:S01]  /*125f0*/  FFMA.FTZ R55, R55, R0.reuse, -R12.reuse ;  /* 0x0000000037377223 */ /* 0x180fe2000001080c */
[-CC-:B------:R-:W-:Y:S01]  /*12600*/  FFMA.FTZ R43, R43, R0.reuse, -R12.reuse ;  /* 0x000000002b2b7223 */ /* 0x180fe2000001080c */
        /* <DEDUP_REMOVED lines=8> */
[----:B------:R-:W-:Y:S01]  /*12690*/  FFMA.FTZ R77, R91, R0, -R12 ;  /* 0x000000005b4d7223 */ /* 0x000fe2000001080c */
[----:B------:R-:W-:Y:S01]  /*126a0*/  FMNMX.FTZ R10, R41, R10, !PT ;  /* 0x0000000a290a7209 */ /* 0x000fe20007810000 */
[----:B------:R-:W-:Y:S01]  /*126b0*/  MUFU.EX2 R188, R188 ;  /* 0x000000bc00bc7308 */ /* 0x000fe20000000800 */
[--C-:B------:R-:W-:Y:S01]  /*126c0*/  IMAD.MOV.U32 R99, RZ, RZ, R119.reuse ;  /* 0x000000ffff637224 */ /* 0x100fe200078e0077 */
[-C--:B------:R-:W-:Y:S01]  /*126d0*/  MOV R91, R119.reuse ;  /* 0x00000077005b7202 */ /* 0x080fe20000000f00 */
[--C-:B------:R-:W-:Y:S01]  /*126e0*/  IMAD.MOV.U32 R89, RZ, RZ, R119.reuse ;  /* 0x000000ffff597224 */ /* 0x100fe200078e0077 */
[----:B------:R-:W-:Y:S01]  /*126f0*/  FMNMX.FTZ R10, R49, R10, !PT ;  /* 0x0000000a310a7209 */ /* 0x000fe20007810000 */
[--C-:B------:R-:W-:Y:S01]  /*12700*/  IMAD.MOV.U32 R87, RZ, RZ, R119.reuse ;  /* 0x000000ffff577224 */ /* 0x100fe200078e0077 */
[-C--:B------:R-:W-:Y:S01]  /*12710*/  MOV R85, R119.reuse ;  /* 0x0000007700557202 */ /* 0x080fe20000000f00 */
[--C-:B------:R-:W-:Y:S01]  /*12720*/  IMAD.MOV.U32 R83, RZ, RZ, R119.reuse ;  /* 0x000000ffff537224 */ /* 0x100fe200078e0077 */
[----:B------:R-:W-:Y:S01]  /*12730*/  FMNMX.FTZ R10, R61, R10, !PT ;  /* 0x0000000a3d0a7209 */ /* 0x000fe20007810000 */
[----:B------:R-:W0:Y:S01]  /*12740*/  MUFU.EX2 R63, R63 ;  /* 0x0000003f003f7308 */ /* 0x000e220000000800 */
[--C-:B------:R-:W-:Y:S01]  /*12750*/  IMAD.MOV.U32 R81, RZ, RZ, R119.reuse ;  /* 0x000000ffff517224 */ /* 0x100fe200078e0077 */
[----:B------:R-:W-:Y:S01]  /*12760*/  MOV R79, R119 ;  /* 0x00000077004f7202 */ /* 0x000fe20000000f00 */
[----:B------:R-:W-:Y:S01]  /*12770*/  IMAD.MOV.U32 R62, RZ, RZ, R119 ;  /* 0x000000ffff3e7224 */ /* 0x000fe200078e0077 */
[----:B------:R-:W-:-:S02]  /*12780*/  FMNMX.FTZ R10, R73, R10, !PT ;  /* 0x0000000a490a7209 */ /* 0x000fc40007810000 */
[----:B------:R-:W-:Y:S02]  /*12790*/  MOV R70, R119 ;  /* 0x0000007700467202 */ /* 0x000fe40000000f00 */
[----:B------:R-:W-:Y:S01]  /*127a0*/  FMNMX.FTZ R10, R65, R10, !PT ;  /* 0x0000000a410a7209 */ /* 0x000fe20007810000 */
[----:B------:R-:W1:Y:S03]  /*127b0*/  MUFU.EX2 R190, R190 ;  /* 0x000000be00be7308 */ /* 0x000e660000000800 */
[----:B------:R-:W-:-:S04]  /*127c0*/  FMNMX.FTZ R10, R69, R10, !PT ;  /* 0x0000000a450a7209 */ /* 0x000fc80007810000 */
[----:B------:R-:W-:Y:S01]  /*127d0*/  FMNMX.FTZ R10, R71, R10, !PT ;  /* 0x0000000a470a7209 */ /* 0x000fe20007810000 */
[----:B------:R-:W2:Y:S03]  /*127e0*/  MUFU.EX2 R67, R67 ;  /* 0x0000004300437308 */ /* 0x000ea60000000800 */
[----:B------:R-:W-:-:S04]  /*127f0*/  FMNMX.FTZ R10, R51, R10, !PT ;  /* 0x0000000a330a7209 */ /* 0x000fc80007810000 */
[----:B------:R-:W-:Y:S01]  /*12800*/  FMNMX.FTZ R10, R93, R10, !PT ;  /* 0x0000000a5d0a7209 */ /* 0x000fe20007810000 */
[----:B------:R-:W3:Y:S03]  /*12810*/  MUFU.EX2 R184, R184 ;  /* 0x000000b800b87308 */ /* 0x000ee60000000800 */
[----:B------:R-:W-:-:S05]  /*12820*/  FMNMX.FTZ R10, R95, R10, !PT ;  /* 0x0000000a5f0a7209 */ /* 0x000fca0007810000 */
[----:B------:R-:W4:Y:S01]  /*12830*/  SHFL.BFLY PT, R97, R10, 0x2, 0x1f ;  /* 0x0c401f000a617f89 */ /* 0x000f2200000e0000 */
[----:B------:R-:W3:Y:S08]  /*12840*/  MUFU.EX2 R59, R59 ;  /* 0x0000003b003b7308 */ /* 0x000ef00000000800 */
[----:B------:R-:W3:Y:S08]  /*12850*/  MUFU.EX2 R186, R186 ;  /* 0x000000ba00ba7308 */ /* 0x000ef00000000800 */
[----:B------:R-:W3:Y:S01]  /*12860*/  MUFU.EX2 R55, R55 ;  /* 0x0000003700377308 */ /* 0x000ee20000000800 */
[----:B----4-:R-:W-:-:S07]  /*12870*/  FMNMX.FTZ R97, R10, R97, !PT ;  /* 0x000000610a617209 */ /* 0x010fce0007810000 */
[----:B------:R-:W-:Y:S01]  /*12880*/  MUFU.EX2 R180, R180 ;  /* 0x000000b400b47308 */ /* 0x000fe20000000800 */
[----:B------:R-:W4:Y:S07]  /*12890*/  SHFL.BFLY PT, R4, R97, 0x1, 0x1f ;  /* 0x0c201f0061047f89 */ /* 0x000f2e00000e0000 */
[----:B------:R-:W-:Y:S08]  /*128a0*/  MUFU.EX2 R43, R43 ;  /* 0x0000002b002b7308 */ /* 0x000ff00000000800 */
[----:B------:R-:W-:Y:S08]  /*128b0*/  MUFU.EX2 R182, R182 ;  /* 0x000000b600b67308 */ /* 0x000ff00000000800 */
[----:B------:R-:W-:Y:S01]  /*128c0*/  MUFU.EX2 R37, R37 ;  /* 0x0000002500257308 */ /* 0x000fe20000000800 */
[----:B----4-:R-:W-:-:S02]  /*128d0*/  FMNMX.FTZ R4, R97, R4, !PT ;  /* 0x0000000461047209 */ /* 0x010fc40007810000 */
[----:B------:R-:W-:Y:S02]  /*128e0*/  MOV R97, R119 ;  /* 0x0000007700617202 */ /* 0x000fe40000000f00 */
[C---:B------:R-:W-:Y:S01]  /*128f0*/  FSETP.NEU.FTZ.AND P1, PT, R4.reuse, -INF , PT ;  /* 0xff8000000400780b */ /* 0x040fe20003f3d000 */
[----:B------:R-:W-:Y:S02]  /*12900*/  FMUL.FTZ R8, R4, R0 ;  /* 0x0000000004087220 */ /* 0x000fe40000410000 */
[----:B------:R-:W-:Y:S03]  /*12910*/  MUFU.EX2 R176, R176 ;  /* 0x000000b000b07308 */ /* 0x000fe60000000800 */
[----:B------:R-:W-:Y:S02]  /*12920*/  FSEL R12, R8, RZ, P1 ;  /* 0x000000ff080c7208 */ /* 0x000fe40000800000 */
[----:B------:R-:W-:-:S03]  /*12930*/  ISETP.GE.AND P1, PT, R142, 0x61, PT ;  /* 0x000000618e00780c */ /* 0x000fc60003f26270 */
[----:B------:R-:W-:Y:S01]  /*12940*/  MUFU.EX2 R45, R45 ;  /* 0x0000002d002d7308 */ /* 0x000fe20000000800 */
[-CC-:B------:R-:W-:Y:S01]  /*12950*/  FFMA.FTZ R189, R7, R0.reuse, -R12.reuse ;  /* 0x0000000007bd7223 */ /* 0x180fe2000001080c */
[-CC-:B------:R-:W-:Y:S01]  /*12960*/  FFMA.FTZ R6, R6, R0.reuse, -R12.reuse ;  /* 0x0000000006067223 */ /* 0x180fe2000001080c */
[-CC-:B------:R-:W-:Y:S01]  /*12970*/  FFMA.FTZ R191, R9, R0.reuse, -R12.reuse ;  /* 0x0000000009bf7223 */ /* 0x180fe2000001080c */
[-CC-:B------:R-:W-:Y:S01]  /*12980*/  FFMA.FTZ R8, R11, R0.reuse, -R12.reuse ;  /* 0x000000000b087223 */ /* 0x180fe2000001080c */
[-CC-:B------:R-:W-:Y:S01]  /*12990*/  FFMA.FTZ R185, R13, R0.reuse, -R12.reuse ;  /* 0x000000000db97223 */ /* 0x180fe2000001080c */
[----:B0-----:R-:W-:Y:S01]  /*129a0*/  FADD.FTZ R7, R188, R63 ;  /* 0x0000003fbc077221 */ /* 0x001fe20000010000 */
[-CC-:B------:R-:W-:Y:S01]  /*129b0*/  FFMA.FTZ R10, R15, R0.reuse, -R12.reuse ;  /* 0x000000000f0a7223 */ /* 0x180fe2000001080c */
[----:B------:R-:W-:Y:S01]  /*129c0*/  MUFU.EX2 R189, R189 ;  /* 0x000000bd00bd7308 */ /* 0x000fe20000000800 */
[-CC-:B------:R-:W-:Y:S01]  /*129d0*/  FFMA.FTZ R187, R21, R0.reuse, -R12.reuse ;  /* 0x0000000015bb7223 */ /* 0x180fe2000001080c */
[----:B-1----:R-:W-:Y:S01]  /*129e0*/  FADD.FTZ R28, R190, R7 ;  /* 0x00000007be1c7221 */ /* 0x002fe20000010000 */
[-CC-:B------:R-:W-:Y:S01]  /*129f0*/  FFMA.FTZ R25, R25, R0.reuse, -R12.reuse ;  /* 0x0000000019197223 */ /* 0x180fe2000001080c */
[-CC-:B------:R-:W-:Y:S01]  /*12a00*/  FFMA.FTZ R27, R27, R0.reuse, -R12.reuse ;  /* 0x000000001b1b7223 */ /* 0x180fe2000001080c */
[-C--:B------:R-:W-:Y:S01]  /*12a10*/  FFMA.FTZ R29, R29, R0.reuse, -R12 ;  /* 0x000000001d1d7223 */ /* 0x080fe2000001080c */
[----:B--2---:R-:W-:Y:S01]  /*12a20*/  FADD.FTZ R7, R67, R28 ;  /* 0x0000001c43077221 */ /* 0x004fe20000010000 */
[-CC-:B------:R-:W-:Y:S01]  /*12a30*/  FFMA.FTZ R31, R31, R0.reuse, -R12.reuse ;  /* 0x000000001f1f7223 */ /* 0x180fe2000001080c */
[----:B------:R-:W0:Y:S01]  /*12a40*/  MUFU.EX2 R6, R6 ;  /* 0x0000000600067308 */ /* 0x000e220000000800 */
[-CC-:B------:R-:W-:Y:S01]  /*12a50*/  FFMA.FTZ R33, R33, R0.reuse, -R12.reuse ;  /* 0x0000000021217223 */ /* 0x180fe2000001080c */
[----:B---3--:R-:W-:Y:S01]  /*12a60*/  FADD.FTZ R30, R184, R7 ;  /* 0x00000007b81e7221 */ /* 0x008fe20000010000 */
[-CC-:B------:R-:W-:Y:S01]  /*12a70*/  FFMA.FTZ R35, R35, R0.reuse, -R12.reuse ;  /* 0x0000000023237223 */ /* 0x180fe2000001080c */
[-CC-:B------:R-:W-:Y:S01]  /*12a80*/  FFMA.FTZ R39, R39, R0.reuse, -R12.reuse ;  /* 0x0000000027277223 */ /* 0x180fe2000001080c */
[-C--:B------:R-:W-:Y:S01]  /*12a90*/  FFMA.FTZ R41, R41, R0.reuse, -R12 ;  /* 0x0000000029297223 */ /* 0x080fe2000001080c */
[----:B------:R-:W-:Y:S01]  /*12aa0*/  FADD.FTZ R9, R59, R30 ;  /* 0x0000001e3b097221 */ /* 0x000fe20000010000 */
[-CC-:B------:R-:W-:Y:S01]  /*12ab0*/  FFMA.FTZ R49, R49, R0.reuse, -R12.reuse ;  /* 0x0000000031317223 */ /* 0x180fe2000001080c */
[----:B------:R-:W1:Y:S01]  /*12ac0*/  MUFU.EX2 R191, R191 ;  /* 0x000000bf00bf7308 */ /* 0x000e620000000800 */
[-CC-:B------:R-:W-:Y:S01]  /*12ad0*/  FFMA.FTZ R61, R61, R0.reuse, -R12.reuse ;  /* 0x000000003d3d7223 */ /* 0x180fe2000001080c */
[----:B------:R-:W-:Y:S01]  /*12ae0*/  FADD.FTZ R32, R186, R9 ;  /* 0x00000009ba207221 */ /* 0x000fe20000010000 */
[-CC-:B------:R-:W-:Y:S01]  /*12af0*/  FFMA.FTZ R73, R73, R0.reuse, -R12.reuse ;  /* 0x0000000049497223 */ /* 0x180fe2000001080c */
[-CC-:B------:R-:W-:Y:S01]  /*12b00*/  FFMA.FTZ R65, R65, R0.reuse, -R12.reuse ;  /* 0x0000000041417223 */ /* 0x180fe2000001080c */
[-C--:B------:R-:W-:Y:S01]  /*12b10*/  FFMA.FTZ R69, R69, R0.reuse, -R12 ;  /* 0x0000000045457223 */ /* 0x080fe2000001080c */
[----:B------:R-:W-:Y:S01]  /*12b20*/  FADD.FTZ R9, R55, R32 ;  /* 0x0000002037097221 */ /* 0x000fe20000010000 */
[-C--:B------:R-:W-:Y:S01]  /*12b30*/  FFMA.FTZ R71, R71, R0.reuse, -R12 ;  /* 0x0000000047477223 */ /* 0x080fe2000001080c */
[----:B------:R-:W2:Y:S01]  /*12b40*/  MUFU.EX2 R8, R8 ;  /* 0x0000000800087308 */ /* 0x000ea20000000800 */
[----:B0-----:R-:W-:Y:S01]  /*12b50*/  FADD.FTZ R28, R189, R6 ;  /* 0x00000006bd1c7221 */ /* 0x001fe20000010000 */
[----:B------:R-:W-:Y:S01]  /*12b60*/  FADD.FTZ R32, R180, R9 ;  /* 0x00000009b4207221 */ /* 0x000fe20000010000 */
[-CC-:B------:R-:W-:Y:S01]  /*12b70*/  FFMA.FTZ R51, R51, R0.reuse, -R12.reuse ;  /* 0x0000000033337223 */ /* 0x180fe2000001080c */
[-CC-:B------:R-:W-:Y:S01]  /*12b80*/  FFMA.FTZ R93, R93, R0.reuse, -R12.reuse ;  /* 0x000000005d5d7223 */ /* 0x180fe2000001080c */
[----:B------:R-:W-:Y:S01]  /*12b90*/  FFMA.FTZ R95, R95, R0, -R12 ;  /* 0x000000005f5f7223 */ /* 0x000fe2000001080c */
[----:B------:R-:W-:Y:S01]  /*12ba0*/  FADD.FTZ R9, R43, R32 ;  /* 0x000000202b097221 */ /* 0x000fe20000010000 */
[----:B------:R-:W-:Y:S01]  /*12bb0*/  F2FP.F16.F32.PACK_AB R189, R6, R189 ;  /* 0x000000bd06bd723e */ /* 0x000fe200000000ff */
[----:B------:R-:W0:Y:S01]  /*12bc0*/  MUFU.EX2 R185, R185 ;  /* 0x000000b900b97308 */ /* 0x000e220000000800 */
[----:B-1----:R-:W-:Y:S01]  /*12bd0*/  FADD.FTZ R7, R191, R28 ;  /* 0x0000001cbf077221 */ /* 0x002fe20000010000 */
[----:B------:R-:W-:Y:S01]  /*12be0*/  FADD.FTZ R34, R182, R9 ;  /* 0x00000009b6227221 */ /* 0x000fe20000010000 */
[----:B------:R-:W-:Y:S01]  /*12bf0*/  F2FP.F16.F32.PACK_AB R188, R63, R188 ;  /* 0x000000bc3fbc723e */ /* 0x000fe200000000ff */
[----:B------:R-:W-:Y:S01]  /*12c00*/  IMAD.MOV.U32 R63, RZ, RZ, R119 ;  /* 0x000000ffff3f7224 */ /* 0x000fe200078e0077 */
[----:B------:R-:W-:-:S02]  /*12c10*/  F2FP.F16.F32.PACK_AB R190, R67, R190 ;  /* 0x000000be43be723e */ /* 0x000fc400000000ff */
[----:B------:R-:W-:Y:S01]  /*12c20*/  F2FP.F16.F32.PACK_AB R184, R59, R184 ;  /* 0x000000b83bb8723e */ /* 0x000fe200000000ff */
[----:B------:R-:W1:Y:S01]  /*12c30*/  MUFU.EX2 R10, R10 ;  /* 0x0000000a000a7308 */ /* 0x000e620000000800 */
[C---:B--2---:R-:W-:Y:S01]  /*12c40*/  FADD.FTZ R30, R8.reuse, R7 ;  /* 0x00000007081e7221 */ /* 0x044fe20000010000 */
[----:B------:R-:W-:Y:S01]  /*12c50*/  F2FP.F16.F32.PACK_AB R186, R55, R186 ;  /* 0x000000ba37ba723e */ /* 0x000fe200000000ff */
[----:B------:R-:W-:Y:S01]  /*12c60*/  IMAD.MOV.U32 R59, RZ, RZ, R119 ;  /* 0x000000ffff3b7224 */ /* 0x000fe200078e0077 */
[----:B------:R-:W-:Y:S02]  /*12c70*/  F2FP.F16.F32.PACK_AB R180, R43, R180 ;  /* 0x000000b42bb4723e */ /* 0x000fe400000000ff */
[----:B------:R-:W-:Y:S02]  /*12c80*/  F2FP.F16.F32.PACK_AB R182, R37, R182 ;  /* 0x000000b625b6723e */ /* 0x000fe400000000ff */
[----:B------:R-:W2:Y:S01]  /*12c90*/  MUFU.EX2 R187, R187 ;  /* 0x000000bb00bb7308 */ /* 0x000ea20000000800 */
[----:B0-----:R-:W-:Y:S01]  /*12ca0*/  FADD.FTZ R7, R185, R30 ;  /* 0x0000001eb9077221 */ /* 0x001fe20000010000 */
[----:B------:R-:W-:-:S02]  /*12cb0*/  F2FP.F16.F32.PACK_AB R191, R8, R191 ;  /* 0x000000bf08bf723e */ /* 0x000fc400000000ff */
[-C--:B------:R-:W-:Y:S02]  /*12cc0*/  MOV R67, R119.reuse ;  /* 0x0000007700437202 */ /* 0x080fe40000000f00 */
[----:B------:R-:W-:Y:S02]  /*12cd0*/  MOV R55, R119 ;  /* 0x0000007700377202 */ /* 0x000fe40000000f00 */
[----:B------:R0:W3:Y:S01]  /*12ce0*/  MUFU.EX2 R14, R25 ;  /* 0x00000019000e7308 */ /* 0x0000e20000000800 */
[C---:B-1----:R-:W-:Y:S01]  /*12cf0*/  FADD.FTZ R30, R10.reuse, R7 ;  /* 0x000000070a1e7221 */ /* 0x042fe20000010000 */
[----:B------:R-:W-:Y:S02]  /*12d00*/  F2FP.F16.F32.PACK_AB R185, R10, R185 ;  /* 0x000000b90ab9723e */ /* 0x000fe400000000ff */
[----:B------:R-:W-:-:S04]  /*12d10*/  MOV R43, R119 ;  /* 0x00000077002b7202 */ /* 0x000fc80000000f00 */
[----:B------:R-:W1:Y:S01]  /*12d20*/  MUFU.EX2 R27, R27 ;  /* 0x0000001b001b7308 */ /* 0x000e620000000800 */
[----:B--2---:R-:W-:Y:S01]  /*12d30*/  FADD.FTZ R7, R187, R30 ;  /* 0x0000001ebb077221 */ /* 0x004fe20000010000 */
[----:B0-----:R-:W-:-:S06]  /*12d40*/  MOV R25, R119 ;  /* 0x0000007700197202 */ /* 0x001fcc0000000f00 */
[----:B------:R0:W2:Y:S01]  /*12d50*/  MUFU.EX2 R20, R29 ;  /* 0x0000001d00147308 */ /* 0x0000a20000000800 */
[C---:B---3--:R-:W-:Y:S01]  /*12d60*/  FADD.FTZ R32, R14.reuse, R7 ;  /* 0x000000070e207221 */ /* 0x048fe20000010000 */
[----:B------:R-:W-:Y:S01]  /*12d70*/  FADD.FTZ R7, R37, R34 ;  /* 0x0000002225077221 */ /* 0x000fe20000010000 */
[----:B------:R-:W-:Y:S02]  /*12d80*/  F2FP.F16.F32.PACK_AB R187, R14, R187 ;  /* 0x000000bb0ebb723e */ /* 0x000fe400000000ff */
[----:B------:R-:W-:Y:S01]  /*12d90*/  MOV R37, R119 ;  /* 0x0000007700257202 */ /* 0x000fe20000000f00 */
[----:B------:R-:W-:Y:S01]  /*12da0*/  FADD.FTZ R34, R176, R7 ;  /* 0x00000007b0227221 */ /* 0x000fe20000010000 */
[----:B------:R-:W-:Y:S01]  /*12db0*/  F2FP.F16.F32.PACK_AB R176, R45, R176 ;  /* 0x000000b02db0723e */ /* 0x000fe200000000ff */
[----:B------:R-:W3:Y:S01]  /*12dc0*/  MUFU.EX2 R31, R31 ;  /* 0x0000001f001f7308 */ /* 0x000ee20000000800 */
[----:B-1----:R-:W-:Y:S01]  /*12dd0*/  FADD.FTZ R3, R27, R32 ;  /* 0x000000201b037221 */ /* 0x002fe20000010000 */
[----:B------:R-:W-:Y:S01]  /*12de0*/  FADD.FTZ R7, R45, R34 ;  /* 0x000000222d077221 */ /* 0x000fe20000010000 */
[----:B------:R-:W-:-:S02]  /*12df0*/  IMAD.MOV.U32 R45, RZ, RZ, R119 ;  /* 0x000000ffff2d7224 */ /* 0x000fc400078e0077 */
[----:B0-----:R-:W-:-:S03]  /*12e00*/  IMAD.MOV.U32 R29, RZ, RZ, R119 ;  /* 0x000000ffff1d7224 */ /* 0x001fc600078e0077 */
[----:B------:R0:W1:Y:S01]  /*12e10*/  MUFU.EX2 R24, R33 ;  /* 0x0000002100187308 */ /* 0x0000620000000800 */
[C---:B--2---:R-:W-:Y:S01]  /*12e20*/  FADD.FTZ R32, R20.reuse, R3 ;  /* 0x0000000314207221 */ /* 0x044fe20000010000 */
[----:B------:R-:W-:Y:S01]  /*12e30*/  F2FP.F16.F32.PACK_AB R181, R20, R27 ;  /* 0x0000001b14b5723e */ /* 0x000fe200000000ff */
[----:B------:R-:W-:-:S05]  /*12e40*/  IMAD.MOV.U32 R27, RZ, RZ, R119 ;  /* 0x000000ffff1b7224 */ /* 0x000fca00078e0077 */
[----:B------:R-:W2:Y:S01]  /*12e50*/  MUFU.EX2 R178, R178 ;  /* 0x000000b200b27308 */ /* 0x000ea20000000800 */
[----:B---3--:R-:W-:Y:S01]  /*12e60*/  FADD.FTZ R3, R31, R32 ;  /* 0x000000201f037221 */ /* 0x008fe20000010000 */
[----:B0-----:R-:W-:-:S06]  /*12e70*/  IMAD.MOV.U32 R33, RZ, RZ, R119 ;  /* 0x000000ffff217224 */ /* 0x001fcc00078e0077 */
        /* <DEDUP_REMOVED lines=8> */
[----:B0-----:R-:W-:-:S07]  /*12f00*/  FADD.FTZ R3, R35, R34 ;  /* 0x0000002223037221 */ /* 0x001fce0000010000 */
[----:B------:R-:W0:Y:S01]  /*12f10*/  MUFU.EX2 R172, R172 ;  /* 0x000000ac00ac7308 */ /* 0x000e220000000800 */
[C---:B-1----:R-:W-:Y:S01]  /*12f20*/  FADD.FTZ R7, R47.reuse, R36 ;  /* 0x000000242f077221 */ /* 0x042fe20000010000 */
[----:B------:R-:W-:Y:S01]  /*12f30*/  F2FP.F16.F32.PACK_AB R178, R47, R178 ;  /* 0x000000b22fb2723e */ /* 0x000fe200000000ff */
[--C-:B------:R-:W-:Y:S02]  /*12f40*/  IMAD.MOV.U32 R47, RZ, RZ, R119.reuse ;  /* 0x000000ffff2f7224 */ /* 0x100fe400078e0077 */
[----:B--2---:R-:W-:-:S03]  /*12f50*/  IMAD.MOV.U32 R39, RZ, RZ, R119 ;  /* 0x000000ffff277224 */ /* 0x004fc600078e0077 */
[----:B------:R-:W1:Y:S01]  /*12f60*/  MUFU.EX2 R41, R41 ;  /* 0x0000002900297308 */ /* 0x000e620000000800 */
[C---:B---3--:R-:W-:Y:S01]  /*12f70*/  FADD.FTZ R12, R26.reuse, R3 ;  /* 0x000000031a0c7221 */ /* 0x048fe20000010000 */
[----:B------:R-:W-:Y:S01]  /*12f80*/  F2FP.F16.F32.PACK_AB R177, R26, R35 ;  /* 0x000000231ab1723e */ /* 0x000fe200000000ff */
[--C-:B------:R-:W-:Y:S02]  /*12f90*/  IMAD.MOV.U32 R35, RZ, RZ, R119.reuse ;  /* 0x000000ffff237224 */ /* 0x100fe400078e0077 */
[----:B------:R-:W-:-:S03]  /*12fa0*/  IMAD.MOV.U32 R26, RZ, RZ, R119 ;  /* 0x000000ffff1a7224 */ /* 0x000fc600078e0077 */
[----:B------:R-:W2:Y:S01]  /*12fb0*/  MUFU.EX2 R53, R53 ;  /* 0x0000003500357308 */ /* 0x000ea20000000800 */
[----:B0-----:R-:W-:-:S07]  /*12fc0*/  FADD.FTZ R34, R172, R7 ;  /* 0x00000007ac227221 */ /* 0x001fce0000010000 */
[----:B------:R0:W3:Y:S01]  /*12fd0*/  MUFU.EX2 R28, R49 ;  /* 0x00000031001c7308 */ /* 0x0000e20000000800 */
[----:B-1----:R-:W-:-:S07]  /*12fe0*/  FADD.FTZ R3, R41, R12 ;  /* 0x0000000c29037221 */ /* 0x002fce0000010000 */
[----:B------:R-:W1:Y:S01]  /*12ff0*/  MUFU.EX2 R174, R174 ;  /* 0x000000ae00ae7308 */ /* 0x000e620000000800 */
[C---:B--2---:R-:W-:Y:S01]  /*13000*/  FADD.FTZ R7, R53.reuse, R34 ;  /* 0x0000002235077221 */ /* 0x044fe20000010000 */
[----:B------:R-:W-:Y:S01]  /*13010*/  F2FP.F16.F32.PACK_AB R172, R53, R172 ;  /* 0x000000ac35ac723e */ /* 0x000fe200000000ff */
[----:B------:R-:W-:Y:S01]  /*13020*/  IMAD.MOV.U32 R53, RZ, RZ, R119 ;  /* 0x000000ffff357224 */ /* 0x000fe200078e0077 */
[----:B0-----:R-:W-:-:S04]  /*13030*/  MOV R49, R119 ;  /* 0x0000007700317202 */ /* 0x001fc80000000f00 */
[----:B------:R-:W0:Y:S01]  /*13040*/  MUFU.EX2 R61, R61 ;  /* 0x0000003d003d7308 */ /* 0x000e220000000800 */
[C---:B---3--:R-:W-:Y:S01]  /*13050*/  FADD.FTZ R34, R28.reuse, R3 ;  /* 0x000000031c227221 */ /* 0x048fe20000010000 */
[----:B------:R-:W-:Y:S01]  /*13060*/  F2FP.F16.F32.PACK_AB R179, R28, R41 ;  /* 0x000000291cb3723e */ /* 0x000fe200000000ff */
[----:B------:R-:W-:Y:S01]  /*13070*/  IMAD.MOV.U32 R41, RZ, RZ, R119 ;  /* 0x000000ffff297224 */ /* 0x000fe200078e0077 */
[----:B------:R-:W-:-:S04]  /*13080*/  MOV R28, R119 ;  /* 0x00000077001c7202 */ /* 0x000fc80000000f00 */
[----:B------:R-:W2:Y:S01]  /*13090*/  MUFU.EX2 R57, R57 ;  /* 0x0000003900397308 */ /* 0x000ea20000000800 */
[----:B-1----:R-:W-:-:S07]  /*130a0*/  FADD.FTZ R36, R174, R7 ;  /* 0x00000007ae247221 */ /* 0x002fce0000010000 */
[----:B------:R1:W3:Y:S01]  /*130b0*/  MUFU.EX2 R30, R73 ;  /* 0x00000049001e7308 */ /* 0x0002e20000000800 */
[----:B0-----:R-:W-:-:S07]  /*130c0*/  FADD.FTZ R3, R61, R34 ;  /* 0x000000223d037221 */ /* 0x001fce0000010000 */
[----:B------:R-:W0:Y:S01]  /*130d0*/  MUFU.EX2 R168, R168 ;  /* 0x000000a800a87308 */ /* 0x000e220000000800 */
[C---:B--2---:R-:W-:Y:S01]  /*130e0*/  FADD.FTZ R7, R57.reuse, R36 ;  /* 0x0000002439077221 */ /* 0x044fe20000010000 */
[----:B------:R-:W-:Y:S01]  /*130f0*/  F2FP.F16.F32.PACK_AB R174, R57, R174 ;  /* 0x000000ae39ae723e */ /* 0x000fe200000000ff */
[----:B------:R-:W-:Y:S01]  /*13100*/  IMAD.MOV.U32 R57, RZ, RZ, R119 ;  /* 0x000000ffff397224 */ /* 0x000fe200078e0077 */
[----:B-1----:R-:W-:-:S04]  /*13110*/  MOV R73, R119 ;  /* 0x0000007700497202 */ /* 0x002fc80000000f00 */
[----:B------:R-:W1:Y:S01]  /*13120*/  MUFU.EX2 R65, R65 ;  /* 0x0000004100417308 */ /* 0x000e620000000800 */
[C---:B---3--:R-:W-:Y:S01]  /*13130*/  FADD.FTZ R34, R30.reuse, R3 ;  /* 0x000000031e227221 */ /* 0x048fe20000010000 */
[----:B------:R-:W-:Y:S01]  /*13140*/  F2FP.F16.F32.PACK_AB R173, R30, R61 ;  /* 0x0000003d1ead723e */ /* 0x000fe200000000ff */
[----:B------:R-:W-:Y:S01]  /*13150*/  IMAD.MOV.U32 R30, RZ, RZ, R119 ;  /* 0x000000ffff1e7224 */ /* 0x000fe200078e0077 */
[----:B------:R-:W-:-:S04]  /*13160*/  MOV R61, R119 ;  /* 0x00000077003d7202 */ /* 0x000fc80000000f00 */
[----:B------:R-:W2:Y:S01]  /*13170*/  MUFU.EX2 R75, R75 ;  /* 0x0000004b004b7308 */ /* 0x000ea20000000800 */
[----:B0-----:R-:W-:-:S07]  /*13180*/  FADD.FTZ R36, R168, R7 ;  /* 0x00000007a8247221 */ /* 0x001fce0000010000 */
[----:B------:R0:W3:Y:S01]  /*13190*/  MUFU.EX2 R32, R69 ;  /* 0x0000004500207308 */ /* 0x0000e20000000800 */
[----:B-1----:R-:W-:-:S07]  /*131a0*/  FADD.FTZ R3, R65, R34 ;  /* 0x0000002241037221 */ /* 0x002fce0000010000 */
[----:B------:R-:W1:Y:S01]  /*131b0*/  MUFU.EX2 R71, R71 ;  /* 0x0000004700477308 */ /* 0x000e620000000800 */
[C---:B--2---:R-:W-:Y:S01]  /*131c0*/  FADD.FTZ R7, R75.reuse, R36 ;  /* 0x000000244b077221 */ /* 0x044fe20000010000 */
[----:B------:R-:W-:Y:S01]  /*131d0*/  F2FP.F16.F32.PACK_AB R168, R75, R168 ;  /* 0x000000a84ba8723e */ /* 0x000fe200000000ff */
[--C-:B------:R-:W-:Y:S02]  /*131e0*/  IMAD.MOV.U32 R75, RZ, RZ, R119.reuse ;  /* 0x000000ffff4b7224 */ /* 0x100fe400078e0077 */
[----:B0-----:R-:W-:-:S03]  /*131f0*/  IMAD.MOV.U32 R69, RZ, RZ, R119 ;  /* 0x000000ffff457224 */ /* 0x001fc600078e0077 */
[----:B------:R0:W2:Y:S01]  /*13200*/  MUFU.EX2 R12, R51 ;  /* 0x00000033000c7308 */ /* 0x0000a20000000800 */
[C---:B---3--:R-:W-:Y:S01]  /*13210*/  FADD.FTZ R36, R32.reuse, R3 ;  /* 0x0000000320247221 */ /* 0x048fe20000010000 */
[----:B------:R-:W-:Y:S01]  /*13220*/  F2FP.F16.F32.PACK_AB R175, R32, R65 ;  /* 0x0000004120af723e */ /* 0x000fe200000000ff */
[--C-:B------:R-:W-:Y:S02]  /*13230*/  IMAD.MOV.U32 R65, RZ, RZ, R119.reuse ;  /* 0x000000ffff417224 */ /* 0x100fe400078e0077 */
[----:B------:R-:W-:-:S03]  /*13240*/  IMAD.MOV.U32 R32, RZ, RZ, R119 ;  /* 0x000000ffff207224 */ /* 0x000fc600078e0077 */
[----:B------:R-:W3:Y:S01]  /*13250*/  MUFU.EX2 R170, R170 ;  /* 0x000000aa00aa7308 */ /* 0x000ee20000000800 */
[----:B-1----:R-:W-:Y:S01]  /*13260*/  FADD.FTZ R3, R71, R36 ;  /* 0x0000002447037221 */ /* 0x002fe20000010000 */
[--C-:B0-----:R-:W-:Y:S02]  /*13270*/  IMAD.MOV.U32 R51, RZ, RZ, R119.reuse ;  /* 0x000000ffff337224 */ /* 0x101fe400078e0077 */
[----:B------:R-:W-:-:S04]  /*13280*/  IMAD.MOV.U32 R36, RZ, RZ, R119 ;  /* 0x000000ffff247224 */ /* 0x000fc800078e0077 */
[----:B------:R-:W0:Y:S01]  /*13290*/  MUFU.EX2 R93, R93 ;  /* 0x0000005d005d7308 */ /* 0x000e220000000800 */
[C---:B--2---:R-:W-:Y:S01]  /*132a0*/  FADD.FTZ R6, R12.reuse, R3 ;  /* 0x000000030c067221 */ /* 0x044fe20000010000 */
[----:B------:R-:W-:Y:S01]  /*132b0*/  F2FP.F16.F32.PACK_AB R169, R12, R71 ;  /* 0x000000470ca9723e */ /* 0x000fe200000000ff */
[----:B------:R-:W-:Y:S02]  /*132c0*/  IMAD.MOV.U32 R12, RZ, RZ, 0x3f800000 ;  /* 0x3f800000ff0c7424 */ /* 0x000fe400078e00ff */
[----:B------:R-:W-:-:S03]  /*132d0*/  IMAD.MOV.U32 R71, RZ, RZ, R119 ;  /* 0x000000ffff477224 */ /* 0x000fc600078e0077 */
[----:B------:R-:W1:Y:S01]  /*132e0*/  MUFU.EX2 R77, R77 ;  /* 0x0000004d004d7308 */ /* 0x000e620000000800 */
[----:B---3--:R-:W-:-:S07]  /*132f0*/  FADD.FTZ R38, R170, R7 ;  /* 0x00000007aa267221 */ /* 0x008fce0000010000 */
[----:B------:R2:W3:Y:S01]  /*13300*/  MUFU.EX2 R34, R95 ;  /* 0x0000005f00227308 */ /* 0x0004e20000000800 */
[----:B0-----:R-:W-:Y:S01]  /*13310*/  FADD.FTZ R3, R93, R6 ;  /* 0x000000065d037221 */ /* 0x001fe20000010000 */
[C---:B-1----:R-:W-:Y:S01]  /*13320*/  FADD.FTZ R215, R77.reuse, R38 ;  /* 0x000000264dd77221 */ /* 0x042fe20000010000 */
[----:B------:R-:W-:Y:S01]  /*13330*/  F2FP.F16.F32.PACK_AB R170, R77, R170 ;  /* 0x000000aa4daa723e */ /* 0x000fe200000000ff */
[--C-:B--2---:R-:W-:Y:S02]  /*13340*/  IMAD.MOV.U32 R95, RZ, RZ, R119.reuse ;  /* 0x000000ffff5f7224 */ /* 0x104fe400078e0077 */
[--C-:B------:R-:W-:Y:S02]  /*13350*/  IMAD.MOV.U32 R77, RZ, RZ, R119.reuse ;  /* 0x000000ffff4d7224 */ /* 0x100fe400078e0077 */
[----:B------:R-:W-:Y:S02]  /*13360*/  IMAD.MOV.U32 R38, RZ, RZ, R119 ;  /* 0x000000ffff267224 */ /* 0x000fe400078e0077 */
[C---:B---3--:R-:W-:Y:S01]  /*13370*/  FADD.FTZ R214, R34.reuse, R3 ;  /* 0x0000000322d67221 */ /* 0x048fe20000010000 */
[----:B------:R-:W-:Y:S01]  /*13380*/  F2FP.F16.F32.PACK_AB R171, R34, R93 ;  /* 0x0000005d22ab723e */ /* 0x000fe200000000ff */
[----:B------:R-:W-:Y:S01]  /*13390*/  IMAD.MOV.U32 R3, RZ, RZ, 0x3f800000 ;  /* 0x3f800000ff037424 */ /* 0x000fe200078e00ff */
[----:B------:R-:W-:Y:S01]  /*133a0*/  MOV R34, R119 ;  /* 0x0000007700227202 */ /* 0x000fe20000000f00 */
[----:B------:R-:W-:Y:S01]  /*133b0*/  IMAD.MOV.U32 R93, RZ, RZ, R119 ;  /* 0x000000ffff5d7224 */ /* 0x000fe200078e0077 */
[----:B------:R-:W-:Y:S06]  /*133c0*/  @!P1 BRA `(.L_x_3918) ;  /* 0x0000002c00149947 */ /* 0x000fec0003800000 */
[----:B------:R-:W-:Y:S01]  /*133d0*/  VIADD R8, R143, 0xfffffffe ;  /* 0xfffffffe8f087836 */ /* 0x000fe20000000000 */
[----:B------:R-:W-:Y:S01]  /*133e0*/  MOV R9, R4 ;  /* 0x0000000400097202 */ /* 0x000fe20000000f00 */
[----:B------:R-:W-:Y:S01]  /*133f0*/  IMAD.MOV.U32 R10, RZ, RZ, R5 ;  /* 0x000000ffff0a7224 */ /* 0x000fe200078e0005 */
[----:B------:R-:W-:Y:S01]  /*13400*/  MOV R7, R209 ;  /* 0x000000d100077202 */ /* 0x000fe20000000f00 */
        /* <DEDUP_REMOVED lines=49> */
[----:B------:R-:W-:-:S07]  /*13720*/  CS2R R24, SRZ ;  /* 0x0000000000187805 */ /* 0x000fce000001ff00 */
.L_x_3931:
[----:B------:R-:W-:-:S04]  /*13730*/  ISETP.NE.AND P1, PT, R7, 0x1, PT ;  /* 0x000000010700780c */ /* 0x000fc80003f25270 */
[----:B------:R-:W-:-:S04]  /*13740*/  SEL R5, RZ, 0x1, P1 ;  /* 0x00000001ff057807 */ /* 0x000fc80000800000 */
[----:B------:R-:W-:Y:S01]  /*13750*/  LOP3.LUT R220, R6, R5, RZ, 0x3c, !PT ;  /* 0x0000000506dc7212 */ /* 0x000fe200078e3cff */
[----:B------:R-:W-:Y:S06]  /*13760*/  @!P0 BRA `(.L_x_3919) ;  /* 0x0000000000048947 */ /* 0x000fec0003800000 */
[----:B------:R-:W-:Y:S01]  /*13770*/  BPT.TRAP 0x1 ;  /* 0x000000040000795c */ /* 0x000fe20000300000 */
.L_x_3919:
[----:B------:R-:W-:Y:S01]  /*13780*/  VIADD R209, R7, 0x1 ;  /* 0x0000000107d17836 */ /* 0x000fe20000000000 */
[----:B------:R-:W-:-:S04]  /*13790*/  SHF.L.U32 R0, R220, 0x1f, RZ ;  /* 0x0000001fdc007819 */ /* 0x000fc800000006ff */
[----:B------:R-:W-:-:S04]  /*137a0*/  ISETP.NE.AND P1, PT, R209, 0x2, PT ;  /* 0x00000002d100780c */ /* 0x000fc80003f25270 */
[----:B------:R-:W-:-:S04]  /*137b0*/  SEL R209, R209, RZ, P1 ;  /* 0x000000ffd1d17207 */ /* 0x000fc80000800000 */
[----:B------:R-:W-:-:S04]  /*137c0*/  LEA R11, R209, R2, 0x3 ;  /* 0x00000002d10b7211 */ /* 0x000fc800078e18ff */
[----:B------:R0:W1:Y:S01]  /*137d0*/  SYNCS.PHASECHK.TRANS64.TRYWAIT P1, [R11+URZ+0x30830], R0 ;  /* 0x030830000b0075a7 */ /* 0x000062000802017f */
[----:B------:R-:W-:Y:S05]  /*137e0*/  @!P0 BRA `(.L_x_3920) ;  /* 0x0000000000048947 */ /* 0x000fea0003800000 */
[----:B------:R-:W-:Y:S01]  /*137f0*/  BPT.TRAP 0x1 ;  /* 0x000000040000795c */ /* 0x000fe20000300000 */
.L_x_3920:
[----:B------:R-:W-:Y:S01]  /*13800*/  IMAD R126, R209, 0x900, R221 ;  /* 0x00000900d17e7824 */ /* 0x000fe200078e02dd */
[----:B------:R-:W-:Y:S03]  /*13810*/  BSSY B1, `(.L_x_3921) ;  /* 0x0000006000017945 */ /* 0x000fe60003800000 */
[C---:B------:R-:W-:Y:S02]  /*13820*/  VIADD R124, R126.reuse, 0x2 ;  /* 0x000000027e7c7836 */ /* 0x040fe40000000000 */
[----:B------:R-:W-:Y:S01]  /*13830*/  VIADD R123, R126, 0x4 ;  /* 0x000000047e7b7836 */ /* 0x000fe20000000000 */
[----:B-1----:R-:W-:Y:S06]  /*13840*/  @P1 BRA `(.L_x_3922) ;  /* 0x0000000000081947 */ /* 0x002fec0003800000 */
[----:B------:R-:W1:Y:S02]  /*13850*/  SYNCS.PHASECHK.TRANS64.TRYWAIT P1, [R11+URZ+0x30830], R0 ;  /* 0x030830000b0075a7 */ /* 0x000e64000802017f */
[----:B-1----:R-:W-:Y:S05]  /*13860*/  @!P1 BRA `(.L_x_3923) ;  /* 0x000000d8005c9947 */ /* 0x002fea0003800000 */
.L_x_3922:
[----:B------:R-:W-:Y:S05]  /*13870*/  BSYNC B1 ;  /* 0x0000000000017941 */ /* 0x000fea0003800000 */
.L_x_3921:
[----:B------:R-:W2:Y:S04]  /*13880*/  LDL.64 R128, [R1+0x38] ;  /* 0x0000380001807983 */ /* 0x000ea80000100a00 */
[----:B------:R3:W-:Y:S04]  /*13890*/  STL.64 [R1+0x90], R8 ;  /* 0x0000900801007387 */ /* 0x0007e80000100a00 */
[----:B---3--:R-:W3:Y:S01]  /*138a0*/  LDL.64 R8, [R1+0x30] ;  /* 0x0000300001087983 */ /* 0x008ee20000100a00 */
[----:B------:R-:W-:Y:S01]  /*138b0*/  MOV R120, R126 ;  /* 0x0000007e00787202 */ /* 0x000fe20000000f00 */
[----:B------:R-:W-:Y:S01]  /*138c0*/  VIADD R122, R126, 0x6 ;  /* 0x000000067e7a7836 */ /* 0x000fe20000000000 */
[----:B------:R-:W-:Y:S01]  /*138d0*/  MOV R5, UR58 ;  /* 0x0000003a00057c02 */ /* 0x000fe20008000f00 */
[----:B------:R-:W-:Y:S01]  /*138e0*/  IMAD.MOV.U32 R121, RZ, RZ, 0x40000040 ;  /* 0x40000040ff797424 */ /* 0x000fe200078e00ff */
[----:B------:R-:W-:Y:S01]  /*138f0*/  R2UR UR46, R120 ;  /* 0x00000000782e72ca */ /* 0x000fe200000e0000 */
[----:B------:R-:W-:Y:S01]  /*13900*/  IMAD.MOV.U32 R125, RZ, RZ, 0x40000040 ;  /* 0x40000040ff7d7424 */ /* 0x000fe200078e00ff */
[----:B------:R-:W-:Y:S01]  /*13910*/  MOV R120, R124 ;  /* 0x0000007c00787202 */ /* 0x000fe20000000f00 */
[----:B------:R-:W-:Y:S01]  /*13920*/  VIADD R124, R126, 0x304 ;  /* 0x000003047e7c7836 */ /* 0x000fe20000000000 */
[----:B------:R-:W-:Y:S01]  /*13930*/  MOV R20, UR38 ;  /* 0x0000002600147c02 */ /* 0x000fe20008000f00 */
[----:B------:R4:W-:Y:S01]  /*13940*/  STL.64 [R1+0x88], R6 ;  /* 0x0000880601007387 */ /* 0x0009e20000100a00 */
[----:B------:R-:W-:Y:S01]  /*13950*/  R2UR UR42, R120 ;  /* 0x00000000782a72ca */ /* 0x000fe200000e0000 */
[----:B------:R-:W-:Y:S01]  /*13960*/  IMAD.MOV.U32 R120, RZ, RZ, R123 ;  /* 0x000000ffff787224 */ /* 0x000fe200078e007b */
[----:B------:R-:W-:Y:S01]  /*13970*/  R2UR UR58, R122 ;  /* 0x000000007a3a72ca */ /* 0x000fe200000e0000 */
[----:B------:R-:W-:Y:S01]  /*13980*/  VIADD R122, R126, 0x302 ;  /* 0x000003027e7a7836 */ /* 0x000fe20000000000 */
[----:B------:R-:W-:Y:S01]  /*13990*/  MOV R213, UR45 ;  /* 0x0000002d00d57c02 */ /* 0x000fe20008000f00 */
[-C--:B------:R-:W-:Y:S01]  /*139a0*/  FMUL.FTZ R24, R24, R12.reuse ;  /* 0x0000000c18187220 */ /* 0x080fe20000410000 */
[----:B------:R-:W-:Y:S01]  /*139b0*/  R2UR UR38, R120 ;  /* 0x00000000782672ca */ /* 0x000fe200000e0000 */
[----:B------:R-:W-:Y:S01]  /*139c0*/  VIADD R120, R126, 0x300 ;  /* 0x000003007e787836 */ /* 0x000fe20000000000 */
[----:B------:R-:W-:Y:S01]  /*139d0*/  R2UR UR30, R122 ;  /* 0x000000007a1e72ca */ /* 0x000fe200000e0000 */
[----:B------:R-:W-:Y:S01]  /*139e0*/  VIADD R122, R126, 0x600 ;  /* 0x000006007e7a7836 */ /* 0x000fe20000000000 */
[----:B01----:R-:W-:Y:S01]  /*139f0*/  MOV R0, UR44 ;  /* 0x0000002c00007c02 */ /* 0x003fe20008000f00 */
[----:B----4-:R-:W4:Y:S01]  /*13a00*/  LDL.64 R6, [R1+0x20] ;  /* 0x0000200001067983 */ /* 0x010f220000100a00 */
[----:B------:R-:W-:Y:S01]  /*13a10*/  R2UR UR34, R120 ;  /* 0x00000000782272ca */ /* 0x000fe200000e0000 */
[-C--:B------:R-:W-:Y:S01]  /*13a20*/  FMUL.FTZ R25, R25, R12.reuse ;  /* 0x0000000c19197220 */ /* 0x080fe20000410000 */
[----:B------:R-:W-:Y:S01]  /*13a30*/  IADD3 R120, R126, 0x306, RZ ;  /* 0x000003067e787810 */ /* 0x000fe20007ffe0ff */
[-C--:B------:R-:W-:Y:S01]  /*13a40*/  FMUL.FTZ R28, R28, R12.reuse ;  /* 0x0000000c1c1c7220 */ /* 0x080fe20000410000 */
[----:B------:R-:W-:Y:S01]  /*13a50*/  R2UR UR47, R121 ;  /* 0x00000000792f72ca */ /* 0x000fe200000e0000 */
[-C--:B------:R-:W-:Y:S01]  /*13a60*/  FMUL.FTZ R29, R29, R12.reuse ;  /* 0x0000000c1d1d7220 */ /* 0x080fe20000410000 */
[----:B------:R-:W-:Y:S01]  /*13a70*/  R2UR UR26, R124 ;  /* 0x000000007c1a72ca */ /* 0x000fe200000e0000 */
[-C--:B------:R-:W-:Y:S01]  /*13a80*/  FMUL.FTZ R32, R32, R12.reuse ;  /* 0x0000000c20207220 */ /* 0x080fe20000410000 */
[----:B------:R-:W-:Y:S01]  /*13a90*/  R2UR UR22, R120 ;  /* 0x00000000781672ca */ /* 0x000fe200000e0000 */
[----:B------:R-:W-:Y:S01]  /*13aa0*/  VIADD R120, R126, 0x604 ;  /* 0x000006047e787836 */ /* 0x000fe20000000000 */
[----:B------:R-:W-:Y:S01]  /*13ab0*/  R2UR UR18, R122 ;  /* 0x000000007a1272ca */ /* 0x000fe200000e0000 */
[C---:B------:R-:W-:Y:S01]  /*13ac0*/  VIADD R122, R126.reuse, 0x606 ;  /* 0x000006067e7a7836 */ /* 0x040fe20000000000 */
[----:B------:R-:W-:Y:S01]  /*13ad0*/  MOV R123, 0x40000040 ;  /* 0x40000040007b7802 */ /* 0x000fe20000000f00 */
[-C--:B------:R-:W-:Y:S01]  /*13ae0*/  FMUL.FTZ R33, R33, R12.reuse ;  /* 0x0000000c21217220 */ /* 0x080fe20000410000 */
[----:B------:R-:W-:Y:S01]  /*13af0*/  IADD3 R124, R126, 0x602, RZ ;  /* 0x000006027e7c7810 */ /* 0x000fe20007ffe0ff */
[-C--:B------:R-:W-:Y:S01]  /*13b00*/  FMUL.FTZ R36, R36, R12.reuse ;  /* 0x0000000c24247220 */ /* 0x080fe20000410000 */
[----:B------:R-:W-:Y:S01]  /*13b10*/  MOV R15, UR39 ;  /* 0x00000027000f7c02 */ /* 0x000fe20008000f00 */
[-C--:B------:R-:W-:Y:S01]  /*13b20*/  FMUL.FTZ R37, R37, R12.reuse ;  /* 0x0000000c25257220 */ /* 0x080fe20000410000 */
[----:B------:R-:W-:Y:S01]  /*13b30*/  MOV R4, UR59 ;  /* 0x0000003b00047c02 */ /* 0x000fe20008000f00 */
[-C--:B------:R-:W-:Y:S01]  /*13b40*/  FMUL.FTZ R40, R40, R12.reuse ;  /* 0x0000000c28287220 */ /* 0x080fe20000410000 */
[----:B------:R-:W-:Y:S01]  /*13b50*/  R2UR UR43, R121 ;  /* 0x00000000792b72ca */ /* 0x000fe200000e0000 */
        /* <DEDUP_REMOVED lines=27> */
[----:B------:R-:W-:Y:S01]  /*13d10*/  MOV R211, UR41 ;  /* 0x0000002900d37c02 */ /* 0x000fe20008000f00 */
        /* <DEDUP_REMOVED lines=77> */
[----:B--2---:R-:W-:-:S02]  /*141f0*/  R2UR UR44, R128 ;  /* 0x00000000802c72ca */ /* 0x004fc400000e0000 */
[----:B------:R-:W-:Y:S02]  /*14200*/  R2UR UR45, R129 ;  /* 0x00000000812d72ca */ /* 0x000fe400000e0000 */
[----:B-----5:R-:W-:-:S11]  /*14210*/  WARPGROUP.ARRIVE ;  /* 0x00000000000079c5 */ /* 0x020fd60000000000 */
[----:B------:R-:W-:Y:S01]  /*14220*/  HGMMA.64x96x16.F32 R120, gdesc[UR44], RZ, !UPT, gsb0 ;  /* 0x016000002c7879f0 */ /* 0x000fe2000c0008ff */
[----:B---3--:R-:W-:Y:S02]  /*14230*/  R2UR UR40, R8 ;  /* 0x00000000082872ca */ /* 0x008fe400000e0000 */
[----:B------:R-:W-:Y:S02]  /*14240*/  R2UR UR41, R9 ;  /* 0x00000000092972ca */ /* 0x000fe400000e0000 */
[----:B------:R-:W-:Y:S01]  /*14250*/  R2UR UR45, R213 ;  /* 0x00000000d52d72ca */ /* 0x000fe200000e0000 */
[----:B------:R0:W5:Y:S01]  /*14260*/  LDL.LU.64 R8, [R1+0x90] ;  /* 0x0000900001087983 */ /* 0x0001620000300a00 */
[----:B------:R-:W-:Y:S02]  /*14270*/  WARPGROUP.DEPBAR.LE gsb0, 0x0 ;  /* 0x00008000000079c5 */ /* 0x000fe40000010000 */
[----:B------:R-:W-:-:S07]  /*14280*/  WARPGROUP.ARRIVE ;  /* 0x00000000000079c5 */ /* 0x000fce0000000000 */
[----:B------:R-:W-:Y:S01]  /*14290*/  HGMMA.64x96x16.F32 R120, gdesc[UR40], R120, gsb0 ;  /* 0x01600000287879f0 */ /* 0x000fe20008000878 */
[----:B------:R-:W-:Y:S02]  /*142a0*/  R2UR UR40, R212 ;  /* 0x00000000d42872ca */ /* 0x000fe400000e0000 */
[----:B------:R-:W2:Y:S01]  /*142b0*/  LDL.64 R212, [R1+0x28] ;  /* 0x0000280001d47983 */ /* 0x000ea20000100a00 */
[----:B------:R-:W-:Y:S01]  /*142c0*/  R2UR UR41, R211 ;  /* 0x00000000d32972ca */ /* 0x000fe200000e0000 */
[----:B------:R-:W-:Y:S02]  /*142d0*/  WARPGROUP.DEPBAR.LE gsb0, 0x0 ;  /* 0x00008000000079c5 */ /* 0x000fe40000010000 */
[----:B------:R-:W-:Y:S01]  /*142e0*/  WARPGROUP.ARRIVE ;  /* 0x00000000000079c5 */ /* 0x000fe20000000000 */
[----:B--2---:R-:W-:Y:S02]  /*142f0*/  R2UR UR36, R212 ;  /* 0x00000000d42472ca */ /* 0x004fe400000e0000 */
[----:B------:R-:W-:-:S02]  /*14300*/  R2UR UR37, R213 ;  /* 0x00000000d52572ca */ /* 0x000fc400000e0000 */
[----:B------:R-:W2:Y:S11]  /*14310*/  LDL.64 R212, [R1+0x8] ;  /* 0x0000080001d47983 */ /* 0x000eb60000100a00 */
[----:B------:R-:W-:Y:S01]  /*14320*/  HGMMA.64x96x16.F32 R120, gdesc[UR36], R120, gsb0 ;  /* 0x01600000247879f0 */ /* 0x000fe20008000878 */
[----:B------:R-:W-:-:S02]  /*14330*/  R2UR UR36, R210 ;  /* 0x00000000d22472ca */ /* 0x000fc400000e0000 */
[----:B------:R-:W3:Y:S01]  /*14340*/  LDL.64 R210, [R1+0x18] ;  /* 0x0000180001d27983 */ /* 0x000ee20000100a00 */
[----:B------:R-:W-:Y:S02]  /*14350*/  R2UR UR38, R20 ;  /* 0x00000000142672ca */ /* 0x000fe400000e0000 */
[----:B------:R-:W-:Y:S02]  /*14360*/  R2UR UR37, R21 ;  /* 0x00000000152572ca */ /* 0x000fe400000e0000 */
[----:B------:R-:W2:Y:S01]  /*14370*/  LDL.64 R20, [R1+0x10] ;  /* 0x0000100001147983 */ /* 0x000ea20000100a00 */
[----:B----4-:R-:W-:Y:S02]  /*14380*/  R2UR UR56, R6 ;  /* 0x00000000063872ca */ /* 0x010fe400000e0000 */
[----:B------:R-:W-:Y:S01]  /*14390*/  R2UR UR57, R7 ;  /* 0x00000000073972ca */ /* 0x000fe200000e0000 */
[----:B------:R-:W-:Y:S01]  /*143a0*/  UMOV UR20, UR52 ;  /* 0x0000003400147c82 */ /* 0x000fe20008000000 */
[----:B------:R-:W-:Y:S01]  /*143b0*/  UMOV UR21, UR53 ;  /* 0x0000003500157c82 */ /* 0x000fe20008000000 */
[----:B------:R-:W-:Y:S01]  /*143c0*/  UMOV UR16, UR48 ;  /* 0x0000003000107c82 */ /* 0x000fe20008000000 */
[----:B------:R-:W-:Y:S01]  /*143d0*/  UMOV UR17, UR49 ;  /* 0x0000003100117c82 */ /* 0x000fe20008000000 */
[----:B------:R-:W-:Y:S01]  /*143e0*/  R2UR UR44, R0 ;  /* 0x00000000002c72ca */ /* 0x000fe200000e0000 */
[----:B------:R0:W5:Y:S01]  /*143f0*/  LDL.LU.64 R6, [R1+0x88] ;  /* 0x0000880001067983 */ /* 0x0001620000300a00 */
[----:B------:R-:W-:-:S02]  /*14400*/  WARPGROUP.DEPBAR.LE gsb0, 0x0 ;  /* 0x00008000000079c5 */ /* 0x000fc40000010000 */
[----:B------:R-:W-:-:S06]  /*14410*/  WARPGROUP.ARRIVE ;  /* 0x00000000000079c5 */ /* 0x000fcc0000000000 */
[----:B------:R-:W-:Y:S03]  /*14420*/  HGMMA.64x96x16.F32 R120, gdesc[UR56], R120, gsb0 ;  /* 0x01600000387879f0 */ /* 0x000fe60008000878 */
[----:B------:R-:W-:Y:S02]  /*14430*/  WARPGROUP.DEPBAR.LE gsb0, 0x0 ;  /* 0x00008000000079c5 */ /* 0x000fe40000010000 */
[----:B------:R-:W-:Y:S01]  /*14440*/  WARPGROUP.ARRIVE ;  /* 0x00000000000079c5 */ /* 0x000fe20000000000 */
[----:B---3--:R-:W-:Y:S02]  /*14450*/  R2UR UR32, R210 ;  /* 0x00000000d22072ca */ /* 0x008fe400000e0000 */
[----:B------:R-:W-:-:S13]  /*14460*/  R2UR UR33, R211 ;  /* 0x00000000d32172ca */ /* 0x000fda00000e0000 */
[----:B------:R-:W-:Y:S01]  /*14470*/  HGMMA.64x96x16.F32 R120, gdesc[UR32], R120, gsb0 ;  /* 0x01600000207879f0 */ /* 0x000fe20008000878 */
[----:B--2---:R-:W-:Y:S02]  /*14480*/  R2UR UR28, R20 ;  /* 0x00000000141c72ca */ /* 0x004fe400000e0000 */
        /* <DEDUP_REMOVED lines=14> */
[----:B------:R-:W-:Y:S01]  /*14570*/  HGMMA.64x96x16.F32 R120, gdesc[UR16], R120, gsb0 ;  /* 0x01600000107879f0 */ /* 0x000fe20008000878 */
[----:B------:R-:W-:Y:S01]  /*14580*/  UMOV UR12, UR44 ;  /* 0x0000002c000c7c82 */ /* 0x000fe20008000000 */
[----:B------:R-:W-:Y:S01]  /*14590*/  UMOV UR13, UR45 ;  /* 0x0000002d000d7c82 */ /* 0x000fe20008000000 */
        /* <DEDUP_REMOVED lines=10> */
[----:B------:R-:W-:Y:S01]  /*14640*/  R2UR UR39, R15 ;  /* 0x000000000f2772ca */ /* 0x000fe200000e0000 */
[----:B------:R-:W-:Y:S02]  /*14650*/  WARPGROUP.DEPBAR.LE gsb0, 0x0 ;  /* 0x00008000000079c5 */ /* 0x000fe40000010000 */
[----:B------:R-:W-:-:S06]  /*14660*/  WARPGROUP.ARRIVE ;  /* 0x00000000000079c5 */ /* 0x000fcc0000000000 */
[----:B------:R-:W-:Y:S01]  /*14670*/  HGMMA.64x96x16.F32 R120, gdesc[UR8], R120, gsb0 ;  /* 0x01600000087879f0 */ /* 0x000fe20008000878 */
[----:B------:R-:W-:Y:S02]  /*14680*/  R2UR UR59, R4 ;  /* 0x00000000043b72ca */ /* 0x000fe400000e0000 */
[----:B------:R-:W-:Y:S02]  /*14690*/  R2UR UR58, R5 ;  /* 0x00000000053a72ca */ /* 0x000fe400000e0000 */
[----:B------:R-:W-:Y:S02]  /*146a0*/  R2UR UR57, R13 ;  /* 0x000000000d3972ca */ /* 0x000fe400000e0000 */
[----:B------:R-:W-:Y:S01]  /*146b0*/  R2UR UR56, R14 ;  /* 0x000000000e3872ca */ /* 0x000fe200000e0000 */
[----:B------:R-:W-:Y:S01]  /*146c0*/  FMUL.FTZ R119, R119, R3 ;  /* 0x0000000377777220 */ /* 0x000fe20000410000 */
[----:B------:R-:W-:Y:S02]  /*146d0*/  WARPGROUP.DEPBAR.LE gsb0, 0x0 ;  /* 0x00008000000079c5 */ /* 0x000fe40000010000 */
[----:B0-----:R-:W-:Y:S11]  /*146e0*/  @!P0 BRA `(.L_x_3924) ;  /* 0x0000000000048947 */ /* 0x001ff60003800000 */
[----:B------:R-:W-:Y:S01]  /*146f0*/  BPT.TRAP 0x1 ;  /* 0x000000040000795c */ /* 0x000fe20000300000 */
.L_x_3924:
[----:B-----5:R-:W-:Y:S02]  /*14700*/  SHF.L.U32 R0, R6, 0x1f, RZ ;  /* 0x0000001f06007819 */ /* 0x020fe400000006ff */
[----:B------:R-:W-:-:S04]  /*14710*/  LEA R13, R7, R2, 0x3 ;  /* 0x00000002070d7211 */ /* 0x000fc800078e18ff */
[----:B------:R0:W1:Y:S01]  /*14720*/  SYNCS.PHASECHK.TRANS64.TRYWAIT P1, [R13+URZ+0x30850], R0 ;  /* 0x030850000d0075a7 */ /* 0x000062000802017f */
[----:B------:R-:W-:Y:S05]  /*14730*/  @!P0 BRA `(.L_x_3925) ;  /* 0x0000000000048947 */ /* 0x000fea0003800000 */
[----:B------:R-:W-:Y:S01]  /*14740*/  BPT.TRAP 0x1 ;  /* 0x000000040000795c */ /* 0x000fe20000300000 */
.L_x_3925:
[----:B------:R-:W-:Y:S04]  /*14750*/  BSSY B1, `(.L_x_3926) ;  /* 0x0000004000017945 */ /* 0x000fe80003800000 */
[----:B-1----:R-:W-:Y:S05]  /*14760*/  @P1 BRA `(.L_x_3927) ;  /* 0x0000000000081947 */ /* 0x002fea0003800000 */
[----:B------:R-:W1:Y:S02]  /*14770*/  SYNCS.PHASECHK.TRANS64.TRYWAIT P1, [R13+URZ+0x30850], R0 ;  /* 0x030850000d0075a7 */ /* 0x000e64000802017f */
[----:B-1----:R-:W-:Y:S05]  /*14780*/  @!P1 BRA `(.L_x_3928) ;  /* 0x000000c800a89947 */ /* 0x002fea0003800000 */
.L_x_3927:
[----:B------:R-:W-:Y:S05]  /*14790*/  BSYNC B1 ;  /* 0x0000000000017941 */ /* 0x000fea0003800000 */
.L_x_3926:
[----:B01----:R-:W-:Y:S01]  /*147a0*/  VIADD R0, R2, 0x400 ;  /* 0x0000040002007836 */ /* 0x003fe20000000000 */
[----:B------:R-:W-:Y:S01]  /*147b0*/  WARPGROUP.ARRIVE ;  /* 0x00000000000079c5 */ /* 0x000fe20000000000 */
[----:B------:R-:W-:-:S03]  /*147c0*/  IMAD.MOV.U32 R5, RZ, RZ, 0x40000040 ;  /* 0x40000040ff057424 */ /* 0x000fc600078e00ff */
[----:B------:R-:W-:Y:S02]  /*147d0*/  SHF.R.U32.HI R0, RZ, 0x4, R0 ;  /* 0x00000004ff007819 */ /* 0x000fe40000011600 */
[----:B------:R-:W-:Y:S02]  /*147e0*/  R2UR UR7, R5 ;  /* 0x00000000050772ca */ /* 0x000fe400000e0000 */
[----:B------:R-:W-:Y:S02]  /*147f0*/  LOP3.LUT R0, R0, 0x3fff, RZ, 0xc0, !PT ;  /* 0x00003fff00007812 */ /* 0x000fe400078ec0ff */
[----:B------:R-:W-:Y:S02]  /*14800*/  MOV R5, 0x40000040 ;  /* 0x4000004000057802 */ /* 0x000fe40000000f00 */
[----:B------:R-:W-:-:S05]  /*14810*/  LOP3.LUT R0, R0, 0x3000000, RZ, 0xfc, !PT ;  /* 0x0300000000007812 */ /* 0x000fca00078efcff */
[----:B------:R-:W-:Y:S02]  /*14820*/  IMAD R4, R7, 0x900, R0 ;  /* 0x0000090007047824 */ /* 0x000fe400078e0200 */
[----:B------:R-:W-:-:S03]  /*14830*/  IMAD.MOV.U32 R7, RZ, RZ, 0x40000040 ;  /* 0x40000040ff077424 */ /* 0x000fc600078e00ff */
[C---:B------:R-:W-:Y:S02]  /*14840*/  R2UR UR6, R4.reuse ;  /* 0x00000000040672ca */ /* 0x040fe400000e0000 */
[----:B------:R-:W-:-:S11]  /*14850*/  IADD3 R6, R4, 0x80, RZ ;  /* 0x0000008004067810 */ /* 0x000fd60007ffe0ff */
[----:B------:R-:W-:Y:S01]  /*14860*/  HGMMA.64x192x16.F32 R24, R188, gdesc[UR4].tnspB, R24, gsb0 ;  /* 0x42e00004bc187df0 */ /* 0x000fe20008000818 */
[----:B------:R-:W-:Y:S01]  /*14870*/  R2UR UR6, R6 ;  /* 0x00000000060672ca */ /* 0x000fe200000e0000 */
[----:B------:R-:W-:Y:S01]  /*14880*/  VIADD R6, R4, 0x100 ;  /* 0x0000010004067836 */ /* 0x000fe20000000000 */
[----:B------:R-:W-:Y:S02]  /*14890*/  R2UR UR7, R7 ;  /* 0x00000000070772ca */ /* 0x000fe400000e0000 */
[----:B------:R-:W-:Y:S01]  /*148a0*/  MOV R7, 0x40000040 ;  /* 0x4000004000077802 */ /* 0x000fe20000000f00 */
[----:B------:R-:W-:Y:S02]  /*148b0*/  WARPGROUP.DEPBAR.LE gsb0, 0x0 ;  /* 0x00008000000079c5 */ /* 0x000fe40000010000 */
[----:B------:R-:W-:-:S12]  /*148c0*/  WARPGROUP.ARRIVE ;  /* 0x00000000000079c5 */ /* 0x000fd80000000000 */
[----:B------:R-:W-:Y:S01]  /*148d0*/  HGMMA.64x192x16.F32 R24, R184, gdesc[UR4].tnspB, R24, gsb0 ;  /* 0x42e00004b8187df0 */ /* 0x000fe20008000818 */
[----:B------:R-:W-:Y:S01]  /*148e0*/  R2UR UR6, R6 ;  /* 0x00000000060672ca */ /* 0x000fe200000e0000 */
[----:B------:R-:W-:Y:S01]  /*148f0*/  VIADD R6, R4, 0x180 ;  /* 0x0000018004067836 */ /* 0x000fe20000000000 */
[----:B------:R-:W-:Y:S01]  /*14900*/  R2UR UR7, R7 ;  /* 0x00000000070772ca */ /* 0x000fe200000e0000 */
[----:B------:R-:W-:Y:S01]  /*14910*/  IMAD.MOV.U32 R7, RZ, RZ, 0x40000040 ;  /* 0x40000040ff077424 */ /* 0x000fe200078e00ff */
[----:B------:R-:W-:Y:S02]  /*14920*/  WARPGROUP.DEPBAR.LE gsb0, 0x0 ;  /* 0x00008000000079c5 */ /* 0x000fe40000010000 */
[----:B------:R-:W-:-:S13]  /*14930*/  WARPGROUP.ARRIVE ;  /* 0x00000000000079c5 */ /* 0x000fda0000000000 */
[----:B------:R-:W-:Y:S01]  /*14940*/  HGMMA.64x192x16.F32 R24, R180, gdesc[UR4].tnspB, R24, gsb0 ;  /* 0x42e00004b4187df0 */ /* 0x000fe20008000818 */
[----:B------:R-:W-:Y:S02]  /*14950*/  R2UR UR6, R6 ;  /* 0x00000000060672ca */ /* 0x000fe400000e0000 */
[----:B------:R-:W-:Y:S01]  /*14960*/  R2UR UR7, R7 ;  /* 0x00000000070772ca */ /* 0x000fe200000e0000 */
[----:B------:R-:W-:Y:S01]  /*14970*/  IMAD.MOV.U32 R7, RZ, RZ, 0x40000040 ;  /* 0x40000040ff077424 */ /* 0x000fe200078e00ff */
[C---:B------:R-:W-:Y:S01]  /*14980*/  IADD3 R6, R4.reuse, 0x200, RZ ;  /* 0x0000020004067810 */ /* 0x040fe20007ffe0ff */
[----:B------:R-:W-:Y:S01]  /*14990*/  VIADD R4, R4, 0x280 ;  /* 0x0000028004047836 */ /* 0x000fe20000000000 */
[----:B------:R-:W-:Y:S02]  /*149a0*/  WARPGROUP.DEPBAR.LE gsb0, 0x0 ;  /* 0x00008000000079c5 */ /* 0x000fe40000010000 */
[----:B------:R-:W-:-:S11]  /*149b0*/  WARPGROUP.ARRIVE ;  /* 0x00000000000079c5 */ /* 0x000fd60000000000 */
[----:B------:R-:W-:Y:S01]  /*149c0*/  HGMMA.64x192x16.F32 R24, R176, gdesc[UR4].tnspB, R24, gsb0 ;  /* 0x42e00004b0187df0 */ /* 0x000fe20008000818 */
[----:B------:R-:W-:Y:S02]  /*149d0*/  R2UR UR6, R6 ;  /* 0x00000000060672ca */ /* 0x000fe400000e0000 */
[----:B------:R-:W-:Y:S01]  /*149e0*/  R2UR UR7, R7 ;  /* 0x00000000070772ca */ /* 0x000fe200000e0000 */
[----:B------:R-:W-:Y:S02]  /*149f0*/  WARPGROUP.DEPBAR.LE gsb0, 0x0 ;  /* 0x00008000000079c5 */ /* 0x000fe40000010000 */
[----:B------:R-:W-:-:S14]  /*14a00*/  WARPGROUP.ARRIVE ;  /* 0x00000000000079c5 */ /* 0x000fdc0000000000 */
[----:B------:R-:W-:Y:S01]  /*14a10*/  HGMMA.64x192x16.F32 R24, R172, gdesc[UR4].tnspB, R24, gsb0 ;  /* 0x42e00004ac187df0 */ /* 0x000fe20008000818 */
[----:B------:R-:W-:Y:S02]  /*14a20*/  R2UR UR6, R4 ;  /* 0x00000000040672ca */ /* 0x000fe400000e0000 */
[----:B------:R-:W-:Y:S01]  /*14a30*/  R2UR UR7, R5 ;  /* 0x00000000050772ca */ /* 0x000fe200000e0000 */
[----:B------:R-:W-:Y:S02]  /*14a40*/  WARPGROUP.DEPBAR.LE gsb0, 0x0 ;  /* 0x00008000000079c5 */ /* 0x000fe40000010000 */
[----:B------:R-:W-:-:S14]  /*14a50*/  WARPGROUP.ARRIVE ;  /* 0x00000000000079c5 */ /* 0x000fdc0000000000 */
[----:B------:R-:W-:Y:S03]  /*14a60*/  HGMMA.64x192x16.F32 R24, R168, gdesc[UR4].tnspB, R24, gsb0 ;  /* 0x42e00004a8187df0 */ /* 0x000fe60008000818 */
[----:B------:R-:W-:Y:S02]  /*14a70*/  WARPGROUP.DEPBAR.LE gsb0, 0x0 ;  /* 0x00008000000079c5 */ /* 0x000fe40000010000 */
[----:B------:R-:W-:Y:S05]  /*14a80*/  @!P0 BRA `(.L_x_3929) ;  /* 0x0000000000048947 */ /* 0x000fea0003800000 */
[----:B------:R-:W-:Y:S01]  /*14a90*/  BPT.TRAP 0x1 ;  /* 0x000000040000795c */ /* 0x000fe20000300000 */
.L_x_3929:
        /* <DEDUP_REMOVED lines=59> */
[----:B------:R-:W-:-:S03]  /*14e50*/  FMUL.FTZ R159, R165, UR38 ;  /* 0x00000026a59f7c20 */ /* 0x000fc60008410000 */
        /* <DEDUP_REMOVED lines=81> */
[----:B0-----:R-:W-:Y:S02]  /*15370*/  FMNMX.FTZ R3, R158, R3, !PT ;  /* 0x000000039e037209 */ /* 0x001fe40007810000 */
[----:B-1----:R-:W-:-:S05]  /*15380*/  FMNMX.FTZ R4, R161, R0, !PT ;  /* 0x00000000a1047209 */ /* 0x002fca0007810000 */
[----:B------:R-:W0:Y:S01]  /*15390*/  SHFL.BFLY PT, R0, R4, 0x2, 0x1f ;  /* 0x0c401f0004007f89 */ /* 0x000e2200000e0000 */
[----:B--2---:R-:W-:-:S05]  /*153a0*/  FMNMX.FTZ R5, R159, R3, !PT ;  /* 0x000000039f057209 */ /* 0x004fca0007810000 */
[----:B------:R-:W1:Y:S01]  /*153b0*/  SHFL.BFLY PT, R3, R5, 0x2, 0x1f ;  /* 0x0c401f0005037f89 */ /* 0x000e6200000e0000 */
[----:B0-----:R-:W-:-:S05]  /*153c0*/  FMNMX.FTZ R4, R4, R0, !PT ;  /* 0x0000000004047209 */ /* 0x001fca0007810000 */
[----:B------:R-:W0:Y:S01]  /*153d0*/  SHFL.BFLY PT, R0, R4, 0x1, 0x1f ;  /* 0x0c201f0004007f89 */ /* 0x000e2200000e0000 */
[----:B-1----:R-:W-:-:S05]  /*153e0*/  FMNMX.FTZ R5, R5, R3, !PT ;  /* 0x0000000305057209 */ /* 0x002fca0007810000 */
[----:B------:R-:W1:Y:S01]  /*153f0*/  SHFL.BFLY PT, R3, R5, 0x1, 0x1f ;  /* 0x0c201f0005037f89 */ /* 0x000e6200000e0000 */
[----:B0-----:R-:W-:Y:S01]  /*15400*/  FMNMX.FTZ R4, R4, R0, !PT ;  /* 0x0000000004047209 */ /* 0x001fe20007810000 */
[----:B------:R-:W-:Y:S01]  /*15410*/  IMAD.U32 R0, RZ, RZ, UR39 ;  /* 0x00000027ff007e24 */ /* 0x000fe2000f8e00ff */
[----:B-1----:R-:W-:-:S03]  /*15420*/  FMNMX.FTZ R5, R5, R3, !PT ;  /* 0x0000000305057209 */ /* 0x002fc60007810000 */
[----:B------:R-:W-:Y:S02]  /*15430*/  FADD.FTZ R3, -R4, R9 ;  /* 0x0000000904037221 */ /* 0x000fe40000010100 */
[CC--:B------:R-:W-:Y:S01]  /*15440*/  FMUL.FTZ R9, R5.reuse, R0.reuse ;  /* 0x0000000005097220 */ /* 0x0c0fe20000410000 */
[----:B------:R-:W-:Y:S01]  /*15450*/  FADD.FTZ R12, -R5, R10 ;  /* 0x0000000a050c7221 */ /* 0x000fe20000010100 */
[-C--:B------:R-:W-:Y:S02]  /*15460*/  FMUL.FTZ R3, R3, R0.reuse ;  /* 0x0000000003037220 */ /* 0x080fe40000410000 */
[-CC-:B------:R-:W-:Y:S01]  /*15470*/  FFMA.FTZ R186, R126, R0.reuse, -R9.reuse ;  /* 0x000000007eba7223 */ /* 0x180fe20000010809 */
[-CC-:B------:R-:W-:Y:S01]  /*15480*/  FFMA.FTZ R126, R127, R0.reuse, -R9.reuse ;  /* 0x000000007f7e7223 */ /* 0x180fe20000010809 */
[-C--:B------:R-:W-:Y:S01]  /*15490*/  FMUL.FTZ R127, R4, R0.reuse ;  /* 0x00000000047f7220 */ /* 0x080fe20000410000 */
[-C--:B------:R-:W-:Y:S01]  /*154a0*/  FMUL.FTZ R12, R12, R0.reuse ;  /* 0x000000000c0c7220 */ /* 0x080fe20000410000 */
[-CC-:B------:R-:W-:Y:S01]  /*154b0*/  FFMA.FTZ R188, R6, R0.reuse, -R9.reuse ;  /* 0x0000000006bc7223 */ /* 0x180fe20000010809 */
[-C--:B------:R-:W-:Y:S01]  /*154c0*/  FFMA.FTZ R180, R130, R0.reuse, -R9 ;  /* 0x0000000082b47223 */ /* 0x080fe20000010809 */
[-C--:B------:R-:W-:Y:S01]  /*154d0*/  FFMA.FTZ R189, R14, R0.reuse, -R127 ;  /* 0x000000000ebd7223 */ /* 0x080fe2000001087f */
[-C--:B------:R-:W-:Y:S01]  /*154e0*/  FFMA.FTZ R164, R7, R0.reuse, -R9 ;  /* 0x0000000007a47223 */ /* 0x080fe20000010809 */
[-C--:B------:R-:W-:Y:S01]  /*154f0*/  FFMA.FTZ R130, R15, R0.reuse, -R127 ;  /* 0x000000000f827223 */ /* 0x080fe2000001087f */
[----:B------:R-:W-:Y:S01]  /*15500*/  MUFU.EX2 R12, R12 ;  /* 0x0000000c000c7308 */ /* 0x000fe20000000800 */
[-C--:B------:R-:W-:Y:S01]  /*15510*/  FFMA.FTZ R190, R20, R0.reuse, -R9 ;  /* 0x0000000014be7223 */ /* 0x080fe20000010809 */
[-C--:B------:R-:W-:Y:S01]  /*15520*/  FFMA.FTZ R191, R120, R0.reuse, -R127 ;  /* 0x0000000078bf7223 */ /* 0x080fe2000001087f */
[-C--:B------:R-:W-:Y:S01]  /*15530*/  FFMA.FTZ R163, R21, R0.reuse, -R9 ;  /* 0x0000000015a37223 */ /* 0x080fe20000010809 */
[-CC-:B------:R-:W-:Y:S01]  /*15540*/  FFMA.FTZ R121, R121, R0.reuse, -R127.reuse ;  /* 0x0000000079797223 */ /* 0x180fe2000001087f */
[-C--:B------:R-:W-:Y:S01]  /*15550*/  FFMA.FTZ R185, R124, R0.reuse, -R127 ;  /* 0x000000007cb97223 */ /* 0x080fe2000001087f */
[-CC-:B------:R-:W-:Y:S01]  /*15560*/  FFMA.FTZ R184, R122, R0.reuse, -R9.reuse ;  /* 0x000000007ab87223 */ /* 0x180fe20000010809 */
[----:B------:R-:W-:Y:S01]  /*15570*/  VIADD R124, R11, 0x30840 ;  /* 0x000308400b7c7836 */ /* 0x000fe20000000000 */
[----:B------:R-:W-:Y:S01]  /*15580*/  MUFU.EX2 R3, R3 ;  /* 0x0000000300037308 */ /* 0x000fe20000000800 */
[-C--:B------:R-:W-:Y:S01]  /*15590*/  FFMA.FTZ R162, R123, R0.reuse, -R9 ;  /* 0x000000007ba27223 */ /* 0x080fe20000010809 */
[-CC-:B------:R-:W-:Y:S01]  /*155a0*/  FFMA.FTZ R120, R125, R0.reuse, -R127.reuse ;  /* 0x000000007d787223 */ /* 0x180fe2000001087f */
[-C--:B------:R-:W-:Y:S01]  /*155b0*/  FFMA.FTZ R187, R128, R0.reuse, -R127 ;  /* 0x0000000080bb7223 */ /* 0x080fe2000001087f */
[----:B------:R-:W-:Y:S01]  /*155c0*/  PRMT R124, R222, 0x654, R124 ;  /* 0x00000654de7c7816 */ /* 0x000fe2000000007c */
[-C--:B------:R-:W-:Y:S01]  /*155d0*/  FFMA.FTZ R123, R131, R0.reuse, -R9 ;  /* 0x00000000837b7223 */ /* 0x080fe20000010809 */
[-CC-:B------:R-:W-:Y:S01]  /*155e0*/  FFMA.FTZ R15, R129, R0.reuse, -R127.reuse ;  /* 0x00000000810f7223 */ /* 0x180fe2000001087f */
[-CC-:B------:R-:W-:Y:S01]  /*155f0*/  FFMA.FTZ R181, R132, R0.reuse, -R127.reuse ;  /* 0x0000000084b57223 */ /* 0x180fe2000001087f */
[----:B------:R-:W0:Y:S01]  /*15600*/  MUFU.EX2 R188, R188 ;  /* 0x000000bc00bc7308 */ /* 0x000e220000000800 */
[----:B------:R1:W-:Y:S01]  /*15610*/  SYNCS.ARRIVE.TRANS64.RED.A1T0 RZ, [R124+URZ], RZ ;  /* 0x000000ff7cff79a7 */ /* 0x0003e2000810043f */
        /* <DEDUP_REMOVED lines=9> */
[-CC-:B------:R-:W-:Y:S01]  /*156b0*/  FFMA.FTZ R129, R149, R0.reuse, -R127.reuse ;  /* 0x0000000095817223 */ /* 0x180fe2000001087f */
[-CC-:B------:R-:W-:Y:S01]  /*156c0*/  FFMA.FTZ R175, R152, R0.reuse, -R127.reuse ;  /* 0x0000000098af7223 */ /* 0x180fe2000001087f */
[-CC-:B------:R-:W-:Y:S01]  /*156d0*/  FFMA.FTZ R153, R153, R0.reuse, -R127.reuse ;  /* 0x0000000099997223 */ /* 0x180fe2000001087f */
[-CC-:B------:R-:W-:Y:S01]  /*156e0*/  FFMA.FTZ R169, R156, R0.reuse, -R127.reuse ;  /* 0x000000009ca97223 */ /* 0x180fe2000001087f */
[-CC-:B------:R-:W-:Y:S01]  /*156f0*/  FFMA.FTZ R125, R157, R0.reuse, -R127.reuse ;  /* 0x000000009d7d7223 */ /* 0x180fe2000001087f */
[----:B------:R-:W3:Y:S01]  /*15700*/  MUFU.EX2 R164, R164 ;  /* 0x000000a400a47308 */ /* 0x000ee20000000800 */
[----:B0-----:R-:W-:Y:S01]  /*15710*/  FFMA.FTZ R215, R12, R215, R188 ;  /* 0x000000d70cd77223 */ /* 0x001fe200000100bc */
[-CC-:B------:R-:W-:Y:S01]  /*15720*/  FFMA.FTZ R171, R160, R0.reuse, -R127.reuse ;  /* 0x00000000a0ab7223 */ /* 0x180fe2000001087f */
[-C--:B-1----:R-:W-:Y:S01]  /*15730*/  FFMA.FTZ R124, R161, R0.reuse, -R127 ;  /* 0x00000000a17c7223 */ /* 0x082fe2000001087f */
[-CC-:B------:R-:W-:Y:S01]  /*15740*/  FFMA.FTZ R182, R134, R0.reuse, -R9.reuse ;  /* 0x0000000086b67223 */ /* 0x180fe20000010809 */
[-CC-:B------:R-:W-:Y:S01]  /*15750*/  FFMA.FTZ R122, R135, R0.reuse, -R9.reuse ;  /* 0x00000000877a7223 */ /* 0x180fe20000010809 */
[-CC-:B------:R-:W-:Y:S01]  /*15760*/  FFMA.FTZ R176, R138, R0.reuse, -R9.reuse ;  /* 0x000000008ab07223 */ /* 0x180fe20000010809 */
[----:B------:R-:W-:Y:S01]  /*15770*/  FFMA.FTZ R21, R139, R0, -R9 ;  /* 0x000000008b157223 */ /* 0x000fe20000010809 */
[----:B------:R-:W0:Y:S01]  /*15780*/  MUFU.EX2 R130, R130 ;  /* 0x0000008200827308 */ /* 0x000e220000000800 */
[----:B--2---:R-:W-:Y:S01]  /*15790*/  FFMA.FTZ R214, R3, R214, R189 ;  /* 0x000000d603d67223 */ /* 0x004fe200000100bd */
[-CC-:B------:R-:W-:Y:S01]  /*157a0*/  FFMA.FTZ R178, R142, R0.reuse, -R9.reuse ;  /* 0x000000008eb27223 */ /* 0x180fe20000010809 */
[-CC-:B------:R-:W-:Y:S01]  /*157b0*/  FFMA.FTZ R20, R143, R0.reuse, -R9.reuse ;  /* 0x000000008f147223 */ /* 0x180fe20000010809 */
[-CC-:B------:R-:W-:Y:S01]  /*157c0*/  FFMA.FTZ R172, R146, R0.reuse, -R9.reuse ;  /* 0x0000000092ac7223 */ /* 0x180fe20000010809 */
[-CC-:B------:R-:W-:Y:S01]  /*157d0*/  FFMA.FTZ R10, R147, R0.reuse, -R9.reuse ;  /* 0x00000000930a7223 */ /* 0x180fe20000010809 */
[-CC-:B------:R-:W-:Y:S01]  /*157e0*/  FFMA.FTZ R174, R150, R0.reuse, -R9.reuse ;  /* 0x0000000096ae7223 */ /* 0x180fe20000010809 */
[-C--:B------:R-:W-:Y:S01]  /*157f0*/  FFMA.FTZ R7, R151, R0.reuse, -R9 ;  /* 0x0000000097077223 */ /* 0x080fe20000010809 */
[----:B------:R-:W1:Y:S01]  /*15800*/  MUFU.EX2 R190, R190 ;  /* 0x000000be00be7308 */ /* 0x000e620000000800 */
[----:B---3--:R-:W-:Y:S01]  /*15810*/  FADD.FTZ R127, R164, R215 ;  /* 0x000000d7a47f7221 */ /* 0x008fe20000010000 */
[-CC-:B------:R-:W-:Y:S01]  /*15820*/  FFMA.FTZ R168, R154, R0.reuse, -R9.reuse ;  /* 0x000000009aa87223 */ /* 0x180fe20000010809 */
[-CC-:B------:R-:W-:Y:S01]  /*15830*/  FFMA.FTZ R6, R155, R0.reuse, -R9.reuse ;  /* 0x000000009b067223 */ /* 0x180fe20000010809 */
[-CC-:B------:R-:W-:Y:S01]  /*15840*/  FFMA.FTZ R170, R158, R0.reuse, -R9.reuse ;  /* 0x000000009eaa7223 */ /* 0x180fe20000010809 */
[----:B------:R-:W-:-:S03]  /*15850*/  FFMA.FTZ R9, R159, R0, -R9 ;  /* 0x000000009f097223 */ /* 0x000fc60000010809 */
        /* <DEDUP_REMOVED lines=90> */
.L_x_3930:
[C---:B------:R-:W-:Y:S01]  /*15e00*/  ISETP.GT.AND P1, PT, R8.reuse, RZ, PT ;  /* 0x000000ff0800720c */ /* 0x040fe20003f24270 */
[----:B------:R-:W-:Y:S01]  /*15e10*/  VIADD R8, R8, 0xffffffff ;  /* 0xffffffff08087836 */ /* 0x000fe20000000000 */
[----:B------:R-:W-:Y:S02]  /*15e20*/  IADD3 R13, R13, 0x30860, RZ ;  /* 0x000308600d0d7810 */ /* 0x000fe40007ffe0ff */
[----:B------:R-:W-:Y:S02]  /*15e30*/  F2FP.F16.F32.PACK_AB R172, R10, R172 ;  /* 0x000000ac0aac723e */ /* 0x000fe400000000ff */
[----:B------:R-:W-:Y:S02]  /*15e40*/  PRMT R13, R222, 0x654, R13 ;  /* 0x00000654de0d7816 */ /* 0x000fe4000000000d */
[----:B------:R-:W-:Y:S01]  /*15e50*/  F2FP.F16.F32.PACK_AB R174, R7, R174 ;  /* 0x000000ae07ae723e */ /* 0x000fe200000000ff */
[----:B------:R-:W-:Y:S01]  /*15e60*/  IMAD.MOV.U32 R7, RZ, RZ, R209 ;  /* 0x000000ffff077224 */ /* 0x000fe200078e00d1 */
[----:B------:R0:W-:Y:S01]  /*15e70*/  SYNCS.ARRIVE.TRANS64.RED.A1T0 RZ, [R13+URZ], RZ ;  /* 0x000000ff0dff79a7 */ /* 0x0001e2000810043f */
        /* <DEDUP_REMOVED lines=25> */
[----:B0-----:R-:W-:Y:S06]  /*16010*/  @P1 BRA `(.L_x_3931) ;  /* 0xffffffd400c41947 */ /* 0x001fec000383ffff */
.L_x_3918:
[----:B------:R-:W-:Y:S05]  /*16020*/  BSYNC B0 ;  /* 0x0000000000007941 */ /* 0x000fea0003800000 */
.L_x_3917:
        /* <DEDUP_REMOVED lines=99> */
.L_x_3932:
[----:B------:R-:W-:Y:S02]  /*16660*/  LEA R8, R209, R2, 0x3 ;  /* 0x00000002d1087211 */ /* 0x000fe400078e18ff */
[----:B------:R-:W-:-:S04]  /*16670*/  SHF.L.U32 R3, R220, 0x1f, RZ ;  /* 0x0000001fdc037819 */ /* 0x000fc800000006ff */
[----:B------:R0:W1:Y:S01]  /*16680*/  SYNCS.PHASECHK.TRANS64.TRYWAIT P1, [R8+URZ+0x30850], R3 ;  /* 0x03085003080075a7 */ /* 0x000062000802017f */
[----:B------:R-:W-:Y:S05]  /*16690*/  @!P0 BRA `(.L_x_3933) ;  /* 0x0000000000048947 */ /* 0x000fea0003800000 */
[----:B------:R-:W-:Y:S01]  /*166a0*/  BPT.TRAP 0x1 ;  /* 0x000000040000795c */ /* 0x000fe20000300000 */
.L_x_3933:
        /* <DEDUP_REMOVED lines=9> */
.L_x_3935:
[----:B------:R-:W-:Y:S05]  /*16740*/  BSYNC B0 ;  /* 0x0000000000007941 */ /* 0x000fea0003800000 */
.L_x_3934:
[----:B------:R-:W-:Y:S01]  /*16750*/  IMAD.MOV.U32 R2, RZ, RZ, R6 ;  /* 0x000000ffff027224 */ /* 0x000fe200078e0006 */
[----:B01----:R-:W-:Y:S01]  /*16760*/  MOV R3, 0x40000040 ;  /* 0x4000004000037802 */ /* 0x003fe20000000f00 */
[----:B------:R-:W-:Y:S01]  /*16770*/  WARPGROUP.ARRIVE ;  /* 0x00000000000079c5 */ /* 0x000fe20000000000 */
[----:B------:R-:W0:Y:S02]  /*16780*/  SHFL.BFLY PT, R7, R214, 0x2, 0x1f ;  /* 0x0c401f00d6077f89 */ /* 0x000e2400000e0000 */
[----:B------:R-:W-:Y:S01]  /*16790*/  R2UR UR6, R2 ;  /* 0x00000000020672ca */ /* 0x000fe200000e0000 */
[----:B------:R-:W-:Y:S01]  /*167a0*/  VIADD R2, R6, 0x80 ;  /* 0x0000008006027836 */ /* 0x000fe20000000000 */
[----:B------:R-:W-:Y:S01]  /*167b0*/  R2UR UR7, R3 ;  /* 0x00000000030772ca */ /* 0x000fe200000e0000 */
[----:B------:R-:W-:-:S12]  /*167c0*/  IMAD.MOV.U32 R3, RZ, RZ, 0x40000040 ;  /* 0x40000040ff037424 */ /* 0x000fd800078e00ff */
[----:B------:R-:W-:Y:S01]  /*167d0*/  HGMMA.64x192x16.F32 R24, R188, gdesc[UR4].tnspB, R24, gsb0 ;  /* 0x42e00004bc187df0 */ /* 0x000fe20008000818 */
[----:B------:R-:W-:Y:S02]  /*167e0*/  R2UR UR6, R2 ;  /* 0x00000000020672ca */ /* 0x000fe400000e0000 */
[----:B------:R-:W-:Y:S01]  /*167f0*/  R2UR UR7, R3 ;  /* 0x00000000030772ca */ /* 0x000fe200000e0000 */
[----:B------:R-:W-:Y:S01]  /*16800*/  IMAD.MOV.U32 R3, RZ, RZ, 0x40000040 ;  /* 0x40000040ff037424 */ /* 0x000fe200078e00ff */
[----:B------:R-:W-:Y:S01]  /*16810*/  IADD3 R2, R6, 0x100, RZ ;  /* 0x0000010006027810 */ /* 0x000fe20007ffe0ff */
[----:B------:R-:W-:Y:S02]  /*16820*/  WARPGROUP.DEPBAR.LE gsb0, 0x0 ;  /* 0x00008000000079c5 */ /* 0x000fe40000010000 */
[----:B------:R-:W-:-:S12]  /*16830*/  WARPGROUP.ARRIVE ;  /* 0x00000000000079c5 */ /* 0x000fd80000000000 */
        /* <DEDUP_REMOVED lines=18> */
[----:B------:R-:W-:Y:S01]  /*16960*/  IADD3 R2, R6, 0x280, RZ ;  /* 0x0000028006027810 */ /* 0x000fe20007ffe0ff */
[----:B0-----:R-:W-:-:S05]  /*16970*/  FADD.FTZ R6, R7, R214 ;  /* 0x000000d607067221 */ /* 0x001fca0000010000 */
[----:B------:R-:W0:Y:S02]  /*16980*/  SHFL.BFLY PT, R7, R6, 0x1, 0x1f ;  /* 0x0c201f0006077f89 */ /* 0x000e2400000e0000 */
[----:B0-----:R-:W-:Y:S01]  /*16990*/  FADD.FTZ R13, R6, R7 ;  /* 0x00000007060d7221 */ /* 0x001fe20000010000 */
[----:B------:R-:W-:Y:S02]  /*169a0*/  IMAD.MOV.U32 R7, RZ, RZ, RZ ;  /* 0x000000ffff077224 */ /* 0x000fe400078e00ff */
[----:B------:R-:W-:Y:S02]  /*169b0*/  IMAD.MOV.U32 R6, RZ, RZ, -0x800000 ;  /* 0xff800000ff067424 */ /* 0x000fe400078e00ff */
[----:B------:R-:W-:-:S13]  /*169c0*/  FSETP.NE.FTZ.AND P2, PT, R13, RZ, PT ;  /* 0x000000ff0d00720b */ /* 0x000fda0003f55000 */
[----:B------:R-:W0:Y:S02]  /*169d0*/  @P2 MUFU.LG2 R11, R13 ;  /* 0x0000000d000b2308 */ /* 0x000e240000000c00 */
[----:B0-----:R-:W-:Y:S01]  /*169e0*/  @P2 FMUL.FTZ R11, R11, 0.69314718246459960938 ;  /* 0x3f3172180b0b2820 */ /* 0x001fe20000410000 */
[----:B------:R-:W-:Y:S02]  /*169f0*/  WARPGROUP.DEPBAR.LE gsb0, 0x0 ;  /* 0x00008000000079c5 */ /* 0x000fe40000010000 */
[----:B------:R-:W-:-:S06]  /*16a00*/  WARPGROUP.ARRIVE ;  /* 0x00000000000079c5 */ /* 0x000fcc0000000000 */
[----:B------:R-:W-:Y:S01]  /*16a10*/  HGMMA.64x192x16.F32 R24, R172, gdesc[UR4].tnspB, R24, gsb0 ;  /* 0x42e00004ac187df0 */ /* 0x000fe20008000818 */
[----:B------:R-:W-:Y:S02]  /*16a20*/  R2UR UR6, R2 ;  /* 0x00000000020672ca */ /* 0x000fe400000e0000 */
[----:B------:R-:W-:Y:S01]  /*16a30*/  R2UR UR7, R3 ;  /* 0x00000000030772ca */ /* 0x000fe200000e0000 */
[----:B------:R-:W0:Y:S02]  /*16a40*/  SHFL.BFLY PT, R2, R215, 0x2, 0x1f ;  /* 0x0c401f00d7027f89 */ /* 0x000e2400000e0000 */
[----:B0-----:R-:W-:-:S05]  /*16a50*/  FADD.FTZ R3, R2, R215 ;  /* 0x000000d702037221 */ /* 0x001fca0000010000 */
[----:B------:R-:W0:Y:S02]  /*16a60*/  SHFL.BFLY PT, R2, R3, 0x1, 0x1f ;  /* 0x0c201f0003027f89 */ /* 0x000e2400000e0000 */
[----:B0-----:R-:W-:Y:S01]  /*16a70*/  FADD.FTZ R12, R3, R2 ;  /* 0x00000002030c7221 */ /* 0x001fe20000010000 */
[----:B------:R-:W-:Y:S01]  /*16a80*/  MOV R2, RZ ;  /* 0x000000ff00027202 */ /* 0x000fe20000000f00 */
[----:B------:R-:W-:-:S03]  /*16a90*/  IMAD.MOV.U32 R3, RZ, RZ, -0x800000 ;  /* 0xff800000ff037424 */ /* 0x000fc600078e00ff */
[----:B------:R-:W-:Y:S02]  /*16aa0*/  FSETP.NE.FTZ.AND P1, PT, R12, RZ, PT ;  /* 0x000000ff0c00720b */ /* 0x000fe40003f35000 */
[----:B------:R-:W-:Y:S11]  /*16ab0*/  @P2 MUFU.RCP R2, R13 ;  /* 0x0000000d00022308 */ /* 0x000ff60000001000 */
[----:B------:R-:W0:Y:S01]  /*16ac0*/  @P1 MUFU.LG2 R9, R12 ;  /* 0x0000000c00091308 */ /* 0x000e220000000c00 */
[C---:B------:R-:W-:Y:S01]  /*16ad0*/  @P1 FMUL.FTZ R10, R0.reuse, 0.69314718246459960938 ;  /* 0x3f317218000a1820 */ /* 0x040fe20000410000 */
[----:B------:R-:W-:-:S04]  /*16ae0*/  @P2 FMUL.FTZ R0, R0, 0.69314718246459960938 ;  /* 0x3f31721800002820 */ /* 0x000fc80000410000 */
[----:B------:R-:W-:Y:S02]  /*16af0*/  @P2 FFMA.FTZ R6, R0, R4, R11 ;  /* 0x0000000400062223 */ /* 0x000fe4000001000b */
[----:B------:R1:W2:Y:S01]  /*16b00*/  @P1 MUFU.RCP R7, R12 ;  /* 0x0000000c00071308 */ /* 0x0002a20000001000 */
[----:B0-----:R-:W-:-:S04]  /*16b10*/  @P1 FMUL.FTZ R9, R9, 0.69314718246459960938 ;  /* 0x3f31721809091820 */ /* 0x001fc80000410000 */
[----:B------:R-:W-:Y:S01]  /*16b20*/  @P1 FFMA.FTZ R3, R10, R5, R9 ;  /* 0x000000050a031223 */ /* 0x000fe20000010009 */
[----:B------:R-:W-:Y:S02]  /*16b30*/  WARPGROUP.DEPBAR.LE gsb0, 0x0 ;  /* 0x00008000000079c5 */ /* 0x000fe40000010000 */
[----:B------:R-:W-:-:S06]  /*16b40*/  WARPGROUP.ARRIVE ;  /* 0x00000000000079c5 */ /* 0x000fcc0000000000 */
[----:B------:R-:W-:Y:S03]  /*16b50*/  HGMMA.64x192x16.F32 R24, R168, gdesc[UR4].tnspB, R24, gsb0 ;  /* 0x42e00004a8187df0 */ /* 0x000fe60008000818 */
[----:B------:R-:W-:Y:S02]  /*16b60*/  WARPGROUP.DEPBAR.LE gsb0, 0x0 ;  /* 0x00008000000079c5 */ /* 0x000fe40000010000 */
[----:B-12---:R-:W-:Y:S05]  /*16b70*/  @!P0 BRA `(.L_x_3937) ;  /* 0x0000000000048947 */ /* 0x006fea0003800000 */
[----:B------:R-:W-:Y:S01]  /*16b80*/  BPT.TRAP 0x1 ;  /* 0x000000040000795c */ /* 0x000fe20000300000 */
.L_x_3937:
        /* <DEDUP_REMOVED lines=11> */
[-C--:B------:R-:W-:Y:S01]  /*16c40*/  FMUL.FTZ R128, R71, R2.reuse ;  /* 0x0000000247807220 */ /* 0x080fe20000410000 */
[-C--:B------:R-:W-:Y:S01]  /*16c50*/  FMUL.FTZ R24, R24, R7.reuse ;  /* 0x0000000718187220 */ /* 0x080fe20000410000 */
[-C--:B------:R-:W-:Y:S01]  /*16c60*/  FMUL.FTZ R25, R25, R7.reuse ;  /* 0x0000000719197220 */ /* 0x080fe20000410000 */
[-C--:B------:R-:W-:Y:S01]  /*16c70*/  FMUL.FTZ R0, R28, R7.reuse ;  /* 0x000000071c007220 */ /* 0x080fe20000410000 */
[-C--:B------:R-:W-:Y:S01]  /*16c80*/  FMUL.FTZ R4, R29, R7.reuse ;  /* 0x000000071d047220 */ /* 0x080fe20000410000 */
[-C--:B------:R-:W-:Y:S01]  /*16c90*/  FMUL.FTZ R32, R32, R7.reuse ;  /* 0x0000000720207220 */ /* 0x080fe20000410000 */
[----:B0-----:R-:W-:Y:S01]  /*16ca0*/  SEL R5, RZ, 0x1, P1 ;  /* 0x00000001ff057807 */ /* 0x001fe20000800000 */
        /* <DEDUP_REMOVED lines=90> */
.L_x_3859:
[----:B------:R-:W1:Y:S08]  /*17250*/  S2UR UR4, SR_CgaCtaId ;  /* 0x00000000000479c3 */ /* 0x000e700000008800 */
[----:B------:R-:W-:Y:S01]  /*17260*/  BAR.SYNC.DEFER_BLOCKING 0x5, 0x180 ;  /* 0x0146000000007b1d */ /* 0x000fe20000010000 */
[----:B------:R-:W-:-:S05]  /*17270*/  MOV R5, 0x400 ;  /* 0x0000040000057802 */ /* 0x000fca0000000f00 */
[----:B------:R-:W-:Y:S01]  /*17280*/  BSSY B0, `(.L_x_3938) ;  /* 0x0000275000007945 */ /* 0x000fe20003800000 */
[----:B-1----:R-:W-:-:S04]  /*17290*/  MOV R222, UR4 ;  /* 0x0000000400de7c02 */ /* 0x002fc80008000f00 */
[----:B------:R-:W-:-:S05]  /*172a0*/  LEA R2, R222, R5, 0x18 ;  /* 0x00000005de027211 */ /* 0x000fca00078ec0ff */
[----:B------:R1:W2:Y:S01]  /*172b0*/  LDS.128 R28, [R2+0x308d0] ;  /* 0x0308d000021c7984 */ /* 0x0002a20000000c00 */
[----:B------:R-:W-:Y:S06]  /*172c0*/  BAR.ARV 0x4, 0x180 ;  /* 0x0106000000007b1d */ /* 0x000fec0000002000 */
[----:B------:R-:W-:Y:S05]  /*172d0*/  @P0 BRA `(.L_x_3939) ;  /* 0x00000018009c0947 */ /* 0x000fea0003800000 */
[----:B------:R-:W3:Y:S01]  /*172e0*/  LDL R10, [R1+0x80] ;  /* 0x00008000010a7983 */ /* 0x000ee20000100800 */
[----:B------:R-:W-:Y:S01]  /*172f0*/  F2FP.F16.F32.PACK_AB R24, R25, R24 ;  /* 0x000000181918723e */ /* 0x000fe200000000ff */
[----:B------:R-:W-:Y:S01]  /*17300*/  ULDC.64 UR4, c[0x0][0xc00] ;  /* 0x0003000000047ab9 */ /* 0x000fe20000000a00 */
[----:B------:R-:W-:Y:S01]  /*17310*/  F2FP.F16.F32.PACK_AB R25, R140, R126 ;  /* 0x0000007e8c19723e */ /* 0x000fe200000000ff */
[----:B------:R-:W0:Y:S01]  /*17320*/  S2R R5, SR_SWINHI ;  /* 0x0000000000057919 */ /* 0x000e220000002f00 */
        /* <DEDUP_REMOVED lines=17> */
[----:B0-----:R-:W-:Y:S02]  /*17440*/  MOV R9, R5 ;  /* 0x0000000500097202 */ /* 0x001fe40000000f00 */
        /* <DEDUP_REMOVED lines=22> */
[----:B------:R-:W-:Y:S01]  /*175b0*/  BAR.SYNC.DEFER_BLOCKING 0x1, 0x100 ;  /* 0x0044000000007b1d */ /* 0x000fe20000010000 */
[----:B---3--:R-:W-:-:S03]  /*175c0*/  IMAD.WIDE R26, R10, 0x2, R8 ;  /* 0x000000020a1a7825 */ /* 0x008fc600078e0208 */
[C---:B------:R-:W-:Y:S02]  /*175d0*/  IADD3 R111, P2, R26.reuse, 0x20, RZ ;  /* 0x000000201a6f7810 */ /* 0x040fe40007f5e0ff */
[C---:B------:R-:W-:Y:S02]  /*175e0*/  IADD3 R141, P6, R26.reuse, 0x60, RZ ;  /* 0x000000601a8d7810 */ /* 0x040fe40007fde0ff */
[----:B------:R-:W-:Y:S01]  /*175f0*/  LOP3.LUT R10, R111, 0x380, RZ, 0xc0, !PT ;  /* 0x000003806f0a7812 */ /* 0x000fe200078ec0ff */
[--C-:B------:R-:W-:Y:S01]  /*17600*/  IMAD.X R11, RZ, RZ, R27.reuse, P2 ;  /* 0x000000ffff0b7224 */ /* 0x100fe200010e061b */
[----:B-----5:R-:W-:Y:S02]  /*17610*/  IADD3 R137, P1, R26, 0x40, RZ ;  /* 0x000000401a897810 */ /* 0x020fe40007f3e0ff */
[----:B------:R-:W-:Y:S02]  /*17620*/  SHF.R.U64 R10, R10, 0x3, RZ ;  /* 0x000000030a0a7819 */ /* 0x000fe400000012ff */
[----:B------:R-:W-:Y:S01]  /*17630*/  IADD3 R34, P0, R26, 0x4020, RZ ;  /* 0x000040201a227810 */ /* 0x000fe20007f1e0ff */
[----:B------:R-:W-:Y:S01]  /*17640*/  IMAD.X R13, RZ, RZ, R27, P1 ;  /* 0x000000ffff0d7224 */ /* 0x000fe200008e061b */
[----:B------:R-:W-:-:S02]  /*17650*/  LOP3.LUT R14, R141, 0x380, RZ, 0xc0, !PT ;  /* 0x000003808d0e7812 */ /* 0x000fc400078ec0ff */
[----:B------:R-:W-:Y:S01]  /*17660*/  LOP3.LUT R12, R137, 0x380, RZ, 0xc0, !PT ;  /* 0x00000380890c7812 */ /* 0x000fe200078ec0ff */
[----:B------:R-:W-:Y:S01]  /*17670*/  IMAD.X R35, RZ, RZ, R27, P0 ;  /* 0x000000ffff237224 */ /* 0x000fe200000e061b */
[----:B------:R-:W-:Y:S02]  /*17680*/  LOP3.LUT R10, R10, R111, RZ, 0x3c, !PT ;  /* 0x0000006f0a0a7212 */ /* 0x000fe400078e3cff */
[----:B------:R-:W-:Y:S02]  /*17690*/  SHF.R.U64 R14, R14, 0x3, RZ ;  /* 0x000000030e0e7819 */ /* 0x000fe400000012ff */
[----:B------:R-:W-:Y:S02]  /*176a0*/  LOP3.LUT R111, R34, 0x380, RZ, 0xc0, !PT ;  /* 0x00000380226f7812 */ /* 0x000fe400078ec0ff */
[C---:B------:R-:W-:Y:S02]  /*176b0*/  IADD3 R42, P3, R26.reuse, 0x4060, RZ ;  /* 0x000040601a2a7810 */ /* 0x040fe40007f7e0ff */
[----:B------:R-:W-:-:S02]  /*176c0*/  IADD3 R143, P5, R26, 0x4000, RZ ;  /* 0x000040001a8f7810 */ /* 0x000fc40007fbe0ff */
[----:B------:R-:W-:Y:S01]  /*176d0*/  SHF.R.U64 R12, R12, 0x3, RZ ;  /* 0x000000030c0c7819 */ /* 0x000fe200000012ff */
[--C-:B------:R-:W-:Y:S01]  /*176e0*/  IMAD.X R43, RZ, RZ, R27.reuse, P3 ;  /* 0x000000ffff2b7224 */ /* 0x100fe200018e061b */
[----:B------:R-:W-:Y:S01]  /*176f0*/  IADD3 R38, P4, R26, 0x4040, RZ ;  /* 0x000040401a267810 */ /* 0x000fe20007f9e0ff */
[----:B------:R-:W-:Y:S01]  /*17700*/  IMAD.X R21, RZ, RZ, R27, P5 ;  /* 0x000000ffff157224 */ /* 0x000fe200028e061b */
[----:B------:R-:W-:Y:S02]  /*17710*/  LOP3.LUT R14, R14, R141, RZ, 0x3c, !PT ;  /* 0x0000008d0e0e7212 */ /* 0x000fe400078e3cff */
[----:B------:R-:W-:Y:S02]  /*17720*/  SHF.R.U64 R111, R111, 0x3, RZ ;  /* 0x000000036f6f7819 */ /* 0x000fe400000012ff */
[----:B--2---:R-:W-:Y:S02]  /*17730*/  IADD3 R28, P1, R26, 0x8020, RZ ;  /* 0x000080201a1c7810 */ /* 0x004fe40007f3e0ff */
[----:B------:R-:W-:-:S02]  /*17740*/  LOP3.LUT R141, R42, 0x380, RZ, 0xc0, !PT ;  /* 0x000003802a8d7812 */ /* 0x000fc400078ec0ff */
[----:B------:R-:W-:Y:S02]  /*17750*/  LOP3.LUT R5, R26, 0x380, RZ, 0xc0, !PT ;  /* 0x000003801a057812 */ /* 0x000fe400078ec0ff */
[----:B------:R-:W-:Y:S02]  /*17760*/  LOP3.LUT R20, R143, 0x380, RZ, 0xc0, !PT ;  /* 0x000003808f147812 */ /* 0x000fe400078ec0ff */
[----:B------:R-:W-:Y:S02]  /*17770*/  LOP3.LUT R12, R12, R137, RZ, 0x3c, !PT ;  /* 0x000000890c0c7212 */ /* 0x000fe400078e3cff */
[----:B------:R-:W-:Y:S02]  /*17780*/  LOP3.LUT R137, R38, 0x380, RZ, 0xc0, !PT ;  /* 0x0000038026897812 */ /* 0x000fe400078ec0ff */
[----:B------:R-:W-:Y:S02]  /*17790*/  LOP3.LUT R34, R111, R34, RZ, 0x3c, !PT ;  /* 0x000000226f227212 */ /* 0x000fe400078e3cff */
[----:B------:R-:W-:-:S02]  /*177a0*/  SHF.R.U64 R141, R141, 0x3, RZ ;  /* 0x000000038d8d7819 */ /* 0x000fc400000012ff */
[----:B------:R-:W-:Y:S02]  /*177b0*/  LOP3.LUT R111, R28, 0x380, RZ, 0xc0, !PT ;  /* 0x000003801c6f7812 */ /* 0x000fe400078ec0ff */
[----:B------:R-:W-:Y:S02]  /*177c0*/  IADD3 R78, P5, R26, 0x8060, RZ ;  /* 0x000080601a4e7810 */ /* 0x000fe40007fbe0ff */
[----:B------:R-:W-:Y:S02]  /*177d0*/  SHF.R.U64 R5, R5, 0x3, RZ ;  /* 0x0000000305057819 */ /* 0x000fe400000012ff */
[----:B------:R-:W-:Y:S02]  /*177e0*/  SHF.R.U64 R20, R20, 0x3, RZ ;  /* 0x0000000314147819 */ /* 0x000fe400000012ff */
[----:B------:R-:W-:Y:S02]  /*177f0*/  IADD3 R46, P2, R26, 0x8000, RZ ;  /* 0x000080001a2e7810 */ /* 0x000fe40007f5e0ff */
[----:B------:R-:W-:-:S02]  /*17800*/  IADD3.X R15, RZ, R27, RZ, P6, !PT ;  /* 0x0000001bff0f7210 */ /* 0x000fc400037fe4ff */
[----:B------:R-:W-:Y:S01]  /*17810*/  SHF.R.U64 R137, R137, 0x3, RZ ;  /* 0x0000000389897819 */ /* 0x000fe200000012ff */
[--C-:B------:R-:W-:Y:S01]  /*17820*/  IMAD.X R47, RZ, RZ, R27.reuse, P2 ;  /* 0x000000ffff2f7224 */ /* 0x100fe200010e061b */
[----:B------:R-:W-:Y:S02]  /*17830*/  IADD3 R54, P6, R26, 0x8040, RZ ;  /* 0x000080401a367810 */ /* 0x000fe40007fde0ff */
[----:B------:R-:W-:Y:S02]  /*17840*/  LOP3.LUT R42, R141, R42, RZ, 0x3c, !PT ;  /* 0x0000002a8d2a7212 */ /* 0x000fe400078e3cff */
[----:B------:R-:W-:Y:S01]  /*17850*/  SHF.R.U64 R111, R111, 0x3, RZ ;  /* 0x000000036f6f7819 */ /* 0x000fe200000012ff */
[--C-:B------:R-:W-:Y:S01]  /*17860*/  IMAD.X R55, RZ, RZ, R27.reuse, P6 ;  /* 0x000000ffff377224 */ /* 0x100fe200030e061b */
[----:B------:R-:W-:Y:S01]  /*17870*/  LOP3.LUT R26, R5, R26, RZ, 0x3c, !PT ;  /* 0x0000001a051a7212 */ /* 0x000fe200078e3cff */
[----:B------:R-:W-:Y:S01]  /*17880*/  IMAD.X R5, RZ, RZ, R27, P5 ;  /* 0x000000ffff057224 */ /* 0x000fe200028e061b */
[----:B------:R-:W-:-:S02]  /*17890*/  LOP3.LUT R20, R20, R143, RZ, 0x3c, !PT ;  /* 0x0000008f14147212 */ /* 0x000fc400078e3cff */
[----:B------:R-:W-:Y:S02]  /*178a0*/  LOP3.LUT R141, R78, 0x380, RZ, 0xc0, !PT ;  /* 0x000003804e8d7812 */ /* 0x000fe400078ec0ff */
[----:B------:R-:W-:Y:S02]  /*178b0*/  LOP3.LUT R143, R46, 0x380, RZ, 0xc0, !PT ;  /* 0x000003802e8f7812 */ /* 0x000fe400078ec0ff */
[----:B------:R-:W-:Y:S02]  /*178c0*/  LOP3.LUT R38, R137, R38, RZ, 0x3c, !PT ;  /* 0x0000002689267212 */ /* 0x000fe400078e3cff */
[----:B------:R-:W-:Y:S02]  /*178d0*/  IADD3.X R51, RZ, R27, RZ, P1, !PT ;  /* 0x0000001bff337210 */ /* 0x000fe40000ffe4ff */
[----:B------:R-:W-:Y:S02]  /*178e0*/  LOP3.LUT R137, R54, 0x380, RZ, 0xc0, !PT ;  /* 0x0000038036897812 */ /* 0x000fe400078ec0ff */
[----:B------:R-:W-:-:S02]  /*178f0*/  LOP3.LUT R50, R111, R28, RZ, 0x3c, !PT ;  /* 0x0000001c6f327212 */ /* 0x000fc400078e3cff */
[-C--:B------:R-:W-:Y:S02]  /*17900*/  IADD3.X R39, RZ, R27.reuse, RZ, P4, !PT ;  /* 0x0000001bff277210 */ /* 0x080fe400027fe4ff */
[----:B------:R-:W-:Y:S02]  /*17910*/  MOV R86, R26 ;  /* 0x0000001a00567202 */ /* 0x000fe40000000f00 */
[----:B------:R-:W-:Y:S02]  /*17920*/  SHF.R.U64 R141, R141, 0x3, RZ ;  /* 0x000000038d8d7819 */ /* 0x000fe400000012ff */
[----:B------:R-:W-:Y:S02]  /*17930*/  MOV R28, R10 ;  /* 0x0000000a001c7202 */ /* 0x000fe40000000f00 */
[----:B------:R-:W-:Y:S02]  /*17940*/  SHF.R.U64 R143, R143, 0x3, RZ ;  /* 0x000000038f8f7819 */ /* 0x000fe400000012ff */
[----:B------:R-:W-:-:S02]  /*17950*/  F2FP.F16.F32.PACK_AB R26, R4, R0 ;  /* 0x00000000041a723e */ /* 0x000fc400000000ff */
[----:B------:R-:W-:Y:S02]  /*17960*/  F2FP.F16.F32.PACK_AB R27, R139, R125 ;  /* 0x0000007d8b1b723e */ /* 0x000fe400000000ff */
[----:B------:R-:W-:Y:S02]  /*17970*/  MOV R11, R34 ;  /* 0x00000022000b7202 */ /* 0x000fe40000000f00 */
[----:B------:R-:W-:Y:S01]  /*17980*/  MOV R10, R42 ;  /* 0x0000002a000a7202 */ /* 0x000fe20000000f00 */
[----:B------:R-:W-:Y:S01]  /*17990*/  STSM.16.M88.4 [R86], R24 ;  /* 0x0000001856007844 */ /* 0x000fe20000000200 */
[----:B------:R-:W-:Y:S02]  /*179a0*/  F2FP.F16.F32.PACK_AB R34, R37, R36 ;  /* 0x000000242522723e */ /* 0x000fe400000000ff */
[----:B------:R-:W-:Y:S02]  /*179b0*/  F2FP.F16.F32.PACK_AB R35, R136, R123 ;  /* 0x0000007b8823723e */ /* 0x000fe400000000ff */
[----:B------:R-:W-:-:S02]  /*179c0*/  SHF.R.U64 R137, R137, 0x3, RZ ;  /* 0x0000000389897819 */ /* 0x000fc400000012ff */
[----:B------:R-:W-:Y:S01]  /*179d0*/  MOV R12, R12 ;  /* 0x0000000c000c7202 */ /* 0x000fe20000000f00 */
[----:B------:R0:W-:Y:S01]  /*179e0*/  STSM.16.M88.4 [R28], R32 ;  /* 0x000000201c007844 */ /* 0x0001e20000000200 */
[----:B------:R-:W-:Y:S02]  /*179f0*/  MOV R0, R50 ;  /* 0x0000003200007202 */ /* 0x000fe40000000f00 */
[----:B------:R-:W-:Y:S02]  /*17a00*/  F2FP.F16.F32.PACK_AB R42, R45, R44 ;  /* 0x0000002c2d2a723e */ /* 0x000fe400000000ff */
[----:B------:R-:W-:Y:S02]  /*17a10*/  F2FP.F16.F32.PACK_AB R43, R134, R121 ;  /* 0x00000079862b723e */ /* 0x000fe400000000ff */
[----:B------:R-:W-:Y:S02]  /*17a20*/  LOP3.LUT R4, R141, R78, RZ, 0x3c, !PT ;  /* 0x0000004e8d047212 */ /* 0x000fe400078e3cff */
[----:B------:R-:W-:Y:S01]  /*17a30*/  MOV R14, R14 ;  /* 0x0000000e000e7202 */ /* 0x000fe20000000f00 */
[----:B------:R-:W-:Y:S01]  /*17a40*/  STSM.16.M88.4 [R12], R40 ;  /* 0x000000280c007844 */ /* 0x000fe20000000200 */
[----:B------:R-:W-:-:S02]  /*17a50*/  F2FP.F16.F32.PACK_AB R50, R53, R52 ;  /* 0x000000343532723e */ /* 0x000fc400000000ff */
[----:B------:R-:W-:Y:S02]  /*17a60*/  F2FP.F16.F32.PACK_AB R51, R132, R7 ;  /* 0x000000078433723e */ /* 0x000fe400000000ff */
[----:B------:R-:W-:Y:S01]  /*17a70*/  LOP3.LUT R46, R143, R46, RZ, 0x3c, !PT ;  /* 0x0000002e8f2e7212 */ /* 0x000fe200078e3cff */
[----:B0-----:R-:W0:Y:S01]  /*17a80*/  LDC R28, c[0x0][0xbe8] ;  /* 0x0002fa00ff1c7b82 */ /* 0x001e220000000800 */
[----:B------:R-:W-:Y:S01]  /*17a90*/  MOV R20, R20 ;  /* 0x0000001400147202 */ /* 0x000fe20000000f00 */
[----:B------:R-:W-:Y:S01]  /*17aa0*/  STSM.16.M88.4 [R14], R48 ;  /* 0x000000300e007844 */ /* 0x000fe20000000200 */
[----:B------:R-:W-:Y:S02]  /*17ab0*/  LOP3.LUT R54, R137, R54, RZ, 0x3c, !PT ;  /* 0x0000003689367212 */ /* 0x000fe400078e3cff */
[----:B------:R-:W-:Y:S01]  /*17ac0*/  MOV R38, R38 ;  /* 0x0000002600267202 */ /* 0x000fe20000000f00 */
[----:B------:R2:W-:Y:S01]  /*17ad0*/  STSM.16.M88.4 [R20], R56 ;  /* 0x0000003814007844 */ /* 0x0005e20000000200 */
[----:B------:R-:W-:-:S02]  /*17ae0*/  MOV R7, R4 ;  /* 0x0000000400077202 */ /* 0x000fc40000000f00 */
[----:B------:R-:W-:Y:S01]  /*17af0*/  MOV R46, R46 ;  /* 0x0000002e002e7202 */ /* 0x000fe20000000f00 */
[----:B------:R-:W-:Y:S01]  /*17b00*/  STSM.16.M88.4 [R11], R64 ;  /* 0x000000400b007844 */ /* 0x000fe20000000200 */
[----:B------:R-:W-:Y:S02]  /*17b10*/  ISETP.NE.U32.AND P0, PT, RZ, UR4, PT ;  /* 0x00000004ff007c0c */ /* 0x000fe4000bf05070 */
[----:B------:R-:W-:Y:S01]  /*17b20*/  IADD3 R4, P1, R228, UR4, RZ ;  /* 0x00000004e4047c10 */ /* 0x000fe2000ff3e0ff */
[----:B------:R-:W-:Y:S01]  /*17b30*/  STSM.16.M88.4 [R38], R72 ;  /* 0x0000004826007844 */ /* 0x000fe20000000200 */
[----:B------:R-:W-:Y:S02]  /*17b40*/  MOV R54, R54 ;  /* 0x0000003600367202 */ /* 0x000fe40000000f00 */
[----:B------:R-:W-:Y:S01]  /*17b50*/  ISETP.NE.AND.EX P0, PT, RZ, UR5, PT, P0 ;  /* 0x00000005ff007c0c */ /* 0x000fe2000bf05300 */
[----:B------:R-:W-:Y:S01]  /*17b60*/  STSM.16.M88.4 [R10], R80 ;  /* 0x000000500a007844 */ /* 0x000fe20000000200 */
[----:B------:R-:W-:Y:S01]  /*17b70*/  IADD3.X R5, R229, UR5, RZ, P1, !PT ;  /* 0x00000005e5057c10 */ /* 0x000fe20008ffe4ff */
[----:B------:R-:W-:-:S02]  /*17b80*/  ULDC.64 UR4, c[0x0][0xc08] ;  /* 0x0003020000047ab9 */ /* 0x000fc40000000a00 */
[----:B------:R-:W-:Y:S01]  /*17b90*/  STSM.16.M88.4 [R46], R88 ;  /* 0x000000582e007844 */ /* 0x000fe20000000200 */
[----:B------:R-:W-:Y:S02]  /*17ba0*/  ISETP.NE.U32.AND P2, PT, RZ, UR4, PT ;  /* 0x00000004ff007c0c */ /* 0x000fe4000bf45070 */
[----:B--2---:R-:W-:Y:S01]  /*17bb0*/  MOV R20, RZ ;  /* 0x000000ff00147202 */ /* 0x004fe20000000f00 */
[----:B------:R-:W-:Y:S04]  /*17bc0*/  STSM.16.M88.4 [R0], R96 ;  /* 0x0000006000007844 */ /* 0x000fe80000000200 */
[----:B------:R-:W-:Y:S01]  /*17bd0*/  STSM.16.M88.4 [R54], R104 ;  /* 0x0000006836007844 */ /* 0x000fe20000000200 */
[----:B------:R-:W-:-:S03]  /*17be0*/  ISETP.NE.AND.EX P2, PT, RZ, UR5, PT, P2 ;  /* 0x00000005ff007c0c */ /* 0x000fc6000bf45320 */
[----:B------:R2:W-:Y:S01]  /*17bf0*/  STSM.16.M88.4 [R7], R112 ;  /* 0x0000007007007844 */ /* 0x0005e20000000200 */
[----:B------:R-:W-:Y:S09]  /*17c00*/  BAR.SYNC.DEFER_BLOCKING 0x1, 0x100 ;  /* 0x0044000000007b1d */ /* 0x000ff20000010000 */
[----:B------:R-:W-:Y:S01]  /*17c10*/  @P2 IADD3 R228, P3, R228, UR4, RZ ;  /* 0x00000004e4e42c10 */ /* 0x000fe2000ff7e0ff */
[----:B------:R-:W-:-:S03]  /*17c20*/  ULDC UR4, c[0x0][0xa88] ;  /* 0x0002a20000047ab9 */ /* 0x000fc60000000800 */
[----:B------:R-:W-:Y:S01]  /*17c30*/  @P2 IADD3.X R229, R229, UR5, RZ, P3, !PT ;  /* 0x00000005e5e52c10 */ /* 0x000fe20009ffe4ff */
[----:B--2---:R-:W-:Y:S01]  /*17c40*/  IMAD.U32 R7, RZ, RZ, UR4 ;  /* 0x00000004ff077e24 */ /* 0x004fe2000f8e00ff */
[----:B------:R2:W5:Y:S01]  /*17c50*/  @P0 LDG.E R20, desc[UR56][R4.64] ;  /* 0x0000003804140981 */ /* 0x000562000c1e1900 */
[----:B0-----:R-:W-:-:S04]  /*17c60*/  ISETP.NE.AND P1, PT, R28, 0x1, PT ;  /* 0x000000011c00780c */ /* 0x001fc80003f25270 */
[----:B------:R2:W5:Y:S09]  /*17c70*/  @P2 LDG.E R7, desc[UR56][R228.64] ;  /* 0x00000038e4072981 */ /* 0x000572000c1e1900 */
[----:B------:R-:W0:Y:S08]  /*17c80*/  @P1 LDC R0, c[0x0][0xbec] ;  /* 0x0002fb00ff001b82 */ /* 0x000e300000000800 */
[----:B------:R-:W3:Y:S01]  /*17c90*/  @P1 LDC R13, c[0x0][0xbf0] ;  /* 0x0002fc00ff0d1b82 */ /* 0x000ee20000000800 */
[----:B--2---:R-:W-:Y:S05]  /*17ca0*/  @P2 BRA `(.L_x_3940) ;  /* 0x0000000000102947 */ /* 0x004fea0003800000 */
[----:B------:R-:W-:Y:S05]  /*17cb0*/  @!P0 BRA `(.L_x_3940) ;  /* 0x00000000000c8947 */ /* 0x000fea0003800000 */
[----:B------:R-:W2:Y:S04]  /*17cc0*/  LDG.E R10, desc[UR56][R4.64] ;  /* 0x00000038040a7981 */ /* 0x000ea8000c1e1900 */
[----:B-----5:R-:W2:Y:S02]  /*17cd0*/  LDG.E R7, desc[UR56][R4.64+0x4] ;  /* 0x0000043804077981 */ /* 0x020ea4000c1e1900 */
[----:B--2---:R-:W-:-:S07]  /*17ce0*/  IMAD.IADD R7, R7, 0x1, -R10 ;  /* 0x0000000107077824 */ /* 0x004fce00078e0a0a */
.L_x_3940:
[----:B------:R-:W2:Y:S01]  /*17cf0*/  LDL R4, [R1+0x7c] ;  /* 0x00007c0001047983 */ /* 0x000ea20000100800 */
[----:B------:R-:W-:Y:S01]  /*17d00*/  SHF.R.S32.HI R65, RZ, 0x1f, R227 ;  /* 0x0000001fff417819 */ /* 0x000fe200000114e3 */
[----:B------:R-:W-:Y:S01]  /*17d10*/  ULDC.64 UR4, c[0x0][0xb90] ;  /* 0x0002e40000047ab9 */ /* 0x000fe20000000a00 */
[----:B------:R-:W4:Y:S01]  /*17d20*/  S2R R35, SR_TID.X ;  /* 0x0000000000237919 */ /* 0x000f220000002100 */
[----:B-----5:R-:W-:Y:S01]  /*17d30*/  SHF.R.S32.HI R21, RZ, 0x1f, R20 ;  /* 0x0000001fff157819 */ /* 0x020fe20000011414 */
[----:B------:R-:W-:Y:S01]  /*17d40*/  IMAD R66, R7, R28, RZ ;  /* 0x0000001c07427224 */ /* 0x000fe200078e02ff */
[----:B------:R-:W1:Y:S01]  /*17d50*/  @P1 LDC R70, c[0x0][0xbec] ;  /* 0x0002fb00ff461b82 */ /* 0x000e620000000800 */
[----:B------:R-:W3:Y:S04]  /*17d60*/  LDL.LU R12, [R1+0x48] ;  /* 0x00004800010c7983 */ /* 0x000ee80000300800 */
[----:B------:R-:W2:Y:S03]  /*17d70*/  LDL.LU R10, [R1+0x4] ;  /* 0x00000400010a7983 */ /* 0x000ea60000300800 */
[----:B------:R-:W1:Y:S01]  /*17d80*/  @P1 LDC R72, c[0x0][0xbf0] ;  /* 0x0002fc00ff481b82 */ /* 0x000e620000000800 */
[----:B------:R-:W3:Y:S04]  /*17d90*/  LDL.LU R71, [R1+0x44] ;  /* 0x0000440001477983 */ /* 0x000ee80000300800 */
[----:B------:R-:W3:Y:S01]  /*17da0*/  LDL R34, [R1+0x74] ;  /* 0x0000740001227983 */ /* 0x000ee20000100800 */
[----:B----4-:R-:W-:-:S05]  /*17db0*/  VIADD R35, R35, 0xffffff80 ;  /* 0xffffff8023237836 */ /* 0x010fca0000000000 */
[----:B------:R-:W-:-:S04]  /*17dc0*/  SHF.R.S32.HI R73, RZ, 0x1f, R35 ;  /* 0x0000001fff497819 */ /* 0x000fc80000011423 */
[----:B------:R-:W-:-:S04]  /*17dd0*/  LEA.HI R73, R73, R35, RZ, 0x3 ;  /* 0x0000002349497211 */ /* 0x000fc800078f18ff */
[----:B------:R-:W-:Y:S01]  /*17de0*/  SHF.R.S32.HI R73, RZ, 0x3, R73 ;  /* 0x00000003ff497819 */ /* 0x000fe20000011449 */
[----:B------:R-:W-:Y:S01]  /*17df0*/  BSSY B1, `(.L_x_3941) ;  /* 0x00000bd000017945 */ /* 0x000fe20003800000 */
[----:B------:R-:W-:Y:S02]  /*17e00*/  SHF.R.S32.HI R74, RZ, 0x1f, R225 ;  /* 0x0000001fff4a7819 */ /* 0x000fe400000114e1 */
[----:B--2---:R-:W-:Y:S02]  /*17e10*/  SEL R64, R10, RZ, !P0 ;  /* 0x000000ff0a407207 */ /* 0x004fe40004000000 */
[----:B---3--:R-:W-:Y:S01]  /*17e20*/  LEA R27, R71, R4, 0x7 ;  /* 0x00000004471b7211 */ /* 0x008fe200078e38ff */
[----:B------:R-:W-:-:S04]  /*17e30*/  IMAD R4, R65, UR4, RZ ;  /* 0x0000000441047c24 */ /* 0x000fc8000f8e02ff */
[----:B0-----:R-:W-:-:S04]  /*17e40*/  @P1 IMAD.HI.U32 R0, R27, R0, RZ ;  /* 0x000000001b001227 */ /* 0x001fc800078e00ff */
[----:B------:R-:W-:Y:S01]  /*17e50*/  IMAD.MOV.U32 R11, RZ, RZ, R27 ;  /* 0x000000ffff0b7224 */ /* 0x000fe200078e001b */
[----:B------:R-:W-:Y:S01]  /*17e60*/  @P1 SHF.R.U32.HI R11, RZ, R13, R0 ;  /* 0x0000000dff0b1219 */ /* 0x000fe20000011600 */
[----:B------:R-:W-:Y:S01]  /*17e70*/  IMAD R15, R227, UR5, R4 ;  /* 0x00000005e30f7c24 */ /* 0x000fe2000f8e0204 */
[----:B------:R-:W-:Y:S01]  /*17e80*/  LEA R13, R73, R223, 0x6 ;  /* 0x000000df490d7211 */ /* 0x000fe200078e30ff */
[----:B------:R-:W-:Y:S01]  /*17e90*/  IMAD.WIDE.U32 R4, R227, UR4, R20 ;  /* 0x00000004e3047c25 */ /* 0x000fe2000f8e0014 */
[----:B------:R-:W-:Y:S01]  /*17ea0*/  SEL R0, R12, RZ, !P0 ;  /* 0x000000ff0c007207 */ /* 0x000fe20004000000 */
[----:B------:R-:W-:Y:S02]  /*17eb0*/  ULDC.64 UR4, c[0x0][0xb98] ;  /* 0x0002e60000047ab9 */ /* 0x000fe40000000a00 */
[----:B------:R-:W-:Y:S02]  /*17ec0*/  IMAD.IADD R5, R5, 0x1, R15 ;  /* 0x0000000105057824 */ /* 0x000fe400078e020f */
[----:B------:R-:W-:-:S02]  /*17ed0*/  IMAD.MOV R25, RZ, RZ, -R11 ;  /* 0x000000ffff197224 */ /* 0x000fc400078e0a0b */
[----:B------:R-:W-:-:S04]  /*17ee0*/  IMAD.WIDE R8, R13, 0x2, R8 ;  /* 0x000000020d087825 */ /* 0x000fc800078e0208 */
[----:B------:R-:W-:Y:S02]  /*17ef0*/  IMAD R15, R0, UR4, RZ ;  /* 0x00000004000f7c24 */ /* 0x000fe4000f8e02ff */
[----:B------:R-:W-:-:S04]  /*17f00*/  IMAD.WIDE.U32 R4, R64, UR4, R4 ;  /* 0x0000000440047c25 */ /* 0x000fc8000f8e0004 */
[----:B------:R-:W-:Y:S01]  /*17f10*/  IMAD R13, R28, R25, R27 ;  /* 0x000000191c0d7224 */ /* 0x000fe200078e021b */
[----:B------:R-:W-:Y:S01]  /*17f20*/  IADD3 R4, P0, R11, R4, RZ ;  /* 0x000000040b047210 */ /* 0x000fe20007f1e0ff */
[----:B------:R-:W-:Y:S01]  /*17f30*/  IMAD R12, R64, UR5, R15 ;  /* 0x00000005400c7c24 */ /* 0x000fe2000f8e020f */
[----:B------:R-:W-:Y:S01]  /*17f40*/  SHF.R.S32.HI R15, RZ, 0x1f, R11 ;  /* 0x0000001fff0f7819 */ /* 0x000fe2000001140b */
[----:B------:R-:W-:Y:S01]  /*17f50*/  ULDC.64 UR4, c[0x0][0xb88] ;  /* 0x0002e20000047ab9 */ /* 0x000fe20000000a00 */
[----:B------:R-:W-:Y:S02]  /*17f60*/  SHF.R.S32.HI R10, RZ, 0x1f, R13 ;  /* 0x0000001fff0a7819 */ /* 0x000fe4000001140d */
[----:B------:R-:W-:-:S03]  /*17f70*/  IADD3.X R5, R15, R5, R12, P0, !PT ;  /* 0x000000050f057210 */ /* 0x000fc600007fe40c */
[----:B------:R-:W-:Y:S01]  /*17f80*/  IMAD R14, R10, UR4, RZ ;  /* 0x000000040a0e7c24 */ /* 0x000fe2000f8e02ff */
[----:B------:R-:W-:Y:S01]  /*17f90*/  IADD3 R11, P6, R8, 0x2000, RZ ;  /* 0x00002000080b7810 */ /* 0x000fe20007fde0ff */
[----:B------:R-:W-:-:S04]  /*17fa0*/  IMAD.WIDE.U32 R4, R13, UR4, R4 ;  /* 0x000000040d047c25 */ /* 0x000fc8000f8e0004 */
[----:B------:R-:W-:Y:S01]  /*17fb0*/  IMAD R15, R13, UR5, R14 ;  /* 0x000000050d0f7c24 */ /* 0x000fe2000f8e020e */
[----:B------:R-:W-:Y:S01]  /*17fc0*/  ULDC.64 UR4, c[0x0][0xb50] ;  /* 0x0002d40000047ab9 */ /* 0x000fe20000000a00 */
[----:B------:R-:W-:Y:S02]  /*17fd0*/  LOP3.LUT R12, R11, 0x380, RZ, 0xc0, !PT ;  /* 0x000003800b0c7812 */ /* 0x000fe400078ec0ff */
[----:B------:R-:W-:Y:S02]  /*17fe0*/  LEA R26, P0, R4, UR4, 0x2 ;  /* 0x00000004041a7c11 */ /* 0x000fe4000f8010ff */
[----:B------:R-:W-:Y:S01]  /*17ff0*/  IADD3 R5, R5, R15, RZ ;  /* 0x0000000f05057210 */ /* 0x000fe20007ffe0ff */
[----:B------:R-:W-:Y:S01]  /*18000*/  IMAD R27, R71, 0x80, R34 ;  /* 0x00000080471b7824 */ /* 0x000fe200078e0222 */
[----:B------:R-:W-:Y:S02]  /*18010*/  IADD3 R25, P2, R8, 0x1000, RZ ;  /* 0x0000100008197810 */ /* 0x000fe40007f5e0ff */
[----:B------:R-:W-:-:S02]  /*18020*/  SHF.R.U64 R12, R12, 0x3, RZ ;  /* 0x000000030c0c7819 */ /* 0x000fc400000012ff */
[----:B------:R-:W-:Y:S02]  /*18030*/  SHF.R.S32.HI R34, RZ, 0x1f, R35 ;  /* 0x0000001fff227819 */ /* 0x000fe40000011423 */
[----:B------:R-:W-:Y:S01]  /*18040*/  LEA.HI.X R4, R4, UR5, R5, 0x2, P0 ;  /* 0x0000000504047c11 */ /* 0x000fe200080f1405 */
[----:B------:R-:W-:Y:S01]  /*18050*/  SHFL.IDX PT, R54, R26, RZ, 0x1c1f ;  /* 0x001c1fff1a367589 */ /* 0x000fe200000e0000 */
[----:B------:R-:W-:Y:S01]  /*18060*/  IADD3 R37, P0, R8, 0x5000, RZ ;  /* 0x0000500008257810 */ /* 0x000fe20007f1e0ff */
[----:B------:R-:W-:Y:S01]  /*18070*/  ULDC.64 UR4, c[0x0][0xaa0] ;  /* 0x0002a80000047ab9 */ /* 0x000fe20000000a00 */
[----:B------:R-:W-:Y:S01]  /*18080*/  LOP3.LUT R12, R12, R11, RZ, 0x3c, !PT ;  /* 0x0000000b0c0c7212 */ /* 0x000fe200078e3cff */
[----:B------:R-:W-:Y:S01]  /*18090*/  IMAD.X R11, RZ, RZ, R9, P2 ;  /* 0x000000ffff0b7224 */ /* 0x000fe200010e0609 */
[----:B------:R-:W-:Y:S02]  /*180a0*/  LEA.HI R34, R34, R35, RZ, 0x7 ;  /* 0x0000002322227211 */ /* 0x000fe400078f38ff */
[----:B------:R-:W-:-:S02]  /*180b0*/  LOP3.LUT R36, R37, 0x380, RZ, 0xc0, !PT ;  /* 0x0000038025247812 */ /* 0x000fc400078ec0ff */
[----:B------:R-:W-:Y:S01]  /*180c0*/  IADD3 R45, P2, R8, 0x7000, RZ ;  /* 0x00007000082d7810 */ /* 0x000fe20007f5e0ff */
[----:B------:R-:W0:Y:S01]  /*180d0*/  SHFL.IDX PT, R55, R4, RZ, 0x1c1f ;  /* 0x001c1fff04377589 */ /* 0x000e2200000e0000 */
[----:B------:R-:W-:Y:S02]  /*180e0*/  LOP3.LUT R34, R34, 0xffffff80, RZ, 0xc0, !PT ;  /* 0xffffff8022227812 */ /* 0x000fe400078ec0ff */
[----:B------:R-:W-:Y:S02]  /*180f0*/  SHF.R.U64 R36, R36, 0x3, RZ ;  /* 0x0000000324247819 */ /* 0x000fe400000012ff */
[----:B------:R-:W-:Y:S02]  /*18100*/  LOP3.LUT R44, R45, 0x380, RZ, 0xc0, !PT ;  /* 0x000003802d2c7812 */ /* 0x000fe400078ec0ff */
[----:B------:R-:W-:Y:S02]  /*18110*/  IADD3 R34, R35, -R34, RZ ;  /* 0x8000002223227210 */ /* 0x000fe40007ffe0ff */
[----:B------:R-:W-:Y:S01]  /*18120*/  LOP3.LUT R36, R36, R37, RZ, 0x3c, !PT ;  /* 0x0000002524247212 */ /* 0x000fe200078e3cff */
[----:B------:R-:W-:Y:S01]  /*18130*/  IMAD.X R37, RZ, RZ, R9, P0 ;  /* 0x000000ffff257224 */ /* 0x000fe200000e0609 */
[----:B------:R-:W-:-:S02]  /*18140*/  SHF.R.U64 R44, R44, 0x3, RZ ;  /* 0x000000032c2c7819 */ /* 0x000fc400000012ff */
[----:B------:R-:W-:Y:S02]  /*18150*/  LOP3.LUT P0, RZ, R34, 0x3, RZ, 0xc0, !PT ;  /* 0x0000000322ff7812 */ /* 0x000fe4000780c0ff */
[----:B------:R-:W-:Y:S01]  /*18160*/  LOP3.LUT R44, R44, R45, RZ, 0x3c, !PT ;  /* 0x0000002d2c2c7212 */ /* 0x000fe200078e3cff */
[----:B------:R-:W-:Y:S01]  /*18170*/  IMAD.X R45, RZ, RZ, R9, P2 ;  /* 0x000000ffff2d7224 */ /* 0x000fe200010e0609 */
[----:B------:R-:W-:Y:S02]  /*18180*/  ISETP.GE.OR P2, PT, R27, R66, P0 ;  /* 0x000000421b00720c */ /* 0x000fe40000746670 */
[----:B------:R-:W-:-:S04]  /*18190*/  LOP3.LUT R10, R25, 0x380, RZ, 0xc0, !PT ;  /* 0x00000380190a7812 */ /* 0x000fc800078ec0ff */
[----:B------:R-:W-:-:S07]  /*181a0*/  SHF.R.U64 R10, R10, 0x3, RZ ;  /* 0x000000030a0a7819 */ /* 0x000fce00000012ff */
[----:B0-----:R0:W-:Y:S01]  /*181b0*/  @!P2 ST.E desc[UR56][R54.64], R3 ;  /* 0x000000033600a985 */ /* 0x0011e2000c101938 */
[----:B------:R-:W-:Y:S01]  /*181c0*/  LOP3.LUT R10, R10, R25, RZ, 0x3c, !PT ;  /* 0x000000190a0a7212 */ /* 0x000fe200078e3cff */
[----:B0-----:R-:W-:-:S04]  /*181d0*/  IMAD R3, R21, UR4, RZ ;  /* 0x0000000415037c24 */ /* 0x001fc8000f8e02ff */
[C---:B------:R-:W-:Y:S02]  /*181e0*/  IMAD R3, R20.reuse, UR5, R3 ;  /* 0x0000000514037c24 */ /* 0x040fe4000f8e0203 */
[----:B------:R-:W-:Y:S01]  /*181f0*/  IMAD.WIDE.U32 R20, R20, UR4, RZ ;  /* 0x0000000414147c25 */ /* 0x000fe2000f8e00ff */
[C---:B------:R-:W-:Y:S01]  /*18200*/  IADD3 R25, P5, R8.reuse, 0x3000, RZ ;  /* 0x0000300008197810 */ /* 0x040fe20007fbe0ff */
[----:B------:R-:W-:Y:S02]  /*18210*/  ULDC.64 UR4, c[0x0][0xae8] ;  /* 0x0002ba0000047ab9 */ /* 0x000fe40000000a00 */
[----:B------:R-:W-:Y:S01]  /*18220*/  IMAD.IADD R21, R21, 0x1, R3 ;  /* 0x0000000115157824 */ /* 0x000fe200078e0203 */
[----:B------:R-:W-:Y:S01]  /*18230*/  IADD3 R33, P4, R8, 0x4000, RZ ;  /* 0x0000400008217810 */ /* 0x000fe20007f9e0ff */
[----:B------:R-:W-:Y:S01]  /*18240*/  IMAD R3, R226, 0x20, R73 ;  /* 0x00000020e2037824 */ /* 0x000fe200078e0249 */
[----:B------:R-:W-:Y:S01]  /*18250*/  IADD3 R41, P3, R8, 0x6000, RZ ;  /* 0x0000600008297810 */ /* 0x000fe20007f7e0ff */
[----:B------:R-:W-:Y:S01]  /*18260*/  IMAD R68, R65, UR4, RZ ;  /* 0x0000000441447c24 */ /* 0x000fe2000f8e02ff */
[----:B------:R-:W-:-:S02]  /*18270*/  LOP3.LUT R24, R25, 0x380, RZ, 0xc0, !PT ;  /* 0x0000038019187812 */ /* 0x000fc400078ec0ff */
[----:B------:R-:W-:Y:S02]  /*18280*/  LOP3.LUT R32, R33, 0x380, RZ, 0xc0, !PT ;  /* 0x0000038021207812 */ /* 0x000fe400078ec0ff */
[----:B------:R-:W-:Y:S02]  /*18290*/  LEA R69, R71, R3, 0x7 ;  /* 0x0000000347457211 */ /* 0x000fe400078e38ff */
[----:B------:R-:W-:Y:S01]  /*182a0*/  LOP3.LUT R40, R41, 0x380, RZ, 0xc0, !PT ;  /* 0x0000038029287812 */ /* 0x000fe200078ec0ff */
[----:B------:R-:W-:Y:S01]  /*182b0*/  SHFL.IDX PT, R58, R26, 0x1, 0x1c1f ;  /* 0x003c1f001a3a7f89 */ /* 0x000fe200000e0000 */
[----:B------:R-:W-:Y:S01]  /*182c0*/  SHF.R.U64 R24, R24, 0x3, RZ ;  /* 0x0000000318187819 */ /* 0x000fe200000012ff */
[C---:B------:R-:W-:Y:S01]  /*182d0*/  IMAD R3, R227.reuse, UR5, R68 ;  /* 0x00000005e3037c24 */ /* 0x040fe2000f8e0244 */
[----:B------:R-:W-:Y:S01]  /*182e0*/  SHF.R.U64 R32, R32, 0x3, RZ ;  /* 0x0000000320207819 */ /* 0x000fe200000012ff */
[----:B------:R0:W2:Y:S01]  /*182f0*/  SHFL.IDX PT, R59, R4, 0x1, 0x1c1f ;  /* 0x003c1f00043b7f89 */ /* 0x0000a200000e0000 */
[----:B------:R-:W-:Y:S01]  /*18300*/  IMAD.WIDE.U32 R20, R227, UR4, R20 ;  /* 0x00000004e3147c25 */ /* 0x000fe2000f8e0014 */
[----:B------:R-:W-:Y:S01]  /*18310*/  SHF.R.U64 R40, R40, 0x3, RZ ;  /* 0x0000000328287819 */ /* 0x000fe200000012ff */
[----:B------:R-:W-:-:S02]  /*18320*/  ULDC.64 UR4, c[0x0][0xaf0] ;  /* 0x0002bc0000047ab9 */ /* 0x000fc40000000a00 */
[----:B-1----:R-:W-:Y:S01]  /*18330*/  @P1 IMAD.HI.U32 R65, R69, R70, RZ ;  /* 0x0000004645411227 */ /* 0x002fe200078e00ff */
[----:B------:R-:W-:Y:S02]  /*18340*/  LOP3.LUT R24, R24, R25, RZ, 0x3c, !PT ;  /* 0x0000001918187212 */ /* 0x000fe400078e3cff */
[----:B------:R-:W-:Y:S01]  /*18350*/  LOP3.LUT R32, R32, R33, RZ, 0x3c, !PT ;  /* 0x0000002120207212 */ /* 0x000fe200078e3cff */
[----:B------:R-:W-:Y:S01]  /*18360*/  IMAD.IADD R21, R21, 0x1, R3 ;  /* 0x0000000115157824 */ /* 0x000fe200078e0203 */
[----:B------:R-:W-:Y:S01]  /*18370*/  LOP3.LUT R40, R40, R41, RZ, 0x3c, !PT ;  /* 0x0000002928287212 */ /* 0x000fe200078e3cff */
[----:B------:R-:W-:Y:S01]  /*18380*/  IMAD R67, R0, UR4, RZ ;  /* 0x0000000400437c24 */ /* 0x000fe2000f8e02ff */
[----:B------:R-:W-:Y:S01]  /*18390*/  IADD3.X R25, RZ, R9, RZ, P5, !PT ;  /* 0x00000009ff197210 */ /* 0x000fe20002ffe4ff */
[--C-:B------:R-:W-:Y:S01]  /*183a0*/  IMAD.X R13, RZ, RZ, R9.reuse, P6 ;  /* 0x000000ffff0d7224 */ /* 0x100fe200030e0609 */
[----:B------:R-:W-:Y:S01]  /*183b0*/  MOV R3, R69 ;  /* 0x0000004500037202 */ /* 0x000fe20000000f00 */
[----:B------:R-:W-:Y:S01]  /*183c0*/  IMAD.X R33, RZ, RZ, R9, P4 ;  /* 0x000000ffff217224 */ /* 0x000fe200020e0609 */
[C---:B------:R-:W-:Y:S01]  /*183d0*/  IADD3 R49, P6, R8.reuse, 0x8000, RZ ;  /* 0x0000800008317810 */ /* 0x040fe20007fde0ff */
[----:B------:R-:W-:Y:S01]  /*183e0*/  VIADD R5, R27, 0x8 ;  /* 0x000000081b057836 */ /* 0x000fe20000000000 */
[----:B------:R-:W-:-:S02]  /*183f0*/  IADD3 R53, P5, R8, 0x9000, RZ ;  /* 0x0000900008357810 */ /* 0x000fc40007fbe0ff */
[----:B------:R-:W-:Y:S02]  /*18400*/  IADD3 R57, P4, R8, 0xa000, RZ ;  /* 0x0000a00008397810 */ /* 0x000fe40007f9e0ff */
[----:B------:R-:W-:Y:S02]  /*18410*/  IADD3.X R41, RZ, R9, RZ, P3, !PT ;  /* 0x00000009ff297210 */ /* 0x000fe40001ffe4ff */
[----:B------:R-:W-:Y:S01]  /*18420*/  @P1 SHF.R.U32.HI R3, RZ, R72, R65 ;  /* 0x00000048ff031219 */ /* 0x000fe20000011641 */
[----:B------:R-:W-:Y:S01]  /*18430*/  IMAD R67, R64, UR5, R67 ;  /* 0x0000000540437c24 */ /* 0x000fe2000f8e0243 */
[----:B------:R-:W-:Y:S01]  /*18440*/  IADD3 R14, P3, R8, 0xb000, RZ ;  /* 0x0000b000080e7810 */ /* 0x000fe20007f7e0ff */
[----:B------:R-:W-:Y:S01]  /*18450*/  IMAD.WIDE.U32 R64, R64, UR4, R20 ;  /* 0x0000000440407c25 */ /* 0x000fe2000f8e0014 */
[----:B------:R-:W-:Y:S01]  /*18460*/  LOP3.LUT R48, R49, 0x380, RZ, 0xc0, !PT ;  /* 0x0000038031307812 */ /* 0x000fe200078ec0ff */
[----:B------:R-:W-:Y:S01]  /*18470*/  ULDC.64 UR4, c[0x0][0xae0] ;  /* 0x0002b80000047ab9 */ /* 0x000fe20000000a00 */
[----:B------:R-:W-:Y:S01]  /*18480*/  LOP3.LUT R52, R53, 0x380, RZ, 0xc0, !PT ;  /* 0x0000038035347812 */ /* 0x000fe200078ec0ff */
[----:B------:R-:W-:Y:S01]  /*18490*/  IMAD.MOV R21, RZ, RZ, -R3 ;  /* 0x000000ffff157224 */ /* 0x000fe200078e0a03 */
[----:B------:R-:W-:-:S02]  /*184a0*/  LOP3.LUT R56, R57, 0x380, RZ, 0xc0, !PT ;  /* 0x0000038039387812 */ /* 0x000fc400078ec0ff */
[----:B------:R-:W-:Y:S02]  /*184b0*/  SHF.R.S32.HI R0, RZ, 0x1f, R3 ;  /* 0x0000001fff007819 */ /* 0x000fe40000011403 */
[----:B------:R-:W-:Y:S02]  /*184c0*/  LOP3.LUT R15, R8, 0x380, RZ, 0xc0, !PT ;  /* 0x00000380080f7812 */ /* 0x000fe400078ec0ff */
[----:B------:R-:W-:Y:S02]  /*184d0*/  ISETP.GE.OR P0, PT, R5, R66, P0 ;  /* 0x000000420500720c */ /* 0x000fe40000706670 */
[----:B------:R-:W-:Y:S01]  /*184e0*/  LOP3.LUT R7, R14, 0x380, RZ, 0xc0, !PT ;  /* 0x000003800e077812 */ /* 0x000fe200078ec0ff */
[----:B------:R-:W-:Y:S01]  /*184f0*/  IMAD R0, R0, UR4, RZ ;  /* 0x0000000400007c24 */ /* 0x000fe2000f8e02ff */
[----:B------:R-:W-:Y:S02]  /*18500*/  SHF.R.U64 R48, R48, 0x3, RZ ;  /* 0x0000000330307819 */ /* 0x000fe400000012ff */
[----:B------:R-:W-:-:S02]  /*18510*/  SHF.R.U64 R52, R52, 0x3, RZ ;  /* 0x0000000334347819 */ /* 0x000fc400000012ff */
[----:B------:R-:W-:Y:S02]  /*18520*/  SHF.R.U64 R56, R56, 0x3, RZ ;  /* 0x0000000338387819 */ /* 0x000fe400000012ff */
[----:B------:R-:W-:Y:S01]  /*18530*/  IADD3 R65, R65, R67, RZ ;  /* 0x0000004341417210 */ /* 0x000fe20007ffe0ff */
[----:B------:R-:W-:Y:S01]  /*18540*/  IMAD R67, R28, R21, R69 ;  /* 0x000000151c437224 */ /* 0x000fe200078e0245 */
[----:B------:R-:W-:Y:S02]  /*18550*/  SHF.R.U64 R15, R15, 0x3, RZ ;  /* 0x000000030f0f7819 */ /* 0x000fe400000012ff */
[----:B------:R-:W-:Y:S01]  /*18560*/  SHF.R.U64 R7, R7, 0x3, RZ ;  /* 0x0000000307077819 */ /* 0x000fe200000012ff */
[--C-:B------:R-:W-:Y:S01]  /*18570*/  IMAD.X R61, RZ, RZ, R9.reuse, P3 ;  /* 0x000000ffff3d7224 */ /* 0x100fe200018e0609 */
[----:B------:R-:W-:Y:S01]  /*18580*/  LOP3.LUT R48, R48, R49, RZ, 0x3c, !PT ;  /* 0x0000003130307212 */ /* 0x000fe200078e3cff */
[--C-:B------:R-:W-:Y:S01]  /*18590*/  IMAD.X R49, RZ, RZ, R9.reuse, P6 ;  /* 0x000000ffff317224 */ /* 0x100fe200030e0609 */
[----:B------:R-:W-:Y:S01]  /*185a0*/  LOP3.LUT R52, R52, R53, RZ, 0x3c, !PT ;  /* 0x0000003534347212 */ /* 0x000fe200078e3cff */
[----:B------:R-:W-:Y:S01]  /*185b0*/  IMAD R69, R3, UR5, R0 ;  /* 0x0000000503457c24 */ /* 0x000fe2000f8e0200 */
[----:B------:R-:W-:Y:S01]  /*185c0*/  LOP3.LUT R56, R56, R57, RZ, 0x3c, !PT ;  /* 0x0000003938387212 */ /* 0x000fe200078e3cff */
[----:B------:R-:W-:Y:S01]  /*185d0*/  IMAD.X R57, RZ, RZ, R9, P4 ;  /* 0x000000ffff397224 */ /* 0x000fe200020e0609 */
[----:B0-----:R-:W-:-:S02]  /*185e0*/  LOP3.LUT R4, R15, R8, RZ, 0x3c, !PT ;  /* 0x000000080f047212 */ /* 0x001fc400078e3cff */
[-C--:B------:R-:W-:Y:S02]  /*185f0*/  IADD3.X R53, RZ, R9.reuse, RZ, P5, !PT ;  /* 0x00000009ff357210 */ /* 0x080fe40002ffe4ff */
[----:B------:R-:W-:Y:S02]  /*18600*/  MOV R5, R9 ;  /* 0x0000000900057202 */ /* 0x000fe40000000f00 */
[----:B------:R-:W-:Y:S01]  /*18610*/  LOP3.LUT R60, R7, R14, RZ, 0x3c, !PT ;  /* 0x0000000e073c7212 */ /* 0x000fe200078e3cff */
[----:B------:R-:W-:Y:S01]  /*18620*/  IMAD.WIDE.U32 R20, R3, UR4, R64 ;  /* 0x0000000403147c25 */ /* 0x000fe2000f8e0040 */
[----:B------:R-:W-:Y:S01]  /*18630*/  SHF.R.S32.HI R0, RZ, 0x1f, R67 ;  /* 0x0000001fff007819 */ /* 0x000fe20000011443 */
[----:B------:R-:W-:Y:S01]  /*18640*/  ULDC.64 UR4, c[0x0][0xad8] ;  /* 0x0002b60000047ab9 */ /* 0x000fe20000000a00 */
[----:B--2---:R0:W-:Y:S01]  /*18650*/  @!P0 ST.E desc[UR56][R58.64], R6 ;  /* 0x000000063a008985 */ /* 0x0041e2000c101938 */
[----:B------:R-:W-:Y:S02]  /*18660*/  IMAD.IADD R21, R21, 0x1, R69 ;  /* 0x0000000115157824 */ /* 0x000fe400078e0245 */
[----:B------:R-:W-:Y:S01]  /*18670*/  IMAD R0, R0, UR4, RZ ;  /* 0x0000000400007c24 */ /* 0x000fe2000f8e02ff */
[----:B------:R-:W5:Y:S04]  /*18680*/  LD.E.128 R8, desc[UR56][R10.64] ;  /* 0x000000380a087980 */ /* 0x000f68000c101d00 */
[----:B------:R-:W5:Y:S04]  /*18690*/  LD.E.128 R12, desc[UR56][R12.64] ;  /* 0x000000380c0c7980 */ /* 0x000f68000c101d00 */
[----:B0-----:R-:W5:Y:S04]  /*186a0*/  LD.E.128 R4, desc[UR56][R4.64] ;  /* 0x0000003804047980 */ /* 0x001f68000c101d00 */
        /* <DEDUP_REMOVED lines=9> */
[C---:B------:R-:W-:Y:S01]  /*18740*/  IMAD R69, R67.reuse, UR5, R0 ;  /* 0x0000000543457c24 */ /* 0x040fe2000f8e0200 */
[----:B------:R-:W-:Y:S01]  /*18750*/  @!PT LDS RZ, [RZ] ;  /* 0x00000000fffff984 */ /* 0x000fe20000000800 */
[----:B------:R-:W-:Y:S01]  /*18760*/  @!PT LDS RZ, [RZ] ;  /* 0x00000000fffff984 */ /* 0x000fe20000000800 */
[----:B------:R-:W-:Y:S01]  /*18770*/  @!PT LDS RZ, [RZ] ;  /* 0x00000000fffff984 */ /* 0x000fe20000000800 */
[----:B------:R-:W-:Y:S01]  /*18780*/  @!PT LDS RZ, [RZ] ;  /* 0x00000000fffff984 */ /* 0x000fe20000000800 */
[----:B------:R0:W-:Y:S06]  /*18790*/  MEMBAR.ALL.CTA ;  /* 0x0000000000007992 */ /* 0x0001ec0000008000 */
[----:B0-----:R-:W0:Y:S01]  /*187a0*/  FENCE.VIEW.ASYNC.S ;  /* 0x00000000000073c6 */ /* 0x001e220000000000 */
[----:B------:R-:W-:Y:S01]  /*187b0*/  IMAD.WIDE.U32 R20, R67, UR4, R20 ;  /* 0x0000000443147c25 */ /* 0x000fe2000f8e0014 */
[----:B------:R-:W-:Y:S01]  /*187c0*/  ULDC.64 UR4, c[0x0][0xa80] ;  /* 0x0002a00000047ab9 */ /* 0x000fe20000000a00 */
[----:B------:R-:W-:-:S02]  /*187d0*/  LEA R71, R71, R73, 0x7 ;  /* 0x0000004947477211 */ /* 0x000fc400078e38ff */
[----:B------:R-:W-:Y:S01]  /*187e0*/  IMAD.IADD R21, R21, 0x1, R69 ;  /* 0x0000000115157824 */ /* 0x000fe200078e0245 */
[----:B------:R-:W-:-:S04]  /*187f0*/  LEA R28, P2, R20, UR4, 0x1 ;  /* 0x00000004141c7c11 */ /* 0x000fc8000f8408ff */
[----:B------:R-:W-:Y:S02]  /*18800*/  LEA.HI.X R67, R20, UR5, R21, 0x1, P2 ;  /* 0x0000000514437c11 */ /* 0x000fe400090f0c15 */
[----:B------:R-:W-:Y:S02]  /*18810*/  ISETP.GE.AND P2, PT, R71, R66, PT ;  /* 0x000000424700720c */ /* 0x000fe40003f46270 */
[----:B------:R-:W-:-:S04]  /*18820*/  IADD3 R0, R2, 0x30820, RZ ;  /* 0x0003082002007810 */ /* 0x000fc80007ffe0ff */
[----:B------:R-:W-:Y:S01]  /*18830*/  PRMT R0, RZ, 0x654, R0 ;  /* 0x00000654ff007816 */ /* 0x000fe20000000000 */
[C---:B------:R-:W-:Y:S01]  /*18840*/  VIADD R3, R71.reuse, 0x20 ;  /* 0x0000002047037836 */ /* 0x040fe20000000000 */
[----:B------:R-:W-:Y:S01]  /*18850*/  IADD3 R65, R71, 0x40, RZ ;  /* 0x0000004047417810 */ /* 0x000fe20007ffe0ff */
[----:B------:R-:W-:Y:S01]  /*18860*/  VIADD R73, R223, 0x40 ;  /* 0x00000040df497836 */ /* 0x000fe20000000000 */
[----:B0-----:R0:W1:Y:S01]  /*18870*/  SHFL.IDX PT, R68, R28, RZ, 0x181f ;  /* 0x00181fff1c447589 */ /* 0x00106200000e0000 */
[----:B------:R2:W-:Y:S01]  /*18880*/  SYNCS.ARRIVE.TRANS64.RED.A1T0 RZ, [R0+URZ], RZ ;  /* 0x000000ff00ff79a7 */ /* 0x0005e2000810043f */
[-C--:B------:R-:W-:Y:S02]  /*18890*/  ISETP.GE.AND P1, PT, R3, R66.reuse, PT ;  /* 0x000000420300720c */ /* 0x080fe40003f26270 */
[----:B------:R-:W-:Y:S02]  /*188a0*/  ISETP.GE.AND P0, PT, R65, R66, PT ;  /* 0x000000424100720c */ /* 0x000fe40003f06270 */
[----:B------:R-:W-:Y:S01]  /*188b0*/  SHF.R.S32.HI R70, RZ, 0x1f, R223 ;  /* 0x0000001fff467819 */ /* 0x000fe200000114df */
[----:B--2---:R0:W2:Y:S01]  /*188c0*/  SHFL.IDX PT, R0, R67, RZ, 0x181f ;  /* 0x00181fff43007589 */ /* 0x0040a200000e0000 */
[----:B------:R-:W-:Y:S01]  /*188d0*/  SHF.R.S32.HI R72, RZ, 0x1f, R73 ;  /* 0x0000001fff487819 */ /* 0x000fe20000011449 */
[----:B------:R-:W-:Y:S08]  /*188e0*/  @P2 BRA `(.L_x_3942) ;  /* 0x0000000000342947 */ /* 0x000ff00003800000 */
[----:B------:R-:W-:Y:S02]  /*188f0*/  ULDC UR4, c[0x0][0xac8] ;  /* 0x0002b20000047ab9 */ /* 0x000fe40000000800 */
[----:B------:R-:W-:Y:S02]  /*18900*/  ISETP.GE.AND P4, PT, R223, UR4, PT ;  /* 0x00000004df007c0c */ /* 0x000fe4000bf86270 */
[----:B------:R-:W-:Y:S02]  /*18910*/  ISETP.GE.AND P3, PT, R73, UR4, PT ;  /* 0x0000000449007c0c */ /* 0x000fe4000bf66270 */
[----:B------:R-:W-:-:S09]  /*18920*/  ISETP.GE.AND P2, PT, R225, UR4, PT ;  /* 0x00000004e1007c0c */ /* 0x000fd2000bf46270 */
[-C--:B-1----:R-:W-:Y:S02]  /*18930*/  @!P4 LEA R20, P6, R223, R68.reuse, 0x1 ;  /* 0x00000044df14c211 */ /* 0x082fe400078c08ff */
[----:B------:R-:W-:Y:S02]  /*18940*/  @!P3 LEA R64, P5, R73, R68, 0x1 ;  /* 0x000000444940b211 */ /* 0x000fe400078a08ff */
[----:B--2---:R-:W-:Y:S02]  /*18950*/  @!P4 LEA.HI.X R21, R223, R0, R70, 0x1, P6 ;  /* 0x00000000df15c211 */ /* 0x004fe400030f0c46 */
[----:B------:R-:W-:Y:S02]  /*18960*/  @!P2 LEA R68, P6, R225, R68, 0x1 ;  /* 0x00000044e144a211 */ /* 0x000fe400078c08ff */
[-C--:B------:R-:W-:Y:S01]  /*18970*/  @!P3 LEA.HI.X R65, R73, R0.reuse, R72, 0x1, P5 ;  /* 0x000000004941b211 */ /* 0x080fe200028f0c48 */
[----:B-----5:R3:W-:Y:S01]  /*18980*/  @!P4 ST.E.128 desc[UR56][R20.64], R4 ;  /* 0x000000041400c985 */ /* 0x0207e2000c101d38 */
[----:B------:R-:W-:-:S03]  /*18990*/  @!P2 LEA.HI.X R69, R225, R0, R74, 0x1, P6 ;  /* 0x00000000e145a211 */ /* 0x000fc600030f0c4a */
[----:B------:R3:W-:Y:S04]  /*189a0*/  @!P3 ST.E.128 desc[UR56][R64.64], R32 ;  /* 0x000000204000b985 */ /* 0x0007e8000c101d38 */
[----:B------:R3:W-:Y:S02]  /*189b0*/  @!P2 ST.E.128 desc[UR56][R68.64], R48 ;  /* 0x000000304400a985 */ /* 0x0007e4000c101d38 */
.L_x_3942:
[----:B------:R-:W-:Y:S05]  /*189c0*/  BSYNC B1 ;  /* 0x0000000000017941 */ /* 0x000fea0003800000 */
.L_x_3941:
[----:B--2---:R2:W4:Y:S01]  /*189d0*/  SHFL.IDX PT, R0, R67, 0x1, 0x181f ;  /* 0x00381f0043007f89 */ /* 0x00452200000e0000 */
[----:B------:R-:W-:Y:S03]  /*189e0*/  BSSY B1, `(.L_x_3943) ;  /* 0x0000010000017945 */ /* 0x000fe60003800000 */
[----:B---3--:R2:W3:Y:S01]  /*189f0*/  SHFL.IDX PT, R20, R28, 0x1, 0x181f ;  /* 0x00381f001c147f89 */ /* 0x0084e200000e0000 */
[----:B------:R-:W-:Y:S05]  /*18a00*/  @P1 BRA `(.L_x_3944) ;  /* 0x0000000000341947 */ /* 0x000fea0003800000 */
[----:B------:R-:W-:Y:S02]  /*18a10*/  ULDC UR4, c[0x0][0xac8] ;  /* 0x0002b20000047ab9 */ /* 0x000fe40000000800 */
[----:B------:R-:W-:Y:S02]  /*18a20*/  ISETP.GE.AND P4, PT, R223, UR4, PT ;  /* 0x00000004df007c0c */ /* 0x000fe4000bf86270 */
[----:B------:R-:W-:Y:S02]  /*18a30*/  ISETP.GE.AND P5, PT, R73, UR4, PT ;  /* 0x0000000449007c0c */ /* 0x000fe4000bfa6270 */
[----:B------:R-:W-:-:S09]  /*18a40*/  ISETP.GE.AND P6, PT, R225, UR4, PT ;  /* 0x00000004e1007c0c */ /* 0x000fd2000bfc6270 */
[-C--:B---3-5:R-:W-:Y:S02]  /*18a50*/  @!P4 LEA R4, P1, R223, R20.reuse, 0x1 ;  /* 0x00000014df04c211 */ /* 0x0a8fe400078208ff */
[-C--:B------:R-:W-:Y:S02]  /*18a60*/  @!P5 LEA R6, P2, R73, R20.reuse, 0x1 ;  /* 0x000000144906d211 */ /* 0x080fe400078408ff */
[----:B------:R-:W-:Y:S02]  /*18a70*/  @!P6 LEA R20, P3, R225, R20, 0x1 ;  /* 0x00000014e114e211 */ /* 0x000fe400078608ff */
[-C--:B----4-:R-:W-:Y:S02]  /*18a80*/  @!P4 LEA.HI.X R5, R223, R0.reuse, R70, 0x1, P1 ;  /* 0x00000000df05c211 */ /* 0x090fe400008f0c46 */
[-C--:B------:R-:W-:Y:S02]  /*18a90*/  @!P5 LEA.HI.X R7, R73, R0.reuse, R72, 0x1, P2 ;  /* 0x000000004907d211 */ /* 0x080fe400010f0c48 */
[----:B------:R-:W-:Y:S01]  /*18aa0*/  @!P6 LEA.HI.X R21, R225, R0, R74, 0x1, P3 ;  /* 0x00000000e115e211 */ /* 0x000fe200018f0c4a */
[----:B------:R3:W-:Y:S04]  /*18ab0*/  @!P4 ST.E.128 desc[UR56][R4.64], R8 ;  /* 0x000000080400c985 */ /* 0x0007e8000c101d38 */
[----:B------:R3:W-:Y:S04]  /*18ac0*/  @!P5 ST.E.128 desc[UR56][R6.64], R36 ;  /* 0x000000240600d985 */ /* 0x0007e8000c101d38 */
[----:B------:R3:W-:Y:S02]  /*18ad0*/  @!P6 ST.E.128 desc[UR56][R20.64], R52 ;  /* 0x000000341400e985 */ /* 0x0007e4000c101d38 */
.L_x_3944:
[----:B------:R-:W-:Y:S05]  /*18ae0*/  BSYNC B1 ;  /* 0x0000000000017941 */ /* 0x000fea0003800000 */
.L_x_3943:
[----:B----4-:R4:W0:Y:S01]  /*18af0*/  SHFL.IDX PT, R0, R67, 0x2, 0x181f ;  /* 0x00581f0043007f89 */ /* 0x01082200000e0000 */
        /* <DEDUP_REMOVED lines=8> */
[-C--:B------:R-:W-:Y:S02]  /*18b80*/  @!P4 LEA R6, P1, R73, R8.reuse, 0x1 ;  /* 0x000000084906c211 */ /* 0x080fe400078208ff */
[----:B------:R-:W-:Y:S02]  /*18b90*/  @!P5 LEA R8, P2, R225, R8, 0x1 ;  /* 0x00000008e108d211 */ /* 0x000fe400078408ff */
[-C--:B0-----:R-:W-:Y:S02]  /*18ba0*/  @!P3 LEA.HI.X R5, R223, R0.reuse, R70, 0x1, P0 ;  /* 0x00000000df05b211 */ /* 0x081fe400000f0c46 */
[-C--:B------:R-:W-:Y:S02]  /*18bb0*/  @!P4 LEA.HI.X R7, R73, R0.reuse, R72, 0x1, P1 ;  /* 0x000000004907c211 */ /* 0x080fe400008f0c48 */
[----:B------:R-:W-:Y:S01]  /*18bc0*/  @!P5 LEA.HI.X R9, R225, R0, R74, 0x1, P2 ;  /* 0x00000000e109d211 */ /* 0x000fe200010f0c4a */
[----:B------:R0:W-:Y:S04]  /*18bd0*/  @!P3 ST.E.128 desc[UR56][R4.64], R12 ;  /* 0x0000000c0400b985 */ /* 0x0001e8000c101d38 */
[----:B------:R0:W-:Y:S04]  /*18be0*/  @!P4 ST.E.128 desc[UR56][R6.64], R40 ;  /* 0x000000280600c985 */ /* 0x0001e8000c101d38 */
[----:B------:R0:W-:Y:S02]  /*18bf0*/  @!P5 ST.E.128 desc[UR56][R8.64], R56 ;  /* 0x000000380800d985 */ /* 0x0001e4000c101d38 */
.L_x_3946:
[----:B------:R-:W-:Y:S05]  /*18c00*/  BSYNC B1 ;  /* 0x0000000000017941 */ /* 0x000fea0003800000 */
.L_x_3945:
[----:B------:R-:W-:Y:S01]  /*18c10*/  IADD3 R3, R71, 0x60, RZ ;  /* 0x0000006047037810 */ /* 0x000fe20007ffe0ff */
[----:B0-----:R0:W0:Y:S03]  /*18c20*/  SHFL.IDX PT, R0, R67, 0x3, 0x181f ;  /* 0x00781f0043007f89 */ /* 0x00102600000e0000 */
[----:B------:R-:W-:Y:S01]  /*18c30*/  ISETP.GE.AND P0, PT, R3, R66, PT ;  /* 0x000000420300720c */ /* 0x000fe20003f06270 */
[----:B--2-4-:R-:W2:-:S12]  /*18c40*/  SHFL.IDX PT, R28, R28, 0x3, 0x181f ;  /* 0x00781f001c1c7f89 */ /* 0x014e9800000e0000 */
[----:B------:R-:W-:Y:S05]  /*18c50*/  @P0 BRA `(.L_x_3947) ;  /* 0x0000000c005c0947 */ /* 0x000fea0003800000 */
[----:B------:R-:W-:Y:S02]  /*18c60*/  ULDC UR4, c[0x0][0xac8] ;  /* 0x0002b20000047ab9 */ /* 0x000fe40000000800 */
[----:B------:R-:W-:Y:S02]  /*18c70*/  ISETP.GE.AND P2, PT, R223, UR4, PT ;  /* 0x00000004df007c0c */ /* 0x000fe4000bf46270 */
[----:B------:R-:W-:-:S11]  /*18c80*/  ISETP.GE.AND P3, PT, R73, UR4, PT ;  /* 0x0000000449007c0c */ /* 0x000fd6000bf66270 */
[-C--:B--2---:R-:W-:Y:S02]  /*18c90*/  @!P2 LEA R4, P0, R223, R28.reuse, 0x1 ;  /* 0x0000001cdf04a211 */ /* 0x084fe400078008ff */
[----:B------:R-:W-:Y:S02]  /*18ca0*/  @!P3 LEA R6, P1, R73, R28, 0x1 ;  /* 0x0000001c4906b211 */ /* 0x000fe400078208ff */
[-C--:B0-----:R-:W-:Y:S02]  /*18cb0*/  @!P2 LEA.HI.X R5, R223, R0.reuse, R70, 0x1, P0 ;  /* 0x00000000df05a211 */ /* 0x081fe400000f0c46 */
        /* <DEDUP_REMOVED lines=9> */
.L_x_3939:
[----:B------:R-:W-:Y:S01]  /*18d50*/  ULDC.64 UR4, c[0x0][0xc00] ;  /* 0x0003000000047ab9 */ /* 0x000fe20000000a00 */
[----:B------:R-:W-:Y:S01]  /*18d60*/  IMAD.MOV.U32 R3, RZ, RZ, RZ ;  /* 0x000000ffff037224 */ /* 0x000fe200078e00ff */
[----:B------:R-:W-:Y:S01]  /*18d70*/  ISETP.NE.U32.AND P0, PT, RZ, UR4, PT ;  /* 0x00000004ff007c0c */ /* 0x000fe2000bf05070 */
[----:B------:R-:W3:Y:S01]  /*18d80*/  LDC R25, c[0x0][0xbe8] ;  /* 0x0002fa00ff197b82 */ /* 0x000ee20000000800 */
[----:B------:R-:W-:Y:S02]  /*18d90*/  IADD3 R4, P1, R228, UR4, RZ ;  /* 0x00000004e4047c10 */ /* 0x000fe4000ff3e0ff */
[----:B------:R-:W-:Y:S02]  /*18da0*/  ISETP.NE.AND.EX P0, PT, RZ, UR5, PT, P0 ;  /* 0x00000005ff007c0c */ /* 0x000fe4000bf05300 */
[----:B------:R-:W-:Y:S01]  /*18db0*/  IADD3.X R5, R229, UR5, RZ, P1, !PT ;  /* 0x00000005e5057c10 */ /* 0x000fe20008ffe4ff */
[----:B------:R-:W-:Y:S02]  /*18dc0*/  ULDC.64 UR4, c[0x0][0xc08] ;  /* 0x0003020000047ab9 */ /* 0x000fe40000000a00 */
[----:B------:R-:W-:-:S04]  /*18dd0*/  ISETP.NE.U32.AND P1, PT, RZ, UR4, PT ;  /* 0x00000004ff007c0c */ /* 0x000fc8000bf25070 */
[----:B------:R-:W-:-:S04]  /*18de0*/  ISETP.NE.AND.EX P1, PT, RZ, UR5, PT, P1 ;  /* 0x00000005ff007c0c */ /* 0x000fc8000bf25310 */
[----:B------:R4:W5:Y:S09]  /*18df0*/  @P0 LDG.E R3, desc[UR56][R4.64] ;  /* 0x0000003804030981 */ /* 0x000972000c1e1900 */
[----:B------:R-:W-:Y:S01]  /*18e00*/  @P1 IADD3 R228, P2, R228, UR4, RZ ;  /* 0x00000004e4e41c10 */ /* 0x000fe2000ff5e0ff */
[----:B------:R-:W-:-:S02]  /*18e10*/  ULDC UR4, c[0x0][0xa88] ;  /* 0x0002a20000047ab9 */ /* 0x000fc40000000800 */
[----:B------:R-:W-:Y:S02]  /*18e20*/  MOV R0, UR4 ;  /* 0x0000000400007c02 */ /* 0x000fe40008000f00 */
[----:B------:R-:W-:-:S05]  /*18e30*/  @P1 IADD3.X R229, R229, UR5, RZ, P2, !PT ;  /* 0x00000005e5e51c10 */ /* 0x000fca00097fe4ff */
[----:B------:R4:W5:Y:S01]  /*18e40*/  @P1 LDG.E R0, desc[UR56][R228.64] ;  /* 0x00000038e4001981 */ /* 0x000962000c1e1900 */
[----:B---3--:R-:W-:Y:S01]  /*18e50*/  ISETP.NE.AND P2, PT, R25, 0x1, PT ;  /* 0x000000011900780c */ /* 0x008fe20003f45270 */
[----:B------:R-:W3:-:S12]  /*18e60*/  S2R R26, SR_TID.X ;  /* 0x00000000001a7919 */ /* 0x000ed80000002100 */
[----:B------:R-:W0:Y:S08]  /*18e70*/  @P2 LDC R20, c[0x0][0xbec] ;  /* 0x0002fb00ff142b82 */ /* 0x000e300000000800 */
[----:B------:R-:W0:Y:S01]  /*18e80*/  @P2 LDC R27, c[0x0][0xbf0] ;  /* 0x0002fc00ff1b2b82 */ /* 0x000e220000000800 */
[----:B---3--:R-:W-:-:S05]  /*18e90*/  VIADD R26, R26, 0xffffff80 ;  /* 0xffffff801a1a7836 */ /* 0x008fca0000000000 */
[----:B------:R-:W-:Y:S01]  /*18ea0*/  ISETP.GE.AND P3, PT, R26, 0x80, PT ;  /* 0x000000801a00780c */ /* 0x000fe20003f66270 */
[----:B----4-:R-:W-:-:S12]  /*18eb0*/  @P1 BRA `(.L_x_3948) ;  /* 0x0000000000101947 */ /* 0x010fd80003800000 */
[----:B------:R-:W-:Y:S05]  /*18ec0*/  @!P0 BRA `(.L_x_3948) ;  /* 0x00000000000c8947 */ /* 0x000fea0003800000 */
[----:B------:R-:W3:Y:S04]  /*18ed0*/  LDG.E R7, desc[UR56][R4.64] ;  /* 0x0000003804077981 */ /* 0x000ee8000c1e1900 */
[----:B-----5:R-:W3:Y:S02]  /*18ee0*/  LDG.E R0, desc[UR56][R4.64+0x4] ;  /* 0x0000043804007981 */ /* 0x020ee4000c1e1900 */
[----:B---3--:R-:W-:-:S07]  /*18ef0*/  IADD3 R0, -R7, R0, RZ ;  /* 0x0000000007007210 */ /* 0x008fce0007ffe1ff */
.L_x_3948:
[----:B------:R-:W3:Y:S04]  /*18f00*/  LDL.LU R5, [R1+0x4] ;  /* 0x0000040001057983 */ /* 0x000ee80000300800 */
[----:B------:R-:W4:Y:S04]  /*18f10*/  LDL.LU R4, [R1+0x48] ;  /* 0x0000480001047983 */ /* 0x000f280000300800 */
[----:B------:R0:W5:Y:S01]  /*18f20*/  LDL R24, [R1+0x44] ;  /* 0x0000440001187983 */ /* 0x0001620000100800 */
[----:B------:R-:W-:Y:S01]  /*18f30*/  BSSY B1, `(.L_x_3949) ;  /* 0x000002e000017945 */ /* 0x000fe20003800000 */
[----:B------:R-:W-:-:S02]  /*18f40*/  SHF.R.S32.HI R13, RZ, 0x1f, R227 ;  /* 0x0000001fff0d7819 */ /* 0x000fc400000114e3 */
[----:B-----5:R-:W-:Y:S02]  /*18f50*/  SHF.R.S32.HI R10, RZ, 0x1f, R3 ;  /* 0x0000001fff0a7819 */ /* 0x020fe40000011403 */
[----:B---3--:R-:W-:Y:S02]  /*18f60*/  SEL R15, R5, RZ, !P0 ;  /* 0x000000ff050f7207 */ /* 0x008fe40004000000 */
[----:B----4-:R-:W-:Y:S01]  /*18f70*/  SEL R14, R4, RZ, !P0 ;  /* 0x000000ff040e7207 */ /* 0x010fe20004000000 */
[----:B0-----:R-:W-:Y:S06]  /*18f80*/  @P3 BRA `(.L_x_3950) ;  /* 0x0000000000a03947 */ /* 0x001fec0003800000 */
[----:B------:R-:W0:Y:S01]  /*18f90*/  S2R R4, SR_TID.X ;  /* 0x0000000000047919 */ /* 0x000e220000002100 */
[----:B------:R-:W3:Y:S02]  /*18fa0*/  LDC R11, c[0x0][0xbe8] ;  /* 0x0002fa00ff0b7b82 */ /* 0x000ee40000000800 */
[----:B---3--:R-:W-:Y:S02]  /*18fb0*/  IMAD R5, R0, R11, RZ ;  /* 0x0000000b00057224 */ /* 0x008fe400078e02ff */
[----:B0-----:R-:W-:-:S05]  /*18fc0*/  IMAD R4, R24, 0x80, R4 ;  /* 0x0000008018047824 */ /* 0x001fca00078e0204 */
[----:B------:R-:W-:-:S04]  /*18fd0*/  IADD3 R12, R4, -0x80, RZ ;  /* 0xffffff80040c7810 */ /* 0x000fc80007ffe0ff */
[----:B------:R-:W-:-:S13]  /*18fe0*/  ISETP.GE.AND P0, PT, R12, R5, PT ;  /* 0x000000050c00720c */ /* 0x000fda0003f06270 */
[----:B------:R-:W-:Y:S05]  /*18ff0*/  @P0 BRA `(.L_x_3950) ;  /* 0x0000000000840947 */ /* 0x000fea0003800000 */
[----:B------:R-:W-:Y:S01]  /*19000*/  ISETP.NE.AND P0, PT, R11, 0x1, PT ;  /* 0x000000010b00780c */ /* 0x000fe20003f05270 */
[----:B------:R-:W-:Y:S01]  /*19010*/  ULDC.64 UR4, c[0x0][0xb90] ;  /* 0x0002e40000047ab9 */ /* 0x000fe20000000a00 */
[----:B------:R-:W-:Y:S01]  /*19020*/  MOV R4, R3 ;  /* 0x0000000300047202 */ /* 0x000fe20000000f00 */
[----:B------:R-:W-:Y:S02]  /*19030*/  IMAD R8, R13, UR4, RZ ;  /* 0x000000040d087c24 */ /* 0x000fe4000f8e02ff */
[----:B------:R-:W-:Y:S02]  /*19040*/  IMAD.MOV.U32 R5, RZ, RZ, R10 ;  /* 0x000000ffff057224 */ /* 0x000fe400078e000a */
[----:B------:R-:W-:Y:S02]  /*19050*/  IMAD.MOV.U32 R7, RZ, RZ, R12 ;  /* 0x000000ffff077224 */ /* 0x000fe400078e000c */
[----:B------:R-:W-:-:S04]  /*19060*/  IMAD.WIDE.U32 R4, R227, UR4, R4 ;  /* 0x00000004e3047c25 */ /* 0x000fc8000f8e0004 */
[----:B------:R-:W0:Y:S08]  /*19070*/  @P0 LDC R9, c[0x0][0xbec] ;  /* 0x0002fb00ff090b82 */ /* 0x000e300000000800 */
[----:B------:R-:W3:Y:S01]  /*19080*/  @P0 LDC R21, c[0x0][0xbf0] ;  /* 0x0002fc00ff150b82 */ /* 0x000ee20000000800 */
[----:B0-----:R-:W-:-:S04]  /*19090*/  @P0 IMAD.HI.U32 R6, R12, R9, RZ ;  /* 0x000000090c060227 */ /* 0x001fc800078e00ff */
[----:B------:R-:W-:Y:S01]  /*190a0*/  IMAD R9, R227, UR5, R8 ;  /* 0x00000005e3097c24 */ /* 0x000fe2000f8e0208 */
[----:B------:R-:W-:Y:S01]  /*190b0*/  ULDC.64 UR4, c[0x0][0xb98] ;  /* 0x0002e60000047ab9 */ /* 0x000fe20000000a00 */
[----:B---3--:R-:W-:Y:S01]  /*190c0*/  @P0 SHF.R.U32.HI R7, RZ, R21, R6 ;  /* 0x00000015ff070219 */ /* 0x008fe20000011606 */
[----:B------:R-:W-:Y:S02]  /*190d0*/  IMAD R6, R14, UR4, RZ ;  /* 0x000000040e067c24 */ /* 0x000fe4000f8e02ff */
[----:B------:R-:W-:Y:S02]  /*190e0*/  IADD3 R5, R5, R9, RZ ;  /* 0x0000000905057210 */ /* 0x000fe40007ffe0ff */
[----:B------:R-:W-:Y:S02]  /*190f0*/  IMAD.MOV R9, RZ, RZ, -R7 ;  /* 0x000000ffff097224 */ /* 0x000fe400078e0a07 */
[----:B------:R-:W-:-:S04]  /*19100*/  IMAD.WIDE.U32 R4, R15, UR4, R4 ;  /* 0x000000040f047c25 */ /* 0x000fc8000f8e0004 */
[----:B------:R-:W-:Y:S01]  /*19110*/  IMAD R9, R11, R9, R12 ;  /* 0x000000090b097224 */ /* 0x000fe200078e020c */
[----:B------:R-:W-:Y:S01]  /*19120*/  SHF.R.S32.HI R11, RZ, 0x1f, R7 ;  /* 0x0000001fff0b7819 */ /* 0x000fe20000011407 */
[----:B------:R-:W-:Y:S01]  /*19130*/  IMAD R8, R15, UR5, R6 ;  /* 0x000000050f087c24 */ /* 0x000fe2000f8e0206 */
[----:B------:R-:W-:Y:S01]  /*19140*/  IADD3 R4, P0, R7, R4, RZ ;  /* 0x0000000407047210 */ /* 0x000fe20007f1e0ff */
[----:B------:R-:W-:Y:S01]  /*19150*/  ULDC.64 UR4, c[0x0][0xb88] ;  /* 0x0002e20000047ab9 */ /* 0x000fe20000000a00 */
[----:B------:R-:W-:Y:S02]  /*19160*/  SHF.R.S32.HI R6, RZ, 0x1f, R9 ;  /* 0x0000001fff067819 */ /* 0x000fe40000011409 */
[----:B------:R-:W-:-:S03]  /*19170*/  IADD3.X R5, R11, R5, R8, P0, !PT ;  /* 0x000000050b057210 */ /* 0x000fc600007fe408 */
[----:B------:R-:W-:Y:S02]  /*19180*/  IMAD R6, R6, UR4, RZ ;  /* 0x0000000406067c24 */ /* 0x000fe4000f8e02ff */
[----:B------:R-:W-:-:S04]  /*19190*/  IMAD.WIDE.U32 R4, R9, UR4, R4 ;  /* 0x0000000409047c25 */ /* 0x000fc8000f8e0004 */
[----:B------:R-:W-:Y:S01]  /*191a0*/  IMAD R7, R9, UR5, R6 ;  /* 0x0000000509077c24 */ /* 0x000fe2000f8e0206 */
[----:B------:R-:W-:Y:S02]  /*191b0*/  ULDC.64 UR4, c[0x0][0xb50] ;  /* 0x0002d40000047ab9 */ /* 0x000fe40000000a00 */
[----:B------:R-:W-:Y:S02]  /*191c0*/  LEA R6, P0, R4, UR4, 0x2 ;  /* 0x0000000404067c11 */ /* 0x000fe4000f8010ff */
[----:B------:R-:W-:-:S04]  /*191d0*/  IADD3 R5, R5, R7, RZ ;  /* 0x0000000705057210 */ /* 0x000fc80007ffe0ff */
[----:B------:R-:W-:Y:S01]  /*191e0*/  LEA.HI.X R7, R4, UR5, R5, 0x2, P0 ;  /* 0x0000000504077c11 */ /* 0x000fe200080f1405 */
[----:B------:R-:W-:-:S05]  /*191f0*/  IMAD.MOV.U32 R5, RZ, RZ, -0x800000 ;  /* 0xff800000ff057424 */ /* 0x000fca00078e00ff */
[----:B------:R0:W-:Y:S02]  /*19200*/  STG.E desc[UR56][R6.64], R5 ;  /* 0x0000000506007986 */ /* 0x0001e4000c101938 */
.L_x_3950:
[----:B------:R-:W-:Y:S05]  /*19210*/  BSYNC B1 ;  /* 0x0000000000017941 */ /* 0x000fea0003800000 */
.L_x_3949:
[----:B------:R-:W-:Y:S01]  /*19220*/  SHF.R.S32.HI R11, RZ, 0x1f, R26 ;  /* 0x0000001fff0b7819 */ /* 0x000fe2000001141a */
[----:B------:R-:W-:Y:S01]  /*19230*/  ULDC.64 UR4, c[0x0][0xaa0] ;  /* 0x0002a80000047ab9 */ /* 0x000fe20000000a00 */
[----:B------:R-:W-:Y:S01]  /*19240*/  BSSY B1, `(.L_x_3951) ;  /* 0x0000042000017945 */ /* 0x000fe20003800000 */
[----:B------:R-:W-:Y:S01]  /*19250*/  IMAD R4, R10, UR4, RZ ;  /* 0x000000040a047c24 */ /* 0x000fe2000f8e02ff */
[----:B------:R-:W-:Y:S02]  /*19260*/  LEA.HI R11, R11, R26, RZ, 0x3 ;  /* 0x0000001a0b0b7211 */ /* 0x000fe400078f18ff */
[----:B------:R-:W-:Y:S01]  /*19270*/  SHF.R.S32.HI R12, RZ, 0x1f, R223 ;  /* 0x0000001fff0c7819 */ /* 0x000fe200000114df */
[C---:B0-----:R-:W-:Y:S01]  /*19280*/  IMAD R7, R3.reuse, UR5, R4 ;  /* 0x0000000503077c24 */ /* 0x041fe2000f8e0204 */
[----:B------:R-:W-:Y:S01]  /*19290*/  SHF.R.S32.HI R11, RZ, 0x3, R11 ;  /* 0x00000003ff0b7819 */ /* 0x000fe2000001140b */
[----:B------:R-:W-:Y:S01]  /*192a0*/  IMAD.WIDE.U32 R4, R3, UR4, RZ ;  /* 0x0000000403047c25 */ /* 0x000fe2000f8e00ff */
[----:B------:R-:W-:-:S02]  /*192b0*/  ULDC.64 UR4, c[0x0][0xae8] ;  /* 0x0002ba0000047ab9 */ /* 0x000fc40000000a00 */
[-C--:B------:R-:W-:Y:S01]  /*192c0*/  LEA R3, R226, R11.reuse, 0x5 ;  /* 0x0000000be2037211 */ /* 0x080fe200078e28ff */
[----:B------:R-:W-:Y:S01]  /*192d0*/  IMAD.IADD R5, R5, 0x1, R7 ;  /* 0x0000000105057824 */ /* 0x000fe200078e0207 */
[C---:B------:R-:W-:Y:S01]  /*192e0*/  LEA R10, R24.reuse, R11, 0x7 ;  /* 0x0000000b180a7211 */ /* 0x040fe200078e38ff */
[----:B------:R-:W-:Y:S01]  /*192f0*/  IMAD R8, R13, UR4, RZ ;  /* 0x000000040d087c24 */ /* 0x000fe2000f8e02ff */
[----:B------:R-:W-:Y:S01]  /*19300*/  LEA R9, R24, R3, 0x7 ;  /* 0x0000000318097211 */ /* 0x000fe200078e38ff */
[----:B------:R-:W-:Y:S01]  /*19310*/  IMAD.WIDE.U32 R4, R227, UR4, R4 ;  /* 0x00000004e3047c25 */ /* 0x000fe2000f8e0004 */
[----:B------:R-:W-:-:S03]  /*19320*/  SHF.R.S32.HI R11, RZ, 0x1f, R225 ;  /* 0x0000001fff0b7819 */ /* 0x000fc600000114e1 */
[----:B------:R-:W-:Y:S01]  /*19330*/  IMAD R7, R227, UR5, R8 ;  /* 0x00000005e3077c24 */ /* 0x000fe2000f8e0208 */
[----:B------:R-:W-:Y:S01]  /*19340*/  ULDC.64 UR4, c[0x0][0xaf0] ;  /* 0x0002bc0000047ab9 */ /* 0x000fe20000000a00 */
[----:B------:R-:W-:-:S03]  /*19350*/  @P2 IMAD.HI.U32 R6, R9, R20, RZ ;  /* 0x0000001409062227 */ /* 0x000fc600078e00ff */
[----:B------:R-:W-:Y:S01]  /*19360*/  IADD3 R5, R5, R7, RZ ;  /* 0x0000000705057210 */ /* 0x000fe20007ffe0ff */
[----:B------:R-:W-:Y:S01]  /*19370*/  IMAD.MOV.U32 R3, RZ, RZ, R9 ;  /* 0x000000ffff037224 */ /* 0x000fe200078e0009 */
[----:B------:R-:W-:Y:S01]  /*19380*/  @P2 SHF.R.U32.HI R3, RZ, R27, R6 ;  /* 0x0000001bff032219 */ /* 0x000fe20000011606 */
[----:B------:R-:W-:Y:S02]  /*19390*/  IMAD R8, R14, UR4, RZ ;  /* 0x000000040e087c24 */ /* 0x000fe4000f8e02ff */
[----:B------:R-:W-:Y:S01]  /*193a0*/  IMAD.WIDE.U32 R4, R15, UR4, R4 ;  /* 0x000000040f047c25 */ /* 0x000fe2000f8e0004 */
[----:B------:R-:W-:-:S03]  /*193b0*/  SHF.R.S32.HI R6, RZ, 0x1f, R3 ;  /* 0x0000001fff067819 */ /* 0x000fc60000011403 */
[----:B------:R-:W-:Y:S01]  /*193c0*/  IMAD R7, R15, UR5, R8 ;  /* 0x000000050f077c24 */ /* 0x000fe2000f8e0208 */
[----:B------:R-:W-:Y:S01]  /*193d0*/  ULDC.64 UR4, c[0x0][0xae0] ;  /* 0x0002b80000047ab9 */ /* 0x000fe20000000a00 */
[----:B------:R-:W-:Y:S02]  /*193e0*/  IMAD.MOV R8, RZ, RZ, -R3 ;  /* 0x000000ffff087224 */ /* 0x000fe400078e0a03 */
[----:B------:R-:W-:Y:S01]  /*193f0*/  IMAD R6, R6, UR4, RZ ;  /* 0x0000000406067c24 */ /* 0x000fe2000f8e02ff */
[----:B------:R-:W-:Y:S01]  /*19400*/  IADD3 R5, R5, R7, RZ ;  /* 0x0000000705057210 */ /* 0x000fe20007ffe0ff */
[----:B------:R-:W-:Y:S02]  /*19410*/  IMAD R7, R25, R8, R9 ;  /* 0x0000000819077224 */ /* 0x000fe400078e0209 */
[C---:B------:R-:W-:Y:S02]  /*19420*/  IMAD R9, R3.reuse, UR5, R6 ;  /* 0x0000000503097c24 */ /* 0x040fe4000f8e0206 */
[----:B------:R-:W-:Y:S01]  /*19430*/  IMAD.WIDE.U32 R4, R3, UR4, R4 ;  /* 0x0000000403047c25 */ /* 0x000fe2000f8e0004 */
[----:B------:R-:W-:Y:S01]  /*19440*/  SHF.R.S32.HI R3, RZ, 0x1f, R7 ;  /* 0x0000001fff037819 */ /* 0x000fe20000011407 */
[----:B------:R-:W-:-:S02]  /*19450*/  ULDC.64 UR4, c[0x0][0xad8] ;  /* 0x0002b60000047ab9 */ /* 0x000fc40000000a00 */
[----:B------:R-:W-:Y:S02]  /*19460*/  IMAD.IADD R5, R5, 0x1, R9 ;  /* 0x0000000105057824 */ /* 0x000fe400078e0209 */
[----:B------:R-:W-:Y:S02]  /*19470*/  IMAD R6, R3, UR4, RZ ;  /* 0x0000000403067c24 */ /* 0x000fe4000f8e02ff */
[----:B------:R-:W-:Y:S02]  /*19480*/  IMAD R25, R0, R25, RZ ;  /* 0x0000001900197224 */ /* 0x000fe400078e02ff */
[C---:B------:R-:W-:Y:S02]  /*19490*/  IMAD R3, R7.reuse, UR5, R6 ;  /* 0x0000000507037c24 */ /* 0x040fe4000f8e0206 */
[----:B------:R-:W-:Y:S01]  /*194a0*/  IMAD.WIDE.U32 R4, R7, UR4, R4 ;  /* 0x0000000407047c25 */ /* 0x000fe2000f8e0004 */
[C---:B------:R-:W-:Y:S01]  /*194b0*/  ISETP.GE.AND P2, PT, R10.reuse, R25, PT ;  /* 0x000000190a00720c */ /* 0x040fe20003f46270 */
[----:B------:R-:W-:Y:S01]  /*194c0*/  ULDC.64 UR4, c[0x0][0xa80] ;  /* 0x0002a00000047ab9 */ /* 0x000fe20000000a00 */
[----:B------:R-:W-:Y:S01]  /*194d0*/  IADD3 R7, R223, 0x40, RZ ;  /* 0x00000040df077810 */ /* 0x000fe20007ffe0ff */
[----:B------:R-:W-:Y:S01]  /*194e0*/  VIADD R0, R10, 0x20 ;  /* 0x000000200a007836 */ /* 0x000fe20000000000 */
[----:B------:R-:W-:Y:S01]  /*194f0*/  LEA R6, P3, R4, UR4, 0x1 ;  /* 0x0000000404067c11 */ /* 0x000fe2000f8608ff */
[----:B------:R-:W-:Y:S01]  /*19500*/  IMAD.IADD R3, R5, 0x1, R3 ;  /* 0x0000000105037824 */ /* 0x000fe200078e0203 */
[----:B------:R-:W-:-:S02]  /*19510*/  SHF.R.S32.HI R9, RZ, 0x1f, R7 ;  /* 0x0000001fff097819 */ /* 0x000fc40000011407 */
[-C--:B------:R-:W-:Y:S02]  /*19520*/  ISETP.GE.AND P1, PT, R0, R25.reuse, PT ;  /* 0x000000190000720c */ /* 0x080fe40003f26270 */
[----:B------:R-:W-:Y:S02]  /*19530*/  IADD3 R0, R10, 0x40, RZ ;  /* 0x000000400a007810 */ /* 0x000fe40007ffe0ff */
[----:B------:R-:W-:Y:S02]  /*19540*/  LEA.HI.X R3, R4, UR5, R3, 0x1, P3 ;  /* 0x0000000504037c11 */ /* 0x000fe400098f0c03 */
[----:B------:R-:W-:Y:S01]  /*19550*/  ISETP.GE.AND P0, PT, R0, R25, PT ;  /* 0x000000190000720c */ /* 0x000fe20003f06270 */
[----:B------:R0:W3:Y:S04]  /*19560*/  SHFL.IDX PT, R4, R6, RZ, 0x181f ;  /* 0x00181fff06047589 */ /* 0x0000e800000e0000 */
[----:B------:R0:W4:Y:S01]  /*19570*/  SHFL.IDX PT, R0, R3, RZ, 0x181f ;  /* 0x00181fff03007589 */ /* 0x00012200000e0000 */
[----:B------:R-:W-:Y:S07]  /*19580*/  @P2 BRA `(.L_x_3952) ;  /* 0x0000000000342947 */ /* 0x000fee0003800000 */
[----:B------:R-:W-:Y:S02]  /*19590*/  ULDC UR4, c[0x0][0xac8] ;  /* 0x0002b20000047ab9 */ /* 0x000fe40000000800 */
[----:B------:R-:W-:Y:S02]  /*195a0*/  ISETP.GE.AND P4, PT, R223, UR4, PT ;  /* 0x00000004df007c0c */ /* 0x000fe4000bf86270 */
[----:B------:R-:W-:Y:S02]  /*195b0*/  ISETP.GE.AND P3, PT, R7, UR4, PT ;  /* 0x0000000407007c0c */ /* 0x000fe4000bf66270 */
[----:B------:R-:W-:-:S09]  /*195c0*/  ISETP.GE.AND P2, PT, R225, UR4, PT ;  /* 0x00000004e1007c0c */ /* 0x000fd2000bf46270 */
[-C--:B---3--:R-:W-:Y:S02]  /*195d0*/  @!P4 LEA R14, P6, R223, R4.reuse, 0x1 ;  /* 0x00000004df0ec211 */ /* 0x088fe400078c08ff */
[----:B------:R-:W-:Y:S02]  /*195e0*/  @!P3 LEA R20, P5, R7, R4, 0x1 ;  /* 0x000000040714b211 */ /* 0x000fe400078a08ff */
[----:B----4-:R-:W-:Y:S02]  /*195f0*/  @!P4 LEA.HI.X R15, R223, R0, R12, 0x1, P6 ;  /* 0x00000000df0fc211 */ /* 0x010fe400030f0c0c */
[----:B------:R-:W-:Y:S02]  /*19600*/  @!P2 LEA R4, P6, R225, R4, 0x1 ;  /* 0x00000004e104a211 */ /* 0x000fe400078c08ff */
[-C--:B------:R-:W-:Y:S01]  /*19610*/  @!P3 LEA.HI.X R21, R7, R0.reuse, R9, 0x1, P5 ;  /* 0x000000000715b211 */ /* 0x080fe200028f0c09 */
[----:B------:R3:W-:Y:S01]  /*19620*/  @!P4 ST.E.128 desc[UR56][R14.64], RZ ;  /* 0x000000ff0e00c985 */ /* 0x0007e2000c101d38 */
[----:B------:R-:W-:-:S03]  /*19630*/  @!P2 LEA.HI.X R5, R225, R0, R11, 0x1, P6 ;  /* 0x00000000e105a211 */ /* 0x000fc600030f0c0b */
[----:B------:R3:W-:Y:S04]  /*19640*/  @!P3 ST.E.128 desc[UR56][R20.64], RZ ;  /* 0x000000ff1400b985 */ /* 0x0007e8000c101d38 */
[----:B------:R3:W-:Y:S02]  /*19650*/  @!P2 ST.E.128 desc[UR56][R4.64], RZ ;  /* 0x000000ff0400a985 */ /* 0x0007e4000c101d38 */
.L_x_3952:
[----:B------:R-:W-:Y:S05]  /*19660*/  BSYNC B1 ;  /* 0x0000000000017941 */ /* 0x000fea0003800000 */
.L_x_3951:
        /* <DEDUP_REMOVED lines=14> */
[----:B------:R0:W-:Y:S04]  /*19750*/  @!P4 ST.E.128 desc[UR56][R14.64], RZ ;  /* 0x000000ff0e00c985 */ /* 0x0001e8000c101d38 */
[----:B------:R0:W-:Y:S04]  /*19760*/  @!P5 ST.E.128 desc[UR56][R20.64], RZ ;  /* 0x000000ff1400d985 */ /* 0x0001e8000c101d38 */
[----:B------:R0:W-:Y:S02]  /*19770*/  @!P6 ST.E.128 desc[UR56][R4.64], RZ ;  /* 0x000000ff0400e985 */ /* 0x0001e4000c101d38 */
.L_x_3954:
[----:B------:R-:W-:Y:S05]  /*19780*/  BSYNC B1 ;  /* 0x0000000000017941 */ /* 0x000fea0003800000 */
.L_x_3953:
[----:B0-----:R0:W0:Y:S01]  /*19790*/  SHFL.IDX PT, R0, R3, 0x2, 0x181f ;  /* 0x00581f0003007f89 */ /* 0x00102200000e0000 */
[----:B------:R-:W-:Y:S03]  /*197a0*/  BSSY B1, `(.L_x_3955) ;  /* 0x0000010000017945 */ /* 0x000fe60003800000 */
[----:B---3--:R3:W0:Y:S01]  /*197b0*/  SHFL.IDX PT, R4, R6, 0x2, 0x181f ;  /* 0x00581f0006047f89 */ /* 0x00862200000e0000 */
[----:B------:R-:W-:Y:S05]  /*197c0*/  @P0 BRA `(.L_x_3956) ;  /* 0x0000000000340947 */ /* 0x000fea0003800000 */
[----:B------:R-:W-:Y:S02]  /*197d0*/  ULDC UR4, c[0x0][0xac8] ;  /* 0x0002b20000047ab9 */ /* 0x000fe40000000800 */
[----:B------:R-:W-:Y:S02]  /*197e0*/  ISETP.GE.AND P3, PT, R223, UR4, PT ;  /* 0x00000004df007c0c */ /* 0x000fe4000bf66270 */
[----:B------:R-:W-:Y:S02]  /*197f0*/  ISETP.GE.AND P4, PT, R7, UR4, PT ;  /* 0x0000000407007c0c */ /* 0x000fe4000bf86270 */
[----:B------:R-:W-:-:S09]  /*19800*/  ISETP.GE.AND P5, PT, R225, UR4, PT ;  /* 0x00000004e1007c0c */ /* 0x000fd2000bfa6270 */
[-C--:B0-----:R-:W-:Y:S02]  /*19810*/  @!P3 LEA R14, P0, R223, R4.reuse, 0x1 ;  /* 0x00000004df0eb211 */ /* 0x081fe400078008ff */
[-C--:B------:R-:W-:Y:S02]  /*19820*/  @!P4 LEA R20, P1, R7, R4.reuse, 0x1 ;  /* 0x000000040714c211 */ /* 0x080fe400078208ff */
[----:B------:R-:W-:Y:S02]  /*19830*/  @!P5 LEA R4, P2, R225, R4, 0x1 ;  /* 0x00000004e104d211 */ /* 0x000fe400078408ff */
[-C--:B------:R-:W-:Y:S02]  /*19840*/  @!P3 LEA.HI.X R15, R223, R0.reuse, R12, 0x1, P0 ;  /* 0x00000000df0fb211 */ /* 0x080fe400000f0c0c */
[-C--:B------:R-:W-:Y:S02]  /*19850*/  @!P4 LEA.HI.X R21, R7, R0.reuse, R9, 0x1, P1 ;  /* 0x000000000715c211 */ /* 0x080fe400008f0c09 */
[----:B------:R-:W-:Y:S01]  /*19860*/  @!P5 LEA.HI.X R5, R225, R0, R11, 0x1, P2 ;  /* 0x00000000e105d211 */ /* 0x000fe200010f0c0b */
[----:B------:R0:W-:Y:S04]  /*19870*/  @!P3 ST.E.128 desc[UR56][R14.64], RZ ;  /* 0x000000ff0e00b985 */ /* 0x0001e8000c101d38 */
[----:B------:R0:W-:Y:S04]  /*19880*/  @!P4 ST.E.128 desc[UR56][R20.64], RZ ;  /* 0x000000ff1400c985 */ /* 0x0001e8000c101d38 */
[----:B------:R0:W-:Y:S02]  /*19890*/  @!P5 ST.E.128 desc[UR56][R4.64], RZ ;  /* 0x000000ff0400d985 */ /* 0x0001e4000c101d38 */
.L_x_3956:
[----:B------:R-:W-:Y:S05]  /*198a0*/  BSYNC B1 ;  /* 0x0000000000017941 */ /* 0x000fea0003800000 */
.L_x_3955:
[----:B0-----:R-:W-:Y:S01]  /*198b0*/  VIADD R0, R10, 0x60 ;  /* 0x000000600a007836 */ /* 0x001fe20000000000 */
[----:B------:R0:W0:Y:S04]  /*198c0*/  SHFL.IDX PT, R8, R3, 0x3, 0x181f ;  /* 0x00781f0003087f89 */ /* 0x00002800000e0000 */
[----:B------:R-:W-:Y:S01]  /*198d0*/  ISETP.GE.AND P0, PT, R0, R25, PT ;  /* 0x000000190000720c */ /* 0x000fe20003f06270 */
[----:B------:R0:W0:-:S12]  /*198e0*/  SHFL.IDX PT, R4, R6, 0x3, 0x181f ;  /* 0x00781f0006047f89 */ /* 0x00001800000e0000 */
[----:B------:R-:W-:Y:S05]  /*198f0*/  @P0 BRA `(.L_x_3947) ;  /* 0x0000000000340947 */ /* 0x000fea0003800000 */
[----:B------:R-:W-:Y:S02]  /*19900*/  ULDC UR4, c[0x0][0xac8] ;  /* 0x0002b20000047ab9 */ /* 0x000fe40000000800 */
[----:B------:R-:W-:Y:S02]  /*19910*/  ISETP.GE.AND P3, PT, R223, UR4, PT ;  /* 0x00000004df007c0c */ /* 0x000fe4000bf66270 */
[----:B------:R-:W-:Y:S02]  /*19920*/  ISETP.GE.AND P4, PT, R7, UR4, PT ;  /* 0x0000000407007c0c */ /* 0x000fe4000bf86270 */
[----:B------:R-:W-:-:S09]  /*19930*/  ISETP.GE.AND P5, PT, R225, UR4, PT ;  /* 0x00000004e1007c0c */ /* 0x000fd2000bfa6270 */
[-C--:B0-----:R-:W-:Y:S02]  /*19940*/  @!P3 LEA R14, P0, R223, R4.reuse, 0x1 ;  /* 0x00000004df0eb211 */ /* 0x081fe400078008ff */
[-C--:B---34-:R-:W-:Y:S02]  /*19950*/  @!P4 LEA R6, P1, R7, R4.reuse, 0x1 ;  /* 0x000000040706c211 */ /* 0x098fe400078208ff */
[----:B------:R-:W-:Y:S02]  /*19960*/  @!P5 LEA R4, P2, R225, R4, 0x1 ;  /* 0x00000004e104d211 */ /* 0x000fe400078408ff */
[-C--:B------:R-:W-:Y:S02]  /*19970*/  @!P3 LEA.HI.X R15, R223, R8.reuse, R12, 0x1, P0 ;  /* 0x00000008df0fb211 */ /* 0x080fe400000f0c0c */
[-C--:B------:R-:W-:Y:S02]  /*19980*/  @!P4 LEA.HI.X R7, R7, R8.reuse, R9, 0x1, P1 ;  /* 0x000000080707c211 */ /* 0x080fe400008f0c09 */
[----:B------:R-:W-:Y:S01]  /*19990*/  @!P5 LEA.HI.X R5, R225, R8, R11, 0x1, P2 ;  /* 0x00000008e105d211 */ /* 0x000fe200010f0c0b */
[----:B------:R0:W-:Y:S04]  /*199a0*/  @!P3 ST.E.128 desc[UR56][R14.64], RZ ;  /* 0x000000ff0e00b985 */ /* 0x0001e8000c101d38 */
[----:B------:R0:W-:Y:S04]  /*199b0*/  @!P4 ST.E.128 desc[UR56][R6.64], RZ ;  /* 0x000000ff0600c985 */ /* 0x0001e8000c101d38 */
[----:B------:R0:W-:Y:S02]  /*199c0*/  @!P5 ST.E.128 desc[UR56][R4.64], RZ ;  /* 0x000000ff0400d985 */ /* 0x0001e4000c101d38 */
.L_x_3947:
[----:B------:R-:W-:Y:S05]  /*199d0*/  BSYNC B0 ;  /* 0x0000000000007941 */ /* 0x000fea0003800000 */
.L_x_3938:
[----:B------:R-:W-:Y:S02]  /*199e0*/  ULDC UR4, c[0x0][0xc3c] ;  /* 0x00030f0000047ab9 */ /* 0x000fe40000000800 */
[----:B--2---:R-:W-:-:S13]  /*199f0*/  ISETP.GE.AND P0, PT, R31, UR4, PT ;  /* 0x000000041f007c0c */ /* 0x004fda000bf06270 */
[----:B------:R-:W-:Y:S05]  /*19a00*/  @!P0 BRA `(.L_x_3957) ;  /* 0xfffffe78005c8947 */ /* 0x000fea000383ffff */
[----:B------:R-:W-:Y:S05]  /*19a10*/  BRA `(.L_x_3742) ;  /* 0x0000006800b07947 */ /* 0x000fea0003800000 */
.L_x_3740:
[----:B------:R-:W-:-:S08]  /*19a20*/  NOP ;  /* 0x0000000000007918 */ /* 0x000fd00000000000 */
[----:B------:R-:W0:-:S00]  /*19a30*/  USETMAXREG.DEALLOC.CTAPOOL 0x28 ;  /* 0x00000028000079c8 */ /* 0x000e0000080e0500 */
[----:B0-----:R-:W2:Y:S01]  /*19a40*/  LDL.LU R3, [R1] ;  /* 0x0000000001037983 */ /* 0x001ea20000300800 */
[----:B------:R-:W-:Y:S02]  /*19a50*/  LOP3.LUT R2, R2, 0x3, RZ, 0xc0, !PT ;  /* 0x0000000302027812 */ /* 0x000fe400078ec0ff */
[----:B------:R-:W-:-:S04]  /*19a60*/  MOV R4, RZ ;  /* 0x000000ff00047202 */ /* 0x000fc80000000f00 */
[----:B------:R-:W0:Y:S02]  /*19a70*/  SHFL.IDX PT, R2, R2, RZ, 0x1f ;  /* 0x00001fff02027589 */ /* 0x000e2400000e0000 */
[----:B0-----:R-:W-:Y:S02]  /*19a80*/  ISETP.NE.AND P0, PT, R2, RZ, PT ;  /* 0x000000ff0200720c */ /* 0x001fe40003f05270 */
[----:B--2---:R-:W-:-:S11]  /*19a90*/  LOP3.LUT R3, R3, 0xffffffdf, RZ, 0xc0, !PT ;  /* 0xffffffdf03037812 */ /* 0x004fd600078ec0ff */
[----:B------:R-:W-:-:S05]  /*19aa0*/  @P0 LOP3.LUT R3, R3, 0x20, RZ, 0xfc, !PT ;  /* 0x0000002003030812 */ /* 0x000fca00078efcff */
[----:B------:R0:W-:Y:S01]  /*19ab0*/  STL [R1], R3 ;  /* 0x0000000301007387 */ /* 0x0001e20000100800 */
[----:B------:R-:W-:Y:S05]  /*19ac0*/  @!P0 BRA `(.L_x_3958) ;  /* 0x00000000001c8947 */ /* 0x000fea0003800000 */
[----:B------:R-:W1:Y:S08]  /*19ad0*/  S2UR UR5, SR_CgaCtaId ;  /* 0x00000000000579c3 */ /* 0x000e700000008800 */
[----:B------:R-:W-:Y:S06]  /*19ae0*/  BAR.SYNC.DEFER_BLOCKING 0x5, 0x180 ;  /* 0x0146000000007b1d */ /* 0x000fec0000010000 */
[----:B------:R-:W-:-:S02]  /*19af0*/  UMOV UR4, 0x400 ;  /* 0x0000040000047882 */ /* 0x000fc40000000000 */
[----:B-1----:R-:W-:-:S09]  /*19b00*/  ULEA UR4, UR5, UR4, 0x18 ;  /* 0x0000000405047291 */ /* 0x002fd2000f8ec03f */
[----:B------:R-:W1:Y:S01]  /*19b10*/  LDS.128 R16, [UR4+0x308d0] ;  /* 0x0308d004ff107984 */ /* 0x000e620008000c00 */
[----:B------:R-:W-:Y:S06]  /*19b20*/  BAR.ARV 0x4, 0x180 ;  /* 0x0106000000007b1d */ /* 0x000fec0000002000 */
[----:B------:R-:W-:Y:S05]  /*19b30*/  BRA `(.L_x_3959) ;  /* 0x0000000400fc7947 */ /* 0x000fea0003800000 */
.L_x_3958:
[----:B------:R-:W-:Y:S01]  /*19b40*/  LOP3.LUT R5, R0, 0x1f, RZ, 0xc0, !PT ;  /* 0x0000001f00057812 */ /* 0x000fe200078ec0ff */
[----:B------:R-:W-:Y:S01]  /*19b50*/  ULDC UR4, c[0x0][0xc3c] ;  /* 0x00030f0000047ab9 */ /* 0x000fe20000000800 */
[----:B------:R-:W1:Y:S01]  /*19b60*/  S2UR UR6, SR_CTAID.X ;  /* 0x00000000000679c3 */ /* 0x000e620000002500 */
[----:B------:R-:W-:Y:S01]  /*19b70*/  ULDC UR5, c[0x0][0xc38] ;  /* 0x00030e0000057ab9 */ /* 0x000fe20000000800 */
[----:B------:R-:W-:-:S04]  /*19b80*/  ISETP.NE.AND P0, PT, R5, 0x1f, PT ;  /* 0x0000001f0500780c */ /* 0x000fc80003f05270 */
[----:B------:R-:W-:-:S13]  /*19b90*/  ISETP.GE.OR P1, PT, R5, UR4, !P0 ;  /* 0x0000000405007c0c */ /* 0x000fda000c726670 */
[----:B0-----:R-:W0:Y:S02]  /*19ba0*/  @!P1 LDC.64 R2, c[0x0][0xc80] ;  /* 0x00032000ff029b82 */ /* 0x001e240000000a00 */
[----:B0-----:R-:W-:-:S05]  /*19bb0*/  @!P1 IMAD.WIDE.U32 R2, R5, 0x4, R2 ;  /* 0x0000000405029825 */ /* 0x001fca00078e0002 */
        /* <DEDUP_REMOVED lines=28> */
[----:B------:R-:W0:Y:S01]  /*19d80*/  LDC R10, c[0x0][0xc3c] ;  /* 0x00030f00ff0a7b82 */ /* 0x000e220000000800 */
[----:B------:R-:W-:Y:S01]  /*19d90*/  MOV R6, R3 ;  /* 0x0000000300067202 */ /* 0x000fe20000000f00 */
[----:B------:R-:W-:Y:S01]  /*19da0*/  UMOV UR4, URZ ;  /* 0x0000003f00047c82 */ /* 0x000fe20008000000 */
[----:B------:R-:W-:Y:S01]  /*19db0*/  ULDC UR7, c[0x0][0xc3c] ;  /* 0x00030f0000077ab9 */ /* 0x000fe20000000800 */
[----:B------:R-:W-:-:S05]  /*19dc0*/  ULDC UR5, c[0x0][0xc38] ;  /* 0x00030e0000057ab9 */ /* 0x000fca0000000800 */
.L_x_3964:
[----:B------:R-:W-:Y:S01]  /*19dd0*/  UIADD3 UR4, UR4, 0x1f, URZ ;  /* 0x0000001f04047890 */ /* 0x000fe2000fffe03f */
[----:B------:R-:W-:-:S05]  /*19de0*/  IMAD.U32 R19, RZ, RZ, UR7 ;  /* 0x00000007ff137e24 */ /* 0x000fca000f8e00ff */
[----:B0-----:R-:W-:-:S13]  /*19df0*/  ISETP.LE.AND P6, PT, R10, UR4, PT ;  /* 0x000000040a007c0c */ /* 0x001fda000bfc3270 */
[----:B------:R-:W-:Y:S05]  /*19e00*/  @P6 BRA `(.L_x_3961) ;  /* 0x0000000400246947 */ /* 0x000fea0003800000 */
[----:B------:R-:W-:Y:S01]  /*19e10*/  IADD3 R7, R5, UR4, RZ ;  /* 0x0000000405077c10 */ /* 0x000fe2000fffe0ff */
[----:B------:R-:W-:Y:S01]  /*19e20*/  BSSY B0, `(.L_x_3962) ;  /* 0x0000007000007945 */ /* 0x000fe20003800000 */
[----:B------:R-:W-:Y:S02]  /*19e30*/  IMAD.MOV.U32 R4, RZ, RZ, RZ ;  /* 0x000000ffff047224 */ /* 0x000fe400078e00ff */
[----:B------:R-:W-:-:S13]  /*19e40*/  ISETP.GE.OR P6, PT, R7, R10, !P0 ;  /* 0x0000000a0700720c */ /* 0x000fda00047c6670 */
[----:B------:R-:W-:Y:S05]  /*19e50*/  @P6 BRA `(.L_x_3963) ;  /* 0x00000000000c6947 */ /* 0x000fea0003800000 */
[----:B------:R-:W0:Y:S02]  /*19e60*/  LDC.64 R2, c[0x0][0xc80] ;  /* 0x00032000ff027b82 */ /* 0x000e240000000a00 */
[----:B0-----:R-:W-:-:S05]  /*19e70*/  IMAD.WIDE R2, R7, 0x4, R2 ;  /* 0x0000000407027825 */ /* 0x001fca00078e0202 */
[----:B------:R0:W5:Y:S02]  /*19e80*/  LDG.E R4, desc[UR56][R2.64] ;  /* 0x0000003802047981 */ /* 0x000164000c1e1900 */
.L_x_3963:
[----:B------:R-:W-:Y:S05]  /*19e90*/  BSYNC B0 ;  /* 0x0000000000007941 */ /* 0x000fea0003800000 */
.L_x_3962:
[----:B0----5:R-:W0:Y:S02]  /*19ea0*/  SHFL.UP PT, R2, R4, 0x1, RZ ;  /* 0x0420000004027989 */ /* 0x021e2400000e00ff */
        /* <DEDUP_REMOVED lines=19> */
[----:B------:R-:W-:-:S07]  /*19fe0*/  MOV R7, R9 ;  /* 0x0000000900077202 */ /* 0x000fce0000000f00 */
.L_x_3960:
        /* <DEDUP_REMOVED lines=15> */
.L_x_3965:
[----:B---3--:R-:W-:Y:S01]  /*1a0e0*/  IMAD R16, R16, UR5, R9 ;  /* 0x0000000510107c24 */ /* 0x008fe2000f8e0209 */
[----:B0-----:R-:W-:Y:S02]  /*1a0f0*/  IABS R2, R12 ;  /* 0x0000000c00027213 */ /* 0x001fe40000000000 */
[----:B-12---:R-:W-:Y:S02]  /*1a100*/  IADD3 R7, RZ, -R3, RZ ;  /* 0x80000003ff077210 */ /* 0x006fe40007ffe0ff */
[----:B------:R-:W-:Y:S01]  /*1a110*/  IADD3 R9, -R16, UR6, RZ ;  /* 0x0000000610097c10 */ /* 0x000fe2000fffe1ff */
[----:B------:R-:W-:Y:S01]  /*1a120*/  IMAD.MOV R6, RZ, RZ, -R2 ;  /* 0x000000ffff067224 */ /* 0x000fe200078e0a02 */
[----:B------:R-:W-:Y:S01]  /*1a130*/  MOV R2, RZ ;  /* 0x000000ff00027202 */ /* 0x000fe20000000f00 */
[----:B------:R-:W-:Y:S01]  /*1a140*/  IMAD R7, R7, R10, RZ ;  /* 0x0000000a07077224 */ /* 0x000fe200078e02ff */
[----:B------:R-:W-:Y:S02]  /*1a150*/  IABS R4, R9 ;  /* 0x0000000900047213 */ /* 0x000fe40000000000 */
[----:B------:R-:W-:Y:S01]  /*1a160*/  IADD3 R19, R19, UR4, RZ ;  /* 0x0000000413137c10 */ /* 0x000fe2000fffe0ff */
[----:B------:R-:W-:-:S04]  /*1a170*/  IMAD.HI.U32 R2, R3, R7, R2 ;  /* 0x0000000703027227 */ /* 0x000fc800078e0002 */
[----:B------:R-:W-:Y:S01]  /*1a180*/  IMAD.MOV.U32 R3, RZ, RZ, R4 ;  /* 0x000000ffff037224 */ /* 0x000fe200078e0004 */
[----:B------:R-:W-:-:S03]  /*1a190*/  MOV R4, R6 ;  /* 0x0000000600047202 */ /* 0x000fc60000000f00 */
        /* <DEDUP_REMOVED lines=10> */
[----:B------:R-:W-:Y:S02]  /*1a240*/  @!P2 IADD3 R2, -R2, RZ, RZ ;  /* 0x000000ff0202a210 */ /* 0x000fe40007ffe1ff */
[----:B------:R-:W-:-:S05]  /*1a250*/  @!P1 LOP3.LUT R2, RZ, R12, RZ, 0x33, !PT ;  /* 0x0000000cff029212 */ /* 0x000fca00078e33ff */
[--C-:B------:R-:W-:Y:S02]  /*1a260*/  IMAD.MOV R17, RZ, RZ, -R2.reuse ;  /* 0x000000ffff117224 */ /* 0x100fe400078e0a02 */
[----:B------:R-:W-:Y:S02]  /*1a270*/  IMAD.MOV.U32 R18, RZ, RZ, R2 ;  /* 0x000000ffff127224 */ /* 0x000fe400078e0002 */
[----:B------:R-:W-:Y:S01]  /*1a280*/  IMAD R17, R12, R17, R9 ;  /* 0x000000110c117224 */ /* 0x000fe200078e0209 */
[----:B------:R-:W-:Y:S06]  /*1a290*/  BRA `(.L_x_3966) ;  /* 0x00000000000c7947 */ /* 0x000fec0003800000 */
.L_x_3961:
[----:B------:R-:W-:Y:S01]  /*1a2a0*/  MOV R17, RZ ;  /* 0x000000ff00117202 */ /* 0x000fe20000000f00 */
[----:B------:R-:W-:Y:S01]  /*1a2b0*/  IMAD.U32 R16, RZ, RZ, UR6 ;  /* 0x00000006ff107e24 */ /* 0x000fe2000f8e00ff */
[----:B------:R-:W-:-:S07]  /*1a2c0*/  MOV R18, RZ ;  /* 0x000000ff00127202 */ /* 0x000fce0000000f00 */
.L_x_3966:
[----:B------:R-:W-:-:S13]  /*1a2d0*/  ISETP.NE.AND P0, PT, R5, RZ, PT ;  /* 0x000000ff0500720c */ /* 0x000fda0003f05270 */
[----:B------:R-:W0:Y:S01]  /*1a2e0*/  @!P0 S2R R3, SR_CgaCtaId ;  /* 0x0000000000038919 */ /* 0x000e220000008800 */
[----:B------:R-:W-:-:S04]  /*1a2f0*/  @!P0 MOV R2, 0x400 ;  /* 0x0000040000028802 */ /* 0x000fc80000000f00 */
[----:B0-----:R-:W-:-:S05]  /*1a300*/  @!P0 LEA R2, R3, R2, 0x18 ;  /* 0x0000000203028211 */ /* 0x001fca00078ec0ff */
[----:B------:R2:W-:Y:S01]  /*1a310*/  @!P0 STS.128 [R2+0x308d0], R16 ;  /* 0x0308d01002008388 */ /* 0x0005e20000000c00 */
[----:B------:R-:W-:Y:S06]  /*1a320*/  BAR.ARV 0x5, 0x180 ;  /* 0x0146000000007b1d */ /* 0x000fec0000002000 */
.L_x_3959:
[----:B------:R3:W-:Y:S01]  /*1a330*/  STL [R1+0x28], RZ ;  /* 0x000028ff01007387 */ /* 0x0007e20000100800 */
[----:B------:R-:W-:Y:S01]  /*1a340*/  ULDC UR4, c[0x0][0xc3c] ;  /* 0x00030f0000047ab9 */ /* 0x000fe20000000800 */
[----:B------:R-:W-:Y:S01]  /*1a350*/  IMAD.MOV.U32 R28, RZ, RZ, 0x1 ;  /* 0x00000001ff1c7424 */ /* 0x000fe200078e00ff */
[----:B-1----:R-:W-:Y:S02]  /*1a360*/  ISETP.GE.AND P0, PT, R19, UR4, PT ;  /* 0x0000000413007c0c */ /* 0x002fe4000bf06270 */
[----:B------:R-:W-:-:S11]  /*1a370*/  MOV R26, RZ ;  /* 0x000000ff001a7202 */ /* 0x000fd60000000f00 */
[----:B---3--:R-:W-:Y:S05]  /*1a380*/  @P0 BRA `(.L_x_3967) ;  /* 0x0000005c00780947 */ /* 0x008fea0003800000 */
[----:B------:R-:W1:Y:S01]  /*1a390*/  S2UR UR5, SR_CgaCtaId ;  /* 0x00000000000579c3 */ /* 0x000e620000008800 */
[C---:B------:R-:W-:Y:S01]  /*1a3a0*/  IMAD.SHL.U32 R33, R0.reuse, 0x8, RZ ;  /* 0x0000000800217824 */ /* 0x040fe200078e00ff */
[----:B------:R-:W-:Y:S01]  /*1a3b0*/  LOP3.LUT R4, R0, 0x7f, RZ, 0xc0, !PT ;  /* 0x0000007f00047812 */ /* 0x000fe200078ec0ff */
[----:B------:R-:W-:Y:S01]  /*1a3c0*/  UMOV UR4, 0x400 ;  /* 0x0000040000047882 */ /* 0x000fe20000000000 */
[----:B------:R3:W-:Y:S01]  /*1a3d0*/  STL [R1+0x28], RZ ;  /* 0x000028ff01007387 */ /* 0x0007e20000100800 */
[----:B------:R-:W-:Y:S01]  /*1a3e0*/  BSSY B8, `(.L_x_3967) ;  /* 0x00005d8000087945 */ /* 0x000fe20003800000 */
[----:B0-----:R-:W-:Y:S02]  /*1a3f0*/  LOP3.LUT R3, R33, 0x1f8, RZ, 0xc0, !PT ;  /* 0x000001f821037812 */ /* 0x001fe400078ec0ff */
[----:B------:R-:W-:Y:S02]  /*1a400*/  CS2R R26, SRZ ;  /* 0x00000000001a7805 */ /* 0x000fe4000001ff00 */
[----:B------:R-:W-:Y:S01]  /*1a410*/  SHF.L.U32 R37, R4, 0x3, RZ ;  /* 0x0000000304257819 */ /* 0x000fe200000006ff */
[----:B------:R-:W-:Y:S01]  /*1a420*/  IMAD.MOV.U32 R28, RZ, RZ, 0x1 ;  /* 0x00000001ff1c7424 */ /* 0x000fe200078e00ff */
[----:B--2---:R-:W-:Y:S01]  /*1a430*/  LOP3.LUT R2, R3, 0x38, R0, 0x78, !PT ;  /* 0x0000003803027812 */ /* 0x004fe200078e7800 */
[----:B------:R-:W-:Y:S01]  /*1a440*/  IMAD.SHL.U32 R0, R0, 0x10, RZ ;  /* 0x0000001000007824 */ /* 0x000fe200078e00ff */
[----:B------:R-:W-:Y:S01]  /*1a450*/  LOP3.LUT R33, R33, 0x38, RZ, 0xc0, !PT ;  /* 0x0000003821217812 */ /* 0x000fe200078ec0ff */
[----:B------:R-:W-:Y:S01]  /*1a460*/  ULOP3.LUT UR39, UR61, 0x2, URZ, 0xfc, !UPT ;  /* 0x000000023d277892 */ /* 0x000fe2000f8efc3f */
[----:B------:R-:W-:Y:S01]  /*1a470*/  LOP3.LUT R37, R2, 0x200, R37, 0xf8, !PT ;  /* 0x0000020002257812 */ /* 0x000fe200078ef825 */
[----:B------:R-:W-:Y:S01]  /*1a480*/  ULDC.64 UR36, c[0x0][0x198] ;  /* 0x0000660000247ab9 */ /* 0x000fe20000000a00 */
[----:B------:R-:W-:Y:S01]  /*1a490*/  SHF.R.U32.HI R2, RZ, 0x3, R4 ;  /* 0x00000003ff027819 */ /* 0x000fe20000011604 */
[----:B------:R-:W-:Y:S01]  /*1a4a0*/  ULDC UR38, c[0x0][0xc] ;  /* 0x0000030000267ab9 */ /* 0x000fe20000000800 */
[----:B------:R-:W-:-:S02]  /*1a4b0*/  MOV R29, 0x1 ;  /* 0x00000001001d7802 */ /* 0x000fc40000000f00 */
[----:B------:R-:W-:Y:S02]  /*1a4c0*/  LOP3.LUT R0, R2, 0x70, R0, 0xf8, !PT ;  /* 0x0000007002007812 */ /* 0x000fe400078ef800 */
[C---:B------:R-:W-:Y:S01]  /*1a4d0*/  LOP3.LUT R36, R33.reuse, 0x40, RZ, 0xfc, !PT ;  /* 0x0000004021247812 */ /* 0x040fe200078efcff */
[----:B-1----:R-:W-:Y:S01]  /*1a4e0*/  ULEA UR4, UR5, UR4, 0x18 ;  /* 0x0000000405047291 */ /* 0x002fe2000f8ec03f */
[----:B------:R-:W-:-:S05]  /*1a4f0*/  LOP3.LUT R35, R33, 0x80, RZ, 0xfc, !PT ;  /* 0x0000008021237812 */ /* 0x000fca00078efcff */
[----:B------:R-:W-:-:S05]  /*1a500*/  MOV R22, UR4 ;  /* 0x0000000400167c02 */ /* 0x000fca0008000f00 */
[----:B------:R-:W-:-:S05]  /*1a510*/  IMAD R0, R37, 0x2, R22 ;  /* 0x0000000225007824 */ /* 0x000fca00078e0216 */
[----:B------:R3:W-:Y:S02]  /*1a520*/  STL [R1+0x4], R0 ;  /* 0x0000040001007387 */ /* 0x0007e40000100800 */
.L_x_4070:
[----:B0-----:R-:W0:Y:S02]  /*1a530*/  LDC.64 R30, c[0x0][0xc88] ;  /* 0x00032200ff1e7b82 */ /* 0x001e240000000a00 */
[----:B0-----:R-:W-:-:S06]  /*1a540*/  IMAD.WIDE R30, R19, 0x4, R30 ;  /* 0x00000004131e7825 */ /* 0x001fcc00078e021e */
[----:B------:R-:W3:Y:S01]  /*1a550*/  LDG.E R30, desc[UR56][R30.64] ;  /* 0x000000381e1e7981 */ /* 0x000ee2000c1e1900 */
[----:B------:R-:W-:Y:S05]  /*1a560*/  YIELD ;  /* 0x0000000000007946 */ /* 0x000fea0003800000 */
[----:B------:R-:W-:Y:S01]  /*1a570*/  ULDC.64 UR4, c[0x0][0xa28] ;  /* 0x00028a0000047ab9 */ /* 0x000fe20000000a00 */
[----:B------:R-:W-:Y:S01]  /*1a580*/  ULDC.64 UR8, c[0x0][0xa18] ;  /* 0x0002860000087ab9 */ /* 0x000fe20000000a00 */
[----:B------:R-:W-:Y:S01]  /*1a590*/  ISETP.NE.U32.AND P0, PT, RZ, UR4, PT ;  /* 0x00000004ff007c0c */ /* 0x000fe2000bf05070 */
[----:B------:R-:W-:Y:S01]  /*1a5a0*/  ULDC.64 UR6, c[0x0][0xa10] ;  /* 0x0002840000067ab9 */ /* 0x000fe20000000a00 */
[----:B------:R-:W-:-:S02]  /*1a5b0*/  MOV R9, RZ ;  /* 0x000000ff00097202 */ /* 0x000fc40000000f00 */
[----:B------:R-:W-:Y:S02]  /*1a5c0*/  ISETP.NE.AND.EX P0, PT, RZ, UR5, PT, P0 ;  /* 0x00000005ff007c0c */ /* 0x000fe4000bf05300 */
[----:B------:R-:W-:-:S04]  /*1a5d0*/  ISETP.NE.U32.AND P2, PT, RZ, UR8, PT ;  /* 0x00000008ff007c0c */ /* 0x000fc8000bf45070 */
[----:B------:R-:W-:Y:S02]  /*1a5e0*/  ISETP.NE.AND.EX P2, PT, RZ, UR9, PT, P2 ;  /* 0x00000009ff007c0c */ /* 0x000fe4000bf45320 */
[----:B------:R-:W-:Y:S02]  /*1a5f0*/  MOV R34, RZ ;  /* 0x000000ff00227202 */ /* 0x000fe40000000f00 */
[----:B---3--:R-:W-:-:S03]  /*1a600*/  SHF.R.S32.HI R0, RZ, 0x1f, R30 ;  /* 0x0000001fff007819 */ /* 0x008fc6000001141e */
[C---:B------:R-:W-:Y:S01]  /*1a610*/  @P0 LEA R2, P1, R30.reuse, UR4, 0x2 ;  /* 0x000000041e020c11 */ /* 0x040fe2000f8210ff */
[C---:B------:R-:W-:Y:S01]  /*1a620*/  IMAD.SHL.U32 R23, R30.reuse, 0x4, RZ ;  /* 0x000000041e177824 */ /* 0x040fe200078e00ff */
[C-C-:B------:R-:W-:Y:S01]  /*1a630*/  SHF.L.U64.HI R24, R30.reuse, 0x2, R0.reuse ;  /* 0x000000021e187819 */ /* 0x140fe20000010200 */
[----:B------:R0:W-:Y:S01]  /*1a640*/  STL [R1+0x18], R0 ;  /* 0x0000180001007387 */ /* 0x0001e20000100800 */
[----:B------:R-:W-:Y:S01]  /*1a650*/  @P0 LEA.HI.X R3, R30, UR5, R0, 0x2, P1 ;  /* 0x000000051e030c11 */ /* 0x000fe200088f1400 */
[----:B------:R-:W-:-:S04]  /*1a660*/  ULDC.64 UR4, c[0x0][0xa00] ;  /* 0x0002800000047ab9 */ /* 0x000fc80000000a00 */
[----:B--2---:R1:W2:Y:S01]  /*1a670*/  @P0 LDG.E R9, desc[UR56][R2.64] ;  /* 0x0000003802090981 */ /* 0x0042a2000c1e1900 */
        /* <DEDUP_REMOVED lines=25> */
[----:B--2---:R-:W-:Y:S04]  /*1a810*/  STL [R1+0xc], R9 ;  /* 0x00000c0901007387 */ /* 0x004fe80000100800 */
[----:B---3--:R0:W-:Y:S02]  /*1a820*/  STL [R1+0x20], R8 ;  /* 0x0000200801007387 */ /* 0x0081e40000100800 */
[----:B0-----:R-:W-:Y:S01]  /*1a830*/  MOV R8, UR4 ;  /* 0x0000000400087c02 */ /* 0x001fe20008000f00 */
[----:B------:R-:W-:Y:S06]  /*1a840*/  @P2 BRA `(.L_x_3968) ;  /* 0x0000000000142947 */ /* 0x000fec0003800000 */
[----:B------:R-:W-:Y:S05]  /*1a850*/  @!P0 BRA `(.L_x_3968) ;  /* 0x0000000000108947 */ /* 0x000fea0003800000 */
[----:B------:R-:W2:Y:S04]  /*1a860*/  LDG.E R10, desc[UR56][R2.64] ;  /* 0x00000038020a7981 */ /* 0x000ea8000c1e1900 */
[----:B------:R-:W2:Y:S02]  /*1a870*/  LDG.E R7, desc[UR56][R2.64+0x4] ;  /* 0x0000043802077981 */ /* 0x000ea4000c1e1900 */
[----:B--2---:R-:W-:-:S05]  /*1a880*/  IMAD.IADD R2, R7, 0x1, -R10 ;  /* 0x0000000107027824 */ /* 0x004fca00078e0a0a */
[----:B------:R0:W-:Y:S02]  /*1a890*/  STL [R1+0x20], R2 ;  /* 0x0000200201007387 */ /* 0x0001e40000100800 */
.L_x_3968:
[----:B------:R-:W-:Y:S01]  /*1a8a0*/  ULDC.64 UR4, c[0x0][0xa20] ;  /* 0x0002880000047ab9 */ /* 0x000fe20000000a00 */
[----:B------:R-:W-:Y:S02]  /*1a8b0*/  MOV R32, R30 ;  /* 0x0000001e00207202 */ /* 0x000fe40000000f00 */
[----:B------:R-:W-:-:S04]  /*1a8c0*/  ISETP.NE.U32.AND P0, PT, RZ, UR4, PT ;  /* 0x00000004ff007c0c */ /* 0x000fc8000bf05070 */
[----:B------:R-:W-:-:S13]  /*1a8d0*/  ISETP.NE.AND.EX P0, PT, RZ, UR5, PT, P0 ;  /* 0x00000005ff007c0c */ /* 0x000fda000bf05300 */
[----:B------:R-:W-:Y:S05]  /*1a8e0*/  @!P0 BRA `(.L_x_3969) ;  /* 0x0000000000108947 */ /* 0x000fea0003800000 */
[----:B0-----:R-:W-:-:S04]  /*1a8f0*/  IADD3 R2, P0, R23, UR4, RZ ;  /* 0x0000000417027c10 */ /* 0x001fc8000ff1e0ff */
[----:B------:R-:W-:-:S05]  /*1a900*/  IADD3.X R3, R24, UR5, RZ, P0, !PT ;  /* 0x0000000518037c10 */ /* 0x000fca00087fe4ff */
[----:B------:R0:W5:Y:S01]  /*1a910*/  LDG.E R8, desc[UR56][R2.64] ;  /* 0x0000003802087981 */ /* 0x000162000c1e1900 */
[----:B------:R-:W-:Y:S05]  /*1a920*/  BRA `(.L_x_3970) ;  /* 0x0000000000247947 */ /* 0x000fea0003800000 */
.L_x_3969:
        /* <DEDUP_REMOVED lines=9> */
.L_x_3970:
[----:B0-----:R-:W2:Y:S04]  /*1a9c0*/  @P1 LDG.E R3, desc[UR56][R4.64] ;  /* 0x0000003804031981 */ /* 0x001ea8000c1e1900 */
[----:B------:R-:W2:Y:S01]  /*1a9d0*/  @P1 LDG.E R2, desc[UR56][R4.64+0x4] ;  /* 0x0000043804021981 */ /* 0x000ea2000c1e1900 */
[----:B------:R-:W-:Y:S01]  /*1a9e0*/  BSSY B0, `(.L_x_3971) ;  /* 0x0000159000007945 */ /* 0x000fe20003800000 */
[----:B--2---:R-:W-:Y:S01]  /*1a9f0*/  @P1 IADD3 R6, -R3, R2, RZ ;  /* 0x0000000203061210 */ /* 0x004fe20007ffe1ff */
[----:B-----5:R-:W-:-:S05]  /*1aa00*/  IMAD.IADD R3, R8, 0x1, -R9 ;  /* 0x0000000108037824 */ /* 0x020fca00078e0a09 */
[----:B------:R-:W-:-:S05]  /*1aa10*/  IADD3 R2, R3, R6, RZ ;  /* 0x0000000603027210 */ /* 0x000fca0007ffe0ff */
[----:B------:R0:W-:Y:S02]  /*1aa20*/  STL [R1+0x8], R2 ;  /* 0x0000080201007387 */ /* 0x0001e40000100800 */
[----:B0-----:R-:W-:-:S04]  /*1aa30*/  VIADD R2, R2, 0x5f ;  /* 0x0000005f02027836 */ /* 0x001fc80000000000 */
[----:B------:R-:W-:-:S05]  /*1aa40*/  IMAD.HI R2, R2, 0x2aaaaaab, RZ ;  /* 0x2aaaaaab02027827 */ /* 0x000fca00078e02ff */
[----:B------:R-:W-:-:S04]  /*1aa50*/  SHF.R.U32.HI R7, RZ, 0x1f, R2 ;  /* 0x0000001fff077819 */ /* 0x000fc80000011602 */
[----:B------:R-:W-:Y:S02]  /*1aa60*/  LEA.HI.SX32 R4, R2, R7, 0x1c ;  /* 0x0000000702047211 */ /* 0x000fe400078fe2ff */
[----:B------:R-:W-:-:S03]  /*1aa70*/  IADD3 R2, -R3, RZ, RZ ;  /* 0x000000ff03027210 */ /* 0x000fc60007ffe1ff */
[----:B------:R-:W-:Y:S01]  /*1aa80*/  IMAD R7, R4, 0x60, -R3 ;  /* 0x0000006004077824 */ /* 0x000fe200078e0a03 */
[----:B------:R-:W-:Y:S01]  /*1aa90*/  VIMNMX R2, RZ, R2, !PT ;  /* 0x00000002ff027248 */ /* 0x000fe20007fe0100 */
[----:B------:R0:W-:Y:S03]  /*1aaa0*/  STL [R1+0x24], R4 ;  /* 0x0000240401007387 */ /* 0x0001e60000100800 */
[----:B------:R-:W-:-:S04]  /*1aab0*/  VIMNMX R7, R7, R6, PT ;  /* 0x0000000607077248 */ /* 0x000fc80003fe0100 */
[----:B------:R-:W-:Y:S01]  /*1aac0*/  ISETP.GT.AND P0, PT, R7, R2, PT ;  /* 0x000000020700720c */ /* 0x000fe20003f04270 */
[----:B------:R-:W-:-:S05]  /*1aad0*/  IMAD.WIDE.U32 R2, R2, -0x55555555, RZ ;  /* 0xaaaaaaab02027825 */ /* 0x000fca00078e00ff */
[----:B0-----:R-:W-:-:S04]  /*1aae0*/  SHF.R.U32.HI R4, RZ, 0x6, R3 ;  /* 0x00000006ff047819 */ /* 0x001fc80000011603 */
[----:B------:R-:W-:-:S03]  /*1aaf0*/  MOV R3, R4 ;  /* 0x0000000400037202 */ /* 0x000fc60000000f00 */
        /* <DEDUP_REMOVED lines=14> */
.L_x_4126:
[----:B-1----:R-:W-:Y:S02]  /*1abe0*/  ISETP.NE.AND P0, PT, R14, RZ, PT ;  /* 0x000000ff0e00720c */ /* 0x002fe40003f05270 */
[----:B------:R-:W-:-:S11]  /*1abf0*/  PLOP3.LUT P6, PT, PT, PT, PT, 0x8, 0x0 ;  /* 0x000000000000781c */ /* 0x000fd60003fce170 */
[----:B------:R-:W-:Y:S05]  /*1ac00*/  @P0 BRA `(.L_x_3974) ;  /* 0x00000000000c0947 */ /* 0x000fea0003800000 */
[----:B------:R-:W-:-:S03]  /*1ac10*/  UMOV UR4, 0xffffffff ;  /* 0xffffffff00047882 */ /* 0x000fc60000000000 */
[----:B------:R-:W-:Y:S05]  /*1ac20*/  BRA.DIV UR4, `(.L_x_3975) ;  /* 0x0000006604dc7947 */ /* 0x000fea000b800000 */
[----:B------:R-:W-:-:S13]  /*1ac30*/  ELECT P6, URZ, PT ;  /* 0x00000000003f782f */ /* 0x000fda00038c0000 */
.L_x_3974:
        /* <DEDUP_REMOVED lines=9> */
.L_x_4129:
[----:B------:R-:W-:Y:S05]  /*1acd0*/  BSYNC B1 ;  /* 0x0000000000017941 */ /* 0x000fea0003800000 */
.L_x_3976:
        /* <DEDUP_REMOVED lines=10> */
.L_x_4130:
[----:B------:R-:W-:Y:S05]  /*1ad80*/  BSYNC B2 ;  /* 0x0000000000027941 */ /* 0x000fea0003800000 */
.L_x_3980:
        /* <DEDUP_REMOVED lines=9> */
.L_x_3983:
[----:B------:R-:W-:Y:S05]  /*1ae20*/  BSYNC B2 ;  /* 0x0000000000027941 */ /* 0x000fea0003800000 */
.L_x_3982:
[----:B------:R-:W-:Y:S01]  /*1ae30*/  IMAD.MOV.U32 R14, RZ, RZ, RZ ;  /* 0x000000ffff0e7224 */ /* 0x000fe200078e00ff */
[----:B------:R-:W-:Y:S01]  /*1ae40*/  UIADD3 UR4, UP0, UR36, 0x570, URZ ;  /* 0x0000057024047890 */ /* 0x000fe2000ff1e03f */
[----:B------:R-:W-:Y:S01]  /*1ae50*/  IMAD R6, R3, 0x60, R0 ;  /* 0x0000006003067824 */ /* 0x000fe200078e0200 */
[----:B------:R-:W-:Y:S01]  /*1ae60*/  PLOP3.LUT P0, PT, PT, PT, PT, 0x80, 0x0 ;  /* 0x000000000000781c */ /* 0x000fe20003f0f070 */
[----:B------:R-:W-:Y:S01]  /*1ae70*/  IMAD R7, R27, 0x9000, R22 ;  /* 0x000090001b077824 */ /* 0x000fe200078e0216 */
[----:B------:R-:W-:Y:S01]  /*1ae80*/  R2UR UR10, R14 ;  /* 0x000000000e0a72ca */ /* 0x000fe200000e0000 */
[----:B0-----:R-:W-:Y:S01]  /*1ae90*/  VIADD R5, R9, 0x30890 ;  /* 0x0003089009057836 */ /* 0x001fe20000000000 */
[----:B------:R-:W-:Y:S01]  /*1aea0*/  IADD3 R6, R6, -0x60, RZ ;  /* 0xffffffa006067810 */ /* 0x000fe20007ffe0ff */
[----:B------:R-:W-:Y:S01]  /*1aeb0*/  UIADD3.X UR5, URZ, UR37, URZ, UP0, !UPT ;  /* 0x000000253f057290 */ /* 0x000fe200087fe43f */
[----:B------:R-:W-:Y:S01]  /*1aec0*/  IADD3 R10, R7, 0x1e400, RZ ;  /* 0x0001e400070a7810 */ /* 0x000fe20007ffe0ff */
[----:B------:R-:W-:Y:S01]  /*1aed0*/  UMOV UR6, 0x0 ;  /* 0x0000000000067882 */ /* 0x000fe20000000000 */
[----:B------:R-:W-:-:S09]  /*1aee0*/  UMOV UR7, 0x12f00000 ;  /* 0x12f0000000077882 */ /* 0x000fd20000000000 */
.L_x_3984:
        /* <DEDUP_REMOVED lines=16> */
.L_x_3985:
        /* <DEDUP_REMOVED lines=16> */
.L_x_3986:
        /* <DEDUP_REMOVED lines=13> */
.L_x_4131:
[----:B------:R-:W-:Y:S05]  /*1b1c0*/  BSYNC B2 ;  /* 0x0000000000027941 */ /* 0x000fea0003800000 */
.L_x_3987:
        /* <DEDUP_REMOVED lines=11> */
.L_x_3990:
[----:B------:R-:W-:Y:S05]  /*1b280*/  BSYNC B2 ;  /* 0x0000000000027941 */ /* 0x000fea0003800000 */
.L_x_3989:
[----:B------:R-:W-:Y:S01]  /*1b290*/  R2UR UR10, R14 ;  /* 0x000000000e0a72ca */ /* 0x000fe200000e0000 */
[----:B------:R-:W-:Y:S01]  /*1b2a0*/  UIADD3 UR4, UP0, UR36, 0x670, URZ ;  /* 0x0000067024047890 */ /* 0x000fe2000ff1e03f */
[----:B------:R-:W-:Y:S01]  /*1b2b0*/  R2UR UR6, R10 ;  /* 0x000000000a0672ca */ /* 0x000fe200000e0000 */
[----:B------:R-:W-:Y:S01]  /*1b2c0*/  VIADD R5, R7, 0x400 ;  /* 0x0000040007057836 */ /* 0x000fe20000000000 */
[----:B------:R-:W-:Y:S01]  /*1b2d0*/  R2UR UR7, R11 ;  /* 0x000000000b0772ca */ /* 0x000fe200000e0000 */
[----:B------:R-:W-:Y:S01]  /*1b2e0*/  UIADD3.X UR5, URZ, UR37, URZ, UP0, !UPT ;  /* 0x000000253f057290 */ /* 0x000fe200087fe43f */
[----:B------:R-:W-:Y:S02]  /*1b2f0*/  PLOP3.LUT P0, PT, PT, PT, PT, 0x80, 0x0 ;  /* 0x000000000000781c */ /* 0x000fe40003f0f070 */
[----:B01----:R-:W-:-:S11]  /*1b300*/  IADD3 R9, R9, 0x308b0, RZ ;  /* 0x000308b009097810 */ /* 0x003fd60007ffe0ff */
.L_x_3991:
        /* <DEDUP_REMOVED lines=15> */
.L_x_3992:
        /* <DEDUP_REMOVED lines=15> */
.L_x_3993:
        /* <DEDUP_REMOVED lines=10> */
.L_x_3979:
[----:B------:R-:W-:Y:S05]  /*1b590*/  BSYNC B1 ;  /* 0x0000000000017941 */ /* 0x000fea0003800000 */
.L_x_3978:
[----:B------:R-:W-:Y:S01]  /*1b5a0*/  VIADD R9, R3, 0xfffffffe ;  /* 0xfffffffe03097836 */ /* 0x000fe20000000000 */
[----:B------:R-:W-:Y:S02]  /*1b5b0*/  IADD3 R27, R27, 0x1, RZ ;  /* 0x000000011b1b7810 */ /* 0x000fe40007ffe0ff */
[----:B------:R-:W-:Y:S02]  /*1b5c0*/  PLOP3.LUT P0, PT, PT, PT, PT, 0x8, 0x0 ;  /* 0x000000000000781c */ /* 0x000fe40003f0e170 */
[----:B------:R-:W-:Y:S02]  /*1b5d0*/  ISETP.GE.AND P2, PT, R9, R4, PT ;  /* 0x000000040900720c */ /* 0x000fe40003f46270 */
[----:B------:R-:W-:-:S04]  /*1b5e0*/  ISETP.NE.AND P1, PT, R27, 0x2, PT ;  /* 0x000000021b00780c */ /* 0x000fc80003f25270 */
[----:B------:R-:W-:Y:S02]  /*1b5f0*/  SEL R6, RZ, 0x1, P1 ;  /* 0x00000001ff067807 */ /* 0x000fe40000800000 */
[----:B------:R-:W-:Y:S02]  /*1b600*/  SEL R27, R27, RZ, P1 ;  /* 0x000000ff1b1b7207 */ /* 0x000fe40000800000 */
[----:B------:R-:W-:-:S03]  /*1b610*/  LOP3.LUT R29, R29, R6, RZ, 0x3c, !PT ;  /* 0x000000061d1d7212 */ /* 0x000fc600078e3cff */
[----:B------:R-:W-:Y:S05]  /*1b620*/  @!P2 BRA `(.L_x_3972) ;  /* 0x000000080050a947 */ /* 0x000fea0003800000 */
.L_x_4010:
        /* <DEDUP_REMOVED lines=11> */
.L_x_4132:
[----:B------:R-:W-:Y:S05]  /*1b6e0*/  BSYNC B2 ;  /* 0x0000000000027941 */ /* 0x000fea0003800000 */
.L_x_3996:
        /* <DEDUP_REMOVED lines=9> */
.L_x_3999:
[----:B------:R-:W-:Y:S05]  /*1b780*/  BSYNC B2 ;  /* 0x0000000000027941 */ /* 0x000fea0003800000 */
.L_x_3998:
[----:B------:R-:W-:Y:S01]  /*1b790*/  MOV R12, RZ ;  /* 0x000000ff000c7202 */ /* 0x000fe20000000f00 */
[----:B------:R-:W-:Y:S01]  /*1b7a0*/  IMAD R6, R27, 0x9000, R22 ;  /* 0x000090001b067824 */ /* 0x000fe200078e0216 */
[----:B------:R-:W-:Y:S01]  /*1b7b0*/  UIADD3 UR4, UP0, UR36, 0x570, URZ ;  /* 0x0000057024047890 */ /* 0x000fe2000ff1e03f */
        /* <DEDUP_REMOVED lines=8> */
.L_x_4000:
        /* <DEDUP_REMOVED lines=16> */
.L_x_4001:
        /* <DEDUP_REMOVED lines=16> */
.L_x_4002:
        /* <DEDUP_REMOVED lines=13> */
.L_x_4133:
[----:B------:R-:W-:Y:S05]  /*1bb10*/  BSYNC B2 ;  /* 0x0000000000027941 */ /* 0x000fea0003800000 */
.L_x_4003:
        /* <DEDUP_REMOVED lines=11> */
.L_x_4006:
[----:B------:R-:W-:Y:S05]  /*1bbd0*/  BSYNC B2 ;  /* 0x0000000000027941 */ /* 0x000fea0003800000 */
.L_x_4005:
        /* <DEDUP_REMOVED lines=8> */
.L_x_4007:
        /* <DEDUP_REMOVED lines=15> */
.L_x_4008:
        /* <DEDUP_REMOVED lines=15> */
.L_x_4009:
        /* <DEDUP_REMOVED lines=10> */
.L_x_3995:
[----:B------:R-:W-:Y:S05]  /*1bee0*/  BSYNC B1 ;  /* 0x0000000000017941 */ /* 0x000fea0003800000 */
.L_x_3994:
        /* <DEDUP_REMOVED lines=8> */
.L_x_3972:
[----:B------:R-:W-:Y:S05]  /*1bf70*/  BSYNC B0 ;  /* 0x0000000000007941 */ /* 0x000fea0003800000 */
.L_x_3971:
        /* <DEDUP_REMOVED lines=23> */
.L_x_4012:
        /* <DEDUP_REMOVED lines=9> */
[----:B0-----:R-:W-:Y:S01]  /*1c180*/  MOV R5, UR7 ;  /* 0x0000000700057c02 */ /* 0x001fe20008000f00 */
[----:B------:R-:W0:Y:S01]  /*1c190*/  LDC.64 R2, c[0x4][R2] ;  /* 0x0100000002027b82 */ /* 0x000e220000000a00 */
[----:B------:R-:W-:Y:S01]  /*1c1a0*/  IMAD.U32 R6, RZ, RZ, UR8 ;  /* 0x00000008ff067e24 */ /* 0x000fe2000f8e00ff */
[----:B------:R-:W-:Y:S01]  /*1c1b0*/  MOV R7, UR9 ;  /* 0x0000000900077c02 */ /* 0x000fe20008000f00 */
[----:B------:R-:W-:Y:S01]  /*1c1c0*/  IMAD.U32 R10, RZ, RZ, UR4 ;  /* 0x00000004ff0a7e24 */ /* 0x000fe2000f8e00ff */
[----:B------:R-:W-:Y:S01]  /*1c1d0*/  MOV R11, UR5 ;  /* 0x00000005000b7c02 */ /* 0x000fe20008000f00 */
[----:B------:R-:W-:Y:S01]  /*1c1e0*/  IMAD.MOV.U32 R8, RZ, RZ, 0x70 ;  /* 0x00000070ff087424 */ /* 0x000fe200078e00ff */
[----:B------:R-:W-:Y:S01]  /*1c1f0*/  MOV R12, 0x1 ;  /* 0x00000001000c7802 */ /* 0x000fe20000000f00 */
[----:B------:R-:W-:-:S07]  /*1c200*/  IMAD.MOV.U32 R13, RZ, RZ, RZ ;  /* 0x000000ffff0d7224 */ /* 0x000fce00078e00ff */
[----:B------:R-:W-:-:S07]  /*1c210*/  LEPC R20, `(.L_x_4015) ;  /* 0x000000001014794e */ /* 0x000fce0000000000 */
[----:B0-----:R-:W-:Y:S05]  /*1c220*/  CALL.ABS.NOINC R2 ;  /* 0x0000000002007343 */ /* 0x001fea0003c00000 */
.L_x_4015:
[----:B------:R-:W-:Y:S05]  /*1c230*/  BSYNC B6 ;  /* 0x0000000000067941 */ /* 0x000fea0003800000 */
.L_x_4014:
        /* <DEDUP_REMOVED lines=14> */
[----:B------:R-:W-:Y:S01]  /*1c320*/  MOV R11, UR5 ;  /* 0x00000005000b7c02 */ /* 0x000fe20008000f00 */
[----:B------:R-:W-:Y:S01]  /*1c330*/  IMAD.MOV.U32 R8, RZ, RZ, 0x70 ;  /* 0x00000070ff087424 */ /* 0x000fe200078e00ff */
[----:B------:R-:W-:Y:S01]  /*1c340*/  MOV R12, 0x1 ;  /* 0x00000001000c7802 */ /* 0x000fe20000000f00 */
[----:B-1----:R-:W-:-:S07]  /*1c350*/  IMAD.MOV.U32 R13, RZ, RZ, RZ ;  /* 0x000000ffff0d7224 */ /* 0x002fce00078e00ff */
[----:B------:R-:W-:-:S07]  /*1c360*/  LEPC R20, `(.L_x_4018) ;  /* 0x000000001014794e */ /* 0x000fce0000000000 */
[----:B--2---:R-:W-:Y:S05]  /*1c370*/  CALL.ABS.NOINC R2 ;  /* 0x0000000002007343 */ /* 0x004fea0003c00000 */
.L_x_4018:
        /* <DEDUP_REMOVED lines=8> */
[----:B------:R-:W-:Y:S01]  /*1c400*/  MOV R10, UR8 ;  /* 0x00000008000a7c02 */ /* 0x000fe20008000f00 */
[----:B------:R-:W-:Y:S01]  /*1c410*/  IMAD.U32 R11, RZ, RZ, UR9 ;  /* 0x00000009ff0b7e24 */ /* 0x000fe2000f8e00ff */
[----:B------:R-:W-:Y:S01]  /*1c420*/  MOV R8, 0x70 ;  /* 0x0000007000087802 */ /* 0x000fe20000000f00 */
[----:B------:R-:W-:Y:S01]  /*1c430*/  IMAD.MOV.U32 R12, RZ, RZ, 0x1 ;  /* 0x00000001ff0c7424 */ /* 0x000fe200078e00ff */
[----:B0-----:R-:W-:-:S07]  /*1c440*/  MOV R13, RZ ;  /* 0x000000ff000d7202 */ /* 0x001fce0000000f00 */
[----:B------:R-:W-:-:S07]  /*1c450*/  LEPC R20, `(.L_x_4017) ;  /* 0x000000001014794e */ /* 0x000fce0000000000 */
[----:B-1----:R-:W-:Y:S05]  /*1c460*/  CALL.ABS.NOINC R2 ;  /* 0x0000000002007343 */ /* 0x002fea0003c00000 */
.L_x_4017:
[----:B------:R-:W-:Y:S05]  /*1c470*/  BSYNC B6 ;  /* 0x0000000000067941 */ /* 0x000fea0003800000 */
.L_x_4016:
[----:B------:R-:W2:Y:S01]  /*1c480*/  LDL R25, [R1+0x24] ;  /* 0x0000240001197983 */ /* 0x000ea20000100800 */
[----:B------:R-:W-:Y:S01]  /*1c490*/  ULDC.64 UR4, c[0x0][0x9f8] ;  /* 0x00027e0000047ab9 */ /* 0x000fe20000000a00 */
[----:B------:R-:W1:Y:S01]  /*1c4a0*/  LDC R0, c[0x0][0x430] ;  /* 0x00010c00ff007b82 */ /* 0x000e620000000800 */
[----:B------:R-:W-:Y:S01]  /*1c4b0*/  ISETP.NE.U32.AND P0, PT, RZ, UR4, PT ;  /* 0x00000004ff007c0c */ /* 0x000fe2000bf05070 */
[----:B------:R-:W3:Y:S03]  /*1c4c0*/  LDL R21, [R1+0xc] ;  /* 0x00000c0001157983 */ /* 0x000ee60000100800 */
[----:B------:R-:W-:Y:S01]  /*1c4d0*/  ISETP.NE.AND.EX P0, PT, RZ, UR5, PT, P0 ;  /* 0x00000005ff007c0c */ /* 0x000fe2000bf05300 */
[----:B------:R-:W4:Y:S01]  /*1c4e0*/  LDL.LU R8, [R1] ;  /* 0x0000000001087983 */ /* 0x000f220000300800 */
[----:B------:R-:W0:Y:S11]  /*1c4f0*/  S2R R20, SR_TID.X ;  /* 0x0000000000147919 */ /* 0x000e360000002100 */
[----:B------:R-:W-:Y:S01]  /*1c500*/  @P0 IADD3 R2, P1, R23, UR4, RZ ;  /* 0x0000000417020c10 */ /* 0x000fe2000ff3e0ff */
[----:B------:R-:W-:-:S03]  /*1c510*/  ULDC UR4, c[0x0][0x2f4] ;  /* 0x0000bd0000047ab9 */ /* 0x000fc60000000800 */
[----:B------:R-:W-:-:S05]  /*1c520*/  @P0 IADD3.X R3, R24, UR5, RZ, P1, !PT ;  /* 0x0000000518030c10 */ /* 0x000fca0008ffe4ff */
[----:B------:R3:W4:Y:S01]  /*1c530*/  @P0 LDG.E R32, desc[UR56][R2.64] ;  /* 0x0000003802200981 */ /* 0x000722000c1e1900 */
[----:B0-----:R-:W-:-:S04]  /*1c540*/  LOP3.LUT R20, R20, 0x7f, RZ, 0xc0, !PT ;  /* 0x0000007f14147812 */ /* 0x001fc800078ec0ff */
[----:B------:R-:W-:Y:S02]  /*1c550*/  SHF.R.U32.HI R4, RZ, 0x3, R20 ;  /* 0x00000003ff047819 */ /* 0x000fe40000011614 */
[----:B------:R-:W0:Y:S01]  /*1c560*/  S2R R20, SR_TID.X ;  /* 0x0000000000147919 */ /* 0x000e220000002100 */
[----:B-1----:R-:W-:-:S13]  /*1c570*/  ISETP.NE.AND P1, PT, R0, 0x1, PT ;  /* 0x000000010000780c */ /* 0x002fda0003f25270 */
[----:B------:R-:W1:Y:S01]  /*1c580*/  @P1 LDC R6, c[0x0][0x438] ;  /* 0x00010e00ff061b82 */ /* 0x000e620000000800 */
[----:B0-----:R-:W-:-:S05]  /*1c590*/  IMAD.SHL.U32 R20, R20, 0x10, RZ ;  /* 0x0000001014147824 */ /* 0x001fca00078e00ff */
[----:B------:R-:W-:Y:S02]  /*1c5a0*/  LOP3.LUT R20, R4, 0x70, R20, 0xf8, !PT ;  /* 0x0000007004147812 */ /* 0x000fe400078ef814 */
[----:B------:R-:W0:Y:S01]  /*1c5b0*/  @P1 LDC R4, c[0x0][0x434] ;  /* 0x00010d00ff041b82 */ /* 0x000e220000000800 */
[----:B------:R-:W-:Y:S01]  /*1c5c0*/  ISETP.GE.AND P3, PT, R33, UR4, PT ;  /* 0x0000000421007c0c */ /* 0x000fe2000bf66270 */
[----:B------:R-:W-:Y:S01]  /*1c5d0*/  UMOV UR5, 0xffffffff ;  /* 0xffffffff00057882 */ /* 0x000fe20000000000 */
[----:B--2---:R-:W-:-:S05]  /*1c5e0*/  IADD3 R25, R25, -0x1, RZ ;  /* 0xffffffff19197810 */ /* 0x004fca0007ffe0ff */
[----:B------:R-:W-:-:S05]  /*1c5f0*/  IMAD R5, R25, 0x60, R20 ;  /* 0x0000006019057824 */ /* 0x000fca00078e0214 */
[----:B------:R-:W-:-:S04]  /*1c600*/  ISETP.GE.AND P0, PT, R5, R31, PT ;  /* 0x0000001f0500720c */ /* 0x000fc80003f06270 */
[----:B------:R-:W-:Y:S01]  /*1c610*/  ISETP.GT.U32.OR P0, PT, R20, 0x5f, P0 ;  /* 0x0000005f1400780c */ /* 0x000fe20000704470 */
[----:B---3--:R-:W-:-:S04]  /*1c620*/  IMAD.IADD R5, R5, 0x1, R21 ;  /* 0x0000000105057824 */ /* 0x008fc800078e0215 */
[----:B0-----:R-:W-:-:S08]  /*1c630*/  @P1 IMAD.HI.U32 R7, R5, R4, RZ ;  /* 0x0000000405071227 */ /* 0x001fd000078e00ff */
[----:B------:R-:W0:Y:S01]  /*1c640*/  @!P0 LDC.64 R2, c[0x0][0x428] ;  /* 0x00010a00ff028b82 */ /* 0x000e220000000a00 */
[----:B------:R-:W-:Y:S02]  /*1c650*/  MOV R4, R5 ;  /* 0x0000000500047202 */ /* 0x000fe40000000f00 */
[----:B-1----:R-:W-:Y:S02]  /*1c660*/  @P1 SHF.R.U32.HI R4, RZ, R6, R7 ;  /* 0x00000006ff041219 */ /* 0x002fe40000011607 */
[----:B----4-:R-:W-:-:S03]  /*1c670*/  SHF.R.S32.HI R9, RZ, 0x1f, R32 ;  /* 0x0000001fff097819 */ /* 0x010fc60000011420 */
[----:B------:R-:W-:-:S04]  /*1c680*/  IMAD.MOV R6, RZ, RZ, -R4 ;  /* 0x000000ffff067224 */ /* 0x000fc800078e0a04 */
[----:B------:R-:W-:Y:S01]  /*1c690*/  IMAD R0, R0, R6, R5 ;  /* 0x0000000600007224 */ /* 0x000fe200078e0205 */
[--C-:B------:R-:W-:Y:S01]  /*1c6a0*/  @!P0 SHF.R.S32.HI R5, RZ, 0x1f, R4.reuse ;  /* 0x0000001fff058819 */ /* 0x100fe20000011404 */
[-C--:B0-----:R-:W-:Y:S02]  /*1c6b0*/  @!P0 IMAD R6, R9, R2.reuse, RZ ;  /* 0x0000000209068224 */ /* 0x081fe400078e02ff */
[----:B------:R-:W-:-:S04]  /*1c6c0*/  @!P0 IMAD.WIDE.U32 R4, R32, R2, R4 ;  /* 0x0000000220048225 */ /* 0x000fc800078e0004 */
[----:B------:R-:W-:Y:S02]  /*1c6d0*/  @!P0 IMAD R6, R32, R3, R6 ;  /* 0x0000000320068224 */ /* 0x000fe400078e0206 */
[----:B------:R-:W0:Y:S03]  /*1c6e0*/  @!P0 LDC.64 R2, c[0x0][0x418] ;  /* 0x00010600ff028b82 */ /* 0x000e260000000a00 */
[----:B------:R-:W-:Y:S02]  /*1c6f0*/  @!P0 IADD3 R6, R5, R6, RZ ;  /* 0x0000000605068210 */ /* 0x000fe40007ffe0ff */
[----:B------:R-:W-:Y:S02]  /*1c700*/  MOV R7, UR39 ;  /* 0x0000002700077c02 */ /* 0x000fe40008000f00 */
[----:B0-----:R-:W-:-:S04]  /*1c710*/  @!P0 LEA R2, P1, R4, R2, 0x2 ;  /* 0x0000000204028211 */ /* 0x001fc800078210ff */
[----:B------:R-:W-:Y:S01]  /*1c720*/  @!P0 LEA.HI.X R3, R4, R3, R6, 0x2, P1 ;  /* 0x0000000304038211 */ /* 0x000fe200008f1406 */
[----:B------:R-:W-:-:S06]  /*1c730*/  IMAD.MOV.U32 R4, RZ, RZ, RZ ;  /* 0x000000ffff047224 */ /* 0x000fcc00078e00ff */
[----:B------:R0:W5:Y:S01]  /*1c740*/  @!P0 LDG.E R4, desc[UR56][R2.64] ;  /* 0x0000003802048981 */ /* 0x000162000c1e1900 */
[----:B------:R-:W-:Y:S02]  /*1c750*/  ISETP.GT.U32.AND P0, PT, R20, 0x5f, PT ;  /* 0x0000005f1400780c */ /* 0x000fe40003f04070 */
[----:B------:R-:W-:Y:S02]  /*1c760*/  ISETP.NE.AND P2, PT, R7, 0x3, PT ;  /* 0x000000030700780c */ /* 0x000fe40003f45270 */
[----:B------:R-:W-:-:S09]  /*1c770*/  LOP3.LUT R8, R8, 0xfffffff7, RZ, 0xc0, !PT ;  /* 0xfffffff708087812 */ /* 0x000fd200078ec0ff */
[----:B------:R-:W-:-:S04]  /*1c780*/  @P0 LOP3.LUT R8, R8, 0x8, RZ, 0xfc, !PT ;  /* 0x0000000808080812 */ /* 0x000fc800078efcff */
[----:B------:R-:W-:-:S04]  /*1c790*/  LOP3.LUT R8, R8, 0xffffffef, RZ, 0xc0, !PT ;  /* 0xffffffef08087812 */ /* 0x000fc800078ec0ff */
[----:B------:R-:W-:-:S04]  /*1c7a0*/  @P2 LOP3.LUT R8, R8, 0x10, RZ, 0xfc, !PT ;  /* 0x0000001008082812 */ /* 0x000fc800078efcff */
[----:B------:R-:W-:Y:S02]  /*1c7b0*/  LOP3.LUT R8, R8, 0xfffffffb, RZ, 0xc0, !PT ;  /* 0xfffffffb08087812 */ /* 0x000fe400078ec0ff */
[----:B------:R-:W-:Y:S02]  /*1c7c0*/  ISETP.GE.AND P1, PT, R36, UR4, PT ;  /* 0x0000000424007c0c */ /* 0x000fe4000bf26270 */
[----:B------:R-:W-:Y:S02]  /*1c7d0*/  @P3 LOP3.LUT R8, R8, 0x4, RZ, 0xfc, !PT ;  /* 0x0000000408083812 */ /* 0x000fe400078efcff */
[----:B------:R-:W-:Y:S02]  /*1c7e0*/  ISETP.GE.AND P0, PT, R35, UR4, PT ;  /* 0x0000000423007c0c */ /* 0x000fe4000bf06270 */
[----:B------:R-:W-:-:S04]  /*1c7f0*/  LOP3.LUT R8, R8, 0xfffffffe, RZ, 0xc0, !PT ;  /* 0xfffffffe08087812 */ /* 0x000fc800078ec0ff */
[----:B------:R-:W-:-:S04]  /*1c800*/  LOP3.LUT R8, R8, 0xfffffffd, RZ, 0xc0, !PT ;  /* 0xfffffffd08087812 */ /* 0x000fc800078ec0ff */
[----:B------:R-:W-:Y:S01]  /*1c810*/  @P1 LOP3.LUT R8, R8, 0x2, RZ, 0xfc, !PT ;  /* 0x0000000208081812 */ /* 0x000fe200078efcff */
[----:B------:R0:W-:Y:S03]  /*1c820*/  STL [R1+0x10], R9 ;  /* 0x0000100901007387 */ /* 0x0001e60000100800 */
[----:B------:R-:W-:Y:S01]  /*1c830*/  @P0 LOP3.LUT R8, R8, 0x1, RZ, 0xfc, !PT ;  /* 0x0000000108080812 */ /* 0x000fe200078efcff */
[----:B------:R0:W-:Y:S04]  /*1c840*/  STL [R1+0x38], R7 ;  /* 0x0000380701007387 */ /* 0x0001e80000100800 */
[----:B------:R0:W-:Y:S01]  /*1c850*/  STL [R1], R8 ;  /* 0x0000000801007387 */ /* 0x0001e20000100800 */
[----:B------:R-:W-:Y:S05]  /*1c860*/  BRA.DIV UR5, `(.L_x_4019) ;  /* 0x0000004e05507947 */ /* 0x000fea000b800000 */
.L_x_4136:
[----:B------:R-:W-:Y:S01]  /*1c870*/  SHF.R.S32.HI R31, RZ, 0x1f, R18 ;  /* 0x0000001fff1f7819 */ /* 0x000fe20000011412 */
[----:B------:R-:W-:Y:S06]  /*1c880*/  @!P2 BRA `(.L_x_4020) ;  /* 0x000000000004a947 */ /* 0x000fec0003800000 */
[----:B------:R-:W-:Y:S01]  /*1c890*/  BPT.TRAP 0x1 ;  /* 0x000000040000795c */ /* 0x000fe20000300000 */
.L_x_4020:
[----:B------:R-:W-:Y:S01]  /*1c8a0*/  SHF.R.S32.HI R5, RZ, 0x1f, R0 ;  /* 0x0000001fff057819 */ /* 0x000fe20000011400 */
[----:B------:R-:W-:Y:S01]  /*1c8b0*/  ULDC.64 UR4, c[0x0][0x328] ;  /* 0x0000ca0000047ab9 */ /* 0x000fe20000000a00 */
[----:B------:R-:W-:Y:S03]  /*1c8c0*/  BSSY B0, `(.L_x_4021) ;  /* 0x0000017000007945 */ /* 0x000fe60003800000 */
[----:B0-----:R-:W-:-:S04]  /*1c8d0*/  IMAD R3, R5, UR4, RZ ;  /* 0x0000000405037c24 */ /* 0x001fc8000f8e02ff */
        /* <DEDUP_REMOVED lines=16> */
[----:B------:R-:W-:Y:S02]  /*1c9e0*/  LEA.HI.X R24, R2, UR5, R7, 0x1, P0 ;  /* 0x0000000502187c11 */ /* 0x000fe400080f0c07 */
[----:B------:R-:W-:Y:S02]  /*1c9f0*/  LEA R7, R26, R22, 0x3 ;  /* 0x000000161a077211 */ /* 0x000fe400078e18ff */
[----:B------:R-:W-:-:S04]  /*1ca00*/  SHF.L.U32 R2, R28, 0x1f, RZ ;  /* 0x0000001f1c027819 */ /* 0x000fc800000006ff */
[----:B------:R-:W0:Y:S02]  /*1ca10*/  SYNCS.PHASECHK.TRANS64.TRYWAIT P0, [R7+URZ+0x30840], R2 ;  /* 0x03084002070075a7 */ /* 0x000e24000800017f */
[----:B0-----:R-:W-:Y:S05]  /*1ca20*/  @!P0 BRA `(.L_x_4022) ;  /* 0x0000004c00148947 */ /* 0x001fea0003800000 */
.L_x_4137:
[----:B------:R-:W-:Y:S05]  /*1ca30*/  BSYNC B0 ;  /* 0x0000000000007941 */ /* 0x000fea0003800000 */
.L_x_4021:
[----:B------:R-:W2:Y:S01]  /*1ca40*/  LDL R3, [R1] ;  /* 0x0000000001037983 */ /* 0x000ea20000100800 */
[----:B------:R-:W-:-:S03]  /*1ca50*/  ULDC.64 UR4, c[0x0][0x300] ;  /* 0x0000c00000047ab9 */ /* 0x000fc60000000a00 */
[----:B------:R-:W3:Y:S01]  /*1ca60*/  LDL R9, [R1+0x8] ;  /* 0x0000080001097983 */ /* 0x000ee20000100800 */
[----:B------:R-:W-:Y:S01]  /*1ca70*/  IMAD R5, R5, UR4, RZ ;  /* 0x0000000405057c24 */ /* 0x000fe2000f8e02ff */
[----:B------:R-:W1:Y:S03]  /*1ca80*/  S2R R8, SR_TID.X ;  /* 0x0000000000087919 */ /* 0x000e660000002100 */
[----:B------:R-:W-:Y:S01]  /*1ca90*/  IMAD R5, R0, UR5, R5 ;  /* 0x0000000500057c24 */ /* 0x000fe2000f8e0205 */
[----:B-1----:R-:W-:-:S04]  /*1caa0*/  LOP3.LUT R8, R8, 0x7f, RZ, 0xc0, !PT ;  /* 0x0000007f08087812 */ /* 0x002fc800078ec0ff */
[----:B------:R-:W-:Y:S02]  /*1cab0*/  SHF.R.U32.HI R8, RZ, 0x3, R8 ;  /* 0x00000003ff087819 */ /* 0x000fe40000011608 */
[C---:B--2---:R-:W-:Y:S02]  /*1cac0*/  LOP3.LUT P4, RZ, R3.reuse, 0x4, RZ, 0xc0, !PT ;  /* 0x0000000403ff7812 */ /* 0x044fe4000788c0ff */
[C---:B------:R-:W-:Y:S02]  /*1cad0*/  LOP3.LUT P3, RZ, R3.reuse, 0x2, RZ, 0xc0, !PT ;  /* 0x0000000203ff7812 */ /* 0x040fe4000786c0ff */
[----:B------:R-:W-:Y:S01]  /*1cae0*/  LOP3.LUT P2, RZ, R3, 0x1, RZ, 0xc0, !PT ;  /* 0x0000000103ff7812 */ /* 0x000fe2000784c0ff */
[----:B0-----:R-:W-:Y:S01]  /*1caf0*/  IMAD.WIDE.U32 R2, R0, UR4, RZ ;  /* 0x0000000400027c25 */ /* 0x001fe2000f8e00ff */
[----:B------:R-:W-:-:S03]  /*1cb00*/  ULDC.64 UR4, c[0x0][0x310] ;  /* 0x0000c40000047ab9 */ /* 0x000fc60000000a00 */
[----:B------:R-:W-:Y:S02]  /*1cb10*/  IMAD.IADD R3, R3, 0x1, R5 ;  /* 0x0000000103037824 */ /* 0x000fe400078e0205 */
[----:B------:R-:W-:Y:S02]  /*1cb20*/  IMAD R6, R6, UR4, RZ ;  /* 0x0000000406067c24 */ /* 0x000fe4000f8e02ff */
[----:B------:R-:W-:-:S04]  /*1cb30*/  IMAD.WIDE.U32 R2, R4, UR4, R2 ;  /* 0x0000000404027c25 */ /* 0x000fc8000f8e0002 */
[----:B------:R-:W-:Y:S01]  /*1cb40*/  IMAD R6, R4, UR5, R6 ;  /* 0x0000000504067c24 */ /* 0x000fe2000f8e0206 */
[----:B------:R-:W-:Y:S01]  /*1cb50*/  ULDC.64 UR4, c[0x0][0x308] ;  /* 0x0000c20000047ab9 */ /* 0x000fe20000000a00 */
[----:B------:R-:W-:Y:S02]  /*1cb60*/  IMAD R5, R26, 0x4800, R37 ;  /* 0x000048001a057824 */ /* 0x000fe400078e0225 */
[----:B------:R-:W-:Y:S01]  /*1cb70*/  IMAD R0, R31, UR4, RZ ;  /* 0x000000041f007c24 */ /* 0x000fe2000f8e02ff */
[----:B------:R-:W-:Y:S01]  /*1cb80*/  IADD3 R3, R3, R6, RZ ;  /* 0x0000000603037210 */ /* 0x000fe20007ffe0ff */
[----:B---3--:R-:W-:Y:S02]  /*1cb90*/  IMAD R6, R25, -0x60, R9 ;  /* 0xffffffa019067824 */ /* 0x008fe400078e0209 */
[C---:B------:R-:W-:Y:S02]  /*1cba0*/  IMAD R0, R18.reuse, UR5, R0 ;  /* 0x0000000512007c24 */ /* 0x040fe4000f8e0200 */
[----:B------:R-:W-:Y:S01]  /*1cbb0*/  IMAD.WIDE.U32 R2, R18, UR4, R2 ;  /* 0x0000000412027c25 */ /* 0x000fe2000f8e0002 */
[----:B------:R-:W-:Y:S01]  /*1cbc0*/  ULDC.64 UR4, c[0x0][0x2e8] ;  /* 0x0000ba0000047ab9 */ /* 0x000fe20000000a00 */
[----:B------:R-:W-:-:S02]  /*1cbd0*/  IADD3 R6, -R8, R6, RZ ;  /* 0x0000000608067210 */ /* 0x000fc40007ffe1ff */
        /* <DEDUP_REMOVED lines=20> */
[----:B------:R-:W-:-:S03]  /*1cd20*/  @P1 LEA R8, R5, R22, 0x1 ;  /* 0x0000001605081211 */ /* 0x000fc600078e08ff */
        /* <DEDUP_REMOVED lines=47> */
.L_x_4151:
[----:B------:R-:W-:-:S13]  /*1d020*/  ISETP.GE.AND P0, PT, R6, 0x51, PT ;  /* 0x000000510600780c */ /* 0x000fda0003f06270 */
[----:B-1----:R-:W-:Y:S02]  /*1d030*/  @P0 LEA R2, P1, R33, R2, 0x1 ;  /* 0x0000000221020211 */ /* 0x002fe400078208ff */
[----:B------:R-:W-:-:S03]  /*1d040*/  @P0 LEA R5, R5, R22, 0x1 ;  /* 0x0000001605050211 */ /* 0x000fc600078e08ff */
        /* <DEDUP_REMOVED lines=9> */
.L_x_4024:
        /* <DEDUP_REMOVED lines=11> */
.L_x_4025:
[----:B-1----:R1:W5:Y:S01]  /*1d190*/  LDL.LU R3, [R1+0x18] ;  /* 0x0000180001037983 */ /* 0x0023620000300800 */
[----:B------:R1:W-:Y:S02]  /*1d1a0*/  SYNCS.ARRIVE.TRANS64.A1T0 RZ, [R7+URZ+0x30830], RZ ;  /* 0x030830ff07ff79a7 */ /* 0x0003e4000810003f */
[----:B------:R-:W-:Y:S05]  /*1d1b0*/  WARPSYNC.ALL ;  /* 0x0000000000007948 */ /* 0x000fea0003800000 */
[----:B------:R-:W-:Y:S01]  /*1d1c0*/  ULDC.64 UR6, c[0x0][0xa00] ;  /* 0x0002800000067ab9 */ /* 0x000fe20000000a00 */
[----:B------:R-:W-:Y:S01]  /*1d1d0*/  ULDC.64 UR4, c[0x0][0x298] ;  /* 0x0000a60000047ab9 */ /* 0x000fe20000000a00 */
[----:B------:R-:W-:Y:S01]  /*1d1e0*/  BAR.SYNC.DEFER_BLOCKING 0x8, 0x180 ;  /* 0x0206000000007b1d */ /* 0x000fe20000010000 */
[----:B------:R-:W-:Y:S01]  /*1d1f0*/  ISETP.NE.U32.AND P0, PT, RZ, UR6, PT ;  /* 0x00000006ff007c0c */ /* 0x000fe2000bf05070 */
[----:B0-----:R-:W-:Y:S01]  /*1d200*/  IMAD.WIDE.U32 R4, R34, UR4, RZ ;  /* 0x0000000422047c25 */ /* 0x001fe2000f8e00ff */
[----:B------:R-:W-:-:S02]  /*1d210*/  SHF.R.S32.HI R0, RZ, 0x1f, R34 ;  /* 0x0000001fff007819 */ /* 0x000fc40000011422 */
[----:B------:R-:W-:Y:S01]  /*1d220*/  ISETP.NE.AND.EX P0, PT, RZ, UR7, PT, P0 ;  /* 0x00000007ff007c0c */ /* 0x000fe2000bf05300 */
[----:B------:R-:W-:Y:S01]  /*1d230*/  VIADD R2, R22, 0x12400 ;  /* 0x0001240016027836 */ /* 0x000fe20000000000 */
[----:B------:R-:W-:Y:S01]  /*1d240*/  BSSY B6, `(.L_x_4026) ;  /* 0x000001a000067945 */ /* 0x000fe20003800000 */
[----:B------:R-:W-:Y:S01]  /*1d250*/  IMAD R0, R0, UR4, RZ ;  /* 0x0000000400007c24 */ /* 0x000fe2000f8e02ff */
[----:B------:R-:W-:-:S03]  /*1d260*/  SEL R30, R30, RZ, !P0 ;  /* 0x000000ff1e1e7207 */ /* 0x000fc60004000000 */
[----:B------:R-:W-:-:S05]  /*1d270*/  IMAD R0, R34, UR5, R0 ;  /* 0x0000000522007c24 */ /* 0x000fca000f8e0200 */
[----:B------:R-:W-:Y:S02]  /*1d280*/  IADD3 R34, R5, R0, RZ ;  /* 0x0000000005227210 */ /* 0x000fe40007ffe0ff */
[----:B-----5:R-:W-:Y:S02]  /*1d290*/  SEL R3, R3, RZ, !P0 ;  /* 0x000000ff03037207 */ /* 0x020fe40004000000 */
[----:B------:R-:W-:-:S03]  /*1d2a0*/  LOP3.LUT P0, RZ, R2, 0x3ff, RZ, 0xc0, !PT ;  /* 0x000003ff02ff7812 */ /* 0x000fc6000780c0ff */
[----:B------:R0:W-:Y:S04]  /*1d2b0*/  STL [R1+0x2c], R3 ;  /* 0x00002c0301007387 */ /* 0x0001e80000100800 */
[----:B------:R0:W-:Y:S06]  /*1d2c0*/  STL.64 [R1+0x18], R4 ;  /* 0x0000180401007387 */ /* 0x0001ec0000100a00 */
        /* <DEDUP_REMOVED lines=9> */
[----:B-1----:R-:W-:Y:S01]  /*1d360*/  MOV R7, UR7 ;  /* 0x0000000700077c02 */ /* 0x002fe20008000f00 */
[----:B------:R-:W-:Y:S01]  /*1d370*/  IMAD.U32 R10, RZ, RZ, UR8 ;  /* 0x00000008ff0a7e24 */ /* 0x000fe2000f8e00ff */
[----:B------:R-:W-:Y:S01]  /*1d380*/  MOV R11, UR9 ;  /* 0x00000009000b7c02 */ /* 0x000fe20008000f00 */
[----:B------:R-:W-:Y:S01]  /*1d390*/  IMAD.MOV.U32 R8, RZ, RZ, 0x70 ;  /* 0x00000070ff087424 */ /* 0x000fe200078e00ff */
[----:B------:R-:W-:Y:S01]  /*1d3a0*/  MOV R12, 0x1 ;  /* 0x00000001000c7802 */ /* 0x000fe20000000f00 */
[----:B------:R-:W-:-:S07]  /*1d3b0*/  IMAD.MOV.U32 R13, RZ, RZ, RZ ;  /* 0x000000ffff0d7224 */ /* 0x000fce00078e00ff */
[----:B------:R-:W-:-:S07]  /*1d3c0*/  LEPC R20, `(.L_x_4027) ;  /* 0x000000001014794e */ /* 0x000fce0000000000 */
[----:B0-----:R-:W-:Y:S05]  /*1d3d0*/  CALL.ABS.NOINC R2 ;  /* 0x0000000002007343 */ /* 0x001fea0003c00000 */
.L_x_4027:
[----:B------:R-:W-:Y:S05]  /*1d3e0*/  BSYNC B6 ;  /* 0x0000000000067941 */ /* 0x000fea0003800000 */
.L_x_4026:
[----:B------:R-:W2:Y:S01]  /*1d3f0*/  LDL.LU R20, [R1+0x2c] ;  /* 0x00002c0001147983 */ /* 0x000ea20000300800 */
[----:B------:R-:W-:Y:S01]  /*1d400*/  ULDC.64 UR4, c[0x0][0x2d8] ;  /* 0x0000b60000047ab9 */ /* 0x000fe20000000a00 */
[----:B------:R-:W3:Y:S02]  /*1d410*/  LDC R8, c[0x0][0x448] ;  /* 0x00011200ff087b82 */ /* 0x000ee40000000800 */
[----:B0-----:R-:W4:Y:S01]  /*1d420*/  LDL.LU.64 R2, [R1+0x18] ;  /* 0x0000180001027983 */ /* 0x001f220000300a00 */
[----:B------:R-:W-:Y:S01]  /*1d430*/  SHF.L.U32 R4, R17, 0x7, RZ ;  /* 0x0000000711047819 */ /* 0x000fe200000006ff */
[----:B------:R-:W-:Y:S02]  /*1d440*/  IMAD R0, R31, UR4, RZ ;  /* 0x000000041f007c24 */ /* 0x000fe4000f8e02ff */
[----:B------:R0:W5:Y:S02]  /*1d450*/  LDL R17, [R1+0x20] ;  /* 0x0000200001117983 */ /* 0x0001640000100800 */
[----:B------:R-:W-:-:S02]  /*1d460*/  IMAD R5, R18, UR5, R0 ;  /* 0x0000000512057c24 */ /* 0x000fc4000f8e0200 */
[----:B------:R0:W5:Y:S01]  /*1d470*/  LDL R9, [R1+0x4] ;  /* 0x0000040001097983 */ /* 0x0001620000100800 */
[----:B---3--:R-:W-:Y:S02]  /*1d480*/  ISETP.NE.AND P0, PT, R8, 0x1, PT ;  /* 0x000000010800780c */ /* 0x008fe40003f05270 */
[----:B----4-:R-:W-:-:S03]  /*1d490*/  MOV R3, R34 ;  /* 0x0000002200037202 */ /* 0x010fc60000000f00 */
[----:B------:R-:W-:Y:S01]  /*1d4a0*/  IMAD.WIDE.U32 R2, R18, UR4, R2 ;  /* 0x0000000412027c25 */ /* 0x000fe2000f8e0002 */
[----:B------:R-:W-:-:S03]  /*1d4b0*/  ULDC.64 UR4, c[0x0][0x2e0] ;  /* 0x0000b80000047ab9 */ /* 0x000fc60000000a00 */
[----:B------:R-:W-:Y:S02]  /*1d4c0*/  IMAD.IADD R3, R3, 0x1, R5 ;  /* 0x0000000103037824 */ /* 0x000fe400078e0205 */
[----:B--2---:R-:W-:Y:S02]  /*1d4d0*/  IMAD R5, R20, UR4, RZ ;  /* 0x0000000414057c24 */ /* 0x004fe4000f8e02ff */
[----:B------:R-:W2:Y:S01]  /*1d4e0*/  S2R R20, SR_TID.X ;  /* 0x0000000000147919 */ /* 0x000ea20000002100 */
[----:B------:R-:W-:-:S04]  /*1d4f0*/  IMAD.WIDE.U32 R2, R30, UR4, R2 ;  /* 0x000000041e027c25 */ /* 0x000fc8000f8e0002 */
[----:B------:R-:W-:Y:S01]  /*1d500*/  IMAD R0, R30, UR5, R5 ;  /* 0x000000051e007c24 */ /* 0x000fe2000f8e0205 */
[----:B------:R-:W-:Y:S01]  /*1d510*/  ULDC.64 UR4, c[0x0][0x2d0] ;  /* 0x0000b40000047ab9 */ /* 0x000fe20000000a00 */
[----:B------:R-:W1:Y:S03]  /*1d520*/  @P0 LDC R5, c[0x0][0x44c] ;  /* 0x00011300ff050b82 */ /* 0x000e660000000800 */
[----:B------:R-:W-:-:S05]  /*1d530*/  IADD3 R3, R3, R0, RZ ;  /* 0x0000000003037210 */ /* 0x000fca0007ffe0ff */
[----:B------:R-:W3:Y:S01]  /*1d540*/  @P0 LDC R0, c[0x0][0x450] ;  /* 0x00011400ff000b82 */ /* 0x000ee20000000800 */
[----:B--2---:R-:W-:-:S04]  /*1d550*/  LOP3.LUT R20, R20, 0x7f, RZ, 0xc0, !PT ;  /* 0x0000007f14147812 */ /* 0x004fc800078ec0ff */
[----:B------:R-:W-:Y:S02]  /*1d560*/  SHF.R.U32.HI R21, RZ, 0x3, R20 ;  /* 0x00000003ff157819 */ /* 0x000fe40000011614 */
[----:B------:R-:W2:Y:S02]  /*1d570*/  S2R R20, SR_TID.X ;  /* 0x0000000000147919 */ /* 0x000ea40000002100 */
[----:B--2---:R-:W-:-:S05]  /*1d580*/  IMAD.SHL.U32 R20, R20, 0x10, RZ ;  /* 0x0000001014147824 */ /* 0x004fca00078e00ff */
[----:B------:R-:W-:-:S04]  /*1d590*/  LOP3.LUT R20, R21, 0x70, R20, 0xf8, !PT ;  /* 0x0000007015147812 */ /* 0x000fc800078ef814 */
[----:B------:R-:W-:-:S05]  /*1d5a0*/  LOP3.LUT R6, R20, R4, RZ, 0xfc, !PT ;  /* 0x0000000414067212 */ /* 0x000fca00078efcff */
[----:B-1----:R-:W-:-:S04]  /*1d5b0*/  @P0 IMAD.HI.U32 R7, R6, R5, RZ ;  /* 0x0000000506070227 */ /* 0x002fc800078e00ff */
[----:B------:R-:W-:Y:S01]  /*1d5c0*/  IMAD.MOV.U32 R5, RZ, RZ, R6 ;  /* 0x000000ffff057224 */ /* 0x000fe200078e0006 */
[----:B---3--:R-:W-:-:S04]  /*1d5d0*/  @P0 SHF.R.U32.HI R5, RZ, R0, R7 ;  /* 0x00000000ff050219 */ /* 0x008fc80000011607 */
[C---:B------:R-:W-:Y:S01]  /*1d5e0*/  IADD3 R0, -R5.reuse, RZ, RZ ;  /* 0x000000ff05007210 */ /* 0x040fe20007ffe1ff */
[----:B------:R-:W1:Y:S04]  /*1d5f0*/  S2R R20, SR_TID.X ;  /* 0x0000000000147919 */ /* 0x000e680000002100 */
[----:B------:R-:W-:Y:S01]  /*1d600*/  IMAD R0, R8, R0, R6 ;  /* 0x0000000008007224 */ /* 0x000fe200078e0206 */
[----:B------:R-:W-:Y:S01]  /*1d610*/  SHF.R.S32.HI R6, RZ, 0x1f, R5 ;  /* 0x0000001fff067819 */ /* 0x000fe20000011405 */
[----:B------:R-:W-:-:S04]  /*1d620*/  IMAD.WIDE.U32 R2, R5, UR4, R2 ;  /* 0x0000000405027c25 */ /* 0x000fc8000f8e0002 */
[----:B------:R-:W-:-:S04]  /*1d630*/  IMAD R6, R6, UR4, RZ ;  /* 0x0000000406067c24 */ /* 0x000fc8000f8e02ff */
[----:B------:R-:W-:Y:S01]  /*1d640*/  IMAD R5, R5, UR5, R6 ;  /* 0x0000000505057c24 */ /* 0x000fe2000f8e0206 */
[----:B------:R-:W-:-:S03]  /*1d650*/  ULDC.64 UR4, c[0x0][0x2c8] ;  /* 0x0000b20000047ab9 */ /* 0x000fc60000000a00 */
[----:B------:R-:W-:Y:S01]  /*1d660*/  IMAD.IADD R3, R3, 0x1, R5 ;  /* 0x0000000103037824 */ /* 0x000fe200078e0205 */
[----:B------:R-:W-:-:S05]  /*1d670*/  SHF.R.S32.HI R5, RZ, 0x1f, R0 ;  /* 0x0000001fff057819 */ /* 0x000fca0000011400 */
[----:B------:R-:W-:Y:S02]  /*1d680*/  IMAD R5, R5, UR4, RZ ;  /* 0x0000000405057c24 */ /* 0x000fe4000f8e02ff */
[----:B------:R-:W-:-:S04]  /*1d690*/  IMAD.WIDE.U32 R2, R0, UR4, R2 ;  /* 0x0000000400027c25 */ /* 0x000fc8000f8e0002 */
[----:B------:R-:W-:Y:S01]  /*1d6a0*/  IMAD R5, R0, UR5, R5 ;  /* 0x0000000500057c24 */ /* 0x000fe2000f8e0205 */
[----:B------:R-:W-:Y:S02]  /*1d6b0*/  ULDC.64 UR4, c[0x0][0x280] ;  /* 0x0000a00000047ab9 */ /* 0x000fe40000000a00 */
[----:B------:R-:W-:Y:S01]  /*1d6c0*/  LEA R0, P0, R2, UR4, 0x1 ;  /* 0x0000000402007c11 */ /* 0x000fe2000f8008ff */
[----:B------:R-:W-:Y:S01]  /*1d6d0*/  ULDC UR4, c[0x0][0x2b8] ;  /* 0x0000ae0000047ab9 */ /* 0x000fe20000000800 */
[----:B------:R-:W-:Y:S02]  /*1d6e0*/  IADD3 R5, R3, R5, RZ ;  /* 0x0000000503057210 */ /* 0x000fe40007ffe0ff */
[----:B-1----:R-:W-:Y:S02]  /*1d6f0*/  LOP3.LUT R20, R20, 0x7f, RZ, 0xc0, !PT ;  /* 0x0000007f14147812 */ /* 0x002fe400078ec0ff */
[----:B------:R-:W-:Y:S01]  /*1d700*/  LEA.HI.X R5, R2, UR5, R5, 0x1, P0 ;  /* 0x0000000502057c11 */ /* 0x000fe200080f0c05 */
[----:B------:R-:W-:Y:S01]  /*1d710*/  UMOV UR5, 0xffffffff ;  /* 0xffffffff00057882 */ /* 0x000fe20000000000 */
[----:B------:R-:W-:-:S02]  /*1d720*/  ISETP.GE.AND P3, PT, R33, UR4, PT ;  /* 0x0000000421007c0c */ /* 0x000fc4000bf66270 */
[----:B------:R-:W-:Y:S02]  /*1d730*/  ISETP.GE.AND P2, PT, R36, UR4, PT ;  /* 0x0000000424007c0c */ /* 0x000fe4000bf46270 */
[----:B------:R-:W-:Y:S02]  /*1d740*/  ISETP.GE.AND P0, PT, R35, UR4, PT ;  /* 0x0000000423007c0c */ /* 0x000fe4000bf06270 */
[----:B------:R-:W-:Y:S01]  /*1d750*/  SHF.R.U32.HI R10, RZ, 0x3, R20 ;  /* 0x00000003ff0a7819 */ /* 0x000fe20000011614 */
[----:B0-----:R-:W-:Y:S10]  /*1d760*/  BRA.DIV UR5, `(.L_x_4028) ;  /* 0x0000004a050c7947 */ /* 0x001ff4000b800000 */
[----:B------:R-:W0:Y:S01]  /*1d770*/  SHFL.IDX PT, R14, R0, RZ, 0x181f ;  /* 0x00181fff000e7589 */ /* 0x000e2200000e0000 */
[----:B-----5:R-:W-:Y:S02]  /*1d780*/  IMAD R6, R17, R8, RZ ;  /* 0x0000000811067224 */ /* 0x020fe400078e02ff */
[----:B------:R-:W-:Y:S01]  /*1d790*/  IMAD.IADD R4, R10, 0x1, R4 ;  /* 0x000000010a047824 */ /* 0x000fe200078e0204 */
[----:B------:R-:W1:Y:S04]  /*1d7a0*/  SHFL.IDX PT, R2, R5, RZ, 0x181f ;  /* 0x00181fff05027589 */ /* 0x000e6800000e0000 */
[C---:B------:R-:W-:Y:S02]  /*1d7b0*/  ISETP.GE.AND P1, PT, R4.reuse, R6, PT ;  /* 0x000000060400720c */ /* 0x040fe40003f26270 */
[----:B------:R-:W-:-:S11]  /*1d7c0*/  IADD3 R7, R4, 0x10, RZ ;  /* 0x0000001004077810 */ /* 0x000fd60007ffe0ff */
[----:B0-----:R-:W-:-:S04]  /*1d7d0*/  @!P1 LEA R14, P4, R33, R14, 0x1 ;  /* 0x0000000e210e9211 */ /* 0x001fc800078808ff */
[----:B-1----:R-:W-:Y:S01]  /*1d7e0*/  @!P1 IADD3.X R3, RZ, R2, RZ, P4, !PT ;  /* 0x00000002ff039210 */ /* 0x002fe200027fe4ff */
[----:B------:R-:W-:Y:S02]  /*1d7f0*/  @!P1 IMAD.MOV.U32 R2, RZ, RZ, R14 ;  /* 0x000000ffff029224 */ /* 0x000fe400078e000e */
[----:B------:R-:W0:Y:S04]  /*1d800*/  SHFL.IDX PT, R14, R0, 0x1, 0x181f ;  /* 0x00381f00000e7f89 */ /* 0x000e2800000e0000 */
        /* <DEDUP_REMOVED lines=9> */
[----:B------:R-:W-:Y:S01]  /*1d8a0*/  @!P1 IMAD.MOV.U32 R3, RZ, RZ, R7 ;  /* 0x000000ffff039224 */ /* 0x000fe200078e0007 */
[----:B------:R-:W-:-:S04]  /*1d8b0*/  IADD3 R7, R4, 0x20, RZ ;  /* 0x0000002004077810 */ /* 0x000fc80007ffe0ff */
        /* <DEDUP_REMOVED lines=49> */
[----:B0-----:R-:W-:Y:S01]  /*1dbd0*/  @!P1 LEA R14, P4, R33, R14, 0x1 ;  /* 0x0000000e210e9211 */ /* 0x001fe200078808ff */
[----:B------:R-:W0:Y:S04]  /*1dbe0*/  SHFL.IDX PT, R5, R5, 0x7, 0x181f ;  /* 0x00f81f0005057f89 */ /* 0x000e2800000e0000 */
[----:B-1----:R-:W-:Y:S01]  /*1dbf0*/  @!P1 IMAD.X R7, RZ, RZ, R2, P4 ;  /* 0x000000ffff079224 */ /* 0x002fe200020e0602 */
[----:B------:R-:W-:-:S02]  /*1dc00*/  @!P1 MOV R2, R14 ;  /* 0x0000000e00029202 */ /* 0x000fc40000000f00 */
[----:B------:R1:W2:Y:S01]  /*1dc10*/  SHFL.IDX PT, R14, R0, 0x7, 0x181f ;  /* 0x00f81f00000e7f89 */ /* 0x0002a200000e0000 */
[----:B------:R-:W-:-:S05]  /*1dc20*/  @!P1 IMAD.MOV.U32 R3, RZ, RZ, R7 ;  /* 0x000000ffff039224 */ /* 0x000fca00078e0007 */
[----:B------:R1:W-:Y:S04]  /*1dc30*/  @!P1 LDGSTS.E.BYPASS.LTC128B.128 [R9+0x15400], desc[UR56][R2.64], !P3 ;  /* 0x1540000002099fae */ /* 0x0003e8000d901d78 */
[----:B------:R1:W-:Y:S04]  /*1dc40*/  @!P1 LDGSTS.E.BYPASS.LTC128B.128 [R9+0x19400], desc[UR56][R2.64+0x80], !P2 ;  /* 0x1940008002099fae */ /* 0x0003e8000d101d78 */
[----:B0-----:R1:W-:Y:S02]  /*1dc50*/  @!P1 LDGSTS.E.BYPASS.LTC128B.128 [R9+0x1d400], desc[UR56][R2.64+0x100], !P0 ;  /* 0x1d40010002099fae */ /* 0x0013e4000c101d78 */
.L_x_4168:
[----:B-1----:R-:W-:Y:S01]  /*1dc60*/  IADD3 R3, R4, 0x70, RZ ;  /* 0x0000007004037810 */ /* 0x002fe20007ffe0ff */
[----:B------:R-:W-:Y:S03]  /*1dc70*/  BSSY B0, `(.L_x_4029) ;  /* 0x000000b000007945 */ /* 0x000fe60003800000 */
        /* <DEDUP_REMOVED lines=10> */
.L_x_4030:
[----:B------:R-:W-:Y:S05]  /*1dd20*/  BSYNC B0 ;  /* 0x0000000000007941 */ /* 0x000fea0003800000 */
.L_x_4029:
[----:B------:R-:W-:Y:S01]  /*1dd30*/  NOP ;  /* 0x0000000000007918 */ /* 0x000fe20000000000 */
[----:B------:R-:W-:-:S13]  /*1dd40*/  PLOP3.LUT P0, PT, PT, PT, PT, 0x80, 0x0 ;  /* 0x000000000000781c */ /* 0x000fda0003f0f070 */
.L_x_4031:
        /* <DEDUP_REMOVED lines=18> */
.L_x_4169:
[----:B------:R-:W-:Y:S05]  /*1de70*/  BSYNC B0 ;  /* 0x0000000000007941 */ /* 0x000fea0003800000 */
.L_x_4032:
[----:B------:R-:W3:Y:S01]  /*1de80*/  LDL R0, [R1+0x8] ;  /* 0x0000080001007983 */ /* 0x000ee20000100800 */
        /* <DEDUP_REMOVED lines=10> */
[----:B------:R-:W-:Y:S02]  /*1df30*/  ISETP.GE.AND P1, PT, R35, UR4, PT ;  /* 0x0000000423007c0c */ /* 0x000fe4000bf26270 */
[----:B---3--:R-:W-:-:S11]  /*1df40*/  IADD3 R6, R0, -0x2, RZ ;  /* 0xfffffffe00067810 */ /* 0x008fd60007ffe0ff */
.L_x_4048:
[----:B------:R-:W3:Y:S01]  /*1df50*/  LDL R4, [R1+0xc] ;  /* 0x00000c0001047983 */ /* 0x000ee20000100800 */
[----:B------:R-:W1:Y:S03]  /*1df60*/  LDC R7, c[0x0][0x430] ;  /* 0x00010c00ff077b82 */ /* 0x000e660000000800 */
[----:B------:R-:W4:Y:S04]  /*1df70*/  LDL R8, [R1+0x10] ;  /* 0x0000100001087983 */ /* 0x000f280000100800 */
[----:B------:R-:W2:Y:S01]  /*1df80*/  LDL R11, [R1+0x38] ;  /* 0x00003800010b7983 */ /* 0x000ea20000100800 */
[----:B------:R-:W0:Y:S02]  /*1df90*/  S2R R0, SR_TID.X ;  /* 0x0000000000007919 */ /* 0x000e240000002100 */
[----:B0-----:R-:W-:-:S04]  /*1dfa0*/  LOP3.LUT R0, R0, 0x7f, RZ, 0xc0, !PT ;  /* 0x0000007f00007812 */ /* 0x001fc800078ec0ff */
[----:B------:R-:W-:Y:S02]  /*1dfb0*/  SHF.R.U32.HI R2, RZ, 0x3, R0 ;  /* 0x00000003ff027819 */ /* 0x000fe40000011600 */
[----:B------:R-:W0:Y:S01]  /*1dfc0*/  S2R R0, SR_TID.X ;  /* 0x0000000000007919 */ /* 0x000e220000002100 */
[----:B-1----:R-:W-:-:S13]  /*1dfd0*/  ISETP.NE.AND P0, PT, R7, 0x1, PT ;  /* 0x000000010700780c */ /* 0x002fda0003f05270 */
[----:B------:R-:W1:Y:S01]  /*1dfe0*/  @P0 LDC R3, c[0x0][0x438] ;  /* 0x00010e00ff030b82 */ /* 0x000e620000000800 */
[----:B0-----:R-:W-:-:S04]  /*1dff0*/  SHF.L.U32 R0, R0, 0x4, RZ ;  /* 0x0000000400007819 */ /* 0x001fc800000006ff */
[----:B------:R-:W-:-:S03]  /*1e000*/  LOP3.LUT R0, R2, 0x70, R0, 0xf8, !PT ;  /* 0x0000007002007812 */ /* 0x000fc600078ef800 */
[----:B------:R-:W0:Y:S01]  /*1e010*/  @P0 LDC R2, c[0x0][0x434] ;  /* 0x00010d00ff020b82 */ /* 0x000e220000000800 */
[----:B------:R-:W-:Y:S02]  /*1e020*/  ISETP.GT.U32.AND P4, PT, R0, 0x5f, PT ;  /* 0x0000005f0000780c */ /* 0x000fe40003f84070 */
[----:B------:R-:W-:Y:S01]  /*1e030*/  IADD3 R26, R10, 0x1, RZ ;  /* 0x000000010a1a7810 */ /* 0x000fe20007ffe0ff */
[----:B------:R-:W-:Y:S05]  /*1e040*/  YIELD ;  /* 0x0000000000007946 */ /* 0x000fea0003800000 */
[----:B------:R-:W-:Y:S01]  /*1e050*/  MOV R25, R6 ;  /* 0x0000000600197202 */ /* 0x000fe20000000f00 */
[----:B---3--:R-:W-:-:S04]  /*1e060*/  IMAD R9, R6, 0x60, R4 ;  /* 0x0000006006097824 */ /* 0x008fc800078e0204 */
[----:B------:R-:W4:Y:S01]  /*1e070*/  @!P4 LDC.64 R4, c[0x0][0x428] ;  /* 0x00010a00ff04cb82 */ /* 0x000f220000000a00 */
[----:B------:R-:W-:-:S04]  /*1e080*/  IMAD.IADD R9, R0, 0x1, R9 ;  /* 0x0000000100097824 */ /* 0x000fc800078e0209 */
[----:B0-----:R-:W-:Y:S01]  /*1e090*/  @P0 IMAD.HI.U32 R2, R9, R2, RZ ;  /* 0x0000000209020227 */ /* 0x001fe200078e00ff */
[----:B------:R-:W-:-:S04]  /*1e0a0*/  MOV R0, R9 ;  /* 0x0000000900007202 */ /* 0x000fc80000000f00 */
[----:B-1----:R-:W-:-:S04]  /*1e0b0*/  @P0 SHF.R.U32.HI R0, RZ, R3, R2 ;  /* 0x00000003ff000219 */ /* 0x002fc80000011602 */
[--C-:B------:R-:W-:Y:S01]  /*1e0c0*/  @!P4 SHF.R.S32.HI R3, RZ, 0x1f, R0.reuse ;  /* 0x0000001fff03c819 */ /* 0x100fe20000011400 */
[----:B------:R-:W-:Y:S02]  /*1e0d0*/  @!P4 IMAD.MOV.U32 R2, RZ, RZ, R0 ;  /* 0x000000ffff02c224 */ /* 0x000fe400078e0000 */
[-C--:B----4-:R-:W-:Y:S02]  /*1e0e0*/  @!P4 IMAD R8, R8, R4.reuse, RZ ;  /* 0x000000040808c224 */ /* 0x090fe400078e02ff */
[----:B------:R-:W-:-:S04]  /*1e0f0*/  @!P4 IMAD.WIDE.U32 R2, R32, R4, R2 ;  /* 0x000000042002c225 */ /* 0x000fc800078e0002 */
[----:B------:R-:W-:Y:S02]  /*1e100*/  @!P4 IMAD R8, R32, R5, R8 ;  /* 0x000000052008c224 */ /* 0x000fe400078e0208 */
[----:B------:R-:W0:Y:S01]  /*1e110*/  @!P4 LDC.64 R4, c[0x0][0x418] ;  /* 0x00010600ff04cb82 */ /* 0x000e220000000a00 */
[----:B------:R-:W-:Y:S02]  /*1e120*/  IMAD.MOV R0, RZ, RZ, -R0 ;  /* 0x000000ffff007224 */ /* 0x000fe400078e0a00 */
[----:B------:R-:W-:Y:S02]  /*1e130*/  @!P4 IADD3 R3, R8, R3, RZ ;  /* 0x000000030803c210 */ /* 0x000fe40007ffe0ff */
[----:B------:R-:W-:Y:S02]  /*1e140*/  IMAD R9, R7, R0, R9 ;  /* 0x0000000007097224 */ /* 0x000fe400078e0209 */
[----:B------:R-:W-:Y:S01]  /*1e150*/  IMAD.MOV.U32 R0, RZ, RZ, RZ ;  /* 0x000000ffff007224 */ /* 0x000fe200078e00ff */
[----:B0-----:R-:W-:-:S04]  /*1e160*/  @!P4 LEA R4, P0, R2, R4, 0x2 ;  /* 0x000000040204c211 */ /* 0x001fc800078010ff */
[----:B------:R-:W-:-:S05]  /*1e170*/  @!P4 LEA.HI.X R5, R2, R5, R3, 0x2, P0 ;  /* 0x000000050205c211 */ /* 0x000fca00000f1403 */
[----:B------:R0:W5:Y:S01]  /*1e180*/  @!P4 LDG.E R0, desc[UR56][R4.64] ;  /* 0x000000380400c981 */ /* 0x000162000c1e1900 */
[----:B--2---:R-:W-:Y:S02]  /*1e190*/  ISETP.NE.AND P4, PT, R11, 0x3, PT ;  /* 0x000000030b00780c */ /* 0x004fe40003f85270 */
[----:B------:R-:W-:-:S04]  /*1e1a0*/  ISETP.NE.AND P0, PT, R26, 0x2, PT ;  /* 0x000000021a00780c */ /* 0x000fc80003f05270 */
[----:B------:R-:W-:Y:S02]  /*1e1b0*/  SEL R28, RZ, 0x1, P0 ;  /* 0x00000001ff1c7807 */ /* 0x000fe40000000000 */
[----:B------:R-:W-:Y:S02]  /*1e1c0*/  SEL R26, R26, RZ, P0 ;  /* 0x000000ff1a1a7207 */ /* 0x000fe40000000000 */
[----:B------:R-:W-:-:S03]  /*1e1d0*/  LOP3.LUT R28, R17, R28, RZ, 0x3c, !PT ;  /* 0x0000001c111c7212 */ /* 0x000fc600078e3cff */
[----:B0-----:R-:W-:Y:S05]  /*1e1e0*/  @!P4 BRA `(.L_x_4036) ;  /* 0x000000000004c947 */ /* 0x001fea0003800000 */
[----:B------:R-:W-:Y:S01]  /*1e1f0*/  BPT.TRAP 0x1 ;  /* 0x000000040000795c */ /* 0x000fe20000300000 */
.L_x_4036:
[----:B------:R-:W-:Y:S01]  /*1e200*/  IMAD R7, R26, 0x8, R22 ;  /* 0x000000081a077824 */ /* 0x000fe200078e0216 */
[----:B------:R-:W-:Y:S01]  /*1e210*/  SHF.L.U32 R2, R28, 0x1f, RZ ;  /* 0x0000001f1c027819 */ /* 0x000fe200000006ff */
[----:B------:R-:W-:Y:S03]  /*1e220*/  BSSY B1, `(.L_x_4037) ;  /* 0x0000003000017945 */ /* 0x000fe60003800000 */
[----:B------:R-:W0:Y:S02]  /*1e230*/  SYNCS.PHASECHK.TRANS64.TRYWAIT P0, [R7+URZ+0x30840], R2 ;  /* 0x03084002070075a7 */ /* 0x000e24000800017f */
[----:B0-----:R-:W-:Y:S05]  /*1e240*/  @!P0 BRA `(.L_x_4038) ;  /* 0x0000004800048947 */ /* 0x001fea0003800000 */
.L_x_4170:
[----:B------:R-:W-:Y:S05]  /*1e250*/  BSYNC B1 ;  /* 0x0000000000017941 */ /* 0x000fea0003800000 */
.L_x_4037:
[----:B------:R-:W2:Y:S01]  /*1e260*/  LDL R3, [R1] ;  /* 0x0000000001037983 */ /* 0x000ea20000100800 */
[----:B------:R-:W-:Y:S01]  /*1e270*/  SHF.R.S32.HI R20, RZ, 0x1f, R9 ;  /* 0x0000001fff147819 */ /* 0x000fe20000011409 */
[----:B------:R-:W-:Y:S01]  /*1e280*/  ULDC.64 UR4, c[0x0][0x300] ;  /* 0x0000c00000047ab9 */ /* 0x000fe20000000a00 */
[----:B-----5:R-:W-:Y:S01]  /*1e290*/  SHF.R.S32.HI R21, RZ, 0x1f, R0 ;  /* 0x0000001fff157819 */ /* 0x020fe20000011400 */
[----:B------:R-:W-:Y:S02]  /*1e2a0*/  IMAD R5, R26, 0x4800, R37 ;  /* 0x000048001a057824 */ /* 0x000fe400078e0225 */
[----:B------:R-:W-:-:S04]  /*1e2b0*/  IMAD R4, R20, UR4, RZ ;  /* 0x0000000414047c24 */ /* 0x000fc8000f8e02ff */
[----:B------:R-:W-:Y:S01]  /*1e2c0*/  IMAD R4, R9, UR5, R4 ;  /* 0x0000000509047c24 */ /* 0x000fe2000f8e0204 */
[C---:B--2---:R-:W-:Y:S02]  /*1e2d0*/  LOP3.LUT P5, RZ, R3.reuse, 0x2, RZ, 0xc0, !PT ;  /* 0x0000000203ff7812 */ /* 0x044fe400078ac0ff */
[----:B------:R-:W-:Y:S01]  /*1e2e0*/  LOP3.LUT P4, RZ, R3, 0x1, RZ, 0xc0, !PT ;  /* 0x0000000103ff7812 */ /* 0x000fe2000788c0ff */
        /* <DEDUP_REMOVED lines=17> */
[----:B------:R-:W2:Y:S01]  /*1e400*/  LDL R3, [R1] ;  /* 0x0000000001037983 */ /* 0x000ea20000100800 */
[----:B------:R-:W-:Y:S02]  /*1e410*/  IMAD.SHL.U32 R4, R33, 0x2, RZ ;  /* 0x0000000221047824 */ /* 0x000fe400078e00ff */
[----:B------:R-:W-:Y:S01]  /*1e420*/  IMAD R5, R5, 0x2, R22 ;  /* 0x0000000205057824 */ /* 0x000fe200078e0216 */
[----:B------:R-:W0:Y:S04]  /*1e430*/  SHFL.IDX PT, R2, R8, RZ, 0x181f ;  /* 0x00181fff08027589 */ /* 0x000e2800000e0000 */
[----:B------:R-:W-:Y:S01]  /*1e440*/  SHFL.IDX PT, R34, R6, 0x2, 0x181f ;  /* 0x00581f0006227f89 */ /* 0x000fe200000e0000 */
[----:B0-----:R-:W-:Y:S02]  /*1e450*/  IADD3 R2, P0, R2, R4, RZ ;  /* 0x0000000402027210 */ /* 0x001fe40007f1e0ff */
[----:B--2---:R-:W-:-:S02]  /*1e460*/  LOP3.LUT P6, RZ, R3, 0x4, RZ, 0xc0, !PT ;  /* 0x0000000403ff7812 */ /* 0x004fc400078cc0ff */
[----:B------:R-:W0:Y:S02]  /*1e470*/  SHFL.IDX PT, R3, R6, RZ, 0x181f ;  /* 0x00181fff06037589 */ /* 0x000e2400000e0000 */
[----:B0-----:R-:W-:-:S09]  /*1e480*/  IADD3.X R3, RZ, R3, RZ, P0, !PT ;  /* 0x00000003ff037210 */ /* 0x001fd200007fe4ff */
[----:B------:R-:W-:Y:S04]  /*1e490*/  LDGSTS.E.BYPASS.LTC128B.128 [R5+0x1e400], desc[UR56][R2.64], !P6 ;  /* 0x1e40000002057fae */ /* 0x000fe8000f101d78 */
[----:B------:R-:W-:Y:S04]  /*1e4a0*/  LDGSTS.E.BYPASS.LTC128B.128 [R5+0x21400], desc[UR56][R2.64+0x80], !P5 ;  /* 0x2140008002057fae */ /* 0x000fe8000e901d78 */
[----:B------:R0:W-:Y:S04]  /*1e4b0*/  LDGSTS.E.BYPASS.LTC128B.128 [R5+0x24400], desc[UR56][R2.64+0x100], !P4 ;  /* 0x2440010002057fae */ /* 0x0001e8000e101d78 */
[----:B0-----:R-:W0:Y:S04]  /*1e4c0*/  SHFL.IDX PT, R2, R8, 0x1, 0x181f ;  /* 0x00381f0008027f89 */ /* 0x001e2800000e0000 */
[----:B------:R-:W1:Y:S01]  /*1e4d0*/  SHFL.IDX PT, R3, R6, 0x1, 0x181f ;  /* 0x00381f0006037f89 */ /* 0x000e6200000e0000 */
[----:B0-----:R-:W-:-:S04]  /*1e4e0*/  IADD3 R2, P0, R2, R4, RZ ;  /* 0x0000000402027210 */ /* 0x001fc80007f1e0ff */
[----:B-1----:R-:W-:-:S05]  /*1e4f0*/  IADD3.X R3, RZ, R3, RZ, P0, !PT ;  /* 0x00000003ff037210 */ /* 0x002fca00007fe4ff */
        /* <DEDUP_REMOVED lines=16> */
[----:B------:R0:W-:Y:S04]  /*1e600*/  LDGSTS.E.BYPASS.LTC128B.128 [R5+0x25c00], desc[UR56][R2.64+0x100], !P4 ;  /* 0x25c0010002057fae */ /* 0x0001e8000e101d78 */
[----:B0-----:R-:W0:Y:S02]  /*1e610*/  SHFL.IDX PT, R2, R8, 0x4, 0x181f ;  /* 0x00981f0008027f89 */ /* 0x001e2400000e0000 */
[----:B0-----:R-:W-:-:S05]  /*1e620*/  IADD3 R2, P0, R2, R4, RZ ;  /* 0x0000000402027210 */ /* 0x001fca0007f1e0ff */
[----:B------:R-:W-:Y:S02]  /*1e630*/  IMAD.X R3, RZ, RZ, R34, P0 ;  /* 0x000000ffff037224 */ /* 0x000fe400000e0622 */
[----:B------:R0:W1:Y:S04]  /*1e640*/  SHFL.IDX PT, R34, R6, 0x5, 0x181f ;  /* 0x00b81f0006227f89 */ /* 0x00006800000e0000 */
[----:B------:R-:W-:Y:S04]  /*1e650*/  LDGSTS.E.BYPASS.LTC128B.128 [R5+0x20400], desc[UR56][R2.64], !P6 ;  /* 0x2040000002057fae */ /* 0x000fe8000f101d78 */
[----:B------:R-:W-:Y:S04]  /*1e660*/  LDGSTS.E.BYPASS.LTC128B.128 [R5+0x23400], desc[UR56][R2.64+0x80], !P5 ;  /* 0x2340008002057fae */ /* 0x000fe8000e901d78 */
[----:B------:R2:W-:Y:S04]  /*1e670*/  LDGSTS.E.BYPASS.LTC128B.128 [R5+0x26400], desc[UR56][R2.64+0x100], !P4 ;  /* 0x2640010002057fae */ /* 0x0005e8000e101d78 */
[----:B-12---:R0:W2:Y:S02]  /*1e680*/  SHFL.IDX PT, R2, R8, 0x5, 0x181f ;  /* 0x00b81f0008027f89 */ /* 0x0060a400000e0000 */
.L_x_4184:
[----:B------:R-:W3:Y:S01]  /*1e690*/  LDL R3, [R1] ;  /* 0x0000000001037983 */ /* 0x000ee20000100800 */
[----:B--2---:R-:W-:Y:S02]  /*1e6a0*/  IADD3 R2, P0, R2, R4, RZ ;  /* 0x0000000402027210 */ /* 0x004fe40007f1e0ff */
[----:B---3--:R-:W-:Y:S02]  /*1e6b0*/  LOP3.LUT P6, RZ, R3, 0x4, RZ, 0xc0, !PT ;  /* 0x0000000403ff7812 */ /* 0x008fe400078cc0ff */
[----:B------:R-:W-:Y:S02]  /*1e6c0*/  IADD3.X R3, RZ, R34, RZ, P0, !PT ;  /* 0x00000022ff037210 */ /* 0x000fe400007fe4ff */
[----:B------:R-:W-:-:S09]  /*1e6d0*/  PLOP3.LUT P0, PT, PT, PT, PT, 0x80, 0x0 ;  /* 0x000000000000781c */ /* 0x000fd20003f0f070 */
[----:B------:R-:W-:Y:S01]  /*1e6e0*/  @!PT LDS RZ, [RZ] ;  /* 0x00000000fffff984 */ /* 0x000fe20000000800 */
[----:B------:R-:W-:Y:S01]  /*1e6f0*/  @!PT LDS RZ, [RZ] ;  /* 0x00000000fffff984 */ /* 0x000fe20000000800 */
[----:B------:R-:W-:Y:S01]  /*1e700*/  @!PT LDS RZ, [RZ] ;  /* 0x00000000fffff984 */ /* 0x000fe20000000800 */
[----:B------:R1:W-:Y:S04]  /*1e710*/  LDGSTS.E.BYPASS.LTC128B.128 [R5+0x20c00], desc[UR56][R2.64], !P6 ;  /* 0x20c0000002057fae */ /* 0x0003e8000f101d78 */
[----:B------:R1:W-:Y:S04]  /*1e720*/  LDGSTS.E.BYPASS.LTC128B.128 [R5+0x23c00], desc[UR56][R2.64+0x80], !P5 ;  /* 0x23c0008002057fae */ /* 0x0003e8000e901d78 */
[----:B------:R1:W-:Y:S01]  /*1e730*/  LDGSTS.E.BYPASS.LTC128B.128 [R5+0x26c00], desc[UR56][R2.64+0x100], !P4 ;  /* 0x26c0010002057fae */ /* 0x0003e2000e101d78 */
[----:B------:R-:W-:Y:S01]  /*1e740*/  NOP ;  /* 0x0000000000007918 */ /* 0x000fe20000000000 */
.L_x_4040:
        /* <DEDUP_REMOVED lines=11> */
.L_x_4041:
[----:B------:R1:W-:Y:S01]  /*1e800*/  SYNCS.ARRIVE.TRANS64.A1T0 RZ, [R7+URZ+0x30830], RZ ;  /* 0x030830ff07ff79a7 */ /* 0x0003e2000810003f */
[----:B------:R-:W-:Y:S05]  /*1e810*/  @!P5 BRA `(.L_x_4042) ;  /* 0x000000000004d947 */ /* 0x000fea0003800000 */
[----:B------:R-:W-:Y:S01]  /*1e820*/  BPT.TRAP 0x1 ;  /* 0x000000040000795c */ /* 0x000fe20000300000 */
.L_x_4042:
[----:B------:R-:W-:Y:S01]  /*1e830*/  SHF.L.U32 R2, R17, 0x1f, RZ ;  /* 0x0000001f11027819 */ /* 0x000fe200000006ff */
[----:B0-----:R-:W-:Y:S01]  /*1e840*/  IMAD R6, R10, 0x8, R22 ;  /* 0x000000080a067824 */ /* 0x001fe200078e0216 */
[----:B------:R-:W-:Y:S03]  /*1e850*/  BSSY B1, `(.L_x_4043) ;  /* 0x0000003000017945 */ /* 0x000fe60003800000 */
[----:B------:R-:W0:Y:S02]  /*1e860*/  SYNCS.PHASECHK.TRANS64.TRYWAIT P0, [R6+URZ+0x30860], R2 ;  /* 0x03086002060075a7 */ /* 0x000e24000800017f */
[----:B0-----:R-:W-:Y:S05]  /*1e870*/  @!P0 BRA `(.L_x_4044) ;  /* 0x0000004800888947 */ /* 0x001fea0003800000 */
.L_x_4185:
[----:B------:R-:W-:Y:S05]  /*1e880*/  BSYNC B1 ;  /* 0x0000000000017941 */ /* 0x000fea0003800000 */
.L_x_4043:
[----:B------:R-:W1:Y:S01]  /*1e890*/  LDL R5, [R1+0x8] ;  /* 0x0000080001057983 */ /* 0x000e620000100800 */
[----:B------:R-:W2:Y:S01]  /*1e8a0*/  S2R R3, SR_TID.X ;  /* 0x0000000000037919 */ /* 0x000ea20000002100 */
[----:B------:R-:W-:Y:S01]  /*1e8b0*/  UMOV UR4, 0xffffffff ;  /* 0xffffffff00047882 */ /* 0x000fe20000000000 */
[----:B--2---:R-:W-:-:S04]  /*1e8c0*/  LOP3.LUT R3, R3, 0x7f, RZ, 0xc0, !PT ;  /* 0x0000007f03037812 */ /* 0x004fc800078ec0ff */
[----:B------:R-:W-:Y:S01]  /*1e8d0*/  SHF.R.U32.HI R3, RZ, 0x3, R3 ;  /* 0x00000003ff037819 */ /* 0x000fe20000011603 */
[----:B-1----:R-:W-:Y:S02]  /*1e8e0*/  IMAD R7, R30, -0x60, R5 ;  /* 0xffffffa01e077824 */ /* 0x002fe400078e0205 */
[----:B------:R-:W-:-:S03]  /*1e8f0*/  IMAD R5, R10, 0x4800, R37 ;  /* 0x000048000a057824 */ /* 0x000fc600078e0225 */
[----:B------:R-:W-:Y:S01]  /*1e900*/  IADD3 R7, -R3, R7, RZ ;  /* 0x0000000703077210 */ /* 0x000fe20007ffe1ff */
        /* <DEDUP_REMOVED lines=49> */
[----:B------:R1:W-:Y:S01]  /*1ec20*/  LDGSTS.E.BYPASS.LTC128B.128 [R5+0x2400], desc[UR56][R2.64], !P0 ;  /* 0x0240000002057fae */ /* 0x0003e2000c101d78 */
[----:B------:R-:W-:-:S13]  /*1ec30*/  ISETP.LT.OR P0, PT, R7, 0x41, P2 ;  /* 0x000000410700780c */ /* 0x000fda0001701670 */
[----:B------:R1:W-:Y:S01]  /*1ec40*/  LDGSTS.E.BYPASS.LTC128B.128 [R5+0x5400], desc[UR56][R2.64+0x80], !P0 ;  /* 0x0540008002057fae */ /* 0x0003e2000c101d78 */
[----:B------:R-:W-:-:S13]  /*1ec50*/  ISETP.LT.OR P0, PT, R7, 0x41, P1 ;  /* 0x000000410700780c */ /* 0x000fda0000f01670 */
[----:B--2---:R1:W-:Y:S02]  /*1ec60*/  LDGSTS.E.BYPASS.LTC128B.128 [R5+0x8400], desc[UR56][R2.64+0x100], !P0 ;  /* 0x0840010002057fae */ /* 0x0043e4000c101d78 */
.L_x_4199:
[----:B01----:R-:W-:Y:S01]  /*1ec70*/  IADD3 R2, P0, R14, R4, RZ ;  /* 0x000000040e027210 */ /* 0x003fe20007f1e0ff */
        /* <DEDUP_REMOVED lines=15> */
[----:B------:R-:W-:Y:S01]  /*1ed70*/  IMAD R21, R21, UR4, RZ ;  /* 0x0000000415157c24 */ /* 0x000fe2000f8e02ff */
[----:B------:R-:W-:-:S03]  /*1ed80*/  IADD3 R3, R3, R7, RZ ;  /* 0x0000000703037210 */ /* 0x000fc60007ffe0ff */
[C---:B------:R-:W-:Y:S02]  /*1ed90*/  IMAD R21, R0.reuse, UR5, R21 ;  /* 0x0000000500157c24 */ /* 0x040fe4000f8e0215 */
[----:B------:R-:W-:Y:S01]  /*1eda0*/  IMAD.WIDE.U32 R2, R0, UR4, R2 ;  /* 0x0000000400027c25 */ /* 0x000fe2000f8e0002 */
        /* <DEDUP_REMOVED lines=11> */
.L_x_4046:
        /* <DEDUP_REMOVED lines=11> */
.L_x_4047:
[C---:B------:R-:W-:Y:S01]  /*1ef10*/  ISETP.GT.AND P0, PT, R25.reuse, RZ, PT ;  /* 0x000000ff1900720c */ /* 0x040fe20003f04270 */
[----:B------:R0:W-:Y:S01]  /*1ef20*/  SYNCS.ARRIVE.TRANS64.A1T0 RZ, [R6+URZ+0x30850], RZ ;  /* 0x030850ff06ff79a7 */ /* 0x0001e2000810003f */
[----:B------:R-:W-:Y:S01]  /*1ef30*/  MOV R17, R28 ;  /* 0x0000001c00117202 */ /* 0x000fe20000000f00 */
[----:B------:R-:W-:Y:S01]  /*1ef40*/  IMAD.MOV.U32 R10, RZ, RZ, R26 ;  /* 0x000000ffff0a7224 */ /* 0x000fe200078e001a */
[----:B------:R-:W-:Y:S01]  /*1ef50*/  MOV R30, R25 ;  /* 0x00000019001e7202 */ /* 0x000fe20000000f00 */
[----:B0-----:R-:W-:-:S08]  /*1ef60*/  VIADD R6, R25, 0xffffffff ;  /* 0xffffffff19067836 */ /* 0x001fd00000000000 */
[----:B------:R-:W-:Y:S05]  /*1ef70*/  @P0 BRA `(.L_x_4048) ;  /* 0xffffffec00f40947 */ /* 0x000fea000383ffff */
.L_x_4035:
[----:B------:R-:W-:Y:S05]  /*1ef80*/  BSYNC B0 ;  /* 0x0000000000007941 */ /* 0x000fea0003800000 */
.L_x_4034:
        /* <DEDUP_REMOVED lines=17> */
.L_x_4050:
[----:B------:R-:W-:Y:S05]  /*1f0a0*/  BSYNC B0 ;  /* 0x0000000000007941 */ /* 0x000fea0003800000 */
.L_x_4049:
[----:B------:R-:W3:Y:S02]  /*1f0b0*/  LDL R0, [R1+0x38] ;  /* 0x0000380001007983 */ /* 0x000ee40000100800 */
[----:B---3--:R-:W-:-:S13]  /*1f0c0*/  ISETP.NE.AND P0, PT, R0, 0x3, PT ;  /* 0x000000030000780c */ /* 0x008fda0003f05270 */
[----:B------:R-:W-:Y:S05]  /*1f0d0*/  @!P0 BRA `(.L_x_4051) ;  /* 0x0000000000048947 */ /* 0x000fea0003800000 */
[----:B------:R-:W-:Y:S01]  /*1f0e0*/  BPT.TRAP 0x1 ;  /* 0x000000040000795c */ /* 0x000fe20000300000 */
.L_x_4051:
[----:B------:R-:W3:Y:S01]  /*1f0f0*/  LDL.LU R2, [R1+0x8] ;  /* 0x0000080001027983 */ /* 0x000ee20000300800 */
[----:B------:R-:W-:Y:S01]  /*1f100*/  IMAD R0, R26, 0x8, R22 ;  /* 0x000000081a007824 */ /* 0x000fe200078e0216 */
[----:B0-----:R-:W-:Y:S01]  /*1f110*/  SHF.L.U32 R3, R28, 0x1f, RZ ;  /* 0x0000001f1c037819 */ /* 0x001fe200000006ff */
[----:B------:R-:W-:Y:S03]  /*1f120*/  BSSY B0, `(.L_x_4052) ;  /* 0x0000004000007945 */ /* 0x000fe60003800000 */
[----:B------:R-:W0:Y:S01]  /*1f130*/  SYNCS.PHASECHK.TRANS64.TRYWAIT P0, [R0+URZ+0x30860], R3 ;  /* 0x03086003000075a7 */ /* 0x000e22000800017f */
[----:B---3--:R-:W-:Y:S01]  /*1f140*/  IMAD R6, R25, -0x60, R2 ;  /* 0xffffffa019067824 */ /* 0x008fe200078e0202 */
[----:B0-----:R-:W-:Y:S06]  /*1f150*/  @!P0 BRA `(.L_x_4053) ;  /* 0x0000004800748947 */ /* 0x001fec0003800000 */
.L_x_4200:
[----:B------:R-:W-:Y:S05]  /*1f160*/  BSYNC B0 ;  /* 0x0000000000007941 */ /* 0x000fea0003800000 */
.L_x_4052:
[----:B------:R-:W1:Y:S01]  /*1f170*/  S2R R2, SR_TID.X ;  /* 0x0000000000027919 */ /* 0x000e620000002100 */
[----:B------:R-:W-:Y:S01]  /*1f180*/  UMOV UR4, 0xffffffff ;  /* 0xffffffff00047882 */ /* 0x000fe20000000000 */
[----:B------:R-:W-:Y:S01]  /*1f190*/  IMAD R7, R26, 0x4800, R37 ;  /* 0x000048001a077824 */ /* 0x000fe200078e0225 */
[----:B-1----:R-:W-:-:S04]  /*1f1a0*/  LOP3.LUT R2, R2, 0x7f, RZ, 0xc0, !PT ;  /* 0x0000007f02027812 */ /* 0x002fc800078ec0ff */
[----:B------:R-:W-:-:S04]  /*1f1b0*/  SHF.R.U32.HI R2, RZ, 0x3, R2 ;  /* 0x00000003ff027819 */ /* 0x000fc80000011602 */
[----:B------:R-:W-:Y:S01]  /*1f1c0*/  IADD3 R6, -R2, R6, RZ ;  /* 0x0000000602067210 */ /* 0x000fe20007ffe1ff */
[----:B------:R-:W-:Y:S06]  /*1f1d0*/  BRA.DIV UR4, `(.L_x_4054) ;  /* 0x0000004a04687947 */ /* 0x000fec000b800000 */
[----:B--2---:R-:W1:Y:S01]  /*1f1e0*/  SHFL.IDX PT, R14, R23, RZ, 0x181f ;  /* 0x00181fff170e7589 */ /* 0x004e6200000e0000 */
[----:B------:R-:W-:Y:S01]  /*1f1f0*/  ULDC UR4, c[0x0][0x2f4] ;  /* 0x0000bd0000047ab9 */ /* 0x000fe20000000800 */
[C---:B------:R-:W-:Y:S01]  /*1f200*/  IMAD.SHL.U32 R5, R33.reuse, 0x2, RZ ;  /* 0x0000000221057824 */ /* 0x040fe200078e00ff */
[----:B------:R-:W-:Y:S01]  /*1f210*/  ISETP.GE.AND P2, PT, R33, UR4, PT ;  /* 0x0000000421007c0c */ /* 0x000fe2000bf46270 */
[----:B0-----:R-:W0:Y:S01]  /*1f220*/  SHFL.IDX PT, R3, R24, RZ, 0x181f ;  /* 0x00181fff18037589 */ /* 0x001e2200000e0000 */
[----:B------:R-:W-:Y:S02]  /*1f230*/  LEA R4, R7, R22, 0x1 ;  /* 0x0000001607047211 */ /* 0x000fe400078e08ff */
[----:B------:R-:W-:Y:S01]  /*1f240*/  ISETP.LT.OR P4, PT, R6, 0x1, P2 ;  /* 0x000000010600780c */ /* 0x000fe20001781670 */
[----:B------:R-:W-:Y:S01]  /*1f250*/  SHFL.IDX PT, R7, R24, 0x1, 0x181f ;  /* 0x00381f0018077f89 */ /* 0x000fe200000e0000 */
[----:B------:R-:W-:-:S04]  /*1f260*/  ISETP.GE.AND P1, PT, R36, UR4, PT ;  /* 0x0000000424007c0c */ /* 0x000fc8000bf26270 */
[----:B------:R-:W-:Y:S02]  /*1f270*/  ISETP.LT.OR P3, PT, R6, 0x1, P1 ;  /* 0x000000010600780c */ /* 0x000fe40000f61670 */
        /* <DEDUP_REMOVED lines=10> */
[----:B------:R-:W0:Y:S02]  /*1f320*/  SHFL.IDX PT, R14, R23, 0x2, 0x181f ;  /* 0x00581f00170e7f89 */ /* 0x000e2400000e0000 */
[----:B------:R-:W-:Y:S02]  /*1f330*/  IADD3.X R3, RZ, R7, RZ, P3, !PT ;  /* 0x00000007ff037210 */ /* 0x000fe40001ffe4ff */
[----:B------:R-:W1:Y:S01]  /*1f340*/  SHFL.IDX PT, R7, R24, 0x2, 0x181f ;  /* 0x00581f0018077f89 */ /* 0x000e6200000e0000 */
[----:B------:R-:W-:-:S04]  /*1f350*/  ISETP.LT.OR P3, PT, R6, 0x11, P1 ;  /* 0x000000110600780c */ /* 0x000fc80000f61670 */
[----:B------:R-:W-:Y:S01]  /*1f360*/  LDGSTS.E.BYPASS.LTC128B.128 [R4+0xc00], desc[UR56][R2.64], !P4 ;  /* 0x00c0000002047fae */ /* 0x000fe2000e101d78 */
[----:B------:R-:W-:-:S08]  /*1f370*/  ISETP.LT.OR P4, PT, R6, 0x11, P0 ;  /* 0x000000110600780c */ /* 0x000fd00000781670 */
[----:B------:R-:W-:Y:S05]  /*1f380*/  LDGSTS.E.BYPASS.LTC128B.128 [R4+0x3c00], desc[UR56][R2.64+0x80], !P3 ;  /* 0x03c0008002047fae */ /* 0x000fea000d901d78 */
        /* <DEDUP_REMOVED lines=31> */
.L_x_4214:
[C---:B------:R-:W-:Y:S02]  /*1f580*/  ISETP.LT.OR P2, PT, R6.reuse, 0x51, P2 ;  /* 0x000000510600780c */ /* 0x040fe40001741670 */
[C---:B------:R-:W-:Y:S02]  /*1f590*/  ISETP.LT.OR P1, PT, R6.reuse, 0x51, P1 ;  /* 0x000000510600780c */ /* 0x040fe40000f21670 */
[----:B------:R-:W-:Y:S02]  /*1f5a0*/  ISETP.LT.OR P0, PT, R6, 0x51, P0 ;  /* 0x000000510600780c */ /* 0x000fe40000701670 */
[----:B0--3--:R-:W-:-:S04]  /*1f5b0*/  IADD3 R2, P3, R14, R5, RZ ;  /* 0x000000050e027210 */ /* 0x009fc80007f7e0ff */
[----:B------:R-:W-:-:S05]  /*1f5c0*/  IADD3.X R3, RZ, R24, RZ, P3, !PT ;  /* 0x00000018ff037210 */ /* 0x000fca0001ffe4ff */
        /* <DEDUP_REMOVED lines=8> */
.L_x_4055:
[----:B------:R-:W-:Y:S02]  /*1f650*/  PLOP3.LUT P1, PT, P1, P0, PT, 0xa2, 0x0 ;  /* 0x000000000000781c */ /* 0x000fe40000f21472 */
[----:B------:R-:W-:-:S08]  /*1f660*/  @P0 R2UR P1, UR4, R0 ;  /* 0x00000000000402ca */ /* 0x000fd00000020000 */
[----:B------:R-:W-:-:S05]  /*1f670*/  @P0 PLOP3.LUT P0, PT, P1, PT, PT, 0x80, 0x0 ;  /* 0x000000000000081c */ /* 0x000fca0000f0f070 */
[----:B------:R-:W-:Y:S01]  /*1f680*/  @!P1 SYNCS.ARRIVE.TRANS64.RED.A0T1 RZ, [UR4+0x30850], RZ ;  /* 0x030850ffffff99a7 */ /* 0x000fe20008200404 */
[----:B------:R-:W-:Y:S07]  /*1f690*/  @!P1 ARRIVES.LDGSTSBAR.64.TRANSCNT [UR4+0x30850] ;  /* 0x03085000ff0099b0 */ /* 0x000fee0008000a84 */
[----:B------:R-:W-:Y:S05]  /*1f6a0*/  @P0 BRA.U.ANY `(.L_x_4055) ;  /* 0xfffffffd00e80947 */ /* 0x000fea000393ffff */
[----:B------:R-:W-:Y:S01]  /*1f6b0*/  NOP ;  /* 0x0000000000007918 */ /* 0x000fe20000000000 */
[----:B0-----:R-:W2:Y:S02]  /*1f6c0*/  LDL.LU R2, [R1+0x38] ;  /* 0x0000380001027983 */ /* 0x001ea40000300800 */
[----:B--2---:R-:W-:-:S13]  /*1f6d0*/  ISETP.NE.AND P2, PT, R2, 0x3, PT ;  /* 0x000000030200780c */ /* 0x004fda0003f45270 */
[----:B------:R-:W-:Y:S05]  /*1f6e0*/  @!P2 BRA `(.L_x_4056) ;  /* 0x000000000004a947 */ /* 0x000fea0003800000 */
[----:B------:R-:W-:Y:S01]  /*1f6f0*/  BPT.TRAP 0x1 ;  /* 0x000000040000795c */ /* 0x000fe20000300000 */
.L_x_4056:
[----:B------:R1:W-:Y:S01]  /*1f700*/  SYNCS.ARRIVE.TRANS64.A1T0 RZ, [R0+URZ+0x30850], RZ ;  /* 0x030850ff00ff79a7 */ /* 0x0003e2000810003f */
[----:B------:R-:W-:-:S05]  /*1f710*/  VIADD R26, R26, 0x1 ;  /* 0x000000011a1a7836 */ /* 0x000fca0000000000 */
[----:B------:R-:W-:-:S04]  /*1f720*/  ISETP.NE.AND P0, PT, R26, 0x2, PT ;  /* 0x000000021a00780c */ /* 0x000fc80003f05270 */
[----:B------:R-:W-:Y:S02]  /*1f730*/  SEL R3, RZ, 0x1, P0 ;  /* 0x00000001ff037807 */ /* 0x000fe40000000000 */
[----:B------:R-:W-:Y:S02]  /*1f740*/  SEL R26, R26, RZ, P0 ;  /* 0x000000ff1a1a7207 */ /* 0x000fe40000000000 */
[----:B-1----:R-:W-:-:S07]  /*1f750*/  LOP3.LUT R28, R28, R3, RZ, 0x3c, !PT ;  /* 0x000000031c1c7212 */ /* 0x002fce00078e3cff */
.L_x_4013:
[----:B------:R-:W-:Y:S05]  /*1f760*/  BSYNC B7 ;  /* 0x0000000000077941 */ /* 0x000fea0003800000 */
.L_x_4011:
[----:B------:R-:W2:Y:S02]  /*1f770*/  LDL R0, [R1] ;  /* 0x0000000001007983 */ /* 0x000ea40000100800 */
[----:B--2---:R-:W-:-:S13]  /*1f780*/  LOP3.LUT P0, RZ, R0, 0x20, RZ, 0xc0, !PT ;  /* 0x0000002000ff7812 */ /* 0x004fda000780c0ff */
        /* <DEDUP_REMOVED lines=10> */
.L_x_4057:
[----:B------:R-:W1:Y:S01]  /*1f830*/  S2R R8, SR_TID.X ;  /* 0x0000000000087919 */ /* 0x000e620000002100 */
[----:B------:R-:W-:Y:S01]  /*1f840*/  UMOV UR4, 0xffffffff ;  /* 0xffffffff00047882 */ /* 0x000fe20000000000 */
[----:B-1----:R-:W-:-:S04]  /*1f850*/  LOP3.LUT R8, R8, 0x1f, RZ, 0xc0, !PT ;  /* 0x0000001f08087812 */ /* 0x002fc800078ec0ff */
[----:B------:R-:W-:Y:S01]  /*1f860*/  ISETP.NE.AND P0, PT, R8, 0x1f, PT ;  /* 0x0000001f0800780c */ /* 0x000fe20003f05270 */
[----:B------:R-:W-:-:S12]  /*1f870*/  BRA.DIV UR4, `(.L_x_4059) ;  /* 0x0000004a04c47947 */ /* 0x000fd8000b800000 */
[----:B0-----:R-:W-:Y:S01]  /*1f880*/  IMAD.IADD R5, R19, 0x1, R8 ;  /* 0x0000000113057824 */ /* 0x001fe200078e0208 */
[----:B------:R-:W-:-:S04]  /*1f890*/  ULDC UR4, c[0x0][0xc3c] ;  /* 0x00030f0000047ab9 */ /* 0x000fc80000000800 */
        /* <DEDUP_REMOVED lines=29> */
.L_x_4224:
[----:B------:R-:W-:Y:S02]  /*1fa70*/  ULDC UR4, c[0x0][0xc38] ;  /* 0x00030e0000047ab9 */ /* 0x000fe40000000800 */
[----:B------:R-:W-:-:S04]  /*1fa80*/  IMAD.U32 R7, RZ, RZ, UR4 ;  /* 0x00000004ff077e24 */ /* 0x000fc8000f8e00ff */
[----:B-1----:R-:W-:-:S05]  /*1fa90*/  IMAD R3, R14, R7, RZ ;  /* 0x000000070e037224 */ /* 0x002fca00078e02ff */
[----:B------:R-:W-:-:S04]  /*1faa0*/  IADD3 R8, R0, R3, RZ ;  /* 0x0000000300087210 */ /* 0x000fc80007ffe0ff */
[----:B------:R-:W-:-:S13]  /*1fab0*/  ISETP.GT.AND P6, PT, R8, R5, PT ;  /* 0x000000050800720c */ /* 0x000fda0003fc4270 */
[----:B------:R-:W-:Y:S05]  /*1fac0*/  @P6 BRA `(.L_x_4060) ;  /* 0x00000000009c6947 */ /* 0x000fea0003800000 */
.L_x_4065:
        /* <DEDUP_REMOVED lines=14> */
.L_x_4063:
[----:B------:R-:W-:Y:S05]  /*1fbb0*/  BSYNC B0 ;  /* 0x0000000000007941 */ /* 0x000fea0003800000 */
.L_x_4062:
[----:B------:R-:W-:-:S03]  /*1fbc0*/  UMOV UR4, 0xffffffff ;  /* 0xffffffff00047882 */ /* 0x000fc60000000000 */
[----:B------:R-:W-:Y:S05]  /*1fbd0*/  BRA.DIV UR4, `(.L_x_4064) ;  /* 0x0000004e04107947 */ /* 0x000fea000b800000 */
[----:B-----5:R-:W2:Y:S02]  /*1fbe0*/  SHFL.UP PT, R14, R4, 0x1, RZ ;  /* 0x04200000040e7989 */ /* 0x020ea400000e00ff */
[----:B--2---:R-:W-:-:S04]  /*1fbf0*/  SEL R13, R14, RZ, P1 ;  /* 0x000000ff0e0d7207 */ /* 0x004fc80000800000 */
[----:B------:R-:W-:-:S05]  /*1fc00*/  IADD3 R13, R4, R13, RZ ;  /* 0x0000000d040d7210 */ /* 0x000fca0007ffe0ff */
        /* <DEDUP_REMOVED lines=12> */
[----:B------:R0:W1:Y:S02]  /*1fcd0*/  SHFL.IDX PT, R14, R6, 0x1f, 0x1f ;  /* 0x03e01f00060e7f89 */ /* 0x00006400000e0000 */
.L_x_4232:
[----:B------:R-:W-:Y:S02]  /*1fce0*/  ULDC UR4, c[0x0][0xc38] ;  /* 0x00030e0000047ab9 */ /* 0x000fe40000000800 */
[----:B------:R-:W-:-:S04]  /*1fcf0*/  IMAD.U32 R7, RZ, RZ, UR4 ;  /* 0x00000004ff077e24 */ /* 0x000fc8000f8e00ff */
[----:B-1----:R-:W-:-:S05]  /*1fd00*/  IMAD R3, R14, R7, RZ ;  /* 0x000000070e037224 */ /* 0x002fca00078e02ff */
[----:B------:R-:W-:-:S04]  /*1fd10*/  IADD3 R8, R3, R8, RZ ;  /* 0x0000000803087210 */ /* 0x000fc80007ffe0ff */
[----:B------:R-:W-:-:S13]  /*1fd20*/  ISETP.GT.AND P6, PT, R8, R5, PT ;  /* 0x000000050800720c */ /* 0x000fda0003fc4270 */
[----:B------:R-:W-:Y:S05]  /*1fd30*/  @!P6 BRA `(.L_x_4065) ;  /* 0xfffffffc0064e947 */ /* 0x000fea000383ffff */
.L_x_4060:
        /* <DEDUP_REMOVED lines=8> */
.L_x_4236:
[----:B------:R-:W-:Y:S02]  /*1fdc0*/  ISETP.NE.AND P0, PT, R2, RZ, PT ;  /* 0x000000ff0200720c */ /* 0x000fe40003f05270 */
[----:B------:R-:W-:-:S11]  /*1fdd0*/  MOV R14, RZ ;  /* 0x000000ff000e7202 */ /* 0x000fd60000000f00 */
[----:B------:R-:W-:Y:S05]  /*1fde0*/  @!P0 BRA `(.L_x_4067) ;  /* 0x0000000000108947 */ /* 0x000fea0003800000 */
[----:B------:R-:W-:Y:S01]  /*1fdf0*/  UMOV UR4, 0xffffffff ;  /* 0xffffffff00047882 */ /* 0x000fe20000000000 */
[----:B------:R-:W-:Y:S02]  /*1fe00*/  VIADD R12, R0, 0xffffffff ;  /* 0xffffffff000c7836 */ /* 0x000fe40000000000 */
[----:B------:R-:W-:Y:S05]  /*1fe10*/  BRA.DIV UR4, `(.L_x_4068) ;  /* 0x0000004e04847947 */ /* 0x000fea000b800000 */
[----:B------:R3:W4:Y:S02]  /*1fe20*/  SHFL.IDX PT, R14, R6, R12, 0x1f ;  /* 0x00001f0c060e7589 */ /* 0x00072400000e0000 */
.L_x_4067:
[----:B0-23--:R-:W-:Y:S01]  /*1fe30*/  IABS R6, R4 ;  /* 0x0000000400067213 */ /* 0x00dfe20000000000 */
[----:B----4-:R-:W-:Y:S01]  /*1fe40*/  IMAD R16, R14, R7, R8 ;  /* 0x000000070e107224 */ /* 0x010fe200078e0208 */
[----:B------:R-:W-:Y:S02]  /*1fe50*/  IADD3 R19, R0, R19, RZ ;  /* 0x0000001300137210 */ /* 0x000fe40007ffe0ff */
[----:B------:R-:W0:Y:S08]  /*1fe60*/  I2F.RP R9, R6 ;  /* 0x0000000600097306 */ /* 0x000e300000209400 */
[----:B0-----:R-:W0:Y:S02]  /*1fe70*/  MUFU.RCP R9, R9 ;  /* 0x0000000900097308 */ /* 0x001e240000001000 */
[----:B0-----:R-:W-:-:S06]  /*1fe80*/  IADD3 R2, R9, 0xffffffe, RZ ;  /* 0x0ffffffe09027810 */ /* 0x001fcc0007ffe0ff */
        /* <DEDUP_REMOVED lines=25> */
.L_x_4061:
[----:B------:R-:W-:Y:S01]  /*20020*/  UMOV UR4, URZ ;  /* 0x0000003f00047c82 */ /* 0x000fe20008000000 */
[----:B------:R-:W-:Y:S01]  /*20030*/  UMOV UR5, URZ ;  /* 0x0000003f00057c82 */ /* 0x000fe20008000000 */
[----:B------:R-:W-:Y:S01]  /*20040*/  ULDC UR6, c[0x0][0xc3c] ;  /* 0x00030f0000067ab9 */ /* 0x000fe20000000800 */
[----:B------:R-:W-:Y:S01]  /*20050*/  MOV R16, R5 ;  /* 0x0000000500107202 */ /* 0x000fe20000000f00 */
[----:B------:R-:W-:Y:S01]  /*20060*/  IMAD.U32 R17, RZ, RZ, UR4 ;  /* 0x00000004ff117e24 */ /* 0x000fe2000f8e00ff */
[----:B------:R-:W-:Y:S01]  /*20070*/  MOV R18, UR5 ;  /* 0x0000000500127c02 */ /* 0x000fe20008000f00 */
[----:B------:R-:W-:-:S07]  /*20080*/  IMAD.U32 R19, RZ, RZ, UR6 ;  /* 0x00000006ff137e24 */ /* 0x000fce000f8e00ff */
.L_x_4069:
        /* <DEDUP_REMOVED lines=10> */
.L_x_4058:
[----:B------:R-:W-:Y:S02]  /*20130*/  ULDC UR4, c[0x0][0xc3c] ;  /* 0x00030f0000047ab9 */ /* 0x000fe40000000800 */
[----:B-1----:R-:W-:-:S13]  /*20140*/  ISETP.GE.AND P0, PT, R19, UR4, PT ;  /* 0x0000000413007c0c */ /* 0x002fda000bf06270 */
[----:B------:R-:W-:Y:S05]  /*20150*/  @!P0 BRA `(.L_x_4070) ;  /* 0xffffffa000f48947 */ /* 0x000fea000383ffff */
[----:B------:R-:W-:Y:S05]  /*20160*/  BSYNC B8 ;  /* 0x0000000000087941 */ /* 0x000fea0003800000 */
.L_x_3967:
[----:B------:R-:W3:Y:S01]  /*20170*/  LDL.LU R0, [R1+0x28] ;  /* 0x0000280001007983 */ /* 0x000ee20000300800 */
[----:B------:R-:W-:Y:S01]  /*20180*/  BSSY B0, `(.L_x_4071) ;  /* 0x000000b000007945 */ /* 0x000fe20003800000 */
[----:B------:R-:W1:Y:S01]  /*20190*/  S2R R5, SR_CgaCtaId ;  /* 0x0000000000057919 */ /* 0x000e620000008800 */
[----:B---3--:R-:W-:-:S04]  /*201a0*/  IADD3 R0, R0, 0x1, RZ ;  /* 0x0000000100007810 */ /* 0x008fc80007ffe0ff */
[----:B--2---:R-:W-:-:S04]  /*201b0*/  LEA.HI R2, R0, R0, RZ, 0x1 ;  /* 0x0000000000027211 */ /* 0x004fc800078f08ff */
[----:B0-----:R-:W-:Y:S02]  /*201c0*/  LOP3.LUT R3, R2, 0xfffffffe, RZ, 0xc0, !PT ;  /* 0xfffffffe02037812 */ /* 0x001fe400078ec0ff */
[----:B------:R-:W-:-:S03]  /*201d0*/  MOV R2, 0x400 ;  /* 0x0000040000027802 */ /* 0x000fc60000000f00 */
[----:B------:R-:W-:Y:S01]  /*201e0*/  IMAD.IADD R0, R0, 0x1, -R3 ;  /* 0x0000000100007824 */ /* 0x000fe200078e0a03 */
[----:B-1----:R-:W-:-:S04]  /*201f0*/  LEA R7, R5, R2, 0x18 ;  /* 0x0000000205077211 */ /* 0x002fc800078ec0ff */
[----:B------:R-:W-:-:S04]  /*20200*/  SHF.L.U32 R0, R0, 0x1f, RZ ;  /* 0x0000001f00007819 */ /* 0x000fc800000006ff */
[----:B------:R-:W0:Y:S02]  /*20210*/  SYNCS.PHASECHK.TRANS64.TRYWAIT P0, [R7+URZ+0x30820], R0 ;  /* 0x03082000070075a7 */ /* 0x000e24000800017f */
[----:B0-----:R-:W-:Y:S05]  /*20220*/  @!P0 BRA `(.L_x_4072) ;  /* 0x0000004800a48947 */ /* 0x001fea0003800000 */
.L_x_4239:
[----:B------:R-:W-:Y:S05]  /*20230*/  BSYNC B0 ;  /* 0x0000000000007941 */ /* 0x000fea0003800000 */
.L_x_4071:
[----:B------:R-:W-:-:S03]  /*20240*/  UMOV UR4, 0xffffffff ;  /* 0xffffffff00047882 */ /* 0x000fc60000000000 */
[----:B------:R-:W-:Y:S05]  /*20250*/  BRA.DIV UR4, `(.L_x_4073) ;  /* 0x0000004a04ac7947 */ /* 0x000fea000b800000 */
[----:B0-----:R-:W0:Y:S02]  /*20260*/  S2R R0, SR_TID.X ;  /* 0x0000000000007919 */ /* 0x001e240000002100 */
[----:B0-----:R-:W-:-:S04]  /*20270*/  SHF.R.U32.HI R0, RZ, 0x5, R0 ;  /* 0x00000005ff007819 */ /* 0x001fc80000011600 */
[----:B------:R-:W-:-:S05]  /*20280*/  LOP3.LUT R0, R0, 0x3, RZ, 0xc0, !PT ;  /* 0x0000000300007812 */ /* 0x000fca00078ec0ff */
[----:B------:R0:W1:Y:S02]  /*20290*/  SHFL.IDX PT, R14, R0, RZ, 0x1f ;  /* 0x00001fff000e7589 */ /* 0x00006400000e0000 */
.L_x_4242:
[----:B-1----:R-:W-:-:S13]  /*202a0*/  ISETP.NE.AND P0, PT, R14, RZ, PT ;  /* 0x000000ff0e00720c */ /* 0x002fda0003f05270 */
[----:B------:R-:W-:Y:S05]  /*202b0*/  @P0 BRA `(.L_x_3742) ;  /* 0x0000000000880947 */ /* 0x000fea0003800000 */
[----:B------:R-:W-:-:S03]  /*202c0*/  UMOV UR4, 0xffffffff ;  /* 0xffffffff00047882 */ /* 0x000fc60000000000 */
[----:B------:R-:W-:Y:S05]  /*202d0*/  BRA.DIV UR4, `(.L_x_4074) ;  /* 0x0000004a04c07947 */ /* 0x000fea000b800000 */
[----:B------:R-:W-:-:S13]  /*202e0*/  ELECT P6, URZ, PT ;  /* 0x00000000003f782f */ /* 0x000fda00038c0000 */
.L_x_4245:
[----:B------:R-:W-:Y:S05]  /*202f0*/  @!P6 BRA `(.L_x_3742) ;  /* 0x000000000078e947 */ /* 0x000fea0003800000 */
[----:B------:R-:W-:-:S06]  /*20300*/  ULOP3.LUT UR4, UR61, 0x2, URZ, 0xfc, !UPT ;  /* 0x000000023d047892 */ /* 0x000fcc000f8efc3f */
[----:B0-----:R-:W-:-:S04]  /*20310*/  MOV R0, UR4 ;  /* 0x0000000400007c02 */ /* 0x001fc80008000f00 */
[----:B------:R-:W-:-:S13]  /*20320*/  ISETP.NE.AND P0, PT, R0, 0x3, PT ;  /* 0x000000030000780c */ /* 0x000fda0003f05270 */
[----:B------:R-:W-:Y:S05]  /*20330*/  @!P0 BRA `(.L_x_4075) ;  /* 0x0000000000048947 */ /* 0x000fea0003800000 */
[----:B------:R-:W-:Y:S01]  /*20340*/  BPT.TRAP 0x1 ;  /* 0x000000040000795c */ /* 0x000fe20000300000 */
.L_x_4075:
[----:B------:R-:W-:Y:S01]  /*20350*/  IMAD R5, R26, 0x8, R7 ;  /* 0x000000081a057824 */ /* 0x000fe200078e0207 */
[----:B------:R-:W-:Y:S02]  /*20360*/  SHF.L.U32 R0, R28, 0x1f, RZ ;  /* 0x0000001f1c007819 */ /* 0x000fe400000006ff */
[----:B------:R-:W-:Y:S02]  /*20370*/  IADD3 R26, R26, 0x1, RZ ;  /* 0x000000011a1a7810 */ /* 0x000fe40007ffe0ff */
[----:B------:R-:W0:Y:S02]  /*20380*/  SYNCS.PHASECHK.TRANS64.TRYWAIT P1, [R5+URZ+0x30840], R0 ;  /* 0x03084000050075a7 */ /* 0x000e24000802017f */
[----:B------:R-:W-:-:S04]  /*20390*/  ISETP.NE.AND P2, PT, R26, 0x2, PT ;  /* 0x000000021a00780c */ /* 0x000fc80003f45270 */
[----:B------:R-:W-:Y:S01]  /*203a0*/  SEL R3, RZ, 0x1, P2 ;  /* 0x00000001ff037807 */ /* 0x000fe20001000000 */
[----:B0-----:R-:W-:Y:S08]  /*203b0*/  @!P1 BRA `(.L_x_4076) ;  /* 0x0000004800a89947 */ /* 0x001ff00003800000 */
.L_x_4246:
[----:B------:R-:W-:Y:S02]  /*203c0*/  SEL R26, R26, RZ, P2 ;  /* 0x000000ff1a1a7207 */ /* 0x000fe40001000000 */
[----:B------:R-:W-:Y:S01]  /*203d0*/  LOP3.LUT R2, R28, R3, RZ, 0x3c, !PT ;  /* 0x000000031c027212 */ /* 0x000fe200078e3cff */
[----:B------:R-:W-:Y:S06]  /*203e0*/  @!P0 BRA `(.L_x_4077) ;  /* 0x0000000000048947 */ /* 0x000fec0003800000 */
[----:B------:R-:W-:Y:S01]  /*203f0*/  BPT.TRAP 0x1 ;  /* 0x000000040000795c */ /* 0x000fe20000300000 */
.L_x_4077:
[----:B------:R-:W-:Y:S01]  /*20400*/  IMAD R3, R26, 0x8, R7 ;  /* 0x000000081a037824 */ /* 0x000fe200078e0207 */
[----:B------:R-:W-:-:S04]  /*20410*/  SHF.L.U32 R2, R2, 0x1f, RZ ;  /* 0x0000001f02027819 */ /* 0x000fc800000006ff */
[----:B------:R-:W1:Y:S02]  /*20420*/  SYNCS.PHASECHK.TRANS64.TRYWAIT P1, [R3+URZ+0x30840], R2 ;  /* 0x03084002030075a7 */ /* 0x000e64000802017f */
[----:B-1----:R-:W-:Y:S05]  /*20430*/  @!P1 BRA `(.L_x_4078) ;  /* 0x00000048009c9947 */ /* 0x002fea0003800000 */
.L_x_4247:
[----:B------:R-:W-:Y:S05]  /*20440*/  @!P0 BRA `(.L_x_4079) ;  /* 0x0000000000048947 */ /* 0x000fea0003800000 */
[----:B------:R-:W-:Y:S01]  /*20450*/  BPT.TRAP 0x1 ;  /* 0x000000040000795c */ /* 0x000fe20000300000 */
.L_x_4079:
[----:B------:R-:W2:Y:S02]  /*20460*/  SYNCS.PHASECHK.TRANS64.TRYWAIT P1, [R5+URZ+0x30860], R0 ;  /* 0x03086000050075a7 */ /* 0x000ea4000802017f */
[----:B--2---:R-:W-:Y:S05]  /*20470*/  @!P1 BRA `(.L_x_4080) ;  /* 0x0000004800a09947 */ /* 0x004fea0003800000 */
.L_x_4248:
[----:B------:R-:W-:Y:S05]  /*20480*/  @!P0 BRA `(.L_x_4081) ;  /* 0x0000000000048947 */ /* 0x000fea0003800000 */
[----:B------:R-:W-:Y:S01]  /*20490*/  BPT.TRAP 0x1 ;  /* 0x000000040000795c */ /* 0x000fe20000300000 */
.L_x_4081:
[----:B---3--:R3:W4:Y:S02]  /*204a0*/  SYNCS.PHASECHK.TRANS64.TRYWAIT P0, [R3+URZ+0x30860], R2 ;  /* 0x03086002030075a7 */ /* 0x008724000800017f */
[----:B----4-:R-:W-:Y:S05]  /*204b0*/  @!P0 NANOSLEEP.SYNCS 0x989680 ;  /* 0x009896800000895d */ /* 0x010fea0003900000 */
[----:B------:R-:W4:Y:S02]  /*204c0*/  @!P0 SYNCS.PHASECHK.TRANS64 P0, [R3+URZ+0x30860], R2 ;  /* 0x03086002030085a7 */ /* 0x000f24000800007f */
[----:B----4-:R-:W-:Y:S05]  /*204d0*/  @!P0 BRA `(.L_x_4081) ;  /* 0xfffffffc00f08947 */ /* 0x010fea000383ffff */
.L_x_3742:
[----:B------:R-:W-:Y:S05]  /*204e0*/  BSYNC B9 ;  /* 0x0000000000097941 */ /* 0x000fea0003800000 */
.L_x_3739:
[----:B------:R-:W-:Y:S05]  /*204f0*/  EXIT ;  /* 0x000000000000794d */ /* 0x000fea0003800000 */
.L_x_3760:
[----:B0-----:R0:W1:Y:S02]  /*20500*/  SYNCS.PHASECHK.TRANS64.TRYWAIT P5, [R87+URZ+0x30890], R88 ;  /* 0x03089058570075a7 */ /* 0x00106400080a017f */
[----:B-1----:R-:W-:Y:S05]  /*20510*/  @!P5 NANOSLEEP.SYNCS 0x989680 ;  /* 0x009896800000d95d */ /* 0x002fea0003900000 */
[----:B------:R-:W1:Y:S02]  /*20520*/  @!P5 SYNCS.PHASECHK.TRANS64 P5, [R87+URZ+0x30890], R88 ;  /* 0x030890585700d5a7 */ /* 0x000e6400080a007f */
[----:B-1----:R-:W-:Y:S05]  /*20530*/  @!P5 BRA `(.L_x_3760) ;  /* 0xfffffffc00f0d947 */ /* 0x002fea000383ffff */
[----:B------:R-:W-:Y:S05]  /*20540*/  BRA `(.L_x_4082) ;  /* 0xfffffe3000607947 */ /* 0x000fea000383ffff */
.L_x_3761:
        /* <DEDUP_REMOVED lines=8> */
.L_x_4084:
[----:B------:R-:W-:Y:S05]  /*205d0*/  BSYNC B1 ;  /* 0x0000000000017941 */ /* 0x000fea0003800000 */
.L_x_4083:
        /* <DEDUP_REMOVED lines=8> */
.L_x_4085:
[----:B------:R-:W-:Y:S01]  /*20660*/  IMAD.MOV.U32 R11, RZ, RZ, R14 ;  /* 0x000000ffff0b7224 */ /* 0x000fe200078e000e */
[----:B------:R-:W-:Y:S06]  /*20670*/  BRA `(.L_x_4086) ;  /* 0xfffffe3000287947 */ /* 0x000fec000383ffff */
.L_x_3786:
[----:B------:R-:W-:Y:S01]  /*20680*/  BSSY B1, `(.L_x_4087) ;  /* 0x0000008000017945 */ /* 0x000fe20003800000 */
[----:B0---4-:R-:W-:Y:S01]  /*20690*/  MOV R13, R117 ;  /* 0x00000075000d7202 */ /* 0x011fe20000000f00 */
[----:B------:R-:W-:Y:S01]  /*206a0*/  IMAD.MOV.U32 R12, RZ, RZ, 0x1 ;  /* 0x00000001ff0c7424 */ /* 0x000fe200078e00ff */
[----:B---3--:R-:W-:Y:S01]  /*206b0*/  MOV R11, 0x1c1f ;  /* 0x00001c1f000b7802 */ /* 0x008fe20000000f00 */
[----:B------:R-:W-:-:S07]  /*206c0*/  IMAD.MOV.U32 R15, RZ, RZ, -0x1 ;  /* 0xffffffffff0f7424 */ /* 0x000fce00078e00ff */
[----:B-12---:R-:W-:Y:S05]  /*206d0*/  WARPSYNC.COLLECTIVE R15, `(.L_x_4088) ;  /* 0x000000000f087348 */ /* 0x006fea0003c00000 */
[----:B------:R0:W3:Y:S02]  /*206e0*/  SHFL.IDX P6, R14, R13, R12, R11 ;  /* 0x0000000c0d0e7389 */ /* 0x0000e400000c000b */
[----:B0123--:R-:W-:Y:S01]  /*206f0*/  ENDCOLLECTIVE ;  /* 0x000000000000791b */ /* 0x00ffe20003800000 */
.L_x_4088:
[----:B------:R-:W-:Y:S05]  /*20700*/  BSYNC B1 ;  /* 0x0000000000017941 */ /* 0x000fea0003800000 */
.L_x_4087:
        /* <DEDUP_REMOVED lines=8> */
.L_x_4089:
[----:B------:R-:W-:Y:S01]  /*20790*/  IMAD.MOV.U32 R120, RZ, RZ, R14 ;  /* 0x000000ffff787224 */ /* 0x000fe200078e000e */
[----:B------:R-:W-:Y:S06]  /*207a0*/  BRA `(.L_x_4090) ;  /* 0xfffffe4400087947 */ /* 0x000fec000383ffff */
.L_x_3816:
[----:B-1----:R1:W2:Y:S02]  /*207b0*/  SYNCS.PHASECHK.TRANS64.TRYWAIT P5, [R87+URZ+0x30890], R88 ;  /* 0x03089058570075a7 */ /* 0x0022a400080a017f */
[----:B--2---:R-:W-:Y:S05]  /*207c0*/  @!P5 NANOSLEEP.SYNCS 0x989680 ;  /* 0x009896800000d95d */ /* 0x004fea0003900000 */
[----:B------:R-:W2:Y:S02]  /*207d0*/  @!P5 SYNCS.PHASECHK.TRANS64 P5, [R87+URZ+0x30890], R88 ;  /* 0x030890585700d5a7 */ /* 0x000ea400080a007f */
[----:B--2---:R-:W-:Y:S05]  /*207e0*/  @!P5 BRA `(.L_x_3816) ;  /* 0xfffffffc00f0d947 */ /* 0x004fea000383ffff */
[----:B------:R-:W-:Y:S05]  /*207f0*/  BRA `(.L_x_4091) ;  /* 0xfffffe6000bc7947 */ /* 0x000fea000383ffff */
.L_x_3817:
        /* <DEDUP_REMOVED lines=8> */
.L_x_4093:
[----:B------:R-:W-:Y:S05]  /*20880*/  BSYNC B1 ;  /* 0x0000000000017941 */ /* 0x000fea0003800000 */
.L_x_4092:
        /* <DEDUP_REMOVED lines=8> */
.L_x_4094:
[----:B------:R-:W-:Y:S01]  /*20910*/  IMAD.MOV.U32 R11, RZ, RZ, R14 ;  /* 0x000000ffff0b7224 */ /* 0x000fe200078e000e */
[----:B------:R-:W-:Y:S06]  /*20920*/  BRA `(.L_x_4095) ;  /* 0xfffffe6000887947 */ /* 0x000fec000383ffff */
.L_x_3830:
[----:B------:R-:W-:Y:S01]  /*20930*/  BSSY B1, `(.L_x_4096) ;  /* 0x0000008000017945 */ /* 0x000fe20003800000 */
[----:B--234-:R-:W-:Y:S01]  /*20940*/  MOV R13, R117 ;  /* 0x00000075000d7202 */ /* 0x01cfe20000000f00 */
[----:B------:R-:W-:Y:S01]  /*20950*/  IMAD.MOV.U32 R12, RZ, RZ, 0x1 ;  /* 0x00000001ff0c7424 */ /* 0x000fe200078e00ff */
[----:B------:R-:W-:Y:S01]  /*20960*/  MOV R11, 0x1c1f ;  /* 0x00001c1f000b7802 */ /* 0x000fe20000000f00 */
[----:B------:R-:W-:-:S07]  /*20970*/  IMAD.MOV.U32 R15, RZ, RZ, -0x1 ;  /* 0xffffffffff0f7424 */ /* 0x000fce00078e00ff */
[----:B01----:R-:W-:Y:S05]  /*20980*/  WARPSYNC.COLLECTIVE R15, `(.L_x_4097) ;  /* 0x000000000f087348 */ /* 0x003fea0003c00000 */
[----:B------:R2:W3:Y:S02]  /*20990*/  SHFL.IDX P6, R14, R13, R12, R11 ;  /* 0x0000000c0d0e7389 */ /* 0x0004e400000c000b */
[----:B0123--:R-:W-:Y:S01]  /*209a0*/  ENDCOLLECTIVE ;  /* 0x000000000000791b */ /* 0x00ffe20003800000 */
.L_x_4097:
[----:B------:R-:W-:Y:S05]  /*209b0*/  BSYNC B1 ;  /* 0x0000000000017941 */ /* 0x000fea0003800000 */
.L_x_4096:
        /* <DEDUP_REMOVED lines=8> */
.L_x_4098:
[----:B------:R-:W-:Y:S01]  /*20a40*/  IMAD.MOV.U32 R36, RZ, RZ, R14 ;  /* 0x000000ffff247224 */ /* 0x000fe200078e000e */
[----:B------:R-:W-:Y:S06]  /*20a50*/  BRA `(.L_x_4099) ;  /* 0xfffffe7400f07947 */ /* 0x000fec000383ffff */
.L_x_3843:
[----:B0-----:R0:W1:Y:S02]  /*20a60*/  SYNCS.PHASECHK.TRANS64.TRYWAIT P3, [R87+URZ+0x30890], R88 ;  /* 0x03089058570075a7 */ /* 0x001064000806017f */
[----:B-1----:R-:W-:Y:S05]  /*20a70*/  @!P3 NANOSLEEP.SYNCS 0x989680 ;  /* 0x009896800000b95d */ /* 0x002fea0003900000 */
[----:B------:R-:W1:Y:S02]  /*20a80*/  @!P3 SYNCS.PHASECHK.TRANS64 P3, [R87+URZ+0x30890], R88 ;  /* 0x030890585700b5a7 */ /* 0x000e64000806007f */
[----:B-1----:R-:W-:Y:S05]  /*20a90*/  @!P3 BRA `(.L_x_3843) ;  /* 0xfffffffc00f0b947 */ /* 0x002fea000383ffff */
[----:B------:R-:W-:Y:S05]  /*20aa0*/  BRA `(.L_x_4100) ;  /* 0xfffffe8c00a87947 */ /* 0x000fea000383ffff */
.L_x_3844:
        /* <DEDUP_REMOVED lines=8> */
.L_x_4102:
[----:B------:R-:W-:Y:S05]  /*20b30*/  BSYNC B1 ;  /* 0x0000000000017941 */ /* 0x000fea0003800000 */
.L_x_4101:
        /* <DEDUP_REMOVED lines=8> */
.L_x_4103:
[----:B------:R-:W-:Y:S01]  /*20bc0*/  IMAD.MOV.U32 R38, RZ, RZ, R14 ;  /* 0x000000ffff267224 */ /* 0x000fe200078e000e */
[----:B------:R-:W-:Y:S06]  /*20bd0*/  BRA `(.L_x_4104) ;  /* 0xfffffe8c00cc7947 */ /* 0x000fec000383ffff */
.L_x_3847:
        /* <DEDUP_REMOVED lines=8> */
.L_x_4106:
[----:B------:R-:W-:Y:S05]  /*20c60*/  BSYNC B1 ;  /* 0x0000000000017941 */ /* 0x000fea0003800000 */
.L_x_4105:
        /* <DEDUP_REMOVED lines=8> */
.L_x_4107:
[----:B------:R-:W-:Y:S01]  /*20cf0*/  IMAD.MOV.U32 R38, RZ, RZ, R14 ;  /* 0x000000ffff267224 */ /* 0x000fe200078e000e */
[----:B------:R-:W-:Y:S06]  /*20d00*/  BRA `(.L_x_4108) ;  /* 0xfffffe9000287947 */ /* 0x000fec000383ffff */
.L_x_3851:
[----:B---3--:R3:W0:Y:S02]  /*20d10*/  SYNCS.PHASECHK.TRANS64.TRYWAIT P2, [R87+URZ+0x308b0], R88 ;  /* 0x0308b058570075a7 */ /* 0x008624000804017f */
[----:B0-----:R-:W-:Y:S05]  /*20d20*/  @!P2 NANOSLEEP.SYNCS 0x989680 ;  /* 0x009896800000a95d */ /* 0x001fea0003900000 */
[----:B------:R-:W0:Y:S02]  /*20d30*/  @!P2 SYNCS.PHASECHK.TRANS64 P2, [R87+URZ+0x308b0], R88 ;  /* 0x0308b0585700a5a7 */ /* 0x000e24000804007f */
[----:B0-----:R-:W-:Y:S05]  /*20d40*/  @!P2 BRA `(.L_x_3851) ;  /* 0xfffffffc00f0a947 */ /* 0x001fea000383ffff */
[----:B------:R-:W-:Y:S05]  /*20d50*/  BRA `(.L_x_4109) ;  /* 0xfffffe9400047947 */ /* 0x000fea000383ffff */
.L_x_3869:
        /* <DEDUP_REMOVED lines=8> */
.L_x_4111:
[----:B------:R-:W-:Y:S05]  /*20de0*/  BSYNC B1 ;  /* 0x0000000000017941 */ /* 0x000fea0003800000 */
.L_x_4110:
        /* <DEDUP_REMOVED lines=8> */
.L_x_4112:
[----:B------:R-:W-:Y:S01]  /*20e70*/  MOV R13, R27 ;  /* 0x0000001b000d7202 */ /* 0x000fe20000000f00 */
[----:B------:R-:W-:-:S07]  /*20e80*/  IMAD.MOV.U32 R0, RZ, RZ, R14 ;  /* 0x000000ffff007224 */ /* 0x000fce00078e000e */
[----:B------:R-:W-:Y:S05]  /*20e90*/  WARPSYNC.COLLECTIVE R15, `(.L_x_4113) ;  /* 0x000000000f087348 */ /* 0x000fea0003c00000 */
[----:B------:R0:W1:Y:S02]  /*20ea0*/  SHFL.IDX P6, R14, R13, R12, R11 ;  /* 0x0000000c0d0e7389 */ /* 0x00006400000c000b */
[----:B01----:R-:W-:Y:S01]  /*20eb0*/  ENDCOLLECTIVE ;  /* 0x000000000000791b */ /* 0x003fe20003800000 */
.L_x_4113:
[----:B------:R-:W-:Y:S01]  /*20ec0*/  MOV R13, R26 ;  /* 0x0000001a000d7202 */ /* 0x000fe20000000f00 */
[----:B------:R-:W-:-:S07]  /*20ed0*/  IMAD.MOV.U32 R5, RZ, RZ, R14 ;  /* 0x000000ffff057224 */ /* 0x000fce00078e000e */
[----:B------:R-:W-:Y:S05]  /*20ee0*/  WARPSYNC.COLLECTIVE R15, `(.L_x_4114) ;  /* 0x000000000f087348 */ /* 0x000fea0003c00000 */
[----:B------:R0:W1:Y:S02]  /*20ef0*/  SHFL.IDX P6, R14, R13, R12, R11 ;  /* 0x0000000c0d0e7389 */ /* 0x00006400000c000b */
[----:B01----:R-:W-:Y:S01]  /*20f00*/  ENDCOLLECTIVE ;  /* 0x000000000000791b */ /* 0x003fe20003800000 */
.L_x_4114:
[----:B------:R-:W-:Y:S05]  /*20f10*/  BRA `(.L_x_4115) ;  /* 0xfffffea000dc7947 */ /* 0x000fea000383ffff */
.L_x_3873:
[----:B0-----:R0:W1:Y:S02]  /*20f20*/  SYNCS.PHASECHK.TRANS64.TRYWAIT P0, [R2+URZ+0x30800], R5 ;  /* 0x03080005020075a7 */ /* 0x001064000800017f */
[----:B-1----:R-:W-:Y:S05]  /*20f30*/  @!P0 NANOSLEEP.SYNCS 0x989680 ;  /* 0x009896800000895d */ /* 0x002fea0003900000 */
[----:B------:R-:W1:Y:S02]  /*20f40*/  @!P0 SYNCS.PHASECHK.TRANS64 P0, [R2+URZ+0x30800], R5 ;  /* 0x03080005020085a7 */ /* 0x000e64000800007f */
[----:B-1----:R-:W-:Y:S05]  /*20f50*/  @!P0 BRA `(.L_x_3873) ;  /* 0xfffffffc00f08947 */ /* 0x002fea000383ffff */
[----:B------:R-:W-:Y:S05]  /*20f60*/  BRA `(.L_x_4116) ;  /* 0xfffffeac00807947 */ /* 0x000fea000383ffff */
.L_x_3897:
        /* <DEDUP_REMOVED lines=8> */
.L_x_4118:
[----:B------:R-:W-:Y:S05]  /*20ff0*/  BSYNC B1 ;  /* 0x0000000000017941 */ /* 0x000fea0003800000 */
.L_x_4117:
        /* <DEDUP_REMOVED lines=8> */
.L_x_4119:
[----:B------:R-:W-:Y:S01]  /*21080*/  IMAD.MOV.U32 R13, RZ, RZ, R27 ;  /* 0x000000ffff0d7224 */ /* 0x000fe200078e001b */
[----:B------:R-:W-:-:S07]  /*21090*/  MOV R0, R14 ;  /* 0x0000000e00007202 */ /* 0x000fce0000000f00 */
[----:B------:R-:W-:Y:S05]  /*210a0*/  WARPSYNC.COLLECTIVE R15, `(.L_x_4120) ;  /* 0x000000000f087348 */ /* 0x000fea0003c00000 */
[----:B------:R0:W1:Y:S02]  /*210b0*/  SHFL.IDX P6, R14, R13, R12, R11 ;  /* 0x0000000c0d0e7389 */ /* 0x00006400000c000b */
[----:B01----:R-:W-:Y:S01]  /*210c0*/  ENDCOLLECTIVE ;  /* 0x000000000000791b */ /* 0x003fe20003800000 */
.L_x_4120:
[----:B------:R-:W-:Y:S01]  /*210d0*/  IMAD.MOV.U32 R13, RZ, RZ, R26 ;  /* 0x000000ffff0d7224 */ /* 0x000fe200078e001a */
[----:B------:R-:W-:-:S07]  /*210e0*/  MOV R21, R14 ;  /* 0x0000000e00157202 */ /* 0x000fce0000000f00 */
[----:B------:R-:W-:Y:S05]  /*210f0*/  WARPSYNC.COLLECTIVE R15, `(.L_x_4121) ;  /* 0x000000000f087348 */ /* 0x000fea0003c00000 */
[----:B------:R0:W1:Y:S02]  /*21100*/  SHFL.IDX P6, R14, R13, R12, R11 ;  /* 0x0000000c0d0e7389 */ /* 0x00006400000c000b */
[----:B01----:R-:W-:Y:S01]  /*21110*/  ENDCOLLECTIVE ;  /* 0x000000000000791b */ /* 0x003fe20003800000 */
.L_x_4121:
[----:B------:R-:W-:Y:S01]  /*21120*/  MOV R20, R14 ;  /* 0x0000000e00147202 */ /* 0x000fe20000000f00 */
[----:B------:R-:W-:Y:S06]  /*21130*/  BRA `(.L_x_4122) ;  /* 0xfffffecc00207947 */ /* 0x000fec000383ffff */
.L_x_3901:
[----:B0-----:R0:W1:Y:S02]  /*21140*/  SYNCS.PHASECHK.TRANS64.TRYWAIT P0, [R2+URZ+0x30800], R5 ;  /* 0x03080005020075a7 */ /* 0x001064000800017f */
[----:B-1----:R-:W-:Y:S05]  /*21150*/  @!P0 NANOSLEEP.SYNCS 0x989680 ;  /* 0x009896800000895d */ /* 0x002fea0003900000 */
[----:B------:R-:W1:Y:S02]  /*21160*/  @!P0 SYNCS.PHASECHK.TRANS64 P0, [R2+URZ+0x30800], R5 ;  /* 0x03080005020085a7 */ /* 0x000e64000800007f */
[----:B-1----:R-:W-:Y:S05]  /*21170*/  @!P0 BRA `(.L_x_3901) ;  /* 0xfffffffc00f08947 */ /* 0x002fea000383ffff */
[----:B------:R-:W-:Y:S05]  /*21180*/  BRA `(.L_x_4123) ;  /* 0xfffffed4002c7947 */ /* 0x000fea000383ffff */
.L_x_3915:
[----:B-1----:R1:W0:Y:S02]  /*21190*/  SYNCS.PHASECHK.TRANS64.TRYWAIT P1, [R3+URZ+0x30830], R0 ;  /* 0x03083000030075a7 */ /* 0x002224000802017f */
[----:B0-----:R-:W-:Y:S05]  /*211a0*/  @!P1 NANOSLEEP.SYNCS 0x989680 ;  /* 0x009896800000995d */ /* 0x001fea0003900000 */
[----:B------:R-:W0:Y:S02]  /*211b0*/  @!P1 SYNCS.PHASECHK.TRANS64 P1, [R3+URZ+0x30830], R0 ;  /* 0x03083000030095a7 */ /* 0x000e24000802007f */
[----:B0-----:R-:W-:Y:S05]  /*211c0*/  @!P1 BRA `(.L_x_3915) ;  /* 0xfffffffc00f09947 */ /* 0x001fea000383ffff */
[----:B------:R-:W-:Y:S05]  /*211d0*/  BRA `(.L_x_3914) ;  /* 0xfffffef800507947 */ /* 0x000fea000383ffff */
.L_x_3923:
[----:B-1----:R1:W2:Y:S02]  /*211e0*/  SYNCS.PHASECHK.TRANS64.TRYWAIT P1, [R11+URZ+0x30830], R0 ;  /* 0x030830000b0075a7 */ /* 0x0022a4000802017f */
[----:B--2---:R-:W-:Y:S05]  /*211f0*/  @!P1 NANOSLEEP.SYNCS 0x989680 ;  /* 0x009896800000995d */ /* 0x004fea0003900000 */
[----:B------:R-:W2:Y:S02]  /*21200*/  @!P1 SYNCS.PHASECHK.TRANS64 P1, [R11+URZ+0x30830], R0 ;  /* 0x030830000b0095a7 */ /* 0x000ea4000802007f */
[----:B--2---:R-:W-:Y:S05]  /*21210*/  @!P1 BRA `(.L_x_3923) ;  /* 0xfffffffc00f09947 */ /* 0x004fea000383ffff */
[----:B------:R-:W-:Y:S05]  /*21220*/  BRA `(.L_x_3922) ;  /* 0xffffff2400907947 */ /* 0x000fea000383ffff */
.L_x_3928:
[----:B-1----:R1:W2:Y:S02]  /*21230*/  SYNCS.PHASECHK.TRANS64.TRYWAIT P1, [R13+URZ+0x30850], R0 ;  /* 0x030850000d0075a7 */ /* 0x0022a4000802017f */
[----:B--2---:R-:W-:Y:S05]  /*21240*/  @!P1 NANOSLEEP.SYNCS 0x989680 ;  /* 0x009896800000995d */ /* 0x004fea0003900000 */
[----:B------:R-:W2:Y:S02]  /*21250*/  @!P1 SYNCS.PHASECHK.TRANS64 P1, [R13+URZ+0x30850], R0 ;  /* 0x030850000d0095a7 */ /* 0x000ea4000802007f */
[----:B--2---:R-:W-:Y:S05]  /*21260*/  @!P1 BRA `(.L_x_3928) ;  /* 0xfffffffc00f09947 */ /* 0x004fea000383ffff */
[----:B------:R-:W-:Y:S05]  /*21270*/  BRA `(.L_x_3927) ;  /* 0xffffff3400447947 */ /* 0x000fea000383ffff */
.L_x_3936:
[----:B-1----:R1:W2:Y:S02]  /*21280*/  SYNCS.PHASECHK.TRANS64.TRYWAIT P1, [R8+URZ+0x30850], R3 ;  /* 0x03085003080075a7 */ /* 0x0022a4000802017f */
[----:B--2---:R-:W-:Y:S05]  /*21290*/  @!P1 NANOSLEEP.SYNCS 0x989680 ;  /* 0x009896800000995d */ /* 0x004fea0003900000 */
[----:B------:R-:W2:Y:S02]  /*212a0*/  @!P1 SYNCS.PHASECHK.TRANS64 P1, [R8+URZ+0x30850], R3 ;  /* 0x03085003080095a7 */ /* 0x000ea4000802007f */
[----:B--2---:R-:W-:Y:S05]  /*212b0*/  @!P1 BRA `(.L_x_3936) ;  /* 0xfffffffc00f09947 */ /* 0x004fea000383ffff */
[----:B------:R-:W-:Y:S05]  /*212c0*/  BRA `(.L_x_3935) ;  /* 0xffffff54001c7947 */ /* 0x000fea000383ffff */
.L_x_3973:
        /* <DEDUP_REMOVED lines=11> */
.L_x_4125:
[----:B------:R-:W-:Y:S05]  /*21380*/  BSYNC B1 ;  /* 0x0000000000017941 */ /* 0x000fea0003800000 */
.L_x_4124:
[----:B------:R-:W-:Y:S05]  /*21390*/  BRA `(.L_x_4126) ;  /* 0xffffff9800107947 */ /* 0x000fea000383ffff */
.L_x_3975:
[----:B------:R-:W-:Y:S01]  /*213a0*/  BSSY B1, `(.L_x_4127) ;  /* 0x0000006000017945 */ /* 0x000fe20003800000 */
[----:B------:R-:W-:-:S07]  /*213b0*/  IMAD.MOV.U32 R15, RZ, RZ, -0x1 ;  /* 0xffffffffff0f7424 */ /* 0x000fce00078e00ff */
[----:B0-----:R-:W-:Y:S05]  /*213c0*/  WARPSYNC.COLLECTIVE R15, `(.L_x_4128) ;  /* 0x000000000f0c7348 */ /* 0x001fea0003c00000 */
[----:B------:R-:W-:Y:S02]  /*213d0*/  ELECT P6, UR62, PT ;  /* 0x00000000003e782f */ /* 0x000fe400038c0000 */
[----:B------:R-:W-:Y:S01]  /*213e0*/  MOV R14, UR62 ;  /* 0x0000003e000e7c02 */ /* 0x000fe20008000f00 */
[----:B0-----:R-:W-:Y:S10]  /*213f0*/  ENDCOLLECTIVE ;  /* 0x000000000000791b */ /* 0x001ff40003800000 */
.L_x_4128:
[----:B------:R-:W-:Y:S05]  /*21400*/  BSYNC B1 ;  /* 0x0000000000017941 */ /* 0x000fea0003800000 */
.L_x_4127:
[----:B------:R-:W-:Y:S05]  /*21410*/  BRA `(.L_x_3974) ;  /* 0xffffff9800087947 */ /* 0x000fea000383ffff */
.L_x_3977:
[----:B0-----:R0:W1:Y:S02]  /*21420*/  SYNCS.PHASECHK.TRANS64.TRYWAIT P0, [R22+URZ+0x30820], R5 ;  /* 0x03082005160075a7 */ /* 0x001064000800017f */
[----:B-1----:R-:W-:Y:S05]  /*21430*/  @!P0 NANOSLEEP.SYNCS 0x989680 ;  /* 0x009896800000895d */ /* 0x002fea0003900000 */
[----:B------:R-:W1:Y:S02]  /*21440*/  @!P0 SYNCS.PHASECHK.TRANS64 P0, [R22+URZ+0x30820], R5 ;  /* 0x03082005160085a7 */ /* 0x000e64000800007f */
[----:B-1----:R-:W-:Y:S05]  /*21450*/  @!P0 BRA `(.L_x_3977) ;  /* 0xfffffffc00f08947 */ /* 0x002fea000383ffff */
[----:B------:R-:W-:Y:S05]  /*21460*/  BRA `(.L_x_4129) ;  /* 0xffffff9800187947 */ /* 0x000fea000383ffff */
.L_x_3981:
[----:B-1----:R1:W2:Y:S02]  /*21470*/  SYNCS.PHASECHK.TRANS64.TRYWAIT P0, [R9+URZ+0x308a0], R8 ;  /* 0x0308a008090075a7 */ /* 0x0022a4000800017f */
[----:B--2---:R-:W-:Y:S05]  /*21480*/  @!P0 NANOSLEEP.SYNCS 0x989680 ;  /* 0x009896800000895d */ /* 0x004fea0003900000 */
[----:B------:R-:W2:Y:S02]  /*21490*/  @!P0 SYNCS.PHASECHK.TRANS64 P0, [R9+URZ+0x308a0], R8 ;  /* 0x0308a008090085a7 */ /* 0x000ea4000800007f */
[----:B--2---:R-:W-:Y:S05]  /*214a0*/  @!P0 BRA `(.L_x_3981) ;  /* 0xfffffffc00f08947 */ /* 0x004fea000383ffff */
[----:B------:R-:W-:Y:S05]  /*214b0*/  BRA `(.L_x_4130) ;  /* 0xffffff9800307947 */ /* 0x000fea000383ffff */
.L_x_3988:
[----:B0-----:R0:W2:Y:S02]  /*214c0*/  SYNCS.PHASECHK.TRANS64.TRYWAIT P0, [R9+URZ+0x308c0], R8 ;  /* 0x0308c008090075a7 */ /* 0x0010a4000800017f */
[----:B--2---:R-:W-:Y:S05]  /*214d0*/  @!P0 NANOSLEEP.SYNCS 0x989680 ;  /* 0x009896800000895d */ /* 0x004fea0003900000 */
[----:B------:R-:W2:Y:S02]  /*214e0*/  @!P0 SYNCS.PHASECHK.TRANS64 P0, [R9+URZ+0x308c0], R8 ;  /* 0x0308c008090085a7 */ /* 0x000ea4000800007f */
[----:B--2---:R-:W-:Y:S05]  /*214f0*/  @!P0 BRA `(.L_x_3988) ;  /* 0xfffffffc00f08947 */ /* 0x004fea000383ffff */
[----:B------:R-:W-:Y:S05]  /*21500*/  BRA `(.L_x_4131) ;  /* 0xffffff9c002c7947 */ /* 0x000fea000383ffff */
.L_x_3997:
[----:B-1----:R1:W2:Y:S02]  /*21510*/  SYNCS.PHASECHK.TRANS64.TRYWAIT P1, [R8+URZ+0x308a0], R7 ;  /* 0x0308a007080075a7 */ /* 0x0022a4000802017f */
[----:B--2---:R-:W-:Y:S05]  /*21520*/  @!P1 NANOSLEEP.SYNCS 0x989680 ;  /* 0x009896800000995d */ /* 0x004fea0003900000 */
[----:B------:R-:W2:Y:S02]  /*21530*/  @!P1 SYNCS.PHASECHK.TRANS64 P1, [R8+URZ+0x308a0], R7 ;  /* 0x0308a007080095a7 */ /* 0x000ea4000802007f */
[----:B--2---:R-:W-:Y:S05]  /*21540*/  @!P1 BRA `(.L_x_3997) ;  /* 0xfffffffc00f09947 */ /* 0x004fea000383ffff */
[----:B------:R-:W-:Y:S05]  /*21550*/  BRA `(.L_x_4132) ;  /* 0xffffffa000607947 */ /* 0x000fea000383ffff */
.L_x_4004:
[----:B0-----:R0:W2:Y:S02]  /*21560*/  SYNCS.PHASECHK.TRANS64.TRYWAIT P1, [R8+URZ+0x308c0], R7 ;  /* 0x0308c007080075a7 */ /* 0x0010a4000802017f */
[----:B--2---:R-:W-:Y:S05]  /*21570*/  @!P1 NANOSLEEP.SYNCS 0x989680 ;  /* 0x009896800000995d */ /* 0x004fea0003900000 */
[----:B------:R-:W2:Y:S02]  /*21580*/  @!P1 SYNCS.PHASECHK.TRANS64 P1, [R8+URZ+0x308c0], R7 ;  /* 0x0308c007080095a7 */ /* 0x000ea4000802007f */
[----:B--2---:R-:W-:Y:S05]  /*21590*/  @!P1 BRA `(.L_x_4004) ;  /* 0xfffffffc00f09947 */ /* 0x004fea000383ffff */
[----:B------:R-:W-:Y:S05]  /*215a0*/  BRA `(.L_x_4133) ;  /* 0xffffffa400587947 */ /* 0x000fea000383ffff */
.L_x_4019:
[----:B0-----:R-:W0:Y:S01]  /*215b0*/  S2R R8, SR_TID.X ;  /* 0x0000000000087919 */ /* 0x001e220000002100 */
        /* <DEDUP_REMOVED lines=10> */
.L_x_4135:
[----:B------:R-:W-:Y:S05]  /*21660*/  BSYNC B0 ;  /* 0x0000000000007941 */ /* 0x000fea0003800000 */
.L_x_4134:
[----:B------:R-:W-:Y:S05]  /*21670*/  BRA `(.L_x_4136) ;  /* 0xffffffb0007c7947 */ /* 0x000fea000383ffff */
.L_x_4022:
[----:B0-----:R0:W1:Y:S02]  /*21680*/  SYNCS.PHASECHK.TRANS64.TRYWAIT P0, [R7+URZ+0x30840], R2 ;  /* 0x03084002070075a7 */ /* 0x001064000800017f */
[----:B-1----:R-:W-:Y:S05]  /*21690*/  @!P0 NANOSLEEP.SYNCS 0x989680 ;  /* 0x009896800000895d */ /* 0x002fea0003900000 */
[----:B------:R-:W1:Y:S02]  /*216a0*/  @!P0 SYNCS.PHASECHK.TRANS64 P0, [R7+URZ+0x30840], R2 ;  /* 0x03084002070085a7 */ /* 0x000e64000800007f */
[----:B-1----:R-:W-:Y:S05]  /*216b0*/  @!P0 BRA `(.L_x_4022) ;  /* 0xfffffffc00f08947 */ /* 0x002fea000383ffff */
[----:B------:R-:W-:Y:S05]  /*216c0*/  BRA `(.L_x_4137) ;  /* 0xffffffb000d87947 */ /* 0x000fea000383ffff */
.L_x_4023:
        /* <DEDUP_REMOVED lines=8> */
.L_x_4139:
[----:B------:R-:W-:Y:S05]  /*21750*/  BSYNC B0 ;  /* 0x0000000000007941 */ /* 0x000fea0003800000 */
.L_x_4138:
[----:B------:R-:W-:Y:S01]  /*21760*/  IMAD.MOV.U32 R13, RZ, RZ, R4 ;  /* 0x000000ffff0d7224 */ /* 0x000fe200078e0004 */
[----:B------:R-:W-:Y:S01]  /*21770*/  MOV R12, RZ ;  /* 0x000000ff000c7202 */ /* 0x000fe20000000f00 */
[----:B------:R-:W-:Y:S01]  /*21780*/  IMAD.MOV.U32 R11, RZ, RZ, 0x181f ;  /* 0x0000181fff0b7424 */ /* 0x000fe200078e00ff */
[----:B------:R-:W-:Y:S01]  /*21790*/  MOV R15, 0xffffffff ;  /* 0xffffffff000f7802 */ /* 0x000fe20000000f00 */
[----:B------:R-:W-:Y:S01]  /*217a0*/  @P0 IMAD R8, R5, 0x2, R22 ;  /* 0x0000000205080824 */ /* 0x000fe200078e0216 */
[----:B------:R-:W-:-:S07]  /*217b0*/  MOV R2, R14 ;  /* 0x0000000e00027202 */ /* 0x000fce0000000f00 */
[----:B------:R-:W-:Y:S05]  /*217c0*/  WARPSYNC.COLLECTIVE R15, `(.L_x_4140) ;  /* 0x000000000f087348 */ /* 0x000fea0003c00000 */
[----:B------:R0:W1:Y:S02]  /*217d0*/  SHFL.IDX P6, R14, R13, R12, R11 ;  /* 0x0000000c0d0e7389 */ /* 0x00006400000c000b */
[----:B01----:R-:W-:Y:S01]  /*217e0*/  ENDCOLLECTIVE ;  /* 0x000000000000791b */ /* 0x003fe20003800000 */
.L_x_4140:
[----:B------:R-:W-:Y:S01]  /*217f0*/  MOV R13, R0 ;  /* 0x00000000000d7202 */ /* 0x000fe20000000f00 */
[----:B------:R-:W-:Y:S02]  /*21800*/  IMAD.MOV.U32 R12, RZ, RZ, 0x1 ;  /* 0x00000001ff0c7424 */ /* 0x000fe400078e00ff */
[----:B------:R-:W-:-:S07]  /*21810*/  IMAD.MOV.U32 R3, RZ, RZ, R14 ;  /* 0x000000ffff037224 */ /* 0x000fce00078e000e */
[----:B------:R-:W-:Y:S05]  /*21820*/  WARPSYNC.COLLECTIVE R15, `(.L_x_4141) ;  /* 0x000000000f087348 */ /* 0x000fea0003c00000 */
[----:B------:R0:W1:Y:S02]  /*21830*/  SHFL.IDX P6, R14, R13, R12, R11 ;  /* 0x0000000c0d0e7389 */ /* 0x00006400000c000b */
[----:B01----:R-:W-:Y:S01]  /*21840*/  ENDCOLLECTIVE ;  /* 0x000000000000791b */ /* 0x003fe20003800000 */
.L_x_4141:
[----:B------:R-:W-:-:S04]  /*21850*/  @P0 LEA R3, P1, R33, R3, 0x1 ;  /* 0x0000000321030211 */ /* 0x000fc800078208ff */
[----:B------:R-:W-:Y:S02]  /*21860*/  @P0 IADD3.X R2, RZ, R2, RZ, P1, !PT ;  /* 0x00000002ff020210 */ /* 0x000fe40000ffe4ff */
[----:B------:R-:W-:Y:S02]  /*21870*/  ISETP.GE.AND P1, PT, R6, 0x11, PT ;  /* 0x000000110600780c */ /* 0x000fe40003f26270 */
        /* <DEDUP_REMOVED lines=10> */
[----:B0-----:R-:W-:-:S07]  /*21920*/  MOV R2, R14 ;  /* 0x0000000e00027202 */ /* 0x001fce0000000f00 */
[----:B------:R-:W-:Y:S05]  /*21930*/  WARPSYNC.COLLECTIVE R15, `(.L_x_4142) ;  /* 0x000000000f087348 */ /* 0x000fea0003c00000 */
[----:B------:R0:W1:Y:S02]  /*21940*/  SHFL.IDX P6, R14, R13, R12, R11 ;  /* 0x0000000c0d0e7389 */ /* 0x00006400000c000b */
[----:B01----:R-:W-:Y:S01]  /*21950*/  ENDCOLLECTIVE ;  /* 0x000000000000791b */ /* 0x003fe20003800000 */
.L_x_4142:
[----:B------:R-:W-:Y:S01]  /*21960*/  @P1 LEA R8, R5, R22, 0x1 ;  /* 0x0000001605081211 */ /* 0x000fe200078e08ff */
[----:B------:R-:W-:Y:S01]  /*21970*/  IMAD.MOV.U32 R13, RZ, RZ, R0 ;  /* 0x000000ffff0d7224 */ /* 0x000fe200078e0000 */
[----:B------:R-:W-:Y:S02]  /*21980*/  MOV R12, 0x2 ;  /* 0x00000002000c7802 */ /* 0x000fe40000000f00 */
[----:B------:R-:W-:-:S07]  /*21990*/  MOV R3, R14 ;  /* 0x0000000e00037202 */ /* 0x000fce0000000f00 */
[----:B------:R-:W-:Y:S05]  /*219a0*/  WARPSYNC.COLLECTIVE R15, `(.L_x_4143) ;  /* 0x000000000f087348 */ /* 0x000fea0003c00000 */
[----:B------:R0:W1:Y:S02]  /*219b0*/  SHFL.IDX P6, R14, R13, R12, R11 ;  /* 0x0000000c0d0e7389 */ /* 0x00006400000c000b */
[----:B01----:R-:W-:Y:S01]  /*219c0*/  ENDCOLLECTIVE ;  /* 0x000000000000791b */ /* 0x003fe20003800000 */
.L_x_4143:
        /* <DEDUP_REMOVED lines=17> */
.L_x_4144:
[----:B------:R-:W-:Y:S01]  /*21ae0*/  @P1 IMAD R8, R5, 0x2, R22 ;  /* 0x0000000205081824 */ /* 0x000fe200078e0216 */
[----:B------:R-:W-:Y:S01]  /*21af0*/  MOV R13, R0 ;  /* 0x00000000000d7202 */ /* 0x000fe20000000f00 */
[----:B------:R-:W-:Y:S02]  /*21b00*/  IMAD.MOV.U32 R12, RZ, RZ, 0x3 ;  /* 0x00000003ff0c7424 */ /* 0x000fe400078e00ff */
[----:B------:R-:W-:-:S07]  /*21b10*/  IMAD.MOV.U32 R3, RZ, RZ, R14 ;  /* 0x000000ffff037224 */ /* 0x000fce00078e000e */
[----:B------:R-:W-:Y:S05]  /*21b20*/  WARPSYNC.COLLECTIVE R15, `(.L_x_4145) ;  /* 0x000000000f087348 */ /* 0x000fea0003c00000 */
[----:B------:R0:W1:Y:S02]  /*21b30*/  SHFL.IDX P6, R14, R13, R12, R11 ;  /* 0x0000000c0d0e7389 */ /* 0x00006400000c000b */
[----:B01----:R-:W-:Y:S01]  /*21b40*/  ENDCOLLECTIVE ;  /* 0x000000000000791b */ /* 0x003fe20003800000 */
.L_x_4145:
        /* <DEDUP_REMOVED lines=17> */
.L_x_4146:
[----:B------:R-:W-:Y:S01]  /*21c60*/  @P1 LEA R8, R5, R22, 0x1 ;  /* 0x0000001605081211 */ /* 0x000fe200078e08ff */
[----:B------:R-:W-:Y:S01]  /*21c70*/  IMAD.MOV.U32 R13, RZ, RZ, R0 ;  /* 0x000000ffff0d7224 */ /* 0x000fe200078e0000 */
[----:B------:R-:W-:Y:S02]  /*21c80*/  MOV R12, 0x4 ;  /* 0x00000004000c7802 */ /* 0x000fe40000000f00 */
[----:B------:R-:W-:-:S07]  /*21c90*/  MOV R3, R14 ;  /* 0x0000000e00037202 */ /* 0x000fce0000000f00 */
[----:B------:R-:W-:Y:S05]  /*21ca0*/  WARPSYNC.COLLECTIVE R15, `(.L_x_4147) ;  /* 0x000000000f087348 */ /* 0x000fea0003c00000 */
[----:B------:R0:W1:Y:S02]  /*21cb0*/  SHFL.IDX P6, R14, R13, R12, R11 ;  /* 0x0000000c0d0e7389 */ /* 0x00006400000c000b */
[----:B01----:R-:W-:Y:S01]  /*21cc0*/  ENDCOLLECTIVE ;  /* 0x000000000000791b */ /* 0x003fe20003800000 */
.L_x_4147:
        /* <DEDUP_REMOVED lines=17> */
.L_x_4148:
[----:B------:R-:W-:Y:S01]  /*21de0*/  @P1 IMAD R8, R5, 0x2, R22 ;  /* 0x0000000205081824 */ /* 0x000fe200078e0216 */
[----:B------:R-:W-:Y:S01]  /*21df0*/  MOV R13, R0 ;  /* 0x00000000000d7202 */ /* 0x000fe20000000f00 */
[----:B------:R-:W-:Y:S02]  /*21e00*/  IMAD.MOV.U32 R12, RZ, RZ, 0x5 ;  /* 0x00000005ff0c7424 */ /* 0x000fe400078e00ff */
[----:B------:R-:W-:-:S07]  /*21e10*/  IMAD.MOV.U32 R3, RZ, RZ, R14 ;  /* 0x000000ffff037224 */ /* 0x000fce00078e000e */
[----:B------:R-:W-:Y:S05]  /*21e20*/  WARPSYNC.COLLECTIVE R15, `(.L_x_4149) ;  /* 0x000000000f087348 */ /* 0x000fea0003c00000 */
[----:B------:R0:W1:Y:S02]  /*21e30*/  SHFL.IDX P6, R14, R13, R12, R11 ;  /* 0x0000000c0d0e7389 */ /* 0x00006400000c000b */
[----:B01----:R-:W-:Y:S01]  /*21e40*/  ENDCOLLECTIVE ;  /* 0x000000000000791b */ /* 0x003fe20003800000 */
.L_x_4149:
        /* <DEDUP_REMOVED lines=14> */
.L_x_4150:
[----:B------:R-:W-:Y:S01]  /*21f30*/  @!PT LDS RZ, [RZ] ;  /* 0x00000000fffff984 */ /* 0x000fe20000000800 */
[----:B------:R-:W-:Y:S01]  /*21f40*/  @!PT LDS RZ, [RZ] ;  /* 0x00000000fffff984 */ /* 0x000fe20000000800 */
[----:B------:R-:W-:Y:S01]  /*21f50*/  @!PT LDS RZ, [RZ] ;  /* 0x00000000fffff984 */ /* 0x000fe20000000800 */
[----:B------:R-:W-:Y:S04]  /*21f60*/  @P1 LDGSTS.E.BYPASS.LTC128B.128 [R8+0x23400], desc[UR56][R2.64+0x80], !P3 ;  /* 0x2340008002081fae */ /* 0x000fe8000d901d78 */
[----:B------:R0:W-:Y:S02]  /*21f70*/  @P1 LDGSTS.E.BYPASS.LTC128B.128 [R8+0x26400], desc[UR56][R2.64+0x100], !P2 ;  /* 0x2640010002081fae */ /* 0x0001e4000d101d78 */
[----:B0-----:R-:W-:Y:S01]  /*21f80*/  MOV R2, R14 ;  /* 0x0000000e00027202 */ /* 0x001fe20000000f00 */
[----:B------:R-:W-:Y:S06]  /*21f90*/  BRA `(.L_x_4151) ;  /* 0xffffffb000207947 */ /* 0x000fec000383ffff */
.L_x_4028:
[----:B------:R-:W-:Y:S01]  /*21fa0*/  IMAD.MOV.U32 R13, RZ, RZ, R5 ;  /* 0x000000ffff0d7224 */ /* 0x000fe200078e0005 */
[----:B------:R-:W-:Y:S01]  /*21fb0*/  MOV R12, RZ ;  /* 0x000000ff000c7202 */ /* 0x000fe20000000f00 */
[----:B------:R-:W-:Y:S01]  /*21fc0*/  IMAD.MOV.U32 R11, RZ, RZ, 0x181f ;  /* 0x0000181fff0b7424 */ /* 0x000fe200078e00ff */
[----:B------:R-:W-:Y:S01]  /*21fd0*/  MOV R15, 0xffffffff ;  /* 0xffffffff000f7802 */ /* 0x000fe20000000f00 */
[----:B-----5:R-:W-:Y:S02]  /*21fe0*/  IMAD R6, R17, R8, RZ ;  /* 0x0000000811067224 */ /* 0x020fe400078e02ff */
[----:B------:R-:W-:-:S07]  /*21ff0*/  IMAD.IADD R4, R10, 0x1, R4 ;  /* 0x000000010a047824 */ /* 0x000fce00078e0204 */
[----:B------:R-:W-:Y:S05]  /*22000*/  WARPSYNC.COLLECTIVE R15, `(.L_x_4152) ;  /* 0x000000000f087348 */ /* 0x000fea0003c00000 */
[----:B------:R0:W1:Y:S02]  /*22010*/  SHFL.IDX P6, R14, R13, R12, R11 ;  /* 0x0000000c0d0e7389 */ /* 0x00006400000c000b */
[----:B01----:R-:W-:Y:S01]  /*22020*/  ENDCOLLECTIVE ;  /* 0x000000000000791b */ /* 0x003fe20003800000 */
.L_x_4152:
[C---:B------:R-:W-:Y:S02]  /*22030*/  ISETP.GE.AND P1, PT, R4.reuse, R6, PT ;  /* 0x000000060400720c */ /* 0x040fe40003f26270 */
[----:B------:R-:W-:Y:S02]  /*22040*/  IADD3 R7, R4, 0x10, RZ ;  /* 0x0000001004077810 */ /* 0x000fe40007ffe0ff */
[----:B------:R-:W-:Y:S01]  /*22050*/  MOV R13, R0 ;  /* 0x00000000000d7202 */ /* 0x000fe20000000f00 */
[----:B------:R-:W-:-:S08]  /*22060*/  IMAD.MOV.U32 R2, RZ, RZ, R14 ;  /* 0x000000ffff027224 */ /* 0x000fd000078e000e */
[----:B------:R-:W-:Y:S05]  /*22070*/  WARPSYNC.COLLECTIVE R15, `(.L_x_4153) ;  /* 0x000000000f087348 */ /* 0x000fea0003c00000 */
[----:B------:R0:W1:Y:S02]  /*22080*/  SHFL.IDX P6, R14, R13, R12, R11 ;  /* 0x0000000c0d0e7389 */ /* 0x00006400000c000b */
[----:B01----:R-:W-:Y:S01]  /*22090*/  ENDCOLLECTIVE ;  /* 0x000000000000791b */ /* 0x003fe20003800000 */
.L_x_4153:
        /* <DEDUP_REMOVED lines=8> */
.L_x_4154:
[----:B------:R-:W-:Y:S01]  /*22120*/  @!PT LDS RZ, [RZ] ;  /* 0x00000000fffff984 */ /* 0x000fe20000000800 */
[----:B------:R-:W-:Y:S01]  /*22130*/  @!PT LDS RZ, [RZ] ;  /* 0x00000000fffff984 */ /* 0x000fe20000000800 */
[----:B------:R-:W-:Y:S01]  /*22140*/  @!PT LDS RZ, [RZ] ;  /* 0x00000000fffff984 */ /* 0x000fe20000000800 */
[----:B------:R-:W-:Y:S04]  /*22150*/  @!P1 LDGSTS.E.BYPASS.LTC128B.128 [R9+0x12400], desc[UR56][R2.64], !P3 ;  /* 0x1240000002099fae */ /* 0x000fe8000d901d78 */
[----:B------:R-:W-:Y:S04]  /*22160*/  @!P1 LDGSTS.E.BYPASS.LTC128B.128 [R9+0x16400], desc[UR56][R2.64+0x80], !P2 ;  /* 0x1640008002099fae */ /* 0x000fe8000d101d78 */
[----:B------:R0:W-:Y:S01]  /*22170*/  @!P1 LDGSTS.E.BYPASS.LTC128B.128 [R9+0x1a400], desc[UR56][R2.64+0x100], !P0 ;  /* 0x1a40010002099fae */ /* 0x0001e2000c101d78 */
[----:B------:R-:W-:Y:S02]  /*22180*/  ISETP.GE.AND P1, PT, R7, R6, PT ;  /* 0x000000060700720c */ /* 0x000fe40003f26270 */
[----:B------:R-:W-:Y:S01]  /*22190*/  MOV R13, R0 ;  /* 0x00000000000d7202 */ /* 0x000fe20000000f00 */
[----:B0-----:R-:W-:-:S10]  /*221a0*/  IMAD.MOV.U32 R2, RZ, RZ, R14 ;  /* 0x000000ffff027224 */ /* 0x001fd400078e000e */
[----:B------:R-:W-:Y:S05]  /*221b0*/  WARPSYNC.COLLECTIVE R15, `(.L_x_4155) ;  /* 0x000000000f087348 */ /* 0x000fea0003c00000 */
[----:B------:R0:W1:Y:S02]  /*221c0*/  SHFL.IDX P6, R14, R13, R12, R11 ;  /* 0x0000000c0d0e7389 */ /* 0x00006400000c000b */
[----:B01----:R-:W-:Y:S01]  /*221d0*/  ENDCOLLECTIVE ;  /* 0x000000000000791b */ /* 0x003fe20003800000 */
.L_x_4155:
        /* <DEDUP_REMOVED lines=8> */
.L_x_4156:
[----:B------:R-:W-:Y:S01]  /*22260*/  @!P1 IMAD.MOV.U32 R3, RZ, RZ, R7 ;  /* 0x000000ffff039224 */ /* 0x000fe200078e0007 */
[----:B------:R-:W-:-:S04]  /*22270*/  IADD3 R7, R4, 0x20, RZ ;  /* 0x0000002004077810 */ /* 0x000fc80007ffe0ff */
[----:B------:R-:W-:Y:S01]  /*22280*/  @!PT LDS RZ, [RZ] ;  /* 0x00000000fffff984 */ /* 0x000fe20000000800 */
[----:B------:R-:W-:Y:S01]  /*22290*/  @!PT LDS RZ, [RZ] ;  /* 0x00000000fffff984 */ /* 0x000fe20000000800 */
[----:B------:R-:W-:Y:S01]  /*222a0*/  @!PT LDS RZ, [RZ] ;  /* 0x00000000fffff984 */ /* 0x000fe20000000800 */
[----:B------:R-:W-:Y:S04]  /*222b0*/  @!P1 LDGSTS.E.BYPASS.LTC128B.128 [R9+0x12c00], desc[UR56][R2.64], !P3 ;  /* 0x12c0000002099fae */ /* 0x000fe8000d901d78 */
[----:B------:R-:W-:Y:S01]  /*222c0*/  @!P1 LDGSTS.E.BYPASS.LTC128B.128 [R9+0x16c00], desc[UR56][R2.64+0x80], !P2 ;  /* 0x16c0008002099fae */ /* 0x000fe2000d101d78 */
[----:B------:R-:W-:-:S03]  /*222d0*/  MOV R13, R0 ;  /* 0x00000000000d7202 */ /* 0x000fc60000000f00 */
[----:B------:R0:W-:Y:S01]  /*222e0*/  @!P1 LDGSTS.E.BYPASS.LTC128B.128 [R9+0x1ac00], desc[UR56][R2.64+0x100], !P0 ;  /* 0x1ac0010002099fae */ /* 0x0001e2000c101d78 */
[----:B------:R-:W-:Y:S01]  /*222f0*/  ISETP.GE.AND P1, PT, R7, R6, PT ;  /* 0x000000060700720c */ /* 0x000fe20003f26270 */
[----:B0-----:R-:W-:-:S12]  /*22300*/  IMAD.MOV.U32 R2, RZ, RZ, R14 ;  /* 0x000000ffff027224 */ /* 0x001fd800078e000e */
[----:B------:R-:W-:Y:S05]  /*22310*/  WARPSYNC.COLLECTIVE R15, `(.L_x_4157) ;  /* 0x000000000f087348 */ /* 0x000fea0003c00000 */
[----:B------:R0:W1:Y:S02]  /*22320*/  SHFL.IDX P6, R14, R13, R12, R11 ;  /* 0x0000000c0d0e7389 */ /* 0x00006400000c000b */
[----:B01----:R-:W-:Y:S01]  /*22330*/  ENDCOLLECTIVE ;  /* 0x000000000000791b */ /* 0x003fe20003800000 */
.L_x_4157:
        /* <DEDUP_REMOVED lines=8> */
.L_x_4158:
        /* <DEDUP_REMOVED lines=14> */
.L_x_4159:
        /* <DEDUP_REMOVED lines=8> */
.L_x_4160:
        /* <DEDUP_REMOVED lines=14> */
.L_x_4161:
        /* <DEDUP_REMOVED lines=8> */
.L_x_4162:
        /* <DEDUP_REMOVED lines=14> */
.L_x_4163:
        /* <DEDUP_REMOVED lines=8> */
.L_x_4164:
        /* <DEDUP_REMOVED lines=14> */
.L_x_4165:
[----:B------:R-:W-:Y:S01]  /*228c0*/  MOV R13, R5 ;  /* 0x00000005000d7202 */ /* 0x000fe20000000f00 */
[----:B------:R-:W-:Y:S01]  /*228d0*/  IMAD.MOV.U32 R12, RZ, RZ, 0x7 ;  /* 0x00000007ff0c7424 */ /* 0x000fe200078e00ff */
[----:B------:R-:W-:-:S05]  /*228e0*/  @!P1 LEA R14, P4, R33, R14, 0x1 ;  /* 0x0000000e210e9211 */ /* 0x000fca00078808ff */
[----:B------:R-:W-:Y:S01]  /*228f0*/  @!P1 IMAD.X R7, RZ, RZ, R2, P4 ;  /* 0x000000ffff079224 */ /* 0x000fe200020e0602 */
[----:B------:R-:W-:-:S07]  /*22900*/  @!P1 MOV R2, R14 ;  /* 0x0000000e00029202 */ /* 0x000fce0000000f00 */
[----:B------:R-:W-:Y:S05]  /*22910*/  WARPSYNC.COLLECTIVE R15, `(.L_x_4166) ;  /* 0x000000000f087348 */ /* 0x000fea0003c00000 */
[----:B------:R0:W1:Y:S02]  /*22920*/  SHFL.IDX P6, R14, R13, R12, R11 ;  /* 0x0000000c0d0e7389 */ /* 0x00006400000c000b */
[----:B01----:R-:W-:Y:S01]  /*22930*/  ENDCOLLECTIVE ;  /* 0x000000000000791b */ /* 0x003fe20003800000 */
.L_x_4166:
        /* <DEDUP_REMOVED lines=12> */
.L_x_4167:
[----:B------:R-:W-:Y:S05]  /*22a00*/  BRA `(.L_x_4168) ;  /* 0xffffffb000947947 */ /* 0x000fea000383ffff */
.L_x_4033:
[----:B0-----:R0:W1:Y:S02]  /*22a10*/  SYNCS.PHASECHK.TRANS64.TRYWAIT P0, [R22+URZ+0x30820], R3 ;  /* 0x03082003160075a7 */ /* 0x001064000800017f */
[----:B-1----:R-:W-:Y:S05]  /*22a20*/  @!P0 NANOSLEEP.SYNCS 0x989680 ;  /* 0x009896800000895d */ /* 0x002fea0003900000 */
[----:B------:R-:W1:Y:S02]  /*22a30*/  @!P0 SYNCS.PHASECHK.TRANS64 P0, [R22+URZ+0x30820], R3 ;  /* 0x03082003160085a7 */ /* 0x000e64000800007f */
[----:B-1----:R-:W-:Y:S05]  /*22a40*/  @!P0 BRA `(.L_x_4033) ;  /* 0xfffffffc00f08947 */ /* 0x002fea000383ffff */
[----:B------:R-:W-:Y:S05]  /*22a50*/  BRA `(.L_x_4169) ;  /* 0xffffffb400047947 */ /* 0x000fea000383ffff */
.L_x_4038:
[----:B0-----:R0:W1:Y:S02]  /*22a60*/  SYNCS.PHASECHK.TRANS64.TRYWAIT P0, [R7+URZ+0x30840], R2 ;  /* 0x03084002070075a7 */ /* 0x001064000800017f */
[----:B-1----:R-:W-:Y:S05]  /*22a70*/  @!P0 NANOSLEEP.SYNCS 0x989680 ;  /* 0x009896800000895d */ /* 0x002fea0003900000 */
[----:B------:R-:W1:Y:S02]  /*22a80*/  @!P0 SYNCS.PHASECHK.TRANS64 P0, [R7+URZ+0x30840], R2 ;  /* 0x03084002070085a7 */ /* 0x000e64000800007f */
[----:B-1----:R-:W-:Y:S05]  /*22a90*/  @!P0 BRA `(.L_x_4038) ;  /* 0xfffffffc00f08947 */ /* 0x002fea000383ffff */
[----:B------:R-:W-:Y:S05]  /*22aa0*/  BRA `(.L_x_4170) ;  /* 0xffffffb400e87947 */ /* 0x000fea000383ffff */
.L_x_4039:
        /* <DEDUP_REMOVED lines=8> */
.L_x_4172:
[----:B------:R-:W-:Y:S05]  /*22b30*/  BSYNC B1 ;  /* 0x0000000000017941 */ /* 0x000fea0003800000 */
.L_x_4171:
[----:B------:R0:W-:Y:S04]  /*22b40*/  STL [R1+0x88], R0 ;  /* 0x0000880001007387 */ /* 0x0001e80000100800 */
[----:B0-----:R0:W5:Y:S01]  /*22b50*/  LDL.LU R0, [R1] ;  /* 0x0000000001007983 */ /* 0x0011620000300800 */
[----:B------:R-:W-:Y:S01]  /*22b60*/  IMAD.MOV.U32 R13, RZ, RZ, R8 ;  /* 0x000000ffff0d7224 */ /* 0x000fe200078e0008 */
[----:B------:R-:W-:Y:S01]  /*22b70*/  MOV R12, RZ ;  /* 0x000000ff000c7202 */ /* 0x000fe20000000f00 */
[----:B------:R-:W-:Y:S01]  /*22b80*/  IMAD.MOV.U32 R11, RZ, RZ, 0x181f ;  /* 0x0000181fff0b7424 */ /* 0x000fe200078e00ff */
[----:B------:R-:W-:Y:S02]  /*22b90*/  MOV R15, 0xffffffff ;  /* 0xffffffff000f7802 */ /* 0x000fe40000000f00 */
[----:B------:R-:W-:-:S02]  /*22ba0*/  MOV R3, R14 ;  /* 0x0000000e00037202 */ /* 0x000fc40000000f00 */
[----:B0-----:R-:W-:-:S07]  /*22bb0*/  SHF.L.U32 R4, R33, 0x1, RZ ;  /* 0x0000000121047819 */ /* 0x001fce00000006ff */
[----:B-----5:R-:W-:Y:S05]  /*22bc0*/  WARPSYNC.COLLECTIVE R15, `(.L_x_4173) ;  /* 0x000000000f087348 */ /* 0x020fea0003c00000 */
[----:B------:R0:W1:Y:S02]  /*22bd0*/  SHFL.IDX P6, R14, R13, R12, R11 ;  /* 0x0000000c0d0e7389 */ /* 0x00006400000c000b */
[----:B01---5:R-:W-:Y:S01]  /*22be0*/  ENDCOLLECTIVE ;  /* 0x000000000000791b */ /* 0x023fe20003800000 */
.L_x_4173:
[----:B------:R-:W-:Y:S01]  /*22bf0*/  LEA R5, R5, R22, 0x1 ;  /* 0x0000001605057211 */ /* 0x000fe200078e08ff */
[----:B------:R-:W-:Y:S01]  /*22c00*/  IMAD.MOV.U32 R13, RZ, RZ, R6 ;  /* 0x000000ffff0d7224 */ /* 0x000fe200078e0006 */
[----:B------:R-:W-:Y:S01]  /*22c10*/  MOV R12, 0x1 ;  /* 0x00000001000c7802 */ /* 0x000fe20000000f00 */
[----:B------:R-:W-:-:S07]  /*22c20*/  IMAD.MOV.U32 R2, RZ, RZ, R14 ;  /* 0x000000ffff027224 */ /* 0x000fce00078e000e */
[----:B------:R-:W-:Y:S05]  /*22c30*/  WARPSYNC.COLLECTIVE R15, `(.L_x_4174) ;  /* 0x000000000f087348 */ /* 0x000fea0003c00000 */
[----:B------:R0:W1:Y:S02]  /*22c40*/  SHFL.IDX P6, R14, R13, R12, R11 ;  /* 0x0000000c0d0e7389 */ /* 0x00006400000c000b */
[----:B01----:R-:W-:Y:S01]  /*22c50*/  ENDCOLLECTIVE ;  /* 0x000000000000791b */ /* 0x003fe20003800000 */
.L_x_4174:
[----:B------:R-:W-:-:S05]  /*22c60*/  IADD3 R2, P0, R2, R4, RZ ;  /* 0x0000000402027210 */ /* 0x000fca0007f1e0ff */
[----:B------:R-:W-:Y:S01]  /*22c70*/  IMAD.X R3, RZ, RZ, R3, P0 ;  /* 0x000000ffff037224 */ /* 0x000fe200000e0603 */
[----:B------:R-:W-:Y:S02]  /*22c80*/  MOV R13, R8 ;  /* 0x00000008000d7202 */ /* 0x000fe40000000f00 */
[----:B------:R-:W-:-:S04]  /*22c90*/  LOP3.LUT R0, R0, 0xffffffbf, RZ, 0xc0, !PT ;  /* 0xffffffbf00007812 */ /* 0x000fc800078ec0ff */
[----:B------:R-:W-:-:S04]  /*22ca0*/  @P1 LOP3.LUT R0, R0, 0x40, RZ, 0xfc, !PT ;  /* 0x0000004000001812 */ /* 0x000fc800078efcff */
[----:B------:R-:W-:Y:S01]  /*22cb0*/  LOP3.LUT P1, RZ, R0, 0x4, RZ, 0xc0, !PT ;  /* 0x0000000400ff7812 */ /* 0x000fe2000782c0ff */
[----:B------:R0:W-:-:S12]  /*22cc0*/  STL [R1], R0 ;  /* 0x0000000001007387 */ /* 0x0001d80000100800 */
[----:B------:R-:W-:Y:S01]  /*22cd0*/  @!PT LDS RZ, [RZ] ;  /* 0x00000000fffff984 */ /* 0x000fe20000000800 */
[----:B------:R-:W-:Y:S01]  /*22ce0*/  @!PT LDS RZ, [RZ] ;  /* 0x00000000fffff984 */ /* 0x000fe20000000800 */
[----:B------:R-:W-:Y:S01]  /*22cf0*/  @!PT LDS RZ, [RZ] ;  /* 0x00000000fffff984 */ /* 0x000fe20000000800 */
[----:B------:R-:W-:Y:S04]  /*22d00*/  LDGSTS.E.BYPASS.LTC128B.128 [R5+0x1e400], desc[UR56][R2.64], !P1 ;  /* 0x1e40000002057fae */ /* 0x000fe8000c901d78 */
[----:B------:R-:W-:Y:S04]  /*22d10*/  LDGSTS.E.BYPASS.LTC128B.128 [R5+0x21400], desc[UR56][R2.64+0x80], !P5 ;  /* 0x2140008002057fae */ /* 0x000fe8000e901d78 */
[----:B------:R1:W-:Y:S02]  /*22d20*/  LDGSTS.E.BYPASS.LTC128B.128 [R5+0x24400], desc[UR56][R2.64+0x100], !P4 ;  /* 0x2440010002057fae */ /* 0x0003e4000e101d78 */
[----:B01----:R-:W-:-:S07]  /*22d30*/  IMAD.MOV.U32 R3, RZ, RZ, R14 ;  /* 0x000000ffff037224 */ /* 0x003fce00078e000e */
[----:B------:R-:W-:Y:S05]  /*22d40*/  WARPSYNC.COLLECTIVE R15, `(.L_x_4175) ;  /* 0x000000000f087348 */ /* 0x000fea0003c00000 */
[----:B------:R0:W1:Y:S02]  /*22d50*/  SHFL.IDX P6, R14, R13, R12, R11 ;  /* 0x0000000c0d0e7389 */ /* 0x00006400000c000b */
[----:B01----:R-:W-:Y:S01]  /*22d60*/  ENDCOLLECTIVE ;  /* 0x000000000000791b */ /* 0x003fe20003800000 */
.L_x_4175:
[----:B------:R-:W-:Y:S01]  /*22d70*/  IMAD.MOV.U32 R13, RZ, RZ, R6 ;  /* 0x000000ffff0d7224 */ /* 0x000fe200078e0006 */
[----:B------:R-:W-:Y:S01]  /*22d80*/  MOV R12, 0x2 ;  /* 0x00000002000c7802 */ /* 0x000fe20000000f00 */
[----:B------:R-:W-:-:S07]  /*22d90*/  IMAD.MOV.U32 R2, RZ, RZ, R14 ;  /* 0x000000ffff027224 */ /* 0x000fce00078e000e */
[----:B------:R-:W-:Y:S05]  /*22da0*/  WARPSYNC.COLLECTIVE R15, `(.L_x_4176) ;  /* 0x000000000f087348 */ /* 0x000fea0003c00000 */
[----:B------:R0:W1:Y:S02]  /*22db0*/  SHFL.IDX P6, R14, R13, R12, R11 ;  /* 0x0000000c0d0e7389 */ /* 0x00006400000c000b */
[----:B01----:R-:W-:Y:S01]  /*22dc0*/  ENDCOLLECTIVE ;  /* 0x000000000000791b */ /* 0x003fe20003800000 */
.L_x_4176:
        /* <DEDUP_REMOVED lines=13> */
.L_x_4177:
[----:B------:R-:W-:Y:S01]  /*22ea0*/  IMAD.MOV.U32 R13, RZ, RZ, R6 ;  /* 0x000000ffff0d7224 */ /* 0x000fe200078e0006 */
[----:B------:R-:W-:Y:S01]  /*22eb0*/  MOV R12, 0x3 ;  /* 0x00000003000c7802 */ /* 0x000fe20000000f00 */
[----:B------:R-:W-:-:S07]  /*22ec0*/  IMAD.MOV.U32 R2, RZ, RZ, R14 ;  /* 0x000000ffff027224 */ /* 0x000fce00078e000e */
[----:B------:R-:W-:Y:S05]  /*22ed0*/  WARPSYNC.COLLECTIVE R15, `(.L_x_4178) ;  /* 0x000000000f087348 */ /* 0x000fea0003c00000 */
[----:B------:R0:W1:Y:S02]  /*22ee0*/  SHFL.IDX P6, R14, R13, R12, R11 ;  /* 0x0000000c0d0e7389 */ /* 0x00006400000c000b */
[----:B01----:R-:W-:Y:S01]  /*22ef0*/  ENDCOLLECTIVE ;  /* 0x000000000000791b */ /* 0x003fe20003800000 */
.L_x_4178:
        /* <DEDUP_REMOVED lines=13> */
.L_x_4179:
[----:B------:R-:W-:Y:S01]  /*22fd0*/  IMAD.MOV.U32 R13, RZ, RZ, R6 ;  /* 0x000000ffff0d7224 */ /* 0x000fe200078e0006 */
[----:B------:R-:W-:Y:S01]  /*22fe0*/  MOV R12, 0x4 ;  /* 0x00000004000c7802 */ /* 0x000fe20000000f00 */
[----:B------:R-:W-:-:S07]  /*22ff0*/  IMAD.MOV.U32 R2, RZ, RZ, R14 ;  /* 0x000000ffff027224 */ /* 0x000fce00078e000e */
[----:B------:R-:W-:Y:S05]  /*23000*/  WARPSYNC.COLLECTIVE R15, `(.L_x_4180) ;  /* 0x000000000f087348 */ /* 0x000fea0003c00000 */
[----:B------:R0:W1:Y:S02]  /*23010*/  SHFL.IDX P6, R14, R13, R12, R11 ;  /* 0x0000000c0d0e7389 */ /* 0x00006400000c000b */
[----:B01----:R-:W-:Y:S01]  /*23020*/  ENDCOLLECTIVE ;  /* 0x000000000000791b */ /* 0x003fe20003800000 */
.L_x_4180:
        /* <DEDUP_REMOVED lines=13> */
.L_x_4181:
        /* <DEDUP_REMOVED lines=8> */
[----:B------:R0:W5:Y:S01]  /*23180*/  LDL.LU R0, [R1+0x88] ;  /* 0x0000880001007983 */ /* 0x0001620000300800 */
[----:B------:R-:W-:Y:S01]  /*23190*/  IMAD.MOV.U32 R13, RZ, RZ, R6 ;  /* 0x000000ffff0d7224 */ /* 0x000fe200078e0006 */
[----:B------:R-:W-:Y:S02]  /*231a0*/  MOV R12, 0x5 ;  /* 0x00000005000c7802 */ /* 0x000fe40000000f00 */
[----:B------:R0:W-:Y:S06]  /*231b0*/  LDGSTS.E.BYPASS.LTC128B.128 [R5+0x23400], desc[UR56][R2.64+0x80], !P5 ;  /* 0x2340008002057fae */ /* 0x0001ec000e901d78 */
[----:B0----5:R-:W-:Y:S05]  /*231c0*/  WARPSYNC.COLLECTIVE R15, `(.L_x_4182) ;  /* 0x000000000f087348 */ /* 0x021fea0003c00000 */
[----:B------:R1:W2:Y:S02]  /*231d0*/  SHFL.IDX P6, R14, R13, R12, R11 ;  /* 0x0000000c0d0e7389 */ /* 0x0002a400000c000b */
[----:B012--5:R-:W-:Y:S01]  /*231e0*/  ENDCOLLECTIVE ;  /* 0x000000000000791b */ /* 0x027fe20003800000 */
.L_x_4182:
[----:B------:R-:W-:Y:S01]  /*231f0*/  @!PT LDS RZ, [RZ] ;  /* 0x00000000fffff984 */ /* 0x000fe20000000800 */
[----:B------:R-:W-:Y:S01]  /*23200*/  @!PT LDS RZ, [RZ] ;  /* 0x00000000fffff984 */ /* 0x000fe20000000800 */
[----:B------:R-:W-:Y:S01]  /*23210*/  @!PT LDS RZ, [RZ] ;  /* 0x00000000fffff984 */ /* 0x000fe20000000800 */
[----:B------:R0:W-:Y:S01]  /*23220*/  LDGSTS.E.BYPASS.LTC128B.128 [R5+0x26400], desc[UR56][R2.64+0x100], !P4 ;  /* 0x2640010002057fae */ /* 0x0001e2000e101d78 */
[----:B------:R-:W-:Y:S01]  /*23230*/  MOV R13, R8 ;  /* 0x00000008000d7202 */ /* 0x000fe20000000f00 */
[----:B------:R-:W-:-:S07]  /*23240*/  IMAD.MOV.U32 R34, RZ, RZ, R14 ;  /* 0x000000ffff227224 */ /* 0x000fce00078e000e */
[----:B0-----:R-:W-:Y:S05]  /*23250*/  WARPSYNC.COLLECTIVE R15, `(.L_x_4183) ;  /* 0x000000000f087348 */ /* 0x001fea0003c00000 */
[----:B------:R1:W2:Y:S02]  /*23260*/  SHFL.IDX P6, R14, R13, R12, R11 ;  /* 0x0000000c0d0e7389 */ /* 0x0002a400000c000b */
[----:B012---:R-:W-:Y:S01]  /*23270*/  ENDCOLLECTIVE ;  /* 0x000000000000791b */ /* 0x007fe20003800000 */
.L_x_4183:
[----:B------:R-:W-:Y:S01]  /*23280*/  IMAD.MOV.U32 R2, RZ, RZ, R14 ;  /* 0x000000ffff027224 */ /* 0x000fe200078e000e */
[----:B------:R-:W-:Y:S06]  /*23290*/  BRA `(.L_x_4184) ;  /* 0xffffffb000fc7947 */ /* 0x000fec000383ffff */
.L_x_4044:
[----:B0-----:R0:W2:Y:S02]  /*232a0*/  SYNCS.PHASECHK.TRANS64.TRYWAIT P0, [R6+URZ+0x30860], R2 ;  /* 0x03086002060075a7 */ /* 0x0010a4000800017f */
[----:B--2---:R-:W-:Y:S05]  /*232b0*/  @!P0 NANOSLEEP.SYNCS 0x989680 ;  /* 0x009896800000895d */ /* 0x004fea0003900000 */
[----:B------:R-:W2:Y:S02]  /*232c0*/  @!P0 SYNCS.PHASECHK.TRANS64 P0, [R6+URZ+0x30860], R2 ;  /* 0x03086002060085a7 */ /* 0x000ea4000800007f */
[----:B--2---:R-:W-:Y:S05]  /*232d0*/  @!P0 BRA `(.L_x_4044) ;  /* 0xfffffffc00f08947 */ /* 0x004fea000383ffff */
[----:B------:R-:W-:Y:S05]  /*232e0*/  BRA `(.L_x_4185) ;  /* 0xffffffb400647947 */ /* 0x000fea000383ffff */
.L_x_4045:
        /* <DEDUP_REMOVED lines=8> */
.L_x_4187:
[----:B------:R-:W-:Y:S05]  /*23370*/  BSYNC B1 ;  /* 0x0000000000017941 */ /* 0x000fea0003800000 */
.L_x_4186:
        /* <DEDUP_REMOVED lines=9> */
.L_x_4188:
[----:B------:R-:W-:Y:S01]  /*23410*/  MOV R13, R24 ;  /* 0x00000018000d7202 */ /* 0x000fe20000000f00 */
[----:B------:R-:W-:Y:S02]  /*23420*/  IMAD.MOV.U32 R12, RZ, RZ, 0x1 ;  /* 0x00000001ff0c7424 */ /* 0x000fe400078e00ff */
[----:B------:R-:W-:-:S07]  /*23430*/  IMAD.MOV.U32 R2, RZ, RZ, R14 ;  /* 0x000000ffff027224 */ /* 0x000fce00078e000e */
[----:B------:R-:W-:Y:S05]  /*23440*/  WARPSYNC.COLLECTIVE R15, `(.L_x_4189) ;  /* 0x000000000f087348 */ /* 0x000fea0003c00000 */
[----:B------:R0:W1:Y:S02]  /*23450*/  SHFL.IDX P6, R14, R13, R12, R11 ;  /* 0x0000000c0d0e7389 */ /* 0x00006400000c000b */
[----:B01----:R-:W-:Y:S01]  /*23460*/  ENDCOLLECTIVE ;  /* 0x000000000000791b */ /* 0x003fe20003800000 */
.L_x_4189:
        /* <DEDUP_REMOVED lines=16> */
.L_x_4190:
[----:B------:R-:W-:Y:S01]  /*23570*/  MOV R13, R24 ;  /* 0x00000018000d7202 */ /* 0x000fe20000000f00 */
[----:B------:R-:W-:Y:S01]  /*23580*/  IMAD.MOV.U32 R12, RZ, RZ, 0x2 ;  /* 0x00000002ff0c7424 */ /* 0x000fe200078e00ff */
[----:B------:R-:W-:-:S07]  /*23590*/  MOV R2, R14 ;  /* 0x0000000e00027202 */ /* 0x000fce0000000f00 */
[----:B------:R-:W-:Y:S05]  /*235a0*/  WARPSYNC.COLLECTIVE R15, `(.L_x_4191) ;  /* 0x000000000f087348 */ /* 0x000fea0003c00000 */
[----:B------:R0:W1:Y:S02]  /*235b0*/  SHFL.IDX P6, R14, R13, R12, R11 ;  /* 0x0000000c0d0e7389 */ /* 0x00006400000c000b */
[----:B01----:R-:W-:Y:S01]  /*235c0*/  ENDCOLLECTIVE ;  /* 0x000000000000791b */ /* 0x003fe20003800000 */
.L_x_4191:
        /* <DEDUP_REMOVED lines=16> */
.L_x_4192:
[----:B------:R-:W-:Y:S01]  /*236d0*/  MOV R13, R24 ;  /* 0x00000018000d7202 */ /* 0x000fe20000000f00 */
[----:B------:R-:W-:Y:S01]  /*236e0*/  IMAD.MOV.U32 R12, RZ, RZ, 0x3 ;  /* 0x00000003ff0c7424 */ /* 0x000fe200078e00ff */
[----:B------:R-:W-:-:S07]  /*236f0*/  MOV R2, R14 ;  /* 0x0000000e00027202 */ /* 0x000fce0000000f00 */
[----:B------:R-:W-:Y:S05]  /*23700*/  WARPSYNC.COLLECTIVE R15, `(.L_x_4193) ;  /* 0x000000000f087348 */ /* 0x000fea0003c00000 */
[----:B------:R0:W1:Y:S02]  /*23710*/  SHFL.IDX P6, R14, R13, R12, R11 ;  /* 0x0000000c0d0e7389 */ /* 0x00006400000c000b */
[----:B01----:R-:W-:Y:S01]  /*23720*/  ENDCOLLECTIVE ;  /* 0x000000000000791b */ /* 0x003fe20003800000 */
.L_x_4193:
        /* <DEDUP_REMOVED lines=16> */
.L_x_4194:
[----:B------:R-:W-:Y:S01]  /*23830*/  MOV R13, R24 ;  /* 0x00000018000d7202 */ /* 0x000fe20000000f00 */
[----:B------:R-:W-:Y:S01]  /*23840*/  IMAD.MOV.U32 R12, RZ, RZ, 0x4 ;  /* 0x00000004ff0c7424 */ /* 0x000fe200078e00ff */
[----:B------:R-:W-:-:S07]  /*23850*/  MOV R2, R14 ;  /* 0x0000000e00027202 */ /* 0x000fce0000000f00 */
[----:B------:R-:W-:Y:S05]  /*23860*/  WARPSYNC.COLLECTIVE R15, `(.L_x_4195) ;  /* 0x000000000f087348 */ /* 0x000fea0003c00000 */
[----:B------:R0:W1:Y:S02]  /*23870*/  SHFL.IDX P6, R14, R13, R12, R11 ;  /* 0x0000000c0d0e7389 */ /* 0x00006400000c000b */
[----:B01----:R-:W-:Y:S01]  /*23880*/  ENDCOLLECTIVE ;  /* 0x000000000000791b */ /* 0x003fe20003800000 */
.L_x_4195:
        /* <DEDUP_REMOVED lines=16> */
.L_x_4196:
[----:B------:R-:W-:Y:S01]  /*23990*/  MOV R13, R24 ;  /* 0x00000018000d7202 */ /* 0x000fe20000000f00 */
[----:B------:R-:W-:Y:S01]  /*239a0*/  IMAD.MOV.U32 R12, RZ, RZ, 0x5 ;  /* 0x00000005ff0c7424 */ /* 0x000fe200078e00ff */
[----:B------:R-:W-:-:S07]  /*239b0*/  MOV R2, R14 ;  /* 0x0000000e00027202 */ /* 0x000fce0000000f00 */
[----:B------:R-:W-:Y:S05]  /*239c0*/  WARPSYNC.COLLECTIVE R15, `(.L_x_4197) ;  /* 0x000000000f087348 */ /* 0x000fea0003c00000 */
[----:B------:R0:W1:Y:S02]  /*239d0*/  SHFL.IDX P6, R14, R13, R12, R11 ;  /* 0x0000000c0d0e7389 */ /* 0x00006400000c000b */
[----:B01----:R-:W-:Y:S01]  /*239e0*/  ENDCOLLECTIVE ;  /* 0x000000000000791b */ /* 0x003fe20003800000 */
.L_x_4197:
        /* <DEDUP_REMOVED lines=13> */
.L_x_4198:
[----:B------:R-:W-:Y:S01]  /*23ac0*/  @!PT LDS RZ, [RZ] ;  /* 0x00000000fffff984 */ /* 0x000fe20000000800 */
[----:B------:R-:W-:Y:S01]  /*23ad0*/  @!PT LDS RZ, [RZ] ;  /* 0x00000000fffff984 */ /* 0x000fe20000000800 */
[----:B------:R-:W-:Y:S01]  /*23ae0*/  @!PT LDS RZ, [RZ] ;  /* 0x00000000fffff984 */ /* 0x000fe20000000800 */
[----:B------:R0:W-:Y:S01]  /*23af0*/  LDGSTS.E.BYPASS.LTC128B.128 [R5+0x5400], desc[UR56][R2.64+0x80], !P0 ;  /* 0x0540008002057fae */ /* 0x0001e2000c101d78 */
[----:B------:R-:W-:-:S13]  /*23b00*/  ISETP.LT.OR P0, PT, R7, 0x41, P1 ;  /* 0x000000410700780c */ /* 0x000fda0000f01670 */
[----:B------:R0:W-:Y:S01]  /*23b10*/  LDGSTS.E.BYPASS.LTC128B.128 [R5+0x8400], desc[UR56][R2.64+0x100], !P0 ;  /* 0x0840010002057fae */ /* 0x0001e2000c101d78 */
[----:B------:R-:W-:Y:S05]  /*23b20*/  BRA `(.L_x_4199) ;  /* 0xffffffb000507947 */ /* 0x000fea000383ffff */
.L_x_4053:
[----:B0-----:R0:W1:Y:S02]  /*23b30*/  SYNCS.PHASECHK.TRANS64.TRYWAIT P0, [R0+URZ+0x30860], R3 ;  /* 0x03086003000075a7 */ /* 0x001064000800017f */
[----:B-1----:R-:W-:Y:S05]  /*23b40*/  @!P0 NANOSLEEP.SYNCS 0x989680 ;  /* 0x009896800000895d */ /* 0x002fea0003900000 */
[----:B------:R-:W1:Y:S02]  /*23b50*/  @!P0 SYNCS.PHASECHK.TRANS64 P0, [R0+URZ+0x30860], R3 ;  /* 0x03086003000085a7 */ /* 0x000e64000800007f */
[----:B-1----:R-:W-:Y:S05]  /*23b60*/  @!P0 BRA `(.L_x_4053) ;  /* 0xfffffffc00f08947 */ /* 0x002fea000383ffff */
[----:B------:R-:W-:Y:S05]  /*23b70*/  BRA `(.L_x_4200) ;  /* 0xffffffb400787947 */ /* 0x000fea000383ffff */
.L_x_4054:
[----:B------:R-:W-:Y:S01]  /*23b80*/  BSSY B0, `(.L_x_4201) ;  /* 0x0000008000007945 */ /* 0x000fe20003800000 */
[----:B------:R-:W-:Y:S01]  /*23b90*/  MOV R13, R24 ;  /* 0x00000018000d7202 */ /* 0x000fe20000000f00 */
[----:B------:R-:W-:Y:S01]  /*23ba0*/  IMAD.MOV.U32 R12, RZ, RZ, RZ ;  /* 0x000000ffff0c7224 */ /* 0x000fe200078e00ff */
[----:B------:R-:W-:Y:S01]  /*23bb0*/  MOV R11, 0x181f ;  /* 0x0000181f000b7802 */ /* 0x000fe20000000f00 */
[----:B------:R-:W-:-:S07]  /*23bc0*/  IMAD.MOV.U32 R15, RZ, RZ, -0x1 ;  /* 0xffffffffff0f7424 */ /* 0x000fce00078e00ff */
[----:B0-2---:R-:W-:Y:S05]  /*23bd0*/  WARPSYNC.COLLECTIVE R15, `(.L_x_4202) ;  /* 0x000000000f087348 */ /* 0x005fea0003c00000 */
[----:B--2---:R1:W2:Y:S02]  /*23be0*/  SHFL.IDX P6, R14, R13, R12, R11 ;  /* 0x0000000c0d0e7389 */ /* 0x0042a400000c000b */
[----:B012---:R-:W-:Y:S01]  /*23bf0*/  ENDCOLLECTIVE ;  /* 0x000000000000791b */ /* 0x007fe20003800000 */
.L_x_4202:
[----:B------:R-:W-:Y:S05]  /*23c00*/  BSYNC B0 ;  /* 0x0000000000007941 */ /* 0x000fea0003800000 */
.L_x_4201:
[----:B------:R-:W-:Y:S01]  /*23c10*/  IMAD.MOV.U32 R13, RZ, RZ, R23 ;  /* 0x000000ffff0d7224 */ /* 0x000fe200078e0017 */
[----:B------:R-:W-:Y:S01]  /*23c20*/  MOV R12, RZ ;  /* 0x000000ff000c7202 */ /* 0x000fe20000000f00 */
[----:B------:R-:W-:Y:S01]  /*23c30*/  IMAD.MOV.U32 R11, RZ, RZ, 0x181f ;  /* 0x0000181fff0b7424 */ /* 0x000fe200078e00ff */
[----:B------:R-:W-:Y:S01]  /*23c40*/  MOV R15, 0xffffffff ;  /* 0xffffffff000f7802 */ /* 0x000fe20000000f00 */
[----:B------:R-:W-:Y:S01]  /*23c50*/  IMAD.SHL.U32 R5, R33, 0x2, RZ ;  /* 0x0000000221057824 */ /* 0x000fe200078e00ff */
[----:B------:R-:W-:Y:S01]  /*23c60*/  MOV R3, R14 ;  /* 0x0000000e00037202 */ /* 0x000fe20000000f00 */
[----:B------:R-:W-:-:S07]  /*23c70*/  IMAD R4, R7, 0x2, R22 ;  /* 0x0000000207047824 */ /* 0x000fce00078e0216 */
[----:B------:R-:W-:Y:S05]  /*23c80*/  WARPSYNC.COLLECTIVE R15, `(.L_x_4203) ;  /* 0x000000000f087348 */ /* 0x000fea0003c00000 */
[----:B------:R0:W1:Y:S02]  /*23c90*/  SHFL.IDX P6, R14, R13, R12, R11 ;  /* 0x0000000c0d0e7389 */ /* 0x00006400000c000b */
[----:B01----:R-:W-:Y:S01]  /*23ca0*/  ENDCOLLECTIVE ;  /* 0x000000000000791b */ /* 0x003fe20003800000 */
.L_x_4203:
[----:B------:R-:W-:Y:S02]  /*23cb0*/  ULDC UR4, c[0x0][0x2f4] ;  /* 0x0000bd0000047ab9 */ /* 0x000fe40000000800 */
[----:B------:R-:W-:Y:S02]  /*23cc0*/  ISETP.GE.AND P2, PT, R33, UR4, PT ;  /* 0x0000000421007c0c */ /* 0x000fe4000bf46270 */
[----:B------:R-:W-:Y:S02]  /*23cd0*/  ISETP.GE.AND P1, PT, R36, UR4, PT ;  /* 0x0000000424007c0c */ /* 0x000fe4000bf26270 */
[C---:B------:R-:W-:Y:S02]  /*23ce0*/  ISETP.LT.OR P3, PT, R6.reuse, 0x1, P2 ;  /* 0x000000010600780c */ /* 0x040fe40001761670 */
[----:B------:R-:W-:Y:S02]  /*23cf0*/  ISETP.LT.OR P4, PT, R6, 0x1, P1 ;  /* 0x000000010600780c */ /* 0x000fe40000f81670 */
[----:B------:R-:W-:Y:S01]  /*23d00*/  MOV R13, R24 ;  /* 0x00000018000d7202 */ /* 0x000fe20000000f00 */
[----:B------:R-:W-:Y:S01]  /*23d10*/  IMAD.MOV.U32 R12, RZ, RZ, 0x1 ;  /* 0x00000001ff0c7424 */ /* 0x000fe200078e00ff */
[----:B------:R-:W-:-:S04]  /*23d20*/  IADD3 R2, P0, R14, R5, RZ ;  /* 0x000000050e027210 */ /* 0x000fc80007f1e0ff */
[----:B------:R-:W-:Y:S02]  /*23d30*/  IADD3.X R3, RZ, R3, RZ, P0, !PT ;  /* 0x00000003ff037210 */ /* 0x000fe400007fe4ff */
[----:B------:R-:W-:-:S13]  /*23d40*/  ISETP.GE.AND P0, PT, R35, UR4, PT ;  /* 0x0000000423007c0c */ /* 0x000fda000bf06270 */
[----:B------:R-:W-:Y:S05]  /*23d50*/  WARPSYNC.COLLECTIVE R15, `(.L_x_4204) ;  /* 0x000000000f087348 */ /* 0x000fea0003c00000 */
[----:B------:R0:W1:Y:S02]  /*23d60*/  SHFL.IDX P6, R14, R13, R12, R11 ;  /* 0x0000000c0d0e7389 */ /* 0x00006400000c000b */
[----:B01----:R-:W-:Y:S01]  /*23d70*/  ENDCOLLECTIVE ;  /* 0x000000000000791b */ /* 0x003fe20003800000 */
.L_x_4204:
        /* <DEDUP_REMOVED lines=8> */
[----:B------:R-:W-:Y:S02]  /*23e00*/  ISETP.LT.OR P3, PT, R6, 0x11, P2 ;  /* 0x000000110600780c */ /* 0x000fe40001761670 */
[----:B------:R-:W-:-:S11]  /*23e10*/  MOV R7, R14 ;  /* 0x0000000e00077202 */ /* 0x000fd60000000f00 */
[----:B0-----:R-:W-:Y:S05]  /*23e20*/  WARPSYNC.COLLECTIVE R15, `(.L_x_4205) ;  /* 0x000000000f087348 */ /* 0x001fea0003c00000 */
[----:B------:R1:W2:Y:S02]  /*23e30*/  SHFL.IDX P6, R14, R13, R12, R11 ;  /* 0x0000000c0d0e7389 */ /* 0x0002a400000c000b */
[----:B012---:R-:W-:Y:S01]  /*23e40*/  ENDCOLLECTIVE ;  /* 0x000000000000791b */ /* 0x007fe20003800000 */
.L_x_4205:
[----:B------:R-:W-:Y:S01]  /*23e50*/  IMAD.MOV.U32 R13, RZ, RZ, R24 ;  /* 0x000000ffff0d7224 */ /* 0x000fe200078e0018 */
[----:B------:R-:W-:Y:S02]  /*23e60*/  MOV R12, 0x2 ;  /* 0x00000002000c7802 */ /* 0x000fe40000000f00 */
[----:B------:R-:W-:-:S13]  /*23e70*/  IADD3 R2, P4, R14, R5, RZ ;  /* 0x000000050e027210 */ /* 0x000fda0007f9e0ff */
[----:B------:R-:W-:Y:S05]  /*23e80*/  WARPSYNC.COLLECTIVE R15, `(.L_x_4206) ;  /* 0x000000000f087348 */ /* 0x000fea0003c00000 */
[----:B------:R0:W1:Y:S02]  /*23e90*/  SHFL.IDX P6, R14, R13, R12, R11 ;  /* 0x0000000c0d0e7389 */ /* 0x00006400000c000b */
[----:B01----:R-:W-:Y:S01]  /*23ea0*/  ENDCOLLECTIVE ;  /* 0x000000000000791b */ /* 0x003fe20003800000 */
.L_x_4206:
        /* <DEDUP_REMOVED lines=15> */
.L_x_4207:
[----:B------:R-:W-:Y:S01]  /*23fa0*/  MOV R13, R24 ;  /* 0x00000018000d7202 */ /* 0x000fe20000000f00 */
[----:B------:R-:W-:Y:S01]  /*23fb0*/  IMAD.MOV.U32 R12, RZ, RZ, 0x3 ;  /* 0x00000003ff0c7424 */ /* 0x000fe200078e00ff */
[----:B------:R-:W-:-:S13]  /*23fc0*/  IADD3 R2, P4, R14, R5, RZ ;  /* 0x000000050e027210 */ /* 0x000fda0007f9e0ff */
[----:B------:R-:W-:Y:S05]  /*23fd0*/  WARPSYNC.COLLECTIVE R15, `(.L_x_4208) ;  /* 0x000000000f087348 */ /* 0x000fea0003c00000 */
[----:B------:R0:W1:Y:S02]  /*23fe0*/  SHFL.IDX P6, R14, R13, R12, R11 ;  /* 0x0000000c0d0e7389 */ /* 0x00006400000c000b */
[----:B01----:R-:W-:Y:S01]  /*23ff0*/  ENDCOLLECTIVE ;  /* 0x000000000000791b */ /* 0x003fe20003800000 */
.L_x_4208:
        /* <DEDUP_REMOVED lines=15> */
.L_x_4209:
[----:B------:R-:W-:Y:S01]  /*240f0*/  IMAD.MOV.U32 R13, RZ, RZ, R24 ;  /* 0x000000ffff0d7224 */ /* 0x000fe200078e0018 */
[----:B------:R-:W-:Y:S02]  /*24100*/  MOV R12, 0x4 ;  /* 0x00000004000c7802 */ /* 0x000fe40000000f00 */
[----:B------:R-:W-:-:S13]  /*24110*/  IADD3 R2, P4, R14, R5, RZ ;  /* 0x000000050e027210 */ /* 0x000fda0007f9e0ff */
[----:B------:R-:W-:Y:S05]  /*24120*/  WARPSYNC.COLLECTIVE R15, `(.L_x_4210) ;  /* 0x000000000f087348 */ /* 0x000fea0003c00000 */
[----:B------:R0:W1:Y:S02]  /*24130*/  SHFL.IDX P6, R14, R13, R12, R11 ;  /* 0x0000000c0d0e7389 */ /* 0x00006400000c000b */
[----:B01----:R-:W-:Y:S01]  /*24140*/  ENDCOLLECTIVE ;  /* 0x000000000000791b */ /* 0x003fe20003800000 */
.L_x_4210:
        /* <DEDUP_REMOVED lines=15> */
.L_x_4211:
[----:B------:R-:W-:Y:S01]  /*24240*/  MOV R13, R24 ;  /* 0x00000018000d7202 */ /* 0x000fe20000000f00 */
[----:B------:R-:W-:Y:S01]  /*24250*/  IMAD.MOV.U32 R12, RZ, RZ, 0x5 ;  /* 0x00000005ff0c7424 */ /* 0x000fe200078e00ff */
[----:B------:R-:W-:-:S13]  /*24260*/  IADD3 R2, P4, R14, R5, RZ ;  /* 0x000000050e027210 */ /* 0x000fda0007f9e0ff */
[----:B------:R-:W-:Y:S05]  /*24270*/  WARPSYNC.COLLECTIVE R15, `(.L_x_4212) ;  /* 0x000000000f087348 */ /* 0x000fea0003c00000 */
[----:B------:R0:W1:Y:S02]  /*24280*/  SHFL.IDX P6, R14, R13, R12, R11 ;  /* 0x0000000c0d0e7389 */ /* 0x00006400000c000b */
[----:B01----:R-:W-:Y:S01]  /*24290*/  ENDCOLLECTIVE ;  /* 0x000000000000791b */ /* 0x003fe20003800000 */
.L_x_4212:
        /* <DEDUP_REMOVED lines=10> */
[----:B------:R-:W-:-:S07]  /*24340*/  MOV R24, R14 ;  /* 0x0000000e00187202 */ /* 0x000fce0000000f00 */
[----:B0-----:R-:W-:Y:S05]  /*24350*/  WARPSYNC.COLLECTIVE R15, `(.L_x_4213) ;  /* 0x000000000f087348 */ /* 0x001fea0003c00000 */
[----:B------:R1:W2:Y:S02]  /*24360*/  SHFL.IDX P6, R14, R13, R12, R11 ;  /* 0x0000000c0d0e7389 */ /* 0x0002a400000c000b */
[----:B012---:R-:W-:Y:S01]  /*24370*/  ENDCOLLECTIVE ;  /* 0x000000000000791b */ /* 0x007fe20003800000 */
.L_x_4213:
[----:B------:R-:W-:Y:S05]  /*24380*/  BRA `(.L_x_4214) ;  /* 0xffffffb0007c7947 */ /* 0x000fea000383ffff */
.L_x_4059:
        /* <DEDUP_REMOVED lines=8> */
.L_x_4216:
[----:B------:R-:W-:Y:S05]  /*24410*/  BSYNC B0 ;  /* 0x0000000000007941 */ /* 0x000fea0003800000 */
.L_x_4215:
        /* <DEDUP_REMOVED lines=9> */
.L_x_4217:
[----:B------:R-:W-:Y:S02]  /*244b0*/  ULDC UR4, c[0x0][0xc3c] ;  /* 0x00030f0000047ab9 */ /* 0x000fe40000000800 */
        /* <DEDUP_REMOVED lines=17> */
.L_x_4218:
[----:B------:R-:W-:Y:S01]  /*245d0*/  IMAD.MOV.U32 R12, RZ, RZ, 0x2 ;  /* 0x00000002ff0c7424 */ /* 0x000fe200078e00ff */
[----:B------:R-:W-:-:S05]  /*245e0*/  SEL R7, R14, RZ, P1 ;  /* 0x000000ff0e077207 */ /* 0x000fca0000800000 */
[----:B------:R-:W-:-:S05]  /*245f0*/  IMAD.IADD R6, R4, 0x1, R7 ;  /* 0x0000000104067824 */ /* 0x000fca00078e0207 */
[----:B------:R-:W-:-:S07]  /*24600*/  MOV R13, R6 ;  /* 0x00000006000d7202 */ /* 0x000fce0000000f00 */
[----:B------:R-:W-:Y:S05]  /*24610*/  WARPSYNC.COLLECTIVE R15, `(.L_x_4219) ;  /* 0x000000000f087348 */ /* 0x000fea0003c00000 */
[----:B------:R0:W1:Y:S02]  /*24620*/  SHFL.UP P6, R14, R13, R12, R11 ;  /* 0x0400000c0d0e7389 */ /* 0x00006400000c000b */
[----:B01----:R-:W-:Y:S01]  /*24630*/  ENDCOLLECTIVE ;  /* 0x000000000000791b */ /* 0x003fe20003800000 */
.L_x_4219:
[----:B------:R-:W-:Y:S02]  /*24640*/  MOV R12, 0x4 ;  /* 0x00000004000c7802 */ /* 0x000fe40000000f00 */
[----:B------:R-:W-:-:S04]  /*24650*/  SEL R7, R14, RZ, P2 ;  /* 0x000000ff0e077207 */ /* 0x000fc80001000000 */
[----:B------:R-:W-:-:S05]  /*24660*/  IADD3 R7, R6, R7, RZ ;  /* 0x0000000706077210 */ /* 0x000fca0007ffe0ff */
[----:B------:R-:W-:-:S07]  /*24670*/  IMAD.MOV.U32 R13, RZ, RZ, R7 ;  /* 0x000000ffff0d7224 */ /* 0x000fce00078e0007 */
[----:B------:R-:W-:Y:S05]  /*24680*/  WARPSYNC.COLLECTIVE R15, `(.L_x_4220) ;  /* 0x000000000f087348 */ /* 0x000fea0003c00000 */
[----:B------:R0:W1:Y:S02]  /*24690*/  SHFL.UP P6, R14, R13, R12, R11 ;  /* 0x0400000c0d0e7389 */ /* 0x00006400000c000b */
[----:B01----:R-:W-:Y:S01]  /*246a0*/  ENDCOLLECTIVE ;  /* 0x000000000000791b */ /* 0x003fe20003800000 */
.L_x_4220:
[----:B------:R-:W-:Y:S01]  /*246b0*/  IMAD.MOV.U32 R12, RZ, RZ, 0x8 ;  /* 0x00000008ff0c7424 */ /* 0x000fe200078e00ff */
[----:B------:R-:W-:-:S05]  /*246c0*/  SEL R2, R14, RZ, P3 ;  /* 0x000000ff0e027207 */ /* 0x000fca0001800000 */
[----:B------:R-:W-:-:S05]  /*246d0*/  IMAD.IADD R2, R7, 0x1, R2 ;  /* 0x0000000107027824 */ /* 0x000fca00078e0202 */
[----:B------:R-:W-:-:S07]  /*246e0*/  MOV R13, R2 ;  /* 0x00000002000d7202 */ /* 0x000fce0000000f00 */
[----:B------:R-:W-:Y:S05]  /*246f0*/  WARPSYNC.COLLECTIVE R15, `(.L_x_4221) ;  /* 0x000000000f087348 */ /* 0x000fea0003c00000 */
[----:B------:R0:W1:Y:S02]  /*24700*/  SHFL.UP P6, R14, R13, R12, R11 ;  /* 0x0400000c0d0e7389 */ /* 0x00006400000c000b */
[----:B01----:R-:W-:Y:S01]  /*24710*/  ENDCOLLECTIVE ;  /* 0x000000000000791b */ /* 0x003fe20003800000 */
.L_x_4221:
[----:B------:R-:W-:Y:S02]  /*24720*/  MOV R12, 0x10 ;  /* 0x00000010000c7802 */ /* 0x000fe40000000f00 */
[----:B------:R-:W-:-:S04]  /*24730*/  SEL R3, R14, RZ, P4 ;  /* 0x000000ff0e037207 */ /* 0x000fc80002000000 */
[----:B------:R-:W-:-:S05]  /*24740*/  IADD3 R3, R2, R3, RZ ;  /* 0x0000000302037210 */ /* 0x000fca0007ffe0ff */
[----:B------:R-:W-:-:S07]  /*24750*/  IMAD.MOV.U32 R13, RZ, RZ, R3 ;  /* 0x000000ffff0d7224 */ /* 0x000fce00078e0003 */
[----:B------:R-:W-:Y:S05]  /*24760*/  WARPSYNC.COLLECTIVE R15, `(.L_x_4222) ;  /* 0x000000000f087348 */ /* 0x000fea0003c00000 */
[----:B------:R0:W1:Y:S02]  /*24770*/  SHFL.UP P6, R14, R13, R12, R11 ;  /* 0x0400000c0d0e7389 */ /* 0x00006400000c000b */
[----:B01----:R-:W-:Y:S01]  /*24780*/  ENDCOLLECTIVE ;  /* 0x000000000000791b */ /* 0x003fe20003800000 */
.L_x_4222:
        /* <DEDUP_REMOVED lines=8> */
.L_x_4223:
[----:B------:R-:W-:Y:S05]  /*24810*/  BRA `(.L_x_4224) ;  /* 0xffffffb000947947 */ /* 0x000fea000383ffff */
.L_x_4064:
[----:B------:R-:W-:Y:S01]  /*24820*/  BSSY B0, `(.L_x_4225) ;  /* 0x0000008000007945 */ /* 0x000fe20003800000 */
[----:B-----5:R-:W-:Y:S01]  /*24830*/  IMAD.MOV.U32 R13, RZ, RZ, R4 ;  /* 0x000000ffff0d7224 */ /* 0x020fe200078e0004 */
[----:B------:R-:W-:Y:S01]  /*24840*/  MOV R12, 0x1 ;  /* 0x00000001000c7802 */ /* 0x000fe20000000f00 */
[----:B------:R-:W-:Y:S01]  /*24850*/  IMAD.MOV.U32 R11, RZ, RZ, RZ ;  /* 0x000000ffff0b7224 */ /* 0x000fe200078e00ff */
[----:B------:R-:W-:-:S07]  /*24860*/  MOV R15, 0xffffffff ;  /* 0xffffffff000f7802 */ /* 0x000fce0000000f00 */
[----:B01----:R-:W-:Y:S05]  /*24870*/  WARPSYNC.COLLECTIVE R15, `(.L_x_4226) ;  /* 0x000000000f087348 */ /* 0x003fea0003c00000 */
[----:B------:R2:W3:Y:S02]  /*24880*/  SHFL.UP P6, R14, R13, R12, R11 ;  /* 0x0400000c0d0e7389 */ /* 0x0004e400000c000b */
[----:B0123--:R-:W-:Y:S01]  /*24890*/  ENDCOLLECTIVE ;  /* 0x000000000000791b */ /* 0x00ffe20003800000 */
.L_x_4226:
[----:B------:R-:W-:Y:S05]  /*248a0*/  BSYNC B0 ;  /* 0x0000000000007941 */ /* 0x000fea0003800000 */
.L_x_4225:
        /* <DEDUP_REMOVED lines=8> */
.L_x_4227:
[----:B------:R-:W-:Y:S01]  /*24930*/  IMAD.MOV.U32 R12, RZ, RZ, 0x4 ;  /* 0x00000004ff0c7424 */ /* 0x000fe200078e00ff */
[----:B------:R-:W-:-:S05]  /*24940*/  SEL R0, R14, RZ, P2 ;  /* 0x000000ff0e007207 */ /* 0x000fca0001000000 */
[----:B------:R-:W-:-:S05]  /*24950*/  IMAD.IADD R0, R13, 0x1, R0 ;  /* 0x000000010d007824 */ /* 0x000fca00078e0200 */
[----:B------:R-:W-:-:S07]  /*24960*/  MOV R13, R0 ;  /* 0x00000000000d7202 */ /* 0x000fce0000000f00 */
[----:B------:R-:W-:Y:S05]  /*24970*/  WARPSYNC.COLLECTIVE R15, `(.L_x_4228) ;  /* 0x000000000f087348 */ /* 0x000fea0003c00000 */
[----:B------:R0:W1:Y:S02]  /*24980*/  SHFL.UP P6, R14, R13, R12, R11 ;  /* 0x0400000c0d0e7389 */ /* 0x00006400000c000b */
[----:B01----:R-:W-:Y:S01]  /*24990*/  ENDCOLLECTIVE ;  /* 0x000000000000791b */ /* 0x003fe20003800000 */
.L_x_4228:
[----:B------:R-:W-:Y:S02]  /*249a0*/  MOV R12, 0x8 ;  /* 0x00000008000c7802 */ /* 0x000fe40000000f00 */
[----:B------:R-:W-:-:S04]  /*249b0*/  SEL R3, R14, RZ, P3 ;  /* 0x000000ff0e037207 */ /* 0x000fc80001800000 */
[----:B------:R-:W-:-:S05]  /*249c0*/  IADD3 R2, R0, R3, RZ ;  /* 0x0000000300027210 */ /* 0x000fca0007ffe0ff */
[----:B------:R-:W-:-:S07]  /*249d0*/  IMAD.MOV.U32 R13, RZ, RZ, R2 ;  /* 0x000000ffff0d7224 */ /* 0x000fce00078e0002 */
[----:B------:R-:W-:Y:S05]  /*249e0*/  WARPSYNC.COLLECTIVE R15, `(.L_x_4229) ;  /* 0x000000000f087348 */ /* 0x000fea0003c00000 */
[----:B------:R0:W1:Y:S02]  /*249f0*/  SHFL.UP P6, R14, R13, R12, R11 ;  /* 0x0400000c0d0e7389 */ /* 0x00006400000c000b */
[----:B01----:R-:W-:Y:S01]  /*24a00*/  ENDCOLLECTIVE ;  /* 0x000000000000791b */ /* 0x003fe20003800000 */
.L_x_4229:
[----:B------:R-:W-:Y:S01]  /*24a10*/  IMAD.MOV.U32 R12, RZ, RZ, 0x10 ;  /* 0x00000010ff0c7424 */ /* 0x000fe200078e00ff */
[----:B------:R-:W-:-:S05]  /*24a20*/  SEL R3, R14, RZ, P4 ;  /* 0x000000ff0e037207 */ /* 0x000fca0002000000 */
[----:B------:R-:W-:-:S05]  /*24a30*/  IMAD.IADD R3, R2, 0x1, R3 ;  /* 0x0000000102037824 */ /* 0x000fca00078e0203 */
[----:B------:R-:W-:-:S07]  /*24a40*/  MOV R13, R3 ;  /* 0x00000003000d7202 */ /* 0x000fce0000000f00 */
[----:B------:R-:W-:Y:S05]  /*24a50*/  WARPSYNC.COLLECTIVE R15, `(.L_x_4230) ;  /* 0x000000000f087348 */ /* 0x000fea0003c00000 */
[----:B------:R0:W1:Y:S02]  /*24a60*/  SHFL.UP P6, R14, R13, R12, R11 ;  /* 0x0400000c0d0e7389 */ /* 0x00006400000c000b */
[----:B01----:R-:W-:Y:S01]  /*24a70*/  ENDCOLLECTIVE ;  /* 0x000000000000791b */ /* 0x003fe20003800000 */
.L_x_4230:
        /* <DEDUP_REMOVED lines=8> */
.L_x_4231:
[----:B------:R-:W-:Y:S05]  /*24b00*/  BRA `(.L_x_4232) ;  /* 0xffffffb000747947 */ /* 0x000fea000383ffff */
.L_x_4066:
[----:B------:R-:W-:Y:S01]  /*24b10*/  BSSY B0, `(.L_x_4233) ;  /* 0x0000006000007945 */ /* 0x000fe20003800000 */
[----:B------:R-:W-:Y:S02]  /*24b20*/  PLOP3.LUT P6, PT, P6, PT, PT, 0x8, 0x0 ;  /* 0x000000000000781c */ /* 0x000fe400037ce170 */
[----:B------:R-:W-:-:S11]  /*24b30*/  MOV R15, 0xffffffff ;  /* 0xffffffff000f7802 */ /* 0x000fd60000000f00 */
[----:B0-----:R-:W-:Y:S05]  /*24b40*/  WARPSYNC.COLLECTIVE R15, `(.L_x_4234) ;  /* 0x000000000f087348 */ /* 0x001fea0003c00000 */
[----:B------:R-:W-:Y:S01]  /*24b50*/  VOTE.ANY R14, PT, P6 ;  /* 0x00000000000e7806 */ /* 0x000fe200030e0100 */
[----:B0-----:R-:W-:Y:S06]  /*24b60*/  ENDCOLLECTIVE ;  /* 0x000000000000791b */ /* 0x001fec0003800000 */
.L_x_4234:
[----:B------:R-:W-:Y:S05]  /*24b70*/  BSYNC B0 ;  /* 0x0000000000007941 */ /* 0x000fea0003800000 */
.L_x_4233:
        /* <DEDUP_REMOVED lines=9> */
.L_x_4235:
[----:B------:R-:W-:Y:S01]  /*24c10*/  MOV R4, R14 ;  /* 0x0000000e00047202 */ /* 0x000fe20000000f00 */
[----:B------:R-:W-:Y:S06]  /*24c20*/  BRA `(.L_x_4236) ;  /* 0xffffffb000647947 */ /* 0x000fec000383ffff */
.L_x_4068:
[----:B------:R-:W-:Y:S01]  /*24c30*/  BSSY B0, `(.L_x_4237) ;  /* 0x0000007000007945 */ /* 0x000fe20003800000 */
[----:B------:R-:W-:Y:S01]  /*24c40*/  IMAD.MOV.U32 R13, RZ, RZ, R6 ;  /* 0x000000ffff0d7224 */ /* 0x000fe200078e0006 */
[----:B------:R-:W-:Y:S01]  /*24c50*/  MOV R11, 0x1f ;  /* 0x0000001f000b7802 */ /* 0x000fe20000000f00 */
[----:B------:R-:W-:-:S07]  /*24c60*/  IMAD.MOV.U32 R15, RZ, RZ, -0x1 ;  /* 0xffffffffff0f7424 */ /* 0x000fce00078e00ff */
[----:B012---:R-:W-:Y:S05]  /*24c70*/  WARPSYNC.COLLECTIVE R15, `(.L_x_4238) ;  /* 0x000000000f087348 */ /* 0x007fea0003c00000 */
[----:B------:R3:W4:Y:S02]  /*24c80*/  SHFL.IDX P6, R14, R13, R12, R11 ;  /* 0x0000000c0d0e7389 */ /* 0x00072400000c000b */
[----:B01234-:R-:W-:Y:S01]  /*24c90*/  ENDCOLLECTIVE ;  /* 0x000000000000791b */ /* 0x01ffe20003800000 */
.L_x_4238:
[----:B------:R-:W-:Y:S05]  /*24ca0*/  BSYNC B0 ;  /* 0x0000000000007941 */ /* 0x000fea0003800000 */
.L_x_4237:
[----:B------:R-:W-:Y:S05]  /*24cb0*/  BRA `(.L_x_4067) ;  /* 0xffffffb0005c7947 */ /* 0x000fea000383ffff */
.L_x_4072:
[----:B0-----:R0:W1:Y:S02]  /*24cc0*/  SYNCS.PHASECHK.TRANS64.TRYWAIT P0, [R7+URZ+0x30820], R0 ;  /* 0x03082000070075a7 */ /* 0x001064000800017f */
[----:B-1----:R-:W-:Y:S05]  /*24cd0*/  @!P0 NANOSLEEP.SYNCS 0x989680 ;  /* 0x009896800000895d */ /* 0x002fea0003900000 */
[----:B------:R-:W1:Y:S02]  /*24ce0*/  @!P0 SYNCS.PHASECHK.TRANS64 P0, [R7+URZ+0x30820], R0 ;  /* 0x03082000070085a7 */ /* 0x000e64000800007f */
[----:B-1----:R-:W-:Y:S05]  /*24cf0*/  @!P0 BRA `(.L_x_4072) ;  /* 0xfffffffc00f08947 */ /* 0x002fea000383ffff */
[----:B------:R-:W-:Y:S05]  /*24d00*/  BRA `(.L_x_4239) ;  /* 0xffffffb400487947 */ /* 0x000fea000383ffff */
.L_x_4073:
        /* <DEDUP_REMOVED lines=8> */
[----:B0-----:R-:W-:Y:S05]  /*24d90*/  WARPSYNC.COLLECTIVE R15, `(.L_x_4241) ;  /* 0x000000000f087348 */ /* 0x001fea0003c00000 */
[----:B------:R1:W2:Y:S02]  /*24da0*/  SHFL.IDX P6, R14, R13, R12, R11 ;  /* 0x0000000c0d0e7389 */ /* 0x0002a400000c000b */
[----:B012---:R-:W-:Y:S01]  /*24db0*/  ENDCOLLECTIVE ;  /* 0x000000000000791b */ /* 0x007fe20003800000 */
.L_x_4241:
[----:B------:R-:W-:Y:S05]  /*24dc0*/  BSYNC B0 ;  /* 0x0000000000007941 */ /* 0x000fea0003800000 */
.L_x_4240:
[----:B------:R-:W-:Y:S05]  /*24dd0*/  BRA `(.L_x_4242) ;  /* 0xffffffb400307947 */ /* 0x000fea000383ffff */
.L_x_4074:
[----:B------:R-:W-:Y:S01]  /*24de0*/  BSSY B0, `(.L_x_4243) ;  /* 0x0000006000007945 */ /* 0x000fe20003800000 */
[----:B------:R-:W-:-:S07]  /*24df0*/  MOV R15, 0xffffffff ;  /* 0xffffffff000f7802 */ /* 0x000fce0000000f00 */
[----:B0-----:R-:W-:Y:S05]  /*24e00*/  WARPSYNC.COLLECTIVE R15, `(.L_x_4244) ;  /* 0x000000000f0c7348 */ /* 0x001fea0003c00000 */
[----:B------:R-:W-:Y:S02]  /*24e10*/  ELECT P6, UR62, PT ;  /* 0x00000000003e782f */ /* 0x000fe400038c0000 */
[----:B------:R-:W-:Y:S01]  /*24e20*/  MOV R14, UR62 ;  /* 0x0000003e000e7c02 */ /* 0x000fe20008000f00 */
[----:B0-----:R-:W-:Y:S10]  /*24e30*/  ENDCOLLECTIVE ;  /* 0x000000000000791b */ /* 0x001ff40003800000 */
.L_x_4244:
[----:B------:R-:W-:Y:S05]  /*24e40*/  BSYNC B0 ;  /* 0x0000000000007941 */ /* 0x000fea0003800000 */
.L_x_4243:
[----:B------:R-:W-:Y:S05]  /*24e50*/  BRA `(.L_x_4245) ;  /* 0xffffffb400247947 */ /* 0x000fea000383ffff */
.L_x_4076:
[----:B0-----:R0:W1:Y:S02]  /*24e60*/  SYNCS.PHASECHK.TRANS64.TRYWAIT P1, [R5+URZ+0x30840], R0 ;  /* 0x03084000050075a7 */ /* 0x001064000802017f */
[----:B-1----:R-:W-:Y:S05]  /*24e70*/  @!P1 NANOSLEEP.SYNCS 0x989680 ;  /* 0x009896800000995d */ /* 0x002fea0003900000 */
[----:B------:R-:W1:Y:S02]  /*24e80*/  @!P1 SYNCS.PHASECHK.TRANS64 P1, [R5+URZ+0x30840], R0 ;  /* 0x03084000050095a7 */ /* 0x000e64000802007f */
[----:B-1----:R-:W-:Y:S05]  /*24e90*/  @!P1 BRA `(.L_x_4076) ;  /* 0xfffffffc00f09947 */ /* 0x002fea000383ffff */
[----:B------:R-:W-:Y:S05]  /*24ea0*/  BRA `(.L_x_4246) ;  /* 0xffffffb400447947 */ /* 0x000fea000383ffff */
.L_x_4078:
[----:B-1----:R1:W2:Y:S02]  /*24eb0*/  SYNCS.PHASECHK.TRANS64.TRYWAIT P1, [R3+URZ+0x30840], R2 ;  /* 0x03084002030075a7 */ /* 0x0022a4000802017f */
[----:B--2---:R-:W-:Y:S05]  /*24ec0*/  @!P1 NANOSLEEP.SYNCS 0x989680 ;  /* 0x009896800000995d */ /* 0x004fea0003900000 */
[----:B------:R-:W2:Y:S02]  /*24ed0*/  @!P1 SYNCS.PHASECHK.TRANS64 P1, [R3+URZ+0x30840], R2 ;  /* 0x03084002030095a7 */ /* 0x000ea4000802007f */
[----:B--2---:R-:W-:Y:S05]  /*24ee0*/  @!P1 BRA `(.L_x_4078) ;  /* 0xfffffffc00f09947 */ /* 0x004fea000383ffff */
[----:B------:R-:W-:Y:S05]  /*24ef0*/  BRA `(.L_x_4247) ;  /* 0xffffffb400507947 */ /* 0x000fea000383ffff */
.L_x_4080:
[----:B--2---:R2:W3:Y:S02]  /*24f00*/  SYNCS.PHASECHK.TRANS64.TRYWAIT P1, [R5+URZ+0x30860], R0 ;  /* 0x03086000050075a7 */ /* 0x0044e4000802017f */
[----:B---3--:R-:W-:Y:S05]  /*24f10*/  @!P1 NANOSLEEP.SYNCS 0x989680 ;  /* 0x009896800000995d */ /* 0x008fea0003900000 */
[----:B------:R-:W3:Y:S02]  /*24f20*/  @!P1 SYNCS.PHASECHK.TRANS64 P1, [R5+URZ+0x30860], R0 ;  /* 0x03086000050095a7 */ /* 0x000ee4000802007f */
[----:B---3--:R-:W-:Y:S05]  /*24f30*/  @!P1 BRA `(.L_x_4080) ;  /* 0xfffffffc00f09947 */ /* 0x008fea000383ffff */
[----:B------:R-:W-:Y:S05]  /*24f40*/  BRA `(.L_x_4248) ;  /* 0xffffffb4004c7947 */ /* 0x000fea000383ffff */
.L_x_4249:
        /* <DEDUP_REMOVED lines=11> */
.L_x_15849:


//--------------------- .text._ZN7cutlass13device_kernelIN5flash11enable_sm90INS1_16FlashAttnFwdSm90INS1_25CollectiveMainloopFwdSm90ILi2EN4cute5tupleIJNS5_1CILi1EEES8_S8_EEENS6_IJNS7_ILi128EEENS7_ILi96EEENS7_ILi192EEEEEELi192ENS_6half_tEfNS_4arch4Sm90ELb0ELb1ELb1ELb0ELb1ELb0ELb0ELb1ELb1ELb1ELb0ELb0EEENS1_21CollectiveEpilogueFwdINS6_IJSA_SC_SB_EEES9_SE_SG_Li256ELb0ELb1ELb0ELb0EEENS1_30DynamicPersistentTileSchedulerILi256ELi128ELb0ELb1ELb1EEEEEEEEEvNT_6ParamsE --------------------------
	.section	.text._ZN7cutlass13device_kernelIN5flash11enable_sm90INS1_16FlashAttnFwdSm90INS1_25CollectiveMainloopFwdSm90ILi2EN4cute5tupleIJNS5_1CILi1EEES8_S8_EEENS6_IJNS7_ILi128EEENS7_ILi96EEENS7_ILi192EEEEEELi192ENS_6half_tEfNS_4arch4Sm90ELb0ELb1ELb1ELb0ELb1ELb0ELb0ELb1ELb1ELb1ELb0ELb0EEENS1_21CollectiveEpilogueFwdINS6_IJSA_SC_SB_EEES9_SE_SG_Li256ELb0ELb1ELb0ELb0EEENS1_30DynamicPersistentTileSchedulerILi256ELi128ELb0ELb1ELb1EEEEEEEEEvNT_6ParamsE,"ax",@progbits
	.align	128
.text._ZN7cutlass13device_kernelIN5flash11enable_sm90INS1_16FlashAttnFwdSm90INS1_25CollectiveMainloopFwdSm90ILi2EN4cute5tupleIJNS5_1CILi1EEES8_S8_EEENS6_IJNS7_ILi128EEENS7_ILi96EEENS7_ILi192EEEEEELi192ENS_6half_tEfNS_4arch4Sm90ELb0ELb1ELb1ELb0ELb1ELb0ELb0ELb1ELb1ELb1ELb0ELb0EEENS1_21CollectiveEpilogueFwdINS6_IJSA_SC_SB_EEES9_SE_SG_Li256ELb0ELb1ELb0ELb0EEENS1_30DynamicPersistentTileSchedulerILi256ELi128ELb0ELb1ELb1EEEEEEEEEvNT_6ParamsE:
        .type           _ZN7cutlass13device_kernelIN5flash11enable_sm90INS1_16FlashAttnFwdSm90INS1_25CollectiveMainloopFwdSm90ILi2EN4cute5tupleIJNS5_1CILi1EEES8_S8_EEENS6_IJNS7_ILi128EEENS7_ILi96EEENS7_ILi192EEEEEELi192ENS_6half_tEfNS_4arch4Sm90ELb0ELb1ELb1ELb0ELb1ELb0ELb0ELb1ELb1ELb1ELb0ELb0EEENS1_21CollectiveEpilogueFwdINS6_IJSA_SC_SB_EEES9_SE_SG_Li256ELb0ELb1ELb0ELb0EEENS1_30DynamicPersistentTileSchedulerILi256ELi128ELb0ELb1ELb1EEEEEEEEEvNT_6ParamsE,@function
        .size           _ZN7cutlass13device_kernelIN5flash11enable_sm90INS1_16FlashAttnFwdSm90INS1_25CollectiveMainloopFwdSm90ILi2EN4cute5tupleIJNS5_1CILi1EEES8_S8_EEENS6_IJNS7_ILi128EEENS7_ILi96EEENS7_ILi192EEEEEELi192ENS_6half_tEfNS_4arch4Sm90ELb0ELb1ELb1ELb0ELb1ELb0ELb0ELb1ELb1ELb1ELb0ELb0EEENS1_21CollectiveEpilogueFwdINS6_IJSA_SC_SB_EEES9_SE_SG_Li256ELb0ELb1ELb0ELb0EEENS1_30DynamicPersistentTileSchedulerILi256ELi128ELb0ELb1ELb1EEEEEEEEEvNT_6ParamsE,(.L_x_15850 - _ZN7cutlass13device_kernelIN5flash11enable_sm90INS1_16FlashAttnFwdSm90INS1_25CollectiveMainloopFwdSm90ILi2EN4cute5tupleIJNS5_1CILi1EEES8_S8_EEENS6_IJNS7_ILi128EEENS7_ILi96EEENS7_ILi192EEEEEELi192ENS_6half_tEfNS_4arch4Sm90ELb0ELb1ELb1ELb0ELb1ELb0ELb0ELb1ELb1ELb1ELb0ELb0EEENS1_21CollectiveEpilogueFwdINS6_IJSA_SC_SB_EEES9_SE_SG_Li256ELb0ELb1ELb0ELb0EEENS1_30DynamicPersistentTileSchedulerILi256ELi128ELb0ELb1ELb1EEEEEEEEEvNT_6ParamsE)
        .other          _ZN7cutlass13device_kernelIN5flash11enable_sm90INS1_16FlashAttnFwdSm90INS1_25CollectiveMainloopFwdSm90ILi2EN4cute5tupleIJNS5_1CILi1EEES8_S8_EEENS6_IJNS7_ILi128EEENS7_ILi96EEENS7_ILi192EEEEEELi192ENS_6half_tEfNS_4arch4Sm90ELb0ELb1ELb1ELb0ELb1ELb0ELb0ELb1ELb1ELb1ELb0ELb0EEENS1_21CollectiveEpilogueFwdINS6_IJSA_SC_SB_EEES9_SE_SG_Li256ELb0ELb1ELb0ELb0EEENS1_30DynamicPersistentTileSchedulerILi256ELi128ELb0ELb1ELb1EEEEEEEEEvNT_6ParamsE,@"STO_CUDA_ENTRY STV_DEFAULT"
_ZN7cutlass13device_kernelIN5flash11enable_sm90INS1_16FlashAttnFwdSm90INS1_25CollectiveMainloopFwdSm90ILi2EN4cute5tupleIJNS5_1CILi1EEES8_S8_EEENS6_IJNS7_ILi128EEENS7_ILi96EEENS7_ILi192EEEEEELi192ENS_6half_tEfNS_4arch4Sm90ELb0ELb1ELb1ELb0ELb1ELb0ELb0ELb1ELb1ELb1ELb0ELb0EEENS1_21CollectiveEpilogueFwdINS6_IJSA_SC_SB_EEES9_SE_SG_Li256ELb0ELb1ELb0ELb0EEENS1_30DynamicPersistentTileSchedulerILi256ELi128ELb0ELb1ELb1EEEEEEEEEvNT_6ParamsE:
        /* <DEDUP_REMOVED lines=45> */
.L_x_4250:
        /* <DEDUP_REMOVED lines=22> */
.L_x_4251:
        /* <DEDUP_REMOVED lines=18> */
.L_x_4252:
        /* <DEDUP_REMOVED lines=22> */
.L_x_4253:
        /* <DEDUP_REMOVED lines=23> */
.L_x_4254:
        /* <DEDUP_REMOVED lines=10> */
.L_x_4256:
        /* <DEDUP_REMOVED lines=16> */
[----:B------:R-:W-:Y:S02]  /*09c0*/  LEA.HI R4, R0, R207, RZ, 0x5 ;  /* 0x000000cf00047211 */ /* 0x000fe400078f28ff */
[----:B------:R-:W-:Y:S02]  /*09d0*/  LOP3.LUT R198, R3, 0xffffff80, RZ, 0xc0, !PT ;  /* 0xffffff8003c67812 */ /* 0x000fe400078ec0ff */
[----:B------:R-:W-:Y:S01]  /*09e0*/  SHF.R.S32.HI R200, RZ, 0x7, R3 ;  /* 0x00000007ffc87819 */ /* 0x000fe20000011403 */
[----:B------:R-:W-:Y:S02]  /*09f0*/  IMAD.SHL.U32 R6, R4, 0x20, RZ ;  /* 0x0000002004067824 */ /* 0x000fe400078e00ff */
[----:B------:R-:W-:Y:S01]  /*0a00*/  IMAD.IADD R198, R207, 0x1, -R198 ;  /* 0x00000001cfc67824 */ /* 0x000fe200078e0ac6 */
[----:B------:R-:W-:-:S02]  /*0a10*/  LEA.HI R3, R3, R200, RZ, 0x1 ;  /* 0x000000c803037211 */ /* 0x000fc400078f08ff */
[----:B------:R-:W-:Y:S02]  /*0a20*/  LOP3.LUT R7, R6, 0xfffffc00, RZ, 0xc0, !PT ;  /* 0xfffffc0006077812 */ /* 0x000fe400078ec0ff */
[----:B------:R-:W-:Y:S02]  /*0a30*/  SHF.R.S32.HI R9, RZ, 0x1f, R198 ;  /* 0x0000001fff097819 */ /* 0x000fe400000114c6 */
[----:B------:R-:W-:Y:S02]  /*0a40*/  LEA.HI R6, R0, R207, RZ, 0x2 ;  /* 0x000000cf00067211 */ /* 0x000fe400078f10ff */
[----:B------:R-:W-:Y:S02]  /*0a50*/  LEA.HI R8, R9, R198, RZ, 0x2 ;  /* 0x000000c609087211 */ /* 0x000fe400078f10ff */
[----:B------:R-:W-:Y:S02]  /*0a60*/  LOP3.LUT R6, R6, 0xfffffffc, RZ, 0xc0, !PT ;  /* 0xfffffffc06067812 */ /* 0x000fe400078ec0ff */
[----:B------:R-:W-:-:S02]  /*0a70*/  SHF.R.S32.HI R10, RZ, 0x2, R8 ;  /* 0x00000002ff0a7819 */ /* 0x000fc40000011408 */
[----:B------:R-:W-:Y:S01]  /*0a80*/  SHF.R.S32.HI R11, RZ, 0x1f, R8 ;  /* 0x0000001fff0b7819 */ /* 0x000fe20000011408 */
[----:B------:R-:W-:Y:S01]  /*0a90*/  IMAD.IADD R6, R207, 0x1, -R6 ;  /* 0x00000001cf067824 */ /* 0x000fe200078e0a06 */
[----:B------:R-:W-:Y:S02]  /*0aa0*/  LEA.HI R9, R9, R198, RZ, 0x5 ;  /* 0x000000c609097211 */ /* 0x000fe400078f28ff */
[----:B------:R-:W-:Y:S02]  /*0ab0*/  LEA.HI R11, R11, R10, RZ, 0x3 ;  /* 0x0000000a0b0b7211 */ /* 0x000fe400078f18ff */
[----:B------:R-:W-:Y:S02]  /*0ac0*/  SHF.R.S32.HI R9, RZ, 0x5, R9 ;  /* 0x00000005ff097819 */ /* 0x000fe40000011409 */
[----:B------:R-:W-:Y:S02]  /*0ad0*/  LOP3.LUT R11, R11, 0xfffffff8, RZ, 0xc0, !PT ;  /* 0xfffffff80b0b7812 */ /* 0x000fe400078ec0ff */
[----:B------:R-:W-:-:S03]  /*0ae0*/  LOP3.LUT R3, R3, 0x3fffffe, RZ, 0xc0, !PT ;  /* 0x03fffffe03037812 */ /* 0x000fc600078ec0ff */
[----:B------:R-:W-:Y:S02]  /*0af0*/  IMAD.IADD R10, R10, 0x1, -R11 ;  /* 0x000000010a0a7824 */ /* 0x000fe400078e0a0b */
[----:B------:R-:W-:Y:S02]  /*0b00*/  IMAD.IADD R3, R200, 0x1, -R3 ;  /* 0x00000001c8037824 */ /* 0x000fe400078e0a03 */
[----:B------:R-:W-:-:S04]  /*0b10*/  IMAD R10, R9, 0x10, R10 ;  /* 0x00000010090a7824 */ /* 0x000fc800078e020a */
[----:B------:R-:W-:Y:S01]  /*0b20*/  IMAD R201, R3, 0x40, R10 ;  /* 0x0000004003c97824 */ /* 0x000fe200078e020a */
[----:B------:R-:W-:-:S05]  /*0b30*/  LOP3.LUT R3, R8, 0x7ffffffc, RZ, 0xc0, !PT ;  /* 0x7ffffffc08037812 */ /* 0x000fca00078ec0ff */
[----:B------:R-:W-:Y:S01]  /*0b40*/  IMAD.IADD R18, R198, 0x1, -R3 ;  /* 0x00000001c6127824 */ /* 0x000fe200078e0a03 */
[----:B--2---:R-:W-:Y:S02]  /*0b50*/  R2UR UR5, R2 ;  /* 0x00000000020572ca */ /* 0x004fe400000e0000 */
[CC--:B------:R-:W-:Y:S02]  /*0b60*/  LEA.HI R2, R0.reuse, R207.reuse, RZ, 0x4 ;  /* 0x000000cf00027211 */ /* 0x0c0fe400078f20ff */
[----:B------:R-:W-:Y:S02]  /*0b70*/  LEA.HI R0, R0, R207, RZ, 0x3 ;  /* 0x000000cf00007211 */ /* 0x000fe400078f18ff */
[C---:B------:R-:W-:Y:S02]  /*0b80*/  LOP3.LUT R4, R2.reuse, 0x3fffff0, RZ, 0xc0, !PT ;  /* 0x03fffff002047812 */ /* 0x040fe400078ec0ff */
[----:B------:R-:W-:Y:S02]  /*0b90*/  SHF.R.S32.HI R5, RZ, 0x4, R2 ;  /* 0x00000004ff057819 */ /* 0x000fe40000011402 */
[----:B------:R-:W-:Y:S01]  /*0ba0*/  SHF.R.S32.HI R196, RZ, 0x3, R0 ;  /* 0x00000003ffc47819 */ /* 0x000fe20000011400 */
[----:B------:R-:W-:Y:S01]  /*0bb0*/  IMAD.IADD R4, R207, 0x1, -R4 ;  /* 0x00000001cf047824 */ /* 0x000fe200078e0a04 */
[----:B------:R-:W-:Y:S01]  /*0bc0*/  LEA.HI R2, R2, R5, RZ, 0x1 ;  /* 0x0000000502027211 */ /* 0x000fe200078f08ff */
[----:B------:R-:W-:-:S02]  /*0bd0*/  ULOP3.LUT UR6, UR5, 0x1, URZ, 0xfc, !UPT ;  /* 0x0000000105067892 */ /* 0x000fc4000f8efc3f */
[----:B------:R-:W-:Y:S01]  /*0be0*/  IMAD R7, R4, 0x40, R7 ;  /* 0x0000004004077824 */ /* 0x000fe200078e0207 */
[----:B------:R-:W-:Y:S01]  /*0bf0*/  LOP3.LUT R2, R2, 0x1ffffffe, RZ, 0xc0, !PT ;  /* 0x1ffffffe02027812 */ /* 0x000fe200078ec0ff */
[----:B------:R-:W-:Y:S01]  /*0c00*/  UMOV UR5, URZ ;  /* 0x0000003f00057c82 */ /* 0x000fe20008000000 */
[----:B------:R-:W-:Y:S01]  /*0c10*/  LOP3.LUT R4, R0, 0xfffffff8, RZ, 0xc0, !PT ;  /* 0xfffffff800047812 */ /* 0x000fe200078ec0ff */
[----:B------:R-:W-:Y:S02]  /*0c20*/  IMAD.U32 R203, RZ, RZ, UR6 ;  /* 0x00000006ffcb7e24 */ /* 0x000fe4000f8e00ff */
[----:B------:R-:W-:Y:S01]  /*0c30*/  IMAD.IADD R2, R5, 0x1, -R2 ;  /* 0x0000000105027824 */ /* 0x000fe200078e0a02 */
[----:B------:R-:W-:Y:S01]  /*0c40*/  LEA.HI R5, R6, R6, RZ, 0x1 ;  /* 0x0000000606057211 */ /* 0x000fe200078f08ff */
[----:B------:R-:W-:Y:S02]  /*0c50*/  IMAD.IADD R193, R207, 0x1, -R4 ;  /* 0x00000001cfc17824 */ /* 0x000fe400078e0a04 */
[----:B------:R-:W-:Y:S01]  /*0c60*/  IMAD R202, R2, 0x8, R7 ;  /* 0x0000000802ca7824 */ /* 0x000fe200078e0207 */
[----:B------:R-:W-:Y:S01]  /*0c70*/  LOP3.LUT R5, R5, 0x1ffffffe, RZ, 0xc0, !PT ;  /* 0x1ffffffe05057812 */ /* 0x000fe200078ec0ff */
[----:B------:R-:W-:-:S02]  /*0c80*/  IMAD.SHL.U32 R22, R193, 0x8, RZ ;  /* 0x00000008c1167824 */ /* 0x000fc400078e00ff */
[----:B------:R-:W-:Y:S02]  /*0c90*/  IMAD.U32 R197, RZ, RZ, UR5 ;  /* 0x00000005ffc57e24 */ /* 0x000fe4000f8e00ff */
[C---:B------:R-:W-:Y:S01]  /*0ca0*/  VIADD R23, R22.reuse, 0x40 ;  /* 0x0000004016177836 */ /* 0x040fe20000000000 */
[----:B------:R-:W-:Y:S01]  /*0cb0*/  SHF.R.S32.HI R206, RZ, 0x1f, R22 ;  /* 0x0000001fffce7819 */ /* 0x000fe20000011416 */
[----:B------:R-:W-:Y:S02]  /*0cc0*/  VIADD R192, R22, 0x80 ;  /* 0x0000008016c07836 */ /* 0x000fe40000000000 */
[----:B------:R-:W-:Y:S01]  /*0cd0*/  IMAD.IADD R6, R6, 0x1, -R5 ;  /* 0x0000000106067824 */ /* 0x000fe200078e0a05 */
[----:B------:R-:W-:Y:S02]  /*0ce0*/  SHF.R.S32.HI R205, RZ, 0x1f, R23 ;  /* 0x0000001fffcd7819 */ /* 0x000fe40000011417 */
[----:B------:R-:W-:Y:S01]  /*0cf0*/  SHF.R.S32.HI R204, RZ, 0x1f, R192 ;  /* 0x0000001fffcc7819 */ /* 0x000fe200000114c0 */
[----:B------:R-:W-:-:S07]  /*0d00*/  IMAD R19, R6, 0x8, R201 ;  /* 0x0000000806137824 */ /* 0x000fce00078e02c9 */
.L_x_4361:
        /* <DEDUP_REMOVED lines=21> */
.L_x_4257:
[----:B------:R-:W-:Y:S01]  /*0e60*/  ULDC UR7, c[0x0][0xc54] ;  /* 0x0003150000077ab9 */ /* 0x000fe20000000800 */
[----:B------:R-:W-:Y:S01]  /*0e70*/  UMOV UR6, UR9 ;  /* 0x0000000900067c82 */ /* 0x000fe20008000000 */
[----:B------:R-:W-:-:S11]  /*0e80*/  UISETP.NE.AND UP0, UPT, UR7, 0x1, UPT ;  /* 0x000000010700788c */ /* 0x000fd6000bf05270 */
[----:B------:R-:W-:Y:S02]  /*0e90*/  @UP0 ULDC.64 UR10, c[0x0][0xc58] ;  /* 0x00031600000a0ab9 */ /* 0x000fe40000000a00 */
[----:B------:R-:W-:-:S04]  /*0ea0*/  UIMAD.WIDE.U32 UR4, UR9, UR10, URZ ;  /* 0x0000000a090472a5 */ /* 0x000fc8000f8e003f */
[----:B------:R-:W-:-:S04]  /*0eb0*/  @UP0 USHF.R.U32.HI UR6, URZ, UR11, UR5 ;  /* 0x0000000b3f060299 */ /* 0x000fc80008011605 */
[----:B------:R-:W-:-:S12]  /*0ec0*/  UIMAD UR4, UR6, UR7, URZ ;  /* 0x00000007060472a4 */ /* 0x000fd8000f8e023f */
.L_x_4258:
[----:B------:R-:W0:Y:S01]  /*0ed0*/  LDC R199, c[0x0][0x448] ;  /* 0x00011200ffc77b82 */ /* 0x000e220000000800 */
[----:B------:R-:W-:Y:S01]  /*0ee0*/  ULDC UR7, c[0x0][0xc48] ;  /* 0x0003120000077ab9 */ /* 0x000fe20000000800 */
[----:B------:R-:W-:Y:S01]  /*0ef0*/  ULOP3.LUT UR6, URZ, UR6, URZ, 0x33, !UPT ;  /* 0x000000063f067292 */ /* 0x000fe2000f8e333f */
[----:B------:R-:W-:Y:S01]  /*0f00*/  LOP3.LUT R16, R16, 0xffefffff, RZ, 0xc0, !PT ;  /* 0xffefffff10107812 */ /* 0x000fe200078ec0ff */
[----:B------:R-:W-:Y:S02]  /*0f10*/  UISETP.NE.AND UP0, UPT, UR7, 0x1, UPT ;  /* 0x000000010700788c */ /* 0x000fe4000bf05270 */
[----:B------:R-:W-:Y:S02]  /*0f20*/  UIADD3 UR4, UR9, -UR4, URZ ;  /* 0x8000000409047290 */ /* 0x000fe4000fffe03f */
[----:B------:R-:W1:Y:S01]  /*0f30*/  LDC.64 R8, c[0x0][0x9e0] ;  /* 0x00027800ff087b82 */ /* 0x000e620000000a00 */
[----:B------:R-:W-:Y:S01]  /*0f40*/  ULDC UR5, c[0x0][0xc3c] ;  /* 0x00030f0000057ab9 */ /* 0x000fe20000000800 */
[----:B------:R-:W-:Y:S01]  /*0f50*/  ULDC UR9, c[0x0][0xc54] ;  /* 0x0003150000097ab9 */ /* 0x000fe20000000800 */
[----:B------:R-:W-:-:S02]  /*0f60*/  UIADD3 UR6, UR6, UR5, URZ ;  /* 0x0000000506067290 */ /* 0x000fc4000fffe03f */
[----:B------:R-:W-:Y:S02]  /*0f70*/  UIMAD UR8, UR8, UR9, UR4 ;  /* 0x00000009080872a4 */ /* 0x000fe4000f8e0204 */
[----:B------:R-:W-:Y:S01]  /*0f80*/  USHF.L.U32 UR42, UR6, 0x7, URZ ;  /* 0x00000007062a7899 */ /* 0x000fe2000800063f */
[----:B------:R-:W2:Y:S01]  /*0f90*/  LDC R75, c[0x0][0x288] ;  /* 0x0000a200ff4b7b82 */ /* 0x000ea20000000800 */
[----:B------:R-:W-:Y:S01]  /*0fa0*/  ULDC.64 UR10, c[0x0][0x418] ;  /* 0x00010600000a7ab9 */ /* 0x000fe20000000a00 */
[----:B------:R-:W-:Y:S01]  /*0fb0*/  @UP0 ULDC UR4, c[0x0][0xc4c] ;  /* 0x0003130000040ab9 */ /* 0x000fe20000000800 */
[----:B------:R-:W-:Y:S01]  /*0fc0*/  ISETP.NE.U32.AND P0, PT, RZ, UR10, PT ;  /* 0x0000000aff007c0c */ /* 0x000fe2000bf05070 */
[----:B------:R-:W-:Y:S02]  /*0fd0*/  UIMAD.WIDE.U32 UR4, UR8, UR4, URZ ;  /* 0x00000004080472a5 */ /* 0x000fe4000f8e003f */
[----:B------:R-:W-:Y:S01]  /*0fe0*/  UIADD3 UR6, UR42, 0x7f, URZ ;  /* 0x0000007f2a067890 */ /* 0x000fe2000fffe03f */
[----:B------:R-:W-:Y:S01]  /*0ff0*/  ISETP.NE.AND.EX P0, PT, RZ, UR11, PT, P0 ;  /* 0x0000000bff007c0c */ /* 0x000fe2000bf05300 */
[----:B------:R-:W3:Y:S01]  /*1000*/  LDC R0, c[0x0][0x424] ;  /* 0x00010900ff007b82 */ /* 0x000ee20000000800 */
[----:B0-----:R-:W-:Y:S01]  /*1010*/  ISETP.NE.AND P2, PT, R199, 0x1, PT ;  /* 0x00000001c700780c */ /* 0x001fe20003f45270 */
[----:B------:R-:W-:Y:S01]  /*1020*/  @UP0 ULDC UR9, c[0x0][0xc50] ;  /* 0x0003140000090ab9 */ /* 0x000fe20000000800 */
[----:B------:R-:W-:Y:S01]  /*1030*/  UMOV UR12, UR8 ;  /* 0x00000008000c7c82 */ /* 0x000fe20008000000 */
[----:B------:R-:W-:Y:S01]  /*1040*/  @UP0 USHF.R.U32.HI UR12, URZ, UR9, UR5 ;  /* 0x000000093f0c0299 */ /* 0x000fe20008011605 */
[----:B------:R-:W-:-:S03]  /*1050*/  IMAD.U32 R2, RZ, RZ, UR6 ;  /* 0x00000006ff027e24 */ /* 0x000fc6000f8e00ff */
[----:B------:R-:W0:Y:S01]  /*1060*/  LDC R7, c[0x0][0x2f0] ;  /* 0x0000bc00ff077b82 */ /* 0x000e220000000800 */
[----:B-1----:R-:W-:Y:S01]  /*1070*/  ISETP.GE.AND P1, PT, R9, 0x1, PT ;  /* 0x000000010900780c */ /* 0x002fe20003f26270 */
[----:B------:R-:W-:Y:S02]  /*1080*/  UIADD3 UR4, -UR12, URZ, URZ ;  /* 0x0000003f0c047290 */ /* 0x000fe4000fffe13f */
[----:B------:R-:W-:Y:S02]  /*1090*/  IMAD.U32 R195, RZ, RZ, UR12 ;  /* 0x0000000cffc37e24 */ /* 0x000fe4000f8e00ff */
[----:B------:R-:W-:Y:S01]  /*10a0*/  UIMAD UR4, UR7, UR4, UR8 ;  /* 0x00000004070472a4 */ /* 0x000fe2000f8e0208 */
[----:B------:R-:W-:Y:S01]  /*10b0*/  @P2 LOP3.LUT R16, R16, 0x100000, RZ, 0xfc, !PT ;  /* 0x0010000010102812 */ /* 0x000fe200078efcff */
[----:B------:R-:W1:Y:S01]  /*10c0*/  @P2 LDC R3, c[0x0][0x44c] ;  /* 0x00011300ff032b82 */ /* 0x000e620000000800 */
[----:B--2---:R-:W-:Y:S02]  /*10d0*/  IADD3 R5, -R75, 0x1, RZ ;  /* 0x000000014b057810 */ /* 0x004fe40007ffe1ff */
[----:B------:R-:W-:Y:S01]  /*10e0*/  LOP3.LUT R16, R16, 0xfff7ffff, RZ, 0xc0, !PT ;  /* 0xfff7ffff10107812 */ /* 0x000fe200078ec0ff */
[----:B------:R-:W-:-:S03]  /*10f0*/  IMAD.U32 R194, RZ, RZ, UR4 ;  /* 0x00000004ffc27e24 */ /* 0x000fc6000f8e00ff */
[----:B------:R-:W-:Y:S01]  /*1100*/  @P1 LOP3.LUT R16, R16, 0x80000, RZ, 0xfc, !PT ;  /* 0x0008000010101812 */ /* 0x000fe200078efcff */
[----:B------:R-:W2:Y:S01]  /*1110*/  @P2 LDC R4, c[0x0][0x450] ;  /* 0x00011400ff042b82 */ /* 0x000ea20000000800 */
[----:B---3--:R-:W-:-:S05]  /*1120*/  SEL R0, R0, 0x1, P0 ;  /* 0x0000000100007807 */ /* 0x008fca0000000000 */
[CC--:B0-----:R-:W-:Y:S02]  /*1130*/  IMAD R5, R0.reuse, R7.reuse, R5 ;  /* 0x0000000700057224 */ /* 0x0c1fe400078e0205 */
[----:B------:R-:W-:Y:S02]  /*1140*/  IMAD R17, R0, R7, RZ ;  /* 0x0000000700117224 */ /* 0x000fe400078e02ff */
[----:B-1----:R-:W-:-:S05]  /*1150*/  @P2 IMAD.HI.U32 R3, R3, UR6, RZ ;  /* 0x0000000603032c27 */ /* 0x002fca000f8e00ff */
[----:B--2---:R-:W-:-:S05]  /*1160*/  @P2 SHF.R.U32.HI R2, RZ, R4, R3 ;  /* 0x00000004ff022219 */ /* 0x004fca0000011603 */
[----:B------:R-:W-:-:S04]  /*1170*/  IMAD.IADD R11, R5, 0x1, R2 ;  /* 0x00000001050b7824 */ /* 0x000fc800078e0202 */
[----:B------:R-:W-:Y:S01]  /*1180*/  IMAD.IADD R2, R11, 0x1, R8 ;  /* 0x000000010b027824 */ /* 0x000fe200078e0208 */
[----:B------:R-:W-:Y:S06]  /*1190*/  @!P1 BRA `(.L_x_4259) ;  /* 0x0000000000409947 */ /* 0x000fec0003800000 */
[C---:B------:R-:W-:Y:S01]  /*11a0*/  ISETP.GT.AND P0, PT, R11.reuse, RZ, PT ;  /* 0x000000ff0b00720c */ /* 0x040fe20003f04270 */
[----:B------:R-:W-:-:S12]  /*11b0*/  VIADD R3, R11, 0xffffffff ;  /* 0xffffffff0b037836 */ /* 0x000fd80000000000 */
        /* <DEDUP_REMOVED lines=8> */
.L_x_4260:
[----:B------:R-:W-:-:S13]  /*1240*/  ISETP.NE.AND P0, PT, R9, 0x1, PT ;  /* 0x000000010900780c */ /* 0x000fda0003f05270 */
[----:B------:R-:W0:Y:S02]  /*1250*/  @P0 LDC.64 R4, c[0x0][0x9e8] ;  /* 0x00027a00ff040b82 */ /* 0x000e240000000a00 */
[----:B0-----:R-:W-:-:S05]  /*1260*/  @P0 IMAD.HI.U32 R4, R3, R4, RZ ;  /* 0x0000000403040227 */ /* 0x001fca00078e00ff */
[----:B------:R-:W-:-:S07]  /*1270*/  @P0 SHF.R.U32.HI R3, RZ, R5, R4 ;  /* 0x00000005ff030219 */ /* 0x000fce0000011604 */
.L_x_4261:
[----:B------:R-:W-:-:S05]  /*1280*/  IMAD R3, R3, R9, R9 ;  /* 0x0000000903037224 */ /* 0x000fca00078e0209 */
[----:B------:R-:W-:-:S07]  /*1290*/  VIMNMX R2, R2, R3, PT ;  /* 0x0000000302027248 */ /* 0x000fce0003fe0100 */
.L_x_4259:
[----:B------:R-:W0:Y:S01]  /*12a0*/  @P2 LDC R3, c[0x0][0x44c] ;  /* 0x00011300ff032b82 */ /* 0x000e220000000800 */
[----:B------:R-:W-:Y:S01]  /*12b0*/  IMAD.U32 R4, RZ, RZ, UR42 ;  /* 0x0000002aff047e24 */ /* 0x000fe2000f8e00ff */
[----:B------:R-:W-:Y:S01]  /*12c0*/  ULDC UR4, c[0x0][0x9dc] ;  /* 0x0002770000047ab9 */ /* 0x000fe20000000800 */
[-C--:B------:R-:W-:Y:S02]  /*12d0*/  IMAD R75, R0, R7.reuse, -R75 ;  /* 0x00000007004b7224 */ /* 0x080fe400078e0a4b */
[----:B------:R-:W-:Y:S02]  /*12e0*/  VIADD R2, R2, 0x5f ;  /* 0x0000005f02027836 */ /* 0x000fe40000000000 */
[----:B------:R-:W-:Y:S01]  /*12f0*/  IMAD R0, R0, R7, 0x5f ;  /* 0x0000005f00007424 */ /* 0x000fe200078e0207 */
[----:B------:R-:W1:Y:S01]  /*1300*/  @P2 LDC R6, c[0x0][0x450] ;  /* 0x00011400ff062b82 */ /* 0x000e620000000800 */
[----:B------:R-:W-:-:S04]  /*1310*/  IMAD.HI R2, R2, 0x2aaaaaab, RZ ;  /* 0x2aaaaaab02027827 */ /* 0x000fc800078e02ff */
[----:B------:R-:W-:Y:S01]  /*1320*/  IMAD.HI R0, R0, 0x2aaaaaab, RZ ;  /* 0x2aaaaaab00007827 */ /* 0x000fe200078e02ff */
[----:B------:R-:W-:-:S04]  /*1330*/  SHF.R.U32.HI R5, RZ, 0x1f, R2 ;  /* 0x0000001fff057819 */ /* 0x000fc80000011602 */
[----:B------:R-:W-:Y:S01]  /*1340*/  LEA.HI.SX32 R74, R2, R5, 0x1c ;  /* 0x00000005024a7211 */ /* 0x000fe200078fe2ff */
[----:B0-----:R-:W-:-:S05]  /*1350*/  @P2 IMAD.HI.U32 R3, R3, UR42, RZ ;  /* 0x0000002a03032c27 */ /* 0x001fca000f8e00ff */
[----:B-1----:R-:W-:Y:S02]  /*1360*/  @P2 SHF.R.U32.HI R4, RZ, R6, R3 ;  /* 0x00000006ff042219 */ /* 0x002fe40000011603 */
[----:B------:R-:W-:-:S03]  /*1370*/  SHF.R.U32.HI R3, RZ, 0x1f, R0 ;  /* 0x0000001fff037819 */ /* 0x000fc60000011600 */
[----:B------:R-:W-:Y:S01]  /*1380*/  IMAD.IADD R4, R75, 0x1, R4 ;  /* 0x000000014b047824 */ /* 0x000fe200078e0204 */
[----:B------:R-:W-:-:S03]  /*1390*/  LEA.HI.SX32 R3, R0, R3, 0x1c ;  /* 0x0000000300037211 */ /* 0x000fc600078fe2ff */
[----:B------:R-:W-:Y:S01]  /*13a0*/  VIADD R6, R4, -UR4 ;  /* 0x8000000404067c36 */ /* 0x000fe20008000000 */
[----:B------:R-:W-:-:S04]  /*13b0*/  VIMNMX R74, R3, R74, PT ;  /* 0x0000004a034a7248 */ /* 0x000fc80003fe0100 */
[----:B------:R-:W-:Y:S01]  /*13c0*/  R2UR UR4, R6 ;  /* 0x00000000060472ca */ /* 0x000fe200000e0000 */
[----:B------:R-:W-:-:S14]  /*13d0*/  @!P1 BRA `(.L_x_4262) ;  /* 0x0000000000449947 */ /* 0x000fdc0003800000 */
        /* <DEDUP_REMOVED lines=9> */
.L_x_4263:
[----:B------:R-:W-:-:S13]  /*1470*/  ISETP.NE.AND P0, PT, R9, 0x1, PT ;  /* 0x000000010900780c */ /* 0x000fda0003f05270 */
[----:B------:R-:W0:Y:S02]  /*1480*/  @P0 LDC.64 R2, c[0x0][0x9e8] ;  /* 0x00027a00ff020b82 */ /* 0x000e240000000a00 */
[----:B0-----:R-:W-:-:S05]  /*1490*/  @P0 IMAD.HI.U32 R0, R4, R2, RZ ;  /* 0x0000000204000227 */ /* 0x001fca00078e00ff */
[----:B------:R-:W-:-:S07]  /*14a0*/  @P0 SHF.R.U32.HI R4, RZ, R3, R0 ;  /* 0x00000003ff040219 */ /* 0x000fce0000011600 */
.L_x_4264:
[----:B------:R-:W-:-:S05]  /*14b0*/  IMAD R4, R4, R9, RZ ;  /* 0x0000000904047224 */ /* 0x000fca00078e02ff */
[----:B------:R-:W-:-:S13]  /*14c0*/  R2UR UR5, R4 ;  /* 0x00000000040572ca */ /* 0x000fda00000e0000 */
[----:B------:R-:W-:-:S04]  /*14d0*/  UISETP.LT.AND UP0, UPT, UR4, UR5, UPT ;  /* 0x000000050400728c */ /* 0x000fc8000bf01270 */
[----:B------:R-:W-:-:S12]  /*14e0*/  USEL UR4, UR4, UR5, !UP0 ;  /* 0x0000000504047287 */ /* 0x000fd8000c000000 */
.L_x_4262:
[----:B------:R-:W-:Y:S01]  /*14f0*/  UIMAD.WIDE UR4, UR4, 0x2aaaaaab, URZ ;  /* 0x2aaaaaab040478a5 */ /* 0x000fe2000f8e023f */
[----:B------:R-:W-:Y:S02]  /*1500*/  PLOP3.LUT P0, PT, PT, PT, PT, 0x80, 0x0 ;  /* 0x000000000000781c */ /* 0x000fe40003f0f070 */
[----:B------:R-:W-:Y:S01]  /*1510*/  CS2R R2, SRZ ;  /* 0x0000000000027805 */ /* 0x000fe2000001ff00 */
[----:B------:R-:W-:Y:S01]  /*1520*/  IMAD.MOV.U32 R0, RZ, RZ, RZ ;  /* 0x000000ffff007224 */ /* 0x000fe200078e00ff */
[----:B------:R-:W-:Y:S01]  /*1530*/  USHF.R.U32.HI UR4, URZ, 0x1f, UR5 ;  /* 0x0000001f3f047899 */ /* 0x000fe20008011605 */
[----:B------:R-:W-:Y:S02]  /*1540*/  CS2R R118, SRZ ;  /* 0x0000000000767805 */ /* 0x000fe4000001ff00 */
[----:B------:R-:W-:Y:S02]  /*1550*/  CS2R R116, SRZ ;  /* 0x0000000000747805 */ /* 0x000fe4000001ff00 */
[----:B------:R-:W-:Y:S01]  /*1560*/  CS2R R114, SRZ ;  /* 0x0000000000727805 */ /* 0x000fe2000001ff00 */
[----:B------:R-:W-:Y:S01]  /*1570*/  ULEA.HI.SX32 UR4, UR5, UR4, 0x1c ;  /* 0x0000000405047291 */ /* 0x000fe2000f8fe23f */
[----:B------:R-:W-:-:S02]  /*1580*/  CS2R R112, SRZ ;  /* 0x0000000000707805 */ /* 0x000fc4000001ff00 */
[----:B------:R-:W-:Y:S02]  /*1590*/  CS2R R110, SRZ ;  /* 0x00000000006e7805 */ /* 0x000fe4000001ff00 */
[----:B------:R-:W-:Y:S01]  /*15a0*/  CS2R R108, SRZ ;  /* 0x00000000006c7805 */ /* 0x000fe2000001ff00 */
[----:B------:R-:W-:Y:S01]  /*15b0*/  UISETP.LT.AND UP0, UPT, URZ, UR4, UPT ;  /* 0x000000043f00728c */ /* 0x000fe2000bf01270 */
[----:B------:R-:W-:Y:S02]  /*15c0*/  CS2R R106, SRZ ;  /* 0x00000000006a7805 */ /* 0x000fe4000001ff00 */
[----:B------:R-:W-:Y:S01]  /*15d0*/  CS2R R104, SRZ ;  /* 0x0000000000687805 */ /* 0x000fe2000001ff00 */
[----:B------:R-:W-:Y:S01]  /*15e0*/  IMAD.MOV.U32 R102, RZ, RZ, RZ ;  /* 0x000000ffff667224 */ /* 0x000fe200078e00ff */
[----:B------:R-:W-:Y:S01]  /*15f0*/  USEL UR60, URZ, UR4, !UP0 ;  /* 0x000000043f3c7287 */ /* 0x000fe2000c000000 */
[----:B------:R-:W-:Y:S02]  /*1600*/  CS2R R98, SRZ ;  /* 0x0000000000627805 */ /* 0x000fe4000001ff00 */
[----:B------:R-:W-:-:S02]  /*1610*/  CS2R R100, SRZ ;  /* 0x0000000000647805 */ /* 0x000fc4000001ff00 */
[----:B------:R-:W-:Y:S02]  /*1620*/  CS2R R94, SRZ ;  /* 0x00000000005e7805 */ /* 0x000fe4000001ff00 */
[----:B------:R-:W-:Y:S02]  /*1630*/  CS2R R96, SRZ ;  /* 0x0000000000607805 */ /* 0x000fe4000001ff00 */
[----:B------:R-:W-:Y:S02]  /*1640*/  CS2R R90, SRZ ;  /* 0x00000000005a7805 */ /* 0x000fe4000001ff00 */
[----:B------:R-:W-:Y:S02]  /*1650*/  ISETP.GT.AND P1, PT, R74, UR60, PT ;  /* 0x0000003c4a007c0c */ /* 0x000fe4000bf24270 */
        /* <DEDUP_REMOVED lines=22> */
[----:B------:R-:W-:Y:S01]  /*17c0*/  IMAD.MOV.U32 R53, RZ, RZ, RZ ;  /* 0x000000ffff357224 */ /* 0x000fe200078e00ff */
        /* <DEDUP_REMOVED lines=9> */
[----:B------:R-:W-:Y:S01]  /*1860*/  CS2R R6, SRZ ;  /* 0x0000000000067805 */ /* 0x000fe2000001ff00 */
[----:B------:R-:W-:Y:S01]  /*1870*/  IMAD.MOV.U32 R33, RZ, RZ, RZ ;  /* 0x000000ffff217224 */ /* 0x000fe200078e00ff */
[----:B------:R-:W-:Y:S01]  /*1880*/  CS2R R4, SRZ ;  /* 0x0000000000047805 */ /* 0x000fe2000001ff00 */
[----:B------:R-:W-:Y:S01]  /*1890*/  IMAD.MOV.U32 R150, RZ, RZ, RZ ;  /* 0x000000ffff967224 */ /* 0x000fe200078e00ff */
        /* <DEDUP_REMOVED lines=32> */
.L_x_4266:
        /* <DEDUP_REMOVED lines=11> */
.L_x_4431:
[----:B------:R-:W-:Y:S05]  /*1b50*/  @!P0 BRA `(.L_x_4268) ;  /* 0x0000000000048947 */ /* 0x000fea0003800000 */
[----:B------:R-:W-:Y:S01]  /*1b60*/  BPT.TRAP 0x1 ;  /* 0x000000040000795c */ /* 0x000fe20000300000 */
.L_x_4268:
[----:B------:R-:W-:Y:S02]  /*1b70*/  IMAD.U32 R13, RZ, RZ, UR38 ;  /* 0x00000026ff0d7e24 */ /* 0x000fe4000f8e00ff */
[----:B0-----:R-:W-:-:S03]  /*1b80*/  IMAD.U32 R0, RZ, RZ, UR39 ;  /* 0x00000027ff007e24 */ /* 0x001fc6000f8e00ff */
[----:B------:R-:W-:Y:S02]  /*1b90*/  LEA R13, R13, UR40, 0x3 ;  /* 0x000000280d0d7c11 */ /* 0x000fe4000f8e18ff */
[----:B------:R-:W-:-:S04]  /*1ba0*/  SHF.L.U32 R0, R0, 0x1f, RZ ;  /* 0x0000001f00007819 */ /* 0x000fc800000006ff */
[----:B------:R0:W1:Y:S01]  /*1bb0*/  SYNCS.PHASECHK.TRANS64.TRYWAIT P1, [R13+URZ+0x30830], R0 ;  /* 0x030830000d0075a7 */ /* 0x000062000802017f */
[----:B------:R-:W-:Y:S05]  /*1bc0*/  @!P0 BRA `(.L_x_4269) ;  /* 0x0000000000048947 */ /* 0x000fea0003800000 */
[----:B------:R-:W-:Y:S01]  /*1bd0*/  BPT.TRAP 0x1 ;  /* 0x000000040000795c */ /* 0x000fe20000300000 */
.L_x_4269:
[----:B-1----:R-:W-:Y:S05]  /*1be0*/  @P1 BRA `(.L_x_4270) ;  /* 0x0000000000081947 */ /* 0x002fea0003800000 */
[----:B------:R-:W1:Y:S02]  /*1bf0*/  SYNCS.PHASECHK.TRANS64.TRYWAIT P1, [R13+URZ+0x30830], R0 ;  /* 0x030830000d0075a7 */ /* 0x000e64000802017f */
[----:B-1----:R-:W-:Y:S05]  /*1c00*/  @!P1 BRA `(.L_x_4271) ;  /* 0x0000014000cc9947 */ /* 0x002fea0003800000 */
.L_x_4270:
        /* <DEDUP_REMOVED lines=14> */
[----:B------:R-:W-:Y:S02]  /*1cf0*/  UIMAD UR5, UR38, 0x900, UR43 ;  /* 0x00000900260578a4 */ /* 0x000fe4000f8e022b */
[----:B------:R-:W-:Y:S02]  /*1d00*/  UIADD3 UR6, UR4, 0x2, URZ ;  /* 0x0000000204067890 */ /* 0x000fe4000fffe03f */
[----:B------:R-:W-:Y:S01]  /*1d10*/  UIADD3 UR7, UR5, 0x2, URZ ;  /* 0x0000000205077890 */ /* 0x000fe2000fffe03f */
[----:B------:R-:W-:Y:S02]  /*1d20*/  UMOV UR8, UR4 ;  /* 0x0000000400087c82 */ /* 0x000fe40008000000 */
[----:B------:R-:W-:Y:S01]  /*1d30*/  UMOV UR10, UR5 ;  /* 0x00000005000a7c82 */ /* 0x000fe20008000000 */
[----:B------:R-:W-:Y:S01]  /*1d40*/  IMAD.U32 R6, RZ, RZ, UR8 ;  /* 0x00000008ff067e24 */ /* 0x000fe2000f8e00ff */
[----:B------:R-:W-:Y:S01]  /*1d50*/  HGMMA.64x96x16.F32 R24, gdesc[UR8], RZ, !UPT, gsb0 ;  /* 0x01600000081879f0 */ /* 0x000fe2000c0008ff */
        /* <DEDUP_REMOVED lines=78> */
.L_x_4272:
[----:B------:R-:W-:Y:S01]  /*2240*/  ISETP.NE.AND P2, PT, R199, 0x1, PT ;  /* 0x00000001c700780c */ /* 0x000fe20003f45270 */
[----:B------:R-:W-:Y:S01]  /*2250*/  ULDC UR5, c[0x0][0x9d8] ;  /* 0x0002760000057ab9 */ /* 0x000fe20000000800 */
[----:B------:R-:W-:Y:S01]  /*2260*/  R2UR UR4, R13 ;  /* 0x000000000d0472ca */ /* 0x000fe200000e0000 */
[----:B01----:R-:W-:Y:S02]  /*2270*/  VIADD R13, R19, UR42 ;  /* 0x0000002a130d7c36 */ /* 0x003fe40008000000 */
[----:B------:R-:W-:Y:S01]  /*2280*/  FMUL.FTZ R37, R37, UR5 ;  /* 0x0000000525257c20 */ /* 0x000fe20008410000 */
[----:B------:R-:W-:Y:S01]  /*2290*/  FMUL.FTZ R2, R30, UR5 ;  /* 0x000000051e027c20 */ /* 0x000fe20008410000 */
[----:B------:R-:W-:Y:S01]  /*22a0*/  FMUL.FTZ R25, R25, UR5 ;  /* 0x0000000519197c20 */ /* 0x000fe20008410000 */
[----:B------:R-:W-:Y:S01]  /*22b0*/  FMUL.FTZ R12, R66, UR5 ;  /* 0x00000005420c7c20 */ /* 0x000fe20008410000 */
[----:B------:R0:W1:Y:S01]  /*22c0*/  MUFU.TANH R30, R37 ;  /* 0x00000025001e7308 */ /* 0x0000620000002400 */
[----:B------:R-:W-:Y:S01]  /*22d0*/  FMUL.FTZ R33, R33, UR5 ;  /* 0x0000000521217c20 */ /* 0x000fe20008410000 */
[----:B------:R-:W-:Y:S01]  /*22e0*/  FMUL.FTZ R3, R26, UR5 ;  /* 0x000000051a037c20 */ /* 0x000fe20008410000 */
[----:B------:R-:W-:Y:S01]  /*22f0*/  FMUL.FTZ R0, R27, UR5 ;  /* 0x000000051b007c20 */ /* 0x000fe20008410000 */
[----:B------:R-:W-:Y:S01]  /*2300*/  FMUL.FTZ R8, R31, UR5 ;  /* 0x000000051f087c20 */ /* 0x000fe20008410000 */
[----:B------:R-:W2:Y:S01]  /*2310*/  @P2 LDC R14, c[0x0][0x44c] ;  /* 0x00011300ff0e2b82 */ /* 0x000ea20000000800 */
[----:B------:R-:W-:Y:S01]  /*2320*/  FMUL.FTZ R9, R24, UR5 ;  /* 0x0000000518097c20 */ /* 0x000fe20008410000 */
[----:B------:R-:W-:Y:S01]  /*2330*/  UIADD3 UR4, UR4, 0x30840, URZ ;  /* 0x0003084004047890 */ /* 0x000fe2000fffe03f */
[----:B------:R3:W4:Y:S01]  /*2340*/  MUFU.TANH R72, R25 ;  /* 0x0000001900487308 */ /* 0x0007220000002400 */
[----:B0-----:R-:W-:-:S02]  /*2350*/  IMAD.MOV.U32 R37, RZ, RZ, R13 ;  /* 0x000000ffff257224 */ /* 0x001fc400078e000d */
[----:B------:R-:W-:Y:S01]  /*2360*/  FMUL.FTZ R28, R28, UR5 ;  /* 0x000000051c1c7c20 */ /* 0x000fe20008410000 */
[----:B------:R-:W-:Y:S01]  /*2370*/  UPRMT UR4, UR61, 0x654, UR4 ;  /* 0x000006543d047896 */ /* 0x000fe20008000004 */
[----:B------:R-:W-:Y:S01]  /*2380*/  FMUL.FTZ R29, R29, UR5 ;  /* 0x000000051d1d7c20 */ /* 0x000fe20008410000 */
[----:B------:R-:W0:Y:S01]  /*2390*/  @P2 LDC R20, c[0x0][0x450] ;  /* 0x00011400ff142b82 */ /* 0x000e220000000800 */
[----:B------:R-:W-:Y:S01]  /*23a0*/  FMUL.FTZ R32, R32, UR5 ;  /* 0x0000000520207c20 */ /* 0x000fe20008410000 */
[----:B------:R-:W-:Y:S01]  /*23b0*/  FMUL.FTZ R11, R34, UR5 ;  /* 0x00000005220b7c20 */ /* 0x000fe20008410000 */
[----:B------:R5:W0:Y:S01]  /*23c0*/  MUFU.TANH R26, R33 ;  /* 0x00000021001a7308 */ /* 0x000a220000002400 */
[----:B---3--:R-:W-:Y:S02]  /*23d0*/  IMAD.MOV.U32 R25, RZ, RZ, -0x60 ;  /* 0xffffffa0ff197424 */ /* 0x008fe400078e00ff */
[----:B------:R-:W-:Y:S01]  /*23e0*/  FMUL.FTZ R27, R35, UR5 ;  /* 0x00000005231b7c20 */ /* 0x000fe20008410000 */
[----:B------:R-:W-:Y:S01]  /*23f0*/  FMUL.FTZ R36, R36, UR5 ;  /* 0x0000000524247c20 */ /* 0x000fe20008410000 */
[----:B------:R-:W-:Y:S01]  /*2400*/  FMUL.FTZ R31, R38, UR5 ;  /* 0x00000005261f7c20 */ /* 0x000fe20008410000 */
[----:B------:R-:W-:-:S02]  /*2410*/  IMAD R25, R74, R25, 0x61 ;  /* 0x000000614a197424 */ /* 0x000fc400078e0219 */
[----:B------:R-:W-:Y:S01]  /*2420*/  FMUL.FTZ R40, R40, UR5 ;  /* 0x0000000528287c20 */ /* 0x000fe20008410000 */
[----:B------:R-:W-:Y:S01]  /*2430*/  FMUL.FTZ R41, R41, UR5 ;  /* 0x0000000529297c20 */ /* 0x000fe20008410000 */
[----:B------:R-:W-:Y:S01]  /*2440*/  FMUL.FTZ R44, R44, UR5 ;  /* 0x000000052c2c7c20 */ /* 0x000fe20008410000 */
[----:B-----5:R-:W-:Y:S01]  /*2450*/  FMUL.FTZ R33, R39, UR5 ;  /* 0x0000000527217c20 */ /* 0x020fe20008410000 */
[----:B------:R-:W-:Y:S01]  /*2460*/  FMUL.FTZ R45, R45, UR5 ;  /* 0x000000052d2d7c20 */ /* 0x000fe20008410000 */
[----:B------:R-:W-:Y:S01]  /*2470*/  FMUL.FTZ R48, R48, UR5 ;  /* 0x0000000530307c20 */ /* 0x000fe20008410000 */
[----:B------:R-:W-:Y:S01]  /*2480*/  FMUL.FTZ R50, R50, UR5 ;  /* 0x0000000532327c20 */ /* 0x000fe20008410000 */
[----:B--2---:R-:W-:-:S04]  /*2490*/  @P2 IMAD.HI.U32 R15, R13, R14, RZ ;  /* 0x0000000e0d0f2227 */ /* 0x004fc800078e00ff */
[----:B------:R-:W-:Y:S01]  /*24a0*/  FMUL.FTZ R51, R51, UR5 ;  /* 0x0000000533337c20 */ /* 0x000fe20008410000 */
[----:B------:R-:W2:Y:S01]  /*24b0*/  LDC R14, c[0x0][0x288] ;  /* 0x0000a200ff0e7b82 */ /* 0x000ea20000000800 */
[----:B------:R-:W-:Y:S01]  /*24c0*/  FMUL.FTZ R53, R53, UR5 ;  /* 0x0000000535357c20 */ /* 0x000fe20008410000 */
[----:B------:R-:W-:Y:S01]  /*24d0*/  FMUL.FTZ R54, R54, UR5 ;  /* 0x0000000536367c20 */ /* 0x000fe20008410000 */
[----:B------:R-:W-:Y:S01]  /*24e0*/  FMUL.FTZ R55, R55, UR5 ;  /* 0x0000000537377c20 */ /* 0x000fe20008410000 */
[----:B------:R-:W-:Y:S01]  /*24f0*/  FMUL.FTZ R56, R56, UR5 ;  /* 0x0000000538387c20 */ /* 0x000fe20008410000 */
[----:B------:R-:W-:Y:S01]  /*2500*/  FMUL.FTZ R57, R57, UR5 ;  /* 0x0000000539397c20 */ /* 0x000fe20008410000 */
[----:B0-----:R-:W-:Y:S01]  /*2510*/  @P2 SHF.R.U32.HI R37, RZ, R20, R15 ;  /* 0x00000014ff252219 */ /* 0x001fe2000001160f */
[----:B------:R-:W-:Y:S01]  /*2520*/  FMUL.FTZ R58, R58, UR5 ;  /* 0x000000053a3a7c20 */ /* 0x000fe20008410000 */
[----:B------:R-:W-:Y:S01]  /*2530*/  FMUL.FTZ R59, R59, UR5 ;  /* 0x000000053b3b7c20 */ /* 0x000fe20008410000 */
        /* <DEDUP_REMOVED lines=15> */
[----:B------:R-:W-:Y:S01]  /*2630*/  IMAD R20, R74, -0x60, R17 ;  /* 0xffffffa04a147824 */ /* 0x000fe200078e0211 */
[----:B------:R-:W3:Y:S01]  /*2640*/  MUFU.TANH R9, R9 ;  /* 0x0000000900097308 */ /* 0x000ee20000002400 */
[----:B------:R-:W-:Y:S01]  /*2650*/  IMAD R24, R18, -0x2, R25 ;  /* 0xfffffffe12187824 */ /* 0x000fe200078e0219 */
[----:B------:R-:W-:Y:S01]  /*2660*/  ULDC UR55, c[0x0][0x9dc] ;  /* 0x0002770000377ab9 */ /* 0x000fe20000000800 */
[----:B------:R-:W-:Y:S01]  /*2670*/  SYNCS.ARRIVE.TRANS64.RED.A1T0 RZ, [UR4], RZ ;  /* 0x000000ffffff79a7 */ /* 0x000fe20008100404 */
[----:B------:R-:W-:-:S02]  /*2680*/  VIADD R21, R20, 0x60 ;  /* 0x0000006014157836 */ /* 0x000fc40000000000 */
[----:B------:R-:W-:Y:S01]  /*2690*/  FMUL.FTZ R42, R42, UR5 ;  /* 0x000000052a2a7c20 */ /* 0x000fe20008410000 */
[----:B------:R-:W-:Y:S01]  /*26a0*/  ULOP3.LUT UR4, URZ, UR55, URZ, 0x33, !UPT ;  /* 0x000000373f047292 */ /* 0x000fe2000f8e333f */
[----:B--2---:R-:W-:Y:S01]  /*26b0*/  IADD3 R20, R24, -R14, R17 ;  /* 0x8000000e18147210 */ /* 0x004fe20007ffe011 */
[----:B------:R-:W2:Y:S01]  /*26c0*/  MUFU.TANH R3, R3 ;  /* 0x0000000300037308 */ /* 0x000ea20000002400 */
[----:B------:R-:W-:Y:S01]  /*26d0*/  FMUL.FTZ R43, R43, UR5 ;  /* 0x000000052b2b7c20 */ /* 0x000fe20008410000 */
[----:B------:R-:W-:Y:S01]  /*26e0*/  FMUL.FTZ R46, R46, UR5 ;  /* 0x000000052e2e7c20 */ /* 0x000fe20008410000 */
[----:B------:R-:W-:Y:S01]  /*26f0*/  FMUL.FTZ R52, R52, UR5 ;  /* 0x0000000534347c20 */ /* 0x000fe20008410000 */
[----:B------:R-:W-:Y:S01]  /*2700*/  ULDC UR5, c[0x0][0x9e0] ;  /* 0x0002780000057ab9 */ /* 0x000fe20000000800 */
[----:B------:R-:W-:-:S03]  /*2710*/  IMAD R39, R18, -0x2, R21 ;  /* 0xfffffffe12277824 */ /* 0x000fc600078e0215 */
        /* <DEDUP_REMOVED lines=39> */
[----:B------:R5:W1:Y:S08]  /*2990*/  MUFU.TANH R73, R42 ;  /* 0x0000002a00497308 */ /* 0x000a700000002400 */
[----:B------:R4:W1:Y:S01]  /*29a0*/  MUFU.TANH R76, R43 ;  /* 0x0000002b004c7308 */ /* 0x0008620000002400 */
[----:B-----5:R-:W-:-:S05]  /*29b0*/  VIADD R42, R20, UR5 ;  /* 0x00000005142a7c36 */ /* 0x020fca0008000000 */
[----:B0-----:R-:W-:Y:S02]  /*29c0*/  VIADDMNMX R21, R66, R42, R39, PT ;  /* 0x0000002a42157246 */ /* 0x001fe40003800127 */
[----:B------:R0:W1:Y:S01]  /*29d0*/  MUFU.TANH R77, R46 ;  /* 0x0000002e004d7308 */ /* 0x0000620000002400 */
[----:B----4-:R-:W-:-:S04]  /*29e0*/  VIADD R43, R20, UR4 ;  /* 0x00000004142b7c36 */ /* 0x010fc80008000000 */
[----:B------:R-:W-:-:S03]  /*29f0*/  IMAD.IADD R38, R43, 0x1, R66 ;  /* 0x000000012b267824 */ /* 0x000fc600078e0242 */
[----:B------:R4:W1:Y:S01]  /*2a00*/  MUFU.TANH R34, R52 ;  /* 0x0000003400227308 */ /* 0x0008620000002400 */
[----:B0-----:R-:W-:Y:S02]  /*2a10*/  VIADD R46, R25, 0xffffffff ;  /* 0xffffffff192e7836 */ /* 0x001fe40000000000 */
[----:B----4-:R-:W-:Y:S01]  /*2a20*/  VIADD R52, R24, 0xffffffff ;  /* 0xffffffff18347836 */ /* 0x010fe20000000000 */
[----:B--23--:R-:W-:Y:S06]  /*2a30*/  @!P1 BRA `(.L_x_4273) ;  /* 0x00000000005c9947 */ /* 0x00cfec0003800000 */
[----:B------:R-:W-:Y:S01]  /*2a40*/  IADD3 R25, R17, -R14, R66 ;  /* 0x8000000e11197210 */ /* 0x000fe20007ffe042 */
        /* <DEDUP_REMOVED lines=12> */
.L_x_4275:
[----:B------:R-:W-:Y:S02]  /*2b10*/  ULDC UR4, c[0x0][0x9e4] ;  /* 0x0002790000047ab9 */ /* 0x000fe40000000800 */
[----:B------:R-:W-:-:S05]  /*2b20*/  IMAD.U32 R24, RZ, RZ, UR4 ;  /* 0x00000004ff187e24 */ /* 0x000fca000f8e00ff */
[----:B------:R-:W-:-:S13]  /*2b30*/  ISETP.NE.AND P1, PT, R24, 0x1, PT ;  /* 0x000000011800780c */ /* 0x000fda0003f25270 */
[----:B------:R-:W0:Y:S02]  /*2b40*/  @P1 LDC.64 R66, c[0x0][0x9e8] ;  /* 0x00027a00ff421b82 */ /* 0x000e240000000a00 */
[----:B0-----:R-:W-:-:S05]  /*2b50*/  @P1 IMAD.HI.U32 R20, R25, R66, RZ ;  /* 0x0000004219141227 */ /* 0x001fca00078e00ff */
[----:B------:R-:W-:-:S07]  /*2b60*/  @P1 SHF.R.U32.HI R25, RZ, R67, R20 ;  /* 0x00000043ff191219 */ /* 0x000fce0000011614 */
.L_x_4276:
[----:B------:R-:W-:Y:S05]  /*2b70*/  BSYNC B0 ;  /* 0x0000000000007941 */ /* 0x000fea0003800000 */
.L_x_4274:
[----:B------:R-:W-:-:S05]  /*2b80*/  IMAD R25, R25, R24, R52 ;  /* 0x0000001819197224 */ /* 0x000fca00078e0234 */
[----:B------:R-:W-:Y:S02]  /*2b90*/  VIADDMNMX R21, R25, R24, R21, PT ;  /* 0x0000001819157246 */ /* 0x000fe40003800115 */
[----:B------:R-:W-:-:S07]  /*2ba0*/  VIMNMX R38, R38, R25, !PT ;  /* 0x0000001926267248 */ /* 0x000fce0007fe0100 */
.L_x_4273:
        /* <DEDUP_REMOVED lines=32> */
[----:B-1----:R-:W-:Y:S02]  /*2db0*/  FSEL R84, R30, -INF , !P2 ;  /* 0xff8000001e547808 */ /* 0x002fe40005000000 */
[----:B------:R-:W-:Y:S02]  /*2dc0*/  ISETP.GT.AND P2, PT, R38, 0x20, !P3 ;  /* 0x000000202600780c */ /* 0x000fe40005f44270 */
[----:B------:R-:W-:Y:S02]  /*2dd0*/  P2R R81, PR, RZ, 0x8 ;  /* 0x00000008ff517803 */ /* 0x000fe40000000000 */
[----:B------:R-:W-:-:S02]  /*2de0*/  ISETP.LT.OR P2, PT, R21, 0x21, P2 ;  /* 0x000000211500780c */ /* 0x000fc40001741670 */
[----:B------:R-:W-:Y:S02]  /*2df0*/  ISETP.GE.AND P3, PT, R46, 0x22, PT ;  /* 0x000000222e00780c */ /* 0x000fe40003f66270 */
[----:B------:R-:W-:Y:S02]  /*2e00*/  FSEL R86, R40, -INF , !P2 ;  /* 0xff80000028567808 */ /* 0x000fe40005000000 */
[----:B------:R-:W-:Y:S01]  /*2e10*/  ISETP.GT.AND P2, PT, R38, 0x21, !P3 ;  /* 0x000000212600780c */ /* 0x000fe20005f44270 */
[----:B------:R-:W0:Y:S01]  /*2e20*/  SHFL.IDX PT, R40, R37, 0x1, 0x1c1f ;  /* 0x003c1f0025287f89 */ /* 0x000e2200000e0000 */
        /* <DEDUP_REMOVED lines=57> */
[----:B------:R-:W-:Y:S02]  /*31c0*/  P2R R47, PR, RZ, 0x10 ;  /* 0x00000010ff2f7803 */ /* 0x000fe40000000000 */
        /* <DEDUP_REMOVED lines=10> */
[----:B------:R-:W-:-:S04]  /*3270*/  ISETP.GT.AND P5, PT, R38, RZ, !P4 ;  /* 0x000000ff2600720c */ /* 0x000fc800067a4270 */
[----:B------:R-:W-:-:S04]  /*3280*/  ISETP.LT.OR P5, PT, R21, 0x1, P5 ;  /* 0x000000011500780c */ /* 0x000fc80002fa1670 */
[----:B------:R-:W-:Y:S02]  /*3290*/  FSEL R188, R9, -INF , !P5 ;  /* 0xff80000009bc7808 */ /* 0x000fe40006800000 */
[----:B------:R-:W-:-:S04]  /*32a0*/  ISETP.GE.AND P5, PT, R46, 0x5a, PT ;  /* 0x0000005a2e00780c */ /* 0x000fc80003fa6270 */
[----:B------:R-:W-:Y:S02]  /*32b0*/  P2R R60, PR, RZ, 0x20 ;  /* 0x00000020ff3c7803 */ /* 0x000fe40000000000 */
[----:B------:R-:W-:Y:S02]  /*32c0*/  ISETP.GT.AND P5, PT, R38, 0x59, !P5 ;  /* 0x000000592600780c */ /* 0x000fe40006fa4270 */
[----:B0-----:R-:W-:Y:S01]  /*32d0*/  VIADDMNMX R38, R40, R42, R39, PT ;  /* 0x0000002a28267246 */ /* 0x001fe20003800127 */
[----:B------:R-:W-:Y:S01]  /*32e0*/  IMAD.IADD R39, R43, 0x1, R40 ;  /* 0x000000012b277824 */ /* 0x000fe200078e0228 */
[----:B------:R-:W-:-:S04]  /*32f0*/  ISETP.LT.OR P5, PT, R21, 0x5a, P5 ;  /* 0x0000005a1500780c */ /* 0x000fc80002fa1670 */
[----:B------:R-:W-:Y:S02]  /*3300*/  FSEL R21, R69, -INF , !P5 ;  /* 0xff80000045157808 */ /* 0x000fe40006800000 */
[----:B------:R-:W-:-:S13]  /*3310*/  LOP3.LUT P5, RZ, R16, 0x80000, RZ, 0xc0, !PT ;  /* 0x0008000010ff7812 */ /* 0x000fda00078ac0ff */
[----:B------:R-:W-:Y:S05]  /*3320*/  @!P5 BRA `(.L_x_4277) ;  /* 0x00000000005cd947 */ /* 0x000fea0003800000 */
        /* <DEDUP_REMOVED lines=13> */
.L_x_4279:
[----:B------:R-:W-:Y:S02]  /*3400*/  ULDC UR4, c[0x0][0x9e4] ;  /* 0x0002790000047ab9 */ /* 0x000fe40000000800 */
[----:B------:R-:W-:-:S05]  /*3410*/  IMAD.U32 R37, RZ, RZ, UR4 ;  /* 0x00000004ff257e24 */ /* 0x000fca000f8e00ff */
[----:B------:R-:W-:-:S13]  /*3420*/  ISETP.NE.AND P5, PT, R37, 0x1, PT ;  /* 0x000000012500780c */ /* 0x000fda0003fa5270 */
[----:B------:R-:W0:Y:S02]  /*3430*/  @P5 LDC.64 R40, c[0x0][0x9e8] ;  /* 0x00027a00ff285b82 */ /* 0x000e240000000a00 */
[----:B0-----:R-:W-:-:S05]  /*3440*/  @P5 IMAD.HI.U32 R40, R9, R40, RZ ;  /* 0x0000002809285227 */ /* 0x001fca00078e00ff */
[----:B------:R-:W-:-:S07]  /*3450*/  @P5 SHF.R.U32.HI R9, RZ, R41, R40 ;  /* 0x00000029ff095219 */ /* 0x000fce0000011628 */
.L_x_4280:
[----:B------:R-:W-:Y:S05]  /*3460*/  BSYNC B0 ;  /* 0x0000000000007941 */ /* 0x000fea0003800000 */
.L_x_4278:
[----:B------:R-:W-:-:S05]  /*3470*/  IMAD R9, R9, R37, R52 ;  /* 0x0000002509097224 */ /* 0x000fca00078e0234 */
[----:B------:R-:W-:Y:S02]  /*3480*/  VIADDMNMX R38, R9, R37, R38, PT ;  /* 0x0000002509267246 */ /* 0x000fe40003800126 */
[----:B------:R-:W-:-:S07]  /*3490*/  VIMNMX R39, R39, R9, !PT ;  /* 0x0000000927277248 */ /* 0x000fce0007fe0100 */
.L_x_4277:
[C---:B------:R-:W-:Y:S01]  /*34a0*/  ISETP.GT.AND P1, PT, R39.reuse, 0x1, !P1 ;  /* 0x000000012700780c */ /* 0x040fe20004f24270 */
[----:B------:R-:W-:Y:S01]  /*34b0*/  ULDC UR11, c[0x0][0x988] ;  /* 0x00026200000b7ab9 */ /* 0x000fe20000000800 */
[----:B------:R-:W-:Y:S01]  /*34c0*/  ISETP.GT.AND P6, PT, R39, 0x8, !P6 ;  /* 0x000000082700780c */ /* 0x000fe200077c4270 */
[----:B------:R-:W-:Y:S01]  /*34d0*/  IMAD.U32 R64, RZ, RZ, UR42 ;  /* 0x0000002aff407e24 */ /* 0x000fe2000f8e00ff */
[C---:B------:R-:W-:Y:S02]  /*34e0*/  ISETP.LT.OR P1, PT, R38.reuse, 0x2, P1 ;  /* 0x000000022600780c */ /* 0x040fe40000f21670 */
[----:B------:R-:W-:Y:S02]  /*34f0*/  ISETP.LT.OR P6, PT, R38, 0x9, P6 ;  /* 0x000000092600780c */ /* 0x000fe400037c1670 */
[----:B------:R-:W-:Y:S02]  /*3500*/  FSEL R40, R0, -INF , !P1 ;  /* 0xff80000000287808 */ /* 0x000fe40004800000 */
[----:B------:R-:W-:-:S02]  /*3510*/  ISETP.NE.AND P1, PT, R47, RZ, PT ;  /* 0x000000ff2f00720c */ /* 0x000fc40003f25270 */
[----:B------:R-:W-:Y:S02]  /*3520*/  FSEL R41, R2, -INF , !P6 ;  /* 0xff80000002297808 */ /* 0x000fe40007000000 */
[----:B------:R-:W-:Y:S02]  /*3530*/  ISETP.GT.AND P1, PT, R39, 0x9, !P1 ;  /* 0x000000092700780c */ /* 0x000fe40004f24270 */
[----:B------:R-:W-:Y:S02]  /*3540*/  ISETP.NE.AND P6, PT, R71, RZ, PT ;  /* 0x000000ff4700720c */ /* 0x000fe40003fc5270 */
[----:B------:R-:W-:Y:S02]  /*3550*/  ISETP.LT.OR P1, PT, R38, 0xa, P1 ;  /* 0x0000000a2600780c */ /* 0x000fe40000f21670 */
[----:B------:R-:W-:Y:S02]  /*3560*/  ISETP.NE.AND P5, PT, R79, RZ, PT ;  /* 0x000000ff4f00720c */ /* 0x000fe40003fa5270 */
[----:B------:R-:W-:-:S02]  /*3570*/  FSEL R42, R8, -INF , !P1 ;  /* 0xff800000082a7808 */ /* 0x000fc40004800000 */
[----:B------:R-:W-:Y:S02]  /*3580*/  ISETP.NE.AND P1, PT, R49, RZ, PT ;  /* 0x000000ff3100720c */ /* 0x000fe40003f25270 */
[C---:B------:R-:W-:Y:S02]  /*3590*/  ISETP.GT.AND P4, PT, R39.reuse, RZ, !P4 ;  /* 0x000000ff2700720c */ /* 0x040fe40006784270 */
[C---:B------:R-:W-:Y:S02]  /*35a0*/  ISETP.GT.AND P1, PT, R39.reuse, 0x10, !P1 ;  /* 0x000000102700780c */ /* 0x040fe40004f24270 */
[C---:B------:R-:W-:Y:S02]  /*35b0*/  ISETP.LT.OR P4, PT, R38.reuse, 0x1, P4 ;  /* 0x000000012600780c */ /* 0x040fe40002781670 */
[----:B------:R-:W-:Y:S02]  /*35c0*/  ISETP.LT.OR P1, PT, R38, 0x11, P1 ;  /* 0x000000112600780c */ /* 0x000fe40000f21670 */
[----:B------:R-:W-:-:S02]  /*35d0*/  ISETP.GT.AND P2, PT, R39, 0x51, !P2 ;  /* 0x000000512700780c */ /* 0x000fc40005744270 */
[----:B------:R-:W-:Y:S02]  /*35e0*/  FSEL R43, R11, -INF , !P1 ;  /* 0xff8000000b2b7808 */ /* 0x000fe40004800000 */
[----:B------:R-:W-:Y:S02]  /*35f0*/  ISETP.NE.AND P1, PT, R67, RZ, PT ;  /* 0x000000ff4300720c */ /* 0x000fe40003f25270 */
[C---:B------:R-:W-:Y:S02]  /*3600*/  ISETP.LT.OR P2, PT, R38.reuse, 0x52, P2 ;  /* 0x000000522600780c */ /* 0x040fe40001741670 */
[C---:B------:R-:W-:Y:S02]  /*3610*/  ISETP.GT.AND P1, PT, R39.reuse, 0x11, !P1 ;  /* 0x000000112700780c */ /* 0x040fe40004f24270 */
[----:B------:R-:W-:Y:S02]  /*3620*/  ISETP.GT.AND P3, PT, R39, 0x58, !P3 ;  /* 0x000000582700780c */ /* 0x000fe40005f64270 */
[----:B------:R-:W-:-:S02]  /*3630*/  ISETP.LT.OR P1, PT, R38, 0x12, P1 ;  /* 0x000000122600780c */ /* 0x000fc40000f21670 */
[C---:B------:R-:W-:Y:S02]  /*3640*/  ISETP.LT.OR P3, PT, R38.reuse, 0x59, P3 ;  /* 0x000000592600780c */ /* 0x040fe40001f61670 */
[----:B------:R-:W-:Y:S02]  /*3650*/  FSEL R44, R27, -INF , !P1 ;  /* 0xff8000001b2c7808 */ /* 0x000fe40004800000 */
[----:B------:R-:W-:Y:S02]  /*3660*/  ISETP.GT.AND P1, PT, R39, 0x18, !P6 ;  /* 0x000000182700780c */ /* 0x000fe40007724270 */
[----:B------:R-:W-:Y:S02]  /*3670*/  ISETP.NE.AND P6, PT, R45, RZ, PT ;  /* 0x000000ff2d00720c */ /* 0x000fe40003fc5270 */
[----:B------:R-:W-:Y:S02]  /*3680*/  ISETP.LT.OR P1, PT, R38, 0x19, P1 ;  /* 0x000000192600780c */ /* 0x000fe40000f21670 */
[----:B------:R-:W-:-:S02]  /*3690*/  FSEL R15, R15, -INF , !P3 ;  /* 0xff8000000f0f7808 */ /* 0x000fc40005800000 */
[----:B------:R-:W-:Y:S02]  /*36a0*/  FSEL R37, R31, -INF , !P1 ;  /* 0xff8000001f257808 */ /* 0x000fe40004800000 */
[----:B------:R-:W-:Y:S02]  /*36b0*/  ISETP.GT.AND P1, PT, R39, 0x19, !P5 ;  /* 0x000000192700780c */ /* 0x000fe40006f24270 */
[----:B------:R-:W-:Y:S02]  /*36c0*/  ISETP.NE.AND P5, PT, R48, RZ, PT ;  /* 0x000000ff3000720c */ /* 0x000fe40003fa5270 */
[----:B------:R-:W-:-:S04]  /*36d0*/  ISETP.LT.OR P1, PT, R38, 0x1a, P1 ;  /* 0x0000001a2600780c */ /* 0x000fc80000f21670 */
[----:B------:R-:W-:Y:S02]  /*36e0*/  FSEL R45, R33, -INF , !P1 ;  /* 0xff800000212d7808 */ /* 0x000fe40004800000 */
[----:B------:R-:W-:Y:S02]  /*36f0*/  FSEL R33, R3, -INF , !P4 ;  /* 0xff80000003217808 */ /* 0x000fe40006000000 */
[----:B------:R-:W-:Y:S02]  /*3700*/  FMNMX.FTZ R3, R188, R72, !PT ;  /* 0x00000048bc037209 */ /* 0x000fe40007810000 */
[----:B------:R-:W-:Y:S02]  /*3710*/  ISETP.NE.AND P1, PT, R81, RZ, PT ;  /* 0x000000ff5100720c */ /* 0x000fe40003f25270 */
[----:B------:R-:W-:Y:S02]  /*3720*/  FMNMX.FTZ R3, R190, R3, !PT ;  /* 0x00000003be037209 */ /* 0x000fe40007810000 */
[----:B------:R-:W-:-:S02]  /*3730*/  ISETP.GT.AND P1, PT, R39, 0x20, !P1 ;  /* 0x000000202700780c */ /* 0x000fc40004f24270 */
[----:B------:R-:W-:Y:S02]  /*3740*/  FMNMX.FTZ R3, R66, R3, !PT ;  /* 0x0000000342037209 */ /* 0x000fe40007810000 */
[----:B------:R-:W-:Y:S02]  /*3750*/  ISETP.LT.OR P1, PT, R38, 0x21, P1 ;  /* 0x000000212600780c */ /* 0x000fe40000f21670 */
[----:B------:R-:W-:Y:S02]  /*3760*/  FMNMX.FTZ R3, R70, R3, !PT ;  /* 0x0000000346037209 */ /* 0x000fe40007810000 */
[----:B------:R-:W-:Y:S02]  /*3770*/  FSEL R46, R73, -INF , !P1 ;  /* 0xff800000492e7808 */ /* 0x000fe40004800000 */
[----:B------:R-:W-:Y:S02]  /*3780*/  FMNMX.FTZ R3, R80, R3, !PT ;  /* 0x0000000350037209 */ /* 0x000fe40007810000 */
[----:B------:R-:W-:-:S02]  /*3790*/  ISETP.NE.AND P1, PT, R83, RZ, PT ;  /* 0x000000ff5300720c */ /* 0x000fc40003f25270 */
[----:B------:R-:W-:Y:S02]  /*37a0*/  FMNMX.FTZ R3, R82, R3, !PT ;  /* 0x0000000352037209 */ /* 0x000fe40007810000 */
[----:B------:R-:W-:Y:S02]  /*37b0*/  ISETP.GT.AND P1, PT, R39, 0x21, !P1 ;  /* 0x000000212700780c */ /* 0x000fe40004f24270 */
[----:B------:R-:W-:Y:S02]  /*37c0*/  FMNMX.FTZ R3, R84, R3, !PT ;  /* 0x0000000354037209 */ /* 0x000fe40007810000 */
[----:B------:R-:W-:Y:S02]  /*37d0*/  ISETP.LT.OR P1, PT, R38, 0x22, P1 ;  /* 0x000000222600780c */ /* 0x000fe40000f21670 */
[----:B------:R-:W-:Y:S02]  /*37e0*/  FMNMX.FTZ R3, R86, R3, !PT ;  /* 0x0000000356037209 */ /* 0x000fe40007810000 */
[----:B------:R-:W-:-:S02]  /*37f0*/  FSEL R47, R76, -INF , !P1 ;  /* 0xff8000004c2f7808 */ /* 0x000fc40004800000 */
[----:B------:R-:W-:Y:S02]  /*3800*/  FMNMX.FTZ R3, R88, R3, !PT ;  /* 0x0000000358037209 */ /* 0x000fe40007810000 */
[----:B------:R-:W-:Y:S02]  /*3810*/  ISETP.NE.AND P1, PT, R85, RZ, PT ;  /* 0x000000ff5500720c */ /* 0x000fe40003f25270 */
[----:B------:R-:W-:Y:S02]  /*3820*/  FMNMX.FTZ R3, R90, R3, !PT ;  /* 0x000000035a037209 */ /* 0x000fe40007810000 */
[----:B------:R-:W-:Y:S02]  /*3830*/  ISETP.GT.AND P1, PT, R39, 0x28, !P1 ;  /* 0x000000282700780c */ /* 0x000fe40004f24270 */
[----:B------:R-:W-:Y:S02]  /*3840*/  FMNMX.FTZ R3, R92, R3, !PT ;  /* 0x000000035c037209 */ /* 0x000fe40007810000 */
[----:B------:R-:W-:-:S02]  /*3850*/  ISETP.LT.OR P1, PT, R38, 0x29, P1 ;  /* 0x000000292600780c */ /* 0x000fc40000f21670 */
[----:B------:R-:W-:Y:S02]  /*3860*/  FMNMX.FTZ R52, R36, R3, !PT ;  /* 0x0000000324347209 */ /* 0x000fe40007810000 */
        /* <DEDUP_REMOVED lines=22> */
[----:B------:R-:W-:-:S03]  /*39d0*/  ISETP.LT.OR P1, PT, R38, 0x32, P1 ;  /* 0x000000322600780c */ /* 0x000fc60000f21670 */
[----:B------:R-:W0:Y:S01]  /*39e0*/  SHFL.BFLY PT, R3, R52, 0x2, 0x1f ;  /* 0x0c401f0034037f89 */ /* 0x000e2200000e0000 */
[----:B------:R-:W-:Y:S02]  /*39f0*/  FSEL R31, R51, -INF , !P1 ;  /* 0xff800000331f7808 */ /* 0x000fe40004800000 */
[----:B------:R-:W-:-:S04]  /*3a00*/  ISETP.NE.AND P1, PT, R93, RZ, PT ;  /* 0x000000ff5d00720c */ /* 0x000fc80003f25270 */
[----:B------:R-:W-:-:S04]  /*3a10*/  ISETP.GT.AND P1, PT, R39, 0x38, !P1 ;  /* 0x000000382700780c */ /* 0x000fc80004f24270 */
[----:B------:R-:W-:-:S04]  /*3a20*/  ISETP.LT.OR P1, PT, R38, 0x39, P1 ;  /* 0x000000392600780c */ /* 0x000fc80000f21670 */
[----:B------:R-:W-:Y:S02]  /*3a30*/  FSEL R27, R54, -INF , !P1 ;  /* 0xff800000361b7808 */ /* 0x000fe40004800000 */
[----:B------:R-:W-:-:S04]  /*3a40*/  ISETP.NE.AND P1, PT, R94, RZ, PT ;  /* 0x000000ff5e00720c */ /* 0x000fc80003f25270 */
[----:B------:R-:W-:Y:S02]  /*3a50*/  ISETP.GT.AND P1, PT, R39, 0x39, !P1 ;  /* 0x000000392700780c */ /* 0x000fe40004f24270 */
[----:B0-----:R-:W-:Y:S02]  /*3a60*/  FMNMX.FTZ R3, R52, R3, !PT ;  /* 0x0000000334037209 */ /* 0x001fe40007810000 */
[----:B------:R-:W-:Y:S02]  /*3a70*/  FMNMX.FTZ R52, R33, R40, !PT ;  /* 0x0000002821347209 */ /* 0x000fe40007810000 */
[----:B------:R-:W-:Y:S01]  /*3a80*/  ISETP.LT.OR P1, PT, R38, 0x3a, P1 ;  /* 0x0000003a2600780c */ /* 0x000fe20000f21670 */
[----:B------:R-:W0:Y:S03]  /*3a90*/  SHFL.BFLY PT, R54, R3, 0x1, 0x1f ;  /* 0x0c201f0003367f89 */ /* 0x000e2600000e0000 */
[----:B------:R-:W-:-:S02]  /*3aa0*/  FSEL R11, R55, -INF , !P1 ;  /* 0xff800000370b7808 */ /* 0x000fc40004800000 */
[----:B------:R-:W-:-:S04]  /*3ab0*/  ISETP.NE.AND P1, PT, R53, RZ, PT ;  /* 0x000000ff3500720c */ /* 0x000fc80003f25270 */
[----:B------:R-:W-:-:S04]  /*3ac0*/  ISETP.GT.AND P1, PT, R39, 0x40, !P1 ;  /* 0x000000402700780c */ /* 0x000fc80004f24270 */
[----:B------:R-:W-:-:S04]  /*3ad0*/  ISETP.LT.OR P1, PT, R38, 0x41, P1 ;  /* 0x000000412600780c */ /* 0x000fc80000f21670 */
[----:B------:R-:W-:Y:S02]  /*3ae0*/  FSEL R8, R58, -INF , !P1 ;  /* 0xff8000003a087808 */ /* 0x000fe40004800000 */
[----:B------:R-:W-:Y:S02]  /*3af0*/  ISETP.GT.AND P1, PT, R39, 0x41, !P6 ;  /* 0x000000412700780c */ /* 0x000fe40007724270 */
[----:B------:R-:W-:Y:S02]  /*3b00*/  ISETP.NE.AND P6, PT, R57, RZ, PT ;  /* 0x000000ff3900720c */ /* 0x000fe40003fc5270 */
[----:B------:R-:W-:Y:S02]  /*3b10*/  ISETP.LT.OR P1, PT, R38, 0x42, P1 ;  /* 0x000000422600780c */ /* 0x000fe40000f21670 */
[----:B0-----:R-:W-:Y:S02]  /*3b20*/  FMNMX.FTZ R9, R3, R54, !PT ;  /* 0x0000003603097209 */ /* 0x001fe40007810000 */
[----:B------:R-:W-:-:S02]  /*3b30*/  FMNMX.FTZ R3, R41, R52, !PT ;  /* 0x0000003429037209 */ /* 0x000fc40007810000 */
[----:B------:R-:W-:Y:S01]  /*3b40*/  FSEL R2, R59, -INF , !P1 ;  /* 0xff8000003b027808 */ /* 0x000fe20004800000 */
[----:B------:R-:W-:Y:S01]  /*3b50*/  FMUL.FTZ R51, R9, UR11 ;  /* 0x0000000b09337c20 */ /* 0x000fe20008410000 */
[----:B------:R-:W-:Y:S02]  /*3b60*/  FMNMX.FTZ R52, R42, R3, !PT ;  /* 0x000000032a347209 */ /* 0x000fe40007810000 */
[----:B------:R-:W-:Y:S02]  /*3b70*/  ISETP.GT.AND P1, PT, R39, 0x48, !P5 ;  /* 0x000000482700780c */ /* 0x000fe40006f24270 */
[----:B------:R-:W-:Y:S02]  /*3b80*/  FMNMX.FTZ R53, R43, R52, !PT ;  /* 0x000000342b357209 */ /* 0x000fe40007810000 */
[----:B------:R-:W-:Y:S02]  /*3b90*/  ISETP.LT.OR P1, PT, R38, 0x49, P1 ;  /* 0x000000492600780c */ /* 0x000fe40000f21670 */
[----:B------:R-:W-:-:S02]  /*3ba0*/  FMNMX.FTZ R52, R44, R53, !PT ;  /* 0x000000352c347209 */ /* 0x000fc40007810000 */
[----:B------:R-:W-:Y:S02]  /*3bb0*/  FSEL R0, R62, -INF , !P1 ;  /* 0xff8000003e007808 */ /* 0x000fe40004800000 */
[----:B------:R-:W-:Y:S02]  /*3bc0*/  FMNMX.FTZ R52, R37, R52, !PT ;  /* 0x0000003425347209 */ /* 0x000fe40007810000 */
[----:B------:R-:W-:Y:S02]  /*3bd0*/  FSETP.NEU.FTZ.AND P1, PT, R9, -INF , PT ;  /* 0xff8000000900780b */ /* 0x000fe40003f3d000 */
[----:B------:R-:W-:Y:S02]  /*3be0*/  FMNMX.FTZ R53, R45, R52, !PT ;  /* 0x000000342d357209 */ /* 0x000fe40007810000 */
[----:B------:R-:W-:Y:S02]  /*3bf0*/  ISETP.NE.AND P5, PT, R56, RZ, PT ;  /* 0x000000ff3800720c */ /* 0x000fe40003fa5270 */
[----:B------:R-:W-:-:S02]  /*3c00*/  FMNMX.FTZ R52, R46, R53, !PT ;  /* 0x000000352e347209 */ /* 0x000fc40007810000 */
[----:B------:R-:W-:Y:S02]  /*3c10*/  FSEL R55, R51, RZ, P1 ;  /* 0x000000ff33377208 */ /* 0x000fe40000800000 */
[----:B------:R-:W-:Y:S02]  /*3c20*/  FMNMX.FTZ R53, R47, R52, !PT ;  /* 0x000000342f357209 */ /* 0x000fe40007810000 */
[----:B------:R-:W-:Y:S01]  /*3c30*/  ISETP.GT.AND P1, PT, R39, 0x49, !P5 ;  /* 0x000000492700780c */ /* 0x000fe20006f24270 */
[--C-:B------:R-:W-:Y:S01]  /*3c40*/  FFMA.FTZ R32, R32, UR11, -R55.reuse ;  /* 0x0000000b20207c23 */ /* 0x100fe20008010837 */
[----:B------:R-:W-:Y:S01]  /*3c50*/  FMNMX.FTZ R52, R48, R53, !PT ;  /* 0x0000003530347209 */ /* 0x000fe20007810000 */
[--C-:B------:R-:W-:Y:S01]  /*3c60*/  FFMA.FTZ R188, R188, UR11, -R55.reuse ;  /* 0x0000000bbcbc7c23 */ /* 0x100fe20008010837 */
[----:B------:R-:W-:Y:S01]  /*3c70*/  ISETP.LT.OR P1, PT, R38, 0x4a, P1 ;  /* 0x0000004a2600780c */ /* 0x000fe20000f21670 */
[----:B------:R-:W-:Y:S01]  /*3c80*/  MUFU.EX2 R67, R32 ;  /* 0x0000002000437308 */ /* 0x000fe20000000800 */
[----:B------:R-:W-:Y:S01]  /*3c90*/  FMNMX.FTZ R53, R49, R52, !PT ;  /* 0x0000003431357209 */ /* 0x000fe20007810000 */
[--C-:B------:R-:W-:Y:S01]  /*3ca0*/  FFMA.FTZ R3, R72, UR11, -R55.reuse ;  /* 0x0000000b48037c23 */ /* 0x100fe20008010837 */
[----:B------:R-:W-:Y:S01]  /*3cb0*/  FSEL R51, R63, -INF , !P1 ;  /* 0xff8000003f337808 */ /* 0x000fe20004800000 */
[--C-:B------:R-:W-:Y:S01]  /*3cc0*/  FFMA.FTZ R190, R190, UR11, -R55.reuse ;  /* 0x0000000bbebe7c23 */ /* 0x100fe20008010837 */
[----:B------:R-:W-:Y:S01]  /*3cd0*/  FMNMX.FTZ R52, R50, R53, !PT ;  /* 0x0000003532347209 */ /* 0x000fe20007810000 */
[--C-:B------:R-:W-:Y:S01]  /*3ce0*/  FFMA.FTZ R54, R66, UR11, -R55.reuse ;  /* 0x0000000b42367c23 */ /* 0x100fe20008010837 */
[----:B------:R-:W-:Y:S01]  /*3cf0*/  ISETP.GT.AND P1, PT, R39, 0x50, !P6 ;  /* 0x000000502700780c */ /* 0x000fe20007724270 */
[----:B------:R-:W-:Y:S01]  /*3d00*/  MUFU.EX2 R188, R188 ;  /* 0x000000bc00bc7308 */ /* 0x000fe20000000800 */
[----:B------:R-:W-:Y:S01]  /*3d10*/  FMNMX.FTZ R52, R31, R52, !PT ;  /* 0x000000341f347209 */ /* 0x000fe20007810000 */
[--C-:B------:R-:W-:Y:S01]  /*3d20*/  FFMA.FTZ R56, R70, UR11, -R55.reuse ;  /* 0x0000000b46387c23 */ /* 0x100fe20008010837 */
[----:B------:R-:W-:Y:S01]  /*3d30*/  ISETP.LT.OR P1, PT, R38, 0x51, P1 ;  /* 0x000000512600780c */ /* 0x000fe20000f21670 */
[--C-:B------:R-:W-:Y:S01]  /*3d40*/  FFMA.FTZ R26, R26, UR11, -R55.reuse ;  /* 0x0000000b1a1a7c23 */ /* 0x100fe20008010837 */
[----:B------:R-:W-:Y:S01]  /*3d50*/  FMNMX.FTZ R52, R27, R52, !PT ;  /* 0x000000341b347209 */ /* 0x000fe20007810000 */
[--C-:B------:R-:W-:Y:S01]  /*3d60*/  FFMA.FTZ R58, R80, UR11, -R55.reuse ;  /* 0x0000000b503a7c23 */ /* 0x100fe20008010837 */
[----:B------:R-:W-:Y:S01]  /*3d70*/  ISETP.NE.AND P5, PT, R60, RZ, PT ;  /* 0x000000ff3c00720c */ /* 0x000fe20003fa5270 */
        /* <DEDUP_REMOVED lines=11> */
[----:B------:R-:W-:Y:S01]  /*3e30*/  FSEL R39, R10, -INF , !P2 ;  /* 0xff8000000a277808 */ /* 0x000fe20005000000 */
[--C-:B------:R-:W-:Y:S01]  /*3e40*/  FFMA.FTZ R30, R30, UR11, -R55.reuse ;  /* 0x0000000b1e1e7c23 */ /* 0x100fe20008010837 */
[----:B------:R-:W-:Y:S01]  /*3e50*/  FMNMX.FTZ R52, R0, R53, !PT ;  /* 0x0000003500347209 */ /* 0x000fe20007810000 */
[--C-:B------:R-:W-:Y:S01]  /*3e60*/  FFMA.FTZ R29, R29, UR11, -R55.reuse ;  /* 0x0000000b1d1d7c23 */ /* 0x100fe20008010837 */
[----:B------:R-:W-:Y:S01]  /*3e70*/  ISETP.LT.OR P4, PT, R38, 0x5a, P4 ;  /* 0x0000005a2600780c */ /* 0x000fe20002781670 */
[----:B------:R0:W-:Y:S01]  /*3e80*/  MUFU.EX2 R57, R54 ;  /* 0x0000003600397308 */ /* 0x0001e20000000800 */
[----:B------:R-:W-:Y:S01]  /*3e90*/  FMNMX.FTZ R53, R51, R52, !PT ;  /* 0x0000003433357209 */ /* 0x000fe20007810000 */
[--C-:B------:R-:W-:Y:S01]  /*3ea0*/  FFMA.FTZ R52, R88, UR11, -R55.reuse ;  /* 0x0000000b58347c23 */ /* 0x100fe20008010837 */
[----:B------:R-:W-:Y:S01]  /*3eb0*/  FSEL R13, R13, -INF , !P4 ;  /* 0xff8000000d0d7808 */ /* 0x000fe20006000000 */
[--C-:B------:R-:W-:Y:S01]  /*3ec0*/  FFMA.FTZ R38, R90, UR11, -R55.reuse ;  /* 0x0000000b5a267c23 */ /* 0x100fe20008010837 */
[----:B------:R-:W-:Y:S01]  /*3ed0*/  FMNMX.FTZ R10, R12, R53, !PT ;  /* 0x000000350c0a7209 */ /* 0x000fe20007810000 */
[--C-:B------:R-:W-:Y:S01]  /*3ee0*/  FFMA.FTZ R28, R28, UR11, -R55.reuse ;  /* 0x0000000b1c1c7c23 */ /* 0x100fe20008010837 */
[----:B------:R-:W-:Y:S01]  /*3ef0*/  ISETP.NE.AND P5, PT, R199, 0x1, PT ;  /* 0x00000001c700780c */ /* 0x000fe20003fa5270 */
[----:B------:R-:W-:Y:S01]  /*3f00*/  MUFU.EX2 R56, R56 ;  /* 0x0000003800387308 */ /* 0x000fe20000000800 */
[----:B------:R-:W-:Y:S01]  /*3f10*/  FMNMX.FTZ R10, R39, R10, !PT ;  /* 0x0000000a270a7209 */ /* 0x000fe20007810000 */
[--C-:B0-----:R-:W-:Y:S01]  /*3f20*/  FFMA.FTZ R54, R84, UR11, -R55.reuse ;  /* 0x0000000b54367c23 */ /* 0x101fe20008010837 */
[--C-:B------:R-:W-:Y:S01]  /*3f30*/  FFMA.FTZ R25, R25, UR11, -R55.reuse ;  /* 0x0000000b19197c23 */ /* 0x100fe20008010837 */
[--C-:B------:R-:W-:Y:S01]  /*3f40*/  FFMA.FTZ R24, R24, UR11, -R55.reuse ;  /* 0x0000000b18187c23 */ /* 0x100fe20008010837 */
[----:B------:R-:W-:Y:S01]  /*3f50*/  FMNMX.FTZ R10, R15, R10, !PT ;  /* 0x0000000a0f0a7209 */ /* 0x000fe20007810000 */
[--C-:B------:R-:W-:Y:S01]  /*3f60*/  FFMA.FTZ R20, R20, UR11, -R55.reuse ;  /* 0x0000000b14147c23 */ /* 0x100fe20008010837 */
[----:B------:R-:W-:Y:S01]  /*3f70*/  FFMA.FTZ R21, R21, UR11, -R55 ;  /* 0x0000000b15157c23 */ /* 0x000fe20008010837 */
[----:B------:R-:W-:Y:S01]  /*3f80*/  MUFU.EX2 R69, R26 ;  /* 0x0000001a00457308 */ /* 0x000fe20000000800 */
[----:B------:R-:W-:-:S03]  /*3f90*/  FMNMX.FTZ R10, R13, R10, !PT ;  /* 0x0000000a0d0a7209 */ /* 0x000fc60007810000 */
[----:B------:R-:W0:Y:S02]  /*3fa0*/  @P5 LDC R66, c[0x0][0x450] ;  /* 0x00011400ff425b82 */ /* 0x000e240000000800 */
[----:B------:R-:W1:Y:S02]  /*3fb0*/  SHFL.BFLY PT, R53, R10, 0x2, 0x1f ;  /* 0x0c401f000a357f89 */ /* 0x000e6400000e0000 */
[----:B------:R2:W3:Y:S08]  /*3fc0*/  MUFU.EX2 R59, R58 ;  /* 0x0000003a003b7308 */ /* 0x0004f00000000800 */
[----:B------:R-:W-:Y:S01]  /*3fd0*/  MUFU.EX2 R60, R60 ;  /* 0x0000003c003c7308 */ /* 0x000fe20000000800 */
[----:B--2---:R-:W-:-:S07]  /*3fe0*/  FFMA.FTZ R58, R86, UR11, -R55 ;  /* 0x0000000b563a7c23 */ /* 0x004fce0008010837 */
[----:B------:R-:W-:Y:S01]  /*3ff0*/  MUFU.EX2 R63, R52 ;  /* 0x00000034003f7308 */ /* 0x000fe20000000800 */
[----:B---3--:R-:W-:Y:S02]  /*4000*/  F2FP.F16.F32.PACK_AB R184, R59, R56 ;  /* 0x000000383bb8723e */ /* 0x008fe400000000ff */
[----:B-1----:R-:W-:-:S05]  /*4010*/  FMNMX.FTZ R53, R10, R53, !PT ;  /* 0x000000350a357209 */ /* 0x002fca0007810000 */
[----:B------:R1:W2:Y:S01]  /*4020*/  MUFU.EX2 R61, R54 ;  /* 0x00000036003d7308 */ /* 0x0002a20000000800 */
[----:B------:R-:W3:Y:S07]  /*4030*/  SHFL.BFLY PT, R10, R53, 0x1, 0x1f ;  /* 0x0c201f00350a7f89 */ /* 0x000eee00000e0000 */
[----:B------:R-:W4:Y:S01]  /*4040*/  MUFU.EX2 R58, R58 ;  /* 0x0000003a003a7308 */ /* 0x000f220000000800 */
[----:B-1----:R-:W-:Y:S02]  /*4050*/  FFMA.FTZ R54, R92, UR11, -R55 ;  /* 0x0000000b5c367c23 */ /* 0x002fe40008010837 */
[----:B------:R-:W1:Y:S05]  /*4060*/  @P5 LDC R55, c[0x0][0x44c] ;  /* 0x00011300ff375b82 */ /* 0x000e6a0000000800 */
[----:B------:R-:W-:Y:S01]  /*4070*/  MUFU.EX2 R65, R54 ;  /* 0x0000003600417308 */ /* 0x000fe20000000800 */
[----:B--2---:R-:W-:-:S07]  /*4080*/  F2FP.F16.F32.PACK_AB R186, R61, R60 ;  /* 0x0000003c3dba723e */ /* 0x004fce00000000ff */
[----:B------:R-:W2:Y:S01]  /*4090*/  MUFU.EX2 R38, R38 ;  /* 0x0000002600267308 */ /* 0x000ea20000000800 */
[----:B----4-:R-:W-:Y:S02]  /*40a0*/  F2FP.F16.F32.PACK_AB R180, R63, R58 ;  /* 0x0000003a3fb4723e */ /* 0x010fe400000000ff */
[----:B---3--:R-:W-:-:S04]  /*40b0*/  FMNMX.FTZ R10, R53, R10, !PT ;  /* 0x0000000a350a7209 */ /* 0x008fc80007810000 */
[C---:B------:R-:W-:Y:S01]  /*40c0*/  FSETP.NEU.FTZ.AND P1, PT, R10.reuse, -INF , PT ;  /* 0xff8000000a00780b */ /* 0x040fe20003f3d000 */
[----:B------:R-:W-:Y:S01]  /*40d0*/  FMUL.FTZ R32, R10, UR11 ;  /* 0x0000000b0a207c20 */ /* 0x000fe20008410000 */
[----:B------:R-:W-:Y:S01]  /*40e0*/  MUFU.EX2 R36, R36 ;  /* 0x0000002400247308 */ /* 0x000fe20000000800 */
[----:B-1----:R-:W-:-:S03]  /*40f0*/  @P5 IMAD.HI.U32 R55, R55, UR42, RZ ;  /* 0x0000002a37375c27 */ /* 0x002fc6000f8e00ff */
[----:B------:R-:W-:Y:S02]  /*4100*/  FSEL R32, R32, RZ, P1 ;  /* 0x000000ff20207208 */ /* 0x000fe40000800000 */
[----:B0-----:R-:W-:Y:S02]  /*4110*/  @P5 SHF.R.U32.HI R64, RZ, R66, R55 ;  /* 0x00000042ff405219 */ /* 0x001fe40000011637 */
        /* <DEDUP_REMOVED lines=23> */
[--C-:B------:R-:W-:Y:S01]  /*4290*/  FFMA.FTZ R12, R12, UR11, -R32.reuse ;  /* 0x0000000b0c0c7c23 */ /* 0x100fe20008010820 */
[----:B------:R-:W3:Y:S01]  /*42a0*/  MUFU.EX2 R41, R41 ;  /* 0x0000002900297308 */ /* 0x000ee20000000800 */
[--C-:B------:R-:W-:Y:S01]  /*42b0*/  FFMA.FTZ R39, R39, UR11, -R32.reuse ;  /* 0x0000000b27277c23 */ /* 0x100fe20008010820 */
[--C-:B------:R-:W-:Y:S01]  /*42c0*/  FFMA.FTZ R15, R15, UR11, -R32.reuse ;  /* 0x0000000b0f0f7c23 */ /* 0x100fe20008010820 */
[----:B------:R-:W-:Y:S01]  /*42d0*/  FFMA.FTZ R13, R13, UR11, -R32 ;  /* 0x0000000b0d0d7c23 */ /* 0x000fe20008010820 */
[----:B------:R-:W-:Y:S01]  /*42e0*/  LOP3.LUT P5, RZ, R16, 0x80000, RZ, 0xc0, !PT ;  /* 0x0008000010ff7812 */ /* 0x000fe200078ac0ff */
[----:B------:R-:W-:Y:S01]  /*42f0*/  IMAD.IADD R64, R75, 0x1, R64 ;  /* 0x000000014b407824 */ /* 0x000fe200078e0240 */
[----:B--2---:R-:W-:-:S02]  /*4300*/  F2FP.F16.F32.PACK_AB R182, R65, R38 ;  /* 0x0000002641b6723e */ /* 0x004fc400000000ff */
[----:B------:R2:W-:Y:S01]  /*4310*/  MUFU.EX2 R26, R45 ;  /* 0x0000002d001a7308 */ /* 0x0005e20000000800 */
[----:B0-----:R-:W-:Y:S02]  /*4320*/  F2FP.F16.F32.PACK_AB R176, R35, R36 ;  /* 0x0000002423b0723e */ /* 0x001fe400000000ff */
[----:B-1----:R-:W-:-:S05]  /*4330*/  F2FP.F16.F32.PACK_AB R189, R40, R33 ;  /* 0x0000002128bd723e */ /* 0x002fca00000000ff */
[----:B------:R-:W0:Y:S01]  /*4340*/  MUFU.EX2 R42, R42 ;  /* 0x0000002a002a7308 */ /* 0x000e220000000800 */
[----:B--2---:R-:W-:Y:S01]  /*4350*/  FADD.FTZ R45, R188, R3 ;  /* 0x00000003bc2d7221 */ /* 0x004fe20000010000 */
[----:B------:R-:W-:-:S03]  /*4360*/  F2FP.F16.F32.PACK_AB R188, R3, R188 ;  /* 0x000000bc03bc723e */ /* 0x000fc600000000ff */
[----:B------:R-:W-:Y:S01]  /*4370*/  FADD.FTZ R52, R190, R45 ;  /* 0x0000002dbe347221 */ /* 0x000fe20000010000 */
[C---:B------:R-:W-:Y:S02]  /*4380*/  F2FP.F16.F32.PACK_AB R190, R57.reuse, R190 ;  /* 0x000000be39be723e */ /* 0x040fe400000000ff */
[----:B------:R-:W1:Y:S01]  /*4390*/  MUFU.EX2 R43, R43 ;  /* 0x0000002b002b7308 */ /* 0x000e620000000800 */
[----:B------:R-:W-:Y:S01]  /*43a0*/  FADD.FTZ R45, R57, R52 ;  /* 0x00000034392d7221 */ /* 0x000fe20000010000 */
[----:B------:R-:W-:-:S03]  /*43b0*/  FADD.FTZ R52, R33, R40 ;  /* 0x0000002821347221 */ /* 0x000fc60000010000 */
[----:B------:R-:W-:Y:S01]  /*43c0*/  FADD.FTZ R54, R56, R45 ;  /* 0x0000002d38367221 */ /* 0x000fe20000010000 */
[----:B---3--:R-:W-:Y:S02]  /*43d0*/  FADD.FTZ R45, R41, R52 ;  /* 0x00000034292d7221 */ /* 0x008fe40000010000 */
[----:B------:R-:W2:Y:S01]  /*43e0*/  MUFU.EX2 R44, R44 ;  /* 0x0000002c002c7308 */ /* 0x000ea20000000800 */
[----:B------:R-:W-:Y:S01]  /*43f0*/  FADD.FTZ R53, R59, R54 ;  /* 0x000000363b357221 */ /* 0x000fe20000010000 */
[C---:B0-----:R-:W-:Y:S01]  /*4400*/  FADD.FTZ R54, R42.reuse, R45 ;  /* 0x0000002d2a367221 */ /* 0x041fe20000010000 */
[----:B------:R-:W-:Y:S02]  /*4410*/  F2FP.F16.F32.PACK_AB R191, R42, R41 ;  /* 0x000000292abf723e */ /* 0x000fe400000000ff */
[----:B------:R-:W-:-:S03]  /*4420*/  FADD.FTZ R62, R60, R53 ;  /* 0x000000353c3e7221 */ /* 0x000fc60000010000 */
[----:B------:R-:W0:Y:S01]  /*4430*/  MUFU.EX2 R37, R37 ;  /* 0x0000002500257308 */ /* 0x000e220000000800 */
[----:B-1----:R-:W-:Y:S01]  /*4440*/  FADD.FTZ R45, R43, R54 ;  /* 0x000000362b2d7221 */ /* 0x002fe20000010000 */
[----:B------:R-:W-:-:S04]  /*4450*/  FADD.FTZ R53, R61, R62 ;  /* 0x0000003e3d357221 */ /* 0x000fc80000010000 */
[----:B------:R-:W-:Y:S01]  /*4460*/  FADD.FTZ R62, R58, R53 ;  /* 0x000000353a3e7221 */ /* 0x000fe20000010000 */
[----:B------:R-:W-:Y:S01]  /*4470*/  VIADD R53, R64, UR5 ;  /* 0x0000000540357c36 */ /* 0x000fe20008000000 */
[----:B------:R-:W-:Y:S01]  /*4480*/  MUFU.EX2 R46, R46 ;  /* 0x0000002e002e7308 */ /* 0x000fe20000000800 */
[C---:B--2---:R-:W-:Y:S01]  /*4490*/  FADD.FTZ R54, R44.reuse, R45 ;  /* 0x0000002d2c367221 */ /* 0x044fe20000010000 */
[----:B------:R-:W-:Y:S01]  /*44a0*/  FADD.FTZ R45, R63, R62 ;  /* 0x0000003e3f2d7221 */ /* 0x000fe20000010000 */
[----:B------:R-:W-:Y:S02]  /*44b0*/  F2FP.F16.F32.PACK_AB R185, R44, R43 ;  /* 0x0000002b2cb9723e */ /* 0x000fe400000000ff */
[----:B------:R-:W-:-:S03]  /*44c0*/  R2UR UR10, R53 ;  /* 0x00000000350a72ca */ /* 0x000fc600000e0000 */
[----:B------:R-:W1:Y:S01]  /*44d0*/  MUFU.EX2 R47, R47 ;  /* 0x0000002f002f7308 */ /* 0x000e620000000800 */
[----:B0-----:R-:W-:-:S07]  /*44e0*/  F2FP.F16.F32.PACK_AB R187, R26, R37 ;  /* 0x000000251abb723e */ /* 0x001fce00000000ff */
[----:B------:R-:W-:Y:S08]  /*44f0*/  MUFU.EX2 R48, R48 ;  /* 0x0000003000307308 */ /* 0x000ff00000000800 */
[----:B------:R0:W-:Y:S01]  /*4500*/  MUFU.EX2 R52, R11 ;  /* 0x0000000b00347308 */ /* 0x0001e20000000800 */
[----:B-1----:R-:W-:-:S07]  /*4510*/  F2FP.F16.F32.PACK_AB R181, R47, R46 ;  /* 0x0000002e2fb5723e */ /* 0x002fce00000000ff */
[----:B------:R-:W1:Y:S01]  /*4520*/  MUFU.EX2 R49, R49 ;  /* 0x0000003100317308 */ /* 0x000e620000000800 */
[----:B0-----:R-:W-:Y:S01]  /*4530*/  FADD.FTZ R11, R37, R54 ;  /* 0x00000036250b7221 */ /* 0x001fe20000010000 */
[----:B------:R-:W-:-:S03]  /*4540*/  FADD.FTZ R54, R38, R45 ;  /* 0x0000002d26367221 */ /* 0x000fc60000010000 */
[----:B------:R-:W-:Y:S01]  /*4550*/  FADD.FTZ R11, R26, R11 ;  /* 0x0000000b1a0b7221 */ /* 0x000fe20000010000 */
[----:B------:R-:W-:Y:S02]  /*4560*/  FADD.FTZ R45, R65, R54 ;  /* 0x00000036412d7221 */ /* 0x000fe40000010000 */
[----:B------:R-:W0:Y:S02]  /*4570*/  MUFU.EX2 R34, R34 ;  /* 0x0000002200227308 */ /* 0x000e240000000800 */
[----:B------:R-:W-:-:S04]  /*4580*/  FADD.FTZ R54, R36, R45 ;  /* 0x0000002d24367221 */ /* 0x000fc80000010000 */
[----:B------:R-:W-:Y:S02]  /*4590*/  FADD.FTZ R45, R35, R54 ;  /* 0x00000036232d7221 */ /* 0x000fe40000010000 */
[----:B------:R-:W2:Y:S01]  /*45a0*/  MUFU.EX2 R50, R50 ;  /* 0x0000003200327308 */ /* 0x000ea20000000800 */
[----:B-1----:R-:W-:-:S07]  /*45b0*/  F2FP.F16.F32.PACK_AB R183, R49, R48 ;  /* 0x0000003031b7723e */ /* 0x002fce00000000ff */
[----:B------:R1:W-:Y:S01]  /*45c0*/  MUFU.EX2 R173, R8 ;  /* 0x0000000800ad7308 */ /* 0x0003e20000000800 */
[----:B0-----:R-:W-:Y:S01]  /*45d0*/  FADD.FTZ R32, R34, R45 ;  /* 0x0000002d22207221 */ /* 0x001fe20000010000 */
[----:B------:R-:W-:-:S03]  /*45e0*/  F2FP.F16.F32.PACK_AB R178, R67, R34 ;  /* 0x0000002243b2723e */ /* 0x000fc600000000ff */
[----:B------:R-:W-:-:S03]  /*45f0*/  FADD.FTZ R45, R67, R32 ;  /* 0x00000020432d7221 */ /* 0x000fc60000010000 */
[----:B------:R-:W0:Y:S01]  /*4600*/  MUFU.EX2 R31, R31 ;  /* 0x0000001f001f7308 */ /* 0x000e220000000800 */
[----:B-1----:R-:W-:-:S04]  /*4610*/  FADD.FTZ R8, R46, R11 ;  /* 0x0000000b2e087221 */ /* 0x002fc80000010000 */
[----:B------:R-:W-:-:S03]  /*4620*/  FADD.FTZ R11, R47, R8 ;  /* 0x000000082f0b7221 */ /* 0x000fc60000010000 */
[----:B------:R-:W1:Y:S01]  /*4630*/  MUFU.EX2 R30, R30 ;  /* 0x0000001e001e7308 */ /* 0x000e620000000800 */
[----:B------:R-:W-:-:S04]  /*4640*/  FADD.FTZ R8, R48, R11 ;  /* 0x0000000b30087221 */ /* 0x000fc80000010000 */
[----:B------:R-:W-:-:S03]  /*4650*/  FADD.FTZ R11, R49, R8 ;  /* 0x00000008310b7221 */ /* 0x000fc60000010000 */
[----:B------:R-:W3:Y:S01]  /*4660*/  MUFU.EX2 R27, R27 ;  /* 0x0000001b001b7308 */ /* 0x000ee20000000800 */
[----:B--2---:R-:W-:Y:S01]  /*4670*/  FADD.FTZ R8, R50, R11 ;  /* 0x0000000b32087221 */ /* 0x004fe20000010000 */
[----:B0-----:R-:W-:-:S03]  /*4680*/  F2FP.F16.F32.PACK_AB R177, R31, R50 ;  /* 0x000000321fb1723e */ /* 0x001fc600000000ff */
[----:B------:R-:W-:-:S03]  /*4690*/  FADD.FTZ R8, R31, R8 ;  /* 0x000000081f087221 */ /* 0x000fc60000010000 */
[----:B------:R-:W0:Y:S01]  /*46a0*/  MUFU.EX2 R29, R29 ;  /* 0x0000001d001d7308 */ /* 0x000e220000000800 */
[----:B-1----:R-:W-:-:S07]  /*46b0*/  FADD.FTZ R32, R30, R45 ;  /* 0x0000002d1e207221 */ /* 0x002fce0000010000 */
[----:B------:R-:W1:Y:S01]  /*46c0*/  MUFU.EX2 R28, R28 ;  /* 0x0000001c001c7308 */ /* 0x000e620000000800 */
[----:B---3--:R-:W-:Y:S01]  /*46d0*/  FADD.FTZ R3, R27, R8 ;  /* 0x000000081b037221 */ /* 0x008fe20000010000 */
[----:B------:R-:W-:-:S03]  /*46e0*/  F2FP.F16.F32.PACK_AB R179, R52, R27 ;  /* 0x0000001b34b3723e */ /* 0x000fc600000000ff */
[----:B------:R-:W-:-:S03]  /*46f0*/  FADD.FTZ R8, R52, R3 ;  /* 0x0000000334087221 */ /* 0x000fc60000010000 */
[----:B------:R-:W2:Y:S01]  /*4700*/  MUFU.EX2 R2, R2 ;  /* 0x0000000200027308 */ /* 0x000ea20000000800 */
[----:B0-----:R-:W-:Y:S01]  /*4710*/  FADD.FTZ R11, R29, R32 ;  /* 0x000000201d0b7221 */ /* 0x001fe20000010000 */
[----:B------:R-:W-:Y:S01]  /*4720*/  FADD.FTZ R3, R173, R8 ;  /* 0x00000008ad037221 */ /* 0x000fe20000010000 */
[----:B------:R-:W-:-:S05]  /*4730*/  F2FP.F16.F32.PACK_AB R172, R29, R30 ;  /* 0x0000001e1dac723e */ /* 0x000fca00000000ff */
[----:B------:R-:W0:Y:S01]  /*4740*/  MUFU.EX2 R25, R25 ;  /* 0x0000001900197308 */ /* 0x000e220000000800 */
[----:B-1----:R-:W-:Y:S01]  /*4750*/  FADD.FTZ R32, R28, R11 ;  /* 0x0000000b1c207221 */ /* 0x002fe20000010000 */
[----:B------:R-:W-:-:S03]  /*4760*/  F2FP.F16.F32.PACK_AB R174, R69, R28 ;  /* 0x0000001c45ae723e */ /* 0x000fc600000000ff */
[----:B------:R-:W-:-:S03]  /*4770*/  FADD.FTZ R32, R69, R32 ;  /* 0x0000002045207221 */ /* 0x000fc60000010000 */
[----:B------:R-:W1:Y:S01]  /*4780*/  MUFU.EX2 R0, R0 ;  /* 0x0000000000007308 */ /* 0x000e620000000800 */
[C---:B--2---:R-:W-:Y:S01]  /*4790*/  FADD.FTZ R3, R2.reuse, R3 ;  /* 0x0000000302037221 */ /* 0x044fe20000010000 */
[----:B------:R-:W-:-:S06]  /*47a0*/  F2FP.F16.F32.PACK_AB R173, R2, R173 ;  /* 0x000000ad02ad723e */ /* 0x000fcc00000000ff */
[----:B------:R-:W2:Y:S01]  /*47b0*/  MUFU.EX2 R24, R24 ;  /* 0x0000001800187308 */ /* 0x000ea20000000800 */
[----:B0-----:R-:W-:-:S07]  /*47c0*/  FADD.FTZ R11, R25, R32 ;  /* 0x00000020190b7221 */ /* 0x001fce0000010000 */
[----:B------:R-:W0:Y:S01]  /*47d0*/  MUFU.EX2 R51, R51 ;  /* 0x0000003300337308 */ /* 0x000e220000000800 */
[----:B-1----:R-:W-:-:S07]  /*47e0*/  FADD.FTZ R8, R0, R3 ;  /* 0x0000000300087221 */ /* 0x002fce0000010000 */
[----:B------:R-:W1:Y:S01]  /*47f0*/  MUFU.EX2 R20, R20 ;  /* 0x0000001400147308 */ /* 0x000e620000000800 */
[C---:B--2---:R-:W-:Y:S01]  /*4800*/  FADD.FTZ R11, R24.reuse, R11 ;  /* 0x0000000b180b7221 */ /* 0x044fe20000010000 */
[----:B------:R-:W-:-:S06]  /*4810*/  F2FP.F16.F32.PACK_AB R168, R24, R25 ;  /* 0x0000001918a8723e */ /* 0x000fcc00000000ff */
[----:B------:R-:W2:Y:S01]  /*4820*/  MUFU.EX2 R21, R21 ;  /* 0x0000001500157308 */ /* 0x000ea20000000800 */
[C---:B0-----:R-:W-:Y:S01]  /*4830*/  FADD.FTZ R3, R51.reuse, R8 ;  /* 0x0000000833037221 */ /* 0x041fe20000010000 */
[----:B------:R-:W-:-:S06]  /*4840*/  F2FP.F16.F32.PACK_AB R175, R51, R0 ;  /* 0x0000000033af723e */ /* 0x000fcc00000000ff */
[----:B------:R-:W0:Y:S01]  /*4850*/  MUFU.EX2 R12, R12 ;  /* 0x0000000c000c7308 */ /* 0x000e220000000800 */
[----:B-1----:R-:W-:-:S07]  /*4860*/  FADD.FTZ R28, R20, R11 ;  /* 0x0000000b141c7221 */ /* 0x002fce0000010000 */
[----:B------:R-:W1:Y:S01]  /*4870*/  MUFU.EX2 R39, R39 ;  /* 0x0000002700277308 */ /* 0x000e620000000800 */
[C---:B--2---:R-:W-:Y:S01]  /*4880*/  F2FP.F16.F32.PACK_AB R170, R21.reuse, R20 ;  /* 0x0000001415aa723e */ /* 0x044fe200000000ff */
[----:B------:R-:W-:-:S06]  /*4890*/  FADD.FTZ R8, R21, R28 ;  /* 0x0000001c15087221 */ /* 0x000fcc0000010000 */
[----:B------:R-:W2:Y:S01]  /*48a0*/  MUFU.EX2 R15, R15 ;  /* 0x0000000f000f7308 */ /* 0x000ea20000000800 */
[----:B0-----:R-:W-:-:S07]  /*48b0*/  FADD.FTZ R20, R12, R3 ;  /* 0x000000030c147221 */ /* 0x001fce0000010000 */
[----:B------:R0:W3:Y:S01]  /*48c0*/  MUFU.EX2 R24, R13 ;  /* 0x0000000d00187308 */ /* 0x0000e20000000800 */
[C---:B-1----:R-:W-:Y:S01]  /*48d0*/  FADD.FTZ R20, R39.reuse, R20 ;  /* 0x0000001427147221 */ /* 0x042fe20000010000 */
[----:B------:R-:W-:-:S03]  /*48e0*/  F2FP.F16.F32.PACK_AB R169, R39, R12 ;  /* 0x0000000c27a9723e */ /* 0x000fc600000000ff */
[----:B--2---:R-:W-:Y:S01]  /*48f0*/  FADD.FTZ R3, R15, R20 ;  /* 0x000000140f037221 */ /* 0x004fe20000010000 */
[----:B0-----:R-:W-:-:S03]  /*4900*/  VIADD R13, R74, 0xfffffffe ;  /* 0xfffffffe4a0d7836 */ /* 0x001fc60000000000 */
[C---:B---3--:R-:W-:Y:S01]  /*4910*/  FADD.FTZ R3, R24.reuse, R3 ;  /* 0x0000000318037221 */ /* 0x048fe20000010000 */
[----:B------:R-:W-:Y:S01]  /*4920*/  F2FP.F16.F32.PACK_AB R171, R24, R15 ;  /* 0x0000000f18ab723e */ /* 0x000fe200000000ff */
[----:B------:R-:W-:Y:S06]  /*4930*/  @!P5 BRA `(.L_x_4281) ;  /* 0x000000000054d947 */ /* 0x000fec0003800000 */
[C---:B------:R-:W-:Y:S01]  /*4940*/  ISETP.GT.AND P1, PT, R64.reuse, RZ, PT ;  /* 0x000000ff4000720c */ /* 0x040fe20003f24270 */
[----:B------:R-:W-:-:S05]  /*4950*/  VIADD R0, R64, 0xffffffff ;  /* 0xffffffff40007836 */ /* 0x000fca0000000000 */
[----:B------:R-:W-:-:S07]  /*4960*/  R2UR UR14, R0 ;  /* 0x00000000000e72ca */ /* 0x000fce00000e0000 */
[----:B------:R-:W-:Y:S08]  /*4970*/  @P1 BRA `(.L_x_4282) ;  /* 0x0000000000241947 */ /* 0x000ff00003800000 */
[----:B------:R-:W-:Y:S01]  /*4980*/  R2UR UR14, R64 ;  /* 0x00000000400e72ca */ /* 0x000fe200000e0000 */
[----:B------:R-:W-:Y:S02]  /*4990*/  ULDC UR15, c[0x0][0x9e4] ;  /* 0x00027900000f7ab9 */ /* 0x000fe40000000800 */
[----:B------:R-:W-:-:S10]  /*49a0*/  UISETP.NE.AND UP0, UPT, UR15, 0x1, UPT ;  /* 0x000000010f00788c */ /* 0x000fd4000bf05270 */
[----:B------:R-:W-:Y:S01]  /*49b0*/  UIADD3 UR14, -UR14, URZ, URZ ;  /* 0x0000003f0e0e7290 */ /* 0x000fe2000fffe13f */
[----:B------:R-:W-:-:S03]  /*49c0*/  @UP0 ULDC.64 UR4, c[0x0][0x9e8] ;  /* 0x00027a0000040ab9 */ /* 0x000fc60000000a00 */
[----:B------:R-:W-:-:S04]  /*49d0*/  UIMAD.WIDE.U32 UR6, UR14, UR4, URZ ;  /* 0x000000040e0672a5 */ /* 0x000fc8000f8e003f */
[----:B------:R-:W-:-:S04]  /*49e0*/  @UP0 USHF.R.U32.HI UR14, URZ, UR5, UR7 ;  /* 0x000000053f0e0299 */ /* 0x000fc80008011607 */
[----:B------:R-:W-:Y:S01]  /*49f0*/  ULOP3.LUT UR14, URZ, UR14, URZ, 0x33, !UPT ;  /* 0x0000000e3f0e7292 */ /* 0x000fe2000f8e333f */
[----:B------:R-:W-:Y:S11]  /*4a00*/  BRA `(.L_x_4283) ;  /* 0x0000000000147947 */ /* 0x000ff60003800000 */
.L_x_4282:
[----:B------:R-:W-:Y:S02]  /*4a10*/  ULDC UR15, c[0x0][0x9e4] ;  /* 0x00027900000f7ab9 */ /* 0x000fe40000000800 */
[----:B------:R-:W-:-:S11]  /*4a20*/  UISETP.NE.AND UP0, UPT, UR15, 0x1, UPT ;  /* 0x000000010f00788c */ /* 0x000fd6000bf05270 */
[----:B------:R-:W-:Y:S02]  /*4a30*/  @UP0 ULDC.64 UR4, c[0x0][0x9e8] ;  /* 0x00027a0000040ab9 */ /* 0x000fe40000000a00 */
[----:B------:R-:W-:-:S04]  /*4a40*/  UIMAD.WIDE.U32 UR6, UR14, UR4, URZ ;  /* 0x000000040e0672a5 */ /* 0x000fc8000f8e003f */
[----:B------:R-:W-:-:S12]  /*4a50*/  @UP0 USHF.R.U32.HI UR14, URZ, UR5, UR7 ;  /* 0x000000053f0e0299 */ /* 0x000fd80008011607 */
.L_x_4283:
[----:B------:R-:W-:-:S04]  /*4a60*/  UIMAD UR14, UR14, UR15, UR15 ;  /* 0x0000000f0e0e72a4 */ /* 0x000fc8000f8e020f */
[----:B------:R-:W-:-:S04]  /*4a70*/  UISETP.LT.AND UP0, UPT, UR10, UR14, UPT ;  /* 0x0000000e0a00728c */ /* 0x000fc8000bf01270 */
[----:B------:R-:W-:-:S12]  /*4a80*/  USEL UR10, UR10, UR14, UP0 ;  /* 0x0000000e0a0a7287 */ /* 0x000fd80008000000 */
.L_x_4281:
[----:B------:R-:W-:Y:S01]  /*4a90*/  UIMAD.WIDE UR4, UR10, 0x2aaaaaab, URZ ;  /* 0x2aaaaaab0a0478a5 */ /* 0x000fe2000f8e023f */
[----:B------:R-:W-:Y:S01]  /*4aa0*/  IMAD.MOV.U32 R2, RZ, RZ, 0x3f800000 ;  /* 0x3f800000ff027424 */ /* 0x000fe200078e00ff */
[----:B------:R-:W-:Y:S01]  /*4ab0*/  CS2R R118, SRZ ;  /* 0x0000000000767805 */ /* 0x000fe2000001ff00 */
[----:B------:R-:W-:Y:S01]  /*4ac0*/  IMAD.MOV.U32 R0, RZ, RZ, 0x3f800000 ;  /* 0x3f800000ff007424 */ /* 0x000fe200078e00ff */
        /* <DEDUP_REMOVED lines=61> */
[----:B------:R-:W-:Y:S01]  /*4ea0*/  ULDC UR5, c[0x0][0x9d8] ;  /* 0x0002760000057ab9 */ /* 0x000fe20000000800 */
[----:B------:R-:W-:Y:S01]  /*4eb0*/  ULDC UR54, c[0x0][0x988] ;  /* 0x0002620000367ab9 */ /* 0x000fe20000000800 */
[----:B------:R-:W-:-:S05]  /*4ec0*/  ULDC UR58, c[0x0][0x9e0] ;  /* 0x00027800003a7ab9 */ /* 0x000fca0000000800 */
.L_x_4303:
[----:B------:R-:W-:-:S04]  /*4ed0*/  UISETP.NE.AND UP0, UPT, UR4, 0x1, UPT ;  /* 0x000000010400788c */ /* 0x000fc8000bf05270 */
[----:B------:R-:W-:-:S04]  /*4ee0*/  USEL UR39, URZ, 0x1, UP0 ;  /* 0x000000013f277887 */ /* 0x000fc80008000000 */
[----:B------:R-:W-:Y:S01]  /*4ef0*/  ULOP3.LUT UR39, UR41, UR39, URZ, 0x3c, !UPT ;  /* 0x0000002729277292 */ /* 0x000fe2000f8e3c3f */
[----:B------:R-:W-:Y:S11]  /*4f00*/  @!P0 BRA `(.L_x_4285) ;  /* 0x0000000000048947 */ /* 0x000ff60003800000 */
[----:B------:R-:W-:Y:S01]  /*4f10*/  BPT.TRAP 0x1 ;  /* 0x000000040000795c */ /* 0x000fe20000300000 */
.L_x_4285:
        /* <DEDUP_REMOVED lines=9> */
.L_x_4286:
[----:B-1----:R-:W-:Y:S05]  /*4fb0*/  @P1 BRA `(.L_x_4287) ;  /* 0x0000000000081947 */ /* 0x002fea0003800000 */
[----:B------:R-:W1:Y:S02]  /*4fc0*/  SYNCS.PHASECHK.TRANS64.TRYWAIT P1, [UR7+0x30830], R9 ;  /* 0x03083009ff0075a7 */ /* 0x000e640008020147 */
[----:B-1----:R-:W-:Y:S05]  /*4fd0*/  @!P1 BRA `(.L_x_4288) ;  /* 0x0000010c00ec9947 */ /* 0x002fea0003800000 */
.L_x_4287:
        /* <DEDUP_REMOVED lines=122> */
[----:B------:R-:W-:Y:S02]  /*5780*/  FMUL.FTZ R119, R119, R2 ;  /* 0x0000000277777220 */ /* 0x000fe40000410000 */
[----:B------:R-:W-:Y:S01]  /*5790*/  HGMMA.64x96x16.F32 R120, gdesc[UR44], R120, gsb0 ;  /* 0x016000002c7879f0 */ /* 0x000fe20008000878 */
[----:B------:R-:W-:Y:S01]  /*57a0*/  UIADD3 UR46, UR6, 0x4, URZ ;  /* 0x00000004062e7890 */ /* 0x000fe2000fffe03f */
[----:B------:R-:W-:Y:S01]  /*57b0*/  UMOV UR44, UR56 ;  /* 0x00000038002c7c82 */ /* 0x000fe20008000000 */
[----:B------:R-:W-:Y:S01]  /*57c0*/  UMOV UR45, UR57 ;  /* 0x00000039002d7c82 */ /* 0x000fe20008000000 */
[----:B------:R-:W-:Y:S01]  /*57d0*/  UMOV UR47, 0x40000040 ;  /* 0x40000040002f7882 */ /* 0x000fe20000000000 */
        /* <DEDUP_REMOVED lines=41> */
.L_x_4289:
[----:B------:R-:W-:Y:S01]  /*5a70*/  ULEA UR6, UR4, UR40, 0x3 ;  /* 0x0000002804067291 */ /* 0x000fe2000f8e183f */
[----:B------:R-:W-:-:S05]  /*5a80*/  IMAD.U32 R0, RZ, RZ, UR41 ;  /* 0x00000029ff007e24 */ /* 0x000fca000f8e00ff */
[----:B------:R-:W-:-:S04]  /*5a90*/  SHF.L.U32 R0, R0, 0x1f, RZ ;  /* 0x0000001f00007819 */ /* 0x000fc800000006ff */
[----:B------:R2:W3:Y:S01]  /*5aa0*/  SYNCS.PHASECHK.TRANS64.TRYWAIT P1, [UR6+0x30850], R0 ;  /* 0x03085000ff0075a7 */ /* 0x0004e20008020146 */
[----:B------:R-:W-:Y:S05]  /*5ab0*/  @!P0 BRA `(.L_x_4290) ;  /* 0x0000000000048947 */ /* 0x000fea0003800000 */
[----:B------:R-:W-:Y:S01]  /*5ac0*/  BPT.TRAP 0x1 ;  /* 0x000000040000795c */ /* 0x000fe20000300000 */
.L_x_4290:
[----:B---3--:R-:W-:Y:S05]  /*5ad0*/  @P1 BRA `(.L_x_4291) ;  /* 0x0000000000081947 */ /* 0x008fea0003800000 */
[----:B------:R-:W3:Y:S02]  /*5ae0*/  SYNCS.PHASECHK.TRANS64.TRYWAIT P1, [UR6+0x30850], R0 ;  /* 0x03085000ff0075a7 */ /* 0x000ee40008020146 */
[----:B---3--:R-:W-:Y:S05]  /*5af0*/  @!P1 BRA `(.L_x_4292) ;  /* 0x00000104003c9947 */ /* 0x008fea0003800000 */
.L_x_4291:
        /* <DEDUP_REMOVED lines=37> */
.L_x_4293:
[----:B------:R-:W-:Y:S01]  /*5d50*/  ISETP.NE.AND P2, PT, R199, 0x1, PT ;  /* 0x00000001c700780c */ /* 0x000fe20003f45270 */
[----:B------:R-:W-:Y:S02]  /*5d60*/  VIADD R177, R19, UR42 ;  /* 0x0000002a13b17c36 */ /* 0x000fe40008000000 */
[----:B------:R-:W-:Y:S01]  /*5d70*/  FMUL.FTZ R172, R129, UR5 ;  /* 0x0000000581ac7c20 */ /* 0x000fe20008410000 */
[----:B------:R-:W-:Y:S01]  /*5d80*/  FMUL.FTZ R129, R146, UR5 ;  /* 0x0000000592817c20 */ /* 0x000fe20008410000 */
[----:B------:R-:W-:Y:S01]  /*5d90*/  FMUL.FTZ R146, R148, UR5 ;  /* 0x0000000594927c20 */ /* 0x000fe20008410000 */
[----:B------:R-:W-:Y:S01]  /*5da0*/  FMUL.FTZ R148, R152, UR5 ;  /* 0x0000000598947c20 */ /* 0x000fe20008410000 */
[----:B01----:R-:W-:Y:S01]  /*5db0*/  FMUL.FTZ R9, R120, UR5 ;  /* 0x0000000578097c20 */ /* 0x003fe20008410000 */
[----:B------:R-:W-:Y:S02]  /*5dc0*/  IMAD R180, R13, -0x60, RZ ;  /* 0xffffffa00db47824 */ /* 0x000fe400078e02ff */
[----:B--2---:R-:W-:Y:S01]  /*5dd0*/  FMUL.FTZ R0, R122, UR5 ;  /* 0x000000057a007c20 */ /* 0x004fe20008410000 */
[----:B------:R-:W-:Y:S01]  /*5de0*/  FMUL.FTZ R120, R130, UR5 ;  /* 0x0000000582787c20 */ /* 0x000fe20008410000 */
[----:B------:R-:W-:Y:S01]  /*5df0*/  FMUL.FTZ R168, R121, UR5 ;  /* 0x0000000579a87c20 */ /* 0x000fe20008410000 */
[----:B------:R-:W-:Y:S01]  /*5e00*/  FMUL.FTZ R2, R123, UR5 ;  /* 0x000000057b027c20 */ /* 0x000fe20008410000 */
[----:B------:R-:W-:Y:S01]  /*5e10*/  FMUL.FTZ R169, R124, UR5 ;  /* 0x000000057ca97c20 */ /* 0x000fe20008410000 */
[----:B------:R-:W0:Y:S01]  /*5e20*/  @P2 LDC R14, c[0x0][0x44c] ;  /* 0x00011300ff0e2b82 */ /* 0x000e220000000800 */
[----:B------:R-:W-:Y:S01]  /*5e30*/  FMUL.FTZ R170, R125, UR5 ;  /* 0x000000057daa7c20 */ /* 0x000fe20008410000 */
[----:B------:R-:W-:Y:S01]  /*5e40*/  FMUL.FTZ R15, R127, UR5 ;  /* 0x000000057f0f7c20 */ /* 0x000fe20008410000 */
[----:B------:R-:W-:Y:S01]  /*5e50*/  FMUL.FTZ R171, R128, UR5 ;  /* 0x0000000580ab7c20 */ /* 0x000fe20008410000 */
[----:B------:R-:W-:Y:S01]  /*5e60*/  FMUL.FTZ R174, R133, UR5 ;  /* 0x0000000585ae7c20 */ /* 0x000fe20008410000 */
[----:B------:R-:W-:Y:S01]  /*5e70*/  FMUL.FTZ R122, R134, UR5 ;  /* 0x00000005867a7c20 */ /* 0x000fe20008410000 */
[----:B------:R-:W-:Y:S01]  /*5e80*/  FMUL.FTZ R130, R147, UR5 ;  /* 0x0000000593827c20 */ /* 0x000fe20008410000 */
[----:B------:R-:W-:Y:S01]  /*5e90*/  FMUL.FTZ R10, R126, UR5 ;  /* 0x000000057e0a7c20 */ /* 0x000fe20008410000 */
[----:B------:R-:W1:Y:S01]  /*5ea0*/  @P2 LDC R21, c[0x0][0x450] ;  /* 0x00011400ff152b82 */ /* 0x000e620000000800 */
        /* <DEDUP_REMOVED lines=15> */
[----:B0-----:R-:W-:-:S04]  /*5fa0*/  @P2 IMAD.HI.U32 R20, R177, R14, RZ ;  /* 0x0000000eb1142227 */ /* 0x001fc800078e00ff */
[----:B------:R-:W-:Y:S01]  /*5fb0*/  FMUL.FTZ R145, R145, UR5 ;  /* 0x0000000591917c20 */ /* 0x000fe20008410000 */
[----:B------:R-:W0:Y:S01]  /*5fc0*/  LDC R14, c[0x0][0x288] ;  /* 0x0000a200ff0e7b82 */ /* 0x000e220000000800 */
[----:B------:R-:W-:Y:S01]  /*5fd0*/  FMUL.FTZ R149, R153, UR5 ;  /* 0x0000000599957c20 */ /* 0x000fe20008410000 */
[----:B------:R-:W-:Y:S01]  /*5fe0*/  FMUL.FTZ R135, R154, UR5 ;  /* 0x000000059a877c20 */ /* 0x000fe20008410000 */
[----:B------:R-:W-:Y:S01]  /*5ff0*/  FMUL.FTZ R136, R155, UR5 ;  /* 0x000000059b887c20 */ /* 0x000fe20008410000 */
[----:B------:R-:W-:Y:S01]  /*6000*/  FMUL.FTZ R150, R156, UR5 ;  /* 0x000000059c967c20 */ /* 0x000fe20008410000 */
[----:B------:R-:W-:Y:S01]  /*6010*/  FMUL.FTZ R151, R157, UR5 ;  /* 0x000000059d977c20 */ /* 0x000fe20008410000 */
[----:B-1----:R-:W-:Y:S01]  /*6020*/  @P2 SHF.R.U32.HI R177, RZ, R21, R20 ;  /* 0x00000015ffb12219 */ /* 0x002fe20000011614 */
        /* <DEDUP_REMOVED lines=8> */
[----:B------:R-:W-:-:S02]  /*60b0*/  VIADD R21, R180, 0x1 ;  /* 0x00000001b4157836 */ /* 0x000fc40000000000 */
[----:B------:R-:W-:Y:S01]  /*60c0*/  FMUL.FTZ R132, R167, UR5 ;  /* 0x00000005a7847c20 */ /* 0x000fe20008410000 */
[----:B------:R-:W-:Y:S01]  /*60d0*/  UIADD3 UR7, UR7, 0x30840, URZ ;  /* 0x0003084007077890 */ /* 0x000fe2000fffe03f */
[----:B------:R-:W-:Y:S01]  /*60e0*/  LOP3.LUT P1, RZ, R16, 0x80000, RZ, 0xc0, !PT ;  /* 0x0008000010ff7812 */ /* 0x000fe2000782c0ff */
[----:B------:R-:W-:Y:S01]  /*60f0*/  IMAD R21, R18, -0x2, R21 ;  /* 0xfffffffe12157824 */ /* 0x000fe200078e0215 */
[----:B------:R-:W2:Y:S01]  /*6100*/  MUFU.TANH R9, R9 ;  /* 0x0000000900097308 */ /* 0x000ea20000002400 */
[----:B------:R-:W-:Y:S01]  /*6110*/  UPRMT UR7, UR61, 0x654, UR7 ;  /* 0x000006543d077896 */ /* 0x000fe20008000007 */
[----:B------:R-:W-:Y:S01]  /*6120*/  FMUL.FTZ R164, R164, UR5 ;  /* 0x00000005a4a47c20 */ /* 0x000fe20008410000 */
[----:B------:R-:W-:Y:S01]  /*6130*/  ULOP3.LUT UR4, URZ, UR55, URZ, 0x33, !UPT ;  /* 0x000000373f047292 */ /* 0x000fe2000f8e333f */
[----:B0-----:R-:W-:Y:S01]  /*6140*/  IADD3 R20, R21, -R14, R17 ;  /* 0x8000000e15147210 */ /* 0x001fe20007ffe011 */
[----:B------:R-:W-:Y:S01]  /*6150*/  FMUL.FTZ R165, R165, UR5 ;  /* 0x00000005a5a57c20 */ /* 0x000fe20008410000 */
[----:B------:R-:W-:-:S02]  /*6160*/  VIADD R159, R21, 0xffffffff ;  /* 0xffffffff159f7836 */ /* 0x000fc40000000000 */
[----:B------:R-:W0:Y:S01]  /*6170*/  MUFU.TANH R168, R168 ;  /* 0x000000a800a87308 */ /* 0x000e220000002400 */
[C---:B------:R-:W-:Y:S01]  /*6180*/  VIADD R167, R20.reuse, UR58 ;  /* 0x0000003a14a77c36 */ /* 0x040fe20008000000 */
[----:B------:R-:W-:Y:S01]  /*6190*/  SYNCS.ARRIVE.TRANS64.RED.A1T0 RZ, [UR7], RZ ;  /* 0x000000ffffff79a7 */ /* 0x000fe20008100407 */
[----:B------:R-:W-:-:S05]  /*61a0*/  VIADD R181, R20, UR4 ;  /* 0x0000000414b57c36 */ /* 0x000fca0008000000 */
        /* <DEDUP_REMOVED lines=46> */
[----:B-1----:R-:W-:-:S02]  /*6490*/  IMAD.IADD R164, R167, 0x1, R152 ;  /* 0x00000001a7a47824 */ /* 0x002fc400078e0298 */
[----:B-----5:R-:W-:Y:S01]  /*64a0*/  IMAD.IADD R165, R181, 0x1, R152 ;  /* 0x00000001b5a57824 */ /* 0x020fe200078e0298 */
[----:B--234-:R-:W-:Y:S06]  /*64b0*/  @!P1 BRA `(.L_x_4294) ;  /* 0x0000000000549947 */ /* 0x01cfec0003800000 */
[----:B------:R-:W-:Y:S01]  /*64c0*/  IADD3 R152, R17, -R14, R152 ;  /* 0x8000000e11987210 */ /* 0x000fe20007ffe098 */
[----:B------:R-:W-:Y:S03]  /*64d0*/  BSSY B0, `(.L_x_4295) ;  /* 0x0000010000007945 */ /* 0x000fe60003800000 */
        /* <DEDUP_REMOVED lines=10> */
.L_x_4296:
[----:B------:R-:W-:-:S05]  /*6580*/  IMAD.U32 R155, RZ, RZ, UR51 ;  /* 0x00000033ff9b7e24 */ /* 0x000fca000f8e00ff */
[----:B------:R-:W-:-:S13]  /*6590*/  ISETP.NE.AND P1, PT, R155, 0x1, PT ;  /* 0x000000019b00780c */ /* 0x000fda0003f25270 */
[----:B------:R-:W1:Y:S02]  /*65a0*/  @P1 LDC.64 R20, c[0x0][0x9e8] ;  /* 0x00027a00ff141b82 */ /* 0x000e640000000a00 */
[----:B-1----:R-:W-:-:S05]  /*65b0*/  @P1 IMAD.HI.U32 R20, R152, R20, RZ ;  /* 0x0000001498141227 */ /* 0x002fca00078e00ff */
[----:B------:R-:W-:-:S07]  /*65c0*/  @P1 SHF.R.U32.HI R152, RZ, R21, R20 ;  /* 0x00000015ff981219 */ /* 0x000fce0000011614 */
.L_x_4297:
[----:B------:R-:W-:Y:S05]  /*65d0*/  BSYNC B0 ;  /* 0x0000000000007941 */ /* 0x000fea0003800000 */
.L_x_4295:
[----:B------:R-:W-:-:S05]  /*65e0*/  IMAD R152, R152, R155, R159 ;  /* 0x0000009b98987224 */ /* 0x000fca00078e029f */
[----:B------:R-:W-:Y:S02]  /*65f0*/  VIADDMNMX R164, R152, R155, R164, PT ;  /* 0x0000009b98a47246 */ /* 0x000fe400038001a4 */
[----:B------:R-:W-:-:S07]  /*6600*/  VIMNMX R165, R165, R152, !PT ;  /* 0x00000098a5a57248 */ /* 0x000fce0007fe0100 */
.L_x_4294:
[C---:B------:R-:W-:Y:S01]  /*6610*/  ISETP.GE.AND P1, PT, R180.reuse, 0x2, PT ;  /* 0x00000002b400780c */ /* 0x040fe20003f26270 */
[----:B------:R-:W1:Y:S01]  /*6620*/  SHFL.IDX PT, R20, R177, 0x1, 0x1c1f ;  /* 0x003c1f00b1147f89 */ /* 0x000e6200000e0000 */
[C---:B------:R-:W-:Y:S02]  /*6630*/  ISETP.GE.AND P2, PT, R180.reuse, 0x9, PT ;  /* 0x00000009b400780c */ /* 0x040fe40003f46270 */
[C---:B------:R-:W-:Y:S02]  /*6640*/  ISETP.GT.AND P4, PT, R165.reuse, 0x1, !P1 ;  /* 0x00000001a500780c */ /* 0x040fe40004f84270 */
[----:B------:R-:W-:Y:S02]  /*6650*/  ISETP.GE.AND P5, PT, R180, 0xa, PT ;  /* 0x0000000ab400780c */ /* 0x000fe40003fa6270 */
[----:B------:R-:W-:Y:S02]  /*6660*/  ISETP.GT.AND P3, PT, R165, 0x8, !P2 ;  /* 0x00000008a500780c */ /* 0x000fe40005764270 */
[----:B------:R-:W-:-:S02]  /*6670*/  ISETP.LT.OR P4, PT, R164, 0x2, P4 ;  /* 0x00000002a400780c */ /* 0x000fc40002781670 */
[----:B------:R-:W-:Y:S02]  /*6680*/  ISETP.LT.OR P3, PT, R164, 0x9, P3 ;  /* 0x00000009a400780c */ /* 0x000fe40001f61670 */
[----:B0-----:R-:W-:Y:S02]  /*6690*/  FSEL R153, R168, -INF , !P4 ;  /* 0xff800000a8997808 */ /* 0x001fe40006000000 */
[----:B------:R-:W-:Y:S02]  /*66a0*/  ISETP.GE.AND P4, PT, R180, 0x11, PT ;  /* 0x00000011b400780c */ /* 0x000fe40003f86270 */
[----:B------:R-:W-:Y:S02]  /*66b0*/  LOP3.LUT R16, R16, 0xfffffffb, RZ, 0xc0, !PT ;  /* 0xfffffffb10107812 */ /* 0x000fe400078ec0ff */
[----:B------:R-:W-:Y:S02]  /*66c0*/  FSEL R154, R169, -INF , !P3 ;  /* 0xff800000a99a7808 */ /* 0x000fe40005800000 */
[----:B------:R-:W-:-:S02]  /*66d0*/  ISETP.GT.AND P3, PT, R165, 0x9, !P5 ;  /* 0x00000009a500780c */ /* 0x000fc40006f64270 */
[----:B------:R-:W-:Y:S02]  /*66e0*/  @P5 LOP3.LUT R16, R16, 0x4, RZ, 0xfc, !PT ;  /* 0x0000000410105812 */ /* 0x000fe400078efcff */
[----:B------:R-:W-:Y:S02]  /*66f0*/  ISETP.LT.OR P3, PT, R164, 0xa, P3 ;  /* 0x0000000aa400780c */ /* 0x000fe40001f61670 */
[----:B------:R-:W-:Y:S02]  /*6700*/  LOP3.LUT R16, R16, 0xfffffff7, RZ, 0xc0, !PT ;  /* 0xfffffff710107812 */ /* 0x000fe400078ec0ff */
[----:B------:R-:W-:Y:S02]  /*6710*/  FSEL R155, R170, -INF , !P3 ;  /* 0xff800000aa9b7808 */ /* 0x000fe40005800000 */
[----:B------:R-:W-:Y:S02]  /*6720*/  @P4 LOP3.LUT R16, R16, 0x8, RZ, 0xfc, !PT ;  /* 0x0000000810104812 */ /* 0x000fe400078efcff */
[----:B------:R-:W-:-:S02]  /*6730*/  ISETP.GT.AND P3, PT, R165, 0x10, !P4 ;  /* 0x00000010a500780c */ /* 0x000fc40006764270 */
[----:B------:R-:W-:Y:S02]  /*6740*/  ISETP.GE.AND P4, PT, R180, 0x12, PT ;  /* 0x00000012b400780c */ /* 0x000fe40003f86270 */
[----:B------:R-:W-:Y:S02]  /*6750*/  ISETP.LT.OR P3, PT, R164, 0x11, P3 ;  /* 0x00000011a400780c */ /* 0x000fe40001f61670 */
[----:B------:R-:W-:Y:S02]  /*6760*/  LOP3.LUT R16, R16, 0xffffffef, RZ, 0xc0, !PT ;  /* 0xffffffef10107812 */ /* 0x000fe400078ec0ff */
[----:B------:R-:W-:Y:S02]  /*6770*/  FSEL R156, R171, -INF , !P3 ;  /* 0xff800000ab9c7808 */ /* 0x000fe40005800000 */
[----:B------:R-:W-:-:S04]  /*6780*/  ISETP.GT.AND P3, PT, R165, 0x11, !P4 ;  /* 0x00000011a500780c */ /* 0x000fc80006764270 */
[----:B------:R-:W-:Y:S02]  /*6790*/  ISETP.LT.OR P3, PT, R164, 0x12, P3 ;  /* 0x00000012a400780c */ /* 0x000fe40001f61670 */
[----:B------:R-:W-:Y:S02]  /*67a0*/  @P4 LOP3.LUT R16, R16, 0x10, RZ, 0xfc, !PT ;  /* 0x0000001010104812 */ /* 0x000fe400078efcff */
[----:B------:R-:W-:Y:S02]  /*67b0*/  ISETP.GE.AND P4, PT, R180, 0x19, PT ;  /* 0x00000019b400780c */ /* 0x000fe40003f86270 */
[----:B------:R-:W-:Y:S02]  /*67c0*/  LOP3.LUT R16, R16, 0xfffbffff, RZ, 0xc0, !PT ;  /* 0xfffbffff10107812 */ /* 0x000fe400078ec0ff */
[----:B------:R-:W-:Y:S02]  /*67d0*/  FSEL R157, R172, -INF , !P3 ;  /* 0xff800000ac9d7808 */ /* 0x000fe40005800000 */
[----:B------:R-:W-:-:S04]  /*67e0*/  ISETP.GT.AND P3, PT, R165, 0x18, !P4 ;  /* 0x00000018a500780c */ /* 0x000fc80006764270 */
[----:B------:R-:W-:-:S03]  /*67f0*/  ISETP.LT.OR P3, PT, R164, 0x19, P3 ;  /* 0x00000019a400780c */ /* 0x000fc60001f61670 */
        /* <DEDUP_REMOVED lines=68> */
[----:B------:R-:W-:Y:S02]  /*6c40*/  FSEL R149, R149, -INF , !P3 ;  /* 0xff80000095957808 */ /* 0x000fe40005800000 */
[----:B------:R-:W-:Y:S02]  /*6c50*/  LOP3.LUT R16, R16, 0xffffffbf, RZ, 0xc0, !PT ;  /* 0xffffffbf10107812 */ /* 0x000fe400078ec0ff */
[----:B------:R-:W-:-:S04]  /*6c60*/  ISETP.GT.AND P3, PT, R165, 0x48, !P4 ;  /* 0x00000048a500780c */ /* 0x000fc80006764270 */
[----:B------:R-:W-:-:S03]  /*6c70*/  ISETP.LT.OR P3, PT, R164, 0x49, P3 ;  /* 0x00000049a400780c */ /* 0x000fc60001f61670 */
[----:B------:R-:W-:Y:S02]  /*6c80*/  @P4 LOP3.LUT R16, R16, 0x40, RZ, 0xfc, !PT ;  /* 0x0000004010104812 */ /* 0x000fe400078efcff */
[----:B------:R-:W-:Y:S02]  /*6c90*/  ISETP.GE.AND P4, PT, R180, 0x4a, PT ;  /* 0x0000004ab400780c */ /* 0x000fe40003f86270 */
[----:B------:R-:W-:Y:S02]  /*6ca0*/  FSEL R150, R150, -INF , !P3 ;  /* 0xff80000096967808 */ /* 0x000fe40005800000 */
[----:B------:R-:W-:Y:S02]  /*6cb0*/  ISETP.GT.AND P3, PT, R165, 0x49, !P4 ;  /* 0x00000049a500780c */ /* 0x000fe40006764270 */
[----:B------:R-:W-:Y:S02]  /*6cc0*/  LOP3.LUT R16, R16, 0xffffffdf, RZ, 0xc0, !PT ;  /* 0xffffffdf10107812 */ /* 0x000fe400078ec0ff */
[----:B------:R-:W-:-:S04]  /*6cd0*/  ISETP.LT.OR P3, PT, R164, 0x4a, P3 ;  /* 0x0000004aa400780c */ /* 0x000fc80001f61670 */
[----:B------:R-:W-:Y:S02]  /*6ce0*/  FSEL R151, R151, -INF , !P3 ;  /* 0xff80000097977808 */ /* 0x000fe40005800000 */
[----:B------:R-:W-:Y:S02]  /*6cf0*/  ISETP.GE.AND P3, PT, R180, 0x51, PT ;  /* 0x00000051b400780c */ /* 0x000fe40003f66270 */
[----:B------:R-:W-:Y:S02]  /*6d00*/  @P4 LOP3.LUT R16, R16, 0x20, RZ, 0xfc, !PT ;  /* 0x0000002010104812 */ /* 0x000fe400078efcff */
[----:B------:R-:W-:Y:S02]  /*6d10*/  ISETP.GT.AND P4, PT, R165, 0x50, !P3 ;  /* 0x00000050a500780c */ /* 0x000fe40005f84270 */
[----:B------:R-:W-:Y:S02]  /*6d20*/  LOP3.LUT R16, R16, 0xfffffffd, RZ, 0xc0, !PT ;  /* 0xfffffffd10107812 */ /* 0x000fe400078ec0ff */
        /* <DEDUP_REMOVED lines=10> */
[----:B------:R-:W-:-:S13]  /*6dd0*/  ISETP.GE.AND P6, PT, R180, 0x1, PT ;  /* 0x00000001b400780c */ /* 0x000fda0003fc6270 */
[----:B------:R-:W-:Y:S02]  /*6de0*/  @P6 LOP3.LUT R16, R16, 0x2, RZ, 0xfc, !PT ;  /* 0x0000000210106812 */ /* 0x000fe400078efcff */
[----:B------:R-:W-:Y:S02]  /*6df0*/  ISETP.GT.AND P6, PT, R165, RZ, !P6 ;  /* 0x000000ffa500720c */ /* 0x000fe400077c4270 */
[----:B------:R-:W-:Y:S02]  /*6e00*/  LOP3.LUT R16, R16, 0xfffffffe, RZ, 0xc0, !PT ;  /* 0xfffffffe10107812 */ /* 0x000fe400078ec0ff */
[----:B------:R-:W-:-:S04]  /*6e10*/  ISETP.LT.OR P6, PT, R164, 0x1, P6 ;  /* 0x00000001a400780c */ /* 0x000fc800037c1670 */
[----:B------:R-:W-:Y:S02]  /*6e20*/  FSEL R166, R9, -INF , !P6 ;  /* 0xff80000009a67808 */ /* 0x000fe40007000000 */
[----:B------:R-:W-:-:S13]  /*6e30*/  ISETP.GE.AND P6, PT, R180, 0x5a, PT ;  /* 0x0000005ab400780c */ /* 0x000fda0003fc6270 */
[----:B------:R-:W-:Y:S02]  /*6e40*/  @P6 LOP3.LUT R16, R16, 0x1, RZ, 0xfc, !PT ;  /* 0x0000000110106812 */ /* 0x000fe400078efcff */
[----:B------:R-:W-:Y:S01]  /*6e50*/  ISETP.GT.AND P6, PT, R165, 0x59, !P6 ;  /* 0x00000059a500780c */ /* 0x000fe200077c4270 */
[----:B-1----:R-:W-:-:S03]  /*6e60*/  IMAD.IADD R165, R181, 0x1, R20 ;  /* 0x00000001b5a57824 */ /* 0x002fc600078e0214 */
[----:B------:R-:W-:Y:S01]  /*6e70*/  ISETP.LT.OR P6, PT, R164, 0x5a, P6 ;  /* 0x0000005aa400780c */ /* 0x000fe200037c1670 */
[----:B------:R-:W-:-:S03]  /*6e80*/  IMAD.IADD R164, R167, 0x1, R20 ;  /* 0x00000001a7a47824 */ /* 0x000fc600078e0214 */
[----:B------:R-:W-:Y:S02]  /*6e90*/  FSEL R141, R179, -INF , !P6 ;  /* 0xff800000b38d7808 */ /* 0x000fe40007000000 */
[----:B------:R-:W-:-:S13]  /*6ea0*/  LOP3.LUT P6, RZ, R16, 0x80000, RZ, 0xc0, !PT ;  /* 0x0008000010ff7812 */ /* 0x000fda00078cc0ff */
[----:B------:R-:W-:Y:S05]  /*6eb0*/  @!P6 BRA `(.L_x_4298) ;  /* 0x000000000054e947 */ /* 0x000fea0003800000 */
[----:B------:R-:W-:Y:S01]  /*6ec0*/  IADD3 R9, R17, -R14, R20 ;  /* 0x8000000e11097210 */ /* 0x000fe20007ffe014 */
[----:B------:R-:W-:Y:S03]  /*6ed0*/  BSSY B0, `(.L_x_4299) ;  /* 0x0000010000007945 */ /* 0x000fe60003800000 */
        /* <DEDUP_REMOVED lines=10> */
.L_x_4300:
[----:B------:R-:W-:-:S05]  /*6f80*/  IMAD.U32 R168, RZ, RZ, UR51 ;  /* 0x00000033ffa87e24 */ /* 0x000fca000f8e00ff */
[----:B------:R-:W-:-:S13]  /*6f90*/  ISETP.NE.AND P6, PT, R168, 0x1, PT ;  /* 0x00000001a800780c */ /* 0x000fda0003fc5270 */
[----:B------:R-:W0:Y:S02]  /*6fa0*/  @P6 LDC.64 R20, c[0x0][0x9e8] ;  /* 0x00027a00ff146b82 */ /* 0x000e240000000a00 */
[----:B0-----:R-:W-:-:S05]  /*6fb0*/  @P6 IMAD.HI.U32 R20, R9, R20, RZ ;  /* 0x0000001409146227 */ /* 0x001fca00078e00ff */
[----:B------:R-:W-:-:S07]  /*6fc0*/  @P6 SHF.R.U32.HI R9, RZ, R21, R20 ;  /* 0x00000015ff096219 */ /* 0x000fce0000011614 */
.L_x_4301:
[----:B------:R-:W-:Y:S05]  /*6fd0*/  BSYNC B0 ;  /* 0x0000000000007941 */ /* 0x000fea0003800000 */
.L_x_4299:
[----:B------:R-:W-:-:S05]  /*6fe0*/  IMAD R9, R9, R168, R159 ;  /* 0x000000a809097224 */ /* 0x000fca00078e029f */
[----:B------:R-:W-:Y:S02]  /*6ff0*/  VIADDMNMX R164, R9, R168, R164, PT ;  /* 0x000000a809a47246 */ /* 0x000fe400038001a4 */
[----:B------:R-:W-:-:S07]  /*7000*/  VIMNMX R165, R165, R9, !PT ;  /* 0x00000009a5a57248 */ /* 0x000fce0007fe0100 */
.L_x_4298:
[C---:B------:R-:W-:Y:S01]  /*7010*/  ISETP.GT.AND P1, PT, R165.reuse, 0x1, !P1 ;  /* 0x00000001a500780c */ /* 0x040fe20004f24270 */
[----:B------:R-:W-:Y:S01]  /*7020*/  UMOV UR11, UR54 ;  /* 0x00000036000b7c82 */ /* 0x000fe20008000000 */
[----:B------:R-:W-:Y:S02]  /*7030*/  ISETP.GT.AND P2, PT, R165, 0x8, !P2 ;  /* 0x00000008a500780c */ /* 0x000fe40005744270 */
[C---:B------:R-:W-:Y:S02]  /*7040*/  ISETP.LT.OR P1, PT, R164.reuse, 0x2, P1 ;  /* 0x00000002a400780c */ /* 0x040fe40000f21670 */
[----:B------:R-:W-:Y:S02]  /*7050*/  ISETP.LT.OR P2, PT, R164, 0x9, P2 ;  /* 0x00000009a400780c */ /* 0x000fe40001741670 */
[----:B------:R-:W-:Y:S02]  /*7060*/  FSEL R2, R2, -INF , !P1 ;  /* 0xff80000002027808 */ /* 0x000fe40004800000 */
[----:B------:R-:W-:-:S02]  /*7070*/  LOP3.LUT P1, RZ, R16, 0x4, RZ, 0xc0, !PT ;  /* 0x0000000410ff7812 */ /* 0x000fc4000782c0ff */
[----:B------:R-:W-:Y:S02]  /*7080*/  FSEL R20, R10, -INF , !P2 ;  /* 0xff8000000a147808 */ /* 0x000fe40005000000 */
[----:B------:R-:W-:Y:S02]  /*7090*/  ISETP.GT.AND P1, PT, R165, 0x9, !P1 ;  /* 0x00000009a500780c */ /* 0x000fe40004f24270 */
[----:B------:R-:W-:Y:S02]  /*70a0*/  LOP3.LUT P2, RZ, R16, 0x20000, RZ, 0xc0, !PT ;  /* 0x0002000010ff7812 */ /* 0x000fe4000784c0ff */
[----:B------:R-:W-:Y:S02]  /*70b0*/  ISETP.LT.OR P1, PT, R164, 0xa, P1 ;  /* 0x0000000aa400780c */ /* 0x000fe40000f21670 */
[----:B------:R-:W-:Y:S02]  /*70c0*/  LOP3.LUT P6, RZ, R16, 0x10000, RZ, 0xc0, !PT ;  /* 0x0001000010ff7812 */ /* 0x000fe400078cc0ff */
[----:B------:R-:W-:-:S02]  /*70d0*/  FSEL R15, R15, -INF , !P1 ;  /* 0xff8000000f0f7808 */ /* 0x000fc40004800000 */
[----:B------:R-:W-:Y:S02]  /*70e0*/  LOP3.LUT P1, RZ, R16, 0x8, RZ, 0xc0, !PT ;  /* 0x0000000810ff7812 */ /* 0x000fe4000782c0ff */
[----:B------:R-:W-:Y:S02]  /*70f0*/  FMNMX.FTZ R10, R166, R11, !PT ;  /* 0x0000000ba60a7209 */ /* 0x000fe40007810000 */
[----:B------:R-:W-:Y:S02]  /*7100*/  ISETP.GT.AND P1, PT, R165, 0x10, !P1 ;  /* 0x00000010a500780c */ /* 0x000fe40004f24270 */
[----:B------:R-:W-:Y:S02]  /*7110*/  FMNMX.FTZ R9, R153, R10, !PT ;  /* 0x0000000a99097209 */ /* 0x000fe40007810000 */
[----:B------:R-:W-:Y:S02]  /*7120*/  ISETP.LT.OR P1, PT, R164, 0x11, P1 ;  /* 0x00000011a400780c */ /* 0x000fe40000f21670 */
[----:B------:R-:W-:-:S02]  /*7130*/  FMNMX.FTZ R10, R154, R9, !PT ;  /* 0x000000099a0a7209 */ /* 0x000fc40007810000 */
[----:B------:R-:W-:Y:S02]  /*7140*/  FSEL R120, R120, -INF , !P1 ;  /* 0xff80000078787808 */ /* 0x000fe40004800000 */
[----:B------:R-:W-:Y:S02]  /*7150*/  LOP3.LUT P1, RZ, R16, 0x10, RZ, 0xc0, !PT ;  /* 0x0000001010ff7812 */ /* 0x000fe4000782c0ff */
[----:B------:R-:W-:Y:S02]  /*7160*/  FMNMX.FTZ R9, R155, R10, !PT ;  /* 0x0000000a9b097209 */ /* 0x000fe40007810000 */
[----:B------:R-:W-:Y:S02]  /*7170*/  ISETP.GT.AND P1, PT, R165, 0x11, !P1 ;  /* 0x00000011a500780c */ /* 0x000fe40004f24270 */
[----:B------:R-:W-:Y:S02]  /*7180*/  FMNMX.FTZ R10, R156, R9, !PT ;  /* 0x000000099c0a7209 */ /* 0x000fe40007810000 */
[----:B------:R-:W-:-:S02]  /*7190*/  ISETP.LT.OR P1, PT, R164, 0x12, P1 ;  /* 0x00000012a400780c */ /* 0x000fc40000f21670 */
[----:B------:R-:W-:Y:S02]  /*71a0*/  FMNMX.FTZ R9, R157, R10, !PT ;  /* 0x0000000a9d097209 */ /* 0x000fe40007810000 */
[----:B------:R-:W-:Y:S02]  /*71b0*/  FSEL R121, R121, -INF , !P1 ;  /* 0xff80000079797808 */ /* 0x000fe40004800000 */
[----:B------:R-:W-:Y:S02]  /*71c0*/  LOP3.LUT P1, RZ, R16, 0x40000, RZ, 0xc0, !PT ;  /* 0x0004000010ff7812 */ /* 0x000fe4000782c0ff */
[----:B------:R-:W-:Y:S02]  /*71d0*/  FMNMX.FTZ R9, R158, R9, !PT ;  /* 0x000000099e097209 */ /* 0x000fe40007810000 */
[----:B------:R-:W-:Y:S02]  /*71e0*/  ISETP.GT.AND P1, PT, R165, 0x18, !P1 ;  /* 0x00000018a500780c */ /* 0x000fe40004f24270 */
[----:B------:R-:W-:-:S02]  /*71f0*/  FMNMX.FTZ R10, R160, R9, !PT ;  /* 0x00000009a00a7209 */ /* 0x000fc40007810000 */
[----:B------:R-:W-:Y:S02]  /*7200*/  ISETP.LT.OR P1, PT, R164, 0x19, P1 ;  /* 0x00000019a400780c */ /* 0x000fe40000f21670 */
[----:B------:R-:W-:Y:S02]  /*7210*/  FMNMX.FTZ R9, R161, R10, !PT ;  /* 0x0000000aa1097209 */ /* 0x000fe40007810000 */
[----:B------:R-:W-:Y:S02]  /*7220*/  FSEL R122, R122, -INF , !P1 ;  /* 0xff8000007a7a7808 */ /* 0x000fe40004800000 */
[----:B------:R-:W-:Y:S02]  /*7230*/  ISETP.GT.AND P1, PT, R165, 0x19, !P2 ;  /* 0x00000019a500780c */ /* 0x000fe40005724270 */
[----:B------:R-:W-:Y:S02]  /*7240*/  FMNMX.FTZ R10, R162, R9, !PT ;  /* 0x00000009a20a7209 */ /* 0x000fe40007810000 */
[----:B------:R-:W-:-:S02]  /*7250*/  ISETP.LT.OR P1, PT, R164, 0x1a, P1 ;  /* 0x0000001aa400780c */ /* 0x000fc40000f21670 */
[----:B------:R-:W-:Y:S02]  /*7260*/  FMNMX.FTZ R9, R163, R10, !PT ;  /* 0x0000000aa3097209 */ /* 0x000fe40007810000 */
[----:B------:R-:W-:Y:S02]  /*7270*/  FSEL R123, R123, -INF , !P1 ;  /* 0xff8000007b7b7808 */ /* 0x000fe40004800000 */
        /* <DEDUP_REMOVED lines=19> */
[----:B------:R-:W-:Y:S02]  /*73b0*/  LOP3.LUT P1, RZ, R16, 0x2000, RZ, 0xc0, !PT ;  /* 0x0000200010ff7812 */ /* 0x000fe4000782c0ff */
[----:B------:R-:W-:Y:S02]  /*73c0*/  FMNMX.FTZ R10, R151, R10, !PT ;  /* 0x0000000a970a7209 */ /* 0x000fe40007810000 */
[----:B------:R-:W-:-:S02]  /*73d0*/  ISETP.GT.AND P1, PT, R165, 0x29, !P1 ;  /* 0x00000029a500780c */ /* 0x000fc40004f24270 */
[----:B------:R-:W-:Y:S02]  /*73e0*/  FMNMX.FTZ R9, R143, R10, !PT ;  /* 0x0000000a8f097209 */ /* 0x000fe40007810000 */
[----:B------:R-:W-:Y:S02]  /*73f0*/  ISETP.LT.OR P1, PT, R164, 0x2a, P1 ;  /* 0x0000002aa400780c */ /* 0x000fe40000f21670 */
[----:B------:R-:W-:Y:S02]  /*7400*/  FMNMX.FTZ R9, R142, R9, !PT ;  /* 0x000000098e097209 */ /* 0x000fe40007810000 */
[----:B------:R-:W-:Y:S02]  /*7410*/  FSEL R128, R128, -INF , !P1 ;  /* 0xff80000080807808 */ /* 0x000fe40004800000 */
[----:B------:R-:W-:Y:S02]  /*7420*/  LOP3.LUT P1, RZ, R16, 0x1000, RZ, 0xc0, !PT ;  /* 0x0000100010ff7812 */ /* 0x000fe4000782c0ff */
[----:B------:R-:W-:-:S02]  /*7430*/  FMNMX.FTZ R10, R140, R9, !PT ;  /* 0x000000098c0a7209 */ /* 0x000fc40007810000 */
[----:B------:R-:W-:Y:S02]  /*7440*/  ISETP.GT.AND P1, PT, R165, 0x30, !P1 ;  /* 0x00000030a500780c */ /* 0x000fe40004f24270 */
[----:B------:R-:W-:Y:S02]  /*7450*/  FMNMX.FTZ R10, R141, R10, !PT ;  /* 0x0000000a8d0a7209 */ /* 0x000fe40007810000 */
[----:B------:R-:W-:Y:S02]  /*7460*/  ISETP.LT.OR P1, PT, R164, 0x31, P1 ;  /* 0x00000031a400780c */ /* 0x000fe40000f21670 */
[C---:B------:R-:W-:Y:S01]  /*7470*/  LOP3.LUT P2, RZ, R16.reuse, 0x40, RZ, 0xc0, !PT ;  /* 0x0000004010ff7812 */ /* 0x040fe2000784c0ff */
[----:B------:R-:W0:Y:S01]  /*7480*/  SHFL.BFLY PT, R9, R10, 0x2, 0x1f ;  /* 0x0c401f000a097f89 */ /* 0x000e2200000e0000 */
[----:B------:R-:W-:Y:S02]  /*7490*/  FSEL R129, R129, -INF , !P1 ;  /* 0xff80000081817808 */ /* 0x000fe40004800000 */
[----:B------:R-:W-:-:S02]  /*74a0*/  LOP3.LUT P1, RZ, R16, 0x800, RZ, 0xc0, !PT ;  /* 0x0000080010ff7812 */ /* 0x000fc4000782c0ff */
[----:B------:R-:W-:Y:S02]  /*74b0*/  LOP3.LUT P6, RZ, R16, 0x20, RZ, 0xc0, !PT ;  /* 0x0000002010ff7812 */ /* 0x000fe400078cc0ff */
[C---:B------:R-:W-:Y:S02]  /*74c0*/  ISETP.GT.AND P1, PT, R165.reuse, 0x31, !P1 ;  /* 0x00000031a500780c */ /* 0x040fe40004f24270 */
[----:B------:R-:W-:Y:S02]  /*74d0*/  ISETP.GT.AND P3, PT, R165, 0x50, !P3 ;  /* 0x00000050a500780c */ /* 0x000fe40005f64270 */
[C---:B------:R-:W-:Y:S02]  /*74e0*/  ISETP.LT.OR P1, PT, R164.reuse, 0x32, P1 ;  /* 0x00000032a400780c */ /* 0x040fe40000f21670 */
[----:B------:R-:W-:Y:S02]  /*74f0*/  ISETP.LT.OR P3, PT, R164, 0x51, P3 ;  /* 0x00000051a400780c */ /* 0x000fe40001f61670 */
[----:B------:R-:W-:-:S02]  /*7500*/  FSEL R130, R130, -INF , !P1 ;  /* 0xff80000082827808 */ /* 0x000fc40004800000 */
[----:B------:R-:W-:Y:S02]  /*7510*/  LOP3.LUT P1, RZ, R16, 0x400, RZ, 0xc0, !PT ;  /* 0x0000040010ff7812 */ /* 0x000fe4000782c0ff */
[C---:B------:R-:W-:Y:S02]  /*7520*/  ISETP.GT.AND P4, PT, R165.reuse, 0x51, !P4 ;  /* 0x00000051a500780c */ /* 0x040fe40006784270 */
[----:B------:R-:W-:Y:S02]  /*7530*/  ISETP.GT.AND P1, PT, R165, 0x38, !P1 ;  /* 0x00000038a500780c */ /* 0x000fe40004f24270 */
[----:B------:R-:W-:Y:S02]  /*7540*/  FSEL R139, R139, -INF , !P3 ;  /* 0xff8000008b8b7808 */ /* 0x000fe40005800000 */
[----:B------:R-:W-:Y:S02]  /*7550*/  ISETP.LT.OR P1, PT, R164, 0x39, P1 ;  /* 0x00000039a400780c */ /* 0x000fe40000f21670 */
[----:B0-----:R-:W-:-:S02]  /*7560*/  FMNMX.FTZ R159, R10, R9, !PT ;  /* 0x000000090a9f7209 */ /* 0x001fc40007810000 */
[----:B------:R-:W-:Y:S02]  /*7570*/  FSEL R133, R133, -INF , !P1 ;  /* 0xff80000085857808 */ /* 0x000fe40004800000 */
[----:B------:R-:W-:Y:S01]  /*7580*/  LOP3.LUT P1, RZ, R16, 0x200, RZ, 0xc0, !PT ;  /* 0x0000020010ff7812 */ /* 0x000fe2000782c0ff */
[----:B------:R-:W0:Y:S01]  /*7590*/  SHFL.BFLY PT, R168, R159, 0x1, 0x1f ;  /* 0x0c201f009fa87f89 */ /* 0x000e2200000e0000 */
[C---:B------:R-:W-:Y:S02]  /*75a0*/  ISETP.GT.AND P5, PT, R165.reuse, 0x58, !P5 ;  /* 0x00000058a500780c */ /* 0x040fe40006fa4270 */
[----:B------:R-:W-:Y:S02]  /*75b0*/  ISETP.GT.AND P1, PT, R165, 0x39, !P1 ;  /* 0x00000039a500780c */ /* 0x000fe40004f24270 */
[C---:B------:R-:W-:Y:S02]  /*75c0*/  ISETP.LT.OR P4, PT, R164.reuse, 0x52, P4 ;  /* 0x00000052a400780c */ /* 0x040fe40002781670 */
[----:B------:R-:W-:-:S02]  /*75d0*/  ISETP.LT.OR P1, PT, R164, 0x3a, P1 ;  /* 0x0000003aa400780c */ /* 0x000fc40000f21670 */
[----:B------:R-:W-:Y:S02]  /*75e0*/  ISETP.LT.OR P5, PT, R164, 0x59, P5 ;  /* 0x00000059a400780c */ /* 0x000fe40002fa1670 */
[----:B------:R-:W-:Y:S02]  /*75f0*/  FSEL R134, R134, -INF , !P1 ;  /* 0xff80000086867808 */ /* 0x000fe40004800000 */
[----:B------:R-:W-:Y:S02]  /*7600*/  LOP3.LUT P1, RZ, R16, 0x100, RZ, 0xc0, !PT ;  /* 0x0000010010ff7812 */ /* 0x000fe4000782c0ff */
[----:B------:R-:W-:Y:S02]  /*7610*/  FSEL R126, R126, -INF , !P4 ;  /* 0xff8000007e7e7808 */ /* 0x000fe40006000000 */
[----:B------:R-:W-:-:S04]  /*7620*/  ISETP.GT.AND P1, PT, R165, 0x40, !P1 ;  /* 0x00000040a500780c */ /* 0x000fc80004f24270 */
[----:B------:R-:W-:Y:S02]  /*7630*/  ISETP.LT.OR P1, PT, R164, 0x41, P1 ;  /* 0x00000041a400780c */ /* 0x000fe40000f21670 */
[----:B0-----:R-:W-:Y:S02]  /*7640*/  FMNMX.FTZ R9, R159, R168, !PT ;  /* 0x000000a89f097209 */ /* 0x001fe40007810000 */
[----:B------:R-:W-:Y:S02]  /*7650*/  FSEL R135, R135, -INF , !P1 ;  /* 0xff80000087877808 */ /* 0x000fe40004800000 */
[----:B------:R-:W-:Y:S01]  /*7660*/  LOP3.LUT P1, RZ, R16, 0x80, RZ, 0xc0, !PT ;  /* 0x0000008010ff7812 */ /* 0x000fe2000782c0ff */
[----:B------:R-:W-:-:S03]  /*7670*/  FMUL.FTZ R169, R9, UR11 ;  /* 0x0000000b09a97c20 */ /* 0x000fc60008410000 */
[----:B------:R-:W-:-:S04]  /*7680*/  ISETP.GT.AND P1, PT, R165, 0x41, !P1 ;  /* 0x00000041a500780c */ /* 0x000fc80004f24270 */
[----:B------:R-:W-:-:S04]  /*7690*/  ISETP.LT.OR P1, PT, R164, 0x42, P1 ;  /* 0x00000042a400780c */ /* 0x000fc80000f21670 */
[----:B------:R-:W-:Y:S02]  /*76a0*/  FSEL R136, R136, -INF , !P1 ;  /* 0xff80000088887808 */ /* 0x000fe40004800000 */
[----:B------:R-:W-:-:S04]  /*76b0*/  ISETP.GT.AND P1, PT, R165, 0x48, !P2 ;  /* 0x00000048a500780c */ /* 0x000fc80005724270 */
[----:B------:R-:W-:-:S04]  /*76c0*/  ISETP.LT.OR P1, PT, R164, 0x49, P1 ;  /* 0x00000049a400780c */ /* 0x000fc80000f21670 */
[----:B------:R-:W-:Y:S02]  /*76d0*/  FSEL R138, R138, -INF , !P1 ;  /* 0xff8000008a8a7808 */ /* 0x000fe40004800000 */
[----:B------:R-:W-:Y:S02]  /*76e0*/  ISETP.GT.AND P1, PT, R165, 0x49, !P6 ;  /* 0x00000049a500780c */ /* 0x000fe40007724270 */
[----:B------:R-:W-:Y:S02]  /*76f0*/  LOP3.LUT P6, RZ, R16, 0x2, RZ, 0xc0, !PT ;  /* 0x0000000210ff7812 */ /* 0x000fe400078cc0ff */
[----:B------:R-:W-:-:S04]  /*7700*/  ISETP.LT.OR P1, PT, R164, 0x4a, P1 ;  /* 0x0000004aa400780c */ /* 0x000fc80000f21670 */
[----:B------:R-:W-:Y:S02]  /*7710*/  FSEL R137, R137, -INF , !P1 ;  /* 0xff80000089897808 */ /* 0x000fe40004800000 */
[C---:B------:R-:W-:Y:S02]  /*7720*/  ISETP.GT.AND P1, PT, R165.reuse, RZ, !P6 ;  /* 0x000000ffa500720c */ /* 0x040fe40007724270 */
[----:B------:R-:W-:Y:S02]  /*7730*/  LOP3.LUT P6, RZ, R16, 0x1, RZ, 0xc0, !PT ;  /* 0x0000000110ff7812 */ /* 0x000fe400078cc0ff */
[----:B------:R-:W-:Y:S02]  /*7740*/  ISETP.LT.OR P1, PT, R164, 0x1, P1 ;  /* 0x00000001a400780c */ /* 0x000fe40000f21670 */
[----:B------:R-:W-:Y:S02]  /*7750*/  ISETP.GT.AND P2, PT, R165, 0x59, !P6 ;  /* 0x00000059a500780c */ /* 0x000fe40007744270 */
[----:B------:R-:W-:-:S02]  /*7760*/  FSEL R167, R0, -INF , !P1 ;  /* 0xff80000000a77808 */ /* 0x000fc40004800000 */
[----:B------:R-:W-:Y:S02]  /*7770*/  FSETP.NEU.FTZ.AND P1, PT, R9, -INF , PT ;  /* 0xff8000000900780b */ /* 0x000fe40003f3d000 */
[----:B------:R-:W-:Y:S02]  /*7780*/  FMNMX.FTZ R159, R167, R12, !PT ;  /* 0x0000000ca79f7209 */ /* 0x000fe40007810000 */
[----:B------:R-:W-:Y:S02]  /*7790*/  FSEL R169, R169, RZ, P1 ;  /* 0x000000ffa9a97208 */ /* 0x000fe40000800000 */
[----:B------:R-:W-:Y:S02]  /*77a0*/  FMNMX.FTZ R159, R2, R159, !PT ;  /* 0x0000009f029f7209 */ /* 0x000fe40007810000 */
[----:B------:R-:W-:Y:S01]  /*77b0*/  ISETP.LT.OR P2, PT, R164, 0x5a, P2 ;  /* 0x0000005aa400780c */ /* 0x000fe20001741670 */
[--C-:B------:R-:W-:Y:S01]  /*77c0*/  FFMA.FTZ R188, R153, UR11, -R169.reuse ;  /* 0x0000000b99bc7c23 */ /* 0x100fe200080108a9 */
[----:B------:R-:W-:Y:S01]  /*77d0*/  FMNMX.FTZ R0, R20, R159, !PT ;  /* 0x0000009f14007209 */ /* 0x000fe20007810000 */
[--C-:B------:R-:W-:Y:S01]  /*77e0*/  FFMA.FTZ R180, R161, UR11, -R169.reuse ;  /* 0x0000000ba1b47c23 */ /* 0x100fe200080108a9 */
        /* <DEDUP_REMOVED lines=9> */
[--C-:B------:R-:W-:Y:S01]  /*7880*/  FFMA.FTZ R157, R157, UR11, -R169.reuse ;  /* 0x0000000b9d9d7c23 */ /* 0x100fe200080108a9 */
        /* <DEDUP_REMOVED lines=20> */
[----:B------:R-:W-:Y:S01]  /*79d0*/  FFMA.FTZ R169, R141, UR11, -R169 ;  /* 0x0000000b8da97c23 */ /* 0x000fe200080108a9 */
[----:B------:R-:W-:Y:S01]  /*79e0*/  FMNMX.FTZ R153, R127, R0, !PT ;  /* 0x000000007f997209 */ /* 0x000fe20007810000 */
[----:B------:R-:W-:Y:S01]  /*79f0*/  MUFU.EX2 R21, R21 ;  /* 0x0000001500157308 */ /* 0x000fe20000000800 */
[----:B------:R-:W-:-:S02]  /*7a00*/  FSEL R140, R9, RZ, P1 ;  /* 0x000000ff098c7208 */ /* 0x000fc40000800000 */
[----:B------:R-:W-:-:S03]  /*7a10*/  FMNMX.FTZ R0, R128, R153, !PT ;  /* 0x0000009980007209 */ /* 0x000fc60007810000 */
[----:B------:R-:W-:Y:S01]  /*7a20*/  FADD.FTZ R140, -R140, R11 ;  /* 0x0000000b8c8c7221 */ /* 0x000fe20000010100 */
[----:B------:R-:W-:Y:S01]  /*7a30*/  FMNMX.FTZ R153, R129, R0, !PT ;  /* 0x0000000081997209 */ /* 0x000fe20007810000 */
[----:B------:R-:W-:Y:S03]  /*7a40*/  MUFU.EX2 R188, R188 ;  /* 0x000000bc00bc7308 */ /* 0x000fe60000000800 */
[----:B------:R-:W-:-:S04]  /*7a50*/  FMNMX.FTZ R0, R130, R153, !PT ;  /* 0x0000009982007209 */ /* 0x000fc80007810000 */
        /* <DEDUP_REMOVED lines=25> */
[----:B0-----:R-:W-:Y:S01]  /*7bf0*/  FMNMX.FTZ R10, R0, R161, !PT ;  /* 0x000000a1000a7209 */ /* 0x001fe20007810000 */
[----:B------:R-:W-:-:S03]  /*7c00*/  FMUL.FTZ R0, R140, UR11 ;  /* 0x0000000b8c007c20 */ /* 0x000fc60008410000 */
[C---:B------:R-:W-:Y:S01]  /*7c10*/  FSETP.NEU.FTZ.AND P1, PT, R10.reuse, -INF , PT ;  /* 0xff8000000a00780b */ /* 0x040fe20003f3d000 */
[----:B------:R-:W-:Y:S02]  /*7c20*/  FMUL.FTZ R141, R10, UR11 ;  /* 0x0000000b0a8d7c20 */ /* 0x000fe40008410000 */
[----:B------:R-:W-:Y:S03]  /*7c30*/  MUFU.EX2 R178, R178 ;  /* 0x000000b200b27308 */ /* 0x000fe60000000800 */
[----:B------:R-:W-:-:S05]  /*7c40*/  FSEL R141, R141, RZ, P1 ;  /* 0x000000ff8d8d7208 */ /* 0x000fca0000800000 */
[----:B------:R-:W0:Y:S01]  /*7c50*/  MUFU.EX2 R0, R0 ;  /* 0x0000000000007308 */ /* 0x000e220000000800 */
[--C-:B------:R-:W-:Y:S01]  /*7c60*/  FFMA.FTZ R191, R20, UR11, -R141.reuse ;  /* 0x0000000b14bf7c23 */ /* 0x100fe2000801088d */
        /* <DEDUP_REMOVED lines=8> */
[--C-:B------:R-:W-:Y:S01]  /*7cf0*/  FFMA.FTZ R187, R122, UR11, -R141.reuse ;  /* 0x0000000b7abb7c23 */ /* 0x100fe2000801088d */
[--C-:B------:R-:W-:Y:S01]  /*7d00*/  FFMA.FTZ R122, R123, UR11, -R141.reuse ;  /* 0x0000000b7b7a7c23 */ /* 0x100fe2000801088d */
[----:B------:R-:W-:Y:S01]  /*7d10*/  FMUL.FTZ R15, R15, UR11 ;  /* 0x0000000b0f0f7c20 */ /* 0x000fe20008410000 */
[--C-:B------:R-:W-:Y:S01]  /*7d20*/  FFMA.FTZ R12, R128, UR11, -R141.reuse ;  /* 0x0000000b800c7c23 */ /* 0x100fe2000801088d */
[--C-:B------:R-:W-:Y:S01]  /*7d30*/  FFMA.FTZ R128, R130, UR11, -R141.reuse ;  /* 0x0000000b82807c23 */ /* 0x100fe2000801088d */
[--C-:B------:R-:W-:Y:S01]  /*7d40*/  FFMA.FTZ R130, R134, UR11, -R141.reuse ;  /* 0x0000000b86827c23 */ /* 0x100fe2000801088d */
[----:B------:R-:W-:Y:S01]  /*7d50*/  FFMA.FTZ R181, R124, UR11, -R141 ;  /* 0x0000000b7cb57c23 */ /* 0x000fe2000801088d */
[----:B------:R-:W-:Y:S01]  /*7d60*/  MUFU.EX2 R189, R189 ;  /* 0x000000bd00bd7308 */ /* 0x000fe20000000800 */
[----:B0-----:R-:W-:Y:S01]  /*7d70*/  FFMA.FTZ R121, R0, R8, R21 ;  /* 0x0000000800797223 */ /* 0x001fe20000010015 */
[--C-:B------:R-:W-:Y:S01]  /*7d80*/  FFMA.FTZ R124, R125, UR11, -R141.reuse ;  /* 0x0000000b7d7c7c23 */ /* 0x100fe2000801088d */
[--C-:B------:R-:W-:Y:S01]  /*7d90*/  FFMA.FTZ R183, R127, UR11, -R141.reuse ;  /* 0x0000000b7fb77c23 */ /* 0x100fe2000801088d */
[----:B------:R-:W-:Y:S01]  /*7da0*/  FFMA.FTZ R177, R129, UR11, -R141 ;  /* 0x0000000b81b17c23 */ /* 0x000fe2000801088d */
[----:B------:R-:W-:Y:S01]  /*7db0*/  FADD.FTZ R121, R188, R121 ;  /* 0x00000079bc797221 */ /* 0x000fe20000010000 */
[--C-:B------:R-:W-:Y:S01]  /*7dc0*/  FFMA.FTZ R179, R133, UR11, -R141.reuse ;  /* 0x0000000b85b37c23 */ /* 0x100fe2000801088d */
[----:B------:R-:W-:Y:S01]  /*7dd0*/  FFMA.FTZ R175, R138, UR11, -R141 ;  /* 0x0000000b8aaf7c23 */ /* 0x000fe2000801088d */
[----:B------:R0:W1:Y:S01]  /*7de0*/  MUFU.EX2 R2, R15 ;  /* 0x0000000f00027308 */ /* 0x0000620000000800 */
[----:B------:R-:W-:Y:S01]  /*7df0*/  FADD.FTZ R134, R190, R121 ;  /* 0x00000079be867221 */ /* 0x000fe20000010000 */
[--C-:B------:R-:W-:Y:S01]  /*7e00*/  FFMA.FTZ R173, R135, UR11, -R141.reuse ;  /* 0x0000000b87ad7c23 */ /* 0x100fe2000801088d */
[--C-:B------:R-:W-:Y:S01]  /*7e10*/  FFMA.FTZ R139, R139, UR11, -R141.reuse ;  /* 0x0000000b8b8b7c23 */ /* 0x100fe2000801088d */
[--C-:B------:R-:W-:Y:S01]  /*7e20*/  FFMA.FTZ R126, R126, UR11, -R141.reuse ;  /* 0x0000000b7e7e7c23 */ /* 0x100fe2000801088d */
[--C-:B------:R-:W-:Y:S01]  /*7e30*/  FFMA.FTZ R154, R154, UR11, -R141.reuse ;  /* 0x0000000b9a9a7c23 */ /* 0x100fe2000801088d */
[----:B------:R-:W-:-:S02]  /*7e40*/  FFMA.FTZ R132, R132, UR11, -R141 ;  /* 0x0000000b84847c23 */ /* 0x000fc4000801088d */
[----:B------:R-:W2:Y:S01]  /*7e50*/  MUFU.EX2 R140, R140 ;  /* 0x0000008c008c7308 */ /* 0x000ea20000000800 */
[----:B0-----:R-:W-:-:S04]  /*7e60*/  FADD.FTZ R15, R159, R134 ;  /* 0x000000869f0f7221 */ /* 0x001fc80000010000 */
[----:B------:R-:W-:-:S03]  /*7e70*/  FADD.FTZ R134, R184, R15 ;  /* 0x0000000fb8867221 */ /* 0x000fc60000010000 */
[----:B------:R-:W0:Y:S01]  /*7e80*/  MUFU.EX2 R20, R20 ;  /* 0x0000001400147308 */ /* 0x000e220000000800 */
[----:B-1----:R-:W-:Y:S01]  /*7e90*/  FFMA.FTZ R3, R2, R3, R189 ;  /* 0x0000000302037223 */ /* 0x002fe200000100bd */
[----:B------:R-:W-:Y:S01]  /*7ea0*/  FADD.FTZ R15, R157, R134 ;  /* 0x000000869d0f7221 */ /* 0x000fe20000010000 */
[----:B------:R-:W-:-:S03]  /*7eb0*/  FFMA.FTZ R134, R136, UR11, -R141 ;  /* 0x0000000b88867c23 */ /* 0x000fc6000801088d */
[----:B------:R-:W-:Y:S02]  /*7ec0*/  FADD.FTZ R136, R186, R15 ;  /* 0x0000000fba887221 */ /* 0x000fe40000010000 */
[----:B------:R-:W1:Y:S01]  /*7ed0*/  MUFU.EX2 R185, R185 ;  /* 0x000000b900b97308 */ /* 0x000e620000000800 */
[----:B--2---:R-:W-:Y:S01]  /*7ee0*/  FADD.FTZ R8, R140, R3 ;  /* 0x000000038c087221 */ /* 0x004fe20000010000 */
[----:B------:R-:W-:-:S03]  /*7ef0*/  FADD.FTZ R15, R155, R136 ;  /* 0x000000889b0f7221 */ /* 0x000fc60000010000 */
[----:B------:R-:W-:Y:S01]  /*7f00*/  FADD.FTZ R3, R191, R8 ;  /* 0x00000008bf037221 */ /* 0x000fe20000010000 */
[----:B------:R-:W-:Y:S02]  /*7f10*/  FADD.FTZ R136, R180, R15 ;  /* 0x0000000fb4887221 */ /* 0x000fe40000010000 */
[----:B------:R-:W2:Y:S01]  /*7f20*/  MUFU.EX2 R120, R120 ;  /* 0x0000007800787308 */ /* 0x000ea20000000800 */
[----:B0-----:R-:W-:Y:S01]  /*7f30*/  FADD.FTZ R8, R20, R3 ;  /* 0x0000000314087221 */ /* 0x001fe20000010000 */
[----:B------:R-:W-:Y:S01]  /*7f40*/  FADD.FTZ R15, R153, R136 ;  /* 0x00000088990f7221 */ /* 0x000fe20000010000 */
[----:B------:R-:W-:-:S03]  /*7f50*/  FFMA.FTZ R136, R137, UR11, -R141 ;  /* 0x0000000b89887c23 */ /* 0x000fc6000801088d */
[----:B------:R-:W-:Y:S02]  /*7f60*/  FADD.FTZ R138, R182, R15 ;  /* 0x0000000fb68a7221 */ /* 0x000fe40000010000 */
[----:B------:R-:W0:Y:S01]  /*7f70*/  MUFU.EX2 R187, R187 ;  /* 0x000000bb00bb7308 */ /* 0x000e220000000800 */
[----:B-1----:R-:W-:Y:S01]  /*7f80*/  FADD.FTZ R3, R185, R8 ;  /* 0x00000008b9037221 */ /* 0x002fe20000010000 */
[----:B------:R-:W-:-:S04]  /*7f90*/  FADD.FTZ R15, R131, R138 ;  /* 0x0000008a830f7221 */ /* 0x000fc80000010000 */
[----:B------:R-:W-:Y:S02]  /*7fa0*/  FADD.FTZ R138, R176, R15 ;  /* 0x0000000fb08a7221 */ /* 0x000fe40000010000 */
[----:B------:R-:W1:Y:S01]  /*7fb0*/  MUFU.EX2 R122, R122 ;  /* 0x0000007a007a7308 */ /* 0x000e620000000800 */
[----:B--2---:R-:W-:Y:S01]  /*7fc0*/  FADD.FTZ R8, R120, R3 ;  /* 0x0000000378087221 */ /* 0x004fe20000010000 */
[----:B------:R-:W-:-:S04]  /*7fd0*/  FADD.FTZ R15, R145, R138 ;  /* 0x0000008a910f7221 */ /* 0x000fc80000010000 */
[----:B------:R-:W-:Y:S02]  /*7fe0*/  FADD.FTZ R138, R178, R15 ;  /* 0x0000000fb28a7221 */ /* 0x000fe40000010000 */
        /* <DEDUP_REMOVED lines=54> */
.L_x_4302:
[----:B------:R-:W-:Y:S01]  /*8350*/  UIADD3 UR6, UR6, 0x30860, URZ ;  /* 0x0003086006067890 */ /* 0x000fe2000fffe03f */
[C---:B------:R-:W-:Y:S01]  /*8360*/  ISETP.GT.AND P1, PT, R13.reuse, UR50, PT ;  /* 0x000000320d007c0c */ /* 0x040fe2000bf24270 */
[----:B------:R-:W-:Y:S01]  /*8370*/  UMOV UR41, UR39 ;  /* 0x0000002700297c82 */ /* 0x000fe20008000000 */
[----:B------:R-:W-:Y:S01]  /*8380*/  UMOV UR4, UR38 ;  /* 0x0000002600047c82 */ /* 0x000fe20008000000 */
[----:B------:R-:W-:Y:S01]  /*8390*/  UPRMT UR6, UR61, 0x654, UR6 ;  /* 0x000006543d067896 */ /* 0x000fe20008000006 */
[----:B------:R-:W-:Y:S01]  /*83a0*/  F2FP.F16.F32.PACK_AB R183, R12, R183 ;  /* 0x000000b70cb7723e */ /* 0x000fe200000000ff */
[----:B------:R-:W-:Y:S01]  /*83b0*/  VIADD R13, R13, 0xffffffff ;  /* 0xffffffff0d0d7836 */ /* 0x000fe20000000000 */
[----:B------:R-:W-:Y:S01]  /*83c0*/  F2FP.F16.F32.PACK_AB R170, R11, R170 ;  /* 0x000000aa0baa723e */ /* 0x000fe200000000ff */
[----:B------:R-:W-:Y:S01]  /*83d0*/  IMAD.MOV.U32 R12, RZ, RZ, R10 ;  /* 0x000000ffff0c7224 */ /* 0x000fe200078e000a */
[----:B------:R-:W-:Y:S01]  /*83e0*/  F2FP.F16.F32.PACK_AB R188, R188, R21 ;  /* 0x00000015bcbc723e */ /* 0x000fe200000000ff */
[----:B------:R-:W-:Y:S01]  /*83f0*/  IMAD.MOV.U32 R11, RZ, RZ, R9 ;  /* 0x000000ffff0b7224 */ /* 0x000fe200078e0009 */
[----:B------:R-:W-:-:S02]  /*8400*/  F2FP.F16.F32.PACK_AB R189, R140, R189 ;  /* 0x000000bd8cbd723e */ /* 0x000fc400000000ff */
[----:B------:R-:W-:Y:S01]  /*8410*/  SYNCS.ARRIVE.TRANS64.RED.A1T0 RZ, [UR6], RZ ;  /* 0x000000ffffff79a7 */ /* 0x000fe20008100406 */
        /* <DEDUP_REMOVED lines=21> */
.L_x_4284:
[----:B------:R-:W-:Y:S01]  /*8570*/  ISETP.NE.AND P2, PT, R199, 0x1, PT ;  /* 0x00000001c700780c */ /* 0x000fe20003f45270 */
[----:B------:R-:W-:Y:S01]  /*8580*/  UIADD3 UR4, UR42, 0x7f, URZ ;  /* 0x0000007f2a047890 */ /* 0x000fe2000fffe03f */
[----:B------:R-:W-:Y:S02]  /*8590*/  IADD3 R14, R17, 0x1, -R14 ;  /* 0x00000001110e7810 */ /* 0x000fe40007ffe80e */
[----:B------:R-:W-:-:S09]  /*85a0*/  LOP3.LUT P1, RZ, R16, 0x80000, RZ, 0xc0, !PT ;  /* 0x0008000010ff7812 */ /* 0x000fd2000782c0ff */
[----:B------:R-:W0:Y:S08]  /*85b0*/  @P2 LDC R11, c[0x0][0x44c] ;  /* 0x00011300ff0b2b82 */ /* 0x000e300000000800 */
[----:B------:R-:W1:Y:S01]  /*85c0*/  @P2 LDC R15, c[0x0][0x450] ;  /* 0x00011400ff0f2b82 */ /* 0x000e620000000800 */
[----:B0-----:R-:W-:-:S04]  /*85d0*/  @P2 IMAD.HI.U32 R12, R11, UR4, RZ ;  /* 0x000000040b0c2c27 */ /* 0x001fc8000f8e00ff */
[----:B------:R-:W-:Y:S01]  /*85e0*/  IMAD.U32 R11, RZ, RZ, UR4 ;  /* 0x00000004ff0b7e24 */ /* 0x000fe2000f8e00ff */
[----:B-1----:R-:W-:-:S05]  /*85f0*/  @P2 SHF.R.U32.HI R11, RZ, R15, R12 ;  /* 0x0000000fff0b2219 */ /* 0x002fca000001160c */
[----:B------:R-:W-:-:S04]  /*8600*/  IMAD.IADD R11, R14, 0x1, R11 ;  /* 0x000000010e0b7824 */ /* 0x000fc800078e020b */
[----:B------:R-:W-:-:S05]  /*8610*/  VIADD R12, R11, -UR55 ;  /* 0x800000370b0c7c36 */ /* 0x000fca0008000000 */
[----:B------:R-:W-:Y:S01]  /*8620*/  R2UR UR14, R12 ;  /* 0x000000000c0e72ca */ /* 0x000fe200000e0000 */
[----:B------:R-:W-:-:S14]  /*8630*/  @!P1 BRA `(.L_x_4304) ;  /* 0x0000000000509947 */ /* 0x000fdc0003800000 */
[----:B------:R-:W-:-:S13]  /*8640*/  R2UR UR10, R11 ;  /* 0x000000000b0a72ca */ /* 0x000fda00000e0000 */
        /* <DEDUP_REMOVED lines=11> */
.L_x_4305:
[----:B------:R-:W-:Y:S02]  /*8700*/  ULDC UR15, c[0x0][0x9e4] ;  /* 0x00027900000f7ab9 */ /* 0x000fe40000000800 */
[----:B------:R-:W-:-:S11]  /*8710*/  UISETP.NE.AND UP0, UPT, UR15, 0x1, UPT ;  /* 0x000000010f00788c */ /* 0x000fd6000bf05270 */
[----:B------:R-:W-:Y:S02]  /*8720*/  @UP0 ULDC.64 UR4, c[0x0][0x9e8] ;  /* 0x00027a0000040ab9 */ /* 0x000fe40000000a00 */
[----:B------:R-:W-:-:S04]  /*8730*/  UIMAD.WIDE.U32 UR6, UR10, UR4, URZ ;  /* 0x000000040a0672a5 */ /* 0x000fc8000f8e003f */
[----:B------:R-:W-:-:S12]  /*8740*/  @UP0 USHF.R.U32.HI UR10, URZ, UR5, UR7 ;  /* 0x000000053f0a0299 */ /* 0x000fd80008011607 */
.L_x_4306:
[----:B------:R-:W-:-:S04]  /*8750*/  UIMAD UR10, UR10, UR15, URZ ;  /* 0x0000000f0a0a72a4 */ /* 0x000fc8000f8e023f */
[----:B------:R-:W-:-:S04]  /*8760*/  UISETP.LT.AND UP0, UPT, UR14, UR10, UPT ;  /* 0x0000000a0e00728c */ /* 0x000fc8000bf01270 */
[----:B------:R-:W-:-:S12]  /*8770*/  USEL UR14, UR14, UR10, !UP0 ;  /* 0x0000000a0e0e7287 */ /* 0x000fd8000c000000 */
.L_x_4304:
[----:B------:R-:W-:-:S04]  /*8780*/  UIADD3 UR4, UR14, 0x5f, URZ ;  /* 0x0000005f0e047890 */ /* 0x000fc8000fffe03f */
[----:B------:R-:W-:-:S04]  /*8790*/  UIMAD.WIDE UR4, UR4, 0x2aaaaaab, URZ ;  /* 0x2aaaaaab040478a5 */ /* 0x000fc8000f8e023f */
[----:B------:R-:W-:-:S04]  /*87a0*/  USHF.R.U32.HI UR4, URZ, 0x1f, UR5 ;  /* 0x0000001f3f047899 */ /* 0x000fc80008011605 */
[----:B------:R-:W-:-:S04]  /*87b0*/  ULEA.HI.SX32 UR4, UR5, UR4, 0x1c ;  /* 0x0000000405047291 */ /* 0x000fc8000f8fe23f */
        /* <DEDUP_REMOVED lines=10> */
.L_x_4318:
[----:B------:R-:W-:-:S04]  /*8860*/  UISETP.NE.AND UP0, UPT, UR4, 0x1, UPT ;  /* 0x000000010400788c */ /* 0x000fc8000bf05270 */
[----:B------:R-:W-:-:S04]  /*8870*/  USEL UR39, URZ, 0x1, UP0 ;  /* 0x000000013f277887 */ /* 0x000fc80008000000 */
[----:B------:R-:W-:Y:S01]  /*8880*/  ULOP3.LUT UR39, UR41, UR39, URZ, 0x3c, !UPT ;  /* 0x0000002729277292 */ /* 0x000fe2000f8e3c3f */
[----:B------:R-:W-:Y:S11]  /*8890*/  @!P0 BRA `(.L_x_4308) ;  /* 0x0000000000048947 */ /* 0x000ff60003800000 */
[----:B------:R-:W-:Y:S01]  /*88a0*/  BPT.TRAP 0x1 ;  /* 0x000000040000795c */ /* 0x000fe20000300000 */
.L_x_4308:
        /* <DEDUP_REMOVED lines=9> */
.L_x_4309:
[----:B-1----:R-:W-:Y:S05]  /*8940*/  @P1 BRA `(.L_x_4310) ;  /* 0x0000000000081947 */ /* 0x002fea0003800000 */
[----:B------:R-:W1:Y:S02]  /*8950*/  SYNCS.PHASECHK.TRANS64.TRYWAIT P1, [UR7+0x30830], R9 ;  /* 0x03083009ff0075a7 */ /* 0x000e640008020147 */
[----:B-1----:R-:W-:Y:S05]  /*8960*/  @!P1 BRA `(.L_x_4311) ;  /* 0x000000d400b89947 */ /* 0x002fea0003800000 */
.L_x_4310:
        /* <DEDUP_REMOVED lines=169> */
.L_x_4312:
[----:B------:R-:W-:Y:S01]  /*9400*/  ULEA UR6, UR4, UR40, 0x3 ;  /* 0x0000002804067291 */ /* 0x000fe2000f8e183f */
[----:B------:R-:W-:-:S05]  /*9410*/  IMAD.U32 R0, RZ, RZ, UR41 ;  /* 0x00000029ff007e24 */ /* 0x000fca000f8e00ff */
[----:B------:R-:W-:-:S04]  /*9420*/  SHF.L.U32 R0, R0, 0x1f, RZ ;  /* 0x0000001f00007819 */ /* 0x000fc800000006ff */
[----:B------:R2:W3:Y:S01]  /*9430*/  SYNCS.PHASECHK.TRANS64.TRYWAIT P1, [UR6+0x30850], R0 ;  /* 0x03085000ff0075a7 */ /* 0x0004e20008020146 */
[----:B------:R-:W-:Y:S05]  /*9440*/  @!P0 BRA `(.L_x_4313) ;  /* 0x0000000000048947 */ /* 0x000fea0003800000 */
[----:B------:R-:W-:Y:S01]  /*9450*/  BPT.TRAP 0x1 ;  /* 0x000000040000795c */ /* 0x000fe20000300000 */
.L_x_4313:
[----:B---3--:R-:W-:Y:S05]  /*9460*/  @P1 BRA `(.L_x_4314) ;  /* 0x0000000000081947 */ /* 0x008fea0003800000 */
[----:B------:R-:W3:Y:S02]  /*9470*/  SYNCS.PHASECHK.TRANS64.TRYWAIT P1, [UR6+0x30850], R0 ;  /* 0x03085000ff0075a7 */ /* 0x000ee40008020146 */
[----:B---3--:R-:W-:Y:S05]  /*9480*/  @!P1 BRA `(.L_x_4315) ;  /* 0x000000cc00089947 */ /* 0x008fea0003800000 */
.L_x_4314:
        /* <DEDUP_REMOVED lines=37> */
.L_x_4316:
        /* <DEDUP_REMOVED lines=58> */
[----:B------:R-:W-:Y:S01]  /*9a80*/  UMOV UR11, UR51 ;  /* 0x00000033000b7c82 */ /* 0x000fe20008000000 */
[----:B------:R-:W-:-:S03]  /*9a90*/  UIADD3 UR7, UR7, 0x30840, URZ ;  /* 0x0003084007077890 */ /* 0x000fc6000fffe03f */
[----:B------:R-:W1:Y:S01]  /*9aa0*/  MUFU.TANH R21, R21 ;  /* 0x0000001500157308 */ /* 0x000e620000002400 */
[----:B--2---:R-:W-:Y:S01]  /*9ab0*/  FMNMX.FTZ R2, R20, R149, !PT ;  /* 0x0000009514027209 */ /* 0x004fe20007810000 */
[----:B------:R-:W-:Y:S01]  /*9ac0*/  FMUL.FTZ R149, R160, UR5 ;  /* 0x00000005a0957c20 */ /* 0x000fe20008410000 */
[----:B------:R-:W-:-:S05]  /*9ad0*/  UPRMT UR7, UR61, 0x654, UR7 ;  /* 0x000006543d077896 */ /* 0x000fca0008000007 */
[----:B------:R-:W2:Y:S01]  /*9ae0*/  MUFU.TANH R172, R172 ;  /* 0x000000ac00ac7308 */ /* 0x000ea20000002400 */
[----:B0-----:R-:W-:-:S03]  /*9af0*/  FMNMX.FTZ R9, R171, R0, !PT ;  /* 0x00000000ab097209 */ /* 0x001fc60007810000 */
[----:B------:R-:W-:Y:S04]  /*9b00*/  SYNCS.ARRIVE.TRANS64.RED.A1T0 RZ, [UR7], RZ ;  /* 0x000000ffffff79a7 */ /* 0x000fe80008100407 */
        /* <DEDUP_REMOVED lines=87> */
[----:B0-----:R-:W-:-:S05]  /*a080*/  FMNMX.FTZ R9, R2, R9, !PT ;  /* 0x0000000902097209 */ /* 0x001fca0007810000 */
[C---:B------:R-:W-:Y:S01]  /*a090*/  FADD.FTZ R12, -R9.reuse, R12 ;  /* 0x0000000c090c7221 */ /* 0x040fe20000010100 */
[----:B------:R-:W-:Y:S01]  /*a0a0*/  FMUL.FTZ R158, R9, UR11 ;  /* 0x0000000b099e7c20 */ /* 0x000fe20008410000 */
[----:B-1----:R-:W-:Y:S02]  /*a0b0*/  FMNMX.FTZ R10, R156, R157, !PT ;  /* 0x0000009d9c0a7209 */ /* 0x002fe40007810000 */
[----:B------:R-:W-:Y:S01]  /*a0c0*/  FMUL.FTZ R12, R12, UR11 ;  /* 0x0000000b0c0c7c20 */ /* 0x000fe20008410000 */
[--C-:B------:R-:W-:Y:S01]  /*a0d0*/  FFMA.FTZ R188, R168, UR11, -R158.reuse ;  /* 0x0000000ba8bc7c23 */ /* 0x100fe2000801089e */
[--C-:B------:R-:W-:Y:S01]  /*a0e0*/  FFMA.FTZ R190, R170, UR11, -R158.reuse ;  /* 0x0000000baabe7c23 */ /* 0x100fe2000801089e */
[--C-:B------:R-:W-:Y:S01]  /*a0f0*/  FFMA.FTZ R155, R171, UR11, -R158.reuse ;  /* 0x0000000bab9b7c23 */ /* 0x100fe2000801089e */
[C---:B------:R-:W-:Y:S01]  /*a100*/  FADD.FTZ R11, -R10.reuse, R11 ;  /* 0x0000000b0a0b7221 */ /* 0x040fe20000010100 */
[----:B------:R-:W-:Y:S01]  /*a110*/  FMUL.FTZ R161, R10, UR11 ;  /* 0x0000000b0aa17c20 */ /* 0x000fe20008410000 */
[----:B------:R0:W-:Y:S01]  /*a120*/  MUFU.EX2 R0, R12 ;  /* 0x0000000c00007308 */ /* 0x0001e20000000800 */
[--C-:B------:R-:W-:Y:S01]  /*a130*/  FFMA.FTZ R184, R172, UR11, -R158.reuse ;  /* 0x0000000bacb87c23 */ /* 0x100fe2000801089e */
[----:B------:R-:W-:Y:S01]  /*a140*/  FMUL.FTZ R157, R11, UR11 ;  /* 0x0000000b0b9d7c20 */ /* 0x000fe20008410000 */
[--C-:B------:R-:W-:Y:S01]  /*a150*/  FFMA.FTZ R11, R169, UR11, -R158.reuse ;  /* 0x0000000ba90b7c23 */ /* 0x100fe2000801089e */
[--C-:B------:R-:W-:Y:S01]  /*a160*/  FFMA.FTZ R189, R14, UR11, -R161.reuse ;  /* 0x0000000b0ebd7c23 */ /* 0x100fe200080108a1 */
[--C-:B------:R-:W-:Y:S01]  /*a170*/  FFMA.FTZ R191, R20, UR11, -R161.reuse ;  /* 0x0000000b14bf7c23 */ /* 0x100fe200080108a1 */
[--C-:B------:R-:W-:Y:S01]  /*a180*/  FFMA.FTZ R14, R21, UR11, -R161.reuse ;  /* 0x0000000b150e7c23 */ /* 0x100fe200080108a1 */
[--C-:B------:R-:W-:Y:S01]  /*a190*/  FFMA.FTZ R185, R120, UR11, -R161.reuse ;  /* 0x0000000b78b97c23 */ /* 0x100fe200080108a1 */
[----:B------:R1:W-:Y:S01]  /*a1a0*/  MUFU.EX2 R2, R157 ;  /* 0x0000009d00027308 */ /* 0x0003e20000000800 */
[--C-:B0-----:R-:W-:Y:S01]  /*a1b0*/  FFMA.FTZ R12, R15, UR11, -R161.reuse ;  /* 0x0000000b0f0c7c23 */ /* 0x101fe200080108a1 */
[--C-:B------:R-:W-:Y:S01]  /*a1c0*/  FFMA.FTZ R20, R121, UR11, -R161.reuse ;  /* 0x0000000b79147c23 */ /* 0x100fe200080108a1 */
[--C-:B------:R-:W-:Y:S01]  /*a1d0*/  FFMA.FTZ R186, R174, UR11, -R158.reuse ;  /* 0x0000000baeba7c23 */ /* 0x100fe2000801089e */
[--C-:B------:R-:W-:Y:S01]  /*a1e0*/  FFMA.FTZ R187, R122, UR11, -R161.reuse ;  /* 0x0000000b7abb7c23 */ /* 0x100fe200080108a1 */
[--C-:B------:R-:W-:Y:S01]  /*a1f0*/  FFMA.FTZ R159, R175, UR11, -R158.reuse ;  /* 0x0000000baf9f7c23 */ /* 0x100fe2000801089e */
[--C-:B------:R-:W-:Y:S01]  /*a200*/  FFMA.FTZ R120, R123, UR11, -R161.reuse ;  /* 0x0000000b7b787c23 */ /* 0x100fe200080108a1 */
[--C-:B------:R-:W-:Y:S01]  /*a210*/  FFMA.FTZ R179, R130, UR11, -R161.reuse ;  /* 0x0000000b82b37c23 */ /* 0x100fe200080108a1 */
[----:B------:R-:W0:Y:S01]  /*a220*/  MUFU.EX2 R11, R11 ;  /* 0x0000000b000b7308 */ /* 0x000e220000000800 */
[--C-:B-1----:R-:W-:Y:S01]  /*a230*/  FFMA.FTZ R157, R173, UR11, -R158.reuse ;  /* 0x0000000bad9d7c23 */ /* 0x102fe2000801089e */
        /* <DEDUP_REMOVED lines=15> */
[----:B0-----:R-:W-:Y:S01]  /*a330*/  FFMA.FTZ R15, R0, R8, R11 ;  /* 0x00000008000f7223 */ /* 0x001fe2000001000b */
[--C-:B------:R-:W-:Y:S01]  /*a340*/  FFMA.FTZ R178, R143, UR11, -R158.reuse ;  /* 0x0000000b8fb27c23 */ /* 0x100fe2000801089e */
[--C-:B------:R-:W-:Y:S01]  /*a350*/  FFMA.FTZ R143, R144, UR11, -R158.reuse ;  /* 0x0000000b908f7c23 */ /* 0x100fe2000801089e */
[--C-:B------:R-:W-:Y:S01]  /*a360*/  FFMA.FTZ R128, R131, UR11, -R161.reuse ;  /* 0x0000000b83807c23 */ /* 0x100fe200080108a1 */
[----:B------:R-:W-:Y:S01]  /*a370*/  FFMA.FTZ R175, R134, UR11, -R161 ;  /* 0x0000000b86af7c23 */ /* 0x000fe200080108a1 */
        /* <DEDUP_REMOVED lines=11> */
[----:B--2---:R-:W-:Y:S01]  /*a430*/  FADD.FTZ R15, R188, R15 ;  /* 0x0000000fbc0f7221 */ /* 0x004fe20000010000 */
[--C-:B------:R-:W-:Y:S01]  /*a440*/  FFMA.FTZ R170, R153, UR11, -R158.reuse ;  /* 0x0000000b99aa7c23 */ /* 0x100fe2000801089e */
[--C-:B------:R-:W-:Y:S01]  /*a450*/  FFMA.FTZ R151, R151, UR11, -R161.reuse ;  /* 0x0000000b97977c23 */ /* 0x100fe200080108a1 */
[----:B------:R-:W-:Y:S01]  /*a460*/  FFMA.FTZ R153, R154, UR11, -R158 ;  /* 0x0000000b9a997c23 */ /* 0x000fe2000801089e */
[----:B------:R-:W-:-:S03]  /*a470*/  FFMA.FTZ R152, R152, UR11, -R161 ;  /* 0x0000000b98987c23 */ /* 0x000fc600080108a1 */
        /* <DEDUP_REMOVED lines=92> */
.L_x_4317:
        /* <DEDUP_REMOVED lines=34> */
.L_x_4307:
        /* <DEDUP_REMOVED lines=9> */
[----:B------:R-:W-:Y:S01]  /*acf0*/  ULDC UR5, c[0x0][0x9d8] ;  /* 0x0002760000057ab9 */ /* 0x000fe20000000800 */
[----:B------:R-:W-:Y:S01]  /*ad00*/  ULDC UR54, c[0x0][0x988] ;  /* 0x0002620000367ab9 */ /* 0x000fe20000000800 */
[----:B------:R-:W-:-:S05]  /*ad10*/  ULDC UR55, c[0x0][0x9e0] ;  /* 0x0002780000377ab9 */ /* 0x000fca0000000800 */
.L_x_4338:
[----:B------:R-:W-:-:S04]  /*ad20*/  UIADD3 UR38, UR4, 0x1, URZ ;  /* 0x0000000104267890 */ /* 0x000fc8000fffe03f */
[----:B------:R-:W-:-:S04]  /*ad30*/  UISETP.NE.AND UP0, UPT, UR38, 0x2, UPT ;  /* 0x000000022600788c */ /* 0x000fc8000bf05270 */
[----:B------:R-:W-:Y:S02]  /*ad40*/  USEL UR39, URZ, 0x1, UP0 ;  /* 0x000000013f277887 */ /* 0x000fe40008000000 */
[----:B------:R-:W-:Y:S02]  /*ad50*/  USEL UR38, UR38, URZ, UP0 ;  /* 0x0000003f26267287 */ /* 0x000fe40008000000 */
[----:B------:R-:W-:Y:S01]  /*ad60*/  ULOP3.LUT UR39, UR7, UR39, URZ, 0x3c, !UPT ;  /* 0x0000002707277292 */ /* 0x000fe2000f8e3c3f */
[----:B------:R-:W-:Y:S11]  /*ad70*/  @!P0 BRA `(.L_x_4320) ;  /* 0x0000000000048947 */ /* 0x000ff60003800000 */
[----:B------:R-:W-:Y:S01]  /*ad80*/  BPT.TRAP 0x1 ;  /* 0x000000040000795c */ /* 0x000fe20000300000 */
.L_x_4320:
[----:B------:R-:W-:Y:S01]  /*ad90*/  ULEA UR6, UR38, UR40, 0x3 ;  /* 0x0000002826067291 */ /* 0x000fe2000f8e183f */
[----:B------:R-:W-:-:S05]  /*ada0*/  IMAD.U32 R9, RZ, RZ, UR39 ;  /* 0x00000027ff097e24 */ /* 0x000fca000f8e00ff */
[----:B------:R-:W-:-:S04]  /*adb0*/  SHF.L.U32 R9, R9, 0x1f, RZ ;  /* 0x0000001f09097819 */ /* 0x000fc800000006ff */
[----:B------:R0:W1:Y:S01]  /*adc0*/  SYNCS.PHASECHK.TRANS64.TRYWAIT P1, [UR6+0x30830], R9 ;  /* 0x03083009ff0075a7 */ /* 0x0000620008020146 */
[----:B------:R-:W-:Y:S05]  /*add0*/  @!P0 BRA `(.L_x_4321) ;  /* 0x0000000000048947 */ /* 0x000fea0003800000 */
[----:B------:R-:W-:Y:S01]  /*ade0*/  BPT.TRAP 0x1 ;  /* 0x000000040000795c */ /* 0x000fe20000300000 */
.L_x_4321:
[----:B-1----:R-:W-:Y:S05]  /*adf0*/  @P1 BRA `(.L_x_4322) ;  /* 0x0000000000081947 */ /* 0x002fea0003800000 */
[----:B------:R-:W1:Y:S02]  /*ae00*/  SYNCS.PHASECHK.TRANS64.TRYWAIT P1, [UR6+0x30830], R9 ;  /* 0x03083009ff0075a7 */ /* 0x000e640008020146 */
[----:B-1----:R-:W-:Y:S05]  /*ae10*/  @!P1 BRA `(.L_x_4323) ;  /* 0x000000b000bc9947 */ /* 0x002fea0003800000 */
.L_x_4322:
        /* <DEDUP_REMOVED lines=169> */
.L_x_4324:
[----:B------:R-:W-:Y:S01]  /*b8b0*/  ULEA UR10, UR4, UR40, 0x3 ;  /* 0x00000028040a7291 */ /* 0x000fe2000f8e183f */
[----:B------:R-:W-:-:S05]  /*b8c0*/  IMAD.U32 R0, RZ, RZ, UR7 ;  /* 0x00000007ff007e24 */ /* 0x000fca000f8e00ff */
[----:B------:R-:W-:-:S04]  /*b8d0*/  SHF.L.U32 R0, R0, 0x1f, RZ ;  /* 0x0000001f00007819 */ /* 0x000fc800000006ff */
[----:B------:R2:W3:Y:S01]  /*b8e0*/  SYNCS.PHASECHK.TRANS64.TRYWAIT P1, [UR10+0x30850], R0 ;  /* 0x03085000ff0075a7 */ /* 0x0004e2000802014a */
[----:B------:R-:W-:Y:S05]  /*b8f0*/  @!P0 BRA `(.L_x_4325) ;  /* 0x0000000000048947 */ /* 0x000fea0003800000 */
[----:B------:R-:W-:Y:S01]  /*b900*/  BPT.TRAP 0x1 ;  /* 0x000000040000795c */ /* 0x000fe20000300000 */
.L_x_4325:
[----:B---3--:R-:W-:Y:S05]  /*b910*/  @P1 BRA `(.L_x_4326) ;  /* 0x0000000000081947 */ /* 0x008fea0003800000 */
[----:B------:R-:W3:Y:S02]  /*b920*/  SYNCS.PHASECHK.TRANS64.TRYWAIT P1, [UR10+0x30850], R0 ;  /* 0x03085000ff0075a7 */ /* 0x000ee4000802014a */
[----:B---3--:R-:W-:Y:S05]  /*b930*/  @!P1 BRA `(.L_x_4327) ;  /* 0x000000a8000c9947 */ /* 0x008fea0003800000 */
.L_x_4326:
        /* <DEDUP_REMOVED lines=37> */
.L_x_4328:
[----:B------:R-:W-:Y:S01]  /*bb90*/  ISETP.NE.AND P2, PT, R199, 0x1, PT ;  /* 0x00000001c700780c */ /* 0x000fe20003f45270 */
[----:B------:R-:W-:Y:S01]  /*bba0*/  FMUL.FTZ R174, R133, UR5 ;  /* 0x0000000585ae7c20 */ /* 0x000fe20008410000 */
[----:B------:R-:W-:Y:S01]  /*bbb0*/  FMUL.FTZ R133, R155, UR5 ;  /* 0x000000059b857c20 */ /* 0x000fe20008410000 */
[----:B------:R-:W-:Y:S01]  /*bbc0*/  VIADD R155, R19, UR42 ;  /* 0x0000002a139b7c36 */ /* 0x000fe20008000000 */
[----:B------:R-:W-:Y:S01]  /*bbd0*/  ULEA UR4, UR38, UR40, 0x3 ;  /* 0x0000002826047291 */ /* 0x000fe2000f8e183f */
[----:B------:R-:W-:Y:S01]  /*bbe0*/  FMUL.FTZ R171, R128, UR5 ;  /* 0x0000000580ab7c20 */ /* 0x000fe20008410000 */
[----:B------:R-:W-:Y:S01]  /*bbf0*/  FMUL.FTZ R128, R146, UR5 ;  /* 0x0000000592807c20 */ /* 0x000fe20008410000 */
[----:B------:R-:W-:Y:S01]  /*bc00*/  FMUL.FTZ R146, R152, UR5 ;  /* 0x0000000598927c20 */ /* 0x000fe20008410000 */
[----:B------:R-:W-:Y:S01]  /*bc10*/  FMUL.FTZ R176, R137, UR5 ;  /* 0x0000000589b07c20 */ /* 0x000fe20008410000 */
[----:B------:R-:W-:Y:S01]  /*bc20*/  UIADD3 UR4, UR4, 0x30840, URZ ;  /* 0x0003084004047890 */ /* 0x000fe2000fffe03f */
[----:B------:R-:W-:Y:S01]  /*bc30*/  FMUL.FTZ R137, R158, UR5 ;  /* 0x000000059e897c20 */ /* 0x000fe20008410000 */
[----:B------:R-:W-:Y:S01]  /*bc40*/  FMUL.FTZ R170, R125, UR5 ;  /* 0x000000057daa7c20 */ /* 0x000fe20008410000 */
[----:B-1----:R-:W-:Y:S01]  /*bc50*/  FMUL.FTZ R10, R126, UR5 ;  /* 0x000000057e0a7c20 */ /* 0x002fe20008410000 */
[----:B------:R-:W1:Y:S01]  /*bc60*/  @P2 LDC R14, c[0x0][0x44c] ;  /* 0x00011300ff0e2b82 */ /* 0x000e620000000800 */
[----:B------:R-:W-:-:S02]  /*bc70*/  IMAD R158, R13, -0x60, RZ ;  /* 0xffffffa00d9e7824 */ /* 0x000fc400078e02ff */
[----:B------:R-:W-:Y:S01]  /*bc80*/  FMUL.FTZ R20, R120, UR5 ;  /* 0x0000000578147c20 */ /* 0x000fe20008410000 */
[----:B------:R-:W-:Y:S01]  /*bc90*/  FMUL.FTZ R2, R123, UR5 ;  /* 0x000000057b027c20 */ /* 0x000fe20008410000 */
[----:B------:R-:W-:Y:S01]  /*bca0*/  FMUL.FTZ R169, R124, UR5 ;  /* 0x000000057ca97c20 */ /* 0x000fe20008410000 */
[----:B------:R-:W-:Y:S01]  /*bcb0*/  FMUL.FTZ R126, R142, UR5 ;  /* 0x000000058e7e7c20 */ /* 0x000fe20008410000 */
[----:B------:R-:W-:Y:S01]  /*bcc0*/  FMUL.FTZ R125, R143, UR5 ;  /* 0x000000058f7d7c20 */ /* 0x000fe20008410000 */
[----:B------:R-:W-:Y:S01]  /*bcd0*/  FMUL.FTZ R168, R121, UR5 ;  /* 0x0000000579a87c20 */ /* 0x000fe20008410000 */
[----:B------:R-:W3:Y:S01]  /*bce0*/  @P2 LDC R15, c[0x0][0x450] ;  /* 0x00011400ff0f2b82 */ /* 0x000ee20000000800 */
[----:B0-2---:R-:W-:Y:S01]  /*bcf0*/  FMUL.FTZ R0, R122, UR5 ;  /* 0x000000057a007c20 */ /* 0x005fe20008410000 */
[----:B------:R-:W-:Y:S01]  /*bd00*/  FMUL.FTZ R9, R127, UR5 ;  /* 0x000000057f097c20 */ /* 0x000fe20008410000 */
[----:B------:R-:W-:Y:S01]  /*bd10*/  FMUL.FTZ R120, R130, UR5 ;  /* 0x0000000582787c20 */ /* 0x000fe20008410000 */
[----:B------:R-:W-:Y:S01]  /*bd20*/  FMUL.FTZ R124, R138, UR5 ;  /* 0x000000058a7c7c20 */ /* 0x000fe20008410000 */
[----:B------:R-:W-:Y:S01]  /*bd30*/  FMUL.FTZ R123, R139, UR5 ;  /* 0x000000058b7b7c20 */ /* 0x000fe20008410000 */
[----:B------:R-:W-:Y:S01]  /*bd40*/  FMUL.FTZ R142, R144, UR5 ;  /* 0x00000005908e7c20 */ /* 0x000fe20008410000 */
[----:B------:R-:W-:Y:S01]  /*bd50*/  FMUL.FTZ R143, R145, UR5 ;  /* 0x00000005918f7c20 */ /* 0x000fe20008410000 */
[----:B------:R-:W-:Y:S01]  /*bd60*/  UPRMT UR4, UR61, 0x654, UR4 ;  /* 0x000006543d047896 */ /* 0x000fe20008000004 */
[----:B------:R-:W-:Y:S01]  /*bd70*/  FMUL.FTZ R172, R129, UR5 ;  /* 0x0000000581ac7c20 */ /* 0x000fe20008410000 */
[----:B------:R-:W-:Y:S01]  /*bd80*/  FMUL.FTZ R21, R131, UR5 ;  /* 0x0000000583157c20 */ /* 0x000fe20008410000 */
[----:B------:R-:W-:Y:S01]  /*bd90*/  FMUL.FTZ R173, R132, UR5 ;  /* 0x0000000584ad7c20 */ /* 0x000fe20008410000 */
[----:B------:R-:W-:Y:S01]  /*bda0*/  FMUL.FTZ R122, R134, UR5 ;  /* 0x00000005867a7c20 */ /* 0x000fe20008410000 */
[----:B------:R-:W-:Y:S01]  /*bdb0*/  FMUL.FTZ R121, R135, UR5 ;  /* 0x0000000587797c20 */ /* 0x000fe20008410000 */
[----:B------:R-:W-:Y:S01]  /*bdc0*/  FMUL.FTZ R175, R136, UR5 ;  /* 0x0000000588af7c20 */ /* 0x000fe20008410000 */
[----:B------:R-:W-:Y:S01]  /*bdd0*/  FMUL.FTZ R138, R140, UR5 ;  /* 0x000000058c8a7c20 */ /* 0x000fe20008410000 */
[----:B-1----:R-:W-:-:S04]  /*bde0*/  @P2 IMAD.HI.U32 R14, R155, R14, RZ ;  /* 0x0000000e9b0e2227 */ /* 0x002fc800078e00ff */
[----:B------:R-:W-:Y:S01]  /*bdf0*/  FMUL.FTZ R139, R141, UR5 ;  /* 0x000000058d8b7c20 */ /* 0x000fe20008410000 */
[----:B------:R-:W-:Y:S01]  /*be00*/  FMUL.FTZ R127, R147, UR5 ;  /* 0x00000005937f7c20 */ /* 0x000fe20008410000 */
[----:B------:R-:W-:Y:S01]  /*be10*/  FMUL.FTZ R144, R148, UR5 ;  /* 0x0000000594907c20 */ /* 0x000fe20008410000 */
[----:B------:R-:W-:Y:S01]  /*be20*/  FMUL.FTZ R145, R149, UR5 ;  /* 0x0000000595917c20 */ /* 0x000fe20008410000 */
[----:B------:R-:W-:Y:S01]  /*be30*/  FMUL.FTZ R130, R150, UR5 ;  /* 0x0000000596827c20 */ /* 0x000fe20008410000 */
[----:B------:R-:W-:Y:S01]  /*be40*/  FMUL.FTZ R129, R151, UR5 ;  /* 0x0000000597817c20 */ /* 0x000fe20008410000 */
[----:B------:R-:W-:Y:S01]  /*be50*/  FMUL.FTZ R147, R153, UR5 ;  /* 0x0000000599937c20 */ /* 0x000fe20008410000 */
[----:B---3--:R-:W-:Y:S01]  /*be60*/  @P2 SHF.R.U32.HI R155, RZ, R15, R14 ;  /* 0x0000000fff9b2219 */ /* 0x008fe2000001160e */
        /* <DEDUP_REMOVED lines=12> */
[----:B------:R-:W-:-:S02]  /*bf30*/  VIADD R15, R158, 0x1 ;  /* 0x000000019e0f7836 */ /* 0x000fc40000000000 */
[----:B------:R-:W-:Y:S01]  /*bf40*/  FMUL.FTZ R135, R167, UR5 ;  /* 0x00000005a7877c20 */ /* 0x000fe20008410000 */
[----:B------:R-:W-:Y:S01]  /*bf50*/  LOP3.LUT P1, RZ, R16, 0x80000, RZ, 0xc0, !PT ;  /* 0x0008000010ff7812 */ /* 0x000fe2000782c0ff */
[----:B------:R-:W1:Y:S01]  /*bf60*/  MUFU.TANH R20, R20 ;  /* 0x0000001400147308 */ /* 0x000e620000002400 */
[----:B------:R-:W-:Y:S01]  /*bf70*/  IMAD R14, R18, -0x2, R15 ;  /* 0xfffffffe120e7824 */ /* 0x000fe200078e020f */
[----:B------:R-:W-:Y:S01]  /*bf80*/  SYNCS.ARRIVE.TRANS64.RED.A1T0 RZ, [UR4], RZ ;  /* 0x000000ffffff79a7 */ /* 0x000fe20008100404 */
[----:B------:R-:W-:Y:S02]  /*bf90*/  ULOP3.LUT UR4, URZ, UR51, URZ, 0x33, !UPT ;  /* 0x000000333f047292 */ /* 0x000fe4000f8e333f */
[C---:B------:R-:W-:Y:S01]  /*bfa0*/  VIADD R157, R14.reuse, 0xffffffff ;  /* 0xffffffff0e9d7836 */ /* 0x040fe20000000000 */
[----:B------:R-:W-:Y:S02]  /*bfb0*/  IADD3 R15, R14, -UR50, R17 ;  /* 0x800000320e0f7c10 */ /* 0x000fe4000fffe011 */
[----:B------:R-:W2:Y:S03]  /*bfc0*/  MUFU.TANH R168, R168 ;  /* 0x000000a800a87308 */ /* 0x000ea60000002400 */
[----:B------:R-:W-:-:S02]  /*bfd0*/  VIADD R159, R15, UR55 ;  /* 0x000000370f9f7c36 */ /* 0x000fc40008000000 */
[----:B------:R-:W-:Y:S02]  /*bfe0*/  VIADD R160, R15, UR4 ;  /* 0x000000040fa07c36 */ /* 0x000fe40008000000 */
[--C-:B0-----:R-:W-:Y:S01]  /*bff0*/  IMAD.IADD R153, R159, 0x1, R152.reuse ;  /* 0x000000019f997824 */ /* 0x101fe200078e0298 */
[----:B------:R-:W0:Y:S01]  /*c000*/  MUFU.TANH R0, R0 ;  /* 0x0000000000007308 */ /* 0x000e220000002400 */
        /* <DEDUP_REMOVED lines=46> */
[----:B-1234-:R-:W-:Y:S05]  /*c2f0*/  @!P1 BRA `(.L_x_4329) ;  /* 0x0000000000549947 */ /* 0x01efea0003800000 */
[----:B------:R-:W-:Y:S01]  /*c300*/  IADD3 R151, R17, -UR50, R152 ;  /* 0x8000003211977c10 */ /* 0x000fe2000fffe098 */
        /* <DEDUP_REMOVED lines=11> */
.L_x_4331:
[----:B------:R-:W-:-:S05]  /*c3c0*/  IMAD.U32 R152, RZ, RZ, UR41 ;  /* 0x00000029ff987e24 */ /* 0x000fca000f8e00ff */
[----:B------:R-:W-:-:S13]  /*c3d0*/  ISETP.NE.AND P1, PT, R152, 0x1, PT ;  /* 0x000000019800780c */ /* 0x000fda0003f25270 */
[----:B------:R-:W1:Y:S02]  /*c3e0*/  @P1 LDC.64 R14, c[0x0][0x9e8] ;  /* 0x00027a00ff0e1b82 */ /* 0x000e640000000a00 */
[----:B-1----:R-:W-:-:S05]  /*c3f0*/  @P1 IMAD.HI.U32 R14, R151, R14, RZ ;  /* 0x0000000e970e1227 */ /* 0x002fca00078e00ff */
[----:B------:R-:W-:-:S07]  /*c400*/  @P1 SHF.R.U32.HI R151, RZ, R15, R14 ;  /* 0x0000000fff971219 */ /* 0x000fce000001160e */
.L_x_4332:
[----:B------:R-:W-:Y:S05]  /*c410*/  BSYNC B0 ;  /* 0x0000000000007941 */ /* 0x000fea0003800000 */
.L_x_4330:
[----:B------:R-:W-:-:S05]  /*c420*/  IMAD R151, R151, R152, R157 ;  /* 0x0000009897977224 */ /* 0x000fca00078e029d */
[----:B------:R-:W-:Y:S02]  /*c430*/  VIADDMNMX R153, R151, R152, R153, PT ;  /* 0x0000009897997246 */ /* 0x000fe40003800199 */
[----:B------:R-:W-:-:S07]  /*c440*/  VIMNMX R154, R154, R151, !PT ;  /* 0x000000979a9a7248 */ /* 0x000fce0007fe0100 */
.L_x_4329:
[C---:B------:R-:W-:Y:S01]  /*c450*/  ISETP.GE.AND P1, PT, R158.reuse, 0x2, PT ;  /* 0x000000029e00780c */ /* 0x040fe20003f26270 */
[----:B------:R-:W1:Y:S01]  /*c460*/  SHFL.IDX PT, R14, R155, 0x1, 0x1c1f ;  /* 0x003c1f009b0e7f89 */ /* 0x000e6200000e0000 */
[----:B------:R-:W-:Y:S02]  /*c470*/  ISETP.GE.AND P2, PT, R158, 0x9, PT ;  /* 0x000000099e00780c */ /* 0x000fe40003f46270 */
[----:B------:R-:W-:Y:S02]  /*c480*/  ISETP.GT.AND P4, PT, R154, 0x1, !P1 ;  /* 0x000000019a00780c */ /* 0x000fe40004f84270 */
[----:B------:R-:W-:Y:S02]  /*c490*/  ISETP.GE.AND P5, PT, R158, 0xa, PT ;  /* 0x0000000a9e00780c */ /* 0x000fe40003fa6270 */
[----:B------:R-:W-:Y:S02]  /*c4a0*/  ISETP.GT.AND P3, PT, R154, 0x8, !P2 ;  /* 0x000000089a00780c */ /* 0x000fe40005764270 */
[----:B------:R-:W-:-:S02]  /*c4b0*/  ISETP.LT.OR P4, PT, R153, 0x2, P4 ;  /* 0x000000029900780c */ /* 0x000fc40002781670 */
[----:B------:R-:W-:Y:S02]  /*c4c0*/  ISETP.LT.OR P3, PT, R153, 0x9, P3 ;  /* 0x000000099900780c */ /* 0x000fe40001f61670 */
[----:B------:R-:W-:Y:S02]  /*c4d0*/  FSEL R168, R168, -INF , !P4 ;  /* 0xff800000a8a87808 */ /* 0x000fe40006000000 */
[----:B------:R-:W-:Y:S02]  /*c4e0*/  ISETP.GE.AND P4, PT, R158, 0x11, PT ;  /* 0x000000119e00780c */ /* 0x000fe40003f86270 */
[----:B------:R-:W-:Y:S02]  /*c4f0*/  LOP3.LUT R16, R16, 0xfffffffb, RZ, 0xc0, !PT ;  /* 0xfffffffb10107812 */ /* 0x000fe400078ec0ff */
[----:B------:R-:W-:Y:S02]  /*c500*/  FSEL R169, R169, -INF , !P3 ;  /* 0xff800000a9a97808 */ /* 0x000fe40005800000 */
[----:B------:R-:W-:-:S02]  /*c510*/  ISETP.GT.AND P3, PT, R154, 0x9, !P5 ;  /* 0x000000099a00780c */ /* 0x000fc40006f64270 */
[----:B------:R-:W-:Y:S02]  /*c520*/  @P5 LOP3.LUT R16, R16, 0x4, RZ, 0xfc, !PT ;  /* 0x0000000410105812 */ /* 0x000fe400078efcff */
[----:B------:R-:W-:Y:S02]  /*c530*/  ISETP.LT.OR P3, PT, R153, 0xa, P3 ;  /* 0x0000000a9900780c */ /* 0x000fe40001f61670 */
[----:B------:R-:W-:Y:S02]  /*c540*/  LOP3.LUT R16, R16, 0xfffffff7, RZ, 0xc0, !PT ;  /* 0xfffffff710107812 */ /* 0x000fe400078ec0ff */
[----:B0-----:R-:W-:Y:S02]  /*c550*/  FSEL R170, R170, -INF , !P3 ;  /* 0xff800000aaaa7808 */ /* 0x001fe40005800000 */
        /* <DEDUP_REMOVED lines=122> */
[----:B------:R-:W-:Y:S01]  /*cd00*/  IADD3 R141, R17, -UR50, R14 ;  /* 0x80000032118d7c10 */ /* 0x000fe2000fffe00e */
        /* <DEDUP_REMOVED lines=11> */
.L_x_4335:
[----:B------:R-:W-:-:S05]  /*cdc0*/  IMAD.U32 R158, RZ, RZ, UR41 ;  /* 0x00000029ff9e7e24 */ /* 0x000fca000f8e00ff */
[----:B------:R-:W-:-:S13]  /*cdd0*/  ISETP.NE.AND P6, PT, R158, 0x1, PT ;  /* 0x000000019e00780c */ /* 0x000fda0003fc5270 */
[----:B------:R-:W0:Y:S02]  /*cde0*/  @P6 LDC.64 R14, c[0x0][0x9e8] ;  /* 0x00027a00ff0e6b82 */ /* 0x000e240000000a00 */
[----:B0-----:R-:W-:-:S05]  /*cdf0*/  @P6 IMAD.HI.U32 R14, R141, R14, RZ ;  /* 0x0000000e8d0e6227 */ /* 0x001fca00078e00ff */
[----:B------:R-:W-:-:S07]  /*ce00*/  @P6 SHF.R.U32.HI R141, RZ, R15, R14 ;  /* 0x0000000fff8d6219 */ /* 0x000fce000001160e */
.L_x_4336:
[----:B------:R-:W-:Y:S05]  /*ce10*/  BSYNC B0 ;  /* 0x0000000000007941 */ /* 0x000fea0003800000 */
.L_x_4334:
[----:B------:R-:W-:-:S05]  /*ce20*/  IMAD R141, R141, R158, R157 ;  /* 0x0000009e8d8d7224 */ /* 0x000fca00078e029d */
[----:B------:R-:W-:Y:S02]  /*ce30*/  VIADDMNMX R153, R141, R158, R153, PT ;  /* 0x0000009e8d997246 */ /* 0x000fe40003800199 */
[----:B------:R-:W-:-:S07]  /*ce40*/  VIMNMX R154, R154, R141, !PT ;  /* 0x0000008d9a9a7248 */ /* 0x000fce0007fe0100 */
.L_x_4333:
        /* <DEDUP_REMOVED lines=9> */
[C---:B------:R-:W-:Y:S02]  /*cee0*/  LOP3.LUT P2, RZ, R16.reuse, 0x20000, RZ, 0xc0, !PT ;  /* 0x0002000010ff7812 */ /* 0x040fe4000784c0ff */
        /* <DEDUP_REMOVED lines=60> */
[----:B------:R-:W-:Y:S01]  /*d2b0*/  LOP3.LUT P2, RZ, R16, 0x40, RZ, 0xc0, !PT ;  /* 0x0000004010ff7812 */ /* 0x000fe2000784c0ff */
        /* <DEDUP_REMOVED lines=42> */
[----:B------:R-:W-:Y:S02]  /*d560*/  ISETP.GT.AND P1, PT, R154, RZ, !P6 ;  /* 0x000000ff9a00720c */ /* 0x000fe40007724270 */
        /* <DEDUP_REMOVED lines=36> */
[----:B------:R-:W-:Y:S01]  /*d7b0*/  FFMA.FTZ R172, R146, UR11, -R165 ;  /* 0x0000000b92ac7c23 */ /* 0x000fe200080108a5 */
[----:B------:R-:W-:Y:S01]  /*d7c0*/  MUFU.EX2 R141, R141 ;  /* 0x0000008d008d7308 */ /* 0x000fe20000000800 */
[----:B------:R-:W-:-:S04]  /*d7d0*/  FMNMX.FTZ R159, R123, R0, !PT ;  /* 0x000000007b9f7209 */ /* 0x000fc80007810000 */
[----:B------:R-:W-:-:S03]  /*d7e0*/  FMNMX.FTZ R0, R126, R159, !PT ;  /* 0x0000009f7e007209 */ /* 0x000fc60007810000 */
[----:B------:R-:W-:Y:S01]  /*d7f0*/  MUFU.EX2 R188, R188 ;  /* 0x000000bc00bc7308 */ /* 0x000fe20000000800 */
[----:B------:R-:W-:-:S04]  /*d800*/  FMNMX.FTZ R159, R125, R0, !PT ;  /* 0x000000007d9f7209 */ /* 0x000fc80007810000 */
        /* <DEDUP_REMOVED lines=10> */
[--C-:B------:R-:W-:Y:S01]  /*d8b0*/  FFMA.FTZ R176, R142, UR11, -R165.reuse ;  /* 0x0000000b8eb07c23 */ /* 0x100fe200080108a5 */
[----:B------:R-:W-:Y:S01]  /*d8c0*/  FFMA.FTZ R165, R20, UR11, -R165 ;  /* 0x0000000b14a57c23 */ /* 0x000fe200080108a5 */
        /* <DEDUP_REMOVED lines=10> */
[----:B------:R-:W-:Y:S04]  /*d970*/  MUFU.EX2 R159, R159 ;  /* 0x0000009f009f7308 */ /* 0x000fe80000000800 */
[----:B------:R-:W0:Y:S04]  /*d980*/  SHFL.BFLY PT, R153, R0, 0x2, 0x1f ;  /* 0x0c401f0000997f89 */ /* 0x000e2800000e0000 */
[----:B------:R-:W-:Y:S08]  /*d990*/  MUFU.EX2 R180, R180 ;  /* 0x000000b400b47308 */ /* 0x000ff00000000800 */
[----:B------:R-:W-:Y:S08]  /*d9a0*/  MUFU.EX2 R161, R161 ;  /* 0x000000a100a17308 */ /* 0x000ff00000000800 */
[----:B------:R-:W-:Y:S01]  /*d9b0*/  MUFU.EX2 R182, R182 ;  /* 0x000000b600b67308 */ /* 0x000fe20000000800 */
[----:B0-----:R-:W-:-:S02]  /*d9c0*/  FMNMX.FTZ R153, R0, R153, !PT ;  /* 0x0000009900997209 */ /* 0x001fc40007810000 */
[----:B------:R-:W-:-:S05]  /*d9d0*/  FSEL R0, R9, RZ, P1 ;  /* 0x000000ff09007208 */ /* 0x000fca0000800000 */
[----:B------:R-:W-:Y:S01]  /*d9e0*/  MUFU.EX2 R131, R131 ;  /* 0x0000008300837308 */ /* 0x000fe20000000800 */
[----:B------:R-:W0:Y:S01]  /*d9f0*/  SHFL.BFLY PT, R10, R153, 0x1, 0x1f ;  /* 0x0c201f00990a7f89 */ /* 0x000e2200000e0000 */
[----:B------:R-:W-:-:S04]  /*da00*/  FADD.FTZ R0, -R0, R11 ;  /* 0x0000000b00007221 */ /* 0x000fc80000010100 */
[----:B------:R-:W-:Y:S02]  /*da10*/  FMUL.FTZ R0, R0, UR11 ;  /* 0x0000000b00007c20 */ /* 0x000fe40008410000 */
[----:B------:R-:W-:Y:S08]  /*da20*/  MUFU.EX2 R176, R176 ;  /* 0x000000b000b07308 */ /* 0x000ff00000000800 */
[----:B------:R-:W1:Y:S08]  /*da30*/  MUFU.EX2 R0, R0 ;  /* 0x0000000000007308 */ /* 0x000e700000000800 */
[----:B------:R-:W-:Y:S01]  /*da40*/  MUFU.EX2 R135, R135 ;  /* 0x0000008700877308 */ /* 0x000fe20000000800 */
[----:B0-----:R-:W-:-:S04]  /*da50*/  FMNMX.FTZ R10, R153, R10, !PT ;  /* 0x0000000a990a7209 */ /* 0x001fc80007810000 */
[C---:B------:R-:W-:Y:S01]  /*da60*/  FSETP.NEU.FTZ.AND P1, PT, R10.reuse, -INF , PT ;  /* 0xff8000000a00780b */ /* 0x040fe20003f3d000 */
[----:B------:R-:W-:Y:S02]  /*da70*/  FMUL.FTZ R149, R10, UR11 ;  /* 0x0000000b0a957c20 */ /* 0x000fe40008410000 */
[----:B------:R-:W-:Y:S03]  /*da80*/  MUFU.EX2 R178, R178 ;  /* 0x000000b200b27308 */ /* 0x000fe60000000800 */
[----:B------:R-:W-:-:S05]  /*da90*/  FSEL R149, R149, RZ, P1 ;  /* 0x000000ff95957208 */ /* 0x000fca0000800000 */
[--C-:B------:R-:W-:Y:S01]  /*daa0*/  FFMA.FTZ R191, R14, UR11, -R149.reuse ;  /* 0x0000000b0ebf7c23 */ /* 0x100fe20008010895 */
[--C-:B------:R-:W-:Y:S01]  /*dab0*/  FFMA.FTZ R14, R15, UR11, -R149.reuse ;  /* 0x0000000b0f0e7c23 */ /* 0x100fe20008010895 */
[----:B------:R-:W-:Y:S01]  /*dac0*/  FSEL R15, R10, RZ, P1 ;  /* 0x000000ff0a0f7208 */ /* 0x000fe20000800000 */
[--C-:B------:R-:W-:Y:S01]  /*dad0*/  FFMA.FTZ R189, R163, UR11, -R149.reuse ;  /* 0x0000000ba3bd7c23 */ /* 0x100fe20008010895 */
[--C-:B------:R-:W-:Y:S01]  /*dae0*/  FFMA.FTZ R20, R2, UR11, -R149.reuse ;  /* 0x0000000b02147c23 */ /* 0x100fe20008010895 */
[--C-:B------:R-:W-:Y:S01]  /*daf0*/  FFMA.FTZ R185, R120, UR11, -R149.reuse ;  /* 0x0000000b78b97c23 */ /* 0x100fe20008010895 */
[----:B------:R-:W-:Y:S01]  /*db00*/  MUFU.EX2 R191, R191 ;  /* 0x000000bf00bf7308 */ /* 0x000fe20000000800 */
[----:B------:R-:W-:Y:S01]  /*db10*/  FADD.FTZ R15, -R15, R12 ;  /* 0x0000000c0f0f7221 */ /* 0x000fe20000010100 */
[----:B------:R-:W-:Y:S01]  /*db20*/  FFMA.FTZ R120, R21, UR11, -R149 ;  /* 0x0000000b15787c23 */ /* 0x000fe20008010895 */
[----:B-1----:R-:W-:Y:S01]  /*db30*/  FFMA.FTZ R21, R0, R8, R141 ;  /* 0x0000000800157223 */ /* 0x002fe2000001008d */
[--C-:B------:R-:W-:Y:S01]  /*db40*/  FFMA.FTZ R187, R122, UR11, -R149.reuse ;  /* 0x0000000b7abb7c23 */ /* 0x100fe20008010895 */
[----:B------:R-:W-:Y:S01]  /*db50*/  FMUL.FTZ R15, R15, UR11 ;  /* 0x0000000b0f0f7c20 */ /* 0x000fe20008410000 */
[----:B------:R-:W-:Y:S01]  /*db60*/  FFMA.FTZ R122, R121, UR11, -R149 ;  /* 0x0000000b797a7c23 */ /* 0x000fe20008010895 */
[----:B------:R-:W-:Y:S01]  /*db70*/  FADD.FTZ R21, R188, R21 ;  /* 0x00000015bc157221 */ /* 0x000fe20000010000 */
[----:B------:R-:W-:Y:S01]  /*db80*/  MUFU.EX2 R189, R189 ;  /* 0x000000bd00bd7308 */ /* 0x000fe20000000800 */
[--C-:B------:R-:W-:Y:S01]  /*db90*/  FFMA.FTZ R179, R130, UR11, -R149.reuse ;  /* 0x0000000b82b37c23 */ /* 0x100fe20008010895 */
[----:B------:R-:W-:Y:S01]  /*dba0*/  FFMA.FTZ R181, R124, UR11, -R149 ;  /* 0x0000000b7cb57c23 */ /* 0x000fe20008010895 */
[----:B------:R-:W-:Y:S01]  /*dbb0*/  FADD.FTZ R130, R190, R21 ;  /* 0x00000015be827221 */ /* 0x000fe20000010000 */
[--C-:B------:R-:W-:Y:S01]  /*dbc0*/  FFMA.FTZ R124, R123, UR11, -R149.reuse ;  /* 0x0000000b7b7c7c23 */ /* 0x100fe20008010895 */
[--C-:B------:R-:W-:Y:S01]  /*dbd0*/  FFMA.FTZ R183, R126, UR11, -R149.reuse ;  /* 0x0000000b7eb77c23 */ /* 0x100fe20008010895 */
[--C-:B------:R-:W-:Y:S01]  /*dbe0*/  FFMA.FTZ R12, R125, UR11, -R149.reuse ;  /* 0x0000000b7d0c7c23 */ /* 0x100fe20008010895 */
[--C-:B------:R-:W-:Y:S01]  /*dbf0*/  FFMA.FTZ R173, R134, UR11, -R149.reuse ;  /* 0x0000000b86ad7c23 */ /* 0x100fe20008010895 */
[----:B------:R0:W1:Y:S01]  /*dc00*/  MUFU.EX2 R2, R15 ;  /* 0x0000000f00027308 */ /* 0x0000620000000800 */
        /* <DEDUP_REMOVED lines=23> */
[--C-:B------:R-:W-:Y:S01]  /*dd80*/  FFMA.FTZ R134, R136, UR11, -R149.reuse ;  /* 0x0000000b88867c23 */ /* 0x100fe20008010895 */
[----:B------:R-:W-:Y:S02]  /*dd90*/  FFMA.FTZ R149, R151, UR11, -R149 ;  /* 0x0000000b97957c23 */ /* 0x000fe40008010895 */
        /* <DEDUP_REMOVED lines=63> */
.L_x_4337:
        /* <DEDUP_REMOVED lines=34> */
.L_x_4319:
        /* <DEDUP_REMOVED lines=99> */
.L_x_4339:
[----:B------:R-:W-:Y:S01]  /*e9e0*/  ULEA UR5, UR38, UR40, 0x3 ;  /* 0x0000002826057291 */ /* 0x000fe2000f8e183f */
[----:B------:R-:W-:-:S05]  /*e9f0*/  IMAD.U32 R0, RZ, RZ, UR39 ;  /* 0x00000027ff007e24 */ /* 0x000fca000f8e00ff */
[----:B------:R-:W-:-:S04]  /*ea00*/  SHF.L.U32 R0, R0, 0x1f, RZ ;  /* 0x0000001f00007819 */ /* 0x000fc800000006ff */
[----:B------:R0:W1:Y:S01]  /*ea10*/  SYNCS.PHASECHK.TRANS64.TRYWAIT P1, [UR5+0x30850], R0 ;  /* 0x03085000ff0075a7 */ /* 0x0000620008020145 */
[----:B------:R-:W-:Y:S05]  /*ea20*/  @!P0 BRA `(.L_x_4340) ;  /* 0x0000000000048947 */ /* 0x000fea0003800000 */
[----:B------:R-:W-:Y:S01]  /*ea30*/  BPT.TRAP 0x1 ;  /* 0x000000040000795c */ /* 0x000fe20000300000 */
.L_x_4340:
[----:B-1----:R-:W-:Y:S05]  /*ea40*/  @P1 BRA `(.L_x_4341) ;  /* 0x0000000000081947 */ /* 0x002fea0003800000 */
[----:B------:R-:W1:Y:S02]  /*ea50*/  SYNCS.PHASECHK.TRANS64.TRYWAIT P1, [UR5+0x30850], R0 ;  /* 0x03085000ff0075a7 */ /* 0x000e640008020145 */
[----:B-1----:R-:W-:Y:S05]  /*ea60*/  @!P1 BRA `(.L_x_4342) ;  /* 0x0000007400d89947 */ /* 0x002fea0003800000 */
.L_x_4341:
        /* <DEDUP_REMOVED lines=8> */
[----:B------:R-:W-:Y:S02]  /*eaf0*/  IMAD.MOV.U32 R20, RZ, RZ, RZ ;  /* 0x000000ffff147224 */ /* 0x000fe400078e00ff */
[----:B------:R-:W-:Y:S01]  /*eb00*/  IMAD.U32 R4, RZ, RZ, UR11 ;  /* 0x0000000bff047e24 */ /* 0x000fe2000f8e00ff */
[----:B------:R-:W-:-:S04]  /*eb10*/  ULOP3.LUT UR4, UR40, 0x3000000, URZ, 0xfc, !UPT ;  /* 0x0300000028047892 */ /* 0x000fc8000f8efc3f */
[----:B------:R-:W-:-:S07]  /*eb20*/  UIMAD UR4, UR38, 0x900, UR4 ;  /* 0x00000900260478a4 */ /* 0x000fce000f8e0204 */
[----:B------:R-:W-:Y:S02]  /*eb30*/  UMOV UR6, UR4 ;  /* 0x0000000400067c82 */ /* 0x000fe40008000000 */
[----:B------:R-:W-:Y:S01]  /*eb40*/  HGMMA.64x192x16.F32 R24, R188, gdesc[UR4].tnspB, R24, gsb0 ;  /* 0x42e00004bc187df0 */ /* 0x000fe20008000818 */
[----:B------:R-:W-:Y:S01]  /*eb50*/  UIADD3 UR6, UR4, 0x80, URZ ;  /* 0x0000008004067890 */ /* 0x000fe2000fffe03f */
[----:B-1----:R-:W-:Y:S01]  /*eb60*/  FADD.FTZ R5, R5, R8 ;  /* 0x0000000805057221 */ /* 0x002fe20000010000 */
[----:B------:R-:W-:Y:S01]  /*eb70*/  UMOV UR7, 0x40000040 ;  /* 0x4000004000077882 */ /* 0x000fe20000000000 */
[----:B------:R-:W-:Y:S02]  /*eb80*/  IMAD.U32 R8, RZ, RZ, UR11 ;  /* 0x0000000bff087e24 */ /* 0x000fe4000f8e00ff */
[----:B0-----:R-:W-:Y:S02]  /*eb90*/  FADD.FTZ R2, R0, R3 ;  /* 0x0000000300027221 */ /* 0x001fe40000010000 */
[----:B------:R-:W0:Y:S04]  /*eba0*/  SHFL.BFLY PT, R0, R5, 0x1, 0x1f ;  /* 0x0c201f0005007f89 */ /* 0x000e2800000e0000 */
[----:B------:R-:W1:Y:S01]  /*ebb0*/  SHFL.BFLY PT, R7, R2, 0x1, 0x1f ;  /* 0x0c201f0002077f89 */ /* 0x000e6200000e0000 */
[----:B0-----:R-:W-:Y:S01]  /*ebc0*/  FADD.FTZ R11, R5, R0 ;  /* 0x00000000050b7221 */ /* 0x001fe20000010000 */
[----:B------:R-:W-:-:S02]  /*ebd0*/  IMAD.MOV.U32 R0, RZ, RZ, -0x800000 ;  /* 0xff800000ff007424 */ /* 0x000fc400078e00ff */
[----:B-1----:R-:W-:Y:S02]  /*ebe0*/  FADD.FTZ R12, R2, R7 ;  /* 0x00000007020c7221 */ /* 0x002fe40000010000 */
[----:B------:R-:W-:Y:S01]  /*ebf0*/  FSETP.NE.FTZ.AND P1, PT, R11, RZ, PT ;  /* 0x000000ff0b00720b */ /* 0x000fe20003f35000 */
[----:B------:R-:W-:Y:S02]  /*ec00*/  IMAD.MOV.U32 R2, RZ, RZ, -0x800000 ;  /* 0xff800000ff027424 */ /* 0x000fe400078e00ff */
[----:B------:R-:W-:-:S10]  /*ec10*/  FSETP.NE.FTZ.AND P2, PT, R12, RZ, PT ;  /* 0x000000ff0c00720b */ /* 0x000fd40003f55000 */
[----:B------:R-:W0:Y:S01]  /*ec20*/  @P1 MUFU.LG2 R6, R11 ;  /* 0x0000000b00061308 */ /* 0x000e220000000c00 */
[----:B------:R-:W-:Y:S02]  /*ec30*/  @P1 FMUL.FTZ R4, R4, 0.69314718246459960938 ;  /* 0x3f31721804041820 */ /* 0x000fe40000410000 */
        /* <DEDUP_REMOVED lines=23> */
[----:B------:R-:W-:Y:S01]  /*edb0*/  UIADD3 UR4, UR4, 0x280, URZ ;  /* 0x0000028004047890 */ /* 0x000fe2000fffe03f */
[----:B------:R-:W-:Y:S02]  /*edc0*/  WARPGROUP.DEPBAR.LE gsb0, 0x0 ;  /* 0x00008000000079c5 */ /* 0x000fe40000010000 */
[----:B------:R-:W-:-:S14]  /*edd0*/  WARPGROUP.ARRIVE ;  /* 0x00000000000079c5 */ /* 0x000fdc0000000000 */
        /* <DEDUP_REMOVED lines=9> */
.L_x_4343:
        /* <DEDUP_REMOVED lines=108> */
.L_x_4265:
        /* <DEDUP_REMOVED lines=10> */
[----:B------:R-:W-:Y:S01]  /*f5d0*/  IMAD R21, R196, 0x40, R22 ;  /* 0x00000040c4157824 */ /* 0x000fe200078e0216 */
        /* <DEDUP_REMOVED lines=12> */
[----:B------:R-:W-:Y:S01]  /*f6a0*/  USHF.R.S32.HI UR10, URZ, 0x1f, UR11 ;  /* 0x0000001f3f0a7899 */ /* 0x000fe2000801140b */
[----:B------:R-:W-:Y:S01]  /*f6b0*/  F2FP.F16.F32.PACK_AB R13, R145, R130 ;  /* 0x00000082910d723e */ /* 0x000fe200000000ff */
[----:B------:R-:W-:Y:S01]  /*f6c0*/  UIMAD.WIDE.U32 UR6, UR11, UR8, URZ ;  /* 0x000000080b0672a5 */ /* 0x000fe2000f8e003f */
[----:B------:R-:W-:Y:S01]  /*f6d0*/  F2FP.F16.F32.PACK_AB R14, R53, R14 ;  /* 0x0000000e350e723e */ /* 0x000fe200000000ff */
[----:B------:R-:W-:Y:S01]  /*f6e0*/  UIMAD UR5, UR10, UR8, URZ ;  /* 0x000000080a0572a4 */ /* 0x000fe2000f8e023f */
[----:B------:R-:W-:Y:S01]  /*f6f0*/  F2FP.F16.F32.PACK_AB R15, R144, R129 ;  /* 0x00000081900f723e */ /* 0x000fe200000000ff */
[----:B------:R-:W-:Y:S01]  /*f700*/  USHF.R.S32.HI UR12, URZ, 0x1f, UR13 ;  /* 0x0000001f3f0c7899 */ /* 0x000fe2000801140d */
[----:B------:R-:W-:Y:S01]  /*f710*/  F2FP.F16.F32.PACK_AB R24, R57, R24 ;  /* 0x000000183918723e */ /* 0x000fe200000000ff */
[----:B------:R-:W-:Y:S01]  /*f720*/  UIMAD UR5, UR11, UR9, UR5 ;  /* 0x000000090b0572a4 */ /* 0x000fe2000f8e0205 */
[----:B------:R-:W-:-:S02]  /*f730*/  F2FP.F16.F32.PACK_AB R88, R89, R88 ;  /* 0x000000585958723e */ /* 0x000fc400000000ff */
[----:B------:R-:W-:Y:S02]  /*f740*/  MOV R48, R17 ;  /* 0x0000001100307202 */ /* 0x000fe40000000f00 */
[----:B0-----:R-:W-:Y:S01]  /*f750*/  MOV R49, R20 ;  /* 0x0000001400317202 */ /* 0x001fe20000000f00 */
[----:B------:R-:W-:Y:S01]  /*f760*/  ULDC.64 UR8, c[0x0][0xb98] ;  /* 0x0002e60000087ab9 */ /* 0x000fe20000000a00 */
[----:B------:R-:W-:Y:S01]  /*f770*/  UIADD3 UR7, UR7, UR5, URZ ;  /* 0x0000000507077290 */ /* 0x000fe2000fffe03f */
[----:B------:R-:W-:Y:S01]  /*f780*/  F2FP.F16.F32.PACK_AB R89, R137, R90 ;  /* 0x0000005a8959723e */ /* 0x000fe200000000ff */
[----:B------:R-:W-:Y:S01]  /*f790*/  UIMAD UR5, UR12, UR8, URZ ;  /* 0x000000080c0572a4 */ /* 0x000fe2000f8e023f */
[--C-:B------:R-:W-:Y:S01]  /*f7a0*/  IMAD.WIDE R46, R202, 0x2, R48.reuse ;  /* 0x00000002ca2e7825 */ /* 0x100fe200078e0230 */
[----:B------:R-:W-:Y:S01]  /*f7b0*/  UIMAD.WIDE.U32 UR6, UR13, UR8, UR6 ;  /* 0x000000080d0672a5 */ /* 0x000fe2000f8e0006 */
[----:B------:R-:W-:Y:S01]  /*f7c0*/  F2FP.F16.F32.PACK_AB R96, R97, R96 ;  /* 0x000000606160723e */ /* 0x000fe200000000ff */
[----:B------:R-:W-:Y:S01]  /*f7d0*/  UIMAD UR5, UR13, UR9, UR5 ;  /* 0x000000090d0572a4 */ /* 0x000fe2000f8e0205 */
[----:B------:R-:W-:Y:S01]  /*f7e0*/  IMAD.WIDE R48, R21, 0x2, R48 ;  /* 0x0000000215307825 */ /* 0x000fe200078e0230 */
[C---:B------:R-:W-:Y:S01]  /*f7f0*/  IADD3 R27, P5, R46.reuse, 0x8060, RZ ;  /* 0x000080602e1b7810 */ /* 0x040fe20007fbe0ff */
[----:B------:R-:W-:Y:S01]  /*f800*/  ULDC.64 UR8, c[0x0][0xae8] ;  /* 0x0002ba0000087ab9 */ /* 0x000fe20000000a00 */
[----:B------:R-:W-:-:S02]  /*f810*/  LOP3.LUT R21, R46, 0x380, RZ, 0xc0, !PT ;  /* 0x000003802e157812 */ /* 0x000fc400078ec0ff */
[----:B------:R-:W-:Y:S02]  /*f820*/  LOP3.LUT R26, R27, 0x380, RZ, 0xc0, !PT ;  /* 0x000003801b1a7812 */ /* 0x000fe400078ec0ff */
[----:B------:R-:W-:Y:S02]  /*f830*/  IADD3 R43, P0, R46, 0x8020, RZ ;  /* 0x000080202e2b7810 */ /* 0x000fe40007f1e0ff */
[----:B------:R-:W-:Y:S02]  /*f840*/  SHF.R.U64 R26, R26, 0x3, RZ ;  /* 0x000000031a1a7819 */ /* 0x000fe400000012ff */
[C---:B------:R-:W-:Y:S01]  /*f850*/  IADD3 R45, P6, R46.reuse, 0x8040, RZ ;  /* 0x000080402e2d7810 */ /* 0x040fe20007fde0ff */
[--C-:B------:R-:W-:Y:S01]  /*f860*/  IMAD.X R55, RZ, RZ, R47.reuse, P0 ;  /* 0x000000ffff377224 */ /* 0x100fe200000e062f */
[----:B------:R-:W-:Y:S02]  /*f870*/  IADD3 R30, P1, R46, 0x8000, RZ ;  /* 0x000080002e1e7810 */ /* 0x000fe40007f3e0ff */
[----:B------:R-:W-:Y:S01]  /*f880*/  SHF.R.U64 R21, R21, 0x3, RZ ;  /* 0x0000000315157819 */ /* 0x000fe200000012ff */
[--C-:B------:R-:W-:Y:S01]  /*f890*/  IMAD.X R51, RZ, RZ, R47.reuse, P6 ;  /* 0x000000ffff337224 */ /* 0x100fe200030e062f */
[----:B------:R-:W-:Y:S01]  /*f8a0*/  LOP3.LUT R32, R43, 0x380, RZ, 0xc0, !PT ;  /* 0x000003802b207812 */ /* 0x000fe200078ec0ff */
        /* <DEDUP_REMOVED lines=15> */
[----:B------:R-:W-:Y:S01]  /*f9a0*/  LOP3.LUT R46, R21, R46, RZ, 0x3c, !PT ;  /* 0x0000002e152e7212 */ /* 0x000fe200078e3cff */
[--C-:B------:R-:W-:Y:S01]  /*f9b0*/  IMAD.X R83, RZ, RZ, R47.reuse, P0 ;  /* 0x000000ffff537224 */ /* 0x100fe200000e062f */
[----:B------:R-:W-:Y:S01]  /*f9c0*/  SHF.R.U64 R32, R32, 0x3, RZ ;  /* 0x0000000320207819 */ /* 0x000fe200000012ff */
[----:B------:R-:W-:Y:S01]  /*f9d0*/  IMAD.X R87, RZ, RZ, R47, P1 ;  /* 0x000000ffff577224 */ /* 0x000fe200008e062f */
[----:B------:R-:W-:-:S02]  /*f9e0*/  LOP3.LUT R21, R30, 0x380, RZ, 0xc0, !PT ;  /* 0x000003801e157812 */ /* 0x000fc400078ec0ff */
[----:B------:R-:W-:Y:S02]  /*f9f0*/  LOP3.LUT R54, R32, R43, RZ, 0x3c, !PT ;  /* 0x0000002b20367212 */ /* 0x000fe400078e3cff */
[----:B------:R-:W-:Y:S02]  /*fa00*/  LOP3.LUT R20, R41, 0x380, RZ, 0xc0, !PT ;  /* 0x0000038029147812 */ /* 0x000fe400078ec0ff */
[----:B------:R-:W-:Y:S02]  /*fa10*/  SHF.R.U64 R21, R21, 0x3, RZ ;  /* 0x0000000315157819 */ /* 0x000fe400000012ff */
[----:B------:R-:W-:Y:S02]  /*fa20*/  LOP3.LUT R32, R39, 0x380, RZ, 0xc0, !PT ;  /* 0x0000038027207812 */ /* 0x000fe400078ec0ff */
[----:B------:R-:W-:Y:S02]  /*fa30*/  SHF.R.U64 R20, R20, 0x3, RZ ;  /* 0x0000000314147819 */ /* 0x000fe400000012ff */
[----:B------:R-:W-:-:S02]  /*fa40*/  LOP3.LUT R58, R21, R30, RZ, 0x3c, !PT ;  /* 0x0000001e153a7212 */ /* 0x000fc400078e3cff */
[----:B------:R-:W-:Y:S02]  /*fa50*/  SHF.R.U64 R32, R32, 0x3, RZ ;  /* 0x0000000320207819 */ /* 0x000fe400000012ff */
[----:B------:R-:W-:Y:S02]  /*fa60*/  LOP3.LUT R21, R28, 0x380, RZ, 0xc0, !PT ;  /* 0x000003801c157812 */ /* 0x000fe400078ec0ff */
[----:B------:R-:W-:Y:S02]  /*fa70*/  LOP3.LUT R62, R20, R41, RZ, 0x3c, !PT ;  /* 0x00000029143e7212 */ /* 0x000fe400078e3cff */
[----:B------:R-:W-:Y:S02]  /*fa80*/  LOP3.LUT R70, R32, R39, RZ, 0x3c, !PT ;  /* 0x0000002720467212 */ /* 0x000fe400078e3cff */
[----:B------:R-:W-:Y:S02]  /*fa90*/  LOP3.LUT R20, R29, 0x380, RZ, 0xc0, !PT ;  /* 0x000003801d147812 */ /* 0x000fe400078ec0ff */
[----:B------:R-:W-:-:S02]  /*faa0*/  SHF.R.U64 R21, R21, 0x3, RZ ;  /* 0x0000000315157819 */ /* 0x000fc400000012ff */
[----:B------:R-:W-:Y:S02]  /*fab0*/  LOP3.LUT R32, R35, 0x380, RZ, 0xc0, !PT ;  /* 0x0000038023207812 */ /* 0x000fe400078ec0ff */
[----:B------:R-:W-:Y:S02]  /*fac0*/  LOP3.LUT R34, R45, 0x380, RZ, 0xc0, !PT ;  /* 0x000003802d227812 */ /* 0x000fe400078ec0ff */
[----:B------:R-:W-:Y:S02]  /*fad0*/  SHF.R.U64 R20, R20, 0x3, RZ ;  /* 0x0000000314147819 */ /* 0x000fe400000012ff */
[----:B------:R-:W-:Y:S02]  /*fae0*/  LOP3.LUT R78, R21, R28, RZ, 0x3c, !PT ;  /* 0x0000001c154e7212 */ /* 0x000fe400078e3cff */
[----:B------:R-:W-:Y:S02]  /*faf0*/  SHF.R.U64 R32, R32, 0x3, RZ ;  /* 0x0000000320207819 */ /* 0x000fe400000012ff */
[----:B------:R-:W-:-:S02]  /*fb00*/  IADD3 R21, P4, R48, 0x1000, RZ ;  /* 0x0000100030157810 */ /* 0x000fc40007f9e0ff */
[----:B------:R-:W-:Y:S02]  /*fb10*/  SHF.R.U64 R34, R34, 0x3, RZ ;  /* 0x0000000322227819 */ /* 0x000fe400000012ff */
[----:B------:R-:W-:Y:S02]  /*fb20*/  LOP3.LUT R66, R20, R29, RZ, 0x3c, !PT ;  /* 0x0000001d14427212 */ /* 0x000fe400078e3cff */
[----:B------:R-:W-:Y:S02]  /*fb30*/  LOP3.LUT R82, R32, R35, RZ, 0x3c, !PT ;  /* 0x0000002320527212 */ /* 0x000fe400078e3cff */
[----:B------:R-:W-:Y:S02]  /*fb40*/  LOP3.LUT R20, R21, 0x380, RZ, 0xc0, !PT ;  /* 0x0000038015147812 */ /* 0x000fe400078ec0ff */
[----:B------:R-:W-:Y:S02]  /*fb50*/  IADD3 R35, P0, R48, 0x5000, RZ ;  /* 0x0000500030237810 */ /* 0x000fe40007f1e0ff */
[----:B------:R-:W-:-:S02]  /*fb60*/  LOP3.LUT R50, R34, R45, RZ, 0x3c, !PT ;  /* 0x0000002d22327212 */ /* 0x000fc400078e3cff */
[----:B------:R-:W-:Y:S02]  /*fb70*/  SHF.R.U64 R20, R20, 0x3, RZ ;  /* 0x0000000314147819 */ /* 0x000fe400000012ff */
[----:B------:R-:W-:Y:S02]  /*fb80*/  LOP3.LUT R34, R35, 0x380, RZ, 0xc0, !PT ;  /* 0x0000038023227812 */ /* 0x000fe400078ec0ff */
[----:B------:R-:W-:Y:S02]  /*fb90*/  LOP3.LUT R20, R20, R21, RZ, 0x3c, !PT ;  /* 0x0000001514147212 */ /* 0x000fe400078e3cff */
[----:B------:R-:W-:Y:S02]  /*fba0*/  SHF.R.U64 R34, R34, 0x3, RZ ;  /* 0x0000000322227819 */ /* 0x000fe400000012ff */
[----:B------:R-:W-:Y:S02]  /*fbb0*/  IADD3 R21, P1, R48, 0x4000, RZ ;  /* 0x0000400030157810 */ /* 0x000fe40007f3e0ff */
[----:B------:R-:W-:Y:S01]  /*fbc0*/  LOP3.LUT R34, R34, R35, RZ, 0x3c, !PT ;  /* 0x0000002322227212 */ /* 0x000fe200078e3cff */
[--C-:B------:R-:W-:Y:S01]  /*fbd0*/  IMAD.X R35, RZ, RZ, R49.reuse, P0 ;  /* 0x000000ffff237224 */ /* 0x100fe200000e0631 */
[----:B------:R-:W-:Y:S01]  /*fbe0*/  MOV R151, R46 ;  /* 0x0000002e00977202 */ /* 0x000fe20000000f00 */
[----:B------:R-:W-:Y:S01]  /*fbf0*/  IMAD.X R33, RZ, RZ, R49, P1 ;  /* 0x000000ffff217224 */ /* 0x000fe200008e0631 */
[----:B------:R-:W-:Y:S01]  /*fc00*/  IADD3 R46, P0, R48, 0xb000, RZ ;  /* 0x0000b000302e7810 */ /* 0x000fe20007f1e0ff */
[----:B------:R-:W-:Y:S01]  /*fc10*/  BAR.SYNC.DEFER_BLOCKING 0x1, 0x100 ;  /* 0x0044000000007b1d */ /* 0x000fe20000010000 */
[----:B-1----:R-:W-:-:S02]  /*fc20*/  ISETP.NE.AND P1, PT, R52, 0x1, PT ;  /* 0x000000013400780c */ /* 0x002fc40003f25270 */
[----:B------:R-:W-:Y:S01]  /*fc30*/  LOP3.LUT R25, R46, 0x380, RZ, 0xc0, !PT ;  /* 0x000003802e197812 */ /* 0x000fe200078ec0ff */
[----:B------:R-:W-:Y:S01]  /*fc40*/  IMAD.X R47, RZ, RZ, R49, P0 ;  /* 0x000000ffff2f7224 */ /* 0x000fe200000e0631 */
[----:B------:R-:W-:Y:S01]  /*fc50*/  MOV R103, R26 ;  /* 0x0000001a00677202 */ /* 0x000fe20000000f00 */
[----:B------:R-:W-:Y:S01]  /*fc60*/  VIADD R26, R19, UR42 ;  /* 0x0000002a131a7c36 */ /* 0x000fe20008000000 */
[----:B------:R-:W-:Y:S02]  /*fc70*/  SHF.R.U64 R25, R25, 0x3, RZ ;  /* 0x0000000319197819 */ /* 0x000fe400000012ff */
[----:B------:R-:W-:Y:S02]  /*fc80*/  LOP3.LUT R30, R37, 0x380, RZ, 0xc0, !PT ;  /* 0x00000380251e7812 */ /* 0x000fe400078ec0ff */
[----:B------:R-:W-:Y:S02]  /*fc90*/  LOP3.LUT R46, R25, R46, RZ, 0x3c, !PT ;  /* 0x0000002e192e7212 */ /* 0x000fe400078e3cff */
[----:B------:R-:W-:Y:S01]  /*fca0*/  SHF.R.U64 R30, R30, 0x3, RZ ;  /* 0x000000031e1e7819 */ /* 0x000fe200000012ff */
[----:B------:R-:W0:Y:S01]  /*fcb0*/  @P1 LDC R25, c[0x0][0xbec] ;  /* 0x0002fb00ff191b82 */ /* 0x000e220000000800 */
[----:B------:R-:W-:Y:S01]  /*fcc0*/  MOV R150, R50 ;  /* 0x0000003200967202 */ /* 0x000fe20000000f00 */
[----:B------:R-:W-:Y:S01]  /*fcd0*/  IMAD.MOV.U32 R50, RZ, RZ, R26 ;  /* 0x000000ffff327224 */ /* 0x000fe200078e001a */
[----:B------:R-:W-:-:S02]  /*fce0*/  LOP3.LUT R74, R30, R37, RZ, 0x3c, !PT ;  /* 0x000000251e4a7212 */ /* 0x000fc400078e3cff */
[----:B------:R-:W-:Y:S02]  /*fcf0*/  LOP3.LUT R30, R31, 0x380, RZ, 0xc0, !PT ;  /* 0x000003801f1e7812 */ /* 0x000fe400078ec0ff */
[----:B------:R-:W-:Y:S01]  /*fd00*/  MOV R66, R66 ;  /* 0x0000004200427202 */ /* 0x000fe20000000f00 */
[----:B------:R-:W1:Y:S01]  /*fd10*/  @P1 LDC R27, c[0x0][0xbf0] ;  /* 0x0002fc00ff1b1b82 */ /* 0x000e620000000800 */
[----:B------:R-:W-:Y:S01]  /*fd20*/  SHF.R.U64 R30, R30, 0x3, RZ ;  /* 0x000000031e1e7819 */ /* 0x000fe200000012ff */
[----:B------:R0:W-:Y:S01]  /*fd30*/  STSM.16.M88.4 [R151], R4 ;  /* 0x0000000497007844 */ /* 0x0001e20000000200 */
[----:B------:R-:W-:Y:S02]  /*fd40*/  MOV R82, R82 ;  /* 0x0000005200527202 */ /* 0x000fe40000000f00 */
[----:B------:R-:W-:Y:S02]  /*fd50*/  LOP3.LUT R86, R30, R31, RZ, 0x3c, !PT ;  /* 0x0000001f1e567212 */ /* 0x000fe400078e3cff */
[----:B------:R-:W-:Y:S01]  /*fd60*/  IADD3 R39, P3, R48, 0x7000, RZ ;  /* 0x0000700030277810 */ /* 0x000fe20007f7e0ff */
[----:B------:R-:W2:Y:S01]  /*fd70*/  @P1 LDC R53, c[0x0][0xbf0] ;  /* 0x0002fc00ff351b82 */ /* 0x000ea20000000800 */
[----:B------:R-:W-:-:S02]  /*fd80*/  MOV R86, R86 ;  /* 0x0000005600567202 */ /* 0x000fc40000000f00 */
[----:B------:R-:W-:Y:S02]  /*fd90*/  IADD3 R37, P2, R48, 0x6000, RZ ;  /* 0x0000600030257810 */ /* 0x000fe40007f5e0ff */
[----:B------:R-:W-:Y:S02]  /*fda0*/  LOP3.LUT R38, R39, 0x380, RZ, 0xc0, !PT ;  /* 0x0000038027267812 */ /* 0x000fe400078ec0ff */
[----:B------:R-:W-:Y:S02]  /*fdb0*/  MOV R78, R78 ;  /* 0x0000004e004e7202 */ /* 0x000fe40000000f00 */
[----:B------:R-:W-:Y:S01]  /*fdc0*/  LOP3.LUT R36, R37, 0x380, RZ, 0xc0, !PT ;  /* 0x0000038025247812 */ /* 0x000fe200078ec0ff */
[----:B0-----:R-:W-:Y:S01]  /*fdd0*/  @P1 IMAD.HI.U32 R4, R26, R25, RZ ;  /* 0x000000191a041227 */ /* 0x001fe200078e00ff */
[----:B------:R-:W-:Y:S02]  /*fde0*/  F2FP.F16.F32.PACK_AB R5, R149, R134 ;  /* 0x000000869505723e */ /* 0x000fe400000000ff */
[----:B------:R-:W-:-:S02]  /*fdf0*/  F2FP.F16.F32.PACK_AB R6, R120, R3 ;  /* 0x000000037806723e */ /* 0x000fc400000000ff */
[----:B------:R-:W-:Y:S02]  /*fe00*/  F2FP.F16.F32.PACK_AB R7, R148, R133 ;  /* 0x000000859407723e */ /* 0x000fe400000000ff */
[----:B-1----:R-:W-:Y:S02]  /*fe10*/  @P1 SHF.R.U32.HI R50, RZ, R27, R4 ;  /* 0x0000001bff321219 */ /* 0x002fe40000011604 */
[----:B------:R-:W-:Y:S02]  /*fe20*/  F2FP.F16.F32.PACK_AB R4, R122, R9 ;  /* 0x000000097a04723e */ /* 0x000fe400000000ff */
[----:B------:R-:W-:Y:S01]  /*fe30*/  F2FP.F16.F32.PACK_AB R9, R147, R132 ;  /* 0x000000849309723e */ /* 0x000fe200000000ff */
[----:B------:R-:W-:Y:S01]  /*fe40*/  IMAD.MOV R3, RZ, RZ, -R50 ;  /* 0x000000ffff037224 */ /* 0x000fe200078e0a32 */
[----:B------:R-:W-:Y:S01]  /*fe50*/  F2FP.F16.F32.PACK_AB R25, R143, R128 ;  /* 0x000000808f19723e */ /* 0x000fe200000000ff */
[----:B------:R0:W-:Y:S01]  /*fe60*/  STSM.16.M88.4 [R66], R4 ;  /* 0x0000000442007844 */ /* 0x0001e20000000200 */
[----:B------:R-:W-:Y:S01]  /*fe70*/  F2FP.F16.F32.PACK_AB R27, R142, R127 ;  /* 0x0000007f8e1b723e */ /* 0x000fe200000000ff */
[----:B------:R-:W-:Y:S01]  /*fe80*/  IMAD R3, R52, R3, R26 ;  /* 0x0000000334037224 */ /* 0x000fe200078e021a */
[----:B------:R-:W-:Y:S01]  /*fe90*/  F2FP.F16.F32.PACK_AB R26, R61, R60 ;  /* 0x0000003c3d1a723e */ /* 0x000fe200000000ff */
[----:B------:R1:W-:Y:S01]  /*fea0*/  STSM.16.M88.4 [R86], R8 ;  /* 0x0000000856007844 */ /* 0x0003e20000000200 */
[----:B------:R-:W-:-:S02]  /*feb0*/  MOV R74, R74 ;  /* 0x0000004a004a7202 */ /* 0x000fc40000000f00 */
[----:B------:R-:W-:Y:S01]  /*fec0*/  SHF.R.U64 R38, R38, 0x3, RZ ;  /* 0x0000000326267819 */ /* 0x000fe200000012ff */
[----:B------:R3:W-:Y:S01]  /*fed0*/  STSM.16.M88.4 [R82], R12 ;  /* 0x0000000c52007844 */ /* 0x0007e20000000200 */
[----:B------:R-:W-:Y:S02]  /*fee0*/  SHF.R.U64 R36, R36, 0x3, RZ ;  /* 0x0000000324247819 */ /* 0x000fe400000012ff */
[----:B------:R-:W-:Y:S01]  /*fef0*/  LOP3.LUT R38, R38, R39, RZ, 0x3c, !PT ;  /* 0x0000002726267212 */ /* 0x000fe200078e3cff */
[----:B------:R-:W-:Y:S01]  /*ff00*/  STSM.16.M88.4 [R78], R24 ;  /* 0x000000184e007844 */ /* 0x000fe20000000200 */
[--C-:B------:R-:W-:Y:S01]  /*ff10*/  IMAD.X R39, RZ, RZ, R49.reuse, P3 ;  /* 0x000000ffff277224 */ /* 0x100fe200018e0631 */
[----:B------:R-:W-:Y:S01]  /*ff20*/  LOP3.LUT R36, R36, R37, RZ, 0x3c, !PT ;  /* 0x0000002524247212 */ /* 0x000fe200078e3cff */
[----:B------:R-:W-:Y:S01]  /*ff30*/  IMAD.X R37, RZ, RZ, R49, P2 ;  /* 0x000000ffff257224 */ /* 0x000fe200010e0631 */
[----:B0-----:R-:W-:Y:S02]  /*ff40*/  F2FP.F16.F32.PACK_AB R4, R65, R64 ;  /* 0x000000404104723e */ /* 0x001fe400000000ff */
[----:B------:R-:W-:Y:S01]  /*ff50*/  F2FP.F16.F32.PACK_AB R5, R141, R126 ;  /* 0x0000007e8d05723e */ /* 0x000fe200000000ff */
[----:B-1----:R-:W-:Y:S01]  /*ff60*/  IMAD.U32 R10, RZ, RZ, UR5 ;  /* 0x00000005ff0a7e24 */ /* 0x002fe2000f8e00ff */
[----:B------:R-:W-:Y:S01]  /*ff70*/  SHF.R.S32.HI R9, RZ, 0x1f, R50 ;  /* 0x0000001fff097819 */ /* 0x000fe20000011432 */
[----:B------:R-:W-:Y:S01]  /*ff80*/  ULDC UR5, c[0x0][0xa88] ;  /* 0x0002a20000057ab9 */ /* 0x000fe20000000800 */
[----:B------:R-:W-:Y:S01]  /*ff90*/  SHF.R.S32.HI R8, RZ, 0x1f, R3 ;  /* 0x0000001fff087819 */ /* 0x000fe20000011403 */
[----:B---3--:R-:W-:Y:S01]  /*ffa0*/  VIADD R14, R201, UR42 ;  /* 0x0000002ac90e7c36 */ /* 0x008fe20008000000 */
[----:B------:R-:W-:-:S02]  /*ffb0*/  IADD3 R12, P0, R50, UR6, RZ ;  /* 0x00000006320c7c10 */ /* 0x000fc4000ff1e0ff */
[----:B------:R-:W-:Y:S02]  /*ffc0*/  F2FP.F16.F32.PACK_AB R6, R69, R68 ;  /* 0x000000444506723e */ /* 0x000fe400000000ff */
[----:B------:R-:W-:Y:S01]  /*ffd0*/  IADD3.X R13, R9, UR7, R10, P0, !PT ;  /* 0x00000007090d7c10 */ /* 0x000fe200087fe40a */
[----:B------:R-:W-:Y:S01]  /*ffe0*/  ULDC.64 UR6, c[0x0][0xb88] ;  /* 0x0002e20000067ab9 */ /* 0x000fe20000000a00 */
[----:B------:R-:W-:Y:S01]  /*fff0*/  F2FP.F16.F32.PACK_AB R7, R140, R125 ;  /* 0x0000007d8c07723e */ /* 0x000fe200000000ff */
[----:B------:R-:W-:Y:S01]  /*10000*/  IMAD R8, R8, UR6, RZ ;  /* 0x0000000608087c24 */ /* 0x000fe2000f8e02ff */
[----:B------:R-:W-:Y:S01]  /*10010*/  LOP3.LUT P0, RZ, R198, 0x3, RZ, 0xc0, !PT ;  /* 0x00000003c6ff7812 */ /* 0x000fe2000780c0ff */
[----:B------:R-:W-:Y:S01]  /*10020*/  IMAD.WIDE.U32 R12, R3, UR6, R12 ;  /* 0x00000006030c7c25 */ /* 0x000fe2000f8e000c */
        /* <DEDUP_REMOVED lines=8> */
[----:B------:R-:W-:Y:S02]  /*100b0*/  ISETP.GE.OR P2, PT, R14, R3, P0 ;  /* 0x000000030e00720c */ /* 0x000fe40000746670 */
[----:B------:R-:W-:Y:S02]  /*100c0*/  F2FP.F16.F32.PACK_AB R11, R138, R123 ;  /* 0x0000007b8a0b723e */ /* 0x000fe400000000ff */
[----:B------:R-:W-:Y:S02]  /*100d0*/  MOV R62, R62 ;  /* 0x0000003e003e7202 */ /* 0x000fe40000000f00 */
[----:B------:R-:W-:Y:S01]  /*100e0*/  MOV R58, R58 ;  /* 0x0000003a003a7202 */ /* 0x000fe20000000f00 */
[----:B0-----:R-:W-:Y:S01]  /*100f0*/  VIADD R4, R14, 0x8 ;  /* 0x000000080e047836 */ /* 0x001fe20000000000 */
[----:B------:R-:W-:Y:S01]  /*10100*/  F2FP.F16.F32.PACK_AB R6, R85, R84 ;  /* 0x000000545506723e */ /* 0x000fe200000000ff */
[----:B------:R-:W-:Y:S01]  /*10110*/  IMAD.IADD R5, R13, 0x1, R15 ;  /* 0x000000010d057824 */ /* 0x000fe200078e020f */
[----:B------:R-:W-:Y:S01]  /*10120*/  LEA R13, P3, R12, UR6, 0x2 ;  /* 0x000000060c0d7c11 */ /* 0x000fe2000f8610ff */
[----:B------:R-:W-:Y:S01]  /*10130*/  STSM.16.M88.4 [R70], R8 ;  /* 0x0000000846007844 */ /* 0x000fe20000000200 */
[----:B------:R-:W-:-:S02]  /*10140*/  ISETP.GE.OR P0, PT, R4, R3, P0 ;  /* 0x000000030400720c */ /* 0x000fc40000706670 */
[----:B------:R-:W-:Y:S01]  /*10150*/  LEA.HI.X R12, R12, UR7, R5, 0x2, P3 ;  /* 0x000000070c0c7c11 */ /* 0x000fe200098f1405 */
[----:B------:R-:W-:Y:S01]  /*10160*/  SHFL.IDX PT, R64, R13, RZ, 0x1c1f ;  /* 0x001c1fff0d407589 */ /* 0x000fe200000e0000 */
[----:B------:R-:W-:Y:S02]  /*10170*/  F2FP.F16.F32.PACK_AB R4, R81, R80 ;  /* 0x000000505104723e */ /* 0x000fe400000000ff */
[----:B------:R-:W-:Y:S01]  /*10180*/  F2FP.F16.F32.PACK_AB R5, R136, R121 ;  /* 0x000000798805723e */ /* 0x000fe200000000ff */
[----:B------:R-:W0:Y:S01]  /*10190*/  SHFL.IDX PT, R65, R12, RZ, 0x1c1f ;  /* 0x001c1fff0c417589 */ /* 0x000e2200000e0000 */
[----:B------:R-:W-:Y:S02]  /*101a0*/  F2FP.F16.F32.PACK_AB R7, R135, R56 ;  /* 0x000000388707723e */ /* 0x000fe400000000ff */
[----:B------:R-:W-:Y:S01]  /*101b0*/  F2FP.F16.F32.PACK_AB R90, R93, R92 ;  /* 0x0000005c5d5a723e */ /* 0x000fe200000000ff */
[----:B------:R-:W-:Y:S01]  /*101c0*/  SHFL.IDX PT, R66, R13, 0x1, 0x1c1f ;  /* 0x003c1f000d427f89 */ /* 0x000fe200000e0000 */
[----:B------:R-:W-:-:S02]  /*101d0*/  F2FP.F16.F32.PACK_AB R91, R94, R91 ;  /* 0x0000005b5e5b723e */ /* 0x000fc400000000ff */
[----:B------:R-:W-:Y:S01]  /*101e0*/  F2FP.F16.F32.PACK_AB R97, R95, R98 ;  /* 0x000000625f61723e */ /* 0x000fe200000000ff */
[----:B------:R-:W-:Y:S01]  /*101f0*/  STSM.16.M88.4 [R62], R4 ;  /* 0x000000043e007844 */ /* 0x000fe20000000200 */
[----:B------:R-:W-:Y:S02]  /*10200*/  F2FP.F16.F32.PACK_AB R104, R105, R104 ;  /* 0x000000686968723e */ /* 0x000fe400000000ff */
[----:B------:R-:W-:Y:S01]  /*10210*/  MOV R54, R54 ;  /* 0x0000003600367202 */ /* 0x000fe20000000f00 */
[----:B------:R-:W-:Y:S01]  /*10220*/  STSM.16.M88.4 [R58], R88 ;  /* 0x000000583a007844 */ /* 0x000fe20000000200 */
[----:B------:R-:W-:Y:S02]  /*10230*/  F2FP.F16.F32.PACK_AB R98, R101, R100 ;  /* 0x000000646562723e */ /* 0x000fe400000000ff */
[----:B------:R-:W-:Y:S01]  /*10240*/  F2FP.F16.F32.PACK_AB R99, R102, R99 ;  /* 0x000000636663723e */ /* 0x000fe200000000ff */
[----:B------:R-:W1:Y:S01]  /*10250*/  SHFL.IDX PT, R67, R12, 0x1, 0x1c1f ;  /* 0x003c1f000c437f89 */ /* 0x000e6200000e0000 */
[----:B------:R-:W-:-:S02]  /*10260*/  F2FP.F16.F32.PACK_AB R105, R107, R106 ;  /* 0x0000006a6b69723e */ /* 0x000fc400000000ff */
[----:B------:R-:W-:Y:S01]  /*10270*/  F2FP.F16.F32.PACK_AB R112, R113, R112 ;  /* 0x000000707170723e */ /* 0x000fe200000000ff */
[----:B------:R-:W-:Y:S01]  /*10280*/  STSM.16.M88.4 [R54], R96 ;  /* 0x0000006036007844 */ /* 0x000fe20000000200 */
[----:B------:R-:W-:Y:S02]  /*10290*/  F2FP.F16.F32.PACK_AB R106, R109, R108 ;  /* 0x0000006c6d6a723e */ /* 0x000fe400000000ff */
[----:B------:R-:W-:Y:S02]  /*102a0*/  F2FP.F16.F32.PACK_AB R107, R111, R110 ;  /* 0x0000006e6f6b723e */ /* 0x000fe400000000ff */
[----:B------:R-:W-:Y:S02]  /*102b0*/  F2FP.F16.F32.PACK_AB R113, R115, R114 ;  /* 0x000000727371723e */ /* 0x000fe400000000ff */
[----:B------:R-:W-:Y:S01]  /*102c0*/  F2FP.F16.F32.PACK_AB R114, R117, R116 ;  /* 0x000000747572723e */ /* 0x000fe200000000ff */
[----:B------:R-:W-:Y:S01]  /*102d0*/  STSM.16.M88.4 [R150], R104 ;  /* 0x0000006896007844 */ /* 0x000fe20000000200 */
[----:B------:R-:W-:-:S02]  /*102e0*/  F2FP.F16.F32.PACK_AB R115, R119, R118 ;  /* 0x000000767773723e */ /* 0x000fc400000000ff */
[----:B------:R-:W-:Y:S02]  /*102f0*/  LOP3.LUT R32, R21, 0x380, RZ, 0xc0, !PT ;  /* 0x0000038015207812 */ /* 0x000fe400078ec0ff */
[----:B------:R-:W-:Y:S01]  /*10300*/  IADD3 R29, P5, R48, 0x2000, RZ ;  /* 0x00002000301d7810 */ /* 0x000fe20007fbe0ff */
[----:B------:R-:W-:Y:S01]  /*10310*/  STSM.16.M88.4 [R103], R112 ;  /* 0x0000007067007844 */ /* 0x000fe20000000200 */
[----:B------:R-:W-:Y:S02]  /*10320*/  SHF.R.U64 R32, R32, 0x3, RZ ;  /* 0x0000000320207819 */ /* 0x000fe400000012ff */
[----:B------:R-:W-:Y:S01]  /*10330*/  LOP3.LUT R28, R29, 0x380, RZ, 0xc0, !PT ;  /* 0x000003801d1c7812 */ /* 0x000fe200078ec0ff */
[----:B------:R-:W-:Y:S01]  /*10340*/  BAR.SYNC.DEFER_BLOCKING 0x1, 0x100 ;  /* 0x0044000000007b1d */ /* 0x000fe20000010000 */
[----:B------:R-:W-:Y:S01]  /*10350*/  LOP3.LUT R32, R32, R21, RZ, 0x3c, !PT ;  /* 0x0000001520207212 */ /* 0x000fe200078e3cff */
[----:B------:R-:W-:Y:S01]  /*10360*/  IMAD.X R21, RZ, RZ, R49, P4 ;  /* 0x000000ffff157224 */ /* 0x000fe200020e0631 */
[----:B------:R-:W-:-:S02]  /*10370*/  SHF.R.U64 R28, R28, 0x3, RZ ;  /* 0x000000031c1c7819 */ /* 0x000fc400000012ff */
[----:B------:R-:W-:Y:S02]  /*10380*/  IADD3 R31, P6, R48, 0x3000, RZ ;  /* 0x00003000301f7810 */ /* 0x000fe40007fde0ff */
[----:B------:R-:W-:Y:S01]  /*10390*/  LOP3.LUT R28, R28, R29, RZ, 0x3c, !PT ;  /* 0x0000001d1c1c7212 */ /* 0x000fe200078e3cff */
[----:B------:R-:W-:Y:S01]  /*103a0*/  IMAD.X R29, RZ, RZ, R49, P5 ;  /* 0x000000ffff1d7224 */ /* 0x000fe200028e0631 */
[----:B------:R-:W-:Y:S02]  /*103b0*/  LOP3.LUT R30, R31, 0x380, RZ, 0xc0, !PT ;  /* 0x000003801f1e7812 */ /* 0x000fe400078ec0ff */
[----:B------:R-:W-:Y:S02]  /*103c0*/  IADD3 R43, P5, R48, 0x9000, RZ ;  /* 0x00009000302b7810 */ /* 0x000fe40007fbe0ff */
[----:B------:R-:W-:Y:S01]  /*103d0*/  SHF.R.U64 R30, R30, 0x3, RZ ;  /* 0x000000031e1e7819 */ /* 0x000fe200000012ff */
[----:B------:R-:W-:Y:S01]  /*103e0*/  UIMAD UR5, UR10, UR8, URZ ;  /* 0x000000080a0572a4 */ /* 0x000fe2000f8e023f */
[----:B------:R-:W-:-:S02]  /*103f0*/  LOP3.LUT R42, R43, 0x380, RZ, 0xc0, !PT ;  /* 0x000003802b2a7812 */ /* 0x000fc400078ec0ff */
[----:B------:R-:W-:Y:S01]  /*10400*/  LOP3.LUT R30, R30, R31, RZ, 0x3c, !PT ;  /* 0x0000001f1e1e7212 */ /* 0x000fe200078e3cff */
[--C-:B------:R-:W-:Y:S01]  /*10410*/  IMAD.X R31, RZ, RZ, R49.reuse, P6 ;  /* 0x000000ffff1f7224 */ /* 0x100fe200030e0631 */
[----:B------:R-:W-:Y:S01]  /*10420*/  SHF.R.U64 R42, R42, 0x3, RZ ;  /* 0x000000032a2a7819 */ /* 0x000fe200000012ff */
[----:B0-----:R0:W-:Y:S01]  /*10430*/  @!P2 ST.E desc[UR36][R64.64], R0 ;  /* 0x000000004000a985 */ /* 0x0011e2000c101924 */
[C---:B------:R-:W-:Y:S01]  /*10440*/  IADD3 R41, P4, R48.reuse, 0x8000, RZ ;  /* 0x0000800030297810 */ /* 0x040fe20007f9e0ff */
[----:B------:R-:W-:Y:S01]  /*10450*/  UIMAD.WIDE.U32 UR6, UR11, UR8, URZ ;  /* 0x000000080b0672a5 */ /* 0x000fe2000f8e003f */
[----:B------:R-:W-:Y:S01]  /*10460*/  IADD3 R45, P6, R48, 0xa000, RZ ;  /* 0x0000a000302d7810 */ /* 0x000fe20007fde0ff */
[----:B-1----:R1:W-:Y:S01]  /*10470*/  @!P0 ST.E desc[UR36][R66.64], R2 ;  /* 0x0000000242008985 */ /* 0x0023e2000c101924 */
[----:B------:R-:W-:Y:S01]  /*10480*/  UIMAD UR5, UR11, UR9, UR5 ;  /* 0x000000090b0572a4 */ /* 0x000fe2000f8e0205 */
[----:B------:R-:W-:Y:S02]  /*10490*/  LOP3.LUT R42, R42, R43, RZ, 0x3c, !PT ;  /* 0x0000002b2a2a7212 */ /* 0x000fe400078e3cff */
[----:B------:R3:W5:Y:S01]  /*104a0*/  LD.E.128 R12, desc[UR36][R20.64] ;  /* 0x00000024140c7980 */ /* 0x000762000c101d00 */
[----:B------:R-:W-:Y:S01]  /*104b0*/  ULDC.64 UR10, c[0x0][0xaf0] ;  /* 0x0002bc00000a7ab9 */ /* 0x000fe20000000a00 */
[----:B------:R-:W-:Y:S01]  /*104c0*/  LOP3.LUT R40, R41, 0x380, RZ, 0xc0, !PT ;  /* 0x0000038029287812 */ /* 0x000fe200078ec0ff */
[----:B0-----:R-:W-:Y:S01]  /*104d0*/  IMAD R0, R193, 0x20, R196 ;  /* 0x00000020c1007824 */ /* 0x001fe200078e02c4 */
[----:B------:R-:W-:Y:S01]  /*104e0*/  LOP3.LUT R44, R45, 0x380, RZ, 0xc0, !PT ;  /* 0x000003802d2c7812 */ /* 0x000fe200078ec0ff */
[----:B------:R-:W-:Y:S01]  /*104f0*/  UIADD3 UR7, UR7, UR5, URZ ;  /* 0x0000000507077290 */ /* 0x000fe2000fffe03f */
[----:B------:R-:W-:Y:S01]  /*10500*/  LOP3.LUT R43, R48, 0x380, RZ, 0xc0, !PT ;  /* 0x00000380302b7812 */ /* 0x000fe200078ec0ff */
[----:B------:R0:W5:Y:S01]  /*10510*/  LD.E.128 R8, desc[UR36][R28.64] ;  /* 0x000000241c087980 */ /* 0x000162000c101d00 */
[----:B---3--:R-:W3:Y:S01]  /*10520*/  @P1 LDC R21, c[0x0][0xbec] ;  /* 0x0002fb00ff151b82 */ /* 0x008ee20000000800 */
[----:B-1----:R-:W-:Y:S01]  /*10530*/  VIADD R2, R0, UR42 ;  /* 0x0000002a00027c36 */ /* 0x002fe20008000000 */
[----:B------:R-:W-:Y:S01]  /*10540*/  UIMAD UR8, UR12, UR10, URZ ;  /* 0x0000000a0c0872a4 */ /* 0x000fe2000f8e023f */
[----:B------:R-:W-:Y:S01]  /*10550*/  SHF.R.U64 R40, R40, 0x3, RZ ;  /* 0x0000000328287819 */ /* 0x000fe200000012ff */
[----:B------:R-:W-:Y:S01]  /*10560*/  UIMAD.WIDE.U32 UR6, UR13, UR10, UR6 ;  /* 0x0000000a0d0672a5 */ /* 0x000fe2000f8e0006 */
[----:B------:R-:W-:Y:S01]  /*10570*/  SHF.R.U64 R44, R44, 0x3, RZ ;  /* 0x000000032c2c7819 */ /* 0x000fe200000012ff */
[----:B------:R-:W-:Y:S01]  /*10580*/  UIMAD UR5, UR13, UR11, UR8 ;  /* 0x0000000b0d0572a4 */ /* 0x000fe2000f8e0208 */
[----:B------:R-:W-:Y:S01]  /*10590*/  SHF.R.U64 R43, R43, 0x3, RZ ;  /* 0x000000032b2b7819 */ /* 0x000fe200000012ff */
[----:B0-----:R-:W-:Y:S01]  /*105a0*/  IMAD.MOV.U32 R29, RZ, RZ, R2 ;  /* 0x000000ffff1d7224 */ /* 0x001fe200078e0002 */
[----:B------:R0:W5:Y:S01]  /*105b0*/  LD.E.128 R4, desc[UR36][R30.64] ;  /* 0x000000241e047980 */ /* 0x000162000c101d00 */
[----:B------:R-:W-:Y:S01]  /*105c0*/  LOP3.LUT R40, R40, R41, RZ, 0x3c, !PT ;  /* 0x0000002928287212 */ /* 0x000fe200078e3cff */
[----:B------:R-:W-:Y:S01]  /*105d0*/  UIADD3 UR5, UR7, UR5, URZ ;  /* 0x0000000507057290 */ /* 0x000fe2000fffe03f */
[----:B------:R-:W-:Y:S01]  /*105e0*/  LOP3.LUT R44, R44, R45, RZ, 0x3c, !PT ;  /* 0x0000002d2c2c7212 */ /* 0x000fe200078e3cff */
[--C-:B------:R-:W-:Y:S01]  /*105f0*/  IMAD.X R41, RZ, RZ, R49.reuse, P4 ;  /* 0x000000ffff297224 */ /* 0x100fe200020e0631 */
[----:B------:R-:W-:Y:S01]  /*10600*/  LOP3.LUT R48, R43, R48, RZ, 0x3c, !PT ;  /* 0x000000302b307212 */ /* 0x000fe200078e3cff */
[--C-:B------:R-:W-:Y:S01]  /*10610*/  IMAD.X R43, RZ, RZ, R49.reuse, P5 ;  /* 0x000000ffff2b7224 */ /* 0x100fe200028e0631 */
[----:B------:R-:W-:Y:S01]  /*10620*/  ULDC.64 UR8, c[0x0][0xae0] ;  /* 0x0002b80000087ab9 */ /* 0x000fe20000000a00 */
[----:B------:R-:W-:Y:S01]  /*10630*/  IMAD.X R45, RZ, RZ, R49, P6 ;  /* 0x000000ffff2d7224 */ /* 0x000fe200030e0631 */
[----:B------:R1:W5:Y:S04]  /*10640*/  LD.E.128 R68, desc[UR36][R32.64] ;  /* 0x0000002420447980 */ /* 0x000368000c101d00 */
[----:B------:R4:W5:Y:S01]  /*10650*/  LD.E.128 R60, desc[UR36][R34.64] ;  /* 0x00000024223c7980 */ /* 0x000962000c101d00 */
[----:B---3--:R-:W-:-:S03]  /*10660*/  @P1 IMAD.HI.U32 R0, R2, R21, RZ ;  /* 0x0000001502001227 */ /* 0x008fc600078e00ff */
[----:B------:R-:W5:Y:S02]  /*10670*/  LD.E.128 R48, desc[UR36][R48.64] ;  /* 0x0000002430307980 */ /* 0x000f64000c101d00 */
[----:B--2---:R-:W-:Y:S02]  /*10680*/  @P1 SHF.R.U32.HI R29, RZ, R53, R0 ;  /* 0x00000035ff1d1219 */ /* 0x004fe40000011600 */
[----:B------:R2:W5:Y:S02]  /*10690*/  LD.E.128 R56, desc[UR36][R36.64] ;  /* 0x0000002424387980 */ /* 0x000564000c101d00 */
[--C-:B------:R-:W-:Y:S01]  /*106a0*/  SHF.R.S32.HI R0, RZ, 0x1f, R29.reuse ;  /* 0x0000001fff007819 */ /* 0x100fe2000001141d */
[----:B0-----:R-:W-:Y:S01]  /*106b0*/  IMAD.MOV R31, RZ, RZ, -R29 ;  /* 0x000000ffff1f7224 */ /* 0x001fe200078e0a1d */
[----:B------:R2:W5:Y:S01]  /*106c0*/  LD.E.128 R24, desc[UR36][R38.64] ;  /* 0x0000002426187980 */ /* 0x000562000c101d00 */
[----:B------:R-:W-:Y:S02]  /*106d0*/  IMAD.U32 R21, RZ, RZ, UR7 ;  /* 0x00000007ff157e24 */ /* 0x000fe4000f8e00ff */
[----:B------:R-:W-:Y:S01]  /*106e0*/  IMAD R0, R0, UR8, RZ ;  /* 0x0000000800007c24 */ /* 0x000fe2000f8e02ff */
[----:B------:R2:W5:Y:S01]  /*106f0*/  LD.E.128 R80, desc[UR36][R40.64] ;  /* 0x0000002428507980 */ /* 0x000562000c101d00 */
[----:B------:R-:W-:-:S02]  /*10700*/  IMAD R31, R52, R31, R2 ;  /* 0x0000001f341f7224 */ /* 0x000fc400078e0202 */
[----:B------:R-:W-:Y:S01]  /*10710*/  IMAD.U32 R20, RZ, RZ, UR6 ;  /* 0x00000006ff147e24 */ /* 0x000fe2000f8e00ff */
[----:B------:R2:W5:Y:S01]  /*10720*/  LD.E.128 R76, desc[UR36][R42.64] ;  /* 0x000000242a4c7980 */ /* 0x000562000c101d00 */
[----:B------:R-:W-:Y:S01]  /*10730*/  IMAD.U32 R21, RZ, RZ, UR5 ;  /* 0x00000005ff157e24 */ /* 0x000fe2000f8e00ff */
[----:B------:R-:W-:Y:S02]  /*10740*/  ULDC.64 UR6, c[0x0][0xad8] ;  /* 0x0002b60000067ab9 */ /* 0x000fe40000000a00 */
[----:B------:R2:W5:Y:S01]  /*10750*/  LD.E.128 R72, desc[UR36][R44.64] ;  /* 0x000000242c487980 */ /* 0x000562000c101d00 */
[----:B-1----:R-:W-:-:S03]  /*10760*/  IMAD R33, R29, UR9, R0 ;  /* 0x000000091d217c24 */ /* 0x002fc6000f8e0200 */
[----:B------:R2:W5:Y:S01]  /*10770*/  LD.E.128 R64, desc[UR36][R46.64] ;  /* 0x000000242e407980 */ /* 0x000562000c101d00 */
[----:B------:R-:W-:Y:S01]  /*10780*/  SHF.R.S32.HI R0, RZ, 0x1f, R31 ;  /* 0x0000001fff007819 */ /* 0x000fe2000001141f */
[----:B------:R-:W-:Y:S01]  /*10790*/  @!PT LDS RZ, [RZ] ;  /* 0x00000000fffff984 */ /* 0x000fe20000000800 */
[----:B------:R-:W-:Y:S01]  /*107a0*/  @!PT LDS RZ, [RZ] ;  /* 0x00000000fffff984 */ /* 0x000fe20000000800 */
[----:B------:R-:W-:Y:S01]  /*107b0*/  @!PT LDS RZ, [RZ] ;  /* 0x00000000fffff984 */ /* 0x000fe20000000800 */
[----:B------:R-:W-:Y:S01]  /*107c0*/  @!PT LDS RZ, [RZ] ;  /* 0x00000000fffff984 */ /* 0x000fe20000000800 */
[----:B------:R0:W-:Y:S06]  /*107d0*/  MEMBAR.ALL.CTA ;  /* 0x0000000000007992 */ /* 0x0001ec0000008000 */
[----:B0-----:R-:W0:Y:S01]  /*107e0*/  FENCE.VIEW.ASYNC.S ;  /* 0x00000000000073c6 */ /* 0x001e220000000000 */
[----:B------:R-:W-:-:S04]  /*107f0*/  IMAD.WIDE.U32 R20, R29, UR8, R20 ;  /* 0x000000081d147c25 */ /* 0x000fc8000f8e0014 */
[----:B------:R-:W-:Y:S02]  /*10800*/  IMAD.IADD R21, R21, 0x1, R33 ;  /* 0x0000000115157824 */ /* 0x000fe400078e0221 */
[----:B------:R-:W-:Y:S02]  /*10810*/  IMAD R2, R0, UR6, RZ ;  /* 0x0000000600027c24 */ /* 0x000fe4000f8e02ff */
[----:B----4-:R-:W-:Y:S02]  /*10820*/  VIADD R34, R196, UR42 ;  /* 0x0000002ac4227c36 */ /* 0x010fe40008000000 */
[C---:B------:R-:W-:Y:S02]  /*10830*/  IMAD R29, R31.reuse, UR7, R2 ;  /* 0x000000071f1d7c24 */ /* 0x040fe4000f8e0202 */
[----:B------:R-:W-:Y:S01]  /*10840*/  IMAD.WIDE.U32 R20, R31, UR6, R20 ;  /* 0x000000061f147c25 */ /* 0x000fe2000f8e0014 */
[----:B------:R-:W-:Y:S01]  /*10850*/  ISETP.GE.AND P2, PT, R34, R3, PT ;  /* 0x000000032200720c */ /* 0x000fe20003f46270 */
[----:B------:R-:W-:-:S02]  /*10860*/  ULDC.64 UR6, c[0x0][0xa80] ;  /* 0x0002a00000067ab9 */ /* 0x000fc40000000a00 */
[----:B------:R-:W-:Y:S01]  /*10870*/  VIADD R17, R17, 0x30820 ;  /* 0x0003082011117836 */ /* 0x000fe20000000000 */
[----:B------:R-:W-:Y:S01]  /*10880*/  LEA R2, P3, R20, UR6, 0x1 ;  /* 0x0000000614027c11 */ /* 0x000fe2000f8608ff */
[----:B------:R-:W-:Y:S02]  /*10890*/  IMAD.IADD R21, R21, 0x1, R29 ;  /* 0x0000000115157824 */ /* 0x000fe400078e021d */
[----:B------:R-:W-:Y:S01]  /*108a0*/  VIADD R0, R34, 0x20 ;  /* 0x0000002022007836 */ /* 0x000fe20000000000 */
[----:B------:R-:W-:Y:S02]  /*108b0*/  PRMT R17, RZ, 0x654, R17 ;  /* 0x00000654ff117816 */ /* 0x000fe40000000011 */
[----:B------:R-:W-:Y:S02]  /*108c0*/  LEA.HI.X R32, R20, UR7, R21, 0x1, P3 ;  /* 0x0000000714207c11 */ /* 0x000fe400098f0c15 */
[-C--:B------:R-:W-:Y:S01]  /*108d0*/  ISETP.GE.AND P1, PT, R0, R3.reuse, PT ;  /* 0x000000030000720c */ /* 0x080fe20003f26270 */
[----:B------:R-:W-:Y:S01]  /*108e0*/  VIADD R0, R34, 0x40 ;  /* 0x0000004022007836 */ /* 0x000fe20000000000 */
[----:B0-----:R0:W-:Y:S01]  /*108f0*/  SYNCS.ARRIVE.TRANS64.RED.A1T0 RZ, [R17+URZ], RZ ;  /* 0x000000ff11ff79a7 */ /* 0x0011e2000810043f */
[----:B------:R2:W1:Y:S01]  /*10900*/  SHFL.IDX PT, R31, R2, RZ, 0x181f ;  /* 0x00181fff021f7589 */ /* 0x00046200000e0000 */
[----:B------:R-:W-:Y:S02]  /*10910*/  BSSY B1, `(.L_x_4346) ;  /* 0x0000011000017945 */ /* 0x000fe40003800000 */
[----:B------:R-:W-:Y:S01]  /*10920*/  ISETP.GE.AND P0, PT, R0, R3, PT ;  /* 0x000000030000720c */ /* 0x000fe20003f06270 */
[----:B0-----:R2:W0:Y:S01]  /*10930*/  SHFL.IDX PT, R17, R32, RZ, 0x181f ;  /* 0x00181fff20117589 */ /* 0x00142200000e0000 */
[----:B------:R-:W-:Y:S11]  /*10940*/  @P2 BRA `(.L_x_4347) ;  /* 0x0000000000342947 */ /* 0x000ff60003800000 */
[----:B------:R-:W-:Y:S02]  /*10950*/  ULDC UR5, c[0x0][0xac8] ;  /* 0x0002b20000057ab9 */ /* 0x000fe40000000800 */
[----:B------:R-:W-:Y:S02]  /*10960*/  ISETP.GE.AND P4, PT, R22, UR5, PT ;  /* 0x0000000516007c0c */ /* 0x000fe4000bf86270 */
[----:B------:R-:W-:Y:S02]  /*10970*/  ISETP.GE.AND P3, PT, R23, UR5, PT ;  /* 0x0000000517007c0c */ /* 0x000fe4000bf66270 */
[----:B------:R-:W-:-:S09]  /*10980*/  ISETP.GE.AND P2, PT, R192, UR5, PT ;  /* 0x00000005c0007c0c */ /* 0x000fd2000bf46270 */
[CC--:B-1----:R-:W-:Y:S02]  /*10990*/  @!P4 LEA R20, P6, R22.reuse, R31.reuse, 0x1 ;  /* 0x0000001f1614c211 */ /* 0x0c2fe400078c08ff */
[C---:B------:R-:W-:Y:S02]  /*109a0*/  @!P3 LEA R28, P5, R23.reuse, R31, 0x1 ;  /* 0x0000001f171cb211 */ /* 0x040fe400078a08ff */
[----:B0-----:R-:W-:Y:S02]  /*109b0*/  @!P4 LEA.HI.X R21, R22, R17, R206, 0x1, P6 ;  /* 0x000000111615c211 */ /* 0x001fe400030f0cce */
[C---:B------:R-:W-:Y:S02]  /*109c0*/  @!P2 LEA R30, P6, R192.reuse, R31, 0x1 ;  /* 0x0000001fc01ea211 */ /* 0x040fe400078c08ff */
[-C--:B------:R-:W-:Y:S01]  /*109d0*/  @!P3 LEA.HI.X R29, R23, R17.reuse, R205, 0x1, P5 ;  /* 0x00000011171db211 */ /* 0x080fe200028f0ccd */
[----:B-----5:R3:W-:Y:S01]  /*109e0*/  @!P4 ST.E.128 desc[UR36][R20.64], R48 ;  /* 0x000000301400c985 */ /* 0x0207e2000c101d24 */
[----:B------:R-:W-:-:S03]  /*109f0*/  @!P2 LEA.HI.X R31, R192, R17, R204, 0x1, P6 ;  /* 0x00000011c01fa211 */ /* 0x000fc600030f0ccc */
[----:B------:R3:W-:Y:S04]  /*10a00*/  @!P3 ST.E.128 desc[UR36][R28.64], R68 ;  /* 0x000000441c00b985 */ /* 0x0007e8000c101d24 */
[----:B------:R3:W-:Y:S02]  /*10a10*/  @!P2 ST.E.128 desc[UR36][R30.64], R80 ;  /* 0x000000501e00a985 */ /* 0x0007e4000c101d24 */
.L_x_4347:
[----:B------:R-:W-:Y:S05]  /*10a20*/  BSYNC B1 ;  /* 0x0000000000017941 */ /* 0x000fea0003800000 */
.L_x_4346:
[----:B0-----:R0:W4:Y:S01]  /*10a30*/  SHFL.IDX PT, R17, R32, 0x1, 0x181f ;  /* 0x00381f0020117f89 */ /* 0x00112200000e0000 */
        /* <DEDUP_REMOVED lines=13> */
[----:B-----5:R3:W-:Y:S04]  /*10b10*/  @!P4 ST.E.128 desc[UR36][R20.64], R12 ;  /* 0x0000000c1400c985 */ /* 0x0207e8000c101d24 */
[----:B------:R3:W-:Y:S04]  /*10b20*/  @!P5 ST.E.128 desc[UR36][R28.64], R60 ;  /* 0x0000003c1c00d985 */ /* 0x0007e8000c101d24 */
[----:B------:R3:W-:Y:S02]  /*10b30*/  @!P6 ST.E.128 desc[UR36][R30.64], R76 ;  /* 0x0000004c1e00e985 */ /* 0x0007e4000c101d24 */
.L_x_4349:
[----:B------:R-:W-:Y:S05]  /*10b40*/  BSYNC B1 ;  /* 0x0000000000017941 */ /* 0x000fea0003800000 */
.L_x_4348:
        /* <DEDUP_REMOVED lines=17> */
.L_x_4351:
[----:B------:R-:W-:Y:S05]  /*10c60*/  BSYNC B1 ;  /* 0x0000000000017941 */ /* 0x000fea0003800000 */
.L_x_4350:
[----:B------:R-:W-:Y:S01]  /*10c70*/  VIADD R0, R34, 0x60 ;  /* 0x0000006022007836 */ /* 0x000fe20000000000 */
[----:B0----5:R0:W0:Y:S04]  /*10c80*/  SHFL.IDX PT, R11, R32, 0x3, 0x181f ;  /* 0x00781f00200b7f89 */ /* 0x02102800000e0000 */
[----:B------:R-:W-:Y:S01]  /*10c90*/  ISETP.GE.AND P0, PT, R0, R3, PT ;  /* 0x000000030000720c */ /* 0x000fe20003f06270 */
[----:B------:R0:W0:-:S12]  /*10ca0*/  SHFL.IDX PT, R13, R2, 0x3, 0x181f ;  /* 0x00781f00020d7f89 */ /* 0x00001800000e0000 */
[----:B------:R-:W-:Y:S05]  /*10cb0*/  @P0 BRA `(.L_x_4352) ;  /* 0x0000000800e80947 */ /* 0x000fea0003800000 */
[----:B------:R-:W-:Y:S02]  /*10cc0*/  ULDC UR5, c[0x0][0xac8] ;  /* 0x0002b20000057ab9 */ /* 0x000fe40000000800 */
[----:B------:R-:W-:Y:S02]  /*10cd0*/  ISETP.GE.AND P2, PT, R22, UR5, PT ;  /* 0x0000000516007c0c */ /* 0x000fe4000bf46270 */
[----:B------:R-:W-:-:S11]  /*10ce0*/  ISETP.GE.AND P3, PT, R23, UR5, PT ;  /* 0x0000000517007c0c */ /* 0x000fd6000bf66270 */
[CC--:B0-2-4-:R-:W-:Y:S02]  /*10cf0*/  @!P2 LEA R2, P0, R22.reuse, R13.reuse, 0x1 ;  /* 0x0000000d1602a211 */ /* 0x0d5fe400078008ff */
[C---:B------:R-:W-:Y:S02]  /*10d00*/  @!P3 LEA R8, P1, R23.reuse, R13, 0x1 ;  /* 0x0000000d1708b211 */ /* 0x040fe400078208ff */
[-C--:B------:R-:W-:Y:S02]  /*10d10*/  @!P2 LEA.HI.X R3, R22, R11.reuse, R206, 0x1, P0 ;  /* 0x0000000b1603a211 */ /* 0x080fe400000f0cce */
        /* <DEDUP_REMOVED lines=9> */
.L_x_4345:
        /* <DEDUP_REMOVED lines=54> */
.L_x_4354:
[----:B------:R-:W-:Y:S05]  /*11110*/  BSYNC B1 ;  /* 0x0000000000017941 */ /* 0x000fea0003800000 */
.L_x_4353:
[----:B------:R-:W-:Y:S01]  /*11120*/  R2UR UR13, R194 ;  /* 0x00000000c20d72ca */ /* 0x000fe200000e0000 */
[----:B------:R-:W-:Y:S01]  /*11130*/  ULDC.64 UR10, c[0x0][0xae8] ;  /* 0x0002ba00000a7ab9 */ /* 0x000fe20000000a00 */
[----:B------:R-:W-:Y:S01]  /*11140*/  R2UR UR12, R195 ;  /* 0x00000000c30c72ca */ /* 0x000fe200000e0000 */
[----:B------:R-:W-:Y:S01]  /*11150*/  UIMAD UR5, UR8, UR10, URZ ;  /* 0x0000000a080572a4 */ /* 0x000fe2000f8e023f */
[----:B------:R-:W-:Y:S01]  /*11160*/  VIADD R6, R6, UR42 ;  /* 0x0000002a06067c36 */ /* 0x000fe20008000000 */
[----:B------:R-:W-:Y:S03]  /*11170*/  BSSY B1, `(.L_x_4355) ;  /* 0x0000038000017945 */ /* 0x000fe60003800000 */
[----:B0-----:R-:W-:-:S04]  /*11180*/  @P1 IMAD.HI.U32 R0, R6, R9, RZ ;  /* 0x0000000906001227 */ /* 0x001fc800078e00ff */
[----:B--2---:R-:W-:Y:S01]  /*11190*/  IMAD.MOV.U32 R5, RZ, RZ, R6 ;  /* 0x000000ffff057224 */ /* 0x004fe200078e0006 */
        /* <DEDUP_REMOVED lines=43> */
[----:B------:R-:W-:-:S09]  /*11450*/  ISETP.GE.AND P2, PT, R192, UR5, PT ;  /* 0x00000005c0007c0c */ /* 0x000fd2000bf46270 */
[CC--:B-1----:R-:W-:Y:S02]  /*11460*/  @!P4 LEA R10, P6, R22.reuse, R7.reuse, 0x1 ;  /* 0x00000007160ac211 */ /* 0x0c2fe400078c08ff */
[C---:B------:R-:W-:Y:S02]  /*11470*/  @!P3 LEA R12, P5, R23.reuse, R7, 0x1 ;  /* 0x00000007170cb211 */ /* 0x040fe400078a08ff */
[----:B--2---:R-:W-:Y:S02]  /*11480*/  @!P4 LEA.HI.X R11, R22, R3, R206, 0x1, P6 ;  /* 0x00000003160bc211 */ /* 0x004fe400030f0cce */
[C---:B------:R-:W-:Y:S02]  /*11490*/  @!P2 LEA R2, P6, R192.reuse, R7, 0x1 ;  /* 0x00000007c002a211 */ /* 0x040fe400078c08ff */
[-C--:B------:R-:W-:Y:S01]  /*114a0*/  @!P3 LEA.HI.X R13, R23, R3.reuse, R205, 0x1, P5 ;  /* 0x00000003170db211 */ /* 0x080fe200028f0ccd */
[----:B------:R3:W-:Y:S01]  /*114b0*/  @!P4 ST.E.128 desc[UR36][R10.64], RZ ;  /* 0x000000ff0a00c985 */ /* 0x0007e2000c101d24 */
[----:B------:R-:W-:-:S03]  /*114c0*/  @!P2 LEA.HI.X R3, R192, R3, R204, 0x1, P6 ;  /* 0x00000003c003a211 */ /* 0x000fc600030f0ccc */
[----:B------:R3:W-:Y:S04]  /*114d0*/  @!P3 ST.E.128 desc[UR36][R12.64], RZ ;  /* 0x000000ff0c00b985 */ /* 0x0007e8000c101d24 */
[----:B------:R3:W-:Y:S02]  /*114e0*/  @!P2 ST.E.128 desc[UR36][R2.64], RZ ;  /* 0x000000ff0200a985 */ /* 0x0007e4000c101d24 */
.L_x_4356:
[----:B------:R-:W-:Y:S05]  /*114f0*/  BSYNC B1 ;  /* 0x0000000000017941 */ /* 0x000fea0003800000 */
.L_x_4355:
[----:B--23--:R2:W3:Y:S01]  /*11500*/  SHFL.IDX PT, R3, R5, 0x1, 0x181f ;  /* 0x00381f0005037f89 */ /* 0x00c4e200000e0000 */
[----:B------:R-:W-:Y:S03]  /*11510*/  BSSY B1, `(.L_x_4357) ;  /* 0x0000010000017945 */ /* 0x000fe60003800000 */
[----:B-1----:R2:W1:Y:S01]  /*11520*/  SHFL.IDX PT, R7, R4, 0x1, 0x181f ;  /* 0x00381f0004077f89 */ /* 0x00246200000e0000 */
        /* <DEDUP_REMOVED lines=8> */
[-C--:B---3--:R-:W-:Y:S02]  /*115b0*/  @!P4 LEA.HI.X R11, R22, R3.reuse, R206, 0x1, P1 ;  /* 0x00000003160bc211 */ /* 0x088fe400008f0cce */
[-C--:B------:R-:W-:Y:S02]  /*115c0*/  @!P5 LEA.HI.X R13, R23, R3.reuse, R205, 0x1, P2 ;  /* 0x00000003170dd211 */ /* 0x080fe400010f0ccd */
[----:B------:R-:W-:Y:S01]  /*115d0*/  @!P6 LEA.HI.X R3, R192, R3, R204, 0x1, P3 ;  /* 0x00000003c003e211 */ /* 0x000fe200018f0ccc */
[----:B------:R4:W-:Y:S04]  /*115e0*/  @!P4 ST.E.128 desc[UR36][R10.64], RZ ;  /* 0x000000ff0a00c985 */ /* 0x0009e8000c101d24 */
[----:B------:R4:W-:Y:S04]  /*115f0*/  @!P5 ST.E.128 desc[UR36][R12.64], RZ ;  /* 0x000000ff0c00d985 */ /* 0x0009e8000c101d24 */
[----:B------:R4:W-:Y:S02]  /*11600*/  @!P6 ST.E.128 desc[UR36][R2.64], RZ ;  /* 0x000000ff0200e985 */ /* 0x0009e4000c101d24 */
.L_x_4358:
[----:B------:R-:W-:Y:S05]  /*11610*/  BSYNC B1 ;  /* 0x0000000000017941 */ /* 0x000fea0003800000 */
.L_x_4357:
[----:B---34-:R3:W4:Y:S01]  /*11620*/  SHFL.IDX PT, R3, R5, 0x2, 0x181f ;  /* 0x00581f0005037f89 */ /* 0x01872200000e0000 */
        /* <DEDUP_REMOVED lines=16> */
.L_x_4360:
[----:B------:R-:W-:Y:S05]  /*11730*/  BSYNC B1 ;  /* 0x0000000000017941 */ /* 0x000fea0003800000 */
.L_x_4359:
        /* <DEDUP_REMOVED lines=18> */
.L_x_4352:
[----:B------:R-:W-:Y:S05]  /*11860*/  BSYNC B0 ;  /* 0x0000000000007941 */ /* 0x000fea0003800000 */
.L_x_4344:
[----:B------:R-:W-:Y:S02]  /*11870*/  ULDC UR5, c[0x0][0xc38] ;  /* 0x00030e0000057ab9 */ /* 0x000fe40000000800 */
[----:B------:R-:W-:-:S06]  /*11880*/  UISETP.GE.AND UP0, UPT, UR4, UR5, UPT ;  /* 0x000000050400728c */ /* 0x000fcc000bf06270 */
[----:B------:R-:W-:-:S13]  /*11890*/  PLOP3.LUT P0, PT, PT, PT, UP0, 0x80, 0x0 ;  /* 0x000000000000781c */ /* 0x000fda0003f0f008 */
[----:B------:R-:W-:Y:S05]  /*118a0*/  @!P0 BRA `(.L_x_4361) ;  /* 0xfffffef400188947 */ /* 0x000fea000383ffff */
[----:B------:R-:W-:Y:S05]  /*118b0*/  EXIT ;  /* 0x000000000000794d */ /* 0x000fea0003800000 */
.L_x_4255:
        /* <DEDUP_REMOVED lines=16> */
[----:B------:R-:W-:Y:S01]  /*119c0*/  IMAD.SHL.U32 R37, R3, 0x8, RZ ;  /* 0x0000000803257824 */ /* 0x000fe200078e00ff */
[----:B------:R-:W-:Y:S01]  /*119d0*/  ULDC UR9, c[0x0][0x2b8] ;  /* 0x0000ae0000097ab9 */ /* 0x000fe20000000800 */
[----:B------:R-:W-:Y:S01]  /*119e0*/  LOP3.LUT R16, R16, 0xfffffffd, RZ, 0xc0, !PT ;  /* 0xfffffffd10107812 */ /* 0x000fe200078ec0ff */
[----:B------:R-:W0:Y:S01]  /*119f0*/  S2UR UR8, SR_CgaCtaId ;  /* 0x00000000000879c3 */ /* 0x000e220000008800 */
[----:B------:R-:W-:Y:S01]  /*11a00*/  ULDC.64 UR4, c[0x0][0x418] ;  /* 0x0001060000047ab9 */ /* 0x000fe20000000a00 */
[C---:B------:R-:W-:Y:S01]  /*11a10*/  LOP3.LUT R0, R37.reuse, 0x1f8, RZ, 0xc0, !PT ;  /* 0x000001f825007812 */ /* 0x040fe200078ec0ff */
[----:B------:R-:W-:Y:S01]  /*11a20*/  UISETP.NE.U32.AND UP0, UPT, UR4, URZ, UPT ;  /* 0x0000003f0400728c */ /* 0x000fe2000bf05070 */
[----:B------:R1:W-:Y:S01]  /*11a30*/  STL [R1], RZ ;  /* 0x000000ff01007387 */ /* 0x0003e20000100800 */
[----:B------:R-:W-:Y:S01]  /*11a40*/  ULDC UR40, c[0x0][0x288] ;  /* 0x0000a20000287ab9 */ /* 0x000fe20000000800 */
[----:B------:R-:W-:Y:S01]  /*11a50*/  LOP3.LUT R0, R0, 0x38, R3, 0x78, !PT ;  /* 0x0000003800007812 */ /* 0x000fe200078e7803 */
[----:B------:R-:W-:Y:S01]  /*11a60*/  UISETP.NE.AND.EX UP0, UPT, UR5, URZ, UPT, UP0 ;  /* 0x0000003f0500728c */ /* 0x000fe2000bf05300 */
[----:B------:R-:W-:Y:S01]  /*11a70*/  IMAD.U32 R34, RZ, RZ, UR10 ;  /* 0x0000000aff227e24 */ /* 0x000fe2000f8e00ff */
[----:B------:R-:W-:Y:S01]  /*11a80*/  ULDC UR4, c[0x0][0x424] ;  /* 0x0001090000047ab9 */ /* 0x000fe20000000800 */
[----:B------:R-:W-:Y:S01]  /*11a90*/  LOP3.LUT R30, R0, 0x200, R37, 0xf8, !PT ;  /* 0x00000200001e7812 */ /* 0x000fe200078ef825 */
[----:B------:R-:W-:Y:S01]  /*11aa0*/  USEL UR4, UR4, 0x1, UP0 ;  /* 0x0000000104047887 */ /* 0x000fe20008000000 */
[----:B------:R-:W-:Y:S01]  /*11ab0*/  LOP3.LUT R37, R37, 0x38, RZ, 0xc0, !PT ;  /* 0x0000003825257812 */ /* 0x000fe200078ec0ff */
[----:B------:R-:W-:Y:S01]  /*11ac0*/  UMOV UR5, 0x400 ;  /* 0x0000040000057882 */ /* 0x000fe20000000000 */
[----:B------:R-:W-:Y:S01]  /*11ad0*/  ULDC UR39, c[0x0][0x448] ;  /* 0x0001120000277ab9 */ /* 0x000fe20000000800 */
[----:B------:R-:W-:Y:S01]  /*11ae0*/  IMAD.MOV.U32 R26, RZ, RZ, 0x1 ;  /* 0x00000001ff1a7424 */ /* 0x000fe200078e00ff */
[C---:B------:R-:W-:Y:S01]  /*11af0*/  LOP3.LUT R0, R37.reuse, 0x40, RZ, 0xfc, !PT ;  /* 0x0000004025007812 */ /* 0x040fe200078efcff */
[----:B------:R-:W-:Y:S01]  /*11b00*/  IMAD.MOV.U32 R23, RZ, RZ, RZ ;  /* 0x000000ffff177224 */ /* 0x000fe200078e00ff */
[----:B------:R-:W-:Y:S01]  /*11b10*/  LOP3.LUT R2, R37, 0x80, RZ, 0xfc, !PT ;  /* 0x0000008025027812 */ /* 0x000fe200078efcff */
[----:B------:R-:W-:Y:S01]  /*11b20*/  UIMAD UR39, UR39, UR40, URZ ;  /* 0x00000028272772a4 */ /* 0x000fe2000f8e023f */
[----:B------:R-:W-:Y:S01]  /*11b30*/  ISETP.GE.AND P1, PT, R0, UR9, PT ;  /* 0x0000000900007c0c */ /* 0x000fe2000bf26270 */
[----:B------:R-:W-:Y:S01]  /*11b40*/  ULDC UR47, c[0x0][0xc] ;  /* 0x00000300002f7ab9 */ /* 0x000fe20000000800 */
[----:B0-----:R-:W-:-:S06]  /*11b50*/  ULEA UR8, UR8, UR5, 0x18 ;  /* 0x0000000508087291 */ /* 0x001fcc000f8ec03f */
[----:B------:R-:W-:-:S04]  /*11b60*/  IMAD.U32 R17, RZ, RZ, UR8 ;  /* 0x00000008ff117e24 */ /* 0x000fc8000f8e00ff */
[----:B------:R-:W-:Y:S01]  /*11b70*/  IMAD R31, R30, 0x2, R17 ;  /* 0x000000021e1f7824 */ /* 0x000fe200078e0211 */
[----:B--2---:R-:W-:Y:S02]  /*11b80*/  R2UR UR6, R4 ;  /* 0x00000000040672ca */ /* 0x004fe400000e0000 */
[C---:B------:R-:W-:Y:S01]  /*11b90*/  LOP3.LUT R4, R3.reuse, 0x7f, RZ, 0xc0, !PT ;  /* 0x0000007f03047812 */ /* 0x040fe200078ec0ff */
[----:B------:R-:W-:-:S03]  /*11ba0*/  IMAD.SHL.U32 R3, R3, 0x10, RZ ;  /* 0x0000001003037824 */ /* 0x000fc600078e00ff */
[----:B------:R-:W-:-:S07]  /*11bb0*/  SHF.R.U32.HI R36, RZ, 0x3, R4 ;  /* 0x00000003ff247819 */ /* 0x000fce0000011604 */
[----:B------:R-:W-:-:S03]  /*11bc0*/  ULOP3.LUT UR48, UR6, 0x2, URZ, 0xfc, !UPT ;  /* 0x0000000206307892 */ /* 0x000fc6000f8efc3f */
[----:B------:R-:W-:Y:S02]  /*11bd0*/  ULDC.64 UR6, c[0x0][0x2f0] ;  /* 0x0000bc0000067ab9 */ /* 0x000fe40000000a00 */
[----:B------:R-:W-:Y:S01]  /*11be0*/  ISETP.GE.AND P0, PT, R0, UR7, PT ;  /* 0x0000000700007c0c */ /* 0x000fe2000bf06270 */
[----:B------:R-:W-:Y:S01]  /*11bf0*/  UIMAD UR38, UR4, UR6, URZ ;  /* 0x00000006042672a4 */ /* 0x000fe2000f8e023f */
[----:B------:R-:W-:-:S03]  /*11c00*/  ISETP.GE.AND P2, PT, R2, UR7, PT ;  /* 0x0000000702007c0c */ /* 0x000fc6000bf46270 */
[----:B------:R-:W-:Y:S02]  /*11c10*/  UIADD3 UR4, UR38, 0x5f, URZ ;  /* 0x0000005f26047890 */ /* 0x000fe4000fffe03f */
[----:B------:R-:W-:Y:S02]  /*11c20*/  UIADD3 UR49, UR38, 0x1, -UR40 ;  /* 0x0000000126317890 */ /* 0x000fe4000fffe828 */
[----:B------:R-:W-:Y:S02]  /*11c30*/  UIMAD.WIDE UR4, UR4, 0x2aaaaaab, URZ ;  /* 0x2aaaaaab040478a5 */ /* 0x000fe4000f8e023f */
[----:B------:R-:W-:Y:S02]  /*11c40*/  UIADD3 UR40, UR38, -UR40, URZ ;  /* 0x8000002826287290 */ /* 0x000fe4000fffe03f */
[----:B------:R-:W-:Y:S01]  /*11c50*/  @P0 LOP3.LUT R16, R16, 0x2, RZ, 0xfc, !PT ;  /* 0x0000000210100812 */ /* 0x000fe200078efcff */
[----:B------:R-:W-:Y:S01]  /*11c60*/  USHF.R.U32.HI UR41, URZ, 0x1f, UR5 ;  /* 0x0000001f3f297899 */ /* 0x000fe20008011605 */
[----:B------:R-:W-:-:S02]  /*11c70*/  ISETP.GE.AND P0, PT, R0, UR7, PT ;  /* 0x0000000700007c0c */ /* 0x000fc4000bf06270 */
[----:B------:R-:W-:Y:S01]  /*11c80*/  LOP3.LUT R16, R16, 0xfffffbff, RZ, 0xc0, !PT ;  /* 0xfffffbff10107812 */ /* 0x000fe200078ec0ff */
[----:B------:R-:W-:Y:S01]  /*11c90*/  ULEA.HI.SX32 UR41, UR5, UR41, 0x1c ;  /* 0x0000002905297291 */ /* 0x000fe2000f8fe23f */
[----:B------:R-:W-:Y:S02]  /*11ca0*/  LOP3.LUT R0, R36, 0x70, R3, 0xf8, !PT ;  /* 0x0000007024007812 */ /* 0x000fe400078ef803 */
        /* <DEDUP_REMOVED lines=20> */
.L_x_4417:
        /* <DEDUP_REMOVED lines=22> */
.L_x_4363:
[----:B------:R-:W-:Y:S01]  /*11f50*/  ULDC UR8, c[0x0][0xc54] ;  /* 0x0003150000087ab9 */ /* 0x000fe20000000800 */
[----:B------:R-:W-:Y:S01]  /*11f60*/  UMOV UR6, UR7 ;  /* 0x0000000700067c82 */ /* 0x000fe20008000000 */
[----:B------:R-:W-:-:S11]  /*11f70*/  UISETP.NE.AND UP0, UPT, UR8, 0x1, UPT ;  /* 0x000000010800788c */ /* 0x000fd6000bf05270 */
[----:B------:R-:W-:Y:S02]  /*11f80*/  @UP0 ULDC.64 UR10, c[0x0][0xc58] ;  /* 0x00031600000a0ab9 */ /* 0x000fe40000000a00 */
[----:B------:R-:W-:-:S04]  /*11f90*/  UIMAD.WIDE.U32 UR4, UR7, UR10, URZ ;  /* 0x0000000a070472a5 */ /* 0x000fc8000f8e003f */
[----:B------:R-:W-:-:S04]  /*11fa0*/  @UP0 USHF.R.U32.HI UR6, URZ, UR11, UR5 ;  /* 0x0000000b3f060299 */ /* 0x000fc80008011605 */
[----:B------:R-:W-:-:S12]  /*11fb0*/  UIMAD UR4, UR6, UR8, URZ ;  /* 0x00000008060472a4 */ /* 0x000fd8000f8e023f */
.L_x_4364:
        /* <DEDUP_REMOVED lines=48> */
.L_x_4366:
[----:B------:R-:W-:-:S11]  /*122c0*/  UISETP.NE.AND UP1, UPT, UR5, 0x1, UPT ;  /* 0x000000010500788c */ /* 0x000fd6000bf25270 */
[----:B------:R-:W-:Y:S02]  /*122d0*/  @UP1 ULDC.64 UR10, c[0x0][0x9e8] ;  /* 0x00027a00000a1ab9 */ /* 0x000fe40000000a00 */
[----:B------:R-:W-:-:S04]  /*122e0*/  UIMAD.WIDE.U32 UR6, UR8, UR10, URZ ;  /* 0x0000000a080672a5 */ /* 0x000fc8000f8e003f */
[----:B------:R-:W-:-:S12]  /*122f0*/  @UP1 USHF.R.U32.HI UR8, URZ, UR11, UR7 ;  /* 0x0000000b3f081299 */ /* 0x000fd80008011607 */
.L_x_4367:
[----:B------:R-:W-:-:S04]  /*12300*/  UIMAD UR8, UR8, UR5, UR5 ;  /* 0x00000005080872a4 */ /* 0x000fc8000f8e0205 */
[----:B------:R-:W-:-:S04]  /*12310*/  UISETP.LT.AND UP1, UPT, UR4, UR8, UPT ;  /* 0x000000080400728c */ /* 0x000fc8000bf21270 */
[----:B------:R-:W-:-:S12]  /*12320*/  USEL UR4, UR4, UR8, UP1 ;  /* 0x0000000804047287 */ /* 0x000fd80008800000 */
.L_x_4365:
[----:B------:R-:W-:Y:S01]  /*12330*/  UISETP.NE.AND UP1, UPT, UR50, URZ, UPT ;  /* 0x0000003f3200728c */ /* 0x000fe2000bf25270 */
[----:B------:R-:W-:Y:S01]  /*12340*/  PLOP3.LUT P0, PT, PT, PT, UP0, 0x40, 0x0 ;  /* 0x000000000000781c */ /* 0x000fe20003f0e808 */
[----:B------:R-:W-:Y:S01]  /*12350*/  UIADD3 UR6, UR4, 0x5f, URZ ;  /* 0x0000005f04067890 */ /* 0x000fe2000fffe03f */
[----:B------:R-:W-:-:S03]  /*12360*/  UMOV UR10, UR44 ;  /* 0x0000002c000a7c82 */ /* 0x000fc60008000000 */
[----:B------:R-:W-:-:S04]  /*12370*/  UIMAD.WIDE UR6, UR6, 0x2aaaaaab, URZ ;  /* 0x2aaaaaab060678a5 */ /* 0x000fc8000f8e023f */
[----:B------:R-:W-:Y:S01]  /*12380*/  USHF.R.U32.HI UR4, URZ, 0x1f, UR7 ;  /* 0x0000001f3f047899 */ /* 0x000fe20008011607 */
[----:B------:R-:W-:Y:S02]  /*12390*/  @UP1 ULDC UR8, c[0x0][0x44c] ;  /* 0x0001130000081ab9 */ /* 0x000fe40000000800 */
[----:B------:R-:W-:Y:S01]  /*123a0*/  @UP1 ULDC UR6, c[0x0][0x450] ;  /* 0x0001140000061ab9 */ /* 0x000fe20000000800 */
[----:B------:R-:W-:Y:S02]  /*123b0*/  UIMAD.WIDE.U32 UR8, UR44, UR8, URZ ;  /* 0x000000082c0872a5 */ /* 0x000fe4000f8e003f */
[----:B------:R-:W-:Y:S02]  /*123c0*/  ULEA.HI.SX32 UR4, UR7, UR4, 0x1c ;  /* 0x0000000407047291 */ /* 0x000fe4000f8fe23f */
[----:B------:R-:W-:Y:S02]  /*123d0*/  @UP1 USHF.R.U32.HI UR10, URZ, UR6, UR9 ;  /* 0x000000063f0a1299 */ /* 0x000fe40008011609 */
[----:B------:R-:W-:-:S02]  /*123e0*/  UISETP.LT.AND UP1, UPT, UR41, UR4, UPT ;  /* 0x000000042900728c */ /* 0x000fc4000bf21270 */
[----:B------:R-:W-:Y:S01]  /*123f0*/  UIADD3 UR6, UR40, UR10, URZ ;  /* 0x0000000a28067290 */ /* 0x000fe2000fffe03f */
[----:B------:R-:W-:Y:S01]  /*12400*/  ULDC UR8, c[0x0][0x9dc] ;  /* 0x0002770000087ab9 */ /* 0x000fe20000000800 */
[----:B------:R-:W-:Y:S02]  /*12410*/  USEL UR45, UR41, UR4, UP1 ;  /* 0x00000004292d7287 */ /* 0x000fe40008800000 */
[----:B------:R-:W-:Y:S01]  /*12420*/  UIADD3 UR8, UR6, -UR8, URZ ;  /* 0x8000000806087290 */ /* 0x000fe2000fffe03f */
[----:B------:R-:W-:Y:S11]  /*12430*/  @P0 BRA `(.L_x_4368) ;  /* 0x0000000000480947 */ /* 0x000ff60003800000 */
[----:B------:R-:W-:Y:S02]  /*12440*/  UMOV UR4, UR6 ;  /* 0x0000000600047c82 */ /* 0x000fe40008000000 */
        /* <DEDUP_REMOVED lines=10> */
.L_x_4369:
[----:B------:R-:W-:-:S11]  /*124f0*/  UISETP.NE.AND UP0, UPT, UR5, 0x1, UPT ;  /* 0x000000010500788c */ /* 0x000fd6000bf05270 */
[----:B------:R-:W-:Y:S02]  /*12500*/  @UP0 ULDC.64 UR10, c[0x0][0x9e8] ;  /* 0x00027a00000a0ab9 */ /* 0x000fe40000000a00 */
[----:B------:R-:W-:-:S04]  /*12510*/  UIMAD.WIDE.U32 UR6, UR4, UR10, URZ ;  /* 0x0000000a040672a5 */ /* 0x000fc8000f8e003f */
[----:B------:R-:W-:-:S12]  /*12520*/  @UP0 USHF.R.U32.HI UR4, URZ, UR11, UR7 ;  /* 0x0000000b3f040299 */ /* 0x000fd80008011607 */
.L_x_4370:
[----:B------:R-:W-:-:S04]  /*12530*/  UIMAD UR4, UR4, UR5, URZ ;  /* 0x00000005040472a4 */ /* 0x000fc8000f8e023f */
[----:B------:R-:W-:-:S04]  /*12540*/  UISETP.LT.AND UP0, UPT, UR8, UR4, UPT ;  /* 0x000000040800728c */ /* 0x000fc8000bf01270 */
[----:B------:R-:W-:-:S12]  /*12550*/  USEL UR8, UR8, UR4, !UP0 ;  /* 0x0000000408087287 */ /* 0x000fd8000c000000 */
.L_x_4368:
[----:B------:R-:W-:Y:S01]  /*12560*/  UIMAD.WIDE UR4, UR8, 0x2aaaaaab, URZ ;  /* 0x2aaaaaab080478a5 */ /* 0x000fe2000f8e023f */
[----:B------:R-:W-:Y:S03]  /*12570*/  BSSY B7, `(.L_x_4371) ;  /* 0x0000341000077945 */ /* 0x000fe60003800000 */
[----:B------:R-:W-:-:S04]  /*12580*/  USHF.R.U32.HI UR4, URZ, 0x1f, UR5 ;  /* 0x0000001f3f047899 */ /* 0x000fc80008011605 */
[----:B------:R-:W-:-:S04]  /*12590*/  ULEA.HI.SX32 UR4, UR5, UR4, 0x1c ;  /* 0x0000000405047291 */ /* 0x000fc8000f8fe23f */
        /* <DEDUP_REMOVED lines=22> */
.L_x_4372:
[----:B------:R-:W-:Y:S01]  /*12700*/  VIADD R0, R17, 0x1e400 ;  /* 0x0001e40011007836 */ /* 0x000fe20000000000 */
[----:B------:R-:W-:Y:S04]  /*12710*/  BSSY B6, `(.L_x_4374) ;  /* 0x0000013000067945 */ /* 0x000fe80003800000 */
[----:B------:R-:W-:-:S13]  /*12720*/  LOP3.LUT P0, RZ, R0, 0x3ff, RZ, 0xc0, !PT ;  /* 0x000003ff00ff7812 */ /* 0x000fda000780c0ff */
[----:B------:R-:W-:Y:S05]  /*12730*/  @!P0 BRA `(.L_x_4375) ;  /* 0x0000000000408947 */ /* 0x000fea0003800000 */
[----:B------:R-:W-:Y:S01]  /*12740*/  MOV R2, 0x0 ;  /* 0x0000000000027802 */ /* 0x000fe20000000f00 */
[----:B------:R-:W-:Y:S01]  /*12750*/  ULDC.64 UR4, c[0x4][0x138] ;  /* 0x01004e0000047ab9 */ /* 0x000fe20000000a00 */
[----:B------:R-:W-:Y:S01]  /*12760*/  ULDC.64 UR6, c[0x4][0x140] ;  /* 0x0100500000067ab9 */ /* 0x000fe20000000a00 */
[----:B------:R-:W-:Y:S02]  /*12770*/  IMAD.U32 R4, RZ, RZ, UR4 ;  /* 0x00000004ff047e24 */ /* 0x000fe4000f8e00ff */
[----:B------:R-:W-:Y:S01]  /*12780*/  IMAD.U32 R5, RZ, RZ, UR5 ;  /* 0x00000005ff057e24 */ /* 0x000fe2000f8e00ff */
[----:B------:R-:W0:Y:S01]  /*12790*/  LDC.64 R2, c[0x4][R2] ;  /* 0x0100000002027b82 */ /* 0x000e220000000a00 */
[----:B------:R-:W-:Y:S01]  /*127a0*/  ULDC.64 UR4, c[0x4][0x70] ;  /* 0x01001c0000047ab9 */ /* 0x000fe20000000a00 */
[----:B------:R-:W-:Y:S02]  /*127b0*/  IMAD.U32 R6, RZ, RZ, UR6 ;  /* 0x00000006ff067e24 */ /* 0x000fe4000f8e00ff */
[----:B------:R-:W-:-:S02]  /*127c0*/  IMAD.U32 R7, RZ, RZ, UR7 ;  /* 0x00000007ff077e24 */ /* 0x000fc4000f8e00ff */
[----:B------:R-:W-:Y:S02]  /*127d0*/  IMAD.U32 R10, RZ, RZ, UR4 ;  /* 0x00000004ff0a7e24 */ /* 0x000fe4000f8e00ff */
[----:B------:R-:W-:Y:S02]  /*127e0*/  IMAD.U32 R11, RZ, RZ, UR5 ;  /* 0x00000005ff0b7e24 */ /* 0x000fe4000f8e00ff */
[----:B------:R-:W-:Y:S02]  /*127f0*/  IMAD.MOV.U32 R8, RZ, RZ, 0x70 ;  /* 0x00000070ff087424 */ /* 0x000fe400078e00ff */
[----:B------:R-:W-:Y:S02]  /*12800*/  IMAD.MOV.U32 R12, RZ, RZ, 0x1 ;  /* 0x00000001ff0c7424 */ /* 0x000fe400078e00ff */
[----:B------:R-:W-:-:S07]  /*12810*/  IMAD.MOV.U32 R13, RZ, RZ, RZ ;  /* 0x000000ffff0d7224 */ /* 0x000fce00078e00ff */
[----:B------:R-:W-:-:S07]  /*12820*/  LEPC R20, `(.L_x_4375) ;  /* 0x000000001014794e */ /* 0x000fce0000000000 */
[----:B0----5:R-:W-:Y:S05]  /*12830*/  CALL.ABS.NOINC R2 ;  /* 0x0000000002007343 */ /* 0x021fea0003c00000 */
.L_x_4375:
[----:B------:R-:W-:Y:S05]  /*12840*/  BSYNC B6 ;  /* 0x0000000000067941 */ /* 0x000fea0003800000 */
.L_x_4374:
        /* <DEDUP_REMOVED lines=19> */
[----:B-1---5:R-:W-:Y:S05]  /*12980*/  CALL.ABS.NOINC R2 ;  /* 0x0000000002007343 */ /* 0x022fea0003c00000 */
.L_x_4378:
[----:B------:R0:W1:Y:S01]  /*12990*/  LDC.64 R2, c[0x4][R18] ;  /* 0x0100000012027b82 */ /* 0x0000620000000a00 */
[----:B------:R-:W-:Y:S01]  /*129a0*/  ULDC.64 UR4, c[0x4][0x138] ;  /* 0x01004e0000047ab9 */ /* 0x000fe20000000a00 */
[----:B------:R-:W-:Y:S01]  /*129b0*/  ULDC.64 UR6, c[0x4][0x140] ;  /* 0x0100500000067ab9 */ /* 0x000fe20000000a00 */
[----:B------:R-:W-:Y:S02]  /*129c0*/  IMAD.U32 R4, RZ, RZ, UR4 ;  /* 0x00000004ff047e24 */ /* 0x000fe4000f8e00ff */
        /* <DEDUP_REMOVED lines=11> */
.L_x_4377:
[----:B------:R-:W-:Y:S05]  /*12a80*/  BSYNC B6 ;  /* 0x0000000000067941 */ /* 0x000fea0003800000 */
.L_x_4376:
        /* <DEDUP_REMOVED lines=9> */
[----:B------:R-:W-:Y:S01]  /*12b20*/  ULDC UR4, c[0x0][0xc48] ;  /* 0x0003120000047ab9 */ /* 0x000fe20000000800 */
[----:B------:R-:W-:-:S05]  /*12b30*/  IMAD.U32 R3, RZ, RZ, UR5 ;  /* 0x00000005ff037e24 */ /* 0x000fca000f8e00ff */
[----:B------:R1:W5:Y:S01]  /*12b40*/  @P0 LDG.E R29, desc[UR36][R2.64] ;  /* 0x00000024021d0981 */ /* 0x000362000c1e1900 */
[----:B------:R-:W-:Y:S01]  /*12b50*/  UMOV UR5, 0xffffffff ;  /* 0xffffffff00057882 */ /* 0x000fe20000000000 */
[----:B------:R-:W-:Y:S02]  /*12b60*/  IMAD.U32 R22, RZ, RZ, UR4 ;  /* 0x00000004ff167e24 */ /* 0x000fe4000f8e00ff */
[----:B------:R-:W-:Y:S05]  /*12b70*/  BRA.DIV UR5, `(.L_x_4379) ;  /* 0x0000003605ac7947 */ /* 0x000fea000b800000 */
.L_x_4433:
        /* <DEDUP_REMOVED lines=22> */
[----:B------:R-:W-:Y:S02]  /*12ce0*/  @!P0 IMAD R7, R29, R7, R2 ;  /* 0x000000071d078224 */ /* 0x000fe400078e0202 */
[----:B------:R-:W-:-:S04]  /*12cf0*/  @!P0 IMAD.MOV.U32 R2, RZ, RZ, R9 ;  /* 0x000000ffff028224 */ /* 0x000fc800078e0009 */
        /* <DEDUP_REMOVED lines=9> */
[----:B------:R-:W-:Y:S01]  /*12d90*/  LOP3.LUT R16, R16, 0xffffff7f, RZ, 0xc0, !PT ;  /* 0xffffff7f10107812 */ /* 0x000fe200078ec0ff */
[----:B------:R-:W-:Y:S02]  /*12da0*/  IMAD.U32 R24, RZ, RZ, UR4 ;  /* 0x00000004ff187e24 */ /* 0x000fe4000f8e00ff */
        /* <DEDUP_REMOVED lines=10> */
.L_x_4380:
        /* <DEDUP_REMOVED lines=25> */
.L_x_4434:
[----:B------:R-:W-:Y:S05]  /*12fe0*/  BSYNC B0 ;  /* 0x0000000000007941 */ /* 0x000fea0003800000 */
.L_x_4381:
        /* <DEDUP_REMOVED lines=13> */
[----:B------:R-:W-:Y:S02]  /*130c0*/  IMAD.MOV.U32 R7, RZ, RZ, -0x60 ;  /* 0xffffffa0ff077424 */ /* 0x000fe400078e00ff */
[----:B------:R-:W-:Y:S02]  /*130d0*/  IMAD.IADD R3, R3, 0x1, R5 ;  /* 0x0000000103037824 */ /* 0x000fe400078e0205 */
[----:B------:R-:W-:Y:S02]  /*130e0*/  IMAD R5, R28, UR4, RZ ;  /* 0x000000041c057c24 */ /* 0x000fe4000f8e02ff */
[----:B------:R-:W-:-:S04]  /*130f0*/  IMAD.WIDE.U32 R2, R22, UR4, R2 ;  /* 0x0000000416027c25 */ /* 0x000fc8000f8e0002 */
[----:B------:R-:W-:Y:S01]  /*13100*/  IMAD R5, R22, UR5, R5 ;  /* 0x0000000516057c24 */ /* 0x000fe2000f8e0205 */
[----:B------:R-:W-:Y:S01]  /*13110*/  ULDC.64 UR4, c[0x0][0x2e8] ;  /* 0x0000ba0000047ab9 */ /* 0x000fe20000000a00 */
[----:B------:R-:W-:Y:S01]  /*13120*/  IMAD R7, R24, R7, UR38 ;  /* 0x0000002618077e24 */ /* 0x000fe2000f8e0207 */
[C---:B------:R-:W-:Y:S01]  /*13130*/  LEA R4, P0, R2.reuse, UR4, 0x1 ;  /* 0x0000000402047c11 */ /* 0x040fe2000f8008ff */
[----:B------:R-:W-:Y:S01]  /*13140*/  IMAD.IADD R3, R3, 0x1, R5 ;  /* 0x0000000103037824 */ /* 0x000fe200078e0205 */
[----:B------:R-:W-:Y:S01]  /*13150*/  UMOV UR4, 0xffffffff ;  /* 0xffffffff00047882 */ /* 0x000fe20000000000 */
[----:B------:R-:W-:Y:S02]  /*13160*/  IMAD.IADD R7, R7, 0x1, -R36 ;  /* 0x0000000107077824 */ /* 0x000fe400078e0a24 */
[----:B------:R-:W-:Y:S01]  /*13170*/  IMAD R5, R23, 0x4800, R30 ;  /* 0x0000480017057824 */ /* 0x000fe200078e021e */
[----:B------:R-:W-:Y:S02]  /*13180*/  LEA.HI.X R6, R2, UR5, R3, 0x1, P0 ;  /* 0x0000000502067c11 */ /* 0x000fe400080f0c03 */
[----:B------:R-:W-:Y:S01]  /*13190*/  ISETP.GE.AND P0, PT, R7, 0x1, PT ;  /* 0x000000010700780c */ /* 0x000fe20003f06270 */
[----:B------:R-:W-:-:S12]  /*131a0*/  BRA.DIV UR4, `(.L_x_4383) ;  /* 0x0000003204607947 */ /* 0x000fd8000b800000 */
[----:B------:R-:W0:Y:S01]  /*131b0*/  SHFL.IDX PT, R14, R4, RZ, 0x181f ;  /* 0x00181fff040e7589 */ /* 0x000e2200000e0000 */
[----:B------:R-:W-:-:S03]  /*131c0*/  @P0 IMAD R9, R5, 0x2, R17 ;  /* 0x0000000205090824 */ /* 0x000fc600078e0211 */
        /* <DEDUP_REMOVED lines=47> */
[----:B------:R0:W1:Y:S01]  /*134c0*/  SHFL.IDX PT, R8, R6, 0x5, 0x181f ;  /* 0x00b81f0006087f89 */ /* 0x00006200000e0000 */
[----:B------:R-:W-:-:S03]  /*134d0*/  @P0 IMAD.MOV.U32 R3, RZ, RZ, R9 ;  /* 0x000000ffff030224 */ /* 0x000fc600078e0009 */
[----:B------:R0:W2:Y:S04]  /*134e0*/  SHFL.IDX PT, R14, R4, 0x5, 0x181f ;  /* 0x00b81f00040e7f89 */ /* 0x0000a800000e0000 */
[----:B------:R0:W-:Y:S04]  /*134f0*/  @P0 LDGSTS.E.BYPASS.LTC128B.128 [R21+0x20400], desc[UR36][R2.64], !P4 ;  /* 0x2040000002150fae */ /* 0x0001e8000e101d64 */
[----:B------:R0:W-:Y:S04]  /*13500*/  @P0 LDGSTS.E.BYPASS.LTC128B.128 [R21+0x23400], desc[UR36][R2.64+0x80], !P3 ;  /* 0x2340008002150fae */ /* 0x0001e8000d901d64 */
[----:B------:R0:W-:Y:S02]  /*13510*/  @P0 LDGSTS.E.BYPASS.LTC128B.128 [R21+0x26400], desc[UR36][R2.64+0x100], !P2 ;  /* 0x2640010002150fae */ /* 0x0001e4000d101d64 */
.L_x_4448:
        /* <DEDUP_REMOVED lines=12> */
.L_x_4384:
        /* <DEDUP_REMOVED lines=10> */
.L_x_4385:
[----:B------:R1:W-:Y:S02]  /*13680*/  SYNCS.ARRIVE.TRANS64.A1T0 RZ, [R0+URZ+0x30830], RZ ;  /* 0x030830ff00ff79a7 */ /* 0x0003e4000810003f */
[----:B------:R-:W-:Y:S05]  /*13690*/  WARPSYNC.ALL ;  /* 0x0000000000007948 */ /* 0x000fea0003800000 */
[----:B------:R-:W-:Y:S01]  /*136a0*/  BSSY B6, `(.L_x_4386) ;  /* 0x0000015000067945 */ /* 0x000fe20003800000 */
[----:B-1----:R-:W-:Y:S01]  /*136b0*/  VIADD R0, R17, 0x12400 ;  /* 0x0001240011007836 */ /* 0x002fe20000000000 */
[----:B------:R-:W-:Y:S04]  /*136c0*/  BAR.SYNC.DEFER_BLOCKING 0x8, 0x180 ;  /* 0x0206000000007b1d */ /* 0x000fe80000010000 */
[----:B------:R-:W-:-:S13]  /*136d0*/  LOP3.LUT P0, RZ, R0, 0x3ff, RZ, 0xc0, !PT ;  /* 0x000003ff00ff7812 */ /* 0x000fda000780c0ff */
[----:B------:R-:W-:Y:S05]  /*136e0*/  @!P0 BRA `(.L_x_4387) ;  /* 0x0000000000408947 */ /* 0x000fea0003800000 */
[----:B0-----:R-:W-:Y:S01]  /*136f0*/  MOV R2, 0x0 ;  /* 0x0000000000027802 */ /* 0x001fe20000000f00 */
[----:B------:R-:W-:Y:S01]  /*13700*/  ULDC.64 UR6, c[0x4][0x138] ;  /* 0x01004e0000067ab9 */ /* 0x000fe20000000a00 */
[----:B------:R-:W-:Y:S01]  /*13710*/  ULDC.64 UR8, c[0x4][0x140] ;  /* 0x0100500000087ab9 */ /* 0x000fe20000000a00 */
[----:B------:R-:W-:Y:S01]  /*13720*/  ULDC.64 UR4, c[0x4][0x88] ;  /* 0x0100220000047ab9 */ /* 0x000fe20000000a00 */
[----:B------:R-:W-:Y:S02]  /*13730*/  IMAD.U32 R4, RZ, RZ, UR6 ;  /* 0x00000006ff047e24 */ /* 0x000fe4000f8e00ff */
[----:B------:R-:W0:Y:S01]  /*13740*/  LDC.64 R2, c[0x4][R2] ;  /* 0x0100000002027b82 */ /* 0x000e220000000a00 */
[----:B------:R-:W-:Y:S02]  /*13750*/  IMAD.U32 R5, RZ, RZ, UR7 ;  /* 0x00000007ff057e24 */ /* 0x000fe4000f8e00ff */
        /* <DEDUP_REMOVED lines=8> */
[----:B0-----:R-:W-:Y:S05]  /*137e0*/  CALL.ABS.NOINC R2 ;  /* 0x0000000002007343 */ /* 0x001fea0003c00000 */
.L_x_4387:
[----:B------:R-:W-:Y:S05]  /*137f0*/  BSYNC B6 ;  /* 0x0000000000067941 */ /* 0x000fea0003800000 */
.L_x_4386:
        /* <DEDUP_REMOVED lines=9> */
[----:B------:R-:W-:Y:S02]  /*13890*/  LOP3.LUT P5, RZ, R16, 0x200, RZ, 0xc0, !PT ;  /* 0x0000020010ff7812 */ /* 0x000fe400078ac0ff */
[----:B------:R-:W-:-:S04]  /*138a0*/  UIMAD UR6, UR6, UR8, URZ ;  /* 0x00000008060672a4 */ /* 0x000fc8000f8e023f */
[----:B------:R-:W-:Y:S02]  /*138b0*/  UIMAD UR7, UR7, UR9, UR6 ;  /* 0x00000009070772a4 */ /* 0x000fe4000f8e0206 */
[----:B------:R-:W-:Y:S01]  /*138c0*/  USHF.R.S32.HI UR6, URZ, 0x1f, UR43 ;  /* 0x0000001f3f067899 */ /* 0x000fe2000801142b */
[----:B0-----:R-:W-:-:S05]  /*138d0*/  IMAD.SHL.U32 R2, R2, 0x10, RZ ;  /* 0x0000001002027824 */ /* 0x001fca00078e00ff */
[----:B------:R-:W-:-:S05]  /*138e0*/  LOP3.LUT R2, R36, 0x70, R2, 0xf8, !PT ;  /* 0x0000007024027812 */ /* 0x000fca00078ef802 */
[----:B------:R-:W-:-:S04]  /*138f0*/  VIADD R0, R2, UR44 ;  /* 0x0000002c02007c36 */ /* 0x000fc80008000000 */
        /* <DEDUP_REMOVED lines=35> */
[----:B------:R-:W-:-:S03]  /*13b30*/  VIADD R4, R36, UR44 ;  /* 0x0000002c24047c36 */ /* 0x000fc60008000000 */
[----:B------:R-:W1:Y:S01]  /*13b40*/  SHFL.IDX PT, R2, R5, RZ, 0x181f ;  /* 0x00181fff05027589 */ /* 0x000e6200000e0000 */
[C---:B------:R-:W-:Y:S01]  /*13b50*/  VIADD R7, R4.reuse, 0x10 ;  /* 0x0000001004077836 */ /* 0x040fe20000000000 */
[----:B------:R-:W-:Y:S02]  /*13b60*/  ISETP.GE.AND P0, PT, R4, UR39, PT ;  /* 0x0000002704007c0c */ /* 0x000fe4000bf06270 */
[----:B------:R-:W-:Y:S11]  /*13b70*/  SHFL.IDX PT, R6, R5, 0x1, 0x181f ;  /* 0x00381f0005067f89 */ /* 0x000ff600000e0000 */
        /* <DEDUP_REMOVED lines=66> */
[----:B------:R0:W1:Y:S01]  /*13fa0*/  SHFL.IDX PT, R6, R5, 0x7, 0x181f ;  /* 0x00f81f0005067f89 */ /* 0x00006200000e0000 */
[----:B------:R-:W-:-:S03]  /*13fb0*/  @!P0 IMAD.MOV.U32 R3, RZ, RZ, R7 ;  /* 0x000000ffff038224 */ /* 0x000fc600078e0007 */
[----:B------:R0:W2:Y:S04]  /*13fc0*/  SHFL.IDX PT, R14, R0, 0x7, 0x181f ;  /* 0x00f81f00000e7f89 */ /* 0x0000a800000e0000 */
[----:B------:R0:W-:Y:S04]  /*13fd0*/  @!P0 LDGSTS.E.BYPASS.LTC128B.128 [R31+0x15400], desc[UR36][R2.64], !P3 ;  /* 0x15400000021f8fae */ /* 0x0001e8000d901d64 */
[----:B------:R0:W-:Y:S04]  /*13fe0*/  @!P0 LDGSTS.E.BYPASS.LTC128B.128 [R31+0x19400], desc[UR36][R2.64+0x80], !P4 ;  /* 0x19400080021f8fae */ /* 0x0001e8000e101d64 */
[----:B------:R0:W-:Y:S02]  /*13ff0*/  @!P0 LDGSTS.E.BYPASS.LTC128B.128 [R31+0x1d400], desc[UR36][R2.64+0x100], !P5 ;  /* 0x1d400100021f8fae */ /* 0x0001e4000e901d64 */
.L_x_4465:
[----:B------:R-:W-:-:S05]  /*14000*/  VIADD R4, R4, 0x70 ;  /* 0x0000007004047836 */ /* 0x000fca0000000000 */
[----:B------:R-:W-:-:S13]  /*14010*/  ISETP.GE.AND P0, PT, R4, UR39, PT ;  /* 0x0000002704007c0c */ /* 0x000fda000bf06270 */
[----:B0-2---:R-:W-:-:S05]  /*14020*/  @!P0 LEA R2, P1, R37, R14, 0x1 ;  /* 0x0000000e25028211 */ /* 0x005fca00078208ff */
[----:B-1----:R-:W-:-:S05]  /*14030*/  @!P0 IMAD.X R3, RZ, RZ, R6, P1 ;  /* 0x000000ffff038224 */ /* 0x002fca00008e0606 */
[----:B------:R-:W-:Y:S01]  /*14040*/  @!PT LDS RZ, [RZ] ;  /* 0x00000000fffff984 */ /* 0x000fe20000000800 */
[----:B------:R-:W-:Y:S01]  /*14050*/  @!PT LDS RZ, [RZ] ;  /* 0x00000000fffff984 */ /* 0x000fe20000000800 */
[----:B------:R-:W-:Y:S01]  /*14060*/  @!PT LDS RZ, [RZ] ;  /* 0x00000000fffff984 */ /* 0x000fe20000000800 */
[----:B------:R0:W-:Y:S04]  /*14070*/  @!P0 LDGSTS.E.BYPASS.LTC128B.128 [R31+0x15c00], desc[UR36][R2.64], !P3 ;  /* 0x15c00000021f8fae */ /* 0x0001e8000d901d64 */
[----:B------:R0:W-:Y:S04]  /*14080*/  @!P0 LDGSTS.E.BYPASS.LTC128B.128 [R31+0x19c00], desc[UR36][R2.64+0x80], !P4 ;  /* 0x19c00080021f8fae */ /* 0x0001e8000e101d64 */
[----:B------:R0:W-:Y:S01]  /*14090*/  @!P0 LDGSTS.E.BYPASS.LTC128B.128 [R31+0x1dc00], desc[UR36][R2.64+0x100], !P5 ;  /* 0x1dc00100021f8fae */ /* 0x0001e2000e901d64 */
[----:B------:R-:W-:Y:S01]  /*140a0*/  PLOP3.LUT P0, PT, PT, PT, PT, 0x80, 0x0 ;  /* 0x000000000000781c */ /* 0x000fe20003f0f070 */
[----:B------:R-:W-:-:S12]  /*140b0*/  NOP ;  /* 0x0000000000007918 */ /* 0x000fd80000000000 */
.L_x_4389:
        /* <DEDUP_REMOVED lines=18> */
.L_x_4466:
[----:B------:R-:W-:Y:S05]  /*141e0*/  BSYNC B0 ;  /* 0x0000000000007941 */ /* 0x000fea0003800000 */
.L_x_4390:
[----:B------:R-:W-:-:S04]  /*141f0*/  UIADD3 UR4, UR45, -0x2, URZ ;  /* 0xfffffffe2d047890 */ /* 0x000fc8000fffe03f */
[----:B------:R-:W-:-:S06]  /*14200*/  UISETP.GE.AND UP0, UPT, UR4, UR46, UPT ;  /* 0x0000002e0400728c */ /* 0x000fcc000bf06270 */
[----:B------:R-:W-:-:S13]  /*14210*/  PLOP3.LUT P0, PT, PT, PT, UP0, 0x40, 0x0 ;  /* 0x000000000000781c */ /* 0x000fda0003f0e808 */
[----:B------:R-:W-:Y:S05]  /*14220*/  @P0 BRA `(.L_x_4392) ;  /* 0x0000000c00f80947 */ /* 0x000fea0003800000 */
[----:B------:R-:W-:Y:S01]  /*14230*/  BSSY B0, `(.L_x_4392) ;  /* 0x00000fd000007945 */ /* 0x000fe20003800000 */
[----:B------:R-:W-:Y:S02]  /*14240*/  IMAD.MOV.U32 R20, RZ, RZ, R26 ;  /* 0x000000ffff147224 */ /* 0x000fe400078e001a */
[----:B------:R-:W-:Y:S02]  /*14250*/  IMAD.MOV.U32 R9, RZ, RZ, R23 ;  /* 0x000000ffff097224 */ /* 0x000fe400078e0017 */
[----:B------:R-:W-:Y:S02]  /*14260*/  IMAD.MOV.U32 R27, RZ, RZ, R24 ;  /* 0x000000ffff1b7224 */ /* 0x000fe400078e0018 */
[----:B------:R-:W-:-:S07]  /*14270*/  IMAD.U32 R8, RZ, RZ, UR4 ;  /* 0x00000004ff087e24 */ /* 0x000fce000f8e00ff */
.L_x_4405:
[----:B------:R-:W1:Y:S01]  /*14280*/  LDC R3, c[0x0][0x430] ;  /* 0x00010c00ff037b82 */ /* 0x000e620000000800 */
[----:B0-----:R-:W0:Y:S01]  /*14290*/  S2R R0, SR_TID.X ;  /* 0x0000000000007919 */ /* 0x001e220000002100 */
[----:B------:R-:W-:Y:S01]  /*142a0*/  IMAD R10, R8, 0x60, R32 ;  /* 0x00000060080a7824 */ /* 0x000fe200078e0220 */
[----:B------:R-:W-:Y:S01]  /*142b0*/  LOP3.LUT P1, RZ, R16, 0x80, RZ, 0xc0, !PT ;  /* 0x0000008010ff7812 */ /* 0x000fe2000782c0ff */
[----:B------:R-:W-:Y:S01]  /*142c0*/  VIADD R23, R9, 0x1 ;  /* 0x0000000109177836 */ /* 0x000fe20000000000 */
[----:B-1----:R-:W-:Y:S01]  /*142d0*/  ISETP.NE.AND P0, PT, R3, 0x1, PT ;  /* 0x000000010300780c */ /* 0x002fe20003f05270 */
[----:B0-----:R-:W-:-:S12]  /*142e0*/  IMAD.SHL.U32 R0, R0, 0x10, RZ ;  /* 0x0000001000007824 */ /* 0x001fd800078e00ff */
[----:B------:R-:W0:Y:S01]  /*142f0*/  @P0 LDC R3, c[0x0][0x434] ;  /* 0x00010d00ff030b82 */ /* 0x000e220000000800 */
[----:B------:R-:W-:-:S04]  /*14300*/  LOP3.LUT R0, R36, 0x70, R0, 0xf8, !PT ;  /* 0x0000007024007812 */ /* 0x000fc800078ef800 */
[C---:B------:R-:W-:Y:S01]  /*14310*/  ISETP.GT.U32.AND P2, PT, R0.reuse, 0x5f, PT ;  /* 0x0000005f0000780c */ /* 0x040fe20003f44070 */
[----:B------:R-:W-:Y:S02]  /*14320*/  IMAD.IADD R10, R0, 0x1, R10 ;  /* 0x00000001000a7824 */ /* 0x000fe400078e020a */
[----:B------:R-:W1:Y:S02]  /*14330*/  @P0 LDC R5, c[0x0][0x438] ;  /* 0x00010e00ff050b82 */ /* 0x000e640000000800 */
[----:B------:R-:W-:-:S08]  /*14340*/  IMAD.MOV.U32 R11, RZ, RZ, R10 ;  /* 0x000000ffff0b7224 */ /* 0x000fd000078e000a */
[----:B------:R-:W2:Y:S01]  /*14350*/  @!P2 LDC.64 R6, c[0x0][0x428] ;  /* 0x00010a00ff06ab82 */ /* 0x000ea20000000a00 */
[----:B0-----:R-:W-:-:S05]  /*14360*/  @P0 IMAD.HI.U32 R0, R10, R3, RZ ;  /* 0x000000030a000227 */ /* 0x001fca00078e00ff */
[----:B-1----:R-:W-:Y:S02]  /*14370*/  @P0 SHF.R.U32.HI R11, RZ, R5, R0 ;  /* 0x00000005ff0b0219 */ /* 0x002fe40000011600 */
[----:B------:R-:W0:Y:S02]  /*14380*/  @!P2 LDC.64 R4, c[0x0][0x418] ;  /* 0x00010600ff04ab82 */ /* 0x000e240000000a00 */
[--C-:B------:R-:W-:Y:S01]  /*14390*/  @!P2 SHF.R.S32.HI R3, RZ, 0x1f, R11.reuse ;  /* 0x0000001fff03a819 */ /* 0x100fe2000001140b */
[----:B------:R-:W-:Y:S02]  /*143a0*/  @!P2 IMAD.MOV.U32 R2, RZ, RZ, R11 ;  /* 0x000000ffff02a224 */ /* 0x000fe400078e000b */
[-C--:B--2---:R-:W-:Y:S02]  /*143b0*/  @!P2 IMAD R0, R33, R6.reuse, RZ ;  /* 0x000000062100a224 */ /* 0x084fe400078e02ff */
[----:B------:R-:W-:-:S04]  /*143c0*/  @!P2 IMAD.WIDE.U32 R2, R29, R6, R2 ;  /* 0x000000061d02a225 */ /* 0x000fc800078e0002 */
[----:B------:R-:W-:-:S04]  /*143d0*/  @!P2 IMAD R7, R29, R7, R0 ;  /* 0x000000071d07a224 */ /* 0x000fc800078e0200 */
[----:B------:R-:W-:Y:S01]  /*143e0*/  @!P2 IMAD.IADD R0, R7, 0x1, R3 ;  /* 0x000000010700a824 */ /* 0x000fe200078e0203 */
[----:B0-----:R-:W-:-:S04]  /*143f0*/  @!P2 LEA R4, P0, R2, R4, 0x2 ;  /* 0x000000040204a211 */ /* 0x001fc800078010ff */
[----:B------:R-:W-:Y:S01]  /*14400*/  @!P2 LEA.HI.X R5, R2, R5, R0, 0x2, P0 ;  /* 0x000000050205a211 */ /* 0x000fe200000f1400 */
[----:B------:R-:W-:Y:S01]  /*14410*/  IMAD.MOV.U32 R0, RZ, RZ, RZ ;  /* 0x000000ffff007224 */ /* 0x000fe200078e00ff */
[C---:B------:R-:W-:Y:S01]  /*14420*/  ISETP.NE.AND P0, PT, R23.reuse, 0x2, PT ;  /* 0x000000021700780c */ /* 0x040fe20003f05270 */
[----:B------:R-:W-:Y:S01]  /*14430*/  IMAD.MOV R7, RZ, RZ, -R11 ;  /* 0x000000ffff077224 */ /* 0x000fe200078e0a0b */
        /* <DEDUP_REMOVED lines=10> */
.L_x_4393:
[----:B------:R-:W-:Y:S01]  /*144e0*/  IMAD R6, R23, 0x8, R17 ;  /* 0x0000000817067824 */ /* 0x000fe200078e0211 */
[----:B------:R-:W-:Y:S01]  /*144f0*/  SHF.L.U32 R3, R26, 0x1f, RZ ;  /* 0x0000001f1a037819 */ /* 0x000fe200000006ff */
[----:B------:R-:W-:Y:S03]  /*14500*/  BSSY B1, `(.L_x_4394) ;  /* 0x0000003000017945 */ /* 0x000fe60003800000 */
[----:B------:R-:W0:Y:S02]  /*14510*/  SYNCS.PHASECHK.TRANS64.TRYWAIT P0, [R6+URZ+0x30840], R3 ;  /* 0x03084003060075a7 */ /* 0x000e24000800017f */
[----:B0-----:R-:W-:Y:S05]  /*14520*/  @!P0 BRA `(.L_x_4395) ;  /* 0x0000003000248947 */ /* 0x001fea0003800000 */
.L_x_4467:
[----:B------:R-:W-:Y:S05]  /*14530*/  BSYNC B1 ;  /* 0x0000000000017941 */ /* 0x000fea0003800000 */
.L_x_4394:
[----:B------:R-:W-:Y:S01]  /*14540*/  SHF.R.S32.HI R21, RZ, 0x1f, R5 ;  /* 0x0000001fff157819 */ /* 0x000fe20000011405 */
[----:B------:R-:W-:Y:S01]  /*14550*/  ULDC.64 UR4, c[0x0][0x300] ;  /* 0x0000c00000047ab9 */ /* 0x000fe20000000a00 */
[----:B-----5:R-:W-:Y:S01]  /*14560*/  SHF.R.S32.HI R25, RZ, 0x1f, R0 ;  /* 0x0000001fff197819 */ /* 0x020fe20000011400 */
[----:B------:R-:W-:Y:S01]  /*14570*/  IMAD R8, R23, 0x4800, R30 ;  /* 0x0000480017087824 */ /* 0x000fe200078e021e */
        /* <DEDUP_REMOVED lines=16> */
[----:B------:R-:W-:-:S03]  /*14680*/  ULDC.64 UR4, c[0x0][0x2e8] ;  /* 0x0000ba0000047ab9 */ /* 0x000fc60000000a00 */
[----:B------:R-:W-:Y:S01]  /*14690*/  IMAD.IADD R3, R7, 0x1, R3 ;  /* 0x0000000107037824 */ /* 0x000fe200078e0203 */
[----:B------:R-:W-:Y:S01]  /*146a0*/  LEA R7, P0, R2, UR4, 0x1 ;  /* 0x0000000402077c11 */ /* 0x000fe2000f8008ff */
[----:B------:R-:W-:-:S03]  /*146b0*/  UMOV UR4, 0xffffffff ;  /* 0xffffffff00047882 */ /* 0x000fc60000000000 */
[----:B------:R-:W-:Y:S01]  /*146c0*/  LEA.HI.X R10, R2, UR5, R3, 0x1, P0 ;  /* 0x00000005020a7c11 */ /* 0x000fe200080f0c03 */
[----:B------:R-:W-:Y:S08]  /*146d0*/  BRA.DIV UR4, `(.L_x_4396) ;  /* 0x0000002e04cc7947 */ /* 0x000ff0000b800000 */
        /* <DEDUP_REMOVED lines=39> */
.L_x_4481:
        /* <DEDUP_REMOVED lines=8> */
[----:B------:R0:W-:Y:S01]  /*149d0*/  LDGSTS.E.BYPASS.LTC128B.128 [R8+0x26c00], desc[UR36][R2.64+0x100], !P1 ;  /* 0x26c0010002087fae */ /* 0x0001e2000c901d64 */
[----:B------:R-:W-:Y:S01]  /*149e0*/  NOP ;  /* 0x0000000000007918 */ /* 0x000fe20000000000 */
.L_x_4397:
        /* <DEDUP_REMOVED lines=10> */
.L_x_4398:
[----:B------:R1:W-:Y:S01]  /*14a90*/  SYNCS.ARRIVE.TRANS64.A1T0 RZ, [R6+URZ+0x30830], RZ ;  /* 0x030830ff06ff79a7 */ /* 0x0003e2000810003f */
[----:B------:R-:W-:Y:S05]  /*14aa0*/  @!P2 BRA `(.L_x_4399) ;  /* 0x000000000004a947 */ /* 0x000fea0003800000 */
[----:B------:R-:W-:Y:S01]  /*14ab0*/  BPT.TRAP 0x1 ;  /* 0x000000040000795c */ /* 0x000fe20000300000 */
.L_x_4399:
[----:B0-----:R-:W-:Y:S01]  /*14ac0*/  SHF.L.U32 R3, R20, 0x1f, RZ ;  /* 0x0000001f14037819 */ /* 0x001fe200000006ff */
[----:B-1----:R-:W-:Y:S01]  /*14ad0*/  IMAD R6, R9, 0x8, R17 ;  /* 0x0000000809067824 */ /* 0x002fe200078e0211 */
[----:B------:R-:W-:Y:S03]  /*14ae0*/  BSSY B1, `(.L_x_4400) ;  /* 0x0000003000017945 */ /* 0x000fe60003800000 */
[----:B------:R-:W0:Y:S02]  /*14af0*/  SYNCS.PHASECHK.TRANS64.TRYWAIT P0, [R6+URZ+0x30860], R3 ;  /* 0x03086003060075a7 */ /* 0x000e24000800017f */
[----:B0-----:R-:W-:Y:S05]  /*14b00*/  @!P0 BRA `(.L_x_4401) ;  /* 0x0000003000788947 */ /* 0x001fea0003800000 */
.L_x_4482:
[----:B------:R-:W-:Y:S05]  /*14b10*/  BSYNC B1 ;  /* 0x0000000000017941 */ /* 0x000fea0003800000 */
.L_x_4400:
[----:B------:R-:W-:Y:S01]  /*14b20*/  IMAD.MOV.U32 R2, RZ, RZ, -0x60 ;  /* 0xffffffa0ff027424 */ /* 0x000fe200078e00ff */
[----:B------:R-:W-:Y:S01]  /*14b30*/  UMOV UR4, 0xffffffff ;  /* 0xffffffff00047882 */ /* 0x000fe20000000000 */
[C---:B------:R-:W-:Y:S01]  /*14b40*/  LOP3.LUT P3, RZ, R16.reuse, 0x20, RZ, 0xc0, !PT ;  /* 0x0000002010ff7812 */ /* 0x040fe2000786c0ff */
[----:B------:R-:W-:Y:S01]  /*14b50*/  IMAD R7, R9, 0x4800, R30 ;  /* 0x0000480009077824 */ /* 0x000fe200078e021e */
[C---:B------:R-:W-:Y:S01]  /*14b60*/  LOP3.LUT P2, RZ, R16.reuse, 0x10, RZ, 0xc0, !PT ;  /* 0x0000001010ff7812 */ /* 0x040fe2000784c0ff */
[----:B0-----:R-:W-:Y:S01]  /*14b70*/  IMAD R3, R27, R2, UR38 ;  /* 0x000000261b037e24 */ /* 0x001fe2000f8e0202 */
[----:B------:R-:W-:-:S03]  /*14b80*/  LOP3.LUT P1, RZ, R16, 0x8, RZ, 0xc0, !PT ;  /* 0x0000000810ff7812 */ /* 0x000fc6000782c0ff */
[----:B------:R-:W-:Y:S01]  /*14b90*/  IMAD.IADD R8, R3, 0x1, -R36 ;  /* 0x0000000103087824 */ /* 0x000fe200078e0a24 */
[----:B------:R-:W-:Y:S09]  /*14ba0*/  BRA.DIV UR4, `(.L_x_4402) ;  /* 0x0000003204647947 */ /* 0x000ff2000b800000 */
        /* <DEDUP_REMOVED lines=52> */
[----:B--2-4-:R3:W-:Y:S02]  /*14ef0*/  LDGSTS.E.BYPASS.LTC128B.128 [R7+0x8400], desc[UR36][R2.64+0x100], !P0 ;  /* 0x0840010002077fae */ /* 0x0147e4000c101d64 */
.L_x_4496:
        /* <DEDUP_REMOVED lines=31> */
.L_x_4403:
        /* <DEDUP_REMOVED lines=10> */
.L_x_4404:
[C---:B------:R-:W-:Y:S01]  /*15190*/  ISETP.GT.AND P0, PT, R24.reuse, UR46, PT ;  /* 0x0000002e18007c0c */ /* 0x040fe2000bf04270 */
[----:B------:R1:W-:Y:S01]  /*151a0*/  SYNCS.ARRIVE.TRANS64.A1T0 RZ, [R6+URZ+0x30850], RZ ;  /* 0x030850ff06ff79a7 */ /* 0x0003e2000810003f */
[----:B------:R-:W-:Y:S02]  /*151b0*/  VIADD R8, R24, 0xffffffff ;  /* 0xffffffff18087836 */ /* 0x000fe40000000000 */
[----:B------:R-:W-:Y:S02]  /*151c0*/  IMAD.MOV.U32 R20, RZ, RZ, R26 ;  /* 0x000000ffff147224 */ /* 0x000fe400078e001a */
[----:B------:R-:W-:Y:S02]  /*151d0*/  IMAD.MOV.U32 R9, RZ, RZ, R23 ;  /* 0x000000ffff097224 */ /* 0x000fe400078e0017 */
[----:B------:R-:W-:-:S05]  /*151e0*/  IMAD.MOV.U32 R27, RZ, RZ, R24 ;  /* 0x000000ffff1b7224 */ /* 0x000fca00078e0018 */
[----:B-1----:R-:W-:Y:S05]  /*151f0*/  @P0 BRA `(.L_x_4405) ;  /* 0xfffffff000200947 */ /* 0x002fea000383ffff */
[----:B------:R-:W-:Y:S05]  /*15200*/  BSYNC B0 ;  /* 0x0000000000007941 */ /* 0x000fea0003800000 */
.L_x_4392:
        /* <DEDUP_REMOVED lines=17> */
.L_x_4407:
[----:B------:R-:W-:Y:S05]  /*15320*/  BSYNC B0 ;  /* 0x0000000000007941 */ /* 0x000fea0003800000 */
.L_x_4406:
[----:B------:R-:W-:-:S13]  /*15330*/  LOP3.LUT P0, RZ, R16, 0x80, RZ, 0xc0, !PT ;  /* 0x0000008010ff7812 */ /* 0x000fda000780c0ff */
[----:B------:R-:W-:Y:S05]  /*15340*/  @!P0 BRA `(.L_x_4408) ;  /* 0x0000000000048947 */ /* 0x000fea0003800000 */
[----:B------:R-:W-:Y:S01]  /*15350*/  BPT.TRAP 0x1 ;  /* 0x000000040000795c */ /* 0x000fe20000300000 */
.L_x_4408:
[----:B------:R-:W-:Y:S01]  /*15360*/  IMAD R4, R23, 0x8, R17 ;  /* 0x0000000817047824 */ /* 0x000fe200078e0211 */
[----:B------:R-:W-:Y:S01]  /*15370*/  SHF.L.U32 R3, R26, 0x1f, RZ ;  /* 0x0000001f1a037819 */ /* 0x000fe200000006ff */
[----:B------:R-:W-:Y:S01]  /*15380*/  IMAD.MOV.U32 R5, RZ, RZ, -0x60 ;  /* 0xffffffa0ff057424 */ /* 0x000fe200078e00ff */
[----:B------:R-:W-:Y:S02]  /*15390*/  BSSY B0, `(.L_x_4409) ;  /* 0x0000004000007945 */ /* 0x000fe40003800000 */
[----:B------:R-:W0:Y:S01]  /*153a0*/  SYNCS.PHASECHK.TRANS64.TRYWAIT P0, [R4+URZ+0x30860], R3 ;  /* 0x03086003040075a7 */ /* 0x000e22000800017f */
[----:B------:R-:W-:Y:S01]  /*153b0*/  IMAD R5, R24, R5, UR38 ;  /* 0x0000002618057e24 */ /* 0x000fe2000f8e0205 */
[----:B0-----:R-:W-:Y:S06]  /*153c0*/  @!P0 BRA `(.L_x_4410) ;  /* 0x0000003000588947 */ /* 0x001fec0003800000 */
.L_x_4497:
[----:B------:R-:W-:Y:S05]  /*153d0*/  BSYNC B0 ;  /* 0x0000000000007941 */ /* 0x000fea0003800000 */
.L_x_4409:
        /* <DEDUP_REMOVED lines=54> */
[----:B------:R-:W-:Y:S01]  /*15740*/  ISETP.LT.OR P0, PT, R5, 0x41, P4 ;  /* 0x000000410500780c */ /* 0x000fe20002701670 */
[----:B------:R2:W1:-:S12]  /*15750*/  SHFL.IDX PT, R7, R19, 0x5, 0x181f ;  /* 0x00b81f0013077f89 */ /* 0x00045800000e0000 */
[----:B------:R2:W-:Y:S01]  /*15760*/  LDGSTS.E.BYPASS.LTC128B.128 [R0+0x2400], desc[UR36][R2.64], !P0 ;  /* 0x0240000002007fae */ /* 0x0005e2000c101d64 */
[----:B------:R-:W-:-:S13]  /*15770*/  ISETP.LT.OR P0, PT, R5, 0x41, P3 ;  /* 0x000000410500780c */ /* 0x000fda0001f01670 */
[----:B------:R2:W-:Y:S01]  /*15780*/  LDGSTS.E.BYPASS.LTC128B.128 [R0+0x5400], desc[UR36][R2.64+0x80], !P0 ;  /* 0x0540008002007fae */ /* 0x0005e2000c101d64 */
[----:B------:R-:W-:-:S13]  /*15790*/  ISETP.LT.OR P0, PT, R5, 0x41, P1 ;  /* 0x000000410500780c */ /* 0x000fda0000f01670 */
[----:B-1-3--:R2:W-:Y:S02]  /*157a0*/  LDGSTS.E.BYPASS.LTC128B.128 [R0+0x8400], desc[UR36][R2.64+0x100], !P0 ;  /* 0x0840010002007fae */ /* 0x00a5e4000c101d64 */
.L_x_4511:
[----:B0-2---:R-:W-:-:S05]  /*157b0*/  IADD3 R2, P0, R14, R6, RZ ;  /* 0x000000060e027210 */ /* 0x005fca0007f1e0ff */
        /* <DEDUP_REMOVED lines=12> */
.L_x_4412:
        /* <DEDUP_REMOVED lines=10> */
.L_x_4413:
[----:B------:R1:W-:Y:S01]  /*15920*/  SYNCS.ARRIVE.TRANS64.A1T0 RZ, [R4+URZ+0x30850], RZ ;  /* 0x030850ff04ff79a7 */ /* 0x0003e2000810003f */
[----:B------:R-:W-:-:S05]  /*15930*/  VIADD R23, R23, 0x1 ;  /* 0x0000000117177836 */ /* 0x000fca0000000000 */
[----:B------:R-:W-:-:S04]  /*15940*/  ISETP.NE.AND P0, PT, R23, 0x2, PT ;  /* 0x000000021700780c */ /* 0x000fc80003f05270 */
[----:B0-----:R-:W-:Y:S02]  /*15950*/  SEL R3, RZ, 0x1, P0 ;  /* 0x00000001ff037807 */ /* 0x001fe40000000000 */
[----:B------:R-:W-:Y:S02]  /*15960*/  SEL R23, R23, RZ, P0 ;  /* 0x000000ff17177207 */ /* 0x000fe40000000000 */
[----:B-1----:R-:W-:-:S07]  /*15970*/  LOP3.LUT R26, R26, R3, RZ, 0x3c, !PT ;  /* 0x000000031a1a7212 */ /* 0x002fce00078e3cff */
.L_x_4373:
[----:B------:R-:W-:Y:S05]  /*15980*/  BSYNC B7 ;  /* 0x0000000000077941 */ /* 0x000fea0003800000 */
.L_x_4371:
        /* <DEDUP_REMOVED lines=11> */
.L_x_4414:
[----:B------:R-:W-:-:S03]  /*15a40*/  UMOV UR4, 0xffffffff ;  /* 0xffffffff00047882 */ /* 0x000fc60000000000 */
[----:B------:R-:W-:Y:S05]  /*15a50*/  BRA.DIV UR4, `(.L_x_4416) ;  /* 0x0000003204f87947 */ /* 0x000fea000b800000 */
[----:B------:R0:W1:Y:S02]  /*15a60*/  SHFL.IDX PT, R14, R34, RZ, 0x1f ;  /* 0x00001fff220e7589 */ /* 0x00006400000e0000 */
.L_x_4514:
        /* <DEDUP_REMOVED lines=8> */
.L_x_4415:
[----:B------:R-:W-:Y:S02]  /*15af0*/  ULDC UR4, c[0x0][0xc38] ;  /* 0x00030e0000047ab9 */ /* 0x000fe40000000800 */
[----:B-1----:R-:W-:-:S13]  /*15b00*/  ISETP.GE.AND P0, PT, R34, UR4, PT ;  /* 0x0000000422007c0c */ /* 0x002fda000bf06270 */
[----:B------:R-:W-:Y:S05]  /*15b10*/  @!P0 BRA `(.L_x_4417) ;  /* 0xffffffc000b48947 */ /* 0x000fea000383ffff */
.L_x_4362:
        /* <DEDUP_REMOVED lines=12> */
.L_x_4515:
[----:B------:R-:W-:Y:S05]  /*15be0*/  BSYNC B0 ;  /* 0x0000000000007941 */ /* 0x000fea0003800000 */
.L_x_4418:
[----:B------:R-:W-:-:S03]  /*15bf0*/  UMOV UR4, 0xffffffff ;  /* 0xffffffff00047882 */ /* 0x000fc60000000000 */
[----:B------:R-:W-:Y:S05]  /*15c00*/  BRA.DIV UR4, `(.L_x_4420) ;  /* 0x0000003204c87947 */ /* 0x000fea000b800000 */
[----:B-1----:R-:W1:Y:S02]  /*15c10*/  S2R R0, SR_TID.X ;  /* 0x0000000000007919 */ /* 0x002e640000002100 */
[----:B-1----:R-:W-:-:S04]  /*15c20*/  SHF.R.U32.HI R0, RZ, 0x5, R0 ;  /* 0x00000005ff007819 */ /* 0x002fc80000011600 */
[----:B------:R-:W-:-:S05]  /*15c30*/  LOP3.LUT R0, R0, 0x3, RZ, 0xc0, !PT ;  /* 0x0000000300007812 */ /* 0x000fca00078ec0ff */
[----:B------:R1:W2:Y:S02]  /*15c40*/  SHFL.IDX PT, R14, R0, RZ, 0x1f ;  /* 0x00001fff000e7589 */ /* 0x0002a400000e0000 */
.L_x_4518:
[----:B--2---:R-:W-:Y:S01]  /*15c50*/  ISETP.NE.AND P0, PT, R14, RZ, PT ;  /* 0x000000ff0e00720c */ /* 0x004fe20003f05270 */
[----:B------:R-:W-:-:S12]  /*15c60*/  BSSY B0, `(.L_x_4421) ;  /* 0x0000026000007945 */ /* 0x000fd80003800000 */
[----:B------:R-:W-:Y:S05]  /*15c70*/  @P0 BRA `(.L_x_4422) ;  /* 0x0000000000900947 */ /* 0x000fea0003800000 */
[----:B------:R-:W-:-:S03]  /*15c80*/  UMOV UR4, 0xffffffff ;  /* 0xffffffff00047882 */ /* 0x000fc60000000000 */
[----:B------:R-:W-:Y:S05]  /*15c90*/  BRA.DIV UR4, `(.L_x_4423) ;  /* 0x0000003204d87947 */ /* 0x000fea000b800000 */
[----:B------:R-:W-:-:S13]  /*15ca0*/  ELECT P6, URZ, PT ;  /* 0x00000000003f782f */ /* 0x000fda00038c0000 */
.L_x_4521:
        /* <DEDUP_REMOVED lines=8> */
.L_x_4424:
[C---:B------:R-:W-:Y:S01]  /*15d30*/  IMAD R5, R23.reuse, 0x8, R4 ;  /* 0x0000000817057824 */ /* 0x040fe200078e0204 */
[----:B------:R-:W-:Y:S01]  /*15d40*/  SHF.L.U32 R0, R26, 0x1f, RZ ;  /* 0x0000001f1a007819 */ /* 0x000fe200000006ff */
[----:B------:R-:W-:-:S03]  /*15d50*/  VIADD R23, R23, 0x1 ;  /* 0x0000000117177836 */ /* 0x000fc60000000000 */
[----:B------:R-:W1:Y:S02]  /*15d60*/  SYNCS.PHASECHK.TRANS64.TRYWAIT P1, [R5+URZ+0x30840], R0 ;  /* 0x03084000050075a7 */ /* 0x000e64000802017f */
[----:B------:R-:W-:-:S04]  /*15d70*/  ISETP.NE.AND P2, PT, R23, 0x2, PT ;  /* 0x000000021700780c */ /* 0x000fc80003f45270 */
[----:B------:R-:W-:Y:S01]  /*15d80*/  SEL R3, RZ, 0x1, P2 ;  /* 0x00000001ff037807 */ /* 0x000fe20001000000 */
[----:B-1----:R-:W-:Y:S08]  /*15d90*/  @!P1 BRA `(.L_x_4425) ;  /* 0x0000003000b89947 */ /* 0x002ff00003800000 */
.L_x_4522:
[----:B------:R-:W-:Y:S02]  /*15da0*/  SEL R23, R23, RZ, P2 ;  /* 0x000000ff17177207 */ /* 0x000fe40001000000 */
[----:B------:R-:W-:Y:S01]  /*15db0*/  LOP3.LUT R2, R26, R3, RZ, 0x3c, !PT ;  /* 0x000000031a027212 */ /* 0x000fe200078e3cff */
[----:B------:R-:W-:Y:S06]  /*15dc0*/  @!P0 BRA `(.L_x_4426) ;  /* 0x0000000000048947 */ /* 0x000fec0003800000 */
[----:B------:R-:W-:Y:S01]  /*15dd0*/  BPT.TRAP 0x1 ;  /* 0x000000040000795c */ /* 0x000fe20000300000 */
.L_x_4426:
[----:B------:R-:W-:Y:S01]  /*15de0*/  IMAD R23, R23, 0x8, R4 ;  /* 0x0000000817177824 */ /* 0x000fe200078e0204 */
[----:B------:R-:W-:-:S04]  /*15df0*/  SHF.L.U32 R2, R2, 0x1f, RZ ;  /* 0x0000001f02027819 */ /* 0x000fc800000006ff */
[----:B------:R-:W2:Y:S02]  /*15e00*/  SYNCS.PHASECHK.TRANS64.TRYWAIT P1, [R23+URZ+0x30840], R2 ;  /* 0x03084002170075a7 */ /* 0x000ea4000802017f */
[----:B--2---:R-:W-:Y:S05]  /*15e10*/  @!P1 BRA `(.L_x_4427) ;  /* 0x0000003000ac9947 */ /* 0x004fea0003800000 */
.L_x_4523:
[----:B------:R-:W-:Y:S05]  /*15e20*/  @!P0 BRA `(.L_x_4428) ;  /* 0x0000000000048947 */ /* 0x000fea0003800000 */
[----:B------:R-:W-:Y:S01]  /*15e30*/  BPT.TRAP 0x1 ;  /* 0x000000040000795c */ /* 0x000fe20000300000 */
.L_x_4428:
[----:B------:R-:W3:Y:S02]  /*15e40*/  SYNCS.PHASECHK.TRANS64.TRYWAIT P1, [R5+URZ+0x30860], R0 ;  /* 0x03086000050075a7 */ /* 0x000ee4000802017f */
[----:B---3--:R-:W-:Y:S05]  /*15e50*/  @!P1 BRA `(.L_x_4429) ;  /* 0x0000003000b09947 */ /* 0x008fea0003800000 */
.L_x_4524:
[----:B------:R-:W-:Y:S05]  /*15e60*/  @!P0 BRA `(.L_x_4430) ;  /* 0x0000000000048947 */ /* 0x000fea0003800000 */
[----:B------:R-:W-:Y:S01]  /*15e70*/  BPT.TRAP 0x1 ;  /* 0x000000040000795c */ /* 0x000fe20000300000 */
.L_x_4430:
[----:B----4-:R4:W0:Y:S02]  /*15e80*/  SYNCS.PHASECHK.TRANS64.TRYWAIT P0, [R23+URZ+0x30860], R2 ;  /* 0x03086002170075a7 */ /* 0x010824000800017f */
[----:B0-----:R-:W-:Y:S05]  /*15e90*/  @!P0 NANOSLEEP.SYNCS 0x989680 ;  /* 0x009896800000895d */ /* 0x001fea0003900000 */
[----:B------:R-:W0:Y:S02]  /*15ea0*/  @!P0 SYNCS.PHASECHK.TRANS64 P0, [R23+URZ+0x30860], R2 ;  /* 0x03086002170085a7 */ /* 0x000e24000800007f */
[----:B0-----:R-:W-:Y:S05]  /*15eb0*/  @!P0 BRA `(.L_x_4430) ;  /* 0xfffffffc00f08947 */ /* 0x001fea000383ffff */
.L_x_4422:
[----:B------:R-:W-:Y:S05]  /*15ec0*/  BSYNC B0 ;  /* 0x0000000000007941 */ /* 0x000fea0003800000 */
.L_x_4421:
[----:B------:R-:W-:Y:S05]  /*15ed0*/  EXIT ;  /* 0x000000000000794d */ /* 0x000fea0003800000 */
.L_x_4267:
[----:B0-----:R-:W-:-:S04]  /*15ee0*/  IMAD.U32 R3, RZ, RZ, UR40 ;  /* 0x00000028ff037e24 */ /* 0x001fc8000f8e00ff */
[----:B------:R0:W1:Y:S03]  /*15ef0*/  SYNCS.PHASECHK.TRANS64.TRYWAIT P1, [R3+URZ+0x30800], R0 ;  /* 0x03080000030075a7 */ /* 0x000066000802017f */
[----:B-1----:R-:W-:Y:S05]  /*15f00*/  @!P1 NANOSLEEP.SYNCS 0x989680 ;  /* 0x009896800000995d */ /* 0x002fea0003900000 */
[----:B------:R-:W1:Y:S02]  /*15f10*/  @!P1 SYNCS.PHASECHK.TRANS64 P1, [R3+URZ+0x30800], R0 ;  /* 0x03080000030095a7 */ /* 0x000e64000802007f */
[----:B-1----:R-:W-:Y:S05]  /*15f20*/  @!P1 BRA `(.L_x_4267) ;  /* 0xfffffffc00ec9947 */ /* 0x002fea000383ffff */
[----:B------:R-:W-:Y:S05]  /*15f30*/  BRA `(.L_x_4431) ;  /* 0xfffffebc00047947 */ /* 0x000fea000383ffff */
.L_x_4271:
[----:B-1----:R1:W2:Y:S02]  /*15f40*/  SYNCS.PHASECHK.TRANS64.TRYWAIT P1, [R13+URZ+0x30830], R0 ;  /* 0x030830000d0075a7 */ /* 0x0022a4000802017f */
[----:B--2---:R-:W-:Y:S05]  /*15f50*/  @!P1 NANOSLEEP.SYNCS 0x989680 ;  /* 0x009896800000995d */ /* 0x004fea0003900000 */
[----:B------:R-:W2:Y:S02]  /*15f60*/  @!P1 SYNCS.PHASECHK.TRANS64 P1, [R13+URZ+0x30830], R0 ;  /* 0x030830000d0095a7 */ /* 0x000ea4000802007f */
[----:B--2---:R-:W-:Y:S05]  /*15f70*/  @!P1 BRA `(.L_x_4271) ;  /* 0xfffffffc00f09947 */ /* 0x004fea000383ffff */
[----:B------:R-:W-:Y:S05]  /*15f80*/  BRA `(.L_x_4270) ;  /* 0xfffffebc00207947 */ /* 0x000fea000383ffff */
.L_x_4288:
[----:B-1----:R-:W-:-:S04]  /*15f90*/  IMAD.U32 R10, RZ, RZ, UR7 ;  /* 0x00000007ff0a7e24 */ /* 0x002fc8000f8e00ff */
[----:B------:R1:W2:Y:S03]  /*15fa0*/  SYNCS.PHASECHK.TRANS64.TRYWAIT P1, [R10+URZ+0x30830], R9 ;  /* 0x030830090a0075a7 */ /* 0x0002a6000802017f */
[----:B--2---:R-:W-:Y:S05]  /*15fb0*/  @!P1 NANOSLEEP.SYNCS 0x989680 ;  /* 0x009896800000995d */ /* 0x004fea0003900000 */
[----:B------:R-:W2:Y:S02]  /*15fc0*/  @!P1 SYNCS.PHASECHK.TRANS64 P1, [R10+URZ+0x30830], R9 ;  /* 0x030830090a0095a7 */ /* 0x000ea4000802007f */
[----:B--2---:R-:W-:Y:S05]  /*15fd0*/  @!P1 BRA `(.L_x_4288) ;  /* 0xfffffffc00ec9947 */ /* 0x004fea000383ffff */
[----:B------:R-:W-:Y:S05]  /*15fe0*/  BRA `(.L_x_4287) ;  /* 0xfffffeec00fc7947 */ /* 0x000fea000383ffff */
.L_x_4292:
[----:B01----:R-:W-:-:S04]  /*15ff0*/  IMAD.U32 R9, RZ, RZ, UR6 ;  /* 0x00000006ff097e24 */ /* 0x003fc8000f8e00ff */
[----:B------:R0:W1:Y:S03]  /*16000*/  SYNCS.PHASECHK.TRANS64.TRYWAIT P1, [R9+URZ+0x30850], R0 ;  /* 0x03085000090075a7 */ /* 0x000066000802017f */
[----:B-1----:R-:W-:Y:S05]  /*16010*/  @!P1 NANOSLEEP.SYNCS 0x989680 ;  /* 0x009896800000995d */ /* 0x002fea0003900000 */
[----:B------:R-:W1:Y:S02]  /*16020*/  @!P1 SYNCS.PHASECHK.TRANS64 P1, [R9+URZ+0x30850], R0 ;  /* 0x03085000090095a7 */ /* 0x000e64000802007f */
[----:B-1----:R-:W-:Y:S05]  /*16030*/  @!P1 BRA `(.L_x_4292) ;  /* 0xfffffffc00ec9947 */ /* 0x002fea000383ffff */
[----:B------:R-:W-:Y:S05]  /*16040*/  BRA `(.L_x_4291) ;  /* 0xfffffef800ac7947 */ /* 0x000fea000383ffff */
.L_x_4311:
[----:B-1----:R-:W-:-:S04]  /*16050*/  IMAD.U32 R10, RZ, RZ, UR7 ;  /* 0x00000007ff0a7e24 */ /* 0x002fc8000f8e00ff */
[----:B------:R1:W2:Y:S03]  /*16060*/  SYNCS.PHASECHK.TRANS64.TRYWAIT P1, [R10+URZ+0x30830], R9 ;  /* 0x030830090a0075a7 */ /* 0x0002a6000802017f */
[----:B--2---:R-:W-:Y:S05]  /*16070*/  @!P1 NANOSLEEP.SYNCS 0x989680 ;  /* 0x009896800000995d */ /* 0x004fea0003900000 */
[----:B------:R-:W2:Y:S02]  /*16080*/  @!P1 SYNCS.PHASECHK.TRANS64 P1, [R10+URZ+0x30830], R9 ;  /* 0x030830090a0095a7 */ /* 0x000ea4000802007f */
[----:B--2---:R-:W-:Y:S05]  /*16090*/  @!P1 BRA `(.L_x_4311) ;  /* 0xfffffffc00ec9947 */ /* 0x004fea000383ffff */
[----:B------:R-:W-:Y:S05]  /*160a0*/  BRA `(.L_x_4310) ;  /* 0xffffff2800307947 */ /* 0x000fea000383ffff */
.L_x_4315:
[----:B01----:R-:W-:-:S04]  /*160b0*/  IMAD.U32 R9, RZ, RZ, UR6 ;  /* 0x00000006ff097e24 */ /* 0x003fc8000f8e00ff */
[----:B------:R0:W1:Y:S03]  /*160c0*/  SYNCS.PHASECHK.TRANS64.TRYWAIT P1, [R9+URZ+0x30850], R0 ;  /* 0x03085000090075a7 */ /* 0x000066000802017f */
[----:B-1----:R-:W-:Y:S05]  /*160d0*/  @!P1 NANOSLEEP.SYNCS 0x989680 ;  /* 0x009896800000995d */ /* 0x002fea0003900000 */
[----:B------:R-:W1:Y:S02]  /*160e0*/  @!P1 SYNCS.PHASECHK.TRANS64 P1, [R9+URZ+0x30850], R0 ;  /* 0x03085000090095a7 */ /* 0x000e64000802007f */
[----:B-1----:R-:W-:Y:S05]  /*160f0*/  @!P1 BRA `(.L_x_4315) ;  /* 0xfffffffc00ec9947 */ /* 0x002fea000383ffff */
[----:B------:R-:W-:Y:S05]  /*16100*/  BRA `(.L_x_4314) ;  /* 0xffffff3000e07947 */ /* 0x000fea000383ffff */
.L_x_4323:
[----:B-1----:R-:W-:-:S04]  /*16110*/  IMAD.U32 R10, RZ, RZ, UR6 ;  /* 0x00000006ff0a7e24 */ /* 0x002fc8000f8e00ff */
[----:B------:R1:W2:Y:S03]  /*16120*/  SYNCS.PHASECHK.TRANS64.TRYWAIT P1, [R10+URZ+0x30830], R9 ;  /* 0x030830090a0075a7 */ /* 0x0002a6000802017f */
[----:B--2---:R-:W-:Y:S05]  /*16130*/  @!P1 NANOSLEEP.SYNCS 0x989680 ;  /* 0x009896800000995d */ /* 0x004fea0003900000 */
[----:B------:R-:W2:Y:S02]  /*16140*/  @!P1 SYNCS.PHASECHK.TRANS64 P1, [R10+URZ+0x30830], R9 ;  /* 0x030830090a0095a7 */ /* 0x000ea4000802007f */
[----:B--2---:R-:W-:Y:S05]  /*16150*/  @!P1 BRA `(.L_x_4323) ;  /* 0xfffffffc00ec9947 */ /* 0x004fea000383ffff */
[----:B------:R-:W-:Y:S05]  /*16160*/  BRA `(.L_x_4322) ;  /* 0xffffff4c002c7947 */ /* 0x000fea000383ffff */
.L_x_4327:
[----:B01----:R-:W-:-:S04]  /*16170*/  IMAD.U32 R9, RZ, RZ, UR10 ;  /* 0x0000000aff097e24 */ /* 0x003fc8000f8e00ff */
[----:B------:R0:W1:Y:S03]  /*16180*/  SYNCS.PHASECHK.TRANS64.TRYWAIT P1, [R9+URZ+0x30850], R0 ;  /* 0x03085000090075a7 */ /* 0x000066000802017f */
[----:B-1----:R-:W-:Y:S05]  /*16190*/  @!P1 NANOSLEEP.SYNCS 0x989680 ;  /* 0x009896800000995d */ /* 0x002fea0003900000 */
[----:B------:R-:W1:Y:S02]  /*161a0*/  @!P1 SYNCS.PHASECHK.TRANS64 P1, [R9+URZ+0x30850], R0 ;  /* 0x03085000090095a7 */ /* 0x000e64000802007f */
[----:B-1----:R-:W-:Y:S05]  /*161b0*/  @!P1 BRA `(.L_x_4327) ;  /* 0xfffffffc00ec9947 */ /* 0x002fea000383ffff */
[----:B------:R-:W-:Y:S05]  /*161c0*/  BRA `(.L_x_4326) ;  /* 0xffffff5400dc7947 */ /* 0x000fea000383ffff */
.L_x_4342:
[----:B-1----:R-:W-:-:S04]  /*161d0*/  IMAD.U32 R5, RZ, RZ, UR5 ;  /* 0x00000005ff057e24 */ /* 0x002fc8000f8e00ff */
[----:B------:R1:W2:Y:S03]  /*161e0*/  SYNCS.PHASECHK.TRANS64.TRYWAIT P1, [R5+URZ+0x30850], R0 ;  /* 0x03085000050075a7 */ /* 0x0002a6000802017f */
[----:B--2---:R-:W-:Y:S05]  /*161f0*/  @!P1 NANOSLEEP.SYNCS 0x989680 ;  /* 0x009896800000995d */ /* 0x004fea0003900000 */
[----:B------:R-:W2:Y:S02]  /*16200*/  @!P1 SYNCS.PHASECHK.TRANS64 P1, [R5+URZ+0x30850], R0 ;  /* 0x03085000050095a7 */ /* 0x000ea4000802007f */
[----:B--2---:R-:W-:Y:S05]  /*16210*/  @!P1 BRA `(.L_x_4342) ;  /* 0xfffffffc00ec9947 */ /* 0x004fea000383ffff */
[----:B------:R-:W-:Y:S05]  /*16220*/  BRA `(.L_x_4341) ;  /* 0xffffff8800107947 */ /* 0x000fea000383ffff */
.L_x_4379:
[----:B------:R-:W2:Y:S01]  /*16230*/  S2R R18, SR_TID.X ;  /* 0x0000000000127919 */ /* 0x000ea20000002100 */
[----:B------:R-:W-:Y:S02]  /*16240*/  IMAD.MOV.U32 R12, RZ, RZ, RZ ;  /* 0x000000ffff0c7224 */ /* 0x000fe400078e00ff */
        /* <DEDUP_REMOVED lines=8> */
.L_x_4432:
[----:B------:R-:W-:Y:S05]  /*162d0*/  BRA `(.L_x_4433) ;  /* 0xffffffc800287947 */ /* 0x000fea000383ffff */
.L_x_4382:
[----:B0-----:R0:W1:Y:S02]  /*162e0*/  SYNCS.PHASECHK.TRANS64.TRYWAIT P0, [R0+URZ+0x30840], R3 ;  /* 0x03084003000075a7 */ /* 0x001064000800017f */
[----:B-1----:R-:W-:Y:S05]  /*162f0*/  @!P0 NANOSLEEP.SYNCS 0x989680 ;  /* 0x009896800000895d */ /* 0x002fea0003900000 */
[----:B------:R-:W1:Y:S02]  /*16300*/  @!P0 SYNCS.PHASECHK.TRANS64 P0, [R0+URZ+0x30840], R3 ;  /* 0x03084003000085a7 */ /* 0x000e64000800007f */
[----:B-1----:R-:W-:Y:S05]  /*16310*/  @!P0 BRA `(.L_x_4382) ;  /* 0xfffffffc00f08947 */ /* 0x002fea000383ffff */
[----:B------:R-:W-:Y:S05]  /*16320*/  BRA `(.L_x_4434) ;  /* 0xffffffcc002c7947 */ /* 0x000fea000383ffff */
.L_x_4383:
        /* <DEDUP_REMOVED lines=8> */
.L_x_4436:
[----:B------:R-:W-:Y:S05]  /*163b0*/  BSYNC B0 ;  /* 0x0000000000007941 */ /* 0x000fea0003800000 */
.L_x_4435:
[----:B------:R-:W-:Y:S02]  /*163c0*/  IMAD.MOV.U32 R13, RZ, RZ, R4 ;  /* 0x000000ffff0d7224 */ /* 0x000fe400078e0004 */
[----:B------:R-:W-:Y:S02]  /*163d0*/  IMAD.MOV.U32 R12, RZ, RZ, RZ ;  /* 0x000000ffff0c7224 */ /* 0x000fe400078e00ff */
[----:B------:R-:W-:Y:S02]  /*163e0*/  IMAD.MOV.U32 R11, RZ, RZ, 0x181f ;  /* 0x0000181fff0b7424 */ /* 0x000fe400078e00ff */
[----:B------:R-:W-:Y:S02]  /*163f0*/  IMAD.MOV.U32 R15, RZ, RZ, -0x1 ;  /* 0xffffffffff0f7424 */ /* 0x000fe400078e00ff */
[----:B------:R-:W-:Y:S02]  /*16400*/  IMAD.MOV.U32 R2, RZ, RZ, R14 ;  /* 0x000000ffff027224 */ /* 0x000fe400078e000e */
[----:B------:R-:W-:-:S07]  /*16410*/  @P0 IMAD R9, R5, 0x2, R17 ;  /* 0x0000000205090824 */ /* 0x000fce00078e0211 */
[----:B------:R-:W-:Y:S05]  /*16420*/  WARPSYNC.COLLECTIVE R15, `(.L_x_4437) ;  /* 0x000000000f087348 */ /* 0x000fea0003c00000 */
[----:B------:R0:W1:Y:S02]  /*16430*/  SHFL.IDX P6, R14, R13, R12, R11 ;  /* 0x0000000c0d0e7389 */ /* 0x00006400000c000b */
[----:B01----:R-:W-:Y:S01]  /*16440*/  ENDCOLLECTIVE ;  /* 0x000000000000791b */ /* 0x003fe20003800000 */
.L_x_4437:
        /* <DEDUP_REMOVED lines=8> */
.L_x_4438:
[----:B------:R-:W-:Y:S01]  /*164d0*/  @!PT LDS RZ, [RZ] ;  /* 0x00000000fffff984 */ /* 0x000fe20000000800 */
[----:B------:R-:W-:Y:S01]  /*164e0*/  @!PT LDS RZ, [RZ] ;  /* 0x00000000fffff984 */ /* 0x000fe20000000800 */
[----:B------:R-:W-:Y:S01]  /*164f0*/  @!PT LDS RZ, [RZ] ;  /* 0x00000000fffff984 */ /* 0x000fe20000000800 */
[----:B------:R0:W-:Y:S04]  /*16500*/  @P0 LDGSTS.E.BYPASS.LTC128B.128 [R9+0x1e400], desc[UR36][R2.64], !P4 ;  /* 0x1e40000002090fae */ /* 0x0001e8000e101d64 */
[----:B------:R0:W-:Y:S04]  /*16510*/  @P0 LDGSTS.E.BYPASS.LTC128B.128 [R9+0x21400], desc[UR36][R2.64+0x80], !P3 ;  /* 0x2140008002090fae */ /* 0x0001e8000d901d64 */
[----:B------:R0:W-:Y:S01]  /*16520*/  @P0 LDGSTS.E.BYPASS.LTC128B.128 [R9+0x24400], desc[UR36][R2.64+0x100], !P2 ;  /* 0x2440010002090fae */ /* 0x0001e2000d101d64 */
[----:B------:R-:W-:Y:S01]  /*16530*/  ISETP.GE.AND P0, PT, R7, 0x11, PT ;  /* 0x000000110700780c */ /* 0x000fe20003f06270 */
[----:B------:R-:W-:-:S02]  /*16540*/  IMAD.MOV.U32 R13, RZ, RZ, R4 ;  /* 0x000000ffff0d7224 */ /* 0x000fc400078e0004 */
[----:B------:R-:W-:-:S10]  /*16550*/  IMAD.MOV.U32 R8, RZ, RZ, R14 ;  /* 0x000000ffff087224 */ /* 0x000fd400078e000e */
[----:B0-----:R-:W-:Y:S05]  /*16560*/  WARPSYNC.COLLECTIVE R15, `(.L_x_4439) ;  /* 0x000000000f087348 */ /* 0x001fea0003c00000 */
[----:B------:R1:W2:Y:S02]  /*16570*/  SHFL.IDX P6, R14, R13, R12, R11 ;  /* 0x0000000c0d0e7389 */ /* 0x0002a400000c000b */
[----:B012---:R-:W-:Y:S01]  /*16580*/  ENDCOLLECTIVE ;  /* 0x000000000000791b */ /* 0x007fe20003800000 */
.L_x_4439:
[----:B------:R-:W-:Y:S02]  /*16590*/  @P0 IMAD R25, R5, 0x2, R17 ;  /* 0x0000000205190824 */ /* 0x000fe400078e0211 */
[----:B------:R-:W-:Y:S02]  /*165a0*/  IMAD.MOV.U32 R13, RZ, RZ, R6 ;  /* 0x000000ffff0d7224 */ /* 0x000fe400078e0006 */
[----:B------:R-:W-:Y:S01]  /*165b0*/  IMAD.MOV.U32 R12, RZ, RZ, 0x2 ;  /* 0x00000002ff0c7424 */ /* 0x000fe200078e00ff */
[----:B------:R-:W-:-:S05]  /*165c0*/  @P0 LEA R14, P1, R37, R14, 0x1 ;  /* 0x0000000e250e0211 */ /* 0x000fca00078208ff */
[----:B------:R-:W-:-:S08]  /*165d0*/  @P0 IMAD.MOV.U32 R2, RZ, RZ, R14 ;  /* 0x000000ffff020224 */ /* 0x000fd000078e000e */
[----:B------:R-:W-:Y:S05]  /*165e0*/  WARPSYNC.COLLECTIVE R15, `(.L_x_4440) ;  /* 0x000000000f087348 */ /* 0x000fea0003c00000 */
[----:B------:R0:W1:Y:S02]  /*165f0*/  SHFL.IDX P6, R14, R13, R12, R11 ;  /* 0x0000000c0d0e7389 */ /* 0x00006400000c000b */
[----:B01----:R-:W-:Y:S01]  /*16600*/  ENDCOLLECTIVE ;  /* 0x000000000000791b */ /* 0x003fe20003800000 */
.L_x_4440:
        /* <DEDUP_REMOVED lines=14> */
.L_x_4441:
        /* <DEDUP_REMOVED lines=8> */
.L_x_4442:
        /* <DEDUP_REMOVED lines=14> */
.L_x_4443:
        /* <DEDUP_REMOVED lines=8> */
.L_x_4444:
        /* <DEDUP_REMOVED lines=14> */
.L_x_4445:
        /* <DEDUP_REMOVED lines=8> */
.L_x_4446:
        /* <DEDUP_REMOVED lines=13> */
.L_x_4447:
[----:B------:R-:W-:Y:S05]  /*16b00*/  BRA `(.L_x_4448) ;  /* 0xffffffc800847947 */ /* 0x000fea000383ffff */
.L_x_4388:
        /* <DEDUP_REMOVED lines=8> */
.L_x_4449:
[C---:B------:R-:W-:Y:S01]  /*16b90*/  VIADD R6, R4.reuse, 0x10 ;  /* 0x0000001004067836 */ /* 0x040fe20000000000 */
[----:B------:R-:W-:Y:S01]  /*16ba0*/  ISETP.GE.AND P0, PT, R4, UR39, PT ;  /* 0x0000002704007c0c */ /* 0x000fe2000bf06270 */
[----:B------:R-:W-:Y:S02]  /*16bb0*/  IMAD.MOV.U32 R13, RZ, RZ, R0 ;  /* 0x000000ffff0d7224 */ /* 0x000fe400078e0000 */
[----:B------:R-:W-:-:S10]  /*16bc0*/  IMAD.MOV.U32 R2, RZ, RZ, R14 ;  /* 0x000000ffff027224 */ /* 0x000fd400078e000e */
[----:B------:R-:W-:Y:S05]  /*16bd0*/  WARPSYNC.COLLECTIVE R15, `(.L_x_4450) ;  /* 0x000000000f087348 */ /* 0x000fea0003c00000 */
[----:B------:R0:W1:Y:S02]  /*16be0*/  SHFL.IDX P6, R14, R13, R12, R11 ;  /* 0x0000000c0d0e7389 */ /* 0x00006400000c000b */
[----:B01----:R-:W-:Y:S01]  /*16bf0*/  ENDCOLLECTIVE ;  /* 0x000000000000791b */ /* 0x003fe20003800000 */
.L_x_4450:
        /* <DEDUP_REMOVED lines=8> */
.L_x_4451:
[----:B------:R-:W-:Y:S01]  /*16c80*/  @!PT LDS RZ, [RZ] ;  /* 0x00000000fffff984 */ /* 0x000fe20000000800 */
[----:B------:R-:W-:Y:S01]  /*16c90*/  @!PT LDS RZ, [RZ] ;  /* 0x00000000fffff984 */ /* 0x000fe20000000800 */
[----:B------:R-:W-:Y:S01]  /*16ca0*/  @!PT LDS RZ, [RZ] ;  /* 0x00000000fffff984 */ /* 0x000fe20000000800 */
[----:B------:R0:W-:Y:S04]  /*16cb0*/  @!P0 LDGSTS.E.BYPASS.LTC128B.128 [R31+0x12400], desc[UR36][R2.64], !P3 ;  /* 0x12400000021f8fae */ /* 0x0001e8000d901d64 */
[----:B------:R0:W-:Y:S04]  /*16cc0*/  @!P0 LDGSTS.E.BYPASS.LTC128B.128 [R31+0x16400], desc[UR36][R2.64+0x80], !P4 ;  /* 0x16400080021f8fae */ /* 0x0001e8000e101d64 */
[----:B------:R0:W-:Y:S01]  /*16cd0*/  @!P0 LDGSTS.E.BYPASS.LTC128B.128 [R31+0x1a400], desc[UR36][R2.64+0x100], !P5 ;  /* 0x1a400100021f8fae */ /* 0x0001e2000e901d64 */
[----:B------:R-:W-:Y:S01]  /*16ce0*/  ISETP.GE.AND P0, PT, R6, UR39, PT ;  /* 0x0000002706007c0c */ /* 0x000fe2000bf06270 */
[----:B------:R-:W-:-:S02]  /*16cf0*/  IMAD.MOV.U32 R13, RZ, RZ, R0 ;  /* 0x000000ffff0d7224 */ /* 0x000fc400078e0000 */
[----:B------:R-:W-:-:S10]  /*16d00*/  IMAD.MOV.U32 R6, RZ, RZ, R14 ;  /* 0x000000ffff067224 */ /* 0x000fd400078e000e */
[----:B0-----:R-:W-:Y:S05]  /*16d10*/  WARPSYNC.COLLECTIVE R15, `(.L_x_4452) ;  /* 0x000000000f087348 */ /* 0x001fea0003c00000 */
[----:B------:R1:W2:Y:S02]  /*16d20*/  SHFL.IDX P6, R14, R13, R12, R11 ;  /* 0x0000000c0d0e7389 */ /* 0x0002a400000c000b */
[----:B012---:R-:W-:Y:S01]  /*16d30*/  ENDCOLLECTIVE ;  /* 0x000000000000791b */ /* 0x007fe20003800000 */
.L_x_4452:
[----:B------:R-:W-:Y:S02]  /*16d40*/  IMAD.MOV.U32 R13, RZ, RZ, R5 ;  /* 0x000000ffff0d7224 */ /* 0x000fe400078e0005 */
[----:B------:R-:W-:Y:S01]  /*16d50*/  IMAD.MOV.U32 R12, RZ, RZ, 0x2 ;  /* 0x00000002ff0c7424 */ /* 0x000fe200078e00ff */
[----:B------:R-:W-:-:S05]  /*16d60*/  @!P0 LEA R14, P1, R37, R14, 0x1 ;  /* 0x0000000e250e8211 */ /* 0x000fca00078208ff */
[----:B------:R-:W-:-:S08]  /*16d70*/  @!P0 IMAD.MOV.U32 R2, RZ, RZ, R14 ;  /* 0x000000ffff028224 */ /* 0x000fd000078e000e */
[----:B------:R-:W-:Y:S05]  /*16d80*/  WARPSYNC.COLLECTIVE R15, `(.L_x_4453) ;  /* 0x000000000f087348 */ /* 0x000fea0003c00000 */
[----:B------:R0:W1:Y:S02]  /*16d90*/  SHFL.IDX P6, R14, R13, R12, R11 ;  /* 0x0000000c0d0e7389 */ /* 0x00006400000c000b */
[----:B01----:R-:W-:Y:S01]  /*16da0*/  ENDCOLLECTIVE ;  /* 0x000000000000791b */ /* 0x003fe20003800000 */
.L_x_4453:
[----:B------:R-:W-:Y:S02]  /*16db0*/  @!P0 IMAD.X R7, RZ, RZ, R6, P1 ;  /* 0x000000ffff078224 */ /* 0x000fe400008e0606 */
[----:B------:R-:W-:Y:S02]  /*16dc0*/  VIADD R6, R4, 0x20 ;  /* 0x0000002004067836 */ /* 0x000fe40000000000 */
[----:B------:R-:W-:-:S05]  /*16dd0*/  @!P0 IMAD.MOV.U32 R3, RZ, RZ, R7 ;  /* 0x000000ffff038224 */ /* 0x000fca00078e0007 */
        /* <DEDUP_REMOVED lines=12> */
.L_x_4454:
[----:B------:R-:W-:Y:S02]  /*16ea0*/  IMAD.MOV.U32 R13, RZ, RZ, R5 ;  /* 0x000000ffff0d7224 */ /* 0x000fe400078e0005 */
[----:B------:R-:W-:Y:S01]  /*16eb0*/  IMAD.MOV.U32 R12, RZ, RZ, 0x3 ;  /* 0x00000003ff0c7424 */ /* 0x000fe200078e00ff */
[----:B------:R-:W-:-:S05]  /*16ec0*/  @!P0 LEA R14, P1, R37, R14, 0x1 ;  /* 0x0000000e250e8211 */ /* 0x000fca00078208ff */
[----:B------:R-:W-:-:S08]  /*16ed0*/  @!P0 IMAD.MOV.U32 R2, RZ, RZ, R14 ;  /* 0x000000ffff028224 */ /* 0x000fd000078e000e */
[----:B------:R-:W-:Y:S05]  /*16ee0*/  WARPSYNC.COLLECTIVE R15, `(.L_x_4455) ;  /* 0x000000000f087348 */ /* 0x000fea0003c00000 */
[----:B------:R0:W1:Y:S02]  /*16ef0*/  SHFL.IDX P6, R14, R13, R12, R11 ;  /* 0x0000000c0d0e7389 */ /* 0x00006400000c000b */
[----:B01----:R-:W-:Y:S01]  /*16f00*/  ENDCOLLECTIVE ;  /* 0x000000000000791b */ /* 0x003fe20003800000 */
.L_x_4455:
        /* <DEDUP_REMOVED lines=15> */
.L_x_4456:
[----:B------:R-:W-:Y:S02]  /*17000*/  IMAD.MOV.U32 R13, RZ, RZ, R5 ;  /* 0x000000ffff0d7224 */ /* 0x000fe400078e0005 */
[----:B------:R-:W-:Y:S01]  /*17010*/  IMAD.MOV.U32 R12, RZ, RZ, 0x4 ;  /* 0x00000004ff0c7424 */ /* 0x000fe200078e00ff */
[----:B------:R-:W-:-:S05]  /*17020*/  @!P0 LEA R14, P1, R37, R14, 0x1 ;  /* 0x0000000e250e8211 */ /* 0x000fca00078208ff */
[----:B------:R-:W-:-:S08]  /*17030*/  @!P0 IMAD.MOV.U32 R2, RZ, RZ, R14 ;  /* 0x000000ffff028224 */ /* 0x000fd000078e000e */
[----:B------:R-:W-:Y:S05]  /*17040*/  WARPSYNC.COLLECTIVE R15, `(.L_x_4457) ;  /* 0x000000000f087348 */ /* 0x000fea0003c00000 */
[----:B------:R0:W1:Y:S02]  /*17050*/  SHFL.IDX P6, R14, R13, R12, R11 ;  /* 0x0000000c0d0e7389 */ /* 0x00006400000c000b */
[----:B01----:R-:W-:Y:S01]  /*17060*/  ENDCOLLECTIVE ;  /* 0x000000000000791b */ /* 0x003fe20003800000 */
.L_x_4457:
        /* <DEDUP_REMOVED lines=15> */
.L_x_4458:
[----:B------:R-:W-:Y:S02]  /*17160*/  IMAD.MOV.U32 R13, RZ, RZ, R5 ;  /* 0x000000ffff0d7224 */ /* 0x000fe400078e0005 */
[----:B------:R-:W-:Y:S01]  /*17170*/  IMAD.MOV.U32 R12, RZ, RZ, 0x5 ;  /* 0x00000005ff0c7424 */ /* 0x000fe200078e00ff */
[----:B------:R-:W-:-:S05]  /*17180*/  @!P0 LEA R14, P1, R37, R14, 0x1 ;  /* 0x0000000e250e8211 */ /* 0x000fca00078208ff */
[----:B------:R-:W-:-:S08]  /*17190*/  @!P0 IMAD.MOV.U32 R2, RZ, RZ, R14 ;  /* 0x000000ffff028224 */ /* 0x000fd000078e000e */
[----:B------:R-:W-:Y:S05]  /*171a0*/  WARPSYNC.COLLECTIVE R15, `(.L_x_4459) ;  /* 0x000000000f087348 */ /* 0x000fea0003c00000 */
[----:B------:R0:W1:Y:S02]  /*171b0*/  SHFL.IDX P6, R14, R13, R12, R11 ;  /* 0x0000000c0d0e7389 */ /* 0x00006400000c000b */
[----:B01----:R-:W-:Y:S01]  /*171c0*/  ENDCOLLECTIVE ;  /* 0x000000000000791b */ /* 0x003fe20003800000 */
.L_x_4459:
        /* <DEDUP_REMOVED lines=15> */
.L_x_4460:
[----:B------:R-:W-:Y:S02]  /*172c0*/  IMAD.MOV.U32 R13, RZ, RZ, R5 ;  /* 0x000000ffff0d7224 */ /* 0x000fe400078e0005 */
[----:B------:R-:W-:Y:S01]  /*172d0*/  IMAD.MOV.U32 R12, RZ, RZ, 0x6 ;  /* 0x00000006ff0c7424 */ /* 0x000fe200078e00ff */
[----:B------:R-:W-:-:S05]  /*172e0*/  @!P0 LEA R14, P1, R37, R14, 0x1 ;  /* 0x0000000e250e8211 */ /* 0x000fca00078208ff */
[----:B------:R-:W-:-:S08]  /*172f0*/  @!P0 IMAD.MOV.U32 R2, RZ, RZ, R14 ;  /* 0x000000ffff028224 */ /* 0x000fd000078e000e */
[----:B------:R-:W-:Y:S05]  /*17300*/  WARPSYNC.COLLECTIVE R15, `(.L_x_4461) ;  /* 0x000000000f087348 */ /* 0x000fea0003c00000 */
[----:B------:R0:W1:Y:S02]  /*17310*/  SHFL.IDX P6, R14, R13, R12, R11 ;  /* 0x0000000c0d0e7389 */ /* 0x00006400000c000b */
[----:B01----:R-:W-:Y:S01]  /*17320*/  ENDCOLLECTIVE ;  /* 0x000000000000791b */ /* 0x003fe20003800000 */
.L_x_4461:
        /* <DEDUP_REMOVED lines=15> */
.L_x_4462:
[----:B------:R-:W-:Y:S02]  /*17420*/  IMAD.MOV.U32 R13, RZ, RZ, R5 ;  /* 0x000000ffff0d7224 */ /* 0x000fe400078e0005 */
[----:B------:R-:W-:Y:S01]  /*17430*/  IMAD.MOV.U32 R12, RZ, RZ, 0x7 ;  /* 0x00000007ff0c7424 */ /* 0x000fe200078e00ff */
[----:B------:R-:W-:-:S05]  /*17440*/  @!P0 LEA R14, P1, R37, R14, 0x1 ;  /* 0x0000000e250e8211 */ /* 0x000fca00078208ff */
[----:B------:R-:W-:-:S08]  /*17450*/  @!P0 IMAD.MOV.U32 R2, RZ, RZ, R14 ;  /* 0x000000ffff028224 */ /* 0x000fd000078e000e */
[----:B------:R-:W-:Y:S05]  /*17460*/  WARPSYNC.COLLECTIVE R15, `(.L_x_4463) ;  /* 0x000000000f087348 */ /* 0x000fea0003c00000 */
[----:B------:R0:W1:Y:S02]  /*17470*/  SHFL.IDX P6, R14, R13, R12, R11 ;  /* 0x0000000c0d0e7389 */ /* 0x00006400000c000b */
[----:B01----:R-:W-:Y:S01]  /*17480*/  ENDCOLLECTIVE ;  /* 0x000000000000791b */ /* 0x003fe20003800000 */
.L_x_4463:
        /* <DEDUP_REMOVED lines=13> */
.L_x_4464:
[----:B------:R-:W-:Y:S05]  /*17560*/  BRA `(.L_x_4465) ;  /* 0xffffffc800a47947 */ /* 0x000fea000383ffff */
.L_x_4391:
[----:B0-----:R0:W1:Y:S02]  /*17570*/  SYNCS.PHASECHK.TRANS64.TRYWAIT P0, [R17+URZ+0x30820], R0 ;  /* 0x03082000110075a7 */ /* 0x001064000800017f */
[----:B-1----:R-:W-:Y:S05]  /*17580*/  @!P0 NANOSLEEP.SYNCS 0x989680 ;  /* 0x009896800000895d */ /* 0x002fea0003900000 */
[----:B------:R-:W1:Y:S02]  /*17590*/  @!P0 SYNCS.PHASECHK.TRANS64 P0, [R17+URZ+0x30820], R0 ;  /* 0x03082000110085a7 */ /* 0x000e64000800007f */
[----:B-1----:R-:W-:Y:S05]  /*175a0*/  @!P0 BRA `(.L_x_4391) ;  /* 0xfffffffc00f08947 */ /* 0x002fea000383ffff */
[----:B------:R-:W-:Y:S05]  /*175b0*/  BRA `(.L_x_4466) ;  /* 0xffffffcc00087947 */ /* 0x000fea000383ffff */
.L_x_4395:
[----:B0-----:R0:W1:Y:S02]  /*175c0*/  SYNCS.PHASECHK.TRANS64.TRYWAIT P0, [R6+URZ+0x30840], R3 ;  /* 0x03084003060075a7 */ /* 0x001064000800017f */
[----:B-1----:R-:W-:Y:S05]  /*175d0*/  @!P0 NANOSLEEP.SYNCS 0x989680 ;  /* 0x009896800000895d */ /* 0x002fea0003900000 */
[----:B------:R-:W1:Y:S02]  /*175e0*/  @!P0 SYNCS.PHASECHK.TRANS64 P0, [R6+URZ+0x30840], R3 ;  /* 0x03084003060085a7 */ /* 0x000e64000800007f */
[----:B-1----:R-:W-:Y:S05]  /*175f0*/  @!P0 BRA `(.L_x_4395) ;  /* 0xfffffffc00f08947 */ /* 0x002fea000383ffff */
[----:B------:R-:W-:Y:S05]  /*17600*/  BRA `(.L_x_4467) ;  /* 0xffffffcc00c87947 */ /* 0x000fea000383ffff */
.L_x_4396:
        /* <DEDUP_REMOVED lines=8> */
.L_x_4469:
[----:B------:R-:W-:Y:S05]  /*17690*/  BSYNC B1 ;  /* 0x0000000000017941 */ /* 0x000fea0003800000 */
.L_x_4468:
[----:B------:R-:W-:Y:S02]  /*176a0*/  IMAD.MOV.U32 R13, RZ, RZ, R7 ;  /* 0x000000ffff0d7224 */ /* 0x000fe400078e0007 */
        /* <DEDUP_REMOVED lines=8> */
.L_x_4470:
[----:B------:R-:W-:Y:S02]  /*17730*/  IMAD R8, R8, 0x2, R17 ;  /* 0x0000000208087824 */ /* 0x000fe400078e0211 */
[----:B------:R-:W-:Y:S02]  /*17740*/  IMAD.MOV.U32 R13, RZ, RZ, R10 ;  /* 0x000000ffff0d7224 */ /* 0x000fe400078e000a */
[----:B------:R-:W-:Y:S01]  /*17750*/  IMAD.MOV.U32 R12, RZ, RZ, 0x1 ;  /* 0x00000001ff0c7424 */ /* 0x000fe200078e00ff */
[----:B------:R-:W-:-:S13]  /*17760*/  IADD3 R2, P0, R14, R4, RZ ;  /* 0x000000040e027210 */ /* 0x000fda0007f1e0ff */
[----:B------:R-:W-:Y:S05]  /*17770*/  WARPSYNC.COLLECTIVE R15, `(.L_x_4471) ;  /* 0x000000000f087348 */ /* 0x000fea0003c00000 */
[----:B------:R0:W1:Y:S02]  /*17780*/  SHFL.IDX P6, R14, R13, R12, R11 ;  /* 0x0000000c0d0e7389 */ /* 0x00006400000c000b */
[----:B01----:R-:W-:Y:S01]  /*17790*/  ENDCOLLECTIVE ;  /* 0x000000000000791b */ /* 0x003fe20003800000 */
.L_x_4471:
[----:B------:R-:W-:-:S05]  /*177a0*/  IMAD.X R3, RZ, RZ, R3, P0 ;  /* 0x000000ffff037224 */ /* 0x000fca00000e0603 */
[----:B------:R-:W-:Y:S01]  /*177b0*/  @!PT LDS RZ, [RZ] ;  /* 0x00000000fffff984 */ /* 0x000fe20000000800 */
[----:B------:R-:W-:Y:S01]  /*177c0*/  @!PT LDS RZ, [RZ] ;  /* 0x00000000fffff984 */ /* 0x000fe20000000800 */
[----:B------:R-:W-:Y:S01]  /*177d0*/  @!PT LDS RZ, [RZ] ;  /* 0x00000000fffff984 */ /* 0x000fe20000000800 */
[----:B------:R-:W-:Y:S04]  /*177e0*/  LDGSTS.E.BYPASS.LTC128B.128 [R8+0x1e400], desc[UR36][R2.64], !P3 ;  /* 0x1e40000002087fae */ /* 0x000fe8000d901d64 */
[----:B------:R-:W-:Y:S01]  /*177f0*/  LDGSTS.E.BYPASS.LTC128B.128 [R8+0x21400], desc[UR36][R2.64+0x80], !P2 ;  /* 0x2140008002087fae */ /* 0x000fe2000d101d64 */
[----:B------:R-:W-:-:S03]  /*17800*/  IMAD.MOV.U32 R13, RZ, RZ, R7 ;  /* 0x000000ffff0d7224 */ /* 0x000fc600078e0007 */
[----:B------:R0:W-:Y:S02]  /*17810*/  LDGSTS.E.BYPASS.LTC128B.128 [R8+0x24400], desc[UR36][R2.64+0x100], !P1 ;  /* 0x2440010002087fae */ /* 0x0001e4000c901d64 */
[----:B0-----:R-:W-:-:S07]  /*17820*/  IMAD.MOV.U32 R3, RZ, RZ, R14 ;  /* 0x000000ffff037224 */ /* 0x001fce00078e000e */
[----:B------:R-:W-:Y:S05]  /*17830*/  WARPSYNC.COLLECTIVE R15, `(.L_x_4472) ;  /* 0x000000000f087348 */ /* 0x000fea0003c00000 */
[----:B------:R0:W1:Y:S02]  /*17840*/  SHFL.IDX P6, R14, R13, R12, R11 ;  /* 0x0000000c0d0e7389 */ /* 0x00006400000c000b */
[----:B01----:R-:W-:Y:S01]  /*17850*/  ENDCOLLECTIVE ;  /* 0x000000000000791b */ /* 0x003fe20003800000 */
.L_x_4472:
[----:B------:R-:W-:Y:S02]  /*17860*/  IMAD.MOV.U32 R13, RZ, RZ, R10 ;  /* 0x000000ffff0d7224 */ /* 0x000fe400078e000a */
[----:B------:R-:W-:Y:S01]  /*17870*/  IMAD.MOV.U32 R12, RZ, RZ, 0x2 ;  /* 0x00000002ff0c7424 */ /* 0x000fe200078e00ff */
[----:B------:R-:W-:-:S13]  /*17880*/  IADD3 R2, P0, R14, R4, RZ ;  /* 0x000000040e027210 */ /* 0x000fda0007f1e0ff */
[----:B------:R-:W-:Y:S05]  /*17890*/  WARPSYNC.COLLECTIVE R15, `(.L_x_4473) ;  /* 0x000000000f087348 */ /* 0x000fea0003c00000 */
[----:B------:R0:W1:Y:S02]  /*178a0*/  SHFL.IDX P6, R14, R13, R12, R11 ;  /* 0x0000000c0d0e7389 */ /* 0x00006400000c000b */
[----:B01----:R-:W-:Y:S01]  /*178b0*/  ENDCOLLECTIVE ;  /* 0x000000000000791b */ /* 0x003fe20003800000 */
.L_x_4473:
        /* <DEDUP_REMOVED lines=12> */
.L_x_4474:
[----:B------:R-:W-:Y:S02]  /*17980*/  IMAD.MOV.U32 R13, RZ, RZ, R10 ;  /* 0x000000ffff0d7224 */ /* 0x000fe400078e000a */
[----:B------:R-:W-:Y:S01]  /*17990*/  IMAD.MOV.U32 R12, RZ, RZ, 0x3 ;  /* 0x00000003ff0c7424 */ /* 0x000fe200078e00ff */
[----:B------:R-:W-:-:S13]  /*179a0*/  IADD3 R2, P0, R14, R4, RZ ;  /* 0x000000040e027210 */ /* 0x000fda0007f1e0ff */
[----:B------:R-:W-:Y:S05]  /*179b0*/  WARPSYNC.COLLECTIVE R15, `(.L_x_4475) ;  /* 0x000000000f087348 */ /* 0x000fea0003c00000 */
[----:B------:R0:W1:Y:S02]  /*179c0*/  SHFL.IDX P6, R14, R13, R12, R11 ;  /* 0x0000000c0d0e7389 */ /* 0x00006400000c000b */
[----:B01----:R-:W-:Y:S01]  /*179d0*/  ENDCOLLECTIVE ;  /* 0x000000000000791b */ /* 0x003fe20003800000 */
.L_x_4475:
        /* <DEDUP_REMOVED lines=12> */
.L_x_4476:
[----:B------:R-:W-:Y:S02]  /*17aa0*/  IMAD.MOV.U32 R13, RZ, RZ, R10 ;  /* 0x000000ffff0d7224 */ /* 0x000fe400078e000a */
[----:B------:R-:W-:Y:S01]  /*17ab0*/  IMAD.MOV.U32 R12, RZ, RZ, 0x4 ;  /* 0x00000004ff0c7424 */ /* 0x000fe200078e00ff */
[----:B------:R-:W-:-:S13]  /*17ac0*/  IADD3 R2, P0, R14, R4, RZ ;  /* 0x000000040e027210 */ /* 0x000fda0007f1e0ff */
[----:B------:R-:W-:Y:S05]  /*17ad0*/  WARPSYNC.COLLECTIVE R15, `(.L_x_4477) ;  /* 0x000000000f087348 */ /* 0x000fea0003c00000 */
[----:B------:R0:W1:Y:S02]  /*17ae0*/  SHFL.IDX P6, R14, R13, R12, R11 ;  /* 0x0000000c0d0e7389 */ /* 0x00006400000c000b */
[----:B01----:R-:W-:Y:S01]  /*17af0*/  ENDCOLLECTIVE ;  /* 0x000000000000791b */ /* 0x003fe20003800000 */
.L_x_4477:
        /* <DEDUP_REMOVED lines=12> */
.L_x_4478:
[----:B------:R-:W-:Y:S02]  /*17bc0*/  IMAD.MOV.U32 R13, RZ, RZ, R10 ;  /* 0x000000ffff0d7224 */ /* 0x000fe400078e000a */
[----:B------:R-:W-:Y:S01]  /*17bd0*/  IMAD.MOV.U32 R12, RZ, RZ, 0x5 ;  /* 0x00000005ff0c7424 */ /* 0x000fe200078e00ff */
[----:B------:R-:W-:-:S13]  /*17be0*/  IADD3 R2, P0, R14, R4, RZ ;  /* 0x000000040e027210 */ /* 0x000fda0007f1e0ff */
[----:B------:R-:W-:Y:S05]  /*17bf0*/  WARPSYNC.COLLECTIVE R15, `(.L_x_4479) ;  /* 0x000000000f087348 */ /* 0x000fea0003c00000 */
[----:B------:R0:W1:Y:S02]  /*17c00*/  SHFL.IDX P6, R14, R13, R12, R11 ;  /* 0x0000000c0d0e7389 */ /* 0x00006400000c000b */
[----:B01----:R-:W-:Y:S01]  /*17c10*/  ENDCOLLECTIVE ;  /* 0x000000000000791b */ /* 0x003fe20003800000 */
.L_x_4479:
        /* <DEDUP_REMOVED lines=12> */
.L_x_4480:
[----:B------:R-:W-:Y:S05]  /*17ce0*/  BRA `(.L_x_4481) ;  /* 0xffffffcc00187947 */ /* 0x000fea000383ffff */
.L_x_4401:
[----:B0-----:R0:W1:Y:S02]  /*17cf0*/  SYNCS.PHASECHK.TRANS64.TRYWAIT P0, [R6+URZ+0x30860], R3 ;  /* 0x03086003060075a7 */ /* 0x001064000800017f */
[----:B-1----:R-:W-:Y:S05]  /*17d00*/  @!P0 NANOSLEEP.SYNCS 0x989680 ;  /* 0x009896800000895d */ /* 0x002fea0003900000 */
[----:B------:R-:W1:Y:S02]  /*17d10*/  @!P0 SYNCS.PHASECHK.TRANS64 P0, [R6+URZ+0x30860], R3 ;  /* 0x03086003060085a7 */ /* 0x000e64000800007f */
[----:B-1----:R-:W-:Y:S05]  /*17d20*/  @!P0 BRA `(.L_x_4401) ;  /* 0xfffffffc00f08947 */ /* 0x002fea000383ffff */
[----:B------:R-:W-:Y:S05]  /*17d30*/  BRA `(.L_x_4482) ;  /* 0xffffffcc00747947 */ /* 0x000fea000383ffff */
.L_x_4402:
        /* <DEDUP_REMOVED lines=8> */
.L_x_4484:
[----:B------:R-:W-:Y:S05]  /*17dc0*/  BSYNC B1 ;  /* 0x0000000000017941 */ /* 0x000fea0003800000 */
.L_x_4483:
[----:B------:R-:W-:Y:S02]  /*17dd0*/  IMAD.MOV.U32 R13, RZ, RZ, R18 ;  /* 0x000000ffff0d7224 */ /* 0x000fe400078e0012 */
        /* <DEDUP_REMOVED lines=8> */
.L_x_4485:
[----:B------:R-:W-:Y:S02]  /*17e60*/  IMAD.MOV.U32 R13, RZ, RZ, R19 ;  /* 0x000000ffff0d7224 */ /* 0x000fe400078e0013 */
[----:B------:R-:W-:Y:S01]  /*17e70*/  IMAD.MOV.U32 R12, RZ, RZ, 0x1 ;  /* 0x00000001ff0c7424 */ /* 0x000fe200078e00ff */
[----:B------:R-:W-:-:S13]  /*17e80*/  IADD3 R2, P0, R14, R4, RZ ;  /* 0x000000040e027210 */ /* 0x000fda0007f1e0ff */
[----:B------:R-:W-:Y:S05]  /*17e90*/  WARPSYNC.COLLECTIVE R15, `(.L_x_4486) ;  /* 0x000000000f087348 */ /* 0x000fea0003c00000 */
[----:B------:R0:W1:Y:S02]  /*17ea0*/  SHFL.IDX P6, R14, R13, R12, R11 ;  /* 0x0000000c0d0e7389 */ /* 0x00006400000c000b */
[----:B01----:R-:W-:Y:S01]  /*17eb0*/  ENDCOLLECTIVE ;  /* 0x000000000000791b */ /* 0x003fe20003800000 */
.L_x_4486:
        /* <DEDUP_REMOVED lines=15> */
.L_x_4487:
[----:B------:R-:W-:Y:S02]  /*17fb0*/  IMAD.MOV.U32 R13, RZ, RZ, R19 ;  /* 0x000000ffff0d7224 */ /* 0x000fe400078e0013 */
[----:B------:R-:W-:Y:S01]  /*17fc0*/  IMAD.MOV.U32 R12, RZ, RZ, 0x2 ;  /* 0x00000002ff0c7424 */ /* 0x000fe200078e00ff */
[----:B------:R-:W-:-:S13]  /*17fd0*/  IADD3 R2, P0, R14, R4, RZ ;  /* 0x000000040e027210 */ /* 0x000fda0007f1e0ff */
[----:B------:R-:W-:Y:S05]  /*17fe0*/  WARPSYNC.COLLECTIVE R15, `(.L_x_4488) ;  /* 0x000000000f087348 */ /* 0x000fea0003c00000 */
[----:B------:R0:W1:Y:S02]  /*17ff0*/  SHFL.IDX P6, R14, R13, R12, R11 ;  /* 0x0000000c0d0e7389 */ /* 0x00006400000c000b */
[----:B01----:R-:W-:Y:S01]  /*18000*/  ENDCOLLECTIVE ;  /* 0x000000000000791b */ /* 0x003fe20003800000 */
.L_x_4488:
        /* <DEDUP_REMOVED lines=15> */
.L_x_4489:
[----:B------:R-:W-:Y:S02]  /*18100*/  IMAD.MOV.U32 R13, RZ, RZ, R19 ;  /* 0x000000ffff0d7224 */ /* 0x000fe400078e0013 */
[----:B------:R-:W-:Y:S01]  /*18110*/  IMAD.MOV.U32 R12, RZ, RZ, 0x3 ;  /* 0x00000003ff0c7424 */ /* 0x000fe200078e00ff */
[----:B------:R-:W-:-:S13]  /*18120*/  IADD3 R2, P0, R14, R4, RZ ;  /* 0x000000040e027210 */ /* 0x000fda0007f1e0ff */
[----:B------:R-:W-:Y:S05]  /*18130*/  WARPSYNC.COLLECTIVE R15, `(.L_x_4490) ;  /* 0x000000000f087348 */ /* 0x000fea0003c00000 */
[----:B------:R0:W1:Y:S02]  /*18140*/  SHFL.IDX P6, R14, R13, R12, R11 ;  /* 0x0000000c0d0e7389 */ /* 0x00006400000c000b */
[----:B01----:R-:W-:Y:S01]  /*18150*/  ENDCOLLECTIVE ;  /* 0x000000000000791b */ /* 0x003fe20003800000 */
.L_x_4490:
        /* <DEDUP_REMOVED lines=15> */
.L_x_4491:
[----:B------:R-:W-:Y:S02]  /*18250*/  IMAD.MOV.U32 R13, RZ, RZ, R19 ;  /* 0x000000ffff0d7224 */ /* 0x000fe400078e0013 */
[----:B------:R-:W-:Y:S01]  /*18260*/  IMAD.MOV.U32 R12, RZ, RZ, 0x4 ;  /* 0x00000004ff0c7424 */ /* 0x000fe200078e00ff */
[----:B------:R-:W-:-:S13]  /*18270*/  IADD3 R2, P0, R14, R4, RZ ;  /* 0x000000040e027210 */ /* 0x000fda0007f1e0ff */
[----:B------:R-:W-:Y:S05]  /*18280*/  WARPSYNC.COLLECTIVE R15, `(.L_x_4492) ;  /* 0x000000000f087348 */ /* 0x000fea0003c00000 */
[----:B------:R0:W1:Y:S02]  /*18290*/  SHFL.IDX P6, R14, R13, R12, R11 ;  /* 0x0000000c0d0e7389 */ /* 0x00006400000c000b */
[----:B01----:R-:W-:Y:S01]  /*182a0*/  ENDCOLLECTIVE ;  /* 0x000000000000791b */ /* 0x003fe20003800000 */
.L_x_4492:
        /* <DEDUP_REMOVED lines=15> */
.L_x_4493:
[----:B------:R-:W-:Y:S02]  /*183a0*/  IMAD.MOV.U32 R13, RZ, RZ, R19 ;  /* 0x000000ffff0d7224 */ /* 0x000fe400078e0013 */
[----:B------:R-:W-:Y:S01]  /*183b0*/  IMAD.MOV.U32 R12, RZ, RZ, 0x5 ;  /* 0x00000005ff0c7424 */ /* 0x000fe200078e00ff */
[----:B------:R-:W-:-:S13]  /*183c0*/  IADD3 R2, P0, R14, R4, RZ ;  /* 0x000000040e027210 */ /* 0x000fda0007f1e0ff */
[----:B------:R-:W-:Y:S05]  /*183d0*/  WARPSYNC.COLLECTIVE R15, `(.L_x_4494) ;  /* 0x000000000f087348 */ /* 0x000fea0003c00000 */
[----:B------:R0:W1:Y:S02]  /*183e0*/  SHFL.IDX P6, R14, R13, R12, R11 ;  /* 0x0000000c0d0e7389 */ /* 0x00006400000c000b */
[----:B01----:R-:W-:Y:S01]  /*183f0*/  ENDCOLLECTIVE ;  /* 0x000000000000791b */ /* 0x003fe20003800000 */
.L_x_4494:
        /* <DEDUP_REMOVED lines=12> */
.L_x_4495:
[----:B------:R-:W-:Y:S01]  /*184c0*/  @!PT LDS RZ, [RZ] ;  /* 0x00000000fffff984 */ /* 0x000fe20000000800 */
[----:B------:R-:W-:Y:S01]  /*184d0*/  @!PT LDS RZ, [RZ] ;  /* 0x00000000fffff984 */ /* 0x000fe20000000800 */
[----:B------:R-:W-:Y:S01]  /*184e0*/  @!PT LDS RZ, [RZ] ;  /* 0x00000000fffff984 */ /* 0x000fe20000000800 */
[----:B------:R0:W-:Y:S01]  /*184f0*/  LDGSTS.E.BYPASS.LTC128B.128 [R7+0x5400], desc[UR36][R2.64+0x80], !P0 ;  /* 0x0540008002077fae */ /* 0x0001e2000c101d64 */
[----:B------:R-:W-:-:S13]  /*18500*/  ISETP.LT.OR P0, PT, R8, 0x41, P1 ;  /* 0x000000410800780c */ /* 0x000fda0000f01670 */
[----:B------:R0:W-:Y:S01]  /*18510*/  LDGSTS.E.BYPASS.LTC128B.128 [R7+0x8400], desc[UR36][R2.64+0x100], !P0 ;  /* 0x0840010002077fae */ /* 0x0001e2000c101d64 */
[----:B------:R-:W-:Y:S05]  /*18520*/  BRA `(.L_x_4496) ;  /* 0xffffffc800747947 */ /* 0x000fea000383ffff */
.L_x_4410:
[----:B0-----:R0:W1:Y:S02]  /*18530*/  SYNCS.PHASECHK.TRANS64.TRYWAIT P0, [R4+URZ+0x30860], R3 ;  /* 0x03086003040075a7 */ /* 0x001064000800017f */
[----:B-1----:R-:W-:Y:S05]  /*18540*/  @!P0 NANOSLEEP.SYNCS 0x989680 ;  /* 0x009896800000895d */ /* 0x002fea0003900000 */
[----:B------:R-:W1:Y:S02]  /*18550*/  @!P0 SYNCS.PHASECHK.TRANS64 P0, [R4+URZ+0x30860], R3 ;  /* 0x03086003040085a7 */ /* 0x000e64000800007f */
[----:B-1----:R-:W-:Y:S05]  /*18560*/  @!P0 BRA `(.L_x_4410) ;  /* 0xfffffffc00f08947 */ /* 0x002fea000383ffff */
[----:B------:R-:W-:Y:S05]  /*18570*/  BRA `(.L_x_4497) ;  /* 0xffffffcc00947947 */ /* 0x000fea000383ffff */
.L_x_4411:
        /* <DEDUP_REMOVED lines=8> */
.L_x_4499:
[----:B------:R-:W-:Y:S05]  /*18600*/  BSYNC B0 ;  /* 0x0000000000007941 */ /* 0x000fea0003800000 */
.L_x_4498:
        /* <DEDUP_REMOVED lines=9> */
.L_x_4500:
[----:B------:R-:W-:Y:S02]  /*186a0*/  IMAD.MOV.U32 R13, RZ, RZ, R19 ;  /* 0x000000ffff0d7224 */ /* 0x000fe400078e0013 */
[----:B------:R-:W-:Y:S01]  /*186b0*/  IMAD.MOV.U32 R12, RZ, RZ, 0x1 ;  /* 0x00000001ff0c7424 */ /* 0x000fe200078e00ff */
[----:B------:R-:W-:-:S13]  /*186c0*/  IADD3 R2, P0, R14, R6, RZ ;  /* 0x000000060e027210 */ /* 0x000fda0007f1e0ff */
[----:B------:R-:W-:Y:S05]  /*186d0*/  WARPSYNC.COLLECTIVE R15, `(.L_x_4501) ;  /* 0x000000000f087348 */ /* 0x000fea0003c00000 */
[----:B------:R0:W1:Y:S02]  /*186e0*/  SHFL.IDX P6, R14, R13, R12, R11 ;  /* 0x0000000c0d0e7389 */ /* 0x00006400000c000b */
[----:B01----:R-:W-:Y:S01]  /*186f0*/  ENDCOLLECTIVE ;  /* 0x000000000000791b */ /* 0x003fe20003800000 */
.L_x_4501:
        /* <DEDUP_REMOVED lines=13> */
.L_x_4502:
        /* <DEDUP_REMOVED lines=12> */
.L_x_4503:
        /* <DEDUP_REMOVED lines=12> */
.L_x_4504:
        /* <DEDUP_REMOVED lines=12> */
.L_x_4505:
        /* <DEDUP_REMOVED lines=12> */
.L_x_4506:
        /* <DEDUP_REMOVED lines=12> */
.L_x_4507:
        /* <DEDUP_REMOVED lines=12> */
.L_x_4508:
        /* <DEDUP_REMOVED lines=12> */
.L_x_4509:
        /* <DEDUP_REMOVED lines=12> */
.L_x_4510:
[----:B------:R-:W-:Y:S01]  /*18dd0*/  @!PT LDS RZ, [RZ] ;  /* 0x00000000fffff984 */ /* 0x000fe20000000800 */
[----:B------:R-:W-:Y:S01]  /*18de0*/  @!PT LDS RZ, [RZ] ;  /* 0x00000000fffff984 */ /* 0x000fe20000000800 */
[----:B------:R-:W-:Y:S01]  /*18df0*/  @!PT LDS RZ, [RZ] ;  /* 0x00000000fffff984 */ /* 0x000fe20000000800 */
[----:B------:R0:W-:Y:S01]  /*18e00*/  LDGSTS.E.BYPASS.LTC128B.128 [R0+0x5400], desc[UR36][R2.64+0x80], !P0 ;  /* 0x0540008002007fae */ /* 0x0001e2000c101d64 */
[----:B------:R-:W-:-:S13]  /*18e10*/  ISETP.LT.OR P0, PT, R5, 0x41, P1 ;  /* 0x000000410500780c */ /* 0x000fda0000f01670 */
[----:B------:R0:W-:Y:S01]  /*18e20*/  LDGSTS.E.BYPASS.LTC128B.128 [R0+0x8400], desc[UR36][R2.64+0x100], !P0 ;  /* 0x0840010002007fae */ /* 0x0001e2000c101d64 */
[----:B------:R-:W-:Y:S05]  /*18e30*/  BRA `(.L_x_4511) ;  /* 0xffffffc8005c7947 */ /* 0x000fea000383ffff */
.L_x_4416:
        /* <DEDUP_REMOVED lines=8> */
.L_x_4513:
[----:B------:R-:W-:Y:S05]  /*18ec0*/  BSYNC B0 ;  /* 0x0000000000007941 */ /* 0x000fea0003800000 */
.L_x_4512:
[----:B------:R-:W-:Y:S05]  /*18ed0*/  BRA `(.L_x_4514) ;  /* 0xffffffc800e47947 */ /* 0x000fea000383ffff */
.L_x_4419:
[----:B-1----:R1:W2:Y:S02]  /*18ee0*/  SYNCS.PHASECHK.TRANS64.TRYWAIT P0, [R4+URZ+0x30820], R0 ;  /* 0x03082000040075a7 */ /* 0x0022a4000800017f */
[----:B--2---:R-:W-:Y:S05]  /*18ef0*/  @!P0 NANOSLEEP.SYNCS 0x989680 ;  /* 0x009896800000895d */ /* 0x004fea0003900000 */
[----:B------:R-:W2:Y:S02]  /*18f00*/  @!P0 SYNCS.PHASECHK.TRANS64 P0, [R4+URZ+0x30820], R0 ;  /* 0x03082000040085a7 */ /* 0x000ea4000800007f */
[----:B--2---:R-:W-:Y:S05]  /*18f10*/  @!P0 BRA `(.L_x_4419) ;  /* 0xfffffffc00f08947 */ /* 0x004fea000383ffff */
[----:B------:R-:W-:Y:S05]  /*18f20*/  BRA `(.L_x_4515) ;  /* 0xffffffcc002c7947 */ /* 0x000fea000383ffff */
.L_x_4420:
        /* <DEDUP_REMOVED lines=11> */
.L_x_4517:
[----:B------:R-:W-:Y:S05]  /*18fe0*/  BSYNC B0 ;  /* 0x0000000000007941 */ /* 0x000fea0003800000 */
.L_x_4516:
[----:B------:R-:W-:Y:S05]  /*18ff0*/  BRA `(.L_x_4518) ;  /* 0xffffffcc00147947 */ /* 0x000fea000383ffff */
.L_x_4423:
[----:B------:R-:W-:Y:S01]  /*19000*/  BSSY B1, `(.L_x_4519) ;  /* 0x0000006000017945 */ /* 0x000fe20003800000 */
[----:B------:R-:W-:-:S07]  /*19010*/  IMAD.MOV.U32 R15, RZ, RZ, -0x1 ;  /* 0xffffffffff0f7424 */ /* 0x000fce00078e00ff */
[----:B01---5:R-:W-:Y:S05]  /*19020*/  WARPSYNC.COLLECTIVE R15, `(.L_x_4520) ;  /* 0x000000000f0c7348 */ /* 0x023fea0003c00000 */
[----:B------:R-:W-:Y:S02]  /*19030*/  ELECT P6, UR62, PT ;  /* 0x00000000003e782f */ /* 0x000fe400038c0000 */
[----:B------:R-:W-:Y:S01]  /*19040*/  MOV R14, UR62 ;  /* 0x0000003e000e7c02 */ /* 0x000fe20008000f00 */
[----:B01---5:R-:W-:Y:S10]  /*19050*/  ENDCOLLECTIVE ;  /* 0x000000000000791b */ /* 0x023ff40003800000 */
.L_x_4520:
[----:B------:R-:W-:Y:S05]  /*19060*/  BSYNC B1 ;  /* 0x0000000000017941 */ /* 0x000fea0003800000 */
.L_x_4519:
[----:B------:R-:W-:Y:S05]  /*19070*/  BRA `(.L_x_4521) ;  /* 0xffffffcc000c7947 */ /* 0x000fea000383ffff */
.L_x_4425:
[----:B-1----:R1:W2:Y:S02]  /*19080*/  SYNCS.PHASECHK.TRANS64.TRYWAIT P1, [R5+URZ+0x30840], R0 ;  /* 0x03084000050075a7 */ /* 0x0022a4000802017f */
[----:B--2---:R-:W-:Y:S05]  /*19090*/  @!P1 NANOSLEEP.SYNCS 0x989680 ;  /* 0x009896800000995d */ /* 0x004fea0003900000 */
[----:B------:R-:W2:Y:S02]  /*190a0*/  @!P1 SYNCS.PHASECHK.TRANS64 P1, [R5+URZ+0x30840], R0 ;  /* 0x03084000050095a7 */ /* 0x000ea4000802007f */
[----:B--2---:R-:W-:Y:S05]  /*190b0*/  @!P1 BRA `(.L_x_4425) ;  /* 0xfffffffc00f09947 */ /* 0x004fea000383ffff */
[----:B------:R-:W-:Y:S05]  /*190c0*/  BRA `(.L_x_4522) ;  /* 0xffffffcc00347947 */ /* 0x000fea000383ffff */
.L_x_4427:
[----:B--2---:R2:W3:Y:S02]  /*190d0*/  SYNCS.PHASECHK.TRANS64.TRYWAIT P1, [R23+URZ+0x30840], R2 ;  /* 0x03084002170075a7 */ /* 0x0044e4000802017f */
[----:B---3--:R-:W-:Y:S05]  /*190e0*/  @!P1 NANOSLEEP.SYNCS 0x989680 ;  /* 0x009896800000995d */ /* 0x008fea0003900000 */
[----:B------:R-:W3:Y:S02]  /*190f0*/  @!P1 SYNCS.PHASECHK.TRANS64 P1, [R23+URZ+0x30840], R2 ;  /* 0x03084002170095a7 */ /* 0x000ee4000802007f */
[----:B---3--:R-:W-:Y:S05]  /*19100*/  @!P1 BRA `(.L_x_4427) ;  /* 0xfffffffc00f09947 */ /* 0x008fea000383ffff */
[----:B------:R-:W-:Y:S05]  /*19110*/  BRA `(.L_x_4523) ;  /* 0xffffffcc00407947 */ /* 0x000fea000383ffff */
.L_x_4429:
[----:B---3--:R3:W4:Y:S02]  /*19120*/  SYNCS.PHASECHK.TRANS64.TRYWAIT P1, [R5+URZ+0x30860], R0 ;  /* 0x03086000050075a7 */ /* 0x008724000802017f */
[----:B----4-:R-:W-:Y:S05]  /*19130*/  @!P1 NANOSLEEP.SYNCS 0x989680 ;  /* 0x009896800000995d */ /* 0x010fea0003900000 */
[----:B------:R-:W4:Y:S02]  /*19140*/  @!P1 SYNCS.PHASECHK.TRANS64 P1, [R5+URZ+0x30860], R0 ;  /* 0x03086000050095a7 */ /* 0x000f24000802007f */
[----:B----4-:R-:W-:Y:S05]  /*19150*/  @!P1 BRA `(.L_x_4429) ;  /* 0xfffffffc00f09947 */ /* 0x010fea000383ffff */
[----:B------:R-:W-:Y:S05]  /*19160*/  BRA `(.L_x_4524) ;  /* 0xffffffcc003c7947 */ /* 0x000fea000383ffff */
.L_x_4525:
        /* <DEDUP_REMOVED lines=9> */
.L_x_15850:


//--------------------- .text._ZN7cutlass13device_kernelIN5flash11enable_sm90INS1_16FlashAttnFwdSm90INS1_25CollectiveMainloopFwdSm90ILi2EN4cute5tupleIJNS5_1CILi1EEES8_S8_EEENS6_IJNS7_ILi128EEENS7_ILi96EEENS7_ILi192EEEEEELi192ENS_6half_tEfNS_4arch4Sm90ELb0ELb1ELb1ELb1ELb1ELb0ELb0ELb1ELb1ELb1ELb0ELb0EEENS1_21CollectiveEpilogueFwdINS6_IJSA_SC_SB_EEES9_SE_SG_Li256ELb1ELb1ELb0ELb0EEENS1_36VarlenDynamicPersistentTileSchedulerILi128ELi96ELi256ELi128ELb0ELb1ELb1ELb1ELb0ELb1EEEEEEEEEvNT_6ParamsE --------------------------
	.section	.text._ZN7cutlass13device_kernelIN5flash11enable_sm90INS1_16FlashAttnFwdSm90INS1_25CollectiveMainloopFwdSm90ILi2EN4cute5tupleIJNS5_1CILi1EEES8_S8_EEENS6_IJNS7_ILi128EEENS7_ILi96EEENS7_ILi192EEEEEELi192ENS_6half_tEfNS_4arch4Sm90ELb0ELb1ELb1ELb1ELb1ELb0ELb0ELb1ELb1ELb1ELb0ELb0EEENS1_21CollectiveEpilogueFwdINS6_IJSA_SC_SB_EEES9_SE_SG_Li256ELb1ELb1ELb0ELb0EEENS1_36VarlenDynamicPersistentTileSchedulerILi128ELi96ELi256ELi128ELb0ELb1ELb1ELb1ELb0ELb1EEEEEEEEEvNT_6ParamsE,"ax",@progbits
	.align	128
.text._ZN7cutlass13device_kernelIN5flash11enable_sm90INS1_16FlashAttnFwdSm90INS1_25CollectiveMainloopFwdSm90ILi2EN4cute5tupleIJNS5_1CILi1EEES8_S8_EEENS6_IJNS7_ILi128EEENS7_ILi96EEENS7_ILi192EEEEEELi192ENS_6half_tEfNS_4arch4Sm90ELb0ELb1ELb1ELb1ELb1ELb0ELb0ELb1ELb1ELb1ELb0ELb0EEENS1_21CollectiveEpilogueFwdINS6_IJSA_SC_SB_EEES9_SE_SG_Li256ELb1ELb1ELb0ELb0EEENS1_36VarlenDynamicPersistentTileSchedulerILi128ELi96ELi256ELi128ELb0ELb1ELb1ELb1ELb0ELb1EEEEEEEEEvNT_6ParamsE:
        .type           _ZN7cutlass13device_kernelIN5flash11enable_sm90INS1_16FlashAttnFwdSm90INS1_25CollectiveMainloopFwdSm90ILi2EN4cute5tupleIJNS5_1CILi1EEES8_S8_EEENS6_IJNS7_ILi128EEENS7_ILi96EEENS7_ILi192EEEEEELi192ENS_6half_tEfNS_4arch4Sm90ELb0ELb1ELb1ELb1ELb1ELb0ELb0ELb1ELb1ELb1ELb0ELb0EEENS1_21CollectiveEpilogueFwdINS6_IJSA_SC_SB_EEES9_SE_SG_Li256ELb1ELb1ELb0ELb0EEENS1_36VarlenDynamicPersistentTileSchedulerILi128ELi96ELi256ELi128ELb0ELb1ELb1ELb1ELb0ELb1EEEEEEEEEvNT_6ParamsE,@function
        .size           _ZN7cutlass13device_kernelIN5flash11enable_sm90INS1_16FlashAttnFwdSm90INS1_25CollectiveMainloopFwdSm90ILi2EN4cute5tupleIJNS5_1CILi1EEES8_S8_EEENS6_IJNS7_ILi128EEENS7_ILi96EEENS7_ILi192EEEEEELi192ENS_6half_tEfNS_4arch4Sm90ELb0ELb1ELb1ELb1ELb1ELb0ELb0ELb1ELb1ELb1ELb0ELb0EEENS1_21CollectiveEpilogueFwdINS6_IJSA_SC_SB_EEES9_SE_SG_Li256ELb1ELb1ELb0ELb0EEENS1_36VarlenDynamicPersistentTileSchedulerILi128ELi96ELi256ELi128ELb0ELb1ELb1ELb1ELb0ELb1EEEEEEEEEvNT_6ParamsE,(.L_x_15851 - _ZN7cutlass13device_kernelIN5flash11enable_sm90INS1_16FlashAttnFwdSm90INS1_25CollectiveMainloopFwdSm90ILi2EN4cute5tupleIJNS5_1CILi1EEES8_S8_EEENS6_IJNS7_ILi128EEENS7_ILi96EEENS7_ILi192EEEEEELi192ENS_6half_tEfNS_4arch4Sm90ELb0ELb1ELb1ELb1ELb1ELb0ELb0ELb1ELb1ELb1ELb0ELb0EEENS1_21CollectiveEpilogueFwdINS6_IJSA_SC_SB_EEES9_SE_SG_Li256ELb1ELb1ELb0ELb0EEENS1_36VarlenDynamicPersistentTileSchedulerILi128ELi96ELi256ELi128ELb0ELb1ELb1ELb1ELb0ELb1EEEEEEEEEvNT_6ParamsE)
        .other          _ZN7cutlass13device_kernelIN5flash11enable_sm90INS1_16FlashAttnFwdSm90INS1_25CollectiveMainloopFwdSm90ILi2EN4cute5tupleIJNS5_1CILi1EEES8_S8_EEENS6_IJNS7_ILi128EEENS7_ILi96EEENS7_ILi192EEEEEELi192ENS_6half_tEfNS_4arch4Sm90ELb0ELb1ELb1ELb1ELb1ELb0ELb0ELb1ELb1ELb1ELb0ELb0EEENS1_21CollectiveEpilogueFwdINS6_IJSA_SC_SB_EEES9_SE_SG_Li256ELb1ELb1ELb0ELb0EEENS1_36VarlenDynamicPersistentTileSchedulerILi128ELi96ELi256ELi128ELb0ELb1ELb1ELb1ELb0ELb1EEEEEEEEEvNT_6ParamsE,@"STO_CUDA_ENTRY STV_DEFAULT"
_ZN7cutlass13device_kernelIN5flash11enable_sm90INS1_16FlashAttnFwdSm90INS1_25CollectiveMainloopFwdSm90ILi2EN4cute5tupleIJNS5_1CILi1EEES8_S8_EEENS6_IJNS7_ILi128EEENS7_ILi96EEENS7_ILi192EEEEEELi192ENS_6half_tEfNS_4arch4Sm90ELb0ELb1ELb1ELb1ELb1ELb0ELb0ELb1ELb1ELb1ELb0ELb0EEENS1_21CollectiveEpilogueFwdINS6_IJSA_SC_SB_EEES9_SE_SG_Li256ELb1ELb1ELb0ELb0EEENS1_36VarlenDynamicPersistentTileSchedulerILi128ELi96ELi256ELi128ELb0ELb1ELb1ELb1ELb0ELb1EEEEEEEEEvNT_6ParamsE:
        /* <DEDUP_REMOVED lines=45> */
.L_x_4526:
        /* <DEDUP_REMOVED lines=22> */
.L_x_4527:
        /* <DEDUP_REMOVED lines=18> */
.L_x_4528:
        /* <DEDUP_REMOVED lines=22> */
.L_x_4529:
        /* <DEDUP_REMOVED lines=22> */
.L_x_4530:
[----:B------:R-:W-:Y:S01]  /*0810*/  ISETP.NE.AND P0, PT, R3, RZ, PT ;  /* 0x000000ff0300720c */ /* 0x000fe20003f05270 */
[----:B------:R-:W-:Y:S01]  /*0820*/  IMAD.MOV.U32 R3, RZ, RZ, 0x1 ;  /* 0x00000001ff037424 */ /* 0x000fe200078e00ff */
[----:B------:R-:W-:Y:S01]  /*0830*/  NOP ;  /* 0x0000000000007918 */ /* 0x000fe20000000000 */
[----:B------:R-:W-:-:S03]  /*0840*/  ULDC.64 UR36, c[0x0][0x208] ;  /* 0x0000820000247ab9 */ /* 0x000fc60000000a00 */
[----:B------:R-:W-:-:S05]  /*0850*/  SEL R3, R3, 0x2, !P0 ;  /* 0x0000000203037807 */ /* 0x000fca0004000000 */
[----:B------:R0:W-:Y:S02]  /*0860*/  STL [R1+0x10], R3 ;  /* 0x0000100301007387 */ /* 0x0001e40000100800 */
[----:B01234-:R-:W-:Y:S06]  /*0870*/  BAR.SYNC.DEFER_BLOCKING 0x0 ;  /* 0x0000000000007b1d */ /* 0x01ffec0000010000 */
[----:B------:R-:W-:Y:S05]  /*0880*/  @!P0 BRA `(.L_x_4531) ;  /* 0x0000011000288947 */ /* 0x000fea0003800000 */
.L_x_4532:
[----:B------:R-:W-:-:S08]  /*0890*/  NOP ;  /* 0x0000000000007918 */ /* 0x000fd00000000000 */
[----:B------:R-:W0:Y:S02]  /*08a0*/  USETMAXREG.TRY_ALLOC.CTAPOOL UP0, 0xe8 ;  /* 0x000000e8000079c8 */ /* 0x000e240008000600 */
[----:B0-----:R-:W-:-:S13]  /*08b0*/  PLOP3.LUT P0, PT, PT, PT, UP0, 0x80, 0x0 ;  /* 0x000000000000781c */ /* 0x001fda0003f0f008 */
[----:B------:R-:W-:Y:S05]  /*08c0*/  @!P0 BRA `(.L_x_4532) ;  /* 0xfffffffc00f08947 */ /* 0x000fea000383ffff */
[----:B------:R-:W0:Y:S08]  /*08d0*/  S2UR UR5, SR_CgaCtaId ;  /* 0x00000000000579c3 */ /* 0x000e300000008800 */
[----:B------:R-:W-:Y:S06]  /*08e0*/  BAR.ARV 0x8, 0x180 ;  /* 0x0206000000007b1d */ /* 0x000fec0000002000 */
[----:B------:R-:W-:-:S02]  /*08f0*/  UMOV UR4, 0x400 ;  /* 0x0000040000047882 */ /* 0x000fc40000000000 */
[----:B------:R-:W-:Y:S01]  /*0900*/  BAR.SYNC.DEFER_BLOCKING 0x5, 0x180 ;  /* 0x0146000000007b1d */ /* 0x000fe20000010000 */
[----:B0-----:R-:W-:-:S09]  /*0910*/  ULEA UR4, UR5, UR4, 0x18 ;  /* 0x0000000405047291 */ /* 0x001fd2000f8ec03f */
[----:B------:R-:W0:Y:S01]  /*0920*/  LDS.128 R40, [UR4+0x308d0] ;  /* 0x0308d004ff287984 */ /* 0x000e220008000c00 */
[----:B------:R-:W-:Y:S01]  /*0930*/  ULDC UR4, c[0x0][0xc3c] ;  /* 0x00030f0000047ab9 */ /* 0x000fe20000000800 */
[----:B------:R-:W-:Y:S06]  /*0940*/  BAR.ARV 0x4, 0x180 ;  /* 0x0106000000007b1d */ /* 0x000fec0000002000 */
[----:B0-----:R-:W-:-:S13]  /*0950*/  ISETP.GE.AND P0, PT, R43, UR4, PT ;  /* 0x000000042b007c0c */ /* 0x001fda000bf06270 */
[----:B------:R-:W-:Y:S05]  /*0960*/  @P0 EXIT ;  /* 0x000000000000094d */ /* 0x000fea0003800000 */
[----:B------:R-:W2:Y:S01]  /*0970*/  LDL.LU R10, [R1+0x10] ;  /* 0x00001000010a7983 */ /* 0x000ea20000300800 */
[----:B------:R-:W-:Y:S01]  /*0980*/  VIADD R210, R0, 0xffffff80 ;  /* 0xffffff8000d27836 */ /* 0x000fe20000000000 */
[----:B------:R-:W-:Y:S01]  /*0990*/  UMOV UR39, URZ ;  /* 0x0000003f00277c82 */ /* 0x000fe20008000000 */
[----:B------:R-:W-:Y:S01]  /*09a0*/  IMAD.MOV.U32 R201, RZ, RZ, RZ ;  /* 0x000000ffffc97224 */ /* 0x000fe200078e00ff */
[----:B------:R-:W-:Y:S02]  /*09b0*/  UMOV UR38, URZ ;  /* 0x0000003f00267c82 */ /* 0x000fe40008000000 */
[----:B------:R-:W-:-:S04]  /*09c0*/  SHF.R.S32.HI R3, RZ, 0x1f, R210 ;  /* 0x0000001fff037819 */ /* 0x000fc800000114d2 */
[CC--:B------:R-:W-:Y:S02]  /*09d0*/  LEA.HI R5, R3.reuse, R210.reuse, RZ, 0x7 ;  /* 0x000000d203057211 */ /* 0x0c0fe400078f38ff */
[-C--:B------:R-:W-:Y:S02]  /*09e0*/  LEA.HI R0, R3, R210.reuse, RZ, 0x4 ;  /* 0x000000d203007211 */ /* 0x080fe400078f20ff */
[----:B------:R-:W-:Y:S02]  /*09f0*/  LOP3.LUT R7, R5, 0xffffff80, RZ, 0xc0, !PT ;  /* 0xffffff8005077812 */ /* 0x000fe400078ec0ff */
[----:B------:R-:W-:Y:S02]  /*0a00*/  SHF.R.S32.HI R9, RZ, 0x4, R0 ;  /* 0x00000004ff097819 */ /* 0x000fe40000011400 */
[----:B------:R-:W-:Y:S01]  /*0a10*/  LEA.HI R2, R3, R210, RZ, 0x5 ;  /* 0x000000d203027211 */ /* 0x000fe200078f28ff */
[----:B------:R-:W-:Y:S01]  /*0a20*/  IMAD.IADD R202, R210, 0x1, -R7 ;  /* 0x00000001d2ca7824 */ /* 0x000fe200078e0a07 */
[----:B------:R-:W-:-:S02]  /*0a30*/  LOP3.LUT R7, R0, 0x3fffff0, RZ, 0xc0, !PT ;  /* 0x03fffff000077812 */ /* 0x000fc400078ec0ff */
[----:B------:R-:W-:Y:S01]  /*0a40*/  LEA.HI R0, R0, R9, RZ, 0x1 ;  /* 0x0000000900007211 */ /* 0x000fe200078f08ff */
[----:B------:R-:W-:Y:S01]  /*0a50*/  IMAD.SHL.U32 R2, R2, 0x20, RZ ;  /* 0x0000002002027824 */ /* 0x000fe200078e00ff */
[----:B------:R-:W-:Y:S01]  /*0a60*/  SHF.R.S32.HI R11, RZ, 0x1f, R202 ;  /* 0x0000001fff0b7819 */ /* 0x000fe200000114ca */
[----:B------:R-:W-:Y:S01]  /*0a70*/  IMAD.IADD R7, R210, 0x1, -R7 ;  /* 0x00000001d2077824 */ /* 0x000fe200078e0a07 */
[----:B------:R-:W-:Y:S02]  /*0a80*/  LOP3.LUT R0, R0, 0x1ffffffe, RZ, 0xc0, !PT ;  /* 0x1ffffffe00007812 */ /* 0x000fe400078ec0ff */
[----:B------:R-:W-:Y:S02]  /*0a90*/  LEA.HI R4, R11, R202, RZ, 0x2 ;  /* 0x000000ca0b047211 */ /* 0x000fe400078f10ff */
[----:B------:R-:W-:Y:S01]  /*0aa0*/  LEA.HI R8, R3, R210, RZ, 0x2 ;  /* 0x000000d203087211 */ /* 0x000fe200078f10ff */
[----:B------:R-:W-:Y:S01]  /*0ab0*/  IMAD.IADD R0, R9, 0x1, -R0 ;  /* 0x0000000109007824 */ /* 0x000fe200078e0a00 */
[----:B------:R-:W-:-:S02]  /*0ac0*/  SHF.R.S32.HI R6, RZ, 0x2, R4 ;  /* 0x00000002ff067819 */ /* 0x000fc40000011404 */
[----:B------:R-:W-:Y:S02]  /*0ad0*/  SHF.R.S32.HI R13, RZ, 0x1f, R4 ;  /* 0x0000001fff0d7819 */ /* 0x000fe40000011404 */
[----:B------:R-:W-:Y:S02]  /*0ae0*/  LOP3.LUT R9, R8, 0xfffffffc, RZ, 0xc0, !PT ;  /* 0xfffffffc08097812 */ /* 0x000fe400078ec0ff */
[----:B------:R-:W-:Y:S02]  /*0af0*/  LEA.HI R3, R3, R210, RZ, 0x3 ;  /* 0x000000d203037211 */ /* 0x000fe400078f18ff */
[----:B------:R-:W-:Y:S01]  /*0b00*/  LEA.HI R13, R13, R6, RZ, 0x3 ;  /* 0x000000060d0d7211 */ /* 0x000fe200078f18ff */
[----:B------:R-:W-:Y:S01]  /*0b10*/  IMAD.IADD R9, R210, 0x1, -R9 ;  /* 0x00000001d2097824 */ /* 0x000fe200078e0a09 */
[----:B------:R-:W-:Y:S02]  /*0b20*/  SHF.R.S32.HI R204, RZ, 0x7, R5 ;  /* 0x00000007ffcc7819 */ /* 0x000fe40000011405 */
[----:B------:R-:W-:-:S02]  /*0b30*/  LOP3.LUT R2, R2, 0xfffffc00, RZ, 0xc0, !PT ;  /* 0xfffffc0002027812 */ /* 0x000fc400078ec0ff */
[----:B------:R-:W-:Y:S02]  /*0b40*/  LOP3.LUT R197, R3, 0xfffffff8, RZ, 0xc0, !PT ;  /* 0xfffffff803c57812 */ /* 0x000fe400078ec0ff */
[----:B------:R-:W-:Y:S01]  /*0b50*/  LOP3.LUT R13, R13, 0xfffffff8, RZ, 0xc0, !PT ;  /* 0xfffffff80d0d7812 */ /* 0x000fe200078ec0ff */
[----:B------:R-:W-:Y:S01]  /*0b60*/  IMAD R7, R7, 0x40, R2 ;  /* 0x0000004007077824 */ /* 0x000fe200078e0202 */
[----:B------:R-:W-:Y:S01]  /*0b70*/  LEA.HI R11, R11, R202, RZ, 0x5 ;  /* 0x000000ca0b0b7211 */ /* 0x000fe200078f28ff */
[----:B------:R-:W-:Y:S01]  /*0b80*/  IMAD.IADD R197, R210, 0x1, -R197 ;  /* 0x00000001d2c57824 */ /* 0x000fe200078e0ac5 */
[----:B------:R-:W-:Y:S01]  /*0b90*/  LEA.HI R5, R5, R204, RZ, 0x1 ;  /* 0x000000cc05057211 */ /* 0x000fe200078f08ff */
[----:B------:R-:W-:Y:S01]  /*0ba0*/  IMAD.IADD R6, R6, 0x1, -R13 ;  /* 0x0000000106067824 */ /* 0x000fe200078e0a0d */
[----:B------:R-:W-:Y:S01]  /*0bb0*/  SHF.R.S32.HI R11, RZ, 0x5, R11 ;  /* 0x00000005ff0b7819 */ /* 0x000fe2000001140b */
[----:B------:R-:W-:Y:S01]  /*0bc0*/  IMAD.SHL.U32 R193, R197, 0x8, RZ ;  /* 0x00000008c5c17824 */ /* 0x000fe200078e00ff */
[----:B------:R-:W-:Y:S01]  /*0bd0*/  LEA.HI R2, R9, R9, RZ, 0x1 ;  /* 0x0000000909027211 */ /* 0x000fe200078f08ff */
[----:B------:R-:W-:Y:S01]  /*0be0*/  IMAD R206, R0, 0x8, R7 ;  /* 0x0000000800ce7824 */ /* 0x000fe200078e0207 */
[----:B------:R-:W-:Y:S01]  /*0bf0*/  LOP3.LUT R5, R5, 0x3fffffe, RZ, 0xc0, !PT ;  /* 0x03fffffe05057812 */ /* 0x000fe200078ec0ff */
[----:B------:R-:W-:Y:S01]  /*0c00*/  IMAD R6, R11, 0x10, R6 ;  /* 0x000000100b067824 */ /* 0x000fe200078e0206 */
[----:B------:R-:W-:Y:S01]  /*0c10*/  LOP3.LUT R2, R2, 0x1ffffffe, RZ, 0xc0, !PT ;  /* 0x1ffffffe02027812 */ /* 0x000fe200078ec0ff */
[C---:B------:R-:W-:Y:S01]  /*0c20*/  VIADD R195, R193.reuse, 0x40 ;  /* 0x00000040c1c37836 */ /* 0x040fe20000000000 */
[----:B------:R-:W-:Y:S01]  /*0c30*/  LOP3.LUT R23, R4, 0x7ffffffc, RZ, 0xc0, !PT ;  /* 0x7ffffffc04177812 */ /* 0x000fe200078ec0ff */
[----:B------:R-:W-:Y:S01]  /*0c40*/  IMAD.IADD R5, R204, 0x1, -R5 ;  /* 0x00000001cc057824 */ /* 0x000fe200078e0a05 */
[----:B------:R-:W-:Y:S01]  /*0c50*/  SHF.R.S32.HI R200, RZ, 0x3, R3 ;  /* 0x00000003ffc87819 */ /* 0x000fe20000011403 */
[----:B------:R-:W-:Y:S01]  /*0c60*/  VIADD R196, R193, 0x80 ;  /* 0x00000080c1c47836 */ /* 0x000fe20000000000 */
[----:B------:R-:W-:Y:S01]  /*0c70*/  SHF.R.S32.HI R209, RZ, 0x1f, R193 ;  /* 0x0000001fffd17819 */ /* 0x000fe200000114c1 */
[----:B------:R-:W-:Y:S01]  /*0c80*/  IMAD.IADD R2, R9, 0x1, -R2 ;  /* 0x0000000109027824 */ /* 0x000fe200078e0a02 */
[----:B------:R-:W-:Y:S01]  /*0c90*/  SHF.R.S32.HI R208, RZ, 0x1f, R195 ;  /* 0x0000001fffd07819 */ /* 0x000fe200000114c3 */
[----:B------:R-:W-:Y:S01]  /*0ca0*/  IMAD R205, R5, 0x40, R6 ;  /* 0x0000004005cd7824 */ /* 0x000fe200078e0206 */
[----:B------:R-:W-:Y:S01]  /*0cb0*/  SHF.R.S32.HI R207, RZ, 0x1f, R196 ;  /* 0x0000001fffcf7819 */ /* 0x000fe200000114c4 */
[----:B------:R-:W-:-:S02]  /*0cc0*/  IMAD.IADD R23, R202, 0x1, -R23 ;  /* 0x00000001ca177824 */ /* 0x000fc400078e0a17 */
[----:B------:R-:W-:Y:S01]  /*0cd0*/  IMAD R192, R2, 0x8, R205 ;  /* 0x0000000802c07824 */ /* 0x000fe200078e02cd */
[----:B--2---:R-:W-:-:S07]  /*0ce0*/  LOP3.LUT R19, R10, 0x1, RZ, 0xfc, !PT ;  /* 0x000000010a137812 */ /* 0x004fce00078efcff */
.L_x_4640:
[----:B0-----:R-:W0:Y:S01]  /*0cf0*/  LDC.64 R2, c[0x0][0xa28] ;  /* 0x00028a00ff027b82 */ /* 0x001e220000000a00 */
[----:B------:R-:W-:Y:S01]  /*0d00*/  IMAD.MOV.U32 R0, RZ, RZ, RZ ;  /* 0x000000ffff007224 */ /* 0x000fe200078e00ff */
[----:B------:R-:W-:Y:S01]  /*0d10*/  ULDC.64 UR4, c[0x0][0x418] ;  /* 0x0001060000047ab9 */ /* 0x000fe20000000a00 */
[----:B------:R-:W-:-:S05]  /*0d20*/  ULDC.64 UR6, c[0x0][0xa20] ;  /* 0x0002880000067ab9 */ /* 0x000fca0000000a00 */
[----:B--234-:R-:W1:Y:S01]  /*0d30*/  LDC.64 R4, c[0x0][0xa18] ;  /* 0x00028600ff047b82 */ /* 0x01ce620000000a00 */
[----:B0-----:R-:W-:-:S04]  /*0d40*/  ISETP.NE.U32.AND P0, PT, R2, RZ, PT ;  /* 0x000000ff0200720c */ /* 0x001fc80003f05070 */
[----:B------:R-:W-:Y:S02]  /*0d50*/  ISETP.NE.AND.EX P0, PT, R3, RZ, PT, P0 ;  /* 0x000000ff0300720c */ /* 0x000fe40003f05300 */
[----:B-1----:R-:W-:-:S04]  /*0d60*/  ISETP.NE.U32.AND P1, PT, R4, RZ, PT ;  /* 0x000000ff0400720c */ /* 0x002fc80003f25070 */
[----:B------:R-:W-:-:S07]  /*0d70*/  ISETP.NE.AND.EX P1, PT, R5, RZ, PT, P1 ;  /* 0x000000ff0500720c */ /* 0x000fce0003f25310 */
[----:B------:R-:W0:Y:S08]  /*0d80*/  @P0 LDC.64 R2, c[0x0][0xa28] ;  /* 0x00028a00ff020b82 */ /* 0x000e300000000a00 */
[----:B------:R-:W1:Y:S01]  /*0d90*/  @P1 LDC.64 R4, c[0x0][0xa18] ;  /* 0x00028600ff041b82 */ /* 0x000e620000000a00 */
[----:B0-----:R-:W-:-:S05]  /*0da0*/  @P0 IMAD.WIDE R2, R43, 0x4, R2 ;  /* 0x000000042b020825 */ /* 0x001fca00078e0202 */
[----:B------:R0:W5:Y:S01]  /*0db0*/  @P0 LDG.E R0, desc[UR36][R2.64] ;  /* 0x0000002402000981 */ /* 0x000162000c1e1900 */
[----:B-1----:R-:W-:-:S05]  /*0dc0*/  @P1 IMAD.WIDE R4, R43, 0x4, R4 ;  /* 0x000000042b041825 */ /* 0x002fca00078e0204 */
[----:B------:R0:W5:Y:S01]  /*0dd0*/  @P1 LDG.E R18, desc[UR36][R4.64] ;  /* 0x0000002404121981 */ /* 0x000162000c1e1900 */
[----:B------:R-:W-:Y:S01]  /*0de0*/  UISETP.NE.U32.AND UP0, UPT, UR4, URZ, UPT ;  /* 0x0000003f0400728c */ /* 0x000fe2000bf05070 */
[----:B------:R-:W-:Y:S01]  /*0df0*/  ISETP.NE.U32.AND P2, PT, RZ, UR6, PT ;  /* 0x00000006ff007c0c */ /* 0x000fe2000bf45070 */
[----:B------:R-:W-:Y:S01]  /*0e00*/  IMAD.MOV.U32 R198, RZ, RZ, R42 ;  /* 0x000000ffffc67224 */ /* 0x000fe200078e002a */
[----:B------:R-:W-:Y:S01]  /*0e10*/  ULDC UR4, c[0x0][0x424] ;  /* 0x0001090000047ab9 */ /* 0x000fe20000000800 */
[----:B------:R-:W-:Y:S01]  /*0e20*/  UISETP.NE.AND.EX UP0, UPT, UR5, URZ, UPT, UP0 ;  /* 0x0000003f0500728c */ /* 0x000fe2000bf05300 */
[----:B------:R-:W-:Y:S02]  /*0e30*/  ISETP.NE.AND.EX P2, PT, RZ, UR7, PT, P2 ;  /* 0x00000007ff007c0c */ /* 0x000fe4000bf45320 */
[----:B------:R-:W-:Y:S01]  /*0e40*/  ULDC UR5, c[0x0][0x2f0] ;  /* 0x0000bc0000057ab9 */ /* 0x000fe20000000800 */
[----:B------:R-:W-:-:S04]  /*0e50*/  USEL UR4, UR4, 0x1, UP0 ;  /* 0x0000000104047887 */ /* 0x000fc80008000000 */
[----:B------:R-:W-:Y:S01]  /*0e60*/  UIMAD UR4, UR4, UR5, URZ ;  /* 0x00000005040472a4 */ /* 0x000fe2000f8e023f */
[----:B0-----:R-:W-:Y:S11]  /*0e70*/  @P1 BRA `(.L_x_4533) ;  /* 0x0000000000281947 */ /* 0x001ff60003800000 */
[----:B------:R-:W-:Y:S01]  /*0e80*/  ULDC.64 UR6, c[0x0][0xa00] ;  /* 0x0002800000067ab9 */ /* 0x000fe20000000a00 */
[----:B-----5:R-:W0:Y:S01]  /*0e90*/  LDC R18, c[0x0][0x288] ;  /* 0x0000a200ff127b82 */ /* 0x020e220000000800 */
[----:B------:R-:W-:-:S04]  /*0ea0*/  ISETP.NE.U32.AND P0, PT, RZ, UR6, PT ;  /* 0x00000006ff007c0c */ /* 0x000fc8000bf05070 */
[----:B------:R-:W-:-:S13]  /*0eb0*/  ISETP.NE.AND.EX P0, PT, RZ, UR7, PT, P0 ;  /* 0x00000007ff007c0c */ /* 0x000fda000bf05300 */
[----:B------:R-:W-:Y:S05]  /*0ec0*/  @!P0 BRA `(.L_x_4533) ;  /* 0x0000000000148947 */ /* 0x000fea0003800000 */
[----:B------:R-:W1:Y:S02]  /*0ed0*/  LDC.64 R2, c[0x0][0xa00] ;  /* 0x00028000ff027b82 */ /* 0x000e640000000a00 */
[----:B-1----:R-:W-:-:S05]  /*0ee0*/  IMAD.WIDE R2, R43, 0x4, R2 ;  /* 0x000000042b027825 */ /* 0x002fca00078e0202 */
[----:B0-----:R-:W2:Y:S04]  /*0ef0*/  LDG.E R18, desc[UR36][R2.64] ;  /* 0x0000002402127981 */ /* 0x001ea8000c1e1900 */
[----:B------:R-:W2:Y:S02]  /*0f00*/  LDG.E R5, desc[UR36][R2.64+0x4] ;  /* 0x0000042402057981 */ /* 0x000ea4000c1e1900 */
[----:B--2---:R-:W-:-:S07]  /*0f10*/  IMAD.IADD R18, R5, 0x1, -R18 ;  /* 0x0000000105127824 */ /* 0x004fce00078e0a12 */
.L_x_4533:
[----:B------:R-:W-:Y:S02]  /*0f20*/  IMAD.U32 R17, RZ, RZ, UR4 ;  /* 0x00000004ff117e24 */ /* 0x000fe4000f8e00ff */
[----:B------:R-:W-:Y:S01]  /*0f30*/  IMAD.MOV.U32 R199, RZ, RZ, R43 ;  /* 0x000000ffffc77224 */ /* 0x000fe200078e002b */
[----:B------:R-:W-:Y:S06]  /*0f40*/  @!P2 BRA `(.L_x_4534) ;  /* 0x000000000010a947 */ /* 0x000fec0003800000 */
[----:B------:R-:W1:Y:S02]  /*0f50*/  LDC.64 R2, c[0x0][0xa20] ;  /* 0x00028800ff027b82 */ /* 0x000e640000000a00 */
[----:B-1----:R-:W-:-:S05]  /*0f60*/  IMAD.WIDE R2, R43, 0x4, R2 ;  /* 0x000000042b027825 */ /* 0x002fca00078e0202 */
[----:B------:R1:W5:Y:S01]  /*0f70*/  LDG.E R17, desc[UR36][R2.64] ;  /* 0x0000002402117981 */ /* 0x000362000c1e1900 */
[----:B------:R-:W-:Y:S05]  /*0f80*/  BRA `(.L_x_4535) ;  /* 0x0000000000247947 */ /* 0x000fea0003800000 */
.L_x_4534:
[----:B------:R-:W-:Y:S02]  /*0f90*/  ULDC.64 UR4, c[0x0][0xa08] ;  /* 0x0002820000047ab9 */ /* 0x000fe40000000a00 */
[----:B------:R-:W-:-:S04]  /*0fa0*/  ISETP.NE.U32.AND P0, PT, RZ, UR4, PT ;  /* 0x00000004ff007c0c */ /* 0x000fc8000bf05070 */
[----:B------:R-:W-:-:S13]  /*0fb0*/  ISETP.NE.AND.EX P0, PT, RZ, UR5, PT, P0 ;  /* 0x00000005ff007c0c */ /* 0x000fda000bf05300 */
[----:B------:R-:W-:Y:S05]  /*0fc0*/  @!P0 BRA `(.L_x_4535) ;  /* 0x0000000000148947 */ /* 0x000fea0003800000 */
[----:B------:R-:W1:Y:S02]  /*0fd0*/  LDC.64 R2, c[0x0][0xa08] ;  /* 0x00028200ff027b82 */ /* 0x000e640000000a00 */
[----:B-1----:R-:W-:-:S05]  /*0fe0*/  IMAD.WIDE R2, R43, 0x4, R2 ;  /* 0x000000042b027825 */ /* 0x002fca00078e0202 */
[----:B------:R-:W2:Y:S04]  /*0ff0*/  LDG.E R17, desc[UR36][R2.64] ;  /* 0x0000002402117981 */ /* 0x000ea8000c1e1900 */
[----:B------:R-:W2:Y:S02]  /*1000*/  LDG.E R4, desc[UR36][R2.64+0x4] ;  /* 0x0000042402047981 */ /* 0x000ea4000c1e1900 */
[----:B--2---:R-:W-:-:S07]  /*1010*/  IMAD.IADD R17, R4, 0x1, -R17 ;  /* 0x0000000104117824 */ /* 0x004fce00078e0a11 */
.L_x_4535:
[----:B------:R-:W2:Y:S01]  /*1020*/  LDC R203, c[0x0][0x448] ;  /* 0x00011200ffcb7b82 */ /* 0x000ea20000000800 */
[----:B------:R-:W-:Y:S01]  /*1030*/  IMAD.SHL.U32 R22, R41, 0x80, RZ ;  /* 0x0000008029167824 */ /* 0x000fe200078e00ff */
[----:B------:R-:W-:Y:S01]  /*1040*/  LOP3.LUT R16, R16, 0xffefffff, RZ, 0xc0, !PT ;  /* 0xffefffff10107812 */ /* 0x000fe200078ec0ff */
[----:B-----5:R-:W-:Y:S02]  /*1050*/  IMAD.IADD R17, R17, 0x1, -R0 ;  /* 0x0000000111117824 */ /* 0x020fe400078e0a00 */
[----:B-1----:R-:W-:-:S03]  /*1060*/  VIADD R2, R22, 0x7f ;  /* 0x0000007f16027836 */ /* 0x002fc60000000000 */
[----:B------:R-:W1:Y:S01]  /*1070*/  LDC.64 R8, c[0x0][0x9e0] ;  /* 0x00027800ff087b82 */ /* 0x000e620000000a00 */
[----:B--2---:R-:W-:Y:S02]  /*1080*/  ISETP.NE.AND P2, PT, R203, 0x1, PT ;  /* 0x00000001cb00780c */ /* 0x004fe40003f45270 */
[----:B-1----:R-:W-:-:S11]  /*1090*/  ISETP.GE.AND P1, PT, R9, 0x1, PT ;  /* 0x000000010900780c */ /* 0x002fd60003f26270 */
[----:B------:R-:W1:Y:S01]  /*10a0*/  @P2 LDC R3, c[0x0][0x44c] ;  /* 0x00011300ff032b82 */ /* 0x000e620000000800 */
[----:B------:R-:W-:-:S04]  /*10b0*/  @P2 LOP3.LUT R16, R16, 0x100000, RZ, 0xfc, !PT ;  /* 0x0010000010102812 */ /* 0x000fc800078efcff */
[----:B------:R-:W-:-:S03]  /*10c0*/  LOP3.LUT R16, R16, 0xfff7ffff, RZ, 0xc0, !PT ;  /* 0xfff7ffff10107812 */ /* 0x000fc600078ec0ff */
[----:B------:R-:W2:Y:S01]  /*10d0*/  @P2 LDC R5, c[0x0][0x450] ;  /* 0x00011400ff052b82 */ /* 0x000ea20000000800 */
[----:B------:R-:W-:Y:S01]  /*10e0*/  @P1 LOP3.LUT R16, R16, 0x80000, RZ, 0xfc, !PT ;  /* 0x0008000010101812 */ /* 0x000fe200078efcff */
[----:B-1----:R-:W-:Y:S01]  /*10f0*/  @P2 IMAD.HI.U32 R0, R2, R3, RZ ;  /* 0x0000000302002227 */ /* 0x002fe200078e00ff */
[----:B0-----:R-:W-:-:S04]  /*1100*/  IADD3 R3, R17, 0x1, -R18 ;  /* 0x0000000111037810 */ /* 0x001fc80007ffe812 */
        /* <DEDUP_REMOVED lines=14> */
.L_x_4537:
[----:B------:R-:W-:-:S13]  /*11f0*/  ISETP.NE.AND P0, PT, R9, 0x1, PT ;  /* 0x000000010900780c */ /* 0x000fda0003f05270 */
[----:B------:R-:W0:Y:S02]  /*1200*/  @P0 LDC.64 R4, c[0x0][0x9e8] ;  /* 0x00027a00ff040b82 */ /* 0x000e240000000a00 */
[----:B0-----:R-:W-:-:S05]  /*1210*/  @P0 IMAD.HI.U32 R4, R2, R4, RZ ;  /* 0x0000000402040227 */ /* 0x001fca00078e00ff */
[----:B------:R-:W-:-:S07]  /*1220*/  @P0 SHF.R.U32.HI R2, RZ, R5, R4 ;  /* 0x00000005ff020219 */ /* 0x000fce0000011604 */
.L_x_4538:
[----:B------:R-:W-:-:S05]  /*1230*/  IMAD R3, R2, R9, R9 ;  /* 0x0000000902037224 */ /* 0x000fca00078e0209 */
[----:B------:R-:W-:-:S07]  /*1240*/  VIMNMX R0, R0, R3, PT ;  /* 0x0000000300007248 */ /* 0x000fce0003fe0100 */
.L_x_4536:
[----:B------:R-:W0:Y:S01]  /*1250*/  @P2 LDC R3, c[0x0][0x44c] ;  /* 0x00011300ff032b82 */ /* 0x000e220000000800 */
[----:B------:R-:W-:Y:S01]  /*1260*/  VIADD R2, R0, 0x5f ;  /* 0x0000005f00027836 */ /* 0x000fe20000000000 */
[----:B------:R-:W-:Y:S01]  /*1270*/  ULDC UR4, c[0x0][0x9dc] ;  /* 0x0002770000047ab9 */ /* 0x000fe20000000800 */
[----:B------:R-:W-:Y:S02]  /*1280*/  VIADD R0, R17, 0x5f ;  /* 0x0000005f11007836 */ /* 0x000fe40000000000 */
[----:B------:R-:W-:Y:S02]  /*1290*/  IMAD.MOV.U32 R7, RZ, RZ, R22 ;  /* 0x000000ffff077224 */ /* 0x000fe400078e0016 */
[----:B------:R-:W-:Y:S01]  /*12a0*/  IMAD.HI R0, R0, 0x2aaaaaab, RZ ;  /* 0x2aaaaaab00007827 */ /* 0x000fe200078e02ff */
[----:B------:R-:W1:Y:S03]  /*12b0*/  @P2 LDC R4, c[0x0][0x450] ;  /* 0x00011400ff042b82 */ /* 0x000e660000000800 */
[----:B------:R-:W-:-:S04]  /*12c0*/  IMAD.HI R2, R2, 0x2aaaaaab, RZ ;  /* 0x2aaaaaab02027827 */ /* 0x000fc800078e02ff */
[----:B------:R-:W-:Y:S01]  /*12d0*/  IMAD.IADD R74, R17, 0x1, -R18 ;  /* 0x00000001114a7824 */ /* 0x000fe200078e0a12 */
[----:B------:R-:W-:-:S04]  /*12e0*/  SHF.R.U32.HI R5, RZ, 0x1f, R2 ;  /* 0x0000001fff057819 */ /* 0x000fc80000011602 */
[----:B------:R-:W-:Y:S01]  /*12f0*/  LEA.HI.SX32 R72, R2, R5, 0x1c ;  /* 0x0000000502487211 */ /* 0x000fe200078fe2ff */
[----:B0-----:R-:W-:-:S05]  /*1300*/  @P2 IMAD.HI.U32 R3, R22, R3, RZ ;  /* 0x0000000316032227 */ /* 0x001fca00078e00ff */
[----:B-1----:R-:W-:Y:S02]  /*1310*/  @P2 SHF.R.U32.HI R7, RZ, R4, R3 ;  /* 0x00000004ff072219 */ /* 0x002fe40000011603 */
[----:B------:R-:W-:-:S04]  /*1320*/  SHF.R.U32.HI R3, RZ, 0x1f, R0 ;  /* 0x0000001fff037819 */ /* 0x000fc80000011600 */
[----:B------:R-:W-:Y:S01]  /*1330*/  LEA.HI.SX32 R3, R0, R3, 0x1c ;  /* 0x0000000300037211 */ /* 0x000fe200078fe2ff */
[----:B------:R-:W-:-:S03]  /*1340*/  IMAD.IADD R0, R74, 0x1, R7 ;  /* 0x000000014a007824 */ /* 0x000fc600078e0207 */
[----:B------:R-:W-:Y:S01]  /*1350*/  VIMNMX R72, R3, R72, PT ;  /* 0x0000004803487248 */ /* 0x000fe20003fe0100 */
[----:B------:R-:W-:Y:S01]  /*1360*/  VIADD R2, R0, -UR4 ;  /* 0x8000000400027c36 */ /* 0x000fe20008000000 */
[----:B------:R-:W-:Y:S06]  /*1370*/  @!P1 BRA `(.L_x_4539) ;  /* 0x00000000003c9947 */ /* 0x000fec0003800000 */
        /* <DEDUP_REMOVED lines=9> */
.L_x_4540:
[----:B------:R-:W-:-:S13]  /*1410*/  ISETP.NE.AND P0, PT, R9, 0x1, PT ;  /* 0x000000010900780c */ /* 0x000fda0003f05270 */
[----:B------:R-:W0:Y:S02]  /*1420*/  @P0 LDC.64 R4, c[0x0][0x9e8] ;  /* 0x00027a00ff040b82 */ /* 0x000e240000000a00 */
[----:B0-----:R-:W-:-:S05]  /*1430*/  @P0 IMAD.HI.U32 R4, R0, R4, RZ ;  /* 0x0000000400040227 */ /* 0x001fca00078e00ff */
[----:B------:R-:W-:-:S07]  /*1440*/  @P0 SHF.R.U32.HI R0, RZ, R5, R4 ;  /* 0x00000005ff000219 */ /* 0x000fce0000011604 */
.L_x_4541:
[----:B------:R-:W-:-:S05]  /*1450*/  IMAD R3, R0, R9, RZ ;  /* 0x0000000900037224 */ /* 0x000fca00078e02ff */
[----:B------:R-:W-:-:S07]  /*1460*/  VIMNMX R2, R2, R3, !PT ;  /* 0x0000000302027248 */ /* 0x000fce0007fe0100 */
.L_x_4539:
[----:B------:R-:W-:Y:S01]  /*1470*/  IMAD.HI R0, R2, 0x2aaaaaab, RZ ;  /* 0x2aaaaaab02007827 */ /* 0x000fe200078e02ff */
[----:B------:R-:W-:Y:S02]  /*1480*/  PLOP3.LUT P0, PT, PT, PT, PT, 0x80, 0x0 ;  /* 0x000000000000781c */ /* 0x000fe40003f0f070 */
[----:B------:R-:W-:Y:S02]  /*1490*/  CS2R R118, SRZ ;  /* 0x0000000000767805 */ /* 0x000fe4000001ff00 */
[----:B------:R-:W-:Y:S02]  /*14a0*/  CS2R R116, SRZ ;  /* 0x0000000000747805 */ /* 0x000fe4000001ff00 */
[----:B------:R-:W-:Y:S02]  /*14b0*/  CS2R R114, SRZ ;  /* 0x0000000000727805 */ /* 0x000fe4000001ff00 */
[----:B------:R-:W-:Y:S02]  /*14c0*/  SHF.R.U32.HI R3, RZ, 0x1f, R0 ;  /* 0x0000001fff037819 */ /* 0x000fe40000011600 */
[----:B------:R-:W-:-:S02]  /*14d0*/  CS2R R112, SRZ ;  /* 0x0000000000707805 */ /* 0x000fc4000001ff00 */
[----:B------:R-:W-:Y:S02]  /*14e0*/  CS2R R110, SRZ ;  /* 0x00000000006e7805 */ /* 0x000fe4000001ff00 */
[----:B------:R-:W-:Y:S02]  /*14f0*/  CS2R R108, SRZ ;  /* 0x00000000006c7805 */ /* 0x000fe4000001ff00 */
[----:B------:R-:W-:Y:S01]  /*1500*/  LEA.HI.SX32 R3, R0, R3, 0x1c ;  /* 0x0000000300037211 */ /* 0x000fe200078fe2ff */
[----:B------:R-:W-:Y:S01]  /*1510*/  IMAD.MOV.U32 R0, RZ, RZ, RZ ;  /* 0x000000ffff007224 */ /* 0x000fe200078e00ff */
[----:B------:R-:W-:Y:S02]  /*1520*/  CS2R R106, SRZ ;  /* 0x00000000006a7805 */ /* 0x000fe4000001ff00 */
[----:B------:R-:W-:Y:S02]  /*1530*/  CS2R R104, SRZ ;  /* 0x0000000000687805 */ /* 0x000fe4000001ff00 */
[----:B------:R-:W-:-:S02]  /*1540*/  VIMNMX R194, RZ, R3, !PT ;  /* 0x00000003ffc27248 */ /* 0x000fc40007fe0100 */
[----:B------:R-:W-:Y:S02]  /*1550*/  CS2R R56, SRZ ;  /* 0x0000000000387805 */ /* 0x000fe4000001ff00 */
[----:B------:R-:W-:Y:S02]  /*1560*/  CS2R R98, SRZ ;  /* 0x0000000000627805 */ /* 0x000fe4000001ff00 */
[----:B------:R-:W-:Y:S02]  /*1570*/  CS2R R100, SRZ ;  /* 0x0000000000647805 */ /* 0x000fe4000001ff00 */
[----:B------:R-:W-:Y:S02]  /*1580*/  ISETP.GT.AND P1, PT, R72, R194, PT ;  /* 0x000000c24800720c */ /* 0x000fe40003f24270 */
        /* <DEDUP_REMOVED lines=36> */
[----:B------:R-:W-:Y:S01]  /*17d0*/  CS2R R6, SRZ ;  /* 0x0000000000067805 */ /* 0x000fe2000001ff00 */
[----:B------:R-:W-:Y:S01]  /*17e0*/  IMAD.MOV.U32 R52, RZ, RZ, RZ ;  /* 0x000000ffff347224 */ /* 0x000fe200078e00ff */
        /* <DEDUP_REMOVED lines=33> */
.L_x_4543:
[----:B------:R-:W-:Y:S02]  /*1a00*/  LEA.HI R0, R201, R201, RZ, 0x1 ;  /* 0x000000c9c9007211 */ /* 0x000fe400078f08ff */
[----:B------:R-:W-:Y:S02]  /*1a10*/  ISETP.NE.AND P0, PT, R19, 0x3, PT ;  /* 0x000000031300780c */ /* 0x000fe40003f05270 */
[----:B------:R-:W-:-:S05]  /*1a20*/  LOP3.LUT R0, R0, 0xfffffffe, RZ, 0xc0, !PT ;  /* 0xfffffffe00007812 */ /* 0x000fca00078ec0ff */
[----:B------:R-:W-:-:S05]  /*1a30*/  IMAD.IADD R0, R201, 0x1, -R0 ;  /* 0x00000001c9007824 */ /* 0x000fca00078e0a00 */
[----:B------:R-:W-:-:S04]  /*1a40*/  SHF.L.U32 R0, R0, 0x1f, RZ ;  /* 0x0000001f00007819 */ /* 0x000fc800000006ff */
[----:B------:R-:W0:Y:S02]  /*1a50*/  SYNCS.PHASECHK.TRANS64.TRYWAIT P1, [UR40+0x30800], R0 ;  /* 0x03080000ff0075a7 */ /* 0x000e240008020168 */
[----:B0-----:R-:W-:Y:S05]  /*1a60*/  @!P1 BRA `(.L_x_4544) ;  /* 0x0000015800c49947 */ /* 0x001fea0003800000 */
.L_x_4735:
[----:B------:R-:W-:Y:S05]  /*1a70*/  @!P0 BRA `(.L_x_4545) ;  /* 0x0000000000048947 */ /* 0x000fea0003800000 */
[----:B------:R-:W-:Y:S01]  /*1a80*/  BPT.TRAP 0x1 ;  /* 0x000000040000795c */ /* 0x000fe20000300000 */
.L_x_4545:
[----:B------:R-:W-:Y:S02]  /*1a90*/  IMAD.U32 R13, RZ, RZ, UR38 ;  /* 0x00000026ff0d7e24 */ /* 0x000fe4000f8e00ff */
[----:B0-----:R-:W-:-:S03]  /*1aa0*/  IMAD.U32 R0, RZ, RZ, UR39 ;  /* 0x00000027ff007e24 */ /* 0x001fc6000f8e00ff */
[----:B------:R-:W-:Y:S02]  /*1ab0*/  LEA R13, R13, UR40, 0x3 ;  /* 0x000000280d0d7c11 */ /* 0x000fe4000f8e18ff */
[----:B------:R-:W-:-:S04]  /*1ac0*/  SHF.L.U32 R0, R0, 0x1f, RZ ;  /* 0x0000001f00007819 */ /* 0x000fc800000006ff */
[----:B------:R0:W1:Y:S01]  /*1ad0*/  SYNCS.PHASECHK.TRANS64.TRYWAIT P1, [R13+URZ+0x30830], R0 ;  /* 0x030830000d0075a7 */ /* 0x000062000802017f */
[----:B------:R-:W-:Y:S05]  /*1ae0*/  @!P0 BRA `(.L_x_4546) ;  /* 0x0000000000048947 */ /* 0x000fea0003800000 */
[----:B------:R-:W-:Y:S01]  /*1af0*/  BPT.TRAP 0x1 ;  /* 0x000000040000795c */ /* 0x000fe20000300000 */
.L_x_4546:
[----:B-1----:R-:W-:Y:S05]  /*1b00*/  @P1 BRA `(.L_x_4547) ;  /* 0x0000000000081947 */ /* 0x002fea0003800000 */
[----:B------:R-:W1:Y:S02]  /*1b10*/  SYNCS.PHASECHK.TRANS64.TRYWAIT P1, [R13+URZ+0x30830], R0 ;  /* 0x030830000d0075a7 */ /* 0x000e64000802017f */
[----:B-1----:R-:W-:Y:S05]  /*1b20*/  @!P1 BRA `(.L_x_4548) ;  /* 0x0000015800ac9947 */ /* 0x002fea0003800000 */
.L_x_4547:
        /* <DEDUP_REMOVED lines=99> */
.L_x_4549:
[----:B------:R-:W-:Y:S01]  /*2160*/  ISETP.NE.AND P2, PT, R203, 0x1, PT ;  /* 0x00000001cb00780c */ /* 0x000fe20003f45270 */
[----:B------:R-:W-:Y:S01]  /*2170*/  ULDC UR5, c[0x0][0x9d8] ;  /* 0x0002760000057ab9 */ /* 0x000fe20000000800 */
[----:B------:R-:W-:Y:S01]  /*2180*/  R2UR UR4, R13 ;  /* 0x000000000d0472ca */ /* 0x000fe200000e0000 */
[----:B------:R-:W-:Y:S01]  /*2190*/  FMUL.FTZ R10, R24, UR5 ;  /* 0x00000005180a7c20 */ /* 0x000fe20008410000 */
[----:B------:R-:W-:Y:S01]  /*21a0*/  FMUL.FTZ R3, R26, UR5 ;  /* 0x000000051a037c20 */ /* 0x000fe20008410000 */
[----:B01----:R-:W-:Y:S02]  /*21b0*/  IMAD.IADD R13, R192, 0x1, R22 ;  /* 0x00000001c00d7824 */ /* 0x003fe400078e0216 */
[----:B------:R-:W-:Y:S01]  /*21c0*/  FMUL.FTZ R29, R29, UR5 ;  /* 0x000000051d1d7c20 */ /* 0x000fe20008410000 */
[----:B------:R-:W-:Y:S01]  /*21d0*/  FMUL.FTZ R33, R33, UR5 ;  /* 0x0000000521217c20 */ /* 0x000fe20008410000 */
[----:B------:R-:W-:Y:S01]  /*21e0*/  FMUL.FTZ R9, R31, UR5 ;  /* 0x000000051f097c20 */ /* 0x000fe20008410000 */
[----:B------:R-:W-:Y:S01]  /*21f0*/  FMUL.FTZ R25, R25, UR5 ;  /* 0x0000000519197c20 */ /* 0x000fe20008410000 */
[----:B------:R0:W1:Y:S01]  /*2200*/  MUFU.TANH R76, R29 ;  /* 0x0000001d004c7308 */ /* 0x0000620000002400 */
[----:B------:R-:W-:-:S02]  /*2210*/  IMAD.MOV.U32 R31, RZ, RZ, -0x60 ;  /* 0xffffffa0ff1f7424 */ /* 0x000fc400078e00ff */
[----:B------:R-:W-:Y:S01]  /*2220*/  FMUL.FTZ R28, R28, UR5 ;  /* 0x000000051c1c7c20 */ /* 0x000fe20008410000 */
[----:B------:R-:W2:Y:S01]  /*2230*/  @P2 LDC R24, c[0x0][0x44c] ;  /* 0x00011300ff182b82 */ /* 0x000ea20000000800 */
[----:B------:R-:W-:Y:S01]  /*2240*/  FMUL.FTZ R0, R27, UR5 ;  /* 0x000000051b007c20 */ /* 0x000fe20008410000 */
[----:B------:R-:W-:Y:S01]  /*2250*/  UIADD3 UR4, UR4, 0x30840, URZ ;  /* 0x0003084004047890 */ /* 0x000fe2000fffe03f */
[----:B------:R-:W-:Y:S01]  /*2260*/  FMUL.FTZ R2, R30, UR5 ;  /* 0x000000051e027c20 */ /* 0x000fe20008410000 */
[----:B------:R-:W-:Y:S01]  /*2270*/  FMUL.FTZ R32, R32, UR5 ;  /* 0x0000000520207c20 */ /* 0x000fe20008410000 */
[----:B------:R-:W3:Y:S01]  /*2280*/  MUFU.TANH R77, R33 ;  /* 0x00000021004d7308 */ /* 0x000ee20000002400 */
[----:B0-----:R-:W-:Y:S01]  /*2290*/  IMAD.MOV.U32 R29, RZ, RZ, R13 ;  /* 0x000000ffff1d7224 */ /* 0x001fe200078e000d */
[----:B------:R-:W-:Y:S01]  /*22a0*/  UPRMT UR4, UR60, 0x654, UR4 ;  /* 0x000006543c047896 */ /* 0x000fe20008000004 */
[----:B------:R-:W0:Y:S01]  /*22b0*/  @P2 LDC R26, c[0x0][0x450] ;  /* 0x00011400ff1a2b82 */ /* 0x000e220000000800 */
[----:B------:R-:W-:Y:S01]  /*22c0*/  FMUL.FTZ R12, R34, UR5 ;  /* 0x00000005220c7c20 */ /* 0x000fe20008410000 */
[----:B------:R-:W-:Y:S01]  /*22d0*/  FMUL.FTZ R14, R35, UR5 ;  /* 0x00000005230e7c20 */ /* 0x000fe20008410000 */
[----:B------:R-:W-:Y:S01]  /*22e0*/  FMUL.FTZ R36, R36, UR5 ;  /* 0x0000000524247c20 */ /* 0x000fe20008410000 */
[----:B------:R-:W-:Y:S01]  /*22f0*/  FMUL.FTZ R37, R37, UR5 ;  /* 0x0000000525257c20 */ /* 0x000fe20008410000 */
        /* <DEDUP_REMOVED lines=11> */
[----:B--2---:R-:W-:-:S04]  /*23b0*/  @P2 IMAD.HI.U32 R15, R13, R24, RZ ;  /* 0x000000180d0f2227 */ /* 0x004fc800078e00ff */
[----:B------:R-:W-:Y:S01]  /*23c0*/  FMUL.FTZ R49, R49, UR5 ;  /* 0x0000000531317c20 */ /* 0x000fe20008410000 */
[----:B------:R-:W-:Y:S01]  /*23d0*/  FMUL.FTZ R50, R50, UR5 ;  /* 0x0000000532327c20 */ /* 0x000fe20008410000 */
[----:B------:R-:W-:Y:S01]  /*23e0*/  FMUL.FTZ R51, R51, UR5 ;  /* 0x0000000533337c20 */ /* 0x000fe20008410000 */
[----:B------:R-:W-:Y:S01]  /*23f0*/  FMUL.FTZ R53, R53, UR5 ;  /* 0x0000000535357c20 */ /* 0x000fe20008410000 */
[----:B------:R-:W-:Y:S01]  /*2400*/  FMUL.FTZ R55, R55, UR5 ;  /* 0x0000000537377c20 */ /* 0x000fe20008410000 */
[----:B------:R-:W-:Y:S01]  /*2410*/  FMUL.FTZ R57, R57, UR5 ;  /* 0x0000000539397c20 */ /* 0x000fe20008410000 */
[----:B------:R-:W-:Y:S01]  /*2420*/  FMUL.FTZ R59, R59, UR5 ;  /* 0x000000053b3b7c20 */ /* 0x000fe20008410000 */
[----:B0-----:R-:W-:Y:S01]  /*2430*/  @P2 SHF.R.U32.HI R29, RZ, R26, R15 ;  /* 0x0000001aff1d2219 */ /* 0x001fe2000001160f */
[----:B------:R-:W-:Y:S02]  /*2440*/  IMAD R26, R72, R31, 0x61 ;  /* 0x00000061481a7424 */ /* 0x000fe400078e021f */
[----:B------:R-:W-:Y:S01]  /*2450*/  FMUL.FTZ R61, R61, UR5 ;  /* 0x000000053d3d7c20 */ /* 0x000fe20008410000 */
[----:B----4-:R-:W-:Y:S01]  /*2460*/  FMUL.FTZ R25, R63, UR5 ;  /* 0x000000053f197c20 */ /* 0x010fe20008410000 */
        /* <DEDUP_REMOVED lines=9> */
[----:B------:R2:W4:Y:S01]  /*2500*/  MUFU.TANH R75, R28 ;  /* 0x0000001c004b7308 */ /* 0x0005220000002400 */
[----:B------:R-:W-:Y:S01]  /*2510*/  FMUL.FTZ R46, R46, UR5 ;  /* 0x000000052e2e7c20 */ /* 0x000fe20008410000 */
[----:B------:R-:W-:Y:S01]  /*2520*/  FMUL.FTZ R52, R52, UR5 ;  /* 0x0000000534347c20 */ /* 0x000fe20008410000 */
[----:B------:R-:W-:Y:S01]  /*2530*/  FMUL.FTZ R62, R62, UR5 ;  /* 0x000000053e3e7c20 */ /* 0x000fe20008410000 */
[----:B------:R-:W-:Y:S01]  /*2540*/  LOP3.LUT P1, RZ, R16, 0x80000, RZ, 0xc0, !PT ;  /* 0x0008000010ff7812 */ /* 0x000fe2000782c0ff */
[----:B------:R-:W-:Y:S01]  /*2550*/  IMAD R24, R72, -0x60, R17 ;  /* 0xffffffa048187824 */ /* 0x000fe200078e0211 */
[----:B------:R-:W-:Y:S01]  /*2560*/  ULDC UR50, c[0x0][0x9dc] ;  /* 0x0002770000327ab9 */ /* 0x000fe20000000800 */
[----:B------:R-:W-:Y:S01]  /*2570*/  SYNCS.ARRIVE.TRANS64.RED.A1T0 RZ, [UR4], RZ ;  /* 0x000000ffffff79a7 */ /* 0x000fe20008100404 */
[----:B------:R-:W0:Y:S01]  /*2580*/  MUFU.TANH R10, R10 ;  /* 0x0000000a000a7308 */ /* 0x000e220000002400 */
[----:B--2---:R-:W-:-:S02]  /*2590*/  IMAD R28, R23, -0x2, R26 ;  /* 0xfffffffe171c7824 */ /* 0x004fc400078e021a */
[----:B------:R-:W-:Y:S01]  /*25a0*/  FMUL.FTZ R54, R54, UR5 ;  /* 0x0000000536367c20 */ /* 0x000fe20008410000 */
[----:B------:R-:W-:Y:S01]  /*25b0*/  ULOP3.LUT UR4, URZ, UR50, URZ, 0x33, !UPT ;  /* 0x000000323f047292 */ /* 0x000fe2000f8e333f */
[----:B------:R-:W-:Y:S01]  /*25c0*/  FMUL.FTZ R56, R56, UR5 ;  /* 0x0000000538387c20 */ /* 0x000fe20008410000 */
[----:B------:R-:W-:Y:S01]  /*25d0*/  VIADD R24, R24, 0x60 ;  /* 0x0000006018187836 */ /* 0x000fe20000000000 */
[----:B------:R-:W-:Y:S01]  /*25e0*/  IADD3 R30, -R18, R28, R17 ;  /* 0x0000001c121e7210 */ /* 0x000fe20007ffe111 */
[----:B------:R-:W-:Y:S01]  /*25f0*/  FMUL.FTZ R58, R58, UR5 ;  /* 0x000000053a3a7c20 */ /* 0x000fe20008410000 */
[----:B------:R-:W2:Y:S01]  /*2600*/  MUFU.TANH R3, R3 ;  /* 0x0000000300037308 */ /* 0x000ea20000002400 */
[----:B------:R-:W-:Y:S01]  /*2610*/  FMUL.FTZ R60, R60, UR5 ;  /* 0x000000053c3c7c20 */ /* 0x000fe20008410000 */
[----:B------:R-:W-:Y:S02]  /*2620*/  ULDC UR5, c[0x0][0x9e0] ;  /* 0x0002780000057ab9 */ /* 0x000fe40000000800 */
[----:B------:R-:W-:-:S04]  /*2630*/  VIADD R63, R30, UR5 ;  /* 0x000000051e3f7c36 */ /* 0x000fc80008000000 */
        /* <DEDUP_REMOVED lines=39> */
[----:B------:R1:W2:Y:S01]  /*28b0*/  MUFU.TANH R38, R56 ;  /* 0x0000003800267308 */ /* 0x0002a20000002400 */
[----:B-----5:R-:W-:-:S07]  /*28c0*/  IMAD R54, R23, -0x2, R24 ;  /* 0xfffffffe17367824 */ /* 0x020fce00078e0218 */
[----:B------:R5:W2:Y:S01]  /*28d0*/  MUFU.TANH R79, R58 ;  /* 0x0000003a004f7308 */ /* 0x000aa20000002400 */
[----:B-1----:R-:W-:-:S04]  /*28e0*/  VIADD R56, R30, UR4 ;  /* 0x000000041e387c36 */ /* 0x002fc80008000000 */
[----:B0-----:R-:W-:-:S03]  /*28f0*/  IMAD.IADD R31, R56, 0x1, R33 ;  /* 0x00000001381f7824 */ /* 0x001fc600078e0221 */
[----:B------:R0:W1:Y:S01]  /*2900*/  MUFU.TANH R34, R60 ;  /* 0x0000003c00227308 */ /* 0x0000620000002400 */
[----:B-----5:R-:W-:Y:S01]  /*2910*/  VIADD R58, R26, 0xffffffff ;  /* 0xffffffff1a3a7836 */ /* 0x020fe20000000000 */
[----:B------:R-:W-:Y:S01]  /*2920*/  VIADDMNMX R26, R33, R63, R54, PT ;  /* 0x0000003f211a7246 */ /* 0x000fe20003800136 */
[----:B0-----:R-:W-:Y:S01]  /*2930*/  VIADD R60, R28, 0xffffffff ;  /* 0xffffffff1c3c7836 */ /* 0x001fe20000000000 */
        /* <DEDUP_REMOVED lines=14> */
.L_x_4552:
[----:B------:R-:W-:Y:S02]  /*2a20*/  ULDC UR4, c[0x0][0x9e4] ;  /* 0x0002790000047ab9 */ /* 0x000fe40000000800 */
[----:B------:R-:W-:-:S05]  /*2a30*/  IMAD.U32 R28, RZ, RZ, UR4 ;  /* 0x00000004ff1c7e24 */ /* 0x000fca000f8e00ff */
[----:B------:R-:W-:-:S13]  /*2a40*/  ISETP.NE.AND P1, PT, R28, 0x1, PT ;  /* 0x000000011c00780c */ /* 0x000fda0003f25270 */
[----:B------:R-:W0:Y:S02]  /*2a50*/  @P1 LDC.64 R66, c[0x0][0x9e8] ;  /* 0x00027a00ff421b82 */ /* 0x000e240000000a00 */
[----:B0-----:R-:W-:-:S05]  /*2a60*/  @P1 IMAD.HI.U32 R24, R33, R66, RZ ;  /* 0x0000004221181227 */ /* 0x001fca00078e00ff */
[----:B------:R-:W-:-:S07]  /*2a70*/  @P1 SHF.R.U32.HI R33, RZ, R67, R24 ;  /* 0x00000043ff211219 */ /* 0x000fce0000011618 */
.L_x_4553:
[----:B------:R-:W-:Y:S05]  /*2a80*/  BSYNC B0 ;  /* 0x0000000000007941 */ /* 0x000fea0003800000 */
.L_x_4551:
[----:B------:R-:W-:-:S05]  /*2a90*/  IMAD R33, R33, R28, R60 ;  /* 0x0000001c21217224 */ /* 0x000fca00078e023c */
[----:B------:R-:W-:Y:S02]  /*2aa0*/  VIADDMNMX R26, R33, R28, R26, PT ;  /* 0x0000001c211a7246 */ /* 0x000fe4000380011a */
[----:B------:R-:W-:-:S07]  /*2ab0*/  VIMNMX R31, R31, R33, !PT ;  /* 0x000000211f1f7248 */ /* 0x000fce0007fe0100 */
.L_x_4550:
[C---:B------:R-:W-:Y:S01]  /*2ac0*/  ISETP.GE.AND P6, PT, R58.reuse, 0x9, PT ;  /* 0x000000093a00780c */ /* 0x040fe20003fc6270 */
[----:B------:R-:W0:Y:S01]  /*2ad0*/  SHFL.IDX PT, R29, R29, 0x1, 0x1c1f ;  /* 0x003c1f001d1d7f89 */ /* 0x000e2200000e0000 */
        /* <DEDUP_REMOVED lines=11> */
[----:B------:R-:W-:Y:S01]  /*2b90*/  FSEL R84, R76, -INF , !P2 ;  /* 0xff8000004c547808 */ /* 0x000fe20005000000 */
[----:B0-----:R-:W-:Y:S01]  /*2ba0*/  IMAD.IADD R33, R56, 0x1, R29 ;  /* 0x0000000138217824 */ /* 0x001fe200078e021d */
        /* <DEDUP_REMOVED lines=74> */
[----:B-1----:R-:W-:Y:S02]  /*3050*/  FSEL R34, R34, -INF , !P2 ;  /* 0xff80000022227808 */ /* 0x002fe40005000000 */
        /* <DEDUP_REMOVED lines=25> */
[----:B------:R-:W-:Y:S02]  /*31f0*/  VIADDMNMX R31, R29, R63, R54, PT ;  /* 0x0000003f1d1f7246 */ /* 0x000fe40003800136 */
[----:B------:R-:W-:-:S04]  /*3200*/  ISETP.LT.OR P5, PT, R26, 0x5a, P5 ;  /* 0x0000005a1a00780c */ /* 0x000fc80002fa1670 */
[----:B------:R-:W-:Y:S02]  /*3210*/  FSEL R26, R69, -INF , !P5 ;  /* 0xff800000451a7808 */ /* 0x000fe40006800000 */
[----:B------:R-:W-:-:S13]  /*3220*/  LOP3.LUT P5, RZ, R16, 0x80000, RZ, 0xc0, !PT ;  /* 0x0008000010ff7812 */ /* 0x000fda00078ac0ff */
[----:B------:R-:W-:Y:S05]  /*3230*/  @!P5 BRA `(.L_x_4554) ;  /* 0x00000000005cd947 */ /* 0x000fea0003800000 */
        /* <DEDUP_REMOVED lines=13> */
.L_x_4556:
[----:B------:R-:W-:Y:S02]  /*3310*/  ULDC UR4, c[0x0][0x9e4] ;  /* 0x0002790000047ab9 */ /* 0x000fe40000000800 */
[----:B------:R-:W-:-:S05]  /*3320*/  IMAD.U32 R37, RZ, RZ, UR4 ;  /* 0x00000004ff257e24 */ /* 0x000fca000f8e00ff */
[----:B------:R-:W-:-:S13]  /*3330*/  ISETP.NE.AND P5, PT, R37, 0x1, PT ;  /* 0x000000012500780c */ /* 0x000fda0003fa5270 */
[----:B------:R-:W0:Y:S02]  /*3340*/  @P5 LDC.64 R48, c[0x0][0x9e8] ;  /* 0x00027a00ff305b82 */ /* 0x000e240000000a00 */
[----:B0-----:R-:W-:-:S05]  /*3350*/  @P5 IMAD.HI.U32 R10, R29, R48, RZ ;  /* 0x000000301d0a5227 */ /* 0x001fca00078e00ff */
[----:B------:R-:W-:-:S07]  /*3360*/  @P5 SHF.R.U32.HI R29, RZ, R49, R10 ;  /* 0x00000031ff1d5219 */ /* 0x000fce000001160a */
.L_x_4557:
[----:B------:R-:W-:Y:S05]  /*3370*/  BSYNC B0 ;  /* 0x0000000000007941 */ /* 0x000fea0003800000 */
.L_x_4555:
[----:B------:R-:W-:-:S05]  /*3380*/  IMAD R10, R29, R37, R60 ;  /* 0x000000251d0a7224 */ /* 0x000fca00078e023c */
[----:B------:R-:W-:Y:S02]  /*3390*/  VIADDMNMX R31, R10, R37, R31, PT ;  /* 0x000000250a1f7246 */ /* 0x000fe4000380011f */
[----:B------:R-:W-:-:S07]  /*33a0*/  VIMNMX R33, R33, R10, !PT ;  /* 0x0000000a21217248 */ /* 0x000fce0007fe0100 */
.L_x_4554:
[C---:B------:R-:W-:Y:S01]  /*33b0*/  ISETP.GT.AND P1, PT, R33.reuse, 0x1, !P1 ;  /* 0x000000012100780c */ /* 0x040fe20004f24270 */
[----:B------:R-:W-:Y:S01]  /*33c0*/  ULDC UR4, c[0x0][0x988] ;  /* 0x0002620000047ab9 */ /* 0x000fe20000000800 */
[----:B------:R-:W-:Y:S02]  /*33d0*/  ISETP.GT.AND P6, PT, R33, 0x8, !P6 ;  /* 0x000000082100780c */ /* 0x000fe400077c4270 */
        /* <DEDUP_REMOVED lines=9> */
[----:B------:R-:W-:Y:S01]  /*3470*/  FSEL R58, R9, -INF , !P1 ;  /* 0xff800000093a7808 */ /* 0x000fe20004800000 */
[----:B------:R-:W-:Y:S01]  /*3480*/  IMAD.U32 R9, RZ, RZ, UR4 ;  /* 0x00000004ff097e24 */ /* 0x000fe2000f8e00ff */
[----:B------:R-:W-:-:S02]  /*3490*/  ISETP.NE.AND P1, PT, R66, RZ, PT ;  /* 0x000000ff4200720c */ /* 0x000fc40003f25270 */
[C---:B------:R-:W-:Y:S02]  /*34a0*/  ISETP.GT.AND P4, PT, R33.reuse, RZ, !P4 ;  /* 0x000000ff2100720c */ /* 0x040fe40006784270 */
[----:B------:R-:W-:Y:S02]  /*34b0*/  ISETP.GT.AND P1, PT, R33, 0x10, !P1 ;  /* 0x000000102100780c */ /* 0x000fe40004f24270 */
[C---:B------:R-:W-:Y:S02]  /*34c0*/  ISETP.LT.OR P4, PT, R31.reuse, 0x1, P4 ;  /* 0x000000011f00780c */ /* 0x040fe40002781670 */
[----:B------:R-:W-:Y:S02]  /*34d0*/  ISETP.LT.OR P1, PT, R31, 0x11, P1 ;  /* 0x000000111f00780c */ /* 0x000fe40000f21670 */
[----:B------:R-:W-:Y:S02]  /*34e0*/  ISETP.GT.AND P2, PT, R33, 0x51, !P2 ;  /* 0x000000512100780c */ /* 0x000fe40005744270 */
[----:B------:R-:W-:-:S02]  /*34f0*/  FSEL R60, R12, -INF , !P1 ;  /* 0xff8000000c3c7808 */ /* 0x000fc40004800000 */
[----:B------:R-:W-:Y:S02]  /*3500*/  ISETP.NE.AND P1, PT, R67, RZ, PT ;  /* 0x000000ff4300720c */ /* 0x000fe40003f25270 */
[C---:B------:R-:W-:Y:S02]  /*3510*/  ISETP.GT.AND P3, PT, R33.reuse, 0x58, !P3 ;  /* 0x000000582100780c */ /* 0x040fe40005f64270 */
[----:B------:R-:W-:Y:S02]  /*3520*/  ISETP.GT.AND P1, PT, R33, 0x11, !P1 ;  /* 0x000000112100780c */ /* 0x000fe40004f24270 */
[C---:B------:R-:W-:Y:S02]  /*3530*/  ISETP.LT.OR P2, PT, R31.reuse, 0x52, P2 ;  /* 0x000000521f00780c */ /* 0x040fe40001741670 */
[C---:B------:R-:W-:Y:S02]  /*3540*/  ISETP.LT.OR P1, PT, R31.reuse, 0x12, P1 ;  /* 0x000000121f00780c */ /* 0x040fe40000f21670 */
[----:B------:R-:W-:-:S02]  /*3550*/  ISETP.LT.OR P3, PT, R31, 0x59, P3 ;  /* 0x000000591f00780c */ /* 0x000fc40001f61670 */
[----:B------:R-:W-:Y:S02]  /*3560*/  FSEL R62, R14, -INF , !P1 ;  /* 0xff8000000e3e7808 */ /* 0x000fe40004800000 */
[----:B------:R-:W-:Y:S02]  /*3570*/  ISETP.GT.AND P1, PT, R33, 0x18, !P6 ;  /* 0x000000182100780c */ /* 0x000fe40007724270 */
[----:B------:R-:W-:Y:S02]  /*3580*/  ISETP.NE.AND P6, PT, R78, RZ, PT ;  /* 0x000000ff4e00720c */ /* 0x000fe40003fc5270 */
[----:B------:R-:W-:-:S04]  /*3590*/  ISETP.LT.OR P1, PT, R31, 0x19, P1 ;  /* 0x000000191f00780c */ /* 0x000fc80000f21670 */
        /* <DEDUP_REMOVED lines=37> */
[----:B------:R-:W-:Y:S01]  /*37f0*/  FSEL R76, R47, -INF , !P1 ;  /* 0xff8000002f4c7808 */ /* 0x000fe20004800000 */
[----:B------:R-:W-:Y:S01]  /*3800*/  IMAD.MOV.U32 R47, RZ, RZ, R22 ;  /* 0x000000ffff2f7224 */ /* 0x000fe200078e0016 */
        /* <DEDUP_REMOVED lines=23> */
[----:B------:R-:W-:Y:S02]  /*3980*/  ISETP.LT.OR P1, PT, R31, 0x3a, P1 ;  /* 0x0000003a1f00780c */ /* 0x000fe40000f21670 */
[----:B------:R-:W-:Y:S01]  /*3990*/  FMNMX.FTZ R3, R21, R54, !PT ;  /* 0x0000003615037209 */ /* 0x000fe20007810000 */
[----:B------:R-:W0:Y:S01]  /*39a0*/  SHFL.BFLY PT, R10, R27, 0x1, 0x1f ;  /* 0x0c201f001b0a7f89 */ /* 0x000e2200000e0000 */
[----:B------:R-:W-:Y:S02]  /*39b0*/  FSEL R14, R55, -INF , !P1 ;  /* 0xff800000370e7808 */ /* 0x000fe40004800000 */
[----:B------:R-:W-:-:S02]  /*39c0*/  ISETP.NE.AND P1, PT, R53, RZ, PT ;  /* 0x000000ff3500720c */ /* 0x000fc40003f25270 */
[----:B------:R-:W-:Y:S02]  /*39d0*/  FMNMX.FTZ R3, R56, R3, !PT ;  /* 0x0000000338037209 */ /* 0x000fe40007810000 */
[----:B------:R-:W-:Y:S02]  /*39e0*/  ISETP.GT.AND P1, PT, R33, 0x40, !P1 ;  /* 0x000000402100780c */ /* 0x000fe40004f24270 */
[----:B------:R-:W-:Y:S02]  /*39f0*/  FMNMX.FTZ R3, R58, R3, !PT ;  /* 0x000000033a037209 */ /* 0x000fe40007810000 */
[----:B------:R-:W-:-:S04]  /*3a00*/  ISETP.LT.OR P1, PT, R31, 0x41, P1 ;  /* 0x000000411f00780c */ /* 0x000fc80000f21670 */
[----:B------:R-:W-:Y:S02]  /*3a10*/  FSEL R12, R79, -INF , !P1 ;  /* 0xff8000004f0c7808 */ /* 0x000fe40004800000 */
[----:B------:R-:W-:Y:S02]  /*3a20*/  ISETP.GT.AND P1, PT, R33, 0x41, !P6 ;  /* 0x000000412100780c */ /* 0x000fe40007724270 */
[----:B------:R-:W-:Y:S02]  /*3a30*/  ISETP.NE.AND P6, PT, R61, RZ, PT ;  /* 0x000000ff3d00720c */ /* 0x000fe40003fc5270 */
[----:B------:R-:W-:Y:S02]  /*3a40*/  ISETP.LT.OR P1, PT, R31, 0x42, P1 ;  /* 0x000000421f00780c */ /* 0x000fe40000f21670 */
[----:B0-----:R-:W-:Y:S02]  /*3a50*/  FMNMX.FTZ R10, R27, R10, !PT ;  /* 0x0000000a1b0a7209 */ /* 0x001fe40007810000 */
[----:B------:R-:W-:-:S02]  /*3a60*/  FSEL R2, R59, -INF , !P1 ;  /* 0xff8000003b027808 */ /* 0x000fc40004800000 */
[----:B------:R-:W-:Y:S01]  /*3a70*/  ISETP.GT.AND P1, PT, R33, 0x48, !P5 ;  /* 0x000000482100780c */ /* 0x000fe20006f24270 */
[----:B------:R-:W-:Y:S01]  /*3a80*/  FMUL.FTZ R29, R10, R9 ;  /* 0x000000090a1d7220 */ /* 0x000fe20000410000 */
[----:B------:R-:W-:Y:S02]  /*3a90*/  ISETP.NE.AND P5, PT, R85, RZ, PT ;  /* 0x000000ff5500720c */ /* 0x000fe40003fa5270 */
[----:B------:R-:W-:-:S04]  /*3aa0*/  ISETP.LT.OR P1, PT, R31, 0x49, P1 ;  /* 0x000000491f00780c */ /* 0x000fc80000f21670 */
[----:B------:R-:W-:Y:S02]  /*3ab0*/  FSEL R0, R80, -INF , !P1 ;  /* 0xff80000050007808 */ /* 0x000fe40004800000 */
[----:B------:R-:W-:-:S04]  /*3ac0*/  FSETP.NEU.FTZ.AND P1, PT, R10, -INF , PT ;  /* 0xff8000000a00780b */ /* 0x000fc80003f3d000 */
[----:B------:R-:W-:Y:S02]  /*3ad0*/  FSEL R29, R29, RZ, P1 ;  /* 0x000000ff1d1d7208 */ /* 0x000fe40000800000 */
[----:B------:R-:W-:Y:S02]  /*3ae0*/  ISETP.GT.AND P1, PT, R33, 0x49, !P5 ;  /* 0x000000492100780c */ /* 0x000fe40006f24270 */
[----:B------:R-:W-:Y:S01]  /*3af0*/  ISETP.NE.AND P5, PT, R65, RZ, PT ;  /* 0x000000ff4100720c */ /* 0x000fe20003fa5270 */
[-CC-:B------:R-:W-:Y:S01]  /*3b00*/  FFMA.FTZ R27, R82, R9.reuse, -R29.reuse ;  /* 0x00000009521b7223 */ /* 0x180fe2000001081d */
[----:B------:R-:W-:Y:S01]  /*3b10*/  ISETP.LT.OR P1, PT, R31, 0x4a, P1 ;  /* 0x0000004a1f00780c */ /* 0x000fe20000f21670 */
[-CC-:B------:R-:W-:Y:S01]  /*3b20*/  FFMA.FTZ R35, R84, R9.reuse, -R29.reuse ;  /* 0x0000000954237223 */ /* 0x180fe2000001081d */
[----:B------:R-:W-:Y:S01]  /*3b30*/  ISETP.GT.AND P4, PT, R33, 0x59, !P5 ;  /* 0x000000592100780c */ /* 0x000fe20006f84270 */
[-CC-:B------:R-:W-:Y:S01]  /*3b40*/  FFMA.FTZ R37, R86, R9.reuse, -R29.reuse ;  /* 0x0000000956257223 */ /* 0x180fe2000001081d */
[----:B------:R-:W-:Y:S01]  /*3b50*/  FSEL R80, R25, -INF , !P1 ;  /* 0xff80000019507808 */ /* 0x000fe20004800000 */
[--C-:B------:R-:W-:Y:S01]  /*3b60*/  FFMA.FTZ R188, R188, R9, -R29.reuse ;  /* 0x00000009bcbc7223 */ /* 0x100fe2000001081d */
[----:B------:R-:W-:Y:S01]  /*3b70*/  FMNMX.FTZ R25, R60, R3, !PT ;  /* 0x000000033c197209 */ /* 0x000fe20007810000 */
[--C-:B------:R-:W-:Y:S01]  /*3b80*/  FFMA.FTZ R190, R190, R9, -R29.reuse ;  /* 0x00000009bebe7223 */ /* 0x100fe2000001081d */
[----:B------:R-:W-:Y:S01]  /*3b90*/  ISETP.GT.AND P1, PT, R33, 0x50, !P6 ;  /* 0x000000502100780c */ /* 0x000fe20007724270 */
[----:B------:R0:W-:Y:S01]  /*3ba0*/  MUFU.EX2 R3, R27 ;  /* 0x0000001b00037308 */ /* 0x0001e20000000800 */
[----:B------:R-:W-:Y:S01]  /*3bb0*/  FMNMX.FTZ R25, R62, R25, !PT ;  /* 0x000000193e197209 */ /* 0x000fe20007810000 */
[-CC-:B------:R-:W-:Y:S01]  /*3bc0*/  FFMA.FTZ R26, R26, R9.reuse, -R29.reuse ;  /* 0x000000091a1a7223 */ /* 0x180fe2000001081d */
[----:B------:R-:W-:Y:S01]  /*3bd0*/  ISETP.LT.OR P1, PT, R31, 0x51, P1 ;  /* 0x000000511f00780c */ /* 0x000fe20000f21670 */
[--C-:B------:R-:W-:Y:S01]  /*3be0*/  FFMA.FTZ R39, R90, R9, -R29.reuse ;  /* 0x000000095a277223 */ /* 0x100fe2000001081d */
[----:B------:R-:W-:Y:S01]  /*3bf0*/  FMNMX.FTZ R25, R48, R25, !PT ;  /* 0x0000001930197209 */ /* 0x000fe20007810000 */
[-CC-:B------:R-:W-:Y:S01]  /*3c00*/  FFMA.FTZ R41, R92, R9.reuse, -R29.reuse ;  /* 0x000000095c297223 */ /* 0x180fe2000001081d */
[----:B------:R-:W-:Y:S01]  /*3c10*/  FSEL R82, R11, -INF , !P1 ;  /* 0xff8000000b527808 */ /* 0x000fe20004800000 */
[--C-:B------:R-:W-:Y:S01]  /*3c20*/  FFMA.FTZ R11, R96, R9, -R29.reuse ;  /* 0x00000009600b7223 */ /* 0x100fe2000001081d */
[----:B------:R-:W-:Y:S01]  /*3c30*/  FMNMX.FTZ R25, R64, R25, !PT ;  /* 0x0000001940197209 */ /* 0x000fe20007810000 */
[--C-:B0-----:R-:W-:Y:S01]  /*3c40*/  FFMA.FTZ R27, R88, R9, -R29.reuse ;  /* 0x00000009581b7223 */ /* 0x101fe2000001081d */
[----:B------:R-:W-:Y:S01]  /*3c50*/  FSEL R84, R8, -INF , !P2 ;  /* 0xff80000008547808 */ /* 0x000fe20005000000 */
[----:B------:R-:W-:Y:S01]  /*3c60*/  MUFU.EX2 R180, R11 ;  /* 0x0000000b00b47308 */ /* 0x000fe20000000800 */
[----:B------:R-:W-:Y:S01]  /*3c70*/  FMNMX.FTZ R25, R66, R25, !PT ;  /* 0x0000001942197209 */ /* 0x000fe20007810000 */
[-CC-:B------:R-:W-:Y:S01]  /*3c80*/  FFMA.FTZ R52, R52, R9.reuse, -R29.reuse ;  /* 0x0000000934347223 */ /* 0x180fe2000001081d */
[----:B------:R-:W-:Y:S01]  /*3c90*/  ISETP.LT.OR P4, PT, R31, 0x5a, P4 ;  /* 0x0000005a1f00780c */ /* 0x000fe20002781670 */
[--C-:B------:R-:W-:Y:S01]  /*3ca0*/  FFMA.FTZ R46, R46, R9, -R29.reuse ;  /* 0x000000092e2e7223 */ /* 0x100fe2000001081d */
[----:B------:R-:W-:Y:S01]  /*3cb0*/  FMNMX.FTZ R25, R68, R25, !PT ;  /* 0x0000001944197209 */ /* 0x000fe20007810000 */
[--C-:B------:R-:W-:Y:S01]  /*3cc0*/  FFMA.FTZ R44, R44, R9, -R29.reuse ;  /* 0x000000092c2c7223 */ /* 0x100fe2000001081d */
[----:B------:R-:W-:Y:S01]  /*3cd0*/  FSEL R86, R15, -INF , !P3 ;  /* 0xff8000000f567808 */ /* 0x000fe20005800000 */
[----:B------:R-:W0:Y:S01]  /*3ce0*/  MUFU.EX2 R188, R188 ;  /* 0x000000bc00bc7308 */ /* 0x000e220000000800 */
[----:B------:R-:W-:Y:S01]  /*3cf0*/  FMNMX.FTZ R25, R70, R25, !PT ;  /* 0x0000001946197209 */ /* 0x000fe20007810000 */
[-CC-:B------:R-:W-:Y:S01]  /*3d00*/  FFMA.FTZ R42, R42, R9.reuse, -R29.reuse ;  /* 0x000000092a2a7223 */ /* 0x180fe2000001081d */
[----:B------:R-:W-:Y:S01]  /*3d10*/  FSEL R88, R13, -INF , !P4 ;  /* 0xff8000000d587808 */ /* 0x000fe20006000000 */
[--C-:B------:R-:W-:Y:S01]  /*3d20*/  FFMA.FTZ R13, R98, R9, -R29.reuse ;  /* 0x00000009620d7223 */ /* 0x100fe2000001081d */
[----:B------:R-:W-:Y:S01]  /*3d30*/  FMNMX.FTZ R25, R76, R25, !PT ;  /* 0x000000194c197209 */ /* 0x000fe20007810000 */
[-CC-:B------:R-:W-:Y:S01]  /*3d40*/  FFMA.FTZ R40, R40, R9.reuse, -R29.reuse ;  /* 0x0000000928287223 */ /* 0x180fe2000001081d */
[--C-:B------:R-:W-:Y:S01]  /*3d50*/  FFMA.FTZ R38, R38, R9, -R29.reuse ;  /* 0x0000000926267223 */ /* 0x100fe2000001081d */
[----:B------:R-:W1:Y:S01]  /*3d60*/  MUFU.EX2 R190, R190 ;  /* 0x000000be00be7308 */ /* 0x000e620000000800 */
[----:B------:R-:W-:Y:S01]  /*3d70*/  FMNMX.FTZ R25, R78, R25, !PT ;  /* 0x000000194e197209 */ /* 0x000fe20007810000 */
[-CC-:B------:R-:W-:Y:S01]  /*3d80*/  FFMA.FTZ R36, R36, R9.reuse, -R29.reuse ;  /* 0x0000000924247223 */ /* 0x180fe2000001081d */
[-CC-:B------:R-:W-:Y:S01]  /*3d90*/  FFMA.FTZ R34, R34, R9.reuse, -R29.reuse ;  /* 0x0000000922227223 */ /* 0x180fe2000001081d */
[--C-:B------:R-:W-:Y:S01]  /*3da0*/  FFMA.FTZ R32, R32, R9, -R29.reuse ;  /* 0x0000000920207223 */ /* 0x100fe2000001081d */
[----:B------:R-:W-:Y:S01]  /*3db0*/  FMNMX.FTZ R25, R50, R25, !PT ;  /* 0x0000001932197209 */ /* 0x000fe20007810000 */
[-CC-:B------:R-:W-:Y:S01]  /*3dc0*/  FFMA.FTZ R30, R30, R9.reuse, -R29.reuse ;  /* 0x000000091e1e7223 */ /* 0x180fe2000001081d */
[----:B------:R-:W-:Y:S01]  /*3dd0*/  FFMA.FTZ R28, R28, R9, -R29 ;  /* 0x000000091c1c7223 */ /* 0x000fe2000001081d */
[----:B------:R-:W2:Y:S01]  /*3de0*/  MUFU.EX2 R35, R35 ;  /* 0x0000002300237308 */ /* 0x000ea20000000800 */
[----:B------:R-:W-:Y:S01]  /*3df0*/  FMNMX.FTZ R25, R20, R25, !PT ;  /* 0x0000001914197209 */ /* 0x000fe20007810000 */
[----:B0-----:R-:W-:Y:S01]  /*3e00*/  FADD.FTZ R43, R188, R3 ;  /* 0x00000003bc2b7221 */ /* 0x001fe20000010000 */
[----:B------:R-:W-:Y:S01]  /*3e10*/  FFMA.FTZ R24, R24, R9, -R29 ;  /* 0x0000000918187223 */ /* 0x000fe2000001081d */
[----:B------:R-:W-:-:S02]  /*3e20*/  ISETP.NE.AND P5, PT, R203, 0x1, PT ;  /* 0x00000001cb00780c */ /* 0x000fc40003fa5270 */
[----:B------:R-:W-:Y:S02]  /*3e30*/  FMNMX.FTZ R25, R14, R25, !PT ;  /* 0x000000190e197209 */ /* 0x000fe40007810000 */
[----:B------:R-:W0:Y:S01]  /*3e40*/  MUFU.EX2 R37, R37 ;  /* 0x0000002500257308 */ /* 0x000e220000000800 */
[----:B------:R-:W-:Y:S02]  /*3e50*/  F2FP.F16.F32.PACK_AB R188, R3, R188 ;  /* 0x000000bc03bc723e */ /* 0x000fe400000000ff */
[----:B------:R-:W-:-:S04]  /*3e60*/  FMNMX.FTZ R25, R12, R25, !PT ;  /* 0x000000190c197209 */ /* 0x000fc80007810000 */
[----:B------:R-:W-:Y:S01]  /*3e70*/  FMNMX.FTZ R25, R2, R25, !PT ;  /* 0x0000001902197209 */ /* 0x000fe20007810000 */
[----:B------:R3:W4:Y:S01]  /*3e80*/  MUFU.EX2 R184, R27 ;  /* 0x0000001b00b87308 */ /* 0x0007220000000800 */
[----:B------:R-:W5:Y:S02]  /*3e90*/  @P5 LDC R49, c[0x0][0x44c] ;  /* 0x00011300ff315b82 */ /* 0x000f640000000800 */
[----:B------:R-:W-:-:S04]  /*3ea0*/  FMNMX.FTZ R25, R0, R25, !PT ;  /* 0x0000001900197209 */ /* 0x000fc80007810000 */
[----:B------:R-:W-:Y:S01]  /*3eb0*/  FMNMX.FTZ R25, R80, R25, !PT ;  /* 0x0000001950197209 */ /* 0x000fe20007810000 */
[----:B------:R-:W4:Y:S01]  /*3ec0*/  MUFU.EX2 R39, R39 ;  /* 0x0000002700277308 */ /* 0x000f220000000800 */
[----:B---3--:R-:W-:Y:S02]  /*3ed0*/  FFMA.FTZ R27, R94, R9, -R29 ;  /* 0x000000095e1b7223 */ /* 0x008fe4000001081d */
[----:B------:R-:W-:-:S04]  /*3ee0*/  FMNMX.FTZ R25, R82, R25, !PT ;  /* 0x0000001952197209 */ /* 0x000fc80007810000 */
[----:B------:R-:W-:Y:S01]  /*3ef0*/  FMNMX.FTZ R25, R84, R25, !PT ;  /* 0x0000001954197209 */ /* 0x000fe20007810000 */
[----:B------:R1:W-:Y:S03]  /*3f00*/  MUFU.EX2 R29, R26 ;  /* 0x0000001a001d7308 */ /* 0x0003e60000000800 */
[----:B------:R-:W-:-:S04]  /*3f10*/  FMNMX.FTZ R25, R86, R25, !PT ;  /* 0x0000001956197209 */ /* 0x000fc80007810000 */
[----:B------:R-:W-:Y:S01]  /*3f20*/  FMNMX.FTZ R25, R88, R25, !PT ;  /* 0x0000001958197209 */ /* 0x000fe20007810000 */
[----:B------:R-:W3:Y:S01]  /*3f30*/  MUFU.EX2 R186, R41 ;  /* 0x0000002900ba7308 */ /* 0x000ee20000000800 */
[----:B-1----:R-:W-:Y:S01]  /*3f40*/  FADD.FTZ R26, R190, R43 ;  /* 0x0000002bbe1a7221 */ /* 0x002fe20000010000 */
[----:B-----5:R-:W-:Y:S01]  /*3f50*/  @P5 IMAD.HI.U32 R49, R22, R49, RZ ;  /* 0x0000003116315227 */ /* 0x020fe200078e00ff */
[C---:B--2---:R-:W-:Y:S01]  /*3f60*/  F2FP.F16.F32.PACK_AB R190, R35.reuse, R190 ;  /* 0x000000be23be723e */ /* 0x044fe200000000ff */
[----:B------:R-:W1:Y:S02]  /*3f70*/  SHFL.BFLY PT, R8, R25, 0x2, 0x1f ;  /* 0x0c401f0019087f89 */ /* 0x000e6400000e0000 */
[----:B------:R-:W-:Y:S02]  /*3f80*/  FADD.FTZ R26, R35, R26 ;  /* 0x0000001a231a7221 */ /* 0x000fe40000010000 */
[----:B------:R-:W2:Y:S02]  /*3f90*/  MUFU.EX2 R27, R27 ;  /* 0x0000001b001b7308 */ /* 0x000ea40000000800 */
[----:B0-----:R-:W-:-:S06]  /*3fa0*/  FADD.FTZ R45, R37, R26 ;  /* 0x0000001a252d7221 */ /* 0x001fcc0000010000 */
[----:B------:R4:W-:Y:S08]  /*3fb0*/  MUFU.EX2 R41, R28 ;  /* 0x0000001c00297308 */ /* 0x0009f00000000800 */
[----:B------:R-:W-:Y:S01]  /*3fc0*/  MUFU.EX2 R13, R13 ;  /* 0x0000000d000d7308 */ /* 0x000fe20000000800 */
[C---:B----4-:R-:W-:Y:S01]  /*3fd0*/  FADD.FTZ R28, R184.reuse, R45 ;  /* 0x0000002db81c7221 */ /* 0x050fe20000010000 */
[----:B------:R-:W-:-:S02]  /*3fe0*/  F2FP.F16.F32.PACK_AB R184, R184, R37 ;  /* 0x00000025b8b8723e */ /* 0x000fc400000000ff */
[----:B-1----:R-:W-:Y:S01]  /*3ff0*/  FMNMX.FTZ R11, R25, R8, !PT ;  /* 0x00000008190b7209 */ /* 0x002fe20007810000 */
[----:B------:R-:W-:-:S03]  /*4000*/  FADD.FTZ R45, R39, R28 ;  /* 0x0000001c272d7221 */ /* 0x000fc60000010000 */
[----:B------:R-:W0:Y:S01]  /*4010*/  MUFU.EX2 R52, R52 ;  /* 0x0000003400347308 */ /* 0x000e220000000800 */
[----:B------:R-:W1:Y:S01]  /*4020*/  SHFL.BFLY PT, R8, R11, 0x1, 0x1f ;  /* 0x0c201f000b087f89 */ /* 0x000e6200000e0000 */
[C---:B---3--:R-:W-:Y:S01]  /*4030*/  FADD.FTZ R28, R186.reuse, R45 ;  /* 0x0000002dba1c7221 */ /* 0x048fe20000010000 */
[----:B------:R-:W-:-:S03]  /*4040*/  F2FP.F16.F32.PACK_AB R186, R186, R39 ;  /* 0x00000027baba723e */ /* 0x000fc600000000ff */
[----:B--2---:R-:W-:Y:S02]  /*4050*/  FADD.FTZ R45, R27, R28 ;  /* 0x0000001c1b2d7221 */ /* 0x004fe40000010000 */
[----:B------:R-:W-:Y:S01]  /*4060*/  MUFU.EX2 R46, R46 ;  /* 0x0000002e002e7308 */ /* 0x000fe20000000800 */
[----:B------:R-:W2:Y:S07]  /*4070*/  @P5 LDC R28, c[0x0][0x450] ;  /* 0x00011400ff1c5b82 */ /* 0x000eae0000000800 */
[----:B------:R-:W3:Y:S01]  /*4080*/  MUFU.EX2 R15, R44 ;  /* 0x0000002c000f7308 */ /* 0x000ee20000000800 */
[----:B0-----:R-:W-:-:S07]  /*4090*/  F2FP.F16.F32.PACK_AB R182, R52, R13 ;  /* 0x0000000d34b6723e */ /* 0x001fce00000000ff */
[----:B------:R-:W-:Y:S01]  /*40a0*/  MUFU.EX2 R42, R42 ;  /* 0x0000002a002a7308 */ /* 0x000fe20000000800 */
[----:B-1----:R-:W-:-:S04]  /*40b0*/  FMNMX.FTZ R8, R11, R8, !PT ;  /* 0x000000080b087209 */ /* 0x002fc80007810000 */
[C---:B------:R-:W-:Y:S01]  /*40c0*/  FSETP.NEU.FTZ.AND P1, PT, R8.reuse, -INF , PT ;  /* 0xff8000000800780b */ /* 0x040fe20003f3d000 */
[-C--:B------:R-:W-:Y:S02]  /*40d0*/  FMUL.FTZ R11, R8, R9.reuse ;  /* 0x00000009080b7220 */ /* 0x080fe40000410000 */
[----:B------:R-:W0:Y:S01]  /*40e0*/  MUFU.EX2 R31, R40 ;  /* 0x00000028001f7308 */ /* 0x000e220000000800 */
[----:B--2---:R-:W-:Y:S02]  /*40f0*/  @P5 SHF.R.U32.HI R47, RZ, R28, R49 ;  /* 0x0000001cff2f5219 */ /* 0x004fe40000011631 */
[----:B------:R-:W-:Y:S02]  /*4100*/  FSEL R11, R11, RZ, P1 ;  /* 0x000000ff0b0b7208 */ /* 0x000fe40000800000 */
[----:B------:R-:W-:Y:S01]  /*4110*/  LOP3.LUT P5, RZ, R16, 0x80000, RZ, 0xc0, !PT ;  /* 0x0008000010ff7812 */ /* 0x000fe200078ac0ff */
[----:B------:R-:W-:Y:S01]  /*4120*/  IMAD.IADD R74, R74, 0x1, R47 ;  /* 0x000000014a4a7824 */ /* 0x000fe200078e022f */
[----:B---3--:R-:W-:Y:S01]  /*4130*/  F2FP.F16.F32.PACK_AB R176, R15, R46 ;  /* 0x0000002e0fb0723e */ /* 0x008fe200000000ff */
        /* <DEDUP_REMOVED lines=26> */
[----:B------:R-:W-:Y:S01]  /*42e0*/  FFMA.FTZ R88, R88, R9, -R11 ;  /* 0x0000000958587223 */ /* 0x000fe2000001080b */
[----:B0-----:R-:W-:-:S03]  /*42f0*/  F2FP.F16.F32.PACK_AB R178, R31, R42 ;  /* 0x0000002a1fb2723e */ /* 0x001fc600000000ff */
[----:B------:R-:W0:Y:S01]  /*4300*/  MUFU.EX2 R191, R58 ;  /* 0x0000003a00bf7308 */ /* 0x000e220000000800 */
[----:B-1----:R-:W-:Y:S01]  /*4310*/  FADD.FTZ R43, R21, R54 ;  /* 0x00000036152b7221 */ /* 0x002fe20000010000 */
[----:B------:R-:W-:Y:S01]  /*4320*/  F2FP.F16.F32.PACK_AB R189, R54, R21 ;  /* 0x0000001536bd723e */ /* 0x000fe200000000ff */
[----:B------:R-:W-:-:S05]  /*4330*/  VIADD R21, R72, 0xfffffffe ;  /* 0xfffffffe48157836 */ /* 0x000fca0000000000 */
        /* <DEDUP_REMOVED lines=8> */
[C---:B--2---:R-:W-:Y:S01]  /*43c0*/  FADD.FTZ R43, R185.reuse, R26 ;  /* 0x0000001ab92b7221 */ /* 0x044fe20000010000 */
[C---:B------:R-:W-:Y:S01]  /*43d0*/  FADD.FTZ R26, R180.reuse, R45 ;  /* 0x0000002db41a7221 */ /* 0x040fe20000010000 */
[----:B------:R-:W-:Y:S02]  /*43e0*/  F2FP.F16.F32.PACK_AB R180, R180, R27 ;  /* 0x0000001bb4b4723e */ /* 0x000fe400000000ff */
[----:B------:R-:W-:Y:S01]  /*43f0*/  F2FP.F16.F32.PACK_AB R185, R185, R60 ;  /* 0x0000003cb9b9723e */ /* 0x000fe200000000ff */
[----:B------:R-:W-:Y:S02]  /*4400*/  FADD.FTZ R45, R13, R26 ;  /* 0x0000001a0d2d7221 */ /* 0x000fe40000010000 */
[----:B------:R-:W2:Y:S02]  /*4410*/  MUFU.EX2 R66, R66 ;  /* 0x0000004200427308 */ /* 0x000ea40000000800 */
[----:B------:R-:W-:-:S04]  /*4420*/  FADD.FTZ R45, R52, R45 ;  /* 0x0000002d342d7221 */ /* 0x000fc80000010000 */
[----:B------:R-:W-:Y:S02]  /*4430*/  FADD.FTZ R26, R46, R45 ;  /* 0x0000002d2e1a7221 */ /* 0x000fe40000010000 */
[----:B------:R-:W3:Y:S02]  /*4440*/  MUFU.EX2 R181, R68 ;  /* 0x0000004400b57308 */ /* 0x000ee40000000800 */
[----:B------:R-:W-:-:S06]  /*4450*/  FADD.FTZ R45, R15, R26 ;  /* 0x0000001a0f2d7221 */ /* 0x000fcc0000010000 */
[----:B------:R-:W4:Y:S08]  /*4460*/  MUFU.EX2 R70, R70 ;  /* 0x0000004600467308 */ /* 0x000f300000000800 */
[----:B------:R0:W-:Y:S08]  /*4470*/  MUFU.EX2 R179, R14 ;  /* 0x0000000e00b37308 */ /* 0x0001f00000000800 */
[----:B------:R-:W5:Y:S01]  /*4480*/  MUFU.EX2 R183, R76 ;  /* 0x0000004c00b77308 */ /* 0x000f620000000800 */
[----:B0-----:R-:W-:-:S04]  /*4490*/  FADD.FTZ R14, R48, R43 ;  /* 0x0000002b300e7221 */ /* 0x001fc80000010000 */
[C---:B-1----:R-:W-:Y:S01]  /*44a0*/  FADD.FTZ R43, R187.reuse, R14 ;  /* 0x0000000ebb2b7221 */ /* 0x042fe20000010000 */
[----:B------:R-:W-:Y:S02]  /*44b0*/  F2FP.F16.F32.PACK_AB R187, R187, R48 ;  /* 0x00000030bbbb723e */ /* 0x000fe400000000ff */
[----:B------:R-:W0:Y:S01]  /*44c0*/  MUFU.EX2 R78, R78 ;  /* 0x0000004e004e7308 */ /* 0x000e220000000800 */
[----:B--2---:R-:W-:-:S04]  /*44d0*/  FADD.FTZ R14, R66, R43 ;  /* 0x0000002b420e7221 */ /* 0x004fc80000010000 */
[C---:B---3--:R-:W-:Y:S01]  /*44e0*/  FADD.FTZ R43, R181.reuse, R14 ;  /* 0x0000000eb52b7221 */ /* 0x048fe20000010000 */
[----:B------:R-:W-:Y:S01]  /*44f0*/  FADD.FTZ R14, R42, R45 ;  /* 0x0000002d2a0e7221 */ /* 0x000fe20000010000 */
[----:B------:R-:W-:Y:S01]  /*4500*/  F2FP.F16.F32.PACK_AB R181, R181, R66 ;  /* 0x00000042b5b5723e */ /* 0x000fe200000000ff */
[----:B------:R-:W1:Y:S08]  /*4510*/  MUFU.EX2 R177, R50 ;  /* 0x0000003200b17308 */ /* 0x000e700000000800 */
[----:B------:R-:W2:Y:S08]  /*4520*/  MUFU.EX2 R20, R20 ;  /* 0x0000001400147308 */ /* 0x000eb00000000800 */
[----:B------:R4:W-:Y:S08]  /*4530*/  MUFU.EX2 R173, R2 ;  /* 0x0000000200ad7308 */ /* 0x0009f00000000800 */
[----:B------:R-:W3:Y:S01]  /*4540*/  MUFU.EX2 R12, R12 ;  /* 0x0000000c000c7308 */ /* 0x000ee20000000800 */
[----:B----4-:R-:W-:Y:S01]  /*4550*/  FADD.FTZ R2, R70, R43 ;  /* 0x0000002b46027221 */ /* 0x010fe20000010000 */
[----:B------:R-:W-:-:S03]  /*4560*/  FADD.FTZ R43, R31, R14 ;  /* 0x0000000e1f2b7221 */ /* 0x000fc60000010000 */
[C---:B-----5:R-:W-:Y:S01]  /*4570*/  FADD.FTZ R11, R183.reuse, R2 ;  /* 0x00000002b70b7221 */ /* 0x060fe20000010000 */
[----:B------:R-:W-:Y:S02]  /*4580*/  F2FP.F16.F32.PACK_AB R183, R183, R70 ;  /* 0x00000046b7b7723e */ /* 0x000fe400000000ff */
[----:B------:R-:W4:Y:S01]  /*4590*/  MUFU.EX2 R38, R38 ;  /* 0x0000002600267308 */ /* 0x000f220000000800 */
[----:B0-----:R-:W-:-:S04]  /*45a0*/  FADD.FTZ R2, R78, R11 ;  /* 0x0000000b4e027221 */ /* 0x001fc80000010000 */
[C---:B-1----:R-:W-:Y:S01]  /*45b0*/  FADD.FTZ R3, R177.reuse, R2 ;  /* 0x00000002b1037221 */ /* 0x042fe20000010000 */
[----:B------:R-:W-:Y:S02]  /*45c0*/  F2FP.F16.F32.PACK_AB R177, R177, R78 ;  /* 0x0000004eb1b1723e */ /* 0x000fe400000000ff */
[----:B------:R-:W0:Y:S01]  /*45d0*/  MUFU.EX2 R25, R36 ;  /* 0x0000002400197308 */ /* 0x000e220000000800 */
[----:B--2---:R-:W-:-:S04]  /*45e0*/  FADD.FTZ R2, R20, R3 ;  /* 0x0000000314027221 */ /* 0x004fc80000010000 */
[C---:B------:R-:W-:Y:S01]  /*45f0*/  FADD.FTZ R3, R179.reuse, R2 ;  /* 0x00000002b3037221 */ /* 0x040fe20000010000 */
[----:B------:R-:W-:Y:S02]  /*4600*/  F2FP.F16.F32.PACK_AB R179, R179, R20 ;  /* 0x00000014b3b3723e */ /* 0x000fe400000000ff */
[----:B------:R-:W1:Y:S01]  /*4610*/  MUFU.EX2 R0, R0 ;  /* 0x0000000000007308 */ /* 0x000e620000000800 */
[----:B---3--:R-:W-:Y:S01]  /*4620*/  FADD.FTZ R2, R12, R3 ;  /* 0x000000030c027221 */ /* 0x008fe20000010000 */
[----:B----4-:R-:W-:-:S03]  /*4630*/  FADD.FTZ R14, R38, R43 ;  /* 0x0000002b260e7221 */ /* 0x010fc60000010000 */
[C---:B------:R-:W-:Y:S01]  /*4640*/  FADD.FTZ R3, R173.reuse, R2 ;  /* 0x00000002ad037221 */ /* 0x040fe20000010000 */
[----:B------:R-:W-:Y:S02]  /*4650*/  F2FP.F16.F32.PACK_AB R173, R173, R12 ;  /* 0x0000000cadad723e */ /* 0x000fe400000000ff */
        /* <DEDUP_REMOVED lines=9> */
[----:B------:R-:W-:Y:S01]  /*46f0*/  F2FP.F16.F32.PACK_AB R175, R175, R0 ;  /* 0x00000000afaf723e */ /* 0x000fe200000000ff */
[----:B------:R-:W-:-:S05]  /*4700*/  VIADD R0, R74, UR5 ;  /* 0x000000054a007c36 */ /* 0x000fca0008000000 */
[----:B------:R-:W0:Y:S01]  /*4710*/  MUFU.EX2 R30, R30 ;  /* 0x0000001e001e7308 */ /* 0x000e220000000800 */
[C---:B-1----:R-:W-:Y:S01]  /*4720*/  FADD.FTZ R11, R33.reuse, R14 ;  /* 0x0000000e210b7221 */ /* 0x042fe20000010000 */
[----:B------:R-:W-:-:S06]  /*4730*/  F2FP.F16.F32.PACK_AB R174, R33, R34 ;  /* 0x0000002221ae723e */ /* 0x000fcc00000000ff */
[----:B------:R-:W1:Y:S01]  /*4740*/  MUFU.EX2 R169, R84 ;  /* 0x0000005400a97308 */ /* 0x000e620000000800 */
[----:B--2---:R-:W-:-:S07]  /*4750*/  FADD.FTZ R2, R82, R3 ;  /* 0x0000000352027221 */ /* 0x004fce0000010000 */
[----:B------:R-:W2:Y:S01]  /*4760*/  MUFU.EX2 R86, R86 ;  /* 0x0000005600567308 */ /* 0x000ea20000000800 */
[----:B0-----:R-:W-:Y:S01]  /*4770*/  FADD.FTZ R14, R30, R11 ;  /* 0x0000000b1e0e7221 */ /* 0x001fe20000010000 */
[----:B------:R-:W-:-:S03]  /*4780*/  F2FP.F16.F32.PACK_AB R168, R41, R30 ;  /* 0x0000001e29a8723e */ /* 0x000fc600000000ff */
[----:B------:R-:W-:-:S03]  /*4790*/  FADD.FTZ R11, R41, R14 ;  /* 0x0000000e290b7221 */ /* 0x000fc60000010000 */
[----:B------:R-:W0:Y:S01]  /*47a0*/  MUFU.EX2 R24, R24 ;  /* 0x0000001800187308 */ /* 0x000e220000000800 */
[C---:B-1----:R-:W-:Y:S01]  /*47b0*/  FADD.FTZ R3, R169.reuse, R2 ;  /* 0x00000002a9037221 */ /* 0x042fe20000010000 */
[----:B------:R-:W-:-:S06]  /*47c0*/  F2FP.F16.F32.PACK_AB R169, R169, R82 ;  /* 0x00000052a9a9723e */ /* 0x000fcc00000000ff */
[----:B------:R-:W1:Y:S01]  /*47d0*/  MUFU.EX2 R171, R88 ;  /* 0x0000005800ab7308 */ /* 0x000e620000000800 */
[----:B--2---:R-:W-:Y:S01]  /*47e0*/  FADD.FTZ R2, R86, R3 ;  /* 0x0000000356027221 */ /* 0x004fe20000010000 */
[----:B0-----:R-:W-:Y:S01]  /*47f0*/  FADD.FTZ R14, R24, R11 ;  /* 0x0000000b180e7221 */ /* 0x001fe20000010000 */
[----:B------:R-:W-:-:S03]  /*4800*/  F2FP.F16.F32.PACK_AB R170, R29, R24 ;  /* 0x000000181daa723e */ /* 0x000fc600000000ff */
[----:B------:R-:W-:Y:S01]  /*4810*/  FADD.FTZ R11, R29, R14 ;  /* 0x0000000e1d0b7221 */ /* 0x000fe20000010000 */
[C---:B-1----:R-:W-:Y:S01]  /*4820*/  FADD.FTZ R3, R171.reuse, R2 ;  /* 0x00000002ab037221 */ /* 0x042fe20000010000 */
[----:B------:R-:W-:Y:S01]  /*4830*/  F2FP.F16.F32.PACK_AB R171, R171, R86 ;  /* 0x00000056abab723e */ /* 0x000fe200000000ff */
[----:B------:R-:W-:Y:S06]  /*4840*/  @!P5 BRA `(.L_x_4558) ;  /* 0x000000000048d947 */ /* 0x000fec0003800000 */
[C---:B------:R-:W-:Y:S01]  /*4850*/  ISETP.GT.AND P1, PT, R74.reuse, RZ, PT ;  /* 0x000000ff4a00720c */ /* 0x040fe20003f24270 */
[----:B------:R-:W-:-:S12]  /*4860*/  VIADD R13, R74, 0xffffffff ;  /* 0xffffffff4a0d7836 */ /* 0x000fd80000000000 */
[----:B------:R-:W-:Y:S05]  /*4870*/  @P1 BRA `(.L_x_4559) ;  /* 0x0000000000201947 */ /* 0x000fea0003800000 */
[----:B------:R-:W0:Y:S01]  /*4880*/  LDC R12, c[0x0][0x9e4] ;  /* 0x00027900ff0c7b82 */ /* 0x000e220000000800 */
[----:B------:R-:W-:Y:S02]  /*4890*/  IADD3 R13, -R74, RZ, RZ ;  /* 0x000000ff4a0d7210 */ /* 0x000fe40007ffe1ff */
[----:B0-----:R-:W-:-:S13]  /*48a0*/  ISETP.NE.AND P1, PT, R12, 0x1, PT ;  /* 0x000000010c00780c */ /* 0x001fda0003f25270 */
[----:B------:R-:W0:Y:S02]  /*48b0*/  @P1 LDC.64 R14, c[0x0][0x9e8] ;  /* 0x00027a00ff0e1b82 */ /* 0x000e240000000a00 */
[----:B0-----:R-:W-:-:S05]  /*48c0*/  @P1 IMAD.HI.U32 R2, R13, R14, RZ ;  /* 0x0000000e0d021227 */ /* 0x001fca00078e00ff */
[----:B------:R-:W-:-:S04]  /*48d0*/  @P1 SHF.R.U32.HI R13, RZ, R15, R2 ;  /* 0x0000000fff0d1219 */ /* 0x000fc80000011602 */
[----:B------:R-:W-:Y:S01]  /*48e0*/  LOP3.LUT R13, RZ, R13, RZ, 0x33, !PT ;  /* 0x0000000dff0d7212 */ /* 0x000fe200078e33ff */
[----:B------:R-:W-:Y:S06]  /*48f0*/  BRA `(.L_x_4560) ;  /* 0x0000000000147947 */ /* 0x000fec0003800000 */
.L_x_4559:
[----:B------:R-:W0:Y:S02]  /*4900*/  LDC R12, c[0x0][0x9e4] ;  /* 0x00027900ff0c7b82 */ /* 0x000e240000000800 */
[----:B0-----:R-:W-:-:S13]  /*4910*/  ISETP.NE.AND P1, PT, R12, 0x1, PT ;  /* 0x000000010c00780c */ /* 0x001fda0003f25270 */
[----:B------:R-:W0:Y:S02]  /*4920*/  @P1 LDC.64 R14, c[0x0][0x9e8] ;  /* 0x00027a00ff0e1b82 */ /* 0x000e240000000a00 */
[----:B0-----:R-:W-:-:S05]  /*4930*/  @P1 IMAD.HI.U32 R2, R13, R14, RZ ;  /* 0x0000000e0d021227 */ /* 0x001fca00078e00ff */
[----:B------:R-:W-:-:S07]  /*4940*/  @P1 SHF.R.U32.HI R13, RZ, R15, R2 ;  /* 0x0000000fff0d1219 */ /* 0x000fce0000011602 */
.L_x_4560:
[----:B------:R-:W-:-:S05]  /*4950*/  IMAD R13, R13, R12, R12 ;  /* 0x0000000c0d0d7224 */ /* 0x000fca00078e020c */
[----:B------:R-:W-:-:S07]  /*4960*/  VIMNMX R0, R0, R13, PT ;  /* 0x0000000d00007248 */ /* 0x000fce0003fe0100 */
.L_x_4558:
[----:B------:R-:W-:Y:S01]  /*4970*/  IMAD.HI R12, R0, 0x2aaaaaab, RZ ;  /* 0x2aaaaaab000c7827 */ /* 0x000fe200078e02ff */
[----:B------:R-:W-:Y:S02]  /*4980*/  CS2R R118, SRZ ;  /* 0x0000000000767805 */ /* 0x000fe4000001ff00 */
[----:B------:R-:W-:Y:S02]  /*4990*/  CS2R R116, SRZ ;  /* 0x0000000000747805 */ /* 0x000fe4000001ff00 */
[----:B------:R-:W-:Y:S01]  /*49a0*/  CS2R R114, SRZ ;  /* 0x0000000000727805 */ /* 0x000fe2000001ff00 */
[----:B------:R-:W-:Y:S01]  /*49b0*/  IMAD.MOV.U32 R2, RZ, RZ, 0x3f800000 ;  /* 0x3f800000ff027424 */ /* 0x000fe200078e00ff */
[----:B------:R-:W-:Y:S01]  /*49c0*/  SHF.R.U32.HI R13, RZ, 0x1f, R12 ;  /* 0x0000001fff0d7819 */ /* 0x000fe2000001160c */
[----:B------:R-:W-:Y:S01]  /*49d0*/  IMAD.MOV.U32 R0, RZ, RZ, 0x3f800000 ;  /* 0x3f800000ff007424 */ /* 0x000fe200078e00ff */
[----:B------:R-:W-:Y:S02]  /*49e0*/  CS2R R112, SRZ ;  /* 0x0000000000707805 */ /* 0x000fe4000001ff00 */
[----:B------:R-:W-:-:S02]  /*49f0*/  CS2R R110, SRZ ;  /* 0x00000000006e7805 */ /* 0x000fc4000001ff00 */
[----:B------:R-:W-:Y:S02]  /*4a00*/  LEA.HI.SX32 R13, R12, R13, 0x1c ;  /* 0x0000000d0c0d7211 */ /* 0x000fe400078fe2ff */
[----:B------:R-:W-:Y:S02]  /*4a10*/  CS2R R108, SRZ ;  /* 0x00000000006c7805 */ /* 0x000fe4000001ff00 */
[----:B------:R-:W-:Y:S02]  /*4a20*/  CS2R R106, SRZ ;  /* 0x00000000006a7805 */ /* 0x000fe4000001ff00 */
[----:B------:R-:W-:Y:S02]  /*4a30*/  CS2R R104, SRZ ;  /* 0x0000000000687805 */ /* 0x000fe4000001ff00 */
[----:B------:R-:W-:Y:S02]  /*4a40*/  VIMNMX R14, R194, R13, !PT ;  /* 0x0000000dc20e7248 */ /* 0x000fe40007fe0100 */
[----:B------:R-:W-:-:S02]  /*4a50*/  CS2R R102, SRZ ;  /* 0x0000000000667805 */ /* 0x000fc4000001ff00 */
[----:B------:R-:W-:Y:S02]  /*4a60*/  CS2R R100, SRZ ;  /* 0x0000000000647805 */ /* 0x000fe4000001ff00 */
[----:B------:R-:W-:Y:S02]  /*4a70*/  CS2R R98, SRZ ;  /* 0x0000000000627805 */ /* 0x000fe4000001ff00 */
[----:B------:R-:W-:Y:S02]  /*4a80*/  ISETP.GE.AND P1, PT, R21, R14, PT ;  /* 0x0000000e1500720c */ /* 0x000fe40003f26270 */
        /* <DEDUP_REMOVED lines=42> */
[----:B------:R-:W-:Y:S01]  /*4d30*/  IMAD.MOV.U32 R15, RZ, RZ, R21 ;  /* 0x000000ffff0f7224 */ /* 0x000fe200078e0015 */
[----:B------:R-:W-:Y:S01]  /*4d40*/  ULDC UR43, c[0x0][0x9e4] ;  /* 0x00027900002b7ab9 */ /* 0x000fe20000000800 */
[----:B------:R-:W-:Y:S01]  /*4d50*/  IMAD.MOV.U32 R2, RZ, RZ, 0x3f800000 ;  /* 0x3f800000ff027424 */ /* 0x000fe200078e00ff */
[----:B------:R-:W-:Y:S01]  /*4d60*/  ULDC UR50, c[0x0][0x9dc] ;  /* 0x0002770000327ab9 */ /* 0x000fe20000000800 */
[----:B------:R-:W-:Y:S01]  /*4d70*/  IMAD.MOV.U32 R119, RZ, RZ, RZ ;  /* 0x000000ffff777224 */ /* 0x000fe200078e00ff */
[----:B------:R-:W-:Y:S01]  /*4d80*/  ULDC UR5, c[0x0][0x9d8] ;  /* 0x0002760000057ab9 */ /* 0x000fe20000000800 */
[----:B------:R-:W-:-:S05]  /*4d90*/  ULDC UR51, c[0x0][0x9e0] ;  /* 0x0002780000337ab9 */ /* 0x000fca0000000800 */
.L_x_4580:
[----:B------:R-:W-:-:S04]  /*4da0*/  UISETP.NE.AND UP0, UPT, UR4, 0x1, UPT ;  /* 0x000000010400788c */ /* 0x000fc8000bf05270 */
[----:B------:R-:W-:-:S04]  /*4db0*/  USEL UR39, URZ, 0x1, UP0 ;  /* 0x000000013f277887 */ /* 0x000fc80008000000 */
[----:B------:R-:W-:Y:S01]  /*4dc0*/  ULOP3.LUT UR39, UR41, UR39, URZ, 0x3c, !UPT ;  /* 0x0000002729277292 */ /* 0x000fe2000f8e3c3f */
[----:B------:R-:W-:Y:S11]  /*4dd0*/  @!P0 BRA `(.L_x_4562) ;  /* 0x0000000000048947 */ /* 0x000ff60003800000 */
[----:B------:R-:W-:Y:S01]  /*4de0*/  BPT.TRAP 0x1 ;  /* 0x000000040000795c */ /* 0x000fe20000300000 */
.L_x_4562:
        /* <DEDUP_REMOVED lines=9> */
.L_x_4563:
[----:B-1----:R-:W-:Y:S05]  /*4e80*/  @P1 BRA `(.L_x_4564) ;  /* 0x0000000000081947 */ /* 0x002fea0003800000 */
[----:B------:R-:W1:Y:S02]  /*4e90*/  SYNCS.PHASECHK.TRANS64.TRYWAIT P1, [UR7+0x30830], R8 ;  /* 0x03083008ff0075a7 */ /* 0x000e640008020147 */
[----:B-1----:R-:W-:Y:S05]  /*4ea0*/  @!P1 BRA `(.L_x_4565) ;  /* 0x0000012400e09947 */ /* 0x002fea0003800000 */
.L_x_4564:
        /* <DEDUP_REMOVED lines=169> */
.L_x_4566:
[----:B------:R-:W-:Y:S01]  /*5940*/  ULEA UR6, UR4, UR40, 0x3 ;  /* 0x0000002804067291 */ /* 0x000fe2000f8e183f */
[----:B------:R-:W-:-:S05]  /*5950*/  IMAD.U32 R0, RZ, RZ, UR41 ;  /* 0x00000029ff007e24 */ /* 0x000fca000f8e00ff */
[----:B------:R-:W-:-:S04]  /*5960*/  SHF.L.U32 R0, R0, 0x1f, RZ ;  /* 0x0000001f00007819 */ /* 0x000fc800000006ff */
[----:B------:R2:W3:Y:S01]  /*5970*/  SYNCS.PHASECHK.TRANS64.TRYWAIT P1, [UR6+0x30850], R0 ;  /* 0x03085000ff0075a7 */ /* 0x0004e20008020146 */
[----:B------:R-:W-:Y:S05]  /*5980*/  @!P0 BRA `(.L_x_4567) ;  /* 0x0000000000048947 */ /* 0x000fea0003800000 */
[----:B------:R-:W-:Y:S01]  /*5990*/  BPT.TRAP 0x1 ;  /* 0x000000040000795c */ /* 0x000fe20000300000 */
.L_x_4567:
[----:B---3--:R-:W-:Y:S05]  /*59a0*/  @P1 BRA `(.L_x_4568) ;  /* 0x0000000000081947 */ /* 0x008fea0003800000 */
[----:B------:R-:W3:Y:S02]  /*59b0*/  SYNCS.PHASECHK.TRANS64.TRYWAIT P1, [UR6+0x30850], R0 ;  /* 0x03085000ff0075a7 */ /* 0x000ee40008020146 */
[----:B---3--:R-:W-:Y:S05]  /*59c0*/  @!P1 BRA `(.L_x_4569) ;  /* 0x0000011c00309947 */ /* 0x008fea0003800000 */
.L_x_4568:
        /* <DEDUP_REMOVED lines=36> */
[----:B------:R-:W-:Y:S05]  /*5c10*/  @!P0 BRA `(.L_x_4570) ;  /* 0x0000000000048947 */ /* 0x000fea0003800000 */
[----:B------:R-:W-:Y:S01]  /*5c20*/  BPT.TRAP 0x1 ;  /* 0x000000040000795c */ /* 0x000fe20000300000 */
.L_x_4570:
[----:B------:R-:W-:Y:S01]  /*5c30*/  ISETP.NE.AND P2, PT, R203, 0x1, PT ;  /* 0x00000001cb00780c */ /* 0x000fe20003f45270 */
[----:B------:R-:W-:Y:S01]  /*5c40*/  FMUL.FTZ R10, R126, UR5 ;  /* 0x000000057e0a7c20 */ /* 0x000fe20008410000 */
[----:B------:R-:W-:Y:S01]  /*5c50*/  FMUL.FTZ R20, R127, UR5 ;  /* 0x000000057f147c20 */ /* 0x000fe20008410000 */
[----:B------:R-:W-:Y:S01]  /*5c60*/  FMUL.FTZ R216, R129, UR5 ;  /* 0x0000000581d87c20 */ /* 0x000fe20008410000 */
[----:B------:R-:W-:Y:S01]  /*5c70*/  FMUL.FTZ R129, R143, UR5 ;  /* 0x000000058f817c20 */ /* 0x000fe20008410000 */
[----:B------:R-:W-:Y:S01]  /*5c80*/  FMUL.FTZ R143, R153, UR5 ;  /* 0x00000005998f7c20 */ /* 0x000fe20008410000 */
[----:B------:R-:W-:Y:S02]  /*5c90*/  IMAD.IADD R153, R192, 0x1, R22 ;  /* 0x00000001c0997824 */ /* 0x000fe400078e0216 */
[----:B------:R-:W-:Y:S01]  /*5ca0*/  FMUL.FTZ R186, R121, UR5 ;  /* 0x0000000579ba7c20 */ /* 0x000fe20008410000 */
[----:B------:R-:W-:Y:S01]  /*5cb0*/  FMUL.FTZ R214, R128, UR5 ;  /* 0x0000000580d67c20 */ /* 0x000fe20008410000 */
[----:B------:R-:W-:Y:S01]  /*5cc0*/  FMUL.FTZ R121, R134, UR5 ;  /* 0x0000000586797c20 */ /* 0x000fe20008410000 */
[----:B------:R-:W-:Y:S01]  /*5cd0*/  FMUL.FTZ R128, R142, UR5 ;  /* 0x000000058e807c20 */ /* 0x000fe20008410000 */
[----:B------:R-:W-:Y:S01]  /*5ce0*/  FMUL.FTZ R142, R144, UR5 ;  /* 0x00000005908e7c20 */ /* 0x000fe20008410000 */
[----:B------:R-:W-:Y:S01]  /*5cf0*/  FMUL.FTZ R134, R150, UR5 ;  /* 0x0000000596867c20 */ /* 0x000fe20008410000 */
[----:B------:R-:W3:Y:S01]  /*5d00*/  @P2 LDC R126, c[0x0][0x44c] ;  /* 0x00011300ff7e2b82 */ /* 0x000ee20000000800 */
[----:B------:R-:W-:Y:S01]  /*5d10*/  FMUL.FTZ R144, R145, UR5 ;  /* 0x0000000591907c20 */ /* 0x000fe20008410000 */
[----:B------:R-:W-:Y:S01]  /*5d20*/  FMUL.FTZ R150, R152, UR5 ;  /* 0x0000000598967c20 */ /* 0x000fe20008410000 */
[----:B------:R-:W-:Y:S01]  /*5d30*/  FMUL.FTZ R145, R156, UR5 ;  /* 0x000000059c917c20 */ /* 0x000fe20008410000 */
[----:B01----:R-:W-:Y:S01]  /*5d40*/  FMUL.FTZ R8, R120, UR5 ;  /* 0x0000000578087c20 */ /* 0x003fe20008410000 */
[----:B------:R-:W-:Y:S01]  /*5d50*/  FMUL.FTZ R156, R161, UR5 ;  /* 0x00000005a19c7c20 */ /* 0x000fe20008410000 */
[----:B------:R-:W-:Y:S01]  /*5d60*/  FMUL.FTZ R120, R131, UR5 ;  /* 0x0000000583787c20 */ /* 0x000fe20008410000 */
[----:B------:R-:W-:Y:S01]  /*5d70*/  IMAD R161, R15, -0x60, RZ ;  /* 0xffffffa00fa17824 */ /* 0x000fe200078e02ff */
[----:B------:R-:W0:Y:S01]  /*5d80*/  @P2 LDC R127, c[0x0][0x450] ;  /* 0x00011400ff7f2b82 */ /* 0x000e220000000800 */
[----:B------:R-:W-:Y:S01]  /*5d90*/  FMUL.FTZ R131, R146, UR5 ;  /* 0x0000000592837c20 */ /* 0x000fe20008410000 */
[----:B--2---:R-:W-:Y:S01]  /*5da0*/  FMUL.FTZ R0, R122, UR5 ;  /* 0x000000057a007c20 */ /* 0x004fe20008410000 */
        /* <DEDUP_REMOVED lines=13> */
[----:B---3--:R-:W-:-:S04]  /*5e80*/  @P2 IMAD.HI.U32 R126, R153, R126, RZ ;  /* 0x0000007e997e2227 */ /* 0x008fc800078e00ff */
        /* <DEDUP_REMOVED lines=22> */
[----:B------:R-:W1:Y:S01]  /*5ff0*/  MUFU.TANH R8, R8 ;  /* 0x0000000800087308 */ /* 0x000e620000002400 */
[----:B------:R-:W-:Y:S02]  /*6000*/  UPRMT UR7, UR60, 0x654, UR7 ;  /* 0x000006543c077896 */ /* 0x000fe40008000007 */
[----:B------:R-:W-:Y:S01]  /*6010*/  ULOP3.LUT UR4, URZ, UR50, URZ, 0x33, !UPT ;  /* 0x000000323f047292 */ /* 0x000fe2000f8e333f */
[----:B------:R-:W-:Y:S01]  /*6020*/  IADD3 R127, -R18, R126, R17 ;  /* 0x0000007e127f7210 */ /* 0x000fe20007ffe111 */
[----:B------:R-:W-:-:S03]  /*6030*/  VIADD R151, R126, 0xffffffff ;  /* 0xffffffff7e977836 */ /* 0x000fc60000000000 */
[----:B------:R-:W2:Y:S01]  /*6040*/  MUFU.TANH R186, R186 ;  /* 0x000000ba00ba7308 */ /* 0x000ea20000002400 */
[C---:B------:R-:W-:Y:S01]  /*6050*/  VIADD R163, R127.reuse, UR51 ;  /* 0x000000337fa37c36 */ /* 0x040fe20008000000 */
[----:B------:R-:W-:Y:S01]  /*6060*/  SYNCS.ARRIVE.TRANS64.RED.A1T0 RZ, [UR7], RZ ;  /* 0x000000ffffff79a7 */ /* 0x000fe20008100407 */
[----:B------:R-:W-:Y:S02]  /*6070*/  VIADD R167, R127, UR4 ;  /* 0x000000047fa77c36 */ /* 0x000fe40008000000 */
[----:B0-----:R-:W-:-:S03]  /*6080*/  IMAD.IADD R155, R163, 0x1, R152 ;  /* 0x00000001a39b7824 */ /* 0x001fc600078e0298 */
        /* <DEDUP_REMOVED lines=48> */
[----:B------:R-:W-:Y:S01]  /*6390*/  IADD3 R152, -R18, R17, R152 ;  /* 0x0000001112987210 */ /* 0x000fe20007ffe198 */
        /* <DEDUP_REMOVED lines=11> */
.L_x_4573:
[----:B------:R-:W-:-:S05]  /*6450*/  IMAD.U32 R158, RZ, RZ, UR43 ;  /* 0x0000002bff9e7e24 */ /* 0x000fca000f8e00ff */
[----:B------:R-:W-:-:S13]  /*6460*/  ISETP.NE.AND P1, PT, R158, 0x1, PT ;  /* 0x000000019e00780c */ /* 0x000fda0003f25270 */
[----:B------:R-:W1:Y:S02]  /*6470*/  @P1 LDC.64 R126, c[0x0][0x9e8] ;  /* 0x00027a00ff7e1b82 */ /* 0x000e640000000a00 */
[----:B-1----:R-:W-:-:S05]  /*6480*/  @P1 IMAD.HI.U32 R126, R152, R126, RZ ;  /* 0x0000007e987e1227 */ /* 0x002fca00078e00ff */
[----:B------:R-:W-:-:S07]  /*6490*/  @P1 SHF.R.U32.HI R152, RZ, R127, R126 ;  /* 0x0000007fff981219 */ /* 0x000fce000001167e */
.L_x_4574:
[----:B------:R-:W-:Y:S05]  /*64a0*/  BSYNC B0 ;  /* 0x0000000000007941 */ /* 0x000fea0003800000 */
.L_x_4572:
[----:B------:R-:W-:-:S05]  /*64b0*/  IMAD R152, R152, R158, R151 ;  /* 0x0000009e98987224 */ /* 0x000fca00078e0297 */
[----:B------:R-:W-:Y:S02]  /*64c0*/  VIADDMNMX R155, R152, R158, R155, PT ;  /* 0x0000009e989b7246 */ /* 0x000fe4000380019b */
[----:B------:R-:W-:-:S07]  /*64d0*/  VIMNMX R157, R157, R152, !PT ;  /* 0x000000989d9d7248 */ /* 0x000fce0007fe0100 */
.L_x_4571:
[C---:B------:R-:W-:Y:S02]  /*64e0*/  ISETP.GE.AND P1, PT, R161.reuse, 0x2, PT ;  /* 0x00000002a100780c */ /* 0x040fe40003f26270 */
        /* <DEDUP_REMOVED lines=128> */
[----:B------:R-:W-:Y:S01]  /*6cf0*/  ISETP.GE.AND P6, PT, R161, 0x5a, PT ;  /* 0x0000005aa100780c */ /* 0x000fe20003fc6270 */
[----:B------:R-:W0:-:S12]  /*6d00*/  SHFL.IDX PT, R8, R153, 0x1, 0x1c1f ;  /* 0x003c1f0099087f89 */ /* 0x000e1800000e0000 */
[----:B------:R-:W-:Y:S02]  /*6d10*/  @P6 LOP3.LUT R16, R16, 0x1, RZ, 0xfc, !PT ;  /* 0x0000000110106812 */ /* 0x000fe400078efcff */
[----:B------:R-:W-:-:S04]  /*6d20*/  ISETP.GT.AND P6, PT, R157, 0x59, !P6 ;  /* 0x000000599d00780c */ /* 0x000fc800077c4270 */
[----:B------:R-:W-:-:S04]  /*6d30*/  ISETP.LT.OR P6, PT, R155, 0x5a, P6 ;  /* 0x0000005a9b00780c */ /* 0x000fc800037c1670 */
[----:B------:R-:W-:Y:S02]  /*6d40*/  FSEL R126, R165, -INF , !P6 ;  /* 0xff800000a57e7808 */ /* 0x000fe40007000000 */
[----:B------:R-:W-:Y:S01]  /*6d50*/  LOP3.LUT P6, RZ, R16, 0x80000, RZ, 0xc0, !PT ;  /* 0x0008000010ff7812 */ /* 0x000fe200078cc0ff */
[--C-:B0-----:R-:W-:Y:S02]  /*6d60*/  IMAD.IADD R141, R163, 0x1, R8.reuse ;  /* 0x00000001a38d7824 */ /* 0x101fe400078e0208 */
[----:B------:R-:W-:-:S10]  /*6d70*/  IMAD.IADD R143, R167, 0x1, R8 ;  /* 0x00000001a78f7824 */ /* 0x000fd400078e0208 */
[----:B------:R-:W-:Y:S05]  /*6d80*/  @!P6 BRA `(.L_x_4575) ;  /* 0x000000000054e947 */ /* 0x000fea0003800000 */
[----:B------:R-:W-:Y:S01]  /*6d90*/  IADD3 R145, -R18, R17, R8 ;  /* 0x0000001112917210 */ /* 0x000fe20007ffe108 */
        /* <DEDUP_REMOVED lines=11> */
.L_x_4577:
[----:B------:R-:W-:-:S05]  /*6e50*/  IMAD.U32 R168, RZ, RZ, UR43 ;  /* 0x0000002bffa87e24 */ /* 0x000fca000f8e00ff */
[----:B------:R-:W-:-:S13]  /*6e60*/  ISETP.NE.AND P6, PT, R168, 0x1, PT ;  /* 0x00000001a800780c */ /* 0x000fda0003fc5270 */
[----:B------:R-:W0:Y:S02]  /*6e70*/  @P6 LDC.64 R8, c[0x0][0x9e8] ;  /* 0x00027a00ff086b82 */ /* 0x000e240000000a00 */
[----:B0-----:R-:W-:-:S05]  /*6e80*/  @P6 IMAD.HI.U32 R8, R145, R8, RZ ;  /* 0x0000000891086227 */ /* 0x001fca00078e00ff */
[----:B------:R-:W-:-:S07]  /*6e90*/  @P6 SHF.R.U32.HI R145, RZ, R9, R8 ;  /* 0x00000009ff916219 */ /* 0x000fce0000011608 */
.L_x_4578:
[----:B------:R-:W-:Y:S05]  /*6ea0*/  BSYNC B0 ;  /* 0x0000000000007941 */ /* 0x000fea0003800000 */
.L_x_4576:
[----:B------:R-:W-:-:S05]  /*6eb0*/  IMAD R8, R145, R168, R151 ;  /* 0x000000a891087224 */ /* 0x000fca00078e0297 */
[----:B------:R-:W-:Y:S02]  /*6ec0*/  VIADDMNMX R141, R8, R168, R141, PT ;  /* 0x000000a8088d7246 */ /* 0x000fe4000380018d */
[----:B------:R-:W-:-:S07]  /*6ed0*/  VIMNMX R143, R143, R8, !PT ;  /* 0x000000088f8f7248 */ /* 0x000fce0007fe0100 */
.L_x_4575:
[C---:B------:R-:W-:Y:S02]  /*6ee0*/  ISETP.GT.AND P1, PT, R143.reuse, 0x1, !P1 ;  /* 0x000000018f00780c */ /* 0x040fe40004f24270 */
        /* <DEDUP_REMOVED lines=45> */
[----:B------:R-:W-:Y:S02]  /*71c0*/  LOP3.LUT P2, RZ, R16, 0x40, RZ, 0xc0, !PT ;  /* 0x0000004010ff7812 */ /* 0x000fe4000784c0ff */
[----:B------:R-:W-:-:S02]  /*71d0*/  ISETP.LT.OR P1, PT, R141, 0x22, P1 ;  /* 0x000000228d00780c */ /* 0x000fc40000f21670 */
[----:B------:R-:W-:Y:S02]  /*71e0*/  FMNMX.FTZ R9, R146, R9, !PT ;  /* 0x0000000992097209 */ /* 0x000fe40007810000 */
[----:B------:R-:W-:Y:S02]  /*71f0*/  FSEL R124, R124, -INF , !P1 ;  /* 0xff8000007c7c7808 */ /* 0x000fe40004800000 */
[----:B------:R-:W-:Y:S02]  /*7200*/  LOP3.LUT P1, RZ, R16, 0x4000, RZ, 0xc0, !PT ;  /* 0x0000400010ff7812 */ /* 0x000fe4000782c0ff */
[----:B------:R-:W-:Y:S02]  /*7210*/  FMNMX.FTZ R9, R148, R9, !PT ;  /* 0x0000000994097209 */ /* 0x000fe40007810000 */
[----:B------:R-:W-:Y:S02]  /*7220*/  ISETP.GT.AND P1, PT, R143, 0x28, !P1 ;  /* 0x000000288f00780c */ /* 0x000fe40004f24270 */
[----:B------:R-:W-:-:S02]  /*7230*/  LOP3.LUT P6, RZ, R16, 0x20, RZ, 0xc0, !PT ;  /* 0x0000002010ff7812 */ /* 0x000fc400078cc0ff */
        /* <DEDUP_REMOVED lines=15> */
[----:B------:R-:W-:Y:S02]  /*7330*/  FMNMX.FTZ R9, R154, R9, !PT ;  /* 0x000000099a097209 */ /* 0x000fe40007810000 */
[----:B------:R-:W-:Y:S02]  /*7340*/  FSEL R178, R131, -INF , !P1 ;  /* 0xff80000083b27808 */ /* 0x000fe40004800000 */
[----:B------:R-:W-:-:S02]  /*7350*/  LOP3.LUT P1, RZ, R16, 0x800, RZ, 0xc0, !PT ;  /* 0x0000080010ff7812 */ /* 0x000fc4000782c0ff */
[----:B------:R-:W-:Y:S02]  /*7360*/  FMNMX.FTZ R8, R126, R9, !PT ;  /* 0x000000097e087209 */ /* 0x000fe40007810000 */
[C---:B------:R-:W-:Y:S02]  /*7370*/  ISETP.GT.AND P1, PT, R143.reuse, 0x31, !P1 ;  /* 0x000000318f00780c */ /* 0x040fe40004f24270 */
[----:B------:R-:W-:Y:S01]  /*7380*/  ISETP.GT.AND P3, PT, R143, 0x50, !P3 ;  /* 0x000000508f00780c */ /* 0x000fe20005f64270 */
[----:B------:R-:W0:Y:S01]  /*7390*/  SHFL.BFLY PT, R9, R8, 0x2, 0x1f ;  /* 0x0c401f0008097f89 */ /* 0x000e2200000e0000 */
        /* <DEDUP_REMOVED lines=8> */
[----:B------:R-:W-:-:S02]  /*7420*/  ISETP.GT.AND P5, PT, R143, 0x58, !P5 ;  /* 0x000000588f00780c */ /* 0x000fc40006fa4270 */
[----:B------:R-:W-:Y:S02]  /*7430*/  FSEL R134, R134, -INF , !P1 ;  /* 0xff80000086867808 */ /* 0x000fe40004800000 */
[----:B------:R-:W-:Y:S02]  /*7440*/  LOP3.LUT P1, RZ, R16, 0x200, RZ, 0xc0, !PT ;  /* 0x0000020010ff7812 */ /* 0x000fe4000782c0ff */
[----:B------:R-:W-:Y:S02]  /*7450*/  ISETP.LT.OR P4, PT, R141, 0x52, P4 ;  /* 0x000000528d00780c */ /* 0x000fe40002781670 */
[----:B------:R-:W-:Y:S02]  /*7460*/  ISETP.GT.AND P1, PT, R143, 0x39, !P1 ;  /* 0x000000398f00780c */ /* 0x000fe40004f24270 */
[----:B0-----:R-:W-:Y:S02]  /*7470*/  FMNMX.FTZ R121, R8, R9, !PT ;  /* 0x0000000908797209 */ /* 0x001fe40007810000 */
[C---:B------:R-:W-:Y:S01]  /*7480*/  ISETP.LT.OR P1, PT, R141.reuse, 0x3a, P1 ;  /* 0x0000003a8d00780c */ /* 0x040fe20000f21670 */
[----:B------:R-:W0:Y:S01]  /*7490*/  LDC R9, c[0x0][0x988] ;  /* 0x00026200ff097b82 */ /* 0x000e220000000800 */
[----:B------:R-:W-:Y:S01]  /*74a0*/  ISETP.LT.OR P5, PT, R141, 0x59, P5 ;  /* 0x000000598d00780c */ /* 0x000fe20002fa1670 */
[----:B------:R-:W1:Y:S01]  /*74b0*/  SHFL.BFLY PT, R10, R121, 0x1, 0x1f ;  /* 0x0c201f00790a7f89 */ /* 0x000e6200000e0000 */
[----:B------:R-:W-:-:S02]  /*74c0*/  FSEL R180, R135, -INF , !P1 ;  /* 0xff80000087b47808 */ /* 0x000fc40004800000 */
[----:B------:R-:W-:-:S04]  /*74d0*/  LOP3.LUT P1, RZ, R16, 0x100, RZ, 0xc0, !PT ;  /* 0x0000010010ff7812 */ /* 0x000fc8000782c0ff */
[----:B------:R-:W-:-:S04]  /*74e0*/  ISETP.GT.AND P1, PT, R143, 0x40, !P1 ;  /* 0x000000408f00780c */ /* 0x000fc80004f24270 */
[----:B------:R-:W-:-:S04]  /*74f0*/  ISETP.LT.OR P1, PT, R141, 0x41, P1 ;  /* 0x000000418d00780c */ /* 0x000fc80000f21670 */
[----:B------:R-:W-:Y:S02]  /*7500*/  FSEL R136, R136, -INF , !P1 ;  /* 0xff80000088887808 */ /* 0x000fe40004800000 */
[----:B------:R-:W-:-:S04]  /*7510*/  LOP3.LUT P1, RZ, R16, 0x80, RZ, 0xc0, !PT ;  /* 0x0000008010ff7812 */ /* 0x000fc8000782c0ff */
[----:B------:R-:W-:Y:S02]  /*7520*/  ISETP.GT.AND P1, PT, R143, 0x41, !P1 ;  /* 0x000000418f00780c */ /* 0x000fe40004f24270 */
[----:B-1----:R-:W-:Y:S02]  /*7530*/  FMNMX.FTZ R10, R121, R10, !PT ;  /* 0x0000000a790a7209 */ /* 0x002fe40007810000 */
[----:B------:R-:W-:-:S03]  /*7540*/  ISETP.LT.OR P1, PT, R141, 0x42, P1 ;  /* 0x000000428d00780c */ /* 0x000fc60000f21670 */
[----:B0-----:R-:W-:Y:S01]  /*7550*/  FMUL.FTZ R145, R10, R9 ;  /* 0x000000090a917220 */ /* 0x001fe20000410000 */
        /* <DEDUP_REMOVED lines=18> */
[--C-:B------:R-:W-:Y:S01]  /*7680*/  FFMA.FTZ R129, R212, R9, -R145.reuse ;  /* 0x00000009d4817223 */ /* 0x100fe20000010891 */
[----:B------:R-:W-:Y:S01]  /*7690*/  FMNMX.FTZ R21, R168, R21, !PT ;  /* 0x00000015a8157209 */ /* 0x000fe20007810000 */
[-CC-:B------:R-:W-:Y:S01]  /*76a0*/  FFMA.FTZ R212, R216, R9.reuse, -R145.reuse ;  /* 0x00000009d8d47223 */ /* 0x180fe20000010891 */
[----:B------:R-:W-:Y:S01]  /*76b0*/  FSEL R216, R125, -INF , !P4 ;  /* 0xff8000007dd87808 */ /* 0x000fe20006000000 */
        /* <DEDUP_REMOVED lines=11> */
[----:B------:R-:W-:Y:S01]  /*7770*/  FSEL R143, R10, RZ, P1 ;  /* 0x000000ff0a8f7208 */ /* 0x000fe20000800000 */
        /* <DEDUP_REMOVED lines=23> */
[----:B------:R-:W-:-:S02]  /*78f0*/  FFMA.FTZ R141, R156, R9, -R145 ;  /* 0x000000099c8d7223 */ /* 0x000fc40000010891 */
        /* <DEDUP_REMOVED lines=22> */
[----:B0-----:R-:W-:Y:S01]  /*7a60*/  FMNMX.FTZ R0, R131, R0, !PT ;  /* 0x0000000083007209 */ /* 0x001fe20007810000 */
[----:B------:R-:W-:-:S06]  /*7a70*/  FFMA.FTZ R131, R166, R9, -R145 ;  /* 0x00000009a6837223 */ /* 0x000fcc0000010891 */
[----:B------:R-:W-:Y:S01]  /*7a80*/  MUFU.EX2 R144, R144 ;  /* 0x0000009000907308 */ /* 0x000fe20000000800 */
[----:B------:R-:W0:Y:S07]  /*7a90*/  SHFL.BFLY PT, R125, R0, 0x1, 0x1f ;  /* 0x0c201f00007d7f89 */ /* 0x000e2e00000e0000 */
[----:B------:R-:W-:Y:S08]  /*7aa0*/  MUFU.EX2 R135, R135 ;  /* 0x0000008700877308 */ /* 0x000ff00000000800 */
[----:B------:R-:W-:Y:S08]  /*7ab0*/  MUFU.EX2 R142, R142 ;  /* 0x0000008e008e7308 */ /* 0x000ff00000000800 */
[----:B------:R-:W-:Y:S01]  /*7ac0*/  MUFU.EX2 R133, R133 ;  /* 0x0000008500857308 */ /* 0x000fe20000000800 */
[----:B0-----:R-:W-:Y:S01]  /*7ad0*/  FMNMX.FTZ R8, R0, R125, !PT ;  /* 0x0000007d00087209 */ /* 0x001fe20007810000 */
[----:B------:R-:W-:Y:S01]  /*7ae0*/  FADD.FTZ R0, -R143, R12 ;  /* 0x0000000c8f007221 */ /* 0x000fe20000010100 */
[----:B------:R-:W-:-:S02]  /*7af0*/  FFMA.FTZ R12, R126, R9, -R145 ;  /* 0x000000097e0c7223 */ /* 0x000fc40000010891 */
[C---:B------:R-:W-:Y:S01]  /*7b00*/  FSETP.NEU.FTZ.AND P1, PT, R8.reuse, -INF , PT ;  /* 0xff8000000800780b */ /* 0x040fe20003f3d000 */
[-C--:B------:R-:W-:Y:S01]  /*7b10*/  FMUL.FTZ R143, R8, R9.reuse ;  /* 0x00000009088f7220 */ /* 0x080fe20000410000 */
[----:B------:R-:W-:Y:S01]  /*7b20*/  FMUL.FTZ R0, R0, R9 ;  /* 0x0000000900007220 */ /* 0x000fe20000410000 */
[----:B------:R-:W-:Y:S03]  /*7b30*/  MUFU.EX2 R125, R154 ;  /* 0x0000009a007d7308 */ /* 0x000fe60000000800 */
[----:B------:R-:W-:-:S05]  /*7b40*/  FSEL R143, R143, RZ, P1 ;  /* 0x000000ff8f8f7208 */ /* 0x000fca0000800000 */
[-CC-:B------:R-:W-:Y:S01]  /*7b50*/  FFMA.FTZ R126, R2, R9.reuse, -R143.reuse ;  /* 0x00000009027e7223 */ /* 0x180fe2000001088f */
[----:B------:R-:W-:Y:S01]  /*7b60*/  FSEL R2, R8, RZ, P1 ;  /* 0x000000ff08027208 */ /* 0x000fe20000800000 */
[-CC-:B------:R-:W-:Y:S01]  /*7b70*/  FFMA.FTZ R189, R226, R9.reuse, -R143.reuse ;  /* 0x00000009e2bd7223 */ /* 0x180fe2000001088f */
[----:B------:R-:W0:Y:S01]  /*7b80*/  MUFU.EX2 R0, R0 ;  /* 0x0000000000007308 */ /* 0x000e220000000800 */
[-CC-:B------:R-:W-:Y:S01]  /*7b90*/  FFMA.FTZ R191, R168, R9.reuse, -R143.reuse ;  /* 0x00000009a8bf7223 */ /* 0x180fe2000001088f */
[-C--:B------:R-:W-:Y:S01]  /*7ba0*/  FFMA.FTZ R20, R20, R9.reuse, -R143 ;  /* 0x0000000914147223 */ /* 0x080fe2000001088f */
[----:B------:R-:W-:Y:S01]  /*7bb0*/  FADD.FTZ R2, -R2, R13 ;  /* 0x0000000d02027221 */ /* 0x000fe20000010100 */
[-CC-:B------:R-:W-:Y:S01]  /*7bc0*/  FFMA.FTZ R185, R170, R9.reuse, -R143.reuse ;  /* 0x00000009aab97223 */ /* 0x180fe2000001088f */
[-CC-:B------:R-:W-:Y:S01]  /*7bd0*/  FFMA.FTZ R120, R120, R9.reuse, -R143.reuse ;  /* 0x0000000978787223 */ /* 0x180fe2000001088f */
[-CC-:B------:R-:W-:Y:S01]  /*7be0*/  FFMA.FTZ R187, R172, R9.reuse, -R143.reuse ;  /* 0x00000009acbb7223 */ /* 0x180fe2000001088f */
[-C--:B------:R-:W-:Y:S01]  /*7bf0*/  FMUL.FTZ R2, R2, R9.reuse ;  /* 0x0000000902027220 */ /* 0x080fe20000410000 */
[----:B------:R-:W-:Y:S01]  /*7c00*/  MUFU.EX2 R189, R189 ;  /* 0x000000bd00bd7308 */ /* 0x000fe20000000800 */
[-CC-:B------:R-:W-:Y:S01]  /*7c10*/  FFMA.FTZ R122, R122, R9.reuse, -R143.reuse ;  /* 0x000000097a7a7223 */ /* 0x180fe2000001088f */
[-CC-:B------:R-:W-:Y:S01]  /*7c20*/  FFMA.FTZ R181, R174, R9.reuse, -R143.reuse ;  /* 0x00000009aeb57223 */ /* 0x180fe2000001088f */
[-CC-:B------:R-:W-:Y:S01]  /*7c30*/  FFMA.FTZ R124, R124, R9.reuse, -R143.reuse ;  /* 0x000000097c7c7223 */ /* 0x180fe2000001088f */
[-CC-:B------:R-:W-:Y:S01]  /*7c40*/  FFMA.FTZ R183, R128, R9.reuse, -R143.reuse ;  /* 0x0000000980b77223 */ /* 0x180fe2000001088f */
[-CC-:B------:R-:W-:Y:S01]  /*7c50*/  FFMA.FTZ R128, R176, R9.reuse, -R143.reuse ;  /* 0x00000009b0807223 */ /* 0x180fe2000001088f */
[-CC-:B------:R-:W-:Y:S01]  /*7c60*/  FFMA.FTZ R177, R178, R9.reuse, -R143.reuse ;  /* 0x00000009b2b17223 */ /* 0x180fe2000001088f */
[----:B------:R-:W-:Y:S01]  /*7c70*/  FFMA.FTZ R132, R132, R9, -R143 ;  /* 0x0000000984847223 */ /* 0x000fe2000001088f */
[----:B------:R-:W1:Y:S01]  /*7c80*/  MUFU.EX2 R2, R2 ;  /* 0x0000000200027308 */ /* 0x000e620000000800 */
[----:B0-----:R-:W-:Y:S01]  /*7c90*/  FFMA.FTZ R11, R0, R11, R123 ;  /* 0x0000000b000b7223 */ /* 0x001fe2000001007b */
[-CC-:B------:R-:W-:Y:S01]  /*7ca0*/  FFMA.FTZ R179, R134, R9.reuse, -R143.reuse ;  /* 0x0000000986b37223 */ /* 0x180fe2000001088f */
[-CC-:B------:R-:W-:Y:S01]  /*7cb0*/  FFMA.FTZ R134, R180, R9.reuse, -R143.reuse ;  /* 0x00000009b4867223 */ /* 0x180fe2000001088f */
[-C--:B------:R-:W-:Y:S01]  /*7cc0*/  FFMA.FTZ R173, R136, R9.reuse, -R143 ;  /* 0x0000000988ad7223 */ /* 0x080fe2000001088f */
[----:B------:R-:W-:Y:S01]  /*7cd0*/  FADD.FTZ R11, R188, R11 ;  /* 0x0000000bbc0b7221 */ /* 0x000fe20000010000 */
[-CC-:B------:R-:W-:Y:S01]  /*7ce0*/  FFMA.FTZ R136, R182, R9.reuse, -R143.reuse ;  /* 0x00000009b6887223 */ /* 0x180fe2000001088f */
[-C--:B------:R-:W-:Y:S01]  /*7cf0*/  FFMA.FTZ R175, R138, R9.reuse, -R143 ;  /* 0x000000098aaf7223 */ /* 0x080fe2000001088f */
[----:B------:R-:W0:Y:S01]  /*7d00*/  MUFU.EX2 R126, R126 ;  /* 0x0000007e007e7308 */ /* 0x000e220000000800 */
[----:B------:R-:W-:Y:S01]  /*7d10*/  FADD.FTZ R154, R190, R11 ;  /* 0x0000000bbe9a7221 */ /* 0x000fe20000010000 */
[-CC-:B------:R-:W-:Y:S01]  /*7d20*/  FFMA.FTZ R169, R140, R9.reuse, -R143.reuse ;  /* 0x000000098ca97223 */ /* 0x180fe2000001088f */
[-CC-:B------:R-:W-:Y:S01]  /*7d30*/  FFMA.FTZ R138, R184, R9.reuse, -R143.reuse ;  /* 0x00000009b88a7223 */ /* 0x180fe2000001088f */
[-CC-:B------:R-:W-:Y:S01]  /*7d40*/  FFMA.FTZ R216, R216, R9.reuse, -R143.reuse ;  /* 0x00000009d8d87223 */ /* 0x180fe2000001088f */
[----:B------:R-:W-:Y:S01]  /*7d50*/  FADD.FTZ R154, R129, R154 ;  /* 0x0000009a819a7221 */ /* 0x000fe20000010000 */
[-CC-:B------:R-:W-:Y:S01]  /*7d60*/  FFMA.FTZ R218, R218, R9.reuse, -R143.reuse ;  /* 0x00000009dada7223 */ /* 0x180fe2000001088f */
[----:B------:R-:W-:Y:S01]  /*7d70*/  FFMA.FTZ R143, R160, R9, -R143 ;  /* 0x00000009a08f7223 */ /* 0x000fe2000001088f */
[----:B------:R-:W2:Y:S01]  /*7d80*/  MUFU.EX2 R191, R191 ;  /* 0x000000bf00bf7308 */ /* 0x000ea20000000800 */
[----:B-1----:R-:W-:-:S07]  /*7d90*/  FFMA.FTZ R3, R2, R3, R189 ;  /* 0x0000000302037223 */ /* 0x002fce00000100bd */
[----:B------:R-:W1:Y:S01]  /*7da0*/  MUFU.EX2 R20, R20 ;  /* 0x0000001400147308 */ /* 0x000e620000000800 */
[----:B0-----:R-:W-:-:S07]  /*7db0*/  FADD.FTZ R150, R126, R3 ;  /* 0x000000037e967221 */ /* 0x001fce0000010000 */
[----:B------:R-:W0:Y:S01]  /*7dc0*/  MUFU.EX2 R185, R185 ;  /* 0x000000b900b97308 */ /* 0x000e220000000800 */
[----:B--2---:R-:W-:-:S07]  /*7dd0*/  FADD.FTZ R3, R191, R150 ;  /* 0x00000096bf037221 */ /* 0x004fce0000010000 */
[----:B------:R-:W2:Y:S01]  /*7de0*/  MUFU.EX2 R120, R120 ;  /* 0x0000007800787308 */ /* 0x000ea20000000800 */
[----:B-1----:R-:W-:Y:S01]  /*7df0*/  FADD.FTZ R150, R20, R3 ;  /* 0x0000000314967221 */ /* 0x002fe20000010000 */
[----:B------:R-:W-:-:S04]  /*7e00*/  FADD.FTZ R3, R121, R154 ;  /* 0x0000009a79037221 */ /* 0x000fc80000010000 */
[----:B------:R-:W-:Y:S02]  /*7e10*/  FADD.FTZ R3, R212, R3 ;  /* 0x00000003d4037221 */ /* 0x000fe40000010000 */
[----:B------:R-:W1:Y:S01]  /*7e20*/  MUFU.EX2 R187, R187 ;  /* 0x000000bb00bb7308 */ /* 0x000e620000000800 */
[----:B0-----:R-:W-:Y:S01]  /*7e30*/  FADD.FTZ R11, R185, R150 ;  /* 0x00000096b90b7221 */ /* 0x001fe20000010000 */
[----:B------:R-:W-:-:S04]  /*7e40*/  FADD.FTZ R154, R186, R3 ;  /* 0x00000003ba9a7221 */ /* 0x000fc80000010000 */
[----:B------:R-:W-:Y:S02]  /*7e50*/  FADD.FTZ R154, R127, R154 ;  /* 0x0000009a7f9a7221 */ /* 0x000fe40000010000 */
[----:B------:R-:W0:Y:S01]  /*7e60*/  MUFU.EX2 R122, R122 ;  /* 0x0000007a007a7308 */ /* 0x000e220000000800 */
[----:B--2---:R-:W-:-:S07]  /*7e70*/  FADD.FTZ R150, R120, R11 ;  /* 0x0000000b78967221 */ /* 0x004fce0000010000 */
[----:B------:R-:W2:Y:S01]  /*7e80*/  MUFU.EX2 R181, R181 ;  /* 0x000000b500b57308 */ /* 0x000ea20000000800 */
[----:B-1----:R-:W-:-:S07]  /*7e90*/  FADD.FTZ R3, R187, R150 ;  /* 0x00000096bb037221 */ /* 0x002fce0000010000 */
[----:B------:R-:W1:Y:S01]  /*7ea0*/  MUFU.EX2 R124, R124 ;  /* 0x0000007c007c7308 */ /* 0x000e620000000800 */
[----:B0-----:R-:W-:Y:S01]  /*7eb0*/  FADD.FTZ R150, R122, R3 ;  /* 0x000000037a967221 */ /* 0x001fe20000010000 */
[----:B------:R-:W-:-:S06]  /*7ec0*/  FADD.FTZ R3, R21, R154 ;  /* 0x0000009a15037221 */ /* 0x000fcc0000010000 */
[----:B------:R-:W0:Y:S01]  /*7ed0*/  MUFU.EX2 R183, R183 ;  /* 0x000000b700b77308 */ /* 0x000e220000000800 */
[----:B--2---:R-:W-:Y:S01]  /*7ee0*/  FADD.FTZ R11, R181, R150 ;  /* 0x00000096b50b7221 */ /* 0x004fe20000010000 */
[----:B------:R-:W-:-:S04]  /*7ef0*/  FADD.FTZ R150, R214, R3 ;  /* 0x00000003d6967221 */ /* 0x000fc80000010000 */
[----:B------:R-:W-:Y:S02]  /*7f00*/  FADD.FTZ R3, R139, R150 ;  /* 0x000000968b037221 */ /* 0x000fe40000010000 */
        /* <DEDUP_REMOVED lines=9> */
[----:B--2---:R-:W-:Y:S01]  /*7fa0*/  FADD.FTZ R154, R128, R11 ;  /* 0x0000000b809a7221 */ /* 0x004fe20000010000 */
[----:B------:R-:W-:-:S04]  /*7fb0*/  FADD.FTZ R140, R142, R3 ;  /* 0x000000038e8c7221 */ /* 0x000fc80000010000 */
[----:B------:R-:W-:Y:S02]  /*7fc0*/  FADD.FTZ R3, R133, R140 ;  /* 0x0000008c85037221 */ /* 0x000fe40000010000 */
        /* <DEDUP_REMOVED lines=27> */
[----:B0-----:R-:W-:-:S04]  /*8180*/  FADD.FTZ R150, R141, R150 ;  /* 0x000000968d967221 */ /* 0x001fc80000010000 */
[----:B------:R-:W-:-:S03]  /*8190*/  FADD.FTZ R11, R125, R150 ;  /* 0x000000967d0b7221 */ /* 0x000fc60000010000 */
        /* <DEDUP_REMOVED lines=8> */
.L_x_4579:
[----:B------:R-:W-:Y:S01]  /*8220*/  UIADD3 UR6, UR6, 0x30860, URZ ;  /* 0x0003086006067890 */ /* 0x000fe2000fffe03f */
[C---:B------:R-:W-:Y:S01]  /*8230*/  ISETP.GT.AND P1, PT, R15.reuse, R14, PT ;  /* 0x0000000e0f00720c */ /* 0x040fe20003f24270 */
        /* <DEDUP_REMOVED lines=32> */
[----:B------:R-:W-:-:S07]  /*8440*/  IMAD.MOV.U32 R21, RZ, RZ, R15 ;  /* 0x000000ffff157224 */ /* 0x000fce00078e000f */
.L_x_4561:
[----:B------:R-:W-:Y:S01]  /*8450*/  ISETP.NE.AND P2, PT, R203, 0x1, PT ;  /* 0x00000001cb00780c */ /* 0x000fe20003f45270 */
[----:B------:R-:W-:Y:S01]  /*8460*/  VIADD R12, R22, 0x7f ;  /* 0x0000007f160c7836 */ /* 0x000fe20000000000 */
[----:B------:R-:W-:Y:S02]  /*8470*/  LOP3.LUT P1, RZ, R16, 0x80000, RZ, 0xc0, !PT ;  /* 0x0008000010ff7812 */ /* 0x000fe4000782c0ff */
[----:B------:R-:W-:-:S09]  /*8480*/  IADD3 R15, R17, 0x1, -R18 ;  /* 0x00000001110f7810 */ /* 0x000fd20007ffe812 */
[----:B------:R-:W0:Y:S08]  /*8490*/  @P2 LDC R13, c[0x0][0x44c] ;  /* 0x00011300ff0d2b82 */ /* 0x000e300000000800 */
[----:B------:R-:W1:Y:S01]  /*84a0*/  @P2 LDC R14, c[0x0][0x450] ;  /* 0x00011400ff0e2b82 */ /* 0x000e620000000800 */
[----:B0-----:R-:W-:-:S05]  /*84b0*/  @P2 IMAD.HI.U32 R13, R12, R13, RZ ;  /* 0x0000000d0c0d2227 */ /* 0x001fca00078e00ff */
[----:B-1----:R-:W-:-:S05]  /*84c0*/  @P2 SHF.R.U32.HI R12, RZ, R14, R13 ;  /* 0x0000000eff0c2219 */ /* 0x002fca000001160d */
[----:B------:R-:W-:-:S04]  /*84d0*/  IMAD.IADD R12, R15, 0x1, R12 ;  /* 0x000000010f0c7824 */ /* 0x000fc800078e020c */
[----:B------:R-:W-:Y:S01]  /*84e0*/  VIADD R13, R12, -UR50 ;  /* 0x800000320c0d7c36 */ /* 0x000fe20008000000 */
[----:B------:R-:W-:Y:S06]  /*84f0*/  @!P1 BRA `(.L_x_4581) ;  /* 0x0000000000449947 */ /* 0x000fec0003800000 */
        /* <DEDUP_REMOVED lines=10> */
.L_x_4582:
[----:B------:R-:W0:Y:S02]  /*85a0*/  LDC R121, c[0x0][0x9e4] ;  /* 0x00027900ff797b82 */ /* 0x000e240000000800 */
[----:B0-----:R-:W-:-:S13]  /*85b0*/  ISETP.NE.AND P1, PT, R121, 0x1, PT ;  /* 0x000000017900780c */ /* 0x001fda0003f25270 */
[----:B------:R-:W0:Y:S02]  /*85c0*/  @P1 LDC.64 R14, c[0x0][0x9e8] ;  /* 0x00027a00ff0e1b82 */ /* 0x000e240000000a00 */
[----:B0-----:R-:W-:-:S05]  /*85d0*/  @P1 IMAD.HI.U32 R14, R12, R14, RZ ;  /* 0x0000000e0c0e1227 */ /* 0x001fca00078e00ff */
[----:B------:R-:W-:-:S07]  /*85e0*/  @P1 SHF.R.U32.HI R12, RZ, R15, R14 ;  /* 0x0000000fff0c1219 */ /* 0x000fce000001160e */
.L_x_4583:
[----:B------:R-:W-:-:S05]  /*85f0*/  IMAD R12, R12, R121, RZ ;  /* 0x000000790c0c7224 */ /* 0x000fca00078e02ff */
[----:B------:R-:W-:-:S07]  /*8600*/  VIMNMX R13, R13, R12, !PT ;  /* 0x0000000c0d0d7248 */ /* 0x000fce0007fe0100 */
.L_x_4581:
[----:B------:R-:W-:-:S04]  /*8610*/  VIADD R13, R13, 0x5f ;  /* 0x0000005f0d0d7836 */ /* 0x000fc80000000000 */
[----:B------:R-:W-:-:S05]  /*8620*/  IMAD.HI R13, R13, 0x2aaaaaab, RZ ;  /* 0x2aaaaaab0d0d7827 */ /* 0x000fca00078e02ff */
[----:B------:R-:W-:-:S04]  /*8630*/  SHF.R.U32.HI R12, RZ, 0x1f, R13 ;  /* 0x0000001fff0c7819 */ /* 0x000fc8000001160d */
[----:B------:R-:W-:-:S04]  /*8640*/  LEA.HI.SX32 R13, R13, R12, 0x1c ;  /* 0x0000000c0d0d7211 */ /* 0x000fc800078fe2ff */
[----:B------:R-:W-:-:S04]  /*8650*/  VIMNMX R12, R194, R13, !PT ;  /* 0x0000000dc20c7248 */ /* 0x000fc80007fe0100 */
[----:B------:R-:W-:-:S13]  /*8660*/  ISETP.GE.AND P1, PT, R21, R12, PT ;  /* 0x0000000c1500720c */ /* 0x000fda0003f26270 */
[----:B------:R-:W-:Y:S05]  /*8670*/  @!P1 BRA `(.L_x_4584) ;  /* 0x0000002400189947 */ /* 0x000fea0003800000 */
[----:B------:R-:W-:Y:S01]  /*8680*/  IMAD.MOV.U32 R15, RZ, RZ, R8 ;  /* 0x000000ffff0f7224 */ /* 0x000fe200078e0008 */
[----:B------:R-:W-:Y:S01]  /*8690*/  UMOV UR41, UR39 ;  /* 0x0000002700297c82 */ /* 0x000fe20008000000 */
[----:B------:R-:W-:Y:S01]  /*86a0*/  IMAD.MOV.U32 R13, RZ, RZ, R10 ;  /* 0x000000ffff0d7224 */ /* 0x000fe200078e000a */
[----:B------:R-:W-:Y:S01]  /*86b0*/  UMOV UR4, UR38 ;  /* 0x0000002600047c82 */ /* 0x000fe20008000000 */
[----:B------:R-:W-:-:S05]  /*86c0*/  ULDC UR5, c[0x0][0x9d8] ;  /* 0x0002760000057ab9 */ /* 0x000fca0000000800 */
.L_x_4595:
[----:B------:R-:W-:-:S04]  /*86d0*/  UISETP.NE.AND UP0, UPT, UR4, 0x1, UPT ;  /* 0x000000010400788c */ /* 0x000fc8000bf05270 */
[----:B------:R-:W-:-:S04]  /*86e0*/  USEL UR39, URZ, 0x1, UP0 ;  /* 0x000000013f277887 */ /* 0x000fc80008000000 */
[----:B------:R-:W-:Y:S01]  /*86f0*/  ULOP3.LUT UR39, UR41, UR39, URZ, 0x3c, !UPT ;  /* 0x0000002729277292 */ /* 0x000fe2000f8e3c3f */
[----:B------:R-:W-:Y:S11]  /*8700*/  @!P0 BRA `(.L_x_4585) ;  /* 0x0000000000048947 */ /* 0x000ff60003800000 */
[----:B------:R-:W-:Y:S01]  /*8710*/  BPT.TRAP 0x1 ;  /* 0x000000040000795c */ /* 0x000fe20000300000 */
.L_x_4585:
        /* <DEDUP_REMOVED lines=9> */
.L_x_4586:
[----:B-1----:R-:W-:Y:S05]  /*87b0*/  @P1 BRA `(.L_x_4587) ;  /* 0x0000000000081947 */ /* 0x002fea0003800000 */
[----:B------:R-:W1:Y:S02]  /*87c0*/  SYNCS.PHASECHK.TRANS64.TRYWAIT P1, [UR7+0x30830], R8 ;  /* 0x03083008ff0075a7 */ /* 0x000e640008020147 */
[----:B-1----:R-:W-:Y:S05]  /*87d0*/  @!P1 BRA `(.L_x_4588) ;  /* 0x000000ec00c49947 */ /* 0x002fea0003800000 */
.L_x_4587:
        /* <DEDUP_REMOVED lines=169> */
.L_x_4589:
[----:B------:R-:W-:Y:S01]  /*9270*/  ULEA UR6, UR4, UR40, 0x3 ;  /* 0x0000002804067291 */ /* 0x000fe2000f8e183f */
[----:B------:R-:W-:-:S05]  /*9280*/  IMAD.U32 R0, RZ, RZ, UR41 ;  /* 0x00000029ff007e24 */ /* 0x000fca000f8e00ff */
[----:B------:R-:W-:-:S04]  /*9290*/  SHF.L.U32 R0, R0, 0x1f, RZ ;  /* 0x0000001f00007819 */ /* 0x000fc800000006ff */
[----:B------:R2:W3:Y:S01]  /*92a0*/  SYNCS.PHASECHK.TRANS64.TRYWAIT P1, [UR6+0x30850], R0 ;  /* 0x03085000ff0075a7 */ /* 0x0004e20008020146 */
[----:B------:R-:W-:Y:S05]  /*92b0*/  @!P0 BRA `(.L_x_4590) ;  /* 0x0000000000048947 */ /* 0x000fea0003800000 */
[----:B------:R-:W-:Y:S01]  /*92c0*/  BPT.TRAP 0x1 ;  /* 0x000000040000795c */ /* 0x000fe20000300000 */
.L_x_4590:
[----:B---3--:R-:W-:Y:S05]  /*92d0*/  @P1 BRA `(.L_x_4591) ;  /* 0x0000000000081947 */ /* 0x008fea0003800000 */
[----:B------:R-:W3:Y:S02]  /*92e0*/  SYNCS.PHASECHK.TRANS64.TRYWAIT P1, [UR6+0x30850], R0 ;  /* 0x03085000ff0075a7 */ /* 0x000ee40008020146 */
[----:B---3--:R-:W-:Y:S05]  /*92f0*/  @!P1 BRA `(.L_x_4592) ;  /* 0x000000e400149947 */ /* 0x008fea0003800000 */
.L_x_4591:
        /* <DEDUP_REMOVED lines=38> */
.L_x_4593:
        /* <DEDUP_REMOVED lines=38> */
[----:B------:R-:W3:Y:S01]  /*97c0*/  MUFU.TANH R122, R122 ;  /* 0x0000007a007a7308 */ /* 0x000ee20000002400 */
[----:B----4-:R-:W-:Y:S01]  /*97d0*/  FMNMX.FTZ R121, R120, R15, !PT ;  /* 0x0000000f78797209 */ /* 0x010fe20007810000 */
        /* <DEDUP_REMOVED lines=19> */
[----:B------:R-:W-:-:S03]  /*9910*/  UIADD3 UR7, UR7, 0x30840, URZ ;  /* 0x0003084007077890 */ /* 0x000fc6000fffe03f */
[----:B------:R-:W3:Y:S01]  /*9920*/  MUFU.TANH R172, R172 ;  /* 0x000000ac00ac7308 */ /* 0x000ee20000002400 */
[----:B----4-:R-:W-:Y:S01]  /*9930*/  FMNMX.FTZ R9, R170, R9, !PT ;  /* 0x00000009aa097209 */ /* 0x010fe20007810000 */
[----:B------:R-:W-:-:S06]  /*9940*/  UPRMT UR7, UR60, 0x654, UR7 ;  /* 0x000006543c077896 */ /* 0x000fcc0008000007 */
[----:B------:R-:W4:Y:S01]  /*9950*/  MUFU.TANH R126, R126 ;  /* 0x0000007e007e7308 */ /* 0x000f220000002400 */
[----:B-1----:R-:W-:Y:S02]  /*9960*/  FMNMX.FTZ R121, R124, R121, !PT ;  /* 0x000000797c797209 */ /* 0x002fe40007810000 */
[----:B------:R-:W-:Y:S05]  /*9970*/  SYNCS.ARRIVE.TRANS64.RED.A1T0 RZ, [UR7], RZ ;  /* 0x000000ffffff79a7 */ /* 0x000fea0008100407 */
[----:B------:R-:W1:Y:S01]  /*9980*/  MUFU.TANH R174, R174 ;  /* 0x000000ae00ae7308 */ /* 0x000e620000002400 */
[----:B---3--:R-:W-:-:S07]  /*9990*/  FMNMX.FTZ R9, R172, R9, !PT ;  /* 0x00000009ac097209 */ /* 0x008fce0007810000 */
[----:B------:R-:W3:Y:S01]  /*99a0*/  MUFU.TANH R128, R128 ;  /* 0x0000008000807308 */ /* 0x000ee20000002400 */
[----:B----4-:R-:W-:-:S07]  /*99b0*/  FMNMX.FTZ R121, R126, R121, !PT ;  /* 0x000000797e797209 */ /* 0x010fce0007810000 */
[----:B------:R-:W4:Y:S01]  /*99c0*/  MUFU.TANH R176, R176 ;  /* 0x000000b000b07308 */ /* 0x000f220000002400 */
[----:B-1----:R-:W-:-:S07]  /*99d0*/  FMNMX.FTZ R9, R174, R9, !PT ;  /* 0x00000009ae097209 */ /* 0x002fce0007810000 */
        /* <DEDUP_REMOVED lines=37> */
[----:B---3--:R-:W-:Y:S01]  /*9c30*/  FMNMX.FTZ R123, R146, R121, !PT ;  /* 0x00000079927b7209 */ /* 0x008fe20007810000 */
[----:B------:R-:W-:-:S06]  /*9c40*/  FMUL.FTZ R121, R165, UR5 ;  /* 0x00000005a5797c20 */ /* 0x000fcc0008410000 */
        /* <DEDUP_REMOVED lines=24> */
[----:B------:R-:W2:Y:S01]  /*9dd0*/  MUFU.TANH R228, R228 ;  /* 0x000000e400e47308 */ /* 0x000ea20000002400 */
[----:B----4-:R-:W-:-:S07]  /*9de0*/  FMNMX.FTZ R9, R226, R9, !PT ;  /* 0x00000009e2097209 */ /* 0x010fce0007810000 */
[----:B------:R-:W3:Y:S01]  /*9df0*/  MUFU.TANH R162, R162 ;  /* 0x000000a200a27308 */ /* 0x000ee20000002400 */
[----:B-1----:R-:W-:-:S07]  /*9e00*/  FMNMX.FTZ R123, R160, R123, !PT ;  /* 0x0000007ba07b7209 */ /* 0x002fce0007810000 */
[----:B------:R-:W1:Y:S01]  /*9e10*/  MUFU.TANH R121, R121 ;  /* 0x0000007900797308 */ /* 0x000e620000002400 */
[----:B--2---:R-:W-:-:S07]  /*9e20*/  FMNMX.FTZ R0, R228, R9, !PT ;  /* 0x00000009e4007209 */ /* 0x004fce0007810000 */
[----:B------:R-:W2:Y:S01]  /*9e30*/  MUFU.TANH R164, R164 ;  /* 0x000000a400a47308 */ /* 0x000ea20000002400 */
[----:B---3--:R-:W-:-:S07]  /*9e40*/  FMNMX.FTZ R123, R162, R123, !PT ;  /* 0x0000007ba27b7209 */ /* 0x008fce0007810000 */
[----:B------:R-:W3:Y:S01]  /*9e50*/  MUFU.TANH R166, R166 ;  /* 0x000000a600a67308 */ /* 0x000ee20000002400 */
[----:B-1----:R-:W-:-:S05]  /*9e60*/  FMNMX.FTZ R0, R121, R0, !PT ;  /* 0x0000000079007209 */ /* 0x002fca0007810000 */
[----:B------:R-:W1:Y:S01]  /*9e70*/  SHFL.BFLY PT, R9, R0, 0x2, 0x1f ;  /* 0x0c401f0000097f89 */ /* 0x000e6200000e0000 */
[----:B--2---:R-:W-:-:S04]  /*9e80*/  FMNMX.FTZ R123, R164, R123, !PT ;  /* 0x0000007ba47b7209 */ /* 0x004fc80007810000 */
[----:B---3--:R-:W-:-:S05]  /*9e90*/  FMNMX.FTZ R123, R166, R123, !PT ;  /* 0x0000007ba67b7209 */ /* 0x008fca0007810000 */
[----:B0-----:R-:W0:Y:S01]  /*9ea0*/  SHFL.BFLY PT, R8, R123, 0x2, 0x1f ;  /* 0x0c401f007b087f89 */ /* 0x001e2200000e0000 */
[----:B-1----:R-:W-:Y:S02]  /*9eb0*/  FMNMX.FTZ R2, R0, R9, !PT ;  /* 0x0000000900027209 */ /* 0x002fe40007810000 */
[----:B------:R-:W1:Y:S03]  /*9ec0*/  LDC R9, c[0x0][0x988] ;  /* 0x00026200ff097b82 */ /* 0x000e660000000800 */
[----:B------:R-:W2:Y:S01]  /*9ed0*/  SHFL.BFLY PT, R125, R2, 0x1, 0x1f ;  /* 0x0c201f00027d7f89 */ /* 0x000ea200000e0000 */
[----:B0-----:R-:W-:-:S05]  /*9ee0*/  FMNMX.FTZ R127, R123, R8, !PT ;  /* 0x000000087b7f7209 */ /* 0x001fca0007810000 */
[----:B------:R-:W0:Y:S01]  /*9ef0*/  SHFL.BFLY PT, R8, R127, 0x1, 0x1f ;  /* 0x0c201f007f087f89 */ /* 0x000e2200000e0000 */
[----:B--2---:R-:W-:-:S05]  /*9f00*/  FMNMX.FTZ R10, R2, R125, !PT ;  /* 0x0000007d020a7209 */ /* 0x004fca0007810000 */
[C---:B------:R-:W-:Y:S01]  /*9f10*/  FADD.FTZ R13, -R10.reuse, R13 ;  /* 0x0000000d0a0d7221 */ /* 0x040fe20000010100 */
[----:B-1----:R-:W-:-:S03]  /*9f20*/  FMUL.FTZ R141, R10, R9 ;  /* 0x000000090a8d7220 */ /* 0x002fc60000410000 */
[-C--:B------:R-:W-:Y:S01]  /*9f30*/  FMUL.FTZ R125, R13, R9.reuse ;  /* 0x000000090d7d7220 */ /* 0x080fe20000410000 */
[-CC-:B------:R-:W-:Y:S01]  /*9f40*/  FFMA.FTZ R133, R214, R9.reuse, -R141.reuse ;  /* 0x00000009d6857223 */ /* 0x180fe2000001088d */
[-CC-:B------:R-:W-:Y:S01]  /*9f50*/  FFMA.FTZ R214, R121, R9.reuse, -R141.reuse ;  /* 0x0000000979d67223 */ /* 0x180fe2000001088d */
[-CC-:B------:R-:W-:Y:S01]  /*9f60*/  FFMA.FTZ R123, R172, R9.reuse, -R141.reuse ;  /* 0x00000009ac7b7223 */ /* 0x180fe2000001088d */
[----:B------:R1:W-:Y:S01]  /*9f70*/  MUFU.EX2 R0, R125 ;  /* 0x0000007d00007308 */ /* 0x0003e20000000800 */
[-CC-:B------:R-:W-:Y:S01]  /*9f80*/  FFMA.FTZ R180, R180, R9.reuse, -R141.reuse ;  /* 0x00000009b4b47223 */ /* 0x180fe2000001088d */
[-CC-:B------:R-:W-:Y:S01]  /*9f90*/  FFMA.FTZ R131, R190, R9.reuse, -R141.reuse ;  /* 0x00000009be837223 */ /* 0x180fe2000001088d */
[----:B0-----:R-:W-:Y:S01]  /*9fa0*/  FMNMX.FTZ R8, R127, R8, !PT ;  /* 0x000000087f087209 */ /* 0x001fe20007810000 */
[-CC-:B------:R-:W-:Y:S01]  /*9fb0*/  FFMA.FTZ R127, R182, R9.reuse, -R141.reuse ;  /* 0x00000009b67f7223 */ /* 0x180fe2000001088d */
[-CC-:B------:R-:W-:Y:S01]  /*9fc0*/  FFMA.FTZ R182, R184, R9.reuse, -R141.reuse ;  /* 0x00000009b8b67223 */ /* 0x180fe2000001088d */
[-CC-:B------:R-:W-:Y:S01]  /*9fd0*/  FFMA.FTZ R172, R216, R9.reuse, -R141.reuse ;  /* 0x00000009d8ac7223 */ /* 0x180fe2000001088d */
[-C--:B------:R-:W-:Y:S01]  /*9fe0*/  FFMA.FTZ R135, R218, R9.reuse, -R141 ;  /* 0x00000009da877223 */ /* 0x080fe2000001088d */
[C---:B------:R-:W-:Y:S01]  /*9ff0*/  FADD.FTZ R13, -R8.reuse, R15 ;  /* 0x0000000f080d7221 */ /* 0x040fe20000010100 */
[-C--:B------:R-:W-:Y:S01]  /*a000*/  FMUL.FTZ R121, R8, R9.reuse ;  /* 0x0000000908797220 */ /* 0x080fe20000410000 */
[-CC-:B------:R-:W-:Y:S01]  /*a010*/  FFMA.FTZ R15, R168, R9.reuse, -R141.reuse ;  /* 0x00000009a80f7223 */ /* 0x180fe2000001088d */
[-CC-:B------:R-:W-:Y:S01]  /*a020*/  FFMA.FTZ R168, R174, R9.reuse, -R141.reuse ;  /* 0x00000009aea87223 */ /* 0x180fe2000001088d */
[-C--:B------:R-:W-:Y:S01]  /*a030*/  FMUL.FTZ R129, R13, R9.reuse ;  /* 0x000000090d817220 */ /* 0x080fe20000410000 */
[-C--:B------:R-:W-:Y:S01]  /*a040*/  FFMA.FTZ R13, R14, R9.reuse, -R141 ;  /* 0x000000090e0d7223 */ /* 0x080fe2000001088d */
[-C--:B------:R-:W-:Y:S01]  /*a050*/  FFMA.FTZ R189, R120, R9.reuse, -R121 ;  /* 0x0000000978bd7223 */ /* 0x080fe20000010879 */
[-C--:B------:R-:W-:Y:S01]  /*a060*/  FFMA.FTZ R14, R20, R9.reuse, -R141 ;  /* 0x00000009140e7223 */ /* 0x080fe2000001088d */
[-CC-:B------:R-:W-:Y:S01]  /*a070*/  FFMA.FTZ R120, R122, R9.reuse, -R121.reuse ;  /* 0x000000097a787223 */ /* 0x180fe20000010879 */
[----:B------:R0:W-:Y:S01]  /*a080*/  MUFU.EX2 R2, R129 ;  /* 0x0000008100027308 */ /* 0x0001e20000000800 */
[-C--:B------:R-:W-:Y:S01]  /*a090*/  FFMA.FTZ R191, R124, R9.reuse, -R121 ;  /* 0x000000097cbf7223 */ /* 0x080fe20000010879 */
[-C--:B------:R-:W-:Y:S01]  /*a0a0*/  FFMA.FTZ R20, R170, R9.reuse, -R141 ;  /* 0x00000009aa147223 */ /* 0x080fe2000001088d */
[-CC-:B------:R-:W-:Y:S01]  /*a0b0*/  FFMA.FTZ R122, R126, R9.reuse, -R121.reuse ;  /* 0x000000097e7a7223 */ /* 0x180fe20000010879 */
[-CC-:B------:R-:W-:Y:S01]  /*a0c0*/  FFMA.FTZ R185, R128, R9.reuse, -R121.reuse ;  /* 0x0000000980b97223 */ /* 0x180fe20000010879 */
[-C--:B------:R-:W-:Y:S01]  /*a0d0*/  FFMA.FTZ R124, R130, R9.reuse, -R121 ;  /* 0x00000009827c7223 */ /* 0x080fe20000010879 */
[-C--:B-1----:R-:W-:Y:S01]  /*a0e0*/  FFMA.FTZ R125, R176, R9.reuse, -R141 ;  /* 0x00000009b07d7223 */ /* 0x082fe2000001088d */
[-CC-:B------:R-:W-:Y:S01]  /*a0f0*/  FFMA.FTZ R187, R132, R9.reuse, -R121.reuse ;  /* 0x0000000984bb7223 */ /* 0x180fe20000010879 */
[----:B------:R-:W1:Y:S01]  /*a100*/  MUFU.EX2 R13, R13 ;  /* 0x0000000d000d7308 */ /* 0x000e620000000800 */
[-CC-:B------:R-:W-:Y:S01]  /*a110*/  FFMA.FTZ R181, R136, R9.reuse, -R121.reuse ;  /* 0x0000000988b57223 */ /* 0x180fe20000010879 */
[-C--:B------:R-:W-:Y:S01]  /*a120*/  FFMA.FTZ R128, R138, R9.reuse, -R121 ;  /* 0x000000098a807223 */ /* 0x080fe20000010879 */
[-C--:B------:R-:W-:Y:S01]  /*a130*/  FFMA.FTZ R170, R178, R9.reuse, -R141 ;  /* 0x00000009b2aa7223 */ /* 0x080fe2000001088d */
[-CC-:B------:R-:W-:Y:S01]  /*a140*/  FFMA.FTZ R126, R134, R9.reuse, -R121.reuse ;  /* 0x00000009867e7223 */ /* 0x180fe20000010879 */
[-C--:B------:R-:W-:Y:S01]  /*a150*/  FFMA.FTZ R183, R140, R9.reuse, -R121 ;  /* 0x000000098cb77223 */ /* 0x080fe20000010879 */
[-C--:B0-----:R-:W-:Y:S01]  /*a160*/  FFMA.FTZ R129, R186, R9.reuse, -R141 ;  /* 0x00000009ba817223 */ /* 0x081fe2000001088d */
[-C--:B------:R-:W-:Y:S01]  /*a170*/  FFMA.FTZ R130, R142, R9.reuse, -R121 ;  /* 0x000000098e827223 */ /* 0x080fe20000010879 */
[----:B------:R-:W0:Y:S01]  /*a180*/  MUFU.EX2 R189, R189 ;  /* 0x000000bd00bd7308 */ /* 0x000e220000000800 */
[-C--:B------:R-:W-:Y:S01]  /*a190*/  FFMA.FTZ R176, R188, R9.reuse, -R141 ;  /* 0x00000009bcb07223 */ /* 0x080fe2000001088d */
[-CC-:B------:R-:W-:Y:S01]  /*a1a0*/  FFMA.FTZ R177, R144, R9.reuse, -R121.reuse ;  /* 0x0000000990b17223 */ /* 0x180fe20000010879 */
[-C--:B------:R-:W-:Y:S01]  /*a1b0*/  FFMA.FTZ R132, R146, R9.reuse, -R121 ;  /* 0x0000000992847223 */ /* 0x080fe20000010879 */
[-C--:B------:R-:W-:Y:S01]  /*a1c0*/  FFMA.FTZ R178, R212, R9.reuse, -R141 ;  /* 0x00000009d4b27223 */ /* 0x080fe2000001088d */
[-CC-:B------:R-:W-:Y:S01]  /*a1d0*/  FFMA.FTZ R179, R148, R9.reuse, -R121.reuse ;  /* 0x0000000994b37223 */ /* 0x180fe20000010879 */
[-CC-:B------:R-:W-:Y:S01]  /*a1e0*/  FFMA.FTZ R134, R150, R9.reuse, -R121.reuse ;  /* 0x0000000996867223 */ /* 0x180fe20000010879 */
[----:B------:R-:W-:Y:S01]  /*a1f0*/  FFMA.FTZ R173, R152, R9, -R121 ;  /* 0x0000000998ad7223 */ /* 0x000fe20000010879 */
[----:B------:R-:W2:Y:S01]  /*a200*/  MUFU.EX2 R14, R14 ;  /* 0x0000000e000e7308 */ /* 0x000ea20000000800 */
[----:B-1----:R-:W-:Y:S01]  /*a210*/  FFMA.FTZ R11, R0, R11, R13 ;  /* 0x0000000b000b7223 */ /* 0x002fe2000001000d */
[-C--:B------:R-:W-:Y:S01]  /*a220*/  FFMA.FTZ R174, R220, R9.reuse, -R141 ;  /* 0x00000009dcae7223 */ /* 0x080fe2000001088d */
[-C--:B------:R-:W-:Y:S01]  /*a230*/  FFMA.FTZ R175, R156, R9.reuse, -R121 ;  /* 0x000000099caf7223 */ /* 0x080fe20000010879 */
[-CC-:B------:R-:W-:Y:S01]  /*a240*/  FFMA.FTZ R137, R222, R9.reuse, -R141.reuse ;  /* 0x00000009de897223 */ /* 0x180fe2000001088d */
[-C--:B------:R-:W-:Y:S01]  /*a250*/  FFMA.FTZ R139, R224, R9.reuse, -R141 ;  /* 0x00000009e08b7223 */ /* 0x080fe2000001088d */
[-C--:B------:R-:W-:Y:S01]  /*a260*/  FFMA.FTZ R169, R160, R9.reuse, -R121 ;  /* 0x00000009a0a97223 */ /* 0x080fe20000010879 */
[----:B------:R-:W-:Y:S01]  /*a270*/  FFMA.FTZ R212, R226, R9, -R141 ;  /* 0x00000009e2d47223 */ /* 0x000fe2000001088d */
[----:B------:R-:W1:Y:S01]  /*a280*/  MUFU.EX2 R120, R120 ;  /* 0x0000007800787308 */ /* 0x000e620000000800 */
[----:B0-----:R-:W-:Y:S01]  /*a290*/  FFMA.FTZ R3, R2, R3, R189 ;  /* 0x0000000302037223 */ /* 0x001fe200000100bd */
[-C--:B------:R-:W-:Y:S01]  /*a2a0*/  FFMA.FTZ R162, R162, R9.reuse, -R121 ;  /* 0x00000009a2a27223 */ /* 0x080fe20000010879 */
[-C--:B------:R-:W-:Y:S01]  /*a2b0*/  FFMA.FTZ R143, R228, R9.reuse, -R141 ;  /* 0x00000009e48f7223 */ /* 0x080fe2000001088d */
[----:B------:R-:W-:-:S04]  /*a2c0*/  FFMA.FTZ R164, R164, R9, -R121 ;  /* 0x00000009a4a47223 */ /* 0x000fc80000010879 */
        /* <DEDUP_REMOVED lines=33> */
[-CC-:B------:R-:W-:Y:S01]  /*a4e0*/  FFMA.FTZ R138, R158, R9.reuse, -R121.reuse ;  /* 0x000000099e8a7223 */ /* 0x180fe20000010879 */
[----:B------:R-:W-:-:S05]  /*a4f0*/  FFMA.FTZ R121, R166, R9, -R121 ;  /* 0x00000009a6797223 */ /* 0x000fca0000010879 */
        /* <DEDUP_REMOVED lines=60> */
.L_x_4594:
        /* <DEDUP_REMOVED lines=34> */
.L_x_4584:
[----:B------:R-:W-:-:S13]  /*aae0*/  ISETP.GE.AND P1, PT, R21, R194, PT ;  /* 0x000000c21500720c */ /* 0x000fda0003f26270 */
        /* <DEDUP_REMOVED lines=9> */
.L_x_4615:
[----:B------:R-:W-:-:S04]  /*ab80*/  UIADD3 UR38, UR4, 0x1, URZ ;  /* 0x0000000104267890 */ /* 0x000fc8000fffe03f */
[----:B------:R-:W-:-:S04]  /*ab90*/  UISETP.NE.AND UP0, UPT, UR38, 0x2, UPT ;  /* 0x000000022600788c */ /* 0x000fc8000bf05270 */
[----:B------:R-:W-:Y:S02]  /*aba0*/  USEL UR39, URZ, 0x1, UP0 ;  /* 0x000000013f277887 */ /* 0x000fe40008000000 */
[----:B------:R-:W-:Y:S02]  /*abb0*/  USEL UR38, UR38, URZ, UP0 ;  /* 0x0000003f26267287 */ /* 0x000fe40008000000 */
[----:B------:R-:W-:Y:S01]  /*abc0*/  ULOP3.LUT UR39, UR7, UR39, URZ, 0x3c, !UPT ;  /* 0x0000002707277292 */ /* 0x000fe2000f8e3c3f */
[----:B------:R-:W-:Y:S11]  /*abd0*/  @!P0 BRA `(.L_x_4597) ;  /* 0x0000000000048947 */ /* 0x000ff60003800000 */
[----:B------:R-:W-:Y:S01]  /*abe0*/  BPT.TRAP 0x1 ;  /* 0x000000040000795c */ /* 0x000fe20000300000 */
.L_x_4597:
[----:B------:R-:W-:Y:S01]  /*abf0*/  ULEA UR6, UR38, UR40, 0x3 ;  /* 0x0000002826067291 */ /* 0x000fe2000f8e183f */
[----:B------:R-:W-:-:S05]  /*ac00*/  IMAD.U32 R8, RZ, RZ, UR39 ;  /* 0x00000027ff087e24 */ /* 0x000fca000f8e00ff */
[----:B------:R-:W-:-:S04]  /*ac10*/  SHF.L.U32 R8, R8, 0x1f, RZ ;  /* 0x0000001f08087819 */ /* 0x000fc800000006ff */
[----:B------:R0:W1:Y:S01]  /*ac20*/  SYNCS.PHASECHK.TRANS64.TRYWAIT P1, [UR6+0x30830], R8 ;  /* 0x03083008ff0075a7 */ /* 0x0000620008020146 */
[----:B------:R-:W-:Y:S05]  /*ac30*/  @!P0 BRA `(.L_x_4598) ;  /* 0x0000000000048947 */ /* 0x000fea0003800000 */
[----:B------:R-:W-:Y:S01]  /*ac40*/  BPT.TRAP 0x1 ;  /* 0x000000040000795c */ /* 0x000fe20000300000 */
.L_x_4598:
[----:B-1----:R-:W-:Y:S05]  /*ac50*/  @P1 BRA `(.L_x_4599) ;  /* 0x0000000000081947 */ /* 0x002fea0003800000 */
[----:B------:R-:W1:Y:S02]  /*ac60*/  SYNCS.PHASECHK.TRANS64.TRYWAIT P1, [UR6+0x30830], R8 ;  /* 0x03083008ff0075a7 */ /* 0x000e640008020146 */
[----:B-1----:R-:W-:Y:S05]  /*ac70*/  @!P1 BRA `(.L_x_4600) ;  /* 0x000000c800cc9947 */ /* 0x002fea0003800000 */
.L_x_4599:
        /* <DEDUP_REMOVED lines=169> */
.L_x_4601:
[----:B------:R-:W-:Y:S01]  /*b710*/  ULEA UR6, UR4, UR40, 0x3 ;  /* 0x0000002804067291 */ /* 0x000fe2000f8e183f */
[----:B------:R-:W-:-:S05]  /*b720*/  IMAD.U32 R0, RZ, RZ, UR7 ;  /* 0x00000007ff007e24 */ /* 0x000fca000f8e00ff */
[----:B------:R-:W-:-:S04]  /*b730*/  SHF.L.U32 R0, R0, 0x1f, RZ ;  /* 0x0000001f00007819 */ /* 0x000fc800000006ff */
[----:B------:R2:W3:Y:S01]  /*b740*/  SYNCS.PHASECHK.TRANS64.TRYWAIT P1, [UR6+0x30850], R0 ;  /* 0x03085000ff0075a7 */ /* 0x0004e20008020146 */
[----:B------:R-:W-:Y:S05]  /*b750*/  @!P0 BRA `(.L_x_4602) ;  /* 0x0000000000048947 */ /* 0x000fea0003800000 */
[----:B------:R-:W-:Y:S01]  /*b760*/  BPT.TRAP 0x1 ;  /* 0x000000040000795c */ /* 0x000fe20000300000 */
.L_x_4602:
[----:B---3--:R-:W-:Y:S05]  /*b770*/  @P1 BRA `(.L_x_4603) ;  /* 0x0000000000081947 */ /* 0x008fea0003800000 */
[----:B------:R-:W3:Y:S02]  /*b780*/  SYNCS.PHASECHK.TRANS64.TRYWAIT P1, [UR6+0x30850], R0 ;  /* 0x03085000ff0075a7 */ /* 0x000ee40008020146 */
[----:B---3--:R-:W-:Y:S05]  /*b790*/  @!P1 BRA `(.L_x_4604) ;  /* 0x000000c0001c9947 */ /* 0x008fea0003800000 */
.L_x_4603:
        /* <DEDUP_REMOVED lines=38> */
.L_x_4605:
[----:B------:R-:W-:Y:S01]  /*ba00*/  ISETP.NE.AND P2, PT, R203, 0x1, PT ;  /* 0x00000001cb00780c */ /* 0x000fe20003f45270 */
[----:B------:R-:W-:Y:S01]  /*ba10*/  FMUL.FTZ R10, R126, UR5 ;  /* 0x000000057e0a7c20 */ /* 0x000fe20008410000 */
[----:B------:R-:W-:Y:S01]  /*ba20*/  FMUL.FTZ R14, R127, UR5 ;  /* 0x000000057f0e7c20 */ /* 0x000fe20008410000 */
[----:B-1----:R-:W-:Y:S01]  /*ba30*/  FMUL.FTZ R9, R140, UR5 ;  /* 0x000000058c097c20 */ /* 0x002fe20008410000 */
[----:B------:R-:W-:Y:S01]  /*ba40*/  FMUL.FTZ R140, R141, UR5 ;  /* 0x000000058d8c7c20 */ /* 0x000fe20008410000 */
[----:B------:R-:W-:Y:S01]  /*ba50*/  FMUL.FTZ R141, R144, UR5 ;  /* 0x00000005908d7c20 */ /* 0x000fe20008410000 */
[----:B------:R-:W-:Y:S01]  /*ba60*/  FMUL.FTZ R144, R149, UR5 ;  /* 0x0000000595907c20 */ /* 0x000fe20008410000 */
[----:B------:R-:W-:Y:S01]  /*ba70*/  FMUL.FTZ R149, R157, UR5 ;  /* 0x000000059d957c20 */ /* 0x000fe20008410000 */
[----:B------:R-:W-:Y:S01]  /*ba80*/  IMAD.IADD R157, R192, 0x1, R22 ;  /* 0x00000001c09d7824 */ /* 0x000fe200078e0216 */
[----:B------:R-:W-:Y:S01]  /*ba90*/  ULEA UR4, UR38, UR40, 0x3 ;  /* 0x0000002826047291 */ /* 0x000fe2000f8e183f */
[----:B------:R-:W-:Y:S01]  /*baa0*/  FMUL.FTZ R214, R128, UR5 ;  /* 0x0000000580d67c20 */ /* 0x000fe20008410000 */
[----:B------:R-:W-:Y:S01]  /*bab0*/  FMUL.FTZ R128, R143, UR5 ;  /* 0x000000058f807c20 */ /* 0x000fe20008410000 */
[----:B------:R-:W-:Y:S01]  /*bac0*/  FMUL.FTZ R143, R148, UR5 ;  /* 0x00000005948f7c20 */ /* 0x000fe20008410000 */
[----:B------:R-:W1:Y:S01]  /*bad0*/  @P2 LDC R126, c[0x0][0x44c] ;  /* 0x00011300ff7e2b82 */ /* 0x000e620000000800 */
[----:B------:R-:W-:Y:S01]  /*bae0*/  UIADD3 UR4, UR4, 0x30840, URZ ;  /* 0x0003084004047890 */ /* 0x000fe2000fffe03f */
[----:B------:R-:W-:-:S02]  /*baf0*/  IMAD R169, R21, -0x60, RZ ;  /* 0xffffffa015a97824 */ /* 0x000fc400078e02ff */
[----:B0-----:R-:W-:Y:S01]  /*bb00*/  FMUL.FTZ R8, R120, UR5 ;  /* 0x0000000578087c20 */ /* 0x001fe20008410000 */
[----:B------:R-:W-:Y:S01]  /*bb10*/  FMUL.FTZ R212, R125, UR5 ;  /* 0x000000057dd47c20 */ /* 0x000fe20008410000 */
[----:B------:R-:W-:Y:S01]  /*bb20*/  FMUL.FTZ R15, R130, UR5 ;  /* 0x00000005820f7c20 */ /* 0x000fe20008410000 */
[----:B------:R-:W-:Y:S01]  /*bb30*/  FMUL.FTZ R186, R121, UR5 ;  /* 0x0000000579ba7c20 */ /* 0x000fe20008410000 */
[----:B--2---:R-:W-:Y:S01]  /*bb40*/  FMUL.FTZ R0, R122, UR5 ;  /* 0x000000057a007c20 */ /* 0x004fe20008410000 */
[----:B------:R-:W0:Y:S01]  /*bb50*/  @P2 LDC R127, c[0x0][0x450] ;  /* 0x00011400ff7f2b82 */ /* 0x000e220000000800 */
        /* <DEDUP_REMOVED lines=37> */
[----:B------:R-:W-:Y:S01]  /*bdb0*/  FMUL.FTZ R164, R164, UR5 ;  /* 0x00000005a4a47c20 */ /* 0x000fe20008410000 */
[----:B------:R-:W-:Y:S01]  /*bdc0*/  LOP3.LUT P1, RZ, R16, 0x80000, RZ, 0xc0, !PT ;  /* 0x0008000010ff7812 */ /* 0x000fe2000782c0ff */
[----:B------:R-:W-:Y:S01]  /*bdd0*/  IMAD R126, R23, -0x2, R126 ;  /* 0xfffffffe177e7824 */ /* 0x000fe200078e027e */
[----:B------:R-:W1:Y:S01]  /*bde0*/  MUFU.TANH R8, R8 ;  /* 0x0000000800087308 */ /* 0x000e620000002400 */
[----:B------:R-:W-:Y:S01]  /*bdf0*/  SYNCS.ARRIVE.TRANS64.RED.A1T0 RZ, [UR4], RZ ;  /* 0x000000ffffff79a7 */ /* 0x000fe20008100404 */
[----:B------:R-:W-:Y:S01]  /*be00*/  ULOP3.LUT UR4, URZ, UR43, URZ, 0x33, !UPT ;  /* 0x0000002b3f047292 */ /* 0x000fe2000f8e333f */
[----:B------:R-:W-:Y:S01]  /*be10*/  VIADD R155, R126, 0xffffffff ;  /* 0xffffffff7e9b7836 */ /* 0x000fe20000000000 */
[----:B------:R-:W-:-:S04]  /*be20*/  IADD3 R127, -R18, R126, R17 ;  /* 0x0000007e127f7210 */ /* 0x000fc80007ffe111 */
[----:B------:R-:W2:Y:S01]  /*be30*/  MUFU.TANH R186, R186 ;  /* 0x000000ba00ba7308 */ /* 0x000ea20000002400 */
[C---:B------:R-:W-:Y:S02]  /*be40*/  VIADD R166, R127.reuse, UR50 ;  /* 0x000000327fa67c36 */ /* 0x040fe40008000000 */
[----:B------:R-:W-:Y:S02]  /*be50*/  VIADD R167, R127, UR4 ;  /* 0x000000047fa77c36 */ /* 0x000fe40008000000 */
[--C-:B0-----:R-:W-:Y:S02]  /*be60*/  IMAD.IADD R159, R166, 0x1, R148.reuse ;  /* 0x00000001a69f7824 */ /* 0x101fe400078e0294 */
        /* <DEDUP_REMOVED lines=60> */
.L_x_4608:
[----:B------:R-:W-:-:S05]  /*c230*/  IMAD.U32 R150, RZ, RZ, UR41 ;  /* 0x00000029ff967e24 */ /* 0x000fca000f8e00ff */
[----:B------:R-:W-:-:S13]  /*c240*/  ISETP.NE.AND P1, PT, R150, 0x1, PT ;  /* 0x000000019600780c */ /* 0x000fda0003f25270 */
[----:B------:R-:W1:Y:S02]  /*c250*/  @P1 LDC.64 R126, c[0x0][0x9e8] ;  /* 0x00027a00ff7e1b82 */ /* 0x000e640000000a00 */
[----:B-1----:R-:W-:-:S05]  /*c260*/  @P1 IMAD.HI.U32 R126, R148, R126, RZ ;  /* 0x0000007e947e1227 */ /* 0x002fca00078e00ff */
[----:B------:R-:W-:-:S07]  /*c270*/  @P1 SHF.R.U32.HI R148, RZ, R127, R126 ;  /* 0x0000007fff941219 */ /* 0x000fce000001167e */
.L_x_4609:
[----:B------:R-:W-:Y:S05]  /*c280*/  BSYNC B0 ;  /* 0x0000000000007941 */ /* 0x000fea0003800000 */
.L_x_4607:
[----:B------:R-:W-:-:S05]  /*c290*/  IMAD R148, R148, R150, R155 ;  /* 0x0000009694947224 */ /* 0x000fca00078e029b */
[----:B------:R-:W-:Y:S02]  /*c2a0*/  VIADDMNMX R159, R148, R150, R159, PT ;  /* 0x00000096949f7246 */ /* 0x000fe4000380019f */
[----:B------:R-:W-:-:S07]  /*c2b0*/  VIMNMX R161, R161, R148, !PT ;  /* 0x00000094a1a17248 */ /* 0x000fce0007fe0100 */
.L_x_4606:
        /* <DEDUP_REMOVED lines=94> */
[----:B------:R-:W-:Y:S01]  /*c8a0*/  ISETP.GT.AND P3, PT, R161, 0x41, !P4 ;  /* 0x00000041a100780c */ /* 0x000fe20006764270 */
[----:B------:R-:W0:Y:S03]  /*c8b0*/  SHFL.IDX PT, R145, R157, 0x1, 0x1c1f ;  /* 0x003c1f009d917f89 */ /* 0x000e2600000e0000 */
        /* <DEDUP_REMOVED lines=8> */
[----:B------:R-:W-:Y:S01]  /*c940*/  ISETP.GE.AND P4, PT, R169, 0x4a, PT ;  /* 0x0000004aa900780c */ /* 0x000fe20003f86270 */
[--C-:B0-----:R-:W-:Y:S01]  /*c950*/  IMAD.IADD R141, R166, 0x1, R145.reuse ;  /* 0x00000001a68d7824 */ /* 0x101fe200078e0291 */
[----:B------:R-:W-:Y:S01]  /*c960*/  FSEL R146, R147, -INF , !P3 ;  /* 0xff80000093927808 */ /* 0x000fe20005800000 */
[----:B------:R-:W-:Y:S01]  /*c970*/  IMAD.IADD R143, R167, 0x1, R145 ;  /* 0x00000001a78f7824 */ /* 0x000fe200078e0291 */
        /* <DEDUP_REMOVED lines=26> */
[----:B------:R-:W-:-:S04]  /*cb20*/  ISETP.GT.AND P6, PT, R161, 0x59, !P6 ;  /* 0x00000059a100780c */ /* 0x000fc800077c4270 */
        /* <DEDUP_REMOVED lines=16> */
.L_x_4612:
[----:B------:R-:W-:-:S05]  /*cc30*/  IMAD.U32 R166, RZ, RZ, UR41 ;  /* 0x00000029ffa67e24 */ /* 0x000fca000f8e00ff */
[----:B------:R-:W-:-:S13]  /*cc40*/  ISETP.NE.AND P6, PT, R166, 0x1, PT ;  /* 0x00000001a600780c */ /* 0x000fda0003fc5270 */
[----:B------:R-:W0:Y:S02]  /*cc50*/  @P6 LDC.64 R8, c[0x0][0x9e8] ;  /* 0x00027a00ff086b82 */ /* 0x000e240000000a00 */
[----:B0-----:R-:W-:-:S05]  /*cc60*/  @P6 IMAD.HI.U32 R8, R145, R8, RZ ;  /* 0x0000000891086227 */ /* 0x001fca00078e00ff */
[----:B------:R-:W-:-:S07]  /*cc70*/  @P6 SHF.R.U32.HI R145, RZ, R9, R8 ;  /* 0x00000009ff916219 */ /* 0x000fce0000011608 */
.L_x_4613:
[----:B------:R-:W-:Y:S05]  /*cc80*/  BSYNC B0 ;  /* 0x0000000000007941 */ /* 0x000fea0003800000 */
.L_x_4611:
[----:B------:R-:W-:-:S05]  /*cc90*/  IMAD R8, R145, R166, R155 ;  /* 0x000000a691087224 */ /* 0x000fca00078e029b */
[----:B------:R-:W-:Y:S02]  /*cca0*/  VIADDMNMX R141, R8, R166, R141, PT ;  /* 0x000000a6088d7246 */ /* 0x000fe4000380018d */
[----:B------:R-:W-:-:S07]  /*ccb0*/  VIMNMX R143, R143, R8, !PT ;  /* 0x000000088f8f7248 */ /* 0x000fce0007fe0100 */
.L_x_4610:
        /* <DEDUP_REMOVED lines=43> */
[C---:B------:R-:W-:Y:S02]  /*cf70*/  LOP3.LUT P1, RZ, R16.reuse, 0x8000, RZ, 0xc0, !PT ;  /* 0x0000800010ff7812 */ /* 0x040fe4000782c0ff */
[----:B------:R-:W-:Y:S02]  /*cf80*/  LOP3.LUT P2, RZ, R16, 0x40, RZ, 0xc0, !PT ;  /* 0x0000004010ff7812 */ /* 0x000fe4000784c0ff */
        /* <DEDUP_REMOVED lines=87> */
[--C-:B------:R-:W-:Y:S01]  /*d500*/  FFMA.FTZ R188, R186, R9, -R131.reuse ;  /* 0x00000009babc7223 */ /* 0x100fe20000010883 */
[----:B------:R-:W-:Y:S01]  /*d510*/  FSEL R164, R132, -INF , !P2 ;  /* 0xff80000084a47808 */ /* 0x000fe20005000000 */
[----:B------:R-:W-:Y:S01]  /*d520*/  MUFU.EX2 R123, R123 ;  /* 0x0000007b007b7308 */ /* 0x000fe20000000800 */
[----:B------:R-:W-:Y:S01]  /*d530*/  FMNMX.FTZ R15, R20, R15, !PT ;  /* 0x0000000f140f7209 */ /* 0x000fe20007810000 */
[-CC-:B------:R-:W-:Y:S01]  /*d540*/  FFMA.FTZ R190, R190, R9.reuse, -R131.reuse ;  /* 0x00000009bebe7223 */ /* 0x180fe20000010883 */
[----:B------:R-:W-:Y:S01]  /*d550*/  FSEL R145, R10, RZ, P1 ;  /* 0x000000ff0a917208 */ /* 0x000fe20000800000 */
[--C-:B------:R-:W-:Y:S01]  /*d560*/  FFMA.FTZ R186, R218, R9, -R131.reuse ;  /* 0x00000009daba7223 */ /* 0x100fe20000010883 */
[----:B------:R-:W-:Y:S01]  /*d570*/  FMNMX.FTZ R15, R120, R15, !PT ;  /* 0x0000000f780f7209 */ /* 0x000fe20007810000 */
[-CC-:B------:R-:W-:Y:S01]  /*d580*/  FFMA.FTZ R125, R220, R9.reuse, -R131.reuse ;  /* 0x00000009dc7d7223 */ /* 0x180fe20000010883 */
[--C-:B------:R-:W-:Y:S01]  /*d590*/  FFMA.FTZ R222, R222, R9, -R131.reuse ;  /* 0x00000009dede7223 */ /* 0x100fe20000010883 */
[----:B------:R-:W-:Y:S01]  /*d5a0*/  MUFU.EX2 R188, R188 ;  /* 0x000000bc00bc7308 */ /* 0x000fe20000000800 */
[----:B------:R-:W-:Y:S01]  /*d5b0*/  FMNMX.FTZ R15, R170, R15, !PT ;  /* 0x0000000faa0f7209 */ /* 0x000fe20007810000 */
[-CC-:B------:R-:W-:Y:S01]  /*d5c0*/  FFMA.FTZ R224, R224, R9.reuse, -R131.reuse ;  /* 0x00000009e0e07223 */ /* 0x180fe20000010883 */
[-CC-:B------:R-:W-:Y:S01]  /*d5d0*/  FFMA.FTZ R135, R148, R9.reuse, -R131.reuse ;  /* 0x0000000994877223 */ /* 0x180fe20000010883 */
        /* <DEDUP_REMOVED lines=14> */
[----:B------:R-:W-:-:S03]  /*d6c0*/  FFMA.FTZ R140, R140, R9, -R131 ;  /* 0x000000098c8c7223 */ /* 0x000fc60000010883 */
[----:B------:R-:W-:-:S03]  /*d6d0*/  FMNMX.FTZ R15, R130, R15, !PT ;  /* 0x0000000f820f7209 */ /* 0x000fc60007810000 */
[----:B------:R-:W-:Y:S01]  /*d6e0*/  MUFU.EX2 R121, R121 ;  /* 0x0000007900797308 */ /* 0x000fe20000000800 */
[----:B------:R-:W-:-:S04]  /*d6f0*/  FMNMX.FTZ R15, R176, R15, !PT ;  /* 0x0000000fb00f7209 */ /* 0x000fc80007810000 */
        /* <DEDUP_REMOVED lines=14> */
[----:B------:R-:W-:Y:S01]  /*d7e0*/  FMNMX.FTZ R0, R164, R133, !PT ;  /* 0x00000085a4007209 */ /* 0x000fe20007810000 */
[----:B------:R-:W-:-:S04]  /*d7f0*/  FFMA.FTZ R133, R152, R9, -R131 ;  /* 0x0000000998857223 */ /* 0x000fc80000010883 */
[----:B------:R-:W0:Y:S02]  /*d800*/  SHFL.BFLY PT, R137, R0, 0x2, 0x1f ;  /* 0x0c401f0000897f89 */ /* 0x000e2400000e0000 */
[----:B------:R-:W-:Y:S08]  /*d810*/  MUFU.EX2 R129, R129 ;  /* 0x0000008100817308 */ /* 0x000ff00000000800 */
[----:B------:R-:W-:Y:S08]  /*d820*/  MUFU.EX2 R158, R158 ;  /* 0x0000009e009e7308 */ /* 0x000ff00000000800 */
[----:B------:R-:W-:Y:S01]  /*d830*/  MUFU.EX2 R135, R135 ;  /* 0x0000008700877308 */ /* 0x000fe20000000800 */
[----:B0-----:R-:W-:Y:S01]  /*d840*/  FMNMX.FTZ R8, R0, R137, !PT ;  /* 0x0000008900087209 */ /* 0x001fe20007810000 */
[----:B------:R-:W-:Y:S01]  /*d850*/  FADD.FTZ R0, -R145, R12 ;  /* 0x0000000c91007221 */ /* 0x000fe20000010100 */
[-CC-:B------:R-:W-:Y:S01]  /*d860*/  FFMA.FTZ R137, R144, R9.reuse, -R131.reuse ;  /* 0x0000000990897223 */ /* 0x180fe20000010883 */
[----:B------:R-:W-:-:S04]  /*d870*/  FFMA.FTZ R131, R126, R9, -R131 ;  /* 0x000000097e837223 */ /* 0x000fc80000010883 */
[----:B------:R-:W-:Y:S01]  /*d880*/  MUFU.EX2 R150, R150 ;  /* 0x0000009600967308 */ /* 0x000fe20000000800 */
[----:B------:R-:W0:Y:S01]  /*d890*/  SHFL.BFLY PT, R143, R8, 0x1, 0x1f ;  /* 0x0c201f00088f7f89 */ /* 0x000e2200000e0000 */
[----:B------:R-:W-:-:S06]  /*d8a0*/  FMUL.FTZ R0, R0, R9 ;  /* 0x0000000900007220 */ /* 0x000fcc0000410000 */
[----:B------:R-:W1:Y:S08]  /*d8b0*/  MUFU.EX2 R0, R0 ;  /* 0x0000000000007308 */ /* 0x000e700000000800 */
[----:B------:R-:W-:Y:S08]  /*d8c0*/  MUFU.EX2 R133, R133 ;  /* 0x0000008500857308 */ /* 0x000ff00000000800 */
[----:B------:R-:W-:Y:S01]  /*d8d0*/  MUFU.EX2 R148, R148 ;  /* 0x0000009400947308 */ /* 0x000fe20000000800 */
[----:B0-----:R-:W-:Y:S01]  /*d8e0*/  FMNMX.FTZ R8, R8, R143, !PT ;  /* 0x0000008f08087209 */ /* 0x001fe20007810000 */
[----:B-1----:R-:W-:-:S03]  /*d8f0*/  FFMA.FTZ R11, R0, R11, R123 ;  /* 0x0000000b000b7223 */ /* 0x002fc6000001007b */
[C---:B------:R-:W-:Y:S01]  /*d900*/  FSETP.NEU.FTZ.AND P1, PT, R8.reuse, -INF , PT ;  /* 0xff8000000800780b */ /* 0x040fe20003f3d000 */
[----:B------:R-:W-:Y:S01]  /*d910*/  FMUL.FTZ R143, R8, R9 ;  /* 0x00000009088f7220 */ /* 0x000fe20000410000 */
[----:B------:R-:W-:Y:S01]  /*d920*/  FADD.FTZ R11, R188, R11 ;  /* 0x0000000bbc0b7221 */ /* 0x000fe20000010000 */
[----:B------:R-:W-:Y:S03]  /*d930*/  MUFU.EX2 R132, R132 ;  /* 0x0000008400847308 */ /* 0x000fe60000000800 */
[----:B------:R-:W-:-:S05]  /*d940*/  FSEL R143, R143, RZ, P1 ;  /* 0x000000ff8f8f7208 */ /* 0x000fca0000800000 */
[-CC-:B------:R-:W-:Y:S01]  /*d950*/  FFMA.FTZ R12, R2, R9.reuse, -R143.reuse ;  /* 0x00000009020c7223 */ /* 0x180fe2000001088f */
[----:B------:R-:W-:Y:S01]  /*d960*/  FSEL R2, R8, RZ, P1 ;  /* 0x000000ff08027208 */ /* 0x000fe20000800000 */
[-CC-:B------:R-:W-:Y:S01]  /*d970*/  FFMA.FTZ R189, R226, R9.reuse, -R143.reuse ;  /* 0x00000009e2bd7223 */ /* 0x180fe2000001088f */
[-CC-:B------:R-:W-:Y:S01]  /*d980*/  FFMA.FTZ R191, R166, R9.reuse, -R143.reuse ;  /* 0x00000009a6bf7223 */ /* 0x180fe2000001088f */
[-CC-:B------:R-:W-:Y:S01]  /*d990*/  FFMA.FTZ R14, R14, R9.reuse, -R143.reuse ;  /* 0x000000090e0e7223 */ /* 0x180fe2000001088f */
[-C--:B------:R-:W-:Y:S01]  /*d9a0*/  FFMA.FTZ R185, R168, R9.reuse, -R143 ;  /* 0x00000009a8b97223 */ /* 0x080fe2000001088f */
[----:B------:R-:W-:Y:S01]  /*d9b0*/  FADD.FTZ R2, -R2, R13 ;  /* 0x0000000d02027221 */ /* 0x000fe20000010100 */
[----:B------:R-:W-:Y:S01]  /*d9c0*/  MUFU.EX2 R12, R12 ;  /* 0x0000000c000c7308 */ /* 0x000fe20000000800 */
[-CC-:B------:R-:W-:Y:S01]  /*d9d0*/  FFMA.FTZ R20, R20, R9.reuse, -R143.reuse ;  /* 0x0000000914147223 */ /* 0x180fe2000001088f */
[-CC-:B------:R-:W-:Y:S01]  /*d9e0*/  FFMA.FTZ R187, R120, R9.reuse, -R143.reuse ;  /* 0x0000000978bb7223 */ /* 0x180fe2000001088f */
[-C--:B------:R-:W-:Y:S01]  /*d9f0*/  FMUL.FTZ R2, R2, R9.reuse ;  /* 0x0000000902027220 */ /* 0x080fe20000410000 */
[-CC-:B------:R-:W-:Y:S01]  /*da00*/  FFMA.FTZ R120, R170, R9.reuse, -R143.reuse ;  /* 0x00000009aa787223 */ /* 0x180fe2000001088f */
[-CC-:B------:R-:W-:Y:S01]  /*da10*/  FFMA.FTZ R177, R130, R9.reuse, -R143.reuse ;  /* 0x0000000982b17223 */ /* 0x180fe2000001088f */
[-C--:B------:R-:W-:Y:S01]  /*da20*/  FFMA.FTZ R130, R134, R9.reuse, -R143 ;  /* 0x0000000986827223 */ /* 0x080fe2000001088f */
[----:B------:R-:W-:Y:S01]  /*da30*/  FADD.FTZ R134, R190, R11 ;  /* 0x0000000bbe867221 */ /* 0x000fe20000010000 */
[----:B------:R-:W-:Y:S01]  /*da40*/  MUFU.EX2 R189, R189 ;  /* 0x000000bd00bd7308 */ /* 0x000fe20000000800 */
[-CC-:B------:R-:W-:Y:S01]  /*da50*/  FFMA.FTZ R181, R122, R9.reuse, -R143.reuse ;  /* 0x000000097ab57223 */ /* 0x180fe2000001088f */
[-CC-:B------:R-:W-:Y:S01]  /*da60*/  FFMA.FTZ R122, R172, R9.reuse, -R143.reuse ;  /* 0x00000009ac7a7223 */ /* 0x180fe2000001088f */
[----:B------:R-:W-:Y:S01]  /*da70*/  FADD.FTZ R134, R127, R134 ;  /* 0x000000867f867221 */ /* 0x000fe20000010000 */
[-CC-:B------:R-:W-:Y:S01]  /*da80*/  FFMA.FTZ R183, R174, R9.reuse, -R143.reuse ;  /* 0x00000009aeb77223 */ /* 0x180fe2000001088f */
[-CC-:B------:R-:W-:Y:S01]  /*da90*/  FFMA.FTZ R126, R128, R9.reuse, -R143.reuse ;  /* 0x00000009807e7223 */ /* 0x180fe2000001088f */
[-CC-:B------:R-:W-:Y:S01]  /*daa0*/  FFMA.FTZ R128, R176, R9.reuse, -R143.reuse ;  /* 0x00000009b0807223 */ /* 0x180fe2000001088f */
[-CC-:B------:R-:W-:Y:S01]  /*dab0*/  FFMA.FTZ R179, R178, R9.reuse, -R143.reuse ;  /* 0x00000009b2b37223 */ /* 0x180fe2000001088f */
[----:B------:R-:W0:Y:S01]  /*dac0*/  MUFU.EX2 R2, R2 ;  /* 0x0000000200027308 */ /* 0x000e220000000800 */
[-CC-:B------:R-:W-:Y:S01]  /*dad0*/  FFMA.FTZ R173, R180, R9.reuse, -R143.reuse ;  /* 0x00000009b4ad7223 */ /* 0x180fe2000001088f */
[-CC-:B------:R-:W-:Y:S01]  /*dae0*/  FFMA.FTZ R175, R182, R9.reuse, -R143.reuse ;  /* 0x00000009b6af7223 */ /* 0x180fe2000001088f */
[-CC-:B------:R-:W-:Y:S01]  /*daf0*/  FFMA.FTZ R169, R184, R9.reuse, -R143.reuse ;  /* 0x00000009b8a97223 */ /* 0x180fe2000001088f */
[-CC-:B------:R-:W-:Y:S01]  /*db00*/  FFMA.FTZ R214, R214, R9.reuse, -R143.reuse ;  /* 0x00000009d6d67223 */ /* 0x180fe2000001088f */
[----:B------:R-:W-:-:S03]  /*db10*/  FFMA.FTZ R216, R216, R9, -R143 ;  /* 0x00000009d8d87223 */ /* 0x000fc6000001088f */
[----:B------:R-:W1:Y:S08]  /*db20*/  MUFU.EX2 R191, R191 ;  /* 0x000000bf00bf7308 */ /* 0x000e700000000800 */
[----:B------:R-:W2:Y:S01]  /*db30*/  MUFU.EX2 R14, R14 ;  /* 0x0000000e000e7308 */ /* 0x000ea20000000800 */
[----:B0-----:R-:W-:-:S04]  /*db40*/  FFMA.FTZ R3, R2, R3, R189 ;  /* 0x0000000302037223 */ /* 0x001fc800000100bd */
[----:B------:R-:W-:-:S03]  /*db50*/  FADD.FTZ R144, R12, R3 ;  /* 0x000000030c907221 */ /* 0x000fc60000010000 */
[----:B------:R-:W0:Y:S01]  /*db60*/  MUFU.EX2 R185, R185 ;  /* 0x000000b900b97308 */ /* 0x000e220000000800 */
[----:B-1----:R-:W-:-:S07]  /*db70*/  FADD.FTZ R3, R191, R144 ;  /* 0x00000090bf037221 */ /* 0x002fce0000010000 */
[----:B------:R-:W1:Y:S01]  /*db80*/  MUFU.EX2 R20, R20 ;  /* 0x0000001400147308 */ /* 0x000e620000000800 */
[----:B--2---:R-:W-:Y:S01]  /*db90*/  FADD.FTZ R144, R14, R3 ;  /* 0x000000030e907221 */ /* 0x004fe20000010000 */
[----:B------:R-:W-:Y:S01]  /*dba0*/  FADD.FTZ R3, R121, R134 ;  /* 0x0000008679037221 */ /* 0x000fe20000010000 */
[----:B------:R-:W-:-:S03]  /*dbb0*/  FFMA.FTZ R134, R136, R9, -R143 ;  /* 0x0000000988867223 */ /* 0x000fc6000001088f */
        /* <DEDUP_REMOVED lines=10> */
[----:B0-----:R-:W-:Y:S01]  /*dc60*/  FADD.FTZ R144, R120, R3 ;  /* 0x0000000378907221 */ /* 0x001fe20000010000 */
[----:B------:R-:W-:Y:S01]  /*dc70*/  FADD.FTZ R3, R15, R136 ;  /* 0x000000880f037221 */ /* 0x000fe20000010000 */
[-CC-:B------:R-:W-:Y:S01]  /*dc80*/  FFMA.FTZ R136, R138, R9.reuse, -R143.reuse ;  /* 0x000000098a887223 */ /* 0x180fe2000001088f */
[----:B------:R-:W-:-:S04]  /*dc90*/  FFMA.FTZ R143, R164, R9, -R143 ;  /* 0x00000009a48f7223 */ /* 0x000fc8000001088f */
        /* <DEDUP_REMOVED lines=54> */
.L_x_4614:
        /* <DEDUP_REMOVED lines=34> */
.L_x_4596:
        /* <DEDUP_REMOVED lines=99> */
.L_x_4616:
[----:B------:R-:W-:Y:S01]  /*e850*/  ULEA UR5, UR38, UR40, 0x3 ;  /* 0x0000002826057291 */ /* 0x000fe2000f8e183f */
[----:B------:R-:W-:-:S05]  /*e860*/  IMAD.U32 R0, RZ, RZ, UR39 ;  /* 0x00000027ff007e24 */ /* 0x000fca000f8e00ff */
[----:B------:R-:W-:-:S04]  /*e870*/  SHF.L.U32 R0, R0, 0x1f, RZ ;  /* 0x0000001f00007819 */ /* 0x000fc800000006ff */
[----:B------:R0:W1:Y:S01]  /*e880*/  SYNCS.PHASECHK.TRANS64.TRYWAIT P1, [UR5+0x30850], R0 ;  /* 0x03085000ff0075a7 */ /* 0x0000620008020145 */
[----:B------:R-:W-:Y:S05]  /*e890*/  @!P0 BRA `(.L_x_4617) ;  /* 0x0000000000048947 */ /* 0x000fea0003800000 */
[----:B------:R-:W-:Y:S01]  /*e8a0*/  BPT.TRAP 0x1 ;  /* 0x000000040000795c */ /* 0x000fe20000300000 */
.L_x_4617:
[----:B-1----:R-:W-:Y:S05]  /*e8b0*/  @P1 BRA `(.L_x_4618) ;  /* 0x0000000000081947 */ /* 0x002fea0003800000 */
[----:B------:R-:W1:Y:S02]  /*e8c0*/  SYNCS.PHASECHK.TRANS64.TRYWAIT P1, [UR5+0x30850], R0 ;  /* 0x03085000ff0075a7 */ /* 0x000e640008020145 */
[----:B-1----:R-:W-:Y:S05]  /*e8d0*/  @!P1 BRA `(.L_x_4619) ;  /* 0x0000008c00e49947 */ /* 0x002fea0003800000 */
.L_x_4618:
        /* <DEDUP_REMOVED lines=9> */
[----:B------:R-:W-:-:S07]  /*e970*/  UIMAD UR4, UR38, 0x900, UR4 ;  /* 0x00000900260478a4 */ /* 0x000fce000f8e0204 */
[----:B------:R-:W-:Y:S02]  /*e980*/  UMOV UR6, UR4 ;  /* 0x0000000400067c82 */ /* 0x000fe40008000000 */
[----:B------:R-:W-:Y:S01]  /*e990*/  HGMMA.64x192x16.F32 R24, R188, gdesc[UR4].tnspB, R24, gsb0 ;  /* 0x42e00004bc187df0 */ /* 0x000fe20008000818 */
[----:B------:R-:W-:Y:S01]  /*e9a0*/  UIADD3 UR6, UR4, 0x80, URZ ;  /* 0x0000008004067890 */ /* 0x000fe2000fffe03f */
[----:B0-----:R-:W-:Y:S01]  /*e9b0*/  FADD.FTZ R0, R0, R11 ;  /* 0x0000000b00007221 */ /* 0x001fe20000010000 */
[----:B------:R-:W-:Y:S01]  /*e9c0*/  UMOV UR7, 0x40000040 ;  /* 0x4000004000077882 */ /* 0x000fe20000000000 */
[----:B-1----:R-:W-:-:S03]  /*e9d0*/  FADD.FTZ R2, R2, R3 ;  /* 0x0000000302027221 */ /* 0x002fc60000010000 */
[----:B------:R-:W0:Y:S04]  /*e9e0*/  SHFL.BFLY PT, R5, R0, 0x1, 0x1f ;  /* 0x0c201f0000057f89 */ /* 0x000e2800000e0000 */
[----:B------:R-:W1:Y:S01]  /*e9f0*/  SHFL.BFLY PT, R7, R2, 0x1, 0x1f ;  /* 0x0c201f0002077f89 */ /* 0x000e6200000e0000 */
[----:B0-----:R-:W-:Y:S01]  /*ea00*/  FADD.FTZ R12, R0, R5 ;  /* 0x00000005000c7221 */ /* 0x001fe20000010000 */
[----:B------:R-:W-:Y:S02]  /*ea10*/  IMAD.MOV.U32 R5, RZ, RZ, RZ ;  /* 0x000000ffff057224 */ /* 0x000fe400078e00ff */
        /* <DEDUP_REMOVED lines=42> */
.L_x_4620:
[----:B------:R-:W-:Y:S01]  /*ecc0*/  UIADD3 UR4, UR5, 0x30860, URZ ;  /* 0x0003086005047890 */ /* 0x000fe2000fffe03f */
[-C--:B------:R-:W-:Y:S01]  /*ecd0*/  FMUL.FTZ R4, R24, R5.reuse ;  /* 0x0000000518047220 */ /* 0x080fe20000410000 */
[----:B------:R-:W-:Y:S01]  /*ece0*/  UIADD3 UR38, UR38, 0x1, URZ ;  /* 0x0000000126267890 */ /* 0x000fe2000fffe03f */
[----:B------:R-:W-:Y:S01]  /*ecf0*/  FMUL.FTZ R3, R32, R5 ;  /* 0x0000000520037220 */ /* 0x000fe20000410000 */
[----:B------:R-:W-:Y:S01]  /*ed00*/  UPRMT UR4, UR60, 0x654, UR4 ;  /* 0x000006543c047896 */ /* 0x000fe20008000004 */
[----:B------:R-:W-:Y:S01]  /*ed10*/  FMUL.FTZ R130, R63, R17 ;  /* 0x000000113f827220 */ /* 0x000fe20000410000 */
        /* <DEDUP_REMOVED lines=95> */
[-C--:B------:R-:W-:Y:S01]  /*f310*/  FMUL.FTZ R118, R118, R17.reuse ;  /* 0x0000001176767220 */ /* 0x080fe20000410000 */
[----:B------:R-:W-:Y:S01]  /*f320*/  FMUL.FTZ R119, R119, R17 ;  /* 0x0000001177777220 */ /* 0x000fe20000410000 */
[----:B------:R-:W-:Y:S01]  /*f330*/  VIADD R201, R201, 0x1 ;  /* 0x00000001c9c97836 */ /* 0x000fe20000000000 */
[----:B------:R-:W-:-:S02]  /*f340*/  USEL UR38, UR38, URZ, UP0 ;  /* 0x0000003f26267287 */ /* 0x000fc40008000000 */
[----:B------:R-:W-:-:S12]  /*f350*/  ULOP3.LUT UR39, UR39, UR4, URZ, 0x3c, !UPT ;  /* 0x0000000427277292 */ /* 0x000fd8000f8e3c3f */
.L_x_4542:
[----:B------:R-:W0:Y:S01]  /*f360*/  S2R R18, SR_CgaCtaId ;  /* 0x0000000000127919 */ /* 0x000e220000008800 */
[----:B------:R-:W-:Y:S01]  /*f370*/  MOV R17, 0x400 ;  /* 0x0000040000117802 */ /* 0x000fe20000000f00 */
[----:B------:R-:W-:Y:S01]  /*f380*/  BSSY B0, `(.L_x_4621) ;  /* 0x0000256000007945 */ /* 0x000fe20003800000 */
[----:B------:R-:W-:Y:S02]  /*f390*/  BAR.SYNC.DEFER_BLOCKING 0x5, 0x180 ;  /* 0x0146000000007b1d */ /* 0x000fe40000010000 */
[----:B0-----:R-:W-:-:S05]  /*f3a0*/  LEA R17, R18, R17, 0x18 ;  /* 0x0000001112117211 */ /* 0x001fca00078ec0ff */
[----:B------:R0:W1:Y:S01]  /*f3b0*/  LDS.128 R40, [R17+0x308d0] ;  /* 0x0308d00011287984 */ /* 0x0000620000000c00 */
[----:B------:R-:W-:Y:S06]  /*f3c0*/  BAR.ARV 0x4, 0x180 ;  /* 0x0106000000007b1d */ /* 0x000fec0000002000 */
[----:B------:R-:W-:Y:S05]  /*f3d0*/  @P0 BRA `(.L_x_4622) ;  /* 0x0000001800500947 */ /* 0x000fea0003800000 */
[----:B------:R-:W2:Y:S01]  /*f3e0*/  S2R R18, SR_SWINHI ;  /* 0x0000000000127919 */ /* 0x000ea20000002f00 */
[----:B------:R-:W-:Y:S02]  /*f3f0*/  F2FP.F16.F32.PACK_AB R4, R25, R4 ;  /* 0x000000041904723e */ /* 0x000fe400000000ff */
[----:B------:R-:W-:Y:S01]  /*f400*/  F2FP.F16.F32.PACK_AB R6, R7, R6 ;  /* 0x000000060706723e */ /* 0x000fe200000000ff */
[----:B------:R-:W-:Y:S01]  /*f410*/  BAR.SYNC.DEFER_BLOCKING 0x1, 0x100 ;  /* 0x0044000000007b1d */ /* 0x000fe20000010000 */
        /* <DEDUP_REMOVED lines=15> */
[----:B--2---:R-:W-:-:S02]  /*f510*/  MOV R21, R18 ;  /* 0x0000001200157202 */ /* 0x004fc40000000f00 */
[----:B------:R-:W-:Y:S02]  /*f520*/  F2FP.F16.F32.PACK_AB R97, R63, R98 ;  /* 0x000000623f61723e */ /* 0x000fe400000000ff */
[----:B------:R-:W-:Y:S01]  /*f530*/  F2FP.F16.F32.PACK_AB R104, R105, R104 ;  /* 0x000000686968723e */ /* 0x000fe200000000ff */
[----:B------:R-:W-:Y:S01]  /*f540*/  IMAD.WIDE R58, R206, 0x2, R20 ;  /* 0x00000002ce3a7825 */ /* 0x000fe200078e0214 */
[----:B------:R-:W-:Y:S02]  /*f550*/  F2FP.F16.F32.PACK_AB R98, R101, R100 ;  /* 0x000000646562723e */ /* 0x000fe400000000ff */
[----:B------:R-:W-:Y:S02]  /*f560*/  F2FP.F16.F32.PACK_AB R99, R56, R99 ;  /* 0x000000633863723e */ /* 0x000fe400000000ff */
[C---:B------:R-:W-:Y:S02]  /*f570*/  IADD3 R75, P2, R58.reuse, 0x20, RZ ;  /* 0x000000203a4b7810 */ /* 0x040fe40007f5e0ff */
[----:B------:R-:W-:-:S02]  /*f580*/  IADD3 R145, P4, R58, 0x4040, RZ ;  /* 0x000040403a917810 */ /* 0x000fc40007f9e0ff */
[----:B------:R-:W-:Y:S01]  /*f590*/  LOP3.LUT R18, R75, 0x380, RZ, 0xc0, !PT ;  /* 0x000003804b127812 */ /* 0x000fe200078ec0ff */
[--C-:B------:R-:W-:Y:S01]  /*f5a0*/  IMAD.X R27, RZ, RZ, R59.reuse, P2 ;  /* 0x000000ffff1b7224 */ /* 0x100fe200010e063b */
[----:B------:R-:W-:Y:S01]  /*f5b0*/  IADD3 R143, P0, R58, 0x4020, RZ ;  /* 0x000040203a8f7810 */ /* 0x000fe20007f1e0ff */
[--C-:B------:R-:W-:Y:S01]  /*f5c0*/  IMAD.X R47, RZ, RZ, R59.reuse, P4 ;  /* 0x000000ffff2f7224 */ /* 0x100fe200020e063b */
[----:B------:R-:W-:Y:S02]  /*f5d0*/  SHF.R.U64 R18, R18, 0x3, RZ ;  /* 0x0000000312127819 */ /* 0x000fe400000012ff */
[C---:B------:R-:W-:Y:S01]  /*f5e0*/  IADD3 R141, P5, R58.reuse, 0x4000, RZ ;  /* 0x000040003a8d7810 */ /* 0x040fe20007fbe0ff */
[--C-:B------:R-:W-:Y:S01]  /*f5f0*/  IMAD.X R45, RZ, RZ, R59.reuse, P0 ;  /* 0x000000ffff2d7224 */ /* 0x100fe200000e063b */
[C---:B------:R-:W-:Y:S02]  /*f600*/  LOP3.LUT R29, R58.reuse, 0x380, RZ, 0xc0, !PT ;  /* 0x000003803a1d7812 */ /* 0x040fe400078ec0ff */
[C---:B------:R-:W-:Y:S01]  /*f610*/  IADD3 R103, P1, R58.reuse, 0x40, RZ ;  /* 0x000000403a677810 */ /* 0x040fe20007f3e0ff */
[----:B------:R-:W-:Y:S01]  /*f620*/  IMAD.X R39, RZ, RZ, R59, P5 ;  /* 0x000000ffff277224 */ /* 0x000fe200028e063b */
[----:B------:R-:W-:-:S02]  /*f630*/  IADD3 R139, P6, R58, 0x60, RZ ;  /* 0x000000603a8b7810 */ /* 0x000fc40007fde0ff */
[----:B-1----:R-:W-:Y:S01]  /*f640*/  LOP3.LUT R40, R145, 0x380, RZ, 0xc0, !PT ;  /* 0x0000038091287812 */ /* 0x002fe200078ec0ff */
[--C-:B------:R-:W-:Y:S01]  /*f650*/  IMAD.X R31, RZ, RZ, R59.reuse, P1 ;  /* 0x000000ffff1f7224 */ /* 0x100fe200008e063b */
[----:B------:R-:W-:Y:S01]  /*f660*/  LOP3.LUT R26, R18, R75, RZ, 0x3c, !PT ;  /* 0x0000004b121a7212 */ /* 0x000fe200078e3cff */
[----:B------:R-:W-:Y:S01]  /*f670*/  IMAD.X R35, RZ, RZ, R59, P6 ;  /* 0x000000ffff237224 */ /* 0x000fe200030e063b */
[----:B------:R-:W-:Y:S02]  /*f680*/  LOP3.LUT R18, R143, 0x380, RZ, 0xc0, !PT ;  /* 0x000003808f127812 */ /* 0x000fe400078ec0ff */
[----:B------:R-:W-:Y:S02]  /*f690*/  SHF.R.U64 R29, R29, 0x3, RZ ;  /* 0x000000031d1d7819 */ /* 0x000fe400000012ff */
[----:B------:R-:W-:Y:S02]  /*f6a0*/  SHF.R.U64 R40, R40, 0x3, RZ ;  /* 0x0000000328287819 */ /* 0x000fe400000012ff */
[----:B------:R-:W-:-:S02]  /*f6b0*/  IADD3 R153, P5, R58, 0x8060, RZ ;  /* 0x000080603a997810 */ /* 0x000fc40007fbe0ff */
[C---:B------:R-:W-:Y:S02]  /*f6c0*/  IADD3 R147, P3, R58.reuse, 0x4060, RZ ;  /* 0x000040603a937810 */ /* 0x040fe40007f7e0ff */
[C---:B------:R-:W-:Y:S02]  /*f6d0*/  IADD3 R149, P2, R58.reuse, 0x8000, RZ ;  /* 0x000080003a957810 */ /* 0x040fe40007f5e0ff */
[C---:B------:R-:W-:Y:S01]  /*f6e0*/  IADD3 R151, P1, R58.reuse, 0x8020, RZ ;  /* 0x000080203a977810 */ /* 0x040fe20007f3e0ff */
[--C-:B------:R-:W-:Y:S01]  /*f6f0*/  IMAD.X R49, RZ, RZ, R59.reuse, P3 ;  /* 0x000000ffff317224 */ /* 0x100fe200018e063b */
[----:B------:R-:W-:Y:S01]  /*f700*/  IADD3 R54, P6, R58, 0x8040, RZ ;  /* 0x000080403a367810 */ /* 0x000fe20007fde0ff */
[--C-:B------:R-:W-:Y:S01]  /*f710*/  IMAD.X R51, RZ, RZ, R59.reuse, P2 ;  /* 0x000000ffff337224 */ /* 0x100fe200010e063b */
[----:B------:R-:W-:Y:S01]  /*f720*/  SHF.R.U64 R18, R18, 0x3, RZ ;  /* 0x0000000312127819 */ /* 0x000fe200000012ff */
[--C-:B------:R-:W-:Y:S01]  /*f730*/  IMAD.X R53, RZ, RZ, R59.reuse, P1 ;  /* 0x000000ffff357224 */ /* 0x100fe200008e063b */
[----:B------:R-:W-:Y:S01]  /*f740*/  LOP3.LUT R30, R103, 0x380, RZ, 0xc0, !PT ;  /* 0x00000380671e7812 */ /* 0x000fe200078ec0ff */
[----:B------:R-:W-:Y:S01]  /*f750*/  IMAD.X R55, RZ, RZ, R59, P6 ;  /* 0x000000ffff377224 */ /* 0x000fe200030e063b */
[----:B------:R-:W-:-:S02]  /*f760*/  LOP3.LUT R58, R29, R58, RZ, 0x3c, !PT ;  /* 0x0000003a1d3a7212 */ /* 0x000fc400078e3cff */
[----:B------:R-:W-:Y:S02]  /*f770*/  LOP3.LUT R34, R139, 0x380, RZ, 0xc0, !PT ;  /* 0x000003808b227812 */ /* 0x000fe400078ec0ff */
[----:B------:R-:W-:Y:S02]  /*f780*/  LOP3.LUT R46, R40, R145, RZ, 0x3c, !PT ;  /* 0x00000091282e7212 */ /* 0x000fe400078e3cff */
[----:B------:R-:W-:Y:S02]  /*f790*/  LOP3.LUT R38, R141, 0x380, RZ, 0xc0, !PT ;  /* 0x000003808d267812 */ /* 0x000fe400078ec0ff */
[----:B------:R-:W-:Y:S02]  /*f7a0*/  LOP3.LUT R40, R153, 0x380, RZ, 0xc0, !PT ;  /* 0x0000038099287812 */ /* 0x000fe400078ec0ff */
[----:B------:R-:W-:Y:S02]  /*f7b0*/  LOP3.LUT R44, R18, R143, RZ, 0x3c, !PT ;  /* 0x0000008f122c7212 */ /* 0x000fe400078e3cff */
[----:B------:R-:W-:-:S02]  /*f7c0*/  IADD3.X R29, RZ, R59, RZ, P5, !PT ;  /* 0x0000003bff1d7210 */ /* 0x000fc40002ffe4ff */
[----:B------:R-:W-:Y:S02]  /*f7d0*/  SHF.R.U64 R30, R30, 0x3, RZ ;  /* 0x000000031e1e7819 */ /* 0x000fe400000012ff */
[----:B------:R-:W-:Y:S02]  /*f7e0*/  LOP3.LUT R18, R151, 0x380, RZ, 0xc0, !PT ;  /* 0x0000038097127812 */ /* 0x000fe400078ec0ff */
[----:B------:R-:W-:Y:S02]  /*f7f0*/  SHF.R.U64 R34, R34, 0x3, RZ ;  /* 0x0000000322227819 */ /* 0x000fe400000012ff */
[----:B------:R-:W-:Y:S02]  /*f800*/  LOP3.LUT R48, R147, 0x380, RZ, 0xc0, !PT ;  /* 0x0000038093307812 */ /* 0x000fe400078ec0ff */
[----:B------:R-:W-:Y:S02]  /*f810*/  MOV R59, R58 ;  /* 0x0000003a003b7202 */ /* 0x000fe40000000f00 */
[----:B------:R-:W-:-:S02]  /*f820*/  LOP3.LUT R25, R54, 0x380, RZ, 0xc0, !PT ;  /* 0x0000038036197812 */ /* 0x000fc400078ec0ff */
[----:B------:R-:W-:Y:S01]  /*f830*/  SHF.R.U64 R38, R38, 0x3, RZ ;  /* 0x0000000326267819 */ /* 0x000fe200000012ff */
[----:B------:R1:W-:Y:S01]  /*f840*/  STSM.16.M88.4 [R59], R4 ;  /* 0x000000043b007844 */ /* 0x0003e20000000200 */
[----:B------:R-:W-:Y:S02]  /*f850*/  SHF.R.U64 R40, R40, 0x3, RZ ;  /* 0x0000000328287819 */ /* 0x000fe400000012ff */
[----:B------:R-:W-:Y:S02]  /*f860*/  LOP3.LUT R30, R30, R103, RZ, 0x3c, !PT ;  /* 0x000000671e1e7212 */ /* 0x000fe400078e3cff */
[----:B------:R-:W-:Y:S02]  /*f870*/  SHF.R.U64 R18, R18, 0x3, RZ ;  /* 0x0000000312127819 */ /* 0x000fe400000012ff */
[----:B------:R-:W-:Y:S02]  /*f880*/  LOP3.LUT R34, R34, R139, RZ, 0x3c, !PT ;  /* 0x0000008b22227212 */ /* 0x000fe400078e3cff */
[----:B------:R-:W-:-:S02]  /*f890*/  SHF.R.U64 R48, R48, 0x3, RZ ;  /* 0x0000000330307819 */ /* 0x000fc400000012ff */
[----:B------:R-:W-:Y:S02]  /*f8a0*/  SHF.R.U64 R25, R25, 0x3, RZ ;  /* 0x0000000319197819 */ /* 0x000fe400000012ff */
[----:B------:R-:W-:Y:S02]  /*f8b0*/  LOP3.LUT R38, R38, R141, RZ, 0x3c, !PT ;  /* 0x0000008d26267212 */ /* 0x000fe400078e3cff */
[----:B------:R-:W-:Y:S02]  /*f8c0*/  LOP3.LUT R28, R40, R153, RZ, 0x3c, !PT ;  /* 0x00000099281c7212 */ /* 0x000fe400078e3cff */
[----:B------:R-:W-:Y:S02]  /*f8d0*/  MOV R58, R26 ;  /* 0x0000001a003a7202 */ /* 0x000fe40000000f00 */
[----:B-1----:R-:W-:Y:S02]  /*f8e0*/  F2FP.F16.F32.PACK_AB R4, R120, R3 ;  /* 0x000000037804723e */ /* 0x002fe400000000ff */
[----:B------:R-:W-:-:S02]  /*f8f0*/  F2FP.F16.F32.PACK_AB R5, R135, R128 ;  /* 0x000000808705723e */ /* 0x000fc400000000ff */
[----:B------:R-:W-:Y:S02]  /*f900*/  F2FP.F16.F32.PACK_AB R6, R37, R36 ;  /* 0x000000242506723e */ /* 0x000fe400000000ff */
[----:B------:R-:W-:Y:S01]  /*f910*/  F2FP.F16.F32.PACK_AB R7, R132, R127 ;  /* 0x0000007f8407723e */ /* 0x000fe200000000ff */
[----:B------:R-:W1:Y:S01]  /*f920*/  LDC.64 R36, c[0x0][0xc00] ;  /* 0x00030000ff247b82 */ /* 0x000e620000000a00 */
[----:B------:R-:W-:Y:S02]  /*f930*/  LOP3.LUT R52, R18, R151, RZ, 0x3c, !PT ;  /* 0x0000009712347212 */ /* 0x000fe400078e3cff */
[----:B------:R-:W-:Y:S01]  /*f940*/  MOV R40, R30 ;  /* 0x0000001e00287202 */ /* 0x000fe20000000f00 */
[----:B------:R-:W-:Y:S01]  /*f950*/  STSM.16.M88.4 [R58], R4 ;  /* 0x000000043a007844 */ /* 0x000fe20000000200 */
[----:B------:R-:W-:Y:S02]  /*f960*/  LOP3.LUT R48, R48, R147, RZ, 0x3c, !PT ;  /* 0x0000009330307212 */ /* 0x000fe400078e3cff */
[----:B------:R-:W-:Y:S01]  /*f970*/  LOP3.LUT R54, R25, R54, RZ, 0x3c, !PT ;  /* 0x0000003619367212 */ /* 0x000fe200078e3cff */
[----:B------:R-:W-:Y:S01]  /*f980*/  STSM.16.M88.4 [R40], R8 ;  /* 0x0000000828007844 */ /* 0x000fe20000000200 */
[----:B------:R-:W-:-:S02]  /*f990*/  MOV R18, R34 ;  /* 0x0000002200127202 */ /* 0x000fc40000000f00 */
[----:B------:R-:W-:Y:S02]  /*f9a0*/  MOV R38, R38 ;  /* 0x0000002600267202 */ /* 0x000fe40000000f00 */
[----:B------:R-:W-:Y:S01]  /*f9b0*/  F2FP.F16.F32.PACK_AB R25, R129, R122 ;  /* 0x0000007a8119723e */ /* 0x000fe200000000ff */
[----:B------:R2:W-:Y:S01]  /*f9c0*/  STSM.16.M88.4 [R18], R12 ;  /* 0x0000000c12007844 */ /* 0x0005e20000000200 */
[----:B------:R-:W-:Y:S02]  /*f9d0*/  F2FP.F16.F32.PACK_AB R26, R61, R60 ;  /* 0x0000003c3d1a723e */ /* 0x000fe400000000ff */
[----:B------:R-:W-:Y:S02]  /*f9e0*/  F2FP.F16.F32.PACK_AB R27, R130, R121 ;  /* 0x00000079821b723e */ /* 0x000fe400000000ff */
[----:B------:R-:W-:Y:S02]  /*f9f0*/  MOV R3, R28 ;  /* 0x0000001c00037202 */ /* 0x000fe40000000f00 */
[----:B------:R-:W-:Y:S01]  /*fa00*/  MOV R44, R44 ;  /* 0x0000002c002c7202 */ /* 0x000fe20000000f00 */
[----:B------:R-:W-:Y:S01]  /*fa10*/  STSM.16.M88.4 [R38], R24 ;  /* 0x0000001826007844 */ /* 0x000fe20000000200 */
[----:B------:R-:W-:-:S02]  /*fa20*/  F2FP.F16.F32.PACK_AB R28, R65, R64 ;  /* 0x00000040411c723e */ /* 0x000fc400000000ff */
[----:B------:R-:W-:Y:S01]  /*fa30*/  F2FP.F16.F32.PACK_AB R112, R113, R112 ;  /* 0x000000707170723e */ /* 0x000fe200000000ff */
[----:B------:R-:W-:Y:S01]  /*fa40*/  ULDC UR4, c[0x0][0xa88] ;  /* 0x0002a20000047ab9 */ /* 0x000fe20000000800 */
[----:B------:R-:W-:Y:S01]  /*fa50*/  F2FP.F16.F32.PACK_AB R29, R67, R66 ;  /* 0x00000042431d723e */ /* 0x000fe200000000ff */
[----:B------:R-:W-:Y:S01]  /*fa60*/  IMAD.MOV.U32 R64, RZ, RZ, RZ ;  /* 0x000000ffff407224 */ /* 0x000fe200078e00ff */
[----:B------:R-:W-:Y:S01]  /*fa70*/  F2FP.F16.F32.PACK_AB R30, R69, R68 ;  /* 0x00000044451e723e */ /* 0x000fe200000000ff */
[----:B--2---:R-:W2:Y:S01]  /*fa80*/  LDC.64 R12, c[0x0][0xc00] ;  /* 0x00030000ff0c7b82 */ /* 0x004ea20000000a00 */
[----:B------:R-:W-:Y:S02]  /*fa90*/  F2FP.F16.F32.PACK_AB R31, R71, R70 ;  /* 0x00000046471f723e */ /* 0x000fe400000000ff */
[----:B------:R-:W-:Y:S02]  /*faa0*/  MOV R46, R46 ;  /* 0x0000002e002e7202 */ /* 0x000fe40000000f00 */
[----:B------:R-:W-:Y:S01]  /*fab0*/  F2FP.F16.F32.PACK_AB R34, R77, R76 ;  /* 0x0000004c4d22723e */ /* 0x000fe200000000ff */
[----:B------:R-:W-:Y:S01]  /*fac0*/  STSM.16.M88.4 [R44], R28 ;  /* 0x0000001c2c007844 */ /* 0x000fe20000000200 */
[----:B------:R-:W-:Y:S01]  /*fad0*/  F2FP.F16.F32.PACK_AB R35, R79, R78 ;  /* 0x0000004e4f23723e */ /* 0x000fe200000000ff */
[----:B------:R-:W3:Y:S01]  /*fae0*/  LDC R40, c[0x0][0xbe8] ;  /* 0x0002fa00ff287b82 */ /* 0x000ee20000000800 */
[----:B------:R-:W-:-:S02]  /*faf0*/  MOV R48, R48 ;  /* 0x0000003000307202 */ /* 0x000fc40000000f00 */
[----:B------:R-:W-:Y:S01]  /*fb00*/  F2FP.F16.F32.PACK_AB R4, R81, R80 ;  /* 0x000000505104723e */ /* 0x000fe200000000ff */
[----:B------:R-:W-:Y:S01]  /*fb10*/  STSM.16.M88.4 [R46], R32 ;  /* 0x000000202e007844 */ /* 0x000fe20000000200 */
[----:B------:R-:W-:Y:S02]  /*fb20*/  F2FP.F16.F32.PACK_AB R5, R83, R82 ;  /* 0x000000525305723e */ /* 0x000fe400000000ff */
[----:B------:R-:W-:Y:S02]  /*fb30*/  F2FP.F16.F32.PACK_AB R6, R85, R84 ;  /* 0x000000545506723e */ /* 0x000fe400000000ff */
[----:B------:R-:W-:Y:S02]  /*fb40*/  F2FP.F16.F32.PACK_AB R7, R87, R86 ;  /* 0x000000565707723e */ /* 0x000fe400000000ff */
[----:B------:R-:W-:Y:S02]  /*fb50*/  LOP3.LUT R50, R149, 0x380, RZ, 0xc0, !PT ;  /* 0x0000038095327812 */ /* 0x000fe400078ec0ff */
[----:B------:R-:W-:Y:S01]  /*fb60*/  F2FP.F16.F32.PACK_AB R8, R89, R88 ;  /* 0x000000585908723e */ /* 0x000fe200000000ff */
[----:B------:R4:W-:Y:S01]  /*fb70*/  STSM.16.M88.4 [R48], R4 ;  /* 0x0000000430007844 */ /* 0x0009e20000000200 */
[----:B------:R-:W-:Y:S01]  /*fb80*/  SHF.R.U64 R50, R50, 0x3, RZ ;  /* 0x0000000332327819 */ /* 0x000fe200000012ff */
[----:B--2---:R-:W-:Y:S01]  /*fb90*/  IMAD.WIDE R12, R199, 0x4, R12 ;  /* 0x00000004c70c7825 */ /* 0x004fe200078e020c */
[----:B------:R-:W-:-:S02]  /*fba0*/  F2FP.F16.F32.PACK_AB R9, R91, R90 ;  /* 0x0000005a5b09723e */ /* 0x000fc400000000ff */
[----:B------:R-:W-:Y:S02]  /*fbb0*/  LOP3.LUT R50, R50, R149, RZ, 0x3c, !PT ;  /* 0x0000009532327212 */ /* 0x000fe400078e3cff */
[----:B------:R-:W-:Y:S02]  /*fbc0*/  F2FP.F16.F32.PACK_AB R10, R93, R92 ;  /* 0x0000005c5d0a723e */ /* 0x000fe400000000ff */
[----:B------:R-:W-:Y:S02]  /*fbd0*/  MOV R50, R50 ;  /* 0x0000003200327202 */ /* 0x000fe40000000f00 */
[----:B------:R-:W-:Y:S02]  /*fbe0*/  F2FP.F16.F32.PACK_AB R11, R95, R94 ;  /* 0x0000005e5f0b723e */ /* 0x000fe400000000ff */
[----:B------:R-:W-:Y:S02]  /*fbf0*/  MOV R52, R52 ;  /* 0x0000003400347202 */ /* 0x000fe40000000f00 */
[----:B------:R-:W-:Y:S01]  /*fc00*/  F2FP.F16.F32.PACK_AB R105, R107, R106 ;  /* 0x0000006a6b69723e */ /* 0x000fe200000000ff */
[----:B----4-:R-:W2:Y:S01]  /*fc10*/  LDC.64 R4, c[0x0][0xc08] ;  /* 0x00030200ff047b82 */ /* 0x010ea20000000a00 */
[----:B------:R-:W-:Y:S01]  /*fc20*/  MOV R54, R54 ;  /* 0x0000003600367202 */ /* 0x000fe20000000f00 */
[----:B------:R-:W-:Y:S01]  /*fc30*/  STSM.16.M88.4 [R50], R8 ;  /* 0x0000000832007844 */ /* 0x000fe20000000200 */
[----:B------:R-:W-:-:S02]  /*fc40*/  F2FP.F16.F32.PACK_AB R106, R109, R108 ;  /* 0x0000006c6d6a723e */ /* 0x000fc400000000ff */
[----:B------:R-:W-:Y:S01]  /*fc50*/  F2FP.F16.F32.PACK_AB R107, R111, R110 ;  /* 0x0000006e6f6b723e */ /* 0x000fe200000000ff */
[----:B------:R-:W-:Y:S01]  /*fc60*/  STSM.16.M88.4 [R52], R96 ;  /* 0x0000006034007844 */ /* 0x000fe20000000200 */
[----:B------:R-:W-:Y:S02]  /*fc70*/  F2FP.F16.F32.PACK_AB R113, R115, R114 ;  /* 0x000000727371723e */ /* 0x000fe400000000ff */
[----:B------:R-:W-:Y:S01]  /*fc80*/  F2FP.F16.F32.PACK_AB R114, R117, R116 ;  /* 0x000000747572723e */ /* 0x000fe200000000ff */
[----:B------:R-:W-:Y:S01]  /*fc90*/  STSM.16.M88.4 [R54], R104 ;  /* 0x0000006836007844 */ /* 0x000fe20000000200 */
[----:B------:R-:W-:Y:S02]  /*fca0*/  F2FP.F16.F32.PACK_AB R115, R119, R118 ;  /* 0x000000767773723e */ /* 0x000fe400000000ff */
[----:B-1----:R-:W-:-:S03]  /*fcb0*/  ISETP.NE.U32.AND P0, PT, R36, RZ, PT ;  /* 0x000000ff2400720c */ /* 0x002fc60003f05070 */
[----:B------:R1:W-:Y:S01]  /*fcc0*/  STSM.16.M88.4 [R3], R112 ;  /* 0x0000007003007844 */ /* 0x0003e20000000200 */
[----:B------:R-:W-:Y:S01]  /*fcd0*/  BAR.SYNC.DEFER_BLOCKING 0x1, 0x100 ;  /* 0x0044000000007b1d */ /* 0x000fe20000010000 */
[----:B------:R-:W-:Y:S02]  /*fce0*/  ISETP.NE.AND.EX P0, PT, R37, RZ, PT, P0 ;  /* 0x000000ff2500720c */ /* 0x000fe40003f05300 */
[----:B--2---:R-:W-:-:S04]  /*fcf0*/  ISETP.NE.U32.AND P2, PT, R4, RZ, PT ;  /* 0x000000ff0400720c */ /* 0x004fc80003f45070 */
[----:B------:R-:W-:-:S13]  /*fd00*/  ISETP.NE.AND.EX P2, PT, R5, RZ, PT, P2 ;  /* 0x000000ff0500720c */ /* 0x000fda0003f45320 */
[----:B------:R-:W2:Y:S01]  /*fd10*/  @P2 LDC.64 R4, c[0x0][0xc08] ;  /* 0x00030200ff042b82 */ /* 0x000ea20000000a00 */
[----:B-1----:R-:W-:Y:S01]  /*fd20*/  IMAD.U32 R3, RZ, RZ, UR4 ;  /* 0x00000004ff037e24 */ /* 0x002fe2000f8e00ff */
[----:B------:R1:W5:Y:S01]  /*fd30*/  @P0 LDG.E R64, desc[UR36][R12.64] ;  /* 0x000000240c400981 */ /* 0x000362000c1e1900 */
[----:B---3--:R-:W-:-:S13]  /*fd40*/  ISETP.NE.AND P1, PT, R40, 0x1, PT ;  /* 0x000000012800780c */ /* 0x008fda0003f25270 */
[----:B------:R-:W3:Y:S01]  /*fd50*/  @P1 LDC R6, c[0x0][0xbec] ;  /* 0x0002fb00ff061b82 */ /* 0x000ee20000000800 */
[----:B--2---:R-:W-:-:S07]  /*fd60*/  @P2 IMAD.WIDE R4, R199, 0x4, R4 ;  /* 0x00000004c7042825 */ /* 0x004fce00078e0204 */
[----:B------:R-:W2:Y:S01]  /*fd70*/  @P1 LDC R9, c[0x0][0xbf0] ;  /* 0x0002fc00ff091b82 */ /* 0x000ea20000000800 */
[----:B------:R1:W5:Y:S01]  /*fd80*/  @P2 LDG.E R3, desc[UR36][R4.64] ;  /* 0x0000002404032981 */ /* 0x000362000c1e1900 */
[----:B------:R-:W-:Y:S05]  /*fd90*/  @P2 BRA `(.L_x_4623) ;  /* 0x0000000000102947 */ /* 0x000fea0003800000 */
[----:B------:R-:W-:Y:S05]  /*fda0*/  @!P0 BRA `(.L_x_4623) ;  /* 0x00000000000c8947 */ /* 0x000fea0003800000 */
[----:B-1----:R-:W4:Y:S04]  /*fdb0*/  LDG.E R4, desc[UR36][R12.64] ;  /* 0x000000240c047981 */ /* 0x002f28000c1e1900 */
[----:B-----5:R-:W4:Y:S02]  /*fdc0*/  LDG.E R3, desc[UR36][R12.64+0x4] ;  /* 0x000004240c037981 */ /* 0x020f24000c1e1900 */
[----:B----4-:R-:W-:-:S07]  /*fdd0*/  IMAD.IADD R3, R3, 0x1, -R4 ;  /* 0x0000000103037824 */ /* 0x010fce00078e0a04 */
.L_x_4623:
[----:B------:R-:W-:Y:S01]  /*fde0*/  SHF.R.S32.HI R18, RZ, 0x1f, R198 ;  /* 0x0000001fff127819 */ /* 0x000fe200000114c6 */
[----:B-1----:R-:W-:Y:S01]  /*fdf0*/  IMAD.IADD R13, R192, 0x1, R22 ;  /* 0x00000001c00d7824 */ /* 0x002fe200078e0216 */
[----:B------:R-:W-:Y:S01]  /*fe00*/  ULDC.64 UR4, c[0x0][0xb90] ;  /* 0x0002e40000047ab9 */ /* 0x000fe20000000a00 */
[----:B-----5:R-:W-:Y:S01]  /*fe10*/  SHF.R.S32.HI R65, RZ, 0x1f, R64 ;  /* 0x0000001fff417819 */ /* 0x020fe20000011440 */
[----:B------:R-:W-:Y:S01]  /*fe20*/  IMAD.IADD R14, R205, 0x1, R22 ;  /* 0x00000001cd0e7824 */ /* 0x000fe200078e0216 */
[----:B------:R-:W-:Y:S01]  /*fe30*/  SHF.R.S32.HI R8, RZ, 0x1f, R199 ;  /* 0x0000001fff087819 */ /* 0x000fe200000114c7 */
[----:B------:R-:W-:Y:S01]  /*fe40*/  IMAD R5, R18, UR4, RZ ;  /* 0x0000000412057c24 */ /* 0x000fe2000f8e02ff */
[----:B------:R-:W-:Y:S01]  /*fe50*/  SEL R67, R199, RZ, !P0 ;  /* 0x000000ffc7437207 */ /* 0x000fe20004000000 */
[----:B---3--:R-:W-:Y:S01]  /*fe60*/  @P1 IMAD.HI.U32 R6, R13, R6, RZ ;  /* 0x000000060d061227 */ /* 0x008fe200078e00ff */
[----:B------:R-:W-:Y:S01]  /*fe70*/  SEL R66, R8, RZ, !P0 ;  /* 0x000000ff08427207 */ /* 0x000fe20004000000 */
[----:B------:R-:W1:Y:S02]  /*fe80*/  @P1 LDC R71, c[0x0][0xbec] ;  /* 0x0002fb00ff471b82 */ /* 0x000e640000000800 */
[----:B------:R-:W-:Y:S01]  /*fe90*/  IMAD.MOV.U32 R7, RZ, RZ, R13 ;  /* 0x000000ffff077224 */ /* 0x000fe200078e000d */
[----:B--2---:R-:W-:Y:S01]  /*fea0*/  @P1 SHF.R.U32.HI R7, RZ, R9, R6 ;  /* 0x00000009ff071219 */ /* 0x004fe20000011606 */
[----:B------:R-:W-:-:S02]  /*feb0*/  IMAD R11, R198, UR5, R5 ;  /* 0x00000005c60b7c24 */ /* 0x000fc4000f8e0205 */
[----:B------:R-:W-:Y:S01]  /*fec0*/  IMAD.WIDE.U32 R4, R198, UR4, R64 ;  /* 0x00000004c6047c25 */ /* 0x000fe2000f8e0040 */
[----:B------:R-:W-:Y:S01]  /*fed0*/  ULDC.64 UR4, c[0x0][0xb98] ;  /* 0x0002e60000047ab9 */ /* 0x000fe20000000a00 */
[----:B------:R-:W2:Y:S02]  /*fee0*/  @P1 LDC R73, c[0x0][0xbf0] ;  /* 0x0002fc00ff491b82 */ /* 0x000ea40000000800 */
[----:B------:R-:W-:Y:S02]  /*fef0*/  IMAD R9, R200, 0x40, R193 ;  /* 0x00000040c8097824 */ /* 0x000fe400078e02c1 */
[----:B------:R-:W-:Y:S02]  /*ff00*/  IMAD.IADD R5, R5, 0x1, R11 ;  /* 0x0000000105057824 */ /* 0x000fe400078e020b */
[----:B------:R-:W-:Y:S02]  /*ff10*/  IMAD.MOV R11, RZ, RZ, -R7 ;  /* 0x000000ffff0b7224 */ /* 0x000fe400078e0a07 */
[----:B------:R-:W-:-:S04]  /*ff20*/  IMAD.WIDE R20, R9, 0x2, R20 ;  /* 0x0000000209147825 */ /* 0x000fc800078e0214 */
[----:B------:R-:W-:Y:S01]  /*ff30*/  IMAD R6, R66, UR4, RZ ;  /* 0x0000000442067c24 */ /* 0x000fe2000f8e02ff */
[C---:B------:R-:W-:Y:S01]  /*ff40*/  IADD3 R29, P3, R20.reuse, 0x6000, RZ ;  /* 0x00006000141d7810 */ /* 0x040fe20007f7e0ff */
[C---:B------:R-:W-:Y:S01]  /*ff50*/  IMAD.WIDE.U32 R4, R67.reuse, UR4, R4 ;  /* 0x0000000443047c25 */ /* 0x040fe2000f8e0004 */
[C---:B------:R-:W-:Y:S02]  /*ff60*/  IADD3 R25, P5, R20.reuse, 0x3000, RZ ;  /* 0x0000300014197810 */ /* 0x040fe40007fbe0ff */
[----:B------:R-:W-:Y:S01]  /*ff70*/  IADD3 R49, P4, R20, 0x4000, RZ ;  /* 0x0000400014317810 */ /* 0x000fe20007f9e0ff */
[----:B------:R-:W-:Y:S01]  /*ff80*/  IMAD R9, R40, R11, R13 ;  /* 0x0000000b28097224 */ /* 0x000fe200078e020d */
[----:B------:R-:W-:Y:S01]  /*ff90*/  SHF.R.S32.HI R11, RZ, 0x1f, R7 ;  /* 0x0000001fff0b7819 */ /* 0x000fe20000011407 */
[----:B------:R-:W-:Y:S01]  /*ffa0*/  IMAD R8, R67, UR5, R6 ;  /* 0x0000000543087c24 */ /* 0x000fe2000f8e0206 */
[----:B------:R-:W-:Y:S01]  /*ffb0*/  IADD3 R4, P0, R7, R4, RZ ;  /* 0x0000000407047210 */ /* 0x000fe20007f1e0ff */
[----:B------:R-:W-:Y:S01]  /*ffc0*/  ULDC.64 UR4, c[0x0][0xb88] ;  /* 0x0002e20000047ab9 */ /* 0x000fe20000000a00 */
[----:B------:R-:W-:Y:S01]  /*ffd0*/  SHF.R.S32.HI R6, RZ, 0x1f, R9 ;  /* 0x0000001fff067819 */ /* 0x000fe20000011409 */
[----:B------:R-:W-:Y:S01]  /*ffe0*/  IMAD R69, R3, R40, RZ ;  /* 0x0000002803457224 */ /* 0x000fe200078e02ff */
[----:B------:R-:W-:-:S02]  /*fff0*/  IADD3.X R5, R11, R5, R8, P0, !PT ;  /* 0x000000050b057210 */ /* 0x000fc400007fe408 */
[----:B------:R-:W-:Y:S01]  /*10000*/  IADD3 R7, P2, R20, 0x1000, RZ ;  /* 0x0000100014077810 */ /* 0x000fe20007f5e0ff */
[----:B------:R-:W-:Y:S01]  /*10010*/  IMAD R6, R6, UR4, RZ ;  /* 0x0000000406067c24 */ /* 0x000fe2000f8e02ff */
[----:B------:R-:W-:Y:S01]  /*10020*/  IADD3 R13, P6, R20, 0x2000, RZ ;  /* 0x00002000140d7810 */ /* 0x000fe20007fde0ff */
[----:B------:R-:W-:Y:S01]  /*10030*/  IMAD.WIDE.U32 R4, R9, UR4, R4 ;  /* 0x0000000409047c25 */ /* 0x000fe2000f8e0004 */
[----:B------:R-:W-:Y:S02]  /*10040*/  LOP3.LUT R8, R7, 0x380, RZ, 0xc0, !PT ;  /* 0x0000038007087812 */ /* 0x000fe400078ec0ff */
[----:B------:R-:W-:Y:S01]  /*10050*/  LOP3.LUT R28, R29, 0x380, RZ, 0xc0, !PT ;  /* 0x000003801d1c7812 */ /* 0x000fe200078ec0ff */
[----:B------:R-:W-:Y:S01]  /*10060*/  IMAD R11, R9, UR5, R6 ;  /* 0x00000005090b7c24 */ /* 0x000fe2000f8e0206 */
[----:B------:R-:W-:Y:S01]  /*10070*/  ULDC.64 UR4, c[0x0][0xb50] ;  /* 0x0002d40000047ab9 */ /* 0x000fe20000000a00 */
[----:B------:R-:W-:Y:S01]  /*10080*/  SHF.R.U64 R8, R8, 0x3, RZ ;  /* 0x0000000308087819 */ /* 0x000fe200000012ff */
[----:B------:R-:W-:Y:S01]  /*10090*/  IMAD.X R9, RZ, RZ, R21, P2 ;  /* 0x000000ffff097224 */ /* 0x000fe200010e0615 */
[----:B------:R-:W-:Y:S01]  /*100a0*/  LEA R10, P0, R4, UR4, 0x2 ;  /* 0x00000004040a7c11 */ /* 0x000fe2000f8010ff */
[----:B------:R-:W-:Y:S01]  /*100b0*/  IMAD.IADD R5, R5, 0x1, R11 ;  /* 0x0000000105057824 */ /* 0x000fe200078e020b */
[----:B------:R-:W-:-:S02]  /*100c0*/  LOP3.LUT R8, R8, R7, RZ, 0x3c, !PT ;  /* 0x0000000708087212 */ /* 0x000fc400078e3cff */
[----:B------:R-:W-:Y:S01]  /*100d0*/  IADD3 R33, P2, R20, 0x7000, RZ ;  /* 0x0000700014217810 */ /* 0x000fe20007f5e0ff */
[----:B------:R-:W-:Y:S01]  /*100e0*/  SHFL.IDX PT, R46, R10, RZ, 0x1c1f ;  /* 0x001c1fff0a2e7589 */ /* 0x000fe200000e0000 */
[----:B------:R-:W-:Y:S01]  /*100f0*/  LEA.HI.X R7, R4, UR5, R5, 0x2, P0 ;  /* 0x0000000504077c11 */ /* 0x000fe200080f1405 */
[----:B------:R-:W-:Y:S01]  /*10100*/  VIADD R4, R14, 0x8 ;  /* 0x000000080e047836 */ /* 0x000fe20000000000 */
[----:B------:R-:W-:Y:S01]  /*10110*/  IADD3 R37, P0, R20, 0x5000, RZ ;  /* 0x0000500014257810 */ /* 0x000fe20007f1e0ff */
[----:B------:R-:W-:Y:S01]  /*10120*/  SHFL.IDX PT, R54, R10, 0x1, 0x1c1f ;  /* 0x003c1f000a367f89 */ /* 0x000fe200000e0000 */
[----:B------:R-:W-:Y:S01]  /*10130*/  LOP3.LUT R32, R33, 0x380, RZ, 0xc0, !PT ;  /* 0x0000038021207812 */ /* 0x000fe200078ec0ff */
[----:B------:R-:W-:Y:S01]  /*10140*/  ULDC.64 UR4, c[0x0][0xaa0] ;  /* 0x0002a80000047ab9 */ /* 0x000fe20000000a00 */
[----:B------:R-:W-:Y:S01]  /*10150*/  LOP3.LUT R36, R37, 0x380, RZ, 0xc0, !PT ;  /* 0x0000038025247812 */ /* 0x000fe200078ec0ff */
[----:B------:R-:W3:Y:S01]  /*10160*/  SHFL.IDX PT, R47, R7, RZ, 0x1c1f ;  /* 0x001c1fff072f7589 */ /* 0x000ee200000e0000 */
[----:B------:R-:W-:-:S02]  /*10170*/  LOP3.LUT R12, R13, 0x380, RZ, 0xc0, !PT ;  /* 0x000003800d0c7812 */ /* 0x000fc400078ec0ff */
[----:B------:R-:W-:Y:S01]  /*10180*/  SHF.R.U64 R36, R36, 0x3, RZ ;  /* 0x0000000324247819 */ /* 0x000fe200000012ff */
[----:B------:R-:W4:Y:S01]  /*10190*/  SHFL.IDX PT, R55, R7, 0x1, 0x1c1f ;  /* 0x003c1f0007377f89 */ /* 0x000f2200000e0000 */
[----:B------:R-:W-:Y:S02]  /*101a0*/  LOP3.LUT R24, R25, 0x380, RZ, 0xc0, !PT ;  /* 0x0000038019187812 */ /* 0x000fe400078ec0ff */
[----:B------:R-:W-:Y:S02]  /*101b0*/  LOP3.LUT R48, R49, 0x380, RZ, 0xc0, !PT ;  /* 0x0000038031307812 */ /* 0x000fe400078ec0ff */
[----:B------:R-:W-:Y:S02]  /*101c0*/  SHF.R.U64 R28, R28, 0x3, RZ ;  /* 0x000000031c1c7819 */ /* 0x000fe400000012ff */
[----:B------:R-:W-:Y:S01]  /*101d0*/  LOP3.LUT R36, R36, R37, RZ, 0x3c, !PT ;  /* 0x0000002524247212 */ /* 0x000fe200078e3cff */
[----:B------:R-:W-:Y:S01]  /*101e0*/  IMAD.X R37, RZ, RZ, R21, P0 ;  /* 0x000000ffff257224 */ /* 0x000fe200000e0615 */
[----:B------:R-:W-:-:S02]  /*101f0*/  SHF.R.U64 R32, R32, 0x3, RZ ;  /* 0x0000000320207819 */ /* 0x000fc400000012ff */
[----:B------:R-:W-:Y:S02]  /*10200*/  SHF.R.U64 R12, R12, 0x3, RZ ;  /* 0x000000030c0c7819 */ /* 0x000fe400000012ff */
[----:B------:R-:W-:Y:S02]  /*10210*/  SHF.R.U64 R24, R24, 0x3, RZ ;  /* 0x0000000318187819 */ /* 0x000fe400000012ff */
[----:B------:R-:W-:Y:S02]  /*10220*/  SHF.R.U64 R48, R48, 0x3, RZ ;  /* 0x0000000330307819 */ /* 0x000fe400000012ff */
[----:B------:R-:W-:Y:S02]  /*10230*/  LOP3.LUT P0, RZ, R202, 0x3, RZ, 0xc0, !PT ;  /* 0x00000003caff7812 */ /* 0x000fe4000780c0ff */
[----:B------:R-:W-:Y:S01]  /*10240*/  LOP3.LUT R28, R28, R29, RZ, 0x3c, !PT ;  /* 0x0000001d1c1c7212 */ /* 0x000fe200078e3cff */
[--C-:B------:R-:W-:Y:S01]  /*10250*/  IMAD.X R29, RZ, RZ, R21.reuse, P3 ;  /* 0x000000ffff1d7224 */ /* 0x100fe200018e0615 */
[----:B------:R-:W-:Y:S01]  /*10260*/  LOP3.LUT R32, R32, R33, RZ, 0x3c, !PT ;  /* 0x0000002120207212 */ /* 0x000fe200078e3cff */
[----:B------:R-:W-:Y:S01]  /*10270*/  IMAD.X R33, RZ, RZ, R21, P2 ;  /* 0x000000ffff217224 */ /* 0x000fe200010e0615 */
[----:B------:R-:W-:-:S02]  /*10280*/  IADD3 R6, P3, R20, 0xb000, RZ ;  /* 0x0000b00014067810 */ /* 0x000fc40007f7e0ff */
[----:B------:R-:W-:Y:S01]  /*10290*/  LOP3.LUT R12, R12, R13, RZ, 0x3c, !PT ;  /* 0x0000000d0c0c7212 */ /* 0x000fe200078e3cff */
[--C-:B------:R-:W-:Y:S01]  /*102a0*/  IMAD.X R13, RZ, RZ, R21.reuse, P6 ;  /* 0x000000ffff0d7224 */ /* 0x100fe200030e0615 */
[----:B------:R-:W-:Y:S01]  /*102b0*/  LOP3.LUT R24, R24, R25, RZ, 0x3c, !PT ;  /* 0x0000001918187212 */ /* 0x000fe200078e3cff */
[--C-:B------:R-:W-:Y:S01]  /*102c0*/  IMAD.X R25, RZ, RZ, R21.reuse, P5 ;  /* 0x000000ffff197224 */ /* 0x100fe200028e0615 */
[----:B------:R-:W-:Y:S01]  /*102d0*/  LOP3.LUT R48, R48, R49, RZ, 0x3c, !PT ;  /* 0x0000003130307212 */ /* 0x000fe200078e3cff */
[--C-:B------:R-:W-:Y:S01]  /*102e0*/  IMAD.X R49, RZ, RZ, R21.reuse, P4 ;  /* 0x000000ffff317224 */ /* 0x100fe200020e0615 */
[-C--:B------:R-:W-:Y:S01]  /*102f0*/  ISETP.GE.OR P2, PT, R14, R69.reuse, P0 ;  /* 0x000000450e00720c */ /* 0x080fe20000746670 */
[----:B------:R-:W-:Y:S01]  /*10300*/  IMAD.X R45, RZ, RZ, R21, P3 ;  /* 0x000000ffff2d7224 */ /* 0x000fe200018e0615 */
[----:B------:R-:W-:Y:S02]  /*10310*/  ISETP.GE.OR P0, PT, R4, R69, P0 ;  /* 0x000000450400720c */ /* 0x000fe40000706670 */
[----:B------:R-:W-:-:S02]  /*10320*/  IADD3 R61, P6, R20, 0x8000, RZ ;  /* 0x00008000143d7810 */ /* 0x000fc40007fde0ff */
[C---:B------:R-:W-:Y:S02]  /*10330*/  IADD3 R57, P5, R20.reuse, 0x9000, RZ ;  /* 0x0000900014397810 */ /* 0x040fe40007fbe0ff */
[C---:B------:R-:W-:Y:S02]  /*10340*/  IADD3 R53, P4, R20.reuse, 0xa000, RZ ;  /* 0x0000a00014357810 */ /* 0x040fe40007f9e0ff */
[----:B------:R-:W-:Y:S02]  /*10350*/  LOP3.LUT R5, R20, 0x380, RZ, 0xc0, !PT ;  /* 0x0000038014057812 */ /* 0x000fe400078ec0ff */
[----:B------:R-:W-:Y:S01]  /*10360*/  LOP3.LUT R3, R6, 0x380, RZ, 0xc0, !PT ;  /* 0x0000038006037812 */ /* 0x000fe200078ec0ff */
[----:B---3--:R-:W-:Y:S01]  /*10370*/  @!P2 ST.E desc[UR36][R46.64], R0 ;  /* 0x000000002e00a985 */ /* 0x008fe2000c101924 */
[----:B------:R-:W-:Y:S02]  /*10380*/  LOP3.LUT R60, R61, 0x380, RZ, 0xc0, !PT ;  /* 0x000003803d3c7812 */ /* 0x000fe400078ec0ff */
[----:B------:R-:W-:Y:S01]  /*10390*/  LOP3.LUT R56, R57, 0x380, RZ, 0xc0, !PT ;  /* 0x0000038039387812 */ /* 0x000fe200078ec0ff */
[----:B----4-:R3:W-:Y:S01]  /*103a0*/  @!P0 ST.E desc[UR36][R54.64], R2 ;  /* 0x0000000236008985 */ /* 0x0107e2000c101924 */
[----:B------:R-:W-:-:S02]  /*103b0*/  LOP3.LUT R52, R53, 0x380, RZ, 0xc0, !PT ;  /* 0x0000038035347812 */ /* 0x000fc400078ec0ff */
[----:B------:R-:W-:Y:S01]  /*103c0*/  SHF.R.U64 R5, R5, 0x3, RZ ;  /* 0x0000000305057819 */ /* 0x000fe200000012ff */
[----:B------:R-:W5:Y:S01]  /*103d0*/  LD.E.128 R8, desc[UR36][R8.64] ;  /* 0x0000002408087980 */ /* 0x000f62000c101d00 */
[----:B------:R-:W-:Y:S02]  /*103e0*/  SHF.R.U64 R3, R3, 0x3, RZ ;  /* 0x0000000303037819 */ /* 0x000fe400000012ff */
[----:B------:R-:W-:Y:S01]  /*103f0*/  SHF.R.U64 R60, R60, 0x3, RZ ;  /* 0x000000033c3c7819 */ /* 0x000fe200000012ff */
[----:B------:R-:W5:Y:S01]  /*10400*/  LD.E.128 R12, desc[UR36][R12.64] ;  /* 0x000000240c0c7980 */ /* 0x000f62000c101d00 */
[----:B------:R-:W-:Y:S02]  /*10410*/  SHF.R.U64 R56, R56, 0x3, RZ ;  /* 0x0000000338387819 */ /* 0x000fe400000012ff */
[----:B------:R-:W-:Y:S01]  /*10420*/  SHF.R.U64 R52, R52, 0x3, RZ ;  /* 0x0000000334347819 */ /* 0x000fe200000012ff */
[----:B------:R-:W5:Y:S01]  /*10430*/  LD.E.128 R24, desc[UR36][R24.64] ;  /* 0x0000002418187980 */ /* 0x000f62000c101d00 */
[----:B------:R-:W-:-:S02]  /*10440*/  LOP3.LUT R20, R5, R20, RZ, 0x3c, !PT ;  /* 0x0000001405147212 */ /* 0x000fc400078e3cff */
[----:B------:R-:W-:Y:S01]  /*10450*/  LOP3.LUT R44, R3, R6, RZ, 0x3c, !PT ;  /* 0x00000006032c7212 */ /* 0x000fe200078e3cff */
[----:B------:R-:W-:Y:S01]  /*10460*/  IMAD R3, R65, UR4, RZ ;  /* 0x0000000441037c24 */ /* 0x000fe2000f8e02ff */
[----:B------:R-:W-:Y:S01]  /*10470*/  LOP3.LUT R60, R60, R61, RZ, 0x3c, !PT ;  /* 0x0000003d3c3c7212 */ /* 0x000fe200078e3cff */
[--C-:B------:R-:W-:Y:S01]  /*10480*/  IMAD.X R61, RZ, RZ, R21.reuse, P6 ;  /* 0x000000ffff3d7224 */ /* 0x100fe200030e0615 */
[----:B------:R-:W-:Y:S01]  /*10490*/  LOP3.LUT R56, R56, R57, RZ, 0x3c, !PT ;  /* 0x0000003938387212 */ /* 0x000fe200078e3cff */
[--C-:B------:R-:W-:Y:S01]  /*104a0*/  IMAD.X R57, RZ, RZ, R21.reuse, P5 ;  /* 0x000000ffff397224 */ /* 0x100fe200028e0615 */
[----:B------:R-:W-:Y:S01]  /*104b0*/  LOP3.LUT R52, R52, R53, RZ, 0x3c, !PT ;  /* 0x0000003534347212 */ /* 0x000fe200078e3cff */
[----:B------:R-:W-:Y:S01]  /*104c0*/  IMAD.X R53, RZ, RZ, R21, P4 ;  /* 0x000000ffff357224 */ /* 0x000fe200020e0615 */
[----:B------:R4:W5:Y:S04]  /*104d0*/  LD.E.128 R4, desc[UR36][R20.64] ;  /* 0x0000002414047980 */ /* 0x000968000c101d00 */
[----:B------:R-:W5:Y:S04]  /*104e0*/  LD.E.128 R48, desc[UR36][R48.64] ;  /* 0x0000002430307980 */ /* 0x000f68000c101d00 */
[----:B------:R-:W5:Y:S01]  /*104f0*/  LD.E.128 R36, desc[UR36][R36.64] ;  /* 0x0000002424247980 */ /* 0x000f62000c101d00 */
[----:B----4-:R-:W-:-:S02]  /*10500*/  IMAD R21, R64, UR5, R3 ;  /* 0x0000000540157c24 */ /* 0x010fc4000f8e0203 */
[----:B---3--:R-:W-:Y:S01]  /*10510*/  IMAD.WIDE.U32 R2, R64, UR4, RZ ;  /* 0x0000000440027c25 */ /* 0x008fe2000f8e00ff */
[----:B------:R-:W-:Y:S01]  /*10520*/  ULDC.64 UR4, c[0x0][0xae8] ;  /* 0x0002ba0000047ab9 */ /* 0x000fe20000000a00 */
[----:B------:R-:W5:Y:S02]  /*10530*/  LD.E.128 R28, desc[UR36][R28.64] ;  /* 0x000000241c1c7980 */ /* 0x000f64000c101d00 */
[----:B------:R-:W-:Y:S02]  /*10540*/  IMAD.IADD R3, R3, 0x1, R21 ;  /* 0x0000000103037824 */ /* 0x000fe400078e0215 */
[----:B------:R-:W-:Y:S01]  /*10550*/  IMAD R21, R197, 0x20, R200 ;  /* 0x00000020c5157824 */ /* 0x000fe200078e02c8 */
[----:B------:R-:W5:Y:S01]  /*10560*/  LD.E.128 R32, desc[UR36][R32.64] ;  /* 0x0000002420207980 */ /* 0x000f62000c101d00 */
[----:B------:R-:W-:Y:S02]  /*10570*/  IMAD R65, R18, UR4, RZ ;  /* 0x0000000412417c24 */ /* 0x000fe4000f8e02ff */
[----:B------:R-:W-:Y:S01]  /*10580*/  IMAD.IADD R20, R22, 0x1, R21 ;  /* 0x0000000116147824 */ /* 0x000fe200078e0215 */
[----:B------:R-:W5:Y:S01]  /*10590*/  LD.E.128 R60, desc[UR36][R60.64] ;  /* 0x000000243c3c7980 */ /* 0x000f62000c101d00 */
[----:B------:R-:W-:-:S02]  /*105a0*/  IMAD R65, R198, UR5, R65 ;  /* 0x00000005c6417c24 */ /* 0x000fc4000f8e0241 */
[----:B-1----:R-:W-:Y:S01]  /*105b0*/  @P1 IMAD.HI.U32 R0, R20, R71, RZ ;  /* 0x0000004714001227 */ /* 0x002fe200078e00ff */
[----:B------:R-:W5:Y:S03]  /*105c0*/  LD.E.128 R56, desc[UR36][R56.64] ;  /* 0x0000002438387980 */ /* 0x000f66000c101d00 */
[----:B------:R-:W-:Y:S01]  /*105d0*/  IMAD.WIDE.U32 R2, R198, UR4, R2 ;  /* 0x00000004c6027c25 */ /* 0x000fe2000f8e0002 */
[----:B------:R-:W-:Y:S01]  /*105e0*/  ULDC.64 UR4, c[0x0][0xaf0] ;  /* 0x0002bc0000047ab9 */ /* 0x000fe20000000a00 */
[----:B------:R-:W5:Y:S02]  /*105f0*/  LD.E.128 R52, desc[UR36][R52.64] ;  /* 0x0000002434347980 */ /* 0x000f64000c101d00 */
[----:B------:R-:W-:Y:S01]  /*10600*/  IMAD.MOV.U32 R21, RZ, RZ, R20 ;  /* 0x000000ffff157224 */ /* 0x000fe200078e0014 */
[----:B--2---:R-:W-:Y:S01]  /*10610*/  @P1 SHF.R.U32.HI R21, RZ, R73, R0 ;  /* 0x00000049ff151219 */ /* 0x004fe20000011600 */
[----:B------:R-:W-:Y:S01]  /*10620*/  IMAD.IADD R3, R3, 0x1, R65 ;  /* 0x0000000103037824 */ /* 0x000fe200078e0241 */
[----:B------:R-:W5:Y:S01]  /*10630*/  LD.E.128 R44, desc[UR36][R44.64] ;  /* 0x000000242c2c7980 */ /* 0x000f62000c101d00 */
[----:B------:R-:W-:Y:S01]  /*10640*/  IMAD R18, R66, UR4, RZ ;  /* 0x0000000442127c24 */ /* 0x000fe2000f8e02ff */
[----:B------:R-:W-:Y:S01]  /*10650*/  SHF.R.S32.HI R0, RZ, 0x1f, R21 ;  /* 0x0000001fff007819 */ /* 0x000fe20000011415 */
[C---:B------:R-:W-:Y:S01]  /*10660*/  IMAD.WIDE.U32 R2, R67.reuse, UR4, R2 ;  /* 0x0000000443027c25 */ /* 0x040fe2000f8e0002 */
[----:B------:R-:W-:Y:S01]  /*10670*/  @!PT LDS RZ, [RZ] ;  /* 0x00000000fffff984 */ /* 0x000fe20000000800 */
[----:B------:R-:W-:Y:S01]  /*10680*/  @!PT LDS RZ, [RZ] ;  /* 0x00000000fffff984 */ /* 0x000fe20000000800 */
[----:B------:R-:W-:Y:S01]  /*10690*/  @!PT LDS RZ, [RZ] ;  /* 0x00000000fffff984 */ /* 0x000fe20000000800 */
[----:B------:R-:W-:Y:S01]  /*106a0*/  @!PT LDS RZ, [RZ] ;  /* 0x00000000fffff984 */ /* 0x000fe20000000800 */
[----:B------:R1:W-:Y:S06]  /*106b0*/  MEMBAR.ALL.CTA ;  /* 0x0000000000007992 */ /* 0x0003ec0000008000 */
[----:B-1----:R-:W1:Y:S01]  /*106c0*/  FENCE.VIEW.ASYNC.S ;  /* 0x00000000000073c6 */ /* 0x002e620000000000 */
[----:B------:R-:W-:Y:S01]  /*106d0*/  IMAD R65, R67, UR5, R18 ;  /* 0x0000000543417c24 */ /* 0x000fe2000f8e0212 */
[----:B------:R-:W-:Y:S01]  /*106e0*/  ULDC.64 UR4, c[0x0][0xae0] ;  /* 0x0002b80000047ab9 */ /* 0x000fe20000000a00 */
[----:B------:R-:W-:-:S02]  /*106f0*/  IMAD.MOV R67, RZ, RZ, -R21 ;  /* 0x000000ffff437224 */ /* 0x000fc400078e0a15 */
[----:B------:R-:W-:Y:S02]  /*10700*/  IMAD.IADD R3, R3, 0x1, R65 ;  /* 0x0000000103037824 */ /* 0x000fe400078e0241 */
[----:B------:R-:W-:Y:S02]  /*10710*/  IMAD R0, R0, UR4, RZ ;  /* 0x0000000400007c24 */ /* 0x000fe4000f8e02ff */
[----:B------:R-:W-:Y:S02]  /*10720*/  IMAD R65, R40, R67, R20 ;  /* 0x0000004328417224 */ /* 0x000fe400078e0214 */
[C---:B------:R-:W-:Y:S02]  /*10730*/  IMAD R67, R21.reuse, UR5, R0 ;  /* 0x0000000515437c24 */ /* 0x040fe4000f8e0200 */
[----:B------:R-:W-:Y:S01]  /*10740*/  IMAD.WIDE.U32 R2, R21, UR4, R2 ;  /* 0x0000000415027c25 */ /* 0x000fe2000f8e0002 */
[----:B------:R-:W-:Y:S01]  /*10750*/  SHF.R.S32.HI R0, RZ, 0x1f, R65 ;  /* 0x0000001fff007819 */ /* 0x000fe20000011441 */
[----:B------:R-:W-:-:S02]  /*10760*/  ULDC.64 UR4, c[0x0][0xad8] ;  /* 0x0002b60000047ab9 */ /* 0x000fc40000000a00 */
[----:B------:R-:W-:Y:S02]  /*10770*/  IMAD.IADD R3, R3, 0x1, R67 ;  /* 0x0000000103037824 */ /* 0x000fe400078e0243 */
[----:B------:R-:W-:Y:S02]  /*10780*/  IMAD R18, R0, UR4, RZ ;  /* 0x0000000400127c24 */ /* 0x000fe4000f8e02ff */
[----:B------:R-:W-:Y:S02]  /*10790*/  IMAD.IADD R40, R200, 0x1, R22 ;  /* 0x00000001c8287824 */ /* 0x000fe400078e0216 */
[C---:B------:R-:W-:Y:S02]  /*107a0*/  IMAD R21, R65.reuse, UR5, R18 ;  /* 0x0000000541157c24 */ /* 0x040fe4000f8e0212 */
[----:B------:R-:W-:Y:S01]  /*107b0*/  IMAD.WIDE.U32 R2, R65, UR4, R2 ;  /* 0x0000000441027c25 */ /* 0x000fe2000f8e0002 */
[----:B------:R-:W-:Y:S01]  /*107c0*/  ISETP.GE.AND P2, PT, R40, R69, PT ;  /* 0x000000452800720c */ /* 0x000fe20003f46270 */
[----:B------:R-:W-:-:S02]  /*107d0*/  ULDC.64 UR4, c[0x0][0xa80] ;  /* 0x0002a00000047ab9 */ /* 0x000fc40000000a00 */
[----:B------:R-:W-:Y:S01]  /*107e0*/  VIADD R0, R40, 0x20 ;  /* 0x0000002028007836 */ /* 0x000fe20000000000 */
[----:B------:R-:W-:Y:S01]  /*107f0*/  LEA R18, P3, R2, UR4, 0x1 ;  /* 0x0000000402127c11 */ /* 0x000fe2000f8608ff */
[----:B------:R-:W-:Y:S02]  /*10800*/  IMAD.IADD R3, R3, 0x1, R21 ;  /* 0x0000000103037824 */ /* 0x000fe400078e0215 */
[----:B0-----:R-:W-:Y:S01]  /*10810*/  VIADD R17, R17, 0x30820 ;  /* 0x0003082011117836 */ /* 0x001fe20000000000 */
[-C--:B------:R-:W-:Y:S01]  /*10820*/  ISETP.GE.AND P1, PT, R0, R69.reuse, PT ;  /* 0x000000450000720c */ /* 0x080fe20003f26270 */
[----:B------:R-:W-:Y:S01]  /*10830*/  VIADD R0, R40, 0x40 ;  /* 0x0000004028007836 */ /* 0x000fe20000000000 */
[----:B------:R-:W-:Y:S02]  /*10840*/  LEA.HI.X R22, R2, UR5, R3, 0x1, P3 ;  /* 0x0000000502167c11 */ /* 0x000fe400098f0c03 */
[----:B------:R-:W-:Y:S01]  /*10850*/  PRMT R17, RZ, 0x654, R17 ;  /* 0x00000654ff117816 */ /* 0x000fe20000000011 */
[----:B-1----:R0:W1:Y:S01]  /*10860*/  SHFL.IDX PT, R64, R18, RZ, 0x181f ;  /* 0x00181fff12407589 */ /* 0x00206200000e0000 */
        /* <DEDUP_REMOVED lines=12> */
[C---:B------:R-:W-:Y:S02]  /*10930*/  @!P2 LEA R64, P6, R196.reuse, R64, 0x1 ;  /* 0x00000040c440a211 */ /* 0x040fe400078c08ff */
[-C--:B------:R-:W-:Y:S01]  /*10940*/  @!P3 LEA.HI.X R21, R195, R0.reuse, R208, 0x1, P5 ;  /* 0x00000000c315b211 */ /* 0x080fe200028f0cd0 */
[----:B-----5:R3:W-:Y:S01]  /*10950*/  @!P4 ST.E.128 desc[UR36][R2.64], R4 ;  /* 0x000000040200c985 */ /* 0x0207e2000c101d24 */
[----:B------:R-:W-:-:S03]  /*10960*/  @!P2 LEA.HI.X R65, R196, R0, R207, 0x1, P6 ;  /* 0x00000000c441a211 */ /* 0x000fc600030f0ccf */
[----:B------:R3:W-:Y:S04]  /*10970*/  @!P3 ST.E.128 desc[UR36][R20.64], R48 ;  /* 0x000000301400b985 */ /* 0x0007e8000c101d24 */
[----:B------:R3:W-:Y:S02]  /*10980*/  @!P2 ST.E.128 desc[UR36][R64.64], R60 ;  /* 0x0000003c4000a985 */ /* 0x0007e4000c101d24 */
.L_x_4625:
[----:B------:R-:W-:Y:S05]  /*10990*/  BSYNC B1 ;  /* 0x0000000000017941 */ /* 0x000fea0003800000 */
.L_x_4624:
        /* <DEDUP_REMOVED lines=10> */
[C---:B------:R-:W-:Y:S02]  /*10a40*/  @!P6 LEA R6, P3, R196.reuse, R6, 0x1 ;  /* 0x00000006c406e211 */ /* 0x040fe400078608ff */
[-C--:B----4-:R-:W-:Y:S02]  /*10a50*/  @!P4 LEA.HI.X R3, R193, R0.reuse, R209, 0x1, P1 ;  /* 0x00000000c103c211 */ /* 0x090fe400008f0cd1 */
[-C--:B------:R-:W-:Y:S02]  /*10a60*/  @!P5 LEA.HI.X R5, R195, R0.reuse, R208, 0x1, P2 ;  /* 0x00000000c305d211 */ /* 0x080fe400010f0cd0 */
[----:B------:R-:W-:Y:S01]  /*10a70*/  @!P6 LEA.HI.X R7, R196, R0, R207, 0x1, P3 ;  /* 0x00000000c407e211 */ /* 0x000fe200018f0ccf */
[----:B------:R3:W-:Y:S04]  /*10a80*/  @!P4 ST.E.128 desc[UR36][R2.64], R8 ;  /* 0x000000080200c985 */ /* 0x0007e8000c101d24 */
[----:B------:R3:W-:Y:S04]  /*10a90*/  @!P5 ST.E.128 desc[UR36][R4.64], R36 ;  /* 0x000000240400d985 */ /* 0x0007e8000c101d24 */
[----:B------:R3:W-:Y:S02]  /*10aa0*/  @!P6 ST.E.128 desc[UR36][R6.64], R56 ;  /* 0x000000380600e985 */ /* 0x0007e4000c101d24 */
.L_x_4627:
[----:B------:R-:W-:Y:S05]  /*10ab0*/  BSYNC B1 ;  /* 0x0000000000017941 */ /* 0x000fea0003800000 */
.L_x_4626:
        /* <DEDUP_REMOVED lines=14> */
[----:B------:R0:W-:Y:S04]  /*10ba0*/  @!P3 ST.E.128 desc[UR36][R2.64], R12 ;  /* 0x0000000c0200b985 */ /* 0x0001e8000c101d24 */
[----:B------:R0:W-:Y:S04]  /*10bb0*/  @!P4 ST.E.128 desc[UR36][R4.64], R28 ;  /* 0x0000001c0400c985 */ /* 0x0001e8000c101d24 */
[----:B------:R0:W-:Y:S02]  /*10bc0*/  @!P5 ST.E.128 desc[UR36][R6.64], R52 ;  /* 0x000000340600d985 */ /* 0x0001e4000c101d24 */
.L_x_4629:
[----:B------:R-:W-:Y:S05]  /*10bd0*/  BSYNC B1 ;  /* 0x0000000000017941 */ /* 0x000fea0003800000 */
.L_x_4628:
[----:B0-----:R-:W-:Y:S01]  /*10be0*/  VIADD R0, R40, 0x60 ;  /* 0x0000006028007836 */ /* 0x001fe20000000000 */
[----:B--2-4-:R-:W0:Y:S04]  /*10bf0*/  SHFL.IDX PT, R22, R22, 0x3, 0x181f ;  /* 0x00781f0016167f89 */ /* 0x014e2800000e0000 */
[----:B------:R-:W-:Y:S01]  /*10c00*/  ISETP.GE.AND P0, PT, R0, R69, PT ;  /* 0x000000450000720c */ /* 0x000fe20003f06270 */
[----:B------:R-:W2:-:S12]  /*10c10*/  SHFL.IDX PT, R18, R18, 0x3, 0x181f ;  /* 0x00781f0012127f89 */ /* 0x000e9800000e0000 */
        /* <DEDUP_REMOVED lines=16> */
.L_x_4622:
[----:B------:R-:W2:Y:S08]  /*10d20*/  LDC.64 R4, c[0x0][0xc00] ;  /* 0x00030000ff047b82 */ /* 0x000eb00000000a00 */
[----:B------:R-:W3:Y:S01]  /*10d30*/  LDC.64 R2, c[0x0][0xc00] ;  /* 0x00030000ff027b82 */ /* 0x000ee20000000a00 */
[----:B------:R-:W-:Y:S01]  /*10d40*/  ULDC UR4, c[0x0][0xa88] ;  /* 0x0002a20000047ab9 */ /* 0x000fe20000000800 */
[----:B------:R-:W-:-:S06]  /*10d50*/  IMAD.MOV.U32 R6, RZ, RZ, RZ ;  /* 0x000000ffff067224 */ /* 0x000fcc00078e00ff */
[----:B------:R-:W4:Y:S01]  /*10d60*/  LDC R21, c[0x0][0xbe8] ;  /* 0x0002fa00ff157b82 */ /* 0x000f220000000800 */
[----:B--2---:R-:W-:-:S04]  /*10d70*/  ISETP.NE.U32.AND P0, PT, R4, RZ, PT ;  /* 0x000000ff0400720c */ /* 0x004fc80003f05070 */
[----:B------:R-:W-:-:S03]  /*10d80*/  ISETP.NE.AND.EX P0, PT, R5, RZ, PT, P0 ;  /* 0x000000ff0500720c */ /* 0x000fc60003f05300 */
[----:B------:R-:W2:Y:S01]  /*10d90*/  LDC.64 R4, c[0x0][0xc08] ;  /* 0x00030200ff047b82 */ /* 0x000ea20000000a00 */
[----:B---3--:R-:W-:-:S04]  /*10da0*/  IMAD.WIDE R2, R199, 0x4, R2 ;  /* 0x00000004c7027825 */ /* 0x008fc800078e0202 */
[----:B------:R-:W-:-:S05]  /*10db0*/  IMAD.U32 R0, RZ, RZ, UR4 ;  /* 0x00000004ff007e24 */ /* 0x000fca000f8e00ff */
[----:B------:R3:W5:Y:S01]  /*10dc0*/  @P0 LDG.E R6, desc[UR36][R2.64] ;  /* 0x0000002402060981 */ /* 0x000762000c1e1900 */
[----:B--2---:R-:W-:-:S04]  /*10dd0*/  ISETP.NE.U32.AND P1, PT, R4, RZ, PT ;  /* 0x000000ff0400720c */ /* 0x004fc80003f25070 */
[----:B------:R-:W-:-:S13]  /*10de0*/  ISETP.NE.AND.EX P1, PT, R5, RZ, PT, P1 ;  /* 0x000000ff0500720c */ /* 0x000fda0003f25310 */
[----:B------:R-:W2:Y:S02]  /*10df0*/  @P1 LDC.64 R4, c[0x0][0xc08] ;  /* 0x00030200ff041b82 */ /* 0x000ea40000000a00 */
[----:B--2---:R-:W-:-:S05]  /*10e00*/  @P1 IMAD.WIDE R4, R199, 0x4, R4 ;  /* 0x00000004c7041825 */ /* 0x004fca00078e0204 */
[----:B------:R3:W5:Y:S01]  /*10e10*/  @P1 LDG.E R0, desc[UR36][R4.64] ;  /* 0x0000002404001981 */ /* 0x000762000c1e1900 */
[----:B----4-:R-:W-:Y:S02]  /*10e20*/  ISETP.NE.AND P2, PT, R21, 0x1, PT ;  /* 0x000000011500780c */ /* 0x010fe40003f45270 */
[----:B------:R-:W-:Y:S02]  /*10e30*/  ISETP.GE.AND P3, PT, R210, 0x80, PT ;  /* 0x00000080d200780c */ /* 0x000fe40003f66270 */
[----:B------:R-:W-:-:S09]  /*10e40*/  SHF.R.S32.HI R7, RZ, 0x1f, R199 ;  /* 0x0000001fff077819 */ /* 0x000fd200000114c7 */
[----:B------:R-:W2:Y:S08]  /*10e50*/  @P2 LDC R14, c[0x0][0xbec] ;  /* 0x0002fb00ff0e2b82 */ /* 0x000eb00000000800 */
[----:B------:R-:W4:Y:S01]  /*10e60*/  @P2 LDC R25, c[0x0][0xbf0] ;  /* 0x0002fc00ff192b82 */ /* 0x000f220000000800 */
[----:B---3--:R-:W-:Y:S05]  /*10e70*/  @P1 BRA `(.L_x_4631) ;  /* 0x0000000000101947 */ /* 0x008fea0003800000 */
[----:B------:R-:W-:Y:S05]  /*10e80*/  @!P0 BRA `(.L_x_4631) ;  /* 0x00000000000c8947 */ /* 0x000fea0003800000 */
[----:B------:R-:W3:Y:S04]  /*10e90*/  LDG.E R5, desc[UR36][R2.64] ;  /* 0x0000002402057981 */ /* 0x000ee8000c1e1900 */
[----:B-----5:R-:W3:Y:S02]  /*10ea0*/  LDG.E R0, desc[UR36][R2.64+0x4] ;  /* 0x0000042402007981 */ /* 0x020ee4000c1e1900 */
[----:B---3--:R-:W-:-:S07]  /*10eb0*/  IMAD.IADD R0, R0, 0x1, -R5 ;  /* 0x0000000100007824 */ /* 0x008fce00078e0a05 */
.L_x_4631:
[----:B------:R-:W-:Y:S01]  /*10ec0*/  BSSY B1, `(.L_x_4632) ;  /* 0x000002d000017945 */ /* 0x000fe20003800000 */
[----:B------:R-:W-:Y:S02]  /*10ed0*/  SHF.R.S32.HI R10, RZ, 0x1f, R198 ;  /* 0x0000001fff0a7819 */ /* 0x000fe400000114c6 */
[----:B------:R-:W-:Y:S02]  /*10ee0*/  SEL R13, R199, RZ, !P0 ;  /* 0x000000ffc70d7207 */ /* 0x000fe40004000000 */
[----:B------:R-:W-:Y:S02]  /*10ef0*/  SEL R12, R7, RZ, !P0 ;  /* 0x000000ff070c7207 */ /* 0x000fe40004000000 */
[----:B-----5:R-:W-:Y:S01]  /*10f00*/  SHF.R.S32.HI R11, RZ, 0x1f, R6 ;  /* 0x0000001fff0b7819 */ /* 0x020fe20000011406 */
[----:B------:R-:W-:Y:S06]  /*10f10*/  @P3 BRA `(.L_x_4633) ;  /* 0x00000000009c3947 */ /* 0x000fec0003800000 */
[----:B------:R-:W3:Y:S01]  /*10f20*/  S2R R3, SR_TID.X ;  /* 0x0000000000037919 */ /* 0x000ee20000002100 */
[----:B------:R-:W5:Y:S02]  /*10f30*/  LDC R9, c[0x0][0xbe8] ;  /* 0x0002fa00ff097b82 */ /* 0x000f640000000800 */
[----:B-----5:R-:W-:Y:S01]  /*10f40*/  IMAD R2, R0, R9, RZ ;  /* 0x0000000900027224 */ /* 0x020fe200078e02ff */
[----:B---3--:R-:W-:-:S04]  /*10f50*/  IADD3 R8, R22, -0x80, R3 ;  /* 0xffffff8016087810 */ /* 0x008fc80007ffe003 */
        /* <DEDUP_REMOVED lines=11> */
[----:B------:R-:W-:-:S03]  /*11010*/  ULDC.64 UR4, c[0x0][0xb98] ;  /* 0x0002e60000047ab9 */ /* 0x000fc60000000a00 */
[----:B------:R-:W-:-:S03]  /*11020*/  IMAD.IADD R3, R3, 0x1, R7 ;  /* 0x0000000103037824 */ /* 0x000fc600078e0207 */
[----:B0-----:R-:W0:Y:S01]  /*11030*/  @P0 LDC R17, c[0x0][0xbf0] ;  /* 0x0002fc00ff110b82 */ /* 0x001e220000000800 */
[----:B------:R-:W-:-:S04]  /*11040*/  IMAD.WIDE.U32 R2, R13, UR4, R2 ;  /* 0x000000040d027c25 */ /* 0x000fc8000f8e0002 */
[----:B---3--:R-:W-:-:S05]  /*11050*/  @P0 IMAD.HI.U32 R4, R8, R15, RZ ;  /* 0x0000000f08040227 */ /* 0x008fca00078e00ff */
[----:B0-----:R-:W-:Y:S01]  /*11060*/  @P0 SHF.R.U32.HI R5, RZ, R17, R4 ;  /* 0x00000011ff050219 */ /* 0x001fe20000011604 */
        /* <DEDUP_REMOVED lines=18> */
.L_x_4633:
[----:B------:R-:W-:Y:S05]  /*11190*/  BSYNC B1 ;  /* 0x0000000000017941 */ /* 0x000fea0003800000 */
.L_x_4632:
[----:B------:R-:W-:Y:S01]  /*111a0*/  ULDC.64 UR4, c[0x0][0xaa0] ;  /* 0x0002a80000047ab9 */ /* 0x000fe20000000a00 */
[----:B------:R-:W-:Y:S01]  /*111b0*/  IMAD R7, R197, 0x20, R200 ;  /* 0x00000020c5077824 */ /* 0x000fe200078e02c8 */
[----:B------:R-:W-:Y:S01]  /*111c0*/  BSSY B1, `(.L_x_4634) ;  /* 0x000003b000017945 */ /* 0x000fe20003800000 */
[----:B---3--:R-:W-:Y:S02]  /*111d0*/  IMAD R3, R11, UR4, RZ ;  /* 0x000000040b037c24 */ /* 0x008fe4000f8e02ff */
[----:B------:R-:W-:Y:S02]  /*111e0*/  IMAD.IADD R9, R22, 0x1, R7 ;  /* 0x0000000116097824 */ /* 0x000fe400078e0207 */
[C---:B------:R-:W-:Y:S02]  /*111f0*/  IMAD R5, R6.reuse, UR5, R3 ;  /* 0x0000000506057c24 */ /* 0x040fe4000f8e0203 */
[----:B------:R-:W-:Y:S01]  /*11200*/  IMAD.WIDE.U32 R2, R6, UR4, RZ ;  /* 0x0000000406027c25 */ /* 0x000fe2000f8e00ff */
[----:B------:R-:W-:-:S03]  /*11210*/  ULDC.64 UR4, c[0x0][0xae8] ;  /* 0x0002ba0000047ab9 */ /* 0x000fc60000000a00 */
[----:B------:R-:W-:Y:S02]  /*11220*/  IMAD.IADD R3, R3, 0x1, R5 ;  /* 0x0000000103037824 */ /* 0x000fe400078e0205 */
[----:B------:R-:W-:Y:S02]  /*11230*/  IMAD R7, R10, UR4, RZ ;  /* 0x000000040a077c24 */ /* 0x000fe4000f8e02ff */
[----:B--2---:R-:W-:-:S04]  /*11240*/  @P2 IMAD.HI.U32 R4, R9, R14, RZ ;  /* 0x0000000e09042227 */ /* 0x004fc800078e00ff */
[C---:B------:R-:W-:Y:S02]  /*11250*/  IMAD R7, R198.reuse, UR5, R7 ;  /* 0x00000005c6077c24 */ /* 0x040fe4000f8e0207 */
[----:B------:R-:W-:Y:S01]  /*11260*/  IMAD.WIDE.U32 R2, R198, UR4, R2 ;  /* 0x00000004c6027c25 */ /* 0x000fe2000f8e0002 */
[----:B------:R-:W-:-:S03]  /*11270*/  ULDC.64 UR4, c[0x0][0xaf0] ;  /* 0x0002bc0000047ab9 */ /* 0x000fc60000000a00 */
[----:B------:R-:W-:Y:S01]  /*11280*/  IMAD.MOV.U32 R5, RZ, RZ, R9 ;  /* 0x000000ffff057224 */ /* 0x000fe200078e0009 */
[----:B----4-:R-:W-:Y:S01]  /*11290*/  @P2 SHF.R.U32.HI R5, RZ, R25, R4 ;  /* 0x00000019ff052219 */ /* 0x010fe20000011604 */
[----:B------:R-:W-:Y:S02]  /*112a0*/  IMAD R6, R12, UR4, RZ ;  /* 0x000000040c067c24 */ /* 0x000fe4000f8e02ff */
[----:B------:R-:W-:Y:S01]  /*112b0*/  IMAD.IADD R3, R3, 0x1, R7 ;  /* 0x0000000103037824 */ /* 0x000fe200078e0207 */
[----:B------:R-:W-:Y:S01]  /*112c0*/  SHF.R.S32.HI R4, RZ, 0x1f, R5 ;  /* 0x0000001fff047819 */ /* 0x000fe20000011405 */
[C---:B------:R-:W-:Y:S02]  /*112d0*/  IMAD R7, R13.reuse, UR5, R6 ;  /* 0x000000050d077c24 */ /* 0x040fe4000f8e0206 */
[----:B------:R-:W-:Y:S01]  /*112e0*/  IMAD.WIDE.U32 R2, R13, UR4, R2 ;  /* 0x000000040d027c25 */ /* 0x000fe2000f8e0002 */
[----:B------:R-:W-:-:S03]  /*112f0*/  ULDC.64 UR4, c[0x0][0xae0] ;  /* 0x0002b80000047ab9 */ /* 0x000fc60000000a00 */
[----:B------:R-:W-:Y:S02]  /*11300*/  IMAD.MOV R6, RZ, RZ, -R5 ;  /* 0x000000ffff067224 */ /* 0x000fe400078e0a05 */
        /* <DEDUP_REMOVED lines=10> */
[----:B------:R-:W-:Y:S02]  /*113b0*/  IMAD R21, R0, R21, RZ ;  /* 0x0000001500157224 */ /* 0x000fe400078e02ff */
        /* <DEDUP_REMOVED lines=10> */
[----:B------:R2:W3:Y:S02]  /*11460*/  SHFL.IDX PT, R2, R4, RZ, 0x181f ;  /* 0x00181fff04027589 */ /* 0x0004e400000e0000 */
[----:B------:R-:W-:Y:S02]  /*11470*/  ISETP.GE.AND P0, PT, R0, R21, PT ;  /* 0x000000150000720c */ /* 0x000fe40003f06270 */
[----:B------:R2:W4:Y:S01]  /*11480*/  SHFL.IDX PT, R0, R5, RZ, 0x181f ;  /* 0x00181fff05007589 */ /* 0x00052200000e0000 */
[----:B------:R-:W-:Y:S10]  /*11490*/  @P2 BRA `(.L_x_4635) ;  /* 0x0000000000342947 */ /* 0x000ff40003800000 */
[----:B------:R-:W-:Y:S02]  /*114a0*/  ULDC UR4, c[0x0][0xac8] ;  /* 0x0002b20000047ab9 */ /* 0x000fe40000000800 */
[----:B------:R-:W-:Y:S02]  /*114b0*/  ISETP.GE.AND P4, PT, R193, UR4, PT ;  /* 0x00000004c1007c0c */ /* 0x000fe4000bf86270 */
[----:B------:R-:W-:Y:S02]  /*114c0*/  ISETP.GE.AND P3, PT, R195, UR4, PT ;  /* 0x00000004c3007c0c */ /* 0x000fe4000bf66270 */
[----:B------:R-:W-:-:S09]  /*114d0*/  ISETP.GE.AND P2, PT, R196, UR4, PT ;  /* 0x00000004c4007c0c */ /* 0x000fd2000bf46270 */
[-C--:B---3--:R-:W-:Y:S02]  /*114e0*/  @!P4 LEA R6, P6, R193, R2.reuse, 0x1 ;  /* 0x00000002c106c211 */ /* 0x088fe400078c08ff */
[----:B------:R-:W-:Y:S02]  /*114f0*/  @!P3 LEA R8, P5, R195, R2, 0x1 ;  /* 0x00000002c308b211 */ /* 0x000fe400078a08ff */
[----:B----4-:R-:W-:Y:S02]  /*11500*/  @!P4 LEA.HI.X R7, R193, R0, R209, 0x1, P6 ;  /* 0x00000000c107c211 */ /* 0x010fe400030f0cd1 */
[C---:B------:R-:W-:Y:S02]  /*11510*/  @!P2 LEA R2, P6, R196.reuse, R2, 0x1 ;  /* 0x00000002c402a211 */ /* 0x040fe400078c08ff */
[-C--:B------:R-:W-:Y:S01]  /*11520*/  @!P3 LEA.HI.X R9, R195, R0.reuse, R208, 0x1, P5 ;  /* 0x00000000c309b211 */ /* 0x080fe200028f0cd0 */
[----:B------:R3:W-:Y:S01]  /*11530*/  @!P4 ST.E.128 desc[UR36][R6.64], RZ ;  /* 0x000000ff0600c985 */ /* 0x0007e2000c101d24 */
[----:B------:R-:W-:-:S03]  /*11540*/  @!P2 LEA.HI.X R3, R196, R0, R207, 0x1, P6 ;  /* 0x00000000c403a211 */ /* 0x000fc600030f0ccf */
[----:B------:R3:W-:Y:S04]  /*11550*/  @!P3 ST.E.128 desc[UR36][R8.64], RZ ;  /* 0x000000ff0800b985 */ /* 0x0007e8000c101d24 */
[----:B------:R3:W-:Y:S02]  /*11560*/  @!P2 ST.E.128 desc[UR36][R2.64], RZ ;  /* 0x000000ff0200a985 */ /* 0x0007e4000c101d24 */
.L_x_4635:
[----:B------:R-:W-:Y:S05]  /*11570*/  BSYNC B1 ;  /* 0x0000000000017941 */ /* 0x000fea0003800000 */
.L_x_4634:
        /* <DEDUP_REMOVED lines=14> */
[----:B------:R0:W-:Y:S04]  /*11660*/  @!P4 ST.E.128 desc[UR36][R6.64], RZ ;  /* 0x000000ff0600c985 */ /* 0x0001e8000c101d24 */
[----:B------:R0:W-:Y:S04]  /*11670*/  @!P5 ST.E.128 desc[UR36][R8.64], RZ ;  /* 0x000000ff0800d985 */ /* 0x0001e8000c101d24 */
[----:B------:R0:W-:Y:S02]  /*11680*/  @!P6 ST.E.128 desc[UR36][R2.64], RZ ;  /* 0x000000ff0200e985 */ /* 0x0001e4000c101d24 */
.L_x_4637:
[----:B------:R-:W-:Y:S05]  /*11690*/  BSYNC B1 ;  /* 0x0000000000017941 */ /* 0x000fea0003800000 */
.L_x_4636:
        /* <DEDUP_REMOVED lines=11> */
[-C--:B------:R-:W-:Y:S02]  /*11750*/  @!P3 LEA.HI.X R7, R193, R0.reuse, R209, 0x1, P0 ;  /* 0x00000000c107b211 */ /* 0x080fe400000f0cd1 */
[-C--:B------:R-:W-:Y:S02]  /*11760*/  @!P4 LEA.HI.X R9, R195, R0.reuse, R208, 0x1, P1 ;  /* 0x00000000c309c211 */ /* 0x080fe400008f0cd0 */
[----:B------:R-:W-:Y:S01]  /*11770*/  @!P5 LEA.HI.X R3, R196, R0, R207, 0x1, P2 ;  /* 0x00000000c403d211 */ /* 0x000fe200010f0ccf */
[----:B------:R0:W-:Y:S04]  /*11780*/  @!P3 ST.E.128 desc[UR36][R6.64], RZ ;  /* 0x000000ff0600b985 */ /* 0x0001e8000c101d24 */
[----:B------:R0:W-:Y:S04]  /*11790*/  @!P4 ST.E.128 desc[UR36][R8.64], RZ ;  /* 0x000000ff0800c985 */ /* 0x0001e8000c101d24 */
[----:B------:R0:W-:Y:S02]  /*117a0*/  @!P5 ST.E.128 desc[UR36][R2.64], RZ ;  /* 0x000000ff0200d985 */ /* 0x0001e4000c101d24 */
.L_x_4639:
[----:B------:R-:W-:Y:S05]  /*117b0*/  BSYNC B1 ;  /* 0x0000000000017941 */ /* 0x000fea0003800000 */
.L_x_4638:
        /* <DEDUP_REMOVED lines=9> */
[-C--:B0-234-:R-:W-:Y:S02]  /*11850*/  @!P3 LEA R4, P0, R193, R2.reuse, 0x1 ;  /* 0x00000002c104b211 */ /* 0x09dfe400078008ff */
        /* <DEDUP_REMOVED lines=8> */
.L_x_4630:
[----:B------:R-:W-:Y:S05]  /*118e0*/  BSYNC B0 ;  /* 0x0000000000007941 */ /* 0x000fea0003800000 */
.L_x_4621:
[----:B------:R-:W-:Y:S02]  /*118f0*/  ULDC UR4, c[0x0][0xc3c] ;  /* 0x00030f0000047ab9 */ /* 0x000fe40000000800 */
[----:B-1----:R-:W-:-:S13]  /*11900*/  ISETP.GE.AND P0, PT, R43, UR4, PT ;  /* 0x000000042b007c0c */ /* 0x002fda000bf06270 */
[----:B------:R-:W-:Y:S05]  /*11910*/  @!P0 BRA `(.L_x_4640) ;  /* 0xfffffef000f48947 */ /* 0x000fea000383ffff */
[----:B------:R-:W-:Y:S05]  /*11920*/  EXIT ;  /* 0x000000000000794d */ /* 0x000fea0003800000 */
.L_x_4531:
        /* <DEDUP_REMOVED lines=16> */
.L_x_4641:
        /* <DEDUP_REMOVED lines=36> */
[----:B------:R-:W-:Y:S01]  /*11c70*/  IMAD.MOV.U32 R6, RZ, RZ, R3 ;  /* 0x000000ffff067224 */ /* 0x000fe200078e0003 */
[----:B------:R-:W-:Y:S01]  /*11c80*/  UMOV UR4, URZ ;  /* 0x0000003f00047c82 */ /* 0x000fe20008000000 */
[----:B------:R-:W-:-:S05]  /*11c90*/  ULDC UR5, c[0x0][0xc38] ;  /* 0x00030e0000057ab9 */ /* 0x000fca0000000800 */
.L_x_4647:
        /* <DEDUP_REMOVED lines=12> */
.L_x_4646:
[----:B------:R-:W-:Y:S05]  /*11d60*/  BSYNC B0 ;  /* 0x0000000000007941 */ /* 0x000fea0003800000 */
.L_x_4645:
        /* <DEDUP_REMOVED lines=20> */
.L_x_4643:
        /* <DEDUP_REMOVED lines=20> */
.L_x_4648:
[----:B---3--:R-:W-:Y:S01]  /*11ff0*/  IMAD R24, R24, UR5, R13 ;  /* 0x0000000518187c24 */ /* 0x008fe2000f8e020d */
[----:B------:R-:W-:Y:S01]  /*12000*/  IABS R2, R6 ;  /* 0x0000000600027213 */ /* 0x000fe20000000000 */
[----:B01----:R-:W-:-:S03]  /*12010*/  IMAD.MOV R11, RZ, RZ, -R3 ;  /* 0x000000ffff0b7224 */ /* 0x003fc600078e0a03 */
[----:B--2---:R-:W-:Y:S01]  /*12020*/  IADD3 R9, -R24, UR6, RZ ;  /* 0x0000000618097c10 */ /* 0x004fe2000fffe1ff */
[----:B------:R-:W-:Y:S02]  /*12030*/  IMAD.MOV R10, RZ, RZ, -R2 ;  /* 0x000000ffff0a7224 */ /* 0x000fe400078e0a02 */
[----:B------:R-:W-:Y:S01]  /*12040*/  IMAD R11, R11, R12, RZ ;  /* 0x0000000c0b0b7224 */ /* 0x000fe200078e02ff */
        /* <DEDUP_REMOVED lines=50> */
[----:B------:R-:W-:-:S04]  /*12370*/  IMAD R26, R2, R26, R3 ;  /* 0x0000001a021a7224 */ /* 0x000fc800078e0203 */
[----:B------:R-:W-:Y:S01]  /*12380*/  IMAD.IADD R25, R4, 0x1, R25 ;  /* 0x0000000104197824 */ /* 0x000fe200078e0219 */
[----:B------:R-:W-:Y:S06]  /*12390*/  BRA `(.L_x_4649) ;  /* 0x0000000000147947 */ /* 0x000fec0003800000 */
.L_x_4644:
[----:B------:R-:W-:Y:S01]  /*123a0*/  ULDC UR4, c[0x0][0xc3c] ;  /* 0x00030f0000047ab9 */ /* 0x000fe20000000800 */
[----:B------:R-:W-:Y:S02]  /*123b0*/  IMAD.MOV.U32 R25, RZ, RZ, RZ ;  /* 0x000000ffff197224 */ /* 0x000fe400078e00ff */
[----:B------:R-:W-:Y:S02]  /*123c0*/  IMAD.U32 R24, RZ, RZ, UR6 ;  /* 0x00000006ff187e24 */ /* 0x000fe4000f8e00ff */
[----:B------:R-:W-:Y:S02]  /*123d0*/  IMAD.MOV.U32 R26, RZ, RZ, RZ ;  /* 0x000000ffff1a7224 */ /* 0x000fe400078e00ff */
[----:B------:R-:W-:-:S07]  /*123e0*/  IMAD.U32 R27, RZ, RZ, UR4 ;  /* 0x00000004ff1b7e24 */ /* 0x000fce000f8e00ff */
.L_x_4649:
[----:B------:R-:W-:-:S13]  /*123f0*/  ISETP.NE.AND P0, PT, R5, RZ, PT ;  /* 0x000000ff0500720c */ /* 0x000fda0003f05270 */
[----:B------:R-:W0:Y:S01]  /*12400*/  @!P0 S2R R3, SR_CgaCtaId ;  /* 0x0000000000038919 */ /* 0x000e220000008800 */
[----:B------:R-:W-:-:S04]  /*12410*/  @!P0 MOV R2, 0x400 ;  /* 0x0000040000028802 */ /* 0x000fc80000000f00 */
[----:B0-----:R-:W-:-:S05]  /*12420*/  @!P0 LEA R2, R3, R2, 0x18 ;  /* 0x0000000203028211 */ /* 0x001fca00078ec0ff */
[----:B------:R1:W-:Y:S01]  /*12430*/  @!P0 STS.128 [R2+0x308d0], R24 ;  /* 0x0308d01802008388 */ /* 0x0003e20000000c00 */
[----:B------:R-:W-:Y:S06]  /*12440*/  BAR.ARV 0x5, 0x180 ;  /* 0x0146000000007b1d */ /* 0x000fec0000002000 */
.L_x_4642:
[----:B------:R2:W-:Y:S01]  /*12450*/  STL [R1+0x24], RZ ;  /* 0x000024ff01007387 */ /* 0x0005e20000100800 */
[----:B------:R-:W-:Y:S01]  /*12460*/  ULDC UR4, c[0x0][0xc3c] ;  /* 0x00030f0000047ab9 */ /* 0x000fe20000000800 */
[----:B------:R-:W-:Y:S01]  /*12470*/  IMAD.MOV.U32 R28, RZ, RZ, 0x1 ;  /* 0x00000001ff1c7424 */ /* 0x000fe200078e00ff */
[----:B0-----:R-:W-:Y:S01]  /*12480*/  ISETP.GE.AND P0, PT, R27, UR4, PT ;  /* 0x000000041b007c0c */ /* 0x001fe2000bf06270 */
[----:B------:R-:W-:-:S12]  /*12490*/  IMAD.MOV.U32 R23, RZ, RZ, RZ ;  /* 0x000000ffff177224 */ /* 0x000fd800078e00ff */
[----:B--2---:R-:W-:Y:S05]  /*124a0*/  @P0 BRA `(.L_x_4650) ;  /* 0x0000004c004c0947 */ /* 0x004fea0003800000 */
[----:B------:R-:W2:Y:S01]  /*124b0*/  LDL R4, [R1+0x10] ;  /* 0x0000100001047983 */ /* 0x000ea20000100800 */
[----:B------:R-:W0:Y:S01]  /*124c0*/  S2UR UR5, SR_CgaCtaId ;  /* 0x00000000000579c3 */ /* 0x000e220000008800 */
[C---:B------:R-:W-:Y:S01]  /*124d0*/  IMAD.SHL.U32 R32, R0.reuse, 0x8, RZ ;  /* 0x0000000800207824 */ /* 0x040fe200078e00ff */
[----:B------:R-:W-:Y:S01]  /*124e0*/  UMOV UR4, 0x400 ;  /* 0x0000040000047882 */ /* 0x000fe20000000000 */
[----:B-1----:R-:W-:Y:S01]  /*124f0*/  LOP3.LUT R2, R0, 0x7f, RZ, 0xc0, !PT ;  /* 0x0000007f00027812 */ /* 0x002fe200078ec0ff */
[----:B------:R-:W-:Y:S01]  /*12500*/  BSSY B8, `(.L_x_4650) ;  /* 0x00004cd000087945 */ /* 0x000fe20003800000 */
[----:B------:R-:W-:Y:S01]  /*12510*/  IMAD.MOV.U32 R28, RZ, RZ, 0x1 ;  /* 0x00000001ff1c7424 */ /* 0x000fe200078e00ff */
[----:B------:R-:W-:Y:S01]  /*12520*/  LOP3.LUT R3, R32, 0x1f8, RZ, 0xc0, !PT ;  /* 0x000001f820037812 */ /* 0x000fe200078ec0ff */
[----:B------:R-:W-:Y:S01]  /*12530*/  IMAD.MOV.U32 R23, RZ, RZ, RZ ;  /* 0x000000ffff177224 */ /* 0x000fe200078e00ff */
[----:B------:R-:W-:Y:S01]  /*12540*/  SHF.R.U32.HI R2, RZ, 0x3, R2 ;  /* 0x00000003ff027819 */ /* 0x000fe20000011602 */
[----:B------:R-:W-:Y:S01]  /*12550*/  ULDC UR38, c[0x0][0xc] ;  /* 0x0000030000267ab9 */ /* 0x000fe20000000800 */
[----:B------:R-:W-:Y:S01]  /*12560*/  LOP3.LUT R3, R3, 0x38, R0, 0x78, !PT ;  /* 0x0000003803037812 */ /* 0x000fe200078e7800 */
[----:B------:R-:W-:-:S03]  /*12570*/  IMAD.SHL.U32 R0, R0, 0x10, RZ ;  /* 0x0000001000007824 */ /* 0x000fc600078e00ff */
[----:B------:R-:W-:Y:S02]  /*12580*/  LOP3.LUT R36, R3, 0x200, R32, 0xf8, !PT ;  /* 0x0000020003247812 */ /* 0x000fe400078ef820 */
[----:B------:R-:W-:Y:S02]  /*12590*/  LOP3.LUT R32, R32, 0x38, RZ, 0xc0, !PT ;  /* 0x0000003820207812 */ /* 0x000fe400078ec0ff */
[----:B------:R-:W-:Y:S02]  /*125a0*/  LOP3.LUT R0, R2, 0x70, R0, 0xf8, !PT ;  /* 0x0000007002007812 */ /* 0x000fe400078ef800 */
[C---:B------:R-:W-:Y:S02]  /*125b0*/  LOP3.LUT R34, R32.reuse, 0x40, RZ, 0xfc, !PT ;  /* 0x0000004020227812 */ /* 0x040fe400078efcff */
[----:B------:R-:W-:Y:S01]  /*125c0*/  LOP3.LUT R33, R32, 0x80, RZ, 0xfc, !PT ;  /* 0x0000008020217812 */ /* 0x000fe200078efcff */
[----:B0-----:R-:W-:-:S06]  /*125d0*/  ULEA UR4, UR5, UR4, 0x18 ;  /* 0x0000000405047291 */ /* 0x001fcc000f8ec03f */
[----:B------:R-:W-:-:S04]  /*125e0*/  IMAD.U32 R17, RZ, RZ, UR4 ;  /* 0x00000004ff117e24 */ /* 0x000fc8000f8e00ff */
[----:B------:R-:W-:Y:S01]  /*125f0*/  IMAD R37, R36, 0x2, R17 ;  /* 0x0000000224257824 */ /* 0x000fe200078e0211 */
[----:B--2---:R-:W-:-:S05]  /*12600*/  LOP3.LUT R4, R4, 0x2, RZ, 0xfc, !PT ;  /* 0x0000000204047812 */ /* 0x004fca00078efcff */
[----:B------:R0:W-:Y:S04]  /*12610*/  STL [R1+0x28], R4 ;  /* 0x0000280401007387 */ /* 0x0001e80000100800 */
[----:B------:R0:W-:Y:S02]  /*12620*/  STL [R1+0x24], RZ ;  /* 0x000024ff01007387 */ /* 0x0001e40000100800 */
.L_x_4721:
[----:B------:R-:W-:Y:S05]  /*12630*/  YIELD ;  /* 0x0000000000007946 */ /* 0x000fea0003800000 */
[----:B------:R-:W-:Y:S01]  /*12640*/  ULDC.64 UR4, c[0x0][0xa28] ;  /* 0x00028a0000047ab9 */ /* 0x000fe20000000a00 */
[----:B------:R-:W-:Y:S01]  /*12650*/  IMAD.MOV.U32 R19, RZ, RZ, RZ ;  /* 0x000000ffff137224 */ /* 0x000fe200078e00ff */
[----:B------:R-:W-:-:S04]  /*12660*/  ISETP.NE.U32.AND P0, PT, RZ, UR4, PT ;  /* 0x00000004ff007c0c */ /* 0x000fc8000bf05070 */
[----:B------:R-:W-:Y:S01]  /*12670*/  ISETP.NE.AND.EX P0, PT, RZ, UR5, PT, P0 ;  /* 0x00000005ff007c0c */ /* 0x000fe2000bf05300 */
[----:B------:R-:W-:-:S12]  /*12680*/  ULDC.64 UR4, c[0x0][0xa18] ;  /* 0x0002860000047ab9 */ /* 0x000fd80000000a00 */
[----:B-1----:R-:W1:Y:S02]  /*12690*/  @P0 LDC.64 R2, c[0x0][0xa28] ;  /* 0x00028a00ff020b82 */ /* 0x002e640000000a00 */
[----:B-1----:R-:W-:-:S05]  /*126a0*/  @P0 IMAD.WIDE R2, R27, 0x4, R2 ;  /* 0x000000041b020825 */ /* 0x002fca00078e0202 */
[----:B--2---:R1:W2:Y:S01]  /*126b0*/  @P0 LDG.E R19, desc[UR36][R2.64] ;  /* 0x0000002402130981 */ /* 0x0042a2000c1e1900 */
[----:B------:R-:W-:Y:S01]  /*126c0*/  ISETP.NE.U32.AND P0, PT, RZ, UR4, PT ;  /* 0x00000004ff007c0c */ /* 0x000fe2000bf05070 */
[----:B------:R-:W-:Y:S01]  /*126d0*/  IMAD.MOV.U32 R35, RZ, RZ, RZ ;  /* 0x000000ffff237224 */ /* 0x000fe200078e00ff */
[----:B------:R-:W-:Y:S02]  /*126e0*/  LOP3.LUT R16, R16, 0xffffff7f, RZ, 0xc0, !PT ;  /* 0xffffff7f10107812 */ /* 0x000fe400078ec0ff */
[----:B------:R-:W-:Y:S01]  /*126f0*/  ISETP.NE.AND.EX P1, PT, RZ, UR5, PT, P0 ;  /* 0x00000005ff007c0c */ /* 0x000fe2000bf25300 */
[----:B------:R-:W-:Y:S02]  /*12700*/  ULDC.64 UR4, c[0x0][0xa00] ;  /* 0x0002800000047ab9 */ /* 0x000fe40000000a00 */
[----:B------:R-:W-:Y:S01]  /*12710*/  ISETP.NE.U32.AND P0, PT, RZ, UR4, PT ;  /* 0x00000004ff007c0c */ /* 0x000fe2000bf05070 */
[----:B-1----:R-:W1:Y:S03]  /*12720*/  LDC.64 R2, c[0x0][0xa00] ;  /* 0x00028000ff027b82 */ /* 0x002e660000000a00 */
[----:B------:R-:W-:Y:S01]  /*12730*/  ISETP.NE.AND.EX P2, PT, RZ, UR5, PT, P0 ;  /* 0x00000005ff007c0c */ /* 0x000fe2000bf45300 */
[----:B------:R-:W-:-:S05]  /*12740*/  ULDC.64 UR4, c[0x0][0x418] ;  /* 0x0001060000047ab9 */ /* 0x000fca0000000a00 */
[----:B0-----:R-:W0:Y:S07]  /*12750*/  @P1 LDC.64 R4, c[0x0][0xa18] ;  /* 0x00028600ff041b82 */ /* 0x001e2e0000000a00 */
[----:B------:R-:W-:Y:S01]  /*12760*/  @P2 LOP3.LUT R16, R16, 0x80, RZ, 0xfc, !PT ;  /* 0x0000008010102812 */ /* 0x000fe200078efcff */
[----:B-1----:R-:W-:-:S05]  /*12770*/  IMAD.WIDE R2, R27, 0x4, R2 ;  /* 0x000000041b027825 */ /* 0x002fca00078e0202 */
[----:B------:R1:W5:Y:S01]  /*12780*/  @P2 LDG.E R35, desc[UR36][R2.64] ;  /* 0x0000002402232981 */ /* 0x000362000c1e1900 */
[----:B0-----:R-:W-:-:S05]  /*12790*/  @P1 IMAD.WIDE R4, R27, 0x4, R4 ;  /* 0x000000041b041825 */ /* 0x001fca00078e0204 */
        /* <DEDUP_REMOVED lines=13> */
[----:B-1----:R-:W2:Y:S04]  /*12870*/  LDG.E R4, desc[UR36][R2.64] ;  /* 0x0000002402047981 */ /* 0x002ea8000c1e1900 */
[----:B------:R-:W2:Y:S02]  /*12880*/  LDG.E R29, desc[UR36][R2.64+0x4] ;  /* 0x00000424021d7981 */ /* 0x000ea4000c1e1900 */
[----:B--2---:R-:W-:-:S07]  /*12890*/  IMAD.IADD R29, R29, 0x1, -R4 ;  /* 0x000000011d1d7824 */ /* 0x004fce00078e0a04 */
.L_x_4651:
[----:B------:R-:W-:Y:S02]  /*128a0*/  ULDC.64 UR4, c[0x0][0xa20] ;  /* 0x0002880000047ab9 */ /* 0x000fe40000000a00 */
[----:B------:R-:W-:-:S04]  /*128b0*/  ISETP.NE.U32.AND P0, PT, RZ, UR4, PT ;  /* 0x00000004ff007c0c */ /* 0x000fc8000bf05070 */
[----:B------:R-:W-:-:S13]  /*128c0*/  ISETP.NE.AND.EX P0, PT, RZ, UR5, PT, P0 ;  /* 0x00000005ff007c0c */ /* 0x000fda000bf05300 */
[----:B------:R-:W-:Y:S05]  /*128d0*/  @!P0 BRA `(.L_x_4652) ;  /* 0x0000000000108947 */ /* 0x000fea0003800000 */
[----:B-1----:R-:W0:Y:S02]  /*128e0*/  LDC.64 R2, c[0x0][0xa20] ;  /* 0x00028800ff027b82 */ /* 0x002e240000000a00 */
[----:B0-----:R-:W-:-:S05]  /*128f0*/  IMAD.WIDE R2, R27, 0x4, R2 ;  /* 0x000000041b027825 */ /* 0x001fca00078e0202 */
[----:B------:R0:W5:Y:S01]  /*12900*/  LDG.E R0, desc[UR36][R2.64] ;  /* 0x0000002402007981 */ /* 0x000162000c1e1900 */
[----:B------:R-:W-:Y:S05]  /*12910*/  BRA `(.L_x_4653) ;  /* 0x0000000000247947 */ /* 0x000fea0003800000 */
.L_x_4652:
[----:B------:R-:W-:Y:S02]  /*12920*/  ULDC.64 UR4, c[0x0][0xa08] ;  /* 0x0002820000047ab9 */ /* 0x000fe40000000a00 */
[----:B------:R-:W-:-:S04]  /*12930*/  ISETP.NE.U32.AND P0, PT, RZ, UR4, PT ;  /* 0x00000004ff007c0c */ /* 0x000fc8000bf05070 */
[----:B------:R-:W-:-:S13]  /*12940*/  ISETP.NE.AND.EX P0, PT, RZ, UR5, PT, P0 ;  /* 0x00000005ff007c0c */ /* 0x000fda000bf05300 */
[----:B------:R-:W-:Y:S05]  /*12950*/  @!P0 BRA `(.L_x_4653) ;  /* 0x0000000000148947 */ /* 0x000fea0003800000 */
[----:B-1----:R-:W0:Y:S02]  /*12960*/  LDC.64 R2, c[0x0][0xa08] ;  /* 0x00028200ff027b82 */ /* 0x002e240000000a00 */
[----:B0-----:R-:W-:-:S05]  /*12970*/  IMAD.WIDE R2, R27, 0x4, R2 ;  /* 0x000000041b027825 */ /* 0x001fca00078e0202 */
[----:B------:R-:W2:Y:S04]  /*12980*/  LDG.E R0, desc[UR36][R2.64] ;  /* 0x0000002402007981 */ /* 0x000ea8000c1e1900 */
[----:B------:R-:W2:Y:S02]  /*12990*/  LDG.E R5, desc[UR36][R2.64+0x4] ;  /* 0x0000042402057981 */ /* 0x000ea4000c1e1900 */
[----:B--2---:R-:W-:-:S07]  /*129a0*/  IMAD.IADD R0, R5, 0x1, -R0 ;  /* 0x0000000105007824 */ /* 0x004fce00078e0a00 */
.L_x_4653:
[----:B01----:R-:W0:Y:S01]  /*129b0*/  LDC R2, c[0x0][0x448] ;  /* 0x00011200ff027b82 */ /* 0x003e220000000800 */
[----:B-----5:R-:W-:Y:S01]  /*129c0*/  IMAD.IADD R30, R0, 0x1, -R19 ;  /* 0x00000001001e7824 */ /* 0x020fe200078e0a13 */
[----:B------:R-:W-:Y:S01]  /*129d0*/  LOP3.LUT R16, R16, 0xffffffbf, RZ, 0xc0, !PT ;  /* 0xffffffbf10107812 */ /* 0x000fe200078ec0ff */
[----:B------:R-:W-:-:S03]  /*129e0*/  IMAD.SHL.U32 R25, R25, 0x80, RZ ;  /* 0x0000008019197824 */ /* 0x000fc600078e00ff */
        /* <DEDUP_REMOVED lines=25> */
.L_x_4656:
[----:B------:R-:W-:-:S13]  /*12b80*/  ISETP.NE.AND P0, PT, R3, 0x1, PT ;  /* 0x000000010300780c */ /* 0x000fda0003f05270 */
[----:B------:R-:W0:Y:S02]  /*12b90*/  @P0 LDC.64 R4, c[0x0][0x9e8] ;  /* 0x00027a00ff040b82 */ /* 0x000e240000000a00 */
[----:B0-----:R-:W-:-:S05]  /*12ba0*/  @P0 IMAD.HI.U32 R4, R0, R4, RZ ;  /* 0x0000000400040227 */ /* 0x001fca00078e00ff */
[----:B------:R-:W-:-:S07]  /*12bb0*/  @P0 SHF.R.U32.HI R0, RZ, R5, R4 ;  /* 0x00000005ff000219 */ /* 0x000fce0000011604 */
.L_x_4657:
[----:B------:R-:W-:Y:S05]  /*12bc0*/  BSYNC B0 ;  /* 0x0000000000007941 */ /* 0x000fea0003800000 */
.L_x_4655:
[----:B------:R-:W-:-:S05]  /*12bd0*/  IMAD R5, R0, R3, R3 ;  /* 0x0000000300057224 */ /* 0x000fca00078e0203 */
[----:B------:R-:W-:-:S07]  /*12be0*/  VIMNMX R2, R2, R5, PT ;  /* 0x0000000502027248 */ /* 0x000fce0003fe0100 */
.L_x_4654:
[----:B------:R-:W0:Y:S01]  /*12bf0*/  @P2 LDC R4, c[0x0][0x44c] ;  /* 0x00011300ff042b82 */ /* 0x000e220000000800 */
[----:B------:R-:W-:Y:S01]  /*12c00*/  VIADD R2, R2, 0x5f ;  /* 0x0000005f02027836 */ /* 0x000fe20000000000 */
[----:B------:R-:W-:Y:S01]  /*12c10*/  ULDC UR4, c[0x0][0x9dc] ;  /* 0x0002770000047ab9 */ /* 0x000fe20000000800 */
[----:B------:R-:W-:-:S05]  /*12c20*/  IMAD.MOV.U32 R0, RZ, RZ, R25 ;  /* 0x000000ffff007224 */ /* 0x000fca00078e0019 */
[----:B------:R-:W1:Y:S01]  /*12c30*/  @P2 LDC R5, c[0x0][0x450] ;  /* 0x00011400ff052b82 */ /* 0x000e620000000800 */
[----:B0-----:R-:W-:-:S05]  /*12c40*/  @P2 IMAD.HI.U32 R4, R25, R4, RZ ;  /* 0x0000000419042227 */ /* 0x001fca00078e00ff */
[----:B-1----:R-:W-:Y:S01]  /*12c50*/  @P2 SHF.R.U32.HI R0, RZ, R5, R4 ;  /* 0x00000005ff002219 */ /* 0x002fe20000011604 */
[----:B------:R-:W-:-:S04]  /*12c60*/  IMAD.HI R4, R2, 0x2aaaaaab, RZ ;  /* 0x2aaaaaab02047827 */ /* 0x000fc800078e02ff */
[----:B------:R-:W-:Y:S01]  /*12c70*/  VIADD R2, R30, 0x5f ;  /* 0x0000005f1e027836 */ /* 0x000fe20000000000 */
[----:B------:R-:W-:-:S03]  /*12c80*/  SHF.R.U32.HI R5, RZ, 0x1f, R4 ;  /* 0x0000001fff057819 */ /* 0x000fc60000011604 */
[----:B------:R-:W-:Y:S01]  /*12c90*/  IMAD.HI R2, R2, 0x2aaaaaab, RZ ;  /* 0x2aaaaaab02027827 */ /* 0x000fe200078e02ff */
[----:B------:R-:W-:-:S04]  /*12ca0*/  LEA.HI.SX32 R4, R4, R5, 0x1c ;  /* 0x0000000504047211 */ /* 0x000fc800078fe2ff */
[----:B------:R-:W-:-:S04]  /*12cb0*/  SHF.R.U32.HI R5, RZ, 0x1f, R2 ;  /* 0x0000001fff057819 */ /* 0x000fc80000011602 */
[----:B------:R-:W-:Y:S02]  /*12cc0*/  LEA.HI.SX32 R5, R2, R5, 0x1c ;  /* 0x0000000502057211 */ /* 0x000fe400078fe2ff */
[----:B------:R-:W-:Y:S02]  /*12cd0*/  IADD3 R2, R0, R30, -R29 ;  /* 0x0000001e00027210 */ /* 0x000fe40007ffe81d */
[----:B------:R-:W-:-:S03]  /*12ce0*/  VIMNMX R22, R5, R4, PT ;  /* 0x0000000405167248 */ /* 0x000fc60003fe0100 */
[----:B------:R-:W-:Y:S02]  /*12cf0*/  VIADD R0, R2, -UR4 ;  /* 0x8000000402007c36 */ /* 0x000fe40008000000 */
        /* <DEDUP_REMOVED lines=12> */
.L_x_4660:
[----:B------:R-:W-:-:S13]  /*12dc0*/  ISETP.NE.AND P0, PT, R3, 0x1, PT ;  /* 0x000000010300780c */ /* 0x000fda0003f05270 */
[----:B------:R-:W1:Y:S02]  /*12dd0*/  @P0 LDC.64 R4, c[0x0][0x9e8] ;  /* 0x00027a00ff040b82 */ /* 0x000e640000000a00 */
[----:B-1----:R-:W-:-:S05]  /*12de0*/  @P0 IMAD.HI.U32 R4, R2, R4, RZ ;  /* 0x0000000402040227 */ /* 0x002fca00078e00ff */
[----:B------:R-:W-:-:S07]  /*12df0*/  @P0 SHF.R.U32.HI R2, RZ, R5, R4 ;  /* 0x00000005ff020219 */ /* 0x000fce0000011604 */
.L_x_4661:
[----:B------:R-:W-:Y:S05]  /*12e00*/  BSYNC B0 ;  /* 0x0000000000007941 */ /* 0x000fea0003800000 */
.L_x_4659:
[----:B------:R-:W-:-:S05]  /*12e10*/  IMAD R3, R2, R3, RZ ;  /* 0x0000000302037224 */ /* 0x000fca00078e02ff */
[----:B------:R-:W-:-:S07]  /*12e20*/  VIMNMX R0, R0, R3, !PT ;  /* 0x0000000300007248 */ /* 0x000fce0007fe0100 */
.L_x_4658:
[----:B------:R-:W-:Y:S01]  /*12e30*/  IMAD.HI R0, R0, 0x2aaaaaab, RZ ;  /* 0x2aaaaaab00007827 */ /* 0x000fe200078e02ff */
[----:B------:R-:W-:Y:S04]  /*12e40*/  BSSY B7, `(.L_x_4662) ;  /* 0x0000377000077945 */ /* 0x000fe80003800000 */
[----:B------:R-:W-:-:S04]  /*12e50*/  SHF.R.U32.HI R3, RZ, 0x1f, R0 ;  /* 0x0000001fff037819 */ /* 0x000fc80000011600 */
[----:B------:R-:W-:-:S04]  /*12e60*/  LEA.HI.SX32 R3, R0, R3, 0x1c ;  /* 0x0000000300037211 */ /* 0x000fc800078fe2ff */
        /* <DEDUP_REMOVED lines=21> */
.L_x_4663:
        /* <DEDUP_REMOVED lines=8> */
[----:B------:R-:W-:Y:S02]  /*13040*/  IMAD.U32 R4, RZ, RZ, UR6 ;  /* 0x00000006ff047e24 */ /* 0x000fe4000f8e00ff */
[----:B------:R-:W1:Y:S01]  /*13050*/  LDC.64 R2, c[0x4][R2] ;  /* 0x0100000002027b82 */ /* 0x000e620000000a00 */
        /* <DEDUP_REMOVED lines=9> */
[----:B01----:R-:W-:Y:S05]  /*130f0*/  CALL.ABS.NOINC R2 ;  /* 0x0000000002007343 */ /* 0x003fea0003c00000 */
.L_x_4666:
[----:B------:R-:W-:Y:S05]  /*13100*/  BSYNC B6 ;  /* 0x0000000000067941 */ /* 0x000fea0003800000 */
.L_x_4665:
        /* <DEDUP_REMOVED lines=19> */
[----:B0-2---:R-:W-:Y:S05]  /*13240*/  CALL.ABS.NOINC R2 ;  /* 0x0000000002007343 */ /* 0x005fea0003c00000 */
.L_x_4669:
[----:B------:R0:W1:Y:S01]  /*13250*/  LDC.64 R2, c[0x4][R18] ;  /* 0x0100000012027b82 */ /* 0x0000620000000a00 */
[----:B------:R-:W-:Y:S01]  /*13260*/  ULDC.64 UR6, c[0x4][0x138] ;  /* 0x01004e0000067ab9 */ /* 0x000fe20000000a00 */
[----:B------:R-:W-:Y:S01]  /*13270*/  ULDC.64 UR8, c[0x4][0x140] ;  /* 0x0100500000087ab9 */ /* 0x000fe20000000a00 */
[----:B------:R-:W-:Y:S01]  /*13280*/  ULDC.64 UR4, c[0x4][0x80] ;  /* 0x0100200000047ab9 */ /* 0x000fe20000000a00 */
[----:B------:R-:W-:Y:S02]  /*13290*/  IMAD.U32 R4, RZ, RZ, UR6 ;  /* 0x00000006ff047e24 */ /* 0x000fe4000f8e00ff */
[----:B------:R-:W-:Y:S02]  /*132a0*/  IMAD.U32 R5, RZ, RZ, UR7 ;  /* 0x00000007ff057e24 */ /* 0x000fe4000f8e00ff */
[----:B------:R-:W-:Y:S02]  /*132b0*/  IMAD.U32 R6, RZ, RZ, UR8 ;  /* 0x00000008ff067e24 */ /* 0x000fe4000f8e00ff */
[----:B------:R-:W-:-:S02]  /*132c0*/  IMAD.U32 R7, RZ, RZ, UR9 ;  /* 0x00000009ff077e24 */ /* 0x000fc4000f8e00ff */
[----:B------:R-:W-:Y:S02]  /*132d0*/  IMAD.U32 R10, RZ, RZ, UR4 ;  /* 0x00000004ff0a7e24 */ /* 0x000fe4000f8e00ff */
[----:B------:R-:W-:Y:S02]  /*132e0*/  IMAD.U32 R11, RZ, RZ, UR5 ;  /* 0x00000005ff0b7e24 */ /* 0x000fe4000f8e00ff */
[----:B------:R-:W-:Y:S02]  /*132f0*/  IMAD.MOV.U32 R8, RZ, RZ, 0x70 ;  /* 0x00000070ff087424 */ /* 0x000fe400078e00ff */
[----:B------:R-:W-:Y:S02]  /*13300*/  IMAD.MOV.U32 R12, RZ, RZ, 0x1 ;  /* 0x00000001ff0c7424 */ /* 0x000fe400078e00ff */
[----:B0-----:R-:W-:-:S07]  /*13310*/  IMAD.MOV.U32 R13, RZ, RZ, RZ ;  /* 0x000000ffff0d7224 */ /* 0x001fce00078e00ff */
[----:B------:R-:W-:-:S07]  /*13320*/  LEPC R20, `(.L_x_4668) ;  /* 0x000000001014794e */ /* 0x000fce0000000000 */
[----:B-1----:R-:W-:Y:S05]  /*13330*/  CALL.ABS.NOINC R2 ;  /* 0x0000000002007343 */ /* 0x002fea0003c00000 */
.L_x_4668:
[----:B------:R-:W-:Y:S05]  /*13340*/  BSYNC B6 ;  /* 0x0000000000067941 */ /* 0x000fea0003800000 */
.L_x_4667:
[----:B------:R-:W-:Y:S01]  /*13350*/  ULDC.64 UR4, c[0x0][0x9f8] ;  /* 0x00027e0000047ab9 */ /* 0x000fe20000000a00 */
[----:B------:R-:W-:Y:S01]  /*13360*/  IMAD.MOV.U32 R31, RZ, RZ, R27 ;  /* 0x000000ffff1f7224 */ /* 0x000fe200078e001b */
[----:B------:R-:W-:Y:S01]  /*13370*/  ISETP.NE.U32.AND P0, PT, RZ, UR4, PT ;  /* 0x00000004ff007c0c */ /* 0x000fe2000bf05070 */
[----:B------:R-:W1:Y:S01]  /*13380*/  S2R R18, SR_TID.X ;  /* 0x0000000000127919 */ /* 0x000e620000002100 */
[----:B------:R-:W2:Y:S01]  /*13390*/  LDC R6, c[0x0][0x430] ;  /* 0x00010c00ff067b82 */ /* 0x000ea20000000800 */
[----:B0-----:R-:W-:Y:S01]  /*133a0*/  VIADD R22, R22, 0xffffffff ;  /* 0xffffffff16167836 */ /* 0x001fe20000000000 */
[----:B------:R-:W-:Y:S01]  /*133b0*/  ISETP.NE.AND.EX P0, PT, RZ, UR5, PT, P0 ;  /* 0x00000005ff007c0c */ /* 0x000fe2000bf05300 */
[----:B------:R-:W-:-:S12]  /*133c0*/  ULDC UR4, c[0x0][0x2f4] ;  /* 0x0000bd0000047ab9 */ /* 0x000fd80000000800 */
[----:B------:R-:W0:Y:S01]  /*133d0*/  @P0 LDC.64 R2, c[0x0][0x9f8] ;  /* 0x00027e00ff020b82 */ /* 0x000e220000000a00 */
[----:B-1----:R-:W-:-:S04]  /*133e0*/  LOP3.LUT R18, R18, 0x7f, RZ, 0xc0, !PT ;  /* 0x0000007f12127812 */ /* 0x002fc800078ec0ff */
[----:B------:R-:W-:Y:S01]  /*133f0*/  SHF.R.U32.HI R20, RZ, 0x3, R18 ;  /* 0x00000003ff147819 */ /* 0x000fe20000011612 */
[----:B0-----:R-:W-:-:S05]  /*13400*/  @P0 IMAD.WIDE R2, R27, 0x4, R2 ;  /* 0x000000041b020825 */ /* 0x001fca00078e0202 */
[----:B------:R0:W3:Y:S01]  /*13410*/  @P0 LDG.E R31, desc[UR36][R2.64] ;  /* 0x00000024021f0981 */ /* 0x0000e2000c1e1900 */
[----:B--2---:R-:W-:Y:S02]  /*13420*/  ISETP.NE.AND P1, PT, R6, 0x1, PT ;  /* 0x000000010600780c */ /* 0x004fe40003f25270 */
[----:B------:R-:W-:Y:S01]  /*13430*/  LOP3.LUT R16, R16, 0xffffffdf, RZ, 0xc0, !PT ;  /* 0xffffffdf10107812 */ /* 0x000fe200078ec0ff */
[----:B------:R-:W1:Y:S10]  /*13440*/  S2R R18, SR_TID.X ;  /* 0x0000000000127919 */ /* 0x000e740000002100 */
[----:B------:R-:W2:Y:S01]  /*13450*/  @P1 LDC R4, c[0x0][0x434] ;  /* 0x00010d00ff041b82 */ /* 0x000ea20000000800 */
[----:B------:R-:W-:-:S02]  /*13460*/  ISETP.GE.AND P2, PT, R32, UR4, PT ;  /* 0x0000000420007c0c */ /* 0x000fc4000bf46270 */
[----:B------:R-:W-:-:S05]  /*13470*/  @P1 LOP3.LUT R16, R16, 0x20, RZ, 0xfc, !PT ;  /* 0x0000002010101812 */ /* 0x000fca00078efcff */
[----:B------:R-:W4:Y:S01]  /*13480*/  @P1 LDC R0, c[0x0][0x438] ;  /* 0x00010e00ff001b82 */ /* 0x000f220000000800 */
[----:B-1----:R-:W-:-:S05]  /*13490*/  IMAD.SHL.U32 R18, R18, 0x10, RZ ;  /* 0x0000001012127824 */ /* 0x002fca00078e00ff */
[----:B------:R-:W-:-:S05]  /*134a0*/  LOP3.LUT R18, R20, 0x70, R18, 0xf8, !PT ;  /* 0x0000007014127812 */ /* 0x000fca00078ef812 */
[----:B------:R-:W-:-:S05]  /*134b0*/  IMAD R5, R22, 0x60, R18 ;  /* 0x0000006016057824 */ /* 0x000fca00078e0212 */
[C---:B------:R-:W-:Y:S01]  /*134c0*/  ISETP.GE.AND P0, PT, R5.reuse, R30, PT ;  /* 0x0000001e0500720c */ /* 0x040fe20003f06270 */
[----:B------:R-:W-:-:S03]  /*134d0*/  IMAD.IADD R5, R5, 0x1, R19 ;  /* 0x0000000105057824 */ /* 0x000fc600078e0213 */
[----:B------:R-:W-:Y:S01]  /*134e0*/  ISETP.GT.U32.OR P0, PT, R18, 0x5f, P0 ;  /* 0x0000005f1200780c */ /* 0x000fe20000704470 */
[----:B--2---:R-:W-:-:S04]  /*134f0*/  @P1 IMAD.HI.U32 R7, R5, R4, RZ ;  /* 0x0000000405071227 */ /* 0x004fc800078e00ff */
[----:B------:R-:W-:Y:S01]  /*13500*/  IMAD.MOV.U32 R4, RZ, RZ, R5 ;  /* 0x000000ffff047224 */ /* 0x000fe200078e0005 */
[----:B----4-:R-:W-:-:S05]  /*13510*/  @P1 SHF.R.U32.HI R4, RZ, R0, R7 ;  /* 0x00000000ff041219 */ /* 0x010fca0000011607 */
[--C-:B------:R-:W-:Y:S02]  /*13520*/  IMAD.MOV R0, RZ, RZ, -R4.reuse ;  /* 0x000000ffff007224 */ /* 0x100fe400078e0a04 */
[----:B0-----:R-:W0:Y:S02]  /*13530*/  @!P0 LDC.64 R2, c[0x0][0x428] ;  /* 0x00010a00ff028b82 */ /* 0x001e240000000a00 */
[----:B------:R-:W-:Y:S01]  /*13540*/  IMAD R0, R6, R0, R5 ;  /* 0x0000000006007224 */ /* 0x000fe200078e0205 */
[----:B------:R-:W-:Y:S02]  /*13550*/  @!P0 SHF.R.S32.HI R5, RZ, 0x1f, R4 ;  /* 0x0000001fff058819 */ /* 0x000fe40000011404 */
[----:B------:R-:W-:-:S04]  /*13560*/  LOP3.LUT R16, R16, 0xfffffffb, RZ, 0xc0, !PT ;  /* 0xfffffffb10107812 */ /* 0x000fc800078ec0ff */
[----:B------:R-:W-:-:S04]  /*13570*/  @P2 LOP3.LUT R16, R16, 0x4, RZ, 0xfc, !PT ;  /* 0x0000000410102812 */ /* 0x000fc800078efcff */
[----:B------:R-:W-:Y:S01]  /*13580*/  LOP3.LUT R16, R16, 0xfffffffe, RZ, 0xc0, !PT ;  /* 0xfffffffe10107812 */ /* 0x000fe200078ec0ff */
[----:B------:R-:W-:-:S03]  /*13590*/  UMOV UR5, 0xffffffff ;  /* 0xffffffff00057882 */ /* 0x000fc60000000000 */
[----:B------:R-:W-:Y:S02]  /*135a0*/  LOP3.LUT R16, R16, 0xfffffffd, RZ, 0xc0, !PT ;  /* 0xfffffffd10107812 */ /* 0x000fe400078ec0ff */
[----:B---3--:R-:W-:Y:S01]  /*135b0*/  SHF.R.S32.HI R6, RZ, 0x1f, R31 ;  /* 0x0000001fff067819 */ /* 0x008fe2000001141f */
[----:B0-----:R-:W-:-:S04]  /*135c0*/  @!P0 IMAD.WIDE.U32 R4, R31, R2, R4 ;  /* 0x000000021f048225 */ /* 0x001fc800078e0004 */
[----:B------:R0:W-:Y:S02]  /*135d0*/  STL [R1+0xc], R6 ;  /* 0x00000c0601007387 */ /* 0x0001e40000100800 */
[----:B0-----:R-:W-:-:S04]  /*135e0*/  @!P0 IMAD R6, R6, R2, RZ ;  /* 0x0000000206068224 */ /* 0x001fc800078e02ff */
[----:B------:R-:W-:Y:S02]  /*135f0*/  @!P0 IMAD R6, R31, R3, R6 ;  /* 0x000000031f068224 */ /* 0x000fe400078e0206 */
[----:B------:R-:W0:Y:S02]  /*13600*/  @!P0 LDC.64 R2, c[0x0][0x418] ;  /* 0x00010600ff028b82 */ /* 0x000e240000000a00 */
[----:B------:R-:W-:Y:S01]  /*13610*/  @!P0 IMAD.IADD R6, R5, 0x1, R6 ;  /* 0x0000000105068824 */ /* 0x000fe200078e0206 */
[----:B0-----:R-:W-:-:S04]  /*13620*/  @!P0 LEA R2, P1, R4, R2, 0x2 ;  /* 0x0000000204028211 */ /* 0x001fc800078210ff */
[----:B------:R-:W-:Y:S01]  /*13630*/  @!P0 LEA.HI.X R3, R4, R3, R6, 0x2, P1 ;  /* 0x0000000304038211 */ /* 0x000fe200008f1406 */
[----:B------:R-:W-:Y:S01]  /*13640*/  IMAD.MOV.U32 R4, RZ, RZ, RZ ;  /* 0x000000ffff047224 */ /* 0x000fe200078e00ff */
[----:B------:R-:W-:-:S05]  /*13650*/  ISETP.GE.AND P1, PT, R34, UR4, PT ;  /* 0x0000000422007c0c */ /* 0x000fca000bf26270 */
[----:B------:R0:W5:Y:S01]  /*13660*/  @!P0 LDG.E R4, desc[UR36][R2.64] ;  /* 0x0000002402048981 */ /* 0x000162000c1e1900 */
[----:B------:R-:W-:-:S07]  /*13670*/  ISETP.GE.AND P0, PT, R33, UR4, PT ;  /* 0x0000000421007c0c */ /* 0x000fce000bf06270 */
[----:B------:R-:W-:-:S06]  /*13680*/  @P1 LOP3.LUT R16, R16, 0x2, RZ, 0xfc, !PT ;  /* 0x0000000210101812 */ /* 0x000fcc00078efcff */
[----:B------:R-:W-:Y:S01]  /*13690*/  @P0 LOP3.LUT R16, R16, 0x1, RZ, 0xfc, !PT ;  /* 0x0000000110100812 */ /* 0x000fe200078efcff */
[----:B0-----:R-:W-:Y:S06]  /*136a0*/  BRA.DIV UR5, `(.L_x_4670) ;  /* 0x0000004205887947 */ /* 0x001fec000b800000 */
.L_x_4738:
[----:B------:R-:W2:Y:S01]  /*136b0*/  LDL R2, [R1+0x28] ;  /* 0x0000280001027983 */ /* 0x000ea20000100800 */
[----:B------:R-:W-:Y:S02]  /*136c0*/  ISETP.GT.U32.AND P1, PT, R18, 0x5f, PT ;  /* 0x0000005f1200780c */ /* 0x000fe40003f24070 */
[----:B------:R-:W-:Y:S02]  /*136d0*/  LOP3.LUT R16, R16, 0xffffffef, RZ, 0xc0, !PT ;  /* 0xffffffef10107812 */ /* 0x000fe400078ec0ff */
[----:B------:R-:W-:Y:S02]  /*136e0*/  SHF.R.S32.HI R30, RZ, 0x1f, R26 ;  /* 0x0000001fff1e7819 */ /* 0x000fe4000001141a */
[----:B------:R-:W-:-:S07]  /*136f0*/  LOP3.LUT R16, R16, 0xfffffff7, RZ, 0xc0, !PT ;  /* 0xfffffff710107812 */ /* 0x000fce00078ec0ff */
[----:B------:R-:W-:Y:S02]  /*13700*/  @P1 LOP3.LUT R16, R16, 0x8, RZ, 0xfc, !PT ;  /* 0x0000000810101812 */ /* 0x000fe400078efcff */
[----:B--2---:R-:W-:-:S13]  /*13710*/  ISETP.NE.AND P0, PT, R2, 0x3, PT ;  /* 0x000000030200780c */ /* 0x004fda0003f05270 */
[----:B------:R-:W-:Y:S01]  /*13720*/  @P0 LOP3.LUT R16, R16, 0x10, RZ, 0xfc, !PT ;  /* 0x0000001010100812 */ /* 0x000fe200078efcff */
[----:B------:R-:W-:Y:S06]  /*13730*/  @!P0 BRA `(.L_x_4671) ;  /* 0x0000000000048947 */ /* 0x000fec0003800000 */
[----:B------:R-:W-:Y:S01]  /*13740*/  BPT.TRAP 0x1 ;  /* 0x000000040000795c */ /* 0x000fe20000300000 */
.L_x_4671:
[----:B------:R-:W-:Y:S01]  /*13750*/  SHF.R.S32.HI R5, RZ, 0x1f, R0 ;  /* 0x0000001fff057819 */ /* 0x000fe20000011400 */
[----:B------:R-:W-:Y:S01]  /*13760*/  ULDC.64 UR4, c[0x0][0x328] ;  /* 0x0000ca0000047ab9 */ /* 0x000fe20000000a00 */
[----:B------:R-:W-:Y:S03]  /*13770*/  BSSY B0, `(.L_x_4672) ;  /* 0x0000017000007945 */ /* 0x000fe60003800000 */
        /* <DEDUP_REMOVED lines=22> */
.L_x_4739:
[----:B------:R-:W-:Y:S05]  /*138e0*/  BSYNC B0 ;  /* 0x0000000000007941 */ /* 0x000fea0003800000 */
.L_x_4672:
[----:B------:R-:W2:Y:S01]  /*138f0*/  LDL R9, [R1] ;  /* 0x0000000001097983 */ /* 0x000ea20000100800 */
[----:B------:R-:W-:Y:S01]  /*13900*/  ULDC.64 UR4, c[0x0][0x300] ;  /* 0x0000c00000047ab9 */ /* 0x000fe20000000a00 */
[----:B------:R-:W-:Y:S01]  /*13910*/  LOP3.LUT P4, RZ, R16, 0x4, RZ, 0xc0, !PT ;  /* 0x0000000410ff7812 */ /* 0x000fe2000788c0ff */
[----:B------:R-:W-:Y:S01]  /*13920*/  IMAD R5, R5, UR4, RZ ;  /* 0x0000000405057c24 */ /* 0x000fe2000f8e02ff */
[----:B------:R-:W1:Y:S01]  /*13930*/  S2R R8, SR_TID.X ;  /* 0x0000000000087919 */ /* 0x000e620000002100 */
[----:B0-----:R-:W-:Y:S01]  /*13940*/  IMAD.WIDE.U32 R2, R0, UR4, RZ ;  /* 0x0000000400027c25 */ /* 0x001fe2000f8e00ff */
        /* <DEDUP_REMOVED lines=14> */
[----:B------:R-:W-:Y:S01]  /*13a30*/  IMAD R5, R23, 0x4800, R36 ;  /* 0x0000480017057824 */ /* 0x000fe200078e0224 */
[----:B------:R-:W-:Y:S01]  /*13a40*/  LEA R4, P0, R2, UR4, 0x1 ;  /* 0x0000000402047c11 */ /* 0x000fe2000f8008ff */
[----:B------:R-:W-:Y:S01]  /*13a50*/  IMAD.IADD R0, R3, 0x1, R0 ;  /* 0x0000000103007824 */ /* 0x000fe200078e0200 */
[----:B------:R-:W-:Y:S01]  /*13a60*/  UMOV UR4, 0xffffffff ;  /* 0xffffffff00047882 */ /* 0x000fe20000000000 */
[----:B-1----:R-:W-:-:S03]  /*13a70*/  LOP3.LUT R8, R8, 0x7f, RZ, 0xc0, !PT ;  /* 0x0000007f08087812 */ /* 0x002fc600078ec0ff */
        /* <DEDUP_REMOVED lines=68> */
.L_x_4753:
        /* <DEDUP_REMOVED lines=12> */
.L_x_4675:
        /* <DEDUP_REMOVED lines=11> */
.L_x_4676:
[----:B------:R2:W-:Y:S02]  /*14030*/  SYNCS.ARRIVE.TRANS64.A1T0 RZ, [R7+URZ+0x30830], RZ ;  /* 0x030830ff07ff79a7 */ /* 0x0005e4000810003f */
[----:B------:R-:W-:Y:S05]  /*14040*/  WARPSYNC.ALL ;  /* 0x0000000000007948 */ /* 0x000fea0003800000 */
[----:B------:R-:W-:Y:S01]  /*14050*/  ULDC.64 UR4, c[0x0][0x298] ;  /* 0x0000a60000047ab9 */ /* 0x000fe20000000a00 */
[----:B-1----:R-:W-:Y:S01]  /*14060*/  VIADD R2, R17, 0x12400 ;  /* 0x0001240011027836 */ /* 0x002fe20000000000 */
[----:B------:R-:W-:Y:S01]  /*14070*/  SHF.R.S32.HI R0, RZ, 0x1f, R35 ;  /* 0x0000001fff007819 */ /* 0x000fe20000011423 */
[----:B0-----:R-:W-:Y:S01]  /*14080*/  IMAD.WIDE.U32 R4, R35, UR4, RZ ;  /* 0x0000000423047c25 */ /* 0x001fe2000f8e00ff */
        /* <DEDUP_REMOVED lines=12> */
[----:B0-----:R-:W-:Y:S02]  /*14150*/  IMAD.U32 R4, RZ, RZ, UR6 ;  /* 0x00000006ff047e24 */ /* 0x001fe4000f8e00ff */
[----:B------:R-:W0:Y:S01]  /*14160*/  LDC.64 R2, c[0x4][R2] ;  /* 0x0100000002027b82 */ /* 0x000e220000000a00 */
[----:B------:R-:W-:Y:S02]  /*14170*/  IMAD.U32 R5, RZ, RZ, UR7 ;  /* 0x00000007ff057e24 */ /* 0x000fe4000f8e00ff */
[----:B------:R-:W-:Y:S02]  /*14180*/  IMAD.U32 R6, RZ, RZ, UR8 ;  /* 0x00000008ff067e24 */ /* 0x000fe4000f8e00ff */
[----:B--2---:R-:W-:-:S02]  /*14190*/  IMAD.U32 R7, RZ, RZ, UR9 ;  /* 0x00000009ff077e24 */ /* 0x004fc4000f8e00ff */
[----:B------:R-:W-:Y:S02]  /*141a0*/  IMAD.U32 R10, RZ, RZ, UR4 ;  /* 0x00000004ff0a7e24 */ /* 0x000fe4000f8e00ff */
[----:B------:R-:W-:Y:S02]  /*141b0*/  IMAD.U32 R11, RZ, RZ, UR5 ;  /* 0x00000005ff0b7e24 */ /* 0x000fe4000f8e00ff */
[----:B------:R-:W-:Y:S02]  /*141c0*/  IMAD.MOV.U32 R8, RZ, RZ, 0x70 ;  /* 0x00000070ff087424 */ /* 0x000fe400078e00ff */
[----:B------:R-:W-:Y:S02]  /*141d0*/  IMAD.MOV.U32 R12, RZ, RZ, 0x1 ;  /* 0x00000001ff0c7424 */ /* 0x000fe400078e00ff */
[----:B------:R-:W-:-:S07]  /*141e0*/  IMAD.MOV.U32 R13, RZ, RZ, RZ ;  /* 0x000000ffff0d7224 */ /* 0x000fce00078e00ff */
[----:B------:R-:W-:-:S07]  /*141f0*/  LEPC R20, `(.L_x_4678) ;  /* 0x000000001014794e */ /* 0x000fce0000000000 */
[----:B0-----:R-:W-:Y:S05]  /*14200*/  CALL.ABS.NOINC R2 ;  /* 0x0000000002007343 */ /* 0x001fea0003c00000 */
.L_x_4678:
[----:B------:R-:W-:Y:S05]  /*14210*/  BSYNC B6 ;  /* 0x0000000000067941 */ /* 0x000fea0003800000 */
.L_x_4677:
[----:B------:R-:W3:Y:S01]  /*14220*/  LDL.LU.64 R20, [R1+0x18] ;  /* 0x0000180001147983 */ /* 0x000ee20000300a00 */
[----:B------:R-:W-:Y:S01]  /*14230*/  ULDC.64 UR4, c[0x0][0x2d8] ;  /* 0x0000b60000047ab9 */ /* 0x000fe20000000a00 */
[----:B------:R-:W-:Y:S01]  /*14240*/  LOP3.LUT P6, RZ, R16, 0x80, RZ, 0xc0, !PT ;  /* 0x0000008010ff7812 */ /* 0x000fe200078cc0ff */
[----:B------:R-:W-:Y:S01]  /*14250*/  IMAD R0, R30, UR4, RZ ;  /* 0x000000041e007c24 */ /* 0x000fe2000f8e02ff */
[----:B0-----:R-:W-:Y:S01]  /*14260*/  SHF.R.S32.HI R4, RZ, 0x1f, R27 ;  /* 0x0000001fff047819 */ /* 0x001fe2000001141b */
[----:B------:R-:W-:Y:S02]  /*14270*/  IMAD.MOV.U32 R3, RZ, RZ, R35 ;  /* 0x000000ffff037224 */ /* 0x000fe400078e0023 */
[----:B------:R-:W-:Y:S01]  /*14280*/  IMAD R5, R26, UR5, R0 ;  /* 0x000000051a057c24 */ /* 0x000fe2000f8e0200 */
[----:B------:R-:W-:Y:S02]  /*14290*/  SEL R4, R4, RZ, !P6 ;  /* 0x000000ff04047207 */ /* 0x000fe40007000000 */
[----:B------:R-:W-:Y:S01]  /*142a0*/  SEL R0, R27, RZ, !P6 ;  /* 0x000000ff1b007207 */ /* 0x000fe20007000000 */
[----:B---3--:R-:W-:Y:S01]  /*142b0*/  IMAD.MOV.U32 R2, RZ, RZ, R20 ;  /* 0x000000ffff027224 */ /* 0x008fe200078e0014 */
[----:B------:R-:W0:Y:S01]  /*142c0*/  LDC R21, c[0x0][0x448] ;  /* 0x00011200ff157b82 */ /* 0x000e220000000800 */
[----:B------:R-:W1:Y:S02]  /*142d0*/  S2R R20, SR_TID.X ;  /* 0x0000000000147919 */ /* 0x000e640000002100 */
[----:B------:R-:W-:Y:S01]  /*142e0*/  IMAD.WIDE.U32 R2, R26, UR4, R2 ;  /* 0x000000041a027c25 */ /* 0x000fe2000f8e0002 */
[----:B------:R-:W-:-:S03]  /*142f0*/  ULDC.64 UR4, c[0x0][0x2e0] ;  /* 0x0000b80000047ab9 */ /* 0x000fc60000000a00 */
[----:B------:R-:W-:Y:S02]  /*14300*/  IMAD R4, R4, UR4, RZ ;  /* 0x0000000404047c24 */ /* 0x000fe4000f8e02ff */
[----:B------:R-:W-:Y:S02]  /*14310*/  IMAD.IADD R3, R3, 0x1, R5 ;  /* 0x0000000103037824 */ /* 0x000fe400078e0205 */
[C---:B------:R-:W-:Y:S02]  /*14320*/  IMAD R5, R0.reuse, UR5, R4 ;  /* 0x0000000500057c24 */ /* 0x040fe4000f8e0204 */
[----:B------:R-:W-:Y:S01]  /*14330*/  IMAD.WIDE.U32 R2, R0, UR4, R2 ;  /* 0x0000000400027c25 */ /* 0x000fe2000f8e0002 */
[----:B------:R-:W-:-:S03]  /*14340*/  ULDC.64 UR4, c[0x0][0x2d0] ;  /* 0x0000b40000047ab9 */ /* 0x000fc60000000a00 */
[----:B------:R-:W-:Y:S01]  /*14350*/  IMAD.IADD R3, R3, 0x1, R5 ;  /* 0x0000000103037824 */ /* 0x000fe200078e0205 */
[----:B0-----:R-:W-:Y:S02]  /*14360*/  ISETP.NE.AND P6, PT, R21, 0x1, PT ;  /* 0x000000011500780c */ /* 0x001fe40003fc5270 */
[----:B-1----:R-:W-:-:S04]  /*14370*/  LOP3.LUT R20, R20, 0x7f, RZ, 0xc0, !PT ;  /* 0x0000007f14147812 */ /* 0x002fc800078ec0ff */
[----:B------:R-:W-:-:S07]  /*14380*/  SHF.R.U32.HI R21, RZ, 0x3, R20 ;  /* 0x00000003ff157819 */ /* 0x000fce0000011614 */
[----:B------:R-:W0:Y:S01]  /*14390*/  @P6 LDC R6, c[0x0][0x44c] ;  /* 0x00011300ff066b82 */ /* 0x000e220000000800 */
[----:B------:R-:W1:Y:S07]  /*143a0*/  S2R R20, SR_TID.X ;  /* 0x0000000000147919 */ /* 0x000e6e0000002100 */
[----:B------:R-:W3:Y:S01]  /*143b0*/  @P6 LDC R5, c[0x0][0x450] ;  /* 0x00011400ff056b82 */ /* 0x000ee20000000800 */
[----:B-1----:R-:W-:-:S05]  /*143c0*/  IMAD.SHL.U32 R20, R20, 0x10, RZ ;  /* 0x0000001014147824 */ /* 0x002fca00078e00ff */
[----:B------:R-:W-:-:S05]  /*143d0*/  LOP3.LUT R20, R21, 0x70, R20, 0xf8, !PT ;  /* 0x0000007015147812 */ /* 0x000fca00078ef814 */
[----:B------:R-:W-:Y:S02]  /*143e0*/  IMAD.IADD R0, R20, 0x1, R25 ;  /* 0x0000000114007824 */ /* 0x000fe400078e0219 */
[----:B------:R-:W1:Y:S02]  /*143f0*/  S2R R20, SR_TID.X ;  /* 0x0000000000147919 */ /* 0x000e640000002100 */
[----:B0-----:R-:W-:-:S04]  /*14400*/  @P6 IMAD.HI.U32 R6, R0, R6, RZ ;  /* 0x0000000600066227 */ /* 0x001fc800078e00ff */
[----:B------:R-:W-:Y:S01]  /*14410*/  IMAD.MOV.U32 R4, RZ, RZ, R0 ;  /* 0x000000ffff047224 */ /* 0x000fe200078e0000 */
[----:B---3--:R-:W-:Y:S02]  /*14420*/  @P6 SHF.R.U32.HI R4, RZ, R5, R6 ;  /* 0x00000005ff046219 */ /* 0x008fe40000011606 */
[----:B------:R-:W0:Y:S03]  /*14430*/  LDC R6, c[0x0][0x448] ;  /* 0x00011200ff067b82 */ /* 0x000e260000000800 */
[----:B------:R-:W-:Y:S02]  /*14440*/  IMAD.MOV R5, RZ, RZ, -R4 ;  /* 0x000000ffff057224 */ /* 0x000fe400078e0a04 */
[----:B------:R-:W-:Y:S01]  /*14450*/  IMAD.WIDE.U32 R2, R4, UR4, R2 ;  /* 0x0000000404027c25 */ /* 0x000fe2000f8e0002 */
[----:B-1----:R-:W-:-:S03]  /*14460*/  LOP3.LUT R20, R20, 0x7f, RZ, 0xc0, !PT ;  /* 0x0000007f14147812 */ /* 0x002fc600078ec0ff */
[----:B0-----:R-:W-:Y:S01]  /*14470*/  IMAD R0, R6, R5, R0 ;  /* 0x0000000506007224 */ /* 0x001fe200078e0200 */
[----:B------:R-:W-:Y:S02]  /*14480*/  SHF.R.S32.HI R5, RZ, 0x1f, R4 ;  /* 0x0000001fff057819 */ /* 0x000fe40000011404 */
[----:B--2---:R-:W-:-:S03]  /*14490*/  SHF.R.U32.HI R7, RZ, 0x3, R20 ;  /* 0x00000003ff077819 */ /* 0x004fc60000011614 */
        /* <DEDUP_REMOVED lines=26> */
[----:B------:R-:W-:Y:S02]  /*14640*/  @!P1 IMAD.MOV.U32 R2, RZ, RZ, R5 ;  /* 0x000000ffff029224 */ /* 0x000fe400078e0005 */
[----:B------:R-:W-:-:S03]  /*14650*/  VIADD R5, R25, 0x10 ;  /* 0x0000001019057836 */ /* 0x000fc60000000000 */
        /* <DEDUP_REMOVED lines=19> */
[----:B------:R-:W-:Y:S01]  /*14790*/  @!P1 IMAD.MOV.U32 R2, RZ, RZ, R5 ;  /* 0x000000ffff029224 */ /* 0x000fe200078e0005 */
[----:B------:R-:W-:Y:S01]  /*147a0*/  IADD3 R5, R25, 0x30, RZ ;  /* 0x0000003019057810 */ /* 0x000fe20007ffe0ff */
[----:B------:R-:W-:-:S05]  /*147b0*/  @!P1 IMAD.MOV.U32 R3, RZ, RZ, R6 ;  /* 0x000000ffff039224 */ /* 0x000fca00078e0006 */
        /* <DEDUP_REMOVED lines=38> */
[----:B------:R-:W1:Y:S04]  /*14a20*/  SHFL.IDX PT, R2, R4, 0x6, 0x181f ;  /* 0x00d81f0004027f89 */ /* 0x000e6800000e0000 */
[----:B------:R-:W2:Y:S02]  /*14a30*/  SHFL.IDX PT, R4, R4, 0x7, 0x181f ;  /* 0x00f81f0004047f89 */ /* 0x000ea400000e0000 */
[----:B0-----:R-:W-:-:S05]  /*14a40*/  @!P1 LEA R5, P4, R32, R3, 0x1 ;  /* 0x0000000320059211 */ /* 0x001fca00078808ff */
[----:B-1----:R-:W-:Y:S02]  /*14a50*/  @!P1 IMAD.X R6, RZ, RZ, R2, P4 ;  /* 0x000000ffff069224 */ /* 0x002fe400020e0602 */
[----:B------:R-:W-:Y:S02]  /*14a60*/  @!P1 IMAD.MOV.U32 R2, RZ, RZ, R5 ;  /* 0x000000ffff029224 */ /* 0x000fe400078e0005 */
[----:B------:R-:W-:-:S05]  /*14a70*/  @!P1 IMAD.MOV.U32 R3, RZ, RZ, R6 ;  /* 0x000000ffff039224 */ /* 0x000fca00078e0006 */
[----:B------:R0:W-:Y:S04]  /*14a80*/  @!P1 LDGSTS.E.BYPASS.LTC128B.128 [R37+0x15400], desc[UR36][R2.64], !P3 ;  /* 0x1540000002259fae */ /* 0x0001e8000d901d64 */
[----:B------:R0:W-:Y:S04]  /*14a90*/  @!P1 LDGSTS.E.BYPASS.LTC128B.128 [R37+0x19400], desc[UR36][R2.64+0x80], !P2 ;  /* 0x1940008002259fae */ /* 0x0001e8000d101d64 */
[----:B--2---:R0:W-:Y:S02]  /*14aa0*/  @!P1 LDGSTS.E.BYPASS.LTC128B.128 [R37+0x1d400], desc[UR36][R2.64+0x100], !P0 ;  /* 0x1d40010002259fae */ /* 0x0041e4000c101d64 */
.L_x_4770:
        /* <DEDUP_REMOVED lines=11> */
[----:B------:R1:W-:Y:S02]  /*14b60*/  LDGSTS.E.BYPASS.LTC128B.128 [R37+0x1dc00], desc[UR36][R2.64+0x100], !P0 ;  /* 0x1dc0010002257fae */ /* 0x0003e4000c101d64 */
.L_x_4681:
[----:B------:R-:W-:Y:S05]  /*14b70*/  BSYNC B0 ;  /* 0x0000000000007941 */ /* 0x000fea0003800000 */
.L_x_4680:
[----:B------:R-:W-:Y:S01]  /*14b80*/  NOP ;  /* 0x0000000000007918 */ /* 0x000fe20000000000 */
[----:B------:R-:W-:-:S13]  /*14b90*/  PLOP3.LUT P0, PT, PT, PT, PT, 0x80, 0x0 ;  /* 0x000000000000781c */ /* 0x000fda0003f0f070 */
.L_x_4682:
        /* <DEDUP_REMOVED lines=8> */
[----:B--2---:R-:W-:Y:S02]  /*14c20*/  VIADD R3, R3, 0x1 ;  /* 0x0000000103037836 */ /* 0x004fe40000000000 */
[----:B---3--:R-:W-:-:S03]  /*14c30*/  VIADD R6, R2, 0xfffffffe ;  /* 0xfffffffe02067836 */ /* 0x008fc60000000000 */
[----:B------:R0:W-:Y:S01]  /*14c40*/  STL [R1+0x24], R3 ;  /* 0x0000240301007387 */ /* 0x0001e20000100800 */
        /* <DEDUP_REMOVED lines=9> */
.L_x_4771:
[----:B------:R-:W-:Y:S05]  /*14ce0*/  BSYNC B0 ;  /* 0x0000000000007941 */ /* 0x000fea0003800000 */
.L_x_4683:
[----:B------:R-:W2:Y:S01]  /*14cf0*/  LDL R2, [R1+0x8] ;  /* 0x0000080001027983 */ /* 0x000ea20000100800 */
[----:B------:R-:W-:Y:S01]  /*14d00*/  BSSY B0, `(.L_x_4685) ;  /* 0x000010d000007945 */ /* 0x000fe20003800000 */
[----:B--2---:R-:W-:-:S13]  /*14d10*/  ISETP.GE.AND P0, PT, R6, R2, PT ;  /* 0x000000020600720c */ /* 0x004fda0003f06270 */
[----:B------:R-:W-:Y:S05]  /*14d20*/  @!P0 BRA `(.L_x_4686) ;  /* 0x0000001000288947 */ /* 0x000fea0003800000 */
[----:B------:R-:W-:Y:S01]  /*14d30*/  ULDC UR4, c[0x0][0x2f4] ;  /* 0x0000bd0000047ab9 */ /* 0x000fe20000000800 */
[----:B------:R-:W-:Y:S01]  /*14d40*/  IMAD.MOV.U32 R20, RZ, RZ, R28 ;  /* 0x000000ffff147224 */ /* 0x000fe200078e001c */
[----:B------:R-:W-:Y:S01]  /*14d50*/  ISETP.GE.AND P3, PT, R32, UR4, PT ;  /* 0x0000000420007c0c */ /* 0x000fe2000bf66270 */
[----:B------:R-:W-:Y:S01]  /*14d60*/  IMAD.MOV.U32 R10, RZ, RZ, R23 ;  /* 0x000000ffff0a7224 */ /* 0x000fe200078e0017 */
[----:B------:R-:W-:Y:S01]  /*14d70*/  ISETP.GE.AND P2, PT, R34, UR4, PT ;  /* 0x0000000422007c0c */ /* 0x000fe2000bf46270 */
[----:B------:R-:W-:Y:S01]  /*14d80*/  IMAD.MOV.U32 R29, RZ, RZ, R22 ;  /* 0x000000ffff1d7224 */ /* 0x000fe200078e0016 */
[----:B------:R-:W-:-:S13]  /*14d90*/  ISETP.GE.AND P1, PT, R33, UR4, PT ;  /* 0x0000000421007c0c */ /* 0x000fda000bf26270 */
.L_x_4699:
[----:B------:R-:W2:Y:S01]  /*14da0*/  LDL R4, [R1+0x4] ;  /* 0x0000040001047983 */ /* 0x000ea20000100800 */
[----:B0-----:R-:W0:Y:S03]  /*14db0*/  LDC R0, c[0x0][0x430] ;  /* 0x00010c00ff007b82 */ /* 0x001e260000000800 */
[----:B------:R-:W3:Y:S01]  /*14dc0*/  LDL R7, [R1+0xc] ;  /* 0x00000c0001077983 */ /* 0x000ee20000100800 */
[----:B------:R-:W1:Y:S03]  /*14dd0*/  S2R R2, SR_TID.X ;  /* 0x0000000000027919 */ /* 0x000e660000002100 */
[----:B------:R-:W4:Y:S01]  /*14de0*/  LDL R8, [R1+0x28] ;  /* 0x0000280001087983 */ /* 0x000f220000100800 */
[----:B0-----:R-:W-:Y:S02]  /*14df0*/  ISETP.NE.AND P0, PT, R0, 0x1, PT ;  /* 0x000000010000780c */ /* 0x001fe40003f05270 */
[----:B------:R-:W0:Y:S11]  /*14e00*/  S2R R0, SR_TID.X ;  /* 0x0000000000007919 */ /* 0x000e360000002100 */
[----:B------:R-:W2:Y:S01]  /*14e10*/  @P0 LDC R3, c[0x0][0x438] ;  /* 0x00010e00ff030b82 */ /* 0x000ea20000000800 */
[----:B-1----:R-:W-:-:S04]  /*14e20*/  LOP3.LUT R2, R2, 0x7f, RZ, 0xc0, !PT ;  /* 0x0000007f02027812 */ /* 0x002fc800078ec0ff */
[----:B------:R-:W-:Y:S01]  /*14e30*/  SHF.R.U32.HI R2, RZ, 0x3, R2 ;  /* 0x00000003ff027819 */ /* 0x000fe20000011602 */
[----:B0-----:R-:W-:-:S05]  /*14e40*/  IMAD.SHL.U32 R0, R0, 0x10, RZ ;  /* 0x0000001000007824 */ /* 0x001fca00078e00ff */
[----:B------:R-:W-:Y:S02]  /*14e50*/  LOP3.LUT R0, R2, 0x70, R0, 0xf8, !PT ;  /* 0x0000007002007812 */ /* 0x000fe400078ef800 */
[----:B------:R-:W0:Y:S02]  /*14e60*/  @P0 LDC R2, c[0x0][0x434] ;  /* 0x00010d00ff020b82 */ /* 0x000e240000000800 */
[----:B------:R-:W-:Y:S01]  /*14e70*/  ISETP.GT.U32.AND P5, PT, R0, 0x5f, PT ;  /* 0x0000005f0000780c */ /* 0x000fe20003fa4070 */
[----:B------:R-:W-:Y:S05]  /*14e80*/  YIELD ;  /* 0x0000000000007946 */ /* 0x000fea0003800000 */
[----:B------:R-:W-:Y:S01]  /*14e90*/  ULDC UR4, c[0x0][0x430] ;  /* 0x00010c0000047ab9 */ /* 0x000fe20000000800 */
[----:B--2---:R-:W-:-:S06]  /*14ea0*/  IMAD R9, R6, 0x60, R4 ;  /* 0x0000006006097824 */ /* 0x004fcc00078e0204 */
[----:B------:R-:W1:Y:S01]  /*14eb0*/  @!P5 LDC.64 R4, c[0x0][0x428] ;  /* 0x00010a00ff04db82 */ /* 0x000e620000000a00 */
[----:B------:R-:W-:-:S04]  /*14ec0*/  IMAD.IADD R9, R0, 0x1, R9 ;  /* 0x0000000100097824 */ /* 0x000fc800078e0209 */
[----:B0-----:R-:W-:-:S04]  /*14ed0*/  @P0 IMAD.HI.U32 R2, R9, R2, RZ ;  /* 0x0000000209020227 */ /* 0x001fc800078e00ff */
[----:B------:R-:W-:Y:S01]  /*14ee0*/  IMAD.MOV.U32 R0, RZ, RZ, R9 ;  /* 0x000000ffff007224 */ /* 0x000fe200078e0009 */
[----:B------:R-:W-:-:S04]  /*14ef0*/  @P0 SHF.R.U32.HI R0, RZ, R3, R2 ;  /* 0x00000003ff000219 */ /* 0x000fc80000011602 */
[--C-:B------:R-:W-:Y:S01]  /*14f00*/  @!P5 SHF.R.S32.HI R3, RZ, 0x1f, R0.reuse ;  /* 0x0000001fff03d819 */ /* 0x100fe20000011400 */
[----:B------:R-:W-:-:S04]  /*14f10*/  @!P5 IMAD.MOV.U32 R2, RZ, RZ, R0 ;  /* 0x000000ffff02d224 */ /* 0x000fc800078e0000 */
[----:B-1----:R-:W-:-:S04]  /*14f20*/  @!P5 IMAD.WIDE.U32 R2, R31, R4, R2 ;  /* 0x000000041f02d225 */ /* 0x002fc800078e0002 */
[----:B---3--:R-:W-:-:S04]  /*14f30*/  @!P5 IMAD R4, R7, R4, RZ ;  /* 0x000000040704d224 */ /* 0x008fc800078e02ff */
[----:B------:R-:W-:Y:S02]  /*14f40*/  @!P5 IMAD R7, R31, R5, R4 ;  /* 0x000000051f07d224 */ /* 0x000fe400078e0204 */
[----:B------:R-:W0:Y:S01]  /*14f50*/  @!P5 LDC.64 R4, c[0x0][0x418] ;  /* 0x00010600ff04db82 */ /* 0x000e220000000a00 */
[----:B------:R-:W-:Y:S02]  /*14f60*/  IMAD.MOV R0, RZ, RZ, -R0 ;  /* 0x000000ffff007224 */ /* 0x000fe400078e0a00 */
[----:B------:R-:W-:Y:S02]  /*14f70*/  @!P5 IMAD.IADD R3, R7, 0x1, R3 ;  /* 0x000000010703d824 */ /* 0x000fe400078e0203 */
[----:B------:R-:W-:Y:S02]  /*14f80*/  IMAD R9, R0, UR4, R9 ;  /* 0x0000000400097c24 */ /* 0x000fe4000f8e0209 */
[----:B------:R-:W-:Y:S01]  /*14f90*/  IMAD.MOV.U32 R0, RZ, RZ, RZ ;  /* 0x000000ffff007224 */ /* 0x000fe200078e00ff */
[----:B0-----:R-:W-:-:S04]  /*14fa0*/  @!P5 LEA R4, P0, R2, R4, 0x2 ;  /* 0x000000040204d211 */ /* 0x001fc800078010ff */
[----:B------:R-:W-:-:S05]  /*14fb0*/  @!P5 LEA.HI.X R5, R2, R5, R3, 0x2, P0 ;  /* 0x000000050205d211 */ /* 0x000fca00000f1403 */
[----:B------:R0:W5:Y:S01]  /*14fc0*/  @!P5 LDG.E R0, desc[UR36][R4.64] ;  /* 0x000000240400d981 */ /* 0x000162000c1e1900 */
[----:B----4-:R-:W-:Y:S01]  /*14fd0*/  ISETP.NE.AND P4, PT, R8, 0x3, PT ;  /* 0x000000030800780c */ /* 0x010fe20003f85270 */
        /* <DEDUP_REMOVED lines=8> */
.L_x_4687:
[----:B------:R-:W-:Y:S01]  /*15060*/  IMAD R7, R23, 0x8, R17 ;  /* 0x0000000817077824 */ /* 0x000fe200078e0211 */
[----:B------:R-:W-:Y:S01]  /*15070*/  SHF.L.U32 R2, R28, 0x1f, RZ ;  /* 0x0000001f1c027819 */ /* 0x000fe200000006ff */
[----:B------:R-:W-:Y:S03]  /*15080*/  BSSY B1, `(.L_x_4688) ;  /* 0x0000003000017945 */ /* 0x000fe60003800000 */
[----:B------:R-:W0:Y:S02]  /*15090*/  SYNCS.PHASECHK.TRANS64.TRYWAIT P0, [R7+URZ+0x30840], R2 ;  /* 0x03084002070075a7 */ /* 0x000e24000800017f */
[----:B0-----:R-:W-:Y:S05]  /*150a0*/  @!P0 BRA `(.L_x_4689) ;  /* 0x0000003c00448947 */ /* 0x001fea0003800000 */
.L_x_4772:
[----:B------:R-:W-:Y:S05]  /*150b0*/  BSYNC B1 ;  /* 0x0000000000017941 */ /* 0x000fea0003800000 */
.L_x_4688:
        /* <DEDUP_REMOVED lines=31> */
[----:B0-----:R-:W-:-:S05]  /*152b0*/  IADD3 R2, P0, R2, R4, RZ ;  /* 0x0000000402027210 */ /* 0x001fca0007f1e0ff */
[----:B-1----:R-:W-:-:S05]  /*152c0*/  IMAD.X R3, RZ, RZ, R3, P0 ;  /* 0x000000ffff037224 */ /* 0x002fca00000e0603 */
        /* <DEDUP_REMOVED lines=32> */
.L_x_4786:
        /* <DEDUP_REMOVED lines=11> */
.L_x_4691:
        /* <DEDUP_REMOVED lines=11> */
.L_x_4692:
[----:B------:R1:W-:Y:S01]  /*15630*/  SYNCS.ARRIVE.TRANS64.A1T0 RZ, [R7+URZ+0x30830], RZ ;  /* 0x030830ff07ff79a7 */ /* 0x0003e2000810003f */
[----:B------:R-:W-:Y:S05]  /*15640*/  @!P5 BRA `(.L_x_4693) ;  /* 0x000000000004d947 */ /* 0x000fea0003800000 */
[----:B------:R-:W-:Y:S01]  /*15650*/  BPT.TRAP 0x1 ;  /* 0x000000040000795c */ /* 0x000fe20000300000 */
.L_x_4693:
[----:B------:R-:W-:Y:S01]  /*15660*/  SHF.L.U32 R2, R20, 0x1f, RZ ;  /* 0x0000001f14027819 */ /* 0x000fe200000006ff */
[----:B0-----:R-:W-:Y:S01]  /*15670*/  IMAD R6, R10, 0x8, R17 ;  /* 0x000000080a067824 */ /* 0x001fe200078e0211 */
[----:B------:R-:W-:Y:S03]  /*15680*/  BSSY B1, `(.L_x_4694) ;  /* 0x0000003000017945 */ /* 0x000fe60003800000 */
[----:B------:R-:W0:Y:S02]  /*15690*/  SYNCS.PHASECHK.TRANS64.TRYWAIT P0, [R6+URZ+0x30860], R2 ;  /* 0x03086002060075a7 */ /* 0x000e24000800017f */
[----:B0-----:R-:W-:Y:S05]  /*156a0*/  @!P0 BRA `(.L_x_4695) ;  /* 0x0000003c00b88947 */ /* 0x001fea0003800000 */
.L_x_4787:
[----:B------:R-:W-:Y:S05]  /*156b0*/  BSYNC B1 ;  /* 0x0000000000017941 */ /* 0x000fea0003800000 */
.L_x_4694:
[----:B------:R-:W1:Y:S01]  /*156c0*/  LDL R5, [R1] ;  /* 0x0000000001057983 */ /* 0x000e620000100800 */
[----:B------:R-:W2:Y:S01]  /*156d0*/  S2R R3, SR_TID.X ;  /* 0x0000000000037919 */ /* 0x000ea20000002100 */
[----:B------:R-:W-:Y:S01]  /*156e0*/  UMOV UR4, 0xffffffff ;  /* 0xffffffff00047882 */ /* 0x000fe20000000000 */
[----:B--2---:R-:W-:-:S04]  /*156f0*/  LOP3.LUT R3, R3, 0x7f, RZ, 0xc0, !PT ;  /* 0x0000007f03037812 */ /* 0x004fc800078ec0ff */
[----:B------:R-:W-:Y:S01]  /*15700*/  SHF.R.U32.HI R3, RZ, 0x3, R3 ;  /* 0x00000003ff037819 */ /* 0x000fe20000011603 */
[----:B-1----:R-:W-:Y:S02]  /*15710*/  IMAD R7, R29, -0x60, R5 ;  /* 0xffffffa01d077824 */ /* 0x002fe400078e0205 */
[----:B------:R-:W-:Y:S02]  /*15720*/  IMAD R5, R10, 0x4800, R36 ;  /* 0x000048000a057824 */ /* 0x000fe400078e0224 */
[----:B------:R-:W-:Y:S01]  /*15730*/  IMAD.IADD R7, R7, 0x1, -R3 ;  /* 0x0000000107077824 */ /* 0x000fe200078e0a03 */
[----:B------:R-:W-:Y:S06]  /*15740*/  BRA.DIV UR4, `(.L_x_4696) ;  /* 0x0000003e04a47947 */ /* 0x000fec000b800000 */
[----:B0-----:R-:W0:Y:S01]  /*15750*/  SHFL.IDX PT, R2, R18, RZ, 0x181f ;  /* 0x00181fff12027589 */ /* 0x001e2200000e0000 */
        /* <DEDUP_REMOVED lines=52> */
[----:B0-2---:R0:W1:Y:S02]  /*15aa0*/  SHFL.IDX PT, R2, R18, 0x5, 0x181f ;  /* 0x00b81f0012027f89 */ /* 0x00506400000e0000 */
.L_x_4801:
        /* <DEDUP_REMOVED lines=28> */
[----:B0-----:R-:W-:-:S04]  /*15c70*/  LEA R18, P0, R2, UR4, 0x1 ;  /* 0x0000000402127c11 */ /* 0x001fc8000f8008ff */
[----:B------:R-:W-:Y:S02]  /*15c80*/  LEA.HI.X R19, R2, UR5, R3, 0x1, P0 ;  /* 0x0000000502137c11 */ /* 0x000fe400080f0c03 */
[----:B------:R-:W-:-:S13]  /*15c90*/  PLOP3.LUT P0, PT, PT, PT, PT, 0x80, 0x0 ;  /* 0x000000000000781c */ /* 0x000fda0003f0f070 */
.L_x_4697:
        /* <DEDUP_REMOVED lines=11> */
.L_x_4698:
        /* <DEDUP_REMOVED lines=8> */
.L_x_4686:
[----:B------:R-:W-:Y:S05]  /*15dd0*/  BSYNC B0 ;  /* 0x0000000000007941 */ /* 0x000fea0003800000 */
.L_x_4685:
        /* <DEDUP_REMOVED lines=17> */
.L_x_4701:
[----:B------:R-:W-:Y:S05]  /*15ef0*/  BSYNC B0 ;  /* 0x0000000000007941 */ /* 0x000fea0003800000 */
.L_x_4700:
[----:B------:R-:W2:Y:S02]  /*15f00*/  LDL R0, [R1+0x28] ;  /* 0x0000280001007983 */ /* 0x000ea40000100800 */
[----:B--2---:R-:W-:-:S13]  /*15f10*/  ISETP.NE.AND P0, PT, R0, 0x3, PT ;  /* 0x000000030000780c */ /* 0x004fda0003f05270 */
[----:B------:R-:W-:Y:S05]  /*15f20*/  @!P0 BRA `(.L_x_4702) ;  /* 0x0000000000048947 */ /* 0x000fea0003800000 */
[----:B------:R-:W-:Y:S01]  /*15f30*/  BPT.TRAP 0x1 ;  /* 0x000000040000795c */ /* 0x000fe20000300000 */
.L_x_4702:
[----:B------:R-:W2:Y:S01]  /*15f40*/  LDL.LU R2, [R1] ;  /* 0x0000000001027983 */ /* 0x000ea20000300800 */
[----:B------:R-:W-:Y:S01]  /*15f50*/  IMAD R0, R23, 0x8, R17 ;  /* 0x0000000817007824 */ /* 0x000fe200078e0211 */
[----:B------:R-:W-:Y:S01]  /*15f60*/  SHF.L.U32 R3, R28, 0x1f, RZ ;  /* 0x0000001f1c037819 */ /* 0x000fe200000006ff */
[----:B------:R-:W-:Y:S03]  /*15f70*/  BSSY B0, `(.L_x_4703) ;  /* 0x0000004000007945 */ /* 0x000fe60003800000 */
[----:B------:R-:W0:Y:S01]  /*15f80*/  SYNCS.PHASECHK.TRANS64.TRYWAIT P0, [R0+URZ+0x30860], R3 ;  /* 0x03086003000075a7 */ /* 0x000e22000800017f */
[----:B--2---:R-:W-:Y:S01]  /*15f90*/  IMAD R6, R22, -0x60, R2 ;  /* 0xffffffa016067824 */ /* 0x004fe200078e0202 */
[----:B0-----:R-:W-:Y:S06]  /*15fa0*/  @!P0 BRA `(.L_x_4704) ;  /* 0x0000003c00a08947 */ /* 0x001fec0003800000 */
.L_x_4802:
[----:B------:R-:W-:Y:S05]  /*15fb0*/  BSYNC B0 ;  /* 0x0000000000007941 */ /* 0x000fea0003800000 */
.L_x_4703:
[----:B------:R-:W1:Y:S01]  /*15fc0*/  S2R R2, SR_TID.X ;  /* 0x0000000000027919 */ /* 0x000e620000002100 */
[----:B------:R-:W-:Y:S01]  /*15fd0*/  UMOV UR4, 0xffffffff ;  /* 0xffffffff00047882 */ /* 0x000fe20000000000 */
[----:B------:R-:W-:Y:S01]  /*15fe0*/  IMAD R4, R23, 0x4800, R36 ;  /* 0x0000480017047824 */ /* 0x000fe200078e0224 */
[----:B-1----:R-:W-:-:S04]  /*15ff0*/  LOP3.LUT R2, R2, 0x7f, RZ, 0xc0, !PT ;  /* 0x0000007f02027812 */ /* 0x002fc800078ec0ff */
[----:B------:R-:W-:-:S05]  /*16000*/  SHF.R.U32.HI R2, RZ, 0x3, R2 ;  /* 0x00000003ff027819 */ /* 0x000fca0000011602 */
[----:B------:R-:W-:Y:S01]  /*16010*/  IMAD.IADD R6, R6, 0x1, -R2 ;  /* 0x0000000106067824 */ /* 0x000fe200078e0a02 */
[----:B------:R-:W-:Y:S06]  /*16020*/  BRA.DIV UR4, `(.L_x_4705) ;  /* 0x0000003e04947947 */ /* 0x000fec000b800000 */
[----:B------:R-:W1:Y:S01]  /*16030*/  SHFL.IDX PT, R14, R18, RZ, 0x181f ;  /* 0x00181fff120e7589 */ /* 0x000e6200000e0000 */
[----:B------:R-:W-:Y:S01]  /*16040*/  ULDC UR4, c[0x0][0x2f4] ;  /* 0x0000bd0000047ab9 */ /* 0x000fe20000000800 */
[C---:B------:R-:W-:Y:S01]  /*16050*/  IMAD.SHL.U32 R5, R32.reuse, 0x2, RZ ;  /* 0x0000000220057824 */ /* 0x040fe200078e00ff */
[----:B------:R-:W-:Y:S01]  /*16060*/  ISETP.GE.AND P2, PT, R32, UR4, PT ;  /* 0x0000000420007c0c */ /* 0x000fe2000bf46270 */
[----:B0-----:R-:W0:Y:S01]  /*16070*/  SHFL.IDX PT, R3, R19, RZ, 0x181f ;  /* 0x00181fff13037589 */ /* 0x001e2200000e0000 */
[----:B------:R-:W-:Y:S01]  /*16080*/  IMAD R4, R4, 0x2, R17 ;  /* 0x0000000204047824 */ /* 0x000fe200078e0211 */
[----:B------:R-:W-:Y:S02]  /*16090*/  ISETP.GE.AND P1, PT, R34, UR4, PT ;  /* 0x0000000422007c0c */ /* 0x000fe4000bf26270 */
[C---:B------:R-:W-:Y:S01]  /*160a0*/  ISETP.LT.OR P4, PT, R6.reuse, 0x1, P2 ;  /* 0x000000010600780c */ /* 0x040fe20001781670 */
[----:B------:R-:W-:Y:S01]  /*160b0*/  SHFL.IDX PT, R7, R19, 0x1, 0x181f ;  /* 0x00381f0013077f89 */ /* 0x000fe200000e0000 */
        /* <DEDUP_REMOVED lines=36> */
[----:B------:R-:W-:-:S03]  /*16300*/  ISETP.LT.OR P4, PT, R6, 0x31, P0 ;  /* 0x000000310600780c */ /* 0x000fc60000781670 */
[----:B------:R-:W2:Y:S04]  /*16310*/  SHFL.IDX PT, R19, R19, 0x5, 0x181f ;  /* 0x00b81f0013137f89 */ /* 0x000ea800000e0000 */
[----:B------:R-:W-:Y:S06]  /*16320*/  LDGSTS.E.BYPASS.LTC128B.128 [R4+0x4c00], desc[UR36][R2.64+0x80], !P3 ;  /* 0x04c0008002047fae */ /* 0x000fec000d901d64 */
        /* <DEDUP_REMOVED lines=10> */
.L_x_4816:
        /* <DEDUP_REMOVED lines=13> */
.L_x_4706:
        /* <DEDUP_REMOVED lines=11> */
.L_x_4707:
[----:B------:R0:W-:Y:S01]  /*16550*/  SYNCS.ARRIVE.TRANS64.A1T0 RZ, [R0+URZ+0x30850], RZ ;  /* 0x030850ff00ff79a7 */ /* 0x0001e2000810003f */
[----:B------:R-:W-:-:S05]  /*16560*/  VIADD R23, R23, 0x1 ;  /* 0x0000000117177836 */ /* 0x000fca0000000000 */
[----:B------:R-:W-:-:S04]  /*16570*/  ISETP.NE.AND P0, PT, R23, 0x2, PT ;  /* 0x000000021700780c */ /* 0x000fc80003f05270 */
[----:B------:R-:W-:Y:S02]  /*16580*/  SEL R3, RZ, 0x1, P0 ;  /* 0x00000001ff037807 */ /* 0x000fe40000000000 */
[----:B------:R-:W-:Y:S02]  /*16590*/  SEL R23, R23, RZ, P0 ;  /* 0x000000ff17177207 */ /* 0x000fe40000000000 */
[----:B0-----:R-:W-:-:S07]  /*165a0*/  LOP3.LUT R28, R28, R3, RZ, 0x3c, !PT ;  /* 0x000000031c1c7212 */ /* 0x001fce00078e3cff */
.L_x_4664:
[----:B------:R-:W-:Y:S05]  /*165b0*/  BSYNC B7 ;  /* 0x0000000000077941 */ /* 0x000fea0003800000 */
.L_x_4662:
        /* <DEDUP_REMOVED lines=8> */
[----:B------:R3:W4:Y:S01]  /*16640*/  LDS.128 R24, [R17+0x308d0] ;  /* 0x0308d00011187984 */ /* 0x0007220000000c00 */
[----:B------:R-:W-:Y:S06]  /*16650*/  BAR.ARV 0x4, 0x180 ;  /* 0x0106000000007b1d */ /* 0x000fec0000002000 */
[----:B------:R-:W-:Y:S05]  /*16660*/  BRA `(.L_x_4709) ;  /* 0x0000000800cc7947 */ /* 0x000fea0003800000 */
.L_x_4708:
        /* <DEDUP_REMOVED lines=11> */
[----:B------:R-:W-:Y:S02]  /*16720*/  MOV R5, RZ ;  /* 0x000000ff00057202 */ /* 0x000fe40000000f00 */
[C---:B------:R-:W-:Y:S01]  /*16730*/  ISETP.GE.U32.AND P2, PT, R8.reuse, 0x2, PT ;  /* 0x000000020800780c */ /* 0x040fe20003f46070 */
[----:B------:R-:W-:Y:S01]  /*16740*/  SHFL.IDX PT, R0, R24, RZ, 0x1f ;  /* 0x00001fff18007589 */ /* 0x000fe200000e0000 */
[C---:B------:R-:W-:Y:S02]  /*16750*/  ISETP.GE.U32.AND P3, PT, R8.reuse, 0x4, PT ;  /* 0x000000040800780c */ /* 0x040fe40003f66070 */
[C---:B------:R-:W-:Y:S01]  /*16760*/  ISETP.GE.U32.AND P4, PT, R8.reuse, 0x8, PT ;  /* 0x000000080800780c */ /* 0x040fe20003f86070 */
[----:B------:R-:W-:Y:S01]  /*16770*/  SHFL.IDX PT, R4, R24, 0x1, 0x1f ;  /* 0x00201f0018047f89 */ /* 0x000fe200000e0000 */
[C---:B------:R-:W-:Y:S01]  /*16780*/  ISETP.GE.U32.AND P5, PT, R8.reuse, 0x10, PT ;  /* 0x000000100800780c */ /* 0x040fe20003fa6070 */
        /* <DEDUP_REMOVED lines=17> */
[----:B------:R1:W2:Y:S02]  /*168a0*/  SHFL.IDX PT, R14, R6, 0x1f, 0x1f ;  /* 0x03e01f00060e7f89 */ /* 0x0002a400000e0000 */
.L_x_4826:
[----:B------:R-:W-:Y:S02]  /*168b0*/  ULDC UR4, c[0x0][0xc38] ;  /* 0x00030e0000047ab9 */ /* 0x000fe40000000800 */
[----:B------:R-:W-:-:S04]  /*168c0*/  IMAD.U32 R7, RZ, RZ, UR4 ;  /* 0x00000004ff077e24 */ /* 0x000fc8000f8e00ff */
[----:B--2---:R-:W-:-:S04]  /*168d0*/  IMAD R14, R14, R7, RZ ;  /* 0x000000070e0e7224 */ /* 0x004fc800078e02ff */
[----:B------:R-:W-:-:S05]  /*168e0*/  IMAD.IADD R9, R4, 0x1, R14 ;  /* 0x0000000104097824 */ /* 0x000fca00078e020e */
[----:B------:R-:W-:-:S13]  /*168f0*/  ISETP.GT.AND P6, PT, R9, R0, PT ;  /* 0x000000000900720c */ /* 0x000fda0003fc4270 */
[----:B------:R-:W-:Y:S05]  /*16900*/  @P6 BRA `(.L_x_4711) ;  /* 0x00000000009c6947 */ /* 0x000fea0003800000 */
.L_x_4716:
[----:B------:R-:W2:Y:S01]  /*16910*/  LDC R2, c[0x0][0xc3c] ;  /* 0x00030f00ff027b82 */ /* 0x000ea20000000800 */
[----:B------:R-:W-:-:S05]  /*16920*/  VIADD R27, R27, 0x1f ;  /* 0x0000001f1b1b7836 */ /* 0x000fca0000000000 */
[----:B--2---:R-:W-:-:S13]  /*16930*/  ISETP.GE.AND P6, PT, R27, R2, PT ;  /* 0x000000021b00720c */ /* 0x004fda0003fc6270 */
[----:B------:R-:W-:Y:S05]  /*16940*/  @P6 BRA `(.L_x_4712) ;  /* 0x0000000400d06947 */ /* 0x000fea0003800000 */
[----:B------:R-:W2:Y:S01]  /*16950*/  S2R R3, SR_TID.X ;  /* 0x0000000000037919 */ /* 0x000ea20000002100 */
[----:B------:R-:W-:Y:S01]  /*16960*/  BSSY B0, `(.L_x_4713) ;  /* 0x0000009000007945 */ /* 0x000fe20003800000 */
[----:B------:R-:W-:Y:S01]  /*16970*/  IMAD.MOV.U32 R5, RZ, RZ, RZ ;  /* 0x000000ffff057224 */ /* 0x000fe200078e00ff */
[----:B--2---:R-:W-:-:S05]  /*16980*/  LOP3.LUT R3, R3, 0x1f, RZ, 0xc0, !PT ;  /* 0x0000001f03037812 */ /* 0x004fca00078ec0ff */
[----:B------:R-:W-:-:S05]  /*16990*/  IMAD.IADD R7, R27, 0x1, R3 ;  /* 0x000000011b077824 */ /* 0x000fca00078e0203 */
[----:B------:R-:W-:-:S13]  /*169a0*/  ISETP.GE.OR P6, PT, R7, R2, !P0 ;  /* 0x000000020700720c */ /* 0x000fda00047c6670 */
[----:B------:R-:W-:Y:S05]  /*169b0*/  @P6 BRA `(.L_x_4714) ;  /* 0x00000000000c6947 */ /* 0x000fea0003800000 */
[----:B------:R-:W2:Y:S02]  /*169c0*/  LDC.64 R2, c[0x0][0xc80] ;  /* 0x00032000ff027b82 */ /* 0x000ea40000000a00 */
[----:B--2---:R-:W-:-:S05]  /*169d0*/  IMAD.WIDE R2, R7, 0x4, R2 ;  /* 0x0000000407027825 */ /* 0x004fca00078e0202 */
[----:B------:R2:W5:Y:S02]  /*169e0*/  LDG.E R5, desc[UR36][R2.64] ;  /* 0x0000002402057981 */ /* 0x000564000c1e1900 */
.L_x_4714:
[----:B------:R-:W-:Y:S05]  /*169f0*/  BSYNC B0 ;  /* 0x0000000000007941 */ /* 0x000fea0003800000 */
.L_x_4713:
        /* <DEDUP_REMOVED lines=18> */
.L_x_4834:
[----:B------:R-:W-:Y:S02]  /*16b20*/  ULDC UR4, c[0x0][0xc38] ;  /* 0x00030e0000047ab9 */ /* 0x000fe40000000800 */
[----:B------:R-:W-:-:S04]  /*16b30*/  IMAD.U32 R7, RZ, RZ, UR4 ;  /* 0x00000004ff077e24 */ /* 0x000fc8000f8e00ff */
[----:B--2---:R-:W-:-:S04]  /*16b40*/  IMAD R14, R14, R7, RZ ;  /* 0x000000070e0e7224 */ /* 0x004fc800078e02ff */
[----:B------:R-:W-:-:S05]  /*16b50*/  IMAD.IADD R9, R14, 0x1, R9 ;  /* 0x000000010e097824 */ /* 0x000fca00078e0209 */
[----:B------:R-:W-:-:S13]  /*16b60*/  ISETP.GT.AND P6, PT, R9, R0, PT ;  /* 0x000000000900720c */ /* 0x000fda0003fc4270 */
[----:B------:R-:W-:Y:S05]  /*16b70*/  @!P6 BRA `(.L_x_4716) ;  /* 0xfffffffc0064e947 */ /* 0x000fea000383ffff */
.L_x_4711:
        /* <DEDUP_REMOVED lines=8> */
.L_x_4838:
[----:B------:R-:W-:Y:S01]  /*16c00*/  ISETP.NE.AND P0, PT, R2, RZ, PT ;  /* 0x000000ff0200720c */ /* 0x000fe20003f05270 */
[----:B------:R-:W-:-:S12]  /*16c10*/  IMAD.MOV.U32 R14, RZ, RZ, RZ ;  /* 0x000000ffff0e7224 */ /* 0x000fd800078e00ff */
[----:B------:R-:W-:Y:S05]  /*16c20*/  @!P0 BRA `(.L_x_4718) ;  /* 0x0000000000108947 */ /* 0x000fea0003800000 */
[----:B------:R-:W-:Y:S01]  /*16c30*/  UMOV UR4, 0xffffffff ;  /* 0xffffffff00047882 */ /* 0x000fe20000000000 */
[----:B------:R-:W-:Y:S02]  /*16c40*/  VIADD R12, R4, 0xffffffff ;  /* 0xffffffff040c7836 */ /* 0x000fe40000000000 */
[----:B------:R-:W-:Y:S05]  /*16c50*/  BRA.DIV UR4, `(.L_x_4719) ;  /* 0x0000004204b47947 */ /* 0x000fea000b800000 */
[----:B------:R4:W0:Y:S02]  /*16c60*/  SHFL.IDX PT, R14, R6, R12, 0x1f ;  /* 0x00001f0c060e7589 */ /* 0x00082400000e0000 */
.L_x_4718:
[----:B------:R-:W5:Y:S01]  /*16c70*/  LDC.64 R2, c[0x0][0xc90] ;  /* 0x00032400ff027b82 */ /* 0x000f620000000a00 */
[----:B------:R-:W-:-:S04]  /*16c80*/  IMAD.IADD R27, R4, 0x1, R27 ;  /* 0x00000001041b7824 */ /* 0x000fc800078e021b */
[----:B-----5:R-:W-:-:S05]  /*16c90*/  IMAD.WIDE R2, R27, 0x4, R2 ;  /* 0x000000041b027825 */ /* 0x020fca00078e0202 */
[----:B-1--4-:R1:W2:Y:S01]  /*16ca0*/  LDG.E R6, desc[UR36][R2.64] ;  /* 0x0000002402067981 */ /* 0x0122a2000c1e1900 */
[----:B0-----:R-:W-:Y:S02]  /*16cb0*/  IMAD R24, R14, R7, R24 ;  /* 0x000000070e187224 */ /* 0x001fe400078e0218 */
[----:B-1----:R-:W-:Y:S02]  /*16cc0*/  IMAD.MOV.U32 R2, RZ, RZ, RZ ;  /* 0x000000ffff027224 */ /* 0x002fe400078e00ff */
        /* <DEDUP_REMOVED lines=48> */
[----:B------:R-:W-:Y:S02]  /*16fd0*/  @!P1 IMAD.IADD R4, R4, 0x1, -R7 ;  /* 0x0000000104049824 */ /* 0x000fe400078e0a07 */
        /* <DEDUP_REMOVED lines=11> */
.L_x_4712:
[----:B------:R-:W-:Y:S01]  /*17090*/  UMOV UR4, URZ ;  /* 0x0000003f00047c82 */ /* 0x000fe20008000000 */
[----:B------:R-:W-:Y:S01]  /*170a0*/  UMOV UR5, URZ ;  /* 0x0000003f00057c82 */ /* 0x000fe20008000000 */
[----:B------:R-:W-:Y:S01]  /*170b0*/  ULDC UR6, c[0x0][0xc3c] ;  /* 0x00030f0000067ab9 */ /* 0x000fe20000000800 */
[----:B------:R-:W-:Y:S02]  /*170c0*/  IMAD.MOV.U32 R24, RZ, RZ, R0 ;  /* 0x000000ffff187224 */ /* 0x000fe400078e0000 */
[----:B------:R-:W-:Y:S02]  /*170d0*/  IMAD.U32 R25, RZ, RZ, UR4 ;  /* 0x00000004ff197e24 */ /* 0x000fe4000f8e00ff */
[----:B------:R-:W-:Y:S02]  /*170e0*/  IMAD.U32 R26, RZ, RZ, UR5 ;  /* 0x00000005ff1a7e24 */ /* 0x000fe4000f8e00ff */
[----:B------:R-:W-:-:S07]  /*170f0*/  IMAD.U32 R27, RZ, RZ, UR6 ;  /* 0x00000006ff1b7e24 */ /* 0x000fce000f8e00ff */
.L_x_4720:
        /* <DEDUP_REMOVED lines=10> */
.L_x_4709:
[----:B------:R-:W-:Y:S02]  /*171a0*/  ULDC UR4, c[0x0][0xc3c] ;  /* 0x00030f0000047ab9 */ /* 0x000fe40000000800 */
[----:B----4-:R-:W-:-:S13]  /*171b0*/  ISETP.GE.AND P0, PT, R27, UR4, PT ;  /* 0x000000041b007c0c */ /* 0x010fda000bf06270 */
[----:B------:R-:W-:Y:S05]  /*171c0*/  @!P0 BRA `(.L_x_4721) ;  /* 0xffffffb400188947 */ /* 0x000fea000383ffff */
[----:B------:R-:W-:Y:S05]  /*171d0*/  BSYNC B8 ;  /* 0x0000000000087941 */ /* 0x000fea0003800000 */
.L_x_4650:
[----:B------:R-:W4:Y:S01]  /*171e0*/  LDL.LU R0, [R1+0x24] ;  /* 0x0000240001007983 */ /* 0x000f220000300800 */
[----:B------:R-:W-:Y:S01]  /*171f0*/  BSSY B0, `(.L_x_4722) ;  /* 0x000000b000007945 */ /* 0x000fe20003800000 */
[----:B------:R-:W5:Y:S01]  /*17200*/  S2R R5, SR_CgaCtaId ;  /* 0x0000000000057919 */ /* 0x000f620000008800 */
[----:B----4-:R-:W-:-:S05]  /*17210*/  VIADD R0, R0, 0x1 ;  /* 0x0000000100007836 */ /* 0x010fca0000000000 */
[----:B-1----:R-:W-:-:S04]  /*17220*/  LEA.HI R2, R0, R0, RZ, 0x1 ;  /* 0x0000000000027211 */ /* 0x002fc800078f08ff */
[----:B------:R-:W-:Y:S02]  /*17230*/  LOP3.LUT R3, R2, 0xfffffffe, RZ, 0xc0, !PT ;  /* 0xfffffffe02037812 */ /* 0x000fe400078ec0ff */
[----:B------:R-:W-:-:S03]  /*17240*/  MOV R2, 0x400 ;  /* 0x0000040000027802 */ /* 0x000fc60000000f00 */
[----:B------:R-:W-:Y:S01]  /*17250*/  IMAD.IADD R0, R0, 0x1, -R3 ;  /* 0x0000000100007824 */ /* 0x000fe200078e0a03 */
[----:B-----5:R-:W-:-:S04]  /*17260*/  LEA R4, R5, R2, 0x18 ;  /* 0x0000000205047211 */ /* 0x020fc800078ec0ff */
[----:B------:R-:W-:-:S04]  /*17270*/  SHF.L.U32 R0, R0, 0x1f, RZ ;  /* 0x0000001f00007819 */ /* 0x000fc800000006ff */
[----:B------:R-:W1:Y:S02]  /*17280*/  SYNCS.PHASECHK.TRANS64.TRYWAIT P0, [R4+URZ+0x30820], R0 ;  /* 0x03082000040075a7 */ /* 0x000e64000800017f */
[----:B-1----:R-:W-:Y:S05]  /*17290*/  @!P0 BRA `(.L_x_4723) ;  /* 0x0000003c00488947 */ /* 0x002fea0003800000 */
.L_x_4841:
[----:B------:R-:W-:Y:S05]  /*172a0*/  BSYNC B0 ;  /* 0x0000000000007941 */ /* 0x000fea0003800000 */
.L_x_4722:
[----:B------:R-:W-:-:S03]  /*172b0*/  UMOV UR4, 0xffffffff ;  /* 0xffffffff00047882 */ /* 0x000fc60000000000 */
[----:B------:R-:W-:Y:S05]  /*172c0*/  BRA.DIV UR4, `(.L_x_4724) ;  /* 0x0000003e04507947 */ /* 0x000fea000b800000 */
[----:B-1----:R-:W1:Y:S02]  /*172d0*/  S2R R0, SR_TID.X ;  /* 0x0000000000007919 */ /* 0x002e640000002100 */
[----:B-1----:R-:W-:-:S04]  /*172e0*/  SHF.R.U32.HI R0, RZ, 0x5, R0 ;  /* 0x00000005ff007819 */ /* 0x002fc80000011600 */
[----:B------:R-:W-:-:S05]  /*172f0*/  LOP3.LUT R0, R0, 0x3, RZ, 0xc0, !PT ;  /* 0x0000000300007812 */ /* 0x000fca00078ec0ff */
[----:B------:R1:W4:Y:S02]  /*17300*/  SHFL.IDX PT, R14, R0, RZ, 0x1f ;  /* 0x00001fff000e7589 */ /* 0x00032400000e0000 */
.L_x_4844:
[----:B----4-:R-:W-:Y:S01]  /*17310*/  ISETP.NE.AND P0, PT, R14, RZ, PT ;  /* 0x000000ff0e00720c */ /* 0x010fe20003f05270 */
[----:B------:R-:W-:-:S12]  /*17320*/  BSSY B0, `(.L_x_4725) ;  /* 0x0000024000007945 */ /* 0x000fd80003800000 */
[----:B------:R-:W-:Y:S05]  /*17330*/  @P0 BRA `(.L_x_4726) ;  /* 0x0000000000880947 */ /* 0x000fea0003800000 */
[----:B------:R-:W-:-:S03]  /*17340*/  UMOV UR4, 0xffffffff ;  /* 0xffffffff00047882 */ /* 0x000fc60000000000 */
[----:B------:R-:W-:Y:S05]  /*17350*/  BRA.DIV UR4, `(.L_x_4727) ;  /* 0x0000003e04607947 */ /* 0x000fea000b800000 */
[----:B------:R-:W-:-:S13]  /*17360*/  ELECT P6, URZ, PT ;  /* 0x00000000003f782f */ /* 0x000fda00038c0000 */
.L_x_4847:
[----:B------:R-:W-:Y:S05]  /*17370*/  @!P6 BRA `(.L_x_4726) ;  /* 0x000000000078e947 */ /* 0x000fea0003800000 */
[----:B-1----:R-:W4:Y:S02]  /*17380*/  LDL.LU R0, [R1+0x10] ;  /* 0x0000100001007983 */ /* 0x002f240000300800 */
[----:B----4-:R-:W-:-:S04]  /*17390*/  LOP3.LUT R0, R0, 0x2, RZ, 0xfc, !PT ;  /* 0x0000000200007812 */ /* 0x010fc800078efcff */
[----:B------:R-:W-:-:S13]  /*173a0*/  ISETP.NE.AND P0, PT, R0, 0x3, PT ;  /* 0x000000030000780c */ /* 0x000fda0003f05270 */
[----:B------:R-:W-:Y:S05]  /*173b0*/  @!P0 BRA `(.L_x_4728) ;  /* 0x0000000000048947 */ /* 0x000fea0003800000 */
[----:B------:R-:W-:Y:S01]  /*173c0*/  BPT.TRAP 0x1 ;  /* 0x000000040000795c */ /* 0x000fe20000300000 */
.L_x_4728:
[C---:B------:R-:W-:Y:S01]  /*173d0*/  IMAD R5, R23.reuse, 0x8, R4 ;  /* 0x0000000817057824 */ /* 0x040fe200078e0204 */
[----:B------:R-:W-:Y:S01]  /*173e0*/  SHF.L.U32 R0, R28, 0x1f, RZ ;  /* 0x0000001f1c007819 */ /* 0x000fe200000006ff */
[----:B------:R-:W-:-:S03]  /*173f0*/  VIADD R23, R23, 0x1 ;  /* 0x0000000117177836 */ /* 0x000fc60000000000 */
[----:B------:R-:W1:Y:S02]  /*17400*/  SYNCS.PHASECHK.TRANS64.TRYWAIT P1, [R5+URZ+0x30840], R0 ;  /* 0x03084000050075a7 */ /* 0x000e64000802017f */
[----:B------:R-:W-:-:S04]  /*17410*/  ISETP.NE.AND P2, PT, R23, 0x2, PT ;  /* 0x000000021700780c */ /* 0x000fc80003f45270 */
[----:B------:R-:W-:Y:S01]  /*17420*/  SEL R3, RZ, 0x1, P2 ;  /* 0x00000001ff037807 */ /* 0x000fe20001000000 */
[----:B-1----:R-:W-:Y:S08]  /*17430*/  @!P1 BRA `(.L_x_4729) ;  /* 0x0000003c00489947 */ /* 0x002ff00003800000 */
.L_x_4848:
[----:B------:R-:W-:Y:S02]  /*17440*/  SEL R23, R23, RZ, P2 ;  /* 0x000000ff17177207 */ /* 0x000fe40001000000 */
[----:B------:R-:W-:Y:S01]  /*17450*/  LOP3.LUT R2, R28, R3, RZ, 0x3c, !PT ;  /* 0x000000031c027212 */ /* 0x000fe200078e3cff */
[----:B------:R-:W-:Y:S06]  /*17460*/  @!P0 BRA `(.L_x_4730) ;  /* 0x0000000000048947 */ /* 0x000fec0003800000 */
[----:B------:R-:W-:Y:S01]  /*17470*/  BPT.TRAP 0x1 ;  /* 0x000000040000795c */ /* 0x000fe20000300000 */
.L_x_4730:
[----:B------:R-:W-:Y:S01]  /*17480*/  IMAD R23, R23, 0x8, R4 ;  /* 0x0000000817177824 */ /* 0x000fe200078e0204 */
[----:B------:R-:W-:-:S04]  /*17490*/  SHF.L.U32 R2, R2, 0x1f, RZ ;  /* 0x0000001f02027819 */ /* 0x000fc800000006ff */
[----:B------:R-:W4:Y:S02]  /*174a0*/  SYNCS.PHASECHK.TRANS64.TRYWAIT P1, [R23+URZ+0x30840], R2 ;  /* 0x03084002170075a7 */ /* 0x000f24000802017f */
[----:B----4-:R-:W-:Y:S05]  /*174b0*/  @!P1 BRA `(.L_x_4731) ;  /* 0x0000003c003c9947 */ /* 0x010fea0003800000 */
.L_x_4849:
[----:B------:R-:W-:Y:S05]  /*174c0*/  @!P0 BRA `(.L_x_4732) ;  /* 0x0000000000048947 */ /* 0x000fea0003800000 */
[----:B------:R-:W-:Y:S01]  /*174d0*/  BPT.TRAP 0x1 ;  /* 0x000000040000795c */ /* 0x000fe20000300000 */
.L_x_4732:
[----:B------:R-:W5:Y:S02]  /*174e0*/  SYNCS.PHASECHK.TRANS64.TRYWAIT P1, [R5+URZ+0x30860], R0 ;  /* 0x03086000050075a7 */ /* 0x000f64000802017f */
[----:B-----5:R-:W-:Y:S05]  /*174f0*/  @!P1 BRA `(.L_x_4733) ;  /* 0x0000003c00409947 */ /* 0x020fea0003800000 */
.L_x_4850:
[----:B------:R-:W-:Y:S05]  /*17500*/  @!P0 BRA `(.L_x_4734) ;  /* 0x0000000000048947 */ /* 0x000fea0003800000 */
[----:B------:R-:W-:Y:S01]  /*17510*/  BPT.TRAP 0x1 ;  /* 0x000000040000795c */ /* 0x000fe20000300000 */
.L_x_4734:
[----:B------:R0:W0:Y:S02]  /*17520*/  SYNCS.PHASECHK.TRANS64.TRYWAIT P0, [R23+URZ+0x30860], R2 ;  /* 0x03086002170075a7 */ /* 0x000024000800017f */
[----:B0-----:R-:W-:Y:S05]  /*17530*/  @!P0 NANOSLEEP.SYNCS 0x989680 ;  /* 0x009896800000895d */ /* 0x001fea0003900000 */
[----:B------:R-:W0:Y:S02]  /*17540*/  @!P0 SYNCS.PHASECHK.TRANS64 P0, [R23+URZ+0x30860], R2 ;  /* 0x03086002170085a7 */ /* 0x000e24000800007f */
[----:B0-----:R-:W-:Y:S05]  /*17550*/  @!P0 BRA `(.L_x_4734) ;  /* 0xfffffffc00f08947 */ /* 0x001fea000383ffff */
.L_x_4726:
[----:B------:R-:W-:Y:S05]  /*17560*/  BSYNC B0 ;  /* 0x0000000000007941 */ /* 0x000fea0003800000 */
.L_x_4725:
[----:B------:R-:W-:Y:S05]  /*17570*/  EXIT ;  /* 0x000000000000794d */ /* 0x000fea0003800000 */
.L_x_4544:
[----:B0-----:R-:W-:-:S04]  /*17580*/  IMAD.U32 R3, RZ, RZ, UR40 ;  /* 0x00000028ff037e24 */ /* 0x001fc8000f8e00ff */
[----:B------:R0:W1:Y:S03]  /*17590*/  SYNCS.PHASECHK.TRANS64.TRYWAIT P1, [R3+URZ+0x30800], R0 ;  /* 0x03080000030075a7 */ /* 0x000066000802017f */
[----:B-1----:R-:W-:Y:S05]  /*175a0*/  @!P1 NANOSLEEP.SYNCS 0x989680 ;  /* 0x009896800000995d */ /* 0x002fea0003900000 */
[----:B------:R-:W1:Y:S02]  /*175b0*/  @!P1 SYNCS.PHASECHK.TRANS64 P1, [R3+URZ+0x30800], R0 ;  /* 0x03080000030095a7 */ /* 0x000e64000802007f */
[----:B-1----:R-:W-:Y:S05]  /*175c0*/  @!P1 BRA `(.L_x_4544) ;  /* 0xfffffffc00ec9947 */ /* 0x002fea000383ffff */
[----:B------:R-:W-:Y:S05]  /*175d0*/  BRA `(.L_x_4735) ;  /* 0xfffffea400247947 */ /* 0x000fea000383ffff */
.L_x_4548:
[----:B-1----:R1:W2:Y:S02]  /*175e0*/  SYNCS.PHASECHK.TRANS64.TRYWAIT P1, [R13+URZ+0x30830], R0 ;  /* 0x030830000d0075a7 */ /* 0x0022a4000802017f */
[----:B--2---:R-:W-:Y:S05]  /*175f0*/  @!P1 NANOSLEEP.SYNCS 0x989680 ;  /* 0x009896800000995d */ /* 0x004fea0003900000 */
[----:B------:R-:W2:Y:S02]  /*17600*/  @!P1 SYNCS.PHASECHK.TRANS64 P1, [R13+URZ+0x30830], R0 ;  /* 0x030830000d0095a7 */ /* 0x000ea4000802007f */
[----:B--2---:R-:W-:Y:S05]  /*17610*/  @!P1 BRA `(.L_x_4548) ;  /* 0xfffffffc00f09947 */ /* 0x004fea000383ffff */
[----:B------:R-:W-:Y:S05]  /*17620*/  BRA `(.L_x_4547) ;  /* 0xfffffea400407947 */ /* 0x000fea000383ffff */
.L_x_4565:
[----:B-1----:R-:W-:-:S04]  /*17630*/  IMAD.U32 R9, RZ, RZ, UR7 ;  /* 0x00000007ff097e24 */ /* 0x002fc8000f8e00ff */
[----:B------:R1:W2:Y:S03]  /*17640*/  SYNCS.PHASECHK.TRANS64.TRYWAIT P1, [R9+URZ+0x30830], R8 ;  /* 0x03083008090075a7 */ /* 0x0002a6000802017f */
[----:B--2---:R-:W-:Y:S05]  /*17650*/  @!P1 NANOSLEEP.SYNCS 0x989680 ;  /* 0x009896800000995d */ /* 0x004fea0003900000 */
[----:B------:R-:W2:Y:S02]  /*17660*/  @!P1 SYNCS.PHASECHK.TRANS64 P1, [R9+URZ+0x30830], R8 ;  /* 0x03083008090095a7 */ /* 0x000ea4000802007f */
[----:B--2---:R-:W-:Y:S05]  /*17670*/  @!P1 BRA `(.L_x_4565) ;  /* 0xfffffffc00ec9947 */ /* 0x004fea000383ffff */
[----:B------:R-:W-:Y:S05]  /*17680*/  BRA `(.L_x_4564) ;  /* 0xfffffed800087947 */ /* 0x000fea000383ffff */
.L_x_4569:
[----:B-1----:R-:W-:-:S04]  /*17690*/  IMAD.U32 R9, RZ, RZ, UR6 ;  /* 0x00000006ff097e24 */ /* 0x002fc8000f8e00ff */
[----:B------:R1:W3:Y:S03]  /*176a0*/  SYNCS.PHASECHK.TRANS64.TRYWAIT P1, [R9+URZ+0x30850], R0 ;  /* 0x03085000090075a7 */ /* 0x0002e6000802017f */
[----:B---3--:R-:W-:Y:S05]  /*176b0*/  @!P1 NANOSLEEP.SYNCS 0x989680 ;  /* 0x009896800000995d */ /* 0x008fea0003900000 */
[----:B------:R-:W3:Y:S02]  /*176c0*/  @!P1 SYNCS.PHASECHK.TRANS64 P1, [R9+URZ+0x30850], R0 ;  /* 0x03085000090095a7 */ /* 0x000ee4000802007f */
[----:B---3--:R-:W-:Y:S05]  /*176d0*/  @!P1 BRA `(.L_x_4569) ;  /* 0xfffffffc00ec9947 */ /* 0x008fea000383ffff */
[----:B------:R-:W-:Y:S05]  /*176e0*/  BRA `(.L_x_4568) ;  /* 0xfffffee000b87947 */ /* 0x000fea000383ffff */
.L_x_4588:
[----:B-1----:R-:W-:-:S04]  /*176f0*/  IMAD.U32 R9, RZ, RZ, UR7 ;  /* 0x00000007ff097e24 */ /* 0x002fc8000f8e00ff */
[----:B------:R1:W2:Y:S03]  /*17700*/  SYNCS.PHASECHK.TRANS64.TRYWAIT P1, [R9+URZ+0x30830], R8 ;  /* 0x03083008090075a7 */ /* 0x0002a6000802017f */
[----:B--2---:R-:W-:Y:S05]  /*17710*/  @!P1 NANOSLEEP.SYNCS 0x989680 ;  /* 0x009896800000995d */ /* 0x004fea0003900000 */
[----:B------:R-:W2:Y:S02]  /*17720*/  @!P1 SYNCS.PHASECHK.TRANS64 P1, [R9+URZ+0x30830], R8 ;  /* 0x03083008090095a7 */ /* 0x000ea4000802007f */
[----:B--2---:R-:W-:Y:S05]  /*17730*/  @!P1 BRA `(.L_x_4588) ;  /* 0xfffffffc00ec9947 */ /* 0x004fea000383ffff */
[----:B------:R-:W-:Y:S05]  /*17740*/  BRA `(.L_x_4587) ;  /* 0xffffff1000247947 */ /* 0x000fea000383ffff */
.L_x_4592:
[----:B-1----:R-:W-:-:S04]  /*17750*/  IMAD.U32 R9, RZ, RZ, UR6 ;  /* 0x00000006ff097e24 */ /* 0x002fc8000f8e00ff */
[----:B------:R1:W3:Y:S03]  /*17760*/  SYNCS.PHASECHK.TRANS64.TRYWAIT P1, [R9+URZ+0x30850], R0 ;  /* 0x03085000090075a7 */ /* 0x0002e6000802017f */
[----:B---3--:R-:W-:Y:S05]  /*17770*/  @!P1 NANOSLEEP.SYNCS 0x989680 ;  /* 0x009896800000995d */ /* 0x008fea0003900000 */
[----:B------:R-:W3:Y:S02]  /*17780*/  @!P1 SYNCS.PHASECHK.TRANS64 P1, [R9+URZ+0x30850], R0 ;  /* 0x03085000090095a7 */ /* 0x000ee4000802007f */
[----:B---3--:R-:W-:Y:S05]  /*17790*/  @!P1 BRA `(.L_x_4592) ;  /* 0xfffffffc00ec9947 */ /* 0x008fea000383ffff */
[----:B------:R-:W-:Y:S05]  /*177a0*/  BRA `(.L_x_4591) ;  /* 0xffffff1800d47947 */ /* 0x000fea000383ffff */
.L_x_4600:
[----:B-1----:R-:W-:-:S04]  /*177b0*/  IMAD.U32 R9, RZ, RZ, UR6 ;  /* 0x00000006ff097e24 */ /* 0x002fc8000f8e00ff */
[----:B------:R1:W2:Y:S03]  /*177c0*/  SYNCS.PHASECHK.TRANS64.TRYWAIT P1, [R9+URZ+0x30830], R8 ;  /* 0x03083008090075a7 */ /* 0x0002a6000802017f */
[----:B--2---:R-:W-:Y:S05]  /*177d0*/  @!P1 NANOSLEEP.SYNCS 0x989680 ;  /* 0x009896800000995d */ /* 0x004fea0003900000 */
[----:B------:R-:W2:Y:S02]  /*177e0*/  @!P1 SYNCS.PHASECHK.TRANS64 P1, [R9+URZ+0x30830], R8 ;  /* 0x03083008090095a7 */ /* 0x000ea4000802007f */
[----:B--2---:R-:W-:Y:S05]  /*177f0*/  @!P1 BRA `(.L_x_4600) ;  /* 0xfffffffc00ec9947 */ /* 0x004fea000383ffff */
[----:B------:R-:W-:Y:S05]  /*17800*/  BRA `(.L_x_4599) ;  /* 0xffffff34001c7947 */ /* 0x000fea000383ffff */
.L_x_4604:
[----:B-1----:R-:W-:-:S04]  /*17810*/  IMAD.U32 R9, RZ, RZ, UR6 ;  /* 0x00000006ff097e24 */ /* 0x002fc8000f8e00ff */
[----:B------:R1:W3:Y:S03]  /*17820*/  SYNCS.PHASECHK.TRANS64.TRYWAIT P1, [R9+URZ+0x30850], R0 ;  /* 0x03085000090075a7 */ /* 0x0002e6000802017f */
[----:B---3--:R-:W-:Y:S05]  /*17830*/  @!P1 NANOSLEEP.SYNCS 0x989680 ;  /* 0x009896800000995d */ /* 0x008fea0003900000 */
[----:B------:R-:W3:Y:S02]  /*17840*/  @!P1 SYNCS.PHASECHK.TRANS64 P1, [R9+URZ+0x30850], R0 ;  /* 0x03085000090095a7 */ /* 0x000ee4000802007f */
[----:B---3--:R-:W-:Y:S05]  /*17850*/  @!P1 BRA `(.L_x_4604) ;  /* 0xfffffffc00ec9947 */ /* 0x008fea000383ffff */
[----:B------:R-:W-:Y:S05]  /*17860*/  BRA `(.L_x_4603) ;  /* 0xffffff3c00cc7947 */ /* 0x000fea000383ffff */
.L_x_4619:
[----:B-1----:R-:W-:-:S04]  /*17870*/  IMAD.U32 R5, RZ, RZ, UR5 ;  /* 0x00000005ff057e24 */ /* 0x002fc8000f8e00ff */
[----:B------:R1:W2:Y:S03]  /*17880*/  SYNCS.PHASECHK.TRANS64.TRYWAIT P1, [R5+URZ+0x30850], R0 ;  /* 0x03085000050075a7 */ /* 0x0002a6000802017f */
[----:B--2---:R-:W-:Y:S05]  /*17890*/  @!P1 NANOSLEEP.SYNCS 0x989680 ;  /* 0x009896800000995d */ /* 0x004fea0003900000 */
[----:B------:R-:W2:Y:S02]  /*178a0*/  @!P1 SYNCS.PHASECHK.TRANS64 P1, [R5+URZ+0x30850], R0 ;  /* 0x03085000050095a7 */ /* 0x000ea4000802007f */
[----:B--2---:R-:W-:Y:S05]  /*178b0*/  @!P1 BRA `(.L_x_4619) ;  /* 0xfffffffc00ec9947 */ /* 0x004fea000383ffff */
[----:B------:R-:W-:Y:S05]  /*178c0*/  BRA `(.L_x_4618) ;  /* 0xffffff7000047947 */ /* 0x000fea000383ffff */
.L_x_4670:
[----:B------:R-:W0:Y:S01]  /*178d0*/  S2R R8, SR_TID.X ;  /* 0x0000000000087919 */ /* 0x000e220000002100 */
[----:B------:R-:W-:Y:S01]  /*178e0*/  BSSY B0, `(.L_x_4736) ;  /* 0x000000a000007945 */ /* 0x000fe20003800000 */
        /* <DEDUP_REMOVED lines=9> */
.L_x_4737:
[----:B------:R-:W-:Y:S05]  /*17980*/  BSYNC B0 ;  /* 0x0000000000007941 */ /* 0x000fea0003800000 */
.L_x_4736:
[----:B------:R-:W-:Y:S05]  /*17990*/  BRA `(.L_x_4738) ;  /* 0xffffffbc00447947 */ /* 0x000fea000383ffff */
.L_x_4673:
[----:B0-----:R0:W1:Y:S02]  /*179a0*/  SYNCS.PHASECHK.TRANS64.TRYWAIT P0, [R7+URZ+0x30840], R2 ;  /* 0x03084002070075a7 */ /* 0x001064000800017f */
[----:B-1----:R-:W-:Y:S05]  /*179b0*/  @!P0 NANOSLEEP.SYNCS 0x989680 ;  /* 0x009896800000895d */ /* 0x002fea0003900000 */
[----:B------:R-:W1:Y:S02]  /*179c0*/  @!P0 SYNCS.PHASECHK.TRANS64 P0, [R7+URZ+0x30840], R2 ;  /* 0x03084002070085a7 */ /* 0x000e64000800007f */
[----:B-1----:R-:W-:Y:S05]  /*179d0*/  @!P0 BRA `(.L_x_4673) ;  /* 0xfffffffc00f08947 */ /* 0x002fea000383ffff */
[----:B------:R-:W-:Y:S05]  /*179e0*/  BRA `(.L_x_4739) ;  /* 0xffffffbc00bc7947 */ /* 0x000fea000383ffff */
.L_x_4674:
        /* <DEDUP_REMOVED lines=8> */
.L_x_4741:
[----:B------:R-:W-:Y:S05]  /*17a70*/  BSYNC B0 ;  /* 0x0000000000007941 */ /* 0x000fea0003800000 */
.L_x_4740:
[----:B------:R-:W-:Y:S01]  /*17a80*/  IMAD.MOV.U32 R13, RZ, RZ, R4 ;  /* 0x000000ffff0d7224 */ /* 0x000fe200078e0004 */
[----:B------:R-:W-:Y:S01]  /*17a90*/  MOV R15, 0xffffffff ;  /* 0xffffffff000f7802 */ /* 0x000fe20000000f00 */
[----:B------:R-:W-:Y:S02]  /*17aa0*/  IMAD.MOV.U32 R12, RZ, RZ, RZ ;  /* 0x000000ffff0c7224 */ /* 0x000fe400078e00ff */
[----:B------:R-:W-:Y:S02]  /*17ab0*/  IMAD.MOV.U32 R11, RZ, RZ, 0x181f ;  /* 0x0000181fff0b7424 */ /* 0x000fe400078e00ff */
[----:B------:R-:W-:Y:S02]  /*17ac0*/  IMAD.MOV.U32 R2, RZ, RZ, R14 ;  /* 0x000000ffff027224 */ /* 0x000fe400078e000e */
[----:B------:R-:W-:-:S07]  /*17ad0*/  @P0 IMAD R8, R5, 0x2, R17 ;  /* 0x0000000205080824 */ /* 0x000fce00078e0211 */
[----:B------:R-:W-:Y:S05]  /*17ae0*/  WARPSYNC.COLLECTIVE R15, `(.L_x_4742) ;  /* 0x000000000f087348 */ /* 0x000fea0003c00000 */
[----:B------:R0:W1:Y:S02]  /*17af0*/  SHFL.IDX P6, R14, R13, R12, R11 ;  /* 0x0000000c0d0e7389 */ /* 0x00006400000c000b */
[----:B01----:R-:W-:Y:S01]  /*17b00*/  ENDCOLLECTIVE ;  /* 0x000000000000791b */ /* 0x003fe20003800000 */
.L_x_4742:
[----:B------:R-:W-:Y:S02]  /*17b10*/  IMAD.MOV.U32 R13, RZ, RZ, R0 ;  /* 0x000000ffff0d7224 */ /* 0x000fe400078e0000 */
[----:B------:R-:W-:Y:S02]  /*17b20*/  IMAD.MOV.U32 R12, RZ, RZ, 0x1 ;  /* 0x00000001ff0c7424 */ /* 0x000fe400078e00ff */
[----:B------:R-:W-:-:S07]  /*17b30*/  IMAD.MOV.U32 R3, RZ, RZ, R14 ;  /* 0x000000ffff037224 */ /* 0x000fce00078e000e */
[----:B------:R-:W-:Y:S05]  /*17b40*/  WARPSYNC.COLLECTIVE R15, `(.L_x_4743) ;  /* 0x000000000f087348 */ /* 0x000fea0003c00000 */
[----:B------:R0:W1:Y:S02]  /*17b50*/  SHFL.IDX P6, R14, R13, R12, R11 ;  /* 0x0000000c0d0e7389 */ /* 0x00006400000c000b */
[----:B01----:R-:W-:Y:S01]  /*17b60*/  ENDCOLLECTIVE ;  /* 0x000000000000791b */ /* 0x003fe20003800000 */
.L_x_4743:
        /* <DEDUP_REMOVED lines=17> */
.L_x_4744:
[----:B------:R-:W-:Y:S02]  /*17c80*/  @P1 IMAD R8, R5, 0x2, R17 ;  /* 0x0000000205081824 */ /* 0x000fe400078e0211 */
[----:B------:R-:W-:Y:S02]  /*17c90*/  IMAD.MOV.U32 R13, RZ, RZ, R0 ;  /* 0x000000ffff0d7224 */ /* 0x000fe400078e0000 */
[----:B------:R-:W-:Y:S02]  /*17ca0*/  IMAD.MOV.U32 R12, RZ, RZ, 0x2 ;  /* 0x00000002ff0c7424 */ /* 0x000fe400078e00ff */
[----:B------:R-:W-:-:S07]  /*17cb0*/  IMAD.MOV.U32 R3, RZ, RZ, R14 ;  /* 0x000000ffff037224 */ /* 0x000fce00078e000e */
[----:B------:R-:W-:Y:S05]  /*17cc0*/  WARPSYNC.COLLECTIVE R15, `(.L_x_4745) ;  /* 0x000000000f087348 */ /* 0x000fea0003c00000 */
[----:B------:R0:W1:Y:S02]  /*17cd0*/  SHFL.IDX P6, R14, R13, R12, R11 ;  /* 0x0000000c0d0e7389 */ /* 0x00006400000c000b */
[----:B01----:R-:W-:Y:S01]  /*17ce0*/  ENDCOLLECTIVE ;  /* 0x000000000000791b */ /* 0x003fe20003800000 */
.L_x_4745:
        /* <DEDUP_REMOVED lines=17> */
.L_x_4746:
[----:B------:R-:W-:Y:S02]  /*17e00*/  @P1 IMAD R8, R5, 0x2, R17 ;  /* 0x0000000205081824 */ /* 0x000fe400078e0211 */
[----:B------:R-:W-:Y:S02]  /*17e10*/  IMAD.MOV.U32 R13, RZ, RZ, R0 ;  /* 0x000000ffff0d7224 */ /* 0x000fe400078e0000 */
[----:B------:R-:W-:Y:S02]  /*17e20*/  IMAD.MOV.U32 R12, RZ, RZ, 0x3 ;  /* 0x00000003ff0c7424 */ /* 0x000fe400078e00ff */
[----:B------:R-:W-:-:S07]  /*17e30*/  IMAD.MOV.U32 R3, RZ, RZ, R14 ;  /* 0x000000ffff037224 */ /* 0x000fce00078e000e */
[----:B------:R-:W-:Y:S05]  /*17e40*/  WARPSYNC.COLLECTIVE R15, `(.L_x_4747) ;  /* 0x000000000f087348 */ /* 0x000fea0003c00000 */
[----:B------:R0:W1:Y:S02]  /*17e50*/  SHFL.IDX P6, R14, R13, R12, R11 ;  /* 0x0000000c0d0e7389 */ /* 0x00006400000c000b */
[----:B01----:R-:W-:Y:S01]  /*17e60*/  ENDCOLLECTIVE ;  /* 0x000000000000791b */ /* 0x003fe20003800000 */
.L_x_4747:
        /* <DEDUP_REMOVED lines=17> */
.L_x_4748:
[----:B------:R-:W-:Y:S02]  /*17f80*/  @P1 IMAD R8, R5, 0x2, R17 ;  /* 0x0000000205081824 */ /* 0x000fe400078e0211 */
[----:B------:R-:W-:Y:S02]  /*17f90*/  IMAD.MOV.U32 R13, RZ, RZ, R0 ;  /* 0x000000ffff0d7224 */ /* 0x000fe400078e0000 */
[----:B------:R-:W-:Y:S02]  /*17fa0*/  IMAD.MOV.U32 R12, RZ, RZ, 0x4 ;  /* 0x00000004ff0c7424 */ /* 0x000fe400078e00ff */
[----:B------:R-:W-:-:S07]  /*17fb0*/  IMAD.MOV.U32 R3, RZ, RZ, R14 ;  /* 0x000000ffff037224 */ /* 0x000fce00078e000e */
[----:B------:R-:W-:Y:S05]  /*17fc0*/  WARPSYNC.COLLECTIVE R15, `(.L_x_4749) ;  /* 0x000000000f087348 */ /* 0x000fea0003c00000 */
[----:B------:R0:W1:Y:S02]  /*17fd0*/  SHFL.IDX P6, R14, R13, R12, R11 ;  /* 0x0000000c0d0e7389 */ /* 0x00006400000c000b */
[----:B01----:R-:W-:Y:S01]  /*17fe0*/  ENDCOLLECTIVE ;  /* 0x000000000000791b */ /* 0x003fe20003800000 */
.L_x_4749:
        /* <DEDUP_REMOVED lines=17> */
.L_x_4750:
[----:B------:R-:W-:Y:S02]  /*18100*/  @P1 IMAD R8, R5, 0x2, R17 ;  /* 0x0000000205081824 */ /* 0x000fe400078e0211 */
[----:B------:R-:W-:Y:S02]  /*18110*/  IMAD.MOV.U32 R13, RZ, RZ, R0 ;  /* 0x000000ffff0d7224 */ /* 0x000fe400078e0000 */
[----:B------:R-:W-:Y:S02]  /*18120*/  IMAD.MOV.U32 R12, RZ, RZ, 0x5 ;  /* 0x00000005ff0c7424 */ /* 0x000fe400078e00ff */
[----:B------:R-:W-:-:S07]  /*18130*/  IMAD.MOV.U32 R3, RZ, RZ, R14 ;  /* 0x000000ffff037224 */ /* 0x000fce00078e000e */
[----:B------:R-:W-:Y:S05]  /*18140*/  WARPSYNC.COLLECTIVE R15, `(.L_x_4751) ;  /* 0x000000000f087348 */ /* 0x000fea0003c00000 */
[----:B------:R0:W1:Y:S02]  /*18150*/  SHFL.IDX P6, R14, R13, R12, R11 ;  /* 0x0000000c0d0e7389 */ /* 0x00006400000c000b */
[----:B01----:R-:W-:Y:S01]  /*18160*/  ENDCOLLECTIVE ;  /* 0x000000000000791b */ /* 0x003fe20003800000 */
.L_x_4751:
        /* <DEDUP_REMOVED lines=10> */
.L_x_4752:
[----:B------:R-:W-:Y:S01]  /*18210*/  @!PT LDS RZ, [RZ] ;  /* 0x00000000fffff984 */ /* 0x000fe20000000800 */
[----:B------:R-:W-:Y:S01]  /*18220*/  @!PT LDS RZ, [RZ] ;  /* 0x00000000fffff984 */ /* 0x000fe20000000800 */
[----:B------:R-:W-:Y:S01]  /*18230*/  @!PT LDS RZ, [RZ] ;  /* 0x00000000fffff984 */ /* 0x000fe20000000800 */
[----:B------:R-:W-:Y:S04]  /*18240*/  @P1 LDGSTS.E.BYPASS.LTC128B.128 [R8+0x20400], desc[UR36][R2.64], !P4 ;  /* 0x2040000002081fae */ /* 0x000fe8000e101d64 */
[----:B------:R-:W-:Y:S04]  /*18250*/  @P1 LDGSTS.E.BYPASS.LTC128B.128 [R8+0x23400], desc[UR36][R2.64+0x80], !P3 ;  /* 0x2340008002081fae */ /* 0x000fe8000d901d64 */
[----:B------:R0:W-:Y:S02]  /*18260*/  @P1 LDGSTS.E.BYPASS.LTC128B.128 [R8+0x26400], desc[UR36][R2.64+0x100], !P2 ;  /* 0x2640010002081fae */ /* 0x0001e4000d101d64 */
[----:B0-----:R-:W-:Y:S01]  /*18270*/  IMAD.MOV.U32 R2, RZ, RZ, R14 ;  /* 0x000000ffff027224 */ /* 0x001fe200078e000e */
[----:B------:R-:W-:Y:S06]  /*18280*/  BRA `(.L_x_4753) ;  /* 0xffffffbc000c7947 */ /* 0x000fec000383ffff */
.L_x_4679:
        /* <DEDUP_REMOVED lines=9> */
.L_x_4754:
[C---:B------:R-:W-:Y:S01]  /*18320*/  VIADD R6, R25.reuse, 0x10 ;  /* 0x0000001019067836 */ /* 0x040fe20000000000 */
[----:B------:R-:W-:Y:S01]  /*18330*/  ISETP.GE.AND P1, PT, R25, R29, PT ;  /* 0x0000001d1900720c */ /* 0x000fe20003f26270 */
[----:B------:R-:W-:Y:S02]  /*18340*/  IMAD.MOV.U32 R13, RZ, RZ, R0 ;  /* 0x000000ffff0d7224 */ /* 0x000fe400078e0000 */
[----:B------:R-:W-:-:S10]  /*18350*/  IMAD.MOV.U32 R2, RZ, RZ, R14 ;  /* 0x000000ffff027224 */ /* 0x000fd400078e000e */
[----:B------:R-:W-:Y:S05]  /*18360*/  WARPSYNC.COLLECTIVE R15, `(.L_x_4755) ;  /* 0x000000000f087348 */ /* 0x000fea0003c00000 */
[----:B------:R0:W1:Y:S02]  /*18370*/  SHFL.IDX P6, R14, R13, R12, R11 ;  /* 0x0000000c0d0e7389 */ /* 0x00006400000c000b */
[----:B01----:R-:W-:Y:S01]  /*18380*/  ENDCOLLECTIVE ;  /* 0x000000000000791b */ /* 0x003fe20003800000 */
.L_x_4755:
[----:B------:R-:W-:Y:S02]  /*18390*/  IMAD.MOV.U32 R13, RZ, RZ, R4 ;  /* 0x000000ffff0d7224 */ /* 0x000fe400078e0004 */
[----:B------:R-:W-:Y:S02]  /*183a0*/  IMAD.MOV.U32 R12, RZ, RZ, 0x1 ;  /* 0x00000001ff0c7424 */ /* 0x000fe400078e00ff */
[----:B------:R-:W-:-:S07]  /*183b0*/  IMAD.MOV.U32 R3, RZ, RZ, R14 ;  /* 0x000000ffff037224 */ /* 0x000fce00078e000e */
[----:B------:R-:W-:Y:S05]  /*183c0*/  WARPSYNC.COLLECTIVE R15, `(.L_x_4756) ;  /* 0x000000000f087348 */ /* 0x000fea0003c00000 */
[----:B------:R0:W1:Y:S02]  /*183d0*/  SHFL.IDX P6, R14, R13, R12, R11 ;  /* 0x0000000c0d0e7389 */ /* 0x00006400000c000b */
[----:B01----:R-:W-:Y:S01]  /*183e0*/  ENDCOLLECTIVE ;  /* 0x000000000000791b */ /* 0x003fe20003800000 */
.L_x_4756:
[----:B------:R-:W-:-:S05]  /*183f0*/  @!P1 LEA R5, P4, R32, R3, 0x1 ;  /* 0x0000000320059211 */ /* 0x000fca00078808ff */
[----:B------:R-:W-:Y:S02]  /*18400*/  @!P1 IMAD.X R3, RZ, RZ, R2, P4 ;  /* 0x000000ffff039224 */ /* 0x000fe400020e0602 */
[----:B------:R-:W-:Y:S02]  /*18410*/  @!P1 IMAD.MOV.U32 R2, RZ, RZ, R5 ;  /* 0x000000ffff029224 */ /* 0x000fe400078e0005 */
[----:B------:R-:W-:-:S03]  /*18420*/  IMAD.MOV.U32 R13, RZ, RZ, R0 ;  /* 0x000000ffff0d7224 */ /* 0x000fc600078e0000 */
[----:B------:R-:W-:Y:S01]  /*18430*/  @!PT LDS RZ, [RZ] ;  /* 0x00000000fffff984 */ /* 0x000fe20000000800 */
[----:B------:R-:W-:Y:S01]  /*18440*/  @!PT LDS RZ, [RZ] ;  /* 0x00000000fffff984 */ /* 0x000fe20000000800 */
[----:B------:R-:W-:Y:S01]  /*18450*/  @!PT LDS RZ, [RZ] ;  /* 0x00000000fffff984 */ /* 0x000fe20000000800 */
        /* <DEDUP_REMOVED lines=8> */
.L_x_4757:
[----:B------:R-:W-:Y:S02]  /*184e0*/  IMAD.MOV.U32 R13, RZ, RZ, R4 ;  /* 0x000000ffff0d7224 */ /* 0x000fe400078e0004 */
[----:B------:R-:W-:Y:S02]  /*184f0*/  IMAD.MOV.U32 R12, RZ, RZ, 0x2 ;  /* 0x00000002ff0c7424 */ /* 0x000fe400078e00ff */
[----:B------:R-:W-:-:S07]  /*18500*/  IMAD.MOV.U32 R3, RZ, RZ, R14 ;  /* 0x000000ffff037224 */ /* 0x000fce00078e000e */
[----:B------:R-:W-:Y:S05]  /*18510*/  WARPSYNC.COLLECTIVE R15, `(.L_x_4758) ;  /* 0x000000000f087348 */ /* 0x000fea0003c00000 */
[----:B------:R0:W1:Y:S02]  /*18520*/  SHFL.IDX P6, R14, R13, R12, R11 ;  /* 0x0000000c0d0e7389 */ /* 0x00006400000c000b */
[----:B01----:R-:W-:Y:S01]  /*18530*/  ENDCOLLECTIVE ;  /* 0x000000000000791b */ /* 0x003fe20003800000 */
.L_x_4758:
        /* <DEDUP_REMOVED lines=17> */
.L_x_4759:
[----:B------:R-:W-:Y:S02]  /*18650*/  IMAD.MOV.U32 R13, RZ, RZ, R4 ;  /* 0x000000ffff0d7224 */ /* 0x000fe400078e0004 */
[----:B------:R-:W-:Y:S02]  /*18660*/  IMAD.MOV.U32 R12, RZ, RZ, 0x3 ;  /* 0x00000003ff0c7424 */ /* 0x000fe400078e00ff */
[----:B------:R-:W-:-:S07]  /*18670*/  IMAD.MOV.U32 R3, RZ, RZ, R14 ;  /* 0x000000ffff037224 */ /* 0x000fce00078e000e */
[----:B------:R-:W-:Y:S05]  /*18680*/  WARPSYNC.COLLECTIVE R15, `(.L_x_4760) ;  /* 0x000000000f087348 */ /* 0x000fea0003c00000 */
[----:B------:R0:W1:Y:S02]  /*18690*/  SHFL.IDX P6, R14, R13, R12, R11 ;  /* 0x0000000c0d0e7389 */ /* 0x00006400000c000b */
[----:B01----:R-:W-:Y:S01]  /*186a0*/  ENDCOLLECTIVE ;  /* 0x000000000000791b */ /* 0x003fe20003800000 */
.L_x_4760:
        /* <DEDUP_REMOVED lines=17> */
.L_x_4761:
[----:B------:R-:W-:Y:S02]  /*187c0*/  IMAD.MOV.U32 R13, RZ, RZ, R4 ;  /* 0x000000ffff0d7224 */ /* 0x000fe400078e0004 */
[----:B------:R-:W-:Y:S02]  /*187d0*/  IMAD.MOV.U32 R12, RZ, RZ, 0x4 ;  /* 0x00000004ff0c7424 */ /* 0x000fe400078e00ff */
[----:B------:R-:W-:-:S07]  /*187e0*/  IMAD.MOV.U32 R3, RZ, RZ, R14 ;  /* 0x000000ffff037224 */ /* 0x000fce00078e000e */
[----:B------:R-:W-:Y:S05]  /*187f0*/  WARPSYNC.COLLECTIVE R15, `(.L_x_4762) ;  /* 0x000000000f087348 */ /* 0x000fea0003c00000 */
[----:B------:R0:W1:Y:S02]  /*18800*/  SHFL.IDX P6, R14, R13, R12, R11 ;  /* 0x0000000c0d0e7389 */ /* 0x00006400000c000b */
[----:B01----:R-:W-:Y:S01]  /*18810*/  ENDCOLLECTIVE ;  /* 0x000000000000791b */ /* 0x003fe20003800000 */
.L_x_4762:
[----:B------:R-:W-:-:S05]  /*18820*/  @!P1 LEA R5, P4, R32, R3, 0x1 ;  /* 0x0000000320059211 */ /* 0x000fca00078808ff */
[----:B------:R-:W-:Y:S02]  /*18830*/  @!P1 IMAD.X R6, RZ, RZ, R2, P4 ;  /* 0x000000ffff069224 */ /* 0x000fe400020e0602 */
[----:B------:R-:W-:-:S03]  /*18840*/  @!P1 IMAD.MOV.U32 R2, RZ, RZ, R5 ;  /* 0x000000ffff029224 */ /* 0x000fc600078e0005 */
[----:B------:R-:W-:Y:S01]  /*18850*/  @!P1 MOV R3, R6 ;  /* 0x0000000600039202 */ /* 0x000fe20000000f00 */
[----:B------:R-:W-:Y:S02]  /*18860*/  IMAD.MOV.U32 R13, RZ, RZ, R0 ;  /* 0x000000ffff0d7224 */ /* 0x000fe400078e0000 */
[----:B------:R-:W-:Y:S02]  /*18870*/  VIADD R6, R25, 0x40 ;  /* 0x0000004019067836 */ /* 0x000fe40000000000 */
        /* <DEDUP_REMOVED lines=11> */
.L_x_4763:
[----:B------:R-:W-:Y:S02]  /*18930*/  IMAD.MOV.U32 R13, RZ, RZ, R4 ;  /* 0x000000ffff0d7224 */ /* 0x000fe400078e0004 */
[----:B------:R-:W-:Y:S02]  /*18940*/  IMAD.MOV.U32 R12, RZ, RZ, 0x5 ;  /* 0x00000005ff0c7424 */ /* 0x000fe400078e00ff */
[----:B------:R-:W-:-:S07]  /*18950*/  IMAD.MOV.U32 R3, RZ, RZ, R14 ;  /* 0x000000ffff037224 */ /* 0x000fce00078e000e */
[----:B------:R-:W-:Y:S05]  /*18960*/  WARPSYNC.COLLECTIVE R15, `(.L_x_4764) ;  /* 0x000000000f087348 */ /* 0x000fea0003c00000 */
[----:B------:R0:W1:Y:S02]  /*18970*/  SHFL.IDX P6, R14, R13, R12, R11 ;  /* 0x0000000c0d0e7389 */ /* 0x00006400000c000b */
[----:B01----:R-:W-:Y:S01]  /*18980*/  ENDCOLLECTIVE ;  /* 0x000000000000791b */ /* 0x003fe20003800000 */
.L_x_4764:
        /* <DEDUP_REMOVED lines=17> */
.L_x_4765:
[----:B------:R-:W-:Y:S02]  /*18aa0*/  IMAD.MOV.U32 R13, RZ, RZ, R4 ;  /* 0x000000ffff0d7224 */ /* 0x000fe400078e0004 */
[----:B------:R-:W-:Y:S02]  /*18ab0*/  IMAD.MOV.U32 R12, RZ, RZ, 0x6 ;  /* 0x00000006ff0c7424 */ /* 0x000fe400078e00ff */
[----:B------:R-:W-:-:S07]  /*18ac0*/  IMAD.MOV.U32 R3, RZ, RZ, R14 ;  /* 0x000000ffff037224 */ /* 0x000fce00078e000e */
[----:B------:R-:W-:Y:S05]  /*18ad0*/  WARPSYNC.COLLECTIVE R15, `(.L_x_4766) ;  /* 0x000000000f087348 */ /* 0x000fea0003c00000 */
[----:B------:R0:W1:Y:S02]  /*18ae0*/  SHFL.IDX P6, R14, R13, R12, R11 ;  /* 0x0000000c0d0e7389 */ /* 0x00006400000c000b */
[----:B01----:R-:W-:Y:S01]  /*18af0*/  ENDCOLLECTIVE ;  /* 0x000000000000791b */ /* 0x003fe20003800000 */
.L_x_4766:
        /* <DEDUP_REMOVED lines=17> */
.L_x_4767:
[----:B------:R-:W-:Y:S02]  /*18c10*/  IMAD.MOV.U32 R13, RZ, RZ, R4 ;  /* 0x000000ffff0d7224 */ /* 0x000fe400078e0004 */
[----:B------:R-:W-:Y:S02]  /*18c20*/  IMAD.MOV.U32 R12, RZ, RZ, 0x7 ;  /* 0x00000007ff0c7424 */ /* 0x000fe400078e00ff */
[----:B------:R-:W-:-:S07]  /*18c30*/  IMAD.MOV.U32 R3, RZ, RZ, R14 ;  /* 0x000000ffff037224 */ /* 0x000fce00078e000e */
[----:B------:R-:W-:Y:S05]  /*18c40*/  WARPSYNC.COLLECTIVE R15, `(.L_x_4768) ;  /* 0x000000000f087348 */ /* 0x000fea0003c00000 */
[----:B------:R0:W1:Y:S02]  /*18c50*/  SHFL.IDX P6, R14, R13, R12, R11 ;  /* 0x0000000c0d0e7389 */ /* 0x00006400000c000b */
[----:B01----:R-:W-:Y:S01]  /*18c60*/  ENDCOLLECTIVE ;  /* 0x000000000000791b */ /* 0x003fe20003800000 */
.L_x_4768:
[----:B------:R-:W-:-:S05]  /*18c70*/  @!P1 LEA R5, P4, R32, R3, 0x1 ;  /* 0x0000000320059211 */ /* 0x000fca00078808ff */
[----:B------:R-:W-:Y:S02]  /*18c80*/  @!P1 IMAD.X R6, RZ, RZ, R2, P4 ;  /* 0x000000ffff069224 */ /* 0x000fe400020e0602 */
[----:B------:R-:W-:Y:S02]  /*18c90*/  @!P1 IMAD.MOV.U32 R2, RZ, RZ, R5 ;  /* 0x000000ffff029224 */ /* 0x000fe400078e0005 */
[----:B------:R-:W-:Y:S02]  /*18ca0*/  @!P1 IMAD.MOV.U32 R3, RZ, RZ, R6 ;  /* 0x000000ffff039224 */ /* 0x000fe400078e0006 */
[----:B------:R-:W-:-:S03]  /*18cb0*/  IMAD.MOV.U32 R13, RZ, RZ, R0 ;  /* 0x000000ffff0d7224 */ /* 0x000fc600078e0000 */
[----:B------:R-:W-:Y:S01]  /*18cc0*/  @!PT LDS RZ, [RZ] ;  /* 0x00000000fffff984 */ /* 0x000fe20000000800 */
[----:B------:R-:W-:Y:S01]  /*18cd0*/  @!PT LDS RZ, [RZ] ;  /* 0x00000000fffff984 */ /* 0x000fe20000000800 */
[----:B------:R-:W-:Y:S01]  /*18ce0*/  @!PT LDS RZ, [RZ] ;  /* 0x00000000fffff984 */ /* 0x000fe20000000800 */
[----:B------:R0:W-:Y:S04]  /*18cf0*/  @!P1 LDGSTS.E.BYPASS.LTC128B.128 [R37+0x15400], desc[UR36][R2.64], !P3 ;  /* 0x1540000002259fae */ /* 0x0001e8000d901d64 */
[----:B------:R0:W-:Y:S01]  /*18d00*/  @!P1 LDGSTS.E.BYPASS.LTC128B.128 [R37+0x19400], desc[UR36][R2.64+0x80], !P2 ;  /* 0x1940008002259fae */ /* 0x0001e2000d101d64 */
[----:B------:R-:W-:-:S03]  /*18d10*/  IMAD.MOV.U32 R4, RZ, RZ, R14 ;  /* 0x000000ffff047224 */ /* 0x000fc600078e000e */
[----:B------:R0:W-:Y:S04]  /*18d20*/  @!P1 LDGSTS.E.BYPASS.LTC128B.128 [R37+0x1d400], desc[UR36][R2.64+0x100], !P0 ;  /* 0x1d40010002259fae */ /* 0x0001e8000c101d64 */
[----:B0-----:R-:W-:Y:S05]  /*18d30*/  WARPSYNC.COLLECTIVE R15, `(.L_x_4769) ;  /* 0x000000000f087348 */ /* 0x001fea0003c00000 */
[----:B------:R1:W2:Y:S02]  /*18d40*/  SHFL.IDX P6, R14, R13, R12, R11 ;  /* 0x0000000c0d0e7389 */ /* 0x0002a400000c000b */
[----:B012---:R-:W-:Y:S01]  /*18d50*/  ENDCOLLECTIVE ;  /* 0x000000000000791b */ /* 0x007fe20003800000 */
.L_x_4769:
[----:B------:R-:W-:Y:S05]  /*18d60*/  BRA `(.L_x_4770) ;  /* 0xffffffbc00507947 */ /* 0x000fea000383ffff */
.L_x_4684:
[----:B0-----:R0:W1:Y:S02]  /*18d70*/  SYNCS.PHASECHK.TRANS64.TRYWAIT P0, [R17+URZ+0x30820], R0 ;  /* 0x03082000110075a7 */ /* 0x001064000800017f */
[----:B-1----:R-:W-:Y:S05]  /*18d80*/  @!P0 NANOSLEEP.SYNCS 0x989680 ;  /* 0x009896800000895d */ /* 0x002fea0003900000 */
[----:B------:R-:W1:Y:S02]  /*18d90*/  @!P0 SYNCS.PHASECHK.TRANS64 P0, [R17+URZ+0x30820], R0 ;  /* 0x03082000110085a7 */ /* 0x000e64000800007f */
[----:B-1----:R-:W-:Y:S05]  /*18da0*/  @!P0 BRA `(.L_x_4684) ;  /* 0xfffffffc00f08947 */ /* 0x002fea000383ffff */
[----:B------:R-:W-:Y:S05]  /*18db0*/  BRA `(.L_x_4771) ;  /* 0xffffffbc00c87947 */ /* 0x000fea000383ffff */
.L_x_4689:
[----:B0-----:R0:W1:Y:S02]  /*18dc0*/  SYNCS.PHASECHK.TRANS64.TRYWAIT P0, [R7+URZ+0x30840], R2 ;  /* 0x03084002070075a7 */ /* 0x001064000800017f */
[----:B-1----:R-:W-:Y:S05]  /*18dd0*/  @!P0 NANOSLEEP.SYNCS 0x989680 ;  /* 0x009896800000895d */ /* 0x002fea0003900000 */
[----:B------:R-:W1:Y:S02]  /*18de0*/  @!P0 SYNCS.PHASECHK.TRANS64 P0, [R7+URZ+0x30840], R2 ;  /* 0x03084002070085a7 */ /* 0x000e64000800007f */
[----:B-1----:R-:W-:Y:S05]  /*18df0*/  @!P0 BRA `(.L_x_4689) ;  /* 0xfffffffc00f08947 */ /* 0x002fea000383ffff */
[----:B------:R-:W-:Y:S05]  /*18e00*/  BRA `(.L_x_4772) ;  /* 0xffffffc000a87947 */ /* 0x000fea000383ffff */
.L_x_4690:
        /* <DEDUP_REMOVED lines=8> */
.L_x_4774:
[----:B------:R-:W-:Y:S05]  /*18e90*/  BSYNC B1 ;  /* 0x0000000000017941 */ /* 0x000fea0003800000 */
.L_x_4773:
[----:B------:R-:W-:Y:S01]  /*18ea0*/  IMAD.MOV.U32 R13, RZ, RZ, R8 ;  /* 0x000000ffff0d7224 */ /* 0x000fe200078e0008 */
[----:B------:R-:W-:Y:S01]  /*18eb0*/  LOP3.LUT R16, R16, 0xffdfffff, RZ, 0xc0, !PT ;  /* 0xffdfffff10107812 */ /* 0x000fe200078ec0ff */
[----:B------:R-:W-:Y:S02]  /*18ec0*/  IMAD.MOV.U32 R12, RZ, RZ, RZ ;  /* 0x000000ffff0c7224 */ /* 0x000fe400078e00ff */
[----:B------:R-:W-:Y:S01]  /*18ed0*/  IMAD.MOV.U32 R11, RZ, RZ, 0x181f ;  /* 0x0000181fff0b7424 */ /* 0x000fe200078e00ff */
[----:B------:R-:W-:Y:S01]  /*18ee0*/  @P1 LOP3.LUT R16, R16, 0x200000, RZ, 0xfc, !PT ;  /* 0x0020000010101812 */ /* 0x000fe200078efcff */
[----:B------:R-:W-:Y:S02]  /*18ef0*/  IMAD.MOV.U32 R15, RZ, RZ, -0x1 ;  /* 0xffffffffff0f7424 */ /* 0x000fe400078e00ff */
[----:B------:R-:W-:Y:S01]  /*18f00*/  IMAD.MOV.U32 R3, RZ, RZ, R14 ;  /* 0x000000ffff037224 */ /* 0x000fe200078e000e */
[----:B------:R-:W-:Y:S01]  /*18f10*/  LOP3.LUT P1, RZ, R16, 0x4, RZ, 0xc0, !PT ;  /* 0x0000000410ff7812 */ /* 0x000fe2000782c0ff */
[----:B------:R-:W-:-:S12]  /*18f20*/  IMAD.SHL.U32 R4, R32, 0x2, RZ ;  /* 0x0000000220047824 */ /* 0x000fd800078e00ff */
[----:B------:R-:W-:Y:S05]  /*18f30*/  WARPSYNC.COLLECTIVE R15, `(.L_x_4775) ;  /* 0x000000000f087348 */ /* 0x000fea0003c00000 */
[----:B------:R0:W1:Y:S02]  /*18f40*/  SHFL.IDX P6, R14, R13, R12, R11 ;  /* 0x0000000c0d0e7389 */ /* 0x00006400000c000b */
[----:B01----:R-:W-:Y:S01]  /*18f50*/  ENDCOLLECTIVE ;  /* 0x000000000000791b */ /* 0x003fe20003800000 */
.L_x_4775:
[----:B------:R-:W-:Y:S02]  /*18f60*/  IMAD R5, R5, 0x2, R17 ;  /* 0x0000000205057824 */ /* 0x000fe400078e0211 */
[----:B------:R-:W-:Y:S02]  /*18f70*/  IMAD.MOV.U32 R13, RZ, RZ, R6 ;  /* 0x000000ffff0d7224 */ /* 0x000fe400078e0006 */
[----:B------:R-:W-:Y:S02]  /*18f80*/  IMAD.MOV.U32 R12, RZ, RZ, 0x1 ;  /* 0x00000001ff0c7424 */ /* 0x000fe400078e00ff */
[----:B------:R-:W-:-:S07]  /*18f90*/  IMAD.MOV.U32 R2, RZ, RZ, R14 ;  /* 0x000000ffff027224 */ /* 0x000fce00078e000e */
[----:B------:R-:W-:Y:S05]  /*18fa0*/  WARPSYNC.COLLECTIVE R15, `(.L_x_4776) ;  /* 0x000000000f087348 */ /* 0x000fea0003c00000 */
[----:B------:R0:W1:Y:S02]  /*18fb0*/  SHFL.IDX P6, R14, R13, R12, R11 ;  /* 0x0000000c0d0e7389 */ /* 0x00006400000c000b */
[----:B01----:R-:W-:Y:S01]  /*18fc0*/  ENDCOLLECTIVE ;  /* 0x000000000000791b */ /* 0x003fe20003800000 */
.L_x_4776:
        /* <DEDUP_REMOVED lines=13> */
.L_x_4777:
[----:B------:R-:W-:Y:S02]  /*190a0*/  IMAD.MOV.U32 R13, RZ, RZ, R6 ;  /* 0x000000ffff0d7224 */ /* 0x000fe400078e0006 */
[----:B------:R-:W-:Y:S02]  /*190b0*/  IMAD.MOV.U32 R12, RZ, RZ, 0x2 ;  /* 0x00000002ff0c7424 */ /* 0x000fe400078e00ff */
[----:B------:R-:W-:-:S07]  /*190c0*/  IMAD.MOV.U32 R2, RZ, RZ, R14 ;  /* 0x000000ffff027224 */ /* 0x000fce00078e000e */
[----:B------:R-:W-:Y:S05]  /*190d0*/  WARPSYNC.COLLECTIVE R15, `(.L_x_4778) ;  /* 0x000000000f087348 */ /* 0x000fea0003c00000 */
[----:B------:R0:W1:Y:S02]  /*190e0*/  SHFL.IDX P6, R14, R13, R12, R11 ;  /* 0x0000000c0d0e7389 */ /* 0x00006400000c000b */
[----:B01----:R-:W-:Y:S01]  /*190f0*/  ENDCOLLECTIVE ;  /* 0x000000000000791b */ /* 0x003fe20003800000 */
.L_x_4778:
        /* <DEDUP_REMOVED lines=13> */
.L_x_4779:
[----:B------:R-:W-:Y:S02]  /*191d0*/  IMAD.MOV.U32 R13, RZ, RZ, R6 ;  /* 0x000000ffff0d7224 */ /* 0x000fe400078e0006 */
[----:B------:R-:W-:Y:S02]  /*191e0*/  IMAD.MOV.U32 R12, RZ, RZ, 0x3 ;  /* 0x00000003ff0c7424 */ /* 0x000fe400078e00ff */
[----:B------:R-:W-:-:S07]  /*191f0*/  IMAD.MOV.U32 R2, RZ, RZ, R14 ;  /* 0x000000ffff027224 */ /* 0x000fce00078e000e */
[----:B------:R-:W-:Y:S05]  /*19200*/  WARPSYNC.COLLECTIVE R15, `(.L_x_4780) ;  /* 0x000000000f087348 */ /* 0x000fea0003c00000 */
[----:B------:R0:W1:Y:S02]  /*19210*/  SHFL.IDX P6, R14, R13, R12, R11 ;  /* 0x0000000c0d0e7389 */ /* 0x00006400000c000b */
[----:B01----:R-:W-:Y:S01]  /*19220*/  ENDCOLLECTIVE ;  /* 0x000000000000791b */ /* 0x003fe20003800000 */
.L_x_4780:
        /* <DEDUP_REMOVED lines=13> */
.L_x_4781:
[----:B------:R-:W-:Y:S02]  /*19300*/  IMAD.MOV.U32 R13, RZ, RZ, R6 ;  /* 0x000000ffff0d7224 */ /* 0x000fe400078e0006 */
[----:B------:R-:W-:Y:S02]  /*19310*/  IMAD.MOV.U32 R12, RZ, RZ, 0x4 ;  /* 0x00000004ff0c7424 */ /* 0x000fe400078e00ff */
[----:B------:R-:W-:-:S07]  /*19320*/  IMAD.MOV.U32 R2, RZ, RZ, R14 ;  /* 0x000000ffff027224 */ /* 0x000fce00078e000e */
[----:B------:R-:W-:Y:S05]  /*19330*/  WARPSYNC.COLLECTIVE R15, `(.L_x_4782) ;  /* 0x000000000f087348 */ /* 0x000fea0003c00000 */
[----:B------:R0:W1:Y:S02]  /*19340*/  SHFL.IDX P6, R14, R13, R12, R11 ;  /* 0x0000000c0d0e7389 */ /* 0x00006400000c000b */
[----:B01----:R-:W-:Y:S01]  /*19350*/  ENDCOLLECTIVE ;  /* 0x000000000000791b */ /* 0x003fe20003800000 */
.L_x_4782:
        /* <DEDUP_REMOVED lines=13> */
.L_x_4783:
[----:B------:R-:W-:Y:S02]  /*19430*/  IMAD.MOV.U32 R13, RZ, RZ, R6 ;  /* 0x000000ffff0d7224 */ /* 0x000fe400078e0006 */
[----:B------:R-:W-:Y:S02]  /*19440*/  IMAD.MOV.U32 R12, RZ, RZ, 0x5 ;  /* 0x00000005ff0c7424 */ /* 0x000fe400078e00ff */
[----:B------:R-:W-:-:S07]  /*19450*/  IMAD.MOV.U32 R2, RZ, RZ, R14 ;  /* 0x000000ffff027224 */ /* 0x000fce00078e000e */
[----:B------:R-:W-:Y:S05]  /*19460*/  WARPSYNC.COLLECTIVE R15, `(.L_x_4784) ;  /* 0x000000000f087348 */ /* 0x000fea0003c00000 */
[----:B------:R0:W1:Y:S02]  /*19470*/  SHFL.IDX P6, R14, R13, R12, R11 ;  /* 0x0000000c0d0e7389 */ /* 0x00006400000c000b */
[----:B01----:R-:W-:Y:S01]  /*19480*/  ENDCOLLECTIVE ;  /* 0x000000000000791b */ /* 0x003fe20003800000 */
.L_x_4784:
        /* <DEDUP_REMOVED lines=14> */
.L_x_4785:
[----:B------:R-:W-:Y:S01]  /*19570*/  MOV R2, R14 ;  /* 0x0000000e00027202 */ /* 0x000fe20000000f00 */
[----:B------:R-:W-:Y:S06]  /*19580*/  BRA `(.L_x_4786) ;  /* 0xffffffbc00d07947 */ /* 0x000fec000383ffff */
.L_x_4695:
[----:B0-----:R0:W2:Y:S02]  /*19590*/  SYNCS.PHASECHK.TRANS64.TRYWAIT P0, [R6+URZ+0x30860], R2 ;  /* 0x03086002060075a7 */ /* 0x0010a4000800017f */
[----:B--2---:R-:W-:Y:S05]  /*195a0*/  @!P0 NANOSLEEP.SYNCS 0x989680 ;  /* 0x009896800000895d */ /* 0x004fea0003900000 */
[----:B------:R-:W2:Y:S02]  /*195b0*/  @!P0 SYNCS.PHASECHK.TRANS64 P0, [R6+URZ+0x30860], R2 ;  /* 0x03086002060085a7 */ /* 0x000ea4000800007f */
[----:B--2---:R-:W-:Y:S05]  /*195c0*/  @!P0 BRA `(.L_x_4695) ;  /* 0xfffffffc00f08947 */ /* 0x004fea000383ffff */
[----:B------:R-:W-:Y:S05]  /*195d0*/  BRA `(.L_x_4787) ;  /* 0xffffffc000347947 */ /* 0x000fea000383ffff */
.L_x_4696:
        /* <DEDUP_REMOVED lines=8> */
.L_x_4789:
[----:B------:R-:W-:Y:S05]  /*19660*/  BSYNC B1 ;  /* 0x0000000000017941 */ /* 0x000fea0003800000 */
.L_x_4788:
        /* <DEDUP_REMOVED lines=9> */
.L_x_4790:
[----:B------:R-:W-:Y:S02]  /*19700*/  IMAD.MOV.U32 R13, RZ, RZ, R19 ;  /* 0x000000ffff0d7224 */ /* 0x000fe400078e0013 */
[----:B------:R-:W-:Y:S02]  /*19710*/  IMAD.MOV.U32 R12, RZ, RZ, 0x1 ;  /* 0x00000001ff0c7424 */ /* 0x000fe400078e00ff */
[----:B------:R-:W-:-:S07]  /*19720*/  IMAD.MOV.U32 R2, RZ, RZ, R14 ;  /* 0x000000ffff027224 */ /* 0x000fce00078e000e */
[----:B------:R-:W-:Y:S05]  /*19730*/  WARPSYNC.COLLECTIVE R15, `(.L_x_4791) ;  /* 0x000000000f087348 */ /* 0x000fea0003c00000 */
[----:B------:R0:W1:Y:S02]  /*19740*/  SHFL.IDX P6, R14, R13, R12, R11 ;  /* 0x0000000c0d0e7389 */ /* 0x00006400000c000b */
[----:B01----:R-:W-:Y:S01]  /*19750*/  ENDCOLLECTIVE ;  /* 0x000000000000791b */ /* 0x003fe20003800000 */
.L_x_4791:
        /* <DEDUP_REMOVED lines=16> */
.L_x_4792:
[----:B------:R-:W-:Y:S02]  /*19860*/  IMAD.MOV.U32 R13, RZ, RZ, R19 ;  /* 0x000000ffff0d7224 */ /* 0x000fe400078e0013 */
[----:B------:R-:W-:Y:S02]  /*19870*/  IMAD.MOV.U32 R12, RZ, RZ, 0x2 ;  /* 0x00000002ff0c7424 */ /* 0x000fe400078e00ff */
[----:B------:R-:W-:-:S07]  /*19880*/  IMAD.MOV.U32 R2, RZ, RZ, R14 ;  /* 0x000000ffff027224 */ /* 0x000fce00078e000e */
[----:B------:R-:W-:Y:S05]  /*19890*/  WARPSYNC.COLLECTIVE R15, `(.L_x_4793) ;  /* 0x000000000f087348 */ /* 0x000fea0003c00000 */
[----:B------:R0:W1:Y:S02]  /*198a0*/  SHFL.IDX P6, R14, R13, R12, R11 ;  /* 0x0000000c0d0e7389 */ /* 0x00006400000c000b */
[----:B01----:R-:W-:Y:S01]  /*198b0*/  ENDCOLLECTIVE ;  /* 0x000000000000791b */ /* 0x003fe20003800000 */
.L_x_4793:
        /* <DEDUP_REMOVED lines=16> */
.L_x_4794:
[----:B------:R-:W-:Y:S02]  /*199c0*/  IMAD.MOV.U32 R13, RZ, RZ, R19 ;  /* 0x000000ffff0d7224 */ /* 0x000fe400078e0013 */
[----:B------:R-:W-:Y:S02]  /*199d0*/  IMAD.MOV.U32 R12, RZ, RZ, 0x3 ;  /* 0x00000003ff0c7424 */ /* 0x000fe400078e00ff */
[----:B------:R-:W-:-:S07]  /*199e0*/  IMAD.MOV.U32 R2, RZ, RZ, R14 ;  /* 0x000000ffff027224 */ /* 0x000fce00078e000e */
[----:B------:R-:W-:Y:S05]  /*199f0*/  WARPSYNC.COLLECTIVE R15, `(.L_x_4795) ;  /* 0x000000000f087348 */ /* 0x000fea0003c00000 */
[----:B------:R0:W1:Y:S02]  /*19a00*/  SHFL.IDX P6, R14, R13, R12, R11 ;  /* 0x0000000c0d0e7389 */ /* 0x00006400000c000b */
[----:B01----:R-:W-:Y:S01]  /*19a10*/  ENDCOLLECTIVE ;  /* 0x000000000000791b */ /* 0x003fe20003800000 */
.L_x_4795:
        /* <DEDUP_REMOVED lines=16> */
.L_x_4796:
[----:B------:R-:W-:Y:S02]  /*19b20*/  IMAD.MOV.U32 R13, RZ, RZ, R19 ;  /* 0x000000ffff0d7224 */ /* 0x000fe400078e0013 */
[----:B------:R-:W-:Y:S02]  /*19b30*/  IMAD.MOV.U32 R12, RZ, RZ, 0x4 ;  /* 0x00000004ff0c7424 */ /* 0x000fe400078e00ff */
[----:B------:R-:W-:-:S07]  /*19b40*/  IMAD.MOV.U32 R2, RZ, RZ, R14 ;  /* 0x000000ffff027224 */ /* 0x000fce00078e000e */
[----:B------:R-:W-:Y:S05]  /*19b50*/  WARPSYNC.COLLECTIVE R15, `(.L_x_4797) ;  /* 0x000000000f087348 */ /* 0x000fea0003c00000 */
[----:B------:R0:W1:Y:S02]  /*19b60*/  SHFL.IDX P6, R14, R13, R12, R11 ;  /* 0x0000000c0d0e7389 */ /* 0x00006400000c000b */
[----:B01----:R-:W-:Y:S01]  /*19b70*/  ENDCOLLECTIVE ;  /* 0x000000000000791b */ /* 0x003fe20003800000 */
.L_x_4797:
        /* <DEDUP_REMOVED lines=16> */
.L_x_4798:
[----:B------:R-:W-:Y:S02]  /*19c80*/  IMAD.MOV.U32 R13, RZ, RZ, R19 ;  /* 0x000000ffff0d7224 */ /* 0x000fe400078e0013 */
[----:B------:R-:W-:Y:S02]  /*19c90*/  IMAD.MOV.U32 R12, RZ, RZ, 0x5 ;  /* 0x00000005ff0c7424 */ /* 0x000fe400078e00ff */
[----:B------:R-:W-:-:S07]  /*19ca0*/  IMAD.MOV.U32 R2, RZ, RZ, R14 ;  /* 0x000000ffff027224 */ /* 0x000fce00078e000e */
[----:B------:R-:W-:Y:S05]  /*19cb0*/  WARPSYNC.COLLECTIVE R15, `(.L_x_4799) ;  /* 0x000000000f087348 */ /* 0x000fea0003c00000 */
[----:B------:R0:W1:Y:S02]  /*19cc0*/  SHFL.IDX P6, R14, R13, R12, R11 ;  /* 0x0000000c0d0e7389 */ /* 0x00006400000c000b */
[----:B01----:R-:W-:Y:S01]  /*19cd0*/  ENDCOLLECTIVE ;  /* 0x000000000000791b */ /* 0x003fe20003800000 */
.L_x_4799:
        /* <DEDUP_REMOVED lines=13> */
.L_x_4800:
[----:B------:R-:W-:Y:S01]  /*19db0*/  @!PT LDS RZ, [RZ] ;  /* 0x00000000fffff984 */ /* 0x000fe20000000800 */
[----:B------:R-:W-:Y:S01]  /*19dc0*/  @!PT LDS RZ, [RZ] ;  /* 0x00000000fffff984 */ /* 0x000fe20000000800 */
[----:B------:R-:W-:Y:S01]  /*19dd0*/  @!PT LDS RZ, [RZ] ;  /* 0x00000000fffff984 */ /* 0x000fe20000000800 */
[----:B------:R-:W-:Y:S01]  /*19de0*/  LDGSTS.E.BYPASS.LTC128B.128 [R5+0x5400], desc[UR36][R2.64+0x80], !P0 ;  /* 0x0540008002057fae */ /* 0x000fe2000c101d64 */
[----:B------:R-:W-:-:S13]  /*19df0*/  ISETP.LT.OR P0, PT, R7, 0x41, P1 ;  /* 0x000000410700780c */ /* 0x000fda0000f01670 */
[----:B------:R0:W-:Y:S02]  /*19e00*/  LDGSTS.E.BYPASS.LTC128B.128 [R5+0x8400], desc[UR36][R2.64+0x100], !P0 ;  /* 0x0840010002057fae */ /* 0x0001e4000c101d64 */
[----:B0-----:R-:W-:Y:S01]  /*19e10*/  IMAD.MOV.U32 R2, RZ, RZ, R14 ;  /* 0x000000ffff027224 */ /* 0x001fe200078e000e */
[----:B------:R-:W-:Y:S06]  /*19e20*/  BRA `(.L_x_4801) ;  /* 0xffffffbc00207947 */ /* 0x000fec000383ffff */
.L_x_4704:
[----:B0-----:R0:W1:Y:S02]  /*19e30*/  SYNCS.PHASECHK.TRANS64.TRYWAIT P0, [R0+URZ+0x30860], R3 ;  /* 0x03086003000075a7 */ /* 0x001064000800017f */
[----:B-1----:R-:W-:Y:S05]  /*19e40*/  @!P0 NANOSLEEP.SYNCS 0x989680 ;  /* 0x009896800000895d */ /* 0x002fea0003900000 */
[----:B------:R-:W1:Y:S02]  /*19e50*/  @!P0 SYNCS.PHASECHK.TRANS64 P0, [R0+URZ+0x30860], R3 ;  /* 0x03086003000085a7 */ /* 0x000e64000800007f */
[----:B-1----:R-:W-:Y:S05]  /*19e60*/  @!P0 BRA `(.L_x_4704) ;  /* 0xfffffffc00f08947 */ /* 0x002fea000383ffff */
[----:B------:R-:W-:Y:S05]  /*19e70*/  BRA `(.L_x_4802) ;  /* 0xffffffc0004c7947 */ /* 0x000fea000383ffff */
.L_x_4705:
        /* <DEDUP_REMOVED lines=8> */
.L_x_4804:
[----:B------:R-:W-:Y:S05]  /*19f00*/  BSYNC B0 ;  /* 0x0000000000007941 */ /* 0x000fea0003800000 */
.L_x_4803:
        /* <DEDUP_REMOVED lines=9> */
.L_x_4805:
[----:B------:R-:W-:Y:S01]  /*19fa0*/  ULDC UR4, c[0x0][0x2f4] ;  /* 0x0000bd0000047ab9 */ /* 0x000fe20000000800 */
[----:B------:R-:W-:Y:S01]  /*19fb0*/  IMAD R4, R4, 0x2, R17 ;  /* 0x0000000204047824 */ /* 0x000fe200078e0211 */
[----:B------:R-:W-:Y:S02]  /*19fc0*/  ISETP.GE.AND P2, PT, R32, UR4, PT ;  /* 0x0000000420007c0c */ /* 0x000fe4000bf46270 */
[----:B------:R-:W-:Y:S02]  /*19fd0*/  ISETP.GE.AND P1, PT, R34, UR4, PT ;  /* 0x0000000422007c0c */ /* 0x000fe4000bf26270 */
[C---:B------:R-:W-:Y:S02]  /*19fe0*/  ISETP.LT.OR P3, PT, R6.reuse, 0x1, P2 ;  /* 0x000000010600780c */ /* 0x040fe40001761670 */
[----:B------:R-:W-:Y:S01]  /*19ff0*/  ISETP.LT.OR P4, PT, R6, 0x1, P1 ;  /* 0x000000010600780c */ /* 0x000fe20000f81670 */
[----:B------:R-:W-:Y:S02]  /*1a000*/  IMAD.MOV.U32 R13, RZ, RZ, R19 ;  /* 0x000000ffff0d7224 */ /* 0x000fe400078e0013 */
[----:B------:R-:W-:Y:S01]  /*1a010*/  IMAD.MOV.U32 R12, RZ, RZ, 0x1 ;  /* 0x00000001ff0c7424 */ /* 0x000fe200078e00ff */
[----:B------:R-:W-:-:S05]  /*1a020*/  IADD3 R2, P0, R14, R5, RZ ;  /* 0x000000050e027210 */ /* 0x000fca0007f1e0ff */
[----:B------:R-:W-:Y:S01]  /*1a030*/  IMAD.X R3, RZ, RZ, R3, P0 ;  /* 0x000000ffff037224 */ /* 0x000fe200000e0603 */
[----:B------:R-:W-:-:S13]  /*1a040*/  ISETP.GE.AND P0, PT, R33, UR4, PT ;  /* 0x0000000421007c0c */ /* 0x000fda000bf06270 */
[----:B------:R-:W-:Y:S05]  /*1a050*/  WARPSYNC.COLLECTIVE R15, `(.L_x_4806) ;  /* 0x000000000f087348 */ /* 0x000fea0003c00000 */
[----:B------:R0:W1:Y:S02]  /*1a060*/  SHFL.IDX P6, R14, R13, R12, R11 ;  /* 0x0000000c0d0e7389 */ /* 0x00006400000c000b */
[----:B01----:R-:W-:Y:S01]  /*1a070*/  ENDCOLLECTIVE ;  /* 0x000000000000791b */ /* 0x003fe20003800000 */
.L_x_4806:
        /* <DEDUP_REMOVED lines=13> */
.L_x_4807:
[----:B------:R-:W-:Y:S02]  /*1a150*/  IMAD.MOV.U32 R13, RZ, RZ, R19 ;  /* 0x000000ffff0d7224 */ /* 0x000fe400078e0013 */
[----:B------:R-:W-:Y:S01]  /*1a160*/  IMAD.MOV.U32 R12, RZ, RZ, 0x2 ;  /* 0x00000002ff0c7424 */ /* 0x000fe200078e00ff */
[----:B------:R-:W-:-:S13]  /*1a170*/  IADD3 R2, P4, R14, R5, RZ ;  /* 0x000000050e027210 */ /* 0x000fda0007f9e0ff */
[----:B------:R-:W-:Y:S05]  /*1a180*/  WARPSYNC.COLLECTIVE R15, `(.L_x_4808) ;  /* 0x000000000f087348 */ /* 0x000fea0003c00000 */
[----:B------:R0:W1:Y:S02]  /*1a190*/  SHFL.IDX P6, R14, R13, R12, R11 ;  /* 0x0000000c0d0e7389 */ /* 0x00006400000c000b */
[----:B01----:R-:W-:Y:S01]  /*1a1a0*/  ENDCOLLECTIVE ;  /* 0x000000000000791b */ /* 0x003fe20003800000 */
.L_x_4808:
        /* <DEDUP_REMOVED lines=15> */
.L_x_4809:
[----:B------:R-:W-:Y:S02]  /*1a2a0*/  IMAD.MOV.U32 R13, RZ, RZ, R19 ;  /* 0x000000ffff0d7224 */ /* 0x000fe400078e0013 */
[----:B------:R-:W-:Y:S01]  /*1a2b0*/  IMAD.MOV.U32 R12, RZ, RZ, 0x3 ;  /* 0x00000003ff0c7424 */ /* 0x000fe200078e00ff */
[----:B------:R-:W-:-:S13]  /*1a2c0*/  IADD3 R2, P4, R14, R5, RZ ;  /* 0x000000050e027210 */ /* 0x000fda0007f9e0ff */
[----:B------:R-:W-:Y:S05]  /*1a2d0*/  WARPSYNC.COLLECTIVE R15, `(.L_x_4810) ;  /* 0x000000000f087348 */ /* 0x000fea0003c00000 */
[----:B------:R0:W1:Y:S02]  /*1a2e0*/  SHFL.IDX P6, R14, R13, R12, R11 ;  /* 0x0000000c0d0e7389 */ /* 0x00006400000c000b */
[----:B01----:R-:W-:Y:S01]  /*1a2f0*/  ENDCOLLECTIVE ;  /* 0x000000000000791b */ /* 0x003fe20003800000 */
.L_x_4810:
        /* <DEDUP_REMOVED lines=15> */
.L_x_4811:
[----:B------:R-:W-:Y:S02]  /*1a3f0*/  IMAD.MOV.U32 R13, RZ, RZ, R19 ;  /* 0x000000ffff0d7224 */ /* 0x000fe400078e0013 */
[----:B------:R-:W-:Y:S01]  /*1a400*/  IMAD.MOV.U32 R12, RZ, RZ, 0x4 ;  /* 0x00000004ff0c7424 */ /* 0x000fe200078e00ff */
[----:B------:R-:W-:-:S13]  /*1a410*/  IADD3 R2, P4, R14, R5, RZ ;  /* 0x000000050e027210 */ /* 0x000fda0007f9e0ff */
[----:B------:R-:W-:Y:S05]  /*1a420*/  WARPSYNC.COLLECTIVE R15, `(.L_x_4812) ;  /* 0x000000000f087348 */ /* 0x000fea0003c00000 */
[----:B------:R0:W1:Y:S02]  /*1a430*/  SHFL.IDX P6, R14, R13, R12, R11 ;  /* 0x0000000c0d0e7389 */ /* 0x00006400000c000b */
[----:B01----:R-:W-:Y:S01]  /*1a440*/  ENDCOLLECTIVE ;  /* 0x000000000000791b */ /* 0x003fe20003800000 */
.L_x_4812:
        /* <DEDUP_REMOVED lines=15> */
.L_x_4813:
[----:B------:R-:W-:Y:S02]  /*1a540*/  IMAD.MOV.U32 R13, RZ, RZ, R19 ;  /* 0x000000ffff0d7224 */ /* 0x000fe400078e0013 */
[----:B------:R-:W-:Y:S01]  /*1a550*/  IMAD.MOV.U32 R12, RZ, RZ, 0x5 ;  /* 0x00000005ff0c7424 */ /* 0x000fe200078e00ff */
[----:B------:R-:W-:-:S13]  /*1a560*/  IADD3 R2, P4, R14, R5, RZ ;  /* 0x000000050e027210 */ /* 0x000fda0007f9e0ff */
[----:B------:R-:W-:Y:S05]  /*1a570*/  WARPSYNC.COLLECTIVE R15, `(.L_x_4814) ;  /* 0x000000000f087348 */ /* 0x000fea0003c00000 */
[----:B------:R0:W1:Y:S02]  /*1a580*/  SHFL.IDX P6, R14, R13, R12, R11 ;  /* 0x0000000c0d0e7389 */ /* 0x00006400000c000b */
[----:B01----:R-:W-:Y:S01]  /*1a590*/  ENDCOLLECTIVE ;  /* 0x000000000000791b */ /* 0x003fe20003800000 */
.L_x_4814:
[----:B------:R-:W-:Y:S02]  /*1a5a0*/  IADD3.X R3, RZ, R7, RZ, P4, !PT ;  /* 0x00000007ff037210 */ /* 0x000fe400027fe4ff */
[----:B------:R-:W-:-:S03]  /*1a5b0*/  ISETP.LT.OR P4, PT, R6, 0x41, P1 ;  /* 0x000000410600780c */ /* 0x000fc60000f81670 */
[----:B------:R-:W-:Y:S01]  /*1a5c0*/  @!PT LDS RZ, [RZ] ;  /* 0x00000000fffff984 */ /* 0x000fe20000000800 */
[----:B------:R-:W-:Y:S01]  /*1a5d0*/  @!PT LDS RZ, [RZ] ;  /* 0x00000000fffff984 */ /* 0x000fe20000000800 */
[----:B------:R-:W-:Y:S01]  /*1a5e0*/  @!PT LDS RZ, [RZ] ;  /* 0x00000000fffff984 */ /* 0x000fe20000000800 */
[----:B------:R0:W-:Y:S01]  /*1a5f0*/  LDGSTS.E.BYPASS.LTC128B.128 [R4+0x2400], desc[UR36][R2.64], !P3 ;  /* 0x0240000002047fae */ /* 0x0001e2000d901d64 */
[----:B------:R-:W-:Y:S01]  /*1a600*/  ISETP.LT.OR P3, PT, R6, 0x41, P0 ;  /* 0x000000410600780c */ /* 0x000fe20000761670 */
[----:B------:R-:W-:-:S08]  /*1a610*/  IMAD.MOV.U32 R13, RZ, RZ, R18 ;  /* 0x000000ffff0d7224 */ /* 0x000fd000078e0012 */
[----:B------:R0:W-:Y:S04]  /*1a620*/  LDGSTS.E.BYPASS.LTC128B.128 [R4+0x5400], desc[UR36][R2.64+0x80], !P4 ;  /* 0x0540008002047fae */ /* 0x0001e8000e101d64 */
[----:B------:R0:W-:Y:S01]  /*1a630*/  LDGSTS.E.BYPASS.LTC128B.128 [R4+0x8400], desc[UR36][R2.64+0x100], !P3 ;  /* 0x0840010002047fae */ /* 0x0001e2000d901d64 */
[----:B------:R-:W-:-:S07]  /*1a640*/  IMAD.MOV.U32 R19, RZ, RZ, R14 ;  /* 0x000000ffff137224 */ /* 0x000fce00078e000e */
[----:B0-----:R-:W-:Y:S05]  /*1a650*/  WARPSYNC.COLLECTIVE R15, `(.L_x_4815) ;  /* 0x000000000f087348 */ /* 0x001fea0003c00000 */
[----:B------:R1:W2:Y:S02]  /*1a660*/  SHFL.IDX P6, R14, R13, R12, R11 ;  /* 0x0000000c0d0e7389 */ /* 0x0002a400000c000b */
[----:B012---:R-:W-:Y:S01]  /*1a670*/  ENDCOLLECTIVE ;  /* 0x000000000000791b */ /* 0x007fe20003800000 */
.L_x_4815:
[----:B------:R-:W-:Y:S05]  /*1a680*/  BRA `(.L_x_4816) ;  /* 0xffffffbc00507947 */ /* 0x000fea000383ffff */
.L_x_4710:
        /* <DEDUP_REMOVED lines=8> */
.L_x_4818:
[----:B------:R-:W-:Y:S05]  /*1a710*/  BSYNC B0 ;  /* 0x0000000000007941 */ /* 0x000fea0003800000 */
.L_x_4817:
[----:B------:R-:W-:Y:S02]  /*1a720*/  IMAD.MOV.U32 R13, RZ, RZ, R24 ;  /* 0x000000ffff0d7224 */ /* 0x000fe400078e0018 */
        /* <DEDUP_REMOVED lines=8> */
.L_x_4819:
        /* <DEDUP_REMOVED lines=18> */
.L_x_4820:
[----:B------:R-:W-:Y:S01]  /*1a8d0*/  IMAD.MOV.U32 R12, RZ, RZ, 0x2 ;  /* 0x00000002ff0c7424 */ /* 0x000fe200078e00ff */
[----:B------:R-:W-:-:S05]  /*1a8e0*/  SEL R6, R14, RZ, P1 ;  /* 0x000000ff0e067207 */ /* 0x000fca0000800000 */
[----:B------:R-:W-:-:S04]  /*1a8f0*/  IMAD.IADD R6, R5, 0x1, R6 ;  /* 0x0000000105067824 */ /* 0x000fc800078e0206 */
[----:B------:R-:W-:-:S07]  /*1a900*/  IMAD.MOV.U32 R13, RZ, RZ, R6 ;  /* 0x000000ffff0d7224 */ /* 0x000fce00078e0006 */
[----:B------:R-:W-:Y:S05]  /*1a910*/  WARPSYNC.COLLECTIVE R15, `(.L_x_4821) ;  /* 0x000000000f087348 */ /* 0x000fea0003c00000 */
[----:B------:R0:W1:Y:S02]  /*1a920*/  SHFL.UP P6, R14, R13, R12, R11 ;  /* 0x0400000c0d0e7389 */ /* 0x00006400000c000b */
[----:B01----:R-:W-:Y:S01]  /*1a930*/  ENDCOLLECTIVE ;  /* 0x000000000000791b */ /* 0x003fe20003800000 */
.L_x_4821:
[----:B------:R-:W-:Y:S01]  /*1a940*/  IMAD.MOV.U32 R12, RZ, RZ, 0x4 ;  /* 0x00000004ff0c7424 */ /* 0x000fe200078e00ff */
[----:B------:R-:W-:-:S05]  /*1a950*/  SEL R7, R14, RZ, P2 ;  /* 0x000000ff0e077207 */ /* 0x000fca0001000000 */
[----:B------:R-:W-:-:S04]  /*1a960*/  IMAD.IADD R7, R6, 0x1, R7 ;  /* 0x0000000106077824 */ /* 0x000fc800078e0207 */
[----:B------:R-:W-:-:S07]  /*1a970*/  IMAD.MOV.U32 R13, RZ, RZ, R7 ;  /* 0x000000ffff0d7224 */ /* 0x000fce00078e0007 */
[----:B------:R-:W-:Y:S05]  /*1a980*/  WARPSYNC.COLLECTIVE R15, `(.L_x_4822) ;  /* 0x000000000f087348 */ /* 0x000fea0003c00000 */
[----:B------:R0:W1:Y:S02]  /*1a990*/  SHFL.UP P6, R14, R13, R12, R11 ;  /* 0x0400000c0d0e7389 */ /* 0x00006400000c000b */
[----:B01----:R-:W-:Y:S01]  /*1a9a0*/  ENDCOLLECTIVE ;  /* 0x000000000000791b */ /* 0x003fe20003800000 */
.L_x_4822:
[----:B------:R-:W-:Y:S01]  /*1a9b0*/  IMAD.MOV.U32 R12, RZ, RZ, 0x8 ;  /* 0x00000008ff0c7424 */ /* 0x000fe200078e00ff */
[----:B------:R-:W-:-:S05]  /*1a9c0*/  SEL R2, R14, RZ, P3 ;  /* 0x000000ff0e027207 */ /* 0x000fca0001800000 */
[----:B------:R-:W-:-:S04]  /*1a9d0*/  IMAD.IADD R2, R7, 0x1, R2 ;  /* 0x0000000107027824 */ /* 0x000fc800078e0202 */
[----:B------:R-:W-:-:S07]  /*1a9e0*/  IMAD.MOV.U32 R13, RZ, RZ, R2 ;  /* 0x000000ffff0d7224 */ /* 0x000fce00078e0002 */
[----:B------:R-:W-:Y:S05]  /*1a9f0*/  WARPSYNC.COLLECTIVE R15, `(.L_x_4823) ;  /* 0x000000000f087348 */ /* 0x000fea0003c00000 */
[----:B------:R0:W1:Y:S02]  /*1aa00*/  SHFL.UP P6, R14, R13, R12, R11 ;  /* 0x0400000c0d0e7389 */ /* 0x00006400000c000b */
[----:B01----:R-:W-:Y:S01]  /*1aa10*/  ENDCOLLECTIVE ;  /* 0x000000000000791b */ /* 0x003fe20003800000 */
.L_x_4823:
[----:B------:R-:W-:Y:S01]  /*1aa20*/  IMAD.MOV.U32 R12, RZ, RZ, 0x10 ;  /* 0x00000010ff0c7424 */ /* 0x000fe200078e00ff */
[----:B------:R-:W-:-:S05]  /*1aa30*/  SEL R3, R14, RZ, P4 ;  /* 0x000000ff0e037207 */ /* 0x000fca0002000000 */
[----:B------:R-:W-:-:S04]  /*1aa40*/  IMAD.IADD R3, R2, 0x1, R3 ;  /* 0x0000000102037824 */ /* 0x000fc800078e0203 */
[----:B------:R-:W-:-:S07]  /*1aa50*/  IMAD.MOV.U32 R13, RZ, RZ, R3 ;  /* 0x000000ffff0d7224 */ /* 0x000fce00078e0003 */
[----:B------:R-:W-:Y:S05]  /*1aa60*/  WARPSYNC.COLLECTIVE R15, `(.L_x_4824) ;  /* 0x000000000f087348 */ /* 0x000fea0003c00000 */
[----:B------:R0:W1:Y:S02]  /*1aa70*/  SHFL.UP P6, R14, R13, R12, R11 ;  /* 0x0400000c0d0e7389 */ /* 0x00006400000c000b */
[----:B01----:R-:W-:Y:S01]  /*1aa80*/  ENDCOLLECTIVE ;  /* 0x000000000000791b */ /* 0x003fe20003800000 */
.L_x_4824:
        /* <DEDUP_REMOVED lines=8> */
.L_x_4825:
[----:B------:R-:W-:Y:S05]  /*1ab10*/  BRA `(.L_x_4826) ;  /* 0xffffffbc00647947 */ /* 0x000fea000383ffff */
.L_x_4715:
[----:B------:R-:W-:Y:S01]  /*1ab20*/  BSSY B0, `(.L_x_4827) ;  /* 0x0000008000007945 */ /* 0x000fe20003800000 */
[----:B-----5:R-:W-:Y:S02]  /*1ab30*/  IMAD.MOV.U32 R13, RZ, RZ, R5 ;  /* 0x000000ffff0d7224 */ /* 0x020fe400078e0005 */
[----:B------:R-:W-:Y:S02]  /*1ab40*/  IMAD.MOV.U32 R12, RZ, RZ, 0x1 ;  /* 0x00000001ff0c7424 */ /* 0x000fe400078e00ff */
[----:B------:R-:W-:Y:S02]  /*1ab50*/  IMAD.MOV.U32 R11, RZ, RZ, RZ ;  /* 0x000000ffff0b7224 */ /* 0x000fe400078e00ff */
[----:B------:R-:W-:-:S07]  /*1ab60*/  IMAD.MOV.U32 R15, RZ, RZ, -0x1 ;  /* 0xffffffffff0f7424 */ /* 0x000fce00078e00ff */
[----:B012---:R-:W-:Y:S05]  /*1ab70*/  WARPSYNC.COLLECTIVE R15, `(.L_x_4828) ;  /* 0x000000000f087348 */ /* 0x007fea0003c00000 */
[----:B------:R3:W4:Y:S02]  /*1ab80*/  SHFL.UP P6, R14, R13, R12, R11 ;  /* 0x0400000c0d0e7389 */ /* 0x00072400000c000b */
[----:B01234-:R-:W-:Y:S01]  /*1ab90*/  ENDCOLLECTIVE ;  /* 0x000000000000791b */ /* 0x01ffe20003800000 */
.L_x_4828:
[----:B------:R-:W-:Y:S05]  /*1aba0*/  BSYNC B0 ;  /* 0x0000000000007941 */ /* 0x000fea0003800000 */
.L_x_4827:
        /* <DEDUP_REMOVED lines=8> */
.L_x_4829:
[----:B------:R-:W-:Y:S01]  /*1ac30*/  IMAD.MOV.U32 R12, RZ, RZ, 0x4 ;  /* 0x00000004ff0c7424 */ /* 0x000fe200078e00ff */
[----:B------:R-:W-:-:S05]  /*1ac40*/  SEL R2, R14, RZ, P2 ;  /* 0x000000ff0e027207 */ /* 0x000fca0001000000 */
[----:B------:R-:W-:-:S04]  /*1ac50*/  IMAD.IADD R2, R13, 0x1, R2 ;  /* 0x000000010d027824 */ /* 0x000fc800078e0202 */
[----:B------:R-:W-:-:S07]  /*1ac60*/  IMAD.MOV.U32 R13, RZ, RZ, R2 ;  /* 0x000000ffff0d7224 */ /* 0x000fce00078e0002 */
[----:B------:R-:W-:Y:S05]  /*1ac70*/  WARPSYNC.COLLECTIVE R15, `(.L_x_4830) ;  /* 0x000000000f087348 */ /* 0x000fea0003c00000 */
[----:B------:R0:W1:Y:S02]  /*1ac80*/  SHFL.UP P6, R14, R13, R12, R11 ;  /* 0x0400000c0d0e7389 */ /* 0x00006400000c000b */
[----:B01----:R-:W-:Y:S01]  /*1ac90*/  ENDCOLLECTIVE ;  /* 0x000000000000791b */ /* 0x003fe20003800000 */
.L_x_4830:
[----:B------:R-:W-:Y:S01]  /*1aca0*/  IMAD.MOV.U32 R12, RZ, RZ, 0x8 ;  /* 0x00000008ff0c7424 */ /* 0x000fe200078e00ff */
[----:B------:R-:W-:-:S05]  /*1acb0*/  SEL R3, R14, RZ, P3 ;  /* 0x000000ff0e037207 */ /* 0x000fca0001800000 */
[----:B------:R-:W-:-:S04]  /*1acc0*/  IMAD.IADD R3, R2, 0x1, R3 ;  /* 0x0000000102037824 */ /* 0x000fc800078e0203 */
[----:B------:R-:W-:-:S07]  /*1acd0*/  IMAD.MOV.U32 R13, RZ, RZ, R3 ;  /* 0x000000ffff0d7224 */ /* 0x000fce00078e0003 */
[----:B------:R-:W-:Y:S05]  /*1ace0*/  WARPSYNC.COLLECTIVE R15, `(.L_x_4831) ;  /* 0x000000000f087348 */ /* 0x000fea0003c00000 */
[----:B------:R0:W1:Y:S02]  /*1acf0*/  SHFL.UP P6, R14, R13, R12, R11 ;  /* 0x0400000c0d0e7389 */ /* 0x00006400000c000b */
[----:B01----:R-:W-:Y:S01]  /*1ad00*/  ENDCOLLECTIVE ;  /* 0x000000000000791b */ /* 0x003fe20003800000 */
.L_x_4831:
[----:B------:R-:W-:Y:S01]  /*1ad10*/  IMAD.MOV.U32 R12, RZ, RZ, 0x10 ;  /* 0x00000010ff0c7424 */ /* 0x000fe200078e00ff */
[----:B------:R-:W-:-:S05]  /*1ad20*/  SEL R4, R14, RZ, P4 ;  /* 0x000000ff0e047207 */ /* 0x000fca0002000000 */
[----:B------:R-:W-:-:S04]  /*1ad30*/  IMAD.IADD R4, R3, 0x1, R4 ;  /* 0x0000000103047824 */ /* 0x000fc800078e0204 */
[----:B------:R-:W-:-:S07]  /*1ad40*/  IMAD.MOV.U32 R13, RZ, RZ, R4 ;  /* 0x000000ffff0d7224 */ /* 0x000fce00078e0004 */
[----:B------:R-:W-:Y:S05]  /*1ad50*/  WARPSYNC.COLLECTIVE R15, `(.L_x_4832) ;  /* 0x000000000f087348 */ /* 0x000fea0003c00000 */
[----:B------:R0:W1:Y:S02]  /*1ad60*/  SHFL.UP P6, R14, R13, R12, R11 ;  /* 0x0400000c0d0e7389 */ /* 0x00006400000c000b */
[----:B01----:R-:W-:Y:S01]  /*1ad70*/  ENDCOLLECTIVE ;  /* 0x000000000000791b */ /* 0x003fe20003800000 */
.L_x_4832:
        /* <DEDUP_REMOVED lines=8> */
.L_x_4833:
[----:B------:R-:W-:Y:S05]  /*1ae00*/  BRA `(.L_x_4834) ;  /* 0xffffffbc00447947 */ /* 0x000fea000383ffff */
.L_x_4717:
[----:B------:R-:W-:Y:S01]  /*1ae10*/  BSSY B0, `(.L_x_4835) ;  /* 0x0000006000007945 */ /* 0x000fe20003800000 */
[----:B------:R-:W-:Y:S01]  /*1ae20*/  PLOP3.LUT P6, PT, P6, PT, PT, 0x8, 0x0 ;  /* 0x000000000000781c */ /* 0x000fe200037ce170 */
[----:B------:R-:W-:-:S12]  /*1ae30*/  IMAD.MOV.U32 R15, RZ, RZ, -0x1 ;  /* 0xffffffffff0f7424 */ /* 0x000fd800078e00ff */
[----:B01----:R-:W-:Y:S05]  /*1ae40*/  WARPSYNC.COLLECTIVE R15, `(.L_x_4836) ;  /* 0x000000000f087348 */ /* 0x003fea0003c00000 */
[----:B------:R-:W-:Y:S01]  /*1ae50*/  VOTE.ANY R14, PT, P6 ;  /* 0x00000000000e7806 */ /* 0x000fe200030e0100 */
[----:B01----:R-:W-:Y:S06]  /*1ae60*/  ENDCOLLECTIVE ;  /* 0x000000000000791b */ /* 0x003fec0003800000 */
.L_x_4836:
[----:B------:R-:W-:Y:S05]  /*1ae70*/  BSYNC B0 ;  /* 0x0000000000007941 */ /* 0x000fea0003800000 */
.L_x_4835:
[----:B------:R-:W-:Y:S02]  /*1ae80*/  IMAD.MOV.U32 R2, RZ, RZ, R14 ;  /* 0x000000ffff027224 */ /* 0x000fe400078e000e */
[----:B------:R-:W-:Y:S02]  /*1ae90*/  IMAD.MOV.U32 R13, RZ, RZ, R5 ;  /* 0x000000ffff0d7224 */ /* 0x000fe400078e0005 */
[----:B------:R-:W0:Y:S01]  /*1aea0*/  POPC R4, R2 ;  /* 0x0000000200047309 */ /* 0x000e220000000000 */
[----:B------:R-:W-:Y:S02]  /*1aeb0*/  IMAD.MOV.U32 R11, RZ, RZ, 0x1f ;  /* 0x0000001fff0b7424 */ /* 0x000fe400078e00ff */
[----:B------:R-:W-:Y:S02]  /*1aec0*/  IMAD.MOV.U32 R15, RZ, RZ, -0x1 ;  /* 0xffffffffff0f7424 */ /* 0x000fe400078e00ff */
[----:B0-----:R-:W-:-:S07]  /*1aed0*/  IMAD.MOV.U32 R12, RZ, RZ, R4 ;  /* 0x000000ffff0c7224 */ /* 0x001fce00078e0004 */
[----:B------:R-:W-:Y:S05]  /*1aee0*/  WARPSYNC.COLLECTIVE R15, `(.L_x_4837) ;  /* 0x000000000f087348 */ /* 0x000fea0003c00000 */
[----:B------:R0:W1:Y:S02]  /*1aef0*/  SHFL.IDX P6, R14, R13, R12, R11 ;  /* 0x0000000c0d0e7389 */ /* 0x00006400000c000b */
[----:B01----:R-:W-:Y:S01]  /*1af00*/  ENDCOLLECTIVE ;  /* 0x000000000000791b */ /* 0x003fe20003800000 */
.L_x_4837:
[----:B------:R-:W-:Y:S01]  /*1af10*/  IMAD.MOV.U32 R5, RZ, RZ, R14 ;  /* 0x000000ffff057224 */ /* 0x000fe200078e000e */
[----:B------:R-:W-:Y:S06]  /*1af20*/  BRA `(.L_x_4838) ;  /* 0xffffffbc00347947 */ /* 0x000fec000383ffff */
.L_x_4719:
[----:B------:R-:W-:Y:S01]  /*1af30*/  BSSY B0, `(.L_x_4839) ;  /* 0x0000007000007945 */ /* 0x000fe20003800000 */
[----:B------:R-:W-:Y:S02]  /*1af40*/  IMAD.MOV.U32 R13, RZ, RZ, R6 ;  /* 0x000000ffff0d7224 */ /* 0x000fe400078e0006 */
[----:B------:R-:W-:Y:S02]  /*1af50*/  IMAD.MOV.U32 R11, RZ, RZ, 0x1f ;  /* 0x0000001fff0b7424 */ /* 0x000fe400078e00ff */
[----:B------:R-:W-:-:S07]  /*1af60*/  IMAD.MOV.U32 R15, RZ, RZ, -0x1 ;  /* 0xffffffffff0f7424 */ /* 0x000fce00078e00ff */
[----:B0123--:R-:W-:Y:S05]  /*1af70*/  WARPSYNC.COLLECTIVE R15, `(.L_x_4840) ;  /* 0x000000000f087348 */ /* 0x00ffea0003c00000 */
[----:B------:R4:W0:Y:S02]  /*1af80*/  SHFL.IDX P6, R14, R13, R12, R11 ;  /* 0x0000000c0d0e7389 */ /* 0x00082400000c000b */
[----:B01234-:R-:W-:Y:S01]  /*1af90*/  ENDCOLLECTIVE ;  /* 0x000000000000791b */ /* 0x01ffe20003800000 */
.L_x_4840:
[----:B------:R-:W-:Y:S05]  /*1afa0*/  BSYNC B0 ;  /* 0x0000000000007941 */ /* 0x000fea0003800000 */
.L_x_4839:
[----:B------:R-:W-:Y:S05]  /*1afb0*/  BRA `(.L_x_4718) ;  /* 0xffffffbc002c7947 */ /* 0x000fea000383ffff */
.L_x_4723:
[----:B-1----:R1:W4:Y:S02]  /*1afc0*/  SYNCS.PHASECHK.TRANS64.TRYWAIT P0, [R4+URZ+0x30820], R0 ;  /* 0x03082000040075a7 */ /* 0x002324000800017f */
[----:B----4-:R-:W-:Y:S05]  /*1afd0*/  @!P0 NANOSLEEP.SYNCS 0x989680 ;  /* 0x009896800000895d */ /* 0x010fea0003900000 */
[----:B------:R-:W4:Y:S02]  /*1afe0*/  @!P0 SYNCS.PHASECHK.TRANS64 P0, [R4+URZ+0x30820], R0 ;  /* 0x03082000040085a7 */ /* 0x000f24000800007f */
[----:B----4-:R-:W-:Y:S05]  /*1aff0*/  @!P0 BRA `(.L_x_4723) ;  /* 0xfffffffc00f08947 */ /* 0x010fea000383ffff */
[----:B------:R-:W-:Y:S05]  /*1b000*/  BRA `(.L_x_4841) ;  /* 0xffffffc000a47947 */ /* 0x000fea000383ffff */
.L_x_4724:
[----:B------:R-:W4:Y:S01]  /*1b010*/  S2R R2, SR_TID.X ;  /* 0x0000000000027919 */ /* 0x000f220000002100 */
[----:B------:R-:W-:Y:S01]  /*1b020*/  BSSY B0, `(.L_x_4842) ;  /* 0x000000a000007945 */ /* 0x000fe20003800000 */
[----:B------:R-:W-:Y:S02]  /*1b030*/  IMAD.MOV.U32 R12, RZ, RZ, RZ ;  /* 0x000000ffff0c7224 */ /* 0x000fe400078e00ff */
[----:B------:R-:W-:Y:S02]  /*1b040*/  IMAD.MOV.U32 R11, RZ, RZ, 0x1f ;  /* 0x0000001fff0b7424 */ /* 0x000fe400078e00ff */
[----:B------:R-:W-:Y:S01]  /*1b050*/  IMAD.MOV.U32 R15, RZ, RZ, -0x1 ;  /* 0xffffffffff0f7424 */ /* 0x000fe200078e00ff */
[----:B----4-:R-:W-:-:S04]  /*1b060*/  SHF.R.U32.HI R2, RZ, 0x5, R2 ;  /* 0x00000005ff027819 */ /* 0x010fc80000011602 */
[----:B------:R-:W-:-:S05]  /*1b070*/  LOP3.LUT R2, R2, 0x3, RZ, 0xc0, !PT ;  /* 0x0000000302027812 */ /* 0x000fca00078ec0ff */
[----:B------:R-:W-:-:S07]  /*1b080*/  IMAD.MOV.U32 R13, RZ, RZ, R2 ;  /* 0x000000ffff0d7224 */ /* 0x000fce00078e0002 */
[----:B0123--:R-:W-:Y:S05]  /*1b090*/  WARPSYNC.COLLECTIVE R15, `(.L_x_4843) ;  /* 0x000000000f087348 */ /* 0x00ffea0003c00000 */
[----:B------:R4:W0:Y:S02]  /*1b0a0*/  SHFL.IDX P6, R14, R13, R12, R11 ;  /* 0x0000000c0d0e7389 */ /* 0x00082400000c000b */
[----:B01234-:R-:W-:Y:S01]  /*1b0b0*/  ENDCOLLECTIVE ;  /* 0x000000000000791b */ /* 0x01ffe20003800000 */
.L_x_4843:
[----:B------:R-:W-:Y:S05]  /*1b0c0*/  BSYNC B0 ;  /* 0x0000000000007941 */ /* 0x000fea0003800000 */
.L_x_4842:
[----:B------:R-:W-:Y:S05]  /*1b0d0*/  BRA `(.L_x_4844) ;  /* 0xffffffc0008c7947 */ /* 0x000fea000383ffff */
.L_x_4727:
[----:B------:R-:W-:Y:S01]  /*1b0e0*/  BSSY B1, `(.L_x_4845) ;  /* 0x0000006000017945 */ /* 0x000fe20003800000 */
[----:B------:R-:W-:-:S07]  /*1b0f0*/  IMAD.MOV.U32 R15, RZ, RZ, -0x1 ;  /* 0xffffffffff0f7424 */ /* 0x000fce00078e00ff */
[----:B0123--:R-:W-:Y:S05]  /*1b100*/  WARPSYNC.COLLECTIVE R15, `(.L_x_4846) ;  /* 0x000000000f0c7348 */ /* 0x00ffea0003c00000 */
[----:B------:R-:W-:Y:S02]  /*1b110*/  ELECT P6, UR62, PT ;  /* 0x00000000003e782f */ /* 0x000fe400038c0000 */
[----:B------:R-:W-:Y:S01]  /*1b120*/  MOV R14, UR62 ;  /* 0x0000003e000e7c02 */ /* 0x000fe20008000f00 */
[----:B0123--:R-:W-:Y:S10]  /*1b130*/  ENDCOLLECTIVE ;  /* 0x000000000000791b */ /* 0x00fff40003800000 */
.L_x_4846:
[----:B------:R-:W-:Y:S05]  /*1b140*/  BSYNC B1 ;  /* 0x0000000000017941 */ /* 0x000fea0003800000 */
.L_x_4845:
[----:B------:R-:W-:Y:S05]  /*1b150*/  BRA `(.L_x_4847) ;  /* 0xffffffc000847947 */ /* 0x000fea000383ffff */
.L_x_4729:
[----:B-1----:R1:W4:Y:S02]  /*1b160*/  SYNCS.PHASECHK.TRANS64.TRYWAIT P1, [R5+URZ+0x30840], R0 ;  /* 0x03084000050075a7 */ /* 0x002324000802017f */
[----:B----4-:R-:W-:Y:S05]  /*1b170*/  @!P1 NANOSLEEP.SYNCS 0x989680 ;  /* 0x009896800000995d */ /* 0x010fea0003900000 */
[----:B------:R-:W4:Y:S02]  /*1b180*/  @!P1 SYNCS.PHASECHK.TRANS64 P1, [R5+URZ+0x30840], R0 ;  /* 0x03084000050095a7 */ /* 0x000f24000802007f */
[----:B----4-:R-:W-:Y:S05]  /*1b190*/  @!P1 BRA `(.L_x_4729) ;  /* 0xfffffffc00f09947 */ /* 0x010fea000383ffff */
[----:B------:R-:W-:Y:S05]  /*1b1a0*/  BRA `(.L_x_4848) ;  /* 0xffffffc000a47947 */ /* 0x000fea000383ffff */
.L_x_4731:
[----:B----4-:R4:W0:Y:S02]  /*1b1b0*/  SYNCS.PHASECHK.TRANS64.TRYWAIT P1, [R23+URZ+0x30840], R2 ;  /* 0x03084002170075a7 */ /* 0x010824000802017f */
[----:B0-----:R-:W-:Y:S05]  /*1b1c0*/  @!P1 NANOSLEEP.SYNCS 0x989680 ;  /* 0x009896800000995d */ /* 0x001fea0003900000 */
[----:B------:R-:W0:Y:S02]  /*1b1d0*/  @!P1 SYNCS.PHASECHK.TRANS64 P1, [R23+URZ+0x30840], R2 ;  /* 0x03084002170095a7 */ /* 0x000e24000802007f */
[----:B0-----:R-:W-:Y:S05]  /*1b1e0*/  @!P1 BRA `(.L_x_4731) ;  /* 0xfffffffc00f09947 */ /* 0x001fea000383ffff */
[----:B------:R-:W-:Y:S05]  /*1b1f0*/  BRA `(.L_x_4849) ;  /* 0xffffffc000b07947 */ /* 0x000fea000383ffff */
.L_x_4733:
[----:B------:R0:W0:Y:S02]  /*1b200*/  SYNCS.PHASECHK.TRANS64.TRYWAIT P1, [R5+URZ+0x30860], R0 ;  /* 0x03086000050075a7 */ /* 0x000024000802017f */
[----:B0-----:R-:W-:Y:S05]  /*1b210*/  @!P1 NANOSLEEP.SYNCS 0x989680 ;  /* 0x009896800000995d */ /* 0x001fea0003900000 */
[----:B------:R-:W0:Y:S02]  /*1b220*/  @!P1 SYNCS.PHASECHK.TRANS64 P1, [R5+URZ+0x30860], R0 ;  /* 0x03086000050095a7 */ /* 0x000e24000802007f */
[----:B0-----:R-:W-:Y:S05]  /*1b230*/  @!P1 BRA `(.L_x_4733) ;  /* 0xfffffffc00f09947 */ /* 0x001fea000383ffff */
[----:B------:R-:W-:Y:S05]  /*1b240*/  BRA `(.L_x_4850) ;  /* 0xffffffc000ac7947 */ /* 0x000fea000383ffff */
.L_x_4851:
        /* <DEDUP_REMOVED lines=11> */
.L_x_15851:


//--------------------- .text._ZN7cutlass13device_kernelIN5flash11enable_sm90INS1_16FlashAttnFwdSm90INS1_25CollectiveMainloopFwdSm90ILi2EN4cute5tupleIJNS5_1CILi1EEES8_S8_EEENS6_IJNS7_ILi128EEENS7_ILi96EEENS7_ILi192EEEEEELi192ENS_6half_tEfNS_4arch4Sm90ELb0ELb1ELb1ELb1ELb1ELb1ELb0ELb1ELb1ELb1ELb0ELb0EEENS1_21CollectiveEpilogueFwdINS6_IJSA_SC_SB_EEES9_SE_SG_Li256ELb1ELb1ELb0ELb0EEENS1_36VarlenDynamicPersistentTileSchedulerILi128ELi96ELi256ELi128ELb0ELb1ELb1ELb1ELb0ELb1EEEEEEEEEvNT_6ParamsE --------------------------
	.section	.text._ZN7cutlass13device_kernelIN5flash11enable_sm90INS1_16FlashAttnFwdSm90INS1_25CollectiveMainloopFwdSm90ILi2EN4cute5tupleIJNS5_1CILi1EEES8_S8_EEENS6_IJNS7_ILi128EEENS7_ILi96EEENS7_ILi192EEEEEELi192ENS_6half_tEfNS_4arch4Sm90ELb0ELb1ELb1ELb1ELb1ELb1ELb0ELb1ELb1ELb1ELb0ELb0EEENS1_21CollectiveEpilogueFwdINS6_IJSA_SC_SB_EEES9_SE_SG_Li256ELb1ELb1ELb0ELb0EEENS1_36VarlenDynamicPersistentTileSchedulerILi128ELi96ELi256ELi128ELb0ELb1ELb1ELb1ELb0ELb1EEEEEEEEEvNT_6ParamsE,"ax",@progbits
	.align	128
.text._ZN7cutlass13device_kernelIN5flash11enable_sm90INS1_16FlashAttnFwdSm90INS1_25CollectiveMainloopFwdSm90ILi2EN4cute5tupleIJNS5_1CILi1EEES8_S8_EEENS6_IJNS7_ILi128EEENS7_ILi96EEENS7_ILi192EEEEEELi192ENS_6half_tEfNS_4arch4Sm90ELb0ELb1ELb1ELb1ELb1ELb1ELb0ELb1ELb1ELb1ELb0ELb0EEENS1_21CollectiveEpilogueFwdINS6_IJSA_SC_SB_EEES9_SE_SG_Li256ELb1ELb1ELb0ELb0EEENS1_36VarlenDynamicPersistentTileSchedulerILi128ELi96ELi256ELi128ELb0ELb1ELb1ELb1ELb0ELb1EEEEEEEEEvNT_6ParamsE:
        .type           _ZN7cutlass13device_kernelIN5flash11enable_sm90INS1_16FlashAttnFwdSm90INS1_25CollectiveMainloopFwdSm90ILi2EN4cute5tupleIJNS5_1CILi1EEES8_S8_EEENS6_IJNS7_ILi128EEENS7_ILi96EEENS7_ILi192EEEEEELi192ENS_6half_tEfNS_4arch4Sm90ELb0ELb1ELb1ELb1ELb1ELb1ELb0ELb1ELb1ELb1ELb0ELb0EEENS1_21CollectiveEpilogueFwdINS6_IJSA_SC_SB_EEES9_SE_SG_Li256ELb1ELb1ELb0ELb0EEENS1_36VarlenDynamicPersistentTileSchedulerILi128ELi96ELi256ELi128ELb0ELb1ELb1ELb1ELb0ELb1EEEEEEEEEvNT_6ParamsE,@function
        .size           _ZN7cutlass13device_kernelIN5flash11enable_sm90INS1_16FlashAttnFwdSm90INS1_25CollectiveMainloopFwdSm90ILi2EN4cute5tupleIJNS5_1CILi1EEES8_S8_EEENS6_IJNS7_ILi128EEENS7_ILi96EEENS7_ILi192EEEEEELi192ENS_6half_tEfNS_4arch4Sm90ELb0ELb1ELb1ELb1ELb1ELb1ELb0ELb1ELb1ELb1ELb0ELb0EEENS1_21CollectiveEpilogueFwdINS6_IJSA_SC_SB_EEES9_SE_SG_Li256ELb1ELb1ELb0ELb0EEENS1_36VarlenDynamicPersistentTileSchedulerILi128ELi96ELi256ELi128ELb0ELb1ELb1ELb1ELb0ELb1EEEEEEEEEvNT_6ParamsE,(.L_x_15852 - _ZN7cutlass13device_kernelIN5flash11enable_sm90INS1_16FlashAttnFwdSm90INS1_25CollectiveMainloopFwdSm90ILi2EN4cute5tupleIJNS5_1CILi1EEES8_S8_EEENS6_IJNS7_ILi128EEENS7_ILi96EEENS7_ILi192EEEEEELi192ENS_6half_tEfNS_4arch4Sm90ELb0ELb1ELb1ELb1ELb1ELb1ELb0ELb1ELb1ELb1ELb0ELb0EEENS1_21CollectiveEpilogueFwdINS6_IJSA_SC_SB_EEES9_SE_SG_Li256ELb1ELb1ELb0ELb0EEENS1_36VarlenDynamicPersistentTileSchedulerILi128ELi96ELi256ELi128ELb0ELb1ELb1ELb1ELb0ELb1EEEEEEEEEvNT_6ParamsE)
        .other          _ZN7cutlass13device_kernelIN5flash11enable_sm90INS1_16FlashAttnFwdSm90INS1_25CollectiveMainloopFwdSm90ILi2EN4cute5tupleIJNS5_1CILi1EEES8_S8_EEENS6_IJNS7_ILi128EEENS7_ILi96EEENS7_ILi192EEEEEELi192ENS_6half_tEfNS_4arch4Sm90ELb0ELb1ELb1ELb1ELb1ELb1ELb0ELb1ELb1ELb1ELb0ELb0EEENS1_21CollectiveEpilogueFwdINS6_IJSA_SC_SB_EEES9_SE_SG_Li256ELb1ELb1ELb0ELb0EEENS1_36VarlenDynamicPersistentTileSchedulerILi128ELi96ELi256ELi128ELb0ELb1ELb1ELb1ELb0ELb1EEEEEEEEEvNT_6ParamsE,@"STO_CUDA_ENTRY STV_DEFAULT"
_ZN7cutlass13device_kernelIN5flash11enable_sm90INS1_16FlashAttnFwdSm90INS1_25CollectiveMainloopFwdSm90ILi2EN4cute5tupleIJNS5_1CILi1EEES8_S8_EEENS6_IJNS7_ILi128EEENS7_ILi96EEENS7_ILi192EEEEEELi192ENS_6half_tEfNS_4arch4Sm90ELb0ELb1ELb1ELb1ELb1ELb1ELb0ELb1ELb1ELb1ELb0ELb0EEENS1_21CollectiveEpilogueFwdINS6_IJSA_SC_SB_EEES9_SE_SG_Li256ELb1ELb1ELb0ELb0EEENS1_36VarlenDynamicPersistentTileSchedulerILi128ELi96ELi256ELi128ELb0ELb1ELb1ELb1ELb0ELb1EEEEEEEEEvNT_6ParamsE:
        /* <DEDUP_REMOVED lines=18> */
.L_x_4853:
[----:B------:R-:W-:Y:S05]  /*0120*/  BSYNC B0 ;  /* 0x0000000000007941 */ /* 0x000fea0003800000 */
.L_x_4852:
        /* <DEDUP_REMOVED lines=41> */
.L_x_4854:
        /* <DEDUP_REMOVED lines=22> */
.L_x_4855:
        /* <DEDUP_REMOVED lines=18> */
.L_x_4856:
        /* <DEDUP_REMOVED lines=22> */
.L_x_4857:
        /* <DEDUP_REMOVED lines=22> */
.L_x_4858:
        /* <DEDUP_REMOVED lines=10> */
.L_x_4861:
        /* <DEDUP_REMOVED lines=15> */
[----:B0-----:R-:W2:Y:S01]  /*0a90*/  LDL R3, [R1+0x8c] ;  /* 0x00008c0001037983 */ /* 0x001ea20000100800 */
[----:B------:R-:W-:Y:S01]  /*0aa0*/  VIADD R0, R0, 0xffffff80 ;  /* 0xffffff8000007836 */ /* 0x000fe20000000000 */
[----:B------:R-:W-:Y:S01]  /*0ab0*/  R2UR UR4, R2 ;  /* 0x00000000020472ca */ /* 0x000fe200000e0000 */
[----:B------:R-:W-:Y:S02]  /*0ac0*/  IMAD.MOV.U32 R18, RZ, RZ, RZ ;  /* 0x000000ffff127224 */ /* 0x000fe400078e00ff */
[----:B------:R-:W-:Y:S02]  /*0ad0*/  IMAD.MOV.U32 R219, RZ, RZ, RZ ;  /* 0x000000ffffdb7224 */ /* 0x000fe400078e00ff */
[----:B------:R-:W-:Y:S02]  /*0ae0*/  IMAD.MOV.U32 R198, RZ, RZ, RZ ;  /* 0x000000ffffc67224 */ /* 0x000fe400078e00ff */
[----:B------:R-:W-:-:S06]  /*0af0*/  IMAD.MOV.U32 R193, RZ, RZ, RZ ;  /* 0x000000ffffc17224 */ /* 0x000fcc00078e00ff */
[----:B------:R-:W-:Y:S01]  /*0b00*/  UIADD3 UR4, UR4, 0x12400, URZ ;  /* 0x0001240004047890 */ /* 0x000fe2000fffe03f */
[----:B--2---:R-:W-:Y:S02]  /*0b10*/  R2UR UR5, R3 ;  /* 0x00000000030572ca */ /* 0x004fe400000e0000 */
[----:B------:R-:W-:-:S04]  /*0b20*/  SHF.R.S32.HI R3, RZ, 0x1f, R0 ;  /* 0x0000001fff037819 */ /* 0x000fc80000011400 */
[CC--:B------:R-:W-:Y:S02]  /*0b30*/  LEA.HI R4, R3.reuse, R0.reuse, RZ, 0x7 ;  /* 0x0000000003047211 */ /* 0x0c0fe400078f38ff */
[CC--:B------:R-:W-:Y:S02]  /*0b40*/  LEA.HI R6, R3.reuse, R0.reuse, RZ, 0x5 ;  /* 0x0000000003067211 */ /* 0x0c0fe400078f28ff */
[----:B------:R-:W-:Y:S02]  /*0b50*/  LOP3.LUT R5, R4, 0xffffff80, RZ, 0xc0, !PT ;  /* 0xffffff8004057812 */ /* 0x000fe400078ec0ff */
[CC--:B------:R-:W-:Y:S01]  /*0b60*/  LEA.HI R7, R3.reuse, R0.reuse, RZ, 0x2 ;  /* 0x0000000003077211 */ /* 0x0c0fe200078f10ff */
[----:B------:R-:W-:Y:S01]  /*0b70*/  ULOP3.LUT UR5, UR5, 0x1, URZ, 0xfc, !UPT ;  /* 0x0000000105057892 */ /* 0x000fe2000f8efc3f */
[----:B------:R-:W-:Y:S02]  /*0b80*/  IADD3 R20, R0, -R5, RZ ;  /* 0x8000000500147210 */ /* 0x000fe40007ffe0ff */
[----:B------:R-:W-:-:S02]  /*0b90*/  LEA.HI R5, R3, R0, RZ, 0x4 ;  /* 0x0000000003057211 */ /* 0x000fc400078f20ff */
[----:B------:R-:W-:Y:S01]  /*0ba0*/  LEA.HI R10, R3, R0, RZ, 0x3 ;  /* 0x00000000030a7211 */ /* 0x000fe200078f18ff */
[----:B------:R-:W-:Y:S01]  /*0bb0*/  STL [R1+0x64], R20 ;  /* 0x0000641401007387 */ /* 0x000fe20000100800 */
[----:B------:R-:W-:Y:S02]  /*0bc0*/  SHF.R.S32.HI R8, RZ, 0x4, R5 ;  /* 0x00000004ff087819 */ /* 0x000fe40000011405 */
[C---:B------:R-:W-:Y:S02]  /*0bd0*/  LOP3.LUT R3, R5.reuse, 0x3fffff0, RZ, 0xc0, !PT ;  /* 0x03fffff005037812 */ /* 0x040fe400078ec0ff */
[----:B------:R-:W-:Y:S02]  /*0be0*/  LEA.HI R5, R5, R8, RZ, 0x1 ;  /* 0x0000000805057211 */ /* 0x000fe400078f08ff */
[----:B------:R-:W-:Y:S01]  /*0bf0*/  SHF.R.S32.HI R12, RZ, 0x1f, R20 ;  /* 0x0000001fff0c7819 */ /* 0x000fe20000011414 */
[----:B------:R-:W-:Y:S01]  /*0c00*/  IMAD.IADD R3, R0, 0x1, -R3 ;  /* 0x0000000100037824 */ /* 0x000fe200078e0a03 */
[----:B------:R-:W-:-:S02]  /*0c10*/  LOP3.LUT R11, R10, 0xfffffff8, RZ, 0xc0, !PT ;  /* 0xfffffff80a0b7812 */ /* 0x000fc400078ec0ff */
[----:B------:R-:W-:Y:S02]  /*0c20*/  LOP3.LUT R9, R7, 0xfffffffc, RZ, 0xc0, !PT ;  /* 0xfffffffc07097812 */ /* 0x000fe400078ec0ff */
[----:B------:R-:W-:Y:S01]  /*0c30*/  LOP3.LUT R5, R5, 0x1ffffffe, RZ, 0xc0, !PT ;  /* 0x1ffffffe05057812 */ /* 0x000fe200078ec0ff */
[C---:B------:R-:W-:Y:S01]  /*0c40*/  IMAD.IADD R11, R0.reuse, 0x1, -R11 ;  /* 0x00000001000b7824 */ /* 0x040fe200078e0a0b */
[----:B------:R-:W-:Y:S01]  /*0c50*/  SHF.R.S32.HI R6, RZ, 0x5, R6 ;  /* 0x00000005ff067819 */ /* 0x000fe20000011406 */
[----:B------:R-:W-:Y:S01]  /*0c60*/  IMAD.IADD R21, R0, 0x1, -R9 ;  /* 0x0000000100157824 */ /* 0x000fe200078e0a09 */
[----:B------:R-:W-:Y:S01]  /*0c70*/  LEA.HI R13, R12, R20, RZ, 0x2 ;  /* 0x000000140c0d7211 */ /* 0x000fe200078f10ff */
[----:B------:R-:W-:Y:S01]  /*0c80*/  IMAD.IADD R5, R8, 0x1, -R5 ;  /* 0x0000000108057824 */ /* 0x000fe200078e0a05 */
[----:B------:R-:W-:Y:S01]  /*0c90*/  SHF.R.S32.HI R218, RZ, 0x2, R7 ;  /* 0x00000002ffda7819 */ /* 0x000fe20000011407 */
[----:B------:R-:W-:Y:S01]  /*0ca0*/  IMAD R0, R6, 0x10, R3 ;  /* 0x0000001006007824 */ /* 0x000fe200078e0203 */
[--C-:B------:R-:W-:Y:S01]  /*0cb0*/  SHF.R.S32.HI R14, RZ, 0x2, R13.reuse ;  /* 0x00000002ff0e7819 */ /* 0x100fe2000001140d */
[----:B------:R0:W-:Y:S01]  /*0cc0*/  STL [R1+0x4c], R11 ;  /* 0x00004c0b01007387 */ /* 0x0001e20000100800 */
[----:B------:R-:W-:Y:S01]  /*0cd0*/  SHF.R.S32.HI R15, RZ, 0x1f, R13 ;  /* 0x0000001fff0f7819 */ /* 0x000fe2000001140d */
[----:B------:R-:W-:Y:S01]  /*0ce0*/  IMAD.SHL.U32 R194, R21, 0x4, RZ ;  /* 0x0000000415c27824 */ /* 0x000fe200078e00ff */
[----:B------:R-:W-:Y:S01]  /*0cf0*/  IADD3 R3, R218, 0x40, RZ ;  /* 0x00000040da037810 */ /* 0x000fe20007ffe0ff */
[----:B------:R-:W-:Y:S01]  /*0d00*/  STL [R1+0x5c], R21 ;  /* 0x00005c1501007387 */ /* 0x000fe20000100800 */
[----:B------:R-:W-:Y:S01]  /*0d10*/  LEA.HI R15, R15, R14, RZ, 0x3 ;  /* 0x0000000e0f0f7211 */ /* 0x000fe200078f18ff */
[C---:B------:R-:W-:Y:S01]  /*0d20*/  VIADD R221, R194.reuse, 0x20 ;  /* 0x00000020c2dd7836 */ /* 0x040fe20000000000 */
[----:B------:R-:W-:Y:S01]  /*0d30*/  SHF.R.S32.HI R16, RZ, 0x7, R4 ;  /* 0x00000007ff107819 */ /* 0x000fe20000011404 */
[----:B------:R-:W-:Y:S01]  /*0d40*/  VIADD R220, R194, 0x40 ;  /* 0x00000040c2dc7836 */ /* 0x000fe20000000000 */
[----:B------:R-:W-:Y:S01]  /*0d50*/  SHF.R.S32.HI R7, RZ, 0x1f, R7 ;  /* 0x0000001fff077819 */ /* 0x000fe20000011407 */
[----:B0-----:R-:W-:Y:S01]  /*0d60*/  IMAD R11, R0, 0x8, R5 ;  /* 0x00000008000b7824 */ /* 0x001fe200078e0205 */
[----:B------:R-:W-:Y:S01]  /*0d70*/  SHF.R.S32.HI R0, RZ, 0x1f, R3 ;  /* 0x0000001fff007819 */ /* 0x000fe20000011403 */
[----:B------:R-:W-:Y:S01]  /*0d80*/  IMAD.SHL.U32 R225, R3, 0x40, RZ ;  /* 0x0000004003e17824 */ /* 0x000fe200078e00ff */
[----:B------:R-:W-:Y:S01]  /*0d90*/  LOP3.LUT R15, R15, 0xfffffff8, RZ, 0xc0, !PT ;  /* 0xfffffff80f0f7812 */ /* 0x000fe200078ec0ff */
[----:B------:R-:W-:Y:S01]  /*0da0*/  IMAD.IADD R197, R194, 0x1, R221 ;  /* 0x00000001c2c57824 */ /* 0x000fe200078e02dd */
[----:B------:R-:W-:Y:S01]  /*0db0*/  LEA.HI R12, R12, R20, RZ, 0x5 ;  /* 0x000000140c0c7211 */ /* 0x000fe200078f28ff */
[----:B------:R-:W-:Y:S01]  /*0dc0*/  IMAD.IADD R196, R194, 0x1, R220 ;  /* 0x00000001c2c47824 */ /* 0x000fe200078e02dc */
[----:B------:R-:W-:Y:S01]  /*0dd0*/  LEA.HI R4, R4, R16, RZ, 0x1 ;  /* 0x0000001004047211 */ /* 0x000fe200078f08ff */
[----:B------:R-:W-:Y:S01]  /*0de0*/  IMAD.SHL.U32 R229, R6, 0x200, RZ ;  /* 0x0000020006e57824 */ /* 0x000fe200078e00ff */
[----:B------:R-:W-:Y:S01]  /*0df0*/  LEA.HI R7, R7, R218, RZ, 0x3 ;  /* 0x000000da07077211 */ /* 0x000fe200078f18ff */
[----:B------:R0:W-:Y:S01]  /*0e00*/  STL [R1+0x80], R16 ;  /* 0x0000801001007387 */ /* 0x0001e20000100800 */
[----:B------:R-:W-:Y:S01]  /*0e10*/  LEA.HI R0, R0, R3, RZ, 0x3 ;  /* 0x0000000300007211 */ /* 0x000fe200078f18ff */
[----:B------:R-:W-:Y:S01]  /*0e20*/  VIADD R223, R194, 0x10 ;  /* 0x00000010c2df7836 */ /* 0x000fe20000000000 */
[----:B------:R-:W-:Y:S01]  /*0e30*/  IADD3 R15, R14, -R15, RZ ;  /* 0x8000000f0e0f7210 */ /* 0x000fe20007ffe0ff */
[----:B------:R-:W-:Y:S01]  /*0e40*/  VIADD R224, R194, 0x50 ;  /* 0x00000050c2e07836 */ /* 0x000fe20000000000 */
[----:B------:R-:W-:Y:S01]  /*0e50*/  SHF.R.S32.HI R12, RZ, 0x5, R12 ;  /* 0x00000005ff0c7819 */ /* 0x000fe2000001140c */
[----:B------:R-:W-:Y:S01]  /*0e60*/  IMAD.SHL.U32 R3, R0, 0x40, RZ ;  /* 0x0000004000037824 */ /* 0x000fe200078e00ff */
[----:B------:R-:W-:-:S02]  /*0e70*/  LOP3.LUT R4, R4, 0x3fffffe, RZ, 0xc0, !PT ;  /* 0x03fffffe04047812 */ /* 0x000fc400078ec0ff */
[----:B------:R-:W-:Y:S01]  /*0e80*/  LOP3.LUT R7, R7, 0xfffffff8, RZ, 0xc0, !PT ;  /* 0xfffffff807077812 */ /* 0x000fe200078ec0ff */
[----:B------:R-:W-:Y:S01]  /*0e90*/  IMAD R15, R12, 0x10, R15 ;  /* 0x000000100c0f7824 */ /* 0x000fe200078e020f */
[----:B------:R-:W-:Y:S01]  /*0ea0*/  SHF.R.S32.HI R0, RZ, 0x1f, R197 ;  /* 0x0000001fff007819 */ /* 0x000fe200000114c5 */
[----:B------:R-:W-:Y:S01]  /*0eb0*/  IMAD.IADD R4, R16, 0x1, -R4 ;  /* 0x0000000110047824 */ /* 0x000fe200078e0a04 */
[----:B------:R-:W-:Y:S01]  /*0ec0*/  IADD3 R8, R218, -R7, RZ ;  /* 0x80000007da087210 */ /* 0x000fe20007ffe0ff */
[----:B0-----:R-:W-:Y:S01]  /*0ed0*/  IMAD.SHL.U32 R16, R21, 0x8, RZ ;  /* 0x0000000815107824 */ /* 0x001fe200078e00ff */
[----:B------:R-:W-:Y:S01]  /*0ee0*/  LOP3.LUT R14, R3, 0xfffffe00, RZ, 0xc0, !PT ;  /* 0xfffffe00030e7812 */ /* 0x000fe200078ec0ff */
[----:B------:R-:W-:Y:S01]  /*0ef0*/  IMAD R12, R4, 0x40, R15 ;  /* 0x00000040040c7824 */ /* 0x000fe200078e020f */
[----:B------:R-:W-:Y:S01]  /*0f00*/  SHF.R.S32.HI R3, RZ, 0x1f, R196 ;  /* 0x0000001fff037819 */ /* 0x000fe200000114c4 */
[----:B------:R-:W-:Y:S01]  /*0f10*/  VIADD R23, R16, 0x60 ;  /* 0x0000006010177836 */ /* 0x000fe20000000000 */
[----:B------:R-:W-:Y:S01]  /*0f20*/  SHF.L.U32 R227, R8, 0x6, RZ ;  /* 0x0000000608e37819 */ /* 0x000fe200000006ff */
[----:B------:R-:W-:Y:S01]  /*0f30*/  VIADD R19, R16, 0x80 ;  /* 0x0000008010137836 */ /* 0x000fe20000000000 */
[CC--:B------:R-:W-:Y:S01]  /*0f40*/  LEA.HI R4, R0.reuse, R197.reuse, RZ, 0x3 ;  /* 0x000000c500047211 */ /* 0x0c0fe200078f18ff */
[----:B------:R-:W-:Y:S01]  /*0f50*/  STL [R1+0x84], R12 ;  /* 0x0000840c01007387 */ /* 0x000fe20000100800 */
[----:B------:R-:W-:Y:S01]  /*0f60*/  LEA.HI R0, R0, R197, RZ, 0x6 ;  /* 0x000000c500007211 */ /* 0x000fe200078f30ff */
[----:B------:R-:W-:Y:S01]  /*0f70*/  VIADD R192, R16, 0xa0 ;  /* 0x000000a010c07836 */ /* 0x000fe20000000000 */
[-C--:B------:R-:W-:Y:S01]  /*0f80*/  LEA.HI R5, R3, R196.reuse, RZ, 0x6 ;  /* 0x000000c403057211 */ /* 0x080fe200078f30ff */
[----:B------:R0:W-:Y:S01]  /*0f90*/  STL [R1+0x48], R8 ;  /* 0x0000480801007387 */ /* 0x0001e20000100800 */
[----:B------:R-:W-:Y:S01]  /*0fa0*/  LOP3.LUT R225, R225, 0x1c0, RZ, 0xc0, !PT ;  /* 0x000001c0e1e17812 */ /* 0x000fe200078ec0ff */
[----:B------:R-:W-:Y:S01]  /*0fb0*/  IMAD.SHL.U32 R0, R0, 0x80, RZ ;  /* 0x0000008000007824 */ /* 0x000fe200078e00ff */
[----:B------:R-:W-:Y:S01]  /*0fc0*/  LOP3.LUT R227, R227, 0x1c0, RZ, 0xc0, !PT ;  /* 0x000001c0e3e37812 */ /* 0x000fe200078ec0ff */
[----:B------:R-:W-:Y:S01]  /*0fd0*/  IMAD.SHL.U32 R6, R5, 0x80, RZ ;  /* 0x0000008005067824 */ /* 0x000fe200078e00ff */
[----:B------:R-:W-:Y:S01]  /*0fe0*/  LEA.HI R202, R3, R196, RZ, 0x3 ;  /* 0x000000c403ca7211 */ /* 0x000fe200078f18ff */
[----:B------:R-:W-:Y:S01]  /*0ff0*/  STL [R1+0x34], R14 ;  /* 0x0000340e01007387 */ /* 0x000fe20000100800 */
[----:B------:R-:W-:-:S02]  /*1000*/  SHF.R.U32.HI R15, RZ, 0x3, R225 ;  /* 0x00000003ff0f7819 */ /* 0x000fc400000116e1 */
[----:B------:R-:W-:Y:S01]  /*1010*/  SHF.R.U32.HI R228, RZ, 0x3, R227 ;  /* 0x00000003ffe47819 */ /* 0x000fe200000116e3 */
[----:B------:R-:W-:Y:S01]  /*1020*/  STL [R1+0x58], RZ ;  /* 0x000058ff01007387 */ /* 0x000fe20000100800 */
[--C-:B------:R-:W-:Y:S02]  /*1030*/  LOP3.LUT R3, R227, 0x38, R4.reuse, 0xf8, !PT ;  /* 0x00000038e3037812 */ /* 0x100fe400078ef804 */
[----:B------:R-:W-:Y:S02]  /*1040*/  LOP3.LUT R7, R225, 0x38, R4, 0xf8, !PT ;  /* 0x00000038e1077812 */ /* 0x000fe400078ef804 */
[--C-:B------:R-:W-:Y:S02]  /*1050*/  LOP3.LUT R5, R227, 0x38, R202.reuse, 0xf8, !PT ;  /* 0x00000038e3057812 */ /* 0x100fe400078ef8ca */
[----:B0-----:R-:W-:Y:S02]  /*1060*/  LOP3.LUT R8, R225, 0x38, R202, 0xf8, !PT ;  /* 0x00000038e1087812 */ /* 0x001fe400078ef8ca */
[----:B------:R-:W-:-:S02]  /*1070*/  LOP3.LUT R0, R0, 0xffffe000, RZ, 0xc0, !PT ;  /* 0xffffe00000007812 */ /* 0x000fc400078ec0ff */
[-C--:B------:R-:W-:Y:S02]  /*1080*/  LOP3.LUT R3, R3, R228.reuse, RZ, 0x3c, !PT ;  /* 0x000000e403037212 */ /* 0x080fe400078e3cff */
[-C--:B------:R-:W-:Y:S02]  /*1090*/  LOP3.LUT R7, R7, R15.reuse, RZ, 0x3c, !PT ;  /* 0x0000000f07077212 */ /* 0x080fe400078e3cff */
[----:B------:R-:W-:Y:S02]  /*10a0*/  LOP3.LUT R6, R6, 0xffffe000, RZ, 0xc0, !PT ;  /* 0xffffe00006067812 */ /* 0x000fe400078ec0ff */
[----:B------:R-:W-:Y:S02]  /*10b0*/  LOP3.LUT R5, R5, R228, RZ, 0x3c, !PT ;  /* 0x000000e405057212 */ /* 0x000fe400078e3cff */
[----:B------:R-:W-:Y:S02]  /*10c0*/  LOP3.LUT R9, R8, R15, RZ, 0x3c, !PT ;  /* 0x0000000f08097212 */ /* 0x000fe400078e3cff */
[----:B------:R-:W-:-:S02]  /*10d0*/  IADD3 R3, R3, R0, R229 ;  /* 0x0000000003037210 */ /* 0x000fc40007ffe0e5 */
[----:B------:R-:W-:Y:S02]  /*10e0*/  IADD3 R8, R7, R0, R14 ;  /* 0x0000000007087210 */ /* 0x000fe40007ffe00e */
[-C--:B------:R-:W-:Y:S02]  /*10f0*/  IADD3 R7, R5, R6.reuse, R229 ;  /* 0x0000000605077210 */ /* 0x080fe40007ffe0e5 */
[----:B------:R-:W-:Y:S02]  /*1100*/  MOV R0, UR5 ;  /* 0x0000000500007c02 */ /* 0x000fe40008000f00 */
[----:B------:R-:W-:Y:S01]  /*1110*/  SHF.R.S32.HI R5, RZ, 0x3, R10 ;  /* 0x00000003ff057819 */ /* 0x000fe2000001140a */
[----:B------:R-:W-:Y:S01]  /*1120*/  IMAD.SHL.U32 R10, R11, 0x8, RZ ;  /* 0x000000080b0a7824 */ /* 0x000fe200078e00ff */
[----:B------:R-:W-:Y:S01]  /*1130*/  LOP3.LUT R13, R13, 0x7ffffffc, RZ, 0xc0, !PT ;  /* 0x7ffffffc0d0d7812 */ /* 0x000fe200078ec0ff */
[----:B------:R0:W-:Y:S01]  /*1140*/  STL [R1+0x38], R0 ;  /* 0x0000380001007387 */ /* 0x0001e20000100800 */
[----:B------:R-:W-:-:S02]  /*1150*/  IADD3 R9, R9, R6, R14 ;  /* 0x0000000609097210 */ /* 0x000fc40007ffe00e */
[----:B------:R-:W-:Y:S01]  /*1160*/  SHF.R.S32.HI R201, RZ, 0x3, R4 ;  /* 0x00000003ffc97819 */ /* 0x000fe20000011404 */
[----:B------:R1:W-:Y:S01]  /*1170*/  STL [R1+0x60], R5 ;  /* 0x0000600501007387 */ /* 0x0003e20000100800 */
[----:B------:R-:W-:Y:S01]  /*1180*/  IMAD.IADD R6, R20, 0x1, -R13 ;  /* 0x0000000114067824 */ /* 0x000fe200078e0a0d */
[----:B------:R-:W-:Y:S02]  /*1190*/  LEA R3, R3, UR4, 0x1 ;  /* 0x0000000403037c11 */ /* 0x000fe4000f8e08ff */
[----:B------:R-:W-:Y:S02]  /*11a0*/  SHF.R.S32.HI R17, RZ, 0x1f, R16 ;  /* 0x0000001fff117819 */ /* 0x000fe40000011410 */
[----:B0-----:R-:W-:Y:S02]  /*11b0*/  LEA.HI R0, R21, R21, RZ, 0x1 ;  /* 0x0000001515007211 */ /* 0x001fe400078f08ff */
[----:B------:R-:W-:Y:S02]  /*11c0*/  IADD3 R222, R194, 0x30, RZ ;  /* 0x00000030c2de7810 */ /* 0x000fe40007ffe0ff */
[----:B-1----:R-:W-:-:S02]  /*11d0*/  MOV R5, UR4 ;  /* 0x0000000400057c02 */ /* 0x002fc40008000f00 */
[----:B------:R-:W-:Y:S02]  /*11e0*/  LOP3.LUT R0, R0, 0x1ffffffe, RZ, 0xc0, !PT ;  /* 0x1ffffffe00007812 */ /* 0x000fe400078ec0ff */
[----:B------:R-:W-:Y:S01]  /*11f0*/  SHF.R.S32.HI R216, RZ, 0x1f, R23 ;  /* 0x0000001fffd87819 */ /* 0x000fe20000011417 */
[----:B------:R0:W-:Y:S01]  /*1200*/  STL [R1+0x7c], R5 ;  /* 0x00007c0501007387 */ /* 0x0001e20000100800 */
[----:B------:R-:W-:Y:S01]  /*1210*/  SHF.R.S32.HI R205, RZ, 0x1f, R19 ;  /* 0x0000001fffcd7819 */ /* 0x000fe20000011413 */
[----:B------:R-:W-:Y:S01]  /*1220*/  IMAD.IADD R0, R21, 0x1, -R0 ;  /* 0x0000000115007824 */ /* 0x000fe200078e0a00 */
[----:B------:R-:W-:Y:S01]  /*1230*/  SHF.R.S32.HI R204, RZ, 0x1f, R192 ;  /* 0x0000001fffcc7819 */ /* 0x000fe200000114c0 */
[----:B------:R-:W-:Y:S01]  /*1240*/  STL [R1+0x88], R10 ;  /* 0x0000880a01007387 */ /* 0x000fe20000100800 */
[----:B------:R-:W-:Y:S02]  /*1250*/  SHF.R.S32.HI R202, RZ, 0x3, R202 ;  /* 0x00000003ffca7819 */ /* 0x000fe400000114ca */
[----:B------:R-:W-:Y:S01]  /*1260*/  LEA R0, R0, R12, 0x3 ;  /* 0x0000000c00007211 */ /* 0x000fe200078e18ff */
[----:B------:R-:W-:Y:S01]  /*1270*/  STL [R1+0x40], R6 ;  /* 0x0000400601007387 */ /* 0x000fe20000100800 */
[----:B0-----:R-:W-:-:S04]  /*1280*/  LOP3.LUT R5, R225, 0x38, R16, 0xf8, !PT ;  /* 0x00000038e1057812 */ /* 0x001fc800078ef810 */
[----:B------:R-:W-:-:S04]  /*1290*/  LOP3.LUT R5, R14, R5, R15, 0xf6, !PT ;  /* 0x000000050e057212 */ /* 0x000fc800078ef60f */
[----:B------:R-:W-:Y:S02]  /*12a0*/  LEA R4, R5, UR4, 0x1 ;  /* 0x0000000405047c11 */ /* 0x000fe4000f8e08ff */
[----:B------:R-:W-:-:S03]  /*12b0*/  LEA R5, R8, UR4, 0x1 ;  /* 0x0000000408057c11 */ /* 0x000fc6000f8e08ff */
[----:B------:R0:W-:Y:S04]  /*12c0*/  STL [R1+0x74], R4 ;  /* 0x0000740401007387 */ /* 0x0001e80000100800 */
[----:B------:R1:W-:Y:S04]  /*12d0*/  STL [R1+0x78], R3 ;  /* 0x0000780301007387 */ /* 0x0003e80000100800 */
[----:B------:R2:W-:Y:S01]  /*12e0*/  STL [R1+0x6c], R5 ;  /* 0x00006c0501007387 */ /* 0x0005e20000100800 */
[----:B0-----:R-:W-:Y:S02]  /*12f0*/  LEA R4, R7, UR4, 0x1 ;  /* 0x0000000407047c11 */ /* 0x001fe4000f8e08ff */
[----:B-1----:R-:W-:-:S03]  /*1300*/  LEA R3, R9, UR4, 0x1 ;  /* 0x0000000409037c11 */ /* 0x002fc6000f8e08ff */
[----:B------:R2:W-:Y:S04]  /*1310*/  STL [R1+0x70], R4 ;  /* 0x0000700401007387 */ /* 0x0005e80000100800 */
[----:B------:R2:W-:Y:S04]  /*1320*/  STL [R1+0x44], R0 ;  /* 0x0000440001007387 */ /* 0x0005e80000100800 */
[----:B------:R2:W-:Y:S02]  /*1330*/  STL [R1+0x68], R3 ;  /* 0x0000680301007387 */ /* 0x0005e40000100800 */
.L_x_5163:
[----:B------:R-:W-:Y:S01]  /*1340*/  ULDC.64 UR4, c[0x0][0xa28] ;  /* 0x00028a0000047ab9 */ /* 0x000fe20000000a00 */
[----:B0-23--:R-:W0:Y:S01]  /*1350*/  LDC.64 R6, c[0x0][0xa08] ;  /* 0x00028200ff067b82 */ /* 0x00de220000000a00 */
[----:B------:R-:W-:Y:S01]  /*1360*/  ISETP.NE.U32.AND P0, PT, RZ, UR4, PT ;  /* 0x00000004ff007c0c */ /* 0x000fe2000bf05070 */
[----:B--2---:R-:W-:Y:S01]  /*1370*/  IMAD.MOV.U32 R0, RZ, RZ, RZ ;  /* 0x000000ffff007224 */ /* 0x004fe200078e00ff */
[----:B------:R-:W-:Y:S01]  /*1380*/  ULDC UR6, c[0x0][0x424] ;  /* 0x0001090000067ab9 */ /* 0x000fe20000000800 */
[----:B------:R-:W-:Y:S01]  /*1390*/  IMAD.MOV.U32 R126, RZ, RZ, RZ ;  /* 0x000000ffff7e7224 */ /* 0x000fe200078e00ff */
[----:B------:R-:W-:Y:S01]  /*13a0*/  ISETP.NE.AND.EX P0, PT, RZ, UR5, PT, P0 ;  /* 0x00000005ff007c0c */ /* 0x000fe2000bf05300 */
[----:B------:R-:W-:Y:S02]  /*13b0*/  ULDC.64 UR4, c[0x0][0xa18] ;  /* 0x0002860000047ab9 */ /* 0x000fe40000000a00 */
[----:B------:R-:W-:-:S04]  /*13c0*/  ISETP.NE.U32.AND P1, PT, RZ, UR4, PT ;  /* 0x00000004ff007c0c */ /* 0x000fc8000bf25070 */
[----:B------:R-:W-:Y:S01]  /*13d0*/  ISETP.NE.AND.EX P1, PT, RZ, UR5, PT, P1 ;  /* 0x00000005ff007c0c */ /* 0x000fe2000bf25310 */
[----:B------:R-:W-:Y:S02]  /*13e0*/  ULDC.64 UR4, c[0x0][0xa08] ;  /* 0x0002820000047ab9 */ /* 0x000fe40000000a00 */
[----:B------:R-:W-:-:S03]  /*13f0*/  ISETP.NE.U32.AND P3, PT, RZ, UR4, PT ;  /* 0x00000004ff007c0c */ /* 0x000fc6000bf65070 */
[----:B----4-:R-:W1:Y:S01]  /*1400*/  @P0 LDC.64 R4, c[0x0][0xa28] ;  /* 0x00028a00ff040b82 */ /* 0x010e620000000a00 */
        /* <DEDUP_REMOVED lines=13> */
[----:B------:R-:W-:-:S04]  /*14e0*/  UISETP.NE.U32.AND UP0, UPT, UR4, URZ, UPT ;  /* 0x0000003f0400728c */ /* 0x000fc8000bf05070 */
[----:B------:R-:W-:-:S03]  /*14f0*/  UISETP.NE.AND.EX UP0, UPT, UR5, URZ, UPT, UP0 ;  /* 0x0000003f0500728c */ /* 0x000fc6000bf05300 */
[----:B------:R-:W-:Y:S02]  /*1500*/  ULDC.64 UR4, c[0x0][0xa20] ;  /* 0x0002880000047ab9 */ /* 0x000fe40000000a00 */
[----:B------:R-:W-:Y:S01]  /*1510*/  ISETP.NE.U32.AND P2, PT, RZ, UR4, PT ;  /* 0x00000004ff007c0c */ /* 0x000fe2000bf45070 */
[----:B------:R-:W-:-:S03]  /*1520*/  USEL UR4, UR6, 0x1, UP0 ;  /* 0x0000000106047887 */ /* 0x000fc60008000000 */
[----:B------:R-:W-:Y:S01]  /*1530*/  ULDC UR6, c[0x0][0x2f0] ;  /* 0x0000bc0000067ab9 */ /* 0x000fe20000000800 */
[----:B------:R-:W-:Y:S01]  /*1540*/  ISETP.NE.AND.EX P2, PT, RZ, UR5, PT, P2 ;  /* 0x00000005ff007c0c */ /* 0x000fe2000bf45320 */
[----:B------:R-:W-:Y:S01]  /*1550*/  UIMAD UR6, UR4, UR6, URZ ;  /* 0x00000006040672a4 */ /* 0x000fe2000f8e023f */
[----:B------:R-:W-:Y:S01]  /*1560*/  ULDC UR7, c[0x0][0x348] ;  /* 0x0000d20000077ab9 */ /* 0x000fe20000000800 */
[----:B--2---:R-:W-:Y:S10]  /*1570*/  @P1 BRA `(.L_x_4863) ;  /* 0x0000000000241947 */ /* 0x004ff40003800000 */
        /* <DEDUP_REMOVED lines=9> */
.L_x_4863:
[----:B------:R-:W-:Y:S01]  /*1610*/  MOV R25, UR7 ;  /* 0x0000000700197c02 */ /* 0x000fe20008000f00 */
[----:B------:R-:W-:Y:S01]  /*1620*/  IMAD.U32 R27, RZ, RZ, UR6 ;  /* 0x00000006ff1b7e24 */ /* 0x000fe2000f8e00ff */
[----:B------:R-:W-:Y:S06]  /*1630*/  @!P2 BRA `(.L_x_4864) ;  /* 0x000000000010a947 */ /* 0x000fec0003800000 */
[----:B------:R-:W0:Y:S02]  /*1640*/  LDC.64 R4, c[0x0][0xa20] ;  /* 0x00028800ff047b82 */ /* 0x000e240000000a00 */
[----:B0-----:R-:W-:-:S05]  /*1650*/  IMAD.WIDE R4, R31, 0x4, R4 ;  /* 0x000000041f047825 */ /* 0x001fca00078e0204 */
[----:B------:R0:W5:Y:S01]  /*1660*/  LDG.E R27, desc[UR60][R4.64] ;  /* 0x0000003c041b7981 */ /* 0x000162000c1e1900 */
[----:B------:R-:W-:Y:S05]  /*1670*/  BRA `(.L_x_4865) ;  /* 0x0000000000107947 */ /* 0x000fea0003800000 */
.L_x_4864:
[----:B------:R-:W-:Y:S05]  /*1680*/  @!P3 BRA `(.L_x_4865) ;  /* 0x00000000000cb947 */ /* 0x000fea0003800000 */
[----:B------:R-:W2:Y:S04]  /*1690*/  LDG.E R4, desc[UR60][R10.64] ;  /* 0x0000003c0a047981 */ /* 0x000ea8000c1e1900 */
[----:B------:R-:W2:Y:S02]  /*16a0*/  LDG.E R27, desc[UR60][R10.64+0x4] ;  /* 0x0000043c0a1b7981 */ /* 0x000ea4000c1e1900 */
[----:B--2---:R-:W-:-:S07]  /*16b0*/  IMAD.IADD R27, R27, 0x1, -R4 ;  /* 0x000000011b1b7824 */ /* 0x004fce00078e0a04 */
.L_x_4865:
        /* <DEDUP_REMOVED lines=13> */
[----:B------:R-:W4:Y:S01]  /*1790*/  @P0 LDG.E R8, desc[UR60][R4.64+0x4] ;  /* 0x0000043c04080981 */ /* 0x000f22000c1e1900 */
[----:B---3--:R-:W-:-:S05]  /*17a0*/  @P1 IMAD.WIDE R6, R31, 0x4, R6 ;  /* 0x000000041f061825 */ /* 0x008fca00078e0206 */
[----:B------:R0:W5:Y:S01]  /*17b0*/  @P1 LDG.E R138, desc[UR60][R6.64] ;  /* 0x0000003c068a1981 */ /* 0x000162000c1e1900 */
[----:B-1----:R-:W-:Y:S02]  /*17c0*/  ISETP.NE.AND P1, PT, R9, 0x1, PT ;  /* 0x000000010900780c */ /* 0x002fe40003f25270 */
[----:B------:R-:W-:Y:S02]  /*17d0*/  SHF.L.U32 R11, R29, 0x7, RZ ;  /* 0x000000071d0b7819 */ /* 0x000fe400000006ff */
[----:B--2---:R-:W-:-:S03]  /*17e0*/  ISETP.GE.AND P2, PT, R13, 0x1, PT ;  /* 0x000000010d00780c */ /* 0x004fc60003f46270 */
[----:B------:R1:W-:Y:S06]  /*17f0*/  STL [R1+0x30], R11 ;  /* 0x0000300b01007387 */ /* 0x0003ec0000100800 */
[----:B------:R-:W2:Y:S08]  /*1800*/  @P1 LDC R10, c[0x0][0x44c] ;  /* 0x00011300ff0a1b82 */ /* 0x000eb00000000800 */
[----:B------:R-:W3:Y:S01]  /*1810*/  @P1 LDC R9, c[0x0][0x450] ;  /* 0x00011400ff091b82 */ /* 0x000ee20000000800 */
[----:B----4-:R-:W-:-:S02]  /*1820*/  @P0 IMAD.IADD R25, R8, 0x1, -R3 ;  /* 0x0000000108190824 */ /* 0x010fc400078e0a03 */
[----:B------:R-:W-:Y:S02]  /*1830*/  IMAD.IADD R8, R27, 0x1, -R0 ;  /* 0x000000011b087824 */ /* 0x000fe400078e0a00 */
[----:B------:R-:W-:Y:S02]  /*1840*/  VIADD R3, R11, 0x7f ;  /* 0x0000007f0b037836 */ /* 0x000fe40000000000 */
[----:B------:R-:W-:Y:S02]  /*1850*/  IMAD.IADD R200, R8, 0x1, R25 ;  /* 0x0000000108c87824 */ /* 0x000fe400078e0219 */
[----:B--2---:R-:W-:-:S04]  /*1860*/  @P1 IMAD.HI.U32 R4, R3, R10, RZ ;  /* 0x0000000a03041227 */ /* 0x004fc800078e00ff */
[C---:B------:R-:W-:Y:S01]  /*1870*/  VIADD R0, R200.reuse, 0x5f ;  /* 0x0000005fc8007836 */ /* 0x040fe20000000000 */
[----:B---3--:R-:W-:Y:S02]  /*1880*/  @P1 SHF.R.U32.HI R3, RZ, R9, R4 ;  /* 0x00000009ff031219 */ /* 0x008fe40000011604 */
[----:B------:R-:W-:Y:S01]  /*1890*/  IADD3 R4, R200, 0x1, -R199 ;  /* 0x00000001c8047810 */ /* 0x000fe20007ffe8c7 */
[----:B------:R-:W-:-:S03]  /*18a0*/  IMAD.HI R0, R0, 0x2aaaaaab, RZ ;  /* 0x2aaaaaab00007827 */ /* 0x000fc600078e02ff */
[----:B0-----:R-:W-:Y:S02]  /*18b0*/  IADD3 R7, R4, R3, RZ ;  /* 0x0000000304077210 */ /* 0x001fe40007ffe0ff */
[----:B------:R-:W-:-:S04]  /*18c0*/  SHF.R.U32.HI R139, RZ, 0x1f, R0 ;  /* 0x0000001fff8b7819 */ /* 0x000fc80000011600 */
[----:B------:R-:W-:Y:S01]  /*18d0*/  LEA.HI.SX32 R139, R0, R139, 0x1c ;  /* 0x0000008b008b7211 */ /* 0x000fe200078fe2ff */
        /* <DEDUP_REMOVED lines=13> */
.L_x_4868:
[----:B------:R-:W-:-:S13]  /*19b0*/  ISETP.NE.AND P0, PT, R13, 0x1, PT ;  /* 0x000000010d00780c */ /* 0x000fda0003f05270 */
[----:B------:R-:W0:Y:S02]  /*19c0*/  @P0 LDC.64 R4, c[0x0][0x9e8] ;  /* 0x00027a00ff040b82 */ /* 0x000e240000000a00 */
[----:B0-----:R-:W-:-:S05]  /*19d0*/  @P0 IMAD.HI.U32 R4, R3, R4, RZ ;  /* 0x0000000403040227 */ /* 0x001fca00078e00ff */
[----:B------:R-:W-:-:S07]  /*19e0*/  @P0 SHF.R.U32.HI R3, RZ, R5, R4 ;  /* 0x00000005ff030219 */ /* 0x000fce0000011604 */
.L_x_4869:
[----:B------:R-:W-:Y:S05]  /*19f0*/  BSYNC B0 ;  /* 0x0000000000007941 */ /* 0x000fea0003800000 */
.L_x_4867:
[----:B------:R-:W-:-:S05]  /*1a00*/  IMAD R3, R3, R13, R13 ;  /* 0x0000000d03037224 */ /* 0x000fca00078e020d */
[----:B------:R-:W-:-:S07]  /*1a10*/  VIMNMX R0, R0, R3, PT ;  /* 0x0000000300007248 */ /* 0x000fce0003fe0100 */
.L_x_4866:
[----:B------:R-:W0:Y:S01]  /*1a20*/  @P1 LDC R4, c[0x0][0x44c] ;  /* 0x00011300ff041b82 */ /* 0x000e220000000800 */
[----:B------:R-:W-:Y:S01]  /*1a30*/  IMAD.MOV.U32 R3, RZ, RZ, R11 ;  /* 0x000000ffff037224 */ /* 0x000fe200078e000b */
[----:B------:R-:W-:Y:S01]  /*1a40*/  IADD3 R140, R200, -R199, RZ ;  /* 0x800000c7c88c7210 */ /* 0x000fe20007ffe0ff */
[----:B------:R-:W-:-:S05]  /*1a50*/  ULDC UR4, c[0x0][0x9dc] ;  /* 0x0002770000047ab9 */ /* 0x000fca0000000800 */
[----:B------:R-:W1:Y:S01]  /*1a60*/  @P1 LDC R5, c[0x0][0x450] ;  /* 0x00011400ff051b82 */ /* 0x000e620000000800 */
[----:B0-----:R-:W-:-:S05]  /*1a70*/  @P1 IMAD.HI.U32 R4, R11, R4, RZ ;  /* 0x000000040b041227 */ /* 0x001fca00078e00ff */
[----:B-1----:R-:W-:-:S05]  /*1a80*/  @P1 SHF.R.U32.HI R3, RZ, R5, R4 ;  /* 0x00000005ff031219 */ /* 0x002fca0000011604 */
        /* <DEDUP_REMOVED lines=13> */
.L_x_4872:
[----:B------:R-:W-:-:S13]  /*1b60*/  ISETP.NE.AND P0, PT, R13, 0x1, PT ;  /* 0x000000010d00780c */ /* 0x000fda0003f05270 */
[----:B------:R-:W0:Y:S02]  /*1b70*/  @P0 LDC.64 R6, c[0x0][0x9e8] ;  /* 0x00027a00ff060b82 */ /* 0x000e240000000a00 */
[----:B0-----:R-:W-:-:S05]  /*1b80*/  @P0 IMAD.HI.U32 R6, R3, R6, RZ ;  /* 0x0000000603060227 */ /* 0x001fca00078e00ff */
[----:B------:R-:W-:-:S07]  /*1b90*/  @P0 SHF.R.U32.HI R3, RZ, R7, R6 ;  /* 0x00000007ff030219 */ /* 0x000fce0000011606 */
.L_x_4873:
[----:B------:R-:W-:Y:S05]  /*1ba0*/  BSYNC B0 ;  /* 0x0000000000007941 */ /* 0x000fea0003800000 */
.L_x_4871:
[----:B------:R-:W-:-:S05]  /*1bb0*/  IMAD R3, R3, R13, RZ ;  /* 0x0000000d03037224 */ /* 0x000fca00078e02ff */
[----:B------:R-:W-:-:S07]  /*1bc0*/  VIMNMX R4, R4, R3, !PT ;  /* 0x0000000304047248 */ /* 0x000fce0007fe0100 */
.L_x_4870:
[----:B------:R-:W-:Y:S01]  /*1bd0*/  VIADD R0, R0, 0x5f ;  /* 0x0000005f00007836 */ /* 0x000fe20000000000 */
[----:B------:R-:W-:Y:S01]  /*1be0*/  PLOP3.LUT P2, PT, PT, PT, PT, 0x80, 0x0 ;  /* 0x000000000000781c */ /* 0x000fe20003f4f070 */
[----:B------:R-:W-:-:S04]  /*1bf0*/  IMAD.HI R4, R4, 0x2aaaaaab, RZ ;  /* 0x2aaaaaab04047827 */ /* 0x000fc800078e02ff */
[----:B------:R-:W-:Y:S01]  /*1c00*/  IMAD.HI R0, R0, 0x2aaaaaab, RZ ;  /* 0x2aaaaaab00007827 */ /* 0x000fe200078e02ff */
[----:B------:R-:W-:-:S04]  /*1c10*/  SHF.R.U32.HI R5, RZ, 0x1f, R4 ;  /* 0x0000001fff057819 */ /* 0x000fc80000011604 */
[----:B------:R-:W-:Y:S02]  /*1c20*/  SHF.R.U32.HI R3, RZ, 0x1f, R0 ;  /* 0x0000001fff037819 */ /* 0x000fe40000011600 */
[----:B------:R-:W-:Y:S02]  /*1c30*/  LEA.HI.SX32 R5, R4, R5, 0x1c ;  /* 0x0000000504057211 */ /* 0x000fe400078fe2ff */
[----:B------:R-:W-:Y:S02]  /*1c40*/  LEA.HI.SX32 R0, R0, R3, 0x1c ;  /* 0x0000000300007211 */ /* 0x000fe400078fe2ff */
[----:B------:R-:W-:Y:S02]  /*1c50*/  VIMNMX R5, RZ, R5, !PT ;  /* 0x00000005ff057248 */ /* 0x000fe40007fe0100 */
[----:B------:R-:W-:-:S03]  /*1c60*/  VIMNMX R0, R139, R0, PT ;  /* 0x000000008b007248 */ /* 0x000fc60003fe0100 */
[--C-:B------:R-:W-:Y:S02]  /*1c70*/  IMAD R5, R5, 0x60, -R8.reuse ;  /* 0x0000006005057824 */ /* 0x100fe400078e0a08 */
[----:B------:R-:W-:-:S03]  /*1c80*/  IMAD R0, R0, 0x60, -R8 ;  /* 0x0000006000007824 */ /* 0x000fc600078e0a08 */
[----:B------:R-:W-:Y:S02]  /*1c90*/  VIMNMX R5, RZ, R5, !PT ;  /* 0x00000005ff057248 */ /* 0x000fe40007fe0100 */
[----:B------:R-:W-:-:S03]  /*1ca0*/  VIMNMX R0, R0, R25, PT ;  /* 0x0000001900007248 */ /* 0x000fc60003fe0100 */
[----:B------:R-:W-:Y:S01]  /*1cb0*/  IMAD.WIDE.U32 R124, R5, -0x55555555, RZ ;  /* 0xaaaaaaab057c7825 */ /* 0x000fe200078e00ff */
[----:B------:R-:W-:-:S04]  /*1cc0*/  ISETP.GT.AND P0, PT, R0, R5, PT ;  /* 0x000000050000720c */ /* 0x000fc80003f04270 */
[----:B------:R-:W-:-:S04]  /*1cd0*/  SHF.R.U32.HI R124, RZ, 0x6, R125 ;  /* 0x00000006ff7c7819 */ /* 0x000fc8000001167d */
[----:B------:R-:W-:-:S05]  /*1ce0*/  MOV R24, R124 ;  /* 0x0000007c00187202 */ /* 0x000fca0000000f00 */
[----:B------:R-:W-:-:S04]  /*1cf0*/  @P0 VIADD R0, R0, 0x5f ;  /* 0x0000005f00000836 */ /* 0x000fc80000000000 */
[----:B------:R-:W-:-:S05]  /*1d00*/  @P0 IMAD.HI R0, R0, 0x2aaaaaab, RZ ;  /* 0x2aaaaaab00000827 */ /* 0x000fca00078e02ff */
[----:B------:R-:W-:-:S04]  /*1d10*/  @P0 SHF.R.U32.HI R3, RZ, 0x1f, R0 ;  /* 0x0000001fff030819 */ /* 0x000fc80000011600 */
[----:B------:R-:W-:-:S04]  /*1d20*/  @P0 LEA.HI.SX32 R24, R0, R3, 0x1c ;  /* 0x0000000300180211 */ /* 0x000fc800078fe2ff */
        /* <DEDUP_REMOVED lines=21> */
[----:B-1---5:R-:W-:Y:S05]  /*1e80*/  CALL.ABS.NOINC R14 ;  /* 0x000000000e007343 */ /* 0x022fea0003c00000 */
.L_x_4876:
[----:B------:R-:W-:Y:S05]  /*1e90*/  BSYNC B6 ;  /* 0x0000000000067941 */ /* 0x000fea0003800000 */
.L_x_4875:
        /* <DEDUP_REMOVED lines=20> */
.L_x_4878:
[----:B------:R-:W-:Y:S05]  /*1fe0*/  BSYNC B6 ;  /* 0x0000000000067941 */ /* 0x000fea0003800000 */
.L_x_4877:
[----:B------:R-:W-:Y:S01]  /*1ff0*/  ULDC.64 UR4, c[0x0][0x9f8] ;  /* 0x00027e0000047ab9 */ /* 0x000fe20000000a00 */
[----:B------:R-:W2:Y:S01]  /*2000*/  LDL R28, [R1+0x34] ;  /* 0x00003400011c7983 */ /* 0x000ea20000100800 */
[----:B------:R-:W-:-:S03]  /*2010*/  ISETP.NE.U32.AND P0, PT, RZ, UR4, PT ;  /* 0x00000004ff007c0c */ /* 0x000fc6000bf05070 */
[----:B------:R-:W3:Y:S01]  /*2020*/  LDL R21, [R1+0x48] ;  /* 0x0000480001157983 */ /* 0x000ee20000100800 */
[----:B------:R-:W-:Y:S01]  /*2030*/  ISETP.NE.AND.EX P0, PT, RZ, UR5, PT, P0 ;  /* 0x00000005ff007c0c */ /* 0x000fe2000bf05300 */
[----:B------:R-:W-:Y:S01]  /*2040*/  IMAD.MOV.U32 R0, RZ, RZ, R31 ;  /* 0x000000ffff007224 */ /* 0x000fe200078e001f */
[----:B------:R-:W0:Y:S01]  /*2050*/  LDC.64 R96, c[0x0][0x3f8] ;  /* 0x0000fe00ff607b82 */ /* 0x000e220000000a00 */
[----:B------:R-:W4:Y:S01]  /*2060*/  LDL R20, [R1+0x5c] ;  /* 0x00005c0001147983 */ /* 0x000f220000100800 */
[----:B------:R-:W-:-:S06]  /*2070*/  ULDC UR4, c[0x0][0x2f4] ;  /* 0x0000bd0000047ab9 */ /* 0x000fcc0000000800 */
[----:B------:R-:W1:Y:S08]  /*2080*/  LDC R121, c[0x0][0x3f4] ;  /* 0x0000fd00ff797b82 */ /* 0x000e700000000800 */
[----:B------:R-:W0:Y:S08]  /*2090*/  @P0 LDC.64 R4, c[0x0][0x9f8] ;  /* 0x00027e00ff040b82 */ /* 0x000e300000000a00 */
[----:B------:R-:W1:Y:S01]  /*20a0*/  LDC.64 R90, c[0x0][0x408] ;  /* 0x00010200ff5a7b82 */ /* 0x000e620000000a00 */
[----:B0-----:R-:W-:-:S05]  /*20b0*/  @P0 IMAD.WIDE R4, R31, 0x4, R4 ;  /* 0x000000041f040825 */ /* 0x001fca00078e0204 */
[----:B------:R0:W4:Y:S01]  /*20c0*/  @P0 LDG.E R0, desc[UR60][R4.64] ;  /* 0x0000003c04000981 */ /* 0x000122000c1e1900 */
[----:B------:R-:W-:Y:S01]  /*20d0*/  ISETP.GE.AND P1, PT, R197, UR4, PT ;  /* 0x00000004c5007c0c */ /* 0x000fe2000bf26270 */
[--C-:B------:R-:W-:Y:S01]  /*20e0*/  IMAD.WIDE.U32 R98, R218, R96, R16.reuse ;  /* 0x00000060da627225 */ /* 0x100fe200078e0010 */
[----:B------:R-:W-:Y:S01]  /*20f0*/  ISETP.GE.AND P0, PT, R16, UR4, PT ;  /* 0x0000000410007c0c */ /* 0x000fe2000bf06270 */
[----:B------:R-:W0:Y:S01]  /*2100*/  S2R R141, SR_TID.X ;  /* 0x00000000008d7919 */ /* 0x000e220000002100 */
[----:B------:R-:W-:Y:S01]  /*2110*/  SEL R6, RZ, 0xffffffff, P1 ;  /* 0xffffffffff067807 */ /* 0x000fe20000800000 */
[----:B-1----:R-:W-:Y:S01]  /*2120*/  IMAD.WIDE.U32 R92, R218, R90, R16 ;  /* 0x0000005ada5c7225 */ /* 0x002fe200078e0010 */
[----:B------:R-:W-:Y:S02]  /*2130*/  SEL R3, RZ, 0x1, P0 ;  /* 0x00000001ff037807 */ /* 0x000fe40000000000 */
[----:B------:R-:W-:Y:S01]  /*2140*/  SHF.R.S32.HI R7, RZ, 0x1f, R218 ;  /* 0x0000001fff077819 */ /* 0x000fe200000114da */
[----:B------:R-:W-:Y:S01]  /*2150*/  IMAD.SHL.U32 R6, R6, 0x2, RZ ;  /* 0x0000000206067824 */ /* 0x000fe200078e00ff */
[----:B------:R-:W-:Y:S01]  /*2160*/  ISETP.GE.AND P0, PT, R196, UR4, PT ;  /* 0x00000004c4007c0c */ /* 0x000fe2000bf06270 */
[----:B------:R-:W-:Y:S01]  /*2170*/  IMAD.SHL.U32 R107, R90, 0x40, RZ ;  /* 0x000000405a6b7824 */ /* 0x000fe200078e00ff */
[----:B------:R-:W-:Y:S01]  /*2180*/  ISETP.GE.AND P1, PT, R23, UR4, PT ;  /* 0x0000000417007c0c */ /* 0x000fe2000bf26270 */
[----:B------:R-:W-:Y:S01]  /*2190*/  IMAD R127, R97, 0x60, RZ ;  /* 0x00000060617f7824 */ /* 0x000fe200078e02ff */
[----:B------:R-:W-:Y:S01]  /*21a0*/  LOP3.LUT R3, R6, 0x2, R3, 0xe2, !PT ;  /* 0x0000000206037812 */ /* 0x000fe200078ee203 */
[C---:B------:R-:W-:Y:S01]  /*21b0*/  IMAD R6, R7.reuse, R96, RZ ;  /* 0x0000006007067224 */ /* 0x040fe200078e02ff */
[----:B------:R-:W-:Y:S01]  /*21c0*/  SHF.R.S32.HI R195, RZ, 0x1f, R194 ;  /* 0x0000001fffc37819 */ /* 0x000fe200000114c2 */
[----:B------:R-:W-:Y:S01]  /*21d0*/  IMAD R7, R7, R90, RZ ;  /* 0x0000005a07077224 */ /* 0x000fe200078e02ff */
[----:B0-----:R-:W-:Y:S01]  /*21e0*/  SEL R4, RZ, 0x4, P0 ;  /* 0x00000004ff047807 */ /* 0x001fe20000000000 */
        /* <DEDUP_REMOVED lines=8> */
[-C--:B------:R-:W-:Y:S01]  /*2270*/  ISETP.GE.AND P0, PT, R16, R121.reuse, PT ;  /* 0x000000791000720c */ /* 0x080fe20003f06270 */
[C---:B------:R-:W-:Y:S01]  /*2280*/  IMAD.WIDE.U32 R94, R218.reuse, R90, R194 ;  /* 0x0000005ada5e7225 */ /* 0x040fe200078e00c2 */
[----:B------:R-:W-:Y:S02]  /*2290*/  LOP3.LUT R9, R3, R4, RZ, 0xfc, !PT ;  /* 0x0000000403097212 */ /* 0x000fe400078efcff */
[----:B------:R-:W-:Y:S01]  /*22a0*/  ISETP.GE.AND P1, PT, R197, R121, PT ;  /* 0x00000079c500720c */ /* 0x000fe20003f26270 */
[----:B------:R-:W-:Y:S01]  /*22b0*/  IMAD R5, R218, R91, R7 ;  /* 0x0000005bda057224 */ /* 0x000fe200078e0207 */
[C---:B------:R-:W-:Y:S01]  /*22c0*/  SEL R3, R121.reuse, RZ, P0 ;  /* 0x000000ff79037207 */ /* 0x040fe20000000000 */
[----:B------:R-:W-:Y:S01]  /*22d0*/  IMAD.SHL.U32 R105, R96, 0x40, RZ ;  /* 0x0000004060697824 */ /* 0x000fe200078e00ff */
[----:B------:R-:W-:Y:S01]  /*22e0*/  SEL R4, R121, RZ, P1 ;  /* 0x000000ff79047207 */ /* 0x000fe20000800000 */
[----:B------:R-:W-:Y:S01]  /*22f0*/  IMAD.IADD R95, R95, 0x1, R5 ;  /* 0x000000015f5f7824 */ /* 0x000fe200078e0205 */
[----:B------:R-:W-:Y:S01]  /*2300*/  ISETP.GE.AND P3, PT, R196, R121, PT ;  /* 0x00000079c400720c */ /* 0x000fe20003f66270 */
[----:B------:R-:W-:Y:S01]  /*2310*/  IMAD.IADD R3, R16, 0x1, R3 ;  /* 0x0000000110037824 */ /* 0x000fe200078e0203 */
[----:B------:R-:W-:Y:S01]  /*2320*/  SHF.R.U32.HI R26, RZ, 0x3, R225 ;  /* 0x00000003ff1a7819 */ /* 0x000fe200000116e1 */
[----:B------:R-:W-:Y:S01]  /*2330*/  IMAD.IADD R93, R5, 0x1, R93 ;  /* 0x00000001055d7824 */ /* 0x000fe200078e025d */
[----:B------:R-:W-:Y:S01]  /*2340*/  SEL R7, R121, RZ, P3 ;  /* 0x000000ff79077207 */ /* 0x000fe20001800000 */
[----:B------:R-:W-:Y:S01]  /*2350*/  IMAD.IADD R5, R197, 0x1, R4 ;  /* 0x00000001c5057824 */ /* 0x000fe200078e0204 */
[----:B------:R-:W-:Y:S01]  /*2360*/  SHF.R.S32.HI R4, RZ, 0x1f, R3 ;  /* 0x0000001fff047819 */ /* 0x000fe20000011403 */
[----:B-----5:R-:W-:Y:S01]  /*2370*/  IMAD.WIDE.U32 R94, R138, R90, R94 ;  /* 0x0000005a8a5e7225 */ /* 0x020fe200078e005e */
[----:B------:R-:W-:-:S02]  /*2380*/  IADD3 R11, R196, R7, RZ ;  /* 0x00000007c40b7210 */ /* 0x000fc40007ffe0ff */
[----:B------:R-:W-:Y:S01]  /*2390*/  SHF.R.S32.HI R8, RZ, 0x1f, R5 ;  /* 0x0000001fff087819 */ /* 0x000fe20000011405 */
[----:B------:R-:W-:Y:S01]  /*23a0*/  IMAD.WIDE.U32 R92, R138, R90, R92 ;  /* 0x0000005a8a5c7225 */ /* 0x000fe200078e005c */
[CC--:B------:R-:W-:Y:S02]  /*23b0*/  LEA.HI R6, R4.reuse, R3.reuse, RZ, 0x3 ;  /* 0x0000000304067211 */ /* 0x0c0fe400078f18ff */
[----:B------:R-:W-:Y:S01]  /*23c0*/  LEA.HI R3, R4, R3, RZ, 0x6 ;  /* 0x0000000304037211 */ /* 0x000fe200078f30ff */
[-C--:B------:R-:W-:Y:S01]  /*23d0*/  IMAD.WIDE.U32 R100, R138, R96.reuse, R100 ;  /* 0x000000608a647225 */ /* 0x080fe200078e0064 */
[CC--:B------:R-:W-:Y:S02]  /*23e0*/  LEA.HI R7, R8.reuse, R5.reuse, RZ, 0x6 ;  /* 0x0000000508077211 */ /* 0x0c0fe400078f30ff */
[----:B------:R-:W-:Y:S01]  /*23f0*/  LEA.HI R10, R8, R5, RZ, 0x3 ;  /* 0x00000005080a7211 */ /* 0x000fe200078f18ff */
[----:B------:R-:W-:Y:S01]  /*2400*/  IMAD.WIDE.U32 R98, R138, R96, R98 ;  /* 0x000000608a627225 */ /* 0x000fe200078e0062 */
[----:B------:R-:W-:-:S02]  /*2410*/  SHF.R.S32.HI R4, RZ, 0x6, R3 ;  /* 0x00000006ff047819 */ /* 0x000fc40000011403 */
[--C-:B------:R-:W-:Y:S02]  /*2420*/  LOP3.LUT R3, R227, 0x38, R6.reuse, 0xf8, !PT ;  /* 0x00000038e3037812 */ /* 0x100fe400078ef806 */
[----:B------:R-:W-:Y:S01]  /*2430*/  SHF.R.S32.HI R12, RZ, 0x1f, R11 ;  /* 0x0000001fff0c7819 */ /* 0x000fe2000001140b */
[----:B------:R-:W-:Y:S01]  /*2440*/  IMAD R137, R4, 0x1800, R229 ;  /* 0x0000180004897824 */ /* 0x000fe200078e02e5 */
[----:B------:R-:W-:Y:S02]  /*2450*/  SHF.R.S32.HI R8, RZ, 0x6, R7 ;  /* 0x00000006ff087819 */ /* 0x000fe40000011407 */
[----:B------:R-:W-:Y:S02]  /*2460*/  LOP3.LUT R7, R225, 0x38, R6, 0xf8, !PT ;  /* 0x00000038e1077812 */ /* 0x000fe400078ef806 */
[----:B------:R-:W-:Y:S01]  /*2470*/  LOP3.LUT R5, R227, 0x38, R10, 0xf8, !PT ;  /* 0x00000038e3057812 */ /* 0x000fe200078ef80a */
[----:B------:R-:W-:Y:S01]  /*2480*/  IMAD R136, R8, 0x1800, R229 ;  /* 0x0000180008887824 */ /* 0x000fe200078e02e5 */
[----:B------:R-:W-:-:S02]  /*2490*/  LEA.HI R14, R12, R11, RZ, 0x3 ;  /* 0x0000000b0c0e7211 */ /* 0x000fc400078f18ff */
[----:B------:R-:W-:Y:S02]  /*24a0*/  LOP3.LUT R22, R22, 0xfffffffe, RZ, 0xc0, !PT ;  /* 0xfffffffe16167812 */ /* 0x000fe400078ec0ff */
[----:B------:R-:W-:Y:S02]  /*24b0*/  LOP3.LUT R7, R7, R26, RZ, 0x3c, !PT ;  /* 0x0000001a07077212 */ /* 0x000fe400078e3cff */
[----:B------:R-:W-:Y:S02]  /*24c0*/  LOP3.LUT R5, R5, R228, RZ, 0x3c, !PT ;  /* 0x000000e405057212 */ /* 0x000fe400078e3cff */
[----:B------:R-:W-:Y:S02]  /*24d0*/  LEA.HI R11, R12, R11, RZ, 0x6 ;  /* 0x0000000b0c0b7211 */ /* 0x000fe400078f30ff */
[----:B------:R-:W-:Y:S01]  /*24e0*/  @P3 LOP3.LUT R22, R22, 0x1, RZ, 0xfc, !PT ;  /* 0x0000000116163812 */ /* 0x000fe200078efcff */
[----:B------:R-:W-:Y:S01]  /*24f0*/  IMAD.IADD R136, R136, 0x1, R5 ;  /* 0x0000000188887824 */ /* 0x000fe200078e0205 */
[----:B------:R-:W-:-:S02]  /*2500*/  SHF.R.S32.HI R13, RZ, 0x1f, R138 ;  /* 0x0000001fff0d7819 */ /* 0x000fc4000001148a */
[----:B------:R-:W-:Y:S02]  /*2510*/  LOP3.LUT R5, R225, 0x38, R10, 0xf8, !PT ;  /* 0x00000038e1057812 */ /* 0x000fe400078ef80a */
[----:B------:R-:W-:Y:S02]  /*2520*/  LOP3.LUT R22, R22, 0xfffffffb, RZ, 0xc0, !PT ;  /* 0xfffffffb16167812 */ /* 0x000fe400078ec0ff */
[----:B------:R-:W-:Y:S02]  /*2530*/  LOP3.LUT R5, R5, R26, RZ, 0x3c, !PT ;  /* 0x0000001a05057212 */ /* 0x000fe400078e3cff */
[----:B------:R-:W-:Y:S02]  /*2540*/  SHF.L.U64.HI R106, R90, 0x6, R91 ;  /* 0x000000065a6a7819 */ /* 0x000fe4000001025b */
[----:B------:R-:W-:Y:S02]  /*2550*/  SHF.L.U64.HI R104, R96, 0x6, R97 ;  /* 0x0000000660687819 */ /* 0x000fe40000010261 */
[----:B------:R-:W-:-:S02]  /*2560*/  SHF.R.S32.HI R114, RZ, 0x3, R6 ;  /* 0x00000003ff727819 */ /* 0x000fc40000011406 */
[----:B------:R-:W-:Y:S02]  /*2570*/  SHF.R.S32.HI R113, RZ, 0x3, R10 ;  /* 0x00000003ff717819 */ /* 0x000fe4000001140a */
[----:B------:R-:W-:Y:S02]  /*2580*/  IADD3 R126, R126, R27, RZ ;  /* 0x0000001b7e7e7210 */ /* 0x000fe40007ffe0ff */
[----:B------:R-:W-:Y:S02]  /*2590*/  LEA.HI R141, R141, 0x8, RZ, 0x19 ;  /* 0x000000088d8d7811 */ /* 0x000fe400078fc8ff */
[----:B------:R-:W-:Y:S02]  /*25a0*/  SHF.L.U32 R121, R121, 0x1, RZ ;  /* 0x0000000179797819 */ /* 0x000fe400000006ff */
[----:B------:R-:W-:Y:S01]  /*25b0*/  SHF.R.S32.HI R112, RZ, 0x3, R14 ;  /* 0x00000003ff707819 */ /* 0x000fe2000001140e */
[--C-:B--2---:R-:W-:Y:S01]  /*25c0*/  IMAD R134, R4, 0x1800, R28.reuse ;  /* 0x0000180004867824 */ /* 0x104fe200078e021c */
[----:B------:R-:W-:Y:S01]  /*25d0*/  LOP3.LUT R4, R3, R228, RZ, 0x3c, !PT ;  /* 0x000000e403047212 */ /* 0x000fe200078e3cff */
[----:B------:R-:W-:Y:S01]  /*25e0*/  IMAD R132, R8, 0x1800, R28 ;  /* 0x0000180008847824 */ /* 0x000fe200078e021c */
[----:B------:R-:W-:Y:S01]  /*25f0*/  LOP3.LUT R3, R227, 0x38, R14, 0xf8, !PT ;  /* 0x00000038e3037812 */ /* 0x000fe200078ef80e */
[----:B------:R-:W-:Y:S01]  /*2600*/  IMAD.IADD R134, R134, 0x1, R7 ;  /* 0x0000000186867824 */ /* 0x000fe200078e0207 */
[----:B---3--:R-:W-:Y:S01]  /*2610*/  LOP3.LUT P2, RZ, R21, 0x4, RZ, 0xc0, !PT ;  /* 0x0000000415ff7812 */ /* 0x008fe2000784c0ff */
[----:B------:R-:W-:Y:S01]  /*2620*/  IMAD.IADD R137, R137, 0x1, R4 ;  /* 0x0000000189897824 */ /* 0x000fe200078e0204 */
[----:B------:R-:W-:Y:S01]  /*2630*/  SHF.R.S32.HI R4, RZ, 0x6, R11 ;  /* 0x00000006ff047819 */ /* 0x000fe2000001140b */
[----:B------:R-:W-:Y:S01]  /*2640*/  IMAD.IADD R132, R132, 0x1, R5 ;  /* 0x0000000184847824 */ /* 0x000fe200078e0205 */
[----:B------:R-:W-:Y:S01]  /*2650*/  LOP3.LUT R7, R225, 0x38, R14, 0xf8, !PT ;  /* 0x00000038e1077812 */ /* 0x000fe200078ef80e */
[----:B----4-:R-:W-:Y:S01]  /*2660*/  IMAD R111, R20, 0x40, R218 ;  /* 0x00000040146f7824 */ /* 0x010fe200078e02da */
[----:B------:R-:W-:Y:S01]  /*2670*/  LOP3.LUT R5, R227, 0x18, R16, 0xf8, !PT ;  /* 0x00000018e3057812 */ /* 0x000fe200078ef810 */
[C---:B------:R-:W-:Y:S01]  /*2680*/  IMAD R133, R4.reuse, 0x1800, R229 ;  /* 0x0000180004857824 */ /* 0x040fe200078e02e5 */
[----:B------:R-:W-:Y:S01]  /*2690*/  LOP3.LUT R7, R7, R26, RZ, 0x3c, !PT ;  /* 0x0000001a07077212 */ /* 0x000fe200078e3cff */
[----:B------:R-:W-:Y:S01]  /*26a0*/  IMAD R130, R4, 0x1800, R28 ;  /* 0x0000180004827824 */ /* 0x000fe200078e021c */
[----:B------:R-:W-:Y:S01]  /*26b0*/  LOP3.LUT R4, R3, R228, RZ, 0x3c, !PT ;  /* 0x000000e403047212 */ /* 0x000fe200078e3cff */
[----:B------:R-:W-:-:S02]  /*26c0*/  IMAD R3, R13, R96, RZ ;  /* 0x000000600d037224 */ /* 0x000fc400078e02ff */
[----:B------:R-:W-:Y:S01]  /*26d0*/  IMAD R13, R13, R90, RZ ;  /* 0x0000005a0d0d7224 */ /* 0x000fe200078e02ff */
[----:B------:R-:W-:Y:S01]  /*26e0*/  @P2 LOP3.LUT R22, R22, 0x4, RZ, 0xfc, !PT ;  /* 0x0000000416162812 */ /* 0x000fe200078efcff */
[----:B------:R-:W-:Y:S01]  /*26f0*/  IMAD.IADD R130, R130, 0x1, R7 ;  /* 0x0000000182827824 */ /* 0x000fe200078e0207 */
[----:B------:R-:W-:Y:S01]  /*2700*/  ISETP.GE.AND P2, PT, R192, UR4, PT ;  /* 0x00000004c0007c0c */ /* 0x000fe2000bf46270 */
[----:B------:R-:W-:Y:S01]  /*2710*/  IMAD R7, R91, 0x60, RZ ;  /* 0x000000605b077824 */ /* 0x000fe200078e02ff */
[----:B------:R-:W-:Y:S01]  /*2720*/  IADD3 R133, R133, R4, RZ ;  /* 0x0000000485857210 */ /* 0x000fe20007ffe0ff */
[----:B------:R-:W-:Y:S01]  /*2730*/  IMAD R13, R138, R91, R13 ;  /* 0x0000005b8a0d7224 */ /* 0x000fe200078e020d */
[----:B------:R-:W-:Y:S01]  /*2740*/  SEL R8, RZ, 0x20, P2 ;  /* 0x00000020ff087807 */ /* 0x000fe20001000000 */
[----:B------:R-:W-:Y:S01]  /*2750*/  IMAD.WIDE.U32 R90, R90, 0x60, RZ ;  /* 0x000000605a5a7825 */ /* 0x000fe200078e00ff */
[----:B------:R-:W-:Y:S02]  /*2760*/  LOP3.LUT R4, R5, R228, RZ, 0x3c, !PT ;  /* 0x000000e405047212 */ /* 0x000fe400078e3cff */
[----:B------:R-:W-:Y:S01]  /*2770*/  LOP3.LUT R5, R6, 0xfffffff8, RZ, 0xc0, !PT ;  /* 0xfffffff806057812 */ /* 0x000fe200078ec0ff */
[----:B------:R-:W-:Y:S01]  /*2780*/  IMAD R89, R138, R97, R3 ;  /* 0x000000618a597224 */ /* 0x000fe200078e0203 */
[----:B------:R-:W-:Y:S01]  /*2790*/  LOP3.LUT R26, R9, R8, RZ, 0xfc, !PT ;  /* 0x00000008091a7212 */ /* 0x000fe200078efcff */
[----:B------:R-:W-:Y:S01]  /*27a0*/  IMAD.IADD R128, R91, 0x1, R7 ;  /* 0x000000015b807824 */ /* 0x000fe200078e0207 */
[----:B------:R-:W-:Y:S01]  /*27b0*/  LOP3.LUT R6, R10, 0xfffffff8, RZ, 0xc0, !PT ;  /* 0xfffffff80a067812 */ /* 0x000fe200078ec0ff */
[----:B------:R-:W-:Y:S01]  /*27c0*/  IMAD.WIDE.U32 R96, R96, 0x60, RZ ;  /* 0x0000006060607825 */ /* 0x000fe200078e00ff */
[----:B------:R-:W-:-:S02]  /*27d0*/  LOP3.LUT R7, R14, 0xfffffff8, RZ, 0xc0, !PT ;  /* 0xfffffff80e077812 */ /* 0x000fc400078ec0ff */
[----:B------:R-:W-:Y:S01]  /*27e0*/  LOP3.LUT R8, R9, 0x1, RZ, 0xc0, !PT ;  /* 0x0000000109087812 */ /* 0x000fe200078ec0ff */
[----:B------:R-:W-:Y:S01]  /*27f0*/  IMAD.IADD R129, R229, 0x1, R4 ;  /* 0x00000001e5817824 */ /* 0x000fe200078e0204 */
[C---:B------:R-:W-:Y:S01]  /*2800*/  LOP3.LUT R9, R26.reuse, 0x2, RZ, 0xc0, !PT ;  /* 0x000000021a097812 */ /* 0x040fe200078ec0ff */
[----:B------:R-:W-:Y:S01]  /*2810*/  IMAD.IADD R103, R101, 0x1, R89 ;  /* 0x0000000165677824 */ /* 0x000fe200078e0259 */
[C---:B------:R-:W-:Y:S01]  /*2820*/  LOP3.LUT R10, R26.reuse, 0x4, RZ, 0xc0, !PT ;  /* 0x000000041a0a7812 */ /* 0x040fe200078ec0ff */
[----:B------:R-:W-:Y:S01]  /*2830*/  IMAD.IADD R127, R97, 0x1, R127 ;  /* 0x00000001617f7824 */ /* 0x000fe200078e027f */
[C---:B------:R-:W-:Y:S01]  /*2840*/  LOP3.LUT R20, R26.reuse, 0x8, RZ, 0xc0, !PT ;  /* 0x000000081a147812 */ /* 0x040fe200078ec0ff */
[----:B------:R-:W-:Y:S01]  /*2850*/  IMAD.IADD R102, R95, 0x1, R13 ;  /* 0x000000015f667824 */ /* 0x000fe200078e020d */
[----:B------:R-:W-:Y:S01]  /*2860*/  LOP3.LUT R21, R26, 0x10, RZ, 0xc0, !PT ;  /* 0x000000101a157812 */ /* 0x000fe200078ec0ff */
[----:B------:R-:W-:Y:S01]  /*2870*/  IMAD.IADD R4, R13, 0x1, R93 ;  /* 0x000000010d047824 */ /* 0x000fe200078e025d */
[----:B------:R-:W-:-:S02]  /*2880*/  SHF.R.S32.HI R3, RZ, 0x1f, R30 ;  /* 0x0000001fff037819 */ /* 0x000fc4000001141e */
[----:B------:R-:W-:Y:S02]  /*2890*/  IADD3 R89, R89, R99, RZ ;  /* 0x0000006359597210 */ /* 0x000fe40007ffe0ff */
[----:B------:R-:W-:Y:S02]  /*28a0*/  SHF.R.S32.HI R110, RZ, 0x1f, R5 ;  /* 0x0000001fff6e7819 */ /* 0x000fe40000011405 */
[----:B------:R-:W-:Y:S02]  /*28b0*/  SHF.R.S32.HI R125, RZ, 0x1f, R0 ;  /* 0x0000001fff7d7819 */ /* 0x000fe40000011400 */
[----:B------:R-:W-:Y:S02]  /*28c0*/  SHF.R.S32.HI R109, RZ, 0x1f, R6 ;  /* 0x0000001fff6d7819 */ /* 0x000fe40000011406 */
[----:B------:R-:W-:Y:S02]  /*28d0*/  SHF.R.S32.HI R108, RZ, 0x1f, R7 ;  /* 0x0000001fff6c7819 */ /* 0x000fe40000011407 */
[----:B------:R-:W-:-:S07]  /*28e0*/  LOP3.LUT R26, R26, 0x20, RZ, 0xc0, !PT ;  /* 0x000000201a1a7812 */ /* 0x000fce00078ec0ff */
.L_x_4984:
[----:B--2---:R-:W2:Y:S01]  /*28f0*/  LDL R33, [R1+0x48] ;  /* 0x0000480001217983 */ /* 0x004ea20000100800 */
[----:B------:R-:W0:Y:S01]  /*2900*/  LDC R31, c[0x0][0x430] ;  /* 0x00010c00ff1f7b82 */ /* 0x000e220000000800 */
[----:B------:R-:W-:Y:S02]  /*2910*/  VIADD R24, R24, 0xffffffff ;  /* 0xffffffff18187836 */ /* 0x000fe40000000000 */
[----:B------:R-:W-:Y:S02]  /*2920*/  IMAD.MOV.U32 R27, RZ, RZ, RZ ;  /* 0x000000ffff1b7224 */ /* 0x000fe400078e00ff */
        /* <DEDUP_REMOVED lines=23> */
[----:B------:R-:W-:Y:S01]  /*2aa0*/  LOP3.LUT R22, R22, 0xfffffffd, RZ, 0xc0, !PT ;  /* 0xfffffffd16167812 */ /* 0x000fe200078ec0ff */
[----:B------:R-:W-:Y:S01]  /*2ab0*/  IMAD.MOV R28, RZ, RZ, -R28 ;  /* 0x000000ffff1c7224 */ /* 0x000fe200078e0a1c */
[----:B------:R-:W-:Y:S05]  /*2ac0*/  YIELD ;  /* 0x0000000000007946 */ /* 0x000fea0003800000 */
[----:B------:R-:W-:Y:S01]  /*2ad0*/  VIADD R32, R14, 0x20 ;  /* 0x000000200e207836 */ /* 0x000fe20000000000 */
[----:B------:R-:W-:Y:S01]  /*2ae0*/  BSSY B0, `(.L_x_4879) ;  /* 0x0000779000007945 */ /* 0x000fe20003800000 */
[----:B------:R-:W-:-:S02]  /*2af0*/  IMAD R28, R31, R28, R34 ;  /* 0x0000001c1f1c7224 */ /* 0x000fc400078e0222 */
[----:B------:R-:W-:Y:S01]  /*2b00*/  @P2 LOP3.LUT R22, R22, 0x2, RZ, 0xfc, !PT ;  /* 0x0000000216162812 */ /* 0x000fe200078efcff */
[----:B------:R-:W-:Y:S01]  /*2b10*/  IMAD R29, R14, 0x2, R115 ;  /* 0x000000020e1d7824 */ /* 0x000fe200078e0273 */
[----:B------:R-:W-:Y:S02]  /*2b20*/  ISETP.GE.AND P2, PT, R120, 0x1, PT ;  /* 0x000000017800780c */ /* 0x000fe40003f46270 */
[----:B--2---:R-:W-:-:S13]  /*2b30*/  LOP3.LUT P4, RZ, R33, 0x4, RZ, 0xc0, !PT ;  /* 0x0000000421ff7812 */ /* 0x004fda000788c0ff */
[----:B------:R-:W-:-:S05]  /*2b40*/  @P4 IADD3 R32, R14, -0x20, RZ ;  /* 0xffffffe00e204810 */ /* 0x000fca0007ffe0ff */
        /* <DEDUP_REMOVED lines=20> */
[----:B------:R-:W-:Y:S02]  /*2c90*/  IMAD R14, R127, R24, RZ ;  /* 0x000000187f0e7224 */ /* 0x000fe400078e02ff */
[----:B------:R-:W-:Y:S02]  /*2ca0*/  IMAD.IADD R13, R13, 0x1, R15 ;  /* 0x000000010d0d7824 */ /* 0x000fe400078e020f */
[----:B------:R-:W-:Y:S02]  /*2cb0*/  IMAD R15, R3, UR4, RZ ;  /* 0x00000004030f7c24 */ /* 0x000fe4000f8e02ff */
[C---:B------:R-:W-:Y:S02]  /*2cc0*/  IMAD R33, R11.reuse, R96, R14 ;  /* 0x000000600b217224 */ /* 0x040fe400078e020e */
[----:B------:R-:W-:Y:S02]  /*2cd0*/  IMAD R35, R11, R90, R32 ;  /* 0x0000005a0b237224 */ /* 0x000fe400078e0220 */
[----:B------:R-:W-:-:S02]  /*2ce0*/  IMAD R11, R30, UR5, R15 ;  /* 0x000000051e0b7c24 */ /* 0x000fc4000f8e020f */
[----:B------:R-:W-:Y:S01]  /*2cf0*/  IMAD.WIDE.U32 R118, R30, UR4, R12 ;  /* 0x000000041e767c25 */ /* 0x000fe2000f8e000c */
[----:B------:R-:W-:-:S03]  /*2d00*/  ULDC.64 UR4, c[0x0][0x2e8] ;  /* 0x0000ba0000047ab9 */ /* 0x000fc60000000a00 */
[-C--:B------:R-:W-:Y:S01]  /*2d10*/  IMAD.WIDE.U32 R14, R96, R24.reuse, RZ ;  /* 0x00000018600e7225 */ /* 0x080fe200078e00ff */
[----:B------:R-:W-:Y:S02]  /*2d20*/  IADD3 R11, R119, R11, RZ ;  /* 0x0000000b770b7210 */ /* 0x000fe40007ffe0ff */
[----:B------:R-:W-:Y:S01]  /*2d30*/  LEA R119, P3, R118, UR4, 0x1 ;  /* 0x0000000476777c11 */ /* 0x000fe2000f8608ff */
[----:B------:R-:W-:-:S03]  /*2d40*/  IMAD.WIDE.U32 R12, R90, R24, RZ ;  /* 0x000000185a0c7225 */ /* 0x000fc600078e00ff */
[----:B------:R-:W-:Y:S01]  /*2d50*/  LEA.HI.X R118, R118, UR5, R11, 0x1, P3 ;  /* 0x0000000576767c11 */ /* 0x000fe200098f0c0b */
[----:B------:R-:W-:Y:S02]  /*2d60*/  IMAD.IADD R11, R15, 0x1, R33 ;  /* 0x000000010f0b7824 */ /* 0x000fe400078e0221 */
        /* <DEDUP_REMOVED lines=58> */
.L_x_4883:
[----:B------:R-:W-:Y:S05]  /*3110*/  BSYNC B1 ;  /* 0x0000000000017941 */ /* 0x000fea0003800000 */
.L_x_4882:
        /* <DEDUP_REMOVED lines=57> */
.L_x_4885:
[----:B------:R-:W-:Y:S05]  /*34b0*/  BSYNC B1 ;  /* 0x0000000000017941 */ /* 0x000fea0003800000 */
.L_x_4884:
[----:B------:R-:W2:Y:S01]  /*34c0*/  LDL R11, [R1+0x38] ;  /* 0x00003800010b7983 */ /* 0x000ea20000100800 */
[----:B0-----:R-:W-:Y:S01]  /*34d0*/  IMAD.MOV.U32 R12, RZ, RZ, R61 ;  /* 0x000000ffff0c7224 */ /* 0x001fe200078e003d */
[----:B------:R-:W-:Y:S01]  /*34e0*/  PRMT R147, R81, 0x5410, R82 ;  /* 0x0000541051937816 */ /* 0x000fe20000000052 */
[----:B------:R-:W-:Y:S02]  /*34f0*/  IMAD.MOV.U32 R13, RZ, RZ, R68 ;  /* 0x000000ffff0d7224 */ /* 0x000fe400078e0044 */
[----:B------:R-:W-:-:S05]  /*3500*/  IMAD.MOV.U32 R14, RZ, RZ, R69 ;  /* 0x000000ffff0e7224 */ /* 0x000fca00078e0045 */
[----:B------:R-:W-:Y:S01]  /*3510*/  PRMT R160, R13, 0x5410, R14 ;  /* 0x000054100da07816 */ /* 0x000fe2000000000e */
[----:B------:R-:W-:Y:S02]  /*3520*/  IMAD.MOV.U32 R13, RZ, RZ, R76 ;  /* 0x000000ffff0d7224 */ /* 0x000fe400078e004c */
[----:B------:R-:W-:-:S05]  /*3530*/  IMAD.MOV.U32 R14, RZ, RZ, R77 ;  /* 0x000000ffff0e7224 */ /* 0x000fca00078e004d */
        /* <DEDUP_REMOVED lines=8> */
[----:B------:R-:W-:-:S05]  /*35c0*/  IMAD.MOV.U32 R14, RZ, RZ, R79 ;  /* 0x000000ffff0e7224 */ /* 0x000fca00078e004f */
[----:B------:R-:W-:Y:S01]  /*35d0*/  PRMT R164, R13, 0x5410, R14 ;  /* 0x000054100da47816 */ /* 0x000fe2000000000e */
[----:B-----5:R-:W-:Y:S02]  /*35e0*/  IMAD.MOV.U32 R13, RZ, RZ, R36 ;  /* 0x000000ffff0d7224 */ /* 0x020fe400078e0024 */
        /* <DEDUP_REMOVED lines=16> */
[----:B------:R-:W-:Y:S02]  /*36f0*/  PRMT R145, R14, 0x5410, R13 ;  /* 0x000054100e917816 */ /* 0x000fe4000000000d */
[----:B--2---:R-:W-:Y:S01]  /*3700*/  R2UR UR4, R11 ;  /* 0x000000000b0472ca */ /* 0x004fe200000e0000 */
[----:B------:R-:W-:-:S05]  /*3710*/  IMAD.MOV.U32 R11, RZ, RZ, R60 ;  /* 0x000000ffff0b7224 */ /* 0x000fca00078e003c */
[----:B------:R-:W-:Y:S01]  /*3720*/  PRMT R156, R11, 0x5410, R12 ;  /* 0x000054100b9c7816 */ /* 0x000fe2000000000c */
[----:B------:R-:W-:Y:S01]  /*3730*/  IMAD.MOV.U32 R12, RZ, RZ, R65 ;  /* 0x000000ffff0c7224 */ /* 0x000fe200078e0041 */
[----:B------:R-:W-:-:S04]  /*3740*/  MOV R11, R64 ;  /* 0x00000040000b7202 */ /* 0x000fc80000000f00 */
[----:B------:R-:W-:Y:S01]  /*3750*/  PRMT R158, R12, 0x5410, R11 ;  /* 0x000054100c9e7816 */ /* 0x000fe2000000000b */
[----:B------:R-:W-:Y:S01]  /*3760*/  IMAD.MOV.U32 R11, RZ, RZ, R72 ;  /* 0x000000ffff0b7224 */ /* 0x000fe200078e0048 */
[----:B------:R-:W-:Y:S01]  /*3770*/  MOV R12, R73 ;  /* 0x00000049000c7202 */ /* 0x000fe20000000f00 */
[----:B------:R-:W-:-:S03]  /*3780*/  UISETP.NE.AND UP0, UPT, UR4, 0x3, UPT ;  /* 0x000000030400788c */ /* 0x000fc6000bf05270 */
[----:B------:R-:W-:Y:S01]  /*3790*/  PRMT R161, R11, 0x5410, R12 ;  /* 0x000054100ba17816 */ /* 0x000fe2000000000c */
[----:B------:R-:W-:Y:S02]  /*37a0*/  IMAD.MOV.U32 R11, RZ, RZ, R58 ;  /* 0x000000ffff0b7224 */ /* 0x000fe400078e003a */
[----:B------:R-:W-:Y:S01]  /*37b0*/  IMAD.MOV.U32 R12, RZ, RZ, R59 ;  /* 0x000000ffff0c7224 */ /* 0x000fe200078e003b */
[----:B------:R-:W-:-:S04]  /*37c0*/  PLOP3.LUT P2, PT, PT, PT, UP0, 0x80, 0x0 ;  /* 0x000000000000781c */ /* 0x000fc80003f4f008 */
        /* <DEDUP_REMOVED lines=25> */
[----:B------:R-:W-:Y:S06]  /*3960*/  @!P2 BRA `(.L_x_4886) ;  /* 0x000000000004a947 */ /* 0x000fec0003800000 */
[----:B------:R-:W-:Y:S01]  /*3970*/  BPT.TRAP 0x1 ;  /* 0x000000040000795c */ /* 0x000fe20000300000 */
.L_x_4886:
[----:B------:R-:W-:Y:S01]  /*3980*/  IMAD R87, R18, 0x8, R2 ;  /* 0x0000000812577824 */ /* 0x000fe200078e0202 */
[----:B------:R-:W-:Y:S01]  /*3990*/  SHF.L.U32 R88, R219, 0x1f, RZ ;  /* 0x0000001fdb587819 */ /* 0x000fe200000006ff */
[----:B------:R-:W-:Y:S03]  /*39a0*/  BSSY B1, `(.L_x_4887) ;  /* 0x0000003000017945 */ /* 0x000fe60003800000 */
[----:B------:R-:W0:Y:S02]  /*39b0*/  SYNCS.PHASECHK.TRANS64.TRYWAIT P5, [R87+URZ+0x30890], R88 ;  /* 0x03089058570075a7 */ /* 0x000e2400080a017f */
[----:B0-----:R-:W-:Y:S05]  /*39c0*/  @!P5 BRA `(.L_x_4888) ;  /* 0x000002740078d947 */ /* 0x001fea0003800000 */
.L_x_5304:
[----:B------:R-:W-:Y:S05]  /*39d0*/  BSYNC B1 ;  /* 0x0000000000017941 */ /* 0x000fea0003800000 */
.L_x_4887:
[----:B------:R-:W-:-:S03]  /*39e0*/  UMOV UR4, 0xffffffff ;  /* 0xffffffff00047882 */ /* 0x000fc60000000000 */
[----:B------:R-:W-:Y:S05]  /*39f0*/  BRA.DIV UR4, `(.L_x_4889) ;  /* 0x0000027604807947 */ /* 0x000fea000b800000 */
[----:B------:R1:W2:Y:S04]  /*3a00*/  SHFL.IDX PT, R82, R118, RZ, 0x1c1f ;  /* 0x001c1fff76527589 */ /* 0x0002a800000e0000 */
[----:B------:R1:W3:Y:S02]  /*3a10*/  SHFL.IDX PT, R83, R119, RZ, 0x1c1f ;  /* 0x001c1fff77537589 */ /* 0x0002e400000e0000 */
.L_x_5308:
        /* <DEDUP_REMOVED lines=37> */
[--C-:B------:R-:W-:Y:S02]  /*3c70*/  HADD2.F32 R12, -RZ, R14.reuse.H1_H1 ;  /* 0x3000000eff0c7230 */ /* 0x100fe40000004100 */
[----:B------:R-:W-:-:S02]  /*3c80*/  HADD2.F32 R14, -RZ, R14.H0_H0 ;  /* 0x2000000eff0e7230 */ /* 0x000fc40000004100 */
[--C-:B------:R-:W-:Y:S02]  /*3c90*/  HADD2.F32 R79, -RZ, R153.reuse.H0_H0 ;  /* 0x20000099ff4f7230 */ /* 0x100fe40000004100 */
        /* <DEDUP_REMOVED lines=12> */
[----:B------:R-:W-:-:S07]  /*3d60*/  MOV R12, R150 ;  /* 0x00000096000c7202 */ /* 0x000fce0000000f00 */
.L_x_4895:
[----:B------:R-:W-:Y:S05]  /*3d70*/  BSYNC B3 ;  /* 0x0000000000037941 */ /* 0x000fea0003800000 */
.L_x_4894:
[----:B0-----:R4:W-:Y:S02]  /*3d80*/  ST.E.128 desc[UR60][R80.64], R12 ;  /* 0x0000000c50007985 */ /* 0x0019e4000c101d3c */
.L_x_4893:
[----:B------:R-:W-:Y:S05]  /*3d90*/  BSYNC B2 ;  /* 0x0000000000027941 */ /* 0x000fea0003800000 */
.L_x_4892:
[----:B------:R-:W-:Y:S01]  /*3da0*/  ISETP.NE.AND P3, PT, R9, RZ, PT ;  /* 0x000000ff0900720c */ /* 0x000fe20003f65270 */
[----:B------:R-:W-:-:S12]  /*3db0*/  BSSY B2, `(.L_x_4896) ;  /* 0x0000036000027945 */ /* 0x000fd80003800000 */
[----:B------:R-:W-:Y:S05]  /*3dc0*/  @!P3 BRA `(.L_x_4897) ;  /* 0x0000000000d0b947 */ /* 0x000fea0003800000 */
[----:B----4-:R4:W0:Y:S01]  /*3dd0*/  LDS.128 R12, [R31+0x1e000] ;  /* 0x01e000001f0c7984 */ /* 0x0108220000000c00 */
[----:B------:R-:W-:Y:S01]  /*3de0*/  ISETP.GE.AND P3, PT, R223, R120, PT ;  /* 0x00000078df00720c */ /* 0x000fe20003f66270 */
[----:B------:R-:W-:Y:S01]  /*3df0*/  IMAD.SHL.U32 R11, R201, 0x8, RZ ;  /* 0x00000008c90b7824 */ /* 0x000fe200078e00ff */
[----:B------:R-:W-:Y:S01]  /*3e00*/  BSSY B3, `(.L_x_4898) ;  /* 0x000002f000037945 */ /* 0x000fe20003800000 */
[----:B---3--:R-:W-:Y:S02]  /*3e10*/  IMAD.MOV.U32 R76, RZ, RZ, R83 ;  /* 0x000000ffff4c7224 */ /* 0x008fe400078e0053 */
[----:B--2---:R-:W-:Y:S02]  /*3e20*/  IMAD.MOV.U32 R77, RZ, RZ, R82 ;  /* 0x000000ffff4d7224 */ /* 0x004fe400078e0052 */
[----:B------:R-:W-:-:S06]  /*3e30*/  IMAD.WIDE R76, R11, 0x2, R76 ;  /* 0x000000020b4c7825 */ /* 0x000fcc00078e024c */
        /* <DEDUP_REMOVED lines=43> */
.L_x_4899:
[----:B------:R-:W-:Y:S05]  /*40f0*/  BSYNC B3 ;  /* 0x0000000000037941 */ /* 0x000fea0003800000 */
.L_x_4898:
[----:B0-----:R0:W-:Y:S02]  /*4100*/  ST.E.128 desc[UR60][R76.64], R12 ;  /* 0x0000000c4c007985 */ /* 0x0011e4000c101d3c */
.L_x_4897:
[----:B------:R-:W-:Y:S05]  /*4110*/  BSYNC B2 ;  /* 0x0000000000027941 */ /* 0x000fea0003800000 */
.L_x_4896:
[----:B------:R-:W-:Y:S01]  /*4120*/  ISETP.NE.AND P3, PT, R10, RZ, PT ;  /* 0x000000ff0a00720c */ /* 0x000fe20003f65270 */
[----:B------:R-:W-:-:S12]  /*4130*/  BSSY B2, `(.L_x_4900) ;  /* 0x0000036000027945 */ /* 0x000fd80003800000 */
[----:B------:R-:W-:Y:S05]  /*4140*/  @!P3 BRA `(.L_x_4901) ;  /* 0x0000000000d0b947 */ /* 0x000fea0003800000 */
[----:B0---4-:R0:W4:Y:S01]  /*4150*/  LDS.128 R12, [R29+0x21000] ;  /* 0x021000001d0c7984 */ /* 0x0111220000000c00 */
[----:B------:R-:W-:Y:S01]  /*4160*/  ISETP.GE.AND P3, PT, R221, R120, PT ;  /* 0x00000078dd00720c */ /* 0x000fe20003f66270 */
[----:B------:R-:W-:Y:S01]  /*4170*/  IMAD.SHL.U32 R11, R202, 0x8, RZ ;  /* 0x00000008ca0b7824 */ /* 0x000fe200078e00ff */
[----:B------:R-:W-:Y:S01]  /*4180*/  BSSY B3, `(.L_x_4902) ;  /* 0x000002f000037945 */ /* 0x000fe20003800000 */
[----:B---3--:R-:W-:Y:S02]  /*4190*/  IMAD.MOV.U32 R72, RZ, RZ, R83 ;  /* 0x000000ffff487224 */ /* 0x008fe400078e0053 */
[----:B--2---:R-:W-:Y:S02]  /*41a0*/  IMAD.MOV.U32 R73, RZ, RZ, R82 ;  /* 0x000000ffff497224 */ /* 0x004fe400078e0052 */
[----:B------:R-:W-:-:S06]  /*41b0*/  IMAD.WIDE R72, R11, 0x2, R72 ;  /* 0x000000020b487825 */ /* 0x000fcc00078e0248 */
[----:B0-----:R-:W-:Y:S05]  /*41c0*/  @P3 BRA `(.L_x_4903) ;  /* 0x0000000000a83947 */ /* 0x001fea0003800000 */
[----:B------:R-:W-:Y:S01]  /*41d0*/  SHF.R.U64 R11, R68, 0x10, R69 ;  /* 0x00000010440b7819 */ /* 0x000fe20000001245 */
[----:B----4-:R-:W-:Y:S01]  /*41e0*/  HADD2.F32 R78, -RZ, R13.H0_H0 ;  /* 0x2000000dff4e7230 */ /* 0x010fe20000004100 */
        /* <DEDUP_REMOVED lines=40> */
.L_x_4903:
[----:B------:R-:W-:Y:S05]  /*4470*/  BSYNC B3 ;  /* 0x0000000000037941 */ /* 0x000fea0003800000 */
.L_x_4902:
[----:B----4-:R0:W-:Y:S02]  /*4480*/  ST.E.128 desc[UR60][R72.64], R12 ;  /* 0x0000000c48007985 */ /* 0x0101e4000c101d3c */
.L_x_4901:
[----:B------:R-:W-:Y:S05]  /*4490*/  BSYNC B2 ;  /* 0x0000000000027941 */ /* 0x000fea0003800000 */
.L_x_4900:
        /* <DEDUP_REMOVED lines=10> */
[--C-:B----4-:R-:W-:Y:S01]  /*4540*/  HADD2.F32 R72, -RZ, R15.reuse.H0_H0 ;  /* 0x2000000fff487230 */ /* 0x110fe20000004100 */
[----:B------:R-:W-:Y:S01]  /*4550*/  SHF.R.U32.HI R64, RZ, 0x10, R65 ;  /* 0x00000010ff407819 */ /* 0x000fe20000011641 */
[----:B------:R-:W-:Y:S01]  /*4560*/  IMAD.MOV.U32 R65, RZ, RZ, R13 ;  /* 0x000000ffff417224 */ /* 0x000fe200078e000d */
[--C-:B------:R-:W-:Y:S01]  /*4570*/  SHF.R.U64 R74, R66, 0x10, R67.reuse ;  /* 0x00000010424a7819 */ /* 0x100fe20000001243 */
[----:B------:R-:W-:Y:S01]  /*4580*/  HADD2.F32 R66, -RZ, R15.H1_H1 ;  /* 0x3000000fff427230 */ /* 0x000fe20000004100 */
[----:B------:R-:W-:Y:S01]  /*4590*/  SHF.R.U32.HI R11, RZ, 0x10, R67 ;  /* 0x00000010ff0b7819 */ /* 0x000fe20000011643 */
[----:B------:R-:W-:Y:S02]  /*45a0*/  HADD2.F32 R70, -RZ, R70.H0_H0 ;  /* 0x20000046ff467230 */ /* 0x000fe40000004100 */
[----:B------:R-:W-:Y:S02]  /*45b0*/  HADD2.F32 R74, -RZ, R74.H0_H0 ;  /* 0x2000004aff4a7230 */ /* 0x000fe40000004100 */
[----:B------:R-:W-:-:S02]  /*45c0*/  HADD2.F32 R13, -RZ, R65.H1_H1 ;  /* 0x30000041ff0d7230 */ /* 0x000fc40000004100 */
[----:B------:R-:W-:Y:S02]  /*45d0*/  HADD2.F32 R65, -RZ, R65.H0_H0 ;  /* 0x20000041ff417230 */ /* 0x000fe40000004100 */
[----:B------:R-:W-:Y:S02]  /*45e0*/  HADD2.F32 R11, -RZ, R11.H0_H0 ;  /* 0x2000000bff0b7230 */ /* 0x000fe40000004100 */
[----:B------:R-:W-:Y:S02]  /*45f0*/  HADD2.F32 R15, -RZ, R64.H0_H0 ;  /* 0x20000040ff0f7230 */ /* 0x000fe40000004100 */
[-C--:B------:R-:W-:Y:S01]  /*4600*/  FMUL.FTZ R64, R13, R74.reuse ;  /* 0x0000004a0d407220 */ /* 0x080fe20000410000 */
[C---:B------:R-:W-:Y:S01]  /*4610*/  FMUL.FTZ R74, R65.reuse, R74 ;  /* 0x0000004a414a7220 */ /* 0x040fe20000410000 */
[-C--:B------:R-:W-:Y:S01]  /*4620*/  FMUL.FTZ R67, R66, R11.reuse ;  /* 0x0000000b42437220 */ /* 0x080fe20000410000 */
[C---:B------:R-:W-:Y:S01]  /*4630*/  FMUL.FTZ R71, R72.reuse, R11 ;  /* 0x0000000b48477220 */ /* 0x040fe20000410000 */
[-C--:B------:R-:W-:Y:S01]  /*4640*/  FFMA.FTZ R11, R65, R70.reuse, -R64 ;  /* 0x00000046410b7223 */ /* 0x080fe20000010840 */
[----:B------:R-:W-:Y:S01]  /*4650*/  FFMA.FTZ R64, R13, R70, R74 ;  /* 0x000000460d407223 */ /* 0x000fe2000001004a */
[----:B------:R-:W-:Y:S01]  /*4660*/  FFMA.FTZ R13, R72, R15, -R67 ;  /* 0x0000000f480d7223 */ /* 0x000fe20000010843 */
[----:B------:R-:W-:-:S02]  /*4670*/  HADD2.F32 R67, -RZ, R159.H0_H0 ;  /* 0x2000009fff437230 */ /* 0x000fc40000004100 */
[----:B------:R-:W-:Y:S01]  /*4680*/  FFMA.FTZ R66, R66, R15, R71 ;  /* 0x0000000f42427223 */ /* 0x000fe20000010047 */
[--C-:B------:R-:W-:Y:S01]  /*4690*/  HADD2.F32 R70, -RZ, R12.reuse.H1_H1 ;  /* 0x3000000cff467230 */ /* 0x100fe20000004100 */
[----:B------:R-:W-:Y:S01]  /*46a0*/  F2FP.F16.F32.PACK_AB R11, R64, R11 ;  /* 0x0000000b400b723e */ /* 0x000fe200000000ff */
[----:B------:R-:W-:Y:S02]  /*46b0*/  HADD2.F32 R72, -RZ, R12.H0_H0 ;  /* 0x2000000cff487230 */ /* 0x000fe40000004100 */
[----:B------:R-:W-:Y:S02]  /*46c0*/  HADD2.F32 R159, -RZ, R159.H1_H1 ;  /* 0x3000009fff9f7230 */ /* 0x000fe40000004100 */
[-C--:B------:R-:W-:Y:S01]  /*46d0*/  FMUL.FTZ R71, R70, R67.reuse ;  /* 0x0000004346477220 */ /* 0x080fe20000410000 */
[----:B------:R-:W-:Y:S02]  /*46e0*/  HADD2.F32 R12, -RZ, R14.H1_H1 ;  /* 0x3000000eff0c7230 */ /* 0x000fe40000004100 */
[----:B------:R-:W-:Y:S01]  /*46f0*/  FMUL.FTZ R67, R72, R67 ;  /* 0x0000004348437220 */ /* 0x000fe20000410000 */
[----:B------:R-:W-:-:S02]  /*4700*/  HADD2.F32 R15, -RZ, R158.H1_H1 ;  /* 0x3000009eff0f7230 */ /* 0x000fc40000004100 */
[----:B------:R-:W-:Y:S02]  /*4710*/  HADD2.F32 R14, -RZ, R14.H0_H0 ;  /* 0x2000000eff0e7230 */ /* 0x000fe40000004100 */
[----:B------:R-:W-:Y:S01]  /*4720*/  FMUL.FTZ R73, R12, R159 ;  /* 0x0000009f0c497220 */ /* 0x000fe20000410000 */
[----:B------:R-:W-:Y:S02]  /*4730*/  HADD2.F32 R65, -RZ, R158.H0_H0 ;  /* 0x2000009eff417230 */ /* 0x000fe40000004100 */
[-C--:B------:R-:W-:Y:S01]  /*4740*/  FFMA.FTZ R71, R72, R15.reuse, -R71 ;  /* 0x0000000f48477223 */ /* 0x080fe20000010847 */
[----:B------:R-:W-:Y:S01]  /*4750*/  FFMA.FTZ R70, R70, R15, R67 ;  /* 0x0000000f46467223 */ /* 0x000fe20000010043 */
[----:B------:R-:W-:Y:S01]  /*4760*/  FMUL.FTZ R159, R14, R159 ;  /* 0x0000009f0e9f7220 */ /* 0x000fe20000410000 */
[----:B------:R-:W-:Y:S01]  /*4770*/  F2FP.F16.F32.PACK_AB R15, R66, R13 ;  /* 0x0000000d420f723e */ /* 0x000fe200000000ff */
[----:B------:R-:W-:Y:S01]  /*4780*/  FFMA.FTZ R73, R14, R65, -R73 ;  /* 0x000000410e497223 */ /* 0x000fe20000010849 */
[----:B------:R-:W-:-:S02]  /*4790*/  IMAD.MOV.U32 R13, RZ, RZ, R11 ;  /* 0x000000ffff0d7224 */ /* 0x000fc400078e000b */
[----:B------:R-:W-:Y:S01]  /*47a0*/  FFMA.FTZ R12, R12, R65, R159 ;  /* 0x000000410c0c7223 */ /* 0x000fe2000001009f */
[----:B------:R-:W-:-:S04]  /*47b0*/  F2FP.F16.F32.PACK_AB R70, R70, R71 ;  /* 0x000000474646723e */ /* 0x000fc800000000ff */
[----:B------:R-:W-:Y:S01]  /*47c0*/  F2FP.F16.F32.PACK_AB R14, R12, R73 ;  /* 0x000000490c0e723e */ /* 0x000fe200000000ff */
[----:B------:R-:W-:-:S07]  /*47d0*/  IMAD.MOV.U32 R12, RZ, RZ, R70 ;  /* 0x000000ffff0c7224 */ /* 0x000fce00078e0046 */
.L_x_4907:
[----:B------:R-:W-:Y:S05]  /*47e0*/  BSYNC B3 ;  /* 0x0000000000037941 */ /* 0x000fea0003800000 */
.L_x_4906:
[----:B----4-:R0:W-:Y:S02]  /*47f0*/  ST.E.128 desc[UR60][R68.64], R12 ;  /* 0x0000000c44007985 */ /* 0x0101e4000c101d3c */
.L_x_4905:
[----:B------:R-:W-:Y:S05]  /*4800*/  BSYNC B2 ;  /* 0x0000000000027941 */ /* 0x000fea0003800000 */
.L_x_4904:
        /* <DEDUP_REMOVED lines=12> */
[----:B------:R-:W-:Y:S01]  /*48d0*/  HADD2.F32 R63, -RZ, R11.H0_H0 ;  /* 0x2000000bff3f7230 */ /* 0x000fe20000004100 */
[----:B------:R-:W-:Y:S01]  /*48e0*/  SHF.R.U32.HI R66, RZ, 0x10, R61 ;  /* 0x00000010ff427819 */ /* 0x000fe2000001163d */
[----:B------:R-:W-:Y:S01]  /*48f0*/  HADD2.F32 R68, -RZ, R68.H0_H0 ;  /* 0x20000044ff447230 */ /* 0x000fe20000004100 */
[----:B----4-:R-:W-:Y:S01]  /*4900*/  MOV R60, R12 ;  /* 0x0000000c003c7202 */ /* 0x010fe20000000f00 */
[--C-:B------:R-:W-:Y:S02]  /*4910*/  HADD2.F32 R12, -RZ, R13.reuse.H1_H1 ;  /* 0x3000000dff0c7230 */ /* 0x100fe40000004100 */
[----:B------:R-:W-:-:S02]  /*4920*/  HADD2.F32 R11, -RZ, R13.H0_H0 ;  /* 0x2000000dff0b7230 */ /* 0x000fc40000004100 */
[--C-:B------:R-:W-:Y:S02]  /*4930*/  HADD2.F32 R61, -RZ, R15.reuse.H1_H1 ;  /* 0x3000000fff3d7230 */ /* 0x100fe40000004100 */
[-C--:B------:R-:W-:Y:S01]  /*4940*/  FMUL.FTZ R70, R12, R63.reuse ;  /* 0x0000003f0c467220 */ /* 0x080fe20000410000 */
[----:B------:R-:W-:Y:S02]  /*4950*/  HADD2.F32 R13, -RZ, R15.H0_H0 ;  /* 0x2000000fff0d7230 */ /* 0x000fe40000004100 */
[----:B------:R-:W-:Y:S01]  /*4960*/  FMUL.FTZ R63, R11, R63 ;  /* 0x0000003f0b3f7220 */ /* 0x000fe20000410000 */
[----:B------:R-:W-:Y:S02]  /*4970*/  HADD2.F32 R62, -RZ, R67.H0_H0 ;  /* 0x20000043ff3e7230 */ /* 0x000fe40000004100 */
[-C--:B------:R-:W-:Y:S01]  /*4980*/  FMUL.FTZ R72, R61, R68.reuse ;  /* 0x000000443d487220 */ /* 0x080fe20000410000 */
[----:B------:R-:W-:Y:S02]  /*4990*/  HADD2.F32 R66, -RZ, R66.H0_H0 ;  /* 0x20000042ff427230 */ /* 0x000fe40000004100 */
[----:B------:R-:W-:Y:S01]  /*49a0*/  FMUL.FTZ R68, R13, R68 ;  /* 0x000000440d447220 */ /* 0x000fe20000410000 */
[----:B------:R-:W-:-:S02]  /*49b0*/  HADD2.F32 R15, -RZ, R60.H1_H1 ;  /* 0x3000003cff0f7230 */ /* 0x000fc40000004100 */
[-C--:B------:R-:W-:Y:S01]  /*49c0*/  FFMA.FTZ R11, R11, R62.reuse, -R70 ;  /* 0x0000003e0b0b7223 */ /* 0x080fe20000010846 */
[----:B------:R-:W-:Y:S01]  /*49d0*/  FFMA.FTZ R12, R12, R62, R63 ;  /* 0x0000003e0c0c7223 */ /* 0x000fe2000001003f */
[-C--:B------:R-:W-:Y:S01]  /*49e0*/  FFMA.FTZ R70, R61, R66.reuse, R68 ;  /* 0x000000423d467223 */ /* 0x080fe20000010044 */
[--C-:B------:R-:W-:Y:S02]  /*49f0*/  HADD2.F32 R63, -RZ, R157.reuse.H0_H0 ;  /* 0x2000009dff3f7230 */ /* 0x100fe40000004100 */
[----:B------:R-:W-:Y:S01]  /*4a00*/  FFMA.FTZ R13, R13, R66, -R72 ;  /* 0x000000420d0d7223 */ /* 0x000fe20000010848 */
[----:B------:R-:W-:Y:S01]  /*4a10*/  HADD2.F32 R60, -RZ, R60.H0_H0 ;  /* 0x2000003cff3c7230 */ /* 0x000fe20000004100 */
[----:B------:R-:W-:Y:S01]  /*4a20*/  F2FP.F16.F32.PACK_AB R11, R12, R11 ;  /* 0x0000000b0c0b723e */ /* 0x000fe200000000ff */
[----:B------:R-:W-:Y:S02]  /*4a30*/  HADD2.F32 R61, -RZ, R14.H1_H1 ;  /* 0x3000000eff3d7230 */ /* 0x000fe40000004100 */
[----:B------:R-:W-:Y:S01]  /*4a40*/  FMUL.FTZ R67, R15, R63 ;  /* 0x0000003f0f437220 */ /* 0x000fe20000410000 */
[----:B------:R-:W-:-:S02]  /*4a50*/  HADD2.F32 R157, -RZ, R157.H1_H1 ;  /* 0x3000009dff9d7230 */ /* 0x000fc40000004100 */
[----:B------:R-:W-:Y:S01]  /*4a60*/  FMUL.FTZ R66, R60, R63 ;  /* 0x0000003f3c427220 */ /* 0x000fe20000410000 */
[----:B------:R-:W-:Y:S02]  /*4a70*/  HADD2.F32 R14, -RZ, R14.H0_H0 ;  /* 0x2000000eff0e7230 */ /* 0x000fe40000004100 */
        /* <DEDUP_REMOVED lines=11> */
[----:B------:R-:W-:-:S07]  /*4b30*/  F2FP.F16.F32.PACK_AB R14, R68, R63 ;  /* 0x0000003f440e723e */ /* 0x000fce00000000ff */
.L_x_4911:
[----:B------:R-:W-:Y:S05]  /*4b40*/  BSYNC B3 ;  /* 0x0000000000037941 */ /* 0x000fea0003800000 */
.L_x_4910:
[----:B----4-:R0:W-:Y:S02]  /*4b50*/  ST.E.128 desc[UR60][R64.64], R12 ;  /* 0x0000000c40007985 */ /* 0x0101e4000c101d3c */
.L_x_4909:
[----:B------:R-:W-:Y:S05]  /*4b60*/  BSYNC B2 ;  /* 0x0000000000027941 */ /* 0x000fea0003800000 */
.L_x_4908:
        /* <DEDUP_REMOVED lines=48> */
.L_x_4913:
[----:B------:R-:W-:Y:S05]  /*4e70*/  BSYNC B2 ;  /* 0x0000000000027941 */ /* 0x000fea0003800000 */
.L_x_4912:
[----:B----4-:R0:W-:Y:S02]  /*4e80*/  ST.E.128 desc[UR60][R60.64], R12 ;  /* 0x0000000c3c007985 */ /* 0x0101e4000c101d3c */
.L_x_4891:
[----:B------:R-:W-:Y:S05]  /*4e90*/  BSYNC B1 ;  /* 0x0000000000017941 */ /* 0x000fea0003800000 */
.L_x_4890:
[----:B------:R-:W-:-:S03]  /*4ea0*/  UMOV UR4, 0xffffffff ;  /* 0xffffffff00047882 */ /* 0x000fc60000000000 */
[----:B------:R-:W-:Y:S05]  /*4eb0*/  BRA.DIV UR4, `(.L_x_4914) ;  /* 0x00000262049c7947 */ /* 0x000fea000b800000 */
[----:B------:R0:W0:Y:S04]  /*4ec0*/  SHFL.IDX PT, R59, R118, 0x1, 0x1c1f ;  /* 0x003c1f00763b7f89 */ /* 0x00002800000e0000 */
[----:B------:R0:W0:Y:S02]  /*4ed0*/  SHFL.IDX PT, R58, R119, 0x1, 0x1c1f ;  /* 0x003c1f00773a7f89 */ /* 0x00002400000e0000 */
.L_x_5312:
[----:B------:R-:W-:Y:S05]  /*4ee0*/  @P4 BRA `(.L_x_4915) ;  /* 0x0000005000e04947 */ /* 0x000fea0003800000 */
[----:B------:R-:W-:Y:S01]  /*4ef0*/  ISETP.NE.AND P3, PT, R8, RZ, PT ;  /* 0x000000ff0800720c */ /* 0x000fe20003f65270 */
[----:B------:R-:W-:-:S12]  /*4f00*/  BSSY B1, `(.L_x_4916) ;  /* 0x0000032000017945 */ /* 0x000fd80003800000 */
[----:B------:R-:W-:Y:S05]  /*4f10*/  @!P3 BRA `(.L_x_4917) ;  /* 0x0000000000c0b947 */ /* 0x000fea0003800000 */
[----:B0---4-:R0:W4:Y:S01]  /*4f20*/  LDS.128 R12, [R29+0x20000] ;  /* 0x020000001d0c7984 */ /* 0x0111220000000c00 */
[C---:B------:R-:W-:Y:S01]  /*4f30*/  LEA R56, P3, R16.reuse, R58, 0x1 ;  /* 0x0000003a10387211 */ /* 0x040fe200078608ff */
[----:B------:R-:W-:Y:S03]  /*4f40*/  BSSY B2, `(.L_x_4918) ;  /* 0x000002c000027945 */ /* 0x000fe60003800000 */
[----:B------:R-:W-:Y:S02]  /*4f50*/  LEA.HI.X R57, R16, R59, R17, 0x1, P3 ;  /* 0x0000003b10397211 */ /* 0x000fe400018f0c11 */
        /* <DEDUP_REMOVED lines=42> */
.L_x_4919:
[----:B------:R-:W-:Y:S05]  /*5200*/  BSYNC B2 ;  /* 0x0000000000027941 */ /* 0x000fea0003800000 */
.L_x_4918:
[----:B----4-:R0:W-:Y:S02]  /*5210*/  ST.E.128 desc[UR60][R56.64], R12 ;  /* 0x0000000c38007985 */ /* 0x0101e4000c101d3c */
.L_x_4917:
[----:B------:R-:W-:Y:S05]  /*5220*/  BSYNC B1 ;  /* 0x0000000000017941 */ /* 0x000fea0003800000 */
.L_x_4916:
[----:B------:R-:W-:Y:S01]  /*5230*/  ISETP.NE.AND P3, PT, R9, RZ, PT ;  /* 0x000000ff0900720c */ /* 0x000fe20003f65270 */
[----:B------:R-:W-:-:S12]  /*5240*/  BSSY B1, `(.L_x_4920) ;  /* 0x0000034000017945 */ /* 0x000fd80003800000 */
[----:B------:R-:W-:Y:S05]  /*5250*/  @!P3 BRA `(.L_x_4921) ;  /* 0x0000000000c8b947 */ /* 0x000fea0003800000 */
[----:B0---4-:R0:W4:Y:S01]  /*5260*/  LDS.128 R12, [R31+0x20000] ;  /* 0x020000001f0c7984 */ /* 0x0111220000000c00 */
[----:B------:R-:W-:Y:S01]  /*5270*/  ISETP.GE.AND P3, PT, R223, R120, PT ;  /* 0x00000078df00720c */ /* 0x000fe20003f66270 */
[----:B------:R-:W-:Y:S01]  /*5280*/  IMAD.SHL.U32 R11, R201, 0x8, RZ ;  /* 0x00000008c90b7824 */ /* 0x000fe200078e00ff */
[----:B------:R-:W-:Y:S01]  /*5290*/  BSSY B2, `(.L_x_4922) ;  /* 0x000002d000027945 */ /* 0x000fe20003800000 */
[----:B------:R-:W-:Y:S02]  /*52a0*/  IMAD.MOV.U32 R52, RZ, RZ, R58 ;  /* 0x000000ffff347224 */ /* 0x000fe400078e003a */
[----:B------:R-:W-:Y:S02]  /*52b0*/  IMAD.MOV.U32 R53, RZ, RZ, R59 ;  /* 0x000000ffff357224 */ /* 0x000fe400078e003b */
        /* <DEDUP_REMOVED lines=42> */
.L_x_4923:
[----:B------:R-:W-:Y:S05]  /*5560*/  BSYNC B2 ;  /* 0x0000000000027941 */ /* 0x000fea0003800000 */
.L_x_4922:
[----:B----4-:R0:W-:Y:S02]  /*5570*/  ST.E.128 desc[UR60][R52.64], R12 ;  /* 0x0000000c34007985 */ /* 0x0101e4000c101d3c */
.L_x_4921:
[----:B------:R-:W-:Y:S05]  /*5580*/  BSYNC B1 ;  /* 0x0000000000017941 */ /* 0x000fea0003800000 */
.L_x_4920:
[----:B------:R-:W-:Y:S01]  /*5590*/  ISETP.NE.AND P3, PT, R10, RZ, PT ;  /* 0x000000ff0a00720c */ /* 0x000fe20003f65270 */
[----:B------:R-:W-:-:S12]  /*55a0*/  BSSY B1, `(.L_x_4924) ;  /* 0x0000034000017945 */ /* 0x000fd80003800000 */
[----:B------:R-:W-:Y:S05]  /*55b0*/  @!P3 BRA `(.L_x_4925) ;  /* 0x0000000000c8b947 */ /* 0x000fea0003800000 */
[----:B0---4-:R0:W4:Y:S01]  /*55c0*/  LDS.128 R12, [R29+0x23000] ;  /* 0x023000001d0c7984 */ /* 0x0111220000000c00 */
[----:B------:R-:W-:Y:S01]  /*55d0*/  ISETP.GE.AND P3, PT, R221, R120, PT ;  /* 0x00000078dd00720c */ /* 0x000fe20003f66270 */
[----:B------:R-:W-:Y:S01]  /*55e0*/  IMAD.MOV.U32 R48, RZ, RZ, R58 ;  /* 0x000000ffff307224 */ /* 0x000fe200078e003a */
[----:B------:R-:W-:Y:S01]  /*55f0*/  SHF.L.U32 R11, R202, 0x3, RZ ;  /* 0x00000003ca0b7819 */ /* 0x000fe200000006ff */
[----:B------:R-:W-:Y:S01]  /*5600*/  IMAD.MOV.U32 R49, RZ, RZ, R59 ;  /* 0x000000ffff317224 */ /* 0x000fe200078e003b */
        /* <DEDUP_REMOVED lines=43> */
.L_x_4927:
[----:B------:R-:W-:Y:S05]  /*58c0*/  BSYNC B2 ;  /* 0x0000000000027941 */ /* 0x000fea0003800000 */
.L_x_4926:
[----:B----4-:R0:W-:Y:S02]  /*58d0*/  ST.E.128 desc[UR60][R48.64], R12 ;  /* 0x0000000c30007985 */ /* 0x0101e4000c101d3c */
.L_x_4925:
[----:B------:R-:W-:Y:S05]  /*58e0*/  BSYNC B1 ;  /* 0x0000000000017941 */ /* 0x000fea0003800000 */
.L_x_4924:
        /* <DEDUP_REMOVED lines=49> */
.L_x_4931:
[----:B------:R-:W-:Y:S05]  /*5c00*/  BSYNC B2 ;  /* 0x0000000000027941 */ /* 0x000fea0003800000 */
.L_x_4930:
[----:B----4-:R0:W-:Y:S02]  /*5c10*/  ST.E.128 desc[UR60][R44.64], R12 ;  /* 0x0000000c2c007985 */ /* 0x0101e4000c101d3c */
.L_x_4929:
[----:B------:R-:W-:Y:S05]  /*5c20*/  BSYNC B1 ;  /* 0x0000000000017941 */ /* 0x000fea0003800000 */
.L_x_4928:
        /* <DEDUP_REMOVED lines=49> */
.L_x_4935:
[----:B------:R-:W-:Y:S05]  /*5f40*/  BSYNC B2 ;  /* 0x0000000000027941 */ /* 0x000fea0003800000 */
.L_x_4934:
[----:B----4-:R0:W-:Y:S02]  /*5f50*/  ST.E.128 desc[UR60][R40.64], R12 ;  /* 0x0000000c28007985 */ /* 0x0101e4000c101d3c */
.L_x_4933:
[----:B------:R-:W-:Y:S05]  /*5f60*/  BSYNC B1 ;  /* 0x0000000000017941 */ /* 0x000fea0003800000 */
.L_x_4932:
[----:B------:R-:W-:-:S13]  /*5f70*/  ISETP.NE.AND P3, PT, R26, RZ, PT ;  /* 0x000000ff1a00720c */ /* 0x000fda0003f65270 */
        /* <DEDUP_REMOVED lines=47> */
.L_x_4937:
[----:B------:R-:W-:Y:S05]  /*6270*/  BSYNC B1 ;  /* 0x0000000000017941 */ /* 0x000fea0003800000 */
.L_x_4936:
[----:B----4-:R0:W-:Y:S01]  /*6280*/  ST.E.128 desc[UR60][R36.64], R12 ;  /* 0x0000000c24007985 */ /* 0x0101e2000c101d3c */
[----:B------:R-:W-:Y:S05]  /*6290*/  BRA `(.L_x_4915) ;  /* 0x0000003c00f47947 */ /* 0x000fea0003800000 */
.L_x_4881:
        /* <DEDUP_REMOVED lines=20> */
[----:B------:R-:W-:Y:S01]  /*63e0*/  CS2R R54, SRZ ;  /* 0x0000000000367805 */ /* 0x000fe2000001ff00 */
[----:B------:R-:W-:Y:S01]  /*63f0*/  IMAD.X R33, R11, 0x1, R89, P2 ;  /* 0x000000010b217824 */ /* 0x000fe200010e0659 */
[----:B------:R-:W-:Y:S02]  /*6400*/  LEA R56, P2, R32, UR4, 0x1 ;  /* 0x0000000420387c11 */ /* 0x000fe4000f8408ff */
[----:B------:R-:W-:-:S02]  /*6410*/  CS2R R52, SRZ ;  /* 0x0000000000347805 */ /* 0x000fc4000001ff00 */
        /* <DEDUP_REMOVED lines=23> */
.L_x_4939:
[----:B------:R-:W-:Y:S05]  /*6590*/  BSYNC B1 ;  /* 0x0000000000017941 */ /* 0x000fea0003800000 */
.L_x_4938:
        /* <DEDUP_REMOVED lines=48> */
.L_x_4941:
[----:B------:R-:W-:Y:S05]  /*68a0*/  BSYNC B1 ;  /* 0x0000000000017941 */ /* 0x000fea0003800000 */
.L_x_4940:
[----:B------:R-:W2:Y:S01]  /*68b0*/  LDL R11, [R1+0x38] ;  /* 0x00003800010b7983 */ /* 0x000ea20000100800 */
[----:B0-----:R-:W-:Y:S01]  /*68c0*/  IMAD.MOV.U32 R12, RZ, RZ, R33 ;  /* 0x000000ffff0c7224 */ /* 0x001fe200078e0021 */
[----:B------:R-:W-:Y:S01]  /*68d0*/  PRMT R165, R82, 0x5410, R81 ;  /* 0x0000541052a57816 */ /* 0x000fe20000000051 */
[----:B------:R-:W-:Y:S02]  /*68e0*/  IMAD.MOV.U32 R13, RZ, RZ, R36 ;  /* 0x000000ffff0d7224 */ /* 0x000fe400078e0024 */
[----:B------:R-:W-:-:S03]  /*68f0*/  IMAD.MOV.U32 R14, RZ, RZ, R37 ;  /* 0x000000ffff0e7224 */ /* 0x000fc600078e0025 */
[----:B------:R-:W-:Y:S01]  /*6900*/  PRMT R169, R13, 0x7610, R169 ;  /* 0x000076100da97816 */ /* 0x000fe200000000a9 */
[----:B------:R-:W-:Y:S01]  /*6910*/  IMAD.MOV.U32 R13, RZ, RZ, R40 ;  /* 0x000000ffff0d7224 */ /* 0x000fe200078e0028 */
[----:B--2---:R-:W-:Y:S01]  /*6920*/  R2UR UR4, R11 ;  /* 0x000000000b0472ca */ /* 0x004fe200000e0000 */
[----:B------:R-:W-:-:S05]  /*6930*/  IMAD.MOV.U32 R11, RZ, RZ, R32 ;  /* 0x000000ffff0b7224 */ /* 0x000fca00078e0020 */
        /* <DEDUP_REMOVED lines=59> */
[----:B------:R-:W-:Y:S02]  /*6cf0*/  IMAD.MOV.U32 R14, RZ, RZ, R74 ;  /* 0x000000ffff0e7224 */ /* 0x000fe400078e004a */
[----:B------:R-:W-:Y:S02]  /*6d00*/  IMAD.MOV.U32 R13, RZ, RZ, R75 ;  /* 0x000000ffff0d7224 */ /* 0x000fe400078e004b */
        /* <DEDUP_REMOVED lines=11> */
.L_x_4942:
[----:B------:R-:W-:Y:S01]  /*6dc0*/  IMAD R87, R18, 0x8, R2 ;  /* 0x0000000812577824 */ /* 0x000fe200078e0202 */
[----:B------:R-:W-:Y:S01]  /*6dd0*/  SHF.L.U32 R88, R219, 0x1f, RZ ;  /* 0x0000001fdb587819 */ /* 0x000fe200000006ff */
[----:B------:R-:W0:Y:S01]  /*6de0*/  LDC R131, c[0x0][0x2f4] ;  /* 0x0000bd00ff837b82 */ /* 0x000e220000000800 */
[----:B------:R-:W-:Y:S02]  /*6df0*/  BSSY B1, `(.L_x_4943) ;  /* 0x0000003000017945 */ /* 0x000fe40003800000 */
[----:B------:R-:W1:Y:S02]  /*6e00*/  SYNCS.PHASECHK.TRANS64.TRYWAIT P5, [R87+URZ+0x30890], R88 ;  /* 0x03089058570075a7 */ /* 0x000e6400080a017f */
[----:B-1----:R-:W-:Y:S05]  /*6e10*/  @!P5 BRA `(.L_x_4944) ;  /* 0x000002440010d947 */ /* 0x002fea0003800000 */
.L_x_5313:
[----:B------:R-:W-:Y:S05]  /*6e20*/  BSYNC B1 ;  /* 0x0000000000017941 */ /* 0x000fea0003800000 */
.L_x_4943:
[----:B------:R-:W-:Y:S01]  /*6e30*/  UMOV UR4, 0xffffffff ;  /* 0xffffffff00047882 */ /* 0x000fe20000000000 */
[----:B0-----:R-:W-:Y:S02]  /*6e40*/  IADD3 R135, -R121, R131, RZ ;  /* 0x0000008379877210 */ /* 0x001fe40007ffe1ff */
[----:B------:R-:W-:Y:S05]  /*6e50*/  BRA.DIV UR4, `(.L_x_4945) ;  /* 0x0000024604147947 */ /* 0x000fea000b800000 */
[----:B------:R0:W2:Y:S04]  /*6e60*/  SHFL.IDX PT, R117, R118, RZ, 0x1c1f ;  /* 0x001c1fff76757589 */ /* 0x0000a800000e0000 */
[----:B------:R0:W3:Y:S02]  /*6e70*/  SHFL.IDX PT, R116, R119, RZ, 0x1c1f ;  /* 0x001c1fff77747589 */ /* 0x0000e400000e0000 */
.L_x_5317:
[----:B------:R-:W-:Y:S04]  /*6e80*/  BSSY B1, `(.L_x_4946) ;  /* 0x0000158000017945 */ /* 0x000fe80003800000 */
[----:B------:R-:W-:Y:S05]  /*6e90*/  @P3 BRA `(.L_x_4947) ;  /* 0x0000001400583947 */ /* 0x000fea0003800000 */
[----:B------:R-:W-:Y:S01]  /*6ea0*/  ISETP.NE.AND P3, PT, R8, RZ, PT ;  /* 0x000000ff0800720c */ /* 0x000fe20003f65270 */
[----:B------:R-:W-:-:S12]  /*6eb0*/  BSSY B2, `(.L_x_4948) ;  /* 0x0000070000027945 */ /* 0x000fd80003800000 */
[----:B------:R-:W-:Y:S05]  /*6ec0*/  @!P3 BRA `(.L_x_4949) ;  /* 0x0000000400b8b947 */ /* 0x000fea0003800000 */
[----:B------:R-:W-:Y:S01]  /*6ed0*/  SEL R11, R121, R135, !P0 ;  /* 0x00000087790b7207 */ /* 0x000fe20004000000 */
[----:B------:R-:W-:Y:S01]  /*6ee0*/  IMAD R13, R18, 0x4800, R137 ;  /* 0x00004800120d7824 */ /* 0x000fe200078e0289 */
[C---:B---3--:R-:W-:Y:S01]  /*6ef0*/  LEA R122, P3, R5.reuse, R116, 0x1 ;  /* 0x00000074057a7211 */ /* 0x048fe200078608ff */
[----:B------:R-:W-:Y:S01]  /*6f00*/  BSSY B3, `(.L_x_4950) ;  /* 0x0000066000037945 */ /* 0x000fe20003800000 */
        /* <DEDUP_REMOVED lines=13> */
[----:B------:R-:W-:Y:S02]  /*6fe0*/  IMAD R12, R13, 0x2, R2 ;  /* 0x000000020d0c7824 */ /* 0x000fe400078e0202 */
[----:B------:R-:W-:-:S04]  /*6ff0*/  IMAD R11, R18, 0x4800, R11 ;  /* 0x00004800120b7824 */ /* 0x000fc800078e020b */
[----:B------:R-:W-:Y:S01]  /*7000*/  IMAD R80, R11, 0x2, R2 ;  /* 0x000000020b507824 */ /* 0x000fe200078e0202 */
[----:B------:R-:W2:Y:S05]  /*7010*/  LDS.128 R12, [R12+0x1e400] ;  /* 0x01e400000c0c7984 */ /* 0x000eaa0000000c00 */
[----:B------:R-:W3:Y:S01]  /*7020*/  LDS.128 R80, [R80+0x1e400] ;  /* 0x01e4000050507984 */ /* 0x000ee20000000c00 */
[----:B------:R-:W-:Y:S05]  /*7030*/  @P3 BRA `(.L_x_4951) ;  /* 0x0000000400483947 */ /* 0x000fea0003800000 */
[----:B------:R-:W-:Y:S01]  /*7040*/  HADD2.F32 R149, -RZ, R149.H0_H0 ;  /* 0x20000095ff957230 */ /* 0x000fe20000004100 */
[--C-:B------:R-:W-:Y:S01]  /*7050*/  SHF.R.U32.HI R156, RZ, 0x10, R53.reuse ;  /* 0x00000010ff9c7819 */ /* 0x100fe20000011635 */
[----:B---3--:R-:W-:Y:S01]  /*7060*/  HADD2.F32 R150, -RZ, R81.H0_H0 ;  /* 0x20000051ff967230 */ /* 0x008fe20000004100 */
[----:B------:R-:W-:Y:S01]  /*7070*/  SHF.R.U64 R52, R52, 0x10, R53 ;  /* 0x0000001034347819 */ /* 0x000fe20000001235 */
[--C-:B--2---:R-:W-:Y:S01]  /*7080*/  HADD2.F32 R152, -RZ, R13.reuse.H0_H0 ;  /* 0x2000000dff987230 */ /* 0x104fe20000004100 */
[--C-:B------:R-:W-:Y:S01]  /*7090*/  SHF.R.U64 R40, R40, 0x10, R41.reuse ;  /* 0x0000001028287819 */ /* 0x100fe20000001229 */
[----:B------:R-:W-:Y:S02]  /*70a0*/  HADD2.F32 R11, -RZ, R154.H0_H0 ;  /* 0x2000009aff0b7230 */ /* 0x000fe40000004100 */
[-C--:B------:R-:W-:Y:S01]  /*70b0*/  FMUL.FTZ R155, R150, R149.reuse ;  /* 0x00000095969b7220 */ /* 0x080fe20000410000 */
[----:B------:R-:W-:Y:S02]  /*70c0*/  HADD2.F32 R156, -RZ, R156.H0_H0 ;  /* 0x2000009cff9c7230 */ /* 0x000fe40000004100 */
[C---:B------:R-:W-:Y:S01]  /*70d0*/  FMUL.FTZ R149, R152.reuse, R149 ;  /* 0x0000009598957220 */ /* 0x040fe20000410000 */
[----:B------:R-:W-:Y:S01]  /*70e0*/  SHF.R.U32.HI R154, RZ, 0x10, R41 ;  /* 0x00000010ff9a7819 */ /* 0x000fe20000011629 */
[----:B------:R-:W-:Y:S01]  /*70f0*/  FFMA.FTZ R152, R152, R11, -R155 ;  /* 0x0000000b98987223 */ /* 0x000fe2000001089b */
[----:B------:R-:W-:-:S02]  /*7100*/  HADD2.F32 R13, -RZ, R13.H1_H1 ;  /* 0x3000000dff0d7230 */ /* 0x000fc40000004100 */
[----:B------:R-:W-:Y:S01]  /*7110*/  FFMA.FTZ R150, R150, R11, R149 ;  /* 0x0000000b96967223 */ /* 0x000fe20000010095 */
[----:B------:R-:W-:Y:S01]  /*7120*/  HADD2.F32 R11, -RZ, R81.H1_H1 ;  /* 0x30000051ff0b7230 */ /* 0x000fe20000004100 */
[----:B------:R-:W-:Y:S01]  /*7130*/  SHF.R.U64 R54, R54, 0x10, R55 ;  /* 0x0000001036367819 */ /* 0x000fe20000001237 */
[----:B------:R-:W-:Y:S01]  /*7140*/  HADD2.F32 R154, -RZ, R154.H0_H0 ;  /* 0x2000009aff9a7230 */ /* 0x000fe20000004100 */
[----:B------:R-:W-:Y:S01]  /*7150*/  SHF.R.U64 R42, R42, 0x10, R43 ;  /* 0x000000102a2a7819 */ /* 0x000fe2000000122b */
[----:B------:R-:W-:Y:S02]  /*7160*/  HADD2.F32 R149, -RZ, R83.H0_H0 ;  /* 0x20000053ff957230 */ /* 0x000fe40000004100 */
[-C--:B------:R-:W-:Y:S01]  /*7170*/  FMUL.FTZ R158, R11, R156.reuse ;  /* 0x0000009c0b9e7220 */ /* 0x080fe20000410000 */
[C---:B------:R-:W-:Y:S01]  /*7180*/  FMUL.FTZ R156, R13.reuse, R156 ;  /* 0x0000009c0d9c7220 */ /* 0x040fe20000410000 */
[----:B------:R-:W-:Y:S02]  /*7190*/  HADD2.F32 R81, -RZ, R15.H0_H0 ;  /* 0x2000000fff517230 */ /* 0x000fe40000004100 */
[-C--:B------:R-:W-:Y:S01]  /*71a0*/  FFMA.FTZ R13, R13, R154.reuse, -R158 ;  /* 0x0000009a0d0d7223 */ /* 0x080fe2000001089e */
[----:B------:R-:W-:Y:S01]  /*71b0*/  FFMA.FTZ R11, R11, R154, R156 ;  /* 0x0000009a0b0b7223 */ /* 0x000fe2000001009c */
[----:B------:R-:W-:-:S02]  /*71c0*/  HADD2.F32 R156, -RZ, R160.H1_H1 ;  /* 0x300000a0ff9c7230 */ /* 0x000fc40000004100 */
[----:B------:R-:W-:Y:S01]  /*71d0*/  HADD2.F32 R154, -RZ, R160.H0_H0 ;  /* 0x200000a0ff9a7230 */ /* 0x000fe20000004100 */
[----:B------:R-:W-:Y:S01]  /*71e0*/  F2FP.F16.F32.PACK_AB R13, R13, R152 ;  /* 0x000000980d0d723e */ /* 0x000fe200000000ff */
[----:B------:R-:W-:Y:S02]  /*71f0*/  HADD2.F32 R83, -RZ, R83.H1_H1 ;  /* 0x30000053ff537230 */ /* 0x000fe40000004100 */
[-C--:B------:R-:W-:Y:S01]  /*7200*/  FMUL.FTZ R158, R149, R156.reuse ;  /* 0x0000009c959e7220 */ /* 0x080fe20000410000 */
[C---:B------:R-:W-:Y:S01]  /*7210*/  FMUL.FTZ R156, R81.reuse, R156 ;  /* 0x0000009c519c7220 */ /* 0x040fe20000410000 */
[----:B------:R-:W-:Y:S02]  /*7220*/  HADD2.F32 R15, -RZ, R15.H1_H1 ;  /* 0x3000000fff0f7230 */ /* 0x000fe40000004100 */
[-C--:B------:R-:W-:Y:S01]  /*7230*/  FFMA.FTZ R81, R81, R154.reuse, -R158 ;  /* 0x0000009a51517223 */ /* 0x080fe2000001089e */
[----:B------:R-:W-:Y:S01]  /*7240*/  FFMA.FTZ R156, R149, R154, R156 ;  /* 0x0000009a959c7223 */ /* 0x000fe2000001009c */
[----:B------:R-:W-:Y:S01]  /*7250*/  SHF.R.U32.HI R154, RZ, 0x10, R55 ;  /* 0x00000010ff9a7819 */ /* 0x000fe20000011637 */
[----:B------:R-:W-:Y:S01]  /*7260*/  HADD2.F32 R162, -RZ, R162.H0_H0 ;  /* 0x200000a2ffa27230 */ /* 0x000fe20000004100 */
[----:B------:R-:W-:Y:S01]  /*7270*/  SHF.R.U32.HI R158, RZ, 0x10, R43 ;  /* 0x00000010ff9e7819 */ /* 0x000fe2000001162b */
[----:B------:R-:W-:-:S02]  /*7280*/  HADD2.F32 R53, -RZ, R12.H0_H0 ;  /* 0x2000000cff357230 */ /* 0x000fc40000004100 */
[----:B------:R-:W-:Y:S02]  /*7290*/  HADD2.F32 R154, -RZ, R154.H0_H0 ;  /* 0x2000009aff9a7230 */ /* 0x000fe40000004100 */
[----:B------:R-:W-:Y:S02]  /*72a0*/  HADD2.F32 R158, -RZ, R158.H0_H0 ;  /* 0x2000009eff9e7230 */ /* 0x000fe40000004100 */
[----:B------:R-:W-:Y:S02]  /*72b0*/  HADD2.F32 R52, -RZ, R52.H0_H0 ;  /* 0x20000034ff347230 */ /* 0x000fe40000004100 */
[-C--:B------:R-:W-:Y:S01]  /*72c0*/  FMUL.FTZ R160, R83, R154.reuse ;  /* 0x0000009a53a07220 */ /* 0x080fe20000410000 */
[C---:B------:R-:W-:Y:S01]  /*72d0*/  FMUL.FTZ R154, R15.reuse, R154 ;  /* 0x0000009a0f9a7220 */ /* 0x040fe20000410000 */
[----:B------:R-:W-:Y:S02]  /*72e0*/  HADD2.F32 R41, -RZ, R12.H1_H1 ;  /* 0x3000000cff297230 */ /* 0x000fe40000004100 */
[----:B------:R-:W-:Y:S01]  /*72f0*/  FFMA.FTZ R160, R15, R158, -R160 ;  /* 0x0000009e0fa07223 */ /* 0x000fe200000108a0 */
[----:B------:R-:W-:-:S02]  /*7300*/  HADD2.F32 R15, -RZ, R80.H0_H0 ;  /* 0x20000050ff0f7230 */ /* 0x000fc40000004100 */
[----:B------:R-:W-:Y:S01]  /*7310*/  FFMA.FTZ R83, R83, R158, R154 ;  /* 0x0000009e53537223 */ /* 0x000fe2000001009a */
[----:B------:R-:W-:Y:S02]  /*7320*/  HADD2.F32 R154, -RZ, R171.H1_H1 ;  /* 0x300000abff9a7230 */ /* 0x000fe40000004100 */
[----:B------:R-:W-:Y:S02]  /*7330*/  HADD2.F32 R40, -RZ, R40.H0_H0 ;  /* 0x20000028ff287230 */ /* 0x000fe40000004100 */
[-C--:B------:R-:W-:Y:S01]  /*7340*/  FMUL.FTZ R158, R15, R162.reuse ;  /* 0x000000a20f9e7220 */ /* 0x080fe20000410000 */
[C---:B------:R-:W-:Y:S01]  /*7350*/  FMUL.FTZ R162, R53.reuse, R162 ;  /* 0x000000a235a27220 */ /* 0x040fe20000410000 */
[----:B------:R-:W-:Y:S01]  /*7360*/  HADD2.F32 R149, -RZ, R173.H0_H0 ;  /* 0x200000adff957230 */ /* 0x000fe20000004100 */
[----:B------:R-:W-:Y:S01]  /*7370*/  F2FP.F16.F32.PACK_AB R160, R160, R81 ;  /* 0x00000051a0a0723e */ /* 0x000fe200000000ff */
[-C--:B------:R-:W-:Y:S01]  /*7380*/  FFMA.FTZ R158, R53, R154.reuse, -R158 ;  /* 0x0000009a359e7223 */ /* 0x080fe2000001089e */
[----:B------:R-:W-:Y:S01]  /*7390*/  FFMA.FTZ R162, R15, R154, R162 ;  /* 0x0000009a0fa27223 */ /* 0x000fe200000100a2 */
[----:B------:R-:W-:Y:S01]  /*73a0*/  HADD2.F32 R15, -RZ, R80.H1_H1 ;  /* 0x30000050ff0f7230 */ /* 0x000fe20000004100 */
[----:B------:R-:W-:Y:S01]  /*73b0*/  F2FP.F16.F32.PACK_AB R81, R11, R150 ;  /* 0x000000960b51723e */ /* 0x000fe200000000ff */
[----:B------:R-:W-:Y:S01]  /*73c0*/  HADD2.F32 R53, -RZ, R171.H0_H0 ;  /* 0x200000abff357230 */ /* 0x000fe20000004100 */
[----:B------:R-:W-:Y:S01]  /*73d0*/  F2FP.F16.F32.PACK_AB R83, R83, R156 ;  /* 0x0000009c5353723e */ /* 0x000fe200000000ff */
[----:B------:R-:W-:-:S02]  /*73e0*/  HADD2.F32 R54, -RZ, R54.H0_H0 ;  /* 0x20000036ff367230 */ /* 0x000fc40000004100 */
[-C--:B------:R-:W-:Y:S01]  /*73f0*/  FMUL.FTZ R12, R15, R52.reuse ;  /* 0x000000340f0c7220 */ /* 0x080fe20000410000 */
[C---:B------:R-:W-:Y:S01]  /*7400*/  FMUL.FTZ R52, R41.reuse, R52 ;  /* 0x0000003429347220 */ /* 0x040fe20000410000 */
[--C-:B------:R-:W-:Y:S02]  /*7410*/  HADD2.F32 R43, -RZ, R82.reuse.H1_H1 ;  /* 0x30000052ff2b7230 */ /* 0x100fe40000004100 */
[-C--:B------:R-:W-:Y:S01]  /*7420*/  FFMA.FTZ R41, R41, R40.reuse, -R12 ;  /* 0x0000002829297223 */ /* 0x080fe2000001080c */
[----:B------:R-:W-:Y:S01]  /*7430*/  FFMA.FTZ R15, R15, R40, R52 ;  /* 0x000000280f0f7223 */ /* 0x000fe20000010034 */
[----:B------:R-:W-:Y:S02]  /*7440*/  HADD2.F32 R12, -RZ, R82.H0_H0 ;  /* 0x20000052ff0c7230 */ /* 0x000fe40000004100 */
[----:B------:R-:W-:Y:S01]  /*7450*/  HADD2.F32 R40, -RZ, R14.H0_H0 ;  /* 0x2000000eff287230 */ /* 0x000fe20000004100 */
[----:B------:R-:W-:Y:S01]  /*7460*/  F2FP.F16.F32.PACK_AB R158, R41, R158 ;  /* 0x0000009e299e723e */ /* 0x000fe200000000ff */
[----:B------:R-:W-:-:S02]  /*7470*/  HADD2.F32 R42, -RZ, R42.H0_H0 ;  /* 0x2000002aff2a7230 */ /* 0x000fc40000004100 */
[-C--:B------:R-:W-:Y:S01]  /*7480*/  FMUL.FTZ R55, R12, R149.reuse ;  /* 0x000000950c377220 */ /* 0x080fe20000410000 */
[----:B------:R-:W-:Y:S01]  /*7490*/  F2FP.F16.F32.PACK_AB R80, R15, R162 ;  /* 0x000000a20f50723e */ /* 0x000fe200000000ff */
[C---:B------:R-:W-:Y:S01]  /*74a0*/  FMUL.FTZ R149, R40.reuse, R149 ;  /* 0x0000009528957220 */ /* 0x040fe20000410000 */
[----:B------:R-:W-:Y:S02]  /*74b0*/  IMAD.MOV.U32 R15, RZ, RZ, R160 ;  /* 0x000000ffff0f7224 */ /* 0x000fe400078e00a0 */
[-C--:B------:R-:W-:Y:S01]  /*74c0*/  FFMA.FTZ R55, R40, R53.reuse, -R55 ;  /* 0x0000003528377223 */ /* 0x080fe20000010837 */
[----:B------:R-:W-:Y:S01]  /*74d0*/  FFMA.FTZ R149, R12, R53, R149 ;  /* 0x000000350c957223 */ /* 0x000fe20000010095 */
[----:B------:R-:W-:Y:S02]  /*74e0*/  HADD2.F32 R53, -RZ, R14.H1_H1 ;  /* 0x3000000eff357230 */ /* 0x000fe40000004100 */
[----:B------:R-:W-:-:S03]  /*74f0*/  FMUL.FTZ R12, R43, R54 ;  /* 0x000000362b0c7220 */ /* 0x000fc60000410000 */
[C---:B------:R-:W-:Y:S01]  /*7500*/  FMUL.FTZ R54, R53.reuse, R54 ;  /* 0x0000003635367220 */ /* 0x040fe20000410000 */
[----:B------:R-:W-:-:S03]  /*7510*/  FFMA.FTZ R12, R53, R42, -R12 ;  /* 0x0000002a350c7223 */ /* 0x000fc6000001080c */
[----:B------:R-:W-:Y:S02]  /*7520*/  FFMA.FTZ R54, R43, R42, R54 ;  /* 0x0000002a2b367223 */ /* 0x000fe40000010036 */
[----:B------:R-:W-:Y:S02]  /*7530*/  F2FP.F16.F32.PACK_AB R14, R12, R55 ;  /* 0x000000370c0e723e */ /* 0x000fe400000000ff */
[----:B------:R-:W-:Y:S02]  /*7540*/  MOV R12, R158 ;  /* 0x0000009e000c7202 */ /* 0x000fe40000000f00 */
[----:B------:R-:W-:-:S07]  /*7550*/  F2FP.F16.F32.PACK_AB R82, R54, R149 ;  /* 0x000000953652723e */ /* 0x000fce00000000ff */
.L_x_4951:
[----:B------:R-:W-:Y:S05]  /*7560*/  BSYNC B3 ;  /* 0x0000000000037941 */ /* 0x000fea0003800000 */
.L_x_4950:
[----:B------:R-:W-:Y:S01]  /*7570*/  ISETP.GE.AND P3, PT, R148, R131, PT ;  /* 0x000000839400720c */ /* 0x000fe20003f66270 */
[----:B--2---:R4:W-:-:S12]  /*7580*/  ST.E.128 desc[UR60][R122.64], R12 ;  /* 0x0000000c7a007985 */ /* 0x0049d8000c101d3c */
[----:B------:R-:W-:-:S05]  /*7590*/  @!P3 IMAD.WIDE R40, R148, 0x2, R116 ;  /* 0x000000029428b825 */ /* 0x000fca00078e0274 */
[----:B---3--:R4:W-:Y:S02]  /*75a0*/  @!P3 ST.E.128 desc[UR60][R40.64], R80 ;  /* 0x000000502800b985 */ /* 0x0089e4000c101d3c */
.L_x_4949:
[----:B------:R-:W-:Y:S05]  /*75b0*/  BSYNC B2 ;  /* 0x0000000000027941 */ /* 0x000fea0003800000 */
.L_x_4948:
[----:B------:R-:W-:Y:S01]  /*75c0*/  ISETP.NE.AND P3, PT, R9, RZ, PT ;  /* 0x000000ff0900720c */ /* 0x000fe20003f65270 */
[----:B------:R-:W-:-:S12]  /*75d0*/  BSSY B2, `(.L_x_4952) ;  /* 0x0000071000027945 */ /* 0x000fd80003800000 */
[----:B------:R-:W-:Y:S05]  /*75e0*/  @!P3 BRA `(.L_x_4953) ;  /* 0x0000000400bcb947 */ /* 0x000fea0003800000 */
[----:B------:R-:W-:Y:S01]  /*75f0*/  SEL R11, R121, R135, !P1 ;  /* 0x00000087790b7207 */ /* 0x000fe20004800000 */
[----:B----4-:R-:W-:Y:S01]  /*7600*/  IMAD R13, R18, 0x4800, R136 ;  /* 0x00004800120d7824 */ /* 0x010fe200078e0288 */
        /* <DEDUP_REMOVED lines=22> */
[--C-:B---3--:R-:W-:Y:S01]  /*7770*/  HADD2.F32 R80, -RZ, R41.reuse.H0_H0 ;  /* 0x20000029ff507230 */ /* 0x108fe20000004100 */
[--C-:B------:R-:W-:Y:S01]  /*7780*/  SHF.R.U64 R36, R48, 0x10, R49.reuse ;  /* 0x0000001030247819 */ /* 0x100fe20000001231 */
[----:B------:R-:W-:Y:S01]  /*7790*/  HADD2.F32 R81, -RZ, R41.H1_H1 ;  /* 0x30000029ff517230 */ /* 0x000fe20000004100 */
[----:B------:R-:W-:Y:S01]  /*77a0*/  SHF.R.U32.HI R48, RZ, 0x10, R49 ;  /* 0x00000010ff307819 */ /* 0x000fe20000011631 */
[--C-:B--2---:R-:W-:Y:S01]  /*77b0*/  HADD2.F32 R41, -RZ, R13.reuse.H0_H0 ;  /* 0x2000000dff297230 */ /* 0x104fe20000004100 */
[--C-:B------:R-:W-:Y:S01]  /*77c0*/  SHF.R.U64 R49, R50, 0x10, R51.reuse ;  /* 0x0000001032317819 */ /* 0x100fe20000001233 */
[----:B------:R-:W-:Y:S01]  /*77d0*/  HADD2.F32 R13, -RZ, R13.H1_H1 ;  /* 0x3000000dff0d7230 */ /* 0x000fe20000004100 */
[----:B------:R-:W-:Y:S01]  /*77e0*/  SHF.R.U32.HI R50, RZ, 0x10, R51 ;  /* 0x00000010ff327819 */ /* 0x000fe20000011633 */
[----:B------:R-:W-:Y:S01]  /*77f0*/  IMAD.MOV.U32 R51, RZ, RZ, R42 ;  /* 0x000000ffff337224 */ /* 0x000fe200078e002a */
[----:B------:R-:W-:Y:S01]  /*7800*/  SHF.R.U32.HI R37, RZ, 0x10, R37 ;  /* 0x00000010ff257819 */ /* 0x000fe20000011625 */
[----:B------:R-:W-:Y:S01]  /*7810*/  HADD2.F32 R42, -RZ, R172.H1_H1 ;  /* 0x300000acff2a7230 */ /* 0x000fe20000004100 */
[--C-:B------:R-:W-:Y:S01]  /*7820*/  SHF.R.U64 R38, R38, 0x10, R39.reuse ;  /* 0x0000001026267819 */ /* 0x100fe20000001227 */
[----:B------:R-:W-:Y:S01]  /*7830*/  HADD2.F32 R48, -RZ, R48.H0_H0 ;  /* 0x20000030ff307230 */ /* 0x000fe20000004100 */
[----:B------:R-:W-:Y:S01]  /*7840*/  SHF.R.U32.HI R39, RZ, 0x10, R39 ;  /* 0x00000010ff277819 */ /* 0x000fe20000011627 */
[----:B------:R-:W-:-:S02]  /*7850*/  HADD2.F32 R122, -RZ, R37.H0_H0 ;  /* 0x20000025ff7a7230 */ /* 0x000fc40000004100 */
[CC--:B------:R-:W-:Y:S01]  /*7860*/  FMUL.FTZ R82, R80.reuse, R42.reuse ;  /* 0x0000002a50527220 */ /* 0x0c0fe20000410000 */
[----:B------:R-:W-:Y:S01]  /*7870*/  FMUL.FTZ R37, R41, R42 ;  /* 0x0000002a29257220 */ /* 0x000fe20000410000 */
[----:B------:R-:W-:Y:S02]  /*7880*/  HADD2.F32 R55, -RZ, R170.H1_H1 ;  /* 0x300000aaff377230 */ /* 0x000fe40000004100 */
[-C--:B------:R-:W-:Y:S01]  /*7890*/  FMUL.FTZ R42, R81, R48.reuse ;  /* 0x00000030512a7220 */ /* 0x080fe20000410000 */
[----:B------:R-:W-:Y:S01]  /*78a0*/  FMUL.FTZ R48, R13, R48 ;  /* 0x000000300d307220 */ /* 0x000fe20000410000 */
[----:B------:R-:W-:Y:S02]  /*78b0*/  HADD2.F32 R39, -RZ, R39.H0_H0 ;  /* 0x20000027ff277230 */ /* 0x000fe40000004100 */
[-C--:B------:R-:W-:Y:S01]  /*78c0*/  FFMA.FTZ R37, R80, R55.reuse, R37 ;  /* 0x0000003750257223 */ /* 0x080fe20000010025 */
[----:B------:R-:W-:Y:S01]  /*78d0*/  FFMA.FTZ R48, R81, R122, R48 ;  /* 0x0000007a51307223 */ /* 0x000fe20000010030 */
[----:B------:R-:W-:Y:S01]  /*78e0*/  FFMA.FTZ R82, R41, R55, -R82 ;  /* 0x0000003729527223 */ /* 0x000fe20000010852 */
[----:B------:R-:W-:-:S02]  /*78f0*/  HADD2.F32 R80, -RZ, R43.H1_H1 ;  /* 0x3000002bff507230 */ /* 0x000fc40000004100 */
[----:B------:R-:W-:Y:S01]  /*7900*/  FFMA.FTZ R13, R13, R122, -R42 ;  /* 0x0000007a0d0d7223 */ /* 0x000fe2000001082a */
[----:B------:R-:W-:Y:S02]  /*7910*/  HADD2.F32 R81, -RZ, R50.H0_H0 ;  /* 0x20000032ff517230 */ /* 0x000fe40000004100 */
[----:B------:R-:W-:Y:S02]  /*7920*/  HADD2.F32 R41, -RZ, R172.H0_H0 ;  /* 0x200000acff297230 */ /* 0x000fe40000004100 */
[----:B------:R-:W-:Y:S01]  /*7930*/  HADD2.F32 R55, -RZ, R43.H0_H0 ;  /* 0x2000002bff377230 */ /* 0x000fe20000004100 */
[----:B------:R-:W-:Y:S01]  /*7940*/  F2FP.F16.F32.PACK_AB R13, R13, R82 ;  /* 0x000000520d0d723e */ /* 0x000fe200000000ff */
[--C-:B------:R-:W-:Y:S02]  /*7950*/  HADD2.F32 R50, -RZ, R15.reuse.H1_H1 ;  /* 0x3000000fff327230 */ /* 0x100fe40000004100 */
[----:B------:R-:W-:Y:S02]  /*7960*/  HADD2.F32 R43, -RZ, R15.H0_H0 ;  /* 0x2000000fff2b7230 */ /* 0x000fe40000004100 */
[----:B------:R-:W-:Y:S01]  /*7970*/  FMUL.FTZ R15, R80, R81 ;  /* 0x00000051500f7220 */ /* 0x000fe20000410000 */
[----:B------:R-:W-:-:S02]  /*7980*/  HADD2.F32 R42, -RZ, R170.H0_H0 ;  /* 0x200000aaff2a7230 */ /* 0x000fc40000004100 */
[----:B------:R-:W-:Y:S01]  /*7990*/  FMUL.FTZ R122, R55, R41 ;  /* 0x00000029377a7220 */ /* 0x000fe20000410000 */
[C---:B------:R-:W-:Y:S01]  /*79a0*/  FMUL.FTZ R81, R50.reuse, R81 ;  /* 0x0000005132517220 */ /* 0x040fe20000410000 */
[C---:B------:R-:W-:Y:S01]  /*79b0*/  FMUL.FTZ R148, R43.reuse, R41 ;  /* 0x000000292b947220 */ /* 0x040fe20000410000 */
[-C--:B------:R-:W-:Y:S01]  /*79c0*/  FFMA.FTZ R15, R50, R39.reuse, -R15 ;  /* 0x00000027320f7223 */ /* 0x080fe2000001080f */
[-C--:B------:R-:W-:Y:S01]  /*79d0*/  FFMA.FTZ R122, R43, R42.reuse, -R122 ;  /* 0x0000002a2b7a7223 */ /* 0x080fe2000001087a */
[----:B------:R-:W-:Y:S01]  /*79e0*/  FFMA.FTZ R81, R80, R39, R81 ;  /* 0x0000002750517223 */ /* 0x000fe20000010051 */
[----:B------:R-:W-:Y:S01]  /*79f0*/  FFMA.FTZ R148, R55, R42, R148 ;  /* 0x0000002a37947223 */ /* 0x000fe20000010094 */
[----:B------:R-:W-:Y:S02]  /*7a00*/  HADD2.F32 R39, -RZ, R169.H1_H1 ;  /* 0x300000a9ff277230 */ /* 0x000fe40000004100 */
[----:B------:R-:W-:Y:S01]  /*7a10*/  HADD2.F32 R36, -RZ, R36.H0_H0 ;  /* 0x20000024ff247230 */ /* 0x000fe20000004100 */
[----:B------:R-:W-:Y:S01]  /*7a20*/  F2FP.F16.F32.PACK_AB R15, R15, R122 ;  /* 0x0000007a0f0f723e */ /* 0x000fe200000000ff */
[----:B------:R-:W-:-:S02]  /*7a30*/  HADD2.F32 R50, -RZ, R40.H0_H0 ;  /* 0x20000028ff327230 */ /* 0x000fc40000004100 */
[----:B------:R-:W-:Y:S02]  /*7a40*/  HADD2.F32 R43, -RZ, R40.H1_H1 ;  /* 0x30000028ff2b7230 */ /* 0x000fe40000004100 */
[--C-:B------:R-:W-:Y:S02]  /*7a50*/  HADD2.F32 R42, -RZ, R12.reuse.H0_H0 ;  /* 0x2000000cff2a7230 */ /* 0x100fe40000004100 */
        /* <DEDUP_REMOVED lines=11> */
[----:B------:R-:W-:Y:S01]  /*7b10*/  FFMA.FTZ R36, R43, R12, R36 ;  /* 0x0000000c2b247223 */ /* 0x000fe20000010024 */
[----:B------:R-:W-:Y:S02]  /*7b20*/  HADD2.F32 R12, -RZ, R168.H0_H0 ;  /* 0x200000a8ff0c7230 */ /* 0x000fe40000004100 */
[--C-:B------:R-:W-:Y:S01]  /*7b30*/  HADD2.F32 R43, -RZ, R51.reuse.H0_H0 ;  /* 0x20000033ff2b7230 */ /* 0x100fe20000004100 */
[----:B------:R-:W-:Y:S01]  /*7b40*/  F2FP.F16.F32.PACK_AB R40, R40, R11 ;  /* 0x0000000b2828723e */ /* 0x000fe200000000ff */
[----:B------:R-:W-:Y:S01]  /*7b50*/  HADD2.F32 R42, -RZ, R14.H0_H0 ;  /* 0x2000000eff2a7230 */ /* 0x000fe20000004100 */
[----:B------:R-:W-:Y:S01]  /*7b60*/  F2FP.F16.F32.PACK_AB R36, R36, R39 ;  /* 0x000000272424723e */ /* 0x000fe200000000ff */
[----:B------:R-:W-:-:S02]  /*7b70*/  HADD2.F32 R50, -RZ, R51.H1_H1 ;  /* 0x30000033ff327230 */ /* 0x000fc40000004100 */
[CC--:B------:R-:W-:Y:S01]  /*7b80*/  FMUL.FTZ R51, R43.reuse, R12.reuse ;  /* 0x0000000c2b337220 */ /* 0x0c0fe20000410000 */
[----:B------:R-:W-:Y:S02]  /*7b90*/  HADD2.F32 R14, -RZ, R14.H1_H1 ;  /* 0x3000000eff0e7230 */ /* 0x000fe40000004100 */
[----:B------:R-:W-:Y:S01]  /*7ba0*/  FMUL.FTZ R12, R42, R12 ;  /* 0x0000000c2a0c7220 */ /* 0x000fe20000410000 */
[----:B------:R-:W-:Y:S02]  /*7bb0*/  HADD2.F32 R41, -RZ, R168.H1_H1 ;  /* 0x300000a8ff297230 */ /* 0x000fe40000004100 */
[-C--:B------:R-:W-:Y:S01]  /*7bc0*/  FMUL.FTZ R83, R50, R49.reuse ;  /* 0x0000003132537220 */ /* 0x080fe20000410000 */
[----:B------:R-:W-:Y:S02]  /*7bd0*/  HADD2.F32 R55, -RZ, R38.H0_H0 ;  /* 0x20000026ff377230 */ /* 0x000fe40000004100 */
[----:B------:R-:W-:Y:S01]  /*7be0*/  FMUL.FTZ R49, R14, R49 ;  /* 0x000000310e317220 */ /* 0x000fe20000410000 */
[-C--:B------:R-:W-:Y:S01]  /*7bf0*/  FFMA.FTZ R12, R43, R41.reuse, R12 ;  /* 0x000000292b0c7223 */ /* 0x080fe2000001000c */
[----:B------:R-:W-:-:S02]  /*7c00*/  FFMA.FTZ R51, R42, R41, -R51 ;  /* 0x000000292a337223 */ /* 0x000fc40000010833 */
[-C--:B------:R-:W-:Y:S01]  /*7c10*/  FFMA.FTZ R49, R50, R55.reuse, R49 ;  /* 0x0000003732317223 */ /* 0x080fe20000010031 */
[----:B------:R-:W-:Y:S01]  /*7c20*/  FFMA.FTZ R14, R14, R55, -R83 ;  /* 0x000000370e0e7223 */ /* 0x000fe20000010853 */
[----:B------:R-:W-:Y:S02]  /*7c30*/  F2FP.F16.F32.PACK_AB R41, R48, R37 ;  /* 0x000000253029723e */ /* 0x000fe400000000ff */
[----:B------:R-:W-:Y:S02]  /*7c40*/  F2FP.F16.F32.PACK_AB R43, R81, R148 ;  /* 0x00000094512b723e */ /* 0x000fe400000000ff */
[----:B------:R-:W-:Y:S01]  /*7c50*/  F2FP.F16.F32.PACK_AB R42, R49, R12 ;  /* 0x0000000c312a723e */ /* 0x000fe200000000ff */
[----:B------:R-:W-:Y:S01]  /*7c60*/  IMAD.MOV.U32 R12, RZ, RZ, R40 ;  /* 0x000000ffff0c7224 */ /* 0x000fe200078e0028 */
[----:B------:R-:W-:Y:S01]  /*7c70*/  F2FP.F16.F32.PACK_AB R14, R14, R51 ;  /* 0x000000330e0e723e */ /* 0x000fe200000000ff */
[----:B------:R-:W-:-:S07]  /*7c80*/  IMAD.MOV.U32 R40, RZ, RZ, R36 ;  /* 0x000000ffff287224 */ /* 0x000fce00078e0024 */
.L_x_4955:
[----:B------:R-:W-:Y:S05]  /*7c90*/  BSYNC B3 ;  /* 0x0000000000037941 */ /* 0x000fea0003800000 */
.L_x_4954:
[----:B------:R-:W-:Y:S01]  /*7ca0*/  ISETP.GE.AND P3, PT, R54, R131, PT ;  /* 0x000000833600720c */ /* 0x000fe20003f66270 */
[----:B--2---:R2:W-:-:S12]  /*7cb0*/  ST.E.128 desc[UR60][R52.64], R12 ;  /* 0x0000000c34007985 */ /* 0x0045d8000c101d3c */
[----:B------:R-:W-:-:S05]  /*7cc0*/  @!P3 IMAD.WIDE R36, R54, 0x2, R116 ;  /* 0x000000023624b825 */ /* 0x000fca00078e0274 */
[----:B---3--:R2:W-:Y:S02]  /*7cd0*/  @!P3 ST.E.128 desc[UR60][R36.64], R40 ;  /* 0x000000282400b985 */ /* 0x0085e4000c101d3c */
.L_x_4953:
[----:B------:R-:W-:Y:S05]  /*7ce0*/  BSYNC B2 ;  /* 0x0000000000027941 */ /* 0x000fea0003800000 */
.L_x_4952:
[----:B------:R-:W-:-:S13]  /*7cf0*/  ISETP.NE.AND P3, PT, R10, RZ, PT ;  /* 0x000000ff0a00720c */ /* 0x000fda0003f65270 */
[----:B------:R-:W-:Y:S05]  /*7d00*/  @!P3 BRA `(.L_x_4947) ;  /* 0x0000000400bcb947 */ /* 0x000fea0003800000 */
[----:B------:R-:W-:Y:S01]  /*7d10*/  LOP3.LUT P5, RZ, R22, 0x1, RZ, 0xc0, !PT ;  /* 0x0000000116ff7812 */ /* 0x000fe200078ac0ff */
[----:B------:R-:W-:Y:S01]  /*7d20*/  BSSY B2, `(.L_x_4956) ;  /* 0x0000069000027945 */ /* 0x000fe20003800000 */
[----:B--234-:R-:W-:Y:S02]  /*7d30*/  LEA R40, P3, R7, R116, 0x1 ;  /* 0x0000007407287211 */ /* 0x01cfe400078608ff */
[----:B------:R-:W-:Y:S02]  /*7d40*/  SEL R11, R121, R135, !P5 ;  /* 0x00000087790b7207 */ /* 0x000fe40006800000 */
[----:B------:R-:W-:Y:S02]  /*7d50*/  LEA.HI.X R41, R7, R117, R108, 0x1, P3 ;  /* 0x0000007507297211 */ /* 0x000fe400018f0c6c */
[----:B------:R-:W-:Y:S02]  /*7d60*/  SHF.R.S32.HI R12, RZ, 0x1f, R11 ;  /* 0x0000001fff0c7819 */ /* 0x000fe4000001140b */
[----:B------:R-:W-:-:S02]  /*7d70*/  ISETP.GE.AND P3, PT, R196, R120, PT ;  /* 0x00000078c400720c */ /* 0x000fc40003f66270 */
[----:B------:R-:W-:-:S04]  /*7d80*/  LEA.HI R11, R12, R11, RZ, 0x4 ;  /* 0x0000000b0c0b7211 */ /* 0x000fc800078f20ff */
[----:B------:R-:W-:-:S04]  /*7d90*/  LEA.HI.SX32 R11, R11, R112, 0x1c ;  /* 0x000000700b0b7211 */ /* 0x000fc800078fe2ff */
[----:B------:R-:W-:Y:S01]  /*7da0*/  SHF.R.S32.HI R12, RZ, 0x1f, R11 ;  /* 0x0000001fff0c7819 */ /* 0x000fe2000001140b */
[----:B------:R-:W-:-:S03]  /*7db0*/  IMAD.SHL.U32 R42, R11, 0x8, RZ ;  /* 0x000000080b2a7824 */ /* 0x000fc600078e00ff */
[----:B------:R-:W-:Y:S02]  /*7dc0*/  LEA.HI R12, R12, R11, RZ, 0x3 ;  /* 0x0000000b0c0c7211 */ /* 0x000fe400078f18ff */
[----:B------:R-:W-:Y:S02]  /*7dd0*/  LOP3.LUT R11, R227, 0x38, R42, 0xf8, !PT ;  /* 0x00000038e30b7812 */ /* 0x000fe400078ef82a */
[----:B------:R-:W-:Y:S02]  /*7de0*/  SHF.R.S32.HI R12, RZ, 0x3, R12 ;  /* 0x00000003ff0c7819 */ /* 0x000fe4000001140c */
[----:B------:R-:W-:-:S03]  /*7df0*/  LOP3.LUT R11, R11, R228, RZ, 0x3c, !PT ;  /* 0x000000e40b0b7212 */ /* 0x000fc600078e3cff */
[----:B------:R-:W-:-:S05]  /*7e00*/  IMAD R12, R12, 0x1800, R229 ;  /* 0x000018000c0c7824 */ /* 0x000fca00078e02e5 */
        /* <DEDUP_REMOVED lines=8> */
[----:B--2---:R-:W-:Y:S01]  /*7e90*/  SHF.R.U64 R11, R32, 0x10, R33 ;  /* 0x00000010200b7819 */ /* 0x004fe20000001221 */
[----:B------:R-:W-:Y:S01]  /*7ea0*/  HADD2.F32 R49, -RZ, R167.H1_H1 ;  /* 0x300000a7ff317230 */ /* 0x000fe20000004100 */
[--C-:B------:R-:W-:Y:S01]  /*7eb0*/  SHF.R.U64 R32, R44, 0x10, R45.reuse ;  /* 0x000000102c207819 */ /* 0x100fe2000000122d */
[----:B----4-:R-:W-:Y:S01]  /*7ec0*/  HADD2.F32 R48, -RZ, R37.H0_H0 ;  /* 0x20000025ff307230 */ /* 0x010fe20000004100 */
[----:B------:R-:W-:Y:S01]  /*7ed0*/  SHF.R.U32.HI R44, RZ, 0x10, R45 ;  /* 0x00000010ff2c7819 */ /* 0x000fe2000001162d */
[----:B---3--:R-:W-:Y:S01]  /*7ee0*/  HADD2.F32 R52, -RZ, R13.H0_H0 ;  /* 0x2000000dff347230 */ /* 0x008fe20000004100 */
[----:B------:R-:W-:Y:S01]  /*7ef0*/  SHF.R.U32.HI R33, RZ, 0x10, R33 ;  /* 0x00000010ff217819 */ /* 0x000fe20000011621 */
[----:B------:R-:W-:Y:S01]  /*7f00*/  HADD2.F32 R37, -RZ, R37.H1_H1 ;  /* 0x30000025ff257230 */ /* 0x000fe20000004100 */
[--C-:B------:R-:W-:Y:S01]  /*7f10*/  SHF.R.U64 R43, R46, 0x10, R47.reuse ;  /* 0x000000102e2b7819 */ /* 0x100fe2000000122f */
[----:B------:R-:W-:Y:S01]  /*7f20*/  HADD2.F32 R44, -RZ, R44.H0_H0 ;  /* 0x2000002cff2c7230 */ /* 0x000fe20000004100 */
[----:B------:R-:W-:Y:S01]  /*7f30*/  SHF.R.U32.HI R46, RZ, 0x10, R47 ;  /* 0x00000010ff2e7819 */ /* 0x000fe2000001162f */
[----:B------:R-:W-:-:S02]  /*7f40*/  HADD2.F32 R47, -RZ, R13.H1_H1 ;  /* 0x3000000dff2f7230 */ /* 0x000fc40000004100 */
[-C--:B------:R-:W-:Y:S01]  /*7f50*/  FMUL.FTZ R13, R48, R49.reuse ;  /* 0x00000031300d7220 */ /* 0x080fe20000410000 */
[----:B------:R-:W-:Y:S02]  /*7f60*/  HADD2.F32 R45, -RZ, R164.H0_H0 ;  /* 0x200000a4ff2d7230 */ /* 0x000fe40000004100 */
[-C--:B------:R-:W-:Y:S01]  /*7f70*/  FMUL.FTZ R54, R37, R44.reuse ;  /* 0x0000002c25367220 */ /* 0x080fe20000410000 */
[----:B------:R-:W-:Y:S02]  /*7f80*/  HADD2.F32 R50, -RZ, R33.H0_H0 ;  /* 0x20000021ff327230 */ /* 0x000fe40000004100 */
[----:B------:R-:W-:Y:S01]  /*7f90*/  FMUL.FTZ R33, R52, R49 ;  /* 0x0000003134217220 */ /* 0x000fe20000410000 */
[C---:B------:R-:W-:Y:S01]  /*7fa0*/  FMUL.FTZ R80, R47.reuse, R44 ;  /* 0x0000002c2f507220 */ /* 0x040fe20000410000 */
[----:B------:R-:W-:Y:S01]  /*7fb0*/  SHF.R.U64 R34, R34, 0x10, R35 ;  /* 0x0000001022227819 */ /* 0x000fe20000001223 */
[-C--:B------:R-:W-:Y:S01]  /*7fc0*/  FFMA.FTZ R13, R52, R45.reuse, -R13 ;  /* 0x0000002d340d7223 */ /* 0x080fe2000001080d */
[----:B------:R-:W-:Y:S01]  /*7fd0*/  FFMA.FTZ R33, R48, R45, R33 ;  /* 0x0000002d30217223 */ /* 0x000fe20000010021 */
[----:B------:R-:W-:Y:S01]  /*7fe0*/  SHF.R.U32.HI R35, RZ, 0x10, R35 ;  /* 0x00000010ff237819 */ /* 0x000fe20000011623 */
[-C--:B------:R-:W-:Y:S01]  /*7ff0*/  FFMA.FTZ R44, R47, R50.reuse, -R54 ;  /* 0x000000322f2c7223 */ /* 0x080fe20000010836 */
[----:B------:R-:W-:Y:S01]  /*8000*/  FFMA.FTZ R48, R37, R50, R80 ;  /* 0x0000003225307223 */ /* 0x000fe20000010050 */
[----:B------:R-:W-:-:S02]  /*8010*/  HADD2.F32 R47, -RZ, R166.H1_H1 ;  /* 0x300000a6ff2f7230 */ /* 0x000fc40000004100 */
[----:B------:R-:W-:Y:S01]  /*8020*/  HADD2.F32 R50, -RZ, R39.H0_H0 ;  /* 0x20000027ff327230 */ /* 0x000fe20000004100 */
[----:B------:R-:W-:Y:S01]  /*8030*/  F2FP.F16.F32.PACK_AB R13, R44, R13 ;  /* 0x0000000d2c0d723e */ /* 0x000fe200000000ff */
[----:B------:R-:W-:Y:S01]  /*8040*/  HADD2.F32 R52, -RZ, R15.H0_H0 ;  /* 0x2000000fff347230 */ /* 0x000fe20000004100 */
[----:B------:R-:W-:Y:S01]  /*8050*/  F2FP.F16.F32.PACK_AB R33, R48, R33 ;  /* 0x000000213021723e */ /* 0x000fe200000000ff */
[----:B------:R-:W-:Y:S02]  /*8060*/  HADD2.F32 R39, -RZ, R39.H1_H1 ;  /* 0x30000027ff277230 */ /* 0x000fe40000004100 */
[----:B------:R-:W-:Y:S02]  /*8070*/  HADD2.F32 R49, -RZ, R46.H0_H0 ;  /* 0x2000002eff317230 */ /* 0x000fe40000004100 */
[----:B------:R-:W-:Y:S02]  /*8080*/  HADD2.F32 R46, -RZ, R15.H1_H1 ;  /* 0x3000000fff2e7230 */ /* 0x000fe40000004100 */
[----:B------:R-:W-:Y:S01]  /*8090*/  FMUL.FTZ R15, R50, R47 ;  /* 0x0000002f320f7220 */ /* 0x000fe20000410000 */
[----:B------:R-:W-:-:S02]  /*80a0*/  HADD2.F32 R45, -RZ, R35.H0_H0 ;  /* 0x20000023ff2d7230 */ /* 0x000fc40000004100 */
[----:B------:R-:W-:Y:S01]  /*80b0*/  FMUL.FTZ R35, R52, R47 ;  /* 0x0000002f34237220 */ /* 0x000fe20000410000 */
[----:B------:R-:W-:Y:S02]  /*80c0*/  HADD2.F32 R37, -RZ, R165.H0_H0 ;  /* 0x200000a5ff257230 */ /* 0x000fe40000004100 */
[CC--:B------:R-:W-:Y:S01]  /*80d0*/  FMUL.FTZ R47, R39.reuse, R49.reuse ;  /* 0x00000031272f7220 */ /* 0x0c0fe20000410000 */
[----:B------:R-:W-:Y:S01]  /*80e0*/  FMUL.FTZ R54, R46, R49 ;  /* 0x000000312e367220 */ /* 0x000fe20000410000 */
[----:B------:R-:W-:Y:S02]  /*80f0*/  HADD2.F32 R167, -RZ, R167.H0_H0 ;  /* 0x200000a7ffa77230 */ /* 0x000fe40000004100 */
[----:B------:R-:W-:Y:S01]  /*8100*/  FFMA.FTZ R35, R50, R37, R35 ;  /* 0x0000002532237223 */ /* 0x000fe20000010023 */
[----:B------:R-:W-:Y:S01]  /*8110*/  FFMA.FTZ R46, R46, R45, -R47 ;  /* 0x0000002d2e2e7223 */ /* 0x000fe2000001082f */
[----:B------:R-:W-:Y:S01]  /*8120*/  FFMA.FTZ R15, R52, R37, -R15 ;  /* 0x00000025340f7223 */ /* 0x000fe2000001080f */
[----:B------:R-:W-:Y:S01]  /*8130*/  FFMA.FTZ R50, R39, R45, R54 ;  /* 0x0000002d27327223 */ /* 0x000fe20000010036 */
[----:B------:R-:W-:-:S02]  /*8140*/  HADD2.F32 R47, -RZ, R32.H0_H0 ;  /* 0x20000020ff2f7230 */ /* 0x000fc40000004100 */
[----:B------:R-:W-:Y:S01]  /*8150*/  HADD2.F32 R37, -RZ, R36.H0_H0 ;  /* 0x20000024ff257230 */ /* 0x000fe20000004100 */
[----:B------:R-:W-:Y:S01]  /*8160*/  F2FP.F16.F32.PACK_AB R15, R46, R15 ;  /* 0x0000000f2e0f723e */ /* 0x000fe200000000ff */
[----:B------:R-:W-:Y:S02]  /*8170*/  HADD2.F32 R32, -RZ, R12.H0_H0 ;  /* 0x2000000cff207230 */ /* 0x000fe40000004100 */
[----:B------:R-:W-:Y:S02]  /*8180*/  HADD2.F32 R39, -RZ, R36.H1_H1 ;  /* 0x30000024ff277230 */ /* 0x000fe40000004100 */
[----:B------:R-:W-:Y:S02]  /*8190*/  HADD2.F32 R36, -RZ, R12.H1_H1 ;  /* 0x3000000cff247230 */ /* 0x000fe40000004100 */
[----:B------:R-:W-:Y:S01]  /*81a0*/  FMUL.FTZ R12, R32, R167 ;  /* 0x000000a7200c7220 */ /* 0x000fe20000410000 */
[----:B------:R-:W-:Y:S02]  /*81b0*/  HADD2.F32 R164, -RZ, R164.H1_H1 ;  /* 0x300000a4ffa47230 */ /* 0x000fe40000004100 */
[----:B------:R-:W-:Y:S01]  /*81c0*/  FMUL.FTZ R49, R39, R47 ;  /* 0x0000002f27317220 */ /* 0x000fe20000410000 */
[----:B------:R-:W-:-:S02]  /*81d0*/  HADD2.F32 R45, -RZ, R11.H0_H0 ;  /* 0x2000000bff2d7230 */ /* 0x000fc40000004100 */
[C---:B------:R-:W-:Y:S01]  /*81e0*/  FMUL.FTZ R11, R37.reuse, R167 ;  /* 0x000000a7250b7220 */ /* 0x040fe20000410000 */
[----:B------:R-:W-:Y:S01]  /*81f0*/  FMUL.FTZ R52, R36, R47 ;  /* 0x0000002f24347220 */ /* 0x000fe20000410000 */
[-C--:B------:R-:W-:Y:S01]  /*8200*/  FFMA.FTZ R12, R37, R164.reuse, R12 ;  /* 0x000000a4250c7223 */ /* 0x080fe2000001000c */
[----:B------:R-:W-:Y:S02]  /*8210*/  HADD2.F32 R166, -RZ, R166.H0_H0 ;  /* 0x200000a6ffa67230 */ /* 0x000fe40000004100 */
[----:B------:R-:W-:Y:S01]  /*8220*/  FFMA.FTZ R11, R32, R164, -R11 ;  /* 0x000000a4200b7223 */ /* 0x000fe2000001080b */
[-C--:B------:R-:W-:Y:S01]  /*8230*/  FFMA.FTZ R37, R39, R45.reuse, R52 ;  /* 0x0000002d27257223 */ /* 0x080fe20000010034 */
[----:B------:R-:W-:Y:S01]  /*8240*/  FFMA.FTZ R32, R36, R45, -R49 ;  /* 0x0000002d24207223 */ /* 0x000fe20000010831 */
[----:B------:R-:W-:Y:S02]  /*8250*/  HADD2.F32 R39, -RZ, R38.H0_H0 ;  /* 0x20000026ff277230 */ /* 0x000fe40000004100 */
[----:B------:R-:W-:-:S02]  /*8260*/  HADD2.F32 R45, -RZ, R43.H0_H0 ;  /* 0x2000002bff2d7230 */ /* 0x000fc40000004100 */
[----:B------:R-:W-:Y:S02]  /*8270*/  HADD2.F32 R36, -RZ, R14.H0_H0 ;  /* 0x2000000eff247230 */ /* 0x000fe40000004100 */
[-C--:B------:R-:W-:Y:S01]  /*8280*/  FMUL.FTZ R47, R39, R166.reuse ;  /* 0x000000a6272f7220 */ /* 0x080fe20000410000 */
[----:B------:R-:W-:Y:S01]  /*8290*/  HADD2.F32 R38, -RZ, R38.H1_H1 ;  /* 0x30000026ff267230 */ /* 0x000fe20000004100 */
[----:B------:R-:W-:Y:S01]  /*82a0*/  F2FP.F16.F32.PACK_AB R32, R32, R11 ;  /* 0x0000000b2020723e */ /* 0x000fe200000000ff */
[----:B------:R-:W-:Y:S02]  /*82b0*/  HADD2.F32 R14, -RZ, R14.H1_H1 ;  /* 0x3000000eff0e7230 */ /* 0x000fe40000004100 */
[----:B------:R-:W-:Y:S01]  /*82c0*/  FMUL.FTZ R166, R36, R166 ;  /* 0x000000a624a67220 */ /* 0x000fe20000410000 */
[----:B------:R-:W-:Y:S02]  /*82d0*/  HADD2.F32 R165, -RZ, R165.H1_H1 ;  /* 0x300000a5ffa57230 */ /* 0x000fe40000004100 */
[----:B------:R-:W-:Y:S01]  /*82e0*/  FMUL.FTZ R49, R38, R45 ;  /* 0x0000002d26317220 */ /* 0x000fe20000410000 */
[----:B------:R-:W-:-:S02]  /*82f0*/  HADD2.F32 R43, -RZ, R34.H0_H0 ;  /* 0x20000022ff2b7230 */ /* 0x000fc40000004100 */
[----:B------:R-:W-:Y:S01]  /*8300*/  FMUL.FTZ R45, R14, R45 ;  /* 0x0000002d0e2d7220 */ /* 0x000fe20000410000 */
[-C--:B------:R-:W-:Y:S01]  /*8310*/  FFMA.FTZ R47, R36, R165.reuse, -R47 ;  /* 0x000000a5242f7223 */ /* 0x080fe2000001082f */
[----:B------:R-:W-:Y:S01]  /*8320*/  FFMA.FTZ R166, R39, R165, R166 ;  /* 0x000000a527a67223 */ /* 0x000fe200000100a6 */
[-C--:B------:R-:W-:Y:S01]  /*8330*/  FFMA.FTZ R14, R14, R43.reuse, -R49 ;  /* 0x0000002b0e0e7223 */ /* 0x080fe20000010831 */
[----:B------:R-:W-:Y:S01]  /*8340*/  FFMA.FTZ R45, R38, R43, R45 ;  /* 0x0000002b262d7223 */ /* 0x000fe2000001002d */
[----:B------:R-:W-:Y:S01]  /*8350*/  F2FP.F16.F32.PACK_AB R36, R37, R12 ;  /* 0x0000000c2524723e */ /* 0x000fe200000000ff */
[----:B------:R-:W-:Y:S01]  /*8360*/  IMAD.MOV.U32 R12, RZ, RZ, R32 ;  /* 0x000000ffff0c7224 */ /* 0x000fe200078e0020 */
[----:B------:R-:W-:Y:S01]  /*8370*/  F2FP.F16.F32.PACK_AB R39, R50, R35 ;  /* 0x000000233227723e */ /* 0x000fe200000000ff */
[----:B------:R-:W-:Y:S01]  /*8380*/  IMAD.MOV.U32 R37, RZ, RZ, R33 ;  /* 0x000000ffff257224 */ /* 0x000fe200078e0021 */
[----:B------:R-:W-:Y:S02]  /*8390*/  F2FP.F16.F32.PACK_AB R14, R14, R47 ;  /* 0x0000002f0e0e723e */ /* 0x000fe400000000ff */
[----:B------:R-:W-:-:S07]  /*83a0*/  F2FP.F16.F32.PACK_AB R38, R45, R166 ;  /* 0x000000a62d26723e */ /* 0x000fce00000000ff */
.L_x_4957:
[----:B------:R-:W-:Y:S05]  /*83b0*/  BSYNC B2 ;  /* 0x0000000000027941 */ /* 0x000fea0003800000 */
.L_x_4956:
[----:B------:R-:W-:Y:S01]  /*83c0*/  ISETP.GE.AND P3, PT, R42, R131, PT ;  /* 0x000000832a00720c */ /* 0x000fe20003f66270 */
[----:B---3--:R3:W-:-:S12]  /*83d0*/  ST.E.128 desc[UR60][R40.64], R12 ;  /* 0x0000000c28007985 */ /* 0x0087d8000c101d3c */
[----:B------:R-:W-:-:S05]  /*83e0*/  @!P3 IMAD.WIDE R116, R42, 0x2, R116 ;  /* 0x000000022a74b825 */ /* 0x000fca00078e0274 */
[----:B----4-:R3:W-:Y:S02]  /*83f0*/  @!P3 ST.E.128 desc[UR60][R116.64], R36 ;  /* 0x000000247400b985 */ /* 0x0107e4000c101d3c */
.L_x_4947:
[----:B------:R-:W-:Y:S05]  /*8400*/  BSYNC B1 ;  /* 0x0000000000017941 */ /* 0x000fea0003800000 */
.L_x_4946:
[----:B------:R-:W-:-:S03]  /*8410*/  UMOV UR4, 0xffffffff ;  /* 0xffffffff00047882 */ /* 0x000fc60000000000 */
[----:B------:R-:W-:Y:S05]  /*8420*/  BRA.DIV UR4, `(.L_x_4958) ;  /* 0x0000022e04ec7947 */ /* 0x000fea000b800000 */
[----:B--23--:R2:W3:Y:S04]  /*8430*/  SHFL.IDX PT, R37, R118, 0x1, 0x1c1f ;  /* 0x003c1f0076257f89 */ /* 0x00c4e800000e0000 */
[----:B------:R2:W0:Y:S02]  /*8440*/  SHFL.IDX PT, R36, R119, 0x1, 0x1c1f ;  /* 0x003c1f0077247f89 */ /* 0x00042400000e0000 */
.L_x_5321:
[----:B------:R-:W-:Y:S05]  /*8450*/  @P4 BRA `(.L_x_4915) ;  /* 0x0000001c00844947 */ /* 0x000fea0003800000 */
[----:B------:R-:W-:Y:S01]  /*8460*/  ISETP.NE.AND P3, PT, R8, RZ, PT ;  /* 0x000000ff0800720c */ /* 0x000fe20003f65270 */
[----:B------:R-:W-:-:S12]  /*8470*/  BSSY B1, `(.L_x_4959) ;  /* 0x0000075000017945 */ /* 0x000fd80003800000 */
[----:B------:R-:W-:Y:S05]  /*8480*/  @!P3 BRA `(.L_x_4960) ;  /* 0x0000000400ccb947 */ /* 0x000fea0003800000 */
[----:B----4-:R-:W4:Y:S01]  /*8490*/  LDL R14, [R1+0x34] ;  /* 0x00003400010e7983 */ /* 0x010f220000100800 */
[----:B------:R-:W-:Y:S01]  /*84a0*/  SEL R11, R121, R135, !P0 ;  /* 0x00000087790b7207 */ /* 0x000fe20004000000 */
[----:B------:R-:W-:Y:S01]  /*84b0*/  BSSY B2, `(.L_x_4961) ;  /* 0x000006e000027945 */ /* 0x000fe20003800000 */
[----:B------:R-:W-:Y:S02]  /*84c0*/  SHF.R.U32.HI R13, RZ, 0x3, R225 ;  /* 0x00000003ff0d7819 */ /* 0x000fe400000116e1 */
[----:B------:R-:W-:Y:S02]  /*84d0*/  SHF.R.S32.HI R12, RZ, 0x1f, R11 ;  /* 0x0000001fff0c7819 */ /* 0x000fe4000001140b */
[----:B0-----:R-:W-:Y:S02]  /*84e0*/  LEA R38, P3, R5, R36, 0x1 ;  /* 0x0000002405267211 */ /* 0x001fe400078608ff */
[----:B------:R-:W-:Y:S02]  /*84f0*/  LEA.HI R11, R12, R11, RZ, 0x4 ;  /* 0x0000000b0c0b7211 */ /* 0x000fe400078f20ff */
[----:B------:R-:W-:-:S02]  /*8500*/  ISETP.GE.AND P4, PT, R16, R120, PT ;  /* 0x000000781000720c */ /* 0x000fc40003f86270 */
[----:B------:R-:W-:Y:S02]  /*8510*/  LEA.HI.SX32 R11, R11, R114, 0x1c ;  /* 0x000000720b0b7211 */ /* 0x000fe400078fe2ff */
[----:B---3--:R-:W-:Y:S02]  /*8520*/  LEA.HI.X R39, R5, R37, R110, 0x1, P3 ;  /* 0x0000002505277211 */ /* 0x008fe400018f0c6e */
[----:B------:R-:W-:Y:S02]  /*8530*/  SHF.R.S32.HI R12, RZ, 0x1f, R11 ;  /* 0x0000001fff0c7819 */ /* 0x000fe4000001140b */
[----:B------:R-:W-:Y:S02]  /*8540*/  SHF.L.U32 R40, R11, 0x3, RZ ;  /* 0x000000030b287819 */ /* 0x000fe400000006ff */
[----:B------:R-:W-:Y:S02]  /*8550*/  LEA.HI R12, R12, R11, RZ, 0x3 ;  /* 0x0000000b0c0c7211 */ /* 0x000fe400078f18ff */
[----:B------:R-:W-:-:S02]  /*8560*/  LOP3.LUT R11, R225, 0x38, R40, 0xf8, !PT ;  /* 0x00000038e10b7812 */ /* 0x000fc400078ef828 */
[----:B------:R-:W-:Y:S02]  /*8570*/  SHF.R.S32.HI R12, RZ, 0x3, R12 ;  /* 0x00000003ff0c7819 */ /* 0x000fe4000001140c */
[----:B------:R-:W-:Y:S02]  /*8580*/  LOP3.LUT R11, R11, R13, RZ, 0x3c, !PT ;  /* 0x0000000d0b0b7212 */ /* 0x000fe400078e3cff */
[----:B------:R-:W-:-:S13]  /*8590*/  ISETP.GE.AND P3, PT, R40, R131, PT ;  /* 0x000000832800720c */ /* 0x000fda0003f66270 */
[----:B------:R-:W-:-:S04]  /*85a0*/  @!P3 IMAD.WIDE R40, R40, 0x2, R36 ;  /* 0x000000022828b825 */ /* 0x000fc800078e0224 */
[----:B----4-:R-:W-:-:S04]  /*85b0*/  IMAD R12, R12, 0x1800, R14 ;  /* 0x000018000c0c7824 */ /* 0x010fc800078e020e */
[----:B------:R-:W-:Y:S02]  /*85c0*/  IMAD.IADD R13, R12, 0x1, R11 ;  /* 0x000000010c0d7824 */ /* 0x000fe400078e020b */
[C---:B------:R-:W-:Y:S02]  /*85d0*/  IMAD R11, R18.reuse, 0x4800, R134 ;  /* 0x00004800120b7824 */ /* 0x040fe400078e0286 */
[----:B------:R-:W-:Y:S02]  /*85e0*/  IMAD R13, R18, 0x4800, R13 ;  /* 0x00004800120d7824 */ /* 0x000fe400078e020d */
[--C-:B------:R-:W-:Y:S02]  /*85f0*/  IMAD R11, R11, 0x2, R2.reuse ;  /* 0x000000020b0b7824 */ /* 0x100fe400078e0202 */
[----:B------:R-:W-:-:S03]  /*8600*/  IMAD R32, R13, 0x2, R2 ;  /* 0x000000020d207824 */ /* 0x000fc600078e0202 */
[----:B------:R0:W3:Y:S04]  /*8610*/  LDS.128 R12, [R11+0x1e400] ;  /* 0x01e400000b0c7984 */ /* 0x0000e80000000c00 */
[----:B------:R-:W4:Y:S01]  /*8620*/  LDS.128 R32, [R32+0x1e400] ;  /* 0x01e4000020207984 */ /* 0x000f220000000c00 */
[----:B------:R-:W-:Y:S05]  /*8630*/  @P4 BRA `(.L_x_4962) ;  /* 0x0000000400544947 */ /* 0x000fea0003800000 */
[----:B----4-:R-:W-:Y:S01]  /*8640*/  IMAD.MOV.U32 R45, RZ, RZ, R33 ;  /* 0x000000ffff2d7224 */ /* 0x010fe200078e0021 */
[----:B------:R-:W-:Y:S01]  /*8650*/  SHF.R.U32.HI R51, RZ, 0x10, R77 ;  /* 0x00000010ff337819 */ /* 0x000fe2000001164d */
[----:B------:R-:W-:Y:S01]  /*8660*/  IMAD.MOV.U32 R47, RZ, RZ, R35 ;  /* 0x000000ffff2f7224 */ /* 0x000fe200078e0023 */
[----:B---3--:R-:W-:Y:S01]  /*8670*/  MOV R33, R15 ;  /* 0x0000000f00217202 */ /* 0x008fe20000000f00 */
[----:B------:R-:W-:Y:S01]  /*8680*/  HADD2.F32 R50, -RZ, R163.H1_H1 ;  /* 0x300000a3ff327230 */ /* 0x000fe20000004100 */
[----:B------:R-:W-:Y:S01]  /*8690*/  SHF.R.U32.HI R49, RZ, 0x10, R65 ;  /* 0x00000010ff317819 */ /* 0x000fe20000011641 */
[----:B------:R-:W-:Y:S01]  /*86a0*/  HADD2.F32 R35, -RZ, R45.H0_H0 ;  /* 0x2000002dff237230 */ /* 0x000fe20000004100 */
[--C-:B------:R-:W-:Y:S01]  /*86b0*/  SHF.R.U64 R44, R78, 0x10, R79.reuse ;  /* 0x000000104e2c7819 */ /* 0x100fe2000000124f */
[----:B------:R-:W-:Y:S01]  /*86c0*/  HADD2.F32 R15, -RZ, R13.H0_H0 ;  /* 0x2000000dff0f7230 */ /* 0x000fe20000004100 */
[----:B------:R-:W-:Y:S01]  /*86d0*/  SHF.R.U32.HI R78, RZ, 0x10, R79 ;  /* 0x00000010ff4e7819 */ /* 0x000fe2000001164f */
[----:B------:R-:W-:-:S02]  /*86e0*/  HADD2.F32 R51, -RZ, R51.H0_H0 ;  /* 0x20000033ff337230 */ /* 0x000fc40000004100 */
[-C--:B------:R-:W-:Y:S01]  /*86f0*/  FMUL.FTZ R52, R35, R50.reuse ;  /* 0x0000003223347220 */ /* 0x080fe20000410000 */
[----:B------:R-:W-:Y:S02]  /*8700*/  HADD2.F32 R46, -RZ, R13.H1_H1 ;  /* 0x3000000dff2e7230 */ /* 0x000fe40000004100 */
[C---:B------:R-:W-:Y:S01]  /*8710*/  FMUL.FTZ R50, R15.reuse, R50 ;  /* 0x000000320f327220 */ /* 0x040fe20000410000 */
[----:B------:R-:W-:Y:S01]  /*8720*/  HADD2.F32 R48, -RZ, R159.H1_H1 ;  /* 0x3000009fff307230 */ /* 0x000fe20000004100 */
[--C-:B------:R-:W-:Y:S01]  /*8730*/  SHF.R.U64 R42, R66, 0x10, R67.reuse ;  /* 0x00000010422a7819 */ /* 0x100fe20000001243 */
[----:B------:R-:W-:Y:S02]  /*8740*/  HADD2.F32 R45, -RZ, R45.H1_H1 ;  /* 0x3000002dff2d7230 */ /* 0x000fe40000004100 */
[-C--:B------:R-:W-:Y:S01]  /*8750*/  FMUL.FTZ R54, R46, R51.reuse ;  /* 0x000000332e367220 */ /* 0x080fe20000410000 */
[----:B------:R-:W-:Y:S02]  /*8760*/  HADD2.F32 R49, -RZ, R49.H0_H0 ;  /* 0x20000031ff317230 */ /* 0x000fe40000004100 */
[-C--:B------:R-:W-:Y:S01]  /*8770*/  FFMA.FTZ R13, R15, R48.reuse, -R52 ;  /* 0x000000300f0d7223 */ /* 0x080fe20000010834 */
[----:B------:R-:W-:Y:S01]  /*8780*/  FFMA.FTZ R15, R35, R48, R50 ;  /* 0x00000030230f7223 */ /* 0x000fe20000010032 */
[C---:B------:R-:W-:Y:S01]  /*8790*/  FMUL.FTZ R53, R45.reuse, R51 ;  /* 0x000000332d357220 */ /* 0x040fe20000410000 */
[----:B------:R-:W-:Y:S01]  /*87a0*/  SHF.R.U32.HI R66, RZ, 0x10, R67 ;  /* 0x00000010ff427819 */ /* 0x000fe20000011643 */
[----:B------:R-:W-:Y:S01]  /*87b0*/  FFMA.FTZ R48, R45, R49, R54 ;  /* 0x000000312d307223 */ /* 0x000fe20000010036 */
[----:B------:R-:W-:Y:S01]  /*87c0*/  HADD2.F32 R54, -RZ, R161.H1_H1 ;  /* 0x300000a1ff367230 */ /* 0x000fe20000004100 */
[----:B0-----:R-:W-:Y:S01]  /*87d0*/  SHF.R.U64 R11, R64, 0x10, R65 ;  /* 0x00000010400b7819 */ /* 0x001fe20000001241 */
[----:B------:R-:W-:-:S02]  /*87e0*/  HADD2.F32 R45, -RZ, R47.H0_H0 ;  /* 0x2000002fff2d7230 */ /* 0x000fc40000004100 */
[----:B------:R-:W-:Y:S01]  /*87f0*/  FFMA.FTZ R46, R46, R49, -R53 ;  /* 0x000000312e2e7223 */ /* 0x000fe20000010835 */
[----:B------:R-:W-:Y:S01]  /*8800*/  HADD2.F32 R47, -RZ, R47.H1_H1 ;  /* 0x3000002fff2f7230 */ /* 0x000fe20000004100 */
[----:B------:R-:W-:Y:S01]  /*8810*/  SHF.R.U64 R43, R76, 0x10, R77 ;  /* 0x000000104c2b7819 */ /* 0x000fe2000000124d */
[--C-:B------:R-:W-:Y:S02]  /*8820*/  HADD2.F32 R35, -RZ, R33.reuse.H0_H0 ;  /* 0x20000021ff237230 */ /* 0x100fe40000004100 */
[-C--:B------:R-:W-:Y:S01]  /*8830*/  FMUL.FTZ R64, R45, R54.reuse ;  /* 0x000000362d407220 */ /* 0x080fe20000410000 */
        /* <DEDUP_REMOVED lines=8> */
[----:B------:R-:W-:Y:S02]  /*88c0*/  HADD2.F32 R11, -RZ, R11.H0_H0 ;  /* 0x2000000bff0b7230 */ /* 0x000fe40000004100 */
[-C--:B------:R-:W-:Y:S01]  /*88d0*/  FFMA.FTZ R33, R35, R52.reuse, -R64 ;  /* 0x0000003423217223 */ /* 0x080fe20000010840 */
[----:B------:R-:W-:Y:S01]  /*88e0*/  FFMA.FTZ R35, R45, R52, R54 ;  /* 0x000000342d237223 */ /* 0x000fe20000010036 */
[-C--:B------:R-:W-:Y:S01]  /*88f0*/  FFMA.FTZ R52, R47, R66.reuse, R78 ;  /* 0x000000422f347223 */ /* 0x080fe2000001004e */
[----:B------:R-:W-:Y:S02]  /*8900*/  HADD2.F32 R47, -RZ, R43.H0_H0 ;  /* 0x2000002bff2f7230 */ /* 0x000fe40000004100 */
[----:B------:R-:W-:Y:S01]  /*8910*/  FFMA.FTZ R50, R50, R66, -R49 ;  /* 0x0000004232327223 */ /* 0x000fe20000010831 */
[----:B------:R-:W-:-:S02]  /*8920*/  HADD2.F32 R45, -RZ, R32.H0_H0 ;  /* 0x20000020ff2d7230 */ /* 0x000fc40000004100 */
        /* <DEDUP_REMOVED lines=11> */
[C---:B------:R-:W-:Y:S01]  /*89e0*/  FMUL.FTZ R47, R12.reuse, R47 ;  /* 0x0000002f0c2f7220 */ /* 0x040fe20000410000 */
[----:B------:R-:W-:Y:S02]  /*89f0*/  HADD2.F32 R157, -RZ, R157.H0_H0 ;  /* 0x2000009dff9d7230 */ /* 0x000fe40000004100 */
[-C--:B------:R-:W-:Y:S01]  /*8a00*/  FFMA.FTZ R49, R12, R11.reuse, -R49 ;  /* 0x0000000b0c317223 */ /* 0x080fe20000010831 */
[-C--:B------:R-:W-:Y:S01]  /*8a10*/  FFMA.FTZ R64, R45, R54.reuse, R64 ;  /* 0x000000362d407223 */ /* 0x080fe20000010040 */
[----:B------:R-:W-:Y:S01]  /*8a20*/  FFMA.FTZ R47, R32, R11, R47 ;  /* 0x0000000b202f7223 */ /* 0x000fe2000001002f */
[----:B------:R-:W-:Y:S02]  /*8a30*/  HADD2.F32 R12, -RZ, R34.H0_H0 ;  /* 0x20000022ff0c7230 */ /* 0x000fe40000004100 */
[----:B------:R-:W-:Y:S01]  /*8a40*/  FFMA.FTZ R66, R43, R54, -R66 ;  /* 0x000000362b427223 */ /* 0x000fe20000010842 */
        /* <DEDUP_REMOVED lines=9> */
[----:B------:R-:W-:Y:S01]  /*8ae0*/  FMUL.FTZ R51, R34, R45 ;  /* 0x0000002d22337220 */ /* 0x000fe20000410000 */
[----:B------:R-:W-:Y:S01]  /*8af0*/  FFMA.FTZ R32, R11, R157, -R32 ;  /* 0x0000009d0b207223 */ /* 0x000fe20000010820 */
[----:B------:R-:W-:Y:S01]  /*8b00*/  FMUL.FTZ R45, R14, R45 ;  /* 0x0000002d0e2d7220 */ /* 0x000fe20000410000 */
[----:B------:R-:W-:Y:S01]  /*8b10*/  FFMA.FTZ R161, R12, R157, R161 ;  /* 0x0000009d0ca17223 */ /* 0x000fe200000100a1 */
[-C--:B------:R-:W-:Y:S01]  /*8b20*/  FFMA.FTZ R51, R14, R43.reuse, -R51 ;  /* 0x0000002b0e337223 */ /* 0x080fe20000010833 */
[----:B------:R-:W-:Y:S01]  /*8b30*/  F2FP.F16.F32.PACK_AB R12, R49, R66 ;  /* 0x00000042310c723e */ /* 0x000fe200000000ff */
[----:B------:R-:W-:Y:S01]  /*8b40*/  FFMA.FTZ R34, R34, R43, R45 ;  /* 0x0000002b22227223 */ /* 0x000fe2000001002d */
[----:B------:R-:W-:-:S02]  /*8b50*/  IMAD.MOV.U32 R15, RZ, RZ, R50 ;  /* 0x000000ffff0f7224 */ /* 0x000fc400078e0032 */
[----:B------:R-:W-:Y:S01]  /*8b60*/  F2FP.F16.F32.PACK_AB R14, R51, R32 ;  /* 0x00000020330e723e */ /* 0x000fe200000000ff */
[----:B------:R-:W-:Y:S01]  /*8b70*/  IMAD.MOV.U32 R32, RZ, RZ, R64 ;  /* 0x000000ffff207224 */ /* 0x000fe200078e0040 */
[----:B------:R-:W-:-:S07]  /*8b80*/  F2FP.F16.F32.PACK_AB R34, R34, R161 ;  /* 0x000000a12222723e */ /* 0x000fce00000000ff */
.L_x_4962:
[----:B------:R-:W-:Y:S05]  /*8b90*/  BSYNC B2 ;  /* 0x0000000000027941 */ /* 0x000fea0003800000 */
.L_x_4961:
[----:B---3--:R3:W-:Y:S04]  /*8ba0*/  ST.E.128 desc[UR60][R38.64], R12 ;  /* 0x0000000c26007985 */ /* 0x0087e8000c101d3c */
[----:B----4-:R3:W-:Y:S02]  /*8bb0*/  @!P3 ST.E.128 desc[UR60][R40.64], R32 ;  /* 0x000000202800b985 */ /* 0x0107e4000c101d3c */
.L_x_4960:
[----:B------:R-:W-:Y:S05]  /*8bc0*/  BSYNC B1 ;  /* 0x0000000000017941 */ /* 0x000fea0003800000 */
.L_x_4959:
[----:B------:R-:W-:Y:S01]  /*8bd0*/  ISETP.NE.AND P3, PT, R9, RZ, PT ;  /* 0x000000ff0900720c */ /* 0x000fe20003f65270 */
[----:B------:R-:W-:-:S12]  /*8be0*/  BSSY B1, `(.L_x_4963) ;  /* 0x0000077000017945 */ /* 0x000fd80003800000 */
[----:B------:R-:W-:Y:S05]  /*8bf0*/  @!P3 BRA `(.L_x_4964) ;  /* 0x0000000400d4b947 */ /* 0x000fea0003800000 */
[----:B---34-:R-:W3:Y:S01]  /*8c00*/  LDL R14, [R1+0x34] ;  /* 0x00003400010e7983 */ /* 0x018ee20000100800 */
[----:B0-----:R-:W-:Y:S01]  /*8c10*/  SEL R11, R121, R135, !P1 ;  /* 0x00000087790b7207 */ /* 0x001fe20004800000 */
[----:B------:R-:W-:Y:S01]  /*8c20*/  BSSY B2, `(.L_x_4965) ;  /* 0x0000070000027945 */ /* 0x000fe20003800000 */
[----:B------:R-:W-:Y:S02]  /*8c30*/  SHF.R.U32.HI R13, RZ, 0x3, R225 ;  /* 0x00000003ff0d7819 */ /* 0x000fe400000116e1 */
[----:B------:R-:W-:Y:S02]  /*8c40*/  SHF.R.S32.HI R12, RZ, 0x1f, R11 ;  /* 0x0000001fff0c7819 */ /* 0x000fe4000001140b */
[----:B------:R-:W-:Y:S02]  /*8c50*/  LEA R38, P3, R6, R36, 0x1 ;  /* 0x0000002406267211 */ /* 0x000fe400078608ff */
        /* <DEDUP_REMOVED lines=12> */
[----:B---3--:R-:W-:-:S05]  /*8d20*/  IMAD R12, R12, 0x1800, R14 ;  /* 0x000018000c0c7824 */ /* 0x008fca00078e020e */
        /* <DEDUP_REMOVED lines=8> */
[----:B---3--:R-:W-:Y:S01]  /*8db0*/  IMAD.MOV.U32 R45, RZ, RZ, R12 ;  /* 0x000000ffff2d7224 */ /* 0x008fe200078e000c */
[----:B------:R-:W-:Y:S01]  /*8dc0*/  SHF.R.U32.HI R50, RZ, 0x10, R73 ;  /* 0x00000010ff327819 */ /* 0x000fe20000011649 */
[----:B----4-:R-:W-:Y:S01]  /*8dd0*/  IMAD.MOV.U32 R12, RZ, RZ, R33 ;  /* 0x000000ffff0c7224 */ /* 0x010fe200078e0021 */
[----:B------:R-:W-:Y:S01]  /*8de0*/  MOV R46, R32 ;  /* 0x00000020002e7202 */ /* 0x000fe20000000f00 */
[----:B------:R-:W-:Y:S01]  /*8df0*/  IMAD.MOV.U32 R47, RZ, RZ, R35 ;  /* 0x000000ffff2f7224 */ /* 0x000fe200078e0023 */
[----:B------:R-:W-:Y:S01]  /*8e00*/  SHF.R.U32.HI R48, RZ, 0x10, R61 ;  /* 0x00000010ff307819 */ /* 0x000fe2000001163d */
[----:B------:R-:W-:Y:S01]  /*8e10*/  HADD2.F32 R51, -RZ, R153.H1_H1 ;  /* 0x30000099ff337230 */ /* 0x000fe20000004100 */
[--C-:B------:R-:W-:Y:S01]  /*8e20*/  SHF.R.U64 R42, R74, 0x10, R75.reuse ;  /* 0x000000104a2a7819 */ /* 0x100fe2000000124b */
[--C-:B------:R-:W-:Y:S01]  /*8e30*/  HADD2.F32 R32, -RZ, R12.reuse.H0_H0 ;  /* 0x2000000cff207230 */ /* 0x100fe20000004100 */
[----:B------:R-:W-:Y:S01]  /*8e40*/  SHF.R.U32.HI R74, RZ, 0x10, R75 ;  /* 0x00000010ff4a7819 */ /* 0x000fe2000001164b */
[----:B------:R-:W-:Y:S01]  /*8e50*/  HADD2.F32 R35, -RZ, R12.H1_H1 ;  /* 0x3000000cff237230 */ /* 0x000fe20000004100 */
[----:B0-----:R-:W-:Y:S01]  /*8e60*/  SHF.R.U64 R11, R62, 0x10, R63 ;  /* 0x000000103e0b7819 */ /* 0x001fe2000000123f */
        /* <DEDUP_REMOVED lines=17> */
[----:B------:R-:W-:-:S02]  /*8f80*/  HADD2.F32 R48, -RZ, R47.H0_H0 ;  /* 0x2000002fff307230 */ /* 0x000fc40000004100 */
[----:B------:R-:W-:Y:S01]  /*8f90*/  HADD2.F32 R47, -RZ, R47.H1_H1 ;  /* 0x3000002fff2f7230 */ /* 0x000fe20000004100 */
[----:B------:R-:W-:Y:S01]  /*8fa0*/  F2FP.F16.F32.PACK_AB R15, R15, R12 ;  /* 0x0000000c0f0f723e */ /* 0x000fe200000000ff */
[----:B------:R-:W-:Y:S02]  /*8fb0*/  HADD2.F32 R35, -RZ, R33.H0_H0 ;  /* 0x20000021ff237230 */ /* 0x000fe40000004100 */
[----:B------:R-:W-:Y:S02]  /*8fc0*/  HADD2.F32 R52, -RZ, R74.H0_H0 ;  /* 0x2000004aff347230 */ /* 0x000fe40000004100 */
[----:B------:R-:W-:Y:S02]  /*8fd0*/  HADD2.F32 R51, -RZ, R151.H1_H1 ;  /* 0x30000097ff337230 */ /* 0x000fe40000004100 */
[----:B------:R-:W-:Y:S02]  /*8fe0*/  HADD2.F32 R33, -RZ, R33.H1_H1 ;  /* 0x30000021ff217230 */ /* 0x000fe40000004100 */
[----:B------:R-:W-:Y:S01]  /*8ff0*/  FMUL.FTZ R60, R47, R52 ;  /* 0x000000342f3c7220 */ /* 0x000fe20000410000 */
[----:B------:R-:W-:-:S02]  /*9000*/  HADD2.F32 R49, -RZ, R146.H1_H1 ;  /* 0x30000092ff317230 */ /* 0x000fc40000004100 */
[-C--:B------:R-:W-:Y:S01]  /*9010*/  FMUL.FTZ R54, R48, R51.reuse ;  /* 0x0000003330367220 */ /* 0x080fe20000410000 */
[----:B------:R-:W-:Y:S02]  /*9020*/  HADD2.F32 R50, -RZ, R62.H0_H0 ;  /* 0x2000003eff327230 */ /* 0x000fe40000004100 */
[----:B------:R-:W-:Y:S01]  /*9030*/  FMUL.FTZ R52, R33, R52 ;  /* 0x0000003421347220 */ /* 0x000fe20000410000 */
[C---:B------:R-:W-:Y:S01]  /*9040*/  FMUL.FTZ R53, R35.reuse, R51 ;  /* 0x0000003323357220 */ /* 0x040fe20000410000 */
[----:B------:R-:W-:Y:S01]  /*9050*/  FFMA.FTZ R51, R35, R49, -R54 ;  /* 0x0000003123337223 */ /* 0x000fe20000010836 */
[----:B------:R-:W-:Y:S02]  /*9060*/  HADD2.F32 R35, -RZ, R46.H0_H0 ;  /* 0x2000002eff237230 */ /* 0x000fe40000004100 */
[-C--:B------:R-:W-:Y:S01]  /*9070*/  FFMA.FTZ R60, R33, R50.reuse, -R60 ;  /* 0x00000032213c7223 */ /* 0x080fe2000001083c */
[----:B------:R-:W-:Y:S01]  /*9080*/  FFMA.FTZ R62, R47, R50, R52 ;  /* 0x000000322f3e7223 */ /* 0x000fe20000010034 */
[----:B------:R-:W-:-:S02]  /*9090*/  HADD2.F32 R50, -RZ, R153.H0_H0 ;  /* 0x20000099ff327230 */ /* 0x000fc40000004100 */
[----:B------:R-:W-:Y:S01]  /*90a0*/  FFMA.FTZ R53, R48, R49, R53 ;  /* 0x0000003130357223 */ /* 0x000fe20000010035 */
[--C-:B------:R-:W-:Y:S01]  /*90b0*/  HADD2.F32 R33, -RZ, R45.reuse.H0_H0 ;  /* 0x2000002dff217230 */ /* 0x100fe20000004100 */
[----:B------:R-:W-:Y:S01]  /*90c0*/  F2FP.F16.F32.PACK_AB R51, R60, R51 ;  /* 0x000000333c33723e */ /* 0x000fe200000000ff */
[----:B------:R-:W-:Y:S02]  /*90d0*/  HADD2.F32 R44, -RZ, R44.H0_H0 ;  /* 0x2000002cff2c7230 */ /* 0x000fe40000004100 */
[-C--:B------:R-:W-:Y:S01]  /*90e0*/  FMUL.FTZ R52, R35, R50.reuse ;  /* 0x0000003223347220 */ /* 0x080fe20000410000 */
[----:B------:R-:W-:Y:S02]  /*90f0*/  HADD2.F32 R46, -RZ, R46.H1_H1 ;  /* 0x3000002eff2e7230 */ /* 0x000fe40000004100 */
[----:B------:R-:W-:Y:S01]  /*9100*/  FMUL.FTZ R50, R33, R50 ;  /* 0x0000003221327220 */ /* 0x000fe20000410000 */
[----:B------:R-:W-:Y:S02]  /*9110*/  HADD2.F32 R45, -RZ, R45.H1_H1 ;  /* 0x3000002dff2d7230 */ /* 0x000fe40000004100 */
[----:B------:R-:W-:-:S02]  /*9120*/  HADD2.F32 R48, -RZ, R147.H0_H0 ;  /* 0x20000093ff307230 */ /* 0x000fc40000004100 */
[CC--:B------:R-:W-:Y:S01]  /*9130*/  FMUL.FTZ R54, R46.reuse, R44.reuse ;  /* 0x0000002c2e367220 */ /* 0x0c0fe20000410000 */
[----:B------:R-:W-:Y:S02]  /*9140*/  HADD2.F32 R43, -RZ, R43.H0_H0 ;  /* 0x2000002bff2b7230 */ /* 0x000fe40000004100 */
[----:B------:R-:W-:Y:S01]  /*9150*/  FMUL.FTZ R47, R45, R44 ;  /* 0x0000002c2d2f7220 */ /* 0x000fe20000410000 */
[----:B------:R-:W-:Y:S02]  /*9160*/  HADD2.F32 R44, -RZ, R151.H0_H0 ;  /* 0x20000097ff2c7230 */ /* 0x000fe40000004100 */
[-C--:B------:R-:W-:Y:S01]  /*9170*/  FFMA.FTZ R50, R35, R48.reuse, R50 ;  /* 0x0000003023327223 */ /* 0x080fe20000010032 */
[----:B------:R-:W-:Y:S01]  /*9180*/  FFMA.FTZ R52, R33, R48, -R52 ;  /* 0x0000003021347223 */ /* 0x000fe20000010834 */
[-C--:B------:R-:W-:Y:S01]  /*9190*/  FFMA.FTZ R45, R45, R43.reuse, -R54 ;  /* 0x0000002b2d2d7223 */ /* 0x080fe20000010836 */
[----:B------:R-:W-:Y:S01]  /*91a0*/  FFMA.FTZ R47, R46, R43, R47 ;  /* 0x0000002b2e2f7223 */ /* 0x000fe2000001002f */
[----:B------:R-:W-:-:S02]  /*91b0*/  HADD2.F32 R35, -RZ, R34.H0_H0 ;  /* 0x20000022ff237230 */ /* 0x000fc40000004100 */
        /* <DEDUP_REMOVED lines=10> */
[C---:B------:R-:W-:Y:S01]  /*9260*/  FMUL.FTZ R43, R14.reuse, R43 ;  /* 0x0000002b0e2b7220 */ /* 0x040fe20000410000 */
        /* <DEDUP_REMOVED lines=11> */
.L_x_4966:
[----:B------:R-:W-:Y:S05]  /*9320*/  BSYNC B2 ;  /* 0x0000000000027941 */ /* 0x000fea0003800000 */
.L_x_4965:
[----:B---3--:R3:W-:Y:S04]  /*9330*/  ST.E.128 desc[UR60][R38.64], R12 ;  /* 0x0000000c26007985 */ /* 0x0087e8000c101d3c */
[----:B----4-:R3:W-:Y:S02]  /*9340*/  @!P3 ST.E.128 desc[UR60][R40.64], R32 ;  /* 0x000000202800b985 */ /* 0x0107e4000c101d3c */
.L_x_4964:
[----:B------:R-:W-:Y:S05]  /*9350*/  BSYNC B1 ;  /* 0x0000000000017941 */ /* 0x000fea0003800000 */
.L_x_4963:
[----:B------:R-:W-:-:S13]  /*9360*/  ISETP.NE.AND P3, PT, R10, RZ, PT ;  /* 0x000000ff0a00720c */ /* 0x000fda0003f65270 */
[----:B------:R-:W-:Y:S05]  /*9370*/  @!P3 BRA `(.L_x_4915) ;  /* 0x0000000c00bcb947 */ /* 0x000fea0003800000 */
[----:B---34-:R-:W3:Y:S01]  /*9380*/  LDL R14, [R1+0x34] ;  /* 0x00003400010e7983 */ /* 0x018ee20000100800 */
[----:B------:R-:W-:Y:S01]  /*9390*/  LOP3.LUT P4, RZ, R22, 0x1, RZ, 0xc0, !PT ;  /* 0x0000000116ff7812 */ /* 0x000fe2000788c0ff */
[----:B------:R-:W-:Y:S01]  /*93a0*/  BSSY B1, `(.L_x_4967) ;  /* 0x000006f000017945 */ /* 0x000fe20003800000 */
[----:B------:R-:W-:Y:S02]  /*93b0*/  SHF.R.U32.HI R13, RZ, 0x3, R225 ;  /* 0x00000003ff0d7819 */ /* 0x000fe400000116e1 */
[----:B------:R-:W-:Y:S02]  /*93c0*/  SEL R135, R121, R135, !P4 ;  /* 0x0000008779877207 */ /* 0x000fe40006000000 */
[C---:B0-----:R-:W-:Y:S02]  /*93d0*/  LEA R38, P3, R7.reuse, R36, 0x1 ;  /* 0x0000002407267211 */ /* 0x041fe400078608ff */
[----:B------:R-:W-:Y:S02]  /*93e0*/  SHF.R.S32.HI R12, RZ, 0x1f, R135 ;  /* 0x0000001fff0c7819 */ /* 0x000fe40000011487 */
[----:B------:R-:W-:-:S02]  /*93f0*/  LEA.HI.X R39, R7, R37, R108, 0x1, P3 ;  /* 0x0000002507277211 */ /* 0x000fc400018f0c6c */
[----:B------:R-:W-:Y:S02]  /*9400*/  LEA.HI R135, R12, R135, RZ, 0x4 ;  /* 0x000000870c877211 */ /* 0x000fe400078f20ff */
[----:B------:R-:W-:Y:S02]  /*9410*/  ISETP.GE.AND P3, PT, R196, R120, PT ;  /* 0x00000078c400720c */ /* 0x000fe40003f66270 */
[----:B------:R-:W-:-:S04]  /*9420*/  LEA.HI.SX32 R135, R135, R112, 0x1c ;  /* 0x0000007087877211 */ /* 0x000fc800078fe2ff */
[----:B------:R-:W-:Y:S02]  /*9430*/  SHF.R.S32.HI R12, RZ, 0x1f, R135 ;  /* 0x0000001fff0c7819 */ /* 0x000fe40000011487 */
[----:B------:R-:W-:Y:S02]  /*9440*/  SHF.L.U32 R40, R135, 0x3, RZ ;  /* 0x0000000387287819 */ /* 0x000fe400000006ff */
[----:B------:R-:W-:Y:S02]  /*9450*/  LEA.HI R12, R12, R135, RZ, 0x3 ;  /* 0x000000870c0c7211 */ /* 0x000fe400078f18ff */
[----:B------:R-:W-:Y:S02]  /*9460*/  LOP3.LUT R11, R225, 0x38, R40, 0xf8, !PT ;  /* 0x00000038e10b7812 */ /* 0x000fe400078ef828 */
[----:B------:R-:W-:Y:S02]  /*9470*/  SHF.R.S32.HI R12, RZ, 0x3, R12 ;  /* 0x00000003ff0c7819 */ /* 0x000fe4000001140c */
[----:B------:R-:W-:-:S03]  /*9480*/  LOP3.LUT R11, R11, R13, RZ, 0x3c, !PT ;  /* 0x0000000d0b0b7212 */ /* 0x000fc600078e3cff */
[----:B---3--:R-:W-:-:S04]  /*9490*/  IMAD R12, R12, 0x1800, R14 ;  /* 0x000018000c0c7824 */ /* 0x008fc800078e020e */
        /* <DEDUP_REMOVED lines=10> */
[----:B---3--:R-:W-:Y:S01]  /*9540*/  MOV R32, R14 ;  /* 0x0000000e00207202 */ /* 0x008fe20000000f00 */
[----:B------:R-:W-:Y:S01]  /*9550*/  IMAD.MOV.U32 R42, RZ, RZ, R34 ;  /* 0x000000ffff2a7224 */ /* 0x000fe200078e0022 */
[----:B------:R-:W-:Y:S01]  /*9560*/  SHF.R.U32.HI R44, RZ, 0x10, R57 ;  /* 0x00000010ff2c7819 */ /* 0x000fe20000011639 */
[----:B------:R-:W-:Y:S01]  /*9570*/  HADD2.F32 R45, -RZ, R145.H1_H1 ;  /* 0x30000091ff2d7230 */ /* 0x000fe20000004100 */
[--C-:B------:R-:W-:Y:S01]  /*9580*/  SHF.R.U64 R51, R70, 0x10, R71.reuse ;  /* 0x0000001046337819 */ /* 0x100fe20000001247 */
[----:B------:R-:W-:Y:S01]  /*9590*/  HADD2.F32 R34, -RZ, R33.H0_H0 ;  /* 0x20000021ff227230 */ /* 0x000fe20000004100 */
[----:B------:R-:W-:Y:S01]  /*95a0*/  SHF.R.U32.HI R70, RZ, 0x10, R71 ;  /* 0x00000010ff467819 */ /* 0x000fe20000011647 */
[----:B------:R-:W-:Y:S01]  /*95b0*/  HADD2.F32 R14, -RZ, R13.H0_H0 ;  /* 0x2000000dff0e7230 */ /* 0x000fe20000004100 */
[----:B0-----:R-:W-:Y:S01]  /*95c0*/  SHF.R.U64 R11, R58, 0x10, R59 ;  /* 0x000000103a0b7819 */ /* 0x001fe2000000123b */
[----:B------:R-:W-:-:S02]  /*95d0*/  HADD2.F32 R33, -RZ, R33.H1_H1 ;  /* 0x30000021ff217230 */ /* 0x000fc40000004100 */
[-C--:B------:R-:W-:Y:S01]  /*95e0*/  FMUL.FTZ R47, R34, R45.reuse ;  /* 0x0000002d222f7220 */ /* 0x080fe20000410000 */
[----:B------:R-:W-:Y:S02]  /*95f0*/  HADD2.F32 R46, -RZ, R46.H0_H0 ;  /* 0x2000002eff2e7230 */ /* 0x000fe40000004100 */
        /* <DEDUP_REMOVED lines=9> */
[----:B------:R-:W-:-:S02]  /*9690*/  HADD2.F32 R43, -RZ, R144.H1_H1 ;  /* 0x30000090ff2b7230 */ /* 0x000fc40000004100 */
[-C--:B------:R-:W-:Y:S01]  /*96a0*/  FFMA.FTZ R48, R13, R44.reuse, -R48 ;  /* 0x0000002c0d307223 */ /* 0x080fe20000010830 */
[----:B------:R-:W-:Y:S02]  /*96b0*/  HADD2.F32 R14, -RZ, R35.H0_H0 ;  /* 0x20000023ff0e7230 */ /* 0x000fe40000004100 */
[----:B------:R-:W-:Y:S01]  /*96c0*/  FFMA.FTZ R46, R33, R44, R46 ;  /* 0x0000002c212e7223 */ /* 0x000fe2000001002e */
[----:B------:R-:W-:Y:S01]  /*96d0*/  HADD2.F32 R13, -RZ, R15.H0_H0 ;  /* 0x2000000fff0d7230 */ /* 0x000fe20000004100 */
[----:B------:R-:W-:Y:S01]  /*96e0*/  SHF.R.U64 R53, R68, 0x10, R69 ;  /* 0x0000001044357819 */ /* 0x000fe20000001245 */
[----:B------:R-:W-:Y:S02]  /*96f0*/  HADD2.F32 R33, -RZ, R142.H1_H1 ;  /* 0x3000008eff217230 */ /* 0x000fe40000004100 */
[-C--:B------:R-:W-:Y:S01]  /*9700*/  FMUL.FTZ R50, R14, R43.reuse ;  /* 0x0000002b0e327220 */ /* 0x080fe20000410000 */
[----:B------:R-:W-:Y:S02]  /*9710*/  HADD2.F32 R35, -RZ, R35.H1_H1 ;  /* 0x30000023ff237230 */ /* 0x000fe40000004100 */
[----:B------:R-:W-:Y:S01]  /*9720*/  FMUL.FTZ R43, R13, R43 ;  /* 0x0000002b0d2b7220 */ /* 0x000fe20000410000 */
[----:B------:R-:W-:-:S02]  /*9730*/  HADD2.F32 R44, -RZ, R70.H0_H0 ;  /* 0x20000046ff2c7230 */ /* 0x000fc40000004100 */
[-C--:B------:R-:W-:Y:S01]  /*9740*/  FFMA.FTZ R50, R13, R33.reuse, -R50 ;  /* 0x000000210d327223 */ /* 0x080fe20000010832 */
[----:B------:R-:W-:Y:S02]  /*9750*/  HADD2.F32 R15, -RZ, R15.H1_H1 ;  /* 0x3000000fff0f7230 */ /* 0x000fe40000004100 */
[----:B------:R-:W-:Y:S01]  /*9760*/  FFMA.FTZ R43, R14, R33, R43 ;  /* 0x000000210e2b7223 */ /* 0x000fe2000001002b */
[----:B------:R-:W-:Y:S02]  /*9770*/  HADD2.F32 R34, -RZ, R58.H0_H0 ;  /* 0x2000003aff227230 */ /* 0x000fe40000004100 */
[-C--:B------:R-:W-:Y:S01]  /*9780*/  FMUL.FTZ R52, R35, R44.reuse ;  /* 0x0000002c23347220 */ /* 0x080fe20000410000 */
[----:B------:R-:W-:Y:S01]  /*9790*/  SHF.R.U64 R54, R56, 0x10, R57 ;  /* 0x0000001038367819 */ /* 0x000fe20000001239 */
[C---:B------:R-:W-:Y:S01]  /*97a0*/  FMUL.FTZ R44, R15.reuse, R44 ;  /* 0x0000002c0f2c7220 */ /* 0x040fe20000410000 */
[----:B------:R-:W-:Y:S02]  /*97b0*/  HADD2.F32 R145, -RZ, R145.H0_H0 ;  /* 0x20000091ff917230 */ /* 0x000fe40000004100 */
[----:B------:R-:W-:Y:S01]  /*97c0*/  FFMA.FTZ R49, R15, R34, -R52 ;  /* 0x000000220f317223 */ /* 0x000fe20000010834 */
        /* <DEDUP_REMOVED lines=13> */
[C---:B------:R-:W-:Y:S01]  /*98a0*/  FMUL.FTZ R44, R12.reuse, R33 ;  /* 0x000000210c2c7220 */ /* 0x040fe20000410000 */
[----:B------:R-:W-:Y:S02]  /*98b0*/  HADD2.F32 R144, -RZ, R144.H0_H0 ;  /* 0x20000090ff907230 */ /* 0x000fe40000004100 */
[----:B------:R-:W-:Y:S01]  /*98c0*/  FFMA.FTZ R34, R13, R143, -R34 ;  /* 0x0000008f0d227223 */ /* 0x000fe20000010822 */
[----:B------:R-:W-:Y:S02]  /*98d0*/  HADD2.F32 R13, -RZ, R42.H0_H0 ;  /* 0x2000002aff0d7230 */ /* 0x000fe40000004100 */
[-C--:B------:R-:W-:Y:S01]  /*98e0*/  FFMA.FTZ R35, R12, R15.reuse, -R35 ;  /* 0x0000000f0c237223 */ /* 0x080fe20000010823 */
[----:B------:R-:W-:Y:S01]  /*98f0*/  FFMA.FTZ R44, R41, R15, R44 ;  /* 0x0000000f292c7223 */ /* 0x000fe2000001002c */
[----:B------:R-:W-:-:S02]  /*9900*/  HADD2.F32 R15, -RZ, R51.H0_H0 ;  /* 0x20000033ff0f7230 */ /* 0x000fc40000004100 */
[----:B------:R-:W-:Y:S01]  /*9910*/  FFMA.FTZ R145, R14, R143, R145 ;  /* 0x0000008f0e917223 */ /* 0x000fe20000010091 */
[----:B------:R-:W-:Y:S02]  /*9920*/  HADD2.F32 R12, -RZ, R32.H0_H0 ;  /* 0x20000020ff0c7230 */ /* 0x000fe40000004100 */
[-C--:B------:R-:W-:Y:S01]  /*9930*/  FMUL.FTZ R33, R13, R144.reuse ;  /* 0x000000900d217220 */ /* 0x080fe20000410000 */
[----:B------:R-:W-:Y:S01]  /*9940*/  HADD2.F32 R42, -RZ, R42.H1_H1 ;  /* 0x3000002aff2a7230 */ /* 0x000fe20000004100 */
[----:B------:R-:W-:Y:S01]  /*9950*/  F2FP.F16.F32.PACK_AB R43, R52, R43 ;  /* 0x0000002b342b723e */ /* 0x000fe200000000ff */
[----:B------:R-:W-:Y:S02]  /*9960*/  HADD2.F32 R32, -RZ, R32.H1_H1 ;  /* 0x30000020ff207230 */ /* 0x000fe40000004100 */
[----:B------:R-:W-:Y:S01]  /*9970*/  FMUL.FTZ R144, R12, R144 ;  /* 0x000000900c907220 */ /* 0x000fe20000410000 */
[----:B------:R-:W-:Y:S02]  /*9980*/  HADD2.F32 R142, -RZ, R142.H0_H0 ;  /* 0x2000008eff8e7230 */ /* 0x000fe40000004100 */
[----:B------:R-:W-:Y:S01]  /*9990*/  FMUL.FTZ R41, R42, R15 ;  /* 0x0000000f2a297220 */ /* 0x000fe20000410000 */
[----:B------:R-:W-:-:S02]  /*99a0*/  HADD2.F32 R11, -RZ, R11.H0_H0 ;  /* 0x2000000bff0b7230 */ /* 0x000fc40000004100 */
[----:B------:R-:W-:Y:S01]  /*99b0*/  FMUL.FTZ R15, R32, R15 ;  /* 0x0000000f200f7220 */ /* 0x000fe20000410000 */
[----:B------:R-:W-:Y:S01]  /*99c0*/  F2FP.F16.F32.PACK_AB R44, R44, R145 ;  /* 0x000000912c2c723e */ /* 0x000fe200000000ff */
[-C--:B------:R-:W-:Y:S01]  /*99d0*/  FFMA.FTZ R33, R12, R142.reuse, -R33 ;  /* 0x0000008e0c217223 */ /* 0x080fe20000010821 */
[----:B------:R-:W-:Y:S01]  /*99e0*/  FFMA.FTZ R144, R13, R142, R144 ;  /* 0x0000008e0d907223 */ /* 0x000fe20000010090 */
[-C--:B------:R-:W-:Y:S01]  /*99f0*/  FFMA.FTZ R32, R32, R11.reuse, -R41 ;  /* 0x0000000b20207223 */ /* 0x080fe20000010829 */
[----:B------:R-:W-:Y:S01]  /*9a00*/  FFMA.FTZ R15, R42, R11, R15 ;  /* 0x0000000b2a0f7223 */ /* 0x000fe2000001000f */
[----:B------:R-:W-:Y:S02]  /*9a10*/  F2FP.F16.F32.PACK_AB R12, R35, R34 ;  /* 0x00000022230c723e */ /* 0x000fe400000000ff */
[----:B------:R-:W-:Y:S02]  /*9a20*/  F2FP.F16.F32.PACK_AB R13, R48, R47 ;  /* 0x0000002f300d723e */ /* 0x000fe400000000ff */
[----:B------:R-:W-:Y:S01]  /*9a30*/  F2FP.F16.F32.PACK_AB R14, R32, R33 ;  /* 0x00000021200e723e */ /* 0x000fe200000000ff */
[----:B------:R-:W-:Y:S01]  /*9a40*/  IMAD.MOV.U32 R32, RZ, RZ, R44 ;  /* 0x000000ffff207224 */ /* 0x000fe200078e002c */
[----:B------:R-:W-:Y:S01]  /*9a50*/  F2FP.F16.F32.PACK_AB R34, R15, R144 ;  /* 0x000000900f22723e */ /* 0x000fe200000000ff */
[----:B------:R-:W-:Y:S01]  /*9a60*/  IMAD.MOV.U32 R33, RZ, RZ, R45 ;  /* 0x000000ffff217224 */ /* 0x000fe200078e002d */
[----:B------:R-:W-:Y:S01]  /*9a70*/  MOV R35, R43 ;  /* 0x0000002b00237202 */ /* 0x000fe20000000f00 */
[----:B------:R-:W-:-:S07]  /*9a80*/  IMAD.MOV.U32 R15, RZ, RZ, R49 ;  /* 0x000000ffff0f7224 */ /* 0x000fce00078e0031 */
.L_x_4968:
[----:B------:R-:W-:Y:S05]  /*9a90*/  BSYNC B1 ;  /* 0x0000000000017941 */ /* 0x000fea0003800000 */
.L_x_4967:
[----:B---3--:R3:W-:Y:S01]  /*9aa0*/  ST.E.128 desc[UR60][R38.64], R12 ;  /* 0x0000000c26007985 */ /* 0x0087e2000c101d3c */
[----:B------:R-:W-:-:S13]  /*9ab0*/  ISETP.GE.AND P3, PT, R40, R131, PT ;  /* 0x000000832800720c */ /* 0x000fda0003f66270 */
[----:B------:R-:W-:Y:S05]  /*9ac0*/  @P3 BRA `(.L_x_4915) ;  /* 0x0000000400e83947 */ /* 0x000fea0003800000 */
[----:B------:R-:W-:-:S05]  /*9ad0*/  IMAD.WIDE R36, R40, 0x2, R36 ;  /* 0x0000000228247825 */ /* 0x000fca00078e0224 */
[----:B----4-:R4:W-:Y:S01]  /*9ae0*/  ST.E.128 desc[UR60][R36.64], R32 ;  /* 0x0000002024007985 */ /* 0x0109e2000c101d3c */
[----:B------:R-:W-:Y:S05]  /*9af0*/  BRA `(.L_x_4915) ;  /* 0x0000000400dc7947 */ /* 0x000fea0003800000 */
.L_x_4880:
[----:B------:R-:W2:Y:S02]  /*9b00*/  LDL R11, [R1+0x38] ;  /* 0x00003800010b7983 */ /* 0x000ea40000100800 */
[----:B--2---:R-:W-:-:S13]  /*9b10*/  R2UR UR4, R11 ;  /* 0x000000000b0472ca */ /* 0x004fda00000e0000 */
[----:B------:R-:W-:-:S06]  /*9b20*/  UISETP.NE.AND UP0, UPT, UR4, 0x3, UPT ;  /* 0x000000030400788c */ /* 0x000fcc000bf05270 */
[----:B------:R-:W-:-:S13]  /*9b30*/  PLOP3.LUT P2, PT, PT, PT, UP0, 0x80, 0x0 ;  /* 0x000000000000781c */ /* 0x000fda0003f4f008 */
[----:B------:R-:W-:Y:S05]  /*9b40*/  @!P2 BRA `(.L_x_4969) ;  /* 0x000000000004a947 */ /* 0x000fea0003800000 */
[----:B------:R-:W-:Y:S01]  /*9b50*/  BPT.TRAP 0x1 ;  /* 0x000000040000795c */ /* 0x000fe20000300000 */
.L_x_4969:
[----:B------:R-:W-:Y:S01]  /*9b60*/  IMAD R87, R18, 0x8, R2 ;  /* 0x0000000812577824 */ /* 0x000fe200078e0202 */
[----:B------:R-:W-:Y:S01]  /*9b70*/  SHF.L.U32 R88, R219, 0x1f, RZ ;  /* 0x0000001fdb587819 */ /* 0x000fe200000006ff */
[----:B------:R-:W-:Y:S01]  /*9b80*/  BSSY B1, `(.L_x_4970) ;  /* 0x0000004000017945 */ /* 0x000fe20003800000 */
[----:B------:R-:W-:Y:S02]  /*9b90*/  SHF.R.S32.HI R84, RZ, 0x1f, R28 ;  /* 0x0000001fff547819 */ /* 0x000fe4000001141c */
[----:B------:R-:W0:Y:S02]  /*9ba0*/  SYNCS.PHASECHK.TRANS64.TRYWAIT P3, [R87+URZ+0x30890], R88 ;  /* 0x03089058570075a7 */ /* 0x000e24000806017f */
[----:B0-----:R-:W-:Y:S05]  /*9bb0*/  @!P3 BRA `(.L_x_4971) ;  /* 0x000002180054b947 */ /* 0x001fea0003800000 */
.L_x_5322:
[----:B------:R-:W-:Y:S05]  /*9bc0*/  BSYNC B1 ;  /* 0x0000000000017941 */ /* 0x000fea0003800000 */
.L_x_4970:
        /* <DEDUP_REMOVED lines=27> */
.L_x_5326:
        /* <DEDUP_REMOVED lines=16> */
[----:B------:R-:W-:Y:S02]  /*9e80*/  @!P5 IMAD.SHL.U32 R11, R201, 0x8, RZ ;  /* 0x00000008c90bd824 */ /* 0x000fe400078e00ff */
[----:B--2---:R-:W-:Y:S02]  /*9e90*/  @!P5 IMAD.MOV.U32 R36, RZ, RZ, R38 ;  /* 0x000000ffff24d224 */ /* 0x004fe400078e0026 */
[----:B------:R-:W-:Y:S02]  /*9ea0*/  @!P5 IMAD.MOV.U32 R37, RZ, RZ, R39 ;  /* 0x000000ffff25d224 */ /* 0x000fe400078e0027 */
[----:B------:R-:W-:-:S05]  /*9eb0*/  @!P5 IMAD.WIDE R36, R11, 0x2, R36 ;  /* 0x000000020b24d825 */ /* 0x000fca00078e0224 */
[----:B---3--:R2:W-:Y:S01]  /*9ec0*/  @!P5 ST.E.128 desc[UR60][R36.64], R12 ;  /* 0x0000000c2400d985 */ /* 0x0085e2000c101d3c */
[----:B------:R-:W-:-:S13]  /*9ed0*/  ISETP.GE.AND P5, PT, R196, UR4, PT ;  /* 0x00000004c4007c0c */ /* 0x000fda000bfa6270 */
[----:B------:R-:W3:Y:S01]  /*9ee0*/  @!P5 LDS.128 R12, [R29+0x21000] ;  /* 0x021000001d0cd984 */ /* 0x000ee20000000c00 */
[----:B------:R-:W-:Y:S01]  /*9ef0*/  @!P5 IMAD.SHL.U32 R11, R202, 0x8, RZ ;  /* 0x00000008ca0bd824 */ /* 0x000fe200078e00ff */
[----:B--2---:R-:W-:Y:S01]  /*9f00*/  @!P5 MOV R36, R38 ;  /* 0x000000260024d202 */ /* 0x004fe20000000f00 */
[----:B------:R-:W-:-:S04]  /*9f10*/  @!P5 IMAD.MOV.U32 R37, RZ, RZ, R39 ;  /* 0x000000ffff25d224 */ /* 0x000fc800078e0027 */
        /* <DEDUP_REMOVED lines=11> */
.L_x_4974:
[----:B------:R-:W-:Y:S05]  /*9fd0*/  BSYNC B1 ;  /* 0x0000000000017941 */ /* 0x000fea0003800000 */
.L_x_4973:
[----:B------:R-:W-:-:S03]  /*9fe0*/  UMOV UR4, 0xffffffff ;  /* 0xffffffff00047882 */ /* 0x000fc60000000000 */
[----:B------:R-:W-:Y:S05]  /*9ff0*/  BRA.DIV UR4, `(.L_x_4975) ;  /* 0x0000021604a47947 */ /* 0x000fea000b800000 */
[----:B--2---:R2:W0:Y:S04]  /*a000*/  SHFL.IDX PT, R39, R41, 0x1, 0x1c1f ;  /* 0x003c1f0029277f89 */ /* 0x00442800000e0000 */
[----:B---3--:R2:W3:Y:S02]  /*a010*/  SHFL.IDX PT, R38, R40, 0x1, 0x1c1f ;  /* 0x003c1f0028267f89 */ /* 0x0084e400000e0000 */
.L_x_5330:
        /* <DEDUP_REMOVED lines=37> */
.L_x_4915:
[----:B------:R-:W-:Y:S05]  /*a270*/  BSYNC B0 ;  /* 0x0000000000007941 */ /* 0x000fea0003800000 */
.L_x_4879:
        /* <DEDUP_REMOVED lines=17> */
.L_x_4977:
[----:B------:R-:W-:Y:S05]  /*a390*/  BSYNC B0 ;  /* 0x0000000000007941 */ /* 0x000fea0003800000 */
.L_x_4976:
[----:B------:R-:W5:Y:S01]  /*a3a0*/  SYNCS.PHASECHK.TRANS64.TRYWAIT P2, [R87+URZ+0x308b0], R88 ;  /* 0x0308b058570075a7 */ /* 0x000f62000804017f */
[----:B------:R-:W-:Y:S04]  /*a3b0*/  BSSY B0, `(.L_x_4978) ;  /* 0x0000002000007945 */ /* 0x000fe80003800000 */
[----:B-----5:R-:W-:Y:S05]  /*a3c0*/  @!P2 BRA `(.L_x_4979) ;  /* 0x0000021000fca947 */ /* 0x020fea0003800000 */
.L_x_5331:
[----:B------:R-:W-:Y:S05]  /*a3d0*/  BSYNC B0 ;  /* 0x0000000000007941 */ /* 0x000fea0003800000 */
.L_x_4978:
[----:B------:R-:W-:Y:S01]  /*a3e0*/  ULDC.64 UR4, c[0x0][0x328] ;  /* 0x0000ca0000047ab9 */ /* 0x000fe20000000a00 */
[----:B------:R-:W-:Y:S01]  /*a3f0*/  IMAD.IADD R86, R86, 0x1, -R218 ;  /* 0x0000000156567824 */ /* 0x000fe200078e0ada */
[----:B------:R-:W-:Y:S01]  /*a400*/  BSSY B0, `(.L_x_4980) ;  /* 0x0000037000007945 */ /* 0x000fe20003800000 */
[----:B0-----:R-:W-:Y:S02]  /*a410*/  IMAD R11, R84, UR4, RZ ;  /* 0x00000004540b7c24 */ /* 0x001fe4000f8e02ff */
[----:B---34-:R-:W-:-:S04]  /*a420*/  IMAD.WIDE.U32 R12, R28, UR4, RZ ;  /* 0x000000041c0c7c25 */ /* 0x018fc8000f8e00ff */
        /* <DEDUP_REMOVED lines=15> */
[----:B------:R0:W3:Y:S01]  /*a520*/  SHFL.IDX PT, R36, R27, RZ, 0x1c1f ;  /* 0x001c1fff1b247589 */ /* 0x0000e200000e0000 */
[----:B------:R-:W-:-:S03]  /*a530*/  ISETP.GE.AND P2, PT, R86, 0x1, PT ;  /* 0x000000015600780c */ /* 0x000fc60003f46270 */
[----:B------:R0:W4:Y:S10]  /*a540*/  SHFL.IDX PT, R37, R11, RZ, 0x1c1f ;  /* 0x001c1fff0b257589 */ /* 0x00013400000e0000 */
[----:B0-----:R-:W-:Y:S05]  /*a550*/  @!P2 BRA `(.L_x_4981) ;  /* 0x000000000084a947 */ /* 0x001fea0003800000 */
[----:B------:R-:W-:Y:S02]  /*a560*/  ULDC UR4, c[0x0][0x2f4] ;  /* 0x0000bd0000047ab9 */ /* 0x000fe40000000800 */
[----:B------:R-:W-:Y:S02]  /*a570*/  ISETP.GE.AND P5, PT, R16, UR4, PT ;  /* 0x0000000410007c0c */ /* 0x000fe4000bfa6270 */
[----:B------:R-:W-:-:S11]  /*a580*/  ISETP.GE.AND P4, PT, R23, UR4, PT ;  /* 0x0000000417007c0c */ /* 0x000fd6000bf86270 */
[----:B------:R-:W0:Y:S01]  /*a590*/  @!P5 LDS.128 R12, [R29] ;  /* 0x000000001d0cd984 */ /* 0x000e220000000c00 */
[----:B---3--:R-:W-:-:S04]  /*a5a0*/  @!P5 LEA R38, P2, R16, R36, 0x1 ;  /* 0x000000241026d211 */ /* 0x008fc800078408ff */
[----:B----4-:R-:W-:Y:S02]  /*a5b0*/  @!P5 LEA.HI.X R39, R16, R37, R17, 0x1, P2 ;  /* 0x000000251027d211 */ /* 0x010fe400010f0c11 */
[----:B------:R-:W-:-:S04]  /*a5c0*/  @!P4 LEA R34, P2, R23, R36, 0x1 ;  /* 0x000000241722c211 */ /* 0x000fc800078408ff */
[----:B------:R-:W-:Y:S02]  /*a5d0*/  @!P4 LEA.HI.X R35, R23, R37, R216, 0x1, P2 ;  /* 0x000000251723c211 */ /* 0x000fe400010f0cd8 */
[----:B------:R-:W-:-:S13]  /*a5e0*/  ISETP.GE.AND P2, PT, R19, UR4, PT ;  /* 0x0000000413007c0c */ /* 0x000fda000bf46270 */
[----:B------:R-:W-:-:S04]  /*a5f0*/  @!P2 LEA R32, P6, R19, R36, 0x1 ;  /* 0x000000241320a211 */ /* 0x000fc800078c08ff */
[----:B------:R-:W-:Y:S01]  /*a600*/  @!P2 LEA.HI.X R33, R19, R37, R205, 0x1, P6 ;  /* 0x000000251321a211 */ /* 0x000fe200030f0ccd */
[----:B0-----:R0:W-:Y:S01]  /*a610*/  @!P5 ST.E.128 desc[UR60][R38.64], R12 ;  /* 0x0000000c2600d985 */ /* 0x0011e2000c101d3c */
[----:B------:R-:W-:-:S13]  /*a620*/  ISETP.GE.AND P5, PT, R197, UR4, PT ;  /* 0x00000004c5007c0c */ /* 0x000fda000bfa6270 */
[----:B------:R-:W3:Y:S01]  /*a630*/  @!P5 LDS.128 R12, [R31] ;  /* 0x000000001f0cd984 */ /* 0x000ee20000000c00 */
[----:B-12---:R-:W-:-:S04]  /*a640*/  @!P5 IMAD.SHL.U32 R41, R201, 0x8, RZ ;  /* 0x00000008c929d824 */ /* 0x006fc800078e00ff */
[----:B0-----:R-:W-:-:S05]  /*a650*/  @!P5 IMAD.WIDE R38, R41, 0x2, R36 ;  /* 0x000000022926d825 */ /* 0x001fca00078e0224 */
[----:B---3--:R0:W-:Y:S01]  /*a660*/  @!P5 ST.E.128 desc[UR60][R38.64], R12 ;  /* 0x0000000c2600d985 */ /* 0x0081e2000c101d3c */
[----:B------:R-:W-:-:S13]  /*a670*/  ISETP.GE.AND P5, PT, R196, UR4, PT ;  /* 0x00000004c4007c0c */ /* 0x000fda000bfa6270 */
[----:B------:R-:W1:Y:S01]  /*a680*/  @!P5 LDS.128 R12, [R29+0x3000] ;  /* 0x003000001d0cd984 */ /* 0x000e620000000c00 */
[----:B------:R-:W-:Y:S01]  /*a690*/  @!P5 IMAD.SHL.U32 R41, R202, 0x8, RZ ;  /* 0x00000008ca29d824 */ /* 0x000fe200078e00ff */
[----:B0-----:R-:W-:Y:S01]  /*a6a0*/  @!P5 MOV R38, R36 ;  /* 0x000000240026d202 */ /* 0x001fe20000000f00 */
[----:B------:R-:W-:-:S04]  /*a6b0*/  @!P5 IMAD.MOV.U32 R39, RZ, RZ, R37 ;  /* 0x000000ffff27d224 */ /* 0x000fc800078e0025 */
[----:B------:R-:W-:-:S05]  /*a6c0*/  @!P5 IMAD.WIDE R38, R41, 0x2, R38 ;  /* 0x000000022926d825 */ /* 0x000fca00078e0226 */
[----:B-1----:R-:W-:Y:S01]  /*a6d0*/  @!P5 ST.E.128 desc[UR60][R38.64], R12 ;  /* 0x0000000c2600d985 */ /* 0x002fe2000c101d3c */
        /* <DEDUP_REMOVED lines=9> */
.L_x_4981:
[----:B------:R-:W-:Y:S05]  /*a770*/  BSYNC B0 ;  /* 0x0000000000007941 */ /* 0x000fea0003800000 */
.L_x_4980:
[----:B------:R-:W-:Y:S01]  /*a780*/  ISETP.GE.AND P2, PT, R86, 0x41, PT ;  /* 0x000000415600780c */ /* 0x000fe20003f46270 */
[----:B0---4-:R0:W4:Y:S01]  /*a790*/  SHFL.IDX PT, R37, R11, 0x1, 0x1c1f ;  /* 0x003c1f000b257f89 */ /* 0x01112200000e0000 */
[----:B------:R-:W-:Y:S03]  /*a7a0*/  BSSY B0, `(.L_x_4982) ;  /* 0x0000024000007945 */ /* 0x000fe60003800000 */
[----:B---3--:R0:W3:Y:S08]  /*a7b0*/  SHFL.IDX PT, R36, R27, 0x1, 0x1c1f ;  /* 0x003c1f001b247f89 */ /* 0x0080f000000e0000 */
[----:B0-----:R-:W-:Y:S05]  /*a7c0*/  @!P2 BRA `(.L_x_4983) ;  /* 0x000000000084a947 */ /* 0x001fea0003800000 */
[----:B------:R-:W-:Y:S02]  /*a7d0*/  ULDC UR4, c[0x0][0x2f4] ;  /* 0x0000bd0000047ab9 */ /* 0x000fe40000000800 */
[----:B------:R-:W-:Y:S02]  /*a7e0*/  ISETP.GE.AND P5, PT, R16, UR4, PT ;  /* 0x0000000410007c0c */ /* 0x000fe4000bfa6270 */
[----:B------:R-:W-:-:S11]  /*a7f0*/  ISETP.GE.AND P4, PT, R23, UR4, PT ;  /* 0x0000000417007c0c */ /* 0x000fd6000bf86270 */
[----:B------:R-:W0:Y:S01]  /*a800*/  @!P5 LDS.128 R12, [R29+0x2000] ;  /* 0x002000001d0cd984 */ /* 0x000e220000000c00 */
        /* <DEDUP_REMOVED lines=9> */
[----:B------:R-:W3:Y:S01]  /*a8a0*/  @!P5 LDS.128 R12, [R31+0x2000] ;  /* 0x002000001f0cd984 */ /* 0x000ee20000000c00 */
[----:B------:R-:W-:-:S04]  /*a8b0*/  @!P5 IMAD.SHL.U32 R11, R201, 0x8, RZ ;  /* 0x00000008c90bd824 */ /* 0x000fc800078e00ff */
[----:B0-----:R-:W-:-:S05]  /*a8c0*/  @!P5 IMAD.WIDE R38, R11, 0x2, R36 ;  /* 0x000000020b26d825 */ /* 0x001fca00078e0224 */
[----:B---3--:R0:W-:Y:S01]  /*a8d0*/  @!P5 ST.E.128 desc[UR60][R38.64], R12 ;  /* 0x0000000c2600d985 */ /* 0x0081e2000c101d3c */
[----:B------:R-:W-:-:S13]  /*a8e0*/  ISETP.GE.AND P5, PT, R196, UR4, PT ;  /* 0x00000004c4007c0c */ /* 0x000fda000bfa6270 */
[----:B------:R-:W3:Y:S01]  /*a8f0*/  @!P5 LDS.128 R12, [R29+0x5000] ;  /* 0x005000001d0cd984 */ /* 0x000ee20000000c00 */
[----:B------:R-:W-:Y:S01]  /*a900*/  @!P5 IMAD.SHL.U32 R11, R202, 0x8, RZ ;  /* 0x00000008ca0bd824 */ /* 0x000fe200078e00ff */
[----:B0-----:R-:W-:Y:S01]  /*a910*/  @!P5 MOV R39, R37 ;  /* 0x000000250027d202 */ /* 0x001fe20000000f00 */
[----:B------:R-:W-:-:S04]  /*a920*/  @!P5 IMAD.MOV.U32 R38, RZ, RZ, R36 ;  /* 0x000000ffff26d224 */ /* 0x000fc800078e0024 */
[----:B------:R-:W-:-:S05]  /*a930*/  @!P5 IMAD.WIDE R38, R11, 0x2, R38 ;  /* 0x000000020b26d825 */ /* 0x000fca00078e0226 */
[----:B---3--:R-:W-:Y:S01]  /*a940*/  @!P5 ST.E.128 desc[UR60][R38.64], R12 ;  /* 0x0000000c2600d985 */ /* 0x008fe2000c101d3c */
        /* <DEDUP_REMOVED lines=9> */
.L_x_4983:
[----:B------:R-:W-:Y:S05]  /*a9e0*/  BSYNC B0 ;  /* 0x0000000000007941 */ /* 0x000fea0003800000 */
.L_x_4982:
        /* <DEDUP_REMOVED lines=8> */
[----:B------:R-:W-:Y:S01]  /*aa70*/  LOP3.LUT P4, RZ, R22, 0x2, RZ, 0xc0, !PT ;  /* 0x0000000216ff7812 */ /* 0x000fe2000788c0ff */
[----:B------:R-:W-:-:S02]  /*aa80*/  VIADD R18, R18, 0x1 ;  /* 0x0000000112127836 */ /* 0x000fc40000000000 */
        /* <DEDUP_REMOVED lines=8> */
.L_x_4874:
[----:B------:R-:W2:Y:S01]  /*ab10*/  LDL R11, [R1+0x30] ;  /* 0x00003000010b7983 */ /* 0x000ea20000100800 */
[----:B------:R-:W0:Y:S01]  /*ab20*/  LDC R0, c[0x0][0x448] ;  /* 0x00011200ff007b82 */ /* 0x000e220000000800 */
[----:B------:R-:W-:Y:S01]  /*ab30*/  IADD3 R5, R200, 0x1, -R199 ;  /* 0x00000001c8057810 */ /* 0x000fe20007ffe8c7 */
[----:B------:R-:W-:Y:S06]  /*ab40*/  BSSY B0, `(.L_x_4985) ;  /* 0x000000d000007945 */ /* 0x000fec0003800000 */
[----:B------:R-:W1:Y:S01]  /*ab50*/  LDC.64 R6, c[0x0][0x9e0] ;  /* 0x00027800ff067b82 */ /* 0x000e620000000a00 */
[----:B0-----:R-:W-:-:S02]  /*ab60*/  ISETP.NE.AND P1, PT, R0, 0x1, PT ;  /* 0x000000010000780c */ /* 0x001fc40003f25270 */
[----:B-1----:R-:W-:-:S11]  /*ab70*/  ISETP.GE.AND P3, PT, R7, 0x1, PT ;  /* 0x000000010700780c */ /* 0x002fd60003f66270 */
[----:B------:R-:W0:Y:S08]  /*ab80*/  @P1 LDC R3, c[0x0][0x44c] ;  /* 0x00011300ff031b82 */ /* 0x000e300000000800 */
[----:B------:R-:W1:Y:S01]  /*ab90*/  @P1 LDC R4, c[0x0][0x450] ;  /* 0x00011400ff041b82 */ /* 0x000e620000000800 */
[----:B--2---:R-:W-:-:S04]  /*aba0*/  VIADD R0, R11, 0x7f ;  /* 0x0000007f0b007836 */ /* 0x004fc80000000000 */
[----:B0-----:R-:W-:-:S05]  /*abb0*/  @P1 IMAD.HI.U32 R3, R0, R3, RZ ;  /* 0x0000000300031227 */ /* 0x001fca00078e00ff */
[----:B-1----:R-:W-:-:S05]  /*abc0*/  @P1 SHF.R.U32.HI R0, RZ, R4, R3 ;  /* 0x00000004ff001219 */ /* 0x002fca0000011603 */
[----:B------:R-:W-:Y:S01]  /*abd0*/  IMAD.IADD R5, R5, 0x1, R0 ;  /* 0x0000000105057824 */ /* 0x000fe200078e0200 */
[----:B------:R-:W-:Y:S06]  /*abe0*/  @P2 BRA `(.L_x_4986) ;  /* 0x0000000000082947 */ /* 0x000fec0003800000 */
[----:B------:R-:W0:Y:S02]  /*abf0*/  FENCE.VIEW.ASYNC.G ;  /* 0x00000000000073c6 */ /* 0x000e240000000100 */
[----:B0-----:R-:W-:Y:S06]  /*ac00*/  BAR.ARV 0xc, 0x180 ;  /* 0x0306000000007b1d */ /* 0x001fec0000002000 */
.L_x_4986:
[----:B------:R-:W-:Y:S05]  /*ac10*/  BSYNC B0 ;  /* 0x0000000000007941 */ /* 0x000fea0003800000 */
.L_x_4985:
        /* <DEDUP_REMOVED lines=13> */
.L_x_4989:
[----:B------:R-:W-:-:S13]  /*acf0*/  ISETP.NE.AND P0, PT, R7, 0x1, PT ;  /* 0x000000010700780c */ /* 0x000fda0003f05270 */
[----:B------:R-:W0:Y:S02]  /*ad00*/  @P0 LDC.64 R4, c[0x0][0x9e8] ;  /* 0x00027a00ff040b82 */ /* 0x000e240000000a00 */
[----:B0-----:R-:W-:-:S05]  /*ad10*/  @P0 IMAD.HI.U32 R4, R3, R4, RZ ;  /* 0x0000000403040227 */ /* 0x001fca00078e00ff */
[----:B------:R-:W-:-:S07]  /*ad20*/  @P0 SHF.R.U32.HI R3, RZ, R5, R4 ;  /* 0x00000005ff030219 */ /* 0x000fce0000011604 */
.L_x_4990:
[----:B------:R-:W-:Y:S05]  /*ad30*/  BSYNC B0 ;  /* 0x0000000000007941 */ /* 0x000fea0003800000 */
.L_x_4988:
[----:B------:R-:W-:-:S05]  /*ad40*/  IMAD R3, R3, R7, R7 ;  /* 0x0000000703037224 */ /* 0x000fca00078e0207 */
[----:B------:R-:W-:-:S07]  /*ad50*/  VIMNMX R0, R0, R3, PT ;  /* 0x0000000300007248 */ /* 0x000fce0003fe0100 */
.L_x_4987:
[----:B------:R-:W0:Y:S01]  /*ad60*/  @P1 LDC R3, c[0x0][0x44c] ;  /* 0x00011300ff031b82 */ /* 0x000e220000000800 */
[----:B------:R-:W-:Y:S01]  /*ad70*/  VIADD R0, R0, 0x5f ;  /* 0x0000005f00007836 */ /* 0x000fe20000000000 */
[----:B------:R-:W-:Y:S01]  /*ad80*/  ULDC UR4, c[0x0][0x9dc] ;  /* 0x0002770000047ab9 */ /* 0x000fe20000000800 */
[----:B------:R-:W-:Y:S02]  /*ad90*/  IMAD.MOV.U32 R5, RZ, RZ, R11 ;  /* 0x000000ffff057224 */ /* 0x000fe400078e000b */
[----:B------:R-:W-:-:S03]  /*ada0*/  IMAD.HI R0, R0, 0x2aaaaaab, RZ ;  /* 0x2aaaaaab00007827 */ /* 0x000fc600078e02ff */
[----:B------:R-:W1:Y:S01]  /*adb0*/  @P1 LDC R9, c[0x0][0x450] ;  /* 0x00011400ff091b82 */ /* 0x000e620000000800 */
[----:B0-----:R-:W-:Y:S01]  /*adc0*/  @P1 IMAD.HI.U32 R4, R11, R3, RZ ;  /* 0x000000030b041227 */ /* 0x001fe200078e00ff */
[----:B------:R-:W-:-:S04]  /*add0*/  SHF.R.U32.HI R3, RZ, 0x1f, R0 ;  /* 0x0000001fff037819 */ /* 0x000fc80000011600 */
[----:B------:R-:W-:Y:S02]  /*ade0*/  LEA.HI.SX32 R72, R0, R3, 0x1c ;  /* 0x0000000300487211 */ /* 0x000fe400078fe2ff */
[----:B-1----:R-:W-:Y:S02]  /*adf0*/  @P1 SHF.R.U32.HI R5, RZ, R9, R4 ;  /* 0x00000009ff051219 */ /* 0x002fe40000011604 */
[----:B------:R-:W-:Y:S02]  /*ae00*/  VIMNMX R72, R139, R72, PT ;  /* 0x000000488b487248 */ /* 0x000fe40003fe0100 */
        /* <DEDUP_REMOVED lines=13> */
.L_x_4993:
[----:B------:R-:W-:-:S13]  /*aee0*/  ISETP.NE.AND P0, PT, R7, 0x1, PT ;  /* 0x000000010700780c */ /* 0x000fda0003f05270 */
[----:B------:R-:W0:Y:S02]  /*aef0*/  @P0 LDC.64 R4, c[0x0][0x9e8] ;  /* 0x00027a00ff040b82 */ /* 0x000e240000000a00 */
[----:B0-----:R-:W-:-:S05]  /*af00*/  @P0 IMAD.HI.U32 R4, R0, R4, RZ ;  /* 0x0000000400040227 */ /* 0x001fca00078e00ff */
[----:B------:R-:W-:-:S07]  /*af10*/  @P0 SHF.R.U32.HI R0, RZ, R5, R4 ;  /* 0x00000005ff000219 */ /* 0x000fce0000011604 */
.L_x_4994:
[----:B------:R-:W-:Y:S05]  /*af20*/  BSYNC B0 ;  /* 0x0000000000007941 */ /* 0x000fea0003800000 */
.L_x_4992:
[----:B------:R-:W-:-:S05]  /*af30*/  IMAD R0, R0, R7, RZ ;  /* 0x0000000700007224 */ /* 0x000fca00078e02ff */
[----:B------:R-:W-:-:S07]  /*af40*/  VIMNMX R3, R3, R0, !PT ;  /* 0x0000000003037248 */ /* 0x000fce0007fe0100 */
.L_x_4991:
        /* <DEDUP_REMOVED lines=9> */
[----:B------:R-:W-:Y:S02]  /*afe0*/  LEA.HI.SX32 R0, R3, R0, 0x1c ;  /* 0x0000000003007211 */ /* 0x000fe400078fe2ff */
[----:B------:R-:W-:Y:S01]  /*aff0*/  CS2R R106, SRZ ;  /* 0x00000000006a7805 */ /* 0x000fe2000001ff00 */
[----:B------:R-:W-:Y:S01]  /*b000*/  IMAD.MOV.U32 R110, RZ, RZ, RZ ;  /* 0x000000ffff6e7224 */ /* 0x000fe200078e00ff */
[----:B------:R-:W-:Y:S02]  /*b010*/  CS2R R108, SRZ ;  /* 0x00000000006c7805 */ /* 0x000fe4000001ff00 */
[----:B------:R-:W-:-:S02]  /*b020*/  VIMNMX R9, RZ, R0, !PT ;  /* 0x00000000ff097248 */ /* 0x000fc40007fe0100 */
[----:B------:R-:W-:Y:S02]  /*b030*/  CS2R R78, SRZ ;  /* 0x00000000004e7805 */ /* 0x000fe4000001ff00 */
[----:B------:R-:W-:Y:S01]  /*b040*/  CS2R R104, SRZ ;  /* 0x0000000000687805 */ /* 0x000fe2000001ff00 */
[----:B------:R-:W-:Y:S01]  /*b050*/  IMAD.MOV.U32 R103, RZ, RZ, RZ ;  /* 0x000000ffff677224 */ /* 0x000fe200078e00ff */
[----:B------:R-:W-:Y:S01]  /*b060*/  ISETP.GT.AND P1, PT, R72, R9, PT ;  /* 0x000000094800720c */ /* 0x000fe20003f24270 */
[----:B------:R0:W-:Y:S01]  /*b070*/  STL [R1+0x3c], R9 ;  /* 0x00003c0901007387 */ /* 0x0001e20000100800 */
[----:B------:R-:W-:Y:S02]  /*b080*/  CS2R R98, SRZ ;  /* 0x0000000000627805 */ /* 0x000fe4000001ff00 */
[----:B------:R-:W-:Y:S02]  /*b090*/  CS2R R100, SRZ ;  /* 0x0000000000647805 */ /* 0x000fe4000001ff00 */
        /* <DEDUP_REMOVED lines=31> */
[----:B---34-:R-:W-:-:S02]  /*b290*/  CS2R R36, SRZ ;  /* 0x0000000000247805 */ /* 0x018fc4000001ff00 */
[----:B------:R-:W-:Y:S01]  /*b2a0*/  CS2R R32, SRZ ;  /* 0x0000000000207805 */ /* 0x000fe2000001ff00 */
[----:B------:R-:W-:Y:S01]  /*b2b0*/  IMAD.MOV.U32 R8, RZ, RZ, RZ ;  /* 0x000000ffff087224 */ /* 0x000fe200078e00ff */
[----:B------:R-:W-:Y:S01]  /*b2c0*/  CS2R R26, SRZ ;  /* 0x00000000001a7805 */ /* 0x000fe2000001ff00 */
[----:B------:R-:W-:Y:S01]  /*b2d0*/  IMAD.MOV.U32 R3, RZ, RZ, RZ ;  /* 0x000000ffff037224 */ /* 0x000fe200078e00ff */
[----:B------:R-:W-:Y:S01]  /*b2e0*/  CS2R R24, SRZ ;  /* 0x0000000000187805 */ /* 0x000fe2000001ff00 */
[----:B------:R-:W-:Y:S02]  /*b2f0*/  IMAD.MOV.U32 R0, RZ, RZ, RZ ;  /* 0x000000ffff007224 */ /* 0x000fe400078e00ff */
[----:B------:R-:W-:Y:S01]  /*b300*/  IMAD.MOV.U32 R139, RZ, RZ, RZ ;  /* 0x000000ffff8b7224 */ /* 0x000fe200078e00ff */
[----:B0-----:R-:W-:Y:S06]  /*b310*/  @!P1 BRA `(.L_x_4995) ;  /* 0x0000015c00909947 */ /* 0x001fec0003800000 */
[----:B------:R-:W2:Y:S04]  /*b320*/  LDL R9, [R1+0x80] ;  /* 0x0000800001097983 */ /* 0x000ea80000100800 */
[----:B------:R-:W3:Y:S04]  /*b330*/  LDL R10, [R1+0x7c] ;  /* 0x00007c00010a7983 */ /* 0x000ee80000100800 */
[----:B--2---:R-:W0:Y:S01]  /*b340*/  SHFL.IDX PT, R0, R9, RZ, 0x1f ;  /* 0x00001fff09007589 */ /* 0x004e2200000e0000 */
[----:B---3--:R-:W-:-:S13]  /*b350*/  R2UR UR4, R10 ;  /* 0x000000000a0472ca */ /* 0x008fda00000e0000 */
[----:B------:R-:W-:Y:S01]  /*b360*/  ULOP3.LUT UP0, URZ, UR4, 0x1bf, URZ, 0xc0, !UPT ;  /* 0x000001bf043f7892 */ /* 0x000fe2000f80c03f */
[----:B0-----:R-:W-:-:S05]  /*b370*/  LEA.HI R3, R0, R0, RZ, 0x1 ;  /* 0x0000000000037211 */ /* 0x001fca00078f08ff */
[----:B------:R-:W-:Y:S02]  /*b380*/  PLOP3.LUT P0, PT, PT, PT, UP0, 0x80, 0x0 ;  /* 0x000000000000781c */ /* 0x000fe40003f0f008 */
[----:B------:R-:W-:-:S04]  /*b390*/  LOP3.LUT R3, R3, 0x1e, RZ, 0xc0, !PT ;  /* 0x0000001e03037812 */ /* 0x000fc800078ec0ff */
[----:B------:R-:W-:-:S04]  /*b3a0*/  IADD3 R3, R0, -R3, RZ ;  /* 0x8000000300037210 */ /* 0x000fc80007ffe0ff */
[----:B------:R-:W-:-:S04]  /*b3b0*/  LEA R3, R3, UR4, 0xd ;  /* 0x0000000403037c11 */ /* 0x000fc8000f8e68ff */
        /* <DEDUP_REMOVED lines=19> */
.L_x_4996:
        /* <DEDUP_REMOVED lines=13> */
.L_x_5000:
[----:B-1----:R1:W2:Y:S02]  /*b5c0*/  SYNCS.PHASECHK.TRANS64.TRYWAIT P0, [R2+URZ+0x30800], R3 ;  /* 0x03080003020075a7 */ /* 0x0022a4000800017f */
[----:B--2---:R-:W-:Y:S05]  /*b5d0*/  @!P0 NANOSLEEP.SYNCS 0x989680 ;  /* 0x009896800000895d */ /* 0x004fea0003900000 */
[----:B------:R-:W2:Y:S02]  /*b5e0*/  @!P0 SYNCS.PHASECHK.TRANS64 P0, [R2+URZ+0x30800], R3 ;  /* 0x03080003020085a7 */ /* 0x000ea4000800007f */
[----:B--2---:R-:W-:Y:S05]  /*b5f0*/  @!P0 BRA `(.L_x_5000) ;  /* 0xfffffffc00f08947 */ /* 0x004fea000383ffff */
.L_x_4999:
[----:B------:R-:W-:Y:S05]  /*b600*/  BSYNC B0 ;  /* 0x0000000000007941 */ /* 0x000fea0003800000 */
.L_x_4998:
[----:B------:R-:W-:Y:S05]  /*b610*/  BRA `(.L_x_5001) ;  /* 0x0000006c00747947 */ /* 0x000fea0003800000 */
.L_x_4997:
[----:B------:R-:W2:Y:S01]  /*b620*/  LDL R0, [R1+0x7c] ;  /* 0x00007c0001007983 */ /* 0x000ea20000100800 */
[----:B------:R-:W-:Y:S01]  /*b630*/  ULDC.64 UR6, c[0x0][0x408] ;  /* 0x0001020000067ab9 */ /* 0x000fe20000000a00 */
[----:B--2---:R-:W-:Y:S02]  /*b640*/  R2UR UR4, R0 ;  /* 0x00000000000472ca */ /* 0x004fe400000e0000 */
[----:B-----5:R-:W-:-:S05]  /*b650*/  SHF.R.S32.HI R0, RZ, 0x1f, R138 ;  /* 0x0000001fff007819 */ /* 0x020fca000001148a */
[----:B------:R-:W-:-:S04]  /*b660*/  IMAD R5, R0, UR6, RZ ;  /* 0x0000000600057c24 */ /* 0x000fc8000f8e02ff */
[----:B------:R-:W-:Y:S02]  /*b670*/  IMAD R5, R138, UR7, R5 ;  /* 0x000000078a057c24 */ /* 0x000fe4000f8e0205 */
[----:B------:R-:W-:-:S03]  /*b680*/  ULOP3.LUT UP0, URZ, UR4, 0x3ff, URZ, 0xc0, !UPT ;  /* 0x000003ff043f7892 */ /* 0x000fc6000f80c03f */
[----:B------:R-:W-:Y:S02]  /*b690*/  ULDC.64 UR4, c[0x0][0x3f8] ;  /* 0x0000fe0000047ab9 */ /* 0x000fe40000000a00 */
[----:B------:R-:W-:Y:S01]  /*b6a0*/  IMAD R3, R0, UR4, RZ ;  /* 0x0000000400037c24 */ /* 0x000fe2000f8e02ff */
[----:B------:R-:W-:Y:S01]  /*b6b0*/  PLOP3.LUT P0, PT, PT, PT, UP0, 0x80, 0x0 ;  /* 0x000000000000781c */ /* 0x000fe20003f0f008 */
[----:B------:R-:W-:-:S04]  /*b6c0*/  IMAD.WIDE.U32 R24, R138, UR4, RZ ;  /* 0x000000048a187c25 */ /* 0x000fc8000f8e00ff */
[C---:B------:R-:W-:Y:S02]  /*b6d0*/  IMAD R3, R138.reuse, UR5, R3 ;  /* 0x000000058a037c24 */ /* 0x040fe4000f8e0203 */
[----:B------:R-:W-:-:S04]  /*b6e0*/  IMAD.WIDE.U32 R138, R138, UR6, RZ ;  /* 0x000000068a8a7c25 */ /* 0x000fc8000f8e00ff */
        /* <DEDUP_REMOVED lines=19> */
.L_x_5002:
[----:B------:R-:W2:Y:S01]  /*b820*/  LDL R90, [R1+0x30] ;  /* 0x00003000015a7983 */ /* 0x000ea20000100800 */
[----:B------:R-:W-:Y:S01]  /*b830*/  ULDC.U8 UR4, c[0x0][0x410] ;  /* 0x0001040000047ab9 */ /* 0x000fe20000000000 */
[----:B------:R-:W-:Y:S01]  /*b840*/  BSSY B0, `(.L_x_5003) ;  /* 0x00006b2000007945 */ /* 0x000fe20003800000 */
[----:B------:R-:W-:Y:S01]  /*b850*/  ISETP.NE.AND P0, PT, RZ, UR4, PT ;  /* 0x00000004ff007c0c */ /* 0x000fe2000bf05270 */
[----:B--2---:R-:W-:-:S12]  /*b860*/  IMAD.IADD R62, R218, 0x1, R90 ;  /* 0x00000001da3e7824 */ /* 0x004fd800078e025a */
[----:B------:R-:W-:Y:S05]  /*b870*/  @!P0 BRA `(.L_x_5004) ;  /* 0x0000003400888947 */ /* 0x000fea0003800000 */
[----:B------:R-:W2:Y:S01]  /*b880*/  LDL R21, [R1+0x5c] ;  /* 0x00005c0001157983 */ /* 0x000ea20000100800 */
[----:B------:R-:W0:Y:S01]  /*b890*/  LDC R20, c[0x0][0x448] ;  /* 0x00011200ff147b82 */ /* 0x000e220000000800 */
[----:B------:R-:W-:Y:S01]  /*b8a0*/  ULDC.64 UR4, c[0x0][0x3f8] ;  /* 0x0000fe0000047ab9 */ /* 0x000fe20000000a00 */
[----:B------:R-:W-:Y:S01]  /*b8b0*/  MOV R9, R27 ;  /* 0x0000001b00097202 */ /* 0x000fe20000000f00 */
[----:B------:R-:W-:Y:S01]  /*b8c0*/  ULDC.64 UR6, c[0x0][0x408] ;  /* 0x0001020000067ab9 */ /* 0x000fe20000000a00 */
[----:B------:R-:W-:Y:S01]  /*b8d0*/  IMAD.MOV.U32 R8, RZ, RZ, R24 ;  /* 0x000000ffff087224 */ /* 0x000fe200078e0018 */
[----:B------:R-:W-:Y:S01]  /*b8e0*/  SHF.R.S32.HI R66, RZ, 0x1f, R223 ;  /* 0x0000001fff427819 */ /* 0x000fe200000114df */
[----:B------:R-:W-:Y:S01]  /*b8f0*/  IMAD.MOV.U32 R10, RZ, RZ, R138 ;  /* 0x000000ffff0a7224 */ /* 0x000fe200078e008a */
[----:B------:R-:W-:Y:S01]  /*b900*/  SHF.R.S32.HI R64, RZ, 0x1f, R221 ;  /* 0x0000001fff407819 */ /* 0x000fe200000114dd */
[----:B------:R-:W-:Y:S01]  /*b910*/  IMAD.MOV.U32 R11, RZ, RZ, R29 ;  /* 0x000000ffff0b7224 */ /* 0x000fe200078e001d */
[----:B------:R-:W-:-:S02]  /*b920*/  SHF.R.S32.HI R67, RZ, 0x1f, R222 ;  /* 0x0000001fff437819 */ /* 0x000fc400000114de */
[----:B------:R-:W-:Y:S02]  /*b930*/  SHF.R.S32.HI R65, RZ, 0x1f, R220 ;  /* 0x0000001fff417819 */ /* 0x000fe400000114dc */
[----:B------:R-:W-:Y:S02]  /*b940*/  SHF.R.S32.HI R77, RZ, 0x1f, R224 ;  /* 0x0000001fff4d7819 */ /* 0x000fe400000114e0 */
[----:B0-----:R-:W-:-:S13]  /*b950*/  ISETP.NE.AND P0, PT, R20, 0x1, PT ;  /* 0x000000011400780c */ /* 0x001fda0003f05270 */
[----:B------:R-:W0:Y:S08]  /*b960*/  @P0 LDC R0, c[0x0][0x44c] ;  /* 0x00011300ff000b82 */ /* 0x000e300000000800 */
[----:B------:R-:W1:Y:S01]  /*b970*/  @P0 LDC R5, c[0x0][0x450] ;  /* 0x00011400ff050b82 */ /* 0x000e620000000800 */
[----:B--2---:R-:W-:-:S04]  /*b980*/  IMAD R3, R21, 0x40, R62 ;  /* 0x0000004015037824 */ /* 0x004fc800078e023e */
        /* <DEDUP_REMOVED lines=23> */
.L_x_5337:
        /* <DEDUP_REMOVED lines=22> */
[----:B------:R-:W-:-:S02]  /*bc60*/  ISETP.GE.AND P0, PT, R220, UR4, PT ;  /* 0x00000004dc007c0c */ /* 0x000fc4000bf06270 */
[----:B------:R-:W-:-:S03]  /*bc70*/  ISETP.GE.AND P4, PT, R194, UR4, PT ;  /* 0x00000004c2007c0c */ /* 0x000fc6000bf86270 */
[C---:B------:R-:W-:Y:S02]  /*bc80*/  @!P3 SHF.L.U32 R25, R223.reuse, 0x1, RZ ;  /* 0x00000001df19b819 */ /* 0x040fe400000006ff */
[----:B------:R-:W-:Y:S02]  /*bc90*/  @!P3 SHF.L.U64.HI R12, R223, 0x1, R66 ;  /* 0x00000001df0cb819 */ /* 0x000fe40000010242 */
[C---:B------:R-:W-:Y:S01]  /*bca0*/  @!P2 IMAD.SHL.U32 R29, R221.reuse, 0x2, RZ ;  /* 0x00000002dd1da824 */ /* 0x040fe200078e00ff */
[-C--:B--2---:R-:W-:Y:S01]  /*bcb0*/  @!P3 IADD3 R20, P6, R0, R25.reuse, RZ ;  /* 0x000000190014b210 */ /* 0x084fe20007fde0ff */
[----:B------:R-:W-:Y:S01]  /*bcc0*/  @!P1 IMAD.SHL.U32 R37, R222, 0x2, RZ ;  /* 0x00000002de259824 */ /* 0x000fe200078e00ff */
[----:B----4-:R-:W-:Y:S01]  /*bcd0*/  @!P3 IADD3 R24, P5, R14, R25, RZ ;  /* 0x000000190e18b210 */ /* 0x010fe20007fbe0ff */
[----:B------:R-:W-:Y:S01]  /*bce0*/  @!P0 IMAD.SHL.U32 R45, R220, 0x2, RZ ;  /* 0x00000002dc2d8824 */ /* 0x000fe200078e00ff */
[----:B------:R-:W-:Y:S01]  /*bcf0*/  @!P2 SHF.L.U64.HI R8, R221, 0x1, R64 ;  /* 0x00000001dd08a819 */ /* 0x000fe20000010240 */
[--C-:B-1----:R-:W-:Y:S01]  /*bd00*/  @!P3 IMAD.X R21, R3, 0x1, R12.reuse, P6 ;  /* 0x000000010315b824 */ /* 0x102fe200030e060c */
[-C--:B------:R-:W-:Y:S01]  /*bd10*/  @!P2 IADD3 R26, P6, R0, R29.reuse, RZ ;  /* 0x0000001d001aa210 */ /* 0x080fe20007fde0ff */
[----:B---3--:R-:W-:Y:S01]  /*bd20*/  @!P3 IMAD.X R25, R5, 0x1, R12, P5 ;  /* 0x000000010519b824 */ /* 0x008fe200028e060c */
[----:B------:R-:W-:Y:S01]  /*bd30*/  @!P2 IADD3 R28, P5, R14, R29, RZ ;  /* 0x0000001d0e1ca210 */ /* 0x000fe20007fbe0ff */
[----:B------:R-:W-:Y:S01]  /*bd40*/  @!P4 IMAD.MOV.U32 R15, RZ, RZ, R5 ;  /* 0x000000ffff0fc224 */ /* 0x000fe200078e0005 */
[----:B------:R-:W-:-:S02]  /*bd50*/  @!P2 IADD3.X R27, R3, R8, RZ, P6, !PT ;  /* 0x00000008031ba210 */ /* 0x000fc400037fe4ff */
[----:B------:R-:W-:Y:S01]  /*bd60*/  @!P1 SHF.L.U64.HI R12, R222, 0x1, R67 ;  /* 0x00000001de0c9819 */ /* 0x000fe20000010243 */
[----:B------:R-:W-:Y:S01]  /*bd70*/  @!P2 IMAD.X R29, R5, 0x1, R8, P5 ;  /* 0x00000001051da824 */ /* 0x000fe200028e0608 */
[-C--:B------:R-:W-:Y:S01]  /*bd80*/  @!P1 IADD3 R34, P6, R0, R37.reuse, RZ ;  /* 0x0000002500229210 */ /* 0x080fe20007fde0ff */
[----:B------:R-:W-:Y:S01]  /*bd90*/  @!P4 IMAD.MOV.U32 R8, RZ, RZ, R0 ;  /* 0x000000ffff08c224 */ /* 0x000fe200078e0000 */
[----:B------:R-:W-:Y:S02]  /*bda0*/  ISETP.GE.AND P5, PT, R224, UR4, PT ;  /* 0x00000004e0007c0c */ /* 0x000fe4000bfa6270 */
[----:B------:R-:W-:Y:S01]  /*bdb0*/  @!P0 SHF.L.U64.HI R32, R220, 0x1, R65 ;  /* 0x00000001dc208819 */ /* 0x000fe20000010241 */
[----:B------:R-:W-:Y:S01]  /*bdc0*/  @!P1 IMAD.X R35, R3, 0x1, R12, P6 ;  /* 0x0000000103239824 */ /* 0x000fe200030e060c */
[----:B------:R-:W-:Y:S02]  /*bdd0*/  @!P1 IADD3 R36, P6, R14, R37, RZ ;  /* 0x000000250e249210 */ /* 0x000fe40007fde0ff */
[----:B------:R-:W-:-:S03]  /*bde0*/  @!P4 MOV R9, R3 ;  /* 0x000000030009c202 */ /* 0x000fc60000000f00 */
[----:B------:R-:W-:Y:S01]  /*bdf0*/  @!P1 IMAD.X R37, R5, 0x1, R12, P6 ;  /* 0x0000000105259824 */ /* 0x000fe200030e060c */
[----:B------:R-:W-:Y:S01]  /*be00*/  @!P0 IADD3 R42, P6, R0, R45, RZ ;  /* 0x0000002d002a8210 */ /* 0x000fe20007fde0ff */
[----:B------:R-:W-:-:S04]  /*be10*/  @!P4 IMAD.WIDE R8, R194, 0x2, R8 ;  /* 0x00000002c208c825 */ /* 0x000fc800078e0208 */
[----:B------:R-:W-:Y:S01]  /*be20*/  @!P4 IMAD.WIDE R12, R194, 0x2, R14 ;  /* 0x00000002c20cc825 */ /* 0x000fe200078e020e */
[----:B------:R1:W5:Y:S03]  /*be30*/  @!P4 LD.E.64 R58, desc[UR60][R8.64] ;  /* 0x0000003c083ac980 */ /* 0x000366000c101b00 */
[----:B------:R-:W-:Y:S01]  /*be40*/  @!P0 IMAD.X R43, R3, 0x1, R32, P6 ;  /* 0x00000001032b8824 */ /* 0x000fe200030e0620 */
[----:B------:R-:W-:Y:S01]  /*be50*/  @!P0 IADD3 R44, P6, R14, R45, RZ ;  /* 0x0000002d0e2c8210 */ /* 0x000fe20007fde0ff */
[C---:B------:R-:W-:Y:S01]  /*be60*/  @!P5 IMAD.SHL.U32 R15, R224.reuse, 0x2, RZ ;  /* 0x00000002e00fd824 */ /* 0x040fe200078e00ff */
[----:B------:R1:W5:Y:S01]  /*be70*/  @!P4 LD.E.64 R60, desc[UR60][R12.64] ;  /* 0x0000003c0c3cc980 */ /* 0x000362000c101b00 */
[----:B------:R-:W-:Y:S02]  /*be80*/  @!P5 SHF.L.U64.HI R30, R224, 0x1, R77 ;  /* 0x00000001e01ed819 */ /* 0x000fe4000001024d */
[----:B------:R-:W-:-:S02]  /*be90*/  CS2R R56, SRZ ;  /* 0x0000000000387805 */ /* 0x000fc4000001ff00 */
[----:B------:R-:W-:Y:S02]  /*bea0*/  @!P0 IADD3.X R45, R5, R32, RZ, P6, !PT ;  /* 0x00000020052d8210 */ /* 0x000fe400037fe4ff */
[----:B------:R-:W-:Y:S02]  /*beb0*/  CS2R R54, SRZ ;  /* 0x0000000000367805 */ /* 0x000fe4000001ff00 */
[-C--:B------:R-:W-:Y:S02]  /*bec0*/  @!P5 IADD3 R70, P4, R0, R15.reuse, RZ ;  /* 0x0000000f0046d210 */ /* 0x080fe40007f9e0ff */
[----:B------:R-:W-:Y:S02]  /*bed0*/  @!P5 IADD3 R14, P6, R14, R15, RZ ;  /* 0x0000000f0e0ed210 */ /* 0x000fe40007fde0ff */
[----:B------:R-:W-:Y:S02]  /*bee0*/  CS2R R52, SRZ ;  /* 0x0000000000347805 */ /* 0x000fe4000001ff00 */
[----:B------:R-:W-:Y:S01]  /*bef0*/  CS2R R50, SRZ ;  /* 0x0000000000327805 */ /* 0x000fe2000001ff00 */
[--C-:B------:R-:W-:Y:S01]  /*bf00*/  @!P5 IMAD.X R71, R3, 0x1, R30.reuse, P4 ;  /* 0x000000010347d824 */ /* 0x100fe200020e061e */
[----:B------:R-:W-:Y:S01]  /*bf10*/  CS2R R46, SRZ ;  /* 0x00000000002e7805 */ /* 0x000fe2000001ff00 */
[----:B------:R-:W-:Y:S01]  /*bf20*/  @!P5 IMAD.X R15, R5, 0x1, R30, P6 ;  /* 0x00000001050fd824 */ /* 0x000fe200030e061e */
[----:B------:R-:W-:-:S02]  /*bf30*/  CS2R R48, SRZ ;  /* 0x0000000000307805 */ /* 0x000fc4000001ff00 */
[----:B------:R-:W-:Y:S02]  /*bf40*/  CS2R R40, SRZ ;  /* 0x0000000000287805 */ /* 0x000fe4000001ff00 */
[----:B------:R-:W-:Y:S02]  /*bf50*/  CS2R R38, SRZ ;  /* 0x0000000000267805 */ /* 0x000fe4000001ff00 */
[----:B------:R-:W-:Y:S02]  /*bf60*/  CS2R R32, SRZ ;  /* 0x0000000000207805 */ /* 0x000fe4000001ff00 */
        /* <DEDUP_REMOVED lines=11> */
.L_x_5007:
[----:B------:R-:W-:Y:S05]  /*c020*/  BSYNC B1 ;  /* 0x0000000000017941 */ /* 0x000fea0003800000 */
.L_x_5006:
[----:B-1---5:R-:W-:Y:S01]  /*c030*/  IMAD.MOV.U32 R8, RZ, RZ, R41 ;  /* 0x000000ffff087224 */ /* 0x022fe200078e0029 */
[----:B---3--:R-:W-:Y:S01]  /*c040*/  MOV R5, R40 ;  /* 0x0000002800057202 */ /* 0x008fe20000000f00 */
[----:B--2---:R-:W-:Y:S01]  /*c050*/  IMAD.MOV.U32 R0, RZ, RZ, R32 ;  /* 0x000000ffff007224 */ /* 0x004fe200078e0020 */
        /* <DEDUP_REMOVED lines=8> */
[----:B------:R-:W-:-:S02]  /*c0e0*/  IMAD.MOV.U32 R3, RZ, RZ, R47 ;  /* 0x000000ffff037224 */ /* 0x000fc400078e002f */
[----:B------:R-:W-:Y:S02]  /*c0f0*/  IMAD.MOV.U32 R5, RZ, RZ, R58 ;  /* 0x000000ffff057224 */ /* 0x000fe400078e003a */
        /* <DEDUP_REMOVED lines=23> */
[----:B------:R-:W-:Y:S01]  /*c270*/  IMAD.MOV.U32 R3, RZ, RZ, R55 ;  /* 0x000000ffff037224 */ /* 0x000fe200078e0037 */
[----:B------:R-:W-:Y:S02]  /*c280*/  PRMT R88, R88, 0x5410, R8 ;  /* 0x0000541058587816 */ /* 0x000fe40000000008 */
[----:B------:R-:W-:Y:S02]  /*c290*/  CS2R R8, SRZ ;  /* 0x0000000000087805 */ /* 0x000fe4000001ff00 */
[----:B------:R-:W-:-:S02]  /*c2a0*/  PRMT R87, R0, 0x7610, R87 ;  /* 0x0000761000577816 */ /* 0x000fc40000000057 */
[----:B------:R-:W-:Y:S02]  /*c2b0*/  PRMT R86, R86, 0x5410, R3 ;  /* 0x0000541056567816 */ /* 0x000fe40000000003 */
[----:B------:R-:W-:Y:S01]  /*c2c0*/  PRMT R89, R89, 0x5410, R5 ;  /* 0x0000541059597816 */ /* 0x000fe20000000005 */
[----:B------:R-:W-:Y:S06]  /*c2d0*/  BRA.DIV UR4, `(.L_x_5008) ;  /* 0x000001f604bc7947 */ /* 0x000fec000b800000 */
[----:B------:R1:W2:Y:S04]  /*c2e0*/  SHFL.IDX PT, R3, R7, 0x1, 0x1c1f ;  /* 0x003c1f0007037f89 */ /* 0x0002a800000e0000 */
[----:B------:R1:W3:Y:S04]  /*c2f0*/  SHFL.IDX PT, R0, R6, 0x1, 0x1c1f ;  /* 0x003c1f0006007f89 */ /* 0x0002e800000e0000 */
[----:B------:R1:W1:Y:S04]  /*c300*/  SHFL.IDX PT, R5, R10, 0x1, 0x1c1f ;  /* 0x003c1f000a057f89 */ /* 0x00026800000e0000 */
[----:B0-----:R-:W0:Y:S02]  /*c310*/  SHFL.IDX PT, R4, R4, 0x1, 0x1c1f ;  /* 0x003c1f0004047f89 */ /* 0x001e2400000e0000 */
.L_x_5343:
[----:B-1----:R-:W5:Y:S01]  /*c320*/  LDL R6, [R1+0x48] ;  /* 0x0000480001067983 */ /* 0x002f620000100800 */
[----:B------:R-:W-:Y:S01]  /*c330*/  VIADD R62, R62, 0x40 ;  /* 0x000000403e3e7836 */ /* 0x000fe20000000000 */
[----:B------:R-:W-:Y:S01]  /*c340*/  LOP3.LUT R7, R227, 0x18, R16, 0xf8, !PT ;  /* 0x00000018e3077812 */ /* 0x000fe200078ef810 */
[----:B------:R-:W-:Y:S01]  /*c350*/  BSSY B1, `(.L_x_5009) ;  /* 0x0000053000017945 */ /* 0x000fe20003800000 */
[----:B------:R-:W-:Y:S02]  /*c360*/  CS2R R12, SRZ ;  /* 0x00000000000c7805 */ /* 0x000fe4000001ff00 */
[----:B------:R-:W-:Y:S02]  /*c370*/  CS2R R20, SRZ ;  /* 0x0000000000147805 */ /* 0x000fe4000001ff00 */
[----:B------:R-:W-:Y:S02]  /*c380*/  ISETP.GE.AND P1, PT, R62, R63, PT ;  /* 0x0000003f3e00720c */ /* 0x000fe40003f26270 */
[----:B------:R-:W-:-:S02]  /*c390*/  CS2R R26, SRZ ;  /* 0x00000000001a7805 */ /* 0x000fc4000001ff00 */
[----:B------:R-:W-:Y:S02]  /*c3a0*/  CS2R R34, SRZ ;  /* 0x0000000000227805 */ /* 0x000fe4000001ff00 */
[----:B------:R-:W-:Y:S02]  /*c3b0*/  CS2R R42, SRZ ;  /* 0x00000000002a7805 */ /* 0x000fe4000001ff00 */
[----:B------:R-:W-:Y:S02]  /*c3c0*/  CS2R R10, SRZ ;  /* 0x00000000000a7805 */ /* 0x000fe4000001ff00 */
[----:B----4-:R-:W-:Y:S02]  /*c3d0*/  CS2R R14, SRZ ;  /* 0x00000000000e7805 */ /* 0x010fe4000001ff00 */
[----:B------:R-:W-:Y:S02]  /*c3e0*/  CS2R R24, SRZ ;  /* 0x0000000000187805 */ /* 0x000fe4000001ff00 */
[----:B------:R-:W-:-:S02]  /*c3f0*/  CS2R R28, SRZ ;  /* 0x00000000001c7805 */ /* 0x000fc4000001ff00 */
[----:B------:R-:W-:Y:S02]  /*c400*/  CS2R R36, SRZ ;  /* 0x0000000000247805 */ /* 0x000fe4000001ff00 */
[----:B------:R-:W-:Y:S02]  /*c410*/  CS2R R44, SRZ ;  /* 0x00000000002c7805 */ /* 0x000fe4000001ff00 */
[----:B-----5:R-:W-:Y:S02]  /*c420*/  LOP3.LUT P0, RZ, R6, 0x4, RZ, 0xc0, !PT ;  /* 0x0000000406ff7812 */ /* 0x020fe4000780c0ff */
[----:B------:R-:W-:-:S05]  /*c430*/  LOP3.LUT R6, R7, R228, RZ, 0x3c, !PT ;  /* 0x000000e407067212 */ /* 0x000fca00078e3cff */
[----:B------:R-:W-:-:S04]  /*c440*/  IMAD.IADD R7, R229, 0x1, R6 ;  /* 0x00000001e5077824 */ /* 0x000fc800078e0206 */
[----:B------:R-:W-:Y:S01]  /*c450*/  IMAD R62, R7, 0x2, R2 ;  /* 0x00000002073e7824 */ /* 0x000fe200078e0202 */
        /* <DEDUP_REMOVED lines=8> */
[C---:B------:R-:W-:Y:S02]  /*c4e0*/  @!P4 SHF.L.U32 R9, R223.reuse, 0x1, RZ ;  /* 0x00000001df09c819 */ /* 0x040fe400000006ff */
[----:B------:R-:W-:Y:S02]  /*c4f0*/  @!P4 SHF.L.U64.HI R66, R223, 0x1, R66 ;  /* 0x00000001df42c819 */ /* 0x000fe40000010242 */
[----:B------:R-:W-:Y:S01]  /*c500*/  @!P3 IMAD.SHL.U32 R75, R221, 0x2, RZ ;  /* 0x00000002dd4bb824 */ /* 0x000fe200078e00ff */
[-C--:B---3--:R-:W-:Y:S02]  /*c510*/  @!P4 IADD3 R10, P5, R0, R9.reuse, RZ ;  /* 0x00000009000ac210 */ /* 0x088fe40007fbe0ff */
[----:B0-----:R-:W-:Y:S01]  /*c520*/  @!P4 IADD3 R8, P6, R4, R9, RZ ;  /* 0x000000090408c210 */ /* 0x001fe20007fde0ff */
[----:B------:R-:W-:Y:S01]  /*c530*/  @!P1 IMAD.SHL.U32 R7, R220, 0x2, RZ ;  /* 0x00000002dc079824 */ /* 0x000fe200078e00ff */
[C---:B------:R-:W-:Y:S01]  /*c540*/  @!P2 SHF.L.U64.HI R6, R222.reuse, 0x1, R67 ;  /* 0x00000001de06a819 */ /* 0x040fe20000010243 */
[----:B--2---:R-:W-:Y:S01]  /*c550*/  @!P4 IMAD.X R11, R3, 0x1, R66, P5 ;  /* 0x00000001030bc824 */ /* 0x004fe200028e0642 */
[----:B------:R-:W-:Y:S01]  /*c560*/  @!P3 SHF.L.U64.HI R64, R221, 0x1, R64 ;  /* 0x00000001dd40b819 */ /* 0x000fe20000010240 */
[----:B------:R-:W-:Y:S01]  /*c570*/  @!P2 IMAD.SHL.U32 R67, R222, 0x2, RZ ;  /* 0x00000002de43a824 */ /* 0x000fe200078e00ff */
[-C--:B------:R-:W-:Y:S01]  /*c580*/  @!P3 IADD3 R78, P5, R0, R75.reuse, RZ ;  /* 0x0000004b004eb210 */ /* 0x080fe20007fbe0ff */
[----:B------:R-:W-:Y:S01]  /*c590*/  @!P4 IMAD.X R9, R5, 0x1, R66, P6 ;  /* 0x000000010509c824 */ /* 0x000fe200030e0642 */
[----:B------:R-:W-:-:S02]  /*c5a0*/  @!P3 IADD3 R74, P6, R4, R75, RZ ;  /* 0x0000004b044ab210 */ /* 0x000fc40007fde0ff */
[----:B------:R-:W-:Y:S02]  /*c5b0*/  @!P3 IADD3.X R79, R3, R64, RZ, P5, !PT ;  /* 0x00000040034fb210 */ /* 0x000fe40002ffe4ff */
[-C--:B------:R-:W-:Y:S01]  /*c5c0*/  @!P2 IADD3 R70, P5, R0, R67.reuse, RZ ;  /* 0x000000430046a210 */ /* 0x080fe20007fbe0ff */
[----:B------:R-:W-:Y:S01]  /*c5d0*/  @!P3 IMAD.X R75, R5, 0x1, R64, P6 ;  /* 0x00000001054bb824 */ /* 0x000fe200030e0640 */
[----:B------:R-:W-:Y:S02]  /*c5e0*/  @!P2 IADD3 R66, P6, R4, R67, RZ ;  /* 0x000000430442a210 */ /* 0x000fe40007fde0ff */
[----:B------:R-:W-:Y:S01]  /*c5f0*/  @!P1 SHF.L.U64.HI R12, R220, 0x1, R65 ;  /* 0x00000001dc0c9819 */ /* 0x000fe20000010241 */
[--C-:B------:R-:W-:Y:S01]  /*c600*/  @!P2 IMAD.X R71, R3, 0x1, R6.reuse, P5 ;  /* 0x000000010347a824 */ /* 0x100fe200028e0606 */
[----:B------:R-:W-:Y:S01]  /*c610*/  @!P1 IADD3 R64, P5, R0, R7, RZ ;  /* 0x0000000700409210 */ /* 0x000fe20007fbe0ff */
[----:B------:R-:W-:Y:S01]  /*c620*/  @!P2 IMAD.X R67, R5, 0x1, R6, P6 ;  /* 0x000000010543a824 */ /* 0x000fe200030e0606 */
[----:B------:R-:W-:-:S02]  /*c630*/  ISETP.GE.AND P6, PT, R194, UR4, PT ;  /* 0x00000004c2007c0c */ /* 0x000fc4000bfc6270 */
[----:B------:R-:W-:Y:S02]  /*c640*/  @!P1 IADD3.X R65, R3, R12, RZ, P5, !PT ;  /* 0x0000000c03419210 */ /* 0x000fe40002ffe4ff */
[----:B------:R-:W-:-:S05]  /*c650*/  @!P1 IADD3 R6, P5, R4, R7, RZ ;  /* 0x0000000704069210 */ /* 0x000fca0007fbe0ff */
[----:B------:R-:W-:Y:S01]  /*c660*/  @!P1 IMAD.X R7, R5, 0x1, R12, P5 ;  /* 0x0000000105079824 */ /* 0x000fe200028e060c */
[----:B------:R-:W-:-:S03]  /*c670*/  ISETP.GE.AND P5, PT, R224, UR4, PT ;  /* 0x00000004e0007c0c */ /* 0x000fc6000bfa6270 */
[----:B------:R-:W-:Y:S02]  /*c680*/  @!P6 IMAD.MOV.U32 R12, RZ, RZ, R0 ;  /* 0x000000ffff0ce224 */ /* 0x000fe400078e0000 */
[----:B------:R-:W-:Y:S02]  /*c690*/  @!P6 IMAD.MOV.U32 R13, RZ, RZ, R3 ;  /* 0x000000ffff0de224 */ /* 0x000fe400078e0003 */
[----:B------:R-:W-:-:S04]  /*c6a0*/  @!P6 IMAD.WIDE R14, R194, 0x2, R4 ;  /* 0x00000002c20ee825 */ /* 0x000fc800078e0204 */
[----:B------:R-:W-:Y:S01]  /*c6b0*/  @!P6 IMAD.WIDE R12, R194, 0x2, R12 ;  /* 0x00000002c20ce825 */ /* 0x000fe200078e020c */
[----:B------:R-:W5:Y:S03]  /*c6c0*/  @!P6 LD.E.64 R44, desc[UR60][R14.64] ;  /* 0x0000003c0e2ce980 */ /* 0x000f66000c101b00 */
[C---:B------:R-:W-:Y:S01]  /*c6d0*/  @!P5 IMAD.SHL.U32 R21, R224.reuse, 0x2, RZ ;  /* 0x00000002e015d824 */ /* 0x040fe200078e00ff */
[----:B------:R0:W5:Y:S01]  /*c6e0*/  @!P6 LD.E.64 R42, desc[UR60][R12.64] ;  /* 0x0000003c0c2ae980 */ /* 0x000162000c101b00 */
[----:B------:R-:W-:-:S03]  /*c6f0*/  @!P5 SHF.L.U64.HI R20, R224, 0x1, R77 ;  /* 0x00000001e014d819 */ /* 0x000fc6000001024d */
[-C--:B------:R-:W-:Y:S02]  /*c700*/  @!P5 IADD3 R76, P6, R0, R21.reuse, RZ ;  /* 0x00000015004cd210 */ /* 0x080fe40007fde0ff */
[----:B------:R-:W-:Y:S02]  /*c710*/  CS2R R34, SRZ ;  /* 0x0000000000227805 */ /* 0x000fe4000001ff00 */
[----:B------:R-:W-:Y:S02]  /*c720*/  CS2R R36, SRZ ;  /* 0x0000000000247805 */ /* 0x000fe4000001ff00 */
[----:B------:R-:W-:Y:S02]  /*c730*/  @!P5 IADD3.X R77, R3, R20, RZ, P6, !PT ;  /* 0x00000014034dd210 */ /* 0x000fe400037fe4ff */
[----:B------:R-:W-:Y:S01]  /*c740*/  @!P5 IADD3 R4, P6, R4, R21, RZ ;  /* 0x000000150404d210 */ /* 0x000fe20007fde0ff */
[----:B------:R1:W5:Y:S01]  /*c750*/  @!P4 LD.E.64 R34, desc[UR60][R10.64] ;  /* 0x0000003c0a22c980 */ /* 0x000362000c101b00 */
[----:B------:R-:W-:-:S02]  /*c760*/  CS2R R26, SRZ ;  /* 0x00000000001a7805 */ /* 0x000fc4000001ff00 */
[----:B------:R-:W-:Y:S02]  /*c770*/  CS2R R28, SRZ ;  /* 0x00000000001c7805 */ /* 0x000fe4000001ff00 */
[----:B------:R-:W-:Y:S01]  /*c780*/  CS2R R24, SRZ ;  /* 0x0000000000187805 */ /* 0x000fe2000001ff00 */
[----:B------:R-:W-:Y:S01]  /*c790*/  @!P5 IMAD.X R5, R5, 0x1, R20, P6 ;  /* 0x000000010505d824 */ /* 0x000fe200030e0614 */
[----:B------:R2:W5:Y:S01]  /*c7a0*/  @!P4 LD.E.64 R36, desc[UR60][R8.64] ;  /* 0x0000003c0824c980 */ /* 0x000562000c101b00 */
[----:B------:R-:W-:Y:S02]  /*c7b0*/  CS2R R20, SRZ ;  /* 0x0000000000147805 */ /* 0x000fe4000001ff00 */
[----:B0-----:R-:W-:Y:S02]  /*c7c0*/  CS2R R12, SRZ ;  /* 0x00000000000c7805 */ /* 0x001fe4000001ff00 */
[----:B------:R-:W-:Y:S01]  /*c7d0*/  CS2R R14, SRZ ;  /* 0x00000000000e7805 */ /* 0x000fe2000001ff00 */
[----:B------:R4:W5:Y:S01]  /*c7e0*/  @!P3 LD.E.64 R26, desc[UR60][R78.64] ;  /* 0x0000003c4e1ab980 */ /* 0x000962000c101b00 */
[----:B-1----:R-:W-:-:S03]  /*c7f0*/  CS2R R10, SRZ ;  /* 0x00000000000a7805 */ /* 0x002fc6000001ff00 */
[----:B------:R4:W5:Y:S01]  /*c800*/  @!P3 LD.E.64 R28, desc[UR60][R74.64] ;  /* 0x0000003c4a1cb980 */ /* 0x000962000c101b00 */
[----:B--2---:R-:W-:-:S03]  /*c810*/  CS2R R8, SRZ ;  /* 0x0000000000087805 */ /* 0x004fc6000001ff00 */
[----:B------:R4:W5:Y:S04]  /*c820*/  @!P2 LD.E.64 R20, desc[UR60][R70.64] ;  /* 0x0000003c4614a980 */ /* 0x000968000c101b00 */
[----:B------:R4:W5:Y:S04]  /*c830*/  @!P2 LD.E.64 R24, desc[UR60][R66.64] ;  /* 0x0000003c4218a980 */ /* 0x000968000c101b00 */
[----:B------:R4:W5:Y:S04]  /*c840*/  @!P1 LD.E.64 R12, desc[UR60][R64.64] ;  /* 0x0000003c400c9980 */ /* 0x000968000c101b00 */
[----:B------:R4:W5:Y:S04]  /*c850*/  @!P1 LD.E.64 R14, desc[UR60][R6.64] ;  /* 0x0000003c060e9980 */ /* 0x000968000c101b00 */
[----:B------:R4:W5:Y:S04]  /*c860*/  @!P5 LD.E.64 R8, desc[UR60][R76.64] ;  /* 0x0000003c4c08d980 */ /* 0x000968000c101b00 */
[----:B------:R4:W5:Y:S02]  /*c870*/  @!P5 LD.E.64 R10, desc[UR60][R4.64] ;  /* 0x0000003c040ad980 */ /* 0x000964000c101b00 */
.L_x_5010:
[----:B------:R-:W-:Y:S05]  /*c880*/  BSYNC B1 ;  /* 0x0000000000017941 */ /* 0x000fea0003800000 */
.L_x_5009:
[----:B----4-:R-:W0:Y:S01]  /*c890*/  LDL R64, [R1+0x58] ;  /* 0x0000580001407983 */ /* 0x010e220000100800 */
[C---:B------:R-:W-:Y:S01]  /*c8a0*/  VIADD R5, R62.reuse, 0x12400 ;  /* 0x000124003e057836 */ /* 0x040fe20000000000 */
[----:B-----5:R-:W-:Y:S01]  /*c8b0*/  MOV R66, R14 ;  /* 0x0000000e00427202 */ /* 0x020fe20000000f00 */
[----:B---3--:R-:W-:Y:S01]  /*c8c0*/  VIADD R0, R62, 0x12440 ;  /* 0x000124403e007836 */ /* 0x008fe20000000000 */
[----:B------:R-:W-:Y:S01]  /*c8d0*/  VIADDMNMX R63, R63, -R90, 0x80, PT ;  /* 0x000000803f3f7446 */ /* 0x000fe2000380095a */
[----:B--2---:R-:W-:Y:S01]  /*c8e0*/  IMAD.MOV.U32 R3, RZ, RZ, R8 ;  /* 0x000000ffff037224 */ /* 0x004fe200078e0008 */
[----:B------:R-:W-:Y:S01]  /*c8f0*/  @P0 IADD3 R0, R5, -0x40, RZ ;  /* 0xffffffc005000810 */ /* 0x000fe20007ffe0ff */
[----:B------:R-:W-:Y:S01]  /*c900*/  IMAD.MOV.U32 R5, RZ, RZ, R9 ;  /* 0x000000ffff057224 */ /* 0x000fe200078e0009 */
[----:B------:R-:W-:Y:S01]  /*c910*/  BSSY B1, `(.L_x_5011) ;  /* 0x000002a000017945 */ /* 0x000fe20003800000 */
[----:B------:R-:W-:Y:S01]  /*c920*/  IMAD.MOV.U32 R6, RZ, RZ, R12 ;  /* 0x000000ffff067224 */ /* 0x000fe200078e000c */
[----:B------:R-:W-:Y:S01]  /*c930*/  ISETP.GE.AND P1, PT, R218, R63, PT ;  /* 0x0000003fda00720c */ /* 0x000fe20003f26270 */
[----:B------:R-:W-:Y:S01]  /*c940*/  IMAD.MOV.U32 R7, RZ, RZ, R13 ;  /* 0x000000ffff077224 */ /* 0x000fe200078e000d */
[----:B------:R-:W-:Y:S01]  /*c950*/  PRMT R3, R3, 0x5410, R5 ;  /* 0x0000541003037816 */ /* 0x000fe20000000005 */
[----:B------:R-:W-:-:S03]  /*c960*/  IMAD.MOV.U32 R78, RZ, RZ, R37 ;  /* 0x000000ffff4e7224 */ /* 0x000fc600078e0025 */
        /* <DEDUP_REMOVED lines=9> */
[----:B0-----:R-:W-:-:S04]  /*ca00*/  LEA.HI R4, R64, R64, RZ, 0x1 ;  /* 0x0000004040047211 */ /* 0x001fc800078f08ff */
[----:B------:R-:W-:-:S05]  /*ca10*/  LOP3.LUT R4, R4, 0xfffffffe, RZ, 0xc0, !PT ;  /* 0xfffffffe04047812 */ /* 0x000fca00078ec0ff */
[----:B------:R-:W-:Y:S02]  /*ca20*/  IMAD.IADD R4, R64, 0x1, -R4 ;  /* 0x0000000140047824 */ /* 0x000fe400078e0a04 */
[----:B------:R-:W-:-:S03]  /*ca30*/  IMAD.MOV.U32 R64, RZ, RZ, R26 ;  /* 0x000000ffff407224 */ /* 0x000fc600078e001a */
[----:B------:R-:W-:Y:S01]  /*ca40*/  SHF.L.U32 R5, R4, 0x1f, RZ ;  /* 0x0000001f04057819 */ /* 0x000fe200000006ff */
[----:B------:R-:W-:Y:S01]  /*ca50*/  IMAD.MOV.U32 R4, RZ, RZ, R27 ;  /* 0x000000ffff047224 */ /* 0x000fe200078e001b */
[----:B------:R-:W-:Y:S01]  /*ca60*/  PRMT R71, R64, 0x7610, R71 ;  /* 0x0000761040477816 */ /* 0x000fe20000000047 */
[----:B------:R-:W-:Y:S01]  /*ca70*/  IMAD.MOV.U32 R64, RZ, RZ, R42 ;  /* 0x000000ffff407224 */ /* 0x000fe200078e002a */
[----:B------:R-:W0:Y:S02]  /*ca80*/  SYNCS.PHASECHK.TRANS64.TRYWAIT P0, [R2+URZ+0x30800], R5 ;  /* 0x03080005020075a7 */ /* 0x000e24000800017f */
[----:B------:R-:W-:Y:S01]  /*ca90*/  PRMT R71, R71, 0x5410, R4 ;  /* 0x0000541047477816 */ /* 0x000fe20000000004 */
[----:B------:R-:W-:Y:S01]  /*caa0*/  IMAD.MOV.U32 R4, RZ, RZ, R43 ;  /* 0x000000ffff047224 */ /* 0x000fe200078e002b */
[----:B------:R-:W-:Y:S02]  /*cab0*/  PRMT R77, R64, 0x7610, R77 ;  /* 0x00007610404d7816 */ /* 0x000fe4000000004d */
[----:B------:R-:W-:Y:S01]  /*cac0*/  PRMT R64, R6, 0x5410, R7 ;  /* 0x0000541006407816 */ /* 0x000fe20000000007 */
[----:B------:R-:W-:Y:S01]  /*cad0*/  IMAD.MOV.U32 R6, RZ, RZ, R24 ;  /* 0x000000ffff067224 */ /* 0x000fe200078e0018 */
[----:B------:R-:W-:Y:S01]  /*cae0*/  PRMT R77, R77, 0x5410, R4 ;  /* 0x000054104d4d7816 */ /* 0x000fe20000000004 */
[----:B------:R-:W-:-:S02]  /*caf0*/  IMAD.MOV.U32 R4, RZ, RZ, R15 ;  /* 0x000000ffff047224 */ /* 0x000fc400078e000f */
[----:B------:R-:W-:-:S03]  /*cb00*/  IMAD.MOV.U32 R7, RZ, RZ, R25 ;  /* 0x000000ffff077224 */ /* 0x000fc600078e0019 */
        /* <DEDUP_REMOVED lines=9> */
[----:B0-----:R-:W-:Y:S06]  /*cba0*/  @!P0 BRA `(.L_x_5012) ;  /* 0x000001ec00fc8947 */ /* 0x001fec0003800000 */
.L_x_5344:
[----:B------:R-:W-:Y:S05]  /*cbb0*/  BSYNC B1 ;  /* 0x0000000000017941 */ /* 0x000fea0003800000 */
.L_x_5011:
        /* <DEDUP_REMOVED lines=21> */
[--C-:B0-----:R-:W-:Y:S02]  /*cd10*/  HADD2.F32 R61, -RZ, R7.reuse.H1_H1 ;  /* 0x30000007ff3d7230 */ /* 0x101fe40000004100 */
        /* <DEDUP_REMOVED lines=9> */
[--C-:B------:R-:W-:Y:S02]  /*cdb0*/  HADD2.F32 R61, -RZ, R88.reuse.H1_H1 ;  /* 0x30000058ff3d7230 */ /* 0x100fe40000004100 */
[----:B------:R-:W-:Y:S01]  /*cdc0*/  FFMA.FTZ R93, R60, R89, -R93 ;  /* 0x000000593c5d7223 */ /* 0x000fe2000001085d */
[----:B------:R-:W-:Y:S02]  /*cdd0*/  HADD2.F32 R6, -RZ, R5.H0_H0 ;  /* 0x20000005ff067230 */ /* 0x000fe40000004100 */
[----:B------:R-:W-:Y:S01]  /*cde0*/  FMUL.FTZ R94, R4, R79 ;  /* 0x0000004f045e7220 */ /* 0x000fe20000410000 */
[----:B------:R-:W-:-:S02]  /*cdf0*/  HADD2.F32 R88, -RZ, R88.H0_H0 ;  /* 0x20000058ff587230 */ /* 0x000fc40000004100 */
[C---:B------:R-:W-:Y:S01]  /*ce00*/  FFMA.FTZ R92, R7.reuse, R79, -R92 ;  /* 0x0000004f075c7223 */ /* 0x040fe2000001085c */
[----:B------:R-:W-:Y:S02]  /*ce10*/  HADD2.F32 R5, -RZ, R5.H1_H1 ;  /* 0x30000005ff057230 */ /* 0x000fe40000004100 */
[----:B------:R-:W-:Y:S01]  /*ce20*/  FFMA.FTZ R79, R7, R90, R94 ;  /* 0x0000005a074f7223 */ /* 0x000fe2000001005e */
[----:B------:R-:W-:Y:S02]  /*ce30*/  HADD2.F32 R60, -RZ, R95.H0_H0 ;  /* 0x2000005fff3c7230 */ /* 0x000fe40000004100 */
[CC--:B------:R-:W-:Y:S01]  /*ce40*/  FMUL.FTZ R89, R59.reuse, R61.reuse ;  /* 0x0000003d3b597220 */ /* 0x0c0fe20000410000 */
[----:B------:R-:W-:Y:S02]  /*ce50*/  HADD2.F32 R4, -RZ, R97.H0_H0 ;  /* 0x20000061ff047230 */ /* 0x000fe40000004100 */
[----:B------:R-:W-:Y:S01]  /*ce60*/  FMUL.FTZ R90, R59, R88 ;  /* 0x000000583b5a7220 */ /* 0x000fe20000410000 */
[C---:B------:R-:W-:Y:S01]  /*ce70*/  FMUL.FTZ R7, R5.reuse, R60 ;  /* 0x0000003c05077220 */ /* 0x040fe20000410000 */
[C---:B------:R-:W-:Y:S01]  /*ce80*/  FFMA.FTZ R89, R58.reuse, R88, -R89 ;  /* 0x000000583a597223 */ /* 0x040fe20000010859 */
        /* <DEDUP_REMOVED lines=9> */
.L_x_5016:
[----:B------:R-:W-:Y:S05]  /*cf20*/  BSYNC B2 ;  /* 0x0000000000027941 */ /* 0x000fea0003800000 */
.L_x_5015:
[----:B------:R-:W-:Y:S04]  /*cf30*/  BSSY B2, `(.L_x_5017) ;  /* 0x000002c000027945 */ /* 0x000fe80003800000 */
[----:B------:R-:W-:Y:S05]  /*cf40*/  @P1 BRA `(.L_x_5018) ;  /* 0x0000000000a81947 */ /* 0x000fea0003800000 */
[----:B0-----:R-:W0:Y:S01]  /*cf50*/  LDS.128 R4, [R0] ;  /* 0x0000000000047984 */ /* 0x001e220000000c00 */
        /* <DEDUP_REMOVED lines=8> */
[----:B0-----:R-:W-:-:S02]  /*cfe0*/  HADD2.F32 R57, -RZ, R7.H1_H1 ;  /* 0x30000007ff397230 */ /* 0x001fc40000004100 */
[----:B------:R-:W-:Y:S02]  /*cff0*/  HADD2.F32 R56, -RZ, R7.H0_H0 ;  /* 0x20000007ff387230 */ /* 0x000fe40000004100 */
[--C-:B------:R-:W-:Y:S02]  /*d000*/  HADD2.F32 R7, -RZ, R4.reuse.H0_H0 ;  /* 0x20000004ff077230 */ /* 0x100fe40000004100 */
[CC--:B------:R-:W-:Y:S01]  /*d010*/  FMUL.FTZ R61, R57.reuse, R60.reuse ;  /* 0x0000003c393d7220 */ /* 0x0c0fe20000410000 */
[----:B------:R-:W-:Y:S01]  /*d020*/  FMUL.FTZ R57, R57, R59 ;  /* 0x0000003b39397220 */ /* 0x000fe20000410000 */
[----:B------:R-:W-:Y:S02]  /*d030*/  HADD2.F32 R4, -RZ, R4.H1_H1 ;  /* 0x30000004ff047230 */ /* 0x000fe40000004100 */
[--C-:B------:R-:W-:Y:S02]  /*d040*/  HADD2.F32 R54, -RZ, R6.reuse.H0_H0 ;  /* 0x20000006ff367230 */ /* 0x100fe40000004100 */
[----:B------:R-:W-:Y:S01]  /*d050*/  FFMA.FTZ R90, R56, R60, R57 ;  /* 0x0000003c385a7223 */ /* 0x000fe20000010039 */
[----:B------:R-:W-:-:S02]  /*d060*/  HADD2.F32 R55, -RZ, R6.H1_H1 ;  /* 0x30000006ff377230 */ /* 0x000fc40000004100 */
[----:B------:R-:W-:Y:S01]  /*d070*/  FMUL.FTZ R88, R4, R87 ;  /* 0x0000005704587220 */ /* 0x000fe20000410000 */
[--C-:B------:R-:W-:Y:S02]  /*d080*/  HADD2.F32 R57, -RZ, R86.reuse.H1_H1 ;  /* 0x30000056ff397230 */ /* 0x100fe40000004100 */
[----:B------:R-:W-:Y:S01]  /*d090*/  FFMA.FTZ R61, R56, R59, -R61 ;  /* 0x0000003b383d7223 */ /* 0x000fe2000001083d */
[--C-:B------:R-:W-:Y:S02]  /*d0a0*/  HADD2.F32 R6, -RZ, R5.reuse.H0_H0 ;  /* 0x20000005ff067230 */ /* 0x100fe40000004100 */
[-C--:B------:R-:W-:Y:S01]  /*d0b0*/  FMUL.FTZ R60, R4, R58.reuse ;  /* 0x0000003a043c7220 */ /* 0x080fe20000410000 */
[----:B------:R-:W-:Y:S02]  /*d0c0*/  HADD2.F32 R86, -RZ, R86.H0_H0 ;  /* 0x20000056ff567230 */ /* 0x000fe40000004100 */
[----:B------:R-:W-:Y:S01]  /*d0d0*/  FFMA.FTZ R88, R7, R58, -R88 ;  /* 0x0000003a07587223 */ /* 0x000fe20000010858 */
[----:B------:R-:W-:-:S02]  /*d0e0*/  HADD2.F32 R5, -RZ, R5.H1_H1 ;  /* 0x30000005ff057230 */ /* 0x000fc40000004100 */
        /* <DEDUP_REMOVED lines=16> */
.L_x_5018:
[----:B------:R-:W-:Y:S05]  /*d1f0*/  BSYNC B2 ;  /* 0x0000000000027941 */ /* 0x000fea0003800000 */
.L_x_5017:
[----:B------:R-:W-:Y:S04]  /*d200*/  BSSY B2, `(.L_x_5019) ;  /* 0x000002c000027945 */ /* 0x000fe80003800000 */
[----:B------:R-:W-:Y:S05]  /*d210*/  @P2 BRA `(.L_x_5020) ;  /* 0x0000000000a82947 */ /* 0x000fea0003800000 */
[----:B01----:R-:W0:Y:S01]  /*d220*/  LDS.128 R4, [R62+0x16400] ;  /* 0x016400003e047984 */ /* 0x003e220000000c00 */
        /* <DEDUP_REMOVED lines=41> */
.L_x_5020:
[----:B------:R-:W-:Y:S05]  /*d4c0*/  BSYNC B2 ;  /* 0x0000000000027941 */ /* 0x000fea0003800000 */
.L_x_5019:
[----:B------:R-:W-:Y:S04]  /*d4d0*/  BSSY B2, `(.L_x_5021) ;  /* 0x000002c000027945 */ /* 0x000fe80003800000 */
[----:B------:R-:W-:Y:S05]  /*d4e0*/  @P3 BRA `(.L_x_5022) ;  /* 0x0000000000a83947 */ /* 0x000fea0003800000 */
[----:B012---:R-:W0:Y:S01]  /*d4f0*/  LDS.128 R4, [R0+0x4000] ;  /* 0x0040000000047984 */ /* 0x007e220000000c00 */
        /* <DEDUP_REMOVED lines=41> */
.L_x_5022:
[----:B------:R-:W-:Y:S05]  /*d790*/  BSYNC B2 ;  /* 0x0000000000027941 */ /* 0x000fea0003800000 */
.L_x_5021:
[----:B------:R-:W-:Y:S04]  /*d7a0*/  BSSY B2, `(.L_x_5023) ;  /* 0x000002c000027945 */ /* 0x000fe80003800000 */
[----:B------:R-:W-:Y:S05]  /*d7b0*/  @P4 BRA `(.L_x_5024) ;  /* 0x0000000000a84947 */ /* 0x000fea0003800000 */
[----:B0123--:R-:W0:Y:S01]  /*d7c0*/  LDS.128 R4, [R62+0x1a400] ;  /* 0x01a400003e047984 */ /* 0x00fe220000000c00 */
        /* <DEDUP_REMOVED lines=41> */
.L_x_5024:
[----:B------:R-:W-:Y:S05]  /*da60*/  BSYNC B2 ;  /* 0x0000000000027941 */ /* 0x000fea0003800000 */
.L_x_5023:
[----:B------:R-:W-:Y:S05]  /*da70*/  @P5 BRA `(.L_x_5014) ;  /* 0x0000000000a85947 */ /* 0x000fea0003800000 */
[----:B01234-:R-:W0:Y:S01]  /*da80*/  LDS.128 R4, [R0+0x8000] ;  /* 0x0080000000047984 */ /* 0x01fe220000000c00 */
        /* <DEDUP_REMOVED lines=41> */
.L_x_5014:
[----:B------:R-:W-:Y:S05]  /*dd20*/  BSYNC B1 ;  /* 0x0000000000017941 */ /* 0x000fea0003800000 */
.L_x_5013:
[----:B01234-:R-:W-:-:S04]  /*dd30*/  IADD3 R4, R218, 0x40, RZ ;  /* 0x00000040da047810 */ /* 0x01ffc80007ffe0ff */
        /* <DEDUP_REMOVED lines=53> */
.L_x_5027:
[----:B------:R-:W-:Y:S05]  /*e090*/  BSYNC B1 ;  /* 0x0000000000017941 */ /* 0x000fea0003800000 */
.L_x_5026:
[----:B------:R-:W-:Y:S04]  /*e0a0*/  BSSY B1, `(.L_x_5028) ;  /* 0x000002c000017945 */ /* 0x000fe80003800000 */
[----:B------:R-:W-:Y:S05]  /*e0b0*/  @P1 BRA `(.L_x_5029) ;  /* 0x0000000000a81947 */ /* 0x000fea0003800000 */
[----:B0-----:R-:W0:Y:S01]  /*e0c0*/  LDS.128 R4, [R0+0x2000] ;  /* 0x0020000000047984 */ /* 0x001e220000000c00 */
        /* <DEDUP_REMOVED lines=41> */
.L_x_5029:
[----:B------:R-:W-:Y:S05]  /*e360*/  BSYNC B1 ;  /* 0x0000000000017941 */ /* 0x000fea0003800000 */
.L_x_5028:
[----:B------:R-:W-:Y:S04]  /*e370*/  BSSY B1, `(.L_x_5030) ;  /* 0x000002c000017945 */ /* 0x000fe80003800000 */
[----:B------:R-:W-:Y:S05]  /*e380*/  @P2 BRA `(.L_x_5031) ;  /* 0x0000000000a82947 */ /* 0x000fea0003800000 */
[----:B01----:R-:W0:Y:S01]  /*e390*/  LDS.128 R4, [R62+0x18400] ;  /* 0x018400003e047984 */ /* 0x003e220000000c00 */
        /* <DEDUP_REMOVED lines=41> */
.L_x_5031:
[----:B------:R-:W-:Y:S05]  /*e630*/  BSYNC B1 ;  /* 0x0000000000017941 */ /* 0x000fea0003800000 */
.L_x_5030:
[----:B------:R-:W-:Y:S04]  /*e640*/  BSSY B1, `(.L_x_5032) ;  /* 0x000002c000017945 */ /* 0x000fe80003800000 */
[----:B------:R-:W-:Y:S05]  /*e650*/  @P3 BRA `(.L_x_5033) ;  /* 0x0000000000a83947 */ /* 0x000fea0003800000 */
[----:B012---:R-:W0:Y:S01]  /*e660*/  LDS.128 R4, [R0+0x6000] ;  /* 0x0060000000047984 */ /* 0x007e220000000c00 */
        /* <DEDUP_REMOVED lines=41> */
.L_x_5033:
[----:B------:R-:W-:Y:S05]  /*e900*/  BSYNC B1 ;  /* 0x0000000000017941 */ /* 0x000fea0003800000 */
.L_x_5032:
[----:B------:R-:W-:Y:S04]  /*e910*/  BSSY B1, `(.L_x_5034) ;  /* 0x000002c000017945 */ /* 0x000fe80003800000 */
[----:B------:R-:W-:Y:S05]  /*e920*/  @P4 BRA `(.L_x_5035) ;  /* 0x0000000000a84947 */ /* 0x000fea0003800000 */
[----:B0123--:R-:W0:Y:S01]  /*e930*/  LDS.128 R4, [R62+0x1c400] ;  /* 0x01c400003e047984 */ /* 0x00fe220000000c00 */
        /* <DEDUP_REMOVED lines=41> */
.L_x_5035:
[----:B------:R-:W-:Y:S05]  /*ebd0*/  BSYNC B1 ;  /* 0x0000000000017941 */ /* 0x000fea0003800000 */
.L_x_5034:
[----:B------:R-:W-:Y:S05]  /*ebe0*/  @P5 BRA `(.L_x_5025) ;  /* 0x0000003400dc5947 */ /* 0x000fea0003800000 */
[----:B01234-:R-:W0:Y:S01]  /*ebf0*/  LDS.128 R4, [R0+0xa000] ;  /* 0x00a0000000047984 */ /* 0x01fe220000000c00 */
        /* <DEDUP_REMOVED lines=18> */
[C---:B------:R-:W-:Y:S01]  /*ed20*/  FMUL.FTZ R20, R4.reuse, R14 ;  /* 0x0000000e04147220 */ /* 0x040fe20000410000 */
[-C--:B------:R-:W-:Y:S01]  /*ed30*/  FMUL.FTZ R24, R4, R12.reuse ;  /* 0x0000000c04187220 */ /* 0x080fe20000410000 */
[----:B------:R-:W-:Y:S02]  /*ed40*/  HADD2.F32 R6, -RZ, R5.H0_H0 ;  /* 0x20000005ff067230 */ /* 0x000fe40000004100 */
[----:B------:R-:W-:Y:S01]  /*ed50*/  FFMA.FTZ R21, R10, R13, -R21 ;  /* 0x0000000d0a157223 */ /* 0x000fe20000010815 */
[----:B------:R-:W-:Y:S02]  /*ed60*/  HADD2.F32 R4, -RZ, R3.H1_H1 ;  /* 0x30000003ff047230 */ /* 0x000fe40000004100 */
[----:B------:R-:W-:Y:S01]  /*ed70*/  FFMA.FTZ R20, R7, R12, -R20 ;  /* 0x0000000c07147223 */ /* 0x000fe20000010814 */
[----:B------:R-:W-:-:S02]  /*ed80*/  HADD2.F32 R5, -RZ, R5.H1_H1 ;  /* 0x30000005ff057230 */ /* 0x000fc40000004100 */
[----:B------:R-:W-:Y:S01]  /*ed90*/  FFMA.FTZ R11, R7, R14, R24 ;  /* 0x0000000e070b7223 */ /* 0x000fe20000010018 */
[----:B------:R-:W-:Y:S02]  /*eda0*/  HADD2.F32 R10, -RZ, R25.H0_H0 ;  /* 0x20000019ff0a7230 */ /* 0x000fe40000004100 */
[C---:B------:R-:W-:Y:S01]  /*edb0*/  FMUL.FTZ R13, R9.reuse, R64 ;  /* 0x00000040090d7220 */ /* 0x040fe20000410000 */
        /* <DEDUP_REMOVED lines=12> */
[----:B------:R0:W-:Y:S01]  /*ee80*/  STS.128 [R0+0xa000], R4 ;  /* 0x00a0000400007388 */ /* 0x0001e20000000c00 */
[----:B------:R-:W-:Y:S05]  /*ee90*/  BRA `(.L_x_5025) ;  /* 0x0000003400307947 */ /* 0x000fea0003800000 */
.L_x_5004:
[----:B------:R-:W2:Y:S01]  /*eea0*/  LDL R3, [R1+0x5c] ;  /* 0x00005c0001037983 */ /* 0x000ea20000100800 */
[----:B------:R-:W0:Y:S01]  /*eeb0*/  LDC R10, c[0x0][0x448] ;  /* 0x00011200ff0a7b82 */ /* 0x000e220000000800 */
[----:B------:R-:W-:Y:S01]  /*eec0*/  ULDC.64 UR4, c[0x0][0x3f8] ;  /* 0x0000fe0000047ab9 */ /* 0x000fe20000000a00 */
[----:B------:R-:W-:Y:S01]  /*eed0*/  ULDC.64 UR6, c[0x0][0x408] ;  /* 0x0001020000067ab9 */ /* 0x000fe20000000a00 */
[----:B------:R-:W-:Y:S01]  /*eee0*/  MOV R9, R29 ;  /* 0x0000001d00097202 */ /* 0x000fe20000000f00 */
[----:B------:R-:W-:Y:S02]  /*eef0*/  IMAD.MOV.U32 R4, RZ, RZ, R24 ;  /* 0x000000ffff047224 */ /* 0x000fe400078e0018 */
[----:B------:R-:W-:Y:S01]  /*ef00*/  IMAD.MOV.U32 R8, RZ, RZ, R138 ;  /* 0x000000ffff087224 */ /* 0x000fe200078e008a */
[----:B0-----:R-:W-:-:S13]  /*ef10*/  ISETP.NE.AND P0, PT, R10, 0x1, PT ;  /* 0x000000010a00780c */ /* 0x001fda0003f05270 */
[----:B------:R-:W0:Y:S08]  /*ef20*/  @P0 LDC R0, c[0x0][0x44c] ;  /* 0x00011300ff000b82 */ /* 0x000e300000000800 */
[----:B------:R-:W1:Y:S01]  /*ef30*/  @P0 LDC R5, c[0x0][0x450] ;  /* 0x00011400ff050b82 */ /* 0x000e620000000800 */
[----:B--2---:R-:W-:-:S04]  /*ef40*/  IMAD R3, R3, 0x40, R62 ;  /* 0x0000004003037824 */ /* 0x004fc800078e023e */
        /* <DEDUP_REMOVED lines=24> */
.L_x_5350:
        /* <DEDUP_REMOVED lines=17> */
[----:B-1----:R-:W-:Y:S01]  /*f1e0*/  MOV R11, R3 ;  /* 0x00000003000b7202 */ /* 0x002fe20000000f00 */
[----:B--2---:R-:W-:Y:S01]  /*f1f0*/  IMAD.MOV.U32 R10, RZ, RZ, R0 ;  /* 0x000000ffff0a7224 */ /* 0x004fe200078e0000 */
[----:B------:R-:W-:Y:S01]  /*f200*/  ISETP.GE.AND P2, PT, R16, UR4, PT ;  /* 0x0000000410007c0c */ /* 0x000fe2000bf46270 */
[----:B---3--:R-:W-:Y:S01]  /*f210*/  IMAD.MOV.U32 R15, RZ, RZ, R5 ;  /* 0x000000ffff0f7224 */ /* 0x008fe200078e0005 */
[----:B------:R-:W-:Y:S02]  /*f220*/  ISETP.GE.AND P3, PT, R197, UR4, PT ;  /* 0x00000004c5007c0c */ /* 0x000fe4000bf66270 */
[----:B------:R-:W-:Y:S02]  /*f230*/  CS2R R28, SRZ ;  /* 0x00000000001c7805 */ /* 0x000fe4000001ff00 */
[----:B------:R-:W-:Y:S02]  /*f240*/  ISETP.GE.AND P4, PT, R196, UR4, PT ;  /* 0x00000004c4007c0c */ /* 0x000fe4000bf86270 */
[----:B------:R-:W-:-:S02]  /*f250*/  CS2R R30, SRZ ;  /* 0x00000000001e7805 */ /* 0x000fc4000001ff00 */
[----:B------:R-:W-:Y:S02]  /*f260*/  CS2R R40, SRZ ;  /* 0x0000000000287805 */ /* 0x000fe4000001ff00 */
[----:B------:R-:W-:Y:S01]  /*f270*/  CS2R R42, SRZ ;  /* 0x00000000002a7805 */ /* 0x000fe2000001ff00 */
[----:B------:R-:W-:Y:S02]  /*f280*/  @!P2 IMAD.SHL.U32 R9, R16, 0x2, RZ ;  /* 0x000000021009a824 */ /* 0x000fe400078e00ff */
[----:B------:R-:W-:-:S04]  /*f290*/  @!P3 IMAD.SHL.U32 R25, R201, 0x8, RZ ;  /* 0x00000008c919b824 */ /* 0x000fc800078e00ff */
[----:B------:R-:W-:Y:S01]  /*f2a0*/  @!P4 IMAD.SHL.U32 R27, R202, 0x8, RZ ;  /* 0x00000008ca1bc824 */ /* 0x000fe200078e00ff */
[-C--:B------:R-:W-:Y:S02]  /*f2b0*/  @!P2 IADD3 R48, P0, R0, R9.reuse, RZ ;  /* 0x000000090030a210 */ /* 0x080fe40007f1e0ff */
[----:B----4-:R-:W-:Y:S01]  /*f2c0*/  @!P2 IADD3 R4, P1, R14, R9, RZ ;  /* 0x000000090e04a210 */ /* 0x010fe20007f3e0ff */
[----:B------:R-:W-:Y:S01]  /*f2d0*/  @!P3 IMAD.WIDE R8, R25, 0x2, R10 ;  /* 0x000000021908b825 */ /* 0x000fe200078e020a */
[----:B------:R-:W-:-:S03]  /*f2e0*/  @!P2 SHF.L.U64.HI R0, R16, 0x1, R17 ;  /* 0x000000011000a819 */ /* 0x000fc60000010211 */
[----:B------:R-:W-:Y:S01]  /*f2f0*/  @!P4 IMAD.WIDE R12, R27, 0x2, R10 ;  /* 0x000000021b0cc825 */ /* 0x000fe200078e020a */
[----:B------:R-:W-:Y:S02]  /*f300*/  CS2R R36, SRZ ;  /* 0x0000000000247805 */ /* 0x000fe4000001ff00 */
[----:B------:R-:W-:Y:S02]  /*f310*/  CS2R R38, SRZ ;  /* 0x0000000000267805 */ /* 0x000fe4000001ff00 */
[----:B------:R-:W-:Y:S01]  /*f320*/  CS2R R32, SRZ ;  /* 0x0000000000207805 */ /* 0x000fe2000001ff00 */
[--C-:B------:R-:W-:Y:S01]  /*f330*/  @!P3 IMAD.WIDE R10, R25, 0x2, R14.reuse ;  /* 0x00000002190ab825 */ /* 0x100fe200078e020e */
[----:B------:R-:W-:Y:S02]  /*f340*/  CS2R R24, SRZ ;  /* 0x0000000000187805 */ /* 0x000fe4000001ff00 */
[----:B------:R-:W-:Y:S02]  /*f350*/  CS2R R34, SRZ ;  /* 0x0000000000227805 */ /* 0x000fe4000001ff00 */
[----:B------:R-:W-:Y:S01]  /*f360*/  CS2R R44, SRZ ;  /* 0x00000000002c7805 */ /* 0x000fe2000001ff00 */
[----:B------:R-:W-:Y:S01]  /*f370*/  @!P4 IMAD.WIDE R14, R27, 0x2, R14 ;  /* 0x000000021b0ec825 */ /* 0x000fe200078e020e */
[----:B------:R-:W-:-:S02]  /*f380*/  CS2R R26, SRZ ;  /* 0x00000000001a7805 */ /* 0x000fc4000001ff00 */
[----:B------:R-:W-:Y:S02]  /*f390*/  CS2R R46, SRZ ;  /* 0x00000000002e7805 */ /* 0x000fe4000001ff00 */
[----:B------:R-:W-:Y:S01]  /*f3a0*/  @!P2 IADD3.X R5, R5, R0, RZ, P1, !PT ;  /* 0x000000000505a210 */ /* 0x000fe20000ffe4ff */
[----:B------:R-:W-:Y:S01]  /*f3b0*/  @!P2 IMAD.X R49, R3, 0x1, R0, P0 ;  /* 0x000000010331a824 */ /* 0x000fe200000e0600 */
[----:B------:R1:W5:Y:S04]  /*f3c0*/  @!P3 LD.E.128 R28, desc[UR60][R8.64] ;  /* 0x0000003c081cb980 */ /* 0x000368000c101d00 */
[----:B------:R1:W5:Y:S04]  /*f3d0*/  @!P3 LD.E.128 R40, desc[UR60][R10.64] ;  /* 0x0000003c0a28b980 */ /* 0x000368000c101d00 */
[----:B------:R1:W5:Y:S04]  /*f3e0*/  @!P4 LD.E.128 R24, desc[UR60][R12.64] ;  /* 0x0000003c0c18c980 */ /* 0x000368000c101d00 */
[----:B------:R1:W5:Y:S04]  /*f3f0*/  @!P4 LD.E.128 R36, desc[UR60][R14.64] ;  /* 0x0000003c0e24c980 */ /* 0x000368000c101d00 */
[----:B------:R1:W5:Y:S04]  /*f400*/  @!P2 LD.E.128 R32, desc[UR60][R48.64] ;  /* 0x0000003c3020a980 */ /* 0x000368000c101d00 */
[----:B------:R1:W5:Y:S02]  /*f410*/  @!P2 LD.E.128 R44, desc[UR60][R4.64] ;  /* 0x0000003c042ca980 */ /* 0x000364000c101d00 */
.L_x_5038:
[----:B------:R-:W-:Y:S05]  /*f420*/  BSYNC B1 ;  /* 0x0000000000017941 */ /* 0x000fea0003800000 */
.L_x_5037:
[----:B-1---5:R-:W-:Y:S01]  /*f430*/  IMAD.MOV.U32 R3, RZ, RZ, R45 ;  /* 0x000000ffff037224 */ /* 0x022fe200078e002d */
[----:B------:R-:W-:Y:S01]  /*f440*/  UMOV UR4, 0xffffffff ;  /* 0xffffffff00047882 */ /* 0x000fe20000000000 */
[----:B------:R-:W-:Y:S02]  /*f450*/  IMAD.MOV.U32 R4, RZ, RZ, R46 ;  /* 0x000000ffff047224 */ /* 0x000fe400078e002e */
[----:B---3--:R-:W-:Y:S01]  /*f460*/  IMAD.MOV.U32 R5, RZ, RZ, R47 ;  /* 0x000000ffff057224 */ /* 0x008fe200078e002f */
[----:B------:R-:W-:Y:S01]  /*f470*/  PRMT R93, R3, 0x7610, R93 ;  /* 0x00007610035d7816 */ /* 0x000fe2000000005d */
[----:B--2---:R-:W-:Y:S01]  /*f480*/  IMAD.MOV.U32 R0, RZ, RZ, R44 ;  /* 0x000000ffff007224 */ /* 0x004fe200078e002c */
        /* <DEDUP_REMOVED lines=30> */
[----:B------:R-:W-:Y:S02]  /*f670*/  IMAD.MOV.U32 R4, RZ, RZ, R26 ;  /* 0x000000ffff047224 */ /* 0x000fe400078e001a */
[----:B------:R-:W-:Y:S02]  /*f680*/  IMAD.MOV.U32 R5, RZ, RZ, R27 ;  /* 0x000000ffff057224 */ /* 0x000fe400078e001b */
[----:B------:R-:W-:-:S03]  /*f690*/  IMAD.MOV.U32 R3, RZ, RZ, R25 ;  /* 0x000000ffff037224 */ /* 0x000fc600078e0019 */
[----:B------:R-:W-:Y:S02]  /*f6a0*/  PRMT R79, R4, 0x5410, R5 ;  /* 0x00005410044f7816 */ /* 0x000fe40000000005 */
[----:B------:R-:W-:Y:S02]  /*f6b0*/  CS2R R4, SRZ ;  /* 0x0000000000047805 */ /* 0x000fe4000001ff00 */
[----:B------:R-:W-:Y:S01]  /*f6c0*/  PRMT R78, R0, 0x5410, R3 ;  /* 0x00005410004e7816 */ /* 0x000fe20000000003 */
[----:B------:R-:W-:Y:S06]  /*f6d0*/  BRA.DIV UR4, `(.L_x_5039) ;  /* 0x000001c604b47947 */ /* 0x000fec000b800000 */
[----:B------:R1:W2:Y:S04]  /*f6e0*/  SHFL.IDX PT, R3, R7, 0x1, 0x1c1f ;  /* 0x003c1f0007037f89 */ /* 0x0002a800000e0000 */
[----:B------:R1:W3:Y:S04]  /*f6f0*/  SHFL.IDX PT, R0, R6, 0x1, 0x1c1f ;  /* 0x003c1f0006007f89 */ /* 0x0002e800000e0000 */
[----:B0-----:R-:W0:Y:S04]  /*f700*/  SHFL.IDX PT, R21, R21, 0x1, 0x1c1f ;  /* 0x003c1f0015157f89 */ /* 0x001e2800000e0000 */
[----:B-1----:R-:W0:Y:S02]  /*f710*/  SHFL.IDX PT, R20, R20, 0x1, 0x1c1f ;  /* 0x003c1f0014147f89 */ /* 0x002e2400000e0000 */
.L_x_5356:
[----:B------:R-:W-:Y:S01]  /*f720*/  IADD3 R62, R62, 0x40, RZ ;  /* 0x000000403e3e7810 */ /* 0x000fe20007ffe0ff */
[----:B------:R-:W-:Y:S01]  /*f730*/  BSSY B1, `(.L_x_5040) ;  /* 0x0000032000017945 */ /* 0x000fe20003800000 */
[----:B------:R-:W-:Y:S02]  /*f740*/  CS2R R6, SRZ ;  /* 0x0000000000067805 */ /* 0x000fe4000001ff00 */
[----:B------:R-:W-:Y:S02]  /*f750*/  CS2R R8, SRZ ;  /* 0x0000000000087805 */ /* 0x000fe4000001ff00 */
[----:B------:R-:W-:Y:S02]  /*f760*/  ISETP.GE.AND P0, PT, R62, R69, PT ;  /* 0x000000453e00720c */ /* 0x000fe40003f06270 */
[----:B------:R-:W-:Y:S02]  /*f770*/  CS2R R10, SRZ ;  /* 0x00000000000a7805 */ /* 0x000fe4000001ff00 */
[----:B------:R-:W-:-:S02]  /*f780*/  CS2R R12, SRZ ;  /* 0x00000000000c7805 */ /* 0x000fc4000001ff00 */
[----:B----4-:R-:W-:Y:S02]  /*f790*/  CS2R R14, SRZ ;  /* 0x00000000000e7805 */ /* 0x010fe4000001ff00 */
[----:B------:R-:W-:Y:S02]  /*f7a0*/  CS2R R48, SRZ ;  /* 0x0000000000307805 */ /* 0x000fe4000001ff00 */
[----:B------:R-:W-:Y:S02]  /*f7b0*/  CS2R R50, SRZ ;  /* 0x0000000000327805 */ /* 0x000fe4000001ff00 */
[----:B------:R-:W-:Y:S02]  /*f7c0*/  CS2R R52, SRZ ;  /* 0x0000000000347805 */ /* 0x000fe4000001ff00 */
[----:B------:R-:W-:Y:S02]  /*f7d0*/  CS2R R54, SRZ ;  /* 0x0000000000367805 */ /* 0x000fe4000001ff00 */
[----:B------:R-:W-:-:S02]  /*f7e0*/  CS2R R56, SRZ ;  /* 0x0000000000387805 */ /* 0x000fc4000001ff00 */
[----:B------:R-:W-:Y:S01]  /*f7f0*/  CS2R R58, SRZ ;  /* 0x00000000003a7805 */ /* 0x000fe2000001ff00 */
[----:B------:R-:W-:Y:S06]  /*f800*/  @P0 BRA `(.L_x_5041) ;  /* 0x0000000000900947 */ /* 0x000fec0003800000 */
[----:B------:R-:W-:Y:S01]  /*f810*/  ULDC UR4, c[0x0][0x3f4] ;  /* 0x0000fd0000047ab9 */ /* 0x000fe20000000800 */
[----:B---3--:R-:W-:Y:S01]  /*f820*/  IMAD.MOV.U32 R4, RZ, RZ, R0 ;  /* 0x000000ffff047224 */ /* 0x008fe200078e0000 */
[----:B------:R-:W-:Y:S01]  /*f830*/  ISETP.GE.AND P2, PT, R16, UR4, PT ;  /* 0x0000000410007c0c */ /* 0x000fe2000bf46270 */
[----:B--2---:R-:W-:Y:S01]  /*f840*/  IMAD.MOV.U32 R5, RZ, RZ, R3 ;  /* 0x000000ffff057224 */ /* 0x004fe200078e0003 */
[----:B------:R-:W-:Y:S02]  /*f850*/  ISETP.GE.AND P4, PT, R196, UR4, PT ;  /* 0x00000004c4007c0c */ /* 0x000fe4000bf86270 */
[----:B------:R-:W-:Y:S02]  /*f860*/  CS2R R52, SRZ ;  /* 0x0000000000347805 */ /* 0x000fe4000001ff00 */
[----:B------:R-:W-:Y:S02]  /*f870*/  ISETP.GE.AND P3, PT, R197, UR4, PT ;  /* 0x00000004c5007c0c */ /* 0x000fe4000bf66270 */
[----:B------:R-:W-:-:S02]  /*f880*/  CS2R R54, SRZ ;  /* 0x0000000000367805 */ /* 0x000fc4000001ff00 */
[----:B------:R-:W-:Y:S02]  /*f890*/  CS2R R8, SRZ ;  /* 0x0000000000087805 */ /* 0x000fe4000001ff00 */
[----:B------:R-:W-:Y:S02]  /*f8a0*/  CS2R R10, SRZ ;  /* 0x00000000000a7805 */ /* 0x000fe4000001ff00 */
[----:B------:R-:W-:Y:S02]  /*f8b0*/  CS2R R56, SRZ ;  /* 0x0000000000387805 */ /* 0x000fe4000001ff00 */
[----:B------:R-:W-:Y:S01]  /*f8c0*/  CS2R R58, SRZ ;  /* 0x00000000003a7805 */ /* 0x000fe2000001ff00 */
[----:B------:R-:W-:Y:S01]  /*f8d0*/  @!P2 IMAD.SHL.U32 R63, R16, 0x2, RZ ;  /* 0x00000002103fa824 */ /* 0x000fe200078e00ff */
[----:B------:R-:W-:Y:S01]  /*f8e0*/  @!P4 SHF.L.U32 R65, R202, 0x3, RZ ;  /* 0x00000003ca41c819 */ /* 0x000fe200000006ff */
[----:B------:R-:W-:-:S03]  /*f8f0*/  @!P3 IMAD.SHL.U32 R75, R201, 0x8, RZ ;  /* 0x00000008c94bb824 */ /* 0x000fc600078e00ff */
[-C--:B------:R-:W-:Y:S02]  /*f900*/  @!P2 IADD3 R60, P0, R0, R63.reuse, RZ ;  /* 0x0000003f003ca210 */ /* 0x080fe40007f1e0ff */
[----:B0-----:R-:W-:Y:S01]  /*f910*/  @!P2 IADD3 R62, P1, R20, R63, RZ ;  /* 0x0000003f143ea210 */ /* 0x001fe20007f3e0ff */
        /* <DEDUP_REMOVED lines=9> */
[--C-:B------:R-:W-:Y:S01]  /*f9b0*/  @!P3 IMAD.WIDE R74, R75, 0x2, R20.reuse ;  /* 0x000000024b4ab825 */ /* 0x100fe200078e0214 */
        /* <DEDUP_REMOVED lines=9> */
.L_x_5041:
[----:B------:R-:W-:Y:S05]  /*fa50*/  BSYNC B1 ;  /* 0x0000000000017941 */ /* 0x000fea0003800000 */
.L_x_5040:
[----:B-1----:R-:W3:Y:S04]  /*fa60*/  LDL R60, [R1+0x58] ;  /* 0x00005800013c7983 */ /* 0x002ee80000100800 */
[----:B------:R-:W4:Y:S01]  /*fa70*/  LDL R63, [R1+0x30] ;  /* 0x00003000013f7983 */ /* 0x000f220000100800 */
[----:B--2--5:R-:W-:Y:S01]  /*fa80*/  IMAD.MOV.U32 R3, RZ, RZ, R4 ;  /* 0x000000ffff037224 */ /* 0x024fe200078e0004 */
[----:B------:R-:W-:Y:S01]  /*fa90*/  BSSY B1, `(.L_x_5042) ;  /* 0x000002e000017945 */ /* 0x000fe20003800000 */
[----:B0-----:R-:W-:Y:S02]  /*faa0*/  IMAD.MOV.U32 R20, RZ, RZ, R5 ;  /* 0x000000ffff147224 */ /* 0x001fe400078e0005 */
[----:B------:R-:W-:Y:S02]  /*fab0*/  IMAD.MOV.U32 R21, RZ, RZ, R7 ;  /* 0x000000ffff157224 */ /* 0x000fe400078e0007 */
[----:B------:R-:W-:Y:S01]  /*fac0*/  IMAD.MOV.U32 R61, RZ, RZ, R49 ;  /* 0x000000ffff3d7224 */ /* 0x000fe200078e0031 */
[----:B------:R-:W-:Y:S01]  /*fad0*/  PRMT R80, R3, 0x5410, R20 ;  /* 0x0000541003507816 */ /* 0x000fe20000000014 */
[----:B------:R-:W-:Y:S01]  /*fae0*/  IMAD.MOV.U32 R20, RZ, RZ, R9 ;  /* 0x000000ffff147224 */ /* 0x000fe200078e0009 */
[----:B------:R-:W-:Y:S01]  /*faf0*/  MOV R3, R6 ;  /* 0x0000000600037202 */ /* 0x000fe20000000f00 */
[----:B------:R-:W-:-:S03]  /*fb00*/  IMAD.MOV.U32 R62, RZ, RZ, R50 ;  /* 0x000000ffff3e7224 */ /* 0x000fc600078e0032 */
[----:B------:R-:W-:Y:S01]  /*fb10*/  PRMT R81, R3, 0x5410, R21 ;  /* 0x0000541003517816 */ /* 0x000fe20000000015 */
[----:B------:R-:W-:Y:S01]  /*fb20*/  IMAD.MOV.U32 R3, RZ, RZ, R8 ;  /* 0x000000ffff037224 */ /* 0x000fe200078e0008 */
[----:B------:R-:W-:Y:S02]  /*fb30*/  PRMT R83, R62, 0x7610, R83 ;  /* 0x000076103e537816 */ /* 0x000fe40000000053 */
[----:B------:R-:W-:Y:S02]  /*fb40*/  MOV R62, R57 ;  /* 0x00000039003e7202 */ /* 0x000fe40000000f00 */
[----:B------:R-:W-:Y:S01]  /*fb50*/  PRMT R70, R3, 0x5410, R20 ;  /* 0x0000541003467816 */ /* 0x000fe20000000014 */
[----:B------:R-:W-:Y:S02]  /*fb60*/  IMAD.MOV.U32 R3, RZ, RZ, R12 ;  /* 0x000000ffff037224 */ /* 0x000fe400078e000c */
[----:B------:R-:W-:Y:S01]  /*fb70*/  IMAD.MOV.U32 R20, RZ, RZ, R13 ;  /* 0x000000ffff147224 */ /* 0x000fe200078e000d */
[----:B---3--:R-:W-:-:S04]  /*fb80*/  LEA.HI R0, R60, R60, RZ, 0x1 ;  /* 0x0000003c3c007211 */ /* 0x008fc800078f08ff */
[----:B------:R-:W-:Y:S02]  /*fb90*/  LOP3.LUT R0, R0, 0xfffffffe, RZ, 0xc0, !PT ;  /* 0xfffffffe00007812 */ /* 0x000fe400078ec0ff */
[----:B----4-:R-:W-:-:S03]  /*fba0*/  VIADDMNMX R69, R69, -R63, 0x80, PT ;  /* 0x0000008045457446 */ /* 0x010fc6000380093f */
[----:B------:R-:W-:Y:S01]  /*fbb0*/  IMAD.IADD R0, R60, 0x1, -R0 ;  /* 0x000000013c007824 */ /* 0x000fe200078e0a00 */
[----:B------:R-:W-:Y:S02]  /*fbc0*/  MOV R60, R10 ;  /* 0x0000000a003c7202 */ /* 0x000fe40000000f00 */
[----:B------:R-:W-:Y:S02]  /*fbd0*/  ISETP.GE.AND P1, PT, R218, R69, PT ;  /* 0x00000045da00720c */ /* 0x000fe40003f26270 */
[----:B------:R-:W-:Y:S01]  /*fbe0*/  SHF.L.U32 R21, R0, 0x1f, RZ ;  /* 0x0000001f00157819 */ /* 0x000fe200000006ff */
[----:B------:R-:W-:Y:S01]  /*fbf0*/  IMAD.MOV.U32 R0, RZ, RZ, R11 ;  /* 0x000000ffff007224 */ /* 0x000fe200078e000b */
[----:B------:R-:W-:Y:S01]  /*fc00*/  PRMT R71, R60, 0x7610, R71 ;  /* 0x000076103c477816 */ /* 0x000fe20000000047 */
[----:B------:R-:W-:Y:S01]  /*fc10*/  IMAD.MOV.U32 R60, RZ, RZ, R14 ;  /* 0x000000ffff3c7224 */ /* 0x000fe200078e000e */
[----:B------:R-:W0:Y:S02]  /*fc20*/  SYNCS.PHASECHK.TRANS64.TRYWAIT P0, [R2+URZ+0x30800], R21 ;  /* 0x03080015020075a7 */ /* 0x000e24000800017f */
[----:B------:R-:W-:-:S02]  /*fc30*/  PRMT R71, R71, 0x5410, R0 ;  /* 0x0000541047477816 */ /* 0x000fc40000000000 */
[----:B------:R-:W-:Y:S02]  /*fc40*/  PRMT R0, R3, 0x5410, R20 ;  /* 0x0000541003007816 */ /* 0x000fe40000000014 */
        /* <DEDUP_REMOVED lines=16> */
[----:B------:R-:W-:Y:S01]  /*fd50*/  IMAD.MOV.U32 R61, RZ, RZ, R59 ;  /* 0x000000ffff3d7224 */ /* 0x000fe200078e003b */
[----:B0-----:R-:W-:Y:S06]  /*fd60*/  @!P0 BRA `(.L_x_5043) ;  /* 0x000001c000848947 */ /* 0x001fec0003800000 */
.L_x_5357:
[----:B------:R-:W-:Y:S05]  /*fd70*/  BSYNC B1 ;  /* 0x0000000000017941 */ /* 0x000fea0003800000 */
.L_x_5042:
[----:B------:R-:W-:Y:S01]  /*fd80*/  BSSY B1, `(.L_x_5044) ;  /* 0x000012f000017945 */ /* 0x000fe20003800000 */
[----:B0-----:R-:W-:-:S03]  /*fd90*/  PRMT R21, R60, 0x5410, R61 ;  /* 0x000054103c157816 */ /* 0x001fc6000000003d */
[----:B------:R-:W-:Y:S05]  /*fda0*/  @P1 BRA `(.L_x_5045) ;  /* 0x0000001000b01947 */ /* 0x000fea0003800000 */
[----:B------:R-:W0:Y:S01]  /*fdb0*/  LDC R75, c[0x0][0x3f4] ;  /* 0x0000fd00ff4b7b82 */ /* 0x000e220000000800 */
[----:B------:R-:W-:Y:S01]  /*fdc0*/  BSSY B2, `(.L_x_5046) ;  /* 0x0000068000027945 */ /* 0x000fe20003800000 */
[-C--:B0-----:R-:W-:Y:S02]  /*fdd0*/  ISETP.GE.AND P0, PT, R16, R75.reuse, PT ;  /* 0x0000004b1000720c */ /* 0x081fe40003f06270 */
[-C--:B------:R-:W-:Y:S02]  /*fde0*/  ISETP.GE.AND P1, PT, R197, R75.reuse, PT ;  /* 0x0000004bc500720c */ /* 0x080fe40003f26270 */
[----:B------:R-:W-:-:S09]  /*fdf0*/  ISETP.GE.AND P2, PT, R196, R75, PT ;  /* 0x0000004bc400720c */ /* 0x000fd20003f46270 */
[----:B------:R-:W-:Y:S05]  /*fe00*/  @P0 BRA `(.L_x_5047) ;  /* 0x00000004008c0947 */ /* 0x000fea0003800000 */
[----:B------:R-:W2:Y:S01]  /*fe10*/  LDL R62, [R1+0x5c] ;  /* 0x00005c00013e7983 */ /* 0x000ea20000100800 */
[----:B------:R-:W-:Y:S01]  /*fe20*/  LOP3.LUT R61, R227, 0x38, R16, 0xf8, !PT ;  /* 0x00000038e33d7812 */ /* 0x000fe200078ef810 */
[--C-:B------:R-:W-:Y:S01]  /*fe30*/  HADD2.F32 R97, -RZ, R93.reuse.H1_H1 ;  /* 0x3000005dff617230 */ /* 0x100fe20000004100 */
[----:B------:R-:W-:Y:S01]  /*fe40*/  SHF.R.U32.HI R102, RZ, 0x10, R45 ;  /* 0x00000010ff667819 */ /* 0x000fe2000001162d */
[----:B------:R-:W-:Y:S01]  /*fe50*/  HADD2.F32 R99, -RZ, R93.H0_H0 ;  /* 0x2000005dff637230 */ /* 0x000fe20000004100 */
[----:B------:R-:W-:Y:S01]  /*fe60*/  LOP3.LUT R60, R61, R228, RZ, 0x3c, !PT ;  /* 0x000000e43d3c7212 */ /* 0x000fe200078e3cff */
[----:B------:R-:W-:Y:S01]  /*fe70*/  HADD2.F32 R100, -RZ, R92.H0_H0 ;  /* 0x2000005cff647230 */ /* 0x000fe20000004100 */
[--C-:B------:R-:W-:Y:S01]  /*fe80*/  SHF.R.U32.HI R98, RZ, 0x10, R33.reuse ;  /* 0x00000010ff627819 */ /* 0x100fe20000011621 */
[----:B------:R-:W-:Y:S01]  /*fe90*/  HADD2.F32 R102, -RZ, R102.H0_H0 ;  /* 0x20000066ff667230 */ /* 0x000fe20000004100 */
[----:B------:R-:W-:Y:S01]  /*fea0*/  SHF.R.U64 R32, R32, 0x10, R33 ;  /* 0x0000001020207819 */ /* 0x000fe20000001221 */
[----:B------:R-:W-:Y:S01]  /*feb0*/  IMAD.IADD R61, R229, 0x1, R60 ;  /* 0x00000001e53d7824 */ /* 0x000fe200078e023c */
[----:B------:R-:W-:Y:S01]  /*fec0*/  SHF.R.U64 R33, R34, 0x10, R35 ;  /* 0x0000001022217819 */ /* 0x000fe20000001223 */
[----:B------:R-:W-:Y:S01]  /*fed0*/  HADD2.F32 R98, -RZ, R98.H0_H0 ;  /* 0x20000062ff627230 */ /* 0x000fe20000004100 */
[----:B------:R-:W-:Y:S01]  /*fee0*/  SHF.R.U64 R34, R46, 0x10, R47 ;  /* 0x000000102e227819 */ /* 0x000fe2000000122f */
[----:B------:R-:W-:Y:S01]  /*fef0*/  IMAD R88, R61, 0x2, R2 ;  /* 0x000000023d587824 */ /* 0x000fe200078e0202 */
[----:B------:R-:W-:Y:S01]  /*ff00*/  SHF.R.U64 R44, R44, 0x10, R45 ;  /* 0x000000102c2c7819 */ /* 0x000fe2000000122d */
[----:B------:R-:W-:Y:S01]  /*ff10*/  HADD2.F32 R92, -RZ, R92.H1_H1 ;  /* 0x3000005cff5c7230 */ /* 0x000fe20000004100 */
[----:B------:R-:W-:Y:S01]  /*ff20*/  SHF.R.U32.HI R107, RZ, 0x10, R35 ;  /* 0x00000010ff6b7819 */ /* 0x000fe20000011623 */
[----:B------:R-:W-:Y:S01]  /*ff30*/  HADD2.F32 R33, -RZ, R33.H0_H0 ;  /* 0x20000021ff217230 */ /* 0x000fe20000004100 */
[----:B------:R-:W-:-:S02]  /*ff40*/  SHF.R.U32.HI R105, RZ, 0x10, R47 ;  /* 0x00000010ff697819 */ /* 0x000fc4000001162f */
[----:B--2---:R-:W-:-:S04]  /*ff50*/  LEA.HI R62, R75, R62, RZ, 0x1d ;  /* 0x0000003e4b3e7211 */ /* 0x004fc800078fe8ff */
[----:B------:R-:W-:Y:S01]  /*ff60*/  SHF.R.S32.HI R63, RZ, 0x1f, R62 ;  /* 0x0000001fff3f7819 */ /* 0x000fe2000001143e */
[----:B------:R-:W-:-:S03]  /*ff70*/  IMAD.SHL.U32 R64, R62, 0x8, RZ ;  /* 0x000000083e407824 */ /* 0x000fc600078e00ff */
[----:B------:R-:W-:Y:S02]  /*ff80*/  LEA.HI R62, R63, R62, RZ, 0x3 ;  /* 0x0000003e3f3e7211 */ /* 0x000fe400078f18ff */
[----:B------:R-:W-:Y:S02]  /*ff90*/  LOP3.LUT R63, R227, 0x38, R64, 0xf8, !PT ;  /* 0x00000038e33f7812 */ /* 0x000fe400078ef840 */
[----:B------:R-:W-:Y:S02]  /*ffa0*/  SHF.L.U32 R62, R62, 0xa, RZ ;  /* 0x0000000a3e3e7819 */ /* 0x000fe400000006ff */
[----:B------:R-:W-:Y:S02]  /*ffb0*/  LOP3.LUT R65, R63, R228, RZ, 0x3c, !PT ;  /* 0x000000e43f417212 */ /* 0x000fe400078e3cff */
[----:B------:R-:W-:Y:S02]  /*ffc0*/  LOP3.LUT R64, R62, 0x7fffe000, RZ, 0xc0, !PT ;  /* 0x7fffe0003e407812 */ /* 0x000fe400078ec0ff */
[----:B------:R-:W0:Y:S02]  /*ffd0*/  LDS.128 R60, [R88+0x12400] ;  /* 0x01240000583c7984 */ /* 0x000e240000000c00 */
        /* <DEDUP_REMOVED lines=9> */
[--C-:B-1----:R-:W-:Y:S02]  /*10070*/  HADD2.F32 R93, -RZ, R65.reuse.H1_H1 ;  /* 0x30000041ff5d7230 */ /* 0x102fe40000004100 */
[----:B------:R-:W-:Y:S02]  /*10080*/  HADD2.F32 R45, -RZ, R65.H0_H0 ;  /* 0x20000041ff2d7230 */ /* 0x000fe40000004100 */
[----:B------:R-:W-:Y:S02]  /*10090*/  HADD2.F32 R65, -RZ, R64.H0_H0 ;  /* 0x20000040ff417230 */ /* 0x000fe40000004100 */
[C---:B------:R-:W-:Y:S01]  /*100a0*/  FMUL.FTZ R104, R93.reuse, R102 ;  /* 0x000000665d687220 */ /* 0x040fe20000410000 */
[-C--:B------:R-:W-:Y:S01]  /*100b0*/  FMUL.FTZ R108, R93, R98.reuse ;  /* 0x000000625d6c7220 */ /* 0x080fe20000410000 */
[----:B------:R-:W-:Y:S02]  /*100c0*/  HADD2.F32 R95, -RZ, R66.H0_H0 ;  /* 0x20000042ff5f7230 */ /* 0x000fe40000004100 */
[----:B------:R-:W-:Y:S01]  /*100d0*/  FMUL.FTZ R101, R45, R99 ;  /* 0x000000632d657220 */ /* 0x000fe20000410000 */
[----:B------:R-:W-:Y:S01]  /*100e0*/  FFMA.FTZ R106, R61, R98, -R104 ;  /* 0x000000623d6a7223 */ /* 0x000fe20000010868 */
[----:B------:R-:W-:Y:S01]  /*100f0*/  FMUL.FTZ R104, R65, R100 ;  /* 0x0000006441687220 */ /* 0x000fe20000410000 */
[----:B------:R-:W-:-:S02]  /*10100*/  HADD2.F32 R98, -RZ, R91.H1_H1 ;  /* 0x3000005bff627230 */ /* 0x000fc40000004100 */
[----:B------:R-:W-:Y:S01]  /*10110*/  FMUL.FTZ R65, R65, R92 ;  /* 0x0000005c41417220 */ /* 0x000fe20000410000 */
[----:B------:R-:W-:Y:S01]  /*10120*/  FFMA.FTZ R93, R61, R102, R108 ;  /* 0x000000663d5d7223 */ /* 0x000fe2000001006c */
[C---:B------:R-:W-:Y:S01]  /*10130*/  FFMA.FTZ R104, R35.reuse, R92, -R104 ;  /* 0x0000005c23687223 */ /* 0x040fe20000010868 */
[----:B------:R-:W-:Y:S02]  /*10140*/  HADD2.F32 R96, -RZ, R67.H0_H0 ;  /* 0x20000043ff607230 */ /* 0x000fe40000004100 */
[----:B------:R-:W-:Y:S01]  /*10150*/  FFMA.FTZ R65, R35, R100, R65 ;  /* 0x0000006423417223 */ /* 0x000fe20000010041 */
[----:B------:R-:W-:Y:S02]  /*10160*/  HADD2.F32 R92, -RZ, R91.H0_H0 ;  /* 0x2000005bff5c7230 */ /* 0x000fe40000004100 */
[----:B------:R-:W-:Y:S01]  /*10170*/  FMUL.FTZ R100, R95, R98 ;  /* 0x000000625f647220 */ /* 0x000fe20000410000 */
[--C-:B------:R-:W-:Y:S02]  /*10180*/  HADD2.F32 R61, -RZ, R90.reuse.H0_H0 ;  /* 0x2000005aff3d7230 */ /* 0x100fe40000004100 */
[----:B------:R-:W-:Y:S01]  /*10190*/  FMUL.FTZ R103, R45, R97 ;  /* 0x000000612d677220 */ /* 0x000fe20000410000 */
[----:B------:R-:W-:-:S02]  /*101a0*/  HADD2.F32 R35, -RZ, R90.H1_H1 ;  /* 0x3000005aff237230 */ /* 0x000fc40000004100 */
[-C--:B------:R-:W-:Y:S01]  /*101b0*/  FMUL.FTZ R102, R95, R92.reuse ;  /* 0x0000005c5f667220 */ /* 0x080fe20000410000 */
[C---:B------:R-:W-:Y:S01]  /*101c0*/  FFMA.FTZ R100, R47.reuse, R92, -R100 ;  /* 0x0000005c2f647223 */ /* 0x040fe20000010864 */
[C---:B------:R-:W-:Y:S01]  /*101d0*/  FMUL.FTZ R91, R96.reuse, R61 ;  /* 0x0000003d605b7220 */ /* 0x040fe20000410000 */
[----:B------:R-:W-:Y:S02]  /*101e0*/  HADD2.F32 R67, -RZ, R67.H1_H1 ;  /* 0x30000043ff437230 */ /* 0x000fe40000004100 */
[-C--:B------:R-:W-:Y:S01]  /*101f0*/  FMUL.FTZ R96, R96, R35.reuse ;  /* 0x0000002360607220 */ /* 0x080fe20000410000 */
[----:B------:R-:W-:Y:S02]  /*10200*/  HADD2.F32 R92, -RZ, R105.H0_H0 ;  /* 0x20000069ff5c7230 */ /* 0x000fe40000004100 */
[----:B------:R-:W-:Y:S01]  /*10210*/  FFMA.FTZ R102, R47, R98, R102 ;  /* 0x000000622f667223 */ /* 0x000fe20000010066 */
[----:B------:R-:W-:Y:S02]  /*10220*/  HADD2.F32 R90, -RZ, R107.H0_H0 ;  /* 0x2000006bff5a7230 */ /* 0x000fe40000004100 */
[C---:B------:R-:W-:Y:S01]  /*10230*/  FFMA.FTZ R91, R94.reuse, R35, -R91 ;  /* 0x000000235e5b7223 */ /* 0x040fe2000001085b */
[----:B------:R-:W-:Y:S01]  /*10240*/  FFMA.FTZ R96, R94, R61, R96 ;  /* 0x0000003d5e607223 */ /* 0x000fe20000010060 */
[----:B------:R-:W-:-:S02]  /*10250*/  HADD2.F32 R64, -RZ, R64.H1_H1 ;  /* 0x30000040ff407230 */ /* 0x000fc40000004100 */
[C---:B------:R-:W-:Y:S01]  /*10260*/  FMUL.FTZ R98, R67.reuse, R92 ;  /* 0x0000005c43627220 */ /* 0x040fe20000410000 */
[----:B------:R-:W-:Y:S02]  /*10270*/  HADD2.F32 R66, -RZ, R66.H1_H1 ;  /* 0x30000042ff427230 */ /* 0x000fe40000004100 */
[-C--:B------:R-:W-:Y:S01]  /*10280*/  FMUL.FTZ R94, R67, R90.reuse ;  /* 0x0000005a435e7220 */ /* 0x080fe20000410000 */
[----:B------:R-:W-:Y:S02]  /*10290*/  HADD2.F32 R47, -RZ, R44.H0_H0 ;  /* 0x2000002cff2f7230 */ /* 0x000fe40000004100 */
[C---:B------:R-:W-:Y:S01]  /*102a0*/  FFMA.FTZ R98, R63.reuse, R90, -R98 ;  /* 0x0000005a3f627223 */ /* 0x040fe20000010862 */
[----:B------:R-:W-:Y:S02]  /*102b0*/  HADD2.F32 R61, -RZ, R34.H0_H0 ;  /* 0x20000022ff3d7230 */ /* 0x000fe40000004100 */
[----:B------:R-:W-:Y:S01]  /*102c0*/  FFMA.FTZ R95, R63, R92, R94 ;  /* 0x0000005c3f5f7223 */ /* 0x000fe2000001005e */
[----:B------:R-:W-:-:S02]  /*102d0*/  HADD2.F32 R35, -RZ, R32.H0_H0 ;  /* 0x20000020ff237230 */ /* 0x000fc40000004100 */
[----:B------:R-:W-:Y:S01]  /*102e0*/  FMUL.FTZ R63, R64, R47 ;  /* 0x0000002f403f7220 */ /* 0x000fe20000410000 */
[----:B------:R-:W-:Y:S02]  /*102f0*/  HADD2.F32 R60, -RZ, R60.H1_H1 ;  /* 0x3000003cff3c7230 */ /* 0x000fe40000004100 */
[----:B------:R-:W-:Y:S01]  /*10300*/  FMUL.FTZ R67, R66, R61 ;  /* 0x0000003d42437220 */ /* 0x000fe20000410000 */
[----:B------:R-:W-:Y:S02]  /*10310*/  HADD2.F32 R62, -RZ, R62.H1_H1 ;  /* 0x3000003eff3e7230 */ /* 0x000fe40000004100 */
[----:B------:R-:W-:Y:S01]  /*10320*/  FMUL.FTZ R64, R64, R35 ;  /* 0x0000002340407220 */ /* 0x000fe20000410000 */
[----:B------:R-:W-:Y:S01]  /*10330*/  FMUL.FTZ R66, R66, R33 ;  /* 0x0000002142427220 */ /* 0x000fe20000410000 */
[C---:B------:R-:W-:Y:S01]  /*10340*/  FFMA.FTZ R45, R46.reuse, R97, -R101 ;  /* 0x000000612e2d7223 */ /* 0x040fe20000010865 */
[----:B------:R-:W-:Y:S01]  /*10350*/  FFMA.FTZ R46, R46, R99, R103 ;  /* 0x000000632e2e7223 */ /* 0x000fe20000010067 */
        /* <DEDUP_REMOVED lines=10> */
[----:B------:R-:W-:Y:S01]  /*10400*/  F2FP.F16.F32.PACK_AB R44, R44, R65 ;  /* 0x000000412c2c723e */ /* 0x000fe200000000ff */
[----:B------:R0:W-:Y:S01]  /*10410*/  STS.128 [R88+0x12400], R32 ;  /* 0x0124002058007388 */ /* 0x0001e20000000c00 */
[----:B------:R-:W-:-:S05]  /*10420*/  F2FP.F16.F32.PACK_AB R46, R61, R102 ;  /* 0x000000663d2e723e */ /* 0x000fca00000000ff */
[----:B------:R0:W-:Y:S02]  /*10430*/  STS.128 [R89+0x12400], R44 ;  /* 0x0124002c59007388 */ /* 0x0001e40000000c00 */
.L_x_5047:
[----:B------:R-:W-:Y:S05]  /*10440*/  BSYNC B2 ;  /* 0x0000000000027941 */ /* 0x000fea0003800000 */
.L_x_5046:
[----:B------:R-:W-:Y:S04]  /*10450*/  BSSY B2, `(.L_x_5048) ;  /* 0x0000061000027945 */ /* 0x000fe80003800000 */
[----:B------:R-:W-:Y:S05]  /*10460*/  @P1 BRA `(.L_x_5049) ;  /* 0x00000004007c1947 */ /* 0x000fea0003800000 */
[----:B------:R-:W2:Y:S01]  /*10470*/  LDL R96, [R1+0x78] ;  /* 0x0000780001607983 */ /* 0x000ea20000100800 */
[----:B0-----:R-:W-:Y:S01]  /*10480*/  LEA.HI R32, R75, R201, RZ, 0x1d ;  /* 0x000000c94b207211 */ /* 0x001fe200078fe8ff */
[----:B------:R-:W-:Y:S01]  /*10490*/  HADD2.F32 R62, -RZ, R86.H1_H1 ;  /* 0x30000056ff3e7230 */ /* 0x000fe20000004100 */
[--C-:B------:R-:W-:Y:S01]  /*104a0*/  SHF.R.U64 R92, R40, 0x10, R41.reuse ;  /* 0x00000010285c7819 */ /* 0x100fe20000001229 */
[----:B------:R-:W-:Y:S01]  /*104b0*/  HADD2.F32 R64, -RZ, R84.H1_H1 ;  /* 0x30000054ff407230 */ /* 0x000fe20000004100 */
[----:B------:R-:W-:Y:S01]  /*104c0*/  SHF.R.S32.HI R33, RZ, 0x1f, R32 ;  /* 0x0000001fff217819 */ /* 0x000fe20000011420 */
[----:B------:R-:W-:Y:S01]  /*104d0*/  IMAD.SHL.U32 R34, R32, 0x8, RZ ;  /* 0x0000000820227824 */ /* 0x000fe200078e00ff */
[----:B------:R-:W-:Y:S02]  /*104e0*/  SHF.R.U32.HI R66, RZ, 0x10, R41 ;  /* 0x00000010ff427819 */ /* 0x000fe40000011629 */
[----:B------:R-:W-:Y:S02]  /*104f0*/  LEA.HI R32, R33, R32, RZ, 0x3 ;  /* 0x0000002021207211 */ /* 0x000fe400078f18ff */
[----:B------:R-:W-:Y:S01]  /*10500*/  LOP3.LUT R33, R227, 0x38, R34, 0xf8, !PT ;  /* 0x00000038e3217812 */ /* 0x000fe200078ef822 */
[----:B------:R-:W-:Y:S01]  /*10510*/  HADD2.F32 R66, -RZ, R66.H0_H0 ;  /* 0x20000042ff427230 */ /* 0x000fe20000004100 */
[----:B------:R-:W-:Y:S01]  /*10520*/  SHF.R.U64 R95, R28, 0x10, R29 ;  /* 0x000000101c5f7819 */ /* 0x000fe2000000121d */
[----:B------:R-:W-:Y:S01]  /*10530*/  IMAD.SHL.U32 R32, R32, 0x400, RZ ;  /* 0x0000040020207824 */ /* 0x000fe200078e00ff */
[----:B------:R-:W-:-:S02]  /*10540*/  LOP3.LUT R45, R33, R228, RZ, 0x3c, !PT ;  /* 0x000000e4212d7212 */ /* 0x000fc400078e3cff */
[----:B------:R-:W-:Y:S02]  /*10550*/  SHF.R.U32.HI R61, RZ, 0x10, R29 ;  /* 0x00000010ff3d7819 */ /* 0x000fe4000001161d */
[----:B------:R-:W-:Y:S02]  /*10560*/  LOP3.LUT R44, R32, 0x7fffe000, RZ, 0xc0, !PT ;  /* 0x7fffe000202c7812 */ /* 0x000fe400078ec0ff */
[----:B------:R-:W-:Y:S02]  /*10570*/  SHF.R.U64 R91, R42, 0x10, R43 ;  /* 0x000000102a5b7819 */ /* 0x000fe4000000122b */
[----:B------:R-:W-:Y:S02]  /*10580*/  IADD3 R45, R45, R44, R229 ;  /* 0x0000002c2d2d7210 */ /* 0x000fe40007ffe0e5 */
[----:B------:R-:W-:Y:S02]  /*10590*/  SHF.R.U32.HI R89, RZ, 0x10, R43 ;  /* 0x00000010ff597819 */ /* 0x000fe4000001162b */
[----:B------:R-:W-:-:S02]  /*105a0*/  LEA R60, R45, R2, 0x1 ;  /* 0x000000022d3c7211 */ /* 0x000fc400078e08ff */
[--C-:B------:R-:W-:Y:S02]  /*105b0*/  SHF.R.U32.HI R93, RZ, 0x10, R31.reuse ;  /* 0x00000010ff5d7819 */ /* 0x100fe4000001161f */
[----:B------:R-:W-:Y:S01]  /*105c0*/  SHF.R.U64 R94, R30, 0x10, R31 ;  /* 0x000000101e5e7819 */ /* 0x000fe2000000121f */
[----:B------:R-:W0:Y:S02]  /*105d0*/  LDS.128 R44, [R60+0x12400] ;  /* 0x012400003c2c7984 */ /* 0x000e240000000c00 */
[--C-:B0-----:R-:W-:Y:S02]  /*105e0*/  HADD2.F32 R41, -RZ, R45.reuse.H0_H0 ;  /* 0x2000002dff297230 */ /* 0x101fe40000004100 */
[----:B------:R-:W-:Y:S02]  /*105f0*/  HADD2.F32 R40, -RZ, R44.H0_H0 ;  /* 0x2000002cff287230 */ /* 0x000fe40000004100 */
[----:B------:R-:W-:Y:S02]  /*10600*/  HADD2.F32 R45, -RZ, R45.H1_H1 ;  /* 0x3000002dff2d7230 */ /* 0x000fe40000004100 */
[C---:B------:R-:W-:Y:S01]  /*10610*/  FMUL.FTZ R88, R41.reuse, R64 ;  /* 0x0000004029587220 */ /* 0x040fe20000410000 */
[----:B------:R-:W-:Y:S01]  /*10620*/  FMUL.FTZ R90, R41, R62 ;  /* 0x0000003e295a7220 */ /* 0x000fe20000410000 */
[----:B------:R-:W-:-:S02]  /*10630*/  HADD2.F32 R41, -RZ, R84.H0_H0 ;  /* 0x20000054ff297230 */ /* 0x000fc40000004100 */
[----:B------:R-:W-:Y:S01]  /*10640*/  FMUL.FTZ R84, R45, R66 ;  /* 0x000000422d547220 */ /* 0x000fe20000410000 */
[----:B------:R-:W-:Y:S02]  /*10650*/  HADD2.F32 R42, -RZ, R46.H0_H0 ;  /* 0x2000002eff2a7230 */ /* 0x000fe40000004100 */
[--C-:B------:R-:W-:Y:S02]  /*10660*/  HADD2.F32 R43, -RZ, R47.reuse.H0_H0 ;  /* 0x2000002fff2b7230 */ /* 0x100fe40000004100 */
[----:B------:R-:W-:Y:S02]  /*10670*/  HADD2.F32 R47, -RZ, R47.H1_H1 ;  /* 0x3000002fff2f7230 */ /* 0x000fe40000004100 */
[----:B------:R-:W-:Y:S02]  /*10680*/  HADD2.F32 R44, -RZ, R44.H1_H1 ;  /* 0x3000002cff2c7230 */ /* 0x000fe40000004100 */
[----:B------:R-:W-:Y:S01]  /*10690*/  HADD2.F32 R46, -RZ, R46.H1_H1 ;  /* 0x3000002eff2e7230 */ /* 0x000fe20000004100 */
[----:B--2---:R-:W0:Y:S02]  /*106a0*/  LDS.128 R32, [R96] ;  /* 0x0000000060207984 */ /* 0x004e240000000c00 */
[----:B0-----:R-:W-:-:S02]  /*106b0*/  HADD2.F32 R29, -RZ, R33.H0_H0 ;  /* 0x20000021ff1d7230 */ /* 0x001fc40000004100 */
[----:B------:R-:W-:Y:S02]  /*106c0*/  HADD2.F32 R28, -RZ, R32.H0_H0 ;  /* 0x20000020ff1c7230 */ /* 0x000fe40000004100 */
[----:B------:R-:W-:Y:S02]  /*106d0*/  HADD2.F32 R33, -RZ, R33.H1_H1 ;  /* 0x30000021ff217230 */ /* 0x000fe40000004100 */
[C---:B------:R-:W-:Y:S01]  /*106e0*/  FFMA.FTZ R88, R29.reuse, R62, -R88 ;  /* 0x0000003e1d587223 */ /* 0x040fe20000010858 */
[----:B------:R-:W-:Y:S01]  /*106f0*/  FFMA.FTZ R90, R29, R64, R90 ;  /* 0x000000401d5a7223 */ /* 0x000fe2000001005a */
[----:B------:R-:W-:Y:S02]  /*10700*/  HADD2.F32 R29, -RZ, R86.H0_H0 ;  /* 0x20000056ff1d7230 */ /* 0x000fe40000004100 */
[----:B------:R-:W-:Y:S02]  /*10710*/  HADD2.F32 R62, -RZ, R61.H0_H0 ;  /* 0x2000003dff3e7230 */ /* 0x000fe40000004100 */
[----:B------:R-:W-:Y:S01]  /*10720*/  FMUL.FTZ R61, R40, R41 ;  /* 0x00000029283d7220 */ /* 0x000fe20000410000 */
[----:B------:R-:W-:-:S02]  /*10730*/  HADD2.F32 R30, -RZ, R34.H0_H0 ;  /* 0x20000022ff1e7230 */ /* 0x000fc40000004100 */
[-C--:B------:R-:W-:Y:S01]  /*10740*/  FMUL.FTZ R40, R40, R29.reuse ;  /* 0x0000001d28287220 */ /* 0x080fe20000410000 */
[----:B------:R-:W-:Y:S02]  /*10750*/  HADD2.F32 R31, -RZ, R35.H0_H0 ;  /* 0x20000023ff1f7230 */ /* 0x000fe40000004100 */
[-C--:B------:R-:W-:Y:S01]  /*10760*/  FMUL.FTZ R64, R45, R62.reuse ;  /* 0x0000003e2d407220 */ /* 0x080fe20000410000 */
[C---:B------:R-:W-:Y:S01]  /*10770*/  FFMA.FTZ R61, R28.reuse, R29, -R61 ;  /* 0x0000001d1c3d7223 */ /* 0x040fe2000001083d */
[C---:B------:R-:W-:Y:S01]  /*10780*/  FFMA.FTZ R65, R33.reuse, R62, -R84 ;  /* 0x0000003e21417223 */ /* 0x040fe20000010854 */
[----:B------:R-:W-:Y:S02]  /*10790*/  HADD2.F32 R45, -RZ, R85.H0_H0 ;  /* 0x20000055ff2d7230 */ /* 0x000fe40000004100 */
[----:B------:R-:W-:Y:S01]  /*107a0*/  FFMA.FTZ R63, R28, R41, R40 ;  /* 0x000000291c3f7223 */ /* 0x000fe20000010028 */
[----:B------:R-:W-:Y:S02]  /*107b0*/  HADD2.F32 R29, -RZ, R87.H0_H0 ;  /* 0x20000057ff1d7230 */ /* 0x000fe40000004100 */
[----:B------:R-:W-:Y:S01]  /*107c0*/  FFMA.FTZ R67, R33, R66, R64 ;  /* 0x0000004221437223 */ /* 0x000fe20000010040 */
[----:B------:R-:W-:-:S02]  /*107d0*/  HADD2.F32 R62, -RZ, R85.H1_H1 ;  /* 0x30000055ff3e7230 */ /* 0x000fc40000004100 */
[C---:B------:R-:W-:Y:S01]  /*107e0*/  FMUL.FTZ R33, R42.reuse, R45 ;  /* 0x0000002d2a217220 */ /* 0x040fe20000410000 */
[----:B------:R-:W-:Y:S02]  /*107f0*/  HADD2.F32 R28, -RZ, R87.H1_H1 ;  /* 0x30000057ff1c7230 */ /* 0x000fe40000004100 */
[----:B------:R-:W-:Y:S01]  /*10800*/  FMUL.FTZ R41, R42, R29 ;  /* 0x0000001d2a297220 */ /* 0x000fe20000410000 */
[----:B------:R-:W-:Y:S02]  /*10810*/  HADD2.F32 R42, -RZ, R89.H0_H0 ;  /* 0x20000059ff2a7230 */ /* 0x000fe40000004100 */
[C---:B------:R-:W-:Y:S01]  /*10820*/  FMUL.FTZ R66, R43.reuse, R62 ;  /* 0x0000003e2b427220 */ /* 0x040fe20000410000 */
[----:B------:R-:W-:Y:S02]  /*10830*/  HADD2.F32 R40, -RZ, R93.H0_H0 ;  /* 0x2000005dff287230 */ /* 0x000fe40000004100 */
[----:B------:R-:W-:Y:S01]  /*10840*/  FMUL.FTZ R43, R43, R28 ;  /* 0x0000001c2b2b7220 */ /* 0x000fe20000410000 */
[----:B------:R-:W-:-:S02]  /*10850*/  HADD2.F32 R35, -RZ, R35.H1_H1 ;  /* 0x30000023ff237230 */ /* 0x000fc40000004100 */
[C---:B------:R-:W-:Y:S01]  /*10860*/  FFMA.FTZ R64, R30.reuse, R29, -R33 ;  /* 0x0000001d1e407223 */ /* 0x040fe20000010821 */
[----:B------:R-:W-:Y:S01]  /*10870*/  FFMA.FTZ R45, R30, R45, R41 ;  /* 0x0000002d1e2d7223 */ /* 0x000fe20000010029 */
[----:B------:R-:W-:Y:S01]  /*10880*/  FFMA.FTZ R66, R31, R28, -R66 ;  /* 0x0000001c1f427223 */ /* 0x000fe20000010842 */
[----:B------:R-:W-:Y:S01]  /*10890*/  FMUL.FTZ R30, R47, R42 ;  /* 0x0000002a2f1e7220 */ /* 0x000fe20000410000 */
[----:B------:R-:W-:Y:S01]  /*108a0*/  FFMA.FTZ R62, R31, R62, R43 ;  /* 0x0000003e1f3e7223 */ /* 0x000fe2000001002b */
[-C--:B------:R-:W-:Y:S01]  /*108b0*/  FMUL.FTZ R28, R47, R40.reuse ;  /* 0x000000282f1c7220 */ /* 0x080fe20000410000 */
[----:B------:R-:W-:Y:S02]  /*108c0*/  HADD2.F32 R33, -RZ, R92.H0_H0 ;  /* 0x2000005cff217230 */ /* 0x000fe40000004100 */
[C---:B------:R-:W-:Y:S01]  /*108d0*/  FFMA.FTZ R47, R35.reuse, R40, -R30 ;  /* 0x00000028232f7223 */ /* 0x040fe2000001081e */
        /* <DEDUP_REMOVED lines=24> */
.L_x_5049:
[----:B------:R-:W-:Y:S05]  /*10a60*/  BSYNC B2 ;  /* 0x0000000000027941 */ /* 0x000fea0003800000 */
.L_x_5048:
[----:B------:R-:W-:Y:S05]  /*10a70*/  @P2 BRA `(.L_x_5045) ;  /* 0x00000004007c2947 */ /* 0x000fea0003800000 */
[----:B------:R-:W2:Y:S01]  /*10a80*/  LDL R66, [R1+0x70] ;  /* 0x0000700001427983 */ /* 0x000ea20000100800 */
[----:B------:R-:W-:Y:S01]  /*10a90*/  LEA.HI R75, R75, R202, RZ, 0x1d ;  /* 0x000000ca4b4b7211 */ /* 0x000fe200078fe8ff */
[----:B------:R-:W-:Y:S01]  /*10aa0*/  HADD2.F32 R41, -RZ, R78.H1_H1 ;  /* 0x3000004eff297230 */ /* 0x000fe20000004100 */
[----:B------:R-:W-:Y:S01]  /*10ab0*/  SHF.R.U64 R63, R36, 0x10, R37 ;  /* 0x00000010243f7819 */ /* 0x000fe20000001225 */
[--C-:B------:R-:W-:Y:S01]  /*10ac0*/  HADD2.F32 R42, -RZ, R76.reuse.H1_H1 ;  /* 0x3000004cff2a7230 */ /* 0x100fe20000004100 */
[----:B-1----:R-:W-:Y:S01]  /*10ad0*/  SHF.R.S32.HI R30, RZ, 0x1f, R75 ;  /* 0x0000001fff1e7819 */ /* 0x002fe2000001144b */
[----:B------:R-:W-:Y:S01]  /*10ae0*/  IMAD.SHL.U32 R28, R75, 0x8, RZ ;  /* 0x000000084b1c7824 */ /* 0x000fe200078e00ff */
[----:B------:R-:W-:Y:S01]  /*10af0*/  SHF.R.U32.HI R43, RZ, 0x10, R25 ;  /* 0x00000010ff2b7819 */ /* 0x000fe20000011619 */
[----:B------:R-:W-:Y:S01]  /*10b00*/  HADD2.F32 R76, -RZ, R76.H0_H0 ;  /* 0x2000004cff4c7230 */ /* 0x000fe20000004100 */
[----:B------:R-:W-:Y:S01]  /*10b10*/  LEA.HI R30, R30, R75, RZ, 0x3 ;  /* 0x0000004b1e1e7211 */ /* 0x000fe200078f18ff */
[----:B------:R-:W-:Y:S01]  /*10b20*/  HADD2.F32 R78, -RZ, R78.H0_H0 ;  /* 0x2000004eff4e7230 */ /* 0x000fe20000004100 */
[----:B------:R-:W-:-:S02]  /*10b30*/  LOP3.LUT R29, R227, 0x38, R28, 0xf8, !PT ;  /* 0x00000038e31d7812 */ /* 0x000fc400078ef81c */
[----:B0-----:R-:W-:Y:S01]  /*10b40*/  SHF.R.U32.HI R44, RZ, 0x10, R37 ;  /* 0x00000010ff2c7819 */ /* 0x001fe20000011625 */
[----:B------:R-:W-:Y:S01]  /*10b50*/  IMAD.SHL.U32 R30, R30, 0x400, RZ ;  /* 0x000004001e1e7824 */ /* 0x000fe200078e00ff */
[----:B------:R-:W-:Y:S02]  /*10b60*/  LOP3.LUT R33, R29, R228, RZ, 0x3c, !PT ;  /* 0x000000e41d217212 */ /* 0x000fe400078e3cff */
[----:B------:R-:W-:Y:S01]  /*10b70*/  SHF.R.U64 R65, R24, 0x10, R25 ;  /* 0x0000001018417819 */ /* 0x000fe20000001219 */
[----:B------:R-:W-:Y:S01]  /*10b80*/  HADD2.F32 R44, -RZ, R44.H0_H0 ;  /* 0x2000002cff2c7230 */ /* 0x000fe20000004100 */
[----:B------:R-:W-:Y:S02]  /*10b90*/  LOP3.LUT R32, R30, 0x7fffe000, RZ, 0xc0, !PT ;  /* 0x7fffe0001e207812 */ /* 0x000fe400078ec0ff */
[----:B------:R-:W-:Y:S02]  /*10ba0*/  SHF.R.U64 R61, R38, 0x10, R39 ;  /* 0x00000010263d7819 */ /* 0x000fe40000001227 */
[----:B------:R-:W-:-:S02]  /*10bb0*/  IADD3 R33, R33, R32, R229 ;  /* 0x0000002021217210 */ /* 0x000fc40007ffe0e5 */
[----:B------:R-:W-:Y:S02]  /*10bc0*/  SHF.R.U64 R64, R26, 0x10, R27 ;  /* 0x000000101a407819 */ /* 0x000fe4000000121b */
[----:B------:R-:W-:Y:S01]  /*10bd0*/  SHF.R.U32.HI R45, RZ, 0x10, R39 ;  /* 0x00000010ff2d7819 */ /* 0x000fe20000011627 */
[----:B------:R-:W-:Y:S01]  /*10be0*/  IMAD R40, R33, 0x2, R2 ;  /* 0x0000000221287824 */ /* 0x000fe200078e0202 */
[----:B------:R-:W-:-:S04]  /*10bf0*/  SHF.R.U32.HI R47, RZ, 0x10, R27 ;  /* 0x00000010ff2f7819 */ /* 0x000fc8000001161b */
[----:B------:R-:W0:Y:S02]  /*10c00*/  LDS.128 R32, [R40+0x12400] ;  /* 0x0124000028207984 */ /* 0x000e240000000c00 */
[--C-:B0-----:R-:W-:Y:S02]  /*10c10*/  HADD2.F32 R36, -RZ, R33.reuse.H0_H0 ;  /* 0x20000021ff247230 */ /* 0x101fe40000004100 */
[----:B------:R-:W-:Y:S02]  /*10c20*/  HADD2.F32 R37, -RZ, R33.H1_H1 ;  /* 0x30000021ff257230 */ /* 0x000fe40000004100 */
[----:B------:R-:W-:Y:S02]  /*10c30*/  HADD2.F32 R33, -RZ, R32.H0_H0 ;  /* 0x20000020ff217230 */ /* 0x000fe40000004100 */
        /* <DEDUP_REMOVED lines=15> */
[----:B------:R-:W-:Y:S01]  /*10d30*/  FMUL.FTZ R25, R33, R76 ;  /* 0x0000004c21197220 */ /* 0x000fe20000410000 */
[----:B------:R-:W-:Y:S01]  /*10d40*/  FMUL.FTZ R42, R37, R36 ;  /* 0x00000024252a7220 */ /* 0x000fe20000410000 */
[----:B------:R-:W-:Y:S02]  /*10d50*/  HADD2.F32 R37, -RZ, R77.H0_H0 ;  /* 0x2000004dff257230 */ /* 0x000fe40000004100 */
[-C--:B------:R-:W-:Y:S01]  /*10d60*/  FMUL.FTZ R33, R33, R78.reuse ;  /* 0x0000004e21217220 */ /* 0x080fe20000410000 */
[----:B------:R-:W-:Y:S01]  /*10d70*/  FFMA.FTZ R78, R24, R78, -R25 ;  /* 0x0000004e184e7223 */ /* 0x000fe20000010819 */
[----:B------:R-:W-:Y:S01]  /*10d80*/  FFMA.FTZ R43, R29, R44, R42 ;  /* 0x0000002c1d2b7223 */ /* 0x000fe2000001002a */
[----:B------:R-:W-:-:S02]  /*10d90*/  HADD2.F32 R25, -RZ, R79.H0_H0 ;  /* 0x2000004fff197230 */ /* 0x000fc40000004100 */
[----:B------:R-:W-:Y:S01]  /*10da0*/  FFMA.FTZ R41, R29, R36, -R62 ;  /* 0x000000241d297223 */ /* 0x000fe2000001083e */
[----:B------:R-:W-:Y:S02]  /*10db0*/  HADD2.F32 R26, -RZ, R30.H0_H0 ;  /* 0x2000001eff1a7230 */ /* 0x000fe40000004100 */
        /* <DEDUP_REMOVED lines=8> */
[C---:B------:R-:W-:Y:S01]  /*10e40*/  FMUL.FTZ R62, R39.reuse, R42 ;  /* 0x0000002a273e7220 */ /* 0x040fe20000410000 */
[----:B------:R-:W-:Y:S02]  /*10e50*/  HADD2.F32 R36, -RZ, R47.H0_H0 ;  /* 0x2000002fff247230 */ /* 0x000fe40000004100 */
[-C--:B------:R-:W-:Y:S01]  /*10e60*/  FMUL.FTZ R25, R39, R24.reuse ;  /* 0x0000001827197220 */ /* 0x080fe20000410000 */
[----:B------:R-:W-:Y:S02]  /*10e70*/  HADD2.F32 R31, -RZ, R31.H1_H1 ;  /* 0x3000001fff1f7230 */ /* 0x000fe40000004100 */
[----:B------:R-:W-:Y:S01]  /*10e80*/  FFMA.FTZ R39, R26, R37, R33 ;  /* 0x000000251a277223 */ /* 0x000fe20000010021 */
        /* <DEDUP_REMOVED lines=30> */
.L_x_5045:
[----:B------:R-:W-:Y:S05]  /*11070*/  BSYNC B1 ;  /* 0x0000000000017941 */ /* 0x000fea0003800000 */
.L_x_5044:
[----:B--2---:R-:W-:-:S05]  /*11080*/  VIADD R24, R218, 0x40 ;  /* 0x00000040da187836 */ /* 0x004fca0000000000 */
[----:B------:R-:W-:-:S13]  /*11090*/  ISETP.GE.AND P0, PT, R24, R69, PT ;  /* 0x000000451800720c */ /* 0x000fda0003f06270 */
[----:B------:R-:W-:Y:S05]  /*110a0*/  @P0 BRA `(.L_x_5025) ;  /* 0x0000001000ac0947 */ /* 0x000fea0003800000 */
[----:B------:R2:W5:Y:S01]  /*110b0*/  LDL R61, [R1+0x34] ;  /* 0x00003400013d7983 */ /* 0x0005620000100800 */
[----:B01----:R-:W0:Y:S01]  /*110c0*/  LDC R33, c[0x0][0x3f4] ;  /* 0x0000fd00ff217b82 */ /* 0x003e220000000800 */
[----:B------:R-:W-:Y:S01]  /*110d0*/  BSSY B1, `(.L_x_5050) ;  /* 0x0000066000017945 */ /* 0x000fe20003800000 */
[----:B------:R-:W-:Y:S02]  /*110e0*/  SHF.R.U32.HI R62, RZ, 0x3, R225 ;  /* 0x00000003ff3e7819 */ /* 0x000fe400000116e1 */
[-C--:B0-----:R-:W-:Y:S02]  /*110f0*/  ISETP.GE.AND P0, PT, R16, R33.reuse, PT ;  /* 0x000000211000720c */ /* 0x081fe40003f06270 */
[-C--:B------:R-:W-:Y:S02]  /*11100*/  ISETP.GE.AND P1, PT, R197, R33.reuse, PT ;  /* 0x00000021c500720c */ /* 0x080fe40003f26270 */
[----:B------:R-:W-:-:S09]  /*11110*/  ISETP.GE.AND P2, PT, R196, R33, PT ;  /* 0x00000021c400720c */ /* 0x000fd20003f46270 */
[----:B--2---:R-:W-:Y:S05]  /*11120*/  @P0 BRA `(.L_x_5051) ;  /* 0x0000000400800947 */ /* 0x004fea0003800000 */
[----:B------:R-:W2:Y:S04]  /*11130*/  LDL R24, [R1+0x5c] ;  /* 0x00005c0001187983 */ /* 0x000ea80000100800 */
[----:B------:R-:W3:Y:S01]  /*11140*/  LDL R63, [R1+0x74] ;  /* 0x00007400013f7983 */ /* 0x000ee20000100800 */
[----:B------:R-:W-:Y:S01]  /*11150*/  HADD2.F32 R38, -RZ, R82.H1_H1 ;  /* 0x30000052ff267230 */ /* 0x000fe20000004100 */
[----:B------:R-:W-:Y:S01]  /*11160*/  SHF.R.U32.HI R41, RZ, 0x10, R49 ;  /* 0x00000010ff297819 */ /* 0x000fe20000011631 */
[--C-:B------:R-:W-:Y:S01]  /*11170*/  HADD2.F32 R39, -RZ, R80.reuse.H1_H1 ;  /* 0x30000050ff277230 */ /* 0x100fe20000004100 */
[----:B------:R-:W-:Y:S01]  /*11180*/  SHF.R.U32.HI R40, RZ, 0x10, R5 ;  /* 0x00000010ff287819 */ /* 0x000fe20000011605 */
[----:B------:R-:W-:Y:S01]  /*11190*/  HADD2.F32 R80, -RZ, R80.H0_H0 ;  /* 0x20000050ff507230 */ /* 0x000fe20000004100 */
[----:B------:R-:W-:Y:S01]  /*111a0*/  SHF.R.U64 R60, R48, 0x10, R49 ;  /* 0x00000010303c7819 */ /* 0x000fe20000001231 */
[----:B------:R-:W-:Y:S01]  /*111b0*/  HADD2.F32 R82, -RZ, R82.H0_H0 ;  /* 0x20000052ff527230 */ /* 0x000fe20000004100 */
[----:B------:R-:W-:Y:S01]  /*111c0*/  SHF.R.U64 R48, R4, 0x10, R5 ;  /* 0x0000001004307819 */ /* 0x000fe20000001205 */
[----:B------:R-:W-:Y:S01]  /*111d0*/  HADD2.F32 R40, -RZ, R40.H0_H0 ;  /* 0x20000028ff287230 */ /* 0x000fe20000004100 */
[----:B------:R-:W-:-:S02]  /*111e0*/  SHF.R.U64 R49, R50, 0x10, R51 ;  /* 0x0000001032317819 */ /* 0x000fc40000001233 */
[----:B------:R-:W-:Y:S02]  /*111f0*/  SHF.R.U64 R47, R6, 0x10, R7 ;  /* 0x00000010062f7819 */ /* 0x000fe40000001207 */
[----:B------:R-:W-:Y:S02]  /*11200*/  SHF.R.U32.HI R50, RZ, 0x10, R51 ;  /* 0x00000010ff327819 */ /* 0x000fe40000011633 */
[----:B------:R-:W-:Y:S02]  /*11210*/  SHF.R.U32.HI R43, RZ, 0x10, R7 ;  /* 0x00000010ff2b7819 */ /* 0x000fe40000011607 */
[----:B--2---:R-:W-:-:S04]  /*11220*/  LEA.HI R24, R33, R24, RZ, 0x1d ;  /* 0x0000001821187211 */ /* 0x004fc800078fe8ff */
[----:B------:R-:W-:Y:S02]  /*11230*/  SHF.R.S32.HI R25, RZ, 0x1f, R24 ;  /* 0x0000001fff197819 */ /* 0x000fe40000011418 */
[----:B------:R-:W-:Y:S02]  /*11240*/  SHF.L.U32 R26, R24, 0x3, RZ ;  /* 0x00000003181a7819 */ /* 0x000fe400000006ff */
[----:B------:R-:W-:Y:S02]  /*11250*/  LEA.HI R25, R25, R24, RZ, 0x3 ;  /* 0x0000001819197211 */ /* 0x000fe400078f18ff */
[----:B------:R-:W-:-:S03]  /*11260*/  LOP3.LUT R24, R225, 0x38, R26, 0xf8, !PT ;  /* 0x00000038e1187812 */ /* 0x000fc600078ef81a */
[----:B------:R-:W-:Y:S01]  /*11270*/  IMAD.SHL.U32 R25, R25, 0x400, RZ ;  /* 0x0000040019197824 */ /* 0x000fe200078e00ff */
[----:B------:R-:W-:-:S04]  /*11280*/  LOP3.LUT R28, R24, R62, RZ, 0x3c, !PT ;  /* 0x0000003e181c7212 */ /* 0x000fc800078e3cff */
[----:B------:R-:W-:Y:S02]  /*11290*/  LOP3.LUT R29, R25, 0x7fffe000, RZ, 0xc0, !PT ;  /* 0x7fffe000191d7812 */ /* 0x000fe400078ec0ff */
[----:B---3--:R-:W0:Y:S02]  /*112a0*/  LDS.128 R24, [R63] ;  /* 0x000000003f187984 */ /* 0x008e240000000c00 */
[----:B-----5:R-:W-:-:S05]  /*112b0*/  IADD3 R29, R28, R29, R61 ;  /* 0x0000001d1c1d7210 */ /* 0x020fca0007ffe03d */
        /* <DEDUP_REMOVED lines=9> */
[----:B------:R-:W-:Y:S02]  /*11350*/  HADD2.F32 R35, -RZ, R29.H1_H1 ;  /* 0x3000001dff237230 */ /* 0x000fe40000004100 */
[----:B------:R-:W-:Y:S02]  /*11360*/  HADD2.F32 R29, -RZ, R28.H0_H0 ;  /* 0x2000001cff1d7230 */ /* 0x000fe40000004100 */
[CC--:B------:R-:W-:Y:S01]  /*11370*/  FMUL.FTZ R42, R34.reuse, R39.reuse ;  /* 0x00000027222a7220 */ /* 0x0c0fe20000410000 */
[-C--:B------:R-:W-:Y:S01]  /*11380*/  FMUL.FTZ R44, R34, R38.reuse ;  /* 0x00000026222c7220 */ /* 0x080fe20000410000 */
[----:B------:R-:W-:Y:S02]  /*11390*/  HADD2.F32 R34, -RZ, R41.H0_H0 ;  /* 0x20000029ff227230 */ /* 0x000fe40000004100 */
[C---:B------:R-:W-:Y:S01]  /*113a0*/  FFMA.FTZ R42, R5.reuse, R38, -R42 ;  /* 0x00000026052a7223 */ /* 0x040fe2000001082a */
[----:B------:R-:W-:Y:S01]  /*113b0*/  FFMA.FTZ R44, R5, R39, R44 ;  /* 0x00000027052c7223 */ /* 0x000fe2000001002c */
[----:B------:R-:W-:Y:S01]  /*113c0*/  FMUL.FTZ R5, R29, R80 ;  /* 0x000000501d057220 */ /* 0x000fe20000410000 */
[C---:B------:R-:W-:Y:S01]  /*113d0*/  FMUL.FTZ R38, R35.reuse, R40 ;  /* 0x0000002823267220 */ /* 0x040fe20000410000 */
[----:B------:R-:W-:Y:S01]  /*113e0*/  FMUL.FTZ R46, R35, R34 ;  /* 0x00000022232e7220 */ /* 0x000fe20000410000 */
[----:B------:R-:W-:-:S02]  /*113f0*/  HADD2.F32 R36, -RZ, R30.H0_H0 ;  /* 0x2000001eff247230 */ /* 0x000fc40000004100 */
[-C--:B------:R-:W-:Y:S01]  /*11400*/  FMUL.FTZ R29, R29, R82.reuse ;  /* 0x000000521d1d7220 */ /* 0x080fe20000410000 */
[----:B------:R-:W-:Y:S02]  /*11410*/  HADD2.F32 R35, -RZ, R81.H0_H0 ;  /* 0x20000051ff237230 */ /* 0x000fe40000004100 */
        /* <DEDUP_REMOVED lines=9> */
[-C--:B------:R-:W-:Y:S01]  /*114b0*/  FMUL.FTZ R29, R36, R5.reuse ;  /* 0x00000005241d7220 */ /* 0x080fe20000410000 */
[----:B------:R-:W-:Y:S02]  /*114c0*/  HADD2.F32 R31, -RZ, R31.H1_H1 ;  /* 0x3000001fff1f7230 */ /* 0x000fe40000004100 */
[----:B------:R-:W-:Y:S01]  /*114d0*/  FFMA.FTZ R40, R6, R5, -R25 ;  /* 0x0000000506287223 */ /* 0x000fe20000010819 */
[----:B------:R-:W-:Y:S02]  /*114e0*/  HADD2.F32 R36, -RZ, R43.H0_H0 ;  /* 0x2000002bff247230 */ /* 0x000fe40000004100 */
[----:B------:R-:W-:Y:S01]  /*114f0*/  FMUL.FTZ R46, R37, R38 ;  /* 0x00000026252e7220 */ /* 0x000fe20000410000 */
[----:B------:R-:W-:-:S02]  /*11500*/  HADD2.F32 R34, -RZ, R50.H0_H0 ;  /* 0x20000032ff227230 */ /* 0x000fc40000004100 */
[-C--:B------:R-:W-:Y:S01]  /*11510*/  FMUL.FTZ R5, R37, R4.reuse ;  /* 0x0000000425057220 */ /* 0x080fe20000410000 */
[----:B------:R-:W-:Y:S01]  /*11520*/  FFMA.FTZ R37, R6, R35, R29 ;  /* 0x0000002306257223 */ /* 0x000fe2000001001d */
[----:B------:R-:W-:Y:S01]  /*11530*/  FFMA.FTZ R46, R7, R4, -R46 ;  /* 0x00000004072e7223 */ /* 0x000fe2000001082e */
[----:B------:R-:W-:Y:S02]  /*11540*/  HADD2.F32 R28, -RZ, R28.H1_H1 ;  /* 0x3000001cff1c7230 */ /* 0x000fe40000004100 */
[----:B------:R-:W-:Y:S01]  /*11550*/  FMUL.FTZ R6, R31, R36 ;  /* 0x000000241f067220 */ /* 0x000fe20000410000 */
[----:B------:R-:W-:Y:S02]  /*11560*/  HADD2.F32 R30, -RZ, R30.H1_H1 ;  /* 0x3000001eff1e7230 */ /* 0x000fe40000004100 */
        /* <DEDUP_REMOVED lines=28> */
.L_x_5051:
[----:B------:R-:W-:Y:S05]  /*11730*/  BSYNC B1 ;  /* 0x0000000000017941 */ /* 0x000fea0003800000 */
.L_x_5050:
[----:B------:R-:W-:Y:S04]  /*11740*/  BSSY B1, `(.L_x_5052) ;  /* 0x0000061000017945 */ /* 0x000fe80003800000 */
[----:B------:R-:W-:Y:S05]  /*11750*/  @P1 BRA `(.L_x_5053) ;  /* 0x00000004007c1947 */ /* 0x000fea0003800000 */
[----:B------:R-:W2:Y:S01]  /*11760*/  LDL R48, [R1+0x6c] ;  /* 0x00006c0001307983 */ /* 0x000ea20000100800 */
[----:B0-----:R-:W-:Y:S01]  /*11770*/  LEA.HI R4, R33, R201, RZ, 0x1d ;  /* 0x000000c921047211 */ /* 0x001fe200078fe8ff */
[----:B------:R-:W-:Y:S01]  /*11780*/  HADD2.F32 R34, -RZ, R73.H1_H1 ;  /* 0x30000049ff227230 */ /* 0x000fe20000004100 */
[----:B------:R-:W-:Y:S01]  /*11790*/  SHF.R.U32.HI R36, RZ, 0x10, R9 ;  /* 0x00000010ff247819 */ /* 0x000fe20000011609 */
[----:B------:R-:W-:Y:S01]  /*117a0*/  HADD2.F32 R35, -RZ, R70.H1_H1 ;  /* 0x30000046ff237230 */ /* 0x000fe20000004100 */
[----:B------:R-:W-:Y:S01]  /*117b0*/  SHF.R.S32.HI R5, RZ, 0x1f, R4 ;  /* 0x0000001fff057819 */ /* 0x000fe20000011404 */
[----:B------:R-:W-:Y:S01]  /*117c0*/  IMAD.SHL.U32 R6, R4, 0x8, RZ ;  /* 0x0000000804067824 */ /* 0x000fe200078e00ff */
[----:B------:R-:W-:Y:S01]  /*117d0*/  SHF.R.U64 R47, R52, 0x10, R53 ;  /* 0x00000010342f7819 */ /* 0x000fe20000001235 */
[----:B------:R-:W-:Y:S01]  /*117e0*/  HADD2.F32 R36, -RZ, R36.H0_H0 ;  /* 0x20000024ff247230 */ /* 0x000fe20000004100 */
[----:B------:R-:W-:Y:S01]  /*117f0*/  LEA.HI R5, R5, R4, RZ, 0x3 ;  /* 0x0000000405057211 */ /* 0x000fe200078f18ff */
[----:B------:R-:W-:Y:S01]  /*11800*/  HADD2.F32 R70, -RZ, R70.H0_H0 ;  /* 0x20000046ff467230 */ /* 0x000fe20000004100 */
[----:B------:R-:W-:-:S02]  /*11810*/  LOP3.LUT R4, R225, 0x38, R6, 0xf8, !PT ;  /* 0x00000038e1047812 */ /* 0x000fc400078ef806 */
[----:B------:R-:W-:Y:S01]  /*11820*/  SHF.R.U32.HI R52, RZ, 0x10, R53 ;  /* 0x00000010ff347819 */ /* 0x000fe20000011635 */
[----:B------:R-:W-:Y:S01]  /*11830*/  IMAD.SHL.U32 R5, R5, 0x400, RZ ;  /* 0x0000040005057824 */ /* 0x000fe200078e00ff */
[----:B------:R-:W-:Y:S02]  /*11840*/  LOP3.LUT R24, R4, R62, RZ, 0x3c, !PT ;  /* 0x0000003e04187212 */ /* 0x000fe400078e3cff */
[----:B------:R-:W-:Y:S02]  /*11850*/  SHF.R.U64 R45, R8, 0x10, R9 ;  /* 0x00000010082d7819 */ /* 0x000fe40000001209 */
[----:B------:R-:W-:Y:S02]  /*11860*/  LOP3.LUT R25, R5, 0x7fffe000, RZ, 0xc0, !PT ;  /* 0x7fffe00005197812 */ /* 0x000fe400078ec0ff */
[----:B------:R-:W-:Y:S02]  /*11870*/  SHF.R.U64 R43, R10, 0x10, R11 ;  /* 0x000000100a2b7819 */ /* 0x000fe4000000120b */
[----:B-----5:R-:W-:-:S02]  /*11880*/  IADD3 R25, R24, R25, R61 ;  /* 0x0000001918197210 */ /* 0x020fc40007ffe03d */
[--C-:B------:R-:W-:Y:S02]  /*11890*/  SHF.R.U64 R46, R54, 0x10, R55.reuse ;  /* 0x00000010362e7819 */ /* 0x100fe40000001237 */
[----:B------:R-:W-:Y:S02]  /*118a0*/  LEA R28, R25, R2, 0x1 ;  /* 0x00000002191c7211 */ /* 0x000fe400078e08ff */
[----:B------:R-:W-:Y:S02]  /*118b0*/  SHF.R.U32.HI R54, RZ, 0x10, R55 ;  /* 0x00000010ff367819 */ /* 0x000fe40000011637 */
        /* <DEDUP_REMOVED lines=8> */
[----:B------:R-:W-:Y:S02]  /*11940*/  HADD2.F32 R31, -RZ, R26.H0_H0 ;  /* 0x2000001aff1f7230 */ /* 0x000fe40000004100 */
[--C-:B------:R-:W-:Y:S02]  /*11950*/  HADD2.F32 R32, -RZ, R27.reuse.H0_H0 ;  /* 0x2000001bff207230 */ /* 0x100fe40000004100 */
[----:B------:R-:W-:Y:S01]  /*11960*/  FMUL.FTZ R40, R30, R29 ;  /* 0x0000001d1e287220 */ /* 0x000fe20000410000 */
[----:B------:R-:W-:-:S02]  /*11970*/  HADD2.F32 R27, -RZ, R27.H1_H1 ;  /* 0x3000001bff1b7230 */ /* 0x000fc40000004100 */
[----:B------:R-:W-:Y:S02]  /*11980*/  HADD2.F32 R24, -RZ, R24.H1_H1 ;  /* 0x30000018ff187230 */ /* 0x000fe40000004100 */
[----:B------:R-:W-:Y:S01]  /*11990*/  HADD2.F32 R26, -RZ, R26.H1_H1 ;  /* 0x3000001aff1a7230 */ /* 0x000fe20000004100 */
[----:B--2---:R-:W0:Y:S02]  /*119a0*/  LDS.128 R4, [R48] ;  /* 0x0000000030047984 */ /* 0x004e240000000c00 */
[--C-:B0-----:R-:W-:Y:S02]  /*119b0*/  HADD2.F32 R8, -RZ, R5.reuse.H0_H0 ;  /* 0x20000005ff087230 */ /* 0x101fe40000004100 */
[----:B------:R-:W-:Y:S02]  /*119c0*/  HADD2.F32 R9, -RZ, R5.H1_H1 ;  /* 0x30000005ff097230 */ /* 0x000fe40000004100 */
[----:B------:R-:W-:Y:S02]  /*119d0*/  HADD2.F32 R5, -RZ, R4.H0_H0 ;  /* 0x20000004ff057230 */ /* 0x000fe40000004100 */
[C---:B------:R-:W-:Y:S01]  /*119e0*/  FFMA.FTZ R37, R8.reuse, R34, -R37 ;  /* 0x0000002208257223 */ /* 0x040fe20000010825 */
[----:B------:R-:W-:Y:S01]  /*119f0*/  FFMA.FTZ R39, R8, R35, R39 ;  /* 0x0000002308277223 */ /* 0x000fe20000010027 */
[----:B------:R-:W-:Y:S01]  /*11a00*/  FMUL.FTZ R34, R30, R36 ;  /* 0x000000241e227220 */ /* 0x000fe20000410000 */
[----:B------:R-:W-:-:S02]  /*11a10*/  HADD2.F32 R8, -RZ, R73.H0_H0 ;  /* 0x20000049ff087230 */ /* 0x000fc40000004100 */
[----:B------:R-:W-:Y:S01]  /*11a20*/  FMUL.FTZ R30, R25, R70 ;  /* 0x00000046191e7220 */ /* 0x000fe20000410000 */
[----:B------:R-:W-:Y:S02]  /*11a30*/  HADD2.F32 R10, -RZ, R6.H0_H0 ;  /* 0x20000006ff0a7230 */ /* 0x000fe40000004100 */
[----:B------:R-:W-:Y:S01]  /*11a40*/  FFMA.FTZ R38, R9, R29, -R34 ;  /* 0x0000001d09267223 */ /* 0x000fe20000010822 */
[--C-:B------:R-:W-:Y:S02]  /*11a50*/  HADD2.F32 R29, -RZ, R71.reuse.H0_H0 ;  /* 0x20000047ff1d7230 */ /* 0x100fe40000004100 */
[-C--:B------:R-:W-:Y:S01]  /*11a60*/  FMUL.FTZ R25, R25, R8.reuse ;  /* 0x0000000819197220 */ /* 0x080fe20000410000 */
[----:B------:R-:W-:Y:S01]  /*11a70*/  FFMA.FTZ R34, R5, R8, -R30 ;  /* 0x0000000805227223 */ /* 0x000fe2000001081e */
[----:B------:R-:W-:Y:S02]  /*11a80*/  HADD2.F32 R8, -RZ, R74.H0_H0 ;  /* 0x2000004aff087230 */ /* 0x000fe40000004100 */
[----:B------:R-:W-:Y:S01]  /*11a90*/  FFMA.FTZ R40, R9, R36, R40 ;  /* 0x0000002409287223 */ /* 0x000fe20000010028 */
[----:B------:R-:W-:Y:S01]  /*11aa0*/  FFMA.FTZ R70, R5, R70, R25 ;  /* 0x0000004605467223 */ /* 0x000fe20000010019 */
[----:B------:R-:W-:-:S02]  /*11ab0*/  HADD2.F32 R71, -RZ, R71.H1_H1 ;  /* 0x30000047ff477230 */ /* 0x000fc40000004100 */
[C---:B------:R-:W-:Y:S01]  /*11ac0*/  FMUL.FTZ R5, R31.reuse, R29 ;  /* 0x0000001d1f057220 */ /* 0x040fe20000410000 */
[----:B------:R-:W-:Y:S02]  /*11ad0*/  HADD2.F32 R74, -RZ, R74.H1_H1 ;  /* 0x3000004aff4a7230 */ /* 0x000fe40000004100 */
[-C--:B------:R-:W-:Y:S01]  /*11ae0*/  FMUL.FTZ R9, R31, R8.reuse ;  /* 0x000000081f097220 */ /* 0x080fe20000410000 */
[----:B------:R-:W-:Y:S02]  /*11af0*/  HADD2.F32 R11, -RZ, R7.H0_H0 ;  /* 0x20000007ff0b7230 */ /* 0x000fe40000004100 */
[----:B------:R-:W-:Y:S01]  /*11b00*/  FFMA.FTZ R31, R10, R8, -R5 ;  /* 0x000000080a1f7223 */ /* 0x000fe20000010805 */
[C---:B------:R-:W-:Y:S01]  /*11b10*/  FMUL.FTZ R36, R32.reuse, R71 ;  /* 0x0000004720247220 */ /* 0x040fe20000410000 */
[----:B------:R-:W-:Y:S02]  /*11b20*/  HADD2.F32 R30, -RZ, R41.H0_H0 ;  /* 0x20000029ff1e7230 */ /* 0x000fe40000004100 */
[----:B------:R-:W-:Y:S01]  /*11b30*/  FMUL.FTZ R32, R32, R74 ;  /* 0x0000004a20207220 */ /* 0x000fe20000410000 */
[----:B------:R-:W-:-:S02]  /*11b40*/  HADD2.F32 R8, -RZ, R54.H0_H0 ;  /* 0x20000036ff087230 */ /* 0x000fc40000004100 */
[C---:B------:R-:W-:Y:S01]  /*11b50*/  FFMA.FTZ R36, R11.reuse, R74, -R36 ;  /* 0x0000004a0b247223 */ /* 0x040fe20000010824 */
[----:B------:R-:W-:Y:S02]  /*11b60*/  HADD2.F32 R7, -RZ, R7.H1_H1 ;  /* 0x30000007ff077230 */ /* 0x000fe40000004100 */
[----:B------:R-:W-:Y:S01]  /*11b70*/  FFMA.FTZ R32, R11, R71, R32 ;  /* 0x000000470b207223 */ /* 0x000fe20000010020 */
[C---:B------:R-:W-:Y:S01]  /*11b80*/  FMUL.FTZ R42, R27.reuse, R30 ;  /* 0x0000001e1b2a7220 */ /* 0x040fe20000410000 */
[-C--:B------:R-:W-:Y:S01]  /*11b90*/  FMUL.FTZ R44, R27, R8.reuse ;  /* 0x000000081b2c7220 */ /* 0x080fe20000410000 */
[----:B------:R-:W-:Y:S02]  /*11ba0*/  HADD2.F32 R11, -RZ, R45.H0_H0 ;  /* 0x2000002dff0b7230 */ /* 0x000fe40000004100 */
[----:B------:R-:W-:Y:S01]  /*11bb0*/  FFMA.FTZ R10, R10, R29, R9 ;  /* 0x0000001d0a0a7223 */ /* 0x000fe20000010009 */
[----:B------:R-:W-:Y:S02]  /*11bc0*/  HADD2.F32 R5, -RZ, R47.H0_H0 ;  /* 0x2000002fff057230 */ /* 0x000fe40000004100 */
[----:B------:R-:W-:Y:S01]  /*11bd0*/  FFMA.FTZ R41, R7, R8, -R42 ;  /* 0x0000000807297223 */ /* 0x000fe2000001082a */
[----:B------:R-:W-:-:S02]  /*11be0*/  HADD2.F32 R25, -RZ, R43.H0_H0 ;  /* 0x2000002bff197230 */ /* 0x000fc40000004100 */
[----:B------:R-:W-:Y:S01]  /*11bf0*/  FFMA.FTZ R43, R7, R30, R44 ;  /* 0x0000001e072b7223 */ /* 0x000fe2000001002c */
[----:B------:R-:W-:Y:S02]  /*11c00*/  HADD2.F32 R9, -RZ, R46.H0_H0 ;  /* 0x2000002eff097230 */ /* 0x000fe40000004100 */
[C---:B------:R-:W-:Y:S01]  /*11c10*/  FMUL.FTZ R7, R24.reuse, R11 ;  /* 0x0000000b18077220 */ /* 0x040fe20000410000 */
[----:B------:R-:W-:Y:S02]  /*11c20*/  HADD2.F32 R4, -RZ, R4.H1_H1 ;  /* 0x30000004ff047230 */ /* 0x000fe40000004100 */
        /* <DEDUP_REMOVED lines=18> */
.L_x_5053:
[----:B------:R-:W-:Y:S05]  /*11d50*/  BSYNC B1 ;  /* 0x0000000000017941 */ /* 0x000fea0003800000 */
.L_x_5052:
[----:B------:R-:W-:Y:S05]  /*11d60*/  @P2 BRA `(.L_x_5025) ;  /* 0x00000004007c2947 */ /* 0x000fea0003800000 */
[----:B------:R-:W2:Y:S01]  /*11d70*/  LDL R41, [R1+0x68] ;  /* 0x0000680001297983 */ /* 0x000ea20000100800 */
[----:B------:R-:W-:Y:S01]  /*11d80*/  LEA.HI R33, R33, R202, RZ, 0x1d ;  /* 0x000000ca21217211 */ /* 0x000fe200078fe8ff */
[----:B------:R-:W-:Y:S01]  /*11d90*/  HADD2.F32 R29, -RZ, R20.H1_H1 ;  /* 0x30000014ff1d7230 */ /* 0x000fe20000004100 */
[----:B0-----:R-:W-:Y:S01]  /*11da0*/  SHF.R.U32.HI R32, RZ, 0x10, R13 ;  /* 0x00000010ff207819 */ /* 0x001fe2000001160d */
[----:B------:R-:W-:Y:S01]  /*11db0*/  HADD2.F32 R31, -RZ, R0.H1_H1 ;  /* 0x30000000ff1f7230 */ /* 0x000fe20000004100 */
[----:B-1----:R-:W-:Y:S01]  /*11dc0*/  SHF.R.S32.HI R6, RZ, 0x1f, R33 ;  /* 0x0000001fff067819 */ /* 0x002fe20000011421 */
[----:B------:R-:W-:Y:S01]  /*11dd0*/  IMAD.SHL.U32 R4, R33, 0x8, RZ ;  /* 0x0000000821047824 */ /* 0x000fe200078e00ff */
[--C-:B------:R-:W-:Y:S01]  /*11de0*/  SHF.R.U64 R40, R56, 0x10, R57.reuse ;  /* 0x0000001038287819 */ /* 0x100fe20000001239 */
[----:B------:R-:W-:Y:S01]  /*11df0*/  HADD2.F32 R32, -RZ, R32.H0_H0 ;  /* 0x20000020ff207230 */ /* 0x000fe20000004100 */
[----:B------:R-:W-:Y:S01]  /*11e00*/  LEA.HI R6, R6, R33, RZ, 0x3 ;  /* 0x0000002106067211 */ /* 0x000fe200078f18ff */
[----:B------:R-:W-:Y:S01]  /*11e10*/  HADD2.F32 R30, -RZ, R0.H0_H0 ;  /* 0x20000000ff1e7230 */ /* 0x000fe20000004100 */
[----:B------:R-:W-:Y:S01]  /*11e20*/  LOP3.LUT R4, R225, 0x38, R4, 0xf8, !PT ;  /* 0x00000038e1047812 */ /* 0x000fe200078ef804 */
[----:B------:R-:W-:Y:S01]  /*11e30*/  HADD2.F32 R20, -RZ, R20.H0_H0 ;  /* 0x20000014ff147230 */ /* 0x000fe20000004100 */
[----:B------:R-:W-:Y:S01]  /*11e40*/  SHF.R.U32.HI R56, RZ, 0x10, R57 ;  /* 0x00000010ff387819 */ /* 0x000fe20000011639 */
[----:B------:R-:W-:Y:S01]  /*11e50*/  IMAD.SHL.U32 R6, R6, 0x400, RZ ;  /* 0x0000040006067824 */ /* 0x000fe200078e00ff */
[----:B------:R-:W-:-:S02]  /*11e60*/  LOP3.LUT R8, R4, R62, RZ, 0x3c, !PT ;  /* 0x0000003e04087212 */ /* 0x000fc400078e3cff */
[----:B------:R-:W-:Y:S02]  /*11e70*/  SHF.R.U64 R38, R12, 0x10, R13 ;  /* 0x000000100c267819 */ /* 0x000fe4000000120d */
[----:B------:R-:W-:Y:S02]  /*11e80*/  LOP3.LUT R9, R6, 0x7fffe000, RZ, 0xc0, !PT ;  /* 0x7fffe00006097812 */ /* 0x000fe400078ec0ff */
[----:B------:R-:W-:Y:S02]  /*11e90*/  SHF.R.U64 R37, R14, 0x10, R15 ;  /* 0x000000100e257819 */ /* 0x000fe4000000120f */
[----:B-----5:R-:W-:Y:S02]  /*11ea0*/  IADD3 R9, R8, R9, R61 ;  /* 0x0000000908097210 */ /* 0x020fe40007ffe03d */
[--C-:B------:R-:W-:Y:S02]  /*11eb0*/  SHF.R.U64 R39, R58, 0x10, R59.reuse ;  /* 0x000000103a277819 */ /* 0x100fe4000000123b */
        /* <DEDUP_REMOVED lines=11> */
[----:B------:R-:W-:Y:S02]  /*11f70*/  HADD2.F32 R27, -RZ, R10.H0_H0 ;  /* 0x2000000aff1b7230 */ /* 0x000fe40000004100 */
[--C-:B------:R-:W-:Y:S02]  /*11f80*/  HADD2.F32 R28, -RZ, R11.reuse.H0_H0 ;  /* 0x2000000bff1c7230 */ /* 0x100fe40000004100 */
[----:B------:R-:W-:Y:S01]  /*11f90*/  FMUL.FTZ R34, R26, R25 ;  /* 0x000000191a227220 */ /* 0x000fe20000410000 */
[----:B------:R-:W-:Y:S02]  /*11fa0*/  HADD2.F32 R11, -RZ, R11.H1_H1 ;  /* 0x3000000bff0b7230 */ /* 0x000fe40000004100 */
[----:B------:R-:W-:Y:S02]  /*11fb0*/  HADD2.F32 R8, -RZ, R8.H1_H1 ;  /* 0x30000008ff087230 */ /* 0x000fe40000004100 */
[----:B------:R-:W-:Y:S01]  /*11fc0*/  HADD2.F32 R10, -RZ, R10.H1_H1 ;  /* 0x3000000aff0a7230 */ /* 0x000fe20000004100 */
[----:B--2---:R-:W0:Y:S02]  /*11fd0*/  LDS.128 R4, [R41] ;  /* 0x0000000029047984 */ /* 0x004e240000000c00 */
[----:B0-----:R-:W-:-:S02]  /*11fe0*/  HADD2.F32 R13, -RZ, R5.H1_H1 ;  /* 0x30000005ff0d7230 */ /* 0x001fc40000004100 */
[----:B------:R-:W-:Y:S02]  /*11ff0*/  HADD2.F32 R12, -RZ, R5.H0_H0 ;  /* 0x20000005ff0c7230 */ /* 0x000fe40000004100 */
[----:B------:R-:W-:Y:S02]  /*12000*/  HADD2.F32 R5, -RZ, R4.H0_H0 ;  /* 0x20000004ff057230 */ /* 0x000fe40000004100 */
[----:B------:R-:W-:Y:S01]  /*12010*/  FFMA.FTZ R26, R13, R25, -R0 ;  /* 0x000000190d1a7223 */ /* 0x000fe20000010800 */
[C---:B------:R-:W-:Y:S01]  /*12020*/  FMUL.FTZ R0, R9.reuse, R30 ;  /* 0x0000001e09007220 */ /* 0x040fe20000410000 */
[C---:B------:R-:W-:Y:S01]  /*12030*/  FFMA.FTZ R33, R12.reuse, R29, -R33 ;  /* 0x0000001d0c217223 */ /* 0x040fe20000010821 */
[----:B------:R-:W-:Y:S01]  /*12040*/  FFMA.FTZ R35, R12, R31, R35 ;  /* 0x0000001f0c237223 */ /* 0x000fe20000010023 */
[----:B------:R-:W-:Y:S02]  /*12050*/  HADD2.F32 R12, -RZ, R3.H0_H0 ;  /* 0x20000003ff0c7230 */ /* 0x000fe40000004100 */
[----:B------:R-:W-:Y:S01]  /*12060*/  FMUL.FTZ R9, R9, R20 ;  /* 0x0000001409097220 */ /* 0x000fe20000410000 */
[----:B------:R-:W-:Y:S01]  /*12070*/  FFMA.FTZ R34, R13, R32, R34 ;  /* 0x000000200d227223 */ /* 0x000fe20000010022 */
[----:B------:R-:W-:Y:S01]  /*12080*/  FFMA.FTZ R13, R5, R20, -R0 ;  /* 0x00000014050d7223 */ /* 0x000fe20000010800 */
[----:B------:R-:W-:-:S02]  /*12090*/  HADD2.F32 R14, -RZ, R6.H0_H0 ;  /* 0x20000006ff0e7230 */ /* 0x000fc40000004100 */
[----:B------:R-:W-:Y:S01]  /*120a0*/  FFMA.FTZ R30, R5, R30, R9 ;  /* 0x0000001e051e7223 */ /* 0x000fe20000010009 */
[----:B------:R-:W-:Y:S02]  /*120b0*/  HADD2.F32 R0, -RZ, R21.H0_H0 ;  /* 0x20000015ff007230 */ /* 0x000fe40000004100 */
[C---:B------:R-:W-:Y:S01]  /*120c0*/  FMUL.FTZ R5, R27.reuse, R12 ;  /* 0x0000000c1b057220 */ /* 0x040fe20000410000 */
[----:B------:R-:W-:Y:S02]  /*120d0*/  HADD2.F32 R3, -RZ, R3.H1_H1 ;  /* 0x30000003ff037230 */ /* 0x000fe40000004100 */
[----:B------:R-:W-:Y:S02]  /*120e0*/  HADD2.F32 R21, -RZ, R21.H1_H1 ;  /* 0x30000015ff157230 */ /* 0x000fe40000004100 */
[-C--:B------:R-:W-:Y:S01]  /*120f0*/  FMUL.FTZ R27, R27, R0.reuse ;  /* 0x000000001b1b7220 */ /* 0x080fe20000410000 */
[----:B------:R-:W-:Y:S01]  /*12100*/  FFMA.FTZ R25, R14, R0, -R5 ;  /* 0x000000000e197223 */ /* 0x000fe20000010805 */
[----:B------:R-:W-:-:S02]  /*12110*/  HADD2.F32 R20, -RZ, R36.H0_H0 ;  /* 0x20000024ff147230 */ /* 0x000fc40000004100 */
[C---:B------:R-:W-:Y:S01]  /*12120*/  FMUL.FTZ R32, R28.reuse, R3 ;  /* 0x000000031c207220 */ /* 0x040fe20000410000 */
[----:B------:R-:W-:Y:S02]  /*12130*/  HADD2.F32 R0, -RZ, R58.H0_H0 ;  /* 0x2000003aff007230 */ /* 0x000fe40000004100 */
[----:B------:R-:W-:Y:S01]  /*12140*/  FMUL.FTZ R28, R28, R21 ;  /* 0x000000151c1c7220 */ /* 0x000fe20000410000 */
[--C-:B------:R-:W-:Y:S02]  /*12150*/  HADD2.F32 R15, -RZ, R7.reuse.H0_H0 ;  /* 0x20000007ff0f7230 */ /* 0x100fe40000004100 */
[----:B------:R-:W-:Y:S01]  /*12160*/  FFMA.FTZ R27, R14, R12, R27 ;  /* 0x0000000c0e1b7223 */ /* 0x000fe2000001001b */
[----:B------:R-:W-:Y:S02]  /*12170*/  HADD2.F32 R7, -RZ, R7.H1_H1 ;  /* 0x30000007ff077230 */ /* 0x000fe40000004100 */
[C---:B------:R-:W-:Y:S01]  /*12180*/  FMUL.FTZ R12, R11.reuse, R20 ;  /* 0x000000140b0c7220 */ /* 0x040fe20000410000 */
[----:B------:R-:W-:Y:S01]  /*12190*/  FMUL.FTZ R14, R11, R0 ;  /* 0x000000000b0e7220 */ /* 0x000fe20000410000 */
[----:B------:R-:W-:Y:S01]  /*121a0*/  FFMA.FTZ R28, R15, R3, R28 ;  /* 0x000000030f1c7223 */ /* 0x000fe2000001001c */
[----:B------:R-:W-:-:S02]  /*121b0*/  HADD2.F32 R9, -RZ, R38.H0_H0 ;  /* 0x20000026ff097230 */ /* 0x000fc40000004100 */
[----:B------:R-:W-:Y:S01]  /*121c0*/  FFMA.FTZ R32, R15, R21, -R32 ;  /* 0x000000150f207223 */ /* 0x000fe20000010820 */
        /* <DEDUP_REMOVED lines=25> */
.L_x_5025:
[----:B------:R-:W-:Y:S05]  /*12360*/  BSYNC B0 ;  /* 0x0000000000007941 */ /* 0x000fea0003800000 */
.L_x_5003:
        /* <DEDUP_REMOVED lines=8> */
.L_x_5001:
[----:B0--3--:R-:W3:Y:S02]  /*123f0*/  LDL R0, [R1+0x38] ;  /* 0x0000380001007983 */ /* 0x009ee40000100800 */
[----:B---3--:R-:W-:-:S13]  /*12400*/  R2UR UR4, R0 ;  /* 0x00000000000472ca */ /* 0x008fda00000e0000 */
[----:B------:R-:W-:-:S05]  /*12410*/  IMAD.U32 R0, RZ, RZ, UR4 ;  /* 0x00000004ff007e24 */ /* 0x000fca000f8e00ff */
[----:B------:R-:W-:-:S13]  /*12420*/  ISETP.NE.AND P0, PT, R0, 0x3, PT ;  /* 0x000000030000780c */ /* 0x000fda0003f05270 */
[----:B------:R-:W-:Y:S05]  /*12430*/  @!P0 BRA `(.L_x_5054) ;  /* 0x0000000000048947 */ /* 0x000fea0003800000 */
[----:B------:R-:W-:Y:S01]  /*12440*/  BPT.TRAP 0x1 ;  /* 0x000000040000795c */ /* 0x000fe20000300000 */
.L_x_5054:
[----:B------:R-:W-:Y:S02]  /*12450*/  LEA R75, R193, R2, 0x3 ;  /* 0x00000002c14b7211 */ /* 0x000fe400078e18ff */
[----:B------:R-:W-:-:S04]  /*12460*/  SHF.L.U32 R0, R198, 0x1f, RZ ;  /* 0x0000001fc6007819 */ /* 0x000fc800000006ff */
[----:B------:R0:W3:Y:S01]  /*12470*/  SYNCS.PHASECHK.TRANS64.TRYWAIT P1, [R75+URZ+0x30830], R0 ;  /* 0x030830004b0075a7 */ /* 0x0000e2000802017f */
[----:B------:R-:W-:Y:S05]  /*12480*/  @!P0 BRA `(.L_x_5055) ;  /* 0x0000000000048947 */ /* 0x000fea0003800000 */
[----:B------:R-:W-:Y:S01]  /*12490*/  BPT.TRAP 0x1 ;  /* 0x000000040000795c */ /* 0x000fe20000300000 */
.L_x_5055:
[----:B---3--:R-:W-:Y:S05]  /*124a0*/  @P1 BRA `(.L_x_5056) ;  /* 0x0000000000081947 */ /* 0x008fea0003800000 */
[----:B------:R-:W3:Y:S02]  /*124b0*/  SYNCS.PHASECHK.TRANS64.TRYWAIT P1, [R75+URZ+0x30830], R0 ;  /* 0x030830004b0075a7 */ /* 0x000ee4000802017f */
[----:B---3--:R-:W-:Y:S05]  /*124c0*/  @!P1 BRA `(.L_x_5057) ;  /* 0x0000019800c09947 */ /* 0x008fea0003800000 */
.L_x_5056:
[----:B------:R-:W-:Y:S05]  /*124d0*/  WARPSYNC.ALL ;  /* 0x0000000000007948 */ /* 0x000fea0003800000 */
[----:B0--3--:R-:W-:Y:S01]  /*124e0*/  VIADD R0, R2, 0x1e400 ;  /* 0x0001e40002007836 */ /* 0x009fe20000000000 */
[----:B------:R-:W-:Y:S01]  /*124f0*/  R2UR UR4, R68 ;  /* 0x00000000440472ca */ /* 0x000fe200000e0000 */
[----:B--2-4-:R-:W-:Y:S01]  /*12500*/  IMAD.MOV.U32 R5, RZ, RZ, 0x40000040 ;  /* 0x40000040ff057424 */ /* 0x014fe200078e00ff */
[----:B-----5:R-:W-:Y:S01]  /*12510*/  WARPGROUP.ARRIVE ;  /* 0x00000000000079c5 */ /* 0x020fe20000000000 */
[----:B------:R-:W-:Y:S01]  /*12520*/  UMOV UR9, 0x40000040 ;  /* 0x4000004000097882 */ /* 0x000fe20000000000 */
        /* <DEDUP_REMOVED lines=10> */
[----:B------:R-:W-:Y:S01]  /*125d0*/  IMAD.MOV.U32 R5, RZ, RZ, 0x40000040 ;  /* 0x40000040ff057424 */ /* 0x000fe200078e00ff */
        /* <DEDUP_REMOVED lines=14> */
[----:B------:R-:W-:Y:S02]  /*126c0*/  UIADD3 UR40, UR4, 0x804, URZ ;  /* 0x0000080404287890 */ /* 0x000fe4000fffe03f */
[----:B------:R-:W-:Y:S02]  /*126d0*/  UIADD3 UR36, UR4, 0x806, URZ ;  /* 0x0000080604247890 */ /* 0x000fe4000fffe03f */
[----:B------:R-:W-:Y:S01]  /*126e0*/  HGMMA.64x96x16.F32 R24, gdesc[UR8], RZ, !UPT, gsb0 ;  /* 0x01600000081879f0 */ /* 0x000fe2000c0008ff */
[----:B------:R-:W-:Y:S01]  /*126f0*/  R2UR UR10, R6 ;  /* 0x00000000060a72ca */ /* 0x000fe200000e0000 */
[----:B------:R-:W-:Y:S01]  /*12700*/  UMOV UR8, UR5 ;  /* 0x0000000500087c82 */ /* 0x000fe20008000000 */
[----:B------:R-:W-:Y:S01]  /*12710*/  R2UR UR11, R7 ;  /* 0x00000000070b72ca */ /* 0x000fe200000e0000 */
[----:B------:R-:W-:Y:S01]  /*12720*/  UMOV UR9, 0x40000040 ;  /* 0x4000004000097882 */ /* 0x000fe20000000000 */
[----:B------:R-:W-:Y:S01]  /*12730*/  VIADD R6, R4, 0x4 ;  /* 0x0000000404067836 */ /* 0x000fe20000000000 */
[----:B------:R-:W-:Y:S01]  /*12740*/  MOV R7, 0x40000040 ;  /* 0x4000004000077802 */ /* 0x000fe20000000f00 */
[----:B------:R-:W-:Y:S01]  /*12750*/  UIADD3 UR5, UR4, 0x4, URZ ;  /* 0x0000000404057890 */ /* 0x000fe2000fffe03f */
[----:B0-----:R-:W-:Y:S01]  /*12760*/  IMAD.U32 R8, RZ, RZ, UR8 ;  /* 0x00000008ff087e24 */ /* 0x001fe2000f8e00ff */
[----:B------:R-:W-:Y:S01]  /*12770*/  UMOV UR37, 0x40000040 ;  /* 0x4000004000257882 */ /* 0x000fe20000000000 */
        /* <DEDUP_REMOVED lines=11> */
[----:B------:R-:W-:Y:S02]  /*12830*/  IMAD.MOV.U32 R7, RZ, RZ, 0x40000040 ;  /* 0x40000040ff077424 */ /* 0x000fe400078e00ff */
        /* <DEDUP_REMOVED lines=42> */
[----:B------:R-:W-:Y:S01]  /*12ae0*/  R2UR UR59, R7 ;  /* 0x00000000073b72ca */ /* 0x000fe200000e0000 */
[----:B------:R-:W-:Y:S01]  /*12af0*/  IMAD.MOV.U32 R7, RZ, RZ, 0x40000040 ;  /* 0x40000040ff077424 */ /* 0x000fe200078e00ff */
[----:B------:R0:W-:Y:S02]  /*12b00*/  STL.64 [R1], R8 ;  /* 0x0000000801007387 */ /* 0x0001e40000100a00 */
[----:B------:R-:W-:Y:S01]  /*12b10*/  R2UR UR54, R6 ;  /* 0x00000000063672ca */ /* 0x000fe200000e0000 */
[----:B------:R-:W-:Y:S01]  /*12b20*/  VIADD R6, R4, 0x600 ;  /* 0x0000060004067836 */ /* 0x000fe20000000000 */
[----:B------:R-:W-:-:S02]  /*12b30*/  R2UR UR55, R7 ;  /* 0x00000000073772ca */ /* 0x000fc400000e0000 */
[----:B------:R-:W-:Y:S02]  /*12b40*/  MOV R7, 0x40000040 ;  /* 0x4000004000077802 */ /* 0x000fe40000000f00 */
[----:B------:R-:W-:Y:S01]  /*12b50*/  R2UR UR50, R6 ;  /* 0x00000000063272ca */ /* 0x000fe200000e0000 */
[----:B------:R-:W-:Y:S01]  /*12b60*/  VIADD R6, R4, 0x602 ;  /* 0x0000060204067836 */ /* 0x000fe20000000000 */
[----:B------:R-:W-:Y:S01]  /*12b70*/  R2UR UR51, R7 ;  /* 0x00000000073372ca */ /* 0x000fe200000e0000 */
[----:B------:R-:W-:-:S03]  /*12b80*/  IMAD.MOV.U32 R7, RZ, RZ, 0x40000040 ;  /* 0x40000040ff077424 */ /* 0x000fc600078e00ff */
[----:B------:R-:W-:Y:S01]  /*12b90*/  R2UR UR46, R6 ;  /* 0x00000000062e72ca */ /* 0x000fe200000e0000 */
[C---:B------:R-:W-:Y:S01]  /*12ba0*/  VIADD R6, R4.reuse, 0x604 ;  /* 0x0000060404067836 */ /* 0x040fe20000000000 */
[----:B------:R-:W-:Y:S01]  /*12bb0*/  R2UR UR47, R7 ;  /* 0x00000000072f72ca */ /* 0x000fe200000e0000 */
[----:B------:R-:W-:Y:S01]  /*12bc0*/  IMAD.MOV.U32 R7, RZ, RZ, 0x40000040 ;  /* 0x40000040ff077424 */ /* 0x000fe200078e00ff */
[----:B------:R-:W-:Y:S02]  /*12bd0*/  IADD3 R4, R4, 0x606, RZ ;  /* 0x0000060604047810 */ /* 0x000fe40007ffe0ff */
[----:B------:R-:W-:Y:S02]  /*12be0*/  R2UR UR42, R6 ;  /* 0x00000000062a72ca */ /* 0x000fe400000e0000 */
[----:B------:R-:W-:Y:S02]  /*12bf0*/  R2UR UR43, R7 ;  /* 0x00000000072b72ca */ /* 0x000fe400000e0000 */
[----:B------:R-:W-:Y:S01]  /*12c00*/  R2UR UR38, R4 ;  /* 0x00000000042672ca */ /* 0x000fe200000e0000 */
[----:B------:R-:W-:-:S02]  /*12c10*/  WARPGROUP.DEPBAR.LE gsb0, 0x0 ;  /* 0x00008000000079c5 */ /* 0x000fc40000010000 */
        /* <DEDUP_REMOVED lines=23> */
.L_x_5058:
[----:B------:R-:W2:Y:S01]  /*12d90*/  LDL R10, [R1+0x44] ;  /* 0x00004400010a7983 */ /* 0x000ea20000100800 */
[----:B------:R-:W0:Y:S01]  /*12da0*/  LDC R85, c[0x0][0x448] ;  /* 0x00011200ff557b82 */ /* 0x000e220000000800 */
[----:B------:R-:W-:Y:S02]  /*12db0*/  ULDC UR4, c[0x0][0x9d8] ;  /* 0x0002760000047ab9 */ /* 0x000fe40000000800 */
[----:B------:R-:W2:Y:S04]  /*12dc0*/  LDL R83, [R1+0x30] ;  /* 0x0000300001537983 */ /* 0x000ea80000100800 */
[----:B------:R-:W3:Y:S01]  /*12dd0*/  LDL R77, [R1+0x40] ;  /* 0x00004000014d7983 */ /* 0x000ee20000100800 */
[----:B------:R-:W-:Y:S01]  /*12de0*/  LOP3.LUT R22, R22, 0xffefffff, RZ, 0xc0, !PT ;  /* 0xffefffff16167812 */ /* 0x000fe200078ec0ff */
[----:B------:R-:W-:Y:S01]  /*12df0*/  ULDC UR38, c[0x0][0x9dc] ;  /* 0x0002770000267ab9 */ /* 0x000fe20000000800 */
[----:B0-----:R-:W-:Y:S01]  /*12e00*/  ISETP.NE.AND P1, PT, R85, 0x1, PT ;  /* 0x000000015500780c */ /* 0x001fe20003f25270 */
[----:B------:R-:W-:-:S12]  /*12e10*/  FMUL.FTZ R4, R24, UR4 ;  /* 0x0000000418047c20 */ /* 0x000fd80008410000 */
[----:B------:R-:W0:Y:S08]  /*12e20*/  @P1 LDC R11, c[0x0][0x44c] ;  /* 0x00011300ff0b1b82 */ /* 0x000e300000000800 */
[----:B------:R-:W4:Y:S01]  /*12e30*/  @P1 LDC R24, c[0x0][0x450] ;  /* 0x00011400ff181b82 */ /* 0x000f220000000800 */
[----:B------:R-:W-:Y:S01]  /*12e40*/  FMUL.FTZ R86, R41, UR4 ;  /* 0x0000000429567c20 */ /* 0x000fe20008410000 */
[----:B------:R-:W-:Y:S01]  /*12e50*/  FMUL.FTZ R9, R35, UR4 ;  /* 0x0000000423097c20 */ /* 0x000fe20008410000 */
[----:B------:R-:W-:Y:S01]  /*12e60*/  FMUL.FTZ R73, R33, UR4 ;  /* 0x0000000421497c20 */ /* 0x000fe20008410000 */
[----:B------:R-:W-:Y:S01]  /*12e70*/  FMUL.FTZ R35, R50, UR4 ;  /* 0x0000000432237c20 */ /* 0x000fe20008410000 */
[----:B------:R-:W-:Y:S01]  /*12e80*/  FMUL.FTZ R5, R25, UR4 ;  /* 0x0000000419057c20 */ /* 0x000fe20008410000 */
[----:B------:R-:W-:Y:S01]  /*12e90*/  MOV R33, 0xffffffa0 ;  /* 0xffffffa000217802 */ /* 0x000fe20000000f00 */
[----:B------:R-:W-:Y:S01]  /*12ea0*/  FMUL.FTZ R0, R26, UR4 ;  /* 0x000000041a007c20 */ /* 0x000fe20008410000 */
[----:B------:R-:W-:Y:S01]  /*12eb0*/  FMUL.FTZ R26, R28, UR4 ;  /* 0x000000041c1a7c20 */ /* 0x000fe20008410000 */
[----:B-1----:R-:W-:Y:S01]  /*12ec0*/  FMUL.FTZ R3, R27, UR4 ;  /* 0x000000041b037c20 */ /* 0x002fe20008410000 */
[----:B------:R-:W-:Y:S01]  /*12ed0*/  FMUL.FTZ R28, R29, UR4 ;  /* 0x000000041d1c7c20 */ /* 0x000fe20008410000 */
[----:B------:R-:W-:Y:S01]  /*12ee0*/  FMUL.FTZ R6, R30, UR4 ;  /* 0x000000041e067c20 */ /* 0x000fe20008410000 */
[----:B------:R-:W-:Y:S01]  /*12ef0*/  FMUL.FTZ R7, R31, UR4 ;  /* 0x000000041f077c20 */ /* 0x000fe20008410000 */
[----:B------:R-:W-:Y:S01]  /*12f00*/  FMUL.FTZ R88, R37, UR4 ;  /* 0x0000000425587c20 */ /* 0x000fe20008410000 */
[----:B------:R-:W-:Y:S01]  /*12f10*/  FMUL.FTZ R13, R39, UR4 ;  /* 0x00000004270d7c20 */ /* 0x000fe20008410000 */
[----:B------:R-:W-:-:S02]  /*12f20*/  IMAD R33, R72, R33, 0x61 ;  /* 0x0000006148217424 */ /* 0x000fc400078e0221 */
        /* <DEDUP_REMOVED lines=30> */
[----:B------:R-:W-:Y:S01]  /*13110*/  @P1 LOP3.LUT R22, R22, 0x100000, RZ, 0xfc, !PT ;  /* 0x0010000016161812 */ /* 0x000fe200078efcff */
[----:B------:R-:W-:Y:S01]  /*13120*/  FMUL.FTZ R64, R64, UR4 ;  /* 0x0000000440407c20 */ /* 0x000fe20008410000 */
[----:B------:R-:W-:Y:S01]  /*13130*/  FMUL.FTZ R70, R70, UR4 ;  /* 0x0000000446467c20 */ /* 0x000fe20008410000 */
[----:B------:R-:W-:Y:S01]  /*13140*/  FMUL.FTZ R71, R71, UR4 ;  /* 0x0000000447477c20 */ /* 0x000fe20008410000 */
[----:B------:R-:W1:Y:S01]  /*13150*/  MUFU.TANH R4, R4 ;  /* 0x0000000400047308 */ /* 0x000e620000002400 */
[----:B------:R-:W-:Y:S01]  /*13160*/  ULOP3.LUT UR38, URZ, UR38, URZ, 0x33, !UPT ;  /* 0x000000263f267292 */ /* 0x000fe2000f8e333f */
[----:B------:R-:W-:-:S06]  /*13170*/  FMUL.FTZ R53, R53, UR4 ;  /* 0x0000000435357c20 */ /* 0x000fcc0008410000 */
        /* <DEDUP_REMOVED lines=21> */
[----:B--2---:R-:W-:-:S04]  /*132d0*/  IMAD.IADD R10, R10, 0x1, R83 ;  /* 0x000000010a0a7824 */ /* 0x004fc800078e0253 */
[----:B0-----:R-:W-:-:S04]  /*132e0*/  @P1 IMAD.HI.U32 R11, R10, R11, RZ ;  /* 0x0000000b0a0b1227 */ /* 0x001fc800078e00ff */
[----:B------:R-:W-:Y:S01]  /*132f0*/  IMAD.MOV.U32 R41, RZ, RZ, R10 ;  /* 0x000000ffff297224 */ /* 0x000fe200078e000a */
[----:B----4-:R-:W-:Y:S02]  /*13300*/  @P1 SHF.R.U32.HI R41, RZ, R24, R11 ;  /* 0x00000018ff291219 */ /* 0x010fe4000001160b */
[----:B------:R-:W0:Y:S01]  /*13310*/  LDC.64 R10, c[0x0][0x9e0] ;  /* 0x00027800ff0a7b82 */ /* 0x000e220000000a00 */
[----:B------:R-:W-:Y:S02]  /*13320*/  VIADD R24, R75, 0x30840 ;  /* 0x000308404b187836 */ /* 0x000fe40000000000 */
[----:B------:R-:W2:Y:S03]  /*13330*/  SHFL.IDX PT, R50, R41, RZ, 0x1c1f ;  /* 0x001c1fff29327589 */ /* 0x000ea600000e0000 */
[----:B------:R-:W-:-:S04]  /*13340*/  PRMT R25, R203, 0x654, R24 ;  /* 0x00000654cb197816 */ /* 0x000fc80000000018 */
[----:B------:R4:W-:Y:S01]  /*13350*/  SYNCS.ARRIVE.TRANS64.RED.A1T0 RZ, [R25+URZ], RZ ;  /* 0x000000ff19ff79a7 */ /* 0x0009e2000810043f */
[----:B---3--:R-:W-:Y:S01]  /*13360*/  IMAD R34, R77, -0x2, R33 ;  /* 0xfffffffe4d227824 */ /* 0x008fe200078e0221 */
[----:B------:R-:W3:Y:S01]  /*13370*/  MUFU.TANH R29, R29 ;  /* 0x0000001d001d7308 */ /* 0x000ee20000002400 */
[----:B----4-:R-:W-:-:S07]  /*13380*/  IMAD R25, R72, -0x60, R200 ;  /* 0xffffffa048197824 */ /* 0x010fce00078e02c8 */
[----:B------:R-:W4:Y:S01]  /*13390*/  MUFU.TANH R31, R31 ;  /* 0x0000001f001f7308 */ /* 0x000f220000002400 */
[----:B------:R-:W-:Y:S01]  /*133a0*/  VIADD R32, R25, 0x60 ;  /* 0x0000006019207836 */ /* 0x000fe20000000000 */
[----:B0-----:R-:W-:Y:S02]  /*133b0*/  ISETP.GE.AND P1, PT, R11, 0x1, PT ;  /* 0x000000010b00780c */ /* 0x001fe40003f26270 */
[----:B------:R-:W-:-:S04]  /*133c0*/  IADD3 R43, -R199, R34, R200 ;  /* 0x00000022c72b7210 */ /* 0x000fc80007ffe1c8 */
[----:B------:R-:W0:Y:S01]  /*133d0*/  MUFU.TANH R48, R48 ;  /* 0x0000003000307308 */ /* 0x000e220000002400 */
[----:B------:R-:W-:-:S07]  /*133e0*/  IMAD R96, R77, -0x2, R32 ;  /* 0xfffffffe4d607824 */ /* 0x000fce00078e0220 */
[----:B------:R-:W0:Y:S01]  /*133f0*/  MUFU.TANH R49, R49 ;  /* 0x0000003100317308 */ /* 0x000e220000002400 */
[----:B------:R-:W-:-:S07]  /*13400*/  IMAD.IADD R51, R43, 0x1, R10 ;  /* 0x000000012b337824 */ /* 0x000fce00078e020a */
        /* <DEDUP_REMOVED lines=21> */
[----:B------:R-:W-:Y:S01]  /*13560*/  LOP3.LUT R22, R22, 0xfff7ffff, RZ, 0xc0, !PT ;  /* 0xfff7ffff16167812 */ /* 0x000fe200078ec0ff */
[----:B------:R-:W-:Y:S01]  /*13570*/  VIADD R54, R33, 0xffffffff ;  /* 0xffffffff21367836 */ /* 0x000fe20000000000 */
[----:B------:R-:W-:-:S05]  /*13580*/  IADD3 R58, R34, -0x1, RZ ;  /* 0xffffffff223a7810 */ /* 0x000fca0007ffe0ff */
[----:B------:R5:W0:Y:S01]  /*13590*/  MUFU.TANH R42, R53 ;  /* 0x00000035002a7308 */ /* 0x000a220000002400 */
[----:B------:R-:W-:Y:S02]  /*135a0*/  @P1 LOP3.LUT R22, R22, 0x80000, RZ, 0xfc, !PT ;  /* 0x0008000016161812 */ /* 0x000fe400078efcff */
[----:B--2---:R-:W-:Y:S01]  /*135b0*/  VIADDMNMX R46, R50, R51, R96, PT ;  /* 0x00000033322e7246 */ /* 0x004fe20003800160 */
[----:B-----5:R-:W-:-:S04]  /*135c0*/  VIADD R53, R43, UR38 ;  /* 0x000000262b357c36 */ /* 0x020fc80008000000 */
[----:B------:R-:W-:Y:S01]  /*135d0*/  IMAD.IADD R43, R53, 0x1, R50 ;  /* 0x00000001352b7824 */ /* 0x000fe200078e0232 */
[----:B-1-34-:R-:W-:Y:S06]  /*135e0*/  @!P1 BRA `(.L_x_5059) ;  /* 0x00000000004c9947 */ /* 0x01afec0003800000 */
[----:B------:R-:W-:Y:S01]  /*135f0*/  IADD3 R34, -R199, R200, R50 ;  /* 0x000000c8c7227210 */ /* 0x000fe20007ffe132 */
[----:B------:R-:W-:Y:S03]  /*13600*/  BSSY B0, `(.L_x_5060) ;  /* 0x000000e000007945 */ /* 0x000fe60003800000 */
[----:B------:R-:W-:-:S13]  /*13610*/  ISETP.GT.AND P1, PT, R34, -0x1, PT ;  /* 0xffffffff2200780c */ /* 0x000fda0003f24270 */
        /* <DEDUP_REMOVED lines=8> */
.L_x_5061:
[----:B------:R-:W-:-:S13]  /*136a0*/  ISETP.NE.AND P1, PT, R11, 0x1, PT ;  /* 0x000000010b00780c */ /* 0x000fda0003f25270 */
[----:B------:R-:W1:Y:S02]  /*136b0*/  @P1 LDC.64 R32, c[0x0][0x9e8] ;  /* 0x00027a00ff201b82 */ /* 0x000e640000000a00 */
[----:B-1----:R-:W-:-:S05]  /*136c0*/  @P1 IMAD.HI.U32 R32, R34, R32, RZ ;  /* 0x0000002022201227 */ /* 0x002fca00078e00ff */
[----:B------:R-:W-:-:S07]  /*136d0*/  @P1 SHF.R.U32.HI R34, RZ, R33, R32 ;  /* 0x00000021ff221219 */ /* 0x000fce0000011620 */
.L_x_5062:
[----:B------:R-:W-:Y:S05]  /*136e0*/  BSYNC B0 ;  /* 0x0000000000007941 */ /* 0x000fea0003800000 */
.L_x_5060:
[----:B------:R-:W-:-:S05]  /*136f0*/  IMAD R34, R34, R11, R58 ;  /* 0x0000000b22227224 */ /* 0x000fca00078e023a */
[----:B------:R-:W-:Y:S02]  /*13700*/  VIMNMX R43, R43, R34, !PT ;  /* 0x000000222b2b7248 */ /* 0x000fe40007fe0100 */
[----:B------:R-:W-:-:S07]  /*13710*/  VIADDMNMX R46, R34, R11, R46, PT ;  /* 0x0000000b222e7246 */ /* 0x000fce000380012e */
.L_x_5059:
        /* <DEDUP_REMOVED lines=48> */
[C---:B------:R-:W-:Y:S02]  /*13a20*/  ISETP.GT.AND P2, PT, R43.reuse, 0x29, !P3 ;  /* 0x000000292b00780c */ /* 0x040fe40005f44270 */
        /* <DEDUP_REMOVED lines=8> */
[----:B0-----:R-:W-:Y:S02]  /*13ab0*/  FSEL R52, R48, -INF , !P2 ;  /* 0xff80000030347808 */ /* 0x001fe40005000000 */
        /* <DEDUP_REMOVED lines=52> */
[----:B------:R-:W-:Y:S01]  /*13e00*/  ISETP.GE.AND P5, PT, R54, 0x5a, PT ;  /* 0x0000005a3600780c */ /* 0x000fe20003fa6270 */
[----:B------:R-:W0:Y:S03]  /*13e10*/  SHFL.IDX PT, R4, R41, 0x1, 0x1c1f ;  /* 0x003c1f0029047f89 */ /* 0x000e2600000e0000 */
[----:B------:R-:W-:Y:S02]  /*13e20*/  P2R R47, PR, RZ, 0x20 ;  /* 0x00000020ff2f7803 */ /* 0x000fe40000000000 */
[----:B------:R-:W-:-:S04]  /*13e30*/  ISETP.GT.AND P5, PT, R43, 0x59, !P5 ;  /* 0x000000592b00780c */ /* 0x000fc80006fa4270 */
[----:B------:R-:W-:-:S04]  /*13e40*/  ISETP.LT.OR P5, PT, R46, 0x5a, P5 ;  /* 0x0000005a2e00780c */ /* 0x000fc80002fa1670 */
[----:B------:R-:W-:Y:S02]  /*13e50*/  FSEL R28, R69, -INF , !P5 ;  /* 0xff800000451c7808 */ /* 0x000fe40006800000 */
[----:B------:R-:W-:Y:S02]  /*13e60*/  ISETP.GE.AND P5, PT, R11, 0x1, PT ;  /* 0x000000010b00780c */ /* 0x000fe40003fa6270 */
[----:B0-----:R-:W-:Y:S01]  /*13e70*/  VIADDMNMX R96, R4, R51, R96, PT ;  /* 0x0000003304607246 */ /* 0x001fe20003800160 */
[----:B------:R-:W-:-:S10]  /*13e80*/  IMAD.IADD R33, R53, 0x1, R4 ;  /* 0x0000000135217824 */ /* 0x000fd400078e0204 */
        /* <DEDUP_REMOVED lines=12> */
.L_x_5065:
[----:B------:R-:W-:-:S13]  /*13f50*/  ISETP.NE.AND P5, PT, R11, 0x1, PT ;  /* 0x000000010b00780c */ /* 0x000fda0003fa5270 */
[----:B------:R-:W0:Y:S02]  /*13f60*/  @P5 LDC.64 R4, c[0x0][0x9e8] ;  /* 0x00027a00ff045b82 */ /* 0x000e240000000a00 */
[----:B0-----:R-:W-:-:S05]  /*13f70*/  @P5 IMAD.HI.U32 R4, R41, R4, RZ ;  /* 0x0000000429045227 */ /* 0x001fca00078e00ff */
[----:B------:R-:W-:-:S07]  /*13f80*/  @P5 SHF.R.U32.HI R41, RZ, R5, R4 ;  /* 0x00000005ff295219 */ /* 0x000fce0000011604 */
.L_x_5066:
[----:B------:R-:W-:Y:S05]  /*13f90*/  BSYNC B0 ;  /* 0x0000000000007941 */ /* 0x000fea0003800000 */
.L_x_5064:
[----:B------:R-:W-:-:S05]  /*13fa0*/  IMAD R4, R41, R11, R58 ;  /* 0x0000000b29047224 */ /* 0x000fca00078e023a */
[----:B------:R-:W-:Y:S02]  /*13fb0*/  VIMNMX R33, R33, R4, !PT ;  /* 0x0000000421217248 */ /* 0x000fe40007fe0100 */
[----:B------:R-:W-:-:S07]  /*13fc0*/  VIADDMNMX R96, R4, R11, R96, PT ;  /* 0x0000000b04607246 */ /* 0x000fce0003800160 */
.L_x_5063:
[C---:B------:R-:W-:Y:S01]  /*13fd0*/  ISETP.GT.AND P1, PT, R33.reuse, 0x1, !P1 ;  /* 0x000000012100780c */ /* 0x040fe20004f24270 */
[----:B------:R-:W-:Y:S01]  /*13fe0*/  ULDC UR4, c[0x0][0x988] ;  /* 0x0002620000047ab9 */ /* 0x000fe20000000800 */
[----:B------:R-:W-:Y:S01]  /*13ff0*/  ISETP.GT.AND P6, PT, R33, 0x8, !P6 ;  /* 0x000000082100780c */ /* 0x000fe200077c4270 */
[----:B------:R-:W-:Y:S01]  /*14000*/  IMAD.U32 R5, RZ, RZ, UR4 ;  /* 0x00000004ff057e24 */ /* 0x000fe2000f8e00ff */
[C---:B------:R-:W-:Y:S02]  /*14010*/  ISETP.LT.OR P1, PT, R96.reuse, 0x2, P1 ;  /* 0x000000026000780c */ /* 0x040fe40000f21670 */
[----:B------:R-:W-:Y:S02]  /*14020*/  ISETP.LT.OR P6, PT, R96, 0x9, P6 ;  /* 0x000000096000780c */ /* 0x000fe400037c1670 */
[----:B------:R-:W-:Y:S02]  /*14030*/  FSEL R48, R3, -INF , !P1 ;  /* 0xff80000003307808 */ /* 0x000fe40004800000 */
[----:B------:R-:W-:Y:S01]  /*14040*/  ISETP.NE.AND P1, PT, R45, RZ, PT ;  /* 0x000000ff2d00720c */ /* 0x000fe20003f25270 */
[----:B------:R-:W-:Y:S01]  /*14050*/  IMAD.MOV.U32 R45, RZ, RZ, R83 ;  /* 0x000000ffff2d7224 */ /* 0x000fe200078e0053 */
[----:B------:R-:W-:-:S02]  /*14060*/  FSEL R6, R6, -INF , !P6 ;  /* 0xff80000006067808 */ /* 0x000fc40007000000 */
[----:B------:R-:W-:Y:S02]  /*14070*/  ISETP.GT.AND P1, PT, R33, 0x9, !P1 ;  /* 0x000000092100780c */ /* 0x000fe40004f24270 */
[----:B------:R-:W-:Y:S02]  /*14080*/  ISETP.NE.AND P6, PT, R62, RZ, PT ;  /* 0x000000ff3e00720c */ /* 0x000fe40003fc5270 */
        /* <DEDUP_REMOVED lines=17> */
[----:B------:R-:W-:Y:S02]  /*141a0*/  ISETP.GT.AND P1, PT, R33, 0x18, !P6 ;  /* 0x000000182100780c */ /* 0x000fe40007724270 */
[----:B------:R-:W-:Y:S02]  /*141b0*/  FMNMX.FTZ R3, R88, R3, !PT ;  /* 0x0000000358037209 */ /* 0x000fe40007810000 */
[----:B------:R-:W-:Y:S02]  /*141c0*/  ISETP.LT.OR P1, PT, R96, 0x19, P1 ;  /* 0x000000196000780c */ /* 0x000fe40000f21670 */
[----:B------:R-:W-:Y:S02]  /*141d0*/  FMNMX.FTZ R3, R84, R3, !PT ;  /* 0x0000000354037209 */ /* 0x000fe40007810000 */
[----:B------:R-:W-:-:S02]  /*141e0*/  FSEL R12, R12, -INF , !P1 ;  /* 0xff8000000c0c7808 */ /* 0x000fc40004800000 */
[----:B------:R-:W-:Y:S02]  /*141f0*/  ISETP.GT.AND P1, PT, R33, 0x19, !P5 ;  /* 0x000000192100780c */ /* 0x000fe40006f24270 */
[----:B------:R-:W-:Y:S02]  /*14200*/  FMNMX.FTZ R3, R86, R3, !PT ;  /* 0x0000000356037209 */ /* 0x000fe40007810000 */
[----:B------:R-:W-:Y:S02]  /*14210*/  ISETP.LT.OR P1, PT, R96, 0x1a, P1 ;  /* 0x0000001a6000780c */ /* 0x000fe40000f21670 */
[----:B------:R-:W-:Y:S02]  /*14220*/  FMNMX.FTZ R3, R64, R3, !PT ;  /* 0x0000000340037209 */ /* 0x000fe40007810000 */
        /* <DEDUP_REMOVED lines=23> */
[----:B------:R-:W-:Y:S02]  /*143a0*/  FMNMX.FTZ R3, R32, R3, !PT ;  /* 0x0000000320037209 */ /* 0x000fe40007810000 */
[C---:B------:R-:W-:Y:S02]  /*143b0*/  ISETP.GT.AND P1, PT, R33.reuse, 0x29, !P1 ;  /* 0x000000292100780c */ /* 0x040fe40004f24270 */
[----:B------:R-:W-:-:S02]  /*143c0*/  ISETP.GT.AND P4, PT, R33, RZ, !P4 ;  /* 0x000000ff2100720c */ /* 0x000fc40006784270 */
[----:B------:R-:W-:Y:S02]  /*143d0*/  ISETP.LT.OR P1, PT, R96, 0x2a, P1 ;  /* 0x0000002a6000780c */ /* 0x000fe40000f21670 */
[----:B------:R-:W-:Y:S02]  /*143e0*/  FMNMX.FTZ R3, R30, R3, !PT ;  /* 0x000000031e037209 */ /* 0x000fe40007810000 */
[----:B------:R-:W-:Y:S02]  /*143f0*/  FSEL R62, R31, -INF , !P1 ;  /* 0xff8000001f3e7808 */ /* 0x000fe40004800000 */
[----:B------:R-:W-:Y:S02]  /*14400*/  ISETP.NE.AND P1, PT, R73, RZ, PT ;  /* 0x000000ff4900720c */ /* 0x000fe40003f25270 */
[----:B------:R-:W-:Y:S02]  /*14410*/  ISETP.LT.OR P4, PT, R96, 0x1, P4 ;  /* 0x000000016000780c */ /* 0x000fe40002781670 */
[----:B------:R-:W-:-:S02]  /*14420*/  ISETP.GT.AND P1, PT, R33, 0x30, !P1 ;  /* 0x000000302100780c */ /* 0x000fc40004f24270 */
[----:B------:R-:W-:Y:S02]  /*14430*/  FMNMX.FTZ R3, R26, R3, !PT ;  /* 0x000000031a037209 */ /* 0x000fe40007810000 */
[----:B------:R-:W-:Y:S02]  /*14440*/  ISETP.LT.OR P1, PT, R96, 0x31, P1 ;  /* 0x000000316000780c */ /* 0x000fe40000f21670 */
[----:B------:R-:W-:Y:S02]  /*14450*/  FSEL R7, R0, -INF , !P4 ;  /* 0xff80000000077808 */ /* 0x000fe40006000000 */
[----:B------:R-:W-:Y:S02]  /*14460*/  FSEL R66, R35, -INF , !P1 ;  /* 0xff80000023427808 */ /* 0x000fe40004800000 */
[----:B------:R-:W-:Y:S02]  /*14470*/  ISETP.NE.AND P1, PT, R75, RZ, PT ;  /* 0x000000ff4b00720c */ /* 0x000fe40003f25270 */
[----:B------:R-:W-:-:S02]  /*14480*/  FMNMX.FTZ R0, R28, R3, !PT ;  /* 0x000000031c007209 */ /* 0x000fc40007810000 */
[----:B------:R-:W-:Y:S02]  /*14490*/  ISETP.GT.AND P1, PT, R33, 0x31, !P1 ;  /* 0x000000312100780c */ /* 0x000fe40004f24270 */
[----:B------:R-:W-:Y:S01]  /*144a0*/  ISETP.NE.AND P6, PT, R81, RZ, PT ;  /* 0x000000ff5100720c */ /* 0x000fe20003fc5270 */
[----:B------:R-:W0:Y:S01]  /*144b0*/  SHFL.BFLY PT, R3, R0, 0x2, 0x1f ;  /* 0x0c401f0000037f89 */ /* 0x000e2200000e0000 */
[----:B------:R-:W-:Y:S02]  /*144c0*/  ISETP.LT.OR P1, PT, R96, 0x32, P1 ;  /* 0x000000326000780c */ /* 0x000fe40000f21670 */
[----:B------:R-:W-:Y:S02]  /*144d0*/  ISETP.NE.AND P5, PT, R57, RZ, PT ;  /* 0x000000ff3900720c */ /* 0x000fe40003fa5270 */
[----:B------:R-:W-:Y:S02]  /*144e0*/  FSEL R68, R37, -INF , !P1 ;  /* 0xff80000025447808 */ /* 0x000fe40004800000 */
[----:B------:R-:W-:-:S02]  /*144f0*/  ISETP.NE.AND P1, PT, R49, RZ, PT ;  /* 0x000000ff3100720c */ /* 0x000fc40003f25270 */
[C---:B------:R-:W-:Y:S02]  /*14500*/  ISETP.GT.AND P2, PT, R33.reuse, 0x51, !P2 ;  /* 0x000000512100780c */ /* 0x040fe40005744270 */
[C---:B------:R-:W-:Y:S02]  /*14510*/  ISETP.GT.AND P1, PT, R33.reuse, 0x38, !P1 ;  /* 0x000000382100780c */ /* 0x040fe40004f24270 */
[----:B------:R-:W-:Y:S02]  /*14520*/  ISETP.GT.AND P3, PT, R33, 0x58, !P3 ;  /* 0x000000582100780c */ /* 0x000fe40005f64270 */
[C---:B------:R-:W-:Y:S02]  /*14530*/  ISETP.LT.OR P1, PT, R96.reuse, 0x39, P1 ;  /* 0x000000396000780c */ /* 0x040fe40000f21670 */
[----:B------:R-:W-:Y:S02]  /*14540*/  ISETP.LT.OR P2, PT, R96, 0x52, P2 ;  /* 0x000000526000780c */ /* 0x000fe40001741670 */
[----:B------:R-:W-:-:S02]  /*14550*/  FSEL R70, R39, -INF , !P1 ;  /* 0xff80000027467808 */ /* 0x000fc40004800000 */
[----:B------:R-:W-:Y:S02]  /*14560*/  ISETP.NE.AND P1, PT, R77, RZ, PT ;  /* 0x000000ff4d00720c */ /* 0x000fe40003f25270 */
[----:B------:R-:W-:Y:S02]  /*14570*/  ISETP.LT.OR P3, PT, R96, 0x59, P3 ;  /* 0x000000596000780c */ /* 0x000fe40001f61670 */
[----:B------:R-:W-:Y:S02]  /*14580*/  ISETP.GT.AND P1, PT, R33, 0x39, !P1 ;  /* 0x000000392100780c */ /* 0x000fe40004f24270 */
[----:B0-----:R-:W-:Y:S02]  /*14590*/  FMNMX.FTZ R13, R0, R3, !PT ;  /* 0x00000003000d7209 */ /* 0x001fe40007810000 */
[----:B------:R-:W-:Y:S02]  /*145a0*/  ISETP.LT.OR P1, PT, R96, 0x3a, P1 ;  /* 0x0000003a6000780c */ /* 0x000fe40000f21670 */
[----:B------:R-:W-:-:S02]  /*145b0*/  FSEL R20, R20, -INF , !P2 ;  /* 0xff80000014147808 */ /* 0x000fc40005000000 */
[----:B------:R-:W-:Y:S02]  /*145c0*/  FSEL R74, R74, -INF , !P1 ;  /* 0xff8000004a4a7808 */ /* 0x000fe40004800000 */
[----:B------:R-:W-:Y:S02]  /*145d0*/  ISETP.NE.AND P1, PT, R79, RZ, PT ;  /* 0x000000ff4f00720c */ /* 0x000fe40003f25270 */
[----:B------:R-:W-:Y:S02]  /*145e0*/  FSEL R24, R24, -INF , !P3 ;  /* 0xff80000018187808 */ /* 0x000fe40005800000 */
[----:B------:R-:W-:-:S04]  /*145f0*/  ISETP.GT.AND P1, PT, R33, 0x40, !P1 ;  /* 0x000000402100780c */ /* 0x000fc80004f24270 */
[----:B------:R-:W-:-:S04]  /*14600*/  ISETP.LT.OR P1, PT, R96, 0x41, P1 ;  /* 0x000000416000780c */ /* 0x000fc80000f21670 */
[----:B------:R-:W-:Y:S02]  /*14610*/  FSEL R76, R76, -INF , !P1 ;  /* 0xff8000004c4c7808 */ /* 0x000fe40004800000 */
[----:B------:R-:W-:Y:S02]  /*14620*/  ISETP.GT.AND P1, PT, R33, 0x41, !P6 ;  /* 0x000000412100780c */ /* 0x000fe40007724270 */
[----:B------:R-:W-:Y:S02]  /*14630*/  ISETP.NE.AND P6, PT, R61, RZ, PT ;  /* 0x000000ff3d00720c */ /* 0x000fe40003fc5270 */
[----:B------:R-:W-:-:S04]  /*14640*/  ISETP.LT.OR P1, PT, R96, 0x42, P1 ;  /* 0x000000426000780c */ /* 0x000fc80000f21670 */
[----:B------:R-:W-:Y:S02]  /*14650*/  FSEL R78, R78, -INF , !P1 ;  /* 0xff8000004e4e7808 */ /* 0x000fe40004800000 */
[----:B------:R-:W-:Y:S02]  /*14660*/  ISETP.GT.AND P1, PT, R33, 0x48, !P5 ;  /* 0x000000482100780c */ /* 0x000fe40006f24270 */
[----:B------:R-:W-:Y:S02]  /*14670*/  ISETP.NE.AND P5, PT, R82, RZ, PT ;  /* 0x000000ff5200720c */ /* 0x000fe40003fa5270 */
[----:B------:R-:W0:Y:S01]  /*14680*/  SHFL.BFLY PT, R82, R13, 0x1, 0x1f ;  /* 0x0c201f000d527f89 */ /* 0x000e2200000e0000 */
[----:B------:R-:W-:-:S04]  /*14690*/  ISETP.LT.OR P1, PT, R96, 0x49, P1 ;  /* 0x000000496000780c */ /* 0x000fc80000f21670 */
[----:B------:R-:W-:Y:S02]  /*146a0*/  FSEL R80, R80, -INF , !P1 ;  /* 0xff80000050507808 */ /* 0x000fe40004800000 */
[----:B0-----:R-:W-:-:S04]  /*146b0*/  FMNMX.FTZ R3, R13, R82, !PT ;  /* 0x000000520d037209 */ /* 0x001fc80007810000 */
[C---:B------:R-:W-:Y:S01]  /*146c0*/  FSETP.NEU.FTZ.AND P1, PT, R3.reuse, -INF , PT ;  /* 0xff8000000300780b */ /* 0x040fe20003f3d000 */
[----:B------:R-:W-:-:S05]  /*146d0*/  FMUL.FTZ R9, R3, R5 ;  /* 0x0000000503097220 */ /* 0x000fca0000410000 */
[----:B------:R-:W-:Y:S02]  /*146e0*/  FSEL R41, R9, RZ, P1 ;  /* 0x000000ff09297208 */ /* 0x000fe40000800000 */
[----:B------:R-:W-:Y:S02]  /*146f0*/  FMNMX.FTZ R9, R7, R48, !PT ;  /* 0x0000003007097209 */ /* 0x000fe40007810000 */
[----:B------:R-:W-:Y:S01]  /*14700*/  ISETP.GT.AND P1, PT, R33, 0x49, !P5 ;  /* 0x000000492100780c */ /* 0x000fe20006f24270 */
[--C-:B------:R-:W-:Y:S01]  /*14710*/  FFMA.FTZ R180, R84, R5, -R41.reuse ;  /* 0x0000000554b47223 */ /* 0x100fe20000010829 */
        /* <DEDUP_REMOVED lines=9> */
[----:B------:R-:W-:Y:S01]  /*147b0*/  MUFU.EX2 R188, R188 ;  /* 0x000000bc00bc7308 */ /* 0x000fe20000000800 */
[----:B------:R-:W-:Y:S01]  /*147c0*/  ISETP.GT.AND P1, PT, R33, 0x50, !P6 ;  /* 0x000000502100780c */ /* 0x000fe20007724270 */
[--C-:B------:R-:W-:Y:S01]  /*147d0*/  FFMA.FTZ R98, R98, R5, -R41.reuse ;  /* 0x0000000562627223 */ /* 0x100fe20000010829 */
[----:B------:R-:W-:Y:S01]  /*147e0*/  FMNMX.FTZ R13, R4, R13, !PT ;  /* 0x0000000d040d7209 */ /* 0x000fe20007810000 */
[-CC-:B------:R-:W-:Y:S01]  /*147f0*/  FFMA.FTZ R184, R94, R5.reuse, -R41.reuse ;  /* 0x000000055eb87223 */ /* 0x180fe20000010829 */
[----:B------:R-:W-:Y:S01]  /*14800*/  ISETP.LT.OR P1, PT, R96, 0x51, P1 ;  /* 0x000000516000780c */ /* 0x000fe20000f21670 */
[--C-:B------:R-:W-:Y:S01]  /*14810*/  FFMA.FTZ R92, R92, R5, -R41.reuse ;  /* 0x000000055c5c7223 */ /* 0x100fe20000010829 */
[----:B------:R-:W-:Y:S01]  /*14820*/  FMNMX.FTZ R13, R12, R13, !PT ;  /* 0x0000000d0c0d7209 */ /* 0x000fe20007810000 */
[----:B------:R-:W0:Y:S01]  /*14830*/  MUFU.EX2 R9, R102 ;  /* 0x0000006600097308 */ /* 0x000e220000000800 */
[----:B------:R-:W-:Y:S01]  /*14840*/  ISETP.NE.AND P5, PT, R47, RZ, PT ;  /* 0x000000ff2f00720c */ /* 0x000fe20003fa5270 */
[--C-:B------:R-:W-:Y:S01]  /*14850*/  FFMA.FTZ R186, R90, R5, -R41.reuse ;  /* 0x000000055aba7223 */ /* 0x100fe20000010829 */
[----:B------:R-:W-:Y:S01]  /*14860*/  FMNMX.FTZ R13, R54, R13, !PT ;  /* 0x0000000d360d7209 */ /* 0x000fe20007810000 */
[-CC-:B------:R-:W-:Y:S01]  /*14870*/  FFMA.FTZ R88, R88, R5.reuse, -R41.reuse ;  /* 0x0000000558587223 */ /* 0x180fe20000010829 */
[----:B------:R-:W-:Y:S01]  /*14880*/  FSEL R84, R21, -INF , !P1 ;  /* 0xff80000015547808 */ /* 0x000fe20004800000 */
[--C-:B------:R-:W-:Y:S01]  /*14890*/  FFMA.FTZ R21, R86, R5, -R41.reuse ;  /* 0x0000000556157223 */ /* 0x100fe20000010829 */
[----:B------:R-:W-:Y:S01]  /*148a0*/  FMNMX.FTZ R15, R14, R13, !PT ;  /* 0x0000000d0e0f7209 */ /* 0x000fe20007810000 */
[-CC-:B------:R-:W-:Y:S01]  /*148b0*/  FFMA.FTZ R182, R64, R5.reuse, -R41.reuse ;  /* 0x0000000540b67223 */ /* 0x180fe20000010829 */
        /* <DEDUP_REMOVED lines=12> */
[-CC-:B------:R-:W-:Y:S01]  /*14980*/  FFMA.FTZ R35, R34, R5.reuse, -R41.reuse ;  /* 0x0000000522237223 */ /* 0x180fe20000010829 */
[--C-:B------:R-:W-:Y:S01]  /*14990*/  FFMA.FTZ R168, R32, R5, -R41.reuse ;  /* 0x0000000520a87223 */ /* 0x100fe20000010829 */
[----:B------:R-:W-:Y:S01]  /*149a0*/  FMNMX.FTZ R27, R66, R15, !PT ;  /* 0x0000000f421b7209 */ /* 0x000fe20007810000 */
[----:B------:R-:W-:Y:S01]  /*149b0*/  FFMA.FTZ R37, R30, R5, -R41 ;  /* 0x000000051e257223 */ /* 0x000fe20000010829 */
[----:B------:R-:W1:Y:S01]  /*149c0*/  MUFU.EX2 R190, R190 ;  /* 0x000000be00be7308 */ /* 0x000e620000000800 */
[----:B------:R-:W-:-:S02]  /*149d0*/  ISETP.NE.AND P5, PT, R85, 0x1, PT ;  /* 0x000000015500780c */ /* 0x000fc40003fa5270 */
[----:B------:R-:W-:-:S04]  /*149e0*/  FMNMX.FTZ R27, R68, R27, !PT ;  /* 0x0000001b441b7209 */ /* 0x000fc80007810000 */
[----:B------:R-:W-:Y:S01]  /*149f0*/  FMNMX.FTZ R27, R70, R27, !PT ;  /* 0x0000001b461b7209 */ /* 0x000fe20007810000 */
[----:B------:R-:W2:Y:S03]  /*14a00*/  MUFU.EX2 R13, R98 ;  /* 0x00000062000d7308 */ /* 0x000ea60000000800 */
[----:B------:R-:W-:-:S03]  /*14a10*/  FMNMX.FTZ R27, R74, R27, !PT ;  /* 0x0000001b4a1b7209 */ /* 0x000fc60007810000 */
[----:B------:R-:W3:Y:S01]  /*14a20*/  @P5 LDC R30, c[0x0][0x44c] ;  /* 0x00011300ff1e5b82 */ /* 0x000ee20000000800 */
[----:B------:R-:W-:Y:S01]  /*14a30*/  FMNMX.FTZ R29, R76, R27, !PT ;  /* 0x0000001b4c1d7209 */ /* 0x000fe20007810000 */
[----:B------:R-:W4:Y:S03]  /*14a40*/  MUFU.EX2 R184, R184 ;  /* 0x000000b800b87308 */ /* 0x000f260000000800 */
[----:B------:R-:W-:-:S03]  /*14a50*/  FMNMX.FTZ R29, R78, R29, !PT ;  /* 0x0000001d4e1d7209 */ /* 0x000fc60007810000 */
[----:B------:R-:W5:Y:S01]  /*14a60*/  @P5 LDC R47, c[0x0][0x450] ;  /* 0x00011400ff2f5b82 */ /* 0x000f620000000800 */
[----:B------:R-:W-:Y:S01]  /*14a70*/  FMNMX.FTZ R29, R80, R29, !PT ;  /* 0x0000001d501d7209 */ /* 0x000fe20007810000 */
[----:B------:R-:W4:Y:S03]  /*14a80*/  MUFU.EX2 R15, R92 ;  /* 0x0000005c000f7308 */ /* 0x000f260000000800 */
[----:B------:R-:W-:-:S04]  /*14a90*/  FMNMX.FTZ R29, R82, R29, !PT ;  /* 0x0000001d521d7209 */ /* 0x000fc80007810000 */
[----:B------:R-:W-:Y:S01]  /*14aa0*/  FMNMX.FTZ R29, R84, R29, !PT ;  /* 0x0000001d541d7209 */ /* 0x000fe20007810000 */
[----:B------:R-:W4:Y:S03]  /*14ab0*/  MUFU.EX2 R186, R186 ;  /* 0x000000ba00ba7308 */ /* 0x000f260000000800 */
[----:B------:R-:W-:Y:S01]  /*14ac0*/  FMNMX.FTZ R29, R20, R29, !PT ;  /* 0x0000001d141d7209 */ /* 0x000fe20007810000 */
[----:B---3--:R-:W-:-:S03]  /*14ad0*/  @P5 IMAD.HI.U32 R30, R83, R30, RZ ;  /* 0x0000001e531e5227 */ /* 0x008fc600078e00ff */
[----:B------:R-:W-:Y:S01]  /*14ae0*/  FMNMX.FTZ R29, R24, R29, !PT ;  /* 0x0000001d181d7209 */ /* 0x000fe20007810000 */
[----:B------:R-:W3:Y:S03]  /*14af0*/  MUFU.EX2 R27, R88 ;  /* 0x00000058001b7308 */ /* 0x000ee60000000800 */
[----:B------:R-:W-:Y:S01]  /*14b00*/  FMNMX.FTZ R0, R86, R29, !PT ;  /* 0x0000001d56007209 */ /* 0x000fe20007810000 */
[----:B------:R-:W-:Y:S01]  /*14b10*/  FFMA.FTZ R29, R50, R5, -R41 ;  /* 0x00000005321d7223 */ /* 0x000fe20000010829 */
[----:B-----5:R-:W-:-:S03]  /*14b20*/  @P5 SHF.R.U32.HI R45, RZ, R47, R30 ;  /* 0x0000002fff2d5219 */ /* 0x020fc6000001161e */
[----:B------:R-:W5:Y:S01]  /*14b30*/  SHFL.BFLY PT, R33, R0, 0x2, 0x1f ;  /* 0x0c401f0000217f89 */ /* 0x000f6200000e0000 */
[----:B------:R-:W-:Y:S01]  /*14b40*/  MUFU.EX2 R180, R180 ;  /* 0x000000b400b47308 */ /* 0x000fe20000000800 */
[----:B------:R-:W-:Y:S02]  /*14b50*/  ISETP.GE.AND P5, PT, R11, 0x1, PT ;  /* 0x000000010b00780c */ /* 0x000fe40003fa6270 */
[----:B------:R-:W-:-:S05]  /*14b60*/  IADD3 R45, R140, R45, RZ ;  /* 0x0000002d8c2d7210 */ /* 0x000fca0007ffe0ff */
[----:B------:R-:W-:Y:S01]  /*14b70*/  MUFU.EX2 R21, R21 ;  /* 0x0000001500157308 */ /* 0x000fe20000000800 */
[----:B------:R-:W-:-:S07]  /*14b80*/  IMAD.IADD R10, R45, 0x1, R10 ;  /* 0x000000012d0a7824 */ /* 0x000fce00078e020a */
[----:B------:R-:W-:Y:S01]  /*14b90*/  MUFU.EX2 R182, R182 ;  /* 0x000000b600b67308 */ /* 0x000fe20000000800 */
[----:B-----5:R-:W-:Y:S01]  /*14ba0*/  FMNMX.FTZ R39, R0, R33, !PT ;  /* 0x0000002100277209 */ /* 0x020fe20007810000 */
[----:B------:R-:W-:-:S06]  /*14bb0*/  FFMA.FTZ R33, R38, R5, -R41 ;  /* 0x0000000526217223 */ /* 0x000fcc0000010829 */
[----:B------:R-:W-:Y:S01]  /*14bc0*/  MUFU.EX2 R25, R25 ;  /* 0x0000001900197308 */ /* 0x000fe20000000800 */
[----:B------:R-:W5:Y:S07]  /*14bd0*/  SHFL.BFLY PT, R0, R39, 0x1, 0x1f ;  /* 0x0c201f0027007f89 */ /* 0x000f6e00000e0000 */
[----:B------:R-:W-:Y:S08]  /*14be0*/  MUFU.EX2 R176, R176 ;  /* 0x000000b000b07308 */ /* 0x000ff00000000800 */
[----:B------:R-:W-:Y:S08]  /*14bf0*/  MUFU.EX2 R29, R29 ;  /* 0x0000001d001d7308 */ /* 0x000ff00000000800 */
[----:B------:R-:W-:Y:S01]  /*14c00*/  MUFU.EX2 R178, R178 ;  /* 0x000000b200b27308 */ /* 0x000fe20000000800 */
[----:B-----5:R-:W-:Y:S01]  /*14c10*/  FMNMX.FTZ R0, R39, R0, !PT ;  /* 0x0000000027007209 */ /* 0x020fe20007810000 */
[----:B------:R-:W-:-:S03]  /*14c20*/  FFMA.FTZ R39, R28, R5, -R41 ;  /* 0x000000051c277223 */ /* 0x000fc60000010829 */
[C---:B------:R-:W-:Y:S01]  /*14c30*/  FSETP.NEU.FTZ.AND P1, PT, R0.reuse, -INF , PT ;  /* 0xff8000000000780b */ /* 0x040fe20003f3d000 */
[----:B------:R-:W-:Y:S02]  /*14c40*/  FMUL.FTZ R26, R0, R5 ;  /* 0x00000005001a7220 */ /* 0x000fe40000410000 */
[----:B------:R-:W-:Y:S03]  /*14c50*/  MUFU.EX2 R31, R31 ;  /* 0x0000001f001f7308 */ /* 0x000fe60000000800 */
[----:B------:R-:W-:-:S05]  /*14c60*/  FSEL R41, R26, RZ, P1 ;  /* 0x000000ff1a297208 */ /* 0x000fca0000800000 */
[----:B------:R-:W-:Y:S01]  /*14c70*/  MUFU.EX2 R172, R172 ;  /* 0x000000ac00ac7308 */ /* 0x000fe20000000800 */
[-CC-:B------:R-:W-:Y:S01]  /*14c80*/  FFMA.FTZ R189, R7, R5.reuse, -R41.reuse ;  /* 0x0000000507bd7223 */ /* 0x180fe20000010829 */
[-CC-:B------:R-:W-:Y:S01]  /*14c90*/  FFMA.FTZ R26, R48, R5.reuse, -R41.reuse ;  /* 0x00000005301a7223 */ /* 0x180fe20000010829 */
[-CC-:B------:R-:W-:Y:S01]  /*14ca0*/  FFMA.FTZ R191, R6, R5.reuse, -R41.reuse ;  /* 0x0000000506bf7223 */ /* 0x180fe20000010829 */
[-C--:B------:R-:W-:Y:S01]  /*14cb0*/  FFMA.FTZ R6, R46, R5.reuse, -R41 ;  /* 0x000000052e067223 */ /* 0x080fe20000010829 */
[----:B0-----:R-:W-:Y:S01]  /*14cc0*/  FADD.FTZ R7, R188, R9 ;  /* 0x00000009bc077221 */ /* 0x001fe20000010000 */
[-CC-:B------:R-:W-:Y:S01]  /*14cd0*/  FFMA.FTZ R185, R8, R5.reuse, -R41.reuse ;  /* 0x0000000508b97223 */ /* 0x180fe20000010829 */
[-C--:B------:R-:W-:Y:S01]  /*14ce0*/  FFMA.FTZ R4, R4, R5.reuse, -R41 ;  /* 0x0000000504047223 */ /* 0x080fe20000010829 */
[----:B------:R-:W-:Y:S01]  /*14cf0*/  MUFU.EX2 R189, R189 ;  /* 0x000000bd00bd7308 */ /* 0x000fe20000000800 */
[----:B-1----:R-:W-:Y:S01]  /*14d00*/  FADD.FTZ R8, R190, R7 ;  /* 0x00000007be087221 */ /* 0x002fe20000010000 */
[-CC-:B------:R-:W-:Y:S01]  /*14d10*/  FFMA.FTZ R12, R12, R5.reuse, -R41.reuse ;  /* 0x000000050c0c7223 */ /* 0x180fe20000010829 */
[-CC-:B------:R-:W-:Y:S01]  /*14d20*/  FFMA.FTZ R54, R54, R5.reuse, -R41.reuse ;  /* 0x0000000536367223 */ /* 0x180fe20000010829 */
[-CC-:B------:R-:W-:Y:S01]  /*14d30*/  FFMA.FTZ R14, R14, R5.reuse, -R41.reuse ;  /* 0x000000050e0e7223 */ /* 0x180fe20000010829 */
[----:B--2---:R-:W-:Y:S01]  /*14d40*/  FADD.FTZ R7, R13, R8 ;  /* 0x000000080d077221 */ /* 0x004fe20000010000 */
[-CC-:B------:R-:W-:Y:S01]  /*14d50*/  FFMA.FTZ R58, R58, R5.reuse, -R41.reuse ;  /* 0x000000053a3a7223 */ /* 0x180fe20000010829 */
[-C--:B------:R-:W-:Y:S01]  /*14d60*/  FFMA.FTZ R60, R60, R5.reuse, -R41 ;  /* 0x000000053c3c7223 */ /* 0x080fe20000010829 */
[----:B------:R-:W0:Y:S01]  /*14d70*/  MUFU.EX2 R26, R26 ;  /* 0x0000001a001a7308 */ /* 0x000e220000000800 */
[----:B----4-:R-:W-:Y:S01]  /*14d80*/  FADD.FTZ R28, R184, R7 ;  /* 0x00000007b81c7221 */ /* 0x010fe20000010000 */
[-CC-:B------:R-:W-:Y:S01]  /*14d90*/  FFMA.FTZ R62, R62, R5.reuse, -R41.reuse ;  /* 0x000000053e3e7223 */ /* 0x180fe20000010829 */
[-CC-:B------:R-:W-:Y:S01]  /*14da0*/  FFMA.FTZ R66, R66, R5.reuse, -R41.reuse ;  /* 0x0000000542427223 */ /* 0x180fe20000010829 */
[-CC-:B------:R-:W-:Y:S01]  /*14db0*/  FFMA.FTZ R68, R68, R5.reuse, -R41.reuse ;  /* 0x0000000544447223 */ /* 0x180fe20000010829 */
[----:B------:R-:W-:Y:S01]  /*14dc0*/  FADD.FTZ R43, R15, R28 ;  /* 0x0000001c0f2b7221 */ /* 0x000fe20000010000 */
[-CC-:B------:R-:W-:Y:S01]  /*14dd0*/  FFMA.FTZ R70, R70, R5.reuse, -R41.reuse ;  /* 0x0000000546467223 */ /* 0x180fe20000010829 */
[-C--:B------:R-:W-:Y:S01]  /*14de0*/  FFMA.FTZ R74, R74, R5.reuse, -R41 ;  /* 0x000000054a4a7223 */ /* 0x080fe20000010829 */
[----:B------:R-:W1:Y:S01]  /*14df0*/  MUFU.EX2 R191, R191 ;  /* 0x000000bf00bf7308 */ /* 0x000e620000000800 */
[----:B------:R-:W-:Y:S01]  /*14e00*/  FADD.FTZ R28, R186, R43 ;  /* 0x0000002bba1c7221 */ /* 0x000fe20000010000 */
[-CC-:B------:R-:W-:Y:S01]  /*14e10*/  FFMA.FTZ R76, R76, R5.reuse, -R41.reuse ;  /* 0x000000054c4c7223 */ /* 0x180fe20000010829 */
[-CC-:B------:R-:W-:Y:S01]  /*14e20*/  FFMA.FTZ R78, R78, R5.reuse, -R41.reuse ;  /* 0x000000054e4e7223 */ /* 0x180fe20000010829 */
[-CC-:B------:R-:W-:Y:S01]  /*14e30*/  FFMA.FTZ R80, R80, R5.reuse, -R41.reuse ;  /* 0x0000000550507223 */ /* 0x180fe20000010829 */
[----:B---3--:R-:W-:Y:S01]  /*14e40*/  FADD.FTZ R43, R27, R28 ;  /* 0x0000001c1b2b7221 */ /* 0x008fe20000010000 */
[-CC-:B------:R-:W-:Y:S01]  /*14e50*/  FFMA.FTZ R82, R82, R5.reuse, -R41.reuse ;  /* 0x0000000552527223 */ /* 0x180fe20000010829 */
[-CC-:B------:R-:W-:Y:S01]  /*14e60*/  FFMA.FTZ R84, R84, R5.reuse, -R41.reuse ;  /* 0x0000000554547223 */ /* 0x180fe20000010829 */
[----:B------:R-:W2:Y:S01]  /*14e70*/  MUFU.EX2 R6, R6 ;  /* 0x0000000600067308 */ /* 0x000ea20000000800 */
[----:B0-----:R-:W-:Y:S01]  /*14e80*/  FADD.FTZ R8, R189, R26 ;  /* 0x0000001abd087221 */ /* 0x001fe20000010000 */
[-CC-:B------:R-:W-:Y:S01]  /*14e90*/  FFMA.FTZ R20, R20, R5.reuse, -R41.reuse ;  /* 0x0000000514147223 */ /* 0x180fe20000010829 */
[-CC-:B------:R-:W-:Y:S01]  /*14ea0*/  FFMA.FTZ R24, R24, R5.reuse, -R41.reuse ;  /* 0x0000000518187223 */ /* 0x180fe20000010829 */
[----:B------:R-:W-:Y:S01]  /*14eb0*/  F2FP.F16.F32.PACK_AB R188, R9, R188 ;  /* 0x000000bc09bc723e */ /* 0x000fe200000000ff */
[----:B------:R-:W-:Y:S01]  /*14ec0*/  FFMA.FTZ R41, R86, R5, -R41 ;  /* 0x0000000556297223 */ /* 0x000fe20000010829 */
[----:B------:R-:W-:-:S02]  /*14ed0*/  F2FP.F16.F32.PACK_AB R190, R13, R190 ;  /* 0x000000be0dbe723e */ /* 0x000fc400000000ff */
[----:B------:R-:W0:Y:S01]  /*14ee0*/  MUFU.EX2 R185, R185 ;  /* 0x000000b900b97308 */ /* 0x000e220000000800 */
[----:B-1----:R-:W-:Y:S01]  /*14ef0*/  FADD.FTZ R7, R191, R8 ;  /* 0x00000008bf077221 */ /* 0x002fe20000010000 */
[----:B------:R-:W-:Y:S02]  /*14f00*/  F2FP.F16.F32.PACK_AB R184, R15, R184 ;  /* 0x000000b80fb8723e */ /* 0x000fe400000000ff */
[----:B------:R-:W-:Y:S02]  /*14f10*/  F2FP.F16.F32.PACK_AB R186, R27, R186 ;  /* 0x000000ba1bba723e */ /* 0x000fe400000000ff */
[----:B------:R-:W-:Y:S02]  /*14f20*/  F2FP.F16.F32.PACK_AB R189, R26, R189 ;  /* 0x000000bd1abd723e */ /* 0x000fe400000000ff */
[----:B------:R-:W1:Y:S01]  /*14f30*/  MUFU.EX2 R4, R4 ;  /* 0x0000000400047308 */ /* 0x000e620000000800 */
[C---:B--2---:R-:W-:Y:S01]  /*14f40*/  FADD.FTZ R8, R6.reuse, R7 ;  /* 0x0000000706087221 */ /* 0x044fe20000010000 */
[----:B------:R-:W-:-:S06]  /*14f50*/  F2FP.F16.F32.PACK_AB R191, R6, R191 ;  /* 0x000000bf06bf723e */ /* 0x000fcc00000000ff */
[----:B------:R-:W2:Y:S01]  /*14f60*/  MUFU.EX2 R12, R12 ;  /* 0x0000000c000c7308 */ /* 0x000ea20000000800 */
[----:B0-----:R-:W-:Y:S01]  /*14f70*/  FADD.FTZ R7, R185, R8 ;  /* 0x00000008b9077221 */ /* 0x001fe20000010000 */
[----:B------:R-:W-:Y:S01]  /*14f80*/  FADD.FTZ R8, R180, R43 ;  /* 0x0000002bb4087221 */ /* 0x000fe20000010000 */
[----:B------:R-:W-:-:S03]  /*14f90*/  F2FP.F16.F32.PACK_AB R180, R21, R180 ;  /* 0x000000b415b4723e */ /* 0x000fc600000000ff */
[----:B------:R-:W-:Y:S02]  /*14fa0*/  FADD.FTZ R43, R21, R8 ;  /* 0x00000008152b7221 */ /* 0x000fe40000010000 */
[----:B------:R-:W0:Y:S01]  /*14fb0*/  MUFU.EX2 R187, R54 ;  /* 0x0000003600bb7308 */ /* 0x000e220000000800 */
[----:B-1----:R-:W-:Y:S01]  /*14fc0*/  FADD.FTZ R7, R4, R7 ;  /* 0x0000000704077221 */ /* 0x002fe20000010000 */
[----:B------:R-:W-:Y:S01]  /*14fd0*/  FADD.FTZ R28, R182, R43 ;  /* 0x0000002bb61c7221 */ /* 0x000fe20000010000 */
[----:B------:R-:W-:Y:S02]  /*14fe0*/  F2FP.F16.F32.PACK_AB R185, R4, R185 ;  /* 0x000000b904b9723e */ /* 0x000fe400000000ff */
[C---:B------:R-:W-:Y:S01]  /*14ff0*/  F2FP.F16.F32.PACK_AB R182, R25.reuse, R182 ;  /* 0x000000b619b6723e */ /* 0x040fe200000000ff */
[----:B------:R-:W-:Y:S02]  /*15000*/  FADD.FTZ R43, R25, R28 ;  /* 0x0000001c192b7221 */ /* 0x000fe40000010000 */
[----:B------:R-:W1:Y:S01]  /*15010*/  MUFU.EX2 R14, R14 ;  /* 0x0000000e000e7308 */ /* 0x000e620000000800 */
[----:B--2---:R-:W-:Y:S01]  /*15020*/  FADD.FTZ R8, R12, R7 ;  /* 0x000000070c087221 */ /* 0x004fe20000010000 */
[----:B------:R-:W-:Y:S01]  /*15030*/  FADD.FTZ R28, R176, R43 ;  /* 0x0000002bb01c7221 */ /* 0x000fe20000010000 */
[----:B------:R-:W-:-:S03]  /*15040*/  F2FP.F16.F32.PACK_AB R176, R29, R176 ;  /* 0x000000b01db0723e */ /* 0x000fc600000000ff */
[----:B------:R-:W-:Y:S02]  /*15050*/  FADD.FTZ R43, R29, R28 ;  /* 0x0000001c1d2b7221 */ /* 0x000fe40000010000 */
[----:B------:R-:W2:Y:S01]  /*15060*/  MUFU.EX2 R181, R58 ;  /* 0x0000003a00b57308 */ /* 0x000ea20000000800 */
[----:B0-----:R-:W-:Y:S01]  /*15070*/  FADD.FTZ R7, R187, R8 ;  /* 0x00000008bb077221 */ /* 0x001fe20000010000 */
[----:B------:R-:W-:Y:S01]  /*15080*/  FADD.FTZ R28, R178, R43 ;  /* 0x0000002bb21c7221 */ /* 0x000fe20000010000 */
[----:B------:R-:W-:Y:S02]  /*15090*/  F2FP.F16.F32.PACK_AB R178, R31, R178 ;  /* 0x000000b21fb2723e */ /* 0x000fe400000000ff */
[----:B------:R-:W-:Y:S01]  /*150a0*/  F2FP.F16.F32.PACK_AB R187, R187, R12 ;  /* 0x0000000cbbbb723e */ /* 0x000fe200000000ff */
[----:B------:R-:W-:Y:S02]  /*150b0*/  FADD.FTZ R43, R31, R28 ;  /* 0x0000001c1f2b7221 */ /* 0x000fe40000010000 */
[----:B------:R-:W0:Y:S01]  /*150c0*/  MUFU.EX2 R60, R60 ;  /* 0x0000003c003c7308 */ /* 0x000e220000000800 */
[----:B-1----:R-:W-:Y:S01]  /*150d0*/  FADD.FTZ R8, R14, R7 ;  /* 0x000000070e087221 */ /* 0x002fe20000010000 */
[----:B------:R-:W-:-:S06]  /*150e0*/  FADD.FTZ R28, R172, R43 ;  /* 0x0000002bac1c7221 */ /* 0x000fcc0000010000 */
        /* <DEDUP_REMOVED lines=51> */
[----:B------:R-:W-:Y:S01]  /*15420*/  F2FP.F16.F32.PACK_AB R171, R41, R24 ;  /* 0x0000001829ab723e */ /* 0x000fe200000000ff */
[----:B------:R-:W-:Y:S02]  /*15430*/  VIADD R4, R72, 0xfffffffe ;  /* 0xfffffffe48047836 */ /* 0x000fe40000000000 */
[C---:B--2---:R-:W-:Y:S01]  /*15440*/  FADD.FTZ R8, R39.reuse, R20 ;  /* 0x0000001427087221 */ /* 0x044fe20000010000 */
[----:B------:R-:W-:Y:S01]  /*15450*/  F2FP.F16.F32.PACK_AB R170, R39, R170 ;  /* 0x000000aa27aa723e */ /* 0x000fe200000000ff */
        /* <DEDUP_REMOVED lines=12> */
.L_x_5069:
[----:B------:R-:W-:-:S13]  /*15520*/  ISETP.NE.AND P1, PT, R11, 0x1, PT ;  /* 0x000000010b00780c */ /* 0x000fda0003f25270 */
[----:B------:R-:W0:Y:S02]  /*15530*/  @P1 LDC.64 R12, c[0x0][0x9e8] ;  /* 0x00027a00ff0c1b82 */ /* 0x000e240000000a00 */
[----:B0-----:R-:W-:-:S05]  /*15540*/  @P1 IMAD.HI.U32 R12, R6, R12, RZ ;  /* 0x0000000c060c1227 */ /* 0x001fca00078e00ff */
[----:B------:R-:W-:-:S07]  /*15550*/  @P1 SHF.R.U32.HI R6, RZ, R13, R12 ;  /* 0x0000000dff061219 */ /* 0x000fce000001160c */
.L_x_5070:
[----:B------:R-:W-:Y:S05]  /*15560*/  BSYNC B0 ;  /* 0x0000000000007941 */ /* 0x000fea0003800000 */
.L_x_5068:
[----:B------:R-:W-:-:S05]  /*15570*/  IMAD R11, R6, R11, R11 ;  /* 0x0000000b060b7224 */ /* 0x000fca00078e020b */
[----:B------:R-:W-:-:S07]  /*15580*/  VIMNMX R10, R10, R11, PT ;  /* 0x0000000b0a0a7248 */ /* 0x000fce0003fe0100 */
.L_x_5067:
[----:B------:R-:W2:Y:S01]  /*15590*/  LDL R12, [R1+0x3c] ;  /* 0x00003c00010c7983 */ /* 0x000ea20000100800 */
[----:B------:R-:W-:Y:S01]  /*155a0*/  IMAD.HI R10, R10, 0x2aaaaaab, RZ ;  /* 0x2aaaaaab0a0a7827 */ /* 0x000fe200078e02ff */
[----:B------:R-:W-:Y:S01]  /*155b0*/  ULDC UR47, c[0x0][0x9e4] ;  /* 0x00027900002f7ab9 */ /* 0x000fe20000000800 */
[----:B------:R-:W-:Y:S01]  /*155c0*/  ULDC UR46, c[0x0][0x9e4] ;  /* 0x00027900002e7ab9 */ /* 0x000fe20000000800 */
[----:B------:R-:W-:Y:S01]  /*155d0*/  ULDC UR39, c[0x0][0x9d8] ;  /* 0x0002760000277ab9 */ /* 0x000fe20000000800 */
[----:B------:R-:W-:Y:S01]  /*155e0*/  ULDC UR43, c[0x0][0x9d8] ;  /* 0x00027600002b7ab9 */ /* 0x000fe20000000800 */
[----:B------:R-:W-:Y:S01]  /*155f0*/  SHF.R.U32.HI R9, RZ, 0x1f, R10 ;  /* 0x0000001fff097819 */ /* 0x000fe2000001160a */
[----:B------:R-:W-:Y:S01]  /*15600*/  ULDC UR42, c[0x0][0x9d8] ;  /* 0x00027600002a7ab9 */ /* 0x000fe20000000800 */
[----:B------:R-:W-:Y:S01]  /*15610*/  ULDC UR50, c[0x0][0x988] ;  /* 0x0002620000327ab9 */ /* 0x000fe20000000800 */
[----:B------:R-:W-:Y:S01]  /*15620*/  ULDC UR54, c[0x0][0x988] ;  /* 0x0002620000367ab9 */ /* 0x000fe20000000800 */
[----:B------:R-:W-:Y:S01]  /*15630*/  LEA.HI.SX32 R9, R10, R9, 0x1c ;  /* 0x000000090a097211 */ /* 0x000fe200078fe2ff */
[----:B------:R-:W-:Y:S01]  /*15640*/  ULDC UR51, c[0x0][0x988] ;  /* 0x0002620000337ab9 */ /* 0x000fe20000000800 */
[----:B------:R-:W-:Y:S01]  /*15650*/  ULDC UR58, c[0x0][0x9e0] ;  /* 0x00027800003a7ab9 */ /* 0x000fe20000000800 */
[----:B------:R-:W-:Y:S01]  /*15660*/  ULDC UR55, c[0x0][0x9e0] ;  /* 0x0002780000377ab9 */ /* 0x000fe20000000800 */
[----:B------:R-:W-:Y:S01]  /*15670*/  BSSY B1, `(.L_x_5071) ;  /* 0x00003fb000017945 */ /* 0x000fe20003800000 */
[----:B------:R-:W-:Y:S01]  /*15680*/  MOV R6, 0x3f800000 ;  /* 0x3f80000000067802 */ /* 0x000fe20000000f00 */
[----:B------:R-:W-:Y:S01]  /*15690*/  IMAD.MOV.U32 R11, RZ, RZ, 0x3f800000 ;  /* 0x3f800000ff0b7424 */ /* 0x000fe200078e00ff */
        /* <DEDUP_REMOVED lines=48> */
[----:B--2---:R-:W-:-:S04]  /*159a0*/  VIMNMX R226, R12, R9, !PT ;  /* 0x000000090ce27248 */ /* 0x004fc80007fe0100 */
[----:B------:R-:W-:-:S13]  /*159b0*/  ISETP.GE.AND P1, PT, R4, R226, PT ;  /* 0x000000e20400720c */ /* 0x000fda0003f26270 */
[----:B------:R-:W-:Y:S05]  /*159c0*/  @!P1 BRA `(.L_x_5072) ;  /* 0x0000003c00149947 */ /* 0x000fea0003800000 */
[----:B------:R-:W-:Y:S01]  /*159d0*/  BSSY B0, `(.L_x_5073) ;  /* 0x00003c0000007945 */ /* 0x000fe20003800000 */
[----:B------:R-:W-:Y:S02]  /*159e0*/  IMAD.MOV.U32 R6, RZ, RZ, 0x3f800000 ;  /* 0x3f800000ff067424 */ /* 0x000fe400078e00ff */
[----:B------:R-:W-:-:S07]  /*159f0*/  IMAD.MOV.U32 R119, RZ, RZ, RZ ;  /* 0x000000ffff777224 */ /* 0x000fce00078e00ff */
.L_x_5094:
[----:B------:R-:W-:-:S05]  /*15a00*/  VIADD R9, R193, 0x1 ;  /* 0x00000001c1097836 */ /* 0x000fca0000000000 */
[----:B------:R-:W-:-:S04]  /*15a10*/  ISETP.NE.AND P1, PT, R9, 0x2, PT ;  /* 0x000000020900780c */ /* 0x000fc80003f25270 */
[----:B------:R-:W-:Y:S02]  /*15a20*/  SEL R5, RZ, 0x1, P1 ;  /* 0x00000001ff057807 */ /* 0x000fe40000800000 */
[----:B------:R-:W-:Y:S02]  /*15a30*/  SEL R9, R9, RZ, P1 ;  /* 0x000000ff09097207 */ /* 0x000fe40000800000 */
[----:B------:R-:W-:Y:S01]  /*15a40*/  LOP3.LUT R12, R198, R5, RZ, 0x3c, !PT ;  /* 0x00000005c60c7212 */ /* 0x000fe200078e3cff */
[----:B------:R-:W-:Y:S06]  /*15a50*/  @!P0 BRA `(.L_x_5074) ;  /* 0x0000000000048947 */ /* 0x000fec0003800000 */
[----:B------:R-:W-:Y:S01]  /*15a60*/  BPT.TRAP 0x1 ;  /* 0x000000040000795c */ /* 0x000fe20000300000 */
.L_x_5074:
[----:B------:R-:W-:Y:S02]  /*15a70*/  LEA R5, R9, R2, 0x3 ;  /* 0x0000000209057211 */ /* 0x000fe400078e18ff */
[----:B------:R-:W-:-:S04]  /*15a80*/  SHF.L.U32 R10, R12, 0x1f, RZ ;  /* 0x0000001f0c0a7819 */ /* 0x000fc800000006ff */
[----:B------:R0:W1:Y:S01]  /*15a90*/  SYNCS.PHASECHK.TRANS64.TRYWAIT P1, [R5+URZ+0x30830], R10 ;  /* 0x0308300a050075a7 */ /* 0x000062000802017f */
[----:B------:R-:W-:Y:S05]  /*15aa0*/  @!P0 BRA `(.L_x_5075) ;  /* 0x0000000000048947 */ /* 0x000fea0003800000 */
[----:B------:R-:W-:Y:S01]  /*15ab0*/  BPT.TRAP 0x1 ;  /* 0x000000040000795c */ /* 0x000fe20000300000 */
.L_x_5075:
[----:B------:R-:W-:Y:S01]  /*15ac0*/  IMAD R126, R9, 0x900, R217 ;  /* 0x00000900097e7824 */ /* 0x000fe200078e02d9 */
[----:B------:R-:W-:Y:S03]  /*15ad0*/  BSSY B2, `(.L_x_5076) ;  /* 0x0000006000027945 */ /* 0x000fe60003800000 */
[C---:B------:R-:W-:Y:S02]  /*15ae0*/  VIADD R122, R126.reuse, 0x2 ;  /* 0x000000027e7a7836 */ /* 0x040fe40000000000 */
[----:B------:R-:W-:Y:S01]  /*15af0*/  VIADD R124, R126, 0x4 ;  /* 0x000000047e7c7836 */ /* 0x000fe20000000000 */
[----:B-1----:R-:W-:Y:S06]  /*15b00*/  @P1 BRA `(.L_x_5077) ;  /* 0x0000000000081947 */ /* 0x002fec0003800000 */
[----:B------:R-:W1:Y:S02]  /*15b10*/  SYNCS.PHASECHK.TRANS64.TRYWAIT P1, [R5+URZ+0x30830], R10 ;  /* 0x0308300a050075a7 */ /* 0x000e64000802017f */
[----:B-1----:R-:W-:Y:S05]  /*15b20*/  @!P1 BRA `(.L_x_5078) ;  /* 0x00000164003c9947 */ /* 0x002fea0003800000 */
.L_x_5077:
[----:B------:R-:W-:Y:S05]  /*15b30*/  BSYNC B2 ;  /* 0x0000000000027941 */ /* 0x000fea0003800000 */
.L_x_5076:
[----:B------:R-:W2:Y:S01]  /*15b40*/  LDL.64 R128, [R1+0x28] ;  /* 0x0000280001807983 */ /* 0x000ea20000100a00 */
[----:B------:R-:W-:Y:S01]  /*15b50*/  IMAD.MOV.U32 R120, RZ, RZ, R126 ;  /* 0x000000ffff787224 */ /* 0x000fe200078e007e */
[----:B------:R-:W-:Y:S01]  /*15b60*/  MOV R209, UR46 ;  /* 0x0000002e00d17c02 */ /* 0x000fe20008000f00 */
[----:B------:R-:W-:Y:S01]  /*15b70*/  IMAD.MOV.U32 R121, RZ, RZ, 0x40000040 ;  /* 0x40000040ff797424 */ /* 0x000fe200078e00ff */
[----:B------:R-:W-:Y:S01]  /*15b80*/  R2UR UR46, R122 ;  /* 0x000000007a2e72ca */ /* 0x000fe200000e0000 */
[----:B------:R-:W-:Y:S01]  /*15b90*/  IMAD.MOV.U32 R122, RZ, RZ, R124 ;  /* 0x000000ffff7a7224 */ /* 0x000fe200078e007c */
[----:B------:R-:W-:Y:S01]  /*15ba0*/  MOV R213, UR50 ;  /* 0x0000003200d57c02 */ /* 0x000fe20008000f00 */
[----:B------:R-:W-:Y:S01]  /*15bb0*/  VIADD R124, R126, 0x300 ;  /* 0x000003007e7c7836 */ /* 0x000fe20000000000 */
[----:B------:R-:W-:Y:S01]  /*15bc0*/  R2UR UR50, R120 ;  /* 0x00000000783272ca */ /* 0x000fe200000e0000 */
[----:B------:R-:W-:Y:S01]  /*15bd0*/  IMAD.MOV.U32 R123, RZ, RZ, 0x40000040 ;  /* 0x40000040ff7b7424 */ /* 0x000fe200078e00ff */
[----:B------:R-:W-:Y:S01]  /*15be0*/  IADD3 R120, R126, 0x6, RZ ;  /* 0x000000067e787810 */ /* 0x000fe20007ffe0ff */
[----:B------:R-:W-:Y:S01]  /*15bf0*/  IMAD.MOV.U32 R125, RZ, RZ, 0x40000040 ;  /* 0x40000040ff7d7424 */ /* 0x000fe200078e00ff */
[----:B------:R-:W-:Y:S01]  /*15c00*/  MOV R21, UR42 ;  /* 0x0000002a00157c02 */ /* 0x000fe20008000f00 */
[----:B------:R-:W-:Y:S01]  /*15c10*/  IMAD.MOV.U32 R127, RZ, RZ, 0x40000040 ;  /* 0x40000040ff7f7424 */ /* 0x000fe200078e00ff */
[----:B------:R-:W-:Y:S01]  /*15c20*/  MOV R13, UR38 ;  /* 0x00000026000d7c02 */ /* 0x000fe20008000f00 */
[-C--:B------:R-:W-:Y:S01]  /*15c30*/  FMUL.FTZ R24, R24, R11.reuse ;  /* 0x0000000b18187220 */ /* 0x080fe20000410000 */
[----:B------:R-:W-:Y:S01]  /*15c40*/  R2UR UR42, R122 ;  /* 0x000000007a2a72ca */ /* 0x000fe200000e0000 */
[----:B------:R-:W-:Y:S01]  /*15c50*/  VIADD R122, R126, 0x302 ;  /* 0x000003027e7a7836 */ /* 0x000fe20000000000 */
[----:B------:R-:W-:Y:S01]  /*15c60*/  R2UR UR34, R124 ;  /* 0x000000007c2272ca */ /* 0x000fe200000e0000 */
[----:B------:R-:W-:Y:S01]  /*15c70*/  VIADD R124, R126, 0x306 ;  /* 0x000003067e7c7836 */ /* 0x000fe20000000000 */
[----:B------:R-:W-:Y:S01]  /*15c80*/  R2UR UR38, R120 ;  /* 0x00000000782672ca */ /* 0x000fe200000e0000 */
[-C--:B------:R-:W-:Y:S01]  /*15c90*/  FMUL.FTZ R25, R25, R11.reuse ;  /* 0x0000000b19197220 */ /* 0x080fe20000410000 */
[----:B------:R-:W-:Y:S01]  /*15ca0*/  IADD3 R120, R126, 0x304, RZ ;  /* 0x000003047e787810 */ /* 0x000fe20007ffe0ff */
[-C--:B------:R-:W-:Y:S01]  /*15cb0*/  FMUL.FTZ R28, R28, R11.reuse ;  /* 0x0000000b1c1c7220 */ /* 0x080fe20000410000 */
[----:B------:R-:W-:Y:S01]  /*15cc0*/  MOV R212, UR51 ;  /* 0x0000003300d47c02 */ /* 0x000fe20008000f00 */
        /* <DEDUP_REMOVED lines=8> */
[----:B------:R-:W-:Y:S01]  /*15d50*/  VIADD R120, R126, 0x600 ;  /* 0x000006007e787836 */ /* 0x000fe20000000000 */
[----:B------:R-:W-:Y:S01]  /*15d60*/  R2UR UR22, R124 ;  /* 0x000000007c1672ca */ /* 0x000fe200000e0000 */
[C---:B------:R-:W-:Y:S01]  /*15d70*/  VIADD R124, R126.reuse, 0x604 ;  /* 0x000006047e7c7836 */ /* 0x040fe20000000000 */
[----:B------:R-:W-:Y:S01]  /*15d80*/  R2UR UR51, R121 ;  /* 0x00000000793372ca */ /* 0x000fe200000e0000 */
[-C--:B------:R-:W-:Y:S01]  /*15d90*/  FMUL.FTZ R37, R37, R11.reuse ;  /* 0x0000000b25257220 */ /* 0x080fe20000410000 */
[C---:B------:R-:W-:Y:S01]  /*15da0*/  IADD3 R122, R126.reuse, 0x602, RZ ;  /* 0x000006027e7a7810 */ /* 0x040fe20007ffe0ff */
[----:B------:R-:W-:Y:S01]  /*15db0*/  VIADD R126, R126, 0x606 ;  /* 0x000006067e7e7836 */ /* 0x000fe20000000000 */
[----:B------:R-:W-:Y:S01]  /*15dc0*/  MOV R208, UR47 ;  /* 0x0000002f00d07c02 */ /* 0x000fe20008000f00 */
[-C--:B------:R-:W-:Y:S01]  /*15dd0*/  FMUL.FTZ R40, R40, R11.reuse ;  /* 0x0000000b28287220 */ /* 0x080fe20000410000 */
[----:B------:R-:W-:Y:S01]  /*15de0*/  MOV R20, UR43 ;  /* 0x0000002b00147c02 */ /* 0x000fe20008000f00 */
[-C--:B------:R-:W-:Y:S01]  /*15df0*/  FMUL.FTZ R41, R41, R11.reuse ;  /* 0x0000000b29297220 */ /* 0x080fe20000410000 */
[----:B01----:R-:W-:Y:S01]  /*15e00*/  MOV R10, UR39 ;  /* 0x00000027000a7c02 */ /* 0x003fe20008000f00 */
        /* <DEDUP_REMOVED lines=109> */
[----:B------:R-:W-:-:S11]  /*164e0*/  WARPGROUP.ARRIVE ;  /* 0x00000000000079c5 */ /* 0x000fd60000000000 */
[----:B------:R-:W-:Y:S01]  /*164f0*/  HGMMA.64x96x16.F32 R120, gdesc[UR48], RZ, !UPT, gsb0 ;  /* 0x01600000307879f0 */ /* 0x000fe2000c0008ff */
[----:B------:R-:W-:Y:S02]  /*16500*/  R2UR UR51, R212 ;  /* 0x00000000d43372ca */ /* 0x000fe400000e0000 */
[----:B------:R-:W-:Y:S02]  /*16510*/  R2UR UR50, R213 ;  /* 0x00000000d53272ca */ /* 0x000fe400000e0000 */
[----:B------:R-:W2:Y:S01]  /*16520*/  LDL.64 R212, [R1+0x20] ;  /* 0x0000200001d47983 */ /* 0x000ea20000100a00 */
[----:B------:R-:W-:Y:S02]  /*16530*/  WARPGROUP.DEPBAR.LE gsb0, 0x0 ;  /* 0x00008000000079c5 */ /* 0x000fe40000010000 */
[----:B------:R-:W-:Y:S01]  /*16540*/  WARPGROUP.ARRIVE ;  /* 0x00000000000079c5 */ /* 0x000fe20000000000 */
[----:B--2---:R-:W-:Y:S02]  /*16550*/  R2UR UR44, R212 ;  /* 0x00000000d42c72ca */ /* 0x004fe400000e0000 */
[----:B------:R-:W-:-:S02]  /*16560*/  R2UR UR45, R213 ;  /* 0x00000000d52d72ca */ /* 0x000fc400000e0000 */
[----:B------:R-:W-:Y:S01]  /*16570*/  R2UR UR49, R214 ;  /* 0x00000000d63172ca */ /* 0x000fe200000e0000 */
[----:B------:R-:W2:Y:S10]  /*16580*/  LDL.64 R212, [R1] ;  /* 0x0000000001d47983 */ /* 0x000eb40000100a00 */
[----:B------:R-:W-:Y:S01]  /*16590*/  HGMMA.64x96x16.F32 R120, gdesc[UR44], R120, gsb0 ;  /* 0x016000002c7879f0 */ /* 0x000fe20008000878 */
[----:B------:R-:W-:-:S02]  /*165a0*/  R2UR UR45, R210 ;  /* 0x00000000d22d72ca */ /* 0x000fc400000e0000 */
[----:B------:R-:W-:Y:S02]  /*165b0*/  R2UR UR44, R211 ;  /* 0x00000000d32c72ca */ /* 0x000fe400000e0000 */
[----:B------:R-:W3:Y:S01]  /*165c0*/  LDL.64 R210, [R1+0x18] ;  /* 0x0000180001d27983 */ /* 0x000ee20000100a00 */
[----:B------:R-:W-:Y:S02]  /*165d0*/  R2UR UR47, R208 ;  /* 0x00000000d02f72ca */ /* 0x000fe400000e0000 */
[----:B------:R-:W-:Y:S02]  /*165e0*/  R2UR UR46, R209 ;  /* 0x00000000d12e72ca */ /* 0x000fe400000e0000 */
[----:B------:R-:W4:Y:S01]  /*165f0*/  LDL.64 R208, [R1+0x10] ;  /* 0x0000100001d07983 */ /* 0x000f220000100a00 */
[----:B------:R-:W-:-:S03]  /*16600*/  R2UR UR48, R215 ;  /* 0x00000000d73072ca */ /* 0x000fc600000e0000 */
[----:B------:R-:W5:Y:S01]  /*16610*/  LDL.64 R214, [R1+0x8] ;  /* 0x0000080001d67983 */ /* 0x000f620000100a00 */
[----:B------:R-:W-:Y:S02]  /*16620*/  WARPGROUP.DEPBAR.LE gsb0, 0x0 ;  /* 0x00008000000079c5 */ /* 0x000fe40000010000 */
[----:B------:R-:W-:Y:S01]  /*16630*/  WARPGROUP.ARRIVE ;  /* 0x00000000000079c5 */ /* 0x000fe20000000000 */
[----:B---3--:R-:W-:Y:S02]  /*16640*/  R2UR UR40, R210 ;  /* 0x00000000d22872ca */ /* 0x008fe400000e0000 */
[----:B------:R-:W-:-:S13]  /*16650*/  R2UR UR41, R211 ;  /* 0x00000000d32972ca */ /* 0x000fda00000e0000 */
[----:B------:R-:W-:Y:S01]  /*16660*/  HGMMA.64x96x16.F32 R120, gdesc[UR40], R120, gsb0 ;  /* 0x01600000287879f0 */ /* 0x000fe20008000878 */
[----:B----4-:R-:W-:Y:S02]  /*16670*/  R2UR UR36, R208 ;  /* 0x00000000d02472ca */ /* 0x010fe400000e0000 */
[----:B------:R-:W-:Y:S02]  /*16680*/  R2UR UR37, R209 ;  /* 0x00000000d12572ca */ /* 0x000fe400000e0000 */
[----:B-----5:R-:W-:Y:S02]  /*16690*/  R2UR UR32, R214 ;  /* 0x00000000d62072ca */ /* 0x020fe400000e0000 */
[----:B------:R-:W-:Y:S01]  /*166a0*/  R2UR UR33, R215 ;  /* 0x00000000d72172ca */ /* 0x000fe200000e0000 */
[----:B------:R-:W-:Y:S02]  /*166b0*/  WARPGROUP.DEPBAR.LE gsb0, 0x0 ;  /* 0x00008000000079c5 */ /* 0x000fe40000010000 */
[----:B------:R-:W-:-:S06]  /*166c0*/  WARPGROUP.ARRIVE ;  /* 0x00000000000079c5 */ /* 0x000fcc0000000000 */
[----:B------:R-:W-:Y:S01]  /*166d0*/  HGMMA.64x96x16.F32 R120, gdesc[UR36], R120, gsb0 ;  /* 0x01600000247879f0 */ /* 0x000fe20008000878 */
[----:B--2---:R-:W-:Y:S02]  /*166e0*/  R2UR UR28, R212 ;  /* 0x00000000d41c72ca */ /* 0x004fe400000e0000 */
[----:B------:R-:W-:Y:S01]  /*166f0*/  R2UR UR29, R213 ;  /* 0x00000000d51d72ca */ /* 0x000fe200000e0000 */
        /* <DEDUP_REMOVED lines=23> */
[----:B------:R-:W-:Y:S02]  /*16870*/  R2UR UR41, R206 ;  /* 0x00000000ce2972ca */ /* 0x000fe400000e0000 */
[----:B------:R-:W-:Y:S01]  /*16880*/  R2UR UR40, R207 ;  /* 0x00000000cf2872ca */ /* 0x000fe200000e0000 */
[----:B------:R-:W-:Y:S02]  /*16890*/  WARPGROUP.DEPBAR.LE gsb0, 0x0 ;  /* 0x00008000000079c5 */ /* 0x000fe40000010000 */
[----:B------:R-:W-:-:S06]  /*168a0*/  WARPGROUP.ARRIVE ;  /* 0x00000000000079c5 */ /* 0x000fcc0000000000 */
[----:B------:R-:W-:Y:S04]  /*168b0*/  HGMMA.64x96x16.F32 R120, gdesc[UR12], R120, gsb0 ;  /* 0x016000000c7879f0 */ /* 0x000fe80008000878 */
        /* <DEDUP_REMOVED lines=15> */
[----:B------:R-:W-:Y:S01]  /*169b0*/  R2UR UR38, R13 ;  /* 0x000000000d2672ca */ /* 0x000fe200000e0000 */
[----:B------:R-:W-:Y:S02]  /*169c0*/  WARPGROUP.DEPBAR.LE gsb0, 0x0 ;  /* 0x00008000000079c5 */ /* 0x000fe40000010000 */
[----:B------:R-:W-:-:S12]  /*169d0*/  @!P0 BRA `(.L_x_5079) ;  /* 0x0000000000048947 */ /* 0x000fd80003800000 */
[----:B------:R-:W-:Y:S01]  /*169e0*/  BPT.TRAP 0x1 ;  /* 0x000000040000795c */ /* 0x000fe20000300000 */
.L_x_5079:
[----:B------:R-:W-:Y:S02]  /*169f0*/  SHF.L.U32 R6, R198, 0x1f, RZ ;  /* 0x0000001fc6067819 */ /* 0x000fe400000006ff */
[----:B------:R-:W-:-:S04]  /*16a00*/  LEA R13, R193, R2, 0x3 ;  /* 0x00000002c10d7211 */ /* 0x000fc800078e18ff */
[----:B------:R0:W1:Y:S01]  /*16a10*/  SYNCS.PHASECHK.TRANS64.TRYWAIT P1, [R13+URZ+0x30850], R6 ;  /* 0x030850060d0075a7 */ /* 0x000062000802017f */
[----:B------:R-:W-:Y:S05]  /*16a20*/  @!P0 BRA `(.L_x_5080) ;  /* 0x0000000000048947 */ /* 0x000fea0003800000 */
[----:B------:R-:W-:Y:S01]  /*16a30*/  BPT.TRAP 0x1 ;  /* 0x000000040000795c */ /* 0x000fe20000300000 */
.L_x_5080:
[----:B------:R-:W-:Y:S04]  /*16a40*/  BSSY B2, `(.L_x_5081) ;  /* 0x0000004000027945 */ /* 0x000fe80003800000 */
[----:B-1----:R-:W-:Y:S05]  /*16a50*/  @P1 BRA `(.L_x_5082) ;  /* 0x0000000000081947 */ /* 0x002fea0003800000 */
[----:B------:R-:W1:Y:S02]  /*16a60*/  SYNCS.PHASECHK.TRANS64.TRYWAIT P1, [R13+URZ+0x30850], R6 ;  /* 0x030850060d0075a7 */ /* 0x000e64000802017f */
[----:B-1----:R-:W-:Y:S05]  /*16a70*/  @!P1 BRA `(.L_x_5083) ;  /* 0x00000154007c9947 */ /* 0x002fea0003800000 */
.L_x_5082:
[----:B------:R-:W-:Y:S05]  /*16a80*/  BSYNC B2 ;  /* 0x0000000000027941 */ /* 0x000fea0003800000 */
.L_x_5081:
[----:B01----:R-:W-:Y:S01]  /*16a90*/  VIADD R6, R2, 0x400 ;  /* 0x0000040002067836 */ /* 0x003fe20000000000 */
[----:B------:R-:W-:Y:S01]  /*16aa0*/  WARPGROUP.ARRIVE ;  /* 0x00000000000079c5 */ /* 0x000fe20000000000 */
[----:B------:R-:W-:Y:S01]  /*16ab0*/  IMAD.MOV.U32 R11, RZ, RZ, 0x40000040 ;  /* 0x40000040ff0b7424 */ /* 0x000fe200078e00ff */
[----:B------:R-:W-:Y:S02]  /*16ac0*/  MOV R15, 0x40000040 ;  /* 0x40000040000f7802 */ /* 0x000fe40000000f00 */
        /* <DEDUP_REMOVED lines=24> */
[C---:B------:R-:W-:Y:S01]  /*16c50*/  VIADD R14, R10.reuse, 0x200 ;  /* 0x000002000a0e7836 */ /* 0x040fe20000000000 */
[----:B------:R-:W-:Y:S01]  /*16c60*/  R2UR UR7, R15 ;  /* 0x000000000f0772ca */ /* 0x000fe200000e0000 */
[----:B------:R-:W-:Y:S02]  /*16c70*/  IMAD.MOV.U32 R15, RZ, RZ, 0x40000040 ;  /* 0x40000040ff0f7424 */ /* 0x000fe400078e00ff */
        /* <DEDUP_REMOVED lines=17> */
.L_x_5084:
[----:B------:R-:W2:Y:S01]  /*16d90*/  LDL R170, [R1+0x30] ;  /* 0x0000300001aa7983 */ /* 0x000ea20000100800 */
[----:B------:R-:W0:Y:S03]  /*16da0*/  LDC R171, c[0x0][0x448] ;  /* 0x00011200ffab7b82 */ /* 0x000e260000000800 */
[----:B------:R-:W2:Y:S04]  /*16db0*/  LDL R169, [R1+0x44] ;  /* 0x0000440001a97983 */ /* 0x000ea80000100800 */
[----:B------:R-:W3:Y:S01]  /*16dc0*/  LDL R168, [R1+0x40] ;  /* 0x0000400001a87983 */ /* 0x000ee20000100800 */
        /* <DEDUP_REMOVED lines=16> */
[----:B0-----:R-:W-:Y:S01]  /*16ed0*/  ISETP.NE.AND P2, PT, R171, 0x1, PT ;  /* 0x00000001ab00780c */ /* 0x001fe20003f45270 */
        /* <DEDUP_REMOVED lines=19> */
[----:B------:R-:W-:Y:S01]  /*17010*/  IMAD R164, R4, -0x60, RZ ;  /* 0xffffffa004a47824 */ /* 0x000fe200078e02ff */
        /* <DEDUP_REMOVED lines=10> */
[----:B------:R-:W-:Y:S01]  /*170c0*/  PRMT R5, R203, 0x654, R5 ;  /* 0x00000654cb057816 */ /* 0x000fe20000000005 */
[----:B------:R-:W-:Y:S01]  /*170d0*/  FMUL.FTZ R152, R159, UR43 ;  /* 0x0000002b9f987c20 */ /* 0x000fe20008410000 */
[----:B------:R-:W-:Y:S01]  /*170e0*/  FMUL.FTZ R157, R160, UR43 ;  /* 0x0000002ba09d7c20 */ /* 0x000fe20008410000 */
[----:B------:R-:W-:Y:S01]  /*170f0*/  FMUL.FTZ R155, R163, UR43 ;  /* 0x0000002ba39b7c20 */ /* 0x000fe20008410000 */
[----:B------:R-:W-:Y:S01]  /*17100*/  FMUL.FTZ R163, R165, UR43 ;  /* 0x0000002ba5a37c20 */ /* 0x000fe20008410000 */
[----:B------:R-:W-:Y:S01]  /*17110*/  FMUL.FTZ R159, R166, UR43 ;  /* 0x0000002ba69f7c20 */ /* 0x000fe20008410000 */
[----:B------:R-:W-:Y:S01]  /*17120*/  FMUL.FTZ R160, R167, UR43 ;  /* 0x0000002ba7a07c20 */ /* 0x000fe20008410000 */
[----:B------:R3:W-:Y:S01]  /*17130*/  SYNCS.ARRIVE.TRANS64.RED.A1T0 RZ, [R5+URZ], RZ ;  /* 0x000000ff05ff79a7 */ /* 0x0007e2000810043f */
[----:B------:R-:W-:Y:S01]  /*17140*/  LOP3.LUT P1, RZ, R22, 0x80000, RZ, 0xc0, !PT ;  /* 0x0008000016ff7812 */ /* 0x000fe2000782c0ff */
        /* <DEDUP_REMOVED lines=29> */
[----:B------:R-:W3:Y:S01]  /*17320*/  MUFU.TANH R146, R146 ;  /* 0x0000009200927308 */ /* 0x000ee20000002400 */
[----:B--2---:R-:W-:-:S07]  /*17330*/  IMAD.IADD R161, R169, 0x1, R170 ;  /* 0x00000001a9a17824 */ /* 0x004fce00078e02aa */
[----:B------:R-:W2:Y:S01]  /*17340*/  MUFU.TANH R143, R143 ;  /* 0x0000008f008f7308 */ /* 0x000ea20000002400 */
[----:B0-----:R-:W-:-:S05]  /*17350*/  @P2 IMAD.HI.U32 R129, R161, R129, RZ ;  /* 0x00000081a1812227 */ /* 0x001fca00078e00ff */
[----:B-1----:R-:W-:Y:S01]  /*17360*/  @P2 SHF.R.U32.HI R161, RZ, R128, R129 ;  /* 0x00000080ffa12219 */ /* 0x002fe20000011681 */
[----:B------:R-:W-:Y:S01]  /*17370*/  VIADD R128, R164, 0x1 ;  /* 0x00000001a4807836 */ /* 0x000fe20000000000 */
[----:B------:R-:W0:Y:S03]  /*17380*/  MUFU.TANH R144, R144 ;  /* 0x0000009000907308 */ /* 0x000e260000002400 */
[----:B------:R-:W1:Y:S01]  /*17390*/  SHFL.IDX PT, R169, R161, RZ, 0x1c1f ;  /* 0x001c1fffa1a97589 */ /* 0x000e6200000e0000 */
[----:B---3--:R-:W-:-:S04]  /*173a0*/  IMAD R5, R168, -0x2, R128 ;  /* 0xfffffffea8057824 */ /* 0x008fc800078e0280 */
[----:B------:R-:W3:Y:S01]  /*173b0*/  MUFU.TANH R149, R149 ;  /* 0x0000009500957308 */ /* 0x000ee20000002400 */
[----:B------:R-:W-:Y:S01]  /*173c0*/  IADD3 R167, -R199, R5, R200 ;  /* 0x00000005c7a77210 */ /* 0x000fe20007ffe1c8 */
[----:B------:R-:W-:-:S03]  /*173d0*/  VIADD R5, R5, 0xffffffff ;  /* 0xffffffff05057836 */ /* 0x000fc60000000000 */
[C---:B------:R-:W-:Y:S01]  /*173e0*/  IADD3 R168, R167.reuse, UR58, RZ ;  /* 0x0000003aa7a87c10 */ /* 0x040fe2000fffe0ff */
[----:B------:R-:W-:Y:S02]  /*173f0*/  VIADD R167, R167, UR38 ;  /* 0x00000026a7a77c36 */ /* 0x000fe40008000000 */
[----:B------:R-:W0:Y:S08]  /*17400*/  MUFU.TANH R150, R150 ;  /* 0x0000009600967308 */ /* 0x000e300000002400 */
[----:B------:R-:W0:Y:S01]  /*17410*/  MUFU.TANH R147, R147 ;  /* 0x0000009300937308 */ /* 0x000e220000002400 */
[----:B-1----:R-:W-:Y:S01]  /*17420*/  IMAD.IADD R166, R168, 0x1, R169 ;  /* 0x00000001a8a67824 */ /* 0x002fe200078e02a9 */
[----:B------:R-:W-:-:S06]  /*17430*/  IADD3 R165, R167, R169, RZ ;  /* 0x000000a9a7a57210 */ /* 0x000fcc0007ffe0ff */
        /* <DEDUP_REMOVED lines=26> */
.L_x_5087:
[----:B------:R-:W-:-:S05]  /*175e0*/  IMAD.U32 R170, RZ, RZ, UR47 ;  /* 0x0000002fffaa7e24 */ /* 0x000fca000f8e00ff */
[----:B------:R-:W-:-:S13]  /*175f0*/  ISETP.NE.AND P1, PT, R170, 0x1, PT ;  /* 0x00000001aa00780c */ /* 0x000fda0003f25270 */
[----:B------:R-:W1:Y:S02]  /*17600*/  @P1 LDC.64 R128, c[0x0][0x9e8] ;  /* 0x00027a00ff801b82 */ /* 0x000e640000000a00 */
[----:B-1----:R-:W-:-:S05]  /*17610*/  @P1 IMAD.HI.U32 R128, R169, R128, RZ ;  /* 0x00000080a9801227 */ /* 0x002fca00078e00ff */
[----:B------:R-:W-:-:S07]  /*17620*/  @P1 SHF.R.U32.HI R169, RZ, R129, R128 ;  /* 0x00000081ffa91219 */ /* 0x000fce0000011680 */
.L_x_5088:
[----:B------:R-:W-:Y:S05]  /*17630*/  BSYNC B2 ;  /* 0x0000000000027941 */ /* 0x000fea0003800000 */
.L_x_5086:
[----:B------:R-:W-:-:S05]  /*17640*/  IMAD R169, R169, R170, R5 ;  /* 0x000000aaa9a97224 */ /* 0x000fca00078e0205 */
[----:B------:R-:W-:Y:S02]  /*17650*/  VIADDMNMX R166, R169, R170, R166, PT ;  /* 0x000000aaa9a67246 */ /* 0x000fe400038001a6 */
[----:B------:R-:W-:-:S07]  /*17660*/  VIMNMX R165, R165, R169, !PT ;  /* 0x000000a9a5a57248 */ /* 0x000fce0007fe0100 */
.L_x_5085:
        /* <DEDUP_REMOVED lines=13> */
[----:B------:R-:W-:Y:S01]  /*17740*/  @P5 LOP3.LUT R22, R22, 0x4, RZ, 0xfc, !PT ;  /* 0x0000000416165812 */ /* 0x000fe200078efcff */
[----:B-1----:R-:W-:Y:S01]  /*17750*/  IMAD.IADD R168, R168, 0x1, R161 ;  /* 0x00000001a8a87824 */ /* 0x002fe200078e02a1 */
        /* <DEDUP_REMOVED lines=9> */
[----:B------:R-:W-:Y:S02]  /*177f0*/  ISETP.GT.AND P3, PT, R165, 0x11, !P4 ;  /* 0x00000011a500780c */ /* 0x000fe40006764270 */
[----:B------:R-:W-:-:S02]  /*17800*/  IADD3 R167, R167, R161, RZ ;  /* 0x000000a1a7a77210 */ /* 0x000fc40007ffe0ff */
        /* <DEDUP_REMOVED lines=75> */
[----:B0-----:R-:W-:Y:S02]  /*17cc0*/  FSEL R150, R150, -INF , !P3 ;  /* 0xff80000096967808 */ /* 0x001fe40005800000 */
        /* <DEDUP_REMOVED lines=49> */
.L_x_5091:
[----:B------:R-:W-:-:S05]  /*17fe0*/  IMAD.U32 R164, RZ, RZ, UR47 ;  /* 0x0000002fffa47e24 */ /* 0x000fca000f8e00ff */
[----:B------:R-:W-:-:S13]  /*17ff0*/  ISETP.NE.AND P6, PT, R164, 0x1, PT ;  /* 0x00000001a400780c */ /* 0x000fda0003fc5270 */
[----:B------:R-:W0:Y:S02]  /*18000*/  @P6 LDC.64 R128, c[0x0][0x9e8] ;  /* 0x00027a00ff806b82 */ /* 0x000e240000000a00 */
[----:B0-----:R-:W-:-:S05]  /*18010*/  @P6 IMAD.HI.U32 R128, R161, R128, RZ ;  /* 0x00000080a1806227 */ /* 0x001fca00078e00ff */
[----:B------:R-:W-:-:S07]  /*18020*/  @P6 SHF.R.U32.HI R161, RZ, R129, R128 ;  /* 0x00000081ffa16219 */ /* 0x000fce0000011680 */
.L_x_5092:
[----:B------:R-:W-:Y:S05]  /*18030*/  BSYNC B2 ;  /* 0x0000000000027941 */ /* 0x000fea0003800000 */
.L_x_5090:
[----:B------:R-:W-:-:S05]  /*18040*/  IMAD R5, R161, R164, R5 ;  /* 0x000000a4a1057224 */ /* 0x000fca00078e0205 */
[----:B------:R-:W-:Y:S02]  /*18050*/  VIADDMNMX R168, R5, R164, R168, PT ;  /* 0x000000a405a87246 */ /* 0x000fe400038001a8 */
[----:B------:R-:W-:-:S07]  /*18060*/  VIMNMX R167, R167, R5, !PT ;  /* 0x00000005a7a77248 */ /* 0x000fce0007fe0100 */
.L_x_5089:
        /* <DEDUP_REMOVED lines=65> */
[----:B------:R-:W-:Y:S01]  /*18480*/  FMNMX.FTZ R14, R162, R5, !PT ;  /* 0x00000005a20e7209 */ /* 0x000fe20007810000 */
[----:B------:R-:W-:Y:S01]  /*18490*/  IMAD.U32 R5, RZ, RZ, UR54 ;  /* 0x00000036ff057e24 */ /* 0x000fe2000f8e00ff */
[----:B------:R-:W-:-:S02]  /*184a0*/  ISETP.GT.AND P1, PT, R167, 0x30, !P1 ;  /* 0x00000030a700780c */ /* 0x000fc40004f24270 */
[----:B------:R-:W-:Y:S02]  /*184b0*/  FMNMX.FTZ R129, R163, R14, !PT ;  /* 0x0000000ea3817209 */ /* 0x000fe40007810000 */
[----:B------:R-:W-:Y:S02]  /*184c0*/  ISETP.LT.OR P1, PT, R168, 0x31, P1 ;  /* 0x00000031a800780c */ /* 0x000fe40000f21670 */
[C---:B------:R-:W-:Y:S01]  /*184d0*/  LOP3.LUT P2, RZ, R22.reuse, 0x40, RZ, 0xc0, !PT ;  /* 0x0000004016ff7812 */ /* 0x040fe2000784c0ff */
[----:B------:R-:W0:Y:S01]  /*184e0*/  SHFL.BFLY PT, R14, R129, 0x2, 0x1f ;  /* 0x0c401f00810e7f89 */ /* 0x000e2200000e0000 */
[----:B------:R-:W-:Y:S02]  /*184f0*/  FSEL R141, R141, -INF , !P1 ;  /* 0xff8000008d8d7808 */ /* 0x000fe40004800000 */
[C---:B------:R-:W-:Y:S02]  /*18500*/  LOP3.LUT P1, RZ, R22.reuse, 0x800, RZ, 0xc0, !PT ;  /* 0x0000080016ff7812 */ /* 0x040fe4000782c0ff */
[----:B------:R-:W-:-:S02]  /*18510*/  LOP3.LUT P6, RZ, R22, 0x20, RZ, 0xc0, !PT ;  /* 0x0000002016ff7812 */ /* 0x000fc400078cc0ff */
[C---:B------:R-:W-:Y:S02]  /*18520*/  ISETP.GT.AND P1, PT, R167.reuse, 0x31, !P1 ;  /* 0x00000031a700780c */ /* 0x040fe40004f24270 */
[----:B------:R-:W-:Y:S02]  /*18530*/  ISETP.GT.AND P3, PT, R167, 0x50, !P3 ;  /* 0x00000050a700780c */ /* 0x000fe40005f64270 */
[C---:B------:R-:W-:Y:S02]  /*18540*/  ISETP.LT.OR P1, PT, R168.reuse, 0x32, P1 ;  /* 0x00000032a800780c */ /* 0x040fe40000f21670 */
[----:B------:R-:W-:Y:S02]  /*18550*/  ISETP.LT.OR P3, PT, R168, 0x51, P3 ;  /* 0x00000051a800780c */ /* 0x000fe40001f61670 */
[----:B------:R-:W-:Y:S02]  /*18560*/  FSEL R142, R142, -INF , !P1 ;  /* 0xff8000008e8e7808 */ /* 0x000fe40004800000 */
[----:B------:R-:W-:-:S02]  /*18570*/  LOP3.LUT P1, RZ, R22, 0x400, RZ, 0xc0, !PT ;  /* 0x0000040016ff7812 */ /* 0x000fc4000782c0ff */
[C---:B------:R-:W-:Y:S02]  /*18580*/  ISETP.GT.AND P4, PT, R167.reuse, 0x51, !P4 ;  /* 0x00000051a700780c */ /* 0x040fe40006784270 */
[----:B------:R-:W-:Y:S02]  /*18590*/  ISETP.GT.AND P1, PT, R167, 0x38, !P1 ;  /* 0x00000038a700780c */ /* 0x000fe40004f24270 */
[----:B------:R-:W-:Y:S02]  /*185a0*/  FSEL R156, R156, -INF , !P3 ;  /* 0xff8000009c9c7808 */ /* 0x000fe40005800000 */
[----:B------:R-:W-:Y:S02]  /*185b0*/  ISETP.LT.OR P1, PT, R168, 0x39, P1 ;  /* 0x00000039a800780c */ /* 0x000fe40000f21670 */
[----:B0-----:R-:W-:Y:S02]  /*185c0*/  FMNMX.FTZ R161, R129, R14, !PT ;  /* 0x0000000e81a17209 */ /* 0x001fe40007810000 */
[----:B------:R-:W-:-:S02]  /*185d0*/  FSEL R143, R143, -INF , !P1 ;  /* 0xff8000008f8f7808 */ /* 0x000fc40004800000 */
[----:B------:R-:W-:Y:S01]  /*185e0*/  LOP3.LUT P1, RZ, R22, 0x200, RZ, 0xc0, !PT ;  /* 0x0000020016ff7812 */ /* 0x000fe2000782c0ff */
[----:B------:R-:W0:Y:S01]  /*185f0*/  SHFL.BFLY PT, R14, R161, 0x1, 0x1f ;  /* 0x0c201f00a10e7f89 */ /* 0x000e2200000e0000 */
[C---:B------:R-:W-:Y:S02]  /*18600*/  ISETP.GT.AND P5, PT, R167.reuse, 0x58, !P5 ;  /* 0x00000058a700780c */ /* 0x040fe40006fa4270 */
[----:B------:R-:W-:Y:S02]  /*18610*/  ISETP.GT.AND P1, PT, R167, 0x39, !P1 ;  /* 0x00000039a700780c */ /* 0x000fe40004f24270 */
[C---:B------:R-:W-:Y:S02]  /*18620*/  ISETP.LT.OR P4, PT, R168.reuse, 0x52, P4 ;  /* 0x00000052a800780c */ /* 0x040fe40002781670 */
[C---:B------:R-:W-:Y:S02]  /*18630*/  ISETP.LT.OR P1, PT, R168.reuse, 0x3a, P1 ;  /* 0x0000003aa800780c */ /* 0x040fe40000f21670 */
[----:B------:R-:W-:-:S02]  /*18640*/  ISETP.LT.OR P5, PT, R168, 0x59, P5 ;  /* 0x00000059a800780c */ /* 0x000fc40002fa1670 */
[----:B------:R-:W-:Y:S02]  /*18650*/  FSEL R144, R144, -INF , !P1 ;  /* 0xff80000090907808 */ /* 0x000fe40004800000 */
[----:B------:R-:W-:Y:S02]  /*18660*/  LOP3.LUT P1, RZ, R22, 0x100, RZ, 0xc0, !PT ;  /* 0x0000010016ff7812 */ /* 0x000fe4000782c0ff */
[----:B------:R-:W-:Y:S02]  /*18670*/  FSEL R155, R155, -INF , !P4 ;  /* 0xff8000009b9b7808 */ /* 0x000fe40006000000 */
[----:B------:R-:W-:Y:S02]  /*18680*/  ISETP.GT.AND P1, PT, R167, 0x40, !P1 ;  /* 0x00000040a700780c */ /* 0x000fe40004f24270 */
[----:B------:R-:W-:Y:S02]  /*18690*/  FSEL R159, R159, -INF , !P5 ;  /* 0xff8000009f9f7808 */ /* 0x000fe40006800000 */
[----:B------:R-:W-:-:S02]  /*186a0*/  ISETP.LT.OR P1, PT, R168, 0x41, P1 ;  /* 0x00000041a800780c */ /* 0x000fc40000f21670 */
[----:B0-----:R-:W-:Y:S02]  /*186b0*/  FMNMX.FTZ R14, R161, R14, !PT ;  /* 0x0000000ea10e7209 */ /* 0x001fe40007810000 */
[----:B------:R-:W-:Y:S02]  /*186c0*/  FSEL R147, R147, -INF , !P1 ;  /* 0xff80000093937808 */ /* 0x000fe40004800000 */
[----:B------:R-:W-:Y:S01]  /*186d0*/  LOP3.LUT P1, RZ, R22, 0x80, RZ, 0xc0, !PT ;  /* 0x0000008016ff7812 */ /* 0x000fe2000782c0ff */
[----:B------:R-:W-:-:S03]  /*186e0*/  FMUL.FTZ R164, R14, R5 ;  /* 0x000000050ea47220 */ /* 0x000fc60000410000 */
[----:B------:R-:W-:-:S04]  /*186f0*/  ISETP.GT.AND P1, PT, R167, 0x41, !P1 ;  /* 0x00000041a700780c */ /* 0x000fc80004f24270 */
[----:B------:R-:W-:-:S04]  /*18700*/  ISETP.LT.OR P1, PT, R168, 0x42, P1 ;  /* 0x00000042a800780c */ /* 0x000fc80000f21670 */
[----:B------:R-:W-:Y:S02]  /*18710*/  FSEL R148, R148, -INF , !P1 ;  /* 0xff80000094947808 */ /* 0x000fe40004800000 */
[----:B------:R-:W-:Y:S02]  /*18720*/  ISETP.GT.AND P1, PT, R167, 0x48, !P2 ;  /* 0x00000048a700780c */ /* 0x000fe40005724270 */
[----:B------:R-:W-:Y:S02]  /*18730*/  LOP3.LUT P2, RZ, R22, 0x2, RZ, 0xc0, !PT ;  /* 0x0000000216ff7812 */ /* 0x000fe4000784c0ff */
[----:B------:R-:W-:-:S04]  /*18740*/  ISETP.LT.OR P1, PT, R168, 0x49, P1 ;  /* 0x00000049a800780c */ /* 0x000fc80000f21670 */
[----:B------:R-:W-:Y:S02]  /*18750*/  FSEL R151, R151, -INF , !P1 ;  /* 0xff80000097977808 */ /* 0x000fe40004800000 */
[----:B------:R-:W-:Y:S02]  /*18760*/  ISETP.GT.AND P1, PT, R167, 0x49, !P6 ;  /* 0x00000049a700780c */ /* 0x000fe40007724270 */
[----:B------:R-:W-:Y:S02]  /*18770*/  LOP3.LUT P6, RZ, R22, 0x1, RZ, 0xc0, !PT ;  /* 0x0000000116ff7812 */ /* 0x000fe400078cc0ff */
[----:B------:R-:W-:-:S04]  /*18780*/  ISETP.LT.OR P1, PT, R168, 0x4a, P1 ;  /* 0x0000004aa800780c */ /* 0x000fc80000f21670 */
[----:B------:R-:W-:Y:S02]  /*18790*/  FSEL R152, R152, -INF , !P1 ;  /* 0xff80000098987808 */ /* 0x000fe40004800000 */
[C---:B------:R-:W-:Y:S02]  /*187a0*/  ISETP.GT.AND P1, PT, R167.reuse, RZ, !P2 ;  /* 0x000000ffa700720c */ /* 0x040fe40005724270 */
[----:B------:R-:W-:Y:S02]  /*187b0*/  ISETP.GT.AND P2, PT, R167, 0x59, !P6 ;  /* 0x00000059a700780c */ /* 0x000fe40007744270 */
[C---:B------:R-:W-:Y:S02]  /*187c0*/  ISETP.LT.OR P1, PT, R168.reuse, 0x1, P1 ;  /* 0x00000001a800780c */ /* 0x040fe40000f21670 */
[----:B------:R-:W-:Y:S02]  /*187d0*/  ISETP.LT.OR P2, PT, R168, 0x5a, P2 ;  /* 0x0000005aa800780c */ /* 0x000fe40001741670 */
[----:B------:R-:W-:-:S02]  /*187e0*/  FSEL R10, R10, -INF , !P1 ;  /* 0xff8000000a0a7808 */ /* 0x000fc40004800000 */
[----:B------:R-:W-:Y:S02]  /*187f0*/  FSETP.NEU.FTZ.AND P1, PT, R14, -INF , PT ;  /* 0xff8000000e00780b */ /* 0x000fe40003f3d000 */
[----:B------:R-:W-:Y:S02]  /*18800*/  FSEL R160, R160, -INF , !P2 ;  /* 0xff800000a0a07808 */ /* 0x000fe40005000000 */
[----:B------:R-:W-:-:S05]  /*18810*/  FSEL R164, R164, RZ, P1 ;  /* 0x000000ffa4a47208 */ /* 0x000fca0000800000 */
[-CC-:B------:R-:W-:Y:S01]  /*18820*/  FFMA.FTZ R188, R6, R5.reuse, -R164.reuse ;  /* 0x0000000506bc7223 */ /* 0x180fe200000108a4 */
[----:B------:R-:W-:Y:S01]  /*18830*/  FMNMX.FTZ R6, R10, R0, !PT ;  /* 0x000000000a067209 */ /* 0x000fe20007810000 */
[-CC-:B------:R-:W-:Y:S01]  /*18840*/  FFMA.FTZ R161, R11, R5.reuse, -R164.reuse ;  /* 0x000000050ba17223 */ /* 0x180fe200000108a4 */
[-CC-:B------:R-:W-:Y:S01]  /*18850*/  FFMA.FTZ R184, R121, R5.reuse, -R164.reuse ;  /* 0x0000000579b87223 */ /* 0x180fe200000108a4 */
[-CC-:B------:R-:W-:Y:S01]  /*18860*/  FFMA.FTZ R121, R122, R5.reuse, -R164.reuse ;  /* 0x000000057a797223 */ /* 0x180fe200000108a4 */
[----:B------:R-:W-:Y:S01]  /*18870*/  FMNMX.FTZ R6, R128, R6, !PT ;  /* 0x0000000680067209 */ /* 0x000fe20007810000 */
[-CC-:B------:R-:W-:Y:S01]  /*18880*/  FFMA.FTZ R186, R125, R5.reuse, -R164.reuse ;  /* 0x000000057dba7223 */ /* 0x180fe200000108a4 */
[-CC-:B------:R-:W-:Y:S01]  /*18890*/  FFMA.FTZ R125, R136, R5.reuse, -R164.reuse ;  /* 0x00000005887d7223 */ /* 0x180fe200000108a4 */
[-CC-:B------:R-:W-:Y:S01]  /*188a0*/  FFMA.FTZ R136, R140, R5.reuse, -R164.reuse ;  /* 0x000000058c887223 */ /* 0x180fe200000108a4 */
[----:B------:R-:W-:Y:S01]  /*188b0*/  FMNMX.FTZ R6, R21, R6, !PT ;  /* 0x0000000615067209 */ /* 0x000fe20007810000 */
[-CC-:B------:R-:W-:Y:S01]  /*188c0*/  FFMA.FTZ R176, R139, R5.reuse, -R164.reuse ;  /* 0x000000058bb07223 */ /* 0x180fe200000108a4 */
[----:B------:R-:W-:Y:S01]  /*188d0*/  MUFU.EX2 R188, R188 ;  /* 0x000000bc00bc7308 */ /* 0x000fe20000000800 */
        /* <DEDUP_REMOVED lines=24> */
[----:B------:R-:W-:Y:S01]  /*18a60*/  FFMA.FTZ R163, R163, R5, -R164 ;  /* 0x00000005a3a37223 */ /* 0x000fe200000108a4 */
[----:B------:R-:W-:-:S04]  /*18a70*/  FMNMX.FTZ R6, R134, R6, !PT ;  /* 0x0000000686067209 */ /* 0x000fc80007810000 */
[----:B------:R-:W-:Y:S02]  /*18a80*/  FMNMX.FTZ R6, R137, R6, !PT ;  /* 0x0000000689067209 */ /* 0x000fe40007810000 */
[----:B------:R-:W-:Y:S02]  /*18a90*/  MUFU.EX2 R184, R184 ;  /* 0x000000b800b87308 */ /* 0x000fe40000000800 */
        /* <DEDUP_REMOVED lines=18> */
[----:B------:R-:W-:-:S05]  /*18bc0*/  FMNMX.FTZ R6, R160, R6, !PT ;  /* 0x00000006a0067209 */ /* 0x000fca0007810000 */
[----:B------:R-:W0:Y:S01]  /*18bd0*/  SHFL.BFLY PT, R11, R6, 0x2, 0x1f ;  /* 0x0c401f00060b7f89 */ /* 0x000e2200000e0000 */
[----:B------:R-:W-:Y:S08]  /*18be0*/  MUFU.EX2 R125, R125 ;  /* 0x0000007d007d7308 */ /* 0x000ff00000000800 */
[----:B------:R-:W-:Y:S08]  /*18bf0*/  MUFU.EX2 R176, R176 ;  /* 0x000000b000b07308 */ /* 0x000ff00000000800 */
[----:B------:R-:W-:Y:S01]  /*18c00*/  MUFU.EX2 R136, R136 ;  /* 0x0000008800887308 */ /* 0x000fe20000000800 */
[----:B0-----:R-:W-:-:S07]  /*18c10*/  FMNMX.FTZ R6, R6, R11, !PT ;  /* 0x0000000b06067209 */ /* 0x001fce0007810000 */
[----:B------:R-:W-:Y:S01]  /*18c20*/  MUFU.EX2 R178, R178 ;  /* 0x000000b200b27308 */ /* 0x000fe20000000800 */
[----:B------:R-:W-:Y:S01]  /*18c30*/  FSEL R11, R14, RZ, P1 ;  /* 0x000000ff0e0b7208 */ /* 0x000fe20000800000 */
[----:B------:R-:W0:Y:S04]  /*18c40*/  SHFL.BFLY PT, R122, R6, 0x1, 0x1f ;  /* 0x0c201f00067a7f89 */ /* 0x000e2800000e0000 */
[----:B------:R-:W-:Y:S02]  /*18c50*/  FADD.FTZ R11, -R11, R3 ;  /* 0x000000030b0b7221 */ /* 0x000fe40000010100 */
[----:B------:R-:W-:Y:S02]  /*18c60*/  MUFU.EX2 R135, R135 ;  /* 0x0000008700877308 */ /* 0x000fe40000000800 */
[----:B------:R-:W-:-:S06]  /*18c70*/  FMUL.FTZ R11, R11, R5 ;  /* 0x000000050b0b7220 */ /* 0x000fcc0000410000 */
[----:B------:R-:W1:Y:S08]  /*18c80*/  MUFU.EX2 R11, R11 ;  /* 0x0000000b000b7308 */ /* 0x000e700000000800 */
[----:B------:R-:W-:Y:S01]  /*18c90*/  MUFU.EX2 R172, R172 ;  /* 0x000000ac00ac7308 */ /* 0x000fe20000000800 */
[----:B0-----:R-:W-:-:S04]  /*18ca0*/  FMNMX.FTZ R122, R6, R122, !PT ;  /* 0x0000007a067a7209 */ /* 0x001fc80007810000 */
[C---:B------:R-:W-:Y:S01]  /*18cb0*/  FSETP.NEU.FTZ.AND P1, PT, R122.reuse, -INF , PT ;  /* 0xff8000007a00780b */ /* 0x040fe20003f3d000 */
[CC--:B------:R-:W-:Y:S01]  /*18cc0*/  FMUL.FTZ R140, R122.reuse, R5.reuse ;  /* 0x000000057a8c7220 */ /* 0x0c0fe20000410000 */
[----:B-1----:R-:W-:Y:S01]  /*18cd0*/  FFMA.FTZ R8, R11, R8, R188 ;  /* 0x000000080b087223 */ /* 0x002fe200000100bc */
[----:B------:R-:W-:Y:S01]  /*18ce0*/  MUFU.EX2 R132, R132 ;  /* 0x0000008400847308 */ /* 0x000fe20000000800 */
[----:B------:R-:W-:Y:S02]  /*18cf0*/  FSEL R6, R122, RZ, P1 ;  /* 0x000000ff7a067208 */ /* 0x000fe40000800000 */
[----:B------:R-:W-:Y:S01]  /*18d00*/  FSEL R140, R140, RZ, P1 ;  /* 0x000000ff8c8c7208 */ /* 0x000fe20000800000 */
[----:B------:R-:W-:Y:S02]  /*18d10*/  FADD.FTZ R8, R161, R8 ;  /* 0x00000008a1087221 */ /* 0x000fe40000010000 */
[----:B------:R-:W-:Y:S02]  /*18d20*/  FADD.FTZ R6, -R6, R0 ;  /* 0x0000000006067221 */ /* 0x000fe40000010100 */
[-CC-:B------:R-:W-:Y:S01]  /*18d30*/  FFMA.FTZ R189, R10, R5.reuse, -R140.reuse ;  /* 0x000000050abd7223 */ /* 0x180fe2000001088c */
[-CC-:B------:R-:W-:Y:S01]  /*18d40*/  FFMA.FTZ R139, R128, R5.reuse, -R140.reuse ;  /* 0x00000005808b7223 */ /* 0x180fe2000001088c */
[-C--:B------:R-:W-:Y:S01]  /*18d50*/  FMUL.FTZ R6, R6, R5.reuse ;  /* 0x0000000506067220 */ /* 0x080fe20000410000 */
[-CC-:B------:R-:W-:Y:S01]  /*18d60*/  FFMA.FTZ R191, R21, R5.reuse, -R140.reuse ;  /* 0x0000000515bf7223 */ /* 0x180fe2000001088c */
[-CC-:B------:R-:W-:Y:S01]  /*18d70*/  FFMA.FTZ R128, R120, R5.reuse, -R140.reuse ;  /* 0x0000000578807223 */ /* 0x180fe2000001088c */
[-CC-:B------:R-:W-:Y:S01]  /*18d80*/  FFMA.FTZ R185, R123, R5.reuse, -R140.reuse ;  /* 0x000000057bb97223 */ /* 0x180fe2000001088c */
[----:B------:R-:W-:Y:S01]  /*18d90*/  MUFU.EX2 R189, R189 ;  /* 0x000000bd00bd7308 */ /* 0x000fe20000000800 */
[-CC-:B------:R-:W-:Y:S01]  /*18da0*/  FFMA.FTZ R120, R124, R5.reuse, -R140.reuse ;  /* 0x000000057c787223 */ /* 0x180fe2000001088c */
[-CC-:B------:R-:W-:Y:S01]  /*18db0*/  FFMA.FTZ R187, R127, R5.reuse, -R140.reuse ;  /* 0x000000057fbb7223 */ /* 0x180fe2000001088c */
[-C--:B------:R-:W-:Y:S01]  /*18dc0*/  FFMA.FTZ R21, R130, R5.reuse, -R140 ;  /* 0x0000000582157223 */ /* 0x080fe2000001088c */
[----:B------:R-:W-:Y:S01]  /*18dd0*/  FADD.FTZ R8, R190, R8 ;  /* 0x00000008be087221 */ /* 0x000fe20000010000 */
[-CC-:B------:R-:W-:Y:S01]  /*18de0*/  FFMA.FTZ R181, R133, R5.reuse, -R140.reuse ;  /* 0x0000000585b57223 */ /* 0x180fe2000001088c */
        /* <DEDUP_REMOVED lines=9> */
[-C--:B------:R-:W-:Y:S01]  /*18e80*/  FFMA.FTZ R127, R144, R5.reuse, -R140 ;  /* 0x00000005907f7223 */ /* 0x080fe2000001088c */
[----:B------:R-:W1:Y:S01]  /*18e90*/  MUFU.EX2 R139, R139 ;  /* 0x0000008b008b7308 */ /* 0x000e620000000800 */
[----:B------:R-:W-:Y:S01]  /*18ea0*/  FADD.FTZ R8, R121, R8 ;  /* 0x0000000879087221 */ /* 0x000fe20000010000 */
[-CC-:B------:R-:W-:Y:S01]  /*18eb0*/  FFMA.FTZ R173, R147, R5.reuse, -R140.reuse ;  /* 0x0000000593ad7223 */ /* 0x180fe2000001088c */
[-CC-:B------:R-:W-:Y:S01]  /*18ec0*/  FFMA.FTZ R124, R148, R5.reuse, -R140.reuse ;  /* 0x00000005947c7223 */ /* 0x180fe2000001088c */
[-C--:B------:R-:W-:Y:S01]  /*18ed0*/  FFMA.FTZ R175, R151, R5.reuse, -R140 ;  /* 0x0000000597af7223 */ /* 0x080fe2000001088c */
[----:B------:R-:W-:Y:S01]  /*18ee0*/  FADD.FTZ R8, R186, R8 ;  /* 0x00000008ba087221 */ /* 0x000fe20000010000 */
[-CC-:B------:R-:W-:Y:S01]  /*18ef0*/  FFMA.FTZ R123, R152, R5.reuse, -R140.reuse ;  /* 0x00000005987b7223 */ /* 0x180fe2000001088c */
[----:B------:R-:W-:Y:S01]  /*18f00*/  FFMA.FTZ R169, R156, R5, -R140 ;  /* 0x000000059ca97223 */ /* 0x000fe2000001088c */
[----:B------:R-:W2:Y:S01]  /*18f10*/  MUFU.EX2 R191, R191 ;  /* 0x000000bf00bf7308 */ /* 0x000ea20000000800 */
[----:B0-----:R-:W-:Y:S01]  /*18f20*/  FFMA.FTZ R7, R6, R7, R189 ;  /* 0x0000000706077223 */ /* 0x001fe200000100bd */
[----:B------:R-:W-:Y:S01]  /*18f30*/  FADD.FTZ R8, R20, R8 ;  /* 0x0000000814087221 */ /* 0x000fe20000010000 */
[-CC-:B------:R-:W-:Y:S01]  /*18f40*/  FFMA.FTZ R0, R155, R5.reuse, -R140.reuse ;  /* 0x000000059b007223 */ /* 0x180fe2000001088c */
[-CC-:B------:R-:W-:Y:S01]  /*18f50*/  FFMA.FTZ R171, R159, R5.reuse, -R140.reuse ;  /* 0x000000059fab7223 */ /* 0x180fe2000001088c */
[----:B------:R-:W-:Y:S01]  /*18f60*/  FFMA.FTZ R134, R160, R5, -R140 ;  /* 0x00000005a0867223 */ /* 0x000fe2000001088c */
[----:B------:R-:W-:-:S02]  /*18f70*/  FADD.FTZ R8, R180, R8 ;  /* 0x00000008b4087221 */ /* 0x000fc40000010000 */
        /* <DEDUP_REMOVED lines=67> */
.L_x_5093:
[C---:B------:R-:W-:Y:S01]  /*193b0*/  ISETP.GT.AND P1, PT, R4.reuse, R226, PT ;  /* 0x000000e20400720c */ /* 0x040fe20003f24270 */
[----:B------:R-:W-:Y:S01]  /*193c0*/  VIADD R4, R4, 0xffffffff ;  /* 0xffffffff04047836 */ /* 0x000fe20000000000 */
[----:B------:R-:W-:Y:S01]  /*193d0*/  IADD3 R138, R13, 0x30860, RZ ;  /* 0x000308600d8a7810 */ /* 0x000fe20007ffe0ff */
[----:B------:R-:W-:Y:S01]  /*193e0*/  IMAD.MOV.U32 R193, RZ, RZ, R9 ;  /* 0x000000ffffc17224 */ /* 0x000fe200078e0009 */
[----:B------:R-:W-:Y:S01]  /*193f0*/  F2FP.F16.F32.PACK_AB R169, R0, R169 ;  /* 0x000000a900a9723e */ /* 0x000fe200000000ff */
[----:B------:R-:W-:Y:S01]  /*19400*/  IMAD.MOV.U32 R0, RZ, RZ, R122 ;  /* 0x000000ffff007224 */ /* 0x000fe200078e007a */
[----:B------:R-:W-:Y:S02]  /*19410*/  PRMT R13, R203, 0x654, R138 ;  /* 0x00000654cb0d7816 */ /* 0x000fe4000000008a */
[----:B------:R-:W-:Y:S01]  /*19420*/  F2FP.F16.F32.PACK_AB R170, R3, R170 ;  /* 0x000000aa03aa723e */ /* 0x000fe200000000ff */
[----:B------:R-:W-:Y:S01]  /*19430*/  IMAD.MOV.U32 R3, RZ, RZ, R14 ;  /* 0x000000ffff037224 */ /* 0x000fe200078e000e */
        /* <DEDUP_REMOVED lines=23> */
[----:B------:R-:W-:Y:S01]  /*195b0*/  MOV R198, R12 ;  /* 0x0000000c00c67202 */ /* 0x000fe20000000f00 */
[----:B0-----:R-:W-:Y:S06]  /*195c0*/  @P1 BRA `(.L_x_5094) ;  /* 0xffffffc4000c1947 */ /* 0x001fec000383ffff */
[----:B------:R-:W-:Y:S05]  /*195d0*/  BSYNC B0 ;  /* 0x0000000000007941 */ /* 0x000fea0003800000 */
.L_x_5073:
[----:B------:R-:W-:Y:S01]  /*195e0*/  IMAD.MOV.U32 R0, RZ, RZ, R122 ;  /* 0x000000ffff007224 */ /* 0x000fe200078e007a */
[----:B------:R-:W-:Y:S01]  /*195f0*/  MOV R193, R9 ;  /* 0x0000000900c17202 */ /* 0x000fe20000000f00 */
[----:B------:R-:W-:Y:S02]  /*19600*/  IMAD.MOV.U32 R3, RZ, RZ, R14 ;  /* 0x000000ffff037224 */ /* 0x000fe400078e000e */
[----:B------:R-:W-:-:S07]  /*19610*/  IMAD.MOV.U32 R198, RZ, RZ, R12 ;  /* 0x000000ffffc67224 */ /* 0x000fce00078e000c */
.L_x_5072:
[----:B------:R-:W-:Y:S05]  /*19620*/  BSYNC B1 ;  /* 0x0000000000017941 */ /* 0x000fea0003800000 */
.L_x_5071:
[----:B------:R-:W2:Y:S01]  /*19630*/  LDL R9, [R1+0x30] ;  /* 0x0000300001097983 */ /* 0x000ea20000100800 */
[----:B------:R-:W0:Y:S01]  /*19640*/  LDC R10, c[0x0][0x448] ;  /* 0x00011200ff0a7b82 */ /* 0x000e220000000800 */
[----:B------:R-:W-:Y:S01]  /*19650*/  LOP3.LUT R22, R22, 0xfff7ffff, RZ, 0xc0, !PT ;  /* 0xfff7ffff16167812 */ /* 0x000fe200078ec0ff */
[----:B------:R-:W-:Y:S01]  /*19660*/  ULDC UR4, c[0x0][0x9dc] ;  /* 0x0002770000047ab9 */ /* 0x000fe20000000800 */
[----:B------:R-:W-:-:S05]  /*19670*/  IADD3 R12, R200, 0x1, -R199 ;  /* 0x00000001c80c7810 */ /* 0x000fca0007ffe8c7 */
[----:B------:R-:W1:Y:S01]  /*19680*/  LDC R14, c[0x0][0x9e4] ;  /* 0x00027900ff0e7b82 */ /* 0x000e620000000800 */
[----:B0-----:R-:W-:-:S13]  /*19690*/  ISETP.NE.AND P1, PT, R10, 0x1, PT ;  /* 0x000000010a00780c */ /* 0x001fda0003f25270 */
[----:B------:R-:W0:Y:S01]  /*196a0*/  @P1 LDC R10, c[0x0][0x44c] ;  /* 0x00011300ff0a1b82 */ /* 0x000e220000000800 */
[----:B------:R-:W-:-:S04]  /*196b0*/  @P1 LOP3.LUT R22, R22, 0x80000, RZ, 0xfc, !PT ;  /* 0x0008000016161812 */ /* 0x000fc800078efcff */
[----:B------:R-:W-:-:S03]  /*196c0*/  LOP3.LUT R22, R22, 0xffefffff, RZ, 0xc0, !PT ;  /* 0xffefffff16167812 */ /* 0x000fc600078ec0ff */
[----:B------:R-:W3:Y:S01]  /*196d0*/  @P1 LDC R13, c[0x0][0x450] ;  /* 0x00011400ff0d1b82 */ /* 0x000ee20000000800 */
[----:B--2---:R-:W-:-:S04]  /*196e0*/  VIADD R9, R9, 0x7f ;  /* 0x0000007f09097836 */ /* 0x004fc80000000000 */
[----:B0-----:R-:W-:-:S05]  /*196f0*/  @P1 IMAD.HI.U32 R10, R9, R10, RZ ;  /* 0x0000000a090a1227 */ /* 0x001fca00078e00ff */
[----:B---3--:R-:W-:Y:S02]  /*19700*/  @P1 SHF.R.U32.HI R9, RZ, R13, R10 ;  /* 0x0000000dff091219 */ /* 0x008fe4000001160a */
[----:B-1----:R-:W-:-:S03]  /*19710*/  ISETP.GE.AND P1, PT, R14, 0x1, PT ;  /* 0x000000010e00780c */ /* 0x002fc60003f26270 */
[----:B------:R-:W-:-:S05]  /*19720*/  IMAD.IADD R9, R12, 0x1, R9 ;  /* 0x000000010c097824 */ /* 0x000fca00078e0209 */
[----:B------:R-:W-:-:S05]  /*19730*/  IADD3 R10, R9, -UR4, RZ ;  /* 0x80000004090a7c10 */ /* 0x000fca000fffe0ff */
[----:B------:R-:W-:Y:S01]  /*19740*/  @P1 LOP3.LUT R22, R22, 0x100000, RZ, 0xfc, !PT ;  /* 0x0010000016161812 */ /* 0x000fe200078efcff */
        /* <DEDUP_REMOVED lines=11> */
.L_x_5097:
[----:B------:R-:W-:-:S13]  /*19800*/  ISETP.NE.AND P1, PT, R14, 0x1, PT ;  /* 0x000000010e00780c */ /* 0x000fda0003f25270 */
[----:B------:R-:W0:Y:S02]  /*19810*/  @P1 LDC.64 R12, c[0x0][0x9e8] ;  /* 0x00027a00ff0c1b82 */ /* 0x000e240000000a00 */
[----:B0-----:R-:W-:-:S05]  /*19820*/  @P1 IMAD.HI.U32 R12, R9, R12, RZ ;  /* 0x0000000c090c1227 */ /* 0x001fca00078e00ff */
[----:B------:R-:W-:-:S07]  /*19830*/  @P1 SHF.R.U32.HI R9, RZ, R13, R12 ;  /* 0x0000000dff091219 */ /* 0x000fce000001160c */
.L_x_5098:
[----:B------:R-:W-:Y:S05]  /*19840*/  BSYNC B0 ;  /* 0x0000000000007941 */ /* 0x000fea0003800000 */
.L_x_5096:
[----:B------:R-:W-:-:S05]  /*19850*/  IMAD R9, R9, R14, RZ ;  /* 0x0000000e09097224 */ /* 0x000fca00078e02ff */
[----:B------:R-:W-:-:S07]  /*19860*/  VIMNMX R10, R10, R9, !PT ;  /* 0x000000090a0a7248 */ /* 0x000fce0007fe0100 */
.L_x_5095:
[----:B------:R-:W2:Y:S01]  /*19870*/  LDL R12, [R1+0x3c] ;  /* 0x00003c00010c7983 */ /* 0x000ea20000100800 */
[----:B------:R-:W-:Y:S01]  /*19880*/  VIADD R10, R10, 0x5f ;  /* 0x0000005f0a0a7836 */ /* 0x000fe20000000000 */
[----:B------:R-:W-:Y:S03]  /*19890*/  BSSY B0, `(.L_x_5099) ;  /* 0x00002a1000007945 */ /* 0x000fe60003800000 */
[----:B------:R-:W-:-:S05]  /*198a0*/  IMAD.HI R10, R10, 0x2aaaaaab, RZ ;  /* 0x2aaaaaab0a0a7827 */ /* 0x000fca00078e02ff */
[----:B------:R-:W-:-:S04]  /*198b0*/  SHF.R.U32.HI R9, RZ, 0x1f, R10 ;  /* 0x0000001fff097819 */ /* 0x000fc8000001160a */
[----:B------:R-:W-:-:S04]  /*198c0*/  LEA.HI.SX32 R9, R10, R9, 0x1c ;  /* 0x000000090a097211 */ /* 0x000fc800078fe2ff */
[----:B--2---:R-:W-:-:S04]  /*198d0*/  VIMNMX R226, R12, R9, !PT ;  /* 0x000000090ce27248 */ /* 0x004fc80007fe0100 */
[----:B------:R-:W-:-:S13]  /*198e0*/  ISETP.GE.AND P1, PT, R4, R226, PT ;  /* 0x000000e20400720c */ /* 0x000fda0003f26270 */
[----:B------:R-:W-:Y:S05]  /*198f0*/  @!P1 BRA `(.L_x_5100) ;  /* 0x0000002800689947 */ /* 0x000fea0003800000 */
[----:B------:R-:W-:Y:S01]  /*19900*/  BSSY B1, `(.L_x_5101) ;  /* 0x0000298000017945 */ /* 0x000fe20003800000 */
[----:B------:R-:W-:Y:S01]  /*19910*/  MOV R12, R4 ;  /* 0x00000004000c7202 */ /* 0x000fe20000000f00 */
[----:B------:R-:W-:Y:S02]  /*19920*/  IMAD.MOV.U32 R9, RZ, RZ, R0 ;  /* 0x000000ffff097224 */ /* 0x000fe400078e0000 */
[----:B------:R-:W-:Y:S02]  /*19930*/  IMAD.MOV.U32 R10, RZ, RZ, R3 ;  /* 0x000000ffff0a7224 */ /* 0x000fe400078e0003 */
[----:B------:R-:W-:Y:S02]  /*19940*/  IMAD.MOV.U32 R4, RZ, RZ, R198 ;  /* 0x000000ffff047224 */ /* 0x000fe400078e00c6 */
[----:B------:R-:W-:-:S07]  /*19950*/  IMAD.MOV.U32 R14, RZ, RZ, R193 ;  /* 0x000000ffff0e7224 */ /* 0x000fce00078e00c1 */
.L_x_5114:
[----:B------:R-:W-:-:S04]  /*19960*/  ISETP.NE.AND P1, PT, R14, 0x1, PT ;  /* 0x000000010e00780c */ /* 0x000fc80003f25270 */
[----:B------:R-:W-:-:S04]  /*19970*/  SEL R3, RZ, 0x1, P1 ;  /* 0x00000001ff037807 */ /* 0x000fc80000800000 */
[----:B------:R-:W-:Y:S01]  /*19980*/  LOP3.LUT R198, R4, R3, RZ, 0x3c, !PT ;  /* 0x0000000304c67212 */ /* 0x000fe200078e3cff */
[----:B------:R-:W-:Y:S06]  /*19990*/  @!P0 BRA `(.L_x_5102) ;  /* 0x0000000000048947 */ /* 0x000fec0003800000 */
[----:B------:R-:W-:Y:S01]  /*199a0*/  BPT.TRAP 0x1 ;  /* 0x000000040000795c */ /* 0x000fe20000300000 */
.L_x_5102:
        /* <DEDUP_REMOVED lines=8> */
.L_x_5103:
[----:B------:R-:W-:Y:S01]  /*19a30*/  IMAD R126, R193, 0x900, R217 ;  /* 0x00000900c17e7824 */ /* 0x000fe200078e02d9 */
[----:B------:R-:W-:Y:S03]  /*19a40*/  BSSY B2, `(.L_x_5104) ;  /* 0x0000006000027945 */ /* 0x000fe60003800000 */
[C---:B------:R-:W-:Y:S02]  /*19a50*/  VIADD R122, R126.reuse, 0x2 ;  /* 0x000000027e7a7836 */ /* 0x040fe40000000000 */
[----:B------:R-:W-:Y:S01]  /*19a60*/  VIADD R124, R126, 0x4 ;  /* 0x000000047e7c7836 */ /* 0x000fe20000000000 */
[----:B-1----:R-:W-:Y:S06]  /*19a70*/  @P1 BRA `(.L_x_5105) ;  /* 0x0000000000081947 */ /* 0x002fec0003800000 */
[----:B------:R-:W1:Y:S02]  /*19a80*/  SYNCS.PHASECHK.TRANS64.TRYWAIT P1, [R13+URZ+0x30830], R0 ;  /* 0x030830000d0075a7 */ /* 0x000e64000802017f */
[----:B-1----:R-:W-:Y:S05]  /*19a90*/  @!P1 BRA `(.L_x_5106) ;  /* 0x0000012400889947 */ /* 0x002fea0003800000 */
.L_x_5105:
[----:B------:R-:W-:Y:S05]  /*19aa0*/  BSYNC B2 ;  /* 0x0000000000027941 */ /* 0x000fea0003800000 */
.L_x_5104:
[----:B------:R-:W2:Y:S01]  /*19ab0*/  LDL.64 R128, [R1+0x28] ;  /* 0x0000280001807983 */ /* 0x000ea20000100a00 */
[----:B------:R-:W-:Y:S01]  /*19ac0*/  IMAD.MOV.U32 R120, RZ, RZ, R126 ;  /* 0x000000ffff787224 */ /* 0x000fe200078e007e */
[----:B------:R-:W-:Y:S01]  /*19ad0*/  MOV R213, UR50 ;  /* 0x0000003200d57c02 */ /* 0x000fe20008000f00 */
[----:B------:R-:W-:Y:S01]  /*19ae0*/  IMAD.MOV.U32 R123, RZ, RZ, 0x40000040 ;  /* 0x40000040ff7b7424 */ /* 0x000fe200078e00ff */
[----:B------:R-:W-:Y:S01]  /*19af0*/  MOV R209, UR46 ;  /* 0x0000002e00d17c02 */ /* 0x000fe20008000f00 */
[----:B------:R-:W-:Y:S01]  /*19b00*/  IMAD.MOV.U32 R125, RZ, RZ, 0x40000040 ;  /* 0x40000040ff7d7424 */ /* 0x000fe200078e00ff */
[----:B------:R-:W-:Y:S01]  /*19b10*/  R2UR UR50, R120 ;  /* 0x00000000783272ca */ /* 0x000fe200000e0000 */
[----:B------:R-:W-:Y:S01]  /*19b20*/  VIADD R120, R126, 0x6 ;  /* 0x000000067e787836 */ /* 0x000fe20000000000 */
[----:B------:R-:W-:Y:S01]  /*19b30*/  R2UR UR46, R122 ;  /* 0x000000007a2e72ca */ /* 0x000fe200000e0000 */
[----:B------:R-:W-:Y:S01]  /*19b40*/  IMAD.MOV.U32 R122, RZ, RZ, R124 ;  /* 0x000000ffff7a7224 */ /* 0x000fe200078e007c */
[----:B------:R-:W-:Y:S01]  /*19b50*/  IADD3 R124, R126, 0x300, RZ ;  /* 0x000003007e7c7810 */ /* 0x000fe20007ffe0ff */
[----:B------:R-:W-:Y:S01]  /*19b60*/  IMAD.MOV.U32 R127, RZ, RZ, 0x40000040 ;  /* 0x40000040ff7f7424 */ /* 0x000fe200078e00ff */
[----:B------:R-:W-:Y:S01]  /*19b70*/  MOV R21, UR42 ;  /* 0x0000002a00157c02 */ /* 0x000fe20008000f00 */
[-C--:B------:R-:W-:Y:S01]  /*19b80*/  FMUL.FTZ R24, R24, R11.reuse ;  /* 0x0000000b18187220 */ /* 0x080fe20000410000 */
        /* <DEDUP_REMOVED lines=10> */
[----:B------:R-:W-:Y:S01]  /*19c30*/  MOV R121, 0x40000040 ;  /* 0x4000004000797802 */ /* 0x000fe20000000f00 */
        /* <DEDUP_REMOVED lines=210> */
.L_x_5107:
[----:B------:R-:W-:Y:S01]  /*1a960*/  SHF.L.U32 R0, R4, 0x1f, RZ ;  /* 0x0000001f04007819 */ /* 0x000fe200000006ff */
[----:B------:R-:W-:-:S04]  /*1a970*/  IMAD R20, R14, 0x8, R2 ;  /* 0x000000080e147824 */ /* 0x000fc800078e0202 */
[----:B------:R0:W1:Y:S01]  /*1a980*/  SYNCS.PHASECHK.TRANS64.TRYWAIT P1, [R20+URZ+0x30850], R0 ;  /* 0x03085000140075a7 */ /* 0x000062000802017f */
[----:B------:R-:W-:Y:S05]  /*1a990*/  @!P0 BRA `(.L_x_5108) ;  /* 0x0000000000048947 */ /* 0x000fea0003800000 */
[----:B------:R-:W-:Y:S01]  /*1a9a0*/  BPT.TRAP 0x1 ;  /* 0x000000040000795c */ /* 0x000fe20000300000 */
.L_x_5108:
[----:B------:R-:W-:Y:S04]  /*1a9b0*/  BSSY B2, `(.L_x_5109) ;  /* 0x0000004000027945 */ /* 0x000fe80003800000 */
[----:B-1----:R-:W-:Y:S05]  /*1a9c0*/  @P1 BRA `(.L_x_5110) ;  /* 0x0000000000081947 */ /* 0x002fea0003800000 */
[----:B------:R-:W1:Y:S02]  /*1a9d0*/  SYNCS.PHASECHK.TRANS64.TRYWAIT P1, [R20+URZ+0x30850], R0 ;  /* 0x03085000140075a7 */ /* 0x000e64000802017f */
[----:B-1----:R-:W-:Y:S05]  /*1a9e0*/  @!P1 BRA `(.L_x_5111) ;  /* 0x0000011400c89947 */ /* 0x002fea0003800000 */
.L_x_5110:
[----:B------:R-:W-:Y:S05]  /*1a9f0*/  BSYNC B2 ;  /* 0x0000000000027941 */ /* 0x000fea0003800000 */
.L_x_5109:
[----:B01----:R-:W-:Y:S01]  /*1aa00*/  VIADD R0, R2, 0x400 ;  /* 0x0000040002007836 */ /* 0x003fe20000000000 */
[----:B------:R-:W-:Y:S01]  /*1aa10*/  MOV R5, 0x40000040 ;  /* 0x4000004000057802 */ /* 0x000fe20000000f00 */
[----:B------:R-:W-:Y:S01]  /*1aa20*/  WARPGROUP.ARRIVE ;  /* 0x00000000000079c5 */ /* 0x000fe20000000000 */
[----:B------:R-:W-:Y:S02]  /*1aa30*/  IMAD.MOV.U32 R15, RZ, RZ, 0x40000040 ;  /* 0x40000040ff0f7424 */ /* 0x000fe400078e00ff */
[----:B------:R-:W-:Y:S02]  /*1aa40*/  SHF.R.U32.HI R0, RZ, 0x4, R0 ;  /* 0x00000004ff007819 */ /* 0x000fe40000011600 */
[----:B------:R-:W-:Y:S01]  /*1aa50*/  R2UR UR7, R5 ;  /* 0x00000000050772ca */ /* 0x000fe200000e0000 */
[----:B------:R-:W-:Y:S01]  /*1aa60*/  IMAD.MOV.U32 R5, RZ, RZ, 0x40000040 ;  /* 0x40000040ff057424 */ /* 0x000fe200078e00ff */
[----:B------:R-:W-:-:S04]  /*1aa70*/  LOP3.LUT R0, R0, 0x3fff, RZ, 0xc0, !PT ;  /* 0x00003fff00007812 */ /* 0x000fc800078ec0ff */
[----:B------:R-:W-:-:S05]  /*1aa80*/  LOP3.LUT R0, R0, 0x3000000, RZ, 0xfc, !PT ;  /* 0x0300000000007812 */ /* 0x000fca00078efcff */
[----:B------:R-:W-:-:S04]  /*1aa90*/  IMAD R4, R14, 0x900, R0 ;  /* 0x000009000e047824 */ /* 0x000fc800078e0200 */
[C---:B------:R-:W-:Y:S01]  /*1aaa0*/  VIADD R14, R4.reuse, 0x80 ;  /* 0x00000080040e7836 */ /* 0x040fe20000000000 */
[----:B------:R-:W-:-:S13]  /*1aab0*/  R2UR UR6, R4 ;  /* 0x00000000040672ca */ /* 0x000fda00000e0000 */
        /* <DEDUP_REMOVED lines=16> */
[C---:B------:R-:W-:Y:S01]  /*1abc0*/  VIADD R14, R4.reuse, 0x200 ;  /* 0x00000200040e7836 */ /* 0x040fe20000000000 */
[----:B------:R-:W-:Y:S01]  /*1abd0*/  R2UR UR7, R15 ;  /* 0x000000000f0772ca */ /* 0x000fe200000e0000 */
[----:B------:R-:W-:Y:S01]  /*1abe0*/  VIADD R4, R4, 0x280 ;  /* 0x0000028004047836 */ /* 0x000fe20000000000 */
[----:B------:R-:W-:Y:S01]  /*1abf0*/  MOV R15, 0x40000040 ;  /* 0x40000040000f7802 */ /* 0x000fe20000000f00 */
[----:B------:R-:W-:Y:S02]  /*1ac00*/  WARPGROUP.DEPBAR.LE gsb0, 0x0 ;  /* 0x00008000000079c5 */ /* 0x000fe40000010000 */
[----:B------:R-:W-:-:S12]  /*1ac10*/  WARPGROUP.ARRIVE ;  /* 0x00000000000079c5 */ /* 0x000fd80000000000 */
        /* <DEDUP_REMOVED lines=14> */
.L_x_5112:
        /* <DEDUP_REMOVED lines=60> */
[----:B------:R-:W-:-:S02]  /*1b0c0*/  IADD3 R13, R13, 0x30840, RZ ;  /* 0x000308400d0d7810 */ /* 0x000fc40007ffe0ff */
[----:B------:R-:W1:Y:S01]  /*1b0d0*/  MUFU.TANH R123, R123 ;  /* 0x0000007b007b7308 */ /* 0x000e620000002400 */
[----:B--2---:R-:W-:Y:S02]  /*1b0e0*/  FMNMX.FTZ R3, R122, R3, !PT ;  /* 0x000000037a037209 */ /* 0x004fe40007810000 */
[----:B------:R-:W-:-:S04]  /*1b0f0*/  PRMT R13, R203, 0x654, R13 ;  /* 0x00000654cb0d7816 */ /* 0x000fc8000000000d */
[----:B------:R2:W-:Y:S01]  /*1b100*/  SYNCS.ARRIVE.TRANS64.RED.A1T0 RZ, [R13+URZ], RZ ;  /* 0x000000ff0dff79a7 */ /* 0x0005e2000810043f */
        /* <DEDUP_REMOVED lines=79> */
[----:B0-----:R-:W-:Y:S02]  /*1b600*/  FMNMX.FTZ R5, R162, R3, !PT ;  /* 0x00000003a2057209 */ /* 0x001fe40007810000 */
[----:B-1----:R-:W-:-:S05]  /*1b610*/  FMNMX.FTZ R3, R161, R0, !PT ;  /* 0x00000000a1037209 */ /* 0x002fca0007810000 */
[----:B------:R-:W0:Y:S01]  /*1b620*/  SHFL.BFLY PT, R6, R3, 0x2, 0x1f ;  /* 0x0c401f0003067f89 */ /* 0x000e2200000e0000 */
[----:B---3--:R-:W-:-:S05]  /*1b630*/  FMNMX.FTZ R0, R163, R5, !PT ;  /* 0x00000005a3007209 */ /* 0x008fca0007810000 */
[----:B------:R-:W1:Y:S01]  /*1b640*/  SHFL.BFLY PT, R5, R0, 0x2, 0x1f ;  /* 0x0c401f0000057f89 */ /* 0x000e6200000e0000 */
[----:B0-----:R-:W-:-:S05]  /*1b650*/  FMNMX.FTZ R3, R3, R6, !PT ;  /* 0x0000000603037209 */ /* 0x001fca0007810000 */
[----:B------:R-:W0:Y:S01]  /*1b660*/  SHFL.BFLY PT, R6, R3, 0x1, 0x1f ;  /* 0x0c201f0003067f89 */ /* 0x000e2200000e0000 */
[----:B-1----:R-:W-:-:S05]  /*1b670*/  FMNMX.FTZ R0, R0, R5, !PT ;  /* 0x0000000500007209 */ /* 0x002fca0007810000 */
[----:B------:R-:W1:Y:S01]  /*1b680*/  SHFL.BFLY PT, R5, R0, 0x1, 0x1f ;  /* 0x0c201f0000057f89 */ /* 0x000e6200000e0000 */
[----:B0-----:R-:W-:-:S05]  /*1b690*/  FMNMX.FTZ R3, R3, R6, !PT ;  /* 0x0000000603037209 */ /* 0x001fca0007810000 */
[----:B------:R-:W-:Y:S01]  /*1b6a0*/  FADD.FTZ R11, -R3, R10 ;  /* 0x0000000a030b7221 */ /* 0x000fe20000010100 */
[----:B-1----:R-:W-:Y:S01]  /*1b6b0*/  FMNMX.FTZ R0, R0, R5, !PT ;  /* 0x0000000500007209 */ /* 0x002fe20007810000 */
[----:B------:R-:W-:-:S04]  /*1b6c0*/  IMAD.U32 R5, RZ, RZ, UR51 ;  /* 0x00000033ff057e24 */ /* 0x000fc8000f8e00ff */
[-C--:B------:R-:W-:Y:S01]  /*1b6d0*/  FMUL.FTZ R10, R3, R5.reuse ;  /* 0x00000005030a7220 */ /* 0x080fe20000410000 */
[----:B------:R-:W-:Y:S01]  /*1b6e0*/  FADD.FTZ R6, -R0, R9 ;  /* 0x0000000900067221 */ /* 0x000fe20000010100 */
[-C--:B------:R-:W-:Y:S02]  /*1b6f0*/  FMUL.FTZ R11, R11, R5.reuse ;  /* 0x000000050b0b7220 */ /* 0x080fe40000410000 */
[-CC-:B------:R-:W-:Y:S01]  /*1b700*/  FFMA.FTZ R180, R132, R5.reuse, -R10.reuse ;  /* 0x0000000584b47223 */ /* 0x180fe2000001080a */
[-C--:B------:R-:W-:Y:S01]  /*1b710*/  FMUL.FTZ R132, R0, R5.reuse ;  /* 0x0000000500847220 */ /* 0x080fe20000410000 */
[-C--:B------:R-:W-:Y:S01]  /*1b720*/  FMUL.FTZ R6, R6, R5.reuse ;  /* 0x0000000506067220 */ /* 0x080fe20000410000 */
[-CC-:B------:R-:W-:Y:S01]  /*1b730*/  FFMA.FTZ R188, R4, R5.reuse, -R10.reuse ;  /* 0x0000000504bc7223 */ /* 0x180fe2000001080a */
[-C--:B------:R-:W-:Y:S01]  /*1b740*/  FFMA.FTZ R184, R124, R5.reuse, -R10 ;  /* 0x000000057cb87223 */ /* 0x080fe2000001080a */
[-C--:B------:R-:W-:Y:S01]  /*1b750*/  FFMA.FTZ R189, R15, R5.reuse, -R132 ;  /* 0x000000050fbd7223 */ /* 0x080fe20000010884 */
[-CC-:B------:R-:W-:Y:S01]  /*1b760*/  FFMA.FTZ R124, R137, R5.reuse, -R10.reuse ;  /* 0x00000005897c7223 */ /* 0x180fe2000001080a */
[-C--:B------:R-:W-:Y:S01]  /*1b770*/  FFMA.FTZ R166, R14, R5.reuse, -R10 ;  /* 0x000000050ea67223 */ /* 0x080fe2000001080a */
[-C--:B------:R-:W-:Y:S01]  /*1b780*/  FFMA.FTZ R137, R21, R5.reuse, -R132 ;  /* 0x0000000515897223 */ /* 0x080fe20000010884 */
[----:B------:R-:W-:Y:S01]  /*1b790*/  MUFU.EX2 R11, R11 ;  /* 0x0000000b000b7308 */ /* 0x000fe20000000800 */
[-C--:B------:R-:W-:Y:S01]  /*1b7a0*/  FFMA.FTZ R190, R120, R5.reuse, -R10 ;  /* 0x0000000578be7223 */ /* 0x080fe2000001080a */
[-C--:B------:R-:W-:Y:S01]  /*1b7b0*/  FFMA.FTZ R191, R122, R5.reuse, -R132 ;  /* 0x000000057abf7223 */ /* 0x080fe20000010884 */
[-CC-:B------:R-:W-:Y:S01]  /*1b7c0*/  FFMA.FTZ R182, R136, R5.reuse, -R10.reuse ;  /* 0x0000000588b67223 */ /* 0x180fe2000001080a */
[-C--:B------:R-:W-:Y:S01]  /*1b7d0*/  FFMA.FTZ R165, R121, R5.reuse, -R10 ;  /* 0x0000000579a57223 */ /* 0x080fe2000001080a */
[-CC-:B------:R-:W-:Y:S01]  /*1b7e0*/  FFMA.FTZ R136, R123, R5.reuse, -R132.reuse ;  /* 0x000000057b887223 */ /* 0x180fe20000010884 */
[-C--:B------:R-:W-:Y:S01]  /*1b7f0*/  FFMA.FTZ R185, R126, R5.reuse, -R132 ;  /* 0x000000057eb97223 */ /* 0x080fe20000010884 */
[-CC-:B------:R-:W-:Y:S01]  /*1b800*/  FFMA.FTZ R164, R125, R5.reuse, -R10.reuse ;  /* 0x000000057da47223 */ /* 0x180fe2000001080a */
[----:B------:R-:W-:Y:S01]  /*1b810*/  MUFU.EX2 R6, R6 ;  /* 0x0000000600067308 */ /* 0x000fe20000000800 */
[-C--:B------:R-:W-:Y:S01]  /*1b820*/  FFMA.FTZ R125, R133, R5.reuse, -R10 ;  /* 0x00000005857d7223 */ /* 0x080fe2000001080a */
[-C--:B------:R-:W-:Y:S01]  /*1b830*/  FFMA.FTZ R133, R127, R5.reuse, -R132 ;  /* 0x000000057f857223 */ /* 0x080fe20000010884 */
[-C--:B------:R-:W-:Y:S01]  /*1b840*/  FFMA.FTZ R186, R128, R5.reuse, -R10 ;  /* 0x0000000580ba7223 */ /* 0x080fe2000001080a */
[-C--:B------:R-:W-:Y:S01]  /*1b850*/  FFMA.FTZ R187, R130, R5.reuse, -R132 ;  /* 0x0000000582bb7223 */ /* 0x080fe20000010884 */
[-C--:B------:R-:W-:Y:S01]  /*1b860*/  FFMA.FTZ R128, R129, R5.reuse, -R10 ;  /* 0x0000000581807223 */ /* 0x080fe2000001080a */
[-CC-:B------:R-:W-:Y:S01]  /*1b870*/  FFMA.FTZ R130, R131, R5.reuse, -R132.reuse ;  /* 0x0000000583827223 */ /* 0x180fe20000010884 */
[-CC-:B------:R-:W-:Y:S01]  /*1b880*/  FFMA.FTZ R181, R134, R5.reuse, -R132.reuse ;  /* 0x0000000586b57223 */ /* 0x180fe20000010884 */
[----:B------:R-:W0:Y:S01]  /*1b890*/  MUFU.EX2 R188, R188 ;  /* 0x000000bc00bc7308 */ /* 0x000e220000000800 */
[-CC-:B------:R-:W-:Y:S01]  /*1b8a0*/  FFMA.FTZ R129, R135, R5.reuse, -R132.reuse ;  /* 0x0000000587817223 */ /* 0x180fe20000010884 */
[-CC-:B------:R-:W-:Y:S01]  /*1b8b0*/  FFMA.FTZ R183, R138, R5.reuse, -R132.reuse ;  /* 0x000000058ab77223 */ /* 0x180fe20000010884 */
[-C--:B------:R-:W-:Y:S01]  /*1b8c0*/  FFMA.FTZ R127, R139, R5.reuse, -R132 ;  /* 0x000000058b7f7223 */ /* 0x080fe20000010884 */
[-C--:B------:R-:W-:Y:S01]  /*1b8d0*/  FFMA.FTZ R176, R140, R5.reuse, -R10 ;  /* 0x000000058cb07223 */ /* 0x080fe2000001080a */
[-C--:B------:R-:W-:Y:S01]  /*1b8e0*/  FFMA.FTZ R177, R142, R5.reuse, -R132 ;  /* 0x000000058eb17223 */ /* 0x080fe20000010884 */
[-C--:B------:R-:W-:Y:S01]  /*1b8f0*/  FFMA.FTZ R121, R141, R5.reuse, -R10 ;  /* 0x000000058d797223 */ /* 0x080fe2000001080a */
[-C--:B------:R-:W-:Y:S01]  /*1b900*/  FFMA.FTZ R126, R143, R5.reuse, -R132 ;  /* 0x000000058f7e7223 */ /* 0x080fe20000010884 */
[----:B------:R-:W1:Y:S01]  /*1b910*/  MUFU.EX2 R189, R189 ;  /* 0x000000bd00bd7308 */ /* 0x000e620000000800 */
[-C--:B------:R-:W-:Y:S01]  /*1b920*/  FFMA.FTZ R178, R144, R5.reuse, -R10 ;  /* 0x0000000590b27223 */ /* 0x080fe2000001080a */
[-C--:B------:R-:W-:Y:S01]  /*1b930*/  FFMA.FTZ R179, R146, R5.reuse, -R132 ;  /* 0x0000000592b37223 */ /* 0x080fe20000010884 */
[-C--:B------:R-:W-:Y:S01]  /*1b940*/  FFMA.FTZ R120, R145, R5.reuse, -R10 ;  /* 0x0000000591787223 */ /* 0x080fe2000001080a */
[-C--:B------:R-:W-:Y:S01]  /*1b950*/  FFMA.FTZ R123, R147, R5.reuse, -R132 ;  /* 0x00000005937b7223 */ /* 0x080fe20000010884 */
[-C--:B------:R-:W-:Y:S01]  /*1b960*/  FFMA.FTZ R172, R148, R5.reuse, -R10 ;  /* 0x0000000594ac7223 */ /* 0x080fe2000001080a */
[-C--:B------:R-:W-:Y:S01]  /*1b970*/  FFMA.FTZ R173, R150, R5.reuse, -R132 ;  /* 0x0000000596ad7223 */ /* 0x080fe20000010884 */
[-C--:B------:R-:W-:Y:S01]  /*1b980*/  FFMA.FTZ R14, R149, R5.reuse, -R10 ;  /* 0x00000005950e7223 */ /* 0x080fe2000001080a */
[----:B------:R-:W3:Y:S01]  /*1b990*/  MUFU.EX2 R166, R166 ;  /* 0x000000a600a67308 */ /* 0x000ee20000000800 */
[----:B0-----:R-:W-:Y:S01]  /*1b9a0*/  FFMA.FTZ R8, R11, R8, R188 ;  /* 0x000000080b087223 */ /* 0x001fe200000100bc */
[-C--:B------:R-:W-:Y:S01]  /*1b9b0*/  FFMA.FTZ R122, R151, R5.reuse, -R132 ;  /* 0x00000005977a7223 */ /* 0x080fe20000010884 */
[-C--:B------:R-:W-:Y:S01]  /*1b9c0*/  FFMA.FTZ R174, R152, R5.reuse, -R10 ;  /* 0x0000000598ae7223 */ /* 0x080fe2000001080a */
[-C--:B------:R-:W-:Y:S01]  /*1b9d0*/  FFMA.FTZ R175, R154, R5.reuse, -R132 ;  /* 0x000000059aaf7223 */ /* 0x080fe20000010884 */
[-C--:B------:R-:W-:Y:S01]  /*1b9e0*/  FFMA.FTZ R9, R153, R5.reuse, -R10 ;  /* 0x0000000599097223 */ /* 0x080fe2000001080a */
[-C--:B------:R-:W-:Y:S01]  /*1b9f0*/  FFMA.FTZ R21, R155, R5.reuse, -R132 ;  /* 0x000000059b157223 */ /* 0x080fe20000010884 */
[----:B------:R-:W-:Y:S01]  /*1ba00*/  FFMA.FTZ R168, R156, R5, -R10 ;  /* 0x000000059ca87223 */ /* 0x000fe2000001080a */
[----:B------:R-:W0:Y:S01]  /*1ba10*/  MUFU.EX2 R137, R137 ;  /* 0x0000008900897308 */ /* 0x000e220000000800 */
[----:B-1----:R-:W-:Y:S01]  /*1ba20*/  FFMA.FTZ R7, R6, R7, R189 ;  /* 0x0000000706077223 */ /* 0x002fe200000100bd */
[-C--:B------:R-:W-:Y:S01]  /*1ba30*/  FFMA.FTZ R169, R158, R5.reuse, -R132 ;  /* 0x000000059ea97223 */ /* 0x080fe20000010884 */
[-C--:B------:R-:W-:Y:S01]  /*1ba40*/  FFMA.FTZ R4, R157, R5.reuse, -R10 ;  /* 0x000000059d047223 */ /* 0x080fe2000001080a */
[-C--:B------:R-:W-:Y:S01]  /*1ba50*/  FFMA.FTZ R15, R159, R5.reuse, -R132 ;  /* 0x000000059f0f7223 */ /* 0x080fe20000010884 */
[-C--:B------:R-:W-:Y:S01]  /*1ba60*/  FFMA.FTZ R170, R160, R5.reuse, -R10 ;  /* 0x00000005a0aa7223 */ /* 0x080fe2000001080a */
[-C--:B------:R-:W-:Y:S01]  /*1ba70*/  FFMA.FTZ R171, R162, R5.reuse, -R132 ;  /* 0x00000005a2ab7223 */ /* 0x080fe20000010884 */
[-C--:B------:R-:W-:Y:S01]  /*1ba80*/  FFMA.FTZ R10, R161, R5.reuse, -R10 ;  /* 0x00000005a10a7223 */ /* 0x080fe2000001080a */
[----:B------:R-:W1:Y:S01]  /*1ba90*/  MUFU.EX2 R190, R190 ;  /* 0x000000be00be7308 */ /* 0x000e620000000800 */
[----:B---3--:R-:W-:Y:S01]  /*1baa0*/  FADD.FTZ R8, R166, R8 ;  /* 0x00000008a6087221 */ /* 0x008fe20000010000 */
[----:B------:R-:W-:-:S06]  /*1bab0*/  FFMA.FTZ R132, R163, R5, -R132 ;  /* 0x00000005a3847223 */ /* 0x000fcc0000010884 */
[----:B------:R-:W3:Y:S01]  /*1bac0*/  MUFU.EX2 R191, R191 ;  /* 0x000000bf00bf7308 */ /* 0x000ee20000000800 */
[----:B0-----:R-:W-:-:S07]  /*1bad0*/  FADD.FTZ R7, R137, R7 ;  /* 0x0000000789077221 */ /* 0x001fce0000010000 */
[----:B------:R-:W0:Y:S01]  /*1bae0*/  MUFU.EX2 R165, R165 ;  /* 0x000000a500a57308 */ /* 0x000e220000000800 */
[----:B-1----:R-:W-:-:S07]  /*1baf0*/  FADD.FTZ R8, R190, R8 ;  /* 0x00000008be087221 */ /* 0x002fce0000010000 */
[----:B------:R-:W1:Y:S01]  /*1bb00*/  MUFU.EX2 R136, R136 ;  /* 0x0000008800887308 */ /* 0x000e620000000800 */
[----:B---3--:R-:W-:-:S07]  /*1bb10*/  FADD.FTZ R7, R191, R7 ;  /* 0x00000007bf077221 */ /* 0x008fce0000010000 */
        /* <DEDUP_REMOVED lines=78> */
[----:B--2---:R-:W2:Y:S01]  /*1c000*/  MUFU.EX2 R13, R132 ;  /* 0x00000084000d7308 */ /* 0x004ea20000000800 */
[----:B0-----:R-:W-:Y:S01]  /*1c010*/  FADD.FTZ R7, R171, R7 ;  /* 0x00000007ab077221 */ /* 0x001fe20000010000 */
[----:B-1----:R-:W-:-:S03]  /*1c020*/  FADD.FTZ R8, R10, R8 ;  /* 0x000000080a087221 */ /* 0x002fc60000010000 */
[----:B--2---:R-:W-:Y:S01]  /*1c030*/  FADD.FTZ R7, R13, R7 ;  /* 0x000000070d077221 */ /* 0x004fe20000010000 */
[----:B------:R-:W-:Y:S06]  /*1c040*/  @!P0 BRA `(.L_x_5113) ;  /* 0x0000000000048947 */ /* 0x000fec0003800000 */
[----:B------:R-:W-:Y:S01]  /*1c050*/  BPT.TRAP 0x1 ;  /* 0x000000040000795c */ /* 0x000fe20000300000 */
.L_x_5113:
[----:B------:R-:W-:Y:S01]  /*1c060*/  ISETP.GT.AND P1, PT, R12, R226, PT ;  /* 0x000000e20c00720c */ /* 0x000fe20003f24270 */
[----:B------:R-:W-:Y:S01]  /*1c070*/  VIADD R20, R20, 0x30860 ;  /* 0x0003086014147836 */ /* 0x000fe20000000000 */
[----:B------:R-:W-:Y:S01]  /*1c080*/  F2FP.F16.F32.PACK_AB R172, R14, R172 ;  /* 0x000000ac0eac723e */ /* 0x000fe200000000ff */
[----:B------:R-:W-:Y:S01]  /*1c090*/  VIADD R12, R12, 0xffffffff ;  /* 0xffffffff0c0c7836 */ /* 0x000fe20000000000 */
[----:B------:R-:W-:Y:S01]  /*1c0a0*/  F2FP.F16.F32.PACK_AB R174, R9, R174 ;  /* 0x000000ae09ae723e */ /* 0x000fe200000000ff */
[----:B------:R-:W-:Y:S01]  /*1c0b0*/  IMAD.MOV.U32 R9, RZ, RZ, R0 ;  /* 0x000000ffff097224 */ /* 0x000fe200078e0000 */
[----:B------:R-:W-:Y:S01]  /*1c0c0*/  PRMT R20, R203, 0x654, R20 ;  /* 0x00000654cb147816 */ /* 0x000fe20000000014 */
[----:B------:R-:W-:Y:S01]  /*1c0d0*/  IMAD.MOV.U32 R14, RZ, RZ, R193 ;  /* 0x000000ffff0e7224 */ /* 0x000fe200078e00c1 */
        /* <DEDUP_REMOVED lines=25> */
[----:B0-----:R-:W-:Y:S06]  /*1c270*/  @P1 BRA `(.L_x_5114) ;  /* 0xffffffd400b81947 */ /* 0x001fec000383ffff */
[----:B------:R-:W-:Y:S05]  /*1c280*/  BSYNC B1 ;  /* 0x0000000000017941 */ /* 0x000fea0003800000 */
.L_x_5101:
[----:B------:R-:W-:-:S07]  /*1c290*/  IMAD.MOV.U32 R4, RZ, RZ, R12 ;  /* 0x000000ffff047224 */ /* 0x000fce00078e000c */
.L_x_5100:
[----:B------:R-:W-:Y:S05]  /*1c2a0*/  BSYNC B0 ;  /* 0x0000000000007941 */ /* 0x000fea0003800000 */
.L_x_5099:
[----:B------:R-:W2:Y:S01]  /*1c2b0*/  LDL R9, [R1+0x3c] ;  /* 0x00003c0001097983 */ /* 0x000ea20000100800 */
[----:B------:R-:W-:Y:S01]  /*1c2c0*/  BSSY B0, `(.L_x_5115) ;  /* 0x00003c7000007945 */ /* 0x000fe20003800000 */
[----:B--2---:R-:W-:-:S13]  /*1c2d0*/  ISETP.GE.AND P1, PT, R4, R9, PT ;  /* 0x000000090400720c */ /* 0x004fda0003f26270 */
[----:B------:R-:W-:Y:S05]  /*1c2e0*/  @!P1 BRA `(.L_x_5116) ;  /* 0x0000003c00109947 */ /* 0x000fea0003800000 */
[----:B------:R-:W-:Y:S01]  /*1c2f0*/  MOV R9, R0 ;  /* 0x0000000000097202 */ /* 0x000fe20000000f00 */
[----:B------:R-:W-:Y:S02]  /*1c300*/  IMAD.MOV.U32 R12, RZ, RZ, R3 ;  /* 0x000000ffff0c7224 */ /* 0x000fe400078e0003 */
[----:B------:R-:W-:Y:S02]  /*1c310*/  IMAD.MOV.U32 R10, RZ, RZ, R198 ;  /* 0x000000ffff0a7224 */ /* 0x000fe400078e00c6 */
[----:B------:R-:W-:-:S07]  /*1c320*/  IMAD.MOV.U32 R13, RZ, RZ, R193 ;  /* 0x000000ffff0d7224 */ /* 0x000fce00078e00c1 */
.L_x_5137:
[----:B------:R-:W-:-:S04]  /*1c330*/  ISETP.NE.AND P1, PT, R13, 0x1, PT ;  /* 0x000000010d00780c */ /* 0x000fc80003f25270 */
[----:B------:R-:W-:-:S04]  /*1c340*/  SEL R3, RZ, 0x1, P1 ;  /* 0x00000001ff037807 */ /* 0x000fc80000800000 */
[----:B------:R-:W-:Y:S01]  /*1c350*/  LOP3.LUT R198, R10, R3, RZ, 0x3c, !PT ;  /* 0x000000030ac67212 */ /* 0x000fe200078e3cff */
[----:B------:R-:W-:Y:S06]  /*1c360*/  @!P0 BRA `(.L_x_5117) ;  /* 0x0000000000048947 */ /* 0x000fec0003800000 */
[----:B------:R-:W-:Y:S01]  /*1c370*/  BPT.TRAP 0x1 ;  /* 0x000000040000795c */ /* 0x000fe20000300000 */
.L_x_5117:
        /* <DEDUP_REMOVED lines=8> */
.L_x_5118:
[----:B------:R-:W-:Y:S01]  /*1c400*/  IMAD R126, R193, 0x900, R217 ;  /* 0x00000900c17e7824 */ /* 0x000fe200078e02d9 */
[----:B------:R-:W-:Y:S03]  /*1c410*/  BSSY B1, `(.L_x_5119) ;  /* 0x0000006000017945 */ /* 0x000fe60003800000 */
[C---:B------:R-:W-:Y:S02]  /*1c420*/  VIADD R122, R126.reuse, 0x2 ;  /* 0x000000027e7a7836 */ /* 0x040fe40000000000 */
[----:B------:R-:W-:Y:S01]  /*1c430*/  VIADD R124, R126, 0x4 ;  /* 0x000000047e7c7836 */ /* 0x000fe20000000000 */
[----:B-1----:R-:W-:Y:S06]  /*1c440*/  @P1 BRA `(.L_x_5120) ;  /* 0x0000000000081947 */ /* 0x002fec0003800000 */
[----:B------:R-:W1:Y:S02]  /*1c450*/  SYNCS.PHASECHK.TRANS64.TRYWAIT P1, [R0+URZ+0x30830], R3 ;  /* 0x03083003000075a7 */ /* 0x000e64000802017f */
[----:B-1----:R-:W-:Y:S05]  /*1c460*/  @!P1 BRA `(.L_x_5121) ;  /* 0x000000fc003c9947 */ /* 0x002fea0003800000 */
.L_x_5120:
[----:B------:R-:W-:Y:S05]  /*1c470*/  BSYNC B1 ;  /* 0x0000000000017941 */ /* 0x000fea0003800000 */
.L_x_5119:
[----:B------:R-:W2:Y:S01]  /*1c480*/  LDL.64 R128, [R1+0x28] ;  /* 0x0000280001807983 */ /* 0x000ea20000100a00 */
[----:B------:R-:W-:Y:S01]  /*1c490*/  MOV R120, R126 ;  /* 0x0000007e00787202 */ /* 0x000fe20000000f00 */
[----:B------:R-:W-:Y:S01]  /*1c4a0*/  IMAD.MOV.U32 R121, RZ, RZ, 0x40000040 ;  /* 0x40000040ff797424 */ /* 0x000fe200078e00ff */
[----:B------:R-:W-:Y:S01]  /*1c4b0*/  MOV R209, UR46 ;  /* 0x0000002e00d17c02 */ /* 0x000fe20008000f00 */
[----:B------:R-:W-:Y:S01]  /*1c4c0*/  IMAD.MOV.U32 R123, RZ, RZ, 0x40000040 ;  /* 0x40000040ff7b7424 */ /* 0x000fe200078e00ff */
[----:B------:R-:W-:Y:S01]  /*1c4d0*/  MOV R213, UR50 ;  /* 0x0000003200d57c02 */ /* 0x000fe20008000f00 */
[----:B------:R-:W-:Y:S01]  /*1c4e0*/  IMAD.MOV.U32 R127, RZ, RZ, 0x40000040 ;  /* 0x40000040ff7f7424 */ /* 0x000fe200078e00ff */
[----:B------:R-:W-:Y:S01]  /*1c4f0*/  R2UR UR46, R122 ;  /* 0x000000007a2e72ca */ /* 0x000fe200000e0000 */
[-C--:B------:R-:W-:Y:S01]  /*1c500*/  FMUL.FTZ R24, R24, R11.reuse ;  /* 0x0000000b18187220 */ /* 0x080fe20000410000 */
[----:B------:R-:W-:Y:S01]  /*1c510*/  R2UR UR50, R120 ;  /* 0x00000000783272ca */ /* 0x000fe200000e0000 */
[C---:B------:R-:W-:Y:S01]  /*1c520*/  VIADD R120, R126.reuse, 0x6 ;  /* 0x000000067e787836 */ /* 0x040fe20000000000 */
[----:B------:R-:W-:Y:S01]  /*1c530*/  MOV R122, R124 ;  /* 0x0000007c007a7202 */ /* 0x000fe20000000f00 */
[----:B------:R-:W-:Y:S01]  /*1c540*/  VIADD R124, R126, 0x300 ;  /* 0x000003007e7c7836 */ /* 0x000fe20000000000 */
        /* <DEDUP_REMOVED lines=22> */
[----:B------:R-:W-:Y:S01]  /*1c6b0*/  R2UR UR51, R121 ;  /* 0x00000000793372ca */ /* 0x000fe200000e0000 */
[-C--:B------:R-:W-:Y:S01]  /*1c6c0*/  FMUL.FTZ R37, R37, R11.reuse ;  /* 0x0000000b25257220 */ /* 0x080fe20000410000 */
[C---:B------:R-:W-:Y:S01]  /*1c6d0*/  IADD3 R124, R126.reuse, 0x604, RZ ;  /* 0x000006047e7c7810 */ /* 0x040fe20007ffe0ff */
[----:B------:R-:W-:Y:S01]  /*1c6e0*/  VIADD R126, R126, 0x606 ;  /* 0x000006067e7e7836 */ /* 0x000fe20000000000 */
[----:B------:R-:W-:Y:S01]  /*1c6f0*/  MOV R125, 0x40000040 ;  /* 0x40000040007d7802 */ /* 0x000fe20000000f00 */
[-C--:B------:R-:W-:Y:S01]  /*1c700*/  FMUL.FTZ R40, R40, R11.reuse ;  /* 0x0000000b28287220 */ /* 0x080fe20000410000 */
[----:B------:R-:W-:Y:S01]  /*1c710*/  MOV R208, UR47 ;  /* 0x0000002f00d07c02 */ /* 0x000fe20008000f00 */
[-C--:B------:R-:W-:Y:S01]  /*1c720*/  FMUL.FTZ R41, R41, R11.reuse ;  /* 0x0000000b29297220 */ /* 0x080fe20000410000 */
[----:B------:R-:W-:Y:S01]  /*1c730*/  MOV R20, UR43 ;  /* 0x0000002b00147c02 */ /* 0x000fe20008000f00 */
[-C--:B------:R-:W-:Y:S01]  /*1c740*/  FMUL.FTZ R44, R44, R11.reuse ;  /* 0x0000000b2c2c7220 */ /* 0x080fe20000410000 */
[----:B01----:R-:W-:Y:S01]  /*1c750*/  MOV R3, UR39 ;  /* 0x0000002700037c02 */ /* 0x003fe20008000f00 */
        /* <DEDUP_REMOVED lines=189> */
.L_x_5122:
[----:B------:R-:W-:Y:S01]  /*1d330*/  SHF.L.U32 R3, R10, 0x1f, RZ ;  /* 0x0000001f0a037819 */ /* 0x000fe200000006ff */
[----:B------:R-:W-:-:S04]  /*1d340*/  IMAD R20, R13, 0x8, R2 ;  /* 0x000000080d147824 */ /* 0x000fc800078e0202 */
[----:B------:R0:W1:Y:S01]  /*1d350*/  SYNCS.PHASECHK.TRANS64.TRYWAIT P1, [R20+URZ+0x30850], R3 ;  /* 0x03085003140075a7 */ /* 0x000062000802017f */
[----:B------:R-:W-:Y:S05]  /*1d360*/  @!P0 BRA `(.L_x_5123) ;  /* 0x0000000000048947 */ /* 0x000fea0003800000 */
[----:B------:R-:W-:Y:S01]  /*1d370*/  BPT.TRAP 0x1 ;  /* 0x000000040000795c */ /* 0x000fe20000300000 */
.L_x_5123:
[----:B------:R-:W-:Y:S04]  /*1d380*/  BSSY B1, `(.L_x_5124) ;  /* 0x0000004000017945 */ /* 0x000fe80003800000 */
[----:B-1----:R-:W-:Y:S05]  /*1d390*/  @P1 BRA `(.L_x_5125) ;  /* 0x0000000000081947 */ /* 0x002fea0003800000 */
[----:B------:R-:W1:Y:S02]  /*1d3a0*/  SYNCS.PHASECHK.TRANS64.TRYWAIT P1, [R20+URZ+0x30850], R3 ;  /* 0x03085003140075a7 */ /* 0x000e64000802017f */
[----:B-1----:R-:W-:Y:S05]  /*1d3b0*/  @!P1 BRA `(.L_x_5126) ;  /* 0x000000ec007c9947 */ /* 0x002fea0003800000 */
.L_x_5125:
[----:B------:R-:W-:Y:S05]  /*1d3c0*/  BSYNC B1 ;  /* 0x0000000000017941 */ /* 0x000fea0003800000 */
.L_x_5124:
[----:B01----:R-:W-:Y:S01]  /*1d3d0*/  IADD3 R3, R2, 0x400, RZ ;  /* 0x0000040002037810 */ /* 0x003fe20007ffe0ff */
[----:B------:R-:W-:Y:S01]  /*1d3e0*/  IMAD.MOV.U32 R11, RZ, RZ, 0x40000040 ;  /* 0x40000040ff0b7424 */ /* 0x000fe200078e00ff */
[----:B------:R-:W-:Y:S01]  /*1d3f0*/  WARPGROUP.ARRIVE ;  /* 0x00000000000079c5 */ /* 0x000fe20000000000 */
[----:B------:R-:W-:Y:S01]  /*1d400*/  IMAD.MOV.U32 R15, RZ, RZ, 0x40000040 ;  /* 0x40000040ff0f7424 */ /* 0x000fe200078e00ff */
        /* <DEDUP_REMOVED lines=44> */
.L_x_5127:
        /* <DEDUP_REMOVED lines=31> */
[----:B------:R-:W-:-:S02]  /*1d8c0*/  IMAD R161, R4, -0x60, RZ ;  /* 0xffffffa004a17824 */ /* 0x000fc400078e02ff */
        /* <DEDUP_REMOVED lines=20> */
[----:B------:R-:W-:Y:S01]  /*1da10*/  FMUL.FTZ R154, R162, UR39 ;  /* 0x00000027a29a7c20 */ /* 0x000fe20008410000 */
[----:B------:R-:W-:Y:S01]  /*1da20*/  FMUL.FTZ R159, R164, UR39 ;  /* 0x00000027a49f7c20 */ /* 0x000fe20008410000 */
[----:B------:R-:W-:Y:S01]  /*1da30*/  FMUL.FTZ R162, R165, UR39 ;  /* 0x00000027a5a27c20 */ /* 0x000fe20008410000 */
[----:B------:R-:W-:Y:S01]  /*1da40*/  FMUL.FTZ R157, R167, UR39 ;  /* 0x00000027a79d7c20 */ /* 0x000fe20008410000 */
        /* <DEDUP_REMOVED lines=30> */
[----:B------:R-:W4:Y:S01]  /*1dc30*/  MUFU.TANH R141, R141 ;  /* 0x0000008d008d7308 */ /* 0x000f220000002400 */
[----:B--2---:R-:W-:-:S02]  /*1dc40*/  IADD3 R160, R169, R170, RZ ;  /* 0x000000aaa9a07210 */ /* 0x004fc40007ffe0ff */
[----:B------:R-:W2:Y:S01]  /*1dc50*/  LDC R169, c[0x0][0x9e4] ;  /* 0x00027900ffa97b82 */ /* 0x000ea20000000800 */
[----:B---3--:R-:W-:-:S04]  /*1dc60*/  IMAD R158, R168, -0x2, R158 ;  /* 0xfffffffea89e7824 */ /* 0x008fc800078e029e */
[----:B------:R-:W3:Y:S01]  /*1dc70*/  MUFU.TANH R142, R142 ;  /* 0x0000008e008e7308 */ /* 0x000ee20000002400 */
[----:B0-----:R-:W-:-:S05]  /*1dc80*/  @P1 IMAD.HI.U32 R127, R160, R127, RZ ;  /* 0x0000007fa07f1227 */ /* 0x001fca00078e00ff */
[----:B-1----:R-:W-:Y:S01]  /*1dc90*/  @P1 SHF.R.U32.HI R160, RZ, R126, R127 ;  /* 0x0000007effa01219 */ /* 0x002fe2000001167f */
[----:B------:R-:W-:Y:S02]  /*1dca0*/  VIADD R126, R0, 0x30840 ;  /* 0x00030840007e7836 */ /* 0x000fe40000000000 */
[----:B------:R-:W-:Y:S01]  /*1dcb0*/  FMUL.FTZ R0, R166, UR39 ;  /* 0x00000027a6007c20 */ /* 0x000fe20008410000 */
[----:B------:R-:W0:Y:S01]  /*1dcc0*/  MUFU.TANH R147, R147 ;  /* 0x0000009300937308 */ /* 0x000e220000002400 */
[----:B------:R-:W-:Y:S01]  /*1dcd0*/  IADD3 R166, -R199, R158, R200 ;  /* 0x0000009ec7a67210 */ /* 0x000fe20007ffe1c8 */
[----:B------:R-:W1:Y:S01]  /*1dce0*/  SHFL.IDX PT, R163, R160, RZ, 0x1c1f ;  /* 0x001c1fffa0a37589 */ /* 0x000e6200000e0000 */
[----:B------:R-:W-:Y:S01]  /*1dcf0*/  PRMT R126, R203, 0x654, R126 ;  /* 0x00000654cb7e7816 */ /* 0x000fe2000000007e */
[----:B------:R-:W-:Y:S02]  /*1dd00*/  VIADD R158, R158, 0xffffffff ;  /* 0xffffffff9e9e7836 */ /* 0x000fe40000000000 */
[C---:B------:R-:W-:Y:S01]  /*1dd10*/  VIADD R167, R166.reuse, UR55 ;  /* 0x00000037a6a77c36 */ /* 0x040fe20008000000 */
[----:B------:R-:W-:Y:S01]  /*1dd20*/  IADD3 R166, R166, UR38, RZ ;  /* 0x00000026a6a67c10 */ /* 0x000fe2000fffe0ff */
[----:B------:R-:W0:Y:S01]  /*1dd30*/  MUFU.TANH R148, R148 ;  /* 0x0000009400947308 */ /* 0x000e220000002400 */
[----:B------:R0:W-:Y:S01]  /*1dd40*/  SYNCS.ARRIVE.TRANS64.RED.A1T0 RZ, [R126+URZ], RZ ;  /* 0x000000ff7eff79a7 */ /* 0x0001e2000810043f */
[----:B--2---:R-:W-:-:S06]  /*1dd50*/  ISETP.GE.AND P1, PT, R169, 0x1, PT ;  /* 0x00000001a900780c */ /* 0x004fcc0003f26270 */
[----:B------:R-:W2:Y:S08]  /*1dd60*/  MUFU.TANH R145, R145 ;  /* 0x0000009100917308 */ /* 0x000eb00000002400 */
[----:B------:R-:W0:Y:S01]  /*1dd70*/  MUFU.TANH R146, R146 ;  /* 0x0000009200927308 */ /* 0x000e220000002400 */
[--C-:B-1----:R-:W-:Y:S02]  /*1dd80*/  IMAD.IADD R165, R167, 0x1, R163.reuse ;  /* 0x00000001a7a57824 */ /* 0x102fe400078e02a3 */
[----:B------:R-:W-:-:S05]  /*1dd90*/  IMAD.IADD R164, R166, 0x1, R163 ;  /* 0x00000001a6a47824 */ /* 0x000fca00078e02a3 */
        /* <DEDUP_REMOVED lines=17> */
[----:B------:R-:W-:Y:S02]  /*1deb0*/  MOV R168, UR46 ;  /* 0x0000002e00a87c02 */ /* 0x000fe40008000f00 */
[----:B------:R-:W-:Y:S02]  /*1dec0*/  LOP3.LUT R163, RZ, R163, RZ, 0x33, !PT ;  /* 0x000000a3ffa37212 */ /* 0x000fe400078e33ff */
[----:B------:R-:W-:-:S13]  /*1ded0*/  ISETP.NE.AND P1, PT, R168, 0x1, PT ;  /* 0x00000001a800780c */ /* 0x000fda0003f25270 */
[----:B0-----:R-:W0:Y:S02]  /*1dee0*/  @P1 LDC.64 R126, c[0x0][0x9e8] ;  /* 0x00027a00ff7e1b82 */ /* 0x001e240000000a00 */
[----:B0-----:R-:W-:-:S05]  /*1def0*/  @P1 IMAD.HI.U32 R126, R163, R126, RZ ;  /* 0x0000007ea37e1227 */ /* 0x001fca00078e00ff */
[----:B------:R-:W-:-:S04]  /*1df00*/  @P1 SHF.R.U32.HI R163, RZ, R127, R126 ;  /* 0x0000007fffa31219 */ /* 0x000fc8000001167e */
[----:B------:R-:W-:Y:S01]  /*1df10*/  LOP3.LUT R163, RZ, R163, RZ, 0x33, !PT ;  /* 0x000000a3ffa37212 */ /* 0x000fe200078e33ff */
[----:B------:R-:W-:Y:S06]  /*1df20*/  BRA `(.L_x_5131) ;  /* 0x0000000000147947 */ /* 0x000fec0003800000 */
.L_x_5130:
[----:B------:R-:W-:-:S05]  /*1df30*/  IMAD.U32 R168, RZ, RZ, UR46 ;  /* 0x0000002effa87e24 */ /* 0x000fca000f8e00ff */
[----:B------:R-:W-:-:S13]  /*1df40*/  ISETP.NE.AND P1, PT, R168, 0x1, PT ;  /* 0x00000001a800780c */ /* 0x000fda0003f25270 */
[----:B0-----:R-:W0:Y:S02]  /*1df50*/  @P1 LDC.64 R126, c[0x0][0x9e8] ;  /* 0x00027a00ff7e1b82 */ /* 0x001e240000000a00 */
[----:B0-----:R-:W-:-:S05]  /*1df60*/  @P1 IMAD.HI.U32 R126, R163, R126, RZ ;  /* 0x0000007ea37e1227 */ /* 0x001fca00078e00ff */
[----:B------:R-:W-:-:S07]  /*1df70*/  @P1 SHF.R.U32.HI R163, RZ, R127, R126 ;  /* 0x0000007fffa31219 */ /* 0x000fce000001167e */
.L_x_5131:
[----:B------:R-:W-:Y:S05]  /*1df80*/  BSYNC B1 ;  /* 0x0000000000017941 */ /* 0x000fea0003800000 */
.L_x_5129:
[----:B------:R-:W-:-:S05]  /*1df90*/  IMAD R163, R163, R168, R158 ;  /* 0x000000a8a3a37224 */ /* 0x000fca00078e029e */
[----:B------:R-:W-:Y:S02]  /*1dfa0*/  VIADDMNMX R165, R163, R168, R165, PT ;  /* 0x000000a8a3a57246 */ /* 0x000fe400038001a5 */
[----:B------:R-:W-:-:S07]  /*1dfb0*/  VIMNMX R164, R164, R163, !PT ;  /* 0x000000a3a4a47248 */ /* 0x000fce0007fe0100 */
.L_x_5128:
[C---:B------:R-:W-:Y:S02]  /*1dfc0*/  ISETP.GE.AND P1, PT, R161.reuse, 0x2, PT ;  /* 0x00000002a100780c */ /* 0x040fe40003f26270 */
        /* <DEDUP_REMOVED lines=92> */
[----:B0-----:R-:W-:Y:S02]  /*1e590*/  FSEL R147, R147, -INF , !P3 ;  /* 0xff80000093937808 */ /* 0x001fe40005800000 */
        /* <DEDUP_REMOVED lines=41> */
[----:B------:R-:W-:Y:S01]  /*1e830*/  ISETP.GE.AND P6, PT, R169, 0x1, PT ;  /* 0x00000001a900780c */ /* 0x000fe20003fc6270 */
[--C-:B0-----:R-:W-:Y:S02]  /*1e840*/  IMAD.IADD R167, R167, 0x1, R3.reuse ;  /* 0x00000001a7a77824 */ /* 0x101fe400078e0203 */
[----:B------:R-:W-:-:S10]  /*1e850*/  IMAD.IADD R166, R166, 0x1, R3 ;  /* 0x00000001a6a67824 */ /* 0x000fd400078e0203 */
[----:B------:R-:W-:Y:S05]  /*1e860*/  @!P6 BRA `(.L_x_5132) ;  /* 0x000000000054e947 */ /* 0x000fea0003800000 */
[----:B------:R-:W-:Y:S01]  /*1e870*/  IADD3 R3, -R199, R200, R3 ;  /* 0x000000c8c7037210 */ /* 0x000fe20007ffe103 */
[----:B------:R-:W-:Y:S03]  /*1e880*/  BSSY B1, `(.L_x_5133) ;  /* 0x0000010000017945 */ /* 0x000fe60003800000 */
        /* <DEDUP_REMOVED lines=10> */
.L_x_5134:
[----:B------:R-:W-:-:S05]  /*1e930*/  IMAD.U32 R5, RZ, RZ, UR46 ;  /* 0x0000002eff057e24 */ /* 0x000fca000f8e00ff */
[----:B------:R-:W-:-:S13]  /*1e940*/  ISETP.NE.AND P6, PT, R5, 0x1, PT ;  /* 0x000000010500780c */ /* 0x000fda0003fc5270 */
[----:B------:R-:W0:Y:S02]  /*1e950*/  @P6 LDC.64 R126, c[0x0][0x9e8] ;  /* 0x00027a00ff7e6b82 */ /* 0x000e240000000a00 */
[----:B0-----:R-:W-:-:S05]  /*1e960*/  @P6 IMAD.HI.U32 R126, R3, R126, RZ ;  /* 0x0000007e037e6227 */ /* 0x001fca00078e00ff */
[----:B------:R-:W-:-:S07]  /*1e970*/  @P6 SHF.R.U32.HI R3, RZ, R127, R126 ;  /* 0x0000007fff036219 */ /* 0x000fce000001167e */
.L_x_5135:
[----:B------:R-:W-:Y:S05]  /*1e980*/  BSYNC B1 ;  /* 0x0000000000017941 */ /* 0x000fea0003800000 */
.L_x_5133:
[----:B------:R-:W-:-:S05]  /*1e990*/  IMAD R158, R3, R5, R158 ;  /* 0x00000005039e7224 */ /* 0x000fca00078e029e */
[----:B------:R-:W-:Y:S02]  /*1e9a0*/  VIADDMNMX R167, R158, R5, R167, PT ;  /* 0x000000059ea77246 */ /* 0x000fe400038001a7 */
[----:B------:R-:W-:-:S07]  /*1e9b0*/  VIMNMX R166, R166, R158, !PT ;  /* 0x0000009ea6a67248 */ /* 0x000fce0007fe0100 */
.L_x_5132:
[C---:B------:R-:W-:Y:S01]  /*1e9c0*/  ISETP.GT.AND P1, PT, R166.reuse, 0x1, !P1 ;  /* 0x00000001a600780c */ /* 0x040fe20004f24270 */
[----:B------:R-:W-:Y:S01]  /*1e9d0*/  IMAD.U32 R5, RZ, RZ, UR50 ;  /* 0x00000032ff057e24 */ /* 0x000fe2000f8e00ff */
        /* <DEDUP_REMOVED lines=95> */
[----:B------:R-:W-:Y:S02]  /*1efd0*/  ISETP.GT.AND P1, PT, R166, 0x40, !P1 ;  /* 0x00000040a600780c */ /* 0x000fe40004f24270 */
[----:B------:R-:W-:-:S02]  /*1efe0*/  FSEL R160, R0, -INF , !P5 ;  /* 0xff80000000a07808 */ /* 0x000fc40006800000 */
[----:B------:R-:W-:Y:S02]  /*1eff0*/  ISETP.LT.OR P1, PT, R167, 0x41, P1 ;  /* 0x00000041a700780c */ /* 0x000fe40000f21670 */
[----:B0-----:R-:W-:Y:S02]  /*1f000*/  FMNMX.FTZ R3, R127, R158, !PT ;  /* 0x0000009e7f037209 */ /* 0x001fe40007810000 */
[----:B------:R-:W-:Y:S02]  /*1f010*/  FSEL R145, R145, -INF , !P1 ;  /* 0xff80000091917808 */ /* 0x000fe40004800000 */
[----:B------:R-:W-:Y:S01]  /*1f020*/  LOP3.LUT P1, RZ, R22, 0x80, RZ, 0xc0, !PT ;  /* 0x0000008016ff7812 */ /* 0x000fe2000782c0ff */
[----:B------:R-:W-:-:S03]  /*1f030*/  FMUL.FTZ R158, R3, R5 ;  /* 0x00000005039e7220 */ /* 0x000fc60000410000 */
        /* <DEDUP_REMOVED lines=20> */
[-CC-:B------:R-:W-:Y:S01]  /*1f180*/  FFMA.FTZ R190, R11, R5.reuse, -R158.reuse ;  /* 0x000000050bbe7223 */ /* 0x180fe2000001089e */
[----:B------:R-:W-:Y:S01]  /*1f190*/  FMNMX.FTZ R126, R14, R126, !PT ;  /* 0x0000007e0e7e7209 */ /* 0x000fe20007810000 */
[-CC-:B------:R-:W-:Y:S01]  /*1f1a0*/  FFMA.FTZ R182, R133, R5.reuse, -R158.reuse ;  /* 0x0000000585b67223 */ /* 0x180fe2000001089e */
[----:B------:R-:W-:Y:S01]  /*1f1b0*/  FSEL R157, R157, -INF , !P2 ;  /* 0xff8000009d9d7808 */ /* 0x000fe20005000000 */
[-CC-:B------:R-:W-:Y:S01]  /*1f1c0*/  FFMA.FTZ R176, R137, R5.reuse, -R158.reuse ;  /* 0x0000000589b07223 */ /* 0x180fe2000001089e */
[----:B------:R-:W-:Y:S01]  /*1f1d0*/  FMNMX.FTZ R126, R15, R126, !PT ;  /* 0x0000007e0f7e7209 */ /* 0x000fe20007810000 */
[-CC-:B------:R-:W-:Y:S01]  /*1f1e0*/  FFMA.FTZ R133, R138, R5.reuse, -R158.reuse ;  /* 0x000000058a857223 */ /* 0x180fe2000001089e */
[----:B------:R-:W-:Y:S01]  /*1f1f0*/  FSEL R137, R3, RZ, P1 ;  /* 0x000000ff03897208 */ /* 0x000fe20000800000 */
[-CC-:B------:R-:W-:Y:S01]  /*1f200*/  FFMA.FTZ R188, R168, R5.reuse, -R158.reuse ;  /* 0x00000005a8bc7223 */ /* 0x180fe2000001089e */
[----:B------:R-:W-:Y:S01]  /*1f210*/  FMNMX.FTZ R126, R121, R126, !PT ;  /* 0x0000007e797e7209 */ /* 0x000fe20007810000 */
[-CC-:B------:R-:W-:Y:S01]  /*1f220*/  FFMA.FTZ R127, R163, R5.reuse, -R158.reuse ;  /* 0x00000005a37f7223 */ /* 0x180fe2000001089e */
[-C--:B------:R-:W-:Y:S01]  /*1f230*/  FFMA.FTZ R178, R143, R5.reuse, -R158 ;  /* 0x000000058fb27223 */ /* 0x080fe2000001089e */
[----:B------:R-:W-:Y:S01]  /*1f240*/  FADD.FTZ R137, -R137, R12 ;  /* 0x0000000c89897221 */ /* 0x000fe20000010100 */
[----:B------:R-:W-:Y:S01]  /*1f250*/  FMNMX.FTZ R11, R122, R126, !PT ;  /* 0x0000007e7a0b7209 */ /* 0x000fe20007810000 */
[----:B------:R-:W-:Y:S01]  /*1f260*/  MUFU.EX2 R188, R188 ;  /* 0x000000bc00bc7308 */ /* 0x000fe20000000800 */
[-CC-:B------:R-:W-:Y:S01]  /*1f270*/  FFMA.FTZ R13, R13, R5.reuse, -R158.reuse ;  /* 0x000000050d0d7223 */ /* 0x180fe2000001089e */
[----:B------:R-:W-:Y:S01]  /*1f280*/  FMUL.FTZ R137, R137, R5 ;  /* 0x0000000589897220 */ /* 0x000fe20000410000 */
        /* <DEDUP_REMOVED lines=19> */
[----:B------:R-:W-:Y:S01]  /*1f3c0*/  FFMA.FTZ R170, R159, R5, -R158 ;  /* 0x000000059faa7223 */ /* 0x000fe2000001089e */
[----:B------:R-:W-:Y:S01]  /*1f3d0*/  FMNMX.FTZ R11, R136, R11, !PT ;  /* 0x0000000b880b7209 */ /* 0x000fe20007810000 */
[----:B------:R0:W-:Y:S03]  /*1f3e0*/  MUFU.EX2 R126, R13 ;  /* 0x0000000d007e7308 */ /* 0x0001e60000000800 */
[----:B------:R-:W-:-:S04]  /*1f3f0*/  FMNMX.FTZ R11, R139, R11, !PT ;  /* 0x0000000b8b0b7209 */ /* 0x000fc80007810000 */
[----:B------:R-:W-:Y:S01]  /*1f400*/  FMNMX.FTZ R11, R140, R11, !PT ;  /* 0x0000000b8c0b7209 */ /* 0x000fe20007810000 */
[----:B------:R-:W-:Y:S01]  /*1f410*/  MUFU.EX2 R184, R184 ;  /* 0x000000b800b87308 */ /* 0x000fe20000000800 */
[-CC-:B0-----:R-:W-:Y:S01]  /*1f420*/  FFMA.FTZ R13, R124, R5.reuse, -R158.reuse ;  /* 0x000000057c0d7223 */ /* 0x181fe2000001089e */
[--C-:B------:R-:W-:Y:S01]  /*1f430*/  FFMA.FTZ R124, R153, R5, -R158.reuse ;  /* 0x00000005997c7223 */ /* 0x100fe2000001089e */
[----:B------:R-:W-:Y:S01]  /*1f440*/  FMNMX.FTZ R11, R141, R11, !PT ;  /* 0x0000000b8d0b7209 */ /* 0x000fe20007810000 */
[----:B------:R-:W-:-:S03]  /*1f450*/  FFMA.FTZ R158, R162, R5, -R158 ;  /* 0x00000005a29e7223 */ /* 0x000fc6000001089e */
        /* <DEDUP_REMOVED lines=26> */
[----:B------:R-:W-:Y:S02]  /*1f600*/  FMUL.FTZ R138, R0, R5 ;  /* 0x00000005008a7220 */ /* 0x000fe40000410000 */
[----:B------:R-:W0:Y:S03]  /*1f610*/  MUFU.EX2 R11, R137 ;  /* 0x00000089000b7308 */ /* 0x000e260000000800 */
[----:B------:R-:W-:-:S05]  /*1f620*/  FSEL R138, R138, RZ, P1 ;  /* 0x000000ff8a8a7208 */ /* 0x000fca0000800000 */
        /* <DEDUP_REMOVED lines=8> */
[-C--:B------:R-:W-:Y:S01]  /*1f6b0*/  FFMA.FTZ R14, R128, R5.reuse, -R138 ;  /* 0x00000005800e7223 */ /* 0x080fe2000001088a */
[----:B0-----:R-:W-:Y:S01]  /*1f6c0*/  FFMA.FTZ R8, R11, R8, R188 ;  /* 0x000000080b087223 */ /* 0x001fe200000100bc */
[-CC-:B------:R-:W-:Y:S01]  /*1f6d0*/  FFMA.FTZ R181, R131, R5.reuse, -R138.reuse ;  /* 0x0000000583b57223 */ /* 0x180fe2000001088a */
[-CC-:B------:R-:W-:Y:S01]  /*1f6e0*/  FFMA.FTZ R10, R132, R5.reuse, -R138.reuse ;  /* 0x00000005840a7223 */ /* 0x180fe2000001088a */
[-C--:B------:R-:W-:Y:S01]  /*1f6f0*/  FFMA.FTZ R183, R135, R5.reuse, -R138 ;  /* 0x0000000587b77223 */ /* 0x080fe2000001088a */
[----:B------:R-:W-:Y:S01]  /*1f700*/  MUFU.EX2 R189, R189 ;  /* 0x000000bd00bd7308 */ /* 0x000fe20000000800 */
[----:B-1----:R-:W-:Y:S01]  /*1f710*/  FSEL R6, R0, RZ, P1 ;  /* 0x000000ff00067208 */ /* 0x002fe20000800000 */
[----:B------:R-:W-:Y:S01]  /*1f720*/  FADD.FTZ R8, R127, R8 ;  /* 0x000000087f087221 */ /* 0x000fe20000010000 */
[-CC-:B------:R-:W-:Y:S01]  /*1f730*/  FFMA.FTZ R131, R136, R5.reuse, -R138.reuse ;  /* 0x0000000588837223 */ /* 0x180fe2000001088a */
[-CC-:B------:R-:W-:Y:S01]  /*1f740*/  FFMA.FTZ R177, R139, R5.reuse, -R138.reuse ;  /* 0x000000058bb17223 */ /* 0x180fe2000001088a */
[-C--:B------:R-:W-:Y:S01]  /*1f750*/  FFMA.FTZ R128, R140, R5.reuse, -R138 ;  /* 0x000000058c807223 */ /* 0x080fe2000001088a */
[----:B------:R-:W-:Y:S01]  /*1f760*/  FADD.FTZ R6, -R6, R9 ;  /* 0x0000000906067221 */ /* 0x000fe20000010100 */
[----:B------:R-:W-:Y:S01]  /*1f770*/  FADD.FTZ R8, R190, R8 ;  /* 0x00000008be087221 */ /* 0x000fe20000010000 */
[----:B------:R-:W-:Y:S01]  /*1f780*/  MUFU.EX2 R143, R143 ;  /* 0x0000008f008f7308 */ /* 0x000fe20000000800 */
[-C--:B------:R-:W-:Y:S01]  /*1f790*/  FFMA.FTZ R179, R141, R5.reuse, -R138 ;  /* 0x000000058db37223 */ /* 0x080fe2000001088a */
[-C--:B------:R-:W-:Y:S01]  /*1f7a0*/  FMUL.FTZ R6, R6, R5.reuse ;  /* 0x0000000506067220 */ /* 0x080fe20000410000 */
[----:B------:R-:W-:Y:S01]  /*1f7b0*/  FADD.FTZ R8, R126, R8 ;  /* 0x000000087e087221 */ /* 0x000fe20000010000 */
[-CC-:B------:R-:W-:Y:S01]  /*1f7c0*/  FFMA.FTZ R125, R142, R5.reuse, -R138.reuse ;  /* 0x000000058e7d7223 */ /* 0x180fe2000001088a */
[-CC-:B------:R-:W-:Y:S01]  /*1f7d0*/  FFMA.FTZ R173, R145, R5.reuse, -R138.reuse ;  /* 0x0000000591ad7223 */ /* 0x180fe2000001088a */
[-C--:B------:R-:W-:Y:S01]  /*1f7e0*/  FFMA.FTZ R122, R146, R5.reuse, -R138 ;  /* 0x00000005927a7223 */ /* 0x080fe2000001088a */
[----:B------:R-:W-:Y:S01]  /*1f7f0*/  FADD.FTZ R8, R184, R8 ;  /* 0x00000008b8087221 */ /* 0x000fe20000010000 */
[----:B------:R-:W0:Y:S01]  /*1f800*/  MUFU.EX2 R6, R6 ;  /* 0x0000000600067308 */ /* 0x000e220000000800 */
[-CC-:B------:R-:W-:Y:S01]  /*1f810*/  FFMA.FTZ R175, R149, R5.reuse, -R138.reuse ;  /* 0x0000000595af7223 */ /* 0x180fe2000001088a */
[-C--:B------:R-:W-:Y:S01]  /*1f820*/  FFMA.FTZ R121, R150, R5.reuse, -R138 ;  /* 0x0000000596797223 */ /* 0x080fe2000001088a */
[----:B------:R-:W-:Y:S01]  /*1f830*/  FADD.FTZ R8, R21, R8 ;  /* 0x0000000815087221 */ /* 0x000fe20000010000 */
[-CC-:B------:R-:W-:Y:S01]  /*1f840*/  FFMA.FTZ R169, R154, R5.reuse, -R138.reuse ;  /* 0x000000059aa97223 */ /* 0x180fe2000001088a */
[-CC-:B------:R-:W-:Y:S01]  /*1f850*/  FFMA.FTZ R9, R152, R5.reuse, -R138.reuse ;  /* 0x0000000598097223 */ /* 0x180fe2000001088a */
[-C--:B------:R-:W-:Y:S01]  /*1f860*/  FFMA.FTZ R171, R160, R5.reuse, -R138 ;  /* 0x00000005a0ab7223 */ /* 0x080fe2000001088a */
[----:B------:R-:W-:Y:S01]  /*1f870*/  FADD.FTZ R8, R186, R8 ;  /* 0x00000008ba087221 */ /* 0x000fe20000010000 */
[----:B------:R-:W1:Y:S01]  /*1f880*/  MUFU.EX2 R191, R191 ;  /* 0x000000bf00bf7308 */ /* 0x000e620000000800 */
[----:B------:R-:W-:-:S02]  /*1f890*/  FFMA.FTZ R132, R157, R5, -R138 ;  /* 0x000000059d847223 */ /* 0x000fc4000001088a */
[----:B------:R-:W-:-:S04]  /*1f8a0*/  FADD.FTZ R8, R13, R8 ;  /* 0x000000080d087221 */ /* 0x000fc80000010000 */
[----:B------:R-:W-:Y:S01]  /*1f8b0*/  FADD.FTZ R8, R180, R8 ;  /* 0x00000008b4087221 */ /* 0x000fe20000010000 */
[----:B------:R-:W2:Y:S01]  /*1f8c0*/  MUFU.EX2 R185, R185 ;  /* 0x000000b900b97308 */ /* 0x000ea20000000800 */
[----:B0-----:R-:W-:Y:S02]  /*1f8d0*/  FFMA.FTZ R7, R6, R7, R189 ;  /* 0x0000000706077223 */ /* 0x001fe400000100bd */
[----:B------:R-:W-:Y:S02]  /*1f8e0*/  FADD.FTZ R8, R120, R8 ;  /* 0x0000000878087221 */ /* 0x000fe40000010000 */
[----:B------:R-:W-:Y:S02]  /*1f8f0*/  FADD.FTZ R7, R143, R7 ;  /* 0x000000078f077221 */ /* 0x000fe40000010000 */
[----:B------:R-:W-:Y:S01]  /*1f900*/  FADD.FTZ R8, R182, R8 ;  /* 0x00000008b6087221 */ /* 0x000fe20000010000 */
[----:B------:R-:W0:Y:S01]  /*1f910*/  MUFU.EX2 R15, R15 ;  /* 0x0000000f000f7308 */ /* 0x000e220000000800 */
[----:B-1----:R-:W-:-:S02]  /*1f920*/  FADD.FTZ R7, R191, R7 ;  /* 0x00000007bf077221 */ /* 0x002fc40000010000 */
[----:B------:R-:W-:Y:S02]  /*1f930*/  FADD.FTZ R8, R134, R8 ;  /* 0x0000000886087221 */ /* 0x000fe40000010000 */
[----:B------:R-:W-:Y:S02]  /*1f940*/  FADD.FTZ R7, R137, R7 ;  /* 0x0000000789077221 */ /* 0x000fe40000010000 */
[----:B------:R-:W-:Y:S01]  /*1f950*/  FADD.FTZ R8, R176, R8 ;  /* 0x00000008b0087221 */ /* 0x000fe20000010000 */
[----:B------:R-:W1:Y:S01]  /*1f960*/  MUFU.EX2 R187, R187 ;  /* 0x000000bb00bb7308 */ /* 0x000e620000000800 */
[----:B--2---:R-:W-:Y:S02]  /*1f970*/  FADD.FTZ R7, R185, R7 ;  /* 0x00000007b9077221 */ /* 0x004fe40000010000 */
[----:B------:R-:W-:-:S04]  /*1f980*/  FADD.FTZ R8, R133, R8 ;  /* 0x0000000885087221 */ /* 0x000fc80000010000 */
[----:B------:R-:W-:Y:S01]  /*1f990*/  FADD.FTZ R8, R178, R8 ;  /* 0x00000008b2087221 */ /* 0x000fe20000010000 */
[----:B------:R-:W2:Y:S01]  /*1f9a0*/  MUFU.EX2 R14, R14 ;  /* 0x0000000e000e7308 */ /* 0x000ea20000000800 */
[----:B0-----:R-:W-:Y:S02]  /*1f9b0*/  FADD.FTZ R7, R15, R7 ;  /* 0x000000070f077221 */ /* 0x001fe40000010000 */
[----:B------:R-:W-:-:S04]  /*1f9c0*/  FADD.FTZ R8, R130, R8 ;  /* 0x0000000882087221 */ /* 0x000fc80000010000 */
[----:B------:R-:W-:Y:S01]  /*1f9d0*/  FADD.FTZ R8, R172, R8 ;  /* 0x00000008ac087221 */ /* 0x000fe20000010000 */
        /* <DEDUP_REMOVED lines=46> */
[----:B0-----:R-:W-:-:S03]  /*1fcc0*/  FADD.FTZ R8, R12, R7 ;  /* 0x000000070c087221 */ /* 0x001fc60000010000 */
[----:B-1----:R-:W-:Y:S01]  /*1fcd0*/  FADD.FTZ R7, R132, R135 ;  /* 0x0000008784077221 */ /* 0x002fe20000010000 */
[----:B------:R-:W-:Y:S06]  /*1fce0*/  @!P0 BRA `(.L_x_5136) ;  /* 0x0000000000048947 */ /* 0x000fec0003800000 */
[----:B------:R-:W-:Y:S01]  /*1fcf0*/  BPT.TRAP 0x1 ;  /* 0x000000040000795c */ /* 0x000fe20000300000 */
.L_x_5136:
[----:B------:R-:W2:Y:S01]  /*1fd00*/  LDL R135, [R1+0x3c] ;  /* 0x00003c0001877983 */ /* 0x000ea20000100800 */
[----:B------:R-:W-:Y:S01]  /*1fd10*/  VIADD R20, R20, 0x30860 ;  /* 0x0003086014147836 */ /* 0x000fe20000000000 */
[----:B------:R-:W-:Y:S02]  /*1fd20*/  F2FP.F16.F32.PACK_AB R186, R13, R186 ;  /* 0x000000ba0dba723e */ /* 0x000fe400000000ff */
[----:B------:R-:W-:Y:S01]  /*1fd30*/  F2FP.F16.F32.PACK_AB R181, R10, R181 ;  /* 0x000000b50ab5723e */ /* 0x000fe200000000ff */
[----:B------:R-:W-:Y:S01]  /*1fd40*/  IMAD.MOV.U32 R10, RZ, RZ, R198 ;  /* 0x000000ffff0a7224 */ /* 0x000fe200078e00c6 */
        /* <DEDUP_REMOVED lines=26> */
[----:B------:R-:W-:Y:S02]  /*1fef0*/  MOV R13, R193 ;  /* 0x000000c1000d7202 */ /* 0x000fe40000000f00 */
[C---:B--2---:R-:W-:Y:S02]  /*1ff00*/  ISETP.GT.AND P1, PT, R4.reuse, R135, PT ;  /* 0x000000870400720c */ /* 0x044fe40003f24270 */
[----:B------:R-:W-:-:S11]  /*1ff10*/  IADD3 R4, R4, -0x1, RZ ;  /* 0xffffffff04047810 */ /* 0x000fd60007ffe0ff */
[----:B0-----:R-:W-:Y:S05]  /*1ff20*/  @P1 BRA `(.L_x_5137) ;  /* 0xffffffc400001947 */ /* 0x001fea000383ffff */
.L_x_5116:
[----:B------:R-:W-:Y:S05]  /*1ff30*/  BSYNC B0 ;  /* 0x0000000000007941 */ /* 0x000fea0003800000 */
.L_x_5115:
        /* <DEDUP_REMOVED lines=99> */
.L_x_5138:
[----:B------:R-:W-:Y:S01]  /*20570*/  IMAD R9, R193, 0x8, R2 ;  /* 0x00000008c1097824 */ /* 0x000fe200078e0202 */
[----:B------:R-:W-:-:S04]  /*20580*/  SHF.L.U32 R4, R198, 0x1f, RZ ;  /* 0x0000001fc6047819 */ /* 0x000fc800000006ff */
[----:B------:R0:W1:Y:S01]  /*20590*/  SYNCS.PHASECHK.TRANS64.TRYWAIT P1, [R9+URZ+0x30850], R4 ;  /* 0x03085004090075a7 */ /* 0x000062000802017f */
[----:B------:R-:W-:Y:S05]  /*205a0*/  @!P0 BRA `(.L_x_5139) ;  /* 0x0000000000048947 */ /* 0x000fea0003800000 */
[----:B------:R-:W-:Y:S01]  /*205b0*/  BPT.TRAP 0x1 ;  /* 0x000000040000795c */ /* 0x000fe20000300000 */
.L_x_5139:
        /* <DEDUP_REMOVED lines=9> */
.L_x_5141:
[----:B------:R-:W-:Y:S05]  /*20650*/  BSYNC B0 ;  /* 0x0000000000007941 */ /* 0x000fea0003800000 */
.L_x_5140:
[----:B------:R-:W-:Y:S01]  /*20660*/  IMAD.MOV.U32 R10, RZ, RZ, R2 ;  /* 0x000000ffff0a7224 */ /* 0x000fe200078e0002 */
[----:B------:R-:W-:Y:S01]  /*20670*/  MOV R11, 0x40000040 ;  /* 0x40000040000b7802 */ /* 0x000fe20000000f00 */
[----:B------:R-:W-:Y:S01]  /*20680*/  WARPGROUP.ARRIVE ;  /* 0x00000000000079c5 */ /* 0x000fe20000000000 */
[----:B------:R-:W-:Y:S02]  /*20690*/  IMAD.MOV.U32 R6, RZ, RZ, -0x800000 ;  /* 0xff800000ff067424 */ /* 0x000fe400078e00ff */
[----:B------:R-:W-:Y:S01]  /*206a0*/  R2UR UR6, R10 ;  /* 0x000000000a0672ca */ /* 0x000fe200000e0000 */
[----:B------:R-:W-:Y:S01]  /*206b0*/  VIADD R10, R2, 0x80 ;  /* 0x00000080020a7836 */ /* 0x000fe20000000000 */
[----:B------:R-:W-:Y:S01]  /*206c0*/  R2UR UR7, R11 ;  /* 0x000000000b0772ca */ /* 0x000fe200000e0000 */
[----:B------:R-:W-:-:S12]  /*206d0*/  IMAD.MOV.U32 R11, RZ, RZ, 0x40000040 ;  /* 0x40000040ff0b7424 */ /* 0x000fd800078e00ff */
        /* <DEDUP_REMOVED lines=26> */
[----:B------:R-:W0:Y:S02]  /*20880*/  SHFL.BFLY PT, R2, R7, 0x2, 0x1f ;  /* 0x0c401f0007027f89 */ /* 0x000e2400000e0000 */
[----:B01----:R-:W-:Y:S01]  /*20890*/  FADD.FTZ R4, R2, R7 ;  /* 0x0000000702047221 */ /* 0x003fe20000010000 */
[----:B------:R-:W-:-:S04]  /*208a0*/  IMAD.MOV.U32 R7, RZ, RZ, RZ ;  /* 0x000000ffff077224 */ /* 0x000fc800078e00ff */
[----:B------:R-:W0:Y:S02]  /*208b0*/  SHFL.BFLY PT, R13, R4, 0x1, 0x1f ;  /* 0x0c201f00040d7f89 */ /* 0x000e2400000e0000 */
[----:B0-----:R-:W-:Y:S01]  /*208c0*/  FADD.FTZ R13, R4, R13 ;  /* 0x0000000d040d7221 */ /* 0x001fe20000010000 */
[----:B------:R-:W-:-:S04]  /*208d0*/  IMAD.MOV.U32 R4, RZ, RZ, -0x800000 ;  /* 0xff800000ff047424 */ /* 0x000fc800078e00ff */
[----:B------:R-:W-:-:S13]  /*208e0*/  FSETP.NE.FTZ.AND P2, PT, R13, RZ, PT ;  /* 0x000000ff0d00720b */ /* 0x000fda0003f55000 */
[----:B------:R-:W0:Y:S01]  /*208f0*/  @P2 MUFU.LG2 R12, R13 ;  /* 0x0000000d000c2308 */ /* 0x000e220000000c00 */
[----:B------:R-:W-:Y:S01]  /*20900*/  @P2 FMUL.FTZ R20, R5, 0.69314718246459960938 ;  /* 0x3f31721805142820 */ /* 0x000fe20000410000 */
[----:B------:R-:W-:Y:S02]  /*20910*/  WARPGROUP.DEPBAR.LE gsb0, 0x0 ;  /* 0x00008000000079c5 */ /* 0x000fe40000010000 */
[----:B------:R-:W-:-:S06]  /*20920*/  WARPGROUP.ARRIVE ;  /* 0x00000000000079c5 */ /* 0x000fcc0000000000 */
[----:B------:R-:W-:Y:S01]  /*20930*/  HGMMA.64x192x16.F32 R24, R172, gdesc[UR4].tnspB, R24, gsb0 ;  /* 0x42e00004ac187df0 */ /* 0x000fe20008000818 */
[----:B------:R-:W-:Y:S02]  /*20940*/  R2UR UR6, R10 ;  /* 0x000000000a0672ca */ /* 0x000fe400000e0000 */
[----:B------:R-:W-:Y:S02]  /*20950*/  R2UR UR7, R11 ;  /* 0x000000000b0772ca */ /* 0x000fe400000e0000 */
[----:B------:R-:W1:Y:S02]  /*20960*/  SHFL.BFLY PT, R11, R8, 0x2, 0x1f ;  /* 0x0c401f00080b7f89 */ /* 0x000e6400000e0000 */
[----:B-1----:R-:W-:-:S05]  /*20970*/  FADD.FTZ R11, R11, R8 ;  /* 0x000000080b0b7221 */ /* 0x002fca0000010000 */
[----:B------:R-:W1:Y:S02]  /*20980*/  SHFL.BFLY PT, R2, R11, 0x1, 0x1f ;  /* 0x0c201f000b027f89 */ /* 0x000e6400000e0000 */
[----:B-1----:R-:W-:Y:S01]  /*20990*/  FADD.FTZ R14, R11, R2 ;  /* 0x000000020b0e7221 */ /* 0x002fe20000010000 */
[----:B------:R-:W-:Y:S01]  /*209a0*/  MOV R2, RZ ;  /* 0x000000ff00027202 */ /* 0x000fe20000000f00 */
[----:B0-----:R-:W-:-:S03]  /*209b0*/  @P2 FMUL.FTZ R11, R12, 0.69314718246459960938 ;  /* 0x3f3172180c0b2820 */ /* 0x001fc60000410000 */
[----:B------:R-:W-:Y:S01]  /*209c0*/  FSETP.NE.FTZ.AND P1, PT, R14, RZ, PT ;  /* 0x000000ff0e00720b */ /* 0x000fe20003f35000 */
[----:B------:R-:W-:Y:S01]  /*209d0*/  @P2 FFMA.FTZ R4, R20, R0, R11 ;  /* 0x0000000014042223 */ /* 0x000fe2000001000b */
[----:B------:R-:W-:Y:S11]  /*209e0*/  @P2 MUFU.RCP R2, R13 ;  /* 0x0000000d00022308 */ /* 0x000ff60000001000 */
[----:B------:R-:W0:Y:S01]  /*209f0*/  @P1 MUFU.LG2 R10, R14 ;  /* 0x0000000e000a1308 */ /* 0x000e220000000c00 */
[----:B------:R-:W-:-:S07]  /*20a00*/  @P1 FMUL.FTZ R8, R5, 0.69314718246459960938 ;  /* 0x3f31721805081820 */ /* 0x000fce0000410000 */
        /* <DEDUP_REMOVED lines=9> */
.L_x_5143:
[----:B------:R-:W2:Y:S01]  /*20aa0*/  LDL.LU R10, [R1+0x58] ;  /* 0x00005800010a7983 */ /* 0x000ea20000300800 */
[----:B------:R-:W-:Y:S01]  /*20ab0*/  VIADD R0, R9, 0x30860 ;  /* 0x0003086009007836 */ /* 0x000fe20000000000 */
[----:B------:R-:W-:Y:S01]  /*20ac0*/  IADD3 R193, R193, 0x1, RZ ;  /* 0x00000001c1c17810 */ /* 0x000fe20007ffe0ff */
[-C--:B------:R-:W-:Y:S01]  /*20ad0*/  FMUL.FTZ R125, R83, R2.reuse ;  /* 0x00000002537d7220 */ /* 0x080fe20000410000 */
        /* <DEDUP_REMOVED lines=104> */
.L_x_4995:
[----:B------:R-:W0:Y:S08]  /*21160*/  S2UR UR4, SR_CgaCtaId ;  /* 0x00000000000479c3 */ /* 0x000e300000008800 */
[----:B------:R-:W-:Y:S01]  /*21170*/  BAR.SYNC.DEFER_BLOCKING 0x5, 0x180 ;  /* 0x0146000000007b1d */ /* 0x000fe20000010000 */
[----:B------:R-:W-:-:S05]  /*21180*/  MOV R2, 0x400 ;  /* 0x0000040000027802 */ /* 0x000fca0000000f00 */
[----:B------:R-:W-:Y:S01]  /*21190*/  BSSY B0, `(.L_x_5144) ;  /* 0x0000272000007945 */ /* 0x000fe20003800000 */
[----:B0-----:R-:W-:-:S05]  /*211a0*/  IMAD.U32 R203, RZ, RZ, UR4 ;  /* 0x00000004ffcb7e24 */ /* 0x001fca000f8e00ff */
[----:B------:R-:W-:-:S05]  /*211b0*/  LEA R2, R203, R2, 0x18 ;  /* 0x00000002cb027211 */ /* 0x000fca00078ec0ff */
[----:B------:R0:W1:Y:S01]  /*211c0*/  LDS.128 R28, [R2+0x308d0] ;  /* 0x0308d000021c7984 */ /* 0x0000620000000c00 */
[----:B------:R-:W-:Y:S06]  /*211d0*/  BAR.ARV 0x4, 0x180 ;  /* 0x0106000000007b1d */ /* 0x000fec0000002000 */
[----:B------:R-:W-:Y:S05]  /*211e0*/  @P0 BRA `(.L_x_5145) ;  /* 0x0000001800900947 */ /* 0x000fea0003800000 */
[----:B------:R-:W2:Y:S01]  /*211f0*/  LDL R10, [R1+0x88] ;  /* 0x00008800010a7983 */ /* 0x000ea20000100800 */
[----:B------:R-:W-:-:S03]  /*21200*/  ULDC.64 UR4, c[0x0][0xc00] ;  /* 0x0003000000047ab9 */ /* 0x000fc60000000a00 */
[----:B------:R-:W3:Y:S01]  /*21210*/  LDL R102, [R1+0x54] ;  /* 0x0000540001667983 */ /* 0x000ee20000100800 */
[----:B------:R-:W4:Y:S01]  /*21220*/  S2R R9, SR_SWINHI ;  /* 0x0000000000097919 */ /* 0x000f220000002f00 */
[----:B------:R-:W-:Y:S02]  /*21230*/  F2FP.F16.F32.PACK_AB R24, R25, R24 ;  /* 0x000000181918723e */ /* 0x000fe400000000ff */
[----:B------:R-:W-:Y:S01]  /*21240*/  F2FP.F16.F32.PACK_AB R25, R139, R26 ;  /* 0x0000001a8b19723e */ /* 0x000fe200000000ff */
[----:B------:R-:W3:Y:S01]  /*21250*/  LDL R94, [R1+0x50] ;  /* 0x00005000015e7983 */ /* 0x000ee20000100800 */
[----:B------:R-:W-:Y:S02]  /*21260*/  F2FP.F16.F32.PACK_AB R26, R3, R0 ;  /* 0x00000000031a723e */ /* 0x000fe400000000ff */
[----:B------:R-:W-:Y:S02]  /*21270*/  MOV R12, R2 ;  /* 0x00000002000c7202 */ /* 0x000fe40000000f00 */
[----:B----4-:R-:W-:-:S02]  /*21280*/  MOV R13, R9 ;  /* 0x00000009000d7202 */ /* 0x010fc40000000f00 */
        /* <DEDUP_REMOVED lines=37> */
[----:B--2---:R-:W-:-:S03]  /*214e0*/  IMAD.WIDE R74, R10, 0x2, R12 ;  /* 0x000000020a4a7825 */ /* 0x004fc600078e020c */
[C---:B------:R-:W-:Y:S02]  /*214f0*/  IADD3 R111, P2, R74.reuse, 0x20, RZ ;  /* 0x000000204a6f7810 */ /* 0x040fe40007f5e0ff */
[C---:B------:R-:W-:Y:S02]  /*21500*/  IADD3 R147, P0, R74.reuse, 0x4020, RZ ;  /* 0x000040204a937810 */ /* 0x040fe40007f1e0ff */
[C---:B------:R-:W-:Y:S02]  /*21510*/  IADD3 R141, P1, R74.reuse, 0x40, RZ ;  /* 0x000000404a8d7810 */ /* 0x040fe40007f3e0ff */
[C---:B------:R-:W-:Y:S02]  /*21520*/  IADD3 R145, P5, R74.reuse, 0x4000, RZ ;  /* 0x000040004a917810 */ /* 0x040fe40007fbe0ff */
[----:B------:R-:W-:Y:S02]  /*21530*/  LOP3.LUT R10, R111, 0x380, RZ, 0xc0, !PT ;  /* 0x000003806f0a7812 */ /* 0x000fe400078ec0ff */
[C---:B------:R-:W-:Y:S01]  /*21540*/  LOP3.LUT R9, R74.reuse, 0x380, RZ, 0xc0, !PT ;  /* 0x000003804a097812 */ /* 0x040fe200078ec0ff */
[--C-:B------:R-:W-:Y:S01]  /*21550*/  IMAD.X R47, RZ, RZ, R75.reuse, P0 ;  /* 0x000000ffff2f7224 */ /* 0x100fe200000e064b */
[C---:B------:R-:W-:Y:S01]  /*21560*/  IADD3 R143, P6, R74.reuse, 0x60, RZ ;  /* 0x000000604a8f7810 */ /* 0x040fe20007fde0ff */
[--C-:B------:R-:W-:Y:S01]  /*21570*/  IMAD.X R11, RZ, RZ, R75.reuse, P2 ;  /* 0x000000ffff0b7224 */ /* 0x100fe200010e064b */
[----:B------:R-:W-:Y:S01]  /*21580*/  IADD3 R151, P3, R74, 0x4060, RZ ;  /* 0x000040604a977810 */ /* 0x000fe20007f7e0ff */
[----:B------:R-:W-:Y:S01]  /*21590*/  IMAD.X R39, RZ, RZ, R75, P5 ;  /* 0x000000ffff277224 */ /* 0x000fe200028e064b */
[----:B------:R-:W-:-:S02]  /*215a0*/  IADD3.X R15, RZ, R75, RZ, P1, !PT ;  /* 0x0000004bff0f7210 */ /* 0x000fc40000ffe4ff */
[----:B-1----:R-:W-:Y:S02]  /*215b0*/  IADD3 R28, P1, R74, 0x8020, RZ ;  /* 0x000080204a1c7810 */ /* 0x002fe40007f3e0ff */
[----:B------:R-:W-:Y:S02]  /*215c0*/  SHF.R.U64 R10, R10, 0x3, RZ ;  /* 0x000000030a0a7819 */ /* 0x000fe400000012ff */
[----:B------:R-:W-:Y:S02]  /*215d0*/  ISETP.NE.U32.AND P0, PT, RZ, UR4, PT ;  /* 0x00000004ff007c0c */ /* 0x000fe4000bf05070 */
[C---:B------:R-:W-:Y:S02]  /*215e0*/  IADD3 R153, P2, R74.reuse, 0x8000, RZ ;  /* 0x000080004a997810 */ /* 0x040fe40007f5e0ff */
[C---:B------:R-:W-:Y:S02]  /*215f0*/  IADD3 R72, P5, R74.reuse, 0x8060, RZ ;  /* 0x000080604a487810 */ /* 0x040fe40007fbe0ff */
[----:B------:R-:W-:Y:S01]  /*21600*/  SHF.R.U64 R9, R9, 0x3, RZ ;  /* 0x0000000309097819 */ /* 0x000fe200000012ff */
[----:B------:R-:W-:Y:S01]  /*21610*/  IMAD.X R21, RZ, RZ, R75, P6 ;  /* 0x000000ffff157224 */ /* 0x000fe200030e064b */
[----:B------:R-:W-:-:S02]  /*21620*/  IADD3 R149, P4, R74, 0x4040, RZ ;  /* 0x000040404a957810 */ /* 0x000fc40007f9e0ff */
[----:B------:R-:W-:Y:S02]  /*21630*/  LOP3.LUT R14, R141, 0x380, RZ, 0xc0, !PT ;  /* 0x000003808d0e7812 */ /* 0x000fe400078ec0ff */
[----:B------:R-:W-:Y:S02]  /*21640*/  LOP3.LUT R20, R143, 0x380, RZ, 0xc0, !PT ;  /* 0x000003808f147812 */ /* 0x000fe400078ec0ff */
[----:B------:R-:W-:Y:S02]  /*21650*/  LOP3.LUT R58, R151, 0x380, RZ, 0xc0, !PT ;  /* 0x00000380973a7812 */ /* 0x000fe400078ec0ff */
[----:B------:R-:W-:Y:S02]  /*21660*/  IADD3 R70, P6, R74, 0x8040, RZ ;  /* 0x000080404a467810 */ /* 0x000fe40007fde0ff */
[----:B------:R-:W-:Y:S02]  /*21670*/  LOP3.LUT R38, R145, 0x380, RZ, 0xc0, !PT ;  /* 0x0000038091267812 */ /* 0x000fe400078ec0ff */
[----:B------:R-:W-:-:S02]  /*21680*/  LOP3.LUT R10, R10, R111, RZ, 0x3c, !PT ;  /* 0x0000006f0a0a7212 */ /* 0x000fc400078e3cff */
[----:B------:R-:W-:Y:S02]  /*21690*/  LOP3.LUT R66, R28, 0x380, RZ, 0xc0, !PT ;  /* 0x000003801c427812 */ /* 0x000fe400078ec0ff */
[----:B------:R-:W-:Y:S01]  /*216a0*/  ISETP.NE.AND.EX P0, PT, RZ, UR5, PT, P0 ;  /* 0x00000005ff007c0c */ /* 0x000fe2000bf05300 */
[----:B------:R-:W-:Y:S01]  /*216b0*/  ULDC.64 UR4, c[0x0][0xc08] ;  /* 0x0003020000047ab9 */ /* 0x000fe20000000a00 */
[----:B------:R-:W-:Y:S01]  /*216c0*/  LOP3.LUT R74, R9, R74, RZ, 0x3c, !PT ;  /* 0x0000004a094a7212 */ /* 0x000fe200078e3cff */
[----:B------:R-:W-:Y:S01]  /*216d0*/  IMAD.X R63, RZ, RZ, R75, P2 ;  /* 0x000000ffff3f7224 */ /* 0x000fe200010e064b */
[----:B------:R-:W-:Y:S02]  /*216e0*/  LOP3.LUT R46, R147, 0x380, RZ, 0xc0, !PT ;  /* 0x00000380932e7812 */ /* 0x000fe400078ec0ff */
[----:B------:R-:W-:Y:S02]  /*216f0*/  LOP3.LUT R111, R72, 0x380, RZ, 0xc0, !PT ;  /* 0x00000380486f7812 */ /* 0x000fe400078ec0ff */
[----:B------:R-:W-:-:S02]  /*21700*/  SHF.R.U64 R14, R14, 0x3, RZ ;  /* 0x000000030e0e7819 */ /* 0x000fc400000012ff */
[----:B------:R-:W-:Y:S02]  /*21710*/  LOP3.LUT R54, R149, 0x380, RZ, 0xc0, !PT ;  /* 0x0000038095367812 */ /* 0x000fe400078ec0ff */
[----:B------:R-:W-:Y:S02]  /*21720*/  SHF.R.U64 R20, R20, 0x3, RZ ;  /* 0x0000000314147819 */ /* 0x000fe400000012ff */
[----:B------:R-:W-:Y:S02]  /*21730*/  SHF.R.U64 R58, R58, 0x3, RZ ;  /* 0x000000033a3a7819 */ /* 0x000fe400000012ff */
[----:B------:R-:W-:Y:S01]  /*21740*/  ISETP.NE.U32.AND P2, PT, RZ, UR4, PT ;  /* 0x00000004ff007c0c */ /* 0x000fe2000bf45070 */
[--C-:B------:R-:W-:Y:S01]  /*21750*/  IMAD.X R59, RZ, RZ, R75.reuse, P3 ;  /* 0x000000ffff3b7224 */ /* 0x100fe200018e064b */
[----:B------:R-:W-:Y:S01]  /*21760*/  SHF.R.U64 R38, R38, 0x3, RZ ;  /* 0x0000000326267819 */ /* 0x000fe200000012ff */
[--C-:B------:R-:W-:Y:S01]  /*21770*/  IMAD.X R67, RZ, RZ, R75.reuse, P1 ;  /* 0x000000ffff437224 */ /* 0x100fe200008e064b */
[----:B------:R-:W-:Y:S01]  /*21780*/  LOP3.LUT R62, R153, 0x380, RZ, 0xc0, !PT ;  /* 0x00000380993e7812 */ /* 0x000fe200078ec0ff */
[----:B------:R-:W-:Y:S01]  /*21790*/  IMAD.X R9, RZ, RZ, R75, P5 ;  /* 0x000000ffff097224 */ /* 0x000fe200028e064b */
[----:B------:R-:W-:-:S02]  /*217a0*/  SHF.R.U64 R3, R66, 0x3, RZ ;  /* 0x0000000342037819 */ /* 0x000fc400000012ff */
[-C--:B------:R-:W-:Y:S02]  /*217b0*/  IADD3.X R55, RZ, R75.reuse, RZ, P4, !PT ;  /* 0x0000004bff377210 */ /* 0x080fe400027fe4ff */
[-C--:B------:R-:W-:Y:S02]  /*217c0*/  IADD3.X R71, RZ, R75.reuse, RZ, P6, !PT ;  /* 0x0000004bff477210 */ /* 0x080fe400037fe4ff */
[----:B------:R-:W-:Y:S02]  /*217d0*/  SHF.R.U64 R46, R46, 0x3, RZ ;  /* 0x000000032e2e7819 */ /* 0x000fe400000012ff */
[----:B------:R-:W-:Y:S01]  /*217e0*/  MOV R74, R74 ;  /* 0x0000004a004a7202 */ /* 0x000fe20000000f00 */
[----:B------:R-:W-:Y:S01]  /*217f0*/  BAR.SYNC.DEFER_BLOCKING 0x1, 0x100 ;  /* 0x0044000000007b1d */ /* 0x000fe20000010000 */
[----:B------:R-:W-:Y:S02]  /*21800*/  SHF.R.U64 R111, R111, 0x3, RZ ;  /* 0x000000036f6f7819 */ /* 0x000fe400000012ff */
[----:B------:R-:W-:-:S02]  /*21810*/  LOP3.LUT R14, R14, R141, RZ, 0x3c, !PT ;  /* 0x0000008d0e0e7212 */ /* 0x000fc400078e3cff */
[----:B------:R-:W-:Y:S02]  /*21820*/  SHF.R.U64 R54, R54, 0x3, RZ ;  /* 0x0000000336367819 */ /* 0x000fe400000012ff */
[----:B------:R-:W-:Y:S02]  /*21830*/  LOP3.LUT R75, R70, 0x380, RZ, 0xc0, !PT ;  /* 0x00000380464b7812 */ /* 0x000fe400078ec0ff */
[----:B------:R-:W-:Y:S02]  /*21840*/  LOP3.LUT R20, R20, R143, RZ, 0x3c, !PT ;  /* 0x0000008f14147212 */ /* 0x000fe400078e3cff */
[----:B------:R-:W-:Y:S02]  /*21850*/  LOP3.LUT R58, R58, R151, RZ, 0x3c, !PT ;  /* 0x000000973a3a7212 */ /* 0x000fe400078e3cff */
[----:B------:R-:W-:Y:S02]  /*21860*/  ISETP.NE.AND.EX P2, PT, RZ, UR5, PT, P2 ;  /* 0x00000005ff007c0c */ /* 0x000fe4000bf45320 */
[----:B------:R-:W-:-:S02]  /*21870*/  LOP3.LUT R38, R38, R145, RZ, 0x3c, !PT ;  /* 0x0000009126267212 */ /* 0x000fc400078e3cff */
[----:B------:R-:W-:Y:S02]  /*21880*/  SHF.R.U64 R62, R62, 0x3, RZ ;  /* 0x000000033e3e7819 */ /* 0x000fe400000012ff */
[----:B------:R-:W-:Y:S02]  /*21890*/  LOP3.LUT R66, R3, R28, RZ, 0x3c, !PT ;  /* 0x0000001c03427212 */ /* 0x000fe400078e3cff */
[----:B------:R-:W-:Y:S02]  /*218a0*/  MOV R11, R10 ;  /* 0x0000000a000b7202 */ /* 0x000fe40000000f00 */
[----:B------:R-:W-:Y:S02]  /*218b0*/  LOP3.LUT R46, R46, R147, RZ, 0x3c, !PT ;  /* 0x000000932e2e7212 */ /* 0x000fe400078e3cff */
[----:B------:R-:W-:Y:S02]  /*218c0*/  LOP3.LUT R8, R111, R72, RZ, 0x3c, !PT ;  /* 0x000000486f087212 */ /* 0x000fe400078e3cff */
[----:B------:R-:W-:-:S02]  /*218d0*/  LOP3.LUT R54, R54, R149, RZ, 0x3c, !PT ;  /* 0x0000009536367212 */ /* 0x000fc400078e3cff */
[----:B------:R-:W-:Y:S02]  /*218e0*/  SHF.R.U64 R75, R75, 0x3, RZ ;  /* 0x000000034b4b7819 */ /* 0x000fe400000012ff */
[----:B------:R-:W-:Y:S01]  /*218f0*/  MOV R14, R14 ;  /* 0x0000000e000e7202 */ /* 0x000fe20000000f00 */
[----:B------:R-:W-:Y:S01]  /*21900*/  STSM.16.M88.4 [R74], R24 ;  /* 0x000000184a007844 */ /* 0x000fe20000000200 */
[----:B------:R-:W-:Y:S02]  /*21910*/  MOV R20, R20 ;  /* 0x0000001400147202 */ /* 0x000fe40000000f00 */
[----:B------:R-:W-:Y:S01]  /*21920*/  MOV R3, R58 ;  /* 0x0000003a00037202 */ /* 0x000fe20000000f00 */
[----:B------:R1:W-:Y:S01]  /*21930*/  STSM.16.M88.4 [R11], R32 ;  /* 0x000000200b007844 */ /* 0x0003e20000000200 */
[----:B------:R-:W-:Y:S02]  /*21940*/  LOP3.LUT R62, R62, R153, RZ, 0x3c, !PT ;  /* 0x000000993e3e7212 */ /* 0x000fe400078e3cff */
[----:B------:R-:W-:-:S02]  /*21950*/  MOV R38, R38 ;  /* 0x0000002600267202 */ /* 0x000fc40000000f00 */
[----:B------:R-:W-:Y:S02]  /*21960*/  MOV R21, R66 ;  /* 0x0000004200157202 */ /* 0x000fe40000000f00 */
[----:B------:R-:W-:Y:S02]  /*21970*/  F2FP.F16.F32.PACK_AB R58, R61, R60 ;  /* 0x0000003c3d3a723e */ /* 0x000fe400000000ff */
[----:B------:R-:W-:Y:S02]  /*21980*/  F2FP.F16.F32.PACK_AB R59, R130, R120 ;  /* 0x00000078823b723e */ /* 0x000fe400000000ff */
[----:B------:R-:W-:Y:S02]  /*21990*/  MOV R46, R46 ;  /* 0x0000002e002e7202 */ /* 0x000fe40000000f00 */
[----:B------:R-:W-:Y:S02]  /*219a0*/  MOV R0, R8 ;  /* 0x0000000800007202 */ /* 0x000fe40000000f00 */
[----:B------:R-:W-:-:S02]  /*219b0*/  F2FP.F16.F32.PACK_AB R66, R69, R68 ;  /* 0x000000444542723e */ /* 0x000fc400000000ff */
[----:B------:R-:W-:Y:S01]  /*219c0*/  F2FP.F16.F32.PACK_AB R67, R128, R122 ;  /* 0x0000007a8043723e */ /* 0x000fe200000000ff */
[----:B------:R2:W-:Y:S01]  /*219d0*/  STSM.16.M88.4 [R14], R40 ;  /* 0x000000280e007844 */ /* 0x0005e20000000200 */
[----:B------:R-:W-:Y:S02]  /*219e0*/  LOP3.LUT R70, R75, R70, RZ, 0x3c, !PT ;  /* 0x000000464b467212 */ /* 0x000fe400078e3cff */
[----:B------:R-:W-:Y:S02]  /*219f0*/  MOV R54, R54 ;  /* 0x0000003600367202 */ /* 0x000fe40000000f00 */
[----:B------:R-:W-:Y:S02]  /*21a00*/  F2FP.F16.F32.PACK_AB R8, R73, R5 ;  /* 0x000000054908723e */ /* 0x000fe400000000ff */
[----:B------:R-:W-:Y:S02]  /*21a10*/  F2FP.F16.F32.PACK_AB R9, R127, R123 ;  /* 0x0000007b7f09723e */ /* 0x000fe400000000ff */
[----:B------:R-:W-:-:S02]  /*21a20*/  F2FP.F16.F32.PACK_AB R10, R77, R76 ;  /* 0x0000004c4d0a723e */ /* 0x000fc400000000ff */
[----:B-1----:R-:W-:Y:S01]  /*21a30*/  F2FP.F16.F32.PACK_AB R11, R126, R78 ;  /* 0x0000004e7e0b723e */ /* 0x002fe200000000ff */
[----:B------:R-:W-:Y:S01]  /*21a40*/  STSM.16.M88.4 [R20], R48 ;  /* 0x0000003014007844 */ /* 0x000fe20000000200 */
[----:B------:R-:W-:Y:S02]  /*21a50*/  MOV R62, R62 ;  /* 0x0000003e003e7202 */ /* 0x000fe40000000f00 */
[----:B------:R-:W-:Y:S01]  /*21a60*/  MOV R70, R70 ;  /* 0x0000004600467202 */ /* 0x000fe20000000f00 */
[----:B------:R-:W-:Y:S01]  /*21a70*/  STSM.16.M88.4 [R38], R56 ;  /* 0x0000003826007844 */ /* 0x000fe20000000200 */
[----:B--2---:R-:W3:Y:S03]  /*21a80*/  LDC.64 R14, c[0x0][0xc00] ;  /* 0x00030000ff0e7b82 */ /* 0x004ee60000000a00 */
[----:B------:R-:W-:Y:S04]  /*21a90*/  STSM.16.M88.4 [R46], R64 ;  /* 0x000000402e007844 */ /* 0x000fe80000000200 */
[----:B------:R1:W-:Y:S04]  /*21aa0*/  STSM.16.M88.4 [R54], R8 ;  /* 0x0000000836007844 */ /* 0x0003e80000000200 */
[----:B------:R2:W-:Y:S04]  /*21ab0*/  STSM.16.M88.4 [R3], R80 ;  /* 0x0000005003007844 */ /* 0x0005e80000000200 */
[----:B------:R4:W-:Y:S04]  /*21ac0*/  STSM.16.M88.4 [R62], R88 ;  /* 0x000000583e007844 */ /* 0x0009e80000000200 */
[----:B------:R4:W-:Y:S01]  /*21ad0*/  STSM.16.M88.4 [R21], R96 ;  /* 0x0000006015007844 */ /* 0x0009e20000000200 */
[----:B-1----:R-:W1:Y:S03]  /*21ae0*/  @P2 LDC.64 R8, c[0x0][0xc08] ;  /* 0x00030200ff082b82 */ /* 0x002e660000000a00 */
[----:B------:R4:W-:Y:S04]  /*21af0*/  STSM.16.M88.4 [R70], R104 ;  /* 0x0000006846007844 */ /* 0x0009e80000000200 */
[----:B------:R4:W-:Y:S01]  /*21b00*/  STSM.16.M88.4 [R0], R112 ;  /* 0x0000007000007844 */ /* 0x0009e20000000200 */
[----:B------:R-:W-:Y:S01]  /*21b10*/  ULDC UR4, c[0x0][0xa88] ;  /* 0x0002a20000047ab9 */ /* 0x000fe20000000800 */
[----:B------:R-:W-:Y:S01]  /*21b20*/  IMAD.MOV.U32 R20, RZ, RZ, RZ ;  /* 0x000000ffff147224 */ /* 0x000fe200078e00ff */
[----:B--2---:R-:W2:Y:S01]  /*21b30*/  LDC R3, c[0x0][0xbe8] ;  /* 0x0002fa00ff037b82 */ /* 0x004ea20000000800 */
[----:B------:R-:W-:-:S02]  /*21b40*/  IMAD.U32 R66, RZ, RZ, UR4 ;  /* 0x00000004ff427e24 */ /* 0x000fc4000f8e00ff */
[----:B---3--:R-:W-:-:S05]  /*21b50*/  IMAD.WIDE R14, R102, 0x4, R14 ;  /* 0x00000004660e7825 */ /* 0x008fca00078e020e */
[----:B------:R-:W-:Y:S01]  /*21b60*/  BAR.SYNC.DEFER_BLOCKING 0x1, 0x100 ;  /* 0x0044000000007b1d */ /* 0x000fe20000010000 */
[----:B-1----:R-:W-:-:S05]  /*21b70*/  @P2 IMAD.WIDE R8, R102, 0x4, R8 ;  /* 0x0000000466082825 */ /* 0x002fca00078e0208 */
[----:B------:R4:W5:Y:S04]  /*21b80*/  @P0 LDG.E R20, desc[UR60][R14.64] ;  /* 0x0000003c0e140981 */ /* 0x000968000c1e1900 */
[----:B------:R4:W5:Y:S01]  /*21b90*/  @P2 LDG.E R66, desc[UR60][R8.64] ;  /* 0x0000003c08422981 */ /* 0x000962000c1e1900 */
[----:B--2---:R-:W-:-:S13]  /*21ba0*/  ISETP.NE.AND P1, PT, R3, 0x1, PT ;  /* 0x000000010300780c */ /* 0x004fda0003f25270 */
[----:B------:R-:W1:Y:S08]  /*21bb0*/  @P1 LDC R5, c[0x0][0xbec] ;  /* 0x0002fb00ff051b82 */ /* 0x000e700000000800 */
[----:B------:R-:W2:Y:S01]  /*21bc0*/  @P1 LDC R10, c[0x0][0xbf0] ;  /* 0x0002fc00ff0a1b82 */ /* 0x000ea20000000800 */
[----:B------:R-:W-:Y:S01]  /*21bd0*/  SHF.R.S32.HI R28, RZ, 0x1f, R94 ;  /* 0x0000001fff1c7819 */ /* 0x000fe2000001145e */
[----:B----4-:R-:W-:Y:S06]  /*21be0*/  @P2 BRA `(.L_x_5146) ;  /* 0x0000000000102947 */ /* 0x010fec0003800000 */
[----:B------:R-:W-:Y:S05]  /*21bf0*/  @!P0 BRA `(.L_x_5146) ;  /* 0x00000000000c8947 */ /* 0x000fea0003800000 */
[----:B------:R-:W3:Y:S04]  /*21c00*/  LDG.E R7, desc[UR60][R14.64] ;  /* 0x0000003c0e077981 */ /* 0x000ee8000c1e1900 */
[----:B-----5:R-:W3:Y:S02]  /*21c10*/  LDG.E R66, desc[UR60][R14.64+0x4] ;  /* 0x0000043c0e427981 */ /* 0x020ee4000c1e1900 */
[----:B---3--:R-:W-:-:S07]  /*21c20*/  IADD3 R66, -R7, R66, RZ ;  /* 0x0000004207427210 */ /* 0x008fce0007ffe1ff */
.L_x_5146:
[----:B------:R-:W3:Y:S01]  /*21c30*/  LDL R7, [R1+0x44] ;  /* 0x0000440001077983 */ /* 0x000ee20000100800 */
[----:B------:R-:W-:-:S03]  /*21c40*/  ULDC.64 UR4, c[0x0][0xb90] ;  /* 0x0002e40000047ab9 */ /* 0x000fc60000000a00 */
[----:B------:R-:W4:Y:S01]  /*21c50*/  LDL R68, [R1+0x4c] ;  /* 0x00004c0001447983 */ /* 0x000f220000100800 */
[----:B-----5:R-:W-:Y:S01]  /*21c60*/  SHF.R.S32.HI R21, RZ, 0x1f, R20 ;  /* 0x0000001fff157819 */ /* 0x020fe20000011414 */
[----:B------:R-:W0:Y:S02]  /*21c70*/  @P1 LDC R69, c[0x0][0xbec] ;  /* 0x0002fb00ff451b82 */ /* 0x000e240000000800 */
[----:B------:R-:W3:Y:S04]  /*21c80*/  LDL.LU R72, [R1+0x30] ;  /* 0x0000300001487983 */ /* 0x000ee80000300800 */
[----:B------:R-:W2:Y:S01]  /*21c90*/  LDL R70, [R1+0x60] ;  /* 0x0000600001467983 */ /* 0x000ea20000100800 */
[----:B------:R-:W-:Y:S01]  /*21ca0*/  IMAD R0, R28, UR4, RZ ;  /* 0x000000041c007c24 */ /* 0x000fe2000f8e02ff */
[----:B------:R-:W-:Y:S01]  /*21cb0*/  SHF.R.S32.HI R64, RZ, 0x1f, R102 ;  /* 0x0000001fff407819 */ /* 0x000fe20000011466 */
[----:B------:R-:W-:Y:S01]  /*21cc0*/  IMAD.WIDE.U32 R8, R94, UR4, R20 ;  /* 0x000000045e087c25 */ /* 0x000fe2000f8e0014 */
[----:B------:R-:W2:Y:S01]  /*21cd0*/  LDL R27, [R1+0x84] ;  /* 0x00008400011b7983 */ /* 0x000ea20000100800 */
[----:B------:R-:W-:Y:S01]  /*21ce0*/  SEL R65, R102, RZ, !P0 ;  /* 0x000000ff66417207 */ /* 0x000fe20004000000 */
[----:B------:R-:W0:Y:S01]  /*21cf0*/  @P1 LDC R71, c[0x0][0xbf0] ;  /* 0x0002fc00ff471b82 */ /* 0x000e220000000800 */
[----:B------:R-:W-:Y:S01]  /*21d00*/  SEL R64, R64, RZ, !P0 ;  /* 0x000000ff40407207 */ /* 0x000fe20004000000 */
[----:B------:R-:W2:Y:S01]  /*21d10*/  LDL R26, [R1+0x64] ;  /* 0x00006400011a7983 */ /* 0x000ea20000100800 */
[----:B------:R-:W-:Y:S01]  /*21d20*/  IMAD R66, R66, R3, RZ ;  /* 0x0000000342427224 */ /* 0x000fe200078e02ff */
[----:B------:R-:W-:Y:S01]  /*21d30*/  BSSY B1, `(.L_x_5147) ;  /* 0x00000b7000017945 */ /* 0x000fe20003800000 */
[----:B---3--:R-:W-:-:S02]  /*21d40*/  IMAD.IADD R24, R7, 0x1, R72 ;  /* 0x0000000107187824 */ /* 0x008fc400078e0248 */
[----:B------:R-:W-:Y:S01]  /*21d50*/  IMAD R7, R94, UR5, R0 ;  /* 0x000000055e077c24 */ /* 0x000fe2000f8e0200 */
[----:B------:R-:W-:Y:S01]  /*21d60*/  ULDC.64 UR4, c[0x0][0xb98] ;  /* 0x0002e60000047ab9 */ /* 0x000fe20000000a00 */
[----:B-1----:R-:W-:-:S04]  /*21d70*/  @P1 IMAD.HI.U32 R5, R24, R5, RZ ;  /* 0x0000000518051227 */ /* 0x002fc800078e00ff */
[----:B----4-:R-:W-:Y:S02]  /*21d80*/  IMAD.SHL.U32 R0, R68, 0x8, RZ ;  /* 0x0000000844007824 */ /* 0x010fe400078e00ff */
[----:B------:R-:W-:Y:S01]  /*21d90*/  IMAD.MOV.U32 R11, RZ, RZ, R24 ;  /* 0x000000ffff0b7224 */ /* 0x000fe200078e0018 */
[----:B--2---:R-:W-:Y:S01]  /*21da0*/  @P1 SHF.R.U32.HI R11, RZ, R10, R5 ;  /* 0x0000000aff0b1219 */ /* 0x004fe20000011605 */
[----:B------:R-:W-:Y:S01]  /*21db0*/  IMAD.IADD R9, R9, 0x1, R7 ;  /* 0x0000000109097824 */ /* 0x000fe200078e0207 */
[----:B------:R-:W-:-:S03]  /*21dc0*/  LEA R5, R70, R0, 0x6 ;  /* 0x0000000046057211 */ /* 0x000fc600078e30ff */
[----:B------:R-:W-:Y:S02]  /*21dd0*/  IMAD.MOV R14, RZ, RZ, -R11 ;  /* 0x000000ffff0e7224 */ /* 0x000fe400078e0a0b */
[----:B------:R-:W-:-:S04]  /*21de0*/  IMAD.WIDE R12, R5, 0x2, R12 ;  /* 0x00000002050c7825 */ /* 0x000fc800078e020c */
[----:B------:R-:W-:Y:S02]  /*21df0*/  IMAD R10, R64, UR4, RZ ;  /* 0x00000004400a7c24 */ /* 0x000fe4000f8e02ff */
        /* <DEDUP_REMOVED lines=11> */
[----:B------:R-:W-:-:S03]  /*21eb0*/  ULDC.64 UR4, c[0x0][0xb50] ;  /* 0x0002d40000047ab9 */ /* 0x000fc60000000a00 */
[----:B------:R-:W-:Y:S01]  /*21ec0*/  IMAD.IADD R5, R11, 0x1, R7 ;  /* 0x000000010b057824 */ /* 0x000fe200078e0207 */
[----:B------:R-:W-:Y:S02]  /*21ed0*/  LEA R7, P0, R10, UR4, 0x2 ;  /* 0x000000040a077c11 */ /* 0x000fe4000f8010ff */
[----:B------:R-:W-:Y:S02]  /*21ee0*/  IADD3 R25, P2, R12, 0x1000, RZ ;  /* 0x000010000c197810 */ /* 0x000fe40007f5e0ff */
[----:B------:R-:W-:Y:S01]  /*21ef0*/  LEA.HI.X R11, R10, UR5, R5, 0x2, P0 ;  /* 0x000000050a0b7c11 */ /* 0x000fe200080f1405 */
[----:B------:R-:W-:Y:S02]  /*21f00*/  ULDC.64 UR4, c[0x0][0xaa0] ;  /* 0x0002a80000047ab9 */ /* 0x000fe40000000a00 */
[----:B------:R-:W-:Y:S01]  /*21f10*/  IMAD R21, R21, UR4, RZ ;  /* 0x0000000415157c24 */ /* 0x000fe2000f8e02ff */
[----:B------:R-:W-:-:S03]  /*21f20*/  LOP3.LUT R8, R25, 0x380, RZ, 0xc0, !PT ;  /* 0x0000038019087812 */ /* 0x000fc600078ec0ff */
[----:B------:R-:W-:Y:S01]  /*21f30*/  IMAD R67, R20, UR5, R21 ;  /* 0x0000000514437c24 */ /* 0x000fe2000f8e0215 */
[----:B------:R-:W-:Y:S01]  /*21f40*/  SHF.R.U64 R8, R8, 0x3, RZ ;  /* 0x0000000308087819 */ /* 0x000fe200000012ff */
[----:B------:R-:W-:Y:S01]  /*21f50*/  IMAD.WIDE.U32 R20, R20, UR4, RZ ;  /* 0x0000000414147c25 */ /* 0x000fe2000f8e00ff */
[----:B------:R-:W-:Y:S01]  /*21f60*/  IADD3 R37, P0, R12, 0x5000, RZ ;  /* 0x000050000c257810 */ /* 0x000fe20007f1e0ff */
[----:B------:R-:W-:Y:S01]  /*21f70*/  ULDC.64 UR4, c[0x0][0xae8] ;  /* 0x0002ba0000047ab9 */ /* 0x000fe20000000a00 */
[----:B------:R-:W-:Y:S01]  /*21f80*/  LOP3.LUT R8, R8, R25, RZ, 0x3c, !PT ;  /* 0x0000001908087212 */ /* 0x000fe200078e3cff */
[----:B------:R-:W-:Y:S01]  /*21f90*/  IMAD.IADD R21, R21, 0x1, R67 ;  /* 0x0000000115157824 */ /* 0x000fe200078e0243 */
[----:B------:R-:W-:Y:S01]  /*21fa0*/  IADD3 R15, P6, R12, 0x2000, RZ ;  /* 0x000020000c0f7810 */ /* 0x000fe20007fde0ff */
[----:B------:R-:W-:Y:S01]  /*21fb0*/  IMAD R67, R68, 0x20, R70 ;  /* 0x0000002044437824 */ /* 0x000fe200078e0246 */
[C---:B------:R-:W-:Y:S02]  /*21fc0*/  IADD3 R25, P5, R12.reuse, 0x3000, RZ ;  /* 0x000030000c197810 */ /* 0x040fe40007fbe0ff */
[----:B------:R-:W-:-:S02]  /*21fd0*/  IADD3 R33, P4, R12, 0x4000, RZ ;  /* 0x000040000c217810 */ /* 0x000fc40007f9e0ff */
[----:B------:R-:W-:Y:S02]  /*21fe0*/  IADD3 R41, P3, R12, 0x6000, RZ ;  /* 0x000060000c297810 */ /* 0x000fe40007f7e0ff */
[----:B------:R-:W-:Y:S01]  /*21ff0*/  IADD3.X R9, RZ, R13, RZ, P2, !PT ;  /* 0x0000000dff097210 */ /* 0x000fe200017fe4ff */
[----:B------:R-:W-:Y:S01]  /*22000*/  IMAD R28, R28, UR4, RZ ;  /* 0x000000041c1c7c24 */ /* 0x000fe2000f8e02ff */
[----:B------:R-:W-:Y:S02]  /*22010*/  LOP3.LUT R36, R37, 0x380, RZ, 0xc0, !PT ;  /* 0x0000038025247812 */ /* 0x000fe400078ec0ff */
[----:B------:R-:W-:Y:S02]  /*22020*/  IADD3 R45, P2, R12, 0x7000, RZ ;  /* 0x000070000c2d7810 */ /* 0x000fe40007f5e0ff */
[----:B------:R-:W-:Y:S02]  /*22030*/  LOP3.LUT R14, R15, 0x380, RZ, 0xc0, !PT ;  /* 0x000003800f0e7812 */ /* 0x000fe400078ec0ff */
[----:B------:R-:W-:-:S02]  /*22040*/  LOP3.LUT R24, R25, 0x380, RZ, 0xc0, !PT ;  /* 0x0000038019187812 */ /* 0x000fc400078ec0ff */
[----:B------:R-:W-:Y:S02]  /*22050*/  LOP3.LUT R32, R33, 0x380, RZ, 0xc0, !PT ;  /* 0x0000038021207812 */ /* 0x000fe400078ec0ff */
[----:B------:R-:W-:Y:S01]  /*22060*/  IADD3 R68, R72, R67, RZ ;  /* 0x0000004348447210 */ /* 0x000fe20007ffe0ff */
[----:B------:R-:W-:Y:S01]  /*22070*/  SHFL.IDX PT, R54, R7, RZ, 0x1c1f ;  /* 0x001c1fff07367589 */ /* 0x000fe200000e0000 */
[----:B------:R-:W-:Y:S01]  /*22080*/  LOP3.LUT R40, R41, 0x380, RZ, 0xc0, !PT ;  /* 0x0000038029287812 */ /* 0x000fe200078ec0ff */
[----:B------:R-:W-:Y:S01]  /*22090*/  IMAD R67, R94, UR5, R28 ;  /* 0x000000055e437c24 */ /* 0x000fe2000f8e021c */
[----:B------:R-:W-:Y:S01]  /*220a0*/  SHF.R.U64 R36, R36, 0x3, RZ ;  /* 0x0000000324247819 */ /* 0x000fe200000012ff */
[----:B------:R-:W1:Y:S01]  /*220b0*/  SHFL.IDX PT, R55, R11, RZ, 0x1c1f ;  /* 0x001c1fff0b377589 */ /* 0x000e6200000e0000 */
[----:B------:R-:W-:Y:S01]  /*220c0*/  LOP3.LUT R44, R45, 0x380, RZ, 0xc0, !PT ;  /* 0x000003802d2c7812 */ /* 0x000fe200078ec0ff */
[----:B------:R-:W-:Y:S01]  /*220d0*/  IMAD.WIDE.U32 R20, R94, UR4, R20 ;  /* 0x000000045e147c25 */ /* 0x000fe2000f8e0014 */
[----:B------:R-:W-:Y:S01]  /*220e0*/  SHF.R.U64 R14, R14, 0x3, RZ ;  /* 0x000000030e0e7819 */ /* 0x000fe200000012ff */
[----:B------:R-:W-:Y:S01]  /*220f0*/  SHFL.IDX PT, R58, R7, 0x1, 0x1c1f ;  /* 0x003c1f00073a7f89 */ /* 0x000fe200000e0000 */
[----:B------:R-:W-:Y:S01]  /*22100*/  SHF.R.U64 R24, R24, 0x3, RZ ;  /* 0x0000000318187819 */ /* 0x000fe200000012ff */
[----:B0-----:R-:W-:Y:S01]  /*22110*/  @P1 IMAD.HI.U32 R28, R68, R69, RZ ;  /* 0x00000045441c1227 */ /* 0x001fe200078e00ff */
[----:B------:R-:W-:Y:S01]  /*22120*/  SHF.R.U64 R32, R32, 0x3, RZ ;  /* 0x0000000320207819 */ /* 0x000fe200000012ff */
[----:B------:R-:W0:Y:S01]  /*22130*/  SHFL.IDX PT, R59, R11, 0x1, 0x1c1f ;  /* 0x003c1f000b3b7f89 */ /* 0x000e2200000e0000 */
[----:B------:R-:W-:-:S02]  /*22140*/  IADD3 R27, R27, R72, RZ ;  /* 0x000000481b1b7210 */ /* 0x000fc40007ffe0ff */
[----:B------:R-:W-:Y:S01]  /*22150*/  SHF.R.U64 R40, R40, 0x3, RZ ;  /* 0x0000000328287819 */ /* 0x000fe200000012ff */
[----:B------:R-:W-:Y:S01]  /*22160*/  IMAD.IADD R21, R21, 0x1, R67 ;  /* 0x0000000115157824 */ /* 0x000fe200078e0243 */
[----:B------:R-:W-:Y:S01]  /*22170*/  LOP3.LUT R36, R36, R37, RZ, 0x3c, !PT ;  /* 0x0000002524247212 */ /* 0x000fe200078e3cff */
[--C-:B------:R-:W-:Y:S01]  /*22180*/  IMAD.X R37, RZ, RZ, R13.reuse, P0 ;  /* 0x000000ffff257224 */ /* 0x100fe200000e060d */
[----:B------:R-:W-:Y:S01]  /*22190*/  SHF.R.U64 R44, R44, 0x3, RZ ;  /* 0x000000032c2c7819 */ /* 0x000fe200000012ff */
[----:B------:R-:W-:Y:S01]  /*221a0*/  ULDC.64 UR4, c[0x0][0xaf0] ;  /* 0x0002bc0000047ab9 */ /* 0x000fe20000000a00 */
[----:B------:R-:W-:Y:S01]  /*221b0*/  LOP3.LUT R14, R14, R15, RZ, 0x3c, !PT ;  /* 0x0000000f0e0e7212 */ /* 0x000fe200078e3cff */
[--C-:B------:R-:W-:Y:S01]  /*221c0*/  IMAD.X R15, RZ, RZ, R13.reuse, P6 ;  /* 0x000000ffff0f7224 */ /* 0x100fe200030e060d */
[----:B------:R-:W-:Y:S01]  /*221d0*/  LOP3.LUT R24, R24, R25, RZ, 0x3c, !PT ;  /* 0x0000001918187212 */ /* 0x000fe200078e3cff */
[--C-:B------:R-:W-:Y:S01]  /*221e0*/  IMAD.X R25, RZ, RZ, R13.reuse, P5 ;  /* 0x000000ffff197224 */ /* 0x100fe200028e060d */
[----:B------:R-:W-:Y:S01]  /*221f0*/  LOP3.LUT R32, R32, R33, RZ, 0x3c, !PT ;  /* 0x0000002120207212 */ /* 0x000fe200078e3cff */
[--C-:B------:R-:W-:Y:S01]  /*22200*/  IMAD.X R33, RZ, RZ, R13.reuse, P4 ;  /* 0x000000ffff217224 */ /* 0x100fe200020e060d */
[----:B------:R-:W-:Y:S01]  /*22210*/  LOP3.LUT R40, R40, R41, RZ, 0x3c, !PT ;  /* 0x0000002928287212 */ /* 0x000fe200078e3cff */
[----:B------:R-:W-:Y:S01]  /*22220*/  VIADD R5, R27, 0x8 ;  /* 0x000000081b057836 */ /* 0x000fe20000000000 */
[----:B------:R-:W-:Y:S01]  /*22230*/  LOP3.LUT P0, RZ, R26, 0x3, RZ, 0xc0, !PT ;  /* 0x000000031aff7812 */ /* 0x000fe2000780c0ff */
[----:B------:R-:W-:Y:S01]  /*22240*/  IMAD.MOV.U32 R67, RZ, RZ, R68 ;  /* 0x000000ffff437224 */ /* 0x000fe200078e0044 */
[C---:B------:R-:W-:Y:S01]  /*22250*/  IADD3 R49, P6, R12.reuse, 0x8000, RZ ;  /* 0x000080000c317810 */ /* 0x040fe20007fde0ff */
[----:B------:R-:W-:Y:S01]  /*22260*/  IMAD.X R41, RZ, RZ, R13, P3 ;  /* 0x000000ffff297224 */ /* 0x000fe200018e060d */
[----:B------:R-:W-:Y:S01]  /*22270*/  IADD3 R53, P5, R12, 0x9000, RZ ;  /* 0x000090000c357810 */ /* 0x000fe20007fbe0ff */
[----:B------:R-:W-:Y:S01]  /*22280*/  IMAD R64, R64, UR4, RZ ;  /* 0x0000000440407c24 */ /* 0x000fe2000f8e02ff */
[----:B------:R-:W-:-:S02]  /*22290*/  IADD3 R57, P4, R12, 0xa000, RZ ;  /* 0x0000a0000c397810 */ /* 0x000fc40007f9e0ff */
[----:B------:R-:W-:Y:S02]  /*222a0*/  @P1 SHF.R.U32.HI R67, RZ, R71, R28 ;  /* 0x00000047ff431219 */ /* 0x000fe4000001161c */
[----:B------:R-:W-:Y:S02]  /*222b0*/  LOP3.LUT R44, R44, R45, RZ, 0x3c, !PT ;  /* 0x0000002d2c2c7212 */ /* 0x000fe400078e3cff */
[----:B------:R-:W-:Y:S02]  /*222c0*/  IADD3 R10, P3, R12, 0xb000, RZ ;  /* 0x0000b0000c0a7810 */ /* 0x000fe40007f7e0ff */
[----:B------:R-:W-:Y:S01]  /*222d0*/  IADD3.X R45, RZ, R13, RZ, P2, !PT ;  /* 0x0000000dff2d7210 */ /* 0x000fe200017fe4ff */
[----:B------:R-:W-:Y:S01]  /*222e0*/  IMAD R69, R65, UR5, R64 ;  /* 0x0000000541457c24 */ /* 0x000fe2000f8e0240 */
[----:B------:R-:W-:Y:S01]  /*222f0*/  ISETP.GE.OR P2, PT, R27, R66, P0 ;  /* 0x000000421b00720c */ /* 0x000fe20000746670 */
[----:B------:R-:W-:Y:S01]  /*22300*/  IMAD.WIDE.U32 R20, R65, UR4, R20 ;  /* 0x0000000441147c25 */ /* 0x000fe2000f8e0014 */
[----:B------:R-:W-:Y:S01]  /*22310*/  LOP3.LUT R48, R49, 0x380, RZ, 0xc0, !PT ;  /* 0x0000038031307812 */ /* 0x000fe200078ec0ff */
[----:B------:R-:W-:Y:S01]  /*22320*/  ULDC.64 UR4, c[0x0][0xae0] ;  /* 0x0002b80000047ab9 */ /* 0x000fe20000000a00 */
[----:B------:R-:W-:Y:S01]  /*22330*/  LOP3.LUT R52, R53, 0x380, RZ, 0xc0, !PT ;  /* 0x0000038035347812 */ /* 0x000fe200078ec0ff */
[----:B------:R-:W-:Y:S01]  /*22340*/  IMAD.MOV R64, RZ, RZ, -R67 ;  /* 0x000000ffff407224 */ /* 0x000fe200078e0a43 */
[----:B------:R-:W-:-:S02]  /*22350*/  LOP3.LUT R56, R57, 0x380, RZ, 0xc0, !PT ;  /* 0x0000038039387812 */ /* 0x000fc400078ec0ff */
[----:B------:R-:W-:Y:S02]  /*22360*/  LOP3.LUT R61, R12, 0x380, RZ, 0xc0, !PT ;  /* 0x000003800c3d7812 */ /* 0x000fe400078ec0ff */
[----:B------:R-:W-:Y:S02]  /*22370*/  ISETP.GE.OR P0, PT, R5, R66, P0 ;  /* 0x000000420500720c */ /* 0x000fe40000706670 */
[----:B------:R-:W-:Y:S02]  /*22380*/  SHF.R.S32.HI R28, RZ, 0x1f, R67 ;  /* 0x0000001fff1c7819 */ /* 0x000fe40000011443 */
[----:B------:R-:W-:Y:S01]  /*22390*/  LOP3.LUT R5, R10, 0x380, RZ, 0xc0, !PT ;  /* 0x000003800a057812 */ /* 0x000fe200078ec0ff */
[----:B------:R-:W-:Y:S01]  /*223a0*/  IMAD R3, R3, R64, R68 ;  /* 0x0000004003037224 */ /* 0x000fe200078e0244 */
[----:B------:R-:W-:Y:S01]  /*223b0*/  SHF.R.U64 R48, R48, 0x3, RZ ;  /* 0x0000000330307819 */ /* 0x000fe200000012ff */
[----:B------:R-:W-:Y:S01]  /*223c0*/  IMAD R28, R28, UR4, RZ ;  /* 0x000000041c1c7c24 */ /* 0x000fe2000f8e02ff */
[----:B------:R-:W-:-:S02]  /*223d0*/  SHF.R.U64 R52, R52, 0x3, RZ ;  /* 0x0000000334347819 */ /* 0x000fc400000012ff */
[----:B------:R-:W-:Y:S02]  /*223e0*/  SHF.R.U64 R56, R56, 0x3, RZ ;  /* 0x0000000338387819 */ /* 0x000fe400000012ff */
[----:B------:R-:W-:Y:S02]  /*223f0*/  SHF.R.U64 R61, R61, 0x3, RZ ;  /* 0x000000033d3d7819 */ /* 0x000fe400000012ff */
[----:B------:R-:W-:Y:S02]  /*22400*/  SHF.R.U64 R5, R5, 0x3, RZ ;  /* 0x0000000305057819 */ /* 0x000fe400000012ff */
[----:B------:R-:W-:Y:S01]  /*22410*/  IADD3 R21, R21, R69, RZ ;  /* 0x0000004515157210 */ /* 0x000fe20007ffe0ff */
[----:B------:R-:W-:Y:S01]  /*22420*/  IMAD R65, R67, UR5, R28 ;  /* 0x0000000543417c24 */ /* 0x000fe2000f8e021c */
[----:B------:R-:W-:Y:S01]  /*22430*/  LOP3.LUT R48, R48, R49, RZ, 0x3c, !PT ;  /* 0x0000003130307212 */ /* 0x000fe200078e3cff */
[--C-:B------:R-:W-:Y:S01]  /*22440*/  IMAD.X R49, RZ, RZ, R13.reuse, P6 ;  /* 0x000000ffff317224 */ /* 0x100fe200030e060d */
[----:B------:R-:W-:Y:S01]  /*22450*/  LOP3.LUT R52, R52, R53, RZ, 0x3c, !PT ;  /* 0x0000003534347212 */ /* 0x000fe200078e3cff */
[--C-:B------:R-:W-:Y:S01]  /*22460*/  IMAD.X R53, RZ, RZ, R13.reuse, P5 ;  /* 0x000000ffff357224 */ /* 0x100fe200028e060d */
[----:B------:R-:W-:Y:S01]  /*22470*/  LOP3.LUT R56, R56, R57, RZ, 0x3c, !PT ;  /* 0x0000003938387212 */ /* 0x000fe200078e3cff */
[--C-:B------:R-:W-:Y:S01]  /*22480*/  IMAD.X R57, RZ, RZ, R13.reuse, P4 ;  /* 0x000000ffff397224 */ /* 0x100fe200020e060d */
[----:B------:R-:W-:Y:S01]  /*22490*/  LOP3.LUT R60, R61, R12, RZ, 0x3c, !PT ;  /* 0x0000000c3d3c7212 */ /* 0x000fe200078e3cff */
[----:B------:R-:W-:Y:S01]  /*224a0*/  IMAD.MOV.U32 R61, RZ, RZ, R13 ;  /* 0x000000ffff3d7224 */ /* 0x000fe200078e000d */
[----:B------:R-:W-:-:S02]  /*224b0*/  IADD3.X R63, RZ, R13, RZ, P3, !PT ;  /* 0x0000000dff3f7210 */ /* 0x000fc40001ffe4ff */
[----:B------:R-:W-:Y:S01]  /*224c0*/  LOP3.LUT R62, R5, R10, RZ, 0x3c, !PT ;  /* 0x0000000a053e7212 */ /* 0x000fe200078e3cff */
[----:B------:R-:W-:Y:S01]  /*224d0*/  IMAD.WIDE.U32 R20, R67, UR4, R20 ;  /* 0x0000000443147c25 */ /* 0x000fe2000f8e0014 */
[----:B------:R-:W-:Y:S01]  /*224e0*/  SHF.R.S32.HI R28, RZ, 0x1f, R3 ;  /* 0x0000001fff1c7819 */ /* 0x000fe20000011403 */
[----:B-1----:R-:W-:Y:S01]  /*224f0*/  @!P2 ST.E desc[UR60][R54.64], R6 ;  /* 0x000000063600a985 */ /* 0x002fe2000c10193c */
[----:B------:R-:W-:Y:S01]  /*22500*/  ULDC.64 UR4, c[0x0][0xad8] ;  /* 0x0002b60000047ab9 */ /* 0x000fe20000000a00 */
[----:B------:R-:W-:Y:S02]  /*22510*/  IMAD.IADD R21, R21, 0x1, R65 ;  /* 0x0000000115157824 */ /* 0x000fe400078e0241 */
[----:B0-----:R0:W-:Y:S01]  /*22520*/  @!P0 ST.E desc[UR60][R58.64], R4 ;  /* 0x000000043a008985 */ /* 0x0011e2000c10193c */
[----:B------:R-:W-:-:S03]  /*22530*/  IMAD R28, R28, UR4, RZ ;  /* 0x000000041c1c7c24 */ /* 0x000fc6000f8e02ff */
[----:B------:R-:W5:Y:S01]  /*22540*/  LD.E.128 R8, desc[UR60][R8.64] ;  /* 0x0000003c08087980 */ /* 0x000f62000c101d00 */
[----:B------:R-:W-:-:S03]  /*22550*/  IMAD.IADD R71, R70, 0x1, R72 ;  /* 0x0000000146477824 */ /* 0x000fc600078e0248 */
[----:B------:R-:W5:Y:S04]  /*22560*/  LD.E.128 R12, desc[UR60][R14.64] ;  /* 0x0000003c0e0c7980 */ /* 0x000f68000c101d00 */
[----:B0-----:R0:W5:Y:S04]  /*22570*/  LD.E.128 R4, desc[UR60][R60.64] ;  /* 0x0000003c3c047980 */ /* 0x001168000c101d00 */
        /* <DEDUP_REMOVED lines=15> */
[----:B-1----:R-:W1:Y:S01]  /*22670*/  FENCE.VIEW.ASYNC.S ;  /* 0x00000000000073c6 */ /* 0x002e620000000000 */
[----:B------:R-:W-:Y:S01]  /*22680*/  IMAD.WIDE.U32 R20, R3, UR4, R20 ;  /* 0x0000000403147c25 */ /* 0x000fe2000f8e0014 */
[----:B------:R-:W-:Y:S01]  /*22690*/  ULDC.64 UR4, c[0x0][0xa80] ;  /* 0x0002a00000047ab9 */ /* 0x000fe20000000a00 */
[----:B------:R-:W-:-:S02]  /*226a0*/  IADD3 R67, R71, 0x40, RZ ;  /* 0x0000004047437810 */ /* 0x000fc40007ffe0ff */
[----:B------:R-:W-:Y:S01]  /*226b0*/  IMAD.IADD R21, R21, 0x1, R69 ;  /* 0x0000000115157824 */ /* 0x000fe200078e0245 */
[C---:B------:R-:W-:Y:S02]  /*226c0*/  LEA R28, P2, R20.reuse, UR4, 0x1 ;  /* 0x00000004141c7c11 */ /* 0x040fe4000f8408ff */
[-C--:B------:R-:W-:Y:S02]  /*226d0*/  ISETP.GE.AND P0, PT, R67, R66.reuse, PT ;  /* 0x000000424300720c */ /* 0x080fe40003f06270 */
[----:B------:R-:W-:Y:S01]  /*226e0*/  LEA.HI.X R67, R20, UR5, R21, 0x1, P2 ;  /* 0x0000000514437c11 */ /* 0x000fe200090f0c15 */
[----:B------:R-:W-:Y:S01]  /*226f0*/  VIADD R3, R2, 0x30820 ;  /* 0x0003082002037836 */ /* 0x000fe20000000000 */
[----:B------:R-:W-:-:S04]  /*22700*/  ISETP.GE.AND P2, PT, R71, R66, PT ;  /* 0x000000424700720c */ /* 0x000fc80003f46270 */
[----:B------:R-:W-:Y:S01]  /*22710*/  PRMT R3, RZ, 0x654, R3 ;  /* 0x00000654ff037816 */ /* 0x000fe20000000003 */
[----:B------:R-:W-:Y:S01]  /*22720*/  VIADD R65, R71, 0x20 ;  /* 0x0000002047417836 */ /* 0x000fe20000000000 */
[C---:B------:R-:W-:Y:S01]  /*22730*/  IADD3 R74, R0.reuse, 0x80, RZ ;  /* 0x00000080004a7810 */ /* 0x040fe20007ffe0ff */
[----:B------:R-:W-:Y:S01]  /*22740*/  VIADD R72, R0, 0x40 ;  /* 0x0000004000487836 */ /* 0x000fe20000000000 */
[----:B-1----:R0:W1:Y:S01]  /*22750*/  SHFL.IDX PT, R69, R28, RZ, 0x181f ;  /* 0x00181fff1c457589 */ /* 0x00206200000e0000 */
[----:B------:R2:W-:Y:S01]  /*22760*/  SYNCS.ARRIVE.TRANS64.RED.A1T0 RZ, [R3+URZ], RZ ;  /* 0x000000ff03ff79a7 */ /* 0x0005e2000810043f */
[----:B------:R-:W-:Y:S02]  /*22770*/  ISETP.GE.AND P1, PT, R65, R66, PT ;  /* 0x000000424100720c */ /* 0x000fe40003f26270 */
[----:B------:R-:W-:Y:S02]  /*22780*/  SHF.R.S32.HI R70, RZ, 0x1f, R0 ;  /* 0x0000001fff467819 */ /* 0x000fe40000011400 */
[----:B------:R-:W-:Y:S01]  /*22790*/  SHF.R.S32.HI R73, RZ, 0x1f, R72 ;  /* 0x0000001fff497819 */ /* 0x000fe20000011448 */
[----:B--2---:R0:W2:Y:S01]  /*227a0*/  SHFL.IDX PT, R3, R67, RZ, 0x181f ;  /* 0x00181fff43037589 */ /* 0x0040a200000e0000 */
[----:B------:R-:W-:Y:S01]  /*227b0*/  SHF.R.S32.HI R75, RZ, 0x1f, R74 ;  /* 0x0000001fff4b7819 */ /* 0x000fe2000001144a */
[----:B------:R-:W-:Y:S06]  /*227c0*/  @P2 BRA `(.L_x_5148) ;  /* 0x0000000000342947 */ /* 0x000fec0003800000 */
        /* <DEDUP_REMOVED lines=13> */
.L_x_5148:
[----:B------:R-:W-:Y:S05]  /*228a0*/  BSYNC B1 ;  /* 0x0000000000017941 */ /* 0x000fea0003800000 */
.L_x_5147:
        /* <DEDUP_REMOVED lines=17> */
.L_x_5150:
[----:B------:R-:W-:Y:S05]  /*229c0*/  BSYNC B1 ;  /* 0x0000000000017941 */ /* 0x000fea0003800000 */
.L_x_5149:
        /* <DEDUP_REMOVED lines=17> */
.L_x_5152:
[----:B------:R-:W-:Y:S05]  /*22ae0*/  BSYNC B1 ;  /* 0x0000000000017941 */ /* 0x000fea0003800000 */
.L_x_5151:
[----:B0-----:R-:W-:Y:S01]  /*22af0*/  VIADD R3, R71, 0x60 ;  /* 0x0000006047037836 */ /* 0x001fe20000000000 */
[----:B--2-4-:R-:W0:Y:S04]  /*22b00*/  SHFL.IDX PT, R67, R67, 0x3, 0x181f ;  /* 0x00781f0043437f89 */ /* 0x014e2800000e0000 */
[----:B------:R-:W-:Y:S01]  /*22b10*/  ISETP.GE.AND P0, PT, R3, R66, PT ;  /* 0x000000420300720c */ /* 0x000fe20003f06270 */
[----:B---3--:R2:W3:-:S12]  /*22b20*/  SHFL.IDX PT, R9, R28, 0x3, 0x181f ;  /* 0x00781f001c097f89 */ /* 0x0084d800000e0000 */
[----:B--2---:R-:W-:Y:S05]  /*22b30*/  @P0 BRA `(.L_x_5153) ;  /* 0x0000000c005c0947 */ /* 0x004fea0003800000 */
[----:B------:R-:W-:Y:S02]  /*22b40*/  ULDC UR4, c[0x0][0xac8] ;  /* 0x0002b20000047ab9 */ /* 0x000fe40000000800 */
[----:B------:R-:W-:Y:S02]  /*22b50*/  ISETP.GE.AND P2, PT, R0, UR4, PT ;  /* 0x0000000400007c0c */ /* 0x000fe4000bf46270 */
[----:B------:R-:W-:-:S11]  /*22b60*/  ISETP.GE.AND P3, PT, R72, UR4, PT ;  /* 0x0000000448007c0c */ /* 0x000fd6000bf66270 */
[-C--:B---3--:R-:W-:Y:S02]  /*22b70*/  @!P2 LEA R4, P0, R0, R9.reuse, 0x1 ;  /* 0x000000090004a211 */ /* 0x088fe400078008ff */
        /* <DEDUP_REMOVED lines=11> */
.L_x_5145:
[----:B------:R-:W2:Y:S01]  /*22c30*/  LDL R9, [R1+0x54] ;  /* 0x0000540001097983 */ /* 0x000ea20000100800 */
[----:B------:R-:W-:Y:S01]  /*22c40*/  ULDC.64 UR4, c[0x0][0xc00] ;  /* 0x0003000000047ab9 */ /* 0x000fe20000000a00 */
[----:B------:R-:W2:Y:S01]  /*22c50*/  LDC.64 R4, c[0x0][0xc00] ;  /* 0x00030000ff047b82 */ /* 0x000ea20000000a00 */
[----:B------:R-:W-:Y:S01]  /*22c60*/  ISETP.NE.U32.AND P0, PT, RZ, UR4, PT ;  /* 0x00000004ff007c0c */ /* 0x000fe2000bf05070 */
[----:B------:R-:W-:-:S03]  /*22c70*/  IMAD.MOV.U32 R3, RZ, RZ, RZ ;  /* 0x000000ffff037224 */ /* 0x000fc600078e00ff */
[----:B------:R-:W-:Y:S01]  /*22c80*/  ISETP.NE.AND.EX P0, PT, RZ, UR5, PT, P0 ;  /* 0x00000005ff007c0c */ /* 0x000fe2000bf05300 */
[----:B------:R-:W-:Y:S02]  /*22c90*/  ULDC.64 UR4, c[0x0][0xc08] ;  /* 0x0003020000047ab9 */ /* 0x000fe40000000a00 */
[----:B------:R-:W-:Y:S01]  /*22ca0*/  ISETP.NE.U32.AND P1, PT, RZ, UR4, PT ;  /* 0x00000004ff007c0c */ /* 0x000fe2000bf25070 */
[----:B------:R-:W3:Y:S03]  /*22cb0*/  LDC R21, c[0x0][0xbe8] ;  /* 0x0002fa00ff157b82 */ /* 0x000ee60000000800 */
[----:B------:R-:W-:-:S13]  /*22cc0*/  ISETP.NE.AND.EX P1, PT, RZ, UR5, PT, P1 ;  /* 0x00000005ff007c0c */ /* 0x000fda000bf25310 */
[----:B------:R-:W4:Y:S01]  /*22cd0*/  @P1 LDC.64 R6, c[0x0][0xc08] ;  /* 0x00030200ff061b82 */ /* 0x000f220000000a00 */
[----:B------:R-:W-:Y:S02]  /*22ce0*/  ULDC UR4, c[0x0][0xa88] ;  /* 0x0002a20000047ab9 */ /* 0x000fe40000000800 */
[----:B------:R-:W-:Y:S01]  /*22cf0*/  IMAD.U32 R0, RZ, RZ, UR4 ;  /* 0x00000004ff007e24 */ /* 0x000fe2000f8e00ff */
[----:B------:R-:W0:Y:S01]  /*22d00*/  S2R R11, SR_TID.X ;  /* 0x00000000000b7919 */ /* 0x000e220000002100 */
[----:B--2---:R-:W-:-:S04]  /*22d10*/  IMAD.WIDE R4, R9, 0x4, R4 ;  /* 0x0000000409047825 */ /* 0x004fc800078e0204 */
[----:B----4-:R-:W-:Y:S01]  /*22d20*/  @P1 IMAD.WIDE R6, R9, 0x4, R6 ;  /* 0x0000000409061825 */ /* 0x010fe200078e0206 */
[----:B------:R2:W5:Y:S04]  /*22d30*/  @P0 LDG.E R3, desc[UR60][R4.64] ;  /* 0x0000003c04030981 */ /* 0x000568000c1e1900 */
[----:B------:R2:W5:Y:S01]  /*22d40*/  @P1 LDG.E R0, desc[UR60][R6.64] ;  /* 0x0000003c06001981 */ /* 0x000562000c1e1900 */
[----:B---3--:R-:W-:Y:S02]  /*22d50*/  ISETP.NE.AND P2, PT, R21, 0x1, PT ;  /* 0x000000011500780c */ /* 0x008fe40003f45270 */
[----:B0-----:R-:W-:-:S04]  /*22d60*/  IADD3 R8, R11, -0x80, RZ ;  /* 0xffffff800b087810 */ /* 0x001fc80007ffe0ff */
[----:B------:R-:W-:Y:S02]  /*22d70*/  ISETP.GE.AND P3, PT, R8, 0x80, PT ;  /* 0x000000800800780c */ /* 0x000fe40003f66270 */
[----:B------:R-:W-:-:S05]  /*22d80*/  SHF.R.S32.HI R8, RZ, 0x1f, R9 ;  /* 0x0000001fff087819 */ /* 0x000fca0000011409 */
[----:B------:R-:W0:Y:S08]  /*22d90*/  @P2 LDC R24, c[0x0][0xbec] ;  /* 0x0002fb00ff182b82 */ /* 0x000e300000000800 */
[----:B------:R-:W3:Y:S01]  /*22da0*/  @P2 LDC R25, c[0x0][0xbf0] ;  /* 0x0002fc00ff192b82 */ /* 0x000ee20000000800 */
[----:B--2---:R-:W-:Y:S05]  /*22db0*/  @P1 BRA `(.L_x_5154) ;  /* 0x0000000000101947 */ /* 0x004fea0003800000 */
[----:B------:R-:W-:Y:S05]  /*22dc0*/  @!P0 BRA `(.L_x_5154) ;  /* 0x00000000000c8947 */ /* 0x000fea0003800000 */
[----:B------:R-:W2:Y:S04]  /*22dd0*/  LDG.E R7, desc[UR60][R4.64] ;  /* 0x0000003c04077981 */ /* 0x000ea8000c1e1900 */
[----:B-----5:R-:W2:Y:S02]  /*22de0*/  LDG.E R0, desc[UR60][R4.64+0x4] ;  /* 0x0000043c04007981 */ /* 0x020ea4000c1e1900 */
[----:B--2---:R-:W-:-:S07]  /*22df0*/  IMAD.IADD R0, R0, 0x1, -R7 ;  /* 0x0000000100007824 */ /* 0x004fce00078e0a07 */
.L_x_5154:
[----:B------:R-:W2:Y:S04]  /*22e00*/  LDL R27, [R1+0x50] ;  /* 0x00005000011b7983 */ /* 0x000ea80000100800 */
[----:B------:R4:W5:Y:S01]  /*22e10*/  LDL R26, [R1+0x30] ;  /* 0x00003000011a7983 */ /* 0x0009620000100800 */
[----:B------:R-:W-:Y:S01]  /*22e20*/  BSSY B1, `(.L_x_5155) ;  /* 0x000002c000017945 */ /* 0x000fe20003800000 */
[----:B------:R-:W-:Y:S02]  /*22e30*/  SEL R13, R9, RZ, !P0 ;  /* 0x000000ff090d7207 */ /* 0x000fe40004000000 */
[----:B------:R-:W-:Y:S02]  /*22e40*/  SEL R14, R8, RZ, !P0 ;  /* 0x000000ff080e7207 */ /* 0x000fe40004000000 */
[----:B-----5:R-:W-:-:S02]  /*22e50*/  SHF.R.S32.HI R10, RZ, 0x1f, R3 ;  /* 0x0000001fff0a7819 */ /* 0x020fc40000011403 */
[----:B--2---:R-:W-:Y:S01]  /*22e60*/  SHF.R.S32.HI R12, RZ, 0x1f, R27 ;  /* 0x0000001fff0c7819 */ /* 0x004fe2000001141b */
[----:B----4-:R-:W-:Y:S06]  /*22e70*/  @P3 BRA `(.L_x_5156) ;  /* 0x0000000000983947 */ /* 0x010fec0003800000 */
[----:B------:R-:W2:Y:S01]  /*22e80*/  LDC R20, c[0x0][0xbe8] ;  /* 0x0002fa00ff147b82 */ /* 0x000ea20000000800 */
[----:B------:R-:W-:Y:S01]  /*22e90*/  IADD3 R11, R26, -0x80, R11 ;  /* 0xffffff801a0b7810 */ /* 0x000fe20007ffe00b */
[----:B--2---:R-:W-:-:S05]  /*22ea0*/  IMAD R4, R0, R20, RZ ;  /* 0x0000001400047224 */ /* 0x004fca00078e02ff */
        /* <DEDUP_REMOVED lines=9> */
[----:B------:R-:W2:Y:S01]  /*22f40*/  @P0 LDC R6, c[0x0][0xbec] ;  /* 0x0002fb00ff060b82 */ /* 0x000ea20000000800 */
[----:B------:R-:W-:Y:S01]  /*22f50*/  IMAD R9, R27, UR5, R8 ;  /* 0x000000051b097c24 */ /* 0x000fe2000f8e0208 */
[----:B------:R-:W-:-:S03]  /*22f60*/  ULDC.64 UR4, c[0x0][0xb98] ;  /* 0x0002e60000047ab9 */ /* 0x000fc60000000a00 */
[----:B------:R-:W-:-:S03]  /*22f70*/  IMAD.IADD R5, R5, 0x1, R9 ;  /* 0x0000000105057824 */ /* 0x000fc600078e0209 */
[----:B------:R-:W4:Y:S01]  /*22f80*/  @P0 LDC R15, c[0x0][0xbf0] ;  /* 0x0002fc00ff0f0b82 */ /* 0x000f220000000800 */
[----:B------:R-:W-:-:S04]  /*22f90*/  IMAD.WIDE.U32 R4, R13, UR4, R4 ;  /* 0x000000040d047c25 */ /* 0x000fc8000f8e0004 */
[----:B--2---:R-:W-:-:S05]  /*22fa0*/  @P0 IMAD.HI.U32 R6, R11, R6, RZ ;  /* 0x000000060b060227 */ /* 0x004fca00078e00ff */
[----:B----4-:R-:W-:Y:S01]  /*22fb0*/  @P0 SHF.R.U32.HI R7, RZ, R15, R6 ;  /* 0x0000000fff070219 */ /* 0x010fe20000011606 */
[----:B------:R-:W-:-:S03]  /*22fc0*/  IMAD R6, R14, UR4, RZ ;  /* 0x000000040e067c24 */ /* 0x000fc6000f8e02ff */
[----:B------:R-:W-:Y:S01]  /*22fd0*/  IADD3 R4, P0, R7, R4, RZ ;  /* 0x0000000407047210 */ /* 0x000fe20007f1e0ff */
[----:B------:R-:W-:Y:S02]  /*22fe0*/  IMAD.MOV R9, RZ, RZ, -R7 ;  /* 0x000000ffff097224 */ /* 0x000fe400078e0a07 */
[----:B------:R-:W-:Y:S01]  /*22ff0*/  IMAD R8, R13, UR5, R6 ;  /* 0x000000050d087c24 */ /* 0x000fe2000f8e0206 */
[----:B------:R-:W-:Y:S01]  /*23000*/  ULDC.64 UR4, c[0x0][0xb88] ;  /* 0x0002e20000047ab9 */ /* 0x000fe20000000a00 */
[----:B------:R-:W-:Y:S01]  /*23010*/  IMAD R9, R20, R9, R11 ;  /* 0x0000000914097224 */ /* 0x000fe200078e020b */
[----:B------:R-:W-:-:S04]  /*23020*/  SHF.R.S32.HI R11, RZ, 0x1f, R7 ;  /* 0x0000001fff0b7819 */ /* 0x000fc80000011407 */
        /* <DEDUP_REMOVED lines=11> */
.L_x_5156:
[----:B------:R-:W-:Y:S05]  /*230e0*/  BSYNC B1 ;  /* 0x0000000000017941 */ /* 0x000fea0003800000 */
.L_x_5155:
[----:B------:R-:W4:Y:S01]  /*230f0*/  LDL R15, [R1+0x60] ;  /* 0x00006000010f7983 */ /* 0x000f220000100800 */
[----:B------:R-:W-:-:S03]  /*23100*/  ULDC.64 UR4, c[0x0][0xaa0] ;  /* 0x0002a80000047ab9 */ /* 0x000fc60000000a00 */
[----:B------:R-:W4:Y:S01]  /*23110*/  LDL R11, [R1+0x4c] ;  /* 0x00004c00010b7983 */ /* 0x000f220000100800 */
[----:B------:R-:W-:Y:S01]  /*23120*/  IMAD R4, R10, UR4, RZ ;  /* 0x000000040a047c24 */ /* 0x000fe2000f8e02ff */
[----:B------:R-:W-:Y:S03]  /*23130*/  BSSY B1, `(.L_x_5157) ;  /* 0x0000041000017945 */ /* 0x000fe60003800000 */
[C---:B--2---:R-:W-:Y:S02]  /*23140*/  IMAD R7, R3.reuse, UR5, R4 ;  /* 0x0000000503077c24 */ /* 0x044fe4000f8e0204 */
        /* <DEDUP_REMOVED lines=13> */
[----:B----4-:R-:W-:-:S04]  /*23220*/  IMAD R3, R11, 0x20, R15 ;  /* 0x000000200b037824 */ /* 0x010fc800078e020f */
[----:B------:R-:W-:-:S04]  /*23230*/  IMAD.IADD R9, R26, 0x1, R3 ;  /* 0x000000011a097824 */ /* 0x000fc800078e0203 */
[----:B0-----:R-:W-:Y:S01]  /*23240*/  @P2 IMAD.HI.U32 R6, R9, R24, RZ ;  /* 0x0000001809062227 */ /* 0x001fe200078e00ff */
[----:B------:R-:W-:-:S04]  /*23250*/  MOV R3, R9 ;  /* 0x0000000900037202 */ /* 0x000fc80000000f00 */
[----:B---3--:R-:W-:-:S04]  /*23260*/  @P2 SHF.R.U32.HI R3, RZ, R25, R6 ;  /* 0x00000019ff032219 */ /* 0x008fc80000011606 */
[--C-:B------:R-:W-:Y:S01]  /*23270*/  SHF.R.S32.HI R6, RZ, 0x1f, R3.reuse ;  /* 0x0000001fff067819 */ /* 0x100fe20000011403 */
[----:B------:R-:W-:Y:S02]  /*23280*/  IMAD.MOV R8, RZ, RZ, -R3 ;  /* 0x000000ffff087224 */ /* 0x000fe400078e0a03 */
[----:B------:R-:W-:-:S04]  /*23290*/  IMAD.WIDE.U32 R4, R3, UR4, R4 ;  /* 0x0000000403047c25 */ /* 0x000fc8000f8e0004 */
[----:B------:R-:W-:Y:S02]  /*232a0*/  IMAD R6, R6, UR4, RZ ;  /* 0x0000000406067c24 */ /* 0x000fe4000f8e02ff */
[----:B------:R-:W-:Y:S02]  /*232b0*/  IMAD R7, R21, R8, R9 ;  /* 0x0000000815077224 */ /* 0x000fe400078e0209 */
[----:B------:R-:W-:Y:S01]  /*232c0*/  IMAD R9, R3, UR5, R6 ;  /* 0x0000000503097c24 */ /* 0x000fe2000f8e0206 */
[----:B------:R-:W-:Y:S01]  /*232d0*/  ULDC.64 UR4, c[0x0][0xad8] ;  /* 0x0002b60000047ab9 */ /* 0x000fe20000000a00 */
[----:B------:R-:W-:Y:S01]  /*232e0*/  IMAD.IADD R8, R15, 0x1, R26 ;  /* 0x000000010f087824 */ /* 0x000fe200078e021a */
[----:B------:R-:W-:Y:S01]  /*232f0*/  SHF.R.S32.HI R3, RZ, 0x1f, R7 ;  /* 0x0000001fff037819 */ /* 0x000fe20000011407 */
[----:B------:R-:W-:Y:S01]  /*23300*/  IMAD R21, R0, R21, RZ ;  /* 0x0000001500157224 */ /* 0x000fe200078e02ff */
[----:B------:R-:W-:Y:S01]  /*23310*/  IADD3 R5, R5, R9, RZ ;  /* 0x0000000905057210 */ /* 0x000fe20007ffe0ff */
[----:B------:R-:W-:-:S02]  /*23320*/  VIADD R0, R8, 0x20 ;  /* 0x0000002008007836 */ /* 0x000fc40000000000 */
[----:B------:R-:W-:Y:S01]  /*23330*/  IMAD R6, R3, UR4, RZ ;  /* 0x0000000403067c24 */ /* 0x000fe2000f8e02ff */
[CC--:B------:R-:W-:Y:S01]  /*23340*/  ISETP.GE.AND P2, PT, R8.reuse, R21.reuse, PT ;  /* 0x000000150800720c */ /* 0x0c0fe20003f46270 */
[----:B------:R-:W-:Y:S01]  /*23350*/  VIADD R3, R8, 0x40 ;  /* 0x0000004008037836 */ /* 0x000fe20000000000 */
[-C--:B------:R-:W-:Y:S01]  /*23360*/  ISETP.GE.AND P0, PT, R0, R21.reuse, PT ;  /* 0x000000150000720c */ /* 0x080fe20003f06270 */
[C---:B------:R-:W-:Y:S02]  /*23370*/  IMAD R9, R7.reuse, UR5, R6 ;  /* 0x0000000507097c24 */ /* 0x040fe4000f8e0206 */
[----:B------:R-:W-:Y:S01]  /*23380*/  IMAD.WIDE.U32 R4, R7, UR4, R4 ;  /* 0x0000000407047c25 */ /* 0x000fe2000f8e0004 */
[----:B------:R-:W-:Y:S01]  /*23390*/  ISETP.GE.AND P1, PT, R3, R21, PT ;  /* 0x000000150300720c */ /* 0x000fe20003f26270 */
[----:B------:R-:W-:Y:S01]  /*233a0*/  ULDC.64 UR4, c[0x0][0xa80] ;  /* 0x0002a00000047ab9 */ /* 0x000fe20000000a00 */
[----:B------:R-:W-:Y:S01]  /*233b0*/  SHF.L.U32 R7, R11, 0x3, RZ ;  /* 0x000000030b077819 */ /* 0x000fe200000006ff */
[----:B------:R-:W-:Y:S01]  /*233c0*/  IMAD.IADD R3, R5, 0x1, R9 ;  /* 0x0000000105037824 */ /* 0x000fe200078e0209 */
[----:B------:R-:W-:-:S02]  /*233d0*/  LEA R6, P3, R4, UR4, 0x1 ;  /* 0x0000000404067c11 */ /* 0x000fc4000f8608ff */
[----:B------:R-:W-:Y:S01]  /*233e0*/  SHF.R.S32.HI R12, RZ, 0x1f, R7 ;  /* 0x0000001fff0c7819 */ /* 0x000fe20000011407 */
[C---:B------:R-:W-:Y:S01]  /*233f0*/  VIADD R9, R7.reuse, 0x80 ;  /* 0x0000008007097836 */ /* 0x040fe20000000000 */
[----:B------:R-:W-:Y:S01]  /*23400*/  LEA.HI.X R3, R4, UR5, R3, 0x1, P3 ;  /* 0x0000000504037c11 */ /* 0x000fe200098f0c03 */
[----:B------:R-:W-:Y:S01]  /*23410*/  VIADD R11, R7, 0x40 ;  /* 0x00000040070b7836 */ /* 0x000fe20000000000 */
[----:B------:R0:W2:Y:S02]  /*23420*/  SHFL.IDX PT, R4, R6, RZ, 0x181f ;  /* 0x00181fff06047589 */ /* 0x0000a400000e0000 */
[----:B------:R-:W-:Y:S02]  /*23430*/  SHF.R.S32.HI R10, RZ, 0x1f, R9 ;  /* 0x0000001fff0a7819 */ /* 0x000fe40000011409 */
[----:B------:R0:W3:Y:S01]  /*23440*/  SHFL.IDX PT, R0, R3, RZ, 0x181f ;  /* 0x00181fff03007589 */ /* 0x0000e200000e0000 */
[----:B------:R-:W-:Y:S01]  /*23450*/  SHF.R.S32.HI R14, RZ, 0x1f, R11 ;  /* 0x0000001fff0e7819 */ /* 0x000fe2000001140b */
[----:B------:R-:W-:Y:S06]  /*23460*/  @P2 BRA `(.L_x_5158) ;  /* 0x0000000000342947 */ /* 0x000fec0003800000 */
[----:B------:R-:W-:Y:S02]  /*23470*/  ULDC UR4, c[0x0][0xac8] ;  /* 0x0002b20000047ab9 */ /* 0x000fe40000000800 */
[----:B------:R-:W-:Y:S02]  /*23480*/  ISETP.GE.AND P4, PT, R7, UR4, PT ;  /* 0x0000000407007c0c */ /* 0x000fe4000bf86270 */
[----:B------:R-:W-:Y:S02]  /*23490*/  ISETP.GE.AND P3, PT, R11, UR4, PT ;  /* 0x000000040b007c0c */ /* 0x000fe4000bf66270 */
[----:B------:R-:W-:-:S09]  /*234a0*/  ISETP.GE.AND P2, PT, R9, UR4, PT ;  /* 0x0000000409007c0c */ /* 0x000fd2000bf46270 */
[-C--:B--2---:R-:W-:Y:S02]  /*234b0*/  @!P4 LEA R24, P6, R7, R4.reuse, 0x1 ;  /* 0x000000040718c211 */ /* 0x084fe400078c08ff */
[----:B------:R-:W-:Y:S02]  /*234c0*/  @!P3 LEA R26, P5, R11, R4, 0x1 ;  /* 0x000000040b1ab211 */ /* 0x000fe400078a08ff */
[----:B---3--:R-:W-:Y:S02]  /*234d0*/  @!P4 LEA.HI.X R25, R7, R0, R12, 0x1, P6 ;  /* 0x000000000719c211 */ /* 0x008fe400030f0c0c */
[----:B------:R-:W-:Y:S02]  /*234e0*/  @!P2 LEA R4, P6, R9, R4, 0x1 ;  /* 0x000000040904a211 */ /* 0x000fe400078c08ff */
[-C--:B------:R-:W-:Y:S01]  /*234f0*/  @!P3 LEA.HI.X R27, R11, R0.reuse, R14, 0x1, P5 ;  /* 0x000000000b1bb211 */ /* 0x080fe200028f0c0e */
[----:B------:R4:W-:Y:S01]  /*23500*/  @!P4 ST.E.128 desc[UR60][R24.64], RZ ;  /* 0x000000ff1800c985 */ /* 0x0009e2000c101d3c */
[----:B------:R-:W-:-:S03]  /*23510*/  @!P2 LEA.HI.X R5, R9, R0, R10, 0x1, P6 ;  /* 0x000000000905a211 */ /* 0x000fc600030f0c0a */
[----:B------:R4:W-:Y:S04]  /*23520*/  @!P3 ST.E.128 desc[UR60][R26.64], RZ ;  /* 0x000000ff1a00b985 */ /* 0x0009e8000c101d3c */
[----:B------:R4:W-:Y:S02]  /*23530*/  @!P2 ST.E.128 desc[UR60][R4.64], RZ ;  /* 0x000000ff0400a985 */ /* 0x0009e4000c101d3c */
.L_x_5158:
[----:B------:R-:W-:Y:S05]  /*23540*/  BSYNC B1 ;  /* 0x0000000000017941 */ /* 0x000fea0003800000 */
.L_x_5157:
[----:B---3--:R3:W0:Y:S01]  /*23550*/  SHFL.IDX PT, R0, R3, 0x1, 0x181f ;  /* 0x00381f0003007f89 */ /* 0x00862200000e0000 */
[----:B------:R-:W-:Y:S03]  /*23560*/  BSSY B1, `(.L_x_5159) ;  /* 0x0000010000017945 */ /* 0x000fe60003800000 */
[----:B--2-4-:R3:W2:Y:S01]  /*23570*/  SHFL.IDX PT, R4, R6, 0x1, 0x181f ;  /* 0x00381f0006047f89 */ /* 0x0146a200000e0000 */
[----:B------:R-:W-:Y:S05]  /*23580*/  @P0 BRA `(.L_x_5160) ;  /* 0x0000000000340947 */ /* 0x000fea0003800000 */
[----:B------:R-:W-:Y:S02]  /*23590*/  ULDC UR4, c[0x0][0xac8] ;  /* 0x0002b20000047ab9 */ /* 0x000fe40000000800 */
[----:B------:R-:W-:Y:S02]  /*235a0*/  ISETP.GE.AND P4, PT, R7, UR4, PT ;  /* 0x0000000407007c0c */ /* 0x000fe4000bf86270 */
[----:B------:R-:W-:Y:S02]  /*235b0*/  ISETP.GE.AND P5, PT, R11, UR4, PT ;  /* 0x000000040b007c0c */ /* 0x000fe4000bfa6270 */
[----:B------:R-:W-:-:S09]  /*235c0*/  ISETP.GE.AND P6, PT, R9, UR4, PT ;  /* 0x0000000409007c0c */ /* 0x000fd2000bfc6270 */
[-C--:B--2---:R-:W-:Y:S02]  /*235d0*/  @!P4 LEA R24, P0, R7, R4.reuse, 0x1 ;  /* 0x000000040718c211 */ /* 0x084fe400078008ff */
        /* <DEDUP_REMOVED lines=8> */
.L_x_5160:
[----:B------:R-:W-:Y:S05]  /*23660*/  BSYNC B1 ;  /* 0x0000000000017941 */ /* 0x000fea0003800000 */
.L_x_5159:
[----:B0-----:R0:W0:Y:S01]  /*23670*/  SHFL.IDX PT, R0, R3, 0x2, 0x181f ;  /* 0x00581f0003007f89 */ /* 0x00102200000e0000 */
[----:B------:R-:W-:Y:S03]  /*23680*/  BSSY B1, `(.L_x_5161) ;  /* 0x0000010000017945 */ /* 0x000fe60003800000 */
[----:B--2-4-:R2:W4:Y:S01]  /*23690*/  SHFL.IDX PT, R4, R6, 0x2, 0x181f ;  /* 0x00581f0006047f89 */ /* 0x01452200000e0000 */
[----:B------:R-:W-:Y:S05]  /*236a0*/  @P1 BRA `(.L_x_5162) ;  /* 0x0000000000341947 */ /* 0x000fea0003800000 */
[----:B------:R-:W-:Y:S02]  /*236b0*/  ULDC UR4, c[0x0][0xac8] ;  /* 0x0002b20000047ab9 */ /* 0x000fe40000000800 */
[----:B------:R-:W-:Y:S02]  /*236c0*/  ISETP.GE.AND P3, PT, R7, UR4, PT ;  /* 0x0000000407007c0c */ /* 0x000fe4000bf66270 */
[----:B------:R-:W-:Y:S02]  /*236d0*/  ISETP.GE.AND P4, PT, R11, UR4, PT ;  /* 0x000000040b007c0c */ /* 0x000fe4000bf86270 */
[----:B------:R-:W-:-:S09]  /*236e0*/  ISETP.GE.AND P5, PT, R9, UR4, PT ;  /* 0x0000000409007c0c */ /* 0x000fd2000bfa6270 */
[-C--:B----4-:R-:W-:Y:S02]  /*236f0*/  @!P3 LEA R24, P0, R7, R4.reuse, 0x1 ;  /* 0x000000040718b211 */ /* 0x090fe400078008ff */
        /* <DEDUP_REMOVED lines=8> */
.L_x_5162:
[----:B------:R-:W-:Y:S05]  /*23780*/  BSYNC B1 ;  /* 0x0000000000017941 */ /* 0x000fea0003800000 */
.L_x_5161:
[----:B0-----:R-:W-:Y:S01]  /*23790*/  IADD3 R0, R8, 0x60, RZ ;  /* 0x0000006008007810 */ /* 0x001fe20007ffe0ff */
[----:B---3--:R-:W0:Y:S03]  /*237a0*/  SHFL.IDX PT, R3, R3, 0x3, 0x181f ;  /* 0x00781f0003037f89 */ /* 0x008e2600000e0000 */
[----:B------:R-:W-:Y:S01]  /*237b0*/  ISETP.GE.AND P0, PT, R0, R21, PT ;  /* 0x000000150000720c */ /* 0x000fe20003f06270 */
[----:B----4-:R3:W4:-:S12]  /*237c0*/  SHFL.IDX PT, R4, R6, 0x3, 0x181f ;  /* 0x00781f0006047f89 */ /* 0x01071800000e0000 */
[----:B---3--:R-:W-:Y:S05]  /*237d0*/  @P0 BRA `(.L_x_5153) ;  /* 0x0000000000340947 */ /* 0x008fea0003800000 */
[----:B------:R-:W-:Y:S02]  /*237e0*/  ULDC UR4, c[0x0][0xac8] ;  /* 0x0002b20000047ab9 */ /* 0x000fe40000000800 */
[----:B------:R-:W-:Y:S02]  /*237f0*/  ISETP.GE.AND P3, PT, R7, UR4, PT ;  /* 0x0000000407007c0c */ /* 0x000fe4000bf66270 */
[----:B------:R-:W-:Y:S02]  /*23800*/  ISETP.GE.AND P4, PT, R11, UR4, PT ;  /* 0x000000040b007c0c */ /* 0x000fe4000bf86270 */
[----:B------:R-:W-:-:S09]  /*23810*/  ISETP.GE.AND P5, PT, R9, UR4, PT ;  /* 0x0000000409007c0c */ /* 0x000fd2000bfa6270 */
[-C--:B--2-4-:R-:W-:Y:S02]  /*23820*/  @!P3 LEA R6, P0, R7, R4.reuse, 0x1 ;  /* 0x000000040706b211 */ /* 0x094fe400078008ff */
        /* <DEDUP_REMOVED lines=8> */
.L_x_5153:
[----:B------:R-:W-:Y:S05]  /*238b0*/  BSYNC B0 ;  /* 0x0000000000007941 */ /* 0x000fea0003800000 */
.L_x_5144:
[----:B------:R-:W-:Y:S02]  /*238c0*/  ULDC UR4, c[0x0][0xc3c] ;  /* 0x00030f0000047ab9 */ /* 0x000fe40000000800 */
[----:B-1----:R-:W-:-:S13]  /*238d0*/  ISETP.GE.AND P0, PT, R31, UR4, PT ;  /* 0x000000041f007c0c */ /* 0x002fda000bf06270 */
[----:B------:R-:W-:Y:S05]  /*238e0*/  @!P0 BRA `(.L_x_5163) ;  /* 0xfffffdd800948947 */ /* 0x000fea000383ffff */
[----:B------:R-:W-:Y:S05]  /*238f0*/  BRA `(.L_x_4862) ;  /* 0x0000007400a47947 */ /* 0x000fea0003800000 */
.L_x_4860:
        /* <DEDUP_REMOVED lines=16> */
.L_x_5164:
        /* <DEDUP_REMOVED lines=41> */
.L_x_5170:
        /* <DEDUP_REMOVED lines=12> */
.L_x_5169:
[----:B------:R-:W-:Y:S05]  /*23d50*/  BSYNC B0 ;  /* 0x0000000000007941 */ /* 0x000fea0003800000 */
.L_x_5168:
        /* <DEDUP_REMOVED lines=20> */
.L_x_5166:
        /* <DEDUP_REMOVED lines=20> */
.L_x_5171:
        /* <DEDUP_REMOVED lines=59> */
.L_x_5167:
[----:B------:R-:W-:Y:S01]  /*24390*/  IMAD.MOV.U32 R17, RZ, RZ, RZ ;  /* 0x000000ffff117224 */ /* 0x000fe200078e00ff */
[----:B------:R-:W-:Y:S01]  /*243a0*/  MOV R18, RZ ;  /* 0x000000ff00127202 */ /* 0x000fe20000000f00 */
[----:B------:R-:W-:-:S07]  /*243b0*/  IMAD.U32 R16, RZ, RZ, UR6 ;  /* 0x00000006ff107e24 */ /* 0x000fce000f8e00ff */
.L_x_5172:
[----:B------:R-:W-:-:S13]  /*243c0*/  ISETP.NE.AND P0, PT, R5, RZ, PT ;  /* 0x000000ff0500720c */ /* 0x000fda0003f05270 */
[----:B------:R-:W0:Y:S01]  /*243d0*/  @!P0 S2R R3, SR_CgaCtaId ;  /* 0x0000000000038919 */ /* 0x000e220000008800 */
[----:B------:R-:W-:-:S04]  /*243e0*/  @!P0 MOV R2, 0x400 ;  /* 0x0000040000028802 */ /* 0x000fc80000000f00 */
[----:B0-----:R-:W-:-:S05]  /*243f0*/  @!P0 LEA R2, R3, R2, 0x18 ;  /* 0x0000000203028211 */ /* 0x001fca00078ec0ff */
[----:B------:R1:W-:Y:S01]  /*24400*/  @!P0 STS.128 [R2+0x308d0], R16 ;  /* 0x0308d01002008388 */ /* 0x0003e20000000c00 */
[----:B------:R-:W-:Y:S06]  /*24410*/  BAR.ARV 0x5, 0x180 ;  /* 0x0146000000007b1d */ /* 0x000fec0000002000 */
.L_x_5165:
        /* <DEDUP_REMOVED lines=8> */
[C---:B------:R-:W-:Y:S01]  /*244a0*/  IMAD.SHL.U32 R34, R0.reuse, 0x8, RZ ;  /* 0x0000000800227824 */ /* 0x040fe200078e00ff */
[----:B------:R-:W-:Y:S01]  /*244b0*/  LOP3.LUT R5, R0, 0x7f, RZ, 0xc0, !PT ;  /* 0x0000007f00057812 */ /* 0x000fe200078ec0ff */
[----:B------:R-:W-:Y:S01]  /*244c0*/  BSSY B8, `(.L_x_5173) ;  /* 0x0000673000087945 */ /* 0x000fe20003800000 */
[----:B------:R-:W-:Y:S01]  /*244d0*/  IMAD.MOV.U32 R30, RZ, RZ, 0x1 ;  /* 0x00000001ff1e7424 */ /* 0x000fe200078e00ff */
[----:B------:R-:W-:Y:S02]  /*244e0*/  CS2R R26, SRZ ;  /* 0x00000000001a7805 */ /* 0x000fe4000001ff00 */
[C---:B------:R-:W-:Y:S01]  /*244f0*/  LOP3.LUT R3, R34.reuse, 0x1f8, RZ, 0xc0, !PT ;  /* 0x000001f822037812 */ /* 0x040fe200078ec0ff */
[----:B------:R-:W-:Y:S01]  /*24500*/  IMAD.MOV.U32 R29, RZ, RZ, 0x1 ;  /* 0x00000001ff1d7424 */ /* 0x000fe200078e00ff */
[----:B------:R-:W-:Y:S01]  /*24510*/  LOP3.LUT R34, R34, 0x38, RZ, 0xc0, !PT ;  /* 0x0000003822227812 */ /* 0x000fe200078ec0ff */
[----:B------:R-:W-:Y:S01]  /*24520*/  ULDC.64 UR36, c[0x0][0x198] ;  /* 0x0000660000247ab9 */ /* 0x000fe20000000a00 */
[----:B------:R-:W-:Y:S01]  /*24530*/  LOP3.LUT R3, R3, 0x38, R0, 0x78, !PT ;  /* 0x0000003803037812 */ /* 0x000fe200078e7800 */
[----:B------:R-:W-:Y:S01]  /*24540*/  IMAD.SHL.U32 R0, R0, 0x10, RZ ;  /* 0x0000001000007824 */ /* 0x000fe200078e00ff */
[C---:B------:R-:W-:Y:S01]  /*24550*/  LOP3.LUT R37, R34.reuse, 0x40, RZ, 0xfc, !PT ;  /* 0x0000004022257812 */ /* 0x040fe200078efcff */
[----:B------:R-:W-:Y:S01]  /*24560*/  ULDC UR38, c[0x0][0xc] ;  /* 0x0000030000267ab9 */ /* 0x000fe20000000800 */
[----:B------:R-:W-:-:S02]  /*24570*/  LOP3.LUT R36, R34, 0x80, RZ, 0xfc, !PT ;  /* 0x0000008022247812 */ /* 0x000fc400078efcff */
[----:B--2---:R-:W-:Y:S02]  /*24580*/  R2UR UR4, R2 ;  /* 0x00000000020472ca */ /* 0x004fe400000e0000 */
[----:B------:R-:W-:-:S04]  /*24590*/  SHF.L.U32 R2, R5, 0x3, RZ ;  /* 0x0000000305027819 */ /* 0x000fc800000006ff */
[----:B------:R-:W-:Y:S02]  /*245a0*/  LOP3.LUT R4, R3, 0x200, R2, 0xf8, !PT ;  /* 0x0000020003047812 */ /* 0x000fe400078ef802 */
[----:B------:R-:W-:-:S03]  /*245b0*/  SHF.R.U32.HI R2, RZ, 0x3, R5 ;  /* 0x00000003ff027819 */ /* 0x000fc60000011605 */
[----:B------:R1:W-:Y:S01]  /*245c0*/  STL [R1], R4 ;  /* 0x0000000401007387 */ /* 0x0003e20000100800 */
[----:B------:R-:W-:Y:S01]  /*245d0*/  LOP3.LUT R0, R2, 0x70, R0, 0xf8, !PT ;  /* 0x0000007002007812 */ /* 0x000fe200078ef800 */
[----:B------:R-:W-:Y:S02]  /*245e0*/  ULOP3.LUT UR39, UR4, 0x2, URZ, 0xfc, !UPT ;  /* 0x0000000204277892 */ /* 0x000fe4000f8efc3f */
[----:B------:R1:W-:Y:S01]  /*245f0*/  STL [R1+0x2c], RZ ;  /* 0x00002cff01007387 */ /* 0x0003e20000100800 */
[----:B------:R-:W-:Y:S02]  /*24600*/  UMOV UR4, 0x400 ;  /* 0x0000040000047882 */ /* 0x000fe40000000000 */
[----:B0-----:R-:W-:-:S06]  /*24610*/  ULEA UR4, UR5, UR4, 0x18 ;  /* 0x0000000405047291 */ /* 0x001fcc000f8ec03f */
[----:B------:R-:W-:-:S05]  /*24620*/  MOV R23, UR4 ;  /* 0x0000000400177c02 */ /* 0x000fca0008000f00 */
[----:B------:R-:W-:-:S05]  /*24630*/  IMAD R0, R4, 0x2, R23 ;  /* 0x0000000204007824 */ /* 0x000fca00078e0217 */
[----:B------:R1:W-:Y:S02]  /*24640*/  STL [R1+0x4], R0 ;  /* 0x0000040001007387 */ /* 0x0003e40000100800 */
.L_x_5292:
[----:B------:R-:W-:Y:S05]  /*24650*/  YIELD ;  /* 0x0000000000007946 */ /* 0x000fea0003800000 */
[----:B------:R-:W-:Y:S01]  /*24660*/  ULDC.64 UR4, c[0x0][0xa28] ;  /* 0x00028a0000047ab9 */ /* 0x000fe20000000a00 */
[----:B------:R-:W-:Y:S01]  /*24670*/  IMAD.MOV.U32 R11, RZ, RZ, RZ ;  /* 0x000000ffff0b7224 */ /* 0x000fe200078e00ff */
[----:B------:R-:W-:Y:S01]  /*24680*/  ISETP.NE.U32.AND P0, PT, RZ, UR4, PT ;  /* 0x00000004ff007c0c */ /* 0x000fe2000bf05070 */
[----:B01----:R-:W0:Y:S01]  /*24690*/  LDC.64 R4, c[0x0][0xa00] ;  /* 0x00028000ff047b82 */ /* 0x003e220000000a00 */
[----:B------:R-:W-:Y:S02]  /*246a0*/  ULDC.64 UR6, c[0x0][0xa10] ;  /* 0x0002840000067ab9 */ /* 0x000fe40000000a00 */
[----:B------:R-:W-:Y:S01]  /*246b0*/  ISETP.NE.AND.EX P0, PT, RZ, UR5, PT, P0 ;  /* 0x00000005ff007c0c */ /* 0x000fe2000bf05300 */
[----:B------:R-:W-:-:S12]  /*246c0*/  ULDC.64 UR4, c[0x0][0xa18] ;  /* 0x0002860000047ab9 */ /* 0x000fd80000000a00 */
[----:B------:R-:W1:Y:S01]  /*246d0*/  @P0 LDC.64 R2, c[0x0][0xa28] ;  /* 0x00028a00ff020b82 */ /* 0x000e620000000a00 */
[----:B------:R-:W-:Y:S01]  /*246e0*/  ISETP.NE.U32.AND P1, PT, RZ, UR6, PT ;  /* 0x00000006ff007c0c */ /* 0x000fe2000bf25070 */
[----:B-1----:R-:W-:-:S05]  /*246f0*/  @P0 IMAD.WIDE R2, R19, 0x4, R2 ;  /* 0x0000000413020825 */ /* 0x002fca00078e0202 */
[----:B--2---:R1:W2:Y:S01]  /*24700*/  @P0 LDG.E R11, desc[UR60][R2.64] ;  /* 0x0000003c020b0981 */ /* 0x0042a2000c1e1900 */
[----:B------:R-:W-:Y:S01]  /*24710*/  ISETP.NE.U32.AND P0, PT, RZ, UR4, PT ;  /* 0x00000004ff007c0c */ /* 0x000fe2000bf05070 */
[----:B------:R-:W-:Y:S01]  /*24720*/  IMAD.MOV.U32 R35, RZ, RZ, RZ ;  /* 0x000000ffff237224 */ /* 0x000fe200078e00ff */
[----:B------:R-:W-:Y:S01]  /*24730*/  ISETP.NE.AND.EX P1, PT, RZ, UR7, PT, P1 ;  /* 0x00000007ff007c0c */ /* 0x000fe2000bf25310 */
[----:B0-----:R-:W-:Y:S01]  /*24740*/  IMAD.WIDE R4, R19, 0x4, R4 ;  /* 0x0000000413047825 */ /* 0x001fe200078e0204 */
[----:B------:R-:W-:Y:S01]  /*24750*/  ISETP.NE.AND.EX P2, PT, RZ, UR5, PT, P0 ;  /* 0x00000005ff007c0c */ /* 0x000fe2000bf45300 */
[----:B------:R-:W-:Y:S01]  /*24760*/  ULDC.64 UR4, c[0x0][0xa00] ;  /* 0x0002800000047ab9 */ /* 0x000fe20000000a00 */
[----:B------:R-:W-:Y:S02]  /*24770*/  MOV R0, RZ ;  /* 0x000000ff00007202 */ /* 0x000fe40000000f00 */
[----:B------:R-:W-:Y:S01]  /*24780*/  ISETP.NE.U32.AND P0, PT, RZ, UR4, PT ;  /* 0x00000004ff007c0c */ /* 0x000fe2000bf05070 */
[----:B-1----:R-:W0:Y:S03]  /*24790*/  LDC.64 R2, c[0x0][0xa10] ;  /* 0x00028400ff027b82 */ /* 0x002e260000000a00 */
[----:B------:R-:W-:-:S05]  /*247a0*/  ISETP.NE.AND.EX P0, PT, RZ, UR5, PT, P0 ;  /* 0x00000005ff007c0c */ /* 0x000fca000bf05300 */
[----:B------:R-:W1:Y:S08]  /*247b0*/  @P2 LDC.64 R6, c[0x0][0xa18] ;  /* 0x00028600ff062b82 */ /* 0x000e700000000a00 */
        /* <DEDUP_REMOVED lines=9> */
[----:B-1----:R-:W-:Y:S02]  /*24850*/  @P2 IMAD.WIDE R6, R19, 0x4, R6 ;  /* 0x0000000413062825 */ /* 0x002fe400078e0206 */
[----:B------:R-:W-:Y:S01]  /*24860*/  ULDC UR5, c[0x0][0x2f0] ;  /* 0x0000bc0000057ab9 */ /* 0x000fe20000000800 */
[----:B------:R-:W-:Y:S02]  /*24870*/  USEL UR4, UR4, 0x1, UP0 ;  /* 0x0000000104047887 */ /* 0x000fe40008000000 */
[----:B------:R0:W5:Y:S02]  /*24880*/  @P2 LDG.E R31, desc[UR60][R6.64] ;  /* 0x0000003c061f2981 */ /* 0x000164000c1e1900 */
[----:B------:R-:W-:-:S03]  /*24890*/  UIMAD UR4, UR4, UR5, URZ ;  /* 0x00000005040472a4 */ /* 0x000fc6000f8e023f */
[----:B------:R-:W-:-:S03]  /*248a0*/  ULDC UR5, c[0x0][0x348] ;  /* 0x0000d20000057ab9 */ /* 0x000fc60000000800 */
[----:B------:R-:W-:Y:S02]  /*248b0*/  IMAD.U32 R10, RZ, RZ, UR4 ;  /* 0x00000004ff0a7e24 */ /* 0x000fe4000f8e00ff */
[----:B0-----:R-:W-:Y:S01]  /*248c0*/  IMAD.U32 R6, RZ, RZ, UR5 ;  /* 0x00000005ff067e24 */ /* 0x001fe2000f8e00ff */
[----:B--2---:R0:W-:Y:S01]  /*248d0*/  STL [R1+0xc], R11 ;  /* 0x00000c0b01007387 */ /* 0x0041e20000100800 */
[----:B------:R-:W-:Y:S05]  /*248e0*/  @P2 BRA `(.L_x_5174) ;  /* 0x0000000000102947 */ /* 0x000fea0003800000 */
[----:B------:R-:W-:Y:S05]  /*248f0*/  @!P0 BRA `(.L_x_5174) ;  /* 0x00000000000c8947 */ /* 0x000fea0003800000 */
[----:B------:R-:W2:Y:S04]  /*24900*/  LDG.E R8, desc[UR60][R4.64] ;  /* 0x0000003c04087981 */ /* 0x000ea8000c1e1900 */
[----:B-----5:R-:W2:Y:S02]  /*24910*/  LDG.E R31, desc[UR60][R4.64+0x4] ;  /* 0x0000043c041f7981 */ /* 0x020ea4000c1e1900 */
[----:B--2---:R-:W-:-:S07]  /*24920*/  IADD3 R31, -R8, R31, RZ ;  /* 0x0000001f081f7210 */ /* 0x004fce0007ffe1ff */
.L_x_5174:
[----:B------:R-:W-:Y:S02]  /*24930*/  ULDC.64 UR4, c[0x0][0xa20] ;  /* 0x0002880000047ab9 */ /* 0x000fe40000000a00 */
[----:B------:R-:W-:-:S04]  /*24940*/  ISETP.NE.U32.AND P0, PT, RZ, UR4, PT ;  /* 0x00000004ff007c0c */ /* 0x000fc8000bf05070 */
[----:B------:R-:W-:-:S13]  /*24950*/  ISETP.NE.AND.EX P0, PT, RZ, UR5, PT, P0 ;  /* 0x00000005ff007c0c */ /* 0x000fda000bf05300 */
[----:B------:R-:W-:Y:S05]  /*24960*/  @!P0 BRA `(.L_x_5175) ;  /* 0x0000000000108947 */ /* 0x000fea0003800000 */
[----:B------:R-:W1:Y:S02]  /*24970*/  LDC.64 R4, c[0x0][0xa20] ;  /* 0x00028800ff047b82 */ /* 0x000e640000000a00 */
[----:B-1----:R-:W-:-:S05]  /*24980*/  IMAD.WIDE R4, R19, 0x4, R4 ;  /* 0x0000000413047825 */ /* 0x002fca00078e0204 */
[----:B------:R1:W5:Y:S01]  /*24990*/  LDG.E R10, desc[UR60][R4.64] ;  /* 0x0000003c040a7981 */ /* 0x000362000c1e1900 */
[----:B------:R-:W-:Y:S05]  /*249a0*/  BRA `(.L_x_5176) ;  /* 0x0000000000247947 */ /* 0x000fea0003800000 */
.L_x_5175:
        /* <DEDUP_REMOVED lines=9> */
.L_x_5176:
[----:B-1----:R-:W2:Y:S01]  /*24a40*/  @P1 LDG.E R5, desc[UR60][R2.64] ;  /* 0x0000003c02051981 */ /* 0x002ea2000c1e1900 */
[----:B------:R-:W1:Y:S03]  /*24a50*/  LDC R7, c[0x0][0x448] ;  /* 0x00011200ff077b82 */ /* 0x000e660000000800 */
[----:B------:R3:W2:Y:S01]  /*24a60*/  @P1 LDG.E R4, desc[UR60][R2.64+0x4] ;  /* 0x0000043c02041981 */ /* 0x0006a2000c1e1900 */
[----:B------:R-:W-:Y:S02]  /*24a70*/  IMAD.SHL.U32 R28, R17, 0x80, RZ ;  /* 0x00000080111c7824 */ /* 0x000fe400078e00ff */
[----:B-----5:R-:W-:Y:S02]  /*24a80*/  IMAD.IADD R10, R10, 0x1, -R11 ;  /* 0x000000010a0a7824 */ /* 0x020fe400078e0a0b */
[----:B---3--:R-:W3:Y:S01]  /*24a90*/  LDC.64 R2, c[0x0][0x9e0] ;  /* 0x00027800ff027b82 */ /* 0x008ee20000000a00 */
[----:B-1----:R-:W-:-:S02]  /*24aa0*/  ISETP.NE.AND P2, PT, R7, 0x1, PT ;  /* 0x000000010700780c */ /* 0x002fc40003f45270 */
[----:B------:R-:W-:-:S11]  /*24ab0*/  IADD3 R7, R28, 0x7f, RZ ;  /* 0x0000007f1c077810 */ /* 0x000fd60007ffe0ff */
[----:B------:R-:W1:Y:S01]  /*24ac0*/  @P2 LDC R8, c[0x0][0x44c] ;  /* 0x00011300ff082b82 */ /* 0x000e620000000800 */
[----:B---3--:R-:W-:-:S07]  /*24ad0*/  ISETP.GE.AND P3, PT, R3, 0x1, PT ;  /* 0x000000010300780c */ /* 0x008fce0003f66270 */
[----:B------:R-:W3:Y:S01]  /*24ae0*/  @P2 LDC R9, c[0x0][0x450] ;  /* 0x00011400ff092b82 */ /* 0x000ee20000000800 */
[----:B--2---:R-:W-:Y:S02]  /*24af0*/  @P1 IMAD.IADD R6, R4, 0x1, -R5 ;  /* 0x0000000104061824 */ /* 0x004fe400078e0a05 */
[----:B-1----:R-:W-:-:S04]  /*24b00*/  @P2 IMAD.HI.U32 R4, R7, R8, RZ ;  /* 0x0000000807042227 */ /* 0x002fc800078e00ff */
[----:B------:R-:W-:Y:S01]  /*24b10*/  IMAD.IADD R13, R10, 0x1, R6 ;  /* 0x000000010a0d7824 */ /* 0x000fe200078e0206 */
[----:B---3--:R-:W-:-:S03]  /*24b20*/  @P2 SHF.R.U32.HI R7, RZ, R9, R4 ;  /* 0x00000009ff072219 */ /* 0x008fc60000011604 */
[C---:B------:R-:W-:Y:S01]  /*24b30*/  VIADD R4, R13.reuse, 0x5f ;  /* 0x0000005f0d047836 */ /* 0x040fe20000000000 */
[----:B------:R1:W-:Y:S01]  /*24b40*/  STL [R1+0x8], R13 ;  /* 0x0000080d01007387 */ /* 0x0003e20000100800 */
[----:B------:R-:W-:Y:S02]  /*24b50*/  IADD3 R8, R13, 0x1, -R31 ;  /* 0x000000010d087810 */ /* 0x000fe40007ffe81f */
[----:B------:R-:W-:Y:S02]  /*24b60*/  IMAD.HI R4, R4, 0x2aaaaaab, RZ ;  /* 0x2aaaaaab04047827 */ /* 0x000fe400078e02ff */
[----:B------:R-:W-:-:S03]  /*24b70*/  IADD3 R7, R8, R7, RZ ;  /* 0x0000000708077210 */ /* 0x000fc60007ffe0ff */
[----:B------:R-:W-:Y:S02]  /*24b80*/  SHF.R.U32.HI R9, RZ, 0x1f, R4 ;  /* 0x0000001fff097819 */ /* 0x000fe40000011604 */
[----:B------:R-:W-:Y:S02]  /*24b90*/  IMAD.IADD R2, R7, 0x1, R2 ;  /* 0x0000000107027824 */ /* 0x000fe400078e0202 */
[----:B------:R-:W-:Y:S01]  /*24ba0*/  LEA.HI.SX32 R9, R4, R9, 0x1c ;  /* 0x0000000904097211 */ /* 0x000fe200078fe2ff */
[----:B-1----:R-:W-:Y:S06]  /*24bb0*/  @!P3 BRA `(.L_x_5177) ;  /* 0x000000000048b947 */ /* 0x002fec0003800000 */
[C---:B------:R-:W-:Y:S01]  /*24bc0*/  ISETP.GT.AND P0, PT, R7.reuse, RZ, PT ;  /* 0x000000ff0700720c */ /* 0x040fe20003f04270 */
[----:B------:R-:W-:Y:S01]  /*24bd0*/  BSSY B0, `(.L_x_5178) ;  /* 0x000000e000007945 */ /* 0x000fe20003800000 */
[----:B0-----:R-:W-:-:S11]  /*24be0*/  VIADD R11, R7, 0xffffffff ;  /* 0xffffffff070b7836 */ /* 0x001fd60000000000 */
        /* <DEDUP_REMOVED lines=8> */
.L_x_5179:
[----:B------:R-:W-:-:S13]  /*24c70*/  ISETP.NE.AND P0, PT, R3, 0x1, PT ;  /* 0x000000010300780c */ /* 0x000fda0003f05270 */
[----:B------:R-:W0:Y:S02]  /*24c80*/  @P0 LDC.64 R4, c[0x0][0x9e8] ;  /* 0x00027a00ff040b82 */ /* 0x000e240000000a00 */
[----:B0-----:R-:W-:-:S05]  /*24c90*/  @P0 IMAD.HI.U32 R4, R11, R4, RZ ;  /* 0x000000040b040227 */ /* 0x001fca00078e00ff */
[----:B------:R-:W-:-:S07]  /*24ca0*/  @P0 SHF.R.U32.HI R11, RZ, R5, R4 ;  /* 0x00000005ff0b0219 */ /* 0x000fce0000011604 */
.L_x_5180:
[----:B------:R-:W-:Y:S05]  /*24cb0*/  BSYNC B0 ;  /* 0x0000000000007941 */ /* 0x000fea0003800000 */
.L_x_5178:
[----:B------:R-:W-:-:S05]  /*24cc0*/  IMAD R11, R11, R3, R3 ;  /* 0x000000030b0b7224 */ /* 0x000fca00078e0203 */
[----:B------:R-:W-:-:S07]  /*24cd0*/  VIMNMX R2, R2, R11, PT ;  /* 0x0000000b02027248 */ /* 0x000fce0003fe0100 */
.L_x_5177:
[----:B------:R-:W1:Y:S01]  /*24ce0*/  @P2 LDC R5, c[0x0][0x44c] ;  /* 0x00011300ff052b82 */ /* 0x000e620000000800 */
[----:B------:R-:W-:Y:S01]  /*24cf0*/  MOV R4, R28 ;  /* 0x0000001c00047202 */ /* 0x000fe20000000f00 */
[----:B------:R-:W-:Y:S01]  /*24d00*/  IMAD.IADD R7, R13, 0x1, -R31 ;  /* 0x000000010d077824 */ /* 0x000fe200078e0a1f */
[----:B------:R-:W-:-:S05]  /*24d10*/  ULDC UR4, c[0x0][0x9dc] ;  /* 0x0002770000047ab9 */ /* 0x000fca0000000800 */
[----:B------:R-:W2:Y:S01]  /*24d20*/  @P2 LDC R12, c[0x0][0x450] ;  /* 0x00011400ff0c2b82 */ /* 0x000ea20000000800 */
[----:B-1----:R-:W-:-:S05]  /*24d30*/  @P2 IMAD.HI.U32 R5, R28, R5, RZ ;  /* 0x000000051c052227 */ /* 0x002fca00078e00ff */
[----:B--2---:R-:W-:-:S05]  /*24d40*/  @P2 SHF.R.U32.HI R4, RZ, R12, R5 ;  /* 0x0000000cff042219 */ /* 0x004fca0000011605 */
[----:B------:R-:W-:-:S04]  /*24d50*/  IMAD.IADD R12, R7, 0x1, R4 ;  /* 0x00000001070c7824 */ /* 0x000fc800078e0204 */
        /* <DEDUP_REMOVED lines=12> */
.L_x_5183:
[----:B------:R-:W-:-:S13]  /*24e20*/  ISETP.NE.AND P0, PT, R3, 0x1, PT ;  /* 0x000000010300780c */ /* 0x000fda0003f05270 */
[----:B------:R-:W0:Y:S02]  /*24e30*/  @P0 LDC.64 R4, c[0x0][0x9e8] ;  /* 0x00027a00ff040b82 */ /* 0x000e240000000a00 */
[----:B0-----:R-:W-:-:S05]  /*24e40*/  @P0 IMAD.HI.U32 R4, R12, R4, RZ ;  /* 0x000000040c040227 */ /* 0x001fca00078e00ff */
[----:B------:R-:W-:-:S07]  /*24e50*/  @P0 SHF.R.U32.HI R12, RZ, R5, R4 ;  /* 0x00000005ff0c0219 */ /* 0x000fce0000011604 */
.L_x_5184:
[----:B------:R-:W-:Y:S05]  /*24e60*/  BSYNC B0 ;  /* 0x0000000000007941 */ /* 0x000fea0003800000 */
.L_x_5182:
[----:B------:R-:W-:-:S05]  /*24e70*/  IMAD R12, R12, R3, RZ ;  /* 0x000000030c0c7224 */ /* 0x000fca00078e02ff */
[----:B------:R-:W-:-:S07]  /*24e80*/  VIMNMX R11, R11, R12, !PT ;  /* 0x0000000c0b0b7248 */ /* 0x000fce0007fe0100 */
.L_x_5181:
[----:B------:R-:W-:Y:S01]  /*24e90*/  IADD3 R2, R2, 0x5f, RZ ;  /* 0x0000005f02027810 */ /* 0x000fe20007ffe0ff */
[----:B------:R-:W-:Y:S01]  /*24ea0*/  IMAD.HI R11, R11, 0x2aaaaaab, RZ ;  /* 0x2aaaaaab0b0b7827 */ /* 0x000fe200078e02ff */
[----:B------:R-:W-:Y:S03]  /*24eb0*/  BSSY B0, `(.L_x_5185) ;  /* 0x0000157000007945 */ /* 0x000fe60003800000 */
        /* <DEDUP_REMOVED lines=10> */
[----:B------:R-:W-:-:S04]  /*24f60*/  VIMNMX R4, R5, R6, PT ;  /* 0x0000000605047248 */ /* 0x000fc80003fe0100 */
        /* <DEDUP_REMOVED lines=18> */
.L_x_5360:
[----:B-1----:R-:W-:Y:S02]  /*25090*/  ISETP.NE.AND P0, PT, R14, RZ, PT ;  /* 0x000000ff0e00720c */ /* 0x002fe40003f05270 */
[----:B------:R-:W-:-:S11]  /*250a0*/  PLOP3.LUT P6, PT, PT, PT, PT, 0x8, 0x0 ;  /* 0x000000000000781c */ /* 0x000fd60003fce170 */
[----:B------:R-:W-:Y:S05]  /*250b0*/  @P0 BRA `(.L_x_5188) ;  /* 0x00000000000c0947 */ /* 0x000fea0003800000 */
[----:B------:R-:W-:-:S03]  /*250c0*/  UMOV UR4, 0xffffffff ;  /* 0xffffffff00047882 */ /* 0x000fc60000000000 */
[----:B------:R-:W-:Y:S05]  /*250d0*/  BRA.DIV UR4, `(.L_x_5189) ;  /* 0x0000007204907947 */ /* 0x000fea000b800000 */
[----:B------:R-:W-:-:S13]  /*250e0*/  ELECT P6, URZ, PT ;  /* 0x00000000003f782f */ /* 0x000fda00038c0000 */
.L_x_5188:
        /* <DEDUP_REMOVED lines=9> */
.L_x_5363:
[----:B------:R-:W-:Y:S05]  /*25180*/  BSYNC B1 ;  /* 0x0000000000017941 */ /* 0x000fea0003800000 */
.L_x_5190:
        /* <DEDUP_REMOVED lines=10> */
.L_x_5364:
[----:B------:R-:W-:Y:S05]  /*25230*/  BSYNC B2 ;  /* 0x0000000000027941 */ /* 0x000fea0003800000 */
.L_x_5194:
[----:B------:R-:W-:Y:S04]  /*25240*/  BSSY B2, `(.L_x_5196) ;  /* 0x0000009000027945 */ /* 0x000fe80003800000 */
[----:B------:R-:W-:Y:S05]  /*25250*/  @P1 BRA `(.L_x_5197) ;  /* 0x00000000001c1947 */ /* 0x000fea0003800000 */
[----:B------:R-:W2:Y:S01]  /*25260*/  S2R R10, SR_TID.X ;  /* 0x00000000000a7919 */ /* 0x000ea20000002100 */
[----:B0-----:R-:W-:-:S04]  /*25270*/  IMAD.MOV.U32 R6, RZ, RZ, 0x9000 ;  /* 0x00009000ff067424 */ /* 0x001fc800078e00ff */
[----:B------:R3:W-:Y:S01]  /*25280*/  SYNCS.ARRIVE.TRANS64 RZ, [R3+URZ+0x30890], R6 ;  /* 0x0308900603ff79a7 */ /* 0x0007e2000800003f */
[----:B--2---:R-:W-:-:S04]  /*25290*/  LOP3.LUT R10, R10, 0x1f, RZ, 0xc0, !PT ;  /* 0x0000001f0a0a7812 */ /* 0x004fc800078ec0ff */
[----:B------:R-:W-:-:S13]  /*252a0*/  ISETP.NE.AND P0, PT, R10, RZ, PT ;  /* 0x000000ff0a00720c */ /* 0x000fda0003f05270 */
[----:B---3--:R-:W-:Y:S05]  /*252b0*/  @!P0 BRA `(.L_x_5197) ;  /* 0x0000000000048947 */ /* 0x008fea0003800000 */
[----:B------:R-:W-:Y:S01]  /*252c0*/  BPT.TRAP 0x1 ;  /* 0x000000040000795c */ /* 0x000fe20000300000 */
.L_x_5197:
[----:B------:R-:W-:Y:S05]  /*252d0*/  BSYNC B2 ;  /* 0x0000000000027941 */ /* 0x000fea0003800000 */
.L_x_5196:
[----:B------:R-:W-:Y:S01]  /*252e0*/  IMAD.MOV.U32 R14, RZ, RZ, RZ ;  /* 0x000000ffff0e7224 */ /* 0x000fe200078e00ff */
[----:B------:R-:W-:Y:S01]  /*252f0*/  UIADD3 UR4, UP0, UR36, 0x570, URZ ;  /* 0x0000057024047890 */ /* 0x000fe2000ff1e03f */
[----:B------:R-:W-:Y:S01]  /*25300*/  IMAD R12, R2, 0x60, R0 ;  /* 0x00000060020c7824 */ /* 0x000fe200078e0200 */
[----:B------:R-:W-:Y:S01]  /*25310*/  PLOP3.LUT P0, PT, PT, PT, PT, 0x80, 0x0 ;  /* 0x000000000000781c */ /* 0x000fe20003f0f070 */
[----:B0-----:R-:W-:Y:S01]  /*25320*/  IMAD R6, R27, 0x9000, R23 ;  /* 0x000090001b067824 */ /* 0x001fe200078e0217 */
[----:B------:R-:W-:Y:S01]  /*25330*/  R2UR UR10, R14 ;  /* 0x000000000e0a72ca */ /* 0x000fe200000e0000 */
[----:B------:R-:W-:Y:S01]  /*25340*/  VIADD R10, R3, 0x30890 ;  /* 0x00030890030a7836 */ /* 0x000fe20000000000 */
[----:B------:R-:W-:Y:S01]  /*25350*/  IADD3 R12, R12, -0x60, RZ ;  /* 0xffffffa00c0c7810 */ /* 0x000fe20007ffe0ff */
[----:B------:R-:W-:Y:S01]  /*25360*/  VIADD R13, R6, 0x1e400 ;  /* 0x0001e400060d7836 */ /* 0x000fe20000000000 */
[----:B------:R-:W-:Y:S01]  /*25370*/  UIADD3.X UR5, URZ, UR37, URZ, UP0, !UPT ;  /* 0x000000253f057290 */ /* 0x000fe200087fe43f */
[----:B------:R-:W-:Y:S01]  /*25380*/  UMOV UR6, 0x0 ;  /* 0x0000000000067882 */ /* 0x000fe20000000000 */
[----:B------:R-:W-:-:S10]  /*25390*/  UMOV UR7, 0x12f00000 ;  /* 0x12f0000000077882 */ /* 0x000fd40000000000 */
.L_x_5198:
        /* <DEDUP_REMOVED lines=16> */
.L_x_5199:
        /* <DEDUP_REMOVED lines=16> */
.L_x_5200:
        /* <DEDUP_REMOVED lines=13> */
.L_x_5365:
[----:B------:R-:W-:Y:S05]  /*25670*/  BSYNC B2 ;  /* 0x0000000000027941 */ /* 0x000fea0003800000 */
.L_x_5201:
[----:B------:R-:W-:Y:S01]  /*25680*/  BSSY B2, `(.L_x_5203) ;  /* 0x000000b000027945 */ /* 0x000fe20003800000 */
[----:B------:R-:W-:Y:S01]  /*25690*/  IMAD.MOV.U32 R10, RZ, RZ, 0x0 ;  /* 0x00000000ff0a7424 */ /* 0x000fe200078e00ff */
[----:B01----:R-:W-:Y:S02]  /*256a0*/  MOV R11, 0x12f00000 ;  /* 0x12f00000000b7802 */ /* 0x003fe40000000f00 */
[----:B------:R-:W-:Y:S05]  /*256b0*/  @P1 BRA `(.L_x_5204) ;  /* 0x00000000001c1947 */ /* 0x000fea0003800000 */
[----:B------:R-:W0:Y:S01]  /*256c0*/  S2R R20, SR_TID.X ;  /* 0x0000000000147919 */ /* 0x000e220000002100 */
[----:B------:R-:W-:-:S04]  /*256d0*/  IMAD.MOV.U32 R13, RZ, RZ, 0x9000 ;  /* 0x00009000ff0d7424 */ /* 0x000fc800078e00ff */
[----:B------:R1:W-:Y:S01]  /*256e0*/  SYNCS.ARRIVE.TRANS64 RZ, [R3+URZ+0x308b0], R13 ;  /* 0x0308b00d03ff79a7 */ /* 0x0003e2000800003f */
[----:B0-----:R-:W-:-:S04]  /*256f0*/  LOP3.LUT R20, R20, 0x1f, RZ, 0xc0, !PT ;  /* 0x0000001f14147812 */ /* 0x001fc800078ec0ff */
[----:B------:R-:W-:-:S13]  /*25700*/  ISETP.NE.AND P0, PT, R20, RZ, PT ;  /* 0x000000ff1400720c */ /* 0x000fda0003f05270 */
[----:B-1----:R-:W-:Y:S05]  /*25710*/  @!P0 BRA `(.L_x_5204) ;  /* 0x0000000000048947 */ /* 0x002fea0003800000 */
[----:B------:R-:W-:Y:S01]  /*25720*/  BPT.TRAP 0x1 ;  /* 0x000000040000795c */ /* 0x000fe20000300000 */
.L_x_5204:
[----:B------:R-:W-:Y:S05]  /*25730*/  BSYNC B2 ;  /* 0x0000000000027941 */ /* 0x000fea0003800000 */
.L_x_5203:
[----:B------:R-:W-:Y:S01]  /*25740*/  R2UR UR10, R14 ;  /* 0x000000000e0a72ca */ /* 0x000fe200000e0000 */
[----:B------:R-:W-:Y:S01]  /*25750*/  UIADD3 UR4, UP0, UR36, 0x670, URZ ;  /* 0x0000067024047890 */ /* 0x000fe2000ff1e03f */
[----:B------:R-:W-:Y:S01]  /*25760*/  R2UR UR6, R10 ;  /* 0x000000000a0672ca */ /* 0x000fe200000e0000 */
[----:B------:R-:W-:Y:S01]  /*25770*/  VIADD R3, R3, 0x308b0 ;  /* 0x000308b003037836 */ /* 0x000fe20000000000 */
[----:B------:R-:W-:Y:S01]  /*25780*/  R2UR UR7, R11 ;  /* 0x000000000b0772ca */ /* 0x000fe200000e0000 */
[----:B------:R-:W-:Y:S01]  /*25790*/  VIADD R13, R6, 0x400 ;  /* 0x00000400060d7836 */ /* 0x000fe20000000000 */
[----:B------:R-:W-:Y:S01]  /*257a0*/  PLOP3.LUT P0, PT, PT, PT, PT, 0x80, 0x0 ;  /* 0x000000000000781c */ /* 0x000fe20003f0f070 */
[----:B------:R-:W-:-:S12]  /*257b0*/  UIADD3.X UR5, URZ, UR37, URZ, UP0, !UPT ;  /* 0x000000253f057290 */ /* 0x000fd800087fe43f */
.L_x_5205:
        /* <DEDUP_REMOVED lines=15> */
.L_x_5206:
        /* <DEDUP_REMOVED lines=15> */
.L_x_5207:
        /* <DEDUP_REMOVED lines=10> */
.L_x_5193:
[----:B------:R-:W-:Y:S05]  /*25a40*/  BSYNC B1 ;  /* 0x0000000000017941 */ /* 0x000fea0003800000 */
.L_x_5192:
        /* <DEDUP_REMOVED lines=9> */
.L_x_5224:
        /* <DEDUP_REMOVED lines=11> */
.L_x_5366:
[----:B------:R-:W-:Y:S05]  /*25b90*/  BSYNC B2 ;  /* 0x0000000000027941 */ /* 0x000fea0003800000 */
.L_x_5210:
        /* <DEDUP_REMOVED lines=9> */
.L_x_5213:
[----:B------:R-:W-:Y:S05]  /*25c30*/  BSYNC B2 ;  /* 0x0000000000027941 */ /* 0x000fea0003800000 */
.L_x_5212:
        /* <DEDUP_REMOVED lines=11> */
.L_x_5214:
        /* <DEDUP_REMOVED lines=16> */
.L_x_5215:
        /* <DEDUP_REMOVED lines=16> */
.L_x_5216:
        /* <DEDUP_REMOVED lines=13> */
.L_x_5367:
[----:B------:R-:W-:Y:S05]  /*25fc0*/  BSYNC B2 ;  /* 0x0000000000027941 */ /* 0x000fea0003800000 */
.L_x_5217:
[----:B------:R-:W-:Y:S01]  /*25fd0*/  BSSY B2, `(.L_x_5219) ;  /* 0x000000b000027945 */ /* 0x000fe20003800000 */
[----:B01----:R-:W-:Y:S02]  /*25fe0*/  IMAD.MOV.U32 R2, RZ, RZ, 0x0 ;  /* 0x00000000ff027424 */ /* 0x003fe400078e00ff */
[----:B------:R-:W-:Y:S01]  /*25ff0*/  IMAD.MOV.U32 R3, RZ, RZ, 0x12f00000 ;  /* 0x12f00000ff037424 */ /* 0x000fe200078e00ff */
[----:B------:R-:W-:Y:S06]  /*26000*/  @P2 BRA `(.L_x_5220) ;  /* 0x00000000001c2947 */ /* 0x000fec0003800000 */
[----:B------:R-:W0:Y:S01]  /*26010*/  S2R R20, SR_TID.X ;  /* 0x0000000000147919 */ /* 0x000e220000002100 */
[----:B------:R-:W-:-:S04]  /*26020*/  IMAD.MOV.U32 R14, RZ, RZ, 0x9000 ;  /* 0x00009000ff0e7424 */ /* 0x000fc800078e00ff */
[----:B------:R1:W-:Y:S01]  /*26030*/  SYNCS.ARRIVE.TRANS64 RZ, [R11+URZ+0x308b0], R14 ;  /* 0x0308b00e0bff79a7 */ /* 0x0003e2000800003f */
[----:B0-----:R-:W-:-:S04]  /*26040*/  LOP3.LUT R20, R20, 0x1f, RZ, 0xc0, !PT ;  /* 0x0000001f14147812 */ /* 0x001fc800078ec0ff */
[----:B------:R-:W-:-:S13]  /*26050*/  ISETP.NE.AND P1, PT, R20, RZ, PT ;  /* 0x000000ff1400720c */ /* 0x000fda0003f25270 */
[----:B-1----:R-:W-:Y:S05]  /*26060*/  @!P1 BRA `(.L_x_5220) ;  /* 0x0000000000049947 */ /* 0x002fea0003800000 */
[----:B------:R-:W-:Y:S01]  /*26070*/  BPT.TRAP 0x1 ;  /* 0x000000040000795c */ /* 0x000fe20000300000 */
.L_x_5220:
[----:B------:R-:W-:Y:S05]  /*26080*/  BSYNC B2 ;  /* 0x0000000000027941 */ /* 0x000fea0003800000 */
.L_x_5219:
        /* <DEDUP_REMOVED lines=8> */
.L_x_5221:
        /* <DEDUP_REMOVED lines=15> */
.L_x_5222:
        /* <DEDUP_REMOVED lines=15> */
.L_x_5223:
        /* <DEDUP_REMOVED lines=10> */
.L_x_5209:
[----:B------:R-:W-:Y:S05]  /*26390*/  BSYNC B1 ;  /* 0x0000000000017941 */ /* 0x000fea0003800000 */
.L_x_5208:
        /* <DEDUP_REMOVED lines=8> */
.L_x_5186:
[----:B------:R-:W-:Y:S05]  /*26420*/  BSYNC B0 ;  /* 0x0000000000007941 */ /* 0x000fea0003800000 */
.L_x_5185:
[----:B------:R-:W1:Y:S01]  /*26430*/  LDC R0, c[0x0][0x448] ;  /* 0x00011200ff007b82 */ /* 0x000e620000000800 */
[----:B------:R-:W-:Y:S01]  /*26440*/  VIADD R5, R28, 0x7f ;  /* 0x0000007f1c057836 */ /* 0x000fe20000000000 */
[----:B------:R-:W-:Y:S06]  /*26450*/  @!P0 WARPSYNC.ALL ;  /* 0x0000000000008948 */ /* 0x000fec0003800000 */
[----:B------:R-:W2:Y:S08]  /*26460*/  LDC.64 R2, c[0x0][0x9e0] ;  /* 0x00027800ff027b82 */ /* 0x000eb00000000a00 */
[----:B------:R-:W-:Y:S01]  /*26470*/  @!P0 BAR.SYNC.DEFER_BLOCKING 0xc, 0x180 ;  /* 0x0306000000008b1d */ /* 0x000fe20000010000 */
[----:B-1----:R-:W-:-:S02]  /*26480*/  ISETP.NE.AND P1, PT, R0, 0x1, PT ;  /* 0x000000010000780c */ /* 0x002fc40003f25270 */
[----:B--2---:R-:W-:-:S11]  /*26490*/  ISETP.GE.AND P2, PT, R3, 0x1, PT ;  /* 0x000000010300780c */ /* 0x004fd60003f46270 */
[----:B------:R-:W1:Y:S08]  /*264a0*/  @P1 LDC R0, c[0x0][0x44c] ;  /* 0x00011300ff001b82 */ /* 0x000e700000000800 */
[----:B------:R-:W2:Y:S01]  /*264b0*/  @P1 LDC R11, c[0x0][0x450] ;  /* 0x00011400ff0b1b82 */ /* 0x000ea20000000800 */
[----:B-1----:R-:W-:-:S05]  /*264c0*/  @P1 IMAD.HI.U32 R0, R5, R0, RZ ;  /* 0x0000000005001227 */ /* 0x002fca00078e00ff */
[----:B--2---:R-:W-:-:S05]  /*264d0*/  @P1 SHF.R.U32.HI R5, RZ, R11, R0 ;  /* 0x0000000bff051219 */ /* 0x004fca0000011600 */
[----:B------:R-:W-:-:S05]  /*264e0*/  IMAD.IADD R11, R8, 0x1, R5 ;  /* 0x00000001080b7824 */ /* 0x000fca00078e0205 */
        /* <DEDUP_REMOVED lines=13> */
.L_x_5227:
[----:B------:R-:W-:-:S13]  /*265c0*/  ISETP.NE.AND P0, PT, R3, 0x1, PT ;  /* 0x000000010300780c */ /* 0x000fda0003f05270 */
[----:B------:R-:W1:Y:S02]  /*265d0*/  @P0 LDC.64 R4, c[0x0][0x9e8] ;  /* 0x00027a00ff040b82 */ /* 0x000e640000000a00 */
[----:B-1----:R-:W-:-:S05]  /*265e0*/  @P0 IMAD.HI.U32 R4, R0, R4, RZ ;  /* 0x0000000400040227 */ /* 0x002fca00078e00ff */
[----:B------:R-:W-:-:S07]  /*265f0*/  @P0 SHF.R.U32.HI R0, RZ, R5, R4 ;  /* 0x00000005ff000219 */ /* 0x000fce0000011604 */
.L_x_5228:
[----:B------:R-:W-:Y:S05]  /*26600*/  BSYNC B0 ;  /* 0x0000000000007941 */ /* 0x000fea0003800000 */
.L_x_5226:
[----:B------:R-:W-:-:S05]  /*26610*/  IMAD R5, R0, R3, R3 ;  /* 0x0000000300057224 */ /* 0x000fca00078e0203 */
[----:B------:R-:W-:-:S07]  /*26620*/  VIMNMX R2, R2, R5, PT ;  /* 0x0000000502027248 */ /* 0x000fce0003fe0100 */
.L_x_5225:
[----:B------:R-:W1:Y:S01]  /*26630*/  @P1 LDC R5, c[0x0][0x44c] ;  /* 0x00011300ff051b82 */ /* 0x000e620000000800 */
[----:B------:R-:W-:Y:S01]  /*26640*/  IADD3 R2, R2, 0x5f, RZ ;  /* 0x0000005f02027810 */ /* 0x000fe20007ffe0ff */
[----:B------:R-:W-:Y:S01]  /*26650*/  IMAD.MOV.U32 R0, RZ, RZ, R28 ;  /* 0x000000ffff007224 */ /* 0x000fe200078e001c */
[----:B------:R-:W-:-:S03]  /*26660*/  ULDC UR4, c[0x0][0x9dc] ;  /* 0x0002770000047ab9 */ /* 0x000fc60000000800 */
[----:B------:R-:W-:Y:S02]  /*26670*/  IMAD.HI R2, R2, 0x2aaaaaab, RZ ;  /* 0x2aaaaaab02027827 */ /* 0x000fe400078e02ff */
[----:B------:R-:W2:Y:S02]  /*26680*/  @P1 LDC R4, c[0x0][0x450] ;  /* 0x00011400ff041b82 */ /* 0x000ea40000000800 */
[----:B-1----:R-:W-:-:S05]  /*26690*/  @P1 IMAD.HI.U32 R5, R28, R5, RZ ;  /* 0x000000051c051227 */ /* 0x002fca00078e00ff */
[----:B--2---:R-:W-:Y:S02]  /*266a0*/  @P1 SHF.R.U32.HI R0, RZ, R4, R5 ;  /* 0x00000004ff001219 */ /* 0x004fe40000011605 */
[----:B------:R-:W-:-:S03]  /*266b0*/  SHF.R.U32.HI R5, RZ, 0x1f, R2 ;  /* 0x0000001fff057819 */ /* 0x000fc60000011602 */
[----:B------:R-:W-:Y:S01]  /*266c0*/  IMAD.IADD R7, R7, 0x1, R0 ;  /* 0x0000000107077824 */ /* 0x000fe200078e0200 */
[----:B------:R-:W-:-:S03]  /*266d0*/  LEA.HI.SX32 R2, R2, R5, 0x1c ;  /* 0x0000000502027211 */ /* 0x000fc600078fe2ff */
        /* <DEDUP_REMOVED lines=14> */
.L_x_5231:
[----:B------:R-:W-:-:S13]  /*267c0*/  ISETP.NE.AND P0, PT, R3, 0x1, PT ;  /* 0x000000010300780c */ /* 0x000fda0003f05270 */
[----:B------:R-:W2:Y:S02]  /*267d0*/  @P0 LDC.64 R4, c[0x0][0x9e8] ;  /* 0x00027a00ff040b82 */ /* 0x000ea40000000a00 */
[----:B--2---:R-:W-:-:S05]  /*267e0*/  @P0 IMAD.HI.U32 R4, R7, R4, RZ ;  /* 0x0000000407040227 */ /* 0x004fca00078e00ff */
[----:B------:R-:W-:-:S07]  /*267f0*/  @P0 SHF.R.U32.HI R7, RZ, R5, R4 ;  /* 0x00000005ff070219 */ /* 0x000fce0000011604 */
.L_x_5232:
[----:B------:R-:W-:Y:S05]  /*26800*/  BSYNC B0 ;  /* 0x0000000000007941 */ /* 0x000fea0003800000 */
.L_x_5230:
[----:B------:R-:W-:-:S05]  /*26810*/  IMAD R3, R7, R3, RZ ;  /* 0x0000000307037224 */ /* 0x000fca00078e02ff */
[----:B------:R-:W-:-:S07]  /*26820*/  VIMNMX R0, R0, R3, !PT ;  /* 0x0000000300007248 */ /* 0x000fce0007fe0100 */
.L_x_5229:
[----:B------:R-:W-:Y:S01]  /*26830*/  IMAD.HI R0, R0, 0x2aaaaaab, RZ ;  /* 0x2aaaaaab00007827 */ /* 0x000fe200078e02ff */
[----:B------:R-:W-:Y:S04]  /*26840*/  BSSY B7, `(.L_x_5233) ;  /* 0x0000379000077945 */ /* 0x000fe80003800000 */
[----:B------:R-:W-:-:S04]  /*26850*/  SHF.R.U32.HI R3, RZ, 0x1f, R0 ;  /* 0x0000001fff037819 */ /* 0x000fc80000011600 */
[----:B------:R-:W-:-:S04]  /*26860*/  LEA.HI.SX32 R3, R0, R3, 0x1c ;  /* 0x0000000300037211 */ /* 0x000fc800078fe2ff */
        /* <DEDUP_REMOVED lines=21> */
.L_x_5234:
        /* <DEDUP_REMOVED lines=20> */
.L_x_5237:
[----:B------:R-:W-:Y:S05]  /*26b00*/  BSYNC B6 ;  /* 0x0000000000067941 */ /* 0x000fea0003800000 */
.L_x_5236:
        /* <DEDUP_REMOVED lines=20> */
.L_x_5240:
        /* <DEDUP_REMOVED lines=15> */
.L_x_5239:
[----:B------:R-:W-:Y:S05]  /*26d40*/  BSYNC B6 ;  /* 0x0000000000067941 */ /* 0x000fea0003800000 */
.L_x_5238:
[----:B------:R-:W-:Y:S01]  /*26d50*/  ULDC.64 UR4, c[0x0][0x9f8] ;  /* 0x00027e0000047ab9 */ /* 0x000fe20000000a00 */
[----:B------:R-:W2:Y:S01]  /*26d60*/  LDL R21, [R1+0x8] ;  /* 0x0000080001157983 */ /* 0x000ea20000100800 */
[----:B------:R-:W-:Y:S01]  /*26d70*/  ISETP.NE.U32.AND P0, PT, RZ, UR4, PT ;  /* 0x00000004ff007c0c */ /* 0x000fe2000bf05070 */
[----:B------:R-:W3:Y:S02]  /*26d80*/  LDC R0, c[0x0][0x430] ;  /* 0x00010c00ff007b82 */ /* 0x000ee40000000800 */
[----:B------:R-:W4:Y:S01]  /*26d90*/  LDL R20, [R1+0xc] ;  /* 0x00000c0001147983 */ /* 0x000f220000100800 */
[----:B------:R-:W-:Y:S01]  /*26da0*/  ISETP.NE.AND.EX P0, PT, RZ, UR5, PT, P0 ;  /* 0x00000005ff007c0c */ /* 0x000fe2000bf05300 */
[----:B------:R-:W-:Y:S01]  /*26db0*/  ULDC UR4, c[0x0][0x2f4] ;  /* 0x0000bd0000047ab9 */ /* 0x000fe20000000800 */
[----:B------:R-:W-:Y:S01]  /*26dc0*/  MOV R33, R19 ;  /* 0x0000001300217202 */ /* 0x000fe20000000f00 */
[----:B------:R-:W0:Y:S10]  /*26dd0*/  S2R R17, SR_TID.X ;  /* 0x0000000000117919 */ /* 0x000e340000002100 */
[----:B------:R-:W1:Y:S01]  /*26de0*/  @P0 LDC.64 R2, c[0x0][0x9f8] ;  /* 0x00027e00ff020b82 */ /* 0x000e620000000a00 */
[----:B0-----:R-:W-:Y:S01]  /*26df0*/  LOP3.LUT R17, R17, 0x7f, RZ, 0xc0, !PT ;  /* 0x0000007f11117812 */ /* 0x001fe200078ec0ff */
[----:B-1----:R-:W-:-:S03]  /*26e00*/  @P0 IMAD.WIDE R2, R19, 0x4, R2 ;  /* 0x0000000413020825 */ /* 0x002fc600078e0202 */
[----:B------:R-:W-:Y:S02]  /*26e10*/  SHF.R.U32.HI R25, RZ, 0x3, R17 ;  /* 0x00000003ff197819 */ /* 0x000fe40000011611 */
[----:B------:R0:W4:Y:S01]  /*26e20*/  @P0 LDG.E R33, desc[UR60][R2.64] ;  /* 0x0000003c02210981 */ /* 0x000122000c1e1900 */
[----:B---3--:R-:W-:Y:S01]  /*26e30*/  ISETP.NE.AND P1, PT, R0, 0x1, PT ;  /* 0x000000010000780c */ /* 0x008fe20003f25270 */
[----:B------:R-:W1:-:S12]  /*26e40*/  S2R R17, SR_TID.X ;  /* 0x0000000000117919 */ /* 0x000e580000002100 */
[----:B------:R-:W3:Y:S08]  /*26e50*/  @P1 LDC R4, c[0x0][0x434] ;  /* 0x00010d00ff041b82 */ /* 0x000ef00000000800 */
[----:B------:R-:W0:Y:S01]  /*26e60*/  @P1 LDC R6, c[0x0][0x438] ;  /* 0x00010e00ff061b82 */ /* 0x000e220000000800 */
[----:B-1----:R-:W-:-:S05]  /*26e70*/  IMAD.SHL.U32 R17, R17, 0x10, RZ ;  /* 0x0000001011117824 */ /* 0x002fca00078e00ff */
[----:B------:R-:W-:Y:S01]  /*26e80*/  LOP3.LUT R17, R25, 0x70, R17, 0xf8, !PT ;  /* 0x0000007019117812 */ /* 0x000fe200078ef811 */
[----:B------:R-:W-:-:S04]  /*26e90*/  VIADD R25, R24, 0xffffffff ;  /* 0xffffffff18197836 */ /* 0x000fc80000000000 */
[----:B------:R-:W-:Y:S01]  /*26ea0*/  IMAD R5, R25, 0x60, R17 ;  /* 0x0000006019057824 */ /* 0x000fe200078e0211 */
[----:B------:R-:W-:Y:S02]  /*26eb0*/  LOP3.LUT R22, R22, 0xfffffff7, RZ, 0xc0, !PT ;  /* 0xfffffff716167812 */ /* 0x000fe400078ec0ff */
[----:B------:R-:W-:Y:S01]  /*26ec0*/  ISETP.GE.AND P3, PT, R34, UR4, PT ;  /* 0x0000000422007c0c */ /* 0x000fe2000bf66270 */
[----:B------:R-:W-:Y:S01]  /*26ed0*/  UMOV UR5, 0xffffffff ;  /* 0xffffffff00057882 */ /* 0x000fe20000000000 */
[----:B--2---:R-:W-:-:S04]  /*26ee0*/  ISETP.GE.AND P0, PT, R5, R21, PT ;  /* 0x000000150500720c */ /* 0x004fc80003f06270 */
[----:B------:R-:W-:Y:S01]  /*26ef0*/  ISETP.GT.U32.OR P0, PT, R17, 0x5f, P0 ;  /* 0x0000005f1100780c */ /* 0x000fe20000704470 */
[----:B----4-:R-:W-:-:S04]  /*26f00*/  IMAD.IADD R5, R5, 0x1, R20 ;  /* 0x0000000105057824 */ /* 0x010fc800078e0214 */
[----:B---3--:R-:W-:Y:S01]  /*26f10*/  @P1 IMAD.HI.U32 R7, R5, R4, RZ ;  /* 0x0000000405071227 */ /* 0x008fe200078e00ff */
[----:B------:R-:W-:-:S04]  /*26f20*/  MOV R4, R5 ;  /* 0x0000000500047202 */ /* 0x000fc80000000f00 */
[----:B0-----:R-:W-:-:S03]  /*26f30*/  @P1 SHF.R.U32.HI R4, RZ, R6, R7 ;  /* 0x00000006ff041219 */ /* 0x001fc60000011607 */
[----:B------:R-:W0:Y:S02]  /*26f40*/  @!P0 LDC.64 R2, c[0x0][0x428] ;  /* 0x00010a00ff028b82 */ /* 0x000e240000000a00 */
[----:B------:R-:W-:-:S04]  /*26f50*/  IMAD.MOV R6, RZ, RZ, -R4 ;  /* 0x000000ffff067224 */ /* 0x000fc800078e0a04 */
[----:B------:R-:W-:Y:S01]  /*26f60*/  IMAD R0, R0, R6, R5 ;  /* 0x0000000600007224 */ /* 0x000fe200078e0205 */
[--C-:B------:R-:W-:Y:S02]  /*26f70*/  @!P0 SHF.R.S32.HI R5, RZ, 0x1f, R4.reuse ;  /* 0x0000001fff058819 */ /* 0x100fe40000011404 */
[----:B------:R-:W-:Y:S01]  /*26f80*/  SHF.R.S32.HI R8, RZ, 0x1f, R33 ;  /* 0x0000001fff087819 */ /* 0x000fe20000011421 */
[----:B0-----:R-:W-:-:S04]  /*26f90*/  @!P0 IMAD.WIDE.U32 R4, R33, R2, R4 ;  /* 0x0000000221048225 */ /* 0x001fc800078e0004 */
[----:B------:R-:W-:Y:S01]  /*26fa0*/  @!P0 IMAD R6, R8, R2, RZ ;  /* 0x0000000208068224 */ /* 0x000fe200078e02ff */
[----:B------:R0:W-:Y:S03]  /*26fb0*/  STL [R1+0x14], R8 ;  /* 0x0000140801007387 */ /* 0x0001e60000100800 */
[----:B------:R-:W-:Y:S02]  /*26fc0*/  @!P0 IMAD R6, R33, R3, R6 ;  /* 0x0000000321068224 */ /* 0x000fe400078e0206 */
[----:B------:R-:W1:Y:S02]  /*26fd0*/  @!P0 LDC.64 R2, c[0x0][0x418] ;  /* 0x00010600ff028b82 */ /* 0x000e640000000a00 */
[----:B------:R-:W-:Y:S01]  /*26fe0*/  @!P0 IMAD.IADD R6, R5, 0x1, R6 ;  /* 0x0000000105068824 */ /* 0x000fe200078e0206 */
[----:B------:R-:W-:Y:S02]  /*26ff0*/  MOV R5, UR39 ;  /* 0x0000002700057c02 */ /* 0x000fe40008000f00 */
[----:B-1----:R-:W-:-:S04]  /*27000*/  @!P0 LEA R2, P1, R4, R2, 0x2 ;  /* 0x0000000204028211 */ /* 0x002fc800078210ff */
[----:B------:R-:W-:Y:S01]  /*27010*/  @!P0 LEA.HI.X R3, R4, R3, R6, 0x2, P1 ;  /* 0x0000000304038211 */ /* 0x000fe200008f1406 */
[----:B------:R-:W-:-:S06]  /*27020*/  IMAD.MOV.U32 R4, RZ, RZ, RZ ;  /* 0x000000ffff047224 */ /* 0x000fcc00078e00ff */
[----:B------:R0:W5:Y:S01]  /*27030*/  @!P0 LDG.E R4, desc[UR60][R2.64] ;  /* 0x0000003c02048981 */ /* 0x000162000c1e1900 */
[----:B------:R-:W-:Y:S02]  /*27040*/  ISETP.GT.U32.AND P0, PT, R17, 0x5f, PT ;  /* 0x0000005f1100780c */ /* 0x000fe40003f04070 */
[----:B------:R-:W-:Y:S02]  /*27050*/  ISETP.NE.AND P2, PT, R5, 0x3, PT ;  /* 0x000000030500780c */ /* 0x000fe40003f45270 */
[----:B------:R-:W-:-:S09]  /*27060*/  ISETP.GE.AND P1, PT, R37, UR4, PT ;  /* 0x0000000425007c0c */ /* 0x000fd2000bf26270 */
[----:B------:R-:W-:Y:S02]  /*27070*/  @P0 LOP3.LUT R22, R22, 0x8, RZ, 0xfc, !PT ;  /* 0x0000000816160812 */ /* 0x000fe400078efcff */
[----:B------:R-:W-:Y:S02]  /*27080*/  ISETP.GE.AND P0, PT, R36, UR4, PT ;  /* 0x0000000424007c0c */ /* 0x000fe4000bf06270 */
[----:B------:R-:W-:-:S04]  /*27090*/  LOP3.LUT R22, R22, 0xffffffef, RZ, 0xc0, !PT ;  /* 0xffffffef16167812 */ /* 0x000fc800078ec0ff */
[----:B------:R-:W-:-:S04]  /*270a0*/  @P2 LOP3.LUT R22, R22, 0x10, RZ, 0xfc, !PT ;  /* 0x0000001016162812 */ /* 0x000fc800078efcff */
[----:B------:R-:W-:-:S04]  /*270b0*/  LOP3.LUT R22, R22, 0xfffffffb, RZ, 0xc0, !PT ;  /* 0xfffffffb16167812 */ /* 0x000fc800078ec0ff */
[----:B------:R-:W-:-:S04]  /*270c0*/  @P3 LOP3.LUT R22, R22, 0x4, RZ, 0xfc, !PT ;  /* 0x0000000416163812 */ /* 0x000fc800078efcff */
[----:B------:R-:W-:-:S04]  /*270d0*/  LOP3.LUT R22, R22, 0xfffffffe, RZ, 0xc0, !PT ;  /* 0xfffffffe16167812 */ /* 0x000fc800078ec0ff */
[----:B------:R-:W-:-:S04]  /*270e0*/  LOP3.LUT R22, R22, 0xfffffffd, RZ, 0xc0, !PT ;  /* 0xfffffffd16167812 */ /* 0x000fc800078ec0ff */
[----:B------:R-:W-:-:S04]  /*270f0*/  @P1 LOP3.LUT R22, R22, 0x2, RZ, 0xfc, !PT ;  /* 0x0000000216161812 */ /* 0x000fc800078efcff */
[----:B------:R-:W-:Y:S01]  /*27100*/  @P0 LOP3.LUT R22, R22, 0x1, RZ, 0xfc, !PT ;  /* 0x0000000116160812 */ /* 0x000fe200078efcff */
[----:B0-----:R-:W-:Y:S06]  /*27110*/  BRA.DIV UR5, `(.L_x_5241) ;  /* 0x0000005605047947 */ /* 0x001fec000b800000 */
.L_x_5370:
[----:B------:R-:W-:Y:S01]  /*27120*/  SHF.R.S32.HI R32, RZ, 0x1f, R18 ;  /* 0x0000001fff207819 */ /* 0x000fe20000011412 */
[----:B------:R-:W-:Y:S06]  /*27130*/  @!P2 BRA `(.L_x_5242) ;  /* 0x000000000004a947 */ /* 0x000fec0003800000 */
[----:B------:R-:W-:Y:S01]  /*27140*/  BPT.TRAP 0x1 ;  /* 0x000000040000795c */ /* 0x000fe20000300000 */
.L_x_5242:
        /* <DEDUP_REMOVED lines=25> */
.L_x_5371:
[----:B------:R-:W-:Y:S05]  /*272e0*/  BSYNC B0 ;  /* 0x0000000000007941 */ /* 0x000fea0003800000 */
.L_x_5243:
[----:B------:R-:W2:Y:S01]  /*272f0*/  LDL R10, [R1+0x8] ;  /* 0x00000800010a7983 */ /* 0x000ea20000100800 */
[----:B------:R-:W-:-:S03]  /*27300*/  ULDC.64 UR4, c[0x0][0x300] ;  /* 0x0000c00000047ab9 */ /* 0x000fc60000000a00 */
[----:B------:R-:W3:Y:S01]  /*27310*/  LDL R8, [R1] ;  /* 0x0000000001087983 */ /* 0x000ee20000100800 */
[----:B------:R-:W-:Y:S01]  /*27320*/  IMAD R5, R5, UR4, RZ ;  /* 0x0000000405057c24 */ /* 0x000fe2000f8e02ff */
[----:B------:R-:W-:Y:S01]  /*27330*/  LOP3.LUT P4, RZ, R22, 0x4, RZ, 0xc0, !PT ;  /* 0x0000000416ff7812 */ /* 0x000fe2000788c0ff */
[----:B0-----:R-:W-:Y:S01]  /*27340*/  IMAD.WIDE.U32 R2, R0, UR4, RZ ;  /* 0x0000000400027c25 */ /* 0x001fe2000f8e00ff */
[----:B------:R-:W0:Y:S01]  /*27350*/  S2R R9, SR_TID.X ;  /* 0x0000000000097919 */ /* 0x000e220000002100 */
[----:B------:R-:W-:Y:S02]  /*27360*/  LOP3.LUT P3, RZ, R22, 0x2, RZ, 0xc0, !PT ;  /* 0x0000000216ff7812 */ /* 0x000fe4000786c0ff */
        /* <DEDUP_REMOVED lines=16> */
[----:B0-----:R-:W-:-:S03]  /*27470*/  LOP3.LUT R9, R9, 0x7f, RZ, 0xc0, !PT ;  /* 0x0000007f09097812 */ /* 0x001fc600078ec0ff */
[----:B------:R-:W-:Y:S02]  /*27480*/  LEA.HI.X R0, R2, UR5, R0, 0x1, P0 ;  /* 0x0000000502007c11 */ /* 0x000fe400080f0c00 */
[----:B------:R-:W-:Y:S01]  /*27490*/  SHF.R.U32.HI R9, RZ, 0x3, R9 ;  /* 0x00000003ff097819 */ /* 0x000fe20000011609 */
[----:B--2---:R-:W-:Y:S02]  /*274a0*/  IMAD R6, R25, -0x60, R10 ;  /* 0xffffffa019067824 */ /* 0x004fe400078e020a */
[----:B---3--:R-:W-:-:S03]  /*274b0*/  IMAD R5, R26, 0x4800, R8 ;  /* 0x000048001a057824 */ /* 0x008fc600078e0208 */
[----:B------:R-:W-:-:S04]  /*274c0*/  IADD3 R6, -R9, R6, RZ ;  /* 0x0000000609067210 */ /* 0x000fc80007ffe1ff */
        /* <DEDUP_REMOVED lines=64> */
.L_x_5385:
        /* <DEDUP_REMOVED lines=12> */
.L_x_5246:
        /* <DEDUP_REMOVED lines=10> */
.L_x_5247:
[----:B------:R2:W-:Y:S02]  /*27a30*/  SYNCS.ARRIVE.TRANS64.A1T0 RZ, [R7+URZ+0x30830], RZ ;  /* 0x030830ff07ff79a7 */ /* 0x0005e4000810003f */
[----:B------:R-:W-:Y:S05]  /*27a40*/  WARPSYNC.ALL ;  /* 0x0000000000007948 */ /* 0x000fea0003800000 */
[----:B------:R-:W-:Y:S01]  /*27a50*/  ULDC.64 UR4, c[0x0][0xa00] ;  /* 0x0002800000047ab9 */ /* 0x000fe20000000a00 */
[----:B-1----:R-:W-:Y:S01]  /*27a60*/  VIADD R2, R23, 0x12400 ;  /* 0x0001240017027836 */ /* 0x002fe20000000000 */
[----:B------:R-:W-:Y:S01]  /*27a70*/  BAR.SYNC.DEFER_BLOCKING 0x8, 0x180 ;  /* 0x0206000000007b1d */ /* 0x000fe20000010000 */
[----:B------:R-:W-:Y:S02]  /*27a80*/  ISETP.NE.U32.AND P0, PT, RZ, UR4, PT ;  /* 0x00000004ff007c0c */ /* 0x000fe4000bf05070 */
[----:B------:R-:W-:-:S02]  /*27a90*/  SHF.R.S32.HI R0, RZ, 0x1f, R19 ;  /* 0x0000001fff007819 */ /* 0x000fc40000011413 */
[----:B------:R-:W-:Y:S01]  /*27aa0*/  ISETP.NE.AND.EX P0, PT, RZ, UR5, PT, P0 ;  /* 0x00000005ff007c0c */ /* 0x000fe2000bf05300 */
[----:B------:R-:W-:Y:S01]  /*27ab0*/  ULDC.64 UR4, c[0x0][0x298] ;  /* 0x0000a60000047ab9 */ /* 0x000fe20000000a00 */
[----:B------:R-:W-:Y:S01]  /*27ac0*/  LOP3.LUT P1, RZ, R2, 0x3ff, RZ, 0xc0, !PT ;  /* 0x000003ff02ff7812 */ /* 0x000fe2000782c0ff */
[----:B------:R-:W-:Y:S01]  /*27ad0*/  BSSY B6, `(.L_x_5248) ;  /* 0x000001c000067945 */ /* 0x000fe20003800000 */
[----:B------:R-:W-:Y:S02]  /*27ae0*/  SEL R0, R0, RZ, !P0 ;  /* 0x000000ff00007207 */ /* 0x000fe40004000000 */
[----:B------:R-:W-:-:S03]  /*27af0*/  SEL R2, R19, RZ, !P0 ;  /* 0x000000ff13027207 */ /* 0x000fc60004000000 */
[----:B------:R1:W-:Y:S04]  /*27b00*/  STL [R1+0x30], R0 ;  /* 0x0000300001007387 */ /* 0x0003e80000100800 */
[----:B------:R3:W-:Y:S01]  /*27b10*/  STL [R1+0x1c], R2 ;  /* 0x00001c0201007387 */ /* 0x0007e20000100800 */
[----:B-1----:R-:W-:Y:S01]  /*27b20*/  SHF.R.S32.HI R0, RZ, 0x1f, R35 ;  /* 0x0000001fff007819 */ /* 0x002fe20000011423 */
[----:B---3--:R-:W-:-:S04]  /*27b30*/  IMAD.WIDE.U32 R2, R35, UR4, RZ ;  /* 0x0000000423027c25 */ /* 0x008fc8000f8e00ff */
[----:B------:R-:W-:Y:S01]  /*27b40*/  IMAD R0, R0, UR4, RZ ;  /* 0x0000000400007c24 */ /* 0x000fe2000f8e02ff */
[----:B------:R1:W-:Y:S03]  /*27b50*/  STL.64 [R1+0x20], R2 ;  /* 0x0000200201007387 */ /* 0x0003e60000100a00 */
[----:B------:R-:W-:-:S04]  /*27b60*/  IMAD R0, R35, UR5, R0 ;  /* 0x0000000523007c24 */ /* 0x000fc8000f8e0200 */
[----:B------:R-:W-:Y:S01]  /*27b70*/  IMAD.IADD R35, R3, 0x1, R0 ;  /* 0x0000000103237824 */ /* 0x000fe200078e0200 */
[----:B------:R-:W-:Y:S06]  /*27b80*/  @!P1 BRA `(.L_x_5249) ;  /* 0x0000000000409947 */ /* 0x000fec0003800000 */
[----:B-1----:R-:W-:Y:S01]  /*27b90*/  MOV R2, 0x0 ;  /* 0x0000000000027802 */ /* 0x002fe20000000f00 */
[----:B------:R-:W-:Y:S01]  /*27ba0*/  ULDC.64 UR4, c[0x4][0x138] ;  /* 0x01004e0000047ab9 */ /* 0x000fe20000000a00 */
[----:B------:R-:W-:Y:S01]  /*27bb0*/  ULDC.64 UR6, c[0x4][0x140] ;  /* 0x0100500000067ab9 */ /* 0x000fe20000000a00 */
[----:B------:R-:W-:Y:S01]  /*27bc0*/  ULDC.64 UR8, c[0x4][0x88] ;  /* 0x0100220000087ab9 */ /* 0x000fe20000000a00 */
[----:B0-----:R-:W-:Y:S01]  /*27bd0*/  IMAD.U32 R4, RZ, RZ, UR4 ;  /* 0x00000004ff047e24 */ /* 0x001fe2000f8e00ff */
[----:B------:R-:W-:Y:S01]  /*27be0*/  MOV R5, UR5 ;  /* 0x0000000500057c02 */ /* 0x000fe20008000f00 */
[----:B------:R-:W0:Y:S01]  /*27bf0*/  LDC.64 R2, c[0x4][R2] ;  /* 0x0100000002027b82 */ /* 0x000e220000000a00 */
[----:B------:R-:W-:Y:S01]  /*27c00*/  IMAD.U32 R6, RZ, RZ, UR6 ;  /* 0x00000006ff067e24 */ /* 0x000fe2000f8e00ff */
[----:B------:R-:W-:Y:S01]  /*27c10*/  MOV R11, UR9 ;  /* 0x00000009000b7c02 */ /* 0x000fe20008000f00 */
[----:B--2---:R-:W-:Y:S02]  /*27c20*/  IMAD.U32 R7, RZ, RZ, UR7 ;  /* 0x00000007ff077e24 */ /* 0x004fe4000f8e00ff */
[----:B------:R-:W-:-:S02]  /*27c30*/  IMAD.U32 R10, RZ, RZ, UR8 ;  /* 0x00000008ff0a7e24 */ /* 0x000fc4000f8e00ff */
[----:B------:R-:W-:Y:S02]  /*27c40*/  IMAD.MOV.U32 R8, RZ, RZ, 0x70 ;  /* 0x00000070ff087424 */ /* 0x000fe400078e00ff */
[----:B------:R-:W-:Y:S02]  /*27c50*/  IMAD.MOV.U32 R12, RZ, RZ, 0x1 ;  /* 0x00000001ff0c7424 */ /* 0x000fe400078e00ff */
[----:B------:R-:W-:-:S07]  /*27c60*/  IMAD.MOV.U32 R13, RZ, RZ, RZ ;  /* 0x000000ffff0d7224 */ /* 0x000fce00078e00ff */
[----:B------:R-:W-:-:S07]  /*27c70*/  LEPC R20, `(.L_x_5249) ;  /* 0x000000001014794e */ /* 0x000fce0000000000 */
[----:B0-----:R-:W-:Y:S05]  /*27c80*/  CALL.ABS.NOINC R2 ;  /* 0x0000000002007343 */ /* 0x001fea0003c00000 */
.L_x_5249:
[----:B------:R-:W-:Y:S05]  /*27c90*/  BSYNC B6 ;  /* 0x0000000000067941 */ /* 0x000fea0003800000 */
.L_x_5248:
[----:B------:R-:W3:Y:S01]  /*27ca0*/  LDL.LU R20, [R1+0x30] ;  /* 0x0000300001147983 */ /* 0x000ee20000300800 */
[----:B------:R-:W-:Y:S01]  /*27cb0*/  ULDC.64 UR4, c[0x0][0x2d8] ;  /* 0x0000b60000047ab9 */ /* 0x000fe20000000a00 */
[----:B--2---:R-:W2:Y:S02]  /*27cc0*/  LDC R7, c[0x0][0x448] ;  /* 0x00011200ff077b82 */ /* 0x004ea40000000800 */
[----:B------:R-:W4:Y:S04]  /*27cd0*/  LDL.LU R21, [R1+0x1c] ;  /* 0x00001c0001157983 */ /* 0x000f280000300800 */
[----:B-1----:R-:W3:Y:S01]  /*27ce0*/  LDL.LU.64 R2, [R1+0x20] ;  /* 0x0000200001027983 */ /* 0x002ee20000300a00 */
[----:B------:R-:W-:-:S03]  /*27cf0*/  IMAD R0, R32, UR4, RZ ;  /* 0x0000000420007c24 */ /* 0x000fc6000f8e02ff */
[----:B------:R1:W5:Y:S01]  /*27d00*/  LDL R8, [R1+0x4] ;  /* 0x0000040001087983 */ /* 0x0003620000100800 */
[----:B------:R-:W-:Y:S01]  /*27d10*/  IMAD R0, R18, UR5, R0 ;  /* 0x0000000512007c24 */ /* 0x000fe2000f8e0200 */
[----:B--2---:R-:W-:-:S13]  /*27d20*/  ISETP.NE.AND P0, PT, R7, 0x1, PT ;  /* 0x000000010700780c */ /* 0x004fda0003f05270 */
[----:B------:R-:W2:Y:S01]  /*27d30*/  @P0 LDC R6, c[0x0][0x44c] ;  /* 0x00011300ff060b82 */ /* 0x000ea20000000800 */
[----:B---3--:R-:W-:-:S03]  /*27d40*/  MOV R3, R35 ;  /* 0x0000002300037202 */ /* 0x008fc60000000f00 */
[----:B------:R-:W-:Y:S01]  /*27d50*/  IMAD.WIDE.U32 R2, R18, UR4, R2 ;  /* 0x0000000412027c25 */ /* 0x000fe2000f8e0002 */
[----:B------:R-:W-:-:S03]  /*27d60*/  ULDC.64 UR4, c[0x0][0x2e0] ;  /* 0x0000b80000047ab9 */ /* 0x000fc60000000a00 */
[----:B------:R-:W-:Y:S02]  /*27d70*/  IMAD.IADD R3, R3, 0x1, R0 ;  /* 0x0000000103037824 */ /* 0x000fe400078e0200 */
[----:B------:R-:W-:Y:S02]  /*27d80*/  IMAD R0, R20, UR4, RZ ;  /* 0x0000000414007c24 */ /* 0x000fe4000f8e02ff */
[----:B------:R-:W3:Y:S01]  /*27d90*/  S2R R20, SR_TID.X ;  /* 0x0000000000147919 */ /* 0x000ee20000002100 */
[----:B----4-:R-:W-:-:S04]  /*27da0*/  IMAD.WIDE.U32 R2, R21, UR4, R2 ;  /* 0x0000000415027c25 */ /* 0x010fc8000f8e0002 */
[----:B------:R-:W-:Y:S01]  /*27db0*/  IMAD R0, R21, UR5, R0 ;  /* 0x0000000515007c24 */ /* 0x000fe2000f8e0200 */
[----:B------:R-:W-:-:S03]  /*27dc0*/  ULDC.64 UR4, c[0x0][0x2d0] ;  /* 0x0000b40000047ab9 */ /* 0x000fc60000000a00 */
[----:B------:R-:W-:Y:S02]  /*27dd0*/  IMAD.IADD R3, R3, 0x1, R0 ;  /* 0x0000000103037824 */ /* 0x000fe400078e0200 */
[----:B------:R-:W4:Y:S01]  /*27de0*/  @P0 LDC R0, c[0x0][0x450] ;  /* 0x00011400ff000b82 */ /* 0x000f220000000800 */
[----:B---3--:R-:W-:-:S04]  /*27df0*/  LOP3.LUT R20, R20, 0x7f, RZ, 0xc0, !PT ;  /* 0x0000007f14147812 */ /* 0x008fc800078ec0ff */
[----:B------:R-:W-:Y:S02]  /*27e00*/  SHF.R.U32.HI R21, RZ, 0x3, R20 ;  /* 0x00000003ff157819 */ /* 0x000fe40000011614 */
[----:B------:R-:W3:Y:S02]  /*27e10*/  S2R R20, SR_TID.X ;  /* 0x0000000000147919 */ /* 0x000ee40000002100 */
[----:B---3--:R-:W-:-:S05]  /*27e20*/  IMAD.SHL.U32 R20, R20, 0x10, RZ ;  /* 0x0000001014147824 */ /* 0x008fca00078e00ff */
[----:B------:R-:W-:-:S04]  /*27e30*/  LOP3.LUT R20, R21, 0x70, R20, 0xf8, !PT ;  /* 0x0000007015147812 */ /* 0x000fc800078ef814 */
[----:B------:R-:W-:-:S05]  /*27e40*/  IADD3 R5, R20, R28, RZ ;  /* 0x0000001c14057210 */ /* 0x000fca0007ffe0ff */
[----:B--2---:R-:W-:-:S04]  /*27e50*/  @P0 IMAD.HI.U32 R6, R5, R6, RZ ;  /* 0x0000000605060227 */ /* 0x004fc800078e00ff */
[----:B0-----:R-:W-:Y:S01]  /*27e60*/  IMAD.MOV.U32 R4, RZ, RZ, R5 ;  /* 0x000000ffff047224 */ /* 0x001fe200078e0005 */
        /* <DEDUP_REMOVED lines=36> */
[----:B-----5:R-:W-:Y:S04]  /*280b0*/  @!P1 LDGSTS.E.BYPASS.LTC128B.128 [R8+0x12400], desc[UR60][R2.64], !P3 ;  /* 0x1240000002089fae */ /* 0x020fe8000d901d7c */
        /* <DEDUP_REMOVED lines=68> */
.L_x_5402:
[----:B------:R-:W-:Y:S01]  /*28500*/  IADD3 R28, R28, 0x70, RZ ;  /* 0x000000701c1c7810 */ /* 0x000fe20007ffe0ff */
[----:B------:R-:W-:Y:S03]  /*28510*/  BSSY B0, `(.L_x_5251) ;  /* 0x000000b000007945 */ /* 0x000fe60003800000 */
        /* <DEDUP_REMOVED lines=10> */
.L_x_5252:
[----:B------:R-:W-:Y:S05]  /*285c0*/  BSYNC B0 ;  /* 0x0000000000007941 */ /* 0x000fea0003800000 */
.L_x_5251:
[----:B------:R-:W-:Y:S01]  /*285d0*/  NOP ;  /* 0x0000000000007918 */ /* 0x000fe20000000000 */
[----:B------:R-:W-:-:S13]  /*285e0*/  PLOP3.LUT P0, PT, PT, PT, PT, 0x80, 0x0 ;  /* 0x000000000000781c */ /* 0x000fda0003f0f070 */
.L_x_5253:
[----:B------:R-:W-:Y:S02]  /*285f0*/  PLOP3.LUT P1, PT, P1, P0, PT, 0xa2, 0x0 ;  /* 0x000000000000781c */ /* 0x000fe40000f21472 */
[----:B------:R-:W-:-:S08]  /*28600*/  @P0 R2UR P1, UR4, R23 ;  /* 0x00000000170402ca */ /* 0x000fd00000020000 */
[----:B------:R-:W-:-:S05]  /*28610*/  @P0 PLOP3.LUT P0, PT, P1, PT, PT, 0x80, 0x0 ;  /* 0x000000000000081c */ /* 0x000fca0000f0f070 */
[----:B------:R-:W-:Y:S01]  /*28620*/  @!P1 SYNCS.ARRIVE.TRANS64.RED.A0T1 RZ, [UR4+0x30800], RZ ;  /* 0x030800ffffff99a7 */ /* 0x000fe20008200404 */
[----:B------:R-:W-:Y:S07]  /*28630*/  @!P1 ARRIVES.LDGSTSBAR.64.TRANSCNT [UR4+0x30800] ;  /* 0x03080000ff0099b0 */ /* 0x000fee0008000a84 */
[----:B------:R-:W-:Y:S05]  /*28640*/  @P0 BRA.U.ANY `(.L_x_5253) ;  /* 0xfffffffd00e80947 */ /* 0x000fea000393ffff */
[----:B01----:R-:W2:Y:S02]  /*28650*/  LDL.LU R2, [R1+0x2c] ;  /* 0x00002c0001027983 */ /* 0x003ea40000300800 */
[----:B--2---:R-:W-:-:S05]  /*28660*/  VIADD R2, R2, 0x1 ;  /* 0x0000000102027836 */ /* 0x004fca0000000000 */
[----:B------:R0:W-:Y:S01]  /*28670*/  STL [R1+0x2c], R2 ;  /* 0x00002c0201007387 */ /* 0x0001e20000100800 */
[----:B------:R-:W-:-:S04]  /*28680*/  LEA.HI R0, R2, R2, RZ, 0x1 ;  /* 0x0000000202007211 */ /* 0x000fc800078f08ff */
[----:B------:R-:W-:-:S05]  /*28690*/  LOP3.LUT R0, R0, 0xfffffffe, RZ, 0xc0, !PT ;  /* 0xfffffffe00007812 */ /* 0x000fca00078ec0ff */
[----:B------:R-:W-:-:S05]  /*286a0*/  IMAD.IADD R0, R2, 0x1, -R0 ;  /* 0x0000000102007824 */ /* 0x000fca00078e0a00 */
[----:B------:R-:W-:Y:S01]  /*286b0*/  SHF.L.U32 R0, R0, 0x1f, RZ ;  /* 0x0000001f00007819 */ /* 0x000fe200000006ff */
[----:B------:R-:W-:Y:S01]  /*286c0*/  NOP ;  /* 0x0000000000007918 */ /* 0x000fe20000000000 */
[----:B0-----:R-:W2:Y:S01]  /*286d0*/  LDL.LU R2, [R1+0x28] ;  /* 0x0000280001027983 */ /* 0x001ea20000300800 */
[----:B------:R0:W-:Y:S01]  /*286e0*/  SYNCS.ARRIVE.TRANS64.A1T0 RZ, [R23+URZ+0x30800], RZ ;  /* 0x030800ff17ff79a7 */ /* 0x0001e2000810003f */
[----:B------:R-:W-:Y:S01]  /*286f0*/  BSSY B0, `(.L_x_5254) ;  /* 0x0000004000007945 */ /* 0x000fe20003800000 */
[----:B------:R-:W1:Y:S01]  /*28700*/  SYNCS.PHASECHK.TRANS64.TRYWAIT P0, [R23+URZ+0x30820], R0 ;  /* 0x03082000170075a7 */ /* 0x000e62000800017f */
[----:B--2---:R-:W-:Y:S02]  /*28710*/  IADD3 R6, R2, -0x2, RZ ;  /* 0xfffffffe02067810 */ /* 0x004fe40007ffe0ff */
[----:B01----:R-:W-:Y:S05]  /*28720*/  @!P0 BRA `(.L_x_5255) ;  /* 0x0000005000a88947 */ /* 0x003fea0003800000 */
.L_x_5403:
[----:B------:R-:W-:Y:S05]  /*28730*/  BSYNC B0 ;  /* 0x0000000000007941 */ /* 0x000fea0003800000 */
.L_x_5254:
        /* <DEDUP_REMOVED lines=11> */
.L_x_5270:
[----:B------:R-:W2:Y:S01]  /*287f0*/  LDL R4, [R1+0xc] ;  /* 0x00000c0001047983 */ /* 0x000ea20000100800 */
[----:B------:R-:W1:Y:S03]  /*28800*/  LDC R7, c[0x0][0x430] ;  /* 0x00010c00ff077b82 */ /* 0x000e660000000800 */
[----:B------:R-:W3:Y:S01]  /*28810*/  LDL R8, [R1+0x14] ;  /* 0x0000140001087983 */ /* 0x000ee20000100800 */
[----:B0-----:R-:W0:Y:S01]  /*28820*/  S2R R0, SR_TID.X ;  /* 0x0000000000007919 */ /* 0x001e220000002100 */
[----:B------:R-:W4:Y:S01]  /*28830*/  S2R R3, SR_TID.X ;  /* 0x0000000000037919 */ /* 0x000f220000002100 */
[----:B-1----:R-:W-:-:S13]  /*28840*/  ISETP.NE.AND P0, PT, R7, 0x1, PT ;  /* 0x000000010700780c */ /* 0x002fda0003f05270 */
[----:B------:R-:W1:Y:S01]  /*28850*/  @P0 LDC R2, c[0x0][0x438] ;  /* 0x00010e00ff020b82 */ /* 0x000e620000000800 */
[----:B0-----:R-:W-:-:S04]  /*28860*/  LOP3.LUT R0, R0, 0x7f, RZ, 0xc0, !PT ;  /* 0x0000007f00007812 */ /* 0x001fc800078ec0ff */
[----:B------:R-:W-:Y:S02]  /*28870*/  SHF.R.U32.HI R0, RZ, 0x3, R0 ;  /* 0x00000003ff007819 */ /* 0x000fe40000011600 */
[----:B----4-:R-:W-:-:S04]  /*28880*/  SHF.L.U32 R3, R3, 0x4, RZ ;  /* 0x0000000403037819 */ /* 0x010fc800000006ff */
[----:B------:R-:W-:Y:S02]  /*28890*/  LOP3.LUT R3, R0, 0x70, R3, 0xf8, !PT ;  /* 0x0000007000037812 */ /* 0x000fe400078ef803 */
[----:B------:R-:W0:Y:S02]  /*288a0*/  @P0 LDC R0, c[0x0][0x434] ;  /* 0x00010d00ff000b82 */ /* 0x000e240000000800 */
[----:B------:R-:W-:Y:S01]  /*288b0*/  ISETP.GT.U32.AND P5, PT, R3, 0x5f, PT ;  /* 0x0000005f0300780c */ /* 0x000fe20003fa4070 */
[----:B--2---:R-:W-:-:S12]  /*288c0*/  IMAD R9, R6, 0x60, R4 ;  /* 0x0000006006097824 */ /* 0x004fd800078e0204 */
[----:B------:R-:W3:Y:S01]  /*288d0*/  @!P5 LDC.64 R4, c[0x0][0x428] ;  /* 0x00010a00ff04db82 */ /* 0x000ee20000000a00 */
[----:B------:R-:W-:-:S04]  /*288e0*/  IMAD.IADD R9, R3, 0x1, R9 ;  /* 0x0000000103097824 */ /* 0x000fc800078e0209 */
[----:B0-----:R-:W-:-:S04]  /*288f0*/  @P0 IMAD.HI.U32 R3, R9, R0, RZ ;  /* 0x0000000009030227 */ /* 0x001fc800078e00ff */
[----:B------:R-:W-:Y:S01]  /*28900*/  IMAD.MOV.U32 R0, RZ, RZ, R9 ;  /* 0x000000ffff007224 */ /* 0x000fe200078e0009 */
[----:B-1----:R-:W-:-:S04]  /*28910*/  @P0 SHF.R.U32.HI R0, RZ, R2, R3 ;  /* 0x00000002ff000219 */ /* 0x002fc80000011603 */
[--C-:B------:R-:W-:Y:S01]  /*28920*/  @!P5 SHF.R.S32.HI R3, RZ, 0x1f, R0.reuse ;  /* 0x0000001fff03d819 */ /* 0x100fe20000011400 */
[----:B------:R-:W-:Y:S02]  /*28930*/  @!P5 IMAD.MOV.U32 R2, RZ, RZ, R0 ;  /* 0x000000ffff02d224 */ /* 0x000fe400078e0000 */
[-C--:B---3--:R-:W-:Y:S02]  /*28940*/  @!P5 IMAD R8, R8, R4.reuse, RZ ;  /* 0x000000040808d224 */ /* 0x088fe400078e02ff */
        /* <DEDUP_REMOVED lines=10> */
[----:B------:R-:W-:Y:S01]  /*289f0*/  LOP3.LUT P4, RZ, R22, 0x10, RZ, 0xc0, !PT ;  /* 0x0000001016ff7812 */ /* 0x000fe2000788c0ff */
[----:B------:R-:W-:-:S05]  /*28a00*/  VIADD R26, R10, 0x1 ;  /* 0x000000010a1a7836 */ /* 0x000fca0000000000 */
[C---:B------:R-:W-:Y:S01]  /*28a10*/  ISETP.NE.AND P0, PT, R26.reuse, 0x2, PT ;  /* 0x000000021a00780c */ /* 0x040fe20003f05270 */
[----:B------:R-:W-:Y:S05]  /*28a20*/  YIELD ;  /* 0x0000000000007946 */ /* 0x000fea0003800000 */
[----:B------:R-:W-:Y:S02]  /*28a30*/  SEL R29, RZ, 0x1, P0 ;  /* 0x00000001ff1d7807 */ /* 0x000fe40000000000 */
[----:B------:R-:W-:Y:S02]  /*28a40*/  SEL R26, R26, RZ, P0 ;  /* 0x000000ff1a1a7207 */ /* 0x000fe40000000000 */
[----:B------:R-:W-:-:S02]  /*28a50*/  MOV R25, R6 ;  /* 0x0000000600197202 */ /* 0x000fc40000000f00 */
[----:B------:R-:W-:Y:S01]  /*28a60*/  LOP3.LUT R29, R20, R29, RZ, 0x3c, !PT ;  /* 0x0000001d141d7212 */ /* 0x000fe200078e3cff */
[----:B0-----:R-:W-:Y:S06]  /*28a70*/  @!P4 BRA `(.L_x_5258) ;  /* 0x000000000004c947 */ /* 0x001fec0003800000 */
[----:B------:R-:W-:Y:S01]  /*28a80*/  BPT.TRAP 0x1 ;  /* 0x000000040000795c */ /* 0x000fe20000300000 */
.L_x_5258:
[----:B------:R-:W-:Y:S01]  /*28a90*/  IMAD R7, R26, 0x8, R23 ;  /* 0x000000081a077824 */ /* 0x000fe200078e0217 */
[----:B------:R-:W-:Y:S01]  /*28aa0*/  SHF.L.U32 R2, R29, 0x1f, RZ ;  /* 0x0000001f1d027819 */ /* 0x000fe200000006ff */
[----:B------:R-:W-:Y:S03]  /*28ab0*/  BSSY B1, `(.L_x_5259) ;  /* 0x0000003000017945 */ /* 0x000fe60003800000 */
[----:B------:R-:W0:Y:S02]  /*28ac0*/  SYNCS.PHASECHK.TRANS64.TRYWAIT P0, [R7+URZ+0x30840], R2 ;  /* 0x03084002070075a7 */ /* 0x000e24000800017f */
[----:B0-----:R-:W-:Y:S05]  /*28ad0*/  @!P0 BRA `(.L_x_5260) ;  /* 0x0000004c00d08947 */ /* 0x001fea0003800000 */
.L_x_5404:
[----:B------:R-:W-:Y:S05]  /*28ae0*/  BSYNC B1 ;  /* 0x0000000000017941 */ /* 0x000fea0003800000 */
.L_x_5259:
[----:B------:R-:W2:Y:S01]  /*28af0*/  LDL R5, [R1] ;  /* 0x0000000001057983 */ /* 0x000ea20000100800 */
[----:B------:R-:W-:Y:S01]  /*28b00*/  SHF.R.S32.HI R21, RZ, 0x1f, R9 ;  /* 0x0000001fff157819 */ /* 0x000fe20000011409 */
[----:B------:R-:W-:Y:S01]  /*28b10*/  ULDC.64 UR4, c[0x0][0x300] ;  /* 0x0000c00000047ab9 */ /* 0x000fe20000000a00 */
[----:B-----5:R-:W-:Y:S01]  /*28b20*/  SHF.R.S32.HI R28, RZ, 0x1f, R0 ;  /* 0x0000001fff1c7819 */ /* 0x020fe20000011400 */
[----:B0-----:R-:W-:Y:S01]  /*28b30*/  IMAD.WIDE.U32 R2, R9, UR4, RZ ;  /* 0x0000000409027c25 */ /* 0x001fe2000f8e00ff */
[C---:B------:R-:W-:Y:S02]  /*28b40*/  LOP3.LUT P5, RZ, R22.reuse, 0x2, RZ, 0xc0, !PT ;  /* 0x0000000216ff7812 */ /* 0x040fe400078ac0ff */
[----:B------:R-:W-:Y:S01]  /*28b50*/  LOP3.LUT P4, RZ, R22, 0x1, RZ, 0xc0, !PT ;  /* 0x0000000116ff7812 */ /* 0x000fe2000788c0ff */
        /* <DEDUP_REMOVED lines=17> */
[----:B--2---:R-:W-:Y:S01]  /*28c70*/  IMAD R5, R26, 0x4800, R5 ;  /* 0x000048001a057824 */ /* 0x004fe200078e0205 */
        /* <DEDUP_REMOVED lines=41> */
.L_x_5418:
[----:B------:R-:W-:Y:S02]  /*28f10*/  LOP3.LUT P6, RZ, R22, 0x4, RZ, 0xc0, !PT ;  /* 0x0000000416ff7812 */ /* 0x000fe400078cc0ff */
[----:B--2---:R-:W-:-:S04]  /*28f20*/  IADD3 R2, P0, R2, R4, RZ ;  /* 0x0000000402027210 */ /* 0x004fc80007f1e0ff */
[----:B------:R-:W-:Y:S02]  /*28f30*/  IADD3.X R3, RZ, R35, RZ, P0, !PT ;  /* 0x00000023ff037210 */ /* 0x000fe400007fe4ff */
        /* <DEDUP_REMOVED lines=8> */
.L_x_5262:
        /* <DEDUP_REMOVED lines=10> */
.L_x_5263:
[----:B------:R2:W-:Y:S01]  /*29060*/  SYNCS.ARRIVE.TRANS64.A1T0 RZ, [R7+URZ+0x30830], RZ ;  /* 0x030830ff07ff79a7 */ /* 0x0005e2000810003f */
[----:B------:R-:W-:Y:S05]  /*29070*/  @!P5 BRA `(.L_x_5264) ;  /* 0x000000000004d947 */ /* 0x000fea0003800000 */
[----:B------:R-:W-:Y:S01]  /*29080*/  BPT.TRAP 0x1 ;  /* 0x000000040000795c */ /* 0x000fe20000300000 */
.L_x_5264:
[----:B-1----:R-:W-:Y:S01]  /*29090*/  SHF.L.U32 R2, R20, 0x1f, RZ ;  /* 0x0000001f14027819 */ /* 0x002fe200000006ff */
[----:B0-----:R-:W-:Y:S01]  /*290a0*/  IMAD R6, R10, 0x8, R23 ;  /* 0x000000080a067824 */ /* 0x001fe200078e0217 */
[----:B------:R-:W-:Y:S03]  /*290b0*/  BSSY B1, `(.L_x_5265) ;  /* 0x0000003000017945 */ /* 0x000fe60003800000 */
[----:B------:R-:W0:Y:S02]  /*290c0*/  SYNCS.PHASECHK.TRANS64.TRYWAIT P0, [R6+URZ+0x30860], R2 ;  /* 0x03086002060075a7 */ /* 0x000e24000800017f */
[----:B0-----:R-:W-:Y:S05]  /*290d0*/  @!P0 BRA `(.L_x_5266) ;  /* 0x0000005000448947 */ /* 0x001fea0003800000 */
.L_x_5419:
[----:B------:R-:W-:Y:S05]  /*290e0*/  BSYNC B1 ;  /* 0x0000000000017941 */ /* 0x000fea0003800000 */
.L_x_5265:
[----:B--2---:R-:W2:Y:S04]  /*290f0*/  LDL R7, [R1+0x8] ;  /* 0x0000080001077983 */ /* 0x004ea80000100800 */
[----:B------:R-:W3:Y:S01]  /*29100*/  LDL R5, [R1] ;  /* 0x0000000001057983 */ /* 0x000ee20000100800 */
[----:B------:R-:W1:Y:S01]  /*29110*/  S2R R3, SR_TID.X ;  /* 0x0000000000037919 */ /* 0x000e620000002100 */
[----:B------:R-:W-:Y:S01]  /*29120*/  UMOV UR4, 0xffffffff ;  /* 0xffffffff00047882 */ /* 0x000fe20000000000 */
[----:B-1----:R-:W-:-:S04]  /*29130*/  LOP3.LUT R3, R3, 0x7f, RZ, 0xc0, !PT ;  /* 0x0000007f03037812 */ /* 0x002fc800078ec0ff */
[----:B------:R-:W-:Y:S01]  /*29140*/  SHF.R.U32.HI R3, RZ, 0x3, R3 ;  /* 0x00000003ff037819 */ /* 0x000fe20000011603 */
[----:B--2---:R-:W-:Y:S02]  /*29150*/  IMAD R7, R31, -0x60, R7 ;  /* 0xffffffa01f077824 */ /* 0x004fe400078e0207 */
[----:B---3--:R-:W-:Y:S02]  /*29160*/  IMAD R5, R10, 0x4800, R5 ;  /* 0x000048000a057824 */ /* 0x008fe400078e0205 */
[----:B------:R-:W-:Y:S01]  /*29170*/  IMAD.IADD R7, R7, 0x1, -R3 ;  /* 0x0000000107077824 */ /* 0x000fe200078e0a03 */
[----:B------:R-:W-:Y:S06]  /*29180*/  BRA.DIV UR4, `(.L_x_5267) ;  /* 0x00000052042c7947 */ /* 0x000fec000b800000 */
[----:B0-----:R-:W0:Y:S01]  /*29190*/  SHFL.IDX PT, R2, R17, RZ, 0x181f ;  /* 0x00181fff11027589 */ /* 0x001e2200000e0000 */
[----:B------:R-:W-:-:S03]  /*291a0*/  LEA R5, R5, R23, 0x1 ;  /* 0x0000001705057211 */ /* 0x000fc600078e08ff */
        /* <DEDUP_REMOVED lines=51> */
[----:B0-2---:R0:W1:Y:S02]  /*294e0*/  SHFL.IDX PT, R2, R17, 0x5, 0x181f ;  /* 0x00b81f0011027f89 */ /* 0x00506400000e0000 */
.L_x_5433:
        /* <DEDUP_REMOVED lines=31> */
.L_x_5268:
        /* <DEDUP_REMOVED lines=10> */
.L_x_5269:
[----:B------:R-:W2:Y:S01]  /*29780*/  LDL R0, [R1+0x10] ;  /* 0x0000100001007983 */ /* 0x000ea20000100800 */
[----:B------:R0:W-:Y:S01]  /*29790*/  SYNCS.ARRIVE.TRANS64.A1T0 RZ, [R6+URZ+0x30850], RZ ;  /* 0x030850ff06ff79a7 */ /* 0x0001e2000810003f */
[----:B------:R-:W-:Y:S01]  /*297a0*/  IMAD.MOV.U32 R10, RZ, RZ, R26 ;  /* 0x000000ffff0a7224 */ /* 0x000fe200078e001a */
[----:B------:R-:W-:Y:S01]  /*297b0*/  MOV R31, R25 ;  /* 0x00000019001f7202 */ /* 0x000fe20000000f00 */
[----:B------:R-:W-:Y:S02]  /*297c0*/  IMAD.MOV.U32 R20, RZ, RZ, R29 ;  /* 0x000000ffff147224 */ /* 0x000fe400078e001d */
[C---:B0-----:R-:W-:Y:S01]  /*297d0*/  VIADD R6, R25.reuse, 0xffffffff ;  /* 0xffffffff19067836 */ /* 0x041fe20000000000 */
[----:B--2---:R-:W-:-:S13]  /*297e0*/  ISETP.GT.AND P0, PT, R25, R0, PT ;  /* 0x000000001900720c */ /* 0x004fda0003f04270 */
[----:B------:R-:W-:Y:S05]  /*297f0*/  @P0 BRA `(.L_x_5270) ;  /* 0xffffffec00fc0947 */ /* 0x000fea000383ffff */
.L_x_5257:
[----:B------:R-:W-:Y:S05]  /*29800*/  BSYNC B0 ;  /* 0x0000000000007941 */ /* 0x000fea0003800000 */
.L_x_5256:
        /* <DEDUP_REMOVED lines=17> */
.L_x_5272:
[----:B------:R-:W-:Y:S05]  /*29920*/  BSYNC B0 ;  /* 0x0000000000007941 */ /* 0x000fea0003800000 */
.L_x_5271:
[----:B------:R-:W-:-:S13]  /*29930*/  LOP3.LUT P0, RZ, R22, 0x10, RZ, 0xc0, !PT ;  /* 0x0000001016ff7812 */ /* 0x000fda000780c0ff */
[----:B------:R-:W-:Y:S05]  /*29940*/  @!P0 BRA `(.L_x_5273) ;  /* 0x0000000000048947 */ /* 0x000fea0003800000 */
[----:B------:R-:W-:Y:S01]  /*29950*/  BPT.TRAP 0x1 ;  /* 0x000000040000795c */ /* 0x000fe20000300000 */
.L_x_5273:
[----:B------:R-:W2:Y:S01]  /*29960*/  LDL.LU R2, [R1+0x8] ;  /* 0x0000080001027983 */ /* 0x000ea20000300800 */
[----:B------:R-:W-:Y:S01]  /*29970*/  IMAD R0, R26, 0x8, R23 ;  /* 0x000000081a007824 */ /* 0x000fe200078e0217 */
[----:B------:R-:W-:Y:S01]  /*29980*/  SHF.L.U32 R3, R29, 0x1f, RZ ;  /* 0x0000001f1d037819 */ /* 0x000fe200000006ff */
[----:B------:R-:W-:Y:S03]  /*29990*/  BSSY B0, `(.L_x_5274) ;  /* 0x0000004000007945 */ /* 0x000fe60003800000 */
[----:B------:R-:W0:Y:S01]  /*299a0*/  SYNCS.PHASECHK.TRANS64.TRYWAIT P0, [R0+URZ+0x30860], R3 ;  /* 0x03086003000075a7 */ /* 0x000e22000800017f */
[----:B--2---:R-:W-:Y:S01]  /*299b0*/  IMAD R6, R25, -0x60, R2 ;  /* 0xffffffa019067824 */ /* 0x004fe200078e0202 */
[----:B0-----:R-:W-:Y:S06]  /*299c0*/  @!P0 BRA `(.L_x_5275) ;  /* 0x0000005000308947 */ /* 0x001fec0003800000 */
.L_x_5434:
[----:B------:R-:W-:Y:S05]  /*299d0*/  BSYNC B0 ;  /* 0x0000000000007941 */ /* 0x000fea0003800000 */
.L_x_5274:
[----:B------:R-:W1:Y:S02]  /*299e0*/  S2R R2, SR_TID.X ;  /* 0x0000000000027919 */ /* 0x000e640000002100 */
[----:B-1----:R-:W-:-:S04]  /*299f0*/  LOP3.LUT R2, R2, 0x7f, RZ, 0xc0, !PT ;  /* 0x0000007f02027812 */ /* 0x002fc800078ec0ff */
[----:B------:R-:W-:Y:S02]  /*29a00*/  SHF.R.U32.HI R4, RZ, 0x3, R2 ;  /* 0x00000003ff047819 */ /* 0x000fe40000011602 */
[----:B------:R-:W2:Y:S01]  /*29a10*/  LDL R2, [R1] ;  /* 0x0000000001027983 */ /* 0x000ea20000100800 */
[----:B------:R-:W-:Y:S02]  /*29a20*/  UMOV UR4, 0xffffffff ;  /* 0xffffffff00047882 */ /* 0x000fe40000000000 */
[----:B------:R-:W-:Y:S02]  /*29a30*/  IMAD.IADD R6, R6, 0x1, -R4 ;  /* 0x0000000106067824 */ /* 0x000fe400078e0a04 */
[----:B--2---:R-:W-:Y:S01]  /*29a40*/  IMAD R4, R26, 0x4800, R2 ;  /* 0x000048001a047824 */ /* 0x004fe200078e0202 */
[----:B------:R-:W-:Y:S06]  /*29a50*/  BRA.DIV UR4, `(.L_x_5276) ;  /* 0x0000005204207947 */ /* 0x000fec000b800000 */
[----:B------:R-:W1:Y:S01]  /*29a60*/  SHFL.IDX PT, R14, R17, RZ, 0x181f ;  /* 0x00181fff110e7589 */ /* 0x000e6200000e0000 */
        /* <DEDUP_REMOVED lines=57> */
.L_x_5448:
        /* <DEDUP_REMOVED lines=13> */
.L_x_5277:
        /* <DEDUP_REMOVED lines=10> */
.L_x_5278:
[----:B------:R-:W-:Y:S01]  /*29f70*/  VIADD R26, R26, 0x1 ;  /* 0x000000011a1a7836 */ /* 0x000fe20000000000 */
[----:B------:R1:W-:Y:S04]  /*29f80*/  SYNCS.ARRIVE.TRANS64.A1T0 RZ, [R0+URZ+0x30850], RZ ;  /* 0x030850ff00ff79a7 */ /* 0x0003e8000810003f */
[----:B------:R-:W-:-:S04]  /*29f90*/  ISETP.NE.AND P0, PT, R26, 0x2, PT ;  /* 0x000000021a00780c */ /* 0x000fc80003f05270 */
[----:B-1----:R-:W-:Y:S02]  /*29fa0*/  SEL R0, RZ, 0x1, P0 ;  /* 0x00000001ff007807 */ /* 0x002fe40000000000 */
[----:B------:R-:W-:Y:S02]  /*29fb0*/  SEL R26, R26, RZ, P0 ;  /* 0x000000ff1a1a7207 */ /* 0x000fe40000000000 */
[----:B------:R-:W-:-:S07]  /*29fc0*/  LOP3.LUT R29, R29, R0, RZ, 0x3c, !PT ;  /* 0x000000001d1d7212 */ /* 0x000fce00078e3cff */
.L_x_5235:
[----:B------:R-:W-:Y:S05]  /*29fd0*/  BSYNC B7 ;  /* 0x0000000000077941 */ /* 0x000fea0003800000 */
.L_x_5233:
[----:B------:R-:W-:-:S13]  /*29fe0*/  LOP3.LUT P0, RZ, R22, 0x20, RZ, 0xc0, !PT ;  /* 0x0000002016ff7812 */ /* 0x000fda000780c0ff */
[----:B------:R-:W-:Y:S05]  /*29ff0*/  @!P0 BRA `(.L_x_5279) ;  /* 0x0000000000248947 */ /* 0x000fea0003800000 */
[----:B------:R-:W-:Y:S05]  /*2a000*/  WARPSYNC.ALL ;  /* 0x0000000000007948 */ /* 0x000fea0003800000 */
[----:B------:R-:W2:Y:S08]  /*2a010*/  S2UR UR5, SR_CgaCtaId ;  /* 0x00000000000579c3 */ /* 0x000eb00000008800 */
[----:B------:R-:W-:Y:S06]  /*2a020*/  BAR.SYNC.DEFER_BLOCKING 0x5, 0x180 ;  /* 0x0146000000007b1d */ /* 0x000fec0000010000 */
[----:B------:R-:W-:-:S02]  /*2a030*/  UMOV UR4, 0x400 ;  /* 0x0000040000047882 */ /* 0x000fc40000000000 */
[----:B--2---:R-:W-:-:S06]  /*2a040*/  ULEA UR4, UR5, UR4, 0x18 ;  /* 0x0000000405047291 */ /* 0x004fcc000f8ec03f */
[----:B0-----:R-:W-:-:S05]  /*2a050*/  MOV R23, UR4 ;  /* 0x0000000400177c02 */ /* 0x001fca0008000f00 */
[----:B------:R2:W3:Y:S01]  /*2a060*/  LDS.128 R16, [R23+0x308d0] ;  /* 0x0308d00017107984 */ /* 0x0004e20000000c00 */
[----:B------:R-:W-:Y:S06]  /*2a070*/  BAR.ARV 0x4, 0x180 ;  /* 0x0106000000007b1d */ /* 0x000fec0000002000 */
[----:B------:R-:W-:Y:S05]  /*2a080*/  BRA `(.L_x_5280) ;  /* 0x0000000800cc7947 */ /* 0x000fea0003800000 */
.L_x_5279:
[----:B------:R-:W2:Y:S01]  /*2a090*/  S2R R8, SR_TID.X ;  /* 0x0000000000087919 */ /* 0x000ea20000002100 */
[----:B------:R-:W-:Y:S01]  /*2a0a0*/  UMOV UR4, 0xffffffff ;  /* 0xffffffff00047882 */ /* 0x000fe20000000000 */
[----:B--2---:R-:W-:-:S04]  /*2a0b0*/  LOP3.LUT R8, R8, 0x1f, RZ, 0xc0, !PT ;  /* 0x0000001f08087812 */ /* 0x004fc800078ec0ff */
[----:B------:R-:W-:Y:S01]  /*2a0c0*/  ISETP.NE.AND P0, PT, R8, 0x1f, PT ;  /* 0x0000001f0800780c */ /* 0x000fe20003f05270 */
[----:B------:R-:W-:-:S12]  /*2a0d0*/  BRA.DIV UR4, `(.L_x_5281) ;  /* 0x0000005204847947 */ /* 0x000fd8000b800000 */
[----:B------:R-:W-:Y:S01]  /*2a0e0*/  IMAD.IADD R5, R19, 0x1, R8 ;  /* 0x0000000113057824 */ /* 0x000fe200078e0208 */
[----:B------:R-:W-:-:S04]  /*2a0f0*/  ULDC UR4, c[0x0][0xc3c] ;  /* 0x00030f0000047ab9 */ /* 0x000fc80000000800 */
[----:B------:R-:W-:-:S13]  /*2a100*/  ISETP.GE.OR P1, PT, R5, UR4, !P0 ;  /* 0x0000000405007c0c */ /* 0x000fda000c726670 */
[----:B0-----:R-:W0:Y:S02]  /*2a110*/  @!P1 LDC.64 R2, c[0x0][0xc80] ;  /* 0x00032000ff029b82 */ /* 0x001e240000000a00 */
        /* <DEDUP_REMOVED lines=27> */
.L_x_5458:
[----:B------:R-:W-:Y:S02]  /*2a2d0*/  ULDC UR4, c[0x0][0xc38] ;  /* 0x00030e0000047ab9 */ /* 0x000fe40000000800 */
[----:B------:R-:W-:-:S04]  /*2a2e0*/  IMAD.U32 R7, RZ, RZ, UR4 ;  /* 0x00000004ff077e24 */ /* 0x000fc8000f8e00ff */
[----:B--2---:R-:W-:-:S04]  /*2a2f0*/  IMAD R14, R14, R7, RZ ;  /* 0x000000070e0e7224 */ /* 0x004fc800078e02ff */
[----:B------:R-:W-:-:S05]  /*2a300*/  IMAD.IADD R9, R4, 0x1, R14 ;  /* 0x0000000104097824 */ /* 0x000fca00078e020e */
[----:B------:R-:W-:-:S13]  /*2a310*/  ISETP.GT.AND P6, PT, R9, R0, PT ;  /* 0x000000000900720c */ /* 0x000fda0003fc4270 */
[----:B------:R-:W-:Y:S05]  /*2a320*/  @P6 BRA `(.L_x_5282) ;  /* 0x00000000009c6947 */ /* 0x000fea0003800000 */
.L_x_5287:
        /* <DEDUP_REMOVED lines=14> */
.L_x_5285:
[----:B------:R-:W-:Y:S05]  /*2a410*/  BSYNC B0 ;  /* 0x0000000000007941 */ /* 0x000fea0003800000 */
.L_x_5284:
        /* <DEDUP_REMOVED lines=18> */
.L_x_5466:
[----:B------:R-:W-:Y:S02]  /*2a540*/  ULDC UR4, c[0x0][0xc38] ;  /* 0x00030e0000047ab9 */ /* 0x000fe40000000800 */
[----:B------:R-:W-:-:S04]  /*2a550*/  IMAD.U32 R7, RZ, RZ, UR4 ;  /* 0x00000004ff077e24 */ /* 0x000fc8000f8e00ff */
[----:B--2---:R-:W-:-:S05]  /*2a560*/  IMAD R14, R14, R7, RZ ;  /* 0x000000070e0e7224 */ /* 0x004fca00078e02ff */
[----:B------:R-:W-:-:S04]  /*2a570*/  IADD3 R9, R14, R9, RZ ;  /* 0x000000090e097210 */ /* 0x000fc80007ffe0ff */
[----:B------:R-:W-:-:S13]  /*2a580*/  ISETP.GT.AND P6, PT, R9, R0, PT ;  /* 0x000000000900720c */ /* 0x000fda0003fc4270 */
[----:B------:R-:W-:Y:S05]  /*2a590*/  @!P6 BRA `(.L_x_5287) ;  /* 0xfffffffc0064e947 */ /* 0x000fea000383ffff */
.L_x_5282:
        /* <DEDUP_REMOVED lines=8> */
.L_x_5470:
[----:B------:R-:W-:Y:S01]  /*2a620*/  ISETP.NE.AND P0, PT, R3, RZ, PT ;  /* 0x000000ff0300720c */ /* 0x000fe20003f05270 */
[----:B------:R-:W-:-:S12]  /*2a630*/  IMAD.MOV.U32 R14, RZ, RZ, RZ ;  /* 0x000000ffff0e7224 */ /* 0x000fd800078e00ff */
[----:B------:R-:W-:Y:S05]  /*2a640*/  @!P0 BRA `(.L_x_5289) ;  /* 0x0000000000108947 */ /* 0x000fea0003800000 */
[----:B------:R-:W-:Y:S01]  /*2a650*/  UMOV UR4, 0xffffffff ;  /* 0xffffffff00047882 */ /* 0x000fe20000000000 */
[----:B------:R-:W-:Y:S02]  /*2a660*/  VIADD R12, R4, 0xffffffff ;  /* 0xffffffff040c7836 */ /* 0x000fe40000000000 */
[----:B------:R-:W-:Y:S05]  /*2a670*/  BRA.DIV UR4, `(.L_x_5290) ;  /* 0x0000005604447947 */ /* 0x000fea000b800000 */
[----:B------:R4:W0:Y:S02]  /*2a680*/  SHFL.IDX PT, R14, R2, R12, 0x1f ;  /* 0x00001f0c020e7589 */ /* 0x00082400000e0000 */
.L_x_5289:
[----:B0---4-:R-:W0:Y:S01]  /*2a690*/  LDC.64 R2, c[0x0][0xc90] ;  /* 0x00032400ff027b82 */ /* 0x011e220000000a00 */
[----:B------:R-:W-:-:S05]  /*2a6a0*/  IADD3 R19, R4, R19, RZ ;  /* 0x0000001304137210 */ /* 0x000fca0007ffe0ff */
        /* <DEDUP_REMOVED lines=26> */
[----:B------:R-:W-:-:S05]  /*2a850*/  @P0 IADD3 R2, R2, 0x1, RZ ;  /* 0x0000000102020810 */ /* 0x000fca0007ffe0ff */
[----:B------:R-:W-:Y:S01]  /*2a860*/  @!P2 IMAD.MOV R2, RZ, RZ, -R2 ;  /* 0x000000ffff02a224 */ /* 0x000fe200078e0a02 */
[----:B------:R-:W-:-:S05]  /*2a870*/  @!P1 LOP3.LUT R2, RZ, R4, RZ, 0x33, !PT ;  /* 0x00000004ff029212 */ /* 0x000fca00078e33ff */
[----:B------:R-:W-:Y:S01]  /*2a880*/  IMAD R0, R6, R2, RZ ;  /* 0x0000000206007224 */ /* 0x000fe200078e02ff */
[----:B------:R-:W-:-:S03]  /*2a890*/  IADD3 R2, -R2, RZ, RZ ;  /* 0x000000ff02027210 */ /* 0x000fc60007ffe1ff */
        /* <DEDUP_REMOVED lines=15> */
[C---:B------:R-:W-:Y:S02]  /*2a990*/  LOP3.LUT R3, R9.reuse, R6, RZ, 0x3c, !PT ;  /* 0x0000000609037212 */ /* 0x040fe400078e3cff */
[----:B------:R-:W-:Y:S01]  /*2a9a0*/  IADD3 R9, R9, R0, RZ ;  /* 0x0000000009097210 */ /* 0x000fe20007ffe0ff */
        /* <DEDUP_REMOVED lines=16> */
.L_x_5283:
[----:B------:R-:W-:Y:S01]  /*2aab0*/  UMOV UR4, URZ ;  /* 0x0000003f00047c82 */ /* 0x000fe20008000000 */
[----:B------:R-:W-:Y:S01]  /*2aac0*/  UMOV UR5, URZ ;  /* 0x0000003f00057c82 */ /* 0x000fe20008000000 */
[----:B------:R-:W-:Y:S01]  /*2aad0*/  ULDC UR6, c[0x0][0xc3c] ;  /* 0x00030f0000067ab9 */ /* 0x000fe20000000800 */
[----:B------:R-:W-:Y:S01]  /*2aae0*/  IMAD.MOV.U32 R16, RZ, RZ, R0 ;  /* 0x000000ffff107224 */ /* 0x000fe200078e0000 */
[----:B------:R-:W-:Y:S01]  /*2aaf0*/  MOV R17, UR4 ;  /* 0x0000000400117c02 */ /* 0x000fe20008000f00 */
[----:B------:R-:W-:Y:S02]  /*2ab00*/  IMAD.U32 R18, RZ, RZ, UR5 ;  /* 0x00000005ff127e24 */ /* 0x000fe4000f8e00ff */
[----:B------:R-:W-:-:S07]  /*2ab10*/  IMAD.U32 R19, RZ, RZ, UR6 ;  /* 0x00000006ff137e24 */ /* 0x000fce000f8e00ff */
.L_x_5291:
        /* <DEDUP_REMOVED lines=10> */
.L_x_5280:
[----:B------:R-:W-:Y:S02]  /*2abc0*/  ULDC UR4, c[0x0][0xc3c] ;  /* 0x00030f0000047ab9 */ /* 0x000fe40000000800 */
[----:B---3--:R-:W-:-:S13]  /*2abd0*/  ISETP.GE.AND P0, PT, R19, UR4, PT ;  /* 0x0000000413007c0c */ /* 0x008fda000bf06270 */
[----:B------:R-:W-:Y:S05]  /*2abe0*/  @!P0 BRA `(.L_x_5292) ;  /* 0xffffff9800988947 */ /* 0x000fea000383ffff */
[----:B------:R-:W-:Y:S05]  /*2abf0*/  BSYNC B8 ;  /* 0x0000000000087941 */ /* 0x000fea0003800000 */
.L_x_5173:
[----:B------:R-:W3:Y:S01]  /*2ac00*/  LDL.LU R0, [R1+0x2c] ;  /* 0x00002c0001007983 */ /* 0x000ee20000300800 */
[----:B------:R-:W-:Y:S01]  /*2ac10*/  BSSY B0, `(.L_x_5293) ;  /* 0x000000b000007945 */ /* 0x000fe20003800000 */
[----:B------:R-:W4:Y:S01]  /*2ac20*/  S2R R5, SR_CgaCtaId ;  /* 0x0000000000057919 */ /* 0x000f220000008800 */
[----:B---3--:R-:W-:-:S05]  /*2ac30*/  VIADD R0, R0, 0x1 ;  /* 0x0000000100007836 */ /* 0x008fca0000000000 */
[----:B-1----:R-:W-:-:S04]  /*2ac40*/  LEA.HI R2, R0, R0, RZ, 0x1 ;  /* 0x0000000000027211 */ /* 0x002fc800078f08ff */
[----:B------:R-:W-:Y:S02]  /*2ac50*/  LOP3.LUT R3, R2, 0xfffffffe, RZ, 0xc0, !PT ;  /* 0xfffffffe02037812 */ /* 0x000fe400078ec0ff */
[----:B------:R-:W-:Y:S02]  /*2ac60*/  MOV R2, 0x400 ;  /* 0x0000040000027802 */ /* 0x000fe40000000f00 */
[----:B------:R-:W-:Y:S02]  /*2ac70*/  IADD3 R0, R0, -R3, RZ ;  /* 0x8000000300007210 */ /* 0x000fe40007ffe0ff */
[----:B----4-:R-:W-:Y:S02]  /*2ac80*/  LEA R5, R5, R2, 0x18 ;  /* 0x0000000205057211 */ /* 0x010fe400078ec0ff */
[----:B------:R-:W-:-:S04]  /*2ac90*/  SHF.L.U32 R0, R0, 0x1f, RZ ;  /* 0x0000001f00007819 */ /* 0x000fc800000006ff */
[----:B------:R-:W1:Y:S02]  /*2aca0*/  SYNCS.PHASECHK.TRANS64.TRYWAIT P0, [R5+URZ+0x30820], R0 ;  /* 0x03082000050075a7 */ /* 0x000e64000800017f */
[----:B-1----:R-:W-:Y:S05]  /*2acb0*/  @!P0 BRA `(.L_x_5294) ;  /* 0x0000004c00d88947 */ /* 0x002fea0003800000 */
.L_x_5473:
[----:B------:R-:W-:Y:S05]  /*2acc0*/  BSYNC B0 ;  /* 0x0000000000007941 */ /* 0x000fea0003800000 */
.L_x_5293:
[----:B------:R-:W-:-:S03]  /*2acd0*/  UMOV UR4, 0xffffffff ;  /* 0xffffffff00047882 */ /* 0x000fc60000000000 */
[----:B------:R-:W-:Y:S05]  /*2ace0*/  BRA.DIV UR4, `(.L_x_5295) ;  /* 0x0000004e04e07947 */ /* 0x000fea000b800000 */
[----:B-1----:R-:W1:Y:S02]  /*2acf0*/  S2R R0, SR_TID.X ;  /* 0x0000000000007919 */ /* 0x002e640000002100 */
[----:B-1----:R-:W-:-:S04]  /*2ad00*/  SHF.R.U32.HI R0, RZ, 0x5, R0 ;  /* 0x00000005ff007819 */ /* 0x002fc80000011600 */
[----:B------:R-:W-:-:S05]  /*2ad10*/  LOP3.LUT R0, R0, 0x3, RZ, 0xc0, !PT ;  /* 0x0000000300007812 */ /* 0x000fca00078ec0ff */
[----:B------:R1:W3:Y:S02]  /*2ad20*/  SHFL.IDX PT, R14, R0, RZ, 0x1f ;  /* 0x00001fff000e7589 */ /* 0x0002e400000e0000 */
.L_x_5476:
[----:B---3--:R-:W-:-:S13]  /*2ad30*/  ISETP.NE.AND P0, PT, R14, RZ, PT ;  /* 0x000000ff0e00720c */ /* 0x008fda0003f05270 */
[----:B------:R-:W-:Y:S05]  /*2ad40*/  @P0 BRA `(.L_x_4862) ;  /* 0x0000000000900947 */ /* 0x000fea0003800000 */
[----:B------:R-:W-:-:S03]  /*2ad50*/  UMOV UR4, 0xffffffff ;  /* 0xffffffff00047882 */ /* 0x000fc60000000000 */
[----:B------:R-:W-:Y:S05]  /*2ad60*/  BRA.DIV UR4, `(.L_x_5296) ;  /* 0x0000004e04f47947 */ /* 0x000fea000b800000 */
[----:B------:R-:W-:-:S13]  /*2ad70*/  ELECT P6, URZ, PT ;  /* 0x00000000003f782f */ /* 0x000fda00038c0000 */
.L_x_5479:
        /* <DEDUP_REMOVED lines=8> */
.L_x_5297:
[C---:B------:R-:W-:Y:S01]  /*2ae00*/  IMAD R3, R26.reuse, 0x8, R5 ;  /* 0x000000081a037824 */ /* 0x040fe200078e0205 */
[----:B------:R-:W-:Y:S01]  /*2ae10*/  SHF.L.U32 R2, R29, 0x1f, RZ ;  /* 0x0000001f1d027819 */ /* 0x000fe200000006ff */
[----:B------:R-:W-:-:S03]  /*2ae20*/  VIADD R26, R26, 0x1 ;  /* 0x000000011a1a7836 */ /* 0x000fc60000000000 */
[----:B------:R-:W1:Y:S02]  /*2ae30*/  SYNCS.PHASECHK.TRANS64.TRYWAIT P1, [R3+URZ+0x30840], R2 ;  /* 0x03084002030075a7 */ /* 0x000e64000802017f */
[----:B------:R-:W-:-:S04]  /*2ae40*/  ISETP.NE.AND P2, PT, R26, 0x2, PT ;  /* 0x000000021a00780c */ /* 0x000fc80003f45270 */
[----:B------:R-:W-:Y:S01]  /*2ae50*/  SEL R0, RZ, 0x1, P2 ;  /* 0x00000001ff007807 */ /* 0x000fe20001000000 */
[----:B-1----:R-:W-:Y:S08]  /*2ae60*/  @!P1 BRA `(.L_x_5298) ;  /* 0x0000004c00d49947 */ /* 0x002ff00003800000 */
.L_x_5480:
[----:B------:R-:W-:Y:S02]  /*2ae70*/  SEL R26, R26, RZ, P2 ;  /* 0x000000ff1a1a7207 */ /* 0x000fe40001000000 */
[----:B------:R-:W-:Y:S01]  /*2ae80*/  LOP3.LUT R0, R29, R0, RZ, 0x3c, !PT ;  /* 0x000000001d007212 */ /* 0x000fe200078e3cff */
[----:B------:R-:W-:Y:S06]  /*2ae90*/  @!P0 BRA `(.L_x_5299) ;  /* 0x0000000000048947 */ /* 0x000fec0003800000 */
[----:B------:R-:W-:Y:S01]  /*2aea0*/  BPT.TRAP 0x1 ;  /* 0x000000040000795c */ /* 0x000fe20000300000 */
.L_x_5299:
[----:B------:R-:W-:Y:S02]  /*2aeb0*/  LEA R5, R26, R5, 0x3 ;  /* 0x000000051a057211 */ /* 0x000fe400078e18ff */
[----:B------:R-:W-:-:S04]  /*2aec0*/  SHF.L.U32 R0, R0, 0x1f, RZ ;  /* 0x0000001f00007819 */ /* 0x000fc800000006ff */
[----:B------:R-:W3:Y:S02]  /*2aed0*/  SYNCS.PHASECHK.TRANS64.TRYWAIT P1, [R5+URZ+0x30840], R0 ;  /* 0x03084000050075a7 */ /* 0x000ee4000802017f */
[----:B---3--:R-:W-:Y:S05]  /*2aee0*/  @!P1 BRA `(.L_x_5300) ;  /* 0x0000004c00c89947 */ /* 0x008fea0003800000 */
.L_x_5481:
[----:B------:R-:W-:Y:S05]  /*2aef0*/  @!P0 BRA `(.L_x_5301) ;  /* 0x0000000000048947 */ /* 0x000fea0003800000 */
[----:B------:R-:W-:Y:S01]  /*2af00*/  BPT.TRAP 0x1 ;  /* 0x000000040000795c */ /* 0x000fe20000300000 */
.L_x_5301:
[----:B------:R-:W4:Y:S02]  /*2af10*/  SYNCS.PHASECHK.TRANS64.TRYWAIT P1, [R3+URZ+0x30860], R2 ;  /* 0x03086002030075a7 */ /* 0x000f24000802017f */
[----:B----4-:R-:W-:Y:S05]  /*2af20*/  @!P1 BRA `(.L_x_5302) ;  /* 0x0000004c00cc9947 */ /* 0x010fea0003800000 */
.L_x_5482:
[----:B------:R-:W-:Y:S05]  /*2af30*/  @!P0 BRA `(.L_x_5303) ;  /* 0x0000000000048947 */ /* 0x000fea0003800000 */
[----:B------:R-:W-:Y:S01]  /*2af40*/  BPT.TRAP 0x1 ;  /* 0x000000040000795c */ /* 0x000fe20000300000 */
.L_x_5303:
[----:B------:R0:W0:Y:S02]  /*2af50*/  SYNCS.PHASECHK.TRANS64.TRYWAIT P0, [R5+URZ+0x30860], R0 ;  /* 0x03086000050075a7 */ /* 0x000024000800017f */
[----:B0-----:R-:W-:Y:S05]  /*2af60*/  @!P0 NANOSLEEP.SYNCS 0x989680 ;  /* 0x009896800000895d */ /* 0x001fea0003900000 */
[----:B------:R-:W0:Y:S02]  /*2af70*/  @!P0 SYNCS.PHASECHK.TRANS64 P0, [R5+URZ+0x30860], R0 ;  /* 0x03086000050085a7 */ /* 0x000e24000800007f */
[----:B0-----:R-:W-:Y:S05]  /*2af80*/  @!P0 BRA `(.L_x_5303) ;  /* 0xfffffffc00f08947 */ /* 0x001fea000383ffff */
.L_x_4862:
[----:B------:R-:W-:Y:S05]  /*2af90*/  BSYNC B9 ;  /* 0x0000000000097941 */ /* 0x000fea0003800000 */
.L_x_4859:
[----:B------:R-:W-:Y:S05]  /*2afa0*/  EXIT ;  /* 0x000000000000794d */ /* 0x000fea0003800000 */
.L_x_4888:
[----:B0-----:R0:W1:Y:S02]  /*2afb0*/  SYNCS.PHASECHK.TRANS64.TRYWAIT P5, [R87+URZ+0x30890], R88 ;  /* 0x03089058570075a7 */ /* 0x00106400080a017f */
[----:B-1----:R-:W-:Y:S05]  /*2afc0*/  @!P5 NANOSLEEP.SYNCS 0x989680 ;  /* 0x009896800000d95d */ /* 0x002fea0003900000 */
[----:B------:R-:W1:Y:S02]  /*2afd0*/  @!P5 SYNCS.PHASECHK.TRANS64 P5, [R87+URZ+0x30890], R88 ;  /* 0x030890585700d5a7 */ /* 0x000e6400080a007f */
[----:B-1----:R-:W-:Y:S05]  /*2afe0*/  @!P5 BRA `(.L_x_4888) ;  /* 0xfffffffc00f0d947 */ /* 0x002fea000383ffff */
[----:B------:R-:W-:Y:S05]  /*2aff0*/  BRA `(.L_x_5304) ;  /* 0xfffffd8800747947 */ /* 0x000fea000383ffff */
.L_x_4889:
        /* <DEDUP_REMOVED lines=8> */
.L_x_5306:
[----:B------:R-:W-:Y:S05]  /*2b080*/  BSYNC B1 ;  /* 0x0000000000017941 */ /* 0x000fea0003800000 */
.L_x_5305:
[----:B------:R-:W-:Y:S01]  /*2b090*/  IMAD.MOV.U32 R13, RZ, RZ, R119 ;  /* 0x000000ffff0d7224 */ /* 0x000fe200078e0077 */
[----:B------:R-:W-:Y:S01]  /*2b0a0*/  MOV R11, 0x1c1f ;  /* 0x00001c1f000b7802 */ /* 0x000fe20000000f00 */
[----:B------:R-:W-:Y:S02]  /*2b0b0*/  IMAD.MOV.U32 R12, RZ, RZ, RZ ;  /* 0x000000ffff0c7224 */ /* 0x000fe400078e00ff */
[----:B------:R-:W-:Y:S02]  /*2b0c0*/  IMAD.MOV.U32 R15, RZ, RZ, -0x1 ;  /* 0xffffffffff0f7424 */ /* 0x000fe400078e00ff */
[----:B------:R-:W-:-:S07]  /*2b0d0*/  IMAD.MOV.U32 R82, RZ, RZ, R14 ;  /* 0x000000ffff527224 */ /* 0x000fce00078e000e */
[----:B------:R-:W-:Y:S05]  /*2b0e0*/  WARPSYNC.COLLECTIVE R15, `(.L_x_5307) ;  /* 0x000000000f087348 */ /* 0x000fea0003c00000 */
[----:B------:R0:W1:Y:S02]  /*2b0f0*/  SHFL.IDX P6, R14, R13, R12, R11 ;  /* 0x0000000c0d0e7389 */ /* 0x00006400000c000b */
[----:B01----:R-:W-:Y:S01]  /*2b100*/  ENDCOLLECTIVE ;  /* 0x000000000000791b */ /* 0x003fe20003800000 */
.L_x_5307:
[----:B------:R-:W-:Y:S01]  /*2b110*/  IMAD.MOV.U32 R83, RZ, RZ, R14 ;  /* 0x000000ffff537224 */ /* 0x000fe200078e000e */
[----:B------:R-:W-:Y:S06]  /*2b120*/  BRA `(.L_x_5308) ;  /* 0xfffffd88003c7947 */ /* 0x000fec000383ffff */
.L_x_4914:
        /* <DEDUP_REMOVED lines=8> */
.L_x_5310:
[----:B------:R-:W-:Y:S05]  /*2b1b0*/  BSYNC B1 ;  /* 0x0000000000017941 */ /* 0x000fea0003800000 */
.L_x_5309:
        /* <DEDUP_REMOVED lines=8> */
.L_x_5311:
[----:B------:R-:W-:Y:S01]  /*2b240*/  MOV R58, R14 ;  /* 0x0000000e003a7202 */ /* 0x000fe20000000f00 */
[----:B------:R-:W-:Y:S06]  /*2b250*/  BRA `(.L_x_5312) ;  /* 0xfffffd9c00207947 */ /* 0x000fec000383ffff */
.L_x_4944:
[----:B-1----:R1:W2:Y:S02]  /*2b260*/  SYNCS.PHASECHK.TRANS64.TRYWAIT P5, [R87+URZ+0x30890], R88 ;  /* 0x03089058570075a7 */ /* 0x0022a400080a017f */
[----:B--2---:R-:W-:Y:S05]  /*2b270*/  @!P5 NANOSLEEP.SYNCS 0x989680 ;  /* 0x009896800000d95d */ /* 0x004fea0003900000 */
[----:B------:R-:W2:Y:S02]  /*2b280*/  @!P5 SYNCS.PHASECHK.TRANS64 P5, [R87+URZ+0x30890], R88 ;  /* 0x030890585700d5a7 */ /* 0x000ea400080a007f */
[----:B--2---:R-:W-:Y:S05]  /*2b290*/  @!P5 BRA `(.L_x_4944) ;  /* 0xfffffffc00f0d947 */ /* 0x004fea000383ffff */
[----:B------:R-:W-:Y:S05]  /*2b2a0*/  BRA `(.L_x_5313) ;  /* 0xfffffdb800dc7947 */ /* 0x000fea000383ffff */
.L_x_4945:
        /* <DEDUP_REMOVED lines=8> */
.L_x_5315:
[----:B------:R-:W-:Y:S05]  /*2b330*/  BSYNC B1 ;  /* 0x0000000000017941 */ /* 0x000fea0003800000 */
.L_x_5314:
        /* <DEDUP_REMOVED lines=8> */
.L_x_5316:
[----:B------:R-:W-:Y:S01]  /*2b3c0*/  IMAD.MOV.U32 R116, RZ, RZ, R14 ;  /* 0x000000ffff747224 */ /* 0x000fe200078e000e */
[----:B------:R-:W-:Y:S06]  /*2b3d0*/  BRA `(.L_x_5317) ;  /* 0xfffffdb800a87947 */ /* 0x000fec000383ffff */
.L_x_4958:
[----:B------:R-:W-:Y:S01]  /*2b3e0*/  BSSY B1, `(.L_x_5318) ;  /* 0x0000008000017945 */ /* 0x000fe20003800000 */
[----:B--234-:R-:W-:Y:S01]  /*2b3f0*/  IMAD.MOV.U32 R13, RZ, RZ, R118 ;  /* 0x000000ffff0d7224 */ /* 0x01cfe200078e0076 */
[----:B------:R-:W-:Y:S01]  /*2b400*/  MOV R12, 0x1 ;  /* 0x00000001000c7802 */ /* 0x000fe20000000f00 */
[----:B------:R-:W-:Y:S02]  /*2b410*/  IMAD.MOV.U32 R11, RZ, RZ, 0x1c1f ;  /* 0x00001c1fff0b7424 */ /* 0x000fe400078e00ff */
[----:B------:R-:W-:-:S07]  /*2b420*/  IMAD.MOV.U32 R15, RZ, RZ, -0x1 ;  /* 0xffffffffff0f7424 */ /* 0x000fce00078e00ff */
[----:B01----:R-:W-:Y:S05]  /*2b430*/  WARPSYNC.COLLECTIVE R15, `(.L_x_5319) ;  /* 0x000000000f087348 */ /* 0x003fea0003c00000 */
[----:B------:R2:W3:Y:S02]  /*2b440*/  SHFL.IDX P6, R14, R13, R12, R11 ;  /* 0x0000000c0d0e7389 */ /* 0x0004e400000c000b */
[----:B0123--:R-:W-:Y:S01]  /*2b450*/  ENDCOLLECTIVE ;  /* 0x000000000000791b */ /* 0x00ffe20003800000 */
.L_x_5319:
[----:B------:R-:W-:Y:S05]  /*2b460*/  BSYNC B1 ;  /* 0x0000000000017941 */ /* 0x000fea0003800000 */
.L_x_5318:
        /* <DEDUP_REMOVED lines=8> */
.L_x_5320:
[----:B------:R-:W-:Y:S01]  /*2b4f0*/  MOV R36, R14 ;  /* 0x0000000e00247202 */ /* 0x000fe20000000f00 */
[----:B------:R-:W-:Y:S06]  /*2b500*/  BRA `(.L_x_5321) ;  /* 0xfffffdcc00d07947 */ /* 0x000fec000383ffff */
.L_x_4971:
[----:B0-----:R0:W1:Y:S02]  /*2b510*/  SYNCS.PHASECHK.TRANS64.TRYWAIT P3, [R87+URZ+0x30890], R88 ;  /* 0x03089058570075a7 */ /* 0x001064000806017f */
[----:B-1----:R-:W-:Y:S05]  /*2b520*/  @!P3 NANOSLEEP.SYNCS 0x989680 ;  /* 0x009896800000b95d */ /* 0x002fea0003900000 */
[----:B------:R-:W1:Y:S02]  /*2b530*/  @!P3 SYNCS.PHASECHK.TRANS64 P3, [R87+URZ+0x30890], R88 ;  /* 0x030890585700b5a7 */ /* 0x000e64000806007f */
[----:B-1----:R-:W-:Y:S05]  /*2b540*/  @!P3 BRA `(.L_x_4971) ;  /* 0xfffffffc00f0b947 */ /* 0x002fea000383ffff */
[----:B------:R-:W-:Y:S05]  /*2b550*/  BRA `(.L_x_5322) ;  /* 0xfffffde400987947 */ /* 0x000fea000383ffff */
.L_x_4972:
        /* <DEDUP_REMOVED lines=8> */
.L_x_5324:
[----:B------:R-:W-:Y:S05]  /*2b5e0*/  BSYNC B1 ;  /* 0x0000000000017941 */ /* 0x000fea0003800000 */
.L_x_5323:
        /* <DEDUP_REMOVED lines=8> */
.L_x_5325:
[----:B------:R-:W-:Y:S01]  /*2b670*/  IMAD.MOV.U32 R38, RZ, RZ, R14 ;  /* 0x000000ffff267224 */ /* 0x000fe200078e000e */
[----:B------:R-:W-:Y:S06]  /*2b680*/  BRA `(.L_x_5326) ;  /* 0xfffffde400bc7947 */ /* 0x000fec000383ffff */
.L_x_4975:
        /* <DEDUP_REMOVED lines=8> */
.L_x_5328:
[----:B------:R-:W-:Y:S05]  /*2b710*/  BSYNC B1 ;  /* 0x0000000000017941 */ /* 0x000fea0003800000 */
.L_x_5327:
        /* <DEDUP_REMOVED lines=8> */
.L_x_5329:
[----:B------:R-:W-:Y:S01]  /*2b7a0*/  MOV R38, R14 ;  /* 0x0000000e00267202 */ /* 0x000fe20000000f00 */
[----:B------:R-:W-:Y:S06]  /*2b7b0*/  BRA `(.L_x_5330) ;  /* 0xfffffde800187947 */ /* 0x000fec000383ffff */
.L_x_4979:
[----:B------:R0:W0:Y:S02]  /*2b7c0*/  SYNCS.PHASECHK.TRANS64.TRYWAIT P2, [R87+URZ+0x308b0], R88 ;  /* 0x0308b058570075a7 */ /* 0x000024000804017f */
[----:B0-----:R-:W-:Y:S05]  /*2b7d0*/  @!P2 NANOSLEEP.SYNCS 0x989680 ;  /* 0x009896800000a95d */ /* 0x001fea0003900000 */
[----:B------:R-:W0:Y:S02]  /*2b7e0*/  @!P2 SYNCS.PHASECHK.TRANS64 P2, [R87+URZ+0x308b0], R88 ;  /* 0x0308b0585700a5a7 */ /* 0x000e24000804007f */
[----:B0-----:R-:W-:Y:S05]  /*2b7f0*/  @!P2 BRA `(.L_x_4979) ;  /* 0xfffffffc00f0a947 */ /* 0x001fea000383ffff */
[----:B------:R-:W-:Y:S05]  /*2b800*/  BRA `(.L_x_5331) ;  /* 0xfffffde800f07947 */ /* 0x000fea000383ffff */
.L_x_5005:
        /* <DEDUP_REMOVED lines=8> */
.L_x_5333:
[----:B------:R-:W-:Y:S05]  /*2b890*/  BSYNC B1 ;  /* 0x0000000000017941 */ /* 0x000fea0003800000 */
.L_x_5332:
        /* <DEDUP_REMOVED lines=8> */
.L_x_5334:
[----:B------:R-:W-:Y:S02]  /*2b920*/  IMAD.MOV.U32 R13, RZ, RZ, R10 ;  /* 0x000000ffff0d7224 */ /* 0x000fe400078e000a */
[----:B------:R-:W-:-:S07]  /*2b930*/  IMAD.MOV.U32 R0, RZ, RZ, R14 ;  /* 0x000000ffff007224 */ /* 0x000fce00078e000e */
[----:B------:R-:W-:Y:S05]  /*2b940*/  WARPSYNC.COLLECTIVE R15, `(.L_x_5335) ;  /* 0x000000000f087348 */ /* 0x000fea0003c00000 */
[----:B------:R0:W1:Y:S02]  /*2b950*/  SHFL.IDX P6, R14, R13, R12, R11 ;  /* 0x0000000c0d0e7389 */ /* 0x00006400000c000b */
[----:B01----:R-:W-:Y:S01]  /*2b960*/  ENDCOLLECTIVE ;  /* 0x000000000000791b */ /* 0x003fe20003800000 */
.L_x_5335:
[----:B------:R-:W-:Y:S01]  /*2b970*/  IMAD.MOV.U32 R13, RZ, RZ, R4 ;  /* 0x000000ffff0d7224 */ /* 0x000fe200078e0004 */
[----:B------:R-:W-:-:S07]  /*2b980*/  MOV R5, R14 ;  /* 0x0000000e00057202 */ /* 0x000fce0000000f00 */
[----:B------:R-:W-:Y:S05]  /*2b990*/  WARPSYNC.COLLECTIVE R15, `(.L_x_5336) ;  /* 0x000000000f087348 */ /* 0x000fea0003c00000 */
[----:B------:R0:W1:Y:S02]  /*2b9a0*/  SHFL.IDX P6, R14, R13, R12, R11 ;  /* 0x0000000c0d0e7389 */ /* 0x00006400000c000b */
[----:B01----:R-:W-:Y:S01]  /*2b9b0*/  ENDCOLLECTIVE ;  /* 0x000000000000791b */ /* 0x003fe20003800000 */
.L_x_5336:
[----:B------:R-:W-:Y:S05]  /*2b9c0*/  BRA `(.L_x_5337) ;  /* 0xfffffe00004c7947 */ /* 0x000fea000383ffff */
.L_x_5008:
        /* <DEDUP_REMOVED lines=8> */
.L_x_5339:
[----:B------:R-:W-:Y:S05]  /*2ba50*/  BSYNC B1 ;  /* 0x0000000000017941 */ /* 0x000fea0003800000 */
.L_x_5338:
        /* <DEDUP_REMOVED lines=8> */
.L_x_5340:
[----:B------:R-:W-:Y:S01]  /*2bae0*/  MOV R13, R10 ;  /* 0x0000000a000d7202 */ /* 0x000fe20000000f00 */
[----:B------:R-:W-:-:S07]  /*2baf0*/  IMAD.MOV.U32 R0, RZ, RZ, R14 ;  /* 0x000000ffff007224 */ /* 0x000fce00078e000e */
[----:B------:R-:W-:Y:S05]  /*2bb00*/  WARPSYNC.COLLECTIVE R15, `(.L_x_5341) ;  /* 0x000000000f087348 */ /* 0x000fea0003c00000 */
[----:B------:R0:W1:Y:S02]  /*2bb10*/  SHFL.IDX P6, R14, R13, R12, R11 ;  /* 0x0000000c0d0e7389 */ /* 0x00006400000c000b */
[----:B01----:R-:W-:Y:S01]  /*2bb20*/  ENDCOLLECTIVE ;  /* 0x000000000000791b */ /* 0x003fe20003800000 */
.L_x_5341:
[----:B------:R-:W-:Y:S02]  /*2bb30*/  IMAD.MOV.U32 R13, RZ, RZ, R4 ;  /* 0x000000ffff0d7224 */ /* 0x000fe400078e0004 */
[----:B------:R-:W-:-:S07]  /*2bb40*/  IMAD.MOV.U32 R5, RZ, RZ, R14 ;  /* 0x000000ffff057224 */ /* 0x000fce00078e000e */
[----:B------:R-:W-:Y:S05]  /*2bb50*/  WARPSYNC.COLLECTIVE R15, `(.L_x_5342) ;  /* 0x000000000f087348 */ /* 0x000fea0003c00000 */
[----:B------:R0:W1:Y:S02]  /*2bb60*/  SHFL.IDX P6, R14, R13, R12, R11 ;  /* 0x0000000c0d0e7389 */ /* 0x00006400000c000b */
[----:B01----:R-:W-:Y:S01]  /*2bb70*/  ENDCOLLECTIVE ;  /* 0x000000000000791b */ /* 0x003fe20003800000 */
.L_x_5342:
[----:B------:R-:W-:Y:S01]  /*2bb80*/  IMAD.MOV.U32 R4, RZ, RZ, R14 ;  /* 0x000000ffff047224 */ /* 0x000fe200078e000e */
[----:B------:R-:W-:Y:S06]  /*2bb90*/  BRA `(.L_x_5343) ;  /* 0xfffffe0400e07947 */ /* 0x000fec000383ffff */
.L_x_5012:
[----:B0-----:R0:W1:Y:S02]  /*2bba0*/  SYNCS.PHASECHK.TRANS64.TRYWAIT P0, [R2+URZ+0x30800], R5 ;  /* 0x03080005020075a7 */ /* 0x001064000800017f */
[----:B-1----:R-:W-:Y:S05]  /*2bbb0*/  @!P0 NANOSLEEP.SYNCS 0x989680 ;  /* 0x009896800000895d */ /* 0x002fea0003900000 */
[----:B------:R-:W1:Y:S02]  /*2bbc0*/  @!P0 SYNCS.PHASECHK.TRANS64 P0, [R2+URZ+0x30800], R5 ;  /* 0x03080005020085a7 */ /* 0x000e64000800007f */
[----:B-1----:R-:W-:Y:S05]  /*2bbd0*/  @!P0 BRA `(.L_x_5012) ;  /* 0xfffffffc00f08947 */ /* 0x002fea000383ffff */
[----:B------:R-:W-:Y:S05]  /*2bbe0*/  BRA `(.L_x_5344) ;  /* 0xfffffe0c00f07947 */ /* 0x000fea000383ffff */
.L_x_5036:
        /* <DEDUP_REMOVED lines=8> */
.L_x_5346:
[----:B------:R-:W-:Y:S05]  /*2bc70*/  BSYNC B1 ;  /* 0x0000000000017941 */ /* 0x000fea0003800000 */
.L_x_5345:
        /* <DEDUP_REMOVED lines=8> */
.L_x_5347:
[----:B------:R-:W-:Y:S02]  /*2bd00*/  IMAD.MOV.U32 R13, RZ, RZ, R21 ;  /* 0x000000ffff0d7224 */ /* 0x000fe400078e0015 */
[----:B------:R-:W-:-:S07]  /*2bd10*/  IMAD.MOV.U32 R0, RZ, RZ, R14 ;  /* 0x000000ffff007224 */ /* 0x000fce00078e000e */
[----:B------:R-:W-:Y:S05]  /*2bd20*/  WARPSYNC.COLLECTIVE R15, `(.L_x_5348) ;  /* 0x000000000f087348 */ /* 0x000fea0003c00000 */
[----:B------:R0:W1:Y:S02]  /*2bd30*/  SHFL.IDX P6, R14, R13, R12, R11 ;  /* 0x0000000c0d0e7389 */ /* 0x00006400000c000b */
[----:B01----:R-:W-:Y:S01]  /*2bd40*/  ENDCOLLECTIVE ;  /* 0x000000000000791b */ /* 0x003fe20003800000 */
.L_x_5348:
[----:B------:R-:W-:Y:S01]  /*2bd50*/  MOV R13, R20 ;  /* 0x00000014000d7202 */ /* 0x000fe20000000f00 */
[----:B------:R-:W-:-:S07]  /*2bd60*/  IMAD.MOV.U32 R5, RZ, RZ, R14 ;  /* 0x000000ffff057224 */ /* 0x000fce00078e000e */
[----:B------:R-:W-:Y:S05]  /*2bd70*/  WARPSYNC.COLLECTIVE R15, `(.L_x_5349) ;  /* 0x000000000f087348 */ /* 0x000fea0003c00000 */
[----:B------:R0:W1:Y:S02]  /*2bd80*/  SHFL.IDX P6, R14, R13, R12, R11 ;  /* 0x0000000c0d0e7389 */ /* 0x00006400000c000b */
[----:B01----:R-:W-:Y:S01]  /*2bd90*/  ENDCOLLECTIVE ;  /* 0x000000000000791b */ /* 0x003fe20003800000 */
.L_x_5349:
[----:B------:R-:W-:Y:S05]  /*2bda0*/  BRA `(.L_x_5350) ;  /* 0xfffffe3000c87947 */ /* 0x000fea000383ffff */
.L_x_5039:
        /* <DEDUP_REMOVED lines=8> */
.L_x_5352:
[----:B------:R-:W-:Y:S05]  /*2be30*/  BSYNC B1 ;  /* 0x0000000000017941 */ /* 0x000fea0003800000 */
.L_x_5351:
        /* <DEDUP_REMOVED lines=8> */
.L_x_5353:
[----:B------:R-:W-:Y:S02]  /*2bec0*/  IMAD.MOV.U32 R13, RZ, RZ, R21 ;  /* 0x000000ffff0d7224 */ /* 0x000fe400078e0015 */
[----:B------:R-:W-:-:S07]  /*2bed0*/  IMAD.MOV.U32 R0, RZ, RZ, R14 ;  /* 0x000000ffff007224 */ /* 0x000fce00078e000e */
[----:B------:R-:W-:Y:S05]  /*2bee0*/  WARPSYNC.COLLECTIVE R15, `(.L_x_5354) ;  /* 0x000000000f087348 */ /* 0x000fea0003c00000 */
[----:B------:R0:W1:Y:S02]  /*2bef0*/  SHFL.IDX P6, R14, R13, R12, R11 ;  /* 0x0000000c0d0e7389 */ /* 0x00006400000c000b */
[----:B01----:R-:W-:Y:S01]  /*2bf00*/  ENDCOLLECTIVE ;  /* 0x000000000000791b */ /* 0x003fe20003800000 */
.L_x_5354:
[----:B------:R-:W-:Y:S01]  /*2bf10*/  IMAD.MOV.U32 R13, RZ, RZ, R20 ;  /* 0x000000ffff0d7224 */ /* 0x000fe200078e0014 */
[----:B------:R-:W-:-:S07]  /*2bf20*/  MOV R21, R14 ;  /* 0x0000000e00157202 */ /* 0x000fce0000000f00 */
[----:B------:R-:W-:Y:S05]  /*2bf30*/  WARPSYNC.COLLECTIVE R15, `(.L_x_5355) ;  /* 0x000000000f087348 */ /* 0x000fea0003c00000 */
[----:B------:R0:W1:Y:S02]  /*2bf40*/  SHFL.IDX P6, R14, R13, R12, R11 ;  /* 0x0000000c0d0e7389 */ /* 0x00006400000c000b */
[----:B01----:R-:W-:Y:S01]  /*2bf50*/  ENDCOLLECTIVE ;  /* 0x000000000000791b */ /* 0x003fe20003800000 */
.L_x_5355:
[----:B------:R-:W-:Y:S01]  /*2bf60*/  IMAD.MOV.U32 R20, RZ, RZ, R14 ;  /* 0x000000ffff147224 */ /* 0x000fe200078e000e */
[----:B------:R-:W-:Y:S06]  /*2bf70*/  BRA `(.L_x_5356) ;  /* 0xfffffe3400e87947 */ /* 0x000fec000383ffff */
.L_x_5043:
[----:B0-----:R0:W1:Y:S02]  /*2bf80*/  SYNCS.PHASECHK.TRANS64.TRYWAIT P0, [R2+URZ+0x30800], R21 ;  /* 0x03080015020075a7 */ /* 0x001064000800017f */
[----:B-1----:R-:W-:Y:S05]  /*2bf90*/  @!P0 NANOSLEEP.SYNCS 0x989680 ;  /* 0x009896800000895d */ /* 0x002fea0003900000 */
[----:B------:R-:W1:Y:S02]  /*2bfa0*/  @!P0 SYNCS.PHASECHK.TRANS64 P0, [R2+URZ+0x30800], R21 ;  /* 0x03080015020085a7 */ /* 0x000e64000800007f */
[----:B-1----:R-:W-:Y:S05]  /*2bfb0*/  @!P0 BRA `(.L_x_5043) ;  /* 0xfffffffc00f08947 */ /* 0x002fea000383ffff */
[----:B------:R-:W-:Y:S05]  /*2bfc0*/  BRA `(.L_x_5357) ;  /* 0xfffffe3c00687947 */ /* 0x000fea000383ffff */
.L_x_5057:
[----:B---3--:R3:W0:Y:S02]  /*2bfd0*/  SYNCS.PHASECHK.TRANS64.TRYWAIT P1, [R75+URZ+0x30830], R0 ;  /* 0x030830004b0075a7 */ /* 0x008624000802017f */
[----:B0-----:R-:W-:Y:S05]  /*2bfe0*/  @!P1 NANOSLEEP.SYNCS 0x989680 ;  /* 0x009896800000995d */ /* 0x001fea0003900000 */
[----:B------:R-:W0:Y:S02]  /*2bff0*/  @!P1 SYNCS.PHASECHK.TRANS64 P1, [R75+URZ+0x30830], R0 ;  /* 0x030830004b0095a7 */ /* 0x000e24000802007f */
[----:B0-----:R-:W-:Y:S05]  /*2c000*/  @!P1 BRA `(.L_x_5057) ;  /* 0xfffffffc00f09947 */ /* 0x001fea000383ffff */
[----:B------:R-:W-:Y:S05]  /*2c010*/  BRA `(.L_x_5056) ;  /* 0xfffffe64002c7947 */ /* 0x000fea000383ffff */
.L_x_5078:
[----:B-1----:R1:W2:Y:S02]  /*2c020*/  SYNCS.PHASECHK.TRANS64.TRYWAIT P1, [R5+URZ+0x30830], R10 ;  /* 0x0308300a050075a7 */ /* 0x0022a4000802017f */
[----:B--2---:R-:W-:Y:S05]  /*2c030*/  @!P1 NANOSLEEP.SYNCS 0x989680 ;  /* 0x009896800000995d */ /* 0x004fea0003900000 */
[----:B------:R-:W2:Y:S02]  /*2c040*/  @!P1 SYNCS.PHASECHK.TRANS64 P1, [R5+URZ+0x30830], R10 ;  /* 0x0308300a050095a7 */ /* 0x000ea4000802007f */
[----:B--2---:R-:W-:Y:S05]  /*2c050*/  @!P1 BRA `(.L_x_5078) ;  /* 0xfffffffc00f09947 */ /* 0x004fea000383ffff */
[----:B------:R-:W-:Y:S05]  /*2c060*/  BRA `(.L_x_5077) ;  /* 0xfffffe9800b07947 */ /* 0x000fea000383ffff */
.L_x_5083:
[----:B-1----:R1:W2:Y:S02]  /*2c070*/  SYNCS.PHASECHK.TRANS64.TRYWAIT P1, [R13+URZ+0x30850], R6 ;  /* 0x030850060d0075a7 */ /* 0x0022a4000802017f */
[----:B--2---:R-:W-:Y:S05]  /*2c080*/  @!P1 NANOSLEEP.SYNCS 0x989680 ;  /* 0x009896800000995d */ /* 0x004fea0003900000 */
[----:B------:R-:W2:Y:S02]  /*2c090*/  @!P1 SYNCS.PHASECHK.TRANS64 P1, [R13+URZ+0x30850], R6 ;  /* 0x030850060d0095a7 */ /* 0x000ea4000802007f */
[----:B--2---:R-:W-:Y:S05]  /*2c0a0*/  @!P1 BRA `(.L_x_5083) ;  /* 0xfffffffc00f09947 */ /* 0x004fea000383ffff */
[----:B------:R-:W-:Y:S05]  /*2c0b0*/  BRA `(.L_x_5082) ;  /* 0xfffffea800707947 */ /* 0x000fea000383ffff */
.L_x_5106:
[----:B-1----:R1:W2:Y:S02]  /*2c0c0*/  SYNCS.PHASECHK.TRANS64.TRYWAIT P1, [R13+URZ+0x30830], R0 ;  /* 0x030830000d0075a7 */ /* 0x0022a4000802017f */
[----:B--2---:R-:W-:Y:S05]  /*2c0d0*/  @!P1 NANOSLEEP.SYNCS 0x989680 ;  /* 0x009896800000995d */ /* 0x004fea0003900000 */
[----:B------:R-:W2:Y:S02]  /*2c0e0*/  @!P1 SYNCS.PHASECHK.TRANS64 P1, [R13+URZ+0x30830], R0 ;  /* 0x030830000d0095a7 */ /* 0x000ea4000802007f */
[----:B--2---:R-:W-:Y:S05]  /*2c0f0*/  @!P1 BRA `(.L_x_5106) ;  /* 0xfffffffc00f09947 */ /* 0x004fea000383ffff */
[----:B------:R-:W-:Y:S05]  /*2c100*/  BRA `(.L_x_5105) ;  /* 0xfffffed800647947 */ /* 0x000fea000383ffff */
.L_x_5111:
[----:B-1----:R1:W2:Y:S02]  /*2c110*/  SYNCS.PHASECHK.TRANS64.TRYWAIT P1, [R20+URZ+0x30850], R0 ;  /* 0x03085000140075a7 */ /* 0x0022a4000802017f */
[----:B--2---:R-:W-:Y:S05]  /*2c120*/  @!P1 NANOSLEEP.SYNCS 0x989680 ;  /* 0x009896800000995d */ /* 0x004fea0003900000 */
[----:B------:R-:W2:Y:S02]  /*2c130*/  @!P1 SYNCS.PHASECHK.TRANS64 P1, [R20+URZ+0x30850], R0 ;  /* 0x03085000140095a7 */ /* 0x000ea4000802007f */
[----:B--2---:R-:W-:Y:S05]  /*2c140*/  @!P1 BRA `(.L_x_5111) ;  /* 0xfffffffc00f09947 */ /* 0x004fea000383ffff */
[----:B------:R-:W-:Y:S05]  /*2c150*/  BRA `(.L_x_5110) ;  /* 0xfffffee800247947 */ /* 0x000fea000383ffff */
.L_x_5121:
[----:B-1----:R1:W2:Y:S02]  /*2c160*/  SYNCS.PHASECHK.TRANS64.TRYWAIT P1, [R0+URZ+0x30830], R3 ;  /* 0x03083003000075a7 */ /* 0x0022a4000802017f */
[----:B--2---:R-:W-:Y:S05]  /*2c170*/  @!P1 NANOSLEEP.SYNCS 0x989680 ;  /* 0x009896800000995d */ /* 0x004fea0003900000 */
[----:B------:R-:W2:Y:S02]  /*2c180*/  @!P1 SYNCS.PHASECHK.TRANS64 P1, [R0+URZ+0x30830], R3 ;  /* 0x03083003000095a7 */ /* 0x000ea4000802007f */
[----:B--2---:R-:W-:Y:S05]  /*2c190*/  @!P1 BRA `(.L_x_5121) ;  /* 0xfffffffc00f09947 */ /* 0x004fea000383ffff */
[----:B------:R-:W-:Y:S05]  /*2c1a0*/  BRA `(.L_x_5120) ;  /* 0xffffff0000b07947 */ /* 0x000fea000383ffff */
.L_x_5126:
[----:B-1----:R1:W2:Y:S02]  /*2c1b0*/  SYNCS.PHASECHK.TRANS64.TRYWAIT P1, [R20+URZ+0x30850], R3 ;  /* 0x03085003140075a7 */ /* 0x0022a4000802017f */
[----:B--2---:R-:W-:Y:S05]  /*2c1c0*/  @!P1 NANOSLEEP.SYNCS 0x989680 ;  /* 0x009896800000995d */ /* 0x004fea0003900000 */
[----:B------:R-:W2:Y:S02]  /*2c1d0*/  @!P1 SYNCS.PHASECHK.TRANS64 P1, [R20+URZ+0x30850], R3 ;  /* 0x03085003140095a7 */ /* 0x000ea4000802007f */
[----:B--2---:R-:W-:Y:S05]  /*2c1e0*/  @!P1 BRA `(.L_x_5126) ;  /* 0xfffffffc00f09947 */ /* 0x004fea000383ffff */
[----:B------:R-:W-:Y:S05]  /*2c1f0*/  BRA `(.L_x_5125) ;  /* 0xffffff1000707947 */ /* 0x000fea000383ffff */
.L_x_5142:
[----:B-1----:R1:W2:Y:S02]  /*2c200*/  SYNCS.PHASECHK.TRANS64.TRYWAIT P1, [R9+URZ+0x30850], R4 ;  /* 0x03085004090075a7 */ /* 0x0022a4000802017f */
[----:B--2---:R-:W-:Y:S05]  /*2c210*/  @!P1 NANOSLEEP.SYNCS 0x989680 ;  /* 0x009896800000995d */ /* 0x004fea0003900000 */
[----:B------:R-:W2:Y:S02]  /*2c220*/  @!P1 SYNCS.PHASECHK.TRANS64 P1, [R9+URZ+0x30850], R4 ;  /* 0x03085004090095a7 */ /* 0x000ea4000802007f */
[----:B--2---:R-:W-:Y:S05]  /*2c230*/  @!P1 BRA `(.L_x_5142) ;  /* 0xfffffffc00f09947 */ /* 0x004fea000383ffff */
[----:B------:R-:W-:Y:S05]  /*2c240*/  BRA `(.L_x_5141) ;  /* 0xffffff4400007947 */ /* 0x000fea000383ffff */
.L_x_5187:
[----:B------:R-:W0:Y:S01]  /*2c250*/  S2R R12, SR_TID.X ;  /* 0x00000000000c7919 */ /* 0x000e220000002100 */
[----:B------:R-:W-:Y:S01]  /*2c260*/  BSSY B1, `(.L_x_5358) ;  /* 0x000000a000017945 */ /* 0x000fe20003800000 */
[----:B------:R-:W-:Y:S02]  /*2c270*/  IMAD.MOV.U32 R11, RZ, RZ, 0x1f ;  /* 0x0000001fff0b7424 */ /* 0x000fe400078e00ff */
[----:B------:R-:W-:Y:S01]  /*2c280*/  IMAD.MOV.U32 R15, RZ, RZ, -0x1 ;  /* 0xffffffffff0f7424 */ /* 0x000fe200078e00ff */
[----:B0-----:R-:W-:-:S04]  /*2c290*/  SHF.R.U32.HI R12, RZ, 0x5, R12 ;  /* 0x00000005ff0c7819 */ /* 0x001fc8000001160c */
[----:B------:R-:W-:-:S05]  /*2c2a0*/  LOP3.LUT R12, R12, 0x3, RZ, 0xc0, !PT ;  /* 0x000000030c0c7812 */ /* 0x000fca00078ec0ff */
[----:B------:R-:W-:Y:S01]  /*2c2b0*/  IMAD.MOV.U32 R13, RZ, RZ, R12 ;  /* 0x000000ffff0d7224 */ /* 0x000fe200078e000c */
[----:B------:R-:W-:-:S07]  /*2c2c0*/  MOV R12, RZ ;  /* 0x000000ff000c7202 */ /* 0x000fce0000000f00 */
[----:B------:R-:W-:Y:S05]  /*2c2d0*/  WARPSYNC.COLLECTIVE R15, `(.L_x_5359) ;  /* 0x000000000f087348 */ /* 0x000fea0003c00000 */
[----:B------:R0:W1:Y:S02]  /*2c2e0*/  SHFL.IDX P6, R14, R13, R12, R11 ;  /* 0x0000000c0d0e7389 */ /* 0x00006400000c000b */
[----:B01----:R-:W-:Y:S01]  /*2c2f0*/  ENDCOLLECTIVE ;  /* 0x000000000000791b */ /* 0x003fe20003800000 */
.L_x_5359:
[----:B------:R-:W-:Y:S05]  /*2c300*/  BSYNC B1 ;  /* 0x0000000000017941 */ /* 0x000fea0003800000 */
.L_x_5358:
[----:B------:R-:W-:Y:S05]  /*2c310*/  BRA `(.L_x_5360) ;  /* 0xffffff8c005c7947 */ /* 0x000fea000383ffff */
.L_x_5189:
[----:B------:R-:W-:Y:S01]  /*2c320*/  BSSY B1, `(.L_x_5361) ;  /* 0x0000006000017945 */ /* 0x000fe20003800000 */
[----:B------:R-:W-:-:S07]  /*2c330*/  IMAD.MOV.U32 R15, RZ, RZ, -0x1 ;  /* 0xffffffffff0f7424 */ /* 0x000fce00078e00ff */
[----:B0-----:R-:W-:Y:S05]  /*2c340*/  WARPSYNC.COLLECTIVE R15, `(.L_x_5362) ;  /* 0x000000000f0c7348 */ /* 0x001fea0003c00000 */
[----:B------:R-:W-:Y:S02]  /*2c350*/  ELECT P6, UR62, PT ;  /* 0x00000000003e782f */ /* 0x000fe400038c0000 */
[----:B------:R-:W-:Y:S01]  /*2c360*/  MOV R14, UR62 ;  /* 0x0000003e000e7c02 */ /* 0x000fe20008000f00 */
[----:B0-----:R-:W-:Y:S10]  /*2c370*/  ENDCOLLECTIVE ;  /* 0x000000000000791b */ /* 0x001ff40003800000 */
.L_x_5362:
[----:B------:R-:W-:Y:S05]  /*2c380*/  BSYNC B1 ;  /* 0x0000000000017941 */ /* 0x000fea0003800000 */
.L_x_5361:
[----:B------:R-:W-:Y:S05]  /*2c390*/  BRA `(.L_x_5188) ;  /* 0xffffff8c00547947 */ /* 0x000fea000383ffff */
.L_x_5191:
[----:B0-----:R0:W1:Y:S02]  /*2c3a0*/  SYNCS.PHASECHK.TRANS64.TRYWAIT P0, [R23+URZ+0x30820], R6 ;  /* 0x03082006170075a7 */ /* 0x001064000800017f */
[----:B-1----:R-:W-:Y:S05]  /*2c3b0*/  @!P0 NANOSLEEP.SYNCS 0x989680 ;  /* 0x009896800000895d */ /* 0x002fea0003900000 */
[----:B------:R-:W1:Y:S02]  /*2c3c0*/  @!P0 SYNCS.PHASECHK.TRANS64 P0, [R23+URZ+0x30820], R6 ;  /* 0x03082006170085a7 */ /* 0x000e64000800007f */
[----:B-1----:R-:W-:Y:S05]  /*2c3d0*/  @!P0 BRA `(.L_x_5191) ;  /* 0xfffffffc00f08947 */ /* 0x002fea000383ffff */
[----:B------:R-:W-:Y:S05]  /*2c3e0*/  BRA `(.L_x_5363) ;  /* 0xffffff8c00647947 */ /* 0x000fea000383ffff */
.L_x_5195:
[----:B-1----:R1:W2:Y:S02]  /*2c3f0*/  SYNCS.PHASECHK.TRANS64.TRYWAIT P0, [R3+URZ+0x308a0], R11 ;  /* 0x0308a00b030075a7 */ /* 0x0022a4000800017f */
[----:B--2---:R-:W-:Y:S05]  /*2c400*/  @!P0 NANOSLEEP.SYNCS 0x989680 ;  /* 0x009896800000895d */ /* 0x004fea0003900000 */
[----:B------:R-:W2:Y:S02]  /*2c410*/  @!P0 SYNCS.PHASECHK.TRANS64 P0, [R3+URZ+0x308a0], R11 ;  /* 0x0308a00b030085a7 */ /* 0x000ea4000800007f */
[----:B--2---:R-:W-:Y:S05]  /*2c420*/  @!P0 BRA `(.L_x_5195) ;  /* 0xfffffffc00f08947 */ /* 0x004fea000383ffff */
[----:B------:R-:W-:Y:S05]  /*2c430*/  BRA `(.L_x_5364) ;  /* 0xffffff8c007c7947 */ /* 0x000fea000383ffff */
.L_x_5202:
[----:B0-----:R0:W2:Y:S02]  /*2c440*/  SYNCS.PHASECHK.TRANS64.TRYWAIT P0, [R3+URZ+0x308c0], R11 ;  /* 0x0308c00b030075a7 */ /* 0x0010a4000800017f */
[----:B--2---:R-:W-:Y:S05]  /*2c450*/  @!P0 NANOSLEEP.SYNCS 0x989680 ;  /* 0x009896800000895d */ /* 0x004fea0003900000 */
[----:B------:R-:W2:Y:S02]  /*2c460*/  @!P0 SYNCS.PHASECHK.TRANS64 P0, [R3+URZ+0x308c0], R11 ;  /* 0x0308c00b030085a7 */ /* 0x000ea4000800007f */
[----:B--2---:R-:W-:Y:S05]  /*2c470*/  @!P0 BRA `(.L_x_5202) ;  /* 0xfffffffc00f08947 */ /* 0x004fea000383ffff */
[----:B------:R-:W-:Y:S05]  /*2c480*/  BRA `(.L_x_5365) ;  /* 0xffffff9000787947 */ /* 0x000fea000383ffff */
.L_x_5211:
[----:B-1----:R1:W2:Y:S02]  /*2c490*/  SYNCS.PHASECHK.TRANS64.TRYWAIT P1, [R11+URZ+0x308a0], R2 ;  /* 0x0308a0020b0075a7 */ /* 0x0022a4000802017f */
[----:B--2---:R-:W-:Y:S05]  /*2c4a0*/  @!P1 NANOSLEEP.SYNCS 0x989680 ;  /* 0x009896800000995d */ /* 0x004fea0003900000 */
[----:B------:R-:W2:Y:S02]  /*2c4b0*/  @!P1 SYNCS.PHASECHK.TRANS64 P1, [R11+URZ+0x308a0], R2 ;  /* 0x0308a0020b0095a7 */ /* 0x000ea4000802007f */
[----:B--2---:R-:W-:Y:S05]  /*2c4c0*/  @!P1 BRA `(.L_x_5211) ;  /* 0xfffffffc00f09947 */ /* 0x004fea000383ffff */
[----:B------:R-:W-:Y:S05]  /*2c4d0*/  BRA `(.L_x_5366) ;  /* 0xffffff9400ac7947 */ /* 0x000fea000383ffff */
.L_x_5218:
[----:B0-----:R0:W2:Y:S02]  /*2c4e0*/  SYNCS.PHASECHK.TRANS64.TRYWAIT P1, [R11+URZ+0x308c0], R2 ;  /* 0x0308c0020b0075a7 */ /* 0x0010a4000802017f */
[----:B--2---:R-:W-:Y:S05]  /*2c4f0*/  @!P1 NANOSLEEP.SYNCS 0x989680 ;  /* 0x009896800000995d */ /* 0x004fea0003900000 */
[----:B------:R-:W2:Y:S02]  /*2c500*/  @!P1 SYNCS.PHASECHK.TRANS64 P1, [R11+URZ+0x308c0], R2 ;  /* 0x0308c0020b0095a7 */ /* 0x000ea4000802007f */
[----:B--2---:R-:W-:Y:S05]  /*2c510*/  @!P1 BRA `(.L_x_5218) ;  /* 0xfffffffc00f09947 */ /* 0x004fea000383ffff */
[----:B------:R-:W-:Y:S05]  /*2c520*/  BRA `(.L_x_5367) ;  /* 0xffffff9800a47947 */ /* 0x000fea000383ffff */
.L_x_5241:
[----:B------:R-:W0:Y:S01]  /*2c530*/  S2R R8, SR_TID.X ;  /* 0x0000000000087919 */ /* 0x000e220000002100 */
[----:B------:R-:W-:Y:S01]  /*2c540*/  BSSY B0, `(.L_x_5368) ;  /* 0x000000a000007945 */ /* 0x000fe20003800000 */
[----:B------:R-:W-:Y:S02]  /*2c550*/  IMAD.MOV.U32 R12, RZ, RZ, RZ ;  /* 0x000000ffff0c7224 */ /* 0x000fe400078e00ff */
[----:B------:R-:W-:Y:S02]  /*2c560*/  IMAD.MOV.U32 R11, RZ, RZ, 0x1f ;  /* 0x0000001fff0b7424 */ /* 0x000fe400078e00ff */
[----:B------:R-:W-:Y:S01]  /*2c570*/  IMAD.MOV.U32 R15, RZ, RZ, -0x1 ;  /* 0xffffffffff0f7424 */ /* 0x000fe200078e00ff */
[----:B0-----:R-:W-:-:S04]  /*2c580*/  SHF.R.U32.HI R8, RZ, 0x5, R8 ;  /* 0x00000005ff087819 */ /* 0x001fc80000011608 */
[----:B------:R-:W-:-:S04]  /*2c590*/  LOP3.LUT R8, R8, 0x3, RZ, 0xc0, !PT ;  /* 0x0000000308087812 */ /* 0x000fc800078ec0ff */
[----:B------:R-:W-:-:S07]  /*2c5a0*/  MOV R13, R8 ;  /* 0x00000008000d7202 */ /* 0x000fce0000000f00 */
[----:B-----5:R-:W-:Y:S05]  /*2c5b0*/  WARPSYNC.COLLECTIVE R15, `(.L_x_5369) ;  /* 0x000000000f087348 */ /* 0x020fea0003c00000 */
[----:B------:R0:W1:Y:S02]  /*2c5c0*/  SHFL.IDX P6, R14, R13, R12, R11 ;  /* 0x0000000c0d0e7389 */ /* 0x00006400000c000b */
[----:B01---5:R-:W-:Y:S01]  /*2c5d0*/  ENDCOLLECTIVE ;  /* 0x000000000000791b */ /* 0x023fe20003800000 */
.L_x_5369:
[----:B------:R-:W-:Y:S05]  /*2c5e0*/  BSYNC B0 ;  /* 0x0000000000007941 */ /* 0x000fea0003800000 */
.L_x_5368:
[----:B------:R-:W-:Y:S05]  /*2c5f0*/  BRA `(.L_x_5370) ;  /* 0xffffffa800c87947 */ /* 0x000fea000383ffff */
.L_x_5244:
[----:B0-----:R0:W1:Y:S02]  /*2c600*/  SYNCS.PHASECHK.TRANS64.TRYWAIT P0, [R7+URZ+0x30840], R2 ;  /* 0x03084002070075a7 */ /* 0x001064000800017f */
[----:B-1----:R-:W-:Y:S05]  /*2c610*/  @!P0 NANOSLEEP.SYNCS 0x989680 ;  /* 0x009896800000895d */ /* 0x002fea0003900000 */
[----:B------:R-:W1:Y:S02]  /*2c620*/  @!P0 SYNCS.PHASECHK.TRANS64 P0, [R7+URZ+0x30840], R2 ;  /* 0x03084002070085a7 */ /* 0x000e64000800007f */
[----:B-1----:R-:W-:Y:S05]  /*2c630*/  @!P0 BRA `(.L_x_5244) ;  /* 0xfffffffc00f08947 */ /* 0x002fea000383ffff */
[----:B------:R-:W-:Y:S05]  /*2c640*/  BRA `(.L_x_5371) ;  /* 0xffffffac00247947 */ /* 0x000fea000383ffff */
.L_x_5245:
        /* <DEDUP_REMOVED lines=8> */
.L_x_5373:
[----:B------:R-:W-:Y:S05]  /*2c6d0*/  BSYNC B0 ;  /* 0x0000000000007941 */ /* 0x000fea0003800000 */
.L_x_5372:
        /* <DEDUP_REMOVED lines=9> */
.L_x_5374:
[----:B------:R-:W-:Y:S01]  /*2c770*/  MOV R13, R0 ;  /* 0x00000000000d7202 */ /* 0x000fe20000000f00 */
[----:B------:R-:W-:Y:S02]  /*2c780*/  IMAD.MOV.U32 R12, RZ, RZ, 0x1 ;  /* 0x00000001ff0c7424 */ /* 0x000fe400078e00ff */
[----:B------:R-:W-:-:S07]  /*2c790*/  IMAD.MOV.U32 R3, RZ, RZ, R14 ;  /* 0x000000ffff037224 */ /* 0x000fce00078e000e */
[----:B------:R-:W-:Y:S05]  /*2c7a0*/  WARPSYNC.COLLECTIVE R15, `(.L_x_5375) ;  /* 0x000000000f087348 */ /* 0x000fea0003c00000 */
[----:B------:R0:W1:Y:S02]  /*2c7b0*/  SHFL.IDX P6, R14, R13, R12, R11 ;  /* 0x0000000c0d0e7389 */ /* 0x00006400000c000b */
[----:B01----:R-:W-:Y:S01]  /*2c7c0*/  ENDCOLLECTIVE ;  /* 0x000000000000791b */ /* 0x003fe20003800000 */
.L_x_5375:
        /* <DEDUP_REMOVED lines=17> */
.L_x_5376:
[----:B------:R-:W-:Y:S02]  /*2c8e0*/  @P1 IMAD R8, R5, 0x2, R23 ;  /* 0x0000000205081824 */ /* 0x000fe400078e0217 */
[----:B------:R-:W-:Y:S01]  /*2c8f0*/  IMAD.MOV.U32 R13, RZ, RZ, R0 ;  /* 0x000000ffff0d7224 */ /* 0x000fe200078e0000 */
[----:B------:R-:W-:Y:S02]  /*2c900*/  MOV R12, 0x2 ;  /* 0x00000002000c7802 */ /* 0x000fe40000000f00 */
[----:B------:R-:W-:-:S07]  /*2c910*/  MOV R3, R14 ;  /* 0x0000000e00037202 */ /* 0x000fce0000000f00 */
[----:B------:R-:W-:Y:S05]  /*2c920*/  WARPSYNC.COLLECTIVE R15, `(.L_x_5377) ;  /* 0x000000000f087348 */ /* 0x000fea0003c00000 */
[----:B------:R0:W1:Y:S02]  /*2c930*/  SHFL.IDX P6, R14, R13, R12, R11 ;  /* 0x0000000c0d0e7389 */ /* 0x00006400000c000b */
[----:B01----:R-:W-:Y:S01]  /*2c940*/  ENDCOLLECTIVE ;  /* 0x000000000000791b */ /* 0x003fe20003800000 */
.L_x_5377:
        /* <DEDUP_REMOVED lines=17> */
.L_x_5378:
[----:B------:R-:W-:Y:S02]  /*2ca60*/  @P1 IMAD R8, R5, 0x2, R23 ;  /* 0x0000000205081824 */ /* 0x000fe400078e0217 */
[----:B------:R-:W-:Y:S02]  /*2ca70*/  IMAD.MOV.U32 R13, RZ, RZ, R0 ;  /* 0x000000ffff0d7224 */ /* 0x000fe400078e0000 */
[----:B------:R-:W-:Y:S02]  /*2ca80*/  IMAD.MOV.U32 R12, RZ, RZ, 0x3 ;  /* 0x00000003ff0c7424 */ /* 0x000fe400078e00ff */
[----:B------:R-:W-:-:S07]  /*2ca90*/  IMAD.MOV.U32 R3, RZ, RZ, R14 ;  /* 0x000000ffff037224 */ /* 0x000fce00078e000e */
[----:B------:R-:W-:Y:S05]  /*2caa0*/  WARPSYNC.COLLECTIVE R15, `(.L_x_5379) ;  /* 0x000000000f087348 */ /* 0x000fea0003c00000 */
[----:B------:R0:W1:Y:S02]  /*2cab0*/  SHFL.IDX P6, R14, R13, R12, R11 ;  /* 0x0000000c0d0e7389 */ /* 0x00006400000c000b */
[----:B01----:R-:W-:Y:S01]  /*2cac0*/  ENDCOLLECTIVE ;  /* 0x000000000000791b */ /* 0x003fe20003800000 */
.L_x_5379:
        /* <DEDUP_REMOVED lines=17> */
.L_x_5380:
[----:B------:R-:W-:Y:S01]  /*2cbe0*/  @P1 LEA R8, R5, R23, 0x1 ;  /* 0x0000001705081211 */ /* 0x000fe200078e08ff */
[----:B------:R-:W-:Y:S02]  /*2cbf0*/  IMAD.MOV.U32 R13, RZ, RZ, R0 ;  /* 0x000000ffff0d7224 */ /* 0x000fe400078e0000 */
[----:B------:R-:W-:Y:S02]  /*2cc00*/  IMAD.MOV.U32 R12, RZ, RZ, 0x4 ;  /* 0x00000004ff0c7424 */ /* 0x000fe400078e00ff */
[----:B------:R-:W-:-:S07]  /*2cc10*/  IMAD.MOV.U32 R3, RZ, RZ, R14 ;  /* 0x000000ffff037224 */ /* 0x000fce00078e000e */
[----:B------:R-:W-:Y:S05]  /*2cc20*/  WARPSYNC.COLLECTIVE R15, `(.L_x_5381) ;  /* 0x000000000f087348 */ /* 0x000fea0003c00000 */
[----:B------:R0:W1:Y:S02]  /*2cc30*/  SHFL.IDX P6, R14, R13, R12, R11 ;  /* 0x0000000c0d0e7389 */ /* 0x00006400000c000b */
[----:B01----:R-:W-:Y:S01]  /*2cc40*/  ENDCOLLECTIVE ;  /* 0x000000000000791b */ /* 0x003fe20003800000 */
.L_x_5381:
        /* <DEDUP_REMOVED lines=17> */
.L_x_5382:
[----:B------:R-:W-:Y:S01]  /*2cd60*/  @P1 IMAD R8, R5, 0x2, R23 ;  /* 0x0000000205081824 */ /* 0x000fe200078e0217 */
[----:B------:R-:W-:Y:S01]  /*2cd70*/  MOV R13, R0 ;  /* 0x00000000000d7202 */ /* 0x000fe20000000f00 */
[----:B------:R-:W-:Y:S02]  /*2cd80*/  IMAD.MOV.U32 R12, RZ, RZ, 0x5 ;  /* 0x00000005ff0c7424 */ /* 0x000fe400078e00ff */
[----:B------:R-:W-:-:S07]  /*2cd90*/  IMAD.MOV.U32 R3, RZ, RZ, R14 ;  /* 0x000000ffff037224 */ /* 0x000fce00078e000e */
[----:B------:R-:W-:Y:S05]  /*2cda0*/  WARPSYNC.COLLECTIVE R15, `(.L_x_5383) ;  /* 0x000000000f087348 */ /* 0x000fea0003c00000 */
[----:B------:R0:W1:Y:S02]  /*2cdb0*/  SHFL.IDX P6, R14, R13, R12, R11 ;  /* 0x0000000c0d0e7389 */ /* 0x00006400000c000b */
[----:B01----:R-:W-:Y:S01]  /*2cdc0*/  ENDCOLLECTIVE ;  /* 0x000000000000791b */ /* 0x003fe20003800000 */
.L_x_5383:
        /* <DEDUP_REMOVED lines=10> */
.L_x_5384:
        /* <DEDUP_REMOVED lines=8> */
.L_x_5250:
[----:B------:R-:W-:Y:S01]  /*2cef0*/  IMAD.MOV.U32 R13, RZ, RZ, R4 ;  /* 0x000000ffff0d7224 */ /* 0x000fe200078e0004 */
[----:B------:R-:W-:Y:S01]  /*2cf00*/  MOV R15, 0xffffffff ;  /* 0xffffffff000f7802 */ /* 0x000fe20000000f00 */
[----:B------:R-:W-:Y:S01]  /*2cf10*/  IMAD.MOV.U32 R12, RZ, RZ, RZ ;  /* 0x000000ffff0c7224 */ /* 0x000fe200078e00ff */
[----:B------:R-:W-:Y:S01]  /*2cf20*/  IADD3 R28, R9, R28, RZ ;  /* 0x0000001c091c7210 */ /* 0x000fe20007ffe0ff */
[----:B------:R-:W-:Y:S02]  /*2cf30*/  IMAD.MOV.U32 R11, RZ, RZ, 0x181f ;  /* 0x0000181fff0b7424 */ /* 0x000fe400078e00ff */
[----:B------:R-:W-:Y:S02]  /*2cf40*/  IMAD R31, R31, R7, RZ ;  /* 0x000000071f1f7224 */ /* 0x000fe400078e02ff */
[----:B------:R-:W-:-:S07]  /*2cf50*/  VIADD R6, R28, 0x10 ;  /* 0x000000101c067836 */ /* 0x000fce0000000000 */
[----:B-----5:R-:W-:Y:S05]  /*2cf60*/  WARPSYNC.COLLECTIVE R15, `(.L_x_5386) ;  /* 0x000000000f087348 */ /* 0x020fea0003c00000 */
[----:B------:R0:W1:Y:S02]  /*2cf70*/  SHFL.IDX P6, R14, R13, R12, R11 ;  /* 0x0000000c0d0e7389 */ /* 0x00006400000c000b */
[----:B01---5:R-:W-:Y:S01]  /*2cf80*/  ENDCOLLECTIVE ;  /* 0x000000000000791b */ /* 0x023fe20003800000 */
.L_x_5386:
[----:B------:R-:W-:Y:S01]  /*2cf90*/  ISETP.GE.AND P1, PT, R28, R31, PT ;  /* 0x0000001f1c00720c */ /* 0x000fe20003f26270 */
[----:B------:R-:W-:Y:S02]  /*2cfa0*/  IMAD.MOV.U32 R13, RZ, RZ, R0 ;  /* 0x000000ffff0d7224 */ /* 0x000fe400078e0000 */
[----:B------:R-:W-:-:S10]  /*2cfb0*/  IMAD.MOV.U32 R2, RZ, RZ, R14 ;  /* 0x000000ffff027224 */ /* 0x000fd400078e000e */
[----:B------:R-:W-:Y:S05]  /*2cfc0*/  WARPSYNC.COLLECTIVE R15, `(.L_x_5387) ;  /* 0x000000000f087348 */ /* 0x000fea0003c00000 */
[----:B------:R0:W1:Y:S02]  /*2cfd0*/  SHFL.IDX P6, R14, R13, R12, R11 ;  /* 0x0000000c0d0e7389 */ /* 0x00006400000c000b */
[----:B01----:R-:W-:Y:S01]  /*2cfe0*/  ENDCOLLECTIVE ;  /* 0x000000000000791b */ /* 0x003fe20003800000 */
.L_x_5387:
[----:B------:R-:W-:Y:S01]  /*2cff0*/  MOV R13, R4 ;  /* 0x00000004000d7202 */ /* 0x000fe20000000f00 */
[----:B------:R-:W-:Y:S02]  /*2d000*/  IMAD.MOV.U32 R12, RZ, RZ, 0x1 ;  /* 0x00000001ff0c7424 */ /* 0x000fe400078e00ff */
[----:B------:R-:W-:-:S07]  /*2d010*/  IMAD.MOV.U32 R3, RZ, RZ, R14 ;  /* 0x000000ffff037224 */ /* 0x000fce00078e000e */
[----:B------:R-:W-:Y:S05]  /*2d020*/  WARPSYNC.COLLECTIVE R15, `(.L_x_5388) ;  /* 0x000000000f087348 */ /* 0x000fea0003c00000 */
[----:B------:R0:W1:Y:S02]  /*2d030*/  SHFL.IDX P6, R14, R13, R12, R11 ;  /* 0x0000000c0d0e7389 */ /* 0x00006400000c000b */
[----:B01----:R-:W-:Y:S01]  /*2d040*/  ENDCOLLECTIVE ;  /* 0x000000000000791b */ /* 0x003fe20003800000 */
.L_x_5388:
        /* <DEDUP_REMOVED lines=15> */
.L_x_5389:
[----:B------:R-:W-:Y:S02]  /*2d140*/  IMAD.MOV.U32 R13, RZ, RZ, R4 ;  /* 0x000000ffff0d7224 */ /* 0x000fe400078e0004 */
[----:B------:R-:W-:Y:S01]  /*2d150*/  IMAD.MOV.U32 R12, RZ, RZ, 0x2 ;  /* 0x00000002ff0c7424 */ /* 0x000fe200078e00ff */
[----:B------:R-:W-:-:S07]  /*2d160*/  MOV R3, R14 ;  /* 0x0000000e00037202 */ /* 0x000fce0000000f00 */
[----:B------:R-:W-:Y:S05]  /*2d170*/  WARPSYNC.COLLECTIVE R15, `(.L_x_5390) ;  /* 0x000000000f087348 */ /* 0x000fea0003c00000 */
[----:B------:R0:W1:Y:S02]  /*2d180*/  SHFL.IDX P6, R14, R13, R12, R11 ;  /* 0x0000000c0d0e7389 */ /* 0x00006400000c000b */
[----:B01----:R-:W-:Y:S01]  /*2d190*/  ENDCOLLECTIVE ;  /* 0x000000000000791b */ /* 0x003fe20003800000 */
.L_x_5390:
[----:B------:R-:W-:-:S05]  /*2d1a0*/  @!P1 LEA R5, P4, R34, R3, 0x1 ;  /* 0x0000000322059211 */ /* 0x000fca00078808ff */
[----:B------:R-:W-:Y:S02]  /*2d1b0*/  @!P1 IMAD.X R6, RZ, RZ, R2, P4 ;  /* 0x000000ffff069224 */ /* 0x000fe400020e0602 */
[----:B------:R-:W-:Y:S02]  /*2d1c0*/  @!P1 IMAD.MOV.U32 R2, RZ, RZ, R5 ;  /* 0x000000ffff029224 */ /* 0x000fe400078e0005 */
[----:B------:R-:W-:Y:S01]  /*2d1d0*/  @!P1 IMAD.MOV.U32 R3, RZ, RZ, R6 ;  /* 0x000000ffff039224 */ /* 0x000fe200078e0006 */
[----:B------:R-:W-:Y:S02]  /*2d1e0*/  IADD3 R6, R28, 0x20, RZ ;  /* 0x000000201c067810 */ /* 0x000fe40007ffe0ff */
[----:B------:R-:W-:Y:S02]  /*2d1f0*/  MOV R13, R0 ;  /* 0x00000000000d7202 */ /* 0x000fe40000000f00 */
        /* <DEDUP_REMOVED lines=11> */
.L_x_5391:
[----:B------:R-:W-:Y:S02]  /*2d2b0*/  IMAD.MOV.U32 R13, RZ, RZ, R4 ;  /* 0x000000ffff0d7224 */ /* 0x000fe400078e0004 */
[----:B------:R-:W-:Y:S02]  /*2d2c0*/  IMAD.MOV.U32 R12, RZ, RZ, 0x3 ;  /* 0x00000003ff0c7424 */ /* 0x000fe400078e00ff */
[----:B------:R-:W-:-:S07]  /*2d2d0*/  IMAD.MOV.U32 R3, RZ, RZ, R14 ;  /* 0x000000ffff037224 */ /* 0x000fce00078e000e */
[----:B------:R-:W-:Y:S05]  /*2d2e0*/  WARPSYNC.COLLECTIVE R15, `(.L_x_5392) ;  /* 0x000000000f087348 */ /* 0x000fea0003c00000 */
[----:B------:R0:W1:Y:S02]  /*2d2f0*/  SHFL.IDX P6, R14, R13, R12, R11 ;  /* 0x0000000c0d0e7389 */ /* 0x00006400000c000b */
[----:B01----:R-:W-:Y:S01]  /*2d300*/  ENDCOLLECTIVE ;  /* 0x000000000000791b */ /* 0x003fe20003800000 */
.L_x_5392:
        /* <DEDUP_REMOVED lines=17> */
.L_x_5393:
[----:B------:R-:W-:Y:S01]  /*2d420*/  IMAD.MOV.U32 R13, RZ, RZ, R4 ;  /* 0x000000ffff0d7224 */ /* 0x000fe200078e0004 */
[----:B------:R-:W-:Y:S01]  /*2d430*/  MOV R12, 0x4 ;  /* 0x00000004000c7802 */ /* 0x000fe20000000f00 */
[----:B------:R-:W-:-:S07]  /*2d440*/  IMAD.MOV.U32 R3, RZ, RZ, R14 ;  /* 0x000000ffff037224 */ /* 0x000fce00078e000e */
[----:B------:R-:W-:Y:S05]  /*2d450*/  WARPSYNC.COLLECTIVE R15, `(.L_x_5394) ;  /* 0x000000000f087348 */ /* 0x000fea0003c00000 */
[----:B------:R0:W1:Y:S02]  /*2d460*/  SHFL.IDX P6, R14, R13, R12, R11 ;  /* 0x0000000c0d0e7389 */ /* 0x00006400000c000b */
[----:B01----:R-:W-:Y:S01]  /*2d470*/  ENDCOLLECTIVE ;  /* 0x000000000000791b */ /* 0x003fe20003800000 */
.L_x_5394:
[----:B------:R-:W-:-:S05]  /*2d480*/  @!P1 LEA R5, P4, R34, R3, 0x1 ;  /* 0x0000000322059211 */ /* 0x000fca00078808ff */
[----:B------:R-:W-:Y:S01]  /*2d490*/  @!P1 IMAD.X R6, RZ, RZ, R2, P4 ;  /* 0x000000ffff069224 */ /* 0x000fe200020e0602 */
[----:B------:R-:W-:-:S03]  /*2d4a0*/  @!P1 MOV R2, R5 ;  /* 0x0000000500029202 */ /* 0x000fc60000000f00 */
        /* <DEDUP_REMOVED lines=14> */
.L_x_5395:
[----:B------:R-:W-:Y:S01]  /*2d590*/  MOV R13, R4 ;  /* 0x00000004000d7202 */ /* 0x000fe20000000f00 */
[----:B------:R-:W-:Y:S02]  /*2d5a0*/  IMAD.MOV.U32 R12, RZ, RZ, 0x5 ;  /* 0x00000005ff0c7424 */ /* 0x000fe400078e00ff */
[----:B------:R-:W-:-:S07]  /*2d5b0*/  IMAD.MOV.U32 R3, RZ, RZ, R14 ;  /* 0x000000ffff037224 */ /* 0x000fce00078e000e */
[----:B------:R-:W-:Y:S05]  /*2d5c0*/  WARPSYNC.COLLECTIVE R15, `(.L_x_5396) ;  /* 0x000000000f087348 */ /* 0x000fea0003c00000 */
[----:B------:R0:W1:Y:S02]  /*2d5d0*/  SHFL.IDX P6, R14, R13, R12, R11 ;  /* 0x0000000c0d0e7389 */ /* 0x00006400000c000b */
[----:B01----:R-:W-:Y:S01]  /*2d5e0*/  ENDCOLLECTIVE ;  /* 0x000000000000791b */ /* 0x003fe20003800000 */
.L_x_5396:
[----:B------:R-:W-:-:S04]  /*2d5f0*/  @!P1 LEA R5, P4, R34, R3, 0x1 ;  /* 0x0000000322059211 */ /* 0x000fc800078808ff */
[----:B------:R-:W-:Y:S01]  /*2d600*/  @!P1 IADD3.X R6, RZ, R2, RZ, P4, !PT ;  /* 0x00000002ff069210 */ /* 0x000fe200027fe4ff */
[----:B------:R-:W-:-:S04]  /*2d610*/  @!P1 IMAD.MOV.U32 R2, RZ, RZ, R5 ;  /* 0x000000ffff029224 */ /* 0x000fc800078e0005 */
        /* <DEDUP_REMOVED lines=14> */
.L_x_5397:
[----:B------:R-:W-:Y:S02]  /*2d700*/  IMAD.MOV.U32 R13, RZ, RZ, R4 ;  /* 0x000000ffff0d7224 */ /* 0x000fe400078e0004 */
[----:B------:R-:W-:Y:S01]  /*2d710*/  IMAD.MOV.U32 R12, RZ, RZ, 0x6 ;  /* 0x00000006ff0c7424 */ /* 0x000fe200078e00ff */
[----:B------:R-:W-:-:S07]  /*2d720*/  MOV R3, R14 ;  /* 0x0000000e00037202 */ /* 0x000fce0000000f00 */
[----:B------:R-:W-:Y:S05]  /*2d730*/  WARPSYNC.COLLECTIVE R15, `(.L_x_5398) ;  /* 0x000000000f087348 */ /* 0x000fea0003c00000 */
[----:B------:R0:W1:Y:S02]  /*2d740*/  SHFL.IDX P6, R14, R13, R12, R11 ;  /* 0x0000000c0d0e7389 */ /* 0x00006400000c000b */
[----:B01----:R-:W-:Y:S01]  /*2d750*/  ENDCOLLECTIVE ;  /* 0x000000000000791b */ /* 0x003fe20003800000 */
.L_x_5398:
        /* <DEDUP_REMOVED lines=17> */
.L_x_5399:
[----:B------:R-:W-:Y:S02]  /*2d870*/  IMAD.MOV.U32 R13, RZ, RZ, R4 ;  /* 0x000000ffff0d7224 */ /* 0x000fe400078e0004 */
[----:B------:R-:W-:Y:S02]  /*2d880*/  IMAD.MOV.U32 R12, RZ, RZ, 0x7 ;  /* 0x00000007ff0c7424 */ /* 0x000fe400078e00ff */
[----:B------:R-:W-:-:S07]  /*2d890*/  IMAD.MOV.U32 R3, RZ, RZ, R14 ;  /* 0x000000ffff037224 */ /* 0x000fce00078e000e */
[----:B------:R-:W-:Y:S05]  /*2d8a0*/  WARPSYNC.COLLECTIVE R15, `(.L_x_5400) ;  /* 0x000000000f087348 */ /* 0x000fea0003c00000 */
[----:B------:R0:W1:Y:S02]  /*2d8b0*/  SHFL.IDX P6, R14, R13, R12, R11 ;  /* 0x0000000c0d0e7389 */ /* 0x00006400000c000b */
[----:B01----:R-:W-:Y:S01]  /*2d8c0*/  ENDCOLLECTIVE ;  /* 0x000000000000791b */ /* 0x003fe20003800000 */
.L_x_5400:
[----:B------:R-:W-:-:S05]  /*2d8d0*/  @!P1 LEA R5, P4, R34, R3, 0x1 ;  /* 0x0000000322059211 */ /* 0x000fca00078808ff */
[----:B------:R-:W-:Y:S02]  /*2d8e0*/  @!P1 IMAD.X R6, RZ, RZ, R2, P4 ;  /* 0x000000ffff069224 */ /* 0x000fe400020e0602 */
[----:B------:R-:W-:-:S03]  /*2d8f0*/  @!P1 IMAD.MOV.U32 R2, RZ, RZ, R5 ;  /* 0x000000ffff029224 */ /* 0x000fc600078e0005 */
[----:B------:R-:W-:Y:S02]  /*2d900*/  @!P1 MOV R3, R6 ;  /* 0x0000000600039202 */ /* 0x000fe40000000f00 */
[----:B------:R-:W-:-:S03]  /*2d910*/  MOV R13, R0 ;  /* 0x00000000000d7202 */ /* 0x000fc60000000f00 */
        /* <DEDUP_REMOVED lines=10> */
.L_x_5401:
[----:B------:R-:W-:Y:S05]  /*2d9c0*/  BRA `(.L_x_5402) ;  /* 0xffffffa800cc7947 */ /* 0x000fea000383ffff */
.L_x_5255:
[----:B0-----:R0:W1:Y:S02]  /*2d9d0*/  SYNCS.PHASECHK.TRANS64.TRYWAIT P0, [R23+URZ+0x30820], R0 ;  /* 0x03082000170075a7 */ /* 0x001064000800017f */
[----:B-1----:R-:W-:Y:S05]  /*2d9e0*/  @!P0 NANOSLEEP.SYNCS 0x989680 ;  /* 0x009896800000895d */ /* 0x002fea0003900000 */
[----:B------:R-:W1:Y:S02]  /*2d9f0*/  @!P0 SYNCS.PHASECHK.TRANS64 P0, [R23+URZ+0x30820], R0 ;  /* 0x03082000170085a7 */ /* 0x000e64000800007f */
[----:B-1----:R-:W-:Y:S05]  /*2da00*/  @!P0 BRA `(.L_x_5255) ;  /* 0xfffffffc00f08947 */ /* 0x002fea000383ffff */
[----:B------:R-:W-:Y:S05]  /*2da10*/  BRA `(.L_x_5403) ;  /* 0xffffffac00447947 */ /* 0x000fea000383ffff */
.L_x_5260:
[----:B0-----:R0:W1:Y:S02]  /*2da20*/  SYNCS.PHASECHK.TRANS64.TRYWAIT P0, [R7+URZ+0x30840], R2 ;  /* 0x03084002070075a7 */ /* 0x001064000800017f */
[----:B-1----:R-:W-:Y:S05]  /*2da30*/  @!P0 NANOSLEEP.SYNCS 0x989680 ;  /* 0x009896800000895d */ /* 0x002fea0003900000 */
[----:B------:R-:W1:Y:S02]  /*2da40*/  @!P0 SYNCS.PHASECHK.TRANS64 P0, [R7+URZ+0x30840], R2 ;  /* 0x03084002070085a7 */ /* 0x000e64000800007f */
[----:B-1----:R-:W-:Y:S05]  /*2da50*/  @!P0 BRA `(.L_x_5260) ;  /* 0xfffffffc00f08947 */ /* 0x002fea000383ffff */
[----:B------:R-:W-:Y:S05]  /*2da60*/  BRA `(.L_x_5404) ;  /* 0xffffffb0001c7947 */ /* 0x000fea000383ffff */
.L_x_5261:
        /* <DEDUP_REMOVED lines=8> */
.L_x_5406:
[----:B------:R-:W-:Y:S05]  /*2daf0*/  BSYNC B1 ;  /* 0x0000000000017941 */ /* 0x000fea0003800000 */
.L_x_5405:
        /* <DEDUP_REMOVED lines=11> */
.L_x_5407:
[----:B------:R-:W-:Y:S01]  /*2dbb0*/  IMAD R5, R5, 0x2, R23 ;  /* 0x0000000205057824 */ /* 0x000fe200078e0217 */
[----:B------:R-:W-:Y:S01]  /*2dbc0*/  LOP3.LUT P1, RZ, R22, 0x4, RZ, 0xc0, !PT ;  /* 0x0000000416ff7812 */ /* 0x000fe2000782c0ff */
[----:B------:R-:W-:Y:S02]  /*2dbd0*/  IMAD.MOV.U32 R13, RZ, RZ, R6 ;  /* 0x000000ffff0d7224 */ /* 0x000fe400078e0006 */
[----:B------:R-:W-:Y:S02]  /*2dbe0*/  IMAD.MOV.U32 R12, RZ, RZ, 0x1 ;  /* 0x00000001ff0c7424 */ /* 0x000fe400078e00ff */
[----:B------:R-:W-:-:S08]  /*2dbf0*/  IMAD.MOV.U32 R2, RZ, RZ, R14 ;  /* 0x000000ffff027224 */ /* 0x000fd000078e000e */
[----:B------:R-:W-:Y:S05]  /*2dc00*/  WARPSYNC.COLLECTIVE R15, `(.L_x_5408) ;  /* 0x000000000f087348 */ /* 0x000fea0003c00000 */
[----:B------:R0:W1:Y:S02]  /*2dc10*/  SHFL.IDX P6, R14, R13, R12, R11 ;  /* 0x0000000c0d0e7389 */ /* 0x00006400000c000b */
[----:B01----:R-:W-:Y:S01]  /*2dc20*/  ENDCOLLECTIVE ;  /* 0x000000000000791b */ /* 0x003fe20003800000 */
.L_x_5408:
[----:B------:R-:W-:-:S04]  /*2dc30*/  IADD3 R2, P0, R2, R4, RZ ;  /* 0x0000000402027210 */ /* 0x000fc80007f1e0ff */
[----:B------:R-:W-:-:S05]  /*2dc40*/  IADD3.X R3, RZ, R3, RZ, P0, !PT ;  /* 0x00000003ff037210 */ /* 0x000fca00007fe4ff */
[----:B------:R-:W-:Y:S01]  /*2dc50*/  @!PT LDS RZ, [RZ] ;  /* 0x00000000fffff984 */ /* 0x000fe20000000800 */
[----:B------:R-:W-:Y:S01]  /*2dc60*/  @!PT LDS RZ, [RZ] ;  /* 0x00000000fffff984 */ /* 0x000fe20000000800 */
[----:B------:R-:W-:Y:S01]  /*2dc70*/  @!PT LDS RZ, [RZ] ;  /* 0x00000000fffff984 */ /* 0x000fe20000000800 */
[----:B------:R-:W-:Y:S01]  /*2dc80*/  LDGSTS.E.BYPASS.LTC128B.128 [R5+0x1e400], desc[UR60][R2.64], !P1 ;  /* 0x1e40000002057fae */ /* 0x000fe2000c901d7c */
[----:B------:R-:W-:-:S03]  /*2dc90*/  IMAD.MOV.U32 R13, RZ, RZ, R8 ;  /* 0x000000ffff0d7224 */ /* 0x000fc600078e0008 */
[----:B------:R-:W-:Y:S04]  /*2dca0*/  LDGSTS.E.BYPASS.LTC128B.128 [R5+0x21400], desc[UR60][R2.64+0x80], !P5 ;  /* 0x2140008002057fae */ /* 0x000fe8000e901d7c */
[----:B------:R0:W-:Y:S02]  /*2dcb0*/  LDGSTS.E.BYPASS.LTC128B.128 [R5+0x24400], desc[UR60][R2.64+0x100], !P4 ;  /* 0x2440010002057fae */ /* 0x0001e4000e101d7c */
[----:B0-----:R-:W-:-:S07]  /*2dcc0*/  MOV R3, R14 ;  /* 0x0000000e00037202 */ /* 0x001fce0000000f00 */
[----:B------:R-:W-:Y:S05]  /*2dcd0*/  WARPSYNC.COLLECTIVE R15, `(.L_x_5409) ;  /* 0x000000000f087348 */ /* 0x000fea0003c00000 */
[----:B------:R0:W1:Y:S02]  /*2dce0*/  SHFL.IDX P6, R14, R13, R12, R11 ;  /* 0x0000000c0d0e7389 */ /* 0x00006400000c000b */
[----:B01----:R-:W-:Y:S01]  /*2dcf0*/  ENDCOLLECTIVE ;  /* 0x000000000000791b */ /* 0x003fe20003800000 */
.L_x_5409:
[----:B------:R-:W-:Y:S01]  /*2dd00*/  MOV R13, R6 ;  /* 0x00000006000d7202 */ /* 0x000fe20000000f00 */
[----:B------:R-:W-:Y:S02]  /*2dd10*/  IMAD.MOV.U32 R12, RZ, RZ, 0x2 ;  /* 0x00000002ff0c7424 */ /* 0x000fe400078e00ff */
[----:B------:R-:W-:-:S07]  /*2dd20*/  IMAD.MOV.U32 R2, RZ, RZ, R14 ;  /* 0x000000ffff027224 */ /* 0x000fce00078e000e */
[----:B------:R-:W-:Y:S05]  /*2dd30*/  WARPSYNC.COLLECTIVE R15, `(.L_x_5410) ;  /* 0x000000000f087348 */ /* 0x000fea0003c00000 */
[----:B------:R0:W1:Y:S02]  /*2dd40*/  SHFL.IDX P6, R14, R13, R12, R11 ;  /* 0x0000000c0d0e7389 */ /* 0x00006400000c000b */
[----:B01----:R-:W-:Y:S01]  /*2dd50*/  ENDCOLLECTIVE ;  /* 0x000000000000791b */ /* 0x003fe20003800000 */
.L_x_5410:
        /* <DEDUP_REMOVED lines=13> */
.L_x_5411:
[----:B------:R-:W-:Y:S02]  /*2de30*/  IMAD.MOV.U32 R13, RZ, RZ, R6 ;  /* 0x000000ffff0d7224 */ /* 0x000fe400078e0006 */
[----:B------:R-:W-:Y:S01]  /*2de40*/  IMAD.MOV.U32 R12, RZ, RZ, 0x3 ;  /* 0x00000003ff0c7424 */ /* 0x000fe200078e00ff */
[----:B------:R-:W-:-:S07]  /*2de50*/  MOV R2, R14 ;  /* 0x0000000e00027202 */ /* 0x000fce0000000f00 */
[----:B------:R-:W-:Y:S05]  /*2de60*/  WARPSYNC.COLLECTIVE R15, `(.L_x_5412) ;  /* 0x000000000f087348 */ /* 0x000fea0003c00000 */
[----:B------:R0:W1:Y:S02]  /*2de70*/  SHFL.IDX P6, R14, R13, R12, R11 ;  /* 0x0000000c0d0e7389 */ /* 0x00006400000c000b */
[----:B01----:R-:W-:Y:S01]  /*2de80*/  ENDCOLLECTIVE ;  /* 0x000000000000791b */ /* 0x003fe20003800000 */
.L_x_5412:
        /* <DEDUP_REMOVED lines=13> */
.L_x_5413:
[----:B------:R-:W-:Y:S01]  /*2df60*/  MOV R13, R6 ;  /* 0x00000006000d7202 */ /* 0x000fe20000000f00 */
[----:B------:R-:W-:Y:S02]  /*2df70*/  IMAD.MOV.U32 R12, RZ, RZ, 0x4 ;  /* 0x00000004ff0c7424 */ /* 0x000fe400078e00ff */
[----:B------:R-:W-:-:S07]  /*2df80*/  IMAD.MOV.U32 R2, RZ, RZ, R14 ;  /* 0x000000ffff027224 */ /* 0x000fce00078e000e */
[----:B------:R-:W-:Y:S05]  /*2df90*/  WARPSYNC.COLLECTIVE R15, `(.L_x_5414) ;  /* 0x000000000f087348 */ /* 0x000fea0003c00000 */
[----:B------:R0:W1:Y:S02]  /*2dfa0*/  SHFL.IDX P6, R14, R13, R12, R11 ;  /* 0x0000000c0d0e7389 */ /* 0x00006400000c000b */
[----:B01----:R-:W-:Y:S01]  /*2dfb0*/  ENDCOLLECTIVE ;  /* 0x000000000000791b */ /* 0x003fe20003800000 */
.L_x_5414:
        /* <DEDUP_REMOVED lines=13> */
.L_x_5415:
[----:B------:R-:W-:Y:S02]  /*2e090*/  IMAD.MOV.U32 R13, RZ, RZ, R6 ;  /* 0x000000ffff0d7224 */ /* 0x000fe400078e0006 */
[----:B------:R-:W-:Y:S01]  /*2e0a0*/  IMAD.MOV.U32 R12, RZ, RZ, 0x5 ;  /* 0x00000005ff0c7424 */ /* 0x000fe200078e00ff */
[----:B------:R-:W-:-:S07]  /*2e0b0*/  MOV R2, R14 ;  /* 0x0000000e00027202 */ /* 0x000fce0000000f00 */
[----:B------:R-:W-:Y:S05]  /*2e0c0*/  WARPSYNC.COLLECTIVE R15, `(.L_x_5416) ;  /* 0x000000000f087348 */ /* 0x000fea0003c00000 */
[----:B------:R0:W1:Y:S02]  /*2e0d0*/  SHFL.IDX P6, R14, R13, R12, R11 ;  /* 0x0000000c0d0e7389 */ /* 0x00006400000c000b */
[----:B01----:R-:W-:Y:S01]  /*2e0e0*/  ENDCOLLECTIVE ;  /* 0x000000000000791b */ /* 0x003fe20003800000 */
.L_x_5416:
[----:B------:R-:W-:-:S05]  /*2e0f0*/  IADD3 R2, P0, R2, R4, RZ ;  /* 0x0000000402027210 */ /* 0x000fca0007f1e0ff */
[----:B------:R-:W-:-:S05]  /*2e100*/  IMAD.X R3, RZ, RZ, R35, P0 ;  /* 0x000000ffff037224 */ /* 0x000fca00000e0623 */
[----:B------:R-:W-:Y:S01]  /*2e110*/  @!PT LDS RZ, [RZ] ;  /* 0x00000000fffff984 */ /* 0x000fe20000000800 */
[----:B------:R-:W-:Y:S01]  /*2e120*/  @!PT LDS RZ, [RZ] ;  /* 0x00000000fffff984 */ /* 0x000fe20000000800 */
[----:B------:R-:W-:Y:S01]  /*2e130*/  @!PT LDS RZ, [RZ] ;  /* 0x00000000fffff984 */ /* 0x000fe20000000800 */
[----:B------:R0:W-:Y:S01]  /*2e140*/  LDGSTS.E.BYPASS.LTC128B.128 [R5+0x20400], desc[UR60][R2.64], !P1 ;  /* 0x2040000002057fae */ /* 0x0001e2000c901d7c */
[----:B------:R-:W-:Y:S01]  /*2e150*/  LOP3.LUT P1, RZ, R22, 0x200000, RZ, 0xc0, !PT ;  /* 0x0020000016ff7812 */ /* 0x000fe2000782c0ff */
[----:B------:R-:W-:Y:S02]  /*2e160*/  IMAD.MOV.U32 R13, RZ, RZ, R8 ;  /* 0x000000ffff0d7224 */ /* 0x000fe400078e0008 */
[----:B------:R0:W-:Y:S04]  /*2e170*/  LDGSTS.E.BYPASS.LTC128B.128 [R5+0x23400], desc[UR60][R2.64+0x80], !P5 ;  /* 0x2340008002057fae */ /* 0x0001e8000e901d7c */
[----:B------:R0:W-:Y:S01]  /*2e180*/  LDGSTS.E.BYPASS.LTC128B.128 [R5+0x26400], desc[UR60][R2.64+0x100], !P4 ;  /* 0x2640010002057fae */ /* 0x0001e2000e101d7c */
[----:B------:R-:W-:-:S07]  /*2e190*/  MOV R35, R14 ;  /* 0x0000000e00237202 */ /* 0x000fce0000000f00 */
[----:B0-----:R-:W-:Y:S05]  /*2e1a0*/  WARPSYNC.COLLECTIVE R15, `(.L_x_5417) ;  /* 0x000000000f087348 */ /* 0x001fea0003c00000 */
[----:B------:R1:W2:Y:S02]  /*2e1b0*/  SHFL.IDX P6, R14, R13, R12, R11 ;  /* 0x0000000c0d0e7389 */ /* 0x0002a400000c000b */
[----:B012---:R-:W-:Y:S01]  /*2e1c0*/  ENDCOLLECTIVE ;  /* 0x000000000000791b */ /* 0x007fe20003800000 */
.L_x_5417:
[----:B------:R-:W-:Y:S01]  /*2e1d0*/  IMAD.MOV.U32 R2, RZ, RZ, R14 ;  /* 0x000000ffff027224 */ /* 0x000fe200078e000e */
[----:B------:R-:W-:Y:S06]  /*2e1e0*/  BRA `(.L_x_5418) ;  /* 0xffffffac00487947 */ /* 0x000fec000383ffff */
.L_x_5266:
[----:B0-----:R0:W1:Y:S02]  /*2e1f0*/  SYNCS.PHASECHK.TRANS64.TRYWAIT P0, [R6+URZ+0x30860], R2 ;  /* 0x03086002060075a7 */ /* 0x001064000800017f */
[----:B-1----:R-:W-:Y:S05]  /*2e200*/  @!P0 NANOSLEEP.SYNCS 0x989680 ;  /* 0x009896800000895d */ /* 0x002fea0003900000 */
[----:B------:R-:W1:Y:S02]  /*2e210*/  @!P0 SYNCS.PHASECHK.TRANS64 P0, [R6+URZ+0x30860], R2 ;  /* 0x03086002060085a7 */ /* 0x000e64000800007f */
[----:B-1----:R-:W-:Y:S05]  /*2e220*/  @!P0 BRA `(.L_x_5266) ;  /* 0xfffffffc00f08947 */ /* 0x002fea000383ffff */
[----:B------:R-:W-:Y:S05]  /*2e230*/  BRA `(.L_x_5419) ;  /* 0xffffffac00a87947 */ /* 0x000fea000383ffff */
.L_x_5267:
        /* <DEDUP_REMOVED lines=8> */
.L_x_5421:
[----:B------:R-:W-:Y:S05]  /*2e2c0*/  BSYNC B1 ;  /* 0x0000000000017941 */ /* 0x000fea0003800000 */
.L_x_5420:
[----:B------:R-:W-:Y:S01]  /*2e2d0*/  MOV R13, R17 ;  /* 0x00000011000d7202 */ /* 0x000fe20000000f00 */
        /* <DEDUP_REMOVED lines=8> */
.L_x_5422:
[----:B------:R-:W-:Y:S01]  /*2e360*/  IMAD.MOV.U32 R13, RZ, RZ, R24 ;  /* 0x000000ffff0d7224 */ /* 0x000fe200078e0018 */
[----:B------:R-:W-:Y:S02]  /*2e370*/  MOV R12, 0x1 ;  /* 0x00000001000c7802 */ /* 0x000fe40000000f00 */
[----:B------:R-:W-:-:S07]  /*2e380*/  MOV R2, R14 ;  /* 0x0000000e00027202 */ /* 0x000fce0000000f00 */
[----:B------:R-:W-:Y:S05]  /*2e390*/  WARPSYNC.COLLECTIVE R15, `(.L_x_5423) ;  /* 0x000000000f087348 */ /* 0x000fea0003c00000 */
[----:B------:R0:W1:Y:S02]  /*2e3a0*/  SHFL.IDX P6, R14, R13, R12, R11 ;  /* 0x0000000c0d0e7389 */ /* 0x00006400000c000b */
[----:B01----:R-:W-:Y:S01]  /*2e3b0*/  ENDCOLLECTIVE ;  /* 0x000000000000791b */ /* 0x003fe20003800000 */
.L_x_5423:
        /* <DEDUP_REMOVED lines=16> */
.L_x_5424:
[----:B------:R-:W-:Y:S02]  /*2e4c0*/  IMAD.MOV.U32 R13, RZ, RZ, R24 ;  /* 0x000000ffff0d7224 */ /* 0x000fe400078e0018 */
[----:B------:R-:W-:Y:S02]  /*2e4d0*/  IMAD.MOV.U32 R12, RZ, RZ, 0x2 ;  /* 0x00000002ff0c7424 */ /* 0x000fe400078e00ff */
[----:B------:R-:W-:-:S07]  /*2e4e0*/  IMAD.MOV.U32 R2, RZ, RZ, R14 ;  /* 0x000000ffff027224 */ /* 0x000fce00078e000e */
[----:B------:R-:W-:Y:S05]  /*2e4f0*/  WARPSYNC.COLLECTIVE R15, `(.L_x_5425) ;  /* 0x000000000f087348 */ /* 0x000fea0003c00000 */
[----:B------:R0:W1:Y:S02]  /*2e500*/  SHFL.IDX P6, R14, R13, R12, R11 ;  /* 0x0000000c0d0e7389 */ /* 0x00006400000c000b */
[----:B01----:R-:W-:Y:S01]  /*2e510*/  ENDCOLLECTIVE ;  /* 0x000000000000791b */ /* 0x003fe20003800000 */
.L_x_5425:
[----:B------:R-:W-:-:S04]  /*2e520*/  IADD3 R2, P0, R2, R4, RZ ;  /* 0x0000000402027210 */ /* 0x000fc80007f1e0ff */
[----:B------:R-:W-:Y:S02]  /*2e530*/  IADD3.X R3, RZ, R3, RZ, P0, !PT ;  /* 0x00000003ff037210 */ /* 0x000fe400007fe4ff */
        /* <DEDUP_REMOVED lines=14> */
.L_x_5426:
[----:B------:R-:W-:Y:S01]  /*2e620*/  IMAD.MOV.U32 R13, RZ, RZ, R24 ;  /* 0x000000ffff0d7224 */ /* 0x000fe200078e0018 */
[----:B------:R-:W-:Y:S01]  /*2e630*/  MOV R12, 0x3 ;  /* 0x00000003000c7802 */ /* 0x000fe20000000f00 */
[----:B------:R-:W-:-:S07]  /*2e640*/  IMAD.MOV.U32 R2, RZ, RZ, R14 ;  /* 0x000000ffff027224 */ /* 0x000fce00078e000e */
[----:B------:R-:W-:Y:S05]  /*2e650*/  WARPSYNC.COLLECTIVE R15, `(.L_x_5427) ;  /* 0x000000000f087348 */ /* 0x000fea0003c00000 */
[----:B------:R0:W1:Y:S02]  /*2e660*/  SHFL.IDX P6, R14, R13, R12, R11 ;  /* 0x0000000c0d0e7389 */ /* 0x00006400000c000b */
[----:B01----:R-:W-:Y:S01]  /*2e670*/  ENDCOLLECTIVE ;  /* 0x000000000000791b */ /* 0x003fe20003800000 */
.L_x_5427:
        /* <DEDUP_REMOVED lines=16> */
.L_x_5428:
[----:B------:R-:W-:Y:S02]  /*2e780*/  IMAD.MOV.U32 R13, RZ, RZ, R24 ;  /* 0x000000ffff0d7224 */ /* 0x000fe400078e0018 */
[----:B------:R-:W-:Y:S02]  /*2e790*/  IMAD.MOV.U32 R12, RZ, RZ, 0x4 ;  /* 0x00000004ff0c7424 */ /* 0x000fe400078e00ff */
[----:B------:R-:W-:-:S07]  /*2e7a0*/  IMAD.MOV.U32 R2, RZ, RZ, R14 ;  /* 0x000000ffff027224 */ /* 0x000fce00078e000e */
[----:B------:R-:W-:Y:S05]  /*2e7b0*/  WARPSYNC.COLLECTIVE R15, `(.L_x_5429) ;  /* 0x000000000f087348 */ /* 0x000fea0003c00000 */
[----:B------:R0:W1:Y:S02]  /*2e7c0*/  SHFL.IDX P6, R14, R13, R12, R11 ;  /* 0x0000000c0d0e7389 */ /* 0x00006400000c000b */
[----:B01----:R-:W-:Y:S01]  /*2e7d0*/  ENDCOLLECTIVE ;  /* 0x000000000000791b */ /* 0x003fe20003800000 */
.L_x_5429:
        /* <DEDUP_REMOVED lines=16> */
.L_x_5430:
[----:B------:R-:W-:Y:S01]  /*2e8e0*/  IMAD.MOV.U32 R13, RZ, RZ, R24 ;  /* 0x000000ffff0d7224 */ /* 0x000fe200078e0018 */
[----:B------:R-:W-:Y:S01]  /*2e8f0*/  MOV R12, 0x5 ;  /* 0x00000005000c7802 */ /* 0x000fe20000000f00 */
[----:B------:R-:W-:-:S07]  /*2e900*/  IMAD.MOV.U32 R2, RZ, RZ, R14 ;  /* 0x000000ffff027224 */ /* 0x000fce00078e000e */
[----:B------:R-:W-:Y:S05]  /*2e910*/  WARPSYNC.COLLECTIVE R15, `(.L_x_5431) ;  /* 0x000000000f087348 */ /* 0x000fea0003c00000 */
[----:B------:R0:W1:Y:S02]  /*2e920*/  SHFL.IDX P6, R14, R13, R12, R11 ;  /* 0x0000000c0d0e7389 */ /* 0x00006400000c000b */
[----:B01----:R-:W-:Y:S01]  /*2e930*/  ENDCOLLECTIVE ;  /* 0x000000000000791b */ /* 0x003fe20003800000 */
.L_x_5431:
        /* <DEDUP_REMOVED lines=13> */
.L_x_5432:
        /* <DEDUP_REMOVED lines=8> */
.L_x_5275:
[----:B0-----:R0:W1:Y:S02]  /*2ea90*/  SYNCS.PHASECHK.TRANS64.TRYWAIT P0, [R0+URZ+0x30860], R3 ;  /* 0x03086003000075a7 */ /* 0x001064000800017f */
[----:B-1----:R-:W-:Y:S05]  /*2eaa0*/  @!P0 NANOSLEEP.SYNCS 0x989680 ;  /* 0x009896800000895d */ /* 0x002fea0003900000 */
[----:B------:R-:W1:Y:S02]  /*2eab0*/  @!P0 SYNCS.PHASECHK.TRANS64 P0, [R0+URZ+0x30860], R3 ;  /* 0x03086003000085a7 */ /* 0x000e64000800007f */
[----:B-1----:R-:W-:Y:S05]  /*2eac0*/  @!P0 BRA `(.L_x_5275) ;  /* 0xfffffffc00f08947 */ /* 0x002fea000383ffff */
[----:B------:R-:W-:Y:S05]  /*2ead0*/  BRA `(.L_x_5434) ;  /* 0xffffffac00bc7947 */ /* 0x000fea000383ffff */
.L_x_5276:
        /* <DEDUP_REMOVED lines=8> */
.L_x_5436:
[----:B------:R-:W-:Y:S05]  /*2eb60*/  BSYNC B0 ;  /* 0x0000000000007941 */ /* 0x000fea0003800000 */
.L_x_5435:
        /* <DEDUP_REMOVED lines=10> */
.L_x_5437:
        /* <DEDUP_REMOVED lines=13> */
.L_x_5438:
        /* <DEDUP_REMOVED lines=13> */
.L_x_5439:
[----:B------:R-:W-:Y:S02]  /*2edb0*/  IMAD.MOV.U32 R13, RZ, RZ, R24 ;  /* 0x000000ffff0d7224 */ /* 0x000fe400078e0018 */
[----:B------:R-:W-:Y:S01]  /*2edc0*/  IMAD.MOV.U32 R12, RZ, RZ, 0x2 ;  /* 0x00000002ff0c7424 */ /* 0x000fe200078e00ff */
[----:B------:R-:W-:-:S13]  /*2edd0*/  IADD3 R2, P4, R14, R5, RZ ;  /* 0x000000050e027210 */ /* 0x000fda0007f9e0ff */
[----:B------:R-:W-:Y:S05]  /*2ede0*/  WARPSYNC.COLLECTIVE R15, `(.L_x_5440) ;  /* 0x000000000f087348 */ /* 0x000fea0003c00000 */
[----:B------:R0:W1:Y:S02]  /*2edf0*/  SHFL.IDX P6, R14, R13, R12, R11 ;  /* 0x0000000c0d0e7389 */ /* 0x00006400000c000b */
[----:B01----:R-:W-:Y:S01]  /*2ee00*/  ENDCOLLECTIVE ;  /* 0x000000000000791b */ /* 0x003fe20003800000 */
.L_x_5440:
        /* <DEDUP_REMOVED lines=15> */
.L_x_5441:
[----:B------:R-:W-:Y:S02]  /*2ef00*/  IMAD.MOV.U32 R13, RZ, RZ, R24 ;  /* 0x000000ffff0d7224 */ /* 0x000fe400078e0018 */
[----:B------:R-:W-:Y:S01]  /*2ef10*/  IMAD.MOV.U32 R12, RZ, RZ, 0x3 ;  /* 0x00000003ff0c7424 */ /* 0x000fe200078e00ff */
[----:B------:R-:W-:-:S13]  /*2ef20*/  IADD3 R2, P4, R14, R5, RZ ;  /* 0x000000050e027210 */ /* 0x000fda0007f9e0ff */
[----:B------:R-:W-:Y:S05]  /*2ef30*/  WARPSYNC.COLLECTIVE R15, `(.L_x_5442) ;  /* 0x000000000f087348 */ /* 0x000fea0003c00000 */
[----:B------:R0:W1:Y:S02]  /*2ef40*/  SHFL.IDX P6, R14, R13, R12, R11 ;  /* 0x0000000c0d0e7389 */ /* 0x00006400000c000b */
[----:B01----:R-:W-:Y:S01]  /*2ef50*/  ENDCOLLECTIVE ;  /* 0x000000000000791b */ /* 0x003fe20003800000 */
.L_x_5442:
        /* <DEDUP_REMOVED lines=15> */
.L_x_5443:
[----:B------:R-:W-:Y:S01]  /*2f050*/  IMAD.MOV.U32 R13, RZ, RZ, R24 ;  /* 0x000000ffff0d7224 */ /* 0x000fe200078e0018 */
[----:B------:R-:W-:Y:S02]  /*2f060*/  MOV R12, 0x4 ;  /* 0x00000004000c7802 */ /* 0x000fe40000000f00 */
[----:B------:R-:W-:-:S13]  /*2f070*/  IADD3 R2, P4, R14, R5, RZ ;  /* 0x000000050e027210 */ /* 0x000fda0007f9e0ff */
[----:B------:R-:W-:Y:S05]  /*2f080*/  WARPSYNC.COLLECTIVE R15, `(.L_x_5444) ;  /* 0x000000000f087348 */ /* 0x000fea0003c00000 */
[----:B------:R0:W1:Y:S02]  /*2f090*/  SHFL.IDX P6, R14, R13, R12, R11 ;  /* 0x0000000c0d0e7389 */ /* 0x00006400000c000b */
[----:B01----:R-:W-:Y:S01]  /*2f0a0*/  ENDCOLLECTIVE ;  /* 0x000000000000791b */ /* 0x003fe20003800000 */
.L_x_5444:
        /* <DEDUP_REMOVED lines=15> */
.L_x_5445:
[----:B------:R-:W-:Y:S01]  /*2f1a0*/  MOV R13, R24 ;  /* 0x00000018000d7202 */ /* 0x000fe20000000f00 */
[----:B------:R-:W-:Y:S01]  /*2f1b0*/  IMAD.MOV.U32 R12, RZ, RZ, 0x5 ;  /* 0x00000005ff0c7424 */ /* 0x000fe200078e00ff */
[----:B------:R-:W-:-:S13]  /*2f1c0*/  IADD3 R2, P4, R14, R5, RZ ;  /* 0x000000050e027210 */ /* 0x000fda0007f9e0ff */
[----:B------:R-:W-:Y:S05]  /*2f1d0*/  WARPSYNC.COLLECTIVE R15, `(.L_x_5446) ;  /* 0x000000000f087348 */ /* 0x000fea0003c00000 */
[----:B------:R0:W1:Y:S02]  /*2f1e0*/  SHFL.IDX P6, R14, R13, R12, R11 ;  /* 0x0000000c0d0e7389 */ /* 0x00006400000c000b */
[----:B01----:R-:W-:Y:S01]  /*2f1f0*/  ENDCOLLECTIVE ;  /* 0x000000000000791b */ /* 0x003fe20003800000 */
.L_x_5446:
        /* <DEDUP_REMOVED lines=14> */
.L_x_5447:
[----:B------:R-:W-:Y:S05]  /*2f2e0*/  BRA `(.L_x_5448) ;  /* 0xffffffa800c47947 */ /* 0x000fea000383ffff */
.L_x_5281:
[----:B------:R-:W-:Y:S01]  /*2f2f0*/  BSSY B0, `(.L_x_5449) ;  /* 0x0000008000007945 */ /* 0x000fe20003800000 */
[----:B------:R-:W-:Y:S01]  /*2f300*/  MOV R13, R16 ;  /* 0x00000010000d7202 */ /* 0x000fe20000000f00 */
[----:B------:R-:W-:Y:S02]  /*2f310*/  IMAD.MOV.U32 R12, RZ, RZ, RZ ;  /* 0x000000ffff0c7224 */ /* 0x000fe400078e00ff */
[----:B------:R-:W-:Y:S02]  /*2f320*/  IMAD.MOV.U32 R11, RZ, RZ, 0x1f ;  /* 0x0000001fff0b7424 */ /* 0x000fe400078e00ff */
[----:B------:R-:W-:-:S07]  /*2f330*/  IMAD.MOV.U32 R15, RZ, RZ, -0x1 ;  /* 0xffffffffff0f7424 */ /* 0x000fce00078e00ff */
[----:B01----:R-:W-:Y:S05]  /*2f340*/  WARPSYNC.COLLECTIVE R15, `(.L_x_5450) ;  /* 0x000000000f087348 */ /* 0x003fea0003c00000 */
[----:B------:R2:W3:Y:S02]  /*2f350*/  SHFL.IDX P6, R14, R13, R12, R11 ;  /* 0x0000000c0d0e7389 */ /* 0x0004e400000c000b */
[----:B0123--:R-:W-:Y:S01]  /*2f360*/  ENDCOLLECTIVE ;  /* 0x000000000000791b */ /* 0x00ffe20003800000 */
.L_x_5450:
[----:B------:R-:W-:Y:S05]  /*2f370*/  BSYNC B0 ;  /* 0x0000000000007941 */ /* 0x000fea0003800000 */
.L_x_5449:
        /* <DEDUP_REMOVED lines=9> */
.L_x_5451:
        /* <DEDUP_REMOVED lines=18> */
.L_x_5452:
[----:B------:R-:W-:Y:S01]  /*2f530*/  IMAD.MOV.U32 R12, RZ, RZ, 0x2 ;  /* 0x00000002ff0c7424 */ /* 0x000fe200078e00ff */
[----:B------:R-:W-:-:S05]  /*2f540*/  SEL R6, R14, RZ, P1 ;  /* 0x000000ff0e067207 */ /* 0x000fca0000800000 */
[----:B------:R-:W-:-:S05]  /*2f550*/  IMAD.IADD R6, R5, 0x1, R6 ;  /* 0x0000000105067824 */ /* 0x000fca00078e0206 */
[----:B------:R-:W-:-:S07]  /*2f560*/  MOV R13, R6 ;  /* 0x00000006000d7202 */ /* 0x000fce0000000f00 */
[----:B------:R-:W-:Y:S05]  /*2f570*/  WARPSYNC.COLLECTIVE R15, `(.L_x_5453) ;  /* 0x000000000f087348 */ /* 0x000fea0003c00000 */
[----:B------:R0:W1:Y:S02]  /*2f580*/  SHFL.UP P6, R14, R13, R12, R11 ;  /* 0x0400000c0d0e7389 */ /* 0x00006400000c000b */
[----:B01----:R-:W-:Y:S01]  /*2f590*/  ENDCOLLECTIVE ;  /* 0x000000000000791b */ /* 0x003fe20003800000 */
.L_x_5453:
[----:B------:R-:W-:Y:S02]  /*2f5a0*/  MOV R12, 0x4 ;  /* 0x00000004000c7802 */ /* 0x000fe40000000f00 */
[----:B------:R-:W-:-:S05]  /*2f5b0*/  SEL R7, R14, RZ, P2 ;  /* 0x000000ff0e077207 */ /* 0x000fca0001000000 */
[----:B------:R-:W-:-:S04]  /*2f5c0*/  IMAD.IADD R7, R6, 0x1, R7 ;  /* 0x0000000106077824 */ /* 0x000fc800078e0207 */
[----:B------:R-:W-:-:S07]  /*2f5d0*/  IMAD.MOV.U32 R13, RZ, RZ, R7 ;  /* 0x000000ffff0d7224 */ /* 0x000fce00078e0007 */
[----:B------:R-:W-:Y:S05]  /*2f5e0*/  WARPSYNC.COLLECTIVE R15, `(.L_x_5454) ;  /* 0x000000000f087348 */ /* 0x000fea0003c00000 */
[----:B------:R0:W1:Y:S02]  /*2f5f0*/  SHFL.UP P6, R14, R13, R12, R11 ;  /* 0x0400000c0d0e7389 */ /* 0x00006400000c000b */
[----:B01----:R-:W-:Y:S01]  /*2f600*/  ENDCOLLECTIVE ;  /* 0x000000000000791b */ /* 0x003fe20003800000 */
.L_x_5454:
[----:B------:R-:W-:Y:S01]  /*2f610*/  IMAD.MOV.U32 R12, RZ, RZ, 0x8 ;  /* 0x00000008ff0c7424 */ /* 0x000fe200078e00ff */
[----:B------:R-:W-:-:S05]  /*2f620*/  SEL R2, R14, RZ, P3 ;  /* 0x000000ff0e027207 */ /* 0x000fca0001800000 */
[----:B------:R-:W-:-:S04]  /*2f630*/  IMAD.IADD R2, R7, 0x1, R2 ;  /* 0x0000000107027824 */ /* 0x000fc800078e0202 */
[----:B------:R-:W-:-:S07]  /*2f640*/  IMAD.MOV.U32 R13, RZ, RZ, R2 ;  /* 0x000000ffff0d7224 */ /* 0x000fce00078e0002 */
[----:B------:R-:W-:Y:S05]  /*2f650*/  WARPSYNC.COLLECTIVE R15, `(.L_x_5455) ;  /* 0x000000000f087348 */ /* 0x000fea0003c00000 */
[----:B------:R0:W1:Y:S02]  /*2f660*/  SHFL.UP P6, R14, R13, R12, R11 ;  /* 0x0400000c0d0e7389 */ /* 0x00006400000c000b */
[----:B01----:R-:W-:Y:S01]  /*2f670*/  ENDCOLLECTIVE ;  /* 0x000000000000791b */ /* 0x003fe20003800000 */
.L_x_5455:
[----:B------:R-:W-:Y:S01]  /*2f680*/  IMAD.MOV.U32 R12, RZ, RZ, 0x10 ;  /* 0x00000010ff0c7424 */ /* 0x000fe200078e00ff */
[----:B------:R-:W-:-:S04]  /*2f690*/  SEL R3, R14, RZ, P4 ;  /* 0x000000ff0e037207 */ /* 0x000fc80002000000 */
[----:B------:R-:W-:-:S05]  /*2f6a0*/  IADD3 R3, R2, R3, RZ ;  /* 0x0000000302037210 */ /* 0x000fca0007ffe0ff */
[----:B------:R-:W-:-:S07]  /*2f6b0*/  IMAD.MOV.U32 R13, RZ, RZ, R3 ;  /* 0x000000ffff0d7224 */ /* 0x000fce00078e0003 */
[----:B------:R-:W-:Y:S05]  /*2f6c0*/  WARPSYNC.COLLECTIVE R15, `(.L_x_5456) ;  /* 0x000000000f087348 */ /* 0x000fea0003c00000 */
[----:B------:R0:W1:Y:S02]  /*2f6d0*/  SHFL.UP P6, R14, R13, R12, R11 ;  /* 0x0400000c0d0e7389 */ /* 0x00006400000c000b */
[----:B01----:R-:W-:Y:S01]  /*2f6e0*/  ENDCOLLECTIVE ;  /* 0x000000000000791b */ /* 0x003fe20003800000 */
.L_x_5456:
        /* <DEDUP_REMOVED lines=8> */
.L_x_5457:
[----:B------:R-:W-:Y:S05]  /*2f770*/  BRA `(.L_x_5458) ;  /* 0xffffffa800d47947 */ /* 0x000fea000383ffff */
.L_x_5286:
        /* <DEDUP_REMOVED lines=8> */
.L_x_5460:
[----:B------:R-:W-:Y:S05]  /*2f800*/  BSYNC B0 ;  /* 0x0000000000007941 */ /* 0x000fea0003800000 */
.L_x_5459:
        /* <DEDUP_REMOVED lines=8> */
.L_x_5461:
[----:B------:R-:W-:Y:S01]  /*2f890*/  IMAD.MOV.U32 R12, RZ, RZ, 0x4 ;  /* 0x00000004ff0c7424 */ /* 0x000fe200078e00ff */
[----:B------:R-:W-:-:S05]  /*2f8a0*/  SEL R2, R14, RZ, P2 ;  /* 0x000000ff0e027207 */ /* 0x000fca0001000000 */
[----:B------:R-:W-:-:S05]  /*2f8b0*/  IMAD.IADD R2, R13, 0x1, R2 ;  /* 0x000000010d027824 */ /* 0x000fca00078e0202 */
[----:B------:R-:W-:-:S07]  /*2f8c0*/  MOV R13, R2 ;  /* 0x00000002000d7202 */ /* 0x000fce0000000f00 */
[----:B------:R-:W-:Y:S05]  /*2f8d0*/  WARPSYNC.COLLECTIVE R15, `(.L_x_5462) ;  /* 0x000000000f087348 */ /* 0x000fea0003c00000 */
[----:B------:R0:W1:Y:S02]  /*2f8e0*/  SHFL.UP P6, R14, R13, R12, R11 ;  /* 0x0400000c0d0e7389 */ /* 0x00006400000c000b */
[----:B01----:R-:W-:Y:S01]  /*2f8f0*/  ENDCOLLECTIVE ;  /* 0x000000000000791b */ /* 0x003fe20003800000 */
.L_x_5462:
[----:B------:R-:W-:Y:S02]  /*2f900*/  MOV R12, 0x8 ;  /* 0x00000008000c7802 */ /* 0x000fe40000000f00 */
[----:B------:R-:W-:-:S05]  /*2f910*/  SEL R3, R14, RZ, P3 ;  /* 0x000000ff0e037207 */ /* 0x000fca0001800000 */
[----:B------:R-:W-:-:S04]  /*2f920*/  IMAD.IADD R3, R2, 0x1, R3 ;  /* 0x0000000102037824 */ /* 0x000fc800078e0203 */
[----:B------:R-:W-:-:S07]  /*2f930*/  IMAD.MOV.U32 R13, RZ, RZ, R3 ;  /* 0x000000ffff0d7224 */ /* 0x000fce00078e0003 */
[----:B------:R-:W-:Y:S05]  /*2f940*/  WARPSYNC.COLLECTIVE R15, `(.L_x_5463) ;  /* 0x000000000f087348 */ /* 0x000fea0003c00000 */
[----:B------:R0:W1:Y:S02]  /*2f950*/  SHFL.UP P6, R14, R13, R12, R11 ;  /* 0x0400000c0d0e7389 */ /* 0x00006400000c000b */
[----:B01----:R-:W-:Y:S01]  /*2f960*/  ENDCOLLECTIVE ;  /* 0x000000000000791b */ /* 0x003fe20003800000 */
.L_x_5463:
[----:B------:R-:W-:Y:S01]  /*2f970*/  IMAD.MOV.U32 R12, RZ, RZ, 0x10 ;  /* 0x00000010ff0c7424 */ /* 0x000fe200078e00ff */
[----:B------:R-:W-:-:S05]  /*2f980*/  SEL R4, R14, RZ, P4 ;  /* 0x000000ff0e047207 */ /* 0x000fca0002000000 */
[----:B------:R-:W-:-:S04]  /*2f990*/  IMAD.IADD R4, R3, 0x1, R4 ;  /* 0x0000000103047824 */ /* 0x000fc800078e0204 */
[----:B------:R-:W-:-:S07]  /*2f9a0*/  IMAD.MOV.U32 R13, RZ, RZ, R4 ;  /* 0x000000ffff0d7224 */ /* 0x000fce00078e0004 */
[----:B------:R-:W-:Y:S05]  /*2f9b0*/  WARPSYNC.COLLECTIVE R15, `(.L_x_5464) ;  /* 0x000000000f087348 */ /* 0x000fea0003c00000 */
[----:B------:R0:W1:Y:S02]  /*2f9c0*/  SHFL.UP P6, R14, R13, R12, R11 ;  /* 0x0400000c0d0e7389 */ /* 0x00006400000c000b */
[----:B01----:R-:W-:Y:S01]  /*2f9d0*/  ENDCOLLECTIVE ;  /* 0x000000000000791b */ /* 0x003fe20003800000 */
.L_x_5464:
        /* <DEDUP_REMOVED lines=8> */
.L_x_5465:
[----:B------:R-:W-:Y:S05]  /*2fa60*/  BRA `(.L_x_5466) ;  /* 0xffffffa800b47947 */ /* 0x000fea000383ffff */
.L_x_5288:
[----:B------:R-:W-:Y:S01]  /*2fa70*/  BSSY B0, `(.L_x_5467) ;  /* 0x0000006000007945 */ /* 0x000fe20003800000 */
[----:B------:R-:W-:Y:S02]  /*2fa80*/  PLOP3.LUT P6, PT, P6, PT, PT, 0x8, 0x0 ;  /* 0x000000000000781c */ /* 0x000fe400037ce170 */
[----:B------:R-:W-:-:S11]  /*2fa90*/  MOV R15, 0xffffffff ;  /* 0xffffffff000f7802 */ /* 0x000fd60000000f00 */
[----:B01----:R-:W-:Y:S05]  /*2faa0*/  WARPSYNC.COLLECTIVE R15, `(.L_x_5468) ;  /* 0x000000000f087348 */ /* 0x003fea0003c00000 */
[----:B------:R-:W-:Y:S01]  /*2fab0*/  VOTE.ANY R14, PT, P6 ;  /* 0x00000000000e7806 */ /* 0x000fe200030e0100 */
[----:B01----:R-:W-:Y:S06]  /*2fac0*/  ENDCOLLECTIVE ;  /* 0x000000000000791b */ /* 0x003fec0003800000 */
.L_x_5468:
[----:B------:R-:W-:Y:S05]  /*2fad0*/  BSYNC B0 ;  /* 0x0000000000007941 */ /* 0x000fea0003800000 */
.L_x_5467:
        /* <DEDUP_REMOVED lines=9> */
.L_x_5469:
[----:B------:R-:W-:Y:S01]  /*2fb70*/  IMAD.MOV.U32 R5, RZ, RZ, R14 ;  /* 0x000000ffff057224 */ /* 0x000fe200078e000e */
[----:B------:R-:W-:Y:S06]  /*2fb80*/  BRA `(.L_x_5470) ;  /* 0xffffffa800a47947 */ /* 0x000fec000383ffff */
.L_x_5290:
[----:B------:R-:W-:Y:S01]  /*2fb90*/  BSSY B0, `(.L_x_5471) ;  /* 0x0000007000007945 */ /* 0x000fe20003800000 */
[----:B------:R-:W-:Y:S01]  /*2fba0*/  IMAD.MOV.U32 R13, RZ, RZ, R2 ;  /* 0x000000ffff0d7224 */ /* 0x000fe200078e0002 */
[----:B------:R-:W-:Y:S01]  /*2fbb0*/  MOV R11, 0x1f ;  /* 0x0000001f000b7802 */ /* 0x000fe20000000f00 */
[----:B------:R-:W-:-:S07]  /*2fbc0*/  IMAD.MOV.U32 R15, RZ, RZ, -0x1 ;  /* 0xffffffffff0f7424 */ /* 0x000fce00078e00ff */
[----:B0123--:R-:W-:Y:S05]  /*2fbd0*/  WARPSYNC.COLLECTIVE R15, `(.L_x_5472) ;  /* 0x000000000f087348 */ /* 0x00ffea0003c00000 */
[----:B------:R4:W0:Y:S02]  /*2fbe0*/  SHFL.IDX P6, R14, R13, R12, R11 ;  /* 0x0000000c0d0e7389 */ /* 0x00082400000c000b */
[----:B01234-:R-:W-:Y:S01]  /*2fbf0*/  ENDCOLLECTIVE ;  /* 0x000000000000791b */ /* 0x01ffe20003800000 */
.L_x_5472:
[----:B------:R-:W-:Y:S05]  /*2fc00*/  BSYNC B0 ;  /* 0x0000000000007941 */ /* 0x000fea0003800000 */
.L_x_5471:
[----:B------:R-:W-:Y:S05]  /*2fc10*/  BRA `(.L_x_5289) ;  /* 0xffffffa8009c7947 */ /* 0x000fea000383ffff */
.L_x_5294:
[----:B-1----:R1:W3:Y:S02]  /*2fc20*/  SYNCS.PHASECHK.TRANS64.TRYWAIT P0, [R5+URZ+0x30820], R0 ;  /* 0x03082000050075a7 */ /* 0x0022e4000800017f */
[----:B---3--:R-:W-:Y:S05]  /*2fc30*/  @!P0 NANOSLEEP.SYNCS 0x989680 ;  /* 0x009896800000895d */ /* 0x008fea0003900000 */
[----:B------:R-:W3:Y:S02]  /*2fc40*/  @!P0 SYNCS.PHASECHK.TRANS64 P0, [R5+URZ+0x30820], R0 ;  /* 0x03082000050085a7 */ /* 0x000ee4000800007f */
[----:B---3--:R-:W-:Y:S05]  /*2fc50*/  @!P0 BRA `(.L_x_5294) ;  /* 0xfffffffc00f08947 */ /* 0x008fea000383ffff */
[----:B------:R-:W-:Y:S05]  /*2fc60*/  BRA `(.L_x_5473) ;  /* 0xffffffb000147947 */ /* 0x000fea000383ffff */
.L_x_5295:
[----:B------:R-:W3:Y:S01]  /*2fc70*/  S2R R2, SR_TID.X ;  /* 0x0000000000027919 */ /* 0x000ee20000002100 */
[----:B------:R-:W-:Y:S01]  /*2fc80*/  BSSY B0, `(.L_x_5474) ;  /* 0x000000a000007945 */ /* 0x000fe20003800000 */
[----:B------:R-:W-:Y:S01]  /*2fc90*/  IMAD.MOV.U32 R12, RZ, RZ, RZ ;  /* 0x000000ffff0c7224 */ /* 0x000fe200078e00ff */
[----:B------:R-:W-:Y:S01]  /*2fca0*/  MOV R11, 0x1f ;  /* 0x0000001f000b7802 */ /* 0x000fe20000000f00 */
[----:B------:R-:W-:Y:S01]  /*2fcb0*/  IMAD.MOV.U32 R15, RZ, RZ, -0x1 ;  /* 0xffffffffff0f7424 */ /* 0x000fe200078e00ff */
[----:B---3--:R-:W-:-:S04]  /*2fcc0*/  SHF.R.U32.HI R2, RZ, 0x5, R2 ;  /* 0x00000005ff027819 */ /* 0x008fc80000011602 */
[----:B------:R-:W-:-:S05]  /*2fcd0*/  LOP3.LUT R2, R2, 0x3, RZ, 0xc0, !PT ;  /* 0x0000000302027812 */ /* 0x000fca00078ec0ff */
[----:B------:R-:W-:-:S07]  /*2fce0*/  IMAD.MOV.U32 R13, RZ, RZ, R2 ;  /* 0x000000ffff0d7224 */ /* 0x000fce00078e0002 */
[----:B012---:R-:W-:Y:S05]  /*2fcf0*/  WARPSYNC.COLLECTIVE R15, `(.L_x_5475) ;  /* 0x000000000f087348 */ /* 0x007fea0003c00000 */
[----:B------:R3:W4:Y:S02]  /*2fd00*/  SHFL.IDX P6, R14, R13, R12, R11 ;  /* 0x0000000c0d0e7389 */ /* 0x00072400000c000b */
[----:B01234-:R-:W-:Y:S01]  /*2fd10*/  ENDCOLLECTIVE ;  /* 0x000000000000791b */ /* 0x01ffe20003800000 */
.L_x_5475:
[----:B------:R-:W-:Y:S05]  /*2fd20*/  BSYNC B0 ;  /* 0x0000000000007941 */ /* 0x000fea0003800000 */
.L_x_5474:
[----:B------:R-:W-:Y:S05]  /*2fd30*/  BRA `(.L_x_5476) ;  /* 0xffffffac00fc7947 */ /* 0x000fea000383ffff */
.L_x_5296:
[----:B------:R-:W-:Y:S01]  /*2fd40*/  BSSY B0, `(.L_x_5477) ;  /* 0x0000006000007945 */ /* 0x000fe20003800000 */
[----:B------:R-:W-:-:S07]  /*2fd50*/  IMAD.MOV.U32 R15, RZ, RZ, -0x1 ;  /* 0xffffffffff0f7424 */ /* 0x000fce00078e00ff */
[----:B012---:R-:W-:Y:S05]  /*2fd60*/  WARPSYNC.COLLECTIVE R15, `(.L_x_5478) ;  /* 0x000000000f0c7348 */ /* 0x007fea0003c00000 */
[----:B------:R-:W-:Y:S02]  /*2fd70*/  ELECT P6, UR62, PT ;  /* 0x00000000003e782f */ /* 0x000fe400038c0000 */
[----:B------:R-:W-:Y:S01]  /*2fd80*/  MOV R14, UR62 ;  /* 0x0000003e000e7c02 */ /* 0x000fe20008000f00 */
[----:B012---:R-:W-:Y:S10]  /*2fd90*/  ENDCOLLECTIVE ;  /* 0x000000000000791b */ /* 0x007ff40003800000 */
.L_x_5478:
[----:B------:R-:W-:Y:S05]  /*2fda0*/  BSYNC B0 ;  /* 0x0000000000007941 */ /* 0x000fea0003800000 */
.L_x_5477:
[----:B------:R-:W-:Y:S05]  /*2fdb0*/  BRA `(.L_x_5479) ;  /* 0xffffffac00f07947 */ /* 0x000fea000383ffff */
.L_x_5298:
[----:B-1----:R1:W3:Y:S02]  /*2fdc0*/  SYNCS.PHASECHK.TRANS64.TRYWAIT P1, [R3+URZ+0x30840], R2 ;  /* 0x03084002030075a7 */ /* 0x0022e4000802017f */
[----:B---3--:R-:W-:Y:S05]  /*2fdd0*/  @!P1 NANOSLEEP.SYNCS 0x989680 ;  /* 0x009896800000995d */ /* 0x008fea0003900000 */
[----:B------:R-:W3:Y:S02]  /*2fde0*/  @!P1 SYNCS.PHASECHK.TRANS64 P1, [R3+URZ+0x30840], R2 ;  /* 0x03084002030095a7 */ /* 0x000ee4000802007f */
[----:B---3--:R-:W-:Y:S05]  /*2fdf0*/  @!P1 BRA `(.L_x_5298) ;  /* 0xfffffffc00f09947 */ /* 0x008fea000383ffff */
[----:B------:R-:W-:Y:S05]  /*2fe00*/  BRA `(.L_x_5480) ;  /* 0xffffffb000187947 */ /* 0x000fea000383ffff */
.L_x_5300:
[----:B---3--:R3:W4:Y:S02]  /*2fe10*/  SYNCS.PHASECHK.TRANS64.TRYWAIT P1, [R5+URZ+0x30840], R0 ;  /* 0x03084000050075a7 */ /* 0x008724000802017f */
[----:B----4-:R-:W-:Y:S05]  /*2fe20*/  @!P1 NANOSLEEP.SYNCS 0x989680 ;  /* 0x009896800000995d */ /* 0x010fea0003900000 */
[----:B------:R-:W4:Y:S02]  /*2fe30*/  @!P1 SYNCS.PHASECHK.TRANS64 P1, [R5+URZ+0x30840], R0 ;  /* 0x03084000050095a7 */ /* 0x000f24000802007f */
[----:B----4-:R-:W-:Y:S05]  /*2fe40*/  @!P1 BRA `(.L_x_5300) ;  /* 0xfffffffc00f09947 */ /* 0x010fea000383ffff */
[----:B------:R-:W-:Y:S05]  /*2fe50*/  BRA `(.L_x_5481) ;  /* 0xffffffb000247947 */ /* 0x000fea000383ffff */
.L_x_5302:
[----:B----4-:R4:W0:Y:S02]  /*2fe60*/  SYNCS.PHASECHK.TRANS64.TRYWAIT P1, [R3+URZ+0x30860], R2 ;  /* 0x03086002030075a7 */ /* 0x010824000802017f */
[----:B0-----:R-:W-:Y:S05]  /*2fe70*/  @!P1 NANOSLEEP.SYNCS 0x989680 ;  /* 0x009896800000995d */ /* 0x001fea0003900000 */
[----:B------:R-:W0:Y:S02]  /*2fe80*/  @!P1 SYNCS.PHASECHK.TRANS64 P1, [R3+URZ+0x30860], R2 ;  /* 0x03086002030095a7 */ /* 0x000e24000802007f */
[----:B0-----:R-:W-:Y:S05]  /*2fe90*/  @!P1 BRA `(.L_x_5302) ;  /* 0xfffffffc00f09947 */ /* 0x001fea000383ffff */
[----:B------:R-:W-:Y:S05]  /*2fea0*/  BRA `(.L_x_5482) ;  /* 0xffffffb000207947 */ /* 0x000fea000383ffff */
.L_x_5483:
        /* <DEDUP_REMOVED lines=13> */
.L_x_15852:


//--------------------- .text._ZN7cutlass13device_kernelIN5flash11enable_sm90INS1_16FlashAttnFwdSm90INS1_25CollectiveMainloopFwdSm90ILi2EN4cute5tupleIJNS5_1CILi1EEES8_S8_EEENS6_IJNS7_ILi128EEENS7_ILi96EEENS7_ILi192EEEEEELi192ENS_6half_tEfNS_4arch4Sm90ELb1ELb0ELb1ELb0ELb1ELb0ELb0ELb1ELb1ELb1ELb0ELb0EEENS1_21CollectiveEpilogueFwdINS6_IJSA_SC_SB_EEES9_SE_SG_Li256ELb0ELb1ELb0ELb0EEENS1_30DynamicPersistentTileSchedulerILi256ELi128ELb0ELb1ELb1EEEEEEEEEvNT_6ParamsE --------------------------
	.section	.text._ZN7cutlass13device_kernelIN5flash11enable_sm90INS1_16FlashAttnFwdSm90INS1_25CollectiveMainloopFwdSm90ILi2EN4cute5tupleIJNS5_1CILi1EEES8_S8_EEENS6_IJNS7_ILi128EEENS7_ILi96EEENS7_ILi192EEEEEELi192ENS_6half_tEfNS_4arch4Sm90ELb1ELb0ELb1ELb0ELb1ELb0ELb0ELb1ELb1ELb1ELb0ELb0EEENS1_21CollectiveEpilogueFwdINS6_IJSA_SC_SB_EEES9_SE_SG_Li256ELb0ELb1ELb0ELb0EEENS1_30DynamicPersistentTileSchedulerILi256ELi128ELb0ELb1ELb1EEEEEEEEEvNT_6ParamsE,"ax",@progbits
	.align	128
.text._ZN7cutlass13device_kernelIN5flash11enable_sm90INS1_16FlashAttnFwdSm90INS1_25CollectiveMainloopFwdSm90ILi2EN4cute5tupleIJNS5_1CILi1EEES8_S8_EEENS6_IJNS7_ILi128EEENS7_ILi96EEENS7_ILi192EEEEEELi192ENS_6half_tEfNS_4arch4Sm90ELb1ELb0ELb1ELb0ELb1ELb0ELb0ELb1ELb1ELb1ELb0ELb0EEENS1_21CollectiveEpilogueFwdINS6_IJSA_SC_SB_EEES9_SE_SG_Li256ELb0ELb1ELb0ELb0EEENS1_30DynamicPersistentTileSchedulerILi256ELi128ELb0ELb1ELb1EEEEEEEEEvNT_6ParamsE:
        .type           _ZN7cutlass13device_kernelIN5flash11enable_sm90INS1_16FlashAttnFwdSm90INS1_25CollectiveMainloopFwdSm90ILi2EN4cute5tupleIJNS5_1CILi1EEES8_S8_EEENS6_IJNS7_ILi128EEENS7_ILi96EEENS7_ILi192EEEEEELi192ENS_6half_tEfNS_4arch4Sm90ELb1ELb0ELb1ELb0ELb1ELb0ELb0ELb1ELb1ELb1ELb0ELb0EEENS1_21CollectiveEpilogueFwdINS6_IJSA_SC_SB_EEES9_SE_SG_Li256ELb0ELb1ELb0ELb0EEENS1_30DynamicPersistentTileSchedulerILi256ELi128ELb0ELb1ELb1EEEEEEEEEvNT_6ParamsE,@function
        .size           _ZN7cutlass13device_kernelIN5flash11enable_sm90INS1_16FlashAttnFwdSm90INS1_25CollectiveMainloopFwdSm90ILi2EN4cute5tupleIJNS5_1CILi1EEES8_S8_EEENS6_IJNS7_ILi128EEENS7_ILi96EEENS7_ILi192EEEEEELi192ENS_6half_tEfNS_4arch4Sm90ELb1ELb0ELb1ELb0ELb1ELb0ELb0ELb1ELb1ELb1ELb0ELb0EEENS1_21CollectiveEpilogueFwdINS6_IJSA_SC_SB_EEES9_SE_SG_Li256ELb0ELb1ELb0ELb0EEENS1_30DynamicPersistentTileSchedulerILi256ELi128ELb0ELb1ELb1EEEEEEEEEvNT_6ParamsE,(.L_x_15853 - _ZN7cutlass13device_kernelIN5flash11enable_sm90INS1_16FlashAttnFwdSm90INS1_25CollectiveMainloopFwdSm90ILi2EN4cute5tupleIJNS5_1CILi1EEES8_S8_EEENS6_IJNS7_ILi128EEENS7_ILi96EEENS7_ILi192EEEEEELi192ENS_6half_tEfNS_4arch4Sm90ELb1ELb0ELb1ELb0ELb1ELb0ELb0ELb1ELb1ELb1ELb0ELb0EEENS1_21CollectiveEpilogueFwdINS6_IJSA_SC_SB_EEES9_SE_SG_Li256ELb0ELb1ELb0ELb0EEENS1_30DynamicPersistentTileSchedulerILi256ELi128ELb0ELb1ELb1EEEEEEEEEvNT_6ParamsE)
        .other          _ZN7cutlass13device_kernelIN5flash11enable_sm90INS1_16FlashAttnFwdSm90INS1_25CollectiveMainloopFwdSm90ILi2EN4cute5tupleIJNS5_1CILi1EEES8_S8_EEENS6_IJNS7_ILi128EEENS7_ILi96EEENS7_ILi192EEEEEELi192ENS_6half_tEfNS_4arch4Sm90ELb1ELb0ELb1ELb0ELb1ELb0ELb0ELb1ELb1ELb1ELb0ELb0EEENS1_21CollectiveEpilogueFwdINS6_IJSA_SC_SB_EEES9_SE_SG_Li256ELb0ELb1ELb0ELb0EEENS1_30DynamicPersistentTileSchedulerILi256ELi128ELb0ELb1ELb1EEEEEEEEEvNT_6ParamsE,@"STO_CUDA_ENTRY STV_DEFAULT"
_ZN7cutlass13device_kernelIN5flash11enable_sm90INS1_16FlashAttnFwdSm90INS1_25CollectiveMainloopFwdSm90ILi2EN4cute5tupleIJNS5_1CILi1EEES8_S8_EEENS6_IJNS7_ILi128EEENS7_ILi96EEENS7_ILi192EEEEEELi192ENS_6half_tEfNS_4arch4Sm90ELb1ELb0ELb1ELb0ELb1ELb0ELb0ELb1ELb1ELb1ELb0ELb0EEENS1_21CollectiveEpilogueFwdINS6_IJSA_SC_SB_EEES9_SE_SG_Li256ELb0ELb1ELb0ELb0EEENS1_30DynamicPersistentTileSchedulerILi256ELi128ELb0ELb1ELb1EEEEEEEEEvNT_6ParamsE:
        /* <DEDUP_REMOVED lines=45> */
.L_x_5484:
        /* <DEDUP_REMOVED lines=22> */
.L_x_5485:
        /* <DEDUP_REMOVED lines=18> */
.L_x_5486:
        /* <DEDUP_REMOVED lines=22> */
.L_x_5487:
        /* <DEDUP_REMOVED lines=23> */
.L_x_5488:
        /* <DEDUP_REMOVED lines=10> */
.L_x_5490:
        /* <DEDUP_REMOVED lines=12> */
[----:B------:R-:W-:Y:S01]  /*0980*/  UMOV UR39, URZ ;  /* 0x0000003f00277c82 */ /* 0x000fe20008000000 */
[----:B0-----:R-:W0:Y:S02]  /*0990*/  S2R R2, SR_TID.X ;  /* 0x0000000000027919 */ /* 0x001e240000002100 */
[----:B0-----:R-:W-:Y:S01]  /*09a0*/  VIADD R202, R2, 0xffffff80 ;  /* 0xffffff8002ca7836 */ /* 0x001fe20000000000 */
[----:B--2---:R-:W-:-:S04]  /*09b0*/  R2UR UR5, R3 ;  /* 0x00000000030572ca */ /* 0x004fc800000e0000 */
[----:B------:R-:W-:-:S04]  /*09c0*/  SHF.R.S32.HI R3, RZ, 0x1f, R202 ;  /* 0x0000001fff037819 */ /* 0x000fc800000114ca */
[CC--:B------:R-:W-:Y:S02]  /*09d0*/  LEA.HI R0, R3.reuse, R202.reuse, RZ, 0x7 ;  /* 0x000000ca03007211 */ /* 0x0c0fe400078f38ff */
[CC--:B------:R-:W-:Y:S02]  /*09e0*/  LEA.HI R2, R3.reuse, R202.reuse, RZ, 0x4 ;  /* 0x000000ca03027211 */ /* 0x0c0fe400078f20ff */
[----:B------:R-:W-:Y:S02]  /*09f0*/  LOP3.LUT R5, R0, 0xffffff80, RZ, 0xc0, !PT ;  /* 0xffffff8000057812 */ /* 0x000fe400078ec0ff */
[----:B------:R-:W-:Y:S01]  /*0a00*/  SHF.R.S32.HI R7, RZ, 0x4, R2 ;  /* 0x00000004ff077819 */ /* 0x000fe20000011402 */
[----:B------:R-:W-:Y:S01]  /*0a10*/  ULOP3.LUT UR6, UR5, 0x1, URZ, 0xfc, !UPT ;  /* 0x0000000105067892 */ /* 0x000fe2000f8efc3f */
[----:B------:R-:W-:Y:S01]  /*0a20*/  LEA.HI R4, R3, R202, RZ, 0x5 ;  /* 0x000000ca03047211 */ /* 0x000fe200078f28ff */
[----:B------:R-:W-:Y:S01]  /*0a30*/  IMAD.IADD R194, R202, 0x1, -R5 ;  /* 0x00000001cac27824 */ /* 0x000fe200078e0a05 */
[C---:B------:R-:W-:Y:S01]  /*0a40*/  LOP3.LUT R5, R2.reuse, 0x3fffff0, RZ, 0xc0, !PT ;  /* 0x03fffff002057812 */ /* 0x040fe200078ec0ff */
[----:B------:R-:W-:Y:S01]  /*0a50*/  UMOV UR5, URZ ;  /* 0x0000003f00057c82 */ /* 0x000fe20008000000 */
[----:B------:R-:W-:Y:S01]  /*0a60*/  LEA.HI R2, R2, R7, RZ, 0x1 ;  /* 0x0000000702027211 */ /* 0x000fe200078f08ff */
[----:B------:R-:W-:Y:S01]  /*0a70*/  IMAD.U32 R198, RZ, RZ, UR6 ;  /* 0x00000006ffc67e24 */ /* 0x000fe2000f8e00ff */
[----:B------:R-:W-:Y:S01]  /*0a80*/  SHF.R.S32.HI R9, RZ, 0x1f, R194 ;  /* 0x0000001fff097819 */ /* 0x000fe200000114c2 */
[----:B------:R-:W-:Y:S01]  /*0a90*/  IMAD.IADD R5, R202, 0x1, -R5 ;  /* 0x00000001ca057824 */ /* 0x000fe200078e0a05 */
[----:B------:R-:W-:-:S02]  /*0aa0*/  LOP3.LUT R2, R2, 0x1ffffffe, RZ, 0xc0, !PT ;  /* 0x1ffffffe02027812 */ /* 0x000fc400078ec0ff */
[----:B------:R-:W-:Y:S02]  /*0ab0*/  LEA.HI R6, R9, R194, RZ, 0x2 ;  /* 0x000000c209067211 */ /* 0x000fe400078f10ff */
[-C--:B------:R-:W-:Y:S01]  /*0ac0*/  LEA.HI R10, R3, R202.reuse, RZ, 0x2 ;  /* 0x000000ca030a7211 */ /* 0x080fe200078f10ff */
[----:B------:R-:W-:Y:S01]  /*0ad0*/  IMAD.IADD R2, R7, 0x1, -R2 ;  /* 0x0000000107027824 */ /* 0x000fe200078e0a02 */
[--C-:B------:R-:W-:Y:S02]  /*0ae0*/  SHF.R.S32.HI R8, RZ, 0x2, R6.reuse ;  /* 0x00000002ff087819 */ /* 0x100fe40000011406 */
[----:B------:R-:W-:Y:S02]  /*0af0*/  SHF.R.S32.HI R11, RZ, 0x1f, R6 ;  /* 0x0000001fff0b7819 */ /* 0x000fe40000011406 */
[----:B------:R-:W-:Y:S02]  /*0b00*/  SHF.L.U32 R4, R4, 0x5, RZ ;  /* 0x0000000504047819 */ /* 0x000fe400000006ff */
[----:B------:R-:W-:-:S02]  /*0b10*/  LEA.HI R3, R3, R202, RZ, 0x3 ;  /* 0x000000ca03037211 */ /* 0x000fc400078f18ff */
[----:B------:R-:W-:Y:S02]  /*0b20*/  LEA.HI R11, R11, R8, RZ, 0x3 ;  /* 0x000000080b0b7211 */ /* 0x000fe400078f18ff */
[----:B------:R-:W-:Y:S02]  /*0b30*/  LOP3.LUT R7, R10, 0xfffffffc, RZ, 0xc0, !PT ;  /* 0xfffffffc0a077812 */ /* 0x000fe400078ec0ff */
[----:B------:R-:W-:Y:S02]  /*0b40*/  SHF.R.S32.HI R195, RZ, 0x7, R0 ;  /* 0x00000007ffc37819 */ /* 0x000fe40000011400 */
[----:B------:R-:W-:Y:S02]  /*0b50*/  LOP3.LUT R4, R4, 0xfffffc00, RZ, 0xc0, !PT ;  /* 0xfffffc0004047812 */ /* 0x000fe400078ec0ff */
[----:B------:R-:W-:Y:S02]  /*0b60*/  LOP3.LUT R23, R3, 0xfffffff8, RZ, 0xc0, !PT ;  /* 0xfffffff803177812 */ /* 0x000fe400078ec0ff */
[----:B------:R-:W-:Y:S01]  /*0b70*/  LOP3.LUT R11, R11, 0xfffffff8, RZ, 0xc0, !PT ;  /* 0xfffffff80b0b7812 */ /* 0x000fe200078ec0ff */
[----:B------:R-:W-:Y:S01]  /*0b80*/  IMAD R5, R5, 0x40, R4 ;  /* 0x0000004005057824 */ /* 0x000fe200078e0204 */
[----:B------:R-:W-:Y:S01]  /*0b90*/  LEA.HI R9, R9, R194, RZ, 0x5 ;  /* 0x000000c209097211 */ /* 0x000fe200078f28ff */
[C---:B------:R-:W-:Y:S01]  /*0ba0*/  IMAD.IADD R23, R202.reuse, 0x1, -R23 ;  /* 0x00000001ca177824 */ /* 0x040fe200078e0a17 */
[----:B------:R-:W-:Y:S01]  /*0bb0*/  IADD3 R7, R202, -R7, RZ ;  /* 0x80000007ca077210 */ /* 0x000fe20007ffe0ff */
[----:B------:R-:W-:Y:S01]  /*0bc0*/  IMAD.IADD R8, R8, 0x1, -R11 ;  /* 0x0000000108087824 */ /* 0x000fe200078e0a0b */
[----:B------:R-:W-:Y:S01]  /*0bd0*/  LEA.HI R0, R0, R195, RZ, 0x1 ;  /* 0x000000c300007211 */ /* 0x000fe200078f08ff */
[----:B------:R-:W-:Y:S01]  /*0be0*/  IMAD.SHL.U32 R16, R23, 0x8, RZ ;  /* 0x0000000817107824 */ /* 0x000fe200078e00ff */
[----:B------:R-:W-:Y:S01]  /*0bf0*/  SHF.R.S32.HI R9, RZ, 0x5, R9 ;  /* 0x00000005ff097819 */ /* 0x000fe20000011409 */
[----:B------:R-:W-:Y:S01]  /*0c00*/  IMAD R197, R2, 0x8, R5 ;  /* 0x0000000802c57824 */ /* 0x000fe200078e0205 */
[----:B------:R-:W-:Y:S01]  /*0c10*/  LEA.HI R4, R7, R7, RZ, 0x1 ;  /* 0x0000000707047211 */ /* 0x000fe200078f08ff */
[----:B------:R-:W-:Y:S01]  /*0c20*/  VIADD R19, R16, 0x40 ;  /* 0x0000004010137836 */ /* 0x000fe20000000000 */
[----:B------:R-:W-:Y:S01]  /*0c30*/  LOP3.LUT R0, R0, 0x3fffffe, RZ, 0xc0, !PT ;  /* 0x03fffffe00007812 */ /* 0x000fe200078ec0ff */
[----:B------:R-:W-:Y:S01]  /*0c40*/  IMAD R9, R9, 0x10, R8 ;  /* 0x0000001009097824 */ /* 0x000fe200078e0208 */
[----:B------:R-:W-:Y:S01]  /*0c50*/  LOP3.LUT R4, R4, 0x1ffffffe, RZ, 0xc0, !PT ;  /* 0x1ffffffe04047812 */ /* 0x000fe200078ec0ff */
[----:B------:R-:W-:Y:S01]  /*0c60*/  VIADD R22, R16, 0x80 ;  /* 0x0000008010167836 */ /* 0x000fe20000000000 */
[----:B------:R-:W-:Y:S01]  /*0c70*/  LOP3.LUT R17, R6, 0x7ffffffc, RZ, 0xc0, !PT ;  /* 0x7ffffffc06117812 */ /* 0x000fe200078ec0ff */
[----:B------:R-:W-:Y:S01]  /*0c80*/  IMAD.IADD R0, R195, 0x1, -R0 ;  /* 0x00000001c3007824 */ /* 0x000fe200078e0a00 */
[----:B------:R-:W-:-:S02]  /*0c90*/  IADD3 R7, R7, -R4, RZ ;  /* 0x8000000407077210 */ /* 0x000fc40007ffe0ff */
[----:B------:R-:W-:Y:S01]  /*0ca0*/  SHF.R.S32.HI R192, RZ, 0x3, R3 ;  /* 0x00000003ffc07819 */ /* 0x000fe20000011403 */
[----:B------:R-:W-:Y:S01]  /*0cb0*/  IMAD R196, R0, 0x40, R9 ;  /* 0x0000004000c47824 */ /* 0x000fe200078e0209 */
[----:B------:R-:W-:Y:S01]  /*0cc0*/  MOV R193, UR5 ;  /* 0x0000000500c17c02 */ /* 0x000fe20008000f00 */
[----:B------:R-:W-:Y:S01]  /*0cd0*/  IMAD.IADD R17, R194, 0x1, -R17 ;  /* 0x00000001c2117824 */ /* 0x000fe200078e0a11 */
[----:B------:R-:W-:Y:S01]  /*0ce0*/  SHF.R.S32.HI R201, RZ, 0x1f, R16 ;  /* 0x0000001fffc97819 */ /* 0x000fe20000011410 */
[----:B------:R-:W-:Y:S01]  /*0cf0*/  IMAD R18, R7, 0x8, R196 ;  /* 0x0000000807127824 */ /* 0x000fe200078e02c4 */
[----:B------:R-:W-:Y:S02]  /*0d00*/  SHF.R.S32.HI R200, RZ, 0x1f, R19 ;  /* 0x0000001fffc87819 */ /* 0x000fe40000011413 */
[----:B------:R-:W-:-:S07]  /*0d10*/  SHF.R.S32.HI R199, RZ, 0x1f, R22 ;  /* 0x0000001fffc77819 */ /* 0x000fce0000011416 */
.L_x_5547:
        /* <DEDUP_REMOVED lines=21> */
.L_x_5491:
[----:B------:R-:W-:Y:S01]  /*0e70*/  ULDC UR8, c[0x0][0xc54] ;  /* 0x0003150000087ab9 */ /* 0x000fe20000000800 */
[----:B------:R-:W-:Y:S01]  /*0e80*/  UMOV UR4, UR9 ;  /* 0x0000000900047c82 */ /* 0x000fe20008000000 */
[----:B------:R-:W-:-:S11]  /*0e90*/  UISETP.NE.AND UP0, UPT, UR8, 0x1, UPT ;  /* 0x000000010800788c */ /* 0x000fd6000bf05270 */
[----:B------:R-:W-:Y:S02]  /*0ea0*/  @UP0 ULDC.64 UR10, c[0x0][0xc58] ;  /* 0x00031600000a0ab9 */ /* 0x000fe40000000a00 */
[----:B------:R-:W-:-:S04]  /*0eb0*/  UIMAD.WIDE.U32 UR6, UR9, UR10, URZ ;  /* 0x0000000a090672a5 */ /* 0x000fc8000f8e003f */
[----:B------:R-:W-:-:S04]  /*0ec0*/  @UP0 USHF.R.U32.HI UR4, URZ, UR11, UR7 ;  /* 0x0000000b3f040299 */ /* 0x000fc80008011607 */
[----:B------:R-:W-:-:S12]  /*0ed0*/  UIMAD UR6, UR4, UR8, URZ ;  /* 0x00000008040672a4 */ /* 0x000fd8000f8e023f */
.L_x_5492:
[----:B------:R-:W-:Y:S01]  /*0ee0*/  ULOP3.LUT UR4, URZ, UR4, URZ, 0x33, !UPT ;  /* 0x000000043f047292 */ /* 0x000fe2000f8e333f */
[----:B------:R-:W-:Y:S01]  /*0ef0*/  PLOP3.LUT P0, PT, PT, PT, PT, 0x80, 0x0 ;  /* 0x000000000000781c */ /* 0x000fe20003f0f070 */
[----:B------:R-:W-:Y:S01]  /*0f00*/  UIADD3 UR10, UR9, -UR6, URZ ;  /* 0x80000006090a7290 */ /* 0x000fe2000fffe03f */
[----:B------:R-:W-:Y:S01]  /*0f10*/  CS2R R2, SRZ ;  /* 0x0000000000027805 */ /* 0x000fe2000001ff00 */
[----:B------:R-:W-:Y:S01]  /*0f20*/  ULDC UR7, c[0x0][0x448] ;  /* 0x0001120000077ab9 */ /* 0x000fe20000000800 */
[----:B------:R-:W-:Y:S01]  /*0f30*/  ULDC UR6, c[0x0][0xc3c] ;  /* 0x00030f0000067ab9 */ /* 0x000fe20000000800 */
[----:B------:R-:W-:Y:S01]  /*0f40*/  UISETP.NE.AND UP2, UPT, UR7, 0x1, UPT ;  /* 0x000000010700788c */ /* 0x000fe2000bf45270 */
[----:B------:R-:W-:Y:S01]  /*0f50*/  IMAD.MOV.U32 R0, RZ, RZ, RZ ;  /* 0x000000ffff007224 */ /* 0x000fe200078e00ff */
[----:B------:R-:W-:Y:S01]  /*0f60*/  UIADD3 UR4, UR4, UR6, URZ ;  /* 0x0000000604047290 */ /* 0x000fe2000fffe03f */
[----:B------:R-:W-:Y:S01]  /*0f70*/  CS2R R118, SRZ ;  /* 0x0000000000767805 */ /* 0x000fe2000001ff00 */
[----:B------:R-:W-:Y:S01]  /*0f80*/  ULDC.64 UR12, c[0x0][0x418] ;  /* 0x00010600000c7ab9 */ /* 0x000fe20000000a00 */
[----:B------:R-:W-:Y:S01]  /*0f90*/  ULDC UR42, c[0x0][0x424] ;  /* 0x00010900002a7ab9 */ /* 0x000fe20000000800 */
[----:B------:R-:W-:Y:S01]  /*0fa0*/  UISETP.NE.U32.AND UP0, UPT, UR12, URZ, UPT ;  /* 0x0000003f0c00728c */ /* 0x000fe2000bf05070 */
[----:B------:R-:W-:Y:S01]  /*0fb0*/  CS2R R116, SRZ ;  /* 0x0000000000747805 */ /* 0x000fe2000001ff00 */
[----:B------:R-:W-:Y:S01]  /*0fc0*/  USHF.L.U32 UR41, UR4, 0x7, URZ ;  /* 0x0000000704297899 */ /* 0x000fe2000800063f */
[----:B------:R-:W-:Y:S01]  /*0fd0*/  CS2R R114, SRZ ;  /* 0x0000000000727805 */ /* 0x000fe2000001ff00 */
[----:B------:R-:W-:Y:S01]  /*0fe0*/  UISETP.NE.AND.EX UP0, UPT, UR13, URZ, UPT, UP0 ;  /* 0x0000003f0d00728c */ /* 0x000fe2000bf05300 */
[----:B------:R-:W-:Y:S01]  /*0ff0*/  CS2R R112, SRZ ;  /* 0x0000000000707805 */ /* 0x000fe2000001ff00 */
[----:B------:R-:W-:Y:S01]  /*1000*/  UIADD3 UR4, UR41, 0x7f, URZ ;  /* 0x0000007f29047890 */ /* 0x000fe2000fffe03f */
[----:B------:R-:W-:Y:S01]  /*1010*/  MOV R102, RZ ;  /* 0x000000ff00667202 */ /* 0x000fe20000000f00 */
        /* <DEDUP_REMOVED lines=13> */
[----:B------:R-:W-:Y:S01]  /*10f0*/  CS2R R124, SRZ ;  /* 0x00000000007c7805 */ /* 0x000fe2000001ff00 */
        /* <DEDUP_REMOVED lines=15> */
[----:B------:R-:W-:Y:S01]  /*11f0*/  ULEA.HI.SX32 UR7, UR7, UR4, 0x1c ;  /* 0x0000000407077291 */ /* 0x000fe2000f8fe23f */
[----:B------:R-:W-:Y:S01]  /*1200*/  CS2R R132, SRZ ;  /* 0x0000000000847805 */ /* 0x000fe2000001ff00 */
[----:B------:R-:W-:Y:S01]  /*1210*/  ULEA.HI.SX32 UR9, UR9, UR5, 0x1c ;  /* 0x0000000509097291 */ /* 0x000fe2000f8fe23f */
[----:B------:R-:W-:Y:S01]  /*1220*/  CS2R R120, SRZ ;  /* 0x0000000000787805 */ /* 0x000fe2000001ff00 */
[----:B------:R-:W-:Y:S01]  /*1230*/  ULDC UR61, c[0x0][0xc48] ;  /* 0x00031200003d7ab9 */ /* 0x000fe20000000800 */
[----:B------:R-:W-:Y:S01]  /*1240*/  UMOV UR60, UR11 ;  /* 0x0000000b003c7c82 */ /* 0x000fe20008000000 */
[----:B------:R-:W-:Y:S01]  /*1250*/  UISETP.LT.AND UP0, UPT, UR7, UR9, UPT ;  /* 0x000000090700728c */ /* 0x000fe2000bf01270 */
[----:B------:R-:W-:Y:S01]  /*1260*/  CS2R R84, SRZ ;  /* 0x0000000000547805 */ /* 0x000fe2000001ff00 */
[----:B------:R-:W-:Y:S01]  /*1270*/  UISETP.NE.AND UP1, UPT, UR61, 0x1, UPT ;  /* 0x000000013d00788c */ /* 0x000fe2000bf25270 */
[----:B------:R-:W-:Y:S01]  /*1280*/  CS2R R130, SRZ ;  /* 0x0000000000827805 */ /* 0x000fe2000001ff00 */
[----:B------:R-:W-:Y:S01]  /*1290*/  USEL UR14, UR7, UR9, UP0 ;  /* 0x00000009070e7287 */ /* 0x000fe20008000000 */
[----:B------:R-:W-:Y:S01]  /*12a0*/  CS2R R122, SRZ ;  /* 0x00000000007a7805 */ /* 0x000fe2000001ff00 */
[----:B------:R-:W-:Y:S01]  /*12b0*/  UP2UR UR43, UPR, URZ, 0x4 ;  /* 0x000000043f2b7883 */ /* 0x000fe20008000000 */
[----:B------:R-:W-:Y:S01]  /*12c0*/  CS2R R80, SRZ ;  /* 0x0000000000507805 */ /* 0x000fe2000001ff00 */
[----:B------:R-:W-:Y:S01]  /*12d0*/  UISETP.GE.AND UP0, UPT, UR14, 0x1, UPT ;  /* 0x000000010e00788c */ /* 0x000fe2000bf06270 */
[----:B------:R-:W-:Y:S01]  /*12e0*/  CS2R R128, SRZ ;  /* 0x0000000000807805 */ /* 0x000fe2000001ff00 */
[----:B------:R-:W-:Y:S01]  /*12f0*/  IMAD.U32 R74, RZ, RZ, UR14 ;  /* 0x0000000eff4a7e24 */ /* 0x000fe2000f8e00ff */
[----:B------:R-:W-:-:S02]  /*1300*/  CS2R R76, SRZ ;  /* 0x00000000004c7805 */ /* 0x000fc4000001ff00 */
[----:B------:R-:W-:Y:S01]  /*1310*/  CS2R R72, SRZ ;  /* 0x0000000000487805 */ /* 0x000fe2000001ff00 */
[----:B------:R-:W-:Y:S01]  /*1320*/  @UP1 ULDC UR10, c[0x0][0xc4c] ;  /* 0x00031300000a1ab9 */ /* 0x000fe20000000800 */
[----:B------:R-:W-:Y:S01]  /*1330*/  PLOP3.LUT P1, PT, PT, PT, UP0, 0x80, 0x0 ;  /* 0x000000000000781c */ /* 0x000fe20003f2f008 */
[----:B------:R-:W-:Y:S01]  /*1340*/  UIMAD.WIDE.U32 UR4, UR11, UR10, URZ ;  /* 0x0000000a0b0472a5 */ /* 0x000fe2000f8e003f */
[----:B------:R-:W-:Y:S01]  /*1350*/  CS2R R134, SRZ ;  /* 0x0000000000867805 */ /* 0x000fe2000001ff00 */
[----:B------:R-:W-:Y:S01]  /*1360*/  @UP1 ULDC UR6, c[0x0][0xc50] ;  /* 0x0003140000061ab9 */ /* 0x000fe20000000800 */
[----:B------:R-:W-:Y:S01]  /*1370*/  CS2R R68, SRZ ;  /* 0x0000000000447805 */ /* 0x000fe2000001ff00 */
[----:B------:R-:W-:Y:S01]  /*1380*/  @UP1 USHF.R.U32.HI UR60, URZ, UR6, UR5 ;  /* 0x000000063f3c1299 */ /* 0x000fe20008011605 */
[----:B------:R-:W-:Y:S02]  /*1390*/  CS2R R144, SRZ ;  /* 0x0000000000907805 */ /* 0x000fe4000001ff00 */
[----:B------:R-:W-:-:S02]  /*13a0*/  CS2R R64, SRZ ;  /* 0x0000000000407805 */ /* 0x000fc4000001ff00 */
[----:B------:R-:W-:Y:S01]  /*13b0*/  CS2R R142, SRZ ;  /* 0x00000000008e7805 */ /* 0x000fe2000001ff00 */
[----:B------:R-:W-:Y:S01]  /*13c0*/  UIADD3 UR4, -UR60, URZ, URZ ;  /* 0x0000003f3c047290 */ /* 0x000fe2000fffe13f */
[----:B------:R-:W-:Y:S02]  /*13d0*/  CS2R R136, SRZ ;  /* 0x0000000000887805 */ /* 0x000fe4000001ff00 */
[----:B------:R-:W-:Y:S02]  /*13e0*/  CS2R R60, SRZ ;  /* 0x00000000003c7805 */ /* 0x000fe4000001ff00 */
[----:B------:R-:W-:Y:S01]  /*13f0*/  CS2R R146, SRZ ;  /* 0x0000000000927805 */ /* 0x000fe2000001ff00 */
[----:B------:R-:W-:Y:S01]  /*1400*/  UIMAD UR61, UR61, UR4, UR11 ;  /* 0x000000043d3d72a4 */ /* 0x000fe2000f8e020b */
[----:B------:R-:W-:Y:S01]  /*1410*/  IMAD.MOV.U32 R57, RZ, RZ, RZ ;  /* 0x000000ffff397224 */ /* 0x000fe200078e00ff */
        /* <DEDUP_REMOVED lines=11> */
[----:B------:R-:W-:Y:S01]  /*14d0*/  MOV R156, RZ ;  /* 0x000000ff009c7202 */ /* 0x000fe20000000f00 */
        /* <DEDUP_REMOVED lines=36> */
.L_x_5494:
        /* <DEDUP_REMOVED lines=11> */
.L_x_5611:
[----:B------:R-:W-:Y:S05]  /*17d0*/  @!P0 BRA `(.L_x_5496) ;  /* 0x0000000000048947 */ /* 0x000fea0003800000 */
[----:B------:R-:W-:Y:S01]  /*17e0*/  BPT.TRAP 0x1 ;  /* 0x000000040000795c */ /* 0x000fe20000300000 */
.L_x_5496:
[----:B0-----:R-:W-:Y:S01]  /*17f0*/  IMAD.U32 R0, RZ, RZ, UR39 ;  /* 0x00000027ff007e24 */ /* 0x001fe2000f8e00ff */
[----:B------:R-:W-:-:S04]  /*1800*/  MOV R3, UR38 ;  /* 0x0000002600037c02 */ /* 0x000fc80008000f00 */
[----:B------:R-:W-:Y:S02]  /*1810*/  LEA R0, R0, UR40, 0x3 ;  /* 0x0000002800007c11 */ /* 0x000fe4000f8e18ff */
[----:B------:R-:W-:-:S04]  /*1820*/  SHF.L.U32 R3, R3, 0x1f, RZ ;  /* 0x0000001f03037819 */ /* 0x000fc800000006ff */
[----:B------:R0:W1:Y:S01]  /*1830*/  SYNCS.PHASECHK.TRANS64.TRYWAIT P1, [R0+URZ+0x30830], R3 ;  /* 0x03083003000075a7 */ /* 0x000062000802017f */
[----:B------:R-:W-:Y:S05]  /*1840*/  @!P0 BRA `(.L_x_5497) ;  /* 0x0000000000048947 */ /* 0x000fea0003800000 */
[----:B------:R-:W-:Y:S01]  /*1850*/  BPT.TRAP 0x1 ;  /* 0x000000040000795c */ /* 0x000fe20000300000 */
.L_x_5497:
[----:B-1----:R-:W-:Y:S05]  /*1860*/  @P1 BRA `(.L_x_5498) ;  /* 0x0000000000081947 */ /* 0x002fea0003800000 */
[----:B------:R-:W1:Y:S02]  /*1870*/  SYNCS.PHASECHK.TRANS64.TRYWAIT P1, [R0+URZ+0x30830], R3 ;  /* 0x03083003000075a7 */ /* 0x000e64000802017f */
[----:B-1----:R-:W-:Y:S05]  /*1880*/  @!P1 BRA `(.L_x_5499) ;  /* 0x000000f000009947 */ /* 0x002fea0003800000 */
.L_x_5498:
        /* <DEDUP_REMOVED lines=103> */
.L_x_5500:
[----:B------:R-:W-:Y:S01]  /*1f00*/  UISETP.NE.AND UP0, UPT, UR43, URZ, UPT ;  /* 0x0000003f2b00728c */ /* 0x000fe2000bf05270 */
[----:B------:R-:W-:Y:S01]  /*1f10*/  VIADD R11, R18, UR41 ;  /* 0x00000029120b7c36 */ /* 0x000fe20008000000 */
[----:B------:R-:W-:Y:S01]  /*1f20*/  R2UR UR7, R74 ;  /* 0x000000004a0772ca */ /* 0x000fe200000e0000 */
[----:B------:R-:W-:Y:S01]  /*1f30*/  ULDC UR8, c[0x0][0x2f0] ;  /* 0x0000bc0000087ab9 */ /* 0x000fe20000000800 */
[----:B------:R-:W-:Y:S01]  /*1f40*/  ULDC UR6, c[0x0][0x9d8] ;  /* 0x0002760000067ab9 */ /* 0x000fe20000000800 */
[----:B------:R-:W-:Y:S01]  /*1f50*/  IMAD.U32 R13, RZ, RZ, UR8 ;  /* 0x00000008ff0d7e24 */ /* 0x000fe2000f8e00ff */
[----:B------:R-:W-:Y:S01]  /*1f60*/  PLOP3.LUT P1, PT, PT, PT, UP0, 0x80, 0x0 ;  /* 0x000000000000781c */ /* 0x000fe20003f2f008 */
[----:B------:R-:W-:Y:S01]  /*1f70*/  FMUL.FTZ R26, R26, UR6 ;  /* 0x000000061a1a7c20 */ /* 0x000fe20008410000 */
[----:B------:R-:W-:Y:S01]  /*1f80*/  PLOP3.LUT P2, PT, PT, PT, UP0, 0x80, 0x0 ;  /* 0x000000000000781c */ /* 0x000fe20003f4f008 */
[----:B------:R-:W-:Y:S01]  /*1f90*/  FMUL.FTZ R27, R27, UR6 ;  /* 0x000000061b1b7c20 */ /* 0x000fe20008410000 */
[----:B------:R-:W-:Y:S01]  /*1fa0*/  FMUL.FTZ R30, R30, UR6 ;  /* 0x000000061e1e7c20 */ /* 0x000fe20008410000 */
[----:B------:R-:W-:Y:S01]  /*1fb0*/  @UP0 ULDC UR4, c[0x0][0x44c] ;  /* 0x0001130000040ab9 */ /* 0x000fe20000000800 */
[----:B------:R-:W-:Y:S01]  /*1fc0*/  FMUL.FTZ R31, R31, UR6 ;  /* 0x000000061f1f7c20 */ /* 0x000fe20008410000 */
[----:B------:R-:W2:Y:S01]  /*1fd0*/  MUFU.TANH R26, R26 ;  /* 0x0000001a001a7308 */ /* 0x000ea20000002400 */
[----:B------:R-:W-:Y:S01]  /*1fe0*/  ULDC UR9, c[0x0][0x288] ;  /* 0x0000a20000097ab9 */ /* 0x000fe20000000800 */
        /* <DEDUP_REMOVED lines=10> */
[----:B------:R-:W-:Y:S01]  /*2090*/  UIMAD UR4, UR7, -0x60, URZ ;  /* 0xffffffa0070478a4 */ /* 0x000fe2000f8e023f */
[----:B------:R-:W-:Y:S01]  /*20a0*/  FMUL.FTZ R42, R42, UR6 ;  /* 0x000000062a2a7c20 */ /* 0x000fe20008410000 */
[----:B01----:R-:W-:Y:S01]  /*20b0*/  FMUL.FTZ R3, R24, UR6 ;  /* 0x0000000618037c20 */ /* 0x003fe20008410000 */
[----:B------:R-:W-:Y:S01]  /*20c0*/  FMUL.FTZ R43, R43, UR6 ;  /* 0x000000062b2b7c20 */ /* 0x000fe20008410000 */
[----:B------:R-:W0:Y:S01]  /*20d0*/  SHFL.IDX PT, R14, R11, 0x1, 0x1c1f ;  /* 0x003c1f000b0e7f89 */ /* 0x000e2200000e0000 */
[----:B------:R-:W-:Y:S01]  /*20e0*/  UIADD3 UR5, UR4, 0x61, URZ ;  /* 0x0000006104057890 */ /* 0x000fe2000fffe03f */
[----:B------:R-:W1:Y:S01]  /*20f0*/  MUFU.TANH R30, R30 ;  /* 0x0000001e001e7308 */ /* 0x000e620000002400 */
        /* <DEDUP_REMOVED lines=8> */
[----:B------:R-:W-:-:S02]  /*2180*/  IMAD R2, R17, -0x2, R2 ;  /* 0xfffffffe11027824 */ /* 0x000fc400078e0202 */
[----:B------:R-:W-:Y:S01]  /*2190*/  FMUL.FTZ R50, R50, UR6 ;  /* 0x0000000632327c20 */ /* 0x000fe20008410000 */
[----:B------:R-:W-:Y:S01]  /*21a0*/  FMUL.FTZ R41, R41, UR6 ;  /* 0x0000000629297c20 */ /* 0x000fe20008410000 */
[----:B------:R-:W-:Y:S01]  /*21b0*/  MOV R12, UR4 ;  /* 0x00000004000c7c02 */ /* 0x000fe20008000f00 */
[----:B------:R-:W-:Y:S02]  /*21c0*/  IMAD R13, R13, UR42, R2 ;  /* 0x0000002a0d0d7c24 */ /* 0x000fe4000f8e0202 */
[----:B------:R-:W-:Y:S01]  /*21d0*/  FMUL.FTZ R51, R51, UR6 ;  /* 0x0000000633337c20 */ /* 0x000fe20008410000 */
[----:B------:R-:W-:Y:S01]  /*21e0*/  FMUL.FTZ R54, R54, UR6 ;  /* 0x0000000636367c20 */ /* 0x000fe20008410000 */
[----:B------:R-:W4:Y:S01]  /*21f0*/  MUFU.TANH R34, R34 ;  /* 0x0000002200227308 */ /* 0x000f220000002400 */
[----:B------:R-:W-:Y:S02]  /*2200*/  IMAD R12, R17, -0x2, R12 ;  /* 0xfffffffe110c7824 */ /* 0x000fe400078e020c */
[----:B------:R-:W-:Y:S01]  /*2210*/  FMUL.FTZ R55, R55, UR6 ;  /* 0x0000000637377c20 */ /* 0x000fe20008410000 */
[----:B------:R-:W-:Y:S01]  /*2220*/  FMUL.FTZ R58, R58, UR6 ;  /* 0x000000063a3a7c20 */ /* 0x000fe20008410000 */
[----:B------:R-:W-:Y:S01]  /*2230*/  FMUL.FTZ R59, R59, UR6 ;  /* 0x000000063b3b7c20 */ /* 0x000fe20008410000 */
[----:B------:R-:W-:Y:S01]  /*2240*/  FMUL.FTZ R62, R62, UR6 ;  /* 0x000000063e3e7c20 */ /* 0x000fe20008410000 */
[----:B0-----:R-:W-:Y:S01]  /*2250*/  IADD3 R15, R14, -UR9, R13 ;  /* 0x800000090e0f7c10 */ /* 0x001fe2000fffe00d */
[----:B------:R-:W-:Y:S01]  /*2260*/  FMUL.FTZ R63, R63, UR6 ;  /* 0x000000063f3f7c20 */ /* 0x000fe20008410000 */
[----:B------:R3:W-:Y:S01]  /*2270*/  MUFU.TANH R20, R29 ;  /* 0x0000001d00147308 */ /* 0x0007e20000002400 */
[----:B------:R-:W-:Y:S01]  /*2280*/  FMUL.FTZ R66, R66, UR6 ;  /* 0x0000000642427c20 */ /* 0x000fe20008410000 */
[----:B------:R-:W-:Y:S01]  /*2290*/  VIMNMX R15, R12, R15, PT ;  /* 0x0000000f0c0f7248 */ /* 0x000fe20003fe0100 */
[----:B------:R-:W-:Y:S01]  /*22a0*/  FMUL.FTZ R67, R67, UR6 ;  /* 0x0000000643437c20 */ /* 0x000fe20008410000 */
[----:B------:R-:W-:Y:S01]  /*22b0*/  FMUL.FTZ R70, R70, UR6 ;  /* 0x0000000646467c20 */ /* 0x000fe20008410000 */
[----:B------:R-:W-:Y:S01]  /*22c0*/  FMUL.FTZ R71, R71, UR6 ;  /* 0x0000000647477c20 */ /* 0x000fe20008410000 */
[C---:B------:R-:W-:Y:S01]  /*22d0*/  ISETP.GT.AND P1, PT, R15.reuse, RZ, PT ;  /* 0x000000ff0f00720c */ /* 0x040fe20003f24270 */
[----:B------:R-:W0:Y:S01]  /*22e0*/  SHFL.IDX PT, R11, R11, RZ, 0x1c1f ;  /* 0x001c1fff0b0b7589 */ /* 0x000e2200000e0000 */
[C---:B------:R-:W-:Y:S01]  /*22f0*/  ISETP.GT.AND P2, PT, R15.reuse, 0x1, PT ;  /* 0x000000010f00780c */ /* 0x040fe20003f44270 */
[----:B------:R-:W-:Y:S01]  /*2300*/  MUFU.TANH R35, R35 ;  /* 0x0000002300237308 */ /* 0x000fe20000002400 */
[----:B------:R-:W-:Y:S01]  /*2310*/  ISETP.GT.AND P3, PT, R15, 0x8, PT ;  /* 0x000000080f00780c */ /* 0x000fe20003f64270 */
[----:B------:R-:W-:Y:S01]  /*2320*/  FMUL.FTZ R10, R25, UR6 ;  /* 0x00000006190a7c20 */ /* 0x000fe20008410000 */
[----:B--2---:R-:W-:Y:S01]  /*2330*/  FSEL R26, R26, -INF , P1 ;  /* 0xff8000001a1a7808 */ /* 0x004fe20000800000 */
[----:B------:R-:W-:Y:S01]  /*2340*/  FMUL.FTZ R28, R28, UR6 ;  /* 0x000000061c1c7c20 */ /* 0x000fe20008410000 */
[----:B---3--:R-:W-:Y:S01]  /*2350*/  FSEL R29, R27, -INF , P2 ;  /* 0xff8000001b1d7808 */ /* 0x008fe20001000000 */
[----:B------:R-:W-:Y:S01]  /*2360*/  VIADD R13, R13, -UR9 ;  /* 0x800000090d0d7c36 */ /* 0x000fe20008000000 */
[----:B------:R-:W-:Y:S01]  /*2370*/  ISETP.GT.AND P1, PT, R15, 0x9, PT ;  /* 0x000000090f00780c */ /* 0x000fe20003f24270 */
[----:B------:R-:W2:Y:S01]  /*2380*/  MUFU.TANH R38, R38 ;  /* 0x0000002600267308 */ /* 0x000ea20000002400 */
[----:B-1----:R-:W-:Y:S01]  /*2390*/  FSEL R30, R30, -INF , P3 ;  /* 0xff8000001e1e7808 */ /* 0x002fe20001800000 */
[----:B------:R-:W-:Y:S01]  /*23a0*/  FMUL.FTZ R33, R33, UR6 ;  /* 0x0000000621217c20 */ /* 0x000fe20008410000 */
[----:B------:R-:W-:Y:S01]  /*23b0*/  FMNMX.FTZ R21, R26, R29, !PT ;  /* 0x0000001d1a157209 */ /* 0x000fe20007810000 */
[----:B------:R-:W-:Y:S01]  /*23c0*/  FMUL.FTZ R37, R37, UR6 ;  /* 0x0000000625257c20 */ /* 0x000fe20008410000 */
[C---:B------:R-:W-:Y:S01]  /*23d0*/  ISETP.GT.AND P2, PT, R15.reuse, 0x10, PT ;  /* 0x000000100f00780c */ /* 0x040fe20003f44270 */
[----:B------:R-:W-:Y:S01]  /*23e0*/  ULDC UR35, c[0x0][0x988] ;  /* 0x0002620000237ab9 */ /* 0x000fe20000000800 */
[----:B------:R-:W-:Y:S01]  /*23f0*/  FMNMX.FTZ R21, R30, R21, !PT ;  /* 0x000000151e157209 */ /* 0x000fe20007810000 */
[----:B------:R1:W-:Y:S01]  /*2400*/  MUFU.TANH R24, R32 ;  /* 0x0000002000187308 */ /* 0x0003e20000002400 */
[----:B----4-:R-:W-:Y:S01]  /*2410*/  FSEL R34, R34, -INF , P2 ;  /* 0xff80000022227808 */ /* 0x010fe20001000000 */
[----:B------:R-:W-:Y:S01]  /*2420*/  FMUL.FTZ R44, R44, UR6 ;  /* 0x000000062c2c7c20 */ /* 0x000fe20008410000 */
[----:B------:R-:W-:Y:S01]  /*2430*/  ISETP.GT.AND P2, PT, R15, 0x18, PT ;  /* 0x000000180f00780c */ /* 0x000fe20003f44270 */
[----:B------:R-:W-:Y:S01]  /*2440*/  FMUL.FTZ R49, R49, UR6 ;  /* 0x0000000631317c20 */ /* 0x000fe20008410000 */
[----:B------:R-:W-:Y:S01]  /*2450*/  FMUL.FTZ R45, R45, UR6 ;  /* 0x000000062d2d7c20 */ /* 0x000fe20008410000 */
[----:B0-----:R-:W-:Y:S01]  /*2460*/  VIADDMNMX R13, R11, R13, R12, PT ;  /* 0x0000000d0b0d7246 */ /* 0x001fe2000380010c */
[----:B------:R-:W-:Y:S01]  /*2470*/  FMUL.FTZ R48, R48, UR6 ;  /* 0x0000000630307c20 */ /* 0x000fe20008410000 */
[----:B------:R-:W0:Y:S01]  /*2480*/  MUFU.TANH R39, R39 ;  /* 0x0000002700277308 */ /* 0x000e220000002400 */
[----:B-1----:R-:W-:Y:S01]  /*2490*/  FSEL R32, R31, -INF , P1 ;  /* 0xff8000001f207808 */ /* 0x002fe20000800000 */
[----:B------:R-:W-:Y:S01]  /*24a0*/  FMUL.FTZ R52, R52, UR6 ;  /* 0x0000000634347c20 */ /* 0x000fe20008410000 */
[----:B------:R-:W-:Y:S01]  /*24b0*/  ISETP.GT.AND P1, PT, R15, 0x11, PT ;  /* 0x000000110f00780c */ /* 0x000fe20003f24270 */
[----:B------:R-:W-:Y:S01]  /*24c0*/  FMUL.FTZ R53, R53, UR6 ;  /* 0x0000000635357c20 */ /* 0x000fe20008410000 */
[----:B------:R-:W-:Y:S01]  /*24d0*/  FMNMX.FTZ R21, R32, R21, !PT ;  /* 0x0000001520157209 */ /* 0x000fe20007810000 */
[----:B------:R-:W-:Y:S01]  /*24e0*/  FMUL.FTZ R56, R56, UR6 ;  /* 0x0000000638387c20 */ /* 0x000fe20008410000 */
[----:B--2---:R-:W-:Y:S01]  /*24f0*/  FSEL R38, R38, -INF , P2 ;  /* 0xff80000026267808 */ /* 0x004fe20001000000 */
[----:B------:R-:W1:Y:S01]  /*2500*/  MUFU.TANH R42, R42 ;  /* 0x0000002a002a7308 */ /* 0x000e620000002400 */
[----:B------:R-:W-:Y:S01]  /*2510*/  FMNMX.FTZ R21, R34, R21, !PT ;  /* 0x0000001522157209 */ /* 0x000fe20007810000 */
[----:B------:R-:W-:Y:S01]  /*2520*/  FMUL.FTZ R57, R57, UR6 ;  /* 0x0000000639397c20 */ /* 0x000fe20008410000 */
[----:B------:R-:W-:Y:S01]  /*2530*/  ISETP.GT.AND P2, PT, R15, 0x20, PT ;  /* 0x000000200f00780c */ /* 0x000fe20003f44270 */
[----:B------:R-:W-:Y:S01]  /*2540*/  FMUL.FTZ R60, R60, UR6 ;  /* 0x000000063c3c7c20 */ /* 0x000fe20008410000 */
[----:B------:R-:W-:Y:S01]  /*2550*/  ISETP.GT.AND P3, PT, R13, 0x8, PT ;  /* 0x000000080d00780c */ /* 0x000fe20003f64270 */
[----:B------:R-:W-:Y:S01]  /*2560*/  FMUL.FTZ R61, R61, UR6 ;  /* 0x000000063d3d7c20 */ /* 0x000fe20008410000 */
[----:B------:R-:W-:Y:S01]  /*2570*/  FMUL.FTZ R64, R64, UR6 ;  /* 0x0000000640407c20 */ /* 0x000fe20008410000 */
[----:B------:R2:W-:Y:S01]  /*2580*/  MUFU.TANH R72, R36 ;  /* 0x0000002400487308 */ /* 0x0005e20000002400 */
[----:B------:R-:W-:Y:S01]  /*2590*/  FMUL.FTZ R65, R65, UR6 ;  /* 0x0000000641417c20 */ /* 0x000fe20008410000 */
[----:B------:R-:W-:Y:S01]  /*25a0*/  FMUL.FTZ R68, R68, UR6 ;  /* 0x0000000644447c20 */ /* 0x000fe20008410000 */
[----:B------:R-:W-:Y:S01]  /*25b0*/  FMUL.FTZ R69, R69, UR6 ;  /* 0x0000000645457c20 */ /* 0x000fe20008410000 */
[----:B------:R-:W-:Y:S01]  /*25c0*/  R2UR UR10, R0 ;  /* 0x00000000000a72ca */ /* 0x000fe200000e0000 */
[----:B------:R-:W-:Y:S01]  /*25d0*/  @UP0 ULDC UR6, c[0x0][0x44c] ;  /* 0x0001130000060ab9 */ /* 0x000fe20000000800 */
[----:B------:R-:W-:Y:S01]  /*25e0*/  UIADD3 UR4, UR7, -0x2, URZ ;  /* 0xfffffffe07047890 */ /* 0x000fe2000fffe03f */
[----:B------:R-:W3:Y:S01]  /*25f0*/  S2UR UR15, SR_CgaCtaId ;  /* 0x00000000000f79c3 */ /* 0x000ee20000008800 */
[----:B------:R-:W4:Y:S01]  /*2600*/  MUFU.TANH R43, R43 ;  /* 0x0000002b002b7308 */ /* 0x000f220000002400 */
[----:B--2---:R-:W-:Y:S01]  /*2610*/  FSEL R36, R35, -INF , P1 ;  /* 0xff80000023247808 */ /* 0x004fe20000800000 */
[----:B------:R-:W-:Y:S01]  /*2620*/  UIMAD.WIDE.U32 UR6, UR41, UR6, URZ ;  /* 0x00000006290672a5 */ /* 0x000fe2000f8e003f */
[----:B------:R-:W-:Y:S01]  /*2630*/  ISETP.GT.AND P1, PT, R15, 0x19, PT ;  /* 0x000000190f00780c */ /* 0x000fe20003f24270 */
[----:B------:R-:W-:Y:S01]  /*2640*/  @UP0 ULDC UR14, c[0x0][0x450] ;  /* 0x00011400000e0ab9 */ /* 0x000fe20000000800 */
[----:B------:R-:W-:Y:S01]  /*2650*/  FMNMX.FTZ R21, R36, R21, !PT ;  /* 0x0000001524157209 */ /* 0x000fe20007810000 */
[----:B------:R-:W-:Y:S01]  /*2660*/  UMOV UR5, UR41 ;  /* 0x0000002900057c82 */ /* 0x000fe20008000000 */
[----:B------:R-:W-:Y:S01]  /*2670*/  UIMAD UR8, UR42, UR8, -UR9 ;  /* 0x000000082a0872a4 */ /* 0x000fe2000f8e0a09 */
[----:B------:R-:W2:Y:S01]  /*2680*/  MUFU.TANH R46, R46 ;  /* 0x0000002e002e7308 */ /* 0x000ea20000002400 */
[----:B------:R-:W-:Y:S01]  /*2690*/  FMNMX.FTZ R21, R38, R21, !PT ;  /* 0x0000001526157209 */ /* 0x000fe20007810000 */
[----:B------:R-:W-:Y:S01]  /*26a0*/  @UP0 USHF.R.U32.HI UR5, URZ, UR14, UR7 ;  /* 0x0000000e3f050299 */ /* 0x000fe20008011607 */
[----:B------:R-:W-:-:S02]  /*26b0*/  CS2R R118, SRZ ;  /* 0x0000000000767805 */ /* 0x000fc4000001ff00 */
[----:B------:R-:W-:Y:S02]  /*26c0*/  CS2R R116, SRZ ;  /* 0x0000000000747805 */ /* 0x000fe4000001ff00 */
[----:B------:R-:W-:Y:S01]  /*26d0*/  CS2R R114, SRZ ;  /* 0x0000000000727805 */ /* 0x000fe2000001ff00 */
[----:B------:R-:W-:Y:S01]  /*26e0*/  UIADD3 UR6, UR8, UR5, URZ ;  /* 0x0000000508067290 */ /* 0x000fe2000fffe03f */
[----:B------:R-:W-:Y:S01]  /*26f0*/  CS2R R112, SRZ ;  /* 0x0000000000707805 */ /* 0x000fe2000001ff00 */
[----:B------:R0:W-:Y:S01]  /*2700*/  MUFU.TANH R73, R40 ;  /* 0x0000002800497308 */ /* 0x0001e20000002400 */
[----:B------:R-:W-:Y:S01]  /*2710*/  UIADD3 UR5, UR10, 0x30840, URZ ;  /* 0x000308400a057890 */ /* 0x000fe2000fffe03f */
[----:B------:R-:W-:Y:S01]  /*2720*/  CS2R R110, SRZ ;  /* 0x00000000006e7805 */ /* 0x000fe2000001ff00 */
[----:B------:R-:W-:Y:S01]  /*2730*/  UIMAD.WIDE UR6, UR6, 0x2aaaaaab, URZ ;  /* 0x2aaaaaab060678a5 */ /* 0x000fe2000f8e023f */
[----:B------:R-:W-:Y:S02]  /*2740*/  CS2R R108, SRZ ;  /* 0x00000000006c7805 */ /* 0x000fe4000001ff00 */
[----:B------:R-:W-:-:S02]  /*2750*/  CS2R R106, SRZ ;  /* 0x00000000006a7805 */ /* 0x000fc4000001ff00 */
[----:B------:R-:W-:Y:S01]  /*2760*/  CS2R R104, SRZ ;  /* 0x0000000000687805 */ /* 0x000fe2000001ff00 */
[----:B------:R-:W-:Y:S01]  /*2770*/  USHF.R.U32.HI UR6, URZ, 0x1f, UR7 ;  /* 0x0000001f3f067899 */ /* 0x000fe20008011607 */
[----:B------:R-:W5:Y:S01]  /*2780*/  MUFU.TANH R47, R47 ;  /* 0x0000002f002f7308 */ /* 0x000f620000002400 */
[----:B0-----:R-:W-:Y:S01]  /*2790*/  FSEL R40, R39, -INF , P1 ;  /* 0xff80000027287808 */ /* 0x001fe20000800000 */
[----:B---3--:R-:W-:Y:S01]  /*27a0*/  UPRMT UR5, UR15, 0x654, UR5 ;  /* 0x000006540f057896 */ /* 0x008fe20008000005 */
[----:B------:R-:W-:Y:S01]  /*27b0*/  ISETP.GT.AND P1, PT, R15, 0x21, PT ;  /* 0x000000210f00780c */ /* 0x000fe20003f24270 */
[----:B------:R-:W-:Y:S01]  /*27c0*/  ULEA.HI.SX32 UR6, UR7, UR6, 0x1c ;  /* 0x0000000607067291 */ /* 0x000fe2000f8fe23f */
[----:B------:R-:W-:Y:S02]  /*27d0*/  FMNMX.FTZ R2, R40, R21, !PT ;  /* 0x0000001528027209 */ /* 0x000fe40007810000 */
[----:B------:R-:W-:Y:S02]  /*27e0*/  CS2R R102, SRZ ;  /* 0x0000000000667805 */ /* 0x000fe4000001ff00 */
[----:B------:R-:W-:Y:S01]  /*27f0*/  CS2R R100, SRZ ;  /* 0x0000000000647805 */ /* 0x000fe2000001ff00 */
[----:B------:R1:W-:Y:S01]  /*2800*/  MUFU.TANH R74, R41 ;  /* 0x00000029004a7308 */ /* 0x0003e20000002400 */
[----:B------:R-:W-:Y:S01]  /*2810*/  UISETP.LT.AND UP0, UPT, URZ, UR6, UPT ;  /* 0x000000063f00728c */ /* 0x000fe2000bf01270 */
[----:B------:R-:W-:Y:S01]  /*2820*/  CS2R R98, SRZ ;  /* 0x0000000000627805 */ /* 0x000fe2000001ff00 */
[----:B------:R-:W-:Y:S01]  /*2830*/  SYNCS.ARRIVE.TRANS64.RED.A1T0 RZ, [UR5], RZ ;  /* 0x000000ffffff79a7 */ /* 0x000fe20008100405 */
[----:B------:R-:W-:Y:S01]  /*2840*/  CS2R R96, SRZ ;  /* 0x0000000000607805 */ /* 0x000fe2000001ff00 */
[----:B------:R-:W-:Y:S01]  /*2850*/  USEL UR10, URZ, UR6, !UP0 ;  /* 0x000000063f0a7287 */ /* 0x000fe2000c000000 */
[----:B------:R-:W-:-:S02]  /*2860*/  CS2R R94, SRZ ;  /* 0x00000000005e7805 */ /* 0x000fc4000001ff00 */
[----:B------:R-:W-:Y:S01]  /*2870*/  CS2R R92, SRZ ;  /* 0x00000000005c7805 */ /* 0x000fe2000001ff00 */
[----:B------:R-:W0:Y:S01]  /*2880*/  MUFU.TANH R50, R50 ;  /* 0x0000003200327308 */ /* 0x000e220000002400 */
[----:B-1----:R-:W-:Y:S01]  /*2890*/  FSEL R41, R42, -INF , P2 ;  /* 0xff8000002a297808 */ /* 0x002fe20001000000 */
[----:B------:R-:W-:Y:S01]  /*28a0*/  UISETP.GE.AND UP0, UPT, UR4, UR10, UPT ;  /* 0x0000000a0400728c */ /* 0x000fe2000bf06270 */
[----:B------:R-:W-:Y:S02]  /*28b0*/  ISETP.GT.AND P2, PT, R15, 0x28, PT ;  /* 0x000000280f00780c */ /* 0x000fe40003f44270 */
[----:B------:R-:W-:Y:S02]  /*28c0*/  CS2R R90, SRZ ;  /* 0x00000000005a7805 */ /* 0x000fe4000001ff00 */
[----:B----4-:R-:W-:Y:S02]  /*28d0*/  FSEL R42, R43, -INF , P1 ;  /* 0xff8000002b2a7808 */ /* 0x010fe40000800000 */
[----:B------:R-:W-:-:S02]  /*28e0*/  CS2R R88, SRZ ;  /* 0x0000000000587805 */ /* 0x000fc4000001ff00 */
[----:B------:R-:W-:Y:S01]  /*28f0*/  FMNMX.FTZ R21, R41, R2, !PT ;  /* 0x0000000229157209 */ /* 0x000fe20007810000 */
[----:B------:R-:W1:Y:S01]  /*2900*/  MUFU.TANH R51, R51 ;  /* 0x0000003300337308 */ /* 0x000e620000002400 */
[----:B------:R-:W-:Y:S02]  /*2910*/  ISETP.GT.AND P1, PT, R15, 0x29, PT ;  /* 0x000000290f00780c */ /* 0x000fe40003f24270 */
[----:B------:R-:W-:Y:S02]  /*2920*/  CS2R R86, SRZ ;  /* 0x0000000000567805 */ /* 0x000fe4000001ff00 */
[----:B--2---:R-:W-:Y:S02]  /*2930*/  FSEL R43, R46, -INF , P2 ;  /* 0xff8000002e2b7808 */ /* 0x004fe40001000000 */
[----:B------:R-:W-:Y:S02]  /*2940*/  CS2R R84, SRZ ;  /* 0x0000000000547805 */ /* 0x000fe4000001ff00 */
[----:B------:R-:W-:-:S02]  /*2950*/  FMNMX.FTZ R2, R42, R21, !PT ;  /* 0x000000152a027209 */ /* 0x000fc40007810000 */
[----:B------:R-:W-:Y:S02]  /*2960*/  CS2R R82, SRZ ;  /* 0x0000000000527805 */ /* 0x000fe4000001ff00 */
[----:B------:R-:W-:Y:S01]  /*2970*/  ISETP.GT.AND P2, PT, R15, 0x30, PT ;  /* 0x000000300f00780c */ /* 0x000fe20003f44270 */
[----:B------:R-:W2:Y:S01]  /*2980*/  MUFU.TANH R54, R54 ;  /* 0x0000003600367308 */ /* 0x000ea20000002400 */
[----:B-----5:R-:W-:Y:S02]  /*2990*/  FSEL R46, R47, -INF , P1 ;  /* 0xff8000002f2e7808 */ /* 0x020fe40000800000 */
[----:B------:R-:W-:Y:S02]  /*29a0*/  CS2R R80, SRZ ;  /* 0x0000000000507805 */ /* 0x000fe4000001ff00 */
[----:B------:R-:W-:Y:S02]  /*29b0*/  FMNMX.FTZ R21, R43, R2, !PT ;  /* 0x000000022b157209 */ /* 0x000fe40007810000 */
[----:B------:R-:W-:-:S02]  /*29c0*/  CS2R R78, SRZ ;  /* 0x00000000004e7805 */ /* 0x000fc4000001ff00 */
[C---:B------:R-:W-:Y:S02]  /*29d0*/  ISETP.GT.AND P1, PT, R15.reuse, 0x31, PT ;  /* 0x000000310f00780c */ /* 0x040fe40003f24270 */
[----:B------:R-:W-:Y:S02]  /*29e0*/  CS2R R76, SRZ ;  /* 0x00000000004c7805 */ /* 0x000fe4000001ff00 */
[----:B0-----:R-:W-:Y:S01]  /*29f0*/  FSEL R47, R50, -INF , P2 ;  /* 0xff800000322f7808 */ /* 0x001fe20001000000 */
[----:B------:R-:W0:Y:S01]  /*2a00*/  MUFU.TANH R55, R55 ;  /* 0x0000003700377308 */ /* 0x000e220000002400 */
[----:B------:R-:W-:Y:S02]  /*2a10*/  FMNMX.FTZ R2, R46, R21, !PT ;  /* 0x000000152e027209 */ /* 0x000fe40007810000 */
[----:B------:R-:W-:Y:S02]  /*2a20*/  ISETP.GT.AND P2, PT, R15, 0x38, PT ;  /* 0x000000380f00780c */ /* 0x000fe40003f44270 */
[----:B-1----:R-:W-:-:S02]  /*2a30*/  FSEL R50, R51, -INF , P1 ;  /* 0xff80000033327808 */ /* 0x002fc40000800000 */
[----:B------:R-:W-:Y:S01]  /*2a40*/  FMNMX.FTZ R21, R47, R2, !PT ;  /* 0x000000022f157209 */ /* 0x000fe20007810000 */
[----:B------:R-:W1:Y:S01]  /*2a50*/  MUFU.TANH R58, R58 ;  /* 0x0000003a003a7308 */ /* 0x000e620000002400 */
[C---:B------:R-:W-:Y:S02]  /*2a60*/  ISETP.GT.AND P1, PT, R15.reuse, 0x39, PT ;  /* 0x000000390f00780c */ /* 0x040fe40003f24270 */
[----:B--2---:R-:W-:Y:S02]  /*2a70*/  FSEL R51, R54, -INF , P2 ;  /* 0xff80000036337808 */ /* 0x004fe40001000000 */
[----:B------:R-:W-:Y:S02]  /*2a80*/  FMNMX.FTZ R2, R50, R21, !PT ;  /* 0x0000001532027209 */ /* 0x000fe40007810000 */
[----:B------:R-:W-:Y:S01]  /*2a90*/  ISETP.GT.AND P2, PT, R15, 0x40, PT ;  /* 0x000000400f00780c */ /* 0x000fe20003f44270 */
[----:B------:R-:W2:Y:S01]  /*2aa0*/  MUFU.TANH R59, R59 ;  /* 0x0000003b003b7308 */ /* 0x000ea20000002400 */
[----:B0-----:R-:W-:-:S02]  /*2ab0*/  FSEL R54, R55, -INF , P1 ;  /* 0xff80000037367808 */ /* 0x001fc40000800000 */
[----:B------:R-:W-:Y:S02]  /*2ac0*/  FMNMX.FTZ R21, R51, R2, !PT ;  /* 0x0000000233157209 */ /* 0x000fe40007810000 */
[C---:B------:R-:W-:Y:S02]  /*2ad0*/  ISETP.GT.AND P1, PT, R15.reuse, 0x41, PT ;  /* 0x000000410f00780c */ /* 0x040fe40003f24270 */
[----:B------:R-:W-:Y:S01]  /*2ae0*/  FMNMX.FTZ R2, R54, R21, !PT ;  /* 0x0000001536027209 */ /* 0x000fe20007810000 */
[----:B------:R-:W0:Y:S01]  /*2af0*/  MUFU.TANH R62, R62 ;  /* 0x0000003e003e7308 */ /* 0x000e220000002400 */
[----:B-1----:R-:W-:Y:S02]  /*2b00*/  FSEL R55, R58, -INF , P2 ;  /* 0xff8000003a377808 */ /* 0x002fe40001000000 */
[----:B------:R-:W-:Y:S02]  /*2b10*/  ISETP.GT.AND P2, PT, R15, 0x48, PT ;  /* 0x000000480f00780c */ /* 0x000fe40003f44270 */
[----:B------:R-:W-:-:S03]  /*2b20*/  FMNMX.FTZ R21, R55, R2, !PT ;  /* 0x0000000237157209 */ /* 0x000fc60007810000 */
[----:B------:R-:W1:Y:S01]  /*2b30*/  MUFU.TANH R63, R63 ;  /* 0x0000003f003f7308 */ /* 0x000e620000002400 */
[----:B--2---:R-:W-:Y:S02]  /*2b40*/  FSEL R58, R59, -INF , P1 ;  /* 0xff8000003b3a7808 */ /* 0x004fe40000800000 */
[----:B------:R-:W-:Y:S02]  /*2b50*/  ISETP.GT.AND P1, PT, R15, 0x49, PT ;  /* 0x000000490f00780c */ /* 0x000fe40003f24270 */
[----:B------:R-:W-:-:S03]  /*2b60*/  FMNMX.FTZ R2, R58, R21, !PT ;  /* 0x000000153a027209 */ /* 0x000fc60007810000 */
[----:B------:R-:W2:Y:S01]  /*2b70*/  MUFU.TANH R66, R66 ;  /* 0x0000004200427308 */ /* 0x000ea20000002400 */
[----:B0-----:R-:W-:Y:S02]  /*2b80*/  FSEL R59, R62, -INF , P2 ;  /* 0xff8000003e3b7808 */ /* 0x001fe40001000000 */
[----:B------:R-:W-:Y:S02]  /*2b90*/  ISETP.GT.AND P2, PT, R15, 0x50, PT ;  /* 0x000000500f00780c */ /* 0x000fe40003f44270 */
[----:B------:R-:W-:-:S03]  /*2ba0*/  FMNMX.FTZ R21, R59, R2, !PT ;  /* 0x000000023b157209 */ /* 0x000fc60007810000 */
        /* <DEDUP_REMOVED lines=18> */
[----:B------:R-:W-:Y:S02]  /*2cd0*/  CS2R R70, SRZ ;  /* 0x0000000000467805 */ /* 0x000fe4000001ff00 */
[----:B------:R-:W-:Y:S02]  /*2ce0*/  ISETP.GT.AND P1, PT, R13, RZ, PT ;  /* 0x000000ff0d00720c */ /* 0x000fe40003f24270 */
[----:B------:R-:W-:Y:S01]  /*2cf0*/  FMNMX.FTZ R15, R2, R15, !PT ;  /* 0x0000000f020f7209 */ /* 0x000fe20007810000 */
[----:B------:R-:W2:Y:S01]  /*2d00*/  MUFU.TANH R28, R28 ;  /* 0x0000001c001c7308 */ /* 0x000ea20000002400 */
[----:B0-----:R-:W-:-:S03]  /*2d10*/  FSEL R3, R3, -INF , P1 ;  /* 0xff80000003037808 */ /* 0x001fc60000800000 */
[----:B------:R-:W0:Y:S01]  /*2d20*/  SHFL.BFLY PT, R14, R15, 0x2, 0x1f ;  /* 0x0c401f000f0e7f89 */ /* 0x000e2200000e0000 */
[----:B------:R-:W-:-:S03]  /*2d30*/  ISETP.GT.AND P1, PT, R13, 0x9, PT ;  /* 0x000000090d00780c */ /* 0x000fc60003f24270 */
[----:B------:R-:W3:Y:S01]  /*2d40*/  MUFU.TANH R33, R33 ;  /* 0x0000002100217308 */ /* 0x000ee20000002400 */
[----:B-1----:R-:W-:Y:S02]  /*2d50*/  FSEL R10, R10, -INF , P2 ;  /* 0xff8000000a0a7808 */ /* 0x002fe40001000000 */
[----:B------:R-:W-:Y:S02]  /*2d60*/  ISETP.GT.AND P2, PT, R13, 0x10, PT ;  /* 0x000000100d00780c */ /* 0x000fe40003f44270 */
[----:B------:R-:W-:-:S03]  /*2d70*/  FMNMX.FTZ R21, R3, R10, !PT ;  /* 0x0000000a03157209 */ /* 0x000fc60007810000 */
[----:B------:R-:W1:Y:S08]  /*2d80*/  MUFU.TANH R37, R37 ;  /* 0x0000002500257308 */ /* 0x000e700000002400 */
[----:B------:R4:W-:Y:S01]  /*2d90*/  MUFU.TANH R39, R49 ;  /* 0x0000003100277308 */ /* 0x0009e20000002400 */
[----:B0-----:R-:W-:-:S05]  /*2da0*/  FMNMX.FTZ R14, R15, R14, !PT ;  /* 0x0000000e0f0e7209 */ /* 0x001fca0007810000 */
[----:B------:R-:W0:Y:S02]  /*2db0*/  SHFL.BFLY PT, R15, R14, 0x1, 0x1f ;  /* 0x0c201f000e0f7f89 */ /* 0x000e2400000e0000 */
[----:B------:R-:W5:Y:S08]  /*2dc0*/  MUFU.TANH R44, R44 ;  /* 0x0000002c002c7308 */ /* 0x000f700000002400 */
[----:B------:R-:W5:Y:S08]  /*2dd0*/  MUFU.TANH R45, R45 ;  /* 0x0000002d002d7308 */ /* 0x000f700000002400 */
[----:B------:R-:W5:Y:S01]  /*2de0*/  MUFU.TANH R48, R48 ;  /* 0x0000003000307308 */ /* 0x000f620000002400 */
[----:B0-----:R-:W-:-:S07]  /*2df0*/  FMNMX.FTZ R11, R14, R15, !PT ;  /* 0x0000000f0e0b7209 */ /* 0x001fce0007810000 */
[----:B------:R-:W0:Y:S01]  /*2e00*/  MUFU.TANH R52, R52 ;  /* 0x0000003400347308 */ /* 0x000e220000002400 */
[----:B--2---:R-:W-:Y:S02]  /*2e10*/  FSEL R14, R28, -INF , P3 ;  /* 0xff8000001c0e7808 */ /* 0x004fe40001800000 */
[----:B------:R-:W-:Y:S02]  /*2e20*/  FSEL R15, R20, -INF , P1 ;  /* 0xff800000140f7808 */ /* 0x000fe40000800000 */
[----:B------:R-:W-:Y:S02]  /*2e30*/  FMNMX.FTZ R12, R14, R21, !PT ;  /* 0x000000150e0c7209 */ /* 0x000fe40007810000 */
[----:B------:R-:W-:Y:S01]  /*2e40*/  ISETP.GT.AND P1, PT, R13, 0x11, PT ;  /* 0x000000110d00780c */ /* 0x000fe20003f24270 */
[----:B------:R-:W2:Y:S01]  /*2e50*/  MUFU.TANH R53, R53 ;  /* 0x0000003500357308 */ /* 0x000ea20000002400 */
[----:B------:R-:W-:Y:S01]  /*2e60*/  FSEL R20, R24, -INF , P2 ;  /* 0xff80000018147808 */ /* 0x000fe20001000000 */
[----:B------:R-:W-:Y:S01]  /*2e70*/  FMUL.FTZ R24, R11, UR35 ;  /* 0x000000230b187c20 */ /* 0x000fe20008410000 */
[----:B------:R-:W-:-:S02]  /*2e80*/  FMNMX.FTZ R25, R15, R12, !PT ;  /* 0x0000000c0f197209 */ /* 0x000fc40007810000 */
[----:B------:R-:W-:Y:S02]  /*2e90*/  FSETP.NEU.FTZ.AND P2, PT, R11, -INF , PT ;  /* 0xff8000000b00780b */ /* 0x000fe40003f5d000 */
[----:B------:R-:W-:Y:S01]  /*2ea0*/  ISETP.GT.AND P3, PT, R13, 0x18, PT ;  /* 0x000000180d00780c */ /* 0x000fe20003f64270 */
[----:B------:R-:W2:Y:S01]  /*2eb0*/  MUFU.TANH R56, R56 ;  /* 0x0000003800387308 */ /* 0x000ea20000002400 */
[----:B---3--:R-:W-:Y:S02]  /*2ec0*/  FSEL R21, R33, -INF , P1 ;  /* 0xff80000021157808 */ /* 0x008fe40000800000 */
[----:B------:R-:W-:Y:S02]  /*2ed0*/  FMNMX.FTZ R12, R20, R25, !PT ;  /* 0x00000019140c7209 */ /* 0x000fe40007810000 */
[----:B----4-:R-:W-:Y:S02]  /*2ee0*/  FSEL R49, R24, RZ, P2 ;  /* 0x000000ff18317208 */ /* 0x010fe40001000000 */
[----:B------:R-:W-:Y:S01]  /*2ef0*/  ISETP.GT.AND P1, PT, R13, 0x19, PT ;  /* 0x000000190d00780c */ /* 0x000fe20003f24270 */
[----:B------:R-:W3:Y:S01]  /*2f00*/  MUFU.TANH R57, R57 ;  /* 0x0000003900397308 */ /* 0x000ee20000002400 */
[----:B------:R-:W-:Y:S01]  /*2f10*/  FSEL R24, R72, -INF , P3 ;  /* 0xff80000048187808 */ /* 0x000fe20001800000 */
[--C-:B------:R-:W-:Y:S01]  /*2f20*/  FFMA.FTZ R33, R26, UR35, -R49.reuse ;  /* 0x000000231a217c23 */ /* 0x100fe20008010831 */
[----:B------:R-:W-:Y:S01]  /*2f30*/  FMNMX.FTZ R27, R21, R12, !PT ;  /* 0x0000000c151b7209 */ /* 0x000fe20007810000 */
[--C-:B------:R-:W-:Y:S01]  /*2f40*/  FFMA.FTZ R35, R29, UR35, -R49.reuse ;  /* 0x000000231d237c23 */ /* 0x100fe20008010831 */
[----:B------:R-:W-:Y:S01]  /*2f50*/  ISETP.GT.AND P2, PT, R13, 0x20, PT ;  /* 0x000000200d00780c */ /* 0x000fe20003f44270 */
[--C-:B------:R-:W-:Y:S01]  /*2f60*/  FFMA.FTZ R42, R42, UR35, -R49.reuse ;  /* 0x000000232a2a7c23 */ /* 0x100fe20008010831 */
[----:B-1----:R-:W-:Y:S01]  /*2f70*/  FSEL R25, R37, -INF , P1 ;  /* 0xff80000025197808 */ /* 0x002fe20000800000 */
[----:B------:R1:W-:Y:S01]  /*2f80*/  MUFU.EX2 R189, R33 ;  /* 0x0000002100bd7308 */ /* 0x0003e20000000800 */
[----:B------:R-:W-:Y:S01]  /*2f90*/  FMNMX.FTZ R12, R24, R27, !PT ;  /* 0x0000001b180c7209 */ /* 0x000fe20007810000 */
[--C-:B------:R-:W-:Y:S01]  /*2fa0*/  FFMA.FTZ R37, R30, UR35, -R49.reuse ;  /* 0x000000231e257c23 */ /* 0x100fe20008010831 */
[----:B------:R-:W-:Y:S01]  /*2fb0*/  ISETP.GT.AND P1, PT, R13, 0x21, PT ;  /* 0x000000210d00780c */ /* 0x000fe20003f24270 */
[--C-:B------:R-:W-:Y:S01]  /*2fc0*/  FFMA.FTZ R43, R43, UR35, -R49.reuse ;  /* 0x000000232b2b7c23 */ /* 0x100fe20008010831 */
[----:B------:R-:W-:Y:S01]  /*2fd0*/  FSEL R26, R73, -INF , P2 ;  /* 0xff800000491a7808 */ /* 0x000fe20001000000 */
[--C-:B------:R-:W-:Y:S01]  /*2fe0*/  FFMA.FTZ R46, R46, UR35, -R49.reuse ;  /* 0x000000232e2e7c23 */ /* 0x100fe20008010831 */
[----:B------:R-:W-:Y:S01]  /*2ff0*/  FMNMX.FTZ R31, R25, R12, !PT ;  /* 0x0000000c191f7209 */ /* 0x000fe20007810000 */
[----:B------:R-:W4:Y:S01]  /*3000*/  MUFU.TANH R60, R60 ;  /* 0x0000003c003c7308 */ /* 0x000f220000002400 */
[----:B------:R-:W-:Y:S01]  /*3010*/  ISETP.GT.AND P2, PT, R13, 0x28, PT ;  /* 0x000000280d00780c */ /* 0x000fe20003f44270 */
[--C-:B------:R-:W-:Y:S01]  /*3020*/  FFMA.FTZ R47, R47, UR35, -R49.reuse ;  /* 0x000000232f2f7c23 */ /* 0x100fe20008010831 */
[----:B------:R-:W-:Y:S01]  /*3030*/  FSEL R27, R74, -INF , P1 ;  /* 0xff8000004a1b7808 */ /* 0x000fe20000800000 */
[--C-:B------:R-:W-:Y:S01]  /*3040*/  FFMA.FTZ R50, R50, UR35, -R49.reuse ;  /* 0x0000002332327c23 */ /* 0x100fe20008010831 */
[----:B------:R-:W-:Y:S01]  /*3050*/  FMNMX.FTZ R12, R26, R31, !PT ;  /* 0x0000001f1a0c7209 */ /* 0x000fe20007810000 */
[--C-:B------:R-:W-:Y:S01]  /*3060*/  FFMA.FTZ R51, R51, UR35, -R49.reuse ;  /* 0x0000002333337c23 */ /* 0x100fe20008010831 */
[----:B------:R-:W-:Y:S01]  /*3070*/  ISETP.GT.AND P1, PT, R13, 0x29, PT ;  /* 0x000000290d00780c */ /* 0x000fe20003f24270 */
[----:B------:R-:W4:Y:S01]  /*3080*/  MUFU.TANH R61, R61 ;  /* 0x0000003d003d7308 */ /* 0x000f220000002400 */
[----:B-----5:R-:W-:Y:S01]  /*3090*/  FSEL R28, R44, -INF , P2 ;  /* 0xff8000002c1c7808 */ /* 0x020fe20001000000 */
[--C-:B------:R-:W-:Y:S01]  /*30a0*/  FFMA.FTZ R54, R54, UR35, -R49.reuse ;  /* 0x0000002336367c23 */ /* 0x100fe20008010831 */
[----:B------:R-:W-:Y:S01]  /*30b0*/  FMNMX.FTZ R31, R27, R12, !PT ;  /* 0x0000000c1b1f7209 */ /* 0x000fe20007810000 */
[--C-:B------:R-:W-:Y:S01]  /*30c0*/  FFMA.FTZ R55, R55, UR35, -R49.reuse ;  /* 0x0000002337377c23 */ /* 0x100fe20008010831 */
[----:B------:R-:W-:Y:S01]  /*30d0*/  ISETP.GT.AND P2, PT, R13, 0x30, PT ;  /* 0x000000300d00780c */ /* 0x000fe20003f44270 */
[--C-:B------:R-:W-:Y:S01]  /*30e0*/  FFMA.FTZ R58, R58, UR35, -R49.reuse ;  /* 0x000000233a3a7c23 */ /* 0x100fe20008010831 */
[----:B------:R-:W-:Y:S01]  /*30f0*/  FSEL R29, R45, -INF , P1 ;  /* 0xff8000002d1d7808 */ /* 0x000fe20000800000 */
[----:B------:R5:W-:Y:S01]  /*3100*/  MUFU.EX2 R44, R35 ;  /* 0x00000023002c7308 */ /* 0x000be20000000800 */
[----:B------:R-:W-:Y:S01]  /*3110*/  FMNMX.FTZ R12, R28, R31, !PT ;  /* 0x0000001f1c0c7209 */ /* 0x000fe20007810000 */
[--C-:B------:R-:W-:Y:S01]  /*3120*/  FFMA.FTZ R45, R34, UR35, -R49.reuse ;  /* 0x00000023222d7c23 */ /* 0x100fe20008010831 */
[----:B------:R-:W-:Y:S01]  /*3130*/  ISETP.GT.AND P1, PT, R13, 0x31, PT ;  /* 0x000000310d00780c */ /* 0x000fe20003f24270 */
[--C-:B------:R-:W-:Y:S01]  /*3140*/  FFMA.FTZ R59, R59, UR35, -R49.reuse ;  /* 0x000000233b3b7c23 */ /* 0x100fe20008010831 */
[----:B------:R-:W-:Y:S01]  /*3150*/  FSEL R30, R48, -INF , P2 ;  /* 0xff800000301e7808 */ /* 0x000fe20001000000 */
[--C-:B------:R-:W-:Y:S01]  /*3160*/  FFMA.FTZ R62, R62, UR35, -R49.reuse ;  /* 0x000000233e3e7c23 */ /* 0x100fe20008010831 */
[----:B-1----:R-:W-:Y:S01]  /*3170*/  FMNMX.FTZ R33, R29, R12, !PT ;  /* 0x0000000c1d217209 */ /* 0x002fe20007810000 */
[----:B------:R-:W1:Y:S01]  /*3180*/  MUFU.TANH R64, R64 ;  /* 0x0000004000407308 */ /* 0x000e620000002400 */
[----:B------:R-:W-:Y:S01]  /*3190*/  ISETP.GT.AND P2, PT, R13, 0x38, PT ;  /* 0x000000380d00780c */ /* 0x000fe20003f44270 */
[--C-:B------:R-:W-:Y:S01]  /*31a0*/  FFMA.FTZ R63, R63, UR35, -R49.reuse ;  /* 0x000000233f3f7c23 */ /* 0x100fe20008010831 */
[----:B------:R-:W-:Y:S01]  /*31b0*/  FSEL R31, R39, -INF , P1 ;  /* 0xff800000271f7808 */ /* 0x000fe20000800000 */
[--C-:B------:R-:W-:Y:S01]  /*31c0*/  FFMA.FTZ R39, R32, UR35, -R49.reuse ;  /* 0x0000002320277c23 */ /* 0x100fe20008010831 */
[----:B------:R-:W-:Y:S01]  /*31d0*/  FMNMX.FTZ R12, R30, R33, !PT ;  /* 0x000000211e0c7209 */ /* 0x000fe20007810000 */
[--C-:B------:R-:W-:Y:S01]  /*31e0*/  FFMA.FTZ R66, R66, UR35, -R49.reuse ;  /* 0x0000002342427c23 */ /* 0x100fe20008010831 */
[----:B------:R-:W-:Y:S01]  /*31f0*/  ISETP.GT.AND P1, PT, R13, 0x39, PT ;  /* 0x000000390d00780c */ /* 0x000fe20003f24270 */
[----:B------:R3:W-:Y:S01]  /*3200*/  MUFU.EX2 R191, R37 ;  /* 0x0000002500bf7308 */ /* 0x0007e20000000800 */
[----:B0-----:R-:W-:Y:S01]  /*3210*/  FSEL R32, R52, -INF , P2 ;  /* 0xff80000034207808 */ /* 0x001fe20001000000 */
[--C-:B------:R-:W-:Y:S01]  /*3220*/  FFMA.FTZ R52, R36, UR35, -R49.reuse ;  /* 0x0000002324347c23 */ /* 0x100fe20008010831 */
[----:B-----5:R-:W-:Y:S01]  /*3230*/  FMNMX.FTZ R35, R31, R12, !PT ;  /* 0x0000000c1f237209 */ /* 0x020fe20007810000 */
[--C-:B------:R-:W-:Y:S01]  /*3240*/  FFMA.FTZ R67, R67, UR35, -R49.reuse ;  /* 0x0000002343437c23 */ /* 0x100fe20008010831 */
[----:B------:R-:W-:Y:S01]  /*3250*/  ISETP.GT.AND P2, PT, R13, 0x40, PT ;  /* 0x000000400d00780c */ /* 0x000fe20003f44270 */
[--C-:B------:R-:W-:Y:S01]  /*3260*/  FFMA.FTZ R2, R2, UR35, -R49.reuse ;  /* 0x0000002302027c23 */ /* 0x100fe20008010831 */
[----:B--2---:R-:W-:Y:S01]  /*3270*/  FSEL R33, R53, -INF , P1 ;  /* 0xff80000035217808 */ /* 0x004fe20000800000 */
[----:B------:R-:W0:Y:S01]  /*3280*/  MUFU.TANH R65, R65 ;  /* 0x0000004100417308 */ /* 0x000e220000002400 */
[----:B------:R-:W-:Y:S01]  /*3290*/  FMNMX.FTZ R12, R32, R35, !PT ;  /* 0x00000023200c7209 */ /* 0x000fe20007810000 */
[----:B------:R-:W-:Y:S01]  /*32a0*/  FFMA.FTZ R53, R38, UR35, -R49 ;  /* 0x0000002326357c23 */ /* 0x000fe20008010831 */
[----:B------:R-:W-:-:S02]  /*32b0*/  ISETP.GT.AND P1, PT, R13, 0x41, PT ;  /* 0x000000410d00780c */ /* 0x000fc40003f24270 */
[----:B------:R-:W-:Y:S02]  /*32c0*/  CS2R R74, SRZ ;  /* 0x00000000004a7805 */ /* 0x000fe4000001ff00 */
[----:B------:R-:W-:Y:S01]  /*32d0*/  FSEL R34, R56, -INF , P2 ;  /* 0xff80000038227808 */ /* 0x000fe20001000000 */
[----:B------:R-:W-:Y:S01]  /*32e0*/  FFMA.FTZ R56, R40, UR35, -R49 ;  /* 0x0000002328387c23 */ /* 0x000fe20008010831 */
[----:B---3--:R-:W-:Y:S01]  /*32f0*/  FMNMX.FTZ R37, R33, R12, !PT ;  /* 0x0000000c21257209 */ /* 0x008fe20007810000 */
[----:B------:R-:W2:Y:S01]  /*3300*/  MUFU.TANH R68, R68 ;  /* 0x0000004400447308 */ /* 0x000ea20000002400 */
[----:B------:R-:W-:Y:S02]  /*3310*/  ISETP.GT.AND P2, PT, R13, 0x48, PT ;  /* 0x000000480d00780c */ /* 0x000fe40003f44270 */
[----:B------:R-:W-:Y:S02]  /*3320*/  CS2R R72, SRZ ;  /* 0x0000000000487805 */ /* 0x000fe4000001ff00 */
[----:B------:R-:W-:-:S02]  /*3330*/  FSEL R35, R57, -INF , P1 ;  /* 0xff80000039237808 */ /* 0x000fc40000800000 */
[----:B------:R-:W-:Y:S02]  /*3340*/  FMNMX.FTZ R12, R34, R37, !PT ;  /* 0x00000025220c7209 */ /* 0x000fe40007810000 */
[C---:B------:R-:W-:Y:S01]  /*3350*/  ISETP.GT.AND P1, PT, R13.reuse, 0x49, PT ;  /* 0x000000490d00780c */ /* 0x040fe20003f24270 */
[----:B------:R3:W-:Y:S01]  /*3360*/  MUFU.EX2 R48, R39 ;  /* 0x0000002700307308 */ /* 0x0007e20000000800 */
[----:B----4-:R-:W-:Y:S02]  /*3370*/  FSEL R36, R60, -INF , P2 ;  /* 0xff8000003c247808 */ /* 0x010fe40001000000 */
[----:B------:R-:W-:Y:S02]  /*3380*/  ISETP.GT.AND P2, PT, R13, 0x50, PT ;  /* 0x000000500d00780c */ /* 0x000fe40003f44270 */
[----:B------:R-:W-:Y:S02]  /*3390*/  FSEL R37, R61, -INF , P1 ;  /* 0xff8000003d257808 */ /* 0x000fe40000800000 */
[----:B------:R-:W-:Y:S01]  /*33a0*/  ISETP.GT.AND P1, PT, R13, 0x51, PT ;  /* 0x000000510d00780c */ /* 0x000fe20003f24270 */
[----:B------:R-:W4:Y:S01]  /*33b0*/  MUFU.TANH R69, R69 ;  /* 0x0000004500457308 */ /* 0x000f220000002400 */
[----:B---3--:R-:W-:-:S02]  /*33c0*/  FMNMX.FTZ R39, R35, R12, !PT ;  /* 0x0000000c23277209 */ /* 0x008fc40007810000 */
[----:B-1----:R-:W-:Y:S02]  /*33d0*/  FSEL R38, R64, -INF , P2 ;  /* 0xff80000040267808 */ /* 0x002fe40001000000 */
[----:B------:R-:W-:Y:S02]  /*33e0*/  FMNMX.FTZ R12, R36, R39, !PT ;  /* 0x00000027240c7209 */ /* 0x000fe40007810000 */
[----:B------:R-:W-:Y:S01]  /*33f0*/  ISETP.GT.AND P2, PT, R13, 0x58, PT ;  /* 0x000000580d00780c */ /* 0x000fe20003f44270 */
[----:B------:R1:W-:Y:S01]  /*3400*/  MUFU.EX2 R185, R45 ;  /* 0x0000002d00b97308 */ /* 0x0003e20000000800 */
[----:B0-----:R-:W-:Y:S02]  /*3410*/  FSEL R39, R65, -INF , P1 ;  /* 0xff80000041277808 */ /* 0x001fe40000800000 */
[----:B------:R-:W-:Y:S02]  /*3420*/  ISETP.GT.AND P1, PT, R13, 0x59, PT ;  /* 0x000000590d00780c */ /* 0x000fe40003f24270 */
[----:B--2---:R-:W-:-:S03]  /*3430*/  FSEL R13, R68, -INF , P2 ;  /* 0xff800000440d7808 */ /* 0x004fc60001000000 */
[----:B------:R-:W-:Y:S01]  /*3440*/  MUFU.EX2 R60, R42 ;  /* 0x0000002a003c7308 */ /* 0x000fe20000000800 */
[----:B-1----:R-:W-:Y:S02]  /*3450*/  FMNMX.FTZ R45, R37, R12, !PT ;  /* 0x0000000c252d7209 */ /* 0x002fe40007810000 */
[----:B----4-:R-:W-:Y:S02]  /*3460*/  FSEL R40, R69, -INF , P1 ;  /* 0xff80000045287808 */ /* 0x010fe40000800000 */
[----:B------:R-:W-:Y:S02]  /*3470*/  CS2R R68, SRZ ;  /* 0x0000000000447805 */ /* 0x000fe4000001ff00 */
[----:B------:R-:W-:Y:S01]  /*3480*/  FMNMX.FTZ R12, R38, R45, !PT ;  /* 0x0000002d260c7209 */ /* 0x000fe20007810000 */
[----:B------:R-:W-:Y:S01]  /*3490*/  FFMA.FTZ R45, R41, UR35, -R49 ;  /* 0x00000023292d7c23 */ /* 0x000fe20008010831 */
[----:B------:R-:W-:Y:S02]  /*34a0*/  MUFU.EX2 R52, R52 ;  /* 0x0000003400347308 */ /* 0x000fe40000000800 */
[----:B------:R-:W-:-:S04]  /*34b0*/  FMNMX.FTZ R12, R39, R12, !PT ;  /* 0x0000000c270c7209 */ /* 0x000fc80007810000 */
[----:B------:R-:W-:Y:S02]  /*34c0*/  FMNMX.FTZ R41, R13, R12, !PT ;  /* 0x0000000c0d297209 */ /* 0x000fe40007810000 */
[----:B------:R-:W-:Y:S02]  /*34d0*/  MUFU.EX2 R53, R53 ;  /* 0x0000003500357308 */ /* 0x000fe40000000800 */
[----:B------:R-:W-:-:S05]  /*34e0*/  FMNMX.FTZ R41, R40, R41, !PT ;  /* 0x0000002928297209 */ /* 0x000fca0007810000 */
[----:B------:R-:W0:Y:S01]  /*34f0*/  SHFL.BFLY PT, R12, R41, 0x2, 0x1f ;  /* 0x0c401f00290c7f89 */ /* 0x000e2200000e0000 */
[----:B------:R-:W1:Y:S08]  /*3500*/  MUFU.EX2 R56, R56 ;  /* 0x0000003800387308 */ /* 0x000e700000000800 */
[----:B------:R-:W2:Y:S08]  /*3510*/  MUFU.EX2 R45, R45 ;  /* 0x0000002d002d7308 */ /* 0x000eb00000000800 */
[----:B------:R-:W-:Y:S01]  /*3520*/  MUFU.EX2 R43, R43 ;  /* 0x0000002b002b7308 */ /* 0x000fe20000000800 */
[----:B-1----:R-:W-:-:S02]  /*3530*/  F2FP.F16.F32.PACK_AB R187, R56, R53 ;  /* 0x0000003538bb723e */ /* 0x002fc400000000ff */
[----:B0-----:R-:W-:-:S05]  /*3540*/  FMNMX.FTZ R42, R41, R12, !PT ;  /* 0x0000000c292a7209 */ /* 0x001fca0007810000 */
[----:B------:R-:W0:Y:S01]  /*3550*/  MUFU.EX2 R46, R46 ;  /* 0x0000002e002e7308 */ /* 0x000e220000000800 */
[----:B--2---:R-:W-:Y:S01]  /*3560*/  F2FP.F16.F32.PACK_AB R181, R60, R45 ;  /* 0x0000002d3cb5723e */ /* 0x004fe200000000ff */
[----:B------:R-:W1:Y:S06]  /*3570*/  SHFL.BFLY PT, R41, R42, 0x1, 0x1f ;  /* 0x0c201f002a297f89 */ /* 0x000e6c00000e0000 */
[----:B------:R-:W-:Y:S08]  /*3580*/  MUFU.EX2 R47, R47 ;  /* 0x0000002f002f7308 */ /* 0x000ff00000000800 */
[----:B------:R-:W2:Y:S01]  /*3590*/  MUFU.EX2 R50, R50 ;  /* 0x0000003200327308 */ /* 0x000ea20000000800 */
[----:B0-----:R-:W-:-:S07]  /*35a0*/  F2FP.F16.F32.PACK_AB R183, R46, R43 ;  /* 0x0000002b2eb7723e */ /* 0x001fce00000000ff */
[----:B------:R-:W-:Y:S01]  /*35b0*/  MUFU.EX2 R51, R51 ;  /* 0x0000003300337308 */ /* 0x000fe20000000800 */
[----:B-1----:R-:W-:Y:S01]  /*35c0*/  FMNMX.FTZ R12, R42, R41, !PT ;  /* 0x000000292a0c7209 */ /* 0x002fe20007810000 */
[----:B------:R-:W-:Y:S01]  /*35d0*/  FADD.FTZ R42, R189, R44 ;  /* 0x0000002cbd2a7221 */ /* 0x000fe20000010000 */
[----:B------:R-:W-:Y:S02]  /*35e0*/  F2FP.F16.F32.PACK_AB R189, R44, R189 ;  /* 0x000000bd2cbd723e */ /* 0x000fe400000000ff */
[C---:B------:R-:W-:Y:S01]  /*35f0*/  FSETP.NEU.FTZ.AND P1, PT, R12.reuse, -INF , PT ;  /* 0xff8000000c00780b */ /* 0x040fe20003f3d000 */
[----:B------:R-:W-:Y:S02]  /*3600*/  FMUL.FTZ R41, R12, UR35 ;  /* 0x000000230c297c20 */ /* 0x000fe40008410000 */
[----:B------:R-:W0:Y:S01]  /*3610*/  MUFU.EX2 R54, R54 ;  /* 0x0000003600367308 */ /* 0x000e220000000800 */
[----:B--2---:R-:W-:Y:S02]  /*3620*/  F2FP.F16.F32.PACK_AB R177, R50, R47 ;  /* 0x0000002f32b1723e */ /* 0x004fe400000000ff */
[----:B------:R-:W-:-:S02]  /*3630*/  FSEL R41, R41, RZ, P1 ;  /* 0x000000ff29297208 */ /* 0x000fc40000800000 */
[----:B------:R-:W-:-:S03]  /*3640*/  PLOP3.LUT P1, PT, PT, PT, UP0, 0x80, 0x0 ;  /* 0x000000000000781c */ /* 0x000fc60003f2f008 */
        /* <DEDUP_REMOVED lines=24> */
[----:B------:R-:W2:Y:S01]  /*37d0*/  MUFU.EX2 R14, R14 ;  /* 0x0000000e000e7308 */ /* 0x000ea20000000800 */
[--C-:B------:R-:W-:Y:S01]  /*37e0*/  FFMA.FTZ R39, R39, UR35, -R41.reuse ;  /* 0x0000002327277c23 */ /* 0x100fe20008010829 */
[--C-:B------:R-:W-:Y:S01]  /*37f0*/  FFMA.FTZ R13, R13, UR35, -R41.reuse ;  /* 0x000000230d0d7c23 */ /* 0x100fe20008010829 */
[----:B------:R-:W-:Y:S01]  /*3800*/  FFMA.FTZ R40, R40, UR35, -R41 ;  /* 0x0000002328287c23 */ /* 0x000fe20008010829 */
[----:B0-----:R-:W-:-:S04]  /*3810*/  F2FP.F16.F32.PACK_AB R179, R54, R51 ;  /* 0x0000003336b3723e */ /* 0x001fc800000000ff */
[----:B------:R-:W0:Y:S01]  /*3820*/  MUFU.EX2 R15, R15 ;  /* 0x0000000f000f7308 */ /* 0x000e220000000800 */
[----:B-1----:R-:W-:Y:S01]  /*3830*/  FADD.FTZ R57, R3, R10 ;  /* 0x0000000a03397221 */ /* 0x002fe20000010000 */
[----:B------:R-:W-:-:S06]  /*3840*/  F2FP.F16.F32.PACK_AB R188, R10, R3 ;  /* 0x000000030abc723e */ /* 0x000fcc00000000ff */
        /* <DEDUP_REMOVED lines=9> */
[----:B------:R-:W-:Y:S02]  /*38e0*/  CS2R R64, SRZ ;  /* 0x0000000000407805 */ /* 0x000fe4000001ff00 */
[----:B------:R-:W-:Y:S01]  /*38f0*/  F2FP.F16.F32.PACK_AB R185, R52, R185 ;  /* 0x000000b934b9723e */ /* 0x000fe200000000ff */
[----:B------:R-:W0:Y:S01]  /*3900*/  MUFU.EX2 R24, R24 ;  /* 0x0000001800187308 */ /* 0x000e220000000800 */
[----:B-1----:R-:W-:-:S07]  /*3910*/  FADD.FTZ R0, R20, R61 ;  /* 0x0000003d14007221 */ /* 0x002fce0000010000 */
[----:B------:R-:W1:Y:S01]  /*3920*/  MUFU.EX2 R25, R25 ;  /* 0x0000001900197308 */ /* 0x000e620000000800 */
[C---:B--2---:R-:W-:Y:S01]  /*3930*/  FADD.FTZ R49, R21.reuse, R0 ;  /* 0x0000000015317221 */ /* 0x044fe20000010000 */
[----:B------:R-:W-:Y:S01]  /*3940*/  FADD.FTZ R0, R52, R57 ;  /* 0x0000003934007221 */ /* 0x000fe20000010000 */
[----:B------:R-:W-:-:S05]  /*3950*/  F2FP.F16.F32.PACK_AB R184, R21, R20 ;  /* 0x0000001415b8723e */ /* 0x000fca00000000ff */
[----:B------:R-:W2:Y:S01]  /*3960*/  MUFU.EX2 R26, R26 ;  /* 0x0000001a001a7308 */ /* 0x000ea20000000800 */
[----:B0-----:R-:W-:Y:S01]  /*3970*/  FADD.FTZ R42, R24, R49 ;  /* 0x00000031182a7221 */ /* 0x001fe20000010000 */
[----:B------:R-:W-:Y:S01]  /*3980*/  FADD.FTZ R49, R53, R0 ;  /* 0x0000000035317221 */ /* 0x000fe20000010000 */
[----:B------:R-:W-:-:S03]  /*3990*/  CS2R R52, SRZ ;  /* 0x0000000000347805 */ /* 0x000fc6000001ff00 */
[----:B------:R-:W-:Y:S02]  /*39a0*/  FADD.FTZ R0, R56, R49 ;  /* 0x0000003138007221 */ /* 0x000fe40000010000 */
[----:B------:R-:W0:Y:S01]  /*39b0*/  MUFU.EX2 R27, R27 ;  /* 0x0000001b001b7308 */ /* 0x000e220000000800 */
[----:B-1----:R-:W-:Y:S01]  /*39c0*/  FADD.FTZ R57, R25, R42 ;  /* 0x0000002a19397221 */ /* 0x002fe20000010000 */
[----:B------:R-:W-:Y:S01]  /*39d0*/  FADD.FTZ R49, R45, R0 ;  /* 0x000000002d317221 */ /* 0x000fe20000010000 */
[----:B------:R-:W-:Y:S02]  /*39e0*/  F2FP.F16.F32.PACK_AB R186, R25, R24 ;  /* 0x0000001819ba723e */ /* 0x000fe400000000ff */
[----:B------:R-:W-:Y:S02]  /*39f0*/  CS2R R44, SRZ ;  /* 0x00000000002c7805 */ /* 0x000fe4000001ff00 */
[----:B------:R-:W-:Y:S01]  /*3a00*/  CS2R R24, SRZ ;  /* 0x0000000000187805 */ /* 0x000fe2000001ff00 */
[----:B------:R-:W-:Y:S01]  /*3a10*/  FADD.FTZ R0, R60, R49 ;  /* 0x000000313c007221 */ /* 0x000fe20000010000 */
[----:B------:R-:W-:Y:S01]  /*3a20*/  CS2R R60, SRZ ;  /* 0x00000000003c7805 */ /* 0x000fe2000001ff00 */
[----:B------:R-:W1:Y:S01]  /*3a30*/  MUFU.EX2 R28, R28 ;  /* 0x0000001c001c7308 */ /* 0x000e620000000800 */
[----:B--2---:R-:W-:Y:S01]  /*3a40*/  FADD.FTZ R42, R26, R57 ;  /* 0x000000391a2a7221 */ /* 0x004fe20000010000 */
[----:B------:R-:W-:-:S06]  /*3a50*/  CS2R R56, SRZ ;  /* 0x0000000000387805 */ /* 0x000fcc000001ff00 */
[----:B------:R-:W2:Y:S01]  /*3a60*/  MUFU.EX2 R29, R29 ;  /* 0x0000001d001d7308 */ /* 0x000ea20000000800 */
[C---:B0-----:R-:W-:Y:S01]  /*3a70*/  FADD.FTZ R41, R27.reuse, R42 ;  /* 0x0000002a1b297221 */ /* 0x041fe20000010000 */
[----:B------:R-:W-:Y:S02]  /*3a80*/  F2FP.F16.F32.PACK_AB R180, R27, R26 ;  /* 0x0000001a1bb4723e */ /* 0x000fe400000000ff */
[----:B------:R-:W-:-:S04]  /*3a90*/  CS2R R26, SRZ ;  /* 0x00000000001a7805 */ /* 0x000fc8000001ff00 */
[----:B------:R-:W0:Y:S01]  /*3aa0*/  MUFU.EX2 R30, R30 ;  /* 0x0000001e001e7308 */ /* 0x000e220000000800 */
[----:B-1----:R-:W-:Y:S01]  /*3ab0*/  FADD.FTZ R42, R28, R41 ;  /* 0x000000291c2a7221 */ /* 0x002fe20000010000 */
[----:B------:R-:W-:-:S04]  /*3ac0*/  FADD.FTZ R41, R43, R0 ;  /* 0x000000002b297221 */ /* 0x000fc80000010000 */
[----:B------:R-:W-:Y:S02]  /*3ad0*/  FADD.FTZ R0, R46, R41 ;  /* 0x000000292e007221 */ /* 0x000fe40000010000 */
[----:B------:R-:W1:Y:S01]  /*3ae0*/  MUFU.EX2 R31, R31 ;  /* 0x0000001f001f7308 */ /* 0x000e620000000800 */
[----:B--2---:R-:W-:Y:S01]  /*3af0*/  FADD.FTZ R49, R29, R42 ;  /* 0x0000002a1d317221 */ /* 0x004fe20000010000 */
[----:B------:R-:W-:Y:S01]  /*3b00*/  FADD.FTZ R41, R47, R0 ;  /* 0x000000002f297221 */ /* 0x000fe20000010000 */
[----:B------:R-:W-:Y:S02]  /*3b10*/  F2FP.F16.F32.PACK_AB R182, R29, R28 ;  /* 0x0000001c1db6723e */ /* 0x000fe400000000ff */
[----:B------:R-:W-:Y:S02]  /*3b20*/  CS2R R46, SRZ ;  /* 0x00000000002e7805 */ /* 0x000fe4000001ff00 */
[----:B------:R-:W-:Y:S01]  /*3b30*/  CS2R R28, SRZ ;  /* 0x00000000001c7805 */ /* 0x000fe2000001ff00 */
[----:B------:R-:W-:Y:S01]  /*3b40*/  FADD.FTZ R0, R50, R41 ;  /* 0x0000002932007221 */ /* 0x000fe20000010000 */
[----:B------:R-:W2:Y:S01]  /*3b50*/  MUFU.EX2 R32, R32 ;  /* 0x0000002000207308 */ /* 0x000ea20000000800 */
[----:B0-----:R-:W-:-:S02]  /*3b60*/  FADD.FTZ R42, R30, R49 ;  /* 0x000000311e2a7221 */ /* 0x001fc40000010000 */
[----:B------:R-:W-:Y:S01]  /*3b70*/  FADD.FTZ R3, R51, R0 ;  /* 0x0000000033037221 */ /* 0x000fe20000010000 */
[----:B------:R-:W-:Y:S02]  /*3b80*/  CS2R R50, SRZ ;  /* 0x0000000000327805 */ /* 0x000fe4000001ff00 */
[----:B------:R-:W-:Y:S01]  /*3b90*/  CS2R R48, SRZ ;  /* 0x0000000000307805 */ /* 0x000fe2000001ff00 */
[----:B------:R-:W-:Y:S01]  /*3ba0*/  FADD.FTZ R0, R54, R3 ;  /* 0x0000000336007221 */ /* 0x000fe20000010000 */
[----:B------:R-:W0:Y:S01]  /*3bb0*/  MUFU.EX2 R33, R33 ;  /* 0x0000002100217308 */ /* 0x000e220000000800 */
[----:B-1----:R-:W-:Y:S02]  /*3bc0*/  FADD.FTZ R43, R31, R42 ;  /* 0x0000002a1f2b7221 */ /* 0x002fe40000010000 */
[----:B------:R-:W-:Y:S01]  /*3bd0*/  FADD.FTZ R3, R55, R0 ;  /* 0x0000000037037221 */ /* 0x000fe20000010000 */
[----:B------:R-:W-:Y:S02]  /*3be0*/  F2FP.F16.F32.PACK_AB R176, R31, R30 ;  /* 0x0000001e1fb0723e */ /* 0x000fe400000000ff */
[----:B------:R-:W-:-:S02]  /*3bf0*/  CS2R R30, SRZ ;  /* 0x00000000001e7805 */ /* 0x000fc4000001ff00 */
        /* <DEDUP_REMOVED lines=18> */
[----:B-1----:R-:W-:-:S07]  /*3d20*/  FADD.FTZ R10, R36, R15 ;  /* 0x0000000f240a7221 */ /* 0x002fce0000010000 */
        /* <DEDUP_REMOVED lines=22> */
[----:B------:R-:W2:Y:S01]  /*3e90*/  MUFU.EX2 R40, R40 ;  /* 0x0000002800287308 */ /* 0x000ea20000000800 */
[----:B0-----:R-:W-:-:S07]  /*3ea0*/  FADD.FTZ R3, R13, R10 ;  /* 0x0000000a0d037221 */ /* 0x001fce0000010000 */
[----:B------:R-:W0:Y:S01]  /*3eb0*/  MUFU.EX2 R2, R2 ;  /* 0x0000000200027308 */ /* 0x000e220000000800 */
[----:B-1----:R-:W-:Y:S01]  /*3ec0*/  FADD.FTZ R15, R67, R0 ;  /* 0x00000000430f7221 */ /* 0x002fe20000010000 */
[----:B------:R-:W-:Y:S02]  /*3ed0*/  IMAD.MOV.U32 R0, RZ, RZ, 0x3f800000 ;  /* 0x3f800000ff007424 */ /* 0x000fe400078e00ff */
[C---:B--2---:R-:W-:Y:S01]  /*3ee0*/  FADD.FTZ R10, R40.reuse, R3 ;  /* 0x00000003280a7221 */ /* 0x044fe20000010000 */
[----:B------:R-:W-:Y:S02]  /*3ef0*/  F2FP.F16.F32.PACK_AB R170, R40, R13 ;  /* 0x0000000d28aa723e */ /* 0x000fe400000000ff */
[----:B------:R-:W-:Y:S01]  /*3f00*/  CS2R R40, SRZ ;  /* 0x0000000000287805 */ /* 0x000fe2000001ff00 */
[C---:B0-----:R-:W-:Y:S01]  /*3f10*/  FADD.FTZ R3, R2.reuse, R15 ;  /* 0x0000000f02037221 */ /* 0x041fe20000010000 */
[----:B------:R-:W-:Y:S01]  /*3f20*/  F2FP.F16.F32.PACK_AB R171, R2, R67 ;  /* 0x0000004302ab723e */ /* 0x000fe200000000ff */
[----:B------:R-:W-:Y:S01]  /*3f30*/  IMAD.MOV.U32 R2, RZ, RZ, 0x3f800000 ;  /* 0x3f800000ff027424 */ /* 0x000fe200078e00ff */
        /* <DEDUP_REMOVED lines=10> */
[----:B------:R-:W-:-:S05]  /*3fe0*/  ULDC UR35, c[0x0][0x988] ;  /* 0x0002620000237ab9 */ /* 0x000fca0000000800 */
.L_x_5512:
[----:B------:R-:W-:-:S04]  /*3ff0*/  UISETP.NE.AND UP0, UPT, UR6, 0x1, UPT ;  /* 0x000000010600788c */ /* 0x000fc8000bf05270 */
[----:B------:R-:W-:-:S04]  /*4000*/  USEL UR38, URZ, 0x1, UP0 ;  /* 0x000000013f267887 */ /* 0x000fc80008000000 */
[----:B------:R-:W-:Y:S01]  /*4010*/  ULOP3.LUT UR38, UR5, UR38, URZ, 0x3c, !UPT ;  /* 0x0000002605267292 */ /* 0x000fe2000f8e3c3f */
[----:B------:R-:W-:Y:S11]  /*4020*/  @!P0 BRA `(.L_x_5502) ;  /* 0x0000000000048947 */ /* 0x000ff60003800000 */
[----:B------:R-:W-:Y:S01]  /*4030*/  BPT.TRAP 0x1 ;  /* 0x000000040000795c */ /* 0x000fe20000300000 */
.L_x_5502:
        /* <DEDUP_REMOVED lines=9> */
.L_x_5503:
[----:B-1----:R-:W-:Y:S05]  /*40d0*/  @P1 BRA `(.L_x_5504) ;  /* 0x0000000000081947 */ /* 0x002fea0003800000 */
[----:B------:R-:W1:Y:S02]  /*40e0*/  SYNCS.PHASECHK.TRANS64.TRYWAIT P1, [UR8+0x30830], R11 ;  /* 0x0308300bff0075a7 */ /* 0x000e640008020148 */
[----:B-1----:R-:W-:Y:S05]  /*40f0*/  @!P1 BRA `(.L_x_5505) ;  /* 0x000000c400f89947 */ /* 0x002fea0003800000 */
.L_x_5504:
        /* <DEDUP_REMOVED lines=118> */
[----:B------:R-:W-:Y:S01]  /*4860*/  R2UR UR28, R4 ;  /* 0x00000000041c72ca */ /* 0x000fe200000e0000 */
[----:B------:R-:W-:Y:S01]  /*4870*/  UIADD3 UR30, UR9, 0x4, URZ ;  /* 0x00000004091e7890 */ /* 0x000fe2000fffe03f */
[----:B------:R-:W-:Y:S01]  /*4880*/  R2UR UR29, R5 ;  /* 0x00000000051d72ca */ /* 0x000fe200000e0000 */
[----:B------:R-:W-:Y:S01]  /*4890*/  UMOV UR31, 0x40000040 ;  /* 0x40000040001f7882 */ /* 0x000fe20000000000 */
[----:B------:R-:W-:Y:S02]  /*48a0*/  WARPGROUP.DEPBAR.LE gsb0, 0x0 ;  /* 0x00008000000079c5 */ /* 0x000fe40000010000 */
[----:B------:R-:W-:-:S09]  /*48b0*/  WARPGROUP.ARRIVE ;  /* 0x00000000000079c5 */ /* 0x000fd20000000000 */
        /* <DEDUP_REMOVED lines=51> */
.L_x_5506:
[----:B------:R-:W-:Y:S01]  /*4bf0*/  ULEA UR9, UR6, UR40, 0x3 ;  /* 0x0000002806097291 */ /* 0x000fe2000f8e183f */
[----:B------:R-:W-:-:S05]  /*4c00*/  IMAD.U32 R0, RZ, RZ, UR5 ;  /* 0x00000005ff007e24 */ /* 0x000fca000f8e00ff */
[----:B------:R-:W-:-:S04]  /*4c10*/  SHF.L.U32 R0, R0, 0x1f, RZ ;  /* 0x0000001f00007819 */ /* 0x000fc800000006ff */
[----:B------:R2:W3:Y:S01]  /*4c20*/  SYNCS.PHASECHK.TRANS64.TRYWAIT P1, [UR9+0x30850], R0 ;  /* 0x03085000ff0075a7 */ /* 0x0004e20008020149 */
[----:B------:R-:W-:Y:S05]  /*4c30*/  @!P0 BRA `(.L_x_5507) ;  /* 0x0000000000048947 */ /* 0x000fea0003800000 */
[----:B------:R-:W-:Y:S01]  /*4c40*/  BPT.TRAP 0x1 ;  /* 0x000000040000795c */ /* 0x000fe20000300000 */
.L_x_5507:
[----:B---3--:R-:W-:Y:S05]  /*4c50*/  @P1 BRA `(.L_x_5508) ;  /* 0x0000000000081947 */ /* 0x008fea0003800000 */
[----:B------:R-:W3:Y:S02]  /*4c60*/  SYNCS.PHASECHK.TRANS64.TRYWAIT P1, [UR9+0x30850], R0 ;  /* 0x03085000ff0075a7 */ /* 0x000ee40008020149 */
[----:B---3--:R-:W-:Y:S05]  /*4c70*/  @!P1 BRA `(.L_x_5509) ;  /* 0x000000bc00309947 */ /* 0x008fea0003800000 */
.L_x_5508:
        /* <DEDUP_REMOVED lines=37> */
.L_x_5510:
[----:B------:R-:W-:Y:S01]  /*4ed0*/  UISETP.NE.AND UP0, UPT, UR43, URZ, UPT ;  /* 0x0000003f2b00728c */ /* 0x000fe2000bf05270 */
[----:B------:R-:W-:Y:S01]  /*4ee0*/  FMUL.FTZ R2, R129, UR7 ;  /* 0x0000000781027c20 */ /* 0x000fe20008410000 */
[----:B-1----:R-:W-:Y:S01]  /*4ef0*/  IADD3 R12, R18, UR41, RZ ;  /* 0x00000029120c7c10 */ /* 0x002fe2000fffe0ff */
[----:B0-----:R-:W-:Y:S01]  /*4f00*/  FMUL.FTZ R11, R133, UR7 ;  /* 0x00000007850b7c20 */ /* 0x001fe20008410000 */
[----:B--2---:R-:W-:Y:S01]  /*4f10*/  FMUL.FTZ R0, R121, UR7 ;  /* 0x0000000779007c20 */ /* 0x004fe20008410000 */
[----:B------:R0:W-:Y:S01]  /*4f20*/  MUFU.TANH R15, R2 ;  /* 0x00000002000f7308 */ /* 0x0001e20000002400 */
[----:B------:R-:W-:Y:S01]  /*4f30*/  PLOP3.LUT P1, PT, PT, PT, UP0, 0x80, 0x0 ;  /* 0x000000000000781c */ /* 0x000fe20003f2f008 */
[----:B------:R-:W-:Y:S01]  /*4f40*/  FMUL.FTZ R171, R120, UR7 ;  /* 0x0000000778ab7c20 */ /* 0x000fe20008410000 */
[----:B------:R-:W-:Y:S01]  /*4f50*/  PLOP3.LUT P2, PT, PT, PT, UP0, 0x80, 0x0 ;  /* 0x000000000000781c */ /* 0x000fe20003f4f008 */
[----:B------:R-:W-:Y:S01]  /*4f60*/  FMUL.FTZ R124, R124, UR7 ;  /* 0x000000077c7c7c20 */ /* 0x000fe20008410000 */
[----:B------:R-:W-:Y:S01]  /*4f70*/  FMUL.FTZ R125, R125, UR7 ;  /* 0x000000077d7d7c20 */ /* 0x000fe20008410000 */
[----:B------:R-:W-:Y:S01]  /*4f80*/  @UP0 ULDC UR5, c[0x0][0x44c] ;  /* 0x0001130000050ab9 */ /* 0x000fe20000000800 */
[----:B------:R-:W-:Y:S01]  /*4f90*/  FMUL.FTZ R128, R128, UR7 ;  /* 0x0000000780807c20 */ /* 0x000fe20008410000 */
[----:B------:R1:W-:Y:S01]  /*4fa0*/  MUFU.TANH R20, R11 ;  /* 0x0000000b00147308 */ /* 0x0003e20000002400 */
[----:B------:R-:W-:Y:S01]  /*4fb0*/  FMUL.FTZ R132, R132, UR7 ;  /* 0x0000000784847c20 */ /* 0x000fe20008410000 */
[----:B------:R-:W-:Y:S01]  /*4fc0*/  FMUL.FTZ R144, R144, UR7 ;  /* 0x0000000790907c20 */ /* 0x000fe20008410000 */
[----:B------:R-:W-:Y:S01]  /*4fd0*/  FMUL.FTZ R169, R123, UR7 ;  /* 0x000000077ba97c20 */ /* 0x000fe20008410000 */
[----:B------:R-:W-:Y:S01]  /*4fe0*/  FMUL.FTZ R137, R137, UR7 ;  /* 0x0000000789897c20 */ /* 0x000fe20008410000 */
[----:B------:R-:W-:Y:S01]  /*4ff0*/  FMUL.FTZ R136, R136, UR7 ;  /* 0x0000000788887c20 */ /* 0x000fe20008410000 */
[----:B0-----:R-:W-:Y:S01]  /*5000*/  @P1 IMAD.HI.U32 R2, R12, UR5, RZ ;  /* 0x000000050c021c27 */ /* 0x001fe2000f8e00ff */
[----:B------:R-:W-:Y:S01]  /*5010*/  @UP0 ULDC UR5, c[0x0][0x450] ;  /* 0x0001140000050ab9 */ /* 0x000fe20000000800 */
[----:B------:R-:W0:Y:S01]  /*5020*/  MUFU.TANH R171, R171 ;  /* 0x000000ab00ab7308 */ /* 0x000e220000002400 */
[----:B-1----:R-:W1:Y:S01]  /*5030*/  LDC R11, c[0x0][0x2f0] ;  /* 0x0000bc00ff0b7b82 */ /* 0x002e620000000800 */
[----:B------:R-:W-:Y:S01]  /*5040*/  FMUL.FTZ R141, R141, UR7 ;  /* 0x000000078d8d7c20 */ /* 0x000fe20008410000 */
[----:B------:R-:W-:Y:S01]  /*5050*/  @P2 SHF.R.U32.HI R12, RZ, UR5, R2 ;  /* 0x00000005ff0c2c19 */ /* 0x000fe20008011602 */
[----:B------:R-:W-:Y:S01]  /*5060*/  UMOV UR5, 0x1 ;  /* 0x0000000100057882 */ /* 0x000fe20000000000 */
[----:B------:R-:W-:Y:S01]  /*5070*/  FMUL.FTZ R2, R145, UR7 ;  /* 0x0000000791027c20 */ /* 0x000fe20008410000 */
[----:B------:R-:W-:Y:S01]  /*5080*/  UIMAD UR5, UR4, -0x60, UR5 ;  /* 0xffffffa0040578a4 */ /* 0x000fe2000f8e0205 */
[----:B------:R-:W-:Y:S01]  /*5090*/  FMUL.FTZ R168, R122, UR7 ;  /* 0x000000077aa87c20 */ /* 0x000fe20008410000 */
[----:B------:R-:W2:Y:S01]  /*50a0*/  SHFL.IDX PT, R121, R12, RZ, 0x1c1f ;  /* 0x001c1fff0c797589 */ /* 0x000ea200000e0000 */
[----:B------:R-:W3:Y:S01]  /*50b0*/  MUFU.TANH R0, R0 ;  /* 0x0000000000007308 */ /* 0x000ee20000002400 */
[----:B------:R-:W-:Y:S01]  /*50c0*/  FMUL.FTZ R140, R140, UR7 ;  /* 0x000000078c8c7c20 */ /* 0x000fe20008410000 */
[----:B------:R-:W-:Y:S01]  /*50d0*/  FMUL.FTZ R133, R135, UR7 ;  /* 0x0000000787857c20 */ /* 0x000fe20008410000 */
[----:B------:R-:W-:-:S02]  /*50e0*/  IMAD.U32 R172, RZ, RZ, UR5 ;  /* 0x00000005ffac7e24 */ /* 0x000fc4000f8e00ff */
[----:B------:R-:W-:Y:S01]  /*50f0*/  FMUL.FTZ R135, R139, UR7 ;  /* 0x000000078b877c20 */ /* 0x000fe20008410000 */
[----:B------:R-:W-:Y:S01]  /*5100*/  FMUL.FTZ R129, R130, UR7 ;  /* 0x0000000782817c20 */ /* 0x000fe20008410000 */
[----:B------:R-:W-:Y:S01]  /*5110*/  FMUL.FTZ R130, R131, UR7 ;  /* 0x0000000783827c20 */ /* 0x000fe20008410000 */
[----:B------:R-:W-:Y:S01]  /*5120*/  IMAD R172, R17, -0x2, R172 ;  /* 0xfffffffe11ac7824 */ /* 0x000fe200078e02ac */
        /* <DEDUP_REMOVED lines=8> */
[----:B-1----:R-:W-:Y:S01]  /*51b0*/  IMAD R172, R11, UR42, R172 ;  /* 0x0000002a0bac7c24 */ /* 0x002fe2000f8e02ac */
[----:B------:R-:W1:Y:S01]  /*51c0*/  MUFU.TANH R125, R125 ;  /* 0x0000007d007d7308 */ /* 0x000e620000002400 */
[----:B------:R-:W-:Y:S01]  /*51d0*/  FMUL.FTZ R157, R157, UR7 ;  /* 0x000000079d9d7c20 */ /* 0x000fe20008410000 */
[----:B------:R-:W-:Y:S01]  /*51e0*/  FMUL.FTZ R160, R160, UR7 ;  /* 0x00000007a0a07c20 */ /* 0x000fe20008410000 */
[----:B------:R-:W-:Y:S01]  /*51f0*/  FMUL.FTZ R161, R161, UR7 ;  /* 0x00000007a1a17c20 */ /* 0x000fe20008410000 */
[----:B------:R-:W-:Y:S01]  /*5200*/  FMUL.FTZ R164, R164, UR7 ;  /* 0x00000007a4a47c20 */ /* 0x000fe20008410000 */
[----:B------:R-:W-:Y:S01]  /*5210*/  FMUL.FTZ R165, R165, UR7 ;  /* 0x00000007a5a57c20 */ /* 0x000fe20008410000 */
[----:B--2---:R-:W-:Y:S01]  /*5220*/  IADD3 R121, R121, -UR34, R172 ;  /* 0x8000002279797c10 */ /* 0x004fe2000fffe0ac */
[----:B------:R-:W-:Y:S01]  /*5230*/  FMUL.FTZ R170, R126, UR7 ;  /* 0x000000077eaa7c20 */ /* 0x000fe20008410000 */
[----:B------:R-:W2:Y:S01]  /*5240*/  MUFU.TANH R128, R128 ;  /* 0x0000008000807308 */ /* 0x000ea20000002400 */
[----:B------:R-:W-:Y:S01]  /*5250*/  FMUL.FTZ R127, R127, UR7 ;  /* 0x000000077f7f7c20 */ /* 0x000fe20008410000 */
[C---:B------:R-:W-:Y:S01]  /*5260*/  ISETP.GT.AND P1, PT, R121.reuse, RZ, PT ;  /* 0x000000ff7900720c */ /* 0x040fe20003f24270 */
[----:B------:R-:W5:Y:S01]  /*5270*/  S2UR UR6, SR_CgaCtaId ;  /* 0x00000000000679c3 */ /* 0x000f620000008800 */
[----:B------:R-:W-:Y:S01]  /*5280*/  ISETP.GT.AND P2, PT, R121, 0x1, PT ;  /* 0x000000017900780c */ /* 0x000fe20003f44270 */
[----:B------:R-:W-:Y:S01]  /*5290*/  UIADD3 UR8, UR8, 0x30840, URZ ;  /* 0x0003084008087890 */ /* 0x000fe2000fffe03f */
[----:B0-----:R-:W-:-:S02]  /*52a0*/  FSEL R171, R171, -INF , P1 ;  /* 0xff800000abab7808 */ /* 0x001fc40000800000 */
[----:B---3--:R-:W-:Y:S01]  /*52b0*/  FSEL R145, R0, -INF , P2 ;  /* 0xff80000000917808 */ /* 0x008fe20001000000 */
[----:B------:R-:W0:Y:S01]  /*52c0*/  MUFU.TANH R132, R132 ;  /* 0x0000008400847308 */ /* 0x000e220000002400 */
[----:B------:R-:W-:Y:S02]  /*52d0*/  ISETP.GT.AND P1, PT, R121, 0x8, PT ;  /* 0x000000087900780c */ /* 0x000fe40003f24270 */
[----:B------:R-:W-:Y:S02]  /*52e0*/  FMNMX.FTZ R0, R171, R14, !PT ;  /* 0x0000000eab007209 */ /* 0x000fe40007810000 */
[----:B------:R-:W-:Y:S02]  /*52f0*/  ISETP.GT.AND P2, PT, R121, 0x9, PT ;  /* 0x000000097900780c */ /* 0x000fe40003f44270 */
[----:B------:R-:W-:Y:S01]  /*5300*/  FMNMX.FTZ R11, R145, R0, !PT ;  /* 0x00000000910b7209 */ /* 0x000fe20007810000 */
[----:B------:R4:W-:Y:S08]  /*5310*/  MUFU.TANH R123, R144 ;  /* 0x00000090007b7308 */ /* 0x0009f00000002400 */
[----:B------:R3:W-:Y:S01]  /*5320*/  MUFU.TANH R21, R137 ;  /* 0x0000008900157308 */ /* 0x0007e20000002400 */
[----:B----4-:R-:W-:Y:S01]  /*5330*/  FSEL R144, R124, -INF , P1 ;  /* 0xff8000007c907808 */ /* 0x010fe20000800000 */
[----:B-----5:R-:W-:Y:S01]  /*5340*/  UPRMT UR8, UR6, 0x654, UR8 ;  /* 0x0000065406087896 */ /* 0x020fe20008000008 */
[----:B------:R-:W-:-:S02]  /*5350*/  ISETP.GT.AND P1, PT, R121, 0x10, PT ;  /* 0x000000107900780c */ /* 0x000fc40003f24270 */
[----:B------:R-:W-:-:S03]  /*5360*/  FMNMX.FTZ R11, R144, R11, !PT ;  /* 0x0000000b900b7209 */ /* 0x000fc60007810000 */
[----:B------:R-:W4:Y:S01]  /*5370*/  MUFU.TANH R136, R136 ;  /* 0x0000008800887308 */ /* 0x000f220000002400 */
[----:B---3--:R-:W-:Y:S01]  /*5380*/  FMUL.FTZ R137, R142, UR7 ;  /* 0x000000078e897c20 */ /* 0x008fe20008410000 */
[----:B-1----:R-:W-:Y:S01]  /*5390*/  FSEL R142, R125, -INF , P2 ;  /* 0xff8000007d8e7808 */ /* 0x002fe20001000000 */
[----:B------:R-:W-:Y:S01]  /*53a0*/  SYNCS.ARRIVE.TRANS64.RED.A1T0 RZ, [UR8], RZ ;  /* 0x000000ffffff79a7 */ /* 0x000fe20008100408 */
[----:B------:R-:W-:Y:S02]  /*53b0*/  ISETP.GT.AND P2, PT, R121, 0x11, PT ;  /* 0x000000117900780c */ /* 0x000fe40003f44270 */
[----:B------:R-:W-:Y:S02]  /*53c0*/  FMNMX.FTZ R0, R142, R11, !PT ;  /* 0x0000000b8e007209 */ /* 0x000fe40007810000 */
[----:B------:R2:W-:Y:S08]  /*53d0*/  MUFU.TANH R122, R141 ;  /* 0x0000008d007a7308 */ /* 0x0005f00000002400 */
[----:B------:R1:W3:Y:S01]  /*53e0*/  MUFU.TANH R120, R140 ;  /* 0x0000008c00787308 */ /* 0x0002e20000002400 */
[----:B--2---:R-:W-:-:S02]  /*53f0*/  FSEL R141, R128, -INF , P1 ;  /* 0xff800000808d7808 */ /* 0x004fc40000800000 */
[----:B------:R-:W-:Y:S02]  /*5400*/  ISETP.GT.AND P1, PT, R121, 0x18, PT ;  /* 0x000000187900780c */ /* 0x000fe40003f24270 */
[----:B------:R-:W-:Y:S02]  /*5410*/  FMNMX.FTZ R11, R141, R0, !PT ;  /* 0x000000008d0b7209 */ /* 0x000fe40007810000 */
[----:B0-----:R-:W-:Y:S01]  /*5420*/  FSEL R139, R132, -INF , P1 ;  /* 0xff800000848b7808 */ /* 0x001fe20000800000 */
[----:B------:R-:W0:Y:S01]  /*5430*/  MUFU.TANH R2, R2 ;  /* 0x0000000200027308 */ /* 0x000e220000002400 */
[----:B-1----:R-:W-:Y:S02]  /*5440*/  FSEL R140, R15, -INF , P2 ;  /* 0xff8000000f8c7808 */ /* 0x002fe40001000000 */
[----:B------:R-:W-:Y:S02]  /*5450*/  ISETP.GT.AND P2, PT, R121, 0x19, PT ;  /* 0x000000197900780c */ /* 0x000fe40003f44270 */
[----:B------:R-:W-:-:S02]  /*5460*/  FMNMX.FTZ R0, R140, R11, !PT ;  /* 0x0000000b8c007209 */ /* 0x000fc40007810000 */
[----:B------:R-:W-:Y:S01]  /*5470*/  ISETP.GT.AND P1, PT, R121, 0x20, PT ;  /* 0x000000207900780c */ /* 0x000fe20003f24270 */
[----:B------:R-:W1:Y:S01]  /*5480*/  MUFU.TANH R148, R148 ;  /* 0x0000009400947308 */ /* 0x000e620000002400 */
[----:B------:R-:W-:Y:S02]  /*5490*/  FSEL R138, R20, -INF , P2 ;  /* 0xff800000148a7808 */ /* 0x000fe40001000000 */
[----:B------:R-:W-:Y:S02]  /*54a0*/  FMNMX.FTZ R11, R139, R0, !PT ;  /* 0x000000008b0b7209 */ /* 0x000fe40007810000 */
[----:B------:R-:W-:Y:S02]  /*54b0*/  ISETP.GT.AND P2, PT, R121, 0x21, PT ;  /* 0x000000217900780c */ /* 0x000fe40003f44270 */
[----:B----4-:R-:W-:Y:S01]  /*54c0*/  FSEL R136, R136, -INF , P1 ;  /* 0xff80000088887808 */ /* 0x010fe20000800000 */
[----:B------:R-:W2:Y:S01]  /*54d0*/  MUFU.TANH R149, R149 ;  /* 0x0000009500957308 */ /* 0x000ea20000002400 */
[----:B------:R-:W-:-:S02]  /*54e0*/  FMNMX.FTZ R11, R138, R11, !PT ;  /* 0x0000000b8a0b7209 */ /* 0x000fc40007810000 */
[----:B------:R-:W-:Y:S02]  /*54f0*/  ISETP.GT.AND P1, PT, R121, 0x28, PT ;  /* 0x000000287900780c */ /* 0x000fe40003f24270 */
[----:B------:R-:W-:Y:S02]  /*5500*/  FSEL R132, R21, -INF , P2 ;  /* 0xff80000015847808 */ /* 0x000fe40001000000 */
[----:B------:R-:W-:Y:S01]  /*5510*/  FMNMX.FTZ R11, R136, R11, !PT ;  /* 0x0000000b880b7209 */ /* 0x000fe20007810000 */
[----:B------:R-:W4:Y:S01]  /*5520*/  MUFU.TANH R152, R152 ;  /* 0x0000009800987308 */ /* 0x000f220000002400 */
[----:B------:R-:W-:Y:S02]  /*5530*/  ISETP.GT.AND P2, PT, R121, 0x29, PT ;  /* 0x000000297900780c */ /* 0x000fe40003f44270 */
[----:B---3--:R-:W-:Y:S02]  /*5540*/  FSEL R128, R120, -INF , P1 ;  /* 0xff80000078807808 */ /* 0x008fe40000800000 */
[----:B------:R-:W-:-:S02]  /*5550*/  FMNMX.FTZ R11, R132, R11, !PT ;  /* 0x0000000b840b7209 */ /* 0x000fc40007810000 */
[C---:B------:R-:W-:Y:S01]  /*5560*/  ISETP.GT.AND P1, PT, R121.reuse, 0x30, PT ;  /* 0x000000307900780c */ /* 0x040fe20003f24270 */
[----:B------:R-:W3:Y:S01]  /*5570*/  MUFU.TANH R153, R153 ;  /* 0x0000009900997308 */ /* 0x000ee20000002400 */
[----:B------:R-:W-:Y:S02]  /*5580*/  FSEL R122, R122, -INF , P2 ;  /* 0xff8000007a7a7808 */ /* 0x000fe40001000000 */
[----:B------:R-:W-:Y:S02]  /*5590*/  FMNMX.FTZ R11, R128, R11, !PT ;  /* 0x0000000b800b7209 */ /* 0x000fe40007810000 */
[----:B------:R-:W-:Y:S02]  /*55a0*/  ISETP.GT.AND P2, PT, R121, 0x31, PT ;  /* 0x000000317900780c */ /* 0x000fe40003f44270 */
[----:B------:R-:W-:Y:S01]  /*55b0*/  FSEL R123, R123, -INF , P1 ;  /* 0xff8000007b7b7808 */ /* 0x000fe20000800000 */
[----:B------:R-:W5:Y:S01]  /*55c0*/  MUFU.TANH R156, R156 ;  /* 0x0000009c009c7308 */ /* 0x000f620000002400 */
[----:B------:R-:W-:-:S02]  /*55d0*/  FMNMX.FTZ R0, R122, R11, !PT ;  /* 0x0000000b7a007209 */ /* 0x000fc40007810000 */
[----:B------:R-:W-:Y:S02]  /*55e0*/  ISETP.GT.AND P1, PT, R121, 0x38, PT ;  /* 0x000000387900780c */ /* 0x000fe40003f24270 */
[----:B0-----:R-:W-:Y:S02]  /*55f0*/  FSEL R15, R2, -INF , P2 ;  /* 0xff800000020f7808 */ /* 0x001fe40001000000 */
[----:B------:R-:W-:Y:S01]  /*5600*/  FMNMX.FTZ R0, R123, R0, !PT ;  /* 0x000000007b007209 */ /* 0x000fe20007810000 */
[----:B------:R-:W0:Y:S01]  /*5610*/  MUFU.TANH R157, R157 ;  /* 0x0000009d009d7308 */ /* 0x000e220000002400 */
[----:B------:R-:W-:Y:S02]  /*5620*/  ISETP.GT.AND P2, PT, R121, 0x39, PT ;  /* 0x000000397900780c */ /* 0x000fe40003f44270 */
[----:B-1----:R-:W-:Y:S02]  /*5630*/  FSEL R20, R148, -INF , P1 ;  /* 0xff80000094147808 */ /* 0x002fe40000800000 */
[----:B------:R-:W-:-:S02]  /*5640*/  FMNMX.FTZ R11, R15, R0, !PT ;  /* 0x000000000f0b7209 */ /* 0x000fc40007810000 */
[----:B------:R-:W-:Y:S01]  /*5650*/  ISETP.GT.AND P1, PT, R121, 0x40, PT ;  /* 0x000000407900780c */ /* 0x000fe20003f24270 */
[----:B------:R-:W1:Y:S01]  /*5660*/  MUFU.TANH R160, R160 ;  /* 0x000000a000a07308 */ /* 0x000e620000002400 */
[----:B--2---:R-:W-:Y:S01]  /*5670*/  FSEL R2, R149, -INF , P2 ;  /* 0xff80000095027808 */ /* 0x004fe20001000000 */
[----:B------:R-:W-:Y:S01]  /*5680*/  FMUL.FTZ R149, R158, UR7 ;  /* 0x000000079e957c20 */ /* 0x000fe20008410000 */
[----:B------:R-:W-:Y:S02]  /*5690*/  FMNMX.FTZ R21, R20, R11, !PT ;  /* 0x0000000b14157209 */ /* 0x000fe40007810000 */
[----:B------:R-:W-:Y:S02]  /*56a0*/  ISETP.GT.AND P2, PT, R121, 0x41, PT ;  /* 0x000000417900780c */ /* 0x000fe40003f44270 */
[----:B----4-:R-:W-:Y:S01]  /*56b0*/  FSEL R11, R152, -INF , P1 ;  /* 0xff800000980b7808 */ /* 0x010fe20000800000 */
[----:B------:R-:W2:Y:S01]  /*56c0*/  MUFU.TANH R161, R161 ;  /* 0x000000a100a17308 */ /* 0x000ea20000002400 */
[----:B------:R-:W-:Y:S01]  /*56d0*/  FMNMX.FTZ R120, R2, R21, !PT ;  /* 0x0000001502787209 */ /* 0x000fe20007810000 */
[----:B------:R-:W-:Y:S01]  /*56e0*/  FMUL.FTZ R152, R159, UR7 ;  /* 0x000000079f987c20 */ /* 0x000fe20008410000 */
[----:B------:R-:W-:-:S02]  /*56f0*/  ISETP.GT.AND P1, PT, R121, 0x48, PT ;  /* 0x000000487900780c */ /* 0x000fc40003f24270 */
[----:B---3--:R-:W-:Y:S01]  /*5700*/  FSEL R0, R153, -INF , P2 ;  /* 0xff80000099007808 */ /* 0x008fe20001000000 */
[----:B------:R-:W-:Y:S01]  /*5710*/  FMUL.FTZ R153, R163, UR7 ;  /* 0x00000007a3997c20 */ /* 0x000fe20008410000 */
[----:B------:R-:W-:Y:S01]  /*5720*/  FMNMX.FTZ R125, R11, R120, !PT ;  /* 0x000000780b7d7209 */ /* 0x000fe20007810000 */
[----:B------:R3:W4:Y:S01]  /*5730*/  MUFU.TANH R126, R164 ;  /* 0x000000a4007e7308 */ /* 0x0007220000002400 */
[----:B------:R-:W-:Y:S02]  /*5740*/  ISETP.GT.AND P2, PT, R121, 0x49, PT ;  /* 0x000000497900780c */ /* 0x000fe40003f44270 */
[----:B-----5:R-:W-:Y:S01]  /*5750*/  FSEL R21, R156, -INF , P1 ;  /* 0xff8000009c157808 */ /* 0x020fe20000800000 */
[----:B------:R-:W-:Y:S01]  /*5760*/  FMUL.FTZ R156, R143, UR7 ;  /* 0x000000078f9c7c20 */ /* 0x000fe20008410000 */
[----:B------:R-:W-:Y:S02]  /*5770*/  FMNMX.FTZ R124, R0, R125, !PT ;  /* 0x0000007d007c7209 */ /* 0x000fe40007810000 */
[----:B------:R-:W-:Y:S01]  /*5780*/  ISETP.GT.AND P1, PT, R121, 0x50, PT ;  /* 0x000000507900780c */ /* 0x000fe20003f24270 */
[----:B------:R-:W5:Y:S01]  /*5790*/  MUFU.TANH R165, R165 ;  /* 0x000000a500a57308 */ /* 0x000f620000002400 */
[----:B0-----:R-:W-:Y:S01]  /*57a0*/  FSEL R120, R157, -INF , P2 ;  /* 0xff8000009d787808 */ /* 0x001fe20001000000 */
[----:B---3--:R-:W-:Y:S01]  /*57b0*/  FMUL.FTZ R164, R151, UR7 ;  /* 0x0000000797a47c20 */ /* 0x008fe20008410000 */
[----:B------:R-:W-:Y:S01]  /*57c0*/  FMNMX.FTZ R125, R21, R124, !PT ;  /* 0x0000007c157d7209 */ /* 0x000fe20007810000 */
[----:B------:R-:W-:Y:S01]  /*57d0*/  FMUL.FTZ R151, R162, UR7 ;  /* 0x00000007a2977c20 */ /* 0x000fe20008410000 */
[----:B------:R-:W-:Y:S01]  /*57e0*/  ISETP.GT.AND P2, PT, R121, 0x51, PT ;  /* 0x000000517900780c */ /* 0x000fe20003f44270 */
[----:B------:R-:W-:Y:S01]  /*57f0*/  FMUL.FTZ R157, R167, UR7 ;  /* 0x00000007a79d7c20 */ /* 0x000fe20008410000 */
[----:B-1----:R-:W-:Y:S01]  /*5800*/  FSEL R124, R160, -INF , P1 ;  /* 0xff800000a07c7808 */ /* 0x002fe20000800000 */
[----:B------:R-:W-:Y:S01]  /*5810*/  FMUL.FTZ R160, R146, UR7 ;  /* 0x0000000792a07c20 */ /* 0x000fe20008410000 */
[----:B------:R-:W-:Y:S01]  /*5820*/  FMNMX.FTZ R143, R120, R125, !PT ;  /* 0x0000007d788f7209 */ /* 0x000fe20007810000 */
[----:B------:R-:W0:Y:S01]  /*5830*/  MUFU.TANH R168, R168 ;  /* 0x000000a800a87308 */ /* 0x000e220000002400 */
[----:B------:R-:W-:-:S02]  /*5840*/  ISETP.GT.AND P1, PT, R121, 0x58, PT ;  /* 0x000000587900780c */ /* 0x000fc40003f24270 */
[----:B--2---:R-:W-:Y:S01]  /*5850*/  FSEL R125, R161, -INF , P2 ;  /* 0xff800000a17d7808 */ /* 0x004fe20001000000 */
[----:B------:R-:W-:Y:S01]  /*5860*/  FMUL.FTZ R161, R150, UR7 ;  /* 0x0000000796a17c20 */ /* 0x000fe20008410000 */
[----:B------:R-:W-:Y:S01]  /*5870*/  FMNMX.FTZ R148, R124, R143, !PT ;  /* 0x0000008f7c947209 */ /* 0x000fe20007810000 */
[----:B------:R-:W-:Y:S01]  /*5880*/  FMUL.FTZ R150, R155, UR7 ;  /* 0x000000079b967c20 */ /* 0x000fe20008410000 */
[----:B------:R-:W-:Y:S01]  /*5890*/  ISETP.GT.AND P2, PT, R121, 0x59, PT ;  /* 0x000000597900780c */ /* 0x000fe20003f44270 */
[----:B------:R-:W1:Y:S01]  /*58a0*/  MUFU.TANH R169, R169 ;  /* 0x000000a900a97308 */ /* 0x000e620000002400 */
[----:B----4-:R-:W-:Y:S02]  /*58b0*/  FSEL R126, R126, -INF , P1 ;  /* 0xff8000007e7e7808 */ /* 0x010fe40000800000 */
[----:B------:R-:W-:Y:S01]  /*58c0*/  FMNMX.FTZ R143, R125, R148, !PT ;  /* 0x000000947d8f7209 */ /* 0x000fe20007810000 */
[----:B------:R-:W-:Y:S01]  /*58d0*/  FMUL.FTZ R148, R154, UR7 ;  /* 0x000000079a947c20 */ /* 0x000fe20008410000 */
[----:B-----5:R-:W-:Y:S01]  /*58e0*/  FSEL R121, R165, -INF , P2 ;  /* 0xff800000a5797808 */ /* 0x020fe20001000000 */
[----:B------:R-:W-:Y:S01]  /*58f0*/  FMUL.FTZ R165, R147, UR7 ;  /* 0x0000000793a57c20 */ /* 0x000fe20008410000 */
[----:B------:R-:W-:Y:S01]  /*5900*/  FMNMX.FTZ R146, R126, R143, !PT ;  /* 0x0000008f7e927209 */ /* 0x000fe20007810000 */
[----:B------:R-:W2:Y:S01]  /*5910*/  MUFU.TANH R170, R170 ;  /* 0x000000aa00aa7308 */ /* 0x000ea20000002400 */
[----:B------:R-:W-:-:S02]  /*5920*/  FMUL.FTZ R154, R166, UR7 ;  /* 0x00000007a69a7c20 */ /* 0x000fc40008410000 */
[----:B------:R-:W-:-:S05]  /*5930*/  FMNMX.FTZ R146, R121, R146, !PT ;  /* 0x0000009279927209 */ /* 0x000fca0007810000 */
[----:B------:R-:W3:Y:S01]  /*5940*/  SHFL.BFLY PT, R143, R146, 0x2, 0x1f ;  /* 0x0c401f00928f7f89 */ /* 0x000ee200000e0000 */
[----:B------:R-:W4:Y:S08]  /*5950*/  MUFU.TANH R127, R127 ;  /* 0x0000007f007f7308 */ /* 0x000f300000002400 */
[----:B------:R-:W5:Y:S08]  /*5960*/  MUFU.TANH R129, R129 ;  /* 0x0000008100817308 */ /* 0x000f700000002400 */
[----:B------:R-:W5:Y:S01]  /*5970*/  MUFU.TANH R130, R130 ;  /* 0x0000008200827308 */ /* 0x000f620000002400 */
[----:B---3--:R-:W-:-:S07]  /*5980*/  FMNMX.FTZ R147, R146, R143, !PT ;  /* 0x0000008f92937209 */ /* 0x008fce0007810000 */
[----:B------:R-:W3:Y:S01]  /*5990*/  MUFU.TANH R131, R131 ;  /* 0x0000008300837308 */ /* 0x000ee20000002400 */
[----:B------:R-:W0:Y:S04]  /*59a0*/  SHFL.IDX PT, R143, R12, 0x1, 0x1c1f ;  /* 0x003c1f000c8f7f89 */ /* 0x000e2800000e0000 */
[----:B------:R-:W1:Y:S03]  /*59b0*/  SHFL.BFLY PT, R146, R147, 0x1, 0x1f ;  /* 0x0c201f0093927f89 */ /* 0x000e6600000e0000 */
[----:B------:R-:W3:Y:S08]  /*59c0*/  MUFU.TANH R133, R133 ;  /* 0x0000008500857308 */ /* 0x000ef00000002400 */
[----:B------:R-:W3:Y:S08]  /*59d0*/  MUFU.TANH R134, R134 ;  /* 0x0000008600867308 */ /* 0x000ef00000002400 */
[----:B------:R-:W3:Y:S01]  /*59e0*/  MUFU.TANH R135, R135 ;  /* 0x0000008700877308 */ /* 0x000ee20000002400 */
[----:B0-----:R-:W-:-:S04]  /*59f0*/  IADD3 R172, R143, -UR34, R172 ;  /* 0x800000228fac7c10 */ /* 0x001fc8000fffe0ac */
[C---:B------:R-:W-:Y:S02]  /*5a00*/  ISETP.GT.AND P1, PT, R172.reuse, RZ, PT ;  /* 0x000000ffac00720c */ /* 0x040fe40003f24270 */
[----:B------:R-:W-:Y:S01]  /*5a10*/  ISETP.GT.AND P2, PT, R172, 0x1, PT ;  /* 0x00000001ac00780c */ /* 0x000fe20003f44270 */
[----:B------:R-:W0:Y:S01]  /*5a20*/  MUFU.TANH R137, R137 ;  /* 0x0000008900897308 */ /* 0x000e220000002400 */
[----:B------:R-:W-:Y:S02]  /*5a30*/  FSEL R168, R168, -INF , P1 ;  /* 0xff800000a8a87808 */ /* 0x000fe40000800000 */
[----:B-1----:R-:W-:Y:S02]  /*5a40*/  FMNMX.FTZ R12, R147, R146, !PT ;  /* 0x00000092930c7209 */ /* 0x002fe40007810000 */
[----:B------:R-:W-:Y:S02]  /*5a50*/  ISETP.GT.AND P3, PT, R172, 0x8, PT ;  /* 0x00000008ac00780c */ /* 0x000fe40003f64270 */
[----:B------:R-:W-:Y:S01]  /*5a60*/  FSEL R169, R169, -INF , P2 ;  /* 0xff800000a9a97808 */ /* 0x000fe20001000000 */
[----:B------:R-:W-:Y:S01]  /*5a70*/  FMUL.FTZ R147, R12, UR35 ;  /* 0x000000230c937c20 */ /* 0x000fe20008410000 */
[----:B------:R-:W-:Y:S01]  /*5a80*/  FMNMX.FTZ R146, R168, R13, !PT ;  /* 0x0000000da8927209 */ /* 0x000fe20007810000 */
[----:B------:R-:W1:Y:S01]  /*5a90*/  MUFU.TANH R156, R156 ;  /* 0x0000009c009c7308 */ /* 0x000e620000002400 */
[----:B------:R-:W-:-:S02]  /*5aa0*/  ISETP.GT.AND P4, PT, R172, 0x9, PT ;  /* 0x00000009ac00780c */ /* 0x000fc40003f84270 */
[----:B--2---:R-:W-:Y:S02]  /*5ab0*/  FSEL R170, R170, -INF , P3 ;  /* 0xff800000aaaa7808 */ /* 0x004fe40001800000 */
[----:B------:R-:W-:Y:S02]  /*5ac0*/  FMNMX.FTZ R155, R169, R146, !PT ;  /* 0x00000092a99b7209 */ /* 0x000fe40007810000 */
[----:B------:R-:W-:Y:S01]  /*5ad0*/  ISETP.GT.AND P2, PT, R172, 0x10, PT ;  /* 0x00000010ac00780c */ /* 0x000fe20003f44270 */
[----:B------:R-:W2:Y:S01]  /*5ae0*/  MUFU.TANH R160, R160 ;  /* 0x000000a000a07308 */ /* 0x000ea20000002400 */
[----:B----4-:R-:W-:Y:S02]  /*5af0*/  FSEL R143, R127, -INF , P4 ;  /* 0xff8000007f8f7808 */ /* 0x010fe40002000000 */
[----:B------:R-:W-:Y:S02]  /*5b00*/  FMNMX.FTZ R158, R170, R155, !PT ;  /* 0x0000009baa9e7209 */ /* 0x000fe40007810000 */
[----:B-----5:R-:W-:-:S02]  /*5b10*/  FSEL R146, R129, -INF , P2 ;  /* 0xff80000081927808 */ /* 0x020fc40001000000 */
[C---:B------:R-:W-:Y:S01]  /*5b20*/  ISETP.GT.AND P3, PT, R172.reuse, 0x11, PT ;  /* 0x00000011ac00780c */ /* 0x040fe20003f64270 */
[----:B------:R-:W4:Y:S01]  /*5b30*/  MUFU.TANH R165, R165 ;  /* 0x000000a500a57308 */ /* 0x000f220000002400 */
[----:B------:R-:W-:Y:S02]  /*5b40*/  FMNMX.FTZ R129, R143, R158, !PT ;  /* 0x0000009e8f817209 */ /* 0x000fe40007810000 */
[----:B------:R-:W-:Y:S02]  /*5b50*/  ISETP.GT.AND P2, PT, R172, 0x18, PT ;  /* 0x00000018ac00780c */ /* 0x000fe40003f44270 */
[----:B------:R-:W-:Y:S02]  /*5b60*/  FSEL R130, R130, -INF , P3 ;  /* 0xff80000082827808 */ /* 0x000fe40001800000 */
[----:B------:R-:W-:Y:S01]  /*5b70*/  FMNMX.FTZ R129, R146, R129, !PT ;  /* 0x0000008192817209 */ /* 0x000fe20007810000 */
[----:B------:R-:W5:Y:S01]  /*5b80*/  MUFU.TANH R161, R161 ;  /* 0x000000a100a17308 */ /* 0x000f620000002400 */
[----:B------:R-:W-:-:S02]  /*5b90*/  ISETP.GT.AND P3, PT, R172, 0x19, PT ;  /* 0x00000019ac00780c */ /* 0x000fc40003f64270 */
[----:B---3--:R-:W-:Y:S02]  /*5ba0*/  FSEL R131, R131, -INF , P2 ;  /* 0xff80000083837808 */ /* 0x008fe40001000000 */
[----:B------:R-:W-:Y:S02]  /*5bb0*/  FMNMX.FTZ R158, R130, R129, !PT ;  /* 0x00000081829e7209 */ /* 0x000fe40007810000 */
[----:B------:R-:W-:Y:S01]  /*5bc0*/  FSETP.NEU.FTZ.AND P1, PT, R12, -INF , PT ;  /* 0xff8000000c00780b */ /* 0x000fe20003f3d000 */
[----:B------:R-:W3:Y:S01]  /*5bd0*/  MUFU.TANH R164, R164 ;  /* 0x000000a400a47308 */ /* 0x000ee20000002400 */
[----:B------:R-:W-:Y:S02]  /*5be0*/  ISETP.GT.AND P2, PT, R172, 0x20, PT ;  /* 0x00000020ac00780c */ /* 0x000fe40003f44270 */
[----:B------:R-:W-:Y:S02]  /*5bf0*/  FSEL R133, R133, -INF , P3 ;  /* 0xff80000085857808 */ /* 0x000fe40001800000 */
[----:B------:R-:W-:-:S02]  /*5c00*/  FMNMX.FTZ R158, R131, R158, !PT ;  /* 0x0000009e839e7209 */ /* 0x000fc40007810000 */
[----:B------:R-:W-:Y:S01]  /*5c10*/  FSEL R147, R147, RZ, P1 ;  /* 0x000000ff93937208 */ /* 0x000fe20000800000 */
[----:B------:R-:W3:Y:S01]  /*5c20*/  MUFU.TANH R148, R148 ;  /* 0x0000009400947308 */ /* 0x000ee20000002400 */
[----:B------:R-:W-:Y:S02]  /*5c30*/  ISETP.GT.AND P3, PT, R172, 0x21, PT ;  /* 0x00000021ac00780c */ /* 0x000fe40003f64270 */
[----:B------:R-:W-:Y:S01]  /*5c40*/  FSEL R134, R134, -INF , P2 ;  /* 0xff80000086867808 */ /* 0x000fe20001000000 */
[--C-:B------:R-:W-:Y:S01]  /*5c50*/  FFMA.FTZ R190, R144, UR35, -R147.reuse ;  /* 0x0000002390be7c23 */ /* 0x100fe20008010893 */
[----:B------:R-:W-:Y:S01]  /*5c60*/  FMNMX.FTZ R129, R133, R158, !PT ;  /* 0x0000009e85817209 */ /* 0x000fe20007810000 */
[--C-:B------:R-:W-:Y:S01]  /*5c70*/  FFMA.FTZ R188, R145, UR35, -R147.reuse ;  /* 0x0000002391bc7c23 */ /* 0x100fe20008010893 */
[----:B------:R-:W-:Y:S01]  /*5c80*/  ISETP.GT.AND P2, PT, R172, 0x28, PT ;  /* 0x00000028ac00780c */ /* 0x000fe20003f44270 */
[--C-:B------:R-:W-:Y:S01]  /*5c90*/  FFMA.FTZ R155, R142, UR35, -R147.reuse ;  /* 0x000000238e9b7c23 */ /* 0x100fe20008010893 */
[----:B------:R-:W-:Y:S01]  /*5ca0*/  FSEL R144, R135, -INF , P3 ;  /* 0xff80000087907808 */ /* 0x000fe20001800000 */
[----:B------:R-:W3:Y:S01]  /*5cb0*/  MUFU.TANH R150, R150 ;  /* 0x0000009600967308 */ /* 0x000ee20000002400 */
[----:B------:R-:W-:Y:S01]  /*5cc0*/  FMNMX.FTZ R129, R134, R129, !PT ;  /* 0x0000008186817209 */ /* 0x000fe20007810000 */
[--C-:B------:R-:W-:Y:S01]  /*5cd0*/  FFMA.FTZ R184, R141, UR35, -R147.reuse ;  /* 0x000000238db87c23 */ /* 0x100fe20008010893 */
[----:B------:R-:W-:Y:S01]  /*5ce0*/  ISETP.GT.AND P3, PT, R172, 0x29, PT ;  /* 0x00000029ac00780c */ /* 0x000fe20003f64270 */
[--C-:B------:R-:W-:Y:S01]  /*5cf0*/  FFMA.FTZ R186, R139, UR35, -R147.reuse ;  /* 0x000000238bba7c23 */ /* 0x100fe20008010893 */
[----:B0-----:R-:W-:Y:S01]  /*5d00*/  FSEL R145, R137, -INF , P2 ;  /* 0xff80000089917808 */ /* 0x001fe20001000000 */
[--C-:B------:R-:W-:Y:S01]  /*5d10*/  FFMA.FTZ R139, R138, UR35, -R147.reuse ;  /* 0x000000238a8b7c23 */ /* 0x100fe20008010893 */
[----:B------:R-:W-:Y:S01]  /*5d20*/  FMNMX.FTZ R142, R144, R129, !PT ;  /* 0x00000081908e7209 */ /* 0x000fe20007810000 */
[----:B------:R-:W0:Y:S01]  /*5d30*/  MUFU.TANH R149, R149 ;  /* 0x0000009500957308 */ /* 0x000e220000002400 */
[----:B-1----:R-:W-:Y:S01]  /*5d40*/  FSEL R137, R156, -INF , P3 ;  /* 0xff8000009c897808 */ /* 0x002fe20001800000 */
[--C-:B------:R-:W-:Y:S01]  /*5d50*/  FFMA.FTZ R180, R136, UR35, -R147.reuse ;  /* 0x0000002388b47c23 */ /* 0x100fe20008010893 */
[C---:B------:R-:W-:Y:S01]  /*5d60*/  ISETP.GT.AND P2, PT, R172.reuse, 0x30, PT ;  /* 0x00000030ac00780c */ /* 0x040fe20003f44270 */
[--C-:B------:R-:W-:Y:S01]  /*5d70*/  FFMA.FTZ R174, R21, UR35, -R147.reuse ;  /* 0x0000002315ae7c23 */ /* 0x100fe20008010893 */
[----:B------:R-:W-:Y:S01]  /*5d80*/  FMNMX.FTZ R156, R145, R142, !PT ;  /* 0x0000008e919c7209 */ /* 0x000fe20007810000 */
[--C-:B------:R-:W-:Y:S01]  /*5d90*/  FFMA.FTZ R176, R123, UR35, -R147.reuse ;  /* 0x000000237bb07c23 */ /* 0x100fe20008010893 */
[----:B------:R-:W-:Y:S01]  /*5da0*/  ISETP.GT.AND P3, PT, R172, 0x31, PT ;  /* 0x00000031ac00780c */ /* 0x000fe20003f64270 */
[----:B------:R5:W-:Y:S01]  /*5db0*/  MUFU.EX2 R129, R155 ;  /* 0x0000009b00817308 */ /* 0x000be20000000800 */
[----:B--2---:R-:W-:Y:S01]  /*5dc0*/  FSEL R142, R160, -INF , P2 ;  /* 0xff800000a08e7808 */ /* 0x004fe20001000000 */
[--C-:B------:R-:W-:Y:S01]  /*5dd0*/  FFMA.FTZ R178, R20, UR35, -R147.reuse ;  /* 0x0000002314b27c23 */ /* 0x100fe20008010893 */
[----:B------:R-:W-:Y:S01]  /*5de0*/  FMNMX.FTZ R135, R137, R156, !PT ;  /* 0x0000009c89877209 */ /* 0x000fe20007810000 */
[--C-:B------:R-:W-:Y:S01]  /*5df0*/  FFMA.FTZ R21, R120, UR35, -R147.reuse ;  /* 0x0000002378157c23 */ /* 0x100fe20008010893 */
[----:B------:R-:W-:Y:S01]  /*5e00*/  ISETP.GT.AND P2, PT, R172, 0x38, PT ;  /* 0x00000038ac00780c */ /* 0x000fe20003f44270 */
[--C-:B------:R-:W-:Y:S01]  /*5e10*/  FFMA.FTZ R127, R171, UR35, -R147.reuse ;  /* 0x00000023ab7f7c23 */ /* 0x100fe20008010893 */
[----:B----4-:R-:W-:Y:S01]  /*5e20*/  FSEL R141, R165, -INF , P3 ;  /* 0xff800000a58d7808 */ /* 0x010fe20001800000 */
[----:B------:R-:W1:Y:S01]  /*5e30*/  MUFU.TANH R152, R152 ;  /* 0x0000009800987308 */ /* 0x000e620000002400 */
[----:B------:R-:W-:Y:S01]  /*5e40*/  FMNMX.FTZ R156, R142, R135, !PT ;  /* 0x000000878e9c7209 */ /* 0x000fe20007810000 */
[--C-:B------:R-:W-:Y:S01]  /*5e50*/  FFMA.FTZ R135, R140, UR35, -R147.reuse ;  /* 0x000000238c877c23 */ /* 0x100fe20008010893 */
[----:B------:R-:W-:Y:S01]  /*5e60*/  ISETP.GT.AND P3, PT, R172, 0x39, PT ;  /* 0x00000039ac00780c */ /* 0x000fe20003f64270 */
[--C-:B------:R-:W-:Y:S01]  /*5e70*/  FFMA.FTZ R182, R128, UR35, -R147.reuse ;  /* 0x0000002380b67c23 */ /* 0x100fe20008010893 */
[----:B-----5:R-:W-:Y:S01]  /*5e80*/  FSEL R155, R161, -INF , P2 ;  /* 0xff800000a19b7808 */ /* 0x020fe20001000000 */
[--C-:B------:R-:W-:Y:S01]  /*5e90*/  FFMA.FTZ R15, R15, UR35, -R147.reuse ;  /* 0x000000230f0f7c23 */ /* 0x100fe20008010893 */
[----:B------:R-:W-:Y:S01]  /*5ea0*/  FMNMX.FTZ R156, R141, R156, !PT ;  /* 0x0000009c8d9c7209 */ /* 0x000fe20007810000 */
[----:B------:R-:W2:Y:S01]  /*5eb0*/  MUFU.TANH R151, R151 ;  /* 0x0000009700977308 */ /* 0x000ea20000002400 */
[----:B------:R-:W-:Y:S01]  /*5ec0*/  ISETP.GT.AND P2, PT, R172, 0x40, PT ;  /* 0x00000040ac00780c */ /* 0x000fe20003f44270 */
[--C-:B------:R-:W-:Y:S01]  /*5ed0*/  FFMA.FTZ R123, R2, UR35, -R147.reuse ;  /* 0x00000023027b7c23 */ /* 0x100fe20008010893 */
[----:B---3--:R-:W-:Y:S01]  /*5ee0*/  FSEL R140, R164, -INF , P3 ;  /* 0xff800000a48c7808 */ /* 0x008fe20001800000 */
[--C-:B------:R-:W-:Y:S01]  /*5ef0*/  FFMA.FTZ R20, R124, UR35, -R147.reuse ;  /* 0x000000237c147c23 */ /* 0x100fe20008010893 */
[----:B------:R-:W-:Y:S01]  /*5f00*/  FMNMX.FTZ R159, R155, R156, !PT ;  /* 0x0000009c9b9f7209 */ /* 0x000fe20007810000 */
[--C-:B------:R-:W-:Y:S01]  /*5f10*/  FFMA.FTZ R125, R125, UR35, -R147.reuse ;  /* 0x000000237d7d7c23 */ /* 0x100fe20008010893 */
[----:B------:R-:W-:Y:S01]  /*5f20*/  ISETP.GT.AND P3, PT, R172, 0x41, PT ;  /* 0x00000041ac00780c */ /* 0x000fe20003f64270 */
[----:B------:R-:W3:Y:S01]  /*5f30*/  MUFU.TANH R153, R153 ;  /* 0x0000009900997308 */ /* 0x000ee20000002400 */
[----:B------:R-:W-:Y:S01]  /*5f40*/  FSEL R148, R148, -INF , P2 ;  /* 0xff80000094947808 */ /* 0x000fe20001000000 */
[--C-:B------:R-:W-:Y:S01]  /*5f50*/  FFMA.FTZ R120, R126, UR35, -R147.reuse ;  /* 0x000000237e787c23 */ /* 0x100fe20008010893 */
[----:B------:R-:W-:Y:S01]  /*5f60*/  FMNMX.FTZ R159, R140, R159, !PT ;  /* 0x0000009f8c9f7209 */ /* 0x000fe20007810000 */
[----:B------:R-:W-:Y:S01]  /*5f70*/  FFMA.FTZ R121, R121, UR35, -R147 ;  /* 0x0000002379797c23 */ /* 0x000fe20008010893 */
[----:B------:R-:W-:-:S02]  /*5f80*/  ISETP.GT.AND P2, PT, R172, 0x48, PT ;  /* 0x00000048ac00780c */ /* 0x000fc40003f44270 */
[----:B------:R-:W-:Y:S01]  /*5f90*/  FSEL R150, R150, -INF , P3 ;  /* 0xff80000096967808 */ /* 0x000fe20001800000 */
[----:B------:R-:W4:Y:S01]  /*5fa0*/  MUFU.TANH R154, R154 ;  /* 0x0000009a009a7308 */ /* 0x000f220000002400 */
[----:B------:R-:W-:Y:S02]  /*5fb0*/  FMNMX.FTZ R159, R148, R159, !PT ;  /* 0x0000009f949f7209 */ /* 0x000fe40007810000 */
[----:B------:R-:W-:Y:S02]  /*5fc0*/  ISETP.GT.AND P3, PT, R172, 0x49, PT ;  /* 0x00000049ac00780c */ /* 0x000fe40003f64270 */
[----:B0-----:R-:W-:Y:S02]  /*5fd0*/  FSEL R149, R149, -INF , P2 ;  /* 0xff80000095957808 */ /* 0x001fe40001000000 */
[----:B------:R-:W-:Y:S01]  /*5fe0*/  FMNMX.FTZ R138, R150, R159, !PT ;  /* 0x0000009f968a7209 */ /* 0x000fe20007810000 */
[----:B------:R-:W0:Y:S01]  /*5ff0*/  MUFU.TANH R157, R157 ;  /* 0x0000009d009d7308 */ /* 0x000e220000002400 */
[----:B------:R-:W-:-:S02]  /*6000*/  ISETP.GT.AND P2, PT, R172, 0x50, PT ;  /* 0x00000050ac00780c */ /* 0x000fc40003f44270 */
[----:B-1----:R-:W-:Y:S02]  /*6010*/  FSEL R152, R152, -INF , P3 ;  /* 0xff80000098987808 */ /* 0x002fe40001800000 */
[----:B------:R-:W-:Y:S02]  /*6020*/  FMNMX.FTZ R159, R149, R138, !PT ;  /* 0x0000008a959f7209 */ /* 0x000fe40007810000 */
[----:B------:R-:W-:Y:S01]  /*6030*/  ISETP.GT.AND P3, PT, R172, 0x51, PT ;  /* 0x00000051ac00780c */ /* 0x000fe20003f64270 */
[----:B------:R-:W-:Y:S01]  /*6040*/  MUFU.EX2 R127, R127 ;  /* 0x0000007f007f7308 */ /* 0x000fe20000000800 */
[----:B--2---:R-:W-:Y:S02]  /*6050*/  FSEL R151, R151, -INF , P2 ;  /* 0xff80000097977808 */ /* 0x004fe40001000000 */
[----:B------:R-:W-:Y:S02]  /*6060*/  FMNMX.FTZ R138, R152, R159, !PT ;  /* 0x0000009f988a7209 */ /* 0x000fe40007810000 */
[----:B---3--:R-:W-:-:S02]  /*6070*/  FSEL R136, R153, -INF , P3 ;  /* 0xff80000099887808 */ /* 0x008fc40001800000 */
[----:B------:R-:W-:Y:S01]  /*6080*/  ISETP.GT.AND P2, PT, R172, 0x58, PT ;  /* 0x00000058ac00780c */ /* 0x000fe20003f44270 */
[----:B------:R-:W-:Y:S01]  /*6090*/  MUFU.EX2 R188, R188 ;  /* 0x000000bc00bc7308 */ /* 0x000fe20000000800 */
[----:B------:R-:W-:Y:S01]  /*60a0*/  FMNMX.FTZ R153, R151, R138, !PT ;  /* 0x0000008a97997209 */ /* 0x000fe20007810000 */
[--C-:B------:R-:W-:Y:S01]  /*60b0*/  FFMA.FTZ R138, R132, UR35, -R147.reuse ;  /* 0x00000023848a7c23 */ /* 0x100fe20008010893 */
[----:B------:R-:W-:Y:S01]  /*60c0*/  ISETP.GT.AND P3, PT, R172, 0x59, PT ;  /* 0x00000059ac00780c */ /* 0x000fe20003f64270 */
[--C-:B------:R-:W-:Y:S01]  /*60d0*/  FFMA.FTZ R172, R11, UR35, -R147.reuse ;  /* 0x000000230bac7c23 */ /* 0x100fe20008010893 */
[----:B----4-:R-:W-:Y:S02]  /*60e0*/  FSEL R154, R154, -INF , P2 ;  /* 0xff8000009a9a7808 */ /* 0x010fe40001000000 */
[----:B------:R-:W-:Y:S01]  /*60f0*/  FMNMX.FTZ R159, R136, R153, !PT ;  /* 0x00000099889f7209 */ /* 0x000fe20007810000 */
[----:B------:R-:W-:Y:S01]  /*6100*/  MUFU.EX2 R190, R190 ;  /* 0x000000be00be7308 */ /* 0x000fe20000000800 */
[----:B0-----:R-:W-:Y:S01]  /*6110*/  FSEL R132, R157, -INF , P3 ;  /* 0xff8000009d847808 */ /* 0x001fe20001800000 */
[----:B------:R-:W-:Y:S01]  /*6120*/  FFMA.FTZ R157, R122, UR35, -R147 ;  /* 0x000000237a9d7c23 */ /* 0x000fe20008010893 */
[----:B------:R-:W-:-:S04]  /*6130*/  FMNMX.FTZ R159, R154, R159, !PT ;  /* 0x0000009f9a9f7209 */ /* 0x000fc80007810000 */
[----:B------:R-:W-:Y:S01]  /*6140*/  FMNMX.FTZ R159, R132, R159, !PT ;  /* 0x0000009f849f7209 */ /* 0x000fe20007810000 */
[----:B------:R-:W-:Y:S04]  /*6150*/  MUFU.EX2 R184, R184 ;  /* 0x000000b800b87308 */ /* 0x000fe80000000800 */
[----:B------:R-:W0:Y:S04]  /*6160*/  SHFL.BFLY PT, R122, R159, 0x2, 0x1f ;  /* 0x0c401f009f7a7f89 */ /* 0x000e2800000e0000 */
[----:B------:R-:W-:Y:S08]  /*6170*/  MUFU.EX2 R135, R135 ;  /* 0x0000008700877308 */ /* 0x000ff00000000800 */
[----:B------:R1:W-:Y:S08]  /*6180*/  MUFU.EX2 R153, R138 ;  /* 0x0000008a00997308 */ /* 0x0003f00000000800 */
[----:B------:R-:W-:Y:S01]  /*6190*/  MUFU.EX2 R186, R186 ;  /* 0x000000ba00ba7308 */ /* 0x000fe20000000800 */
[----:B0-----:R-:W-:Y:S01]  /*61a0*/  FMNMX.FTZ R122, R159, R122, !PT ;  /* 0x0000007a9f7a7209 */ /* 0x001fe20007810000 */
[----:B------:R-:W-:-:S06]  /*61b0*/  FFMA.FTZ R159, R0, UR35, -R147 ;  /* 0x00000023009f7c23 */ /* 0x000fcc0008010893 */
[----:B------:R-:W-:Y:S01]  /*61c0*/  MUFU.EX2 R139, R139 ;  /* 0x0000008b008b7308 */ /* 0x000fe20000000800 */
[----:B------:R-:W0:Y:S07]  /*61d0*/  SHFL.BFLY PT, R11, R122, 0x1, 0x1f ;  /* 0x0c201f007a0b7f89 */ /* 0x000e2e00000e0000 */
[----:B------:R-:W-:Y:S08]  /*61e0*/  MUFU.EX2 R180, R180 ;  /* 0x000000b400b47308 */ /* 0x000ff00000000800 */
[----:B------:R-:W-:Y:S08]  /*61f0*/  MUFU.EX2 R182, R182 ;  /* 0x000000b600b67308 */ /* 0x000ff00000000800 */
[----:B------:R-:W-:Y:S01]  /*6200*/  MUFU.EX2 R157, R157 ;  /* 0x0000009d009d7308 */ /* 0x000fe20000000800 */
[----:B0-----:R-:W-:-:S04]  /*6210*/  FMNMX.FTZ R11, R122, R11, !PT ;  /* 0x0000000b7a0b7209 */ /* 0x001fc80007810000 */
[C---:B------:R-:W-:Y:S01]  /*6220*/  FSETP.NEU.FTZ.AND P2, PT, R11.reuse, -INF , PT ;  /* 0xff8000000b00780b */ /* 0x040fe20003f5d000 */
[C---:B------:R-:W-:Y:S02]  /*6230*/  FMUL.FTZ R0, R11.reuse, UR35 ;  /* 0x000000230b007c20 */ /* 0x040fe40008410000 */
[----:B------:R-:W-:Y:S03]  /*6240*/  MUFU.EX2 R176, R176 ;  /* 0x000000b000b07308 */ /* 0x000fe60000000800 */
[----:B------:R-:W-:Y:S02]  /*6250*/  FSEL R147, R0, RZ, P2 ;  /* 0x000000ff00937208 */ /* 0x000fe40001000000 */
[----:B------:R-:W-:-:S03]  /*6260*/  FSEL R0, R11, RZ, P2 ;  /* 0x000000ff0b007208 */ /* 0x000fc60001000000 */
[----:B------:R-:W-:Y:S01]  /*6270*/  FFMA.FTZ R187, R131, UR35, -R147 ;  /* 0x0000002383bb7c23 */ /* 0x000fe20008010893 */
[----:B------:R-:W-:Y:S01]  /*6280*/  FSEL R131, R12, RZ, P1 ;  /* 0x000000ff0c837208 */ /* 0x000fe20000800000 */
[----:B------:R-:W-:Y:S01]  /*6290*/  FADD.FTZ R2, -R0, R13 ;  /* 0x0000000d00027221 */ /* 0x000fe20000010100 */
[--C-:B------:R-:W-:Y:S01]  /*62a0*/  FFMA.FTZ R189, R168, UR35, -R147.reuse ;  /* 0x00000023a8bd7c23 */ /* 0x100fe20008010893 */
[--C-:B------:R-:W-:Y:S01]  /*62b0*/  FFMA.FTZ R122, R169, UR35, -R147.reuse ;  /* 0x00000023a97a7c23 */ /* 0x100fe20008010893 */
[--C-:B------:R-:W-:Y:S01]  /*62c0*/  FFMA.FTZ R191, R170, UR35, -R147.reuse ;  /* 0x00000023aabf7c23 */ /* 0x100fe20008010893 */
[----:B------:R-:W-:Y:S01]  /*62d0*/  FADD.FTZ R131, -R131, R14 ;  /* 0x0000000e83837221 */ /* 0x000fe20000010100 */
[----:B------:R-:W-:Y:S01]  /*62e0*/  FMUL.FTZ R2, R2, UR35 ;  /* 0x0000002302027c20 */ /* 0x000fe20008410000 */
[--C-:B------:R-:W-:Y:S01]  /*62f0*/  FFMA.FTZ R124, R143, UR35, -R147.reuse ;  /* 0x000000238f7c7c23 */ /* 0x100fe20008010893 */
[----:B------:R-:W-:Y:S01]  /*6300*/  MUFU.EX2 R189, R189 ;  /* 0x000000bd00bd7308 */ /* 0x000fe20000000800 */
[----:B------:R-:W-:Y:S01]  /*6310*/  FMUL.FTZ R131, R131, UR35 ;  /* 0x0000002383837c20 */ /* 0x000fe20008410000 */
[--C-:B------:R-:W-:Y:S01]  /*6320*/  FFMA.FTZ R185, R146, UR35, -R147.reuse ;  /* 0x0000002392b97c23 */ /* 0x100fe20008010893 */
[--C-:B------:R-:W-:Y:S01]  /*6330*/  FFMA.FTZ R126, R130, UR35, -R147.reuse ;  /* 0x00000023827e7c23 */ /* 0x100fe20008010893 */
[--C-:B------:R-:W-:Y:S01]  /*6340*/  FFMA.FTZ R128, R133, UR35, -R147.reuse ;  /* 0x0000002385807c23 */ /* 0x100fe20008010893 */
[--C-:B-1----:R-:W-:Y:S01]  /*6350*/  FFMA.FTZ R138, R140, UR35, -R147.reuse ;  /* 0x000000238c8a7c23 */ /* 0x102fe20008010893 */
        /* <DEDUP_REMOVED lines=15> */
[----:B------:R-:W-:-:S03]  /*6450*/  FFMA.FTZ R132, R132, UR35, -R147 ;  /* 0x0000002384847c23 */ /* 0x000fc60008010893 */
[----:B------:R-:W2:Y:S01]  /*6460*/  MUFU.EX2 R122, R122 ;  /* 0x0000007a007a7308 */ /* 0x000ea20000000800 */
[----:B0-----:R-:W-:-:S04]  /*6470*/  FFMA.FTZ R13, R0, R10, R127 ;  /* 0x0000000a000d7223 */ /* 0x001fc8000001007f */
[----:B------:R-:W-:-:S03]  /*6480*/  FADD.FTZ R13, R188, R13 ;  /* 0x0000000dbc0d7221 */ /* 0x000fc60000010000 */
[----:B------:R-:W0:Y:S01]  /*6490*/  MUFU.EX2 R191, R191 ;  /* 0x000000bf00bf7308 */ /* 0x000e220000000800 */
[----:B-1----:R-:W-:Y:S01]  /*64a0*/  FFMA.FTZ R3, R2, R3, R189 ;  /* 0x0000000302037223 */ /* 0x002fe200000100bd */
[----:B------:R-:W-:-:S04]  /*64b0*/  FADD.FTZ R140, R190, R13 ;  /* 0x0000000dbe8c7221 */ /* 0x000fc80000010000 */
[----:B------:R-:W-:Y:S02]  /*64c0*/  FADD.FTZ R13, R129, R140 ;  /* 0x0000008c810d7221 */ /* 0x000fe40000010000 */
[----:B------:R-:W1:Y:S01]  /*64d0*/  MUFU.EX2 R124, R124 ;  /* 0x0000007c007c7308 */ /* 0x000e620000000800 */
[----:B--2---:R-:W-:Y:S01]  /*64e0*/  FADD.FTZ R10, R122, R3 ;  /* 0x000000037a0a7221 */ /* 0x004fe20000010000 */
[----:B------:R-:W-:-:S04]  /*64f0*/  FADD.FTZ R140, R184, R13 ;  /* 0x0000000db88c7221 */ /* 0x000fc80000010000 */
[----:B------:R-:W-:Y:S01]  /*6500*/  FADD.FTZ R13, R135, R140 ;  /* 0x0000008c870d7221 */ /* 0x000fe20000010000 */
[----:B------:R-:W-:Y:S01]  /*6510*/  FFMA.FTZ R140, R150, UR35, -R147 ;  /* 0x00000023968c7c23 */ /* 0x000fe20008010893 */
        /* <DEDUP_REMOVED lines=14> */
[----:B------:R-:W-:-:S06]  /*6600*/  FADD.FTZ R142, R176, R13 ;  /* 0x0000000db08e7221 */ /* 0x000fcc0000010000 */
        /* <DEDUP_REMOVED lines=30> */
[----:B------:R-:W-:Y:S01]  /*67f0*/  MUFU.EX2 R174, R174 ;  /* 0x000000ae00ae7308 */ /* 0x000fe20000000800 */
[----:B-1----:R-:W-:-:S07]  /*6800*/  FADD.FTZ R13, R159, R142 ;  /* 0x0000008e9f0d7221 */ /* 0x002fce0000010000 */
[----:B------:R-:W0:Y:S01]  /*6810*/  MUFU.EX2 R175, R175 ;  /* 0x000000af00af7308 */ /* 0x000e220000000800 */
[----:B--2---:R-:W-:-:S07]  /*6820*/  FADD.FTZ R10, R140, R3 ;  /* 0x000000038c0a7221 */ /* 0x004fce0000010000 */
[----:B------:R-:W-:Y:S08]  /*6830*/  MUFU.EX2 R21, R21 ;  /* 0x0000001500157308 */ /* 0x000ff00000000800 */
[----:B------:R-:W1:Y:S01]  /*6840*/  MUFU.EX2 R152, R152 ;  /* 0x0000009800987308 */ /* 0x000e620000000800 */
[----:B0-----:R-:W-:-:S07]  /*6850*/  FADD.FTZ R10, R175, R10 ;  /* 0x0000000aaf0a7221 */ /* 0x001fce0000010000 */
[----:B------:R-:W-:Y:S08]  /*6860*/  MUFU.EX2 R20, R20 ;  /* 0x0000001400147308 */ /* 0x000ff00000000800 */
[----:B------:R-:W0:Y:S01]  /*6870*/  MUFU.EX2 R151, R151 ;  /* 0x0000009700977308 */ /* 0x000e220000000800 */
[----:B-1----:R-:W-:-:S07]  /*6880*/  FADD.FTZ R10, R152, R10 ;  /* 0x0000000a980a7221 */ /* 0x002fce0000010000 */
[----:B------:R-:W-:Y:S08]  /*6890*/  MUFU.EX2 R125, R125 ;  /* 0x0000007d007d7308 */ /* 0x000ff00000000800 */
[----:B------:R1:W2:Y:S01]  /*68a0*/  MUFU.EX2 R169, R136 ;  /* 0x0000008800a97308 */ /* 0x0002a20000000800 */
[----:B0-----:R-:W-:-:S07]  /*68b0*/  FADD.FTZ R10, R151, R10 ;  /* 0x0000000a970a7221 */ /* 0x001fce0000010000 */
[----:B------:R-:W0:Y:S01]  /*68c0*/  MUFU.EX2 R120, R120 ;  /* 0x0000007800787308 */ /* 0x000e220000000800 */
[----:B-1----:R-:W-:-:S04]  /*68d0*/  FADD.FTZ R136, R174, R13 ;  /* 0x0000000dae887221 */ /* 0x002fc80000010000 */
[----:B------:R-:W-:-:S03]  /*68e0*/  FADD.FTZ R3, R21, R136 ;  /* 0x0000008815037221 */ /* 0x000fc60000010000 */
[----:B------:R-:W1:Y:S01]  /*68f0*/  MUFU.EX2 R171, R154 ;  /* 0x0000009a00ab7308 */ /* 0x000e620000000800 */
[----:B------:R-:W-:Y:S01]  /*6900*/  FADD.FTZ R136, R20, R3 ;  /* 0x0000000314887221 */ /* 0x000fe20000010000 */
[----:B--2---:R-:W-:-:S03]  /*6910*/  FADD.FTZ R10, R169, R10 ;  /* 0x0000000aa90a7221 */ /* 0x004fc60000010000 */
[----:B------:R-:W-:-:S03]  /*6920*/  FADD.FTZ R3, R125, R136 ;  /* 0x000000887d037221 */ /* 0x000fc60000010000 */
        /* <DEDUP_REMOVED lines=8> */
.L_x_5511:
[----:B------:R-:W0:Y:S01]  /*69b0*/  S2UR UR5, SR_CgaCtaId ;  /* 0x00000000000579c3 */ /* 0x000e220000008800 */
[----:B------:R-:W-:Y:S01]  /*69c0*/  UISETP.GT.AND UP0, UPT, UR4, UR10, UPT ;  /* 0x0000000a0400728c */ /* 0x000fe2000bf04270 */
[----:B------:R-:W-:Y:S01]  /*69d0*/  F2FP.F16.F32.PACK_AB R183, R14, R183 ;  /* 0x000000b70eb7723e */ /* 0x000fe200000000ff */
[----:B------:R-:W-:Y:S01]  /*69e0*/  UIADD3 UR9, UR9, 0x30860, URZ ;  /* 0x0003086009097890 */ /* 0x000fe2000fffe03f */
[----:B------:R-:W-:Y:S01]  /*69f0*/  F2FP.F16.F32.PACK_AB R188, R188, R127 ;  /* 0x0000007fbcbc723e */ /* 0x000fe200000000ff */
[----:B------:R-:W-:Y:S01]  /*6a00*/  UIADD3 UR4, UR4, -0x1, URZ ;  /* 0xffffffff04047890 */ /* 0x000fe2000fffe03f */
[----:B------:R-:W-:Y:S01]  /*6a10*/  F2FP.F16.F32.PACK_AB R189, R122, R189 ;  /* 0x000000bd7abd723e */ /* 0x000fe200000000ff */
[----:B------:R-:W-:Y:S01]  /*6a20*/  UMOV UR6, UR39 ;  /* 0x0000002700067c82 */ /* 0x000fe20008000000 */
[----:B------:R-:W-:Y:S01]  /*6a30*/  PLOP3.LUT P1, PT, PT, PT, UP0, 0x80, 0x0 ;  /* 0x000000000000781c */ /* 0x000fe20003f2f008 */
        /* <DEDUP_REMOVED lines=26> */
[----:B------:R-:W-:Y:S06]  /*6be0*/  @P1 BRA `(.L_x_5512) ;  /* 0xffffffd400001947 */ /* 0x000fec000383ffff */
.L_x_5501:
[----:B------:R-:W-:-:S13]  /*6bf0*/  ISETP.LE.AND P1, PT, RZ, UR4, PT ;  /* 0x00000004ff007c0c */ /* 0x000fda000bf23270 */
[----:B------:R-:W-:Y:S05]  /*6c00*/  @!P1 BRA `(.L_x_5513) ;  /* 0x00000024003c9947 */ /* 0x000fea0003800000 */
[----:B------:R-:W-:Y:S01]  /*6c10*/  IMAD.MOV.U32 R14, RZ, RZ, R11 ;  /* 0x000000ffff0e7224 */ /* 0x000fe200078e000b */
[----:B------:R-:W-:Y:S01]  /*6c20*/  MOV R13, R12 ;  /* 0x0000000c000d7202 */ /* 0x000fe20000000f00 */
[----:B------:R-:W-:Y:S01]  /*6c30*/  UMOV UR5, UR38 ;  /* 0x0000002600057c82 */ /* 0x000fe20008000000 */
[----:B------:R-:W-:Y:S01]  /*6c40*/  UMOV UR6, UR39 ;  /* 0x0000002700067c82 */ /* 0x000fe20008000000 */
[----:B------:R-:W-:Y:S01]  /*6c50*/  ULDC UR7, c[0x0][0x9d8] ;  /* 0x0002760000077ab9 */ /* 0x000fe20000000800 */
[----:B------:R-:W-:-:S05]  /*6c60*/  ULDC UR10, c[0x0][0x988] ;  /* 0x00026200000a7ab9 */ /* 0x000fca0000000800 */
.L_x_5524:
[----:B------:R-:W-:-:S04]  /*6c70*/  UIADD3 UR9, UR6, 0x1, URZ ;  /* 0x0000000106097890 */ /* 0x000fc8000fffe03f */
[----:B------:R-:W-:-:S04]  /*6c80*/  UISETP.NE.AND UP0, UPT, UR9, 0x2, UPT ;  /* 0x000000020900788c */ /* 0x000fc8000bf05270 */
[----:B------:R-:W-:Y:S02]  /*6c90*/  USEL UR9, UR9, URZ, UP0 ;  /* 0x0000003f09097287 */ /* 0x000fe40008000000 */
[----:B------:R-:W-:-:S04]  /*6ca0*/  USEL UR38, URZ, 0x1, UP0 ;  /* 0x000000013f267887 */ /* 0x000fc80008000000 */
[----:B------:R-:W-:Y:S01]  /*6cb0*/  ULOP3.LUT UR38, UR5, UR38, URZ, 0x3c, !UPT ;  /* 0x0000002605267292 */ /* 0x000fe2000f8e3c3f */
[----:B------:R-:W-:Y:S01]  /*6cc0*/  UMOV UR39, UR9 ;  /* 0x0000000900277c82 */ /* 0x000fe20008000000 */
[----:B------:R-:W-:Y:S10]  /*6cd0*/  @!P0 BRA `(.L_x_5514) ;  /* 0x0000000000048947 */ /* 0x000ff40003800000 */
[----:B------:R-:W-:Y:S01]  /*6ce0*/  BPT.TRAP 0x1 ;  /* 0x000000040000795c */ /* 0x000fe20000300000 */
.L_x_5514:
[----:B------:R-:W-:Y:S01]  /*6cf0*/  ULEA UR8, UR39, UR40, 0x3 ;  /* 0x0000002827087291 */ /* 0x000fe2000f8e183f */
[----:B------:R-:W-:-:S05]  /*6d00*/  IMAD.U32 R11, RZ, RZ, UR38 ;  /* 0x00000026ff0b7e24 */ /* 0x000fca000f8e00ff */
[----:B------:R-:W-:-:S04]  /*6d10*/  SHF.L.U32 R11, R11, 0x1f, RZ ;  /* 0x0000001f0b0b7819 */ /* 0x000fc800000006ff */
[----:B------:R0:W1:Y:S01]  /*6d20*/  SYNCS.PHASECHK.TRANS64.TRYWAIT P1, [UR8+0x30830], R11 ;  /* 0x0308300bff0075a7 */ /* 0x0000620008020148 */
[----:B------:R-:W-:Y:S05]  /*6d30*/  @!P0 BRA `(.L_x_5515) ;  /* 0x0000000000048947 */ /* 0x000fea0003800000 */
[----:B------:R-:W-:Y:S01]  /*6d40*/  BPT.TRAP 0x1 ;  /* 0x000000040000795c */ /* 0x000fe20000300000 */
.L_x_5515:
[----:B-1----:R-:W-:Y:S05]  /*6d50*/  @P1 BRA `(.L_x_5516) ;  /* 0x0000000000081947 */ /* 0x002fea0003800000 */
[----:B------:R-:W1:Y:S02]  /*6d60*/  SYNCS.PHASECHK.TRANS64.TRYWAIT P1, [UR8+0x30830], R11 ;  /* 0x0308300bff0075a7 */ /* 0x000e640008020148 */
[----:B-1----:R-:W-:Y:S05]  /*6d70*/  @!P1 BRA `(.L_x_5517) ;  /* 0x0000009c00089947 */ /* 0x002fea0003800000 */
.L_x_5516:
        /* <DEDUP_REMOVED lines=175> */
.L_x_5518:
[----:B------:R-:W-:Y:S01]  /*7870*/  ULEA UR8, UR6, UR40, 0x3 ;  /* 0x0000002806087291 */ /* 0x000fe2000f8e183f */
[----:B------:R-:W-:-:S05]  /*7880*/  IMAD.U32 R0, RZ, RZ, UR5 ;  /* 0x00000005ff007e24 */ /* 0x000fca000f8e00ff */
[----:B------:R-:W-:-:S04]  /*7890*/  SHF.L.U32 R0, R0, 0x1f, RZ ;  /* 0x0000001f00007819 */ /* 0x000fc800000006ff */
[----:B------:R2:W3:Y:S01]  /*78a0*/  SYNCS.PHASECHK.TRANS64.TRYWAIT P1, [UR8+0x30850], R0 ;  /* 0x03085000ff0075a7 */ /* 0x0004e20008020148 */
[----:B------:R-:W-:Y:S05]  /*78b0*/  @!P0 BRA `(.L_x_5519) ;  /* 0x0000000000048947 */ /* 0x000fea0003800000 */
[----:B------:R-:W-:Y:S01]  /*78c0*/  BPT.TRAP 0x1 ;  /* 0x000000040000795c */ /* 0x000fe20000300000 */
.L_x_5519:
[----:B---3--:R-:W-:Y:S05]  /*78d0*/  @P1 BRA `(.L_x_5520) ;  /* 0x0000000000081947 */ /* 0x008fea0003800000 */
[----:B------:R-:W3:Y:S02]  /*78e0*/  SYNCS.PHASECHK.TRANS64.TRYWAIT P1, [UR8+0x30850], R0 ;  /* 0x03085000ff0075a7 */ /* 0x000ee40008020148 */
[----:B---3--:R-:W-:Y:S05]  /*78f0*/  @!P1 BRA `(.L_x_5521) ;  /* 0x0000009000409947 */ /* 0x008fea0003800000 */
.L_x_5520:
        /* <DEDUP_REMOVED lines=37> */
.L_x_5522:
        /* <DEDUP_REMOVED lines=59> */
[----:B------:R-:W1:Y:S01]  /*7f00*/  S2UR UR6, SR_CgaCtaId ;  /* 0x00000000000679c3 */ /* 0x000e620000008800 */
[----:B------:R-:W-:-:S02]  /*7f10*/  ULEA UR5, UR9, UR40, 0x3 ;  /* 0x0000002809057291 */ /* 0x000fc4000f8e183f */
[----:B------:R-:W3:Y:S01]  /*7f20*/  MUFU.TANH R120, R120 ;  /* 0x0000007800787308 */ /* 0x000ee20000002400 */
[----:B--2---:R-:W-:Y:S01]  /*7f30*/  FMNMX.FTZ R11, R21, R0, !PT ;  /* 0x00000000150b7209 */ /* 0x004fe20007810000 */
[----:B------:R-:W-:-:S06]  /*7f40*/  UIADD3 UR5, UR5, 0x30840, URZ ;  /* 0x0003084005057890 */ /* 0x000fcc000fffe03f */
[----:B------:R-:W2:Y:S01]  /*7f50*/  MUFU.TANH R172, R172 ;  /* 0x000000ac00ac7308 */ /* 0x000ea20000002400 */
[----:B0-----:R-:W-:-:S07]  /*7f60*/  FMNMX.FTZ R143, R171, R2, !PT ;  /* 0x00000002ab8f7209 */ /* 0x001fce0007810000 */
[----:B------:R-:W0:Y:S01]  /*7f70*/  MUFU.TANH R121, R121 ;  /* 0x0000007900797308 */ /* 0x000e220000002400 */
[----:B---3--:R-:W-:Y:S01]  /*7f80*/  FMNMX.FTZ R0, R120, R11, !PT ;  /* 0x0000000b78007209 */ /* 0x008fe20007810000 */
[----:B-1----:R-:W-:-:S06]  /*7f90*/  UPRMT UR5, UR6, 0x654, UR5 ;  /* 0x0000065406057896 */ /* 0x002fcc0008000005 */
[----:B------:R-:W1:Y:S01]  /*7fa0*/  MUFU.TANH R173, R173 ;  /* 0x000000ad00ad7308 */ /* 0x000e620000002400 */
[----:B--2---:R-:W-:Y:S02]  /*7fb0*/  FMNMX.FTZ R2, R172, R143, !PT ;  /* 0x0000008fac027209 */ /* 0x004fe40007810000 */
[----:B------:R-:W-:Y:S05]  /*7fc0*/  SYNCS.ARRIVE.TRANS64.RED.A1T0 RZ, [UR5], RZ ;  /* 0x000000ffffff79a7 */ /* 0x000fea0008100405 */
        /* <DEDUP_REMOVED lines=48> */
[----:B--2---:R-:W-:Y:S01]  /*82d0*/  FMNMX.FTZ R2, R146, R153, !PT ;  /* 0x0000009992027209 */ /* 0x004fe20007810000 */
[----:B------:R-:W-:-:S06]  /*82e0*/  FMUL.FTZ R153, R166, UR7 ;  /* 0x00000007a6997c20 */ /* 0x000fcc0008410000 */
        /* <DEDUP_REMOVED lines=25> */
[----:B0-----:R-:W-:-:S05]  /*8480*/  FMNMX.FTZ R0, R156, R11, !PT ;  /* 0x0000000b9c007209 */ /* 0x001fca0007810000 */
[----:B------:R-:W0:Y:S01]  /*8490*/  SHFL.BFLY PT, R11, R0, 0x2, 0x1f ;  /* 0x0c401f00000b7f89 */ /* 0x000e2200000e0000 */
[----:B-1----:R-:W-:-:S04]  /*84a0*/  FMNMX.FTZ R157, R153, R2, !PT ;  /* 0x00000002999d7209 */ /* 0x002fc80007810000 */
        /* <DEDUP_REMOVED lines=8> */
[----:B------:R-:W-:-:S04]  /*8530*/  FMUL.FTZ R160, R12, UR35 ;  /* 0x000000230ca07c20 */ /* 0x000fc80008410000 */
[--C-:B------:R-:W-:Y:S01]  /*8540*/  FFMA.FTZ R188, R169, UR35, -R160.reuse ;  /* 0x00000023a9bc7c23 */ /* 0x100fe200080108a0 */
[--C-:B------:R-:W-:Y:S01]  /*8550*/  FFMA.FTZ R190, R170, UR35, -R160.reuse ;  /* 0x00000023aabe7c23 */ /* 0x100fe200080108a0 */
[--C-:B------:R-:W-:Y:S01]  /*8560*/  FFMA.FTZ R157, R171, UR35, -R160.reuse ;  /* 0x00000023ab9d7c23 */ /* 0x100fe200080108a0 */
[--C-:B------:R-:W-:Y:S01]  /*8570*/  FFMA.FTZ R184, R172, UR35, -R160.reuse ;  /* 0x00000023acb87c23 */ /* 0x100fe200080108a0 */
[--C-:B------:R-:W-:Y:S01]  /*8580*/  FFMA.FTZ R186, R174, UR35, -R160.reuse ;  /* 0x00000023aeba7c23 */ /* 0x100fe200080108a0 */
[--C-:B------:R-:W-:Y:S01]  /*8590*/  FFMA.FTZ R161, R175, UR35, -R160.reuse ;  /* 0x00000023afa17c23 */ /* 0x100fe200080108a0 */
[----:B-1----:R-:W-:Y:S01]  /*85a0*/  FMNMX.FTZ R11, R158, R159, !PT ;  /* 0x0000009f9e0b7209 */ /* 0x002fe20007810000 */
[----:B------:R-:W-:Y:S01]  /*85b0*/  FMUL.FTZ R159, R13, UR35 ;  /* 0x000000230d9f7c20 */ /* 0x000fe20008410000 */
[----:B------:R-:W-:Y:S01]  /*85c0*/  MUFU.EX2 R188, R188 ;  /* 0x000000bc00bc7308 */ /* 0x000fe20000000800 */
[--C-:B------:R-:W-:Y:S01]  /*85d0*/  FFMA.FTZ R180, R135, UR35, -R160.reuse ;  /* 0x0000002387b47c23 */ /* 0x100fe200080108a0 */
[----:B------:R-:W-:Y:S01]  /*85e0*/  FFMA.FTZ R135, R136, UR35, -R160 ;  /* 0x0000002388877c23 */ /* 0x000fe200080108a0 */
[----:B------:R-:W-:Y:S01]  /*85f0*/  FADD.FTZ R13, -R11, R14 ;  /* 0x0000000e0b0d7221 */ /* 0x000fe20000010100 */
[--C-:B------:R-:W-:Y:S01]  /*8600*/  FFMA.FTZ R182, R137, UR35, -R160.reuse ;  /* 0x0000002389b67c23 */ /* 0x100fe200080108a0 */
[--C-:B------:R-:W-:Y:S01]  /*8610*/  FFMA.FTZ R137, R138, UR35, -R160.reuse ;  /* 0x000000238a897c23 */ /* 0x100fe200080108a0 */
[--C-:B------:R-:W-:Y:S01]  /*8620*/  FFMA.FTZ R176, R141, UR35, -R160.reuse ;  /* 0x000000238db07c23 */ /* 0x100fe200080108a0 */
[----:B------:R-:W-:Y:S01]  /*8630*/  FMUL.FTZ R14, R13, UR35 ;  /* 0x000000230d0e7c20 */ /* 0x000fe20008410000 */
        /* <DEDUP_REMOVED lines=14> */
[----:B------:R-:W-:-:S03]  /*8720*/  FFMA.FTZ R155, R156, UR35, -R160 ;  /* 0x000000239c9b7c23 */ /* 0x000fc600080108a0 */
[----:B------:R-:W0:Y:S01]  /*8730*/  MUFU.EX2 R13, R13 ;  /* 0x0000000d000d7308 */ /* 0x000e220000000800 */
[----:B-1----:R-:W-:-:S04]  /*8740*/  FMUL.FTZ R14, R11, UR35 ;  /* 0x000000230b0e7c20 */ /* 0x002fc80008410000 */
        /* <DEDUP_REMOVED lines=16> */
[--C-:B------:R-:W-:Y:S01]  /*8850*/  FFMA.FTZ R130, R130, UR35, -R14.reuse ;  /* 0x0000002382827c23 */ /* 0x100fe2000801080e */
[----:B------:R-:W-:Y:S01]  /*8860*/  FADD.FTZ R15, R188, R15 ;  /* 0x0000000fbc0f7221 */ /* 0x000fe20000010000 */
[--C-:B------:R-:W-:Y:S01]  /*8870*/  FFMA.FTZ R179, R131, UR35, -R14.reuse ;  /* 0x0000002383b37c23 */ /* 0x100fe2000801080e */
[--C-:B------:R-:W-:Y:S01]  /*8880*/  FFMA.FTZ R132, R132, UR35, -R14.reuse ;  /* 0x0000002384847c23 */ /* 0x100fe2000801080e */
[----:B------:R-:W0:Y:S01]  /*8890*/  MUFU.EX2 R20, R20 ;  /* 0x0000001400147308 */ /* 0x000e220000000800 */
[----:B-1----:R-:W-:Y:S01]  /*88a0*/  FADD.FTZ R136, R190, R15 ;  /* 0x0000000fbe887221 */ /* 0x002fe20000010000 */
[--C-:B------:R-:W-:Y:S01]  /*88b0*/  FFMA.FTZ R173, R133, UR35, -R14.reuse ;  /* 0x0000002385ad7c23 */ /* 0x100fe2000801080e */
[--C-:B------:R-:W-:Y:S01]  /*88c0*/  FFMA.FTZ R134, R134, UR35, -R14.reuse ;  /* 0x0000002386867c23 */ /* 0x100fe2000801080e */
[--C-:B------:R-:W-:Y:S01]  /*88d0*/  FFMA.FTZ R175, R139, UR35, -R14.reuse ;  /* 0x000000238baf7c23 */ /* 0x100fe2000801080e */
[--C-:B------:R-:W-:Y:S01]  /*88e0*/  FFMA.FTZ R140, R140, UR35, -R14.reuse ;  /* 0x000000238c8c7c23 */ /* 0x100fe2000801080e */
[--C-:B------:R-:W-:Y:S01]  /*88f0*/  FFMA.FTZ R143, R143, UR35, -R14.reuse ;  /* 0x000000238f8f7c23 */ /* 0x100fe2000801080e */
[--C-:B------:R-:W-:Y:S01]  /*8900*/  FFMA.FTZ R150, R150, UR35, -R14.reuse ;  /* 0x0000002396967c23 */ /* 0x100fe2000801080e */
[----:B------:R-:W1:Y:S01]  /*8910*/  MUFU.EX2 R191, R191 ;  /* 0x000000bf00bf7308 */ /* 0x000e620000000800 */
[----:B--2---:R-:W-:Y:S01]  /*8920*/  FFMA.FTZ R3, R2, R3, R189 ;  /* 0x0000000302037223 */ /* 0x004fe200000100bd */
[--C-:B------:R-:W-:Y:S01]  /*8930*/  FFMA.FTZ R153, R153, UR35, -R14.reuse ;  /* 0x0000002399997c23 */ /* 0x100fe2000801080e */
[----:B------:R-:W-:-:S05]  /*8940*/  FFMA.FTZ R14, R154, UR35, -R14 ;  /* 0x000000239a0e7c23 */ /* 0x000fca000801080e */
        /* <DEDUP_REMOVED lines=88> */
.L_x_5523:
        /* <DEDUP_REMOVED lines=35> */
.L_x_5513:
        /* <DEDUP_REMOVED lines=99> */
.L_x_5525:
[----:B------:R-:W-:Y:S01]  /*9730*/  ULEA UR5, UR39, UR40, 0x3 ;  /* 0x0000002827057291 */ /* 0x000fe2000f8e183f */
[----:B------:R-:W-:-:S04]  /*9740*/  MOV R0, UR38 ;  /* 0x0000002600007c02 */ /* 0x000fc80008000f00 */
[----:B------:R-:W-:-:S04]  /*9750*/  SHF.L.U32 R0, R0, 0x1f, RZ ;  /* 0x0000001f00007819 */ /* 0x000fc800000006ff */
[----:B------:R0:W1:Y:S01]  /*9760*/  SYNCS.PHASECHK.TRANS64.TRYWAIT P1, [UR5+0x30850], R0 ;  /* 0x03085000ff0075a7 */ /* 0x0000620008020145 */
[----:B------:R-:W-:Y:S05]  /*9770*/  @!P0 BRA `(.L_x_5526) ;  /* 0x0000000000048947 */ /* 0x000fea0003800000 */
[----:B------:R-:W-:Y:S01]  /*9780*/  BPT.TRAP 0x1 ;  /* 0x000000040000795c */ /* 0x000fe20000300000 */
.L_x_5526:
[----:B-1----:R-:W-:Y:S05]  /*9790*/  @P1 BRA `(.L_x_5527) ;  /* 0x0000000000081947 */ /* 0x002fea0003800000 */
[----:B------:R-:W1:Y:S02]  /*97a0*/  SYNCS.PHASECHK.TRANS64.TRYWAIT P1, [UR5+0x30850], R0 ;  /* 0x03085000ff0075a7 */ /* 0x000e640008020145 */
[----:B-1----:R-:W-:Y:S05]  /*97b0*/  @!P1 BRA `(.L_x_5528) ;  /* 0x0000007000a89947 */ /* 0x002fea0003800000 */
.L_x_5527:
[----:B------:R-:W-:Y:S01]  /*97c0*/  UIADD3 UR40, UR40, 0x400, URZ ;  /* 0x0000040028287890 */ /* 0x000fe2000fffe03f */
[----:B------:R-:W-:Y:S01]  /*97d0*/  WARPGROUP.ARRIVE ;  /* 0x00000000000079c5 */ /* 0x000fe20000000000 */
[----:B------:R-:W-:Y:S01]  /*97e0*/  UMOV UR7, 0x40000040 ;  /* 0x4000004000077882 */ /* 0x000fe20000000000 */
[----:B-1----:R-:W1:Y:S01]  /*97f0*/  SHFL.BFLY PT, R5, R10, 0x2, 0x1f ;  /* 0x0c401f000a057f89 */ /* 0x002e6200000e0000 */
[----:B------:R-:W-:Y:S01]  /*9800*/  USHF.R.U32.HI UR40, URZ, 0x4, UR40 ;  /* 0x000000043f287899 */ /* 0x000fe20008011628 */
[----:B------:R-:W-:Y:S02]  /*9810*/  CS2R R20, SRZ ;  /* 0x0000000000147805 */ /* 0x000fe4000001ff00 */
[----:B0-----:R-:W0:Y:S01]  /*9820*/  SHFL.BFLY PT, R0, R3, 0x2, 0x1f ;  /* 0x0c401f0003007f89 */ /* 0x001e2200000e0000 */
[----:B------:R-:W-:-:S04]  /*9830*/  ULOP3.LUT UR40, UR40, 0x3fff, URZ, 0xc0, !UPT ;  /* 0x00003fff28287892 */ /* 0x000fc8000f8ec03f */
[----:B------:R-:W-:-:S04]  /*9840*/  ULOP3.LUT UR4, UR40, 0x3000000, URZ, 0xfc, !UPT ;  /* 0x0300000028047892 */ /* 0x000fc8000f8efc3f */
[----:B------:R-:W-:-:S07]  /*9850*/  UIMAD UR4, UR39, 0x900, UR4 ;  /* 0x00000900270478a4 */ /* 0x000fce000f8e0204 */
[----:B------:R-:W-:Y:S02]  /*9860*/  UMOV UR6, UR4 ;  /* 0x0000000400067c82 */ /* 0x000fe40008000000 */
[----:B------:R-:W-:Y:S01]  /*9870*/  HGMMA.64x192x16.F32 R24, R188, gdesc[UR4].tnspB, R24, gsb0 ;  /* 0x42e00004bc187df0 */ /* 0x000fe20008000818 */
[----:B------:R-:W-:Y:S01]  /*9880*/  UIADD3 UR6, UR4, 0x80, URZ ;  /* 0x0000008004067890 */ /* 0x000fe2000fffe03f */
[----:B-1----:R-:W-:Y:S01]  /*9890*/  FADD.FTZ R5, R5, R10 ;  /* 0x0000000a05057221 */ /* 0x002fe20000010000 */
[----:B------:R-:W-:Y:S01]  /*98a0*/  UMOV UR7, 0x40000040 ;  /* 0x4000004000077882 */ /* 0x000fe20000000000 */
[----:B0-----:R-:W-:Y:S01]  /*98b0*/  FADD.FTZ R2, R0, R3 ;  /* 0x0000000300027221 */ /* 0x001fe20000010000 */
[----:B------:R-:W-:Y:S02]  /*98c0*/  IMAD.U32 R3, RZ, RZ, UR35 ;  /* 0x00000023ff037e24 */ /* 0x000fe4000f8e00ff */
        /* <DEDUP_REMOVED lines=46> */
.L_x_5529:
        /* <DEDUP_REMOVED lines=109> */
.L_x_5493:
        /* <DEDUP_REMOVED lines=12> */
[----:B------:R-:W-:Y:S01]  /*a340*/  USHF.R.S32.HI UR10, URZ, 0x1f, UR61 ;  /* 0x0000001f3f0a7899 */ /* 0x000fe2000801143d */
[----:B------:R-:W-:Y:S01]  /*a350*/  F2FP.F16.F32.PACK_AB R7, R156, R33 ;  /* 0x000000219c07723e */ /* 0x000fe200000000ff */
[----:B------:R-:W-:Y:S01]  /*a360*/  ULDC.64 UR8, c[0x0][0xb90] ;  /* 0x0002e40000087ab9 */ /* 0x000fe20000000a00 */
[----:B------:R-:W-:Y:S01]  /*a370*/  F2FP.F16.F32.PACK_AB R4, R25, R4 ;  /* 0x000000041904723e */ /* 0x000fe200000000ff */
[----:B------:R-:W-:Y:S01]  /*a380*/  UIMAD UR5, UR10, UR8, URZ ;  /* 0x000000080a0572a4 */ /* 0x000fe2000f8e023f */
[----:B------:R-:W-:Y:S01]  /*a390*/  F2FP.F16.F32.PACK_AB R5, R154, R5 ;  /* 0x000000059a05723e */ /* 0x000fe200000000ff */
[----:B------:R-:W-:Y:S01]  /*a3a0*/  UIMAD.WIDE.U32 UR6, UR61, UR8, URZ ;  /* 0x000000083d0672a5 */ /* 0x000fe2000f8e003f */
[----:B------:R-:W-:Y:S01]  /*a3b0*/  F2FP.F16.F32.PACK_AB R10, R11, R10 ;  /* 0x0000000a0b0a723e */ /* 0x000fe200000000ff */
[----:B------:R-:W-:Y:S01]  /*a3c0*/  UIMAD UR5, UR61, UR9, UR5 ;  /* 0x000000093d0572a4 */ /* 0x000fe2000f8e0205 */
[----:B------:R-:W-:Y:S01]  /*a3d0*/  F2FP.F16.F32.PACK_AB R8, R15, R8 ;  /* 0x000000080f08723e */ /* 0x000fe200000000ff */
[----:B------:R-:W-:Y:S01]  /*a3e0*/  USHF.R.S32.HI UR12, URZ, 0x1f, UR60 ;  /* 0x0000001f3f0c7899 */ /* 0x000fe2000801143c */
[----:B------:R-:W-:Y:S01]  /*a3f0*/  F2FP.F16.F32.PACK_AB R11, R150, R141 ;  /* 0x0000008d960b723e */ /* 0x000fe200000000ff */
[----:B------:R-:W-:Y:S01]  /*a400*/  ULDC.64 UR8, c[0x0][0xb98] ;  /* 0x0002e60000087ab9 */ /* 0x000fe20000000a00 */
[----:B------:R-:W-:Y:S01]  /*a410*/  UIADD3 UR7, UR7, UR5, URZ ;  /* 0x0000000507077290 */ /* 0x000fe2000fffe03f */
[----:B------:R-:W-:Y:S01]  /*a420*/  F2FP.F16.F32.PACK_AB R12, R13, R12 ;  /* 0x0000000c0d0c723e */ /* 0x000fe200000000ff */
[----:B------:R-:W-:Y:S01]  /*a430*/  UIMAD UR5, UR12, UR8, URZ ;  /* 0x000000080c0572a4 */ /* 0x000fe2000f8e023f */
[----:B------:R-:W-:Y:S01]  /*a440*/  F2FP.F16.F32.PACK_AB R13, R147, R140 ;  /* 0x0000008c930d723e */ /* 0x000fe200000000ff */
[----:B------:R-:W-:Y:S01]  /*a450*/  UIMAD.WIDE.U32 UR6, UR60, UR8, UR6 ;  /* 0x000000083c0672a5 */ /* 0x000fe2000f8e0006 */
[----:B------:R-:W-:Y:S01]  /*a460*/  F2FP.F16.F32.PACK_AB R14, R53, R14 ;  /* 0x0000000e350e723e */ /* 0x000fe200000000ff */
[----:B------:R-:W-:Y:S01]  /*a470*/  UIMAD UR5, UR60, UR9, UR5 ;  /* 0x000000093c0572a4 */ /* 0x000fe2000f8e0205 */
[----:B------:R-:W-:-:S02]  /*a480*/  F2FP.F16.F32.PACK_AB R15, R149, R142 ;  /* 0x0000008e950f723e */ /* 0x000fc400000000ff */
[----:B------:R-:W-:Y:S01]  /*a490*/  F2FP.F16.F32.PACK_AB R24, R57, R24 ;  /* 0x000000183918723e */ /* 0x000fe200000000ff */
[----:B------:R-:W-:Y:S01]  /*a4a0*/  ULDC.64 UR8, c[0x0][0xae8] ;  /* 0x0002ba0000087ab9 */ /* 0x000fe20000000a00 */
[----:B------:R-:W-:Y:S02]  /*a4b0*/  F2FP.F16.F32.PACK_AB R96, R97, R96 ;  /* 0x000000606160723e */ /* 0x000fe400000000ff */
[----:B------:R-:W-:Y:S02]  /*a4c0*/  F2FP.F16.F32.PACK_AB R97, R95, R98 ;  /* 0x000000625f61723e */ /* 0x000fe400000000ff */
[----:B------:R-:W-:Y:S02]  /*a4d0*/  F2FP.F16.F32.PACK_AB R104, R105, R104 ;  /* 0x000000686968723e */ /* 0x000fe400000000ff */
[----:B------:R-:W-:Y:S02]  /*a4e0*/  MOV R48, R52 ;  /* 0x0000003400307202 */ /* 0x000fe40000000f00 */
[----:B0-----:R-:W-:Y:S01]  /*a4f0*/  MOV R49, R21 ;  /* 0x0000001500317202 */ /* 0x001fe20000000f00 */
[----:B------:R-:W-:Y:S01]  /*a500*/  IMAD R21, R192, 0x40, R16 ;  /* 0x00000040c0157824 */ /* 0x000fe200078e0210 */
[----:B------:R-:W-:-:S02]  /*a510*/  F2FP.F16.F32.PACK_AB R98, R101, R100 ;  /* 0x000000646562723e */ /* 0x000fc400000000ff */
[----:B------:R-:W-:Y:S01]  /*a520*/  F2FP.F16.F32.PACK_AB R99, R124, R99 ;  /* 0x000000637c63723e */ /* 0x000fe200000000ff */
[--C-:B------:R-:W-:Y:S01]  /*a530*/  IMAD.WIDE R46, R197, 0x2, R48.reuse ;  /* 0x00000002c52e7825 */ /* 0x100fe200078e0230 */
[----:B------:R-:W-:Y:S02]  /*a540*/  F2FP.F16.F32.PACK_AB R105, R91, R106 ;  /* 0x0000006a5b69723e */ /* 0x000fe400000000ff */
[----:B------:R-:W-:Y:S01]  /*a550*/  F2FP.F16.F32.PACK_AB R112, R113, R112 ;  /* 0x000000707170723e */ /* 0x000fe200000000ff */
[----:B------:R-:W-:Y:S01]  /*a560*/  IMAD.WIDE R48, R21, 0x2, R48 ;  /* 0x0000000215307825 */ /* 0x000fe200078e0230 */
[C---:B------:R-:W-:Y:S02]  /*a570*/  IADD3 R27, P5, R46.reuse, 0x8060, RZ ;  /* 0x000080602e1b7810 */ /* 0x040fe40007fbe0ff */
[----:B------:R-:W-:Y:S02]  /*a580*/  LOP3.LUT R21, R46, 0x380, RZ, 0xc0, !PT ;  /* 0x000003802e157812 */ /* 0x000fe400078ec0ff */
[----:B------:R-:W-:-:S02]  /*a590*/  LOP3.LUT R26, R27, 0x380, RZ, 0xc0, !PT ;  /* 0x000003801b1a7812 */ /* 0x000fc400078ec0ff */
[----:B------:R-:W-:Y:S02]  /*a5a0*/  IADD3 R43, P0, R46, 0x8020, RZ ;  /* 0x000080202e2b7810 */ /* 0x000fe40007f1e0ff */
[----:B------:R-:W-:Y:S02]  /*a5b0*/  SHF.R.U64 R26, R26, 0x3, RZ ;  /* 0x000000031a1a7819 */ /* 0x000fe400000012ff */
[C---:B------:R-:W-:Y:S01]  /*a5c0*/  IADD3 R45, P6, R46.reuse, 0x8040, RZ ;  /* 0x000080402e2d7810 */ /* 0x040fe20007fde0ff */
[--C-:B------:R-:W-:Y:S01]  /*a5d0*/  IMAD.X R55, RZ, RZ, R47.reuse, P0 ;  /* 0x000000ffff377224 */ /* 0x100fe200000e062f */
[----:B------:R-:W-:Y:S02]  /*a5e0*/  IADD3 R30, P1, R46, 0x8000, RZ ;  /* 0x000080002e1e7810 */ /* 0x000fe40007f3e0ff */
[----:B------:R-:W-:Y:S01]  /*a5f0*/  SHF.R.U64 R21, R21, 0x3, RZ ;  /* 0x0000000315157819 */ /* 0x000fe200000012ff */
[----:B------:R-:W-:Y:S01]  /*a600*/  IMAD.X R51, RZ, RZ, R47, P6 ;  /* 0x000000ffff337224 */ /* 0x000fe200030e062f */
[----:B------:R-:W-:-:S02]  /*a610*/  LOP3.LUT R32, R43, 0x380, RZ, 0xc0, !PT ;  /* 0x000003802b207812 */ /* 0x000fc400078ec0ff */
[----:B------:R-:W-:Y:S01]  /*a620*/  LOP3.LUT R26, R26, R27, RZ, 0x3c, !PT ;  /* 0x0000001b1a1a7212 */ /* 0x000fe200078e3cff */
[--C-:B------:R-:W-:Y:S01]  /*a630*/  IMAD.X R27, RZ, RZ, R47.reuse, P5 ;  /* 0x000000ffff1b7224 */ /* 0x100fe200028e062f */
[----:B------:R-:W-:Y:S02]  /*a640*/  IADD3.X R59, RZ, R47, RZ, P1, !PT ;  /* 0x0000002fff3b7210 */ /* 0x000fe40000ffe4ff */
        /* <DEDUP_REMOVED lines=9> */
[----:B------:R-:W-:Y:S01]  /*a6e0*/  IMAD.X R75, RZ, RZ, R47, P5 ;  /* 0x000000ffff4b7224 */ /* 0x000fe200028e062f */
[----:B------:R-:W-:-:S02]  /*a6f0*/  IADD3 R31, P1, R46, 0x40, RZ ;  /* 0x000000402e1f7810 */ /* 0x000fc40007f3e0ff */
[----:B------:R-:W-:Y:S01]  /*a700*/  LOP3.LUT R46, R21, R46, RZ, 0x3c, !PT ;  /* 0x0000002e152e7212 */ /* 0x000fe200078e3cff */
[--C-:B------:R-:W-:Y:S01]  /*a710*/  IMAD.X R83, RZ, RZ, R47.reuse, P0 ;  /* 0x000000ffff537224 */ /* 0x100fe200000e062f */
[----:B------:R-:W-:Y:S01]  /*a720*/  SHF.R.U64 R32, R32, 0x3, RZ ;  /* 0x0000000320207819 */ /* 0x000fe200000012ff */
[----:B------:R-:W-:Y:S01]  /*a730*/  IMAD.X R87, RZ, RZ, R47, P1 ;  /* 0x000000ffff577224 */ /* 0x000fe200008e062f */
[----:B------:R-:W-:Y:S02]  /*a740*/  LOP3.LUT R21, R30, 0x380, RZ, 0xc0, !PT ;  /* 0x000003801e157812 */ /* 0x000fe400078ec0ff */
[----:B------:R-:W-:Y:S02]  /*a750*/  LOP3.LUT R54, R32, R43, RZ, 0x3c, !PT ;  /* 0x0000002b20367212 */ /* 0x000fe400078e3cff */
[----:B------:R-:W-:Y:S02]  /*a760*/  LOP3.LUT R20, R41, 0x380, RZ, 0xc0, !PT ;  /* 0x0000038029147812 */ /* 0x000fe400078ec0ff */
[----:B------:R-:W-:-:S02]  /*a770*/  SHF.R.U64 R21, R21, 0x3, RZ ;  /* 0x0000000315157819 */ /* 0x000fc400000012ff */
[----:B------:R-:W-:Y:S02]  /*a780*/  LOP3.LUT R32, R39, 0x380, RZ, 0xc0, !PT ;  /* 0x0000038027207812 */ /* 0x000fe400078ec0ff */
[----:B------:R-:W-:Y:S02]  /*a790*/  SHF.R.U64 R20, R20, 0x3, RZ ;  /* 0x0000000314147819 */ /* 0x000fe400000012ff */
[----:B------:R-:W-:Y:S02]  /*a7a0*/  LOP3.LUT R58, R21, R30, RZ, 0x3c, !PT ;  /* 0x0000001e153a7212 */ /* 0x000fe400078e3cff */
[----:B------:R-:W-:Y:S02]  /*a7b0*/  SHF.R.U64 R32, R32, 0x3, RZ ;  /* 0x0000000320207819 */ /* 0x000fe400000012ff */
[----:B------:R-:W-:Y:S02]  /*a7c0*/  LOP3.LUT R21, R28, 0x380, RZ, 0xc0, !PT ;  /* 0x000003801c157812 */ /* 0x000fe400078ec0ff */
[----:B------:R-:W-:-:S02]  /*a7d0*/  LOP3.LUT R62, R20, R41, RZ, 0x3c, !PT ;  /* 0x00000029143e7212 */ /* 0x000fc400078e3cff */
[----:B------:R-:W-:Y:S02]  /*a7e0*/  LOP3.LUT R70, R32, R39, RZ, 0x3c, !PT ;  /* 0x0000002720467212 */ /* 0x000fe400078e3cff */
[----:B------:R-:W-:Y:S02]  /*a7f0*/  LOP3.LUT R20, R29, 0x380, RZ, 0xc0, !PT ;  /* 0x000003801d147812 */ /* 0x000fe400078ec0ff */
[----:B------:R-:W-:Y:S02]  /*a800*/  SHF.R.U64 R21, R21, 0x3, RZ ;  /* 0x0000000315157819 */ /* 0x000fe400000012ff */
[----:B------:R-:W-:Y:S02]  /*a810*/  LOP3.LUT R32, R35, 0x380, RZ, 0xc0, !PT ;  /* 0x0000038023207812 */ /* 0x000fe400078ec0ff */
[----:B------:R-:W-:Y:S02]  /*a820*/  LOP3.LUT R34, R45, 0x380, RZ, 0xc0, !PT ;  /* 0x000003802d227812 */ /* 0x000fe400078ec0ff */
[----:B------:R-:W-:-:S02]  /*a830*/  SHF.R.U64 R20, R20, 0x3, RZ ;  /* 0x0000000314147819 */ /* 0x000fc400000012ff */
[----:B------:R-:W-:Y:S02]  /*a840*/  LOP3.LUT R78, R21, R28, RZ, 0x3c, !PT ;  /* 0x0000001c154e7212 */ /* 0x000fe400078e3cff */
[----:B------:R-:W-:Y:S02]  /*a850*/  SHF.R.U64 R32, R32, 0x3, RZ ;  /* 0x0000000320207819 */ /* 0x000fe400000012ff */
[----:B------:R-:W-:Y:S02]  /*a860*/  IADD3 R21, P4, R48, 0x1000, RZ ;  /* 0x0000100030157810 */ /* 0x000fe40007f9e0ff */
[----:B------:R-:W-:Y:S02]  /*a870*/  SHF.R.U64 R34, R34, 0x3, RZ ;  /* 0x0000000322227819 */ /* 0x000fe400000012ff */
[----:B------:R-:W-:Y:S02]  /*a880*/  LOP3.LUT R66, R20, R29, RZ, 0x3c, !PT ;  /* 0x0000001d14427212 */ /* 0x000fe400078e3cff */
[----:B------:R-:W-:-:S02]  /*a890*/  LOP3.LUT R82, R32, R35, RZ, 0x3c, !PT ;  /* 0x0000002320527212 */ /* 0x000fc400078e3cff */
[----:B------:R-:W-:Y:S02]  /*a8a0*/  LOP3.LUT R20, R21, 0x380, RZ, 0xc0, !PT ;  /* 0x0000038015147812 */ /* 0x000fe400078ec0ff */
[----:B------:R-:W-:Y:S02]  /*a8b0*/  IADD3 R35, P0, R48, 0x5000, RZ ;  /* 0x0000500030237810 */ /* 0x000fe40007f1e0ff */
[----:B------:R-:W-:Y:S02]  /*a8c0*/  LOP3.LUT R50, R34, R45, RZ, 0x3c, !PT ;  /* 0x0000002d22327212 */ /* 0x000fe400078e3cff */
[----:B------:R-:W-:Y:S02]  /*a8d0*/  SHF.R.U64 R20, R20, 0x3, RZ ;  /* 0x0000000314147819 */ /* 0x000fe400000012ff */
[----:B------:R-:W-:Y:S02]  /*a8e0*/  LOP3.LUT R34, R35, 0x380, RZ, 0xc0, !PT ;  /* 0x0000038023227812 */ /* 0x000fe400078ec0ff */
[----:B------:R-:W-:-:S02]  /*a8f0*/  LOP3.LUT R20, R20, R21, RZ, 0x3c, !PT ;  /* 0x0000001514147212 */ /* 0x000fc400078e3cff */
        /* <DEDUP_REMOVED lines=9> */
[----:B------:R-:W-:Y:S02]  /*a990*/  LOP3.LUT R25, R46, 0x380, RZ, 0xc0, !PT ;  /* 0x000003802e197812 */ /* 0x000fe400078ec0ff */
        /* <DEDUP_REMOVED lines=17> */
[----:B------:R-:W-:Y:S01]  /*aab0*/  IADD3.X R79, RZ, R47, RZ, P6, !PT ;  /* 0x0000002fff4f7210 */ /* 0x000fe200037fe4ff */
[----:B------:R-:W2:Y:S01]  /*aac0*/  @P1 LDC R53, c[0x0][0xbf0] ;  /* 0x0002fc00ff351b82 */ /* 0x000ea20000000800 */
[----:B------:R-:W-:-:S02]  /*aad0*/  MOV R86, R86 ;  /* 0x0000005600567202 */ /* 0x000fc40000000f00 */
[----:B------:R-:W-:Y:S02]  /*aae0*/  IADD3.X R47, RZ, R49, RZ, P0, !PT ;  /* 0x00000031ff2f7210 */ /* 0x000fe400007fe4ff */
[C---:B------:R-:W-:Y:S02]  /*aaf0*/  IADD3 R39, P3, R48.reuse, 0x7000, RZ ;  /* 0x0000700030277810 */ /* 0x040fe40007f7e0ff */
[----:B------:R-:W-:Y:S02]  /*ab00*/  IADD3 R37, P2, R48, 0x6000, RZ ;  /* 0x0000600030257810 */ /* 0x000fe40007f5e0ff */
        /* <DEDUP_REMOVED lines=9> */
[----:B------:R-:W-:Y:S01]  /*aba0*/  MOV R78, R78 ;  /* 0x0000004e004e7202 */ /* 0x000fe20000000f00 */
[----:B------:R0:W-:Y:S01]  /*abb0*/  STSM.16.M88.4 [R66], R4 ;  /* 0x0000000442007844 */ /* 0x0001e20000000200 */
[----:B------:R-:W-:Y:S01]  /*abc0*/  F2FP.F16.F32.PACK_AB R25, R146, R137 ;  /* 0x000000899219723e */ /* 0x000fe200000000ff */
[----:B------:R-:W-:Y:S01]  /*abd0*/  IMAD R3, R56, R3, R26 ;  /* 0x0000000338037224 */ /* 0x000fe200078e021a */
[----:B------:R-:W-:Y:S01]  /*abe0*/  F2FP.F16.F32.PACK_AB R26, R61, R60 ;  /* 0x0000003c3d1a723e */ /* 0x000fe200000000ff */
[----:B------:R1:W-:Y:S01]  /*abf0*/  STSM.16.M88.4 [R86], R8 ;  /* 0x0000000856007844 */ /* 0x0003e20000000200 */
[----:B------:R-:W-:-:S02]  /*ac00*/  F2FP.F16.F32.PACK_AB R27, R143, R136 ;  /* 0x000000888f1b723e */ /* 0x000fc400000000ff */
[----:B------:R-:W-:Y:S01]  /*ac10*/  LOP3.LUT R36, R37, 0x380, RZ, 0xc0, !PT ;  /* 0x0000038025247812 */ /* 0x000fe200078ec0ff */
[----:B------:R3:W-:Y:S01]  /*ac20*/  STSM.16.M88.4 [R82], R12 ;  /* 0x0000000c52007844 */ /* 0x0007e20000000200 */
[----:B------:R-:W-:Y:S02]  /*ac30*/  MOV R74, R74 ;  /* 0x0000004a004a7202 */ /* 0x000fe40000000f00 */
[----:B------:R-:W-:Y:S01]  /*ac40*/  SHF.R.U64 R38, R38, 0x3, RZ ;  /* 0x0000000326267819 */ /* 0x000fe200000012ff */
[----:B------:R4:W-:Y:S01]  /*ac50*/  STSM.16.M88.4 [R78], R24 ;  /* 0x000000184e007844 */ /* 0x0009e20000000200 */
[----:B------:R-:W-:Y:S02]  /*ac60*/  SHF.R.U64 R36, R36, 0x3, RZ ;  /* 0x0000000324247819 */ /* 0x000fe400000012ff */
[----:B------:R-:W-:Y:S02]  /*ac70*/  LOP3.LUT R38, R38, R39, RZ, 0x3c, !PT ;  /* 0x0000002726267212 */ /* 0x000fe400078e3cff */
[----:B0-----:R-:W-:-:S02]  /*ac80*/  F2FP.F16.F32.PACK_AB R4, R65, R64 ;  /* 0x000000404104723e */ /* 0x001fc400000000ff */
[----:B------:R-:W-:Y:S02]  /*ac90*/  F2FP.F16.F32.PACK_AB R5, R144, R135 ;  /* 0x000000879005723e */ /* 0x000fe400000000ff */
[----:B-1----:R-:W-:Y:S01]  /*aca0*/  MOV R10, UR5 ;  /* 0x00000005000a7c02 */ /* 0x002fe20008000f00 */
[----:B------:R-:W-:Y:S01]  /*acb0*/  ULDC UR5, c[0x0][0xa88] ;  /* 0x0002a20000057ab9 */ /* 0x000fe20000000800 */
[----:B------:R-:W-:Y:S01]  /*acc0*/  SHF.R.S32.HI R9, RZ, 0x1f, R50 ;  /* 0x0000001fff097819 */ /* 0x000fe20000011432 */
[----:B---3--:R-:W-:Y:S01]  /*acd0*/  VIADD R14, R196, UR41 ;  /* 0x00000029c40e7c36 */ /* 0x008fe20008000000 */
[----:B------:R-:W-:Y:S02]  /*ace0*/  IADD3 R12, P0, R50, UR6, RZ ;  /* 0x00000006320c7c10 */ /* 0x000fe4000ff1e0ff */
[----:B------:R-:W-:Y:S02]  /*acf0*/  SHF.R.S32.HI R8, RZ, 0x1f, R3 ;  /* 0x0000001fff087819 */ /* 0x000fe40000011403 */
[----:B------:R-:W-:Y:S01]  /*ad00*/  IADD3.X R13, R9, UR7, R10, P0, !PT ;  /* 0x00000007090d7c10 */ /* 0x000fe200087fe40a */
[----:B------:R-:W-:Y:S01]  /*ad10*/  ULDC.64 UR6, c[0x0][0xb88] ;  /* 0x0002e20000067ab9 */ /* 0x000fe20000000a00 */
[----:B------:R-:W-:Y:S01]  /*ad20*/  F2FP.F16.F32.PACK_AB R6, R69, R68 ;  /* 0x000000444506723e */ /* 0x000fe200000000ff */
[----:B------:R-:W-:Y:S01]  /*ad30*/  IMAD R8, R8, UR6, RZ ;  /* 0x0000000608087c24 */ /* 0x000fe2000f8e02ff */
[----:B------:R-:W-:Y:S01]  /*ad40*/  F2FP.F16.F32.PACK_AB R7, R134, R133 ;  /* 0x000000858607723e */ /* 0x000fe200000000ff */
[----:B------:R-:W-:Y:S01]  /*ad50*/  IMAD.WIDE.U32 R12, R3, UR6, R12 ;  /* 0x00000006030c7c25 */ /* 0x000fe2000f8e000c */
[----:B------:R-:W-:-:S02]  /*ad60*/  IADD3.X R39, RZ, R49, RZ, P3, !PT ;  /* 0x00000031ff277210 */ /* 0x000fc40001ffe4ff */
[----:B------:R-:W-:Y:S01]  /*ad70*/  LOP3.LUT P0, RZ, R194, 0x3, RZ, 0xc0, !PT ;  /* 0x00000003c2ff7812 */ /* 0x000fe2000780c0ff */
[----:B------:R-:W-:Y:S01]  /*ad80*/  IMAD R15, R3, UR7, R8 ;  /* 0x00000007030f7c24 */ /* 0x000fe2000f8e0208 */
[----:B------:R0:W-:Y:S01]  /*ad90*/  STSM.16.M88.4 [R74], R4 ;  /* 0x000000044a007844 */ /* 0x0001e20000000200 */
[----:B------:R-:W-:Y:S01]  /*ada0*/  ULDC.64 UR6, c[0x0][0xb50] ;  /* 0x0002d40000067ab9 */ /* 0x000fe20000000a00 */
[----:B------:R-:W-:Y:S01]  /*adb0*/  IMAD R3, R56, UR5, RZ ;  /* 0x0000000538037c24 */ /* 0x000fe2000f8e02ff */
[----:B----4-:R-:W-:Y:S02]  /*adc0*/  LEA R24, P3, R12, UR6, 0x2 ;  /* 0x000000060c187c11 */ /* 0x010fe4000f8610ff */
[----:B------:R-:W-:Y:S01]  /*add0*/  LOP3.LUT R36, R36, R37, RZ, 0x3c, !PT ;  /* 0x0000002524247212 */ /* 0x000fe200078e3cff */
[----:B------:R-:W-:Y:S01]  /*ade0*/  IMAD.X R37, RZ, RZ, R49, P2 ;  /* 0x000000ffff257224 */ /* 0x000fe200010e0631 */
[----:B------:R-:W-:Y:S01]  /*adf0*/  ISETP.GE.OR P2, PT, R14, R3, P0 ;  /* 0x000000030e00720c */ /* 0x000fe20000746670 */
[----:B------:R-:W-:Y:S01]  /*ae00*/  SHFL.IDX PT, R68, R24, RZ, 0x1c1f ;  /* 0x001c1fff18447589 */ /* 0x000fe200000e0000 */
[----:B------:R-:W-:-:S02]  /*ae10*/  MOV R70, R70 ;  /* 0x0000004600467202 */ /* 0x000fc40000000f00 */
[----:B------:R-:W-:Y:S02]  /*ae20*/  F2FP.F16.F32.PACK_AB R8, R73, R72 ;  /* 0x000000484908723e */ /* 0x000fe400000000ff */
[----:B------:R-:W-:Y:S02]  /*ae30*/  F2FP.F16.F32.PACK_AB R9, R131, R126 ;  /* 0x0000007e8309723e */ /* 0x000fe400000000ff */
[----:B------:R-:W-:Y:S01]  /*ae40*/  F2FP.F16.F32.PACK_AB R10, R77, R76 ;  /* 0x0000004c4d0a723e */ /* 0x000fe200000000ff */
[----:B0-----:R-:W-:Y:S01]  /*ae50*/  VIADD R4, R14, 0x8 ;  /* 0x000000080e047836 */ /* 0x001fe20000000000 */
[----:B------:R-:W-:Y:S01]  /*ae60*/  F2FP.F16.F32.PACK_AB R11, R129, R128 ;  /* 0x00000080810b723e */ /* 0x000fe200000000ff */
[----:B------:R-:W-:Y:S01]  /*ae70*/  IMAD.IADD R5, R13, 0x1, R15 ;  /* 0x000000010d057824 */ /* 0x000fe200078e020f */
[----:B------:R-:W-:Y:S02]  /*ae80*/  MOV R62, R62 ;  /* 0x0000003e003e7202 */ /* 0x000fe40000000f00 */
[----:B------:R-:W-:Y:S01]  /*ae90*/  ISETP.GE.OR P0, PT, R4, R3, P0 ;  /* 0x000000030400720c */ /* 0x000fe20000706670 */
[----:B------:R-:W-:Y:S01]  /*aea0*/  STSM.16.M88.4 [R70], R8 ;  /* 0x0000000846007844 */ /* 0x000fe20000000200 */
[----:B------:R-:W-:-:S02]  /*aeb0*/  LEA.HI.X R25, R12, UR7, R5, 0x2, P3 ;  /* 0x000000070c197c11 */ /* 0x000fc400098f1405 */
[----:B------:R-:W-:Y:S01]  /*aec0*/  F2FP.F16.F32.PACK_AB R4, R81, R80 ;  /* 0x000000505104723e */ /* 0x000fe200000000ff */
[----:B------:R-:W-:Y:S01]  /*aed0*/  SHFL.IDX PT, R70, R24, 0x1, 0x1c1f ;  /* 0x003c1f0018467f89 */ /* 0x000fe200000e0000 */
[----:B------:R-:W-:Y:S02]  /*aee0*/  F2FP.F16.F32.PACK_AB R5, R130, R123 ;  /* 0x0000007b8205723e */ /* 0x000fe400000000ff */
[----:B------:R-:W-:Y:S01]  /*aef0*/  F2FP.F16.F32.PACK_AB R6, R85, R84 ;  /* 0x000000545506723e */ /* 0x000fe200000000ff */
[----:B------:R-:W0:Y:S01]  /*af00*/  SHFL.IDX PT, R69, R25, RZ, 0x1c1f ;  /* 0x001c1fff19457589 */ /* 0x000e2200000e0000 */
[----:B------:R-:W-:Y:S02]  /*af10*/  F2FP.F16.F32.PACK_AB R7, R132, R121 ;  /* 0x000000798407723e */ /* 0x000fe400000000ff */
[----:B------:R-:W-:Y:S01]  /*af20*/  MOV R58, R58 ;  /* 0x0000003a003a7202 */ /* 0x000fe20000000f00 */
[----:B------:R-:W1:Y:S01]  /*af30*/  SHFL.IDX PT, R71, R25, 0x1, 0x1c1f ;  /* 0x003c1f0019477f89 */ /* 0x000e6200000e0000 */
[----:B------:R-:W-:-:S02]  /*af40*/  F2FP.F16.F32.PACK_AB R12, R89, R88 ;  /* 0x00000058590c723e */ /* 0x000fc400000000ff */
[----:B------:R-:W-:Y:S01]  /*af50*/  F2FP.F16.F32.PACK_AB R13, R127, R90 ;  /* 0x0000005a7f0d723e */ /* 0x000fe200000000ff */
[----:B------:R-:W-:Y:S01]  /*af60*/  STSM.16.M88.4 [R62], R4 ;  /* 0x000000043e007844 */ /* 0x000fe20000000200 */
[----:B------:R-:W-:Y:S02]  /*af70*/  F2FP.F16.F32.PACK_AB R14, R93, R92 ;  /* 0x0000005c5d0e723e */ /* 0x000fe400000000ff */
[----:B------:R-:W-:Y:S02]  /*af80*/  F2FP.F16.F32.PACK_AB R15, R125, R94 ;  /* 0x0000005e7d0f723e */ /* 0x000fe400000000ff */
[----:B------:R-:W-:Y:S02]  /*af90*/  MOV R54, R54 ;  /* 0x0000003600367202 */ /* 0x000fe40000000f00 */
[----:B------:R-:W-:Y:S01]  /*afa0*/  F2FP.F16.F32.PACK_AB R106, R109, R108 ;  /* 0x0000006c6d6a723e */ /* 0x000fe200000000ff */
[----:B------:R-:W-:Y:S01]  /*afb0*/  STSM.16.M88.4 [R58], R12 ;  /* 0x0000000c3a007844 */ /* 0x000fe20000000200 */
[----:B------:R-:W-:-:S02]  /*afc0*/  F2FP.F16.F32.PACK_AB R107, R102, R107 ;  /* 0x0000006b666b723e */ /* 0x000fc400000000ff */
[----:B------:R-:W-:Y:S01]  /*afd0*/  F2FP.F16.F32.PACK_AB R113, R115, R114 ;  /* 0x000000727371723e */ /* 0x000fe200000000ff */
[----:B------:R-:W-:Y:S01]  /*afe0*/  STSM.16.M88.4 [R54], R96 ;  /* 0x0000006036007844 */ /* 0x000fe20000000200 */
[----:B------:R-:W-:Y:S02]  /*aff0*/  F2FP.F16.F32.PACK_AB R114, R117, R116 ;  /* 0x000000747572723e */ /* 0x000fe400000000ff */
[----:B------:R-:W-:Y:S01]  /*b000*/  F2FP.F16.F32.PACK_AB R115, R119, R118 ;  /* 0x000000767773723e */ /* 0x000fe200000000ff */
[----:B------:R-:W-:Y:S01]  /*b010*/  STSM.16.M88.4 [R110], R104 ;  /* 0x000000686e007844 */ /* 0x000fe20000000200 */
[----:B------:R-:W-:Y:S02]  /*b020*/  LOP3.LUT R32, R21, 0x380, RZ, 0xc0, !PT ;  /* 0x0000038015207812 */ /* 0x000fe400078ec0ff */
[----:B------:R-:W-:Y:S01]  /*b030*/  IADD3 R29, P5, R48, 0x2000, RZ ;  /* 0x00002000301d7810 */ /* 0x000fe20007fbe0ff */
[----:B------:R-:W-:Y:S01]  /*b040*/  STSM.16.M88.4 [R103], R112 ;  /* 0x0000007067007844 */ /* 0x000fe20000000200 */
[----:B------:R-:W-:-:S02]  /*b050*/  SHF.R.U64 R32, R32, 0x3, RZ ;  /* 0x0000000320207819 */ /* 0x000fc400000012ff */
[----:B------:R-:W-:Y:S01]  /*b060*/  LOP3.LUT R28, R29, 0x380, RZ, 0xc0, !PT ;  /* 0x000003801d1c7812 */ /* 0x000fe200078ec0ff */
[----:B------:R-:W-:Y:S01]  /*b070*/  BAR.SYNC.DEFER_BLOCKING 0x1, 0x100 ;  /* 0x0044000000007b1d */ /* 0x000fe20000010000 */
[----:B------:R-:W-:Y:S01]  /*b080*/  LOP3.LUT R32, R32, R21, RZ, 0x3c, !PT ;  /* 0x0000001520207212 */ /* 0x000fe200078e3cff */
[--C-:B------:R-:W-:Y:S01]  /*b090*/  IMAD.X R21, RZ, RZ, R49.reuse, P4 ;  /* 0x000000ffff157224 */ /* 0x100fe200020e0631 */
[----:B------:R-:W-:Y:S02]  /*b0a0*/  SHF.R.U64 R28, R28, 0x3, RZ ;  /* 0x000000031c1c7819 */ /* 0x000fe400000012ff */
[----:B------:R-:W-:Y:S02]  /*b0b0*/  IADD3 R31, P6, R48, 0x3000, RZ ;  /* 0x00003000301f7810 */ /* 0x000fe40007fde0ff */
[----:B------:R-:W-:Y:S01]  /*b0c0*/  LOP3.LUT R28, R28, R29, RZ, 0x3c, !PT ;  /* 0x0000001d1c1c7212 */ /* 0x000fe200078e3cff */
[----:B------:R-:W-:Y:S01]  /*b0d0*/  IMAD.X R29, RZ, RZ, R49, P5 ;  /* 0x000000ffff1d7224 */ /* 0x000fe200028e0631 */
[----:B------:R-:W-:-:S02]  /*b0e0*/  LOP3.LUT R30, R31, 0x380, RZ, 0xc0, !PT ;  /* 0x000003801f1e7812 */ /* 0x000fc400078ec0ff */
[----:B------:R-:W-:Y:S01]  /*b0f0*/  IADD3 R43, P5, R48, 0x9000, RZ ;  /* 0x00009000302b7810 */ /* 0x000fe20007fbe0ff */
[----:B------:R-:W-:Y:S01]  /*b100*/  UIMAD UR5, UR10, UR8, URZ ;  /* 0x000000080a0572a4 */ /* 0x000fe2000f8e023f */
[----:B------:R-:W-:Y:S02]  /*b110*/  SHF.R.U64 R30, R30, 0x3, RZ ;  /* 0x000000031e1e7819 */ /* 0x000fe400000012ff */
[----:B------:R-:W-:Y:S01]  /*b120*/  LOP3.LUT R42, R43, 0x380, RZ, 0xc0, !PT ;  /* 0x000003802b2a7812 */ /* 0x000fe200078ec0ff */
[----:B0-----:R0:W-:Y:S01]  /*b130*/  @!P2 ST.E desc[UR36][R68.64], R0 ;  /* 0x000000004400a985 */ /* 0x0011e2000c101924 */
[----:B------:R-:W-:Y:S01]  /*b140*/  UIMAD.WIDE.U32 UR6, UR61, UR8, URZ ;  /* 0x000000083d0672a5 */ /* 0x000fe2000f8e003f */
[----:B------:R-:W-:Y:S01]  /*b150*/  LOP3.LUT R30, R30, R31, RZ, 0x3c, !PT ;  /* 0x0000001f1e1e7212 */ /* 0x000fe200078e3cff */
[----:B------:R-:W-:Y:S01]  /*b160*/  ULDC.64 UR10, c[0x0][0xaf0] ;  /* 0x0002bc00000a7ab9 */ /* 0x000fe20000000a00 */
[----:B-1----:R1:W-:Y:S01]  /*b170*/  @!P0 ST.E desc[UR36][R70.64], R2 ;  /* 0x0000000246008985 */ /* 0x0023e2000c101924 */
[----:B------:R-:W-:Y:S01]  /*b180*/  UIMAD UR5, UR61, UR9, UR5 ;  /* 0x000000093d0572a4 */ /* 0x000fe2000f8e0205 */
[----:B------:R-:W-:-:S02]  /*b190*/  IADD3.X R31, RZ, R49, RZ, P6, !PT ;  /* 0x00000031ff1f7210 */ /* 0x000fc400037fe4ff */
[----:B------:R3:W5:Y:S01]  /*b1a0*/  LD.E.128 R24, desc[UR36][R20.64] ;  /* 0x0000002414187980 */ /* 0x000762000c101d00 */
[----:B------:R-:W-:Y:S02]  /*b1b0*/  SHF.R.U64 R42, R42, 0x3, RZ ;  /* 0x000000032a2a7819 */ /* 0x000fe400000012ff */
[C---:B------:R-:W-:Y:S02]  /*b1c0*/  IADD3 R41, P4, R48.reuse, 0x8000, RZ ;  /* 0x0000800030297810 */ /* 0x040fe40007f9e0ff */
[----:B0-----:R-:W-:Y:S01]  /*b1d0*/  LEA R0, R23, R192, 0x5 ;  /* 0x000000c017007211 */ /* 0x001fe200078e28ff */
[----:B------:R-:W-:Y:S01]  /*b1e0*/  UIMAD UR8, UR12, UR10, URZ ;  /* 0x0000000a0c0872a4 */ /* 0x000fe2000f8e023f */
[----:B------:R-:W-:Y:S01]  /*b1f0*/  IADD3 R45, P6, R48, 0xa000, RZ ;  /* 0x0000a000302d7810 */ /* 0x000fe20007fde0ff */
[----:B------:R-:W-:Y:S01]  /*b200*/  UIADD3 UR7, UR7, UR5, URZ ;  /* 0x0000000507077290 */ /* 0x000fe2000fffe03f */
[----:B------:R-:W-:Y:S01]  /*b210*/  LOP3.LUT R42, R42, R43, RZ, 0x3c, !PT ;  /* 0x0000002b2a2a7212 */ /* 0x000fe200078e3cff */
[----:B---3--:R-:W0:Y:S01]  /*b220*/  @P1 LDC R21, c[0x0][0xbec] ;  /* 0x0002fb00ff151b82 */ /* 0x008e220000000800 */
[----:B-1----:R-:W-:Y:S01]  /*b230*/  VIADD R2, R0, UR41 ;  /* 0x0000002900027c36 */ /* 0x002fe20008000000 */
[----:B------:R-:W-:Y:S01]  /*b240*/  LOP3.LUT R40, R41, 0x380, RZ, 0xc0, !PT ;  /* 0x0000038029287812 */ /* 0x000fe200078ec0ff */
[----:B------:R1:W5:Y:S01]  /*b250*/  LD.E.128 R8, desc[UR36][R28.64] ;  /* 0x000000241c087980 */ /* 0x000362000c101d00 */
[----:B------:R-:W-:Y:S01]  /*b260*/  LOP3.LUT R44, R45, 0x380, RZ, 0xc0, !PT ;  /* 0x000003802d2c7812 */ /* 0x000fe200078ec0ff */
[----:B------:R-:W-:Y:S01]  /*b270*/  UIMAD UR5, UR60, UR11, UR8 ;  /* 0x0000000b3c0572a4 */ /* 0x000fe2000f8e0208 */
[----:B------:R-:W-:Y:S01]  /*b280*/  LOP3.LUT R43, R48, 0x380, RZ, 0xc0, !PT ;  /* 0x00000380302b7812 */ /* 0x000fe200078ec0ff */
[----:B------:R-:W-:Y:S01]  /*b290*/  UIMAD.WIDE.U32 UR60, UR60, UR10, UR6 ;  /* 0x0000000a3c3c72a5 */ /* 0x000fe2000f8e0006 */
[----:B------:R-:W-:Y:S01]  /*b2a0*/  SHF.R.U64 R40, R40, 0x3, RZ ;  /* 0x0000000328287819 */ /* 0x000fe200000012ff */
[----:B------:R3:W5:Y:S01]  /*b2b0*/  LD.E.128 R4, desc[UR36][R30.64] ;  /* 0x000000241e047980 */ /* 0x000762000c101d00 */
[----:B------:R-:W-:Y:S01]  /*b2c0*/  SHF.R.U64 R44, R44, 0x3, RZ ;  /* 0x000000032c2c7819 */ /* 0x000fe200000012ff */
[----:B-1----:R-:W-:Y:S01]  /*b2d0*/  IMAD.MOV.U32 R29, RZ, RZ, R2 ;  /* 0x000000ffff1d7224 */ /* 0x002fe200078e0002 */
[----:B------:R-:W-:Y:S01]  /*b2e0*/  SHF.R.U64 R43, R43, 0x3, RZ ;  /* 0x000000032b2b7819 */ /* 0x000fe200000012ff */
[----:B------:R-:W-:Y:S01]  /*b2f0*/  UIADD3 UR5, UR61, UR5, URZ ;  /* 0x000000053d057290 */ /* 0x000fe2000fffe03f */
[----:B------:R-:W-:Y:S01]  /*b300*/  LOP3.LUT R40, R40, R41, RZ, 0x3c, !PT ;  /* 0x0000002928287212 */ /* 0x000fe200078e3cff */
[--C-:B------:R-:W-:Y:S01]  /*b310*/  IMAD.X R41, RZ, RZ, R49.reuse, P4 ;  /* 0x000000ffff297224 */ /* 0x100fe200020e0631 */
[----:B------:R-:W-:Y:S01]  /*b320*/  LOP3.LUT R44, R44, R45, RZ, 0x3c, !PT ;  /* 0x0000002d2c2c7212 */ /* 0x000fe200078e3cff */
[--C-:B------:R-:W-:Y:S01]  /*b330*/  IMAD.X R45, RZ, RZ, R49.reuse, P6 ;  /* 0x000000ffff2d7224 */ /* 0x100fe200030e0631 */
[----:B------:R-:W-:Y:S01]  /*b340*/  LOP3.LUT R48, R43, R48, RZ, 0x3c, !PT ;  /* 0x000000302b307212 */ /* 0x000fe200078e3cff */
[----:B------:R-:W-:Y:S01]  /*b350*/  IMAD.X R43, RZ, RZ, R49, P5 ;  /* 0x000000ffff2b7224 */ /* 0x000fe200028e0631 */
[----:B------:R-:W-:Y:S01]  /*b360*/  ULDC.64 UR6, c[0x0][0xae0] ;  /* 0x0002b80000067ab9 */ /* 0x000fe20000000a00 */
[----:B------:R1:W5:Y:S01]  /*b370*/  LD.E.128 R72, desc[UR36][R32.64] ;  /* 0x0000002420487980 */ /* 0x000362000c101d00 */
[----:B0-----:R-:W-:Y:S01]  /*b380*/  @P1 IMAD.HI.U32 R0, R2, R21, RZ ;  /* 0x0000001502001227 */ /* 0x001fe200078e00ff */
[----:B------:R-:W-:-:S02]  /*b390*/  MOV R20, UR60 ;  /* 0x0000003c00147c02 */ /* 0x000fc40008000f00 */
[----:B------:R-:W5:Y:S02]  /*b3a0*/  LD.E.128 R48, desc[UR36][R48.64] ;  /* 0x0000002430307980 */ /* 0x000f64000c101d00 */
[----:B--2---:R-:W-:Y:S02]  /*b3b0*/  @P1 SHF.R.U32.HI R29, RZ, R53, R0 ;  /* 0x00000035ff1d1219 */ /* 0x004fe40000011600 */
[----:B------:R0:W5:Y:S02]  /*b3c0*/  LD.E.128 R64, desc[UR36][R34.64] ;  /* 0x0000002422407980 */ /* 0x000164000c101d00 */
[--C-:B------:R-:W-:Y:S01]  /*b3d0*/  SHF.R.S32.HI R0, RZ, 0x1f, R29.reuse ;  /* 0x0000001fff007819 */ /* 0x100fe2000001141d */
[----:B---3--:R-:W-:Y:S01]  /*b3e0*/  IMAD.MOV R31, RZ, RZ, -R29 ;  /* 0x000000ffff1f7224 */ /* 0x008fe200078e0a1d */
[----:B------:R2:W5:Y:S01]  /*b3f0*/  LD.E.128 R60, desc[UR36][R36.64] ;  /* 0x00000024243c7980 */ /* 0x000562000c101d00 */
[----:B------:R-:W-:Y:S02]  /*b400*/  IMAD.U32 R21, RZ, RZ, UR61 ;  /* 0x0000003dff157e24 */ /* 0x000fe4000f8e00ff */
[----:B------:R-:W-:Y:S01]  /*b410*/  IMAD.U32 R21, RZ, RZ, UR5 ;  /* 0x00000005ff157e24 */ /* 0x000fe2000f8e00ff */
[----:B------:R2:W5:Y:S01]  /*b420*/  LD.E.128 R12, desc[UR36][R38.64] ;  /* 0x00000024260c7980 */ /* 0x000562000c101d00 */
[----:B------:R-:W-:-:S02]  /*b430*/  IMAD R0, R0, UR6, RZ ;  /* 0x0000000600007c24 */ /* 0x000fc4000f8e02ff */
[----:B------:R-:W-:Y:S01]  /*b440*/  IMAD R31, R56, R31, R2 ;  /* 0x0000001f381f7224 */ /* 0x000fe200078e0202 */
[----:B------:R2:W5:Y:S01]  /*b450*/  LD.E.128 R84, desc[UR36][R40.64] ;  /* 0x0000002428547980 */ /* 0x000562000c101d00 */
[C---:B-1----:R-:W-:Y:S02]  /*b460*/  IMAD R33, R29.reuse, UR7, R0 ;  /* 0x000000071d217c24 */ /* 0x042fe4000f8e0200 */
[----:B------:R-:W-:Y:S01]  /*b470*/  IMAD.WIDE.U32 R20, R29, UR6, R20 ;  /* 0x000000061d147c25 */ /* 0x000fe2000f8e0014 */
[----:B------:R2:W5:Y:S01]  /*b480*/  LD.E.128 R80, desc[UR36][R42.64] ;  /* 0x000000242a507980 */ /* 0x000562000c101d00 */
[----:B------:R-:W-:Y:S01]  /*b490*/  SHF.R.S32.HI R0, RZ, 0x1f, R31 ;  /* 0x0000001fff007819 */ /* 0x000fe2000001141f */
[----:B------:R-:W-:Y:S02]  /*b4a0*/  ULDC.64 UR6, c[0x0][0xad8] ;  /* 0x0002b60000067ab9 */ /* 0x000fe40000000a00 */
[----:B------:R2:W5:Y:S04]  /*b4b0*/  LD.E.128 R76, desc[UR36][R44.64] ;  /* 0x000000242c4c7980 */ /* 0x000568000c101d00 */
[----:B------:R2:W5:Y:S01]  /*b4c0*/  LD.E.128 R68, desc[UR36][R46.64] ;  /* 0x000000242e447980 */ /* 0x000562000c101d00 */
[----:B------:R-:W-:Y:S01]  /*b4d0*/  @!PT LDS RZ, [RZ] ;  /* 0x00000000fffff984 */ /* 0x000fe20000000800 */
[----:B------:R-:W-:Y:S01]  /*b4e0*/  @!PT LDS RZ, [RZ] ;  /* 0x00000000fffff984 */ /* 0x000fe20000000800 */
[----:B------:R-:W-:Y:S01]  /*b4f0*/  @!PT LDS RZ, [RZ] ;  /* 0x00000000fffff984 */ /* 0x000fe20000000800 */
[----:B------:R-:W-:Y:S01]  /*b500*/  @!PT LDS RZ, [RZ] ;  /* 0x00000000fffff984 */ /* 0x000fe20000000800 */
[----:B------:R1:W-:Y:S06]  /*b510*/  MEMBAR.ALL.CTA ;  /* 0x0000000000007992 */ /* 0x0003ec0000008000 */
[----:B-1----:R-:W1:Y:S01]  /*b520*/  FENCE.VIEW.ASYNC.S ;  /* 0x00000000000073c6 */ /* 0x002e620000000000 */
[----:B------:R-:W-:Y:S01]  /*b530*/  IADD3 R21, R21, R33, RZ ;  /* 0x0000002115157210 */ /* 0x000fe20007ffe0ff */
[----:B------:R-:W-:-:S02]  /*b540*/  IMAD R2, R0, UR6, RZ ;  /* 0x0000000600027c24 */ /* 0x000fc4000f8e02ff */
[----:B0-----:R-:W-:Y:S02]  /*b550*/  VIADD R34, R192, UR41 ;  /* 0x00000029c0227c36 */ /* 0x001fe40008000000 */
        /* <DEDUP_REMOVED lines=12> */
[----:B-1----:R2:W0:Y:S01]  /*b620*/  SHFL.IDX PT, R31, R2, RZ, 0x181f ;  /* 0x00181fff021f7589 */ /* 0x00242200000e0000 */
        /* <DEDUP_REMOVED lines=8> */
[----:B------:R-:W-:-:S09]  /*b6b0*/  ISETP.GE.AND P2, PT, R22, UR5, PT ;  /* 0x0000000516007c0c */ /* 0x000fd2000bf46270 */
[CC--:B0-----:R-:W-:Y:S02]  /*b6c0*/  @!P4 LEA R20, P6, R16.reuse, R31.reuse, 0x1 ;  /* 0x0000001f1014c211 */ /* 0x0c1fe400078c08ff */
[CC--:B------:R-:W-:Y:S02]  /*b6d0*/  @!P3 LEA R28, P5, R19.reuse, R31.reuse, 0x1 ;  /* 0x0000001f131cb211 */ /* 0x0c0fe400078a08ff */
[-C--:B-1----:R-:W-:Y:S02]  /*b6e0*/  @!P4 LEA.HI.X R21, R16, R0.reuse, R201, 0x1, P6 ;  /* 0x000000001015c211 */ /* 0x082fe400030f0cc9 */
[C---:B------:R-:W-:Y:S02]  /*b6f0*/  @!P2 LEA R30, P6, R22.reuse, R31, 0x1 ;  /* 0x0000001f161ea211 */ /* 0x040fe400078c08ff */
[-C--:B------:R-:W-:Y:S01]  /*b700*/  @!P3 LEA.HI.X R29, R19, R0.reuse, R200, 0x1, P5 ;  /* 0x00000000131db211 */ /* 0x080fe200028f0cc8 */
[----:B-----5:R3:W-:Y:S01]  /*b710*/  @!P4 ST.E.128 desc[UR36][R20.64], R48 ;  /* 0x000000301400c985 */ /* 0x0207e2000c101d24 */
[----:B------:R-:W-:-:S03]  /*b720*/  @!P2 LEA.HI.X R31, R22, R0, R199, 0x1, P6 ;  /* 0x00000000161fa211 */ /* 0x000fc600030f0cc7 */
[----:B------:R3:W-:Y:S04]  /*b730*/  @!P3 ST.E.128 desc[UR36][R28.64], R72 ;  /* 0x000000481c00b985 */ /* 0x0007e8000c101d24 */
[----:B------:R3:W-:Y:S02]  /*b740*/  @!P2 ST.E.128 desc[UR36][R30.64], R84 ;  /* 0x000000541e00a985 */ /* 0x0007e4000c101d24 */
.L_x_5533:
[----:B------:R-:W-:Y:S05]  /*b750*/  BSYNC B1 ;  /* 0x0000000000017941 */ /* 0x000fea0003800000 */
.L_x_5532:
[----:B-1----:R1:W4:Y:S01]  /*b760*/  SHFL.IDX PT, R0, R32, 0x1, 0x181f ;  /* 0x00381f0020007f89 */ /* 0x00232200000e0000 */
[----:B------:R-:W-:Y:S03]  /*b770*/  BSSY B1, `(.L_x_5534) ;  /* 0x0000010000017945 */ /* 0x000fe60003800000 */
[----:B0--3--:R1:W0:Y:S01]  /*b780*/  SHFL.IDX PT, R31, R2, 0x1, 0x181f ;  /* 0x00381f00021f7f89 */ /* 0x00922200000e0000 */
[----:B------:R-:W-:Y:S05]  /*b790*/  @P1 BRA `(.L_x_5535) ;  /* 0x0000000000341947 */ /* 0x000fea0003800000 */
[----:B------:R-:W-:Y:S02]  /*b7a0*/  ULDC UR5, c[0x0][0xac8] ;  /* 0x0002b20000057ab9 */ /* 0x000fe40000000800 */
[----:B------:R-:W-:Y:S02]  /*b7b0*/  ISETP.GE.AND P4, PT, R16, UR5, PT ;  /* 0x0000000510007c0c */ /* 0x000fe4000bf86270 */
[----:B------:R-:W-:Y:S02]  /*b7c0*/  ISETP.GE.AND P5, PT, R19, UR5, PT ;  /* 0x0000000513007c0c */ /* 0x000fe4000bfa6270 */
[----:B------:R-:W-:-:S09]  /*b7d0*/  ISETP.GE.AND P6, PT, R22, UR5, PT ;  /* 0x0000000516007c0c */ /* 0x000fd2000bfc6270 */
[-C--:B0-----:R-:W-:Y:S02]  /*b7e0*/  @!P4 LEA R20, P1, R16, R31.reuse, 0x1 ;  /* 0x0000001f1014c211 */ /* 0x081fe400078208ff */
        /* <DEDUP_REMOVED lines=8> */
.L_x_5535:
[----:B------:R-:W-:Y:S05]  /*b870*/  BSYNC B1 ;  /* 0x0000000000017941 */ /* 0x000fea0003800000 */
.L_x_5534:
        /* <DEDUP_REMOVED lines=17> */
.L_x_5537:
[----:B------:R-:W-:Y:S05]  /*b990*/  BSYNC B1 ;  /* 0x0000000000017941 */ /* 0x000fea0003800000 */
.L_x_5536:
[----:B0-----:R-:W-:Y:S01]  /*b9a0*/  VIADD R0, R34, 0x60 ;  /* 0x0000006022007836 */ /* 0x001fe20000000000 */
[----:B-12-4-:R-:W4:Y:S04]  /*b9b0*/  SHFL.IDX PT, R32, R32, 0x3, 0x181f ;  /* 0x00781f0020207f89 */ /* 0x016f2800000e0000 */
[----:B------:R-:W-:Y:S01]  /*b9c0*/  ISETP.GE.AND P0, PT, R0, R3, PT ;  /* 0x000000030000720c */ /* 0x000fe20003f06270 */
[----:B------:R0:W1:-:S12]  /*b9d0*/  SHFL.IDX PT, R11, R2, 0x3, 0x181f ;  /* 0x00781f00020b7f89 */ /* 0x00005800000e0000 */
[----:B0-----:R-:W-:Y:S05]  /*b9e0*/  @P0 BRA `(.L_x_5538) ;  /* 0x0000000800d00947 */ /* 0x001fea0003800000 */
[----:B------:R-:W-:Y:S02]  /*b9f0*/  ULDC UR5, c[0x0][0xac8] ;  /* 0x0002b20000057ab9 */ /* 0x000fe40000000800 */
[----:B------:R-:W-:Y:S02]  /*ba00*/  ISETP.GE.AND P2, PT, R16, UR5, PT ;  /* 0x0000000510007c0c */ /* 0x000fe4000bf46270 */
[----:B------:R-:W-:-:S11]  /*ba10*/  ISETP.GE.AND P3, PT, R19, UR5, PT ;  /* 0x0000000513007c0c */ /* 0x000fd6000bf66270 */
[CC--:B-1----:R-:W-:Y:S02]  /*ba20*/  @!P2 LEA R2, P0, R16.reuse, R11.reuse, 0x1 ;  /* 0x0000000b1002a211 */ /* 0x0c2fe400078008ff */
        /* <DEDUP_REMOVED lines=11> */
.L_x_5531:
[----:B------:R-:W0:Y:S01]  /*bae0*/  LDC R8, c[0x0][0xbe8] ;  /* 0x0002fa00ff087b82 */ /* 0x000e220000000800 */
[----:B------:R-:W-:Y:S01]  /*baf0*/  ISETP.GE.AND P0, PT, R202, 0x80, PT ;  /* 0x00000080ca00780c */ /* 0x000fe20003f06270 */
[----:B------:R-:W-:Y:S01]  /*bb00*/  USHF.R.S32.HI UR8, URZ, 0x1f, UR61 ;  /* 0x0000001f3f087899 */ /* 0x000fe2000801143d */
[----:B------:R-:W-:Y:S01]  /*bb10*/  BSSY B1, `(.L_x_5539) ;  /* 0x000002f000017945 */ /* 0x000fe20003800000 */
[----:B------:R-:W-:Y:S01]  /*bb20*/  USHF.R.S32.HI UR9, URZ, 0x1f, UR60 ;  /* 0x0000001f3f097899 */ /* 0x000fe2000801143c */
[----:B------:R-:W-:Y:S01]  /*bb30*/  IMAD R6, R23, 0x20, R192 ;  /* 0x0000002017067824 */ /* 0x000fe200078e02c0 */
        /* <DEDUP_REMOVED lines=14> */
[----:B------:R-:W-:Y:S01]  /*bc20*/  MOV R2, R4 ;  /* 0x0000000400027202 */ /* 0x000fe20000000f00 */
[----:B------:R-:W-:Y:S02]  /*bc30*/  UIMAD UR5, UR8, UR10, URZ ;  /* 0x0000000a080572a4 */ /* 0x000fe4000f8e023f */
[----:B------:R-:W-:Y:S02]  /*bc40*/  UIMAD.WIDE.U32 UR6, UR61, UR10, URZ ;  /* 0x0000000a3d0672a5 */ /* 0x000fe4000f8e003f */
[----:B------:R-:W-:-:S03]  /*bc50*/  UIMAD UR5, UR61, UR11, UR5 ;  /* 0x0000000b3d0572a4 */ /* 0x000fc6000f8e0205 */
[----:B------:R-:W-:Y:S01]  /*bc60*/  ULDC.64 UR10, c[0x0][0xb98] ;  /* 0x0002e600000a7ab9 */ /* 0x000fe20000000a00 */
[----:B------:R-:W-:Y:S02]  /*bc70*/  UIADD3 UR7, UR7, UR5, URZ ;  /* 0x0000000507077290 */ /* 0x000fe4000fffe03f */
[----:B------:R-:W2:Y:S01]  /*bc80*/  @P0 LDC R5, c[0x0][0xbec] ;  /* 0x0002fb00ff050b82 */ /* 0x000ea20000000800 */
[----:B------:R-:W-:Y:S02]  /*bc90*/  UIMAD UR5, UR9, UR10, URZ ;  /* 0x0000000a090572a4 */ /* 0x000fe4000f8e023f */
[----:B------:R-:W-:Y:S02]  /*bca0*/  UIMAD.WIDE.U32 UR6, UR60, UR10, UR6 ;  /* 0x0000000a3c0672a5 */ /* 0x000fe4000f8e0006 */
[----:B------:R-:W-:-:S03]  /*bcb0*/  UIMAD UR5, UR60, UR11, UR5 ;  /* 0x0000000b3c0572a4 */ /* 0x000fc6000f8e0205 */
[----:B------:R-:W3:Y:S01]  /*bcc0*/  @P0 LDC R7, c[0x0][0xbf0] ;  /* 0x0002fc00ff070b82 */ /* 0x000ee20000000800 */
        /* <DEDUP_REMOVED lines=16> */
[----:B------:R-:W-:Y:S02]  /*bdd0*/  LEA.HI.X R5, R2, UR7, R3, 0x2, P0 ;  /* 0x0000000702057c11 */ /* 0x000fe400080f1403 */
[----:B------:R-:W-:-:S05]  /*bde0*/  MOV R3, 0xff800000 ;  /* 0xff80000000037802 */ /* 0x000fca0000000f00 */
[----:B------:R2:W-:Y:S02]  /*bdf0*/  STG.E desc[UR36][R4.64], R3 ;  /* 0x0000000304007986 */ /* 0x0005e4000c101924 */
.L_x_5540:
[----:B------:R-:W-:Y:S05]  /*be00*/  BSYNC B1 ;  /* 0x0000000000017941 */ /* 0x000fea0003800000 */
.L_x_5539:
[----:B------:R-:W-:Y:S01]  /*be10*/  ULDC.64 UR10, c[0x0][0xae8] ;  /* 0x0002ba00000a7ab9 */ /* 0x000fe20000000a00 */
[----:B------:R-:W-:Y:S01]  /*be20*/  VIADD R6, R6, UR41 ;  /* 0x0000002906067c36 */ /* 0x000fe20008000000 */
[----:B------:R-:W-:Y:S01]  /*be30*/  UIMAD UR5, UR8, UR10, URZ ;  /* 0x0000000a080572a4 */ /* 0x000fe2000f8e023f */
[----:B------:R-:W-:Y:S01]  /*be40*/  BSSY B1, `(.L_x_5541) ;  /* 0x0000038000017945 */ /* 0x000fe20003800000 */
[----:B------:R-:W-:Y:S01]  /*be50*/  UIMAD.WIDE.U32 UR6, UR61, UR10, URZ ;  /* 0x0000000a3d0672a5 */ /* 0x000fe2000f8e003f */
[----:B0-----:R-:W-:Y:S01]  /*be60*/  @P1 IMAD.HI.U32 R0, R6, R9, RZ ;  /* 0x0000000906001227 */ /* 0x001fe200078e00ff */
[----:B------:R-:W-:-:S03]  /*be70*/  UIMAD UR5, UR61, UR11, UR5 ;  /* 0x0000000b3d0572a4 */ /* 0x000fc6000f8e0205 */
[----:B------:R-:W-:Y:S01]  /*be80*/  ULDC.64 UR10, c[0x0][0xaf0] ;  /* 0x0002bc00000a7ab9 */ /* 0x000fe20000000a00 */
[----:B------:R-:W-:Y:S01]  /*be90*/  UIADD3 UR7, UR7, UR5, URZ ;  /* 0x0000000507077290 */ /* 0x000fe2000fffe03f */
[----:B--2---:R-:W-:Y:S01]  /*bea0*/  IMAD.MOV.U32 R5, RZ, RZ, R6 ;  /* 0x000000ffff057224 */ /* 0x004fe200078e0006 */
[----:B------:R-:W-:Y:S01]  /*beb0*/  UIMAD UR5, UR9, UR10, URZ ;  /* 0x0000000a090572a4 */ /* 0x000fe2000f8e023f */
[----:B-1----:R-:W-:-:S03]  /*bec0*/  @P1 SHF.R.U32.HI R5, RZ, R11, R0 ;  /* 0x0000000bff051219 */ /* 0x002fc60000011600 */
[----:B------:R-:W-:Y:S01]  /*bed0*/  UIMAD UR5, UR60, UR11, UR5 ;  /* 0x0000000b3c0572a4 */ /* 0x000fe2000f8e0205 */
[--C-:B------:R-:W-:Y:S01]  /*bee0*/  SHF.R.S32.HI R0, RZ, 0x1f, R5.reuse ;  /* 0x0000001fff007819 */ /* 0x100fe20000011405 */
[----:B------:R-:W-:Y:S01]  /*bef0*/  UIMAD.WIDE.U32 UR60, UR60, UR10, UR6 ;  /* 0x0000000a3c3c72a5 */ /* 0x000fe2000f8e0006 */
[----:B------:R-:W-:Y:S02]  /*bf00*/  IMAD.MOV R7, RZ, RZ, -R5 ;  /* 0x000000ffff077224 */ /* 0x000fe400078e0a05 */
[----:B------:R-:W-:Y:S01]  /*bf10*/  ULDC.64 UR6, c[0x0][0xae0] ;  /* 0x0002b80000067ab9 */ /* 0x000fe20000000a00 */
[----:B------:R-:W-:Y:S01]  /*bf20*/  UIADD3 UR5, UR61, UR5, URZ ;  /* 0x000000053d057290 */ /* 0x000fe2000fffe03f */
[----:B------:R-:W-:Y:S01]  /*bf30*/  IMAD R0, R0, UR6, RZ ;  /* 0x0000000600007c24 */ /* 0x000fe2000f8e02ff */
[----:B------:R-:W-:Y:S01]  /*bf40*/  MOV R2, UR60 ;  /* 0x0000003c00027c02 */ /* 0x000fe20008000f00 */
[----:B------:R-:W-:Y:S01]  /*bf50*/  IMAD R7, R8, R7, R6 ;  /* 0x0000000708077224 */ /* 0x000fe200078e0206 */
[----:B------:R-:W-:Y:S01]  /*bf60*/  IADD3 R6, R192, UR41, RZ ;  /* 0x00000029c0067c10 */ /* 0x000fe2000fffe0ff */
[----:B------:R-:W-:-:S02]  /*bf70*/  IMAD.U32 R3, RZ, RZ, UR61 ;  /* 0x0000003dff037e24 */ /* 0x000fc4000f8e00ff */
[----:B------:R-:W-:Y:S01]  /*bf80*/  IMAD.U32 R3, RZ, RZ, UR5 ;  /* 0x00000005ff037e24 */ /* 0x000fe2000f8e00ff */
[----:B------:R-:W-:Y:S01]  /*bf90*/  ULDC UR5, c[0x0][0xa88] ;  /* 0x0002a20000057ab9 */ /* 0x000fe20000000800 */
[C---:B------:R-:W-:Y:S01]  /*bfa0*/  IMAD R9, R5.reuse, UR7, R0 ;  /* 0x0000000705097c24 */ /* 0x040fe2000f8e0200 */
[----:B------:R-:W-:Y:S01]  /*bfb0*/  SHF.R.S32.HI R0, RZ, 0x1f, R7 ;  /* 0x0000001fff007819 */ /* 0x000fe20000011407 */
[----:B------:R-:W-:Y:S01]  /*bfc0*/  IMAD.WIDE.U32 R2, R5, UR6, R2 ;  /* 0x0000000605027c25 */ /* 0x000fe2000f8e0002 */
[----:B------:R-:W-:-:S03]  /*bfd0*/  ULDC.64 UR6, c[0x0][0xad8] ;  /* 0x0002b60000067ab9 */ /* 0x000fc60000000a00 */
[----:B------:R-:W-:Y:S02]  /*bfe0*/  IMAD.IADD R3, R3, 0x1, R9 ;  /* 0x0000000103037824 */ /* 0x000fe400078e0209 */
[----:B------:R-:W-:Y:S02]  /*bff0*/  IMAD R4, R0, UR6, RZ ;  /* 0x0000000600047c24 */ /* 0x000fe4000f8e02ff */
[----:B------:R-:W-:Y:S02]  /*c000*/  IMAD R9, R8, UR5, RZ ;  /* 0x0000000508097c24 */ /* 0x000fe4000f8e02ff */
        /* <DEDUP_REMOVED lines=27> */
.L_x_5542:
[----:B------:R-:W-:Y:S05]  /*c1c0*/  BSYNC B1 ;  /* 0x0000000000017941 */ /* 0x000fea0003800000 */
.L_x_5541:
        /* <DEDUP_REMOVED lines=17> */
.L_x_5544:
[----:B------:R-:W-:Y:S05]  /*c2e0*/  BSYNC B1 ;  /* 0x0000000000017941 */ /* 0x000fea0003800000 */
.L_x_5543:
        /* <DEDUP_REMOVED lines=17> */
.L_x_5546:
[----:B------:R-:W-:Y:S05]  /*c400*/  BSYNC B1 ;  /* 0x0000000000017941 */ /* 0x000fea0003800000 */
.L_x_5545:
[----:B0-----:R-:W-:Y:S01]  /*c410*/  IADD3 R0, R6, 0x60, RZ ;  /* 0x0000006006007810 */ /* 0x001fe20007ffe0ff */
[----:B--2-4-:R-:W0:Y:S03]  /*c420*/  SHFL.IDX PT, R5, R5, 0x3, 0x181f ;  /* 0x00781f0005057f89 */ /* 0x014e2600000e0000 */
        /* <DEDUP_REMOVED lines=16> */
.L_x_5538:
[----:B------:R-:W-:Y:S05]  /*c530*/  BSYNC B0 ;  /* 0x0000000000007941 */ /* 0x000fea0003800000 */
.L_x_5530:
[----:B------:R-:W-:Y:S02]  /*c540*/  ULDC UR5, c[0x0][0xc38] ;  /* 0x00030e0000057ab9 */ /* 0x000fe40000000800 */
[----:B------:R-:W-:-:S06]  /*c550*/  UISETP.GE.AND UP0, UPT, UR4, UR5, UPT ;  /* 0x000000050400728c */ /* 0x000fcc000bf06270 */
[----:B------:R-:W-:-:S13]  /*c560*/  PLOP3.LUT P0, PT, PT, PT, UP0, 0x80, 0x0 ;  /* 0x000000000000781c */ /* 0x000fda0003f0f008 */
[----:B------:R-:W-:Y:S05]  /*c570*/  @!P0 BRA `(.L_x_5547) ;  /* 0xffffff4400e88947 */ /* 0x000fea000383ffff */
[----:B------:R-:W-:Y:S05]  /*c580*/  EXIT ;  /* 0x000000000000794d */ /* 0x000fea0003800000 */
.L_x_5489:
        /* <DEDUP_REMOVED lines=46> */
[C---:B------:R-:W-:Y:S02]  /*c870*/  LOP3.LUT R4, R3.reuse, 0x7f, RZ, 0xc0, !PT ;  /* 0x0000007f03047812 */ /* 0x040fe400078ec0ff */
[----:B------:R-:W-:-:S02]  /*c880*/  SHF.L.U32 R3, R3, 0x4, RZ ;  /* 0x0000000403037819 */ /* 0x000fc400000006ff */
        /* <DEDUP_REMOVED lines=8> */
[----:B------:R-:W-:-:S04]  /*c910*/  UIMAD.WIDE UR4, UR4, 0x2aaaaaab, URZ ;  /* 0x2aaaaaab040478a5 */ /* 0x000fc8000f8e023f */
[----:B------:R-:W-:Y:S01]  /*c920*/  @P0 LOP3.LUT R16, R16, 0x2, RZ, 0xfc, !PT ;  /* 0x0000000210100812 */ /* 0x000fe200078efcff */
[----:B------:R-:W-:Y:S01]  /*c930*/  USHF.R.U32.HI UR41, URZ, 0x1f, UR5 ;  /* 0x0000001f3f297899 */ /* 0x000fe20008011605 */
[----:B------:R-:W-:Y:S02]  /*c940*/  ISETP.GE.AND P0, PT, R0, UR7, PT ;  /* 0x0000000700007c0c */ /* 0x000fe4000bf06270 */
[----:B------:R-:W-:Y:S01]  /*c950*/  LOP3.LUT R16, R16, 0xfffffbff, RZ, 0xc0, !PT ;  /* 0xfffffbff10107812 */ /* 0x000fe200078ec0ff */
[----:B------:R-:W-:Y:S01]  /*c960*/  ULEA.HI.SX32 UR41, UR5, UR41, 0x1c ;  /* 0x0000002905297291 */ /* 0x000fe2000f8fe23f */
[----:B------:R-:W-:Y:S02]  /*c970*/  LOP3.LUT R0, R36, 0x70, R3, 0xf8, !PT ;  /* 0x0000007024007812 */ /* 0x000fe400078ef803 */
[----:B------:R-:W-:Y:S02]  /*c980*/  @P1 LOP3.LUT R16, R16, 0x400, RZ, 0xfc, !PT ;  /* 0x0000040010101812 */ /* 0x000fe400078efcff */
[----:B------:R-:W-:-:S02]  /*c990*/  ISETP.GE.AND P1, PT, R2, UR9, PT ;  /* 0x0000000902007c0c */ /* 0x000fc4000bf26270 */
        /* <DEDUP_REMOVED lines=18> */
.L_x_5597:
        /* <DEDUP_REMOVED lines=22> */
.L_x_5549:
[----:B------:R-:W-:Y:S01]  /*cc20*/  ULDC UR8, c[0x0][0xc54] ;  /* 0x0003150000087ab9 */ /* 0x000fe20000000800 */
[----:B------:R-:W-:Y:S01]  /*cc30*/  UMOV UR6, UR7 ;  /* 0x0000000700067c82 */ /* 0x000fe20008000000 */
[----:B------:R-:W-:-:S11]  /*cc40*/  UISETP.NE.AND UP0, UPT, UR8, 0x1, UPT ;  /* 0x000000010800788c */ /* 0x000fd6000bf05270 */
[----:B------:R-:W-:Y:S02]  /*cc50*/  @UP0 ULDC.64 UR10, c[0x0][0xc58] ;  /* 0x00031600000a0ab9 */ /* 0x000fe40000000a00 */
[----:B------:R-:W-:-:S04]  /*cc60*/  UIMAD.WIDE.U32 UR4, UR7, UR10, URZ ;  /* 0x0000000a070472a5 */ /* 0x000fc8000f8e003f */
[----:B------:R-:W-:-:S04]  /*cc70*/  @UP0 USHF.R.U32.HI UR6, URZ, UR11, UR5 ;  /* 0x0000000b3f060299 */ /* 0x000fc80008011605 */
[----:B------:R-:W-:-:S12]  /*cc80*/  UIMAD UR4, UR6, UR8, URZ ;  /* 0x00000008060472a4 */ /* 0x000fd8000f8e023f */
.L_x_5550:
        /* <DEDUP_REMOVED lines=18> */
[----:B------:R-:W-:Y:S01]  /*cdb0*/  MOV R3, UR5 ;  /* 0x0000000500037c02 */ /* 0x000fe20008000f00 */
[----:B------:R-:W-:Y:S01]  /*cdc0*/  IMAD.U32 R2, RZ, RZ, UR4 ;  /* 0x00000004ff027e24 */ /* 0x000fe2000f8e00ff */
[----:B------:R-:W-:Y:S01]  /*cdd0*/  ULDC UR5, c[0x0][0x448] ;  /* 0x0001120000057ab9 */ /* 0x000fe20000000800 */
        /* <DEDUP_REMOVED lines=37> */
.L_x_5552:
        /* <DEDUP_REMOVED lines=13> */
[----:B------:R-:W-:Y:S01]  /*d100*/  MOV R8, 0x70 ;  /* 0x0000007000087802 */ /* 0x000fe20000000f00 */
[----:B------:R-:W-:-:S02]  /*d110*/  IMAD.U32 R10, RZ, RZ, UR4 ;  /* 0x00000004ff0a7e24 */ /* 0x000fc4000f8e00ff */
[----:B------:R-:W-:Y:S02]  /*d120*/  IMAD.U32 R11, RZ, RZ, UR5 ;  /* 0x00000005ff0b7e24 */ /* 0x000fe4000f8e00ff */
[----:B------:R-:W-:Y:S02]  /*d130*/  IMAD.MOV.U32 R12, RZ, RZ, 0x1 ;  /* 0x00000001ff0c7424 */ /* 0x000fe400078e00ff */
[----:B------:R-:W-:-:S07]  /*d140*/  IMAD.MOV.U32 R13, RZ, RZ, RZ ;  /* 0x000000ffff0d7224 */ /* 0x000fce00078e00ff */
[----:B------:R-:W-:-:S07]  /*d150*/  LEPC R20, `(.L_x_5555) ;  /* 0x000000001014794e */ /* 0x000fce0000000000 */
[----:B0----5:R-:W-:Y:S05]  /*d160*/  CALL.ABS.NOINC R2 ;  /* 0x0000000002007343 */ /* 0x021fea0003c00000 */
.L_x_5555:
[----:B------:R-:W-:Y:S05]  /*d170*/  BSYNC B6 ;  /* 0x0000000000067941 */ /* 0x000fea0003800000 */
.L_x_5554:
        /* <DEDUP_REMOVED lines=20> */
.L_x_5558:
[----:B------:R0:W1:Y:S01]  /*d2c0*/  LDC.64 R2, c[0x4][R18] ;  /* 0x0100000012027b82 */ /* 0x0000620000000a00 */
[----:B------:R-:W-:Y:S01]  /*d2d0*/  ULDC.64 UR4, c[0x4][0x138] ;  /* 0x01004e0000047ab9 */ /* 0x000fe20000000a00 */
[----:B------:R-:W-:Y:S01]  /*d2e0*/  ULDC.64 UR6, c[0x4][0x140] ;  /* 0x0100500000067ab9 */ /* 0x000fe20000000a00 */
[----:B------:R-:W-:Y:S01]  /*d2f0*/  IMAD.U32 R4, RZ, RZ, UR4 ;  /* 0x00000004ff047e24 */ /* 0x000fe2000f8e00ff */
[----:B------:R-:W-:Y:S01]  /*d300*/  MOV R7, UR7 ;  /* 0x0000000700077c02 */ /* 0x000fe20008000f00 */
[----:B------:R-:W-:Y:S01]  /*d310*/  IMAD.U32 R5, RZ, RZ, UR5 ;  /* 0x00000005ff057e24 */ /* 0x000fe2000f8e00ff */
[----:B------:R-:W-:Y:S01]  /*d320*/  ULDC.64 UR4, c[0x4][0x80] ;  /* 0x0100200000047ab9 */ /* 0x000fe20000000a00 */
        /* <DEDUP_REMOVED lines=8> */
.L_x_5557:
[----:B------:R-:W-:Y:S05]  /*d3b0*/  BSYNC B6 ;  /* 0x0000000000067941 */ /* 0x000fea0003800000 */
.L_x_5556:
        /* <DEDUP_REMOVED lines=15> */
.L_x_5613:
        /* <DEDUP_REMOVED lines=11> */
[----:B------:R-:W-:-:S05]  /*d560*/  IMAD R7, R7, 0x60, R8 ;  /* 0x0000006007077824 */ /* 0x000fca00078e0208 */
[C---:B------:R-:W-:Y:S02]  /*d570*/  ISETP.GE.AND P0, PT, R7.reuse, UR38, PT ;  /* 0x0000002607007c0c */ /* 0x040fe4000bf06270 */
[----:B------:R-:W-:Y:S02]  /*d580*/  IADD3 R0, R7, R32, RZ ;  /* 0x0000002007007210 */ /* 0x000fe40007ffe0ff */
[----:B------:R-:W-:-:S03]  /*d590*/  ISETP.GT.U32.OR P0, PT, R8, 0x5f, P0 ;  /* 0x0000005f0800780c */ /* 0x000fc60000704470 */
[----:B0-----:R-:W-:-:S04]  /*d5a0*/  @P1 IMAD.HI.U32 R2, R0, R3, RZ ;  /* 0x0000000300021227 */ /* 0x001fc800078e00ff */
[----:B------:R-:W-:Y:S01]  /*d5b0*/  IMAD.MOV.U32 R9, RZ, RZ, R0 ;  /* 0x000000ffff097224 */ /* 0x000fe200078e0000 */
[----:B-1----:R-:W-:-:S05]  /*d5c0*/  @P1 SHF.R.U32.HI R9, RZ, R5, R2 ;  /* 0x00000005ff091219 */ /* 0x002fca0000011602 */
[----:B------:R-:W0:Y:S01]  /*d5d0*/  @!P0 LDC.64 R6, c[0x0][0x428] ;  /* 0x00010a00ff068b82 */ /* 0x000e220000000a00 */
[----:B------:R-:W-:-:S07]  /*d5e0*/  @!P0 SHF.R.S32.HI R3, RZ, 0x1f, R9 ;  /* 0x0000001fff038819 */ /* 0x000fce0000011409 */
[----:B------:R-:W1:Y:S01]  /*d5f0*/  @!P0 LDC.64 R4, c[0x0][0x418] ;  /* 0x00010600ff048b82 */ /* 0x000e620000000a00 */
[----:B0-----:R-:W-:-:S04]  /*d600*/  @!P0 IMAD R2, R33, R6, RZ ;  /* 0x0000000621028224 */ /* 0x001fc800078e02ff */
[----:B------:R-:W-:Y:S02]  /*d610*/  @!P0 IMAD R7, R29, R7, R2 ;  /* 0x000000071d078224 */ /* 0x000fe400078e0202 */
[----:B------:R-:W-:-:S04]  /*d620*/  @!P0 IMAD.MOV.U32 R2, RZ, RZ, R9 ;  /* 0x000000ffff028224 */ /* 0x000fc800078e0009 */
[----:B------:R-:W-:Y:S01]  /*d630*/  @!P0 IMAD.WIDE.U32 R2, R29, R6, R2 ;  /* 0x000000061d028225 */ /* 0x000fe200078e0002 */
[----:B------:R-:W-:-:S03]  /*d640*/  MOV R6, RZ ;  /* 0x000000ff00067202 */ /* 0x000fc60000000f00 */
[----:B------:R-:W-:Y:S01]  /*d650*/  @!P0 IMAD.IADD R3, R3, 0x1, R7 ;  /* 0x0000000103038824 */ /* 0x000fe200078e0207 */
[----:B-1----:R-:W-:Y:S01]  /*d660*/  @!P0 LEA R4, P1, R2, R4, 0x2 ;  /* 0x0000000402048211 */ /* 0x002fe200078210ff */
[----:B------:R-:W-:-:S03]  /*d670*/  IMAD.MOV R7, RZ, RZ, -R9 ;  /* 0x000000ffff077224 */ /* 0x000fc600078e0a09 */
[----:B------:R-:W-:-:S05]  /*d680*/  @!P0 LEA.HI.X R5, R2, R5, R3, 0x2, P1 ;  /* 0x0000000502058211 */ /* 0x000fca00008f1403 */
        /* <DEDUP_REMOVED lines=15> */
.L_x_5560:
        /* <DEDUP_REMOVED lines=8> */
[----:B------:R-:W-:Y:S02]  /*d800*/  LEA R0, R23, R17, 0x3 ;  /* 0x0000001117007211 */ /* 0x000fe400078e18ff */
        /* <DEDUP_REMOVED lines=16> */
.L_x_5614:
[----:B------:R-:W-:Y:S05]  /*d910*/  BSYNC B0 ;  /* 0x0000000000007941 */ /* 0x000fea0003800000 */
.L_x_5561:
        /* <DEDUP_REMOVED lines=8> */
[----:B------:R-:W-:Y:S01]  /*d9a0*/  IMAD.IADD R3, R3, 0x1, R7 ;  /* 0x0000000103037824 */ /* 0x000fe200078e0207 */
[----:B------:R-:W-:Y:S01]  /*d9b0*/  MOV R7, 0xffffffa0 ;  /* 0xffffffa000077802 */ /* 0x000fe20000000f00 */
[----:B------:R-:W-:Y:S02]  /*d9c0*/  IMAD R5, R4, UR4, RZ ;  /* 0x0000000404057c24 */ /* 0x000fe4000f8e02ff */
[----:B------:R-:W-:-:S04]  /*d9d0*/  IMAD.WIDE.U32 R2, R6, UR4, R2 ;  /* 0x0000000406027c25 */ /* 0x000fc8000f8e0002 */
[----:B------:R-:W-:Y:S01]  /*d9e0*/  IMAD R5, R6, UR5, R5 ;  /* 0x0000000506057c24 */ /* 0x000fe2000f8e0205 */
[----:B------:R-:W-:Y:S01]  /*d9f0*/  ULDC.64 UR4, c[0x0][0x308] ;  /* 0x0000c20000047ab9 */ /* 0x000fe20000000a00 */
[----:B------:R-:W-:Y:S02]  /*da00*/  IMAD R7, R24, R7, UR38 ;  /* 0x0000002618077e24 */ /* 0x000fe4000f8e0207 */
[----:B------:R-:W-:Y:S02]  /*da10*/  IMAD.IADD R3, R3, 0x1, R5 ;  /* 0x0000000103037824 */ /* 0x000fe400078e0205 */
[----:B------:R-:W-:Y:S02]  /*da20*/  IMAD R5, R28, UR4, RZ ;  /* 0x000000041c057c24 */ /* 0x000fe4000f8e02ff */
[----:B------:R-:W-:-:S04]  /*da30*/  IMAD.WIDE.U32 R2, R22, UR4, R2 ;  /* 0x0000000416027c25 */ /* 0x000fc8000f8e0002 */
[----:B------:R-:W-:Y:S01]  /*da40*/  IMAD R5, R22, UR5, R5 ;  /* 0x0000000516057c24 */ /* 0x000fe2000f8e0205 */
[----:B------:R-:W-:Y:S01]  /*da50*/  ULDC.64 UR4, c[0x0][0x2e8] ;  /* 0x0000ba0000047ab9 */ /* 0x000fe20000000a00 */
[----:B------:R-:W-:Y:S01]  /*da60*/  IMAD.IADD R7, R7, 0x1, -R36 ;  /* 0x0000000107077824 */ /* 0x000fe200078e0a24 */
[----:B------:R-:W-:Y:S01]  /*da70*/  LEA R4, P0, R2, UR4, 0x1 ;  /* 0x0000000402047c11 */ /* 0x000fe2000f8008ff */
[----:B------:R-:W-:Y:S01]  /*da80*/  IMAD.IADD R3, R3, 0x1, R5 ;  /* 0x0000000103037824 */ /* 0x000fe200078e0205 */
[----:B------:R-:W-:Y:S01]  /*da90*/  UMOV UR4, 0xffffffff ;  /* 0xffffffff00047882 */ /* 0x000fe20000000000 */
[----:B------:R-:W-:-:S03]  /*daa0*/  IMAD R5, R23, 0x4800, R30 ;  /* 0x0000480017057824 */ /* 0x000fc600078e021e */
        /* <DEDUP_REMOVED lines=8> */
[----:B-1----:R-:W-:Y:S01]  /*db30*/  @P0 IMAD.X R3, RZ, RZ, R2, P1 ;  /* 0x000000ffff030224 */ /* 0x002fe200008e0602 */
[----:B------:R-:W-:Y:S02]  /*db40*/  @P0 MOV R2, R14 ;  /* 0x0000000e00020202 */ /* 0x000fe40000000f00 */
        /* <DEDUP_REMOVED lines=9> */
[----:B------:R-:W-:Y:S02]  /*dbe0*/  SHFL.IDX PT, R8, R6, 0x2, 0x181f ;  /* 0x00581f0006087f89 */ /* 0x000fe400000e0000 */
        /* <DEDUP_REMOVED lines=37> */
[----:B------:R0:W-:Y:S02]  /*de40*/  @P0 LDGSTS.E.BYPASS.LTC128B.128 [R21+0x26400], desc[UR36][R2.64+0x100], !P2 ;  /* 0x2640010002150fae */ /* 0x0001e4000d101d64 */
.L_x_5628:
        /* <DEDUP_REMOVED lines=12> */
.L_x_5564:
        /* <DEDUP_REMOVED lines=10> */
.L_x_5565:
        /* <DEDUP_REMOVED lines=11> */
[----:B------:R-:W-:Y:S01]  /*e060*/  MOV R4, UR6 ;  /* 0x0000000600047c02 */ /* 0x000fe20008000f00 */
[----:B------:R-:W-:Y:S01]  /*e070*/  IMAD.U32 R5, RZ, RZ, UR7 ;  /* 0x00000007ff057e24 */ /* 0x000fe2000f8e00ff */
        /* <DEDUP_REMOVED lines=9> */
[----:B0-----:R-:W-:Y:S05]  /*e110*/  CALL.ABS.NOINC R2 ;  /* 0x0000000002007343 */ /* 0x001fea0003c00000 */
.L_x_5567:
[----:B------:R-:W-:Y:S05]  /*e120*/  BSYNC B6 ;  /* 0x0000000000067941 */ /* 0x000fea0003800000 */
.L_x_5566:
[----:B0-----:R-:W0:Y:S01]  /*e130*/  S2R R2, SR_TID.X ;  /* 0x0000000000027919 */ /* 0x001e220000002100 */
        /* <DEDUP_REMOVED lines=9> */
[----:B------:R-:W-:-:S03]  /*e1d0*/  LOP3.LUT P5, RZ, R16, 0x200, RZ, 0xc0, !PT ;  /* 0x0000020010ff7812 */ /* 0x000fc600078ac0ff */
        /* <DEDUP_REMOVED lines=41> */
[----:B------:R-:W-:-:S03]  /*e470*/  IMAD.U32 R3, RZ, RZ, UR44 ;  /* 0x0000002cff037e24 */ /* 0x000fc6000f8e00ff */
[----:B------:R-:W1:Y:S01]  /*e480*/  SHFL.IDX PT, R2, R5, RZ, 0x181f ;  /* 0x00181fff05027589 */ /* 0x000e6200000e0000 */
[----:B------:R-:W-:-:S03]  /*e490*/  IMAD R4, R3, 0x80, R36 ;  /* 0x0000008003047824 */ /* 0x000fc600078e0224 */
[----:B------:R-:W-:Y:S01]  /*e4a0*/  SHFL.IDX PT, R6, R5, 0x1, 0x181f ;  /* 0x00381f0005067f89 */ /* 0x000fe200000e0000 */
[C---:B------:R-:W-:Y:S01]  /*e4b0*/  VIADD R7, R4.reuse, 0x10 ;  /* 0x0000001004077836 */ /* 0x040fe20000000000 */
[----:B------:R-:W-:-:S13]  /*e4c0*/  ISETP.GE.AND P0, PT, R4, UR39, PT ;  /* 0x0000002704007c0c */ /* 0x000fda000bf06270 */
[----:B0-----:R-:W-:-:S05]  /*e4d0*/  @!P0 LEA R14, P1, R37, R14, 0x1 ;  /* 0x0000000e250e8211 */ /* 0x001fca00078208ff */
[----:B-1----:R-:W-:Y:S01]  /*e4e0*/  @!P0 IMAD.X R3, RZ, RZ, R2, P1 ;  /* 0x000000ffff038224 */ /* 0x002fe200008e0602 */
[----:B------:R-:W-:Y:S02]  /*e4f0*/  @!P0 MOV R2, R14 ;  /* 0x0000000e00028202 */ /* 0x000fe40000000f00 */
        /* <DEDUP_REMOVED lines=68> */
[----:B------:R0:W-:Y:S02]  /*e940*/  @!P0 LDGSTS.E.BYPASS.LTC128B.128 [R31+0x1d400], desc[UR36][R2.64+0x100], !P5 ;  /* 0x1d400100021f8fae */ /* 0x0001e4000e901d64 */
.L_x_5645:
        /* <DEDUP_REMOVED lines=12> */
.L_x_5569:
        /* <DEDUP_REMOVED lines=10> */
[----:B------:R-:W-:-:S04]  /*eab0*/  LOP3.LUT R0, R0, 0xfffffffe, RZ, 0xc0, !PT ;  /* 0xfffffffe00007812 */ /* 0x000fc800078ec0ff */
[----:B------:R-:W-:-:S04]  /*eac0*/  IADD3 R0, R2, -R0, RZ ;  /* 0x8000000002007210 */ /* 0x000fc80007ffe0ff */
[----:B------:R-:W-:Y:S01]  /*ead0*/  SHF.L.U32 R0, R0, 0x1f, RZ ;  /* 0x0000001f00007819 */ /* 0x000fe200000006ff */
[----:B------:R-:W-:Y:S01]  /*eae0*/  NOP ;  /* 0x0000000000007918 */ /* 0x000fe20000000000 */
[----:B------:R0:W-:Y:S01]  /*eaf0*/  SYNCS.ARRIVE.TRANS64.A1T0 RZ, [R17+URZ+0x30800], RZ ;  /* 0x030800ff11ff79a7 */ /* 0x0001e2000810003f */
[----:B------:R-:W-:Y:S01]  /*eb00*/  BSSY B0, `(.L_x_5570) ;  /* 0x0000003000007945 */ /* 0x000fe20003800000 */
[----:B------:R-:W1:Y:S03]  /*eb10*/  SYNCS.PHASECHK.TRANS64.TRYWAIT P0, [R17+URZ+0x30820], R0 ;  /* 0x03082000110075a7 */ /* 0x000e66000800017f */
[----:B01----:R-:W-:Y:S05]  /*eb20*/  @!P0 BRA `(.L_x_5571) ;  /* 0x0000003000b88947 */ /* 0x003fea0003800000 */
.L_x_5646:
[----:B------:R-:W-:Y:S05]  /*eb30*/  BSYNC B0 ;  /* 0x0000000000007941 */ /* 0x000fea0003800000 */
.L_x_5570:
[----:B------:R-:W-:-:S06]  /*eb40*/  UISETP.GE.AND UP0, UPT, UR45, 0x2, UPT ;  /* 0x000000022d00788c */ /* 0x000fcc000bf06270 */
[----:B------:R-:W-:-:S13]  /*eb50*/  PLOP3.LUT P0, PT, PT, PT, UP0, 0x40, 0x0 ;  /* 0x000000000000781c */ /* 0x000fda0003f0e808 */
[----:B------:R-:W-:Y:S05]  /*eb60*/  @P0 BRA `(.L_x_5572) ;  /* 0x0000000c00fc0947 */ /* 0x000fea0003800000 */
[----:B------:R-:W-:Y:S01]  /*eb70*/  UIADD3 UR4, UR45, -0x2, URZ ;  /* 0xfffffffe2d047890 */ /* 0x000fe2000fffe03f */
[----:B------:R-:W-:Y:S01]  /*eb80*/  BSSY B0, `(.L_x_5572) ;  /* 0x00000fd000007945 */ /* 0x000fe20003800000 */
[----:B------:R-:W-:Y:S02]  /*eb90*/  IMAD.MOV.U32 R20, RZ, RZ, R26 ;  /* 0x000000ffff147224 */ /* 0x000fe400078e001a */
[----:B------:R-:W-:Y:S02]  /*eba0*/  IMAD.MOV.U32 R9, RZ, RZ, R23 ;  /* 0x000000ffff097224 */ /* 0x000fe400078e0017 */
[----:B------:R-:W-:Y:S01]  /*ebb0*/  IMAD.MOV.U32 R27, RZ, RZ, R24 ;  /* 0x000000ffff1b7224 */ /* 0x000fe200078e0018 */
[----:B------:R-:W-:-:S07]  /*ebc0*/  MOV R8, UR4 ;  /* 0x0000000400087c02 */ /* 0x000fce0008000f00 */
.L_x_5585:
        /* <DEDUP_REMOVED lines=17> */
[----:B------:R-:W-:Y:S02]  /*ece0*/  @!P2 SHF.R.S32.HI R3, RZ, 0x1f, R11 ;  /* 0x0000001fff03a819 */ /* 0x000fe4000001140b */
[----:B------:R-:W-:Y:S01]  /*ecf0*/  @!P2 MOV R2, R11 ;  /* 0x0000000b0002a202 */ /* 0x000fe20000000f00 */
[----:B--2---:R-:W-:-:S04]  /*ed00*/  @!P2 IMAD R0, R33, R6, RZ ;  /* 0x000000062100a224 */ /* 0x004fc800078e02ff */
[----:B------:R-:W-:-:S04]  /*ed10*/  @!P2 IMAD.WIDE.U32 R2, R29, R6, R2 ;  /* 0x000000061d02a225 */ /* 0x000fc800078e0002 */
[----:B------:R-:W-:-:S04]  /*ed20*/  @!P2 IMAD R7, R29, R7, R0 ;  /* 0x000000071d07a224 */ /* 0x000fc800078e0200 */
[----:B------:R-:W-:Y:S01]  /*ed30*/  @!P2 IMAD.IADD R0, R7, 0x1, R3 ;  /* 0x000000010700a824 */ /* 0x000fe200078e0203 */
[----:B0-----:R-:W-:-:S04]  /*ed40*/  @!P2 LEA R4, P0, R2, R4, 0x2 ;  /* 0x000000040204a211 */ /* 0x001fc800078010ff */
[----:B------:R-:W-:Y:S01]  /*ed50*/  @!P2 LEA.HI.X R5, R2, R5, R0, 0x2, P0 ;  /* 0x000000050205a211 */ /* 0x000fe200000f1400 */
[----:B------:R-:W-:Y:S01]  /*ed60*/  IMAD.MOV.U32 R0, RZ, RZ, RZ ;  /* 0x000000ffff007224 */ /* 0x000fe200078e00ff */
[----:B------:R-:W-:Y:S02]  /*ed70*/  ISETP.NE.AND P0, PT, R23, 0x2, PT ;  /* 0x000000021700780c */ /* 0x000fe40003f05270 */
        /* <DEDUP_REMOVED lines=11> */
.L_x_5573:
[----:B------:R-:W-:Y:S01]  /*ee30*/  IMAD R6, R23, 0x8, R17 ;  /* 0x0000000817067824 */ /* 0x000fe200078e0211 */
[----:B------:R-:W-:Y:S01]  /*ee40*/  SHF.L.U32 R3, R26, 0x1f, RZ ;  /* 0x0000001f1a037819 */ /* 0x000fe200000006ff */
[----:B------:R-:W-:Y:S03]  /*ee50*/  BSSY B1, `(.L_x_5574) ;  /* 0x0000003000017945 */ /* 0x000fe60003800000 */
[----:B------:R-:W0:Y:S02]  /*ee60*/  SYNCS.PHASECHK.TRANS64.TRYWAIT P0, [R6+URZ+0x30840], R3 ;  /* 0x03084003060075a7 */ /* 0x000e24000800017f */
[----:B0-----:R-:W-:Y:S05]  /*ee70*/  @!P0 BRA `(.L_x_5575) ;  /* 0x0000002c00f88947 */ /* 0x001fea0003800000 */
.L_x_5647:
[----:B------:R-:W-:Y:S05]  /*ee80*/  BSYNC B1 ;  /* 0x0000000000017941 */ /* 0x000fea0003800000 */
.L_x_5574:
        /* <DEDUP_REMOVED lines=59> */
[----:B------:R0:W2:Y:S02]  /*f240*/  SHFL.IDX PT, R14, R7, 0x5, 0x181f ;  /* 0x00b81f00070e7f89 */ /* 0x0000a400000e0000 */
[----:B-1----:R-:W-:Y:S02]  /*f250*/  IADD3.X R3, RZ, R35, RZ, P0, !PT ;  /* 0x00000023ff037210 */ /* 0x002fe400007fe4ff */
[----:B------:R0:W1:Y:S04]  /*f260*/  SHFL.IDX PT, R35, R10, 0x5, 0x181f ;  /* 0x00b81f000a237f89 */ /* 0x00006800000e0000 */
[----:B------:R0:W-:Y:S04]  /*f270*/  LDGSTS.E.BYPASS.LTC128B.128 [R8+0x20400], desc[UR36][R2.64], !P3 ;  /* 0x2040000002087fae */ /* 0x0001e8000d901d64 */
[----:B------:R0:W-:Y:S04]  /*f280*/  LDGSTS.E.BYPASS.LTC128B.128 [R8+0x23400], desc[UR36][R2.64+0x80], !P2 ;  /* 0x2340008002087fae */ /* 0x0001e8000d101d64 */
[----:B------:R0:W-:Y:S02]  /*f290*/  LDGSTS.E.BYPASS.LTC128B.128 [R8+0x26400], desc[UR36][R2.64+0x100], !P1 ;  /* 0x2640010002087fae */ /* 0x0001e4000c901d64 */
.L_x_5661:
        /* <DEDUP_REMOVED lines=10> */
.L_x_5577:
        /* <DEDUP_REMOVED lines=10> */
.L_x_5578:
[----:B------:R1:W-:Y:S01]  /*f3e0*/  SYNCS.ARRIVE.TRANS64.A1T0 RZ, [R6+URZ+0x30830], RZ ;  /* 0x030830ff06ff79a7 */ /* 0x0003e2000810003f */
[----:B------:R-:W-:Y:S05]  /*f3f0*/  @!P2 BRA `(.L_x_5579) ;  /* 0x000000000004a947 */ /* 0x000fea0003800000 */
[----:B------:R-:W-:Y:S01]  /*f400*/  BPT.TRAP 0x1 ;  /* 0x000000040000795c */ /* 0x000fe20000300000 */
.L_x_5579:
[----:B0-----:R-:W-:Y:S01]  /*f410*/  SHF.L.U32 R3, R20, 0x1f, RZ ;  /* 0x0000001f14037819 */ /* 0x001fe200000006ff */
[----:B-1----:R-:W-:Y:S01]  /*f420*/  IMAD R6, R9, 0x8, R17 ;  /* 0x0000000809067824 */ /* 0x002fe200078e0211 */
[----:B------:R-:W-:Y:S03]  /*f430*/  BSSY B1, `(.L_x_5580) ;  /* 0x0000003000017945 */ /* 0x000fe60003800000 */
[----:B------:R-:W0:Y:S02]  /*f440*/  SYNCS.PHASECHK.TRANS64.TRYWAIT P0, [R6+URZ+0x30860], R3 ;  /* 0x03086003060075a7 */ /* 0x000e24000800017f */
[----:B0-----:R-:W-:Y:S05]  /*f450*/  @!P0 BRA `(.L_x_5581) ;  /* 0x00000030004c8947 */ /* 0x001fea0003800000 */
.L_x_5662:
[----:B------:R-:W-:Y:S05]  /*f460*/  BSYNC B1 ;  /* 0x0000000000017941 */ /* 0x000fea0003800000 */
.L_x_5580:
[----:B------:R-:W-:Y:S01]  /*f470*/  IMAD.MOV.U32 R2, RZ, RZ, -0x60 ;  /* 0xffffffa0ff027424 */ /* 0x000fe200078e00ff */
[----:B------:R-:W-:Y:S01]  /*f480*/  UMOV UR4, 0xffffffff ;  /* 0xffffffff00047882 */ /* 0x000fe20000000000 */
[C---:B------:R-:W-:Y:S01]  /*f490*/  LOP3.LUT P3, RZ, R16.reuse, 0x20, RZ, 0xc0, !PT ;  /* 0x0000002010ff7812 */ /* 0x040fe2000786c0ff */
[----:B------:R-:W-:Y:S01]  /*f4a0*/  IMAD R7, R9, 0x4800, R30 ;  /* 0x0000480009077824 */ /* 0x000fe200078e021e */
[C---:B------:R-:W-:Y:S01]  /*f4b0*/  LOP3.LUT P2, RZ, R16.reuse, 0x10, RZ, 0xc0, !PT ;  /* 0x0000001010ff7812 */ /* 0x040fe2000784c0ff */
[----:B0-----:R-:W-:Y:S01]  /*f4c0*/  IMAD R3, R27, R2, UR38 ;  /* 0x000000261b037e24 */ /* 0x001fe2000f8e0202 */
[----:B------:R-:W-:-:S04]  /*f4d0*/  LOP3.LUT P1, RZ, R16, 0x8, RZ, 0xc0, !PT ;  /* 0x0000000810ff7812 */ /* 0x000fc8000782c0ff */
[----:B------:R-:W-:Y:S01]  /*f4e0*/  IADD3 R8, -R36, R3, RZ ;  /* 0x0000000324087210 */ /* 0x000fe20007ffe1ff */
[----:B------:R-:W-:Y:S08]  /*f4f0*/  BRA.DIV UR4, `(.L_x_5582) ;  /* 0x0000003204387947 */ /* 0x000ff0000b800000 */
        /* <DEDUP_REMOVED lines=44> */
[----:B------:R-:W0:Y:S04]  /*f7c0*/  SHFL.IDX PT, R19, R19, 0x5, 0x181f ;  /* 0x00b81f0013137f89 */ /* 0x000e2800000e0000 */
[----:B------:R2:W3:Y:S01]  /*f7d0*/  SHFL.IDX PT, R14, R18, 0x5, 0x181f ;  /* 0x00b81f00120e7f89 */ /* 0x0004e200000e0000 */
[----:B-1----:R-:W-:Y:S01]  /*f7e0*/  IMAD.X R3, RZ, RZ, R3, P0 ;  /* 0x000000ffff037224 */ /* 0x002fe200000e0603 */
[----:B------:R-:W-:-:S13]  /*f7f0*/  ISETP.LT.OR P0, PT, R8, 0x41, P3 ;  /* 0x000000410800780c */ /* 0x000fda0001f01670 */
[----:B------:R2:W-:Y:S01]  /*f800*/  LDGSTS.E.BYPASS.LTC128B.128 [R7+0x2400], desc[UR36][R2.64], !P0 ;  /* 0x0240000002077fae */ /* 0x0005e2000c101d64 */
[----:B------:R-:W-:-:S13]  /*f810*/  ISETP.LT.OR P0, PT, R8, 0x41, P2 ;  /* 0x000000410800780c */ /* 0x000fda0001701670 */
[----:B------:R2:W-:Y:S01]  /*f820*/  LDGSTS.E.BYPASS.LTC128B.128 [R7+0x5400], desc[UR36][R2.64+0x80], !P0 ;  /* 0x0540008002077fae */ /* 0x0005e2000c101d64 */
[----:B------:R-:W-:-:S13]  /*f830*/  ISETP.LT.OR P0, PT, R8, 0x41, P1 ;  /* 0x000000410800780c */ /* 0x000fda0000f01670 */
[----:B0--3--:R2:W-:Y:S02]  /*f840*/  LDGSTS.E.BYPASS.LTC128B.128 [R7+0x8400], desc[UR36][R2.64+0x100], !P0 ;  /* 0x0840010002077fae */ /* 0x0095e4000c101d64 */
.L_x_5676:
[----:B0-2---:R-:W-:Y:S01]  /*f850*/  IADD3 R2, P0, R14, R4, RZ ;  /* 0x000000040e027210 */ /* 0x005fe20007f1e0ff */
        /* <DEDUP_REMOVED lines=29> */
[----:B------:R-:W-:-:S13]  /*fa30*/  PLOP3.LUT P0, PT, PT, PT, PT, 0x80, 0x0 ;  /* 0x000000000000781c */ /* 0x000fda0003f0f070 */
.L_x_5583:
        /* <DEDUP_REMOVED lines=10> */
.L_x_5584:
[C---:B------:R-:W-:Y:S01]  /*fae0*/  ISETP.GT.AND P0, PT, R24.reuse, RZ, PT ;  /* 0x000000ff1800720c */ /* 0x040fe20003f04270 */
[----:B------:R1:W-:Y:S01]  /*faf0*/  SYNCS.ARRIVE.TRANS64.A1T0 RZ, [R6+URZ+0x30850], RZ ;  /* 0x030850ff06ff79a7 */ /* 0x0003e2000810003f */
[----:B------:R-:W-:Y:S01]  /*fb00*/  VIADD R8, R24, 0xffffffff ;  /* 0xffffffff18087836 */ /* 0x000fe20000000000 */
[----:B------:R-:W-:Y:S01]  /*fb10*/  MOV R20, R26 ;  /* 0x0000001a00147202 */ /* 0x000fe20000000f00 */
[----:B------:R-:W-:Y:S02]  /*fb20*/  IMAD.MOV.U32 R9, RZ, RZ, R23 ;  /* 0x000000ffff097224 */ /* 0x000fe400078e0017 */
[----:B------:R-:W-:-:S07]  /*fb30*/  IMAD.MOV.U32 R27, RZ, RZ, R24 ;  /* 0x000000ffff1b7224 */ /* 0x000fce00078e0018 */
[----:B-1----:R-:W-:Y:S05]  /*fb40*/  @P0 BRA `(.L_x_5585) ;  /* 0xfffffff000200947 */ /* 0x002fea000383ffff */
[----:B------:R-:W-:Y:S05]  /*fb50*/  BSYNC B0 ;  /* 0x0000000000007941 */ /* 0x000fea0003800000 */
.L_x_5572:
        /* <DEDUP_REMOVED lines=17> */
.L_x_5587:
[----:B------:R-:W-:Y:S05]  /*fc70*/  BSYNC B0 ;  /* 0x0000000000007941 */ /* 0x000fea0003800000 */
.L_x_5586:
[----:B------:R-:W-:-:S13]  /*fc80*/  LOP3.LUT P0, RZ, R16, 0x80, RZ, 0xc0, !PT ;  /* 0x0000008010ff7812 */ /* 0x000fda000780c0ff */
[----:B------:R-:W-:Y:S05]  /*fc90*/  @!P0 BRA `(.L_x_5588) ;  /* 0x0000000000048947 */ /* 0x000fea0003800000 */
[----:B------:R-:W-:Y:S01]  /*fca0*/  BPT.TRAP 0x1 ;  /* 0x000000040000795c */ /* 0x000fe20000300000 */
.L_x_5588:
[----:B------:R-:W-:Y:S01]  /*fcb0*/  LEA R4, R23, R17, 0x3 ;  /* 0x0000001117047211 */ /* 0x000fe200078e18ff */
[----:B------:R-:W-:Y:S01]  /*fcc0*/  IMAD.MOV.U32 R5, RZ, RZ, -0x60 ;  /* 0xffffffa0ff057424 */ /* 0x000fe200078e00ff */
[----:B------:R-:W-:Y:S01]  /*fcd0*/  SHF.L.U32 R3, R26, 0x1f, RZ ;  /* 0x0000001f1a037819 */ /* 0x000fe200000006ff */
[----:B------:R-:W-:Y:S02]  /*fce0*/  BSSY B0, `(.L_x_5589) ;  /* 0x0000004000007945 */ /* 0x000fe40003800000 */
[----:B------:R-:W-:Y:S01]  /*fcf0*/  IMAD R5, R24, R5, UR38 ;  /* 0x0000002618057e24 */ /* 0x000fe2000f8e0205 */
[----:B------:R-:W0:Y:S02]  /*fd00*/  SYNCS.PHASECHK.TRANS64.TRYWAIT P0, [R4+URZ+0x30860], R3 ;  /* 0x03086003040075a7 */ /* 0x000e24000800017f */
[----:B0-----:R-:W-:Y:S05]  /*fd10*/  @!P0 BRA `(.L_x_5590) ;  /* 0x00000030002c8947 */ /* 0x001fea0003800000 */
.L_x_5677:
[----:B------:R-:W-:Y:S05]  /*fd20*/  BSYNC B0 ;  /* 0x0000000000007941 */ /* 0x000fea0003800000 */
.L_x_5589:
        /* <DEDUP_REMOVED lines=14> */
[----:B------:R-:W-:Y:S02]  /*fe10*/  ISETP.LT.OR P0, PT, R5, 0x1, P4 ;  /* 0x000000010500780c */ /* 0x000fe40002701670 */
[----:B------:R-:W-:-:S11]  /*fe20*/  LEA R0, R8, R17, 0x1 ;  /* 0x0000001108007211 */ /* 0x000fd600078e08ff */
        /* <DEDUP_REMOVED lines=36> */
[----:B------:R0:W2:Y:S02]  /*10070*/  SHFL.IDX PT, R14, R18, 0x5, 0x181f ;  /* 0x00b81f00120e7f89 */ /* 0x0000a400000e0000 */
[----:B-1----:R-:W-:Y:S02]  /*10080*/  IADD3.X R3, RZ, R7, RZ, P0, !PT ;  /* 0x00000007ff037210 */ /* 0x002fe400007fe4ff */
[----:B------:R-:W-:Y:S01]  /*10090*/  ISETP.LT.OR P0, PT, R5, 0x41, P4 ;  /* 0x000000410500780c */ /* 0x000fe20002701670 */
[----:B------:R0:W1:-:S12]  /*100a0*/  SHFL.IDX PT, R7, R19, 0x5, 0x181f ;  /* 0x00b81f0013077f89 */ /* 0x00005800000e0000 */
[----:B------:R0:W-:Y:S01]  /*100b0*/  LDGSTS.E.BYPASS.LTC128B.128 [R0+0x2400], desc[UR36][R2.64], !P0 ;  /* 0x0240000002007fae */ /* 0x0001e2000c101d64 */
[----:B------:R-:W-:-:S13]  /*100c0*/  ISETP.LT.OR P0, PT, R5, 0x41, P3 ;  /* 0x000000410500780c */ /* 0x000fda0001f01670 */
[----:B------:R0:W-:Y:S01]  /*100d0*/  LDGSTS.E.BYPASS.LTC128B.128 [R0+0x5400], desc[UR36][R2.64+0x80], !P0 ;  /* 0x0540008002007fae */ /* 0x0001e2000c101d64 */
[----:B------:R-:W-:-:S13]  /*100e0*/  ISETP.LT.OR P0, PT, R5, 0x41, P1 ;  /* 0x000000410500780c */ /* 0x000fda0000f01670 */
[----:B-12---:R0:W-:Y:S02]  /*100f0*/  LDGSTS.E.BYPASS.LTC128B.128 [R0+0x8400], desc[UR36][R2.64+0x100], !P0 ;  /* 0x0840010002007fae */ /* 0x0061e4000c101d64 */
.L_x_5691:
        /* <DEDUP_REMOVED lines=13> */
.L_x_5592:
        /* <DEDUP_REMOVED lines=10> */
.L_x_5593:
[----:B------:R1:W-:Y:S01]  /*10270*/  SYNCS.ARRIVE.TRANS64.A1T0 RZ, [R4+URZ+0x30850], RZ ;  /* 0x030850ff04ff79a7 */ /* 0x0003e2000810003f */
[----:B------:R-:W-:-:S05]  /*10280*/  VIADD R23, R23, 0x1 ;  /* 0x0000000117177836 */ /* 0x000fca0000000000 */
[----:B------:R-:W-:-:S04]  /*10290*/  ISETP.NE.AND P0, PT, R23, 0x2, PT ;  /* 0x000000021700780c */ /* 0x000fc80003f05270 */
[----:B0-----:R-:W-:Y:S02]  /*102a0*/  SEL R3, RZ, 0x1, P0 ;  /* 0x00000001ff037807 */ /* 0x001fe40000000000 */
[----:B------:R-:W-:Y:S02]  /*102b0*/  SEL R23, R23, RZ, P0 ;  /* 0x000000ff17177207 */ /* 0x000fe40000000000 */
[----:B-1----:R-:W-:-:S07]  /*102c0*/  LOP3.LUT R26, R26, R3, RZ, 0x3c, !PT ;  /* 0x000000031a1a7212 */ /* 0x002fce00078e3cff */
.L_x_5553:
[----:B------:R-:W-:Y:S05]  /*102d0*/  BSYNC B7 ;  /* 0x0000000000077941 */ /* 0x000fea0003800000 */
.L_x_5551:
        /* <DEDUP_REMOVED lines=11> */
.L_x_5594:
[----:B------:R-:W-:-:S03]  /*10390*/  UMOV UR4, 0xffffffff ;  /* 0xffffffff00047882 */ /* 0x000fc60000000000 */
[----:B------:R-:W-:Y:S05]  /*103a0*/  BRA.DIV UR4, `(.L_x_5596) ;  /* 0x0000003204cc7947 */ /* 0x000fea000b800000 */
[----:B------:R0:W1:Y:S02]  /*103b0*/  SHFL.IDX PT, R14, R34, RZ, 0x1f ;  /* 0x00001fff220e7589 */ /* 0x00006400000e0000 */
.L_x_5694:
[----:B------:R-:W2:Y:S01]  /*103c0*/  @!P2 S2R R3, SR_CgaCtaId ;  /* 0x000000000003a919 */ /* 0x000ea20000008800 */
[----:B------:R-:W-:Y:S05]  /*103d0*/  WARPSYNC.ALL ;  /* 0x0000000000007948 */ /* 0x000fea0003800000 */
[----:B------:R-:W-:Y:S01]  /*103e0*/  BAR.SYNC.DEFER_BLOCKING 0x4, 0x180 ;  /* 0x0106000000007b1d */ /* 0x000fe20000010000 */
[----:B------:R-:W-:-:S04]  /*103f0*/  @!P2 MOV R0, 0x400 ;  /* 0x000004000000a802 */ /* 0x000fc80000000f00 */
[----:B--2---:R-:W-:-:S05]  /*10400*/  @!P2 LEA R17, R3, R0, 0x18 ;  /* 0x000000000311a211 */ /* 0x004fca00078ec0ff */
[----:B------:R0:W-:Y:S02]  /*10410*/  @!P2 STS [R17+0x308d0], R34 ;  /* 0x0308d0221100a388 */ /* 0x0001e40000000800 */
[----:B01----:R-:W-:Y:S01]  /*10420*/  MOV R34, R14 ;  /* 0x0000000e00227202 */ /* 0x003fe20000000f00 */
[----:B------:R-:W-:Y:S06]  /*10430*/  BAR.ARV 0x5, 0x180 ;  /* 0x0146000000007b1d */ /* 0x000fec0000002000 */
.L_x_5595:
[----:B------:R-:W-:Y:S02]  /*10440*/  ULDC UR4, c[0x0][0xc38] ;  /* 0x00030e0000047ab9 */ /* 0x000fe40000000800 */
[----:B-1----:R-:W-:-:S13]  /*10450*/  ISETP.GE.AND P0, PT, R34, UR4, PT ;  /* 0x0000000422007c0c */ /* 0x002fda000bf06270 */
[----:B------:R-:W-:Y:S05]  /*10460*/  @!P0 BRA `(.L_x_5597) ;  /* 0xffffffc400948947 */ /* 0x000fea000383ffff */
.L_x_5548:
        /* <DEDUP_REMOVED lines=12> */
.L_x_5695:
[----:B------:R-:W-:Y:S05]  /*10530*/  BSYNC B0 ;  /* 0x0000000000007941 */ /* 0x000fea0003800000 */
.L_x_5598:
[----:B------:R-:W-:-:S03]  /*10540*/  UMOV UR4, 0xffffffff ;  /* 0xffffffff00047882 */ /* 0x000fc60000000000 */
[----:B------:R-:W-:Y:S05]  /*10550*/  BRA.DIV UR4, `(.L_x_5600) ;  /* 0x00000032049c7947 */ /* 0x000fea000b800000 */
[----:B-1----:R-:W1:Y:S02]  /*10560*/  S2R R0, SR_TID.X ;  /* 0x0000000000007919 */ /* 0x002e640000002100 */
[----:B-1----:R-:W-:-:S04]  /*10570*/  SHF.R.U32.HI R0, RZ, 0x5, R0 ;  /* 0x00000005ff007819 */ /* 0x002fc80000011600 */
[----:B------:R-:W-:-:S05]  /*10580*/  LOP3.LUT R0, R0, 0x3, RZ, 0xc0, !PT ;  /* 0x0000000300007812 */ /* 0x000fca00078ec0ff */
[----:B------:R1:W2:Y:S02]  /*10590*/  SHFL.IDX PT, R14, R0, RZ, 0x1f ;  /* 0x00001fff000e7589 */ /* 0x0002a400000e0000 */
.L_x_5698:
[----:B--2---:R-:W-:Y:S01]  /*105a0*/  ISETP.NE.AND P0, PT, R14, RZ, PT ;  /* 0x000000ff0e00720c */ /* 0x004fe20003f05270 */
[----:B------:R-:W-:-:S12]  /*105b0*/  BSSY B0, `(.L_x_5601) ;  /* 0x0000026000007945 */ /* 0x000fd80003800000 */
[----:B------:R-:W-:Y:S05]  /*105c0*/  @P0 BRA `(.L_x_5602) ;  /* 0x0000000000900947 */ /* 0x000fea0003800000 */
[----:B------:R-:W-:-:S03]  /*105d0*/  UMOV UR4, 0xffffffff ;  /* 0xffffffff00047882 */ /* 0x000fc60000000000 */
[----:B------:R-:W-:Y:S05]  /*105e0*/  BRA.DIV UR4, `(.L_x_5603) ;  /* 0x0000003204ac7947 */ /* 0x000fea000b800000 */
[----:B------:R-:W-:-:S13]  /*105f0*/  ELECT P6, URZ, PT ;  /* 0x00000000003f782f */ /* 0x000fda00038c0000 */
.L_x_5701:
        /* <DEDUP_REMOVED lines=8> */
.L_x_5604:
[C---:B------:R-:W-:Y:S01]  /*10680*/  LEA R5, R23.reuse, R4, 0x3 ;  /* 0x0000000417057211 */ /* 0x040fe200078e18ff */
[----:B------:R-:W-:Y:S01]  /*10690*/  VIADD R23, R23, 0x1 ;  /* 0x0000000117177836 */ /* 0x000fe20000000000 */
[----:B------:R-:W-:-:S04]  /*106a0*/  SHF.L.U32 R0, R26, 0x1f, RZ ;  /* 0x0000001f1a007819 */ /* 0x000fc800000006ff */
[----:B------:R-:W1:Y:S01]  /*106b0*/  SYNCS.PHASECHK.TRANS64.TRYWAIT P1, [R5+URZ+0x30840], R0 ;  /* 0x03084000050075a7 */ /* 0x000e62000802017f */
[----:B------:R-:W-:-:S04]  /*106c0*/  ISETP.NE.AND P2, PT, R23, 0x2, PT ;  /* 0x000000021700780c */ /* 0x000fc80003f45270 */
[----:B------:R-:W-:Y:S01]  /*106d0*/  SEL R3, RZ, 0x1, P2 ;  /* 0x00000001ff037807 */ /* 0x000fe20001000000 */
[----:B-1----:R-:W-:Y:S08]  /*106e0*/  @!P1 BRA `(.L_x_5605) ;  /* 0x00000030008c9947 */ /* 0x002ff00003800000 */
.L_x_5702:
[----:B------:R-:W-:Y:S02]  /*106f0*/  SEL R23, R23, RZ, P2 ;  /* 0x000000ff17177207 */ /* 0x000fe40001000000 */
[----:B------:R-:W-:Y:S01]  /*10700*/  LOP3.LUT R2, R26, R3, RZ, 0x3c, !PT ;  /* 0x000000031a027212 */ /* 0x000fe200078e3cff */
[----:B------:R-:W-:Y:S06]  /*10710*/  @!P0 BRA `(.L_x_5606) ;  /* 0x0000000000048947 */ /* 0x000fec0003800000 */
[----:B------:R-:W-:Y:S01]  /*10720*/  BPT.TRAP 0x1 ;  /* 0x000000040000795c */ /* 0x000fe20000300000 */
.L_x_5606:
[----:B------:R-:W-:Y:S01]  /*10730*/  IMAD R23, R23, 0x8, R4 ;  /* 0x0000000817177824 */ /* 0x000fe200078e0204 */
[----:B------:R-:W-:-:S04]  /*10740*/  SHF.L.U32 R2, R2, 0x1f, RZ ;  /* 0x0000001f02027819 */ /* 0x000fc800000006ff */
[----:B------:R-:W2:Y:S02]  /*10750*/  SYNCS.PHASECHK.TRANS64.TRYWAIT P1, [R23+URZ+0x30840], R2 ;  /* 0x03084002170075a7 */ /* 0x000ea4000802017f */
[----:B--2---:R-:W-:Y:S05]  /*10760*/  @!P1 BRA `(.L_x_5607) ;  /* 0x0000003000809947 */ /* 0x004fea0003800000 */
.L_x_5703:
[----:B------:R-:W-:Y:S05]  /*10770*/  @!P0 BRA `(.L_x_5608) ;  /* 0x0000000000048947 */ /* 0x000fea0003800000 */
[----:B------:R-:W-:Y:S01]  /*10780*/  BPT.TRAP 0x1 ;  /* 0x000000040000795c */ /* 0x000fe20000300000 */
.L_x_5608:
[----:B------:R-:W3:Y:S02]  /*10790*/  SYNCS.PHASECHK.TRANS64.TRYWAIT P1, [R5+URZ+0x30860], R0 ;  /* 0x03086000050075a7 */ /* 0x000ee4000802017f */
[----:B---3--:R-:W-:Y:S05]  /*107a0*/  @!P1 BRA `(.L_x_5609) ;  /* 0x0000003000849947 */ /* 0x008fea0003800000 */
.L_x_5704:
[----:B------:R-:W-:Y:S05]  /*107b0*/  @!P0 BRA `(.L_x_5610) ;  /* 0x0000000000048947 */ /* 0x000fea0003800000 */
[----:B------:R-:W-:Y:S01]  /*107c0*/  BPT.TRAP 0x1 ;  /* 0x000000040000795c */ /* 0x000fe20000300000 */
.L_x_5610:
[----:B----4-:R4:W0:Y:S02]  /*107d0*/  SYNCS.PHASECHK.TRANS64.TRYWAIT P0, [R23+URZ+0x30860], R2 ;  /* 0x03086002170075a7 */ /* 0x010824000800017f */
[----:B0-----:R-:W-:Y:S05]  /*107e0*/  @!P0 NANOSLEEP.SYNCS 0x989680 ;  /* 0x009896800000895d */ /* 0x001fea0003900000 */
[----:B------:R-:W0:Y:S02]  /*107f0*/  @!P0 SYNCS.PHASECHK.TRANS64 P0, [R23+URZ+0x30860], R2 ;  /* 0x03086002170085a7 */ /* 0x000e24000800007f */
[----:B0-----:R-:W-:Y:S05]  /*10800*/  @!P0 BRA `(.L_x_5610) ;  /* 0xfffffffc00f08947 */ /* 0x001fea000383ffff */
.L_x_5602:
[----:B------:R-:W-:Y:S05]  /*10810*/  BSYNC B0 ;  /* 0x0000000000007941 */ /* 0x000fea0003800000 */
.L_x_5601:
[----:B------:R-:W-:Y:S05]  /*10820*/  EXIT ;  /* 0x000000000000794d */ /* 0x000fea0003800000 */
.L_x_5495:
[----:B0-----:R-:W-:-:S04]  /*10830*/  IMAD.U32 R3, RZ, RZ, UR40 ;  /* 0x00000028ff037e24 */ /* 0x001fc8000f8e00ff */
[----:B------:R0:W1:Y:S03]  /*10840*/  SYNCS.PHASECHK.TRANS64.TRYWAIT P1, [R3+URZ+0x30800], R0 ;  /* 0x03080000030075a7 */ /* 0x000066000802017f */
[----:B-1----:R-:W-:Y:S05]  /*10850*/  @!P1 NANOSLEEP.SYNCS 0x989680 ;  /* 0x009896800000995d */ /* 0x002fea0003900000 */
[----:B------:R-:W1:Y:S02]  /*10860*/  @!P1 SYNCS.PHASECHK.TRANS64 P1, [R3+URZ+0x30800], R0 ;  /* 0x03080000030095a7 */ /* 0x000e64000802007f */
[----:B-1----:R-:W-:Y:S05]  /*10870*/  @!P1 BRA `(.L_x_5495) ;  /* 0xfffffffc00ec9947 */ /* 0x002fea000383ffff */
[----:B------:R-:W-:Y:S05]  /*10880*/  BRA `(.L_x_5611) ;  /* 0xffffff0c00d07947 */ /* 0x000fea000383ffff */
.L_x_5499:
[----:B-1----:R1:W2:Y:S02]  /*10890*/  SYNCS.PHASECHK.TRANS64.TRYWAIT P1, [R0+URZ+0x30830], R3 ;  /* 0x03083003000075a7 */ /* 0x0022a4000802017f */
[----:B--2---:R-:W-:Y:S05]  /*108a0*/  @!P1 NANOSLEEP.SYNCS 0x989680 ;  /* 0x009896800000995d */ /* 0x004fea0003900000 */
[----:B------:R-:W2:Y:S02]  /*108b0*/  @!P1 SYNCS.PHASECHK.TRANS64 P1, [R0+URZ+0x30830], R3 ;  /* 0x03083003000095a7 */ /* 0x000ea4000802007f */
[----:B--2---:R-:W-:Y:S05]  /*108c0*/  @!P1 BRA `(.L_x_5499) ;  /* 0xfffffffc00f09947 */ /* 0x004fea000383ffff */
[----:B------:R-:W-:Y:S05]  /*108d0*/  BRA `(.L_x_5498) ;  /* 0xffffff0c00ec7947 */ /* 0x000fea000383ffff */
.L_x_5505:
[----:B-1----:R-:W-:-:S04]  /*108e0*/  MOV R12, UR8 ;  /* 0x00000008000c7c02 */ /* 0x002fc80008000f00 */
[----:B------:R1:W2:Y:S03]  /*108f0*/  SYNCS.PHASECHK.TRANS64.TRYWAIT P1, [R12+URZ+0x30830], R11 ;  /* 0x0308300b0c0075a7 */ /* 0x0002a6000802017f */
[----:B--2---:R-:W-:Y:S05]  /*10900*/  @!P1 NANOSLEEP.SYNCS 0x989680 ;  /* 0x009896800000995d */ /* 0x004fea0003900000 */
[----:B------:R-:W2:Y:S02]  /*10910*/  @!P1 SYNCS.PHASECHK.TRANS64 P1, [R12+URZ+0x30830], R11 ;  /* 0x0308300b0c0095a7 */ /* 0x000ea4000802007f */
[----:B--2---:R-:W-:Y:S05]  /*10920*/  @!P1 BRA `(.L_x_5505) ;  /* 0xfffffffc00ec9947 */ /* 0x004fea000383ffff */
[----:B------:R-:W-:Y:S05]  /*10930*/  BRA `(.L_x_5504) ;  /* 0xffffff3400f07947 */ /* 0x000fea000383ffff */
.L_x_5509:
[----:B01----:R-:W-:-:S04]  /*10940*/  IMAD.U32 R11, RZ, RZ, UR9 ;  /* 0x00000009ff0b7e24 */ /* 0x003fc8000f8e00ff */
[----:B------:R0:W1:Y:S03]  /*10950*/  SYNCS.PHASECHK.TRANS64.TRYWAIT P1, [R11+URZ+0x30850], R0 ;  /* 0x030850000b0075a7 */ /* 0x000066000802017f */
[----:B-1----:R-:W-:Y:S05]  /*10960*/  @!P1 NANOSLEEP.SYNCS 0x989680 ;  /* 0x009896800000995d */ /* 0x002fea0003900000 */
[----:B------:R-:W1:Y:S02]  /*10970*/  @!P1 SYNCS.PHASECHK.TRANS64 P1, [R11+URZ+0x30850], R0 ;  /* 0x030850000b0095a7 */ /* 0x000e64000802007f */
[----:B-1----:R-:W-:Y:S05]  /*10980*/  @!P1 BRA `(.L_x_5509) ;  /* 0xfffffffc00ec9947 */ /* 0x002fea000383ffff */
[----:B------:R-:W-:Y:S05]  /*10990*/  BRA `(.L_x_5508) ;  /* 0xffffff4000b87947 */ /* 0x000fea000383ffff */
.L_x_5517:
[----:B-1----:R-:W-:-:S04]  /*109a0*/  IMAD.U32 R12, RZ, RZ, UR8 ;  /* 0x00000008ff0c7e24 */ /* 0x002fc8000f8e00ff */
[----:B------:R1:W2:Y:S03]  /*109b0*/  SYNCS.PHASECHK.TRANS64.TRYWAIT P1, [R12+URZ+0x30830], R11 ;  /* 0x0308300b0c0075a7 */ /* 0x0002a6000802017f */
[----:B--2---:R-:W-:Y:S05]  /*109c0*/  @!P1 NANOSLEEP.SYNCS 0x989680 ;  /* 0x009896800000995d */ /* 0x004fea0003900000 */
[----:B------:R-:W2:Y:S02]  /*109d0*/  @!P1 SYNCS.PHASECHK.TRANS64 P1, [R12+URZ+0x30830], R11 ;  /* 0x0308300b0c0095a7 */ /* 0x000ea4000802007f */
[----:B--2---:R-:W-:Y:S05]  /*109e0*/  @!P1 BRA `(.L_x_5517) ;  /* 0xfffffffc00ec9947 */ /* 0x004fea000383ffff */
[----:B------:R-:W-:Y:S05]  /*109f0*/  BRA `(.L_x_5516) ;  /* 0xffffff6000e07947 */ /* 0x000fea000383ffff */
.L_x_5521:
[----:B01----:R-:W-:-:S04]  /*10a00*/  IMAD.U32 R11, RZ, RZ, UR8 ;  /* 0x00000008ff0b7e24 */ /* 0x003fc8000f8e00ff */
[----:B------:R0:W1:Y:S03]  /*10a10*/  SYNCS.PHASECHK.TRANS64.TRYWAIT P1, [R11+URZ+0x30850], R0 ;  /* 0x030850000b0075a7 */ /* 0x000066000802017f */
[----:B-1----:R-:W-:Y:S05]  /*10a20*/  @!P1 NANOSLEEP.SYNCS 0x989680 ;  /* 0x009896800000995d */ /* 0x002fea0003900000 */
[----:B------:R-:W1:Y:S02]  /*10a30*/  @!P1 SYNCS.PHASECHK.TRANS64 P1, [R11+URZ+0x30850], R0 ;  /* 0x030850000b0095a7 */ /* 0x000e64000802007f */
[----:B-1----:R-:W-:Y:S05]  /*10a40*/  @!P1 BRA `(.L_x_5521) ;  /* 0xfffffffc00ec9947 */ /* 0x002fea000383ffff */
[----:B------:R-:W-:Y:S05]  /*10a50*/  BRA `(.L_x_5520) ;  /* 0xffffff6c00a87947 */ /* 0x000fea000383ffff */
.L_x_5528:
[----:B-1----:R-:W-:-:S04]  /*10a60*/  MOV R5, UR5 ;  /* 0x0000000500057c02 */ /* 0x002fc80008000f00 */
[----:B------:R1:W2:Y:S03]  /*10a70*/  SYNCS.PHASECHK.TRANS64.TRYWAIT P1, [R5+URZ+0x30850], R0 ;  /* 0x03085000050075a7 */ /* 0x0002a6000802017f */
[----:B--2---:R-:W-:Y:S05]  /*10a80*/  @!P1 NANOSLEEP.SYNCS 0x989680 ;  /* 0x009896800000995d */ /* 0x004fea0003900000 */
[----:B------:R-:W2:Y:S02]  /*10a90*/  @!P1 SYNCS.PHASECHK.TRANS64 P1, [R5+URZ+0x30850], R0 ;  /* 0x03085000050095a7 */ /* 0x000ea4000802007f */
[----:B--2---:R-:W-:Y:S05]  /*10aa0*/  @!P1 BRA `(.L_x_5528) ;  /* 0xfffffffc00ec9947 */ /* 0x004fea000383ffff */
[----:B------:R-:W-:Y:S05]  /*10ab0*/  BRA `(.L_x_5527) ;  /* 0xffffff8c00407947 */ /* 0x000fea000383ffff */
.L_x_5559:
[----:B------:R-:W2:Y:S01]  /*10ac0*/  S2R R18, SR_TID.X ;  /* 0x0000000000127919 */ /* 0x000ea20000002100 */
[----:B------:R-:W-:Y:S01]  /*10ad0*/  IMAD.MOV.U32 R12, RZ, RZ, RZ ;  /* 0x000000ffff0c7224 */ /* 0x000fe200078e00ff */
[----:B------:R-:W-:Y:S01]  /*10ae0*/  MOV R15, 0xffffffff ;  /* 0xffffffff000f7802 */ /* 0x000fe20000000f00 */
[----:B------:R-:W-:Y:S01]  /*10af0*/  IMAD.MOV.U32 R11, RZ, RZ, 0x1f ;  /* 0x0000001fff0b7424 */ /* 0x000fe200078e00ff */
[----:B--2---:R-:W-:-:S04]  /*10b00*/  SHF.R.U32.HI R18, RZ, 0x5, R18 ;  /* 0x00000005ff127819 */ /* 0x004fc80000011612 */
[----:B------:R-:W-:-:S05]  /*10b10*/  LOP3.LUT R18, R18, 0x3, RZ, 0xc0, !PT ;  /* 0x0000000312127812 */ /* 0x000fca00078ec0ff */
[----:B------:R-:W-:-:S07]  /*10b20*/  IMAD.MOV.U32 R13, RZ, RZ, R18 ;  /* 0x000000ffff0d7224 */ /* 0x000fce00078e0012 */
[----:B01---5:R-:W-:Y:S05]  /*10b30*/  WARPSYNC.COLLECTIVE R15, `(.L_x_5612) ;  /* 0x000000000f087348 */ /* 0x023fea0003c00000 */
[----:B------:R2:W3:Y:S02]  /*10b40*/  SHFL.IDX P6, R14, R13, R12, R11 ;  /* 0x0000000c0d0e7389 */ /* 0x0004e400000c000b */
[----:B0123-5:R-:W-:Y:S01]  /*10b50*/  ENDCOLLECTIVE ;  /* 0x000000000000791b */ /* 0x02ffe20003800000 */
.L_x_5612:
[----:B------:R-:W-:Y:S05]  /*10b60*/  BRA `(.L_x_5613) ;  /* 0xffffffc800507947 */ /* 0x000fea000383ffff */
.L_x_5562:
[----:B0-----:R0:W1:Y:S02]  /*10b70*/  SYNCS.PHASECHK.TRANS64.TRYWAIT P0, [R0+URZ+0x30840], R3 ;  /* 0x03084003000075a7 */ /* 0x001064000800017f */
[----:B-1----:R-:W-:Y:S05]  /*10b80*/  @!P0 NANOSLEEP.SYNCS 0x989680 ;  /* 0x009896800000895d */ /* 0x002fea0003900000 */
[----:B------:R-:W1:Y:S02]  /*10b90*/  @!P0 SYNCS.PHASECHK.TRANS64 P0, [R0+URZ+0x30840], R3 ;  /* 0x03084003000085a7 */ /* 0x000e64000800007f */
[----:B-1----:R-:W-:Y:S05]  /*10ba0*/  @!P0 BRA `(.L_x_5562) ;  /* 0xfffffffc00f08947 */ /* 0x002fea000383ffff */
[----:B------:R-:W-:Y:S05]  /*10bb0*/  BRA `(.L_x_5614) ;  /* 0xffffffcc00547947 */ /* 0x000fea000383ffff */
.L_x_5563:
        /* <DEDUP_REMOVED lines=8> */
.L_x_5616:
[----:B------:R-:W-:Y:S05]  /*10c40*/  BSYNC B0 ;  /* 0x0000000000007941 */ /* 0x000fea0003800000 */
.L_x_5615:
        /* <DEDUP_REMOVED lines=9> */
.L_x_5617:
        /* <DEDUP_REMOVED lines=8> */
.L_x_5618:
        /* <DEDUP_REMOVED lines=12> */
.L_x_5619:
        /* <DEDUP_REMOVED lines=8> */
.L_x_5620:
[----:B------:R-:W-:-:S05]  /*10ea0*/  @P0 IMAD.X R21, RZ, RZ, R8, P1 ;  /* 0x000000ffff150224 */ /* 0x000fca00008e0608 */
[----:B------:R-:W-:-:S05]  /*10eb0*/  @P0 MOV R3, R21 ;  /* 0x0000001500030202 */ /* 0x000fca0000000f00 */
[----:B------:R-:W-:Y:S01]  /*10ec0*/  @!PT LDS RZ, [RZ] ;  /* 0x00000000fffff984 */ /* 0x000fe20000000800 */
[----:B------:R-:W-:Y:S01]  /*10ed0*/  @!PT LDS RZ, [RZ] ;  /* 0x00000000fffff984 */ /* 0x000fe20000000800 */
[----:B------:R-:W-:Y:S01]  /*10ee0*/  @!PT LDS RZ, [RZ] ;  /* 0x00000000fffff984 */ /* 0x000fe20000000800 */
        /* <DEDUP_REMOVED lines=9> */
.L_x_5621:
        /* <DEDUP_REMOVED lines=8> */
.L_x_5622:
        /* <DEDUP_REMOVED lines=14> */
.L_x_5623:
        /* <DEDUP_REMOVED lines=8> */
.L_x_5624:
        /* <DEDUP_REMOVED lines=14> */
.L_x_5625:
        /* <DEDUP_REMOVED lines=8> */
.L_x_5626:
        /* <DEDUP_REMOVED lines=9> */
[----:B------:R-:W-:-:S07]  /*11350*/  IMAD.MOV.U32 R8, RZ, RZ, R14 ;  /* 0x000000ffff087224 */ /* 0x000fce00078e000e */
[----:B0-----:R-:W-:Y:S05]  /*11360*/  WARPSYNC.COLLECTIVE R15, `(.L_x_5627) ;  /* 0x000000000f087348 */ /* 0x001fea0003c00000 */
[----:B------:R1:W2:Y:S02]  /*11370*/  SHFL.IDX P6, R14, R13, R12, R11 ;  /* 0x0000000c0d0e7389 */ /* 0x0002a400000c000b */
[----:B012---:R-:W-:Y:S01]  /*11380*/  ENDCOLLECTIVE ;  /* 0x000000000000791b */ /* 0x007fe20003800000 */
.L_x_5627:
[----:B------:R-:W-:Y:S05]  /*11390*/  BRA `(.L_x_5628) ;  /* 0xffffffc800ac7947 */ /* 0x000fea000383ffff */
.L_x_5568:
[----:B------:R-:W-:Y:S01]  /*113a0*/  IMAD.MOV.U32 R13, RZ, RZ, R5 ;  /* 0x000000ffff0d7224 */ /* 0x000fe200078e0005 */
[----:B------:R-:W-:Y:S01]  /*113b0*/  MOV R15, 0xffffffff ;  /* 0xffffffff000f7802 */ /* 0x000fe20000000f00 */
[----:B------:R-:W-:Y:S02]  /*113c0*/  IMAD.MOV.U32 R12, RZ, RZ, RZ ;  /* 0x000000ffff0c7224 */ /* 0x000fe400078e00ff */
[----:B------:R-:W-:Y:S02]  /*113d0*/  IMAD.MOV.U32 R11, RZ, RZ, 0x181f ;  /* 0x0000181fff0b7424 */ /* 0x000fe400078e00ff */
[----:B------:R-:W-:-:S07]  /*113e0*/  IMAD.U32 R3, RZ, RZ, UR44 ;  /* 0x0000002cff037e24 */ /* 0x000fce000f8e00ff */
[----:B------:R-:W-:Y:S05]  /*113f0*/  WARPSYNC.COLLECTIVE R15, `(.L_x_5629) ;  /* 0x000000000f087348 */ /* 0x000fea0003c00000 */
[----:B------:R0:W1:Y:S02]  /*11400*/  SHFL.IDX P6, R14, R13, R12, R11 ;  /* 0x0000000c0d0e7389 */ /* 0x00006400000c000b */
[----:B01----:R-:W-:Y:S01]  /*11410*/  ENDCOLLECTIVE ;  /* 0x000000000000791b */ /* 0x003fe20003800000 */
.L_x_5629:
[----:B------:R-:W-:-:S04]  /*11420*/  LEA R4, R3, R36, 0x7 ;  /* 0x0000002403047211 */ /* 0x000fc800078e38ff */
[C---:B------:R-:W-:Y:S01]  /*11430*/  ISETP.GE.AND P0, PT, R4.reuse, UR39, PT ;  /* 0x0000002704007c0c */ /* 0x040fe2000bf06270 */
[----:B------:R-:W-:Y:S02]  /*11440*/  VIADD R6, R4, 0x10 ;  /* 0x0000001004067836 */ /* 0x000fe40000000000 */
[----:B------:R-:W-:Y:S02]  /*11450*/  IMAD.MOV.U32 R13, RZ, RZ, R0 ;  /* 0x000000ffff0d7224 */ /* 0x000fe400078e0000 */
[----:B------:R-:W-:-:S08]  /*11460*/  IMAD.MOV.U32 R2, RZ, RZ, R14 ;  /* 0x000000ffff027224 */ /* 0x000fd000078e000e */
[----:B------:R-:W-:Y:S05]  /*11470*/  WARPSYNC.COLLECTIVE R15, `(.L_x_5630) ;  /* 0x000000000f087348 */ /* 0x000fea0003c00000 */
[----:B------:R0:W1:Y:S02]  /*11480*/  SHFL.IDX P6, R14, R13, R12, R11 ;  /* 0x0000000c0d0e7389 */ /* 0x00006400000c000b */
[----:B01----:R-:W-:Y:S01]  /*11490*/  ENDCOLLECTIVE ;  /* 0x000000000000791b */ /* 0x003fe20003800000 */
.L_x_5630:
        /* <DEDUP_REMOVED lines=8> */
.L_x_5631:
        /* <DEDUP_REMOVED lines=12> */
.L_x_5632:
        /* <DEDUP_REMOVED lines=8> */
.L_x_5633:
        /* <DEDUP_REMOVED lines=14> */
.L_x_5634:
        /* <DEDUP_REMOVED lines=8> */
.L_x_5635:
        /* <DEDUP_REMOVED lines=14> */
.L_x_5636:
        /* <DEDUP_REMOVED lines=8> */
.L_x_5637:
        /* <DEDUP_REMOVED lines=14> */
.L_x_5638:
        /* <DEDUP_REMOVED lines=8> */
.L_x_5639:
        /* <DEDUP_REMOVED lines=14> */
.L_x_5640:
        /* <DEDUP_REMOVED lines=8> */
.L_x_5641:
        /* <DEDUP_REMOVED lines=14> */
.L_x_5642:
        /* <DEDUP_REMOVED lines=8> */
.L_x_5643:
        /* <DEDUP_REMOVED lines=12> */
.L_x_5644:
[----:B------:R-:W-:Y:S05]  /*11e00*/  BRA `(.L_x_5645) ;  /* 0xffffffc800d07947 */ /* 0x000fea000383ffff */
.L_x_5571:
[----:B0-----:R0:W1:Y:S02]  /*11e10*/  SYNCS.PHASECHK.TRANS64.TRYWAIT P0, [R17+URZ+0x30820], R0 ;  /* 0x03082000110075a7 */ /* 0x001064000800017f */
[----:B-1----:R-:W-:Y:S05]  /*11e20*/  @!P0 NANOSLEEP.SYNCS 0x989680 ;  /* 0x009896800000895d */ /* 0x002fea0003900000 */
[----:B------:R-:W1:Y:S02]  /*11e30*/  @!P0 SYNCS.PHASECHK.TRANS64 P0, [R17+URZ+0x30820], R0 ;  /* 0x03082000110085a7 */ /* 0x000e64000800007f */
[----:B-1----:R-:W-:Y:S05]  /*11e40*/  @!P0 BRA `(.L_x_5571) ;  /* 0xfffffffc00f08947 */ /* 0x002fea000383ffff */
[----:B------:R-:W-:Y:S05]  /*11e50*/  BRA `(.L_x_5646) ;  /* 0xffffffcc00347947 */ /* 0x000fea000383ffff */
.L_x_5575:
[----:B0-----:R0:W1:Y:S02]  /*11e60*/  SYNCS.PHASECHK.TRANS64.TRYWAIT P0, [R6+URZ+0x30840], R3 ;  /* 0x03084003060075a7 */ /* 0x001064000800017f */
[----:B-1----:R-:W-:Y:S05]  /*11e70*/  @!P0 NANOSLEEP.SYNCS 0x989680 ;  /* 0x009896800000895d */ /* 0x002fea0003900000 */
[----:B------:R-:W1:Y:S02]  /*11e80*/  @!P0 SYNCS.PHASECHK.TRANS64 P0, [R6+URZ+0x30840], R3 ;  /* 0x03084003060085a7 */ /* 0x000e64000800007f */
[----:B-1----:R-:W-:Y:S05]  /*11e90*/  @!P0 BRA `(.L_x_5575) ;  /* 0xfffffffc00f08947 */ /* 0x002fea000383ffff */
[----:B------:R-:W-:Y:S05]  /*11ea0*/  BRA `(.L_x_5647) ;  /* 0xffffffcc00f47947 */ /* 0x000fea000383ffff */
.L_x_5576:
        /* <DEDUP_REMOVED lines=8> */
.L_x_5649:
[----:B------:R-:W-:Y:S05]  /*11f30*/  BSYNC B1 ;  /* 0x0000000000017941 */ /* 0x000fea0003800000 */
.L_x_5648:
[----:B------:R-:W-:Y:S01]  /*11f40*/  MOV R13, R7 ;  /* 0x00000007000d7202 */ /* 0x000fe20000000f00 */
[----:B------:R-:W-:Y:S01]  /*11f50*/  IMAD.MOV.U32 R12, RZ, RZ, RZ ;  /* 0x000000ffff0c7224 */ /* 0x000fe200078e00ff */
[----:B------:R-:W-:Y:S01]  /*11f60*/  SHF.L.U32 R4, R37, 0x1, RZ ;  /* 0x0000000125047819 */ /* 0x000fe200000006ff */
[----:B------:R-:W-:Y:S02]  /*11f70*/  IMAD.MOV.U32 R11, RZ, RZ, 0x181f ;  /* 0x0000181fff0b7424 */ /* 0x000fe400078e00ff */
[----:B------:R-:W-:Y:S02]  /*11f80*/  IMAD.MOV.U32 R15, RZ, RZ, -0x1 ;  /* 0xffffffffff0f7424 */ /* 0x000fe400078e00ff */
[----:B------:R-:W-:Y:S02]  /*11f90*/  IMAD.MOV.U32 R3, RZ, RZ, R14 ;  /* 0x000000ffff037224 */ /* 0x000fe400078e000e */
[----:B------:R-:W-:-:S07]  /*11fa0*/  IMAD R8, R8, 0x2, R17 ;  /* 0x0000000208087824 */ /* 0x000fce00078e0211 */
[----:B------:R-:W-:Y:S05]  /*11fb0*/  WARPSYNC.COLLECTIVE R15, `(.L_x_5650) ;  /* 0x000000000f087348 */ /* 0x000fea0003c00000 */
[----:B------:R0:W1:Y:S02]  /*11fc0*/  SHFL.IDX P6, R14, R13, R12, R11 ;  /* 0x0000000c0d0e7389 */ /* 0x00006400000c000b */
[----:B01----:R-:W-:Y:S01]  /*11fd0*/  ENDCOLLECTIVE ;  /* 0x000000000000791b */ /* 0x003fe20003800000 */
.L_x_5650:
[----:B------:R-:W-:Y:S01]  /*11fe0*/  IMAD.MOV.U32 R13, RZ, RZ, R10 ;  /* 0x000000ffff0d7224 */ /* 0x000fe200078e000a */
[----:B------:R-:W-:Y:S02]  /*11ff0*/  MOV R12, 0x1 ;  /* 0x00000001000c7802 */ /* 0x000fe40000000f00 */
[----:B------:R-:W-:-:S13]  /*12000*/  IADD3 R2, P0, R14, R4, RZ ;  /* 0x000000040e027210 */ /* 0x000fda0007f1e0ff */
[----:B------:R-:W-:Y:S05]  /*12010*/  WARPSYNC.COLLECTIVE R15, `(.L_x_5651) ;  /* 0x000000000f087348 */ /* 0x000fea0003c00000 */
[----:B------:R0:W1:Y:S02]  /*12020*/  SHFL.IDX P6, R14, R13, R12, R11 ;  /* 0x0000000c0d0e7389 */ /* 0x00006400000c000b */
[----:B01----:R-:W-:Y:S01]  /*12030*/  ENDCOLLECTIVE ;  /* 0x000000000000791b */ /* 0x003fe20003800000 */
.L_x_5651:
        /* <DEDUP_REMOVED lines=12> */
.L_x_5652:
[----:B------:R-:W-:Y:S01]  /*12100*/  MOV R13, R10 ;  /* 0x0000000a000d7202 */ /* 0x000fe20000000f00 */
[----:B------:R-:W-:Y:S01]  /*12110*/  IMAD.MOV.U32 R12, RZ, RZ, 0x2 ;  /* 0x00000002ff0c7424 */ /* 0x000fe200078e00ff */
[----:B------:R-:W-:-:S13]  /*12120*/  IADD3 R2, P0, R14, R4, RZ ;  /* 0x000000040e027210 */ /* 0x000fda0007f1e0ff */
[----:B------:R-:W-:Y:S05]  /*12130*/  WARPSYNC.COLLECTIVE R15, `(.L_x_5653) ;  /* 0x000000000f087348 */ /* 0x000fea0003c00000 */
[----:B------:R0:W1:Y:S02]  /*12140*/  SHFL.IDX P6, R14, R13, R12, R11 ;  /* 0x0000000c0d0e7389 */ /* 0x00006400000c000b */
[----:B01----:R-:W-:Y:S01]  /*12150*/  ENDCOLLECTIVE ;  /* 0x000000000000791b */ /* 0x003fe20003800000 */
.L_x_5653:
        /* <DEDUP_REMOVED lines=12> */
.L_x_5654:
[----:B------:R-:W-:Y:S02]  /*12220*/  IMAD.MOV.U32 R13, RZ, RZ, R10 ;  /* 0x000000ffff0d7224 */ /* 0x000fe400078e000a */
[----:B------:R-:W-:Y:S01]  /*12230*/  IMAD.MOV.U32 R12, RZ, RZ, 0x3 ;  /* 0x00000003ff0c7424 */ /* 0x000fe200078e00ff */
[----:B------:R-:W-:-:S13]  /*12240*/  IADD3 R2, P0, R14, R4, RZ ;  /* 0x000000040e027210 */ /* 0x000fda0007f1e0ff */
[----:B------:R-:W-:Y:S05]  /*12250*/  WARPSYNC.COLLECTIVE R15, `(.L_x_5655) ;  /* 0x000000000f087348 */ /* 0x000fea0003c00000 */
[----:B------:R0:W1:Y:S02]  /*12260*/  SHFL.IDX P6, R14, R13, R12, R11 ;  /* 0x0000000c0d0e7389 */ /* 0x00006400000c000b */
[----:B01----:R-:W-:Y:S01]  /*12270*/  ENDCOLLECTIVE ;  /* 0x000000000000791b */ /* 0x003fe20003800000 */
.L_x_5655:
[----:B------:R-:W-:-:S05]  /*12280*/  IADD3.X R3, RZ, R35, RZ, P0, !PT ;  /* 0x00000023ff037210 */ /* 0x000fca00007fe4ff */
        /* <DEDUP_REMOVED lines=11> */
.L_x_5656:
[----:B------:R-:W-:Y:S02]  /*12340*/  IMAD.MOV.U32 R13, RZ, RZ, R10 ;  /* 0x000000ffff0d7224 */ /* 0x000fe400078e000a */
[----:B------:R-:W-:Y:S01]  /*12350*/  IMAD.MOV.U32 R12, RZ, RZ, 0x4 ;  /* 0x00000004ff0c7424 */ /* 0x000fe200078e00ff */
[----:B------:R-:W-:-:S13]  /*12360*/  IADD3 R2, P0, R14, R4, RZ ;  /* 0x000000040e027210 */ /* 0x000fda0007f1e0ff */
[----:B------:R-:W-:Y:S05]  /*12370*/  WARPSYNC.COLLECTIVE R15, `(.L_x_5657) ;  /* 0x000000000f087348 */ /* 0x000fea0003c00000 */
[----:B------:R0:W1:Y:S02]  /*12380*/  SHFL.IDX P6, R14, R13, R12, R11 ;  /* 0x0000000c0d0e7389 */ /* 0x00006400000c000b */
[----:B01----:R-:W-:Y:S01]  /*12390*/  ENDCOLLECTIVE ;  /* 0x000000000000791b */ /* 0x003fe20003800000 */
.L_x_5657:
        /* <DEDUP_REMOVED lines=12> */
.L_x_5658:
[----:B------:R-:W-:Y:S01]  /*12460*/  IMAD.MOV.U32 R13, RZ, RZ, R10 ;  /* 0x000000ffff0d7224 */ /* 0x000fe200078e000a */
[----:B------:R-:W-:Y:S02]  /*12470*/  MOV R12, 0x5 ;  /* 0x00000005000c7802 */ /* 0x000fe40000000f00 */
[----:B------:R-:W-:-:S13]  /*12480*/  IADD3 R2, P0, R14, R4, RZ ;  /* 0x000000040e027210 */ /* 0x000fda0007f1e0ff */
[----:B------:R-:W-:Y:S05]  /*12490*/  WARPSYNC.COLLECTIVE R15, `(.L_x_5659) ;  /* 0x000000000f087348 */ /* 0x000fea0003c00000 */
[----:B------:R0:W1:Y:S02]  /*124a0*/  SHFL.IDX P6, R14, R13, R12, R11 ;  /* 0x0000000c0d0e7389 */ /* 0x00006400000c000b */
[----:B01----:R-:W-:Y:S01]  /*124b0*/  ENDCOLLECTIVE ;  /* 0x000000000000791b */ /* 0x003fe20003800000 */
.L_x_5659:
        /* <DEDUP_REMOVED lines=12> */
.L_x_5660:
[----:B------:R-:W-:Y:S05]  /*12580*/  BRA `(.L_x_5661) ;  /* 0xffffffcc00447947 */ /* 0x000fea000383ffff */
.L_x_5581:
[----:B0-----:R0:W1:Y:S02]  /*12590*/  SYNCS.PHASECHK.TRANS64.TRYWAIT P0, [R6+URZ+0x30860], R3 ;  /* 0x03086003060075a7 */ /* 0x001064000800017f */
[----:B-1----:R-:W-:Y:S05]  /*125a0*/  @!P0 NANOSLEEP.SYNCS 0x989680 ;  /* 0x009896800000895d */ /* 0x002fea0003900000 */
[----:B------:R-:W1:Y:S02]  /*125b0*/  @!P0 SYNCS.PHASECHK.TRANS64 P0, [R6+URZ+0x30860], R3 ;  /* 0x03086003060085a7 */ /* 0x000e64000800007f */
[----:B-1----:R-:W-:Y:S05]  /*125c0*/  @!P0 BRA `(.L_x_5581) ;  /* 0xfffffffc00f08947 */ /* 0x002fea000383ffff */
[----:B------:R-:W-:Y:S05]  /*125d0*/  BRA `(.L_x_5662) ;  /* 0xffffffcc00a07947 */ /* 0x000fea000383ffff */
.L_x_5582:
        /* <DEDUP_REMOVED lines=8> */
.L_x_5664:
[----:B------:R-:W-:Y:S05]  /*12660*/  BSYNC B1 ;  /* 0x0000000000017941 */ /* 0x000fea0003800000 */
.L_x_5663:
        /* <DEDUP_REMOVED lines=9> */
.L_x_5665:
[----:B------:R-:W-:Y:S02]  /*12700*/  IMAD.MOV.U32 R13, RZ, RZ, R19 ;  /* 0x000000ffff0d7224 */ /* 0x000fe400078e0013 */
[----:B------:R-:W-:Y:S01]  /*12710*/  IMAD.MOV.U32 R12, RZ, RZ, 0x1 ;  /* 0x00000001ff0c7424 */ /* 0x000fe200078e00ff */
[----:B------:R-:W-:-:S13]  /*12720*/  IADD3 R2, P0, R14, R4, RZ ;  /* 0x000000040e027210 */ /* 0x000fda0007f1e0ff */
[----:B------:R-:W-:Y:S05]  /*12730*/  WARPSYNC.COLLECTIVE R15, `(.L_x_5666) ;  /* 0x000000000f087348 */ /* 0x000fea0003c00000 */
[----:B------:R0:W1:Y:S02]  /*12740*/  SHFL.IDX P6, R14, R13, R12, R11 ;  /* 0x0000000c0d0e7389 */ /* 0x00006400000c000b */
[----:B01----:R-:W-:Y:S01]  /*12750*/  ENDCOLLECTIVE ;  /* 0x000000000000791b */ /* 0x003fe20003800000 */
.L_x_5666:
        /* <DEDUP_REMOVED lines=15> */
.L_x_5667:
[----:B------:R-:W-:Y:S01]  /*12850*/  IMAD.MOV.U32 R13, RZ, RZ, R19 ;  /* 0x000000ffff0d7224 */ /* 0x000fe200078e0013 */
[----:B------:R-:W-:Y:S02]  /*12860*/  MOV R12, 0x2 ;  /* 0x00000002000c7802 */ /* 0x000fe40000000f00 */
[----:B------:R-:W-:-:S13]  /*12870*/  IADD3 R2, P0, R14, R4, RZ ;  /* 0x000000040e027210 */ /* 0x000fda0007f1e0ff */
[----:B------:R-:W-:Y:S05]  /*12880*/  WARPSYNC.COLLECTIVE R15, `(.L_x_5668) ;  /* 0x000000000f087348 */ /* 0x000fea0003c00000 */
[----:B------:R0:W1:Y:S02]  /*12890*/  SHFL.IDX P6, R14, R13, R12, R11 ;  /* 0x0000000c0d0e7389 */ /* 0x00006400000c000b */
[----:B01----:R-:W-:Y:S01]  /*128a0*/  ENDCOLLECTIVE ;  /* 0x000000000000791b */ /* 0x003fe20003800000 */
.L_x_5668:
        /* <DEDUP_REMOVED lines=15> */
.L_x_5669:
[----:B------:R-:W-:Y:S01]  /*129a0*/  MOV R13, R19 ;  /* 0x00000013000d7202 */ /* 0x000fe20000000f00 */
[----:B------:R-:W-:Y:S01]  /*129b0*/  IMAD.MOV.U32 R12, RZ, RZ, 0x3 ;  /* 0x00000003ff0c7424 */ /* 0x000fe200078e00ff */
[----:B------:R-:W-:-:S13]  /*129c0*/  IADD3 R2, P0, R14, R4, RZ ;  /* 0x000000040e027210 */ /* 0x000fda0007f1e0ff */
[----:B------:R-:W-:Y:S05]  /*129d0*/  WARPSYNC.COLLECTIVE R15, `(.L_x_5670) ;  /* 0x000000000f087348 */ /* 0x000fea0003c00000 */
[----:B------:R0:W1:Y:S02]  /*129e0*/  SHFL.IDX P6, R14, R13, R12, R11 ;  /* 0x0000000c0d0e7389 */ /* 0x00006400000c000b */
[----:B01----:R-:W-:Y:S01]  /*129f0*/  ENDCOLLECTIVE ;  /* 0x000000000000791b */ /* 0x003fe20003800000 */
.L_x_5670:
        /* <DEDUP_REMOVED lines=15> */
.L_x_5671:
[----:B------:R-:W-:Y:S02]  /*12af0*/  IMAD.MOV.U32 R13, RZ, RZ, R19 ;  /* 0x000000ffff0d7224 */ /* 0x000fe400078e0013 */
[----:B------:R-:W-:Y:S01]  /*12b00*/  IMAD.MOV.U32 R12, RZ, RZ, 0x4 ;  /* 0x00000004ff0c7424 */ /* 0x000fe200078e00ff */
[----:B------:R-:W-:-:S13]  /*12b10*/  IADD3 R2, P0, R14, R4, RZ ;  /* 0x000000040e027210 */ /* 0x000fda0007f1e0ff */
[----:B------:R-:W-:Y:S05]  /*12b20*/  WARPSYNC.COLLECTIVE R15, `(.L_x_5672) ;  /* 0x000000000f087348 */ /* 0x000fea0003c00000 */
[----:B------:R0:W1:Y:S02]  /*12b30*/  SHFL.IDX P6, R14, R13, R12, R11 ;  /* 0x0000000c0d0e7389 */ /* 0x00006400000c000b */
[----:B01----:R-:W-:Y:S01]  /*12b40*/  ENDCOLLECTIVE ;  /* 0x000000000000791b */ /* 0x003fe20003800000 */
.L_x_5672:
        /* <DEDUP_REMOVED lines=15> */
.L_x_5673:
[----:B------:R-:W-:Y:S02]  /*12c40*/  IMAD.MOV.U32 R13, RZ, RZ, R19 ;  /* 0x000000ffff0d7224 */ /* 0x000fe400078e0013 */
[----:B------:R-:W-:Y:S01]  /*12c50*/  IMAD.MOV.U32 R12, RZ, RZ, 0x5 ;  /* 0x00000005ff0c7424 */ /* 0x000fe200078e00ff */
[----:B------:R-:W-:-:S13]  /*12c60*/  IADD3 R2, P0, R14, R4, RZ ;  /* 0x000000040e027210 */ /* 0x000fda0007f1e0ff */
[----:B------:R-:W-:Y:S05]  /*12c70*/  WARPSYNC.COLLECTIVE R15, `(.L_x_5674) ;  /* 0x000000000f087348 */ /* 0x000fea0003c00000 */
[----:B------:R0:W1:Y:S02]  /*12c80*/  SHFL.IDX P6, R14, R13, R12, R11 ;  /* 0x0000000c0d0e7389 */ /* 0x00006400000c000b */
[----:B01----:R-:W-:Y:S01]  /*12c90*/  ENDCOLLECTIVE ;  /* 0x000000000000791b */ /* 0x003fe20003800000 */
.L_x_5674:
        /* <DEDUP_REMOVED lines=12> */
.L_x_5675:
[----:B------:R-:W-:Y:S01]  /*12d60*/  @!PT LDS RZ, [RZ] ;  /* 0x00000000fffff984 */ /* 0x000fe20000000800 */
[----:B------:R-:W-:Y:S01]  /*12d70*/  @!PT LDS RZ, [RZ] ;  /* 0x00000000fffff984 */ /* 0x000fe20000000800 */
[----:B------:R-:W-:Y:S01]  /*12d80*/  @!PT LDS RZ, [RZ] ;  /* 0x00000000fffff984 */ /* 0x000fe20000000800 */
[----:B------:R0:W-:Y:S01]  /*12d90*/  LDGSTS.E.BYPASS.LTC128B.128 [R7+0x5400], desc[UR36][R2.64+0x80], !P0 ;  /* 0x0540008002077fae */ /* 0x0001e2000c101d64 */
[----:B------:R-:W-:-:S13]  /*12da0*/  ISETP.LT.OR P0, PT, R8, 0x41, P1 ;  /* 0x000000410800780c */ /* 0x000fda0000f01670 */
[----:B------:R0:W-:Y:S01]  /*12db0*/  LDGSTS.E.BYPASS.LTC128B.128 [R7+0x8400], desc[UR36][R2.64+0x100], !P0 ;  /* 0x0840010002077fae */ /* 0x0001e2000c101d64 */
[----:B------:R-:W-:Y:S05]  /*12dc0*/  BRA `(.L_x_5676) ;  /* 0xffffffc800a07947 */ /* 0x000fea000383ffff */
.L_x_5590:
[----:B0-----:R0:W1:Y:S02]  /*12dd0*/  SYNCS.PHASECHK.TRANS64.TRYWAIT P0, [R4+URZ+0x30860], R3 ;  /* 0x03086003040075a7 */ /* 0x001064000800017f */
[----:B-1----:R-:W-:Y:S05]  /*12de0*/  @!P0 NANOSLEEP.SYNCS 0x989680 ;  /* 0x009896800000895d */ /* 0x002fea0003900000 */
[----:B------:R-:W1:Y:S02]  /*12df0*/  @!P0 SYNCS.PHASECHK.TRANS64 P0, [R4+URZ+0x30860], R3 ;  /* 0x03086003040085a7 */ /* 0x000e64000800007f */
[----:B-1----:R-:W-:Y:S05]  /*12e00*/  @!P0 BRA `(.L_x_5590) ;  /* 0xfffffffc00f08947 */ /* 0x002fea000383ffff */
[----:B------:R-:W-:Y:S05]  /*12e10*/  BRA `(.L_x_5677) ;  /* 0xffffffcc00c07947 */ /* 0x000fea000383ffff */
.L_x_5591:
        /* <DEDUP_REMOVED lines=8> */
.L_x_5679:
[----:B------:R-:W-:Y:S05]  /*12ea0*/  BSYNC B0 ;  /* 0x0000000000007941 */ /* 0x000fea0003800000 */
.L_x_5678:
        /* <DEDUP_REMOVED lines=9> */
.L_x_5680:
[----:B------:R-:W-:Y:S02]  /*12f40*/  IMAD.MOV.U32 R13, RZ, RZ, R19 ;  /* 0x000000ffff0d7224 */ /* 0x000fe400078e0013 */
[----:B------:R-:W-:Y:S01]  /*12f50*/  IMAD.MOV.U32 R12, RZ, RZ, 0x1 ;  /* 0x00000001ff0c7424 */ /* 0x000fe200078e00ff */
[----:B------:R-:W-:-:S13]  /*12f60*/  IADD3 R2, P0, R14, R6, RZ ;  /* 0x000000060e027210 */ /* 0x000fda0007f1e0ff */
[----:B------:R-:W-:Y:S05]  /*12f70*/  WARPSYNC.COLLECTIVE R15, `(.L_x_5681) ;  /* 0x000000000f087348 */ /* 0x000fea0003c00000 */
[----:B------:R0:W1:Y:S02]  /*12f80*/  SHFL.IDX P6, R14, R13, R12, R11 ;  /* 0x0000000c0d0e7389 */ /* 0x00006400000c000b */
[----:B01----:R-:W-:Y:S01]  /*12f90*/  ENDCOLLECTIVE ;  /* 0x000000000000791b */ /* 0x003fe20003800000 */
.L_x_5681:
[----:B------:R-:W-:Y:S01]  /*12fa0*/  IADD3.X R3, RZ, R0, RZ, P0, !PT ;  /* 0x00000000ff037210 */ /* 0x000fe200007fe4ff */
[----:B------:R-:W-:Y:S01]  /*12fb0*/  IMAD R0, R8, 0x2, R17 ;  /* 0x0000000208007824 */ /* 0x000fe200078e0211 */
        /* <DEDUP_REMOVED lines=11> */
.L_x_5682:
        /* <DEDUP_REMOVED lines=12> */
.L_x_5683:
        /* <DEDUP_REMOVED lines=12> */
.L_x_5684:
        /* <DEDUP_REMOVED lines=12> */
.L_x_5685:
        /* <DEDUP_REMOVED lines=12> */
.L_x_5686:
        /* <DEDUP_REMOVED lines=12> */
.L_x_5687:
        /* <DEDUP_REMOVED lines=12> */
.L_x_5688:
        /* <DEDUP_REMOVED lines=12> */
.L_x_5689:
        /* <DEDUP_REMOVED lines=12> */
.L_x_5690:
[----:B------:R-:W-:Y:S01]  /*13670*/  @!PT LDS RZ, [RZ] ;  /* 0x00000000fffff984 */ /* 0x000fe20000000800 */
[----:B------:R-:W-:Y:S01]  /*13680*/  @!PT LDS RZ, [RZ] ;  /* 0x00000000fffff984 */ /* 0x000fe20000000800 */
[----:B------:R-:W-:Y:S01]  /*13690*/  @!PT LDS RZ, [RZ] ;  /* 0x00000000fffff984 */ /* 0x000fe20000000800 */
[----:B------:R1:W-:Y:S01]  /*136a0*/  LDGSTS.E.BYPASS.LTC128B.128 [R0+0x5400], desc[UR36][R2.64+0x80], !P0 ;  /* 0x0540008002007fae */ /* 0x0003e2000c101d64 */
[----:B------:R-:W-:-:S13]  /*136b0*/  ISETP.LT.OR P0, PT, R5, 0x41, P1 ;  /* 0x000000410500780c */ /* 0x000fda0000f01670 */
[----:B------:R1:W-:Y:S01]  /*136c0*/  LDGSTS.E.BYPASS.LTC128B.128 [R0+0x8400], desc[UR36][R2.64+0x100], !P0 ;  /* 0x0840010002007fae */ /* 0x0003e2000c101d64 */
[----:B------:R-:W-:Y:S05]  /*136d0*/  BRA `(.L_x_5691) ;  /* 0xffffffc800887947 */ /* 0x000fea000383ffff */
.L_x_5596:
[----:B------:R-:W-:Y:S01]  /*136e0*/  BSSY B0, `(.L_x_5692) ;  /* 0x0000008000007945 */ /* 0x000fe20003800000 */
[----:B------:R-:W-:Y:S01]  /*136f0*/  IMAD.MOV.U32 R13, RZ, RZ, R34 ;  /* 0x000000ffff0d7224 */ /* 0x000fe200078e0022 */
[----:B------:R-:W-:Y:S01]  /*13700*/  MOV R11, 0x1f ;  /* 0x0000001f000b7802 */ /* 0x000fe20000000f00 */
[----:B------:R-:W-:Y:S02]  /*13710*/  IMAD.MOV.U32 R12, RZ, RZ, RZ ;  /* 0x000000ffff0c7224 */ /* 0x000fe400078e00ff */
[----:B------:R-:W-:-:S07]  /*13720*/  IMAD.MOV.U32 R15, RZ, RZ, -0x1 ;  /* 0xffffffffff0f7424 */ /* 0x000fce00078e00ff */
[----:B-----5:R-:W-:Y:S05]  /*13730*/  WARPSYNC.COLLECTIVE R15, `(.L_x_5693) ;  /* 0x000000000f087348 */ /* 0x020fea0003c00000 */
[----:B------:R0:W1:Y:S02]  /*13740*/  SHFL.IDX P6, R14, R13, R12, R11 ;  /* 0x0000000c0d0e7389 */ /* 0x00006400000c000b */
[----:B01---5:R-:W-:Y:S01]  /*13750*/  ENDCOLLECTIVE ;  /* 0x000000000000791b */ /* 0x023fe20003800000 */
.L_x_5693:
[----:B------:R-:W-:Y:S05]  /*13760*/  BSYNC B0 ;  /* 0x0000000000007941 */ /* 0x000fea0003800000 */
.L_x_5692:
[----:B------:R-:W-:Y:S05]  /*13770*/  BRA `(.L_x_5694) ;  /* 0xffffffcc00107947 */ /* 0x000fea000383ffff */
.L_x_5599:
[----:B-1----:R1:W2:Y:S02]  /*13780*/  SYNCS.PHASECHK.TRANS64.TRYWAIT P0, [R4+URZ+0x30820], R0 ;  /* 0x03082000040075a7 */ /* 0x0022a4000800017f */
[----:B--2---:R-:W-:Y:S05]  /*13790*/  @!P0 NANOSLEEP.SYNCS 0x989680 ;  /* 0x009896800000895d */ /* 0x004fea0003900000 */
[----:B------:R-:W2:Y:S02]  /*137a0*/  @!P0 SYNCS.PHASECHK.TRANS64 P0, [R4+URZ+0x30820], R0 ;  /* 0x03082000040085a7 */ /* 0x000ea4000800007f */
[----:B--2---:R-:W-:Y:S05]  /*137b0*/  @!P0 BRA `(.L_x_5599) ;  /* 0xfffffffc00f08947 */ /* 0x004fea000383ffff */
[----:B------:R-:W-:Y:S05]  /*137c0*/  BRA `(.L_x_5695) ;  /* 0xffffffcc00587947 */ /* 0x000fea000383ffff */
.L_x_5600:
        /* <DEDUP_REMOVED lines=11> */
.L_x_5697:
[----:B------:R-:W-:Y:S05]  /*13880*/  BSYNC B0 ;  /* 0x0000000000007941 */ /* 0x000fea0003800000 */
.L_x_5696:
[----:B------:R-:W-:Y:S05]  /*13890*/  BRA `(.L_x_5698) ;  /* 0xffffffcc00407947 */ /* 0x000fea000383ffff */
.L_x_5603:
[----:B------:R-:W-:Y:S01]  /*138a0*/  BSSY B1, `(.L_x_5699) ;  /* 0x0000006000017945 */ /* 0x000fe20003800000 */
[----:B------:R-:W-:-:S07]  /*138b0*/  IMAD.MOV.U32 R15, RZ, RZ, -0x1 ;  /* 0xffffffffff0f7424 */ /* 0x000fce00078e00ff */
[----:B01---5:R-:W-:Y:S05]  /*138c0*/  WARPSYNC.COLLECTIVE R15, `(.L_x_5700) ;  /* 0x000000000f0c7348 */ /* 0x023fea0003c00000 */
[----:B------:R-:W-:Y:S02]  /*138d0*/  ELECT P6, UR62, PT ;  /* 0x00000000003e782f */ /* 0x000fe400038c0000 */
[----:B------:R-:W-:Y:S01]  /*138e0*/  MOV R14, UR62 ;  /* 0x0000003e000e7c02 */ /* 0x000fe20008000f00 */
[----:B01---5:R-:W-:Y:S10]  /*138f0*/  ENDCOLLECTIVE ;  /* 0x000000000000791b */ /* 0x023ff40003800000 */
.L_x_5700:
[----:B------:R-:W-:Y:S05]  /*13900*/  BSYNC B1 ;  /* 0x0000000000017941 */ /* 0x000fea0003800000 */
.L_x_5699:
[----:B------:R-:W-:Y:S05]  /*13910*/  BRA `(.L_x_5701) ;  /* 0xffffffcc00387947 */ /* 0x000fea000383ffff */
.L_x_5605:
[----:B-1----:R1:W2:Y:S02]  /*13920*/  SYNCS.PHASECHK.TRANS64.TRYWAIT P1, [R5+URZ+0x30840], R0 ;  /* 0x03084000050075a7 */ /* 0x0022a4000802017f */
[----:B--2---:R-:W-:Y:S05]  /*13930*/  @!P1 NANOSLEEP.SYNCS 0x989680 ;  /* 0x009896800000995d */ /* 0x004fea0003900000 */
[----:B------:R-:W2:Y:S02]  /*13940*/  @!P1 SYNCS.PHASECHK.TRANS64 P1, [R5+URZ+0x30840], R0 ;  /* 0x03084000050095a7 */ /* 0x000ea4000802007f */
[----:B--2---:R-:W-:Y:S05]  /*13950*/  @!P1 BRA `(.L_x_5605) ;  /* 0xfffffffc00f09947 */ /* 0x004fea000383ffff */
[----:B------:R-:W-:Y:S05]  /*13960*/  BRA `(.L_x_5702) ;  /* 0xffffffcc00607947 */ /* 0x000fea000383ffff */
.L_x_5607:
[----:B--2---:R2:W3:Y:S02]  /*13970*/  SYNCS.PHASECHK.TRANS64.TRYWAIT P1, [R23+URZ+0x30840], R2 ;  /* 0x03084002170075a7 */ /* 0x0044e4000802017f */
[----:B---3--:R-:W-:Y:S05]  /*13980*/  @!P1 NANOSLEEP.SYNCS 0x989680 ;  /* 0x009896800000995d */ /* 0x008fea0003900000 */
[----:B------:R-:W3:Y:S02]  /*13990*/  @!P1 SYNCS.PHASECHK.TRANS64 P1, [R23+URZ+0x30840], R2 ;  /* 0x03084002170095a7 */ /* 0x000ee4000802007f */
[----:B---3--:R-:W-:Y:S05]  /*139a0*/  @!P1 BRA `(.L_x_5607) ;  /* 0xfffffffc00f09947 */ /* 0x008fea000383ffff */
[----:B------:R-:W-:Y:S05]  /*139b0*/  BRA `(.L_x_5703) ;  /* 0xffffffcc006c7947 */ /* 0x000fea000383ffff */
.L_x_5609:
[----:B---3--:R3:W4:Y:S02]  /*139c0*/  SYNCS.PHASECHK.TRANS64.TRYWAIT P1, [R5+URZ+0x30860], R0 ;  /* 0x03086000050075a7 */ /* 0x008724000802017f */
[----:B----4-:R-:W-:Y:S05]  /*139d0*/  @!P1 NANOSLEEP.SYNCS 0x989680 ;  /* 0x009896800000995d */ /* 0x010fea0003900000 */
[----:B------:R-:W4:Y:S02]  /*139e0*/  @!P1 SYNCS.PHASECHK.TRANS64 P1, [R5+URZ+0x30860], R0 ;  /* 0x03086000050095a7 */ /* 0x000f24000802007f */
[----:B----4-:R-:W-:Y:S05]  /*139f0*/  @!P1 BRA `(.L_x_5609) ;  /* 0xfffffffc00f09947 */ /* 0x010fea000383ffff */
[----:B------:R-:W-:Y:S05]  /*13a00*/  BRA `(.L_x_5704) ;  /* 0xffffffcc00687947 */ /* 0x000fea000383ffff */
.L_x_5705:
        /* <DEDUP_REMOVED lines=15> */
.L_x_15853:


//--------------------- .text._ZN7cutlass13device_kernelIN5flash11enable_sm90INS1_16FlashAttnFwdSm90INS1_25CollectiveMainloopFwdSm90ILi2EN4cute5tupleIJNS5_1CILi1EEES8_S8_EEENS6_IJNS7_ILi128EEENS7_ILi96EEENS7_ILi192EEEEEELi192ENS_6half_tEfNS_4arch4Sm90ELb1ELb0ELb1ELb1ELb1ELb0ELb0ELb1ELb1ELb1ELb0ELb0EEENS1_21CollectiveEpilogueFwdINS6_IJSA_SC_SB_EEES9_SE_SG_Li256ELb1ELb1ELb0ELb0EEENS1_36VarlenDynamicPersistentTileSchedulerILi128ELi96ELi256ELi128ELb0ELb1ELb1ELb1ELb1ELb1EEEEEEEEEvNT_6ParamsE --------------------------
	.section	.text._ZN7cutlass13device_kernelIN5flash11enable_sm90INS1_16FlashAttnFwdSm90INS1_25CollectiveMainloopFwdSm90ILi2EN4cute5tupleIJNS5_1CILi1EEES8_S8_EEENS6_IJNS7_ILi128EEENS7_ILi96EEENS7_ILi192EEEEEELi192ENS_6half_tEfNS_4arch4Sm90ELb1ELb0ELb1ELb1ELb1ELb0ELb0ELb1ELb1ELb1ELb0ELb0EEENS1_21CollectiveEpilogueFwdINS6_IJSA_SC_SB_EEES9_SE_SG_Li256ELb1ELb1ELb0ELb0EEENS1_36VarlenDynamicPersistentTileSchedulerILi128ELi96ELi256ELi128ELb0ELb1ELb1ELb1ELb1ELb1EEEEEEEEEvNT_6ParamsE,"ax",@progbits
	.align	128
.text._ZN7cutlass13device_kernelIN5flash11enable_sm90INS1_16FlashAttnFwdSm90INS1_25CollectiveMainloopFwdSm90ILi2EN4cute5tupleIJNS5_1CILi1EEES8_S8_EEENS6_IJNS7_ILi128EEENS7_ILi96EEENS7_ILi192EEEEEELi192ENS_6half_tEfNS_4arch4Sm90ELb1ELb0ELb1ELb1ELb1ELb0ELb0ELb1ELb1ELb1ELb0ELb0EEENS1_21CollectiveEpilogueFwdINS6_IJSA_SC_SB_EEES9_SE_SG_Li256ELb1ELb1ELb0ELb0EEENS1_36VarlenDynamicPersistentTileSchedulerILi128ELi96ELi256ELi128ELb0ELb1ELb1ELb1ELb1ELb1EEEEEEEEEvNT_6ParamsE:
        .type           _ZN7cutlass13device_kernelIN5flash11enable_sm90INS1_16FlashAttnFwdSm90INS1_25CollectiveMainloopFwdSm90ILi2EN4cute5tupleIJNS5_1CILi1EEES8_S8_EEENS6_IJNS7_ILi128EEENS7_ILi96EEENS7_ILi192EEEEEELi192ENS_6half_tEfNS_4arch4Sm90ELb1ELb0ELb1ELb1ELb1ELb0ELb0ELb1ELb1ELb1ELb0ELb0EEENS1_21CollectiveEpilogueFwdINS6_IJSA_SC_SB_EEES9_SE_SG_Li256ELb1ELb1ELb0ELb0EEENS1_36VarlenDynamicPersistentTileSchedulerILi128ELi96ELi256ELi128ELb0ELb1ELb1ELb1ELb1ELb1EEEEEEEEEvNT_6ParamsE,@function
        .size           _ZN7cutlass13device_kernelIN5flash11enable_sm90INS1_16FlashAttnFwdSm90INS1_25CollectiveMainloopFwdSm90ILi2EN4cute5tupleIJNS5_1CILi1EEES8_S8_EEENS6_IJNS7_ILi128EEENS7_ILi96EEENS7_ILi192EEEEEELi192ENS_6half_tEfNS_4arch4Sm90ELb1ELb0ELb1ELb1ELb1ELb0ELb0ELb1ELb1ELb1ELb0ELb0EEENS1_21CollectiveEpilogueFwdINS6_IJSA_SC_SB_EEES9_SE_SG_Li256ELb1ELb1ELb0ELb0EEENS1_36VarlenDynamicPersistentTileSchedulerILi128ELi96ELi256ELi128ELb0ELb1ELb1ELb1ELb1ELb1EEEEEEEEEvNT_6ParamsE,(.L_x_15854 - _ZN7cutlass13device_kernelIN5flash11enable_sm90INS1_16FlashAttnFwdSm90INS1_25CollectiveMainloopFwdSm90ILi2EN4cute5tupleIJNS5_1CILi1EEES8_S8_EEENS6_IJNS7_ILi128EEENS7_ILi96EEENS7_ILi192EEEEEELi192ENS_6half_tEfNS_4arch4Sm90ELb1ELb0ELb1ELb1ELb1ELb0ELb0ELb1ELb1ELb1ELb0ELb0EEENS1_21CollectiveEpilogueFwdINS6_IJSA_SC_SB_EEES9_SE_SG_Li256ELb1ELb1ELb0ELb0EEENS1_36VarlenDynamicPersistentTileSchedulerILi128ELi96ELi256ELi128ELb0ELb1ELb1ELb1ELb1ELb1EEEEEEEEEvNT_6ParamsE)
        .other          _ZN7cutlass13device_kernelIN5flash11enable_sm90INS1_16FlashAttnFwdSm90INS1_25CollectiveMainloopFwdSm90ILi2EN4cute5tupleIJNS5_1CILi1EEES8_S8_EEENS6_IJNS7_ILi128EEENS7_ILi96EEENS7_ILi192EEEEEELi192ENS_6half_tEfNS_4arch4Sm90ELb1ELb0ELb1ELb1ELb1ELb0ELb0ELb1ELb1ELb1ELb0ELb0EEENS1_21CollectiveEpilogueFwdINS6_IJSA_SC_SB_EEES9_SE_SG_Li256ELb1ELb1ELb0ELb0EEENS1_36VarlenDynamicPersistentTileSchedulerILi128ELi96ELi256ELi128ELb0ELb1ELb1ELb1ELb1ELb1EEEEEEEEEvNT_6ParamsE,@"STO_CUDA_ENTRY STV_DEFAULT"
_ZN7cutlass13device_kernelIN5flash11enable_sm90INS1_16FlashAttnFwdSm90INS1_25CollectiveMainloopFwdSm90ILi2EN4cute5tupleIJNS5_1CILi1EEES8_S8_EEENS6_IJNS7_ILi128EEENS7_ILi96EEENS7_ILi192EEEEEELi192ENS_6half_tEfNS_4arch4Sm90ELb1ELb0ELb1ELb1ELb1ELb0ELb0ELb1ELb1ELb1ELb0ELb0EEENS1_21CollectiveEpilogueFwdINS6_IJSA_SC_SB_EEES9_SE_SG_Li256ELb1ELb1ELb0ELb0EEENS1_36VarlenDynamicPersistentTileSchedulerILi128ELi96ELi256ELi128ELb0ELb1ELb1ELb1ELb1ELb1EEEEEEEEEvNT_6ParamsE:
        /* <DEDUP_REMOVED lines=45> */
.L_x_5706:
        /* <DEDUP_REMOVED lines=22> */
.L_x_5707:
        /* <DEDUP_REMOVED lines=18> */
.L_x_5708:
        /* <DEDUP_REMOVED lines=22> */
.L_x_5709:
        /* <DEDUP_REMOVED lines=23> */
.L_x_5710:
        /* <DEDUP_REMOVED lines=10> */
.L_x_5712:
        /* <DEDUP_REMOVED lines=23> */
[CC--:B------:R-:W-:Y:S02]  /*0a30*/  LEA.HI R4, R3.reuse, R204.reuse, RZ, 0x5 ;  /* 0x000000cc03047211 */ /* 0x0c0fe400078f28ff */
[----:B------:R-:W-:Y:S02]  /*0a40*/  LOP3.LUT R5, R0, 0xffffff80, RZ, 0xc0, !PT ;  /* 0xffffff8000057812 */ /* 0x000fe400078ec0ff */
[----:B------:R-:W-:Y:S01]  /*0a50*/  LEA.HI R10, R3, R204, RZ, 0x2 ;  /* 0x000000cc030a7211 */ /* 0x000fe200078f10ff */
[----:B------:R-:W-:Y:S01]  /*0a60*/  IMAD.SHL.U32 R4, R4, 0x20, RZ ;  /* 0x0000002004047824 */ /* 0x000fe200078e00ff */
[----:B------:R-:W-:Y:S01]  /*0a70*/  SHF.R.S32.HI R197, RZ, 0x7, R0 ;  /* 0x00000007ffc57819 */ /* 0x000fe20000011400 */
[----:B------:R-:W-:-:S03]  /*0a80*/  IMAD.IADD R196, R204, 0x1, -R5 ;  /* 0x00000001ccc47824 */ /* 0x000fc600078e0a05 */
[----:B------:R-:W-:Y:S02]  /*0a90*/  LOP3.LUT R4, R4, 0xfffffc00, RZ, 0xc0, !PT ;  /* 0xfffffc0004047812 */ /* 0x000fe400078ec0ff */
[----:B------:R-:W-:Y:S02]  /*0aa0*/  SHF.R.S32.HI R9, RZ, 0x1f, R196 ;  /* 0x0000001fff097819 */ /* 0x000fe400000114c4 */
        /* <DEDUP_REMOVED lines=9> */
[----:B------:R-:W-:-:S02]  /*0b40*/  IADD3 R0, R197, -R0, RZ ;  /* 0x80000000c5007210 */ /* 0x000fc40007ffe0ff */
[----:B------:R-:W-:Y:S01]  /*0b50*/  LOP3.LUT R17, R6, 0x7ffffffc, RZ, 0xc0, !PT ;  /* 0x7ffffffc06117812 */ /* 0x000fe200078ec0ff */
[----:B------:R-:W-:-:S04]  /*0b60*/  IMAD.IADD R8, R8, 0x1, -R11 ;  /* 0x0000000108087824 */ /* 0x000fc800078e0a0b */
[----:B------:R-:W-:Y:S02]  /*0b70*/  IMAD R9, R9, 0x10, R8 ;  /* 0x0000001009097824 */ /* 0x000fe400078e0208 */
[----:B------:R-:W-:Y:S02]  /*0b80*/  IMAD.IADD R17, R196, 0x1, -R17 ;  /* 0x00000001c4117824 */ /* 0x000fe400078e0a11 */
[----:B------:R-:W-:Y:S01]  /*0b90*/  IMAD R198, R0, 0x40, R9 ;  /* 0x0000004000c67824 */ /* 0x000fe200078e0209 */
[----:B--2---:R-:W-:Y:S02]  /*0ba0*/  R2UR UR4, R2 ;  /* 0x00000000020472ca */ /* 0x004fe400000e0000 */
[CC--:B------:R-:W-:Y:S02]  /*0bb0*/  LEA.HI R2, R3.reuse, R204.reuse, RZ, 0x4 ;  /* 0x000000cc03027211 */ /* 0x0c0fe400078f20ff */
[----:B------:R-:W-:Y:S02]  /*0bc0*/  LEA.HI R3, R3, R204, RZ, 0x3 ;  /* 0x000000cc03037211 */ /* 0x000fe400078f18ff */
[----:B------:R-:W-:-:S02]  /*0bd0*/  SHF.R.S32.HI R7, RZ, 0x4, R2 ;  /* 0x00000004ff077819 */ /* 0x000fc40000011402 */
[C---:B------:R-:W-:Y:S02]  /*0be0*/  LOP3.LUT R5, R2.reuse, 0x3fffff0, RZ, 0xc0, !PT ;  /* 0x03fffff002057812 */ /* 0x040fe400078ec0ff */
[----:B------:R-:W-:Y:S02]  /*0bf0*/  LEA.HI R2, R2, R7, RZ, 0x1 ;  /* 0x0000000702027211 */ /* 0x000fe400078f08ff */
[----:B------:R-:W-:Y:S01]  /*0c00*/  IADD3 R5, R204, -R5, RZ ;  /* 0x80000005cc057210 */ /* 0x000fe20007ffe0ff */
[----:B------:R-:W-:Y:S01]  /*0c10*/  ULOP3.LUT UR7, UR4, 0x1, URZ, 0xfc, !UPT ;  /* 0x0000000104077892 */ /* 0x000fe2000f8efc3f */
[----:B------:R-:W-:Y:S02]  /*0c20*/  LOP3.LUT R2, R2, 0x1ffffffe, RZ, 0xc0, !PT ;  /* 0x1ffffffe02027812 */ /* 0x000fe400078ec0ff */
[----:B------:R-:W-:Y:S01]  /*0c30*/  LOP3.LUT R23, R3, 0xfffffff8, RZ, 0xc0, !PT ;  /* 0xfffffff803177812 */ /* 0x000fe200078ec0ff */
[----:B------:R-:W-:Y:S01]  /*0c40*/  IMAD R5, R5, 0x40, R4 ;  /* 0x0000004005057824 */ /* 0x000fe200078e0204 */
[----:B------:R-:W-:Y:S01]  /*0c50*/  UMOV UR4, URZ ;  /* 0x0000003f00047c82 */ /* 0x000fe20008000000 */
[----:B------:R-:W-:Y:S01]  /*0c60*/  IMAD.IADD R2, R7, 0x1, -R2 ;  /* 0x0000000107027824 */ /* 0x000fe200078e0a02 */
[----:B------:R-:W-:Y:S01]  /*0c70*/  LOP3.LUT R7, R10, 0xfffffffc, RZ, 0xc0, !PT ;  /* 0xfffffffc0a077812 */ /* 0x000fe200078ec0ff */
[----:B------:R-:W-:Y:S01]  /*0c80*/  IMAD.IADD R23, R204, 0x1, -R23 ;  /* 0x00000001cc177824 */ /* 0x000fe200078e0a17 */
[----:B------:R-:W-:Y:S01]  /*0c90*/  SHF.R.S32.HI R194, RZ, 0x3, R3 ;  /* 0x00000003ffc27819 */ /* 0x000fe20000011403 */
[----:B------:R-:W-:Y:S01]  /*0ca0*/  IMAD R199, R2, 0x8, R5 ;  /* 0x0000000802c77824 */ /* 0x000fe200078e0205 */
[----:B------:R-:W-:Y:S01]  /*0cb0*/  MOV R200, UR7 ;  /* 0x0000000700c87c02 */ /* 0x000fe20008000f00 */
[----:B------:R-:W-:-:S02]  /*0cc0*/  IMAD.IADD R7, R204, 0x1, -R7 ;  /* 0x00000001cc077824 */ /* 0x000fc400078e0a07 */
[----:B------:R-:W-:Y:S02]  /*0cd0*/  IMAD.SHL.U32 R16, R23, 0x8, RZ ;  /* 0x0000000817107824 */ /* 0x000fe400078e00ff */
[----:B------:R-:W-:Y:S01]  /*0ce0*/  IMAD.U32 R195, RZ, RZ, UR4 ;  /* 0x00000004ffc37e24 */ /* 0x000fe2000f8e00ff */
[C---:B------:R-:W-:Y:S01]  /*0cf0*/  LEA.HI R4, R7.reuse, R7, RZ, 0x1 ;  /* 0x0000000707047211 */ /* 0x040fe200078f08ff */
[C---:B------:R-:W-:Y:S01]  /*0d00*/  VIADD R19, R16.reuse, 0x40 ;  /* 0x0000004010137836 */ /* 0x040fe20000000000 */
[----:B------:R-:W-:Y:S01]  /*0d10*/  SHF.R.S32.HI R203, RZ, 0x1f, R16 ;  /* 0x0000001fffcb7819 */ /* 0x000fe20000011410 */
[----:B------:R-:W-:Y:S01]  /*0d20*/  VIADD R22, R16, 0x80 ;  /* 0x0000008010167836 */ /* 0x000fe20000000000 */
[----:B------:R-:W-:Y:S02]  /*0d30*/  LOP3.LUT R4, R4, 0x1ffffffe, RZ, 0xc0, !PT ;  /* 0x1ffffffe04047812 */ /* 0x000fe400078ec0ff */
[----:B------:R-:W-:Y:S02]  /*0d40*/  SHF.R.S32.HI R202, RZ, 0x1f, R19 ;  /* 0x0000001fffca7819 */ /* 0x000fe40000011413 */
[----:B------:R-:W-:Y:S01]  /*0d50*/  SHF.R.S32.HI R201, RZ, 0x1f, R22 ;  /* 0x0000001fffc97819 */ /* 0x000fe20000011416 */
[----:B------:R-:W-:-:S04]  /*0d60*/  IMAD.IADD R7, R7, 0x1, -R4 ;  /* 0x0000000107077824 */ /* 0x000fc800078e0a04 */
[----:B------:R-:W-:-:S07]  /*0d70*/  IMAD R18, R7, 0x8, R198 ;  /* 0x0000000807127824 */ /* 0x000fce00078e02c6 */
.L_x_5772:
[----:B012---:R-:W0:Y:S01]  /*0d80*/  LDC.64 R2, c[0x0][0xc88] ;  /* 0x00032200ff027b82 */ /* 0x007e220000000a00 */
[----:B------:R-:W-:Y:S01]  /*0d90*/  ULDC.64 UR8, c[0x0][0xa28] ;  /* 0x00028a0000087ab9 */ /* 0x000fe20000000a00 */
[----:B------:R-:W-:Y:S01]  /*0da0*/  ULDC.64 UR10, c[0x0][0xa18] ;  /* 0x00028600000a7ab9 */ /* 0x000fe20000000a00 */
[----:B------:R-:W-:Y:S01]  /*0db0*/  ULDC UR7, c[0x0][0x2f0] ;  /* 0x0000bc0000077ab9 */ /* 0x000fe20000000800 */
        /* <DEDUP_REMOVED lines=21> */
[----:B------:R-:W2:Y:S04]  /*0f10*/  @P0 LDG.E R2, desc[UR36][R2.64] ;  /* 0x0000002402020981 */ /* 0x000ea8000c1e1900 */
[----:B---3--:R-:W3:Y:S01]  /*0f20*/  @P2 LDG.E R4, desc[UR36][R4.64] ;  /* 0x0000002404042981 */ /* 0x008ee2000c1e1900 */
[----:B------:R-:W-:Y:S01]  /*0f30*/  UISETP.NE.U32.AND UP0, UPT, UR8, URZ, UPT ;  /* 0x0000003f0800728c */ /* 0x000fe2000bf05070 */
[----:B------:R-:W-:Y:S01]  /*0f40*/  IMAD.U32 R192, RZ, RZ, UR6 ;  /* 0x00000006ffc07e24 */ /* 0x000fe2000f8e00ff */
[----:B------:R-:W-:-:S02]  /*0f50*/  UMOV UR43, URZ ;  /* 0x0000003f002b7c82 */ /* 0x000fc40008000000 */
[----:B------:R-:W-:-:S03]  /*0f60*/  UISETP.NE.AND.EX UP0, UPT, UR9, URZ, UPT, UP0 ;  /* 0x0000003f0900728c */ /* 0x000fc6000bf05300 */
[----:B------:R-:W-:Y:S01]  /*0f70*/  ULDC.64 UR8, c[0x0][0xa20] ;  /* 0x0002880000087ab9 */ /* 0x000fe20000000a00 */
[----:B------:R-:W-:Y:S01]  /*0f80*/  USEL UR4, UR4, 0x1, UP0 ;  /* 0x0000000104047887 */ /* 0x000fe20008000000 */
[----:B------:R-:W-:-:S03]  /*0f90*/  ISETP.NE.U32.AND P1, PT, RZ, UR8, PT ;  /* 0x00000008ff007c0c */ /* 0x000fc6000bf25070 */
[----:B------:R-:W-:Y:S01]  /*0fa0*/  UIMAD UR4, UR4, UR7, URZ ;  /* 0x00000007040472a4 */ /* 0x000fe2000f8e023f */
[----:B------:R-:W-:Y:S02]  /*0fb0*/  ISETP.NE.AND.EX P1, PT, RZ, UR9, PT, P1 ;  /* 0x00000009ff007c0c */ /* 0x000fe4000bf25310 */
[----:B--2---:R-:W-:Y:S02]  /*0fc0*/  @P0 R2UR UR43, R2 ;  /* 0x00000000022b02ca */ /* 0x004fe400000e0000 */
[----:B---3--:R-:W-:Y:S01]  /*0fd0*/  @P2 R2UR UR42, R4 ;  /* 0x00000000042a22ca */ /* 0x008fe200000e0000 */
[----:B----4-:R-:W-:-:S14]  /*0fe0*/  @P2 BRA `(.L_x_5713) ;  /* 0x0000000000382947 */ /* 0x010fdc0003800000 */
[----:B------:R-:W-:Y:S01]  /*0ff0*/  ULDC.64 UR6, c[0x0][0xa00] ;  /* 0x0002800000067ab9 */ /* 0x000fe20000000a00 */
[----:B------:R-:W-:Y:S01]  /*1000*/  ULDC UR42, c[0x0][0x288] ;  /* 0x0000a200002a7ab9 */ /* 0x000fe20000000800 */
[----:B------:R-:W-:-:S04]  /*1010*/  ISETP.NE.U32.AND P0, PT, RZ, UR6, PT ;  /* 0x00000006ff007c0c */ /* 0x000fc8000bf05070 */
[----:B------:R-:W-:-:S13]  /*1020*/  ISETP.NE.AND.EX P0, PT, RZ, UR7, PT, P0 ;  /* 0x00000007ff007c0c */ /* 0x000fda000bf05300 */
[----:B------:R-:W-:Y:S05]  /*1030*/  @!P0 BRA `(.L_x_5713) ;  /* 0x0000000000248947 */ /* 0x000fea0003800000 */
[----:B------:R-:W-:Y:S02]  /*1040*/  ULDC.64 UR6, c[0x0][0xa00] ;  /* 0x0002800000067ab9 */ /* 0x000fe40000000a00 */
[----:B------:R-:W-:-:S06]  /*1050*/  UIMAD.WIDE UR6, UR61, 0x4, UR6 ;  /* 0x000000043d0678a5 */ /* 0x000fcc000f8e0206 */
[----:B------:R-:W-:Y:S01]  /*1060*/  MOV R2, UR6 ;  /* 0x0000000600027c02 */ /* 0x000fe20008000f00 */
[----:B------:R-:W-:-:S05]  /*1070*/  IMAD.U32 R3, RZ, RZ, UR7 ;  /* 0x00000007ff037e24 */ /* 0x000fca000f8e00ff */
[----:B------:R-:W2:Y:S04]  /*1080*/  LDG.E R4, desc[UR36][R2.64] ;  /* 0x0000002402047981 */ /* 0x000ea8000c1e1900 */
[----:B------:R-:W3:Y:S01]  /*1090*/  LDG.E R0, desc[UR36][R2.64+0x4] ;  /* 0x0000042402007981 */ /* 0x000ee2000c1e1900 */
[----:B--2---:R-:W-:Y:S02]  /*10a0*/  R2UR UR42, R4 ;  /* 0x00000000042a72ca */ /* 0x004fe400000e0000 */
[----:B---3--:R-:W-:-:S13]  /*10b0*/  R2UR UR6, R0 ;  /* 0x00000000000672ca */ /* 0x008fda00000e0000 */
[----:B------:R-:W-:-:S12]  /*10c0*/  UIADD3 UR42, -UR42, UR6, URZ ;  /* 0x000000062a2a7290 */ /* 0x000fd8000fffe13f */
.L_x_5713:
[----:B------:R-:W-:Y:S05]  /*10d0*/  @!P1 BRA `(.L_x_5714) ;  /* 0x0000000000209947 */ /* 0x000fea0003800000 */
[----:B------:R-:W-:Y:S01]  /*10e0*/  R2UR UR6, R193 ;  /* 0x00000000c10672ca */ /* 0x000fe200000e0000 */
[----:B------:R-:W-:-:S06]  /*10f0*/  ULEA UR4, UP0, UR61, UR8, 0x2 ;  /* 0x000000083d047291 */ /* 0x000fcc000f80103f */
[----:B------:R-:W-:-:S06]  /*1100*/  IMAD.U32 R2, RZ, RZ, UR4 ;  /* 0x00000004ff027e24 */ /* 0x000fcc000f8e00ff */
[----:B------:R-:W-:-:S06]  /*1110*/  ULEA.HI.X UR6, UR61, UR9, UR6, 0x2, UP0 ;  /* 0x000000093d067291 */ /* 0x000fcc00080f1406 */
[----:B------:R-:W-:-:S05]  /*1120*/  IMAD.U32 R3, RZ, RZ, UR6 ;  /* 0x00000006ff037e24 */ /* 0x000fca000f8e00ff */
[----:B------:R-:W2:Y:S02]  /*1130*/  LDG.E R2, desc[UR36][R2.64] ;  /* 0x0000002402027981 */ /* 0x000ea4000c1e1900 */
[----:B--2---:R-:W-:Y:S01]  /*1140*/  R2UR UR4, R2 ;  /* 0x00000000020472ca */ /* 0x004fe200000e0000 */
[----:B------:R-:W-:-:S14]  /*1150*/  BRA `(.L_x_5715) ;  /* 0x0000000000347947 */ /* 0x000fdc0003800000 */
.L_x_5714:
        /* <DEDUP_REMOVED lines=13> */
.L_x_5715:
[----:B------:R-:W-:Y:S01]  /*1230*/  UIADD3 UR43, -UR43, UR4, URZ ;  /* 0x000000042b2b7290 */ /* 0x000fe2000fffe13f */
[----:B------:R-:W-:Y:S01]  /*1240*/  PLOP3.LUT P0, PT, PT, PT, PT, 0x80, 0x0 ;  /* 0x000000000000781c */ /* 0x000fe20003f0f070 */
[----:B------:R-:W-:Y:S01]  /*1250*/  USHF.L.U32 UR41, UR5, 0x7, URZ ;  /* 0x0000000705297899 */ /* 0x000fe2000800063f */
[----:B------:R-:W-:Y:S01]  /*1260*/  CS2R R2, SRZ ;  /* 0x0000000000027805 */ /* 0x000fe2000001ff00 */
[----:B------:R-:W-:Y:S01]  /*1270*/  ULDC UR4, c[0x0][0x448] ;  /* 0x0001120000047ab9 */ /* 0x000fe20000000800 */
[----:B------:R-:W-:Y:S01]  /*1280*/  UIADD3 UR7, UR43, 0x60, -UR42 ;  /* 0x000000602b077890 */ /* 0x000fe2000fffe82a */
[----:B------:R-:W-:Y:S01]  /*1290*/  MOV R0, RZ ;  /* 0x000000ff00007202 */ /* 0x000fe20000000f00 */
[----:B------:R-:W-:Y:S01]  /*12a0*/  UISETP.NE.AND UP0, UPT, UR4, 0x1, UPT ;  /* 0x000000010400788c */ /* 0x000fe2000bf05270 */
[----:B------:R-:W-:Y:S01]  /*12b0*/  CS2R R118, SRZ ;  /* 0x0000000000767805 */ /* 0x000fe2000001ff00 */
[----:B------:R-:W-:Y:S01]  /*12c0*/  UIADD3 UR6, UR41, 0x7f, URZ ;  /* 0x0000007f29067890 */ /* 0x000fe2000fffe03f */
[----:B------:R-:W-:Y:S01]  /*12d0*/  CS2R R116, SRZ ;  /* 0x0000000000747805 */ /* 0x000fe2000001ff00 */
[----:B------:R-:W-:Y:S01]  /*12e0*/  UP2UR UR60, UPR, URZ, 0x1 ;  /* 0x000000013f3c7883 */ /* 0x000fe20008000000 */
[----:B------:R-:W-:-:S02]  /*12f0*/  CS2R R114, SRZ ;  /* 0x0000000000727805 */ /* 0x000fc4000001ff00 */
[----:B------:R-:W-:Y:S02]  /*1300*/  CS2R R112, SRZ ;  /* 0x0000000000707805 */ /* 0x000fe4000001ff00 */
[----:B------:R-:W-:Y:S02]  /*1310*/  CS2R R110, SRZ ;  /* 0x00000000006e7805 */ /* 0x000fe4000001ff00 */
[----:B------:R-:W-:Y:S02]  /*1320*/  CS2R R108, SRZ ;  /* 0x00000000006c7805 */ /* 0x000fe4000001ff00 */
[----:B------:R-:W-:Y:S02]  /*1330*/  CS2R R106, SRZ ;  /* 0x00000000006a7805 */ /* 0x000fe4000001ff00 */
[----:B------:R-:W-:Y:S01]  /*1340*/  CS2R R104, SRZ ;  /* 0x0000000000687805 */ /* 0x000fe2000001ff00 */
        /* <DEDUP_REMOVED lines=9> */
[----:B------:R-:W-:Y:S01]  /*13e0*/  IMAD.MOV.U32 R43, RZ, RZ, RZ ;  /* 0x000000ffff2b7224 */ /* 0x000fe200078e00ff */
        /* <DEDUP_REMOVED lines=25> */
[----:B------:R-:W-:Y:S01]  /*1580*/  CS2R R64, SRZ ;  /* 0x0000000000407805 */ /* 0x000fe2000001ff00 */
[----:B------:R-:W-:Y:S01]  /*1590*/  IMAD.U32 R102, RZ, RZ, UR9 ;  /* 0x00000009ff667e24 */ /* 0x000fe2000f8e00ff */
[----:B------:R-:W-:-:S02]  /*15a0*/  CS2R R62, SRZ ;  /* 0x00000000003e7805 */ /* 0x000fc4000001ff00 */
[----:B------:R-:W-:Y:S02]  /*15b0*/  CS2R R60, SRZ ;  /* 0x00000000003c7805 */ /* 0x000fe4000001ff00 */
[----:B------:R-:W-:Y:S02]  /*15c0*/  CS2R R58, SRZ ;  /* 0x00000000003a7805 */ /* 0x000fe4000001ff00 */
[----:B------:R-:W-:Y:S02]  /*15d0*/  PLOP3.LUT P1, PT, PT, PT, UP0, 0x80, 0x0 ;  /* 0x000000000000781c */ /* 0x000fe40003f2f008 */
        /* <DEDUP_REMOVED lines=49> */
.L_x_5717:
        /* <DEDUP_REMOVED lines=11> */
.L_x_5859:
[----:B------:R-:W-:Y:S05]  /*19a0*/  @!P0 BRA `(.L_x_5719) ;  /* 0x0000000000048947 */ /* 0x000fea0003800000 */
[----:B------:R-:W-:Y:S01]  /*19b0*/  BPT.TRAP 0x1 ;  /* 0x000000040000795c */ /* 0x000fe20000300000 */
.L_x_5719:
[----:B0-----:R-:W-:Y:S02]  /*19c0*/  IMAD.U32 R0, RZ, RZ, UR39 ;  /* 0x00000027ff007e24 */ /* 0x001fe4000f8e00ff */
[----:B------:R-:W-:-:S03]  /*19d0*/  IMAD.U32 R3, RZ, RZ, UR38 ;  /* 0x00000026ff037e24 */ /* 0x000fc6000f8e00ff */
[----:B------:R-:W-:Y:S02]  /*19e0*/  LEA R0, R0, UR40, 0x3 ;  /* 0x0000002800007c11 */ /* 0x000fe4000f8e18ff */
[----:B------:R-:W-:-:S04]  /*19f0*/  SHF.L.U32 R3, R3, 0x1f, RZ ;  /* 0x0000001f03037819 */ /* 0x000fc800000006ff */
[----:B------:R0:W1:Y:S01]  /*1a00*/  SYNCS.PHASECHK.TRANS64.TRYWAIT P1, [R0+URZ+0x30830], R3 ;  /* 0x03083003000075a7 */ /* 0x000062000802017f */
[----:B------:R-:W-:Y:S05]  /*1a10*/  @!P0 BRA `(.L_x_5720) ;  /* 0x0000000000048947 */ /* 0x000fea0003800000 */
[----:B------:R-:W-:Y:S01]  /*1a20*/  BPT.TRAP 0x1 ;  /* 0x000000040000795c */ /* 0x000fe20000300000 */
.L_x_5720:
[----:B-1----:R-:W-:Y:S05]  /*1a30*/  @P1 BRA `(.L_x_5721) ;  /* 0x0000000000081947 */ /* 0x002fea0003800000 */
[----:B------:R-:W1:Y:S02]  /*1a40*/  SYNCS.PHASECHK.TRANS64.TRYWAIT P1, [R0+URZ+0x30830], R3 ;  /* 0x03083003000075a7 */ /* 0x000e64000802017f */
[----:B-1----:R-:W-:Y:S05]  /*1a50*/  @!P1 BRA `(.L_x_5722) ;  /* 0x0000010800e49947 */ /* 0x002fea0003800000 */
.L_x_5721:
        /* <DEDUP_REMOVED lines=19> */
[----:B------:R-:W-:Y:S01]  /*1b90*/  MOV R8, UR12 ;  /* 0x0000000c00087c02 */ /* 0x000fe20008000f00 */
        /* <DEDUP_REMOVED lines=83> */
.L_x_5723:
[----:B------:R-:W-:Y:S01]  /*20d0*/  UISETP.NE.AND UP0, UPT, UR60, URZ, UPT ;  /* 0x0000003f3c00728c */ /* 0x000fe2000bf05270 */
[----:B------:R-:W-:Y:S01]  /*20e0*/  IADD3 R11, R18, UR41, RZ ;  /* 0x00000029120b7c10 */ /* 0x000fe2000fffe0ff */
[----:B------:R-:W-:Y:S01]  /*20f0*/  UMOV UR5, 0xffffffa0 ;  /* 0xffffffa000057882 */ /* 0x000fe20000000000 */
[----:B------:R-:W-:Y:S01]  /*2100*/  R2UR UR7, R102 ;  /* 0x00000000660772ca */ /* 0x000fe200000e0000 */
        /* <DEDUP_REMOVED lines=9> */
[----:B------:R-:W-:Y:S01]  /*21a0*/  MUFU.TANH R27, R27 ;  /* 0x0000001b001b7308 */ /* 0x000fe20000002400 */
[----:B------:R-:W-:Y:S01]  /*21b0*/  FMUL.FTZ R31, R31, UR6 ;  /* 0x000000061f1f7c20 */ /* 0x000fe20008410000 */
[----:B------:R-:W-:Y:S01]  /*21c0*/  FMUL.FTZ R34, R34, UR6 ;  /* 0x0000000622227c20 */ /* 0x000fe20008410000 */
[----:B------:R-:W-:Y:S01]  /*21d0*/  UIMAD UR5, UR7, UR5, 0x61 ;  /* 0x00000061070574a4 */ /* 0x000fe2000f8e0205 */
        /* <DEDUP_REMOVED lines=8> */
[----:B------:R-:W-:Y:S01]  /*2260*/  UIMAD UR4, UR7, -0x60, UR43 ;  /* 0xffffffa0070478a4 */ /* 0x000fe2000f8e022b */
[----:B------:R-:W-:-:S02]  /*2270*/  IMAD.U32 R2, RZ, RZ, UR5 ;  /* 0x00000005ff027e24 */ /* 0x000fc4000f8e00ff */
[----:B------:R-:W-:Y:S01]  /*2280*/  FMUL.FTZ R39, R39, UR6 ;  /* 0x0000000627277c20 */ /* 0x000fe20008410000 */
[----:B------:R-:W-:Y:S01]  /*2290*/  FMUL.FTZ R42, R42, UR6 ;  /* 0x000000062a2a7c20 */ /* 0x000fe20008410000 */
[----:B------:R-:W3:Y:S01]  /*22a0*/  SHFL.IDX PT, R14, R11, 0x1, 0x1c1f ;  /* 0x003c1f000b0e7f89 */ /* 0x000ee200000e0000 */
[----:B------:R-:W-:Y:S01]  /*22b0*/  UIADD3 UR4, UR4, 0x60, URZ ;  /* 0x0000006004047890 */ /* 0x000fe2000fffe03f */
[----:B------:R-:W-:Y:S01]  /*22c0*/  IMAD R2, R17, -0x2, R2 ;  /* 0xfffffffe11027824 */ /* 0x000fe200078e0202 */
[----:B------:R-:W-:Y:S01]  /*22d0*/  MUFU.TANH R30, R30 ;  /* 0x0000001e001e7308 */ /* 0x000fe20000002400 */
[----:B------:R-:W-:Y:S01]  /*22e0*/  FMUL.FTZ R33, R33, UR6 ;  /* 0x0000000621217c20 */ /* 0x000fe20008410000 */
[----:B------:R-:W-:Y:S01]  /*22f0*/  FMUL.FTZ R43, R43, UR6 ;  /* 0x000000062b2b7c20 */ /* 0x000fe20008410000 */
[----:B------:R-:W-:Y:S01]  /*2300*/  FMUL.FTZ R46, R46, UR6 ;  /* 0x000000062e2e7c20 */ /* 0x000fe20008410000 */
[----:B------:R-:W-:Y:S01]  /*2310*/  IMAD.U32 R12, RZ, RZ, UR4 ;  /* 0x00000004ff0c7e24 */ /* 0x000fe2000f8e00ff */
[----:B------:R-:W-:Y:S01]  /*2320*/  IADD3 R13, -R13, UR43, R2 ;  /* 0x0000002b0d0d7c10 */ /* 0x000fe2000fffe102 */
        /* <DEDUP_REMOVED lines=15> */
[-CC-:B---3--:R-:W-:Y:S01]  /*2420*/  VIADDMNMX R14, R14, R13.reuse, R12.reuse, PT ;  /* 0x0000000d0e0e7246 */ /* 0x188fe2000380010c */
[----:B------:R-:W-:Y:S01]  /*2430*/  FMUL.FTZ R67, R67, UR6 ;  /* 0x0000000643437c20 */ /* 0x000fe20008410000 */
[----:B------:R-:W-:Y:S01]  /*2440*/  FMUL.FTZ R70, R70, UR6 ;  /* 0x0000000646467c20 */ /* 0x000fe20008410000 */
[----:B------:R-:W-:Y:S01]  /*2450*/  FMUL.FTZ R71, R71, UR6 ;  /* 0x0000000647477c20 */ /* 0x000fe20008410000 */
[C---:B------:R-:W-:Y:S01]  /*2460*/  ISETP.GT.AND P1, PT, R14.reuse, RZ, PT ;  /* 0x000000ff0e00720c */ /* 0x040fe20003f24270 */
[----:B------:R3:W-:Y:S01]  /*2470*/  MUFU.TANH R20, R28 ;  /* 0x0000001c00147308 */ /* 0x0007e20000002400 */
[C---:B------:R-:W-:Y:S01]  /*2480*/  ISETP.GT.AND P2, PT, R14.reuse, 0x1, PT ;  /* 0x000000010e00780c */ /* 0x040fe20003f44270 */
[----:B------:R-:W5:Y:S01]  /*2490*/  SHFL.IDX PT, R11, R11, RZ, 0x1c1f ;  /* 0x001c1fff0b0b7589 */ /* 0x000f6200000e0000 */
[----:B------:R-:W-:Y:S01]  /*24a0*/  ISETP.GT.AND P3, PT, R14, 0x8, PT ;  /* 0x000000080e00780c */ /* 0x000fe20003f64270 */
[----:B01----:R-:W-:Y:S01]  /*24b0*/  FMUL.FTZ R3, R24, UR6 ;  /* 0x0000000618037c20 */ /* 0x003fe20008410000 */
[----:B--2---:R-:W-:Y:S01]  /*24c0*/  FSEL R25, R25, -INF , P1 ;  /* 0xff80000019197808 */ /* 0x004fe20000800000 */
[----:B------:R-:W-:Y:S01]  /*24d0*/  FMUL.FTZ R32, R32, UR6 ;  /* 0x0000000620207c20 */ /* 0x000fe20008410000 */
[----:B------:R-:W-:Y:S01]  /*24e0*/  ISETP.GT.AND P1, PT, R14, 0x9, PT ;  /* 0x000000090e00780c */ /* 0x000fe20003f24270 */
[----:B------:R-:W0:Y:S01]  /*24f0*/  MUFU.TANH R35, R35 ;  /* 0x0000002300237308 */ /* 0x000e220000002400 */
[----:B---3--:R-:W-:Y:S01]  /*2500*/  FSEL R28, R27, -INF , P2 ;  /* 0xff8000001b1c7808 */ /* 0x008fe20001000000 */
[----:B------:R-:W-:Y:S01]  /*2510*/  FMUL.FTZ R36, R36, UR6 ;  /* 0x0000000624247c20 */ /* 0x000fe20008410000 */
[----:B------:R-:W-:Y:S01]  /*2520*/  ISETP.GT.AND P2, PT, R14, 0x10, PT ;  /* 0x000000100e00780c */ /* 0x000fe20003f44270 */
[----:B------:R-:W-:Y:S01]  /*2530*/  FMUL.FTZ R40, R40, UR6 ;  /* 0x0000000628287c20 */ /* 0x000fe20008410000 */
[----:B------:R-:W-:Y:S01]  /*2540*/  FMNMX.FTZ R2, R25, R28, !PT ;  /* 0x0000001c19027209 */ /* 0x000fe20007810000 */
[----:B------:R-:W-:Y:S01]  /*2550*/  ULDC UR14, c[0x0][0x988] ;  /* 0x00026200000e7ab9 */ /* 0x000fe20000000800 */
[----:B----4-:R-:W-:Y:S01]  /*2560*/  FSEL R31, R31, -INF , P1 ;  /* 0xff8000001f1f7808 */ /* 0x010fe20000800000 */
[----:B------:R1:W-:Y:S01]  /*2570*/  MUFU.TANH R21, R29 ;  /* 0x0000001d00157308 */ /* 0x0003e20000002400 */
[----:B------:R-:W-:Y:S01]  /*2580*/  ISETP.GT.AND P1, PT, R14, 0x11, PT ;  /* 0x000000110e00780c */ /* 0x000fe20003f24270 */
[----:B------:R-:W-:Y:S01]  /*2590*/  FMUL.FTZ R44, R44, UR6 ;  /* 0x000000062c2c7c20 */ /* 0x000fe20008410000 */
[----:B------:R-:W-:Y:S01]  /*25a0*/  FMUL.FTZ R45, R45, UR6 ;  /* 0x000000062d2d7c20 */ /* 0x000fe20008410000 */
[----:B------:R-:W-:Y:S01]  /*25b0*/  FMUL.FTZ R48, R48, UR6 ;  /* 0x0000000630307c20 */ /* 0x000fe20008410000 */
[----:B------:R-:W-:Y:S01]  /*25c0*/  FMUL.FTZ R49, R49, UR6 ;  /* 0x0000000631317c20 */ /* 0x000fe20008410000 */
[----:B------:R-:W-:Y:S01]  /*25d0*/  FMUL.FTZ R52, R52, UR6 ;  /* 0x0000000634347c20 */ /* 0x000fe20008410000 */
[----:B------:R-:W-:Y:S01]  /*25e0*/  FMUL.FTZ R53, R53, UR6 ;  /* 0x0000000635357c20 */ /* 0x000fe20008410000 */
[----:B------:R-:W-:Y:S01]  /*25f0*/  MUFU.TANH R38, R38 ;  /* 0x0000002600267308 */ /* 0x000fe20000002400 */
[----:B-1----:R-:W-:Y:S01]  /*2600*/  FSEL R29, R30, -INF , P3 ;  /* 0xff8000001e1d7808 */ /* 0x002fe20001800000 */
[----:B------:R-:W-:Y:S01]  /*2610*/  FMUL.FTZ R56, R56, UR6 ;  /* 0x0000000638387c20 */ /* 0x000fe20008410000 */
[----:B0-----:R-:W-:Y:S01]  /*2620*/  FSEL R35, R35, -INF , P1 ;  /* 0xff80000023237808 */ /* 0x001fe20000800000 */
[----:B------:R-:W-:Y:S01]  /*2630*/  FMUL.FTZ R57, R57, UR6 ;  /* 0x0000000639397c20 */ /* 0x000fe20008410000 */
[----:B------:R-:W-:Y:S01]  /*2640*/  FMNMX.FTZ R2, R29, R2, !PT ;  /* 0x000000021d027209 */ /* 0x000fe20007810000 */
[----:B------:R-:W-:Y:S01]  /*2650*/  FMUL.FTZ R60, R60, UR6 ;  /* 0x000000063c3c7c20 */ /* 0x000fe20008410000 */
[----:B------:R-:W-:Y:S01]  /*2660*/  ISETP.GT.AND P1, PT, R14, 0x19, PT ;  /* 0x000000190e00780c */ /* 0x000fe20003f24270 */
[----:B------:R-:W0:Y:S01]  /*2670*/  MUFU.TANH R39, R39 ;  /* 0x0000002700277308 */ /* 0x000e220000002400 */
[----:B------:R-:W-:Y:S01]  /*2680*/  FMNMX.FTZ R2, R31, R2, !PT ;  /* 0x000000021f027209 */ /* 0x000fe20007810000 */
[----:B------:R-:W-:Y:S01]  /*2690*/  FMUL.FTZ R61, R61, UR6 ;  /* 0x000000063d3d7c20 */ /* 0x000fe20008410000 */
[----:B-----5:R-:W-:Y:S01]  /*26a0*/  VIADDMNMX R12, R11, R13, R12, PT ;  /* 0x0000000d0b0c7246 */ /* 0x020fe2000380010c */
[----:B------:R-:W-:Y:S01]  /*26b0*/  FMUL.FTZ R64, R64, UR6 ;  /* 0x0000000640407c20 */ /* 0x000fe20008410000 */
[----:B------:R-:W-:Y:S01]  /*26c0*/  FMUL.FTZ R65, R65, UR6 ;  /* 0x0000000641417c20 */ /* 0x000fe20008410000 */
[----:B------:R-:W-:Y:S01]  /*26d0*/  FMUL.FTZ R68, R68, UR6 ;  /* 0x0000000644447c20 */ /* 0x000fe20008410000 */
[----:B------:R-:W-:Y:S01]  /*26e0*/  ISETP.GT.AND P3, PT, R12, 0x8, PT ;  /* 0x000000080c00780c */ /* 0x000fe20003f64270 */
[----:B------:R1:W-:Y:S01]  /*26f0*/  MUFU.TANH R26, R33 ;  /* 0x00000021001a7308 */ /* 0x0003e20000002400 */
[----:B------:R-:W-:Y:S01]  /*2700*/  FMUL.FTZ R69, R69, UR6 ;  /* 0x0000000645457c20 */ /* 0x000fe20008410000 */
[----:B------:R-:W-:Y:S01]  /*2710*/  R2UR UR8, R0 ;  /* 0x00000000000872ca */ /* 0x000fe200000e0000 */
[----:B------:R-:W-:Y:S01]  /*2720*/  @UP0 ULDC UR6, c[0x0][0x44c] ;  /* 0x0001130000060ab9 */ /* 0x000fe20000000800 */
[----:B------:R-:W-:Y:S01]  /*2730*/  FSEL R13, R20, -INF , P3 ;  /* 0xff800000140d7808 */ /* 0x000fe20001800000 */
[----:B------:R-:W-:Y:S01]  /*2740*/  UIADD3 UR4, UR7, -0x2, URZ ;  /* 0xfffffffe07047890 */ /* 0x000fe2000fffe03f */
[----:B------:R-:W-:Y:S01]  /*2750*/  ISETP.GT.AND P3, PT, R12, 0x18, PT ;  /* 0x000000180c00780c */ /* 0x000fe20003f64270 */
[----:B------:R-:W-:Y:S01]  /*2760*/  UIMAD.WIDE.U32 UR6, UR41, UR6, URZ ;  /* 0x00000006290672a5 */ /* 0x000fe2000f8e003f */
[----:B------:R-:W2:Y:S01]  /*2770*/  MUFU.TANH R42, R42 ;  /* 0x0000002a002a7308 */ /* 0x000ea20000002400 */
[----:B-1----:R-:W-:Y:S01]  /*2780*/  FSEL R33, R34, -INF , P2 ;  /* 0xff80000022217808 */ /* 0x002fe20001000000 */
[----:B------:R-:W-:Y:S01]  /*2790*/  @UP0 ULDC UR9, c[0x0][0x450] ;  /* 0x0001140000090ab9 */ /* 0x000fe20000000800 */
[C---:B------:R-:W-:Y:S01]  /*27a0*/  ISETP.GT.AND P2, PT, R14.reuse, 0x18, PT ;  /* 0x000000180e00780c */ /* 0x040fe20003f44270 */
[----:B------:R-:W-:Y:S01]  /*27b0*/  UMOV UR5, UR41 ;  /* 0x0000002900057c82 */ /* 0x000fe20008000000 */
[----:B------:R-:W-:Y:S01]  /*27c0*/  FMNMX.FTZ R2, R33, R2, !PT ;  /* 0x0000000221027209 */ /* 0x000fe20007810000 */
[----:B------:R-:W1:Y:S01]  /*27d0*/  S2UR UR10, SR_CgaCtaId ;  /* 0x00000000000a79c3 */ /* 0x000e620000008800 */
[----:B0-----:R-:W-:Y:S01]  /*27e0*/  FSEL R39, R39, -INF , P1 ;  /* 0xff80000027277808 */ /* 0x001fe20000800000 */
[----:B------:R-:W0:Y:S01]  /*27f0*/  MUFU.TANH R43, R43 ;  /* 0x0000002b002b7308 */ /* 0x000e220000002400 */
[----:B------:R-:W-:Y:S01]  /*2800*/  FMNMX.FTZ R2, R35, R2, !PT ;  /* 0x0000000223027209 */ /* 0x000fe20007810000 */
[----:B------:R-:W-:Y:S01]  /*2810*/  @UP0 USHF.R.U32.HI UR5, URZ, UR9, UR7 ;  /* 0x000000093f050299 */ /* 0x000fe20008011607 */
[----:B------:R-:W-:-:S02]  /*2820*/  ISETP.GT.AND P1, PT, R14, 0x21, PT ;  /* 0x000000210e00780c */ /* 0x000fc40003f24270 */
[----:B------:R-:W-:Y:S02]  /*2830*/  CS2R R118, SRZ ;  /* 0x0000000000767805 */ /* 0x000fe4000001ff00 */
[----:B------:R-:W-:Y:S01]  /*2840*/  CS2R R116, SRZ ;  /* 0x0000000000747805 */ /* 0x000fe2000001ff00 */
[----:B------:R-:W-:Y:S01]  /*2850*/  UIADD3 UR6, UR5, UR43, -UR42 ;  /* 0x0000002b05067290 */ /* 0x000fe2000fffe82a */
        /* <DEDUP_REMOVED lines=9> */
[----:B------:R-:W4:Y:S01]  /*28f0*/  MUFU.TANH R46, R46 ;  /* 0x0000002e002e7308 */ /* 0x000f220000002400 */
[----:B---3--:R-:W-:Y:S02]  /*2900*/  FSEL R37, R38, -INF , P2 ;  /* 0xff80000026257808 */ /* 0x008fe40001000000 */
[----:B------:R-:W-:Y:S02]  /*2910*/  CS2R R104, SRZ ;  /* 0x0000000000687805 */ /* 0x000fe4000001ff00 */
[----:B------:R-:W-:Y:S01]  /*2920*/  ISETP.GT.AND P2, PT, R14, 0x20, PT ;  /* 0x000000200e00780c */ /* 0x000fe20003f44270 */
[----:B------:R-:W-:Y:S01]  /*2930*/  ULEA.HI.SX32 UR6, UR7, UR6, 0x1c ;  /* 0x0000000607067291 */ /* 0x000fe2000f8fe23f */
[----:B------:R-:W-:Y:S01]  /*2940*/  FMNMX.FTZ R2, R37, R2, !PT ;  /* 0x0000000225027209 */ /* 0x000fe20007810000 */
[----:B-1----:R-:W-:Y:S01]  /*2950*/  UPRMT UR5, UR10, 0x654, UR5 ;  /* 0x000006540a057896 */ /* 0x002fe20008000005 */
[----:B------:R-:W-:Y:S01]  /*2960*/  CS2R R102, SRZ ;  /* 0x0000000000667805 */ /* 0x000fe2000001ff00 */
[----:B------:R-:W1:Y:S01]  /*2970*/  MUFU.TANH R47, R47 ;  /* 0x0000002f002f7308 */ /* 0x000e620000002400 */
[----:B------:R-:W-:Y:S01]  /*2980*/  FMNMX.FTZ R2, R39, R2, !PT ;  /* 0x0000000227027209 */ /* 0x000fe20007810000 */
[----:B------:R-:W-:Y:S01]  /*2990*/  UISETP.LT.AND UP0, UPT, URZ, UR6, UPT ;  /* 0x000000063f00728c */ /* 0x000fe2000bf01270 */
[----:B------:R-:W-:-:S02]  /*29a0*/  CS2R R100, SRZ ;  /* 0x0000000000647805 */ /* 0x000fc4000001ff00 */
[----:B------:R-:W-:Y:S02]  /*29b0*/  CS2R R98, SRZ ;  /* 0x0000000000627805 */ /* 0x000fe4000001ff00 */
[----:B------:R-:W-:Y:S01]  /*29c0*/  CS2R R96, SRZ ;  /* 0x0000000000607805 */ /* 0x000fe2000001ff00 */
[----:B------:R-:W-:Y:S01]  /*29d0*/  USEL UR10, URZ, UR6, !UP0 ;  /* 0x000000063f0a7287 */ /* 0x000fe2000c000000 */
[----:B------:R-:W-:Y:S01]  /*29e0*/  SYNCS.ARRIVE.TRANS64.RED.A1T0 RZ, [UR5], RZ ;  /* 0x000000ffffff79a7 */ /* 0x000fe20008100405 */
[----:B------:R2:W-:Y:S01]  /*29f0*/  MUFU.TANH R73, R41 ;  /* 0x0000002900497308 */ /* 0x0005e20000002400 */
[----:B------:R-:W-:Y:S01]  /*2a00*/  CS2R R94, SRZ ;  /* 0x00000000005e7805 */ /* 0x000fe2000001ff00 */
[----:B------:R-:W-:Y:S01]  /*2a10*/  UISETP.GE.AND UP0, UPT, UR4, UR10, UPT ;  /* 0x0000000a0400728c */ /* 0x000fe2000bf06270 */
[----:B------:R-:W-:Y:S02]  /*2a20*/  CS2R R92, SRZ ;  /* 0x00000000005c7805 */ /* 0x000fe4000001ff00 */
[----:B------:R-:W-:-:S02]  /*2a30*/  CS2R R90, SRZ ;  /* 0x00000000005a7805 */ /* 0x000fc4000001ff00 */
[----:B------:R-:W-:Y:S02]  /*2a40*/  CS2R R88, SRZ ;  /* 0x0000000000587805 */ /* 0x000fe4000001ff00 */
[----:B------:R-:W-:Y:S02]  /*2a50*/  CS2R R86, SRZ ;  /* 0x0000000000567805 */ /* 0x000fe4000001ff00 */
[----:B------:R-:W-:Y:S01]  /*2a60*/  CS2R R84, SRZ ;  /* 0x0000000000547805 */ /* 0x000fe2000001ff00 */
[----:B------:R-:W3:Y:S01]  /*2a70*/  MUFU.TANH R50, R50 ;  /* 0x0000003200327308 */ /* 0x000ee20000002400 */
[----:B--2---:R-:W-:Y:S02]  /*2a80*/  FSEL R41, R42, -INF , P2 ;  /* 0xff8000002a297808 */ /* 0x004fe40001000000 */
[----:B------:R-:W-:Y:S02]  /*2a90*/  CS2R R82, SRZ ;  /* 0x0000000000527805 */ /* 0x000fe4000001ff00 */
[----:B------:R-:W-:-:S02]  /*2aa0*/  ISETP.GT.AND P2, PT, R14, 0x28, PT ;  /* 0x000000280e00780c */ /* 0x000fc40003f44270 */
[----:B------:R-:W-:Y:S02]  /*2ab0*/  CS2R R80, SRZ ;  /* 0x0000000000507805 */ /* 0x000fe4000001ff00 */
[----:B0-----:R-:W-:Y:S02]  /*2ac0*/  FSEL R42, R43, -INF , P1 ;  /* 0xff8000002b2a7808 */ /* 0x001fe40000800000 */
[----:B------:R-:W-:Y:S02]  /*2ad0*/  CS2R R78, SRZ ;  /* 0x00000000004e7805 */ /* 0x000fe4000001ff00 */
[----:B------:R-:W-:Y:S01]  /*2ae0*/  FMNMX.FTZ R15, R41, R2, !PT ;  /* 0x00000002290f7209 */ /* 0x000fe20007810000 */
[----:B------:R-:W0:Y:S01]  /*2af0*/  MUFU.TANH R51, R51 ;  /* 0x0000003300337308 */ /* 0x000e220000002400 */
[----:B------:R-:W-:Y:S02]  /*2b00*/  ISETP.GT.AND P1, PT, R14, 0x29, PT ;  /* 0x000000290e00780c */ /* 0x000fe40003f24270 */
[----:B------:R-:W-:-:S02]  /*2b10*/  CS2R R76, SRZ ;  /* 0x00000000004c7805 */ /* 0x000fc4000001ff00 */
[----:B----4-:R-:W-:Y:S02]  /*2b20*/  FSEL R43, R46, -INF , P2 ;  /* 0xff8000002e2b7808 */ /* 0x010fe40001000000 */
[----:B------:R-:W-:Y:S02]  /*2b30*/  CS2R R74, SRZ ;  /* 0x00000000004a7805 */ /* 0x000fe4000001ff00 */
[----:B------:R-:W-:Y:S02]  /*2b40*/  FMNMX.FTZ R2, R42, R15, !PT ;  /* 0x0000000f2a027209 */ /* 0x000fe40007810000 */
[----:B------:R-:W-:Y:S01]  /*2b50*/  ISETP.GT.AND P2, PT, R14, 0x30, PT ;  /* 0x000000300e00780c */ /* 0x000fe20003f44270 */
[----:B------:R-:W2:Y:S01]  /*2b60*/  MUFU.TANH R54, R54 ;  /* 0x0000003600367308 */ /* 0x000ea20000002400 */
[----:B-1----:R-:W-:Y:S02]  /*2b70*/  FSEL R46, R47, -INF , P1 ;  /* 0xff8000002f2e7808 */ /* 0x002fe40000800000 */
[----:B------:R-:W-:-:S02]  /*2b80*/  FMNMX.FTZ R15, R43, R2, !PT ;  /* 0x000000022b0f7209 */ /* 0x000fc40007810000 */
[----:B------:R-:W-:Y:S02]  /*2b90*/  ISETP.GT.AND P1, PT, R14, 0x31, PT ;  /* 0x000000310e00780c */ /* 0x000fe40003f24270 */
[----:B---3--:R-:W-:Y:S01]  /*2ba0*/  FSEL R47, R50, -INF , P2 ;  /* 0xff800000322f7808 */ /* 0x008fe20001000000 */
[----:B------:R-:W1:Y:S01]  /*2bb0*/  MUFU.TANH R55, R55 ;  /* 0x0000003700377308 */ /* 0x000e620000002400 */
[----:B------:R-:W-:Y:S02]  /*2bc0*/  FMNMX.FTZ R2, R46, R15, !PT ;  /* 0x0000000f2e027209 */ /* 0x000fe40007810000 */
[C---:B------:R-:W-:Y:S02]  /*2bd0*/  ISETP.GT.AND P2, PT, R14.reuse, 0x38, PT ;  /* 0x000000380e00780c */ /* 0x040fe40003f44270 */
[----:B0-----:R-:W-:Y:S02]  /*2be0*/  FSEL R50, R51, -INF , P1 ;  /* 0xff80000033327808 */ /* 0x001fe40000800000 */
[----:B------:R-:W-:Y:S01]  /*2bf0*/  FMNMX.FTZ R15, R47, R2, !PT ;  /* 0x000000022f0f7209 */ /* 0x000fe20007810000 */
[----:B------:R-:W0:Y:S01]  /*2c00*/  MUFU.TANH R58, R58 ;  /* 0x0000003a003a7308 */ /* 0x000e220000002400 */
[----:B------:R-:W-:-:S02]  /*2c10*/  ISETP.GT.AND P1, PT, R14, 0x39, PT ;  /* 0x000000390e00780c */ /* 0x000fc40003f24270 */
[----:B--2---:R-:W-:Y:S02]  /*2c20*/  FSEL R51, R54, -INF , P2 ;  /* 0xff80000036337808 */ /* 0x004fe40001000000 */
[----:B------:R-:W-:Y:S02]  /*2c30*/  FMNMX.FTZ R2, R50, R15, !PT ;  /* 0x0000000f32027209 */ /* 0x000fe40007810000 */
[C---:B------:R-:W-:Y:S01]  /*2c40*/  ISETP.GT.AND P2, PT, R14.reuse, 0x40, PT ;  /* 0x000000400e00780c */ /* 0x040fe20003f44270 */
[----:B------:R-:W2:Y:S01]  /*2c50*/  MUFU.TANH R59, R59 ;  /* 0x0000003b003b7308 */ /* 0x000ea20000002400 */
[----:B-1----:R-:W-:Y:S02]  /*2c60*/  FSEL R54, R55, -INF , P1 ;  /* 0xff80000037367808 */ /* 0x002fe40000800000 */
[----:B------:R-:W-:Y:S02]  /*2c70*/  FMNMX.FTZ R15, R51, R2, !PT ;  /* 0x00000002330f7209 */ /* 0x000fe40007810000 */
[----:B------:R-:W-:-:S02]  /*2c80*/  ISETP.GT.AND P1, PT, R14, 0x41, PT ;  /* 0x000000410e00780c */ /* 0x000fc40003f24270 */
[----:B------:R-:W-:Y:S01]  /*2c90*/  FMNMX.FTZ R2, R54, R15, !PT ;  /* 0x0000000f36027209 */ /* 0x000fe20007810000 */
[----:B------:R-:W1:Y:S01]  /*2ca0*/  MUFU.TANH R62, R62 ;  /* 0x0000003e003e7308 */ /* 0x000e620000002400 */
[----:B0-----:R-:W-:Y:S02]  /*2cb0*/  FSEL R55, R58, -INF , P2 ;  /* 0xff8000003a377808 */ /* 0x001fe40001000000 */
[----:B------:R-:W-:Y:S02]  /*2cc0*/  ISETP.GT.AND P2, PT, R14, 0x48, PT ;  /* 0x000000480e00780c */ /* 0x000fe40003f44270 */
[----:B------:R-:W-:-:S03]  /*2cd0*/  FMNMX.FTZ R15, R55, R2, !PT ;  /* 0x00000002370f7209 */ /* 0x000fc60007810000 */
[----:B------:R-:W0:Y:S01]  /*2ce0*/  MUFU.TANH R63, R63 ;  /* 0x0000003f003f7308 */ /* 0x000e220000002400 */
[----:B--2---:R-:W-:Y:S02]  /*2cf0*/  FSEL R58, R59, -INF , P1 ;  /* 0xff8000003b3a7808 */ /* 0x004fe40000800000 */
[----:B------:R-:W-:Y:S02]  /*2d00*/  ISETP.GT.AND P1, PT, R14, 0x49, PT ;  /* 0x000000490e00780c */ /* 0x000fe40003f24270 */
[----:B------:R-:W-:-:S03]  /*2d10*/  FMNMX.FTZ R2, R58, R15, !PT ;  /* 0x0000000f3a027209 */ /* 0x000fc60007810000 */
[----:B------:R-:W2:Y:S01]  /*2d20*/  MUFU.TANH R66, R66 ;  /* 0x0000004200427308 */ /* 0x000ea20000002400 */
[----:B-1----:R-:W-:Y:S02]  /*2d30*/  FSEL R59, R62, -INF , P2 ;  /* 0xff8000003e3b7808 */ /* 0x002fe40001000000 */
[----:B------:R-:W-:Y:S02]  /*2d40*/  ISETP.GT.AND P2, PT, R14, 0x50, PT ;  /* 0x000000500e00780c */ /* 0x000fe40003f44270 */
[----:B------:R-:W-:-:S03]  /*2d50*/  FMNMX.FTZ R15, R59, R2, !PT ;  /* 0x000000023b0f7209 */ /* 0x000fc60007810000 */
        /* <DEDUP_REMOVED lines=18> */
[----:B------:R-:W-:Y:S02]  /*2e80*/  ISETP.GT.AND P1, PT, R12, RZ, PT ;  /* 0x000000ff0c00720c */ /* 0x000fe40003f24270 */
[----:B------:R-:W-:-:S03]  /*2e90*/  FMNMX.FTZ R15, R2, R15, !PT ;  /* 0x0000000f020f7209 */ /* 0x000fc60007810000 */
[----:B------:R-:W2:Y:S01]  /*2ea0*/  MUFU.TANH R32, R32 ;  /* 0x0000002000207308 */ /* 0x000ea20000002400 */
[----:B-1----:R-:W-:Y:S01]  /*2eb0*/  FSEL R3, R3, -INF , P1 ;  /* 0xff80000003037808 */ /* 0x002fe20000800000 */
[----:B------:R-:W1:Y:S01]  /*2ec0*/  SHFL.BFLY PT, R14, R15, 0x2, 0x1f ;  /* 0x0c401f000f0e7f89 */ /* 0x000e6200000e0000 */
[----:B------:R-:W-:-:S05]  /*2ed0*/  ISETP.GT.AND P1, PT, R12, 0x9, PT ;  /* 0x000000090c00780c */ /* 0x000fca0003f24270 */
[----:B------:R-:W3:Y:S01]  /*2ee0*/  MUFU.TANH R36, R36 ;  /* 0x0000002400247308 */ /* 0x000ee20000002400 */
[----:B0-----:R-:W-:Y:S02]  /*2ef0*/  FSEL R10, R10, -INF , P2 ;  /* 0xff8000000a0a7808 */ /* 0x001fe40001000000 */
[----:B------:R-:W-:Y:S02]  /*2f00*/  ISETP.GT.AND P2, PT, R12, 0x10, PT ;  /* 0x000000100c00780c */ /* 0x000fe40003f44270 */
[----:B------:R-:W-:-:S03]  /*2f10*/  FMNMX.FTZ R20, R3, R10, !PT ;  /* 0x0000000a03147209 */ /* 0x000fc60007810000 */
[----:B------:R-:W0:Y:S08]  /*2f20*/  MUFU.TANH R40, R40 ;  /* 0x0000002800287308 */ /* 0x000e300000002400 */
[----:B------:R4:W5:Y:S01]  /*2f30*/  MUFU.TANH R38, R44 ;  /* 0x0000002c00267308 */ /* 0x0009620000002400 */
[----:B-1----:R-:W-:-:S05]  /*2f40*/  FMNMX.FTZ R14, R15, R14, !PT ;  /* 0x0000000e0f0e7209 */ /* 0x002fca0007810000 */
[----:B------:R-:W1:Y:S02]  /*2f50*/  SHFL.BFLY PT, R15, R14, 0x1, 0x1f ;  /* 0x0c201f000e0f7f89 */ /* 0x000e6400000e0000 */
[----:B------:R5:W5:Y:S08]  /*2f60*/  MUFU.TANH R70, R45 ;  /* 0x0000002d00467308 */ /* 0x000b700000002400 */
[----:B------:R-:W5:Y:S08]  /*2f70*/  MUFU.TANH R71, R48 ;  /* 0x0000003000477308 */ /* 0x000f700000002400 */
[----:B------:R-:W5:Y:S01]  /*2f80*/  MUFU.TANH R49, R49 ;  /* 0x0000003100317308 */ /* 0x000f620000002400 */
[----:B-1----:R-:W-:-:S07]  /*2f90*/  FMNMX.FTZ R11, R14, R15, !PT ;  /* 0x0000000f0e0b7209 */ /* 0x002fce0007810000 */
[----:B------:R-:W1:Y:S01]  /*2fa0*/  MUFU.TANH R52, R52 ;  /* 0x0000003400347308 */ /* 0x000e620000002400 */
[----:B------:R-:W-:Y:S02]  /*2fb0*/  FSEL R14, R21, -INF , P1 ;  /* 0xff800000150e7808 */ /* 0x000fe40000800000 */
[----:B------:R-:W-:Y:S02]  /*2fc0*/  FMNMX.FTZ R21, R13, R20, !PT ;  /* 0x000000140d157209 */ /* 0x000fe40007810000 */
[----:B------:R-:W-:Y:S02]  /*2fd0*/  ISETP.GT.AND P1, PT, R12, 0x11, PT ;  /* 0x000000110c00780c */ /* 0x000fe40003f24270 */
[----:B--2---:R-:W-:Y:S01]  /*2fe0*/  FSEL R15, R32, -INF , P2 ;  /* 0xff800000200f7808 */ /* 0x004fe20001000000 */
[----:B------:R-:W2:Y:S01]  /*2ff0*/  MUFU.TANH R53, R53 ;  /* 0x0000003500357308 */ /* 0x000ea20000002400 */
[----:B------:R-:W-:Y:S01]  /*3000*/  FMNMX.FTZ R24, R14, R21, !PT ;  /* 0x000000150e187209 */ /* 0x000fe20007810000 */
[C---:B------:R-:W-:Y:S01]  /*3010*/  FMUL.FTZ R21, R11.reuse, UR14 ;  /* 0x0000000e0b157c20 */ /* 0x040fe20008410000 */
[----:B------:R-:W-:-:S02]  /*3020*/  FSETP.NEU.FTZ.AND P2, PT, R11, -INF , PT ;  /* 0xff8000000b00780b */ /* 0x000fc40003f5d000 */
[----:B------:R-:W-:Y:S02]  /*3030*/  FSEL R20, R26, -INF , P1 ;  /* 0xff8000001a147808 */ /* 0x000fe40000800000 */
[----:B------:R-:W-:Y:S01]  /*3040*/  FMNMX.FTZ R27, R15, R24, !PT ;  /* 0x000000180f1b7209 */ /* 0x000fe20007810000 */
[----:B------:R-:W2:Y:S01]  /*3050*/  MUFU.TANH R56, R56 ;  /* 0x0000003800387308 */ /* 0x000ea20000002400 */
[----:B----4-:R-:W-:Y:S02]  /*3060*/  FSEL R44, R21, RZ, P2 ;  /* 0x000000ff152c7208 */ /* 0x010fe40001000000 */
[----:B------:R-:W-:Y:S02]  /*3070*/  ISETP.GT.AND P1, PT, R12, 0x19, PT ;  /* 0x000000190c00780c */ /* 0x000fe40003f24270 */
[----:B---3--:R-:W-:Y:S01]  /*3080*/  FSEL R21, R36, -INF , P3 ;  /* 0xff80000024157808 */ /* 0x008fe20001800000 */
[--C-:B------:R-:W-:Y:S01]  /*3090*/  FFMA.FTZ R32, R25, UR14, -R44.reuse ;  /* 0x0000000e19207c23 */ /* 0x100fe2000801082c */
[----:B------:R-:W-:Y:S01]  /*30a0*/  FMNMX.FTZ R26, R20, R27, !PT ;  /* 0x0000001b141a7209 */ /* 0x000fe20007810000 */
[--C-:B------:R-:W-:Y:S01]  /*30b0*/  FFMA.FTZ R34, R28, UR14, -R44.reuse ;  /* 0x0000000e1c227c23 */ /* 0x100fe2000801082c */
[----:B------:R-:W-:Y:S01]  /*30c0*/  ISETP.GT.AND P2, PT, R12, 0x20, PT ;  /* 0x000000200c00780c */ /* 0x000fe20003f44270 */
[----:B------:R3:W-:Y:S01]  /*30d0*/  MUFU.EX2 R189, R32 ;  /* 0x0000002000bd7308 */ /* 0x0007e20000000800 */
[----:B------:R-:W-:Y:S01]  /*30e0*/  FSEL R24, R72, -INF , P1 ;  /* 0xff80000048187808 */ /* 0x000fe20000800000 */
[--C-:B------:R-:W-:Y:S01]  /*30f0*/  FFMA.FTZ R36, R29, UR14, -R44.reuse ;  /* 0x0000000e1d247c23 */ /* 0x100fe2000801082c */
[----:B------:R-:W-:Y:S01]  /*3100*/  FMNMX.FTZ R27, R21, R26, !PT ;  /* 0x0000001a151b7209 */ /* 0x000fe20007810000 */
[--C-:B------:R-:W-:Y:S01]  /*3110*/  FFMA.FTZ R42, R42, UR14, -R44.reuse ;  /* 0x0000000e2a2a7c23 */ /* 0x100fe2000801082c */
[----:B------:R-:W-:Y:S01]  /*3120*/  ISETP.GT.AND P1, PT, R12, 0x21, PT ;  /* 0x000000210c00780c */ /* 0x000fe20003f24270 */
[--C-:B------:R-:W-:Y:S01]  /*3130*/  FFMA.FTZ R43, R43, UR14, -R44.reuse ;  /* 0x0000000e2b2b7c23 */ /* 0x100fe2000801082c */
[----:B0-----:R-:W-:Y:S01]  /*3140*/  FSEL R25, R40, -INF , P2 ;  /* 0xff80000028197808 */ /* 0x001fe20001000000 */
[----:B------:R-:W0:Y:S01]  /*3150*/  MUFU.TANH R57, R57 ;  /* 0x0000003900397308 */ /* 0x000e220000002400 */
[----:B------:R-:W-:Y:S01]  /*3160*/  FMNMX.FTZ R30, R24, R27, !PT ;  /* 0x0000001b181e7209 */ /* 0x000fe20007810000 */
[--C-:B------:R-:W-:Y:S01]  /*3170*/  FFMA.FTZ R40, R33, UR14, -R44.reuse ;  /* 0x0000000e21287c23 */ /* 0x100fe2000801082c */
[----:B------:R-:W-:Y:S01]  /*3180*/  ISETP.GT.AND P2, PT, R12, 0x28, PT ;  /* 0x000000280c00780c */ /* 0x000fe20003f44270 */
[--C-:B------:R-:W-:Y:S01]  /*3190*/  FFMA.FTZ R46, R46, UR14, -R44.reuse ;  /* 0x0000000e2e2e7c23 */ /* 0x100fe2000801082c */
[----:B------:R-:W-:Y:S01]  /*31a0*/  FSEL R26, R73, -INF , P1 ;  /* 0xff800000491a7808 */ /* 0x000fe20000800000 */
[--C-:B------:R-:W-:Y:S01]  /*31b0*/  FFMA.FTZ R47, R47, UR14, -R44.reuse ;  /* 0x0000000e2f2f7c23 */ /* 0x100fe2000801082c */
[----:B-----5:R-:W-:Y:S01]  /*31c0*/  FMNMX.FTZ R45, R25, R30, !PT ;  /* 0x0000001e192d7209 */ /* 0x020fe20007810000 */
        /* <DEDUP_REMOVED lines=15> */
[----:B------:R-:W-:Y:S01]  /*32c0*/  FSEL R29, R71, -INF , P2 ;  /* 0xff800000471d7808 */ /* 0x000fe20001000000 */
[----:B------:R-:W4:Y:S01]  /*32d0*/  MUFU.TANH R61, R61 ;  /* 0x0000003d003d7308 */ /* 0x000f220000002400 */
[----:B---3--:R-:W-:Y:S01]  /*32e0*/  FMNMX.FTZ R32, R28, R45, !PT ;  /* 0x0000002d1c207209 */ /* 0x008fe20007810000 */
[--C-:B------:R-:W-:Y:S01]  /*32f0*/  FFMA.FTZ R59, R59, UR14, -R44.reuse ;  /* 0x0000000e3b3b7c23 */ /* 0x100fe2000801082c */
[----:B------:R-:W-:Y:S01]  /*3300*/  ISETP.GT.AND P2, PT, R12, 0x38, PT ;  /* 0x000000380c00780c */ /* 0x000fe20003f44270 */
[--C-:B------:R-:W-:Y:S01]  /*3310*/  FFMA.FTZ R62, R62, UR14, -R44.reuse ;  /* 0x0000000e3e3e7c23 */ /* 0x100fe2000801082c */
[----:B------:R-:W-:Y:S01]  /*3320*/  FSEL R30, R49, -INF , P1 ;  /* 0xff800000311e7808 */ /* 0x000fe20000800000 */
[--C-:B------:R-:W-:Y:S01]  /*3330*/  FFMA.FTZ R49, R35, UR14, -R44.reuse ;  /* 0x0000000e23317c23 */ /* 0x100fe2000801082c */
[----:B------:R-:W-:Y:S01]  /*3340*/  FMNMX.FTZ R45, R29, R32, !PT ;  /* 0x000000201d2d7209 */ /* 0x000fe20007810000 */
[----:B------:R-:W3:Y:S01]  /*3350*/  MUFU.TANH R64, R64 ;  /* 0x0000004000407308 */ /* 0x000ee20000002400 */
[----:B------:R-:W-:Y:S01]  /*3360*/  ISETP.GT.AND P1, PT, R12, 0x39, PT ;  /* 0x000000390c00780c */ /* 0x000fe20003f24270 */
[--C-:B------:R-:W-:Y:S01]  /*3370*/  FFMA.FTZ R63, R63, UR14, -R44.reuse ;  /* 0x0000000e3f3f7c23 */ /* 0x100fe2000801082c */
[----:B-1----:R-:W-:Y:S01]  /*3380*/  FSEL R31, R52, -INF , P2 ;  /* 0xff800000341f7808 */ /* 0x002fe20001000000 */
[--C-:B------:R-:W-:Y:S01]  /*3390*/  FFMA.FTZ R66, R66, UR14, -R44.reuse ;  /* 0x0000000e42427c23 */ /* 0x100fe2000801082c */
[----:B-----5:R-:W-:Y:S01]  /*33a0*/  FMNMX.FTZ R34, R30, R45, !PT ;  /* 0x0000002d1e227209 */ /* 0x020fe20007810000 */
[--C-:B------:R-:W-:Y:S01]  /*33b0*/  FFMA.FTZ R67, R67, UR14, -R44.reuse ;  /* 0x0000000e43437c23 */ /* 0x100fe2000801082c */
[----:B------:R-:W-:Y:S01]  /*33c0*/  ISETP.GT.AND P2, PT, R12, 0x40, PT ;  /* 0x000000400c00780c */ /* 0x000fe20003f44270 */
[----:B------:R1:W-:Y:S01]  /*33d0*/  MUFU.EX2 R191, R36 ;  /* 0x0000002400bf7308 */ /* 0x0003e20000000800 */
[----:B--2---:R-:W-:Y:S01]  /*33e0*/  FSEL R32, R53, -INF , P1 ;  /* 0xff80000035207808 */ /* 0x004fe20000800000 */
[--C-:B------:R-:W-:Y:S01]  /*33f0*/  FFMA.FTZ R53, R37, UR14, -R44.reuse ;  /* 0x0000000e25357c23 */ /* 0x100fe2000801082c */
[----:B------:R-:W-:Y:S01]  /*3400*/  FMNMX.FTZ R45, R31, R34, !PT ;  /* 0x000000221f2d7209 */ /* 0x000fe20007810000 */
[----:B------:R-:W-:Y:S01]  /*3410*/  FFMA.FTZ R2, R2, UR14, -R44 ;  /* 0x0000000e02027c23 */ /* 0x000fe2000801082c */
[----:B------:R-:W-:-:S02]  /*3420*/  ISETP.GT.AND P1, PT, R12, 0x41, PT ;  /* 0x000000410c00780c */ /* 0x000fc40003f24270 */
[----:B------:R-:W-:Y:S02]  /*3430*/  CS2R R72, SRZ ;  /* 0x0000000000487805 */ /* 0x000fe4000001ff00 */
[----:B------:R-:W-:Y:S01]  /*3440*/  FSEL R33, R56, -INF , P2 ;  /* 0xff80000038217808 */ /* 0x000fe20001000000 */
[----:B------:R-:W2:Y:S01]  /*3450*/  MUFU.TANH R65, R65 ;  /* 0x0000004100417308 */ /* 0x000ea20000002400 */
[----:B-1----:R-:W-:Y:S02]  /*3460*/  FMNMX.FTZ R36, R32, R45, !PT ;  /* 0x0000002d20247209 */ /* 0x002fe40007810000 */
[----:B------:R-:W-:Y:S02]  /*3470*/  CS2R R70, SRZ ;  /* 0x0000000000467805 */ /* 0x000fe4000001ff00 */
[----:B------:R-:W-:Y:S02]  /*3480*/  ISETP.GT.AND P2, PT, R12, 0x48, PT ;  /* 0x000000480c00780c */ /* 0x000fe40003f44270 */
[----:B0-----:R-:W-:-:S02]  /*3490*/  FSEL R34, R57, -INF , P1 ;  /* 0xff80000039227808 */ /* 0x001fc40000800000 */
[----:B------:R-:W-:Y:S01]  /*34a0*/  FMNMX.FTZ R45, R33, R36, !PT ;  /* 0x00000024212d7209 */ /* 0x000fe20007810000 */
[----:B------:R-:W-:Y:S01]  /*34b0*/  MUFU.TANH R68, R68 ;  /* 0x0000004400447308 */ /* 0x000fe20000002400 */
[----:B------:R-:W-:Y:S02]  /*34c0*/  ISETP.GT.AND P1, PT, R12, 0x49, PT ;  /* 0x000000490c00780c */ /* 0x000fe40003f24270 */
[----:B----4-:R-:W-:Y:S02]  /*34d0*/  FSEL R35, R60, -INF , P2 ;  /* 0xff8000003c237808 */ /* 0x010fe40001000000 */
[C---:B------:R-:W-:Y:S02]  /*34e0*/  ISETP.GT.AND P2, PT, R12.reuse, 0x50, PT ;  /* 0x000000500c00780c */ /* 0x040fe40003f44270 */
[----:B------:R-:W-:Y:S01]  /*34f0*/  FSEL R36, R61, -INF , P1 ;  /* 0xff8000003d247808 */ /* 0x000fe20000800000 */
[----:B------:R0:W-:Y:S01]  /*3500*/  MUFU.EX2 R52, R38 ;  /* 0x0000002600347308 */ /* 0x0001e20000000800 */
[----:B------:R-:W-:-:S02]  /*3510*/  ISETP.GT.AND P1, PT, R12, 0x51, PT ;  /* 0x000000510c00780c */ /* 0x000fc40003f24270 */
[----:B---3--:R-:W-:Y:S02]  /*3520*/  FSEL R37, R64, -INF , P2 ;  /* 0xff80000040257808 */ /* 0x008fe40001000000 */
[----:B------:R-:W-:-:S03]  /*3530*/  ISETP.GT.AND P2, PT, R12, 0x58, PT ;  /* 0x000000580c00780c */ /* 0x000fc60003f44270 */
[----:B------:R-:W1:Y:S01]  /*3540*/  MUFU.TANH R69, R69 ;  /* 0x0000004500457308 */ /* 0x000e620000002400 */
[----:B0-----:R-:W-:-:S04]  /*3550*/  FMNMX.FTZ R38, R34, R45, !PT ;  /* 0x0000002d22267209 */ /* 0x001fc80007810000 */
[----:B------:R-:W-:Y:S02]  /*3560*/  FMNMX.FTZ R45, R35, R38, !PT ;  /* 0x00000026232d7209 */ /* 0x000fe40007810000 */
[----:B--2---:R-:W-:Y:S01]  /*3570*/  FSEL R38, R65, -INF , P1 ;  /* 0xff80000041267808 */ /* 0x004fe20000800000 */
[----:B------:R0:W2:Y:S01]  /*3580*/  MUFU.EX2 R185, R40 ;  /* 0x0000002800b97308 */ /* 0x0000a20000000800 */
[----:B------:R-:W-:-:S07]  /*3590*/  ISETP.GT.AND P1, PT, R12, 0x59, PT ;  /* 0x000000590c00780c */ /* 0x000fce0003f24270 */
[----:B------:R3:W4:Y:S01]  /*35a0*/  MUFU.EX2 R56, R49 ;  /* 0x0000003100387308 */ /* 0x0007220000000800 */
[----:B0-----:R-:W-:-:S04]  /*35b0*/  FMNMX.FTZ R40, R36, R45, !PT ;  /* 0x0000002d24287209 */ /* 0x001fc80007810000 */
[----:B------:R-:W-:Y:S02]  /*35c0*/  FMNMX.FTZ R45, R37, R40, !PT ;  /* 0x00000028252d7209 */ /* 0x000fe40007810000 */
[----:B-1----:R-:W-:Y:S01]  /*35d0*/  FSEL R40, R69, -INF , P1 ;  /* 0xff80000045287808 */ /* 0x002fe20000800000 */
[----:B------:R-:W-:Y:S01]  /*35e0*/  MUFU.EX2 R64, R42 ;  /* 0x0000002a00407308 */ /* 0x000fe20000000800 */
[----:B---3--:R-:W-:Y:S01]  /*35f0*/  FFMA.FTZ R49, R39, UR14, -R44 ;  /* 0x0000000e27317c23 */ /* 0x008fe2000801082c */
[----:B------:R-:W-:Y:S01]  /*3600*/  FSEL R39, R68, -INF , P2 ;  /* 0xff80000044277808 */ /* 0x000fe20001000000 */
[----:B------:R-:W-:Y:S01]  /*3610*/  FADD.FTZ R68, R189, R48 ;  /* 0x00000030bd447221 */ /* 0x000fe20000010000 */
[----:B------:R-:W-:Y:S01]  /*3620*/  FMNMX.FTZ R12, R38, R45, !PT ;  /* 0x0000002d260c7209 */ /* 0x000fe20007810000 */
[----:B------:R-:W-:Y:S01]  /*3630*/  FFMA.FTZ R45, R41, UR14, -R44 ;  /* 0x0000000e292d7c23 */ /* 0x000fe2000801082c */
[----:B------:R-:W-:Y:S01]  /*3640*/  F2FP.F16.F32.PACK_AB R189, R48, R189 ;  /* 0x000000bd30bd723e */ /* 0x000fe200000000ff */
[----:B------:R-:W-:Y:S01]  /*3650*/  FADD.FTZ R57, R191, R68 ;  /* 0x00000044bf397221 */ /* 0x000fe20000010000 */
[----:B------:R-:W-:Y:S01]  /*3660*/  FMNMX.FTZ R41, R39, R12, !PT ;  /* 0x0000000c27297209 */ /* 0x000fe20007810000 */
[----:B------:R-:W-:Y:S01]  /*3670*/  MUFU.EX2 R60, R49 ;  /* 0x00000031003c7308 */ /* 0x000fe20000000800 */
[C---:B------:R-:W-:Y:S01]  /*3680*/  F2FP.F16.F32.PACK_AB R191, R52.reuse, R191 ;  /* 0x000000bf34bf723e */ /* 0x040fe200000000ff */
[----:B------:R-:W-:Y:S01]  /*3690*/  FADD.FTZ R68, R52, R57 ;  /* 0x0000003934447221 */ /* 0x000fe20000010000 */
[----:B------:R-:W-:-:S03]  /*36a0*/  FMNMX.FTZ R41, R40, R41, !PT ;  /* 0x0000002928297209 */ /* 0x000fc60007810000 */
[----:B--2---:R-:W-:Y:S01]  /*36b0*/  FADD.FTZ R57, R185, R68 ;  /* 0x00000044b9397221 */ /* 0x004fe20000010000 */
[----:B----4-:R-:W-:Y:S01]  /*36c0*/  F2FP.F16.F32.PACK_AB R185, R56, R185 ;  /* 0x000000b938b9723e */ /* 0x010fe200000000ff */
[----:B------:R-:W0:Y:S01]  /*36d0*/  SHFL.BFLY PT, R12, R41, 0x2, 0x1f ;  /* 0x0c401f00290c7f89 */ /* 0x000e2200000e0000 */
[----:B------:R-:W1:Y:S01]  /*36e0*/  MUFU.EX2 R53, R53 ;  /* 0x0000003500357308 */ /* 0x000e620000000800 */
[----:B------:R-:W-:-:S07]  /*36f0*/  CS2R R68, SRZ ;  /* 0x0000000000447805 */ /* 0x000fce000001ff00 */
[----:B------:R-:W2:Y:S08]  /*3700*/  MUFU.EX2 R45, R45 ;  /* 0x0000002d002d7308 */ /* 0x000eb00000000800 */
[----:B------:R-:W-:Y:S01]  /*3710*/  MUFU.EX2 R43, R43 ;  /* 0x0000002b002b7308 */ /* 0x000fe20000000800 */
[----:B-1----:R-:W-:Y:S02]  /*3720*/  F2FP.F16.F32.PACK_AB R187, R60, R53 ;  /* 0x000000353cbb723e */ /* 0x002fe400000000ff */
        /* <DEDUP_REMOVED lines=8> */
[----:B-1----:R-:W-:-:S04]  /*37b0*/  FMNMX.FTZ R12, R42, R41, !PT ;  /* 0x000000292a0c7209 */ /* 0x002fc80007810000 */
[C---:B------:R-:W-:Y:S01]  /*37c0*/  FSETP.NEU.FTZ.AND P1, PT, R12.reuse, -INF , PT ;  /* 0xff8000000c00780b */ /* 0x040fe20003f3d000 */
[----:B------:R-:W-:Y:S02]  /*37d0*/  FMUL.FTZ R41, R12, UR14 ;  /* 0x0000000e0c297c20 */ /* 0x000fe40008410000 */
[----:B------:R-:W0:Y:S01]  /*37e0*/  MUFU.EX2 R54, R54 ;  /* 0x0000003600367308 */ /* 0x000e220000000800 */
[----:B--2---:R-:W-:Y:S02]  /*37f0*/  F2FP.F16.F32.PACK_AB R177, R50, R47 ;  /* 0x0000002f32b1723e */ /* 0x004fe400000000ff */
[----:B------:R-:W-:Y:S02]  /*3800*/  FSEL R41, R41, RZ, P1 ;  /* 0x000000ff29297208 */ /* 0x000fe40000800000 */
        /* <DEDUP_REMOVED lines=40> */
[----:B------:R-:W-:-:S04]  /*3a90*/  FADD.FTZ R42, R56, R57 ;  /* 0x00000039382a7221 */ /* 0x000fc80000010000 */
[----:B------:R-:W-:Y:S01]  /*3aa0*/  FADD.FTZ R57, R53, R42 ;  /* 0x0000002a35397221 */ /* 0x000fe20000010000 */
[----:B------:R-:W-:Y:S01]  /*3ab0*/  CS2R R52, SRZ ;  /* 0x0000000000347805 */ /* 0x000fe2000001ff00 */
[----:B------:R-:W1:Y:S01]  /*3ac0*/  MUFU.EX2 R24, R24 ;  /* 0x0000001800187308 */ /* 0x000e620000000800 */
[----:B--2---:R-:W-:Y:S01]  /*3ad0*/  FADD.FTZ R0, R20, R49 ;  /* 0x0000003114007221 */ /* 0x004fe20000010000 */
[----:B------:R-:W-:Y:S01]  /*3ae0*/  FADD.FTZ R42, R60, R57 ;  /* 0x000000393c2a7221 */ /* 0x000fe20000010000 */
[----:B------:R-:W-:Y:S02]  /*3af0*/  F2FP.F16.F32.PACK_AB R184, R20, R15 ;  /* 0x0000000f14b8723e */ /* 0x000fe400000000ff */
[----:B------:R-:W-:Y:S01]  /*3b00*/  CS2R R60, SRZ ;  /* 0x00000000003c7805 */ /* 0x000fe2000001ff00 */
[----:B------:R-:W-:Y:S02]  /*3b10*/  FADD.FTZ R57, R45, R42 ;  /* 0x0000002a2d397221 */ /* 0x000fe40000010000 */
[----:B------:R-:W2:Y:S01]  /*3b20*/  MUFU.EX2 R25, R25 ;  /* 0x0000001900197308 */ /* 0x000ea20000000800 */
[----:B0-----:R-:W-:Y:S01]  /*3b30*/  FADD.FTZ R49, R21, R0 ;  /* 0x0000000015317221 */ /* 0x001fe20000010000 */
[----:B------:R-:W-:Y:S01]  /*3b40*/  FADD.FTZ R42, R64, R57 ;  /* 0x00000039402a7221 */ /* 0x000fe20000010000 */
[----:B------:R-:W-:-:S02]  /*3b50*/  CS2R R64, SRZ ;  /* 0x0000000000407805 */ /* 0x000fc4000001ff00 */
[----:B------:R-:W-:-:S03]  /*3b60*/  CS2R R56, SRZ ;  /* 0x0000000000387805 */ /* 0x000fc6000001ff00 */
[----:B------:R-:W0:Y:S01]  /*3b70*/  MUFU.EX2 R26, R26 ;  /* 0x0000001a001a7308 */ /* 0x000e220000000800 */
[C---:B-1----:R-:W-:Y:S01]  /*3b80*/  FADD.FTZ R0, R24.reuse, R49 ;  /* 0x0000003118007221 */ /* 0x042fe20000010000 */
[----:B------:R-:W-:-:S06]  /*3b90*/  F2FP.F16.F32.PACK_AB R186, R24, R21 ;  /* 0x0000001518ba723e */ /* 0x000fcc00000000ff */
[----:B------:R-:W1:Y:S01]  /*3ba0*/  MUFU.EX2 R27, R27 ;  /* 0x0000001b001b7308 */ /* 0x000e620000000800 */
[----:B--2---:R-:W-:-:S07]  /*3bb0*/  FADD.FTZ R49, R25, R0 ;  /* 0x0000000019317221 */ /* 0x004fce0000010000 */
[----:B------:R-:W2:Y:S01]  /*3bc0*/  MUFU.EX2 R28, R28 ;  /* 0x0000001c001c7308 */ /* 0x000ea20000000800 */
[C---:B0-----:R-:W-:Y:S01]  /*3bd0*/  FADD.FTZ R0, R26.reuse, R49 ;  /* 0x000000311a007221 */ /* 0x041fe20000010000 */
[----:B------:R-:W-:Y:S01]  /*3be0*/  FADD.FTZ R49, R43, R42 ;  /* 0x0000002a2b317221 */ /* 0x000fe20000010000 */
[----:B------:R-:W-:Y:S02]  /*3bf0*/  F2FP.F16.F32.PACK_AB R180, R26, R25 ;  /* 0x000000191ab4723e */ /* 0x000fe400000000ff */
[----:B------:R-:W-:Y:S01]  /*3c00*/  CS2R R24, SRZ ;  /* 0x0000000000187805 */ /* 0x000fe2000001ff00 */
[----:B------:R-:W-:Y:S01]  /*3c10*/  FADD.FTZ R42, R46, R49 ;  /* 0x000000312e2a7221 */ /* 0x000fe20000010000 */
[----:B------:R-:W-:Y:S01]  /*3c20*/  CS2R R48, SRZ ;  /* 0x0000000000307805 */ /* 0x000fe2000001ff00 */
[----:B------:R-:W0:Y:S01]  /*3c30*/  MUFU.EX2 R29, R29 ;  /* 0x0000001d001d7308 */ /* 0x000e220000000800 */
[----:B-1----:R-:W-:Y:S01]  /*3c40*/  FADD.FTZ R41, R27, R0 ;  /* 0x000000001b297221 */ /* 0x002fe20000010000 */
[----:B------:R-:W-:Y:S01]  /*3c50*/  FADD.FTZ R45, R47, R42 ;  /* 0x0000002a2f2d7221 */ /* 0x000fe20000010000 */
[----:B------:R-:W-:-:S03]  /*3c60*/  CS2R R46, SRZ ;  /* 0x00000000002e7805 */ /* 0x000fc6000001ff00 */
[----:B------:R-:W-:Y:S01]  /*3c70*/  FADD.FTZ R42, R50, R45 ;  /* 0x0000002d322a7221 */ /* 0x000fe20000010000 */
[----:B------:R-:W-:Y:S01]  /*3c80*/  CS2R R44, SRZ ;  /* 0x00000000002c7805 */ /* 0x000fe2000001ff00 */
[----:B------:R-:W1:Y:S01]  /*3c90*/  MUFU.EX2 R30, R30 ;  /* 0x0000001e001e7308 */ /* 0x000e620000000800 */
[C---:B--2---:R-:W-:Y:S01]  /*3ca0*/  FADD.FTZ R0, R28.reuse, R41 ;  /* 0x000000291c007221 */ /* 0x044fe20000010000 */
[----:B------:R-:W-:Y:S01]  /*3cb0*/  FADD.FTZ R13, R51, R42 ;  /* 0x0000002a330d7221 */ /* 0x000fe20000010000 */
[----:B------:R-:W-:Y:S02]  /*3cc0*/  F2FP.F16.F32.PACK_AB R182, R28, R27 ;  /* 0x0000001b1cb6723e */ /* 0x000fe400000000ff */
[----:B------:R-:W-:Y:S02]  /*3cd0*/  CS2R R50, SRZ ;  /* 0x0000000000327805 */ /* 0x000fe4000001ff00 */
[----:B------:R-:W-:Y:S01]  /*3ce0*/  CS2R R42, SRZ ;  /* 0x00000000002a7805 */ /* 0x000fe2000001ff00 */
[----:B------:R-:W-:Y:S01]  /*3cf0*/  FADD.FTZ R10, R54, R13 ;  /* 0x0000000d360a7221 */ /* 0x000fe20000010000 */
[----:B------:R-:W-:Y:S01]  /*3d00*/  CS2R R26, SRZ ;  /* 0x00000000001a7805 */ /* 0x000fe2000001ff00 */
[----:B------:R-:W2:Y:S01]  /*3d10*/  MUFU.EX2 R31, R31 ;  /* 0x0000001f001f7308 */ /* 0x000ea20000000800 */
[----:B0-----:R-:W-:Y:S01]  /*3d20*/  FADD.FTZ R41, R29, R0 ;  /* 0x000000001d297221 */ /* 0x001fe20000010000 */
[----:B------:R-:W-:-:S06]  /*3d30*/  FADD.FTZ R13, R55, R10 ;  /* 0x0000000a370d7221 */ /* 0x000fcc0000010000 */
[----:B------:R-:W0:Y:S01]  /*3d40*/  MUFU.EX2 R32, R32 ;  /* 0x0000002000207308 */ /* 0x000e220000000800 */
[C---:B-1----:R-:W-:Y:S01]  /*3d50*/  FADD.FTZ R0, R30.reuse, R41 ;  /* 0x000000291e007221 */ /* 0x042fe20000010000 */
[----:B------:R-:W-:Y:S02]  /*3d60*/  F2FP.F16.F32.PACK_AB R176, R30, R29 ;  /* 0x0000001d1eb0723e */ /* 0x000fe400000000ff */
[----:B------:R-:W-:-:S04]  /*3d70*/  CS2R R28, SRZ ;  /* 0x00000000001c7805 */ /* 0x000fc8000001ff00 */
[----:B------:R-:W1:Y:S01]  /*3d80*/  MUFU.EX2 R33, R33 ;  /* 0x0000002100217308 */ /* 0x000e620000000800 */
[----:B--2---:R-:W-:-:S07]  /*3d90*/  FADD.FTZ R3, R31, R0 ;  /* 0x000000001f037221 */ /* 0x004fce0000010000 */
        /* <DEDUP_REMOVED lines=39> */
[----:B0-----:R-:W-:Y:S01]  /*4010*/  FADD.FTZ R3, R39, R0 ;  /* 0x0000000027037221 */ /* 0x001fe20000010000 */
[----:B------:R-:W-:-:S06]  /*4020*/  IMAD.MOV.U32 R0, RZ, RZ, 0x3f800000 ;  /* 0x3f800000ff007424 */ /* 0x000fcc00078e00ff */
[----:B------:R-:W0:Y:S01]  /*4030*/  MUFU.EX2 R2, R2 ;  /* 0x0000000200027308 */ /* 0x000e220000000800 */
[----:B-1----:R-:W-:Y:S01]  /*4040*/  FADD.FTZ R13, R67, R10 ;  /* 0x0000000a430d7221 */ /* 0x002fe20000010000 */
[C---:B--2---:R-:W-:Y:S01]  /*4050*/  FADD.FTZ R10, R40.reuse, R3 ;  /* 0x00000003280a7221 */ /* 0x044fe20000010000 */
[----:B------:R-:W-:Y:S02]  /*4060*/  F2FP.F16.F32.PACK_AB R170, R40, R39 ;  /* 0x0000002728aa723e */ /* 0x000fe400000000ff */
[----:B------:R-:W-:Y:S02]  /*4070*/  CS2R R40, SRZ ;  /* 0x0000000000287805 */ /* 0x000fe4000001ff00 */
[----:B------:R-:W-:Y:S01]  /*4080*/  CS2R R38, SRZ ;  /* 0x0000000000267805 */ /* 0x000fe2000001ff00 */
[C---:B0-----:R-:W-:Y:S01]  /*4090*/  FADD.FTZ R3, R2.reuse, R13 ;  /* 0x0000000d02037221 */ /* 0x041fe20000010000 */
[----:B------:R-:W-:Y:S01]  /*40a0*/  F2FP.F16.F32.PACK_AB R171, R2, R67 ;  /* 0x0000004302ab723e */ /* 0x000fe200000000ff */
[----:B------:R-:W-:Y:S01]  /*40b0*/  IMAD.MOV.U32 R2, RZ, RZ, 0x3f800000 ;  /* 0x3f800000ff027424 */ /* 0x000fe200078e00ff */
[----:B------:R-:W-:Y:S01]  /*40c0*/  CS2R R66, SRZ ;  /* 0x0000000000427805 */ /* 0x000fe2000001ff00 */
[----:B------:R-:W-:Y:S06]  /*40d0*/  @!P1 BRA `(.L_x_5724) ;  /* 0x0000002c00249947 */ /* 0x000fec0003800000 */
[----:B------:R-:W-:Y:S01]  /*40e0*/  MOV R13, R11 ;  /* 0x0000000b000d7202 */ /* 0x000fe20000000f00 */
[----:B------:R-:W-:Y:S01]  /*40f0*/  IMAD.MOV.U32 R14, RZ, RZ, R12 ;  /* 0x000000ffff0e7224 */ /* 0x000fe200078e000c */
[----:B------:R-:W-:Y:S01]  /*4100*/  UMOV UR5, UR38 ;  /* 0x0000002600057c82 */ /* 0x000fe20008000000 */
[----:B------:R-:W-:Y:S01]  /*4110*/  IMAD.MOV.U32 R2, RZ, RZ, 0x3f800000 ;  /* 0x3f800000ff027424 */ /* 0x000fe200078e00ff */
[----:B------:R-:W-:Y:S01]  /*4120*/  UMOV UR6, UR39 ;  /* 0x0000002700067c82 */ /* 0x000fe20008000000 */
[----:B------:R-:W-:Y:S01]  /*4130*/  IMAD.MOV.U32 R119, RZ, RZ, RZ ;  /* 0x000000ffff777224 */ /* 0x000fe200078e00ff */
[----:B------:R-:W-:Y:S01]  /*4140*/  ULDC UR7, c[0x0][0x9d8] ;  /* 0x0002760000077ab9 */ /* 0x000fe20000000800 */
[----:B------:R-:W-:-:S05]  /*4150*/  ULDC UR34, c[0x0][0x988] ;  /* 0x0002620000227ab9 */ /* 0x000fca0000000800 */
.L_x_5735:
[----:B------:R-:W-:-:S04]  /*4160*/  UISETP.NE.AND UP0, UPT, UR6, 0x1, UPT ;  /* 0x000000010600788c */ /* 0x000fc8000bf05270 */
[----:B------:R-:W-:-:S04]  /*4170*/  USEL UR38, URZ, 0x1, UP0 ;  /* 0x000000013f267887 */ /* 0x000fc80008000000 */
[----:B------:R-:W-:Y:S01]  /*4180*/  ULOP3.LUT UR38, UR5, UR38, URZ, 0x3c, !UPT ;  /* 0x0000002605267292 */ /* 0x000fe2000f8e3c3f */
[----:B------:R-:W-:Y:S11]  /*4190*/  @!P0 BRA `(.L_x_5725) ;  /* 0x0000000000048947 */ /* 0x000ff60003800000 */
[----:B------:R-:W-:Y:S01]  /*41a0*/  BPT.TRAP 0x1 ;  /* 0x000000040000795c */ /* 0x000fe20000300000 */
.L_x_5725:
        /* <DEDUP_REMOVED lines=9> */
.L_x_5726:
[----:B-1----:R-:W-:Y:S05]  /*4240*/  @P1 BRA `(.L_x_5727) ;  /* 0x0000000000081947 */ /* 0x002fea0003800000 */
[----:B------:R-:W1:Y:S02]  /*4250*/  SYNCS.PHASECHK.TRANS64.TRYWAIT P1, [UR8+0x30830], R11 ;  /* 0x0308300bff0075a7 */ /* 0x000e640008020148 */
[----:B-1----:R-:W-:Y:S05]  /*4260*/  @!P1 BRA `(.L_x_5728) ;  /* 0x000000e000f49947 */ /* 0x002fea0003800000 */
.L_x_5727:
        /* <DEDUP_REMOVED lines=175> */
.L_x_5729:
[----:B------:R-:W-:Y:S01]  /*4d60*/  ULEA UR9, UR6, UR40, 0x3 ;  /* 0x0000002806097291 */ /* 0x000fe2000f8e183f */
[----:B------:R-:W-:-:S05]  /*4d70*/  IMAD.U32 R0, RZ, RZ, UR5 ;  /* 0x00000005ff007e24 */ /* 0x000fca000f8e00ff */
[----:B------:R-:W-:-:S04]  /*4d80*/  SHF.L.U32 R0, R0, 0x1f, RZ ;  /* 0x0000001f00007819 */ /* 0x000fc800000006ff */
[----:B------:R2:W3:Y:S01]  /*4d90*/  SYNCS.PHASECHK.TRANS64.TRYWAIT P1, [UR9+0x30850], R0 ;  /* 0x03085000ff0075a7 */ /* 0x0004e20008020149 */
[----:B------:R-:W-:Y:S05]  /*4da0*/  @!P0 BRA `(.L_x_5730) ;  /* 0x0000000000048947 */ /* 0x000fea0003800000 */
[----:B------:R-:W-:Y:S01]  /*4db0*/  BPT.TRAP 0x1 ;  /* 0x000000040000795c */ /* 0x000fe20000300000 */
.L_x_5730:
[----:B---3--:R-:W-:Y:S05]  /*4dc0*/  @P1 BRA `(.L_x_5731) ;  /* 0x0000000000081947 */ /* 0x008fea0003800000 */
[----:B------:R-:W3:Y:S02]  /*4dd0*/  SYNCS.PHASECHK.TRANS64.TRYWAIT P1, [UR9+0x30850], R0 ;  /* 0x03085000ff0075a7 */ /* 0x000ee40008020149 */
[----:B---3--:R-:W-:Y:S05]  /*4de0*/  @!P1 BRA `(.L_x_5732) ;  /* 0x000000d8002c9947 */ /* 0x008fea0003800000 */
.L_x_5731:
        /* <DEDUP_REMOVED lines=37> */
.L_x_5733:
[----:B------:R-:W-:Y:S01]  /*5040*/  UISETP.NE.AND UP0, UPT, UR60, URZ, UPT ;  /* 0x0000003f3c00728c */ /* 0x000fe2000bf05270 */
[----:B-1----:R-:W-:Y:S01]  /*5050*/  FMUL.FTZ R12, R129, UR7 ;  /* 0x00000007810c7c20 */ /* 0x002fe20008410000 */
[----:B0-2---:R-:W-:Y:S01]  /*5060*/  FMUL.FTZ R0, R120, UR7 ;  /* 0x0000000778007c20 */ /* 0x005fe20008410000 */
[----:B------:R-:W-:Y:S01]  /*5070*/  FMUL.FTZ R20, R132, UR7 ;  /* 0x0000000784147c20 */ /* 0x000fe20008410000 */
[----:B------:R-:W-:Y:S01]  /*5080*/  FMUL.FTZ R168, R122, UR7 ;  /* 0x000000077aa87c20 */ /* 0x000fe20008410000 */
[----:B------:R0:W-:Y:S01]  /*5090*/  MUFU.TANH R120, R12 ;  /* 0x0000000c00787308 */ /* 0x0001e20000002400 */
[----:B------:R-:W-:Y:S01]  /*50a0*/  PLOP3.LUT P1, PT, PT, PT, UP0, 0x80, 0x0 ;  /* 0x000000000000781c */ /* 0x000fe20003f2f008 */
[----:B------:R-:W-:Y:S01]  /*50b0*/  FMUL.FTZ R2, R121, UR7 ;  /* 0x0000000779027c20 */ /* 0x000fe20008410000 */
[----:B------:R-:W-:Y:S01]  /*50c0*/  PLOP3.LUT P2, PT, PT, PT, UP0, 0x80, 0x0 ;  /* 0x000000000000781c */ /* 0x000fe20003f4f008 */
[----:B------:R-:W-:Y:S02]  /*50d0*/  IMAD.U32 R21, RZ, RZ, UR42 ;  /* 0x0000002aff157e24 */ /* 0x000fe4000f8e00ff */
[----:B------:R-:W-:Y:S01]  /*50e0*/  FMUL.FTZ R15, R124, UR7 ;  /* 0x000000077c0f7c20 */ /* 0x000fe20008410000 */
[----:B------:R-:W-:Y:S01]  /*50f0*/  @UP0 ULDC UR5, c[0x0][0x44c] ;  /* 0x0001130000050ab9 */ /* 0x000fe20000000800 */
[----:B------:R-:W-:Y:S01]  /*5100*/  FMUL.FTZ R11, R125, UR7 ;  /* 0x000000077d0b7c20 */ /* 0x000fe20008410000 */
[----:B------:R1:W-:Y:S01]  /*5110*/  MUFU.TANH R122, R20 ;  /* 0x00000014007a7308 */ /* 0x0003e20000002400 */
[----:B0-----:R-:W-:Y:S01]  /*5120*/  IADD3 R12, R18, UR41, RZ ;  /* 0x00000029120c7c10 */ /* 0x001fe2000fffe0ff */
[----:B------:R-:W-:Y:S01]  /*5130*/  FMUL.FTZ R128, R128, UR7 ;  /* 0x0000000780807c20 */ /* 0x000fe20008410000 */
[----:B------:R-:W-:Y:S01]  /*5140*/  FMUL.FTZ R144, R144, UR7 ;  /* 0x0000000790907c20 */ /* 0x000fe20008410000 */
[----:B------:R-:W-:Y:S01]  /*5150*/  FMUL.FTZ R171, R126, UR7 ;  /* 0x000000077eab7c20 */ /* 0x000fe20008410000 */
[----:B------:R-:W-:Y:S01]  /*5160*/  FMUL.FTZ R136, R136, UR7 ;  /* 0x0000000788887c20 */ /* 0x000fe20008410000 */
[----:B------:R-:W-:Y:S01]  /*5170*/  FMUL.FTZ R132, R135, UR7 ;  /* 0x0000000787847c20 */ /* 0x000fe20008410000 */
[----:B------:R-:W-:Y:S01]  /*5180*/  FMUL.FTZ R133, R133, UR7 ;  /* 0x0000000785857c20 */ /* 0x000fe20008410000 */
[----:B------:R-:W0:Y:S01]  /*5190*/  MUFU.TANH R0, R0 ;  /* 0x0000000000007308 */ /* 0x000e220000002400 */
[----:B-1----:R-:W-:Y:S01]  /*51a0*/  @P1 IMAD.HI.U32 R20, R12, UR5, RZ ;  /* 0x000000050c141c27 */ /* 0x002fe2000f8e00ff */
[----:B------:R-:W-:-:S03]  /*51b0*/  @UP0 ULDC UR5, c[0x0][0x450] ;  /* 0x0001140000050ab9 */ /* 0x000fc60000000800 */
[----:B------:R-:W-:Y:S01]  /*51c0*/  FMUL.FTZ R141, R141, UR7 ;  /* 0x000000078d8d7c20 */ /* 0x000fe20008410000 */
[----:B------:R-:W-:Y:S01]  /*51d0*/  FMUL.FTZ R169, R123, UR7 ;  /* 0x000000077ba97c20 */ /* 0x000fe20008410000 */
[----:B------:R-:W-:Y:S01]  /*51e0*/  FMUL.FTZ R140, R140, UR7 ;  /* 0x000000078c8c7c20 */ /* 0x000fe20008410000 */
[----:B------:R-:W-:Y:S01]  /*51f0*/  @P2 SHF.R.U32.HI R12, RZ, UR5, R20 ;  /* 0x00000005ff0c2c19 */ /* 0x000fe20008011614 */
[----:B------:R-:W-:Y:S01]  /*5200*/  UMOV UR5, 0x1 ;  /* 0x0000000100057882 */ /* 0x000fe20000000000 */
[----:B------:R-:W1:Y:S01]  /*5210*/  MUFU.TANH R2, R2 ;  /* 0x0000000200027308 */ /* 0x000e620000002400 */
[----:B------:R-:W-:Y:S01]  /*5220*/  UIMAD UR5, UR4, -0x60, UR5 ;  /* 0xffffffa0040578a4 */ /* 0x000fe2000f8e0205 */
[----:B------:R-:W-:Y:S01]  /*5230*/  FMUL.FTZ R20, R145, UR7 ;  /* 0x0000000791147c20 */ /* 0x000fe20008410000 */
[----:B------:R-:W2:Y:S01]  /*5240*/  SHFL.IDX PT, R121, R12, RZ, 0x1c1f ;  /* 0x001c1fff0c797589 */ /* 0x000ea200000e0000 */
[----:B------:R-:W-:Y:S01]  /*5250*/  FMUL.FTZ R170, R127, UR7 ;  /* 0x000000077faa7c20 */ /* 0x000fe20008410000 */
[----:B------:R-:W-:Y:S01]  /*5260*/  FMUL.FTZ R137, R137, UR7 ;  /* 0x0000000789897c20 */ /* 0x000fe20008410000 */
[----:B------:R-:W-:Y:S01]  /*5270*/  FMUL.FTZ R129, R130, UR7 ;  /* 0x0000000782817c20 */ /* 0x000fe20008410000 */
[----:B------:R-:W-:Y:S01]  /*5280*/  IMAD.U32 R172, RZ, RZ, UR5 ;  /* 0x00000005ffac7e24 */ /* 0x000fe2000f8e00ff */
[----:B------:R-:W3:Y:S01]  /*5290*/  MUFU.TANH R15, R15 ;  /* 0x0000000f000f7308 */ /* 0x000ee20000002400 */
[----:B------:R-:W-:Y:S01]  /*52a0*/  FMUL.FTZ R130, R131, UR7 ;  /* 0x0000000783827c20 */ /* 0x000fe20008410000 */
[----:B------:R-:W-:Y:S01]  /*52b0*/  FMUL.FTZ R131, R134, UR7 ;  /* 0x0000000786837c20 */ /* 0x000fe20008410000 */
[----:B------:R-:W-:-:S02]  /*52c0*/  IMAD R172, R17, -0x2, R172 ;  /* 0xfffffffe11ac7824 */ /* 0x000fc400078e02ac */
[----:B------:R-:W-:Y:S01]  /*52d0*/  FMUL.FTZ R138, R138, UR7 ;  /* 0x000000078a8a7c20 */ /* 0x000fe20008410000 */
[----:B------:R-:W-:Y:S01]  /*52e0*/  FMUL.FTZ R134, R139, UR7 ;  /* 0x000000078b867c20 */ /* 0x000fe20008410000 */
[----:B------:R-:W-:Y:S01]  /*52f0*/  FMUL.FTZ R148, R148, UR7 ;  /* 0x0000000794947c20 */ /* 0x000fe20008410000 */
[----:B------:R-:W-:Y:S01]  /*5300*/  FMUL.FTZ R149, R149, UR7 ;  /* 0x0000000795957c20 */ /* 0x000fe20008410000 */
[----:B------:R-:W-:Y:S01]  /*5310*/  IADD3 R172, -R21, UR43, R172 ;  /* 0x0000002b15ac7c10 */ /* 0x000fe2000fffe1ac */
        /* <DEDUP_REMOVED lines=8> */
[----:B------:R-:W5:Y:S01]  /*53a0*/  MUFU.TANH R128, R128 ;  /* 0x0000008000807308 */ /* 0x000f620000002400 */
[----:B------:R-:W-:Y:S01]  /*53b0*/  FMUL.FTZ R165, R165, UR7 ;  /* 0x00000007a5a57c20 */ /* 0x000fe20008410000 */
[----:B--2---:R-:W-:Y:S01]  /*53c0*/  IMAD.IADD R121, R172, 0x1, R121 ;  /* 0x00000001ac797824 */ /* 0x004fe200078e0279 */
[----:B------:R-:W-:Y:S01]  /*53d0*/  UMOV UR14, UR34 ;  /* 0x00000022000e7c82 */ /* 0x000fe20008000000 */
[----:B------:R-:W2:Y:S01]  /*53e0*/  S2UR UR6, SR_CgaCtaId ;  /* 0x00000000000679c3 */ /* 0x000ea20000008800 */
[----:B------:R-:W-:-:S02]  /*53f0*/  UIADD3 UR8, UR8, 0x30840, URZ ;  /* 0x0003084008087890 */ /* 0x000fc4000fffe03f */
[C---:B------:R-:W-:Y:S01]  /*5400*/  ISETP.GT.AND P1, PT, R121.reuse, RZ, PT ;  /* 0x000000ff7900720c */ /* 0x040fe20003f24270 */
[----:B------:R1:W-:Y:S01]  /*5410*/  MUFU.TANH R126, R144 ;  /* 0x00000090007e7308 */ /* 0x0003e20000002400 */
[C---:B------:R-:W-:Y:S02]  /*5420*/  ISETP.GT.AND P2, PT, R121.reuse, 0x1, PT ;  /* 0x000000017900780c */ /* 0x040fe40003f44270 */
[----:B0-----:R-:W-:Y:S02]  /*5430*/  FSEL R145, R0, -INF , P1 ;  /* 0xff80000000917808 */ /* 0x001fe40000800000 */
[----:B------:R-:W-:Y:S02]  /*5440*/  ISETP.GT.AND P1, PT, R121, 0x8, PT ;  /* 0x000000087900780c */ /* 0x000fe40003f24270 */
[----:B------:R-:W-:Y:S01]  /*5450*/  FMNMX.FTZ R21, R145, R14, !PT ;  /* 0x0000000e91157209 */ /* 0x000fe20007810000 */
[----:B------:R0:W-:Y:S01]  /*5460*/  MUFU.TANH R135, R136 ;  /* 0x0000008800877308 */ /* 0x0001e20000002400 */
[----:B-1----:R-:W-:-:S02]  /*5470*/  FSEL R144, R2, -INF , P2 ;  /* 0xff80000002907808 */ /* 0x002fc40001000000 */
[----:B------:R-:W-:Y:S02]  /*5480*/  ISETP.GT.AND P2, PT, R121, 0x9, PT ;  /* 0x000000097900780c */ /* 0x000fe40003f44270 */
[----:B------:R-:W-:-:S03]  /*5490*/  FMNMX.FTZ R21, R144, R21, !PT ;  /* 0x0000001590157209 */ /* 0x000fc60007810000 */
[----:B------:R-:W1:Y:S01]  /*54a0*/  MUFU.TANH R123, R133 ;  /* 0x00000085007b7308 */ /* 0x000e620000002400 */
[----:B0-----:R-:W-:Y:S01]  /*54b0*/  FMUL.FTZ R136, R142, UR7 ;  /* 0x000000078e887c20 */ /* 0x001fe20008410000 */
[----:B---3--:R-:W-:Y:S02]  /*54c0*/  FSEL R142, R15, -INF , P1 ;  /* 0xff8000000f8e7808 */ /* 0x008fe40000800000 */
[----:B------:R-:W-:Y:S01]  /*54d0*/  ISETP.GT.AND P1, PT, R121, 0x10, PT ;  /* 0x000000107900780c */ /* 0x000fe20003f24270 */
[----:B--2---:R-:W-:Y:S01]  /*54e0*/  UPRMT UR8, UR6, 0x654, UR8 ;  /* 0x0000065406087896 */ /* 0x004fe20008000008 */
[----:B------:R-:W-:Y:S02]  /*54f0*/  FMNMX.FTZ R0, R142, R21, !PT ;  /* 0x000000158e007209 */ /* 0x000fe40007810000 */
[----:B------:R4:W-:Y:S06]  /*5500*/  MUFU.TANH R125, R141 ;  /* 0x0000008d007d7308 */ /* 0x0009ec0000002400 */
[----:B------:R-:W-:Y:S02]  /*5510*/  SYNCS.ARRIVE.TRANS64.RED.A1T0 RZ, [UR8], RZ ;  /* 0x000000ffffff79a7 */ /* 0x000fe40008100408 */
[----:B------:R5:W-:Y:S01]  /*5520*/  MUFU.TANH R127, R140 ;  /* 0x0000008c007f7308 */ /* 0x000be20000002400 */
[----:B----4-:R-:W-:-:S02]  /*5530*/  FSEL R141, R11, -INF , P2 ;  /* 0xff8000000b8d7808 */ /* 0x010fc40001000000 */
[----:B------:R-:W-:Y:S02]  /*5540*/  ISETP.GT.AND P2, PT, R121, 0x11, PT ;  /* 0x000000117900780c */ /* 0x000fe40003f44270 */
[----:B------:R-:W-:Y:S02]  /*5550*/  FMNMX.FTZ R11, R141, R0, !PT ;  /* 0x000000008d0b7209 */ /* 0x000fe40007810000 */
[----:B------:R-:W-:Y:S01]  /*5560*/  FSEL R139, R120, -INF , P2 ;  /* 0xff800000788b7808 */ /* 0x000fe20001000000 */
[----:B------:R1:W0:Y:S01]  /*5570*/  MUFU.TANH R124, R137 ;  /* 0x00000089007c7308 */ /* 0x0002220000002400 */
[----:B-----5:R-:W-:Y:S02]  /*5580*/  FSEL R140, R128, -INF , P1 ;  /* 0xff800000808c7808 */ /* 0x020fe40000800000 */
[----:B------:R-:W-:Y:S02]  /*5590*/  ISETP.GT.AND P1, PT, R121, 0x18, PT ;  /* 0x000000187900780c */ /* 0x000fe40003f24270 */
[----:B------:R-:W-:-:S02]  /*55a0*/  FMNMX.FTZ R0, R140, R11, !PT ;  /* 0x0000000b8c007209 */ /* 0x000fc40007810000 */
[----:B------:R-:W-:Y:S01]  /*55b0*/  ISETP.GT.AND P2, PT, R121, 0x19, PT ;  /* 0x000000197900780c */ /* 0x000fe20003f44270 */
[----:B------:R2:W-:Y:S01]  /*55c0*/  MUFU.TANH R133, R138 ;  /* 0x0000008a00857308 */ /* 0x0005e20000002400 */
[----:B------:R-:W-:Y:S02]  /*55d0*/  FMNMX.FTZ R11, R139, R0, !PT ;  /* 0x000000008b0b7209 */ /* 0x000fe40007810000 */
[----:B-1----:R-:W-:Y:S02]  /*55e0*/  FSEL R137, R123, -INF , P2 ;  /* 0xff8000007b897808 */ /* 0x002fe40001000000 */
[----:B------:R-:W-:-:S03]  /*55f0*/  ISETP.GT.AND P2, PT, R121, 0x21, PT ;  /* 0x000000217900780c */ /* 0x000fc60003f44270 */
[----:B------:R-:W1:Y:S01]  /*5600*/  MUFU.TANH R20, R20 ;  /* 0x0000001400147308 */ /* 0x000e620000002400 */
[----:B--2---:R-:W-:Y:S02]  /*5610*/  FSEL R138, R122, -INF , P1 ;  /* 0xff8000007a8a7808 */ /* 0x004fe40000800000 */
[----:B------:R-:W-:Y:S02]  /*5620*/  ISETP.GT.AND P1, PT, R121, 0x20, PT ;  /* 0x000000207900780c */ /* 0x000fe40003f24270 */
[----:B------:R-:W-:Y:S02]  /*5630*/  FMNMX.FTZ R0, R138, R11, !PT ;  /* 0x0000000b8a007209 */ /* 0x000fe40007810000 */
[----:B------:R-:W-:Y:S01]  /*5640*/  FSEL R135, R135, -INF , P1 ;  /* 0xff80000087877808 */ /* 0x000fe20000800000 */
[----:B------:R-:W2:Y:S01]  /*5650*/  MUFU.TANH R148, R148 ;  /* 0x0000009400947308 */ /* 0x000ea20000002400 */
[----:B------:R-:W-:Y:S02]  /*5660*/  FMNMX.FTZ R0, R137, R0, !PT ;  /* 0x0000000089007209 */ /* 0x000fe40007810000 */
[----:B------:R-:W-:-:S02]  /*5670*/  ISETP.GT.AND P1, PT, R121, 0x28, PT ;  /* 0x000000287900780c */ /* 0x000fc40003f24270 */
[----:B0-----:R-:W-:Y:S02]  /*5680*/  FSEL R128, R124, -INF , P2 ;  /* 0xff8000007c807808 */ /* 0x001fe40001000000 */
[----:B------:R-:W-:Y:S01]  /*5690*/  FMNMX.FTZ R11, R135, R0, !PT ;  /* 0x00000000870b7209 */ /* 0x000fe20007810000 */
[----:B------:R-:W0:Y:S01]  /*56a0*/  MUFU.TANH R149, R149 ;  /* 0x0000009500957308 */ /* 0x000e220000002400 */
[----:B------:R-:W-:Y:S02]  /*56b0*/  ISETP.GT.AND P2, PT, R121, 0x29, PT ;  /* 0x000000297900780c */ /* 0x000fe40003f44270 */
[----:B------:R-:W-:Y:S02]  /*56c0*/  FSEL R127, R127, -INF , P1 ;  /* 0xff8000007f7f7808 */ /* 0x000fe40000800000 */
[----:B------:R-:W-:Y:S02]  /*56d0*/  FMNMX.FTZ R0, R128, R11, !PT ;  /* 0x0000000b80007209 */ /* 0x000fe40007810000 */
[----:B------:R-:W-:Y:S01]  /*56e0*/  ISETP.GT.AND P1, PT, R121, 0x30, PT ;  /* 0x000000307900780c */ /* 0x000fe20003f24270 */
[----:B------:R-:W3:Y:S01]  /*56f0*/  MUFU.TANH R152, R152 ;  /* 0x0000009800987308 */ /* 0x000ee20000002400 */
[----:B------:R-:W-:-:S02]  /*5700*/  FSEL R122, R125, -INF , P2 ;  /* 0xff8000007d7a7808 */ /* 0x000fc40001000000 */
[----:B------:R-:W-:Y:S02]  /*5710*/  FMNMX.FTZ R11, R127, R0, !PT ;  /* 0x000000007f0b7209 */ /* 0x000fe40007810000 */
[C---:B------:R-:W-:Y:S02]  /*5720*/  ISETP.GT.AND P2, PT, R121.reuse, 0x31, PT ;  /* 0x000000317900780c */ /* 0x040fe40003f44270 */
[----:B------:R-:W-:Y:S01]  /*5730*/  FSEL R123, R126, -INF , P1 ;  /* 0xff8000007e7b7808 */ /* 0x000fe20000800000 */
[----:B------:R-:W4:Y:S01]  /*5740*/  MUFU.TANH R153, R153 ;  /* 0x0000009900997308 */ /* 0x000f220000002400 */
[----:B------:R-:W-:Y:S02]  /*5750*/  FMNMX.FTZ R2, R122, R11, !PT ;  /* 0x0000000b7a027209 */ /* 0x000fe40007810000 */
[----:B------:R-:W-:Y:S02]  /*5760*/  ISETP.GT.AND P1, PT, R121, 0x38, PT ;  /* 0x000000387900780c */ /* 0x000fe40003f24270 */
[----:B-1----:R-:W-:-:S02]  /*5770*/  FSEL R0, R20, -INF , P2 ;  /* 0xff80000014007808 */ /* 0x002fc40001000000 */
[----:B------:R-:W-:Y:S01]  /*5780*/  FMNMX.FTZ R15, R123, R2, !PT ;  /* 0x000000027b0f7209 */ /* 0x000fe20007810000 */
[----:B------:R-:W1:Y:S01]  /*5790*/  MUFU.TANH R156, R156 ;  /* 0x0000009c009c7308 */ /* 0x000e620000002400 */
[----:B------:R-:W-:Y:S02]  /*57a0*/  ISETP.GT.AND P2, PT, R121, 0x39, PT ;  /* 0x000000397900780c */ /* 0x000fe40003f44270 */
[----:B--2---:R-:W-:Y:S01]  /*57b0*/  FSEL R11, R148, -INF , P1 ;  /* 0xff800000940b7808 */ /* 0x004fe20000800000 */
[----:B------:R-:W-:Y:S01]  /*57c0*/  FMUL.FTZ R148, R143, UR7 ;  /* 0x000000078f947c20 */ /* 0x000fe20008410000 */
[----:B------:R-:W-:Y:S02]  /*57d0*/  FMNMX.FTZ R20, R0, R15, !PT ;  /* 0x0000000f00147209 */ /* 0x000fe40007810000 */
[----:B------:R-:W-:Y:S01]  /*57e0*/  ISETP.GT.AND P1, PT, R121, 0x40, PT ;  /* 0x000000407900780c */ /* 0x000fe20003f24270 */
[----:B------:R-:W2:Y:S01]  /*57f0*/  MUFU.TANH R157, R157 ;  /* 0x0000009d009d7308 */ /* 0x000ea20000002400 */
[----:B0-----:R-:W-:Y:S01]  /*5800*/  FSEL R2, R149, -INF , P2 ;  /* 0xff80000095027808 */ /* 0x001fe20001000000 */
[----:B------:R-:W-:Y:S01]  /*5810*/  FMUL.FTZ R149, R146, UR7 ;  /* 0x0000000792957c20 */ /* 0x000fe20008410000 */
[----:B------:R-:W-:-:S02]  /*5820*/  FMNMX.FTZ R21, R11, R20, !PT ;  /* 0x000000140b157209 */ /* 0x000fc40007810000 */
[C---:B------:R-:W-:Y:S02]  /*5830*/  ISETP.GT.AND P2, PT, R121.reuse, 0x41, PT ;  /* 0x000000417900780c */ /* 0x040fe40003f44270 */
[----:B---3--:R-:W-:Y:S01]  /*5840*/  FSEL R15, R152, -INF , P1 ;  /* 0xff800000980f7808 */ /* 0x008fe20000800000 */
[----:B------:R-:W0:Y:S01]  /*5850*/  MUFU.TANH R160, R160 ;  /* 0x000000a000a07308 */ /* 0x000e220000002400 */
[----:B------:R-:W-:Y:S02]  /*5860*/  FMNMX.FTZ R120, R2, R21, !PT ;  /* 0x0000001502787209 */ /* 0x000fe40007810000 */
[----:B------:R-:W-:Y:S02]  /*5870*/  ISETP.GT.AND P1, PT, R121, 0x48, PT ;  /* 0x000000487900780c */ /* 0x000fe40003f24270 */
[----:B----4-:R-:W-:Y:S01]  /*5880*/  FSEL R20, R153, -INF , P2 ;  /* 0xff80000099147808 */ /* 0x010fe20001000000 */
[----:B------:R-:W-:Y:S01]  /*5890*/  FMUL.FTZ R153, R155, UR7 ;  /* 0x000000079b997c20 */ /* 0x000fe20008410000 */
[----:B------:R-:W-:Y:S01]  /*58a0*/  FMNMX.FTZ R125, R15, R120, !PT ;  /* 0x000000780f7d7209 */ /* 0x000fe20007810000 */
[----:B------:R-:W3:Y:S01]  /*58b0*/  MUFU.TANH R161, R161 ;  /* 0x000000a100a17308 */ /* 0x000ee20000002400 */
[----:B------:R-:W-:Y:S01]  /*58c0*/  ISETP.GT.AND P2, PT, R121, 0x49, PT ;  /* 0x000000497900780c */ /* 0x000fe20003f44270 */
[----:B------:R-:W-:Y:S01]  /*58d0*/  FMUL.FTZ R155, R159, UR7 ;  /* 0x000000079f9b7c20 */ /* 0x000fe20008410000 */
[----:B-1----:R-:W-:Y:S01]  /*58e0*/  FSEL R21, R156, -INF , P1 ;  /* 0xff8000009c157808 */ /* 0x002fe20000800000 */
[----:B------:R-:W-:Y:S01]  /*58f0*/  FMUL.FTZ R156, R162, UR7 ;  /* 0x00000007a29c7c20 */ /* 0x000fe20008410000 */
[----:B------:R-:W-:Y:S01]  /*5900*/  FMNMX.FTZ R124, R20, R125, !PT ;  /* 0x0000007d147c7209 */ /* 0x000fe20007810000 */
[----:B------:R-:W-:Y:S01]  /*5910*/  FMUL.FTZ R159, R167, UR7 ;  /* 0x00000007a79f7c20 */ /* 0x000fe20008410000 */
[----:B------:R-:W-:Y:S01]  /*5920*/  ISETP.GT.AND P1, PT, R121, 0x50, PT ;  /* 0x000000507900780c */ /* 0x000fe20003f24270 */
[----:B------:R-:W1:Y:S01]  /*5930*/  MUFU.TANH R126, R164 ;  /* 0x000000a4007e7308 */ /* 0x000e620000002400 */
[----:B--2---:R-:W-:Y:S01]  /*5940*/  FSEL R120, R157, -INF , P2 ;  /* 0xff8000009d787808 */ /* 0x004fe20001000000 */
[----:B------:R-:W-:Y:S01]  /*5950*/  FMUL.FTZ R157, R163, UR7 ;  /* 0x00000007a39d7c20 */ /* 0x000fe20008410000 */
[----:B------:R-:W-:-:S02]  /*5960*/  FMNMX.FTZ R125, R21, R124, !PT ;  /* 0x0000007c157d7209 */ /* 0x000fc40007810000 */
[C---:B------:R-:W-:Y:S02]  /*5970*/  ISETP.GT.AND P2, PT, R121.reuse, 0x51, PT ;  /* 0x000000517900780c */ /* 0x040fe40003f44270 */
[----:B0-----:R-:W-:Y:S01]  /*5980*/  FSEL R124, R160, -INF , P1 ;  /* 0xff800000a07c7808 */ /* 0x001fe20000800000 */
[----:B------:R-:W0:Y:S01]  /*5990*/  MUFU.TANH R165, R165 ;  /* 0x000000a500a57308 */ /* 0x000e220000002400 */
[----:B------:R-:W-:Y:S02]  /*59a0*/  FMNMX.FTZ R143, R120, R125, !PT ;  /* 0x0000007d788f7209 */ /* 0x000fe40007810000 */
[----:B------:R-:W-:Y:S02]  /*59b0*/  ISETP.GT.AND P1, PT, R121, 0x58, PT ;  /* 0x000000587900780c */ /* 0x000fe40003f24270 */
[----:B---3--:R-:W-:Y:S02]  /*59c0*/  FSEL R125, R161, -INF , P2 ;  /* 0xff800000a17d7808 */ /* 0x008fe40001000000 */
[----:B------:R-:W-:Y:S01]  /*59d0*/  FMNMX.FTZ R152, R124, R143, !PT ;  /* 0x0000008f7c987209 */ /* 0x000fe20007810000 */
[----:B------:R-:W2:Y:S01]  /*59e0*/  MUFU.TANH R168, R168 ;  /* 0x000000a800a87308 */ /* 0x000ea20000002400 */
[----:B------:R-:W-:-:S02]  /*59f0*/  ISETP.GT.AND P2, PT, R121, 0x59, PT ;  /* 0x000000597900780c */ /* 0x000fc40003f44270 */
[----:B-1----:R-:W-:Y:S02]  /*5a00*/  FSEL R126, R126, -INF , P1 ;  /* 0xff8000007e7e7808 */ /* 0x002fe40000800000 */
[----:B------:R-:W-:Y:S01]  /*5a10*/  FMNMX.FTZ R143, R125, R152, !PT ;  /* 0x000000987d8f7209 */ /* 0x000fe20007810000 */
[----:B------:R-:W-:Y:S01]  /*5a20*/  FMUL.FTZ R152, R147, UR7 ;  /* 0x0000000793987c20 */ /* 0x000fe20008410000 */
[----:B------:R-:W-:Y:S01]  /*5a30*/  FMUL.FTZ R147, R150, UR7 ;  /* 0x0000000796937c20 */ /* 0x000fe20008410000 */
[----:B------:R-:W1:Y:S01]  /*5a40*/  MUFU.TANH R169, R169 ;  /* 0x000000a900a97308 */ /* 0x000e620000002400 */
[----:B0-----:R-:W-:Y:S01]  /*5a50*/  FSEL R121, R165, -INF , P2 ;  /* 0xff800000a5797808 */ /* 0x001fe20001000000 */
[----:B------:R-:W-:Y:S01]  /*5a60*/  FMUL.FTZ R150, R151, UR7 ;  /* 0x0000000797967c20 */ /* 0x000fe20008410000 */
[----:B------:R-:W-:Y:S01]  /*5a70*/  FMNMX.FTZ R146, R126, R143, !PT ;  /* 0x0000008f7e927209 */ /* 0x000fe20007810000 */
[----:B------:R-:W-:Y:S01]  /*5a80*/  FMUL.FTZ R151, R154, UR7 ;  /* 0x000000079a977c20 */ /* 0x000fe20008410000 */
[----:B------:R-:W-:Y:S01]  /*5a90*/  FMUL.FTZ R154, R158, UR7 ;  /* 0x000000079e9a7c20 */ /* 0x000fe20008410000 */
[----:B------:R-:W-:Y:S01]  /*5aa0*/  FMUL.FTZ R158, R166, UR7 ;  /* 0x00000007a69e7c20 */ /* 0x000fe20008410000 */
[----:B------:R-:W-:Y:S01]  /*5ab0*/  FMNMX.FTZ R146, R121, R146, !PT ;  /* 0x0000009279927209 */ /* 0x000fe20007810000 */
[----:B------:R-:W0:Y:S04]  /*5ac0*/  MUFU.TANH R171, R171 ;  /* 0x000000ab00ab7308 */ /* 0x000e280000002400 */
[----:B------:R-:W3:Y:S04]  /*5ad0*/  SHFL.BFLY PT, R143, R146, 0x2, 0x1f ;  /* 0x0c401f00928f7f89 */ /* 0x000ee800000e0000 */
[----:B------:R-:W4:Y:S08]  /*5ae0*/  MUFU.TANH R170, R170 ;  /* 0x000000aa00aa7308 */ /* 0x000f300000002400 */
[----:B------:R-:W5:Y:S08]  /*5af0*/  MUFU.TANH R129, R129 ;  /* 0x0000008100817308 */ /* 0x000f700000002400 */
[----:B------:R-:W5:Y:S01]  /*5b00*/  MUFU.TANH R130, R130 ;  /* 0x0000008200827308 */ /* 0x000f620000002400 */
[----:B---3--:R-:W-:-:S02]  /*5b10*/  FMNMX.FTZ R160, R146, R143, !PT ;  /* 0x0000008f92a07209 */ /* 0x008fc40007810000 */
[----:B------:R-:W3:Y:S05]  /*5b20*/  SHFL.IDX PT, R143, R12, 0x1, 0x1c1f ;  /* 0x003c1f000c8f7f89 */ /* 0x000eea00000e0000 */
[----:B------:R-:W5:Y:S01]  /*5b30*/  MUFU.TANH R131, R131 ;  /* 0x0000008300837308 */ /* 0x000f620000002400 */
[----:B------:R-:W2:Y:S07]  /*5b40*/  SHFL.BFLY PT, R161, R160, 0x1, 0x1f ;  /* 0x0c201f00a0a17f89 */ /* 0x000eae00000e0000 */
[----:B------:R-:W5:Y:S08]  /*5b50*/  MUFU.TANH R132, R132 ;  /* 0x0000008400847308 */ /* 0x000f700000002400 */
[----:B------:R-:W5:Y:S01]  /*5b60*/  MUFU.TANH R134, R134 ;  /* 0x0000008600867308 */ /* 0x000f620000002400 */
[----:B---3--:R-:W-:-:S07]  /*5b70*/  IMAD.IADD R172, R172, 0x1, R143 ;  /* 0x00000001acac7824 */ /* 0x008fce00078e028f */
[----:B------:R-:W3:Y:S01]  /*5b80*/  MUFU.TANH R136, R136 ;  /* 0x0000008800887308 */ /* 0x000ee20000002400 */
[----:B--2---:R-:W-:Y:S02]  /*5b90*/  FMNMX.FTZ R12, R160, R161, !PT ;  /* 0x000000a1a00c7209 */ /* 0x004fe40007810000 */
[C---:B------:R-:W-:Y:S02]  /*5ba0*/  ISETP.GT.AND P1, PT, R172.reuse, RZ, PT ;  /* 0x000000ffac00720c */ /* 0x040fe40003f24270 */
[----:B------:R-:W-:Y:S01]  /*5bb0*/  ISETP.GT.AND P2, PT, R172, 0x1, PT ;  /* 0x00000001ac00780c */ /* 0x000fe20003f44270 */
[----:B------:R-:W-:Y:S01]  /*5bc0*/  FMUL.FTZ R143, R12, UR14 ;  /* 0x0000000e0c8f7c20 */ /* 0x000fe20008410000 */
[----:B------:R-:W-:Y:S01]  /*5bd0*/  FSEL R168, R168, -INF , P1 ;  /* 0xff800000a8a87808 */ /* 0x000fe20000800000 */
[----:B------:R-:W2:Y:S01]  /*5be0*/  MUFU.TANH R148, R148 ;  /* 0x0000009400947308 */ /* 0x000ea20000002400 */
[----:B------:R-:W-:Y:S02]  /*5bf0*/  ISETP.GT.AND P3, PT, R172, 0x8, PT ;  /* 0x00000008ac00780c */ /* 0x000fe40003f64270 */
[----:B-1----:R-:W-:-:S02]  /*5c00*/  FSEL R169, R169, -INF , P2 ;  /* 0xff800000a9a97808 */ /* 0x002fc40001000000 */
[----:B------:R-:W-:Y:S02]  /*5c10*/  FMNMX.FTZ R146, R168, R13, !PT ;  /* 0x0000000da8927209 */ /* 0x000fe40007810000 */
[----:B------:R-:W-:Y:S01]  /*5c20*/  ISETP.GT.AND P4, PT, R172, 0x9, PT ;  /* 0x00000009ac00780c */ /* 0x000fe20003f84270 */
[----:B------:R-:W1:Y:S01]  /*5c30*/  MUFU.TANH R149, R149 ;  /* 0x0000009500957308 */ /* 0x000e620000002400 */
[----:B0-----:R-:W-:Y:S02]  /*5c40*/  FSEL R171, R171, -INF , P3 ;  /* 0xff800000abab7808 */ /* 0x001fe40001800000 */
[----:B------:R-:W-:Y:S02]  /*5c50*/  FMNMX.FTZ R160, R169, R146, !PT ;  /* 0x00000092a9a07209 */ /* 0x000fe40007810000 */
[----:B------:R-:W-:Y:S02]  /*5c60*/  FSETP.NEU.FTZ.AND P1, PT, R12, -INF , PT ;  /* 0xff8000000c00780b */ /* 0x000fe40003f3d000 */
[----:B------:R-:W-:Y:S01]  /*5c70*/  ISETP.GT.AND P2, PT, R172, 0x10, PT ;  /* 0x00000010ac00780c */ /* 0x000fe20003f44270 */
[----:B------:R-:W0:Y:S01]  /*5c80*/  MUFU.TANH R152, R152 ;  /* 0x0000009800987308 */ /* 0x000e220000002400 */
[----:B----4-:R-:W-:-:S02]  /*5c90*/  FSEL R170, R170, -INF , P4 ;  /* 0xff800000aaaa7808 */ /* 0x010fc40002000000 */
[----:B------:R-:W-:Y:S02]  /*5ca0*/  FMNMX.FTZ R161, R171, R160, !PT ;  /* 0x000000a0aba17209 */ /* 0x000fe40007810000 */
[----:B------:R-:W-:Y:S02]  /*5cb0*/  FSEL R146, R143, RZ, P1 ;  /* 0x000000ff8f927208 */ /* 0x000fe40000800000 */
        /* <DEDUP_REMOVED lines=9> */
[----:B------:R-:W5:Y:S01]  /*5d50*/  MUFU.TANH R150, R150 ;  /* 0x0000009600967308 */ /* 0x000f620000002400 */
[----:B------:R-:W-:Y:S01]  /*5d60*/  FMNMX.FTZ R161, R143, R160, !PT ;  /* 0x000000a08fa17209 */ /* 0x000fe20007810000 */
[--C-:B------:R-:W-:Y:S01]  /*5d70*/  FFMA.FTZ R141, R141, UR14, -R146.reuse ;  /* 0x0000000e8d8d7c23 */ /* 0x100fe20008010892 */
[----:B------:R-:W-:Y:S01]  /*5d80*/  ISETP.GT.AND P3, PT, R172, 0x19, PT ;  /* 0x00000019ac00780c */ /* 0x000fe20003f64270 */
[--C-:B------:R-:W-:Y:S01]  /*5d90*/  FFMA.FTZ R186, R138, UR14, -R146.reuse ;  /* 0x0000000e8aba7c23 */ /* 0x100fe20008010892 */
[----:B------:R-:W-:Y:S01]  /*5da0*/  FSEL R145, R131, -INF , P2 ;  /* 0xff80000083917808 */ /* 0x000fe20001000000 */
[--C-:B------:R-:W-:Y:S01]  /*5db0*/  FFMA.FTZ R180, R135, UR14, -R146.reuse ;  /* 0x0000000e87b47c23 */ /* 0x100fe20008010892 */
[----:B------:R-:W-:Y:S01]  /*5dc0*/  FMNMX.FTZ R144, R130, R161, !PT ;  /* 0x000000a182907209 */ /* 0x000fe20007810000 */
[----:B------:R-:W5:Y:S01]  /*5dd0*/  MUFU.TANH R151, R151 ;  /* 0x0000009700977308 */ /* 0x000f620000002400 */
[----:B------:R-:W-:Y:S01]  /*5de0*/  ISETP.GT.AND P2, PT, R172, 0x20, PT ;  /* 0x00000020ac00780c */ /* 0x000fe20003f44270 */
[--C-:B------:R-:W-:Y:S01]  /*5df0*/  FFMA.FTZ R176, R123, UR14, -R146.reuse ;  /* 0x0000000e7bb07c23 */ /* 0x100fe20008010892 */
[----:B------:R-:W-:Y:S01]  /*5e00*/  FSEL R132, R132, -INF , P3 ;  /* 0xff80000084847808 */ /* 0x000fe20001800000 */
[--C-:B------:R-:W-:Y:S01]  /*5e10*/  FFMA.FTZ R123, R0, UR14, -R146.reuse ;  /* 0x0000000e007b7c23 */ /* 0x100fe20008010892 */
[----:B------:R-:W-:Y:S01]  /*5e20*/  FMNMX.FTZ R131, R145, R144, !PT ;  /* 0x0000009091837209 */ /* 0x000fe20007810000 */
[--C-:B------:R-:W-:Y:S01]  /*5e30*/  FFMA.FTZ R178, R11, UR14, -R146.reuse ;  /* 0x0000000e0bb27c23 */ /* 0x100fe20008010892 */
[----:B------:R-:W-:Y:S01]  /*5e40*/  ISETP.GT.AND P3, PT, R172, 0x21, PT ;  /* 0x00000021ac00780c */ /* 0x000fe20003f64270 */
[----:B------:R-:W5:Y:S01]  /*5e50*/  MUFU.TANH R153, R153 ;  /* 0x0000009900997308 */ /* 0x000f620000002400 */
[----:B------:R-:W-:Y:S01]  /*5e60*/  FSEL R144, R133, -INF , P2 ;  /* 0xff80000085907808 */ /* 0x000fe20001000000 */
        /* <DEDUP_REMOVED lines=11> */
[----:B---3--:R-:W-:Y:S01]  /*5f20*/  FSEL R136, R136, -INF , P2 ;  /* 0xff80000088887808 */ /* 0x008fe20001000000 */
[--C-:B------:R-:W-:Y:S01]  /*5f30*/  FFMA.FTZ R190, R142, UR14, -R146.reuse ;  /* 0x0000000e8ebe7c23 */ /* 0x100fe20008010892 */
[----:B------:R-:W-:Y:S01]  /*5f40*/  FMNMX.FTZ R133, R134, R131, !PT ;  /* 0x0000008386857209 */ /* 0x000fe20007810000 */
[----:B------:R-:W3:Y:S01]  /*5f50*/  MUFU.TANH R155, R155 ;  /* 0x0000009b009b7308 */ /* 0x000ee20000002400 */
[----:B------:R-:W-:Y:S01]  /*5f60*/  ISETP.GT.AND P2, PT, R172, 0x30, PT ;  /* 0x00000030ac00780c */ /* 0x000fe20003f44270 */
[--C-:B------:R-:W-:Y:S01]  /*5f70*/  FFMA.FTZ R137, R137, UR14, -R146.reuse ;  /* 0x0000000e89897c23 */ /* 0x100fe20008010892 */
[----:B--2---:R-:W-:Y:S01]  /*5f80*/  FSEL R148, R148, -INF , P3 ;  /* 0xff80000094947808 */ /* 0x004fe20001800000 */
[----:B------:R-:W-:Y:S01]  /*5f90*/  FFMA.FTZ R121, R121, UR14, -R146 ;  /* 0x0000000e79797c23 */ /* 0x000fe20008010892 */
[----:B------:R-:W-:-:S02]  /*5fa0*/  FMNMX.FTZ R133, R136, R133, !PT ;  /* 0x0000008588857209 */ /* 0x000fc40007810000 */
[----:B------:R-:W-:Y:S01]  /*5fb0*/  ISETP.GT.AND P3, PT, R172, 0x31, PT ;  /* 0x00000031ac00780c */ /* 0x000fe20003f64270 */
[----:B------:R2:W-:Y:S01]  /*5fc0*/  MUFU.EX2 R131, R141 ;  /* 0x0000008d00837308 */ /* 0x0005e20000000800 */
[----:B-1----:R-:W-:Y:S02]  /*5fd0*/  FSEL R149, R149, -INF , P2 ;  /* 0xff80000095957808 */ /* 0x002fe40001000000 */
[----:B------:R-:W-:Y:S02]  /*5fe0*/  FMNMX.FTZ R140, R148, R133, !PT ;  /* 0x00000085948c7209 */ /* 0x000fe40007810000 */
[----:B------:R-:W-:Y:S02]  /*5ff0*/  ISETP.GT.AND P2, PT, R172, 0x38, PT ;  /* 0x00000038ac00780c */ /* 0x000fe40003f44270 */
[----:B0-----:R-:W-:Y:S01]  /*6000*/  FSEL R152, R152, -INF , P3 ;  /* 0xff80000098987808 */ /* 0x001fe20001800000 */
[----:B------:R-:W0:Y:S01]  /*6010*/  MUFU.TANH R156, R156 ;  /* 0x0000009c009c7308 */ /* 0x000e220000002400 */
[----:B------:R-:W-:Y:S01]  /*6020*/  FMNMX.FTZ R133, R149, R140, !PT ;  /* 0x0000008c95857209 */ /* 0x000fe20007810000 */
[----:B--2---:R-:W-:Y:S01]  /*6030*/  FFMA.FTZ R141, R139, UR14, -R146 ;  /* 0x0000000e8b8d7c23 */ /* 0x004fe20008010892 */
[----:B------:R-:W-:-:S02]  /*6040*/  ISETP.GT.AND P3, PT, R172, 0x39, PT ;  /* 0x00000039ac00780c */ /* 0x000fc40003f64270 */
[----:B----4-:R-:W-:Y:S02]  /*6050*/  FSEL R147, R147, -INF , P2 ;  /* 0xff80000093937808 */ /* 0x010fe40001000000 */
[----:B------:R-:W-:Y:S01]  /*6060*/  FMNMX.FTZ R140, R152, R133, !PT ;  /* 0x00000085988c7209 */ /* 0x000fe20007810000 */
[----:B------:R-:W1:Y:S01]  /*6070*/  MUFU.TANH R157, R157 ;  /* 0x0000009d009d7308 */ /* 0x000e620000002400 */
[----:B------:R-:W-:Y:S02]  /*6080*/  ISETP.GT.AND P2, PT, R172, 0x40, PT ;  /* 0x00000040ac00780c */ /* 0x000fe40003f44270 */
[----:B-----5:R-:W-:Y:S02]  /*6090*/  FSEL R150, R150, -INF , P3 ;  /* 0xff80000096967808 */ /* 0x020fe40001800000 */
[----:B------:R-:W-:Y:S02]  /*60a0*/  FMNMX.FTZ R139, R147, R140, !PT ;  /* 0x0000008c938b7209 */ /* 0x000fe40007810000 */
[----:B------:R-:W-:Y:S01]  /*60b0*/  ISETP.GT.AND P3, PT, R172, 0x41, PT ;  /* 0x00000041ac00780c */ /* 0x000fe20003f64270 */
[----:B------:R-:W2:Y:S01]  /*60c0*/  MUFU.TANH R158, R158 ;  /* 0x0000009e009e7308 */ /* 0x000ea20000002400 */
[----:B------:R-:W-:-:S02]  /*60d0*/  FSEL R151, R151, -INF , P2 ;  /* 0xff80000097977808 */ /* 0x000fc40001000000 */
[----:B------:R-:W-:Y:S02]  /*60e0*/  FMNMX.FTZ R138, R150, R139, !PT ;  /* 0x0000008b968a7209 */ /* 0x000fe40007810000 */
[C---:B------:R-:W-:Y:S02]  /*60f0*/  ISETP.GT.AND P2, PT, R172.reuse, 0x48, PT ;  /* 0x00000048ac00780c */ /* 0x040fe40003f44270 */
[----:B------:R-:W-:Y:S01]  /*6100*/  FSEL R153, R153, -INF , P3 ;  /* 0xff80000099997808 */ /* 0x000fe20001800000 */
[----:B------:R-:W4:Y:S01]  /*6110*/  MUFU.TANH R159, R159 ;  /* 0x0000009f009f7308 */ /* 0x000f220000002400 */
[----:B------:R-:W-:Y:S02]  /*6120*/  FMNMX.FTZ R138, R151, R138, !PT ;  /* 0x0000008a978a7209 */ /* 0x000fe40007810000 */
[----:B------:R-:W-:Y:S02]  /*6130*/  ISETP.GT.AND P3, PT, R172, 0x49, PT ;  /* 0x00000049ac00780c */ /* 0x000fe40003f64270 */
[----:B------:R-:W-:-:S02]  /*6140*/  FSEL R154, R154, -INF , P2 ;  /* 0xff8000009a9a7808 */ /* 0x000fc40001000000 */
[----:B------:R-:W-:Y:S01]  /*6150*/  FMNMX.FTZ R139, R153, R138, !PT ;  /* 0x0000008a998b7209 */ /* 0x000fe20007810000 */
[----:B------:R5:W-:Y:S01]  /*6160*/  MUFU.EX2 R133, R141 ;  /* 0x0000008d00857308 */ /* 0x000be20000000800 */
[----:B------:R-:W-:Y:S02]  /*6170*/  ISETP.GT.AND P2, PT, R172, 0x50, PT ;  /* 0x00000050ac00780c */ /* 0x000fe40003f44270 */
[----:B---3--:R-:W-:Y:S02]  /*6180*/  FSEL R155, R155, -INF , P3 ;  /* 0xff8000009b9b7808 */ /* 0x008fe40001800000 */
[----:B------:R-:W-:Y:S02]  /*6190*/  FMNMX.FTZ R138, R154, R139, !PT ;  /* 0x0000008b9a8a7209 */ /* 0x000fe40007810000 */
[----:B------:R-:W-:Y:S01]  /*61a0*/  ISETP.GT.AND P3, PT, R172, 0x51, PT ;  /* 0x00000051ac00780c */ /* 0x000fe20003f64270 */
[----:B------:R-:W-:Y:S01]  /*61b0*/  MUFU.EX2 R129, R129 ;  /* 0x0000008100817308 */ /* 0x000fe20000000800 */
[----:B0-----:R-:W-:-:S02]  /*61c0*/  FSEL R156, R156, -INF , P2 ;  /* 0xff8000009c9c7808 */ /* 0x001fc40001000000 */
[----:B------:R-:W-:Y:S02]  /*61d0*/  FMNMX.FTZ R135, R155, R138, !PT ;  /* 0x0000008a9b877209 */ /* 0x000fe40007810000 */
[----:B------:R-:W-:Y:S02]  /*61e0*/  ISETP.GT.AND P2, PT, R172, 0x58, PT ;  /* 0x00000058ac00780c */ /* 0x000fe40003f44270 */
[----:B-1----:R-:W-:Y:S01]  /*61f0*/  FSEL R157, R157, -INF , P3 ;  /* 0xff8000009d9d7808 */ /* 0x002fe20001800000 */
[----:B------:R-:W-:Y:S01]  /*6200*/  MUFU.EX2 R188, R188 ;  /* 0x000000bc00bc7308 */ /* 0x000fe20000000800 */
[----:B------:R-:W-:Y:S01]  /*6210*/  FMNMX.FTZ R138, R156, R135, !PT ;  /* 0x000000879c8a7209 */ /* 0x000fe20007810000 */
[--C-:B------:R-:W-:Y:S01]  /*6220*/  FFMA.FTZ R135, R128, UR14, -R146.reuse ;  /* 0x0000000e80877c23 */ /* 0x100fe20008010892 */
[----:B------:R-:W-:Y:S01]  /*6230*/  ISETP.GT.AND P3, PT, R172, 0x59, PT ;  /* 0x00000059ac00780c */ /* 0x000fe20003f64270 */
[--C-:B------:R-:W-:Y:S01]  /*6240*/  FFMA.FTZ R172, R15, UR14, -R146.reuse ;  /* 0x0000000e0fac7c23 */ /* 0x100fe20008010892 */
[----:B--2---:R-:W-:Y:S01]  /*6250*/  FSEL R158, R158, -INF , P2 ;  /* 0xff8000009e9e7808 */ /* 0x004fe20001000000 */
[----:B------:R-:W-:Y:S01]  /*6260*/  FFMA.FTZ R15, R124, UR14, -R146 ;  /* 0x0000000e7c0f7c23 */ /* 0x000fe20008010892 */
[----:B------:R-:W-:Y:S01]  /*6270*/  FMNMX.FTZ R139, R157, R138, !PT ;  /* 0x0000008a9d8b7209 */ /* 0x000fe20007810000 */
[----:B------:R-:W-:Y:S01]  /*6280*/  MUFU.EX2 R190, R190 ;  /* 0x000000be00be7308 */ /* 0x000fe20000000800 */
[----:B----4-:R-:W-:-:S02]  /*6290*/  FSEL R159, R159, -INF , P3 ;  /* 0xff8000009f9f7808 */ /* 0x010fc40001800000 */
[----:B------:R-:W-:Y:S01]  /*62a0*/  FMNMX.FTZ R128, R158, R139, !PT ;  /* 0x0000008b9e807209 */ /* 0x000fe20007810000 */
[----:B------:R-:W-:-:S03]  /*62b0*/  FFMA.FTZ R139, R2, UR14, -R146 ;  /* 0x0000000e028b7c23 */ /* 0x000fc60008010892 */
[----:B------:R-:W-:Y:S01]  /*62c0*/  FMNMX.FTZ R128, R159, R128, !PT ;  /* 0x000000809f807209 */ /* 0x000fe20007810000 */
[----:B------:R-:W-:Y:S04]  /*62d0*/  MUFU.EX2 R184, R184 ;  /* 0x000000b800b87308 */ /* 0x000fe80000000800 */
[----:B-----5:R-:W0:Y:S04]  /*62e0*/  SHFL.BFLY PT, R141, R128, 0x2, 0x1f ;  /* 0x0c401f00808d7f89 */ /* 0x020e2800000e0000 */
[----:B------:R-:W-:Y:S08]  /*62f0*/  MUFU.EX2 R186, R186 ;  /* 0x000000ba00ba7308 */ /* 0x000ff00000000800 */
[----:B------:R-:W-:Y:S08]  /*6300*/  MUFU.EX2 R137, R137 ;  /* 0x0000008900897308 */ /* 0x000ff00000000800 */
[----:B------:R-:W-:Y:S01]  /*6310*/  MUFU.EX2 R180, R180 ;  /* 0x000000b400b47308 */ /* 0x000fe20000000800 */
[----:B0-----:R-:W-:Y:S01]  /*6320*/  FMNMX.FTZ R0, R128, R141, !PT ;  /* 0x0000008d80007209 */ /* 0x001fe20007810000 */
[--C-:B------:R-:W-:Y:S01]  /*6330*/  FFMA.FTZ R141, R20, UR14, -R146.reuse ;  /* 0x0000000e148d7c23 */ /* 0x100fe20008010892 */
[----:B------:R-:W-:-:S05]  /*6340*/  FFMA.FTZ R20, R126, UR14, -R146 ;  /* 0x0000000e7e147c23 */ /* 0x000fca0008010892 */
        /* <DEDUP_REMOVED lines=8> */
[----:B------:R-:W-:Y:S01]  /*63d0*/  MUFU.EX2 R123, R123 ;  /* 0x0000007b007b7308 */ /* 0x000fe20000000800 */
[----:B------:R-:W-:Y:S02]  /*63e0*/  FSEL R0, R11, RZ, P2 ;  /* 0x000000ff0b007208 */ /* 0x000fe40001000000 */
[----:B------:R-:W-:-:S03]  /*63f0*/  FSEL R125, R125, RZ, P2 ;  /* 0x000000ff7d7d7208 */ /* 0x000fc60001000000 */
[----:B------:R-:W-:Y:S02]  /*6400*/  FADD.FTZ R2, -R0, R13 ;  /* 0x0000000d00027221 */ /* 0x000fe40000010100 */
[--C-:B------:R-:W-:Y:S01]  /*6410*/  FFMA.FTZ R185, R143, UR14, -R125.reuse ;  /* 0x0000000e8fb97c23 */ /* 0x100fe2000801087d */
[----:B------:R-:W-:Y:S01]  /*6420*/  FSEL R143, R12, RZ, P1 ;  /* 0x000000ff0c8f7208 */ /* 0x000fe20000800000 */
[--C-:B------:R-:W-:Y:S01]  /*6430*/  FFMA.FTZ R189, R168, UR14, -R125.reuse ;  /* 0x0000000ea8bd7c23 */ /* 0x100fe2000801087d */
[----:B------:R-:W-:Y:S01]  /*6440*/  FMUL.FTZ R2, R2, UR14 ;  /* 0x0000000e02027c20 */ /* 0x000fe20008410000 */
[--C-:B------:R-:W-:Y:S01]  /*6450*/  FFMA.FTZ R122, R169, UR14, -R125.reuse ;  /* 0x0000000ea97a7c23 */ /* 0x100fe2000801087d */
[--C-:B------:R-:W-:Y:S01]  /*6460*/  FFMA.FTZ R191, R171, UR14, -R125.reuse ;  /* 0x0000000eabbf7c23 */ /* 0x100fe2000801087d */
[----:B------:R-:W-:Y:S01]  /*6470*/  FADD.FTZ R143, -R143, R14 ;  /* 0x0000000e8f8f7221 */ /* 0x000fe20000010100 */
[--C-:B------:R-:W-:Y:S01]  /*6480*/  FFMA.FTZ R124, R170, UR14, -R125.reuse ;  /* 0x0000000eaa7c7c23 */ /* 0x100fe2000801087d */
[----:B------:R-:W-:Y:S01]  /*6490*/  MUFU.EX2 R189, R189 ;  /* 0x000000bd00bd7308 */ /* 0x000fe20000000800 */
[--C-:B------:R-:W-:Y:S01]  /*64a0*/  FFMA.FTZ R126, R130, UR14, -R125.reuse ;  /* 0x0000000e827e7c23 */ /* 0x100fe2000801087d */
[----:B------:R-:W-:Y:S01]  /*64b0*/  FMUL.FTZ R143, R143, UR14 ;  /* 0x0000000e8f8f7c20 */ /* 0x000fe20008410000 */
        /* <DEDUP_REMOVED lines=16> */
[----:B------:R-:W-:-:S05]  /*65c0*/  FFMA.FTZ R158, R158, UR14, -R125 ;  /* 0x0000000e9e9e7c23 */ /* 0x000fca000801087d */
        /* <DEDUP_REMOVED lines=19> */
[----:B------:R-:W-:Y:S01]  /*6700*/  FADD.FTZ R13, R135, R138 ;  /* 0x0000008a870d7221 */ /* 0x000fe20000010000 */
[----:B------:R-:W-:Y:S01]  /*6710*/  FFMA.FTZ R138, R155, UR14, -R125 ;  /* 0x0000000e9b8a7c23 */ /* 0x000fe2000801087d */
        /* <DEDUP_REMOVED lines=65> */
.L_x_5734:
        /* <DEDUP_REMOVED lines=35> */
[----:B------:R-:W-:Y:S06]  /*6d60*/  @P1 BRA `(.L_x_5735) ;  /* 0xffffffd000fc1947 */ /* 0x000fec000383ffff */
.L_x_5724:
[----:B------:R-:W-:-:S13]  /*6d70*/  ISETP.LE.AND P1, PT, RZ, UR4, PT ;  /* 0x00000004ff007c0c */ /* 0x000fda000bf23270 */
[----:B------:R-:W-:Y:S05]  /*6d80*/  @!P1 BRA `(.L_x_5736) ;  /* 0x00000024003c9947 */ /* 0x000fea0003800000 */
[----:B------:R-:W-:Y:S01]  /*6d90*/  IMAD.MOV.U32 R14, RZ, RZ, R11 ;  /* 0x000000ffff0e7224 */ /* 0x000fe200078e000b */
[----:B------:R-:W-:Y:S01]  /*6da0*/  UMOV UR5, UR38 ;  /* 0x0000002600057c82 */ /* 0x000fe20008000000 */
[----:B------:R-:W-:Y:S01]  /*6db0*/  IMAD.MOV.U32 R13, RZ, RZ, R12 ;  /* 0x000000ffff0d7224 */ /* 0x000fe200078e000c */
[----:B------:R-:W-:Y:S01]  /*6dc0*/  UMOV UR6, UR39 ;  /* 0x0000002700067c82 */ /* 0x000fe20008000000 */
[----:B------:R-:W-:Y:S01]  /*6dd0*/  ULDC UR7, c[0x0][0x9d8] ;  /* 0x0002760000077ab9 */ /* 0x000fe20000000800 */
[----:B------:R-:W-:-:S05]  /*6de0*/  ULDC UR10, c[0x0][0x988] ;  /* 0x00026200000a7ab9 */ /* 0x000fca0000000800 */
.L_x_5747:
        /* <DEDUP_REMOVED lines=8> */
.L_x_5737:
[----:B------:R-:W-:Y:S01]  /*6e70*/  ULEA UR8, UR39, UR40, 0x3 ;  /* 0x0000002827087291 */ /* 0x000fe2000f8e183f */
[----:B------:R-:W-:-:S05]  /*6e80*/  IMAD.U32 R11, RZ, RZ, UR38 ;  /* 0x00000026ff0b7e24 */ /* 0x000fca000f8e00ff */
[----:B------:R-:W-:-:S04]  /*6e90*/  SHF.L.U32 R11, R11, 0x1f, RZ ;  /* 0x0000001f0b0b7819 */ /* 0x000fc800000006ff */
[----:B------:R0:W1:Y:S01]  /*6ea0*/  SYNCS.PHASECHK.TRANS64.TRYWAIT P1, [UR8+0x30830], R11 ;  /* 0x0308300bff0075a7 */ /* 0x0000620008020148 */
[----:B------:R-:W-:Y:S05]  /*6eb0*/  @!P0 BRA `(.L_x_5738) ;  /* 0x0000000000048947 */ /* 0x000fea0003800000 */
[----:B------:R-:W-:Y:S01]  /*6ec0*/  BPT.TRAP 0x1 ;  /* 0x000000040000795c */ /* 0x000fe20000300000 */
.L_x_5738:
[----:B-1----:R-:W-:Y:S05]  /*6ed0*/  @P1 BRA `(.L_x_5739) ;  /* 0x0000000000081947 */ /* 0x002fea0003800000 */
[----:B------:R-:W1:Y:S02]  /*6ee0*/  SYNCS.PHASECHK.TRANS64.TRYWAIT P1, [UR8+0x30830], R11 ;  /* 0x0308300bff0075a7 */ /* 0x000e640008020148 */
[----:B-1----:R-:W-:Y:S05]  /*6ef0*/  @!P1 BRA `(.L_x_5740) ;  /* 0x000000b800009947 */ /* 0x002fea0003800000 */
.L_x_5739:
        /* <DEDUP_REMOVED lines=175> */
.L_x_5741:
[----:B------:R-:W-:Y:S01]  /*79f0*/  ULEA UR8, UR6, UR40, 0x3 ;  /* 0x0000002806087291 */ /* 0x000fe2000f8e183f */
[----:B------:R-:W-:-:S05]  /*7a00*/  IMAD.U32 R0, RZ, RZ, UR5 ;  /* 0x00000005ff007e24 */ /* 0x000fca000f8e00ff */
[----:B------:R-:W-:-:S04]  /*7a10*/  SHF.L.U32 R0, R0, 0x1f, RZ ;  /* 0x0000001f00007819 */ /* 0x000fc800000006ff */
[----:B------:R2:W3:Y:S01]  /*7a20*/  SYNCS.PHASECHK.TRANS64.TRYWAIT P1, [UR8+0x30850], R0 ;  /* 0x03085000ff0075a7 */ /* 0x0004e20008020148 */
[----:B------:R-:W-:Y:S05]  /*7a30*/  @!P0 BRA `(.L_x_5742) ;  /* 0x0000000000048947 */ /* 0x000fea0003800000 */
[----:B------:R-:W-:Y:S01]  /*7a40*/  BPT.TRAP 0x1 ;  /* 0x000000040000795c */ /* 0x000fe20000300000 */
.L_x_5742:
[----:B---3--:R-:W-:Y:S05]  /*7a50*/  @P1 BRA `(.L_x_5743) ;  /* 0x0000000000081947 */ /* 0x008fea0003800000 */
[----:B------:R-:W3:Y:S02]  /*7a60*/  SYNCS.PHASECHK.TRANS64.TRYWAIT P1, [UR8+0x30850], R0 ;  /* 0x03085000ff0075a7 */ /* 0x000ee40008020148 */
[----:B---3--:R-:W-:Y:S05]  /*7a70*/  @!P1 BRA `(.L_x_5744) ;  /* 0x000000ac00389947 */ /* 0x008fea0003800000 */
.L_x_5743:
        /* <DEDUP_REMOVED lines=37> */
.L_x_5745:
        /* <DEDUP_REMOVED lines=157> */
[----:B------:R-:W-:Y:S01]  /*86a0*/  FADD.FTZ R13, -R12, R13 ;  /* 0x0000000d0c0d7221 */ /* 0x000fe20000010100 */
[----:B-1----:R-:W-:-:S03]  /*86b0*/  FMNMX.FTZ R11, R157, R158, !PT ;  /* 0x0000009e9d0b7209 */ /* 0x002fc60007810000 */
[----:B------:R-:W-:Y:S02]  /*86c0*/  FMUL.FTZ R158, R13, UR14 ;  /* 0x0000000e0d9e7c20 */ /* 0x000fe40008410000 */
[----:B------:R-:W-:Y:S01]  /*86d0*/  FADD.FTZ R13, -R11, R14 ;  /* 0x0000000e0b0d7221 */ /* 0x000fe20000010100 */
[----:B------:R-:W-:Y:S01]  /*86e0*/  FMUL.FTZ R14, R12, UR14 ;  /* 0x0000000e0c0e7c20 */ /* 0x000fe20008410000 */
[----:B------:R-:W-:Y:S02]  /*86f0*/  MUFU.EX2 R0, R158 ;  /* 0x0000009e00007308 */ /* 0x000fe40000000800 */
[----:B------:R-:W-:Y:S01]  /*8700*/  FMUL.FTZ R2, R13, UR14 ;  /* 0x0000000e0d027c20 */ /* 0x000fe20008410000 */
[--C-:B------:R-:W-:Y:S01]  /*8710*/  FFMA.FTZ R13, R168, UR14, -R14.reuse ;  /* 0x0000000ea80d7c23 */ /* 0x100fe2000801080e */
        /* <DEDUP_REMOVED lines=22> */
[----:B------:R-:W-:Y:S01]  /*8880*/  FFMA.FTZ R155, R155, UR14, -R14 ;  /* 0x0000000e9b9b7c23 */ /* 0x000fe2000801080e */
[----:B------:R-:W-:Y:S01]  /*8890*/  FMUL.FTZ R14, R11, UR14 ;  /* 0x0000000e0b0e7c20 */ /* 0x000fe20008410000 */
[----:B------:R-:W-:Y:S03]  /*88a0*/  MUFU.EX2 R2, R2 ;  /* 0x0000000200027308 */ /* 0x000fe60000000800 */
        /* <DEDUP_REMOVED lines=26> */
[--C-:B------:R-:W-:Y:S01]  /*8a50*/  FFMA.FTZ R152, R152, UR14, -R14.reuse ;  /* 0x0000000e98987c23 */ /* 0x100fe2000801080e */
[----:B------:R-:W-:-:S02]  /*8a60*/  FFMA.FTZ R14, R153, UR14, -R14 ;  /* 0x0000000e990e7c23 */ /* 0x000fc4000801080e */
[----:B------:R-:W0:Y:S01]  /*8a70*/  MUFU.EX2 R20, R20 ;  /* 0x0000001400147308 */ /* 0x000e220000000800 */
[----:B-1----:R-:W-:-:S07]  /*8a80*/  FFMA.FTZ R3, R2, R3, R189 ;  /* 0x0000000302037223 */ /* 0x002fce00000100bd */
        /* <DEDUP_REMOVED lines=92> */
.L_x_5746:
        /* <DEDUP_REMOVED lines=35> */
.L_x_5736:
        /* <DEDUP_REMOVED lines=99> */
.L_x_5748:
[----:B------:R-:W-:Y:S01]  /*98b0*/  ULEA UR5, UR39, UR40, 0x3 ;  /* 0x0000002827057291 */ /* 0x000fe2000f8e183f */
[----:B------:R-:W-:-:S05]  /*98c0*/  IMAD.U32 R0, RZ, RZ, UR38 ;  /* 0x00000026ff007e24 */ /* 0x000fca000f8e00ff */
[----:B------:R-:W-:-:S04]  /*98d0*/  SHF.L.U32 R0, R0, 0x1f, RZ ;  /* 0x0000001f00007819 */ /* 0x000fc800000006ff */
[----:B------:R0:W1:Y:S01]  /*98e0*/  SYNCS.PHASECHK.TRANS64.TRYWAIT P1, [UR5+0x30850], R0 ;  /* 0x03085000ff0075a7 */ /* 0x0000620008020145 */
[----:B------:R-:W-:Y:S05]  /*98f0*/  @!P0 BRA `(.L_x_5749) ;  /* 0x0000000000048947 */ /* 0x000fea0003800000 */
[----:B------:R-:W-:Y:S01]  /*9900*/  BPT.TRAP 0x1 ;  /* 0x000000040000795c */ /* 0x000fe20000300000 */
.L_x_5749:
[----:B-1----:R-:W-:Y:S05]  /*9910*/  @P1 BRA `(.L_x_5750) ;  /* 0x0000000000081947 */ /* 0x002fea0003800000 */
[----:B------:R-:W1:Y:S02]  /*9920*/  SYNCS.PHASECHK.TRANS64.TRYWAIT P1, [UR5+0x30850], R0 ;  /* 0x03085000ff0075a7 */ /* 0x000e640008020145 */
[----:B-1----:R-:W-:Y:S05]  /*9930*/  @!P1 BRA `(.L_x_5751) ;  /* 0x0000008c00a09947 */ /* 0x002fea0003800000 */
.L_x_5750:
        /* <DEDUP_REMOVED lines=8> */
[----:B------:R-:W-:-:S03]  /*99c0*/  IMAD.MOV.U32 R8, RZ, RZ, RZ ;  /* 0x000000ffff087224 */ /* 0x000fc600078e00ff */
        /* <DEDUP_REMOVED lines=12> */
[----:B------:R-:W-:Y:S01]  /*9a90*/  IMAD.U32 R5, RZ, RZ, UR14 ;  /* 0x0000000eff057e24 */ /* 0x000fe2000f8e00ff */
[----:B------:R-:W-:Y:S01]  /*9aa0*/  MOV R0, 0xff800000 ;  /* 0xff80000000007802 */ /* 0x000fe20000000f00 */
[----:B-1----:R-:W-:-:S02]  /*9ab0*/  FADD.FTZ R13, R2, R7 ;  /* 0x00000007020d7221 */ /* 0x002fc40000010000 */
        /* <DEDUP_REMOVED lines=40> */
.L_x_5752:
[----:B------:R-:W0:Y:S01]  /*9d40*/  S2UR UR7, SR_CgaCtaId ;  /* 0x00000000000779c3 */ /* 0x000e220000008800 */
[----:B------:R-:W-:Y:S01]  /*9d50*/  R2UR UR6, R195 ;  /* 0x00000000c30672ca */ /* 0x000fe200000e0000 */
[----:B------:R-:W-:Y:S01]  /*9d60*/  UIADD3 UR4, UR5, 0x30860, URZ ;  /* 0x0003086005047890 */ /* 0x000fe2000fffe03f */
[-C--:B------:R-:W-:Y:S01]  /*9d70*/  FMUL.FTZ R128, R43, R8.reuse ;  /* 0x000000082b807220 */ /* 0x080fe20000410000 */
[----:B------:R-:W-:Y:S01]  /*9d80*/  UIADD3 UR39, UR39, 0x1, URZ ;  /* 0x0000000127277890 */ /* 0x000fe2000fffe03f */
[-C--:B------:R-:W-:Y:S01]  /*9d90*/  FMUL.FTZ R124, R46, R8.reuse ;  /* 0x000000082e7c7220 */ /* 0x080fe20000410000 */
[----:B------:R-:W-:Y:S01]  /*9da0*/  FMUL.FTZ R43, R99, R8 ;  /* 0x00000008632b7220 */ /* 0x000fe20000410000 */
        /* <DEDUP_REMOVED lines=102> */
.L_x_5716:
        /* <DEDUP_REMOVED lines=56> */
[----:B------:R-:W-:Y:S01]  /*a790*/  SHF.R.U64 R10, R10, 0x3, RZ ;  /* 0x000000030a0a7819 */ /* 0x000fe200000012ff */
[--C-:B------:R-:W-:Y:S01]  /*a7a0*/  IMAD.X R37, RZ, RZ, R5.reuse, P6 ;  /* 0x000000ffff257224 */ /* 0x100fe200030e0605 */
[----:B------:R-:W-:Y:S01]  /*a7b0*/  LOP3.LUT R4, R25, R4, RZ, 0x3c, !PT ;  /* 0x0000000419047212 */ /* 0x000fe200078e3cff */
[----:B------:R-:W-:Y:S01]  /*a7c0*/  IMAD.X R25, RZ, RZ, R5, P5 ;  /* 0x000000ffff197224 */ /* 0x000fe200028e0605 */
[----:B------:R-:W-:Y:S02]  /*a7d0*/  LOP3.LUT R10, R10, R135, RZ, 0x3c, !PT ;  /* 0x000000870a0a7212 */ /* 0x000fe400078e3cff */
[----:B------:R-:W-:Y:S02]  /*a7e0*/  LOP3.LUT R8, R103, 0x380, RZ, 0xc0, !PT ;  /* 0x0000038067087812 */ /* 0x000fe400078ec0ff */
[----:B------:R-:W-:Y:S02]  /*a7f0*/  MOV R135, R4 ;  /* 0x0000000400877202 */ /* 0x000fe40000000f00 */
[----:B------:R-:W-:-:S02]  /*a800*/  LOP3.LUT R12, R137, 0x380, RZ, 0xc0, !PT ;  /* 0x00000380890c7812 */ /* 0x000fc400078ec0ff */
[----:B------:R-:W-:Y:S02]  /*a810*/  LOP3.LUT R14, R139, 0x380, RZ, 0xc0, !PT ;  /* 0x000003808b0e7812 */ /* 0x000fe400078ec0ff */
[----:B------:R-:W-:Y:S02]  /*a820*/  F2FP.F16.F32.PACK_AB R4, R123, R24 ;  /* 0x000000187b04723e */ /* 0x000fe400000000ff */
[----:B------:R-:W-:Y:S02]  /*a830*/  LOP3.LUT R32, R147, 0x380, RZ, 0xc0, !PT ;  /* 0x0000038093207812 */ /* 0x000fe400078ec0ff */
[----:B------:R-:W-:Y:S02]  /*a840*/  LOP3.LUT R24, R149, 0x380, RZ, 0xc0, !PT ;  /* 0x0000038095187812 */ /* 0x000fe400078ec0ff */
[----:B------:R-:W-:Y:S02]  /*a850*/  LOP3.LUT R26, R141, 0x380, RZ, 0xc0, !PT ;  /* 0x000003808d1a7812 */ /* 0x000fe400078ec0ff */
[----:B------:R-:W-:-:S02]  /*a860*/  LOP3.LUT R38, R153, 0x380, RZ, 0xc0, !PT ;  /* 0x0000038099267812 */ /* 0x000fc400078ec0ff */
[----:B------:R-:W-:Y:S02]  /*a870*/  SHF.R.U64 R8, R8, 0x3, RZ ;  /* 0x0000000308087819 */ /* 0x000fe400000012ff */
[----:B------:R-:W-:Y:S02]  /*a880*/  LOP3.LUT R28, R143, 0x380, RZ, 0xc0, !PT ;  /* 0x000003808f1c7812 */ /* 0x000fe400078ec0ff */
[----:B------:R-:W-:Y:S02]  /*a890*/  LOP3.LUT R30, R145, 0x380, RZ, 0xc0, !PT ;  /* 0x00000380911e7812 */ /* 0x000fe400078ec0ff */
[----:B------:R-:W-:Y:S02]  /*a8a0*/  IADD3.X R35, RZ, R5, RZ, P1, !PT ;  /* 0x00000005ff237210 */ /* 0x000fe40000ffe4ff */
[----:B------:R-:W-:Y:S02]  /*a8b0*/  SHF.R.U64 R12, R12, 0x3, RZ ;  /* 0x000000030c0c7819 */ /* 0x000fe400000012ff */
[----:B------:R-:W-:-:S02]  /*a8c0*/  SHF.R.U64 R14, R14, 0x3, RZ ;  /* 0x000000030e0e7819 */ /* 0x000fc400000012ff */
[----:B------:R-:W-:Y:S02]  /*a8d0*/  SHF.R.U64 R32, R32, 0x3, RZ ;  /* 0x0000000320207819 */ /* 0x000fe400000012ff */
[----:B------:R-:W-:Y:S01]  /*a8e0*/  F2FP.F16.F32.PACK_AB R5, R134, R133 ;  /* 0x000000858605723e */ /* 0x000fe200000000ff */
[----:B------:R-:W-:Y:S01]  /*a8f0*/  BAR.SYNC.DEFER_BLOCKING 0x1, 0x100 ;  /* 0x0044000000007b1d */ /* 0x000fe20000010000 */
[----:B------:R-:W-:Y:S02]  /*a900*/  SHF.R.U64 R24, R24, 0x3, RZ ;  /* 0x0000000318187819 */ /* 0x000fe400000012ff */
[----:B------:R-:W-:Y:S02]  /*a910*/  SHF.R.U64 R26, R26, 0x3, RZ ;  /* 0x000000031a1a7819 */ /* 0x000fe400000012ff */
[----:B------:R-:W-:Y:S02]  /*a920*/  SHF.R.U64 R38, R38, 0x3, RZ ;  /* 0x0000000326267819 */ /* 0x000fe400000012ff */
[----:B------:R-:W-:-:S02]  /*a930*/  LOP3.LUT R8, R8, R103, RZ, 0x3c, !PT ;  /* 0x0000006708087212 */ /* 0x000fc400078e3cff */
[----:B------:R-:W-:Y:S02]  /*a940*/  SHF.R.U64 R28, R28, 0x3, RZ ;  /* 0x000000031c1c7819 */ /* 0x000fe400000012ff */
[----:B------:R-:W-:Y:S02]  /*a950*/  SHF.R.U64 R30, R30, 0x3, RZ ;  /* 0x000000031e1e7819 */ /* 0x000fe400000012ff */
[----:B------:R-:W-:Y:S02]  /*a960*/  LOP3.LUT R12, R12, R137, RZ, 0x3c, !PT ;  /* 0x000000890c0c7212 */ /* 0x000fe400078e3cff */
[----:B------:R-:W-:Y:S02]  /*a970*/  LOP3.LUT R14, R14, R139, RZ, 0x3c, !PT ;  /* 0x0000008b0e0e7212 */ /* 0x000fe400078e3cff */
[----:B------:R-:W-:Y:S02]  /*a980*/  LOP3.LUT R32, R32, R147, RZ, 0x3c, !PT ;  /* 0x0000009320207212 */ /* 0x000fe400078e3cff */
[----:B------:R-:W-:-:S02]  /*a990*/  LOP3.LUT R36, R151, 0x380, RZ, 0xc0, !PT ;  /* 0x0000038097247812 */ /* 0x000fc400078ec0ff */
[----:B------:R-:W-:Y:S02]  /*a9a0*/  LOP3.LUT R34, R24, R149, RZ, 0x3c, !PT ;  /* 0x0000009518227212 */ /* 0x000fe400078e3cff */
[----:B------:R-:W-:Y:S01]  /*a9b0*/  LOP3.LUT R26, R26, R141, RZ, 0x3c, !PT ;  /* 0x0000008d1a1a7212 */ /* 0x000fe200078e3cff */
[----:B------:R0:W-:Y:S01]  /*a9c0*/  STSM.16.M88.4 [R135], R4 ;  /* 0x0000000487007844 */ /* 0x0001e20000000200 */
[----:B------:R-:W-:Y:S02]  /*a9d0*/  LOP3.LUT R24, R38, R153, RZ, 0x3c, !PT ;  /* 0x0000009926187212 */ /* 0x000fe400078e3cff */
[----:B------:R-:W-:Y:S02]  /*a9e0*/  LOP3.LUT R28, R28, R143, RZ, 0x3c, !PT ;  /* 0x0000008f1c1c7212 */ /* 0x000fe400078e3cff */
[----:B------:R-:W-:Y:S02]  /*a9f0*/  LOP3.LUT R30, R30, R145, RZ, 0x3c, !PT ;  /* 0x000000911e1e7212 */ /* 0x000fe400078e3cff */
[----:B------:R-:W-:-:S02]  /*aa00*/  MOV R133, R8 ;  /* 0x0000000800857202 */ /* 0x000fc40000000f00 */
[----:B------:R-:W-:Y:S02]  /*aa10*/  MOV R132, R10 ;  /* 0x0000000a00847202 */ /* 0x000fe40000000f00 */
[----:B------:R-:W-:Y:S02]  /*aa20*/  MOV R131, R12 ;  /* 0x0000000c00837202 */ /* 0x000fe40000000f00 */
[----:B------:R-:W-:Y:S02]  /*aa30*/  MOV R123, R14 ;  /* 0x0000000e007b7202 */ /* 0x000fe40000000f00 */
[----:B------:R-:W-:Y:S02]  /*aa40*/  F2FP.F16.F32.PACK_AB R8, R41, R40 ;  /* 0x000000282908723e */ /* 0x000fe400000000ff */
[----:B0-----:R-:W-:Y:S02]  /*aa50*/  F2FP.F16.F32.PACK_AB R4, R121, R120 ;  /* 0x000000787904723e */ /* 0x001fe400000000ff */
[----:B------:R-:W-:-:S02]  /*aa60*/  F2FP.F16.F32.PACK_AB R5, R130, R127 ;  /* 0x0000007f8205723e */ /* 0x000fc400000000ff */
[----:B------:R-:W-:Y:S02]  /*aa70*/  F2FP.F16.F32.PACK_AB R6, R122, R3 ;  /* 0x000000037a06723e */ /* 0x000fe400000000ff */
[----:B------:R-:W-:Y:S02]  /*aa80*/  F2FP.F16.F32.PACK_AB R7, R129, R126 ;  /* 0x0000007e8107723e */ /* 0x000fe400000000ff */
[----:B------:R-:W-:Y:S02]  /*aa90*/  F2FP.F16.F32.PACK_AB R9, R128, R125 ;  /* 0x0000007d8009723e */ /* 0x000fe400000000ff */
[----:B------:R-:W-:Y:S01]  /*aaa0*/  F2FP.F16.F32.PACK_AB R10, R45, R44 ;  /* 0x0000002c2d0a723e */ /* 0x000fe200000000ff */
[----:B------:R0:W-:Y:S01]  /*aab0*/  STSM.16.M88.4 [R133], R4 ;  /* 0x0000000485007844 */ /* 0x0001e20000000200 */
[----:B------:R-:W-:Y:S02]  /*aac0*/  F2FP.F16.F32.PACK_AB R11, R47, R124 ;  /* 0x0000007c2f0b723e */ /* 0x000fe400000000ff */
[----:B------:R-:W-:-:S02]  /*aad0*/  SHF.R.U64 R36, R36, 0x3, RZ ;  /* 0x0000000324247819 */ /* 0x000fc400000012ff */
[----:B------:R-:W-:Y:S01]  /*aae0*/  MOV R33, R32 ;  /* 0x0000002000217202 */ /* 0x000fe20000000f00 */
[----:B------:R1:W-:Y:S01]  /*aaf0*/  STSM.16.M88.4 [R132], R8 ;  /* 0x0000000884007844 */ /* 0x0003e20000000200 */
        /* <DEDUP_REMOVED lines=8> */
[----:B------:R-:W-:Y:S02]  /*ab80*/  MOV R38, R30 ;  /* 0x0000001e00267202 */ /* 0x000fe40000000f00 */
[----:B------:R-:W-:Y:S02]  /*ab90*/  F2FP.F16.F32.PACK_AB R24, R57, R56 ;  /* 0x000000383918723e */ /* 0x000fe400000000ff */
[----:B------:R-:W-:Y:S02]  /*aba0*/  F2FP.F16.F32.PACK_AB R25, R59, R58 ;  /* 0x0000003a3b19723e */ /* 0x000fe400000000ff */
[----:B------:R-:W-:-:S02]  /*abb0*/  F2FP.F16.F32.PACK_AB R26, R61, R60 ;  /* 0x0000003c3d1a723e */ /* 0x000fc400000000ff */
[----:B------:R-:W-:Y:S02]  /*abc0*/  F2FP.F16.F32.PACK_AB R27, R63, R62 ;  /* 0x0000003e3f1b723e */ /* 0x000fe400000000ff */
[----:B------:R-:W-:Y:S02]  /*abd0*/  F2FP.F16.F32.PACK_AB R28, R65, R64 ;  /* 0x00000040411c723e */ /* 0x000fe400000000ff */
[----:B------:R-:W-:Y:S01]  /*abe0*/  F2FP.F16.F32.PACK_AB R29, R67, R66 ;  /* 0x00000042431d723e */ /* 0x000fe200000000ff */
[----:B------:R-:W-:Y:S01]  /*abf0*/  STSM.16.M88.4 [R123], R24 ;  /* 0x000000187b007844 */ /* 0x000fe20000000200 */
[----:B------:R-:W-:Y:S02]  /*ac00*/  F2FP.F16.F32.PACK_AB R30, R69, R68 ;  /* 0x00000044451e723e */ /* 0x000fe400000000ff */
[----:B------:R-:W-:Y:S02]  /*ac10*/  F2FP.F16.F32.PACK_AB R31, R71, R70 ;  /* 0x00000046471f723e */ /* 0x000fe400000000ff */
[----:B------:R-:W-:-:S02]  /*ac20*/  LOP3.LUT R36, R36, R151, RZ, 0x3c, !PT ;  /* 0x0000009724247212 */ /* 0x000fc400078e3cff */
[----:B0-----:R-:W-:Y:S01]  /*ac30*/  F2FP.F16.F32.PACK_AB R4, R73, R72 ;  /* 0x000000484904723e */ /* 0x001fe200000000ff */
[----:B------:R-:W-:Y:S01]  /*ac40*/  STSM.16.M88.4 [R103], R28 ;  /* 0x0000001c67007844 */ /* 0x000fe20000000200 */
[----:B------:R-:W-:Y:S02]  /*ac50*/  F2FP.F16.F32.PACK_AB R5, R75, R74 ;  /* 0x0000004a4b05723e */ /* 0x000fe400000000ff */
[----:B------:R-:W-:Y:S02]  /*ac60*/  F2FP.F16.F32.PACK_AB R6, R77, R76 ;  /* 0x0000004c4d06723e */ /* 0x000fe400000000ff */
[----:B------:R-:W-:Y:S02]  /*ac70*/  F2FP.F16.F32.PACK_AB R7, R79, R78 ;  /* 0x0000004e4f07723e */ /* 0x000fe400000000ff */
[----:B-1----:R-:W-:Y:S02]  /*ac80*/  F2FP.F16.F32.PACK_AB R8, R81, R80 ;  /* 0x000000505108723e */ /* 0x002fe400000000ff */
[----:B------:R-:W-:Y:S01]  /*ac90*/  F2FP.F16.F32.PACK_AB R9, R83, R82 ;  /* 0x000000525309723e */ /* 0x000fe200000000ff */
[----:B------:R0:W-:Y:S01]  /*aca0*/  STSM.16.M88.4 [R102], R4 ;  /* 0x0000000466007844 */ /* 0x0001e20000000200 */
[----:B------:R-:W-:-:S02]  /*acb0*/  F2FP.F16.F32.PACK_AB R10, R85, R84 ;  /* 0x00000054550a723e */ /* 0x000fc400000000ff */
[----:B------:R-:W-:Y:S02]  /*acc0*/  F2FP.F16.F32.PACK_AB R11, R87, R86 ;  /* 0x00000056570b723e */ /* 0x000fe400000000ff */
[----:B--2---:R-:W-:Y:S02]  /*acd0*/  F2FP.F16.F32.PACK_AB R12, R89, R88 ;  /* 0x00000058590c723e */ /* 0x004fe400000000ff */
[----:B------:R-:W-:Y:S01]  /*ace0*/  F2FP.F16.F32.PACK_AB R13, R91, R90 ;  /* 0x0000005a5b0d723e */ /* 0x000fe200000000ff */
[----:B------:R1:W-:Y:S01]  /*acf0*/  STSM.16.M88.4 [R38], R8 ;  /* 0x0000000826007844 */ /* 0x0003e20000000200 */
[----:B------:R-:W-:Y:S02]  /*ad00*/  F2FP.F16.F32.PACK_AB R14, R93, R92 ;  /* 0x0000005c5d0e723e */ /* 0x000fe400000000ff */
[----:B------:R-:W-:Y:S02]  /*ad10*/  F2FP.F16.F32.PACK_AB R15, R95, R94 ;  /* 0x0000005e5f0f723e */ /* 0x000fe400000000ff */
[----:B------:R-:W-:-:S02]  /*ad20*/  MOV R34, R34 ;  /* 0x0000002200227202 */ /* 0x000fc40000000f00 */
[----:B------:R-:W-:Y:S01]  /*ad30*/  MOV R36, R36 ;  /* 0x0000002400247202 */ /* 0x000fe20000000f00 */
[----:B------:R2:W-:Y:S01]  /*ad40*/  STSM.16.M88.4 [R33], R12 ;  /* 0x0000000c21007844 */ /* 0x0005e20000000200 */
[----:B------:R-:W-:Y:S01]  /*ad50*/  PLOP3.LUT P0, PT, PT, PT, UP0, 0x80, 0x0 ;  /* 0x000000000000781c */ /* 0x000fe20003f0f008 */
[----:B0-----:R-:W-:Y:S02]  /*ad60*/  IMAD.U32 R4, RZ, RZ, UR8 ;  /* 0x00000008ff047e24 */ /* 0x001fe4000f8e00ff */
        /* <DEDUP_REMOVED lines=10> */
[----:B0-----:R-:W-:-:S03]  /*ae10*/  ISETP.NE.AND P1, PT, R38, 0x1, PT ;  /* 0x000000012600780c */ /* 0x001fc60003f25270 */
        /* <DEDUP_REMOVED lines=8> */
[----:B------:R-:W-:Y:S01]  /*aea0*/  IMAD.U32 R11, RZ, RZ, UR9 ;  /* 0x00000009ff0b7e24 */ /* 0x000fe2000f8e00ff */
[----:B---3--:R-:W-:Y:S02]  /*aeb0*/  @P0 R2UR UR4, R3 ;  /* 0x00000000030402ca */ /* 0x008fe400000e0000 */
[----:B------:R-:W-:-:S06]  /*aec0*/  MOV R3, UR7 ;  /* 0x0000000700037c02 */ /* 0x000fcc0008000f00 */
[----:B------:R2:W5:Y:S01]  /*aed0*/  @P2 LDG.E R3, desc[UR36][R10.64] ;  /* 0x000000240a032981 */ /* 0x000562000c1e1900 */
[----:B01----:R-:W-:Y:S06]  /*aee0*/  @P2 BRA `(.L_x_5755) ;  /* 0x0000000000102947 */ /* 0x003fec0003800000 */
[----:B------:R-:W-:Y:S05]  /*aef0*/  @!P0 BRA `(.L_x_5755) ;  /* 0x00000000000c8947 */ /* 0x000fea0003800000 */
[----:B--2---:R-:W2:Y:S04]  /*af00*/  LDG.E R10, desc[UR36][R4.64] ;  /* 0x00000024040a7981 */ /* 0x004ea8000c1e1900 */
[----:B-----5:R-:W2:Y:S02]  /*af10*/  LDG.E R3, desc[UR36][R4.64+0x4] ;  /* 0x0000042404037981 */ /* 0x020ea4000c1e1900 */
[----:B--2---:R-:W-:-:S07]  /*af20*/  IMAD.IADD R3, R3, 0x1, -R10 ;  /* 0x0000000103037824 */ /* 0x004fce00078e0a0a */
.L_x_5755:
[----:B------:R-:W-:Y:S01]  /*af30*/  R2UR UR16, R192 ;  /* 0x00000000c01072ca */ /* 0x000fe200000e0000 */
[----:B------:R-:W-:Y:S01]  /*af40*/  ULDC.64 UR12, c[0x0][0xb90] ;  /* 0x0002e400000c7ab9 */ /* 0x000fe20000000a00 */
[----:B------:R-:W-:Y:S01]  /*af50*/  R2UR UR15, R193 ;  /* 0x00000000c10f72ca */ /* 0x000fe200000e0000 */
[----:B------:R-:W-:Y:S01]  /*af60*/  VIADD R9, R18, UR41 ;  /* 0x0000002912097c36 */ /* 0x000fe20008000000 */
[----:B------:R-:W-:Y:S01]  /*af70*/  USHF.R.S32.HI UR11, URZ, 0x1f, UR4 ;  /* 0x0000001f3f0b7899 */ /* 0x000fe20008011404 */
[----:B------:R-:W-:Y:S01]  /*af80*/  VIADD R26, R198, UR41 ;  /* 0x00000029c61a7c36 */ /* 0x000fe20008000000 */
[----:B------:R-:W-:Y:S01]  /*af90*/  UMOV UR10, UR4 ;  /* 0x00000004000a7c82 */ /* 0x000fe20008000000 */
[----:B------:R-:W-:Y:S01]  /*afa0*/  @P1 IMAD.HI.U32 R5, R9, R6, RZ ;  /* 0x0000000609051227 */ /* 0x000fe200078e00ff */
[----:B------:R-:W-:Y:S01]  /*afb0*/  MOV R4, R9 ;  /* 0x0000000900047202 */ /* 0x000fe20000000f00 */
[----:B------:R-:W-:Y:S02]  /*afc0*/  USEL UR61, UR61, URZ, !UP0 ;  /* 0x0000003f3d3d7287 */ /* 0x000fe4000c000000 */
[----:B-----5:R-:W-:Y:S01]  /*afd0*/  IMAD R43, R3, R38, RZ ;  /* 0x00000026032b7224 */ /* 0x020fe200078e02ff */
[----:B------:R-:W-:Y:S01]  /*afe0*/  @P1 SHF.R.U32.HI R4, RZ, R8, R5 ;  /* 0x00000008ff041219 */ /* 0x000fe20000011605 */
[----:B------:R-:W-:Y:S01]  /*aff0*/  USHF.R.S32.HI UR14, URZ, 0x1f, UR16 ;  /* 0x0000001f3f0e7899 */ /* 0x000fe20008011410 */
[----:B------:R-:W-:Y:S01]  /*b000*/  IMAD R5, R194, 0x40, R16 ;  /* 0x00000040c2057824 */ /* 0x000fe200078e0210 */
[----:B------:R-:W-:-:S02]  /*b010*/  UIMAD.WIDE.U32 UR8, UR16, UR12, UR10 ;  /* 0x0000000c100872a5 */ /* 0x000fc4000f8e000a */
[----:B------:R-:W-:Y:S01]  /*b020*/  UIMAD UR7, UR14, UR12, URZ ;  /* 0x0000000c0e0772a4 */ /* 0x000fe2000f8e023f */
[----:B------:R-:W-:Y:S01]  /*b030*/  IMAD.MOV R7, RZ, RZ, -R4 ;  /* 0x000000ffff077224 */ /* 0x000fe200078e0a04 */
[----:B------:R-:W-:Y:S01]  /*b040*/  USEL UR15, UR15, URZ, !UP0 ;  /* 0x0000003f0f0f7287 */ /* 0x000fe2000c000000 */
[----:B------:R-:W-:Y:S01]  /*b050*/  IMAD.WIDE R20, R5, 0x2, R20 ;  /* 0x0000000205147825 */ /* 0x000fe200078e0214 */
[----:B------:R-:W-:Y:S01]  /*b060*/  UIMAD UR7, UR16, UR13, UR7 ;  /* 0x0000000d100772a4 */ /* 0x000fe2000f8e0207 */
[----:B------:R-:W-:Y:S02]  /*b070*/  SHF.R.S32.HI R5, RZ, 0x1f, R4 ;  /* 0x0000001fff057819 */ /* 0x000fe40000011404 */
[----:B------:R-:W-:Y:S01]  /*b080*/  ULDC.64 UR12, c[0x0][0xb98] ;  /* 0x0002e600000c7ab9 */ /* 0x000fe20000000a00 */
[----:B------:R-:W-:Y:S01]  /*b090*/  UIADD3 UR9, UR9, UR7, URZ ;  /* 0x0000000709097290 */ /* 0x000fe2000fffe03f */
[----:B------:R-:W-:Y:S01]  /*b0a0*/  IMAD R7, R38, R7, R9 ;  /* 0x0000000726077224 */ /* 0x000fe200078e0209 */
[----:B------:R-:W-:Y:S01]  /*b0b0*/  UIMAD UR7, UR15, UR12, URZ ;  /* 0x0000000c0f0772a4 */ /* 0x000fe2000f8e023f */
[C---:B--2---:R-:W-:Y:S01]  /*b0c0*/  IADD3 R13, P2, R20.reuse, 0x1000, RZ ;  /* 0x00001000140d7810 */ /* 0x044fe20007f5e0ff */
[----:B------:R-:W-:Y:S01]  /*b0d0*/  UIMAD.WIDE.U32 UR8, UR61, UR12, UR8 ;  /* 0x0000000c3d0872a5 */ /* 0x000fe2000f8e0008 */
[----:B------:R-:W-:Y:S01]  /*b0e0*/  IADD3 R33, P3, R20, 0x6000, RZ ;  /* 0x0000600014217810 */ /* 0x000fe20007f7e0ff */
[----:B------:R-:W-:Y:S01]  /*b0f0*/  UIMAD UR7, UR61, UR13, UR7 ;  /* 0x0000000d3d0772a4 */ /* 0x000fe2000f8e0207 */
[----:B------:R-:W-:-:S02]  /*b100*/  SHF.R.S32.HI R6, RZ, 0x1f, R7 ;  /* 0x0000001fff067819 */ /* 0x000fc40000011407 */
[----:B------:R-:W-:Y:S01]  /*b110*/  LOP3.LUT R12, R13, 0x380, RZ, 0xc0, !PT ;  /* 0x000003800d0c7812 */ /* 0x000fe200078ec0ff */
[----:B------:R-:W-:Y:S01]  /*b120*/  ULDC.64 UR12, c[0x0][0xaa0] ;  /* 0x0002a800000c7ab9 */ /* 0x000fe20000000a00 */
[----:B------:R-:W-:Y:S01]  /*b130*/  IADD3 R4, P0, R4, UR8, RZ ;  /* 0x0000000804047c10 */ /* 0x000fe2000ff1e0ff */
[----:B------:R-:W-:Y:S01]  /*b140*/  IMAD.U32 R8, RZ, RZ, UR7 ;  /* 0x00000007ff087e24 */ /* 0x000fe2000f8e00ff */
[----:B------:R-:W-:Y:S02]  /*b150*/  SHF.R.U64 R12, R12, 0x3, RZ ;  /* 0x000000030c0c7819 */ /* 0x000fe400000012ff */
[----:B------:R-:W-:Y:S02]  /*b160*/  LOP3.LUT R32, R33, 0x380, RZ, 0xc0, !PT ;  /* 0x0000038021207812 */ /* 0x000fe400078ec0ff */
[----:B------:R-:W-:Y:S01]  /*b170*/  IADD3.X R5, R5, UR9, R8, P0, !PT ;  /* 0x0000000905057c10 */ /* 0x000fe200087fe408 */
[----:B------:R-:W-:Y:S01]  /*b180*/  ULDC.64 UR8, c[0x0][0xb88] ;  /* 0x0002e20000087ab9 */ /* 0x000fe20000000a00 */
[----:B------:R-:W-:Y:S01]  /*b190*/  LOP3.LUT R12, R12, R13, RZ, 0x3c, !PT ;  /* 0x0000000d0c0c7212 */ /* 0x000fe200078e3cff */
[----:B------:R-:W-:Y:S01]  /*b1a0*/  IMAD R6, R6, UR8, RZ ;  /* 0x0000000806067c24 */ /* 0x000fe2000f8e02ff */
[----:B------:R-:W-:Y:S01]  /*b1b0*/  IADD3.X R13, RZ, R21, RZ, P2, !PT ;  /* 0x00000015ff0d7210 */ /* 0x000fe200017fe4ff */
[----:B------:R-:W-:Y:S01]  /*b1c0*/  IMAD.WIDE.U32 R4, R7, UR8, R4 ;  /* 0x0000000807047c25 */ /* 0x000fe2000f8e0004 */
[----:B------:R-:W-:-:S02]  /*b1d0*/  IADD3 R25, P2, R20, 0x7000, RZ ;  /* 0x0000700014197810 */ /* 0x000fc40007f5e0ff */
[----:B------:R-:W-:Y:S01]  /*b1e0*/  SHF.R.U64 R32, R32, 0x3, RZ ;  /* 0x0000000320207819 */ /* 0x000fe200000012ff */
[----:B------:R-:W-:Y:S01]  /*b1f0*/  IMAD R11, R7, UR9, R6 ;  /* 0x00000009070b7c24 */ /* 0x000fe2000f8e0206 */
[----:B------:R-:W-:Y:S01]  /*b200*/  ULDC.64 UR8, c[0x0][0xb50] ;  /* 0x0002d40000087ab9 */ /* 0x000fe20000000a00 */
[----:B------:R-:W-:Y:S01]  /*b210*/  LOP3.LUT R24, R25, 0x380, RZ, 0xc0, !PT ;  /* 0x0000038019187812 */ /* 0x000fe200078ec0ff */
[----:B------:R-:W-:Y:S01]  /*b220*/  VIADD R6, R26, 0x8 ;  /* 0x000000081a067836 */ /* 0x000fe20000000000 */
[----:B------:R-:W-:Y:S01]  /*b230*/  LOP3.LUT R32, R32, R33, RZ, 0x3c, !PT ;  /* 0x0000002120207212 */ /* 0x000fe200078e3cff */
[----:B------:R-:W-:Y:S01]  /*b240*/  IMAD.IADD R5, R5, 0x1, R11 ;  /* 0x0000000105057824 */ /* 0x000fe200078e020b */
[----:B------:R-:W-:Y:S01]  /*b250*/  LEA R11, P0, R4, UR8, 0x2 ;  /* 0x00000008040b7c11 */ /* 0x000fe2000f8010ff */
[----:B------:R-:W-:Y:S01]  /*b260*/  IMAD.X R33, RZ, RZ, R21, P3 ;  /* 0x000000ffff217224 */ /* 0x000fe200018e0615 */
[----:B------:R-:W-:Y:S02]  /*b270*/  SHF.R.U64 R24, R24, 0x3, RZ ;  /* 0x0000000318187819 */ /* 0x000fe400000012ff */
[----:B------:R-:W-:Y:S01]  /*b280*/  LEA.HI.X R14, R4, UR9, R5, 0x2, P0 ;  /* 0x00000009040e7c11 */ /* 0x000fe200080f1405 */
[----:B------:R-:W-:Y:S01]  /*b290*/  SHFL.IDX PT, R36, R11, RZ, 0x1c1f ;  /* 0x001c1fff0b247589 */ /* 0x000fe200000e0000 */
[----:B------:R-:W-:-:S02]  /*b2a0*/  IADD3 R45, P0, R20, 0x5000, RZ ;  /* 0x00005000142d7810 */ /* 0x000fc40007f1e0ff */
[----:B------:R-:W-:Y:S01]  /*b2b0*/  IADD3 R10, P3, R20, 0xb000, RZ ;  /* 0x0000b000140a7810 */ /* 0x000fe20007f7e0ff */
[----:B------:R-:W0:Y:S01]  /*b2c0*/  SHFL.IDX PT, R37, R14, RZ, 0x1c1f ;  /* 0x001c1fff0e257589 */ /* 0x000e2200000e0000 */
[----:B------:R-:W-:Y:S02]  /*b2d0*/  LOP3.LUT R44, R45, 0x380, RZ, 0xc0, !PT ;  /* 0x000003802d2c7812 */ /* 0x000fe400078ec0ff */
[----:B------:R-:W-:Y:S01]  /*b2e0*/  LOP3.LUT R24, R24, R25, RZ, 0x3c, !PT ;  /* 0x0000001918187212 */ /* 0x000fe200078e3cff */
[----:B------:R-:W-:Y:S01]  /*b2f0*/  IMAD.X R25, RZ, RZ, R21, P2 ;  /* 0x000000ffff197224 */ /* 0x000fe200010e0615 */
[----:B------:R-:W-:Y:S01]  /*b300*/  SHF.R.U64 R44, R44, 0x3, RZ ;  /* 0x000000032c2c7819 */ /* 0x000fe200000012ff */
[----:B------:R-:W-:Y:S01]  /*b310*/  SHFL.IDX PT, R40, R11, 0x1, 0x1c1f ;  /* 0x003c1f000b287f89 */ /* 0x000fe200000e0000 */
[----:B------:R-:W-:Y:S02]  /*b320*/  LOP3.LUT R3, R10, 0x380, RZ, 0xc0, !PT ;  /* 0x000003800a037812 */ /* 0x000fe400078ec0ff */
[----:B------:R-:W-:Y:S01]  /*b330*/  IADD3 R9, P6, R20, 0x2000, RZ ;  /* 0x0000200014097810 */ /* 0x000fe20007fde0ff */
[----:B------:R-:W1:Y:S01]  /*b340*/  SHFL.IDX PT, R41, R14, 0x1, 0x1c1f ;  /* 0x003c1f000e297f89 */ /* 0x000e6200000e0000 */
[----:B------:R-:W-:-:S02]  /*b350*/  LOP3.LUT R44, R44, R45, RZ, 0x3c, !PT ;  /* 0x0000002d2c2c7212 */ /* 0x000fc400078e3cff */
[C---:B------:R-:W-:Y:S02]  /*b360*/  IADD3 R53, P4, R20.reuse, 0x4000, RZ ;  /* 0x0000400014357810 */ /* 0x040fe40007f9e0ff */
[----:B------:R-:W-:Y:S01]  /*b370*/  LOP3.LUT R7, R20, 0x380, RZ, 0xc0, !PT ;  /* 0x0000038014077812 */ /* 0x000fe200078ec0ff */
[----:B------:R-:W-:Y:S01]  /*b380*/  UIMAD UR7, UR11, UR12, URZ ;  /* 0x0000000c0b0772a4 */ /* 0x000fe2000f8e023f */
[----:B------:R-:W-:Y:S01]  /*b390*/  IADD3.X R45, RZ, R21, RZ, P0, !PT ;  /* 0x00000015ff2d7210 */ /* 0x000fe200007fe4ff */
[----:B------:R-:W-:Y:S01]  /*b3a0*/  UIMAD.WIDE.U32 UR8, UR4, UR12, URZ ;  /* 0x0000000c040872a5 */ /* 0x000fe2000f8e003f */
[----:B------:R-:W-:Y:S01]  /*b3b0*/  LOP3.LUT P0, RZ, R196, 0x3, RZ, 0xc0, !PT ;  /* 0x00000003c4ff7812 */ /* 0x000fe2000780c0ff */
[----:B------:R-:W-:Y:S01]  /*b3c0*/  ULDC.64 UR10, c[0x0][0xae8] ;  /* 0x0002ba00000a7ab9 */ /* 0x000fe20000000a00 */
[----:B------:R-:W-:Y:S01]  /*b3d0*/  SHF.R.U64 R3, R3, 0x3, RZ ;  /* 0x0000000303037819 */ /* 0x000fe200000012ff */
[----:B------:R-:W-:Y:S01]  /*b3e0*/  IMAD.X R49, RZ, RZ, R21, P3 ;  /* 0x000000ffff317224 */ /* 0x000fe200018e0615 */
[----:B------:R-:W-:-:S02]  /*b3f0*/  ISETP.GE.OR P2, PT, R26, R43, P0 ;  /* 0x0000002b1a00720c */ /* 0x000fc40000746670 */
[----:B------:R-:W-:Y:S02]  /*b400*/  IADD3 R5, P5, R20, 0x3000, RZ ;  /* 0x0000300014057810 */ /* 0x000fe40007fbe0ff */
[----:B------:R-:W-:Y:S02]  /*b410*/  LOP3.LUT R48, R3, R10, RZ, 0x3c, !PT ;  /* 0x0000000a03307212 */ /* 0x000fe400078e3cff */
[----:B------:R-:W2:Y:S01]  /*b420*/  @P1 LDC R3, c[0x0][0xbec] ;  /* 0x0002fb00ff031b82 */ /* 0x000ea20000000800 */
[----:B------:R-:W-:Y:S02]  /*b430*/  LOP3.LUT R8, R9, 0x380, RZ, 0xc0, !PT ;  /* 0x0000038009087812 */ /* 0x000fe400078ec0ff */
[----:B------:R-:W-:Y:S02]  /*b440*/  LOP3.LUT R4, R5, 0x380, RZ, 0xc0, !PT ;  /* 0x0000038005047812 */ /* 0x000fe400078ec0ff */
[----:B------:R-:W-:Y:S02]  /*b450*/  LOP3.LUT R52, R53, 0x380, RZ, 0xc0, !PT ;  /* 0x0000038035347812 */ /* 0x000fe400078ec0ff */
[----:B0-----:R0:W-:Y:S01]  /*b460*/  @!P2 ST.E desc[UR36][R36.64], R0 ;  /* 0x000000002400a985 */ /* 0x0011e2000c101924 */
[----:B------:R-:W-:-:S02]  /*b470*/  ISETP.GE.OR P0, PT, R6, R43, P0 ;  /* 0x0000002b0600720c */ /* 0x000fc40000706670 */
[----:B------:R-:W-:Y:S02]  /*b480*/  SHF.R.U64 R8, R8, 0x3, RZ ;  /* 0x0000000308087819 */ /* 0x000fe400000012ff */
[----:B------:R-:W-:Y:S02]  /*b490*/  SHF.R.U64 R4, R4, 0x3, RZ ;  /* 0x0000000304047819 */ /* 0x000fe400000012ff */
[----:B------:R-:W-:Y:S02]  /*b4a0*/  SHF.R.U64 R52, R52, 0x3, RZ ;  /* 0x0000000334347819 */ /* 0x000fe400000012ff */
[----:B------:R-:W-:Y:S02]  /*b4b0*/  SHF.R.U64 R7, R7, 0x3, RZ ;  /* 0x0000000307077819 */ /* 0x000fe400000012ff */
[----:B------:R-:W-:Y:S01]  /*b4c0*/  LOP3.LUT R8, R8, R9, RZ, 0x3c, !PT ;  /* 0x0000000908087212 */ /* 0x000fe200078e3cff */
[----:B0-----:R-:W0:Y:S01]  /*b4d0*/  @P1 LDC R37, c[0x0][0xbf0] ;  /* 0x0002fc00ff251b82 */ /* 0x001e220000000800 */
[----:B------:R-:W-:Y:S01]  /*b4e0*/  LOP3.LUT R4, R4, R5, RZ, 0x3c, !PT ;  /* 0x0000000504047212 */ /* 0x000fe200078e3cff */
[--C-:B------:R-:W-:Y:S01]  /*b4f0*/  IMAD.X R9, RZ, RZ, R21.reuse, P6 ;  /* 0x000000ffff097224 */ /* 0x100fe200030e0615 */
[----:B------:R-:W-:Y:S01]  /*b500*/  LOP3.LUT R52, R52, R53, RZ, 0x3c, !PT ;  /* 0x0000003534347212 */ /* 0x000fe200078e3cff */
[--C-:B------:R-:W-:Y:S01]  /*b510*/  IMAD.X R5, RZ, RZ, R21.reuse, P5 ;  /* 0x000000ffff057224 */ /* 0x100fe200028e0615 */
[C---:B------:R-:W-:Y:S01]  /*b520*/  IADD3 R65, P6, R20.reuse, 0x8000, RZ ;  /* 0x0000800014417810 */ /* 0x040fe20007fde0ff */
[----:B------:R-:W-:Y:S01]  /*b530*/  IMAD.X R53, RZ, RZ, R21, P4 ;  /* 0x000000ffff357224 */ /* 0x000fe200020e0615 */
[C---:B------:R-:W-:Y:S01]  /*b540*/  IADD3 R61, P5, R20.reuse, 0x9000, RZ ;  /* 0x00009000143d7810 */ /* 0x040fe20007fbe0ff */
[----:B------:R-:W-:Y:S01]  /*b550*/  UIMAD UR7, UR4, UR13, UR7 ;  /* 0x0000000d040772a4 */ /* 0x000fe2000f8e0207 */
[----:B------:R-:W-:Y:S01]  /*b560*/  IADD3 R57, P4, R20, 0xa000, RZ ;  /* 0x0000a00014397810 */ /* 0x000fe20007f9e0ff */
[----:B------:R-:W-:Y:S01]  /*b570*/  IMAD R0, R23, 0x20, R194 ;  /* 0x0000002017007824 */ /* 0x000fe200078e02c2 */
[----:B------:R-:W-:Y:S01]  /*b580*/  LOP3.LUT R20, R7, R20, RZ, 0x3c, !PT ;  /* 0x0000001407147212 */ /* 0x000fe200078e3cff */
[----:B------:R-:W-:Y:S01]  /*b590*/  UIADD3 UR9, UR9, UR7, URZ ;  /* 0x0000000709097290 */ /* 0x000fe2000fffe03f */
[----:B------:R-:W-:Y:S01]  /*b5a0*/  LOP3.LUT R64, R65, 0x380, RZ, 0xc0, !PT ;  /* 0x0000038041407812 */ /* 0x000fe200078ec0ff */
[----:B------:R-:W-:Y:S01]  /*b5b0*/  UIMAD UR4, UR14, UR10, URZ ;  /* 0x0000000a0e0472a4 */ /* 0x000fe2000f8e023f */
[----:B------:R-:W-:Y:S01]  /*b5c0*/  LOP3.LUT R60, R61, 0x380, RZ, 0xc0, !PT ;  /* 0x000003803d3c7812 */ /* 0x000fe200078ec0ff */
[----:B-1----:R1:W-:Y:S01]  /*b5d0*/  @!P0 ST.E desc[UR36][R40.64], R2 ;  /* 0x0000000228008985 */ /* 0x0023e2000c101924 */
[----:B------:R-:W-:Y:S01]  /*b5e0*/  LOP3.LUT R56, R57, 0x380, RZ, 0xc0, !PT ;  /* 0x0000038039387812 */ /* 0x000fe200078ec0ff */
[----:B------:R-:W-:Y:S01]  /*b5f0*/  UIMAD UR4, UR16, UR11, UR4 ;  /* 0x0000000b100472a4 */ /* 0x000fe2000f8e0204 */
[----:B------:R-:W-:Y:S01]  /*b600*/  SHF.R.U64 R64, R64, 0x3, RZ ;  /* 0x0000000340407819 */ /* 0x000fe200000012ff */
[----:B------:R3:W5:Y:S01]  /*b610*/  LD.E.128 R28, desc[UR36][R20.64] ;  /* 0x00000024141c7980 */ /* 0x000762000c101d00 */
[----:B------:R-:W-:Y:S01]  /*b620*/  UIMAD.WIDE.U32 UR8, UR16, UR10, UR8 ;  /* 0x0000000a100872a5 */ /* 0x000fe2000f8e0008 */
[----:B------:R-:W-:-:S02]  /*b630*/  SHF.R.U64 R60, R60, 0x3, RZ ;  /* 0x000000033c3c7819 */ /* 0x000fc400000012ff */
[----:B------:R-:W-:Y:S01]  /*b640*/  SHF.R.U64 R56, R56, 0x3, RZ ;  /* 0x0000000338387819 */ /* 0x000fe200000012ff */
[----:B------:R-:W-:Y:S01]  /*b650*/  ULDC.64 UR10, c[0x0][0xaf0] ;  /* 0x0002bc00000a7ab9 */ /* 0x000fe20000000a00 */
[----:B------:R-:W-:Y:S01]  /*b660*/  LOP3.LUT R64, R64, R65, RZ, 0x3c, !PT ;  /* 0x0000004140407212 */ /* 0x000fe200078e3cff */
[----:B------:R-:W5:Y:S01]  /*b670*/  LD.E.128 R12, desc[UR36][R12.64] ;  /* 0x000000240c0c7980 */ /* 0x000f62000c101d00 */
[----:B---3--:R-:W-:Y:S01]  /*b680*/  VIADD R20, R0, UR41 ;  /* 0x0000002900147c36 */ /* 0x008fe20008000000 */
[----:B------:R-:W-:Y:S01]  /*b690*/  UIADD3 UR9, UR9, UR4, URZ ;  /* 0x0000000409097290 */ /* 0x000fe2000fffe03f */
[----:B------:R-:W-:Y:S01]  /*b6a0*/  LOP3.LUT R60, R60, R61, RZ, 0x3c, !PT ;  /* 0x0000003d3c3c7212 */ /* 0x000fe200078e3cff */
[--C-:B------:R-:W-:Y:S01]  /*b6b0*/  IMAD.X R65, RZ, RZ, R21.reuse, P6 ;  /* 0x000000ffff417224 */ /* 0x100fe200030e0615 */
[----:B------:R-:W-:Y:S01]  /*b6c0*/  LOP3.LUT R56, R56, R57, RZ, 0x3c, !PT ;  /* 0x0000003938387212 */ /* 0x000fe200078e3cff */
[----:B--2---:R-:W-:Y:S01]  /*b6d0*/  @P1 IMAD.HI.U32 R0, R20, R3, RZ ;  /* 0x0000000314001227 */ /* 0x004fe200078e00ff */
[----:B------:R-:W-:Y:S01]  /*b6e0*/  UIMAD UR4, UR15, UR10, URZ ;  /* 0x0000000a0f0472a4 */ /* 0x000fe2000f8e023f */
[----:B------:R-:W-:Y:S01]  /*b6f0*/  IADD3.X R61, RZ, R21, RZ, P5, !PT ;  /* 0x00000015ff3d7210 */ /* 0x000fe20002ffe4ff */
[----:B------:R-:W5:Y:S01]  /*b700*/  LD.E.128 R8, desc[UR36][R8.64] ;  /* 0x0000002408087980 */ /* 0x000f62000c101d00 */
[----:B------:R-:W-:Y:S01]  /*b710*/  IMAD.X R57, RZ, RZ, R21, P4 ;  /* 0x000000ffff397224 */ /* 0x000fe200020e0615 */
[----:B------:R-:W-:Y:S01]  /*b720*/  MOV R21, R20 ;  /* 0x0000001400157202 */ /* 0x000fe20000000f00 */
[----:B------:R-:W-:Y:S01]  /*b730*/  UIMAD UR4, UR61, UR11, UR4 ;  /* 0x0000000b3d0472a4 */ /* 0x000fe2000f8e0204 */
[----:B0-----:R-:W-:Y:S01]  /*b740*/  @P1 SHF.R.U32.HI R21, RZ, R37, R0 ;  /* 0x00000025ff151219 */ /* 0x001fe20000011600 */
[----:B------:R-:W-:Y:S01]  /*b750*/  UIMAD.WIDE.U32 UR8, UR61, UR10, UR8 ;  /* 0x0000000a3d0872a5 */ /* 0x000fe2000f8e0008 */
[----:B------:R-:W5:Y:S02]  /*b760*/  LD.E.128 R4, desc[UR36][R4.64] ;  /* 0x0000002404047980 */ /* 0x000f64000c101d00 */
[--C-:B------:R-:W-:Y:S01]  /*b770*/  SHF.R.S32.HI R0, RZ, 0x1f, R21.reuse ;  /* 0x0000001fff007819 */ /* 0x100fe20000011415 */
[----:B------:R-:W-:Y:S01]  /*b780*/  UIADD3 UR4, UR9, UR4, URZ ;  /* 0x0000000409047290 */ /* 0x000fe2000fffe03f */
[----:B------:R-:W-:Y:S01]  /*b790*/  IMAD.MOV R37, RZ, RZ, -R21 ;  /* 0x000000ffff257224 */ /* 0x000fe200078e0a15 */
[----:B------:R-:W-:Y:S01]  /*b7a0*/  ULDC.64 UR10, c[0x0][0xae0] ;  /* 0x0002b800000a7ab9 */ /* 0x000fe20000000a00 */
[----:B------:R-:W-:Y:S01]  /*b7b0*/  IMAD.U32 R3, RZ, RZ, UR9 ;  /* 0x00000009ff037e24 */ /* 0x000fe2000f8e00ff */
[----:B------:R-:W5:Y:S01]  /*b7c0*/  LD.E.128 R52, desc[UR36][R52.64] ;  /* 0x0000002434347980 */ /* 0x000f62000c101d00 */
[----:B------:R-:W-:-:S02]  /*b7d0*/  IMAD R0, R0, UR10, RZ ;  /* 0x0000000a00007c24 */ /* 0x000fc4000f8e02ff */
[----:B------:R-:W-:Y:S01]  /*b7e0*/  IMAD R37, R38, R37, R20 ;  /* 0x0000002526257224 */ /* 0x000fe200078e0214 */
[----:B------:R-:W5:Y:S01]  /*b7f0*/  LD.E.128 R44, desc[UR36][R44.64] ;  /* 0x000000242c2c7980 */ /* 0x000f62000c101d00 */
[----:B-1----:R-:W-:Y:S01]  /*b800*/  IMAD.U32 R2, RZ, RZ, UR8 ;  /* 0x00000008ff027e24 */ /* 0x002fe2000f8e00ff */
[----:B------:R-:W-:Y:S01]  /*b810*/  ULDC.64 UR8, c[0x0][0xad8] ;  /* 0x0002b60000087ab9 */ /* 0x000fe20000000a00 */
[----:B------:R-:W-:Y:S01]  /*b820*/  IMAD.U32 R3, RZ, RZ, UR4 ;  /* 0x00000004ff037e24 */ /* 0x000fe2000f8e00ff */
[----:B------:R-:W5:Y:S01]  /*b830*/  LD.E.128 R32, desc[UR36][R32.64] ;  /* 0x0000002420207980 */ /* 0x000f62000c101d00 */
[C---:B------:R-:W-:Y:S01]  /*b840*/  IMAD R41, R21.reuse, UR11, R0 ;  /* 0x0000000b15297c24 */ /* 0x040fe2000f8e0200 */
[----:B------:R-:W-:Y:S02]  /*b850*/  SHF.R.S32.HI R0, RZ, 0x1f, R37 ;  /* 0x0000001fff007819 */ /* 0x000fe40000011425 */
[----:B------:R-:W5:Y:S01]  /*b860*/  LD.E.128 R24, desc[UR36][R24.64] ;  /* 0x0000002418187980 */ /* 0x000f62000c101d00 */
[----:B------:R-:W-:-:S03]  /*b870*/  IMAD.WIDE.U32 R2, R21, UR10, R2 ;  /* 0x0000000a15027c25 */ /* 0x000fc6000f8e0002 */
        /* <DEDUP_REMOVED lines=10> */
[----:B------:R-:W-:Y:S01]  /*b920*/  IMAD.IADD R3, R3, 0x1, R41 ;  /* 0x0000000103037824 */ /* 0x000fe200078e0229 */
[----:B------:R-:W-:Y:S01]  /*b930*/  IADD3 R68, R194, UR41, RZ ;  /* 0x00000029c2447c10 */ /* 0x000fe2000fffe0ff */
[----:B------:R-:W-:-:S02]  /*b940*/  IMAD R20, R0, UR8, RZ ;  /* 0x0000000800147c24 */ /* 0x000fc4000f8e02ff */
[----:B------:R-:W-:Y:S01]  /*b950*/  IMAD.WIDE.U32 R2, R37, UR8, R2 ;  /* 0x0000000825027c25 */ /* 0x000fe2000f8e0002 */
[----:B------:R-:W-:-:S03]  /*b960*/  ISETP.GE.AND P2, PT, R68, R43, PT ;  /* 0x0000002b4400720c */ /* 0x000fc60003f46270 */
[----:B------:R-:W-:Y:S01]  /*b970*/  IMAD R21, R37, UR9, R20 ;  /* 0x0000000925157c24 */ /* 0x000fe2000f8e0214 */
[----:B------:R-:W-:Y:S01]  /*b980*/  ULDC.64 UR8, c[0x0][0xa80] ;  /* 0x0002a00000087ab9 */ /* 0x000fe20000000a00 */
[----:B------:R-:W-:Y:S01]  /*b990*/  VIADD R0, R68, 0x20 ;  /* 0x0000002044007836 */ /* 0x000fe20000000000 */
[----:B------:R-:W-:Y:S01]  /*b9a0*/  LEA R38, P3, R2, UR8, 0x1 ;  /* 0x0000000802267c11 */ /* 0x000fe2000f8608ff */
[----:B------:R-:W-:Y:S01]  /*b9b0*/  VIADD R42, R42, 0x30820 ;  /* 0x000308202a2a7836 */ /* 0x000fe20000000000 */
[----:B------:R-:W-:Y:S02]  /*b9c0*/  IADD3 R3, R3, R21, RZ ;  /* 0x0000001503037210 */ /* 0x000fe40007ffe0ff */
        /* <DEDUP_REMOVED lines=23> */
.L_x_5757:
[----:B------:R-:W-:Y:S05]  /*bb40*/  BSYNC B1 ;  /* 0x0000000000017941 */ /* 0x000fea0003800000 */
.L_x_5756:
        /* <DEDUP_REMOVED lines=17> */
.L_x_5759:
[----:B------:R-:W-:Y:S05]  /*bc60*/  BSYNC B1 ;  /* 0x0000000000017941 */ /* 0x000fea0003800000 */
.L_x_5758:
        /* <DEDUP_REMOVED lines=17> */
.L_x_5761:
[----:B------:R-:W-:Y:S05]  /*bd80*/  BSYNC B1 ;  /* 0x0000000000017941 */ /* 0x000fea0003800000 */
.L_x_5760:
        /* <DEDUP_REMOVED lines=20> */
.L_x_5754:
[----:B------:R-:W-:Y:S01]  /*bed0*/  R2UR UR4, R193 ;  /* 0x00000000c10472ca */ /* 0x000fe200000e0000 */
[----:B------:R-:W-:Y:S01]  /*bee0*/  ULDC.64 UR10, c[0x0][0xc00] ;  /* 0x00030000000a7ab9 */ /* 0x000fe20000000a00 */
[----:B------:R-:W-:Y:S01]  /*bef0*/  USHF.L.U32 UR8, UR61, 0x2, URZ ;  /* 0x000000023d087899 */ /* 0x000fe2000800063f */
[----:B------:R-:W0:Y:S01]  /*bf00*/  LDC R11, c[0x0][0xbe8] ;  /* 0x0002fa00ff0b7b82 */ /* 0x000e220000000800 */
[----:B------:R-:W-:Y:S01]  /*bf10*/  UISETP.NE.U32.AND UP0, UPT, UR10, URZ, UPT ;  /* 0x0000003f0a00728c */ /* 0x000fe2000bf05070 */
[----:B------:R-:W-:-:S03]  /*bf20*/  R2UR UR12, R192 ;  /* 0x00000000c00c72ca */ /* 0x000fc600000e0000 */
        /* <DEDUP_REMOVED lines=16> */
[----:B------:R-:W-:-:S04]  /*c030*/  MOV R4, UR8 ;  /* 0x0000000800047c02 */ /* 0x000fc80008000f00 */
        /* <DEDUP_REMOVED lines=14> */
.L_x_5763:
[----:B------:R-:W-:Y:S01]  /*c120*/  R2UR UR7, R193 ;  /* 0x00000000c10772ca */ /* 0x000fe200000e0000 */
[----:B------:R-:W-:Y:S01]  /*c130*/  USEL UR61, UR61, URZ, !UP0 ;  /* 0x0000003f3d3d7287 */ /* 0x000fe2000c000000 */
[----:B------:R-:W-:Y:S11]  /*c140*/  BSSY B1, `(.L_x_5764) ;  /* 0x000002d000017945 */ /* 0x000ff60003800000 */
        /* <DEDUP_REMOVED lines=29> */
[C---:B------:R-:W-:Y:S02]  /*c320*/  IADD3 R5, -R2.reuse, RZ, RZ ;  /* 0x000000ff02057210 */ /* 0x040fe40007ffe1ff */
[----:B------:R-:W-:Y:S02]  /*c330*/  SHF.R.S32.HI R3, RZ, 0x1f, R2 ;  /* 0x0000001fff037819 */ /* 0x000fe40000011402 */
[----:B------:R-:W-:Y:S01]  /*c340*/  IADD3 R2, P1, R2, UR8, RZ ;  /* 0x0000000802027c10 */ /* 0x000fe2000ff3e0ff */
[----:B------:R-:W-:-:S03]  /*c350*/  IMAD R5, R7, R5, R4 ;  /* 0x0000000507057224 */ /* 0x000fc600078e0204 */
[----:B------:R-:W-:Y:S01]  /*c360*/  IADD3.X R3, R3, UR9, R6, P1, !PT ;  /* 0x0000000903037c10 */ /* 0x000fe20008ffe406 */
[----:B------:R-:W-:Y:S01]  /*c370*/  ULDC.64 UR8, c[0x0][0xb50] ;  /* 0x0002d40000087ab9 */ /* 0x000fe20000000a00 */
        /* <DEDUP_REMOVED lines=9> */
.L_x_5765:
[----:B------:R-:W-:Y:S05]  /*c410*/  BSYNC B1 ;  /* 0x0000000000017941 */ /* 0x000fea0003800000 */
.L_x_5764:
[----:B0-----:R-:W0:Y:S01]  /*c420*/  @P0 LDC R3, c[0x0][0xbf0] ;  /* 0x0002fc00ff030b82 */ /* 0x001e220000000800 */
[----:B------:R-:W-:Y:S01]  /*c430*/  ULDC.64 UR14, c[0x0][0xaa0] ;  /* 0x0002a800000e7ab9 */ /* 0x000fe20000000a00 */
[----:B------:R-:W-:Y:S01]  /*c440*/  R2UR UR13, R192 ;  /* 0x00000000c00d72ca */ /* 0x000fe200000e0000 */
[----:B------:R-:W-:Y:S01]  /*c450*/  UIMAD UR7, UR10, UR14, URZ ;  /* 0x0000000e0a0772a4 */ /* 0x000fe2000f8e023f */
[----:B------:R-:W-:Y:S01]  /*c460*/  IMAD R2, R23, 0x20, R194 ;  /* 0x0000002017027824 */ /* 0x000fe200078e02c2 */
[----:B------:R-:W-:Y:S01]  /*c470*/  UIMAD.WIDE.U32 UR8, UR4, UR14, URZ ;  /* 0x0000000e040872a5 */ /* 0x000fe2000f8e003f */
[----:B------:R-:W-:Y:S01]  /*c480*/  BSSY B1, `(.L_x_5766) ;  /* 0x000003c000017945 */ /* 0x000fe20003800000 */
[----:B------:R-:W-:Y:S02]  /*c490*/  UIMAD UR7, UR4, UR15, UR7 ;  /* 0x0000000f040772a4 */ /* 0x000fe4000f8e0207 */
[----:B------:R-:W-:Y:S01]  /*c4a0*/  IADD3 R6, R2, UR41, RZ ;  /* 0x0000002902067c10 */ /* 0x000fe2000fffe0ff */
        /* <DEDUP_REMOVED lines=26> */
[----:B------:R-:W-:Y:S02]  /*c650*/  IMAD.IADD R3, R3, 0x1, R9 ;  /* 0x0000000103037824 */ /* 0x000fe400078e0209 */
[----:B------:R-:W-:Y:S02]  /*c660*/  IMAD R4, R4, UR8, RZ ;  /* 0x0000000804047c24 */ /* 0x000fe4000f8e02ff */
[----:B------:R-:W-:Y:S02]  /*c670*/  VIADD R6, R194, UR41 ;  /* 0x00000029c2067c36 */ /* 0x000fe40008000000 */
[----:B-----5:R-:W-:Y:S02]  /*c680*/  IMAD R11, R0, R11, RZ ;  /* 0x0000000b000b7224 */ /* 0x020fe400078e02ff */
[C---:B------:R-:W-:Y:S02]  /*c690*/  IMAD R5, R7.reuse, UR9, R4 ;  /* 0x0000000907057c24 */ /* 0x040fe4000f8e0204 */
[----:B------:R-:W-:Y:S01]  /*c6a0*/  IMAD.WIDE.U32 R2, R7, UR8, R2 ;  /* 0x0000000807027c25 */ /* 0x000fe2000f8e0002 */
[----:B------:R-:W-:Y:S01]  /*c6b0*/  ISETP.GE.AND P2, PT, R6, R11, PT ;  /* 0x0000000b0600720c */ /* 0x000fe20003f46270 */
[----:B------:R-:W-:-:S02]  /*c6c0*/  ULDC.64 UR8, c[0x0][0xa80] ;  /* 0x0002a00000087ab9 */ /* 0x000fc40000000a00 */
[----:B------:R-:W-:Y:S01]  /*c6d0*/  VIADD R0, R6, 0x20 ;  /* 0x0000002006007836 */ /* 0x000fe20000000000 */
[----:B------:R-:W-:Y:S02]  /*c6e0*/  IADD3 R3, R3, R5, RZ ;  /* 0x0000000503037210 */ /* 0x000fe40007ffe0ff */
[----:B------:R-:W-:Y:S02]  /*c6f0*/  LEA R4, P3, R2, UR8, 0x1 ;  /* 0x0000000802047c11 */ /* 0x000fe4000f8608ff */
[-C--:B------:R-:W-:Y:S01]  /*c700*/  ISETP.GE.AND P1, PT, R0, R11.reuse, PT ;  /* 0x0000000b0000720c */ /* 0x080fe20003f26270 */
[----:B------:R-:W-:Y:S01]  /*c710*/  VIADD R0, R6, 0x40 ;  /* 0x0000004006007836 */ /* 0x000fe20000000000 */
[----:B------:R-:W-:Y:S02]  /*c720*/  LEA.HI.X R5, R2, UR9, R3, 0x1, P3 ;  /* 0x0000000902057c11 */ /* 0x000fe400098f0c03 */
[----:B------:R0:W1:Y:S02]  /*c730*/  SHFL.IDX PT, R3, R4, RZ, 0x181f ;  /* 0x00181fff04037589 */ /* 0x00006400000e0000 */
[----:B------:R-:W-:-:S02]  /*c740*/  ISETP.GE.AND P0, PT, R0, R11, PT ;  /* 0x0000000b0000720c */ /* 0x000fc40003f06270 */
        /* <DEDUP_REMOVED lines=15> */
.L_x_5767:
[----:B------:R-:W-:Y:S05]  /*c840*/  BSYNC B1 ;  /* 0x0000000000017941 */ /* 0x000fea0003800000 */
.L_x_5766:
        /* <DEDUP_REMOVED lines=17> */
.L_x_5769:
[----:B------:R-:W-:Y:S05]  /*c960*/  BSYNC B1 ;  /* 0x0000000000017941 */ /* 0x000fea0003800000 */
.L_x_5768:
        /* <DEDUP_REMOVED lines=17> */
.L_x_5771:
[----:B------:R-:W-:Y:S05]  /*ca80*/  BSYNC B1 ;  /* 0x0000000000017941 */ /* 0x000fea0003800000 */
.L_x_5770:
        /* <DEDUP_REMOVED lines=18> */
.L_x_5762:
[----:B------:R-:W-:Y:S05]  /*cbb0*/  BSYNC B0 ;  /* 0x0000000000007941 */ /* 0x000fea0003800000 */
.L_x_5753:
[----:B------:R-:W-:Y:S02]  /*cbc0*/  ULDC UR4, c[0x0][0xc3c] ;  /* 0x00030f0000047ab9 */ /* 0x000fe40000000800 */
[----:B------:R-:W-:-:S13]  /*cbd0*/  ISETP.GE.AND P0, PT, R39, UR4, PT ;  /* 0x0000000427007c0c */ /* 0x000fda000bf06270 */
[----:B------:R-:W-:Y:S05]  /*cbe0*/  @!P0 BRA `(.L_x_5772) ;  /* 0xffffff4000648947 */ /* 0x000fea000383ffff */
[----:B------:R-:W-:Y:S05]  /*cbf0*/  EXIT ;  /* 0x000000000000794d */ /* 0x000fea0003800000 */
.L_x_5711:
        /* <DEDUP_REMOVED lines=16> */
.L_x_5773:
        /* <DEDUP_REMOVED lines=40> */
.L_x_5779:
        /* <DEDUP_REMOVED lines=12> */
.L_x_5778:
[----:B------:R-:W-:Y:S05]  /*d040*/  BSYNC B0 ;  /* 0x0000000000007941 */ /* 0x000fea0003800000 */
.L_x_5777:
        /* <DEDUP_REMOVED lines=20> */
.L_x_5775:
        /* <DEDUP_REMOVED lines=20> */
.L_x_5780:
[----:B-1----:R-:W-:Y:S02]  /*d2d0*/  IMAD.MOV R2, RZ, RZ, -R3 ;  /* 0x000000ffff027224 */ /* 0x002fe400078e0a03 */
[----:B---3--:R-:W-:Y:S02]  /*d2e0*/  IMAD R16, R16, UR5, R11 ;  /* 0x0000000510107c24 */ /* 0x008fe4000f8e020b */
[----:B------:R-:W-:Y:S01]  /*d2f0*/  IMAD.MOV.U32 R11, RZ, RZ, R2 ;  /* 0x000000ffff0b7224 */ /* 0x000fe200078e0002 */
[----:B------:R-:W-:Y:S02]  /*d300*/  IABS R2, R4 ;  /* 0x0000000400027213 */ /* 0x000fe40000000000 */
        /* <DEDUP_REMOVED lines=19> */
[----:B------:R-:W-:-:S05]  /*d440*/  @!P1 LOP3.LUT R2, RZ, R4, RZ, 0x33, !PT ;  /* 0x00000004ff029212 */ /* 0x000fca00078e33ff */
[----:B------:R-:W-:Y:S01]  /*d450*/  IMAD R11, R7, R2, RZ ;  /* 0x00000002070b7224 */ /* 0x000fe200078e02ff */
[----:B------:R-:W-:-:S03]  /*d460*/  IADD3 R2, -R2, RZ, RZ ;  /* 0x000000ff02027210 */ /* 0x000fc60007ffe1ff */
[----:B------:R-:W-:Y:S02]  /*d470*/  IMAD.MOV R6, RZ, RZ, -R11 ;  /* 0x000000ffff067224 */ /* 0x000fe400078e0a0b */
[----:B------:R-:W-:Y:S02]  /*d480*/  IMAD R4, R4, R2, R9 ;  /* 0x0000000204047224 */ /* 0x000fe400078e0209 */
[----:B------:R-:W-:Y:S01]  /*d490*/  IMAD.MOV.U32 R2, RZ, RZ, RZ ;  /* 0x000000ffff027224 */ /* 0x000fe200078e00ff */
[----:B------:R-:W-:Y:S02]  /*d4a0*/  VIADDMNMX R13, R6, UR5, R7, PT ;  /* 0x00000005060d7c46 */ /* 0x000fe4000b800107 */
[----:B------:R-:W-:Y:S02]  /*d4b0*/  IABS R9, R4 ;  /* 0x0000000400097213 */ /* 0x000fe40000000000 */
[-C--:B------:R-:W-:Y:S01]  /*d4c0*/  IABS R8, R13.reuse ;  /* 0x0000000d00087213 */ /* 0x080fe20000000000 */
[----:B------:R-:W-:Y:S01]  /*d4d0*/  IMAD.MOV R18, RZ, RZ, -R13 ;  /* 0x000000ffff127224 */ /* 0x000fe200078e0a0d */
[----:B0-----:R-:W-:-:S02]  /*d4e0*/  IABS R10, R13 ;  /* 0x0000000d000a7213 */ /* 0x001fc40000000000 */
[----:B------:R-:W0:Y:S08]  /*d4f0*/  I2F.RP R6, R8 ;  /* 0x0000000800067306 */ /* 0x000e300000209400 */
[----:B0-----:R-:W0:Y:S02]  /*d500*/  MUFU.RCP R6, R6 ;  /* 0x0000000600067308 */ /* 0x001e240000001000 */
[----:B0-----:R-:W-:-:S06]  /*d510*/  VIADD R3, R6, 0xffffffe ;  /* 0x0ffffffe06037836 */ /* 0x001fcc0000000000 */
[----:B------:R-:W0:Y:S02]  /*d520*/  F2I.FTZ.U32.TRUNC.NTZ R3, R3 ;  /* 0x0000000300037305 */ /* 0x000e24000021f000 */
[----:B0-----:R-:W-:-:S04]  /*d530*/  IMAD.MOV R7, RZ, RZ, -R3 ;  /* 0x000000ffff077224 */ /* 0x001fc800078e0a03 */
        /* <DEDUP_REMOVED lines=20> */
.L_x_5776:
[----:B------:R-:W-:Y:S01]  /*d680*/  ULDC UR4, c[0x0][0xc3c] ;  /* 0x00030f0000047ab9 */ /* 0x000fe20000000800 */
[----:B------:R-:W-:Y:S02]  /*d690*/  IMAD.MOV.U32 R17, RZ, RZ, RZ ;  /* 0x000000ffff117224 */ /* 0x000fe400078e00ff */
[----:B------:R-:W-:Y:S02]  /*d6a0*/  IMAD.U32 R16, RZ, RZ, UR6 ;  /* 0x00000006ff107e24 */ /* 0x000fe4000f8e00ff */
[----:B------:R-:W-:Y:S02]  /*d6b0*/  IMAD.MOV.U32 R18, RZ, RZ, RZ ;  /* 0x000000ffff127224 */ /* 0x000fe400078e00ff */
[----:B------:R-:W-:-:S07]  /*d6c0*/  IMAD.U32 R19, RZ, RZ, UR4 ;  /* 0x00000004ff137e24 */ /* 0x000fce000f8e00ff */
.L_x_5781:
[----:B------:R-:W-:-:S13]  /*d6d0*/  ISETP.NE.AND P0, PT, R5, RZ, PT ;  /* 0x000000ff0500720c */ /* 0x000fda0003f05270 */
[----:B------:R-:W0:Y:S01]  /*d6e0*/  @!P0 S2R R3, SR_CgaCtaId ;  /* 0x0000000000038919 */ /* 0x000e220000008800 */
[----:B------:R-:W-:-:S04]  /*d6f0*/  @!P0 MOV R0, 0x400 ;  /* 0x0000040000008802 */ /* 0x000fc80000000f00 */
[----:B0-----:R-:W-:-:S05]  /*d700*/  @!P0 LEA R0, R3, R0, 0x18 ;  /* 0x0000000003008211 */ /* 0x001fca00078ec0ff */
[----:B------:R1:W-:Y:S01]  /*d710*/  @!P0 STS.128 [R0+0x308d0], R16 ;  /* 0x0308d01000008388 */ /* 0x0003e20000000c00 */
[----:B------:R-:W-:Y:S06]  /*d720*/  BAR.ARV 0x5, 0x180 ;  /* 0x0146000000007b1d */ /* 0x000fec0000002000 */
.L_x_5774:
        /* <DEDUP_REMOVED lines=31> */
.L_x_5845:
        /* <DEDUP_REMOVED lines=49> */
.L_x_5783:
        /* <DEDUP_REMOVED lines=9> */
.L_x_5784:
        /* <DEDUP_REMOVED lines=9> */
.L_x_5785:
[----:B------:R-:W3:Y:S01]  /*dd50*/  LDL R5, [R1+0xc] ;  /* 0x00000c0001057983 */ /* 0x000ee20000100800 */
[----:B-12---:R-:W1:Y:S01]  /*dd60*/  LDC R2, c[0x0][0x448] ;  /* 0x00011200ff027b82 */ /* 0x006e620000000800 */
[----:B-----5:R-:W-:Y:S01]  /*dd70*/  IMAD.IADD R0, R0, 0x1, -R30 ;  /* 0x0000000100007824 */ /* 0x020fe200078e0a1e */
[----:B------:R-:W-:Y:S01]  /*dd80*/  LOP3.LUT R23, R23, 0xffffff7f, RZ, 0xc0, !PT ;  /* 0xffffff7f17177812 */ /* 0x000fe200078ec0ff */
[----:B------:R-:W-:Y:S03]  /*dd90*/  BSSY B7, `(.L_x_5786) ;  /* 0x0000381000077945 */ /* 0x000fe60003800000 */
[----:B------:R2:W-:Y:S01]  /*dda0*/  STL [R1], R0 ;  /* 0x0000000001007387 */ /* 0x0005e20000100800 */
[----:B-1----:R-:W-:Y:S01]  /*ddb0*/  ISETP.NE.AND P0, PT, R2, 0x1, PT ;  /* 0x000000010200780c */ /* 0x002fe20003f05270 */
[----:B------:R-:W-:-:S04]  /*ddc0*/  IMAD.SHL.U32 R2, R17, 0x80, RZ ;  /* 0x0000008011027824 */ /* 0x000fc800078e00ff */
[----:B------:R-:W-:-:S08]  /*ddd0*/  VIADD R2, R2, 0x7f ;  /* 0x0000007f02027836 */ /* 0x000fd00000000000 */
[----:B------:R-:W1:Y:S01]  /*dde0*/  @P0 LDC R3, c[0x0][0x44c] ;  /* 0x00011300ff030b82 */ /* 0x000e620000000800 */
[----:B------:R-:W-:-:S07]  /*ddf0*/  @P0 LOP3.LUT R23, R23, 0x80, RZ, 0xfc, !PT ;  /* 0x0000008017170812 */ /* 0x000fce00078efcff */
[----:B0-----:R-:W0:Y:S01]  /*de00*/  @P0 LDC R4, c[0x0][0x450] ;  /* 0x00011400ff040b82 */ /* 0x001e220000000800 */
[----:B-1----:R-:W-:-:S05]  /*de10*/  @P0 IMAD.HI.U32 R3, R2, R3, RZ ;  /* 0x0000000302030227 */ /* 0x002fca00078e00ff */
[----:B0-----:R-:W-:Y:S02]  /*de20*/  @P0 SHF.R.U32.HI R2, RZ, R4, R3 ;  /* 0x00000004ff020219 */ /* 0x001fe40000011603 */
[C---:B---3--:R-:W-:Y:S01]  /*de30*/  IADD3 R3, R0.reuse, 0x60, -R5 ;  /* 0x0000006000037810 */ /* 0x048fe20007ffe805 */
[----:B--2---:R-:W-:-:S03]  /*de40*/  VIADD R0, R0, 0x5f ;  /* 0x0000005f00007836 */ /* 0x004fc60000000000 */
[----:B------:R-:W-:Y:S01]  /*de50*/  IADD3 R2, R3, R2, RZ ;  /* 0x0000000203027210 */ /* 0x000fe20007ffe0ff */
        /* <DEDUP_REMOVED lines=27> */
.L_x_5787:
        /* <DEDUP_REMOVED lines=20> */
.L_x_5790:
[----:B------:R-:W-:Y:S05]  /*e150*/  BSYNC B6 ;  /* 0x0000000000067941 */ /* 0x000fea0003800000 */
.L_x_5789:
        /* <DEDUP_REMOVED lines=17> */
[----:B0-----:R-:W-:-:S07]  /*e270*/  IMAD.MOV.U32 R12, RZ, RZ, 0x1 ;  /* 0x00000001ff0c7424 */ /* 0x001fce00078e00ff */
[----:B------:R-:W-:-:S07]  /*e280*/  LEPC R20, `(.L_x_5793) ;  /* 0x000000001014794e */ /* 0x000fce0000000000 */
[----:B-1----:R-:W-:Y:S05]  /*e290*/  CALL.ABS.NOINC R2 ;  /* 0x0000000002007343 */ /* 0x002fea0003c00000 */
.L_x_5793:
        /* <DEDUP_REMOVED lines=15> */
.L_x_5792:
[----:B------:R-:W-:Y:S05]  /*e390*/  BSYNC B6 ;  /* 0x0000000000067941 */ /* 0x000fea0003800000 */
.L_x_5791:
[----:B------:R-:W2:Y:S01]  /*e3a0*/  LDL R26, [R1+0x10] ;  /* 0x00001000011a7983 */ /* 0x000ea20000100800 */
[----:B------:R-:W-:Y:S01]  /*e3b0*/  ULDC.64 UR4, c[0x0][0x9f8] ;  /* 0x00027e0000047ab9 */ /* 0x000fe20000000a00 */
[----:B------:R-:W0:Y:S02]  /*e3c0*/  LDC R6, c[0x0][0x430] ;  /* 0x00010c00ff067b82 */ /* 0x000e240000000800 */
[----:B------:R-:W3:Y:S01]  /*e3d0*/  LDL R2, [R1] ;  /* 0x0000000001027983 */ /* 0x000ee20000100800 */
[----:B------:R-:W-:Y:S01]  /*e3e0*/  ISETP.NE.U32.AND P0, PT, RZ, UR4, PT ;  /* 0x00000004ff007c0c */ /* 0x000fe2000bf05070 */
[----:B------:R-:W1:Y:S03]  /*e3f0*/  S2R R20, SR_TID.X ;  /* 0x0000000000147919 */ /* 0x000e660000002100 */
[----:B------:R-:W-:-:S13]  /*e400*/  ISETP.NE.AND.EX P0, PT, RZ, UR5, PT, P0 ;  /* 0x00000005ff007c0c */ /* 0x000fda000bf05300 */
[----:B------:R-:W-:Y:S01]  /*e410*/  @P0 IADD3 R24, P1, R24, UR4, RZ ;  /* 0x0000000418180c10 */ /* 0x000fe2000ff3e0ff */
[----:B------:R-:W4:Y:S01]  /*e420*/  S2R R21, SR_TID.X ;  /* 0x0000000000157919 */ /* 0x000f220000002100 */
[----:B------:R-:W-:Y:S01]  /*e430*/  LOP3.LUT R23, R23, 0xffffffdf, RZ, 0xc0, !PT ;  /* 0xffffffdf17177812 */ /* 0x000fe200078ec0ff */
[----:B------:R-:W-:Y:S01]  /*e440*/  ULDC UR4, c[0x0][0x2f4] ;  /* 0x0000bd0000047ab9 */ /* 0x000fe20000000800 */
[----:B------:R-:W-:-:S05]  /*e450*/  @P0 IADD3.X R25, R25, UR5, RZ, P1, !PT ;  /* 0x0000000519190c10 */ /* 0x000fca0008ffe4ff */
[----:B------:R-:W3:Y:S01]  /*e460*/  @P0 LDG.E R31, desc[UR36][R24.64] ;  /* 0x00000024181f0981 */ /* 0x000ee2000c1e1900 */
[----:B0-----:R-:W-:Y:S02]  /*e470*/  ISETP.NE.AND P2, PT, R6, 0x1, PT ;  /* 0x000000010600780c */ /* 0x001fe40003f45270 */
[----:B-1----:R-:W-:-:S04]  /*e480*/  LOP3.LUT R20, R20, 0x7f, RZ, 0xc0, !PT ;  /* 0x0000007f14147812 */ /* 0x002fc800078ec0ff */
[----:B------:R-:W-:-:S07]  /*e490*/  SHF.R.U32.HI R0, RZ, 0x3, R20 ;  /* 0x00000003ff007819 */ /* 0x000fce0000011614 */
[----:B------:R-:W0:Y:S01]  /*e4a0*/  @P2 LDC R4, c[0x0][0x434] ;  /* 0x00010d00ff042b82 */ /* 0x000e220000000800 */
[----:B----4-:R-:W-:-:S04]  /*e4b0*/  SHF.L.U32 R20, R21, 0x4, RZ ;  /* 0x0000000415147819 */ /* 0x010fc800000006ff */
[----:B------:R-:W-:-:S03]  /*e4c0*/  LOP3.LUT R20, R0, 0x70, R20, 0xf8, !PT ;  /* 0x0000007000147812 */ /* 0x000fc600078ef814 */
[----:B------:R-:W1:Y:S01]  /*e4d0*/  @P2 LDC R0, c[0x0][0x438] ;  /* 0x00010e00ff002b82 */ /* 0x000e620000000800 */
        /* <DEDUP_REMOVED lines=11> */
[----:B-1----:R-:W-:-:S05]  /*e590*/  @P2 SHF.R.U32.HI R4, RZ, R0, R7 ;  /* 0x00000000ff042219 */ /* 0x002fca0000011607 */
[----:B------:R-:W-:-:S04]  /*e5a0*/  IMAD.MOV R0, RZ, RZ, -R4 ;  /* 0x000000ffff007224 */ /* 0x000fc800078e0a04 */
[----:B------:R-:W-:Y:S01]  /*e5b0*/  IMAD R0, R6, R0, R5 ;  /* 0x0000000006007224 */ /* 0x000fe200078e0205 */
[----:B------:R-:W-:Y:S02]  /*e5c0*/  SHF.R.S32.HI R6, RZ, 0x1f, R31 ;  /* 0x0000001fff067819 */ /* 0x000fe4000001141f */
[----:B------:R-:W-:-:S03]  /*e5d0*/  @!P0 SHF.R.S32.HI R5, RZ, 0x1f, R4 ;  /* 0x0000001fff058819 */ /* 0x000fc60000011404 */
[----:B------:R0:W-:Y:S02]  /*e5e0*/  STL [R1+0x8], R6 ;  /* 0x0000080601007387 */ /* 0x0001e40000100800 */
[-C--:B0-----:R-:W-:Y:S02]  /*e5f0*/  @!P0 IMAD R6, R6, R2.reuse, RZ ;  /* 0x0000000206068224 */ /* 0x081fe400078e02ff */
[----:B------:R-:W-:-:S04]  /*e600*/  @!P0 IMAD.WIDE.U32 R4, R31, R2, R4 ;  /* 0x000000021f048225 */ /* 0x000fc800078e0004 */
[----:B------:R-:W-:Y:S02]  /*e610*/  @!P0 IMAD R6, R31, R3, R6 ;  /* 0x000000031f068224 */ /* 0x000fe400078e0206 */
[----:B------:R-:W0:Y:S01]  /*e620*/  @!P0 LDC.64 R2, c[0x0][0x418] ;  /* 0x00010600ff028b82 */ /* 0x000e220000000a00 */
[----:B------:R-:W-:Y:S02]  /*e630*/  ISETP.GE.AND P2, PT, R32, UR4, PT ;  /* 0x0000000420007c0c */ /* 0x000fe4000bf46270 */
[----:B------:R-:W-:-:S11]  /*e640*/  @!P0 IADD3 R6, R5, R6, RZ ;  /* 0x0000000605068210 */ /* 0x000fd60007ffe0ff */
[----:B------:R-:W-:Y:S02]  /*e650*/  @P2 LOP3.LUT R23, R23, 0x4, RZ, 0xfc, !PT ;  /* 0x0000000417172812 */ /* 0x000fe400078efcff */
[----:B0-----:R-:W-:-:S04]  /*e660*/  @!P0 LEA R2, P1, R4, R2, 0x2 ;  /* 0x0000000204028211 */ /* 0x001fc800078210ff */
[----:B------:R-:W-:Y:S01]  /*e670*/  @!P0 LEA.HI.X R3, R4, R3, R6, 0x2, P1 ;  /* 0x0000000304038211 */ /* 0x000fe200008f1406 */
[----:B------:R-:W-:Y:S01]  /*e680*/  IMAD.MOV.U32 R4, RZ, RZ, RZ ;  /* 0x000000ffff047224 */ /* 0x000fe200078e00ff */
[----:B------:R-:W-:Y:S02]  /*e690*/  ISETP.GE.AND P1, PT, R34, UR4, PT ;  /* 0x0000000422007c0c */ /* 0x000fe4000bf26270 */
[----:B------:R-:W-:-:S03]  /*e6a0*/  LOP3.LUT R23, R23, 0xfffffffd, RZ, 0xc0, !PT ;  /* 0xfffffffd17177812 */ /* 0x000fc600078ec0ff */
[----:B------:R0:W5:Y:S01]  /*e6b0*/  @!P0 LDG.E R4, desc[UR36][R2.64] ;  /* 0x0000002402048981 */ /* 0x000162000c1e1900 */
[----:B------:R-:W-:-:S07]  /*e6c0*/  ISETP.GE.AND P0, PT, R33, UR4, PT ;  /* 0x0000000421007c0c */ /* 0x000fce000bf06270 */
[----:B------:R-:W-:-:S04]  /*e6d0*/  @P1 LOP3.LUT R23, R23, 0x2, RZ, 0xfc, !PT ;  /* 0x0000000217171812 */ /* 0x000fc800078efcff */
[----:B------:R-:W-:Y:S01]  /*e6e0*/  LOP3.LUT R23, R23, 0xfffffffe, RZ, 0xc0, !PT ;  /* 0xfffffffe17177812 */ /* 0x000fe200078ec0ff */
[----:B0-----:R-:W-:-:S03]  /*e6f0*/  IMAD.U32 R2, RZ, RZ, UR38 ;  /* 0x00000026ff027e24 */ /* 0x001fc6000f8e00ff */
[----:B------:R-:W-:Y:S01]  /*e700*/  @P0 LOP3.LUT R23, R23, 0x1, RZ, 0xfc, !PT ;  /* 0x0000000117170812 */ /* 0x000fe200078efcff */
[----:B------:R-:W-:Y:S06]  /*e710*/  BRA.DIV UR5, `(.L_x_5794) ;  /* 0x0000004205407947 */ /* 0x000fec000b800000 */
.L_x_5862:
        /* <DEDUP_REMOVED lines=9> */
.L_x_5795:
        /* <DEDUP_REMOVED lines=25> */
.L_x_5863:
[----:B------:R-:W-:Y:S05]  /*e940*/  BSYNC B0 ;  /* 0x0000000000007941 */ /* 0x000fea0003800000 */
.L_x_5796:
        /* <DEDUP_REMOVED lines=27> */
[----:B--2---:R-:W-:-:S05]  /*eb00*/  IMAD R6, R26, -0x60, R9 ;  /* 0xffffffa01a067824 */ /* 0x004fca00078e0209 */
        /* <DEDUP_REMOVED lines=65> */
.L_x_5877:
        /* <DEDUP_REMOVED lines=12> */
.L_x_5799:
        /* <DEDUP_REMOVED lines=10> */
.L_x_5800:
        /* <DEDUP_REMOVED lines=14> */
[----:B------:R-:W-:Y:S02]  /*f160*/  IMAD R0, R35, UR5, R0 ;  /* 0x0000000523007c24 */ /* 0x000fe4000f8e0200 */
[----:B0-----:R-:W-:Y:S02]  /*f170*/  VIADD R2, R22, 0x12400 ;  /* 0x0001240016027836 */ /* 0x001fe40000000000 */
[----:B------:R-:W-:-:S03]  /*f180*/  IMAD.IADD R35, R5, 0x1, R0 ;  /* 0x0000000105237824 */ /* 0x000fc600078e0200 */
[----:B------:R-:W-:-:S13]  /*f190*/  LOP3.LUT P0, RZ, R2, 0x3ff, RZ, 0xc0, !PT ;  /* 0x000003ff02ff7812 */ /* 0x000fda000780c0ff */
[----:B-1----:R-:W-:Y:S05]  /*f1a0*/  @!P0 BRA `(.L_x_5802) ;  /* 0x0000000000408947 */ /* 0x002fea0003800000 */
[----:B------:R-:W-:Y:S01]  /*f1b0*/  MOV R2, 0x0 ;  /* 0x0000000000027802 */ /* 0x000fe20000000f00 */
        /* <DEDUP_REMOVED lines=15> */
.L_x_5802:
[----:B------:R-:W-:Y:S05]  /*f2b0*/  BSYNC B6 ;  /* 0x0000000000067941 */ /* 0x000fea0003800000 */
.L_x_5801:
[----:B------:R-:W3:Y:S01]  /*f2c0*/  LDL.LU.64 R2, [R1+0x18] ;  /* 0x0000180001027983 */ /* 0x000ee20000300a00 */
[----:B------:R-:W0:Y:S01]  /*f2d0*/  LDC R21, c[0x0][0x448] ;  /* 0x00011200ff157b82 */ /* 0x000e220000000800 */
[----:B------:R-:W-:Y:S02]  /*f2e0*/  ULDC.64 UR4, c[0x0][0x2d8] ;  /* 0x0000b60000047ab9 */ /* 0x000fe40000000a00 */
[----:B------:R-:W4:Y:S01]  /*f2f0*/  LDL.LU R20, [R1+0x24] ;  /* 0x0000240001147983 */ /* 0x000f220000300800 */
[----:B------:R-:W-:-:S03]  /*f300*/  IMAD R0, R30, UR4, RZ ;  /* 0x000000041e007c24 */ /* 0x000fc6000f8e02ff */
[----:B------:R1:W5:Y:S01]  /*f310*/  LDL R9, [R1+0xc] ;  /* 0x00000c0001097983 */ /* 0x0003620000100800 */
[----:B------:R-:W-:Y:S01]  /*f320*/  IMAD R5, R18, UR5, R0 ;  /* 0x0000000512057c24 */ /* 0x000fe2000f8e0200 */
[----:B------:R-:W2:Y:S01]  /*f330*/  S2R R4, SR_TID.X ;  /* 0x0000000000047919 */ /* 0x000ea20000002100 */
[----:B0-----:R-:W-:Y:S02]  /*f340*/  ISETP.NE.AND P6, PT, R21, 0x1, PT ;  /* 0x000000011500780c */ /* 0x001fe40003fc5270 */
[----:B------:R-:W0:Y:S11]  /*f350*/  S2R R21, SR_TID.X ;  /* 0x0000000000157919 */ /* 0x000e360000002100 */
[----:B------:R-:W1:Y:S01]  /*f360*/  @P6 LDC R6, c[0x0][0x44c] ;  /* 0x00011300ff066b82 */ /* 0x000e620000000800 */
[----:B--2---:R-:W-:-:S04]  /*f370*/  LOP3.LUT R4, R4, 0x7f, RZ, 0xc0, !PT ;  /* 0x0000007f04047812 */ /* 0x004fc800078ec0ff */
[----:B------:R-:W-:Y:S01]  /*f380*/  SHF.R.U32.HI R4, RZ, 0x3, R4 ;  /* 0x00000003ff047819 */ /* 0x000fe20000011604 */
[----:B0-----:R-:W-:-:S05]  /*f390*/  IMAD.SHL.U32 R21, R21, 0x10, RZ ;  /* 0x0000001015157824 */ /* 0x001fca00078e00ff */
[----:B------:R-:W-:-:S05]  /*f3a0*/  LOP3.LUT R21, R4, 0x70, R21, 0xf8, !PT ;  /* 0x0000007004157812 */ /* 0x000fca00078ef815 */
[----:B------:R-:W-:-:S04]  /*f3b0*/  IMAD R0, R17, 0x80, R21 ;  /* 0x0000008011007824 */ /* 0x000fc800078e0215 */
[----:B-1----:R-:W-:-:S04]  /*f3c0*/  @P6 IMAD.HI.U32 R6, R0, R6, RZ ;  /* 0x0000000600066227 */ /* 0x002fc800078e00ff */
[----:B------:R-:W-:Y:S02]  /*f3d0*/  IMAD.MOV.U32 R4, RZ, RZ, R0 ;  /* 0x000000ffff047224 */ /* 0x000fe400078e0000 */
[----:B---3--:R-:W-:Y:S02]  /*f3e0*/  IMAD.MOV.U32 R3, RZ, RZ, R35 ;  /* 0x000000ffff037224 */ /* 0x008fe400078e0023 */
[----:B------:R-:W-:Y:S01]  /*f3f0*/  IMAD.WIDE.U32 R2, R18, UR4, R2 ;  /* 0x0000000412027c25 */ /* 0x000fe2000f8e0002 */
[----:B------:R-:W-:-:S04]  /*f400*/  ULDC.64 UR4, c[0x0][0x2e0] ;  /* 0x0000b80000047ab9 */ /* 0x000fc80000000a00 */
[----:B------:R-:W-:Y:S02]  /*f410*/  IADD3 R3, R3, R5, RZ ;  /* 0x0000000503037210 */ /* 0x000fe40007ffe0ff */
[----:B------:R-:W0:Y:S01]  /*f420*/  @P6 LDC R5, c[0x0][0x450] ;  /* 0x00011400ff056b82 */ /* 0x000e220000000800 */
[----:B------:R-:W-:Y:S01]  /*f430*/  IMAD.WIDE.U32 R2, R29, UR4, R2 ;  /* 0x000000041d027c25 */ /* 0x000fe2000f8e0002 */
[----:B0-----:R-:W-:-:S03]  /*f440*/  @P6 SHF.R.U32.HI R4, RZ, R5, R6 ;  /* 0x00000005ff046219 */ /* 0x001fc60000011606 */
[----:B----4-:R-:W-:-:S04]  /*f450*/  IMAD R5, R20, UR4, RZ ;  /* 0x0000000414057c24 */ /* 0x010fc8000f8e02ff */
[----:B------:R-:W-:Y:S01]  /*f460*/  IMAD R5, R29, UR5, R5 ;  /* 0x000000051d057c24 */ /* 0x000fe2000f8e0205 */
[C---:B------:R-:W-:Y:S01]  /*f470*/  IADD3 R6, -R4.reuse, RZ, RZ ;  /* 0x000000ff04067210 */ /* 0x040fe20007ffe1ff */
[----:B------:R-:W0:Y:S01]  /*f480*/  S2R R20, SR_TID.X ;  /* 0x0000000000147919 */ /* 0x000e220000002100 */
[----:B------:R-:W-:Y:S01]  /*f490*/  ULDC.64 UR4, c[0x0][0x2d0] ;  /* 0x0000b40000047ab9 */ /* 0x000fe20000000a00 */
[----:B------:R-:W-:Y:S02]  /*f4a0*/  IMAD.IADD R3, R3, 0x1, R5 ;  /* 0x0000000103037824 */ /* 0x000fe400078e0205 */
[----:B------:R-:W1:Y:S01]  /*f4b0*/  LDC R5, c[0x0][0x448] ;  /* 0x00011200ff057b82 */ /* 0x000e620000000800 */
        /* <DEDUP_REMOVED lines=15> */
[----:B0-----:R-:W-:-:S03]  /*f5b0*/  LOP3.LUT R20, R20, 0x7f, RZ, 0xc0, !PT ;  /* 0x0000007f14147812 */ /* 0x001fc600078ec0ff */
[----:B------:R-:W-:Y:S01]  /*f5c0*/  LEA.HI.X R4, R2, UR5, R3, 0x1, P0 ;  /* 0x0000000502047c11 */ /* 0x000fe200080f0c03 */
[----:B------:R-:W-:Y:S01]  /*f5d0*/  UMOV UR5, 0xffffffff ;  /* 0xffffffff00057882 */ /* 0x000fe20000000000 */
[----:B------:R-:W-:Y:S02]  /*f5e0*/  ISETP.GE.AND P3, PT, R32, UR4, PT ;  /* 0x0000000420007c0c */ /* 0x000fe4000bf66270 */
[----:B------:R-:W-:Y:S02]  /*f5f0*/  ISETP.GE.AND P2, PT, R34, UR4, PT ;  /* 0x0000000422007c0c */ /* 0x000fe4000bf46270 */
[----:B------:R-:W-:Y:S02]  /*f600*/  ISETP.GE.AND P0, PT, R33, UR4, PT ;  /* 0x0000000421007c0c */ /* 0x000fe4000bf06270 */
[----:B------:R-:W-:Y:S01]  /*f610*/  SHF.R.U32.HI R8, RZ, 0x3, R20 ;  /* 0x00000003ff087819 */ /* 0x000fe20000011614 */
[----:B------:R-:W-:Y:S10]  /*f620*/  BRA.DIV UR5, `(.L_x_5803) ;  /* 0x0000003a05f47947 */ /* 0x000ff4000b800000 */
[----:B------:R-:W0:Y:S01]  /*f630*/  SHFL.IDX PT, R14, R0, RZ, 0x181f ;  /* 0x00181fff000e7589 */ /* 0x000e2200000e0000 */
[----:B-----5:R-:W-:Y:S02]  /*f640*/  IMAD R5, R9, R5, RZ ;  /* 0x0000000509057224 */ /* 0x020fe400078e02ff */
[----:B------:R-:W-:Y:S01]  /*f650*/  IMAD R17, R17, 0x80, R8 ;  /* 0x0000008011117824 */ /* 0x000fe200078e0208 */
[----:B------:R-:W1:Y:S03]  /*f660*/  SHFL.IDX PT, R2, R4, RZ, 0x181f ;  /* 0x00181fff04027589 */ /* 0x000e6600000e0000 */
[C---:B------:R-:W-:Y:S01]  /*f670*/  VIADD R6, R17.reuse, 0x10 ;  /* 0x0000001011067836 */ /* 0x040fe20000000000 */
[----:B------:R-:W-:-:S13]  /*f680*/  ISETP.GE.AND P1, PT, R17, R5, PT ;  /* 0x000000051100720c */ /* 0x000fda0003f26270 */
[----:B0-----:R-:W-:-:S05]  /*f690*/  @!P1 LEA R14, P4, R32, R14, 0x1 ;  /* 0x0000000e200e9211 */ /* 0x001fca00078808ff */
[----:B-1----:R-:W-:Y:S01]  /*f6a0*/  @!P1 IMAD.X R3, RZ, RZ, R2, P4 ;  /* 0x000000ffff039224 */ /* 0x002fe200020e0602 */
[----:B------:R-:W-:Y:S02]  /*f6b0*/  @!P1 MOV R2, R14 ;  /* 0x0000000e00029202 */ /* 0x000fe40000000f00 */
[----:B------:R-:W0:Y:S04]  /*f6c0*/  SHFL.IDX PT, R14, R0, 0x1, 0x181f ;  /* 0x00381f00000e7f89 */ /* 0x000e2800000e0000 */
        /* <DEDUP_REMOVED lines=35> */
[----:B------:R1:W-:Y:S01]  /*f900*/  @!P1 LDGSTS.E.BYPASS.LTC128B.128 [R37+0x1bc00], desc[UR36][R2.64+0x100], !P0 ;  /* 0x1bc0010002259fae */ /* 0x0003e2000c101d64 */
[----:B------:R-:W-:Y:S01]  /*f910*/  ISETP.GE.AND P1, PT, R6, R5, PT ;  /* 0x000000050600720c */ /* 0x000fe20003f26270 */
[----:B------:R-:W-:-:S02]  /*f920*/  VIADD R6, R17, 0x50 ;  /* 0x0000005011067836 */ /* 0x000fc40000000000 */
[----:B-1----:R-:W1:Y:S10]  /*f930*/  SHFL.IDX PT, R2, R4, 0x4, 0x181f ;  /* 0x00981f0004027f89 */ /* 0x002e7400000e0000 */
[----:B0-----:R-:W-:-:S05]  /*f940*/  @!P1 LEA R14, P4, R32, R14, 0x1 ;  /* 0x0000000e200e9211 */ /* 0x001fca00078808ff */
[----:B-1----:R-:W-:Y:S01]  /*f950*/  @!P1 IMAD.X R7, RZ, RZ, R2, P4 ;  /* 0x000000ffff079224 */ /* 0x002fe200020e0602 */
[----:B------:R-:W-:Y:S02]  /*f960*/  @!P1 MOV R2, R14 ;  /* 0x0000000e00029202 */ /* 0x000fe40000000f00 */
[----:B------:R-:W0:Y:S01]  /*f970*/  SHFL.IDX PT, R14, R0, 0x5, 0x181f ;  /* 0x00b81f00000e7f89 */ /* 0x000e2200000e0000 */
        /* <DEDUP_REMOVED lines=14> */
[----:B------:R1:W-:Y:S01]  /*fa60*/  @!P1 LDGSTS.E.BYPASS.LTC128B.128 [R37+0x1cc00], desc[UR36][R2.64+0x100], !P0 ;  /* 0x1cc0010002259fae */ /* 0x0003e2000c101d64 */
[----:B------:R-:W-:-:S03]  /*fa70*/  ISETP.GE.AND P1, PT, R6, R5, PT ;  /* 0x000000050600720c */ /* 0x000fc60003f26270 */
[----:B-1----:R-:W1:Y:S10]  /*fa80*/  SHFL.IDX PT, R2, R4, 0x6, 0x181f ;  /* 0x00d81f0004027f89 */ /* 0x002e7400000e0000 */
[----:B0-----:R-:W-:Y:S01]  /*fa90*/  @!P1 LEA R14, P4, R32, R14, 0x1 ;  /* 0x0000000e200e9211 */ /* 0x001fe200078808ff */
[----:B------:R-:W0:Y:S04]  /*faa0*/  SHFL.IDX PT, R4, R4, 0x7, 0x181f ;  /* 0x00f81f0004047f89 */ /* 0x000e2800000e0000 */
[----:B-1----:R-:W-:-:S02]  /*fab0*/  @!P1 IMAD.X R7, RZ, RZ, R2, P4 ;  /* 0x000000ffff079224 */ /* 0x002fc400020e0602 */
[----:B------:R-:W-:Y:S02]  /*fac0*/  @!P1 IMAD.MOV.U32 R2, RZ, RZ, R14 ;  /* 0x000000ffff029224 */ /* 0x000fe400078e000e */
[----:B------:R-:W-:Y:S01]  /*fad0*/  @!P1 IMAD.MOV.U32 R3, RZ, RZ, R7 ;  /* 0x000000ffff039224 */ /* 0x000fe200078e0007 */
[----:B------:R1:W2:Y:S04]  /*fae0*/  SHFL.IDX PT, R14, R0, 0x7, 0x181f ;  /* 0x00f81f00000e7f89 */ /* 0x0002a800000e0000 */
[----:B------:R1:W-:Y:S04]  /*faf0*/  @!P1 LDGSTS.E.BYPASS.LTC128B.128 [R37+0x15400], desc[UR36][R2.64], !P3 ;  /* 0x1540000002259fae */ /* 0x0003e8000d901d64 */
[----:B------:R1:W-:Y:S04]  /*fb00*/  @!P1 LDGSTS.E.BYPASS.LTC128B.128 [R37+0x19400], desc[UR36][R2.64+0x80], !P2 ;  /* 0x1940008002259fae */ /* 0x0003e8000d101d64 */
[----:B0-----:R1:W-:Y:S02]  /*fb10*/  @!P1 LDGSTS.E.BYPASS.LTC128B.128 [R37+0x1d400], desc[UR36][R2.64+0x100], !P0 ;  /* 0x1d40010002259fae */ /* 0x0013e4000c101d64 */
.L_x_5894:
        /* <DEDUP_REMOVED lines=12> */
.L_x_5805:
[----:B------:R-:W-:Y:S05]  /*fbe0*/  BSYNC B0 ;  /* 0x0000000000007941 */ /* 0x000fea0003800000 */
.L_x_5804:
[----:B------:R-:W-:Y:S01]  /*fbf0*/  NOP ;  /* 0x0000000000007918 */ /* 0x000fe20000000000 */
[----:B------:R-:W-:-:S13]  /*fc00*/  PLOP3.LUT P0, PT, PT, PT, PT, 0x80, 0x0 ;  /* 0x000000000000781c */ /* 0x000fda0003f0f070 */
.L_x_5806:
[----:B------:R-:W-:Y:S02]  /*fc10*/  PLOP3.LUT P1, PT, P1, P0, PT, 0xa2, 0x0 ;  /* 0x000000000000781c */ /* 0x000fe40000f21472 */
[----:B------:R-:W-:-:S08]  /*fc20*/  @P0 R2UR P1, UR4, R22 ;  /* 0x00000000160402ca */ /* 0x000fd00000020000 */
[----:B------:R-:W-:-:S05]  /*fc30*/  @P0 PLOP3.LUT P0, PT, P1, PT, PT, 0x80, 0x0 ;  /* 0x000000000000081c */ /* 0x000fca0000f0f070 */
[----:B------:R-:W-:Y:S01]  /*fc40*/  @!P1 SYNCS.ARRIVE.TRANS64.RED.A0T1 RZ, [UR4+0x30800], RZ ;  /* 0x030800ffffff99a7 */ /* 0x000fe20008200404 */
[----:B------:R-:W-:Y:S07]  /*fc50*/  @!P1 ARRIVES.LDGSTSBAR.64.TRANSCNT [UR4+0x30800] ;  /* 0x03080000ff0099b0 */ /* 0x000fee0008000a84 */
[----:B------:R-:W-:Y:S05]  /*fc60*/  @P0 BRA.U.ANY `(.L_x_5806) ;  /* 0xfffffffd00e80947 */ /* 0x000fea000393ffff */
[----:B0-----:R-:W3:Y:S02]  /*fc70*/  LDL.LU R2, [R1+0x20] ;  /* 0x0000200001027983 */ /* 0x001ee40000300800 */
[----:B---3--:R-:W-:-:S05]  /*fc80*/  VIADD R2, R2, 0x1 ;  /* 0x0000000102027836 */ /* 0x008fca0000000000 */
        /* <DEDUP_REMOVED lines=10> */
.L_x_5895:
[----:B------:R-:W-:Y:S05]  /*fd30*/  BSYNC B0 ;  /* 0x0000000000007941 */ /* 0x000fea0003800000 */
.L_x_5807:
[----:B------:R-:W3:Y:S01]  /*fd40*/  LDL R0, [R1+0x10] ;  /* 0x0000100001007983 */ /* 0x000ee20000100800 */
[----:B------:R-:W-:Y:S01]  /*fd50*/  BSSY B0, `(.L_x_5809) ;  /* 0x0000109000007945 */ /* 0x000fe20003800000 */
[----:B---3--:R-:W-:-:S13]  /*fd60*/  ISETP.GE.AND P0, PT, R0, 0x2, PT ;  /* 0x000000020000780c */ /* 0x008fda0003f06270 */
[----:B------:R-:W-:Y:S05]  /*fd70*/  @!P0 BRA `(.L_x_5810) ;  /* 0x0000001000188947 */ /* 0x000fea0003800000 */
[----:B------:R-:W-:Y:S01]  /*fd80*/  ULDC UR4, c[0x0][0x2f4] ;  /* 0x0000bd0000047ab9 */ /* 0x000fe20000000800 */
[----:B------:R-:W-:Y:S01]  /*fd90*/  VIADD R8, R0, 0xfffffffe ;  /* 0xfffffffe00087836 */ /* 0x000fe20000000000 */
[----:B------:R-:W-:Y:S01]  /*fda0*/  MOV R17, R28 ;  /* 0x0000001c00117202 */ /* 0x000fe20000000f00 */
[----:B------:R-:W-:Y:S01]  /*fdb0*/  IMAD.MOV.U32 R10, RZ, RZ, R27 ;  /* 0x000000ffff0a7224 */ /* 0x000fe200078e001b */
[----:B------:R-:W-:Y:S01]  /*fdc0*/  ISETP.GE.AND P3, PT, R32, UR4, PT ;  /* 0x0000000420007c0c */ /* 0x000fe2000bf66270 */
[----:B------:R-:W-:Y:S01]  /*fdd0*/  IMAD.MOV.U32 R29, RZ, RZ, R26 ;  /* 0x000000ffff1d7224 */ /* 0x000fe200078e001a */
[----:B------:R-:W-:Y:S02]  /*fde0*/  ISETP.GE.AND P2, PT, R34, UR4, PT ;  /* 0x0000000422007c0c */ /* 0x000fe4000bf46270 */
[----:B------:R-:W-:-:S13]  /*fdf0*/  ISETP.GE.AND P1, PT, R33, UR4, PT ;  /* 0x0000000421007c0c */ /* 0x000fda000bf26270 */
.L_x_5823:
        /* <DEDUP_REMOVED lines=17> */
[----:B0-----:R-:W-:Y:S01]  /*ff10*/  @P0 IMAD.HI.U32 R0, R9, R0, RZ ;  /* 0x0000000009000227 */ /* 0x001fe200078e00ff */
[----:B------:R-:W-:-:S04]  /*ff20*/  MOV R11, R9 ;  /* 0x00000009000b7202 */ /* 0x000fc80000000f00 */
[----:B-1----:R-:W-:Y:S01]  /*ff30*/  @P0 SHF.R.U32.HI R11, RZ, R3, R0 ;  /* 0x00000003ff0b0219 */ /* 0x002fe20000011600 */
[----:B----4-:R-:W-:-:S03]  /*ff40*/  @!P5 IMAD R0, R12, R6, RZ ;  /* 0x000000060c00d224 */ /* 0x010fc600078e02ff */
[--C-:B------:R-:W-:Y:S01]  /*ff50*/  @!P5 SHF.R.S32.HI R3, RZ, 0x1f, R11.reuse ;  /* 0x0000001fff03d819 */ /* 0x100fe2000001140b */
[----:B------:R-:W-:Y:S02]  /*ff60*/  @!P5 IMAD.MOV.U32 R2, RZ, RZ, R11 ;  /* 0x000000ffff02d224 */ /* 0x000fe400078e000b */
[C---:B------:R-:W-:Y:S02]  /*ff70*/  @!P5 IMAD R7, R31.reuse, R7, R0 ;  /* 0x000000071f07d224 */ /* 0x040fe400078e0200 */
[----:B------:R-:W-:-:S04]  /*ff80*/  @!P5 IMAD.WIDE.U32 R2, R31, R6, R2 ;  /* 0x000000061f02d225 */ /* 0x000fc800078e0002 */
[----:B------:R-:W-:Y:S01]  /*ff90*/  @!P5 IMAD.IADD R7, R7, 0x1, R3 ;  /* 0x000000010707d824 */ /* 0x000fe200078e0203 */
[----:B--2---:R-:W-:Y:S01]  /*ffa0*/  @!P5 LEA R4, P0, R2, R4, 0x2 ;  /* 0x000000040204d211 */ /* 0x004fe200078010ff */
[----:B------:R-:W-:-:S03]  /*ffb0*/  IMAD.MOV.U32 R0, RZ, RZ, RZ ;  /* 0x000000ffff007224 */ /* 0x000fc600078e00ff */
[----:B------:R-:W-:-:S05]  /*ffc0*/  @!P5 LEA.HI.X R5, R2, R5, R7, 0x2, P0 ;  /* 0x000000050205d211 */ /* 0x000fca00000f1407 */
[----:B------:R0:W5:Y:S01]  /*ffd0*/  @!P5 LDG.E R0, desc[UR36][R4.64] ;  /* 0x000000240400d981 */ /* 0x000162000c1e1900 */
[----:B------:R-:W-:Y:S01]  /*ffe0*/  LOP3.LUT P4, RZ, R23, 0x10, RZ, 0xc0, !PT ;  /* 0x0000001017ff7812 */ /* 0x000fe2000788c0ff */
[----:B------:R-:W-:Y:S01]  /*fff0*/  VIADD R27, R10, 0x1 ;  /* 0x000000010a1b7836 */ /* 0x000fe20000000000 */
[----:B------:R-:W-:Y:S01]  /*10000*/  IADD3 R2, -R11, RZ, RZ ;  /* 0x000000ff0b027210 */ /* 0x000fe20007ffe1ff */
[----:B------:R-:W-:Y:S05]  /*10010*/  YIELD ;  /* 0x0000000000007946 */ /* 0x000fea0003800000 */
[----:B------:R-:W-:Y:S01]  /*10020*/  ISETP.NE.AND P0, PT, R27, 0x2, PT ;  /* 0x000000021b00780c */ /* 0x000fe20003f05270 */
[----:B------:R-:W-:-:S02]  /*10030*/  ULDC UR4, c[0x0][0x430] ;  /* 0x00010c0000047ab9 */ /* 0x000fc40000000800 */
[----:B------:R-:W-:Y:S01]  /*10040*/  IMAD R9, R2, UR4, R9 ;  /* 0x0000000402097c24 */ /* 0x000fe2000f8e0209 */
[----:B------:R-:W-:Y:S01]  /*10050*/  SEL R28, RZ, 0x1, P0 ;  /* 0x00000001ff1c7807 */ /* 0x000fe20000000000 */
[----:B------:R-:W-:Y:S01]  /*10060*/  IMAD.MOV.U32 R26, RZ, RZ, R8 ;  /* 0x000000ffff1a7224 */ /* 0x000fe200078e0008 */
[----:B------:R-:W-:Y:S02]  /*10070*/  SEL R27, R27, RZ, P0 ;  /* 0x000000ff1b1b7207 */ /* 0x000fe40000000000 */
[----:B------:R-:W-:Y:S01]  /*10080*/  LOP3.LUT R28, R17, R28, RZ, 0x3c, !PT ;  /* 0x0000001c111c7212 */ /* 0x000fe200078e3cff */
[----:B0-----:R-:W-:Y:S06]  /*10090*/  @!P4 BRA `(.L_x_5811) ;  /* 0x000000000004c947 */ /* 0x001fec0003800000 */
[----:B------:R-:W-:Y:S01]  /*100a0*/  BPT.TRAP 0x1 ;  /* 0x000000040000795c */ /* 0x000fe20000300000 */
.L_x_5811:
[----:B------:R-:W-:Y:S01]  /*100b0*/  IMAD R7, R27, 0x8, R22 ;  /* 0x000000081b077824 */ /* 0x000fe200078e0216 */
[----:B------:R-:W-:Y:S01]  /*100c0*/  SHF.L.U32 R2, R28, 0x1f, RZ ;  /* 0x0000001f1c027819 */ /* 0x000fe200000006ff */
[----:B------:R-:W-:Y:S03]  /*100d0*/  BSSY B1, `(.L_x_5812) ;  /* 0x0000003000017945 */ /* 0x000fe60003800000 */
[----:B------:R-:W0:Y:S02]  /*100e0*/  SYNCS.PHASECHK.TRANS64.TRYWAIT P0, [R7+URZ+0x30840], R2 ;  /* 0x03084002070075a7 */ /* 0x000e24000800017f */
[----:B0-----:R-:W-:Y:S05]  /*100f0*/  @!P0 BRA `(.L_x_5813) ;  /* 0x0000003800f08947 */ /* 0x001fea0003800000 */
.L_x_5896:
[----:B------:R-:W-:Y:S05]  /*10100*/  BSYNC B1 ;  /* 0x0000000000017941 */ /* 0x000fea0003800000 */
.L_x_5812:
        /* <DEDUP_REMOVED lines=65> */
.L_x_5910:
        /* <DEDUP_REMOVED lines=11> */
.L_x_5815:
        /* <DEDUP_REMOVED lines=10> */
.L_x_5816:
[----:B------:R2:W-:Y:S01]  /*10670*/  SYNCS.ARRIVE.TRANS64.A1T0 RZ, [R7+URZ+0x30830], RZ ;  /* 0x030830ff07ff79a7 */ /* 0x0005e2000810003f */
[----:B------:R-:W-:Y:S05]  /*10680*/  @!P5 BRA `(.L_x_5817) ;  /* 0x000000000004d947 */ /* 0x000fea0003800000 */
[----:B------:R-:W-:Y:S01]  /*10690*/  BPT.TRAP 0x1 ;  /* 0x000000040000795c */ /* 0x000fe20000300000 */
.L_x_5817:
[----:B-1----:R-:W2:Y:S01]  /*106a0*/  LDL R3, [R1] ;  /* 0x0000000001037983 */ /* 0x002ea20000100800 */
[----:B------:R-:W-:Y:S01]  /*106b0*/  SHF.L.U32 R2, R17, 0x1f, RZ ;  /* 0x0000001f11027819 */ /* 0x000fe200000006ff */
[----:B0-----:R-:W-:Y:S01]  /*106c0*/  IMAD R6, R10, 0x8, R22 ;  /* 0x000000080a067824 */ /* 0x001fe200078e0216 */
[----:B------:R-:W-:Y:S03]  /*106d0*/  BSSY B1, `(.L_x_5818) ;  /* 0x0000004000017945 */ /* 0x000fe60003800000 */
[----:B------:R-:W0:Y:S01]  /*106e0*/  SYNCS.PHASECHK.TRANS64.TRYWAIT P0, [R6+URZ+0x30860], R2 ;  /* 0x03086002060075a7 */ /* 0x000e22000800017f */
[----:B--2---:R-:W-:Y:S01]  /*106f0*/  IMAD R7, R29, -0x60, R3 ;  /* 0xffffffa01d077824 */ /* 0x004fe200078e0203 */
[----:B0-----:R-:W-:Y:S06]  /*10700*/  @!P0 BRA `(.L_x_5819) ;  /* 0x0000003c00608947 */ /* 0x001fec0003800000 */
.L_x_5911:
[----:B------:R-:W-:Y:S05]  /*10710*/  BSYNC B1 ;  /* 0x0000000000017941 */ /* 0x000fea0003800000 */
.L_x_5818:
[----:B------:R-:W1:Y:S01]  /*10720*/  S2R R3, SR_TID.X ;  /* 0x0000000000037919 */ /* 0x000e620000002100 */
[----:B------:R-:W-:Y:S01]  /*10730*/  UMOV UR4, 0xffffffff ;  /* 0xffffffff00047882 */ /* 0x000fe20000000000 */
[----:B------:R-:W-:Y:S01]  /*10740*/  IMAD R5, R10, 0x4800, R36 ;  /* 0x000048000a057824 */ /* 0x000fe200078e0224 */
[----:B-1----:R-:W-:-:S04]  /*10750*/  LOP3.LUT R3, R3, 0x7f, RZ, 0xc0, !PT ;  /* 0x0000007f03037812 */ /* 0x002fc800078ec0ff */
[----:B------:R-:W-:-:S04]  /*10760*/  SHF.R.U32.HI R3, RZ, 0x3, R3 ;  /* 0x00000003ff037819 */ /* 0x000fc80000011603 */
[----:B------:R-:W-:Y:S01]  /*10770*/  IADD3 R7, -R3, R7, RZ ;  /* 0x0000000703077210 */ /* 0x000fe20007ffe1ff */
[----:B------:R-:W-:Y:S06]  /*10780*/  BRA.DIV UR4, `(.L_x_5820) ;  /* 0x0000003e04547947 */ /* 0x000fec000b800000 */
[----:B0-----:R-:W0:Y:S01]  /*10790*/  SHFL.IDX PT, R2, R24, RZ, 0x181f ;  /* 0x00181fff18027589 */ /* 0x001e2200000e0000 */
        /* <DEDUP_REMOVED lines=52> */
.L_x_5925:
        /* <DEDUP_REMOVED lines=31> */
.L_x_5821:
        /* <DEDUP_REMOVED lines=10> */
.L_x_5822:
[C---:B------:R-:W-:Y:S01]  /*10d70*/  ISETP.GT.AND P0, PT, R26.reuse, RZ, PT ;  /* 0x000000ff1a00720c */ /* 0x040fe20003f04270 */
[----:B------:R1:W-:Y:S01]  /*10d80*/  SYNCS.ARRIVE.TRANS64.A1T0 RZ, [R6+URZ+0x30850], RZ ;  /* 0x030850ff06ff79a7 */ /* 0x0003e2000810003f */
[----:B------:R-:W-:Y:S02]  /*10d90*/  VIADD R8, R26, 0xffffffff ;  /* 0xffffffff1a087836 */ /* 0x000fe40000000000 */
[----:B------:R-:W-:Y:S02]  /*10da0*/  IMAD.MOV.U32 R17, RZ, RZ, R28 ;  /* 0x000000ffff117224 */ /* 0x000fe400078e001c */
[----:B------:R-:W-:Y:S02]  /*10db0*/  IMAD.MOV.U32 R10, RZ, RZ, R27 ;  /* 0x000000ffff0a7224 */ /* 0x000fe400078e001b */
[----:B------:R-:W-:-:S05]  /*10dc0*/  IMAD.MOV.U32 R29, RZ, RZ, R26 ;  /* 0x000000ffff1d7224 */ /* 0x000fca00078e001a */
[----:B-1----:R-:W-:Y:S05]  /*10dd0*/  @P0 BRA `(.L_x_5823) ;  /* 0xfffffff000080947 */ /* 0x002fea000383ffff */
.L_x_5810:
[----:B------:R-:W-:Y:S05]  /*10de0*/  BSYNC B0 ;  /* 0x0000000000007941 */ /* 0x000fea0003800000 */
.L_x_5809:
        /* <DEDUP_REMOVED lines=17> */
.L_x_5825:
[----:B------:R-:W-:Y:S05]  /*10f00*/  BSYNC B0 ;  /* 0x0000000000007941 */ /* 0x000fea0003800000 */
.L_x_5824:
[----:B------:R-:W-:-:S13]  /*10f10*/  LOP3.LUT P0, RZ, R23, 0x10, RZ, 0xc0, !PT ;  /* 0x0000001017ff7812 */ /* 0x000fda000780c0ff */
[----:B------:R-:W-:Y:S05]  /*10f20*/  @!P0 BRA `(.L_x_5826) ;  /* 0x0000000000048947 */ /* 0x000fea0003800000 */
[----:B------:R-:W-:Y:S01]  /*10f30*/  BPT.TRAP 0x1 ;  /* 0x000000040000795c */ /* 0x000fe20000300000 */
.L_x_5826:
[----:B------:R-:W3:Y:S01]  /*10f40*/  LDL.LU R2, [R1] ;  /* 0x0000000001027983 */ /* 0x000ee20000300800 */
[----:B------:R-:W-:Y:S01]  /*10f50*/  LEA R0, R27, R22, 0x3 ;  /* 0x000000161b007211 */ /* 0x000fe200078e18ff */
[----:B------:R-:W-:Y:S01]  /*10f60*/  BSSY B0, `(.L_x_5827) ;  /* 0x0000005000007945 */ /* 0x000fe20003800000 */
[----:B0-----:R-:W-:-:S04]  /*10f70*/  SHF.L.U32 R3, R28, 0x1f, RZ ;  /* 0x0000001f1c037819 */ /* 0x001fc800000006ff */
[----:B------:R-:W0:Y:S01]  /*10f80*/  SYNCS.PHASECHK.TRANS64.TRYWAIT P0, [R0+URZ+0x30860], R3 ;  /* 0x03086003000075a7 */ /* 0x000e22000800017f */
[----:B---3--:R-:W-:Y:S01]  /*10f90*/  IMAD R6, R26, -0x60, R2 ;  /* 0xffffffa01a067824 */ /* 0x008fe200078e0202 */
[----:B0-----:R-:W-:Y:S06]  /*10fa0*/  @!P0 BRA `(.L_x_5828) ;  /* 0x0000003c005c8947 */ /* 0x001fec0003800000 */
.L_x_5926:
[----:B------:R-:W-:Y:S05]  /*10fb0*/  BSYNC B0 ;  /* 0x0000000000007941 */ /* 0x000fea0003800000 */
.L_x_5827:
        /* <DEDUP_REMOVED lines=65> */
.L_x_5940:
        /* <DEDUP_REMOVED lines=13> */
.L_x_5830:
        /* <DEDUP_REMOVED lines=10> */
.L_x_5831:
[----:B------:R1:W-:Y:S01]  /*11540*/  SYNCS.ARRIVE.TRANS64.A1T0 RZ, [R0+URZ+0x30850], RZ ;  /* 0x030850ff00ff79a7 */ /* 0x0003e2000810003f */
[----:B------:R-:W-:-:S04]  /*11550*/  IADD3 R27, R27, 0x1, RZ ;  /* 0x000000011b1b7810 */ /* 0x000fc80007ffe0ff */
[----:B------:R-:W-:-:S04]  /*11560*/  ISETP.NE.AND P0, PT, R27, 0x2, PT ;  /* 0x000000021b00780c */ /* 0x000fc80003f05270 */
[----:B0-----:R-:W-:Y:S02]  /*11570*/  SEL R3, RZ, 0x1, P0 ;  /* 0x00000001ff037807 */ /* 0x001fe40000000000 */
[----:B------:R-:W-:Y:S02]  /*11580*/  SEL R27, R27, RZ, P0 ;  /* 0x000000ff1b1b7207 */ /* 0x000fe40000000000 */
[----:B-1----:R-:W-:-:S07]  /*11590*/  LOP3.LUT R28, R28, R3, RZ, 0x3c, !PT ;  /* 0x000000031c1c7212 */ /* 0x002fce00078e3cff */
.L_x_5788:
[----:B------:R-:W-:Y:S05]  /*115a0*/  BSYNC B7 ;  /* 0x0000000000077941 */ /* 0x000fea0003800000 */
.L_x_5786:
        /* <DEDUP_REMOVED lines=11> */
.L_x_5832:
        /* <DEDUP_REMOVED lines=36> */
.L_x_5950:
[----:B------:R-:W-:Y:S02]  /*118a0*/  ULDC UR4, c[0x0][0xc38] ;  /* 0x00030e0000047ab9 */ /* 0x000fe40000000800 */
[----:B------:R-:W-:-:S05]  /*118b0*/  MOV R7, UR4 ;  /* 0x0000000400077c02 */ /* 0x000fca0008000f00 */
[----:B-1----:R-:W-:-:S04]  /*118c0*/  IMAD R14, R14, R7, RZ ;  /* 0x000000070e0e7224 */ /* 0x002fc800078e02ff */
[----:B------:R-:W-:-:S05]  /*118d0*/  IMAD.IADD R9, R4, 0x1, R14 ;  /* 0x0000000104097824 */ /* 0x000fca00078e020e */
[----:B------:R-:W-:-:S13]  /*118e0*/  ISETP.GT.AND P6, PT, R9, R0, PT ;  /* 0x000000000900720c */ /* 0x000fda0003fc4270 */
[----:B------:R-:W-:Y:S05]  /*118f0*/  @P6 BRA `(.L_x_5835) ;  /* 0x00000000009c6947 */ /* 0x000fea0003800000 */
.L_x_5840:
        /* <DEDUP_REMOVED lines=14> */
.L_x_5838:
[----:B------:R-:W-:Y:S05]  /*119e0*/  BSYNC B0 ;  /* 0x0000000000007941 */ /* 0x000fea0003800000 */
.L_x_5837:
[----:B------:R-:W-:-:S03]  /*119f0*/  UMOV UR4, 0xffffffff ;  /* 0xffffffff00047882 */ /* 0x000fc60000000000 */
[----:B------:R-:W-:Y:S05]  /*11a00*/  BRA.DIV UR4, `(.L_x_5839) ;  /* 0x0000004204007947 */ /* 0x000fea000b800000 */
[----:B-----5:R-:W2:Y:S02]  /*11a10*/  SHFL.UP PT, R14, R5, 0x1, RZ ;  /* 0x04200000050e7989 */ /* 0x020ea400000e00ff */
        /* <DEDUP_REMOVED lines=15> */
.L_x_5958:
[----:B------:R-:W-:Y:S02]  /*11b10*/  ULDC UR4, c[0x0][0xc38] ;  /* 0x00030e0000047ab9 */ /* 0x000fe40000000800 */
[----:B------:R-:W-:-:S05]  /*11b20*/  MOV R7, UR4 ;  /* 0x0000000400077c02 */ /* 0x000fca0008000f00 */
[----:B-1----:R-:W-:-:S04]  /*11b30*/  IMAD R14, R14, R7, RZ ;  /* 0x000000070e0e7224 */ /* 0x002fc800078e02ff */
[----:B------:R-:W-:-:S05]  /*11b40*/  IMAD.IADD R9, R14, 0x1, R9 ;  /* 0x000000010e097824 */ /* 0x000fca00078e0209 */
[----:B------:R-:W-:-:S13]  /*11b50*/  ISETP.GT.AND P6, PT, R9, R0, PT ;  /* 0x000000000900720c */ /* 0x000fda0003fc4270 */
[----:B------:R-:W-:Y:S05]  /*11b60*/  @!P6 BRA `(.L_x_5840) ;  /* 0xfffffffc0064e947 */ /* 0x000fea000383ffff */
.L_x_5835:
        /* <DEDUP_REMOVED lines=8> */
.L_x_5962:
[----:B------:R-:W-:Y:S01]  /*11bf0*/  ISETP.NE.AND P0, PT, R2, RZ, PT ;  /* 0x000000ff0200720c */ /* 0x000fe20003f05270 */
[----:B------:R-:W-:-:S12]  /*11c00*/  IMAD.MOV.U32 R14, RZ, RZ, RZ ;  /* 0x000000ffff0e7224 */ /* 0x000fd800078e00ff */
[----:B------:R-:W-:Y:S05]  /*11c10*/  @!P0 BRA `(.L_x_5842) ;  /* 0x0000000000108947 */ /* 0x000fea0003800000 */
[----:B------:R-:W-:Y:S01]  /*11c20*/  UMOV UR4, 0xffffffff ;  /* 0xffffffff00047882 */ /* 0x000fe20000000000 */
[----:B------:R-:W-:Y:S02]  /*11c30*/  VIADD R12, R4, 0xffffffff ;  /* 0xffffffff040c7836 */ /* 0x000fe40000000000 */
[----:B------:R-:W-:Y:S05]  /*11c40*/  BRA.DIV UR4, `(.L_x_5843) ;  /* 0x0000004204747947 */ /* 0x000fea000b800000 */
[----:B------:R3:W4:Y:S02]  /*11c50*/  SHFL.IDX PT, R14, R6, R12, 0x1f ;  /* 0x00001f0c060e7589 */ /* 0x00072400000e0000 */
.L_x_5842:
[----:B------:R-:W5:Y:S01]  /*11c60*/  LDC.64 R2, c[0x0][0xc90] ;  /* 0x00032400ff027b82 */ /* 0x000f620000000a00 */
[----:B------:R-:W-:-:S05]  /*11c70*/  IADD3 R19, R4, R19, RZ ;  /* 0x0000001304137210 */ /* 0x000fca0007ffe0ff */
        /* <DEDUP_REMOVED lines=36> */
[----:B------:R-:W0:Y:S02]  /*11ec0*/  I2F.RP R8, R7 ;  /* 0x0000000700087306 */ /* 0x000e240000209400 */
[----:B------:R-:W-:-:S06]  /*11ed0*/  IADD3 R4, RZ, -R4, RZ ;  /* 0x80000004ff047210 */ /* 0x000fcc0007ffe0ff */
        /* <DEDUP_REMOVED lines=26> */
.L_x_5836:
[----:B------:R-:W-:Y:S01]  /*12080*/  UMOV UR4, URZ ;  /* 0x0000003f00047c82 */ /* 0x000fe20008000000 */
[----:B------:R-:W-:Y:S01]  /*12090*/  UMOV UR5, URZ ;  /* 0x0000003f00057c82 */ /* 0x000fe20008000000 */
[----:B------:R-:W-:Y:S01]  /*120a0*/  ULDC UR6, c[0x0][0xc3c] ;  /* 0x00030f0000067ab9 */ /* 0x000fe20000000800 */
[----:B------:R-:W-:Y:S01]  /*120b0*/  IMAD.MOV.U32 R16, RZ, RZ, R0 ;  /* 0x000000ffff107224 */ /* 0x000fe200078e0000 */
[----:B------:R-:W-:Y:S01]  /*120c0*/  MOV R18, UR5 ;  /* 0x0000000500127c02 */ /* 0x000fe20008000f00 */
[----:B------:R-:W-:Y:S02]  /*120d0*/  IMAD.U32 R17, RZ, RZ, UR4 ;  /* 0x00000004ff117e24 */ /* 0x000fe4000f8e00ff */
[----:B------:R-:W-:-:S07]  /*120e0*/  IMAD.U32 R19, RZ, RZ, UR6 ;  /* 0x00000006ff137e24 */ /* 0x000fce000f8e00ff */
.L_x_5844:
        /* <DEDUP_REMOVED lines=10> */
.L_x_5833:
[----:B------:R-:W-:Y:S02]  /*12190*/  ULDC UR4, c[0x0][0xc3c] ;  /* 0x00030f0000047ab9 */ /* 0x000fe40000000800 */
[----:B-1----:R-:W-:-:S13]  /*121a0*/  ISETP.GE.AND P0, PT, R19, UR4, PT ;  /* 0x0000000413007c0c */ /* 0x002fda000bf06270 */
[----:B------:R-:W-:Y:S05]  /*121b0*/  @!P0 BRA `(.L_x_5845) ;  /* 0xffffffb400d88947 */ /* 0x000fea000383ffff */
[----:B------:R-:W-:Y:S05]  /*121c0*/  BSYNC B8 ;  /* 0x0000000000087941 */ /* 0x000fea0003800000 */
.L_x_5782:
        /* <DEDUP_REMOVED lines=12> */
.L_x_5965:
[----:B------:R-:W-:Y:S05]  /*12290*/  BSYNC B0 ;  /* 0x0000000000007941 */ /* 0x000fea0003800000 */
.L_x_5846:
[----:B------:R-:W-:-:S03]  /*122a0*/  UMOV UR4, 0xffffffff ;  /* 0xffffffff00047882 */ /* 0x000fc60000000000 */
[----:B------:R-:W-:Y:S05]  /*122b0*/  BRA.DIV UR4, `(.L_x_5848) ;  /* 0x0000003e04107947 */ /* 0x000fea000b800000 */
[----:B-1----:R-:W1:Y:S02]  /*122c0*/  S2R R0, SR_TID.X ;  /* 0x0000000000007919 */ /* 0x002e640000002100 */
[----:B-1----:R-:W-:-:S04]  /*122d0*/  SHF.R.U32.HI R0, RZ, 0x5, R0 ;  /* 0x00000005ff007819 */ /* 0x002fc80000011600 */
[----:B------:R-:W-:-:S05]  /*122e0*/  LOP3.LUT R0, R0, 0x3, RZ, 0xc0, !PT ;  /* 0x0000000300007812 */ /* 0x000fca00078ec0ff */
[----:B------:R1:W3:Y:S02]  /*122f0*/  SHFL.IDX PT, R14, R0, RZ, 0x1f ;  /* 0x00001fff000e7589 */ /* 0x0002e400000e0000 */
.L_x_5968:
[----:B---3--:R-:W-:Y:S01]  /*12300*/  ISETP.NE.AND P0, PT, R14, RZ, PT ;  /* 0x000000ff0e00720c */ /* 0x008fe20003f05270 */
[----:B------:R-:W-:-:S12]  /*12310*/  BSSY B0, `(.L_x_5849) ;  /* 0x0000026000007945 */ /* 0x000fd80003800000 */
[----:B------:R-:W-:Y:S05]  /*12320*/  @P0 BRA `(.L_x_5850) ;  /* 0x0000000000900947 */ /* 0x000fea0003800000 */
[----:B------:R-:W-:-:S03]  /*12330*/  UMOV UR4, 0xffffffff ;  /* 0xffffffff00047882 */ /* 0x000fc60000000000 */
[----:B------:R-:W-:Y:S05]  /*12340*/  BRA.DIV UR4, `(.L_x_5851) ;  /* 0x0000003e04207947 */ /* 0x000fea000b800000 */
[----:B------:R-:W-:-:S13]  /*12350*/  ELECT P6, URZ, PT ;  /* 0x00000000003f782f */ /* 0x000fda00038c0000 */
.L_x_5971:
        /* <DEDUP_REMOVED lines=8> */
.L_x_5852:
[C---:B------:R-:W-:Y:S01]  /*123e0*/  LEA R5, R27.reuse, R4, 0x3 ;  /* 0x000000041b057211 */ /* 0x040fe200078e18ff */
[----:B------:R-:W-:Y:S01]  /*123f0*/  VIADD R27, R27, 0x1 ;  /* 0x000000011b1b7836 */ /* 0x000fe20000000000 */
[----:B------:R-:W-:-:S04]  /*12400*/  SHF.L.U32 R0, R28, 0x1f, RZ ;  /* 0x0000001f1c007819 */ /* 0x000fc800000006ff */
[----:B------:R-:W1:Y:S01]  /*12410*/  SYNCS.PHASECHK.TRANS64.TRYWAIT P1, [R5+URZ+0x30840], R0 ;  /* 0x03084000050075a7 */ /* 0x000e62000802017f */
[----:B------:R-:W-:-:S04]  /*12420*/  ISETP.NE.AND P2, PT, R27, 0x2, PT ;  /* 0x000000021b00780c */ /* 0x000fc80003f45270 */
[----:B------:R-:W-:Y:S01]  /*12430*/  SEL R3, RZ, 0x1, P2 ;  /* 0x00000001ff037807 */ /* 0x000fe20001000000 */
[----:B-1----:R-:W-:Y:S08]  /*12440*/  @!P1 BRA `(.L_x_5853) ;  /* 0x0000003c00009947 */ /* 0x002ff00003800000 */
.L_x_5972:
[----:B------:R-:W-:Y:S02]  /*12450*/  SEL R27, R27, RZ, P2 ;  /* 0x000000ff1b1b7207 */ /* 0x000fe40001000000 */
[----:B------:R-:W-:Y:S01]  /*12460*/  LOP3.LUT R2, R28, R3, RZ, 0x3c, !PT ;  /* 0x000000031c027212 */ /* 0x000fe200078e3cff */
[----:B------:R-:W-:Y:S06]  /*12470*/  @!P0 BRA `(.L_x_5854) ;  /* 0x0000000000048947 */ /* 0x000fec0003800000 */
[----:B------:R-:W-:Y:S01]  /*12480*/  BPT.TRAP 0x1 ;  /* 0x000000040000795c */ /* 0x000fe20000300000 */
.L_x_5854:
[----:B------:R-:W-:Y:S01]  /*12490*/  IMAD R27, R27, 0x8, R4 ;  /* 0x000000081b1b7824 */ /* 0x000fe200078e0204 */
[----:B------:R-:W-:-:S04]  /*124a0*/  SHF.L.U32 R2, R2, 0x1f, RZ ;  /* 0x0000001f02027819 */ /* 0x000fc800000006ff */
[----:B------:R-:W3:Y:S02]  /*124b0*/  SYNCS.PHASECHK.TRANS64.TRYWAIT P1, [R27+URZ+0x30840], R2 ;  /* 0x030840021b0075a7 */ /* 0x000ee4000802017f */
[----:B---3--:R-:W-:Y:S05]  /*124c0*/  @!P1 BRA `(.L_x_5855) ;  /* 0x0000003800f49947 */ /* 0x008fea0003800000 */
.L_x_5973:
[----:B------:R-:W-:Y:S05]  /*124d0*/  @!P0 BRA `(.L_x_5856) ;  /* 0x0000000000048947 */ /* 0x000fea0003800000 */
[----:B------:R-:W-:Y:S01]  /*124e0*/  BPT.TRAP 0x1 ;  /* 0x000000040000795c */ /* 0x000fe20000300000 */
.L_x_5856:
[----:B------:R-:W4:Y:S02]  /*124f0*/  SYNCS.PHASECHK.TRANS64.TRYWAIT P1, [R5+URZ+0x30860], R0 ;  /* 0x03086000050075a7 */ /* 0x000f24000802017f */
[----:B----4-:R-:W-:Y:S05]  /*12500*/  @!P1 BRA `(.L_x_5857) ;  /* 0x0000003800f89947 */ /* 0x010fea0003800000 */
.L_x_5974:
[----:B------:R-:W-:Y:S05]  /*12510*/  @!P0 BRA `(.L_x_5858) ;  /* 0x0000000000048947 */ /* 0x000fea0003800000 */
[----:B------:R-:W-:Y:S01]  /*12520*/  BPT.TRAP 0x1 ;  /* 0x000000040000795c */ /* 0x000fe20000300000 */
.L_x_5858:
[----:B------:R0:W0:Y:S02]  /*12530*/  SYNCS.PHASECHK.TRANS64.TRYWAIT P0, [R27+URZ+0x30860], R2 ;  /* 0x030860021b0075a7 */ /* 0x000024000800017f */
[----:B0-----:R-:W-:Y:S05]  /*12540*/  @!P0 NANOSLEEP.SYNCS 0x989680 ;  /* 0x009896800000895d */ /* 0x001fea0003900000 */
[----:B------:R-:W0:Y:S02]  /*12550*/  @!P0 SYNCS.PHASECHK.TRANS64 P0, [R27+URZ+0x30860], R2 ;  /* 0x030860021b0085a7 */ /* 0x000e24000800007f */
[----:B0-----:R-:W-:Y:S05]  /*12560*/  @!P0 BRA `(.L_x_5858) ;  /* 0xfffffffc00f08947 */ /* 0x001fea000383ffff */
.L_x_5850:
[----:B------:R-:W-:Y:S05]  /*12570*/  BSYNC B0 ;  /* 0x0000000000007941 */ /* 0x000fea0003800000 */
.L_x_5849:
[----:B------:R-:W-:Y:S05]  /*12580*/  EXIT ;  /* 0x000000000000794d */ /* 0x000fea0003800000 */
.L_x_5718:
[----:B0-----:R-:W-:-:S04]  /*12590*/  IMAD.U32 R3, RZ, RZ, UR40 ;  /* 0x00000028ff037e24 */ /* 0x001fc8000f8e00ff */
[----:B------:R0:W1:Y:S03]  /*125a0*/  SYNCS.PHASECHK.TRANS64.TRYWAIT P1, [R3+URZ+0x30800], R0 ;  /* 0x03080000030075a7 */ /* 0x000066000802017f */
[----:B-1----:R-:W-:Y:S05]  /*125b0*/  @!P1 NANOSLEEP.SYNCS 0x989680 ;  /* 0x009896800000995d */ /* 0x002fea0003900000 */
[----:B------:R-:W1:Y:S02]  /*125c0*/  @!P1 SYNCS.PHASECHK.TRANS64 P1, [R3+URZ+0x30800], R0 ;  /* 0x03080000030095a7 */ /* 0x000e64000802007f */
[----:B-1----:R-:W-:Y:S05]  /*125d0*/  @!P1 BRA `(.L_x_5718) ;  /* 0xfffffffc00ec9947 */ /* 0x002fea000383ffff */
[----:B------:R-:W-:Y:S05]  /*125e0*/  BRA `(.L_x_5859) ;  /* 0xfffffef000ec7947 */ /* 0x000fea000383ffff */
.L_x_5722:
[----:B-1----:R1:W2:Y:S02]  /*125f0*/  SYNCS.PHASECHK.TRANS64.TRYWAIT P1, [R0+URZ+0x30830], R3 ;  /* 0x03083003000075a7 */ /* 0x0022a4000802017f */
[----:B--2---:R-:W-:Y:S05]  /*12600*/  @!P1 NANOSLEEP.SYNCS 0x989680 ;  /* 0x009896800000995d */ /* 0x004fea0003900000 */
[----:B------:R-:W2:Y:S02]  /*12610*/  @!P1 SYNCS.PHASECHK.TRANS64 P1, [R0+URZ+0x30830], R3 ;  /* 0x03083003000095a7 */ /* 0x000ea4000802007f */
[----:B--2---:R-:W-:Y:S05]  /*12620*/  @!P1 BRA `(.L_x_5722) ;  /* 0xfffffffc00f09947 */ /* 0x004fea000383ffff */
[----:B------:R-:W-:Y:S05]  /*12630*/  BRA `(.L_x_5721) ;  /* 0xfffffef400087947 */ /* 0x000fea000383ffff */
.L_x_5728:
[----:B-1----:R-:W-:-:S04]  /*12640*/  IMAD.U32 R12, RZ, RZ, UR8 ;  /* 0x00000008ff0c7e24 */ /* 0x002fc8000f8e00ff */
[----:B------:R1:W2:Y:S03]  /*12650*/  SYNCS.PHASECHK.TRANS64.TRYWAIT P1, [R12+URZ+0x30830], R11 ;  /* 0x0308300b0c0075a7 */ /* 0x0002a6000802017f */
[----:B--2---:R-:W-:Y:S05]  /*12660*/  @!P1 NANOSLEEP.SYNCS 0x989680 ;  /* 0x009896800000995d */ /* 0x004fea0003900000 */
[----:B------:R-:W2:Y:S02]  /*12670*/  @!P1 SYNCS.PHASECHK.TRANS64 P1, [R12+URZ+0x30830], R11 ;  /* 0x0308300b0c0095a7 */ /* 0x000ea4000802007f */
[----:B--2---:R-:W-:Y:S05]  /*12680*/  @!P1 BRA `(.L_x_5728) ;  /* 0xfffffffc00ec9947 */ /* 0x004fea000383ffff */
[----:B------:R-:W-:Y:S05]  /*12690*/  BRA `(.L_x_5727) ;  /* 0xffffff1800f47947 */ /* 0x000fea000383ffff */
.L_x_5732:
[----:B01----:R-:W-:-:S04]  /*126a0*/  MOV R11, UR9 ;  /* 0x00000009000b7c02 */ /* 0x003fc80008000f00 */
[----:B------:R0:W1:Y:S03]  /*126b0*/  SYNCS.PHASECHK.TRANS64.TRYWAIT P1, [R11+URZ+0x30850], R0 ;  /* 0x030850000b0075a7 */ /* 0x000066000802017f */
[----:B-1----:R-:W-:Y:S05]  /*126c0*/  @!P1 NANOSLEEP.SYNCS 0x989680 ;  /* 0x009896800000995d */ /* 0x002fea0003900000 */
[----:B------:R-:W1:Y:S02]  /*126d0*/  @!P1 SYNCS.PHASECHK.TRANS64 P1, [R11+URZ+0x30850], R0 ;  /* 0x030850000b0095a7 */ /* 0x000e64000802007f */
[----:B-1----:R-:W-:Y:S05]  /*126e0*/  @!P1 BRA `(.L_x_5732) ;  /* 0xfffffffc00ec9947 */ /* 0x002fea000383ffff */
[----:B------:R-:W-:Y:S05]  /*126f0*/  BRA `(.L_x_5731) ;  /* 0xffffff2400bc7947 */ /* 0x000fea000383ffff */
.L_x_5740:
[----:B-1----:R-:W-:-:S04]  /*12700*/  IMAD.U32 R12, RZ, RZ, UR8 ;  /* 0x00000008ff0c7e24 */ /* 0x002fc8000f8e00ff */
[----:B------:R1:W2:Y:S03]  /*12710*/  SYNCS.PHASECHK.TRANS64.TRYWAIT P1, [R12+URZ+0x30830], R11 ;  /* 0x0308300b0c0075a7 */ /* 0x0002a6000802017f */
[----:B--2---:R-:W-:Y:S05]  /*12720*/  @!P1 NANOSLEEP.SYNCS 0x989680 ;  /* 0x009896800000995d */ /* 0x004fea0003900000 */
[----:B------:R-:W2:Y:S02]  /*12730*/  @!P1 SYNCS.PHASECHK.TRANS64 P1, [R12+URZ+0x30830], R11 ;  /* 0x0308300b0c0095a7 */ /* 0x000ea4000802007f */
[----:B--2---:R-:W-:Y:S05]  /*12740*/  @!P1 BRA `(.L_x_5740) ;  /* 0xfffffffc00ec9947 */ /* 0x004fea000383ffff */
[----:B------:R-:W-:Y:S05]  /*12750*/  BRA `(.L_x_5739) ;  /* 0xffffff4400e87947 */ /* 0x000fea000383ffff */
.L_x_5744:
[----:B01----:R-:W-:-:S04]  /*12760*/  IMAD.U32 R11, RZ, RZ, UR8 ;  /* 0x00000008ff0b7e24 */ /* 0x003fc8000f8e00ff */
[----:B------:R0:W1:Y:S03]  /*12770*/  SYNCS.PHASECHK.TRANS64.TRYWAIT P1, [R11+URZ+0x30850], R0 ;  /* 0x030850000b0075a7 */ /* 0x000066000802017f */
[----:B-1----:R-:W-:Y:S05]  /*12780*/  @!P1 NANOSLEEP.SYNCS 0x989680 ;  /* 0x009896800000995d */ /* 0x002fea0003900000 */
[----:B------:R-:W1:Y:S02]  /*12790*/  @!P1 SYNCS.PHASECHK.TRANS64 P1, [R11+URZ+0x30850], R0 ;  /* 0x030850000b0095a7 */ /* 0x000e64000802007f */
[----:B-1----:R-:W-:Y:S05]  /*127a0*/  @!P1 BRA `(.L_x_5744) ;  /* 0xfffffffc00ec9947 */ /* 0x002fea000383ffff */
[----:B------:R-:W-:Y:S05]  /*127b0*/  BRA `(.L_x_5743) ;  /* 0xffffff5000b07947 */ /* 0x000fea000383ffff */
.L_x_5751:
[----:B-1----:R-:W-:-:S04]  /*127c0*/  IMAD.U32 R5, RZ, RZ, UR5 ;  /* 0x00000005ff057e24 */ /* 0x002fc8000f8e00ff */
[----:B------:R1:W2:Y:S03]  /*127d0*/  SYNCS.PHASECHK.TRANS64.TRYWAIT P1, [R5+URZ+0x30850], R0 ;  /* 0x03085000050075a7 */ /* 0x0002a6000802017f */
[----:B--2---:R-:W-:Y:S05]  /*127e0*/  @!P1 NANOSLEEP.SYNCS 0x989680 ;  /* 0x009896800000995d */ /* 0x004fea0003900000 */
[----:B------:R-:W2:Y:S02]  /*127f0*/  @!P1 SYNCS.PHASECHK.TRANS64 P1, [R5+URZ+0x30850], R0 ;  /* 0x03085000050095a7 */ /* 0x000ea4000802007f */
[----:B--2---:R-:W-:Y:S05]  /*12800*/  @!P1 BRA `(.L_x_5751) ;  /* 0xfffffffc00ec9947 */ /* 0x004fea000383ffff */
[----:B------:R-:W-:Y:S05]  /*12810*/  BRA `(.L_x_5750) ;  /* 0xffffff7000487947 */ /* 0x000fea000383ffff */
.L_x_5794:
        /* <DEDUP_REMOVED lines=10> */
.L_x_5861:
[----:B------:R-:W-:Y:S05]  /*128c0*/  BSYNC B0 ;  /* 0x0000000000007941 */ /* 0x000fea0003800000 */
.L_x_5860:
[----:B------:R-:W-:Y:S05]  /*128d0*/  BRA `(.L_x_5862) ;  /* 0xffffffbc00907947 */ /* 0x000fea000383ffff */
.L_x_5797:
[----:B0-----:R0:W1:Y:S02]  /*128e0*/  SYNCS.PHASECHK.TRANS64.TRYWAIT P0, [R7+URZ+0x30840], R2 ;  /* 0x03084002070075a7 */ /* 0x001064000800017f */
[----:B-1----:R-:W-:Y:S05]  /*128f0*/  @!P0 NANOSLEEP.SYNCS 0x989680 ;  /* 0x009896800000895d */ /* 0x002fea0003900000 */
[----:B------:R-:W1:Y:S02]  /*12900*/  @!P0 SYNCS.PHASECHK.TRANS64 P0, [R7+URZ+0x30840], R2 ;  /* 0x03084002070085a7 */ /* 0x000e64000800007f */
[----:B-1----:R-:W-:Y:S05]  /*12910*/  @!P0 BRA `(.L_x_5797) ;  /* 0xfffffffc00f08947 */ /* 0x002fea000383ffff */
[----:B------:R-:W-:Y:S05]  /*12920*/  BRA `(.L_x_5863) ;  /* 0xffffffc000047947 */ /* 0x000fea000383ffff */
.L_x_5798:
        /* <DEDUP_REMOVED lines=8> */
.L_x_5865:
[----:B------:R-:W-:Y:S05]  /*129b0*/  BSYNC B0 ;  /* 0x0000000000007941 */ /* 0x000fea0003800000 */
.L_x_5864:
        /* <DEDUP_REMOVED lines=9> */
.L_x_5866:
[----:B------:R-:W-:Y:S01]  /*12a50*/  MOV R13, R0 ;  /* 0x00000000000d7202 */ /* 0x000fe20000000f00 */
[----:B------:R-:W-:Y:S02]  /*12a60*/  IMAD.MOV.U32 R12, RZ, RZ, 0x1 ;  /* 0x00000001ff0c7424 */ /* 0x000fe400078e00ff */
[----:B------:R-:W-:-:S07]  /*12a70*/  IMAD.MOV.U32 R3, RZ, RZ, R14 ;  /* 0x000000ffff037224 */ /* 0x000fce00078e000e */
[----:B------:R-:W-:Y:S05]  /*12a80*/  WARPSYNC.COLLECTIVE R15, `(.L_x_5867) ;  /* 0x000000000f087348 */ /* 0x000fea0003c00000 */
[----:B------:R0:W1:Y:S02]  /*12a90*/  SHFL.IDX P6, R14, R13, R12, R11 ;  /* 0x0000000c0d0e7389 */ /* 0x00006400000c000b */
[----:B01----:R-:W-:Y:S01]  /*12aa0*/  ENDCOLLECTIVE ;  /* 0x000000000000791b */ /* 0x003fe20003800000 */
.L_x_5867:
        /* <DEDUP_REMOVED lines=17> */
.L_x_5868:
[----:B------:R-:W-:Y:S02]  /*12bc0*/  @P1 IMAD R8, R5, 0x2, R22 ;  /* 0x0000000205081824 */ /* 0x000fe400078e0216 */
[----:B------:R-:W-:Y:S02]  /*12bd0*/  IMAD.MOV.U32 R13, RZ, RZ, R0 ;  /* 0x000000ffff0d7224 */ /* 0x000fe400078e0000 */
[----:B------:R-:W-:Y:S02]  /*12be0*/  IMAD.MOV.U32 R12, RZ, RZ, 0x2 ;  /* 0x00000002ff0c7424 */ /* 0x000fe400078e00ff */
[----:B------:R-:W-:-:S07]  /*12bf0*/  IMAD.MOV.U32 R3, RZ, RZ, R14 ;  /* 0x000000ffff037224 */ /* 0x000fce00078e000e */
[----:B------:R-:W-:Y:S05]  /*12c00*/  WARPSYNC.COLLECTIVE R15, `(.L_x_5869) ;  /* 0x000000000f087348 */ /* 0x000fea0003c00000 */
[----:B------:R0:W1:Y:S02]  /*12c10*/  SHFL.IDX P6, R14, R13, R12, R11 ;  /* 0x0000000c0d0e7389 */ /* 0x00006400000c000b */
[----:B01----:R-:W-:Y:S01]  /*12c20*/  ENDCOLLECTIVE ;  /* 0x000000000000791b */ /* 0x003fe20003800000 */
.L_x_5869:
[----:B------:R-:W-:-:S04]  /*12c30*/  @P1 LEA R3, P0, R32, R3, 0x1 ;  /* 0x0000000320031211 */ /* 0x000fc800078008ff */
[----:B------:R-:W-:-:S04]  /*12c40*/  @P1 IADD3.X R2, RZ, R2, RZ, P0, !PT ;  /* 0x00000002ff021210 */ /* 0x000fc800007fe4ff */
        /* <DEDUP_REMOVED lines=15> */
.L_x_5870:
[----:B------:R-:W-:Y:S02]  /*12d40*/  @P1 IMAD R8, R5, 0x2, R22 ;  /* 0x0000000205081824 */ /* 0x000fe400078e0216 */
[----:B------:R-:W-:Y:S01]  /*12d50*/  IMAD.MOV.U32 R13, RZ, RZ, R0 ;  /* 0x000000ffff0d7224 */ /* 0x000fe200078e0000 */
[----:B------:R-:W-:Y:S01]  /*12d60*/  MOV R12, 0x3 ;  /* 0x00000003000c7802 */ /* 0x000fe20000000f00 */
[----:B------:R-:W-:-:S07]  /*12d70*/  IMAD.MOV.U32 R3, RZ, RZ, R14 ;  /* 0x000000ffff037224 */ /* 0x000fce00078e000e */
[----:B------:R-:W-:Y:S05]  /*12d80*/  WARPSYNC.COLLECTIVE R15, `(.L_x_5871) ;  /* 0x000000000f087348 */ /* 0x000fea0003c00000 */
[----:B------:R0:W1:Y:S02]  /*12d90*/  SHFL.IDX P6, R14, R13, R12, R11 ;  /* 0x0000000c0d0e7389 */ /* 0x00006400000c000b */
[----:B01----:R-:W-:Y:S01]  /*12da0*/  ENDCOLLECTIVE ;  /* 0x000000000000791b */ /* 0x003fe20003800000 */
.L_x_5871:
        /* <DEDUP_REMOVED lines=17> */
.L_x_5872:
[----:B------:R-:W-:Y:S01]  /*12ec0*/  @P1 LEA R8, R5, R22, 0x1 ;  /* 0x0000001605081211 */ /* 0x000fe200078e08ff */
[----:B------:R-:W-:Y:S02]  /*12ed0*/  IMAD.MOV.U32 R13, RZ, RZ, R0 ;  /* 0x000000ffff0d7224 */ /* 0x000fe400078e0000 */
[----:B------:R-:W-:Y:S02]  /*12ee0*/  IMAD.MOV.U32 R12, RZ, RZ, 0x4 ;  /* 0x00000004ff0c7424 */ /* 0x000fe400078e00ff */
[----:B------:R-:W-:-:S07]  /*12ef0*/  IMAD.MOV.U32 R3, RZ, RZ, R14 ;  /* 0x000000ffff037224 */ /* 0x000fce00078e000e */
[----:B------:R-:W-:Y:S05]  /*12f00*/  WARPSYNC.COLLECTIVE R15, `(.L_x_5873) ;  /* 0x000000000f087348 */ /* 0x000fea0003c00000 */
[----:B------:R0:W1:Y:S02]  /*12f10*/  SHFL.IDX P6, R14, R13, R12, R11 ;  /* 0x0000000c0d0e7389 */ /* 0x00006400000c000b */
[----:B01----:R-:W-:Y:S01]  /*12f20*/  ENDCOLLECTIVE ;  /* 0x000000000000791b */ /* 0x003fe20003800000 */
.L_x_5873:
        /* <DEDUP_REMOVED lines=17> */
.L_x_5874:
[----:B------:R-:W-:Y:S02]  /*13040*/  @P1 IMAD R8, R5, 0x2, R22 ;  /* 0x0000000205081824 */ /* 0x000fe400078e0216 */
[----:B------:R-:W-:Y:S02]  /*13050*/  IMAD.MOV.U32 R13, RZ, RZ, R0 ;  /* 0x000000ffff0d7224 */ /* 0x000fe400078e0000 */
[----:B------:R-:W-:Y:S01]  /*13060*/  IMAD.MOV.U32 R12, RZ, RZ, 0x5 ;  /* 0x00000005ff0c7424 */ /* 0x000fe200078e00ff */
[----:B------:R-:W-:-:S07]  /*13070*/  MOV R3, R14 ;  /* 0x0000000e00037202 */ /* 0x000fce0000000f00 */
[----:B------:R-:W-:Y:S05]  /*13080*/  WARPSYNC.COLLECTIVE R15, `(.L_x_5875) ;  /* 0x000000000f087348 */ /* 0x000fea0003c00000 */
[----:B------:R0:W1:Y:S02]  /*13090*/  SHFL.IDX P6, R14, R13, R12, R11 ;  /* 0x0000000c0d0e7389 */ /* 0x00006400000c000b */
[----:B01----:R-:W-:Y:S01]  /*130a0*/  ENDCOLLECTIVE ;  /* 0x000000000000791b */ /* 0x003fe20003800000 */
.L_x_5875:
[----:B------:R-:W-:-:S05]  /*130b0*/  @P1 LEA R3, P0, R32, R3, 0x1 ;  /* 0x0000000320031211 */ /* 0x000fca00078008ff */
[----:B------:R-:W-:-:S05]  /*130c0*/  @P1 IMAD.X R2, RZ, RZ, R2, P0 ;  /* 0x000000ffff021224 */ /* 0x000fca00000e0602 */
        /* <DEDUP_REMOVED lines=12> */
.L_x_5876:
[----:B------:R-:W-:Y:S01]  /*13190*/  @!PT LDS RZ, [RZ] ;  /* 0x00000000fffff984 */ /* 0x000fe20000000800 */
[----:B------:R-:W-:Y:S01]  /*131a0*/  @!PT LDS RZ, [RZ] ;  /* 0x00000000fffff984 */ /* 0x000fe20000000800 */
[----:B------:R-:W-:Y:S01]  /*131b0*/  @!PT LDS RZ, [RZ] ;  /* 0x00000000fffff984 */ /* 0x000fe20000000800 */
[----:B------:R-:W-:Y:S04]  /*131c0*/  @P1 LDGSTS.E.BYPASS.LTC128B.128 [R8+0x23400], desc[UR36][R2.64+0x80], !P3 ;  /* 0x2340008002081fae */ /* 0x000fe8000d901d64 */
[----:B------:R0:W-:Y:S02]  /*131d0*/  @P1 LDGSTS.E.BYPASS.LTC128B.128 [R8+0x26400], desc[UR36][R2.64+0x100], !P2 ;  /* 0x2640010002081fae */ /* 0x0001e4000d101d64 */
[----:B0-----:R-:W-:Y:S01]  /*131e0*/  IMAD.MOV.U32 R2, RZ, RZ, R14 ;  /* 0x000000ffff027224 */ /* 0x001fe200078e000e */
[----:B------:R-:W-:Y:S06]  /*131f0*/  BRA `(.L_x_5877) ;  /* 0xffffffbc00487947 */ /* 0x000fec000383ffff */
.L_x_5803:
        /* <DEDUP_REMOVED lines=9> */
.L_x_5878:
[C---:B------:R-:W-:Y:S01]  /*13290*/  VIADD R6, R17.reuse, 0x10 ;  /* 0x0000001011067836 */ /* 0x040fe20000000000 */
[----:B------:R-:W-:Y:S01]  /*132a0*/  ISETP.GE.AND P1, PT, R17, R5, PT ;  /* 0x000000051100720c */ /* 0x000fe20003f26270 */
[----:B------:R-:W-:Y:S02]  /*132b0*/  IMAD.MOV.U32 R13, RZ, RZ, R0 ;  /* 0x000000ffff0d7224 */ /* 0x000fe400078e0000 */
[----:B------:R-:W-:-:S10]  /*132c0*/  IMAD.MOV.U32 R2, RZ, RZ, R14 ;  /* 0x000000ffff027224 */ /* 0x000fd400078e000e */
[----:B------:R-:W-:Y:S05]  /*132d0*/  WARPSYNC.COLLECTIVE R15, `(.L_x_5879) ;  /* 0x000000000f087348 */ /* 0x000fea0003c00000 */
[----:B------:R0:W1:Y:S02]  /*132e0*/  SHFL.IDX P6, R14, R13, R12, R11 ;  /* 0x0000000c0d0e7389 */ /* 0x00006400000c000b */
[----:B01----:R-:W-:Y:S01]  /*132f0*/  ENDCOLLECTIVE ;  /* 0x000000000000791b */ /* 0x003fe20003800000 */
.L_x_5879:
        /* <DEDUP_REMOVED lines=8> */
.L_x_5880:
[----:B------:R-:W-:Y:S01]  /*13380*/  @!PT LDS RZ, [RZ] ;  /* 0x00000000fffff984 */ /* 0x000fe20000000800 */
[----:B------:R-:W-:Y:S01]  /*13390*/  @!PT LDS RZ, [RZ] ;  /* 0x00000000fffff984 */ /* 0x000fe20000000800 */
[----:B------:R-:W-:Y:S01]  /*133a0*/  @!PT LDS RZ, [RZ] ;  /* 0x00000000fffff984 */ /* 0x000fe20000000800 */
[----:B------:R-:W-:Y:S04]  /*133b0*/  @!P1 LDGSTS.E.BYPASS.LTC128B.128 [R37+0x12400], desc[UR36][R2.64], !P3 ;  /* 0x1240000002259fae */ /* 0x000fe8000d901d64 */
[----:B------:R-:W-:Y:S04]  /*133c0*/  @!P1 LDGSTS.E.BYPASS.LTC128B.128 [R37+0x16400], desc[UR36][R2.64+0x80], !P2 ;  /* 0x1640008002259fae */ /* 0x000fe8000d101d64 */
[----:B------:R0:W-:Y:S01]  /*133d0*/  @!P1 LDGSTS.E.BYPASS.LTC128B.128 [R37+0x1a400], desc[UR36][R2.64+0x100], !P0 ;  /* 0x1a40010002259fae */ /* 0x0001e2000c101d64 */
[----:B------:R-:W-:Y:S01]  /*133e0*/  ISETP.GE.AND P1, PT, R6, R5, PT ;  /* 0x000000050600720c */ /* 0x000fe20003f26270 */
[----:B------:R-:W-:Y:S01]  /*133f0*/  IMAD.MOV.U32 R13, RZ, RZ, R0 ;  /* 0x000000ffff0d7224 */ /* 0x000fe200078e0000 */
[----:B------:R-:W-:-:S02]  /*13400*/  IADD3 R6, R17, 0x20, RZ ;  /* 0x0000002011067810 */ /* 0x000fc40007ffe0ff */
[----:B0-----:R-:W-:-:S09]  /*13410*/  MOV R2, R14 ;  /* 0x0000000e00027202 */ /* 0x001fd20000000f00 */
[----:B------:R-:W-:Y:S05]  /*13420*/  WARPSYNC.COLLECTIVE R15, `(.L_x_5881) ;  /* 0x000000000f087348 */ /* 0x000fea0003c00000 */
[----:B------:R0:W1:Y:S02]  /*13430*/  SHFL.IDX P6, R14, R13, R12, R11 ;  /* 0x0000000c0d0e7389 */ /* 0x00006400000c000b */
[----:B01----:R-:W-:Y:S01]  /*13440*/  ENDCOLLECTIVE ;  /* 0x000000000000791b */ /* 0x003fe20003800000 */
.L_x_5881:
        /* <DEDUP_REMOVED lines=8> */
.L_x_5882:
[----:B------:R-:W-:-:S05]  /*134d0*/  @!P1 IMAD.MOV.U32 R3, RZ, RZ, R7 ;  /* 0x000000ffff039224 */ /* 0x000fca00078e0007 */
        /* <DEDUP_REMOVED lines=13> */
.L_x_5883:
        /* <DEDUP_REMOVED lines=8> */
.L_x_5884:
        /* <DEDUP_REMOVED lines=14> */
.L_x_5885:
        /* <DEDUP_REMOVED lines=8> */
.L_x_5886:
[----:B------:R-:W-:-:S05]  /*13790*/  @!P1 MOV R3, R7 ;  /* 0x0000000700039202 */ /* 0x000fca0000000f00 */
        /* <DEDUP_REMOVED lines=8> */
[----:B------:R-:W-:Y:S02]  /*13820*/  VIADD R6, R17, 0x50 ;  /* 0x0000005011067836 */ /* 0x000fe40000000000 */
[----:B0-----:R-:W-:-:S10]  /*13830*/  IMAD.MOV.U32 R2, RZ, RZ, R14 ;  /* 0x000000ffff027224 */ /* 0x001fd400078e000e */
[----:B------:R-:W-:Y:S05]  /*13840*/  WARPSYNC.COLLECTIVE R15, `(.L_x_5887) ;  /* 0x000000000f087348 */ /* 0x000fea0003c00000 */
[----:B------:R0:W1:Y:S02]  /*13850*/  SHFL.IDX P6, R14, R13, R12, R11 ;  /* 0x0000000c0d0e7389 */ /* 0x00006400000c000b */
[----:B01----:R-:W-:Y:S01]  /*13860*/  ENDCOLLECTIVE ;  /* 0x000000000000791b */ /* 0x003fe20003800000 */
.L_x_5887:
        /* <DEDUP_REMOVED lines=8> */
.L_x_5888:
        /* <DEDUP_REMOVED lines=14> */
.L_x_5889:
        /* <DEDUP_REMOVED lines=8> */
.L_x_5890:
        /* <DEDUP_REMOVED lines=8> */
[----:B------:R-:W-:Y:S02]  /*13ad0*/  ISETP.GE.AND P1, PT, R6, R5, PT ;  /* 0x000000050600720c */ /* 0x000fe40003f26270 */
[----:B0-----:R-:W-:-:S11]  /*13ae0*/  MOV R2, R14 ;  /* 0x0000000e00027202 */ /* 0x001fd60000000f00 */
[----:B------:R-:W-:Y:S05]  /*13af0*/  WARPSYNC.COLLECTIVE R15, `(.L_x_5891) ;  /* 0x000000000f087348 */ /* 0x000fea0003c00000 */
[----:B------:R0:W1:Y:S02]  /*13b00*/  SHFL.IDX P6, R14, R13, R12, R11 ;  /* 0x0000000c0d0e7389 */ /* 0x00006400000c000b */
[----:B01----:R-:W-:Y:S01]  /*13b10*/  ENDCOLLECTIVE ;  /* 0x000000000000791b */ /* 0x003fe20003800000 */
.L_x_5891:
        /* <DEDUP_REMOVED lines=8> */
.L_x_5892:
        /* <DEDUP_REMOVED lines=12> */
.L_x_5893:
[----:B------:R-:W-:Y:S05]  /*13c60*/  BRA `(.L_x_5894) ;  /* 0xffffffbc00ac7947 */ /* 0x000fea000383ffff */
.L_x_5808:
[----:B0-----:R0:W1:Y:S02]  /*13c70*/  SYNCS.PHASECHK.TRANS64.TRYWAIT P0, [R22+URZ+0x30820], R3 ;  /* 0x03082003160075a7 */ /* 0x001064000800017f */
[----:B-1----:R-:W-:Y:S05]  /*13c80*/  @!P0 NANOSLEEP.SYNCS 0x989680 ;  /* 0x009896800000895d */ /* 0x002fea0003900000 */
[----:B------:R-:W1:Y:S02]  /*13c90*/  @!P0 SYNCS.PHASECHK.TRANS64 P0, [R22+URZ+0x30820], R3 ;  /* 0x03082003160085a7 */ /* 0x000e64000800007f */
[----:B-1----:R-:W-:Y:S05]  /*13ca0*/  @!P0 BRA `(.L_x_5808) ;  /* 0xfffffffc00f08947 */ /* 0x002fea000383ffff */
[----:B------:R-:W-:Y:S05]  /*13cb0*/  BRA `(.L_x_5895) ;  /* 0xffffffc0001c7947 */ /* 0x000fea000383ffff */
.L_x_5813:
[----:B0-----:R0:W1:Y:S02]  /*13cc0*/  SYNCS.PHASECHK.TRANS64.TRYWAIT P0, [R7+URZ+0x30840], R2 ;  /* 0x03084002070075a7 */ /* 0x001064000800017f */
[----:B-1----:R-:W-:Y:S05]  /*13cd0*/  @!P0 NANOSLEEP.SYNCS 0x989680 ;  /* 0x009896800000895d */ /* 0x002fea0003900000 */
[----:B------:R-:W1:Y:S02]  /*13ce0*/  @!P0 SYNCS.PHASECHK.TRANS64 P0, [R7+URZ+0x30840], R2 ;  /* 0x03084002070085a7 */ /* 0x000e64000800007f */
[----:B-1----:R-:W-:Y:S05]  /*13cf0*/  @!P0 BRA `(.L_x_5813) ;  /* 0xfffffffc00f08947 */ /* 0x002fea000383ffff */
[----:B------:R-:W-:Y:S05]  /*13d00*/  BRA `(.L_x_5896) ;  /* 0xffffffc000fc7947 */ /* 0x000fea000383ffff */
.L_x_5814:
        /* <DEDUP_REMOVED lines=8> */
.L_x_5898:
[----:B------:R-:W-:Y:S05]  /*13d90*/  BSYNC B1 ;  /* 0x0000000000017941 */ /* 0x000fea0003800000 */
.L_x_5897:
        /* <DEDUP_REMOVED lines=11> */
.L_x_5899:
        /* <DEDUP_REMOVED lines=8> */
.L_x_5900:
[----:B------:R-:W-:-:S04]  /*13ed0*/  IADD3 R2, P0, R2, R4, RZ ;  /* 0x0000000402027210 */ /* 0x000fc80007f1e0ff */
[----:B------:R-:W-:-:S05]  /*13ee0*/  IADD3.X R3, RZ, R3, RZ, P0, !PT ;  /* 0x00000003ff037210 */ /* 0x000fca00007fe4ff */
[----:B------:R-:W-:Y:S01]  /*13ef0*/  @!PT LDS RZ, [RZ] ;  /* 0x00000000fffff984 */ /* 0x000fe20000000800 */
[----:B------:R-:W-:Y:S01]  /*13f00*/  @!PT LDS RZ, [RZ] ;  /* 0x00000000fffff984 */ /* 0x000fe20000000800 */
[----:B------:R-:W-:Y:S01]  /*13f10*/  @!PT LDS RZ, [RZ] ;  /* 0x00000000fffff984 */ /* 0x000fe20000000800 */
[----:B------:R-:W-:Y:S01]  /*13f20*/  LDGSTS.E.BYPASS.LTC128B.128 [R5+0x1e400], desc[UR36][R2.64], !P1 ;  /* 0x1e40000002057fae */ /* 0x000fe2000c901d64 */
[----:B------:R-:W-:-:S03]  /*13f30*/  MOV R13, R8 ;  /* 0x00000008000d7202 */ /* 0x000fc60000000f00 */
[----:B------:R-:W-:Y:S04]  /*13f40*/  LDGSTS.E.BYPASS.LTC128B.128 [R5+0x21400], desc[UR36][R2.64+0x80], !P5 ;  /* 0x2140008002057fae */ /* 0x000fe8000e901d64 */
[----:B------:R0:W-:Y:S02]  /*13f50*/  LDGSTS.E.BYPASS.LTC128B.128 [R5+0x24400], desc[UR36][R2.64+0x100], !P4 ;  /* 0x2440010002057fae */ /* 0x0001e4000e101d64 */
[----:B0-----:R-:W-:-:S07]  /*13f60*/  IMAD.MOV.U32 R3, RZ, RZ, R14 ;  /* 0x000000ffff037224 */ /* 0x001fce00078e000e */
[----:B------:R-:W-:Y:S05]  /*13f70*/  WARPSYNC.COLLECTIVE R15, `(.L_x_5901) ;  /* 0x000000000f087348 */ /* 0x000fea0003c00000 */
[----:B------:R0:W1:Y:S02]  /*13f80*/  SHFL.IDX P6, R14, R13, R12, R11 ;  /* 0x0000000c0d0e7389 */ /* 0x00006400000c000b */
[----:B01----:R-:W-:Y:S01]  /*13f90*/  ENDCOLLECTIVE ;  /* 0x000000000000791b */ /* 0x003fe20003800000 */
.L_x_5901:
[----:B------:R-:W-:Y:S02]  /*13fa0*/  IMAD.MOV.U32 R13, RZ, RZ, R6 ;  /* 0x000000ffff0d7224 */ /* 0x000fe400078e0006 */
[----:B------:R-:W-:Y:S02]  /*13fb0*/  IMAD.MOV.U32 R12, RZ, RZ, 0x2 ;  /* 0x00000002ff0c7424 */ /* 0x000fe400078e00ff */
[----:B------:R-:W-:-:S07]  /*13fc0*/  IMAD.MOV.U32 R2, RZ, RZ, R14 ;  /* 0x000000ffff027224 */ /* 0x000fce00078e000e */
[----:B------:R-:W-:Y:S05]  /*13fd0*/  WARPSYNC.COLLECTIVE R15, `(.L_x_5902) ;  /* 0x000000000f087348 */ /* 0x000fea0003c00000 */
[----:B------:R0:W1:Y:S02]  /*13fe0*/  SHFL.IDX P6, R14, R13, R12, R11 ;  /* 0x0000000c0d0e7389 */ /* 0x00006400000c000b */
[----:B01----:R-:W-:Y:S01]  /*13ff0*/  ENDCOLLECTIVE ;  /* 0x000000000000791b */ /* 0x003fe20003800000 */
.L_x_5902:
        /* <DEDUP_REMOVED lines=13> */
.L_x_5903:
[----:B------:R-:W-:Y:S01]  /*140d0*/  IMAD.MOV.U32 R13, RZ, RZ, R6 ;  /* 0x000000ffff0d7224 */ /* 0x000fe200078e0006 */
[----:B------:R-:W-:Y:S01]  /*140e0*/  MOV R12, 0x3 ;  /* 0x00000003000c7802 */ /* 0x000fe20000000f00 */
[----:B------:R-:W-:-:S07]  /*140f0*/  IMAD.MOV.U32 R2, RZ, RZ, R14 ;  /* 0x000000ffff027224 */ /* 0x000fce00078e000e */
[----:B------:R-:W-:Y:S05]  /*14100*/  WARPSYNC.COLLECTIVE R15, `(.L_x_5904) ;  /* 0x000000000f087348 */ /* 0x000fea0003c00000 */
[----:B------:R0:W1:Y:S02]  /*14110*/  SHFL.IDX P6, R14, R13, R12, R11 ;  /* 0x0000000c0d0e7389 */ /* 0x00006400000c000b */
[----:B01----:R-:W-:Y:S01]  /*14120*/  ENDCOLLECTIVE ;  /* 0x000000000000791b */ /* 0x003fe20003800000 */
.L_x_5904:
        /* <DEDUP_REMOVED lines=13> */
.L_x_5905:
[----:B------:R-:W-:Y:S01]  /*14200*/  MOV R13, R6 ;  /* 0x00000006000d7202 */ /* 0x000fe20000000f00 */
[----:B------:R-:W-:Y:S02]  /*14210*/  IMAD.MOV.U32 R12, RZ, RZ, 0x4 ;  /* 0x00000004ff0c7424 */ /* 0x000fe400078e00ff */
[----:B------:R-:W-:-:S07]  /*14220*/  IMAD.MOV.U32 R2, RZ, RZ, R14 ;  /* 0x000000ffff027224 */ /* 0x000fce00078e000e */
[----:B------:R-:W-:Y:S05]  /*14230*/  WARPSYNC.COLLECTIVE R15, `(.L_x_5906) ;  /* 0x000000000f087348 */ /* 0x000fea0003c00000 */
[----:B------:R0:W1:Y:S02]  /*14240*/  SHFL.IDX P6, R14, R13, R12, R11 ;  /* 0x0000000c0d0e7389 */ /* 0x00006400000c000b */
[----:B01----:R-:W-:Y:S01]  /*14250*/  ENDCOLLECTIVE ;  /* 0x000000000000791b */ /* 0x003fe20003800000 */
.L_x_5906:
        /* <DEDUP_REMOVED lines=13> */
.L_x_5907:
[----:B------:R-:W-:Y:S02]  /*14330*/  IMAD.MOV.U32 R13, RZ, RZ, R6 ;  /* 0x000000ffff0d7224 */ /* 0x000fe400078e0006 */
[----:B------:R-:W-:Y:S02]  /*14340*/  IMAD.MOV.U32 R12, RZ, RZ, 0x5 ;  /* 0x00000005ff0c7424 */ /* 0x000fe400078e00ff */
[----:B------:R-:W-:-:S07]  /*14350*/  IMAD.MOV.U32 R2, RZ, RZ, R14 ;  /* 0x000000ffff027224 */ /* 0x000fce00078e000e */
[----:B------:R-:W-:Y:S05]  /*14360*/  WARPSYNC.COLLECTIVE R15, `(.L_x_5908) ;  /* 0x000000000f087348 */ /* 0x000fea0003c00000 */
[----:B------:R0:W1:Y:S02]  /*14370*/  SHFL.IDX P6, R14, R13, R12, R11 ;  /* 0x0000000c0d0e7389 */ /* 0x00006400000c000b */
[----:B01----:R-:W-:Y:S01]  /*14380*/  ENDCOLLECTIVE ;  /* 0x000000000000791b */ /* 0x003fe20003800000 */
.L_x_5908:
[----:B------:R-:W-:-:S04]  /*14390*/  IADD3 R2, P0, R2, R4, RZ ;  /* 0x0000000402027210 */ /* 0x000fc80007f1e0ff */
[----:B------:R-:W-:-:S05]  /*143a0*/  IADD3.X R3, RZ, R35, RZ, P0, !PT ;  /* 0x00000023ff037210 */ /* 0x000fca00007fe4ff */
        /* <DEDUP_REMOVED lines=8> */
[----:B------:R-:W-:-:S07]  /*14430*/  IMAD.MOV.U32 R35, RZ, RZ, R14 ;  /* 0x000000ffff237224 */ /* 0x000fce00078e000e */
[----:B0-----:R-:W-:Y:S05]  /*14440*/  WARPSYNC.COLLECTIVE R15, `(.L_x_5909) ;  /* 0x000000000f087348 */ /* 0x001fea0003c00000 */
[----:B------:R1:W2:Y:S02]  /*14450*/  SHFL.IDX P6, R14, R13, R12, R11 ;  /* 0x0000000c0d0e7389 */ /* 0x0002a400000c000b */
[----:B012---:R-:W-:Y:S01]  /*14460*/  ENDCOLLECTIVE ;  /* 0x000000000000791b */ /* 0x007fe20003800000 */
.L_x_5909:
[----:B------:R-:W-:Y:S01]  /*14470*/  MOV R2, R14 ;  /* 0x0000000e00027202 */ /* 0x000fe20000000f00 */
[----:B------:R-:W-:Y:S06]  /*14480*/  BRA `(.L_x_5910) ;  /* 0xffffffc000247947 */ /* 0x000fec000383ffff */
.L_x_5819:
[----:B0-----:R0:W1:Y:S02]  /*14490*/  SYNCS.PHASECHK.TRANS64.TRYWAIT P0, [R6+URZ+0x30860], R2 ;  /* 0x03086002060075a7 */ /* 0x001064000800017f */
[----:B-1----:R-:W-:Y:S05]  /*144a0*/  @!P0 NANOSLEEP.SYNCS 0x989680 ;  /* 0x009896800000895d */ /* 0x002fea0003900000 */
[----:B------:R-:W1:Y:S02]  /*144b0*/  @!P0 SYNCS.PHASECHK.TRANS64 P0, [R6+URZ+0x30860], R2 ;  /* 0x03086002060085a7 */ /* 0x000e64000800007f */
[----:B-1----:R-:W-:Y:S05]  /*144c0*/  @!P0 BRA `(.L_x_5819) ;  /* 0xfffffffc00f08947 */ /* 0x002fea000383ffff */
[----:B------:R-:W-:Y:S05]  /*144d0*/  BRA `(.L_x_5911) ;  /* 0xffffffc0008c7947 */ /* 0x000fea000383ffff */
.L_x_5820:
        /* <DEDUP_REMOVED lines=8> */
.L_x_5913:
[----:B------:R-:W-:Y:S05]  /*14560*/  BSYNC B1 ;  /* 0x0000000000017941 */ /* 0x000fea0003800000 */
.L_x_5912:
[----:B------:R-:W-:Y:S01]  /*14570*/  IMAD.MOV.U32 R13, RZ, RZ, R24 ;  /* 0x000000ffff0d7224 */ /* 0x000fe200078e0018 */
[----:B------:R-:W-:Y:S01]  /*14580*/  MOV R3, R14 ;  /* 0x0000000e00037202 */ /* 0x000fe20000000f00 */
[----:B------:R-:W-:Y:S02]  /*14590*/  IMAD.MOV.U32 R12, RZ, RZ, RZ ;  /* 0x000000ffff0c7224 */ /* 0x000fe400078e00ff */
[----:B------:R-:W-:Y:S02]  /*145a0*/  IMAD.MOV.U32 R11, RZ, RZ, 0x181f ;  /* 0x0000181fff0b7424 */ /* 0x000fe400078e00ff */
[----:B------:R-:W-:Y:S02]  /*145b0*/  IMAD.MOV.U32 R15, RZ, RZ, -0x1 ;  /* 0xffffffffff0f7424 */ /* 0x000fe400078e00ff */
[----:B------:R-:W-:-:S07]  /*145c0*/  IMAD R5, R5, 0x2, R22 ;  /* 0x0000000205057824 */ /* 0x000fce00078e0216 */
[----:B------:R-:W-:Y:S05]  /*145d0*/  WARPSYNC.COLLECTIVE R15, `(.L_x_5914) ;  /* 0x000000000f087348 */ /* 0x000fea0003c00000 */
[----:B------:R0:W1:Y:S02]  /*145e0*/  SHFL.IDX P6, R14, R13, R12, R11 ;  /* 0x0000000c0d0e7389 */ /* 0x00006400000c000b */
[----:B01----:R-:W-:Y:S01]  /*145f0*/  ENDCOLLECTIVE ;  /* 0x000000000000791b */ /* 0x003fe20003800000 */
.L_x_5914:
[----:B------:R-:W-:Y:S02]  /*14600*/  IMAD.MOV.U32 R13, RZ, RZ, R25 ;  /* 0x000000ffff0d7224 */ /* 0x000fe400078e0019 */
[----:B------:R-:W-:Y:S01]  /*14610*/  IMAD.MOV.U32 R12, RZ, RZ, 0x1 ;  /* 0x00000001ff0c7424 */ /* 0x000fe200078e00ff */
[----:B------:R-:W-:-:S07]  /*14620*/  MOV R2, R14 ;  /* 0x0000000e00027202 */ /* 0x000fce0000000f00 */
[----:B------:R-:W-:Y:S05]  /*14630*/  WARPSYNC.COLLECTIVE R15, `(.L_x_5915) ;  /* 0x000000000f087348 */ /* 0x000fea0003c00000 */
[----:B------:R0:W1:Y:S02]  /*14640*/  SHFL.IDX P6, R14, R13, R12, R11 ;  /* 0x0000000c0d0e7389 */ /* 0x00006400000c000b */
[----:B01----:R-:W-:Y:S01]  /*14650*/  ENDCOLLECTIVE ;  /* 0x000000000000791b */ /* 0x003fe20003800000 */
.L_x_5915:
        /* <DEDUP_REMOVED lines=16> */
.L_x_5916:
[----:B------:R-:W-:Y:S01]  /*14760*/  IMAD.MOV.U32 R13, RZ, RZ, R25 ;  /* 0x000000ffff0d7224 */ /* 0x000fe200078e0019 */
[----:B------:R-:W-:Y:S01]  /*14770*/  MOV R12, 0x2 ;  /* 0x00000002000c7802 */ /* 0x000fe20000000f00 */
[----:B------:R-:W-:-:S07]  /*14780*/  IMAD.MOV.U32 R2, RZ, RZ, R14 ;  /* 0x000000ffff027224 */ /* 0x000fce00078e000e */
[----:B------:R-:W-:Y:S05]  /*14790*/  WARPSYNC.COLLECTIVE R15, `(.L_x_5917) ;  /* 0x000000000f087348 */ /* 0x000fea0003c00000 */
[----:B------:R0:W1:Y:S02]  /*147a0*/  SHFL.IDX P6, R14, R13, R12, R11 ;  /* 0x0000000c0d0e7389 */ /* 0x00006400000c000b */
[----:B01----:R-:W-:Y:S01]  /*147b0*/  ENDCOLLECTIVE ;  /* 0x000000000000791b */ /* 0x003fe20003800000 */
.L_x_5917:
        /* <DEDUP_REMOVED lines=16> */
.L_x_5918:
[----:B------:R-:W-:Y:S01]  /*148c0*/  MOV R13, R25 ;  /* 0x00000019000d7202 */ /* 0x000fe20000000f00 */
[----:B------:R-:W-:Y:S02]  /*148d0*/  IMAD.MOV.U32 R12, RZ, RZ, 0x3 ;  /* 0x00000003ff0c7424 */ /* 0x000fe400078e00ff */
[----:B------:R-:W-:-:S07]  /*148e0*/  IMAD.MOV.U32 R2, RZ, RZ, R14 ;  /* 0x000000ffff027224 */ /* 0x000fce00078e000e */
[----:B------:R-:W-:Y:S05]  /*148f0*/  WARPSYNC.COLLECTIVE R15, `(.L_x_5919) ;  /* 0x000000000f087348 */ /* 0x000fea0003c00000 */
[----:B------:R0:W1:Y:S02]  /*14900*/  SHFL.IDX P6, R14, R13, R12, R11 ;  /* 0x0000000c0d0e7389 */ /* 0x00006400000c000b */
[----:B01----:R-:W-:Y:S01]  /*14910*/  ENDCOLLECTIVE ;  /* 0x000000000000791b */ /* 0x003fe20003800000 */
.L_x_5919:
        /* <DEDUP_REMOVED lines=16> */
.L_x_5920:
[----:B------:R-:W-:Y:S02]  /*14a20*/  IMAD.MOV.U32 R13, RZ, RZ, R25 ;  /* 0x000000ffff0d7224 */ /* 0x000fe400078e0019 */
[----:B------:R-:W-:Y:S02]  /*14a30*/  IMAD.MOV.U32 R12, RZ, RZ, 0x4 ;  /* 0x00000004ff0c7424 */ /* 0x000fe400078e00ff */
[----:B------:R-:W-:-:S07]  /*14a40*/  IMAD.MOV.U32 R2, RZ, RZ, R14 ;  /* 0x000000ffff027224 */ /* 0x000fce00078e000e */
[----:B------:R-:W-:Y:S05]  /*14a50*/  WARPSYNC.COLLECTIVE R15, `(.L_x_5921) ;  /* 0x000000000f087348 */ /* 0x000fea0003c00000 */
[----:B------:R0:W1:Y:S02]  /*14a60*/  SHFL.IDX P6, R14, R13, R12, R11 ;  /* 0x0000000c0d0e7389 */ /* 0x00006400000c000b */
[----:B01----:R-:W-:Y:S01]  /*14a70*/  ENDCOLLECTIVE ;  /* 0x000000000000791b */ /* 0x003fe20003800000 */
.L_x_5921:
        /* <DEDUP_REMOVED lines=16> */
.L_x_5922:
[----:B------:R-:W-:Y:S02]  /*14b80*/  IMAD.MOV.U32 R13, RZ, RZ, R25 ;  /* 0x000000ffff0d7224 */ /* 0x000fe400078e0019 */
[----:B------:R-:W-:Y:S01]  /*14b90*/  IMAD.MOV.U32 R12, RZ, RZ, 0x5 ;  /* 0x00000005ff0c7424 */ /* 0x000fe200078e00ff */
[----:B------:R-:W-:-:S07]  /*14ba0*/  MOV R2, R14 ;  /* 0x0000000e00027202 */ /* 0x000fce0000000f00 */
[----:B------:R-:W-:Y:S05]  /*14bb0*/  WARPSYNC.COLLECTIVE R15, `(.L_x_5923) ;  /* 0x000000000f087348 */ /* 0x000fea0003c00000 */
[----:B------:R0:W1:Y:S02]  /*14bc0*/  SHFL.IDX P6, R14, R13, R12, R11 ;  /* 0x0000000c0d0e7389 */ /* 0x00006400000c000b */
[----:B01----:R-:W-:Y:S01]  /*14bd0*/  ENDCOLLECTIVE ;  /* 0x000000000000791b */ /* 0x003fe20003800000 */
.L_x_5923:
        /* <DEDUP_REMOVED lines=13> */
.L_x_5924:
[----:B------:R-:W-:Y:S01]  /*14cb0*/  @!PT LDS RZ, [RZ] ;  /* 0x00000000fffff984 */ /* 0x000fe20000000800 */
[----:B------:R-:W-:Y:S01]  /*14cc0*/  @!PT LDS RZ, [RZ] ;  /* 0x00000000fffff984 */ /* 0x000fe20000000800 */
[----:B------:R-:W-:Y:S01]  /*14cd0*/  @!PT LDS RZ, [RZ] ;  /* 0x00000000fffff984 */ /* 0x000fe20000000800 */
[----:B------:R1:W-:Y:S01]  /*14ce0*/  LDGSTS.E.BYPASS.LTC128B.128 [R5+0x5400], desc[UR36][R2.64+0x80], !P0 ;  /* 0x0540008002057fae */ /* 0x0003e2000c101d64 */
[----:B------:R-:W-:-:S13]  /*14cf0*/  ISETP.LT.OR P0, PT, R7, 0x41, P1 ;  /* 0x000000410700780c */ /* 0x000fda0000f01670 */
[----:B------:R1:W-:Y:S01]  /*14d00*/  LDGSTS.E.BYPASS.LTC128B.128 [R5+0x8400], desc[UR36][R2.64+0x100], !P0 ;  /* 0x0840010002057fae */ /* 0x0003e2000c101d64 */
[----:B------:R-:W-:Y:S05]  /*14d10*/  BRA `(.L_x_5925) ;  /* 0xffffffbc00707947 */ /* 0x000fea000383ffff */
.L_x_5828:
[----:B0-----:R0:W1:Y:S02]  /*14d20*/  SYNCS.PHASECHK.TRANS64.TRYWAIT P0, [R0+URZ+0x30860], R3 ;  /* 0x03086003000075a7 */ /* 0x001064000800017f */
[----:B-1----:R-:W-:Y:S05]  /*14d30*/  @!P0 NANOSLEEP.SYNCS 0x989680 ;  /* 0x009896800000895d */ /* 0x002fea0003900000 */
[----:B------:R-:W1:Y:S02]  /*14d40*/  @!P0 SYNCS.PHASECHK.TRANS64 P0, [R0+URZ+0x30860], R3 ;  /* 0x03086003000085a7 */ /* 0x000e64000800007f */
[----:B-1----:R-:W-:Y:S05]  /*14d50*/  @!P0 BRA `(.L_x_5828) ;  /* 0xfffffffc00f08947 */ /* 0x002fea000383ffff */
[----:B------:R-:W-:Y:S05]  /*14d60*/  BRA `(.L_x_5926) ;  /* 0xffffffc000907947 */ /* 0x000fea000383ffff */
.L_x_5829:
[----:B------:R-:W-:Y:S01]  /*14d70*/  BSSY B0, `(.L_x_5927) ;  /* 0x0000008000007945 */ /* 0x000fe20003800000 */
[----:B------:R-:W-:Y:S02]  /*14d80*/  IMAD.MOV.U32 R13, RZ, RZ, R25 ;  /* 0x000000ffff0d7224 */ /* 0x000fe400078e0019 */
[----:B------:R-:W-:Y:S02]  /*14d90*/  IMAD.MOV.U32 R12, RZ, RZ, RZ ;  /* 0x000000ffff0c7224 */ /* 0x000fe400078e00ff */
[----:B------:R-:W-:Y:S02]  /*14da0*/  IMAD.MOV.U32 R11, RZ, RZ, 0x181f ;  /* 0x0000181fff0b7424 */ /* 0x000fe400078e00ff */
[----:B------:R-:W-:-:S07]  /*14db0*/  IMAD.MOV.U32 R15, RZ, RZ, -0x1 ;  /* 0xffffffffff0f7424 */ /* 0x000fce00078e00ff */
[----:B0-2---:R-:W-:Y:S05]  /*14dc0*/  WARPSYNC.COLLECTIVE R15, `(.L_x_5928) ;  /* 0x000000000f087348 */ /* 0x005fea0003c00000 */
[----:B--2---:R1:W2:Y:S02]  /*14dd0*/  SHFL.IDX P6, R14, R13, R12, R11 ;  /* 0x0000000c0d0e7389 */ /* 0x0042a400000c000b */
[----:B012---:R-:W-:Y:S01]  /*14de0*/  ENDCOLLECTIVE ;  /* 0x000000000000791b */ /* 0x007fe20003800000 */
.L_x_5928:
[----:B------:R-:W-:Y:S05]  /*14df0*/  BSYNC B0 ;  /* 0x0000000000007941 */ /* 0x000fea0003800000 */
.L_x_5927:
[----:B------:R-:W-:Y:S01]  /*14e00*/  IMAD.MOV.U32 R13, RZ, RZ, R24 ;  /* 0x000000ffff0d7224 */ /* 0x000fe200078e0018 */
[----:B------:R-:W-:Y:S01]  /*14e10*/  MOV R3, R14 ;  /* 0x0000000e00037202 */ /* 0x000fe20000000f00 */
[----:B------:R-:W-:Y:S01]  /*14e20*/  IMAD.MOV.U32 R12, RZ, RZ, RZ ;  /* 0x000000ffff0c7224 */ /* 0x000fe200078e00ff */
[----:B------:R-:W-:Y:S01]  /*14e30*/  SHF.L.U32 R5, R32, 0x1, RZ ;  /* 0x0000000120057819 */ /* 0x000fe200000006ff */
[----:B------:R-:W-:Y:S02]  /*14e40*/  IMAD.MOV.U32 R11, RZ, RZ, 0x181f ;  /* 0x0000181fff0b7424 */ /* 0x000fe400078e00ff */
[----:B------:R-:W-:Y:S02]  /*14e50*/  IMAD.MOV.U32 R15, RZ, RZ, -0x1 ;  /* 0xffffffffff0f7424 */ /* 0x000fe400078e00ff */
[----:B------:R-:W-:-:S07]  /*14e60*/  IMAD R4, R7, 0x2, R22 ;  /* 0x0000000207047824 */ /* 0x000fce00078e0216 */
[----:B------:R-:W-:Y:S05]  /*14e70*/  WARPSYNC.COLLECTIVE R15, `(.L_x_5929) ;  /* 0x000000000f087348 */ /* 0x000fea0003c00000 */
[----:B------:R0:W1:Y:S02]  /*14e80*/  SHFL.IDX P6, R14, R13, R12, R11 ;  /* 0x0000000c0d0e7389 */ /* 0x00006400000c000b */
[----:B01----:R-:W-:Y:S01]  /*14e90*/  ENDCOLLECTIVE ;  /* 0x000000000000791b */ /* 0x003fe20003800000 */
.L_x_5929:
[----:B------:R-:W-:Y:S02]  /*14ea0*/  ULDC UR4, c[0x0][0x2f4] ;  /* 0x0000bd0000047ab9 */ /* 0x000fe40000000800 */
        /* <DEDUP_REMOVED lines=12> */
.L_x_5930:
        /* <DEDUP_REMOVED lines=13> */
.L_x_5931:
[----:B------:R-:W-:Y:S02]  /*15040*/  IMAD.MOV.U32 R13, RZ, RZ, R25 ;  /* 0x000000ffff0d7224 */ /* 0x000fe400078e0019 */
[----:B------:R-:W-:Y:S01]  /*15050*/  IMAD.MOV.U32 R12, RZ, RZ, 0x2 ;  /* 0x00000002ff0c7424 */ /* 0x000fe200078e00ff */
[----:B------:R-:W-:-:S13]  /*15060*/  IADD3 R2, P4, R14, R5, RZ ;  /* 0x000000050e027210 */ /* 0x000fda0007f9e0ff */
[----:B------:R-:W-:Y:S05]  /*15070*/  WARPSYNC.COLLECTIVE R15, `(.L_x_5932) ;  /* 0x000000000f087348 */ /* 0x000fea0003c00000 */
[----:B------:R0:W1:Y:S02]  /*15080*/  SHFL.IDX P6, R14, R13, R12, R11 ;  /* 0x0000000c0d0e7389 */ /* 0x00006400000c000b */
[----:B01----:R-:W-:Y:S01]  /*15090*/  ENDCOLLECTIVE ;  /* 0x000000000000791b */ /* 0x003fe20003800000 */
.L_x_5932:
        /* <DEDUP_REMOVED lines=15> */
.L_x_5933:
[----:B------:R-:W-:Y:S02]  /*15190*/  IMAD.MOV.U32 R13, RZ, RZ, R25 ;  /* 0x000000ffff0d7224 */ /* 0x000fe400078e0019 */
[----:B------:R-:W-:Y:S01]  /*151a0*/  IMAD.MOV.U32 R12, RZ, RZ, 0x3 ;  /* 0x00000003ff0c7424 */ /* 0x000fe200078e00ff */
[----:B------:R-:W-:-:S13]  /*151b0*/  IADD3 R2, P4, R14, R5, RZ ;  /* 0x000000050e027210 */ /* 0x000fda0007f9e0ff */
[----:B------:R-:W-:Y:S05]  /*151c0*/  WARPSYNC.COLLECTIVE R15, `(.L_x_5934) ;  /* 0x000000000f087348 */ /* 0x000fea0003c00000 */
[----:B------:R0:W1:Y:S02]  /*151d0*/  SHFL.IDX P6, R14, R13, R12, R11 ;  /* 0x0000000c0d0e7389 */ /* 0x00006400000c000b */
[----:B01----:R-:W-:Y:S01]  /*151e0*/  ENDCOLLECTIVE ;  /* 0x000000000000791b */ /* 0x003fe20003800000 */
.L_x_5934:
        /* <DEDUP_REMOVED lines=15> */
.L_x_5935:
[----:B------:R-:W-:Y:S02]  /*152e0*/  IMAD.MOV.U32 R13, RZ, RZ, R25 ;  /* 0x000000ffff0d7224 */ /* 0x000fe400078e0019 */
[----:B------:R-:W-:Y:S01]  /*152f0*/  IMAD.MOV.U32 R12, RZ, RZ, 0x4 ;  /* 0x00000004ff0c7424 */ /* 0x000fe200078e00ff */
[----:B------:R-:W-:-:S13]  /*15300*/  IADD3 R2, P4, R14, R5, RZ ;  /* 0x000000050e027210 */ /* 0x000fda0007f9e0ff */
[----:B------:R-:W-:Y:S05]  /*15310*/  WARPSYNC.COLLECTIVE R15, `(.L_x_5936) ;  /* 0x000000000f087348 */ /* 0x000fea0003c00000 */
[----:B------:R0:W1:Y:S02]  /*15320*/  SHFL.IDX P6, R14, R13, R12, R11 ;  /* 0x0000000c0d0e7389 */ /* 0x00006400000c000b */
[----:B01----:R-:W-:Y:S01]  /*15330*/  ENDCOLLECTIVE ;  /* 0x000000000000791b */ /* 0x003fe20003800000 */
.L_x_5936:
        /* <DEDUP_REMOVED lines=15> */
.L_x_5937:
[----:B------:R-:W-:Y:S02]  /*15430*/  IMAD.MOV.U32 R13, RZ, RZ, R25 ;  /* 0x000000ffff0d7224 */ /* 0x000fe400078e0019 */
[----:B------:R-:W-:Y:S01]  /*15440*/  IMAD.MOV.U32 R12, RZ, RZ, 0x5 ;  /* 0x00000005ff0c7424 */ /* 0x000fe200078e00ff */
[----:B------:R-:W-:-:S13]  /*15450*/  IADD3 R2, P4, R14, R5, RZ ;  /* 0x000000050e027210 */ /* 0x000fda0007f9e0ff */
[----:B------:R-:W-:Y:S05]  /*15460*/  WARPSYNC.COLLECTIVE R15, `(.L_x_5938) ;  /* 0x000000000f087348 */ /* 0x000fea0003c00000 */
[----:B------:R0:W1:Y:S02]  /*15470*/  SHFL.IDX P6, R14, R13, R12, R11 ;  /* 0x0000000c0d0e7389 */ /* 0x00006400000c000b */
[----:B01----:R-:W-:Y:S01]  /*15480*/  ENDCOLLECTIVE ;  /* 0x000000000000791b */ /* 0x003fe20003800000 */
.L_x_5938:
        /* <DEDUP_REMOVED lines=14> */
.L_x_5939:
[----:B------:R-:W-:Y:S05]  /*15570*/  BRA `(.L_x_5940) ;  /* 0xffffffbc00947947 */ /* 0x000fea000383ffff */
.L_x_5834:
        /* <DEDUP_REMOVED lines=8> */
.L_x_5942:
[----:B------:R-:W-:Y:S05]  /*15600*/  BSYNC B0 ;  /* 0x0000000000007941 */ /* 0x000fea0003800000 */
.L_x_5941:
        /* <DEDUP_REMOVED lines=9> */
.L_x_5943:
        /* <DEDUP_REMOVED lines=18> */
.L_x_5944:
[----:B------:R-:W-:Y:S01]  /*157c0*/  IMAD.MOV.U32 R12, RZ, RZ, 0x2 ;  /* 0x00000002ff0c7424 */ /* 0x000fe200078e00ff */
[----:B------:R-:W-:-:S05]  /*157d0*/  SEL R6, R14, RZ, P1 ;  /* 0x000000ff0e067207 */ /* 0x000fca0000800000 */
[----:B------:R-:W-:-:S04]  /*157e0*/  IMAD.IADD R6, R5, 0x1, R6 ;  /* 0x0000000105067824 */ /* 0x000fc800078e0206 */
[----:B------:R-:W-:-:S07]  /*157f0*/  IMAD.MOV.U32 R13, RZ, RZ, R6 ;  /* 0x000000ffff0d7224 */ /* 0x000fce00078e0006 */
[----:B------:R-:W-:Y:S05]  /*15800*/  WARPSYNC.COLLECTIVE R15, `(.L_x_5945) ;  /* 0x000000000f087348 */ /* 0x000fea0003c00000 */
[----:B------:R0:W1:Y:S02]  /*15810*/  SHFL.UP P6, R14, R13, R12, R11 ;  /* 0x0400000c0d0e7389 */ /* 0x00006400000c000b */
[----:B01----:R-:W-:Y:S01]  /*15820*/  ENDCOLLECTIVE ;  /* 0x000000000000791b */ /* 0x003fe20003800000 */
.L_x_5945:
[----:B------:R-:W-:Y:S01]  /*15830*/  IMAD.MOV.U32 R12, RZ, RZ, 0x4 ;  /* 0x00000004ff0c7424 */ /* 0x000fe200078e00ff */
[----:B------:R-:W-:-:S04]  /*15840*/  SEL R7, R14, RZ, P2 ;  /* 0x000000ff0e077207 */ /* 0x000fc80001000000 */
[----:B------:R-:W-:-:S05]  /*15850*/  IADD3 R7, R6, R7, RZ ;  /* 0x0000000706077210 */ /* 0x000fca0007ffe0ff */
[----:B------:R-:W-:-:S07]  /*15860*/  IMAD.MOV.U32 R13, RZ, RZ, R7 ;  /* 0x000000ffff0d7224 */ /* 0x000fce00078e0007 */
[----:B------:R-:W-:Y:S05]  /*15870*/  WARPSYNC.COLLECTIVE R15, `(.L_x_5946) ;  /* 0x000000000f087348 */ /* 0x000fea0003c00000 */
[----:B------:R0:W1:Y:S02]  /*15880*/  SHFL.UP P6, R14, R13, R12, R11 ;  /* 0x0400000c0d0e7389 */ /* 0x00006400000c000b */
[----:B01----:R-:W-:Y:S01]  /*15890*/  ENDCOLLECTIVE ;  /* 0x000000000000791b */ /* 0x003fe20003800000 */
.L_x_5946:
[----:B------:R-:W-:Y:S02]  /*158a0*/  MOV R12, 0x8 ;  /* 0x00000008000c7802 */ /* 0x000fe40000000f00 */
[----:B------:R-:W-:-:S05]  /*158b0*/  SEL R2, R14, RZ, P3 ;  /* 0x000000ff0e027207 */ /* 0x000fca0001800000 */
[----:B------:R-:W-:-:S04]  /*158c0*/  IMAD.IADD R2, R7, 0x1, R2 ;  /* 0x0000000107027824 */ /* 0x000fc800078e0202 */
[----:B------:R-:W-:-:S07]  /*158d0*/  IMAD.MOV.U32 R13, RZ, RZ, R2 ;  /* 0x000000ffff0d7224 */ /* 0x000fce00078e0002 */
[----:B------:R-:W-:Y:S05]  /*158e0*/  WARPSYNC.COLLECTIVE R15, `(.L_x_5947) ;  /* 0x000000000f087348 */ /* 0x000fea0003c00000 */
[----:B------:R0:W1:Y:S02]  /*158f0*/  SHFL.UP P6, R14, R13, R12, R11 ;  /* 0x0400000c0d0e7389 */ /* 0x00006400000c000b */
[----:B01----:R-:W-:Y:S01]  /*15900*/  ENDCOLLECTIVE ;  /* 0x000000000000791b */ /* 0x003fe20003800000 */
.L_x_5947:
[----:B------:R-:W-:Y:S01]  /*15910*/  IMAD.MOV.U32 R12, RZ, RZ, 0x10 ;  /* 0x00000010ff0c7424 */ /* 0x000fe200078e00ff */
[----:B------:R-:W-:-:S05]  /*15920*/  SEL R3, R14, RZ, P4 ;  /* 0x000000ff0e037207 */ /* 0x000fca0002000000 */
[----:B------:R-:W-:-:S04]  /*15930*/  IMAD.IADD R3, R2, 0x1, R3 ;  /* 0x0000000102037824 */ /* 0x000fc800078e0203 */
[----:B------:R-:W-:-:S07]  /*15940*/  IMAD.MOV.U32 R13, RZ, RZ, R3 ;  /* 0x000000ffff0d7224 */ /* 0x000fce00078e0003 */
[----:B------:R-:W-:Y:S05]  /*15950*/  WARPSYNC.COLLECTIVE R15, `(.L_x_5948) ;  /* 0x000000000f087348 */ /* 0x000fea0003c00000 */
[----:B------:R0:W1:Y:S02]  /*15960*/  SHFL.UP P6, R14, R13, R12, R11 ;  /* 0x0400000c0d0e7389 */ /* 0x00006400000c000b */
[----:B01----:R-:W-:Y:S01]  /*15970*/  ENDCOLLECTIVE ;  /* 0x000000000000791b */ /* 0x003fe20003800000 */
.L_x_5948:
        /* <DEDUP_REMOVED lines=8> */
.L_x_5949:
[----:B------:R-:W-:Y:S05]  /*15a00*/  BRA `(.L_x_5950) ;  /* 0xffffffbc00a47947 */ /* 0x000fea000383ffff */
.L_x_5839:
        /* <DEDUP_REMOVED lines=8> */
.L_x_5952:
[----:B------:R-:W-:Y:S05]  /*15a90*/  BSYNC B0 ;  /* 0x0000000000007941 */ /* 0x000fea0003800000 */
.L_x_5951:
        /* <DEDUP_REMOVED lines=8> */
.L_x_5953:
[----:B------:R-:W-:Y:S01]  /*15b20*/  IMAD.MOV.U32 R12, RZ, RZ, 0x4 ;  /* 0x00000004ff0c7424 */ /* 0x000fe200078e00ff */
[----:B------:R-:W-:-:S05]  /*15b30*/  SEL R2, R14, RZ, P2 ;  /* 0x000000ff0e027207 */ /* 0x000fca0001000000 */
[----:B------:R-:W-:-:S04]  /*15b40*/  IMAD.IADD R2, R13, 0x1, R2 ;  /* 0x000000010d027824 */ /* 0x000fc800078e0202 */
[----:B------:R-:W-:-:S07]  /*15b50*/  IMAD.MOV.U32 R13, RZ, RZ, R2 ;  /* 0x000000ffff0d7224 */ /* 0x000fce00078e0002 */
[----:B------:R-:W-:Y:S05]  /*15b60*/  WARPSYNC.COLLECTIVE R15, `(.L_x_5954) ;  /* 0x000000000f087348 */ /* 0x000fea0003c00000 */
[----:B------:R0:W1:Y:S02]  /*15b70*/  SHFL.UP P6, R14, R13, R12, R11 ;  /* 0x0400000c0d0e7389 */ /* 0x00006400000c000b */
[----:B01----:R-:W-:Y:S01]  /*15b80*/  ENDCOLLECTIVE ;  /* 0x000000000000791b */ /* 0x003fe20003800000 */
.L_x_5954:
[----:B------:R-:W-:Y:S01]  /*15b90*/  IMAD.MOV.U32 R12, RZ, RZ, 0x8 ;  /* 0x00000008ff0c7424 */ /* 0x000fe200078e00ff */
[----:B------:R-:W-:-:S05]  /*15ba0*/  SEL R3, R14, RZ, P3 ;  /* 0x000000ff0e037207 */ /* 0x000fca0001800000 */
[----:B------:R-:W-:-:S05]  /*15bb0*/  IMAD.IADD R3, R2, 0x1, R3 ;  /* 0x0000000102037824 */ /* 0x000fca00078e0203 */
[----:B------:R-:W-:-:S07]  /*15bc0*/  MOV R13, R3 ;  /* 0x00000003000d7202 */ /* 0x000fce0000000f00 */
[----:B------:R-:W-:Y:S05]  /*15bd0*/  WARPSYNC.COLLECTIVE R15, `(.L_x_5955) ;  /* 0x000000000f087348 */ /* 0x000fea0003c00000 */
[----:B------:R0:W1:Y:S02]  /*15be0*/  SHFL.UP P6, R14, R13, R12, R11 ;  /* 0x0400000c0d0e7389 */ /* 0x00006400000c000b */
[----:B01----:R-:W-:Y:S01]  /*15bf0*/  ENDCOLLECTIVE ;  /* 0x000000000000791b */ /* 0x003fe20003800000 */
.L_x_5955:
[----:B------:R-:W-:Y:S01]  /*15c00*/  IMAD.MOV.U32 R12, RZ, RZ, 0x10 ;  /* 0x00000010ff0c7424 */ /* 0x000fe200078e00ff */
[----:B------:R-:W-:-:S05]  /*15c10*/  SEL R4, R14, RZ, P4 ;  /* 0x000000ff0e047207 */ /* 0x000fca0002000000 */
[----:B------:R-:W-:-:S04]  /*15c20*/  IMAD.IADD R4, R3, 0x1, R4 ;  /* 0x0000000103047824 */ /* 0x000fc800078e0204 */
[----:B------:R-:W-:-:S07]  /*15c30*/  IMAD.MOV.U32 R13, RZ, RZ, R4 ;  /* 0x000000ffff0d7224 */ /* 0x000fce00078e0004 */
[----:B------:R-:W-:Y:S05]  /*15c40*/  WARPSYNC.COLLECTIVE R15, `(.L_x_5956) ;  /* 0x000000000f087348 */ /* 0x000fea0003c00000 */
[----:B------:R0:W1:Y:S02]  /*15c50*/  SHFL.UP P6, R14, R13, R12, R11 ;  /* 0x0400000c0d0e7389 */ /* 0x00006400000c000b */
[----:B01----:R-:W-:Y:S01]  /*15c60*/  ENDCOLLECTIVE ;  /* 0x000000000000791b */ /* 0x003fe20003800000 */
.L_x_5956:
        /* <DEDUP_REMOVED lines=8> */
.L_x_5957:
[----:B------:R-:W-:Y:S05]  /*15cf0*/  BRA `(.L_x_5958) ;  /* 0xffffffbc00847947 */ /* 0x000fea000383ffff */
.L_x_5841:
[----:B------:R-:W-:Y:S01]  /*15d00*/  BSSY B0, `(.L_x_5959) ;  /* 0x0000006000007945 */ /* 0x000fe20003800000 */
[----:B------:R-:W-:Y:S01]  /*15d10*/  PLOP3.LUT P6, PT, P6, PT, PT, 0x8, 0x0 ;  /* 0x000000000000781c */ /* 0x000fe200037ce170 */
[----:B------:R-:W-:-:S12]  /*15d20*/  IMAD.MOV.U32 R15, RZ, RZ, -0x1 ;  /* 0xffffffffff0f7424 */ /* 0x000fd800078e00ff */
[----:B0-----:R-:W-:Y:S05]  /*15d30*/  WARPSYNC.COLLECTIVE R15, `(.L_x_5960) ;  /* 0x000000000f087348 */ /* 0x001fea0003c00000 */
[----:B------:R-:W-:Y:S01]  /*15d40*/  VOTE.ANY R14, PT, P6 ;  /* 0x00000000000e7806 */ /* 0x000fe200030e0100 */
[----:B0-----:R-:W-:Y:S06]  /*15d50*/  ENDCOLLECTIVE ;  /* 0x000000000000791b */ /* 0x001fec0003800000 */
.L_x_5960:
[----:B------:R-:W-:Y:S05]  /*15d60*/  BSYNC B0 ;  /* 0x0000000000007941 */ /* 0x000fea0003800000 */
.L_x_5959:
        /* <DEDUP_REMOVED lines=9> */
.L_x_5961:
[----:B------:R-:W-:Y:S01]  /*15e00*/  MOV R5, R14 ;  /* 0x0000000e00057202 */ /* 0x000fe20000000f00 */
[----:B------:R-:W-:Y:S06]  /*15e10*/  BRA `(.L_x_5962) ;  /* 0xffffffbc00747947 */ /* 0x000fec000383ffff */
.L_x_5843:
[----:B------:R-:W-:Y:S01]  /*15e20*/  BSSY B0, `(.L_x_5963) ;  /* 0x0000007000007945 */ /* 0x000fe20003800000 */
[----:B------:R-:W-:Y:S02]  /*15e30*/  IMAD.MOV.U32 R13, RZ, RZ, R6 ;  /* 0x000000ffff0d7224 */ /* 0x000fe400078e0006 */
[----:B------:R-:W-:Y:S02]  /*15e40*/  IMAD.MOV.U32 R11, RZ, RZ, 0x1f ;  /* 0x0000001fff0b7424 */ /* 0x000fe400078e00ff */
[----:B------:R-:W-:-:S07]  /*15e50*/  IMAD.MOV.U32 R15, RZ, RZ, -0x1 ;  /* 0xffffffffff0f7424 */ /* 0x000fce00078e00ff */
[----:B012---:R-:W-:Y:S05]  /*15e60*/  WARPSYNC.COLLECTIVE R15, `(.L_x_5964) ;  /* 0x000000000f087348 */ /* 0x007fea0003c00000 */
[----:B------:R3:W4:Y:S02]  /*15e70*/  SHFL.IDX P6, R14, R13, R12, R11 ;  /* 0x0000000c0d0e7389 */ /* 0x00072400000c000b */
[----:B01234-:R-:W-:Y:S01]  /*15e80*/  ENDCOLLECTIVE ;  /* 0x000000000000791b */ /* 0x01ffe20003800000 */
.L_x_5964:
[----:B------:R-:W-:Y:S05]  /*15e90*/  BSYNC B0 ;  /* 0x0000000000007941 */ /* 0x000fea0003800000 */
.L_x_5963:
[----:B------:R-:W-:Y:S05]  /*15ea0*/  BRA `(.L_x_5842) ;  /* 0xffffffbc006c7947 */ /* 0x000fea000383ffff */
.L_x_5847:
[----:B-1----:R1:W3:Y:S02]  /*15eb0*/  SYNCS.PHASECHK.TRANS64.TRYWAIT P0, [R4+URZ+0x30820], R0 ;  /* 0x03082000040075a7 */ /* 0x0022e4000800017f */
[----:B---3--:R-:W-:Y:S05]  /*15ec0*/  @!P0 NANOSLEEP.SYNCS 0x989680 ;  /* 0x009896800000895d */ /* 0x008fea0003900000 */
[----:B------:R-:W3:Y:S02]  /*15ed0*/  @!P0 SYNCS.PHASECHK.TRANS64 P0, [R4+URZ+0x30820], R0 ;  /* 0x03082000040085a7 */ /* 0x000ee4000800007f */
[----:B---3--:R-:W-:Y:S05]  /*15ee0*/  @!P0 BRA `(.L_x_5847) ;  /* 0xfffffffc00f08947 */ /* 0x008fea000383ffff */
[----:B------:R-:W-:Y:S05]  /*15ef0*/  BRA `(.L_x_5965) ;  /* 0xffffffc000e47947 */ /* 0x000fea000383ffff */
.L_x_5848:
        /* <DEDUP_REMOVED lines=11> */
.L_x_5967:
[----:B------:R-:W-:Y:S05]  /*15fb0*/  BSYNC B0 ;  /* 0x0000000000007941 */ /* 0x000fea0003800000 */
.L_x_5966:
[----:B------:R-:W-:Y:S05]  /*15fc0*/  BRA `(.L_x_5968) ;  /* 0xffffffc000cc7947 */ /* 0x000fea000383ffff */
.L_x_5851:
[----:B------:R-:W-:Y:S01]  /*15fd0*/  BSSY B1, `(.L_x_5969) ;  /* 0x0000006000017945 */ /* 0x000fe20003800000 */
[----:B------:R-:W-:-:S07]  /*15fe0*/  IMAD.MOV.U32 R15, RZ, RZ, -0x1 ;  /* 0xffffffffff0f7424 */ /* 0x000fce00078e00ff */
[----:B012---:R-:W-:Y:S05]  /*15ff0*/  WARPSYNC.COLLECTIVE R15, `(.L_x_5970) ;  /* 0x000000000f0c7348 */ /* 0x007fea0003c00000 */
[----:B------:R-:W-:Y:S02]  /*16000*/  ELECT P6, UR62, PT ;  /* 0x00000000003e782f */ /* 0x000fe400038c0000 */
[----:B------:R-:W-:Y:S01]  /*16010*/  MOV R14, UR62 ;  /* 0x0000003e000e7c02 */ /* 0x000fe20008000f00 */
[----:B012---:R-:W-:Y:S10]  /*16020*/  ENDCOLLECTIVE ;  /* 0x000000000000791b */ /* 0x007ff40003800000 */
.L_x_5970:
[----:B------:R-:W-:Y:S05]  /*16030*/  BSYNC B1 ;  /* 0x0000000000017941 */ /* 0x000fea0003800000 */
.L_x_5969:
[----:B------:R-:W-:Y:S05]  /*16040*/  BRA `(.L_x_5971) ;  /* 0xffffffc000c47947 */ /* 0x000fea000383ffff */
.L_x_5853:
[----:B-1----:R1:W3:Y:S02]  /*16050*/  SYNCS.PHASECHK.TRANS64.TRYWAIT P1, [R5+URZ+0x30840], R0 ;  /* 0x03084000050075a7 */ /* 0x0022e4000802017f */
[----:B---3--:R-:W-:Y:S05]  /*16060*/  @!P1 NANOSLEEP.SYNCS 0x989680 ;  /* 0x009896800000995d */ /* 0x008fea0003900000 */
[----:B------:R-:W3:Y:S02]  /*16070*/  @!P1 SYNCS.PHASECHK.TRANS64 P1, [R5+URZ+0x30840], R0 ;  /* 0x03084000050095a7 */ /* 0x000ee4000802007f */
[----:B---3--:R-:W-:Y:S05]  /*16080*/  @!P1 BRA `(.L_x_5853) ;  /* 0xfffffffc00f09947 */ /* 0x008fea000383ffff */
[----:B------:R-:W-:Y:S05]  /*16090*/  BRA `(.L_x_5972) ;  /* 0xffffffc000ec7947 */ /* 0x000fea000383ffff */
.L_x_5855:
[----:B---3--:R3:W4:Y:S02]  /*160a0*/  SYNCS.PHASECHK.TRANS64.TRYWAIT P1, [R27+URZ+0x30840], R2 ;  /* 0x030840021b0075a7 */ /* 0x008724000802017f */
[----:B----4-:R-:W-:Y:S05]  /*160b0*/  @!P1 NANOSLEEP.SYNCS 0x989680 ;  /* 0x009896800000995d */ /* 0x010fea0003900000 */
[----:B------:R-:W4:Y:S02]  /*160c0*/  @!P1 SYNCS.PHASECHK.TRANS64 P1, [R27+URZ+0x30840], R2 ;  /* 0x030840021b0095a7 */ /* 0x000f24000802007f */
[----:B----4-:R-:W-:Y:S05]  /*160d0*/  @!P1 BRA `(.L_x_5855) ;  /* 0xfffffffc00f09947 */ /* 0x010fea000383ffff */
[----:B------:R-:W-:Y:S05]  /*160e0*/  BRA `(.L_x_5973) ;  /* 0xffffffc000f87947 */ /* 0x000fea000383ffff */
.L_x_5857:
[----:B----4-:R4:W0:Y:S02]  /*160f0*/  SYNCS.PHASECHK.TRANS64.TRYWAIT P1, [R5+URZ+0x30860], R0 ;  /* 0x03086000050075a7 */ /* 0x010824000802017f */
[----:B0-----:R-:W-:Y:S05]  /*16100*/  @!P1 NANOSLEEP.SYNCS 0x989680 ;  /* 0x009896800000995d */ /* 0x001fea0003900000 */
[----:B------:R-:W0:Y:S02]  /*16110*/  @!P1 SYNCS.PHASECHK.TRANS64 P1, [R5+URZ+0x30860], R0 ;  /* 0x03086000050095a7 */ /* 0x000e24000802007f */
[----:B0-----:R-:W-:Y:S05]  /*16120*/  @!P1 BRA `(.L_x_5857) ;  /* 0xfffffffc00f09947 */ /* 0x001fea000383ffff */
[----:B------:R-:W-:Y:S05]  /*16130*/  BRA `(.L_x_5974) ;  /* 0xffffffc000f47947 */ /* 0x000fea000383ffff */
.L_x_5975:
        /* <DEDUP_REMOVED lines=12> */
.L_x_15854:


//--------------------- .text._ZN7cutlass13device_kernelIN5flash11enable_sm90INS1_16FlashAttnFwdSm90INS1_25CollectiveMainloopFwdSm90ILi2EN4cute5tupleIJNS5_1CILi1EEES8_S8_EEENS6_IJNS7_ILi128EEENS7_ILi96EEENS7_ILi192EEEEEELi192ENS_6half_tEfNS_4arch4Sm90ELb1ELb0ELb1ELb1ELb1ELb1ELb0ELb1ELb1ELb1ELb0ELb0EEENS1_21CollectiveEpilogueFwdINS6_IJSA_SC_SB_EEES9_SE_SG_Li256ELb1ELb1ELb0ELb0EEENS1_36VarlenDynamicPersistentTileSchedulerILi128ELi96ELi256ELi128ELb0ELb1ELb1ELb1ELb1ELb1EEEEEEEEEvNT_6ParamsE --------------------------
	.section	.text._ZN7cutlass13device_kernelIN5flash11enable_sm90INS1_16FlashAttnFwdSm90INS1_25CollectiveMainloopFwdSm90ILi2EN4cute5tupleIJNS5_1CILi1EEES8_S8_EEENS6_IJNS7_ILi128EEENS7_ILi96EEENS7_ILi192EEEEEELi192ENS_6half_tEfNS_4arch4Sm90ELb1ELb0ELb1ELb1ELb1ELb1ELb0ELb1ELb1ELb1ELb0ELb0EEENS1_21CollectiveEpilogueFwdINS6_IJSA_SC_SB_EEES9_SE_SG_Li256ELb1ELb1ELb0ELb0EEENS1_36VarlenDynamicPersistentTileSchedulerILi128ELi96ELi256ELi128ELb0ELb1ELb1ELb1ELb1ELb1EEEEEEEEEvNT_6ParamsE,"ax",@progbits
	.align	128
.text._ZN7cutlass13device_kernelIN5flash11enable_sm90INS1_16FlashAttnFwdSm90INS1_25CollectiveMainloopFwdSm90ILi2EN4cute5tupleIJNS5_1CILi1EEES8_S8_EEENS6_IJNS7_ILi128EEENS7_ILi96EEENS7_ILi192EEEEEELi192ENS_6half_tEfNS_4arch4Sm90ELb1ELb0ELb1ELb1ELb1ELb1ELb0ELb1ELb1ELb1ELb0ELb0EEENS1_21CollectiveEpilogueFwdINS6_IJSA_SC_SB_EEES9_SE_SG_Li256ELb1ELb1ELb0ELb0EEENS1_36VarlenDynamicPersistentTileSchedulerILi128ELi96ELi256ELi128ELb0ELb1ELb1ELb1ELb1ELb1EEEEEEEEEvNT_6ParamsE:
        .type           _ZN7cutlass13device_kernelIN5flash11enable_sm90INS1_16FlashAttnFwdSm90INS1_25CollectiveMainloopFwdSm90ILi2EN4cute5tupleIJNS5_1CILi1EEES8_S8_EEENS6_IJNS7_ILi128EEENS7_ILi96EEENS7_ILi192EEEEEELi192ENS_6half_tEfNS_4arch4Sm90ELb1ELb0ELb1ELb1ELb1ELb1ELb0ELb1ELb1ELb1ELb0ELb0EEENS1_21CollectiveEpilogueFwdINS6_IJSA_SC_SB_EEES9_SE_SG_Li256ELb1ELb1ELb0ELb0EEENS1_36VarlenDynamicPersistentTileSchedulerILi128ELi96ELi256ELi128ELb0ELb1ELb1ELb1ELb1ELb1EEEEEEEEEvNT_6ParamsE,@function
        .size           _ZN7cutlass13device_kernelIN5flash11enable_sm90INS1_16FlashAttnFwdSm90INS1_25CollectiveMainloopFwdSm90ILi2EN4cute5tupleIJNS5_1CILi1EEES8_S8_EEENS6_IJNS7_ILi128EEENS7_ILi96EEENS7_ILi192EEEEEELi192ENS_6half_tEfNS_4arch4Sm90ELb1ELb0ELb1ELb1ELb1ELb1ELb0ELb1ELb1ELb1ELb0ELb0EEENS1_21CollectiveEpilogueFwdINS6_IJSA_SC_SB_EEES9_SE_SG_Li256ELb1ELb1ELb0ELb0EEENS1_36VarlenDynamicPersistentTileSchedulerILi128ELi96ELi256ELi128ELb0ELb1ELb1ELb1ELb1ELb1EEEEEEEEEvNT_6ParamsE,(.L_x_15855 - _ZN7cutlass13device_kernelIN5flash11enable_sm90INS1_16FlashAttnFwdSm90INS1_25CollectiveMainloopFwdSm90ILi2EN4cute5tupleIJNS5_1CILi1EEES8_S8_EEENS6_IJNS7_ILi128EEENS7_ILi96EEENS7_ILi192EEEEEELi192ENS_6half_tEfNS_4arch4Sm90ELb1ELb0ELb1ELb1ELb1ELb1ELb0ELb1ELb1ELb1ELb0ELb0EEENS1_21CollectiveEpilogueFwdINS6_IJSA_SC_SB_EEES9_SE_SG_Li256ELb1ELb1ELb0ELb0EEENS1_36VarlenDynamicPersistentTileSchedulerILi128ELi96ELi256ELi128ELb0ELb1ELb1ELb1ELb1ELb1EEEEEEEEEvNT_6ParamsE)
        .other          _ZN7cutlass13device_kernelIN5flash11enable_sm90INS1_16FlashAttnFwdSm90INS1_25CollectiveMainloopFwdSm90ILi2EN4cute5tupleIJNS5_1CILi1EEES8_S8_EEENS6_IJNS7_ILi128EEENS7_ILi96EEENS7_ILi192EEEEEELi192ENS_6half_tEfNS_4arch4Sm90ELb1ELb0ELb1ELb1ELb1ELb1ELb0ELb1ELb1ELb1ELb0ELb0EEENS1_21CollectiveEpilogueFwdINS6_IJSA_SC_SB_EEES9_SE_SG_Li256ELb1ELb1ELb0ELb0EEENS1_36VarlenDynamicPersistentTileSchedulerILi128ELi96ELi256ELi128ELb0ELb1ELb1ELb1ELb1ELb1EEEEEEEEEvNT_6ParamsE,@"STO_CUDA_ENTRY STV_DEFAULT"
_ZN7cutlass13device_kernelIN5flash11enable_sm90INS1_16FlashAttnFwdSm90INS1_25CollectiveMainloopFwdSm90ILi2EN4cute5tupleIJNS5_1CILi1EEES8_S8_EEENS6_IJNS7_ILi128EEENS7_ILi96EEENS7_ILi192EEEEEELi192ENS_6half_tEfNS_4arch4Sm90ELb1ELb0ELb1ELb1ELb1ELb1ELb0ELb1ELb1ELb1ELb0ELb0EEENS1_21CollectiveEpilogueFwdINS6_IJSA_SC_SB_EEES9_SE_SG_Li256ELb1ELb1ELb0ELb0EEENS1_36VarlenDynamicPersistentTileSchedulerILi128ELi96ELi256ELi128ELb0ELb1ELb1ELb1ELb1ELb1EEEEEEEEEvNT_6ParamsE:
        /* <DEDUP_REMOVED lines=18> */
.L_x_5977:
[----:B------:R-:W-:Y:S05]  /*0120*/  BSYNC B0 ;  /* 0x0000000000007941 */ /* 0x000fea0003800000 */
.L_x_5976:
        /* <DEDUP_REMOVED lines=41> */
.L_x_5978:
        /* <DEDUP_REMOVED lines=22> */
.L_x_5979:
        /* <DEDUP_REMOVED lines=18> */
.L_x_5980:
        /* <DEDUP_REMOVED lines=22> */
.L_x_5981:
        /* <DEDUP_REMOVED lines=22> */
.L_x_5982:
        /* <DEDUP_REMOVED lines=10> */
.L_x_5985:
        /* <DEDUP_REMOVED lines=8> */
[----:B-1----:R-:W-:-:S05]  /*0a20*/  MOV R217, UR4 ;  /* 0x0000000400d97c02 */ /* 0x002fca0008000f00 */
        /* <DEDUP_REMOVED lines=9> */
[----:B------:R-:W-:Y:S01]  /*0ac0*/  IMAD.MOV.U32 R18, RZ, RZ, RZ ;  /* 0x000000ffff127224 */ /* 0x000fe200078e00ff */
[----:B------:R-:W-:Y:S01]  /*0ad0*/  MOV R196, RZ ;  /* 0x000000ff00c47202 */ /* 0x000fe20000000f00 */
[----:B------:R-:W-:Y:S02]  /*0ae0*/  IMAD.MOV.U32 R204, RZ, RZ, RZ ;  /* 0x000000ffffcc7224 */ /* 0x000fe400078e00ff */
[----:B------:R-:W-:-:S08]  /*0af0*/  IMAD.MOV.U32 R199, RZ, RZ, RZ ;  /* 0x000000ffffc77224 */ /* 0x000fd000078e00ff */
[----:B------:R-:W-:Y:S01]  /*0b00*/  UIADD3 UR4, UR4, 0x12400, URZ ;  /* 0x0001240004047890 */ /* 0x000fe2000fffe03f */
[----:B--2---:R-:W-:Y:S02]  /*0b10*/  R2UR UR5, R3 ;  /* 0x00000000030572ca */ /* 0x004fe400000e0000 */
[----:B------:R-:W-:-:S04]  /*0b20*/  SHF.R.S32.HI R3, RZ, 0x1f, R0 ;  /* 0x0000001fff037819 */ /* 0x000fc80000011400 */
[----:B------:R-:W-:-:S04]  /*0b30*/  LEA.HI R4, R3, R0, RZ, 0x7 ;  /* 0x0000000003047211 */ /* 0x000fc800078f38ff */
[----:B------:R-:W-:Y:S02]  /*0b40*/  LOP3.LUT R5, R4, 0xffffff80, RZ, 0xc0, !PT ;  /* 0xffffff8004057812 */ /* 0x000fe400078ec0ff */
[----:B------:R-:W-:Y:S01]  /*0b50*/  SHF.R.S32.HI R14, RZ, 0x7, R4 ;  /* 0x00000007ff0e7819 */ /* 0x000fe20000011404 */
[----:B------:R-:W-:Y:S02]  /*0b60*/  ULOP3.LUT UR5, UR5, 0x1, URZ, 0xfc, !UPT ;  /* 0x0000000105057892 */ /* 0x000fe4000f8efc3f */
[----:B------:R-:W-:Y:S01]  /*0b70*/  IMAD.IADD R15, R0, 0x1, -R5 ;  /* 0x00000001000f7824 */ /* 0x000fe200078e0a05 */
[----:B------:R-:W-:Y:S02]  /*0b80*/  LEA.HI R5, R3, R0, RZ, 0x4 ;  /* 0x0000000003057211 */ /* 0x000fe400078f20ff */
[----:B------:R-:W-:Y:S02]  /*0b90*/  LEA.HI R4, R4, R14, RZ, 0x1 ;  /* 0x0000000e04047211 */ /* 0x000fe400078f08ff */
[----:B------:R-:W-:Y:S01]  /*0ba0*/  SHF.R.S32.HI R8, RZ, 0x1f, R15 ;  /* 0x0000001fff087819 */ /* 0x000fe2000001140f */
[----:B------:R-:W-:Y:S01]  /*0bb0*/  STL [R1+0x60], R15 ;  /* 0x0000600f01007387 */ /* 0x000fe20000100800 */
[----:B------:R-:W-:-:S02]  /*0bc0*/  SHF.R.S32.HI R6, RZ, 0x4, R5 ;  /* 0x00000004ff067819 */ /* 0x000fc40000011405 */
[CC--:B------:R-:W-:Y:S01]  /*0bd0*/  LEA.HI R9, R8.reuse, R15.reuse, RZ, 0x2 ;  /* 0x0000000f08097211 */ /* 0x0c0fe200078f10ff */
[----:B------:R0:W-:Y:S01]  /*0be0*/  STL [R1+0x7c], R14 ;  /* 0x00007c0e01007387 */ /* 0x0001e20000100800 */
[----:B------:R-:W-:Y:S02]  /*0bf0*/  LEA.HI R8, R8, R15, RZ, 0x5 ;  /* 0x0000000f08087211 */ /* 0x000fe400078f28ff */
[--C-:B------:R-:W-:Y:S02]  /*0c00*/  SHF.R.S32.HI R10, RZ, 0x2, R9.reuse ;  /* 0x00000002ff0a7819 */ /* 0x100fe40000011409 */
[----:B------:R-:W-:Y:S02]  /*0c10*/  SHF.R.S32.HI R7, RZ, 0x1f, R9 ;  /* 0x0000001fff077819 */ /* 0x000fe40000011409 */
[----:B------:R-:W-:Y:S02]  /*0c20*/  SHF.R.S32.HI R8, RZ, 0x5, R8 ;  /* 0x00000005ff087819 */ /* 0x000fe40000011408 */
[----:B------:R-:W-:-:S02]  /*0c30*/  LEA.HI R11, R7, R10, RZ, 0x3 ;  /* 0x0000000a070b7211 */ /* 0x000fc400078f18ff */
[----:B------:R-:W-:Y:S02]  /*0c40*/  LEA.HI R7, R5, R6, RZ, 0x1 ;  /* 0x0000000605077211 */ /* 0x000fe400078f08ff */
[----:B------:R-:W-:Y:S02]  /*0c50*/  LOP3.LUT R11, R11, 0xfffffff8, RZ, 0xc0, !PT ;  /* 0xfffffff80b0b7812 */ /* 0x000fe400078ec0ff */
[----:B------:R-:W-:Y:S02]  /*0c60*/  LOP3.LUT R7, R7, 0x1ffffffe, RZ, 0xc0, !PT ;  /* 0x1ffffffe07077812 */ /* 0x000fe400078ec0ff */
[----:B------:R-:W-:Y:S02]  /*0c70*/  IADD3 R11, R10, -R11, RZ ;  /* 0x8000000b0a0b7210 */ /* 0x000fe40007ffe0ff */
[CC--:B------:R-:W-:Y:S01]  /*0c80*/  LEA.HI R10, R3.reuse, R0.reuse, RZ, 0x2 ;  /* 0x00000000030a7211 */ /* 0x0c0fe200078f10ff */
[----:B------:R-:W-:Y:S01]  /*0c90*/  IMAD.IADD R7, R6, 0x1, -R7 ;  /* 0x0000000106077824 */ /* 0x000fe200078e0a07 */
[----:B------:R-:W-:Y:S01]  /*0ca0*/  LEA.HI R6, R3, R0, RZ, 0x5 ;  /* 0x0000000003067211 */ /* 0x000fe200078f28ff */
[----:B------:R-:W-:Y:S01]  /*0cb0*/  IMAD R11, R8, 0x10, R11 ;  /* 0x00000010080b7824 */ /* 0x000fe200078e020b */
[----:B------:R-:W-:-:S02]  /*0cc0*/  LOP3.LUT R5, R5, 0x3fffff0, RZ, 0xc0, !PT ;  /* 0x03fffff005057812 */ /* 0x000fc400078ec0ff */
[----:B------:R-:W-:Y:S02]  /*0cd0*/  LOP3.LUT R13, R10, 0xfffffffc, RZ, 0xc0, !PT ;  /* 0xfffffffc0a0d7812 */ /* 0x000fe400078ec0ff */
[----:B------:R-:W-:Y:S02]  /*0ce0*/  SHF.R.S32.HI R6, RZ, 0x5, R6 ;  /* 0x00000005ff067819 */ /* 0x000fe40000011406 */
[C---:B------:R-:W-:Y:S01]  /*0cf0*/  IADD3 R5, R0.reuse, -R5, RZ ;  /* 0x8000000500057210 */ /* 0x040fe20007ffe0ff */
[----:B------:R-:W-:Y:S01]  /*0d00*/  IMAD.IADD R20, R0, 0x1, -R13 ;  /* 0x0000000100147824 */ /* 0x000fe200078e0a0d */
[--C-:B------:R-:W-:Y:S01]  /*0d10*/  SHF.R.S32.HI R203, RZ, 0x2, R10.reuse ;  /* 0x00000002ffcb7819 */ /* 0x100fe2000001140a */
[C---:B------:R-:W-:Y:S01]  /*0d20*/  IMAD.SHL.U32 R222, R6.reuse, 0x200, RZ ;  /* 0x0000020006de7824 */ /* 0x040fe200078e00ff */
[----:B------:R-:W-:Y:S01]  /*0d30*/  LEA.HI R8, R3, R0, RZ, 0x3 ;  /* 0x0000000003087211 */ /* 0x000fe200078f18ff */
[----:B------:R-:W-:Y:S01]  /*0d40*/  IMAD R12, R6, 0x10, R5 ;  /* 0x00000010060c7824 */ /* 0x000fe200078e0205 */
[----:B------:R-:W-:Y:S01]  /*0d50*/  SHF.R.S32.HI R10, RZ, 0x1f, R10 ;  /* 0x0000001fff0a7819 */ /* 0x000fe2000001140a */
[----:B------:R-:W-:Y:S01]  /*0d60*/  VIADD R5, R203, 0x40 ;  /* 0x00000040cb057836 */ /* 0x000fe20000000000 */
[----:B------:R-:W-:Y:S01]  /*0d70*/  LOP3.LUT R3, R8, 0xfffffff8, RZ, 0xc0, !PT ;  /* 0xfffffff808037812 */ /* 0x000fe200078ec0ff */
[----:B------:R-:W-:Y:S01]  /*0d80*/  IMAD R12, R12, 0x8, R7 ;  /* 0x000000080c0c7824 */ /* 0x000fe200078e0207 */
[----:B------:R-:W-:Y:S01]  /*0d90*/  SHF.L.U32 R192, R20, 0x2, RZ ;  /* 0x0000000214c07819 */ /* 0x000fe200000006ff */
[----:B------:R-:W-:Y:S01]  /*0da0*/  IMAD.SHL.U32 R216, R5, 0x40, RZ ;  /* 0x0000004005d87824 */ /* 0x000fe200078e00ff */
[----:B------:R-:W-:Y:S01]  /*0db0*/  LEA.HI R10, R10, R203, RZ, 0x3 ;  /* 0x000000cb0a0a7211 */ /* 0x000fe200078f18ff */
[----:B------:R-:W-:Y:S01]  /*0dc0*/  STL [R1+0x54], R20 ;  /* 0x0000541401007387 */ /* 0x000fe20000100800 */
[----:B------:R-:W-:Y:S01]  /*0dd0*/  IADD3 R19, R0, -R3, RZ ;  /* 0x8000000300137210 */ /* 0x000fe20007ffe0ff */
[----:B------:R-:W-:Y:S01]  /*0de0*/  VIADD R205, R192, 0x40 ;  /* 0x00000040c0cd7836 */ /* 0x000fe20000000000 */
[----:B------:R-:W-:Y:S01]  /*0df0*/  SHF.R.S32.HI R0, RZ, 0x1f, R5 ;  /* 0x0000001fff007819 */ /* 0x000fe20000011405 */
[----:B------:R-:W-:Y:S01]  /*0e00*/  IMAD.SHL.U32 R16, R20, 0x8, RZ ;  /* 0x0000000814107824 */ /* 0x000fe200078e00ff */
[----:B------:R-:W-:Y:S01]  /*0e10*/  LOP3.LUT R10, R10, 0xfffffff8, RZ, 0xc0, !PT ;  /* 0xfffffff80a0a7812 */ /* 0x000fe200078ec0ff */
[C---:B------:R-:W-:Y:S01]  /*0e20*/  IMAD.IADD R194, R192.reuse, 0x1, R205 ;  /* 0x00000001c0c27824 */ /* 0x040fe200078e02cd */
[----:B------:R-:W-:Y:S01]  /*0e30*/  IADD3 R206, R192, 0x20, RZ ;  /* 0x00000020c0ce7810 */ /* 0x000fe20007ffe0ff */
[----:B------:R1:W-:Y:S01]  /*0e40*/  STL [R1+0x3c], R19 ;  /* 0x00003c1301007387 */ /* 0x0003e20000100800 */
[----:B------:R-:W-:Y:S01]  /*0e50*/  LEA.HI R0, R0, R5, RZ, 0x3 ;  /* 0x0000000500007211 */ /* 0x000fe200078f18ff */
[----:B------:R-:W-:Y:S01]  /*0e60*/  IMAD.IADD R228, R203, 0x1, -R10 ;  /* 0x00000001cbe47824 */ /* 0x000fe200078e0a0a */
[----:B------:R-:W-:Y:S01]  /*0e70*/  IADD3 R195, R192, R206, RZ ;  /* 0x000000cec0c37210 */ /* 0x000fe20007ffe0ff */
[----:B------:R-:W-:Y:S01]  /*0e80*/  VIADD R22, R16, 0x60 ;  /* 0x0000006010167836 */ /* 0x000fe20000000000 */
[----:B------:R-:W-:Y:S01]  /*0e90*/  LOP3.LUT R4, R4, 0x3fffffe, RZ, 0xc0, !PT ;  /* 0x03fffffe04047812 */ /* 0x000fe200078ec0ff */
[----:B------:R-:W-:Y:S01]  /*0ea0*/  IMAD.SHL.U32 R223, R0, 0x40, RZ ;  /* 0x0000004000df7824 */ /* 0x000fe200078e00ff */
[----:B------:R-:W-:Y:S01]  /*0eb0*/  SHF.R.S32.HI R0, RZ, 0x1f, R195 ;  /* 0x0000001fff007819 */ /* 0x000fe200000114c3 */
[----:B------:R-:W-:Y:S01]  /*0ec0*/  IMAD.SHL.U32 R219, R228, 0x40, RZ ;  /* 0x00000040e4db7824 */ /* 0x000fe200078e00ff */
[----:B------:R-:W-:Y:S01]  /*0ed0*/  SHF.R.S32.HI R3, RZ, 0x1f, R194 ;  /* 0x0000001fff037819 */ /* 0x000fe200000114c2 */
[----:B------:R-:W-:Y:S01]  /*0ee0*/  IMAD.IADD R4, R14, 0x1, -R4 ;  /* 0x000000010e047824 */ /* 0x000fe200078e0a04 */
[-C--:B------:R-:W-:Y:S01]  /*0ef0*/  LEA.HI R197, R0, R195.reuse, RZ, 0x3 ;  /* 0x000000c300c57211 */ /* 0x080fe200078f18ff */
[C---:B------:R-:W-:Y:S01]  /*0f00*/  VIADD R208, R192.reuse, 0x10 ;  /* 0x00000010c0d07836 */ /* 0x040fe20000000000 */
[-C--:B------:R-:W-:Y:S01]  /*0f10*/  LEA.HI R5, R3, R194.reuse, RZ, 0x6 ;  /* 0x000000c203057211 */ /* 0x080fe200078f30ff */
[----:B------:R-:W-:Y:S01]  /*0f20*/  VIADD R207, R192, 0x30 ;  /* 0x00000030c0cf7836 */ /* 0x000fe20000000000 */
[----:B------:R-:W-:Y:S01]  /*0f30*/  LEA.HI R0, R0, R195, RZ, 0x6 ;  /* 0x000000c300007211 */ /* 0x000fe200078f30ff */
[----:B------:R-:W-:Y:S01]  /*0f40*/  VIADD R215, R192, 0x50 ;  /* 0x00000050c0d77836 */ /* 0x000fe20000000000 */
[----:B------:R-:W-:Y:S01]  /*0f50*/  LOP3.LUT R219, R219, 0x1c0, RZ, 0xc0, !PT ;  /* 0x000001c0dbdb7812 */ /* 0x000fe200078ec0ff */
[----:B------:R-:W-:Y:S01]  /*0f60*/  IMAD.SHL.U32 R7, R5, 0x80, RZ ;  /* 0x0000008005077824 */ /* 0x000fe200078e00ff */
[----:B------:R-:W-:-:S02]  /*0f70*/  LEA.HI R3, R3, R194, RZ, 0x3 ;  /* 0x000000c203037211 */ /* 0x000fc400078f18ff */
[----:B------:R-:W-:Y:S02]  /*0f80*/  LOP3.LUT R216, R216, 0x1c0, RZ, 0xc0, !PT ;  /* 0x000001c0d8d87812 */ /* 0x000fe400078ec0ff */
[----:B0-----:R-:W-:Y:S02]  /*0f90*/  LEA R14, R4, R11, 0x6 ;  /* 0x0000000b040e7211 */ /* 0x001fe400078e30ff */
[----:B------:R-:W-:Y:S02]  /*0fa0*/  SHF.L.U32 R4, R0, 0x7, RZ ;  /* 0x0000000700047819 */ /* 0x000fe400000006ff */
[----:B------:R-:W-:Y:S01]  /*0fb0*/  SHF.R.U32.HI R221, RZ, 0x3, R219 ;  /* 0x00000003ffdd7819 */ /* 0x000fe200000116db */
[----:B------:R-:W-:Y:S01]  /*0fc0*/  STL [R1+0x80], R14 ;  /* 0x0000800e01007387 */ /* 0x000fe20000100800 */
[C---:B------:R-:W-:Y:S02]  /*0fd0*/  LOP3.LUT R0, R219.reuse, 0x38, R197, 0xf8, !PT ;  /* 0x00000038db007812 */ /* 0x040fe400078ef8c5 */
[----:B------:R-:W-:Y:S01]  /*0fe0*/  LOP3.LUT R6, R219, 0x38, R3, 0xf8, !PT ;  /* 0x00000038db067812 */ /* 0x000fe200078ef803 */
[----:B------:R-:W-:Y:S01]  /*0ff0*/  STL [R1+0x50], RZ ;  /* 0x000050ff01007387 */ /* 0x000fe20000100800 */
[----:B------:R-:W-:-:S02]  /*1000*/  SHF.R.U32.HI R13, RZ, 0x3, R216 ;  /* 0x00000003ff0d7819 */ /* 0x000fc400000116d8 */
[C---:B------:R-:W-:Y:S02]  /*1010*/  LOP3.LUT R11, R216.reuse, 0x38, R3, 0xf8, !PT ;  /* 0x00000038d80b7812 */ /* 0x040fe400078ef803 */
[----:B------:R-:W-:Y:S02]  /*1020*/  LOP3.LUT R10, R216, 0x38, R197, 0xf8, !PT ;  /* 0x00000038d80a7812 */ /* 0x000fe400078ef8c5 */
[-C--:B------:R-:W-:Y:S02]  /*1030*/  LOP3.LUT R5, R0, R221.reuse, RZ, 0x3c, !PT ;  /* 0x000000dd00057212 */ /* 0x080fe400078e3cff */
[----:B------:R-:W-:Y:S02]  /*1040*/  LOP3.LUT R7, R7, 0xffffe000, RZ, 0xc0, !PT ;  /* 0xffffe00007077812 */ /* 0x000fe400078ec0ff */
[----:B------:R-:W-:Y:S02]  /*1050*/  LOP3.LUT R6, R6, R221, RZ, 0x3c, !PT ;  /* 0x000000dd06067212 */ /* 0x000fe400078e3cff */
[----:B------:R-:W-:-:S02]  /*1060*/  LOP3.LUT R223, R223, 0xfffffe00, RZ, 0xc0, !PT ;  /* 0xfffffe00dfdf7812 */ /* 0x000fc400078ec0ff */
[-C--:B------:R-:W-:Y:S02]  /*1070*/  LOP3.LUT R0, R11, R13.reuse, RZ, 0x3c, !PT ;  /* 0x0000000d0b007212 */ /* 0x080fe400078e3cff */
[----:B------:R-:W-:Y:S02]  /*1080*/  LOP3.LUT R4, R4, 0xffffe000, RZ, 0xc0, !PT ;  /* 0xffffe00004047812 */ /* 0x000fe400078ec0ff */
[----:B------:R-:W-:Y:S02]  /*1090*/  LOP3.LUT R10, R10, R13, RZ, 0x3c, !PT ;  /* 0x0000000d0a0a7212 */ /* 0x000fe400078e3cff */
[-C--:B------:R-:W-:Y:S02]  /*10a0*/  IADD3 R6, R6, R7.reuse, R222 ;  /* 0x0000000706067210 */ /* 0x080fe40007ffe0de */
[----:B------:R-:W-:Y:S02]  /*10b0*/  IADD3 R7, R0, R7, R223 ;  /* 0x0000000700077210 */ /* 0x000fe40007ffe0df */
[----:B------:R-:W-:-:S02]  /*10c0*/  MOV R0, UR5 ;  /* 0x0000000500007c02 */ /* 0x000fc40008000f00 */
[-C--:B------:R-:W-:Y:S02]  /*10d0*/  IADD3 R5, R5, R4.reuse, R222 ;  /* 0x0000000405057210 */ /* 0x080fe40007ffe0de */
[----:B------:R-:W-:Y:S01]  /*10e0*/  IADD3 R10, R10, R4, R223 ;  /* 0x000000040a0a7210 */ /* 0x000fe20007ffe0df */
[----:B------:R-:W-:Y:S01]  /*10f0*/  IMAD.U32 R4, RZ, RZ, UR4 ;  /* 0x00000004ff047e24 */ /* 0x000fe2000f8e00ff */
[----:B------:R-:W-:Y:S01]  /*1100*/  SHF.R.S32.HI R8, RZ, 0x3, R8 ;  /* 0x00000003ff087819 */ /* 0x000fe20000011408 */
[----:B------:R0:W-:Y:S01]  /*1110*/  STL [R1+0x4], R0 ;  /* 0x0000040001007387 */ /* 0x0001e20000100800 */
[----:B------:R-:W-:Y:S01]  /*1120*/  SHF.L.U32 R224, R19, 0x3, RZ ;  /* 0x0000000313e07819 */ /* 0x000fe200000006ff */
[----:B-1----:R-:W-:Y:S01]  /*1130*/  VIADD R19, R16, 0x80 ;  /* 0x0000008010137836 */ /* 0x002fe20000000000 */
[----:B------:R-:W-:Y:S01]  /*1140*/  SHF.R.S32.HI R198, RZ, 0x3, R3 ;  /* 0x00000003ffc67819 */ /* 0x000fe20000011403 */
[----:B------:R1:W-:Y:S01]  /*1150*/  STL [R1+0x5c], R8 ;  /* 0x00005c0801007387 */ /* 0x0003e20000100800 */
[----:B------:R-:W-:-:S02]  /*1160*/  LEA R3, R5, UR4, 0x1 ;  /* 0x0000000405037c11 */ /* 0x000fc4000f8e08ff */
[----:B------:R-:W-:Y:S01]  /*1170*/  LEA R5, R10, UR4, 0x1 ;  /* 0x000000040a057c11 */ /* 0x000fe2000f8e08ff */
[----:B------:R2:W-:Y:S01]  /*1180*/  STL [R1+0x78], R4 ;  /* 0x0000780401007387 */ /* 0x0005e20000100800 */
[----:B------:R-:W-:Y:S02]  /*1190*/  LOP3.LUT R229, R9, 0x7ffffffc, RZ, 0xc0, !PT ;  /* 0x7ffffffc09e57812 */ /* 0x000fe400078ec0ff */
[----:B0-----:R-:W-:Y:S02]  /*11a0*/  LEA.HI R0, R20, R20, RZ, 0x1 ;  /* 0x0000001414007211 */ /* 0x001fe400078f08ff */
[----:B------:R-:W-:Y:S01]  /*11b0*/  IADD3 R23, R16, 0xa0, RZ ;  /* 0x000000a010177810 */ /* 0x000fe20007ffe0ff */
[----:B------:R-:W-:Y:S01]  /*11c0*/  IMAD.IADD R229, R15, 0x1, -R229 ;  /* 0x000000010fe57824 */ /* 0x000fe200078e0ae5 */
[----:B-1----:R-:W-:Y:S02]  /*11d0*/  IADD3 R8, R224, 0x80, RZ ;  /* 0x00000080e0087810 */ /* 0x002fe40007ffe0ff */
[----:B------:R-:W-:Y:S01]  /*11e0*/  LOP3.LUT R0, R0, 0x1ffffffe, RZ, 0xc0, !PT ;  /* 0x1ffffffe00007812 */ /* 0x000fe200078ec0ff */
[----:B--2---:R-:W-:Y:S01]  /*11f0*/  VIADD R4, R224, 0x40 ;  /* 0x00000040e0047836 */ /* 0x004fe20000000000 */
[----:B------:R-:W-:-:S02]  /*1200*/  LOP3.LUT R4, R216, 0x38, R16, 0xf8, !PT ;  /* 0x00000038d8047812 */ /* 0x000fc400078ef810 */
[----:B------:R-:W-:Y:S01]  /*1210*/  SHF.R.S32.HI R8, RZ, 0x1f, R8 ;  /* 0x0000001fff087819 */ /* 0x000fe20000011408 */
[----:B------:R-:W-:Y:S01]  /*1220*/  IMAD.SHL.U32 R8, R12, 0x8, RZ ;  /* 0x000000080c087824 */ /* 0x000fe200078e00ff */
[----:B------:R-:W-:Y:S02]  /*1230*/  LOP3.LUT R4, R223, R4, R13, 0xf6, !PT ;  /* 0x00000004df047212 */ /* 0x000fe400078ef60d */
[----:B------:R-:W-:Y:S02]  /*1240*/  IADD3 R0, R20, -R0, RZ ;  /* 0x8000000014007210 */ /* 0x000fe40007ffe0ff */
[----:B------:R-:W-:Y:S01]  /*1250*/  LEA R4, R4, UR4, 0x1 ;  /* 0x0000000404047c11 */ /* 0x000fe2000f8e08ff */
[----:B------:R-:W-:Y:S01]  /*1260*/  STL [R1+0x84], R8 ;  /* 0x0000840801007387 */ /* 0x000fe20000100800 */
[----:B------:R-:W-:Y:S02]  /*1270*/  LEA R0, R0, R14, 0x3 ;  /* 0x0000000e00007211 */ /* 0x000fe400078e18ff */
[----:B------:R-:W-:Y:S01]  /*1280*/  SHF.R.S32.HI R17, RZ, 0x1f, R16 ;  /* 0x0000001fff117819 */ /* 0x000fe20000011410 */
[----:B------:R0:W-:Y:S01]  /*1290*/  STL [R1+0x70], R4 ;  /* 0x0000700401007387 */ /* 0x0001e20000100800 */
[----:B------:R-:W-:-:S02]  /*12a0*/  SHF.R.S32.HI R202, RZ, 0x1f, R22 ;  /* 0x0000001fffca7819 */ /* 0x000fc40000011416 */
[----:B------:R-:W-:Y:S01]  /*12b0*/  SHF.R.S32.HI R201, RZ, 0x1f, R19 ;  /* 0x0000001fffc97819 */ /* 0x000fe20000011413 */
[----:B------:R1:W-:Y:S01]  /*12c0*/  STL [R1+0x74], R3 ;  /* 0x0000740301007387 */ /* 0x0003e20000100800 */
[----:B------:R-:W-:Y:S02]  /*12d0*/  SHF.R.S32.HI R200, RZ, 0x1f, R23 ;  /* 0x0000001fffc87819 */ /* 0x000fe40000011417 */
[----:B------:R-:W-:Y:S01]  /*12e0*/  SHF.R.S32.HI R197, RZ, 0x3, R197 ;  /* 0x00000003ffc57819 */ /* 0x000fe200000114c5 */
[----:B------:R2:W-:Y:S01]  /*12f0*/  STL [R1+0x68], R5 ;  /* 0x0000680501007387 */ /* 0x0005e20000100800 */
[----:B0-----:R-:W-:Y:S02]  /*1300*/  LEA R4, R6, UR4, 0x1 ;  /* 0x0000000406047c11 */ /* 0x001fe4000f8e08ff */
[----:B-1----:R-:W-:-:S03]  /*1310*/  LEA R3, R7, UR4, 0x1 ;  /* 0x0000000407037c11 */ /* 0x002fc6000f8e08ff */
[----:B------:R2:W-:Y:S04]  /*1320*/  STL [R1+0x6c], R4 ;  /* 0x00006c0401007387 */ /* 0x0005e80000100800 */
[----:B------:R2:W-:Y:S04]  /*1330*/  STL [R1+0x38], R0 ;  /* 0x0000380001007387 */ /* 0x0005e80000100800 */
[----:B------:R2:W-:Y:S02]  /*1340*/  STL [R1+0x64], R3 ;  /* 0x0000640301007387 */ /* 0x0005e40000100800 */
.L_x_6222:
[----:B0-234-:R-:W0:Y:S01]  /*1350*/  LDC.64 R4, c[0x0][0xc88] ;  /* 0x00032200ff047b82 */ /* 0x01de220000000a00 */
[----:B------:R-:W-:Y:S01]  /*1360*/  ULDC.64 UR4, c[0x0][0xa28] ;  /* 0x00028a0000047ab9 */ /* 0x000fe20000000a00 */
[----:B------:R-:W-:Y:S01]  /*1370*/  ULDC.64 UR8, c[0x0][0xa18] ;  /* 0x0002860000087ab9 */ /* 0x000fe20000000a00 */
[----:B------:R-:W-:Y:S01]  /*1380*/  ULDC.64 UR6, c[0x0][0xa08] ;  /* 0x0002820000067ab9 */ /* 0x000fe20000000a00 */
[----:B0-----:R-:W-:-:S05]  /*1390*/  IMAD.WIDE R4, R31, 0x4, R4 ;  /* 0x000000041f047825 */ /* 0x001fca00078e0204 */
[----:B------:R-:W2:Y:S01]  /*13a0*/  LDG.E R3, desc[UR60][R4.64] ;  /* 0x0000003c04037981 */ /* 0x000ea2000c1e1900 */
        /* <DEDUP_REMOVED lines=15> */
[----:B------:R-:W-:Y:S01]  /*14a0*/  IADD3 R8, P4, R32, UR6, RZ ;  /* 0x0000000620087c10 */ /* 0x000fe2000ff9e0ff */
[----:B-1----:R1:W-:Y:S01]  /*14b0*/  STL [R1+0x44], R32 ;  /* 0x0000442001007387 */ /* 0x0023e20000100800 */
[----:B0-----:R-:W-:-:S02]  /*14c0*/  IMAD.MOV.U32 R0, RZ, RZ, RZ ;  /* 0x000000ffff007224 */ /* 0x001fc400078e00ff */
[----:B------:R-:W-:Y:S01]  /*14d0*/  IADD3.X R9, R28, UR7, RZ, P4, !PT ;  /* 0x000000071c097c10 */ /* 0x000fe2000a7fe4ff */
[----:B------:R-:W-:Y:S01]  /*14e0*/  IMAD.U32 R226, RZ, RZ, UR4 ;  /* 0x00000004ffe27e24 */ /* 0x000fe2000f8e00ff */
[----:B------:R1:W-:Y:S01]  /*14f0*/  STL [R1+0x48], R28 ;  /* 0x0000481c01007387 */ /* 0x0003e20000100800 */
[----:B------:R-:W-:-:S03]  /*1500*/  ULDC.64 UR4, c[0x0][0x418] ;  /* 0x0001060000047ab9 */ /* 0x000fc60000000a00 */
[----:B------:R1:W5:Y:S01]  /*1510*/  @P2 LDG.E R0, desc[UR60][R4.64] ;  /* 0x0000003c04002981 */ /* 0x000362000c1e1900 */
[----:B------:R-:W-:-:S03]  /*1520*/  @P1 IADD3 R6, P2, R32, UR8, RZ ;  /* 0x0000000820061c10 */ /* 0x000fc6000ff5e0ff */
[----:B------:R1:W5:Y:S01]  /*1530*/  @P0 LDG.E R124, desc[UR60][R8.64] ;  /* 0x0000003c087c0981 */ /* 0x000362000c1e1900 */
[----:B------:R-:W-:-:S03]  /*1540*/  @P1 IADD3.X R7, R28, UR9, RZ, P2, !PT ;  /* 0x000000091c071c10 */ /* 0x000fc600097fe4ff */
[----:B------:R1:W-:Y:S01]  /*1550*/  STL [R1+0x40], R30 ;  /* 0x0000401e01007387 */ /* 0x0003e20000100800 */
[----:B------:R-:W-:Y:S01]  /*1560*/  UISETP.NE.U32.AND UP0, UPT, UR4, URZ, UPT ;  /* 0x0000003f0400728c */ /* 0x000fe2000bf05070 */
[----:B------:R-:W-:Y:S02]  /*1570*/  ULDC.64 UR8, c[0x0][0xa20] ;  /* 0x0002880000087ab9 */ /* 0x000fe40000000a00 */
[----:B------:R1:W5:Y:S01]  /*1580*/  @P1 LDG.E R226, desc[UR60][R6.64] ;  /* 0x0000003c06e21981 */ /* 0x000362000c1e1900 */
[----:B------:R-:W-:Y:S01]  /*1590*/  UISETP.NE.AND.EX UP0, UPT, UR5, URZ, UPT, UP0 ;  /* 0x0000003f0500728c */ /* 0x000fe2000bf05300 */
[----:B------:R-:W-:Y:S01]  /*15a0*/  ISETP.NE.U32.AND P2, PT, RZ, UR8, PT ;  /* 0x00000008ff007c0c */ /* 0x000fe2000bf45070 */
[----:B------:R-:W-:Y:S01]  /*15b0*/  ULDC UR4, c[0x0][0x424] ;  /* 0x0001090000047ab9 */ /* 0x000fe20000000800 */
[----:B------:R-:W-:Y:S01]  /*15c0*/  ULDC UR5, c[0x0][0x2f0] ;  /* 0x0000bc0000057ab9 */ /* 0x000fe20000000800 */
[----:B------:R-:W-:Y:S01]  /*15d0*/  USEL UR4, UR4, 0x1, UP0 ;  /* 0x0000000104047887 */ /* 0x000fe20008000000 */
[----:B------:R-:W-:Y:S01]  /*15e0*/  ISETP.NE.AND.EX P2, PT, RZ, UR9, PT, P2 ;  /* 0x00000009ff007c0c */ /* 0x000fe2000bf45320 */
[----:B------:R-:W-:-:S02]  /*15f0*/  IMAD.MOV.U32 R25, RZ, RZ, R3 ;  /* 0x000000ffff197224 */ /* 0x000fc400078e0003 */
[----:B------:R-:W-:-:S03]  /*1600*/  UIMAD UR4, UR4, UR5, URZ ;  /* 0x00000005040472a4 */ /* 0x000fc6000f8e023f */
[----:B------:R-:W-:Y:S01]  /*1610*/  ULDC UR5, c[0x0][0x348] ;  /* 0x0000d20000057ab9 */ /* 0x000fe20000000800 */
[----:B-1----:R-:W-:Y:S08]  /*1620*/  @P1 BRA `(.L_x_5987) ;  /* 0x0000000000241947 */ /* 0x002ff00003800000 */
        /* <DEDUP_REMOVED lines=8> */
[----:B--2---:R-:W-:-:S07]  /*16b0*/  IADD3 R226, -R226, R3, RZ ;  /* 0x00000003e2e27210 */ /* 0x004fce0007ffe1ff */
.L_x_5987:
[----:B------:R-:W-:Y:S02]  /*16c0*/  IMAD.U32 R24, RZ, RZ, UR5 ;  /* 0x00000005ff187e24 */ /* 0x000fe4000f8e00ff */
[----:B------:R-:W-:Y:S01]  /*16d0*/  IMAD.U32 R27, RZ, RZ, UR4 ;  /* 0x00000004ff1b7e24 */ /* 0x000fe2000f8e00ff */
[----:B------:R-:W-:Y:S06]  /*16e0*/  @!P2 BRA `(.L_x_5988) ;  /* 0x000000000010a947 */ /* 0x000fec0003800000 */
[----:B------:R-:W-:-:S04]  /*16f0*/  IADD3 R4, P0, R32, UR8, RZ ;  /* 0x0000000820047c10 */ /* 0x000fc8000ff1e0ff */
[----:B------:R-:W-:-:S05]  /*1700*/  IADD3.X R5, R28, UR9, RZ, P0, !PT ;  /* 0x000000091c057c10 */ /* 0x000fca00087fe4ff */
[----:B------:R0:W5:Y:S01]  /*1710*/  LDG.E R27, desc[UR60][R4.64] ;  /* 0x0000003c041b7981 */ /* 0x000162000c1e1900 */
[----:B------:R-:W-:Y:S05]  /*1720*/  BRA `(.L_x_5989) ;  /* 0x0000000000107947 */ /* 0x000fea0003800000 */
.L_x_5988:
[----:B------:R-:W-:Y:S05]  /*1730*/  @!P0 BRA `(.L_x_5989) ;  /* 0x00000000000c8947 */ /* 0x000fea0003800000 */
[----:B------:R-:W2:Y:S04]  /*1740*/  LDG.E R4, desc[UR60][R8.64] ;  /* 0x0000003c08047981 */ /* 0x000ea8000c1e1900 */
[----:B------:R-:W2:Y:S02]  /*1750*/  LDG.E R27, desc[UR60][R8.64+0x4] ;  /* 0x0000043c081b7981 */ /* 0x000ea4000c1e1900 */
[----:B--2---:R-:W-:-:S07]  /*1760*/  IADD3 R27, -R4, R27, RZ ;  /* 0x0000001b041b7210 */ /* 0x004fce0007ffe1ff */
.L_x_5989:
[----:B------:R-:W-:Y:S01]  /*1770*/  ULDC.64 UR4, c[0x0][0xa10] ;  /* 0x0002840000047ab9 */ /* 0x000fe20000000a00 */
[----:B------:R-:W1:Y:S01]  /*1780*/  LDC R9, c[0x0][0x448] ;  /* 0x00011200ff097b82 */ /* 0x000e620000000800 */
        /* <DEDUP_REMOVED lines=13> */
[----:B-1----:R-:W-:Y:S01]  /*1860*/  ISETP.NE.AND P1, PT, R9, 0x1, PT ;  /* 0x000000010900780c */ /* 0x002fe20003f25270 */
[----:B------:R-:W-:Y:S01]  /*1870*/  IMAD.SHL.U32 R225, R29, 0x80, RZ ;  /* 0x000000801de17824 */ /* 0x000fe200078e00ff */
[----:B------:R-:W-:-:S04]  /*1880*/  PLOP3.LUT P2, PT, PT, PT, PT, 0x80, 0x0 ;  /* 0x000000000000781c */ /* 0x000fc80003f4f070 */
[----:B0-----:R-:W-:-:S07]  /*1890*/  IADD3 R4, R225, 0x7f, RZ ;  /* 0x0000007fe1047810 */ /* 0x001fce0007ffe0ff */
[----:B------:R-:W0:Y:S08]  /*18a0*/  @P1 LDC R9, c[0x0][0x44c] ;  /* 0x00011300ff091b82 */ /* 0x000e300000000800 */
[----:B------:R-:W1:Y:S01]  /*18b0*/  @P1 LDC R5, c[0x0][0x450] ;  /* 0x00011400ff051b82 */ /* 0x000e620000000800 */
[----:B--2---:R-:W-:Y:S02]  /*18c0*/  @P0 IMAD.IADD R24, R8, 0x1, -R3 ;  /* 0x0000000108180824 */ /* 0x004fe400078e0a03 */
[----:B------:R-:W-:-:S02]  /*18d0*/  IMAD.IADD R8, R27, 0x1, -R0 ;  /* 0x000000011b087824 */ /* 0x000fc400078e0a00 */
[----:B0-----:R-:W-:-:S03]  /*18e0*/  @P1 IMAD.HI.U32 R0, R4, R9, RZ ;  /* 0x0000000904001227 */ /* 0x001fc600078e00ff */
[C---:B------:R-:W-:Y:S02]  /*18f0*/  IADD3 R227, R8.reuse, R24, RZ ;  /* 0x0000001808e37210 */ /* 0x040fe40007ffe0ff */
[----:B-1----:R-:W-:Y:S02]  /*1900*/  @P1 SHF.R.U32.HI R4, RZ, R5, R0 ;  /* 0x00000005ff041219 */ /* 0x002fe40000011600 */
[C---:B------:R-:W-:Y:S01]  /*1910*/  IADD3 R137, R227.reuse, 0x60, -R226 ;  /* 0x00000060e3897810 */ /* 0x040fe20007ffe8e2 */
[----:B------:R-:W-:Y:S01]  /*1920*/  VIADD R0, R227, 0x5f ;  /* 0x0000005fe3007836 */ /* 0x000fe20000000000 */
[----:B------:R-:W-:-:S03]  /*1930*/  IADD3 R122, -R8, RZ, RZ ;  /* 0x000000ff087a7210 */ /* 0x000fc60007ffe1ff */
[----:B------:R-:W-:Y:S01]  /*1940*/  IMAD.IADD R4, R137, 0x1, R4 ;  /* 0x0000000189047824 */ /* 0x000fe200078e0204 */
[----:B------:R-:W-:Y:S01]  /*1950*/  VIMNMX R122, RZ, R122, !PT ;  /* 0x0000007aff7a7248 */ /* 0x000fe20007fe0100 */
        /* <DEDUP_REMOVED lines=16> */
[----:B------:R-:W-:-:S04]  /*1a60*/  @P0 LEA.HI.SX32 R26, R0, R3, 0x1c ;  /* 0x00000003001a0211 */ /* 0x000fc800078fe2ff */
[----:B------:R-:W-:-:S13]  /*1a70*/  ISETP.GT.AND P0, PT, R26, R122, PT ;  /* 0x0000007a1a00720c */ /* 0x000fda0003f04270 */
[----:B---3--:R-:W-:Y:S05]  /*1a80*/  @!P0 BRA `(.L_x_5990) ;  /* 0x0000008c009c8947 */ /* 0x008fea0003800000 */
        /* <DEDUP_REMOVED lines=14> */
[----:B------:R-:W-:Y:S01]  /*1b70*/  MOV R11, UR7 ;  /* 0x00000007000b7c02 */ /* 0x000fe20008000f00 */
[----:B------:R-:W-:Y:S01]  /*1b80*/  IMAD.MOV.U32 R8, RZ, RZ, 0x70 ;  /* 0x00000070ff087424 */ /* 0x000fe200078e00ff */
[----:B------:R-:W-:Y:S01]  /*1b90*/  MOV R13, RZ ;  /* 0x000000ff000d7202 */ /* 0x000fe20000000f00 */
[----:B0-----:R-:W-:-:S07]  /*1ba0*/  IMAD.MOV.U32 R12, RZ, RZ, 0x1 ;  /* 0x00000001ff0c7424 */ /* 0x001fce00078e00ff */
[----:B------:R-:W-:-:S07]  /*1bb0*/  LEPC R20, `(.L_x_5992) ;  /* 0x000000001014794e */ /* 0x000fce0000000000 */
[----:B-1---5:R-:W-:Y:S05]  /*1bc0*/  CALL.ABS.NOINC R14 ;  /* 0x000000000e007343 */ /* 0x022fea0003c00000 */
.L_x_5992:
[----:B------:R-:W-:Y:S05]  /*1bd0*/  BSYNC B6 ;  /* 0x0000000000067941 */ /* 0x000fea0003800000 */
.L_x_5991:
        /* <DEDUP_REMOVED lines=20> */
.L_x_5994:
[----:B------:R-:W-:Y:S05]  /*1d20*/  BSYNC B6 ;  /* 0x0000000000067941 */ /* 0x000fea0003800000 */
.L_x_5993:
[----:B------:R-:W2:Y:S01]  /*1d30*/  LDL R14, [R1+0x54] ;  /* 0x00005400010e7983 */ /* 0x000ea20000100800 */
[----:B------:R-:W-:Y:S01]  /*1d40*/  ULDC.64 UR4, c[0x0][0x9f8] ;  /* 0x00027e0000047ab9 */ /* 0x000fe20000000a00 */
[----:B------:R-:W0:Y:S01]  /*1d50*/  LDC.64 R96, c[0x0][0x3f8] ;  /* 0x0000fe00ff607b82 */ /* 0x000e220000000a00 */
[----:B------:R-:W-:Y:S01]  /*1d60*/  ISETP.NE.U32.AND P0, PT, RZ, UR4, PT ;  /* 0x00000004ff007c0c */ /* 0x000fe2000bf05070 */
[----:B------:R-:W3:Y:S03]  /*1d70*/  LDL.LU R13, [R1] ;  /* 0x00000000010d7983 */ /* 0x000ee60000300800 */
[----:B------:R-:W-:-:S03]  /*1d80*/  ISETP.NE.AND.EX P0, PT, RZ, UR5, PT, P0 ;  /* 0x00000005ff007c0c */ /* 0x000fc6000bf05300 */
[----:B------:R-:W1:Y:S08]  /*1d90*/  LDC R121, c[0x0][0x3f4] ;  /* 0x0000fd00ff797b82 */ /* 0x000e700000000800 */
[----:B------:R-:W4:Y:S02]  /*1da0*/  LDC.64 R90, c[0x0][0x408] ;  /* 0x00010200ff5a7b82 */ /* 0x000f240000000a00 */
[----:B------:R-:W-:Y:S01]  /*1db0*/  @P0 IADD3 R4, P1, R32, UR4, RZ ;  /* 0x0000000420040c10 */ /* 0x000fe2000ff3e0ff */
[----:B------:R-:W-:-:S03]  /*1dc0*/  ULDC UR4, c[0x0][0x2f4] ;  /* 0x0000bd0000047ab9 */ /* 0x000fc60000000800 */
[----:B------:R-:W-:-:S05]  /*1dd0*/  @P0 IADD3.X R5, R28, UR5, RZ, P1, !PT ;  /* 0x000000051c050c10 */ /* 0x000fca0008ffe4ff */
[----:B------:R0:W2:Y:S01]  /*1de0*/  @P0 LDG.E R25, desc[UR60][R4.64] ;  /* 0x0000003c04190981 */ /* 0x0000a2000c1e1900 */
[----:B------:R-:W-:Y:S02]  /*1df0*/  ISETP.GE.AND P1, PT, R195, UR4, PT ;  /* 0x00000004c3007c0c */ /* 0x000fe4000bf26270 */
[----:B------:R-:W-:Y:S02]  /*1e00*/  ISETP.GE.AND P0, PT, R16, UR4, PT ;  /* 0x0000000410007c0c */ /* 0x000fe4000bf06270 */
[----:B------:R-:W-:Y:S02]  /*1e10*/  SEL R3, RZ, 0xffffffff, P1 ;  /* 0xffffffffff037807 */ /* 0x000fe40000800000 */
[----:B------:R-:W-:-:S03]  /*1e20*/  SEL R0, RZ, 0x1, P0 ;  /* 0x00000001ff007807 */ /* 0x000fc60000000000 */
[----:B------:R-:W-:Y:S01]  /*1e30*/  IMAD.SHL.U32 R3, R3, 0x2, RZ ;  /* 0x0000000203037824 */ /* 0x000fe200078e00ff */
[----:B------:R-:W-:Y:S02]  /*1e40*/  ISETP.GE.AND P0, PT, R194, UR4, PT ;  /* 0x00000004c2007c0c */ /* 0x000fe4000bf06270 */
[----:B------:R-:W-:Y:S02]  /*1e50*/  ISETP.GE.AND P1, PT, R22, UR4, PT ;  /* 0x0000000416007c0c */ /* 0x000fe4000bf26270 */
[----:B------:R-:W-:Y:S02]  /*1e60*/  LOP3.LUT R0, R3, 0x2, R0, 0xe2, !PT ;  /* 0x0000000203007812 */ /* 0x000fe400078ee200 */
[----:B0-----:R-:W-:Y:S02]  /*1e70*/  SHF.R.S32.HI R5, RZ, 0x1f, R203 ;  /* 0x0000001fff057819 */ /* 0x001fe400000114cb */
[----:B------:R-:W-:Y:S02]  /*1e80*/  SEL R3, RZ, 0x4, P0 ;  /* 0x00000004ff037807 */ /* 0x000fe40000000000 */
[----:B------:R-:W-:-:S02]  /*1e90*/  SEL R4, RZ, 0x8, P1 ;  /* 0x00000008ff047807 */ /* 0x000fc40000800000 */
[----:B------:R-:W-:Y:S01]  /*1ea0*/  ISETP.GE.AND P2, PT, R19, UR4, PT ;  /* 0x0000000413007c0c */ /* 0x000fe2000bf46270 */
[----:B------:R-:W-:Y:S01]  /*1eb0*/  IMAD R6, R5, R96, RZ ;  /* 0x0000006005067224 */ /* 0x000fe200078e02ff */
[----:B------:R-:W-:Y:S02]  /*1ec0*/  SHF.R.S32.HI R193, RZ, 0x1f, R192 ;  /* 0x0000001fffc17819 */ /* 0x000fe400000114c0 */
[----:B------:R-:W-:Y:S02]  /*1ed0*/  LOP3.LUT R0, R4, R0, R3, 0xfe, !PT ;  /* 0x0000000004007212 */ /* 0x000fe400078efe03 */
[----:B------:R-:W-:Y:S02]  /*1ee0*/  SEL R3, RZ, 0x10, P2 ;  /* 0x00000010ff037807 */ /* 0x000fe40001000000 */
[----:B-1----:R-:W-:Y:S01]  /*1ef0*/  ISETP.GE.AND P0, PT, R16, R121, PT ;  /* 0x000000791000720c */ /* 0x002fe20003f06270 */
[C---:B------:R-:W-:Y:S01]  /*1f00*/  IMAD R7, R203.reuse, R97, R6 ;  /* 0x00000061cb077224 */ /* 0x040fe200078e0206 */
[----:B------:R-:W-:Y:S01]  /*1f10*/  LOP3.LUT R9, R0, R3, RZ, 0xfc, !PT ;  /* 0x0000000300097212 */ /* 0x000fe200078efcff */
[----:B------:R-:W-:Y:S01]  /*1f20*/  IMAD.WIDE.U32 R100, R203, R96, R192 ;  /* 0x00000060cb647225 */ /* 0x000fe200078e00c0 */
[----:B------:R-:W-:-:S03]  /*1f30*/  SEL R3, R121, RZ, P0 ;  /* 0x000000ff79037207 */ /* 0x000fc60000000000 */
[----:B------:R-:W-:Y:S01]  /*1f40*/  IMAD.WIDE.U32 R98, R203, R96, R16 ;  /* 0x00000060cb627225 */ /* 0x000fe200078e0010 */
[----:B------:R-:W-:-:S03]  /*1f50*/  ISETP.GE.AND P1, PT, R195, R121, PT ;  /* 0x00000079c300720c */ /* 0x000fc60003f26270 */
[----:B----4-:R-:W-:Y:S01]  /*1f60*/  IMAD R0, R5, R90, RZ ;  /* 0x0000005a05007224 */ /* 0x010fe200078e02ff */
[----:B------:R-:W-:Y:S01]  /*1f70*/  IADD3 R101, R101, R7, RZ ;  /* 0x0000000765657210 */ /* 0x000fe20007ffe0ff */
[----:B------:R-:W-:Y:S01]  /*1f80*/  IMAD.IADD R99, R7, 0x1, R99 ;  /* 0x0000000107637824 */ /* 0x000fe200078e0263 */
[----:B------:R-:W-:Y:S01]  /*1f90*/  ISETP.GE.AND P3, PT, R194, R121, PT ;  /* 0x00000079c200720c */ /* 0x000fe20003f66270 */
[----:B------:R-:W-:Y:S01]  /*1fa0*/  IMAD R7, R203, R91, R0 ;  /* 0x0000005bcb077224 */ /* 0x000fe200078e0200 */
[C---:B------:R-:W-:Y:S01]  /*1fb0*/  SEL R0, R121.reuse, RZ, P1 ;  /* 0x000000ff79007207 */ /* 0x040fe20000800000 */
[----:B------:R-:W-:Y:S01]  /*1fc0*/  IMAD.IADD R3, R16, 0x1, R3 ;  /* 0x0000000110037824 */ /* 0x000fe200078e0203 */
[----:B------:R-:W-:Y:S02]  /*1fd0*/  SEL R5, R121, RZ, P3 ;  /* 0x000000ff79057207 */ /* 0x000fe40001800000 */
[----:B------:R-:W-:Y:S01]  /*1fe0*/  IADD3 R4, R195, R0, RZ ;  /* 0x00000000c3047210 */ /* 0x000fe20007ffe0ff */
[----:B------:R-:W-:Y:S01]  /*1ff0*/  IMAD.WIDE.U32 R94, R203, R90, R192 ;  /* 0x0000005acb5e7225 */ /* 0x000fe200078e00c0 */
[----:B------:R-:W-:-:S03]  /*2000*/  SHF.R.S32.HI R0, RZ, 0x1f, R3 ;  /* 0x0000001fff007819 */ /* 0x000fc60000011403 */
[----:B------:R-:W-:Y:S01]  /*2010*/  IMAD.WIDE.U32 R92, R203, R90, R16 ;  /* 0x0000005acb5c7225 */ /* 0x000fe200078e0010 */
[----:B------:R-:W-:-:S03]  /*2020*/  LOP3.LUT P2, RZ, R228, 0x4, RZ, 0xc0, !PT ;  /* 0x00000004e4ff7812 */ /* 0x000fc6000784c0ff */
[----:B------:R-:W-:Y:S01]  /*2030*/  IMAD.IADD R10, R194, 0x1, R5 ;  /* 0x00000001c20a7824 */ /* 0x000fe200078e0205 */
[CC--:B------:R-:W-:Y:S01]  /*2040*/  LEA.HI R5, R0.reuse, R3.reuse, RZ, 0x3 ;  /* 0x0000000300057211 */ /* 0x0c0fe200078f18ff */
[----:B------:R-:W-:Y:S01]  /*2050*/  IMAD.IADD R93, R7, 0x1, R93 ;  /* 0x00000001075d7824 */ /* 0x000fe200078e025d */
[----:B------:R-:W-:Y:S02]  /*2060*/  LEA.HI R0, R0, R3, RZ, 0x6 ;  /* 0x0000000300007211 */ /* 0x000fe400078f30ff */
[----:B------:R-:W-:Y:S02]  /*2070*/  IADD3 R95, R95, R7, RZ ;  /* 0x000000075f5f7210 */ /* 0x000fe40007ffe0ff */
[----:B------:R-:W-:Y:S02]  /*2080*/  SHF.R.S32.HI R7, RZ, 0x1f, R4 ;  /* 0x0000001fff077819 */ /* 0x000fe40000011404 */
[----:B------:R-:W-:Y:S01]  /*2090*/  SHF.R.S32.HI R3, RZ, 0x6, R0 ;  /* 0x00000006ff037819 */ /* 0x000fe20000011400 */
[----:B------:R-:W0:Y:S01]  /*20a0*/  S2R R139, SR_TID.X ;  /* 0x00000000008b7919 */ /* 0x000e220000002100 */
[----:B------:R-:W-:-:S02]  /*20b0*/  LEA.HI R8, R7, R4, RZ, 0x6 ;  /* 0x0000000407087211 */ /* 0x000fc400078f30ff */
[----:B------:R-:W-:Y:S02]  /*20c0*/  LEA.HI R6, R7, R4, RZ, 0x3 ;  /* 0x0000000407067211 */ /* 0x000fe400078f18ff */
[--C-:B------:R-:W-:Y:S02]  /*20d0*/  LOP3.LUT R0, R219, 0x38, R5.reuse, 0xf8, !PT ;  /* 0x00000038db007812 */ /* 0x100fe400078ef805 */
[----:B------:R-:W-:Y:S01]  /*20e0*/  SHF.R.S32.HI R11, RZ, 0x1f, R10 ;  /* 0x0000001fff0b7819 */ /* 0x000fe2000001140a */
[C---:B------:R-:W-:Y:S01]  /*20f0*/  IMAD R134, R3.reuse, 0x1800, R222 ;  /* 0x0000180003867824 */ /* 0x040fe200078e02de */
[----:B------:R-:W-:Y:S01]  /*2100*/  LOP3.LUT R7, R216, 0x38, R5, 0xf8, !PT ;  /* 0x00000038d8077812 */ /* 0x000fe200078ef805 */
[----:B------:R-:W-:Y:S01]  /*2110*/  IMAD R131, R3, 0x1800, R223 ;  /* 0x0000180003837824 */ /* 0x000fe200078e02df */
[----:B------:R-:W-:Y:S02]  /*2120*/  SHF.R.U32.HI R15, RZ, 0x3, R216 ;  /* 0x00000003ff0f7819 */ /* 0x000fe400000116d8 */
[----:B------:R-:W-:-:S02]  /*2130*/  SHF.R.S32.HI R8, RZ, 0x6, R8 ;  /* 0x00000006ff087819 */ /* 0x000fc40000011408 */
[----:B------:R-:W-:Y:S02]  /*2140*/  LOP3.LUT R4, R219, 0x38, R6, 0xf8, !PT ;  /* 0x00000038db047812 */ /* 0x000fe400078ef806 */
[----:B------:R-:W-:Y:S02]  /*2150*/  LOP3.LUT R3, R0, R221, RZ, 0x3c, !PT ;  /* 0x000000dd00037212 */ /* 0x000fe400078e3cff */
[-C--:B------:R-:W-:Y:S02]  /*2160*/  LEA.HI R12, R11, R10.reuse, RZ, 0x3 ;  /* 0x0000000a0b0c7211 */ /* 0x080fe400078f18ff */
[----:B------:R-:W-:Y:S02]  /*2170*/  LOP3.LUT R0, R7, R15, RZ, 0x3c, !PT ;  /* 0x0000000f07007212 */ /* 0x000fe400078e3cff */
[----:B------:R-:W-:Y:S01]  /*2180*/  LEA.HI R10, R11, R10, RZ, 0x6 ;  /* 0x0000000a0b0a7211 */ /* 0x000fe200078f30ff */
[----:B------:R-:W-:Y:S01]  /*2190*/  IMAD R133, R8, 0x1800, R222 ;  /* 0x0000180008857824 */ /* 0x000fe200078e02de */
[----:B------:R-:W-:Y:S01]  /*21a0*/  LOP3.LUT R4, R4, R221, RZ, 0x3c, !PT ;  /* 0x000000dd04047212 */ /* 0x000fe200078e3cff */
[----:B------:R-:W-:Y:S01]  /*21b0*/  IMAD.IADD R134, R134, 0x1, R3 ;  /* 0x0000000186867824 */ /* 0x000fe200078e0203 */
[----:B------:R-:W-:-:S02]  /*21c0*/  IADD3 R131, R131, R0, RZ ;  /* 0x0000000083837210 */ /* 0x000fc40007ffe0ff */
[----:B------:R-:W-:Y:S02]  /*21d0*/  SHF.R.S32.HI R10, RZ, 0x6, R10 ;  /* 0x00000006ff0a7819 */ /* 0x000fe4000001140a */
[C---:B------:R-:W-:Y:S02]  /*21e0*/  LOP3.LUT R3, R216.reuse, 0x38, R6, 0xf8, !PT ;  /* 0x00000038d8037812 */ /* 0x040fe400078ef806 */
[----:B-----5:R-:W-:Y:S02]  /*21f0*/  SHF.R.S32.HI R11, RZ, 0x1f, R136 ;  /* 0x0000001fff0b7819 */ /* 0x020fe40000011488 */
[----:B------:R-:W-:Y:S01]  /*2200*/  LOP3.LUT R0, R219, 0x38, R12, 0xf8, !PT ;  /* 0x00000038db007812 */ /* 0x000fe200078ef80c */
[----:B------:R-:W-:Y:S01]  /*2210*/  IMAD.IADD R133, R133, 0x1, R4 ;  /* 0x0000000185857824 */ /* 0x000fe200078e0204 */
[----:B------:R-:W-:Y:S01]  /*2220*/  LOP3.LUT R7, R216, 0x38, R12, 0xf8, !PT ;  /* 0x00000038d8077812 */ /* 0x000fe200078ef80c */
[----:B------:R-:W-:Y:S01]  /*2230*/  IMAD R130, R10, 0x1800, R222 ;  /* 0x000018000a827824 */ /* 0x000fe200078e02de */
[----:B------:R-:W-:-:S02]  /*2240*/  LOP3.LUT R4, R3, R15, RZ, 0x3c, !PT ;  /* 0x0000000f03047212 */ /* 0x000fc400078e3cff */
[----:B------:R-:W-:Y:S01]  /*2250*/  LOP3.LUT R3, R0, R221, RZ, 0x3c, !PT ;  /* 0x000000dd00037212 */ /* 0x000fe200078e3cff */
[----:B------:R-:W-:Y:S01]  /*2260*/  IMAD R0, R11, R96, RZ ;  /* 0x000000600b007224 */ /* 0x000fe200078e02ff */
[----:B------:R-:W-:Y:S01]  /*2270*/  LOP3.LUT R7, R7, R15, RZ, 0x3c, !PT ;  /* 0x0000000f07077212 */ /* 0x000fe200078e3cff */
[--C-:B------:R-:W-:Y:S02]  /*2280*/  IMAD R128, R10, 0x1800, R223.reuse ;  /* 0x000018000a807824 */ /* 0x100fe400078e02df */
[----:B------:R-:W-:Y:S01]  /*2290*/  IMAD R11, R11, R90, RZ ;  /* 0x0000005a0b0b7224 */ /* 0x000fe200078e02ff */
[----:B------:R-:W-:Y:S01]  /*22a0*/  IADD3 R130, R130, R3, RZ ;  /* 0x0000000382827210 */ /* 0x000fe20007ffe0ff */
[----:B------:R-:W-:Y:S01]  /*22b0*/  IMAD R129, R8, 0x1800, R223 ;  /* 0x0000180008817824 */ /* 0x000fe200078e02df */
[----:B------:R-:W-:Y:S01]  /*22c0*/  SHF.L.U64.HI R106, R90, 0x6, R91 ;  /* 0x000000065a6a7819 */ /* 0x000fe2000001025b */
[----:B------:R-:W-:Y:S01]  /*22d0*/  IMAD.IADD R128, R128, 0x1, R7 ;  /* 0x0000000180807824 */ /* 0x000fe200078e0207 */
[----:B------:R-:W-:Y:S01]  /*22e0*/  SHF.L.U32 R107, R90, 0x6, RZ ;  /* 0x000000065a6b7819 */ /* 0x000fe200000006ff */
[----:B------:R-:W-:-:S02]  /*22f0*/  IMAD R3, R91, 0x60, RZ ;  /* 0x000000605b037824 */ /* 0x000fc400078e02ff */
[C---:B------:R-:W-:Y:S02]  /*2300*/  IMAD R11, R136.reuse, R91, R11 ;  /* 0x0000005b880b7224 */ /* 0x040fe400078e020b */
[----:B------:R-:W-:-:S04]  /*2310*/  IMAD.WIDE.U32 R94, R136, R90, R94 ;  /* 0x0000005a885e7225 */ /* 0x000fc800078e005e */
[----:B------:R-:W-:-:S04]  /*2320*/  IMAD.WIDE.U32 R92, R136, R90, R92 ;  /* 0x0000005a885c7225 */ /* 0x000fc800078e005c */
[C---:B------:R-:W-:Y:S02]  /*2330*/  IMAD R7, R136.reuse, R97, R0 ;  /* 0x0000006188077224 */ /* 0x040fe400078e0200 */
[----:B------:R-:W-:-:S04]  /*2340*/  IMAD.WIDE.U32 R100, R136, R96, R100 ;  /* 0x0000006088647225 */ /* 0x000fc800078e0064 */
[----:B------:R-:W-:-:S04]  /*2350*/  IMAD.WIDE.U32 R90, R90, 0x60, RZ ;  /* 0x000000605a5a7825 */ /* 0x000fc800078e00ff */
[----:B------:R-:W-:Y:S01]  /*2360*/  IMAD.IADD R129, R129, 0x1, R4 ;  /* 0x0000000181817824 */ /* 0x000fe200078e0204 */
[----:B------:R-:W-:Y:S01]  /*2370*/  LOP3.LUT R4, R219, 0x18, R16, 0xf8, !PT ;  /* 0x00000018db047812 */ /* 0x000fe200078ef810 */
[----:B------:R-:W-:Y:S01]  /*2380*/  IMAD.WIDE.U32 R98, R136, R96, R98 ;  /* 0x0000006088627225 */ /* 0x000fe200078e0062 */
[----:B------:R-:W-:Y:S02]  /*2390*/  SHF.L.U64.HI R104, R96, 0x6, R97 ;  /* 0x0000000660687819 */ /* 0x000fe40000010261 */
[----:B------:R-:W-:Y:S01]  /*23a0*/  IADD3 R103, R101, R7, RZ ;  /* 0x0000000765677210 */ /* 0x000fe20007ffe0ff */
[----:B------:R-:W-:Y:S01]  /*23b0*/  IMAD.IADD R124, R124, 0x1, R27 ;  /* 0x000000017c7c7824 */ /* 0x000fe200078e021b */
[----:B------:R-:W-:Y:S01]  /*23c0*/  SHF.R.S32.HI R114, RZ, 0x3, R5 ;  /* 0x00000003ff727819 */ /* 0x000fe20000011405 */
[----:B------:R-:W-:Y:S01]  /*23d0*/  IMAD.IADD R126, R91, 0x1, R3 ;  /* 0x000000015b7e7824 */ /* 0x000fe200078e0203 */
[----:B------:R-:W-:Y:S01]  /*23e0*/  SHF.R.S32.HI R113, RZ, 0x3, R6 ;  /* 0x00000003ff717819 */ /* 0x000fe20000011406 */
[----:B------:R-:W-:Y:S01]  /*23f0*/  IMAD R125, R97, 0x60, RZ ;  /* 0x00000060617d7824 */ /* 0x000fe200078e02ff */
[----:B------:R-:W-:Y:S01]  /*2400*/  LOP3.LUT R127, R4, R221, RZ, 0x3c, !PT ;  /* 0x000000dd047f7212 */ /* 0x000fe200078e3cff */
[----:B------:R-:W-:Y:S01]  /*2410*/  IMAD.SHL.U32 R105, R96, 0x40, RZ ;  /* 0x0000004060697824 */ /* 0x000fe200078e00ff */
[----:B------:R-:W-:Y:S01]  /*2420*/  LOP3.LUT R5, R5, 0xfffffff8, RZ, 0xc0, !PT ;  /* 0xfffffff805057812 */ /* 0x000fe200078ec0ff */
[----:B------:R-:W-:Y:S01]  /*2430*/  IMAD.IADD R3, R7, 0x1, R99 ;  /* 0x0000000107037824 */ /* 0x000fe200078e0263 */
[----:B------:R-:W-:Y:S01]  /*2440*/  LOP3.LUT R6, R6, 0xfffffff8, RZ, 0xc0, !PT ;  /* 0xfffffff806067812 */ /* 0x000fe200078ec0ff */
[----:B------:R-:W-:Y:S01]  /*2450*/  IMAD.WIDE.U32 R96, R96, 0x60, RZ ;  /* 0x0000006060607825 */ /* 0x000fe200078e00ff */
[----:B------:R-:W-:-:S02]  /*2460*/  LOP3.LUT R7, R12, 0xfffffff8, RZ, 0xc0, !PT ;  /* 0xfffffff80c077812 */ /* 0x000fc400078ec0ff */
[----:B------:R-:W-:Y:S01]  /*2470*/  SHF.R.S32.HI R0, RZ, 0x1f, R30 ;  /* 0x0000001fff007819 */ /* 0x000fe2000001141e */
[----:B------:R-:W-:Y:S01]  /*2480*/  IMAD.SHL.U32 R121, R121, 0x2, RZ ;  /* 0x0000000279797824 */ /* 0x000fe200078e00ff */
[----:B0-----:R-:W-:Y:S01]  /*2490*/  LEA.HI R139, R139, 0x8, RZ, 0x19 ;  /* 0x000000088b8b7811 */ /* 0x001fe200078fc8ff */
[----:B------:R-:W-:Y:S01]  /*24a0*/  IMAD.IADD R125, R97, 0x1, R125 ;  /* 0x00000001617d7824 */ /* 0x000fe200078e027d */
[----:B------:R-:W-:Y:S01]  /*24b0*/  IADD3 R127, R222, R127, RZ ;  /* 0x0000007fde7f7210 */ /* 0x000fe20007ffe0ff */
[----:B------:R-:W-:Y:S01]  /*24c0*/  IMAD.IADD R102, R95, 0x1, R11 ;  /* 0x000000015f667824 */ /* 0x000fe200078e020b */
[----:B------:R-:W-:Y:S02]  /*24d0*/  IADD3 R4, R11, R93, RZ ;  /* 0x0000005d0b047210 */ /* 0x000fe40007ffe0ff */
[----:B------:R-:W-:Y:S02]  /*24e0*/  SHF.R.S32.HI R112, RZ, 0x3, R12 ;  /* 0x00000003ff707819 */ /* 0x000fe4000001140c */
[----:B------:R-:W-:-:S02]  /*24f0*/  SHF.R.S32.HI R110, RZ, 0x1f, R5 ;  /* 0x0000001fff6e7819 */ /* 0x000fc40000011405 */
[----:B------:R-:W-:Y:S02]  /*2500*/  SHF.R.S32.HI R109, RZ, 0x1f, R6 ;  /* 0x0000001fff6d7819 */ /* 0x000fe40000011406 */
[----:B------:R-:W-:Y:S02]  /*2510*/  SHF.R.S32.HI R108, RZ, 0x1f, R7 ;  /* 0x0000001fff6c7819 */ /* 0x000fe40000011407 */
[----:B---3--:R-:W-:-:S04]  /*2520*/  LOP3.LUT R13, R13, 0xfffffffe, RZ, 0xc0, !PT ;  /* 0xfffffffe0d0d7812 */ /* 0x008fc800078ec0ff */
[----:B------:R-:W-:-:S04]  /*2530*/  @P3 LOP3.LUT R13, R13, 0x1, RZ, 0xfc, !PT ;  /* 0x000000010d0d3812 */ /* 0x000fc800078efcff */
[----:B------:R-:W-:-:S04]  /*2540*/  LOP3.LUT R13, R13, 0xfffffffb, RZ, 0xc0, !PT ;  /* 0xfffffffb0d0d7812 */ /* 0x000fc800078ec0ff */
[----:B------:R-:W-:-:S05]  /*2550*/  @P2 LOP3.LUT R13, R13, 0x4, RZ, 0xfc, !PT ;  /* 0x000000040d0d2812 */ /* 0x000fca00078efcff */
[----:B------:R0:W-:Y:S01]  /*2560*/  STL [R1], R13 ;  /* 0x0000000d01007387 */ /* 0x0001e20000100800 */
[----:B------:R-:W-:-:S04]  /*2570*/  ISETP.GE.AND P2, PT, R23, UR4, PT ;  /* 0x0000000417007c0c */ /* 0x000fc8000bf46270 */
[----:B------:R-:W-:-:S04]  /*2580*/  SEL R8, RZ, 0x20, P2 ;  /* 0x00000020ff087807 */ /* 0x000fc80001000000 */
[C---:B------:R-:W-:Y:S02]  /*2590*/  LOP3.LUT R27, R9.reuse, R8, RZ, 0xfc, !PT ;  /* 0x00000008091b7212 */ /* 0x040fe400078efcff */
[----:B------:R-:W-:Y:S01]  /*25a0*/  LOP3.LUT R8, R9, 0x1, RZ, 0xc0, !PT ;  /* 0x0000000109087812 */ /* 0x000fe200078ec0ff */
[----:B--2---:R-:W-:Y:S01]  /*25b0*/  IMAD R111, R14, 0x40, R203 ;  /* 0x000000400e6f7824 */ /* 0x004fe200078e02cb */
[C---:B------:R-:W-:Y:S02]  /*25c0*/  LOP3.LUT R9, R27.reuse, 0x2, RZ, 0xc0, !PT ;  /* 0x000000021b097812 */ /* 0x040fe400078ec0ff */
[C---:B------:R-:W-:Y:S02]  /*25d0*/  LOP3.LUT R10, R27.reuse, 0x4, RZ, 0xc0, !PT ;  /* 0x000000041b0a7812 */ /* 0x040fe400078ec0ff */
[C---:B------:R-:W-:Y:S02]  /*25e0*/  LOP3.LUT R20, R27.reuse, 0x8, RZ, 0xc0, !PT ;  /* 0x000000081b147812 */ /* 0x040fe400078ec0ff */
[----:B------:R-:W-:-:S02]  /*25f0*/  LOP3.LUT R21, R27, 0x10, RZ, 0xc0, !PT ;  /* 0x000000101b157812 */ /* 0x000fc400078ec0ff */
[----:B------:R-:W-:Y:S02]  /*2600*/  SHF.R.S32.HI R123, RZ, 0x1f, R25 ;  /* 0x0000001fff7b7819 */ /* 0x000fe40000011419 */
[----:B0-----:R-:W-:-:S07]  /*2610*/  LOP3.LUT R27, R27, 0x20, RZ, 0xc0, !PT ;  /* 0x000000201b1b7812 */ /* 0x001fce00078ec0ff */
.L_x_6100:
[----:B--2-4-:R-:W2:Y:S01]  /*2620*/  LDL.LU R34, [R1] ;  /* 0x0000000001227983 */ /* 0x014ea20000300800 */
[----:B------:R-:W0:Y:S01]  /*2630*/  LDC R32, c[0x0][0x430] ;  /* 0x00010c00ff207b82 */ /* 0x000e220000000800 */
[----:B------:R-:W-:-:S04]  /*2640*/  VIADD R26, R26, 0xffffffff ;  /* 0xffffffff1a1a7836 */ /* 0x000fc80000000000 */
        /* <DEDUP_REMOVED lines=15> */
[----:B------:R-:W-:Y:S02]  /*2740*/  @!P2 IMAD R31, R25, R15, R28 ;  /* 0x0000000f191fa224 */ /* 0x000fe400078e021c */
[----:B------:R-:W-:-:S04]  /*2750*/  @!P2 IMAD.MOV.U32 R28, RZ, RZ, R11 ;  /* 0x000000ffff1ca224 */ /* 0x000fc800078e000b */
[----:B------:R-:W-:Y:S01]  /*2760*/  @!P2 IMAD.WIDE.U32 R14, R25, R14, R28 ;  /* 0x0000000e190ea225 */ /* 0x000fe200078e001c */
[----:B------:R-:W-:-:S03]  /*2770*/  MOV R28, RZ ;  /* 0x000000ff001c7202 */ /* 0x000fc60000000f00 */
[----:B------:R-:W-:Y:S01]  /*2780*/  @!P2 IMAD.IADD R15, R15, 0x1, R31 ;  /* 0x000000010f0fa824 */ /* 0x000fe200078e021f */
[----:B---3--:R-:W-:-:S04]  /*2790*/  @!P2 LEA R12, P3, R14, R12, 0x2 ;  /* 0x0000000c0e0ca211 */ /* 0x008fc800078610ff */
[----:B------:R-:W-:-:S05]  /*27a0*/  @!P2 LEA.HI.X R13, R14, R13, R15, 0x2, P3 ;  /* 0x0000000d0e0da211 */ /* 0x000fca00018f140f */
[----:B------:R0:W5:Y:S01]  /*27b0*/  @!P2 LDG.E R28, desc[UR60][R12.64] ;  /* 0x0000003c0c1ca981 */ /* 0x000162000c1e1900 */
[----:B------:R-:W-:Y:S01]  /*27c0*/  ISETP.GT.AND P2, PT, R26, R122, PT ;  /* 0x0000007a1a00720c */ /* 0x000fe20003f44270 */
[----:B------:R-:W-:Y:S01]  /*27d0*/  IMAD R14, R18, 0x4800, R127 ;  /* 0x00004800120e7824 */ /* 0x000fe200078e027f */
[----:B------:R-:W-:Y:S01]  /*27e0*/  LOP3.LUT P4, RZ, R228, 0x4, RZ, 0xc0, !PT ;  /* 0x00000004e4ff7812 */ /* 0x000fe2000788c0ff */
[----:B------:R-:W-:Y:S01]  /*27f0*/  IMAD.MOV R29, RZ, RZ, -R11 ;  /* 0x000000ffff1d7224 */ /* 0x000fe200078e0a0b */
[----:B------:R-:W-:Y:S05]  /*2800*/  YIELD ;  /* 0x0000000000007946 */ /* 0x000fea0003800000 */
[----:B------:R-:W-:Y:S01]  /*2810*/  VIADD R84, R14, 0x20 ;  /* 0x000000200e547836 */ /* 0x000fe20000000000 */
[----:B------:R-:W-:Y:S01]  /*2820*/  BSSY B0, `(.L_x_5995) ;  /* 0x0000783000007945 */ /* 0x000fe20003800000 */
[----:B------:R-:W-:-:S02]  /*2830*/  IMAD R29, R32, R29, R33 ;  /* 0x0000001d201d7224 */ /* 0x000fc400078e0221 */
[C---:B------:R-:W-:Y:S02]  /*2840*/  IMAD R31, R14.reuse, 0x2, R115 ;  /* 0x000000020e1f7824 */ /* 0x040fe400078e0273 */
[----:B------:R-:W-:-:S05]  /*2850*/  @P4 IADD3 R84, R14, -0x20, RZ ;  /* 0xffffffe00e544810 */ /* 0x000fca0007ffe0ff */
        /* <DEDUP_REMOVED lines=17> */
[----:B------:R-:W-:Y:S01]  /*2970*/  IMAD R15, R86, UR4, RZ ;  /* 0x00000004560f7c24 */ /* 0x000fe2000f8e02ff */
[----:B------:R-:W-:Y:S01]  /*2980*/  IADD3 R13, R13, R11, RZ ;  /* 0x0000000b0d0d7210 */ /* 0x000fe20007ffe0ff */
[----:B------:R-:W-:Y:S01]  /*2990*/  IMAD R87, R26, -0x60, R24 ;  /* 0xffffffa01a577824 */ /* 0x000fe200078e0218 */
[----:B------:R-:W-:Y:S01]  /*29a0*/  SHF.R.S32.HI R11, RZ, 0x1f, R26 ;  /* 0x0000001fff0b7819 */ /* 0x000fe2000001141a */
[C---:B------:R-:W-:Y:S02]  /*29b0*/  IMAD R15, R28.reuse, UR5, R15 ;  /* 0x000000051c0f7c24 */ /* 0x040fe4000f8e020f */
[----:B------:R-:W-:Y:S01]  /*29c0*/  IMAD.WIDE.U32 R12, R28, UR4, R12 ;  /* 0x000000041c0c7c25 */ /* 0x000fe2000f8e000c */
[----:B------:R-:W-:Y:S01]  /*29d0*/  ULDC.64 UR4, c[0x0][0x308] ;  /* 0x0000c20000047ab9 */ /* 0x000fe20000000a00 */
[----:B------:R-:W-:Y:S02]  /*29e0*/  VIMNMX R87, R87, 0x60, PT ;  /* 0x0000006057577848 */ /* 0x000fe40003fe0100 */
[----:B------:R-:W-:-:S02]  /*29f0*/  IMAD.IADD R13, R13, 0x1, R15 ;  /* 0x000000010d0d7824 */ /* 0x000fc400078e020f */
[----:B------:R-:W-:Y:S02]  /*2a00*/  IMAD R15, R0, UR4, RZ ;  /* 0x00000004000f7c24 */ /* 0x000fe4000f8e02ff */
[----:B------:R-:W-:Y:S02]  /*2a10*/  IMAD R37, R11, R90, R32 ;  /* 0x0000005a0b257224 */ /* 0x000fe400078e0220 */
        /* <DEDUP_REMOVED lines=36> */
[----:B------:R-:W-:-:S04]  /*2c60*/  IADD3 R37, P2, R94, R12, RZ ;  /* 0x0000000c5e257210 */ /* 0x000fc80007f5e0ff */
[----:B------:R-:W-:Y:S02]  /*2c70*/  IADD3.X R38, R80, R102, RZ, P2, !PT ;  /* 0x0000006650267210 */ /* 0x000fe400017fe4ff */
        /* <DEDUP_REMOVED lines=30> */
.L_x_5999:
[----:B------:R-:W-:Y:S05]  /*2e60*/  BSYNC B1 ;  /* 0x0000000000017941 */ /* 0x000fea0003800000 */
.L_x_5998:
        /* <DEDUP_REMOVED lines=14> */
[----:B------:R-:W-:-:S02]  /*2f50*/  MOV R82, R57 ;  /* 0x0000003900527202 */ /* 0x000fc40000000f00 */
[----:B------:R-:W-:Y:S01]  /*2f60*/  CS2R R54, SRZ ;  /* 0x0000000000367805 */ /* 0x000fe2000001ff00 */
        /* <DEDUP_REMOVED lines=41> */
.L_x_6001:
[----:B------:R-:W-:Y:S05]  /*3200*/  BSYNC B1 ;  /* 0x0000000000017941 */ /* 0x000fea0003800000 */
.L_x_6000:
[----:B------:R-:W2:Y:S01]  /*3210*/  LDL R11, [R1+0x4] ;  /* 0x00000400010b7983 */ /* 0x000ea20000100800 */
[----:B0-----:R-:W-:Y:S01]  /*3220*/  IMAD.MOV.U32 R12, RZ, RZ, R61 ;  /* 0x000000ffff0c7224 */ /* 0x001fe200078e003d */
[----:B------:R-:W-:Y:S01]  /*3230*/  MOV R14, R69 ;  /* 0x00000045000e7202 */ /* 0x000fe20000000f00 */
[----:B------:R-:W-:Y:S01]  /*3240*/  IMAD.MOV.U32 R13, RZ, RZ, R68 ;  /* 0x000000ffff0d7224 */ /* 0x000fe200078e0044 */
[----:B------:R-:W-:-:S04]  /*3250*/  PRMT R150, R81, 0x5410, R82 ;  /* 0x0000541051967816 */ /* 0x000fc80000000052 */
        /* <DEDUP_REMOVED lines=14> */
[----:B------:R-:W-:Y:S01]  /*3340*/  PRMT R161, R14, 0x7610, R161 ;  /* 0x000076100ea17816 */ /* 0x000fe200000000a1 */
[----:B------:R-:W-:-:S05]  /*3350*/  IMAD.MOV.U32 R14, RZ, RZ, R37 ;  /* 0x000000ffff0e7224 */ /* 0x000fca00078e0025 */
[----:B------:R-:W-:Y:S01]  /*3360*/  PRMT R117, R13, 0x5410, R14 ;  /* 0x000054100d757816 */ /* 0x000fe2000000000e */
[----:B------:R-:W-:Y:S02]  /*3370*/  IMAD.MOV.U32 R13, RZ, RZ, R41 ;  /* 0x000000ffff0d7224 */ /* 0x000fe400078e0029 */
        /* <DEDUP_REMOVED lines=8> */
[----:B------:R-:W-:Y:S01]  /*3400*/  UISETP.NE.AND UP0, UPT, UR4, 0x3, UPT ;  /* 0x000000030400788c */ /* 0x000fe2000bf05270 */
[----:B------:R-:W-:-:S05]  /*3410*/  IMAD.MOV.U32 R12, RZ, RZ, R73 ;  /* 0x000000ffff0c7224 */ /* 0x000fca00078e0049 */
[----:B------:R-:W-:Y:S01]  /*3420*/  PRMT R157, R11, 0x5410, R12 ;  /* 0x000054100b9d7816 */ /* 0x000fe2000000000c */
[----:B------:R-:W-:Y:S01]  /*3430*/  IMAD.MOV.U32 R11, RZ, RZ, R58 ;  /* 0x000000ffff0b7224 */ /* 0x000fe200078e003a */
[----:B------:R-:W-:Y:S02]  /*3440*/  MOV R12, R59 ;  /* 0x0000003b000c7202 */ /* 0x000fe40000000f00 */
[----:B------:R-:W-:Y:S02]  /*3450*/  PLOP3.LUT P2, PT, PT, PT, UP0, 0x80, 0x0 ;  /* 0x000000000000781c */ /* 0x000fe40003f4f008 */
        /* <DEDUP_REMOVED lines=40> */
.L_x_6002:
[----:B------:R-:W-:Y:S01]  /*36e0*/  IMAD R88, R18, 0x8, R2 ;  /* 0x0000000812587824 */ /* 0x000fe200078e0202 */
[----:B------:R-:W-:Y:S01]  /*36f0*/  SHF.L.U32 R89, R204, 0x1f, RZ ;  /* 0x0000001fcc597819 */ /* 0x000fe200000006ff */
[----:B------:R-:W-:Y:S03]  /*3700*/  BSSY B1, `(.L_x_6003) ;  /* 0x0000003000017945 */ /* 0x000fe60003800000 */
[----:B------:R-:W0:Y:S02]  /*3710*/  SYNCS.PHASECHK.TRANS64.TRYWAIT P5, [R88+URZ+0x30890], R89 ;  /* 0x03089059580075a7 */ /* 0x000e2400080a017f */
[----:B0-----:R-:W-:Y:S05]  /*3720*/  @!P5 BRA `(.L_x_6004) ;  /* 0x00000214003cd947 */ /* 0x001fea0003800000 */
.L_x_6347:
[----:B------:R-:W-:Y:S05]  /*3730*/  BSYNC B1 ;  /* 0x0000000000017941 */ /* 0x000fea0003800000 */
.L_x_6003:
[----:B------:R-:W-:-:S03]  /*3740*/  UMOV UR4, 0xffffffff ;  /* 0xffffffff00047882 */ /* 0x000fc60000000000 */
[----:B------:R-:W-:Y:S05]  /*3750*/  BRA.DIV UR4, `(.L_x_6005) ;  /* 0x0000021604447947 */ /* 0x000fea000b800000 */
[----:B------:R1:W2:Y:S04]  /*3760*/  SHFL.IDX PT, R82, R119, RZ, 0x1c1f ;  /* 0x001c1fff77527589 */ /* 0x0002a800000e0000 */
[----:B------:R1:W3:Y:S02]  /*3770*/  SHFL.IDX PT, R11, R120, RZ, 0x1c1f ;  /* 0x001c1fff780b7589 */ /* 0x0002e400000e0000 */
.L_x_6351:
        /* <DEDUP_REMOVED lines=12> */
[----:B------:R-:W-:Y:S01]  /*3840*/  HADD2.F32 R148, -RZ, R148.H0_H0 ;  /* 0x20000094ff947230 */ /* 0x000fe20000004100 */
[----:B0-----:R-:W-:Y:S02]  /*3850*/  MOV R78, R13 ;  /* 0x0000000d004e7202 */ /* 0x001fe40000000f00 */
[----:B------:R-:W-:Y:S01]  /*3860*/  SHF.R.U64 R76, R76, 0x10, R77 ;  /* 0x000000104c4c7819 */ /* 0x000fe2000000124d */
[----:B------:R-:W-:Y:S01]  /*3870*/  HADD2.F32 R146, -RZ, R146.H0_H0 ;  /* 0x20000092ff927230 */ /* 0x000fe20000004100 */
[----:B------:R-:W-:Y:S01]  /*3880*/  SHF.R.U32.HI R79, RZ, 0x10, R79 ;  /* 0x00000010ff4f7819 */ /* 0x000fe2000001164f */
[--C-:B------:R-:W-:Y:S01]  /*3890*/  HADD2.F32 R13, -RZ, R78.reuse.H1_H1 ;  /* 0x3000004eff0d7230 */ /* 0x100fe20000004100 */
[----:B------:R-:W-:Y:S01]  /*38a0*/  SHF.R.U32.HI R77, RZ, 0x10, R77 ;  /* 0x00000010ff4d7819 */ /* 0x000fe2000001164d */
[----:B------:R-:W-:Y:S02]  /*38b0*/  HADD2.F32 R145, -RZ, R78.H0_H0 ;  /* 0x2000004eff917230 */ /* 0x000fe40000004100 */
[----:B------:R-:W-:-:S02]  /*38c0*/  HADD2.F32 R76, -RZ, R76.H0_H0 ;  /* 0x2000004cff4c7230 */ /* 0x000fc40000004100 */
[-C--:B------:R-:W-:Y:S01]  /*38d0*/  FMUL.FTZ R78, R13, R146.reuse ;  /* 0x000000920d4e7220 */ /* 0x080fe20000410000 */
[----:B------:R-:W-:Y:S02]  /*38e0*/  HADD2.F32 R77, -RZ, R77.H0_H0 ;  /* 0x2000004dff4d7230 */ /* 0x000fe40000004100 */
[C---:B------:R-:W-:Y:S01]  /*38f0*/  FMUL.FTZ R146, R145.reuse, R146 ;  /* 0x0000009291927220 */ /* 0x040fe20000410000 */
[-C--:B------:R-:W-:Y:S01]  /*3900*/  FFMA.FTZ R78, R145, R76.reuse, -R78 ;  /* 0x0000004c914e7223 */ /* 0x080fe2000001084e */
[----:B------:R-:W-:Y:S02]  /*3910*/  IMAD.MOV.U32 R145, RZ, RZ, R15 ;  /* 0x000000ffff917224 */ /* 0x000fe400078e000f */
[----:B------:R-:W-:Y:S01]  /*3920*/  FFMA.FTZ R13, R13, R76, R146 ;  /* 0x0000004c0d0d7223 */ /* 0x000fe20000010092 */
[----:B------:R-:W-:Y:S02]  /*3930*/  IMAD.MOV.U32 R76, RZ, RZ, R12 ;  /* 0x000000ffff4c7224 */ /* 0x000fe400078e000c */
[----:B------:R-:W-:-:S02]  /*3940*/  HADD2.F32 R15, -RZ, R79.H0_H0 ;  /* 0x2000004fff0f7230 */ /* 0x000fc40000004100 */
[--C-:B------:R-:W-:Y:S01]  /*3950*/  HADD2.F32 R12, -RZ, R145.reuse.H1_H1 ;  /* 0x30000091ff0c7230 */ /* 0x100fe20000004100 */
[----:B------:R-:W-:Y:S01]  /*3960*/  F2FP.F16.F32.PACK_AB R13, R13, R78 ;  /* 0x0000004e0d0d723e */ /* 0x000fe200000000ff */
[----:B------:R-:W-:-:S03]  /*3970*/  HADD2.F32 R146, -RZ, R145.H0_H0 ;  /* 0x20000091ff927230 */ /* 0x000fc60000004100 */
[-C--:B------:R-:W-:Y:S02]  /*3980*/  FMUL.FTZ R79, R12, R15.reuse ;  /* 0x0000000f0c4f7220 */ /* 0x080fe40000410000 */
[C---:B------:R-:W-:Y:S02]  /*3990*/  FMUL.FTZ R145, R146.reuse, R15 ;  /* 0x0000000f92917220 */ /* 0x040fe40000410000 */
[-C--:B------:R-:W-:Y:S01]  /*39a0*/  FFMA.FTZ R15, R146, R77.reuse, -R79 ;  /* 0x0000004d920f7223 */ /* 0x080fe2000001084f */
[--C-:B------:R-:W-:Y:S02]  /*39b0*/  HADD2.F32 R79, -RZ, R76.reuse.H0_H0 ;  /* 0x2000004cff4f7230 */ /* 0x100fe40000004100 */
[----:B------:R-:W-:Y:S01]  /*39c0*/  FFMA.FTZ R12, R12, R77, R145 ;  /* 0x0000004d0c0c7223 */ /* 0x000fe20000010091 */
[----:B------:R-:W-:Y:S02]  /*39d0*/  HADD2.F32 R77, -RZ, R76.H1_H1 ;  /* 0x3000004cff4d7230 */ /* 0x000fe40000004100 */
[----:B------:R-:W-:-:S02]  /*39e0*/  HADD2.F32 R146, -RZ, R158.H0_H0 ;  /* 0x2000009eff927230 */ /* 0x000fc40000004100 */
[--C-:B------:R-:W-:Y:S02]  /*39f0*/  HADD2.F32 R145, -RZ, R14.reuse.H0_H0 ;  /* 0x2000000eff917230 */ /* 0x100fe40000004100 */
[-C--:B------:R-:W-:Y:S01]  /*3a00*/  FMUL.FTZ R76, R77, R148.reuse ;  /* 0x000000944d4c7220 */ /* 0x080fe20000410000 */
[C---:B------:R-:W-:Y:S01]  /*3a10*/  FMUL.FTZ R148, R79.reuse, R148 ;  /* 0x000000944f947220 */ /* 0x040fe20000410000 */
[----:B------:R-:W-:Y:S02]  /*3a20*/  F2FP.F16.F32.PACK_AB R15, R12, R15 ;  /* 0x0000000f0c0f723e */ /* 0x000fe400000000ff */
[-C--:B------:R-:W-:Y:S01]  /*3a30*/  FFMA.FTZ R76, R79, R146.reuse, -R76 ;  /* 0x000000924f4c7223 */ /* 0x080fe2000001084c */
[----:B------:R-:W-:Y:S01]  /*3a40*/  FFMA.FTZ R77, R77, R146, R148 ;  /* 0x000000924d4d7223 */ /* 0x000fe20000010094 */
[----:B------:R-:W-:Y:S02]  /*3a50*/  HADD2.F32 R146, -RZ, R161.H0_H0 ;  /* 0x200000a1ff927230 */ /* 0x000fe40000004100 */
[----:B------:R-:W-:-:S02]  /*3a60*/  HADD2.F32 R79, -RZ, R14.H1_H1 ;  /* 0x3000000eff4f7230 */ /* 0x000fc40000004100 */
[----:B------:R-:W-:Y:S01]  /*3a70*/  HADD2.F32 R14, -RZ, R158.H1_H1 ;  /* 0x3000009eff0e7230 */ /* 0x000fe20000004100 */
[----:B------:R-:W-:Y:S02]  /*3a80*/  F2FP.F16.F32.PACK_AB R12, R77, R76 ;  /* 0x0000004c4d0c723e */ /* 0x000fe400000000ff */
[-C--:B------:R-:W-:Y:S01]  /*3a90*/  FMUL.FTZ R148, R79, R146.reuse ;  /* 0x000000924f947220 */ /* 0x080fe20000410000 */
[----:B------:R-:W-:-:S03]  /*3aa0*/  FMUL.FTZ R146, R145, R146 ;  /* 0x0000009291927220 */ /* 0x000fc60000410000 */
[-C--:B------:R-:W-:Y:S01]  /*3ab0*/  FFMA.FTZ R148, R145, R14.reuse, -R148 ;  /* 0x0000000e91947223 */ /* 0x080fe20000010894 */
[----:B------:R-:W-:-:S05]  /*3ac0*/  FFMA.FTZ R79, R79, R14, R146 ;  /* 0x0000000e4f4f7223 */ /* 0x000fca0000010092 */
[----:B------:R-:W-:-:S07]  /*3ad0*/  F2FP.F16.F32.PACK_AB R14, R79, R148 ;  /* 0x000000944f0e723e */ /* 0x000fce00000000ff */
.L_x_6011:
[----:B------:R-:W-:Y:S05]  /*3ae0*/  BSYNC B3 ;  /* 0x0000000000037941 */ /* 0x000fea0003800000 */
.L_x_6010:
[----:B0-----:R4:W-:Y:S02]  /*3af0*/  ST.E.128 desc[UR60][R80.64], R12 ;  /* 0x0000000c50007985 */ /* 0x0019e4000c101d3c */
.L_x_6009:
[----:B------:R-:W-:Y:S05]  /*3b00*/  BSYNC B2 ;  /* 0x0000000000027941 */ /* 0x000fea0003800000 */
.L_x_6008:
        /* <DEDUP_REMOVED lines=11> */
[--C-:B------:R-:W-:Y:S01]  /*3bc0*/  SHF.R.U64 R78, R72, 0x10, R73.reuse ;  /* 0x00000010484e7819 */ /* 0x100fe20000001249 */
[----:B0-----:R-:W-:Y:S01]  /*3bd0*/  HADD2.F32 R80, -RZ, R15.H0_H0 ;  /* 0x2000000fff507230 */ /* 0x001fe20000004100 */
[----:B------:R-:W-:Y:S01]  /*3be0*/  SHF.R.U32.HI R72, RZ, 0x10, R73 ;  /* 0x00000010ff487819 */ /* 0x000fe20000011649 */
[----:B------:R-:W-:Y:S01]  /*3bf0*/  HADD2.F32 R145, -RZ, R157.H1_H1 ;  /* 0x3000009dff917230 */ /* 0x000fe20000004100 */
[--C-:B------:R-:W-:Y:S01]  /*3c00*/  SHF.R.U32.HI R79, RZ, 0x10, R75.reuse ;  /* 0x00000010ff4f7819 */ /* 0x100fe2000001164b */
[----:B------:R-:W-:Y:S01]  /*3c10*/  HADD2.F32 R78, -RZ, R78.H0_H0 ;  /* 0x2000004eff4e7230 */ /* 0x000fe20000004100 */
[----:B------:R-:W-:Y:S01]  /*3c20*/  SHF.R.U64 R73, R74, 0x10, R75 ;  /* 0x000000104a497819 */ /* 0x000fe2000000124b */
[----:B------:R-:W-:Y:S02]  /*3c30*/  HADD2.F32 R74, -RZ, R15.H1_H1 ;  /* 0x3000000fff4a7230 */ /* 0x000fe40000004100 */
[----:B------:R-:W-:Y:S02]  /*3c40*/  HADD2.F32 R79, -RZ, R79.H0_H0 ;  /* 0x2000004fff4f7230 */ /* 0x000fe40000004100 */
[----:B------:R-:W-:-:S02]  /*3c50*/  HADD2.F32 R146, -RZ, R73.H0_H0 ;  /* 0x20000049ff927230 */ /* 0x000fc40000004100 */
[--C-:B------:R-:W-:Y:S02]  /*3c60*/  HADD2.F32 R73, -RZ, R13.reuse.H1_H1 ;  /* 0x3000000dff497230 */ /* 0x100fe40000004100 */
[-C--:B------:R-:W-:Y:S01]  /*3c70*/  FMUL.FTZ R15, R74, R79.reuse ;  /* 0x0000004f4a0f7220 */ /* 0x080fe20000410000 */
[----:B------:R-:W-:Y:S02]  /*3c80*/  HADD2.F32 R13, -RZ, R13.H0_H0 ;  /* 0x2000000dff0d7230 */ /* 0x000fe40000004100 */
[C---:B------:R-:W-:Y:S01]  /*3c90*/  FMUL.FTZ R79, R80.reuse, R79 ;  /* 0x0000004f504f7220 */ /* 0x040fe20000410000 */
[----:B------:R-:W-:Y:S02]  /*3ca0*/  HADD2.F32 R75, -RZ, R72.H0_H0 ;  /* 0x20000048ff4b7230 */ /* 0x000fe40000004100 */
[-C--:B------:R-:W-:Y:S01]  /*3cb0*/  FMUL.FTZ R72, R73, R146.reuse ;  /* 0x0000009249487220 */ /* 0x080fe20000410000 */
[C---:B------:R-:W-:Y:S02]  /*3cc0*/  FMUL.FTZ R146, R13.reuse, R146 ;  /* 0x000000920d927220 */ /* 0x040fe40000410000 */
        /* <DEDUP_REMOVED lines=16> */
[----:B------:R-:W-:Y:S02]  /*3dd0*/  FMUL.FTZ R73, R14, R73 ;  /* 0x000000490e497220 */ /* 0x000fe40000410000 */
[-C--:B------:R-:W-:Y:S01]  /*3de0*/  FFMA.FTZ R81, R80, R78.reuse, -R81 ;  /* 0x0000004e50517223 */ /* 0x080fe20000010851 */
[----:B------:R-:W-:Y:S01]  /*3df0*/  FFMA.FTZ R146, R79, R78, R146 ;  /* 0x0000004e4f927223 */ /* 0x000fe20000010092 */
[-C--:B------:R-:W-:Y:S01]  /*3e00*/  FFMA.FTZ R75, R14, R145.reuse, -R75 ;  /* 0x000000910e4b7223 */ /* 0x080fe2000001084b */
[----:B------:R-:W-:-:S03]  /*3e10*/  FFMA.FTZ R12, R12, R145, R73 ;  /* 0x000000910c0c7223 */ /* 0x000fc60000010049 */
[----:B------:R-:W-:Y:S02]  /*3e20*/  F2FP.F16.F32.PACK_AB R146, R146, R81 ;  /* 0x000000519292723e */ /* 0x000fe400000000ff */
[----:B------:R-:W-:Y:S02]  /*3e30*/  F2FP.F16.F32.PACK_AB R14, R12, R75 ;  /* 0x0000004b0c0e723e */ /* 0x000fe400000000ff */
[----:B------:R-:W-:-:S07]  /*3e40*/  MOV R12, R146 ;  /* 0x00000092000c7202 */ /* 0x000fce0000000f00 */
.L_x_6015:
[----:B------:R-:W-:Y:S05]  /*3e50*/  BSYNC B3 ;  /* 0x0000000000037941 */ /* 0x000fea0003800000 */
.L_x_6014:
[----:B0-----:R0:W-:Y:S02]  /*3e60*/  ST.E.128 desc[UR60][R76.64], R12 ;  /* 0x0000000c4c007985 */ /* 0x0011e4000c101d3c */
.L_x_6013:
[----:B------:R-:W-:Y:S05]  /*3e70*/  BSYNC B2 ;  /* 0x0000000000027941 */ /* 0x000fea0003800000 */
.L_x_6012:
        /* <DEDUP_REMOVED lines=52> */
.L_x_6019:
[----:B------:R-:W-:Y:S05]  /*41c0*/  BSYNC B3 ;  /* 0x0000000000037941 */ /* 0x000fea0003800000 */
.L_x_6018:
[----:B----4-:R0:W-:Y:S02]  /*41d0*/  ST.E.128 desc[UR60][R72.64], R12 ;  /* 0x0000000c48007985 */ /* 0x0101e4000c101d3c */
.L_x_6017:
[----:B------:R-:W-:Y:S05]  /*41e0*/  BSYNC B2 ;  /* 0x0000000000027941 */ /* 0x000fea0003800000 */
.L_x_6016:
        /* <DEDUP_REMOVED lines=50> */
.L_x_6023:
[----:B------:R-:W-:Y:S05]  /*4510*/  BSYNC B3 ;  /* 0x0000000000037941 */ /* 0x000fea0003800000 */
.L_x_6022:
[----:B----4-:R0:W-:Y:S02]  /*4520*/  ST.E.128 desc[UR60][R68.64], R12 ;  /* 0x0000000c44007985 */ /* 0x0101e4000c101d3c */
.L_x_6021:
[----:B------:R-:W-:Y:S05]  /*4530*/  BSYNC B2 ;  /* 0x0000000000027941 */ /* 0x000fea0003800000 */
.L_x_6020:
        /* <DEDUP_REMOVED lines=11> */
[----:B----4-:R-:W-:Y:S01]  /*45f0*/  MOV R68, R15 ;  /* 0x0000000f00447202 */ /* 0x010fe20000000f00 */
[----:B------:R-:W-:Y:S01]  /*4600*/  HADD2.F32 R70, -RZ, R70.H0_H0 ;  /* 0x20000046ff467230 */ /* 0x000fe20000004100 */
[--C-:B------:R-:W-:Y:S01]  /*4610*/  SHF.R.U64 R66, R60, 0x10, R61.reuse ;  /* 0x000000103c427819 */ /* 0x100fe2000000123d */
[--C-:B------:R-:W-:Y:S01]  /*4620*/  HADD2.F32 R15, -RZ, R13.reuse.H1_H1 ;  /* 0x3000000dff0f7230 */ /* 0x100fe20000004100 */
[----:B------:R-:W-:Y:S01]  /*4630*/  SHF.R.U32.HI R60, RZ, 0x10, R61 ;  /* 0x00000010ff3c7819 */ /* 0x000fe2000001163d */
[----:B------:R-:W-:Y:S02]  /*4640*/  HADD2.F32 R13, -RZ, R13.H0_H0 ;  /* 0x2000000dff0d7230 */ /* 0x000fe40000004100 */
[----:B------:R-:W-:-:S02]  /*4650*/  HADD2.F32 R63, -RZ, R63.H0_H0 ;  /* 0x2000003fff3f7230 */ /* 0x000fc40000004100 */
[----:B------:R-:W-:Y:S02]  /*4660*/  HADD2.F32 R62, -RZ, R68.H1_H1 ;  /* 0x30000044ff3e7230 */ /* 0x000fe40000004100 */
[----:B------:R-:W-:Y:S02]  /*4670*/  HADD2.F32 R66, -RZ, R66.H0_H0 ;  /* 0x20000042ff427230 */ /* 0x000fe40000004100 */
[----:B------:R-:W-:Y:S02]  /*4680*/  HADD2.F32 R61, -RZ, R60.H0_H0 ;  /* 0x2000003cff3d7230 */ /* 0x000fe40000004100 */
[-C--:B------:R-:W-:Y:S01]  /*4690*/  FMUL.FTZ R60, R15, R70.reuse ;  /* 0x000000460f3c7220 */ /* 0x080fe20000410000 */
[----:B------:R-:W-:Y:S02]  /*46a0*/  HADD2.F32 R68, -RZ, R68.H0_H0 ;  /* 0x20000044ff447230 */ /* 0x000fe40000004100 */
[C---:B------:R-:W-:Y:S01]  /*46b0*/  FMUL.FTZ R70, R13.reuse, R70 ;  /* 0x000000460d467220 */ /* 0x040fe20000410000 */
[----:B------:R-:W-:Y:S01]  /*46c0*/  FMUL.FTZ R67, R62, R63 ;  /* 0x0000003f3e437220 */ /* 0x000fe20000410000 */
[----:B------:R-:W-:-:S02]  /*46d0*/  FFMA.FTZ R13, R13, R66, -R60 ;  /* 0x000000420d0d7223 */ /* 0x000fc4000001083c */
[----:B------:R-:W-:Y:S01]  /*46e0*/  FFMA.FTZ R60, R15, R66, R70 ;  /* 0x000000420f3c7223 */ /* 0x000fe20000010046 */
[C---:B------:R-:W-:Y:S01]  /*46f0*/  FMUL.FTZ R63, R68.reuse, R63 ;  /* 0x0000003f443f7220 */ /* 0x040fe20000410000 */
[-C--:B------:R-:W-:Y:S01]  /*4700*/  FFMA.FTZ R15, R68, R61.reuse, -R67 ;  /* 0x0000003d440f7223 */ /* 0x080fe20000010843 */
[--C-:B------:R-:W-:Y:S02]  /*4710*/  HADD2.F32 R67, -RZ, R153.reuse.H0_H0 ;  /* 0x20000099ff437230 */ /* 0x100fe40000004100 */
[--C-:B------:R-:W-:Y:S02]  /*4720*/  HADD2.F32 R68, -RZ, R12.reuse.H1_H1 ;  /* 0x3000000cff447230 */ /* 0x100fe40000004100 */
[----:B------:R-:W-:Y:S01]  /*4730*/  FFMA.FTZ R62, R62, R61, R63 ;  /* 0x0000003d3e3e7223 */ /* 0x000fe2000001003f */
[----:B------:R-:W-:Y:S01]  /*4740*/  HADD2.F32 R66, -RZ, R12.H0_H0 ;  /* 0x2000000cff427230 */ /* 0x000fe20000004100 */
[----:B------:R-:W-:Y:S01]  /*4750*/  F2FP.F16.F32.PACK_AB R13, R60, R13 ;  /* 0x0000000d3c0d723e */ /* 0x000fe200000000ff */
[----:B------:R-:W-:-:S02]  /*4760*/  HADD2.F32 R153, -RZ, R153.H1_H1 ;  /* 0x30000099ff997230 */ /* 0x000fc40000004100 */
[-C--:B------:R-:W-:Y:S01]  /*4770*/  FMUL.FTZ R69, R68, R67.reuse ;  /* 0x0000004344457220 */ /* 0x080fe20000410000 */
[----:B------:R-:W-:Y:S02]  /*4780*/  HADD2.F32 R12, -RZ, R14.H1_H1 ;  /* 0x3000000eff0c7230 */ /* 0x000fe40000004100 */
[----:B------:R-:W-:Y:S01]  /*4790*/  FMUL.FTZ R67, R66, R67 ;  /* 0x0000004342437220 */ /* 0x000fe20000410000 */
[----:B------:R-:W-:Y:S01]  /*47a0*/  HADD2.F32 R61, -RZ, R152.H0_H0 ;  /* 0x20000098ff3d7230 */ /* 0x000fe20000004100 */
[----:B------:R-:W-:Y:S01]  /*47b0*/  F2FP.F16.F32.PACK_AB R15, R62, R15 ;  /* 0x0000000f3e0f723e */ /* 0x000fe200000000ff */
[----:B------:R-:W-:Y:S02]  /*47c0*/  HADD2.F32 R14, -RZ, R14.H0_H0 ;  /* 0x2000000eff0e7230 */ /* 0x000fe40000004100 */
[----:B------:R-:W-:Y:S01]  /*47d0*/  FMUL.FTZ R71, R12, R153 ;  /* 0x000000990c477220 */ /* 0x000fe20000410000 */
[----:B------:R-:W-:Y:S02]  /*47e0*/  HADD2.F32 R63, -RZ, R152.H1_H1 ;  /* 0x30000098ff3f7230 */ /* 0x000fe40000004100 */
        /* <DEDUP_REMOVED lines=8> */
.L_x_6027:
[----:B------:R-:W-:Y:S05]  /*4870*/  BSYNC B3 ;  /* 0x0000000000037941 */ /* 0x000fea0003800000 */
.L_x_6026:
[----:B----4-:R0:W-:Y:S02]  /*4880*/  ST.E.128 desc[UR60][R64.64], R12 ;  /* 0x0000000c40007985 */ /* 0x0101e4000c101d3c */
.L_x_6025:
[----:B------:R-:W-:Y:S05]  /*4890*/  BSYNC B2 ;  /* 0x0000000000027941 */ /* 0x000fea0003800000 */
.L_x_6024:
        /* <DEDUP_REMOVED lines=14> */
[--C-:B------:R-:W-:Y:S02]  /*4980*/  HADD2.F32 R12, -RZ, R13.reuse.H1_H1 ;  /* 0x3000000dff0c7230 */ /* 0x100fe40000004100 */
[----:B------:R-:W-:-:S02]  /*4990*/  HADD2.F32 R11, -RZ, R13.H0_H0 ;  /* 0x2000000dff0b7230 */ /* 0x000fc40000004100 */
[----:B------:R-:W-:Y:S02]  /*49a0*/  HADD2.F32 R62, -RZ, R62.H0_H0 ;  /* 0x2000003eff3e7230 */ /* 0x000fe40000004100 */
[--C-:B------:R-:W-:Y:S02]  /*49b0*/  HADD2.F32 R13, -RZ, R15.reuse.H1_H1 ;  /* 0x3000000fff0d7230 */ /* 0x100fe40000004100 */
[----:B------:R-:W-:Y:S02]  /*49c0*/  HADD2.F32 R15, -RZ, R15.H0_H0 ;  /* 0x2000000fff0f7230 */ /* 0x000fe40000004100 */
[----:B------:R-:W-:Y:S02]  /*49d0*/  HADD2.F32 R58, -RZ, R63.H0_H0 ;  /* 0x2000003fff3a7230 */ /* 0x000fe40000004100 */
        /* <DEDUP_REMOVED lines=9> */
[----:B------:R-:W-:Y:S02]  /*4a70*/  HADD2.F32 R13, -RZ, R56.H1_H1 ;  /* 0x30000038ff0d7230 */ /* 0x000fe40000004100 */
[----:B------:R-:W-:Y:S01]  /*4a80*/  FFMA.FTZ R12, R12, R57, R59 ;  /* 0x000000390c0c7223 */ /* 0x000fe2000001003b */
        /* <DEDUP_REMOVED lines=18> */
.L_x_6029:
[----:B------:R-:W-:Y:S05]  /*4bb0*/  BSYNC B2 ;  /* 0x0000000000027941 */ /* 0x000fea0003800000 */
.L_x_6028:
[----:B----4-:R0:W-:Y:S02]  /*4bc0*/  ST.E.128 desc[UR60][R60.64], R12 ;  /* 0x0000000c3c007985 */ /* 0x0101e4000c101d3c */
.L_x_6007:
[----:B------:R-:W-:Y:S05]  /*4bd0*/  BSYNC B1 ;  /* 0x0000000000017941 */ /* 0x000fea0003800000 */
.L_x_6006:
[----:B------:R-:W-:-:S03]  /*4be0*/  UMOV UR4, 0xffffffff ;  /* 0xffffffff00047882 */ /* 0x000fc60000000000 */
[----:B------:R-:W-:Y:S05]  /*4bf0*/  BRA.DIV UR4, `(.L_x_6030) ;  /* 0x0000020204687947 */ /* 0x000fea000b800000 */
[----:B-1----:R-:W1:Y:S04]  /*4c00*/  SHFL.IDX PT, R119, R119, 0x1, 0x1c1f ;  /* 0x003c1f0077777f89 */ /* 0x002e6800000e0000 */
[----:B------:R-:W0:Y:S02]  /*4c10*/  SHFL.IDX PT, R120, R120, 0x1, 0x1c1f ;  /* 0x003c1f0078787f89 */ /* 0x000e2400000e0000 */
.L_x_6355:
        /* <DEDUP_REMOVED lines=50> */
.L_x_6035:
[----:B------:R-:W-:Y:S05]  /*4f40*/  BSYNC B2 ;  /* 0x0000000000027941 */ /* 0x000fea0003800000 */
.L_x_6034:
[----:B----4-:R0:W-:Y:S02]  /*4f50*/  ST.E.128 desc[UR60][R56.64], R12 ;  /* 0x0000000c38007985 */ /* 0x0101e4000c101d3c */
.L_x_6033:
[----:B------:R-:W-:Y:S05]  /*4f60*/  BSYNC B1 ;  /* 0x0000000000017941 */ /* 0x000fea0003800000 */
.L_x_6032:
        /* <DEDUP_REMOVED lines=51> */
.L_x_6039:
[----:B------:R-:W-:Y:S05]  /*52a0*/  BSYNC B2 ;  /* 0x0000000000027941 */ /* 0x000fea0003800000 */
.L_x_6038:
[----:B----4-:R0:W-:Y:S02]  /*52b0*/  ST.E.128 desc[UR60][R52.64], R12 ;  /* 0x0000000c34007985 */ /* 0x0101e4000c101d3c */
.L_x_6037:
[----:B------:R-:W-:Y:S05]  /*52c0*/  BSYNC B1 ;  /* 0x0000000000017941 */ /* 0x000fea0003800000 */
.L_x_6036:
        /* <DEDUP_REMOVED lines=51> */
.L_x_6043:
[----:B------:R-:W-:Y:S05]  /*5600*/  BSYNC B2 ;  /* 0x0000000000027941 */ /* 0x000fea0003800000 */
.L_x_6042:
[----:B----4-:R0:W-:Y:S02]  /*5610*/  ST.E.128 desc[UR60][R48.64], R12 ;  /* 0x0000000c30007985 */ /* 0x0101e4000c101d3c */
.L_x_6041:
[----:B------:R-:W-:Y:S05]  /*5620*/  BSYNC B1 ;  /* 0x0000000000017941 */ /* 0x000fea0003800000 */
.L_x_6040:
        /* <DEDUP_REMOVED lines=49> */
.L_x_6047:
[----:B------:R-:W-:Y:S05]  /*5940*/  BSYNC B2 ;  /* 0x0000000000027941 */ /* 0x000fea0003800000 */
.L_x_6046:
[----:B----4-:R0:W-:Y:S02]  /*5950*/  ST.E.128 desc[UR60][R44.64], R12 ;  /* 0x0000000c2c007985 */ /* 0x0101e4000c101d3c */
.L_x_6045:
[----:B------:R-:W-:Y:S05]  /*5960*/  BSYNC B1 ;  /* 0x0000000000017941 */ /* 0x000fea0003800000 */
.L_x_6044:
        /* <DEDUP_REMOVED lines=49> */
.L_x_6051:
[----:B------:R-:W-:Y:S05]  /*5c80*/  BSYNC B2 ;  /* 0x0000000000027941 */ /* 0x000fea0003800000 */
.L_x_6050:
[----:B----4-:R0:W-:Y:S02]  /*5c90*/  ST.E.128 desc[UR60][R40.64], R12 ;  /* 0x0000000c28007985 */ /* 0x0101e4000c101d3c */
.L_x_6049:
[----:B------:R-:W-:Y:S05]  /*5ca0*/  BSYNC B1 ;  /* 0x0000000000017941 */ /* 0x000fea0003800000 */
.L_x_6048:
        /* <DEDUP_REMOVED lines=48> */
.L_x_6053:
[----:B------:R-:W-:Y:S05]  /*5fb0*/  BSYNC B1 ;  /* 0x0000000000017941 */ /* 0x000fea0003800000 */
.L_x_6052:
[----:B----4-:R0:W-:Y:S01]  /*5fc0*/  ST.E.128 desc[UR60][R36.64], R12 ;  /* 0x0000000c24007985 */ /* 0x0101e2000c101d3c */
[----:B------:R-:W-:Y:S05]  /*5fd0*/  BRA `(.L_x_6031) ;  /* 0x00000040001c7947 */ /* 0x000fea0003800000 */
.L_x_5997:
        /* <DEDUP_REMOVED lines=47> */
.L_x_6055:
[----:B------:R-:W-:Y:S05]  /*62d0*/  BSYNC B1 ;  /* 0x0000000000017941 */ /* 0x000fea0003800000 */
.L_x_6054:
        /* <DEDUP_REMOVED lines=48> */
.L_x_6057:
[----:B------:R-:W-:Y:S05]  /*65e0*/  BSYNC B1 ;  /* 0x0000000000017941 */ /* 0x000fea0003800000 */
.L_x_6056:
[----:B------:R-:W2:Y:S01]  /*65f0*/  LDL R11, [R1+0x4] ;  /* 0x00000400010b7983 */ /* 0x000ea20000100800 */
[----:B0-----:R-:W-:Y:S01]  /*6600*/  MOV R12, R33 ;  /* 0x00000021000c7202 */ /* 0x001fe20000000f00 */
[----:B------:R-:W-:Y:S01]  /*6610*/  IMAD.MOV.U32 R14, RZ, RZ, R37 ;  /* 0x000000ffff0e7224 */ /* 0x000fe200078e0025 */
[----:B------:R-:W-:Y:S02]  /*6620*/  MOV R13, R36 ;  /* 0x00000024000d7202 */ /* 0x000fe40000000f00 */
[----:B------:R-:W-:Y:S02]  /*6630*/  PRMT R160, R81, 0x5410, R82 ;  /* 0x0000541051a07816 */ /* 0x000fe40000000052 */
[----:B------:R-:W-:Y:S01]  /*6640*/  PRMT R165, R13, 0x7610, R165 ;  /* 0x000076100da57816 */ /* 0x000fe200000000a5 */
[----:B------:R-:W-:Y:S01]  /*6650*/  IMAD.MOV.U32 R13, RZ, RZ, R40 ;  /* 0x000000ffff0d7224 */ /* 0x000fe200078e0028 */
[----:B--2---:R-:W-:Y:S01]  /*6660*/  R2UR UR4, R11 ;  /* 0x000000000b0472ca */ /* 0x004fe200000e0000 */
[----:B------:R-:W-:-:S05]  /*6670*/  IMAD.MOV.U32 R11, RZ, RZ, R32 ;  /* 0x000000ffff0b7224 */ /* 0x000fca00078e0020 */
[----:B------:R-:W-:Y:S01]  /*6680*/  PRMT R161, R11, 0x5410, R12 ;  /* 0x000054100ba17816 */ /* 0x000fe2000000000c */
[----:B------:R-:W-:Y:S02]  /*6690*/  IMAD.MOV.U32 R11, RZ, RZ, R38 ;  /* 0x000000ffff0b7224 */ /* 0x000fe400078e0026 */
[----:B------:R-:W-:-:S03]  /*66a0*/  IMAD.MOV.U32 R12, RZ, RZ, R39 ;  /* 0x000000ffff0c7224 */ /* 0x000fc600078e0027 */
        /* <DEDUP_REMOVED lines=27> */
[----:B-----5:R-:W-:Y:S01]  /*6860*/  IMAD.MOV.U32 R13, RZ, RZ, R56 ;  /* 0x000000ffff0d7224 */ /* 0x020fe200078e0038 */
[----:B------:R-:W-:Y:S01]  /*6870*/  PRMT R154, R154, 0x5410, R12 ;  /* 0x000054109a9a7816 */ /* 0x000fe2000000000c */
[----:B------:R-:W-:Y:S01]  /*6880*/  IMAD.MOV.U32 R12, RZ, RZ, R59 ;  /* 0x000000ffff0c7224 */ /* 0x000fe200078e003b */
[----:B------:R-:W-:Y:S02]  /*6890*/  PRMT R169, R11, 0x7610, R169 ;  /* 0x000076100ba97816 */ /* 0x000fe400000000a9 */
[----:B------:R-:W-:Y:S02]  /*68a0*/  PRMT R152, R14, 0x7610, R152 ;  /* 0x000076100e987816 */ /* 0x000fe40000000098 */
[----:B------:R-:W-:Y:S02]  /*68b0*/  MOV R11, R58 ;  /* 0x0000003a000b7202 */ /* 0x000fe40000000f00 */
        /* <DEDUP_REMOVED lines=36> */
.L_x_6058:
[----:B------:R-:W-:Y:S01]  /*6b00*/  LEA R88, R18, R2, 0x3 ;  /* 0x0000000212587211 */ /* 0x000fe200078e18ff */
[----:B------:R-:W0:Y:S01]  /*6b10*/  LDC R132, c[0x0][0x2f4] ;  /* 0x0000bd00ff847b82 */ /* 0x000e220000000800 */
[----:B------:R-:W-:Y:S01]  /*6b20*/  SHF.L.U32 R89, R204, 0x1f, RZ ;  /* 0x0000001fcc597819 */ /* 0x000fe200000006ff */
[----:B------:R-:W-:Y:S03]  /*6b30*/  BSSY B1, `(.L_x_6059) ;  /* 0x0000003000017945 */ /* 0x000fe60003800000 */
[----:B------:R-:W1:Y:S02]  /*6b40*/  SYNCS.PHASECHK.TRANS64.TRYWAIT P5, [R88+URZ+0x30890], R89 ;  /* 0x03089059580075a7 */ /* 0x000e6400080a017f */
[----:B-1----:R-:W-:Y:S05]  /*6b50*/  @!P5 BRA `(.L_x_6060) ;  /* 0x000001e000dcd947 */ /* 0x002fea0003800000 */
.L_x_6356:
[----:B------:R-:W-:Y:S05]  /*6b60*/  BSYNC B1 ;  /* 0x0000000000017941 */ /* 0x000fea0003800000 */
.L_x_6059:
[----:B------:R-:W-:Y:S01]  /*6b70*/  UMOV UR4, 0xffffffff ;  /* 0xffffffff00047882 */ /* 0x000fe20000000000 */
[----:B0-----:R-:W-:Y:S02]  /*6b80*/  IMAD.IADD R135, R132, 0x1, -R121 ;  /* 0x0000000184877824 */ /* 0x001fe400078e0a79 */
[----:B------:R-:W-:Y:S05]  /*6b90*/  BRA.DIV UR4, `(.L_x_6061) ;  /* 0x000001e204e07947 */ /* 0x000fea000b800000 */
[----:B------:R0:W2:Y:S04]  /*6ba0*/  SHFL.IDX PT, R117, R119, RZ, 0x1c1f ;  /* 0x001c1fff77757589 */ /* 0x0000a800000e0000 */
[----:B------:R0:W3:Y:S02]  /*6bb0*/  SHFL.IDX PT, R11, R120, RZ, 0x1c1f ;  /* 0x001c1fff780b7589 */ /* 0x0000e400000e0000 */
.L_x_6360:
        /* <DEDUP_REMOVED lines=30> */
[----:B------:R-:W-:Y:S01]  /*6da0*/  SHF.R.U64 R52, R52, 0x10, R53 ;  /* 0x0000001034347819 */ /* 0x000fe20000001235 */
[----:B------:R-:W-:Y:S01]  /*6db0*/  HADD2.F32 R152, -RZ, R152.H0_H0 ;  /* 0x20000098ff987230 */ /* 0x000fe20000004100 */
[----:B------:R-:W-:Y:S01]  /*6dc0*/  SHF.R.U64 R54, R54, 0x10, R55 ;  /* 0x0000001036367819 */ /* 0x000fe20000001237 */
[----:B------:R-:W-:Y:S01]  /*6dd0*/  HADD2.F32 R149, -RZ, R151.H0_H0 ;  /* 0x20000097ff957230 */ /* 0x000fe20000004100 */
[----:B------:R-:W-:Y:S01]  /*6de0*/  SHF.R.U64 R42, R42, 0x10, R43 ;  /* 0x000000102a2a7819 */ /* 0x000fe2000000122b */
[----:B------:R-:W-:Y:S02]  /*6df0*/  HADD2.F32 R150, -RZ, R81.H0_H0 ;  /* 0x20000051ff967230 */ /* 0x000fe40000004100 */
[----:B------:R-:W-:-:S02]  /*6e00*/  HADD2.F32 R13, -RZ, R153.H0_H0 ;  /* 0x20000099ff0d7230 */ /* 0x000fc40000004100 */
[CC--:B------:R-:W-:Y:S01]  /*6e10*/  FMUL.FTZ R153, R149.reuse, R152.reuse ;  /* 0x0000009895997220 */ /* 0x0c0fe20000410000 */
[----:B------:R-:W-:Y:S02]  /*6e20*/  HADD2.F32 R81, -RZ, R81.H1_H1 ;  /* 0x30000051ff517230 */ /* 0x000fe40000004100 */
[C---:B------:R-:W-:Y:S01]  /*6e30*/  FMUL.FTZ R152, R150.reuse, R152 ;  /* 0x0000009896987220 */ /* 0x040fe20000410000 */
[----:B------:R-:W-:Y:S02]  /*6e40*/  HADD2.F32 R155, -RZ, R155.H0_H0 ;  /* 0x2000009bff9b7230 */ /* 0x000fe40000004100 */
[-C--:B------:R-:W-:Y:S01]  /*6e50*/  FFMA.FTZ R150, R150, R13.reuse, -R153 ;  /* 0x0000000d96967223 */ /* 0x080fe20000010899 */
[----:B------:R-:W-:Y:S02]  /*6e60*/  HADD2.F32 R52, -RZ, R52.H0_H0 ;  /* 0x20000034ff347230 */ /* 0x000fe40000004100 */
[----:B------:R-:W-:Y:S01]  /*6e70*/  FFMA.FTZ R149, R149, R13, R152 ;  /* 0x0000000d95957223 */ /* 0x000fe20000010098 */
[----:B------:R-:W-:Y:S01]  /*6e80*/  SHF.R.U32.HI R152, RZ, 0x10, R53 ;  /* 0x00000010ff987819 */ /* 0x000fe20000011635 */
[----:B------:R-:W-:Y:S01]  /*6e90*/  HADD2.F32 R13, -RZ, R151.H1_H1 ;  /* 0x30000097ff0d7230 */ /* 0x000fe20000004100 */
[----:B------:R-:W-:Y:S01]  /*6ea0*/  SHF.R.U32.HI R151, RZ, 0x10, R41 ;  /* 0x00000010ff977819 */ /* 0x000fe20000011629 */
[----:B------:R-:W-:Y:S01]  /*6eb0*/  HADD2.F32 R53, -RZ, R15.H0_H0 ;  /* 0x2000000fff357230 */ /* 0x000fe20000004100 */
[----:B------:R-:W-:Y:S01]  /*6ec0*/  MOV R41, R83 ;  /* 0x0000005300297202 */ /* 0x000fe20000000f00 */
[----:B------:R-:W-:-:S02]  /*6ed0*/  HADD2.F32 R152, -RZ, R152.H0_H0 ;  /* 0x20000098ff987230 */ /* 0x000fc40000004100 */
[----:B------:R-:W-:Y:S02]  /*6ee0*/  HADD2.F32 R151, -RZ, R151.H0_H0 ;  /* 0x20000097ff977230 */ /* 0x000fe40000004100 */
        /* <DEDUP_REMOVED lines=9> */
[----:B------:R-:W-:Y:S02]  /*6f80*/  HADD2.F32 R54, -RZ, R54.H0_H0 ;  /* 0x20000036ff367230 */ /* 0x000fe40000004100 */
[-C--:B------:R-:W-:Y:S01]  /*6f90*/  FMUL.FTZ R153, R83, R152.reuse ;  /* 0x0000009853997220 */ /* 0x080fe20000410000 */
[----:B------:R-:W-:Y:S01]  /*6fa0*/  FMUL.FTZ R152, R53, R152 ;  /* 0x0000009835987220 */ /* 0x000fe20000410000 */
[----:B------:R-:W-:Y:S01]  /*6fb0*/  HADD2.F32 R42, -RZ, R42.H0_H0 ;  /* 0x2000002aff2a7230 */ /* 0x000fe20000004100 */
[----:B------:R-:W-:Y:S01]  /*6fc0*/  F2FP.F16.F32.PACK_AB R149, R13, R149 ;  /* 0x000000950d95723e */ /* 0x000fe200000000ff */
[-C--:B------:R-:W-:Y:S01]  /*6fd0*/  FFMA.FTZ R53, R53, R151.reuse, -R153 ;  /* 0x0000009735357223 */ /* 0x080fe20000010899 */
[----:B------:R-:W-:Y:S01]  /*6fe0*/  FFMA.FTZ R152, R83, R151, R152 ;  /* 0x0000009753987223 */ /* 0x000fe20000010098 */
[----:B------:R-:W-:Y:S01]  /*6ff0*/  SHF.R.U32.HI R151, RZ, 0x10, R55 ;  /* 0x00000010ff977819 */ /* 0x000fe20000011637 */
[----:B------:R-:W-:Y:S01]  /*7000*/  HADD2.F32 R83, -RZ, R41.H1_H1 ;  /* 0x30000029ff537230 */ /* 0x000fe20000004100 */
[----:B------:R-:W-:Y:S01]  /*7010*/  SHF.R.U32.HI R153, RZ, 0x10, R43 ;  /* 0x00000010ff997819 */ /* 0x000fe2000001162b */
[----:B------:R-:W-:-:S02]  /*7020*/  HADD2.F32 R55, -RZ, R14.H0_H0 ;  /* 0x2000000eff377230 */ /* 0x000fc40000004100 */
[----:B------:R-:W-:Y:S02]  /*7030*/  HADD2.F32 R41, -RZ, R151.H0_H0 ;  /* 0x20000097ff297230 */ /* 0x000fe40000004100 */
[----:B------:R-:W-:Y:S02]  /*7040*/  HADD2.F32 R151, -RZ, R15.H1_H1 ;  /* 0x3000000fff977230 */ /* 0x000fe40000004100 */
[----:B------:R-:W-:Y:S02]  /*7050*/  HADD2.F32 R15, -RZ, R153.H0_H0 ;  /* 0x20000099ff0f7230 */ /* 0x000fe40000004100 */
[-C--:B------:R-:W-:Y:S01]  /*7060*/  FMUL.FTZ R153, R83, R41.reuse ;  /* 0x0000002953997220 */ /* 0x080fe20000410000 */
[----:B------:R-:W-:Y:S02]  /*7070*/  HADD2.F32 R14, -RZ, R14.H1_H1 ;  /* 0x3000000eff0e7230 */ /* 0x000fe40000004100 */
[----:B------:R-:W-:Y:S01]  /*7080*/  FMUL.FTZ R154, R151, R41 ;  /* 0x00000029979a7220 */ /* 0x000fe20000410000 */
[----:B------:R-:W-:-:S02]  /*7090*/  IMAD.MOV.U32 R13, RZ, RZ, R81 ;  /* 0x000000ffff0d7224 */ /* 0x000fc400078e0051 */
[-C--:B------:R-:W-:Y:S01]  /*70a0*/  FFMA.FTZ R41, R151, R15.reuse, -R153 ;  /* 0x0000000f97297223 */ /* 0x080fe20000010899 */
[----:B------:R-:W-:Y:S02]  /*70b0*/  HADD2.F32 R153, -RZ, R12.H0_H0 ;  /* 0x2000000cff997230 */ /* 0x000fe40000004100 */
[----:B------:R-:W-:Y:S01]  /*70c0*/  FFMA.FTZ R15, R83, R15, R154 ;  /* 0x0000000f530f7223 */ /* 0x000fe2000001009a */
[--C-:B------:R-:W-:Y:S02]  /*70d0*/  HADD2.F32 R83, -RZ, R80.reuse.H0_H0 ;  /* 0x20000050ff537230 */ /* 0x100fe40000004100 */
[----:B------:R-:W-:Y:S01]  /*70e0*/  HADD2.F32 R151, -RZ, R167.H1_H1 ;  /* 0x300000a7ff977230 */ /* 0x000fe20000004100 */
[----:B------:R-:W-:Y:S01]  /*70f0*/  F2FP.F16.F32.PACK_AB R41, R41, R53 ;  /* 0x000000352929723e */ /* 0x000fe200000000ff */
[----:B------:R-:W-:Y:S02]  /*7100*/  HADD2.F32 R80, -RZ, R80.H1_H1 ;  /* 0x30000050ff507230 */ /* 0x000fe40000004100 */
[-C--:B------:R-:W-:Y:S01]  /*7110*/  FMUL.FTZ R154, R83, R155.reuse ;  /* 0x0000009b539a7220 */ /* 0x080fe20000410000 */
[----:B------:R-:W-:Y:S01]  /*7120*/  FMUL.FTZ R155, R153, R155 ;  /* 0x0000009b999b7220 */ /* 0x000fe20000410000 */
[----:B------:R-:W-:Y:S01]  /*7130*/  HADD2.F32 R12, -RZ, R12.H1_H1 ;  /* 0x3000000cff0c7230 */ /* 0x000fe20000004100 */
[----:B------:R-:W-:Y:S01]  /*7140*/  F2FP.F16.F32.PACK_AB R152, R15, R152 ;  /* 0x000000980f98723e */ /* 0x000fe200000000ff */
[-C--:B------:R-:W-:Y:S01]  /*7150*/  FFMA.FTZ R154, R153, R151.reuse, -R154 ;  /* 0x00000097999a7223 */ /* 0x080fe2000001089a */
[----:B------:R-:W-:Y:S01]  /*7160*/  FFMA.FTZ R155, R83, R151, R155 ;  /* 0x00000097539b7223 */ /* 0x000fe2000001009b */
[-C--:B------:R-:W-:Y:S01]  /*7170*/  FMUL.FTZ R83, R80, R52.reuse ;  /* 0x0000003450537220 */ /* 0x080fe20000410000 */
[----:B------:R-:W-:Y:S01]  /*7180*/  FMUL.FTZ R52, R12, R52 ;  /* 0x000000340c347220 */ /* 0x000fe20000410000 */
[----:B------:R-:W-:-:S02]  /*7190*/  HADD2.F32 R151, -RZ, R169.H0_H0 ;  /* 0x200000a9ff977230 */ /* 0x000fc40000004100 */
[-C--:B------:R-:W-:Y:S01]  /*71a0*/  FFMA.FTZ R83, R12, R40.reuse, -R83 ;  /* 0x000000280c537223 */ /* 0x080fe20000010853 */
[--C-:B------:R-:W-:Y:S02]  /*71b0*/  HADD2.F32 R12, -RZ, R82.reuse.H0_H0 ;  /* 0x20000052ff0c7230 */ /* 0x100fe40000004100 */
[----:B------:R-:W-:Y:S01]  /*71c0*/  FFMA.FTZ R52, R80, R40, R52 ;  /* 0x0000002850347223 */ /* 0x000fe20000010034 */
[----:B------:R-:W-:Y:S02]  /*71d0*/  HADD2.F32 R40, -RZ, R167.H0_H0 ;  /* 0x200000a7ff287230 */ /* 0x000fe40000004100 */
[----:B------:R-:W-:Y:S02]  /*71e0*/  HADD2.F32 R82, -RZ, R82.H1_H1 ;  /* 0x30000052ff527230 */ /* 0x000fe40000004100 */
[-C--:B------:R-:W-:Y:S01]  /*71f0*/  FMUL.FTZ R80, R12, R151.reuse ;  /* 0x000000970c507220 */ /* 0x080fe20000410000 */
[----:B------:R-:W-:Y:S01]  /*7200*/  FMUL.FTZ R151, R55, R151 ;  /* 0x0000009737977220 */ /* 0x000fe20000410000 */
[----:B------:R-:W-:Y:S01]  /*7210*/  F2FP.F16.F32.PACK_AB R83, R83, R154 ;  /* 0x0000009a5353723e */ /* 0x000fe200000000ff */
[----:B------:R-:W-:-:S02]  /*7220*/  IMAD.MOV.U32 R81, RZ, RZ, R149 ;  /* 0x000000ffff517224 */ /* 0x000fc400078e0095 */
[-C--:B------:R-:W-:Y:S01]  /*7230*/  FFMA.FTZ R80, R55, R40.reuse, -R80 ;  /* 0x0000002837507223 */ /* 0x080fe20000010850 */
[----:B------:R-:W-:Y:S01]  /*7240*/  FFMA.FTZ R151, R12, R40, R151 ;  /* 0x000000280c977223 */ /* 0x000fe20000010097 */
[-C--:B------:R-:W-:Y:S01]  /*7250*/  FMUL.FTZ R12, R82, R54.reuse ;  /* 0x00000036520c7220 */ /* 0x080fe20000410000 */
[----:B------:R-:W-:Y:S01]  /*7260*/  FMUL.FTZ R54, R14, R54 ;  /* 0x000000360e367220 */ /* 0x000fe20000410000 */
[----:B------:R-:W-:Y:S01]  /*7270*/  F2FP.F16.F32.PACK_AB R52, R52, R155 ;  /* 0x0000009b3434723e */ /* 0x000fe200000000ff */
[----:B------:R-:W-:Y:S02]  /*7280*/  IMAD.MOV.U32 R15, RZ, RZ, R41 ;  /* 0x000000ffff0f7224 */ /* 0x000fe400078e0029 */
[-C--:B------:R-:W-:Y:S01]  /*7290*/  FFMA.FTZ R12, R14, R42.reuse, -R12 ;  /* 0x0000002a0e0c7223 */ /* 0x080fe2000001080c */
[----:B------:R-:W-:-:S04]  /*72a0*/  FFMA.FTZ R54, R82, R42, R54 ;  /* 0x0000002a52367223 */ /* 0x000fc80000010036 */
[----:B------:R-:W-:Y:S01]  /*72b0*/  F2FP.F16.F32.PACK_AB R14, R12, R80 ;  /* 0x000000500c0e723e */ /* 0x000fe200000000ff */
[----:B------:R-:W-:Y:S01]  /*72c0*/  IMAD.MOV.U32 R12, RZ, RZ, R83 ;  /* 0x000000ffff0c7224 */ /* 0x000fe200078e0053 */
[----:B------:R-:W-:Y:S01]  /*72d0*/  F2FP.F16.F32.PACK_AB R54, R54, R151 ;  /* 0x000000973636723e */ /* 0x000fe200000000ff */
[----:B------:R-:W-:Y:S01]  /*72e0*/  IMAD.MOV.U32 R83, RZ, RZ, R152 ;  /* 0x000000ffff537224 */ /* 0x000fe200078e0098 */
[----:B------:R-:W-:Y:S02]  /*72f0*/  MOV R80, R52 ;  /* 0x0000003400507202 */ /* 0x000fe40000000f00 */
[----:B------:R-:W-:-:S07]  /*7300*/  MOV R82, R54 ;  /* 0x0000003600527202 */ /* 0x000fce0000000f00 */
.L_x_6067:
[----:B------:R-:W-:Y:S05]  /*7310*/  BSYNC B3 ;  /* 0x0000000000037941 */ /* 0x000fea0003800000 */
.L_x_6066:
[----:B------:R-:W-:-:S04]  /*7320*/  LEA R40, P3, R5, R11, 0x1 ;  /* 0x0000000b05287211 */ /* 0x000fc800078608ff */
[----:B--2---:R-:W-:Y:S02]  /*7330*/  LEA.HI.X R41, R5, R117, R110, 0x1, P3 ;  /* 0x0000007505297211 */ /* 0x004fe400018f0c6e */
[----:B------:R-:W-:-:S03]  /*7340*/  ISETP.GE.AND P3, PT, R148, R132, PT ;  /* 0x000000849400720c */ /* 0x000fc60003f66270 */
[----:B----4-:R4:W-:Y:S10]  /*7350*/  ST.E.128 desc[UR60][R40.64], R12 ;  /* 0x0000000c28007985 */ /* 0x0109f4000c101d3c */
[----:B------:R-:W-:-:S05]  /*7360*/  @!P3 IMAD.WIDE R42, R148, 0x2, R116 ;  /* 0x00000002942ab825 */ /* 0x000fca00078e0274 */
[----:B---3--:R4:W-:Y:S02]  /*7370*/  @!P3 ST.E.128 desc[UR60][R42.64], R80 ;  /* 0x000000502a00b985 */ /* 0x0089e4000c101d3c */
.L_x_6065:
[----:B------:R-:W-:Y:S05]  /*7380*/  BSYNC B2 ;  /* 0x0000000000027941 */ /* 0x000fea0003800000 */
.L_x_6064:
[----:B------:R-:W-:Y:S01]  /*7390*/  ISETP.NE.AND P3, PT, R9, RZ, PT ;  /* 0x000000ff0900720c */ /* 0x000fe20003f65270 */
[----:B------:R-:W-:-:S12]  /*73a0*/  BSSY B2, `(.L_x_6068) ;  /* 0x0000075000027945 */ /* 0x000fd80003800000 */
[----:B------:R-:W-:Y:S05]  /*73b0*/  @!P3 BRA `(.L_x_6069) ;  /* 0x0000000400ccb947 */ /* 0x000fea0003800000 */
[----:B----4-:R-:W-:Y:S01]  /*73c0*/  SEL R12, R121, R135, !P1 ;  /* 0x00000087790c7207 */ /* 0x010fe20004800000 */
        /* <DEDUP_REMOVED lines=18> */
[----:B------:R-:W-:-:S04]  /*74f0*/  IMAD R40, R40, 0x2, R2 ;  /* 0x0000000228287824 */ /* 0x000fc800078e0202 */
[----:B------:R-:W2:Y:S04]  /*7500*/  LDS.128 R12, [R12+0x1e400] ;  /* 0x01e400000c0c7984 */ /* 0x000ea80000000c00 */
[----:B------:R-:W3:Y:S01]  /*7510*/  LDS.128 R40, [R40+0x1e400] ;  /* 0x01e4000028287984 */ /* 0x000ee20000000c00 */
[----:B------:R-:W-:Y:S05]  /*7520*/  @P3 BRA `(.L_x_6071) ;  /* 0x00000004005c3947 */ /* 0x000fea0003800000 */
[----:B------:R-:W-:Y:S01]  /*7530*/  HADD2.F32 R82, -RZ, R168.H1_H1 ;  /* 0x300000a8ff527230 */ /* 0x000fe20000004100 */
[----:B------:R-:W-:Y:S01]  /*7540*/  SHF.R.U64 R36, R36, 0x10, R37 ;  /* 0x0000001024247819 */ /* 0x000fe20000001225 */
[----:B---3--:R-:W-:Y:S01]  /*7550*/  HADD2.F32 R80, -RZ, R41.H0_H0 ;  /* 0x20000029ff507230 */ /* 0x008fe20000004100 */
[----:B------:R-:W-:Y:S01]  /*7560*/  SHF.R.U64 R48, R48, 0x10, R49 ;  /* 0x0000001030307819 */ /* 0x000fe20000001231 */
[----:B--2---:R-:W-:Y:S01]  /*7570*/  HADD2.F32 R81, -RZ, R13.H0_H0 ;  /* 0x2000000dff517230 */ /* 0x004fe20000004100 */
[----:B------:R-:W-:Y:S01]  /*7580*/  SHF.R.U64 R50, R50, 0x10, R51 ;  /* 0x0000001032327819 */ /* 0x000fe20000001233 */
[----:B------:R-:W-:Y:S02]  /*7590*/  HADD2.F32 R55, -RZ, R166.H1_H1 ;  /* 0x300000a6ff377230 */ /* 0x000fe40000004100 */
[-C--:B------:R-:W-:Y:S01]  /*75a0*/  FMUL.FTZ R83, R80, R82.reuse ;  /* 0x0000005250537220 */ /* 0x080fe20000410000 */
[----:B------:R-:W-:Y:S02]  /*75b0*/  HADD2.F32 R41, -RZ, R41.H1_H1 ;  /* 0x30000029ff297230 */ /* 0x000fe40000004100 */
[----:B------:R-:W-:Y:S01]  /*75c0*/  FMUL.FTZ R82, R81, R82 ;  /* 0x0000005251527220 */ /* 0x000fe20000410000 */
[----:B------:R-:W-:-:S02]  /*75d0*/  HADD2.F32 R149, -RZ, R168.H0_H0 ;  /* 0x200000a8ff957230 */ /* 0x000fc40000004100 */
[-C--:B------:R-:W-:Y:S01]  /*75e0*/  FFMA.FTZ R81, R81, R55.reuse, -R83 ;  /* 0x0000003751517223 */ /* 0x080fe20000010853 */
[----:B------:R-:W-:Y:S01]  /*75f0*/  SHF.R.U32.HI R83, RZ, 0x10, R37 ;  /* 0x00000010ff537819 */ /* 0x000fe20000011625 */
[----:B------:R-:W-:Y:S01]  /*7600*/  FFMA.FTZ R80, R80, R55, R82 ;  /* 0x0000003750507223 */ /* 0x000fe20000010052 */
[----:B------:R-:W-:Y:S01]  /*7610*/  SHF.R.U32.HI R82, RZ, 0x10, R49 ;  /* 0x00000010ff527819 */ /* 0x000fe20000011631 */
[----:B------:R-:W-:Y:S01]  /*7620*/  HADD2.F32 R55, -RZ, R13.H1_H1 ;  /* 0x3000000dff377230 */ /* 0x000fe20000004100 */
[--C-:B------:R-:W-:Y:S01]  /*7630*/  SHF.R.U64 R37, R38, 0x10, R39.reuse ;  /* 0x0000001026257819 */ /* 0x100fe20000001227 */
[----:B------:R-:W-:Y:S01]  /*7640*/  HADD2.F32 R13, -RZ, R83.H0_H0 ;  /* 0x20000053ff0d7230 */ /* 0x000fe20000004100 */
[----:B------:R-:W-:Y:S01]  /*7650*/  SHF.R.U32.HI R38, RZ, 0x10, R39 ;  /* 0x00000010ff267819 */ /* 0x000fe20000011627 */
[----:B------:R-:W-:Y:S01]  /*7660*/  HADD2.F32 R82, -RZ, R82.H0_H0 ;  /* 0x20000052ff527230 */ /* 0x000fe20000004100 */
[----:B------:R-:W-:Y:S01]  /*7670*/  SHF.R.U32.HI R39, RZ, 0x10, R51 ;  /* 0x00000010ff277819 */ /* 0x000fe20000011633 */
[----:B------:R-:W-:-:S02]  /*7680*/  HADD2.F32 R51, -RZ, R48.H0_H0 ;  /* 0x20000030ff337230 */ /* 0x000fc40000004100 */
[----:B------:R-:W-:Y:S02]  /*7690*/  HADD2.F32 R36, -RZ, R36.H0_H0 ;  /* 0x20000024ff247230 */ /* 0x000fe40000004100 */
[-C--:B------:R-:W-:Y:S01]  /*76a0*/  FMUL.FTZ R83, R41, R82.reuse ;  /* 0x0000005229537220 */ /* 0x080fe20000410000 */
[C---:B------:R-:W-:Y:S01]  /*76b0*/  FMUL.FTZ R82, R55.reuse, R82 ;  /* 0x0000005237527220 */ /* 0x040fe20000410000 */
[----:B------:R-:W-:Y:S02]  /*76c0*/  HADD2.F32 R39, -RZ, R39.H0_H0 ;  /* 0x20000027ff277230 */ /* 0x000fe40000004100 */
[-C--:B------:R-:W-:Y:S01]  /*76d0*/  FFMA.FTZ R55, R55, R13.reuse, -R83 ;  /* 0x0000000d37377223 */ /* 0x080fe20000010853 */
[----:B------:R-:W-:Y:S01]  /*76e0*/  FFMA.FTZ R41, R41, R13, R82 ;  /* 0x0000000d29297223 */ /* 0x000fe20000010052 */
[----:B------:R-:W-:Y:S01]  /*76f0*/  MOV R13, R43 ;  /* 0x0000002b000d7202 */ /* 0x000fe20000000f00 */
[----:B------:R-:W-:Y:S02]  /*7700*/  HADD2.F32 R83, -RZ, R15.H0_H0 ;  /* 0x2000000fff537230 */ /* 0x000fe40000004100 */
[----:B------:R-:W-:Y:S01]  /*7710*/  HADD2.F32 R82, -RZ, R166.H0_H0 ;  /* 0x200000a6ff527230 */ /* 0x000fe20000004100 */
[----:B------:R-:W-:Y:S01]  /*7720*/  F2FP.F16.F32.PACK_AB R55, R55, R81 ;  /* 0x000000513737723e */ /* 0x000fe200000000ff */
[--C-:B------:R-:W-:Y:S01]  /*7730*/  HADD2.F32 R43, -RZ, R13.reuse.H0_H0 ;  /* 0x2000000dff2b7230 */ /* 0x100fe20000004100 */
[----:B------:R-:W-:Y:S01]  /*7740*/  F2FP.F16.F32.PACK_AB R41, R41, R80 ;  /* 0x000000502929723e */ /* 0x000fe200000000ff */
[----:B------:R-:W-:-:S02]  /*7750*/  HADD2.F32 R13, -RZ, R13.H1_H1 ;  /* 0x3000000dff0d7230 */ /* 0x000fc40000004100 */
[----:B------:R-:W-:Y:S02]  /*7760*/  HADD2.F32 R15, -RZ, R15.H1_H1 ;  /* 0x3000000fff0f7230 */ /* 0x000fe40000004100 */
[-C--:B------:R-:W-:Y:S01]  /*7770*/  FMUL.FTZ R148, R43, R149.reuse ;  /* 0x000000952b947220 */ /* 0x080fe20000410000 */
[----:B------:R-:W-:Y:S01]  /*7780*/  FMUL.FTZ R149, R83, R149 ;  /* 0x0000009553957220 */ /* 0x000fe20000410000 */
[----:B------:R-:W-:Y:S02]  /*7790*/  HADD2.F32 R50, -RZ, R50.H0_H0 ;  /* 0x20000032ff327230 */ /* 0x000fe40000004100 */
[-C--:B------:R-:W-:Y:S01]  /*77a0*/  FMUL.FTZ R49, R15, R39.reuse ;  /* 0x000000270f317220 */ /* 0x080fe20000410000 */
[----:B------:R-:W-:Y:S01]  /*77b0*/  FFMA.FTZ R149, R43, R82, R149 ;  /* 0x000000522b957223 */ /* 0x000fe20000010095 */
[----:B------:R-:W-:Y:S02]  /*77c0*/  HADD2.F32 R43, -RZ, R38.H0_H0 ;  /* 0x20000026ff2b7230 */ /* 0x000fe40000004100 */
[----:B------:R-:W-:Y:S01]  /*77d0*/  FMUL.FTZ R38, R13, R39 ;  /* 0x000000270d267220 */ /* 0x000fe20000410000 */
[----:B------:R-:W-:-:S02]  /*77e0*/  HADD2.F32 R39, -RZ, R40.H0_H0 ;  /* 0x20000028ff277230 */ /* 0x000fc40000004100 */
[----:B------:R-:W-:Y:S01]  /*77f0*/  FFMA.FTZ R148, R83, R82, -R148 ;  /* 0x0000005253947223 */ /* 0x000fe20000010894 */
[----:B------:R-:W-:Y:S02]  /*7800*/  HADD2.F32 R40, -RZ, R40.H1_H1 ;  /* 0x30000028ff287230 */ /* 0x000fe40000004100 */
[-C--:B------:R-:W-:Y:S01]  /*7810*/  FFMA.FTZ R15, R15, R43.reuse, -R38 ;  /* 0x0000002b0f0f7223 */ /* 0x080fe20000010826 */
[--C-:B------:R-:W-:Y:S02]  /*7820*/  HADD2.F32 R38, -RZ, R165.reuse.H1_H1 ;  /* 0x300000a5ff267230 */ /* 0x100fe40000004100 */
[----:B------:R-:W-:Y:S01]  /*7830*/  FFMA.FTZ R13, R13, R43, R49 ;  /* 0x0000002b0d0d7223 */ /* 0x000fe20000010031 */
[----:B------:R-:W-:Y:S02]  /*7840*/  HADD2.F32 R43, -RZ, R165.H0_H0 ;  /* 0x200000a5ff2b7230 */ /* 0x000fe40000004100 */
[--C-:B------:R-:W-:Y:S02]  /*7850*/  HADD2.F32 R49, -RZ, R12.reuse.H0_H0 ;  /* 0x2000000cff317230 */ /* 0x100fe40000004100 */
[----:B------:R-:W-:Y:S01]  /*7860*/  FMUL.FTZ R48, R39, R38 ;  /* 0x0000002627307220 */ /* 0x000fe20000410000 */
[----:B------:R-:W-:Y:S01]  /*7870*/  HADD2.F32 R12, -RZ, R12.H1_H1 ;  /* 0x3000000cff0c7230 */ /* 0x000fe20000004100 */
[----:B------:R-:W-:Y:S01]  /*7880*/  F2FP.F16.F32.PACK_AB R149, R13, R149 ;  /* 0x000000950d95723e */ /* 0x000fe200000000ff */
[----:B------:R-:W-:-:S02]  /*7890*/  IMAD.MOV.U32 R13, RZ, RZ, R55 ;  /* 0x000000ffff0d7224 */ /* 0x000fc400078e0037 */
[C---:B------:R-:W-:Y:S01]  /*78a0*/  FMUL.FTZ R38, R49.reuse, R38 ;  /* 0x0000002631267220 */ /* 0x040fe20000410000 */
[----:B------:R-:W-:Y:S01]  /*78b0*/  FFMA.FTZ R48, R49, R43, -R48 ;  /* 0x0000002b31307223 */ /* 0x000fe20000010830 */
[-C--:B------:R-:W-:Y:S01]  /*78c0*/  FMUL.FTZ R49, R40, R51.reuse ;  /* 0x0000003328317220 */ /* 0x080fe20000410000 */
[C---:B------:R-:W-:Y:S01]  /*78d0*/  FMUL.FTZ R51, R12.reuse, R51 ;  /* 0x000000330c337220 */ /* 0x040fe20000410000 */
[----:B------:R-:W-:Y:S01]  /*78e0*/  FFMA.FTZ R38, R39, R43, R38 ;  /* 0x0000002b27267223 */ /* 0x000fe20000010026 */
[----:B------:R-:W-:Y:S02]  /*78f0*/  HADD2.F32 R39, -RZ, R14.H0_H0 ;  /* 0x2000000eff277230 */ /* 0x000fe40000004100 */
[-C--:B------:R-:W-:Y:S01]  /*7900*/  FFMA.FTZ R49, R12, R36.reuse, -R49 ;  /* 0x000000240c317223 */ /* 0x080fe20000010831 */
[----:B------:R-:W-:Y:S01]  /*7910*/  FFMA.FTZ R51, R40, R36, R51 ;  /* 0x0000002428337223 */ /* 0x000fe20000010033 */
[----:B------:R-:W-:Y:S01]  /*7920*/  HADD2.F32 R12, -RZ, R164.H0_H0 ;  /* 0x200000a4ff0c7230 */ /* 0x000fe20000004100 */
[----:B------:R-:W-:Y:S01]  /*7930*/  F2FP.F16.F32.PACK_AB R15, R15, R148 ;  /* 0x000000940f0f723e */ /* 0x000fe200000000ff */
[--C-:B------:R-:W-:Y:S01]  /*7940*/  HADD2.F32 R40, -RZ, R42.reuse.H0_H0 ;  /* 0x2000002aff287230 */ /* 0x100fe20000004100 */
[----:B------:R-:W-:Y:S01]  /*7950*/  F2FP.F16.F32.PACK_AB R48, R49, R48 ;  /* 0x000000303130723e */ /* 0x000fe200000000ff */
[----:B------:R-:W-:-:S02]  /*7960*/  HADD2.F32 R42, -RZ, R42.H1_H1 ;  /* 0x3000002aff2a7230 */ /* 0x000fc40000004100 */
[----:B------:R-:W-:Y:S01]  /*7970*/  FMUL.FTZ R82, R39, R12 ;  /* 0x0000000c27527220 */ /* 0x000fe20000410000 */
[----:B------:R-:W-:Y:S01]  /*7980*/  HADD2.F32 R14, -RZ, R14.H1_H1 ;  /* 0x3000000eff0e7230 */ /* 0x000fe20000004100 */
[----:B------:R-:W-:Y:S01]  /*7990*/  F2FP.F16.F32.PACK_AB R38, R51, R38 ;  /* 0x000000263326723e */ /* 0x000fe200000000ff */
[----:B------:R-:W-:Y:S02]  /*79a0*/  HADD2.F32 R43, -RZ, R37.H0_H0 ;  /* 0x20000025ff2b7230 */ /* 0x000fe40000004100 */
[----:B------:R-:W-:Y:S01]  /*79b0*/  FMUL.FTZ R37, R40, R12 ;  /* 0x0000000c28257220 */ /* 0x000fe20000410000 */
[----:B------:R-:W-:Y:S02]  /*79c0*/  HADD2.F32 R36, -RZ, R164.H1_H1 ;  /* 0x300000a4ff247230 */ /* 0x000fe40000004100 */
[-C--:B------:R-:W-:Y:S01]  /*79d0*/  FMUL.FTZ R12, R42, R50.reuse ;  /* 0x000000322a0c7220 */ /* 0x080fe20000410000 */
[----:B------:R-:W-:Y:S02]  /*79e0*/  FMUL.FTZ R50, R14, R50 ;  /* 0x000000320e327220 */ /* 0x000fe40000410000 */
[-C--:B------:R-:W-:Y:S01]  /*79f0*/  FFMA.FTZ R37, R39, R36.reuse, -R37 ;  /* 0x0000002427257223 */ /* 0x080fe20000010825 */
[----:B------:R-:W-:Y:S01]  /*7a00*/  FFMA.FTZ R82, R40, R36, R82 ;  /* 0x0000002428527223 */ /* 0x000fe20000010052 */
[-C--:B------:R-:W-:Y:S01]  /*7a10*/  FFMA.FTZ R12, R14, R43.reuse, -R12 ;  /* 0x0000002b0e0c7223 */ /* 0x080fe2000001080c */
[----:B------:R-:W-:Y:S01]  /*7a20*/  FFMA.FTZ R50, R42, R43, R50 ;  /* 0x0000002b2a327223 */ /* 0x000fe20000010032 */
[----:B------:R-:W-:-:S02]  /*7a30*/  MOV R40, R38 ;  /* 0x0000002600287202 */ /* 0x000fc40000000f00 */
[----:B------:R-:W-:Y:S02]  /*7a40*/  MOV R43, R149 ;  /* 0x00000095002b7202 */ /* 0x000fe40000000f00 */
[----:B------:R-:W-:Y:S01]  /*7a50*/  F2FP.F16.F32.PACK_AB R37, R12, R37 ;  /* 0x000000250c25723e */ /* 0x000fe200000000ff */
[----:B------:R-:W-:Y:S01]  /*7a60*/  IMAD.MOV.U32 R12, RZ, RZ, R48 ;  /* 0x000000ffff0c7224 */ /* 0x000fe200078e0030 */
[----:B------:R-:W-:-:S03]  /*7a70*/  F2FP.F16.F32.PACK_AB R50, R50, R82 ;  /* 0x000000523232723e */ /* 0x000fc600000000ff */
[----:B------:R-:W-:Y:S02]  /*7a80*/  IMAD.MOV.U32 R14, RZ, RZ, R37 ;  /* 0x000000ffff0e7224 */ /* 0x000fe400078e0025 */
[----:B------:R-:W-:-:S07]  /*7a90*/  IMAD.MOV.U32 R42, RZ, RZ, R50 ;  /* 0x000000ffff2a7224 */ /* 0x000fce00078e0032 */
.L_x_6071:
[----:B------:R-:W-:Y:S05]  /*7aa0*/  BSYNC B3 ;  /* 0x0000000000037941 */ /* 0x000fea0003800000 */
.L_x_6070:
[----:B------:R-:W-:Y:S01]  /*7ab0*/  ISETP.GE.AND P3, PT, R54, R132, PT ;  /* 0x000000843600720c */ /* 0x000fe20003f66270 */
[----:B--2---:R2:W-:-:S12]  /*7ac0*/  ST.E.128 desc[UR60][R52.64], R12 ;  /* 0x0000000c34007985 */ /* 0x0045d8000c101d3c */
[----:B------:R-:W-:-:S05]  /*7ad0*/  @!P3 IMAD.WIDE R36, R54, 0x2, R116 ;  /* 0x000000023624b825 */ /* 0x000fca00078e0274 */
[----:B---3--:R2:W-:Y:S02]  /*7ae0*/  @!P3 ST.E.128 desc[UR60][R36.64], R40 ;  /* 0x000000282400b985 */ /* 0x0085e4000c101d3c */
.L_x_6069:
[----:B------:R-:W-:Y:S05]  /*7af0*/  BSYNC B2 ;  /* 0x0000000000027941 */ /* 0x000fea0003800000 */
.L_x_6068:
[----:B------:R-:W-:-:S13]  /*7b00*/  ISETP.NE.AND P3, PT, R10, RZ, PT ;  /* 0x000000ff0a00720c */ /* 0x000fda0003f65270 */
[----:B------:R-:W-:Y:S05]  /*7b10*/  @!P3 BRA `(.L_x_6063) ;  /* 0x0000000400c0b947 */ /* 0x000fea0003800000 */
[----:B--2-4-:R-:W2:Y:S01]  /*7b20*/  LDL R12, [R1] ;  /* 0x00000000010c7983 */ /* 0x014ea20000100800 */
[C---:B------:R-:W-:Y:S01]  /*7b30*/  LEA R40, P3, R7.reuse, R11, 0x1 ;  /* 0x0000000b07287211 */ /* 0x040fe200078608ff */
[----:B------:R-:W-:Y:S03]  /*7b40*/  BSSY B2, `(.L_x_6072) ;  /* 0x0000069000027945 */ /* 0x000fe60003800000 */
[----:B------:R-:W-:Y:S02]  /*7b50*/  LEA.HI.X R41, R7, R117, R108, 0x1, P3 ;  /* 0x0000007507297211 */ /* 0x000fe400018f0c6c */
[----:B------:R-:W-:Y:S02]  /*7b60*/  ISETP.GE.AND P3, PT, R194, R118, PT ;  /* 0x00000076c200720c */ /* 0x000fe40003f66270 */
[----:B--2---:R-:W-:-:S04]  /*7b70*/  LOP3.LUT P5, RZ, R12, 0x1, RZ, 0xc0, !PT ;  /* 0x000000010cff7812 */ /* 0x004fc800078ac0ff */
[----:B------:R-:W-:-:S04]  /*7b80*/  SEL R11, R121, R135, !P5 ;  /* 0x00000087790b7207 */ /* 0x000fc80006800000 */
[----:B------:R-:W-:-:S04]  /*7b90*/  SHF.R.S32.HI R12, RZ, 0x1f, R11 ;  /* 0x0000001fff0c7819 */ /* 0x000fc8000001140b */
[----:B------:R-:W-:-:S04]  /*7ba0*/  LEA.HI R11, R12, R11, RZ, 0x4 ;  /* 0x0000000b0c0b7211 */ /* 0x000fc800078f20ff */
        /* <DEDUP_REMOVED lines=44> */
[--C-:B------:R-:W-:Y:S01]  /*7e70*/  HADD2.F32 R39, -RZ, R15.reuse.H0_H0 ;  /* 0x2000000fff277230 */ /* 0x100fe20000004100 */
[----:B------:R-:W-:Y:S01]  /*7e80*/  F2FP.F16.F32.PACK_AB R42, R47, R42 ;  /* 0x0000002a2f2a723e */ /* 0x000fe200000000ff */
[----:B------:R-:W-:Y:S02]  /*7e90*/  HADD2.F32 R15, -RZ, R15.H1_H1 ;  /* 0x3000000fff0f7230 */ /* 0x000fe40000004100 */
[----:B------:R-:W-:Y:S02]  /*7ea0*/  HADD2.F32 R49, -RZ, R35.H0_H0 ;  /* 0x20000023ff317230 */ /* 0x000fe40000004100 */
[-C--:B------:R-:W-:Y:S01]  /*7eb0*/  FMUL.FTZ R35, R45, R37.reuse ;  /* 0x000000252d237220 */ /* 0x080fe20000410000 */
[----:B------:R-:W-:Y:S01]  /*7ec0*/  FMUL.FTZ R50, R39, R37 ;  /* 0x0000002527327220 */ /* 0x000fe20000410000 */
[-C--:B------:R-:W-:Y:S01]  /*7ed0*/  FMUL.FTZ R37, R48, R46.reuse ;  /* 0x0000002e30257220 */ /* 0x080fe20000410000 */
[----:B------:R-:W-:Y:S01]  /*7ee0*/  FMUL.FTZ R46, R15, R46 ;  /* 0x0000002e0f2e7220 */ /* 0x000fe20000410000 */
[----:B------:R-:W-:-:S02]  /*7ef0*/  HADD2.F32 R13, -RZ, R160.H1_H1 ;  /* 0x300000a0ff0d7230 */ /* 0x000fc40000004100 */
[-C--:B------:R-:W-:Y:S01]  /*7f00*/  FFMA.FTZ R52, R15, R49.reuse, -R37 ;  /* 0x000000310f347223 */ /* 0x080fe20000010825 */
[----:B------:R-:W-:Y:S01]  /*7f10*/  FFMA.FTZ R49, R48, R49, R46 ;  /* 0x0000003130317223 */ /* 0x000fe2000001002e */
[----:B------:R-:W-:Y:S02]  /*7f20*/  HADD2.F32 R48, -RZ, R36.H0_H0 ;  /* 0x20000024ff307230 */ /* 0x000fe40000004100 */
[-C--:B------:R-:W-:Y:S01]  /*7f30*/  FFMA.FTZ R35, R39, R13.reuse, -R35 ;  /* 0x0000000d27237223 */ /* 0x080fe20000010823 */
[----:B------:R-:W-:Y:S02]  /*7f40*/  HADD2.F32 R33, -RZ, R33.H0_H0 ;  /* 0x20000021ff217230 */ /* 0x000fe40000004100 */
[----:B------:R-:W-:Y:S01]  /*7f50*/  FFMA.FTZ R50, R45, R13, R50 ;  /* 0x0000000d2d327223 */ /* 0x000fe20000010032 */
[----:B------:R-:W-:Y:S02]  /*7f60*/  HADD2.F32 R46, -RZ, R12.H0_H0 ;  /* 0x2000000cff2e7230 */ /* 0x000fe40000004100 */
[----:B------:R-:W-:Y:S01]  /*7f70*/  HADD2.F32 R36, -RZ, R36.H1_H1 ;  /* 0x30000024ff247230 */ /* 0x000fe20000004100 */
[----:B------:R-:W-:Y:S01]  /*7f80*/  F2FP.F16.F32.PACK_AB R35, R52, R35 ;  /* 0x000000233423723e */ /* 0x000fe200000000ff */
[----:B------:R-:W-:-:S02]  /*7f90*/  HADD2.F32 R12, -RZ, R12.H1_H1 ;  /* 0x3000000cff0c7230 */ /* 0x000fc40000004100 */
[----:B------:R-:W-:Y:S02]  /*7fa0*/  HADD2.F32 R13, -RZ, R32.H0_H0 ;  /* 0x20000020ff0d7230 */ /* 0x000fe40000004100 */
[-C--:B------:R-:W-:Y:S01]  /*7fb0*/  FMUL.FTZ R37, R36, R33.reuse ;  /* 0x0000002124257220 */ /* 0x080fe20000410000 */
[----:B------:R-:W-:Y:S02]  /*7fc0*/  HADD2.F32 R162, -RZ, R162.H0_H0 ;  /* 0x200000a2ffa27230 */ /* 0x000fe40000004100 */
[C---:B------:R-:W-:Y:S01]  /*7fd0*/  FMUL.FTZ R33, R12.reuse, R33 ;  /* 0x000000210c217220 */ /* 0x040fe20000410000 */
[----:B------:R-:W-:Y:S02]  /*7fe0*/  HADD2.F32 R43, -RZ, R43.H0_H0 ;  /* 0x2000002bff2b7230 */ /* 0x000fe40000004100 */
[-C--:B------:R-:W-:Y:S01]  /*7ff0*/  FFMA.FTZ R12, R12, R13.reuse, -R37 ;  /* 0x0000000d0c0c7223 */ /* 0x080fe20000010825 */
[----:B------:R-:W-:Y:S02]  /*8000*/  HADD2.F32 R163, -RZ, R163.H0_H0 ;  /* 0x200000a3ffa37230 */ /* 0x000fe40000004100 */
[----:B------:R-:W-:Y:S01]  /*8010*/  FFMA.FTZ R36, R36, R13, R33 ;  /* 0x0000000d24247223 */ /* 0x000fe20000010021 */
[----:B------:R-:W-:-:S02]  /*8020*/  HADD2.F32 R13, -RZ, R38.H0_H0 ;  /* 0x20000026ff0d7230 */ /* 0x000fc40000004100 */
[----:B------:R-:W-:Y:S02]  /*8030*/  HADD2.F32 R33, -RZ, R14.H0_H0 ;  /* 0x2000000eff217230 */ /* 0x000fe40000004100 */
[----:B------:R-:W-:Y:S01]  /*8040*/  FMUL.FTZ R15, R48, R163 ;  /* 0x000000a3300f7220 */ /* 0x000fe20000410000 */
[----:B------:R-:W-:Y:S02]  /*8050*/  HADD2.F32 R38, -RZ, R38.H1_H1 ;  /* 0x30000026ff267230 */ /* 0x000fe40000004100 */
[-C--:B------:R-:W-:Y:S01]  /*8060*/  FMUL.FTZ R32, R13, R162.reuse ;  /* 0x000000a20d207220 */ /* 0x080fe20000410000 */
[----:B------:R-:W-:Y:S02]  /*8070*/  HADD2.F32 R14, -RZ, R14.H1_H1 ;  /* 0x3000000eff0e7230 */ /* 0x000fe40000004100 */
[----:B------:R-:W-:Y:S01]  /*8080*/  FMUL.FTZ R162, R33, R162 ;  /* 0x000000a221a27220 */ /* 0x000fe20000410000 */
[----:B------:R-:W-:Y:S02]  /*8090*/  HADD2.F32 R161, -RZ, R161.H0_H0 ;  /* 0x200000a1ffa17230 */ /* 0x000fe40000004100 */
[----:B------:R-:W-:Y:S01]  /*80a0*/  FMUL.FTZ R39, R38, R43 ;  /* 0x0000002b26277220 */ /* 0x000fe20000410000 */
[----:B------:R-:W-:-:S02]  /*80b0*/  HADD2.F32 R160, -RZ, R160.H0_H0 ;  /* 0x200000a0ffa07230 */ /* 0x000fc40000004100 */
[----:B------:R-:W-:Y:S01]  /*80c0*/  FMUL.FTZ R43, R14, R43 ;  /* 0x0000002b0e2b7220 */ /* 0x000fe20000410000 */
[----:B------:R-:W-:Y:S02]  /*80d0*/  HADD2.F32 R37, -RZ, R34.H0_H0 ;  /* 0x20000022ff257230 */ /* 0x000fe40000004100 */
[C---:B------:R-:W-:Y:S01]  /*80e0*/  FMUL.FTZ R163, R46.reuse, R163 ;  /* 0x000000a32ea37220 */ /* 0x040fe20000410000 */
[----:B------:R-:W-:Y:S01]  /*80f0*/  FFMA.FTZ R15, R46, R161, -R15 ;  /* 0x000000a12e0f7223 */ /* 0x000fe2000001080f */
[-C--:B------:R-:W-:Y:S01]  /*8100*/  FFMA.FTZ R13, R13, R160.reuse, R162 ;  /* 0x000000a00d0d7223 */ /* 0x080fe200000100a2 */
[----:B------:R-:W-:Y:S01]  /*8110*/  FFMA.FTZ R33, R33, R160, -R32 ;  /* 0x000000a021217223 */ /* 0x000fe20000010820 */
[----:B------:R-:W-:Y:S01]  /*8120*/  FFMA.FTZ R38, R38, R37, R43 ;  /* 0x0000002526267223 */ /* 0x000fe2000001002b */
[----:B------:R-:W-:Y:S01]  /*8130*/  FFMA.FTZ R163, R48, R161, R163 ;  /* 0x000000a130a37223 */ /* 0x000fe200000100a3 */
[----:B------:R-:W-:Y:S01]  /*8140*/  FFMA.FTZ R14, R14, R37, -R39 ;  /* 0x000000250e0e7223 */ /* 0x000fe20000010827 */
[----:B------:R-:W-:-:S02]  /*8150*/  F2FP.F16.F32.PACK_AB R12, R12, R15 ;  /* 0x0000000f0c0c723e */ /* 0x000fc400000000ff */
[----:B------:R-:W-:Y:S01]  /*8160*/  F2FP.F16.F32.PACK_AB R38, R38, R13 ;  /* 0x0000000d2626723e */ /* 0x000fe200000000ff */
[----:B------:R-:W-:Y:S01]  /*8170*/  IMAD.MOV.U32 R13, RZ, RZ, R42 ;  /* 0x000000ffff0d7224 */ /* 0x000fe200078e002a */
[----:B------:R-:W-:Y:S02]  /*8180*/  F2FP.F16.F32.PACK_AB R37, R44, R51 ;  /* 0x000000332c25723e */ /* 0x000fe400000000ff */
[----:B------:R-:W-:Y:S02]  /*8190*/  F2FP.F16.F32.PACK_AB R39, R49, R50 ;  /* 0x000000323127723e */ /* 0x000fe400000000ff */
[----:B------:R-:W-:Y:S02]  /*81a0*/  F2FP.F16.F32.PACK_AB R36, R36, R163 ;  /* 0x000000a32424723e */ /* 0x000fe400000000ff */
[----:B------:R-:W-:Y:S02]  /*81b0*/  F2FP.F16.F32.PACK_AB R14, R14, R33 ;  /* 0x000000210e0e723e */ /* 0x000fe400000000ff */
[----:B------:R-:W-:-:S07]  /*81c0*/  MOV R15, R35 ;  /* 0x00000023000f7202 */ /* 0x000fce0000000f00 */
.L_x_6073:
[----:B------:R-:W-:Y:S05]  /*81d0*/  BSYNC B2 ;  /* 0x0000000000027941 */ /* 0x000fea0003800000 */
.L_x_6072:
[----:B------:R-:W-:Y:S01]  /*81e0*/  ISETP.GE.AND P3, PT, R11, R132, PT ;  /* 0x000000840b00720c */ /* 0x000fe20003f66270 */
[----:B--2---:R2:W-:-:S12]  /*81f0*/  ST.E.128 desc[UR60][R40.64], R12 ;  /* 0x0000000c28007985 */ /* 0x0045d8000c101d3c */
[----:B------:R-:W-:-:S05]  /*8200*/  @!P3 IMAD.WIDE R116, R11, 0x2, R116 ;  /* 0x000000020b74b825 */ /* 0x000fca00078e0274 */
[----:B---3--:R2:W-:Y:S02]  /*8210*/  @!P3 ST.E.128 desc[UR60][R116.64], R36 ;  /* 0x000000247400b985 */ /* 0x0085e4000c101d3c */
.L_x_6063:
[----:B------:R-:W-:Y:S05]  /*8220*/  BSYNC B1 ;  /* 0x0000000000017941 */ /* 0x000fea0003800000 */
.L_x_6062:
[----:B------:R-:W-:-:S03]  /*8230*/  UMOV UR4, 0xffffffff ;  /* 0xffffffff00047882 */ /* 0x000fc60000000000 */
[----:B------:R-:W-:Y:S05]  /*8240*/  BRA.DIV UR4, `(.L_x_6074) ;  /* 0x000001ce04807947 */ /* 0x000fea000b800000 */
[----:B0-----:R-:W0:Y:S04]  /*8250*/  SHFL.IDX PT, R119, R119, 0x1, 0x1c1f ;  /* 0x003c1f0077777f89 */ /* 0x001e2800000e0000 */
[----:B--2---:R2:W0:Y:S02]  /*8260*/  SHFL.IDX PT, R36, R120, 0x1, 0x1c1f ;  /* 0x003c1f0078247f89 */ /* 0x00442400000e0000 */
.L_x_6364:
[----:B------:R-:W-:Y:S05]  /*8270*/  @P4 BRA `(.L_x_6031) ;  /* 0x0000001c00744947 */ /* 0x000fea0003800000 */
[----:B------:R-:W-:Y:S01]  /*8280*/  ISETP.NE.AND P3, PT, R8, RZ, PT ;  /* 0x000000ff0800720c */ /* 0x000fe20003f65270 */
[----:B------:R-:W-:Y:S01]  /*8290*/  BSSY B1, `(.L_x_6075) ;  /* 0x0000075000017945 */ /* 0x000fe20003800000 */
[----:B0-----:R-:W-:-:S11]  /*82a0*/  IMAD.MOV.U32 R37, RZ, RZ, R119 ;  /* 0x000000ffff257224 */ /* 0x001fd600078e0077 */
[----:B------:R-:W-:Y:S05]  /*82b0*/  @!P3 BRA `(.L_x_6076) ;  /* 0x0000000400c8b947 */ /* 0x000fea0003800000 */
[----:B---3--:R-:W-:Y:S01]  /*82c0*/  SEL R11, R121, R135, !P0 ;  /* 0x00000087790b7207 */ /* 0x008fe20004000000 */
[----:B------:R-:W-:Y:S01]  /*82d0*/  BSSY B2, `(.L_x_6077) ;  /* 0x000006e000027945 */ /* 0x000fe20003800000 */
[----:B----4-:R-:W-:Y:S02]  /*82e0*/  SHF.R.U32.HI R13, RZ, 0x3, R216 ;  /* 0x00000003ff0d7819 */ /* 0x010fe400000116d8 */
        /* <DEDUP_REMOVED lines=23> */
[----:B------:R-:W-:Y:S01]  /*8460*/  SHF.R.U64 R42, R76, 0x10, R77 ;  /* 0x000000104c2a7819 */ /* 0x000fe2000000124d */
[----:B------:R-:W-:Y:S01]  /*8470*/  HADD2.F32 R50, -RZ, R159.H1_H1 ;  /* 0x3000009fff327230 */ /* 0x000fe20000004100 */
[----:B----4-:R-:W-:Y:S01]  /*8480*/  MOV R45, R33 ;  /* 0x00000021002d7202 */ /* 0x010fe20000000f00 */
[----:B---3--:R-:W-:Y:S01]  /*8490*/  IMAD.MOV.U32 R33, RZ, RZ, R15 ;  /* 0x000000ffff217224 */ /* 0x008fe200078e000f */
[----:B------:R-:W-:Y:S01]  /*84a0*/  SHF.R.U32.HI R76, RZ, 0x10, R77 ;  /* 0x00000010ff4c7819 */ /* 0x000fe2000001164d */
        /* <DEDUP_REMOVED lines=11> */
[-C--:B------:R-:W-:Y:S01]  /*8560*/  FMUL.FTZ R49, R45, R76.reuse ;  /* 0x0000004c2d317220 */ /* 0x080fe20000410000 */
[----:B------:R-:W-:Y:S01]  /*8570*/  HADD2.F32 R64, -RZ, R64.H0_H0 ;  /* 0x20000040ff407230 */ /* 0x000fe20000004100 */
[----:B------:R-:W-:Y:S01]  /*8580*/  SHF.R.U32.HI R78, RZ, 0x10, R79 ;  /* 0x00000010ff4e7819 */ /* 0x000fe2000001164f */
[----:B------:R-:W-:Y:S01]  /*8590*/  FMUL.FTZ R76, R46, R76 ;  /* 0x0000004c2e4c7220 */ /* 0x000fe20000410000 */
[-C--:B------:R-:W-:Y:S01]  /*85a0*/  FFMA.FTZ R13, R15, R48.reuse, -R52 ;  /* 0x000000300f0d7223 */ /* 0x080fe20000010834 */
[--C-:B------:R-:W-:Y:S01]  /*85b0*/  SHF.R.U64 R43, R66, 0x10, R67.reuse ;  /* 0x00000010422b7819 */ /* 0x100fe20000001243 */
[----:B------:R-:W-:Y:S01]  /*85c0*/  FFMA.FTZ R15, R47, R48, R50 ;  /* 0x000000302f0f7223 */ /* 0x000fe20000010032 */
[----:B------:R-:W-:Y:S01]  /*85d0*/  SHF.R.U32.HI R66, RZ, 0x10, R67 ;  /* 0x00000010ff427819 */ /* 0x000fe20000011643 */
[-C--:B------:R-:W-:Y:S01]  /*85e0*/  FFMA.FTZ R46, R46, R64.reuse, -R49 ;  /* 0x000000402e2e7223 */ /* 0x080fe20000010831 */
[----:B------:R-:W-:Y:S01]  /*85f0*/  FFMA.FTZ R48, R45, R64, R76 ;  /* 0x000000402d307223 */ /* 0x000fe2000001004c */
[----:B------:R-:W-:-:S02]  /*8600*/  HADD2.F32 R64, -RZ, R158.H1_H1 ;  /* 0x3000009eff407230 */ /* 0x000fc40000004100 */
[--C-:B------:R-:W-:Y:S01]  /*8610*/  HADD2.F32 R45, -RZ, R35.reuse.H0_H0 ;  /* 0x20000023ff2d7230 */ /* 0x100fe20000004100 */
[----:B------:R-:W-:Y:S01]  /*8620*/  F2FP.F16.F32.PACK_AB R13, R46, R13 ;  /* 0x0000000d2e0d723e */ /* 0x000fe200000000ff */
[----:B------:R-:W-:Y:S02]  /*8630*/  HADD2.F32 R52, -RZ, R35.H1_H1 ;  /* 0x30000023ff347230 */ /* 0x000fe40000004100 */
        /* <DEDUP_REMOVED lines=11> */
[----:B------:R-:W-:Y:S01]  /*86f0*/  FFMA.FTZ R35, R45, R54, R64 ;  /* 0x000000362d237223 */ /* 0x000fe20000010040 */
[-C--:B------:R-:W-:Y:S01]  /*8700*/  FFMA.FTZ R50, R50, R47.reuse, -R51 ;  /* 0x0000002f32327223 */ /* 0x080fe20000010833 */
[----:B------:R-:W-:Y:S01]  /*8710*/  FFMA.FTZ R52, R52, R47, R49 ;  /* 0x0000002f34347223 */ /* 0x000fe20000010031 */
[----:B------:R-:W-:-:S02]  /*8720*/  HADD2.F32 R45, -RZ, R32.H0_H0 ;  /* 0x20000020ff2d7230 */ /* 0x000fc40000004100 */
[----:B------:R-:W-:Y:S01]  /*8730*/  HADD2.F32 R47, -RZ, R32.H1_H1 ;  /* 0x30000020ff2f7230 */ /* 0x000fe20000004100 */
[----:B------:R-:W-:Y:S01]  /*8740*/  F2FP.F16.F32.PACK_AB R50, R50, R33 ;  /* 0x000000213232723e */ /* 0x000fe200000000ff */
[----:B------:R-:W-:Y:S01]  /*8750*/  HADD2.F32 R51, -RZ, R42.H0_H0 ;  /* 0x2000002aff337230 */ /* 0x000fe20000004100 */
        /* <DEDUP_REMOVED lines=8> */
[----:B------:R-:W-:Y:S01]  /*87e0*/  FMUL.FTZ R11, R45, R159 ;  /* 0x0000009f2d0b7220 */ /* 0x000fe20000410000 */
[-C--:B------:R-:W-:Y:S01]  /*87f0*/  FFMA.FTZ R32, R32, R49.reuse, -R53 ;  /* 0x0000003120207223 */ /* 0x080fe20000010835 */
[----:B------:R-:W-:Y:S01]  /*8800*/  FFMA.FTZ R51, R47, R49, R54 ;  /* 0x000000312f337223 */ /* 0x000fe20000010036 */
[----:B------:R-:W-:Y:S02]  /*8810*/  HADD2.F32 R49, -RZ, R44.H0_H0 ;  /* 0x2000002cff317230 */ /* 0x000fe40000004100 */
[C---:B------:R-:W-:Y:S01]  /*8820*/  FMUL.FTZ R12, R42.reuse, R159 ;  /* 0x0000009f2a0c7220 */ /* 0x040fe20000410000 */
[-C--:B------:R-:W-:Y:S01]  /*8830*/  FFMA.FTZ R11, R42, R157.reuse, -R11 ;  /* 0x0000009d2a0b7223 */ /* 0x080fe2000001080b */
[----:B------:R-:W-:Y:S02]  /*8840*/  HADD2.F32 R44, -RZ, R34.H0_H0 ;  /* 0x20000022ff2c7230 */ /* 0x000fe40000004100 */
[----:B------:R-:W-:Y:S02]  /*8850*/  HADD2.F32 R47, -RZ, R158.H0_H0 ;  /* 0x2000009eff2f7230 */ /* 0x000fe40000004100 */
[----:B------:R-:W-:Y:S01]  /*8860*/  FFMA.FTZ R12, R45, R157, R12 ;  /* 0x0000009d2d0c7223 */ /* 0x000fe2000001000c */
[----:B------:R-:W-:Y:S01]  /*8870*/  HADD2.F32 R42, -RZ, R14.H0_H0 ;  /* 0x2000000eff2a7230 */ /* 0x000fe20000004100 */
[----:B------:R-:W-:Y:S01]  /*8880*/  F2FP.F16.F32.PACK_AB R32, R32, R11 ;  /* 0x0000000b2020723e */ /* 0x000fe200000000ff */
        /* <DEDUP_REMOVED lines=15> */
[----:B------:R-:W-:Y:S02]  /*8980*/  F2FP.F16.F32.PACK_AB R14, R14, R53 ;  /* 0x000000350e0e723e */ /* 0x000fe400000000ff */
[----:B------:R-:W-:Y:S02]  /*8990*/  F2FP.F16.F32.PACK_AB R34, R34, R47 ;  /* 0x0000002f2222723e */ /* 0x000fe400000000ff */
[----:B------:R-:W-:-:S07]  /*89a0*/  MOV R32, R42 ;  /* 0x0000002a00207202 */ /* 0x000fce0000000f00 */
.L_x_6078:
[----:B------:R-:W-:Y:S05]  /*89b0*/  BSYNC B2 ;  /* 0x0000000000027941 */ /* 0x000fea0003800000 */
.L_x_6077:
[----:B---3--:R3:W-:Y:S04]  /*89c0*/  ST.E.128 desc[UR60][R38.64], R12 ;  /* 0x0000000c26007985 */ /* 0x0087e8000c101d3c */
[----:B----4-:R3:W-:Y:S02]  /*89d0*/  @!P3 ST.E.128 desc[UR60][R40.64], R32 ;  /* 0x000000202800b985 */ /* 0x0107e4000c101d3c */
.L_x_6076:
[----:B------:R-:W-:Y:S05]  /*89e0*/  BSYNC B1 ;  /* 0x0000000000017941 */ /* 0x000fea0003800000 */
.L_x_6075:
[----:B------:R-:W-:Y:S01]  /*89f0*/  ISETP.NE.AND P3, PT, R9, RZ, PT ;  /* 0x000000ff0900720c */ /* 0x000fe20003f65270 */
[----:B------:R-:W-:-:S12]  /*8a00*/  BSSY B1, `(.L_x_6079) ;  /* 0x0000076000017945 */ /* 0x000fd80003800000 */
[----:B------:R-:W-:Y:S05]  /*8a10*/  @!P3 BRA `(.L_x_6080) ;  /* 0x0000000400d0b947 */ /* 0x000fea0003800000 */
[----:B0--3--:R-:W-:Y:S01]  /*8a20*/  SEL R11, R121, R135, !P1 ;  /* 0x00000087790b7207 */ /* 0x009fe20004800000 */
        /* <DEDUP_REMOVED lines=15> */
[----:B------:R-:W-:-:S04]  /*8b20*/  LOP3.LUT R11, R11, R13, RZ, 0x3c, !PT ;  /* 0x0000000d0b0b7212 */ /* 0x000fc800078e3cff */
[----:B------:R-:W-:Y:S01]  /*8b30*/  IADD3 R13, R12, R11, RZ ;  /* 0x0000000b0c0d7210 */ /* 0x000fe20007ffe0ff */
[----:B------:R-:W-:Y:S02]  /*8b40*/  IMAD R11, R18, 0x4800, R129 ;  /* 0x00004800120b7824 */ /* 0x000fe400078e0281 */
[----:B------:R-:W-:-:S04]  /*8b50*/  @!P3 IMAD.WIDE R40, R41, 0x2, R36 ;  /* 0x000000022928b825 */ /* 0x000fc800078e0224 */
[----:B------:R-:W-:Y:S02]  /*8b60*/  IMAD R13, R18, 0x4800, R13 ;  /* 0x00004800120d7824 */ /* 0x000fe400078e020d */
[--C-:B------:R-:W-:Y:S02]  /*8b70*/  IMAD R11, R11, 0x2, R2.reuse ;  /* 0x000000020b0b7824 */ /* 0x100fe400078e0202 */
[----:B------:R-:W-:-:S03]  /*8b80*/  IMAD R32, R13, 0x2, R2 ;  /* 0x000000020d207824 */ /* 0x000fc600078e0202 */
[----:B------:R0:W3:Y:S04]  /*8b90*/  LDS.128 R12, [R11+0x1e400] ;  /* 0x01e400000b0c7984 */ /* 0x0000e80000000c00 */
[----:B------:R-:W4:Y:S01]  /*8ba0*/  LDS.128 R32, [R32+0x1e400] ;  /* 0x01e4000020207984 */ /* 0x000f220000000c00 */
[----:B------:R-:W-:Y:S05]  /*8bb0*/  @P4 BRA `(.L_x_6082) ;  /* 0x00000004005c4947 */ /* 0x000fea0003800000 */
[----:B---3--:R-:W-:Y:S01]  /*8bc0*/  MOV R45, R12 ;  /* 0x0000000c002d7202 */ /* 0x008fe20000000f00 */
[----:B----4-:R-:W-:Y:S01]  /*8bd0*/  IMAD.MOV.U32 R12, RZ, RZ, R33 ;  /* 0x000000ffff0c7224 */ /* 0x010fe200078e0021 */
[----:B------:R-:W-:Y:S01]  /*8be0*/  SHF.R.U32.HI R50, RZ, 0x10, R73 ;  /* 0x00000010ff327819 */ /* 0x000fe20000011649 */
[----:B------:R-:W-:Y:S01]  /*8bf0*/  IMAD.MOV.U32 R46, RZ, RZ, R32 ;  /* 0x000000ffff2e7224 */ /* 0x000fe200078e0020 */
[----:B------:R-:W-:Y:S01]  /*8c00*/  SHF.R.U32.HI R48, RZ, 0x10, R61 ;  /* 0x00000010ff307819 */ /* 0x000fe2000001163d */
[----:B------:R-:W-:Y:S01]  /*8c10*/  IMAD.MOV.U32 R47, RZ, RZ, R35 ;  /* 0x000000ffff2f7224 */ /* 0x000fe200078e0023 */
[----:B------:R-:W-:Y:S01]  /*8c20*/  MOV R33, R15 ;  /* 0x0000000f00217202 */ /* 0x000fe20000000f00 */
[----:B------:R-:W-:Y:S01]  /*8c30*/  HADD2.F32 R51, -RZ, R147.H1_H1 ;  /* 0x30000093ff337230 */ /* 0x000fe20000004100 */
[--C-:B------:R-:W-:Y:S01]  /*8c40*/  SHF.R.U64 R43, R74, 0x10, R75.reuse ;  /* 0x000000104a2b7819 */ /* 0x100fe2000000124b */
[--C-:B------:R-:W-:Y:S01]  /*8c50*/  HADD2.F32 R32, -RZ, R12.reuse.H0_H0 ;  /* 0x2000000cff207230 */ /* 0x100fe20000004100 */
[----:B------:R-:W-:Y:S01]  /*8c60*/  SHF.R.U32.HI R74, RZ, 0x10, R75 ;  /* 0x00000010ff4a7819 */ /* 0x000fe2000001164b */
[----:B------:R-:W-:Y:S01]  /*8c70*/  HADD2.F32 R35, -RZ, R12.H1_H1 ;  /* 0x3000000cff237230 */ /* 0x000fe20000004100 */
[--C-:B0-----:R-:W-:Y:S01]  /*8c80*/  SHF.R.U64 R11, R62, 0x10, R63.reuse ;  /* 0x000000103e0b7819 */ /* 0x101fe2000000123f */
[--C-:B------:R-:W-:Y:S01]  /*8c90*/  HADD2.F32 R12, -RZ, R13.reuse.H0_H0 ;  /* 0x2000000dff0c7230 */ /* 0x100fe20000004100 */
[----:B------:R-:W-:Y:S01]  /*8ca0*/  SHF.R.U32.HI R62, RZ, 0x10, R63 ;  /* 0x00000010ff3e7819 */ /* 0x000fe2000001163f */
        /* <DEDUP_REMOVED lines=19> */
[-C--:B------:R-:W-:Y:S01]  /*8de0*/  FMUL.FTZ R54, R48, R51.reuse ;  /* 0x0000003330367220 */ /* 0x080fe20000410000 */
[--C-:B------:R-:W-:Y:S02]  /*8df0*/  HADD2.F32 R35, -RZ, R33.reuse.H0_H0 ;  /* 0x20000021ff237230 */ /* 0x100fe40000004100 */
[----:B------:R-:W-:Y:S02]  /*8e00*/  HADD2.F32 R50, -RZ, R144.H1_H1 ;  /* 0x30000090ff327230 */ /* 0x000fe40000004100 */
[----:B------:R-:W-:Y:S01]  /*8e10*/  FMUL.FTZ R60, R49, R52 ;  /* 0x00000034313c7220 */ /* 0x000fe20000410000 */
[----:B------:R-:W-:Y:S02]  /*8e20*/  HADD2.F32 R47, -RZ, R33.H1_H1 ;  /* 0x30000021ff2f7230 */ /* 0x000fe40000004100 */
[----:B------:R-:W-:Y:S01]  /*8e30*/  FMUL.FTZ R51, R35, R51 ;  /* 0x0000003323337220 */ /* 0x000fe20000410000 */
[----:B------:R-:W-:-:S02]  /*8e40*/  HADD2.F32 R62, -RZ, R62.H0_H0 ;  /* 0x2000003eff3e7230 */ /* 0x000fc40000004100 */
[----:B------:R-:W-:Y:S01]  /*8e50*/  FFMA.FTZ R33, R35, R50, -R54 ;  /* 0x0000003223217223 */ /* 0x000fe20000010836 */
[----:B------:R-:W-:Y:S02]  /*8e60*/  HADD2.F32 R42, -RZ, R42.H0_H0 ;  /* 0x2000002aff2a7230 */ /* 0x000fe40000004100 */
[C---:B------:R-:W-:Y:S01]  /*8e70*/  FMUL.FTZ R52, R47.reuse, R52 ;  /* 0x000000342f347220 */ /* 0x040fe20000410000 */
[----:B------:R-:W-:Y:S01]  /*8e80*/  FFMA.FTZ R35, R48, R50, R51 ;  /* 0x0000003230237223 */ /* 0x000fe20000010033 */
[-C--:B------:R-:W-:Y:S01]  /*8e90*/  FFMA.FTZ R60, R47, R62.reuse, -R60 ;  /* 0x0000003e2f3c7223 */ /* 0x080fe2000001083c */
[----:B------:R-:W-:Y:S02]  /*8ea0*/  HADD2.F32 R47, -RZ, R46.H0_H0 ;  /* 0x2000002eff2f7230 */ /* 0x000fe40000004100 */
[----:B------:R-:W-:Y:S01]  /*8eb0*/  FFMA.FTZ R62, R49, R62, R52 ;  /* 0x0000003e313e7223 */ /* 0x000fe20000010034 */
[----:B------:R-:W-:Y:S02]  /*8ec0*/  HADD2.F32 R48, -RZ, R44.H0_H0 ;  /* 0x2000002cff307230 */ /* 0x000fe40000004100 */
[----:B------:R-:W-:Y:S01]  /*8ed0*/  HADD2.F32 R46, -RZ, R46.H1_H1 ;  /* 0x3000002eff2e7230 */ /* 0x000fe20000004100 */
[----:B------:R-:W-:Y:S01]  /*8ee0*/  F2FP.F16.F32.PACK_AB R60, R60, R33 ;  /* 0x000000213c3c723e */ /* 0x000fe200000000ff */
[--C-:B------:R-:W-:Y:S01]  /*8ef0*/  HADD2.F32 R44, -RZ, R45.reuse.H0_H0 ;  /* 0x2000002dff2c7230 */ /* 0x100fe20000004100 */
[----:B------:R-:W-:Y:S01]  /*8f00*/  F2FP.F16.F32.PACK_AB R33, R32, R13 ;  /* 0x0000000d2021723e */ /* 0x000fe200000000ff */
[----:B------:R-:W-:-:S02]  /*8f10*/  HADD2.F32 R45, -RZ, R45.H1_H1 ;  /* 0x3000002dff2d7230 */ /* 0x000fc40000004100 */
[-C--:B------:R-:W-:Y:S01]  /*8f20*/  FMUL.FTZ R52, R46, R48.reuse ;  /* 0x000000302e347220 */ /* 0x080fe20000410000 */
[----:B------:R-:W-:Y:S01]  /*8f30*/  HADD2.F32 R147, -RZ, R147.H0_H0 ;  /* 0x20000093ff937230 */ /* 0x000fe20000004100 */
[----:B------:R-:W-:Y:S01]  /*8f40*/  F2FP.F16.F32.PACK_AB R35, R62, R35 ;  /* 0x000000233e23723e */ /* 0x000fe200000000ff */
[----:B------:R-:W-:Y:S02]  /*8f50*/  HADD2.F32 R145, -RZ, R145.H0_H0 ;  /* 0x20000091ff917230 */ /* 0x000fe40000004100 */
[C---:B------:R-:W-:Y:S01]  /*8f60*/  FMUL.FTZ R51, R45.reuse, R48 ;  /* 0x000000302d337220 */ /* 0x040fe20000410000 */
[-C--:B------:R-:W-:Y:S01]  /*8f70*/  FFMA.FTZ R52, R45, R42.reuse, -R52 ;  /* 0x0000002a2d347223 */ /* 0x080fe20000010834 */
[----:B------:R-:W-:Y:S02]  /*8f80*/  HADD2.F32 R45, -RZ, R43.H0_H0 ;  /* 0x2000002bff2d7230 */ /* 0x000fe40000004100 */
[----:B------:R-:W-:Y:S01]  /*8f90*/  FMUL.FTZ R50, R44, R147 ;  /* 0x000000932c327220 */ /* 0x000fe20000410000 */
[----:B------:R-:W-:Y:S01]  /*8fa0*/  FFMA.FTZ R51, R46, R42, R51 ;  /* 0x0000002a2e337223 */ /* 0x000fe20000010033 */
[----:B------:R-:W-:-:S02]  /*8fb0*/  HADD2.F32 R43, -RZ, R34.H0_H0 ;  /* 0x20000022ff2b7230 */ /* 0x000fc40000004100 */
[C---:B------:R-:W-:Y:S01]  /*8fc0*/  FMUL.FTZ R49, R47.reuse, R147 ;  /* 0x000000932f317220 */ /* 0x040fe20000410000 */
[----:B------:R-:W-:Y:S02]  /*8fd0*/  HADD2.F32 R146, -RZ, R146.H0_H0 ;  /* 0x20000092ff927230 */ /* 0x000fe40000004100 */
[-C--:B------:R-:W-:Y:S01]  /*8fe0*/  FFMA.FTZ R50, R47, R145.reuse, R50 ;  /* 0x000000912f327223 */ /* 0x080fe20000010032 */
[----:B------:R-:W-:Y:S02]  /*8ff0*/  HADD2.F32 R42, -RZ, R14.H0_H0 ;  /* 0x2000000eff2a7230 */ /* 0x000fe40000004100 */
[----:B------:R-:W-:Y:S01]  /*9000*/  FFMA.FTZ R49, R44, R145, -R49 ;  /* 0x000000912c317223 */ /* 0x000fe20000010831 */
[----:B------:R-:W-:Y:S02]  /*9010*/  HADD2.F32 R34, -RZ, R34.H1_H1 ;  /* 0x30000022ff227230 */ /* 0x000fe40000004100 */
[----:B------:R-:W-:Y:S01]  /*9020*/  FMUL.FTZ R47, R43, R146 ;  /* 0x000000922b2f7220 */ /* 0x000fe20000410000 */
[----:B------:R-:W-:-:S02]  /*9030*/  HADD2.F32 R14, -RZ, R14.H1_H1 ;  /* 0x3000000eff0e7230 */ /* 0x000fc40000004100 */
[----:B------:R-:W-:Y:S01]  /*9040*/  FMUL.FTZ R146, R42, R146 ;  /* 0x000000922a927220 */ /* 0x000fe20000410000 */
[----:B------:R-:W-:Y:S02]  /*9050*/  HADD2.F32 R144, -RZ, R144.H0_H0 ;  /* 0x20000090ff907230 */ /* 0x000fe40000004100 */
[-C--:B------:R-:W-:Y:S01]  /*9060*/  FMUL.FTZ R53, R34, R45.reuse ;  /* 0x0000002d22357220 */ /* 0x080fe20000410000 */
[----:B------:R-:W-:Y:S02]  /*9070*/  HADD2.F32 R11, -RZ, R11.H0_H0 ;  /* 0x2000000bff0b7230 */ /* 0x000fe40000004100 */
[----:B------:R-:W-:Y:S01]  /*9080*/  FMUL.FTZ R45, R14, R45 ;  /* 0x0000002d0e2d7220 */ /* 0x000fe20000410000 */
[----:B------:R-:W-:Y:S02]  /*9090*/  IMAD.MOV.U32 R13, RZ, RZ, R15 ;  /* 0x000000ffff0d7224 */ /* 0x000fe400078e000f */
        /* <DEDUP_REMOVED lines=8> */
[----:B------:R-:W-:-:S07]  /*9120*/  MOV R15, R60 ;  /* 0x0000003c000f7202 */ /* 0x000fce0000000f00 */
.L_x_6082:
[----:B------:R-:W-:Y:S05]  /*9130*/  BSYNC B2 ;  /* 0x0000000000027941 */ /* 0x000fea0003800000 */
.L_x_6081:
[----:B---3--:R3:W-:Y:S04]  /*9140*/  ST.E.128 desc[UR60][R38.64], R12 ;  /* 0x0000000c26007985 */ /* 0x0087e8000c101d3c */
[----:B----4-:R3:W-:Y:S02]  /*9150*/  @!P3 ST.E.128 desc[UR60][R40.64], R32 ;  /* 0x000000202800b985 */ /* 0x0107e4000c101d3c */
.L_x_6080:
[----:B------:R-:W-:Y:S05]  /*9160*/  BSYNC B1 ;  /* 0x0000000000017941 */ /* 0x000fea0003800000 */
.L_x_6079:
[----:B------:R-:W-:-:S13]  /*9170*/  ISETP.NE.AND P3, PT, R10, RZ, PT ;  /* 0x000000ff0a00720c */ /* 0x000fda0003f65270 */
[----:B------:R-:W-:Y:S05]  /*9180*/  @!P3 BRA `(.L_x_6031) ;  /* 0x0000000c00b0b947 */ /* 0x000fea0003800000 */
[----:B0--3--:R-:W3:Y:S01]  /*9190*/  LDL R11, [R1] ;  /* 0x00000000010b7983 */ /* 0x009ee20000100800 */
[----:B----4-:R-:W-:Y:S01]  /*91a0*/  SHF.R.U32.HI R15, RZ, 0x3, R216 ;  /* 0x00000003ff0f7819 */ /* 0x010fe200000116d8 */
[----:B------:R-:W-:Y:S01]  /*91b0*/  BSSY B1, `(.L_x_6083) ;  /* 0x000006c000017945 */ /* 0x000fe20003800000 */
[----:B------:R-:W-:-:S04]  /*91c0*/  LEA R38, P3, R7, R36, 0x1 ;  /* 0x0000002407267211 */ /* 0x000fc800078608ff */
        /* <DEDUP_REMOVED lines=19> */
[----:B------:R-:W0:Y:S04]  /*9300*/  LDS.128 R12, [R13+0x1e400] ;  /* 0x01e400000d0c7984 */ /* 0x000e280000000c00 */
[----:B------:R-:W3:Y:S01]  /*9310*/  LDS.128 R32, [R32+0x1e400] ;  /* 0x01e4000020207984 */ /* 0x000ee20000000c00 */
[----:B------:R-:W-:Y:S05]  /*9320*/  @P3 BRA `(.L_x_6084) ;  /* 0x0000000400503947 */ /* 0x000fea0003800000 */
[----:B------:R-:W-:Y:S01]  /*9330*/  SHF.R.U32.HI R48, RZ, 0x10, R69 ;  /* 0x00000010ff307819 */ /* 0x000fe20000011645 */
[----:B0-----:R-:W-:Y:S01]  /*9340*/  IMAD.MOV.U32 R43, RZ, RZ, R12 ;  /* 0x000000ffff2b7224 */ /* 0x001fe200078e000c */
[----:B---3--:R-:W-:Y:S01]  /*9350*/  MOV R44, R34 ;  /* 0x00000022002c7202 */ /* 0x008fe20000000f00 */
[----:B------:R-:W-:Y:S01]  /*9360*/  HADD2.F32 R34, -RZ, R33.H0_H0 ;  /* 0x20000021ff227230 */ /* 0x000fe20000004100 */
[----:B------:R-:W-:Y:S01]  /*9370*/  SHF.R.U32.HI R46, RZ, 0x10, R57 ;  /* 0x00000010ff2e7819 */ /* 0x000fe20000011639 */
[----:B------:R-:W-:Y:S01]  /*9380*/  HADD2.F32 R47, -RZ, R143.H1_H1 ;  /* 0x3000008fff2f7230 */ /* 0x000fe20000004100 */
[--C-:B------:R-:W-:Y:S01]  /*9390*/  SHF.R.U64 R41, R70, 0x10, R71.reuse ;  /* 0x0000001046297819 */ /* 0x100fe20000001247 */
[----:B------:R-:W-:Y:S01]  /*93a0*/  HADD2.F32 R33, -RZ, R33.H1_H1 ;  /* 0x30000021ff217230 */ /* 0x000fe20000004100 */
[----:B------:R-:W-:Y:S01]  /*93b0*/  SHF.R.U32.HI R70, RZ, 0x10, R71 ;  /* 0x00000010ff467819 */ /* 0x000fe20000011647 */
[--C-:B------:R-:W-:Y:S02]  /*93c0*/  HADD2.F32 R12, -RZ, R13.reuse.H0_H0 ;  /* 0x2000000dff0c7230 */ /* 0x100fe40000004100 */
[----:B------:R-:W-:Y:S01]  /*93d0*/  FMUL.FTZ R49, R34, R47 ;  /* 0x0000002f22317220 */ /* 0x000fe20000410000 */
[----:B------:R-:W-:Y:S01]  /*93e0*/  HADD2.F32 R48, -RZ, R48.H0_H0 ;  /* 0x20000030ff307230 */ /* 0x000fe20000004100 */
[----:B------:R-:W-:Y:S01]  /*93f0*/  SHF.R.U64 R40, R58, 0x10, R59 ;  /* 0x000000103a287819 */ /* 0x000fe2000000123b */
[----:B------:R-:W-:-:S02]  /*9400*/  HADD2.F32 R13, -RZ, R13.H1_H1 ;  /* 0x3000000dff0d7230 */ /* 0x000fc40000004100 */
[C---:B------:R-:W-:Y:S01]  /*9410*/  FMUL.FTZ R47, R12.reuse, R47 ;  /* 0x0000002f0c2f7220 */ /* 0x040fe20000410000 */
[----:B------:R-:W-:Y:S02]  /*9420*/  HADD2.F32 R45, -RZ, R141.H1_H1 ;  /* 0x3000008dff2d7230 */ /* 0x000fe40000004100 */
[-C--:B------:R-:W-:Y:S01]  /*9430*/  FMUL.FTZ R50, R33, R48.reuse ;  /* 0x0000003021327220 */ /* 0x080fe20000410000 */
[----:B------:R-:W-:Y:S02]  /*9440*/  HADD2.F32 R46, -RZ, R46.H0_H0 ;  /* 0x2000002eff2e7230 */ /* 0x000fe40000004100 */
[----:B------:R-:W-:Y:S01]  /*9450*/  FMUL.FTZ R48, R13, R48 ;  /* 0x000000300d307220 */ /* 0x000fe20000410000 */
[----:B------:R-:W-:Y:S01]  /*9460*/  SHF.R.U32.HI R58, RZ, 0x10, R59 ;  /* 0x00000010ff3a7819 */ /* 0x000fe2000001163b */
[-C--:B------:R-:W-:Y:S01]  /*9470*/  FFMA.FTZ R12, R12, R45.reuse, -R49 ;  /* 0x0000002d0c0c7223 */ /* 0x080fe20000010831 */
[----:B------:R-:W-:Y:S01]  /*9480*/  FFMA.FTZ R47, R34, R45, R47 ;  /* 0x0000002d222f7223 */ /* 0x000fe2000001002f */
[-C--:B------:R-:W-:Y:S01]  /*9490*/  FFMA.FTZ R52, R33, R46.reuse, R48 ;  /* 0x0000002e21347223 */ /* 0x080fe20000010030 */
[----:B------:R-:W-:Y:S01]  /*94a0*/  FFMA.FTZ R45, R13, R46, -R50 ;  /* 0x0000002e0d2d7223 */ /* 0x000fe20000010832 */
[--C-:B------:R-:W-:Y:S01]  /*94b0*/  HADD2.F32 R33, -RZ, R35.reuse.H0_H0 ;  /* 0x20000023ff217230 */ /* 0x100fe20000004100 */
[----:B------:R-:W-:Y:S01]  /*94c0*/  SHF.R.U64 R42, R56, 0x10, R57 ;  /* 0x00000010382a7819 */ /* 0x000fe20000001239 */
[----:B------:R-:W-:Y:S01]  /*94d0*/  HADD2.F32 R35, -RZ, R35.H1_H1 ;  /* 0x30000023ff237230 */ /* 0x000fe20000004100 */
[----:B------:R-:W-:Y:S01]  /*94e0*/  SHF.R.U64 R55, R68, 0x10, R69 ;  /* 0x0000001044377819 */ /* 0x000fe20000001245 */
[----:B------:R-:W-:-:S02]  /*94f0*/  HADD2.F32 R13, -RZ, R15.H0_H0 ;  /* 0x2000000fff0d7230 */ /* 0x000fc40000004100 */
[----:B------:R-:W-:Y:S02]  /*9500*/  HADD2.F32 R50, -RZ, R70.H0_H0 ;  /* 0x20000046ff327230 */ /* 0x000fe40000004100 */
[----:B------:R-:W-:Y:S02]  /*9510*/  HADD2.F32 R15, -RZ, R15.H1_H1 ;  /* 0x3000000fff0f7230 */ /* 0x000fe40000004100 */
[----:B------:R-:W-:Y:S02]  /*9520*/  HADD2.F32 R48, -RZ, R142.H1_H1 ;  /* 0x3000008eff307230 */ /* 0x000fe40000004100 */
[-C--:B------:R-:W-:Y:S01]  /*9530*/  FMUL.FTZ R56, R35, R50.reuse ;  /* 0x0000003223387220 */ /* 0x080fe20000410000 */
[----:B------:R-:W-:Y:S02]  /*9540*/  HADD2.F32 R46, -RZ, R58.H0_H0 ;  /* 0x2000003aff2e7230 */ /* 0x000fe40000004100 */
[----:B------:R-:W-:Y:S01]  /*9550*/  FMUL.FTZ R50, R15, R50 ;  /* 0x000000320f327220 */ /* 0x000fe20000410000 */
[----:B------:R-:W-:-:S02]  /*9560*/  HADD2.F32 R34, -RZ, R140.H1_H1 ;  /* 0x3000008cff227230 */ /* 0x000fc40000004100 */
[-C--:B------:R-:W-:Y:S01]  /*9570*/  FMUL.FTZ R54, R33, R48.reuse ;  /* 0x0000003021367220 */ /* 0x080fe20000410000 */
[----:B------:R-:W-:Y:S01]  /*9580*/  FMUL.FTZ R48, R13, R48 ;  /* 0x000000300d307220 */ /* 0x000fe20000410000 */
[-C--:B------:R-:W-:Y:S01]  /*9590*/  FFMA.FTZ R53, R15, R46.reuse, -R56 ;  /* 0x0000002e0f357223 */ /* 0x080fe20000010838 */
[----:B------:R-:W-:Y:S01]  /*95a0*/  FFMA.FTZ R56, R35, R46, R50 ;  /* 0x0000002e23387223 */ /* 0x000fe20000010032 */
[-C--:B------:R-:W-:Y:S01]  /*95b0*/  FFMA.FTZ R54, R13, R34.reuse, -R54 ;  /* 0x000000220d367223 */ /* 0x080fe20000010836 */
[----:B------:R-:W-:Y:S02]  /*95c0*/  HADD2.F32 R46, -RZ, R143.H0_H0 ;  /* 0x2000008fff2e7230 */ /* 0x000fe40000004100 */
[----:B------:R-:W-:Y:S01]  /*95d0*/  FFMA.FTZ R51, R33, R34, R48 ;  /* 0x0000002221337223 */ /* 0x000fe20000010030 */
[----:B------:R-:W-:Y:S02]  /*95e0*/  HADD2.F32 R15, -RZ, R32.H0_H0 ;  /* 0x20000020ff0f7230 */ /* 0x000fe40000004100 */
        /* <DEDUP_REMOVED lines=18> */
[-C--:B------:R-:W-:Y:S01]  /*9710*/  FMUL.FTZ R32, R15, R142.reuse ;  /* 0x0000008e0f207220 */ /* 0x080fe20000410000 */
        /* <DEDUP_REMOVED lines=20> */
[----:B------:R-:W-:-:S07]  /*9860*/  F2FP.F16.F32.PACK_AB R34, R41, R142 ;  /* 0x0000008e2922723e */ /* 0x000fce00000000ff */
.L_x_6084:
[----:B------:R-:W-:Y:S05]  /*9870*/  BSYNC B1 ;  /* 0x0000000000017941 */ /* 0x000fea0003800000 */
.L_x_6083:
[----:B0-----:R0:W-:Y:S01]  /*9880*/  ST.E.128 desc[UR60][R38.64], R12 ;  /* 0x0000000c26007985 */ /* 0x0011e2000c101d3c */
[----:B------:R-:W-:-:S13]  /*9890*/  ISETP.GE.AND P3, PT, R11, R132, PT ;  /* 0x000000840b00720c */ /* 0x000fda0003f66270 */
[----:B------:R-:W-:Y:S05]  /*98a0*/  @P3 BRA `(.L_x_6031) ;  /* 0x0000000400e83947 */ /* 0x000fea0003800000 */
[----:B------:R-:W-:-:S05]  /*98b0*/  IMAD.WIDE R36, R11, 0x2, R36 ;  /* 0x000000020b247825 */ /* 0x000fca00078e0224 */
[----:B---3--:R3:W-:Y:S01]  /*98c0*/  ST.E.128 desc[UR60][R36.64], R32 ;  /* 0x0000002024007985 */ /* 0x0087e2000c101d3c */
[----:B------:R-:W-:Y:S05]  /*98d0*/  BRA `(.L_x_6031) ;  /* 0x0000000400dc7947 */ /* 0x000fea0003800000 */
.L_x_5996:
[----:B------:R-:W2:Y:S02]  /*98e0*/  LDL R11, [R1+0x4] ;  /* 0x00000400010b7983 */ /* 0x000ea40000100800 */
[----:B--2---:R-:W-:-:S13]  /*98f0*/  R2UR UR4, R11 ;  /* 0x000000000b0472ca */ /* 0x004fda00000e0000 */
[----:B------:R-:W-:-:S06]  /*9900*/  UISETP.NE.AND UP0, UPT, UR4, 0x3, UPT ;  /* 0x000000030400788c */ /* 0x000fcc000bf05270 */
[----:B------:R-:W-:-:S13]  /*9910*/  PLOP3.LUT P2, PT, PT, PT, UP0, 0x80, 0x0 ;  /* 0x000000000000781c */ /* 0x000fda0003f4f008 */
[----:B------:R-:W-:Y:S05]  /*9920*/  @!P2 BRA `(.L_x_6085) ;  /* 0x000000000004a947 */ /* 0x000fea0003800000 */
[----:B------:R-:W-:Y:S01]  /*9930*/  BPT.TRAP 0x1 ;  /* 0x000000040000795c */ /* 0x000fe20000300000 */
.L_x_6085:
[----:B------:R-:W-:Y:S01]  /*9940*/  LEA R88, R18, R2, 0x3 ;  /* 0x0000000212587211 */ /* 0x000fe200078e18ff */
[----:B------:R-:W-:Y:S01]  /*9950*/  BSSY B1, `(.L_x_6086) ;  /* 0x0000005000017945 */ /* 0x000fe20003800000 */
[----:B------:R-:W-:Y:S02]  /*9960*/  SHF.L.U32 R89, R204, 0x1f, RZ ;  /* 0x0000001fcc597819 */ /* 0x000fe400000006ff */
[----:B------:R-:W-:Y:S02]  /*9970*/  SHF.R.S32.HI R85, RZ, 0x1f, R29 ;  /* 0x0000001fff557819 */ /* 0x000fe4000001141d */
[----:B------:R-:W0:Y:S02]  /*9980*/  SYNCS.PHASECHK.TRANS64.TRYWAIT P3, [R88+URZ+0x30890], R89 ;  /* 0x03089059580075a7 */ /* 0x000e24000806017f */
[----:B0-----:R-:W-:Y:S05]  /*9990*/  @!P3 BRA `(.L_x_6087) ;  /* 0x000001b400f8b947 */ /* 0x001fea0003800000 */
.L_x_6365:
[----:B------:R-:W-:Y:S05]  /*99a0*/  BSYNC B1 ;  /* 0x0000000000017941 */ /* 0x000fea0003800000 */
.L_x_6086:
        /* <DEDUP_REMOVED lines=27> */
.L_x_6369:
        /* <DEDUP_REMOVED lines=16> */
[----:B------:R-:W-:Y:S01]  /*9c60*/  @!P5 IMAD.SHL.U32 R11, R197, 0x8, RZ ;  /* 0x00000008c50bd824 */ /* 0x000fe200078e00ff */
[----:B--2---:R-:W-:Y:S01]  /*9c70*/  @!P5 MOV R36, R38 ;  /* 0x000000260024d202 */ /* 0x004fe20000000f00 */
[----:B------:R-:W-:-:S04]  /*9c80*/  @!P5 IMAD.MOV.U32 R37, RZ, RZ, R39 ;  /* 0x000000ffff25d224 */ /* 0x000fc800078e0027 */
        /* <DEDUP_REMOVED lines=18> */
.L_x_6090:
[----:B------:R-:W-:Y:S05]  /*9db0*/  BSYNC B1 ;  /* 0x0000000000017941 */ /* 0x000fea0003800000 */
.L_x_6089:
[----:B------:R-:W-:-:S03]  /*9dc0*/  UMOV UR4, 0xffffffff ;  /* 0xffffffff00047882 */ /* 0x000fc60000000000 */
[----:B------:R-:W-:Y:S05]  /*9dd0*/  BRA.DIV UR4, `(.L_x_6091) ;  /* 0x000001b604487947 */ /* 0x000fea000b800000 */
[----:B--2---:R2:W0:Y:S04]  /*9de0*/  SHFL.IDX PT, R39, R41, 0x1, 0x1c1f ;  /* 0x003c1f0029277f89 */ /* 0x00442800000e0000 */
[----:B---3--:R2:W3:Y:S02]  /*9df0*/  SHFL.IDX PT, R38, R40, 0x1, 0x1c1f ;  /* 0x003c1f0028267f89 */ /* 0x0084e400000e0000 */
.L_x_6373:
        /* <DEDUP_REMOVED lines=17> */
[----:B0-----:R-:W-:Y:S01]  /*9f10*/  @!P5 MOV R36, R38 ;  /* 0x000000260024d202 */ /* 0x001fe20000000f00 */
[----:B------:R-:W-:-:S04]  /*9f20*/  @!P5 IMAD.MOV.U32 R37, RZ, RZ, R39 ;  /* 0x000000ffff25d224 */ /* 0x000fc800078e0027 */
[----:B------:R-:W-:-:S05]  /*9f30*/  @!P5 IMAD.WIDE R36, R11, 0x2, R36 ;  /* 0x000000020b24d825 */ /* 0x000fca00078e0224 */
[----:B---3--:R0:W-:Y:S01]  /*9f40*/  @!P5 ST.E.128 desc[UR60][R36.64], R12 ;  /* 0x0000000c2400d985 */ /* 0x0081e2000c101d3c */
[----:B------:R-:W-:-:S13]  /*9f50*/  ISETP.GE.AND P5, PT, R194, UR4, PT ;  /* 0x00000004c2007c0c */ /* 0x000fda000bfa6270 */
[----:B------:R-:W3:Y:S01]  /*9f60*/  @!P5 LDS.128 R12, [R31+0x23000] ;  /* 0x023000001f0cd984 */ /* 0x000ee20000000c00 */
[----:B------:R-:W-:Y:S01]  /*9f70*/  @!P5 IMAD.SHL.U32 R11, R198, 0x8, RZ ;  /* 0x00000008c60bd824 */ /* 0x000fe200078e00ff */
[----:B0-----:R-:W-:Y:S01]  /*9f80*/  @!P5 MOV R36, R38 ;  /* 0x000000260024d202 */ /* 0x001fe20000000f00 */
[----:B------:R-:W-:-:S04]  /*9f90*/  @!P5 IMAD.MOV.U32 R37, RZ, RZ, R39 ;  /* 0x000000ffff25d224 */ /* 0x000fc800078e0027 */
        /* <DEDUP_REMOVED lines=11> */
.L_x_6031:
[----:B------:R-:W-:Y:S05]  /*a050*/  BSYNC B0 ;  /* 0x0000000000007941 */ /* 0x000fea0003800000 */
.L_x_5995:
        /* <DEDUP_REMOVED lines=12> */
[----:B------:R-:W-:-:S05]  /*a120*/  @!P3 VIADD R11, R88, 0x308a0 ;  /* 0x000308a0580bb836 */ /* 0x000fca0000000000 */
[----:B------:R-:W-:-:S04]  /*a130*/  @!P3 PRMT R11, RZ, 0x654, R11 ;  /* 0x00000654ff0bb816 */ /* 0x000fc8000000000b */
[----:B------:R0:W-:Y:S01]  /*a140*/  @!P3 SYNCS.ARRIVE.TRANS64.RED.A1T0 RZ, [R11+URZ], RZ ;  /* 0x000000ff0bffb9a7 */ /* 0x0001e2000810043f */
[----:B------:R-:W-:Y:S05]  /*a150*/  @!P2 BRA `(.L_x_6093) ;  /* 0x000000000004a947 */ /* 0x000fea0003800000 */
[----:B------:R-:W-:Y:S01]  /*a160*/  BPT.TRAP 0x1 ;  /* 0x000000040000795c */ /* 0x000fe20000300000 */
.L_x_6093:
[----:B------:R-:W-:Y:S05]  /*a170*/  BSYNC B0 ;  /* 0x0000000000007941 */ /* 0x000fea0003800000 */
.L_x_6092:
[----:B------:R-:W3:Y:S01]  /*a180*/  SYNCS.PHASECHK.TRANS64.TRYWAIT P2, [R88+URZ+0x308b0], R89 ;  /* 0x0308b059580075a7 */ /* 0x000ee2000804017f */
[----:B------:R-:W-:Y:S04]  /*a190*/  BSSY B0, `(.L_x_6094) ;  /* 0x0000002000007945 */ /* 0x000fe80003800000 */
[----:B---3--:R-:W-:Y:S05]  /*a1a0*/  @!P2 BRA `(.L_x_6095) ;  /* 0x000001b000a0a947 */ /* 0x008fea0003800000 */
.L_x_6374:
[----:B------:R-:W-:Y:S05]  /*a1b0*/  BSYNC B0 ;  /* 0x0000000000007941 */ /* 0x000fea0003800000 */
.L_x_6094:
[----:B------:R-:W-:Y:S01]  /*a1c0*/  ULDC.64 UR4, c[0x0][0x328] ;  /* 0x0000ca0000047ab9 */ /* 0x000fe20000000a00 */
[----:B------:R-:W-:Y:S01]  /*a1d0*/  IADD3 R87, -R203, R87, RZ ;  /* 0x00000057cb577210 */ /* 0x000fe20007ffe1ff */
[----:B----4-:R-:W-:Y:S01]  /*a1e0*/  IMAD R14, R85, UR4, RZ ;  /* 0x00000004550e7c24 */ /* 0x010fe2000f8e02ff */
[----:B------:R-:W-:Y:S01]  /*a1f0*/  BSSY B0, `(.L_x_6096) ;  /* 0x0000036000007945 */ /* 0x000fe20003800000 */
[----:B------:R-:W-:-:S04]  /*a200*/  IMAD.WIDE.U32 R12, R29, UR4, RZ ;  /* 0x000000041d0c7c25 */ /* 0x000fc8000f8e00ff */
[----:B------:R-:W-:Y:S01]  /*a210*/  IMAD R29, R29, UR5, R14 ;  /* 0x000000051d1d7c24 */ /* 0x000fe2000f8e020e */
[----:B------:R-:W-:Y:S02]  /*a220*/  ULDC.64 UR4, c[0x0][0x338] ;  /* 0x0000ce0000047ab9 */ /* 0x000fe40000000a00 */
[----:B0-----:R-:W-:Y:S02]  /*a230*/  IMAD R11, R86, UR4, RZ ;  /* 0x00000004560b7c24 */ /* 0x001fe4000f8e02ff */
[----:B------:R-:W-:Y:S02]  /*a240*/  IADD3 R13, R13, R29, RZ ;  /* 0x0000001d0d0d7210 */ /* 0x000fe40007ffe0ff */
        /* <DEDUP_REMOVED lines=11> */
[----:B------:R0:W4:Y:S01]  /*a300*/  SHFL.IDX PT, R34, R38, RZ, 0x1c1f ;  /* 0x001c1fff26227589 */ /* 0x00012200000e0000 */
[----:B------:R-:W-:-:S03]  /*a310*/  ISETP.GE.AND P2, PT, R87, 0x1, PT ;  /* 0x000000015700780c */ /* 0x000fc60003f46270 */
[----:B------:R0:W0:Y:S10]  /*a320*/  SHFL.IDX PT, R35, R11, RZ, 0x1c1f ;  /* 0x001c1fff0b237589 */ /* 0x00003400000e0000 */
[----:B------:R-:W-:Y:S05]  /*a330*/  @!P2 BRA `(.L_x_6097) ;  /* 0x000000000084a947 */ /* 0x000fea0003800000 */
[----:B------:R-:W-:Y:S02]  /*a340*/  ULDC UR4, c[0x0][0x2f4] ;  /* 0x0000bd0000047ab9 */ /* 0x000fe40000000800 */
        /* <DEDUP_REMOVED lines=32> */
.L_x_6097:
[----:B------:R-:W-:Y:S05]  /*a550*/  BSYNC B0 ;  /* 0x0000000000007941 */ /* 0x000fea0003800000 */
.L_x_6096:
[----:B------:R-:W-:Y:S01]  /*a560*/  ISETP.GE.AND P2, PT, R87, 0x41, PT ;  /* 0x000000415700780c */ /* 0x000fe20003f46270 */
[----:B0-----:R0:W0:Y:S01]  /*a570*/  SHFL.IDX PT, R35, R11, 0x1, 0x1c1f ;  /* 0x003c1f000b237f89 */ /* 0x00102200000e0000 */
[----:B------:R-:W-:Y:S03]  /*a580*/  BSSY B0, `(.L_x_6098) ;  /* 0x0000024000007945 */ /* 0x000fe60003800000 */
[----:B----4-:R4:W0:Y:S08]  /*a590*/  SHFL.IDX PT, R34, R38, 0x1, 0x1c1f ;  /* 0x003c1f0026227f89 */ /* 0x01083000000e0000 */
[----:B----4-:R-:W-:Y:S05]  /*a5a0*/  @!P2 BRA `(.L_x_6099) ;  /* 0x000000000084a947 */ /* 0x010fea0003800000 */
[----:B------:R-:W-:Y:S02]  /*a5b0*/  ULDC UR4, c[0x0][0x2f4] ;  /* 0x0000bd0000047ab9 */ /* 0x000fe40000000800 */
        /* <DEDUP_REMOVED lines=32> */
.L_x_6099:
[----:B------:R-:W-:Y:S05]  /*a7c0*/  BSYNC B0 ;  /* 0x0000000000007941 */ /* 0x000fea0003800000 */
.L_x_6098:
[----:B0-----:R-:W5:Y:S01]  /*a7d0*/  LDL R11, [R1] ;  /* 0x00000000010b7983 */ /* 0x001f620000100800 */
[----:B-1-3--:R-:W-:Y:S01]  /*a7e0*/  @!P3 IADD3 R88, R88, 0x308c0, RZ ;  /* 0x000308c05858b810 */ /* 0x00afe20007ffe0ff */
[----:B------:R-:W-:Y:S01]  /*a7f0*/  VIADD R18, R18, 0x1 ;  /* 0x0000000112127836 */ /* 0x000fe20000000000 */
[----:B------:R-:W-:Y:S01]  /*a800*/  PLOP3.LUT P2, PT, PT, PT, PT, 0x8, 0x0 ;  /* 0x000000000000781c */ /* 0x000fe20003f4e170 */
        /* <DEDUP_REMOVED lines=15> */
.L_x_5990:
[----:B------:R-:W0:Y:S01]  /*a900*/  LDC R0, c[0x0][0x448] ;  /* 0x00011200ff007b82 */ /* 0x000e220000000800 */
[----:B------:R-:W-:Y:S01]  /*a910*/  BSSY B0, `(.L_x_6101) ;  /* 0x0000045000007945 */ /* 0x000fe20003800000 */
        /* <DEDUP_REMOVED lines=10> */
[----:B------:R-:W-:Y:S01]  /*a9c0*/  IMAD.MOV.U32 R103, RZ, RZ, RZ ;  /* 0x000000ffff677224 */ /* 0x000fe200078e00ff */
[----:B------:R-:W-:Y:S02]  /*a9d0*/  CS2R R98, SRZ ;  /* 0x0000000000627805 */ /* 0x000fe4000001ff00 */
[----:B------:R-:W-:-:S02]  /*a9e0*/  CS2R R100, SRZ ;  /* 0x0000000000647805 */ /* 0x000fc4000001ff00 */
[----:B----4-:R-:W-:Y:S02]  /*a9f0*/  CS2R R86, SRZ ;  /* 0x0000000000567805 */ /* 0x010fe4000001ff00 */
[----:B------:R-:W-:Y:S02]  /*aa00*/  CS2R R96, SRZ ;  /* 0x0000000000607805 */ /* 0x000fe4000001ff00 */
[----:B------:R-:W-:Y:S02]  /*aa10*/  MOV R95, RZ ;  /* 0x000000ff005f7202 */ /* 0x000fe40000000f00 */
[----:B------:R-:W-:Y:S02]  /*aa20*/  CS2R R90, SRZ ;  /* 0x00000000005a7805 */ /* 0x000fe4000001ff00 */
[----:B------:R-:W-:Y:S02]  /*aa30*/  CS2R R92, SRZ ;  /* 0x00000000005c7805 */ /* 0x000fe4000001ff00 */
[----:B------:R-:W-:-:S02]  /*aa40*/  CS2R R88, SRZ ;  /* 0x0000000000587805 */ /* 0x000fc4000001ff00 */
[----:B------:R-:W-:Y:S02]  /*aa50*/  CS2R R122, SRZ ;  /* 0x00000000007a7805 */ /* 0x000fe4000001ff00 */
[----:B--2---:R-:W-:Y:S02]  /*aa60*/  CS2R R82, SRZ ;  /* 0x0000000000527805 */ /* 0x004fe4000001ff00 */
[----:B------:R-:W-:Y:S02]  /*aa70*/  CS2R R84, SRZ ;  /* 0x0000000000547805 */ /* 0x000fe4000001ff00 */
[----:B0-----:R-:W-:Y:S01]  /*aa80*/  ISETP.NE.AND P0, PT, R0, 0x1, PT ;  /* 0x000000010000780c */ /* 0x001fe20003f05270 */
[----:B------:R-:W-:Y:S01]  /*aa90*/  VIADD R0, R225, 0x7f ;  /* 0x0000007fe1007836 */ /* 0x000fe20000000000 */
        /* <DEDUP_REMOVED lines=10> */
[----:B------:R-:W-:Y:S01]  /*ab40*/  CS2R R130, SRZ ;  /* 0x0000000000827805 */ /* 0x000fe2000001ff00 */
[----:B------:R-:W0:Y:S01]  /*ab50*/  @P0 LDC R3, c[0x0][0x44c] ;  /* 0x00011300ff030b82 */ /* 0x000e220000000800 */
[----:B------:R-:W-:Y:S02]  /*ab60*/  CS2R R56, SRZ ;  /* 0x0000000000387805 */ /* 0x000fe4000001ff00 */
[----:B------:R-:W-:Y:S02]  /*ab70*/  CS2R R50, SRZ ;  /* 0x0000000000327805 */ /* 0x000fe4000001ff00 */
[----:B------:R-:W-:Y:S02]  /*ab80*/  CS2R R52, SRZ ;  /* 0x0000000000347805 */ /* 0x000fe4000001ff00 */
[----:B------:R-:W-:-:S02]  /*ab90*/  CS2R R132, SRZ ;  /* 0x0000000000847805 */ /* 0x000fc4000001ff00 */
[----:B------:R-:W-:Y:S02]  /*aba0*/  CS2R R48, SRZ ;  /* 0x0000000000307805 */ /* 0x000fe4000001ff00 */
[----:B------:R-:W-:Y:S02]  /*abb0*/  CS2R R42, SRZ ;  /* 0x00000000002a7805 */ /* 0x000fe4000001ff00 */
[----:B------:R-:W-:Y:S01]  /*abc0*/  CS2R R44, SRZ ;  /* 0x00000000002c7805 */ /* 0x000fe2000001ff00 */
[----:B------:R-:W1:Y:S01]  /*abd0*/  @P0 LDC R4, c[0x0][0x450] ;  /* 0x00011400ff040b82 */ /* 0x000e620000000800 */
[----:B------:R-:W-:Y:S02]  /*abe0*/  CS2R R134, SRZ ;  /* 0x0000000000867805 */ /* 0x000fe4000001ff00 */
[----:B------:R-:W-:Y:S02]  /*abf0*/  CS2R R40, SRZ ;  /* 0x0000000000287805 */ /* 0x000fe4000001ff00 */
[----:B------:R-:W-:-:S02]  /*ac00*/  CS2R R34, SRZ ;  /* 0x0000000000227805 */ /* 0x000fc4000001ff00 */
[----:B------:R-:W-:Y:S02]  /*ac10*/  CS2R R36, SRZ ;  /* 0x0000000000247805 */ /* 0x000fe4000001ff00 */
[----:B------:R-:W-:Y:S02]  /*ac20*/  CS2R R32, SRZ ;  /* 0x0000000000207805 */ /* 0x000fe4000001ff00 */
[----:B------:R-:W-:Y:S02]  /*ac30*/  MOV R8, RZ ;  /* 0x000000ff00087202 */ /* 0x000fe40000000f00 */
[----:B------:R-:W-:Y:S01]  /*ac40*/  CS2R R26, SRZ ;  /* 0x00000000001a7805 */ /* 0x000fe2000001ff00 */
[----:B0-----:R-:W-:-:S05]  /*ac50*/  @P0 IMAD.HI.U32 R3, R0, R3, RZ ;  /* 0x0000000300030227 */ /* 0x001fca00078e00ff */
[----:B-1----:R-:W-:Y:S02]  /*ac60*/  @P0 SHF.R.U32.HI R0, RZ, R4, R3 ;  /* 0x00000004ff000219 */ /* 0x002fe40000011603 */
[----:B------:R-:W-:Y:S02]  /*ac70*/  CS2R R4, SRZ ;  /* 0x0000000000047805 */ /* 0x000fe4000001ff00 */
[----:B------:R-:W-:Y:S02]  /*ac80*/  PLOP3.LUT P0, PT, PT, PT, PT, 0x80, 0x0 ;  /* 0x000000000000781c */ /* 0x000fe40003f0f070 */
[----:B------:R-:W-:Y:S01]  /*ac90*/  IADD3 R0, R137, R0, RZ ;  /* 0x0000000089007210 */ /* 0x000fe20007ffe0ff */
[----:B------:R-:W-:-:S04]  /*aca0*/  IMAD.MOV.U32 R137, RZ, RZ, RZ ;  /* 0x000000ffff897224 */ /* 0x000fc800078e00ff */
[----:B------:R-:W-:-:S05]  /*acb0*/  IMAD.HI R0, R0, 0x2aaaaaab, RZ ;  /* 0x2aaaaaab00007827 */ /* 0x000fca00078e02ff */
[----:B------:R-:W-:-:S04]  /*acc0*/  SHF.R.U32.HI R3, RZ, 0x1f, R0 ;  /* 0x0000001fff037819 */ /* 0x000fc80000011600 */
[----:B------:R-:W-:Y:S01]  /*acd0*/  LEA.HI.SX32 R3, R0, R3, 0x1c ;  /* 0x0000000300037211 */ /* 0x000fe200078fe2ff */
[----:B------:R-:W-:-:S03]  /*ace0*/  IMAD.MOV.U32 R0, RZ, RZ, RZ ;  /* 0x000000ffff007224 */ /* 0x000fc600078e00ff */
[----:B------:R-:W-:Y:S02]  /*acf0*/  VIMNMX R72, R138, R3, PT ;  /* 0x000000038a487248 */ /* 0x000fe40003fe0100 */
[----:B------:R-:W-:Y:S01]  /*ad00*/  CS2R R138, SRZ ;  /* 0x00000000008a7805 */ /* 0x000fe2000001ff00 */
[----:B------:R-:W-:Y:S01]  /*ad10*/  IMAD.MOV.U32 R3, RZ, RZ, RZ ;  /* 0x000000ffff037224 */ /* 0x000fe200078e00ff */
[----:B------:R-:W-:Y:S01]  /*ad20*/  ISETP.GE.AND P1, PT, R72, 0x1, PT ;  /* 0x000000014800780c */ /* 0x000fe20003f26270 */
[----:B------:R-:W-:-:S12]  /*ad30*/  @P2 BRA `(.L_x_6102) ;  /* 0x0000000000082947 */ /* 0x000fd80003800000 */
[----:B------:R-:W0:Y:S02]  /*ad40*/  FENCE.VIEW.ASYNC.G ;  /* 0x00000000000073c6 */ /* 0x000e240000000100 */
[----:B0-----:R-:W-:Y:S06]  /*ad50*/  BAR.ARV 0xc, 0x180 ;  /* 0x0306000000007b1d */ /* 0x001fec0000002000 */
.L_x_6102:
[----:B------:R-:W-:Y:S05]  /*ad60*/  BSYNC B0 ;  /* 0x0000000000007941 */ /* 0x000fea0003800000 */
.L_x_6101:
[----:B------:R-:W-:Y:S01]  /*ad70*/  CS2R R24, SRZ ;  /* 0x0000000000187805 */ /* 0x000fe2000001ff00 */
[----:B------:R-:W-:Y:S06]  /*ad80*/  @!P1 BRA `(.L_x_6103) ;  /* 0x0000010400709947 */ /* 0x000fec0003800000 */
        /* <DEDUP_REMOVED lines=22> */
[----:B------:R-:W-:Y:S01]  /*aef0*/  MOV R11, UR5 ;  /* 0x00000005000b7c02 */ /* 0x000fe20008000f00 */
[----:B------:R-:W-:Y:S01]  /*af00*/  IMAD.U32 R10, RZ, RZ, UR4 ;  /* 0x00000004ff0a7e24 */ /* 0x000fe2000f8e00ff */
[----:B------:R-:W-:Y:S01]  /*af10*/  MOV R13, RZ ;  /* 0x000000ff000d7202 */ /* 0x000fe20000000f00 */
[----:B------:R-:W-:-:S02]  /*af20*/  IMAD.MOV.U32 R8, RZ, RZ, 0x70 ;  /* 0x00000070ff087424 */ /* 0x000fc400078e00ff */
[----:B0-----:R-:W-:-:S07]  /*af30*/  IMAD.MOV.U32 R12, RZ, RZ, 0x1 ;  /* 0x00000001ff0c7424 */ /* 0x001fce00078e00ff */
[----:B------:R-:W-:-:S07]  /*af40*/  LEPC R20, `(.L_x_6104) ;  /* 0x000000001014794e */ /* 0x000fce0000000000 */
[----:B-1---5:R-:W-:Y:S05]  /*af50*/  CALL.ABS.NOINC R14 ;  /* 0x000000000e007343 */ /* 0x022fea0003c00000 */
.L_x_6104:
        /* <DEDUP_REMOVED lines=13> */
.L_x_6108:
[----:B-1----:R1:W2:Y:S02]  /*b030*/  SYNCS.PHASECHK.TRANS64.TRYWAIT P0, [R2+URZ+0x30800], R3 ;  /* 0x03080003020075a7 */ /* 0x0022a4000800017f */
[----:B--2---:R-:W-:Y:S05]  /*b040*/  @!P0 NANOSLEEP.SYNCS 0x989680 ;  /* 0x009896800000895d */ /* 0x004fea0003900000 */
[----:B------:R-:W2:Y:S02]  /*b050*/  @!P0 SYNCS.PHASECHK.TRANS64 P0, [R2+URZ+0x30800], R3 ;  /* 0x03080003020085a7 */ /* 0x000ea4000800007f */
[----:B--2---:R-:W-:Y:S05]  /*b060*/  @!P0 BRA `(.L_x_6108) ;  /* 0xfffffffc00f08947 */ /* 0x004fea000383ffff */
.L_x_6107:
[----:B------:R-:W-:Y:S05]  /*b070*/  BSYNC B0 ;  /* 0x0000000000007941 */ /* 0x000fea0003800000 */
.L_x_6106:
[----:B------:R-:W-:Y:S05]  /*b080*/  BRA `(.L_x_6109) ;  /* 0x0000006c005c7947 */ /* 0x000fea0003800000 */
.L_x_6105:
        /* <DEDUP_REMOVED lines=13> */
[----:B------:R-:W-:Y:S01]  /*b160*/  IMAD.IADD R27, R3, 0x1, R25 ;  /* 0x00000001031b7824 */ /* 0x000fe200078e0219 */
[----:B------:R-:W-:Y:S01]  /*b170*/  IADD3 R29, R5, R137, RZ ;  /* 0x00000089051d7210 */ /* 0x000fe20007ffe0ff */
        /* <DEDUP_REMOVED lines=16> */
[----:B-1----:R-:W-:Y:S05]  /*b280*/  CALL.ABS.NOINC R14 ;  /* 0x000000000e007343 */ /* 0x002fea0003c00000 */
.L_x_6110:
[----:B------:R-:W-:Y:S01]  /*b290*/  ULDC.U8 UR4, c[0x0][0x410] ;  /* 0x0001040000047ab9 */ /* 0x000fe20000000000 */
[----:B------:R-:W-:Y:S01]  /*b2a0*/  BSSY B0, `(.L_x_6111) ;  /* 0x00006ad000007945 */ /* 0x000fe20003800000 */
[----:B------:R-:W-:Y:S01]  /*b2b0*/  ISETP.NE.AND P0, PT, RZ, UR4, PT ;  /* 0x00000004ff007c0c */ /* 0x000fe2000bf05270 */
[----:B------:R-:W-:-:S12]  /*b2c0*/  IMAD.IADD R63, R203, 0x1, R225 ;  /* 0x00000001cb3f7824 */ /* 0x000fd800078e02e1 */
[----:B------:R-:W-:Y:S05]  /*b2d0*/  @!P0 BRA `(.L_x_6112) ;  /* 0x00000034007c8947 */ /* 0x000fea0003800000 */
[----:B------:R-:W2:Y:S01]  /*b2e0*/  LDL R20, [R1+0x54] ;  /* 0x0000540001147983 */ /* 0x000ea20000100800 */
[----:B------:R-:W0:Y:S01]  /*b2f0*/  LDC R21, c[0x0][0x448] ;  /* 0x00011200ff157b82 */ /* 0x000e220000000800 */
[----:B------:R-:W-:Y:S01]  /*b300*/  ULDC.64 UR4, c[0x0][0x3f8] ;  /* 0x0000fe0000047ab9 */ /* 0x000fe20000000a00 */
[----:B------:R-:W-:Y:S01]  /*b310*/  MOV R8, R24 ;  /* 0x0000001800087202 */ /* 0x000fe20000000f00 */
[----:B------:R-:W-:Y:S01]  /*b320*/  ULDC.64 UR6, c[0x0][0x408] ;  /* 0x0001020000067ab9 */ /* 0x000fe20000000a00 */
[----:B------:R-:W-:Y:S01]  /*b330*/  MOV R11, R29 ;  /* 0x0000001d000b7202 */ /* 0x000fe20000000f00 */
[----:B------:R-:W-:Y:S01]  /*b340*/  IMAD.MOV.U32 R9, RZ, RZ, R27 ;  /* 0x000000ffff097224 */ /* 0x000fe200078e001b */
[----:B------:R-:W-:Y:S01]  /*b350*/  SHF.R.S32.HI R67, RZ, 0x1f, R208 ;  /* 0x0000001fff437819 */ /* 0x000fe200000114d0 */
[----:B------:R-:W-:Y:S01]  /*b360*/  IMAD.MOV.U32 R10, RZ, RZ, R136 ;  /* 0x000000ffff0a7224 */ /* 0x000fe200078e0088 */
[----:B------:R-:W-:Y:S02]  /*b370*/  SHF.R.S32.HI R65, RZ, 0x1f, R206 ;  /* 0x0000001fff417819 */ /* 0x000fe400000114ce */
        /* <DEDUP_REMOVED lines=30> */
.L_x_6380:
        /* <DEDUP_REMOVED lines=26> */
[----:B------:R-:W-:Y:S01]  /*b700*/  @!P2 IMAD.SHL.U32 R25, R206, 0x2, RZ ;  /* 0x00000002ce19a824 */ /* 0x000fe200078e00ff */
[-C--:B--2---:R-:W-:Y:S01]  /*b710*/  @!P3 IADD3 R26, P6, R0, R29.reuse, RZ ;  /* 0x0000001d001ab210 */ /* 0x084fe20007fde0ff */
[----:B------:R-:W-:Y:S01]  /*b720*/  @!P1 IMAD.SHL.U32 R13, R207, 0x2, RZ ;  /* 0x00000002cf0d9824 */ /* 0x000fe200078e00ff */
[----:B------:R-:W-:Y:S01]  /*b730*/  @!P2 SHF.L.U64.HI R12, R206, 0x1, R65 ;  /* 0x00000001ce0ca819 */ /* 0x000fe20000010241 */
[----:B------:R-:W-:Y:S01]  /*b740*/  @!P0 IMAD.SHL.U32 R37, R205, 0x2, RZ ;  /* 0x00000002cd258824 */ /* 0x000fe200078e00ff */
[----:B-1----:R-:W-:Y:S01]  /*b750*/  @!P3 IADD3.X R27, R3, R8, RZ, P6, !PT ;  /* 0x00000008031bb210 */ /* 0x002fe200037fe4ff */
[----:B------:R-:W-:Y:S01]  /*b760*/  @!P4 IMAD.MOV.U32 R31, RZ, RZ, R3 ;  /* 0x000000ffff1fc224 */ /* 0x000fe200078e0003 */
[----:B----4-:R-:W-:-:S02]  /*b770*/  @!P3 IADD3 R28, P5, R14, R29, RZ ;  /* 0x0000001d0e1cb210 */ /* 0x010fc40007fbe0ff */
[-C--:B------:R-:W-:Y:S02]  /*b780*/  @!P2 IADD3 R20, P6, R0, R25.reuse, RZ ;  /* 0x000000190014a210 */ /* 0x080fe40007fde0ff */
[----:B------:R-:W-:Y:S01]  /*b790*/  @!P1 SHF.L.U64.HI R32, R207, 0x1, R66 ;  /* 0x00000001cf209819 */ /* 0x000fe20000010242 */
[----:B---3--:R-:W-:Y:S01]  /*b7a0*/  @!P3 IMAD.X R29, R5, 0x1, R8, P5 ;  /* 0x00000001051db824 */ /* 0x008fe200028e0608 */
[----:B------:R-:W-:Y:S01]  /*b7b0*/  @!P2 IADD3 R24, P5, R14, R25, RZ ;  /* 0x000000190e18a210 */ /* 0x000fe20007fbe0ff */
[----:B------:R-:W-:Y:S01]  /*b7c0*/  @!P2 IMAD.X R21, R3, 0x1, R12, P6 ;  /* 0x000000010315a824 */ /* 0x000fe200030e060c */
[-C--:B------:R-:W-:Y:S02]  /*b7d0*/  @!P1 IADD3 R8, P6, R0, R13.reuse, RZ ;  /* 0x0000000d00089210 */ /* 0x080fe40007fde0ff */
[----:B------:R-:W-:Y:S02]  /*b7e0*/  @!P2 IADD3.X R25, R5, R12, RZ, P5, !PT ;  /* 0x0000000c0519a210 */ /* 0x000fe40002ffe4ff */
[----:B------:R-:W-:Y:S01]  /*b7f0*/  ISETP.GE.AND P5, PT, R215, UR4, PT ;  /* 0x00000004d7007c0c */ /* 0x000fe2000bfa6270 */
[----:B------:R-:W-:Y:S01]  /*b800*/  @!P1 IMAD.X R9, R3, 0x1, R32, P6 ;  /* 0x0000000103099824 */ /* 0x000fe200030e0620 */
[----:B------:R-:W-:-:S02]  /*b810*/  @!P1 IADD3 R12, P6, R14, R13, RZ ;  /* 0x0000000d0e0c9210 */ /* 0x000fc40007fde0ff */
[----:B------:R-:W-:Y:S02]  /*b820*/  @!P0 SHF.L.U64.HI R40, R205, 0x1, R64 ;  /* 0x00000001cd288819 */ /* 0x000fe40000010240 */
[----:B------:R-:W-:Y:S01]  /*b830*/  @!P4 MOV R30, R0 ;  /* 0x00000000001ec202 */ /* 0x000fe20000000f00 */
[----:B------:R-:W-:Y:S01]  /*b840*/  @!P1 IMAD.X R13, R5, 0x1, R32, P6 ;  /* 0x00000001050d9824 */ /* 0x000fe200030e0620 */
[----:B------:R-:W-:Y:S02]  /*b850*/  @!P0 IADD3 R34, P6, R0, R37, RZ ;  /* 0x0000002500228210 */ /* 0x000fe40007fde0ff */
[----:B------:R-:W-:Y:S01]  /*b860*/  @!P4 MOV R15, R5 ;  /* 0x00000005000fc202 */ /* 0x000fe20000000f00 */
[----:B------:R-:W-:-:S04]  /*b870*/  @!P4 IMAD.WIDE R30, R192, 0x2, R30 ;  /* 0x00000002c01ec825 */ /* 0x000fc800078e021e */
[----:B------:R-:W-:Y:S01]  /*b880*/  @!P4 IMAD.WIDE R32, R192, 0x2, R14 ;  /* 0x00000002c020c825 */ /* 0x000fe200078e020e */
[----:B------:R-:W5:Y:S03]  /*b890*/  @!P4 LD.E.64 R58, desc[UR60][R30.64] ;  /* 0x0000003c1e3ac980 */ /* 0x000f66000c101b00 */
        /* <DEDUP_REMOVED lines=18> */
[----:B-1----:R-:W-:Y:S02]  /*b9c0*/  CS2R R32, SRZ ;  /* 0x0000000000207805 */ /* 0x002fe4000001ff00 */
        /* <DEDUP_REMOVED lines=11> */
.L_x_6115:
[----:B------:R-:W-:Y:S05]  /*ba80*/  BSYNC B1 ;  /* 0x0000000000017941 */ /* 0x000fea0003800000 */
.L_x_6114:
[----:B---3-5:R-:W-:Y:S01]  /*ba90*/  IMAD.MOV.U32 R5, RZ, RZ, R40 ;  /* 0x000000ffff057224 */ /* 0x028fe200078e0028 */
[----:B-1----:R-:W-:Y:S01]  /*baa0*/  MOV R8, R41 ;  /* 0x0000002900087202 */ /* 0x002fe20000000f00 */
[----:B------:R-:W-:Y:S01]  /*bab0*/  IMAD.MOV.U32 R3, RZ, RZ, R33 ;  /* 0x000000ffff037224 */ /* 0x000fe200078e0021 */
[----:B--2---:R-:W-:Y:S01]  /*bac0*/  MOV R0, R32 ;  /* 0x0000002000007202 */ /* 0x004fe20000000f00 */
[----:B------:R-:W-:Y:S01]  /*bad0*/  UMOV UR4, 0xffffffff ;  /* 0xffffffff00047882 */ /* 0x000fe20000000000 */
        /* <DEDUP_REMOVED lines=34> */
[----:B------:R-:W-:Y:S01]  /*bd00*/  PRMT R90, R90, 0x5410, R5 ;  /* 0x000054105a5a7816 */ /* 0x000fe20000000005 */
[----:B------:R-:W-:Y:S06]  /*bd10*/  BRA.DIV UR4, `(.L_x_6116) ;  /* 0x0000019a04487947 */ /* 0x000fec000b800000 */
[----:B------:R1:W2:Y:S04]  /*bd20*/  SHFL.IDX PT, R3, R7, 0x1, 0x1c1f ;  /* 0x003c1f0007037f89 */ /* 0x0002a800000e0000 */
[----:B------:R1:W3:Y:S04]  /*bd30*/  SHFL.IDX PT, R0, R6, 0x1, 0x1c1f ;  /* 0x003c1f0006007f89 */ /* 0x0002e800000e0000 */
[----:B------:R1:W1:Y:S04]  /*bd40*/  SHFL.IDX PT, R5, R10, 0x1, 0x1c1f ;  /* 0x003c1f000a057f89 */ /* 0x00026800000e0000 */
[----:B0-----:R-:W0:Y:S02]  /*bd50*/  SHFL.IDX PT, R4, R4, 0x1, 0x1c1f ;  /* 0x003c1f0004047f89 */ /* 0x001e2400000e0000 */
.L_x_6386:
[----:B------:R-:W-:Y:S01]  /*bd60*/  IADD3 R63, R63, 0x40, RZ ;  /* 0x000000403f3f7810 */ /* 0x000fe20007ffe0ff */
[----:B------:R-:W-:Y:S01]  /*bd70*/  BSSY B1, `(.L_x_6117) ;  /* 0x0000054000017945 */ /* 0x000fe20003800000 */
[----:B-1----:R-:W-:Y:S02]  /*bd80*/  LOP3.LUT R6, R219, 0x18, R16, 0xf8, !PT ;  /* 0x00000018db067812 */ /* 0x002fe400078ef810 */
[----:B------:R-:W-:Y:S02]  /*bd90*/  CS2R R12, SRZ ;  /* 0x00000000000c7805 */ /* 0x000fe4000001ff00 */
[----:B------:R-:W-:Y:S02]  /*bda0*/  ISETP.GE.AND P1, PT, R63, R80, PT ;  /* 0x000000503f00720c */ /* 0x000fe40003f26270 */
[----:B------:R-:W-:Y:S02]  /*bdb0*/  CS2R R20, SRZ ;  /* 0x0000000000147805 */ /* 0x000fe4000001ff00 */
[----:B------:R-:W-:-:S02]  /*bdc0*/  LOP3.LUT R7, R6, R221, RZ, 0x3c, !PT ;  /* 0x000000dd06077212 */ /* 0x000fc400078e3cff */
[----:B------:R-:W-:Y:S02]  /*bdd0*/  CS2R R26, SRZ ;  /* 0x00000000001a7805 */ /* 0x000fe4000001ff00 */
[----:B------:R-:W-:Y:S02]  /*bde0*/  LOP3.LUT P0, RZ, R228, 0x4, RZ, 0xc0, !PT ;  /* 0x00000004e4ff7812 */ /* 0x000fe4000780c0ff */
[----:B------:R-:W-:Y:S02]  /*bdf0*/  CS2R R34, SRZ ;  /* 0x0000000000227805 */ /* 0x000fe4000001ff00 */
[----:B------:R-:W-:Y:S01]  /*be00*/  CS2R R42, SRZ ;  /* 0x00000000002a7805 */ /* 0x000fe2000001ff00 */
[----:B------:R-:W-:Y:S01]  /*be10*/  IMAD.IADD R7, R222, 0x1, R7 ;  /* 0x00000001de077824 */ /* 0x000fe200078e0207 */
[----:B------:R-:W-:Y:S02]  /*be20*/  CS2R R10, SRZ ;  /* 0x00000000000a7805 */ /* 0x000fe4000001ff00 */
[----:B----4-:R-:W-:-:S02]  /*be30*/  CS2R R14, SRZ ;  /* 0x00000000000e7805 */ /* 0x010fc4000001ff00 */
[----:B------:R-:W-:Y:S02]  /*be40*/  CS2R R24, SRZ ;  /* 0x0000000000187805 */ /* 0x000fe4000001ff00 */
[----:B------:R-:W-:Y:S02]  /*be50*/  CS2R R28, SRZ ;  /* 0x00000000001c7805 */ /* 0x000fe4000001ff00 */
[----:B------:R-:W-:Y:S01]  /*be60*/  CS2R R36, SRZ ;  /* 0x0000000000247805 */ /* 0x000fe2000001ff00 */
[----:B------:R-:W-:Y:S01]  /*be70*/  IMAD R62, R7, 0x2, R2 ;  /* 0x00000002073e7824 */ /* 0x000fe200078e0202 */
        /* <DEDUP_REMOVED lines=13> */
[----:B------:R-:W-:Y:S02]  /*bf50*/  @!P3 SHF.L.U64.HI R12, R206, 0x1, R65 ;  /* 0x00000001ce0cb819 */ /* 0x000fe40000010241 */
[----:B0-----:R-:W-:Y:S01]  /*bf60*/  @!P4 IADD3 R8, P6, R4, R9, RZ ;  /* 0x000000090408c210 */ /* 0x001fe20007fde0ff */
[----:B--2---:R-:W-:Y:S01]  /*bf70*/  @!P4 IMAD.X R11, R3, 0x1, R6, P5 ;  /* 0x00000001030bc824 */ /* 0x004fe200028e0606 */
[----:B------:R-:W-:-:S02]  /*bf80*/  @!P3 IADD3 R78, P5, R0, R75, RZ ;  /* 0x0000004b004eb210 */ /* 0x000fc40007fbe0ff */
[----:B------:R-:W-:Y:S01]  /*bf90*/  @!P2 SHF.L.U32 R67, R207, 0x1, RZ ;  /* 0x00000001cf43a819 */ /* 0x000fe200000006ff */
[----:B------:R-:W-:Y:S01]  /*bfa0*/  @!P4 IMAD.X R9, R5, 0x1, R6, P6 ;  /* 0x000000010509c824 */ /* 0x000fe200030e0606 */
[----:B------:R-:W-:Y:S01]  /*bfb0*/  @!P2 SHF.L.U64.HI R14, R207, 0x1, R66 ;  /* 0x00000001cf0ea819 */ /* 0x000fe20000010242 */
[----:B------:R-:W-:Y:S01]  /*bfc0*/  @!P3 IMAD.X R79, R3, 0x1, R12, P5 ;  /* 0x00000001034fb824 */ /* 0x000fe200028e060c */
[----:B------:R-:W-:Y:S02]  /*bfd0*/  @!P2 IADD3 R70, P5, R0, R67, RZ ;  /* 0x000000430046a210 */ /* 0x000fe40007fbe0ff */
[----:B------:R-:W-:Y:S02]  /*bfe0*/  @!P3 IADD3 R74, P6, R4, R75, RZ ;  /* 0x0000004b044ab210 */ /* 0x000fe40007fde0ff */
[----:B------:R-:W-:Y:S01]  /*bff0*/  @!P1 SHF.L.U32 R7, R205, 0x1, RZ ;  /* 0x00000001cd079819 */ /* 0x000fe200000006ff */
[----:B------:R-:W-:Y:S01]  /*c000*/  @!P2 IMAD.X R71, R3, 0x1, R14, P5 ;  /* 0x000000010347a824 */ /* 0x000fe200028e060e */
[----:B------:R-:W-:Y:S01]  /*c010*/  @!P1 SHF.L.U64.HI R20, R205, 0x1, R64 ;  /* 0x00000001cd149819 */ /* 0x000fe20000010240 */
[----:B------:R-:W-:Y:S01]  /*c020*/  @!P3 IMAD.X R75, R5, 0x1, R12, P6 ;  /* 0x00000001054bb824 */ /* 0x000fe200030e060c */
[----:B------:R-:W-:-:S02]  /*c030*/  @!P1 IADD3 R64, P5, R0, R7, RZ ;  /* 0x0000000700409210 */ /* 0x000fc40007fbe0ff */
[----:B------:R-:W-:-:S03]  /*c040*/  @!P2 IADD3 R66, P6, R4, R67, RZ ;  /* 0x000000430442a210 */ /* 0x000fc60007fde0ff */
[----:B------:R-:W-:Y:S01]  /*c050*/  @!P1 IMAD.X R65, R3, 0x1, R20, P5 ;  /* 0x0000000103419824 */ /* 0x000fe200028e0614 */
[----:B------:R-:W-:Y:S02]  /*c060*/  @!P2 IADD3.X R67, R5, R14, RZ, P6, !PT ;  /* 0x0000000e0543a210 */ /* 0x000fe400037fe4ff */
[----:B------:R-:W-:Y:S02]  /*c070*/  ISETP.GE.AND P6, PT, R192, UR4, PT ;  /* 0x00000004c0007c0c */ /* 0x000fe4000bfc6270 */
[----:B------:R-:W-:-:S05]  /*c080*/  @!P1 IADD3 R6, P5, R4, R7, RZ ;  /* 0x0000000704069210 */ /* 0x000fca0007fbe0ff */
[----:B------:R-:W-:Y:S01]  /*c090*/  @!P1 IMAD.X R7, R5, 0x1, R20, P5 ;  /* 0x0000000105079824 */ /* 0x000fe200028e0614 */
[----:B------:R-:W-:-:S05]  /*c0a0*/  ISETP.GE.AND P5, PT, R215, UR4, PT ;  /* 0x00000004d7007c0c */ /* 0x000fca000bfa6270 */
[----:B------:R-:W-:Y:S01]  /*c0b0*/  @!P6 MOV R12, R0 ;  /* 0x00000000000ce202 */ /* 0x000fe20000000f00 */
        /* <DEDUP_REMOVED lines=31> */
.L_x_6118:
[----:B------:R-:W-:Y:S05]  /*c2b0*/  BSYNC B1 ;  /* 0x0000000000017941 */ /* 0x000fea0003800000 */
.L_x_6117:
[----:B------:R-:W0:Y:S01]  /*c2c0*/  LDL R63, [R1+0x50] ;  /* 0x00005000013f7983 */ /* 0x000e220000100800 */
[C---:B----4-:R-:W-:Y:S01]  /*c2d0*/  VIADD R5, R62.reuse, 0x12400 ;  /* 0x000124003e057836 */ /* 0x050fe20000000000 */
[----:B---3--:R-:W-:Y:S01]  /*c2e0*/  IADD3 R0, R62, 0x12440, RZ ;  /* 0x000124403e007810 */ /* 0x008fe20007ffe0ff */
[----:B--2--5:R-:W-:Y:S01]  /*c2f0*/  IMAD.MOV.U32 R3, RZ, RZ, R8 ;  /* 0x000000ffff037224 */ /* 0x024fe200078e0008 */
[----:B------:R-:W-:Y:S01]  /*c300*/  VIADDMNMX R80, R80, -R225, 0x80, PT ;  /* 0x0000008050507446 */ /* 0x000fe200038009e1 */
[----:B------:R-:W-:Y:S01]  /*c310*/  @P0 VIADD R0, R5, 0xffffffc0 ;  /* 0xffffffc005000836 */ /* 0x000fe20000000000 */
[----:B------:R-:W-:Y:S01]  /*c320*/  MOV R5, R9 ;  /* 0x0000000900057202 */ /* 0x000fe20000000f00 */
[----:B------:R-:W-:Y:S01]  /*c330*/  IMAD.MOV.U32 R6, RZ, RZ, R12 ;  /* 0x000000ffff067224 */ /* 0x000fe200078e000c */
[----:B------:R-:W-:Y:S01]  /*c340*/  MOV R77, R37 ;  /* 0x00000025004d7202 */ /* 0x000fe20000000f00 */
[----:B------:R-:W-:Y:S01]  /*c350*/  IMAD.MOV.U32 R7, RZ, RZ, R13 ;  /* 0x000000ffff077224 */ /* 0x000fe200078e000d */
[----:B------:R-:W-:Y:S01]  /*c360*/  PRMT R3, R3, 0x5410, R5 ;  /* 0x0000541003037816 */ /* 0x000fe20000000005 */
[----:B------:R-:W-:Y:S01]  /*c370*/  IMAD.MOV.U32 R65, RZ, RZ, R14 ;  /* 0x000000ffff417224 */ /* 0x000fe200078e000e */
[----:B------:R-:W-:Y:S01]  /*c380*/  BSSY B1, `(.L_x_6119) ;  /* 0x0000026000017945 */ /* 0x000fe20003800000 */
[----:B------:R-:W-:-:S02]  /*c390*/  ISETP.GE.AND P1, PT, R203, R80, PT ;  /* 0x00000050cb00720c */ /* 0x000fc40003f26270 */
        /* <DEDUP_REMOVED lines=8> */
[----:B------:R-:W-:Y:S02]  /*c420*/  MOV R6, R10 ;  /* 0x0000000a00067202 */ /* 0x000fe40000000f00 */
[----:B0-----:R-:W-:-:S04]  /*c430*/  LEA.HI R4, R63, R63, RZ, 0x1 ;  /* 0x0000003f3f047211 */ /* 0x001fc800078f08ff */
[----:B------:R-:W-:-:S04]  /*c440*/  LOP3.LUT R4, R4, 0xfffffffe, RZ, 0xc0, !PT ;  /* 0xfffffffe04047812 */ /* 0x000fc800078ec0ff */
[----:B------:R-:W-:Y:S02]  /*c450*/  IADD3 R4, R63, -R4, RZ ;  /* 0x800000043f047210 */ /* 0x000fe40007ffe0ff */
[----:B------:R-:W-:Y:S02]  /*c460*/  MOV R63, R26 ;  /* 0x0000001a003f7202 */ /* 0x000fe40000000f00 */
[----:B------:R-:W-:Y:S01]  /*c470*/  SHF.L.U32 R5, R4, 0x1f, RZ ;  /* 0x0000001f04057819 */ /* 0x000fe200000006ff */
[----:B------:R-:W-:Y:S01]  /*c480*/  IMAD.MOV.U32 R4, RZ, RZ, R27 ;  /* 0x000000ffff047224 */ /* 0x000fe200078e001b */
[----:B------:R-:W-:Y:S01]  /*c490*/  PRMT R70, R63, 0x7610, R70 ;  /* 0x000076103f467816 */ /* 0x000fe20000000046 */
[----:B------:R-:W-:Y:S01]  /*c4a0*/  IMAD.MOV.U32 R63, RZ, RZ, R42 ;  /* 0x000000ffff3f7224 */ /* 0x000fe200078e002a */
[----:B------:R-:W0:Y:S02]  /*c4b0*/  SYNCS.PHASECHK.TRANS64.TRYWAIT P0, [R2+URZ+0x30800], R5 ;  /* 0x03080005020075a7 */ /* 0x000e24000800017f */
[----:B------:R-:W-:Y:S01]  /*c4c0*/  PRMT R70, R70, 0x5410, R4 ;  /* 0x0000541046467816 */ /* 0x000fe20000000004 */
[----:B------:R-:W-:Y:S01]  /*c4d0*/  IMAD.MOV.U32 R4, RZ, RZ, R43 ;  /* 0x000000ffff047224 */ /* 0x000fe200078e002b */
[----:B------:R-:W-:-:S02]  /*c4e0*/  PRMT R76, R63, 0x7610, R76 ;  /* 0x000076103f4c7816 */ /* 0x000fc4000000004c */
        /* <DEDUP_REMOVED lines=15> */
.L_x_6387:
[----:B------:R-:W-:Y:S05]  /*c5e0*/  BSYNC B1 ;  /* 0x0000000000017941 */ /* 0x000fea0003800000 */
.L_x_6119:
        /* <DEDUP_REMOVED lines=8> */
[-C--:B------:R-:W-:Y:S02]  /*c670*/  ISETP.GE.AND P3, PT, R207, R4.reuse, PT ;  /* 0x00000004cf00720c */ /* 0x080fe40003f66270 */
[----:B------:R-:W-:-:S02]  /*c680*/  ISETP.GE.AND P4, PT, R205, R4, PT ;  /* 0x00000004cd00720c */ /* 0x000fc40003f86270 */
[----:B------:R-:W-:-:S03]  /*c690*/  ISETP.GE.AND P5, PT, R215, R4, PT ;  /* 0x00000004d700720c */ /* 0x000fc60003fa6270 */
[----:B------:R-:W-:Y:S10]  /*c6a0*/  @P0 BRA `(.L_x_6124) ;  /* 0x0000000000a80947 */ /* 0x000ff40003800000 */
[----:B0-----:R-:W0:Y:S01]  /*c6b0*/  LDS.128 R4, [R62+0x12400] ;  /* 0x012400003e047984 */ /* 0x001e220000000c00 */
        /* <DEDUP_REMOVED lines=8> */
[----:B0-----:R-:W-:-:S02]  /*c740*/  HADD2.F32 R61, -RZ, R7.H1_H1 ;  /* 0x30000007ff3d7230 */ /* 0x001fc40000004100 */
[----:B------:R-:W-:Y:S02]  /*c750*/  HADD2.F32 R60, -RZ, R7.H0_H0 ;  /* 0x20000007ff3c7230 */ /* 0x000fe40000004100 */
[--C-:B------:R-:W-:Y:S02]  /*c760*/  HADD2.F32 R7, -RZ, R4.reuse.H0_H0 ;  /* 0x20000004ff077230 */ /* 0x100fe40000004100 */
[C---:B------:R-:W-:Y:S01]  /*c770*/  FMUL.FTZ R94, R61.reuse, R79 ;  /* 0x0000004f3d5e7220 */ /* 0x040fe20000410000 */
[----:B------:R-:W-:Y:S02]  /*c780*/  HADD2.F32 R4, -RZ, R4.H1_H1 ;  /* 0x30000004ff047230 */ /* 0x000fe40000004100 */
[-C--:B------:R-:W-:Y:S01]  /*c790*/  FMUL.FTZ R93, R61, R91.reuse ;  /* 0x0000005b3d5d7220 */ /* 0x080fe20000410000 */
[--C-:B------:R-:W-:Y:S02]  /*c7a0*/  HADD2.F32 R58, -RZ, R6.reuse.H0_H0 ;  /* 0x20000006ff3a7230 */ /* 0x100fe40000004100 */
[----:B------:R-:W-:Y:S01]  /*c7b0*/  FFMA.FTZ R96, R60, R91, R94 ;  /* 0x0000005b3c607223 */ /* 0x000fe2000001005e */
[----:B------:R-:W-:-:S02]  /*c7c0*/  HADD2.F32 R59, -RZ, R6.H1_H1 ;  /* 0x30000006ff3b7230 */ /* 0x000fc40000004100 */
[----:B------:R-:W-:Y:S01]  /*c7d0*/  FMUL.FTZ R92, R4, R90 ;  /* 0x0000005a045c7220 */ /* 0x000fe20000410000 */
[----:B------:R-:W-:Y:S02]  /*c7e0*/  HADD2.F32 R61, -RZ, R89.H1_H1 ;  /* 0x30000059ff3d7230 */ /* 0x000fe40000004100 */
[----:B------:R-:W-:Y:S01]  /*c7f0*/  FFMA.FTZ R93, R60, R79, -R93 ;  /* 0x0000004f3c5d7223 */ /* 0x000fe2000001085d */
[----:B------:R-:W-:Y:S02]  /*c800*/  HADD2.F32 R6, -RZ, R5.H0_H0 ;  /* 0x20000005ff067230 */ /* 0x000fe40000004100 */
[-C--:B------:R-:W-:Y:S01]  /*c810*/  FMUL.FTZ R94, R4, R78.reuse ;  /* 0x0000004e045e7220 */ /* 0x080fe20000410000 */
[----:B------:R-:W-:Y:S02]  /*c820*/  HADD2.F32 R89, -RZ, R89.H0_H0 ;  /* 0x20000059ff597230 */ /* 0x000fe40000004100 */
[----:B------:R-:W-:Y:S01]  /*c830*/  FFMA.FTZ R92, R7, R78, -R92 ;  /* 0x0000004e075c7223 */ /* 0x000fe2000001085c */
[----:B------:R-:W-:-:S02]  /*c840*/  HADD2.F32 R5, -RZ, R5.H1_H1 ;  /* 0x30000005ff057230 */ /* 0x000fc40000004100 */
[----:B------:R-:W-:Y:S01]  /*c850*/  FFMA.FTZ R79, R7, R90, R94 ;  /* 0x0000005a074f7223 */ /* 0x000fe2000001005e */
        /* <DEDUP_REMOVED lines=15> */
.L_x_6124:
[----:B------:R-:W-:Y:S05]  /*c950*/  BSYNC B2 ;  /* 0x0000000000027941 */ /* 0x000fea0003800000 */
.L_x_6123:
[----:B------:R-:W-:Y:S04]  /*c960*/  BSSY B2, `(.L_x_6125) ;  /* 0x000002c000027945 */ /* 0x000fe80003800000 */
[----:B------:R-:W-:Y:S05]  /*c970*/  @P1 BRA `(.L_x_6126) ;  /* 0x0000000000a81947 */ /* 0x000fea0003800000 */
[----:B01----:R-:W0:Y:S01]  /*c980*/  LDS.128 R4, [R0] ;  /* 0x0000000000047984 */ /* 0x003e220000000c00 */
        /* <DEDUP_REMOVED lines=41> */
.L_x_6126:
[----:B------:R-:W-:Y:S05]  /*cc20*/  BSYNC B2 ;  /* 0x0000000000027941 */ /* 0x000fea0003800000 */
.L_x_6125:
[----:B------:R-:W-:Y:S04]  /*cc30*/  BSSY B2, `(.L_x_6127) ;  /* 0x000002c000027945 */ /* 0x000fe80003800000 */
[----:B------:R-:W-:Y:S05]  /*cc40*/  @P2 BRA `(.L_x_6128) ;  /* 0x0000000000a82947 */ /* 0x000fea0003800000 */
[----:B012---:R-:W0:Y:S01]  /*cc50*/  LDS.128 R4, [R62+0x16400] ;  /* 0x016400003e047984 */ /* 0x007e220000000c00 */
        /* <DEDUP_REMOVED lines=41> */
.L_x_6128:
[----:B------:R-:W-:Y:S05]  /*cef0*/  BSYNC B2 ;  /* 0x0000000000027941 */ /* 0x000fea0003800000 */
.L_x_6127:
[----:B------:R-:W-:Y:S04]  /*cf00*/  BSSY B2, `(.L_x_6129) ;  /* 0x000002c000027945 */ /* 0x000fe80003800000 */
[----:B------:R-:W-:Y:S05]  /*cf10*/  @P3 BRA `(.L_x_6130) ;  /* 0x0000000000a83947 */ /* 0x000fea0003800000 */
[----:B0123--:R-:W0:Y:S01]  /*cf20*/  LDS.128 R4, [R0+0x4000] ;  /* 0x0040000000047984 */ /* 0x00fe220000000c00 */
        /* <DEDUP_REMOVED lines=41> */
.L_x_6130:
[----:B------:R-:W-:Y:S05]  /*d1c0*/  BSYNC B2 ;  /* 0x0000000000027941 */ /* 0x000fea0003800000 */
.L_x_6129:
[----:B------:R-:W-:Y:S04]  /*d1d0*/  BSSY B2, `(.L_x_6131) ;  /* 0x000002c000027945 */ /* 0x000fe80003800000 */
[----:B------:R-:W-:Y:S05]  /*d1e0*/  @P4 BRA `(.L_x_6132) ;  /* 0x0000000000a84947 */ /* 0x000fea0003800000 */
[----:B01234-:R-:W0:Y:S01]  /*d1f0*/  LDS.128 R4, [R62+0x1a400] ;  /* 0x01a400003e047984 */ /* 0x01fe220000000c00 */
        /* <DEDUP_REMOVED lines=41> */
.L_x_6132:
[----:B------:R-:W-:Y:S05]  /*d490*/  BSYNC B2 ;  /* 0x0000000000027941 */ /* 0x000fea0003800000 */
.L_x_6131:
[----:B------:R-:W-:Y:S05]  /*d4a0*/  @P5 BRA `(.L_x_6122) ;  /* 0x0000000000a85947 */ /* 0x000fea0003800000 */
[----:B01234-:R-:W0:Y:S01]  /*d4b0*/  LDS.128 R4, [R0+0x8000] ;  /* 0x0080000000047984 */ /* 0x01fe220000000c00 */
[----:B------:R-:W-:Y:S01]  /*d4c0*/  SHF.R.U32.HI R39, RZ, 0x10, R33 ;  /* 0x00000010ff277819 */ /* 0x000fe20000011621 */
[----:B------:R-:W-:Y:S01]  /*d4d0*/  HADD2.F32 R38, -RZ, R69.H1_H1 ;  /* 0x30000045ff267230 */ /* 0x000fe20000004100 */
[----:B------:R-:W-:Y:S01]  /*d4e0*/  SHF.R.U32.HI R41, RZ, 0x10, R31 ;  /* 0x00000010ff297819 */ /* 0x000fe2000001161f */
[----:B------:R-:W-:Y:S01]  /*d4f0*/  HADD2.F32 R40, -RZ, R73.H0_H0 ;  /* 0x20000049ff287230 */ /* 0x000fe20000004100 */
[----:B------:R-:W-:Y:S01]  /*d500*/  SHF.R.U64 R51, R32, 0x10, R33 ;  /* 0x0000001020337819 */ /* 0x000fe20000001221 */
[----:B------:R-:W-:Y:S01]  /*d510*/  HADD2.F32 R39, -RZ, R39.H0_H0 ;  /* 0x20000027ff277230 */ /* 0x000fe20000004100 */
[----:B------:R-:W-:Y:S01]  /*d520*/  SHF.R.U64 R49, R30, 0x10, R31 ;  /* 0x000000101e317819 */ /* 0x000fe2000000121f */
        /* <DEDUP_REMOVED lines=34> */
.L_x_6122:
[----:B------:R-:W-:Y:S05]  /*d750*/  BSYNC B1 ;  /* 0x0000000000017941 */ /* 0x000fea0003800000 */
.L_x_6121:
        /* <DEDUP_REMOVED lines=54> */
.L_x_6135:
[----:B------:R-:W-:Y:S05]  /*dac0*/  BSYNC B1 ;  /* 0x0000000000017941 */ /* 0x000fea0003800000 */
.L_x_6134:
        /* <DEDUP_REMOVED lines=8> */
[----:B------:R-:W-:Y:S01]  /*db50*/  HADD2.F32 R36, -RZ, R75.H0_H0 ;  /* 0x2000004bff247230 */ /* 0x000fe20000004100 */
        /* <DEDUP_REMOVED lines=35> */
.L_x_6137:
[----:B------:R-:W-:Y:S05]  /*dd90*/  BSYNC B1 ;  /* 0x0000000000017941 */ /* 0x000fea0003800000 */
.L_x_6136:
[----:B------:R-:W-:Y:S04]  /*dda0*/  BSSY B1, `(.L_x_6138) ;  /* 0x000002c000017945 */ /* 0x000fe80003800000 */
[----:B------:R-:W-:Y:S05]  /*ddb0*/  @P2 BRA `(.L_x_6139) ;  /* 0x0000000000a82947 */ /* 0x000fea0003800000 */
[----:B01----:R-:W0:Y:S01]  /*ddc0*/  LDS.128 R4, [R62+0x18400] ;  /* 0x018400003e047984 */ /* 0x003e220000000c00 */
        /* <DEDUP_REMOVED lines=41> */
.L_x_6139:
[----:B------:R-:W-:Y:S05]  /*e060*/  BSYNC B1 ;  /* 0x0000000000017941 */ /* 0x000fea0003800000 */
.L_x_6138:
        /* <DEDUP_REMOVED lines=44> */
.L_x_6141:
[----:B------:R-:W-:Y:S05]  /*e330*/  BSYNC B1 ;  /* 0x0000000000017941 */ /* 0x000fea0003800000 */
.L_x_6140:
[----:B------:R-:W-:Y:S04]  /*e340*/  BSSY B1, `(.L_x_6142) ;  /* 0x000002c000017945 */ /* 0x000fe80003800000 */
[----:B------:R-:W-:Y:S05]  /*e350*/  @P4 BRA `(.L_x_6143) ;  /* 0x0000000000a84947 */ /* 0x000fea0003800000 */
[----:B0123--:R-:W0:Y:S01]  /*e360*/  LDS.128 R4, [R62+0x1c400] ;  /* 0x01c400003e047984 */ /* 0x00fe220000000c00 */
        /* <DEDUP_REMOVED lines=41> */
.L_x_6143:
[----:B------:R-:W-:Y:S05]  /*e600*/  BSYNC B1 ;  /* 0x0000000000017941 */ /* 0x000fea0003800000 */
.L_x_6142:
[----:B------:R-:W-:Y:S05]  /*e610*/  @P5 BRA `(.L_x_6133) ;  /* 0x0000003400d45947 */ /* 0x000fea0003800000 */
[----:B01234-:R-:W0:Y:S01]  /*e620*/  LDS.128 R4, [R0+0xa000] ;  /* 0x00a0000000047984 */ /* 0x01fe220000000c00 */
        /* <DEDUP_REMOVED lines=42> */
.L_x_6112:
[----:B------:R-:W2:Y:S01]  /*e8d0*/  LDL R3, [R1+0x54] ;  /* 0x0000540001037983 */ /* 0x000ea20000100800 */
[----:B------:R-:W0:Y:S01]  /*e8e0*/  LDC R25, c[0x0][0x448] ;  /* 0x00011200ff197b82 */ /* 0x000e220000000800 */
[----:B------:R-:W-:Y:S01]  /*e8f0*/  ULDC.64 UR4, c[0x0][0x3f8] ;  /* 0x0000fe0000047ab9 */ /* 0x000fe20000000a00 */
[----:B------:R-:W-:Y:S01]  /*e900*/  ULDC.64 UR6, c[0x0][0x408] ;  /* 0x0001020000067ab9 */ /* 0x000fe20000000a00 */
[----:B------:R-:W-:Y:S02]  /*e910*/  IMAD.MOV.U32 R4, RZ, RZ, R24 ;  /* 0x000000ffff047224 */ /* 0x000fe400078e0018 */
[----:B------:R-:W-:Y:S02]  /*e920*/  IMAD.MOV.U32 R8, RZ, RZ, R136 ;  /* 0x000000ffff087224 */ /* 0x000fe400078e0088 */
[----:B------:R-:W-:Y:S01]  /*e930*/  IMAD.MOV.U32 R9, RZ, RZ, R29 ;  /* 0x000000ffff097224 */ /* 0x000fe200078e001d */
[----:B0-----:R-:W-:-:S13]  /*e940*/  ISETP.NE.AND P0, PT, R25, 0x1, PT ;  /* 0x000000011900780c */ /* 0x001fda0003f05270 */
[----:B------:R-:W0:Y:S08]  /*e950*/  @P0 LDC R0, c[0x0][0x44c] ;  /* 0x00011300ff000b82 */ /* 0x000e300000000800 */
[----:B------:R-:W1:Y:S01]  /*e960*/  @P0 LDC R5, c[0x0][0x450] ;  /* 0x00011400ff050b82 */ /* 0x000e620000000800 */
[----:B--2---:R-:W-:-:S04]  /*e970*/  IMAD R3, R3, 0x40, R63 ;  /* 0x0000004003037824 */ /* 0x004fc800078e023f */
        /* <DEDUP_REMOVED lines=12> */
[----:B------:R-:W-:Y:S01]  /*ea40*/  LEA R6, P0, R4, UR4, 0x1 ;  /* 0x0000000404067c11 */ /* 0x000fe2000f8008ff */
[----:B------:R-:W-:Y:S01]  /*ea50*/  UMOV UR4, 0xffffffff ;  /* 0xffffffff00047882 */ /* 0x000fe20000000000 */
[----:B------:R-:W-:Y:S01]  /*ea60*/  IMAD.IADD R21, R9, 0x1, R21 ;  /* 0x0000000109157824 */ /* 0x000fe200078e0215 */
[----:B------:R-:W-:Y:S02]  /*ea70*/  IADD3 R7, R5, R7, RZ ;  /* 0x0000000705077210 */ /* 0x000fe40007ffe0ff */
[----:B------:R-:W-:Y:S02]  /*ea80*/  LEA R20, P1, R8, UR6, 0x1 ;  /* 0x0000000608147c11 */ /* 0x000fe4000f8208ff */
[----:B------:R-:W-:-:S02]  /*ea90*/  LEA.HI.X R7, R4, UR5, R7, 0x1, P0 ;  /* 0x0000000504077c11 */ /* 0x000fc400080f0c07 */
[----:B------:R-:W-:Y:S01]  /*eaa0*/  LEA.HI.X R21, R8, UR7, R21, 0x1, P1 ;  /* 0x0000000708157c11 */ /* 0x000fe200088f0c15 */
[----:B------:R-:W-:Y:S08]  /*eab0*/  BRA.DIV UR4, `(.L_x_6144) ;  /* 0x0000016e04687947 */ /* 0x000ff0000b800000 */
[----:B------:R0:W1:Y:S04]  /*eac0*/  SHFL.IDX PT, R3, R7, RZ, 0x1c1f ;  /* 0x001c1fff07037589 */ /* 0x00006800000e0000 */
[----:B------:R0:W2:Y:S04]  /*ead0*/  SHFL.IDX PT, R0, R6, RZ, 0x1c1f ;  /* 0x001c1fff06007589 */ /* 0x0000a800000e0000 */
[----:B------:R0:W3:Y:S04]  /*eae0*/  SHFL.IDX PT, R5, R21, RZ, 0x1c1f ;  /* 0x001c1fff15057589 */ /* 0x0000e800000e0000 */
[----:B------:R0:W4:Y:S02]  /*eaf0*/  SHFL.IDX PT, R14, R20, RZ, 0x1c1f ;  /* 0x001c1fff140e7589 */ /* 0x00012400000e0000 */
.L_x_6393:
        /* <DEDUP_REMOVED lines=17> */
[----:B--2---:R-:W-:Y:S01]  /*ec10*/  MOV R10, R0 ;  /* 0x00000000000a7202 */ /* 0x004fe20000000f00 */
[----:B-1----:R-:W-:Y:S01]  /*ec20*/  IMAD.MOV.U32 R11, RZ, RZ, R3 ;  /* 0x000000ffff0b7224 */ /* 0x002fe200078e0003 */
        /* <DEDUP_REMOVED lines=9> */
[----:B------:R-:W-:-:S04]  /*ecc0*/  @!P4 SHF.L.U32 R27, R198, 0x3, RZ ;  /* 0x00000003c61bc819 */ /* 0x000fc800000006ff */
        /* <DEDUP_REMOVED lines=24> */
.L_x_6146:
[----:B------:R-:W-:Y:S05]  /*ee50*/  BSYNC B1 ;  /* 0x0000000000017941 */ /* 0x000fea0003800000 */
.L_x_6145:
[----:B-1-3-5:R-:W-:Y:S01]  /*ee60*/  IMAD.MOV.U32 R5, RZ, RZ, R47 ;  /* 0x000000ffff057224 */ /* 0x02afe200078e002f */
[----:B------:R-:W-:Y:S01]  /*ee70*/  MOV R4, R46 ;  /* 0x0000002e00047202 */ /* 0x000fe20000000f00 */
[----:B--2---:R-:W-:Y:S01]  /*ee80*/  IMAD.MOV.U32 R0, RZ, RZ, R44 ;  /* 0x000000ffff007224 */ /* 0x004fe200078e002c */
[----:B------:R-:W-:Y:S01]  /*ee90*/  UMOV UR4, 0xffffffff ;  /* 0xffffffff00047882 */ /* 0x000fe20000000000 */
        /* <DEDUP_REMOVED lines=35> */
[----:B------:R-:W-:-:S02]  /*f0d0*/  PRMT R79, R4, 0x5410, R5 ;  /* 0x00005410044f7816 */ /* 0x000fc40000000005 */
[----:B------:R-:W-:Y:S02]  /*f0e0*/  CS2R R4, SRZ ;  /* 0x0000000000047805 */ /* 0x000fe4000001ff00 */
[----:B------:R-:W-:Y:S01]  /*f0f0*/  PRMT R78, R0, 0x5410, R3 ;  /* 0x00005410004e7816 */ /* 0x000fe20000000003 */
[----:B------:R-:W-:Y:S06]  /*f100*/  BRA.DIV UR4, `(.L_x_6147) ;  /* 0x0000016a04447947 */ /* 0x000fec000b800000 */
[----:B------:R1:W2:Y:S04]  /*f110*/  SHFL.IDX PT, R3, R7, 0x1, 0x1c1f ;  /* 0x003c1f0007037f89 */ /* 0x0002a800000e0000 */
[----:B------:R1:W3:Y:S04]  /*f120*/  SHFL.IDX PT, R0, R6, 0x1, 0x1c1f ;  /* 0x003c1f0006007f89 */ /* 0x0002e800000e0000 */
[----:B0-----:R-:W0:Y:S04]  /*f130*/  SHFL.IDX PT, R21, R21, 0x1, 0x1c1f ;  /* 0x003c1f0015157f89 */ /* 0x001e2800000e0000 */
[----:B-1----:R-:W0:Y:S02]  /*f140*/  SHFL.IDX PT, R20, R20, 0x1, 0x1c1f ;  /* 0x003c1f0014147f89 */ /* 0x002e2400000e0000 */
.L_x_6399:
[----:B------:R-:W-:Y:S01]  /*f150*/  VIADD R63, R63, 0x40 ;  /* 0x000000403f3f7836 */ /* 0x000fe20000000000 */
[----:B------:R-:W-:Y:S01]  /*f160*/  BSSY B1, `(.L_x_6148) ;  /* 0x0000032000017945 */ /* 0x000fe20003800000 */
[----:B------:R-:W-:Y:S02]  /*f170*/  CS2R R6, SRZ ;  /* 0x0000000000067805 */ /* 0x000fe4000001ff00 */
[----:B------:R-:W-:Y:S02]  /*f180*/  CS2R R8, SRZ ;  /* 0x0000000000087805 */ /* 0x000fe4000001ff00 */
[----:B------:R-:W-:Y:S02]  /*f190*/  CS2R R10, SRZ ;  /* 0x00000000000a7805 */ /* 0x000fe4000001ff00 */
[----:B------:R-:W-:Y:S02]  /*f1a0*/  ISETP.GE.AND P0, PT, R63, R88, PT ;  /* 0x000000583f00720c */ /* 0x000fe40003f06270 */
        /* <DEDUP_REMOVED lines=10> */
[----:B---3--:R-:W-:Y:S01]  /*f250*/  MOV R4, R0 ;  /* 0x0000000000047202 */ /* 0x008fe20000000f00 */
[----:B--2---:R-:W-:Y:S01]  /*f260*/  IMAD.MOV.U32 R5, RZ, RZ, R3 ;  /* 0x000000ffff057224 */ /* 0x004fe200078e0003 */
        /* <DEDUP_REMOVED lines=33> */
.L_x_6149:
[----:B------:R-:W-:Y:S05]  /*f480*/  BSYNC B1 ;  /* 0x0000000000017941 */ /* 0x000fea0003800000 */
.L_x_6148:
[----:B-1----:R-:W3:Y:S01]  /*f490*/  LDL R60, [R1+0x50] ;  /* 0x00005000013c7983 */ /* 0x002ee20000100800 */
[----:B0----5:R-:W-:Y:S01]  /*f4a0*/  IMAD.MOV.U32 R20, RZ, RZ, R5 ;  /* 0x000000ffff147224 */ /* 0x021fe200078e0005 */
[----:B--2---:R-:W-:Y:S01]  /*f4b0*/  MOV R3, R4 ;  /* 0x0000000400037202 */ /* 0x004fe20000000f00 */
[----:B------:R-:W-:Y:S01]  /*f4c0*/  IMAD.MOV.U32 R63, RZ, RZ, R57 ;  /* 0x000000ffff3f7224 */ /* 0x000fe200078e0039 */
[----:B------:R-:W-:Y:S01]  /*f4d0*/  MOV R21, R7 ;  /* 0x0000000700157202 */ /* 0x000fe20000000f00 */
[----:B------:R-:W-:Y:S01]  /*f4e0*/  BSSY B1, `(.L_x_6150) ;  /* 0x000002b000017945 */ /* 0x000fe20003800000 */
[----:B------:R-:W-:Y:S01]  /*f4f0*/  PRMT R80, R3, 0x5410, R20 ;  /* 0x0000541003507816 */ /* 0x000fe20000000014 */
[----:B------:R-:W-:Y:S01]  /*f500*/  IMAD.MOV.U32 R3, RZ, RZ, R6 ;  /* 0x000000ffff037224 */ /* 0x000fe200078e0006 */
[----:B------:R-:W-:Y:S02]  /*f510*/  MOV R20, R9 ;  /* 0x0000000900147202 */ /* 0x000fe40000000f00 */
[----:B------:R-:W-:-:S02]  /*f520*/  MOV R62, R50 ;  /* 0x00000032003e7202 */ /* 0x000fc40000000f00 */
        /* <DEDUP_REMOVED lines=9> */
[----:B------:R-:W-:-:S02]  /*f5c0*/  MOV R3, R12 ;  /* 0x0000000c00037202 */ /* 0x000fc40000000f00 */
[----:B---3--:R-:W-:-:S04]  /*f5d0*/  LEA.HI R0, R60, R60, RZ, 0x1 ;  /* 0x0000003c3c007211 */ /* 0x008fc800078f08ff */
[----:B------:R-:W-:-:S05]  /*f5e0*/  LOP3.LUT R0, R0, 0xfffffffe, RZ, 0xc0, !PT ;  /* 0xfffffffe00007812 */ /* 0x000fca00078ec0ff */
[----:B------:R-:W-:Y:S02]  /*f5f0*/  IMAD.IADD R0, R60, 0x1, -R0 ;  /* 0x000000013c007824 */ /* 0x000fe400078e0a00 */
[----:B------:R-:W-:-:S03]  /*f600*/  IMAD.MOV.U32 R60, RZ, RZ, R49 ;  /* 0x000000ffff3c7224 */ /* 0x000fc600078e0031 */
[----:B------:R-:W-:Y:S01]  /*f610*/  SHF.L.U32 R61, R0, 0x1f, RZ ;  /* 0x0000001f003d7819 */ /* 0x000fe200000006ff */
[----:B------:R-:W-:-:S03]  /*f620*/  IMAD.MOV.U32 R0, RZ, RZ, R11 ;  /* 0x000000ffff007224 */ /* 0x000fc600078e000b */
[----:B------:R-:W0:Y:S02]  /*f630*/  SYNCS.PHASECHK.TRANS64.TRYWAIT P0, [R2+URZ+0x30800], R61 ;  /* 0x0308003d020075a7 */ /* 0x000e24000800017f */
[----:B------:R-:W-:Y:S02]  /*f640*/  PRMT R71, R71, 0x5410, R0 ;  /* 0x0000541047477816 */ /* 0x000fe40000000000 */
        /* <DEDUP_REMOVED lines=8> */
[----:B------:R-:W-:Y:S02]  /*f6d0*/  VIADDMNMX R20, R88, -R225, 0x80, PT ;  /* 0x0000008058147446 */ /* 0x000fe400038009e1 */
[----:B------:R-:W-:Y:S01]  /*f6e0*/  PRMT R83, R83, 0x5410, R21 ;  /* 0x0000541053537816 */ /* 0x000fe20000000015 */
[----:B------:R-:W-:Y:S01]  /*f6f0*/  IMAD.MOV.U32 R21, RZ, RZ, R54 ;  /* 0x000000ffff157224 */ /* 0x000fe200078e0036 */
[----:B------:R-:W-:Y:S01]  /*f700*/  PRMT R73, R60, 0x5410, R62 ;  /* 0x000054103c497816 */ /* 0x000fe2000000003e */
[----:B------:R-:W-:Y:S01]  /*f710*/  IMAD.MOV.U32 R60, RZ, RZ, R55 ;  /* 0x000000ffff3c7224 */ /* 0x000fe200078e0037 */
[----:B------:R-:W-:-:S02]  /*f720*/  MOV R62, R56 ;  /* 0x00000038003e7202 */ /* 0x000fc40000000f00 */
[----:B------:R-:W-:Y:S02]  /*f730*/  ISETP.GE.AND P1, PT, R203, R20, PT ;  /* 0x00000014cb00720c */ /* 0x000fe40003f26270 */
[----:B------:R-:W-:Y:S01]  /*f740*/  PRMT R74, R21, 0x5410, R60 ;  /* 0x00005410154a7816 */ /* 0x000fe2000000003c */
[----:B------:R-:W-:Y:S01]  /*f750*/  IMAD.MOV.U32 R60, RZ, RZ, R58 ;  /* 0x000000ffff3c7224 */ /* 0x000fe200078e003a */
[----:B------:R-:W-:Y:S02]  /*f760*/  PRMT R21, R62, 0x5410, R63 ;  /* 0x000054103e157816 */ /* 0x000fe4000000003f */
[----:B------:R-:W-:Y:S01]  /*f770*/  MOV R62, R59 ;  /* 0x0000003b003e7202 */ /* 0x000fe20000000f00 */
[----:B0-----:R-:W-:Y:S06]  /*f780*/  @!P0 BRA `(.L_x_6151) ;  /* 0x0000016400188947 */ /* 0x001fec0003800000 */
.L_x_6400:
[----:B------:R-:W-:Y:S05]  /*f790*/  BSYNC B1 ;  /* 0x0000000000017941 */ /* 0x000fea0003800000 */
.L_x_6150:
        /* <DEDUP_REMOVED lines=9> */
[----:B------:R-:W2:Y:S01]  /*f830*/  LDL R63, [R1+0x54] ;  /* 0x00005400013f7983 */ /* 0x000ea20000100800 */
[----:B------:R-:W-:Y:S01]  /*f840*/  LOP3.LUT R60, R219, 0x38, R16, 0xf8, !PT ;  /* 0x00000038db3c7812 */ /* 0x000fe200078ef810 */
[--C-:B------:R-:W-:Y:S01]  /*f850*/  HADD2.F32 R101, -RZ, R94.reuse.H0_H0 ;  /* 0x2000005eff657230 */ /* 0x100fe20000004100 */
[--C-:B------:R-:W-:Y:S01]  /*f860*/  SHF.R.U64 R44, R44, 0x10, R45.reuse ;  /* 0x000000102c2c7819 */ /* 0x100fe2000000122d */
[----:B------:R-:W-:Y:S01]  /*f870*/  HADD2.F32 R98, -RZ, R94.H1_H1 ;  /* 0x3000005eff627230 */ /* 0x000fe20000004100 */
[----:B0-----:R-:W-:Y:S02]  /*f880*/  LOP3.LUT R61, R60, R221, RZ, 0x3c, !PT ;  /* 0x000000dd3c3d7212 */ /* 0x001fe400078e3cff */
[----:B------:R-:W-:Y:S02]  /*f890*/  SHF.R.U32.HI R102, RZ, 0x10, R45 ;  /* 0x00000010ff667819 */ /* 0x000fe4000001162d */
[----:B------:R-:W-:Y:S01]  /*f8a0*/  SHF.R.U64 R32, R32, 0x10, R33 ;  /* 0x0000001020207819 */ /* 0x000fe20000001221 */
[----:B------:R-:W-:Y:S01]  /*f8b0*/  IMAD.IADD R61, R222, 0x1, R61 ;  /* 0x00000001de3d7824 */ /* 0x000fe200078e023d */
[----:B------:R-:W-:Y:S01]  /*f8c0*/  SHF.R.U32.HI R100, RZ, 0x10, R33 ;  /* 0x00000010ff647819 */ /* 0x000fe20000011621 */
[----:B------:R-:W-:Y:S01]  /*f8d0*/  HADD2.F32 R102, -RZ, R102.H0_H0 ;  /* 0x20000066ff667230 */ /* 0x000fe20000004100 */
[----:B------:R-:W-:Y:S01]  /*f8e0*/  SHF.R.U64 R33, R34, 0x10, R35 ;  /* 0x0000001022217819 */ /* 0x000fe20000001223 */
[----:B------:R-:W-:Y:S01]  /*f8f0*/  IMAD R88, R61, 0x2, R2 ;  /* 0x000000023d587824 */ /* 0x000fe200078e0202 */
        /* <DEDUP_REMOVED lines=33> */
[--C-:B------:R-:W-:Y:S02]  /*fb10*/  HADD2.F32 R100, -RZ, R93.reuse.H1_H1 ;  /* 0x3000005dff647230 */ /* 0x100fe40000004100 */
[----:B------:R-:W-:Y:S02]  /*fb20*/  HADD2.F32 R98, -RZ, R93.H0_H0 ;  /* 0x2000005dff627230 */ /* 0x000fe40000004100 */
[-C--:B------:R-:W-:Y:S01]  /*fb30*/  FMUL.FTZ R106, R94, R99.reuse ;  /* 0x000000635e6a7220 */ /* 0x080fe20000410000 */
[----:B------:R-:W-:Y:S01]  /*fb40*/  FFMA.FTZ R94, R95, R99, -R104 ;  /* 0x000000635f5e7223 */ /* 0x000fe20000010868 */
[C---:B------:R-:W-:Y:S01]  /*fb50*/  FMUL.FTZ R104, R65.reuse, R100 ;  /* 0x0000006441687220 */ /* 0x040fe20000410000 */
[----:B------:R-:W-:Y:S02]  /*fb60*/  HADD2.F32 R93, -RZ, R91.H1_H1 ;  /* 0x3000005bff5d7230 */ /* 0x000fe40000004100 */
[----:B------:R-:W-:Y:S01]  /*fb70*/  FMUL.FTZ R65, R65, R98 ;  /* 0x0000006241417220 */ /* 0x000fe20000410000 */
[----:B------:R-:W-:-:S02]  /*fb80*/  HADD2.F32 R97, -RZ, R67.H0_H0 ;  /* 0x20000043ff617230 */ /* 0x000fc40000004100 */
[----:B------:R-:W-:Y:S01]  /*fb90*/  FFMA.FTZ R104, R61, R98, -R104 ;  /* 0x000000623d687223 */ /* 0x000fe20000010868 */
[--C-:B------:R-:W-:Y:S02]  /*fba0*/  HADD2.F32 R98, -RZ, R90.reuse.H1_H1 ;  /* 0x3000005aff627230 */ /* 0x100fe40000004100 */
[----:B------:R-:W-:Y:S01]  /*fbb0*/  FFMA.FTZ R95, R95, R102, R106 ;  /* 0x000000665f5f7223 */ /* 0x000fe2000001006a */
[----:B------:R-:W-:Y:S02]  /*fbc0*/  HADD2.F32 R91, -RZ, R91.H0_H0 ;  /* 0x2000005bff5b7230 */ /* 0x000fe40000004100 */
[----:B------:R-:W-:Y:S01]  /*fbd0*/  FFMA.FTZ R65, R61, R100, R65 ;  /* 0x000000643d417223 */ /* 0x000fe20000010041 */
[----:B------:R-:W-:Y:S02]  /*fbe0*/  HADD2.F32 R90, -RZ, R90.H0_H0 ;  /* 0x2000005aff5a7230 */ /* 0x000fe40000004100 */
[----:B------:R-:W-:Y:S01]  /*fbf0*/  FMUL.FTZ R100, R96, R93 ;  /* 0x0000005d60647220 */ /* 0x000fe20000410000 */
[----:B------:R-:W-:-:S02]  /*fc00*/  HADD2.F32 R67, -RZ, R67.H1_H1 ;  /* 0x30000043ff437230 */ /* 0x000fc40000004100 */
[-C--:B------:R-:W-:Y:S01]  /*fc10*/  FMUL.FTZ R102, R96, R91.reuse ;  /* 0x0000005b60667220 */ /* 0x080fe20000410000 */
[----:B------:R-:W-:Y:S02]  /*fc20*/  HADD2.F32 R96, -RZ, R105.H0_H0 ;  /* 0x20000069ff607230 */ /* 0x000fe40000004100 */
[C---:B------:R-:W-:Y:S01]  /*fc30*/  FMUL.FTZ R106, R97.reuse, R90 ;  /* 0x0000005a616a7220 */ /* 0x040fe20000410000 */
[----:B------:R-:W-:Y:S01]  /*fc40*/  FMUL.FTZ R97, R97, R98 ;  /* 0x0000006261617220 */ /* 0x000fe20000410000 */
[C---:B------:R-:W-:Y:S01]  /*fc50*/  FFMA.FTZ R100, R47.reuse, R91, -R100 ;  /* 0x0000005b2f647223 */ /* 0x040fe20000010864 */
[----:B------:R-:W-:Y:S01]  /*fc60*/  FFMA.FTZ R102, R47, R93, R102 ;  /* 0x0000005d2f667223 */ /* 0x000fe20000010066 */
[----:B------:R-:W-:Y:S02]  /*fc70*/  HADD2.F32 R64, -RZ, R64.H1_H1 ;  /* 0x30000040ff407230 */ /* 0x000fe40000004100 */
[----:B------:R-:W-:Y:S01]  /*fc80*/  FFMA.FTZ R97, R35, R90, R97 ;  /* 0x0000005a23617223 */ /* 0x000fe20000010061 */
[----:B------:R-:W-:-:S02]  /*fc90*/  HADD2.F32 R66, -RZ, R66.H1_H1 ;  /* 0x30000042ff427230 */ /* 0x000fc40000004100 */
[----:B------:R-:W-:Y:S01]  /*fca0*/  FMUL.FTZ R108, R67, R96 ;  /* 0x00000060436c7220 */ /* 0x000fe20000410000 */
        /* <DEDUP_REMOVED lines=27> */
.L_x_6155:
[----:B------:R-:W-:Y:S05]  /*fe60*/  BSYNC B2 ;  /* 0x0000000000027941 */ /* 0x000fea0003800000 */
.L_x_6154:
[----:B------:R-:W-:Y:S04]  /*fe70*/  BSSY B2, `(.L_x_6156) ;  /* 0x0000061000027945 */ /* 0x000fe80003800000 */
[----:B------:R-:W-:Y:S05]  /*fe80*/  @P1 BRA `(.L_x_6157) ;  /* 0x00000004007c1947 */ /* 0x000fea0003800000 */
[----:B------:R-:W2:Y:S01]  /*fe90*/  LDL R95, [R1+0x74] ;  /* 0x00007400015f7983 */ /* 0x000ea20000100800 */
[----:B-1----:R-:W-:Y:S01]  /*fea0*/  LEA.HI R32, R75, R197, RZ, 0x1d ;  /* 0x000000c54b207211 */ /* 0x002fe200078fe8ff */
[----:B------:R-:W-:Y:S01]  /*feb0*/  HADD2.F32 R63, -RZ, R86.H1_H1 ;  /* 0x30000056ff3f7230 */ /* 0x000fe20000004100 */
[----:B------:R-:W-:Y:S01]  /*fec0*/  SHF.R.U32.HI R62, RZ, 0x10, R41 ;  /* 0x00000010ff3e7819 */ /* 0x000fe20000011629 */
[--C-:B------:R-:W-:Y:S01]  /*fed0*/  HADD2.F32 R65, -RZ, R84.reuse.H1_H1 ;  /* 0x30000054ff417230 */ /* 0x100fe20000004100 */
[----:B------:R-:W-:Y:S01]  /*fee0*/  SHF.R.S32.HI R33, RZ, 0x1f, R32 ;  /* 0x0000001fff217819 */ /* 0x000fe20000011420 */
[----:B------:R-:W-:Y:S01]  /*fef0*/  HADD2.F32 R84, -RZ, R84.H0_H0 ;  /* 0x20000054ff547230 */ /* 0x000fe20000004100 */
[----:B------:R-:W-:Y:S01]  /*ff00*/  SHF.L.U32 R34, R32, 0x3, RZ ;  /* 0x0000000320227819 */ /* 0x000fe200000006ff */
[----:B------:R-:W-:Y:S01]  /*ff10*/  HADD2.F32 R62, -RZ, R62.H0_H0 ;  /* 0x2000003eff3e7230 */ /* 0x000fe20000004100 */
[----:B------:R-:W-:Y:S01]  /*ff20*/  LEA.HI R33, R33, R32, RZ, 0x3 ;  /* 0x0000002021217211 */ /* 0x000fe200078f18ff */
[----:B------:R-:W-:Y:S01]  /*ff30*/  HADD2.F32 R86, -RZ, R86.H0_H0 ;  /* 0x20000056ff567230 */ /* 0x000fe20000004100 */
[----:B------:R-:W-:-:S02]  /*ff40*/  LOP3.LUT R34, R219, 0x38, R34, 0xf8, !PT ;  /* 0x00000038db227812 */ /* 0x000fc400078ef822 */
[----:B------:R-:W-:Y:S01]  /*ff50*/  SHF.R.U64 R91, R42, 0x10, R43 ;  /* 0x000000102a5b7819 */ /* 0x000fe2000000122b */
[----:B------:R-:W-:Y:S01]  /*ff60*/  IMAD.SHL.U32 R33, R33, 0x400, RZ ;  /* 0x0000040021217824 */ /* 0x000fe200078e00ff */
[----:B------:R-:W-:Y:S02]  /*ff70*/  LOP3.LUT R44, R34, R221, RZ, 0x3c, !PT ;  /* 0x000000dd222c7212 */ /* 0x000fe400078e3cff */
[----:B------:R-:W-:Y:S02]  /*ff80*/  SHF.R.U32.HI R64, RZ, 0x10, R29 ;  /* 0x00000010ff407819 */ /* 0x000fe4000001161d */
[----:B------:R-:W-:Y:S02]  /*ff90*/  LOP3.LUT R45, R33, 0x7fffe000, RZ, 0xc0, !PT ;  /* 0x7fffe000212d7812 */ /* 0x000fe400078ec0ff */
[----:B------:R-:W-:Y:S02]  /*ffa0*/  SHF.R.U64 R94, R30, 0x10, R31 ;  /* 0x000000101e5e7819 */ /* 0x000fe4000000121f */
[----:B------:R-:W-:-:S02]  /*ffb0*/  IADD3 R45, R44, R45, R222 ;  /* 0x0000002d2c2d7210 */ /* 0x000fc40007ffe0de */
[----:B------:R-:W-:Y:S02]  /*ffc0*/  SHF.R.U64 R92, R40, 0x10, R41 ;  /* 0x00000010285c7819 */ /* 0x000fe40000001229 */
[----:B------:R-:W-:Y:S01]  /*ffd0*/  SHF.R.U64 R28, R28, 0x10, R29 ;  /* 0x000000101c1c7819 */ /* 0x000fe2000000121d */
[----:B------:R-:W-:Y:S01]  /*ffe0*/  IMAD R60, R45, 0x2, R2 ;  /* 0x000000022d3c7824 */ /* 0x000fe200078e0202 */
[----:B------:R-:W-:Y:S02]  /*fff0*/  SHF.R.U32.HI R90, RZ, 0x10, R43 ;  /* 0x00000010ff5a7819 */ /* 0x000fe4000001162b */
[----:B------:R-:W-:Y:S02]  /*10000*/  SHF.R.U32.HI R93, RZ, 0x10, R31 ;  /* 0x00000010ff5d7819 */ /* 0x000fe4000001161f */
[----:B------:R-:W1:Y:S02]  /*10010*/  LDS.128 R44, [R60+0x12400] ;  /* 0x012400003c2c7984 */ /* 0x000e640000000c00 */
[----:B-1----:R-:W-:-:S02]  /*10020*/  HADD2.F32 R42, -RZ, R45.H0_H0 ;  /* 0x2000002dff2a7230 */ /* 0x002fc40000004100 */
[----:B------:R-:W-:Y:S02]  /*10030*/  HADD2.F32 R45, -RZ, R45.H1_H1 ;  /* 0x3000002dff2d7230 */ /* 0x000fe40000004100 */
[----:B------:R-:W-:Y:S02]  /*10040*/  HADD2.F32 R41, -RZ, R44.H0_H0 ;  /* 0x2000002cff297230 */ /* 0x000fe40000004100 */
[C---:B------:R-:W-:Y:S01]  /*10050*/  FMUL.FTZ R67, R42.reuse, R65 ;  /* 0x000000412a437220 */ /* 0x040fe20000410000 */
[----:B------:R-:W-:Y:S01]  /*10060*/  FMUL.FTZ R89, R42, R63 ;  /* 0x0000003f2a597220 */ /* 0x000fe20000410000 */
[----:B------:R-:W-:Y:S02]  /*10070*/  HADD2.F32 R42, -RZ, R64.H0_H0 ;  /* 0x20000040ff2a7230 */ /* 0x000fe40000004100 */
[----:B------:R-:W-:Y:S01]  /*10080*/  FMUL.FTZ R64, R45, R62 ;  /* 0x0000003e2d407220 */ /* 0x000fe20000410000 */
[----:B------:R-:W-:Y:S02]  /*10090*/  HADD2.F32 R43, -RZ, R46.H0_H0 ;  /* 0x2000002eff2b7230 */ /* 0x000fe40000004100 */
[----:B0-----:R-:W-:-:S02]  /*100a0*/  HADD2.F32 R61, -RZ, R47.H0_H0 ;  /* 0x2000002fff3d7230 */ /* 0x001fc40000004100 */
        /* <DEDUP_REMOVED lines=8> */
[C---:B------:R-:W-:Y:S01]  /*10130*/  FFMA.FTZ R67, R30.reuse, R63, -R67 ;  /* 0x0000003f1e437223 */ /* 0x040fe20000010843 */
[----:B------:R-:W-:Y:S01]  /*10140*/  FFMA.FTZ R89, R30, R65, R89 ;  /* 0x000000411e597223 */ /* 0x000fe20000010059 */
[----:B------:R-:W-:Y:S01]  /*10150*/  FFMA.FTZ R64, R33, R42, -R64 ;  /* 0x0000002a21407223 */ /* 0x000fe20000010840 */
[C---:B------:R-:W-:Y:S01]  /*10160*/  FMUL.FTZ R30, R41.reuse, R84 ;  /* 0x00000054291e7220 */ /* 0x040fe20000410000 */
[----:B------:R-:W-:Y:S02]  /*10170*/  HADD2.F32 R42, -RZ, R85.H0_H0 ;  /* 0x20000055ff2a7230 */ /* 0x000fe40000004100 */
[-C--:B------:R-:W-:Y:S01]  /*10180*/  FMUL.FTZ R41, R41, R86.reuse ;  /* 0x0000005629297220 */ /* 0x080fe20000410000 */
[----:B------:R-:W-:Y:S02]  /*10190*/  HADD2.F32 R31, -RZ, R34.H0_H0 ;  /* 0x20000022ff1f7230 */ /* 0x000fe40000004100 */
[----:B------:R-:W-:Y:S01]  /*101a0*/  FFMA.FTZ R86, R29, R86, -R30 ;  /* 0x000000561d567223 */ /* 0x000fe2000001081e */
[----:B------:R-:W-:Y:S01]  /*101b0*/  FFMA.FTZ R66, R33, R62, R66 ;  /* 0x0000003e21427223 */ /* 0x000fe20000010042 */
[----:B------:R-:W-:-:S02]  /*101c0*/  HADD2.F32 R30, -RZ, R87.H0_H0 ;  /* 0x20000057ff1e7230 */ /* 0x000fc40000004100 */
[----:B------:R-:W-:Y:S01]  /*101d0*/  FMUL.FTZ R62, R43, R42 ;  /* 0x0000002a2b3e7220 */ /* 0x000fe20000410000 */
[----:B------:R-:W-:Y:S02]  /*101e0*/  HADD2.F32 R87, -RZ, R87.H1_H1 ;  /* 0x30000057ff577230 */ /* 0x000fe40000004100 */
[----:B------:R-:W-:Y:S01]  /*101f0*/  FFMA.FTZ R84, R29, R84, R41 ;  /* 0x000000541d547223 */ /* 0x000fe20000010029 */
[----:B------:R-:W-:Y:S02]  /*10200*/  HADD2.F32 R85, -RZ, R85.H1_H1 ;  /* 0x30000055ff557230 */ /* 0x000fe40000004100 */
[-C--:B------:R-:W-:Y:S01]  /*10210*/  FFMA.FTZ R63, R31, R30.reuse, -R62 ;  /* 0x0000001e1f3f7223 */ /* 0x080fe2000001083e */
[----:B------:R-:W-:Y:S02]  /*10220*/  HADD2.F32 R40, -RZ, R35.H0_H0 ;  /* 0x20000023ff287230 */ /* 0x000fe40000004100 */
[----:B------:R-:W-:Y:S01]  /*10230*/  FMUL.FTZ R88, R43, R30 ;  /* 0x0000001e2b587220 */ /* 0x000fe20000410000 */
[----:B------:R-:W-:-:S02]  /*10240*/  HADD2.F32 R62, -RZ, R90.H0_H0 ;  /* 0x2000005aff3e7230 */ /* 0x000fc40000004100 */
[C---:B------:R-:W-:Y:S01]  /*10250*/  FMUL.FTZ R29, R61.reuse, R85 ;  /* 0x000000553d1d7220 */ /* 0x040fe20000410000 */
[----:B------:R-:W-:Y:S02]  /*10260*/  HADD2.F32 R30, -RZ, R93.H0_H0 ;  /* 0x2000005dff1e7230 */ /* 0x000fe40000004100 */
[-C--:B------:R-:W-:Y:S01]  /*10270*/  FMUL.FTZ R90, R61, R87.reuse ;  /* 0x000000573d5a7220 */ /* 0x080fe20000410000 */
[----:B------:R-:W-:Y:S02]  /*10280*/  HADD2.F32 R35, -RZ, R35.H1_H1 ;  /* 0x30000023ff237230 */ /* 0x000fe40000004100 */
[----:B------:R-:W-:Y:S01]  /*10290*/  FFMA.FTZ R88, R31, R42, R88 ;  /* 0x0000002a1f587223 */ /* 0x000fe20000010058 */
        /* <DEDUP_REMOVED lines=30> */
.L_x_6157:
[----:B------:R-:W-:Y:S05]  /*10480*/  BSYNC B2 ;  /* 0x0000000000027941 */ /* 0x000fea0003800000 */
.L_x_6156:
[----:B------:R-:W-:Y:S05]  /*10490*/  @P2 BRA `(.L_x_6153) ;  /* 0x00000004007c2947 */ /* 0x000fea0003800000 */
[----:B------:R-:W3:Y:S01]  /*104a0*/  LDL R66, [R1+0x6c] ;  /* 0x00006c0001427983 */ /* 0x000ee20000100800 */
[----:B------:R-:W-:Y:S01]  /*104b0*/  LEA.HI R75, R75, R198, RZ, 0x1d ;  /* 0x000000c64b4b7211 */ /* 0x000fe200078fe8ff */
[----:B------:R-:W-:Y:S01]  /*104c0*/  HADD2.F32 R41, -RZ, R78.H1_H1 ;  /* 0x3000004eff297230 */ /* 0x000fe20000004100 */
[----:B------:R-:W-:Y:S01]  /*104d0*/  SHF.R.U64 R63, R36, 0x10, R37 ;  /* 0x00000010243f7819 */ /* 0x000fe20000001225 */
[--C-:B------:R-:W-:Y:S01]  /*104e0*/  HADD2.F32 R42, -RZ, R76.reuse.H1_H1 ;  /* 0x3000004cff2a7230 */ /* 0x100fe20000004100 */
[----:B--2---:R-:W-:Y:S01]  /*104f0*/  SHF.R.S32.HI R30, RZ, 0x1f, R75 ;  /* 0x0000001fff1e7819 */ /* 0x004fe2000001144b */
[----:B------:R-:W-:Y:S01]  /*10500*/  HADD2.F32 R76, -RZ, R76.H0_H0 ;  /* 0x2000004cff4c7230 */ /* 0x000fe20000004100 */
[----:B------:R-:W-:Y:S01]  /*10510*/  SHF.L.U32 R28, R75, 0x3, RZ ;  /* 0x000000034b1c7819 */ /* 0x000fe200000006ff */
[----:B------:R-:W-:Y:S01]  /*10520*/  HADD2.F32 R78, -RZ, R78.H0_H0 ;  /* 0x2000004eff4e7230 */ /* 0x000fe20000004100 */
[----:B------:R-:W-:Y:S02]  /*10530*/  LEA.HI R30, R30, R75, RZ, 0x3 ;  /* 0x0000004b1e1e7211 */ /* 0x000fe400078f18ff */
[----:B------:R-:W-:-:S02]  /*10540*/  LOP3.LUT R28, R219, 0x38, R28, 0xf8, !PT ;  /* 0x00000038db1c7812 */ /* 0x000fc400078ef81c */
[----:B------:R-:W-:Y:S01]  /*10550*/  SHF.R.U32.HI R43, RZ, 0x10, R25 ;  /* 0x00000010ff2b7819 */ /* 0x000fe20000011619 */
[----:B------:R-:W-:Y:S01]  /*10560*/  IMAD.SHL.U32 R30, R30, 0x400, RZ ;  /* 0x000004001e1e7824 */ /* 0x000fe200078e00ff */
[----:B-1----:R-:W-:Y:S02]  /*10570*/  LOP3.LUT R32, R28, R221, RZ, 0x3c, !PT ;  /* 0x000000dd1c207212 */ /* 0x002fe400078e3cff */
[----:B------:R-:W-:Y:S02]  /*10580*/  SHF.R.U32.HI R44, RZ, 0x10, R37 ;  /* 0x00000010ff2c7819 */ /* 0x000fe40000011625 */
[----:B------:R-:W-:Y:S02]  /*10590*/  LOP3.LUT R33, R30, 0x7fffe000, RZ, 0xc0, !PT ;  /* 0x7fffe0001e217812 */ /* 0x000fe400078ec0ff */
[----:B------:R-:W-:Y:S01]  /*105a0*/  SHF.R.U64 R65, R24, 0x10, R25 ;  /* 0x0000001018417819 */ /* 0x000fe20000001219 */
[----:B------:R-:W-:Y:S01]  /*105b0*/  HADD2.F32 R44, -RZ, R44.H0_H0 ;  /* 0x2000002cff2c7230 */ /* 0x000fe20000004100 */
[----:B------:R-:W-:-:S02]  /*105c0*/  IADD3 R33, R32, R33, R222 ;  /* 0x0000002120217210 */ /* 0x000fc40007ffe0de */
[----:B0-----:R-:W-:Y:S02]  /*105d0*/  SHF.R.U64 R61, R38, 0x10, R39 ;  /* 0x00000010263d7819 */ /* 0x001fe40000001227 */
[----:B------:R-:W-:Y:S01]  /*105e0*/  SHF.R.U64 R64, R26, 0x10, R27 ;  /* 0x000000101a407819 */ /* 0x000fe2000000121b */
[----:B------:R-:W-:Y:S01]  /*105f0*/  IMAD R40, R33, 0x2, R2 ;  /* 0x0000000221287824 */ /* 0x000fe200078e0202 */
[----:B------:R-:W-:Y:S02]  /*10600*/  SHF.R.U32.HI R45, RZ, 0x10, R39 ;  /* 0x00000010ff2d7819 */ /* 0x000fe40000011627 */
        /* <DEDUP_REMOVED lines=14> */
[----:B---3--:R-:W0:Y:S02]  /*106f0*/  LDS.128 R28, [R66] ;  /* 0x00000000421c7984 */ /* 0x008e240000000c00 */
[--C-:B0-----:R-:W-:Y:S02]  /*10700*/  HADD2.F32 R25, -RZ, R29.reuse.H0_H0 ;  /* 0x2000001dff197230 */ /* 0x101fe40000004100 */
[----:B------:R-:W-:Y:S02]  /*10710*/  HADD2.F32 R24, -RZ, R28.H0_H0 ;  /* 0x2000001cff187230 */ /* 0x000fe40000004100 */
[----:B------:R-:W-:-:S02]  /*10720*/  HADD2.F32 R29, -RZ, R29.H1_H1 ;  /* 0x3000001dff1d7230 */ /* 0x000fc40000004100 */
[C---:B------:R-:W-:Y:S01]  /*10730*/  FFMA.FTZ R46, R25.reuse, R41, -R46 ;  /* 0x00000029192e7223 */ /* 0x040fe2000001082e */
[----:B------:R-:W-:Y:S01]  /*10740*/  FFMA.FTZ R60, R25, R42, R60 ;  /* 0x0000002a193c7223 */ /* 0x000fe2000001003c */
[----:B------:R-:W-:Y:S01]  /*10750*/  FMUL.FTZ R25, R33, R76 ;  /* 0x0000004c21197220 */ /* 0x000fe20000410000 */
[----:B------:R-:W-:Y:S01]  /*10760*/  FMUL.FTZ R42, R37, R36 ;  /* 0x00000024252a7220 */ /* 0x000fe20000410000 */
[----:B------:R-:W-:Y:S02]  /*10770*/  HADD2.F32 R37, -RZ, R77.H0_H0 ;  /* 0x2000004dff257230 */ /* 0x000fe40000004100 */
[-C--:B------:R-:W-:Y:S01]  /*10780*/  FMUL.FTZ R33, R33, R78.reuse ;  /* 0x0000004e21217220 */ /* 0x080fe20000410000 */
[----:B------:R-:W-:Y:S01]  /*10790*/  FFMA.FTZ R78, R24, R78, -R25 ;  /* 0x0000004e184e7223 */ /* 0x000fe20000010819 */
[C---:B------:R-:W-:Y:S01]  /*107a0*/  FFMA.FTZ R43, R29.reuse, R44, R42 ;  /* 0x0000002c1d2b7223 */ /* 0x040fe2000001002a */
        /* <DEDUP_REMOVED lines=10> */
[----:B------:R-:W-:-:S02]  /*10850*/  HADD2.F32 R38, -RZ, R45.H0_H0 ;  /* 0x2000002dff267230 */ /* 0x000fc40000004100 */
        /* <DEDUP_REMOVED lines=35> */
.L_x_6153:
[----:B------:R-:W-:Y:S05]  /*10a90*/  BSYNC B1 ;  /* 0x0000000000017941 */ /* 0x000fea0003800000 */
.L_x_6152:
[----:B---3--:R-:W-:-:S04]  /*10aa0*/  IADD3 R24, R203, 0x40, RZ ;  /* 0x00000040cb187810 */ /* 0x008fc80007ffe0ff */
[----:B------:R-:W-:-:S13]  /*10ab0*/  ISETP.GE.AND P0, PT, R24, R20, PT ;  /* 0x000000141800720c */ /* 0x000fda0003f06270 */
[----:B------:R-:W-:Y:S05]  /*10ac0*/  @P0 BRA `(.L_x_6133) ;  /* 0x0000001000a80947 */ /* 0x000fea0003800000 */
[----:B-12---:R-:W1:Y:S01]  /*10ad0*/  LDC R33, c[0x0][0x3f4] ;  /* 0x0000fd00ff217b82 */ /* 0x006e620000000800 */
[----:B------:R-:W-:Y:S01]  /*10ae0*/  BSSY B1, `(.L_x_6158) ;  /* 0x0000066000017945 */ /* 0x000fe20003800000 */
[----:B0-----:R-:W-:Y:S02]  /*10af0*/  SHF.R.U32.HI R61, RZ, 0x3, R216 ;  /* 0x00000003ff3d7819 */ /* 0x001fe400000116d8 */
[-C--:B-1----:R-:W-:Y:S02]  /*10b00*/  ISETP.GE.AND P0, PT, R16, R33.reuse, PT ;  /* 0x000000211000720c */ /* 0x082fe40003f06270 */
[-C--:B------:R-:W-:Y:S02]  /*10b10*/  ISETP.GE.AND P1, PT, R195, R33.reuse, PT ;  /* 0x00000021c300720c */ /* 0x080fe40003f26270 */
[----:B------:R-:W-:-:S09]  /*10b20*/  ISETP.GE.AND P2, PT, R194, R33, PT ;  /* 0x00000021c200720c */ /* 0x000fd20003f46270 */
[----:B------:R-:W-:Y:S05]  /*10b30*/  @P0 BRA `(.L_x_6159) ;  /* 0x0000000400800947 */ /* 0x000fea0003800000 */
[----:B------:R-:W2:Y:S04]  /*10b40*/  LDL R24, [R1+0x54] ;  /* 0x0000540001187983 */ /* 0x000ea80000100800 */
[----:B------:R-:W3:Y:S01]  /*10b50*/  LDL R62, [R1+0x70] ;  /* 0x00007000013e7983 */ /* 0x000ee20000100800 */
[----:B------:R-:W-:Y:S01]  /*10b60*/  SHF.R.U32.HI R39, RZ, 0x10, R5 ;  /* 0x00000010ff277819 */ /* 0x000fe20000011605 */
[----:B------:R-:W-:Y:S01]  /*10b70*/  HADD2.F32 R37, -RZ, R82.H1_H1 ;  /* 0x30000052ff257230 */ /* 0x000fe20000004100 */
[--C-:B------:R-:W-:Y:S01]  /*10b80*/  SHF.R.U64 R60, R48, 0x10, R49.reuse ;  /* 0x00000010303c7819 */ /* 0x100fe20000001231 */
[--C-:B------:R-:W-:Y:S01]  /*10b90*/  HADD2.F32 R38, -RZ, R80.reuse.H1_H1 ;  /* 0x30000050ff267230 */ /* 0x100fe20000004100 */
[----:B------:R-:W-:Y:S01]  /*10ba0*/  SHF.R.U32.HI R49, RZ, 0x10, R49 ;  /* 0x00000010ff317819 */ /* 0x000fe20000011631 */
[----:B------:R-:W-:Y:S01]  /*10bb0*/  HADD2.F32 R39, -RZ, R39.H0_H0 ;  /* 0x20000027ff277230 */ /* 0x000fe20000004100 */
[----:B------:R-:W-:Y:S01]  /*10bc0*/  SHF.R.U64 R47, R4, 0x10, R5 ;  /* 0x00000010042f7819 */ /* 0x000fe20000001205 */
[----:B------:R-:W-:Y:S01]  /*10bd0*/  HADD2.F32 R80, -RZ, R80.H0_H0 ;  /* 0x20000050ff507230 */ /* 0x000fe20000004100 */
[--C-:B------:R-:W-:Y:S01]  /*10be0*/  SHF.R.U64 R48, R50, 0x10, R51.reuse ;  /* 0x0000001032307819 */ /* 0x100fe20000001233 */
[----:B------:R-:W-:Y:S01]  /*10bf0*/  HADD2.F32 R82, -RZ, R82.H0_H0 ;  /* 0x20000052ff527230 */ /* 0x000fe20000004100 */
[----:B------:R-:W-:-:S02]  /*10c00*/  SHF.R.U32.HI R50, RZ, 0x10, R51 ;  /* 0x00000010ff327819 */ /* 0x000fc40000011633 */
        /* <DEDUP_REMOVED lines=11> */
[----:B------:R-:W-:-:S04]  /*10cc0*/  IADD3 R29, R20, R29, R223 ;  /* 0x0000001d141d7210 */ /* 0x000fc80007ffe0df */
[----:B------:R-:W-:-:S05]  /*10cd0*/  LEA R20, R29, R2, 0x1 ;  /* 0x000000021d147211 */ /* 0x000fca00078e08ff */
        /* <DEDUP_REMOVED lines=10> */
[CC--:B------:R-:W-:Y:S01]  /*10d80*/  FMUL.FTZ R40, R32.reuse, R38.reuse ;  /* 0x0000002620287220 */ /* 0x0c0fe20000410000 */
[----:B------:R-:W-:Y:S01]  /*10d90*/  FMUL.FTZ R42, R32, R37 ;  /* 0x00000025202a7220 */ /* 0x000fe20000410000 */
[----:B------:R-:W-:Y:S02]  /*10da0*/  HADD2.F32 R32, -RZ, R49.H0_H0 ;  /* 0x20000031ff207230 */ /* 0x000fe40000004100 */
[C---:B------:R-:W-:Y:S01]  /*10db0*/  FMUL.FTZ R44, R34.reuse, R39 ;  /* 0x00000027222c7220 */ /* 0x040fe20000410000 */
[C---:B------:R-:W-:Y:S01]  /*10dc0*/  FFMA.FTZ R40, R5.reuse, R37, -R40 ;  /* 0x0000002505287223 */ /* 0x040fe20000010828 */
[----:B------:R-:W-:Y:S01]  /*10dd0*/  FFMA.FTZ R42, R5, R38, R42 ;  /* 0x00000026052a7223 */ /* 0x000fe2000001002a */
[----:B------:R-:W-:Y:S01]  /*10de0*/  FMUL.FTZ R5, R29, R80 ;  /* 0x000000501d057220 */ /* 0x000fe20000410000 */
[-C--:B------:R-:W-:Y:S01]  /*10df0*/  FMUL.FTZ R34, R34, R32.reuse ;  /* 0x0000002022227220 */ /* 0x080fe20000410000 */
[----:B------:R-:W-:Y:S01]  /*10e00*/  FFMA.FTZ R37, R25, R32, -R44 ;  /* 0x0000002019257223 */ /* 0x000fe2000001082c */
[----:B------:R-:W-:Y:S01]  /*10e10*/  FMUL.FTZ R29, R29, R82 ;  /* 0x000000521d1d7220 */ /* 0x000fe20000410000 */
[----:B------:R-:W-:-:S02]  /*10e20*/  HADD2.F32 R35, -RZ, R30.H0_H0 ;  /* 0x2000001eff237230 */ /* 0x000fc40000004100 */
[C---:B------:R-:W-:Y:S01]  /*10e30*/  FFMA.FTZ R82, R4.reuse, R82, -R5 ;  /* 0x0000005204527223 */ /* 0x040fe20000010805 */
[----:B------:R-:W-:Y:S02]  /*10e40*/  HADD2.F32 R32, -RZ, R81.H0_H0 ;  /* 0x20000051ff207230 */ /* 0x000fe40000004100 */
[----:B------:R-:W-:Y:S01]  /*10e50*/  FFMA.FTZ R39, R25, R39, R34 ;  /* 0x0000002719277223 */ /* 0x000fe20000010022 */
[----:B------:R-:W-:Y:S02]  /*10e60*/  HADD2.F32 R36, -RZ, R31.H0_H0 ;  /* 0x2000001fff247230 */ /* 0x000fe40000004100 */
[----:B------:R-:W-:Y:S01]  /*10e70*/  FFMA.FTZ R80, R4, R80, R29 ;  /* 0x0000005004507223 */ /* 0x000fe2000001001d */
[----:B------:R-:W-:Y:S02]  /*10e80*/  HADD2.F32 R5, -RZ, R83.H0_H0 ;  /* 0x20000053ff057230 */ /* 0x000fe40000004100 */
[----:B------:R-:W-:Y:S01]  /*10e90*/  FMUL.FTZ R25, R35, R32 ;  /* 0x0000002023197220 */ /* 0x000fe20000410000 */
[----:B------:R-:W-:-:S02]  /*10ea0*/  HADD2.F32 R81, -RZ, R81.H1_H1 ;  /* 0x30000051ff517230 */ /* 0x000fc40000004100 */
[----:B------:R-:W-:Y:S02]  /*10eb0*/  HADD2.F32 R83, -RZ, R83.H1_H1 ;  /* 0x30000053ff537230 */ /* 0x000fe40000004100 */
[----:B------:R-:W-:Y:S01]  /*10ec0*/  FMUL.FTZ R35, R35, R5 ;  /* 0x0000000523237220 */ /* 0x000fe20000410000 */
[----:B------:R-:W-:Y:S02]  /*10ed0*/  HADD2.F32 R31, -RZ, R31.H1_H1 ;  /* 0x3000001fff1f7230 */ /* 0x000fe40000004100 */
[C---:B------:R-:W-:Y:S01]  /*10ee0*/  FMUL.FTZ R44, R36.reuse, R81 ;  /* 0x00000051242c7220 */ /* 0x040fe20000410000 */
[----:B------:R-:W-:Y:S02]  /*10ef0*/  HADD2.F32 R34, -RZ, R41.H0_H0 ;  /* 0x20000029ff227230 */ /* 0x000fe40000004100 */
[----:B------:R-:W-:Y:S01]  /*10f00*/  FMUL.FTZ R36, R36, R83 ;  /* 0x0000005324247220 */ /* 0x000fe20000410000 */
[----:B------:R-:W-:Y:S02]  /*10f10*/  HADD2.F32 R4, -RZ, R50.H0_H0 ;  /* 0x20000032ff047230 */ /* 0x000fe40000004100 */
[C---:B------:R-:W-:Y:S01]  /*10f20*/  FFMA.FTZ R38, R6.reuse, R5, -R25 ;  /* 0x0000000506267223 */ /* 0x040fe20000010819 */
[----:B------:R-:W-:Y:S01]  /*10f30*/  FFMA.FTZ R32, R6, R32, R35 ;  /* 0x0000002006207223 */ /* 0x000fe20000010023 */
[----:B------:R-:W-:-:S02]  /*10f40*/  HADD2.F32 R28, -RZ, R28.H1_H1 ;  /* 0x3000001cff1c7230 */ /* 0x000fc40000004100 */
[----:B------:R-:W-:Y:S01]  /*10f50*/  FMUL.FTZ R6, R31, R34 ;  /* 0x000000221f067220 */ /* 0x000fe20000410000 */
[----:B------:R-:W-:Y:S02]  /*10f60*/  HADD2.F32 R30, -RZ, R30.H1_H1 ;  /* 0x3000001eff1e7230 */ /* 0x000fe40000004100 */
[C---:B------:R-:W-:Y:S01]  /*10f70*/  FFMA.FTZ R44, R7.reuse, R83, -R44 ;  /* 0x00000053072c7223 */ /* 0x040fe2000001082c */
        /* <DEDUP_REMOVED lines=28> */
.L_x_6159:
[----:B------:R-:W-:Y:S05]  /*11140*/  BSYNC B1 ;  /* 0x0000000000017941 */ /* 0x000fea0003800000 */
.L_x_6158:
        /* <DEDUP_REMOVED lines=19> */
[----:B------:R-:W-:Y:S02]  /*11280*/  SHF.R.U32.HI R38, RZ, 0x10, R11 ;  /* 0x00000010ff267819 */ /* 0x000fe4000001160b */
[----:B------:R-:W-:-:S02]  /*11290*/  IADD3 R25, R20, R25, R223 ;  /* 0x0000001914197210 */ /* 0x000fc40007ffe0df */
[--C-:B------:R-:W-:Y:S02]  /*112a0*/  SHF.R.U64 R45, R54, 0x10, R55.reuse ;  /* 0x00000010362d7819 */ /* 0x100fe40000001237 */
[----:B------:R-:W-:Y:S02]  /*112b0*/  LEA R20, R25, R2, 0x1 ;  /* 0x0000000219147211 */ /* 0x000fe400078e08ff */
[----:B------:R-:W-:Y:S02]  /*112c0*/  SHF.R.U32.HI R54, RZ, 0x10, R55 ;  /* 0x00000010ff367819 */ /* 0x000fe40000011637 */
[----:B------:R-:W-:Y:S01]  /*112d0*/  SHF.R.U64 R43, R10, 0x10, R11 ;  /* 0x000000100a2b7819 */ /* 0x000fe2000000120b */
        /* <DEDUP_REMOVED lines=21> */
[----:B------:R-:W-:Y:S02]  /*11430*/  HADD2.F32 R8, -RZ, R73.H0_H0 ;  /* 0x20000049ff087230 */ /* 0x000fe40000004100 */
[----:B------:R-:W-:Y:S01]  /*11440*/  FFMA.FTZ R34, R9, R28, -R34 ;  /* 0x0000001c09227223 */ /* 0x000fe20000010822 */
[----:B------:R-:W-:Y:S01]  /*11450*/  FMUL.FTZ R28, R25, R70 ;  /* 0x00000046191c7220 */ /* 0x000fe20000410000 */
[----:B------:R-:W-:Y:S01]  /*11460*/  FFMA.FTZ R36, R9, R32, R36 ;  /* 0x0000002009247223 */ /* 0x000fe20000010024 */
[----:B------:R-:W-:Y:S02]  /*11470*/  HADD2.F32 R9, -RZ, R74.H0_H0 ;  /* 0x2000004aff097230 */ /* 0x000fe40000004100 */
[-C--:B------:R-:W-:Y:S01]  /*11480*/  FMUL.FTZ R25, R25, R8.reuse ;  /* 0x0000000819197220 */ /* 0x080fe20000410000 */
[----:B------:R-:W-:Y:S01]  /*11490*/  FFMA.FTZ R32, R5, R8, -R28 ;  /* 0x0000000805207223 */ /* 0x000fe2000001081c */
[----:B------:R-:W-:-:S02]  /*114a0*/  HADD2.F32 R28, -RZ, R71.H1_H1 ;  /* 0x30000047ff1c7230 */ /* 0x000fc40000004100 */
[----:B------:R-:W-:Y:S02]  /*114b0*/  HADD2.F32 R74, -RZ, R74.H1_H1 ;  /* 0x3000004aff4a7230 */ /* 0x000fe40000004100 */
[----:B------:R-:W-:Y:S01]  /*114c0*/  FFMA.FTZ R70, R5, R70, R25 ;  /* 0x0000004605467223 */ /* 0x000fe20000010019 */
[C---:B------:R-:W-:Y:S01]  /*114d0*/  FMUL.FTZ R5, R30.reuse, R29 ;  /* 0x0000001d1e057220 */ /* 0x040fe20000410000 */
[----:B------:R-:W-:Y:S01]  /*114e0*/  FMUL.FTZ R25, R30, R9 ;  /* 0x000000091e197220 */ /* 0x000fe20000410000 */
[----:B------:R-:W-:Y:S02]  /*114f0*/  HADD2.F32 R30, -RZ, R38.H0_H0 ;  /* 0x20000026ff1e7230 */ /* 0x000fe40000004100 */
[C---:B------:R-:W-:Y:S01]  /*11500*/  FMUL.FTZ R38, R31.reuse, R28 ;  /* 0x0000001c1f267220 */ /* 0x040fe20000410000 */
[----:B------:R-:W-:Y:S02]  /*11510*/  HADD2.F32 R11, -RZ, R7.H0_H0 ;  /* 0x20000007ff0b7230 */ /* 0x000fe40000004100 */
[----:B------:R-:W-:Y:S01]  /*11520*/  FMUL.FTZ R31, R31, R74 ;  /* 0x0000004a1f1f7220 */ /* 0x000fe20000410000 */
[----:B------:R-:W-:-:S02]  /*11530*/  HADD2.F32 R10, -RZ, R6.H0_H0 ;  /* 0x20000006ff0a7230 */ /* 0x000fc40000004100 */
[----:B------:R-:W-:Y:S01]  /*11540*/  FMUL.FTZ R40, R27, R30 ;  /* 0x0000001e1b287220 */ /* 0x000fe20000410000 */
[----:B------:R-:W-:Y:S02]  /*11550*/  HADD2.F32 R8, -RZ, R54.H0_H0 ;  /* 0x20000036ff087230 */ /* 0x000fe40000004100 */
[C---:B------:R-:W-:Y:S01]  /*11560*/  FFMA.FTZ R38, R11.reuse, R74, -R38 ;  /* 0x0000004a0b267223 */ /* 0x040fe20000010826 */
[----:B------:R-:W-:Y:S02]  /*11570*/  HADD2.F32 R7, -RZ, R7.H1_H1 ;  /* 0x30000007ff077230 */ /* 0x000fe40000004100 */
[----:B------:R-:W-:Y:S01]  /*11580*/  FFMA.FTZ R28, R11, R28, R31 ;  /* 0x0000001c0b1c7223 */ /* 0x000fe2000001001f */
[C---:B------:R-:W-:Y:S01]  /*11590*/  FFMA.FTZ R35, R10.reuse, R9, -R5 ;  /* 0x000000090a237223 */ /* 0x040fe20000010805 */
        /* <DEDUP_REMOVED lines=12> */
[C---:B------:R-:W-:Y:S01]  /*11660*/  FMUL.FTZ R31, R26.reuse, R25 ;  /* 0x000000191a1f7220 */ /* 0x040fe20000410000 */
[----:B------:R-:W-:Y:S01]  /*11670*/  FMUL.FTZ R26, R26, R9 ;  /* 0x000000091a1a7220 */ /* 0x000fe20000410000 */
[C---:B------:R-:W-:Y:S01]  /*11680*/  FFMA.FTZ R29, R4.reuse, R11, R24 ;  /* 0x0000000b041d7223 */ /* 0x040fe20000010018 */
[----:B------:R-:W-:Y:S01]  /*11690*/  FFMA.FTZ R27, R4, R5, -R7 ;  /* 0x00000005041b7223 */ /* 0x000fe20000010807 */
[C---:B------:R-:W-:Y:S01]  /*116a0*/  FFMA.FTZ R24, R6.reuse, R9, -R31 ;  /* 0x0000000906187223 */ /* 0x040fe2000001081f */
        /* <DEDUP_REMOVED lines=11> */
.L_x_6161:
[----:B------:R-:W-:Y:S05]  /*11760*/  BSYNC B1 ;  /* 0x0000000000017941 */ /* 0x000fea0003800000 */
.L_x_6160:
[----:B------:R-:W-:Y:S05]  /*11770*/  @P2 BRA `(.L_x_6133) ;  /* 0x00000004007c2947 */ /* 0x000fea0003800000 */
[----:B------:R-:W2:Y:S01]  /*11780*/  LDL R41, [R1+0x64] ;  /* 0x0000640001297983 */ /* 0x000ea20000100800 */
[----:B------:R-:W-:Y:S01]  /*11790*/  LEA.HI R33, R33, R198, RZ, 0x1d ;  /* 0x000000c621217211 */ /* 0x000fe200078fe8ff */
[--C-:B------:R-:W-:Y:S01]  /*117a0*/  HADD2.F32 R29, -RZ, R21.reuse.H1_H1 ;  /* 0x30000015ff1d7230 */ /* 0x100fe20000004100 */
[----:B------:R-:W-:Y:S01]  /*117b0*/  SHF.R.U32.HI R30, RZ, 0x10, R13 ;  /* 0x00000010ff1e7819 */ /* 0x000fe2000001160d */
[----:B------:R-:W-:Y:S01]  /*117c0*/  HADD2.F32 R31, -RZ, R0.H1_H1 ;  /* 0x30000000ff1f7230 */ /* 0x000fe20000004100 */
[----:B01----:R-:W-:Y:S01]  /*117d0*/  SHF.R.S32.HI R4, RZ, 0x1f, R33 ;  /* 0x0000001fff047819 */ /* 0x003fe20000011421 */
[----:B------:R-:W-:Y:S01]  /*117e0*/  IMAD.SHL.U32 R5, R33, 0x8, RZ ;  /* 0x0000000821057824 */ /* 0x000fe200078e00ff */
[----:B------:R-:W-:Y:S01]  /*117f0*/  SHF.R.U64 R40, R56, 0x10, R57 ;  /* 0x0000001038287819 */ /* 0x000fe20000001239 */
[----:B------:R-:W-:Y:S01]  /*11800*/  HADD2.F32 R30, -RZ, R30.H0_H0 ;  /* 0x2000001eff1e7230 */ /* 0x000fe20000004100 */
[----:B------:R-:W-:Y:S01]  /*11810*/  LEA.HI R33, R4, R33, RZ, 0x3 ;  /* 0x0000002104217211 */ /* 0x000fe200078f18ff */
[----:B------:R-:W-:Y:S01]  /*11820*/  HADD2.F32 R28, -RZ, R0.H0_H0 ;  /* 0x20000000ff1c7230 */ /* 0x000fe20000004100 */
[----:B------:R-:W-:Y:S01]  /*11830*/  LOP3.LUT R4, R216, 0x38, R5, 0xf8, !PT ;  /* 0x00000038d8047812 */ /* 0x000fe200078ef805 */
[----:B------:R-:W-:Y:S01]  /*11840*/  HADD2.F32 R0, -RZ, R21.H0_H0 ;  /* 0x20000015ff007230 */ /* 0x000fe20000004100 */
[----:B------:R-:W-:Y:S01]  /*11850*/  SHF.R.U32.HI R56, RZ, 0x10, R57 ;  /* 0x00000010ff387819 */ /* 0x000fe20000011639 */
[----:B------:R-:W-:Y:S01]  /*11860*/  IMAD.SHL.U32 R33, R33, 0x400, RZ ;  /* 0x0000040021217824 */ /* 0x000fe200078e00ff */
[----:B------:R-:W-:Y:S01]  /*11870*/  LOP3.LUT R8, R4, R61, RZ, 0x3c, !PT ;  /* 0x0000003d04087212 */ /* 0x000fe200078e3cff */
[----:B------:R-:W-:Y:S01]  /*11880*/  HADD2.F32 R21, -RZ, R3.H0_H0 ;  /* 0x20000003ff157230 */ /* 0x000fe20000004100 */
[----:B------:R-:W-:-:S02]  /*11890*/  SHF.R.U64 R38, R12, 0x10, R13 ;  /* 0x000000100c267819 */ /* 0x000fc4000000120d */
[----:B------:R-:W-:Y:S02]  /*118a0*/  LOP3.LUT R9, R33, 0x7fffe000, RZ, 0xc0, !PT ;  /* 0x7fffe00021097812 */ /* 0x000fe400078ec0ff */
[----:B------:R-:W-:Y:S02]  /*118b0*/  SHF.R.U64 R39, R58, 0x10, R59 ;  /* 0x000000103a277819 */ /* 0x000fe4000000123b */
[----:B------:R-:W-:Y:S02]  /*118c0*/  IADD3 R9, R8, R9, R223 ;  /* 0x0000000908097210 */ /* 0x000fe40007ffe0df */
[----:B------:R-:W-:Y:S02]  /*118d0*/  SHF.R.U32.HI R58, RZ, 0x10, R59 ;  /* 0x00000010ff3a7819 */ /* 0x000fe4000001163b */
[----:B------:R-:W-:Y:S02]  /*118e0*/  LEA R20, R9, R2, 0x1 ;  /* 0x0000000209147211 */ /* 0x000fe400078e08ff */
[----:B------:R-:W-:-:S02]  /*118f0*/  SHF.R.U32.HI R36, RZ, 0x10, R15 ;  /* 0x00000010ff247819 */ /* 0x000fc4000001160f */
[----:B------:R-:W-:Y:S01]  /*11900*/  SHF.R.U64 R37, R14, 0x10, R15 ;  /* 0x000000100e257819 */ /* 0x000fe2000000120f */
        /* <DEDUP_REMOVED lines=11> */
[----:B------:R-:W-:Y:S01]  /*119c0*/  FMUL.FTZ R25, R9, R0 ;  /* 0x0000000009197220 */ /* 0x000fe20000410000 */
        /* <DEDUP_REMOVED lines=9> */
[----:B------:R-:W-:Y:S01]  /*11a60*/  FMUL.FTZ R12, R9, R28 ;  /* 0x0000001c090c7220 */ /* 0x000fe20000410000 */
[C---:B------:R-:W-:Y:S01]  /*11a70*/  FFMA.FTZ R32, R13.reuse, R24, -R32 ;  /* 0x000000180d207223 */ /* 0x040fe20000010820 */
[----:B------:R-:W-:Y:S02]  /*11a80*/  HADD2.F32 R9, -RZ, R69.H0_H0 ;  /* 0x20000045ff097230 */ /* 0x000fe40000004100 */
[----:B------:R-:W-:Y:S01]  /*11a90*/  FFMA.FTZ R34, R13, R30, R34 ;  /* 0x0000001e0d227223 */ /* 0x000fe20000010022 */
[----:B------:R-:W-:-:S02]  /*11aa0*/  HADD2.F32 R24, -RZ, R3.H1_H1 ;  /* 0x30000003ff187230 */ /* 0x000fc40000004100 */
[C---:B------:R-:W-:Y:S01]  /*11ab0*/  FFMA.FTZ R13, R5.reuse, R0, -R12 ;  /* 0x00000000050d7223 */ /* 0x040fe2000001080c */
[----:B------:R-:W-:Y:S01]  /*11ac0*/  FFMA.FTZ R25, R5, R28, R25 ;  /* 0x0000001c05197223 */ /* 0x000fe20000010019 */
[----:B------:R-:W-:Y:S02]  /*11ad0*/  HADD2.F32 R15, -RZ, R7.H0_H0 ;  /* 0x20000007ff0f7230 */ /* 0x000fe40000004100 */
        /* <DEDUP_REMOVED lines=8> */
[----:B------:R-:W-:Y:S01]  /*11b60*/  FFMA.FTZ R30, R15, R0, -R30 ;  /* 0x000000000f1e7223 */ /* 0x000fe2000001081e */
[----:B------:R-:W-:Y:S02]  /*11b70*/  HADD2.F32 R7, -RZ, R7.H1_H1 ;  /* 0x30000007ff077230 */ /* 0x000fe40000004100 */
[C---:B------:R-:W-:Y:S01]  /*11b80*/  FFMA.FTZ R28, R14.reuse, R9, -R5 ;  /* 0x000000090e1c7223 */ /* 0x040fe20000010805 */
[C---:B------:R-:W-:Y:S01]  /*11b90*/  FMUL.FTZ R36, R11.reuse, R26 ;  /* 0x0000001a0b247220 */ /* 0x040fe20000410000 */
[----:B------:R-:W-:Y:S01]  /*11ba0*/  FMUL.FTZ R0, R11, R12 ;  /* 0x0000000c0b007220 */ /* 0x000fe20000410000 */
[----:B------:R-:W-:Y:S01]  /*11bb0*/  FFMA.FTZ R14, R14, R21, R3 ;  /* 0x000000150e0e7223 */ /* 0x000fe20000010003 */
        /* <DEDUP_REMOVED lines=27> */
.L_x_6133:
[----:B------:R-:W-:Y:S05]  /*11d70*/  BSYNC B0 ;  /* 0x0000000000007941 */ /* 0x000fea0003800000 */
.L_x_6111:
        /* <DEDUP_REMOVED lines=8> */
.L_x_6109:
[----:B01-3--:R-:W3:Y:S02]  /*11e00*/  LDL R0, [R1+0x4] ;  /* 0x0000040001007983 */ /* 0x00bee40000100800 */
[----:B---3--:R-:W-:-:S13]  /*11e10*/  R2UR UR4, R0 ;  /* 0x00000000000472ca */ /* 0x008fda00000e0000 */
[----:B------:R-:W-:-:S05]  /*11e20*/  IMAD.U32 R0, RZ, RZ, UR4 ;  /* 0x00000004ff007e24 */ /* 0x000fca000f8e00ff */
[----:B------:R-:W-:-:S13]  /*11e30*/  ISETP.NE.AND P0, PT, R0, 0x3, PT ;  /* 0x000000030000780c */ /* 0x000fda0003f05270 */
[----:B------:R-:W-:Y:S05]  /*11e40*/  @!P0 BRA `(.L_x_6162) ;  /* 0x0000000000048947 */ /* 0x000fea0003800000 */
[----:B------:R-:W-:Y:S01]  /*11e50*/  BPT.TRAP 0x1 ;  /* 0x000000040000795c */ /* 0x000fe20000300000 */
.L_x_6162:
[----:B--2-4-:R-:W-:Y:S01]  /*11e60*/  IMAD R5, R196, 0x8, R2 ;  /* 0x00000008c4057824 */ /* 0x014fe200078e0202 */
[----:B------:R-:W-:-:S04]  /*11e70*/  SHF.L.U32 R0, R199, 0x1f, RZ ;  /* 0x0000001fc7007819 */ /* 0x000fc800000006ff */
[----:B------:R0:W1:Y:S01]  /*11e80*/  SYNCS.PHASECHK.TRANS64.TRYWAIT P1, [R5+URZ+0x30830], R0 ;  /* 0x03083000050075a7 */ /* 0x000062000802017f */
[----:B------:R-:W-:Y:S05]  /*11e90*/  @!P0 BRA `(.L_x_6163) ;  /* 0x0000000000048947 */ /* 0x000fea0003800000 */
[----:B------:R-:W-:Y:S01]  /*11ea0*/  BPT.TRAP 0x1 ;  /* 0x000000040000795c */ /* 0x000fe20000300000 */
.L_x_6163:
[----:B-1----:R-:W-:Y:S05]  /*11eb0*/  @P1 BRA `(.L_x_6164) ;  /* 0x0000000000081947 */ /* 0x002fea0003800000 */
[----:B------:R-:W1:Y:S02]  /*11ec0*/  SYNCS.PHASECHK.TRANS64.TRYWAIT P1, [R5+URZ+0x30830], R0 ;  /* 0x03083000050075a7 */ /* 0x000e64000802017f */
[----:B-1----:R-:W-:Y:S05]  /*11ed0*/  @!P1 BRA `(.L_x_6165) ;  /* 0x0000013c00589947 */ /* 0x002fea0003800000 */
.L_x_6164:
[----:B------:R-:W-:Y:S05]  /*11ee0*/  WARPSYNC.ALL ;  /* 0x0000000000007948 */ /* 0x000fea0003800000 */
[----:B01----:R-:W-:Y:S01]  /*11ef0*/  IADD3 R0, R2, 0x1e400, RZ ;  /* 0x0001e40002007810 */ /* 0x003fe20007ffe0ff */
[----:B------:R-:W-:Y:S01]  /*11f00*/  IMAD.MOV.U32 R7, RZ, RZ, 0x40000040 ;  /* 0x40000040ff077424 */ /* 0x000fe200078e00ff */
[----:B------:R-:W-:Y:S01]  /*11f10*/  R2UR UR4, R68 ;  /* 0x00000000440472ca */ /* 0x000fe200000e0000 */
[----:B------:R-:W-:Y:S01]  /*11f20*/  UMOV UR9, 0x40000040 ;  /* 0x4000004000097882 */ /* 0x000fe20000000000 */
[----:B------:R-:W-:Y:S01]  /*11f30*/  SHF.R.U32.HI R0, RZ, 0x4, R0 ;  /* 0x00000004ff007819 */ /* 0x000fe20000011600 */
[----:B------:R-:W-:Y:S01]  /*11f40*/  WARPGROUP.ARRIVE ;  /* 0x00000000000079c5 */ /* 0x000fe20000000000 */
[----:B------:R-:W-:Y:S01]  /*11f50*/  R2UR UR11, R7 ;  /* 0x00000000070b72ca */ /* 0x000fe200000e0000 */
[----:B------:R-:W-:Y:S01]  /*11f60*/  IMAD.MOV.U32 R9, RZ, RZ, 0x40000040 ;  /* 0x40000040ff097424 */ /* 0x000fe200078e00ff */
[----:B------:R-:W-:Y:S01]  /*11f70*/  LOP3.LUT R0, R0, 0x3fff, RZ, 0xc0, !PT ;  /* 0x00003fff00007812 */ /* 0x000fe200078ec0ff */
[----:B------:R-:W-:Y:S01]  /*11f80*/  UMOV UR57, 0x40000040 ;  /* 0x4000004000397882 */ /* 0x000fe20000000000 */
[----:B------:R-:W-:Y:S01]  /*11f90*/  MOV R11, UR9 ;  /* 0x00000009000b7c02 */ /* 0x000fe20008000f00 */
[----:B------:R-:W-:Y:S01]  /*11fa0*/  UMOV UR53, 0x40000040 ;  /* 0x4000004000357882 */ /* 0x000fe20000000000 */
[----:B------:R-:W-:Y:S01]  /*11fb0*/  LOP3.LUT R218, R0, 0x10000, RZ, 0xfc, !PT ;  /* 0x0001000000da7812 */ /* 0x000fe200078efcff */
[----:B------:R-:W-:Y:S01]  /*11fc0*/  UMOV UR49, 0x40000040 ;  /* 0x4000004000317882 */ /* 0x000fe20000000000 */
[----:B------:R-:W-:Y:S01]  /*11fd0*/  UMOV UR45, 0x40000040 ;  /* 0x40000040002d7882 */ /* 0x000fe20000000000 */
[----:B------:R-:W-:Y:S01]  /*11fe0*/  ULOP3.LUT UR4, UR4, 0x10000, URZ, 0xfc, !UPT ;  /* 0x0001000004047892 */ /* 0x000fe2000f8efc3f */
[----:B------:R-:W-:Y:S01]  /*11ff0*/  IMAD.MOV.U32 R7, RZ, RZ, 0x40000040 ;  /* 0x40000040ff077424 */ /* 0x000fe200078e00ff */
[----:B------:R-:W-:Y:S01]  /*12000*/  UMOV UR41, 0x40000040 ;  /* 0x4000004000297882 */ /* 0x000fe20000000000 */
[----:B------:R-:W-:Y:S01]  /*12010*/  IMAD R6, R196, 0x900, R218 ;  /* 0x00000900c4067824 */ /* 0x000fe200078e02da */
[----:B------:R-:W-:-:S02]  /*12020*/  UIADD3 UR5, UR4, 0x2, URZ ;  /* 0x0000000204057890 */ /* 0x000fc4000fffe03f */
[----:B------:R-:W-:Y:S01]  /*12030*/  UIADD3 UR56, UR4, 0x404, URZ ;  /* 0x0000040404387890 */ /* 0x000fe2000fffe03f */
[C---:B------:R-:W-:Y:S01]  /*12040*/  VIADD R8, R6.reuse, 0x2 ;  /* 0x0000000206087836 */ /* 0x040fe20000000000 */
[----:B------:R-:W-:Y:S01]  /*12050*/  R2UR UR10, R6 ;  /* 0x00000000060a72ca */ /* 0x000fe200000e0000 */
[----:B------:R-:W-:Y:S01]  /*12060*/  UMOV UR8, UR4 ;  /* 0x0000000400087c82 */ /* 0x000fe20008000000 */
[----:B------:R-:W-:Y:S01]  /*12070*/  UIADD3 UR52, UR4, 0x406, URZ ;  /* 0x0000040604347890 */ /* 0x000fe2000fffe03f */
[----:B------:R-:W-:Y:S01]  /*12080*/  IMAD.U32 R10, RZ, RZ, UR8 ;  /* 0x00000008ff0a7e24 */ /* 0x000fe2000f8e00ff */
[----:B------:R-:W-:Y:S01]  /*12090*/  UIADD3 UR48, UR4, 0x800, URZ ;  /* 0x0000080004307890 */ /* 0x000fe2000fffe03f */
[----:B------:R-:W-:Y:S01]  /*120a0*/  R2UR UR39, R7 ;  /* 0x00000000072772ca */ /* 0x000fe200000e0000 */
[----:B------:R-:W-:Y:S02]  /*120b0*/  UIADD3 UR44, UR4, 0x802, URZ ;  /* 0x00000802042c7890 */ /* 0x000fe4000fffe03f */
[----:B------:R0:W-:Y:S01]  /*120c0*/  STL.64 [R1+0x30], R10 ;  /* 0x0000300a01007387 */ /* 0x0001e20000100a00 */
[----:B------:R-:W-:-:S02]  /*120d0*/  UIADD3 UR40, UR4, 0x804, URZ ;  /* 0x0000080404287890 */ /* 0x000fc4000fffe03f */
        /* <DEDUP_REMOVED lines=10> */
[----:B------:R-:W-:Y:S01]  /*12180*/  IMAD.U32 R11, RZ, RZ, UR9 ;  /* 0x00000009ff0b7e24 */ /* 0x000fe2000f8e00ff */
[----:B------:R-:W-:-:S04]  /*12190*/  UMOV UR37, 0x40000040 ;  /* 0x4000004000257882 */ /* 0x000fc80000000000 */
        /* <DEDUP_REMOVED lines=63> */
[----:B------:R-:W-:-:S04]  /*12590*/  IADD3 R8, R6, 0x602, RZ ;  /* 0x0000060206087810 */ /* 0x000fc80007ffe0ff */
[----:B------:R-:W-:Y:S01]  /*125a0*/  R2UR UR46, R8 ;  /* 0x00000000082e72ca */ /* 0x000fe200000e0000 */
[C---:B------:R-:W-:Y:S01]  /*125b0*/  VIADD R8, R6.reuse, 0x604 ;  /* 0x0000060406087836 */ /* 0x040fe20000000000 */
[----:B------:R-:W-:Y:S01]  /*125c0*/  R2UR UR47, R9 ;  /* 0x00000000092f72ca */ /* 0x000fe200000e0000 */
[----:B------:R-:W-:Y:S01]  /*125d0*/  VIADD R6, R6, 0x606 ;  /* 0x0000060606067836 */ /* 0x000fe20000000000 */
[----:B------:R-:W-:Y:S02]  /*125e0*/  MOV R9, 0x40000040 ;  /* 0x4000004000097802 */ /* 0x000fe40000000f00 */
        /* <DEDUP_REMOVED lines=27> */
.L_x_6166:
[----:B------:R-:W2:Y:S01]  /*127a0*/  LDL R12, [R1+0x38] ;  /* 0x00003800010c7983 */ /* 0x000ea20000100800 */
[----:B------:R-:W0:Y:S01]  /*127b0*/  LDC R4, c[0x0][0x448] ;  /* 0x00011200ff047b82 */ /* 0x000e220000000800 */
        /* <DEDUP_REMOVED lines=23> */
[----:B0-----:R-:W-:Y:S01]  /*12930*/  ISETP.NE.AND P1, PT, R4, 0x1, PT ;  /* 0x000000010400780c */ /* 0x001fe20003f25270 */
        /* <DEDUP_REMOVED lines=12> */
[----:B------:R-:W1:Y:S01]  /*12a00*/  @P1 LDC R21, c[0x0][0x44c] ;  /* 0x00011300ff151b82 */ /* 0x000e620000000800 */
[----:B------:R-:W-:Y:S01]  /*12a10*/  FMUL.FTZ R71, R71, UR4 ;  /* 0x0000000447477c20 */ /* 0x000fe20008410000 */
[----:B------:R-:W-:Y:S01]  /*12a20*/  FMUL.FTZ R7, R29, UR4 ;  /* 0x000000041d077c20 */ /* 0x000fe20008410000 */
[----:B------:R-:W-:Y:S01]  /*12a30*/  FMUL.FTZ R9, R33, UR4 ;  /* 0x0000000421097c20 */ /* 0x000fe20008410000 */
[----:B------:R-:W4:Y:S01]  /*12a40*/  MUFU.TANH R34, R34 ;  /* 0x0000002200227308 */ /* 0x000f220000002400 */
[----:B------:R-:W-:Y:S01]  /*12a50*/  FMUL.FTZ R10, R37, UR4 ;  /* 0x00000004250a7c20 */ /* 0x000fe20008410000 */
[----:B------:R-:W-:Y:S01]  /*12a60*/  FMUL.FTZ R13, R41, UR4 ;  /* 0x00000004290d7c20 */ /* 0x000fe20008410000 */
[----:B------:R-:W-:Y:S01]  /*12a70*/  FMUL.FTZ R45, R45, UR4 ;  /* 0x000000042d2d7c20 */ /* 0x000fe20008410000 */
[----:B------:R-:W3:Y:S01]  /*12a80*/  @P1 LDC R25, c[0x0][0x450] ;  /* 0x00011400ff191b82 */ /* 0x000ee20000000800 */
        /* <DEDUP_REMOVED lines=13> */
[----:B------:R-:W-:Y:S01]  /*12b60*/  ULDC UR39, c[0x0][0x9d8] ;  /* 0x0002760000277ab9 */ /* 0x000fe20000000800 */
[----:B------:R-:W-:Y:S01]  /*12b70*/  ULDC UR42, c[0x0][0x988] ;  /* 0x00026200002a7ab9 */ /* 0x000fe20000000800 */
[----:B------:R-:W-:Y:S01]  /*12b80*/  ULDC UR43, c[0x0][0x988] ;  /* 0x00026200002b7ab9 */ /* 0x000fe20000000800 */
[----:B------:R-:W-:Y:S01]  /*12b90*/  BSSY B0, `(.L_x_6167) ;  /* 0x00004c7000007945 */ /* 0x000fe20003800000 */
[----:B------:R-:W-:-:S02]  /*12ba0*/  CS2R R118, SRZ ;  /* 0x0000000000767805 */ /* 0x000fc4000001ff00 */
[----:B------:R-:W-:Y:S01]  /*12bb0*/  CS2R R116, SRZ ;  /* 0x0000000000747805 */ /* 0x000fe2000001ff00 */
[----:B------:R-:W4:Y:S01]  /*12bc0*/  MUFU.TANH R28, R39 ;  /* 0x00000027001c7308 */ /* 0x000f220000002400 */
[----:B------:R-:W-:Y:S02]  /*12bd0*/  CS2R R114, SRZ ;  /* 0x0000000000727805 */ /* 0x000fe4000001ff00 */
[----:B------:R-:W-:Y:S02]  /*12be0*/  CS2R R112, SRZ ;  /* 0x0000000000707805 */ /* 0x000fe4000001ff00 */
[----:B------:R-:W-:Y:S02]  /*12bf0*/  CS2R R110, SRZ ;  /* 0x00000000006e7805 */ /* 0x000fe4000001ff00 */
[----:B------:R-:W-:Y:S02]  /*12c00*/  CS2R R108, SRZ ;  /* 0x00000000006c7805 */ /* 0x000fe4000001ff00 */
[----:B------:R-:W-:-:S02]  /*12c10*/  CS2R R106, SRZ ;  /* 0x00000000006a7805 */ /* 0x000fc4000001ff00 */
[----:B------:R-:W-:Y:S02]  /*12c20*/  CS2R R104, SRZ ;  /* 0x0000000000687805 */ /* 0x000fe4000001ff00 */
[----:B------:R-:W-:Y:S01]  /*12c30*/  CS2R R102, SRZ ;  /* 0x0000000000667805 */ /* 0x000fe2000001ff00 */
[----:B------:R-:W4:Y:S08]  /*12c40*/  MUFU.TANH R42, R42 ;  /* 0x0000002a002a7308 */ /* 0x000f300000002400 */
[----:B------:R-:W4:Y:S08]  /*12c50*/  MUFU.TANH R43, R43 ;  /* 0x0000002b002b7308 */ /* 0x000f300000002400 */
[----:B------:R4:W4:Y:S08]  /*12c60*/  MUFU.TANH R24, R46 ;  /* 0x0000002e00187308 */ /* 0x0009300000002400 */
[----:B------:R-:W4:Y:S08]  /*12c70*/  MUFU.TANH R47, R47 ;  /* 0x0000002f002f7308 */ /* 0x000f300000002400 */
[----:B------:R-:W4:Y:S08]  /*12c80*/  MUFU.TANH R50, R50 ;  /* 0x0000003200327308 */ /* 0x000f300000002400 */
[----:B------:R-:W4:Y:S08]  /*12c90*/  MUFU.TANH R51, R51 ;  /* 0x0000003300337308 */ /* 0x000f300000002400 */
[----:B------:R-:W4:Y:S08]  /*12ca0*/  MUFU.TANH R32, R54 ;  /* 0x0000003600207308 */ /* 0x000f300000002400 */
[----:B------:R-:W4:Y:S08]  /*12cb0*/  MUFU.TANH R55, R55 ;  /* 0x0000003700377308 */ /* 0x000f300000002400 */
[----:B------:R-:W4:Y:S08]  /*12cc0*/  MUFU.TANH R36, R58 ;  /* 0x0000003a00247308 */ /* 0x000f300000002400 */
[----:B------:R-:W-:Y:S08]  /*12cd0*/  MUFU.TANH R40, R62 ;  /* 0x0000003e00287308 */ /* 0x000ff00000002400 */
        /* <DEDUP_REMOVED lines=18> */
[----:B------:R-:W-:Y:S01]  /*12e00*/  MUFU.TANH R53, R53 ;  /* 0x0000003500357308 */ /* 0x000fe20000002400 */
[----:B--2---:R-:W-:-:S05]  /*12e10*/  IADD3 R4, R12, R225, RZ ;  /* 0x000000e10c047210 */ /* 0x004fca0007ffe0ff */
[----:B-1----:R-:W-:Y:S02]  /*12e20*/  @P1 IMAD.HI.U32 R12, R4, R21, RZ ;  /* 0x00000015040c1227 */ /* 0x002fe400078e00ff */
[----:B------:R-:W-:Y:S02]  /*12e30*/  MUFU.TANH R56, R56 ;  /* 0x0000003800387308 */ /* 0x000fe40000002400 */
[----:B------:R-:W-:Y:S01]  /*12e40*/  IMAD.MOV.U32 R21, RZ, RZ, -0x60 ;  /* 0xffffffa0ff157424 */ /* 0x000fe200078e00ff */
[----:B---3--:R-:W-:Y:S01]  /*12e50*/  @P1 SHF.R.U32.HI R4, RZ, R25, R12 ;  /* 0x00000019ff041219 */ /* 0x008fe2000001160c */
[C---:B------:R-:W-:Y:S02]  /*12e60*/  IMAD R12, R72.reuse, -0x60, R227 ;  /* 0xffffffa0480c7824 */ /* 0x040fe400078e02e3 */
[----:B------:R-:W-:Y:S02]  /*12e70*/  IMAD R14, R72, R21, 0x61 ;  /* 0x00000061480e7424 */ /* 0x000fe400078e0215 */
[----:B------:R-:W-:Y:S01]  /*12e80*/  MUFU.TANH R57, R57 ;  /* 0x0000003900397308 */ /* 0x000fe20000002400 */
[----:B------:R-:W1:Y:S01]  /*12e90*/  SHFL.IDX PT, R20, R4, 0x1, 0x1c1f ;  /* 0x003c1f0004147f89 */ /* 0x000e6200000e0000 */
[----:B------:R-:W-:-:S02]  /*12ea0*/  VIADD R12, R12, 0x60 ;  /* 0x000000600c0c7836 */ /* 0x000fc40000000000 */
[C---:B------:R-:W-:Y:S01]  /*12eb0*/  IMAD R14, R229.reuse, -0x2, R14 ;  /* 0xfffffffee50e7824 */ /* 0x040fe200078e020e */
[----:B------:R-:W2:Y:S01]  /*12ec0*/  SHFL.IDX PT, R4, R4, RZ, 0x1c1f ;  /* 0x001c1fff04047589 */ /* 0x000ea200000e0000 */
[----:B------:R-:W-:Y:S02]  /*12ed0*/  IMAD R21, R229, -0x2, R12 ;  /* 0xfffffffee5157824 */ /* 0x000fe400078e020c */
[----:B------:R-:W-:Y:S01]  /*12ee0*/  MUFU.TANH R60, R60 ;  /* 0x0000003c003c7308 */ /* 0x000fe20000002400 */
[----:B------:R-:W-:-:S07]  /*12ef0*/  IADD3 R86, -R226, R14, R227 ;  /* 0x0000000ee2567210 */ /* 0x000fce0007ffe1e3 */
[----:B------:R-:W-:Y:S08]  /*12f00*/  MUFU.TANH R61, R61 ;  /* 0x0000003d003d7308 */ /* 0x000ff00000002400 */
[----:B------:R-:W-:Y:S01]  /*12f10*/  MUFU.TANH R33, R64 ;  /* 0x0000004000217308 */ /* 0x000fe20000002400 */
[----:B-1----:R-:W-:-:S04]  /*12f20*/  VIADDMNMX R27, R20, R86, R21, PT ;  /* 0x00000056141b7246 */ /* 0x002fc80003800115 */
[C---:B------:R-:W-:Y:S02]  /*12f30*/  ISETP.GT.AND P2, PT, R27.reuse, RZ, PT ;  /* 0x000000ff1b00720c */ /* 0x040fe40003f44270 */
[C---:B------:R-:W-:Y:S01]  /*12f40*/  ISETP.GT.AND P3, PT, R27.reuse, 0x1, PT ;  /* 0x000000011b00780c */ /* 0x040fe20003f64270 */
[----:B------:R-:W-:Y:S01]  /*12f50*/  MUFU.TANH R65, R65 ;  /* 0x0000004100417308 */ /* 0x000fe20000002400 */
[C---:B------:R-:W-:Y:S02]  /*12f60*/  ISETP.GT.AND P4, PT, R27.reuse, 0x8, PT ;  /* 0x000000081b00780c */ /* 0x040fe40003f84270 */
[----:B------:R-:W-:Y:S02]  /*12f70*/  FSEL R84, R26, -INF , P2 ;  /* 0xff8000001a547808 */ /* 0x000fe40001000000 */
[----:B------:R-:W-:Y:S02]  /*12f80*/  FSEL R82, R82, -INF , P3 ;  /* 0xff80000052527808 */ /* 0x000fe40001800000 */
[----:B------:R-:W-:Y:S01]  /*12f90*/  ISETP.GT.AND P2, PT, R27, 0x9, PT ;  /* 0x000000091b00780c */ /* 0x000fe20003f44270 */
[----:B------:R-:W-:Y:S01]  /*12fa0*/  MUFU.TANH R69, R69 ;  /* 0x0000004500457308 */ /* 0x000fe20000002400 */
[----:B0-----:R-:W-:-:S02]  /*12fb0*/  FSEL R80, R30, -INF , P4 ;  /* 0xff8000001e507808 */ /* 0x001fc40002000000 */
[----:B------:R-:W-:Y:S02]  /*12fc0*/  FMNMX.FTZ R25, R84, R82, !PT ;  /* 0x0000005254197209 */ /* 0x000fe40007810000 */
[----:B------:R-:W-:Y:S02]  /*12fd0*/  ISETP.GT.AND P3, PT, R27, 0x10, PT ;  /* 0x000000101b00780c */ /* 0x000fe40003f64270 */
[----:B----4-:R-:W-:Y:S02]  /*12fe0*/  FSEL R78, R31, -INF , P2 ;  /* 0xff8000001f4e7808 */ /* 0x010fe40001000000 */
[----:B------:R-:W-:Y:S02]  /*12ff0*/  FMNMX.FTZ R25, R80, R25, !PT ;  /* 0x0000001950197209 */ /* 0x000fe40007810000 */
[----:B------:R-:W-:Y:S02]  /*13000*/  ISETP.GT.AND P2, PT, R27, 0x11, PT ;  /* 0x000000111b00780c */ /* 0x000fe40003f44270 */
[----:B------:R-:W-:-:S02]  /*13010*/  FSEL R76, R34, -INF , P3 ;  /* 0xff800000224c7808 */ /* 0x000fc40001800000 */
[----:B------:R-:W-:Y:S02]  /*13020*/  FMNMX.FTZ R25, R78, R25, !PT ;  /* 0x000000194e197209 */ /* 0x000fe40007810000 */
[----:B------:R-:W-:Y:S02]  /*13030*/  ISETP.GT.AND P3, PT, R27, 0x18, PT ;  /* 0x000000181b00780c */ /* 0x000fe40003f64270 */
[----:B------:R-:W-:Y:S01]  /*13040*/  FSEL R74, R35, -INF , P2 ;  /* 0xff800000234a7808 */ /* 0x000fe20001000000 */
[----:B------:R-:W-:Y:S01]  /*13050*/  IMAD.MOV.U32 R35, RZ, RZ, R225 ;  /* 0x000000ffff237224 */ /* 0x000fe200078e00e1 */
[----:B------:R-:W-:Y:S02]  /*13060*/  FMNMX.FTZ R25, R76, R25, !PT ;  /* 0x000000194c197209 */ /* 0x000fe40007810000 */
[----:B------:R-:W-:Y:S02]  /*13070*/  ISETP.GT.AND P2, PT, R27, 0x19, PT ;  /* 0x000000191b00780c */ /* 0x000fe40003f44270 */
[----:B------:R-:W-:-:S02]  /*13080*/  FSEL R46, R38, -INF , P3 ;  /* 0xff800000262e7808 */ /* 0x000fc40001800000 */
[----:B------:R-:W-:Y:S01]  /*13090*/  FMNMX.FTZ R25, R74, R25, !PT ;  /* 0x000000194a197209 */ /* 0x000fe20007810000 */
[----:B------:R-:W0:Y:S01]  /*130a0*/  MUFU.TANH R38, R59 ;  /* 0x0000003b00267308 */ /* 0x000e220000002400 */
[C---:B------:R-:W-:Y:S02]  /*130b0*/  ISETP.GT.AND P3, PT, R27.reuse, 0x20, PT ;  /* 0x000000201b00780c */ /* 0x040fe40003f64270 */
[----:B------:R-:W-:Y:S02]  /*130c0*/  FSEL R28, R28, -INF , P2 ;  /* 0xff8000001c1c7808 */ /* 0x000fe40001000000 */
[----:B------:R-:W-:Y:S02]  /*130d0*/  FMNMX.FTZ R25, R46, R25, !PT ;  /* 0x000000192e197209 */ /* 0x000fe40007810000 */
[----:B------:R-:W-:Y:S02]  /*130e0*/  ISETP.GT.AND P2, PT, R27, 0x21, PT ;  /* 0x000000211b00780c */ /* 0x000fe40003f44270 */
[----:B------:R-:W-:-:S02]  /*130f0*/  FSEL R12, R42, -INF , P3 ;  /* 0xff8000002a0c7808 */ /* 0x000fc40001800000 */
[----:B------:R-:W-:Y:S01]  /*13100*/  FMNMX.FTZ R25, R28, R25, !PT ;  /* 0x000000191c197209 */ /* 0x000fe20007810000 */
[----:B------:R-:W1:Y:S01]  /*13110*/  MUFU.TANH R42, R66 ;  /* 0x00000042002a7308 */ /* 0x000e620000002400 */
[----:B------:R-:W-:Y:S02]  /*13120*/  ISETP.GT.AND P3, PT, R27, 0x28, PT ;  /* 0x000000281b00780c */ /* 0x000fe40003f64270 */
[----:B------:R-:W-:Y:S02]  /*13130*/  FSEL R14, R43, -INF , P2 ;  /* 0xff8000002b0e7808 */ /* 0x000fe40001000000 */
[----:B------:R-:W-:Y:S02]  /*13140*/  FMNMX.FTZ R25, R12, R25, !PT ;  /* 0x000000190c197209 */ /* 0x000fe40007810000 */
[----:B------:R-:W-:Y:S02]  /*13150*/  ISETP.GT.AND P2, PT, R27, 0x29, PT ;  /* 0x000000291b00780c */ /* 0x000fe40003f44270 */
[----:B------:R-:W-:-:S02]  /*13160*/  FSEL R20, R24, -INF , P3 ;  /* 0xff80000018147808 */ /* 0x000fc40001800000 */
[----:B------:R-:W-:Y:S02]  /*13170*/  FMNMX.FTZ R25, R14, R25, !PT ;  /* 0x000000190e197209 */ /* 0x000fe40007810000 */
        /* <DEDUP_REMOVED lines=18> */
[C---:B------:R-:W-:Y:S02]  /*132a0*/  ISETP.GT.AND P3, PT, R27.reuse, 0x48, PT ;  /* 0x000000481b00780c */ /* 0x040fe40003f64270 */
[----:B0-----:R-:W-:Y:S02]  /*132b0*/  FSEL R38, R38, -INF , P2 ;  /* 0xff80000026267808 */ /* 0x001fe40001000000 */
[----:B------:R-:W-:Y:S02]  /*132c0*/  FMNMX.FTZ R25, R36, R25, !PT ;  /* 0x0000001924197209 */ /* 0x000fe40007810000 */
[----:B------:R-:W-:Y:S02]  /*132d0*/  ISETP.GT.AND P2, PT, R27, 0x49, PT ;  /* 0x000000491b00780c */ /* 0x000fe40003f44270 */
[----:B------:R-:W-:-:S02]  /*132e0*/  FSEL R40, R40, -INF , P3 ;  /* 0xff80000028287808 */ /* 0x000fc40001800000 */
[----:B------:R-:W-:Y:S02]  /*132f0*/  FMNMX.FTZ R25, R38, R25, !PT ;  /* 0x0000001926197209 */ /* 0x000fe40007810000 */
[----:B------:R-:W-:Y:S02]  /*13300*/  ISETP.GT.AND P3, PT, R27, 0x50, PT ;  /* 0x000000501b00780c */ /* 0x000fe40003f64270 */
[----:B------:R-:W-:Y:S02]  /*13310*/  FSEL R50, R63, -INF , P2 ;  /* 0xff8000003f327808 */ /* 0x000fe40001000000 */
[----:B------:R-:W-:Y:S01]  /*13320*/  FMNMX.FTZ R29, R40, R25, !PT ;  /* 0x00000019281d7209 */ /* 0x000fe20007810000 */
[----:B------:R-:W-:Y:S01]  /*13330*/  FMUL.FTZ R25, R44, UR4 ;  /* 0x000000042c197c20 */ /* 0x000fe20008410000 */
[----:B------:R-:W-:Y:S02]  /*13340*/  ISETP.GT.AND P2, PT, R27, 0x51, PT ;  /* 0x000000511b00780c */ /* 0x000fe40003f44270 */
[----:B-1----:R-:W-:Y:S01]  /*13350*/  FSEL R42, R42, -INF , P3 ;  /* 0xff8000002a2a7808 */ /* 0x002fe20001800000 */
[----:B------:R0:W1:Y:S01]  /*13360*/  MUFU.TANH R31, R25 ;  /* 0x00000019001f7308 */ /* 0x0000620000002400 */
[----:B------:R-:W-:-:S02]  /*13370*/  FMNMX.FTZ R29, R50, R29, !PT ;  /* 0x0000001d321d7209 */ /* 0x000fc40007810000 */
[----:B------:R-:W-:Y:S02]  /*13380*/  ISETP.GT.AND P3, PT, R27, 0x58, PT ;  /* 0x000000581b00780c */ /* 0x000fe40003f64270 */
[----:B------:R-:W-:Y:S02]  /*13390*/  FSEL R44, R67, -INF , P2 ;  /* 0xff800000432c7808 */ /* 0x000fe40001000000 */
[----:B------:R-:W-:Y:S02]  /*133a0*/  FMNMX.FTZ R29, R42, R29, !PT ;  /* 0x0000001d2a1d7209 */ /* 0x000fe40007810000 */
[----:B------:R-:W-:Y:S01]  /*133b0*/  ISETP.GT.AND P2, PT, R27, 0x59, PT ;  /* 0x000000591b00780c */ /* 0x000fe20003f44270 */
[----:B0-----:R-:W-:Y:S01]  /*133c0*/  FMUL.FTZ R25, R68, UR4 ;  /* 0x0000000444197c20 */ /* 0x001fe20008410000 */
[----:B------:R-:W-:Y:S01]  /*133d0*/  FSEL R58, R58, -INF , P3 ;  /* 0xff8000003a3a7808 */ /* 0x000fe20001800000 */
[----:B------:R-:W-:Y:S01]  /*133e0*/  ULDC UR4, c[0x0][0x988] ;  /* 0x0002620000047ab9 */ /* 0x000fe20000000800 */
[----:B------:R-:W-:-:S02]  /*133f0*/  FMNMX.FTZ R29, R44, R29, !PT ;  /* 0x0000001d2c1d7209 */ /* 0x000fc40007810000 */
[----:B------:R-:W-:Y:S01]  /*13400*/  FSEL R54, R54, -INF , P2 ;  /* 0xff80000036367808 */ /* 0x000fe20001000000 */
[----:B------:R-:W0:Y:S01]  /*13410*/  MUFU.TANH R25, R25 ;  /* 0x0000001900197308 */ /* 0x000e220000002400 */
[----:B------:R-:W-:Y:S02]  /*13420*/  FMNMX.FTZ R29, R58, R29, !PT ;  /* 0x0000001d3a1d7209 */ /* 0x000fe40007810000 */
[----:B--2---:R-:W-:Y:S02]  /*13430*/  VIADDMNMX R27, R4, R86, R21, PT ;  /* 0x00000056041b7246 */ /* 0x004fe40003800115 */
[----:B------:R-:W-:Y:S02]  /*13440*/  FMNMX.FTZ R29, R54, R29, !PT ;  /* 0x0000001d361d7209 */ /* 0x000fe40007810000 */
[C---:B------:R-:W-:Y:S02]  /*13450*/  ISETP.GT.AND P2, PT, R27.reuse, RZ, PT ;  /* 0x000000ff1b00720c */ /* 0x040fe40003f44270 */
[C---:B------:R-:W-:Y:S01]  /*13460*/  ISETP.GT.AND P3, PT, R27.reuse, 0x1, PT ;  /* 0x000000011b00780c */ /* 0x040fe20003f64270 */
[----:B------:R-:W2:Y:S01]  /*13470*/  SHFL.BFLY PT, R62, R29, 0x2, 0x1f ;  /* 0x0c401f001d3e7f89 */ /* 0x000ea200000e0000 */
[----:B------:R-:W-:-:S02]  /*13480*/  ISETP.GT.AND P4, PT, R27, 0x8, PT ;  /* 0x000000081b00780c */ /* 0x000fc40003f84270 */
[----:B------:R-:W-:Y:S02]  /*13490*/  FSEL R21, R0, -INF , P2 ;  /* 0xff80000000157808 */ /* 0x000fe40001000000 */
[----:B------:R-:W-:Y:S02]  /*134a0*/  FSEL R88, R3, -INF , P3 ;  /* 0xff80000003587808 */ /* 0x000fe40001800000 */
[C---:B------:R-:W-:Y:S02]  /*134b0*/  ISETP.GT.AND P2, PT, R27.reuse, 0x9, PT ;  /* 0x000000091b00780c */ /* 0x040fe40003f44270 */
[----:B------:R-:W-:Y:S02]  /*134c0*/  FSEL R66, R6, -INF , P4 ;  /* 0xff80000006427808 */ /* 0x000fe40002000000 */
[----:B------:R-:W-:Y:S02]  /*134d0*/  ISETP.GT.AND P3, PT, R27, 0x10, PT ;  /* 0x000000101b00780c */ /* 0x000fe40003f64270 */
[----:B------:R-:W-:-:S02]  /*134e0*/  FSEL R68, R7, -INF , P2 ;  /* 0xff80000007447808 */ /* 0x000fc40001000000 */
[----:B------:R-:W-:Y:S02]  /*134f0*/  MOV R3, UR4 ;  /* 0x0000000400037c02 */ /* 0x000fe40008000f00 */
[C---:B------:R-:W-:Y:S02]  /*13500*/  ISETP.GT.AND P2, PT, R27.reuse, 0x11, PT ;  /* 0x000000111b00780c */ /* 0x040fe40003f44270 */
[----:B------:R-:W-:Y:S02]  /*13510*/  FSEL R70, R8, -INF , P3 ;  /* 0xff80000008467808 */ /* 0x000fe40001800000 */
[----:B------:R-:W-:Y:S02]  /*13520*/  ISETP.GT.AND P4, PT, R27, 0x18, PT ;  /* 0x000000181b00780c */ /* 0x000fe40003f84270 */
[----:B------:R-:W-:Y:S02]  /*13530*/  FSEL R86, R9, -INF , P2 ;  /* 0xff80000009567808 */ /* 0x000fe40001000000 */
[----:B--2---:R-:W-:-:S02]  /*13540*/  FMNMX.FTZ R62, R29, R62, !PT ;  /* 0x0000003e1d3e7209 */ /* 0x004fc40007810000 */
[----:B------:R-:W-:Y:S02]  /*13550*/  ISETP.GT.AND P2, PT, R27, 0x19, PT ;  /* 0x000000191b00780c */ /* 0x000fe40003f44270 */
[----:B------:R-:W-:Y:S01]  /*13560*/  FSEL R90, R11, -INF , P4 ;  /* 0xff8000000b5a7808 */ /* 0x000fe20002000000 */
[----:B------:R-:W2:Y:S01]  /*13570*/  SHFL.BFLY PT, R29, R62, 0x1, 0x1f ;  /* 0x0c201f003e1d7f89 */ /* 0x000ea200000e0000 */
[----:B------:R-:W-:Y:S02]  /*13580*/  FSEL R92, R10, -INF , P2 ;  /* 0xff8000000a5c7808 */ /* 0x000fe40001000000 */
[----:B------:R-:W-:-:S04]  /*13590*/  ISETP.GT.AND P2, PT, R27, 0x21, PT ;  /* 0x000000211b00780c */ /* 0x000fc80003f44270 */
[----:B------:R-:W-:Y:S02]  /*135a0*/  FSEL R94, R13, -INF , P2 ;  /* 0xff8000000d5e7808 */ /* 0x000fe40001000000 */
[----:B------:R-:W-:-:S04]  /*135b0*/  ISETP.GT.AND P2, PT, R27, 0x29, PT ;  /* 0x000000291b00780c */ /* 0x000fc80003f44270 */
[----:B------:R-:W-:Y:S02]  /*135c0*/  FSEL R96, R45, -INF , P2 ;  /* 0xff8000002d607808 */ /* 0x000fe40001000000 */
[----:B------:R-:W-:-:S04]  /*135d0*/  ISETP.GT.AND P2, PT, R27, 0x31, PT ;  /* 0x000000311b00780c */ /* 0x000fc80003f44270 */
[----:B------:R-:W-:Y:S02]  /*135e0*/  FSEL R100, R49, -INF , P2 ;  /* 0xff80000031647808 */ /* 0x000fe40001000000 */
[----:B------:R-:W-:Y:S02]  /*135f0*/  ISETP.GT.AND P2, PT, R27, 0x39, PT ;  /* 0x000000391b00780c */ /* 0x000fe40003f44270 */
[----:B--2---:R-:W-:Y:S02]  /*13600*/  FMNMX.FTZ R4, R62, R29, !PT ;  /* 0x0000001d3e047209 */ /* 0x004fe40007810000 */
[----:B------:R-:W-:Y:S02]  /*13610*/  FMNMX.FTZ R29, R21, R88, !PT ;  /* 0x00000058151d7209 */ /* 0x000fe40007810000 */
[C---:B------:R-:W-:Y:S01]  /*13620*/  FSETP.NEU.FTZ.AND P3, PT, R4.reuse, -INF , PT ;  /* 0xff8000000400780b */ /* 0x040fe20003f7d000 */
[----:B------:R-:W-:Y:S01]  /*13630*/  FMUL.FTZ R7, R4, R3 ;  /* 0x0000000304077220 */ /* 0x000fe20000410000 */
[----:B------:R-:W-:-:S04]  /*13640*/  FMNMX.FTZ R29, R66, R29, !PT ;  /* 0x0000001d421d7209 */ /* 0x000fc80007810000 */
[----:B------:R-:W-:Y:S02]  /*13650*/  FMNMX.FTZ R29, R68, R29, !PT ;  /* 0x0000001d441d7209 */ /* 0x000fe40007810000 */
[----:B------:R-:W-:Y:S02]  /*13660*/  FSEL R7, R7, RZ, P3 ;  /* 0x000000ff07077208 */ /* 0x000fe40001800000 */
[----:B------:R-:W-:Y:S02]  /*13670*/  FMNMX.FTZ R29, R70, R29, !PT ;  /* 0x0000001d461d7209 */ /* 0x000fe40007810000 */
[----:B------:R-:W-:Y:S01]  /*13680*/  ISETP.GT.AND P3, PT, R27, 0x20, PT ;  /* 0x000000201b00780c */ /* 0x000fe20003f64270 */
[--C-:B------:R-:W-:Y:S01]  /*13690*/  FFMA.FTZ R189, R84, R3, -R7.reuse ;  /* 0x0000000354bd7223 */ /* 0x100fe20000010807 */
[----:B------:R-:W-:Y:S01]  /*136a0*/  FMNMX.FTZ R29, R86, R29, !PT ;  /* 0x0000001d561d7209 */ /* 0x000fe20007810000 */
[-CC-:B------:R-:W-:Y:S01]  /*136b0*/  FFMA.FTZ R6, R82, R3.reuse, -R7.reuse ;  /* 0x0000000352067223 */ /* 0x180fe20000010807 */
[----:B------:R-:W-:Y:S01]  /*136c0*/  FSEL R84, R15, -INF , P3 ;  /* 0xff8000000f547808 */ /* 0x000fe20001800000 */
[--C-:B------:R-:W-:Y:S01]  /*136d0*/  FFMA.FTZ R191, R80, R3, -R7.reuse ;  /* 0x0000000350bf7223 */ /* 0x100fe20000010807 */
[----:B------:R-:W-:Y:S01]  /*136e0*/  FMNMX.FTZ R29, R90, R29, !PT ;  /* 0x0000001d5a1d7209 */ /* 0x000fe20007810000 */
[-CC-:B------:R-:W-:Y:S01]  /*136f0*/  FFMA.FTZ R8, R78, R3.reuse, -R7.reuse ;  /* 0x000000034e087223 */ /* 0x180fe20000010807 */
[----:B------:R-:W-:Y:S01]  /*13700*/  ISETP.GT.AND P3, PT, R27, 0x28, PT ;  /* 0x000000281b00780c */ /* 0x000fe20003f64270 */
[--C-:B------:R-:W-:Y:S01]  /*13710*/  FFMA.FTZ R185, R76, R3, -R7.reuse ;  /* 0x000000034cb97223 */ /* 0x100fe20000010807 */
[----:B------:R-:W-:Y:S01]  /*13720*/  FMNMX.FTZ R29, R92, R29, !PT ;  /* 0x0000001d5c1d7209 */ /* 0x000fe20007810000 */
[-CC-:B------:R-:W-:Y:S01]  /*13730*/  FFMA.FTZ R187, R46, R3.reuse, -R7.reuse ;  /* 0x000000032ebb7223 */ /* 0x180fe20000010807 */
[----:B-1----:R-:W-:Y:S01]  /*13740*/  FSEL R82, R31, -INF , P3 ;  /* 0xff8000001f527808 */ /* 0x002fe20001800000 */
[--C-:B------:R-:W-:Y:S01]  /*13750*/  FFMA.FTZ R173, R36, R3, -R7.reuse ;  /* 0x0000000324ad7223 */ /* 0x100fe20000010807 */
[----:B------:R-:W-:Y:S01]  /*13760*/  FMNMX.FTZ R29, R84, R29, !PT ;  /* 0x0000001d541d7209 */ /* 0x000fe20007810000 */
[----:B------:R-:W-:Y:S01]  /*13770*/  MUFU.EX2 R189, R189 ;  /* 0x000000bd00bd7308 */ /* 0x000fe20000000800 */
[C---:B------:R-:W-:Y:S01]  /*13780*/  ISETP.GT.AND P3, PT, R27.reuse, 0x30, PT ;  /* 0x000000301b00780c */ /* 0x040fe20003f64270 */
[----:B------:R-:W1:Y:S01]  /*13790*/  @P1 LDC R36, c[0x0][0x44c] ;  /* 0x00011300ff241b82 */ /* 0x000e620000000800 */
[----:B------:R-:W-:Y:S01]  /*137a0*/  FMNMX.FTZ R29, R94, R29, !PT ;  /* 0x0000001d5e1d7209 */ /* 0x000fe20007810000 */
[-CC-:B------:R-:W-:Y:S01]  /*137b0*/  FFMA.FTZ R179, R32, R3.reuse, -R7.reuse ;  /* 0x0000000320b37223 */ /* 0x180fe20000010807 */
[----:B------:R-:W-:Y:S01]  /*137c0*/  FSEL R80, R48, -INF , P3 ;  /* 0xff80000030507808 */ /* 0x000fe20001800000 */
[--C-:B------:R-:W-:Y:S01]  /*137d0*/  FFMA.FTZ R32, R34, R3, -R7.reuse ;  /* 0x0000000322207223 */ /* 0x100fe20000010807 */
[----:B------:R-:W-:Y:S01]  /*137e0*/  FMNMX.FTZ R29, R82, R29, !PT ;  /* 0x0000001d521d7209 */ /* 0x000fe20007810000 */
[----:B------:R-:W2:Y:S01]  /*137f0*/  MUFU.EX2 R6, R6 ;  /* 0x0000000600067308 */ /* 0x000ea20000000800 */
[----:B------:R-:W-:Y:S01]  /*13800*/  ISETP.GT.AND P3, PT, R27, 0x38, PT ;  /* 0x000000381b00780c */ /* 0x000fe20003f64270 */
[----:B------:R-:W-:Y:S01]  /*13810*/  VIADD R34, R5, 0x30840 ;  /* 0x0003084005227836 */ /* 0x000fe20000000000 */
[----:B------:R-:W-:Y:S01]  /*13820*/  FMNMX.FTZ R29, R96, R29, !PT ;  /* 0x0000001d601d7209 */ /* 0x000fe20007810000 */
[-CC-:B------:R-:W-:Y:S01]  /*13830*/  FFMA.FTZ R10, R74, R3.reuse, -R7.reuse ;  /* 0x000000034a0a7223 */ /* 0x180fe20000010807 */
[----:B------:R-:W-:Y:S01]  /*13840*/  FSEL R98, R52, -INF , P3 ;  /* 0xff80000034627808 */ /* 0x000fe20001800000 */
[--C-:B------:R-:W-:Y:S01]  /*13850*/  FFMA.FTZ R28, R28, R3, -R7.reuse ;  /* 0x000000031c1c7223 */ /* 0x100fe20000010807 */
[----:B------:R-:W-:Y:S01]  /*13860*/  FMNMX.FTZ R29, R80, R29, !PT ;  /* 0x0000001d501d7209 */ /* 0x000fe20007810000 */
[----:B------:R-:W3:Y:S01]  /*13870*/  MUFU.EX2 R191, R191 ;  /* 0x000000bf00bf7308 */ /* 0x000ee20000000800 */
[----:B------:R-:W-:Y:S01]  /*13880*/  ISETP.GT.AND P3, PT, R27, 0x40, PT ;  /* 0x000000401b00780c */ /* 0x000fe20003f64270 */
[--C-:B------:R-:W-:Y:S01]  /*13890*/  FFMA.FTZ R181, R12, R3, -R7.reuse ;  /* 0x000000030cb57223 */ /* 0x100fe20000010807 */
[----:B------:R-:W-:Y:S01]  /*138a0*/  FMNMX.FTZ R29, R100, R29, !PT ;  /* 0x0000001d641d7209 */ /* 0x000fe20007810000 */
[-CC-:B------:R-:W-:Y:S01]  /*138b0*/  FFMA.FTZ R183, R20, R3.reuse, -R7.reuse ;  /* 0x0000000314b77223 */ /* 0x180fe20000010807 */
[----:B------:R-:W-:Y:S01]  /*138c0*/  FSEL R78, R53, -INF , P2 ;  /* 0xff800000354e7808 */ /* 0x000fe20001000000 */
[--C-:B------:R-:W-:Y:S01]  /*138d0*/  FFMA.FTZ R177, R26, R3, -R7.reuse ;  /* 0x000000031ab17223 */ /* 0x100fe20000010807 */
[----:B------:R-:W-:Y:S01]  /*138e0*/  FMNMX.FTZ R29, R98, R29, !PT ;  /* 0x0000001d621d7209 */ /* 0x000fe20007810000 */
[----:B------:R-:W4:Y:S01]  /*138f0*/  MUFU.EX2 R8, R8 ;  /* 0x0000000800087308 */ /* 0x000f220000000800 */
[C---:B------:R-:W-:Y:S01]  /*13900*/  ISETP.GT.AND P2, PT, R27.reuse, 0x41, PT ;  /* 0x000000411b00780c */ /* 0x040fe20003f44270 */
[-CC-:B------:R-:W-:Y:S01]  /*13910*/  FFMA.FTZ R12, R14, R3.reuse, -R7.reuse ;  /* 0x000000030e0c7223 */ /* 0x180fe20000010807 */
[----:B------:R-:W-:Y:S01]  /*13920*/  FSEL R76, R56, -INF , P3 ;  /* 0xff800000384c7808 */ /* 0x000fe20001800000 */
[--C-:B------:R-:W-:Y:S01]  /*13930*/  FFMA.FTZ R20, R24, R3, -R7.reuse ;  /* 0x0000000318147223 */ /* 0x100fe20000010807 */
[----:B------:R-:W-:Y:S01]  /*13940*/  FMNMX.FTZ R29, R78, R29, !PT ;  /* 0x0000001d4e1d7209 */ /* 0x000fe20007810000 */
[----:B------:R-:W-:Y:S01]  /*13950*/  FFMA.FTZ R26, R30, R3, -R7 ;  /* 0x000000031e1a7223 */ /* 0x000fe20000010807 */
[----:B------:R-:W-:Y:S01]  /*13960*/  ISETP.GT.AND P3, PT, R27, 0x48, PT ;  /* 0x000000481b00780c */ /* 0x000fe20003f64270 */
[----:B------:R-:W-:Y:S01]  /*13970*/  MUFU.EX2 R185, R185 ;  /* 0x000000b900b97308 */ /* 0x000fe20000000800 */
[----:B------:R-:W-:Y:S01]  /*13980*/  FSEL R62, R57, -INF , P2 ;  /* 0xff800000393e7808 */ /* 0x000fe20001000000 */
[----:B-1----:R-:W-:Y:S01]  /*13990*/  @P1 IMAD.HI.U32 R5, R225, R36, RZ ;  /* 0x00000024e1051227 */ /* 0x002fe200078e00ff */
[----:B------:R-:W-:-:S03]  /*139a0*/  FMNMX.FTZ R29, R76, R29, !PT ;  /* 0x0000001d4c1d7209 */ /* 0x000fc60007810000 */
[-CC-:B------:R-:W-:Y:S01]  /*139b0*/  FFMA.FTZ R14, R38, R3.reuse, -R7.reuse ;  /* 0x00000003260e7223 */ /* 0x180fe20000010807 */
[C---:B------:R-:W-:Y:S01]  /*139c0*/  ISETP.GT.AND P2, PT, R27.reuse, 0x49, PT ;  /* 0x000000491b00780c */ /* 0x040fe20003f44270 */
[--C-:B------:R-:W-:Y:S01]  /*139d0*/  FFMA.FTZ R175, R40, R3, -R7.reuse ;  /* 0x0000000328af7223 */ /* 0x100fe20000010807 */
[----:B------:R-:W-:Y:S01]  /*139e0*/  FSEL R64, R60, -INF , P3 ;  /* 0xff8000003c407808 */ /* 0x000fe20001800000 */
[----:B------:R-:W-:Y:S01]  /*139f0*/  MUFU.EX2 R10, R10 ;  /* 0x0000000a000a7308 */ /* 0x000fe20000000800 */
[----:B------:R-:W-:Y:S01]  /*13a00*/  FMNMX.FTZ R29, R62, R29, !PT ;  /* 0x0000001d3e1d7209 */ /* 0x000fe20007810000 */
[-CC-:B------:R-:W-:Y:S01]  /*13a10*/  FFMA.FTZ R24, R50, R3.reuse, -R7.reuse ;  /* 0x0000000332187223 */ /* 0x180fe20000010807 */
[----:B------:R-:W-:Y:S01]  /*13a20*/  ISETP.GT.AND P3, PT, R27, 0x50, PT ;  /* 0x000000501b00780c */ /* 0x000fe20003f64270 */
[-CC-:B------:R-:W-:Y:S01]  /*13a30*/  FFMA.FTZ R169, R42, R3.reuse, -R7.reuse ;  /* 0x000000032aa97223 */ /* 0x180fe20000010807 */
[----:B------:R-:W-:Y:S01]  /*13a40*/  FSEL R48, R61, -INF , P2 ;  /* 0xff8000003d307808 */ /* 0x000fe20001000000 */
[--C-:B------:R-:W-:Y:S01]  /*13a50*/  FFMA.FTZ R30, R44, R3, -R7.reuse ;  /* 0x000000032c1e7223 */ /* 0x100fe20000010807 */
[----:B------:R-:W-:Y:S01]  /*13a60*/  FMNMX.FTZ R29, R64, R29, !PT ;  /* 0x0000001d401d7209 */ /* 0x000fe20007810000 */
[----:B------:R-:W-:Y:S01]  /*13a70*/  MUFU.EX2 R187, R187 ;  /* 0x000000bb00bb7308 */ /* 0x000fe20000000800 */
[----:B------:R-:W-:Y:S01]  /*13a80*/  ISETP.GT.AND P2, PT, R27, 0x51, PT ;  /* 0x000000511b00780c */ /* 0x000fe20003f44270 */
[-CC-:B------:R-:W-:Y:S01]  /*13a90*/  FFMA.FTZ R171, R58, R3.reuse, -R7.reuse ;  /* 0x000000033aab7223 */ /* 0x180fe20000010807 */
[----:B------:R-:W-:Y:S01]  /*13aa0*/  FSEL R46, R33, -INF , P3 ;  /* 0xff800000212e7808 */ /* 0x000fe20001800000 */
[----:B------:R-:W-:Y:S01]  /*13ab0*/  FFMA.FTZ R54, R54, R3, -R7 ;  /* 0x0000000336367223 */ /* 0x000fe20000010807 */
[----:B------:R-:W-:Y:S01]  /*13ac0*/  FMNMX.FTZ R29, R48, R29, !PT ;  /* 0x0000001d301d7209 */ /* 0x000fe20007810000 */
[----:B------:R-:W1:Y:S01]  /*13ad0*/  @P1 LDC R38, c[0x0][0x450] ;  /* 0x00011400ff261b82 */ /* 0x000e620000000800 */
[----:B------:R-:W-:Y:S01]  /*13ae0*/  ISETP.GT.AND P3, PT, R27, 0x58, PT ;  /* 0x000000581b00780c */ /* 0x000fe20003f64270 */
[----:B------:R-:W-:Y:S01]  /*13af0*/  MUFU.EX2 R28, R28 ;  /* 0x0000001c001c7308 */ /* 0x000fe20000000800 */
[----:B------:R-:W-:-:S02]  /*13b00*/  FSEL R52, R65, -INF , P2 ;  /* 0xff80000041347808 */ /* 0x000fc40001000000 */
[----:B------:R-:W-:Y:S02]  /*13b10*/  CS2R R74, SRZ ;  /* 0x00000000004a7805 */ /* 0x000fe4000001ff00 */
[----:B------:R-:W-:Y:S02]  /*13b20*/  FMNMX.FTZ R29, R46, R29, !PT ;  /* 0x0000001d2e1d7209 */ /* 0x000fe40007810000 */
[----:B------:R-:W-:Y:S02]  /*13b30*/  CS2R R58, SRZ ;  /* 0x00000000003a7805 */ /* 0x000fe4000001ff00 */
[----:B------:R-:W-:Y:S02]  /*13b40*/  ISETP.GT.AND P2, PT, R27, 0x59, PT ;  /* 0x000000591b00780c */ /* 0x000fe40003f44270 */
[----:B------:R-:W-:Y:S02]  /*13b50*/  CS2R R50, SRZ ;  /* 0x0000000000327805 */ /* 0x000fe4000001ff00 */
[----:B0-----:R-:W-:Y:S01]  /*13b60*/  FSEL R56, R25, -INF , P3 ;  /* 0xff80000019387808 */ /* 0x001fe20001800000 */
[----:B------:R-:W-:Y:S01]  /*13b70*/  MUFU.EX2 R181, R181 ;  /* 0x000000b500b57308 */ /* 0x000fe20000000800 */
[----:B------:R-:W-:-:S02]  /*13b80*/  FMNMX.FTZ R29, R52, R29, !PT ;  /* 0x0000001d341d7209 */ /* 0x000fc40007810000 */
[----:B------:R-:W-:Y:S02]  /*13b90*/  CS2R R44, SRZ ;  /* 0x00000000002c7805 */ /* 0x000fe4000001ff00 */
[----:B------:R-:W-:Y:S02]  /*13ba0*/  FSEL R60, R69, -INF , P2 ;  /* 0xff800000453c7808 */ /* 0x000fe40001000000 */
[----:B------:R-:W-:Y:S02]  /*13bb0*/  CS2R R42, SRZ ;  /* 0x00000000002a7805 */ /* 0x000fe4000001ff00 */
[----:B------:R-:W-:Y:S02]  /*13bc0*/  FMNMX.FTZ R29, R56, R29, !PT ;  /* 0x0000001d381d7209 */ /* 0x000fe40007810000 */
[----:B------:R-:W-:Y:S02]  /*13bd0*/  CS2R R40, SRZ ;  /* 0x0000000000287805 */ /* 0x000fe4000001ff00 */
[----:B------:R-:W-:Y:S01]  /*13be0*/  PRMT R34, R217, 0x654, R34 ;  /* 0x00000654d9227816 */ /* 0x000fe20000000022 */
[----:B------:R-:W-:Y:S01]  /*13bf0*/  MUFU.EX2 R12, R12 ;  /* 0x0000000c000c7308 */ /* 0x000fe20000000800 */
[----:B------:R-:W-:-:S02]  /*13c00*/  FMNMX.FTZ R29, R60, R29, !PT ;  /* 0x0000001d3c1d7209 */ /* 0x000fc40007810000 */
[----:B------:R2:W-:Y:S03]  /*13c10*/  SYNCS.ARRIVE.TRANS64.RED.A1T0 RZ, [R34+URZ], RZ ;  /* 0x000000ff22ff79a7 */ /* 0x0005e6000810043f */
[----:B------:R-:W0:Y:S01]  /*13c20*/  SHFL.BFLY PT, R0, R29, 0x2, 0x1f ;  /* 0x0c401f001d007f89 */ /* 0x000e2200000e0000 */
[----:B-1----:R-:W-:Y:S01]  /*13c30*/  @P1 SHF.R.U32.HI R35, RZ, R38, R5 ;  /* 0x00000026ff231219 */ /* 0x002fe20000011605 */
[----:B------:R-:W-:Y:S01]  /*13c40*/  MUFU.EX2 R183, R183 ;  /* 0x000000b700b77308 */ /* 0x000fe20000000800 */
[----:B------:R-:W-:Y:S01]  /*13c50*/  CS2R R38, SRZ ;  /* 0x0000000000267805 */ /* 0x000fe2000001ff00 */
[----:B--2---:R-:W-:Y:S01]  /*13c60*/  FADD.FTZ R34, R189, R6 ;  /* 0x00000006bd227221 */ /* 0x004fe20000010000 */
[----:B------:R-:W-:Y:S02]  /*13c70*/  IADD3 R35, R35, R227, -R226 ;  /* 0x000000e323237210 */ /* 0x000fe40007ffe8e2 */
[----:B------:R-:W-:Y:S01]  /*13c80*/  F2FP.F16.F32.PACK_AB R189, R6, R189 ;  /* 0x000000bd06bd723e */ /* 0x000fe200000000ff */
[----:B---3--:R-:W-:-:S02]  /*13c90*/  FADD.FTZ R33, R191, R34 ;  /* 0x00000022bf217221 */ /* 0x008fc40000010000 */
[----:B------:R-:W-:Y:S01]  /*13ca0*/  MUFU.EX2 R20, R20 ;  /* 0x0000001400147308 */ /* 0x000fe20000000800 */
[----:B------:R-:W-:Y:S01]  /*13cb0*/  IMAD.HI R35, R35, 0x2aaaaaab, RZ ;  /* 0x2aaaaaab23237827 */ /* 0x000fe200078e02ff */
[----:B----4-:R-:W-:-:S03]  /*13cc0*/  F2FP.F16.F32.PACK_AB R191, R8, R191 ;  /* 0x000000bf08bf723e */ /* 0x010fc600000000ff */
[----:B------:R-:W-:Y:S01]  /*13cd0*/  FADD.FTZ R36, R8, R33 ;  /* 0x0000002108247221 */ /* 0x000fe20000010000 */
[----:B------:R-:W-:Y:S02]  /*13ce0*/  SHF.R.U32.HI R220, RZ, 0x1f, R35 ;  /* 0x0000001fffdc7819 */ /* 0x000fe40000011623 */
[----:B------:R-:W-:Y:S02]  /*13cf0*/  MUFU.EX2 R177, R177 ;  /* 0x000000b100b17308 */ /* 0x000fe40000000800 */
[----:B------:R-:W-:Y:S02]  /*13d00*/  LEA.HI.SX32 R220, R35, R220, 0x1c ;  /* 0x000000dc23dc7211 */ /* 0x000fe400078fe2ff */
[----:B0-----:R-:W-:-:S04]  /*13d10*/  FMNMX.FTZ R9, R29, R0, !PT ;  /* 0x000000001d097209 */ /* 0x001fc80007810000 */
[----:B------:R-:W-:Y:S01]  /*13d20*/  MUFU.EX2 R26, R26 ;  /* 0x0000001a001a7308 */ /* 0x000fe20000000800 */
[----:B------:R-:W-:Y:S01]  /*13d30*/  VIMNMX R220, RZ, R220, !PT ;  /* 0x000000dcffdc7248 */ /* 0x000fe20007fe0100 */
[----:B------:R-:W0:Y:S06]  /*13d40*/  SHFL.BFLY PT, R0, R9, 0x1, 0x1f ;  /* 0x0c201f0009007f89 */ /* 0x000e2c00000e0000 */
[----:B------:R-:W-:Y:S08]  /*13d50*/  MUFU.EX2 R179, R179 ;  /* 0x000000b300b37308 */ /* 0x000ff00000000800 */
[----:B------:R-:W-:Y:S08]  /*13d60*/  MUFU.EX2 R32, R32 ;  /* 0x0000002000207308 */ /* 0x000ff00000000800 */
[----:B------:R-:W-:Y:S01]  /*13d70*/  MUFU.EX2 R173, R173 ;  /* 0x000000ad00ad7308 */ /* 0x000fe20000000800 */
[----:B0-----:R-:W-:-:S04]  /*13d80*/  FMNMX.FTZ R0, R9, R0, !PT ;  /* 0x0000000009007209 */ /* 0x001fc80007810000 */
        /* <DEDUP_REMOVED lines=32> */
[----:B------:R2:W3:Y:S01]  /*13f90*/  MUFU.EX2 R11, R68 ;  /* 0x00000044000b7308 */ /* 0x0004e20000000800 */
[----:B0-----:R-:W-:Y:S01]  /*13fa0*/  FADD.FTZ R31, R21, R88 ;  /* 0x00000058151f7221 */ /* 0x001fe20000010000 */
[----:B------:R-:W-:Y:S02]  /*13fb0*/  F2FP.F16.F32.PACK_AB R188, R88, R21 ;  /* 0x0000001558bc723e */ /* 0x000fe400000000ff */
[----:B------:R-:W-:-:S04]  /*13fc0*/  CS2R R88, SRZ ;  /* 0x0000000000587805 */ /* 0x000fc8000001ff00 */
[----:B------:R-:W0:Y:S01]  /*13fd0*/  MUFU.EX2 R70, R70 ;  /* 0x0000004600467308 */ /* 0x000e220000000800 */
[----:B-1----:R-:W-:Y:S01]  /*13fe0*/  FADD.FTZ R34, R66, R31 ;  /* 0x0000001f42227221 */ /* 0x002fe20000010000 */
[----:B------:R-:W-:Y:S01]  /*13ff0*/  FADD.FTZ R31, R185, R36 ;  /* 0x00000024b91f7221 */ /* 0x000fe20000010000 */
[C---:B------:R-:W-:Y:S02]  /*14000*/  F2FP.F16.F32.PACK_AB R185, R10.reuse, R185 ;  /* 0x000000b90ab9723e */ /* 0x040fe400000000ff */
[----:B--2---:R-:W-:Y:S01]  /*14010*/  CS2R R68, SRZ ;  /* 0x0000000000447805 */ /* 0x004fe2000001ff00 */
[----:B------:R-:W-:Y:S02]  /*14020*/  FADD.FTZ R36, R10, R31 ;  /* 0x0000001f0a247221 */ /* 0x000fe40000010000 */
[----:B------:R1:W2:Y:S01]  /*14030*/  MUFU.EX2 R13, R86 ;  /* 0x00000056000d7308 */ /* 0x0002a20000000800 */
[----:B---3--:R-:W-:Y:S01]  /*14040*/  FADD.FTZ R7, R11, R34 ;  /* 0x000000220b077221 */ /* 0x008fe20000010000 */
[----:B------:R-:W-:Y:S01]  /*14050*/  FADD.FTZ R33, R187, R36 ;  /* 0x00000024bb217221 */ /* 0x000fe20000010000 */
[----:B------:R-:W-:-:S02]  /*14060*/  F2FP.F16.F32.PACK_AB R190, R11, R66 ;  /* 0x000000420bbe723e */ /* 0x000fc400000000ff */
[----:B------:R-:W-:Y:S02]  /*14070*/  CS2R R66, SRZ ;  /* 0x0000000000427805 */ /* 0x000fe4000001ff00 */
[C---:B------:R-:W-:Y:S01]  /*14080*/  F2FP.F16.F32.PACK_AB R187, R28.reuse, R187 ;  /* 0x000000bb1cbb723e */ /* 0x040fe200000000ff */
[----:B------:R-:W-:Y:S01]  /*14090*/  FADD.FTZ R36, R28, R33 ;  /* 0x000000211c247221 */ /* 0x000fe20000010000 */
[----:B------:R-:W3:Y:S01]  /*140a0*/  MUFU.EX2 R90, R90 ;  /* 0x0000005a005a7308 */ /* 0x000ee20000000800 */
[----:B0-----:R-:W-:Y:S02]  /*140b0*/  FADD.FTZ R34, R70, R7 ;  /* 0x0000000746227221 */ /* 0x001fe40000010000 */
[----:B------:R-:W-:Y:S01]  /*140c0*/  FADD.FTZ R33, R181, R36 ;  /* 0x00000024b5217221 */ /* 0x000fe20000010000 */
[C---:B------:R-:W-:Y:S02]  /*140d0*/  F2FP.F16.F32.PACK_AB R181, R12.reuse, R181 ;  /* 0x000000b50cb5723e */ /* 0x040fe400000000ff */
[----:B-1----:R-:W-:Y:S01]  /*140e0*/  CS2R R86, SRZ ;  /* 0x0000000000567805 */ /* 0x002fe2000001ff00 */
[----:B------:R-:W-:Y:S01]  /*140f0*/  FADD.FTZ R36, R12, R33 ;  /* 0x000000210c247221 */ /* 0x000fe20000010000 */
[----:B------:R-:W-:Y:S01]  /*14100*/  IADD3 R12, R72, -0x2, RZ ;  /* 0xfffffffe480c7810 */ /* 0x000fe20007ffe0ff */
[----:B------:R0:W1:Y:S01]  /*14110*/  MUFU.EX2 R15, R92 ;  /* 0x0000005c000f7308 */ /* 0x0000620000000800 */
[----:B--2---:R-:W-:Y:S01]  /*14120*/  FADD.FTZ R31, R13, R34 ;  /* 0x000000220d1f7221 */ /* 0x004fe20000010000 */
[----:B------:R-:W-:Y:S01]  /*14130*/  FADD.FTZ R33, R183, R36 ;  /* 0x00000024b7217221 */ /* 0x000fe20000010000 */
[----:B------:R-:W-:-:S02]  /*14140*/  F2FP.F16.F32.PACK_AB R184, R13, R70 ;  /* 0x000000460db8723e */ /* 0x000fc400000000ff */
[----:B------:R-:W-:Y:S02]  /*14150*/  CS2R R72, SRZ ;  /* 0x0000000000487805 */ /* 0x000fe4000001ff00 */
[----:B------:R-:W-:Y:S01]  /*14160*/  ISETP.GE.AND P2, PT, R12, R220, PT ;  /* 0x000000dc0c00720c */ /* 0x000fe20003f46270 */
[C---:B------:R-:W-:Y:S01]  /*14170*/  FADD.FTZ R6, R20.reuse, R33 ;  /* 0x0000002114067221 */ /* 0x040fe20000010000 */
[----:B------:R-:W-:Y:S01]  /*14180*/  F2FP.F16.F32.PACK_AB R183, R20, R183 ;  /* 0x000000b714b7723e */ /* 0x000fe200000000ff */
[----:B------:R-:W2:Y:S01]  /*14190*/  MUFU.EX2 R84, R84 ;  /* 0x0000005400547308 */ /* 0x000ea20000000800 */
[----:B---3--:R-:W-:Y:S01]  /*141a0*/  FADD.FTZ R34, R90, R31 ;  /* 0x0000001f5a227221 */ /* 0x008fe20000010000 */
[----:B------:R-:W-:Y:S01]  /*141b0*/  FADD.FTZ R33, R177, R6 ;  /* 0x00000006b1217221 */ /* 0x000fe20000010000 */
[----:B------:R-:W-:Y:S02]  /*141c0*/  F2FP.F16.F32.PACK_AB R177, R26, R177 ;  /* 0x000000b11ab1723e */ /* 0x000fe400000000ff */
[----:B0-----:R-:W-:-:S02]  /*141d0*/  CS2R R92, SRZ ;  /* 0x00000000005c7805 */ /* 0x001fc4000001ff00 */
[----:B------:R-:W-:Y:S01]  /*141e0*/  CS2R R70, SRZ ;  /* 0x0000000000467805 */ /* 0x000fe2000001ff00 */
[----:B------:R-:W-:Y:S01]  /*141f0*/  FADD.FTZ R8, R26, R33 ;  /* 0x000000211a087221 */ /* 0x000fe20000010000 */
[----:B------:R-:W-:Y:S01]  /*14200*/  CS2R R36, SRZ ;  /* 0x0000000000247805 */ /* 0x000fe2000001ff00 */
[----:B------:R0:W3:Y:S01]  /*14210*/  MUFU.EX2 R25, R94 ;  /* 0x0000005e00197308 */ /* 0x0000e20000000800 */
[----:B-1----:R-:W-:Y:S01]  /*14220*/  FADD.FTZ R31, R15, R34 ;  /* 0x000000220f1f7221 */ /* 0x002fe20000010000 */
[----:B------:R-:W-:Y:S01]  /*14230*/  FADD.FTZ R35, R179, R8 ;  /* 0x00000008b3237221 */ /* 0x000fe20000010000 */
[----:B------:R-:W-:Y:S02]  /*14240*/  F2FP.F16.F32.PACK_AB R186, R15, R90 ;  /* 0x0000005a0fba723e */ /* 0x000fe400000000ff */
[----:B------:R-:W-:Y:S02]  /*14250*/  CS2R R90, SRZ ;  /* 0x00000000005a7805 */ /* 0x000fe4000001ff00 */
[C---:B------:R-:W-:Y:S01]  /*14260*/  F2FP.F16.F32.PACK_AB R179, R32.reuse, R179 ;  /* 0x000000b320b3723e */ /* 0x040fe200000000ff */
[----:B------:R-:W-:Y:S01]  /*14270*/  FADD.FTZ R8, R32, R35 ;  /* 0x0000002320087221 */ /* 0x000fe20000010000 */
[----:B------:R-:W1:Y:S01]  /*14280*/  MUFU.EX2 R82, R82 ;  /* 0x0000005200527308 */ /* 0x000e620000000800 */
[----:B--2---:R-:W-:-:S02]  /*14290*/  FADD.FTZ R34, R84, R31 ;  /* 0x0000001f54227221 */ /* 0x004fc40000010000 */
[----:B------:R-:W-:Y:S01]  /*142a0*/  FADD.FTZ R13, R173, R8 ;  /* 0x00000008ad0d7221 */ /* 0x000fe20000010000 */
[----:B------:R-:W-:Y:S02]  /*142b0*/  F2FP.F16.F32.PACK_AB R173, R14, R173 ;  /* 0x000000ad0ead723e */ /* 0x000fe400000000ff */
[----:B0-----:R-:W-:Y:S02]  /*142c0*/  CS2R R94, SRZ ;  /* 0x00000000005e7805 */ /* 0x001fe4000001ff00 */
[----:B------:R0:W2:Y:S01]  /*142d0*/  MUFU.EX2 R27, R96 ;  /* 0x00000060001b7308 */ /* 0x0000a20000000800 */
[C---:B---3--:R-:W-:Y:S01]  /*142e0*/  FADD.FTZ R31, R25.reuse, R34 ;  /* 0x00000022191f7221 */ /* 0x048fe20000010000 */
[----:B------:R-:W-:Y:S02]  /*142f0*/  F2FP.F16.F32.PACK_AB R180, R25, R84 ;  /* 0x0000005419b4723e */ /* 0x000fe400000000ff */
[----:B------:R-:W-:-:S04]  /*14300*/  CS2R R84, SRZ ;  /* 0x0000000000547805 */ /* 0x000fc8000001ff00 */
[----:B------:R-:W3:Y:S01]  /*14310*/  MUFU.EX2 R80, R80 ;  /* 0x0000005000507308 */ /* 0x000ee20000000800 */
[----:B-1----:R-:W-:Y:S01]  /*14320*/  FADD.FTZ R34, R82, R31 ;  /* 0x0000001f52227221 */ /* 0x002fe20000010000 */
[----:B0-----:R-:W-:-:S06]  /*14330*/  CS2R R96, SRZ ;  /* 0x0000000000607805 */ /* 0x001fcc000001ff00 */
[----:B------:R0:W1:Y:S01]  /*14340*/  MUFU.EX2 R29, R100 ;  /* 0x00000064001d7308 */ /* 0x0000620000000800 */
[C---:B--2---:R-:W-:Y:S01]  /*14350*/  FADD.FTZ R31, R27.reuse, R34 ;  /* 0x000000221b1f7221 */ /* 0x044fe20000010000 */
[----:B------:R-:W-:Y:S02]  /*14360*/  F2FP.F16.F32.PACK_AB R182, R27, R82 ;  /* 0x000000521bb6723e */ /* 0x000fe400000000ff */
[----:B------:R-:W-:Y:S02]  /*14370*/  CS2R R82, SRZ ;  /* 0x0000000000527805 */ /* 0x000fe4000001ff00 */
[----:B------:R-:W-:Y:S02]  /*14380*/  CS2R R34, SRZ ;  /* 0x0000000000227805 */ /* 0x000fe4000001ff00 */
[----:B------:R-:W-:Y:S01]  /*14390*/  CS2R R26, SRZ ;  /* 0x00000000001a7805 */ /* 0x000fe2000001ff00 */
[----:B------:R-:W2:Y:S01]  /*143a0*/  MUFU.EX2 R98, R98 ;  /* 0x0000006200627308 */ /* 0x000ea20000000800 */
[----:B---3--:R-:W-:Y:S01]  /*143b0*/  FADD.FTZ R6, R80, R31 ;  /* 0x0000001f50067221 */ /* 0x008fe20000010000 */
[----:B0-----:R-:W-:-:S06]  /*143c0*/  CS2R R100, SRZ ;  /* 0x0000000000647805 */ /* 0x001fcc000001ff00 */
[----:B------:R0:W3:Y:S01]  /*143d0*/  MUFU.EX2 R5, R78 ;  /* 0x0000004e00057308 */ /* 0x0000e20000000800 */
[C---:B-1----:R-:W-:Y:S01]  /*143e0*/  FADD.FTZ R33, R29.reuse, R6 ;  /* 0x000000061d217221 */ /* 0x042fe20000010000 */
[----:B------:R-:W-:Y:S02]  /*143f0*/  F2FP.F16.F32.PACK_AB R176, R29, R80 ;  /* 0x000000501db0723e */ /* 0x000fe400000000ff */
[----:B------:R-:W-:Y:S02]  /*14400*/  CS2R R80, SRZ ;  /* 0x0000000000507805 */ /* 0x000fe4000001ff00 */
[----:B------:R-:W-:Y:S02]  /*14410*/  CS2R R28, SRZ ;  /* 0x00000000001c7805 */ /* 0x000fe4000001ff00 */
[----:B------:R-:W1:Y:S01]  /*14420*/  MUFU.EX2 R76, R76 ;  /* 0x0000004c004c7308 */ /* 0x000e620000000800 */
[----:B--2---:R-:W-:Y:S01]  /*14430*/  FADD.FTZ R6, R98, R33 ;  /* 0x0000002162067221 */ /* 0x004fe20000010000 */
[----:B0-----:R-:W-:-:S06]  /*14440*/  CS2R R78, SRZ ;  /* 0x00000000004e7805 */ /* 0x001fcc000001ff00 */
[----:B------:R0:W2:Y:S01]  /*14450*/  MUFU.EX2 R7, R62 ;  /* 0x0000003e00077308 */ /* 0x0000a20000000800 */
[C---:B---3--:R-:W-:Y:S01]  /*14460*/  FADD.FTZ R33, R5.reuse, R6 ;  /* 0x0000000605217221 */ /* 0x048fe20000010000 */
[----:B------:R-:W-:Y:S02]  /*14470*/  F2FP.F16.F32.PACK_AB R178, R5, R98 ;  /* 0x0000006205b2723e */ /* 0x000fe400000000ff */
[----:B------:R-:W-:-:S04]  /*14480*/  CS2R R98, SRZ ;  /* 0x0000000000627805 */ /* 0x000fc8000001ff00 */
[----:B------:R-:W3:Y:S01]  /*14490*/  MUFU.EX2 R64, R64 ;  /* 0x0000004000407308 */ /* 0x000ee20000000800 */
[----:B-1----:R-:W-:Y:S01]  /*144a0*/  FADD.FTZ R6, R76, R33 ;  /* 0x000000214c067221 */ /* 0x002fe20000010000 */
[----:B0-----:R-:W-:Y:S02]  /*144b0*/  CS2R R62, SRZ ;  /* 0x00000000003e7805 */ /* 0x001fe4000001ff00 */
[----:B------:R-:W-:-:S04]  /*144c0*/  CS2R R32, SRZ ;  /* 0x0000000000207805 */ /* 0x000fc8000001ff00 */
[----:B------:R-:W0:Y:S01]  /*144d0*/  MUFU.EX2 R24, R24 ;  /* 0x0000001800187308 */ /* 0x000e220000000800 */
[C---:B--2---:R-:W-:Y:S01]  /*144e0*/  FADD.FTZ R15, R7.reuse, R6 ;  /* 0x00000006070f7221 */ /* 0x044fe20000010000 */
[----:B------:R-:W-:Y:S01]  /*144f0*/  FADD.FTZ R6, R14, R13 ;  /* 0x0000000d0e067221 */ /* 0x000fe20000010000 */
[----:B------:R-:W-:Y:S01]  /*14500*/  F2FP.F16.F32.PACK_AB R172, R7, R76 ;  /* 0x0000004c07ac723e */ /* 0x000fe200000000ff */
[----:B------:R-:W-:Y:S01]  /*14510*/  IMAD.MOV.U32 R14, RZ, RZ, 0x3f800000 ;  /* 0x3f800000ff0e7424 */ /* 0x000fe200078e00ff */
[----:B------:R-:W-:Y:S01]  /*14520*/  CS2R R76, SRZ ;  /* 0x00000000004c7805 */ /* 0x000fe2000001ff00 */
[----:B------:R-:W-:Y:S02]  /*14530*/  FADD.FTZ R13, R175, R6 ;  /* 0x00000006af0d7221 */ /* 0x000fe40000010000 */
[----:B------:R1:W2:Y:S01]  /*14540*/  MUFU.EX2 R9, R48 ;  /* 0x0000003000097308 */ /* 0x0002a20000000800 */
[----:B---3--:R-:W-:-:S07]  /*14550*/  FADD.FTZ R8, R64, R15 ;  /* 0x0000000f40087221 */ /* 0x008fce0000010000 */
[----:B------:R-:W3:Y:S01]  /*14560*/  MUFU.EX2 R169, R169 ;  /* 0x000000a900a97308 */ /* 0x000ee20000000800 */
[C---:B0-----:R-:W-:Y:S01]  /*14570*/  FADD.FTZ R6, R24.reuse, R13 ;  /* 0x0000000d18067221 */ /* 0x041fe20000010000 */
[----:B------:R-:W-:Y:S02]  /*14580*/  F2FP.F16.F32.PACK_AB R175, R24, R175 ;  /* 0x000000af18af723e */ /* 0x000fe400000000ff */
[----:B-1----:R-:W-:Y:S02]  /*14590*/  CS2R R48, SRZ ;  /* 0x0000000000307805 */ /* 0x002fe4000001ff00 */
[----:B------:R-:W-:Y:S02]  /*145a0*/  CS2R R24, SRZ ;  /* 0x0000000000187805 */ /* 0x000fe4000001ff00 */
[----:B------:R-:W0:Y:S01]  /*145b0*/  MUFU.EX2 R46, R46 ;  /* 0x0000002e002e7308 */ /* 0x000e220000000800 */
[C---:B--2---:R-:W-:Y:S01]  /*145c0*/  FADD.FTZ R15, R9.reuse, R8 ;  /* 0x00000008090f7221 */ /* 0x044fe20000010000 */
[----:B------:R-:W-:-:S02]  /*145d0*/  F2FP.F16.F32.PACK_AB R174, R9, R64 ;  /* 0x0000004009ae723e */ /* 0x000fc400000000ff */
[----:B------:R-:W-:-:S04]  /*145e0*/  CS2R R64, SRZ ;  /* 0x0000000000407805 */ /* 0x000fc8000001ff00 */
[----:B------:R-:W1:Y:S01]  /*145f0*/  MUFU.EX2 R30, R30 ;  /* 0x0000001e001e7308 */ /* 0x000e620000000800 */
[----:B---3--:R-:W-:-:S07]  /*14600*/  FADD.FTZ R5, R169, R6 ;  /* 0x00000006a9057221 */ /* 0x008fce0000010000 */
[----:B------:R2:W3:Y:S01]  /*14610*/  MUFU.EX2 R31, R52 ;  /* 0x00000034001f7308 */ /* 0x0004e20000000800 */
[----:B0-----:R-:W-:-:S07]  /*14620*/  FADD.FTZ R8, R46, R15 ;  /* 0x0000000f2e087221 */ /* 0x001fce0000010000 */
[----:B------:R-:W0:Y:S01]  /*14630*/  MUFU.EX2 R171, R171 ;  /* 0x000000ab00ab7308 */ /* 0x000e220000000800 */
[C---:B-1----:R-:W-:Y:S01]  /*14640*/  FADD.FTZ R6, R30.reuse, R5 ;  /* 0x000000051e067221 */ /* 0x042fe20000010000 */
[----:B------:R-:W-:Y:S02]  /*14650*/  F2FP.F16.F32.PACK_AB R169, R30, R169 ;  /* 0x000000a91ea9723e */ /* 0x000fe400000000ff */
[----:B--2---:R-:W-:-:S04]  /*14660*/  CS2R R52, SRZ ;  /* 0x0000000000347805 */ /* 0x004fc8000001ff00 */
[----:B------:R-:W1:Y:S01]  /*14670*/  MUFU.EX2 R56, R56 ;  /* 0x0000003800387308 */ /* 0x000e620000000800 */
[C---:B---3--:R-:W-:Y:S01]  /*14680*/  FADD.FTZ R7, R31.reuse, R8 ;  /* 0x000000081f077221 */ /* 0x048fe20000010000 */
[----:B------:R-:W-:Y:S02]  /*14690*/  F2FP.F16.F32.PACK_AB R168, R31, R46 ;  /* 0x0000002e1fa8723e */ /* 0x000fe400000000ff */
[----:B------:R-:W-:Y:S02]  /*146a0*/  CS2R R46, SRZ ;  /* 0x00000000002e7805 */ /* 0x000fe4000001ff00 */
[----:B------:R-:W-:Y:S02]  /*146b0*/  CS2R R30, SRZ ;  /* 0x00000000001e7805 */ /* 0x000fe4000001ff00 */
[----:B------:R2:W3:Y:S01]  /*146c0*/  MUFU.EX2 R11, R60 ;  /* 0x0000003c000b7308 */ /* 0x0004e20000000800 */
[----:B0-----:R-:W-:-:S07]  /*146d0*/  FADD.FTZ R5, R171, R6 ;  /* 0x00000006ab057221 */ /* 0x001fce0000010000 */
[----:B------:R-:W0:Y:S01]  /*146e0*/  MUFU.EX2 R54, R54 ;  /* 0x0000003600367308 */ /* 0x000e220000000800 */
[----:B-1----:R-:W-:Y:S01]  /*146f0*/  FADD.FTZ R8, R56, R7 ;  /* 0x0000000738087221 */ /* 0x002fe20000010000 */
[----:B--2---:R-:W-:Y:S02]  /*14700*/  CS2R R60, SRZ ;  /* 0x00000000003c7805 */ /* 0x004fe4000001ff00 */
[C---:B---3--:R-:W-:Y:S01]  /*14710*/  F2FP.F16.F32.PACK_AB R170, R11.reuse, R56 ;  /* 0x000000380baa723e */ /* 0x048fe200000000ff */
[----:B------:R-:W-:Y:S01]  /*14720*/  FADD.FTZ R7, R11, R8 ;  /* 0x000000080b077221 */ /* 0x000fe20000010000 */
[----:B------:R-:W-:Y:S01]  /*14730*/  CS2R R56, SRZ ;  /* 0x0000000000387805 */ /* 0x000fe2000001ff00 */
[C---:B0-----:R-:W-:Y:S01]  /*14740*/  FADD.FTZ R6, R54.reuse, R5 ;  /* 0x0000000536067221 */ /* 0x041fe20000010000 */
[----:B------:R-:W-:Y:S01]  /*14750*/  F2FP.F16.F32.PACK_AB R171, R54, R171 ;  /* 0x000000ab36ab723e */ /* 0x000fe200000000ff */
[----:B------:R-:W-:Y:S01]  /*14760*/  IMAD.MOV.U32 R5, RZ, RZ, 0x3f800000 ;  /* 0x3f800000ff057424 */ /* 0x000fe200078e00ff */
[----:B------:R-:W-:Y:S01]  /*14770*/  CS2R R54, SRZ ;  /* 0x0000000000367805 */ /* 0x000fe2000001ff00 */
[----:B------:R-:W-:Y:S06]  /*14780*/  @!P2 BRA `(.L_x_6168) ;  /* 0x00000030001ca947 */ /* 0x000fec0003800000 */
[----:B------:R-:W-:Y:S01]  /*14790*/  BSSY B1, `(.L_x_6168) ;  /* 0x0000306000017945 */ /* 0x000fe20003800000 */
[----:B------:R-:W-:Y:S01]  /*147a0*/  MOV R10, R4 ;  /* 0x00000004000a7202 */ /* 0x000fe20000000f00 */
[----:B------:R-:W-:Y:S01]  /*147b0*/  IMAD.MOV.U32 R11, RZ, RZ, R0 ;  /* 0x000000ffff0b7224 */ /* 0x000fe200078e0000 */
[----:B------:R-:W-:Y:S01]  /*147c0*/  MOV R9, R196 ;  /* 0x000000c400097202 */ /* 0x000fe20000000f00 */
[----:B------:R-:W-:Y:S02]  /*147d0*/  IMAD.MOV.U32 R8, RZ, RZ, R199 ;  /* 0x000000ffff087224 */ /* 0x000fe400078e00c7 */
[----:B------:R-:W-:Y:S02]  /*147e0*/  IMAD.MOV.U32 R5, RZ, RZ, 0x3f800000 ;  /* 0x3f800000ff057424 */ /* 0x000fe400078e00ff */
[----:B------:R-:W-:-:S07]  /*147f0*/  IMAD.MOV.U32 R119, RZ, RZ, RZ ;  /* 0x000000ffff777224 */ /* 0x000fce00078e00ff */
.L_x_6181:
[----:B------:R-:W-:-:S04]  /*14800*/  ISETP.NE.AND P2, PT, R9, 0x1, PT ;  /* 0x000000010900780c */ /* 0x000fc80003f45270 */
[----:B------:R-:W-:-:S04]  /*14810*/  SEL R199, RZ, 0x1, P2 ;  /* 0x00000001ffc77807 */ /* 0x000fc80001000000 */
[----:B------:R-:W-:Y:S01]  /*14820*/  LOP3.LUT R199, R8, R199, RZ, 0x3c, !PT ;  /* 0x000000c708c77212 */ /* 0x000fe200078e3cff */
[----:B------:R-:W-:Y:S06]  /*14830*/  @!P0 BRA `(.L_x_6169) ;  /* 0x0000000000048947 */ /* 0x000fec0003800000 */
[----:B------:R-:W-:Y:S01]  /*14840*/  BPT.TRAP 0x1 ;  /* 0x000000040000795c */ /* 0x000fe20000300000 */
.L_x_6169:
        /* <DEDUP_REMOVED lines=8> */
.L_x_6170:
[----:B------:R-:W-:Y:S01]  /*148d0*/  IMAD R126, R196, 0x900, R218 ;  /* 0x00000900c47e7824 */ /* 0x000fe200078e02da */
[----:B------:R-:W-:Y:S03]  /*148e0*/  BSSY B2, `(.L_x_6171) ;  /* 0x0000006000027945 */ /* 0x000fe60003800000 */
[C---:B------:R-:W-:Y:S01]  /*148f0*/  VIADD R122, R126.reuse, 0x2 ;  /* 0x000000027e7a7836 */ /* 0x040fe20000000000 */
[----:B------:R-:W-:Y:S01]  /*14900*/  IADD3 R124, R126, 0x4, RZ ;  /* 0x000000047e7c7810 */ /* 0x000fe20007ffe0ff */
[----:B-1----:R-:W-:Y:S06]  /*14910*/  @P2 BRA `(.L_x_6172) ;  /* 0x0000000000082947 */ /* 0x002fec0003800000 */
[----:B------:R-:W1:Y:S02]  /*14920*/  SYNCS.PHASECHK.TRANS64.TRYWAIT P2, [R13+URZ+0x30830], R0 ;  /* 0x030830000d0075a7 */ /* 0x000e64000804017f */
[----:B-1----:R-:W-:Y:S05]  /*14930*/  @!P2 BRA `(.L_x_6173) ;  /* 0x0000011000d4a947 */ /* 0x002fea0003800000 */
.L_x_6172:
[----:B------:R-:W-:Y:S05]  /*14940*/  BSYNC B2 ;  /* 0x0000000000027941 */ /* 0x000fea0003800000 */
.L_x_6171:
[----:B------:R-:W2:Y:S04]  /*14950*/  LDL.64 R128, [R1+0x30] ;  /* 0x0000300001807983 */ /* 0x000ea80000100a00 */
[----:B------:R3:W-:Y:S04]  /*14960*/  STL.64 [R1+0x90], R6 ;  /* 0x0000900601007387 */ /* 0x0007e80000100a00 */
[----:B---3--:R-:W3:Y:S01]  /*14970*/  LDL.64 R6, [R1+0x28] ;  /* 0x0000280001067983 */ /* 0x008ee20000100a00 */
[----:B------:R-:W-:Y:S01]  /*14980*/  IMAD.MOV.U32 R120, RZ, RZ, R126 ;  /* 0x000000ffff787224 */ /* 0x000fe200078e007e */
[----:B------:R-:W-:Y:S01]  /*14990*/  R2UR UR46, R122 ;  /* 0x000000007a2e72ca */ /* 0x000fe200000e0000 */
[----:B------:R-:W-:Y:S01]  /*149a0*/  IMAD.MOV.U32 R122, RZ, RZ, R124 ;  /* 0x000000ffff7a7224 */ /* 0x000fe200078e007c */
[----:B------:R-:W-:Y:S01]  /*149b0*/  MOV R21, UR42 ;  /* 0x0000002a00157c02 */ /* 0x000fe20008000f00 */
[----:B------:R-:W-:Y:S01]  /*149c0*/  IMAD.MOV.U32 R121, RZ, RZ, 0x40000040 ;  /* 0x40000040ff797424 */ /* 0x000fe200078e00ff */
[----:B------:R-:W-:Y:S01]  /*149d0*/  R2UR UR50, R120 ;  /* 0x00000000783272ca */ /* 0x000fe200000e0000 */
[C---:B------:R-:W-:Y:S01]  /*149e0*/  VIADD R120, R126.reuse, 0x6 ;  /* 0x000000067e787836 */ /* 0x040fe20000000000 */
[----:B------:R-:W-:Y:S01]  /*149f0*/  MOV R3, UR38 ;  /* 0x0000002600037c02 */ /* 0x000fe20008000f00 */
[----:B------:R-:W-:Y:S01]  /*14a00*/  VIADD R124, R126, 0x302 ;  /* 0x000003027e7c7836 */ /* 0x000fe20000000000 */
[----:B------:R-:W-:Y:S01]  /*14a10*/  R2UR UR42, R122 ;  /* 0x000000007a2a72ca */ /* 0x000fe200000e0000 */
[-C--:B------:R-:W-:Y:S01]  /*14a20*/  FMUL.FTZ R24, R24, R14.reuse ;  /* 0x0000000e18187220 */ /* 0x080fe20000410000 */
[----:B------:R-:W-:Y:S01]  /*14a30*/  R2UR UR38, R120 ;  /* 0x00000000782672ca */ /* 0x000fe200000e0000 */
[C---:B------:R-:W-:Y:S01]  /*14a40*/  VIADD R120, R126.reuse, 0x304 ;  /* 0x000003047e787836 */ /* 0x040fe20000000000 */
[----:B------:R-:W-:Y:S01]  /*14a50*/  IADD3 R122, R126, 0x300, RZ ;  /* 0x000003007e7a7810 */ /* 0x000fe20007ffe0ff */
[-C--:B------:R-:W-:Y:S01]  /*14a60*/  FMUL.FTZ R25, R25, R14.reuse ;  /* 0x0000000e19197220 */ /* 0x080fe20000410000 */
[----:B------:R-:W-:Y:S01]  /*14a70*/  MOV R213, UR49 ;  /* 0x0000003100d57c02 */ /* 0x000fe20008000f00 */
[-C--:B------:R-:W-:Y:S01]  /*14a80*/  FMUL.FTZ R28, R28, R14.reuse ;  /* 0x0000000e1c1c7220 */ /* 0x080fe20000410000 */
        /* <DEDUP_REMOVED lines=13> */
[----:B------:R-:W-:Y:S01]  /*14b60*/  VIADD R122, R126, 0x604 ;  /* 0x000006047e7a7836 */ /* 0x000fe20000000000 */
[----:B------:R-:W-:Y:S01]  /*14b70*/  R2UR UR14, R120 ;  /* 0x00000000780e72ca */ /* 0x000fe200000e0000 */
[----:B------:R-:W-:Y:S01]  /*14b80*/  VIADD R120, R126, 0x606 ;  /* 0x000006067e787836 */ /* 0x000fe20000000000 */
[----:B------:R-:W-:Y:S01]  /*14b90*/  MOV R123, 0x40000040 ;  /* 0x40000040007b7802 */ /* 0x000fe20000000f00 */
[-C--:B------:R-:W-:Y:S01]  /*14ba0*/  FMUL.FTZ R37, R37, R14.reuse ;  /* 0x0000000e25257220 */ /* 0x080fe20000410000 */
[----:B------:R-:W-:Y:S01]  /*14bb0*/  MOV R125, 0x40000040 ;  /* 0x40000040007d7802 */ /* 0x000fe20000000f00 */
        /* <DEDUP_REMOVED lines=118> */
[----:B------:R-:W-:Y:S01]  /*15320*/  UMOV UR24, UR56 ;  /* 0x0000003800187c82 */ /* 0x000fe20008000000 */
[----:B------:R-:W-:Y:S01]  /*15330*/  UMOV UR25, UR57 ;  /* 0x0000003900197c82 */ /* 0x000fe20008000000 */
[----:B------:R-:W-:Y:S01]  /*15340*/  UMOV UR20, UR52 ;  /* 0x0000003400147c82 */ /* 0x000fe20008000000 */
[----:B------:R-:W-:Y:S01]  /*15350*/  UMOV UR21, UR53 ;  /* 0x0000003500157c82 */ /* 0x000fe20008000000 */
[----:B------:R-:W-:Y:S01]  /*15360*/  R2UR UR48, R214 ;  /* 0x00000000d63072ca */ /* 0x000fe200000e0000 */
[----:B------:R-:W-:-:S02]  /*15370*/  WARPGROUP.DEPBAR.LE gsb0, 0x0 ;  /* 0x00008000000079c5 */ /* 0x000fc40000010000 */
[----:B------:R-:W-:-:S06]  /*15380*/  WARPGROUP.ARRIVE ;  /* 0x00000000000079c5 */ /* 0x000fcc0000000000 */
        /* <DEDUP_REMOVED lines=14> */
[----:B------:R-:W4:Y:S01]  /*15470*/  LDL.64 R20, [R1+0x10] ;  /* 0x0000100001147983 */ /* 0x000f220000100a00 */
[----:B------:R-:W-:Y:S02]  /*15480*/  WARPGROUP.DEPBAR.LE gsb0, 0x0 ;  /* 0x00008000000079c5 */ /* 0x000fe40000010000 */
[----:B------:R-:W-:Y:S01]  /*15490*/  WARPGROUP.ARRIVE ;  /* 0x00000000000079c5 */ /* 0x000fe20000000000 */
[----:B---3--:R-:W-:Y:S02]  /*154a0*/  R2UR UR36, R210 ;  /* 0x00000000d22472ca */ /* 0x008fe400000e0000 */
[----:B------:R-:W-:-:S13]  /*154b0*/  R2UR UR37, R211 ;  /* 0x00000000d32572ca */ /* 0x000fda00000e0000 */
[----:B------:R-:W-:Y:S01]  /*154c0*/  HGMMA.64x96x16.F32 R120, gdesc[UR36], R120, gsb0 ;  /* 0x01600000247879f0 */ /* 0x000fe20008000878 */
[----:B----4-:R-:W-:Y:S02]  /*154d0*/  R2UR UR32, R20 ;  /* 0x00000000142072ca */ /* 0x010fe400000e0000 */
[----:B------:R-:W-:Y:S02]  /*154e0*/  R2UR UR33, R21 ;  /* 0x00000000152172ca */ /* 0x000fe400000e0000 */
[----:B--2---:R-:W-:Y:S02]  /*154f0*/  R2UR UR28, R212 ;  /* 0x00000000d41c72ca */ /* 0x004fe400000e0000 */
        /* <DEDUP_REMOVED lines=24> */
[----:B------:R-:W-:-:S03]  /*15680*/  UMOV UR4, UR40 ;  /* 0x0000002800047c82 */ /* 0x000fc60008000000 */
        /* <DEDUP_REMOVED lines=13> */
[----:B------:R-:W-:Y:S02]  /*15760*/  WARPGROUP.DEPBAR.LE gsb0, 0x0 ;  /* 0x00008000000079c5 */ /* 0x000fe40000010000 */
[----:B0-----:R-:W-:Y:S11]  /*15770*/  @!P0 BRA `(.L_x_6174) ;  /* 0x0000000000048947 */ /* 0x001ff60003800000 */
[----:B------:R-:W-:Y:S01]  /*15780*/  BPT.TRAP 0x1 ;  /* 0x000000040000795c */ /* 0x000fe20000300000 */
.L_x_6174:
[----:B------:R-:W-:Y:S02]  /*15790*/  SHF.L.U32 R0, R8, 0x1f, RZ ;  /* 0x0000001f08007819 */ /* 0x000fe400000006ff */
[----:B------:R-:W-:-:S04]  /*157a0*/  LEA R15, R9, R2, 0x3 ;  /* 0x00000002090f7211 */ /* 0x000fc800078e18ff */
[----:B------:R0:W1:Y:S01]  /*157b0*/  SYNCS.PHASECHK.TRANS64.TRYWAIT P2, [R15+URZ+0x30850], R0 ;  /* 0x030850000f0075a7 */ /* 0x000062000804017f */
[----:B------:R-:W-:Y:S05]  /*157c0*/  @!P0 BRA `(.L_x_6175) ;  /* 0x0000000000048947 */ /* 0x000fea0003800000 */
[----:B------:R-:W-:Y:S01]  /*157d0*/  BPT.TRAP 0x1 ;  /* 0x000000040000795c */ /* 0x000fe20000300000 */
.L_x_6175:
[----:B------:R-:W-:Y:S04]  /*157e0*/  BSSY B2, `(.L_x_6176) ;  /* 0x0000004000027945 */ /* 0x000fe80003800000 */
[----:B-1----:R-:W-:Y:S05]  /*157f0*/  @P2 BRA `(.L_x_6177) ;  /* 0x0000000000082947 */ /* 0x002fea0003800000 */
[----:B------:R-:W1:Y:S02]  /*15800*/  SYNCS.PHASECHK.TRANS64.TRYWAIT P2, [R15+URZ+0x30850], R0 ;  /* 0x030850000f0075a7 */ /* 0x000e64000804017f */
[----:B-1----:R-:W-:Y:S05]  /*15810*/  @!P2 BRA `(.L_x_6178) ;  /* 0x000001040030a947 */ /* 0x002fea0003800000 */
.L_x_6177:
[----:B------:R-:W-:Y:S05]  /*15820*/  BSYNC B2 ;  /* 0x0000000000027941 */ /* 0x000fea0003800000 */
.L_x_6176:
        /* <DEDUP_REMOVED lines=48> */
.L_x_6179:
[----:B------:R-:W2:Y:S01]  /*15b30*/  LDL R0, [R1+0x38] ;  /* 0x0000380001007983 */ /* 0x000ea20000100800 */
        /* <DEDUP_REMOVED lines=37> */
[----:B------:R-:W-:-:S04]  /*15d90*/  IADD3 R13, R13, 0x30840, RZ ;  /* 0x000308400d0d7810 */ /* 0x000fc80007ffe0ff */
[----:B------:R-:W-:-:S03]  /*15da0*/  PRMT R13, R217, 0x654, R13 ;  /* 0x00000654d90d7816 */ /* 0x000fc6000000000d */
[----:B------:R-:W-:Y:S01]  /*15db0*/  MUFU.TANH R126, R126 ;  /* 0x0000007e007e7308 */ /* 0x000fe20000002400 */
[----:B------:R4:W-:Y:S07]  /*15dc0*/  SYNCS.ARRIVE.TRANS64.RED.A1T0 RZ, [R13+URZ], RZ ;  /* 0x000000ff0dff79a7 */ /* 0x0009ee000810043f */
        /* <DEDUP_REMOVED lines=20> */
[----:B--2---:R-:W-:-:S04]  /*15f10*/  IMAD.IADD R0, R0, 0x1, R225 ;  /* 0x0000000100007824 */ /* 0x004fc800078e02e1 */
[----:B0-----:R-:W-:-:S05]  /*15f20*/  @P1 IMAD.HI.U32 R4, R0, R4, RZ ;  /* 0x0000000400041227 */ /* 0x001fca00078e00ff */
[----:B-1----:R-:W-:Y:S01]  /*15f30*/  @P1 SHF.R.U32.HI R0, RZ, R3, R4 ;  /* 0x00000003ff001219 */ /* 0x002fe20000011604 */
[----:B------:R-:W-:Y:S01]  /*15f40*/  FMUL.FTZ R3, R122, UR39 ;  /* 0x000000277a037c20 */ /* 0x000fe20008410000 */
[----:B------:R-:W-:Y:S01]  /*15f50*/  FMUL.FTZ R122, R125, UR39 ;  /* 0x000000277d7a7c20 */ /* 0x000fe20008410000 */
[----:B------:R-:W-:Y:S01]  /*15f60*/  FMUL.FTZ R125, R132, UR39 ;  /* 0x00000027847d7c20 */ /* 0x000fe20008410000 */
[----:B------:R-:W-:Y:S01]  /*15f70*/  IMAD.MOV.U32 R132, RZ, RZ, -0x60 ;  /* 0xffffffa0ff847424 */ /* 0x000fe200078e00ff */
[----:B------:R-:W0:Y:S01]  /*15f80*/  SHFL.IDX PT, R141, R0, RZ, 0x1c1f ;  /* 0x001c1fff008d7589 */ /* 0x000e2200000e0000 */
[----:B------:R-:W-:Y:S01]  /*15f90*/  FMUL.FTZ R4, R123, UR39 ;  /* 0x000000277b047c20 */ /* 0x000fe20008410000 */
[----:B------:R-:W-:Y:S01]  /*15fa0*/  FMUL.FTZ R123, R128, UR39 ;  /* 0x00000027807b7c20 */ /* 0x000fe20008410000 */
[----:B------:R-:W-:Y:S01]  /*15fb0*/  IMAD R132, R12, R132, 0x1 ;  /* 0x000000010c847424 */ /* 0x000fe200078e0284 */
[----:B------:R-:W1:Y:S01]  /*15fc0*/  MUFU.TANH R122, R122 ;  /* 0x0000007a007a7308 */ /* 0x000e620000002400 */
[----:B------:R-:W-:Y:S01]  /*15fd0*/  FMUL.FTZ R128, R148, UR39 ;  /* 0x0000002794807c20 */ /* 0x000fe20008410000 */
[----:B------:R-:W-:Y:S01]  /*15fe0*/  FMUL.FTZ R148, R160, UR39 ;  /* 0x00000027a0947c20 */ /* 0x000fe20008410000 */
[----:B------:R-:W-:Y:S01]  /*15ff0*/  IMAD R140, R229, -0x2, R132 ;  /* 0xfffffffee58c7824 */ /* 0x000fe200078e0284 */
[----:B------:R-:W2:Y:S04]  /*16000*/  SHFL.IDX PT, R161, R0, 0x1, 0x1c1f ;  /* 0x003c1f0000a17f89 */ /* 0x000ea800000e0000 */
[----:B------:R-:W1:Y:S01]  /*16010*/  MUFU.TANH R123, R123 ;  /* 0x0000007b007b7308 */ /* 0x000e620000002400 */
[----:B------:R-:W-:-:S07]  /*16020*/  IADD3 R140, -R226, R140, R227 ;  /* 0x0000008ce28c7210 */ /* 0x000fce0007ffe1e3 */
[----:B------:R-:W1:Y:S01]  /*16030*/  MUFU.TANH R125, R125 ;  /* 0x0000007d007d7308 */ /* 0x000e620000002400 */
[----:B0-----:R-:W-:-:S04]  /*16040*/  IADD3 R141, R140, R141, RZ ;  /* 0x0000008d8c8d7210 */ /* 0x001fc80007ffe0ff */
[----:B------:R-:W-:-:S03]  /*16050*/  ISETP.GT.AND P5, PT, R141, RZ, PT ;  /* 0x000000ff8d00720c */ /* 0x000fc60003fa4270 */
[----:B------:R-:W0:Y:S01]  /*16060*/  MUFU.TANH R128, R128 ;  /* 0x0000008000807308 */ /* 0x000e220000002400 */
[C---:B------:R-:W-:Y:S02]  /*16070*/  ISETP.GT.AND P2, PT, R141.reuse, 0x1, PT ;  /* 0x000000018d00780c */ /* 0x040fe40003f44270 */
[C---:B------:R-:W-:Y:S01]  /*16080*/  ISETP.GT.AND P4, PT, R141.reuse, 0x8, PT ;  /* 0x000000088d00780c */ /* 0x040fe20003f84270 */
[----:B--2---:R-:W-:Y:S01]  /*16090*/  IMAD.IADD R140, R140, 0x1, R161 ;  /* 0x000000018c8c7824 */ /* 0x004fe200078e02a1 */
[C---:B------:R-:W-:Y:S02]  /*160a0*/  ISETP.GT.AND P3, PT, R141.reuse, 0x9, PT ;  /* 0x000000098d00780c */ /* 0x040fe40003f64270 */
[----:B------:R-:W-:Y:S01]  /*160b0*/  ISETP.GT.AND P6, PT, R141, 0x10, PT ;  /* 0x000000108d00780c */ /* 0x000fe20003fc4270 */
[----:B------:R2:W0:Y:S01]  /*160c0*/  MUFU.TANH R132, R153 ;  /* 0x0000009900847308 */ /* 0x0004220000002400 */
[----:B---3--:R-:W-:Y:S02]  /*160d0*/  FSEL R135, R21, -INF , P5 ;  /* 0xff80000015877808 */ /* 0x008fe40002800000 */
[----:B------:R-:W-:-:S02]  /*160e0*/  ISETP.GT.AND P5, PT, R141, 0x11, PT ;  /* 0x000000118d00780c */ /* 0x000fc40003fa4270 */
[----:B----4-:R-:W-:Y:S02]  /*160f0*/  FSEL R21, R120, -INF , P2 ;  /* 0xff80000078157808 */ /* 0x010fe40001000000 */
[----:B------:R-:W-:Y:S01]  /*16100*/  ISETP.GT.AND P2, PT, R141, 0x18, PT ;  /* 0x000000188d00780c */ /* 0x000fe20003f44270 */
[----:B------:R-:W3:Y:S01]  /*16110*/  MUFU.TANH R148, R148 ;  /* 0x0000009400947308 */ /* 0x000ee20000002400 */
[----:B------:R-:W-:Y:S01]  /*16120*/  FSEL R120, R121, -INF , P4 ;  /* 0xff80000079787808 */ /* 0x000fe20002000000 */
[----:B--2---:R-:W-:Y:S01]  /*16130*/  FMUL.FTZ R153, R165, UR39 ;  /* 0x00000027a5997c20 */ /* 0x004fe20008410000 */
[C---:B------:R-:W-:Y:S02]  /*16140*/  ISETP.GT.AND P4, PT, R141.reuse, 0x19, PT ;  /* 0x000000198d00780c */ /* 0x040fe40003f84270 */
[----:B-1----:R-:W-:Y:S02]  /*16150*/  FSEL R121, R122, -INF , P3 ;  /* 0xff8000007a797808 */ /* 0x002fe40001800000 */
[----:B------:R-:W-:Y:S01]  /*16160*/  ISETP.GT.AND P3, PT, R141, 0x20, PT ;  /* 0x000000208d00780c */ /* 0x000fe20003f64270 */
[----:B------:R-:W-:Y:S01]  /*16170*/  MUFU.TANH R153, R153 ;  /* 0x0000009900997308 */ /* 0x000fe20000002400 */
[----:B------:R-:W-:-:S02]  /*16180*/  FSEL R122, R123, -INF , P6 ;  /* 0xff8000007b7a7808 */ /* 0x000fc40003000000 */
[----:B------:R-:W-:Y:S02]  /*16190*/  FSEL R123, R124, -INF , P5 ;  /* 0xff8000007c7b7808 */ /* 0x000fe40002800000 */
[----:B------:R-:W-:Y:S02]  /*161a0*/  FSEL R124, R125, -INF , P2 ;  /* 0xff8000007d7c7808 */ /* 0x000fe40001000000 */
[----:B------:R-:W-:Y:S01]  /*161b0*/  FSEL R125, R126, -INF , P4 ;  /* 0xff8000007e7d7808 */ /* 0x000fe20002000000 */
[----:B------:R-:W1:Y:S01]  /*161c0*/  MUFU.TANH R3, R3 ;  /* 0x0000000300037308 */ /* 0x000e620000002400 */
[----:B------:R-:W-:Y:S02]  /*161d0*/  FSEL R126, R127, -INF , P3 ;  /* 0xff8000007f7e7808 */ /* 0x000fe40001800000 */
[C---:B------:R-:W-:Y:S02]  /*161e0*/  ISETP.GT.AND P6, PT, R141.reuse, 0x21, PT ;  /* 0x000000218d00780c */ /* 0x040fe40003fc4270 */
[----:B------:R-:W-:-:S02]  /*161f0*/  ISETP.GT.AND P5, PT, R141, 0x28, PT ;  /* 0x000000288d00780c */ /* 0x000fc40003fa4270 */
[C---:B------:R-:W-:Y:S01]  /*16200*/  ISETP.GT.AND P2, PT, R141.reuse, 0x29, PT ;  /* 0x000000298d00780c */ /* 0x040fe20003f44270 */
[----:B------:R-:W-:Y:S01]  /*16210*/  MUFU.TANH R4, R4 ;  /* 0x0000000400047308 */ /* 0x000fe20000002400 */
[C---:B------:R-:W-:Y:S02]  /*16220*/  ISETP.GT.AND P4, PT, R141.reuse, 0x30, PT ;  /* 0x000000308d00780c */ /* 0x040fe40003f84270 */
[----:B------:R-:W-:Y:S02]  /*16230*/  ISETP.GT.AND P3, PT, R141, 0x31, PT ;  /* 0x000000318d00780c */ /* 0x000fe40003f64270 */
[----:B------:R-:W-:Y:S02]  /*16240*/  FSEL R134, R134, -INF , P6 ;  /* 0xff80000086867808 */ /* 0x000fe40003000000 */
[----:B------:R-:W-:Y:S02]  /*16250*/  FSEL R137, R137, -INF , P5 ;  /* 0xff80000089897808 */ /* 0x000fe40002800000 */
[----:B------:R-:W-:-:S02]  /*16260*/  FSEL R136, R136, -INF , P2 ;  /* 0xff80000088887808 */ /* 0x000fc40001000000 */
[----:B------:R-:W-:Y:S02]  /*16270*/  FSEL R127, R133, -INF , P4 ;  /* 0xff800000857f7808 */ /* 0x000fe40002000000 */
[----:B------:R-:W-:Y:S02]  /*16280*/  FSEL R131, R131, -INF , P3 ;  /* 0xff80000083837808 */ /* 0x000fe40001800000 */
[C---:B------:R-:W-:Y:S02]  /*16290*/  ISETP.GT.AND P6, PT, R141.reuse, 0x38, PT ;  /* 0x000000388d00780c */ /* 0x040fe40003fc4270 */
[C---:B------:R-:W-:Y:S02]  /*162a0*/  ISETP.GT.AND P5, PT, R141.reuse, 0x39, PT ;  /* 0x000000398d00780c */ /* 0x040fe40003fa4270 */
[C---:B------:R-:W-:Y:S02]  /*162b0*/  ISETP.GT.AND P2, PT, R141.reuse, 0x40, PT ;  /* 0x000000408d00780c */ /* 0x040fe40003f44270 */
[----:B------:R-:W-:-:S02]  /*162c0*/  ISETP.GT.AND P4, PT, R141, 0x41, PT ;  /* 0x000000418d00780c */ /* 0x000fc40003f84270 */
[----:B------:R-:W-:Y:S02]  /*162d0*/  ISETP.GT.AND P3, PT, R141, 0x48, PT ;  /* 0x000000488d00780c */ /* 0x000fe40003f64270 */
[----:B0-----:R-:W-:Y:S02]  /*162e0*/  FSEL R128, R128, -INF , P6 ;  /* 0xff80000080807808 */ /* 0x001fe40003000000 */
[----:B------:R-:W-:Y:S02]  /*162f0*/  FSEL R129, R129, -INF , P5 ;  /* 0xff80000081817808 */ /* 0x000fe40002800000 */
[----:B------:R-:W-:Y:S02]  /*16300*/  FSEL R130, R130, -INF , P2 ;  /* 0xff80000082827808 */ /* 0x000fe40001000000 */
[----:B------:R-:W-:Y:S02]  /*16310*/  FSEL R132, R132, -INF , P4 ;  /* 0xff80000084847808 */ /* 0x000fe40002000000 */
[----:B------:R-:W-:-:S02]  /*16320*/  FSEL R133, R145, -INF , P3 ;  /* 0xff80000091857808 */ /* 0x000fc40001800000 */
[C---:B------:R-:W-:Y:S02]  /*16330*/  ISETP.GT.AND P6, PT, R141.reuse, 0x49, PT ;  /* 0x000000498d00780c */ /* 0x040fe40003fc4270 */
[C---:B------:R-:W-:Y:S02]  /*16340*/  ISETP.GT.AND P5, PT, R141.reuse, 0x50, PT ;  /* 0x000000508d00780c */ /* 0x040fe40003fa4270 */
[C---:B------:R-:W-:Y:S02]  /*16350*/  ISETP.GT.AND P2, PT, R141.reuse, 0x51, PT ;  /* 0x000000518d00780c */ /* 0x040fe40003f44270 */
[C---:B------:R-:W-:Y:S02]  /*16360*/  ISETP.GT.AND P4, PT, R141.reuse, 0x58, PT ;  /* 0x000000588d00780c */ /* 0x040fe40003f84270 */
[----:B------:R-:W-:Y:S02]  /*16370*/  ISETP.GT.AND P3, PT, R141, 0x59, PT ;  /* 0x000000598d00780c */ /* 0x000fe40003f64270 */
[----:B------:R0:W-:Y:S01]  /*16380*/  MUFU.TANH R141, R144 ;  /* 0x00000090008d7308 */ /* 0x0001e20000002400 */
[----:B---3--:R-:W-:-:S02]  /*16390*/  FSEL R148, R148, -INF , P5 ;  /* 0xff80000094947808 */ /* 0x008fc40002800000 */
[----:B------:R-:W-:Y:S02]  /*163a0*/  FSEL R149, R149, -INF , P2 ;  /* 0xff80000095957808 */ /* 0x000fe40001000000 */
[C---:B------:R-:W-:Y:S02]  /*163b0*/  ISETP.GT.AND P5, PT, R140.reuse, RZ, PT ;  /* 0x000000ff8c00720c */ /* 0x040fe40003fa4270 */
[----:B------:R-:W-:Y:S02]  /*163c0*/  ISETP.GT.AND P2, PT, R140, 0x9, PT ;  /* 0x000000098c00780c */ /* 0x000fe40003f44270 */
[----:B0-----:R-:W-:Y:S02]  /*163d0*/  FMNMX.FTZ R144, R135, R11, !PT ;  /* 0x0000000b87907209 */ /* 0x001fe40007810000 */
[----:B-1----:R-:W-:Y:S01]  /*163e0*/  FSEL R161, R3, -INF , P5 ;  /* 0xff80000003a17808 */ /* 0x002fe20002800000 */
[----:B------:R-:W-:Y:S01]  /*163f0*/  IMAD.U32 R3, RZ, RZ, UR43 ;  /* 0x0000002bff037e24 */ /* 0x000fe2000f8e00ff */
[----:B------:R-:W-:-:S02]  /*16400*/  FMNMX.FTZ R144, R21, R144, !PT ;  /* 0x0000009015907209 */ /* 0x000fc40007810000 */
[----:B------:R-:W-:Y:S02]  /*16410*/  FSEL R8, R8, -INF , P2 ;  /* 0xff80000008087808 */ /* 0x000fe40001000000 */
[----:B------:R-:W-:Y:S02]  /*16420*/  FMNMX.FTZ R144, R120, R144, !PT ;  /* 0x0000009078907209 */ /* 0x000fe40007810000 */
[----:B------:R-:W-:Y:S02]  /*16430*/  ISETP.GT.AND P5, PT, R140, 0x11, PT ;  /* 0x000000118c00780c */ /* 0x000fe40003fa4270 */
[----:B------:R-:W-:Y:S02]  /*16440*/  FMNMX.FTZ R144, R121, R144, !PT ;  /* 0x0000009079907209 */ /* 0x000fe40007810000 */
[----:B------:R-:W-:Y:S02]  /*16450*/  FSEL R14, R14, -INF , P5 ;  /* 0xff8000000e0e7808 */ /* 0x000fe40002800000 */
[----:B------:R-:W-:-:S02]  /*16460*/  FMNMX.FTZ R144, R122, R144, !PT ;  /* 0x000000907a907209 */ /* 0x000fc40007810000 */
[----:B------:R-:W-:Y:S02]  /*16470*/  ISETP.GT.AND P2, PT, R140, 0x20, PT ;  /* 0x000000208c00780c */ /* 0x000fe40003f44270 */
[----:B------:R-:W-:Y:S02]  /*16480*/  FMNMX.FTZ R144, R123, R144, !PT ;  /* 0x000000907b907209 */ /* 0x000fe40007810000 */
[----:B------:R-:W-:Y:S02]  /*16490*/  FSEL R138, R138, -INF , P2 ;  /* 0xff8000008a8a7808 */ /* 0x000fe40001000000 */
[----:B------:R-:W-:Y:S02]  /*164a0*/  FMNMX.FTZ R144, R124, R144, !PT ;  /* 0x000000907c907209 */ /* 0x000fe40007810000 */
[----:B------:R-:W-:Y:S02]  /*164b0*/  ISETP.GT.AND P5, PT, R140, 0x28, PT ;  /* 0x000000288c00780c */ /* 0x000fe40003fa4270 */
[----:B------:R-:W-:-:S02]  /*164c0*/  FMNMX.FTZ R144, R125, R144, !PT ;  /* 0x000000907d907209 */ /* 0x000fc40007810000 */
[----:B------:R-:W-:Y:S02]  /*164d0*/  FSEL R142, R142, -INF , P5 ;  /* 0xff8000008e8e7808 */ /* 0x000fe40002800000 */
[----:B------:R-:W-:Y:S02]  /*164e0*/  FMNMX.FTZ R144, R126, R144, !PT ;  /* 0x000000907e907209 */ /* 0x000fe40007810000 */
[----:B------:R-:W-:Y:S02]  /*164f0*/  ISETP.GT.AND P2, PT, R140, 0x31, PT ;  /* 0x000000318c00780c */ /* 0x000fe40003f44270 */
[----:B------:R-:W-:Y:S02]  /*16500*/  FMNMX.FTZ R145, R134, R144, !PT ;  /* 0x0000009086917209 */ /* 0x000fe40007810000 */
[----:B------:R-:W0:Y:S01]  /*16510*/  MUFU.TANH R144, R157 ;  /* 0x0000009d00907308 */ /* 0x000e220000002400 */
[----:B------:R-:W-:Y:S02]  /*16520*/  FSEL R147, R147, -INF , P2 ;  /* 0xff80000093937808 */ /* 0x000fe40001000000 */
[----:B------:R-:W-:-:S02]  /*16530*/  FMNMX.FTZ R145, R137, R145, !PT ;  /* 0x0000009189917209 */ /* 0x000fc40007810000 */
[----:B------:R-:W-:Y:S02]  /*16540*/  ISETP.GT.AND P5, PT, R140, 0x39, PT ;  /* 0x000000398c00780c */ /* 0x000fe40003fa4270 */
[----:B------:R-:W-:Y:S02]  /*16550*/  FMNMX.FTZ R145, R136, R145, !PT ;  /* 0x0000009188917209 */ /* 0x000fe40007810000 */
[----:B------:R-:W-:Y:S02]  /*16560*/  ISETP.GT.AND P2, PT, R140, 0x48, PT ;  /* 0x000000488c00780c */ /* 0x000fe40003f44270 */
[----:B------:R-:W-:-:S04]  /*16570*/  FMNMX.FTZ R145, R127, R145, !PT ;  /* 0x000000917f917209 */ /* 0x000fc80007810000 */
[----:B------:R-:W-:Y:S02]  /*16580*/  FMNMX.FTZ R145, R131, R145, !PT ;  /* 0x0000009183917209 */ /* 0x000fe40007810000 */
[----:B0-----:R-:W-:Y:S02]  /*16590*/  FSEL R144, R144, -INF , P6 ;  /* 0xff80000090907808 */ /* 0x001fe40003000000 */
[----:B------:R-:W-:Y:S02]  /*165a0*/  FMNMX.FTZ R145, R128, R145, !PT ;  /* 0x0000009180917209 */ /* 0x000fe40007810000 */
[----:B------:R-:W-:Y:S02]  /*165b0*/  ISETP.GT.AND P6, PT, R140, 0x10, PT ;  /* 0x000000108c00780c */ /* 0x000fe40003fc4270 */
[----:B------:R-:W-:Y:S02]  /*165c0*/  FMNMX.FTZ R152, R129, R145, !PT ;  /* 0x0000009181987209 */ /* 0x000fe40007810000 */
[----:B------:R-:W0:Y:S01]  /*165d0*/  MUFU.TANH R145, R164 ;  /* 0x000000a400917308 */ /* 0x000e220000002400 */
[----:B------:R-:W-:-:S02]  /*165e0*/  FSEL R9, R9, -INF , P6 ;  /* 0xff80000009097808 */ /* 0x000fc40003000000 */
[----:B------:R-:W-:Y:S02]  /*165f0*/  FMNMX.FTZ R152, R130, R152, !PT ;  /* 0x0000009882987209 */ /* 0x000fe40007810000 */
[----:B------:R-:W-:Y:S02]  /*16600*/  ISETP.GT.AND P6, PT, R140, 0x21, PT ;  /* 0x000000218c00780c */ /* 0x000fe40003fc4270 */
[----:B------:R-:W-:Y:S02]  /*16610*/  FMNMX.FTZ R152, R132, R152, !PT ;  /* 0x0000009884987209 */ /* 0x000fe40007810000 */
[----:B------:R-:W-:Y:S02]  /*16620*/  FSEL R139, R139, -INF , P6 ;  /* 0xff8000008b8b7808 */ /* 0x000fe40003000000 */
[----:B------:R-:W-:Y:S02]  /*16630*/  FMNMX.FTZ R152, R133, R152, !PT ;  /* 0x0000009885987209 */ /* 0x000fe40007810000 */
[----:B------:R-:W-:-:S02]  /*16640*/  ISETP.GT.AND P6, PT, R140, 0x38, PT ;  /* 0x000000388c00780c */ /* 0x000fc40003fc4270 */
[----:B------:R-:W-:Y:S02]  /*16650*/  FMNMX.FTZ R156, R144, R152, !PT ;  /* 0x00000098909c7209 */ /* 0x000fe40007810000 */
[----:B0-----:R-:W-:Y:S01]  /*16660*/  FSEL R145, R145, -INF , P4 ;  /* 0xff80000091917808 */ /* 0x001fe20002000000 */
[----:B------:R0:W1:Y:S01]  /*16670*/  MUFU.TANH R152, R146 ;  /* 0x0000009200987308 */ /* 0x0000620000002400 */
[----:B------:R-:W-:Y:S02]  /*16680*/  FMNMX.FTZ R156, R148, R156, !PT ;  /* 0x0000009c949c7209 */ /* 0x000fe40007810000 */
[----:B------:R-:W-:Y:S02]  /*16690*/  ISETP.GT.AND P4, PT, R140, 0x8, PT ;  /* 0x000000088c00780c */ /* 0x000fe40003f84270 */
[----:B------:R-:W-:Y:S02]  /*166a0*/  FMNMX.FTZ R156, R149, R156, !PT ;  /* 0x0000009c959c7209 */ /* 0x000fe40007810000 */
[----:B------:R-:W-:-:S02]  /*166b0*/  FSEL R5, R5, -INF , P4 ;  /* 0xff80000005057808 */ /* 0x000fc40002000000 */
[----:B0-----:R-:W-:Y:S01]  /*166c0*/  FSEL R146, R153, -INF , P3 ;  /* 0xff80000099927808 */ /* 0x001fe20001800000 */
[----:B------:R-:W-:Y:S01]  /*166d0*/  FMUL.FTZ R153, R150, UR39 ;  /* 0x0000002796997c20 */ /* 0x000fe20008410000 */
[----:B------:R-:W-:Y:S01]  /*166e0*/  FMNMX.FTZ R156, R145, R156, !PT ;  /* 0x0000009c919c7209 */ /* 0x000fe20007810000 */
[----:B------:R-:W-:Y:S01]  /*166f0*/  FMUL.FTZ R150, R151, UR39 ;  /* 0x0000002797967c20 */ /* 0x000fe20008410000 */
[----:B------:R-:W-:Y:S01]  /*16700*/  ISETP.GT.AND P3, PT, R140, 0x1, PT ;  /* 0x000000018c00780c */ /* 0x000fe20003f64270 */
[----:B------:R-:W-:Y:S01]  /*16710*/  FMUL.FTZ R151, R154, UR39 ;  /* 0x000000279a977c20 */ /* 0x000fe20008410000 */
[----:B------:R-:W-:Y:S01]  /*16720*/  FMNMX.FTZ R156, R146, R156, !PT ;  /* 0x0000009c929c7209 */ /* 0x000fe20007810000 */
[----:B------:R-:W0:Y:S01]  /*16730*/  MUFU.TANH R153, R153 ;  /* 0x0000009900997308 */ /* 0x000e220000002400 */
[----:B------:R-:W-:Y:S01]  /*16740*/  ISETP.GT.AND P4, PT, R140, 0x19, PT ;  /* 0x000000198c00780c */ /* 0x000fe20003f84270 */
[----:B------:R-:W-:Y:S01]  /*16750*/  FMUL.FTZ R154, R155, UR39 ;  /* 0x000000279b9a7c20 */ /* 0x000fe20008410000 */
[----:B------:R-:W-:Y:S01]  /*16760*/  FMUL.FTZ R155, R158, UR39 ;  /* 0x000000279e9b7c20 */ /* 0x000fe20008410000 */
[----:B------:R-:W2:Y:S01]  /*16770*/  SHFL.BFLY PT, R157, R156, 0x2, 0x1f ;  /* 0x0c401f009c9d7f89 */ /* 0x000ea200000e0000 */
[----:B------:R-:W-:Y:S01]  /*16780*/  FSEL R141, R141, -INF , P4 ;  /* 0xff8000008d8d7808 */ /* 0x000fe20002000000 */
[----:B------:R-:W-:Y:S01]  /*16790*/  FMUL.FTZ R158, R163, UR39 ;  /* 0x00000027a39e7c20 */ /* 0x000fe20008410000 */
[----:B------:R-:W-:Y:S01]  /*167a0*/  ISETP.GT.AND P4, PT, R140, 0x30, PT ;  /* 0x000000308c00780c */ /* 0x000fe20003f84270 */
[----:B------:R-:W3:Y:S03]  /*167b0*/  MUFU.TANH R150, R150 ;  /* 0x0000009600967308 */ /* 0x000ee60000002400 */
[----:B-1----:R-:W-:-:S02]  /*167c0*/  FSEL R152, R152, -INF , P4 ;  /* 0xff80000098987808 */ /* 0x002fc40002000000 */
[----:B------:R-:W-:-:S03]  /*167d0*/  ISETP.GT.AND P4, PT, R140, 0x41, PT ;  /* 0x000000418c00780c */ /* 0x000fc60003f84270 */
[----:B------:R-:W1:Y:S01]  /*167e0*/  MUFU.TANH R151, R151 ;  /* 0x0000009700977308 */ /* 0x000e620000002400 */
[----:B0-----:R-:W-:Y:S02]  /*167f0*/  FSEL R153, R153, -INF , P6 ;  /* 0xff80000099997808 */ /* 0x001fe40003000000 */
[----:B------:R-:W-:-:S05]  /*16800*/  ISETP.GT.AND P6, PT, R140, 0x49, PT ;  /* 0x000000498c00780c */ /* 0x000fca0003fc4270 */
[----:B------:R-:W0:Y:S01]  /*16810*/  MUFU.TANH R154, R154 ;  /* 0x0000009a009a7308 */ /* 0x000e220000002400 */
[----:B---3--:R-:W-:Y:S02]  /*16820*/  FSEL R150, R150, -INF , P5 ;  /* 0xff80000096967808 */ /* 0x008fe40002800000 */
[----:B------:R-:W-:Y:S02]  /*16830*/  ISETP.GT.AND P5, PT, R140, 0x50, PT ;  /* 0x000000508c00780c */ /* 0x000fe40003fa4270 */
[----:B--2---:R-:W-:Y:S01]  /*16840*/  FMNMX.FTZ R160, R156, R157, !PT ;  /* 0x0000009d9ca07209 */ /* 0x004fe20007810000 */
[----:B------:R-:W-:Y:S01]  /*16850*/  FMUL.FTZ R157, R162, UR39 ;  /* 0x00000027a29d7c20 */ /* 0x000fe20008410000 */
[----:B------:R-:W-:Y:S01]  /*16860*/  FSEL R162, R4, -INF , P3 ;  /* 0xff80000004a27808 */ /* 0x000fe20001800000 */
[----:B------:R-:W-:Y:S01]  /*16870*/  FMUL.FTZ R156, R159, UR39 ;  /* 0x000000279f9c7c20 */ /* 0x000fe20008410000 */
[----:B------:R-:W-:Y:S01]  /*16880*/  FMNMX.FTZ R4, R161, R10, !PT ;  /* 0x0000000aa1047209 */ /* 0x000fe20007810000 */
[----:B------:R-:W2:Y:S01]  /*16890*/  SHFL.BFLY PT, R0, R160, 0x1, 0x1f ;  /* 0x0c201f00a0007f89 */ /* 0x000ea200000e0000 */
[----:B------:R-:W-:Y:S01]  /*168a0*/  ISETP.GT.AND P3, PT, R140, 0x18, PT ;  /* 0x000000188c00780c */ /* 0x000fe20003f64270 */
[----:B------:R-:W3:Y:S01]  /*168b0*/  MUFU.TANH R155, R155 ;  /* 0x0000009b009b7308 */ /* 0x000ee20000002400 */
[----:B------:R-:W-:Y:S01]  /*168c0*/  FMNMX.FTZ R4, R162, R4, !PT ;  /* 0x00000004a2047209 */ /* 0x000fe20007810000 */
[----:B------:R-:W-:Y:S01]  /*168d0*/  FMUL.FTZ R159, R166, UR39 ;  /* 0x00000027a69f7c20 */ /* 0x000fe20008410000 */
[----:B------:R-:W-:-:S02]  /*168e0*/  FSEL R20, R20, -INF , P3 ;  /* 0xff80000014147808 */ /* 0x000fc40001800000 */
[----:B------:R-:W-:Y:S02]  /*168f0*/  FMNMX.FTZ R4, R5, R4, !PT ;  /* 0x0000000405047209 */ /* 0x000fe40007810000 */
[----:B------:R-:W-:Y:S01]  /*16900*/  ISETP.GT.AND P3, PT, R140, 0x29, PT ;  /* 0x000000298c00780c */ /* 0x000fe20003f64270 */
[----:B------:R-:W4:Y:S01]  /*16910*/  MUFU.TANH R156, R156 ;  /* 0x0000009c009c7308 */ /* 0x000f220000002400 */
[----:B------:R-:W-:Y:S02]  /*16920*/  FMNMX.FTZ R4, R8, R4, !PT ;  /* 0x0000000408047209 */ /* 0x000fe40007810000 */
[----:B------:R-:W-:Y:S02]  /*16930*/  FSEL R143, R143, -INF , P3 ;  /* 0xff8000008f8f7808 */ /* 0x000fe40001800000 */
[----:B------:R-:W-:Y:S02]  /*16940*/  FMNMX.FTZ R4, R9, R4, !PT ;  /* 0x0000000409047209 */ /* 0x000fe40007810000 */
[----:B------:R-:W-:Y:S01]  /*16950*/  ISETP.GT.AND P3, PT, R140, 0x40, PT ;  /* 0x000000408c00780c */ /* 0x000fe20003f64270 */
[----:B------:R-:W4:Y:S01]  /*16960*/  MUFU.TANH R157, R157 ;  /* 0x0000009d009d7308 */ /* 0x000f220000002400 */
[----:B------:R-:W-:-:S02]  /*16970*/  FMNMX.FTZ R4, R14, R4, !PT ;  /* 0x000000040e047209 */ /* 0x000fc40007810000 */
[----:B-1----:R-:W-:Y:S02]  /*16980*/  FSEL R151, R151, -INF , P3 ;  /* 0xff80000097977808 */ /* 0x002fe40001800000 */
[----:B------:R-:W-:Y:S02]  /*16990*/  FMNMX.FTZ R4, R20, R4, !PT ;  /* 0x0000000414047209 */ /* 0x000fe40007810000 */
[----:B0-----:R-:W-:Y:S01]  /*169a0*/  FSEL R154, R154, -INF , P4 ;  /* 0xff8000009a9a7808 */ /* 0x001fe20002000000 */
[----:B------:R-:W0:Y:S01]  /*169b0*/  MUFU.TANH R158, R158 ;  /* 0x0000009e009e7308 */ /* 0x000e220000002400 */
[----:B------:R-:W-:Y:S02]  /*169c0*/  FMNMX.FTZ R4, R141, R4, !PT ;  /* 0x000000048d047209 */ /* 0x000fe40007810000 */
[----:B---3--:R-:W-:Y:S02]  /*169d0*/  FSEL R155, R155, -INF , P2 ;  /* 0xff8000009b9b7808 */ /* 0x008fe40001000000 */
[----:B------:R-:W-:-:S02]  /*169e0*/  FMNMX.FTZ R4, R138, R4, !PT ;  /* 0x000000048a047209 */ /* 0x000fc40007810000 */
[----:B--2---:R-:W-:Y:S01]  /*169f0*/  FMNMX.FTZ R0, R160, R0, !PT ;  /* 0x00000000a0007209 */ /* 0x004fe20007810000 */
[----:B------:R-:W1:Y:S01]  /*16a00*/  MUFU.TANH R159, R159 ;  /* 0x0000009f009f7308 */ /* 0x000e620000002400 */
[----:B------:R-:W-:Y:S02]  /*16a10*/  FMNMX.FTZ R4, R139, R4, !PT ;  /* 0x000000048b047209 */ /* 0x000fe40007810000 */
[----:B----4-:R-:W-:Y:S01]  /*16a20*/  FSEL R156, R156, -INF , P6 ;  /* 0xff8000009c9c7808 */ /* 0x010fe20003000000 */
[----:B------:R-:W-:Y:S01]  /*16a30*/  FMUL.FTZ R164, R0, R3 ;  /* 0x0000000300a47220 */ /* 0x000fe20000410000 */
[----:B------:R-:W-:Y:S02]  /*16a40*/  FMNMX.FTZ R4, R142, R4, !PT ;  /* 0x000000048e047209 */ /* 0x000fe40007810000 */
[----:B------:R-:W-:Y:S01]  /*16a50*/  ISETP.GT.AND P4, PT, R140, 0x51, PT ;  /* 0x000000518c00780c */ /* 0x000fe20003f84270 */
[----:B------:R-:W2:Y:S01]  /*16a60*/  MUFU.TANH R160, R167 ;  /* 0x000000a700a07308 */ /* 0x000ea20000002400 */
[----:B------:R-:W-:-:S02]  /*16a70*/  FMNMX.FTZ R4, R143, R4, !PT ;  /* 0x000000048f047209 */ /* 0x000fc40007810000 */
[----:B------:R-:W-:Y:S02]  /*16a80*/  FSEL R157, R157, -INF , P5 ;  /* 0xff8000009d9d7808 */ /* 0x000fe40002800000 */
[----:B------:R-:W-:Y:S02]  /*16a90*/  FMNMX.FTZ R4, R152, R4, !PT ;  /* 0x0000000498047209 */ /* 0x000fe40007810000 */
[----:B------:R-:W-:Y:S02]  /*16aa0*/  ISETP.GT.AND P2, PT, R140, 0x58, PT ;  /* 0x000000588c00780c */ /* 0x000fe40003f44270 */
[----:B------:R-:W-:Y:S02]  /*16ab0*/  FMNMX.FTZ R4, R147, R4, !PT ;  /* 0x0000000493047209 */ /* 0x000fe40007810000 */
[----:B0-----:R-:W-:Y:S02]  /*16ac0*/  FSEL R158, R158, -INF , P4 ;  /* 0xff8000009e9e7808 */ /* 0x001fe40002000000 */
[----:B------:R-:W-:-:S02]  /*16ad0*/  FMNMX.FTZ R4, R153, R4, !PT ;  /* 0x0000000499047209 */ /* 0x000fc40007810000 */
[----:B------:R-:W-:Y:S02]  /*16ae0*/  ISETP.GT.AND P6, PT, R140, 0x59, PT ;  /* 0x000000598c00780c */ /* 0x000fe40003fc4270 */
[----:B------:R-:W-:Y:S02]  /*16af0*/  FMNMX.FTZ R4, R150, R4, !PT ;  /* 0x0000000496047209 */ /* 0x000fe40007810000 */
[----:B-1----:R-:W-:Y:S02]  /*16b00*/  FSEL R159, R159, -INF , P2 ;  /* 0xff8000009f9f7808 */ /* 0x002fe40001000000 */
[----:B------:R-:W-:Y:S02]  /*16b10*/  FMNMX.FTZ R4, R151, R4, !PT ;  /* 0x0000000497047209 */ /* 0x000fe40007810000 */
[----:B------:R-:W-:Y:S02]  /*16b20*/  FSETP.NEU.FTZ.AND P3, PT, R0, -INF , PT ;  /* 0xff8000000000780b */ /* 0x000fe40003f7d000 */
[----:B------:R-:W-:-:S02]  /*16b30*/  FMNMX.FTZ R4, R154, R4, !PT ;  /* 0x000000049a047209 */ /* 0x000fc40007810000 */
[----:B--2---:R-:W-:Y:S02]  /*16b40*/  FSEL R160, R160, -INF , P6 ;  /* 0xff800000a0a07808 */ /* 0x004fe40003000000 */
[----:B------:R-:W-:Y:S02]  /*16b50*/  FMNMX.FTZ R4, R155, R4, !PT ;  /* 0x000000049b047209 */ /* 0x000fe40007810000 */
[----:B------:R-:W-:Y:S02]  /*16b60*/  FSEL R164, R164, RZ, P3 ;  /* 0x000000ffa4a47208 */ /* 0x000fe40001800000 */
[----:B------:R-:W-:-:S03]  /*16b70*/  FMNMX.FTZ R4, R156, R4, !PT ;  /* 0x000000049c047209 */ /* 0x000fc60007810000 */
        /* <DEDUP_REMOVED lines=14> */
[----:B------:R-:W-:Y:S01]  /*16c60*/  MUFU.EX2 R188, R188 ;  /* 0x000000bc00bc7308 */ /* 0x000fe20000000800 */
[-CC-:B------:R-:W-:Y:S01]  /*16c70*/  FFMA.FTZ R176, R127, R3.reuse, -R164.reuse ;  /* 0x000000037fb07223 */ /* 0x180fe200000108a4 */
[-CC-:B------:R-:W-:Y:S01]  /*16c80*/  FFMA.FTZ R121, R121, R3.reuse, -R164.reuse ;  /* 0x0000000379797223 */ /* 0x180fe200000108a4 */
[-CC-:B------:R-:W-:Y:S01]  /*16c90*/  FFMA.FTZ R127, R131, R3.reuse, -R164.reuse ;  /* 0x00000003837f7223 */ /* 0x180fe200000108a4 */
[----:B------:R-:W0:Y:S01]  /*16ca0*/  SHFL.BFLY PT, R123, R4, 0x2, 0x1f ;  /* 0x0c401f00047b7f89 */ /* 0x000e2200000e0000 */
        /* <DEDUP_REMOVED lines=9> */
[----:B------:R-:W-:-:S02]  /*16d40*/  FFMA.FTZ R170, R145, R3, -R164 ;  /* 0x0000000391aa7223 */ /* 0x000fc400000108a4 */
        /* <DEDUP_REMOVED lines=10> */
[----:B------:R-:W-:-:S03]  /*16df0*/  FFMA.FTZ R128, R146, R3, -R164 ;  /* 0x0000000392807223 */ /* 0x000fc600000108a4 */
[C---:B------:R-:W-:Y:S01]  /*16e00*/  FSETP.NEU.FTZ.AND P2, PT, R4.reuse, -INF , PT ;  /* 0xff8000000400780b */ /* 0x040fe20003f5d000 */
[----:B------:R-:W-:Y:S02]  /*16e10*/  FMUL.FTZ R130, R4, R3 ;  /* 0x0000000304827220 */ /* 0x000fe40000410000 */
[----:B------:R-:W-:Y:S03]  /*16e20*/  MUFU.EX2 R180, R180 ;  /* 0x000000b400b47308 */ /* 0x000fe60000000800 */
[----:B------:R-:W-:-:S05]  /*16e30*/  FSEL R130, R130, RZ, P2 ;  /* 0x000000ff82827208 */ /* 0x000fca0001000000 */
[-CC-:B------:R-:W-:Y:S01]  /*16e40*/  FFMA.FTZ R191, R5, R3.reuse, -R130.reuse ;  /* 0x0000000305bf7223 */ /* 0x180fe20000010882 */
[----:B------:R-:W-:Y:S01]  /*16e50*/  FSEL R5, R0, RZ, P3 ;  /* 0x000000ff00057208 */ /* 0x000fe20001800000 */
[-CC-:B------:R-:W-:Y:S01]  /*16e60*/  FFMA.FTZ R129, R14, R3.reuse, -R130.reuse ;  /* 0x000000030e817223 */ /* 0x180fe20000010882 */
[----:B------:R-:W-:Y:S01]  /*16e70*/  FSEL R14, R4, RZ, P2 ;  /* 0x000000ff040e7208 */ /* 0x000fe20001000000 */
[-CC-:B------:R-:W-:Y:S01]  /*16e80*/  FFMA.FTZ R189, R161, R3.reuse, -R130.reuse ;  /* 0x00000003a1bd7223 */ /* 0x180fe20000010882 */
[-CC-:B------:R-:W-:Y:S01]  /*16e90*/  FFMA.FTZ R132, R162, R3.reuse, -R130.reuse ;  /* 0x00000003a2847223 */ /* 0x180fe20000010882 */
[----:B------:R-:W-:Y:S01]  /*16ea0*/  FADD.FTZ R5, -R5, R11 ;  /* 0x0000000b05057221 */ /* 0x000fe20000010100 */
[-C--:B------:R-:W-:Y:S01]  /*16eb0*/  FFMA.FTZ R131, R8, R3.reuse, -R130 ;  /* 0x0000000308837223 */ /* 0x080fe20000010882 */
[----:B------:R-:W-:Y:S01]  /*16ec0*/  FADD.FTZ R10, -R14, R10 ;  /* 0x0000000a0e0a7221 */ /* 0x000fe20000010100 */
[----:B------:R-:W-:Y:S01]  /*16ed0*/  MUFU.EX2 R191, R191 ;  /* 0x000000bf00bf7308 */ /* 0x000fe20000000800 */
[-C--:B------:R-:W-:Y:S01]  /*16ee0*/  FMUL.FTZ R5, R5, R3.reuse ;  /* 0x0000000305057220 */ /* 0x080fe20000410000 */
[-CC-:B------:R-:W-:Y:S01]  /*16ef0*/  FFMA.FTZ R185, R9, R3.reuse, -R130.reuse ;  /* 0x0000000309b97223 */ /* 0x180fe20000010882 */
[-C--:B------:R-:W-:Y:S01]  /*16f00*/  FMUL.FTZ R10, R10, R3.reuse ;  /* 0x000000030a0a7220 */ /* 0x080fe20000410000 */
        /* <DEDUP_REMOVED lines=19> */
[----:B------:R1:W2:Y:S01]  /*17040*/  MUFU.EX2 R5, R10 ;  /* 0x0000000a00057308 */ /* 0x0002a20000000800 */
[----:B0----5:R-:W-:-:S04]  /*17050*/  FFMA.FTZ R7, R14, R7, R188 ;  /* 0x000000070e077223 */ /* 0x021fc800000100bc */
[----:B------:R-:W-:-:S03]  /*17060*/  FADD.FTZ R7, R135, R7 ;  /* 0x0000000787077221 */ /* 0x000fc60000010000 */
[----:B------:R-:W0:Y:S01]  /*17070*/  MUFU.EX2 R132, R132 ;  /* 0x0000008400847308 */ /* 0x000e220000000800 */
[----:B-1----:R-:W-:-:S07]  /*17080*/  FFMA.FTZ R10, R160, R3, -R130 ;  /* 0x00000003a00a7223 */ /* 0x002fce0000010882 */
[----:B------:R-:W1:Y:S01]  /*17090*/  MUFU.EX2 R131, R131 ;  /* 0x0000008300837308 */ /* 0x000e620000000800 */
[----:B--2---:R-:W-:-:S07]  /*170a0*/  FFMA.FTZ R6, R5, R6, R189 ;  /* 0x0000000605067223 */ /* 0x004fce00000100bd */
[----:B------:R-:W2:Y:S01]  /*170b0*/  MUFU.EX2 R185, R185 ;  /* 0x000000b900b97308 */ /* 0x000ea20000000800 */
[----:B0-----:R-:W-:Y:S01]  /*170c0*/  FADD.FTZ R130, R132, R6 ;  /* 0x0000000684827221 */ /* 0x001fe20000010000 */
[----:B------:R-:W-:-:S03]  /*170d0*/  FADD.FTZ R6, R190, R7 ;  /* 0x00000007be067221 */ /* 0x000fc60000010000 */
[----:B------:R-:W-:Y:S01]  /*170e0*/  FADD.FTZ R7, R191, R130 ;  /* 0x00000082bf077221 */ /* 0x000fe20000010000 */
        /* <DEDUP_REMOVED lines=78> */
.L_x_6180:
[C---:B------:R-:W-:Y:S01]  /*175d0*/  ISETP.GT.AND P2, PT, R12.reuse, R220, PT ;  /* 0x000000dc0c00720c */ /* 0x040fe20003f44270 */
[----:B------:R-:W-:Y:S01]  /*175e0*/  VIADD R15, R15, 0x30860 ;  /* 0x000308600f0f7836 */ /* 0x000fe20000000000 */
[----:B------:R-:W-:Y:S01]  /*175f0*/  F2FP.F16.F32.PACK_AB R187, R9, R187 ;  /* 0x000000bb09bb723e */ /* 0x000fe200000000ff */
[----:B------:R-:W-:Y:S01]  /*17600*/  VIADD R12, R12, 0xffffffff ;  /* 0xffffffff0c0c7836 */ /* 0x000fe20000000000 */
        /* <DEDUP_REMOVED lines=27> */
[----:B------:R-:W-:Y:S02]  /*177c0*/  MOV R10, R4 ;  /* 0x00000004000a7202 */ /* 0x000fe40000000f00 */
[----:B------:R-:W-:Y:S01]  /*177d0*/  MOV R9, R196 ;  /* 0x000000c400097202 */ /* 0x000fe20000000f00 */
[----:B0-----:R-:W-:Y:S06]  /*177e0*/  @P2 BRA `(.L_x_6181) ;  /* 0xffffffd000042947 */ /* 0x001fec000383ffff */
[----:B------:R-:W-:Y:S05]  /*177f0*/  BSYNC B1 ;  /* 0x0000000000017941 */ /* 0x000fea0003800000 */
.L_x_6168:
[----:B------:R-:W-:Y:S05]  /*17800*/  BSYNC B0 ;  /* 0x0000000000007941 */ /* 0x000fea0003800000 */
.L_x_6167:
[----:B------:R-:W-:Y:S01]  /*17810*/  ISETP.GE.AND P1, PT, R12, RZ, PT ;  /* 0x000000ff0c00720c */ /* 0x000fe20003f26270 */
[----:B------:R-:W-:-:S12]  /*17820*/  BSSY B0, `(.L_x_6182) ;  /* 0x0000290000007945 */ /* 0x000fd80003800000 */
[----:B------:R-:W-:Y:S05]  /*17830*/  @!P1 BRA `(.L_x_6183) ;  /* 0x0000002800389947 */ /* 0x000fea0003800000 */
[----:B------:R-:W-:Y:S01]  /*17840*/  IMAD.MOV.U32 R10, RZ, RZ, R4 ;  /* 0x000000ffff0a7224 */ /* 0x000fe200078e0004 */
[----:B------:R-:W-:Y:S01]  /*17850*/  MOV R8, R199 ;  /* 0x000000c700087202 */ /* 0x000fe20000000f00 */
[----:B------:R-:W-:Y:S02]  /*17860*/  IMAD.MOV.U32 R11, RZ, RZ, R0 ;  /* 0x000000ffff0b7224 */ /* 0x000fe400078e0000 */
[----:B------:R-:W-:-:S07]  /*17870*/  IMAD.MOV.U32 R9, RZ, RZ, R196 ;  /* 0x000000ffff097224 */ /* 0x000fce00078e00c4 */
.L_x_6196:
[----:B------:R-:W-:-:S05]  /*17880*/  VIADD R13, R9, 0x1 ;  /* 0x00000001090d7836 */ /* 0x000fca0000000000 */
[----:B------:R-:W-:-:S04]  /*17890*/  ISETP.NE.AND P1, PT, R13, 0x2, PT ;  /* 0x000000020d00780c */ /* 0x000fc80003f25270 */
[----:B------:R-:W-:Y:S02]  /*178a0*/  SEL R199, RZ, 0x1, P1 ;  /* 0x00000001ffc77807 */ /* 0x000fe40000800000 */
[----:B------:R-:W-:Y:S02]  /*178b0*/  SEL R13, R13, RZ, P1 ;  /* 0x000000ff0d0d7207 */ /* 0x000fe40000800000 */
[----:B------:R-:W-:Y:S02]  /*178c0*/  LOP3.LUT R199, R8, R199, RZ, 0x3c, !PT ;  /* 0x000000c708c77212 */ /* 0x000fe400078e3cff */
[----:B------:R-:W-:Y:S01]  /*178d0*/  MOV R196, R13 ;  /* 0x0000000d00c47202 */ /* 0x000fe20000000f00 */
[----:B------:R-:W-:Y:S06]  /*178e0*/  @!P0 BRA `(.L_x_6184) ;  /* 0x0000000000048947 */ /* 0x000fec0003800000 */
[----:B------:R-:W-:Y:S01]  /*178f0*/  BPT.TRAP 0x1 ;  /* 0x000000040000795c */ /* 0x000fe20000300000 */
.L_x_6184:
[----:B------:R-:W-:Y:S01]  /*17900*/  IMAD R0, R196, 0x8, R2 ;  /* 0x00000008c4007824 */ /* 0x000fe200078e0202 */
[----:B------:R-:W-:-:S04]  /*17910*/  SHF.L.U32 R3, R199, 0x1f, RZ ;  /* 0x0000001fc7037819 */ /* 0x000fc800000006ff */
[----:B------:R0:W1:Y:S01]  /*17920*/  SYNCS.PHASECHK.TRANS64.TRYWAIT P1, [R0+URZ+0x30830], R3 ;  /* 0x03083003000075a7 */ /* 0x000062000802017f */
[----:B------:R-:W-:Y:S05]  /*17930*/  @!P0 BRA `(.L_x_6185) ;  /* 0x0000000000048947 */ /* 0x000fea0003800000 */
[----:B------:R-:W-:Y:S01]  /*17940*/  BPT.TRAP 0x1 ;  /* 0x000000040000795c */ /* 0x000fe20000300000 */
.L_x_6185:
[----:B------:R-:W-:Y:S01]  /*17950*/  IMAD R126, R196, 0x900, R218 ;  /* 0x00000900c47e7824 */ /* 0x000fe200078e02da */
[----:B------:R-:W-:Y:S03]  /*17960*/  BSSY B1, `(.L_x_6186) ;  /* 0x0000006000017945 */ /* 0x000fe60003800000 */
[C---:B------:R-:W-:Y:S01]  /*17970*/  VIADD R122, R126.reuse, 0x2 ;  /* 0x000000027e7a7836 */ /* 0x040fe20000000000 */
[----:B------:R-:W-:Y:S01]  /*17980*/  IADD3 R124, R126, 0x4, RZ ;  /* 0x000000047e7c7810 */ /* 0x000fe20007ffe0ff */
[----:B-1----:R-:W-:Y:S06]  /*17990*/  @P1 BRA `(.L_x_6187) ;  /* 0x0000000000081947 */ /* 0x002fec0003800000 */
[----:B------:R-:W1:Y:S02]  /*179a0*/  SYNCS.PHASECHK.TRANS64.TRYWAIT P1, [R0+URZ+0x30830], R3 ;  /* 0x03083003000075a7 */ /* 0x000e64000802017f */
[----:B-1----:R-:W-:Y:S05]  /*179b0*/  @!P1 BRA `(.L_x_6188) ;  /* 0x000000e000dc9947 */ /* 0x002fea0003800000 */
.L_x_6187:
[----:B------:R-:W-:Y:S05]  /*179c0*/  BSYNC B1 ;  /* 0x0000000000017941 */ /* 0x000fea0003800000 */
.L_x_6186:
[----:B------:R-:W2:Y:S04]  /*179d0*/  LDL.64 R128, [R1+0x30] ;  /* 0x0000300001807983 */ /* 0x000ea80000100a00 */
[----:B------:R-:W3:Y:S01]  /*179e0*/  LDL.64 R226, [R1+0x28] ;  /* 0x0000280001e27983 */ /* 0x000ee20000100a00 */
[----:B------:R-:W-:Y:S01]  /*179f0*/  IMAD.MOV.U32 R120, RZ, RZ, R126 ;  /* 0x000000ffff787224 */ /* 0x000fe200078e007e */
[----:B------:R-:W-:Y:S01]  /*17a00*/  R2UR UR46, R122 ;  /* 0x000000007a2e72ca */ /* 0x000fe200000e0000 */
[----:B------:R-:W-:Y:S01]  /*17a10*/  IMAD.MOV.U32 R122, RZ, RZ, R124 ;  /* 0x000000ffff7a7224 */ /* 0x000fe200078e007c */
[----:B------:R-:W-:Y:S01]  /*17a20*/  MOV R21, UR42 ;  /* 0x0000002a00157c02 */ /* 0x000fe20008000f00 */
[----:B------:R-:W-:Y:S01]  /*17a30*/  IMAD.MOV.U32 R121, RZ, RZ, 0x40000040 ;  /* 0x40000040ff797424 */ /* 0x000fe200078e00ff */
[----:B------:R-:W-:Y:S01]  /*17a40*/  R2UR UR50, R120 ;  /* 0x00000000783272ca */ /* 0x000fe200000e0000 */
[C---:B------:R-:W-:Y:S01]  /*17a50*/  VIADD R120, R126.reuse, 0x6 ;  /* 0x000000067e787836 */ /* 0x040fe20000000000 */
[----:B01----:R-:W-:Y:S01]  /*17a60*/  MOV R3, UR38 ;  /* 0x0000002600037c02 */ /* 0x003fe20008000f00 */
        /* <DEDUP_REMOVED lines=140> */
[----:B-----5:R-:W-:Y:S01]  /*18330*/  WARPGROUP.ARRIVE ;  /* 0x00000000000079c5 */ /* 0x020fe20000000000 */
[----:B---3--:R-:W-:Y:S02]  /*18340*/  R2UR UR44, R226 ;  /* 0x00000000e22c72ca */ /* 0x008fe400000e0000 */
[----:B------:R-:W-:Y:S02]  /*18350*/  R2UR UR45, R227 ;  /* 0x00000000e32d72ca */ /* 0x000fe400000e0000 */
[----:B------:R-:W2:Y:S06]  /*18360*/  LDL.64 R226, [R1+0x10] ;  /* 0x0000100001e27983 */ /* 0x000eac0000100a00 */
[----:B------:R-:W-:Y:S01]  /*18370*/  HGMMA.64x96x16.F32 R120, gdesc[UR48], RZ, !UPT, gsb0 ;  /* 0x01600000307879f0 */ /* 0x000fe2000c0008ff */
[----:B------:R-:W-:Y:S01]  /*18380*/  R2UR UR49, R213 ;  /* 0x00000000d53172ca */ /* 0x000fe200000e0000 */
        /* <DEDUP_REMOVED lines=9> */
[----:B------:R-:W3:Y:S01]  /*18420*/  LDL.64 R212, [R1+0x20] ;  /* 0x0000200001d47983 */ /* 0x000ee20000100a00 */
[----:B------:R-:W-:Y:S02]  /*18430*/  WARPGROUP.DEPBAR.LE gsb0, 0x0 ;  /* 0x00008000000079c5 */ /* 0x000fe40000010000 */
[----:B------:R-:W-:Y:S01]  /*18440*/  WARPGROUP.ARRIVE ;  /* 0x00000000000079c5 */ /* 0x000fe20000000000 */
[----:B---3--:R-:W-:Y:S02]  /*18450*/  R2UR UR40, R212 ;  /* 0x00000000d42872ca */ /* 0x008fe400000e0000 */
[----:B------:R-:W-:Y:S02]  /*18460*/  R2UR UR41, R213 ;  /* 0x00000000d52972ca */ /* 0x000fe400000e0000 */
[----:B------:R-:W3:Y:S11]  /*18470*/  LDL.64 R212, [R1+0x8] ;  /* 0x0000080001d47983 */ /* 0x000ef60000100a00 */
[----:B------:R-:W-:Y:S01]  /*18480*/  HGMMA.64x96x16.F32 R120, gdesc[UR40], R120, gsb0 ;  /* 0x01600000287879f0 */ /* 0x000fe20008000878 */
[----:B------:R-:W-:-:S02]  /*18490*/  R2UR UR43, R20 ;  /* 0x00000000142b72ca */ /* 0x000fc400000e0000 */
[----:B------:R-:W-:Y:S02]  /*184a0*/  R2UR UR42, R21 ;  /* 0x00000000152a72ca */ /* 0x000fe400000e0000 */
[----:B------:R-:W4:Y:S01]  /*184b0*/  LDL.64 R20, [R1+0x18] ;  /* 0x0000180001147983 */ /* 0x000f220000100a00 */
[----:B--2---:R-:W-:Y:S02]  /*184c0*/  R2UR UR32, R226 ;  /* 0x00000000e22072ca */ /* 0x004fe400000e0000 */
[----:B------:R-:W-:Y:S01]  /*184d0*/  R2UR UR33, R227 ;  /* 0x00000000e32172ca */ /* 0x000fe200000e0000 */
[----:B------:R-:W-:Y:S02]  /*184e0*/  WARPGROUP.DEPBAR.LE gsb0, 0x0 ;  /* 0x00008000000079c5 */ /* 0x000fe40000010000 */
[----:B------:R-:W-:Y:S01]  /*184f0*/  WARPGROUP.ARRIVE ;  /* 0x00000000000079c5 */ /* 0x000fe20000000000 */
[----:B----4-:R-:W-:Y:S02]  /*18500*/  R2UR UR36, R20 ;  /* 0x00000000142472ca */ /* 0x010fe400000e0000 */
[----:B------:R-:W-:-:S13]  /*18510*/  R2UR UR37, R21 ;  /* 0x00000000152572ca */ /* 0x000fda00000e0000 */
[----:B------:R-:W-:Y:S01]  /*18520*/  HGMMA.64x96x16.F32 R120, gdesc[UR36], R120, gsb0 ;  /* 0x01600000247879f0 */ /* 0x000fe20008000878 */
[----:B---3--:R-:W-:Y:S02]  /*18530*/  R2UR UR28, R212 ;  /* 0x00000000d41c72ca */ /* 0x008fe400000e0000 */
        /* <DEDUP_REMOVED lines=41> */
[----:B------:R-:W-:Y:S11]  /*187d0*/  @!P0 BRA `(.L_x_6189) ;  /* 0x0000000000048947 */ /* 0x000ff60003800000 */
[----:B------:R-:W-:Y:S01]  /*187e0*/  BPT.TRAP 0x1 ;  /* 0x000000040000795c */ /* 0x000fe20000300000 */
.L_x_6189:
[----:B------:R-:W-:Y:S02]  /*187f0*/  SHF.L.U32 R0, R8, 0x1f, RZ ;  /* 0x0000001f08007819 */ /* 0x000fe400000006ff */
[----:B------:R-:W-:-:S04]  /*18800*/  LEA R15, R9, R2, 0x3 ;  /* 0x00000002090f7211 */ /* 0x000fc800078e18ff */
[----:B------:R0:W1:Y:S01]  /*18810*/  SYNCS.PHASECHK.TRANS64.TRYWAIT P1, [R15+URZ+0x30850], R0 ;  /* 0x030850000f0075a7 */ /* 0x000062000802017f */
[----:B------:R-:W-:Y:S05]  /*18820*/  @!P0 BRA `(.L_x_6190) ;  /* 0x0000000000048947 */ /* 0x000fea0003800000 */
[----:B------:R-:W-:Y:S01]  /*18830*/  BPT.TRAP 0x1 ;  /* 0x000000040000795c */ /* 0x000fe20000300000 */
.L_x_6190:
[----:B------:R-:W-:Y:S04]  /*18840*/  BSSY B1, `(.L_x_6191) ;  /* 0x0000004000017945 */ /* 0x000fe80003800000 */
[----:B-1----:R-:W-:Y:S05]  /*18850*/  @P1 BRA `(.L_x_6192) ;  /* 0x0000000000081947 */ /* 0x002fea0003800000 */
[----:B------:R-:W1:Y:S02]  /*18860*/  SYNCS.PHASECHK.TRANS64.TRYWAIT P1, [R15+URZ+0x30850], R0 ;  /* 0x030850000f0075a7 */ /* 0x000e64000802017f */
[----:B-1----:R-:W-:Y:S05]  /*18870*/  @!P1 BRA `(.L_x_6193) ;  /* 0x000000d400409947 */ /* 0x002fea0003800000 */
.L_x_6192:
[----:B------:R-:W-:Y:S05]  /*18880*/  BSYNC B1 ;  /* 0x0000000000017941 */ /* 0x000fea0003800000 */
.L_x_6191:
        /* <DEDUP_REMOVED lines=48> */
.L_x_6194:
        /* <DEDUP_REMOVED lines=60> */
[----:B------:R-:W-:-:S02]  /*18f50*/  IMAD R13, R13, 0x8, R2 ;  /* 0x000000080d0d7824 */ /* 0x000fc400078e0202 */
        /* <DEDUP_REMOVED lines=82> */
[----:B-1----:R-:W-:Y:S02]  /*19480*/  FMNMX.FTZ R4, R163, R4, !PT ;  /* 0x00000004a3047209 */ /* 0x002fe40007810000 */
[----:B--2---:R-:W-:-:S03]  /*19490*/  FMNMX.FTZ R0, R161, R3, !PT ;  /* 0x00000003a1007209 */ /* 0x004fc60007810000 */
[----:B------:R-:W0:Y:S04]  /*194a0*/  SHFL.BFLY PT, R3, R4, 0x2, 0x1f ;  /* 0x0c401f0004037f89 */ /* 0x000e2800000e0000 */
[----:B------:R-:W1:Y:S01]  /*194b0*/  SHFL.BFLY PT, R5, R0, 0x2, 0x1f ;  /* 0x0c401f0000057f89 */ /* 0x000e6200000e0000 */
[----:B0-----:R-:W-:Y:S02]  /*194c0*/  FMNMX.FTZ R4, R4, R3, !PT ;  /* 0x0000000304047209 */ /* 0x001fe40007810000 */
[----:B-1----:R-:W-:-:S03]  /*194d0*/  FMNMX.FTZ R0, R0, R5, !PT ;  /* 0x0000000500007209 */ /* 0x002fc60007810000 */
[----:B------:R-:W0:Y:S04]  /*194e0*/  SHFL.BFLY PT, R3, R4, 0x1, 0x1f ;  /* 0x0c201f0004037f89 */ /* 0x000e2800000e0000 */
        /* <DEDUP_REMOVED lines=20> */
[-C--:B------:R-:W-:Y:S01]  /*19630*/  FFMA.FTZ R165, R121, R3.reuse, -R10 ;  /* 0x0000000379a57223 */ /* 0x080fe2000001080a */
[-C--:B------:R-:W-:Y:S01]  /*19640*/  FFMA.FTZ R123, R123, R3.reuse, -R132 ;  /* 0x000000037b7b7223 */ /* 0x080fe20000010884 */
[-C--:B------:R-:W-:Y:S01]  /*19650*/  FFMA.FTZ R184, R124, R3.reuse, -R10 ;  /* 0x000000037cb87223 */ /* 0x080fe2000001080a */
[-C--:B------:R-:W-:Y:S01]  /*19660*/  FFMA.FTZ R185, R126, R3.reuse, -R132 ;  /* 0x000000037eb97223 */ /* 0x080fe20000010884 */
[----:B------:R-:W-:Y:S01]  /*19670*/  IADD3 R126, R13, 0x30840, RZ ;  /* 0x000308400d7e7810 */ /* 0x000fe20007ffe0ff */
[----:B------:R-:W0:Y:S01]  /*19680*/  MUFU.EX2 R188, R188 ;  /* 0x000000bc00bc7308 */ /* 0x000e220000000800 */
[-C--:B------:R-:W-:Y:S01]  /*19690*/  FFMA.FTZ R164, R125, R3.reuse, -R10 ;  /* 0x000000037da47223 */ /* 0x080fe2000001080a */
[-C--:B------:R-:W-:Y:S01]  /*196a0*/  FFMA.FTZ R122, R127, R3.reuse, -R132 ;  /* 0x000000037f7a7223 */ /* 0x080fe20000010884 */
[----:B------:R-:W-:Y:S01]  /*196b0*/  PRMT R126, R217, 0x654, R126 ;  /* 0x00000654d97e7816 */ /* 0x000fe2000000007e */
[-C--:B------:R-:W-:Y:S01]  /*196c0*/  FFMA.FTZ R187, R130, R3.reuse, -R132 ;  /* 0x0000000382bb7223 */ /* 0x080fe20000010884 */
[-C--:B------:R-:W-:Y:S01]  /*196d0*/  FFMA.FTZ R125, R133, R3.reuse, -R10 ;  /* 0x00000003857d7223 */ /* 0x080fe2000001080a */
[-CC-:B------:R-:W-:Y:S01]  /*196e0*/  FFMA.FTZ R21, R131, R3.reuse, -R132.reuse ;  /* 0x0000000383157223 */ /* 0x180fe20000010884 */
[----:B------:R1:W-:Y:S01]  /*196f0*/  SYNCS.ARRIVE.TRANS64.RED.A1T0 RZ, [R126+URZ], RZ ;  /* 0x000000ff7eff79a7 */ /* 0x0003e2000810043f */
        /* <DEDUP_REMOVED lines=8> */
[----:B------:R-:W2:Y:S01]  /*19780*/  MUFU.EX2 R189, R189 ;  /* 0x000000bd00bd7308 */ /* 0x000ea20000000800 */
        /* <DEDUP_REMOVED lines=10> */
[-C--:B-1----:R-:W-:Y:S01]  /*19830*/  FFMA.FTZ R126, R163, R3.reuse, -R132 ;  /* 0x00000003a37e7223 */ /* 0x082fe20000010884 */
[-CC-:B------:R-:W-:Y:S01]  /*19840*/  FFMA.FTZ R182, R136, R3.reuse, -R10.reuse ;  /* 0x0000000388b67223 */ /* 0x180fe2000001080a */
[-CC-:B------:R-:W-:Y:S01]  /*19850*/  FFMA.FTZ R124, R137, R3.reuse, -R10.reuse ;  /* 0x00000003897c7223 */ /* 0x180fe2000001080a */
[-CC-:B------:R-:W-:Y:S01]  /*19860*/  FFMA.FTZ R176, R140, R3.reuse, -R10.reuse ;  /* 0x000000038cb07223 */ /* 0x180fe2000001080a */
[-CC-:B------:R-:W-:Y:S01]  /*19870*/  FFMA.FTZ R121, R141, R3.reuse, -R10.reuse ;  /* 0x000000038d797223 */ /* 0x180fe2000001080a */
[----:B------:R-:W1:Y:S01]  /*19880*/  MUFU.EX2 R129, R129 ;  /* 0x0000008100817308 */ /* 0x000e620000000800 */
[----:B--2---:R-:W-:Y:S01]  /*19890*/  FFMA.FTZ R6, R5, R6, R189 ;  /* 0x0000000605067223 */ /* 0x004fe200000100bd */
[-CC-:B------:R-:W-:Y:S01]  /*198a0*/  FFMA.FTZ R178, R144, R3.reuse, -R10.reuse ;  /* 0x0000000390b27223 */ /* 0x180fe2000001080a */
[-CC-:B------:R-:W-:Y:S01]  /*198b0*/  FFMA.FTZ R120, R145, R3.reuse, -R10.reuse ;  /* 0x0000000391787223 */ /* 0x180fe2000001080a */
[-CC-:B------:R-:W-:Y:S01]  /*198c0*/  FFMA.FTZ R172, R148, R3.reuse, -R10.reuse ;  /* 0x0000000394ac7223 */ /* 0x180fe2000001080a */
[-CC-:B------:R-:W-:Y:S01]  /*198d0*/  FFMA.FTZ R11, R149, R3.reuse, -R10.reuse ;  /* 0x00000003950b7223 */ /* 0x180fe2000001080a */
[-CC-:B------:R-:W-:Y:S01]  /*198e0*/  FFMA.FTZ R174, R152, R3.reuse, -R10.reuse ;  /* 0x0000000398ae7223 */ /* 0x180fe2000001080a */
[-CC-:B------:R-:W-:Y:S01]  /*198f0*/  FFMA.FTZ R9, R153, R3.reuse, -R10.reuse ;  /* 0x0000000399097223 */ /* 0x180fe2000001080a */
[----:B------:R-:W2:Y:S01]  /*19900*/  MUFU.EX2 R190, R190 ;  /* 0x000000be00be7308 */ /* 0x000ea20000000800 */
[----:B0-----:R-:W-:Y:S01]  /*19910*/  FADD.FTZ R7, R166, R7 ;  /* 0x00000007a6077221 */ /* 0x001fe20000010000 */
[-CC-:B------:R-:W-:Y:S01]  /*19920*/  FFMA.FTZ R168, R156, R3.reuse, -R10.reuse ;  /* 0x000000039ca87223 */ /* 0x180fe2000001080a */
[-CC-:B------:R-:W-:Y:S01]  /*19930*/  FFMA.FTZ R8, R157, R3.reuse, -R10.reuse ;  /* 0x000000039d087223 */ /* 0x180fe2000001080a */
[-CC-:B------:R-:W-:Y:S01]  /*19940*/  FFMA.FTZ R170, R160, R3.reuse, -R10.reuse ;  /* 0x00000003a0aa7223 */ /* 0x180fe2000001080a */
[----:B------:R-:W-:-:S03]  /*19950*/  FFMA.FTZ R10, R161, R3, -R10 ;  /* 0x00000003a10a7223 */ /* 0x000fc6000001080a */
        /* <DEDUP_REMOVED lines=90> */
.L_x_6195:
[C---:B------:R-:W-:Y:S01]  /*19f00*/  ISETP.GT.AND P1, PT, R12.reuse, RZ, PT ;  /* 0x000000ff0c00720c */ /* 0x040fe20003f24270 */
        /* <DEDUP_REMOVED lines=33> */
.L_x_6183:
[----:B------:R-:W-:Y:S05]  /*1a120*/  BSYNC B0 ;  /* 0x0000000000007941 */ /* 0x000fea0003800000 */
.L_x_6182:
        /* <DEDUP_REMOVED lines=99> */
.L_x_6197:
[----:B------:R-:W-:Y:S01]  /*1a760*/  IMAD R10, R196, 0x8, R2 ;  /* 0x00000008c40a7824 */ /* 0x000fe200078e0202 */
[----:B------:R-:W-:-:S04]  /*1a770*/  SHF.L.U32 R5, R199, 0x1f, RZ ;  /* 0x0000001fc7057819 */ /* 0x000fc800000006ff */
[----:B------:R0:W1:Y:S01]  /*1a780*/  SYNCS.PHASECHK.TRANS64.TRYWAIT P1, [R10+URZ+0x30850], R5 ;  /* 0x030850050a0075a7 */ /* 0x000062000802017f */
[----:B------:R-:W-:Y:S05]  /*1a790*/  @!P0 BRA `(.L_x_6198) ;  /* 0x0000000000048947 */ /* 0x000fea0003800000 */
[----:B------:R-:W-:Y:S01]  /*1a7a0*/  BPT.TRAP 0x1 ;  /* 0x000000040000795c */ /* 0x000fe20000300000 */
.L_x_6198:
        /* <DEDUP_REMOVED lines=9> */
.L_x_6200:
[----:B------:R-:W-:Y:S05]  /*1a840*/  BSYNC B0 ;  /* 0x0000000000007941 */ /* 0x000fea0003800000 */
.L_x_6199:
[----:B------:R-:W-:Y:S01]  /*1a850*/  IMAD.MOV.U32 R9, RZ, RZ, 0x40000040 ;  /* 0x40000040ff097424 */ /* 0x000fe200078e00ff */
[----:B------:R-:W-:Y:S01]  /*1a860*/  MOV R8, R2 ;  /* 0x0000000200087202 */ /* 0x000fe20000000f00 */
[----:B------:R-:W-:-:S03]  /*1a870*/  WARPGROUP.ARRIVE ;  /* 0x00000000000079c5 */ /* 0x000fc60000000000 */
[----:B------:R-:W-:Y:S01]  /*1a880*/  R2UR UR6, R8 ;  /* 0x00000000080672ca */ /* 0x000fe200000e0000 */
[----:B------:R-:W-:Y:S01]  /*1a890*/  VIADD R8, R2, 0x80 ;  /* 0x0000008002087836 */ /* 0x000fe20000000000 */
[----:B------:R-:W-:Y:S02]  /*1a8a0*/  R2UR UR7, R9 ;  /* 0x00000000090772ca */ /* 0x000fe400000e0000 */
[----:B------:R-:W-:-:S11]  /*1a8b0*/  MOV R9, 0x40000040 ;  /* 0x4000004000097802 */ /* 0x000fd60000000f00 */
        /* <DEDUP_REMOVED lines=28> */
[----:B------:R-:W-:-:S04]  /*1aa80*/  MOV R7, RZ ;  /* 0x000000ff00077202 */ /* 0x000fc80000000f00 */
[----:B------:R-:W0:Y:S02]  /*1aa90*/  SHFL.BFLY PT, R2, R5, 0x1, 0x1f ;  /* 0x0c201f0005027f89 */ /* 0x000e2400000e0000 */
[----:B0-----:R-:W-:Y:S01]  /*1aaa0*/  FADD.FTZ R12, R5, R2 ;  /* 0x00000002050c7221 */ /* 0x001fe20000010000 */
[----:B------:R-:W-:Y:S02]  /*1aab0*/  IMAD.MOV.U32 R2, RZ, RZ, RZ ;  /* 0x000000ffff027224 */ /* 0x000fe400078e00ff */
[----:B------:R-:W-:Y:S02]  /*1aac0*/  IMAD.MOV.U32 R5, RZ, RZ, -0x800000 ;  /* 0xff800000ff057424 */ /* 0x000fe400078e00ff */
[----:B------:R-:W-:-:S13]  /*1aad0*/  FSETP.NE.FTZ.AND P1, PT, R12, RZ, PT ;  /* 0x000000ff0c00720b */ /* 0x000fda0003f35000 */
[----:B------:R-:W-:Y:S01]  /*1aae0*/  @P1 MUFU.RCP R7, R12 ;  /* 0x0000000c00071308 */ /* 0x000fe20000001000 */
[----:B------:R-:W-:Y:S02]  /*1aaf0*/  WARPGROUP.DEPBAR.LE gsb0, 0x0 ;  /* 0x00008000000079c5 */ /* 0x000fe40000010000 */
[----:B------:R-:W-:-:S06]  /*1ab00*/  WARPGROUP.ARRIVE ;  /* 0x00000000000079c5 */ /* 0x000fcc0000000000 */
[----:B------:R-:W-:Y:S01]  /*1ab10*/  HGMMA.64x192x16.F32 R24, R172, gdesc[UR4].tnspB, R24, gsb0 ;  /* 0x42e00004ac187df0 */ /* 0x000fe20008000818 */
[----:B------:R-:W-:Y:S02]  /*1ab20*/  R2UR UR6, R8 ;  /* 0x00000000080672ca */ /* 0x000fe400000e0000 */
[----:B------:R-:W-:Y:S02]  /*1ab30*/  R2UR UR7, R9 ;  /* 0x00000000090772ca */ /* 0x000fe400000e0000 */
[----:B------:R-:W0:Y:S02]  /*1ab40*/  SHFL.BFLY PT, R9, R6, 0x2, 0x1f ;  /* 0x0c401f0006097f89 */ /* 0x000e2400000e0000 */
[----:B0-----:R-:W-:Y:S01]  /*1ab50*/  FADD.FTZ R9, R9, R6 ;  /* 0x0000000609097221 */ /* 0x001fe20000010000 */
[----:B------:R-:W-:-:S04]  /*1ab60*/  MOV R6, 0xff800000 ;  /* 0xff80000000067802 */ /* 0x000fc80000000f00 */
[----:B------:R-:W0:Y:S02]  /*1ab70*/  SHFL.BFLY PT, R8, R9, 0x1, 0x1f ;  /* 0x0c201f0009087f89 */ /* 0x000e2400000e0000 */
[----:B0-----:R-:W-:Y:S01]  /*1ab80*/  FADD.FTZ R13, R9, R8 ;  /* 0x00000008090d7221 */ /* 0x001fe20000010000 */
[----:B------:R-:W-:Y:S01]  /*1ab90*/  @P1 FMUL.FTZ R9, R3, 0.69314718246459960938 ;  /* 0x3f31721803091820 */ /* 0x000fe20000410000 */
[----:B------:R-:W0:Y:S03]  /*1aba0*/  @P1 MUFU.LG2 R8, R12 ;  /* 0x0000000c00081308 */ /* 0x000e260000000c00 */
[----:B------:R-:W-:-:S13]  /*1abb0*/  FSETP.NE.FTZ.AND P2, PT, R13, RZ, PT ;  /* 0x000000ff0d00720b */ /* 0x000fda0003f55000 */
[----:B------:R-:W1:Y:S01]  /*1abc0*/  @P2 MUFU.LG2 R11, R13 ;  /* 0x0000000d000b2308 */ /* 0x000e620000000c00 */
[----:B------:R-:W-:Y:S01]  /*1abd0*/  @P2 FMUL.FTZ R14, R3, 0.69314718246459960938 ;  /* 0x3f317218030e2820 */ /* 0x000fe20000410000 */
[----:B0-----:R-:W-:-:S04]  /*1abe0*/  @P1 FMUL.FTZ R8, R8, 0.69314718246459960938 ;  /* 0x3f31721808081820 */ /* 0x001fc80000410000 */
[----:B------:R-:W-:Y:S02]  /*1abf0*/  @P1 FFMA.FTZ R5, R9, R0, R8 ;  /* 0x0000000009051223 */ /* 0x000fe40000010008 */
[----:B------:R0:W2:Y:S01]  /*1ac00*/  @P2 MUFU.RCP R2, R13 ;  /* 0x0000000d00022308 */ /* 0x0000a20000001000 */
[----:B-1----:R-:W-:-:S04]  /*1ac10*/  @P2 FMUL.FTZ R11, R11, 0.69314718246459960938 ;  /* 0x3f3172180b0b2820 */ /* 0x002fc80000410000 */
[----:B------:R-:W-:Y:S01]  /*1ac20*/  @P2 FFMA.FTZ R6, R14, R4, R11 ;  /* 0x000000040e062223 */ /* 0x000fe2000001000b */
[----:B------:R-:W-:Y:S02]  /*1ac30*/  WARPGROUP.DEPBAR.LE gsb0, 0x0 ;  /* 0x00008000000079c5 */ /* 0x000fe40000010000 */
[----:B------:R-:W-:-:S06]  /*1ac40*/  WARPGROUP.ARRIVE ;  /* 0x00000000000079c5 */ /* 0x000fcc0000000000 */
[----:B------:R-:W-:Y:S03]  /*1ac50*/  HGMMA.64x192x16.F32 R24, R168, gdesc[UR4].tnspB, R24, gsb0 ;  /* 0x42e00004a8187df0 */ /* 0x000fe60008000818 */
[----:B------:R-:W-:Y:S02]  /*1ac60*/  WARPGROUP.DEPBAR.LE gsb0, 0x0 ;  /* 0x00008000000079c5 */ /* 0x000fe40000010000 */
[----:B0-2---:R-:W-:Y:S05]  /*1ac70*/  @!P0 BRA `(.L_x_6202) ;  /* 0x0000000000048947 */ /* 0x005fea0003800000 */
[----:B------:R-:W-:Y:S01]  /*1ac80*/  BPT.TRAP 0x1 ;  /* 0x000000040000795c */ /* 0x000fe20000300000 */
.L_x_6202:
[----:B------:R-:W2:Y:S01]  /*1ac90*/  LDL.LU R9, [R1+0x50] ;  /* 0x0000500001097983 */ /* 0x000ea20000300800 */
[----:B------:R-:W-:Y:S02]  /*1aca0*/  VIADD R10, R10, 0x30860 ;  /* 0x000308600a0a7836 */ /* 0x000fe40000000000 */
[-C--:B------:R-:W-:Y:S01]  /*1acb0*/  FMUL.FTZ R124, R83, R2.reuse ;  /* 0x00000002537c7220 */ /* 0x080fe20000410000 */
        /* <DEDUP_REMOVED lines=103> */
[----:B--2---:R-:W-:-:S05]  /*1b330*/  IADD3 R9, R9, 0x1, RZ ;  /* 0x0000000109097810 */ /* 0x004fca0007ffe0ff */
[----:B------:R0:W-:Y:S02]  /*1b340*/  STL [R1+0x50], R9 ;  /* 0x0000500901007387 */ /* 0x0001e40000100800 */
.L_x_6103:
[----:B------:R-:W1:Y:S08]  /*1b350*/  S2UR UR4, SR_CgaCtaId ;  /* 0x00000000000479c3 */ /* 0x000e700000008800 */
[----:B------:R-:W-:Y:S01]  /*1b360*/  BAR.SYNC.DEFER_BLOCKING 0x5, 0x180 ;  /* 0x0146000000007b1d */ /* 0x000fe20000010000 */
[----:B------:R-:W-:-:S05]  /*1b370*/  MOV R2, 0x400 ;  /* 0x0000040000027802 */ /* 0x000fca0000000f00 */
[----:B------:R-:W-:Y:S01]  /*1b380*/  BSSY B0, `(.L_x_6203) ;  /* 0x0000274000007945 */ /* 0x000fe20003800000 */
[----:B-1----:R-:W-:-:S05]  /*1b390*/  IMAD.U32 R217, RZ, RZ, UR4 ;  /* 0x00000004ffd97e24 */ /* 0x002fca000f8e00ff */
[----:B------:R-:W-:-:S05]  /*1b3a0*/  LEA R2, R217, R2, 0x18 ;  /* 0x00000002d9027211 */ /* 0x000fca00078ec0ff */
[----:B------:R1:W2:Y:S01]  /*1b3b0*/  LDS.128 R28, [R2+0x308d0] ;  /* 0x0308d000021c7984 */ /* 0x0002a20000000c00 */
[----:B------:R-:W-:Y:S06]  /*1b3c0*/  BAR.ARV 0x4, 0x180 ;  /* 0x0106000000007b1d */ /* 0x000fec0000002000 */
[----:B------:R-:W-:Y:S05]  /*1b3d0*/  @P0 BRA `(.L_x_6204) ;  /* 0x0000001800940947 */ /* 0x000fea0003800000 */
[----:B------:R-:W3:Y:S01]  /*1b3e0*/  LDL R10, [R1+0x84] ;  /* 0x00008400010a7983 */ /* 0x000ee20000100800 */
[----:B0-----:R-:W0:Y:S01]  /*1b3f0*/  S2R R9, SR_SWINHI ;  /* 0x0000000000097919 */ /* 0x001e220000002f00 */
[----:B------:R-:W-:Y:S01]  /*1b400*/  F2FP.F16.F32.PACK_AB R24, R25, R24 ;  /* 0x000000181918723e */ /* 0x000fe200000000ff */
[----:B------:R-:W-:Y:S01]  /*1b410*/  ULDC.64 UR4, c[0x0][0xc00] ;  /* 0x0003000000047ab9 */ /* 0x000fe20000000a00 */
[----:B------:R-:W4:Y:S04]  /*1b420*/  LDL.LU R102, [R1+0x44] ;  /* 0x0000440001667983 */ /* 0x000f280000300800 */
[----:B------:R-:W4:Y:S01]  /*1b430*/  LDL.LU R94, [R1+0x48] ;  /* 0x00004800015e7983 */ /* 0x000f220000300800 */
        /* <DEDUP_REMOVED lines=37> */
[----:B---3--:R-:W-:-:S03]  /*1b690*/  IMAD.WIDE R74, R10, 0x2, R12 ;  /* 0x000000020a4a7825 */ /* 0x008fc600078e020c */
[----:B------:R-:W-:-:S04]  /*1b6a0*/  IADD3 R111, P2, R74, 0x20, RZ ;  /* 0x000000204a6f7810 */ /* 0x000fc80007f5e0ff */
[----:B------:R-:W-:Y:S02]  /*1b6b0*/  LOP3.LUT R10, R111, 0x380, RZ, 0xc0, !PT ;  /* 0x000003806f0a7812 */ /* 0x000fe400078ec0ff */
[----:B------:R-:W-:Y:S02]  /*1b6c0*/  IADD3 R143, P6, R74, 0x60, RZ ;  /* 0x000000604a8f7810 */ /* 0x000fe40007fde0ff */
[----:B------:R-:W-:Y:S02]  /*1b6d0*/  SHF.R.U64 R10, R10, 0x3, RZ ;  /* 0x000000030a0a7819 */ /* 0x000fe400000012ff */
[C---:B------:R-:W-:Y:S02]  /*1b6e0*/  IADD3 R46, P0, R74.reuse, 0x4020, RZ ;  /* 0x000040204a2e7810 */ /* 0x040fe40007f1e0ff */
[----:B------:R-:W-:Y:S02]  /*1b6f0*/  IADD3 R141, P1, R74, 0x40, RZ ;  /* 0x000000404a8d7810 */ /* 0x000fe40007f3e0ff */
[----:B------:R-:W-:-:S02]  /*1b700*/  LOP3.LUT R20, R143, 0x380, RZ, 0xc0, !PT ;  /* 0x000003808f147812 */ /* 0x000fc400078ec0ff */
[----:B------:R-:W-:Y:S02]  /*1b710*/  IADD3 R145, P5, R74, 0x4000, RZ ;  /* 0x000040004a917810 */ /* 0x000fe40007fbe0ff */
[----:B------:R-:W-:Y:S02]  /*1b720*/  LOP3.LUT R10, R10, R111, RZ, 0x3c, !PT ;  /* 0x0000006f0a0a7212 */ /* 0x000fe400078e3cff */
[----:B------:R-:W-:Y:S02]  /*1b730*/  LOP3.LUT R111, R46, 0x380, RZ, 0xc0, !PT ;  /* 0x000003802e6f7812 */ /* 0x000fe400078ec0ff */
[----:B------:R-:W-:Y:S02]  /*1b740*/  LOP3.LUT R14, R141, 0x380, RZ, 0xc0, !PT ;  /* 0x000003808d0e7812 */ /* 0x000fe400078ec0ff */
[----:B------:R-:W-:Y:S02]  /*1b750*/  LOP3.LUT R9, R74, 0x380, RZ, 0xc0, !PT ;  /* 0x000003804a097812 */ /* 0x000fe400078ec0ff */
[----:B------:R-:W-:Y:S01]  /*1b760*/  SHF.R.U64 R20, R20, 0x3, RZ ;  /* 0x0000000314147819 */ /* 0x000fe200000012ff */
[----:B------:R-:W-:Y:S01]  /*1b770*/  IMAD.X R39, RZ, RZ, R75, P5 ;  /* 0x000000ffff277224 */ /* 0x000fe200028e064b */
[----:B------:R-:W-:-:S02]  /*1b780*/  IADD3 R58, P3, R74, 0x4060, RZ ;  /* 0x000040604a3a7810 */ /* 0x000fc40007f7e0ff */
[----:B------:R-:W-:Y:S02]  /*1b790*/  IADD3.X R15, RZ, R75, RZ, P1, !PT ;  /* 0x0000004bff0f7210 */ /* 0x000fe40000ffe4ff */
[C---:B--2---:R-:W-:Y:S02]  /*1b7a0*/  IADD3 R28, P1, R74.reuse, 0x8020, RZ ;  /* 0x000080204a1c7810 */ /* 0x044fe40007f3e0ff */
[----:B------:R-:W-:Y:S02]  /*1b7b0*/  LOP3.LUT R38, R145, 0x380, RZ, 0xc0, !PT ;  /* 0x0000038091267812 */ /* 0x000fe400078ec0ff */
[----:B------:R-:W-:Y:S02]  /*1b7c0*/  SHF.R.U64 R111, R111, 0x3, RZ ;  /* 0x000000036f6f7819 */ /* 0x000fe400000012ff */
[----:B------:R-:W-:Y:S02]  /*1b7d0*/  IADD3 R72, P5, R74, 0x8060, RZ ;  /* 0x000080604a487810 */ /* 0x000fe40007fbe0ff */
[----:B------:R-:W-:-:S02]  /*1b7e0*/  SHF.R.U64 R14, R14, 0x3, RZ ;  /* 0x000000030e0e7819 */ /* 0x000fc400000012ff */
[----:B------:R-:W-:Y:S02]  /*1b7f0*/  IADD3 R54, P4, R74, 0x4040, RZ ;  /* 0x000040404a367810 */ /* 0x000fe40007f9e0ff */
[----:B------:R-:W-:Y:S02]  /*1b800*/  SHF.R.U64 R9, R9, 0x3, RZ ;  /* 0x0000000309097819 */ /* 0x000fe400000012ff */
[----:B------:R-:W-:Y:S01]  /*1b810*/  LOP3.LUT R20, R20, R143, RZ, 0x3c, !PT ;  /* 0x0000008f14147212 */ /* 0x000fe200078e3cff */
[--C-:B------:R-:W-:Y:S01]  /*1b820*/  IMAD.X R11, RZ, RZ, R75.reuse, P2 ;  /* 0x000000ffff0b7224 */ /* 0x100fe200010e064b */
[----:B------:R-:W-:Y:S01]  /*1b830*/  LOP3.LUT R143, R58, 0x380, RZ, 0xc0, !PT ;  /* 0x000003803a8f7812 */ /* 0x000fe200078ec0ff */
[----:B------:R-:W-:Y:S01]  /*1b840*/  IMAD.X R21, RZ, RZ, R75, P6 ;  /* 0x000000ffff157224 */ /* 0x000fe200030e064b */
[----:B------:R-:W-:Y:S02]  /*1b850*/  SHF.R.U64 R38, R38, 0x3, RZ ;  /* 0x0000000326267819 */ /* 0x000fe400000012ff */
[----:B------:R-:W-:-:S02]  /*1b860*/  LOP3.LUT R46, R111, R46, RZ, 0x3c, !PT ;  /* 0x0000002e6f2e7212 */ /* 0x000fc400078e3cff */
[----:B------:R-:W-:Y:S02]  /*1b870*/  LOP3.LUT R66, R28, 0x380, RZ, 0xc0, !PT ;  /* 0x000003801c427812 */ /* 0x000fe400078ec0ff */
[C---:B------:R-:W-:Y:S02]  /*1b880*/  IADD3 R62, P2, R74.reuse, 0x8000, RZ ;  /* 0x000080004a3e7810 */ /* 0x040fe40007f5e0ff */
[----:B------:R-:W-:Y:S02]  /*1b890*/  IADD3 R70, P6, R74, 0x8040, RZ ;  /* 0x000080404a467810 */ /* 0x000fe40007fde0ff */
[----:B------:R-:W-:Y:S02]  /*1b8a0*/  LOP3.LUT R14, R14, R141, RZ, 0x3c, !PT ;  /* 0x0000008d0e0e7212 */ /* 0x000fe400078e3cff */
[----:B------:R-:W-:Y:S02]  /*1b8b0*/  LOP3.LUT R111, R72, 0x380, RZ, 0xc0, !PT ;  /* 0x00000380486f7812 */ /* 0x000fe400078ec0ff */
[----:B------:R-:W-:-:S02]  /*1b8c0*/  LOP3.LUT R74, R9, R74, RZ, 0x3c, !PT ;  /* 0x0000004a094a7212 */ /* 0x000fc400078e3cff */
[----:B------:R-:W-:Y:S02]  /*1b8d0*/  LOP3.LUT R141, R54, 0x380, RZ, 0xc0, !PT ;  /* 0x00000380368d7812 */ /* 0x000fe400078ec0ff */
[----:B------:R-:W-:Y:S02]  /*1b8e0*/  SHF.R.U64 R143, R143, 0x3, RZ ;  /* 0x000000038f8f7819 */ /* 0x000fe400000012ff */
[----:B------:R-:W-:Y:S02]  /*1b8f0*/  LOP3.LUT R38, R38, R145, RZ, 0x3c, !PT ;  /* 0x0000009126267212 */ /* 0x000fe400078e3cff */
[----:B------:R-:W-:Y:S01]  /*1b900*/  SHF.R.U64 R3, R66, 0x3, RZ ;  /* 0x0000000342037819 */ /* 0x000fe200000012ff */
[--C-:B------:R-:W-:Y:S01]  /*1b910*/  IMAD.X R55, RZ, RZ, R75.reuse, P4 ;  /* 0x000000ffff377224 */ /* 0x100fe200020e064b */
[----:B------:R-:W-:Y:S01]  /*1b920*/  LOP3.LUT R145, R62, 0x380, RZ, 0xc0, !PT ;  /* 0x000003803e917812 */ /* 0x000fe200078ec0ff */
[--C-:B------:R-:W-:Y:S01]  /*1b930*/  IMAD.X R59, RZ, RZ, R75.reuse, P3 ;  /* 0x000000ffff3b7224 */ /* 0x100fe200018e064b */
[----:B------:R-:W-:Y:S01]  /*1b940*/  SHF.R.U64 R111, R111, 0x3, RZ ;  /* 0x000000036f6f7819 */ /* 0x000fe200000012ff */
[--C-:B------:R-:W-:Y:S01]  /*1b950*/  IMAD.X R67, RZ, RZ, R75.reuse, P1 ;  /* 0x000000ffff437224 */ /* 0x100fe200008e064b */
[-C--:B------:R-:W-:Y:S01]  /*1b960*/  IADD3.X R47, RZ, R75.reuse, RZ, P0, !PT ;  /* 0x0000004bff2f7210 */ /* 0x080fe200007fe4ff */
[----:B------:R-:W-:Y:S01]  /*1b970*/  IMAD.X R71, RZ, RZ, R75, P6 ;  /* 0x000000ffff477224 */ /* 0x000fe200030e064b */
[----:B------:R-:W-:-:S02]  /*1b980*/  IADD3.X R63, RZ, R75, RZ, P2, !PT ;  /* 0x0000004bff3f7210 */ /* 0x000fc400017fe4ff */
[-C--:B------:R-:W-:Y:S02]  /*1b990*/  IADD3.X R9, RZ, R75.reuse, RZ, P5, !PT ;  /* 0x0000004bff097210 */ /* 0x080fe40002ffe4ff */
[----:B------:R-:W-:Y:S02]  /*1b9a0*/  SHF.R.U64 R141, R141, 0x3, RZ ;  /* 0x000000038d8d7819 */ /* 0x000fe400000012ff */
[----:B------:R-:W-:Y:S01]  /*1b9b0*/  MOV R74, R74 ;  /* 0x0000004a004a7202 */ /* 0x000fe20000000f00 */
[----:B------:R-:W-:Y:S01]  /*1b9c0*/  BAR.SYNC.DEFER_BLOCKING 0x1, 0x100 ;  /* 0x0044000000007b1d */ /* 0x000fe20000010000 */
[----:B------:R-:W-:Y:S02]  /*1b9d0*/  LOP3.LUT R58, R143, R58, RZ, 0x3c, !PT ;  /* 0x0000003a8f3a7212 */ /* 0x000fe400078e3cff */
[----:B------:R-:W-:Y:S02]  /*1b9e0*/  LOP3.LUT R75, R70, 0x380, RZ, 0xc0, !PT ;  /* 0x00000380464b7812 */ /* 0x000fe400078ec0ff */
[----:B------:R-:W-:-:S02]  /*1b9f0*/  LOP3.LUT R66, R3, R28, RZ, 0x3c, !PT ;  /* 0x0000001c03427212 */ /* 0x000fc400078e3cff */
[----:B------:R-:W-:Y:S02]  /*1ba00*/  MOV R10, R10 ;  /* 0x0000000a000a7202 */ /* 0x000fe40000000f00 */
[----:B------:R-:W-:Y:S02]  /*1ba10*/  SHF.R.U64 R145, R145, 0x3, RZ ;  /* 0x0000000391917819 */ /* 0x000fe400000012ff */
[----:B------:R-:W-:Y:S02]  /*1ba20*/  LOP3.LUT R8, R111, R72, RZ, 0x3c, !PT ;  /* 0x000000486f087212 */ /* 0x000fe400078e3cff */
[----:B------:R-:W-:Y:S02]  /*1ba30*/  LOP3.LUT R54, R141, R54, RZ, 0x3c, !PT ;  /* 0x000000368d367212 */ /* 0x000fe400078e3cff */
[----:B------:R-:W-:Y:S02]  /*1ba40*/  MOV R14, R14 ;  /* 0x0000000e000e7202 */ /* 0x000fe40000000f00 */
[----:B------:R-:W-:-:S02]  /*1ba50*/  SHF.R.U64 R75, R75, 0x3, RZ ;  /* 0x000000034b4b7819 */ /* 0x000fc400000012ff */
[----:B------:R-:W-:Y:S02]  /*1ba60*/  MOV R20, R20 ;  /* 0x0000001400147202 */ /* 0x000fe40000000f00 */
[----:B------:R-:W-:Y:S02]  /*1ba70*/  MOV R3, R58 ;  /* 0x0000003a00037202 */ /* 0x000fe40000000f00 */
[----:B------:R-:W-:Y:S01]  /*1ba80*/  MOV R38, R38 ;  /* 0x0000002600267202 */ /* 0x000fe20000000f00 */
[----:B------:R-:W-:Y:S01]  /*1ba90*/  STSM.16.M88.4 [R74], R24 ;  /* 0x000000184a007844 */ /* 0x000fe20000000200 */
[----:B------:R-:W-:Y:S02]  /*1baa0*/  MOV R0, R66 ;  /* 0x0000004200007202 */ /* 0x000fe40000000f00 */
[----:B------:R-:W-:Y:S01]  /*1bab0*/  F2FP.F16.F32.PACK_AB R58, R61, R60 ;  /* 0x0000003c3d3a723e */ /* 0x000fe200000000ff */
[----:B------:R0:W-:Y:S01]  /*1bac0*/  STSM.16.M88.4 [R10], R32 ;  /* 0x000000200a007844 */ /* 0x0001e20000000200 */
[----:B------:R-:W-:-:S02]  /*1bad0*/  F2FP.F16.F32.PACK_AB R59, R129, R112 ;  /* 0x00000070813b723e */ /* 0x000fc400000000ff */
[----:B------:R-:W-:Y:S02]  /*1bae0*/  LOP3.LUT R62, R145, R62, RZ, 0x3c, !PT ;  /* 0x0000003e913e7212 */ /* 0x000fe400078e3cff */
[----:B------:R-:W-:Y:S02]  /*1baf0*/  MOV R46, R46 ;  /* 0x0000002e002e7202 */ /* 0x000fe40000000f00 */
[----:B------:R-:W-:Y:S02]  /*1bb00*/  MOV R21, R8 ;  /* 0x0000000800157202 */ /* 0x000fe40000000f00 */
[----:B------:R-:W-:Y:S02]  /*1bb10*/  F2FP.F16.F32.PACK_AB R66, R69, R68 ;  /* 0x000000444542723e */ /* 0x000fe400000000ff */
[----:B------:R-:W-:Y:S01]  /*1bb20*/  F2FP.F16.F32.PACK_AB R67, R127, R121 ;  /* 0x000000797f43723e */ /* 0x000fe200000000ff */
[----:B------:R-:W-:Y:S01]  /*1bb30*/  STSM.16.M88.4 [R14], R40 ;  /* 0x000000280e007844 */ /* 0x000fe20000000200 */
[----:B------:R-:W-:-:S02]  /*1bb40*/  MOV R54, R54 ;  /* 0x0000003600367202 */ /* 0x000fc40000000f00 */
[----:B------:R-:W-:Y:S02]  /*1bb50*/  F2FP.F16.F32.PACK_AB R8, R73, R4 ;  /* 0x000000044908723e */ /* 0x000fe400000000ff */
[----:B------:R-:W-:Y:S02]  /*1bb60*/  F2FP.F16.F32.PACK_AB R9, R126, R122 ;  /* 0x0000007a7e09723e */ /* 0x000fe400000000ff */
[----:B0-----:R-:W-:Y:S02]  /*1bb70*/  F2FP.F16.F32.PACK_AB R10, R77, R76 ;  /* 0x0000004c4d0a723e */ /* 0x001fe400000000ff */
[----:B------:R-:W-:Y:S01]  /*1bb80*/  F2FP.F16.F32.PACK_AB R11, R125, R78 ;  /* 0x0000004e7d0b723e */ /* 0x000fe200000000ff */
[----:B------:R-:W-:Y:S01]  /*1bb90*/  STSM.16.M88.4 [R20], R48 ;  /* 0x0000003014007844 */ /* 0x000fe20000000200 */
[----:B------:R-:W-:Y:S02]  /*1bba0*/  LOP3.LUT R70, R75, R70, RZ, 0x3c, !PT ;  /* 0x000000464b467212 */ /* 0x000fe400078e3cff */
[----:B------:R-:W-:Y:S01]  /*1bbb0*/  MOV R62, R62 ;  /* 0x0000003e003e7202 */ /* 0x000fe20000000f00 */
[----:B------:R-:W-:Y:S01]  /*1bbc0*/  STSM.16.M88.4 [R38], R56 ;  /* 0x0000003826007844 */ /* 0x000fe20000000200 */
[----:B------:R-:W-:-:S02]  /*1bbd0*/  ISETP.NE.U32.AND P0, PT, RZ, UR4, PT ;  /* 0x00000004ff007c0c */ /* 0x000fc4000bf05070 */
[----:B----4-:R-:W-:Y:S01]  /*1bbe0*/  IADD3 R24, P1, R102, UR4, RZ ;  /* 0x0000000466187c10 */ /* 0x010fe2000ff3e0ff */
[----:B------:R-:W-:Y:S01]  /*1bbf0*/  STSM.16.M88.4 [R46], R64 ;  /* 0x000000402e007844 */ /* 0x000fe20000000200 */
[----:B------:R-:W-:-:S03]  /*1bc00*/  MOV R70, R70 ;  /* 0x0000004600467202 */ /* 0x000fc60000000f00 */
[----:B------:R0:W-:Y:S01]  /*1bc10*/  STSM.16.M88.4 [R54], R8 ;  /* 0x0000000836007844 */ /* 0x0001e20000000200 */
[----:B------:R-:W-:Y:S02]  /*1bc20*/  ISETP.NE.AND.EX P0, PT, RZ, UR5, PT, P0 ;  /* 0x00000005ff007c0c */ /* 0x000fe4000bf05300 */
[----:B------:R-:W-:Y:S01]  /*1bc30*/  IADD3.X R25, R94, UR5, RZ, P1, !PT ;  /* 0x000000055e197c10 */ /* 0x000fe20008ffe4ff */
[----:B------:R2:W-:Y:S01]  /*1bc40*/  STSM.16.M88.4 [R3], R80 ;  /* 0x0000005003007844 */ /* 0x0005e20000000200 */
[----:B------:R-:W-:-:S03]  /*1bc50*/  ULDC.64 UR4, c[0x0][0xc08] ;  /* 0x0003020000047ab9 */ /* 0x000fc60000000a00 */
[----:B------:R-:W-:Y:S01]  /*1bc60*/  STSM.16.M88.4 [R62], R88 ;  /* 0x000000583e007844 */ /* 0x000fe20000000200 */
[----:B------:R-:W-:-:S03]  /*1bc70*/  ISETP.NE.U32.AND P2, PT, RZ, UR4, PT ;  /* 0x00000004ff007c0c */ /* 0x000fc6000bf45070 */
[----:B------:R3:W-:Y:S01]  /*1bc80*/  STSM.16.M88.4 [R0], R96 ;  /* 0x0000006000007844 */ /* 0x0007e20000000200 */
[----:B0-----:R-:W-:Y:S02]  /*1bc90*/  F2FP.F16.F32.PACK_AB R8, R113, R139 ;  /* 0x0000008b7108723e */ /* 0x001fe400000000ff */
[----:B------:R-:W-:Y:S02]  /*1bca0*/  F2FP.F16.F32.PACK_AB R9, R115, R114 ;  /* 0x000000727309723e */ /* 0x000fe400000000ff */
[----:B------:R-:W-:Y:S02]  /*1bcb0*/  F2FP.F16.F32.PACK_AB R10, R117, R116 ;  /* 0x00000074750a723e */ /* 0x000fe400000000ff */
[----:B------:R-:W-:Y:S01]  /*1bcc0*/  F2FP.F16.F32.PACK_AB R11, R119, R118 ;  /* 0x00000076770b723e */ /* 0x000fe200000000ff */
[----:B------:R0:W-:Y:S01]  /*1bcd0*/  STSM.16.M88.4 [R70], R104 ;  /* 0x0000006846007844 */ /* 0x0001e20000000200 */
[----:B------:R-:W-:Y:S01]  /*1bce0*/  ISETP.NE.AND.EX P2, PT, RZ, UR5, PT, P2 ;  /* 0x00000005ff007c0c */ /* 0x000fe2000bf45320 */
[----:B------:R-:W-:Y:S01]  /*1bcf0*/  IMAD.MOV.U32 R20, RZ, RZ, RZ ;  /* 0x000000ffff147224 */ /* 0x000fe200078e00ff */
[----:B--2---:R-:W2:Y:S01]  /*1bd00*/  LDC R3, c[0x0][0xbe8] ;  /* 0x0002fa00ff037b82 */ /* 0x004ea20000000800 */
[----:B------:R0:W-:Y:S07]  /*1bd10*/  STSM.16.M88.4 [R21], R8 ;  /* 0x0000000815007844 */ /* 0x0001ee0000000200 */
[----:B------:R-:W-:Y:S03]  /*1bd20*/  BAR.SYNC.DEFER_BLOCKING 0x1, 0x100 ;  /* 0x0044000000007b1d */ /* 0x000fe60000010000 */
[----:B------:R-:W-:-:S03]  /*1bd30*/  @P2 IADD3 R14, P3, R102, UR4, RZ ;  /* 0x00000004660e2c10 */ /* 0x000fc6000ff7e0ff */
[----:B------:R-:W-:Y:S02]  /*1bd40*/  ULDC UR4, c[0x0][0xa88] ;  /* 0x0002a20000047ab9 */ /* 0x000fe40000000800 */
[----:B------:R-:W-:Y:S01]  /*1bd50*/  IMAD.U32 R4, RZ, RZ, UR4 ;  /* 0x00000004ff047e24 */ /* 0x000fe2000f8e00ff */
[----:B------:R-:W-:Y:S01]  /*1bd60*/  @P2 IADD3.X R15, R94, UR5, RZ, P3, !PT ;  /* 0x000000055e0f2c10 */ /* 0x000fe20009ffe4ff */
[----:B------:R0:W5:Y:S04]  /*1bd70*/  @P0 LDG.E R20, desc[UR60][R24.64] ;  /* 0x0000003c18140981 */ /* 0x000168000c1e1900 */
[----:B------:R0:W5:Y:S01]  /*1bd80*/  @P2 LDG.E R4, desc[UR60][R14.64] ;  /* 0x0000003c0e042981 */ /* 0x000162000c1e1900 */
[----:B--2---:R-:W-:-:S13]  /*1bd90*/  ISETP.NE.AND P1, PT, R3, 0x1, PT ;  /* 0x000000010300780c */ /* 0x004fda0003f25270 */
[----:B---3--:R-:W2:Y:S08]  /*1bda0*/  @P1 LDC R0, c[0x0][0xbec] ;  /* 0x0002fb00ff001b82 */ /* 0x008eb00000000800 */
[----:B------:R-:W3:Y:S01]  /*1bdb0*/  @P1 LDC R27, c[0x0][0xbf0] ;  /* 0x0002fc00ff1b1b82 */ /* 0x000ee20000000800 */
[----:B0-----:R-:W-:Y:S05]  /*1bdc0*/  @P2 BRA `(.L_x_6205) ;  /* 0x0000000000102947 */ /* 0x001fea0003800000 */
[----:B------:R-:W-:Y:S05]  /*1bdd0*/  @!P0 BRA `(.L_x_6205) ;  /* 0x00000000000c8947 */ /* 0x000fea0003800000 */
[----:B------:R-:W4:Y:S04]  /*1bde0*/  LDG.E R7, desc[UR60][R24.64] ;  /* 0x0000003c18077981 */ /* 0x000f28000c1e1900 */
[----:B-----5:R-:W4:Y:S02]  /*1bdf0*/  LDG.E R4, desc[UR60][R24.64+0x4] ;  /* 0x0000043c18047981 */ /* 0x020f24000c1e1900 */
[----:B----4-:R-:W-:-:S07]  /*1be00*/  IADD3 R4, -R7, R4, RZ ;  /* 0x0000000407047210 */ /* 0x010fce0007ffe1ff */
.L_x_6205:
[----:B------:R-:W4:Y:S01]  /*1be10*/  LDL R7, [R1+0x38] ;  /* 0x0000380001077983 */ /* 0x000f220000100800 */
[----:B------:R-:W-:Y:S01]  /*1be20*/  ULDC.64 UR4, c[0x0][0xb90] ;  /* 0x0002e40000047ab9 */ /* 0x000fe20000000a00 */
[----:B-----5:R-:W-:Y:S01]  /*1be30*/  SHF.R.S32.HI R21, RZ, 0x1f, R20 ;  /* 0x0000001fff157819 */ /* 0x020fe20000011414 */
[----:B------:R-:W0:Y:S01]  /*1be40*/  @P1 LDC R69, c[0x0][0xbec] ;  /* 0x0002fb00ff451b82 */ /* 0x000e220000000800 */
[----:B------:R-:W3:Y:S04]  /*1be50*/  LDL.LU R14, [R1+0x58] ;  /* 0x00005800010e7983 */ /* 0x000ee80000300800 */
[----:B------:R-:W3:Y:S03]  /*1be60*/  LDL.LU R10, [R1+0x4c] ;  /* 0x00004c00010a7983 */ /* 0x000ee60000300800 */
[----:B------:R-:W1:Y:S01]  /*1be70*/  @P1 LDC R71, c[0x0][0xbf0] ;  /* 0x0002fc00ff471b82 */ /* 0x000e620000000800 */
[----:B------:R-:W3:Y:S04]  /*1be80*/  LDL.LU R70, [R1+0x40] ;  /* 0x0000400001467983 */ /* 0x000ee80000300800 */
[----:B------:R-:W3:Y:S04]  /*1be90*/  LDL R68, [R1+0x5c] ;  /* 0x00005c0001447983 */ /* 0x000ee80000100800 */
[----:B------:R-:W3:Y:S04]  /*1bea0*/  LDL R66, [R1+0x3c] ;  /* 0x00003c0001427983 */ /* 0x000ee80000100800 */
[----:B------:R-:W3:Y:S01]  /*1beb0*/  LDL R34, [R1+0x80] ;  /* 0x0000800001227983 */ /* 0x000ee20000100800 */
[----:B----4-:R-:W-:-:S04]  /*1bec0*/  IMAD.IADD R25, R7, 0x1, R225 ;  /* 0x0000000107197824 */ /* 0x010fc800078e02e1 */
[----:B--2---:R-:W-:-:S04]  /*1bed0*/  @P1 IMAD.HI.U32 R0, R25, R0, RZ ;  /* 0x0000000019001227 */ /* 0x004fc800078e00ff */
[----:B------:R-:W-:Y:S01]  /*1bee0*/  IMAD.MOV.U32 R11, RZ, RZ, R25 ;  /* 0x000000ffff0b7224 */ /* 0x000fe200078e0019 */
[----:B---3--:R-:W-:Y:S02]  /*1bef0*/  @P1 SHF.R.U32.HI R11, RZ, R27, R0 ;  /* 0x0000001bff0b1219 */ /* 0x008fe40000011600 */
[----:B------:R-:W2:Y:S01]  /*1bf00*/  LDL R27, [R1+0x60] ;  /* 0x00006000011b7983 */ /* 0x000ea20000100800 */
[----:B------:R-:W-:Y:S01]  /*1bf10*/  SHF.R.S32.HI R64, RZ, 0x1f, R70 ;  /* 0x0000001fff407819 */ /* 0x000fe20000011446 */
[----:B------:R-:W-:Y:S01]  /*1bf20*/  IMAD.WIDE.U32 R8, R70, UR4, R20 ;  /* 0x0000000446087c25 */ /* 0x000fe2000f8e0014 */
[----:B------:R-:W-:Y:S02]  /*1bf30*/  SEL R28, R10, RZ, !P0 ;  /* 0x000000ff0a1c7207 */ /* 0x000fe40004000000 */
[----:B------:R-:W-:Y:S01]  /*1bf40*/  SEL R0, R14, RZ, !P0 ;  /* 0x000000ff0e007207 */ /* 0x000fe20004000000 */
[----:B------:R-:W-:-:S04]  /*1bf50*/  IMAD R7, R64, UR4, RZ ;  /* 0x0000000440077c24 */ /* 0x000fc8000f8e02ff */
[----:B------:R-:W-:Y:S01]  /*1bf60*/  IMAD R15, R70, UR5, R7 ;  /* 0x00000005460f7c24 */ /* 0x000fe2000f8e0207 */
[----:B------:R-:W-:Y:S01]  /*1bf70*/  LEA R7, R68, R224, 0x6 ;  /* 0x000000e044077211 */ /* 0x000fe200078e30ff */
[----:B------:R-:W-:Y:S01]  /*1bf80*/  IMAD.MOV R10, RZ, RZ, -R11 ;  /* 0x000000ffff0a7224 */ /* 0x000fe200078e0a0b */
[----:B------:R-:W-:Y:S01]  /*1bf90*/  ULDC.64 UR4, c[0x0][0xb98] ;  /* 0x0002e60000047ab9 */ /* 0x000fe20000000a00 */
[----:B------:R-:W-:Y:S02]  /*1bfa0*/  IMAD.IADD R9, R9, 0x1, R15 ;  /* 0x0000000109097824 */ /* 0x000fe400078e020f */
[----:B------:R-:W-:-:S04]  /*1bfb0*/  IMAD.WIDE R12, R7, 0x2, R12 ;  /* 0x00000002070c7825 */ /* 0x000fc800078e020c */
[----:B------:R-:W-:-:S04]  /*1bfc0*/  IMAD.WIDE.U32 R8, R28, UR4, R8 ;  /* 0x000000041c087c25 */ /* 0x000fc8000f8e0008 */
[----:B------:R-:W-:Y:S02]  /*1bfd0*/  IMAD R15, R0, UR4, RZ ;  /* 0x00000004000f7c24 */ /* 0x000fe4000f8e02ff */
        /* <DEDUP_REMOVED lines=12> */
[----:B------:R-:W-:-:S03]  /*1c0a0*/  LOP3.LUT R8, R25, 0x380, RZ, 0xc0, !PT ;  /* 0x0000038019087812 */ /* 0x000fc600078ec0ff */
[----:B------:R-:W-:Y:S02]  /*1c0b0*/  IADD3 R7, R11, R9, RZ ;  /* 0x000000090b077210 */ /* 0x000fe40007ffe0ff */
[----:B------:R-:W-:Y:S02]  /*1c0c0*/  LEA R11, P0, R10, UR4, 0x2 ;  /* 0x000000040a0b7c11 */ /* 0x000fe4000f8010ff */
[----:B------:R-:W-:Y:S02]  /*1c0d0*/  SHF.R.U64 R8, R8, 0x3, RZ ;  /* 0x0000000308087819 */ /* 0x000fe400000012ff */
[----:B------:R-:W-:Y:S01]  /*1c0e0*/  LEA.HI.X R26, R10, UR5, R7, 0x2, P0 ;  /* 0x000000050a1a7c11 */ /* 0x000fe200080f1407 */
[----:B------:R-:W-:Y:S01]  /*1c0f0*/  ULDC.64 UR4, c[0x0][0xaa0] ;  /* 0x0002a80000047ab9 */ /* 0x000fe20000000a00 */
[----:B------:R-:W-:Y:S01]  /*1c100*/  LOP3.LUT R8, R8, R25, RZ, 0x3c, !PT ;  /* 0x0000001908087212 */ /* 0x000fe200078e3cff */
[----:B------:R-:W-:Y:S01]  /*1c110*/  IMAD R21, R21, UR4, RZ ;  /* 0x0000000415157c24 */ /* 0x000fe2000f8e02ff */
[----:B------:R-:W-:-:S02]  /*1c120*/  IADD3 R37, P0, R12, 0x5000, RZ ;  /* 0x000050000c257810 */ /* 0x000fc40007f1e0ff */
[C---:B------:R-:W-:Y:S02]  /*1c130*/  IADD3 R15, P6, R12.reuse, 0x2000, RZ ;  /* 0x000020000c0f7810 */ /* 0x040fe40007fde0ff */
[C---:B------:R-:W-:Y:S02]  /*1c140*/  IADD3 R25, P5, R12.reuse, 0x3000, RZ ;  /* 0x000030000c197810 */ /* 0x040fe40007fbe0ff */
[C---:B------:R-:W-:Y:S01]  /*1c150*/  IADD3 R33, P4, R12.reuse, 0x4000, RZ ;  /* 0x000040000c217810 */ /* 0x040fe20007f9e0ff */
[----:B------:R-:W-:Y:S01]  /*1c160*/  IMAD.X R9, RZ, RZ, R13, P2 ;  /* 0x000000ffff097224 */ /* 0x000fe200010e060d */
[----:B------:R-:W-:Y:S01]  /*1c170*/  IADD3 R41, P3, R12, 0x6000, RZ ;  /* 0x000060000c297810 */ /* 0x000fe20007f7e0ff */
[C---:B------:R-:W-:Y:S01]  /*1c180*/  IMAD R67, R20.reuse, UR5, R21 ;  /* 0x0000000514437c24 */ /* 0x040fe2000f8e0215 */
[----:B------:R-:W-:Y:S01]  /*1c190*/  LOP3.LUT R36, R37, 0x380, RZ, 0xc0, !PT ;  /* 0x0000038025247812 */ /* 0x000fe200078ec0ff */
[----:B------:R-:W-:Y:S01]  /*1c1a0*/  IMAD.WIDE.U32 R20, R20, UR4, RZ ;  /* 0x0000000414147c25 */ /* 0x000fe2000f8e00ff */
[----:B------:R-:W-:Y:S01]  /*1c1b0*/  IADD3 R45, P2, R12, 0x7000, RZ ;  /* 0x000070000c2d7810 */ /* 0x000fe20007f5e0ff */
[----:B------:R-:W-:Y:S01]  /*1c1c0*/  SHFL.IDX PT, R54, R11, RZ, 0x1c1f ;  /* 0x001c1fff0b367589 */ /* 0x000fe200000e0000 */
[----:B------:R-:W-:Y:S01]  /*1c1d0*/  LOP3.LUT R14, R15, 0x380, RZ, 0xc0, !PT ;  /* 0x000003800f0e7812 */ /* 0x000fe200078ec0ff */
[----:B------:R-:W-:Y:S01]  /*1c1e0*/  ULDC.64 UR4, c[0x0][0xae8] ;  /* 0x0002ba0000047ab9 */ /* 0x000fe20000000a00 */
[----:B------:R-:W-:-:S02]  /*1c1f0*/  LOP3.LUT R24, R25, 0x380, RZ, 0xc0, !PT ;  /* 0x0000038019187812 */ /* 0x000fc400078ec0ff */
[----:B------:R-:W-:Y:S01]  /*1c200*/  LOP3.LUT R32, R33, 0x380, RZ, 0xc0, !PT ;  /* 0x0000038021207812 */ /* 0x000fe200078ec0ff */
[----:B------:R-:W3:Y:S01]  /*1c210*/  SHFL.IDX PT, R55, R26, RZ, 0x1c1f ;  /* 0x001c1fff1a377589 */ /* 0x000ee200000e0000 */
[----:B------:R-:W-:Y:S01]  /*1c220*/  LOP3.LUT R40, R41, 0x380, RZ, 0xc0, !PT ;  /* 0x0000038029287812 */ /* 0x000fe200078ec0ff */
[----:B------:R-:W-:Y:S01]  /*1c230*/  IMAD R66, R66, 0x20, R68 ;  /* 0x0000002042427824 */ /* 0x000fe200078e0244 */
[----:B------:R-:W-:Y:S01]  /*1c240*/  SHF.R.U64 R36, R36, 0x3, RZ ;  /* 0x0000000324247819 */ /* 0x000fe200000012ff */
[----:B------:R-:W-:Y:S01]  /*1c250*/  SHFL.IDX PT, R58, R11, 0x1, 0x1c1f ;  /* 0x003c1f000b3a7f89 */ /* 0x000fe200000e0000 */
[----:B------:R-:W-:Y:S01]  /*1c260*/  LOP3.LUT R44, R45, 0x380, RZ, 0xc0, !PT ;  /* 0x000003802d2c7812 */ /* 0x000fe200078ec0ff */
[----:B------:R-:W-:Y:S01]  /*1c270*/  IMAD.IADD R34, R34, 0x1, R225 ;  /* 0x0000000122227824 */ /* 0x000fe200078e02e1 */
[----:B------:R-:W-:Y:S01]  /*1c280*/  SHF.R.U64 R14, R14, 0x3, RZ ;  /* 0x000000030e0e7819 */ /* 0x000fe200000012ff */
[----:B------:R-:W4:Y:S01]  /*1c290*/  SHFL.IDX PT, R59, R26, 0x1, 0x1c1f ;  /* 0x003c1f001a3b7f89 */ /* 0x000f2200000e0000 */
[----:B------:R-:W-:-:S02]  /*1c2a0*/  SHF.R.U64 R24, R24, 0x3, RZ ;  /* 0x0000000318187819 */ /* 0x000fc400000012ff */
[----:B------:R-:W-:Y:S01]  /*1c2b0*/  SHF.R.U64 R32, R32, 0x3, RZ ;  /* 0x0000000320207819 */ /* 0x000fe200000012ff */
[----:B------:R-:W-:Y:S01]  /*1c2c0*/  IMAD R64, R64, UR4, RZ ;  /* 0x0000000440407c24 */ /* 0x000fe2000f8e02ff */
[----:B------:R-:W-:Y:S02]  /*1c2d0*/  SHF.R.U64 R40, R40, 0x3, RZ ;  /* 0x0000000328287819 */ /* 0x000fe400000012ff */
[----:B------:R-:W-:Y:S01]  /*1c2e0*/  IADD3 R21, R21, R67, RZ ;  /* 0x0000004315157210 */ /* 0x000fe20007ffe0ff */
[----:B------:R-:W-:Y:S01]  /*1c2f0*/  IMAD R65, R4, R3, RZ ;  /* 0x0000000304417224 */ /* 0x000fe200078e02ff */
[----:B------:R-:W-:Y:S01]  /*1c300*/  LOP3.LUT R36, R36, R37, RZ, 0x3c, !PT ;  /* 0x0000002524247212 */ /* 0x000fe200078e3cff */
[----:B------:R-:W-:Y:S01]  /*1c310*/  IMAD.IADD R66, R225, 0x1, R66 ;  /* 0x00000001e1427824 */ /* 0x000fe200078e0242 */
[----:B------:R-:W-:Y:S01]  /*1c320*/  SHF.R.U64 R44, R44, 0x3, RZ ;  /* 0x000000032c2c7819 */ /* 0x000fe200000012ff */
[----:B------:R-:W-:Y:S01]  /*1c330*/  VIADD R10, R34, 0x8 ;  /* 0x00000008220a7836 */ /* 0x000fe20000000000 */
[----:B------:R-:W-:Y:S01]  /*1c340*/  LOP3.LUT R14, R14, R15, RZ, 0x3c, !PT ;  /* 0x0000000f0e0e7212 */ /* 0x000fe200078e3cff */
[----:B------:R-:W-:Y:S01]  /*1c350*/  IMAD.X R15, RZ, RZ, R13, P6 ;  /* 0x000000ffff0f7224 */ /* 0x000fe200030e060d */
[----:B------:R-:W-:-:S02]  /*1c360*/  LOP3.LUT R24, R24, R25, RZ, 0x3c, !PT ;  /* 0x0000001918187212 */ /* 0x000fc400078e3cff */
[----:B------:R-:W-:Y:S01]  /*1c370*/  LOP3.LUT R32, R32, R33, RZ, 0x3c, !PT ;  /* 0x0000002120207212 */ /* 0x000fe200078e3cff */
[--C-:B------:R-:W-:Y:S01]  /*1c380*/  IMAD.X R33, RZ, RZ, R13.reuse, P4 ;  /* 0x000000ffff217224 */ /* 0x100fe200020e060d */
[----:B------:R-:W-:Y:S01]  /*1c390*/  IADD3.X R37, RZ, R13, RZ, P0, !PT ;  /* 0x0000000dff257210 */ /* 0x000fe200007fe4ff */
[----:B------:R-:W-:Y:S01]  /*1c3a0*/  IMAD R67, R70, UR5, R64 ;  /* 0x0000000546437c24 */ /* 0x000fe2000f8e0240 */
[----:B------:R-:W-:Y:S01]  /*1c3b0*/  LOP3.LUT R40, R40, R41, RZ, 0x3c, !PT ;  /* 0x0000002928287212 */ /* 0x000fe200078e3cff */
[----:B------:R-:W-:Y:S01]  /*1c3c0*/  IMAD.X R41, RZ, RZ, R13, P3 ;  /* 0x000000ffff297224 */ /* 0x000fe200018e060d */
[----:B------:R-:W-:Y:S01]  /*1c3d0*/  IADD3.X R25, RZ, R13, RZ, P5, !PT ;  /* 0x0000000dff197210 */ /* 0x000fe20002ffe4ff */
[----:B------:R-:W-:Y:S01]  /*1c3e0*/  IMAD.WIDE.U32 R20, R70, UR4, R20 ;  /* 0x0000000446147c25 */ /* 0x000fe2000f8e0014 */
[C---:B------:R-:W-:Y:S01]  /*1c3f0*/  IADD3 R49, P6, R12.reuse, 0x8000, RZ ;  /* 0x000080000c317810 */ /* 0x040fe20007fde0ff */
[----:B------:R-:W-:Y:S01]  /*1c400*/  ULDC.64 UR4, c[0x0][0xaf0] ;  /* 0x0002bc0000047ab9 */ /* 0x000fe20000000a00 */
[----:B------:R-:W-:-:S02]  /*1c410*/  IADD3 R53, P5, R12, 0x9000, RZ ;  /* 0x000090000c357810 */ /* 0x000fc40007fbe0ff */
[----:B------:R-:W-:Y:S01]  /*1c420*/  IADD3 R57, P4, R12, 0xa000, RZ ;  /* 0x0000a0000c397810 */ /* 0x000fe20007f9e0ff */
[----:B0-----:R-:W-:Y:S01]  /*1c430*/  @P1 IMAD.HI.U32 R64, R66, R69, RZ ;  /* 0x0000004542401227 */ /* 0x001fe200078e00ff */
[----:B------:R-:W-:Y:S02]  /*1c440*/  LOP3.LUT R44, R44, R45, RZ, 0x3c, !PT ;  /* 0x0000002d2c2c7212 */ /* 0x000fe400078e3cff */
[----:B------:R-:W-:Y:S02]  /*1c450*/  IADD3 R7, P3, R12, 0xb000, RZ ;  /* 0x0000b0000c077810 */ /* 0x000fe40007f7e0ff */
[----:B------:R-:W-:Y:S02]  /*1c460*/  IADD3.X R45, RZ, R13, RZ, P2, !PT ;  /* 0x0000000dff2d7210 */ /* 0x000fe400017fe4ff */
[----:B------:R-:W-:Y:S02]  /*1c470*/  LOP3.LUT R48, R49, 0x380, RZ, 0xc0, !PT ;  /* 0x0000038031307812 */ /* 0x000fe400078ec0ff */
[----:B------:R-:W-:-:S02]  /*1c480*/  LOP3.LUT R52, R53, 0x380, RZ, 0xc0, !PT ;  /* 0x0000038035347812 */ /* 0x000fc400078ec0ff */
[----:B------:R-:W-:Y:S02]  /*1c490*/  LOP3.LUT R56, R57, 0x380, RZ, 0xc0, !PT ;  /* 0x0000038039387812 */ /* 0x000fe400078ec0ff */
[----:B------:R-:W-:Y:S02]  /*1c4a0*/  LOP3.LUT R61, R12, 0x380, RZ, 0xc0, !PT ;  /* 0x000003800c3d7812 */ /* 0x000fe400078ec0ff */
[----:B------:R-:W-:Y:S02]  /*1c4b0*/  LOP3.LUT R4, R7, 0x380, RZ, 0xc0, !PT ;  /* 0x0000038007047812 */ /* 0x000fe400078ec0ff */
[----:B------:R-:W-:Y:S01]  /*1c4c0*/  IADD3 R21, R21, R67, RZ ;  /* 0x0000004315157210 */ /* 0x000fe20007ffe0ff */
[----:B------:R-:W-:Y:S01]  /*1c4d0*/  IMAD.MOV.U32 R67, RZ, RZ, R66 ;  /* 0x000000ffff437224 */ /* 0x000fe200078e0042 */
[----:B-1----:R-:W-:Y:S01]  /*1c4e0*/  @P1 SHF.R.U32.HI R67, RZ, R71, R64 ;  /* 0x00000047ff431219 */ /* 0x002fe20000011640 */
[----:B------:R-:W-:Y:S01]  /*1c4f0*/  IMAD R69, R0, UR4, RZ ;  /* 0x0000000400457c24 */ /* 0x000fe2000f8e02ff */
[----:B------:R-:W-:-:S02]  /*1c500*/  SHF.R.U64 R48, R48, 0x3, RZ ;  /* 0x0000000330307819 */ /* 0x000fc400000012ff */
[----:B------:R-:W-:Y:S02]  /*1c510*/  SHF.R.U64 R52, R52, 0x3, RZ ;  /* 0x0000000334347819 */ /* 0x000fe400000012ff */
[----:B------:R-:W-:Y:S02]  /*1c520*/  SHF.R.U64 R56, R56, 0x3, RZ ;  /* 0x0000000338387819 */ /* 0x000fe400000012ff */
[----:B------:R-:W-:Y:S02]  /*1c530*/  SHF.R.U64 R61, R61, 0x3, RZ ;  /* 0x000000033d3d7819 */ /* 0x000fe400000012ff */
[----:B------:R-:W-:Y:S01]  /*1c540*/  SHF.R.U64 R4, R4, 0x3, RZ ;  /* 0x0000000304047819 */ /* 0x000fe200000012ff */
[C---:B------:R-:W-:Y:S01]  /*1c550*/  IMAD R69, R28.reuse, UR5, R69 ;  /* 0x000000051c457c24 */ /* 0x040fe2000f8e0245 */
[----:B------:R-:W-:Y:S01]  /*1c560*/  SHF.R.S32.HI R0, RZ, 0x1f, R67 ;  /* 0x0000001fff007819 */ /* 0x000fe20000011443 */
[----:B------:R-:W-:Y:S01]  /*1c570*/  IMAD.WIDE.U32 R20, R28, UR4, R20 ;  /* 0x000000041c147c25 */ /* 0x000fe2000f8e0014 */
[----:B------:R-:W-:Y:S01]  /*1c580*/  LOP3.LUT R48, R48, R49, RZ, 0x3c, !PT ;  /* 0x0000003130307212 */ /* 0x000fe200078e3cff */
[----:B------:R-:W-:Y:S01]  /*1c590*/  ULDC.64 UR4, c[0x0][0xae0] ;  /* 0x0002b80000047ab9 */ /* 0x000fe20000000a00 */
[----:B------:R-:W-:Y:S01]  /*1c5a0*/  LOP3.LUT R52, R52, R53, RZ, 0x3c, !PT ;  /* 0x0000003534347212 */ /* 0x000fe200078e3cff */
[----:B------:R-:W-:Y:S01]  /*1c5b0*/  IMAD.MOV R28, RZ, RZ, -R67 ;  /* 0x000000ffff1c7224 */ /* 0x000fe200078e0a43 */
[----:B------:R-:W-:Y:S01]  /*1c5c0*/  LOP3.LUT R56, R56, R57, RZ, 0x3c, !PT ;  /* 0x0000003938387212 */ /* 0x000fe200078e3cff */
[--C-:B------:R-:W-:Y:S01]  /*1c5d0*/  IMAD.X R49, RZ, RZ, R13.reuse, P6 ;  /* 0x000000ffff317224 */ /* 0x100fe200030e060d */
[----:B------:R-:W-:Y:S01]  /*1c5e0*/  LOP3.LUT R60, R61, R12, RZ, 0x3c, !PT ;  /* 0x0000000c3d3c7212 */ /* 0x000fe200078e3cff */
[--C-:B------:R-:W-:Y:S01]  /*1c5f0*/  IMAD.X R53, RZ, RZ, R13.reuse, P5 ;  /* 0x000000ffff357224 */ /* 0x100fe200028e060d */
[----:B------:R-:W-:Y:S01]  /*1c600*/  IADD3.X R57, RZ, R13, RZ, P4, !PT ;  /* 0x0000000dff397210 */ /* 0x000fe200027fe4ff */
[--C-:B------:R-:W-:Y:S01]  /*1c610*/  IMAD.X R63, RZ, RZ, R13.reuse, P3 ;  /* 0x000000ffff3f7224 */ /* 0x100fe200018e060d */
[----:B------:R-:W-:Y:S01]  /*1c620*/  LOP3.LUT R62, R4, R7, RZ, 0x3c, !PT ;  /* 0x00000007043e7212 */ /* 0x000fe200078e3cff */
[----:B------:R-:W-:Y:S01]  /*1c630*/  IMAD.MOV.U32 R61, RZ, RZ, R13 ;  /* 0x000000ffff3d7224 */ /* 0x000fe200078e000d */
[----:B------:R-:W-:Y:S01]  /*1c640*/  IADD3 R21, R21, R69, RZ ;  /* 0x0000004515157210 */ /* 0x000fe20007ffe0ff */
[----:B------:R-:W-:-:S02]  /*1c650*/  IMAD R0, R0, UR4, RZ ;  /* 0x0000000400007c24 */ /* 0x000fc4000f8e02ff */
[----:B------:R-:W-:Y:S02]  /*1c660*/  IMAD R3, R3, R28, R66 ;  /* 0x0000001c03037224 */ /* 0x000fe400078e0242 */
[C---:B------:R-:W-:Y:S02]  /*1c670*/  IMAD R69, R67.reuse, UR5, R0 ;  /* 0x0000000543457c24 */ /* 0x040fe4000f8e0200 */
[----:B------:R-:W-:Y:S01]  /*1c680*/  IMAD.WIDE.U32 R20, R67, UR4, R20 ;  /* 0x0000000443147c25 */ /* 0x000fe2000f8e0014 */
[----:B------:R-:W-:Y:S01]  /*1c690*/  SHF.R.S32.HI R0, RZ, 0x1f, R3 ;  /* 0x0000001fff007819 */ /* 0x000fe20000011403 */
[----:B------:R-:W-:Y:S02]  /*1c6a0*/  ULDC.64 UR4, c[0x0][0xad8] ;  /* 0x0002b60000047ab9 */ /* 0x000fe40000000a00 */
[----:B------:R-:W-:Y:S02]  /*1c6b0*/  IMAD.IADD R70, R68, 0x1, R225 ;  /* 0x0000000144467824 */ /* 0x000fe400078e02e1 */
[----:B------:R-:W-:-:S02]  /*1c6c0*/  IMAD.IADD R21, R21, 0x1, R69 ;  /* 0x0000000115157824 */ /* 0x000fc400078e0245 */
[----:B------:R-:W-:Y:S01]  /*1c6d0*/  IMAD R28, R0, UR4, RZ ;  /* 0x00000004001c7c24 */ /* 0x000fe2000f8e02ff */
[----:B------:R-:W-:Y:S01]  /*1c6e0*/  IADD3 R0, R70, 0x20, RZ ;  /* 0x0000002046007810 */ /* 0x000fe20007ffe0ff */
[----:B------:R-:W-:-:S04]  /*1c6f0*/  IMAD.WIDE.U32 R20, R3, UR4, R20 ;  /* 0x0000000403147c25 */ /* 0x000fc8000f8e0014 */
[----:B------:R-:W-:Y:S01]  /*1c700*/  IMAD R67, R3, UR5, R28 ;  /* 0x0000000503437c24 */ /* 0x000fe2000f8e021c */
[----:B------:R-:W-:Y:S01]  /*1c710*/  ULDC.64 UR4, c[0x0][0xa80] ;  /* 0x0002a00000047ab9 */ /* 0x000fe20000000a00 */
[----:B------:R-:W-:Y:S01]  /*1c720*/  ISETP.GE.AND P1, PT, R0, R65, PT ;  /* 0x000000410000720c */ /* 0x000fe20003f26270 */
[----:B------:R-:W-:Y:S01]  /*1c730*/  VIADD R0, R2, 0x30820 ;  /* 0x0003082002007836 */ /* 0x000fe20000000000 */
[----:B------:R-:W-:Y:S02]  /*1c740*/  LEA R64, P3, R20, UR4, 0x1 ;  /* 0x0000000414407c11 */ /* 0x000fe4000f8608ff */
[----:B------:R-:W-:Y:S01]  /*1c750*/  IADD3 R3, R21, R67, RZ ;  /* 0x0000004315037210 */ /* 0x000fe20007ffe0ff */
[----:B------:R-:W-:Y:S01]  /*1c760*/  VIADD R28, R70, 0x40 ;  /* 0x00000040461c7836 */ /* 0x000fe20000000000 */
[----:B------:R-:W-:Y:S02]  /*1c770*/  PRMT R0, RZ, 0x654, R0 ;  /* 0x00000654ff007816 */ /* 0x000fe40000000000 */
[----:B------:R-:W-:Y:S01]  /*1c780*/  LEA.HI.X R3, R20, UR5, R3, 0x1, P3 ;  /* 0x0000000514037c11 */ /* 0x000fe200098f0c03 */
[C---:B------:R-:W-:Y:S01]  /*1c790*/  VIADD R74, R224.reuse, 0x40 ;  /* 0x00000040e04a7836 */ /* 0x040fe20000000000 */
[C---:B------:R-:W-:Y:S01]  /*1c7a0*/  IADD3 R73, R224.reuse, 0x80, RZ ;  /* 0x00000080e0497810 */ /* 0x040fe20007ffe0ff */
[----:B------:R-:W0:Y:S01]  /*1c7b0*/  SHFL.IDX PT, R67, R64, RZ, 0x181f ;  /* 0x00181fff40437589 */ /* 0x000e2200000e0000 */
[----:B------:R-:W-:Y:S03]  /*1c7c0*/  BSSY B1, `(.L_x_6206) ;  /* 0x000002e000017945 */ /* 0x000fe60003800000 */
[----:B------:R-:W1:Y:S01]  /*1c7d0*/  SHFL.IDX PT, R69, R3, RZ, 0x181f ;  /* 0x00181fff03457589 */ /* 0x000e6200000e0000 */
[----:B------:R-:W-:Y:S01]  /*1c7e0*/  SHF.R.S32.HI R71, RZ, 0x1f, R224 ;  /* 0x0000001fff477819 */ /* 0x000fe200000114e0 */
[----:B------:R-:W-:Y:S01]  /*1c7f0*/  VIADD R72, R224, 0x80 ;  /* 0x00000080e0487836 */ /* 0x000fe20000000000 */
[----:B------:R-:W-:-:S02]  /*1c800*/  SHF.R.S32.HI R73, RZ, 0x1f, R73 ;  /* 0x0000001fff497819 */ /* 0x000fc40000011449 */
[----:B--2---:R-:W-:-:S04]  /*1c810*/  LOP3.LUT P0, RZ, R27, 0x3, RZ, 0xc0, !PT ;  /* 0x000000031bff7812 */ /* 0x004fc8000780c0ff */
[-C--:B------:R-:W-:Y:S02]  /*1c820*/  ISETP.GE.OR P2, PT, R34, R65.reuse, P0 ;  /* 0x000000412200720c */ /* 0x080fe40000746670 */
[----:B------:R-:W-:-:S11]  /*1c830*/  ISETP.GE.OR P0, PT, R10, R65, P0 ;  /* 0x000000410a00720c */ /* 0x000fd60000706670 */
[----:B---3--:R-:W-:Y:S04]  /*1c840*/  @!P2 ST.E desc[UR60][R54.64], R5 ;  /* 0x000000053600a985 */ /* 0x008fe8000c10193c */
[----:B----4-:R2:W-:Y:S04]  /*1c850*/  @!P0 ST.E desc[UR60][R58.64], R6 ;  /* 0x000000063a008985 */ /* 0x0105e8000c10193c */
[----:B------:R-:W5:Y:S04]  /*1c860*/  LD.E.128 R8, desc[UR60][R8.64] ;  /* 0x0000003c08087980 */ /* 0x000f68000c101d00 */
[----:B------:R-:W5:Y:S04]  /*1c870*/  LD.E.128 R12, desc[UR60][R14.64] ;  /* 0x0000003c0e0c7980 */ /* 0x000f68000c101d00 */
[----:B--2---:R2:W5:Y:S04]  /*1c880*/  LD.E.128 R4, desc[UR60][R60.64] ;  /* 0x0000003c3c047980 */ /* 0x004568000c101d00 */
        /* <DEDUP_REMOVED lines=14> */
[----:B---3--:R-:W3:Y:S01]  /*1c970*/  FENCE.VIEW.ASYNC.S ;  /* 0x00000000000073c6 */ /* 0x008ee20000000000 */
[----:B------:R-:W-:-:S02]  /*1c980*/  ISETP.GE.AND P2, PT, R70, R65, PT ;  /* 0x000000414600720c */ /* 0x000fc40003f46270 */
[----:B------:R-:W-:Y:S02]  /*1c990*/  ISETP.GE.AND P0, PT, R28, R65, PT ;  /* 0x000000411c00720c */ /* 0x000fe40003f06270 */
[----:B------:R-:W-:Y:S01]  /*1c9a0*/  SHF.R.S32.HI R28, RZ, 0x1f, R74 ;  /* 0x0000001fff1c7819 */ /* 0x000fe2000001144a */
[----:B---3--:R2:W-:Y:S08]  /*1c9b0*/  SYNCS.ARRIVE.TRANS64.RED.A1T0 RZ, [R0+URZ], RZ ;  /* 0x000000ff00ff79a7 */ /* 0x0085f0000810043f */
[----:B012---:R-:W-:Y:S05]  /*1c9c0*/  @P2 BRA `(.L_x_6207) ;  /* 0x0000000000342947 */ /* 0x007fea0003800000 */
[----:B------:R-:W-:Y:S02]  /*1c9d0*/  ULDC UR4, c[0x0][0xac8] ;  /* 0x0002b20000047ab9 */ /* 0x000fe40000000800 */
[----:B------:R-:W-:Y:S02]  /*1c9e0*/  ISETP.GE.AND P4, PT, R224, UR4, PT ;  /* 0x00000004e0007c0c */ /* 0x000fe4000bf86270 */
[----:B------:R-:W-:Y:S02]  /*1c9f0*/  ISETP.GE.AND P3, PT, R74, UR4, PT ;  /* 0x000000044a007c0c */ /* 0x000fe4000bf66270 */
[----:B------:R-:W-:-:S09]  /*1ca00*/  ISETP.GE.AND P2, PT, R72, UR4, PT ;  /* 0x0000000448007c0c */ /* 0x000fd2000bf46270 */
[-C--:B------:R-:W-:Y:S02]  /*1ca10*/  @!P4 LEA R20, P6, R224, R67.reuse, 0x1 ;  /* 0x00000043e014c211 */ /* 0x080fe400078c08ff */
[----:B------:R-:W-:Y:S02]  /*1ca20*/  @!P3 LEA R66, P5, R74, R67, 0x1 ;  /* 0x000000434a42b211 */ /* 0x000fe400078a08ff */
[----:B------:R-:W-:Y:S02]  /*1ca30*/  @!P4 LEA.HI.X R21, R224, R69, R71, 0x1, P6 ;  /* 0x00000045e015c211 */ /* 0x000fe400030f0c47 */
[----:B------:R-:W-:Y:S02]  /*1ca40*/  @!P2 LEA R68, P6, R72, R67, 0x1 ;  /* 0x000000434844a211 */ /* 0x000fe400078c08ff */
[-C--:B------:R-:W-:Y:S01]  /*1ca50*/  @!P3 LEA.HI.X R67, R74, R69.reuse, R28, 0x1, P5 ;  /* 0x000000454a43b211 */ /* 0x080fe200028f0c1c */
[----:B-----5:R0:W-:Y:S01]  /*1ca60*/  @!P4 ST.E.128 desc[UR60][R20.64], R4 ;  /* 0x000000041400c985 */ /* 0x0201e2000c101d3c */
[----:B------:R-:W-:-:S03]  /*1ca70*/  @!P2 LEA.HI.X R69, R72, R69, R73, 0x1, P6 ;  /* 0x000000454845a211 */ /* 0x000fc600030f0c49 */
[----:B------:R0:W-:Y:S04]  /*1ca80*/  @!P3 ST.E.128 desc[UR60][R66.64], R32 ;  /* 0x000000204200b985 */ /* 0x0001e8000c101d3c */
[----:B------:R0:W-:Y:S02]  /*1ca90*/  @!P2 ST.E.128 desc[UR60][R68.64], R48 ;  /* 0x000000304400a985 */ /* 0x0001e4000c101d3c */
.L_x_6207:
[----:B------:R-:W-:Y:S05]  /*1caa0*/  BSYNC B1 ;  /* 0x0000000000017941 */ /* 0x000fea0003800000 */
.L_x_6206:
[----:B0-----:R0:W1:Y:S01]  /*1cab0*/  SHFL.IDX PT, R21, R3, 0x1, 0x181f ;  /* 0x00381f0003157f89 */ /* 0x00106200000e0000 */
[----:B------:R-:W-:Y:S03]  /*1cac0*/  BSSY B1, `(.L_x_6208) ;  /* 0x0000010000017945 */ /* 0x000fe60003800000 */
[----:B-----5:R0:W2:Y:S01]  /*1cad0*/  SHFL.IDX PT, R5, R64, 0x1, 0x181f ;  /* 0x00381f0040057f89 */ /* 0x0200a200000e0000 */
        /* <DEDUP_REMOVED lines=8> */
[-C--:B-1----:R-:W-:Y:S02]  /*1cb60*/  @!P4 LEA.HI.X R5, R224, R21.reuse, R71, 0x1, P1 ;  /* 0x00000015e005c211 */ /* 0x082fe400008f0c47 */
[-C--:B------:R-:W-:Y:S02]  /*1cb70*/  @!P5 LEA.HI.X R7, R74, R21.reuse, R28, 0x1, P2 ;  /* 0x000000154a07d211 */ /* 0x080fe400010f0c1c */
[----:B------:R-:W-:Y:S01]  /*1cb80*/  @!P6 LEA.HI.X R21, R72, R21, R73, 0x1, P3 ;  /* 0x000000154815e211 */ /* 0x000fe200018f0c49 */
[----:B------:R3:W-:Y:S04]  /*1cb90*/  @!P4 ST.E.128 desc[UR60][R4.64], R8 ;  /* 0x000000080400c985 */ /* 0x0007e8000c101d3c */
[----:B------:R3:W-:Y:S04]  /*1cba0*/  @!P5 ST.E.128 desc[UR60][R6.64], R36 ;  /* 0x000000240600d985 */ /* 0x0007e8000c101d3c */
[----:B------:R3:W-:Y:S02]  /*1cbb0*/  @!P6 ST.E.128 desc[UR60][R20.64], R52 ;  /* 0x000000341400e985 */ /* 0x0007e4000c101d3c */
.L_x_6209:
[----:B------:R-:W-:Y:S05]  /*1cbc0*/  BSYNC B1 ;  /* 0x0000000000017941 */ /* 0x000fea0003800000 */
.L_x_6208:
[----:B---3--:R3:W4:Y:S01]  /*1cbd0*/  SHFL.IDX PT, R9, R3, 0x2, 0x181f ;  /* 0x00581f0003097f89 */ /* 0x00872200000e0000 */
[----:B------:R-:W-:Y:S03]  /*1cbe0*/  BSSY B1, `(.L_x_6210) ;  /* 0x0000010000017945 */ /* 0x000fe60003800000 */
[----:B--2---:R3:W2:Y:S01]  /*1cbf0*/  SHFL.IDX PT, R5, R64, 0x2, 0x181f ;  /* 0x00581f0040057f89 */ /* 0x0046a200000e0000 */
        /* <DEDUP_REMOVED lines=14> */
.L_x_6211:
[----:B------:R-:W-:Y:S05]  /*1cce0*/  BSYNC B1 ;  /* 0x0000000000017941 */ /* 0x000fea0003800000 */
.L_x_6210:
[----:B------:R-:W-:Y:S01]  /*1ccf0*/  VIADD R0, R70, 0x60 ;  /* 0x0000006046007836 */ /* 0x000fe20000000000 */
[----:B0--3--:R-:W0:Y:S04]  /*1cd00*/  SHFL.IDX PT, R3, R3, 0x3, 0x181f ;  /* 0x00781f0003037f89 */ /* 0x009e2800000e0000 */
[----:B------:R-:W-:Y:S01]  /*1cd10*/  ISETP.GE.AND P0, PT, R0, R65, PT ;  /* 0x000000410000720c */ /* 0x000fe20003f06270 */
[----:B--2-4-:R2:W3:-:S12]  /*1cd20*/  SHFL.IDX PT, R9, R64, 0x3, 0x181f ;  /* 0x00781f0040097f89 */ /* 0x0144d800000e0000 */
        /* <DEDUP_REMOVED lines=12> */
[----:B--2---:R-:W-:-:S04]  /*1cdf0*/  LEA R4, P0, R72, R9, 0x1 ;  /* 0x0000000948047211 */ /* 0x004fc800078008ff */
[----:B------:R-:W-:-:S05]  /*1ce00*/  LEA.HI.X R5, R72, R3, R73, 0x1, P0 ;  /* 0x0000000348057211 */ /* 0x000fca00000f0c49 */
[----:B------:R4:W-:Y:S01]  /*1ce10*/  ST.E.128 desc[UR60][R4.64], R60 ;  /* 0x0000003c04007985 */ /* 0x0009e2000c101d3c */
[----:B------:R-:W-:Y:S05]  /*1ce20*/  BRA `(.L_x_6212) ;  /* 0x0000000c00247947 */ /* 0x000fea0003800000 */
.L_x_6204:
[----:B------:R-:W3:Y:S01]  /*1ce30*/  LDL.LU R6, [R1+0x44] ;  /* 0x0000440001067983 */ /* 0x000ee20000300800 */
[----:B------:R-:W-:Y:S01]  /*1ce40*/  ULDC.64 UR4, c[0x0][0xc00] ;  /* 0x0003000000047ab9 */ /* 0x000fe20000000a00 */
[----:B------:R-:W-:Y:S01]  /*1ce50*/  IMAD.MOV.U32 R3, RZ, RZ, RZ ;  /* 0x000000ffff037224 */ /* 0x000fe200078e00ff */
[----:B------:R-:W4:Y:S01]  /*1ce60*/  LDC R21, c[0x0][0xbe8] ;  /* 0x0002fa00ff157b82 */ /* 0x000f220000000800 */
[----:B------:R-:W2:Y:S01]  /*1ce70*/  LDL.LU R0, [R1+0x48] ;  /* 0x0000480001007983 */ /* 0x000ea20000300800 */
[----:B------:R-:W-:-:S04]  /*1ce80*/  ISETP.NE.U32.AND P0, PT, RZ, UR4, PT ;  /* 0x00000004ff007c0c */ /* 0x000fc8000bf05070 */
[----:B------:R-:W-:Y:S02]  /*1ce90*/  ISETP.NE.AND.EX P0, PT, RZ, UR5, PT, P0 ;  /* 0x00000005ff007c0c */ /* 0x000fe4000bf05300 */
[----:B---3--:R-:W-:-:S04]  /*1cea0*/  IADD3 R4, P1, R6, UR4, RZ ;  /* 0x0000000406047c10 */ /* 0x008fc8000ff3e0ff */
[----:B--2---:R-:W-:Y:S01]  /*1ceb0*/  IADD3.X R5, R0, UR5, RZ, P1, !PT ;  /* 0x0000000500057c10 */ /* 0x004fe20008ffe4ff */
[----:B------:R-:W-:Y:S02]  /*1cec0*/  ULDC.64 UR4, c[0x0][0xc08] ;  /* 0x0003020000047ab9 */ /* 0x000fe40000000a00 */
[----:B------:R-:W-:-:S04]  /*1ced0*/  ISETP.NE.U32.AND P1, PT, RZ, UR4, PT ;  /* 0x00000004ff007c0c */ /* 0x000fc8000bf25070 */
[----:B------:R2:W5:Y:S01]  /*1cee0*/  @P0 LDG.E R3, desc[UR60][R4.64] ;  /* 0x0000003c04030981 */ /* 0x000562000c1e1900 */
[----:B------:R-:W-:-:S13]  /*1cef0*/  ISETP.NE.AND.EX P1, PT, RZ, UR5, PT, P1 ;  /* 0x00000005ff007c0c */ /* 0x000fda000bf25310 */
[----:B------:R-:W-:Y:S01]  /*1cf00*/  @P1 IADD3 R6, P2, R6, UR4, RZ ;  /* 0x0000000406061c10 */ /* 0x000fe2000ff5e0ff */
[----:B------:R-:W-:-:S03]  /*1cf10*/  ULDC UR4, c[0x0][0xa88] ;  /* 0x0002a20000047ab9 */ /* 0x000fc60000000800 */
[----:B------:R-:W-:Y:S02]  /*1cf20*/  @P1 IADD3.X R7, R0, UR5, RZ, P2, !PT ;  /* 0x0000000500071c10 */ /* 0x000fe400097fe4ff */
[----:B------:R-:W-:-:S06]  /*1cf30*/  MOV R0, UR4 ;  /* 0x0000000400007c02 */ /* 0x000fcc0008000f00 */
[----:B------:R2:W5:Y:S01]  /*1cf40*/  @P1 LDG.E R0, desc[UR60][R6.64] ;  /* 0x0000003c06001981 */ /* 0x000562000c1e1900 */
[----:B----4-:R-:W-:Y:S01]  /*1cf50*/  ISETP.NE.AND P2, PT, R21, 0x1, PT ;  /* 0x000000011500780c */ /* 0x010fe20003f45270 */
[----:B------:R-:W0:-:S12]  /*1cf60*/  S2R R8, SR_TID.X ;  /* 0x0000000000087919 */ /* 0x000e180000002100 */
[----:B------:R-:W3:Y:S08]  /*1cf70*/  @P2 LDC R24, c[0x0][0xbec] ;  /* 0x0002fb00ff182b82 */ /* 0x000ef00000000800 */
[----:B------:R-:W4:Y:S01]  /*1cf80*/  @P2 LDC R25, c[0x0][0xbf0] ;  /* 0x0002fc00ff192b82 */ /* 0x000f220000000800 */
[----:B0-----:R-:W-:-:S05]  /*1cf90*/  VIADD R9, R8, 0xffffff80 ;  /* 0xffffff8008097836 */ /* 0x001fca0000000000 */
[----:B------:R-:W-:Y:S01]  /*1cfa0*/  ISETP.GE.AND P3, PT, R9, 0x80, PT ;  /* 0x000000800900780c */ /* 0x000fe20003f66270 */
[----:B--2---:R-:W-:-:S12]  /*1cfb0*/  @P1 BRA `(.L_x_6213) ;  /* 0x0000000000101947 */ /* 0x004fd80003800000 */
[----:B------:R-:W-:Y:S05]  /*1cfc0*/  @!P0 BRA `(.L_x_6213) ;  /* 0x00000000000c8947 */ /* 0x000fea0003800000 */
[----:B------:R-:W2:Y:S04]  /*1cfd0*/  LDG.E R7, desc[UR60][R4.64] ;  /* 0x0000003c04077981 */ /* 0x000ea8000c1e1900 */
[----:B-----5:R-:W2:Y:S02]  /*1cfe0*/  LDG.E R0, desc[UR60][R4.64+0x4] ;  /* 0x0000043c04007981 */ /* 0x020ea4000c1e1900 */
[----:B--2---:R-:W-:-:S07]  /*1cff0*/  IMAD.IADD R0, R0, 0x1, -R7 ;  /* 0x0000000100007824 */ /* 0x004fce00078e0a07 */
.L_x_6213:
[----:B------:R-:W2:Y:S04]  /*1d000*/  LDL.LU R5, [R1+0x4c] ;  /* 0x00004c0001057983 */ /* 0x000ea80000300800 */
[----:B------:R-:W3:Y:S04]  /*1d010*/  LDL.LU R4, [R1+0x58] ;  /* 0x0000580001047983 */ /* 0x000ee80000300800 */
[----:B------:R-:W4:Y:S01]  /*1d020*/  LDL R26, [R1+0x40] ;  /* 0x00004000011a7983 */ /* 0x000f220000100800 */
[----:B------:R-:W-:Y:S01]  /*1d030*/  BSSY B1, `(.L_x_6214) ;  /* 0x000002c000017945 */ /* 0x000fe20003800000 */
[----:B-----5:R-:W-:-:S02]  /*1d040*/  SHF.R.S32.HI R10, RZ, 0x1f, R3 ;  /* 0x0000001fff0a7819 */ /* 0x020fc40000011403 */
[----:B--2---:R-:W-:Y:S02]  /*1d050*/  SEL R13, R5, RZ, !P0 ;  /* 0x000000ff050d7207 */ /* 0x004fe40004000000 */
[----:B---3--:R-:W-:Y:S02]  /*1d060*/  SEL R14, R4, RZ, !P0 ;  /* 0x000000ff040e7207 */ /* 0x008fe40004000000 */
[----:B----4-:R-:W-:Y:S01]  /*1d070*/  SHF.R.S32.HI R12, RZ, 0x1f, R26 ;  /* 0x0000001fff0c7819 */ /* 0x010fe2000001141a */
[----:B------:R-:W-:Y:S06]  /*1d080*/  @P3 BRA `(.L_x_6215) ;  /* 0x0000000000983947 */ /* 0x000fec0003800000 */
[----:B------:R-:W0:Y:S01]  /*1d090*/  LDC R20, c[0x0][0xbe8] ;  /* 0x0002fa00ff147b82 */ /* 0x000e220000000800 */
[----:B------:R-:W-:Y:S01]  /*1d0a0*/  IADD3 R11, R225, -0x80, R8 ;  /* 0xffffff80e10b7810 */ /* 0x000fe20007ffe008 */
[----:B0-----:R-:W-:-:S05]  /*1d0b0*/  IMAD R4, R0, R20, RZ ;  /* 0x0000001400047224 */ /* 0x001fca00078e02ff */
        /* <DEDUP_REMOVED lines=11> */
[----:B------:R-:W0:Y:S02]  /*1d170*/  @P0 LDC R6, c[0x0][0xbec] ;  /* 0x0002fb00ff060b82 */ /* 0x000e240000000800 */
[----:B------:R-:W-:-:S03]  /*1d180*/  IADD3 R5, R5, R9, RZ ;  /* 0x0000000905057210 */ /* 0x000fc60007ffe0ff */
[----:B------:R-:W-:-:S03]  /*1d190*/  IMAD.WIDE.U32 R4, R13, UR4, R4 ;  /* 0x000000040d047c25 */ /* 0x000fc6000f8e0004 */
[----:B------:R-:W2:Y:S01]  /*1d1a0*/  @P0 LDC R15, c[0x0][0xbf0] ;  /* 0x0002fc00ff0f0b82 */ /* 0x000ea20000000800 */
[----:B0-----:R-:W-:-:S05]  /*1d1b0*/  @P0 IMAD.HI.U32 R6, R11, R6, RZ ;  /* 0x000000060b060227 */ /* 0x001fca00078e00ff */
[----:B--2---:R-:W-:Y:S01]  /*1d1c0*/  @P0 SHF.R.U32.HI R7, RZ, R15, R6 ;  /* 0x0000000fff070219 */ /* 0x004fe20000011606 */
        /* <DEDUP_REMOVED lines=18> */
.L_x_6215:
[----:B------:R-:W-:Y:S05]  /*1d2f0*/  BSYNC B1 ;  /* 0x0000000000017941 */ /* 0x000fea0003800000 */
.L_x_6214:
[----:B0-----:R-:W2:Y:S01]  /*1d300*/  LDL R6, [R1+0x3c] ;  /* 0x00003c0001067983 */ /* 0x001ea20000100800 */
[----:B------:R-:W-:-:S03]  /*1d310*/  ULDC.64 UR4, c[0x0][0xaa0] ;  /* 0x0002a80000047ab9 */ /* 0x000fc60000000a00 */
[----:B------:R-:W2:Y:S01]  /*1d320*/  LDL R11, [R1+0x5c] ;  /* 0x00005c00010b7983 */ /* 0x000ea20000100800 */
[----:B------:R-:W-:Y:S01]  /*1d330*/  IMAD R4, R10, UR4, RZ ;  /* 0x000000040a047c24 */ /* 0x000fe2000f8e02ff */
[----:B------:R-:W-:Y:S01]  /*1d340*/  IADD3 R20, R224, 0x80, RZ ;  /* 0x00000080e0147810 */ /* 0x000fe20007ffe0ff */
[----:B------:R-:W-:Y:S02]  /*1d350*/  BSSY B1, `(.L_x_6216) ;  /* 0x0000040000017945 */ /* 0x000fe40003800000 */
[C---:B------:R-:W-:Y:S01]  /*1d360*/  IMAD R7, R3.reuse, UR5, R4 ;  /* 0x0000000503077c24 */ /* 0x040fe2000f8e0204 */
[----:B------:R-:W-:Y:S01]  /*1d370*/  SHF.R.S32.HI R20, RZ, 0x1f, R20 ;  /* 0x0000001fff147819 */ /* 0x000fe20000011414 */
[----:B------:R-:W-:Y:S01]  /*1d380*/  IMAD.WIDE.U32 R4, R3, UR4, RZ ;  /* 0x0000000403047c25 */ /* 0x000fe2000f8e00ff */
[----:B------:R-:W-:-:S03]  /*1d390*/  ULDC.64 UR4, c[0x0][0xae8] ;  /* 0x0002ba0000047ab9 */ /* 0x000fc60000000a00 */
[----:B------:R-:W-:Y:S02]  /*1d3a0*/  IMAD.IADD R5, R5, 0x1, R7 ;  /* 0x0000000105057824 */ /* 0x000fe400078e0207 */
[----:B------:R-:W-:Y:S02]  /*1d3b0*/  IMAD R7, R12, UR4, RZ ;  /* 0x000000040c077c24 */ /* 0x000fe4000f8e02ff */
[----:B------:R-:W-:-:S04]  /*1d3c0*/  IMAD.WIDE.U32 R4, R26, UR4, R4 ;  /* 0x000000041a047c25 */ /* 0x000fc8000f8e0004 */
[----:B------:R-:W-:Y:S01]  /*1d3d0*/  IMAD R7, R26, UR5, R7 ;  /* 0x000000051a077c24 */ /* 0x000fe2000f8e0207 */
[----:B------:R-:W-:Y:S01]  /*1d3e0*/  ULDC.64 UR4, c[0x0][0xaf0] ;  /* 0x0002bc0000047ab9 */ /* 0x000fe20000000a00 */
[----:B------:R-:W-:Y:S02]  /*1d3f0*/  VIADD R26, R224, 0x40 ;  /* 0x00000040e01a7836 */ /* 0x000fe40000000000 */
[----:B------:R-:W-:Y:S02]  /*1d400*/  IMAD R8, R14, UR4, RZ ;  /* 0x000000040e087c24 */ /* 0x000fe4000f8e02ff */
[----:B------:R-:W-:Y:S01]  /*1d410*/  IMAD.IADD R5, R5, 0x1, R7 ;  /* 0x0000000105057824 */ /* 0x000fe200078e0207 */
[----:B------:R-:W-:Y:S01]  /*1d420*/  SHF.R.S32.HI R10, RZ, 0x1f, R26 ;  /* 0x0000001fff0a7819 */ /* 0x000fe2000001141a */
[C---:B------:R-:W-:Y:S02]  /*1d430*/  IMAD R7, R13.reuse, UR5, R8 ;  /* 0x000000050d077c24 */ /* 0x040fe4000f8e0208 */
[----:B------:R-:W-:Y:S01]  /*1d440*/  IMAD.WIDE.U32 R4, R13, UR4, R4 ;  /* 0x000000040d047c25 */ /* 0x000fe2000f8e0004 */
[----:B------:R-:W-:-:S03]  /*1d450*/  ULDC.64 UR4, c[0x0][0xae0] ;  /* 0x0002b80000047ab9 */ /* 0x000fc60000000a00 */
[----:B------:R-:W-:Y:S02]  /*1d460*/  IMAD.IADD R5, R5, 0x1, R7 ;  /* 0x0000000105057824 */ /* 0x000fe400078e0207 */
[----:B--2---:R-:W-:-:S05]  /*1d470*/  IMAD R6, R6, 0x20, R11 ;  /* 0x0000002006067824 */ /* 0x004fca00078e020b */
[----:B------:R-:W-:-:S05]  /*1d480*/  IADD3 R9, R225, R6, RZ ;  /* 0x00000006e1097210 */ /* 0x000fca0007ffe0ff */
[----:B------:R-:W-:-:S04]  /*1d490*/  @P2 IMAD.HI.U32 R6, R9, R24, RZ ;  /* 0x0000001809062227 */ /* 0x000fc800078e00ff */
[----:B------:R-:W-:Y:S01]  /*1d4a0*/  IMAD.MOV.U32 R3, RZ, RZ, R9 ;  /* 0x000000ffff037224 */ /* 0x000fe200078e0009 */
[----:B------:R-:W-:-:S04]  /*1d4b0*/  @P2 SHF.R.U32.HI R3, RZ, R25, R6 ;  /* 0x00000019ff032219 */ /* 0x000fc80000011606 */
[----:B------:R-:W-:Y:S01]  /*1d4c0*/  SHF.R.S32.HI R6, RZ, 0x1f, R3 ;  /* 0x0000001fff067819 */ /* 0x000fe20000011403 */
[C---:B------:R-:W-:Y:S01]  /*1d4d0*/  IMAD.WIDE.U32 R4, R3.reuse, UR4, R4 ;  /* 0x0000000403047c25 */ /* 0x040fe2000f8e0004 */
[----:B------:R-:W-:-:S03]  /*1d4e0*/  IADD3 R8, -R3, RZ, RZ ;  /* 0x000000ff03087210 */ /* 0x000fc60007ffe1ff */
[----:B------:R-:W-:Y:S02]  /*1d4f0*/  IMAD R6, R6, UR4, RZ ;  /* 0x0000000406067c24 */ /* 0x000fe4000f8e02ff */
[----:B------:R-:W-:Y:S01]  /*1d500*/  IMAD R7, R21, R8, R9 ;  /* 0x0000000815077224 */ /* 0x000fe200078e0209 */
[----:B------:R-:W-:Y:S01]  /*1d510*/  IADD3 R8, R11, R225, RZ ;  /* 0x000000e10b087210 */ /* 0x000fe20007ffe0ff */
[----:B------:R-:W-:Y:S01]  /*1d520*/  IMAD R9, R3, UR5, R6 ;  /* 0x0000000503097c24 */ /* 0x000fe2000f8e0206 */
[----:B------:R-:W-:Y:S01]  /*1d530*/  ULDC.64 UR4, c[0x0][0xad8] ;  /* 0x0002b60000047ab9 */ /* 0x000fe20000000a00 */
[----:B------:R-:W-:Y:S01]  /*1d540*/  IMAD R21, R0, R21, RZ ;  /* 0x0000001500157224 */ /* 0x000fe200078e02ff */
[----:B------:R-:W-:Y:S01]  /*1d550*/  SHF.R.S32.HI R3, RZ, 0x1f, R7 ;  /* 0x0000001fff037819 */ /* 0x000fe20000011407 */
[----:B------:R-:W-:Y:S01]  /*1d560*/  IMAD.IADD R5, R5, 0x1, R9 ;  /* 0x0000000105057824 */ /* 0x000fe200078e0209 */
[----:B------:R-:W-:Y:S01]  /*1d570*/  SHF.R.S32.HI R9, RZ, 0x1f, R224 ;  /* 0x0000001fff097819 */ /* 0x000fe200000114e0 */
        /* <DEDUP_REMOVED lines=11> */
[----:B------:R-:W-:Y:S01]  /*1d630*/  ISETP.GE.AND P0, PT, R0, R21, PT ;  /* 0x000000150000720c */ /* 0x000fe20003f06270 */
[----:B------:R0:W2:Y:S01]  /*1d640*/  SHFL.IDX PT, R7, R6, RZ, 0x181f ;  /* 0x00181fff06077589 */ /* 0x0000a200000e0000 */
[----:B------:R-:W-:-:S05]  /*1d650*/  LEA.HI.X R3, R4, UR5, R3, 0x1, P3 ;  /* 0x0000000504037c11 */ /* 0x000fca00098f0c03 */
[----:B------:R0:W3:Y:S01]  /*1d660*/  SHFL.IDX PT, R5, R3, RZ, 0x181f ;  /* 0x00181fff03057589 */ /* 0x0000e200000e0000 */
[----:B------:R-:W-:Y:S05]  /*1d670*/  @P2 BRA `(.L_x_6217) ;  /* 0x0000000000342947 */ /* 0x000fea0003800000 */
[----:B------:R-:W-:Y:S02]  /*1d680*/  ULDC UR4, c[0x0][0xac8] ;  /* 0x0002b20000047ab9 */ /* 0x000fe40000000800 */
[----:B------:R-:W-:Y:S02]  /*1d690*/  ISETP.GE.AND P4, PT, R224, UR4, PT ;  /* 0x00000004e0007c0c */ /* 0x000fe4000bf86270 */
[----:B------:R-:W-:Y:S02]  /*1d6a0*/  ISETP.GE.AND P3, PT, R26, UR4, PT ;  /* 0x000000041a007c0c */ /* 0x000fe4000bf66270 */
[----:B------:R-:W-:-:S09]  /*1d6b0*/  ISETP.GE.AND P2, PT, R11, UR4, PT ;  /* 0x000000040b007c0c */ /* 0x000fd2000bf46270 */
[-C--:B--2---:R-:W-:Y:S02]  /*1d6c0*/  @!P4 LEA R12, P6, R224, R7.reuse, 0x1 ;  /* 0x00000007e00cc211 */ /* 0x084fe400078c08ff */
[----:B------:R-:W-:Y:S02]  /*1d6d0*/  @!P3 LEA R14, P5, R26, R7, 0x1 ;  /* 0x000000071a0eb211 */ /* 0x000fe400078a08ff */
[----:B---3--:R-:W-:Y:S02]  /*1d6e0*/  @!P4 LEA.HI.X R13, R224, R5, R9, 0x1, P6 ;  /* 0x00000005e00dc211 */ /* 0x008fe400030f0c09 */
[C---:B------:R-:W-:Y:S02]  /*1d6f0*/  @!P2 LEA R4, P6, R11.reuse, R7, 0x1 ;  /* 0x000000070b04a211 */ /* 0x040fe400078c08ff */
[-C--:B------:R-:W-:Y:S01]  /*1d700*/  @!P3 LEA.HI.X R15, R26, R5.reuse, R10, 0x1, P5 ;  /* 0x000000051a0fb211 */ /* 0x080fe200028f0c0a */
[----:B------:R4:W-:Y:S01]  /*1d710*/  @!P4 ST.E.128 desc[UR60][R12.64], RZ ;  /* 0x000000ff0c00c985 */ /* 0x0009e2000c101d3c */
[----:B------:R-:W-:-:S03]  /*1d720*/  @!P2 LEA.HI.X R5, R11, R5, R20, 0x1, P6 ;  /* 0x000000050b05a211 */ /* 0x000fc600030f0c14 */
[----:B------:R4:W-:Y:S04]  /*1d730*/  @!P3 ST.E.128 desc[UR60][R14.64], RZ ;  /* 0x000000ff0e00b985 */ /* 0x0009e8000c101d3c */
[----:B------:R4:W-:Y:S02]  /*1d740*/  @!P2 ST.E.128 desc[UR60][R4.64], RZ ;  /* 0x000000ff0400a985 */ /* 0x0009e4000c101d3c */
.L_x_6217:
[----:B------:R-:W-:Y:S05]  /*1d750*/  BSYNC B1 ;  /* 0x0000000000017941 */ /* 0x000fea0003800000 */
.L_x_6216:
[----:B---34-:R3:W4:Y:S01]  /*1d760*/  SHFL.IDX PT, R5, R3, 0x1, 0x181f ;  /* 0x00381f0003057f89 */ /* 0x01872200000e0000 */
        /* <DEDUP_REMOVED lines=10> */
[-C--:B----4-:R-:W-:Y:S02]  /*1d810*/  @!P4 LEA.HI.X R13, R224, R5.reuse, R9, 0x1, P1 ;  /* 0x00000005e00dc211 */ /* 0x090fe400008f0c09 */
[-C--:B------:R-:W-:Y:S02]  /*1d820*/  @!P5 LEA.HI.X R15, R26, R5.reuse, R10, 0x1, P2 ;  /* 0x000000051a0fd211 */ /* 0x080fe400010f0c0a */
[----:B------:R-:W-:Y:S01]  /*1d830*/  @!P6 LEA.HI.X R5, R11, R5, R20, 0x1, P3 ;  /* 0x000000050b05e211 */ /* 0x000fe200018f0c14 */
[----:B------:R2:W-:Y:S04]  /*1d840*/  @!P4 ST.E.128 desc[UR60][R12.64], RZ ;  /* 0x000000ff0c00c985 */ /* 0x0005e8000c101d3c */
[----:B------:R2:W-:Y:S04]  /*1d850*/  @!P5 ST.E.128 desc[UR60][R14.64], RZ ;  /* 0x000000ff0e00d985 */ /* 0x0005e8000c101d3c */
[----:B------:R2:W-:Y:S02]  /*1d860*/  @!P6 ST.E.128 desc[UR60][R4.64], RZ ;  /* 0x000000ff0400e985 */ /* 0x0005e4000c101d3c */
.L_x_6219:
[----:B------:R-:W-:Y:S05]  /*1d870*/  BSYNC B1 ;  /* 0x0000000000017941 */ /* 0x000fea0003800000 */
.L_x_6218:
[----:B--2-4-:R2:W4:Y:S01]  /*1d880*/  SHFL.IDX PT, R5, R3, 0x2, 0x181f ;  /* 0x00581f0003057f89 */ /* 0x01452200000e0000 */
        /* <DEDUP_REMOVED lines=16> */
.L_x_6221:
[----:B------:R-:W-:Y:S05]  /*1d990*/  BSYNC B1 ;  /* 0x0000000000017941 */ /* 0x000fea0003800000 */
.L_x_6220:
[----:B------:R-:W-:Y:S01]  /*1d9a0*/  VIADD R0, R8, 0x60 ;  /* 0x0000006008007836 */ /* 0x000fe20000000000 */
[----:B0-23--:R-:W0:Y:S04]  /*1d9b0*/  SHFL.IDX PT, R3, R3, 0x3, 0x181f ;  /* 0x00781f0003037f89 */ /* 0x00de2800000e0000 */
[----:B------:R-:W-:Y:S01]  /*1d9c0*/  ISETP.GE.AND P0, PT, R0, R21, PT ;  /* 0x000000150000720c */ /* 0x000fe20003f06270 */
[----:B----4-:R2:W3:-:S12]  /*1d9d0*/  SHFL.IDX PT, R5, R6, 0x3, 0x181f ;  /* 0x00781f0006057f89 */ /* 0x0104d800000e0000 */
[----:B--2---:R-:W-:Y:S05]  /*1d9e0*/  @P0 BRA `(.L_x_6212) ;  /* 0x0000000000340947 */ /* 0x004fea0003800000 */
        /* <DEDUP_REMOVED lines=13> */
.L_x_6212:
[----:B------:R-:W-:Y:S05]  /*1dac0*/  BSYNC B0 ;  /* 0x0000000000007941 */ /* 0x000fea0003800000 */
.L_x_6203:
[----:B------:R-:W-:Y:S02]  /*1dad0*/  ULDC UR4, c[0x0][0xc3c] ;  /* 0x00030f0000047ab9 */ /* 0x000fe40000000800 */
[----:B------:R-:W-:-:S13]  /*1dae0*/  ISETP.GE.AND P0, PT, R31, UR4, PT ;  /* 0x000000041f007c0c */ /* 0x000fda000bf06270 */
[----:B------:R-:W-:Y:S05]  /*1daf0*/  @!P0 BRA `(.L_x_6222) ;  /* 0xfffffe3800148947 */ /* 0x000fea000383ffff */
[----:B------:R-:W-:Y:S05]  /*1db00*/  BRA `(.L_x_5986) ;  /* 0x00000070003c7947 */ /* 0x000fea0003800000 */
.L_x_5984:
[----:B------:R-:W-:-:S08]  /*1db10*/  NOP ;  /* 0x0000000000007918 */ /* 0x000fd00000000000 */
[----:B0-----:R-:W0:-:S00]  /*1db20*/  USETMAXREG.DEALLOC.CTAPOOL 0x28 ;  /* 0x00000028000079c8 */ /* 0x001e0000080e0500 */
[----:B0-----:R-:W2:Y:S01]  /*1db30*/  LDL.LU R3, [R1] ;  /* 0x0000000001037983 */ /* 0x001ea20000300800 */
[----:B------:R-:W-:Y:S01]  /*1db40*/  LOP3.LUT R2, R2, 0x3, RZ, 0xc0, !PT ;  /* 0x0000000302027812 */ /* 0x000fe200078ec0ff */
[----:B------:R-:W-:-:S05]  /*1db50*/  IMAD.MOV.U32 R4, RZ, RZ, RZ ;  /* 0x000000ffff047224 */ /* 0x000fca00078e00ff */
        /* <DEDUP_REMOVED lines=13> */
.L_x_6223:
        /* <DEDUP_REMOVED lines=36> */
[----:B------:R-:W0:Y:S01]  /*1de70*/  LDC R10, c[0x0][0xc3c] ;  /* 0x00030f00ff0a7b82 */ /* 0x000e220000000800 */
[----:B------:R-:W-:Y:S01]  /*1de80*/  IMAD.MOV.U32 R6, RZ, RZ, R3 ;  /* 0x000000ffff067224 */ /* 0x000fe200078e0003 */
[----:B------:R-:W-:Y:S01]  /*1de90*/  UMOV UR4, URZ ;  /* 0x0000003f00047c82 */ /* 0x000fe20008000000 */
[----:B------:R-:W-:Y:S01]  /*1dea0*/  ULDC UR7, c[0x0][0xc3c] ;  /* 0x00030f0000077ab9 */ /* 0x000fe20000000800 */
[----:B------:R-:W-:-:S05]  /*1deb0*/  ULDC UR5, c[0x0][0xc38] ;  /* 0x00030e0000057ab9 */ /* 0x000fca0000000800 */
.L_x_6229:
        /* <DEDUP_REMOVED lines=12> */
.L_x_6228:
[----:B------:R-:W-:Y:S05]  /*1df80*/  BSYNC B0 ;  /* 0x0000000000007941 */ /* 0x000fea0003800000 */
.L_x_6227:
        /* <DEDUP_REMOVED lines=20> */
.L_x_6225:
        /* <DEDUP_REMOVED lines=20> */
.L_x_6230:
[----:B---3--:R-:W-:Y:S01]  /*1e210*/  IMAD R16, R16, UR5, R13 ;  /* 0x0000000510107c24 */ /* 0x008fe2000f8e020d */
[----:B------:R-:W-:Y:S02]  /*1e220*/  IABS R2, R6 ;  /* 0x0000000600027213 */ /* 0x000fe40000000000 */
[----:B01----:R-:W-:Y:S02]  /*1e230*/  IADD3 R11, RZ, -R3, RZ ;  /* 0x80000003ff0b7210 */ /* 0x003fe40007ffe0ff */
[----:B--2---:R-:W-:Y:S01]  /*1e240*/  IADD3 R9, -R16, UR6, RZ ;  /* 0x0000000610097c10 */ /* 0x004fe2000fffe1ff */
[----:B------:R-:W-:Y:S02]  /*1e250*/  IMAD.MOV R10, RZ, RZ, -R2 ;  /* 0x000000ffff0a7224 */ /* 0x000fe400078e0a02 */
[----:B------:R-:W-:Y:S01]  /*1e260*/  IMAD R11, R11, R12, RZ ;  /* 0x0000000c0b0b7224 */ /* 0x000fe200078e02ff */
[----:B------:R-:W-:Y:S01]  /*1e270*/  IABS R8, R9 ;  /* 0x0000000900087213 */ /* 0x000fe20000000000 */
[----:B------:R-:W-:-:S04]  /*1e280*/  IMAD.MOV.U32 R2, RZ, RZ, RZ ;  /* 0x000000ffff027224 */ /* 0x000fc800078e00ff */
[----:B------:R-:W-:Y:S01]  /*1e290*/  IMAD.HI.U32 R2, R3, R11, R2 ;  /* 0x0000000b03027227 */ /* 0x000fe200078e0002 */
[----:B------:R-:W-:-:S03]  /*1e2a0*/  MOV R3, R8 ;  /* 0x0000000800037202 */ /* 0x000fc60000000f00 */
        /* <DEDUP_REMOVED lines=25> */
[----:B0-----:R-:W-:-:S05]  /*1e440*/  IADD3 R11, RZ, -R3, RZ ;  /* 0x80000003ff0b7210 */ /* 0x001fca0007ffe0ff */
        /* <DEDUP_REMOVED lines=18> */
[----:B------:R-:W-:Y:S02]  /*1e570*/  IADD3 R18, -R18, RZ, RZ ;  /* 0x000000ff12127210 */ /* 0x000fe40007ffe1ff */
[----:B------:R-:W-:-:S03]  /*1e580*/  LOP3.LUT R17, RZ, R2, RZ, 0x33, !PT ;  /* 0x00000002ff117212 */ /* 0x000fc600078e33ff */
[----:B------:R-:W-:Y:S02]  /*1e590*/  IMAD R18, R2, R18, R3 ;  /* 0x0000001202127224 */ /* 0x000fe400078e0203 */
[----:B------:R-:W-:Y:S01]  /*1e5a0*/  IMAD.IADD R17, R4, 0x1, R17 ;  /* 0x0000000104117824 */ /* 0x000fe200078e0211 */
[----:B------:R-:W-:Y:S06]  /*1e5b0*/  BRA `(.L_x_6231) ;  /* 0x00000000000c7947 */ /* 0x000fec0003800000 */
.L_x_6226:
[----:B------:R-:W-:Y:S01]  /*1e5c0*/  IMAD.MOV.U32 R17, RZ, RZ, RZ ;  /* 0x000000ffff117224 */ /* 0x000fe200078e00ff */
[----:B------:R-:W-:Y:S01]  /*1e5d0*/  MOV R16, UR6 ;  /* 0x0000000600107c02 */ /* 0x000fe20008000f00 */
[----:B------:R-:W-:-:S07]  /*1e5e0*/  IMAD.MOV.U32 R18, RZ, RZ, RZ ;  /* 0x000000ffff127224 */ /* 0x000fce00078e00ff */
.L_x_6231:
[----:B------:R-:W-:-:S13]  /*1e5f0*/  ISETP.NE.AND P0, PT, R5, RZ, PT ;  /* 0x000000ff0500720c */ /* 0x000fda0003f05270 */
[----:B------:R-:W0:Y:S01]  /*1e600*/  @!P0 S2R R3, SR_CgaCtaId ;  /* 0x0000000000038919 */ /* 0x000e220000008800 */
[----:B------:R-:W-:-:S04]  /*1e610*/  @!P0 MOV R2, 0x400 ;  /* 0x0000040000028802 */ /* 0x000fc80000000f00 */
[----:B0-----:R-:W-:-:S05]  /*1e620*/  @!P0 LEA R2, R3, R2, 0x18 ;  /* 0x0000000203028211 */ /* 0x001fca00078ec0ff */
[----:B------:R0:W-:Y:S01]  /*1e630*/  @!P0 STS.128 [R2+0x308d0], R16 ;  /* 0x0308d01002008388 */ /* 0x0001e20000000c00 */
[----:B------:R-:W-:Y:S06]  /*1e640*/  BAR.ARV 0x5, 0x180 ;  /* 0x0146000000007b1d */ /* 0x000fec0000002000 */
.L_x_6224:
[----:B------:R2:W-:Y:S01]  /*1e650*/  STL [R1+0x28], RZ ;  /* 0x000028ff01007387 */ /* 0x0005e20000100800 */
[----:B------:R-:W-:Y:S01]  /*1e660*/  ULDC UR4, c[0x0][0xc3c] ;  /* 0x00030f0000047ab9 */ /* 0x000fe20000000800 */
[----:B------:R-:W-:Y:S01]  /*1e670*/  IMAD.MOV.U32 R28, RZ, RZ, 0x1 ;  /* 0x00000001ff1c7424 */ /* 0x000fe200078e00ff */
[----:B-1----:R-:W-:Y:S02]  /*1e680*/  ISETP.GE.AND P0, PT, R19, UR4, PT ;  /* 0x0000000413007c0c */ /* 0x002fe4000bf06270 */
[----:B------:R-:W-:-:S11]  /*1e690*/  MOV R26, RZ ;  /* 0x000000ff001a7202 */ /* 0x000fd60000000f00 */
[----:B--2---:R-:W-:Y:S05]  /*1e6a0*/  @P0 BRA `(.L_x_6232) ;  /* 0x0000006000700947 */ /* 0x004fea0003800000 */
[----:B0-----:R-:W2:Y:S01]  /*1e6b0*/  LDL R2, [R1+0x88] ;  /* 0x0000880001027983 */ /* 0x001ea20000100800 */
[----:B------:R-:W0:Y:S01]  /*1e6c0*/  S2UR UR5, SR_CgaCtaId ;  /* 0x00000000000579c3 */ /* 0x000e220000008800 */
[C---:B------:R-:W-:Y:S01]  /*1e6d0*/  IMAD.SHL.U32 R33, R0.reuse, 0x8, RZ ;  /* 0x0000000800217824 */ /* 0x040fe200078e00ff */
[----:B------:R-:W-:Y:S01]  /*1e6e0*/  LOP3.LUT R4, R0, 0x7f, RZ, 0xc0, !PT ;  /* 0x0000007f00047812 */ /* 0x000fe200078ec0ff */
[----:B------:R1:W-:Y:S01]  /*1e6f0*/  STL [R1+0x28], RZ ;  /* 0x000028ff01007387 */ /* 0x0003e20000100800 */
[----:B------:R-:W-:Y:S01]  /*1e700*/  BSSY B8, `(.L_x_6232) ;  /* 0x0000616000087945 */ /* 0x000fe20003800000 */
[----:B------:R-:W-:Y:S01]  /*1e710*/  IMAD.MOV.U32 R29, RZ, RZ, 0x1 ;  /* 0x00000001ff1d7424 */ /* 0x000fe200078e00ff */
[C---:B------:R-:W-:Y:S01]  /*1e720*/  LOP3.LUT R3, R33.reuse, 0x1f8, RZ, 0xc0, !PT ;  /* 0x000001f821037812 */ /* 0x040fe200078ec0ff */
[----:B------:R-:W-:Y:S01]  /*1e730*/  IMAD.SHL.U32 R37, R4, 0x8, RZ ;  /* 0x0000000804257824 */ /* 0x000fe200078e00ff */
[----:B------:R-:W-:Y:S02]  /*1e740*/  LOP3.LUT R33, R33, 0x38, RZ, 0xc0, !PT ;  /* 0x0000003821217812 */ /* 0x000fe400078ec0ff */
[----:B------:R-:W-:Y:S01]  /*1e750*/  CS2R R26, SRZ ;  /* 0x00000000001a7805 */ /* 0x000fe2000001ff00 */
[----:B------:R-:W-:Y:S01]  /*1e760*/  IMAD.MOV.U32 R28, RZ, RZ, 0x1 ;  /* 0x00000001ff1c7424 */ /* 0x000fe200078e00ff */
[----:B------:R-:W-:Y:S01]  /*1e770*/  ULDC.64 UR36, c[0x0][0x198] ;  /* 0x0000660000247ab9 */ /* 0x000fe20000000a00 */
[C---:B------:R-:W-:Y:S01]  /*1e780*/  LOP3.LUT R36, R33.reuse, 0x40, RZ, 0xfc, !PT ;  /* 0x0000004021247812 */ /* 0x040fe200078efcff */
[----:B------:R-:W-:Y:S01]  /*1e790*/  ULDC UR38, c[0x0][0xc] ;  /* 0x0000030000267ab9 */ /* 0x000fe20000000800 */
[----:B------:R-:W-:-:S02]  /*1e7a0*/  LOP3.LUT R35, R33, 0x80, RZ, 0xfc, !PT ;  /* 0x0000008021237812 */ /* 0x000fc400078efcff */
[----:B--2---:R-:W-:Y:S02]  /*1e7b0*/  R2UR UR4, R2 ;  /* 0x00000000020472ca */ /* 0x004fe400000e0000 */
[----:B------:R-:W-:Y:S02]  /*1e7c0*/  LOP3.LUT R2, R3, 0x38, R0, 0x78, !PT ;  /* 0x0000003803027812 */ /* 0x000fe400078e7800 */
[----:B------:R-:W-:Y:S02]  /*1e7d0*/  SHF.L.U32 R0, R0, 0x4, RZ ;  /* 0x0000000400007819 */ /* 0x000fe400000006ff */
[----:B------:R-:W-:Y:S02]  /*1e7e0*/  LOP3.LUT R37, R2, 0x200, R37, 0xf8, !PT ;  /* 0x0000020002257812 */ /* 0x000fe400078ef825 */
[----:B------:R-:W-:-:S04]  /*1e7f0*/  SHF.R.U32.HI R2, RZ, 0x3, R4 ;  /* 0x00000003ff027819 */ /* 0x000fc80000011604 */
[----:B------:R-:W-:Y:S01]  /*1e800*/  LOP3.LUT R0, R2, 0x70, R0, 0xf8, !PT ;  /* 0x0000007002007812 */ /* 0x000fe200078ef800 */
[----:B------:R-:W-:-:S03]  /*1e810*/  ULOP3.LUT UR39, UR4, 0x2, URZ, 0xfc, !UPT ;  /* 0x0000000204277892 */ /* 0x000fc6000f8efc3f */
[----:B------:R-:W-:Y:S02]  /*1e820*/  UMOV UR4, 0x400 ;  /* 0x0000040000047882 */ /* 0x000fe40000000000 */
[----:B0-----:R-:W-:-:S06]  /*1e830*/  ULEA UR4, UR5, UR4, 0x18 ;  /* 0x0000000405047291 */ /* 0x001fcc000f8ec03f */
[----:B------:R-:W-:-:S05]  /*1e840*/  MOV R22, UR4 ;  /* 0x0000000400167c02 */ /* 0x000fca0008000f00 */
[----:B------:R-:W-:-:S05]  /*1e850*/  IMAD R0, R37, 0x2, R22 ;  /* 0x0000000225007824 */ /* 0x000fca00078e0216 */
[----:B------:R1:W-:Y:S02]  /*1e860*/  STL [R1+0x4], R0 ;  /* 0x0000040001007387 */ /* 0x0003e40000100800 */
.L_x_6335:
[----:B0-----:R-:W0:Y:S02]  /*1e870*/  LDC.64 R30, c[0x0][0xc88] ;  /* 0x00032200ff1e7b82 */ /* 0x001e240000000a00 */
[----:B0-----:R-:W-:-:S06]  /*1e880*/  IMAD.WIDE R30, R19, 0x4, R30 ;  /* 0x00000004131e7825 */ /* 0x001fcc00078e021e */
[----:B-1----:R-:W1:Y:S01]  /*1e890*/  LDG.E R30, desc[UR60][R30.64] ;  /* 0x0000003c1e1e7981 */ /* 0x002e62000c1e1900 */
        /* <DEDUP_REMOVED lines=10> */
[----:B-1----:R-:W-:-:S05]  /*1e940*/  SHF.R.S32.HI R0, RZ, 0x1f, R30 ;  /* 0x0000001fff007819 */ /* 0x002fca000001141e */
[C---:B------:R-:W-:Y:S02]  /*1e950*/  @P0 LEA R2, P1, R30.reuse, UR4, 0x2 ;  /* 0x000000041e020c11 */ /* 0x040fe4000f8210ff */
[C---:B------:R-:W-:Y:S01]  /*1e960*/  SHF.L.U32 R23, R30.reuse, 0x2, RZ ;  /* 0x000000021e177819 */ /* 0x040fe200000006ff */
[----:B------:R0:W-:Y:S01]  /*1e970*/  STL [R1+0x20], R0 ;  /* 0x0000200001007387 */ /* 0x0001e20000100800 */
[C-C-:B------:R-:W-:Y:S01]  /*1e980*/  @P0 LEA.HI.X R3, R30.reuse, UR5, R0.reuse, 0x2, P1 ;  /* 0x000000051e030c11 */ /* 0x140fe200088f1400 */
[----:B------:R-:W-:Y:S01]  /*1e990*/  ULDC.64 UR4, c[0x0][0xa00] ;  /* 0x0002800000047ab9 */ /* 0x000fe20000000a00 */
[----:B------:R-:W-:-:S03]  /*1e9a0*/  SHF.L.U64.HI R24, R30, 0x2, R0 ;  /* 0x000000021e187819 */ /* 0x000fc60000010200 */
        /* <DEDUP_REMOVED lines=17> */
[----:B---3--:R0:W3:Y:S01]  /*1eac0*/  @P2 LDG.E R8, desc[UR60][R6.64] ;  /* 0x0000003c06082981 */ /* 0x0080e2000c1e1900 */
        /* <DEDUP_REMOVED lines=14> */
[----:B------:R-:W2:Y:S04]  /*1ebb0*/  LDG.E R9, desc[UR60][R2.64] ;  /* 0x0000003c02097981 */ /* 0x000ea8000c1e1900 */
[----:B0-----:R-:W2:Y:S02]  /*1ebc0*/  LDG.E R8, desc[UR60][R2.64+0x4] ;  /* 0x0000043c02087981 */ /* 0x001ea4000c1e1900 */
[----:B--2---:R-:W-:-:S05]  /*1ebd0*/  IMAD.IADD R10, R8, 0x1, -R9 ;  /* 0x00000001080a7824 */ /* 0x004fca00078e0a09 */
[----:B------:R1:W-:Y:S02]  /*1ebe0*/  STL [R1+0x18], R10 ;  /* 0x0000180a01007387 */ /* 0x0003e40000100800 */
.L_x_6233:
        /* <DEDUP_REMOVED lines=9> */
.L_x_6234:
        /* <DEDUP_REMOVED lines=9> */
.L_x_6235:
[----:B--2---:R-:W2:Y:S01]  /*1ed10*/  @P1 LDG.E R2, desc[UR60][R4.64] ;  /* 0x0000003c04021981 */ /* 0x004ea2000c1e1900 */
[----:B------:R-:W3:Y:S03]  /*1ed20*/  LDC R3, c[0x0][0x448] ;  /* 0x00011200ff037b82 */ /* 0x000ee60000000800 */
[----:B------:R-:W2:Y:S01]  /*1ed30*/  @P1 LDG.E R9, desc[UR60][R4.64+0x4] ;  /* 0x0000043c04091981 */ /* 0x000ea2000c1e1900 */
[----:B-----5:R-:W-:Y:S01]  /*1ed40*/  IMAD.IADD R7, R7, 0x1, -R11 ;  /* 0x0000000107077824 */ /* 0x020fe200078e0a0b */
[----:B------:R-:W-:Y:S01]  /*1ed50*/  BSSY B0, `(.L_x_6236) ;  /* 0x0000165000007945 */ /* 0x000fe20003800000 */
[----:B---3--:R-:W-:-:S13]  /*1ed60*/  ISETP.NE.AND P0, PT, R3, 0x1, PT ;  /* 0x000000010300780c */ /* 0x008fda0003f05270 */
[----:B0-----:R-:W0:Y:S08]  /*1ed70*/  @P0 LDC R8, c[0x0][0x44c] ;  /* 0x00011300ff080b82 */ /* 0x001e300000000800 */
[----:B------:R-:W3:Y:S01]  /*1ed80*/  @P0 LDC R3, c[0x0][0x450] ;  /* 0x00011400ff030b82 */ /* 0x000ee20000000800 */
[----:B--2---:R-:W-:Y:S02]  /*1ed90*/  @P1 IMAD.IADD R6, R9, 0x1, -R2 ;  /* 0x0000000109061824 */ /* 0x004fe400078e0a02 */
[----:B------:R-:W-:-:S03]  /*1eda0*/  IMAD.SHL.U32 R9, R17, 0x80, RZ ;  /* 0x0000008011097824 */ /* 0x000fc600078e00ff */
[----:B------:R-:W-:Y:S02]  /*1edb0*/  IADD3 R5, R7, R6, RZ ;  /* 0x0000000607057210 */ /* 0x000fe40007ffe0ff */
[----:B------:R-:W-:-:S03]  /*1edc0*/  IADD3 R9, R9, 0x7f, RZ ;  /* 0x0000007f09097810 */ /* 0x000fc60007ffe0ff */
[----:B------:R-:W-:Y:S01]  /*1edd0*/  VIADD R2, R5, 0x5f ;  /* 0x0000005f05027836 */ /* 0x000fe20000000000 */
[----:B------:R2:W-:Y:S01]  /*1ede0*/  STL [R1+0x8], R5 ;  /* 0x0000080501007387 */ /* 0x0005e20000100800 */
[----:B0-----:R-:W-:-:S04]  /*1edf0*/  @P0 IMAD.HI.U32 R8, R9, R8, RZ ;  /* 0x0000000809080227 */ /* 0x001fc800078e00ff */
[----:B------:R-:W-:-:S04]  /*1ee00*/  IMAD.HI R2, R2, 0x2aaaaaab, RZ ;  /* 0x2aaaaaab02027827 */ /* 0x000fc800078e02ff */
[----:B------:R-:W-:Y:S01]  /*1ee10*/  IMAD.MOV.U32 R4, RZ, RZ, R9 ;  /* 0x000000ffff047224 */ /* 0x000fe200078e0009 */
[----:B---3--:R-:W-:Y:S02]  /*1ee20*/  @P0 SHF.R.U32.HI R4, RZ, R3, R8 ;  /* 0x00000003ff040219 */ /* 0x008fe40000011608 */
        /* <DEDUP_REMOVED lines=30> */
.L_x_6403:
[----:B--2---:R-:W-:Y:S02]  /*1f010*/  ISETP.NE.AND P0, PT, R14, RZ, PT ;  /* 0x000000ff0e00720c */ /* 0x004fe40003f05270 */
[----:B------:R-:W-:-:S11]  /*1f020*/  PLOP3.LUT P6, PT, PT, PT, PT, 0x8, 0x0 ;  /* 0x000000000000781c */ /* 0x000fd60003fce170 */
[----:B------:R-:W-:Y:S05]  /*1f030*/  @P0 BRA `(.L_x_6239) ;  /* 0x00000000000c0947 */ /* 0x000fea0003800000 */
[----:B------:R-:W-:-:S03]  /*1f040*/  UMOV UR4, 0xffffffff ;  /* 0xffffffff00047882 */ /* 0x000fc60000000000 */
[----:B------:R-:W-:Y:S05]  /*1f050*/  BRA.DIV UR4, `(.L_x_6240) ;  /* 0x0000006e04a47947 */ /* 0x000fea000b800000 */
[----:B------:R-:W-:-:S13]  /*1f060*/  ELECT P6, URZ, PT ;  /* 0x00000000003f782f */ /* 0x000fda00038c0000 */
.L_x_6239:
        /* <DEDUP_REMOVED lines=9> */
.L_x_6406:
[----:B------:R-:W-:Y:S05]  /*1f100*/  BSYNC B1 ;  /* 0x0000000000017941 */ /* 0x000fea0003800000 */
.L_x_6241:
        /* <DEDUP_REMOVED lines=10> */
.L_x_6407:
[----:B------:R-:W-:Y:S05]  /*1f1b0*/  BSYNC B2 ;  /* 0x0000000000027941 */ /* 0x000fea0003800000 */
.L_x_6245:
        /* <DEDUP_REMOVED lines=9> */
.L_x_6248:
[----:B------:R-:W-:Y:S05]  /*1f250*/  BSYNC B2 ;  /* 0x0000000000027941 */ /* 0x000fea0003800000 */
.L_x_6247:
        /* <DEDUP_REMOVED lines=12> */
.L_x_6249:
        /* <DEDUP_REMOVED lines=16> */
.L_x_6250:
        /* <DEDUP_REMOVED lines=16> */
.L_x_6251:
        /* <DEDUP_REMOVED lines=13> */
.L_x_6408:
[----:B------:R-:W-:Y:S05]  /*1f5f0*/  BSYNC B2 ;  /* 0x0000000000027941 */ /* 0x000fea0003800000 */
.L_x_6252:
[----:B------:R-:W-:Y:S01]  /*1f600*/  BSSY B2, `(.L_x_6254) ;  /* 0x000000b000027945 */ /* 0x000fe20003800000 */
[----:B------:R-:W-:Y:S01]  /*1f610*/  MOV R12, 0x0 ;  /* 0x00000000000c7802 */ /* 0x000fe20000000f00 */
[----:B------:R-:W-:Y:S02]  /*1f620*/  IMAD.MOV.U32 R13, RZ, RZ, 0x12f00000 ;  /* 0x12f00000ff0d7424 */ /* 0x000fe400078e00ff */
        /* <DEDUP_REMOVED lines=8> */
.L_x_6255:
[----:B------:R-:W-:Y:S05]  /*1f6b0*/  BSYNC B2 ;  /* 0x0000000000027941 */ /* 0x000fea0003800000 */
.L_x_6254:
        /* <DEDUP_REMOVED lines=8> */
.L_x_6256:
        /* <DEDUP_REMOVED lines=15> */
.L_x_6257:
        /* <DEDUP_REMOVED lines=15> */
.L_x_6258:
        /* <DEDUP_REMOVED lines=10> */
.L_x_6244:
[----:B------:R-:W-:Y:S05]  /*1f9c0*/  BSYNC B1 ;  /* 0x0000000000017941 */ /* 0x000fea0003800000 */
.L_x_6243:
        /* <DEDUP_REMOVED lines=9> */
.L_x_6275:
        /* <DEDUP_REMOVED lines=11> */
.L_x_6409:
[----:B------:R-:W-:Y:S05]  /*1fb10*/  BSYNC B2 ;  /* 0x0000000000027941 */ /* 0x000fea0003800000 */
.L_x_6261:
        /* <DEDUP_REMOVED lines=9> */
.L_x_6264:
[----:B------:R-:W-:Y:S05]  /*1fbb0*/  BSYNC B2 ;  /* 0x0000000000027941 */ /* 0x000fea0003800000 */
.L_x_6263:
        /* <DEDUP_REMOVED lines=11> */
.L_x_6265:
        /* <DEDUP_REMOVED lines=16> */
.L_x_6266:
        /* <DEDUP_REMOVED lines=16> */
.L_x_6267:
        /* <DEDUP_REMOVED lines=13> */
.L_x_6410:
[----:B------:R-:W-:Y:S05]  /*1ff40*/  BSYNC B2 ;  /* 0x0000000000027941 */ /* 0x000fea0003800000 */
.L_x_6268:
        /* <DEDUP_REMOVED lines=11> */
.L_x_6271:
[----:B------:R-:W-:Y:S05]  /*20000*/  BSYNC B2 ;  /* 0x0000000000027941 */ /* 0x000fea0003800000 */
.L_x_6270:
        /* <DEDUP_REMOVED lines=8> */
.L_x_6272:
        /* <DEDUP_REMOVED lines=15> */
.L_x_6273:
        /* <DEDUP_REMOVED lines=15> */
.L_x_6274:
        /* <DEDUP_REMOVED lines=10> */
.L_x_6260:
[----:B------:R-:W-:Y:S05]  /*20310*/  BSYNC B1 ;  /* 0x0000000000017941 */ /* 0x000fea0003800000 */
.L_x_6259:
[----:B------:R-:W-:Y:S01]  /*20320*/  ISETP.GT.AND P2, PT, R11, R6, PT ;  /* 0x000000060b00720c */ /* 0x000fe20003f44270 */
[----:B------:R-:W-:Y:S02]  /*20330*/  VIADD R27, R27, 0x1 ;  /* 0x000000011b1b7836 */ /* 0x000fe40000000000 */
[----:B------:R-:W-:-:S03]  /*20340*/  VIADD R11, R11, 0xffffffff ;  /* 0xffffffff0b0b7836 */ /* 0x000fc60000000000 */
[----:B------:R-:W-:-:S04]  /*20350*/  ISETP.NE.AND P1, PT, R27, 0x2, PT ;  /* 0x000000021b00780c */ /* 0x000fc80003f25270 */
[----:B------:R-:W-:Y:S02]  /*20360*/  SEL R5, RZ, 0x1, P1 ;  /* 0x00000001ff057807 */ /* 0x000fe40000800000 */
[----:B------:R-:W-:Y:S02]  /*20370*/  SEL R27, R27, RZ, P1 ;  /* 0x000000ff1b1b7207 */ /* 0x000fe40000800000 */
[----:B------:R-:W-:Y:S01]  /*20380*/  LOP3.LUT R29, R29, R5, RZ, 0x3c, !PT ;  /* 0x000000051d1d7212 */ /* 0x000fe200078e3cff */
[----:B------:R-:W-:Y:S06]  /*20390*/  @P2 BRA `(.L_x_6275) ;  /* 0xfffffff400b02947 */ /* 0x000fec000383ffff */
.L_x_6237:
[----:B------:R-:W-:Y:S05]  /*203a0*/  BSYNC B0 ;  /* 0x0000000000007941 */ /* 0x000fea0003800000 */
.L_x_6236:
[----:B------:R-:W2:Y:S01]  /*203b0*/  LDC R0, c[0x0][0x448] ;  /* 0x00011200ff007b82 */ /* 0x000ea20000000800 */
[----:B------:R-:W-:Y:S01]  /*203c0*/  LEA R5, R17, 0x7f, 0x7 ;  /* 0x0000007f11057811 */ /* 0x000fe200078e38ff */
[----:B------:R-:W-:Y:S05]  /*203d0*/  @!P0 WARPSYNC.ALL ;  /* 0x0000000000008948 */ /* 0x000fea0003800000 */
[----:B------:R-:W-:Y:S01]  /*203e0*/  BSSY B7, `(.L_x_6276) ;  /* 0x0000385000077945 */ /* 0x000fe20003800000 */
[----:B------:R-:W-:Y:S01]  /*203f0*/  @!P0 BAR.SYNC.DEFER_BLOCKING 0xc, 0x180 ;  /* 0x0306000000008b1d */ /* 0x000fe20000010000 */
[----:B--2---:R-:W-:-:S13]  /*20400*/  ISETP.NE.AND P1, PT, R0, 0x1, PT ;  /* 0x000000010000780c */ /* 0x004fda0003f25270 */
[----:B------:R-:W0:Y:S08]  /*20410*/  @P1 LDC R4, c[0x0][0x44c] ;  /* 0x00011300ff041b82 */ /* 0x000e300000000800 */
        /* <DEDUP_REMOVED lines=28> */
.L_x_6277:
        /* <DEDUP_REMOVED lines=20> */
.L_x_6280:
[----:B------:R-:W-:Y:S05]  /*20720*/  BSYNC B6 ;  /* 0x0000000000067941 */ /* 0x000fea0003800000 */
.L_x_6279:
        /* <DEDUP_REMOVED lines=20> */
.L_x_6283:
        /* <DEDUP_REMOVED lines=15> */
.L_x_6282:
[----:B------:R-:W-:Y:S05]  /*20960*/  BSYNC B6 ;  /* 0x0000000000067941 */ /* 0x000fea0003800000 */
.L_x_6281:
[----:B------:R-:W-:Y:S01]  /*20970*/  MOV R25, R31 ;  /* 0x0000001f00197202 */ /* 0x000fe20000000f00 */
[----:B------:R-:W-:Y:S01]  /*20980*/  ULDC.64 UR4, c[0x0][0x9f8] ;  /* 0x00027e0000047ab9 */ /* 0x000fe20000000a00 */
[----:B------:R-:W2:Y:S01]  /*20990*/  LDL R31, [R1+0x8] ;  /* 0x00000800011f7983 */ /* 0x000ea20000100800 */
[----:B------:R-:W-:Y:S01]  /*209a0*/  ISETP.NE.U32.AND P0, PT, RZ, UR4, PT ;  /* 0x00000004ff007c0c */ /* 0x000fe2000bf05070 */
[----:B------:R-:W0:Y:S02]  /*209b0*/  LDC R0, c[0x0][0x430] ;  /* 0x00010c00ff007b82 */ /* 0x000e240000000800 */
[----:B------:R-:W3:Y:S01]  /*209c0*/  LDL R21, [R1+0xc] ;  /* 0x00000c0001157983 */ /* 0x000ee20000100800 */
[----:B------:R-:W-:-:S03]  /*209d0*/  ISETP.NE.AND.EX P0, PT, RZ, UR5, PT, P0 ;  /* 0x00000005ff007c0c */ /* 0x000fc6000bf05300 */
[----:B------:R-:W4:Y:S01]  /*209e0*/  LDL.LU R8, [R1] ;  /* 0x0000000001087983 */ /* 0x000f220000300800 */
[----:B------:R-:W1:Y:S09]  /*209f0*/  S2R R20, SR_TID.X ;  /* 0x0000000000147919 */ /* 0x000e720000002100 */
[----:B------:R-:W-:Y:S01]  /*20a00*/  @P0 IADD3 R2, P1, R23, UR4, RZ ;  /* 0x0000000417020c10 */ /* 0x000fe2000ff3e0ff */
[----:B------:R-:W-:Y:S01]  /*20a10*/  VIADD R25, R25, 0xffffffff ;  /* 0xffffffff19197836 */ /* 0x000fe20000000000 */
[----:B------:R-:W-:-:S02]  /*20a20*/  ULDC UR4, c[0x0][0x2f4] ;  /* 0x0000bd0000047ab9 */ /* 0x000fc40000000800 */
[----:B------:R-:W-:-:S05]  /*20a30*/  @P0 IADD3.X R3, R24, UR5, RZ, P1, !PT ;  /* 0x0000000518030c10 */ /* 0x000fca0008ffe4ff */
[----:B------:R3:W4:Y:S01]  /*20a40*/  @P0 LDG.E R32, desc[UR60][R2.64] ;  /* 0x0000003c02200981 */ /* 0x000722000c1e1900 */
[----:B-1----:R-:W-:-:S04]  /*20a50*/  LOP3.LUT R20, R20, 0x7f, RZ, 0xc0, !PT ;  /* 0x0000007f14147812 */ /* 0x002fc800078ec0ff */
[----:B------:R-:W-:Y:S02]  /*20a60*/  SHF.R.U32.HI R4, RZ, 0x3, R20 ;  /* 0x00000003ff047819 */ /* 0x000fe40000011614 */
[----:B------:R-:W1:Y:S01]  /*20a70*/  S2R R20, SR_TID.X ;  /* 0x0000000000147919 */ /* 0x000e620000002100 */
[----:B0-----:R-:W-:-:S13]  /*20a80*/  ISETP.NE.AND P1, PT, R0, 0x1, PT ;  /* 0x000000010000780c */ /* 0x001fda0003f25270 */
[----:B------:R-:W0:Y:S08]  /*20a90*/  @P1 LDC R7, c[0x0][0x434] ;  /* 0x00010d00ff071b82 */ /* 0x000e300000000800 */
[----:B------:R-:W0:Y:S01]  /*20aa0*/  @P1 LDC R5, c[0x0][0x438] ;  /* 0x00010e00ff051b82 */ /* 0x000e220000000800 */
[----:B-1----:R-:W-:-:S05]  /*20ab0*/  IMAD.SHL.U32 R20, R20, 0x10, RZ ;  /* 0x0000001014147824 */ /* 0x002fca00078e00ff */
[----:B------:R-:W-:-:S05]  /*20ac0*/  LOP3.LUT R20, R4, 0x70, R20, 0xf8, !PT ;  /* 0x0000007004147812 */ /* 0x000fca00078ef814 */
[----:B------:R-:W-:Y:S01]  /*20ad0*/  IMAD R6, R25, 0x60, R20 ;  /* 0x0000006019067824 */ /* 0x000fe200078e0214 */
[----:B------:R-:W-:Y:S01]  /*20ae0*/  ISETP.GE.AND P3, PT, R33, UR4, PT ;  /* 0x0000000421007c0c */ /* 0x000fe2000bf66270 */
[----:B------:R-:W-:-:S03]  /*20af0*/  UMOV UR5, 0xffffffff ;  /* 0xffffffff00057882 */ /* 0x000fc60000000000 */
[----:B--2---:R-:W-:-:S04]  /*20b00*/  ISETP.GE.AND P0, PT, R6, R31, PT ;  /* 0x0000001f0600720c */ /* 0x004fc80003f06270 */
[----:B------:R-:W-:Y:S02]  /*20b10*/  ISETP.GT.U32.OR P0, PT, R20, 0x5f, P0 ;  /* 0x0000005f1400780c */ /* 0x000fe40000704470 */
[----:B---3--:R-:W-:-:S11]  /*20b20*/  IADD3 R6, R6, R21, RZ ;  /* 0x0000001506067210 */ /* 0x008fd60007ffe0ff */
[----:B------:R-:W1:Y:S01]  /*20b30*/  @!P0 LDC.64 R2, c[0x0][0x428] ;  /* 0x00010a00ff028b82 */ /* 0x000e620000000a00 */
[----:B0-----:R-:W-:-:S04]  /*20b40*/  @P1 IMAD.HI.U32 R7, R6, R7, RZ ;  /* 0x0000000706071227 */ /* 0x001fc800078e00ff */
[----:B------:R-:W-:Y:S01]  /*20b50*/  IMAD.MOV.U32 R4, RZ, RZ, R6 ;  /* 0x000000ffff047224 */ /* 0x000fe200078e0006 */
[----:B------:R-:W-:Y:S02]  /*20b60*/  @P1 SHF.R.U32.HI R4, RZ, R5, R7 ;  /* 0x00000005ff041219 */ /* 0x000fe40000011607 */
[----:B----4-:R-:W-:-:S03]  /*20b70*/  SHF.R.S32.HI R9, RZ, 0x1f, R32 ;  /* 0x0000001fff097819 */ /* 0x010fc60000011420 */
[----:B------:R-:W-:-:S04]  /*20b80*/  IMAD.MOV R5, RZ, RZ, -R4 ;  /* 0x000000ffff057224 */ /* 0x000fc800078e0a04 */
[----:B------:R-:W-:Y:S01]  /*20b90*/  IMAD R0, R0, R5, R6 ;  /* 0x0000000500007224 */ /* 0x000fe200078e0206 */
[--C-:B------:R-:W-:Y:S01]  /*20ba0*/  @!P0 SHF.R.S32.HI R5, RZ, 0x1f, R4.reuse ;  /* 0x0000001fff058819 */ /* 0x100fe20000011404 */
[-C--:B-1----:R-:W-:Y:S02]  /*20bb0*/  @!P0 IMAD R6, R9, R2.reuse, RZ ;  /* 0x0000000209068224 */ /* 0x082fe400078e02ff */
[----:B------:R-:W-:-:S04]  /*20bc0*/  @!P0 IMAD.WIDE.U32 R4, R32, R2, R4 ;  /* 0x0000000220048225 */ /* 0x000fc800078e0004 */
[----:B------:R-:W-:Y:S02]  /*20bd0*/  @!P0 IMAD R6, R32, R3, R6 ;  /* 0x0000000320068224 */ /* 0x000fe400078e0206 */
[----:B------:R-:W0:Y:S03]  /*20be0*/  @!P0 LDC.64 R2, c[0x0][0x418] ;  /* 0x00010600ff028b82 */ /* 0x000e260000000a00 */
[----:B------:R-:W-:Y:S01]  /*20bf0*/  @!P0 IADD3 R6, R5, R6, RZ ;  /* 0x0000000605068210 */ /* 0x000fe20007ffe0ff */
[----:B------:R-:W-:Y:S01]  /*20c00*/  IMAD.U32 R5, RZ, RZ, UR39 ;  /* 0x00000027ff057e24 */ /* 0x000fe2000f8e00ff */
        /* <DEDUP_REMOVED lines=18> */
[----:B------:R0:W-:Y:S04]  /*20d30*/  STL [R1+0x10], R9 ;  /* 0x0000100901007387 */ /* 0x0001e80000100800 */
[----:B------:R0:W-:Y:S01]  /*20d40*/  STL [R1], R8 ;  /* 0x0000000801007387 */ /* 0x0001e20000100800 */
[----:B------:R-:W-:Y:S05]  /*20d50*/  BRA.DIV UR5, `(.L_x_6284) ;  /* 0x0000005205e87947 */ /* 0x000fea000b800000 */
.L_x_6413:
[----:B------:R-:W-:Y:S01]  /*20d60*/  SHF.R.S32.HI R31, RZ, 0x1f, R18 ;  /* 0x0000001fff1f7819 */ /* 0x000fe20000011412 */
[----:B------:R-:W-:Y:S06]  /*20d70*/  @!P2 BRA `(.L_x_6285) ;  /* 0x000000000004a947 */ /* 0x000fec0003800000 */
[----:B------:R-:W-:Y:S01]  /*20d80*/  BPT.TRAP 0x1 ;  /* 0x000000040000795c */ /* 0x000fe20000300000 */
.L_x_6285:
[----:B------:R-:W-:Y:S01]  /*20d90*/  SHF.R.S32.HI R5, RZ, 0x1f, R0 ;  /* 0x0000001fff057819 */ /* 0x000fe20000011400 */
[----:B------:R-:W-:Y:S01]  /*20da0*/  ULDC.64 UR4, c[0x0][0x328] ;  /* 0x0000ca0000047ab9 */ /* 0x000fe20000000a00 */
[----:B------:R-:W-:Y:S03]  /*20db0*/  BSSY B0, `(.L_x_6286) ;  /* 0x0000017000007945 */ /* 0x000fe60003800000 */
[----:B0-----:R-:W-:-:S04]  /*20dc0*/  IMAD R3, R5, UR4, RZ ;  /* 0x0000000405037c24 */ /* 0x001fc8000f8e02ff */
        /* <DEDUP_REMOVED lines=21> */
.L_x_6414:
[----:B------:R-:W-:Y:S05]  /*20f20*/  BSYNC B0 ;  /* 0x0000000000007941 */ /* 0x000fea0003800000 */
.L_x_6286:
        /* <DEDUP_REMOVED lines=19> */
[----:B------:R-:W-:Y:S02]  /*21060*/  IMAD.IADD R3, R3, 0x1, R6 ;  /* 0x0000000103037824 */ /* 0x000fe400078e0206 */
[----:B------:R-:W-:Y:S02]  /*21070*/  IMAD R0, R31, UR4, RZ ;  /* 0x000000041f007c24 */ /* 0x000fe4000f8e02ff */
[----:B------:R-:W-:-:S04]  /*21080*/  IMAD.WIDE.U32 R2, R18, UR4, R2 ;  /* 0x0000000412027c25 */ /* 0x000fc8000f8e0002 */
[----:B------:R-:W-:Y:S01]  /*21090*/  IMAD R0, R18, UR5, R0 ;  /* 0x0000000512007c24 */ /* 0x000fe2000f8e0200 */
[----:B------:R-:W-:Y:S01]  /*210a0*/  ULDC.64 UR4, c[0x0][0x2e8] ;  /* 0x0000ba0000047ab9 */ /* 0x000fe20000000a00 */
[----:B---3--:R-:W-:Y:S01]  /*210b0*/  IMAD R6, R25, -0x60, R9 ;  /* 0xffffffa019067824 */ /* 0x008fe200078e0209 */
[----:B------:R-:W-:Y:S01]  /*210c0*/  LEA R4, P0, R2, UR4, 0x1 ;  /* 0x0000000402047c11 */ /* 0x000fe2000f8008ff */
[----:B------:R-:W-:Y:S01]  /*210d0*/  UMOV UR4, 0xffffffff ;  /* 0xffffffff00047882 */ /* 0x000fe20000000000 */
[----:B------:R-:W-:Y:S01]  /*210e0*/  IADD3 R0, R3, R0, RZ ;  /* 0x0000000003007210 */ /* 0x000fe20007ffe0ff */
[----:B------:R-:W-:-:S03]  /*210f0*/  IMAD.IADD R6, R6, 0x1, -R8 ;  /* 0x0000000106067824 */ /* 0x000fc600078e0a08 */
        /* <DEDUP_REMOVED lines=65> */
.L_x_6428:
[----:B------:R-:W-:-:S13]  /*21510*/  ISETP.GE.AND P0, PT, R6, 0x51, PT ;  /* 0x000000510600780c */ /* 0x000fda0003f06270 */
[----:B-1----:R-:W-:Y:S01]  /*21520*/  @P0 LEA R2, P1, R33, R2, 0x1 ;  /* 0x0000000221020211 */ /* 0x002fe200078208ff */
[----:B------:R-:W-:-:S03]  /*21530*/  @P0 IMAD R5, R5, 0x2, R22 ;  /* 0x0000000205050824 */ /* 0x000fc600078e0216 */
[----:B------:R-:W-:-:S05]  /*21540*/  @P0 IADD3.X R3, RZ, R0, RZ, P1, !PT ;  /* 0x00000000ff030210 */ /* 0x000fca0000ffe4ff */
        /* <DEDUP_REMOVED lines=8> */
.L_x_6289:
[----:B------:R-:W-:Y:S02]  /*215d0*/  PLOP3.LUT P1, PT, P1, P0, PT, 0xa2, 0x0 ;  /* 0x000000000000781c */ /* 0x000fe40000f21472 */
[----:B------:R-:W-:-:S08]  /*215e0*/  @P0 R2UR P1, UR4, R7 ;  /* 0x00000000070402ca */ /* 0x000fd00000020000 */
[----:B------:R-:W-:-:S05]  /*215f0*/  @P0 PLOP3.LUT P0, PT, P1, PT, PT, 0x80, 0x0 ;  /* 0x000000000000081c */ /* 0x000fca0000f0f070 */
[----:B------:R-:W-:Y:S01]  /*21600*/  @!P1 SYNCS.ARRIVE.TRANS64.RED.A0T1 RZ, [UR4+0x30830], RZ ;  /* 0x030830ffffff99a7 */ /* 0x000fe20008200404 */
[----:B------:R-:W-:Y:S07]  /*21610*/  @!P1 ARRIVES.LDGSTSBAR.64.TRANSCNT [UR4+0x30830] ;  /* 0x03083000ff0099b0 */ /* 0x000fee0008000a84 */
[----:B------:R-:W-:Y:S05]  /*21620*/  @P0 BRA.U.ANY `(.L_x_6289) ;  /* 0xfffffffd00e80947 */ /* 0x000fea000393ffff */
[----:B------:R-:W-:Y:S01]  /*21630*/  NOP ;  /* 0x0000000000007918 */ /* 0x000fe20000000000 */
[----:B------:R-:W2:Y:S02]  /*21640*/  LDL R0, [R1] ;  /* 0x0000000001007983 */ /* 0x000ea40000100800 */
[----:B--2---:R-:W-:-:S13]  /*21650*/  LOP3.LUT P2, RZ, R0, 0x10, RZ, 0xc0, !PT ;  /* 0x0000001000ff7812 */ /* 0x004fda000784c0ff */
[----:B------:R-:W-:Y:S05]  /*21660*/  @!P2 BRA `(.L_x_6290) ;  /* 0x000000000004a947 */ /* 0x000fea0003800000 */
[----:B------:R-:W-:Y:S01]  /*21670*/  BPT.TRAP 0x1 ;  /* 0x000000040000795c */ /* 0x000fe20000300000 */
.L_x_6290:
        /* <DEDUP_REMOVED lines=30> */
[----:B-1----:R-:W-:Y:S01]  /*21860*/  IMAD.U32 R7, RZ, RZ, UR7 ;  /* 0x00000007ff077e24 */ /* 0x002fe2000f8e00ff */
[----:B------:R-:W-:Y:S01]  /*21870*/  MOV R13, RZ ;  /* 0x000000ff000d7202 */ /* 0x000fe20000000f00 */
[----:B------:R-:W-:-:S02]  /*21880*/  IMAD.U32 R10, RZ, RZ, UR8 ;  /* 0x00000008ff0a7e24 */ /* 0x000fc4000f8e00ff */
[----:B------:R-:W-:Y:S02]  /*21890*/  IMAD.MOV.U32 R8, RZ, RZ, 0x70 ;  /* 0x00000070ff087424 */ /* 0x000fe400078e00ff */
[----:B------:R-:W-:-:S07]  /*218a0*/  IMAD.MOV.U32 R12, RZ, RZ, 0x1 ;  /* 0x00000001ff0c7424 */ /* 0x000fce00078e00ff */
[----:B------:R-:W-:-:S07]  /*218b0*/  LEPC R20, `(.L_x_6292) ;  /* 0x000000001014794e */ /* 0x000fce0000000000 */
[----:B0-----:R-:W-:Y:S05]  /*218c0*/  CALL.ABS.NOINC R2 ;  /* 0x0000000002007343 */ /* 0x001fea0003c00000 */
.L_x_6292:
[----:B------:R-:W-:Y:S05]  /*218d0*/  BSYNC B6 ;  /* 0x0000000000067941 */ /* 0x000fea0003800000 */
.L_x_6291:
[----:B------:R-:W2:Y:S01]  /*218e0*/  LDL.LU R20, [R1+0x2c] ;  /* 0x00002c0001147983 */ /* 0x000ea20000300800 */
[----:B------:R-:W-:Y:S01]  /*218f0*/  ULDC.64 UR4, c[0x0][0x2d8] ;  /* 0x0000b60000047ab9 */ /* 0x000fe20000000a00 */
[----:B------:R-:W3:Y:S02]  /*21900*/  LDC R6, c[0x0][0x448] ;  /* 0x00011200ff067b82 */ /* 0x000ee40000000800 */
[----:B0-----:R-:W4:Y:S01]  /*21910*/  LDL.LU.64 R2, [R1+0x20] ;  /* 0x0000200001027983 */ /* 0x001f220000300a00 */
[----:B------:R-:W-:-:S03]  /*21920*/  IMAD R0, R31, UR4, RZ ;  /* 0x000000041f007c24 */ /* 0x000fc6000f8e02ff */
[----:B------:R0:W5:Y:S01]  /*21930*/  LDL R10, [R1+0x18] ;  /* 0x00001800010a7983 */ /* 0x0001620000100800 */
[----:B------:R-:W-:-:S03]  /*21940*/  IMAD R5, R18, UR5, R0 ;  /* 0x0000000512057c24 */ /* 0x000fc6000f8e0200 */
[----:B------:R0:W5:Y:S01]  /*21950*/  LDL R8, [R1+0x4] ;  /* 0x0000040001087983 */ /* 0x0001620000100800 */
[----:B---3--:R-:W-:-:S13]  /*21960*/  ISETP.NE.AND P0, PT, R6, 0x1, PT ;  /* 0x000000010600780c */ /* 0x008fda0003f05270 */
[----:B-1----:R-:W1:Y:S01]  /*21970*/  @P0 LDC R7, c[0x0][0x44c] ;  /* 0x00011300ff070b82 */ /* 0x002e620000000800 */
[----:B----4-:R-:W-:Y:S02]  /*21980*/  IMAD.MOV.U32 R3, RZ, RZ, R34 ;  /* 0x000000ffff037224 */ /* 0x010fe400078e0022 */
[----:B------:R-:W-:Y:S01]  /*21990*/  IMAD.WIDE.U32 R2, R18, UR4, R2 ;  /* 0x0000000412027c25 */ /* 0x000fe2000f8e0002 */
[----:B------:R-:W-:-:S03]  /*219a0*/  ULDC.64 UR4, c[0x0][0x2e0] ;  /* 0x0000b80000047ab9 */ /* 0x000fc60000000a00 */
[----:B------:R-:W-:Y:S02]  /*219b0*/  IMAD.IADD R3, R3, 0x1, R5 ;  /* 0x0000000103037824 */ /* 0x000fe400078e0205 */
[----:B--2---:R-:W-:Y:S02]  /*219c0*/  IMAD R5, R20, UR4, RZ ;  /* 0x0000000414057c24 */ /* 0x004fe4000f8e02ff */
        /* <DEDUP_REMOVED lines=12> */
[----:B-1----:R-:W-:Y:S01]  /*21a90*/  @P0 IMAD.HI.U32 R7, R5, R7, RZ ;  /* 0x0000000705070227 */ /* 0x002fe200078e00ff */
[----:B------:R-:W-:-:S04]  /*21aa0*/  MOV R4, R5 ;  /* 0x0000000500047202 */ /* 0x000fc80000000f00 */
[----:B---3--:R-:W-:Y:S01]  /*21ab0*/  @P0 SHF.R.U32.HI R4, RZ, R0, R7 ;  /* 0x00000000ff040219 */ /* 0x008fe20000011607 */
[----:B------:R-:W1:Y:S04]  /*21ac0*/  S2R R20, SR_TID.X ;  /* 0x0000000000147919 */ /* 0x000e680000002100 */
        /* <DEDUP_REMOVED lines=48> */
[----:B------:R-:W-:Y:S02]  /*21dd0*/  ISETP.GE.AND P1, PT, R6, R5, PT ;  /* 0x000000050600720c */ /* 0x000fe40003f26270 */
[----:B------:R-:W-:Y:S01]  /*21de0*/  IADD3 R6, R17, 0x30, RZ ;  /* 0x0000003011067810 */ /* 0x000fe20007ffe0ff */
        /* <DEDUP_REMOVED lines=48> */
[----:B------:R1:W2:Y:S01]  /*220f0*/  SHFL.IDX PT, R14, R0, 0x7, 0x181f ;  /* 0x00f81f00000e7f89 */ /* 0x0002a200000e0000 */
[----:B------:R-:W-:-:S05]  /*22100*/  @!P1 MOV R3, R7 ;  /* 0x0000000700039202 */ /* 0x000fca0000000f00 */
[----:B------:R1:W-:Y:S04]  /*22110*/  @!P1 LDGSTS.E.BYPASS.LTC128B.128 [R8+0x15400], desc[UR60][R2.64], !P3 ;  /* 0x1540000002089fae */ /* 0x0003e8000d901d7c */
[----:B------:R1:W-:Y:S04]  /*22120*/  @!P1 LDGSTS.E.BYPASS.LTC128B.128 [R8+0x19400], desc[UR60][R2.64+0x80], !P2 ;  /* 0x1940008002089fae */ /* 0x0003e8000d101d7c */
[----:B0-----:R1:W-:Y:S02]  /*22130*/  @!P1 LDGSTS.E.BYPASS.LTC128B.128 [R8+0x1d400], desc[UR60][R2.64+0x100], !P0 ;  /* 0x1d40010002089fae */ /* 0x0013e4000c101d7c */
.L_x_6445:
        /* <DEDUP_REMOVED lines=12> */
.L_x_6295:
[----:B------:R-:W-:Y:S05]  /*22200*/  BSYNC B0 ;  /* 0x0000000000007941 */ /* 0x000fea0003800000 */
.L_x_6294:
[----:B------:R-:W-:Y:S01]  /*22210*/  NOP ;  /* 0x0000000000007918 */ /* 0x000fe20000000000 */
[----:B------:R-:W-:-:S13]  /*22220*/  PLOP3.LUT P0, PT, PT, PT, PT, 0x80, 0x0 ;  /* 0x000000000000781c */ /* 0x000fda0003f0f070 */
.L_x_6296:
        /* <DEDUP_REMOVED lines=18> */
.L_x_6446:
[----:B------:R-:W-:Y:S05]  /*22350*/  BSYNC B0 ;  /* 0x0000000000007941 */ /* 0x000fea0003800000 */
.L_x_6297:
        /* <DEDUP_REMOVED lines=12> */
.L_x_6313:
[----:B------:R-:W3:Y:S01]  /*22420*/  LDL R2, [R1] ;  /* 0x0000000001027983 */ /* 0x000ee20000100800 */
[----:B------:R-:W1:Y:S03]  /*22430*/  LDC R7, c[0x0][0x430] ;  /* 0x00010c00ff077b82 */ /* 0x000e660000000800 */
[----:B------:R-:W4:Y:S04]  /*22440*/  LDL R4, [R1+0xc] ;  /* 0x00000c0001047983 */ /* 0x000f280000100800 */
[----:B------:R-:W2:Y:S01]  /*22450*/  LDL R8, [R1+0x10] ;  /* 0x0000100001087983 */ /* 0x000ea20000100800 */
[----:B------:R-:W0:Y:S02]  /*22460*/  S2R R0, SR_TID.X ;  /* 0x0000000000007919 */ /* 0x000e240000002100 */
[----:B0-----:R-:W-:-:S02]  /*22470*/  LOP3.LUT R0, R0, 0x7f, RZ, 0xc0, !PT ;  /* 0x0000007f00007812 */ /* 0x001fc400078ec0ff */
[----:B-1----:R-:W-:-:S13]  /*22480*/  ISETP.NE.AND P0, PT, R7, 0x1, PT ;  /* 0x000000010700780c */ /* 0x002fda0003f05270 */
[----:B------:R-:W0:Y:S01]  /*22490*/  @P0 LDC R3, c[0x0][0x438] ;  /* 0x00010e00ff030b82 */ /* 0x000e220000000800 */
[----:B---3--:R-:W-:Y:S02]  /*224a0*/  LOP3.LUT P4, RZ, R2, 0x10, RZ, 0xc0, !PT ;  /* 0x0000001002ff7812 */ /* 0x008fe4000788c0ff */
[----:B------:R-:W-:Y:S02]  /*224b0*/  SHF.R.U32.HI R2, RZ, 0x3, R0 ;  /* 0x00000003ff027819 */ /* 0x000fe40000011600 */
[----:B------:R-:W1:Y:S01]  /*224c0*/  S2R R0, SR_TID.X ;  /* 0x0000000000007919 */ /* 0x000e620000002100 */
[----:B----4-:R-:W-:Y:S01]  /*224d0*/  IMAD R9, R6, 0x60, R4 ;  /* 0x0000006006097824 */ /* 0x010fe200078e0204 */
[----:B-1----:R-:W-:-:S04]  /*224e0*/  SHF.L.U32 R0, R0, 0x4, RZ ;  /* 0x0000000400007819 */ /* 0x002fc800000006ff */
[----:B------:R-:W-:Y:S02]  /*224f0*/  LOP3.LUT R0, R2, 0x70, R0, 0xf8, !PT ;  /* 0x0000007002007812 */ /* 0x000fe400078ef800 */
[----:B------:R-:W1:Y:S02]  /*22500*/  @P0 LDC R2, c[0x0][0x434] ;  /* 0x00010d00ff020b82 */ /* 0x000e640000000800 */
[C---:B------:R-:W-:Y:S01]  /*22510*/  ISETP.GT.U32.AND P5, PT, R0.reuse, 0x5f, PT ;  /* 0x0000005f0000780c */ /* 0x040fe20003fa4070 */
[----:B------:R-:W-:-:S12]  /*22520*/  IMAD.IADD R9, R0, 0x1, R9 ;  /* 0x0000000100097824 */ /* 0x000fd800078e0209 */
[----:B------:R-:W2:Y:S01]  /*22530*/  @!P5 LDC.64 R4, c[0x0][0x428] ;  /* 0x00010a00ff04db82 */ /* 0x000ea20000000a00 */
[----:B------:R-:W-:Y:S02]  /*22540*/  IMAD.MOV.U32 R0, RZ, RZ, R9 ;  /* 0x000000ffff007224 */ /* 0x000fe400078e0009 */
[----:B-1----:R-:W-:-:S05]  /*22550*/  @P0 IMAD.HI.U32 R2, R9, R2, RZ ;  /* 0x0000000209020227 */ /* 0x002fca00078e00ff */
[----:B0-----:R-:W-:-:S04]  /*22560*/  @P0 SHF.R.U32.HI R0, RZ, R3, R2 ;  /* 0x00000003ff000219 */ /* 0x001fc80000011602 */
[----:B------:R-:W-:Y:S02]  /*22570*/  @!P5 SHF.R.S32.HI R3, RZ, 0x1f, R0 ;  /* 0x0000001fff03d819 */ /* 0x000fe40000011400 */
[----:B------:R-:W-:Y:S01]  /*22580*/  @!P5 MOV R2, R0 ;  /* 0x000000000002d202 */ /* 0x000fe20000000f00 */
[----:B--2---:R-:W-:-:S04]  /*22590*/  @!P5 IMAD R8, R8, R4, RZ ;  /* 0x000000040808d224 */ /* 0x004fc800078e02ff */
[----:B------:R-:W-:-:S04]  /*225a0*/  @!P5 IMAD.WIDE.U32 R2, R32, R4, R2 ;  /* 0x000000042002d225 */ /* 0x000fc800078e0002 */
[----:B------:R-:W-:Y:S02]  /*225b0*/  @!P5 IMAD R8, R32, R5, R8 ;  /* 0x000000052008d224 */ /* 0x000fe400078e0208 */
[----:B------:R-:W0:Y:S01]  /*225c0*/  @!P5 LDC.64 R4, c[0x0][0x418] ;  /* 0x00010600ff04db82 */ /* 0x000e220000000a00 */
[----:B------:R-:W-:Y:S02]  /*225d0*/  IMAD.MOV R0, RZ, RZ, -R0 ;  /* 0x000000ffff007224 */ /* 0x000fe400078e0a00 */
[----:B------:R-:W-:Y:S02]  /*225e0*/  @!P5 IMAD.IADD R3, R8, 0x1, R3 ;  /* 0x000000010803d824 */ /* 0x000fe400078e0203 */
[----:B------:R-:W-:Y:S02]  /*225f0*/  IMAD R9, R7, R0, R9 ;  /* 0x0000000007097224 */ /* 0x000fe400078e0209 */
[----:B------:R-:W-:Y:S01]  /*22600*/  IMAD.MOV.U32 R0, RZ, RZ, RZ ;  /* 0x000000ffff007224 */ /* 0x000fe200078e00ff */
[----:B0-----:R-:W-:-:S04]  /*22610*/  @!P5 LEA R4, P0, R2, R4, 0x2 ;  /* 0x000000040204d211 */ /* 0x001fc800078010ff */
[----:B------:R-:W-:-:S05]  /*22620*/  @!P5 LEA.HI.X R5, R2, R5, R3, 0x2, P0 ;  /* 0x000000050205d211 */ /* 0x000fca00000f1403 */
[----:B------:R0:W5:Y:S01]  /*22630*/  @!P5 LDG.E R0, desc[UR60][R4.64] ;  /* 0x0000003c0400d981 */ /* 0x000162000c1e1900 */
[----:B------:R-:W-:-:S04]  /*22640*/  IADD3 R26, R10, 0x1, RZ ;  /* 0x000000010a1a7810 */ /* 0x000fc80007ffe0ff */
[C---:B------:R-:W-:Y:S01]  /*22650*/  ISETP.NE.AND P0, PT, R26.reuse, 0x2, PT ;  /* 0x000000021a00780c */ /* 0x040fe20003f05270 */
[----:B------:R-:W-:Y:S05]  /*22660*/  YIELD ;  /* 0x0000000000007946 */ /* 0x000fea0003800000 */
[----:B------:R-:W-:Y:S01]  /*22670*/  SEL R28, RZ, 0x1, P0 ;  /* 0x00000001ff1c7807 */ /* 0x000fe20000000000 */
[----:B------:R-:W-:Y:S01]  /*22680*/  IMAD.MOV.U32 R25, RZ, RZ, R6 ;  /* 0x000000ffff197224 */ /* 0x000fe200078e0006 */
[----:B------:R-:W-:Y:S02]  /*22690*/  SEL R26, R26, RZ, P0 ;  /* 0x000000ff1a1a7207 */ /* 0x000fe40000000000 */
[----:B------:R-:W-:Y:S01]  /*226a0*/  LOP3.LUT R28, R17, R28, RZ, 0x3c, !PT ;  /* 0x0000001c111c7212 */ /* 0x000fe200078e3cff */
[----:B0-----:R-:W-:Y:S06]  /*226b0*/  @!P4 BRA `(.L_x_6301) ;  /* 0x000000000004c947 */ /* 0x001fec0003800000 */
[----:B------:R-:W-:Y:S01]  /*226c0*/  BPT.TRAP 0x1 ;  /* 0x000000040000795c */ /* 0x000fe20000300000 */
.L_x_6301:
[----:B------:R-:W-:Y:S01]  /*226d0*/  LEA R7, R26, R22, 0x3 ;  /* 0x000000161a077211 */ /* 0x000fe200078e18ff */
[----:B------:R-:W-:Y:S01]  /*226e0*/  BSSY B1, `(.L_x_6302) ;  /* 0x0000004000017945 */ /* 0x000fe20003800000 */
[----:B------:R-:W-:-:S04]  /*226f0*/  SHF.L.U32 R2, R28, 0x1f, RZ ;  /* 0x0000001f1c027819 */ /* 0x000fc800000006ff */
[----:B------:R-:W0:Y:S02]  /*22700*/  SYNCS.PHASECHK.TRANS64.TRYWAIT P0, [R7+URZ+0x30840], R2 ;  /* 0x03084002070075a7 */ /* 0x000e24000800017f */
[----:B0-----:R-:W-:Y:S05]  /*22710*/  @!P0 BRA `(.L_x_6303) ;  /* 0x0000004c00a48947 */ /* 0x001fea0003800000 */
.L_x_6447:
[----:B------:R-:W-:Y:S05]  /*22720*/  BSYNC B1 ;  /* 0x0000000000017941 */ /* 0x000fea0003800000 */
.L_x_6302:
        /* <DEDUP_REMOVED lines=27> */
[----:B------:R-:W-:Y:S01]  /*228e0*/  IMAD.SHL.U32 R4, R33, 0x2, RZ ;  /* 0x0000000221047824 */ /* 0x000fe200078e00ff */
[----:B------:R-:W-:Y:S02]  /*228f0*/  LEA R5, R5, R22, 0x1 ;  /* 0x0000001605057211 */ /* 0x000fe400078e08ff */
[----:B------:R-:W0:Y:S04]  /*22900*/  SHFL.IDX PT, R2, R8, RZ, 0x181f ;  /* 0x00181fff08027589 */ /* 0x000e2800000e0000 */
[----:B------:R-:W-:Y:S01]  /*22910*/  SHFL.IDX PT, R34, R6, 0x2, 0x181f ;  /* 0x00581f0006227f89 */ /* 0x000fe200000e0000 */
[----:B0-----:R-:W-:Y:S02]  /*22920*/  IADD3 R2, P0, R2, R4, RZ ;  /* 0x0000000402027210 */ /* 0x001fe40007f1e0ff */
[----:B--2---:R-:W-:-:S02]  /*22930*/  LOP3.LUT P6, RZ, R3, 0x4, RZ, 0xc0, !PT ;  /* 0x0000000403ff7812 */ /* 0x004fc400078cc0ff */
[----:B------:R-:W0:Y:S02]  /*22940*/  SHFL.IDX PT, R3, R6, RZ, 0x181f ;  /* 0x00181fff06037589 */ /* 0x000e2400000e0000 */
[----:B0-----:R-:W-:-:S09]  /*22950*/  IMAD.X R3, RZ, RZ, R3, P0 ;  /* 0x000000ffff037224 */ /* 0x001fd200000e0603 */
        /* <DEDUP_REMOVED lines=32> */
.L_x_6461:
[----:B------:R-:W3:Y:S01]  /*22b60*/  LDL R3, [R1] ;  /* 0x0000000001037983 */ /* 0x000ee20000100800 */
[----:B--2---:R-:W-:Y:S02]  /*22b70*/  IADD3 R2, P0, R2, R4, RZ ;  /* 0x0000000402027210 */ /* 0x004fe40007f1e0ff */
[----:B---3--:R-:W-:-:S03]  /*22b80*/  LOP3.LUT P6, RZ, R3, 0x4, RZ, 0xc0, !PT ;  /* 0x0000000403ff7812 */ /* 0x008fc600078cc0ff */
[----:B------:R-:W-:Y:S01]  /*22b90*/  IMAD.X R3, RZ, RZ, R34, P0 ;  /* 0x000000ffff037224 */ /* 0x000fe200000e0622 */
        /* <DEDUP_REMOVED lines=8> */
.L_x_6305:
[----:B------:R-:W-:Y:S02]  /*22c20*/  PLOP3.LUT P4, PT, P4, P0, PT, 0xa2, 0x0 ;  /* 0x000000000000781c */ /* 0x000fe40002781472 */
[----:B------:R-:W-:-:S08]  /*22c30*/  @P0 R2UR P4, UR4, R7 ;  /* 0x00000000070402ca */ /* 0x000fd00000080000 */
[----:B------:R-:W-:-:S05]  /*22c40*/  @P0 PLOP3.LUT P0, PT, P4, PT, PT, 0x80, 0x0 ;  /* 0x000000000000081c */ /* 0x000fca000270f070 */
[----:B------:R-:W-:Y:S01]  /*22c50*/  @!P4 SYNCS.ARRIVE.TRANS64.RED.A0T1 RZ, [UR4+0x30830], RZ ;  /* 0x030830ffffffc9a7 */ /* 0x000fe20008200404 */
[----:B------:R-:W-:Y:S07]  /*22c60*/  @!P4 ARRIVES.LDGSTSBAR.64.TRANSCNT [UR4+0x30830] ;  /* 0x03083000ff00c9b0 */ /* 0x000fee0008000a84 */
[----:B------:R-:W-:Y:S05]  /*22c70*/  @P0 BRA.U.ANY `(.L_x_6305) ;  /* 0xfffffffd00e80947 */ /* 0x000fea000393ffff */
[----:B------:R-:W-:Y:S01]  /*22c80*/  NOP ;  /* 0x0000000000007918 */ /* 0x000fe20000000000 */
[----:B-1----:R-:W2:Y:S02]  /*22c90*/  LDL R2, [R1] ;  /* 0x0000000001027983 */ /* 0x002ea40000100800 */
[----:B--2---:R-:W-:-:S13]  /*22ca0*/  LOP3.LUT P5, RZ, R2, 0x10, RZ, 0xc0, !PT ;  /* 0x0000001002ff7812 */ /* 0x004fda00078ac0ff */
[----:B------:R-:W-:Y:S05]  /*22cb0*/  @!P5 BRA `(.L_x_6306) ;  /* 0x000000000004d947 */ /* 0x000fea0003800000 */
[----:B------:R-:W-:Y:S01]  /*22cc0*/  BPT.TRAP 0x1 ;  /* 0x000000040000795c */ /* 0x000fe20000300000 */
.L_x_6306:
[----:B------:R1:W-:Y:S01]  /*22cd0*/  SYNCS.ARRIVE.TRANS64.A1T0 RZ, [R7+URZ+0x30830], RZ ;  /* 0x030830ff07ff79a7 */ /* 0x0003e2000810003f */
[----:B------:R-:W-:Y:S05]  /*22ce0*/  @!P5 BRA `(.L_x_6307) ;  /* 0x000000000004d947 */ /* 0x000fea0003800000 */
[----:B------:R-:W-:Y:S01]  /*22cf0*/  BPT.TRAP 0x1 ;  /* 0x000000040000795c */ /* 0x000fe20000300000 */
.L_x_6307:
[----:B------:R-:W-:Y:S01]  /*22d00*/  SHF.L.U32 R2, R17, 0x1f, RZ ;  /* 0x0000001f11027819 */ /* 0x000fe200000006ff */
[----:B------:R-:W-:Y:S01]  /*22d10*/  BSSY B1, `(.L_x_6308) ;  /* 0x0000004000017945 */ /* 0x000fe20003800000 */
[----:B0-----:R-:W-:-:S04]  /*22d20*/  LEA R6, R10, R22, 0x3 ;  /* 0x000000160a067211 */ /* 0x001fc800078e18ff */
[----:B------:R-:W0:Y:S02]  /*22d30*/  SYNCS.PHASECHK.TRANS64.TRYWAIT P0, [R6+URZ+0x30860], R2 ;  /* 0x03086002060075a7 */ /* 0x000e24000800017f */
[----:B0-----:R-:W-:Y:S05]  /*22d40*/  @!P0 BRA `(.L_x_6309) ;  /* 0x0000005000288947 */ /* 0x001fea0003800000 */
.L_x_6462:
[----:B------:R-:W-:Y:S05]  /*22d50*/  BSYNC B1 ;  /* 0x0000000000017941 */ /* 0x000fea0003800000 */
.L_x_6308:
[----:B------:R-:W1:Y:S01]  /*22d60*/  LDL R5, [R1+0x8] ;  /* 0x0000080001057983 */ /* 0x000e620000100800 */
        /* <DEDUP_REMOVED lines=61> */
.L_x_6476:
        /* <DEDUP_REMOVED lines=31> */
.L_x_6311:
        /* <DEDUP_REMOVED lines=11> */
.L_x_6312:
[C---:B------:R-:W-:Y:S01]  /*233e0*/  ISETP.GT.AND P0, PT, R25.reuse, RZ, PT ;  /* 0x000000ff1900720c */ /* 0x040fe20003f04270 */
[----:B------:R0:W-:Y:S01]  /*233f0*/  SYNCS.ARRIVE.TRANS64.A1T0 RZ, [R6+URZ+0x30850], RZ ;  /* 0x030850ff06ff79a7 */ /* 0x0001e2000810003f */
[----:B------:R-:W-:Y:S01]  /*23400*/  IMAD.MOV.U32 R10, RZ, RZ, R26 ;  /* 0x000000ffff0a7224 */ /* 0x000fe200078e001a */
[----:B------:R-:W-:Y:S01]  /*23410*/  MOV R30, R25 ;  /* 0x00000019001e7202 */ /* 0x000fe20000000f00 */
[----:B------:R-:W-:Y:S01]  /*23420*/  IMAD.MOV.U32 R17, RZ, RZ, R28 ;  /* 0x000000ffff117224 */ /* 0x000fe200078e001c */
[----:B0-----:R-:W-:-:S08]  /*23430*/  IADD3 R6, R25, -0x1, RZ ;  /* 0xffffffff19067810 */ /* 0x001fd00007ffe0ff */
[----:B------:R-:W-:Y:S05]  /*23440*/  @P0 BRA `(.L_x_6313) ;  /* 0xffffffec00f40947 */ /* 0x000fea000383ffff */
.L_x_6300:
[----:B------:R-:W-:Y:S05]  /*23450*/  BSYNC B0 ;  /* 0x0000000000007941 */ /* 0x000fea0003800000 */
.L_x_6299:
        /* <DEDUP_REMOVED lines=17> */
.L_x_6315:
[----:B------:R-:W-:Y:S05]  /*23570*/  BSYNC B0 ;  /* 0x0000000000007941 */ /* 0x000fea0003800000 */
.L_x_6314:
[----:B------:R-:W3:Y:S02]  /*23580*/  LDL R0, [R1] ;  /* 0x0000000001007983 */ /* 0x000ee40000100800 */
[----:B---3--:R-:W-:-:S13]  /*23590*/  LOP3.LUT P0, RZ, R0, 0x10, RZ, 0xc0, !PT ;  /* 0x0000001000ff7812 */ /* 0x008fda000780c0ff */
[----:B------:R-:W-:Y:S05]  /*235a0*/  @!P0 BRA `(.L_x_6316) ;  /* 0x0000000000048947 */ /* 0x000fea0003800000 */
[----:B------:R-:W-:Y:S01]  /*235b0*/  BPT.TRAP 0x1 ;  /* 0x000000040000795c */ /* 0x000fe20000300000 */
.L_x_6316:
[----:B------:R-:W3:Y:S01]  /*235c0*/  LDL.LU R2, [R1+0x8] ;  /* 0x0000080001027983 */ /* 0x000ee20000300800 */
[----:B------:R-:W-:Y:S01]  /*235d0*/  IMAD R0, R26, 0x8, R22 ;  /* 0x000000081a007824 */ /* 0x000fe200078e0216 */
[----:B0-----:R-:W-:Y:S01]  /*235e0*/  SHF.L.U32 R3, R28, 0x1f, RZ ;  /* 0x0000001f1c037819 */ /* 0x001fe200000006ff */
[----:B------:R-:W-:Y:S03]  /*235f0*/  BSSY B0, `(.L_x_6317) ;  /* 0x0000004000007945 */ /* 0x000fe60003800000 */
[----:B------:R-:W0:Y:S01]  /*23600*/  SYNCS.PHASECHK.TRANS64.TRYWAIT P0, [R0+URZ+0x30860], R3 ;  /* 0x03086003000075a7 */ /* 0x000e22000800017f */
[----:B---3--:R-:W-:Y:S01]  /*23610*/  IMAD R6, R25, -0x60, R2 ;  /* 0xffffffa019067824 */ /* 0x008fe200078e0202 */
[----:B0-----:R-:W-:Y:S06]  /*23620*/  @!P0 BRA `(.L_x_6318) ;  /* 0x0000005000148947 */ /* 0x001fec0003800000 */
.L_x_6477:
[----:B------:R-:W-:Y:S05]  /*23630*/  BSYNC B0 ;  /* 0x0000000000007941 */ /* 0x000fea0003800000 */
.L_x_6317:
        /* <DEDUP_REMOVED lines=9> */
[----:B------:R-:W-:Y:S01]  /*236d0*/  SHF.L.U32 R5, R33, 0x1, RZ ;  /* 0x0000000121057819 */ /* 0x000fe200000006ff */
        /* <DEDUP_REMOVED lines=48> */
[----:B------:R0:W3:Y:S02]  /*239e0*/  SHFL.IDX PT, R14, R23, 0x5, 0x181f ;  /* 0x00b81f00170e7f89 */ /* 0x0000e400000e0000 */
[----:B-1----:R-:W-:Y:S02]  /*239f0*/  IADD3.X R3, RZ, R7, RZ, P3, !PT ;  /* 0x00000007ff037210 */ /* 0x002fe40001ffe4ff */
[----:B------:R-:W-:-:S05]  /*23a00*/  ISETP.LT.OR P3, PT, R6, 0x41, P1 ;  /* 0x000000410600780c */ /* 0x000fca0000f61670 */
[----:B------:R0:W-:Y:S01]  /*23a10*/  LDGSTS.E.BYPASS.LTC128B.128 [R4+0x2400], desc[UR60][R2.64], !P4 ;  /* 0x0240000002047fae */ /* 0x0001e2000e101d7c */
[----:B------:R-:W-:-:S07]  /*23a20*/  ISETP.LT.OR P4, PT, R6, 0x41, P0 ;  /* 0x000000410600780c */ /* 0x000fce0000781670 */
[----:B------:R0:W-:Y:S06]  /*23a30*/  LDGSTS.E.BYPASS.LTC128B.128 [R4+0x5400], desc[UR60][R2.64+0x80], !P3 ;  /* 0x0540008002047fae */ /* 0x0001ec000d901d7c */
[----:B--2---:R0:W-:Y:S02]  /*23a40*/  LDGSTS.E.BYPASS.LTC128B.128 [R4+0x8400], desc[UR60][R2.64+0x100], !P4 ;  /* 0x0840010002047fae */ /* 0x0041e4000e101d7c */
.L_x_6491:
        /* <DEDUP_REMOVED lines=13> */
.L_x_6320:
[----:B------:R-:W-:Y:S02]  /*23b20*/  PLOP3.LUT P1, PT, P1, P0, PT, 0xa2, 0x0 ;  /* 0x000000000000781c */ /* 0x000fe40000f21472 */
[----:B------:R-:W-:-:S08]  /*23b30*/  @P0 R2UR P1, UR4, R0 ;  /* 0x00000000000402ca */ /* 0x000fd00000020000 */
[----:B------:R-:W-:-:S05]  /*23b40*/  @P0 PLOP3.LUT P0, PT, P1, PT, PT, 0x80, 0x0 ;  /* 0x000000000000081c */ /* 0x000fca0000f0f070 */
[----:B------:R-:W-:Y:S01]  /*23b50*/  @!P1 SYNCS.ARRIVE.TRANS64.RED.A0T1 RZ, [UR4+0x30850], RZ ;  /* 0x030850ffffff99a7 */ /* 0x000fe20008200404 */
[----:B------:R-:W-:Y:S07]  /*23b60*/  @!P1 ARRIVES.LDGSTSBAR.64.TRANSCNT [UR4+0x30850] ;  /* 0x03085000ff0099b0 */ /* 0x000fee0008000a84 */
[----:B------:R-:W-:Y:S05]  /*23b70*/  @P0 BRA.U.ANY `(.L_x_6320) ;  /* 0xfffffffd00e80947 */ /* 0x000fea000393ffff */
[----:B------:R-:W-:Y:S01]  /*23b80*/  NOP ;  /* 0x0000000000007918 */ /* 0x000fe20000000000 */
[----:B0-----:R-:W2:Y:S02]  /*23b90*/  LDL R2, [R1] ;  /* 0x0000000001027983 */ /* 0x001ea40000100800 */
[----:B--2---:R-:W-:-:S13]  /*23ba0*/  LOP3.LUT P2, RZ, R2, 0x10, RZ, 0xc0, !PT ;  /* 0x0000001002ff7812 */ /* 0x004fda000784c0ff */
[----:B------:R-:W-:Y:S05]  /*23bb0*/  @!P2 BRA `(.L_x_6321) ;  /* 0x000000000004a947 */ /* 0x000fea0003800000 */
[----:B------:R-:W-:Y:S01]  /*23bc0*/  BPT.TRAP 0x1 ;  /* 0x000000040000795c */ /* 0x000fe20000300000 */
.L_x_6321:
[----:B------:R0:W-:Y:S01]  /*23bd0*/  SYNCS.ARRIVE.TRANS64.A1T0 RZ, [R0+URZ+0x30850], RZ ;  /* 0x030850ff00ff79a7 */ /* 0x0001e2000810003f */
[----:B------:R-:W-:-:S05]  /*23be0*/  VIADD R26, R26, 0x1 ;  /* 0x000000011a1a7836 */ /* 0x000fca0000000000 */
[----:B------:R-:W-:-:S04]  /*23bf0*/  ISETP.NE.AND P0, PT, R26, 0x2, PT ;  /* 0x000000021a00780c */ /* 0x000fc80003f05270 */
[----:B------:R-:W-:Y:S02]  /*23c00*/  SEL R3, RZ, 0x1, P0 ;  /* 0x00000001ff037807 */ /* 0x000fe40000000000 */
[----:B------:R-:W-:Y:S02]  /*23c10*/  SEL R26, R26, RZ, P0 ;  /* 0x000000ff1a1a7207 */ /* 0x000fe40000000000 */
[----:B0-----:R-:W-:-:S07]  /*23c20*/  LOP3.LUT R28, R28, R3, RZ, 0x3c, !PT ;  /* 0x000000031c1c7212 */ /* 0x001fce00078e3cff */
.L_x_6278:
[----:B------:R-:W-:Y:S05]  /*23c30*/  BSYNC B7 ;  /* 0x0000000000077941 */ /* 0x000fea0003800000 */
.L_x_6276:
[----:B------:R-:W2:Y:S02]  /*23c40*/  LDL R0, [R1] ;  /* 0x0000000001007983 */ /* 0x000ea40000100800 */
[----:B--2---:R-:W-:-:S13]  /*23c50*/  LOP3.LUT P0, RZ, R0, 0x20, RZ, 0xc0, !PT ;  /* 0x0000002000ff7812 */ /* 0x004fda000780c0ff */
[----:B------:R-:W-:Y:S05]  /*23c60*/  @!P0 BRA `(.L_x_6322) ;  /* 0x0000000000248947 */ /* 0x000fea0003800000 */
[----:B------:R-:W-:Y:S05]  /*23c70*/  WARPSYNC.ALL ;  /* 0x0000000000007948 */ /* 0x000fea0003800000 */
[----:B------:R-:W0:Y:S08]  /*23c80*/  S2UR UR5, SR_CgaCtaId ;  /* 0x00000000000579c3 */ /* 0x000e300000008800 */
[----:B------:R-:W-:Y:S06]  /*23c90*/  BAR.SYNC.DEFER_BLOCKING 0x5, 0x180 ;  /* 0x0146000000007b1d */ /* 0x000fec0000010000 */
[----:B------:R-:W-:-:S02]  /*23ca0*/  UMOV UR4, 0x400 ;  /* 0x0000040000047882 */ /* 0x000fc40000000000 */
[----:B0-----:R-:W-:-:S06]  /*23cb0*/  ULEA UR4, UR5, UR4, 0x18 ;  /* 0x0000000405047291 */ /* 0x001fcc000f8ec03f */
[----:B------:R-:W-:-:S05]  /*23cc0*/  MOV R22, UR4 ;  /* 0x0000000400167c02 */ /* 0x000fca0008000f00 */
[----:B------:R0:W2:Y:S01]  /*23cd0*/  LDS.128 R16, [R22+0x308d0] ;  /* 0x0308d00016107984 */ /* 0x0000a20000000c00 */
[----:B------:R-:W-:Y:S06]  /*23ce0*/  BAR.ARV 0x4, 0x180 ;  /* 0x0106000000007b1d */ /* 0x000fec0000002000 */
[----:B------:R-:W-:Y:S05]  /*23cf0*/  BRA `(.L_x_6323) ;  /* 0x0000000800cc7947 */ /* 0x000fea0003800000 */
.L_x_6322:
        /* <DEDUP_REMOVED lines=36> */
.L_x_6501:
[----:B------:R-:W-:Y:S02]  /*23f40*/  ULDC UR4, c[0x0][0xc38] ;  /* 0x00030e0000047ab9 */ /* 0x000fe40000000800 */
[----:B------:R-:W-:-:S05]  /*23f50*/  MOV R7, UR4 ;  /* 0x0000000400077c02 */ /* 0x000fca0008000f00 */
[----:B--2---:R-:W-:-:S04]  /*23f60*/  IMAD R14, R14, R7, RZ ;  /* 0x000000070e0e7224 */ /* 0x004fc800078e02ff */
[----:B------:R-:W-:-:S05]  /*23f70*/  IMAD.IADD R9, R4, 0x1, R14 ;  /* 0x0000000104097824 */ /* 0x000fca00078e020e */
[----:B------:R-:W-:-:S13]  /*23f80*/  ISETP.GT.AND P6, PT, R9, R0, PT ;  /* 0x000000000900720c */ /* 0x000fda0003fc4270 */
[----:B------:R-:W-:Y:S05]  /*23f90*/  @P6 BRA `(.L_x_6325) ;  /* 0x00000000009c6947 */ /* 0x000fea0003800000 */
.L_x_6330:
        /* <DEDUP_REMOVED lines=14> */
.L_x_6328:
[----:B------:R-:W-:Y:S05]  /*24080*/  BSYNC B0 ;  /* 0x0000000000007941 */ /* 0x000fea0003800000 */
.L_x_6327:
        /* <DEDUP_REMOVED lines=18> */
.L_x_6509:
[----:B------:R-:W-:Y:S02]  /*241b0*/  ULDC UR4, c[0x0][0xc38] ;  /* 0x00030e0000047ab9 */ /* 0x000fe40000000800 */
[----:B------:R-:W-:-:S04]  /*241c0*/  IMAD.U32 R7, RZ, RZ, UR4 ;  /* 0x00000004ff077e24 */ /* 0x000fc8000f8e00ff */
[----:B--2---:R-:W-:-:S04]  /*241d0*/  IMAD R14, R14, R7, RZ ;  /* 0x000000070e0e7224 */ /* 0x004fc800078e02ff */
[----:B------:R-:W-:-:S05]  /*241e0*/  IMAD.IADD R9, R14, 0x1, R9 ;  /* 0x000000010e097824 */ /* 0x000fca00078e0209 */
[----:B------:R-:W-:-:S13]  /*241f0*/  ISETP.GT.AND P6, PT, R9, R0, PT ;  /* 0x000000000900720c */ /* 0x000fda0003fc4270 */
[----:B------:R-:W-:Y:S05]  /*24200*/  @!P6 BRA `(.L_x_6330) ;  /* 0xfffffffc0064e947 */ /* 0x000fea000383ffff */
.L_x_6325:
        /* <DEDUP_REMOVED lines=8> */
.L_x_6513:
[----:B------:R-:W-:Y:S01]  /*24290*/  ISETP.NE.AND P0, PT, R3, RZ, PT ;  /* 0x000000ff0300720c */ /* 0x000fe20003f05270 */
[----:B------:R-:W-:-:S12]  /*242a0*/  IMAD.MOV.U32 R14, RZ, RZ, RZ ;  /* 0x000000ffff0e7224 */ /* 0x000fd800078e00ff */
[----:B------:R-:W-:Y:S05]  /*242b0*/  @!P0 BRA `(.L_x_6332) ;  /* 0x0000000000108947 */ /* 0x000fea0003800000 */
[----:B------:R-:W-:Y:S01]  /*242c0*/  UMOV UR4, 0xffffffff ;  /* 0xffffffff00047882 */ /* 0x000fe20000000000 */
[----:B------:R-:W-:Y:S02]  /*242d0*/  VIADD R12, R4, 0xffffffff ;  /* 0xffffffff040c7836 */ /* 0x000fe40000000000 */
[----:B------:R-:W-:Y:S05]  /*242e0*/  BRA.DIV UR4, `(.L_x_6333) ;  /* 0x0000005604247947 */ /* 0x000fea000b800000 */
[----:B------:R4:W0:Y:S02]  /*242f0*/  SHFL.IDX PT, R14, R2, R12, 0x1f ;  /* 0x00001f0c020e7589 */ /* 0x00082400000e0000 */
.L_x_6332:
        /* <DEDUP_REMOVED lines=8> */
[----:B-1----:R-:W0:Y:S08]  /*24380*/  I2F.RP R10, R8 ;  /* 0x00000008000a7306 */ /* 0x002e300000209400 */
        /* <DEDUP_REMOVED lines=15> */
[-C--:B------:R-:W-:Y:S01]  /*24480*/  @!P1 IADD3 R3, R3, -R8.reuse, RZ ;  /* 0x8000000803039210 */ /* 0x080fe20007ffe0ff */
[----:B------:R-:W-:Y:S01]  /*24490*/  @!P1 VIADD R2, R2, 0x1 ;  /* 0x0000000102029836 */ /* 0x000fe20000000000 */
[----:B------:R-:W-:Y:S02]  /*244a0*/  ISETP.NE.AND P1, PT, R4, RZ, PT ;  /* 0x000000ff0400720c */ /* 0x000fe40003f25270 */
[----:B------:R-:W-:-:S13]  /*244b0*/  ISETP.GE.U32.AND P0, PT, R3, R8, PT ;  /* 0x000000080300720c */ /* 0x000fda0003f06070 */
[----:B------:R-:W-:-:S05]  /*244c0*/  @P0 VIADD R2, R2, 0x1 ;  /* 0x0000000102020836 */ /* 0x000fca0000000000 */
[----:B------:R-:W-:Y:S02]  /*244d0*/  @!P2 IADD3 R2, -R2, RZ, RZ ;  /* 0x000000ff0202a210 */ /* 0x000fe40007ffe1ff */
        /* <DEDUP_REMOVED lines=28> */
[----:B------:R-:W-:-:S05]  /*246a0*/  @P0 IADD3 R2, R2, 0x1, RZ ;  /* 0x0000000102020810 */ /* 0x000fca0007ffe0ff */
[----:B------:R-:W-:Y:S01]  /*246b0*/  @!P2 IMAD.MOV R2, RZ, RZ, -R2 ;  /* 0x000000ffff02a224 */ /* 0x000fe200078e0a02 */
[----:B------:R-:W-:Y:S02]  /*246c0*/  @!P1 LOP3.LUT R2, RZ, R6, RZ, 0x33, !PT ;  /* 0x00000006ff029212 */ /* 0x000fe400078e33ff */
[----:B------:R-:W-:-:S05]  /*246d0*/  IADD3 R6, -R6, RZ, RZ ;  /* 0x000000ff06067210 */ /* 0x000fca0007ffe1ff */
[----:B------:R-:W-:Y:S01]  /*246e0*/  IMAD R18, R2, R6, R9 ;  /* 0x0000000602127224 */ /* 0x000fe200078e0209 */
[----:B------:R-:W-:-:S05]  /*246f0*/  LOP3.LUT R2, RZ, R2, RZ, 0x33, !PT ;  /* 0x00000002ff027212 */ /* 0x000fca00078e33ff */
[----:B------:R-:W-:Y:S01]  /*24700*/  IMAD.IADD R17, R5, 0x1, R2 ;  /* 0x0000000105117824 */ /* 0x000fe200078e0202 */
[----:B------:R-:W-:Y:S06]  /*24710*/  BRA `(.L_x_6334) ;  /* 0x00000000001c7947 */ /* 0x000fec0003800000 */
.L_x_6326:
[----:B------:R-:W-:Y:S01]  /*24720*/  UMOV UR4, URZ ;  /* 0x0000003f00047c82 */ /* 0x000fe20008000000 */
[----:B------:R-:W-:Y:S01]  /*24730*/  UMOV UR5, URZ ;  /* 0x0000003f00057c82 */ /* 0x000fe20008000000 */
[----:B------:R-:W-:Y:S01]  /*24740*/  ULDC UR6, c[0x0][0xc3c] ;  /* 0x00030f0000067ab9 */ /* 0x000fe20000000800 */
[----:B------:R-:W-:Y:S01]  /*24750*/  IMAD.MOV.U32 R16, RZ, RZ, R0 ;  /* 0x000000ffff107224 */ /* 0x000fe200078e0000 */
[----:B------:R-:W-:Y:S01]  /*24760*/  MOV R17, UR4 ;  /* 0x0000000400117c02 */ /* 0x000fe20008000f00 */
[----:B------:R-:W-:Y:S02]  /*24770*/  IMAD.U32 R18, RZ, RZ, UR5 ;  /* 0x00000005ff127e24 */ /* 0x000fe4000f8e00ff */
[----:B------:R-:W-:-:S07]  /*24780*/  IMAD.U32 R19, RZ, RZ, UR6 ;  /* 0x00000006ff137e24 */ /* 0x000fce000f8e00ff */
.L_x_6334:
        /* <DEDUP_REMOVED lines=10> */
.L_x_6323:
[----:B------:R-:W-:Y:S02]  /*24830*/  ULDC UR4, c[0x0][0xc3c] ;  /* 0x00030f0000047ab9 */ /* 0x000fe40000000800 */
[----:B--2---:R-:W-:-:S13]  /*24840*/  ISETP.GE.AND P0, PT, R19, UR4, PT ;  /* 0x0000000413007c0c */ /* 0x004fda000bf06270 */
[----:B------:R-:W-:Y:S05]  /*24850*/  @!P0 BRA `(.L_x_6335) ;  /* 0xffffffa000048947 */ /* 0x000fea000383ffff */
[----:B------:R-:W-:Y:S05]  /*24860*/  BSYNC B8 ;  /* 0x0000000000087941 */ /* 0x000fea0003800000 */
.L_x_6232:
[----:B------:R-:W2:Y:S01]  /*24870*/  LDL.LU R0, [R1+0x28] ;  /* 0x0000280001007983 */ /* 0x000ea20000300800 */
[----:B------:R-:W-:Y:S01]  /*24880*/  BSSY B0, `(.L_x_6336) ;  /* 0x000000b000007945 */ /* 0x000fe20003800000 */
[----:B------:R-:W4:Y:S01]  /*24890*/  S2R R5, SR_CgaCtaId ;  /* 0x0000000000057919 */ /* 0x000f220000008800 */
[----:B--2---:R-:W-:-:S04]  /*248a0*/  IADD3 R0, R0, 0x1, RZ ;  /* 0x0000000100007810 */ /* 0x004fc80007ffe0ff */
        /* <DEDUP_REMOVED lines=8> */
.L_x_6516:
[----:B------:R-:W-:Y:S05]  /*24930*/  BSYNC B0 ;  /* 0x0000000000007941 */ /* 0x000fea0003800000 */
.L_x_6336:
[----:B------:R-:W-:-:S03]  /*24940*/  UMOV UR4, 0xffffffff ;  /* 0xffffffff00047882 */ /* 0x000fc60000000000 */
[----:B------:R-:W-:Y:S05]  /*24950*/  BRA.DIV UR4, `(.L_x_6338) ;  /* 0x0000004e04c07947 */ /* 0x000fea000b800000 */
[----:B0-----:R-:W0:Y:S02]  /*24960*/  S2R R0, SR_TID.X ;  /* 0x0000000000007919 */ /* 0x001e240000002100 */
[----:B0-----:R-:W-:-:S04]  /*24970*/  SHF.R.U32.HI R0, RZ, 0x5, R0 ;  /* 0x00000005ff007819 */ /* 0x001fc80000011600 */
[----:B------:R-:W-:-:S05]  /*24980*/  LOP3.LUT R0, R0, 0x3, RZ, 0xc0, !PT ;  /* 0x0000000300007812 */ /* 0x000fca00078ec0ff */
[----:B------:R0:W2:Y:S02]  /*24990*/  SHFL.IDX PT, R14, R0, RZ, 0x1f ;  /* 0x00001fff000e7589 */ /* 0x0000a400000e0000 */
.L_x_6519:
[----:B--2---:R-:W-:-:S13]  /*249a0*/  ISETP.NE.AND P0, PT, R14, RZ, PT ;  /* 0x000000ff0e00720c */ /* 0x004fda0003f05270 */
[----:B------:R-:W-:Y:S05]  /*249b0*/  @P0 BRA `(.L_x_5986) ;  /* 0x0000000000900947 */ /* 0x000fea0003800000 */
[----:B------:R-:W-:-:S03]  /*249c0*/  UMOV UR4, 0xffffffff ;  /* 0xffffffff00047882 */ /* 0x000fc60000000000 */
[----:B------:R-:W-:Y:S05]  /*249d0*/  BRA.DIV UR4, `(.L_x_6339) ;  /* 0x0000004e04d47947 */ /* 0x000fea000b800000 */
[----:B------:R-:W-:-:S13]  /*249e0*/  ELECT P6, URZ, PT ;  /* 0x00000000003f782f */ /* 0x000fda00038c0000 */
.L_x_6522:
        /* <DEDUP_REMOVED lines=8> */
.L_x_6340:
[C---:B------:R-:W-:Y:S01]  /*24a70*/  LEA R5, R26.reuse, R7, 0x3 ;  /* 0x000000071a057211 */ /* 0x040fe200078e18ff */
[----:B------:R-:W-:Y:S01]  /*24a80*/  VIADD R26, R26, 0x1 ;  /* 0x000000011a1a7836 */ /* 0x000fe20000000000 */
[----:B------:R-:W-:-:S04]  /*24a90*/  SHF.L.U32 R0, R28, 0x1f, RZ ;  /* 0x0000001f1c007819 */ /* 0x000fc800000006ff */
[----:B------:R-:W0:Y:S01]  /*24aa0*/  SYNCS.PHASECHK.TRANS64.TRYWAIT P1, [R5+URZ+0x30840], R0 ;  /* 0x03084000050075a7 */ /* 0x000e22000802017f */
[----:B------:R-:W-:-:S04]  /*24ab0*/  ISETP.NE.AND P2, PT, R26, 0x2, PT ;  /* 0x000000021a00780c */ /* 0x000fc80003f45270 */
[----:B------:R-:W-:Y:S01]  /*24ac0*/  SEL R3, RZ, 0x1, P2 ;  /* 0x00000001ff037807 */ /* 0x000fe20001000000 */
[----:B0-----:R-:W-:Y:S08]  /*24ad0*/  @!P1 BRA `(.L_x_6341) ;  /* 0x0000004c00b49947 */ /* 0x001ff00003800000 */
.L_x_6523:
[----:B------:R-:W-:Y:S02]  /*24ae0*/  SEL R26, R26, RZ, P2 ;  /* 0x000000ff1a1a7207 */ /* 0x000fe40001000000 */
[----:B------:R-:W-:Y:S01]  /*24af0*/  LOP3.LUT R2, R28, R3, RZ, 0x3c, !PT ;  /* 0x000000031c027212 */ /* 0x000fe200078e3cff */
[----:B------:R-:W-:Y:S06]  /*24b00*/  @!P0 BRA `(.L_x_6342) ;  /* 0x0000000000048947 */ /* 0x000fec0003800000 */
[----:B------:R-:W-:Y:S01]  /*24b10*/  BPT.TRAP 0x1 ;  /* 0x000000040000795c */ /* 0x000fe20000300000 */
.L_x_6342:
[----:B------:R-:W-:Y:S01]  /*24b20*/  IMAD R3, R26, 0x8, R7 ;  /* 0x000000081a037824 */ /* 0x000fe200078e0207 */
[----:B------:R-:W-:-:S04]  /*24b30*/  SHF.L.U32 R2, R2, 0x1f, RZ ;  /* 0x0000001f02027819 */ /* 0x000fc800000006ff */
[----:B------:R-:W2:Y:S02]  /*24b40*/  SYNCS.PHASECHK.TRANS64.TRYWAIT P1, [R3+URZ+0x30840], R2 ;  /* 0x03084002030075a7 */ /* 0x000ea4000802017f */
[----:B--2---:R-:W-:Y:S05]  /*24b50*/  @!P1 BRA `(.L_x_6343) ;  /* 0x0000004c00a89947 */ /* 0x004fea0003800000 */
.L_x_6524:
[----:B------:R-:W-:Y:S05]  /*24b60*/  @!P0 BRA `(.L_x_6344) ;  /* 0x0000000000048947 */ /* 0x000fea0003800000 */
[----:B------:R-:W-:Y:S01]  /*24b70*/  BPT.TRAP 0x1 ;  /* 0x000000040000795c */ /* 0x000fe20000300000 */
.L_x_6344:
[----:B------:R-:W4:Y:S02]  /*24b80*/  SYNCS.PHASECHK.TRANS64.TRYWAIT P1, [R5+URZ+0x30860], R0 ;  /* 0x03086000050075a7 */ /* 0x000f24000802017f */
[----:B----4-:R-:W-:Y:S05]  /*24b90*/  @!P1 BRA `(.L_x_6345) ;  /* 0x0000004c00ac9947 */ /* 0x010fea0003800000 */
.L_x_6525:
[----:B------:R-:W-:Y:S05]  /*24ba0*/  @!P0 BRA `(.L_x_6346) ;  /* 0x0000000000048947 */ /* 0x000fea0003800000 */
[----:B------:R-:W-:Y:S01]  /*24bb0*/  BPT.TRAP 0x1 ;  /* 0x000000040000795c */ /* 0x000fe20000300000 */
.L_x_6346:
[----:B------:R0:W0:Y:S02]  /*24bc0*/  SYNCS.PHASECHK.TRANS64.TRYWAIT P0, [R3+URZ+0x30860], R2 ;  /* 0x03086002030075a7 */ /* 0x000024000800017f */
[----:B0-----:R-:W-:Y:S05]  /*24bd0*/  @!P0 NANOSLEEP.SYNCS 0x989680 ;  /* 0x009896800000895d */ /* 0x001fea0003900000 */
[----:B------:R-:W0:Y:S02]  /*24be0*/  @!P0 SYNCS.PHASECHK.TRANS64 P0, [R3+URZ+0x30860], R2 ;  /* 0x03086002030085a7 */ /* 0x000e24000800007f */
[----:B0-----:R-:W-:Y:S05]  /*24bf0*/  @!P0 BRA `(.L_x_6346) ;  /* 0xfffffffc00f08947 */ /* 0x001fea000383ffff */
.L_x_5986:
[----:B------:R-:W-:Y:S05]  /*24c00*/  BSYNC B9 ;  /* 0x0000000000097941 */ /* 0x000fea0003800000 */
.L_x_5983:
[----:B------:R-:W-:Y:S05]  /*24c10*/  EXIT ;  /* 0x000000000000794d */ /* 0x000fea0003800000 */
.L_x_6004:
[----:B0-----:R0:W1:Y:S02]  /*24c20*/  SYNCS.PHASECHK.TRANS64.TRYWAIT P5, [R88+URZ+0x30890], R89 ;  /* 0x03089059580075a7 */ /* 0x00106400080a017f */
[----:B-1----:R-:W-:Y:S05]  /*24c30*/  @!P5 NANOSLEEP.SYNCS 0x989680 ;  /* 0x009896800000d95d */ /* 0x002fea0003900000 */
[----:B------:R-:W1:Y:S02]  /*24c40*/  @!P5 SYNCS.PHASECHK.TRANS64 P5, [R88+URZ+0x30890], R89 ;  /* 0x030890595800d5a7 */ /* 0x000e6400080a007f */
[----:B-1----:R-:W-:Y:S05]  /*24c50*/  @!P5 BRA `(.L_x_6004) ;  /* 0xfffffffc00f0d947 */ /* 0x002fea000383ffff */
[----:B------:R-:W-:Y:S05]  /*24c60*/  BRA `(.L_x_6347) ;  /* 0xfffffde800b07947 */ /* 0x000fea000383ffff */
.L_x_6005:
        /* <DEDUP_REMOVED lines=8> */
.L_x_6349:
[----:B------:R-:W-:Y:S05]  /*24cf0*/  BSYNC B1 ;  /* 0x0000000000017941 */ /* 0x000fea0003800000 */
.L_x_6348:
        /* <DEDUP_REMOVED lines=8> */
.L_x_6350:
[----:B------:R-:W-:Y:S01]  /*24d80*/  MOV R11, R14 ;  /* 0x0000000e000b7202 */ /* 0x000fe20000000f00 */
[----:B------:R-:W-:Y:S06]  /*24d90*/  BRA `(.L_x_6351) ;  /* 0xfffffde800787947 */ /* 0x000fec000383ffff */
.L_x_6030:
[----:B------:R-:W-:Y:S01]  /*24da0*/  BSSY B1, `(.L_x_6352) ;  /* 0x0000008000017945 */ /* 0x000fe20003800000 */
[----:B0---4-:R-:W-:Y:S01]  /*24db0*/  IMAD.MOV.U32 R13, RZ, RZ, R119 ;  /* 0x000000ffff0d7224 */ /* 0x011fe200078e0077 */
[----:B---3--:R-:W-:Y:S01]  /*24dc0*/  MOV R11, 0x1c1f ;  /* 0x00001c1f000b7802 */ /* 0x008fe20000000f00 */
[----:B------:R-:W-:Y:S02]  /*24dd0*/  IMAD.MOV.U32 R12, RZ, RZ, 0x1 ;  /* 0x00000001ff0c7424 */ /* 0x000fe400078e00ff */
[----:B------:R-:W-:-:S07]  /*24de0*/  IMAD.MOV.U32 R15, RZ, RZ, -0x1 ;  /* 0xffffffffff0f7424 */ /* 0x000fce00078e00ff */
[----:B-12---:R-:W-:Y:S05]  /*24df0*/  WARPSYNC.COLLECTIVE R15, `(.L_x_6353) ;  /* 0x000000000f087348 */ /* 0x006fea0003c00000 */
[----:B------:R0:W3:Y:S02]  /*24e00*/  SHFL.IDX P6, R14, R13, R12, R11 ;  /* 0x0000000c0d0e7389 */ /* 0x0000e400000c000b */
[----:B0123--:R-:W-:Y:S01]  /*24e10*/  ENDCOLLECTIVE ;  /* 0x000000000000791b */ /* 0x00ffe20003800000 */
.L_x_6353:
[----:B------:R-:W-:Y:S05]  /*24e20*/  BSYNC B1 ;  /* 0x0000000000017941 */ /* 0x000fea0003800000 */
.L_x_6352:
        /* <DEDUP_REMOVED lines=8> */
.L_x_6354:
[----:B------:R-:W-:Y:S01]  /*24eb0*/  IMAD.MOV.U32 R120, RZ, RZ, R14 ;  /* 0x000000ffff787224 */ /* 0x000fe200078e000e */
[----:B------:R-:W-:Y:S06]  /*24ec0*/  BRA `(.L_x_6355) ;  /* 0xfffffdfc00547947 */ /* 0x000fec000383ffff */
.L_x_6060:
[----:B-1----:R1:W2:Y:S02]  /*24ed0*/  SYNCS.PHASECHK.TRANS64.TRYWAIT P5, [R88+URZ+0x30890], R89 ;  /* 0x03089059580075a7 */ /* 0x0022a400080a017f */
[----:B--2---:R-:W-:Y:S05]  /*24ee0*/  @!P5 NANOSLEEP.SYNCS 0x989680 ;  /* 0x009896800000d95d */ /* 0x004fea0003900000 */
[----:B------:R-:W2:Y:S02]  /*24ef0*/  @!P5 SYNCS.PHASECHK.TRANS64 P5, [R88+URZ+0x30890], R89 ;  /* 0x030890595800d5a7 */ /* 0x000ea400080a007f */
[----:B--2---:R-:W-:Y:S05]  /*24f00*/  @!P5 BRA `(.L_x_6060) ;  /* 0xfffffffc00f0d947 */ /* 0x004fea000383ffff */
[----:B------:R-:W-:Y:S05]  /*24f10*/  BRA `(.L_x_6356) ;  /* 0xfffffe1c00107947 */ /* 0x000fea000383ffff */
.L_x_6061:
        /* <DEDUP_REMOVED lines=8> */
.L_x_6358:
[----:B------:R-:W-:Y:S05]  /*24fa0*/  BSYNC B1 ;  /* 0x0000000000017941 */ /* 0x000fea0003800000 */
.L_x_6357:
[----:B------:R-:W-:Y:S01]  /*24fb0*/  IMAD.MOV.U32 R13, RZ, RZ, R120 ;  /* 0x000000ffff0d7224 */ /* 0x000fe200078e0078 */
[----:B------:R-:W-:Y:S01]  /*24fc0*/  MOV R11, 0x1c1f ;  /* 0x00001c1f000b7802 */ /* 0x000fe20000000f00 */
[----:B------:R-:W-:Y:S01]  /*24fd0*/  IMAD.MOV.U32 R12, RZ, RZ, RZ ;  /* 0x000000ffff0c7224 */ /* 0x000fe200078e00ff */
[----:B------:R-:W-:Y:S01]  /*24fe0*/  MOV R117, R14 ;  /* 0x0000000e00757202 */ /* 0x000fe20000000f00 */
[----:B------:R-:W-:-:S07]  /*24ff0*/  IMAD.MOV.U32 R15, RZ, RZ, -0x1 ;  /* 0xffffffffff0f7424 */ /* 0x000fce00078e00ff */
[----:B------:R-:W-:Y:S05]  /*25000*/  WARPSYNC.COLLECTIVE R15, `(.L_x_6359) ;  /* 0x000000000f087348 */ /* 0x000fea0003c00000 */
[----:B------:R0:W1:Y:S02]  /*25010*/  SHFL.IDX P6, R14, R13, R12, R11 ;  /* 0x0000000c0d0e7389 */ /* 0x00006400000c000b */
[----:B01----:R-:W-:Y:S01]  /*25020*/  ENDCOLLECTIVE ;  /* 0x000000000000791b */ /* 0x003fe20003800000 */
.L_x_6359:
[----:B------:R-:W-:Y:S01]  /*25030*/  IMAD.MOV.U32 R11, RZ, RZ, R14 ;  /* 0x000000ffff0b7224 */ /* 0x000fe200078e000e */
[----:B------:R-:W-:Y:S06]  /*25040*/  BRA `(.L_x_6360) ;  /* 0xfffffe1800dc7947 */ /* 0x000fec000383ffff */
.L_x_6074:
[----:B------:R-:W-:Y:S01]  /*25050*/  BSSY B1, `(.L_x_6361) ;  /* 0x0000008000017945 */ /* 0x000fe20003800000 */
[----:B--2-4-:R-:W-:Y:S01]  /*25060*/  MOV R13, R119 ;  /* 0x00000077000d7202 */ /* 0x014fe20000000f00 */
[----:B------:R-:W-:Y:S01]  /*25070*/  IMAD.MOV.U32 R12, RZ, RZ, 0x1 ;  /* 0x00000001ff0c7424 */ /* 0x000fe200078e00ff */
[----:B------:R-:W-:Y:S01]  /*25080*/  MOV R15, 0xffffffff ;  /* 0xffffffff000f7802 */ /* 0x000fe20000000f00 */
[----:B---3--:R-:W-:-:S07]  /*25090*/  IMAD.MOV.U32 R11, RZ, RZ, 0x1c1f ;  /* 0x00001c1fff0b7424 */ /* 0x008fce00078e00ff */
[----:B01----:R-:W-:Y:S05]  /*250a0*/  WARPSYNC.COLLECTIVE R15, `(.L_x_6362) ;  /* 0x000000000f087348 */ /* 0x003fea0003c00000 */
[----:B------:R2:W3:Y:S02]  /*250b0*/  SHFL.IDX P6, R14, R13, R12, R11 ;  /* 0x0000000c0d0e7389 */ /* 0x0004e400000c000b */
[----:B0123--:R-:W-:Y:S01]  /*250c0*/  ENDCOLLECTIVE ;  /* 0x000000000000791b */ /* 0x00ffe20003800000 */
.L_x_6362:
[----:B------:R-:W-:Y:S05]  /*250d0*/  BSYNC B1 ;  /* 0x0000000000017941 */ /* 0x000fea0003800000 */
.L_x_6361:
        /* <DEDUP_REMOVED lines=8> */
.L_x_6363:
[----:B------:R-:W-:Y:S01]  /*25160*/  MOV R36, R14 ;  /* 0x0000000e00247202 */ /* 0x000fe20000000f00 */
[----:B------:R-:W-:Y:S06]  /*25170*/  BRA `(.L_x_6364) ;  /* 0xfffffe30003c7947 */ /* 0x000fec000383ffff */
.L_x_6087:
[----:B0-----:R0:W1:Y:S02]  /*25180*/  SYNCS.PHASECHK.TRANS64.TRYWAIT P3, [R88+URZ+0x30890], R89 ;  /* 0x03089059580075a7 */ /* 0x001064000806017f */
[----:B-1----:R-:W-:Y:S05]  /*25190*/  @!P3 NANOSLEEP.SYNCS 0x989680 ;  /* 0x009896800000b95d */ /* 0x002fea0003900000 */
[----:B------:R-:W1:Y:S02]  /*251a0*/  @!P3 SYNCS.PHASECHK.TRANS64 P3, [R88+URZ+0x30890], R89 ;  /* 0x030890595800b5a7 */ /* 0x000e64000806007f */
[----:B-1----:R-:W-:Y:S05]  /*251b0*/  @!P3 BRA `(.L_x_6087) ;  /* 0xfffffffc00f0b947 */ /* 0x002fea000383ffff */
[----:B------:R-:W-:Y:S05]  /*251c0*/  BRA `(.L_x_6365) ;  /* 0xfffffe4400f47947 */ /* 0x000fea000383ffff */
.L_x_6088:
        /* <DEDUP_REMOVED lines=8> */
.L_x_6367:
[----:B------:R-:W-:Y:S05]  /*25250*/  BSYNC B1 ;  /* 0x0000000000017941 */ /* 0x000fea0003800000 */
.L_x_6366:
        /* <DEDUP_REMOVED lines=8> */
.L_x_6368:
[----:B------:R-:W-:Y:S01]  /*252e0*/  IMAD.MOV.U32 R38, RZ, RZ, R14 ;  /* 0x000000ffff267224 */ /* 0x000fe200078e000e */
[----:B------:R-:W-:Y:S06]  /*252f0*/  BRA `(.L_x_6369) ;  /* 0xfffffe4800187947 */ /* 0x000fec000383ffff */
.L_x_6091:
        /* <DEDUP_REMOVED lines=8> */
.L_x_6371:
[----:B------:R-:W-:Y:S05]  /*25380*/  BSYNC B1 ;  /* 0x0000000000017941 */ /* 0x000fea0003800000 */
.L_x_6370:
        /* <DEDUP_REMOVED lines=8> */
.L_x_6372:
[----:B------:R-:W-:Y:S01]  /*25410*/  IMAD.MOV.U32 R38, RZ, RZ, R14 ;  /* 0x000000ffff267224 */ /* 0x000fe200078e000e */
[----:B------:R-:W-:Y:S06]  /*25420*/  BRA `(.L_x_6373) ;  /* 0xfffffe4800747947 */ /* 0x000fec000383ffff */
.L_x_6095:
[----:B---3--:R3:W0:Y:S02]  /*25430*/  SYNCS.PHASECHK.TRANS64.TRYWAIT P2, [R88+URZ+0x308b0], R89 ;  /* 0x0308b059580075a7 */ /* 0x008624000804017f */
[----:B0-----:R-:W-:Y:S05]  /*25440*/  @!P2 NANOSLEEP.SYNCS 0x989680 ;  /* 0x009896800000a95d */ /* 0x001fea0003900000 */
[----:B------:R-:W0:Y:S02]  /*25450*/  @!P2 SYNCS.PHASECHK.TRANS64 P2, [R88+URZ+0x308b0], R89 ;  /* 0x0308b0595800a5a7 */ /* 0x000e24000804007f */
[----:B0-----:R-:W-:Y:S05]  /*25460*/  @!P2 BRA `(.L_x_6095) ;  /* 0xfffffffc00f0a947 */ /* 0x001fea000383ffff */
[----:B------:R-:W-:Y:S05]  /*25470*/  BRA `(.L_x_6374) ;  /* 0xfffffe4c004c7947 */ /* 0x000fea000383ffff */
.L_x_6113:
        /* <DEDUP_REMOVED lines=8> */
.L_x_6376:
[----:B------:R-:W-:Y:S05]  /*25500*/  BSYNC B1 ;  /* 0x0000000000017941 */ /* 0x000fea0003800000 */
.L_x_6375:
        /* <DEDUP_REMOVED lines=8> */
.L_x_6377:
[----:B------:R-:W-:Y:S01]  /*25590*/  IMAD.MOV.U32 R13, RZ, RZ, R10 ;  /* 0x000000ffff0d7224 */ /* 0x000fe200078e000a */
[----:B------:R-:W-:-:S07]  /*255a0*/  MOV R0, R14 ;  /* 0x0000000e00007202 */ /* 0x000fce0000000f00 */
[----:B------:R-:W-:Y:S05]  /*255b0*/  WARPSYNC.COLLECTIVE R15, `(.L_x_6378) ;  /* 0x000000000f087348 */ /* 0x000fea0003c00000 */
[----:B------:R0:W1:Y:S02]  /*255c0*/  SHFL.IDX P6, R14, R13, R12, R11 ;  /* 0x0000000c0d0e7389 */ /* 0x00006400000c000b */
[----:B01----:R-:W-:Y:S01]  /*255d0*/  ENDCOLLECTIVE ;  /* 0x000000000000791b */ /* 0x003fe20003800000 */
.L_x_6378:
[----:B------:R-:W-:Y:S01]  /*255e0*/  MOV R13, R4 ;  /* 0x00000004000d7202 */ /* 0x000fe20000000f00 */
[----:B------:R-:W-:-:S07]  /*255f0*/  IMAD.MOV.U32 R5, RZ, RZ, R14 ;  /* 0x000000ffff057224 */ /* 0x000fce00078e000e */
[----:B------:R-:W-:Y:S05]  /*25600*/  WARPSYNC.COLLECTIVE R15, `(.L_x_6379) ;  /* 0x000000000f087348 */ /* 0x000fea0003c00000 */
[----:B------:R0:W1:Y:S02]  /*25610*/  SHFL.IDX P6, R14, R13, R12, R11 ;  /* 0x0000000c0d0e7389 */ /* 0x00006400000c000b */
[----:B01----:R-:W-:Y:S01]  /*25620*/  ENDCOLLECTIVE ;  /* 0x000000000000791b */ /* 0x003fe20003800000 */
.L_x_6379:
[----:B------:R-:W-:Y:S05]  /*25630*/  BRA `(.L_x_6380) ;  /* 0xfffffe5c00c87947 */ /* 0x000fea000383ffff */
.L_x_6116:
        /* <DEDUP_REMOVED lines=8> */
.L_x_6382:
[----:B------:R-:W-:Y:S05]  /*256c0*/  BSYNC B1 ;  /* 0x0000000000017941 */ /* 0x000fea0003800000 */
.L_x_6381:
        /* <DEDUP_REMOVED lines=8> */
.L_x_6383:
[----:B------:R-:W-:Y:S02]  /*25750*/  IMAD.MOV.U32 R13, RZ, RZ, R10 ;  /* 0x000000ffff0d7224 */ /* 0x000fe400078e000a */
[----:B------:R-:W-:-:S07]  /*25760*/  IMAD.MOV.U32 R0, RZ, RZ, R14 ;  /* 0x000000ffff007224 */ /* 0x000fce00078e000e */
[----:B------:R-:W-:Y:S05]  /*25770*/  WARPSYNC.COLLECTIVE R15, `(.L_x_6384) ;  /* 0x000000000f087348 */ /* 0x000fea0003c00000 */
[----:B------:R0:W1:Y:S02]  /*25780*/  SHFL.IDX P6, R14, R13, R12, R11 ;  /* 0x0000000c0d0e7389 */ /* 0x00006400000c000b */
[----:B01----:R-:W-:Y:S01]  /*25790*/  ENDCOLLECTIVE ;  /* 0x000000000000791b */ /* 0x003fe20003800000 */
.L_x_6384:
[----:B------:R-:W-:Y:S01]  /*257a0*/  IMAD.MOV.U32 R13, RZ, RZ, R4 ;  /* 0x000000ffff0d7224 */ /* 0x000fe200078e0004 */
[----:B------:R-:W-:-:S07]  /*257b0*/  MOV R5, R14 ;  /* 0x0000000e00057202 */ /* 0x000fce0000000f00 */
[----:B------:R-:W-:Y:S05]  /*257c0*/  WARPSYNC.COLLECTIVE R15, `(.L_x_6385) ;  /* 0x000000000f087348 */ /* 0x000fea0003c00000 */
[----:B------:R0:W1:Y:S02]  /*257d0*/  SHFL.IDX P6, R14, R13, R12, R11 ;  /* 0x0000000c0d0e7389 */ /* 0x00006400000c000b */
[----:B01----:R-:W-:Y:S01]  /*257e0*/  ENDCOLLECTIVE ;  /* 0x000000000000791b */ /* 0x003fe20003800000 */
.L_x_6385:
[----:B------:R-:W-:Y:S01]  /*257f0*/  IMAD.MOV.U32 R4, RZ, RZ, R14 ;  /* 0x000000ffff047224 */ /* 0x000fe200078e000e */
[----:B------:R-:W-:Y:S06]  /*25800*/  BRA `(.L_x_6386) ;  /* 0xfffffe6400547947 */ /* 0x000fec000383ffff */
.L_x_6120:
[----:B0-----:R0:W1:Y:S02]  /*25810*/  SYNCS.PHASECHK.TRANS64.TRYWAIT P0, [R2+URZ+0x30800], R5 ;  /* 0x03080005020075a7 */ /* 0x001064000800017f */
[----:B-1----:R-:W-:Y:S05]  /*25820*/  @!P0 NANOSLEEP.SYNCS 0x989680 ;  /* 0x009896800000895d */ /* 0x002fea0003900000 */
[----:B------:R-:W1:Y:S02]  /*25830*/  @!P0 SYNCS.PHASECHK.TRANS64 P0, [R2+URZ+0x30800], R5 ;  /* 0x03080005020085a7 */ /* 0x000e64000800007f */
[----:B-1----:R-:W-:Y:S05]  /*25840*/  @!P0 BRA `(.L_x_6120) ;  /* 0xfffffffc00f08947 */ /* 0x002fea000383ffff */
[----:B------:R-:W-:Y:S05]  /*25850*/  BRA `(.L_x_6387) ;  /* 0xfffffe6c00607947 */ /* 0x000fea000383ffff */
.L_x_6144:
        /* <DEDUP_REMOVED lines=8> */
.L_x_6389:
[----:B------:R-:W-:Y:S05]  /*258e0*/  BSYNC B1 ;  /* 0x0000000000017941 */ /* 0x000fea0003800000 */
.L_x_6388:
        /* <DEDUP_REMOVED lines=8> */
.L_x_6390:
[----:B------:R-:W-:Y:S01]  /*25970*/  IMAD.MOV.U32 R13, RZ, RZ, R21 ;  /* 0x000000ffff0d7224 */ /* 0x000fe200078e0015 */
[----:B------:R-:W-:-:S07]  /*25980*/  MOV R0, R14 ;  /* 0x0000000e00007202 */ /* 0x000fce0000000f00 */
[----:B------:R-:W-:Y:S05]  /*25990*/  WARPSYNC.COLLECTIVE R15, `(.L_x_6391) ;  /* 0x000000000f087348 */ /* 0x000fea0003c00000 */
[----:B------:R0:W1:Y:S02]  /*259a0*/  SHFL.IDX P6, R14, R13, R12, R11 ;  /* 0x0000000c0d0e7389 */ /* 0x00006400000c000b */
[----:B01----:R-:W-:Y:S01]  /*259b0*/  ENDCOLLECTIVE ;  /* 0x000000000000791b */ /* 0x003fe20003800000 */
.L_x_6391:
[----:B------:R-:W-:Y:S01]  /*259c0*/  MOV R13, R20 ;  /* 0x00000014000d7202 */ /* 0x000fe20000000f00 */
[----:B------:R-:W-:-:S07]  /*259d0*/  IMAD.MOV.U32 R5, RZ, RZ, R14 ;  /* 0x000000ffff057224 */ /* 0x000fce00078e000e */
[----:B------:R-:W-:Y:S05]  /*259e0*/  WARPSYNC.COLLECTIVE R15, `(.L_x_6392) ;  /* 0x000000000f087348 */ /* 0x000fea0003c00000 */
[----:B------:R0:W1:Y:S02]  /*259f0*/  SHFL.IDX P6, R14, R13, R12, R11 ;  /* 0x0000000c0d0e7389 */ /* 0x00006400000c000b */
[----:B01----:R-:W-:Y:S01]  /*25a00*/  ENDCOLLECTIVE ;  /* 0x000000000000791b */ /* 0x003fe20003800000 */
.L_x_6392:
[----:B------:R-:W-:Y:S05]  /*25a10*/  BRA `(.L_x_6393) ;  /* 0xfffffe9000387947 */ /* 0x000fea000383ffff */
.L_x_6147:
        /* <DEDUP_REMOVED lines=8> */
.L_x_6395:
[----:B------:R-:W-:Y:S05]  /*25aa0*/  BSYNC B1 ;  /* 0x0000000000017941 */ /* 0x000fea0003800000 */
.L_x_6394:
[----:B------:R-:W-:Y:S01]  /*25ab0*/  MOV R13, R6 ;  /* 0x00000006000d7202 */ /* 0x000fe20000000f00 */
[----:B------:R-:W-:Y:S01]  /*25ac0*/  IMAD.MOV.U32 R12, RZ, RZ, 0x1 ;  /* 0x00000001ff0c7424 */ /* 0x000fe200078e00ff */
[----:B------:R-:W-:Y:S01]  /*25ad0*/  MOV R11, 0x1c1f ;  /* 0x00001c1f000b7802 */ /* 0x000fe20000000f00 */
[----:B------:R-:W-:Y:S02]  /*25ae0*/  IMAD.MOV.U32 R15, RZ, RZ, -0x1 ;  /* 0xffffffffff0f7424 */ /* 0x000fe400078e00ff */
[----:B------:R-:W-:-:S07]  /*25af0*/  IMAD.MOV.U32 R3, RZ, RZ, R14 ;  /* 0x000000ffff037224 */ /* 0x000fce00078e000e */
[----:B------:R-:W-:Y:S05]  /*25b00*/  WARPSYNC.COLLECTIVE R15, `(.L_x_6396) ;  /* 0x000000000f087348 */ /* 0x000fea0003c00000 */
[----:B------:R0:W1:Y:S02]  /*25b10*/  SHFL.IDX P6, R14, R13, R12, R11 ;  /* 0x0000000c0d0e7389 */ /* 0x00006400000c000b */
[----:B01----:R-:W-:Y:S01]  /*25b20*/  ENDCOLLECTIVE ;  /* 0x000000000000791b */ /* 0x003fe20003800000 */
.L_x_6396:
[----:B------:R-:W-:Y:S01]  /*25b30*/  IMAD.MOV.U32 R13, RZ, RZ, R21 ;  /* 0x000000ffff0d7224 */ /* 0x000fe200078e0015 */
[----:B------:R-:W-:-:S07]  /*25b40*/  MOV R0, R14 ;  /* 0x0000000e00007202 */ /* 0x000fce0000000f00 */
[----:B------:R-:W-:Y:S05]  /*25b50*/  WARPSYNC.COLLECTIVE R15, `(.L_x_6397) ;  /* 0x000000000f087348 */ /* 0x000fea0003c00000 */
[----:B------:R0:W1:Y:S02]  /*25b60*/  SHFL.IDX P6, R14, R13, R12, R11 ;  /* 0x0000000c0d0e7389 */ /* 0x00006400000c000b */
[----:B01----:R-:W-:Y:S01]  /*25b70*/  ENDCOLLECTIVE ;  /* 0x000000000000791b */ /* 0x003fe20003800000 */
.L_x_6397:
[----:B------:R-:W-:Y:S01]  /*25b80*/  IMAD.MOV.U32 R13, RZ, RZ, R20 ;  /* 0x000000ffff0d7224 */ /* 0x000fe200078e0014 */
[----:B------:R-:W-:-:S07]  /*25b90*/  MOV R21, R14 ;  /* 0x0000000e00157202 */ /* 0x000fce0000000f00 */
[----:B------:R-:W-:Y:S05]  /*25ba0*/  WARPSYNC.COLLECTIVE R15, `(.L_x_6398) ;  /* 0x000000000f087348 */ /* 0x000fea0003c00000 */
[----:B------:R0:W1:Y:S02]  /*25bb0*/  SHFL.IDX P6, R14, R13, R12, R11 ;  /* 0x0000000c0d0e7389 */ /* 0x00006400000c000b */
[----:B01----:R-:W-:Y:S01]  /*25bc0*/  ENDCOLLECTIVE ;  /* 0x000000000000791b */ /* 0x003fe20003800000 */
.L_x_6398:
[----:B------:R-:W-:Y:S01]  /*25bd0*/  MOV R20, R14 ;  /* 0x0000000e00147202 */ /* 0x000fe20000000f00 */
[----:B------:R-:W-:Y:S06]  /*25be0*/  BRA `(.L_x_6399) ;  /* 0xfffffe9400587947 */ /* 0x000fec000383ffff */
.L_x_6151:
[----:B0-----:R0:W1:Y:S02]  /*25bf0*/  SYNCS.PHASECHK.TRANS64.TRYWAIT P0, [R2+URZ+0x30800], R61 ;  /* 0x0308003d020075a7 */ /* 0x001064000800017f */
[----:B-1----:R-:W-:Y:S05]  /*25c00*/  @!P0 NANOSLEEP.SYNCS 0x989680 ;  /* 0x009896800000895d */ /* 0x002fea0003900000 */
[----:B------:R-:W1:Y:S02]  /*25c10*/  @!P0 SYNCS.PHASECHK.TRANS64 P0, [R2+URZ+0x30800], R61 ;  /* 0x0308003d020085a7 */ /* 0x000e64000800007f */
[----:B-1----:R-:W-:Y:S05]  /*25c20*/  @!P0 BRA `(.L_x_6151) ;  /* 0xfffffffc00f08947 */ /* 0x002fea000383ffff */
[----:B------:R-:W-:Y:S05]  /*25c30*/  BRA `(.L_x_6400) ;  /* 0xfffffe9800d47947 */ /* 0x000fea000383ffff */
.L_x_6165:
[----:B-1----:R1:W2:Y:S02]  /*25c40*/  SYNCS.PHASECHK.TRANS64.TRYWAIT P1, [R5+URZ+0x30830], R0 ;  /* 0x03083000050075a7 */ /* 0x0022a4000802017f */
[----:B--2---:R-:W-:Y:S05]  /*25c50*/  @!P1 NANOSLEEP.SYNCS 0x989680 ;  /* 0x009896800000995d */ /* 0x004fea0003900000 */
[----:B------:R-:W2:Y:S02]  /*25c60*/  @!P1 SYNCS.PHASECHK.TRANS64 P1, [R5+URZ+0x30830], R0 ;  /* 0x03083000050095a7 */ /* 0x000ea4000802007f */
[----:B--2---:R-:W-:Y:S05]  /*25c70*/  @!P1 BRA `(.L_x_6165) ;  /* 0xfffffffc00f09947 */ /* 0x004fea000383ffff */
[----:B------:R-:W-:Y:S05]  /*25c80*/  BRA `(.L_x_6164) ;  /* 0xfffffec000947947 */ /* 0x000fea000383ffff */
.L_x_6173:
[----:B-1----:R1:W2:Y:S02]  /*25c90*/  SYNCS.PHASECHK.TRANS64.TRYWAIT P2, [R13+URZ+0x30830], R0 ;  /* 0x030830000d0075a7 */ /* 0x0022a4000804017f */
[----:B--2---:R-:W-:Y:S05]  /*25ca0*/  @!P2 NANOSLEEP.SYNCS 0x989680 ;  /* 0x009896800000a95d */ /* 0x004fea0003900000 */
[----:B------:R-:W2:Y:S02]  /*25cb0*/  @!P2 SYNCS.PHASECHK.TRANS64 P2, [R13+URZ+0x30830], R0 ;  /* 0x030830000d00a5a7 */ /* 0x000ea4000804007f */
[----:B--2---:R-:W-:Y:S05]  /*25cc0*/  @!P2 BRA `(.L_x_6173) ;  /* 0xfffffffc00f0a947 */ /* 0x004fea000383ffff */
[----:B------:R-:W-:Y:S05]  /*25cd0*/  BRA `(.L_x_6172) ;  /* 0xfffffeec00187947 */ /* 0x000fea000383ffff */
.L_x_6178:
[----:B-1----:R1:W2:Y:S02]  /*25ce0*/  SYNCS.PHASECHK.TRANS64.TRYWAIT P2, [R15+URZ+0x30850], R0 ;  /* 0x030850000f0075a7 */ /* 0x0022a4000804017f */
[----:B--2---:R-:W-:Y:S05]  /*25cf0*/  @!P2 NANOSLEEP.SYNCS 0x989680 ;  /* 0x009896800000a95d */ /* 0x004fea0003900000 */
[----:B------:R-:W2:Y:S02]  /*25d00*/  @!P2 SYNCS.PHASECHK.TRANS64 P2, [R15+URZ+0x30850], R0 ;  /* 0x030850000f00a5a7 */ /* 0x000ea4000804007f */
[----:B--2---:R-:W-:Y:S05]  /*25d10*/  @!P2 BRA `(.L_x_6178) ;  /* 0xfffffffc00f0a947 */ /* 0x004fea000383ffff */
[----:B------:R-:W-:Y:S05]  /*25d20*/  BRA `(.L_x_6177) ;  /* 0xfffffef800bc7947 */ /* 0x000fea000383ffff */
.L_x_6188:
[----:B-1----:R1:W2:Y:S02]  /*25d30*/  SYNCS.PHASECHK.TRANS64.TRYWAIT P1, [R0+URZ+0x30830], R3 ;  /* 0x03083003000075a7 */ /* 0x0022a4000802017f */
[----:B--2---:R-:W-:Y:S05]  /*25d40*/  @!P1 NANOSLEEP.SYNCS 0x989680 ;  /* 0x009896800000995d */ /* 0x004fea0003900000 */
[----:B------:R-:W2:Y:S02]  /*25d50*/  @!P1 SYNCS.PHASECHK.TRANS64 P1, [R0+URZ+0x30830], R3 ;  /* 0x03083003000095a7 */ /* 0x000ea4000802007f */
[----:B--2---:R-:W-:Y:S05]  /*25d60*/  @!P1 BRA `(.L_x_6188) ;  /* 0xfffffffc00f09947 */ /* 0x004fea000383ffff */
[----:B------:R-:W-:Y:S05]  /*25d70*/  BRA `(.L_x_6187) ;  /* 0xffffff1c00107947 */ /* 0x000fea000383ffff */
.L_x_6193:
[----:B-1----:R1:W2:Y:S02]  /*25d80*/  SYNCS.PHASECHK.TRANS64.TRYWAIT P1, [R15+URZ+0x30850], R0 ;  /* 0x030850000f0075a7 */ /* 0x0022a4000802017f */
[----:B--2---:R-:W-:Y:S05]  /*25d90*/  @!P1 NANOSLEEP.SYNCS 0x989680 ;  /* 0x009896800000995d */ /* 0x004fea0003900000 */
[----:B------:R-:W2:Y:S02]  /*25da0*/  @!P1 SYNCS.PHASECHK.TRANS64 P1, [R15+URZ+0x30850], R0 ;  /* 0x030850000f0095a7 */ /* 0x000ea4000802007f */
[----:B--2---:R-:W-:Y:S05]  /*25db0*/  @!P1 BRA `(.L_x_6193) ;  /* 0xfffffffc00f09947 */ /* 0x004fea000383ffff */
[----:B------:R-:W-:Y:S05]  /*25dc0*/  BRA `(.L_x_6192) ;  /* 0xffffff2800ac7947 */ /* 0x000fea000383ffff */
.L_x_6201:
[----:B-1----:R1:W2:Y:S02]  /*25dd0*/  SYNCS.PHASECHK.TRANS64.TRYWAIT P1, [R10+URZ+0x30850], R5 ;  /* 0x030850050a0075a7 */ /* 0x0022a4000802017f */
[----:B--2---:R-:W-:Y:S05]  /*25de0*/  @!P1 NANOSLEEP.SYNCS 0x989680 ;  /* 0x009896800000995d */ /* 0x004fea0003900000 */
[----:B------:R-:W2:Y:S02]  /*25df0*/  @!P1 SYNCS.PHASECHK.TRANS64 P1, [R10+URZ+0x30850], R5 ;  /* 0x030850050a0095a7 */ /* 0x000ea4000802007f */
[----:B--2---:R-:W-:Y:S05]  /*25e00*/  @!P1 BRA `(.L_x_6201) ;  /* 0xfffffffc00f09947 */ /* 0x004fea000383ffff */
[----:B------:R-:W-:Y:S05]  /*25e10*/  BRA `(.L_x_6200) ;  /* 0xffffff4800887947 */ /* 0x000fea000383ffff */
.L_x_6238:
        /* <DEDUP_REMOVED lines=8> */
[----:B-1----:R-:W-:Y:S05]  /*25ea0*/  WARPSYNC.COLLECTIVE R15, `(.L_x_6402) ;  /* 0x000000000f087348 */ /* 0x002fea0003c00000 */
[----:B------:R0:W2:Y:S02]  /*25eb0*/  SHFL.IDX P6, R14, R13, R12, R11 ;  /* 0x0000000c0d0e7389 */ /* 0x0000a400000c000b */
[----:B012---:R-:W-:Y:S01]  /*25ec0*/  ENDCOLLECTIVE ;  /* 0x000000000000791b */ /* 0x007fe20003800000 */
.L_x_6402:
[----:B------:R-:W-:Y:S05]  /*25ed0*/  BSYNC B1 ;  /* 0x0000000000017941 */ /* 0x000fea0003800000 */
.L_x_6401:
[----:B------:R-:W-:Y:S05]  /*25ee0*/  BRA `(.L_x_6403) ;  /* 0xffffff9000487947 */ /* 0x000fea000383ffff */
.L_x_6240:
[----:B------:R-:W-:Y:S01]  /*25ef0*/  BSSY B1, `(.L_x_6404) ;  /* 0x0000006000017945 */ /* 0x000fe20003800000 */
[----:B------:R-:W-:-:S07]  /*25f00*/  IMAD.MOV.U32 R15, RZ, RZ, -0x1 ;  /* 0xffffffffff0f7424 */ /* 0x000fce00078e00ff */
[----:B01----:R-:W-:Y:S05]  /*25f10*/  WARPSYNC.COLLECTIVE R15, `(.L_x_6405) ;  /* 0x000000000f0c7348 */ /* 0x003fea0003c00000 */
[----:B------:R-:W-:Y:S02]  /*25f20*/  ELECT P6, UR62, PT ;  /* 0x00000000003e782f */ /* 0x000fe400038c0000 */
[----:B------:R-:W-:Y:S01]  /*25f30*/  MOV R14, UR62 ;  /* 0x0000003e000e7c02 */ /* 0x000fe20008000f00 */
[----:B01----:R-:W-:Y:S10]  /*25f40*/  ENDCOLLECTIVE ;  /* 0x000000000000791b */ /* 0x003ff40003800000 */
.L_x_6405:
[----:B------:R-:W-:Y:S05]  /*25f50*/  BSYNC B1 ;  /* 0x0000000000017941 */ /* 0x000fea0003800000 */
.L_x_6404:
[----:B------:R-:W-:Y:S05]  /*25f60*/  BRA `(.L_x_6239) ;  /* 0xffffff9000407947 */ /* 0x000fea000383ffff */
.L_x_6242:
[----:B0-----:R0:W2:Y:S02]  /*25f70*/  SYNCS.PHASECHK.TRANS64.TRYWAIT P0, [R22+URZ+0x30820], R7 ;  /* 0x03082007160075a7 */ /* 0x0010a4000800017f */
[----:B--2---:R-:W-:Y:S05]  /*25f80*/  @!P0 NANOSLEEP.SYNCS 0x989680 ;  /* 0x009896800000895d */ /* 0x004fea0003900000 */
[----:B------:R-:W2:Y:S02]  /*25f90*/  @!P0 SYNCS.PHASECHK.TRANS64 P0, [R22+URZ+0x30820], R7 ;  /* 0x03082007160085a7 */ /* 0x000ea4000800007f */
[----:B--2---:R-:W-:Y:S05]  /*25fa0*/  @!P0 BRA `(.L_x_6242) ;  /* 0xfffffffc00f08947 */ /* 0x004fea000383ffff */
[----:B------:R-:W-:Y:S05]  /*25fb0*/  BRA `(.L_x_6406) ;  /* 0xffffff9000507947 */ /* 0x000fea000383ffff */
.L_x_6246:
[----:B-1----:R1:W2:Y:S02]  /*25fc0*/  SYNCS.PHASECHK.TRANS64.TRYWAIT P0, [R11+URZ+0x308a0], R10 ;  /* 0x0308a00a0b0075a7 */ /* 0x0022a4000800017f */
[----:B--2---:R-:W-:Y:S05]  /*25fd0*/  @!P0 NANOSLEEP.SYNCS 0x989680 ;  /* 0x009896800000895d */ /* 0x004fea0003900000 */
[----:B------:R-:W2:Y:S02]  /*25fe0*/  @!P0 SYNCS.PHASECHK.TRANS64 P0, [R11+URZ+0x308a0], R10 ;  /* 0x0308a00a0b0085a7 */ /* 0x000ea4000800007f */
[----:B--2---:R-:W-:Y:S05]  /*25ff0*/  @!P0 BRA `(.L_x_6246) ;  /* 0xfffffffc00f08947 */ /* 0x004fea000383ffff */
[----:B------:R-:W-:Y:S05]  /*26000*/  BRA `(.L_x_6407) ;  /* 0xffffff9000687947 */ /* 0x000fea000383ffff */
.L_x_6253:
[----:B0-----:R0:W2:Y:S02]  /*26010*/  SYNCS.PHASECHK.TRANS64.TRYWAIT P0, [R11+URZ+0x308c0], R10 ;  /* 0x0308c00a0b0075a7 */ /* 0x0010a4000800017f */
[----:B--2---:R-:W-:Y:S05]  /*26020*/  @!P0 NANOSLEEP.SYNCS 0x989680 ;  /* 0x009896800000895d */ /* 0x004fea0003900000 */
[----:B------:R-:W2:Y:S02]  /*26030*/  @!P0 SYNCS.PHASECHK.TRANS64 P0, [R11+URZ+0x308c0], R10 ;  /* 0x0308c00a0b0085a7 */ /* 0x000ea4000800007f */
[----:B--2---:R-:W-:Y:S05]  /*26040*/  @!P0 BRA `(.L_x_6253) ;  /* 0xfffffffc00f08947 */ /* 0x004fea000383ffff */
[----:B------:R-:W-:Y:S05]  /*26050*/  BRA `(.L_x_6408) ;  /* 0xffffff9400647947 */ /* 0x000fea000383ffff */
.L_x_6262:
[----:B-1----:R1:W2:Y:S02]  /*26060*/  SYNCS.PHASECHK.TRANS64.TRYWAIT P1, [R10+URZ+0x308a0], R9 ;  /* 0x0308a0090a0075a7 */ /* 0x0022a4000802017f */
[----:B--2---:R-:W-:Y:S05]  /*26070*/  @!P1 NANOSLEEP.SYNCS 0x989680 ;  /* 0x009896800000995d */ /* 0x004fea0003900000 */
[----:B------:R-:W2:Y:S02]  /*26080*/  @!P1 SYNCS.PHASECHK.TRANS64 P1, [R10+URZ+0x308a0], R9 ;  /* 0x0308a0090a0095a7 */ /* 0x000ea4000802007f */
[----:B--2---:R-:W-:Y:S05]  /*26090*/  @!P1 BRA `(.L_x_6262) ;  /* 0xfffffffc00f09947 */ /* 0x004fea000383ffff */
[----:B------:R-:W-:Y:S05]  /*260a0*/  BRA `(.L_x_6409) ;  /* 0xffffff9800987947 */ /* 0x000fea000383ffff */
.L_x_6269:
[----:B0-----:R0:W2:Y:S02]  /*260b0*/  SYNCS.PHASECHK.TRANS64.TRYWAIT P1, [R10+URZ+0x308c0], R9 ;  /* 0x0308c0090a0075a7 */ /* 0x0010a4000802017f */
[----:B--2---:R-:W-:Y:S05]  /*260c0*/  @!P1 NANOSLEEP.SYNCS 0x989680 ;  /* 0x009896800000995d */ /* 0x004fea0003900000 */
[----:B------:R-:W2:Y:S02]  /*260d0*/  @!P1 SYNCS.PHASECHK.TRANS64 P1, [R10+URZ+0x308c0], R9 ;  /* 0x0308c0090a0095a7 */ /* 0x000ea4000802007f */
[----:B--2---:R-:W-:Y:S05]  /*260e0*/  @!P1 BRA `(.L_x_6269) ;  /* 0xfffffffc00f09947 */ /* 0x004fea000383ffff */
[----:B------:R-:W-:Y:S05]  /*260f0*/  BRA `(.L_x_6410) ;  /* 0xffffff9c00907947 */ /* 0x000fea000383ffff */
.L_x_6284:
        /* <DEDUP_REMOVED lines=11> */
.L_x_6412:
[----:B------:R-:W-:Y:S05]  /*261b0*/  BSYNC B0 ;  /* 0x0000000000007941 */ /* 0x000fea0003800000 */
.L_x_6411:
[----:B------:R-:W-:Y:S05]  /*261c0*/  BRA `(.L_x_6413) ;  /* 0xffffffa800e47947 */ /* 0x000fea000383ffff */
.L_x_6287:
[----:B0-----:R0:W1:Y:S02]  /*261d0*/  SYNCS.PHASECHK.TRANS64.TRYWAIT P0, [R7+URZ+0x30840], R2 ;  /* 0x03084002070075a7 */ /* 0x001064000800017f */
[----:B-1----:R-:W-:Y:S05]  /*261e0*/  @!P0 NANOSLEEP.SYNCS 0x989680 ;  /* 0x009896800000895d */ /* 0x002fea0003900000 */
[----:B------:R-:W1:Y:S02]  /*261f0*/  @!P0 SYNCS.PHASECHK.TRANS64 P0, [R7+URZ+0x30840], R2 ;  /* 0x03084002070085a7 */ /* 0x000e64000800007f */
[----:B-1----:R-:W-:Y:S05]  /*26200*/  @!P0 BRA `(.L_x_6287) ;  /* 0xfffffffc00f08947 */ /* 0x002fea000383ffff */
[----:B------:R-:W-:Y:S05]  /*26210*/  BRA `(.L_x_6414) ;  /* 0xffffffac00407947 */ /* 0x000fea000383ffff */
.L_x_6288:
        /* <DEDUP_REMOVED lines=8> */
.L_x_6416:
[----:B------:R-:W-:Y:S05]  /*262a0*/  BSYNC B0 ;  /* 0x0000000000007941 */ /* 0x000fea0003800000 */
.L_x_6415:
        /* <DEDUP_REMOVED lines=9> */
.L_x_6417:
[----:B------:R-:W-:Y:S01]  /*26340*/  MOV R13, R0 ;  /* 0x00000000000d7202 */ /* 0x000fe20000000f00 */
[----:B------:R-:W-:Y:S02]  /*26350*/  IMAD.MOV.U32 R12, RZ, RZ, 0x1 ;  /* 0x00000001ff0c7424 */ /* 0x000fe400078e00ff */
[----:B------:R-:W-:-:S07]  /*26360*/  IMAD.MOV.U32 R3, RZ, RZ, R14 ;  /* 0x000000ffff037224 */ /* 0x000fce00078e000e */
[----:B------:R-:W-:Y:S05]  /*26370*/  WARPSYNC.COLLECTIVE R15, `(.L_x_6418) ;  /* 0x000000000f087348 */ /* 0x000fea0003c00000 */
[----:B------:R0:W1:Y:S02]  /*26380*/  SHFL.IDX P6, R14, R13, R12, R11 ;  /* 0x0000000c0d0e7389 */ /* 0x00006400000c000b */
[----:B01----:R-:W-:Y:S01]  /*26390*/  ENDCOLLECTIVE ;  /* 0x000000000000791b */ /* 0x003fe20003800000 */
.L_x_6418:
        /* <DEDUP_REMOVED lines=17> */
.L_x_6419:
[----:B------:R-:W-:Y:S01]  /*264b0*/  @P1 LEA R8, R5, R22, 0x1 ;  /* 0x0000001605081211 */ /* 0x000fe200078e08ff */
[----:B------:R-:W-:Y:S01]  /*264c0*/  IMAD.MOV.U32 R13, RZ, RZ, R0 ;  /* 0x000000ffff0d7224 */ /* 0x000fe200078e0000 */
[----:B------:R-:W-:Y:S02]  /*264d0*/  MOV R12, 0x2 ;  /* 0x00000002000c7802 */ /* 0x000fe40000000f00 */
[----:B------:R-:W-:-:S07]  /*264e0*/  MOV R3, R14 ;  /* 0x0000000e00037202 */ /* 0x000fce0000000f00 */
[----:B------:R-:W-:Y:S05]  /*264f0*/  WARPSYNC.COLLECTIVE R15, `(.L_x_6420) ;  /* 0x000000000f087348 */ /* 0x000fea0003c00000 */
[----:B------:R0:W1:Y:S02]  /*26500*/  SHFL.IDX P6, R14, R13, R12, R11 ;  /* 0x0000000c0d0e7389 */ /* 0x00006400000c000b */
[----:B01----:R-:W-:Y:S01]  /*26510*/  ENDCOLLECTIVE ;  /* 0x000000000000791b */ /* 0x003fe20003800000 */
.L_x_6420:
        /* <DEDUP_REMOVED lines=17> */
.L_x_6421:
[----:B------:R-:W-:Y:S01]  /*26630*/  @P1 IMAD R8, R5, 0x2, R22 ;  /* 0x0000000205081824 */ /* 0x000fe200078e0216 */
[----:B------:R-:W-:Y:S01]  /*26640*/  MOV R13, R0 ;  /* 0x00000000000d7202 */ /* 0x000fe20000000f00 */
[----:B------:R-:W-:Y:S02]  /*26650*/  IMAD.MOV.U32 R12, RZ, RZ, 0x3 ;  /* 0x00000003ff0c7424 */ /* 0x000fe400078e00ff */
[----:B------:R-:W-:-:S07]  /*26660*/  IMAD.MOV.U32 R3, RZ, RZ, R14 ;  /* 0x000000ffff037224 */ /* 0x000fce00078e000e */
[----:B------:R-:W-:Y:S05]  /*26670*/  WARPSYNC.COLLECTIVE R15, `(.L_x_6422) ;  /* 0x000000000f087348 */ /* 0x000fea0003c00000 */
[----:B------:R0:W1:Y:S02]  /*26680*/  SHFL.IDX P6, R14, R13, R12, R11 ;  /* 0x0000000c0d0e7389 */ /* 0x00006400000c000b */
[----:B01----:R-:W-:Y:S01]  /*26690*/  ENDCOLLECTIVE ;  /* 0x000000000000791b */ /* 0x003fe20003800000 */
.L_x_6422:
        /* <DEDUP_REMOVED lines=17> */
.L_x_6423:
[----:B------:R-:W-:Y:S01]  /*267b0*/  @P1 LEA R8, R5, R22, 0x1 ;  /* 0x0000001605081211 */ /* 0x000fe200078e08ff */
[----:B------:R-:W-:Y:S01]  /*267c0*/  IMAD.MOV.U32 R13, RZ, RZ, R0 ;  /* 0x000000ffff0d7224 */ /* 0x000fe200078e0000 */
[----:B------:R-:W-:Y:S02]  /*267d0*/  MOV R12, 0x4 ;  /* 0x00000004000c7802 */ /* 0x000fe40000000f00 */
[----:B------:R-:W-:-:S07]  /*267e0*/  MOV R3, R14 ;  /* 0x0000000e00037202 */ /* 0x000fce0000000f00 */
[----:B------:R-:W-:Y:S05]  /*267f0*/  WARPSYNC.COLLECTIVE R15, `(.L_x_6424) ;  /* 0x000000000f087348 */ /* 0x000fea0003c00000 */
[----:B------:R0:W1:Y:S02]  /*26800*/  SHFL.IDX P6, R14, R13, R12, R11 ;  /* 0x0000000c0d0e7389 */ /* 0x00006400000c000b */
[----:B01----:R-:W-:Y:S01]  /*26810*/  ENDCOLLECTIVE ;  /* 0x000000000000791b */ /* 0x003fe20003800000 */
.L_x_6424:
        /* <DEDUP_REMOVED lines=17> */
.L_x_6425:
[----:B------:R-:W-:Y:S01]  /*26930*/  @P1 IMAD R8, R5, 0x2, R22 ;  /* 0x0000000205081824 */ /* 0x000fe200078e0216 */
[----:B------:R-:W-:Y:S01]  /*26940*/  MOV R13, R0 ;  /* 0x00000000000d7202 */ /* 0x000fe20000000f00 */
[----:B------:R-:W-:Y:S02]  /*26950*/  IMAD.MOV.U32 R12, RZ, RZ, 0x5 ;  /* 0x00000005ff0c7424 */ /* 0x000fe400078e00ff */
[----:B------:R-:W-:-:S07]  /*26960*/  IMAD.MOV.U32 R3, RZ, RZ, R14 ;  /* 0x000000ffff037224 */ /* 0x000fce00078e000e */
[----:B------:R-:W-:Y:S05]  /*26970*/  WARPSYNC.COLLECTIVE R15, `(.L_x_6426) ;  /* 0x000000000f087348 */ /* 0x000fea0003c00000 */
[----:B------:R0:W1:Y:S02]  /*26980*/  SHFL.IDX P6, R14, R13, R12, R11 ;  /* 0x0000000c0d0e7389 */ /* 0x00006400000c000b */
[----:B01----:R-:W-:Y:S01]  /*26990*/  ENDCOLLECTIVE ;  /* 0x000000000000791b */ /* 0x003fe20003800000 */
.L_x_6426:
        /* <DEDUP_REMOVED lines=14> */
.L_x_6427:
[----:B------:R-:W-:Y:S01]  /*26a80*/  @!PT LDS RZ, [RZ] ;  /* 0x00000000fffff984 */ /* 0x000fe20000000800 */
[----:B------:R-:W-:Y:S01]  /*26a90*/  @!PT LDS RZ, [RZ] ;  /* 0x00000000fffff984 */ /* 0x000fe20000000800 */
[----:B------:R-:W-:Y:S01]  /*26aa0*/  @!PT LDS RZ, [RZ] ;  /* 0x00000000fffff984 */ /* 0x000fe20000000800 */
[----:B------:R-:W-:Y:S04]  /*26ab0*/  @P1 LDGSTS.E.BYPASS.LTC128B.128 [R8+0x23400], desc[UR60][R2.64+0x80], !P3 ;  /* 0x2340008002081fae */ /* 0x000fe8000d901d7c */
[----:B------:R0:W-:Y:S02]  /*26ac0*/  @P1 LDGSTS.E.BYPASS.LTC128B.128 [R8+0x26400], desc[UR60][R2.64+0x100], !P2 ;  /* 0x2640010002081fae */ /* 0x0001e4000d101d7c */
[----:B0-----:R-:W-:Y:S01]  /*26ad0*/  MOV R2, R14 ;  /* 0x0000000e00027202 */ /* 0x001fe20000000f00 */
[----:B------:R-:W-:Y:S06]  /*26ae0*/  BRA `(.L_x_6428) ;  /* 0xffffffa800887947 */ /* 0x000fec000383ffff */
.L_x_6293:
[----:B------:R-:W-:Y:S01]  /*26af0*/  IMAD.MOV.U32 R13, RZ, RZ, R4 ;  /* 0x000000ffff0d7224 */ /* 0x000fe200078e0004 */
[----:B------:R-:W-:Y:S01]  /*26b00*/  MOV R12, RZ ;  /* 0x000000ff000c7202 */ /* 0x000fe20000000f00 */
[----:B------:R-:W-:Y:S01]  /*26b10*/  IMAD.MOV.U32 R11, RZ, RZ, 0x181f ;  /* 0x0000181fff0b7424 */ /* 0x000fe200078e00ff */
[----:B------:R-:W-:Y:S01]  /*26b20*/  MOV R15, 0xffffffff ;  /* 0xffffffff000f7802 */ /* 0x000fe20000000f00 */
[----:B-----5:R-:W-:Y:S02]  /*26b30*/  IMAD R5, R10, R6, RZ ;  /* 0x000000060a057224 */ /* 0x020fe400078e02ff */
[----:B------:R-:W-:-:S07]  /*26b40*/  IMAD R17, R17, 0x80, R9 ;  /* 0x0000008011117824 */ /* 0x000fce00078e0209 */
[----:B------:R-:W-:Y:S05]  /*26b50*/  WARPSYNC.COLLECTIVE R15, `(.L_x_6429) ;  /* 0x000000000f087348 */ /* 0x000fea0003c00000 */
[----:B------:R0:W1:Y:S02]  /*26b60*/  SHFL.IDX P6, R14, R13, R12, R11 ;  /* 0x0000000c0d0e7389 */ /* 0x00006400000c000b */
[----:B01----:R-:W-:Y:S01]  /*26b70*/  ENDCOLLECTIVE ;  /* 0x000000000000791b */ /* 0x003fe20003800000 */
.L_x_6429:
[C---:B------:R-:W-:Y:S02]  /*26b80*/  ISETP.GE.AND P1, PT, R17.reuse, R5, PT ;  /* 0x000000051100720c */ /* 0x040fe40003f26270 */
[----:B------:R-:W-:Y:S02]  /*26b90*/  IADD3 R6, R17, 0x10, RZ ;  /* 0x0000001011067810 */ /* 0x000fe40007ffe0ff */
[----:B------:R-:W-:Y:S01]  /*26ba0*/  MOV R13, R0 ;  /* 0x00000000000d7202 */ /* 0x000fe20000000f00 */
[----:B------:R-:W-:-:S08]  /*26bb0*/  IMAD.MOV.U32 R2, RZ, RZ, R14 ;  /* 0x000000ffff027224 */ /* 0x000fd000078e000e */
[----:B------:R-:W-:Y:S05]  /*26bc0*/  WARPSYNC.COLLECTIVE R15, `(.L_x_6430) ;  /* 0x000000000f087348 */ /* 0x000fea0003c00000 */
[----:B------:R0:W1:Y:S02]  /*26bd0*/  SHFL.IDX P6, R14, R13, R12, R11 ;  /* 0x0000000c0d0e7389 */ /* 0x00006400000c000b */
[----:B01----:R-:W-:Y:S01]  /*26be0*/  ENDCOLLECTIVE ;  /* 0x000000000000791b */ /* 0x003fe20003800000 */
.L_x_6430:
        /* <DEDUP_REMOVED lines=8> */
.L_x_6431:
[----:B------:R-:W-:Y:S01]  /*26c70*/  @!PT LDS RZ, [RZ] ;  /* 0x00000000fffff984 */ /* 0x000fe20000000800 */
[----:B------:R-:W-:Y:S01]  /*26c80*/  @!PT LDS RZ, [RZ] ;  /* 0x00000000fffff984 */ /* 0x000fe20000000800 */
[----:B------:R-:W-:Y:S01]  /*26c90*/  @!PT LDS RZ, [RZ] ;  /* 0x00000000fffff984 */ /* 0x000fe20000000800 */
[----:B------:R-:W-:Y:S04]  /*26ca0*/  @!P1 LDGSTS.E.BYPASS.LTC128B.128 [R8+0x12400], desc[UR60][R2.64], !P3 ;  /* 0x1240000002089fae */ /* 0x000fe8000d901d7c */
[----:B------:R-:W-:Y:S04]  /*26cb0*/  @!P1 LDGSTS.E.BYPASS.LTC128B.128 [R8+0x16400], desc[UR60][R2.64+0x80], !P2 ;  /* 0x1640008002089fae */ /* 0x000fe8000d101d7c */
[----:B------:R0:W-:Y:S01]  /*26cc0*/  @!P1 LDGSTS.E.BYPASS.LTC128B.128 [R8+0x1a400], desc[UR60][R2.64+0x100], !P0 ;  /* 0x1a40010002089fae */ /* 0x0001e2000c101d7c */
[----:B------:R-:W-:Y:S02]  /*26cd0*/  ISETP.GE.AND P1, PT, R6, R5, PT ;  /* 0x000000050600720c */ /* 0x000fe40003f26270 */
[----:B------:R-:W-:-:S02]  /*26ce0*/  MOV R13, R0 ;  /* 0x00000000000d7202 */ /* 0x000fc40000000f00 */
[----:B------:R-:W-:Y:S01]  /*26cf0*/  IADD3 R6, R17, 0x20, RZ ;  /* 0x0000002011067810 */ /* 0x000fe20007ffe0ff */
[----:B0-----:R-:W-:-:S08]  /*26d00*/  IMAD.MOV.U32 R2, RZ, RZ, R14 ;  /* 0x000000ffff027224 */ /* 0x001fd000078e000e */
[----:B------:R-:W-:Y:S05]  /*26d10*/  WARPSYNC.COLLECTIVE R15, `(.L_x_6432) ;  /* 0x000000000f087348 */ /* 0x000fea0003c00000 */
[----:B------:R0:W1:Y:S02]  /*26d20*/  SHFL.IDX P6, R14, R13, R12, R11 ;  /* 0x0000000c0d0e7389 */ /* 0x00006400000c000b */
[----:B01----:R-:W-:Y:S01]  /*26d30*/  ENDCOLLECTIVE ;  /* 0x000000000000791b */ /* 0x003fe20003800000 */
.L_x_6432:
        /* <DEDUP_REMOVED lines=8> */
.L_x_6433:
[----:B------:R-:W-:-:S05]  /*26dc0*/  @!P1 IMAD.MOV.U32 R3, RZ, RZ, R7 ;  /* 0x000000ffff039224 */ /* 0x000fca00078e0007 */
[----:B------:R-:W-:Y:S01]  /*26dd0*/  @!PT LDS RZ, [RZ] ;  /* 0x00000000fffff984 */ /* 0x000fe20000000800 */
[----:B------:R-:W-:Y:S01]  /*26de0*/  @!PT LDS RZ, [RZ] ;  /* 0x00000000fffff984 */ /* 0x000fe20000000800 */
[----:B------:R-:W-:Y:S01]  /*26df0*/  @!PT LDS RZ, [RZ] ;  /* 0x00000000fffff984 */ /* 0x000fe20000000800 */
[----:B------:R-:W-:Y:S04]  /*26e00*/  @!P1 LDGSTS.E.BYPASS.LTC128B.128 [R8+0x12c00], desc[UR60][R2.64], !P3 ;  /* 0x12c0000002089fae */ /* 0x000fe8000d901d7c */
[----:B------:R-:W-:Y:S01]  /*26e10*/  @!P1 LDGSTS.E.BYPASS.LTC128B.128 [R8+0x16c00], desc[UR60][R2.64+0x80], !P2 ;  /* 0x16c0008002089fae */ /* 0x000fe2000d101d7c */
[----:B------:R-:W-:-:S03]  /*26e20*/  MOV R13, R0 ;  /* 0x00000000000d7202 */ /* 0x000fc60000000f00 */
[----:B------:R0:W-:Y:S01]  /*26e30*/  @!P1 LDGSTS.E.BYPASS.LTC128B.128 [R8+0x1ac00], desc[UR60][R2.64+0x100], !P0 ;  /* 0x1ac0010002089fae */ /* 0x0001e2000c101d7c */
[----:B------:R-:W-:Y:S02]  /*26e40*/  ISETP.GE.AND P1, PT, R6, R5, PT ;  /* 0x000000050600720c */ /* 0x000fe40003f26270 */
[----:B------:R-:W-:Y:S01]  /*26e50*/  IADD3 R6, R17, 0x30, RZ ;  /* 0x0000003011067810 */ /* 0x000fe20007ffe0ff */
[----:B0-----:R-:W-:-:S10]  /*26e60*/  IMAD.MOV.U32 R2, RZ, RZ, R14 ;  /* 0x000000ffff027224 */ /* 0x001fd400078e000e */
[----:B------:R-:W-:Y:S05]  /*26e70*/  WARPSYNC.COLLECTIVE R15, `(.L_x_6434) ;  /* 0x000000000f087348 */ /* 0x000fea0003c00000 */
[----:B------:R0:W1:Y:S02]  /*26e80*/  SHFL.IDX P6, R14, R13, R12, R11 ;  /* 0x0000000c0d0e7389 */ /* 0x00006400000c000b */
[----:B01----:R-:W-:Y:S01]  /*26e90*/  ENDCOLLECTIVE ;  /* 0x000000000000791b */ /* 0x003fe20003800000 */
.L_x_6434:
        /* <DEDUP_REMOVED lines=8> */
.L_x_6435:
        /* <DEDUP_REMOVED lines=14> */
.L_x_6436:
        /* <DEDUP_REMOVED lines=8> */
.L_x_6437:
        /* <DEDUP_REMOVED lines=14> */
.L_x_6438:
        /* <DEDUP_REMOVED lines=8> */
.L_x_6439:
        /* <DEDUP_REMOVED lines=14> */
.L_x_6440:
        /* <DEDUP_REMOVED lines=8> */
.L_x_6441:
        /* <DEDUP_REMOVED lines=13> */
.L_x_6442:
        /* <DEDUP_REMOVED lines=8> */
.L_x_6443:
        /* <DEDUP_REMOVED lines=12> */
.L_x_6444:
[----:B------:R-:W-:Y:S05]  /*27550*/  BRA `(.L_x_6445) ;  /* 0xffffffa800f87947 */ /* 0x000fea000383ffff */
.L_x_6298:
[----:B0-----:R0:W1:Y:S02]  /*27560*/  SYNCS.PHASECHK.TRANS64.TRYWAIT P0, [R22+URZ+0x30820], R3 ;  /* 0x03082003160075a7 */ /* 0x001064000800017f */
[----:B-1----:R-:W-:Y:S05]  /*27570*/  @!P0 NANOSLEEP.SYNCS 0x989680 ;  /* 0x009896800000895d */ /* 0x002fea0003900000 */
[----:B------:R-:W1:Y:S02]  /*27580*/  @!P0 SYNCS.PHASECHK.TRANS64 P0, [R22+URZ+0x30820], R3 ;  /* 0x03082003160085a7 */ /* 0x000e64000800007f */
[----:B-1----:R-:W-:Y:S05]  /*27590*/  @!P0 BRA `(.L_x_6298) ;  /* 0xfffffffc00f08947 */ /* 0x002fea000383ffff */
[----:B------:R-:W-:Y:S05]  /*275a0*/  BRA `(.L_x_6446) ;  /* 0xffffffac00687947 */ /* 0x000fea000383ffff */
.L_x_6303:
[----:B0-----:R0:W1:Y:S02]  /*275b0*/  SYNCS.PHASECHK.TRANS64.TRYWAIT P0, [R7+URZ+0x30840], R2 ;  /* 0x03084002070075a7 */ /* 0x001064000800017f */
[----:B-1----:R-:W-:Y:S05]  /*275c0*/  @!P0 NANOSLEEP.SYNCS 0x989680 ;  /* 0x009896800000895d */ /* 0x002fea0003900000 */
[----:B------:R-:W1:Y:S02]  /*275d0*/  @!P0 SYNCS.PHASECHK.TRANS64 P0, [R7+URZ+0x30840], R2 ;  /* 0x03084002070085a7 */ /* 0x000e64000800007f */
[----:B-1----:R-:W-:Y:S05]  /*275e0*/  @!P0 BRA `(.L_x_6303) ;  /* 0xfffffffc00f08947 */ /* 0x002fea000383ffff */
[----:B------:R-:W-:Y:S05]  /*275f0*/  BRA `(.L_x_6447) ;  /* 0xffffffb000487947 */ /* 0x000fea000383ffff */
.L_x_6304:
        /* <DEDUP_REMOVED lines=8> */
.L_x_6449:
[----:B------:R-:W-:Y:S05]  /*27680*/  BSYNC B1 ;  /* 0x0000000000017941 */ /* 0x000fea0003800000 */
.L_x_6448:
        /* <DEDUP_REMOVED lines=11> */
.L_x_6450:
[----:B------:R-:W-:Y:S01]  /*27740*/  LEA R5, R5, R22, 0x1 ;  /* 0x0000001605057211 */ /* 0x000fe200078e08ff */
[----:B------:R-:W-:Y:S01]  /*27750*/  IMAD.MOV.U32 R13, RZ, RZ, R6 ;  /* 0x000000ffff0d7224 */ /* 0x000fe200078e0006 */
[----:B------:R-:W-:Y:S01]  /*27760*/  MOV R12, 0x1 ;  /* 0x00000001000c7802 */ /* 0x000fe20000000f00 */
[----:B------:R-:W-:-:S07]  /*27770*/  IMAD.MOV.U32 R2, RZ, RZ, R14 ;  /* 0x000000ffff027224 */ /* 0x000fce00078e000e */
[----:B------:R-:W-:Y:S05]  /*27780*/  WARPSYNC.COLLECTIVE R15, `(.L_x_6451) ;  /* 0x000000000f087348 */ /* 0x000fea0003c00000 */
[----:B------:R0:W1:Y:S02]  /*27790*/  SHFL.IDX P6, R14, R13, R12, R11 ;  /* 0x0000000c0d0e7389 */ /* 0x00006400000c000b */
[----:B01----:R-:W-:Y:S01]  /*277a0*/  ENDCOLLECTIVE ;  /* 0x000000000000791b */ /* 0x003fe20003800000 */
.L_x_6451:
        /* <DEDUP_REMOVED lines=17> */
.L_x_6452:
[----:B------:R-:W-:Y:S01]  /*278c0*/  IMAD.MOV.U32 R13, RZ, RZ, R6 ;  /* 0x000000ffff0d7224 */ /* 0x000fe200078e0006 */
[----:B------:R-:W-:Y:S01]  /*278d0*/  MOV R12, 0x2 ;  /* 0x00000002000c7802 */ /* 0x000fe20000000f00 */
[----:B------:R-:W-:-:S07]  /*278e0*/  IMAD.MOV.U32 R2, RZ, RZ, R14 ;  /* 0x000000ffff027224 */ /* 0x000fce00078e000e */
[----:B------:R-:W-:Y:S05]  /*278f0*/  WARPSYNC.COLLECTIVE R15, `(.L_x_6453) ;  /* 0x000000000f087348 */ /* 0x000fea0003c00000 */
[----:B------:R0:W1:Y:S02]  /*27900*/  SHFL.IDX P6, R14, R13, R12, R11 ;  /* 0x0000000c0d0e7389 */ /* 0x00006400000c000b */
[----:B01----:R-:W-:Y:S01]  /*27910*/  ENDCOLLECTIVE ;  /* 0x000000000000791b */ /* 0x003fe20003800000 */
.L_x_6453:
        /* <DEDUP_REMOVED lines=13> */
.L_x_6454:
[----:B------:R-:W-:Y:S01]  /*279f0*/  IMAD.MOV.U32 R13, RZ, RZ, R6 ;  /* 0x000000ffff0d7224 */ /* 0x000fe200078e0006 */
[----:B------:R-:W-:Y:S01]  /*27a00*/  MOV R12, 0x3 ;  /* 0x00000003000c7802 */ /* 0x000fe20000000f00 */
[----:B------:R-:W-:-:S07]  /*27a10*/  IMAD.MOV.U32 R2, RZ, RZ, R14 ;  /* 0x000000ffff027224 */ /* 0x000fce00078e000e */
[----:B------:R-:W-:Y:S05]  /*27a20*/  WARPSYNC.COLLECTIVE R15, `(.L_x_6455) ;  /* 0x000000000f087348 */ /* 0x000fea0003c00000 */
[----:B------:R0:W1:Y:S02]  /*27a30*/  SHFL.IDX P6, R14, R13, R12, R11 ;  /* 0x0000000c0d0e7389 */ /* 0x00006400000c000b */
[----:B01----:R-:W-:Y:S01]  /*27a40*/  ENDCOLLECTIVE ;  /* 0x000000000000791b */ /* 0x003fe20003800000 */
.L_x_6455:
        /* <DEDUP_REMOVED lines=13> */
.L_x_6456:
[----:B------:R-:W-:Y:S01]  /*27b20*/  IMAD.MOV.U32 R13, RZ, RZ, R6 ;  /* 0x000000ffff0d7224 */ /* 0x000fe200078e0006 */
[----:B------:R-:W-:Y:S01]  /*27b30*/  MOV R12, 0x4 ;  /* 0x00000004000c7802 */ /* 0x000fe20000000f00 */
[----:B------:R-:W-:-:S07]  /*27b40*/  IMAD.MOV.U32 R2, RZ, RZ, R14 ;  /* 0x000000ffff027224 */ /* 0x000fce00078e000e */
[----:B------:R-:W-:Y:S05]  /*27b50*/  WARPSYNC.COLLECTIVE R15, `(.L_x_6457) ;  /* 0x000000000f087348 */ /* 0x000fea0003c00000 */
[----:B------:R0:W1:Y:S02]  /*27b60*/  SHFL.IDX P6, R14, R13, R12, R11 ;  /* 0x0000000c0d0e7389 */ /* 0x00006400000c000b */
[----:B01----:R-:W-:Y:S01]  /*27b70*/  ENDCOLLECTIVE ;  /* 0x000000000000791b */ /* 0x003fe20003800000 */
.L_x_6457:
        /* <DEDUP_REMOVED lines=13> */
.L_x_6458:
        /* <DEDUP_REMOVED lines=15> */
.L_x_6459:
        /* <DEDUP_REMOVED lines=9> */
.L_x_6460:
[----:B------:R-:W-:Y:S01]  /*27dd0*/  IMAD.MOV.U32 R2, RZ, RZ, R14 ;  /* 0x000000ffff027224 */ /* 0x000fe200078e000e */
[----:B------:R-:W-:Y:S06]  /*27de0*/  BRA `(.L_x_6461) ;  /* 0xffffffac005c7947 */ /* 0x000fec000383ffff */
.L_x_6309:
[----:B0-----:R0:W2:Y:S02]  /*27df0*/  SYNCS.PHASECHK.TRANS64.TRYWAIT P0, [R6+URZ+0x30860], R2 ;  /* 0x03086002060075a7 */ /* 0x0010a4000800017f */
[----:B--2---:R-:W-:Y:S05]  /*27e00*/  @!P0 NANOSLEEP.SYNCS 0x989680 ;  /* 0x009896800000895d */ /* 0x004fea0003900000 */
[----:B------:R-:W2:Y:S02]  /*27e10*/  @!P0 SYNCS.PHASECHK.TRANS64 P0, [R6+URZ+0x30860], R2 ;  /* 0x03086002060085a7 */ /* 0x000ea4000800007f */
[----:B--2---:R-:W-:Y:S05]  /*27e20*/  @!P0 BRA `(.L_x_6309) ;  /* 0xfffffffc00f08947 */ /* 0x004fea000383ffff */
[----:B------:R-:W-:Y:S05]  /*27e30*/  BRA `(.L_x_6462) ;  /* 0xffffffac00c47947 */ /* 0x000fea000383ffff */
.L_x_6310:
        /* <DEDUP_REMOVED lines=8> */
.L_x_6464:
[----:B------:R-:W-:Y:S05]  /*27ec0*/  BSYNC B1 ;  /* 0x0000000000017941 */ /* 0x000fea0003800000 */
.L_x_6463:
        /* <DEDUP_REMOVED lines=9> */
.L_x_6465:
[----:B------:R-:W-:Y:S01]  /*27f60*/  MOV R13, R24 ;  /* 0x00000018000d7202 */ /* 0x000fe20000000f00 */
[----:B------:R-:W-:Y:S02]  /*27f70*/  IMAD.MOV.U32 R12, RZ, RZ, 0x1 ;  /* 0x00000001ff0c7424 */ /* 0x000fe400078e00ff */
[----:B------:R-:W-:-:S07]  /*27f80*/  IMAD.MOV.U32 R2, RZ, RZ, R14 ;  /* 0x000000ffff027224 */ /* 0x000fce00078e000e */
[----:B------:R-:W-:Y:S05]  /*27f90*/  WARPSYNC.COLLECTIVE R15, `(.L_x_6466) ;  /* 0x000000000f087348 */ /* 0x000fea0003c00000 */
[----:B------:R0:W1:Y:S02]  /*27fa0*/  SHFL.IDX P6, R14, R13, R12, R11 ;  /* 0x0000000c0d0e7389 */ /* 0x00006400000c000b */
[----:B01----:R-:W-:Y:S01]  /*27fb0*/  ENDCOLLECTIVE ;  /* 0x000000000000791b */ /* 0x003fe20003800000 */
.L_x_6466:
        /* <DEDUP_REMOVED lines=16> */
.L_x_6467:
[----:B------:R-:W-:Y:S01]  /*280c0*/  MOV R13, R24 ;  /* 0x00000018000d7202 */ /* 0x000fe20000000f00 */
[----:B------:R-:W-:Y:S01]  /*280d0*/  IMAD.MOV.U32 R12, RZ, RZ, 0x2 ;  /* 0x00000002ff0c7424 */ /* 0x000fe200078e00ff */
[----:B------:R-:W-:-:S07]  /*280e0*/  MOV R2, R14 ;  /* 0x0000000e00027202 */ /* 0x000fce0000000f00 */
[----:B------:R-:W-:Y:S05]  /*280f0*/  WARPSYNC.COLLECTIVE R15, `(.L_x_6468) ;  /* 0x000000000f087348 */ /* 0x000fea0003c00000 */
[----:B------:R0:W1:Y:S02]  /*28100*/  SHFL.IDX P6, R14, R13, R12, R11 ;  /* 0x0000000c0d0e7389 */ /* 0x00006400000c000b */
[----:B01----:R-:W-:Y:S01]  /*28110*/  ENDCOLLECTIVE ;  /* 0x000000000000791b */ /* 0x003fe20003800000 */
.L_x_6468:
        /* <DEDUP_REMOVED lines=16> */
.L_x_6469:
[----:B------:R-:W-:Y:S01]  /*28220*/  MOV R13, R24 ;  /* 0x00000018000d7202 */ /* 0x000fe20000000f00 */
[----:B------:R-:W-:Y:S01]  /*28230*/  IMAD.MOV.U32 R12, RZ, RZ, 0x3 ;  /* 0x00000003ff0c7424 */ /* 0x000fe200078e00ff */
[----:B------:R-:W-:-:S07]  /*28240*/  MOV R2, R14 ;  /* 0x0000000e00027202 */ /* 0x000fce0000000f00 */
[----:B------:R-:W-:Y:S05]  /*28250*/  WARPSYNC.COLLECTIVE R15, `(.L_x_6470) ;  /* 0x000000000f087348 */ /* 0x000fea0003c00000 */
[----:B------:R0:W1:Y:S02]  /*28260*/  SHFL.IDX P6, R14, R13, R12, R11 ;  /* 0x0000000c0d0e7389 */ /* 0x00006400000c000b */
[----:B01----:R-:W-:Y:S01]  /*28270*/  ENDCOLLECTIVE ;  /* 0x000000000000791b */ /* 0x003fe20003800000 */
.L_x_6470:
        /* <DEDUP_REMOVED lines=16> */
.L_x_6471:
[----:B------:R-:W-:Y:S01]  /*28380*/  MOV R13, R24 ;  /* 0x00000018000d7202 */ /* 0x000fe20000000f00 */
[----:B------:R-:W-:Y:S01]  /*28390*/  IMAD.MOV.U32 R12, RZ, RZ, 0x4 ;  /* 0x00000004ff0c7424 */ /* 0x000fe200078e00ff */
[----:B------:R-:W-:-:S07]  /*283a0*/  MOV R2, R14 ;  /* 0x0000000e00027202 */ /* 0x000fce0000000f00 */
[----:B------:R-:W-:Y:S05]  /*283b0*/  WARPSYNC.COLLECTIVE R15, `(.L_x_6472) ;  /* 0x000000000f087348 */ /* 0x000fea0003c00000 */
[----:B------:R0:W1:Y:S02]  /*283c0*/  SHFL.IDX P6, R14, R13, R12, R11 ;  /* 0x0000000c0d0e7389 */ /* 0x00006400000c000b */
[----:B01----:R-:W-:Y:S01]  /*283d0*/  ENDCOLLECTIVE ;  /* 0x000000000000791b */ /* 0x003fe20003800000 */
.L_x_6472:
        /* <DEDUP_REMOVED lines=16> */
.L_x_6473:
[----:B------:R-:W-:Y:S01]  /*284e0*/  MOV R13, R24 ;  /* 0x00000018000d7202 */ /* 0x000fe20000000f00 */
[----:B------:R-:W-:Y:S01]  /*284f0*/  IMAD.MOV.U32 R12, RZ, RZ, 0x5 ;  /* 0x00000005ff0c7424 */ /* 0x000fe200078e00ff */
[----:B------:R-:W-:-:S07]  /*28500*/  MOV R2, R14 ;  /* 0x0000000e00027202 */ /* 0x000fce0000000f00 */
[----:B------:R-:W-:Y:S05]  /*28510*/  WARPSYNC.COLLECTIVE R15, `(.L_x_6474) ;  /* 0x000000000f087348 */ /* 0x000fea0003c00000 */
[----:B------:R0:W1:Y:S02]  /*28520*/  SHFL.IDX P6, R14, R13, R12, R11 ;  /* 0x0000000c0d0e7389 */ /* 0x00006400000c000b */
[----:B01----:R-:W-:Y:S01]  /*28530*/  ENDCOLLECTIVE ;  /* 0x000000000000791b */ /* 0x003fe20003800000 */
.L_x_6474:
        /* <DEDUP_REMOVED lines=13> */
.L_x_6475:
[----:B------:R-:W-:Y:S01]  /*28610*/  @!PT LDS RZ, [RZ] ;  /* 0x00000000fffff984 */ /* 0x000fe20000000800 */
[----:B------:R-:W-:Y:S01]  /*28620*/  @!PT LDS RZ, [RZ] ;  /* 0x00000000fffff984 */ /* 0x000fe20000000800 */
[----:B------:R-:W-:Y:S01]  /*28630*/  @!PT LDS RZ, [RZ] ;  /* 0x00000000fffff984 */ /* 0x000fe20000000800 */
[----:B------:R0:W-:Y:S01]  /*28640*/  LDGSTS.E.BYPASS.LTC128B.128 [R5+0x5400], desc[UR60][R2.64+0x80], !P0 ;  /* 0x0540008002057fae */ /* 0x0001e2000c101d7c */
[----:B------:R-:W-:-:S13]  /*28650*/  ISETP.LT.OR P0, PT, R7, 0x41, P1 ;  /* 0x000000410700780c */ /* 0x000fda0000f01670 */
[----:B------:R0:W-:Y:S01]  /*28660*/  LDGSTS.E.BYPASS.LTC128B.128 [R5+0x8400], desc[UR60][R2.64+0x100], !P0 ;  /* 0x0840010002057fae */ /* 0x0001e2000c101d7c */
[----:B------:R-:W-:Y:S05]  /*28670*/  BRA `(.L_x_6476) ;  /* 0xffffffa800b07947 */ /* 0x000fea000383ffff */
.L_x_6318:
[----:B0-----:R0:W1:Y:S02]  /*28680*/  SYNCS.PHASECHK.TRANS64.TRYWAIT P0, [R0+URZ+0x30860], R3 ;  /* 0x03086003000075a7 */ /* 0x001064000800017f */
[----:B-1----:R-:W-:Y:S05]  /*28690*/  @!P0 NANOSLEEP.SYNCS 0x989680 ;  /* 0x009896800000895d */ /* 0x002fea0003900000 */
[----:B------:R-:W1:Y:S02]  /*286a0*/  @!P0 SYNCS.PHASECHK.TRANS64 P0, [R0+URZ+0x30860], R3 ;  /* 0x03086003000085a7 */ /* 0x000e64000800007f */
[----:B-1----:R-:W-:Y:S05]  /*286b0*/  @!P0 BRA `(.L_x_6318) ;  /* 0xfffffffc00f08947 */ /* 0x002fea000383ffff */
[----:B------:R-:W-:Y:S05]  /*286c0*/  BRA `(.L_x_6477) ;  /* 0xffffffac00d87947 */ /* 0x000fea000383ffff */
.L_x_6319:
        /* <DEDUP_REMOVED lines=8> */
.L_x_6479:
[----:B------:R-:W-:Y:S05]  /*28750*/  BSYNC B0 ;  /* 0x0000000000007941 */ /* 0x000fea0003800000 */
.L_x_6478:
        /* <DEDUP_REMOVED lines=10> */
.L_x_6480:
        /* <DEDUP_REMOVED lines=13> */
.L_x_6481:
        /* <DEDUP_REMOVED lines=13> */
.L_x_6482:
[----:B------:R-:W-:Y:S01]  /*289a0*/  IMAD.MOV.U32 R13, RZ, RZ, R24 ;  /* 0x000000ffff0d7224 */ /* 0x000fe200078e0018 */
[----:B------:R-:W-:Y:S02]  /*289b0*/  MOV R12, 0x2 ;  /* 0x00000002000c7802 */ /* 0x000fe40000000f00 */
[----:B------:R-:W-:-:S13]  /*289c0*/  IADD3 R2, P4, R14, R5, RZ ;  /* 0x000000050e027210 */ /* 0x000fda0007f9e0ff */
[----:B------:R-:W-:Y:S05]  /*289d0*/  WARPSYNC.COLLECTIVE R15, `(.L_x_6483) ;  /* 0x000000000f087348 */ /* 0x000fea0003c00000 */
[----:B------:R0:W1:Y:S02]  /*289e0*/  SHFL.IDX P6, R14, R13, R12, R11 ;  /* 0x0000000c0d0e7389 */ /* 0x00006400000c000b */
[----:B01----:R-:W-:Y:S01]  /*289f0*/  ENDCOLLECTIVE ;  /* 0x000000000000791b */ /* 0x003fe20003800000 */
.L_x_6483:
        /* <DEDUP_REMOVED lines=15> */
.L_x_6484:
[----:B------:R-:W-:Y:S01]  /*28af0*/  MOV R13, R24 ;  /* 0x00000018000d7202 */ /* 0x000fe20000000f00 */
[----:B------:R-:W-:Y:S01]  /*28b00*/  IMAD.MOV.U32 R12, RZ, RZ, 0x3 ;  /* 0x00000003ff0c7424 */ /* 0x000fe200078e00ff */
[----:B------:R-:W-:-:S13]  /*28b10*/  IADD3 R2, P4, R14, R5, RZ ;  /* 0x000000050e027210 */ /* 0x000fda0007f9e0ff */
[----:B------:R-:W-:Y:S05]  /*28b20*/  WARPSYNC.COLLECTIVE R15, `(.L_x_6485) ;  /* 0x000000000f087348 */ /* 0x000fea0003c00000 */
[----:B------:R0:W1:Y:S02]  /*28b30*/  SHFL.IDX P6, R14, R13, R12, R11 ;  /* 0x0000000c0d0e7389 */ /* 0x00006400000c000b */
[----:B01----:R-:W-:Y:S01]  /*28b40*/  ENDCOLLECTIVE ;  /* 0x000000000000791b */ /* 0x003fe20003800000 */
.L_x_6485:
        /* <DEDUP_REMOVED lines=15> */
.L_x_6486:
[----:B------:R-:W-:Y:S01]  /*28c40*/  IMAD.MOV.U32 R13, RZ, RZ, R24 ;  /* 0x000000ffff0d7224 */ /* 0x000fe200078e0018 */
[----:B------:R-:W-:Y:S02]  /*28c50*/  MOV R12, 0x4 ;  /* 0x00000004000c7802 */ /* 0x000fe40000000f00 */
[----:B------:R-:W-:-:S13]  /*28c60*/  IADD3 R2, P4, R14, R5, RZ ;  /* 0x000000050e027210 */ /* 0x000fda0007f9e0ff */
[----:B------:R-:W-:Y:S05]  /*28c70*/  WARPSYNC.COLLECTIVE R15, `(.L_x_6487) ;  /* 0x000000000f087348 */ /* 0x000fea0003c00000 */
[----:B------:R0:W1:Y:S02]  /*28c80*/  SHFL.IDX P6, R14, R13, R12, R11 ;  /* 0x0000000c0d0e7389 */ /* 0x00006400000c000b */
[----:B01----:R-:W-:Y:S01]  /*28c90*/  ENDCOLLECTIVE ;  /* 0x000000000000791b */ /* 0x003fe20003800000 */
.L_x_6487:
        /* <DEDUP_REMOVED lines=15> */
.L_x_6488:
[----:B------:R-:W-:Y:S01]  /*28d90*/  MOV R13, R24 ;  /* 0x00000018000d7202 */ /* 0x000fe20000000f00 */
[----:B------:R-:W-:Y:S01]  /*28da0*/  IMAD.MOV.U32 R12, RZ, RZ, 0x5 ;  /* 0x00000005ff0c7424 */ /* 0x000fe200078e00ff */
[----:B------:R-:W-:-:S13]  /*28db0*/  IADD3 R2, P4, R14, R5, RZ ;  /* 0x000000050e027210 */ /* 0x000fda0007f9e0ff */
[----:B------:R-:W-:Y:S05]  /*28dc0*/  WARPSYNC.COLLECTIVE R15, `(.L_x_6489) ;  /* 0x000000000f087348 */ /* 0x000fea0003c00000 */
[----:B------:R0:W1:Y:S02]  /*28dd0*/  SHFL.IDX P6, R14, R13, R12, R11 ;  /* 0x0000000c0d0e7389 */ /* 0x00006400000c000b */
[----:B01----:R-:W-:Y:S01]  /*28de0*/  ENDCOLLECTIVE ;  /* 0x000000000000791b */ /* 0x003fe20003800000 */
.L_x_6489:
        /* <DEDUP_REMOVED lines=14> */
.L_x_6490:
[----:B------:R-:W-:Y:S05]  /*28ed0*/  BRA `(.L_x_6491) ;  /* 0xffffffa800dc7947 */ /* 0x000fea000383ffff */
.L_x_6324:
        /* <DEDUP_REMOVED lines=8> */
.L_x_6493:
[----:B------:R-:W-:Y:S05]  /*28f60*/  BSYNC B0 ;  /* 0x0000000000007941 */ /* 0x000fea0003800000 */
.L_x_6492:
        /* <DEDUP_REMOVED lines=9> */
.L_x_6494:
        /* <DEDUP_REMOVED lines=18> */
.L_x_6495:
[----:B------:R-:W-:Y:S01]  /*29120*/  IMAD.MOV.U32 R12, RZ, RZ, 0x2 ;  /* 0x00000002ff0c7424 */ /* 0x000fe200078e00ff */
[----:B------:R-:W-:-:S05]  /*29130*/  SEL R6, R14, RZ, P1 ;  /* 0x000000ff0e067207 */ /* 0x000fca0000800000 */
[----:B------:R-:W-:-:S05]  /*29140*/  IMAD.IADD R6, R5, 0x1, R6 ;  /* 0x0000000105067824 */ /* 0x000fca00078e0206 */
[----:B------:R-:W-:-:S07]  /*29150*/  MOV R13, R6 ;  /* 0x00000006000d7202 */ /* 0x000fce0000000f00 */
[----:B------:R-:W-:Y:S05]  /*29160*/  WARPSYNC.COLLECTIVE R15, `(.L_x_6496) ;  /* 0x000000000f087348 */ /* 0x000fea0003c00000 */
[----:B------:R0:W1:Y:S02]  /*29170*/  SHFL.UP P6, R14, R13, R12, R11 ;  /* 0x0400000c0d0e7389 */ /* 0x00006400000c000b */
[----:B01----:R-:W-:Y:S01]  /*29180*/  ENDCOLLECTIVE ;  /* 0x000000000000791b */ /* 0x003fe20003800000 */
.L_x_6496:
[----:B------:R-:W-:Y:S02]  /*29190*/  MOV R12, 0x4 ;  /* 0x00000004000c7802 */ /* 0x000fe40000000f00 */
[----:B------:R-:W-:-:S04]  /*291a0*/  SEL R7, R14, RZ, P2 ;  /* 0x000000ff0e077207 */ /* 0x000fc80001000000 */
[----:B------:R-:W-:-:S05]  /*291b0*/  IADD3 R7, R6, R7, RZ ;  /* 0x0000000706077210 */ /* 0x000fca0007ffe0ff */
[----:B------:R-:W-:-:S07]  /*291c0*/  IMAD.MOV.U32 R13, RZ, RZ, R7 ;  /* 0x000000ffff0d7224 */ /* 0x000fce00078e0007 */
[----:B------:R-:W-:Y:S05]  /*291d0*/  WARPSYNC.COLLECTIVE R15, `(.L_x_6497) ;  /* 0x000000000f087348 */ /* 0x000fea0003c00000 */
[----:B------:R0:W1:Y:S02]  /*291e0*/  SHFL.UP P6, R14, R13, R12, R11 ;  /* 0x0400000c0d0e7389 */ /* 0x00006400000c000b */
[----:B01----:R-:W-:Y:S01]  /*291f0*/  ENDCOLLECTIVE ;  /* 0x000000000000791b */ /* 0x003fe20003800000 */
.L_x_6497:
[----:B------:R-:W-:Y:S01]  /*29200*/  IMAD.MOV.U32 R12, RZ, RZ, 0x8 ;  /* 0x00000008ff0c7424 */ /* 0x000fe200078e00ff */
[----:B------:R-:W-:-:S05]  /*29210*/  SEL R2, R14, RZ, P3 ;  /* 0x000000ff0e027207 */ /* 0x000fca0001800000 */
[----:B------:R-:W-:-:S05]  /*29220*/  IMAD.IADD R2, R7, 0x1, R2 ;  /* 0x0000000107027824 */ /* 0x000fca00078e0202 */
[----:B------:R-:W-:-:S07]  /*29230*/  MOV R13, R2 ;  /* 0x00000002000d7202 */ /* 0x000fce0000000f00 */
[----:B------:R-:W-:Y:S05]  /*29240*/  WARPSYNC.COLLECTIVE R15, `(.L_x_6498) ;  /* 0x000000000f087348 */ /* 0x000fea0003c00000 */
[----:B------:R0:W1:Y:S02]  /*29250*/  SHFL.UP P6, R14, R13, R12, R11 ;  /* 0x0400000c0d0e7389 */ /* 0x00006400000c000b */
[----:B01----:R-:W-:Y:S01]  /*29260*/  ENDCOLLECTIVE ;  /* 0x000000000000791b */ /* 0x003fe20003800000 */
.L_x_6498:
[----:B------:R-:W-:Y:S02]  /*29270*/  MOV R12, 0x10 ;  /* 0x00000010000c7802 */ /* 0x000fe40000000f00 */
[----:B------:R-:W-:-:S04]  /*29280*/  SEL R3, R14, RZ, P4 ;  /* 0x000000ff0e037207 */ /* 0x000fc80002000000 */
[----:B------:R-:W-:-:S05]  /*29290*/  IADD3 R3, R2, R3, RZ ;  /* 0x0000000302037210 */ /* 0x000fca0007ffe0ff */
[----:B------:R-:W-:-:S07]  /*292a0*/  IMAD.MOV.U32 R13, RZ, RZ, R3 ;  /* 0x000000ffff0d7224 */ /* 0x000fce00078e0003 */
[----:B------:R-:W-:Y:S05]  /*292b0*/  WARPSYNC.COLLECTIVE R15, `(.L_x_6499) ;  /* 0x000000000f087348 */ /* 0x000fea0003c00000 */
[----:B------:R0:W1:Y:S02]  /*292c0*/  SHFL.UP P6, R14, R13, R12, R11 ;  /* 0x0400000c0d0e7389 */ /* 0x00006400000c000b */
[----:B01----:R-:W-:Y:S01]  /*292d0*/  ENDCOLLECTIVE ;  /* 0x000000000000791b */ /* 0x003fe20003800000 */
.L_x_6499:
        /* <DEDUP_REMOVED lines=8> */
.L_x_6500:
[----:B------:R-:W-:Y:S05]  /*29360*/  BRA `(.L_x_6501) ;  /* 0xffffffa800f47947 */ /* 0x000fea000383ffff */
.L_x_6329:
        /* <DEDUP_REMOVED lines=8> */
.L_x_6503:
[----:B------:R-:W-:Y:S05]  /*293f0*/  BSYNC B0 ;  /* 0x0000000000007941 */ /* 0x000fea0003800000 */
.L_x_6502:
        /* <DEDUP_REMOVED lines=8> */
.L_x_6504:
[----:B------:R-:W-:Y:S01]  /*29480*/  IMAD.MOV.U32 R12, RZ, RZ, 0x4 ;  /* 0x00000004ff0c7424 */ /* 0x000fe200078e00ff */
[----:B------:R-:W-:-:S05]  /*29490*/  SEL R2, R14, RZ, P2 ;  /* 0x000000ff0e027207 */ /* 0x000fca0001000000 */
[----:B------:R-:W-:-:S05]  /*294a0*/  IMAD.IADD R2, R13, 0x1, R2 ;  /* 0x000000010d027824 */ /* 0x000fca00078e0202 */
[----:B------:R-:W-:-:S07]  /*294b0*/  MOV R13, R2 ;  /* 0x00000002000d7202 */ /* 0x000fce0000000f00 */
[----:B------:R-:W-:Y:S05]  /*294c0*/  WARPSYNC.COLLECTIVE R15, `(.L_x_6505) ;  /* 0x000000000f087348 */ /* 0x000fea0003c00000 */
[----:B------:R0:W1:Y:S02]  /*294d0*/  SHFL.UP P6, R14, R13, R12, R11 ;  /* 0x0400000c0d0e7389 */ /* 0x00006400000c000b */
[----:B01----:R-:W-:Y:S01]  /*294e0*/  ENDCOLLECTIVE ;  /* 0x000000000000791b */ /* 0x003fe20003800000 */
.L_x_6505:
[----:B------:R-:W-:Y:S02]  /*294f0*/  MOV R12, 0x8 ;  /* 0x00000008000c7802 */ /* 0x000fe40000000f00 */
[----:B------:R-:W-:-:S04]  /*29500*/  SEL R3, R14, RZ, P3 ;  /* 0x000000ff0e037207 */ /* 0x000fc80001800000 */
[----:B------:R-:W-:-:S05]  /*29510*/  IADD3 R3, R2, R3, RZ ;  /* 0x0000000302037210 */ /* 0x000fca0007ffe0ff */
[----:B------:R-:W-:-:S07]  /*29520*/  IMAD.MOV.U32 R13, RZ, RZ, R3 ;  /* 0x000000ffff0d7224 */ /* 0x000fce00078e0003 */
[----:B------:R-:W-:Y:S05]  /*29530*/  WARPSYNC.COLLECTIVE R15, `(.L_x_6506) ;  /* 0x000000000f087348 */ /* 0x000fea0003c00000 */
[----:B------:R0:W1:Y:S02]  /*29540*/  SHFL.UP P6, R14, R13, R12, R11 ;  /* 0x0400000c0d0e7389 */ /* 0x00006400000c000b */
[----:B01----:R-:W-:Y:S01]  /*29550*/  ENDCOLLECTIVE ;  /* 0x000000000000791b */ /* 0x003fe20003800000 */
.L_x_6506:
[----:B------:R-:W-:Y:S01]  /*29560*/  IMAD.MOV.U32 R12, RZ, RZ, 0x10 ;  /* 0x00000010ff0c7424 */ /* 0x000fe200078e00ff */
[----:B------:R-:W-:-:S05]  /*29570*/  SEL R4, R14, RZ, P4 ;  /* 0x000000ff0e047207 */ /* 0x000fca0002000000 */
[----:B------:R-:W-:-:S05]  /*29580*/  IMAD.IADD R4, R3, 0x1, R4 ;  /* 0x0000000103047824 */ /* 0x000fca00078e0204 */
[----:B------:R-:W-:-:S07]  /*29590*/  MOV R13, R4 ;  /* 0x00000004000d7202 */ /* 0x000fce0000000f00 */
[----:B------:R-:W-:Y:S05]  /*295a0*/  WARPSYNC.COLLECTIVE R15, `(.L_x_6507) ;  /* 0x000000000f087348 */ /* 0x000fea0003c00000 */
[----:B------:R0:W1:Y:S02]  /*295b0*/  SHFL.UP P6, R14, R13, R12, R11 ;  /* 0x0400000c0d0e7389 */ /* 0x00006400000c000b */
[----:B01----:R-:W-:Y:S01]  /*295c0*/  ENDCOLLECTIVE ;  /* 0x000000000000791b */ /* 0x003fe20003800000 */
.L_x_6507:
        /* <DEDUP_REMOVED lines=8> */
.L_x_6508:
[----:B------:R-:W-:Y:S05]  /*29650*/  BRA `(.L_x_6509) ;  /* 0xffffffa800d47947 */ /* 0x000fea000383ffff */
.L_x_6331:
[----:B------:R-:W-:Y:S01]  /*29660*/  BSSY B0, `(.L_x_6510) ;  /* 0x0000006000007945 */ /* 0x000fe20003800000 */
[----:B------:R-:W-:Y:S02]  /*29670*/  PLOP3.LUT P6, PT, P6, PT, PT, 0x8, 0x0 ;  /* 0x000000000000781c */ /* 0x000fe400037ce170 */
[----:B------:R-:W-:-:S11]  /*29680*/  MOV R15, 0xffffffff ;  /* 0xffffffff000f7802 */ /* 0x000fd60000000f00 */
[----:B01----:R-:W-:Y:S05]  /*29690*/  WARPSYNC.COLLECTIVE R15, `(.L_x_6511) ;  /* 0x000000000f087348 */ /* 0x003fea0003c00000 */
[----:B------:R-:W-:Y:S01]  /*296a0*/  VOTE.ANY R14, PT, P6 ;  /* 0x00000000000e7806 */ /* 0x000fe200030e0100 */
[----:B01----:R-:W-:Y:S06]  /*296b0*/  ENDCOLLECTIVE ;  /* 0x000000000000791b */ /* 0x003fec0003800000 */
.L_x_6511:
[----:B------:R-:W-:Y:S05]  /*296c0*/  BSYNC B0 ;  /* 0x0000000000007941 */ /* 0x000fea0003800000 */
.L_x_6510:
        /* <DEDUP_REMOVED lines=9> */
.L_x_6512:
[----:B------:R-:W-:Y:S01]  /*29760*/  MOV R5, R14 ;  /* 0x0000000e00057202 */ /* 0x000fe20000000f00 */
[----:B------:R-:W-:Y:S06]  /*29770*/  BRA `(.L_x_6513) ;  /* 0xffffffa800c47947 */ /* 0x000fec000383ffff */
.L_x_6333:
[----:B------:R-:W-:Y:S01]  /*29780*/  BSSY B0, `(.L_x_6514) ;  /* 0x0000007000007945 */ /* 0x000fe20003800000 */
[----:B------:R-:W-:Y:S01]  /*29790*/  IMAD.MOV.U32 R13, RZ, RZ, R2 ;  /* 0x000000ffff0d7224 */ /* 0x000fe200078e0002 */
[----:B------:R-:W-:Y:S01]  /*297a0*/  MOV R11, 0x1f ;  /* 0x0000001f000b7802 */ /* 0x000fe20000000f00 */
[----:B------:R-:W-:-:S07]  /*297b0*/  IMAD.MOV.U32 R15, RZ, RZ, -0x1 ;  /* 0xffffffffff0f7424 */ /* 0x000fce00078e00ff */
[----:B0123--:R-:W-:Y:S05]  /*297c0*/  WARPSYNC.COLLECTIVE R15, `(.L_x_6515) ;  /* 0x000000000f087348 */ /* 0x00ffea0003c00000 */
[----:B------:R4:W0:Y:S02]  /*297d0*/  SHFL.IDX P6, R14, R13, R12, R11 ;  /* 0x0000000c0d0e7389 */ /* 0x00082400000c000b */
[----:B01234-:R-:W-:Y:S01]  /*297e0*/  ENDCOLLECTIVE ;  /* 0x000000000000791b */ /* 0x01ffe20003800000 */
.L_x_6515:
[----:B------:R-:W-:Y:S05]  /*297f0*/  BSYNC B0 ;  /* 0x0000000000007941 */ /* 0x000fea0003800000 */
.L_x_6514:
[----:B------:R-:W-:Y:S05]  /*29800*/  BRA `(.L_x_6332) ;  /* 0xffffffa800bc7947 */ /* 0x000fea000383ffff */
.L_x_6337:
[----:B0-----:R0:W2:Y:S02]  /*29810*/  SYNCS.PHASECHK.TRANS64.TRYWAIT P0, [R7+URZ+0x30820], R0 ;  /* 0x03082000070075a7 */ /* 0x0010a4000800017f */
[----:B--2---:R-:W-:Y:S05]  /*29820*/  @!P0 NANOSLEEP.SYNCS 0x989680 ;  /* 0x009896800000895d */ /* 0x004fea0003900000 */
[----:B------:R-:W2:Y:S02]  /*29830*/  @!P0 SYNCS.PHASECHK.TRANS64 P0, [R7+URZ+0x30820], R0 ;  /* 0x03082000070085a7 */ /* 0x000ea4000800007f */
[----:B--2---:R-:W-:Y:S05]  /*29840*/  @!P0 BRA `(.L_x_6337) ;  /* 0xfffffffc00f08947 */ /* 0x004fea000383ffff */
[----:B------:R-:W-:Y:S05]  /*29850*/  BRA `(.L_x_6516) ;  /* 0xffffffb000347947 */ /* 0x000fea000383ffff */
.L_x_6338:
[----:B------:R-:W2:Y:S01]  /*29860*/  S2R R2, SR_TID.X ;  /* 0x0000000000027919 */ /* 0x000ea20000002100 */
[----:B------:R-:W-:Y:S01]  /*29870*/  BSSY B0, `(.L_x_6517) ;  /* 0x000000a000007945 */ /* 0x000fe20003800000 */
[----:B------:R-:W-:Y:S01]  /*29880*/  IMAD.MOV.U32 R12, RZ, RZ, RZ ;  /* 0x000000ffff0c7224 */ /* 0x000fe200078e00ff */
[----:B------:R-:W-:Y:S01]  /*29890*/  MOV R11, 0x1f ;  /* 0x0000001f000b7802 */ /* 0x000fe20000000f00 */
[----:B------:R-:W-:Y:S01]  /*298a0*/  IMAD.MOV.U32 R15, RZ, RZ, -0x1 ;  /* 0xffffffffff0f7424 */ /* 0x000fe200078e00ff */
[----:B--2---:R-:W-:-:S04]  /*298b0*/  SHF.R.U32.HI R2, RZ, 0x5, R2 ;  /* 0x00000005ff027819 */ /* 0x004fc80000011602 */
[----:B------:R-:W-:-:S04]  /*298c0*/  LOP3.LUT R2, R2, 0x3, RZ, 0xc0, !PT ;  /* 0x0000000302027812 */ /* 0x000fc800078ec0ff */
[----:B------:R-:W-:-:S07]  /*298d0*/  MOV R13, R2 ;  /* 0x00000002000d7202 */ /* 0x000fce0000000f00 */
[----:B01-3--:R-:W-:Y:S05]  /*298e0*/  WARPSYNC.COLLECTIVE R15, `(.L_x_6518) ;  /* 0x000000000f087348 */ /* 0x00bfea0003c00000 */
[----:B------:R2:W4:Y:S02]  /*298f0*/  SHFL.IDX P6, R14, R13, R12, R11 ;  /* 0x0000000c0d0e7389 */ /* 0x00052400000c000b */
[----:B01234-:R-:W-:Y:S01]  /*29900*/  ENDCOLLECTIVE ;  /* 0x000000000000791b */ /* 0x01ffe20003800000 */
.L_x_6518:
[----:B------:R-:W-:Y:S05]  /*29910*/  BSYNC B0 ;  /* 0x0000000000007941 */ /* 0x000fea0003800000 */
.L_x_6517:
[----:B------:R-:W-:Y:S05]  /*29920*/  BRA `(.L_x_6519) ;  /* 0xffffffb0001c7947 */ /* 0x000fea000383ffff */
.L_x_6339:
[----:B------:R-:W-:Y:S01]  /*29930*/  BSSY B0, `(.L_x_6520) ;  /* 0x0000006000007945 */ /* 0x000fe20003800000 */
[----:B------:R-:W-:-:S07]  /*29940*/  MOV R15, 0xffffffff ;  /* 0xffffffff000f7802 */ /* 0x000fce0000000f00 */
[----:B01-3--:R-:W-:Y:S05]  /*29950*/  WARPSYNC.COLLECTIVE R15, `(.L_x_6521) ;  /* 0x000000000f0c7348 */ /* 0x00bfea0003c00000 */
[----:B------:R-:W-:Y:S02]  /*29960*/  ELECT P6, UR62, PT ;  /* 0x00000000003e782f */ /* 0x000fe400038c0000 */
[----:B------:R-:W-:Y:S01]  /*29970*/  MOV R14, UR62 ;  /* 0x0000003e000e7c02 */ /* 0x000fe20008000f00 */
[----:B01-3--:R-:W-:Y:S10]  /*29980*/  ENDCOLLECTIVE ;  /* 0x000000000000791b */ /* 0x00bff40003800000 */
.L_x_6521:
[----:B------:R-:W-:Y:S05]  /*29990*/  BSYNC B0 ;  /* 0x0000000000007941 */ /* 0x000fea0003800000 */
.L_x_6520:
[----:B------:R-:W-:Y:S05]  /*299a0*/  BRA `(.L_x_6522) ;  /* 0xffffffb000107947 */ /* 0x000fea000383ffff */
.L_x_6341:
[----:B0-----:R0:W2:Y:S02]  /*299b0*/  SYNCS.PHASECHK.TRANS64.TRYWAIT P1, [R5+URZ+0x30840], R0 ;  /* 0x03084000050075a7 */ /* 0x0010a4000802017f */
[----:B--2---:R-:W-:Y:S05]  /*299c0*/  @!P1 NANOSLEEP.SYNCS 0x989680 ;  /* 0x009896800000995d */ /* 0x004fea0003900000 */
[----:B------:R-:W2:Y:S02]  /*299d0*/  @!P1 SYNCS.PHASECHK.TRANS64 P1, [R5+URZ+0x30840], R0 ;  /* 0x03084000050095a7 */ /* 0x000ea4000802007f */
[----:B--2---:R-:W-:Y:S05]  /*299e0*/  @!P1 BRA `(.L_x_6341) ;  /* 0xfffffffc00f09947 */ /* 0x004fea000383ffff */
[----:B------:R-:W-:Y:S05]  /*299f0*/  BRA `(.L_x_6523) ;  /* 0xffffffb000387947 */ /* 0x000fea000383ffff */
.L_x_6343:
[----:B--2---:R2:W4:Y:S02]  /*29a00*/  SYNCS.PHASECHK.TRANS64.TRYWAIT P1, [R3+URZ+0x30840], R2 ;  /* 0x03084002030075a7 */ /* 0x004524000802017f */
[----:B----4-:R-:W-:Y:S05]  /*29a10*/  @!P1 NANOSLEEP.SYNCS 0x989680 ;  /* 0x009896800000995d */ /* 0x010fea0003900000 */
[----:B------:R-:W4:Y:S02]  /*29a20*/  @!P1 SYNCS.PHASECHK.TRANS64 P1, [R3+URZ+0x30840], R2 ;  /* 0x03084002030095a7 */ /* 0x000f24000802007f */
[----:B----4-:R-:W-:Y:S05]  /*29a30*/  @!P1 BRA `(.L_x_6343) ;  /* 0xfffffffc00f09947 */ /* 0x010fea000383ffff */
[----:B------:R-:W-:Y:S05]  /*29a40*/  BRA `(.L_x_6524) ;  /* 0xffffffb000447947 */ /* 0x000fea000383ffff */
.L_x_6345:
[----:B----4-:R4:W0:Y:S02]  /*29a50*/  SYNCS.PHASECHK.TRANS64.TRYWAIT P1, [R5+URZ+0x30860], R0 ;  /* 0x03086000050075a7 */ /* 0x010824000802017f */
[----:B0-----:R-:W-:Y:S05]  /*29a60*/  @!P1 NANOSLEEP.SYNCS 0x989680 ;  /* 0x009896800000995d */ /* 0x001fea0003900000 */
[----:B------:R-:W0:Y:S02]  /*29a70*/  @!P1 SYNCS.PHASECHK.TRANS64 P1, [R5+URZ+0x30860], R0 ;  /* 0x03086000050095a7 */ /* 0x000e24000802007f */
[----:B0-----:R-:W-:Y:S05]  /*29a80*/  @!P1 BRA `(.L_x_6345) ;  /* 0xfffffffc00f09947 */ /* 0x001fea000383ffff */
[----:B------:R-:W-:Y:S05]  /*29a90*/  BRA `(.L_x_6525) ;  /* 0xffffffb000407947 */ /* 0x000fea000383ffff */
.L_x_6526:
        /* <DEDUP_REMOVED lines=14> */
.L_x_15855:


//--------------------- .text._ZN7cutlass13device_kernelIN5flash11enable_sm90INS1_16FlashAttnFwdSm90INS1_25CollectiveMainloopFwdSm90ILi2EN4cute5tupleIJNS5_1CILi1EEES8_S8_EEENS6_IJNS7_ILi128EEESA_SA_EEELi128ENS_6half_tEfNS_4arch4Sm90ELb0ELb0ELb1ELb0ELb1ELb0ELb0ELb1ELb1ELb1ELb0ELb0EEENS1_21CollectiveEpilogueFwdISB_S9_SC_SE_Li256ELb0ELb1ELb0ELb0EEENS1_29StaticPersistentTileSchedulerILb0EEEEEEEEEvNT_6ParamsE --------------------------
	.section	.text._ZN7cutlass13device_kernelIN5flash11enable_sm90INS1_16FlashAttnFwdSm90INS1_25CollectiveMainloopFwdSm90ILi2EN4cute5tupleIJNS5_1CILi1EEES8_S8_EEENS6_IJNS7_ILi128EEESA_SA_EEELi128ENS_6half_tEfNS_4arch4Sm90ELb0ELb0ELb1ELb0ELb1ELb0ELb0ELb1ELb1ELb1ELb0ELb0EEENS1_21CollectiveEpilogueFwdISB_S9_SC_SE_Li256ELb0ELb1ELb0ELb0EEENS1_29StaticPersistentTileSchedulerILb0EEEEEEEEEvNT_6ParamsE,"ax",@progbits
	.align	128
.text._ZN7cutlass13device_kernelIN5flash11enable_sm90INS1_16FlashAttnFwdSm90INS1_25CollectiveMainloopFwdSm90ILi2EN4cute5tupleIJNS5_1CILi1EEES8_S8_EEENS6_IJNS7_ILi128EEESA_SA_EEELi128ENS_6half_tEfNS_4arch4Sm90ELb0ELb0ELb1ELb0ELb1ELb0ELb0ELb1ELb1ELb1ELb0ELb0EEENS1_21CollectiveEpilogueFwdISB_S9_SC_SE_Li256ELb0ELb1ELb0ELb0EEENS1_29StaticPersistentTileSchedulerILb0EEEEEEEEEvNT_6ParamsE:
        .type           _ZN7cutlass13device_kernelIN5flash11enable_sm90INS1_16FlashAttnFwdSm90INS1_25CollectiveMainloopFwdSm90ILi2EN4cute5tupleIJNS5_1CILi1EEES8_S8_EEENS6_IJNS7_ILi128EEESA_SA_EEELi128ENS_6half_tEfNS_4arch4Sm90ELb0ELb0ELb1ELb0ELb1ELb0ELb0ELb1ELb1ELb1ELb0ELb0EEENS1_21CollectiveEpilogueFwdISB_S9_SC_SE_Li256ELb0ELb1ELb0ELb0EEENS1_29StaticPersistentTileSchedulerILb0EEEEEEEEEvNT_6ParamsE,@function
        .size           _ZN7cutlass13device_kernelIN5flash11enable_sm90INS1_16FlashAttnFwdSm90INS1_25CollectiveMainloopFwdSm90ILi2EN4cute5tupleIJNS5_1CILi1EEES8_S8_EEENS6_IJNS7_ILi128EEESA_SA_EEELi128ENS_6half_tEfNS_4arch4Sm90ELb0ELb0ELb1ELb0ELb1ELb0ELb0ELb1ELb1ELb1ELb0ELb0EEENS1_21CollectiveEpilogueFwdISB_S9_SC_SE_Li256ELb0ELb1ELb0ELb0EEENS1_29StaticPersistentTileSchedulerILb0EEEEEEEEEvNT_6ParamsE,(.L_x_15856 - _ZN7cutlass13device_kernelIN5flash11enable_sm90INS1_16FlashAttnFwdSm90INS1_25CollectiveMainloopFwdSm90ILi2EN4cute5tupleIJNS5_1CILi1EEES8_S8_EEENS6_IJNS7_ILi128EEESA_SA_EEELi128ENS_6half_tEfNS_4arch4Sm90ELb0ELb0ELb1ELb0ELb1ELb0ELb0ELb1ELb1ELb1ELb0ELb0EEENS1_21CollectiveEpilogueFwdISB_S9_SC_SE_Li256ELb0ELb1ELb0ELb0EEENS1_29StaticPersistentTileSchedulerILb0EEEEEEEEEvNT_6ParamsE)
        .other          _ZN7cutlass13device_kernelIN5flash11enable_sm90INS1_16FlashAttnFwdSm90INS1_25CollectiveMainloopFwdSm90ILi2EN4cute5tupleIJNS5_1CILi1EEES8_S8_EEENS6_IJNS7_ILi128EEESA_SA_EEELi128ENS_6half_tEfNS_4arch4Sm90ELb0ELb0ELb1ELb0ELb1ELb0ELb0ELb1ELb1ELb1ELb0ELb0EEENS1_21CollectiveEpilogueFwdISB_S9_SC_SE_Li256ELb0ELb1ELb0ELb0EEENS1_29StaticPersistentTileSchedulerILb0EEEEEEEEEvNT_6ParamsE,@"STO_CUDA_ENTRY STV_DEFAULT"
_ZN7cutlass13device_kernelIN5flash11enable_sm90INS1_16FlashAttnFwdSm90INS1_25CollectiveMainloopFwdSm90ILi2EN4cute5tupleIJNS5_1CILi1EEES8_S8_EEENS6_IJNS7_ILi128EEESA_SA_EEELi128ENS_6half_tEfNS_4arch4Sm90ELb0ELb0ELb1ELb0ELb1ELb0ELb0ELb1ELb1ELb1ELb0ELb0EEENS1_21CollectiveEpilogueFwdISB_S9_SC_SE_Li256ELb0ELb1ELb0ELb0EEENS1_29StaticPersistentTileSchedulerILb0EEEEEEEEEvNT_6ParamsE:
[----:B------:R-:W0:Y:S01]  /*0000*/  LDC R1, c[0x0][0x28] ;  /* 0x00000a00ff017b82 */ /* 0x000e220000000800 */
[----:B------:R-:W1:Y:S01]  /*0010*/  S2R R5, SR_TID.X ;  /* 0x0000000000057919 */ /* 0x000e620000002100 */
[----:B------:R-:W-:Y:S01]  /*0020*/  ELECT P0, URZ, PT ;  /* 0x00000000003f782f */ /* 0x000fe20003800000 */
[----:B------:R-:W-:Y:S01]  /*0030*/  UMOV UR4, 0x80 ;  /* 0x0000008000047882 */ /* 0x000fe20000000000 */
[----:B------:R-:W-:Y:S01]  /*0040*/  UMOV UR7, 0x100 ;  /* 0x0000010000077882 */ /* 0x000fe20000000000 */
[----:B-1----:R-:W-:-:S05]  /*0050*/  SHF.R.U32.HI R0, RZ, 0x5, R5 ;  /* 0x00000005ff007819 */ /* 0x002fca0000011605 */
[----:B------:R-:W1:Y:S02]  /*0060*/  SHFL.IDX PT, R2, R0, RZ, 0x1f ;  /* 0x00001fff00027589 */ /* 0x000e6400000e0000 */
[C---:B-1----:R-:W-:Y:S02]  /*0070*/  ISETP.NE.OR P0, PT, R2.reuse, RZ, !P0 ;  /* 0x000000ff0200720c */ /* 0x042fe40004705670 */
[----:B------:R-:W-:Y:S02]  /*0080*/  ISETP.NE.AND P1, PT, R2, RZ, PT ;  /* 0x000000ff0200720c */ /* 0x000fe40003f25270 */
[----:B------:R-:W-:-:S05]  /*0090*/  SHF.R.U32.HI R2, RZ, 0x7, R5 ;  /* 0x00000007ff027819 */ /* 0x000fca0000011605 */
[----:B------:R1:W2:Y:S04]  /*00a0*/  SHFL.IDX PT, R4, R2, RZ, 0x1f ;  /* 0x00001fff02047589 */ /* 0x0002a800000e0000 */
[----:B------:R-:W-:Y:S01]  /*00b0*/  VOTEU.ALL UP0, P0 ;  /* 0x00000000003f7886 */ /* 0x000fe20000000000 */
[----:B------:R-:W-:-:S04]  /*00c0*/  VOTEU.ALL UP1, P0 ;  /* 0x00000000003f7886 */ /* 0x000fc80000020000 */
[----:B------:R-:W3:Y:S01]  /*00d0*/  @!UP0 S2UR UR8, SR_CgaCtaId ;  /* 0x00000000000889c3 */ /* 0x000ee20000008800 */
[----:B------:R-:W-:Y:S01]  /*00e0*/  @!UP0 UMOV UR6, 0x400 ;  /* 0x0000040000068882 */ /* 0x000fe20000000000 */
[----:B------:R-:W-:-:S04]  /*00f0*/  @!UP0 UIADD3 UR4, -UR4, 0x100000, URZ ;  /* 0x0010000004048890 */ /* 0x000fc8000fffe13f */
[----:B------:R-:W-:Y:S02]  /*0100*/  @!UP0 USHF.L.U32 UR5, UR4, 0xb, URZ ;  /* 0x0000000b04058899 */ /* 0x000fe4000800063f */
[----:B------:R-:W-:Y:S02]  /*0110*/  @!UP0 USHF.L.U32 UR4, UR4, 0x1, URZ ;  /* 0x0000000104048899 */ /* 0x000fe4000800063f */
[----:B---3--:R-:W-:Y:S02]  /*0120*/  @!UP0 ULEA UR8, UR8, UR6, 0x18 ;  /* 0x0000000608088291 */ /* 0x008fe4000f8ec03f */
[----:B------:R-:W-:-:S04]  /*0130*/  @!UP0 UIADD3 UR6, -UR7, 0x100000, URZ ;  /* 0x0010000007068890 */ /* 0x000fc8000fffe13f */
[----:B------:R-:W-:Y:S02]  /*0140*/  @!UP0 USHF.L.U32 UR7, UR6, 0xb, URZ ;  /* 0x0000000b06078899 */ /* 0x000fe4000800063f */
[----:B------:R-:W-:Y:S01]  /*0150*/  @!UP0 USHF.L.U32 UR6, UR6, 0x1, URZ ;  /* 0x0000000106068899 */ /* 0x000fe2000800063f */
[----:B------:R-:W-:-:S05]  /*0160*/  VOTEU.ALL UP0, P0 ;  /* 0x00000000003f7886 */ /* 0x000fca0000000000 */
[----:B------:R1:W3:Y:S06]  /*0170*/  @!UP0 SYNCS.EXCH.64 URZ, [UR8+0x28800], UR4 ;  /* 0x02880004083f85b2 */ /* 0x0002ec0008000100 */
[----:B------:R1:W4:Y:S02]  /*0180*/  @!UP1 SYNCS.EXCH.64 URZ, [UR8+0x28820], UR6 ;  /* 0x02882006083f95b2 */ /* 0x0003240008000100 */
[----:B012---:R-:W-:Y:S05]  /*0190*/  @P1 BRA `(.L_x_6527) ;  /* 0x0000000000481947 */ /* 0x007fea0003800000 */
        /* <DEDUP_REMOVED lines=14> */
[----:B------:R0:W2:Y:S01]  /*0280*/  SYNCS.EXCH.64 URZ, [UR8+0x28840], UR6 ;  /* 0x02884006083f75b2 */ /* 0x0000a20008000100 */
[----:B------:R0:W0:Y:S01]  /*0290*/  SYNCS.EXCH.64 URZ, [UR8+0x28838], UR4 ;  /* 0x02883804083f75b2 */ /* 0x0000220008000100 */
[----:B------:R0:W0:Y:S01]  /*02a0*/  SYNCS.EXCH.64 URZ, [UR8+0x28848], UR6 ;  /* 0x02884806083f75b2 */ /* 0x0000220008000100 */
[----:B------:R-:W-:Y:S01]  /*02b0*/  NOP ;  /* 0x0000000000007918 */ /* 0x000fe20000000000 */
.L_x_6527:
        /* <DEDUP_REMOVED lines=22> */
.L_x_6528:
        /* <DEDUP_REMOVED lines=18> */
.L_x_6529:
        /* <DEDUP_REMOVED lines=22> */
.L_x_6530:
        /* <DEDUP_REMOVED lines=23> */
.L_x_6531:
[----:B------:R-:W-:Y:S01]  /*0810*/  UISETP.NE.AND UP0, UPT, UR9, URZ, UPT ;  /* 0x0000003f0900728c */ /* 0x000fe2000bf05270 */
[----:B------:R-:W-:Y:S01]  /*0820*/  NOP ;  /* 0x0000000000007918 */ /* 0x000fe20000000000 */
[----:B------:R-:W-:Y:S01]  /*0830*/  UMOV UR36, 0x1 ;  /* 0x0000000100247882 */ /* 0x000fe20000000000 */
[----:B------:R-:W-:Y:S01]  /*0840*/  ULDC.64 UR48, c[0x0][0x208] ;  /* 0x0000820000307ab9 */ /* 0x000fe20000000a00 */
[----:B------:R-:W-:Y:S01]  /*0850*/  USEL UR36, UR36, 0x2, !UP0 ;  /* 0x0000000224247887 */ /* 0x000fe2000c000000 */
[----:B01234-:R-:W-:Y:S01]  /*0860*/  BAR.SYNC.DEFER_BLOCKING 0x0 ;  /* 0x0000000000007b1d */ /* 0x01ffe20000010000 */
[----:B------:R-:W-:-:S13]  /*0870*/  PLOP3.LUT P0, PT, PT, PT, UP0, 0x80, 0x0 ;  /* 0x000000000000781c */ /* 0x000fda0003f0f008 */
[----:B------:R-:W-:Y:S05]  /*0880*/  @!P0 BRA `(.L_x_6532) ;  /* 0x0000007800648947 */ /* 0x000fea0003800000 */
.L_x_6533:
[----:B------:R-:W-:-:S08]  /*0890*/  NOP ;  /* 0x0000000000007918 */ /* 0x000fd00000000000 */
[----:B------:R-:W0:Y:S02]  /*08a0*/  USETMAXREG.TRY_ALLOC.CTAPOOL UP0, 0xe8 ;  /* 0x000000e8000079c8 */ /* 0x000e240008000600 */
[----:B0-----:R-:W-:-:S13]  /*08b0*/  PLOP3.LUT P0, PT, PT, PT, UP0, 0x80, 0x0 ;  /* 0x000000000000781c */ /* 0x001fda0003f0f008 */
[----:B------:R-:W-:Y:S05]  /*08c0*/  @!P0 BRA `(.L_x_6533) ;  /* 0xfffffffc00f08947 */ /* 0x000fea000383ffff */
[----:B------:R-:W-:Y:S01]  /*08d0*/  LOP3.LUT R0, R5, 0xffffff80, RZ, 0xc0, !PT ;  /* 0xffffff8005007812 */ /* 0x000fe200078ec0ff */
[----:B------:R-:W0:Y:S08]  /*08e0*/  S2UR UR41, SR_CTAID.X ;  /* 0x00000000002979c3 */ /* 0x000e300000002500 */
[----:B------:R-:W-:Y:S06]  /*08f0*/  BAR.ARV 0x8, 0x180 ;  /* 0x0206000000007b1d */ /* 0x000fec0000002000 */
[----:B------:R-:W-:-:S02]  /*0900*/  ISETP.NE.AND P0, PT, R0, 0x80, PT ;  /* 0x000000800000780c */ /* 0x000fc40003f05270 */
[----:B------:R-:W0:Y:S11]  /*0910*/  LDC R0, c[0x0][0xc34] ;  /* 0x00030d00ff007b82 */ /* 0x000e360000000800 */
[----:B------:R-:W-:Y:S06]  /*0920*/  @!P0 BAR.ARV 0x9, 0x100 ;  /* 0x0244000000008b1d */ /* 0x000fec0000002000 */
[----:B0-----:R-:W-:-:S13]  /*0930*/  ISETP.LE.AND P0, PT, R0, UR41, PT ;  /* 0x0000002900007c0c */ /* 0x001fda000bf03270 */
[----:B------:R-:W-:Y:S05]  /*0940*/  @P0 EXIT ;  /* 0x000000000000094d */ /* 0x000fea0003800000 */
[----:B------:R-:W-:Y:S01]  /*0950*/  VIADD R153, R5, 0xffffff80 ;  /* 0xffffff8005997836 */ /* 0x000fe20000000000 */
[----:B------:R-:W-:Y:S01]  /*0960*/  ULOP3.LUT UR46, UR36, 0x1, URZ, 0xfc, !UPT ;  /* 0x00000001242e7892 */ /* 0x000fe2000f8efc3f */
[----:B------:R-:W-:Y:S01]  /*0970*/  UMOV UR45, URZ ;  /* 0x0000003f002d7c82 */ /* 0x000fe20008000000 */
[----:B------:R-:W-:Y:S02]  /*0980*/  UMOV UR44, URZ ;  /* 0x0000003f002c7c82 */ /* 0x000fe40008000000 */
[----:B------:R-:W-:Y:S01]  /*0990*/  SHF.R.S32.HI R0, RZ, 0x1f, R153 ;  /* 0x0000001fff007819 */ /* 0x000fe20000011499 */
[----:B------:R-:W-:-:S03]  /*09a0*/  UMOV UR43, URZ ;  /* 0x0000003f002b7c82 */ /* 0x000fc60008000000 */
[CC--:B------:R-:W-:Y:S02]  /*09b0*/  LEA.HI R4, R0.reuse, R153.reuse, RZ, 0x7 ;  /* 0x0000009900047211 */ /* 0x0c0fe400078f38ff */
[-C--:B------:R-:W-:Y:S02]  /*09c0*/  LEA.HI R3, R0, R153.reuse, RZ, 0x5 ;  /* 0x0000009900037211 */ /* 0x080fe400078f28ff */
[----:B------:R-:W-:Y:S02]  /*09d0*/  LOP3.LUT R154, R4, 0xffffff80, RZ, 0xc0, !PT ;  /* 0xffffff80049a7812 */ /* 0x000fe400078ec0ff */
[CC--:B------:R-:W-:Y:S01]  /*09e0*/  LEA.HI R6, R0.reuse, R153.reuse, RZ, 0x4 ;  /* 0x0000009900067211 */ /* 0x0c0fe200078f20ff */
[----:B------:R-:W-:Y:S01]  /*09f0*/  IMAD.SHL.U32 R3, R3, 0x20, RZ ;  /* 0x0000002003037824 */ /* 0x000fe200078e00ff */
[----:B------:R-:W-:Y:S01]  /*0a00*/  LEA.HI R10, R0, R153, RZ, 0x2 ;  /* 0x00000099000a7211 */ /* 0x000fe200078f10ff */
[----:B------:R-:W-:Y:S01]  /*0a10*/  IMAD.IADD R154, R153, 0x1, -R154 ;  /* 0x00000001999a7824 */ /* 0x000fe200078e0a9a */
[----:B------:R-:W-:-:S02]  /*0a20*/  LOP3.LUT R8, R6, 0x3fffff0, RZ, 0xc0, !PT ;  /* 0x03fffff006087812 */ /* 0x000fc400078ec0ff */
[----:B------:R-:W-:Y:S02]  /*0a30*/  LOP3.LUT R9, R3, 0xfffffc00, RZ, 0xc0, !PT ;  /* 0xfffffc0003097812 */ /* 0x000fe400078ec0ff */
[----:B------:R-:W-:Y:S02]  /*0a40*/  SHF.R.S32.HI R3, RZ, 0x1f, R154 ;  /* 0x0000001fff037819 */ /* 0x000fe4000001149a */
[----:B------:R-:W-:Y:S02]  /*0a50*/  IADD3 R8, R153, -R8, RZ ;  /* 0x8000000899087210 */ /* 0x000fe40007ffe0ff */
[----:B------:R-:W-:Y:S02]  /*0a60*/  LEA.HI R5, R3, R154, RZ, 0x2 ;  /* 0x0000009a03057211 */ /* 0x000fe400078f10ff */
[----:B------:R-:W-:Y:S01]  /*0a70*/  SHF.R.S32.HI R7, RZ, 0x4, R6 ;  /* 0x00000004ff077819 */ /* 0x000fe20000011406 */
[----:B------:R-:W-:Y:S01]  /*0a80*/  IMAD R9, R8, 0x40, R9 ;  /* 0x0000004008097824 */ /* 0x000fe200078e0209 */
[----:B------:R-:W-:-:S02]  /*0a90*/  SHF.R.S32.HI R8, RZ, 0x2, R5 ;  /* 0x00000002ff087819 */ /* 0x000fc40000011405 */
[----:B------:R-:W-:Y:S02]  /*0aa0*/  SHF.R.S32.HI R11, RZ, 0x1f, R5 ;  /* 0x0000001fff0b7819 */ /* 0x000fe40000011405 */
[----:B------:R-:W-:Y:S02]  /*0ab0*/  LOP3.LUT R10, R10, 0xfffffffc, RZ, 0xc0, !PT ;  /* 0xfffffffc0a0a7812 */ /* 0x000fe400078ec0ff */
[----:B------:R-:W-:Y:S02]  /*0ac0*/  LEA.HI R17, R0, R153, RZ, 0x3 ;  /* 0x0000009900117211 */ /* 0x000fe400078f18ff */
[----:B------:R-:W-:Y:S01]  /*0ad0*/  LEA.HI R11, R11, R8, RZ, 0x3 ;  /* 0x000000080b0b7211 */ /* 0x000fe200078f18ff */
[----:B------:R-:W-:Y:S01]  /*0ae0*/  IMAD.IADD R10, R153, 0x1, -R10 ;  /* 0x00000001990a7824 */ /* 0x000fe200078e0a0a */
[----:B------:R-:W-:Y:S02]  /*0af0*/  SHF.R.S32.HI R23, RZ, 0x7, R4 ;  /* 0x00000007ff177819 */ /* 0x000fe40000011404 */
[----:B------:R-:W-:-:S02]  /*0b00*/  LEA.HI R6, R6, R7, RZ, 0x1 ;  /* 0x0000000706067211 */ /* 0x000fc400078f08ff */
[----:B------:R-:W-:Y:S02]  /*0b10*/  LOP3.LUT R0, R17, 0xfffffff8, RZ, 0xc0, !PT ;  /* 0xfffffff811007812 */ /* 0x000fe400078ec0ff */
[----:B------:R-:W-:Y:S02]  /*0b20*/  LOP3.LUT R11, R11, 0xfffffff8, RZ, 0xc0, !PT ;  /* 0xfffffff80b0b7812 */ /* 0x000fe400078ec0ff */
[----:B------:R-:W-:Y:S02]  /*0b30*/  LEA.HI R3, R3, R154, RZ, 0x5 ;  /* 0x0000009a03037211 */ /* 0x000fe400078f28ff */
[----:B------:R-:W-:Y:S01]  /*0b40*/  LEA.HI R4, R4, R23, RZ, 0x1 ;  /* 0x0000001704047211 */ /* 0x000fe200078f08ff */
[----:B------:R-:W-:Y:S01]  /*0b50*/  IMAD.IADD R8, R8, 0x1, -R11 ;  /* 0x0000000108087824 */ /* 0x000fe200078e0a0b */
[----:B------:R-:W-:Y:S02]  /*0b60*/  LOP3.LUT R6, R6, 0x1ffffffe, RZ, 0xc0, !PT ;  /* 0x1ffffffe06067812 */ /* 0x000fe400078ec0ff */
[----:B------:R-:W-:-:S02]  /*0b70*/  IADD3 R153, R153, -R0, RZ ;  /* 0x8000000099997210 */ /* 0x000fc40007ffe0ff */
[----:B------:R-:W-:Y:S01]  /*0b80*/  LEA.HI R0, R10, R10, RZ, 0x1 ;  /* 0x0000000a0a007211 */ /* 0x000fe200078f08ff */
[----:B------:R-:W-:Y:S01]  /*0b90*/  IMAD.IADD R6, R7, 0x1, -R6 ;  /* 0x0000000107067824 */ /* 0x000fe200078e0a06 */
[----:B------:R-:W-:Y:S02]  /*0ba0*/  SHF.R.S32.HI R3, RZ, 0x5, R3 ;  /* 0x00000005ff037819 */ /* 0x000fe40000011403 */
[----:B------:R-:W-:Y:S01]  /*0bb0*/  LOP3.LUT R4, R4, 0x3fffffe, RZ, 0xc0, !PT ;  /* 0x03fffffe04047812 */ /* 0x000fe200078ec0ff */
[----:B------:R-:W-:Y:S01]  /*0bc0*/  IMAD R152, R6, 0x8, R9 ;  /* 0x0000000806987824 */ /* 0x000fe200078e0209 */
[----:B------:R-:W-:Y:S01]  /*0bd0*/  SHF.L.U32 R22, R153, 0x3, RZ ;  /* 0x0000000399167819 */ /* 0x000fe200000006ff */
[----:B------:R-:W-:Y:S01]  /*0be0*/  IMAD R3, R3, 0x10, R8 ;  /* 0x0000001003037824 */ /* 0x000fe200078e0208 */
[----:B------:R-:W-:Y:S01]  /*0bf0*/  LOP3.LUT R5, R5, 0x7ffffffc, RZ, 0xc0, !PT ;  /* 0x7ffffffc05057812 */ /* 0x000fe200078ec0ff */
[----:B------:R-:W-:Y:S01]  /*0c00*/  IMAD.IADD R4, R23, 0x1, -R4 ;  /* 0x0000000117047824 */ /* 0x000fe200078e0a04 */
[----:B------:R-:W-:Y:S01]  /*0c10*/  LOP3.LUT R7, R0, 0x1ffffffe, RZ, 0xc0, !PT ;  /* 0x1ffffffe00077812 */ /* 0x000fe200078ec0ff */
[----:B------:R-:W-:Y:S01]  /*0c20*/  VIADD R18, R22, 0x40 ;  /* 0x0000004016127836 */ /* 0x000fe20000000000 */
[----:B------:R-:W-:Y:S01]  /*0c30*/  IADD3 R5, R154, -R5, RZ ;  /* 0x800000059a057210 */ /* 0x000fe20007ffe0ff */
[----:B------:R-:W-:Y:S01]  /*0c40*/  IMAD.MOV.U32 R6, RZ, RZ, -0x2 ;  /* 0xfffffffeff067424 */ /* 0x000fe200078e00ff */
[----:B------:R-:W-:Y:S01]  /*0c50*/  SHF.R.S32.HI R17, RZ, 0x3, R17 ;  /* 0x00000003ff117819 */ /* 0x000fe20000011411 */
[----:B------:R-:W-:Y:S01]  /*0c60*/  IMAD.IADD R16, R10, 0x1, -R7 ;  /* 0x000000010a107824 */ /* 0x000fe200078e0a07 */
[----:B------:R-:W-:Y:S01]  /*0c70*/  SHF.R.S32.HI R188, RZ, 0x1f, R18 ;  /* 0x0000001fffbc7819 */ /* 0x000fe20000011412 */
[----:B------:R-:W-:-:S02]  /*0c80*/  IMAD R19, R4, 0x40, R3 ;  /* 0x0000004004137824 */ /* 0x000fc400078e0203 */
[----:B------:R-:W-:Y:S02]  /*0c90*/  IMAD R155, R5, R6, 0x80 ;  /* 0x00000080059b7424 */ /* 0x000fe400078e0206 */
[----:B------:R-:W-:-:S07]  /*0ca0*/  IMAD R16, R16, 0x8, R19 ;  /* 0x0000000810107824 */ /* 0x000fce00078e0213 */
.L_x_6566:
[----:B------:R-:W0:Y:S01]  /*0cb0*/  SHFL.IDX PT, R0, R23, RZ, 0x1f ;  /* 0x00001fff17007589 */ /* 0x000e2200000e0000 */
[----:B-1----:R-:W1:Y:S01]  /*0cc0*/  S2UR UR37, SR_CgaCtaId ;  /* 0x00000000002579c3 */ /* 0x002e620000008800 */
[----:B------:R-:W-:Y:S01]  /*0cd0*/  ULDC UR4, c[0x0][0xc38] ;  /* 0x00030e0000047ab9 */ /* 0x000fe20000000800 */
[----:B------:R-:W-:Y:S01]  /*0ce0*/  UMOV UR42, UR41 ;  /* 0x00000029002a7c82 */ /* 0x000fe20008000000 */
[----:B------:R-:W-:Y:S01]  /*0cf0*/  UISETP.NE.AND UP0, UPT, UR4, 0x1, UPT ;  /* 0x000000010400788c */ /* 0x000fe2000bf05270 */
[----:B------:R-:W-:Y:S02]  /*0d00*/  ULDC.64 UR8, c[0x0][0x418] ;  /* 0x0001060000087ab9 */ /* 0x000fe40000000a00 */
[----:B------:R-:W-:Y:S01]  /*0d10*/  ULDC UR4, c[0x0][0xc44] ;  /* 0x0003110000047ab9 */ /* 0x000fe20000000800 */
[----:B------:R-:W-:Y:S01]  /*0d20*/  UMOV UR39, 0x400 ;  /* 0x0000040000277882 */ /* 0x000fe20000000000 */
[----:B------:R-:W-:Y:S01]  /*0d30*/  UISETP.NE.AND UP1, UPT, UR4, 0x1, UPT ;  /* 0x000000010400788c */ /* 0x000fe2000bf25270 */
[----:B------:R-:W-:-:S05]  /*0d40*/  ULDC UR50, c[0x0][0x424] ;  /* 0x0001090000327ab9 */ /* 0x000fca0000000800 */
[----:B------:R-:W-:Y:S01]  /*0d50*/  @UP0 ULDC UR4, c[0x0][0xc3c] ;  /* 0x00030f0000040ab9 */ /* 0x000fe20000000800 */
[----:B------:R-:W-:Y:S01]  /*0d60*/  @UP0 ULDC UR6, c[0x0][0xc40] ;  /* 0x0003100000060ab9 */ /* 0x000fe20000000800 */
[----:B------:R-:W-:-:S04]  /*0d70*/  UIMAD.WIDE.U32 UR4, UR41, UR4, URZ ;  /* 0x00000004290472a5 */ /* 0x000fc8000f8e003f */
[----:B------:R-:W-:Y:S02]  /*0d80*/  @UP0 USHF.R.U32.HI UR42, URZ, UR6, UR5 ;  /* 0x000000063f2a0299 */ /* 0x000fe40008011605 */
[----:B------:R-:W-:Y:S01]  /*0d90*/  UISETP.NE.U32.AND UP0, UPT, UR8, URZ, UPT ;  /* 0x0000003f0800728c */ /* 0x000fe2000bf05070 */
[----:B0-----:R-:W-:Y:S01]  /*0da0*/  R2UR UR38, R0 ;  /* 0x00000000002672ca */ /* 0x001fe200000e0000 */
[----:B------:R-:W-:Y:S01]  /*0db0*/  @UP1 ULDC.64 UR6, c[0x0][0xc48] ;  /* 0x0003120000061ab9 */ /* 0x000fe20000000a00 */
[----:B-1----:R-:W-:Y:S02]  /*0dc0*/  ULEA UR39, UR37, UR39, 0x18 ;  /* 0x0000002725277291 */ /* 0x002fe4000f8ec03f */
[----:B------:R-:W-:Y:S02]  /*0dd0*/  UIMAD.WIDE.U32 UR4, UR42, UR6, URZ ;  /* 0x000000062a0472a5 */ /* 0x000fe4000f8e003f */
[----:B------:R-:W-:Y:S02]  /*0de0*/  UISETP.NE.AND.EX UP0, UPT, UR9, URZ, UPT, UP0 ;  /* 0x0000003f0900728c */ /* 0x000fe4000bf05300 */
[----:B------:R-:W-:Y:S01]  /*0df0*/  UIADD3 UR6, UR39, 0x10400, URZ ;  /* 0x0001040027067890 */ /* 0x000fe2000fffe03f */
[----:B------:R-:W-:Y:S01]  /*0e00*/  UMOV UR40, UR42 ;  /* 0x0000002a00287c82 */ /* 0x000fe20008000000 */
[----:B------:R-:W-:-:S03]  /*0e10*/  USEL UR50, UR50, 0x1, UP0 ;  /* 0x0000000132327887 */ /* 0x000fc60008000000 */
[----:B------:R-:W-:Y:S02]  /*0e20*/  ULEA.HI UR4, UR38, UR38, URZ, 0x1 ;  /* 0x0000002626047291 */ /* 0x000fe4000f8f083f */
[----:B------:R-:W-:Y:S02]  /*0e30*/  @UP1 USHF.R.U32.HI UR40, URZ, UR7, UR5 ;  /* 0x000000073f281299 */ /* 0x000fe40008011605 */
[----:B------:R-:W-:Y:S01]  /*0e40*/  ULOP3.LUT UP0, URZ, UR6, 0x3ff, URZ, 0xc0, !UPT ;  /* 0x000003ff063f7892 */ /* 0x000fe2000f80c03f */
[----:B------:R-:W-:Y:S01]  /*0e50*/  ULDC UR5, c[0x0][0x2f0] ;  /* 0x0000bc0000057ab9 */ /* 0x000fe20000000800 */
[----:B------:R-:W-:Y:S02]  /*0e60*/  ULOP3.LUT UR4, UR4, 0x1e, URZ, 0xc0, !UPT ;  /* 0x0000001e04047892 */ /* 0x000fe4000f8ec03f */
[----:B------:R-:W-:Y:S02]  /*0e70*/  UIMAD UR50, UR50, UR5, URZ ;  /* 0x00000005323272a4 */ /* 0x000fe4000f8e023f */
[----:B------:R-:W-:Y:S01]  /*0e80*/  PLOP3.LUT P0, PT, PT, PT, UP0, 0x80, 0x0 ;  /* 0x000000000000781c */ /* 0x000fe20003f0f008 */
[----:B------:R-:W-:-:S02]  /*0e90*/  UIADD3 UR5, UR38, -UR4, URZ ;  /* 0x8000000426057290 */ /* 0x000fc4000fffe03f */
[----:B------:R-:W-:Y:S02]  /*0ea0*/  UIADD3 UR4, UR50, 0x7f, URZ ;  /* 0x0000007f32047890 */ /* 0x000fe4000fffe03f */
[----:B------:R-:W-:Y:S02]  /*0eb0*/  ULEA UR6, UR5, UR6, 0xd ;  /* 0x0000000605067291 */ /* 0x000fe4000f8e683f */
[----:B------:R-:W-:Y:S02]  /*0ec0*/  USHF.R.S32.HI UR5, URZ, 0x1f, UR4 ;  /* 0x0000001f3f057899 */ /* 0x000fe40008011404 */
[----:B------:R-:W-:Y:S02]  /*0ed0*/  USHF.R.U32.HI UR6, URZ, 0x4, UR6 ;  /* 0x000000043f067899 */ /* 0x000fe40008011606 */
[----:B------:R-:W-:Y:S02]  /*0ee0*/  ULEA.HI UR5, UR5, UR4, URZ, 0x7 ;  /* 0x0000000405057291 */ /* 0x000fe4000f8f383f */
[----:B------:R-:W-:-:S02]  /*0ef0*/  ULOP3.LUT UR51, UR6, 0x3fff, URZ, 0xc0, !UPT ;  /* 0x00003fff06337892 */ /* 0x000fc4000f8ec03f */
[----:B------:R-:W-:Y:S01]  /*0f00*/  USHF.R.S32.HI UR52, URZ, 0x7, UR5 ;  /* 0x000000073f347899 */ /* 0x000fe20008011405 */
[----:B---3-5:R-:W-:Y:S11]  /*0f10*/  @!P0 BRA `(.L_x_6534) ;  /* 0x0000000000408947 */ /* 0x028ff60003800000 */
        /* <DEDUP_REMOVED lines=15> */
[----:B-1----:R-:W-:Y:S05]  /*1010*/  CALL.ABS.NOINC R14 ;  /* 0x000000000e007343 */ /* 0x002fea0003c00000 */
.L_x_6534:
[----:B------:R-:W-:Y:S01]  /*1020*/  ULOP3.LUT UR4, UR45, 0x1, URZ, 0xc0, !UPT ;  /* 0x000000012d047892 */ /* 0x000fe2000f8ec03f */
[----:B------:R-:W-:-:S05]  /*1030*/  IMAD.U32 R3, RZ, RZ, UR46 ;  /* 0x0000002eff037e24 */ /* 0x000fca000f8e00ff */
[----:B------:R-:W-:Y:S01]  /*1040*/  IMAD.U32 R0, RZ, RZ, UR4 ;  /* 0x00000004ff007e24 */ /* 0x000fe2000f8e00ff */
[----:B------:R-:W-:-:S04]  /*1050*/  ISETP.NE.AND P0, PT, R3, 0x3, PT ;  /* 0x000000030300780c */ /* 0x000fc80003f05270 */
[----:B------:R-:W-:-:S04]  /*1060*/  SHF.L.U32 R0, R0, 0x1f, RZ ;  /* 0x0000001f00007819 */ /* 0x000fc800000006ff */
[----:B------:R-:W0:Y:S02]  /*1070*/  SYNCS.PHASECHK.TRANS64.TRYWAIT P1, [UR39+0x28800], R0 ;  /* 0x02880000ff0075a7 */ /* 0x000e240008020167 */
[----:B0-----:R-:W-:Y:S05]  /*1080*/  @!P1 BRA `(.L_x_6535) ;  /* 0x000000a800d09947 */ /* 0x001fea0003800000 */
.L_x_6616:
[----:B------:R-:W-:Y:S05]  /*1090*/  @!P0 BRA `(.L_x_6536) ;  /* 0x0000000000048947 */ /* 0x000fea0003800000 */
[----:B------:R-:W-:Y:S01]  /*10a0*/  BPT.TRAP 0x1 ;  /* 0x000000040000795c */ /* 0x000fe20000300000 */
.L_x_6536:
[----:B0-----:R-:W-:Y:S01]  /*10b0*/  IMAD.U32 R0, RZ, RZ, UR43 ;  /* 0x0000002bff007e24 */ /* 0x001fe2000f8e00ff */
[----:B------:R-:W-:-:S04]  /*10c0*/  MOV R3, UR44 ;  /* 0x0000002c00037c02 */ /* 0x000fc80008000f00 */
[----:B------:R-:W-:Y:S02]  /*10d0*/  LEA R0, R0, UR39, 0x3 ;  /* 0x0000002700007c11 */ /* 0x000fe4000f8e18ff */
[----:B------:R-:W-:-:S04]  /*10e0*/  SHF.L.U32 R3, R3, 0x1f, RZ ;  /* 0x0000001f03037819 */ /* 0x000fc800000006ff */
[----:B------:R0:W1:Y:S01]  /*10f0*/  SYNCS.PHASECHK.TRANS64.TRYWAIT P1, [R0+URZ+0x28830], R3 ;  /* 0x02883003000075a7 */ /* 0x000062000802017f */
[----:B------:R-:W-:Y:S05]  /*1100*/  @!P0 BRA `(.L_x_6537) ;  /* 0x0000000000048947 */ /* 0x000fea0003800000 */
[----:B------:R-:W-:Y:S01]  /*1110*/  BPT.TRAP 0x1 ;  /* 0x000000040000795c */ /* 0x000fe20000300000 */
.L_x_6537:
[----:B------:R-:W-:Y:S01]  /*1120*/  IMAD.MOV.U32 R151, RZ, RZ, RZ ;  /* 0x000000ffff977224 */ /* 0x000fe200078e00ff */
[----:B-1----:R-:W-:Y:S06]  /*1130*/  @P1 BRA `(.L_x_6538) ;  /* 0x0000000000081947 */ /* 0x002fec0003800000 */
[----:B------:R-:W1:Y:S02]  /*1140*/  SYNCS.PHASECHK.TRANS64.TRYWAIT P1, [R0+URZ+0x28830], R3 ;  /* 0x02883003000075a7 */ /* 0x000e64000802017f */
[----:B-1----:R-:W-:Y:S05]  /*1150*/  @!P1 BRA `(.L_x_6539) ;  /* 0x000000a800b49947 */ /* 0x002fea0003800000 */
.L_x_6538:
        /* <DEDUP_REMOVED lines=8> */
[----:B------:R-:W-:Y:S01]  /*11e0*/  UMOV UR5, 0x40000040 ;  /* 0x4000004000057882 */ /* 0x000fe20000000000 */
[----:B------:R-:W-:Y:S02]  /*11f0*/  UMOV UR7, 0x40000040 ;  /* 0x4000004000077882 */ /* 0x000fe40000000000 */
[----:B------:R-:W-:Y:S02]  /*1200*/  ULOP3.LUT UR47, UR4, 0x10000, URZ, 0xfc, !UPT ;  /* 0x00010000042f7892 */ /* 0x000fe4000f8efc3f */
[----:B------:R-:W-:Y:S02]  /*1210*/  UIADD3 UR4, UR32, 0x2, URZ ;  /* 0x0000000220047890 */ /* 0x000fe4000fffe03f */
[----:B------:R-:W-:Y:S02]  /*1220*/  ULEA UR34, UR43, UR47, 0xb ;  /* 0x0000002f2b227291 */ /* 0x000fe4000f8e583f */
[----:B------:R-:W-:-:S02]  /*1230*/  UIADD3 UR8, UR32, 0x4, URZ ;  /* 0x0000000420087890 */ /* 0x000fc4000fffe03f */
[----:B------:R-:W-:Y:S02]  /*1240*/  UIADD3 UR6, UR34, 0x2, URZ ;  /* 0x0000000222067890 */ /* 0x000fe4000fffe03f */
[----:B------:R-:W-:Y:S01]  /*1250*/  UIADD3 UR10, UR34, 0x4, URZ ;  /* 0x00000004220a7890 */ /* 0x000fe2000fffe03f */
[----:B------:R-:W-:Y:S02]  /*1260*/  UMOV UR9, 0x40000040 ;  /* 0x4000004000097882 */ /* 0x000fe40000000000 */
[----:B------:R-:W-:Y:S01]  /*1270*/  HGMMA.64x128x16.F32 R24, gdesc[UR32], RZ, !UPT, gsb0 ;  /* 0x01e00000201879f0 */ /* 0x000fe2000c0008ff */
        /* <DEDUP_REMOVED lines=21> */
[----:B------:R-:W-:Y:S02]  /*13d0*/  WARPGROUP.DEPBAR.LE gsb0, 0x0 ;  /* 0x00008000000079c5 */ /* 0x000fe40000010000 */
[----:B------:R-:W-:-:S06]  /*13e0*/  WARPGROUP.ARRIVE ;  /* 0x00000000000079c5 */ /* 0x000fcc0000000000 */
[----:B------:R-:W-:Y:S03]  /*13f0*/  HGMMA.64x128x16.F32 R24, gdesc[UR4], R24, gsb0 ;  /* 0x01e00000041879f0 */ /* 0x000fe60008000818 */
[----:B------:R-:W-:Y:S02]  /*1400*/  WARPGROUP.DEPBAR.LE gsb0, 0x0 ;  /* 0x00008000000079c5 */ /* 0x000fe40000010000 */
[----:B------:R-:W-:-:S07]  /*1410*/  WARPGROUP.ARRIVE ;  /* 0x00000000000079c5 */ /* 0x000fce0000000000 */
        /* <DEDUP_REMOVED lines=17> */
[----:B------:R-:W-:Y:S05]  /*1530*/  @!P0 BRA `(.L_x_6540) ;  /* 0x0000000000048947 */ /* 0x000fea0003800000 */
[----:B------:R-:W-:Y:S01]  /*1540*/  BPT.TRAP 0x1 ;  /* 0x000000040000795c */ /* 0x000fe20000300000 */
.L_x_6540:
        /* <DEDUP_REMOVED lines=8> */
[----:B------:R-:W2:Y:S01]  /*15d0*/  MUFU.TANH R24, R24 ;  /* 0x0000001800187308 */ /* 0x000ea20000002400 */
[----:B------:R-:W-:Y:S01]  /*15e0*/  FMUL.FTZ R33, R33, UR6 ;  /* 0x0000000621217c20 */ /* 0x000fe20008410000 */
[----:B------:R-:W-:-:S02]  /*15f0*/  IMAD R6, R7, -0x80, R6 ;  /* 0xffffff8007067824 */ /* 0x000fc400078e0206 */
[----:B------:R-:W-:Y:S01]  /*1600*/  FMUL.FTZ R26, R26, UR6 ;  /* 0x000000061a1a7c20 */ /* 0x000fe20008410000 */
[----:B------:R-:W-:Y:S01]  /*1610*/  FMUL.FTZ R36, R36, UR6 ;  /* 0x0000000624247c20 */ /* 0x000fe20008410000 */
[----:B------:R-:W-:Y:S01]  /*1620*/  FMUL.FTZ R27, R27, UR6 ;  /* 0x000000061b1b7c20 */ /* 0x000fe20008410000 */
[----:B------:R-:W-:Y:S01]  /*1630*/  FMUL.FTZ R37, R37, UR6 ;  /* 0x0000000625257c20 */ /* 0x000fe20008410000 */
[C---:B------:R-:W-:Y:S01]  /*1640*/  ISETP.GT.AND P2, PT, R6.reuse, RZ, PT ;  /* 0x000000ff0600720c */ /* 0x040fe20003f44270 */
[----:B------:R-:W3:Y:S01]  /*1650*/  MUFU.TANH R25, R25 ;  /* 0x0000001900197308 */ /* 0x000ee20000002400 */
[----:B------:R-:W-:Y:S01]  /*1660*/  ISETP.GT.AND P1, PT, R6, 0x1, PT ;  /* 0x000000010600780c */ /* 0x000fe20003f24270 */
[----:B------:R-:W-:Y:S01]  /*1670*/  FMUL.FTZ R30, R30, UR6 ;  /* 0x000000061e1e7c20 */ /* 0x000fe20008410000 */
[----:B------:R-:W-:Y:S01]  /*1680*/  ISETP.GT.AND P6, PT, R6, 0x8, PT ;  /* 0x000000080600780c */ /* 0x000fe20003fc4270 */
[----:B------:R-:W-:Y:S01]  /*1690*/  FMUL.FTZ R40, R40, UR6 ;  /* 0x0000000628287c20 */ /* 0x000fe20008410000 */
[C---:B------:R-:W-:Y:S01]  /*16a0*/  ISETP.GT.AND P5, PT, R6.reuse, 0x9, PT ;  /* 0x000000090600780c */ /* 0x040fe20003fa4270 */
[----:B------:R-:W-:Y:S01]  /*16b0*/  FMUL.FTZ R31, R31, UR6 ;  /* 0x000000061f1f7c20 */ /* 0x000fe20008410000 */
[----:B------:R-:W-:Y:S01]  /*16c0*/  ISETP.GT.AND P4, PT, R6, 0x10, PT ;  /* 0x000000100600780c */ /* 0x000fe20003f84270 */
[----:B------:R-:W4:Y:S01]  /*16d0*/  MUFU.TANH R28, R28 ;  /* 0x0000001c001c7308 */ /* 0x000f220000002400 */
[----:B--2---:R-:W-:Y:S01]  /*16e0*/  FSEL R9, R24, -INF , P2 ;  /* 0xff80000018097808 */ /* 0x004fe20001000000 */
[----:B------:R-:W-:Y:S01]  /*16f0*/  FMUL.FTZ R41, R41, UR6 ;  /* 0x0000000629297c20 */ /* 0x000fe20008410000 */
[----:B------:R-:W-:Y:S01]  /*1700*/  FMUL.FTZ R34, R34, UR6 ;  /* 0x0000000622227c20 */ /* 0x000fe20008410000 */
[----:B------:R-:W-:Y:S01]  /*1710*/  ISETP.GT.AND P3, PT, R6, 0x11, PT ;  /* 0x000000110600780c */ /* 0x000fe20003f64270 */
[----:B------:R-:W-:Y:S01]  /*1720*/  FMUL.FTZ R44, R44, UR6 ;  /* 0x000000062c2c7c20 */ /* 0x000fe20008410000 */
[----:B------:R-:W-:Y:S01]  /*1730*/  FMUL.FTZ R35, R35, UR6 ;  /* 0x0000000623237c20 */ /* 0x000fe20008410000 */
[----:B------:R-:W-:Y:S01]  /*1740*/  FMUL.FTZ R45, R45, UR6 ;  /* 0x000000062d2d7c20 */ /* 0x000fe20008410000 */
[----:B------:R-:W2:Y:S01]  /*1750*/  MUFU.TANH R29, R29 ;  /* 0x0000001d001d7308 */ /* 0x000ea20000002400 */
[----:B---3--:R-:W-:Y:S01]  /*1760*/  FSEL R8, R25, -INF , P1 ;  /* 0xff80000019087808 */ /* 0x008fe20000800000 */
[----:B------:R-:W-:Y:S01]  /*1770*/  FMUL.FTZ R38, R38, UR6 ;  /* 0x0000000626267c20 */ /* 0x000fe20008410000 */
[----:B------:R-:W-:Y:S01]  /*1780*/  FMUL.FTZ R39, R39, UR6 ;  /* 0x0000000627277c20 */ /* 0x000fe20008410000 */
[----:B------:R-:W-:Y:S01]  /*1790*/  FMUL.FTZ R48, R48, UR6 ;  /* 0x0000000630307c20 */ /* 0x000fe20008410000 */
[----:B------:R-:W-:Y:S01]  /*17a0*/  FMNMX.FTZ R12, R9, R8, !PT ;  /* 0x00000008090c7209 */ /* 0x000fe20007810000 */
[----:B------:R-:W-:Y:S01]  /*17b0*/  FMUL.FTZ R49, R49, UR6 ;  /* 0x0000000631317c20 */ /* 0x000fe20008410000 */
[----:B------:R-:W-:Y:S01]  /*17c0*/  FMUL.FTZ R42, R42, UR6 ;  /* 0x000000062a2a7c20 */ /* 0x000fe20008410000 */
[----:B------:R-:W3:Y:S01]  /*17d0*/  MUFU.TANH R32, R32 ;  /* 0x0000002000207308 */ /* 0x000ee20000002400 */
[----:B----4-:R-:W-:Y:S01]  /*17e0*/  FSEL R89, R28, -INF , P6 ;  /* 0xff8000001c597808 */ /* 0x010fe20003000000 */
[----:B------:R-:W-:Y:S01]  /*17f0*/  FMUL.FTZ R43, R43, UR6 ;  /* 0x000000062b2b7c20 */ /* 0x000fe20008410000 */
[----:B------:R-:W-:Y:S01]  /*1800*/  FMUL.FTZ R52, R52, UR6 ;  /* 0x0000000634347c20 */ /* 0x000fe20008410000 */
[----:B------:R-:W-:Y:S01]  /*1810*/  FMUL.FTZ R53, R53, UR6 ;  /* 0x0000000635357c20 */ /* 0x000fe20008410000 */
[----:B------:R-:W-:Y:S01]  /*1820*/  FMNMX.FTZ R12, R89, R12, !PT ;  /* 0x0000000c590c7209 */ /* 0x000fe20007810000 */
[----:B------:R-:W-:Y:S01]  /*1830*/  FMUL.FTZ R46, R46, UR6 ;  /* 0x000000062e2e7c20 */ /* 0x000fe20008410000 */
[----:B------:R-:W-:Y:S01]  /*1840*/  FMUL.FTZ R47, R47, UR6 ;  /* 0x000000062f2f7c20 */ /* 0x000fe20008410000 */
[----:B01----:R-:W0:Y:S01]  /*1850*/  MUFU.TANH R3, R26 ;  /* 0x0000001a00037308 */ /* 0x003e220000002400 */
[----:B--2---:R-:W-:Y:S01]  /*1860*/  FSEL R91, R29, -INF , P5 ;  /* 0xff8000001d5b7808 */ /* 0x004fe20002800000 */
[----:B------:R-:W-:Y:S01]  /*1870*/  FMUL.FTZ R56, R56, UR6 ;  /* 0x0000000638387c20 */ /* 0x000fe20008410000 */
[----:B------:R-:W-:Y:S01]  /*1880*/  FMUL.FTZ R57, R57, UR6 ;  /* 0x0000000639397c20 */ /* 0x000fe20008410000 */
[----:B------:R-:W-:Y:S01]  /*1890*/  FMUL.FTZ R50, R50, UR6 ;  /* 0x0000000632327c20 */ /* 0x000fe20008410000 */
[----:B------:R-:W-:Y:S01]  /*18a0*/  FMNMX.FTZ R12, R91, R12, !PT ;  /* 0x0000000c5b0c7209 */ /* 0x000fe20007810000 */
[----:B------:R-:W-:Y:S01]  /*18b0*/  FMUL.FTZ R51, R51, UR6 ;  /* 0x0000000633337c20 */ /* 0x000fe20008410000 */
[----:B------:R-:W-:Y:S01]  /*18c0*/  FMUL.FTZ R60, R60, UR6 ;  /* 0x000000063c3c7c20 */ /* 0x000fe20008410000 */
[----:B------:R-:W1:Y:S01]  /*18d0*/  MUFU.TANH R33, R33 ;  /* 0x0000002100217308 */ /* 0x000e620000002400 */
[----:B---3--:R-:W-:Y:S01]  /*18e0*/  FSEL R93, R32, -INF , P4 ;  /* 0xff800000205d7808 */ /* 0x008fe20002000000 */
        /* <DEDUP_REMOVED lines=27> */
[----:B------:R-:W-:Y:S01]  /*1aa0*/  FMUL.FTZ R77, R77, UR6 ;  /* 0x000000064d4d7c20 */ /* 0x000fe20008410000 */
        /* <DEDUP_REMOVED lines=12> */
[----:B------:R-:W-:Y:S01]  /*1b70*/  ULDC UR7, c[0x0][0x988] ;  /* 0x0002620000077ab9 */ /* 0x000fe20000000800 */
[----:B------:R-:W-:Y:S01]  /*1b80*/  ISETP.GT.AND P6, PT, R6, 0x20, PT ;  /* 0x000000200600780c */ /* 0x000fe20003fc4270 */
[----:B------:R-:W-:Y:S01]  /*1b90*/  FMUL.FTZ R78, R78, UR6 ;  /* 0x000000064e4e7c20 */ /* 0x000fe20008410000 */
[----:B------:R-:W-:Y:S01]  /*1ba0*/  P2R R10, PR, RZ, 0x1 ;  /* 0x00000001ff0a7803 */ /* 0x000fe20000000000 */
        /* <DEDUP_REMOVED lines=8> */
[----:B------:R-:W-:Y:S01]  /*1c30*/  UISETP.GE.AND UP0, UPT, UR50, 0x81, UPT ;  /* 0x000000813200788c */ /* 0x000fe2000bf06270 */
[----:B------:R-:W-:Y:S01]  /*1c40*/  R2UR UR6, R0 ;  /* 0x00000000000672ca */ /* 0x000fe200000e0000 */
        /* <DEDUP_REMOVED lines=9> */
[----:B------:R-:W-:Y:S01]  /*1ce0*/  UIADD3 UR6, UR6, 0x28840, URZ ;  /* 0x0002884006067890 */ /* 0x000fe2000fffe03f */
[----:B------:R-:W-:Y:S01]  /*1cf0*/  FMNMX.FTZ R12, R101, R12, !PT ;  /* 0x0000000c650c7209 */ /* 0x000fe20007810000 */
[--C-:B------:R-:W-:Y:S02]  /*1d00*/  IMAD.MOV.U32 R144, RZ, RZ, R151.reuse ;  /* 0x000000ffff907224 */ /* 0x100fe400078e0097 */
[----:B------:R-:W1:Y:S01]  /*1d10*/  MUFU.TANH R15, R35 ;  /* 0x00000023000f7308 */ /* 0x000e620000002400 */
[----:B--2---:R-:W-:Y:S01]  /*1d20*/  FSEL R13, R13, -INF , P4 ;  /* 0xff8000000d0d7808 */ /* 0x004fe20002000000 */
[----:B------:R-:W-:Y:S01]  /*1d30*/  UPRMT UR6, UR37, 0x654, UR6 ;  /* 0x0000065425067896 */ /* 0x000fe20008000006 */
[----:B------:R-:W-:Y:S01]  /*1d40*/  ISETP.GT.AND P4, PT, R6, 0x28, PT ;  /* 0x000000280600780c */ /* 0x000fe20003f84270 */
[----:B------:R-:W-:-:S02]  /*1d50*/  IMAD.MOV.U32 R142, RZ, RZ, R151 ;  /* 0x000000ffff8e7224 */ /* 0x000fc400078e0097 */
[--C-:B------:R-:W-:Y:S02]  /*1d60*/  IMAD.MOV.U32 R140, RZ, RZ, R151.reuse ;  /* 0x000000ffff8c7224 */ /* 0x100fe400078e0097 */
[----:B------:R-:W2:Y:S01]  /*1d70*/  MUFU.TANH R44, R44 ;  /* 0x0000002c002c7308 */ /* 0x000ea20000002400 */
[----:B0-----:R-:W-:Y:S01]  /*1d80*/  FSEL R103, R41, -INF , P5 ;  /* 0xff80000029677808 */ /* 0x001fe20002800000 */
[--C-:B------:R-:W-:Y:S01]  /*1d90*/  IMAD.MOV.U32 R138, RZ, RZ, R151.reuse ;  /* 0x000000ffff8a7224 */ /* 0x100fe200078e0097 */
[----:B------:R-:W-:Y:S01]  /*1da0*/  SYNCS.ARRIVE.TRANS64.RED.A1T0 RZ, [UR6], RZ ;  /* 0x000000ffffff79a7 */ /* 0x000fe20008100406 */
        /* <DEDUP_REMOVED lines=48> */
[----:B------:R-:W-:Y:S01]  /*20b0*/  IMAD.MOV.U32 R88, RZ, RZ, R151 ;  /* 0x000000ffff587224 */ /* 0x000fe200078e0097 */
        /* <DEDUP_REMOVED lines=99> */
[----:B------:R-:W-:Y:S02]  /*26f0*/  ISETP.GT.AND P1, PT, R6, 0x79, PT ;  /* 0x000000790600780c */ /* 0x000fe40003f24270 */
[----:B------:R-:W-:-:S03]  /*2700*/  MOV R6, UR7 ;  /* 0x0000000700067c02 */ /* 0x000fc60008000f00 */
[----:B------:R-:W2:Y:S01]  /*2710*/  MUFU.TANH R78, R78 ;  /* 0x0000004e004e7308 */ /* 0x000ea20000002400 */
[----:B0-----:R-:W-:-:S04]  /*2720*/  FSEL R145, R84, -INF , P2 ;  /* 0xff80000054917808 */ /* 0x001fc80001000000 */
[----:B------:R-:W-:-:S03]  /*2730*/  FMNMX.FTZ R12, R145, R12, !PT ;  /* 0x0000000c910c7209 */ /* 0x000fc60007810000 */
[----:B------:R-:W-:Y:S01]  /*2740*/  MUFU.TANH R79, R79 ;  /* 0x0000004f004f7308 */ /* 0x000fe20000002400 */
[----:B-1----:R-:W-:-:S04]  /*2750*/  FSEL R147, R85, -INF , P1 ;  /* 0xff80000055937808 */ /* 0x002fc80000800000 */
[----:B------:R-:W-:-:S03]  /*2760*/  FMNMX.FTZ R12, R147, R12, !PT ;  /* 0x0000000c930c7209 */ /* 0x000fc60007810000 */
[----:B------:R-:W-:Y:S01]  /*2770*/  MUFU.TANH R82, R82 ;  /* 0x0000005200527308 */ /* 0x000fe20000002400 */
[----:B--2---:R-:W-:Y:S01]  /*2780*/  FSEL R85, R78, -INF , P6 ;  /* 0xff8000004e557808 */ /* 0x004fe20003000000 */
[----:B------:R-:W0:Y:S06]  /*2790*/  SHFL.BFLY PT, R7, R12, 0x2, 0x1f ;  /* 0x0c401f000c077f89 */ /* 0x000e2c00000e0000 */
[----:B------:R-:W1:Y:S08]  /*27a0*/  MUFU.TANH R83, R83 ;  /* 0x0000005300537308 */ /* 0x000e700000002400 */
[----:B------:R-:W-:Y:S08]  /*27b0*/  MUFU.TANH R86, R86 ;  /* 0x0000005600567308 */ /* 0x000ff00000002400 */
[----:B------:R-:W2:Y:S01]  /*27c0*/  MUFU.TANH R87, R87 ;  /* 0x0000005700577308 */ /* 0x000ea20000002400 */
[----:B-1----:R-:W-:-:S02]  /*27d0*/  FSEL R83, R83, -INF , P3 ;  /* 0xff80000053537808 */ /* 0x002fc40001800000 */
[----:B0-----:R-:W-:-:S05]  /*27e0*/  FMNMX.FTZ R14, R12, R7, !PT ;  /* 0x000000070c0e7209 */ /* 0x001fca0007810000 */
[----:B------:R-:W0:Y:S01]  /*27f0*/  SHFL.BFLY PT, R7, R14, 0x1, 0x1f ;  /* 0x0c201f000e077f89 */ /* 0x000e2200000e0000 */
[----:B--2---:R-:W-:Y:S02]  /*2800*/  FSEL R87, R87, -INF , P1 ;  /* 0xff80000057577808 */ /* 0x004fe40000800000 */
[----:B0-----:R-:W-:-:S04]  /*2810*/  FMNMX.FTZ R7, R14, R7, !PT ;  /* 0x000000070e077209 */ /* 0x001fc80007810000 */
[C---:B------:R-:W-:Y:S01]  /*2820*/  FSETP.NEU.FTZ.AND P0, PT, R7.reuse, -INF , PT ;  /* 0xff8000000700780b */ /* 0x040fe20003f1d000 */
[----:B------:R-:W-:-:S05]  /*2830*/  FMUL.FTZ R20, R7, R6 ;  /* 0x0000000607147220 */ /* 0x000fca0000410000 */
[----:B------:R-:W-:Y:S02]  /*2840*/  FSEL R20, R20, RZ, P0 ;  /* 0x000000ff14147208 */ /* 0x000fe40000000000 */
[----:B------:R-:W-:-:S03]  /*2850*/  ISETP.NE.AND P0, PT, R10, RZ, PT ;  /* 0x000000ff0a00720c */ /* 0x000fc60003f05270 */
[--C-:B------:R-:W-:Y:S01]  /*2860*/  FFMA.FTZ R63, R8, R6, -R20.reuse ;  /* 0x00000006083f7223 */ /* 0x100fe20000010814 */
[----:B------:R-:W-:Y:S01]  /*2870*/  FMNMX.FTZ R8, R3, R4, !PT ;  /* 0x0000000403087209 */ /* 0x000fe20007810000 */
[-CC-:B------:R-:W-:Y:S01]  /*2880*/  FFMA.FTZ R158, R89, R6.reuse, -R20.reuse ;  /* 0x00000006599e7223 */ /* 0x180fe20000010814 */
[----:B------:R-:W-:Y:S01]  /*2890*/  FSEL R89, R79, -INF , P5 ;  /* 0xff8000004f597808 */ /* 0x000fe20002800000 */
[--C-:B------:R-:W-:Y:S01]  /*28a0*/  FFMA.FTZ R65, R91, R6, -R20.reuse ;  /* 0x000000065b417223 */ /* 0x100fe20000010814 */
[----:B------:R-:W-:Y:S01]  /*28b0*/  FMNMX.FTZ R8, R5, R8, !PT ;  /* 0x0000000805087209 */ /* 0x000fe20007810000 */
[-CC-:B------:R-:W-:Y:S01]  /*28c0*/  FFMA.FTZ R160, R93, R6.reuse, -R20.reuse ;  /* 0x000000065da07223 */ /* 0x180fe20000010814 */
[----:B------:R-:W-:Y:S01]  /*28d0*/  FSEL R91, R82, -INF , P4 ;  /* 0xff800000525b7808 */ /* 0x000fe20002000000 */
[--C-:B------:R-:W-:Y:S01]  /*28e0*/  FFMA.FTZ R156, R9, R6, -R20.reuse ;  /* 0x00000006099c7223 */ /* 0x100fe20000010814 */
[----:B------:R-:W-:Y:S01]  /*28f0*/  FMNMX.FTZ R8, R11, R8, !PT ;  /* 0x000000080b087209 */ /* 0x000fe20007810000 */
[----:B------:R-:W-:Y:S01]  /*2900*/  MUFU.EX2 R63, R63 ;  /* 0x0000003f003f7308 */ /* 0x000fe20000000800 */
[----:B------:R-:W-:Y:S01]  /*2910*/  FSEL R93, R86, -INF , P2 ;  /* 0xff800000565d7808 */ /* 0x000fe20001000000 */
        /* <DEDUP_REMOVED lines=18> */
[-CC-:B------:R-:W-:Y:S01]  /*2a40*/  FFMA.FTZ R172, R117, R6.reuse, -R20.reuse ;  /* 0x0000000675ac7223 */ /* 0x180fe20000010814 */
[-CC-:B------:R-:W-:Y:S01]  /*2a50*/  FFMA.FTZ R79, R119, R6.reuse, -R20.reuse ;  /* 0x00000006774f7223 */ /* 0x180fe20000010814 */
[--C-:B------:R-:W-:Y:S01]  /*2a60*/  FFMA.FTZ R174, R121, R6, -R20.reuse ;  /* 0x0000000679ae7223 */ /* 0x100fe20000010814 */
[----:B------:R-:W-:Y:S01]  /*2a70*/  FMNMX.FTZ R8, R29, R8, !PT ;  /* 0x000000081d087209 */ /* 0x000fe20007810000 */
[----:B------:R-:W2:Y:S01]  /*2a80*/  MUFU.EX2 R65, R65 ;  /* 0x0000004100417308 */ /* 0x000ea20000000800 */
[-CC-:B------:R-:W-:Y:S01]  /*2a90*/  FFMA.FTZ R81, R123, R6.reuse, -R20.reuse ;  /* 0x000000067b517223 */ /* 0x180fe20000010814 */
[--C-:B------:R-:W-:Y:S01]  /*2aa0*/  FFMA.FTZ R125, R125, R6, -R20.reuse ;  /* 0x000000067d7d7223 */ /* 0x100fe20000010814 */
[----:B------:R-:W-:Y:S01]  /*2ab0*/  FMNMX.FTZ R8, R31, R8, !PT ;  /* 0x000000081f087209 */ /* 0x000fe20007810000 */
[-CC-:B------:R-:W-:Y:S01]  /*2ac0*/  FFMA.FTZ R127, R127, R6.reuse, -R20.reuse ;  /* 0x000000067f7f7223 */ /* 0x180fe20000010814 */
[-CC-:B------:R-:W-:Y:S01]  /*2ad0*/  FFMA.FTZ R129, R129, R6.reuse, -R20.reuse ;  /* 0x0000000681817223 */ /* 0x180fe20000010814 */
[--C-:B------:R-:W-:Y:S01]  /*2ae0*/  FFMA.FTZ R131, R131, R6, -R20.reuse ;  /* 0x0000000683837223 */ /* 0x100fe20000010814 */
[----:B------:R-:W-:Y:S01]  /*2af0*/  FMNMX.FTZ R8, R33, R8, !PT ;  /* 0x0000000821087209 */ /* 0x000fe20007810000 */
[----:B------:R-:W3:Y:S01]  /*2b00*/  MUFU.EX2 R160, R160 ;  /* 0x000000a000a07308 */ /* 0x000ee20000000800 */
[-CC-:B------:R-:W-:Y:S01]  /*2b10*/  FFMA.FTZ R133, R133, R6.reuse, -R20.reuse ;  /* 0x0000000685857223 */ /* 0x180fe20000010814 */
[--C-:B------:R-:W-:Y:S01]  /*2b20*/  FFMA.FTZ R135, R135, R6, -R20.reuse ;  /* 0x0000000687877223 */ /* 0x100fe20000010814 */
[----:B------:R-:W-:Y:S01]  /*2b30*/  FMNMX.FTZ R8, R35, R8, !PT ;  /* 0x0000000823087209 */ /* 0x000fe20007810000 */
[-CC-:B------:R-:W-:Y:S01]  /*2b40*/  FFMA.FTZ R137, R137, R6.reuse, -R20.reuse ;  /* 0x0000000689897223 */ /* 0x180fe20000010814 */
[-CC-:B------:R-:W-:Y:S01]  /*2b50*/  FFMA.FTZ R139, R139, R6.reuse, -R20.reuse ;  /* 0x000000068b8b7223 */ /* 0x180fe20000010814 */
[--C-:B------:R-:W-:Y:S01]  /*2b60*/  FFMA.FTZ R141, R141, R6, -R20.reuse ;  /* 0x000000068d8d7223 */ /* 0x100fe20000010814 */
[----:B------:R-:W-:Y:S01]  /*2b70*/  FMNMX.FTZ R8, R37, R8, !PT ;  /* 0x0000000825087209 */ /* 0x000fe20007810000 */
[----:B------:R-:W4:Y:S01]  /*2b80*/  MUFU.EX2 R67, R67 ;  /* 0x0000004300437308 */ /* 0x000f220000000800 */
[-CC-:B------:R-:W-:Y:S01]  /*2b90*/  FFMA.FTZ R143, R143, R6.reuse, -R20.reuse ;  /* 0x000000068f8f7223 */ /* 0x180fe20000010814 */
[--C-:B------:R-:W-:Y:S01]  /*2ba0*/  FFMA.FTZ R145, R145, R6, -R20.reuse ;  /* 0x0000000691917223 */ /* 0x100fe20000010814 */
[----:B------:R-:W-:Y:S01]  /*2bb0*/  FMNMX.FTZ R8, R39, R8, !PT ;  /* 0x0000000827087209 */ /* 0x000fe20007810000 */
[----:B------:R-:W-:Y:S01]  /*2bc0*/  FFMA.FTZ R20, R147, R6, -R20 ;  /* 0x0000000693147223 */ /* 0x000fe20000010814 */
[-C--:B------:R-:W-:Y:S01]  /*2bd0*/  MOV R147, R151.reuse ;  /* 0x0000009700937202 */ /* 0x080fe20000000f00 */
[--C-:B------:R-:W-:Y:S01]  /*2be0*/  IMAD.MOV.U32 R121, RZ, RZ, R151.reuse ;  /* 0x000000ffff797224 */ /* 0x100fe200078e0097 */
[----:B------:R-:W-:Y:S01]  /*2bf0*/  FMNMX.FTZ R8, R41, R8, !PT ;  /* 0x0000000829087209 */ /* 0x000fe20007810000 */
[----:B------:R-:W5:Y:S01]  /*2c00*/  MUFU.EX2 R162, R162 ;  /* 0x000000a200a27308 */ /* 0x000f620000000800 */
[-C--:B------:R-:W-:Y:S01]  /*2c10*/  MOV R123, R151.reuse ;  /* 0x00000097007b7202 */ /* 0x080fe20000000f00 */
[--C-:B------:R-:W-:Y:S01]  /*2c20*/  IMAD.MOV.U32 R117, RZ, RZ, R151.reuse ;  /* 0x000000ffff757224 */ /* 0x100fe200078e0097 */
[----:B------:R-:W-:Y:S01]  /*2c30*/  FMNMX.FTZ R8, R43, R8, !PT ;  /* 0x000000082b087209 */ /* 0x000fe20007810000 */
[--C-:B------:R-:W-:Y:S01]  /*2c40*/  IMAD.MOV.U32 R113, RZ, RZ, R151.reuse ;  /* 0x000000ffff717224 */ /* 0x100fe200078e0097 */
[-C--:B------:R-:W-:Y:S01]  /*2c50*/  MOV R119, R151.reuse ;  /* 0x0000009700777202 */ /* 0x080fe20000000f00 */
[--C-:B------:R-:W-:Y:S01]  /*2c60*/  IMAD.MOV.U32 R109, RZ, RZ, R151.reuse ;  /* 0x000000ffff6d7224 */ /* 0x100fe200078e0097 */
[----:B------:R-:W-:Y:S01]  /*2c70*/  FMNMX.FTZ R8, R45, R8, !PT ;  /* 0x000000082d087209 */ /* 0x000fe20007810000 */
[----:B------:R-:W-:Y:S01]  /*2c80*/  MUFU.EX2 R69, R69 ;  /* 0x0000004500457308 */ /* 0x000fe20000000800 */
[-C--:B------:R-:W-:Y:S01]  /*2c90*/  MOV R115, R151.reuse ;  /* 0x0000009700737202 */ /* 0x080fe20000000f00 */
[--C-:B------:R-:W-:Y:S01]  /*2ca0*/  IMAD.MOV.U32 R105, RZ, RZ, R151.reuse ;  /* 0x000000ffff697224 */ /* 0x100fe200078e0097 */
[----:B------:R-:W-:Y:S01]  /*2cb0*/  FMNMX.FTZ R8, R47, R8, !PT ;  /* 0x000000082f087209 */ /* 0x000fe20007810000 */
[--C-:B------:R-:W-:Y:S01]  /*2cc0*/  IMAD.MOV.U32 R101, RZ, RZ, R151.reuse ;  /* 0x000000ffff657224 */ /* 0x100fe200078e0097 */
[-C--:B------:R-:W-:Y:S01]  /*2cd0*/  MOV R111, R151.reuse ;  /* 0x00000097006f7202 */ /* 0x080fe20000000f00 */
[----:B------:R-:W-:Y:S01]  /*2ce0*/  IMAD.MOV.U32 R97, RZ, RZ, R151 ;  /* 0x000000ffff617224 */ /* 0x000fe200078e0097 */
[----:B------:R-:W-:Y:S01]  /*2cf0*/  FMNMX.FTZ R8, R49, R8, !PT ;  /* 0x0000000831087209 */ /* 0x000fe20007810000 */
[----:B------:R-:W-:Y:S01]  /*2d00*/  MUFU.EX2 R164, R164 ;  /* 0x000000a400a47308 */ /* 0x000fe20000000800 */
[----:B------:R-:W-:-:S02]  /*2d10*/  MOV R107, R151 ;  /* 0x00000097006b7202 */ /* 0x000fc40000000f00 */
[----:B------:R-:W-:Y:S02]  /*2d20*/  FMNMX.FTZ R8, R51, R8, !PT ;  /* 0x0000000833087209 */ /* 0x000fe40007810000 */
[-C--:B------:R-:W-:Y:S02]  /*2d30*/  MOV R103, R151.reuse ;  /* 0x0000009700677202 */ /* 0x080fe40000000f00 */
[----:B------:R-:W-:Y:S01]  /*2d40*/  FMNMX.FTZ R8, R53, R8, !PT ;  /* 0x0000000835087209 */ /* 0x000fe20007810000 */
[----:B------:R-:W-:Y:S01]  /*2d50*/  MUFU.EX2 R71, R71 ;  /* 0x0000004700477308 */ /* 0x000fe20000000800 */
[-C--:B------:R-:W-:Y:S02]  /*2d60*/  MOV R99, R151.reuse ;  /* 0x0000009700637202 */ /* 0x080fe40000000f00 */
[----:B------:R-:W-:Y:S02]  /*2d70*/  FMNMX.FTZ R8, R55, R8, !PT ;  /* 0x0000000837087209 */ /* 0x000fe40007810000 */
[----:B------:R-:W-:-:S02]  /*2d80*/  MOV R95, R151 ;  /* 0x00000097005f7202 */ /* 0x000fc40000000f00 */
        /* <DEDUP_REMOVED lines=23> */
[----:B------:R1:W-:Y:S01]  /*2f00*/  MUFU.EX2 R176, R127 ;  /* 0x0000007f00b07308 */ /* 0x0003e20000000800 */
[----:B0-----:R-:W-:-:S04]  /*2f10*/  FMNMX.FTZ R9, R10, R9, !PT ;  /* 0x000000090a097209 */ /* 0x001fc80007810000 */
[C---:B------:R-:W-:Y:S01]  /*2f20*/  FSETP.NEU.FTZ.AND P1, PT, R9.reuse, -INF , PT ;  /* 0xff8000000900780b */ /* 0x040fe20003f3d000 */
[----:B------:R-:W-:Y:S02]  /*2f30*/  FMUL.FTZ R8, R9, R6 ;  /* 0x0000000609087220 */ /* 0x000fe40000410000 */
[----:B------:R-:W-:Y:S01]  /*2f40*/  MUFU.EX2 R129, R129 ;  /* 0x0000008100817308 */ /* 0x000fe20000000800 */
[----:B-1----:R-:W-:Y:S02]  /*2f50*/  MOV R127, R151 ;  /* 0x00000097007f7202 */ /* 0x002fe40000000f00 */
[----:B------:R-:W-:Y:S02]  /*2f60*/  FSEL R8, R8, RZ, P1 ;  /* 0x000000ff08087208 */ /* 0x000fe40000800000 */
[----:B------:R-:W-:-:S03]  /*2f70*/  PLOP3.LUT P1, PT, PT, PT, UP0, 0x80, 0x0 ;  /* 0x000000000000781c */ /* 0x000fc60003f2f008 */
        /* <DEDUP_REMOVED lines=21> */
[----:B--2---:R-:W-:Y:S01]  /*30d0*/  FADD.FTZ R11, R65, R32 ;  /* 0x00000020410b7221 */ /* 0x004fe20000010000 */
[-CC-:B------:R-:W-:Y:S01]  /*30e0*/  FFMA.FTZ R43, R43, R6.reuse, -R8.reuse ;  /* 0x000000062b2b7223 */ /* 0x180fe20000010808 */
[-CC-:B------:R-:W-:Y:S01]  /*30f0*/  FFMA.FTZ R45, R45, R6.reuse, -R8.reuse ;  /* 0x000000062d2d7223 */ /* 0x180fe20000010808 */
[-CC-:B------:R-:W-:Y:S01]  /*3100*/  FFMA.FTZ R47, R47, R6.reuse, -R8.reuse ;  /* 0x000000062f2f7223 */ /* 0x180fe20000010808 */
[----:B---3--:R-:W-:Y:S01]  /*3110*/  FADD.FTZ R34, R160, R11 ;  /* 0x0000000ba0227221 */ /* 0x008fe20000010000 */
[-CC-:B------:R-:W-:Y:S01]  /*3120*/  FFMA.FTZ R49, R49, R6.reuse, -R8.reuse ;  /* 0x0000000631317223 */ /* 0x180fe20000010808 */
[-C--:B------:R-:W-:Y:S01]  /*3130*/  FFMA.FTZ R51, R51, R6.reuse, -R8 ;  /* 0x0000000633337223 */ /* 0x080fe20000010808 */
[----:B------:R-:W1:Y:S01]  /*3140*/  MUFU.EX2 R5, R5 ;  /* 0x0000000500057308 */ /* 0x000e620000000800 */
[----:B----4-:R-:W-:Y:S01]  /*3150*/  FADD.FTZ R11, R67, R34 ;  /* 0x00000022430b7221 */ /* 0x010fe20000010000 */
[-CC-:B------:R-:W-:Y:S01]  /*3160*/  FFMA.FTZ R53, R53, R6.reuse, -R8.reuse ;  /* 0x0000000635357223 */ /* 0x180fe20000010808 */
[-CC-:B------:R-:W-:Y:S01]  /*3170*/  FFMA.FTZ R55, R55, R6.reuse, -R8.reuse ;  /* 0x0000000637377223 */ /* 0x180fe20000010808 */
[-CC-:B------:R-:W-:Y:S01]  /*3180*/  FFMA.FTZ R57, R57, R6.reuse, -R8.reuse ;  /* 0x0000000639397223 */ /* 0x180fe20000010808 */
[----:B-----5:R-:W-:Y:S01]  /*3190*/  FADD.FTZ R36, R162, R11 ;  /* 0x0000000ba2247221 */ /* 0x020fe20000010000 */
[-CC-:B------:R-:W-:Y:S01]  /*31a0*/  FFMA.FTZ R59, R59, R6.reuse, -R8.reuse ;  /* 0x000000063b3b7223 */ /* 0x180fe20000010808 */
[-C--:B------:R-:W-:Y:S01]  /*31b0*/  FFMA.FTZ R61, R61, R6.reuse, -R8 ;  /* 0x000000063d3d7223 */ /* 0x080fe20000010808 */
[----:B------:R-:W2:Y:S01]  /*31c0*/  MUFU.EX2 R13, R13 ;  /* 0x0000000d000d7308 */ /* 0x000ea20000000800 */
[----:B0-----:R-:W-:Y:S01]  /*31d0*/  FADD.FTZ R34, R3, R4 ;  /* 0x0000000403227221 */ /* 0x001fe20000010000 */
[-CC-:B------:R-:W-:Y:S01]  /*31e0*/  FFMA.FTZ R85, R85, R6.reuse, -R8.reuse ;  /* 0x0000000655557223 */ /* 0x180fe20000010808 */
[-CC-:B------:R-:W-:Y:S01]  /*31f0*/  FFMA.FTZ R89, R89, R6.reuse, -R8.reuse ;  /* 0x0000000659597223 */ /* 0x180fe20000010808 */
[-CC-:B------:R-:W-:Y:S01]  /*3200*/  FFMA.FTZ R91, R91, R6.reuse, -R8.reuse ;  /* 0x000000065b5b7223 */ /* 0x180fe20000010808 */
[-CC-:B------:R-:W-:Y:S01]  /*3210*/  FFMA.FTZ R83, R83, R6.reuse, -R8.reuse ;  /* 0x0000000653537223 */ /* 0x180fe20000010808 */
[-CC-:B------:R-:W-:Y:S01]  /*3220*/  FFMA.FTZ R93, R93, R6.reuse, -R8.reuse ;  /* 0x000000065d5d7223 */ /* 0x180fe20000010808 */
[----:B------:R-:W-:Y:S01]  /*3230*/  FFMA.FTZ R87, R87, R6, -R8 ;  /* 0x0000000657577223 */ /* 0x000fe20000010808 */
[----:B------:R0:W3:Y:S01]  /*3240*/  MUFU.EX2 R12, R15 ;  /* 0x0000000f000c7308 */ /* 0x0000e20000000800 */
[----:B-1----:R-:W-:Y:S01]  /*3250*/  FADD.FTZ R11, R5, R34 ;  /* 0x00000022050b7221 */ /* 0x002fe20000010000 */
[----:B------:R-:W-:-:S02]  /*3260*/  F2FP.F16.F32.PACK_AB R157, R4, R3 ;  /* 0x00000003049d723e */ /* 0x000fc400000000ff */
[C---:B------:R-:W-:Y:S02]  /*3270*/  F2FP.F16.F32.PACK_AB R159, R10.reuse, R5 ;  /* 0x000000050a9f723e */ /* 0x040fe400000000ff */
[----:B------:R-:W-:Y:S02]  /*3280*/  F2FP.F16.F32.PACK_AB R156, R63, R156 ;  /* 0x0000009c3f9c723e */ /* 0x000fe400000000ff */
[----:B------:R-:W1:Y:S01]  /*3290*/  MUFU.EX2 R21, R21 ;  /* 0x0000001500157308 */ /* 0x000e620000000800 */
[----:B0-----:R-:W-:Y:S01]  /*32a0*/  FADD.FTZ R15, R69, R36 ;  /* 0x00000024450f7221 */ /* 0x001fe20000010000 */
[----:B------:R-:W-:Y:S01]  /*32b0*/  FADD.FTZ R36, R10, R11 ;  /* 0x0000000b0a247221 */ /* 0x000fe20000010000 */
[----:B------:R-:W-:Y:S02]  /*32c0*/  F2FP.F16.F32.PACK_AB R158, R65, R158 ;  /* 0x0000009e419e723e */ /* 0x000fe400000000ff */
[----:B------:R-:W-:Y:S01]  /*32d0*/  FADD.FTZ R38, R164, R15 ;  /* 0x0000000fa4267221 */ /* 0x000fe20000010000 */
[----:B--2---:R-:W-:Y:S01]  /*32e0*/  FADD.FTZ R11, R13, R36 ;  /* 0x000000240d0b7221 */ /* 0x004fe20000010000 */
[----:B------:R-:W-:Y:S01]  /*32f0*/  F2FP.F16.F32.PACK_AB R160, R67, R160 ;  /* 0x000000a043a0723e */ /* 0x000fe200000000ff */
[----:B------:R-:W0:Y:S01]  /*3300*/  MUFU.EX2 R14, R25 ;  /* 0x00000019000e7308 */ /* 0x000e220000000800 */
[----:B------:R-:W-:Y:S01]  /*3310*/  FADD.FTZ R15, R71, R38 ;  /* 0x00000026470f7221 */ /* 0x000fe20000010000 */
[----:B---3--:R-:W-:Y:S01]  /*3320*/  FADD.FTZ R36, R12, R11 ;  /* 0x0000000b0c247221 */ /* 0x008fe20000010000 */
[----:B------:R-:W-:-:S02]  /*3330*/  F2FP.F16.F32.PACK_AB R162, R69, R162 ;  /* 0x000000a245a2723e */ /* 0x000fc400000000ff */
[----:B------:R-:W-:Y:S01]  /*3340*/  FADD.FTZ R38, R166, R15 ;  /* 0x0000000fa6267221 */ /* 0x000fe20000010000 */
[----:B------:R-:W-:Y:S02]  /*3350*/  F2FP.F16.F32.PACK_AB R164, R71, R164 ;  /* 0x000000a447a4723e */ /* 0x000fe400000000ff */
[----:B------:R-:W2:Y:S01]  /*3360*/  MUFU.EX2 R27, R27 ;  /* 0x0000001b001b7308 */ /* 0x000ea20000000800 */
[----:B------:R-:W-:Y:S01]  /*3370*/  FADD.FTZ R15, R73, R38 ;  /* 0x00000026490f7221 */ /* 0x000fe20000010000 */
[----:B-1----:R-:W-:Y:S01]  /*3380*/  FADD.FTZ R11, R21, R36 ;  /* 0x00000024150b7221 */ /* 0x002fe20000010000 */
[----:B------:R-:W-:Y:S02]  /*3390*/  F2FP.F16.F32.PACK_AB R166, R73, R166 ;  /* 0x000000a649a6723e */ /* 0x000fe400000000ff */
[----:B------:R-:W-:Y:S01]  /*33a0*/  FADD.FTZ R40, R168, R15 ;  /* 0x0000000fa8287221 */ /* 0x000fe20000010000 */
[C---:B------:R-:W-:Y:S02]  /*33b0*/  F2FP.F16.F32.PACK_AB R168, R75.reuse, R168 ;  /* 0x000000a84ba8723e */ /* 0x040fe400000000ff */
[----:B------:R-:W1:Y:S01]  /*33c0*/  MUFU.EX2 R24, R29 ;  /* 0x0000001d00187308 */ /* 0x000e620000000800 */
[----:B0-----:R-:W-:Y:S01]  /*33d0*/  FADD.FTZ R38, R14, R11 ;  /* 0x0000000b0e267221 */ /* 0x001fe20000010000 */
[----:B------:R-:W-:Y:S01]  /*33e0*/  FADD.FTZ R15, R75, R40 ;  /* 0x000000284b0f7221 */ /* 0x000fe20000010000 */
[----:B------:R-:W-:-:S02]  /*33f0*/  F2FP.F16.F32.PACK_AB R161, R12, R13 ;  /* 0x0000000d0ca1723e */ /* 0x000fc400000000ff */
[----:B------:R-:W-:-:S03]  /*3400*/  F2FP.F16.F32.PACK_AB R163, R14, R21 ;  /* 0x000000150ea3723e */ /* 0x000fc600000000ff */
[----:B------:R-:W0:Y:S01]  /*3410*/  MUFU.EX2 R31, R31 ;  /* 0x0000001f001f7308 */ /* 0x000e220000000800 */
[----:B--2---:R-:W-:Y:S01]  /*3420*/  FADD.FTZ R11, R27, R38 ;  /* 0x000000261b0b7221 */ /* 0x004fe20000010000 */
[----:B------:R-:W-:Y:S01]  /*3430*/  FADD.FTZ R38, R170, R15 ;  /* 0x0000000faa267221 */ /* 0x000fe20000010000 */
[----:B------:R-:W-:-:S03]  /*3440*/  F2FP.F16.F32.PACK_AB R170, R77, R170 ;  /* 0x000000aa4daa723e */ /* 0x000fc600000000ff */
[----:B------:R-:W-:Y:S02]  /*3450*/  FADD.FTZ R15, R77, R38 ;  /* 0x000000264d0f7221 */ /* 0x000fe40000010000 */
[----:B------:R-:W2:Y:S01]  /*3460*/  MUFU.EX2 R26, R33 ;  /* 0x00000021001a7308 */ /* 0x000ea20000000800 */
[----:B-1----:R-:W-:Y:S01]  /*3470*/  FADD.FTZ R0, R24, R11 ;  /* 0x0000000b18007221 */ /* 0x002fe20000010000 */
[----:B------:R-:W-:Y:S01]  /*3480*/  FADD.FTZ R40, R172, R15 ;  /* 0x0000000fac287221 */ /* 0x000fe20000010000 */
[C---:B------:R-:W-:Y:S02]  /*3490*/  F2FP.F16.F32.PACK_AB R172, R79.reuse, R172 ;  /* 0x000000ac4fac723e */ /* 0x040fe400000000ff */
[----:B------:R-:W-:Y:S01]  /*34a0*/  F2FP.F16.F32.PACK_AB R165, R24, R27 ;  /* 0x0000001b18a5723e */ /* 0x000fe200000000ff */
[----:B------:R-:W-:Y:S02]  /*34b0*/  FADD.FTZ R15, R79, R40 ;  /* 0x000000284f0f7221 */ /* 0x000fe40000010000 */
[----:B------:R-:W1:Y:S01]  /*34c0*/  MUFU.EX2 R35, R35 ;  /* 0x0000002300237308 */ /* 0x000e620000000800 */
[----:B0-----:R-:W-:Y:S01]  /*34d0*/  FADD.FTZ R11, R31, R0 ;  /* 0x000000001f0b7221 */ /* 0x001fe20000010000 */
[----:B------:R-:W-:Y:S01]  /*34e0*/  FADD.FTZ R40, R174, R15 ;  /* 0x0000000fae287221 */ /* 0x000fe20000010000 */
[----:B------:R-:W-:-:S03]  /*34f0*/  F2FP.F16.F32.PACK_AB R174, R81, R174 ;  /* 0x000000ae51ae723e */ /* 0x000fc600000000ff */
[----:B------:R-:W-:Y:S02]  /*3500*/  FADD.FTZ R40, R81, R40 ;  /* 0x0000002851287221 */ /* 0x000fe40000010000 */
[----:B------:R-:W0:Y:S01]  /*3510*/  MUFU.EX2 R28, R37 ;  /* 0x00000025001c7308 */ /* 0x000e220000000800 */
[C---:B--2---:R-:W-:Y:S01]  /*3520*/  FADD.FTZ R0, R26.reuse, R11 ;  /* 0x0000000b1a007221 */ /* 0x044fe20000010000 */
[----:B------:R-:W-:Y:S01]  /*3530*/  FADD.FTZ R15, R125, R40 ;  /* 0x000000287d0f7221 */ /* 0x000fe20000010000 */
[----:B------:R-:W-:-:S03]  /*3540*/  F2FP.F16.F32.PACK_AB R167, R26, R31 ;  /* 0x0000001f1aa7723e */ /* 0x000fc600000000ff */
[C---:B------:R-:W-:Y:S01]  /*3550*/  FADD.FTZ R40, R176.reuse, R15 ;  /* 0x0000000fb0287221 */ /* 0x040fe20000010000 */
[----:B------:R-:W-:Y:S01]  /*3560*/  F2FP.F16.F32.PACK_AB R176, R176, R125 ;  /* 0x0000007db0b0723e */ /* 0x000fe200000000ff */
[----:B------:R-:W2:Y:S01]  /*3570*/  MUFU.EX2 R39, R39 ;  /* 0x0000002700277308 */ /* 0x000ea20000000800 */
[----:B-1----:R-:W-:Y:S01]  /*3580*/  FADD.FTZ R11, R35, R0 ;  /* 0x00000000230b7221 */ /* 0x002fe20000010000 */
[----:B------:R-:W-:Y:S01]  /*3590*/  FADD.FTZ R15, R129, R40 ;  /* 0x00000028810f7221 */ /* 0x000fe20000010000 */
[----:B------:R-:W-:-:S05]  /*35a0*/  IMAD.MOV.U32 R125, RZ, RZ, R151 ;  /* 0x000000ffff7d7224 */ /* 0x000fca00078e0097 */
[----:B------:R-:W1:Y:S01]  /*35b0*/  MUFU.EX2 R30, R41 ;  /* 0x00000029001e7308 */ /* 0x000e620000000800 */
[C---:B0-----:R-:W-:Y:S01]  /*35c0*/  FADD.FTZ R0, R28.reuse, R11 ;  /* 0x0000000b1c007221 */ /* 0x041fe20000010000 */
[----:B------:R-:W-:-:S06]  /*35d0*/  F2FP.F16.F32.PACK_AB R169, R28, R35 ;  /* 0x000000231ca9723e */ /* 0x000fcc00000000ff */
[----:B------:R-:W0:Y:S01]  /*35e0*/  MUFU.EX2 R43, R43 ;  /* 0x0000002b002b7308 */ /* 0x000e220000000800 */
[----:B--2---:R-:W-:-:S07]  /*35f0*/  FADD.FTZ R11, R39, R0 ;  /* 0x00000000270b7221 */ /* 0x004fce0000010000 */
[----:B------:R-:W2:Y:S01]  /*3600*/  MUFU.EX2 R32, R45 ;  /* 0x0000002d00207308 */ /* 0x000ea20000000800 */
[C---:B-1----:R-:W-:Y:S01]  /*3610*/  FADD.FTZ R0, R30.reuse, R11 ;  /* 0x0000000b1e007221 */ /* 0x042fe20000010000 */
[----:B------:R-:W-:-:S06]  /*3620*/  F2FP.F16.F32.PACK_AB R171, R30, R39 ;  /* 0x000000271eab723e */ /* 0x000fcc00000000ff */
[----:B------:R1:W3:Y:S01]  /*3630*/  MUFU.EX2 R178, R131 ;  /* 0x0000008300b27308 */ /* 0x0002e20000000800 */
[----:B0-----:R-:W-:-:S07]  /*3640*/  FADD.FTZ R11, R43, R0 ;  /* 0x000000002b0b7221 */ /* 0x001fce0000010000 */
[----:B------:R-:W0:Y:S01]  /*3650*/  MUFU.EX2 R47, R47 ;  /* 0x0000002f002f7308 */ /* 0x000e220000000800 */
[C---:B--2---:R-:W-:Y:S01]  /*3660*/  FADD.FTZ R0, R32.reuse, R11 ;  /* 0x0000000b20007221 */ /* 0x044fe20000010000 */
[----:B------:R-:W-:Y:S02]  /*3670*/  F2FP.F16.F32.PACK_AB R173, R32, R43 ;  /* 0x0000002b20ad723e */ /* 0x000fe400000000ff */
[----:B-1----:R-:W-:-:S04]  /*3680*/  MOV R131, R151 ;  /* 0x0000009700837202 */ /* 0x002fc80000000f00 */
[----:B------:R-:W1:Y:S01]  /*3690*/  MUFU.EX2 R133, R133 ;  /* 0x0000008500857308 */ /* 0x000e620000000800 */
[C---:B---3--:R-:W-:Y:S01]  /*36a0*/  FADD.FTZ R40, R178.reuse, R15 ;  /* 0x0000000fb2287221 */ /* 0x048fe20000010000 */
[----:B------:R-:W-:Y:S01]  /*36b0*/  F2FP.F16.F32.PACK_AB R178, R178, R129 ;  /* 0x00000081b2b2723e */ /* 0x000fe200000000ff */
[----:B------:R-:W-:-:S05]  /*36c0*/  IMAD.MOV.U32 R129, RZ, RZ, R151 ;  /* 0x000000ffff817224 */ /* 0x000fca00078e0097 */
[----:B------:R-:W2:Y:S01]  /*36d0*/  MUFU.EX2 R34, R49 ;  /* 0x0000003100227308 */ /* 0x000ea20000000800 */
[----:B0-----:R-:W-:-:S07]  /*36e0*/  FADD.FTZ R11, R47, R0 ;  /* 0x000000002f0b7221 */ /* 0x001fce0000010000 */
[----:B------:R0:W3:Y:S01]  /*36f0*/  MUFU.EX2 R180, R135 ;  /* 0x0000008700b47308 */ /* 0x0000e20000000800 */
[----:B-1----:R-:W-:-:S07]  /*3700*/  FADD.FTZ R15, R133, R40 ;  /* 0x00000028850f7221 */ /* 0x002fce0000010000 */
[----:B------:R-:W1:Y:S01]  /*3710*/  MUFU.EX2 R51, R51 ;  /* 0x0000003300337308 */ /* 0x000e620000000800 */
[C---:B--2---:R-:W-:Y:S01]  /*3720*/  FADD.FTZ R0, R34.reuse, R11 ;  /* 0x0000000b22007221 */ /* 0x044fe20000010000 */
[----:B------:R-:W-:Y:S02]  /*3730*/  F2FP.F16.F32.PACK_AB R175, R34, R47 ;  /* 0x0000002f22af723e */ /* 0x000fe400000000ff */
[----:B0-----:R-:W-:-:S04]  /*3740*/  MOV R135, R151 ;  /* 0x0000009700877202 */ /* 0x001fc80000000f00 */
[----:B------:R-:W0:Y:S01]  /*3750*/  MUFU.EX2 R137, R137 ;  /* 0x0000008900897308 */ /* 0x000e220000000800 */
[C---:B---3--:R-:W-:Y:S01]  /*3760*/  FADD.FTZ R42, R180.reuse, R15 ;  /* 0x0000000fb42a7221 */ /* 0x048fe20000010000 */
[----:B------:R-:W-:Y:S01]  /*3770*/  F2FP.F16.F32.PACK_AB R180, R180, R133 ;  /* 0x00000085b4b4723e */ /* 0x000fe200000000ff */
[----:B------:R-:W-:-:S05]  /*3780*/  IMAD.MOV.U32 R133, RZ, RZ, R151 ;  /* 0x000000ffff857224 */ /* 0x000fca00078e0097 */
[----:B------:R-:W2:Y:S01]  /*3790*/  MUFU.EX2 R36, R53 ;  /* 0x0000003500247308 */ /* 0x000ea20000000800 */
[----:B-1----:R-:W-:-:S07]  /*37a0*/  FADD.FTZ R11, R51, R0 ;  /* 0x00000000330b7221 */ /* 0x002fce0000010000 */
        /* <DEDUP_REMOVED lines=24> */
[----:B------:R-:W1:Y:S01]  /*3930*/  MUFU.EX2 R85, R85 ;  /* 0x0000005500557308 */ /* 0x000e620000000800 */
[----:B0-----:R-:W-:-:S07]  /*3940*/  FADD.FTZ R15, R145, R44 ;  /* 0x0000002c910f7221 */ /* 0x001fce0000010000 */
[----:B------:R0:W3:Y:S01]  /*3950*/  MUFU.EX2 R40, R89 ;  /* 0x0000005900287308 */ /* 0x0000e20000000800 */
[C---:B--2---:R-:W-:Y:S01]  /*3960*/  FADD.FTZ R44, R8.reuse, R11 ;  /* 0x0000000b082c7221 */ /* 0x044fe20000010000 */
[----:B------:R-:W-:-:S06]  /*3970*/  F2FP.F16.F32.PACK_AB R181, R8, R59 ;  /* 0x0000003b08b5723e */ /* 0x000fcc00000000ff */
[----:B------:R-:W2:Y:S01]  /*3980*/  MUFU.EX2 R91, R91 ;  /* 0x0000005b005b7308 */ /* 0x000ea20000000800 */
[----:B-1----:R-:W-:Y:S01]  /*3990*/  FADD.FTZ R3, R85, R44 ;  /* 0x0000002c55037221 */ /* 0x002fe20000010000 */
[----:B0-----:R-:W-:-:S06]  /*39a0*/  IMAD.MOV.U32 R89, RZ, RZ, R151 ;  /* 0x000000ffff597224 */ /* 0x001fcc00078e0097 */
[----:B------:R-:W0:Y:S01]  /*39b0*/  MUFU.EX2 R42, R83 ;  /* 0x00000053002a7308 */ /* 0x000e220000000800 */
[C---:B---3--:R-:W-:Y:S01]  /*39c0*/  FADD.FTZ R10, R40.reuse, R3 ;  /* 0x00000003280a7221 */ /* 0x048fe20000010000 */
[----:B------:R-:W-:-:S06]  /*39d0*/  F2FP.F16.F32.PACK_AB R183, R40, R85 ;  /* 0x0000005528b7723e */ /* 0x000fcc00000000ff */
[----:B------:R-:W1:Y:S01]  /*39e0*/  MUFU.EX2 R93, R93 ;  /* 0x0000005d005d7308 */ /* 0x000e620000000800 */
[----:B--2---:R-:W-:-:S07]  /*39f0*/  FADD.FTZ R3, R91, R10 ;  /* 0x0000000a5b037221 */ /* 0x004fce0000010000 */
[----:B------:R-:W2:Y:S01]  /*3a00*/  MUFU.EX2 R20, R20 ;  /* 0x0000001400147308 */ /* 0x000ea20000000800 */
[C---:B0-----:R-:W-:Y:S01]  /*3a10*/  FADD.FTZ R10, R42.reuse, R3 ;  /* 0x000000032a0a7221 */ /* 0x041fe20000010000 */
[----:B------:R-:W-:Y:S02]  /*3a20*/  F2FP.F16.F32.PACK_AB R185, R42, R91 ;  /* 0x0000005b2ab9723e */ /* 0x000fe400000000ff */
[----:B------:R-:W-:-:S04]  /*3a30*/  MOV R91, R151 ;  /* 0x00000097005b7202 */ /* 0x000fc80000000f00 */
[----:B------:R-:W0:Y:S01]  /*3a40*/  MUFU.EX2 R4, R87 ;  /* 0x0000005700047308 */ /* 0x000e220000000800 */
[----:B-1----:R-:W-:Y:S01]  /*3a50*/  FADD.FTZ R3, R93, R10 ;  /* 0x0000000a5d037221 */ /* 0x002fe20000010000 */
[C---:B--2---:R-:W-:Y:S01]  /*3a60*/  F2FP.F16.F32.PACK_AB R186, R20.reuse, R145 ;  /* 0x0000009114ba723e */ /* 0x044fe200000000ff */
[----:B------:R-:W-:Y:S01]  /*3a70*/  FADD.FTZ R0, R20, R15 ;  /* 0x0000000f14007221 */ /* 0x000fe20000010000 */
[----:B------:R-:W-:Y:S01]  /*3a80*/  IMAD.MOV.U32 R145, RZ, RZ, R151 ;  /* 0x000000ffff917224 */ /* 0x000fe200078e0097 */
[C---:B0-----:R-:W-:Y:S01]  /*3a90*/  F2FP.F16.F32.PACK_AB R187, R4.reuse, R93 ;  /* 0x0000005d04bb723e */ /* 0x041fe200000000ff */
[----:B------:R-:W-:Y:S01]  /*3aa0*/  FADD.FTZ R3, R4, R3 ;  /* 0x0000000304037221 */ /* 0x000fe20000010000 */
[----:B------:R-:W-:Y:S01]  /*3ab0*/  IMAD.MOV.U32 R93, RZ, RZ, R151 ;  /* 0x000000ffff5d7224 */ /* 0x000fe200078e0097 */
[----:B------:R-:W-:Y:S06]  /*3ac0*/  @!P1 BRA `(.L_x_6541) ;  /* 0x0000002800989947 */ /* 0x000fec0003800000 */
[----:B------:R-:W-:Y:S01]  /*3ad0*/  MOV R5, R9 ;  /* 0x0000000900057202 */ /* 0x000fe20000000f00 */
[----:B------:R-:W-:Y:S01]  /*3ae0*/  IMAD.MOV.U32 R4, RZ, RZ, R7 ;  /* 0x000000ffff047224 */ /* 0x000fe200078e0007 */
        /* <DEDUP_REMOVED lines=32> */
[----:B------:R-:W-:Y:S01]  /*3cf0*/  UIADD3 UR52, UR52, -0x2, URZ ;  /* 0xfffffffe34347890 */ /* 0x000fe2000fffe03f */
[----:B------:R-:W-:Y:S01]  /*3d00*/  UMOV UR53, UR44 ;  /* 0x0000002c00357c82 */ /* 0x000fe20008000000 */
[----:B------:R-:W-:Y:S01]  /*3d10*/  UMOV UR51, UR43 ;  /* 0x0000002b00337c82 */ /* 0x000fe20008000000 */
[----:B------:R-:W-:-:S09]  /*3d20*/  ULDC UR50, c[0x0][0x9d8] ;  /* 0x0002760000327ab9 */ /* 0x000fd20000000800 */
.L_x_6552:
[----:B------:R-:W-:Y:S01]  /*3d30*/  ISETP.NE.AND P2, PT, RZ, UR38, PT ;  /* 0x00000026ff007c0c */ /* 0x000fe2000bf45270 */
[----:B------:R-:W-:-:S04]  /*3d40*/  UISETP.NE.AND UP0, UPT, UR51, 0x1, UPT ;  /* 0x000000013300788c */ /* 0x000fc8000bf05270 */
[----:B------:R-:W-:-:S04]  /*3d50*/  USEL UR44, URZ, 0x1, UP0 ;  /* 0x000000013f2c7887 */ /* 0x000fc80008000000 */
[----:B------:R-:W-:-:S04]  /*3d60*/  ULOP3.LUT UR44, UR53, UR44, URZ, 0x3c, !UPT ;  /* 0x0000002c352c7292 */ /* 0x000fc8000f8e3c3f */
[----:B------:R-:W-:Y:S08]  /*3d70*/  @P2 BRA `(.L_x_6542) ;  /* 0x0000000000382947 */ /* 0x000ff00003800000 */
[----:B------:R-:W-:Y:S05]  /*3d80*/  @!P0 BRA `(.L_x_6543) ;  /* 0x0000000000048947 */ /* 0x000fea0003800000 */
[----:B------:R-:W-:Y:S01]  /*3d90*/  BPT.TRAP 0x1 ;  /* 0x000000040000795c */ /* 0x000fe20000300000 */
.L_x_6543:
        /* <DEDUP_REMOVED lines=9> */
.L_x_6544:
[----:B-1----:R-:W-:Y:S05]  /*3e30*/  @P1 BRA `(.L_x_6542) ;  /* 0x0000000000081947 */ /* 0x002fea0003800000 */
[----:B------:R-:W1:Y:S02]  /*3e40*/  SYNCS.PHASECHK.TRANS64.TRYWAIT P1, [UR6+0x28830], R6 ;  /* 0x02883006ff0075a7 */ /* 0x000e640008020146 */
[----:B-1----:R-:W-:Y:S05]  /*3e50*/  @!P1 BRA `(.L_x_6545) ;  /* 0x0000007c00889947 */ /* 0x002fea0003800000 */
.L_x_6542:
[----:B01----:R-:W-:Y:S01]  /*3e60*/  VIADD R6, R2, 0x8 ;  /* 0x0000000802067836 */ /* 0x003fe20000000000 */
[----:B------:R-:W-:Y:S01]  /*3e70*/  UIADD3 UR43, UR51, 0x1, URZ ;  /* 0x00000001332b7890 */ /* 0x000fe2000fffe03f */
[----:B------:R-:W-:Y:S01]  /*3e80*/  UMOV UR35, 0x40000040 ;  /* 0x4000004000237882 */ /* 0x000fe20000000000 */
[----:B------:R-:W-:Y:S02]  /*3e90*/  UMOV UR7, 0x40000040 ;  /* 0x4000004000077882 */ /* 0x000fe40000000000 */
[----:B------:R0:W-:Y:S01]  /*3ea0*/  BAR.SYNC.DEFER_BLOCKING R6, 0x100 ;  /* 0x000400060000751d */ /* 0x0001e20000010000 */
[----:B------:R-:W-:-:S04]  /*3eb0*/  UISETP.NE.AND UP0, UPT, UR43, 0x2, UPT ;  /* 0x000000022b00788c */ /* 0x000fc8000bf05270 */
[----:B------:R-:W-:Y:S01]  /*3ec0*/  USEL UR43, UR43, URZ, UP0 ;  /* 0x0000003f2b2b7287 */ /* 0x000fe20008000000 */
[----:B------:R-:W-:Y:S01]  /*3ed0*/  UMOV UR11, 0x40000040 ;  /* 0x40000040000b7882 */ /* 0x000fe20000000000 */
[----:B------:R-:W-:Y:S02]  /*3ee0*/  UMOV UR15, 0x40000040 ;  /* 0x40000040000f7882 */ /* 0x000fe40000000000 */
[----:B------:R-:W-:Y:S01]  /*3ef0*/  ULEA UR34, UR43, UR47, 0xb ;  /* 0x0000002f2b227291 */ /* 0x000fe2000f8e583f */
[----:B------:R-:W-:Y:S01]  /*3f00*/  UMOV UR19, 0x40000040 ;  /* 0x4000004000137882 */ /* 0x000fe20000000000 */
[----:B------:R-:W-:Y:S02]  /*3f10*/  UMOV UR23, 0x40000040 ;  /* 0x4000004000177882 */ /* 0x000fe40000000000 */
[----:B------:R-:W-:Y:S02]  /*3f20*/  UIADD3 UR6, UR34, 0x2, URZ ;  /* 0x0000000222067890 */ /* 0x000fe4000fffe03f */
[----:B------:R-:W-:-:S02]  /*3f30*/  UIADD3 UR10, UR34, 0x4, URZ ;  /* 0x00000004220a7890 */ /* 0x000fc4000fffe03f */
[----:B------:R-:W-:Y:S02]  /*3f40*/  UIADD3 UR14, UR34, 0x6, URZ ;  /* 0x00000006220e7890 */ /* 0x000fe4000fffe03f */
[----:B------:R-:W-:Y:S02]  /*3f50*/  UIADD3 UR18, UR34, 0x400, URZ ;  /* 0x0000040022127890 */ /* 0x000fe4000fffe03f */
[----:B------:R-:W-:Y:S02]  /*3f60*/  UIADD3 UR22, UR34, 0x402, URZ ;  /* 0x0000040222167890 */ /* 0x000fe4000fffe03f */
[----:B------:R-:W-:Y:S01]  /*3f70*/  UIADD3 UR26, UR34, 0x404, URZ ;  /* 0x00000404221a7890 */ /* 0x000fe2000fffe03f */
[----:B------:R-:W-:Y:S01]  /*3f80*/  WARPGROUP.ARRIVE ;  /* 0x00000000000079c5 */ /* 0x000fe20000000000 */
[----:B------:R-:W-:Y:S01]  /*3f90*/  UMOV UR27, 0x40000040 ;  /* 0x40000040001b7882 */ /* 0x000fe20000000000 */
[----:B------:R-:W-:Y:S01]  /*3fa0*/  UIADD3 UR30, UR34, 0x406, URZ ;  /* 0x00000406221e7890 */ /* 0x000fe2000fffe03f */
[----:B------:R-:W-:-:S03]  /*3fb0*/  UMOV UR31, 0x40000040 ;  /* 0x40000040001f7882 */ /* 0x000fc60000000000 */
[----:B------:R-:W-:Y:S03]  /*3fc0*/  HGMMA.64x128x16.F32 R24, gdesc[UR32], RZ, !UPT, gsb0 ;  /* 0x01e00000201879f0 */ /* 0x000fe6000c0008ff */
        /* <DEDUP_REMOVED lines=22> */
[----:B0-----:R-:W-:Y:S05]  /*4130*/  @P2 BRA `(.L_x_6546) ;  /* 0x00000000002c2947 */ /* 0x001fea0003800000 */
[----:B------:R-:W-:Y:S05]  /*4140*/  @!P0 BRA `(.L_x_6547) ;  /* 0x0000000000048947 */ /* 0x000fea0003800000 */
[----:B------:R-:W-:Y:S01]  /*4150*/  BPT.TRAP 0x1 ;  /* 0x000000040000795c */ /* 0x000fe20000300000 */
.L_x_6547:
[----:B------:R-:W-:Y:S01]  /*4160*/  ULEA UR6, UR51, UR39, 0x3 ;  /* 0x0000002733067291 */ /* 0x000fe2000f8e183f */
[----:B------:R-:W-:-:S04]  /*4170*/  MOV R6, UR53 ;  /* 0x0000003500067c02 */ /* 0x000fc80008000f00 */
[----:B------:R-:W-:-:S04]  /*4180*/  SHF.L.U32 R6, R6, 0x1f, RZ ;  /* 0x0000001f06067819 */ /* 0x000fc800000006ff */
[----:B------:R0:W1:Y:S01]  /*4190*/  SYNCS.PHASECHK.TRANS64.TRYWAIT P1, [UR6+0x28850], R6 ;  /* 0x02885006ff0075a7 */ /* 0x0000620008020146 */
[----:B------:R-:W-:Y:S05]  /*41a0*/  @!P0 BRA `(.L_x_6548) ;  /* 0x0000000000048947 */ /* 0x000fea0003800000 */
[----:B------:R-:W-:Y:S01]  /*41b0*/  BPT.TRAP 0x1 ;  /* 0x000000040000795c */ /* 0x000fe20000300000 */
.L_x_6548:
[----:B-1----:R-:W-:Y:S05]  /*41c0*/  @P1 BRA `(.L_x_6546) ;  /* 0x0000000000081947 */ /* 0x002fea0003800000 */
[----:B------:R-:W1:Y:S02]  /*41d0*/  SYNCS.PHASECHK.TRANS64.TRYWAIT P1, [UR6+0x28850], R6 ;  /* 0x02885006ff0075a7 */ /* 0x000e640008020146 */
[----:B-1----:R-:W-:Y:S05]  /*41e0*/  @!P1 BRA `(.L_x_6549) ;  /* 0x0000007800bc9947 */ /* 0x002fea0003800000 */
.L_x_6546:
[----:B------:R-:W-:Y:S01]  /*41f0*/  UIADD3 UR6, UR39, 0x400, URZ ;  /* 0x0000040027067890 */ /* 0x000fe2000fffe03f */
[----:B------:R-:W-:Y:S01]  /*4200*/  WARPGROUP.ARRIVE ;  /* 0x00000000000079c5 */ /* 0x000fe20000000000 */
[----:B------:R-:W-:Y:S01]  /*4210*/  UMOV UR7, 0x40000040 ;  /* 0x4000004000077882 */ /* 0x000fe20000000000 */
[----:B01----:R-:W-:Y:S01]  /*4220*/  IADD3 R6, -R2, 0xb, RZ ;  /* 0x0000000b02067810 */ /* 0x003fe20007ffe1ff */
[----:B------:R-:W-:-:S04]  /*4230*/  USHF.R.U32.HI UR6, URZ, 0x4, UR6 ;  /* 0x000000043f067899 */ /* 0x000fc80008011606 */
[----:B------:R-:W-:-:S04]  /*4240*/  ULOP3.LUT UR6, UR6, 0x3fff, URZ, 0xc0, !UPT ;  /* 0x00003fff06067892 */ /* 0x000fc8000f8ec03f */
[----:B------:R-:W-:-:S04]  /*4250*/  ULOP3.LUT UR6, UR6, 0x4000000, URZ, 0xfc, !UPT ;  /* 0x0400000006067892 */ /* 0x000fc8000f8efc3f */
[----:B------:R-:W-:-:S07]  /*4260*/  ULEA UR10, UR51, UR6, 0xb ;  /* 0x00000006330a7291 */ /* 0x000fce000f8e583f */
[----:B------:R-:W-:Y:S02]  /*4270*/  UMOV UR6, UR10 ;  /* 0x0000000a00067c82 */ /* 0x000fe40008000000 */
[----:B------:R-:W-:Y:S01]  /*4280*/  HGMMA.64x128x16.F32 R88, R156, gdesc[UR4].tnspB, R88, gsb0 ;  /* 0x41e000049c587df0 */ /* 0x000fe20008000858 */
[----:B------:R-:W-:Y:S01]  /*4290*/  UIADD3 UR6, UR10, 0x80, URZ ;  /* 0x000000800a067890 */ /* 0x000fe2000fffe03f */
[----:B------:R-:W-:Y:S01]  /*42a0*/  UMOV UR7, 0x40000040 ;  /* 0x4000004000077882 */ /* 0x000fe20000000000 */
[----:B------:R-:W-:Y:S02]  /*42b0*/  WARPGROUP.DEPBAR.LE gsb0, 0x0 ;  /* 0x00008000000079c5 */ /* 0x000fe40000010000 */
[----:B------:R-:W-:-:S07]  /*42c0*/  WARPGROUP.ARRIVE ;  /* 0x00000000000079c5 */ /* 0x000fce0000000000 */
        /* <DEDUP_REMOVED lines=30> */
[----:B------:R-:W-:Y:S03]  /*44b0*/  HGMMA.64x128x16.F32 R88, R184, gdesc[UR4].tnspB, R88, gsb0 ;  /* 0x41e00004b8587df0 */ /* 0x000fe60008000858 */
[----:B------:R-:W-:Y:S02]  /*44c0*/  WARPGROUP.DEPBAR.LE gsb0, 0x0 ;  /* 0x00008000000079c5 */ /* 0x000fe40000010000 */
[----:B------:R0:W-:Y:S06]  /*44d0*/  BAR.ARV R6, 0x100 ;  /* 0x000400060000751d */ /* 0x0001ec0000002000 */
[----:B------:R-:W-:Y:S05]  /*44e0*/  @!P0 BRA `(.L_x_6550) ;  /* 0x0000000000048947 */ /* 0x000fea0003800000 */
[----:B------:R-:W-:Y:S01]  /*44f0*/  BPT.TRAP 0x1 ;  /* 0x000000040000795c */ /* 0x000fe20000300000 */
.L_x_6550:
        /* <DEDUP_REMOVED lines=82> */
[----:B------:R-:W-:-:S04]  /*4a20*/  ULEA UR6, UR43, UR39, 0x3 ;  /* 0x000000272b067291 */ /* 0x000fc8000f8e183f */
[----:B------:R-:W1:Y:S01]  /*4a30*/  MUFU.TANH R21, R21 ;  /* 0x0000001500157308 */ /* 0x000e620000002400 */
[----:B--2---:R-:W-:Y:S01]  /*4a40*/  FMNMX.FTZ R10, R15, R10, !PT ;  /* 0x0000000a0f0a7209 */ /* 0x004fe20007810000 */
[----:B------:R-:W-:-:S04]  /*4a50*/  UIADD3 UR6, UR6, 0x28840, URZ ;  /* 0x0002884006067890 */ /* 0x000fc8000fffe03f */
[----:B------:R-:W-:Y:S02]  /*4a60*/  UPRMT UR6, UR37, 0x654, UR6 ;  /* 0x0000065425067896 */ /* 0x000fe40008000006 */
[----:B------:R-:W2:Y:S01]  /*4a70*/  MUFU.TANH R169, R169 ;  /* 0x000000a900a97308 */ /* 0x000ea20000002400 */
[----:B0-----:R-:W-:-:S06]  /*4a80*/  FMNMX.FTZ R6, R167, R6, !PT ;  /* 0x00000006a7067209 */ /* 0x001fcc0007810000 */
[----:B------:R-:W-:Y:S01]  /*4a90*/  SYNCS.ARRIVE.TRANS64.RED.A1T0 RZ, [UR6], RZ ;  /* 0x000000ffffff79a7 */ /* 0x000fe20008100406 */
        /* <DEDUP_REMOVED lines=103> */
[----:B-1----:R-:W-:Y:S02]  /*5110*/  FMNMX.FTZ R12, R211, R6, !PT ;  /* 0x00000006d30c7209 */ /* 0x002fe40007810000 */
[----:B------:R-:W1:Y:S03]  /*5120*/  LDC R6, c[0x0][0x988] ;  /* 0x00026200ff067b82 */ /* 0x000e660000000800 */
[----:B------:R-:W3:Y:S01]  /*5130*/  SHFL.BFLY PT, R7, R12, 0x2, 0x1f ;  /* 0x0c401f000c077f89 */ /* 0x000ee200000e0000 */
[----:B--2---:R-:W-:-:S04]  /*5140*/  FMNMX.FTZ R10, R83, R10, !PT ;  /* 0x0000000a530a7209 */ /* 0x004fc80007810000 */
[----:B0-----:R-:W-:-:S05]  /*5150*/  FMNMX.FTZ R10, R85, R10, !PT ;  /* 0x0000000a550a7209 */ /* 0x001fca0007810000 */
[----:B------:R-:W0:Y:S01]  /*5160*/  SHFL.BFLY PT, R9, R10, 0x2, 0x1f ;  /* 0x0c401f000a097f89 */ /* 0x000e2200000e0000 */
[----:B---3--:R-:W-:-:S05]  /*5170*/  FMNMX.FTZ R14, R12, R7, !PT ;  /* 0x000000070c0e7209 */ /* 0x008fca0007810000 */
        /* <DEDUP_REMOVED lines=10> */
[-CC-:B------:R-:W-:Y:S01]  /*5220*/  FFMA.FTZ R160, R165, R6.reuse, -R10.reuse ;  /* 0x00000006a5a07223 */ /* 0x180fe2000001080a */
[-CC-:B------:R-:W-:Y:S01]  /*5230*/  FFMA.FTZ R69, R73, R6.reuse, -R10.reuse ;  /* 0x0000000649457223 */ /* 0x180fe2000001080a */
[-CC-:B------:R-:W-:Y:S01]  /*5240*/  FFMA.FTZ R161, R167, R6.reuse, -R10.reuse ;  /* 0x00000006a7a17223 */ /* 0x180fe2000001080a */
[----:B0-----:R-:W-:Y:S01]  /*5250*/  FMNMX.FTZ R9, R20, R9, !PT ;  /* 0x0000000914097209 */ /* 0x001fe20007810000 */
[-CC-:B------:R-:W-:Y:S01]  /*5260*/  FFMA.FTZ R162, R169, R6.reuse, -R10.reuse ;  /* 0x00000006a9a27223 */ /* 0x180fe2000001080a */
[-CC-:B------:R-:W-:Y:S01]  /*5270*/  FFMA.FTZ R164, R173, R6.reuse, -R10.reuse ;  /* 0x00000006ada47223 */ /* 0x180fe2000001080a */
[-CC-:B------:R-:W-:Y:S01]  /*5280*/  FFMA.FTZ R165, R175, R6.reuse, -R10.reuse ;  /* 0x00000006afa57223 */ /* 0x180fe2000001080a */
[-CC-:B------:R-:W-:Y:S01]  /*5290*/  FFMA.FTZ R166, R177, R6.reuse, -R10.reuse ;  /* 0x00000006b1a67223 */ /* 0x180fe2000001080a */
[----:B------:R-:W-:Y:S01]  /*52a0*/  FADD.FTZ R87, -R9, R5 ;  /* 0x0000000509577221 */ /* 0x000fe20000010100 */
[-CC-:B------:R-:W-:Y:S01]  /*52b0*/  FFMA.FTZ R73, R77, R6.reuse, -R10.reuse ;  /* 0x000000064d497223 */ /* 0x180fe2000001080a */
        /* <DEDUP_REMOVED lines=23> */
[----:B------:R0:W-:Y:S03]  /*5430*/  MUFU.EX2 R5, R24 ;  /* 0x0000001800057308 */ /* 0x0001e60000000800 */
        /* <DEDUP_REMOVED lines=12> */
[-CC-:B0-----:R-:W-:Y:S01]  /*5500*/  FFMA.FTZ R24, R33, R6.reuse, -R10.reuse ;  /* 0x0000000621187223 */ /* 0x181fe2000001080a */
        /* <DEDUP_REMOVED lines=8> */
[----:B------:R-:W0:Y:S01]  /*5590*/  MUFU.EX2 R157, R157 ;  /* 0x0000009d009d7308 */ /* 0x000e220000000800 */
[----:B-1----:R-:W-:Y:S01]  /*55a0*/  FFMA.FTZ R0, R5, R0, R156 ;  /* 0x0000000005007223 */ /* 0x002fe2000001009c */
        /* <DEDUP_REMOVED lines=10> */
[----:B------:R-:W-:-:S04]  /*5650*/  FFMA.FTZ R83, R83, R6, -R10 ;  /* 0x0000000653537223 */ /* 0x000fc8000001080a */
[----:B------:R-:W2:Y:S01]  /*5660*/  MUFU.EX2 R8, R8 ;  /* 0x0000000800087308 */ /* 0x000ea20000000800 */
[----:B0-----:R-:W-:-:S07]  /*5670*/  FFMA.FTZ R3, R4, R3, R157 ;  /* 0x0000000304037223 */ /* 0x001fce000001009d */
[----:B------:R-:W0:Y:S01]  /*5680*/  MUFU.EX2 R158, R158 ;  /* 0x0000009e009e7308 */ /* 0x000e220000000800 */
[----:B-1----:R-:W-:-:S07]  /*5690*/  FADD.FTZ R35, R87, R0 ;  /* 0x0000000057237221 */ /* 0x002fce0000010000 */
[----:B------:R-:W1:Y:S01]  /*56a0*/  MUFU.EX2 R11, R11 ;  /* 0x0000000b000b7308 */ /* 0x000e620000000800 */
[----:B--2---:R-:W-:-:S07]  /*56b0*/  FADD.FTZ R0, R8, R3 ;  /* 0x0000000308007221 */ /* 0x004fce0000010000 */
[----:B------:R-:W2:Y:S01]  /*56c0*/  MUFU.EX2 R159, R159 ;  /* 0x0000009f009f7308 */ /* 0x000ea20000000800 */
[----:B0-----:R-:W-:Y:S01]  /*56d0*/  FADD.FTZ R36, R158, R35 ;  /* 0x000000239e247221 */ /* 0x001fe20000010000 */
[----:B------:R-:W-:-:S06]  /*56e0*/  FFMA.FTZ R35, R55, R6, -R10 ;  /* 0x0000000637237223 */ /* 0x000fcc000001080a */
        /* <DEDUP_REMOVED lines=12> */
[-CC-:B------:R-:W-:Y:S01]  /*57b0*/  FFMA.FTZ R36, R57, R6.reuse, -R10.reuse ;  /* 0x0000000639247223 */ /* 0x180fe2000001080a */
[----:B------:R-:W-:-:S05]  /*57c0*/  FFMA.FTZ R10, R85, R6, -R10 ;  /* 0x00000006550a7223 */ /* 0x000fca000001080a */
        /* <DEDUP_REMOVED lines=106> */
.L_x_6551:
[----:B------:R-:W-:Y:S01]  /*5e70*/  ULEA UR6, UR51, UR39, 0x3 ;  /* 0x0000002733067291 */ /* 0x000fe2000f8e183f */
[----:B------:R-:W-:Y:S01]  /*5e80*/  ISETP.LT.AND P1, PT, RZ, UR52, PT ;  /* 0x00000034ff007c0c */ /* 0x000fe2000bf21270 */
[----:B------:R-:W-:Y:S01]  /*5e90*/  UIADD3 UR7, UR52, -0x1, URZ ;  /* 0xffffffff34077890 */ /* 0x000fe2000fffe03f */
[----:B------:R-:W-:Y:S01]  /*5ea0*/  F2FP.F16.F32.PACK_AB R158, R159, R158 ;  /* 0x0000009e9f9e723e */ /* 0x000fe200000000ff */
[----:B------:R-:W-:Y:S01]  /*5eb0*/  UIADD3 UR6, UR6, 0x28860, URZ ;  /* 0x0002886006067890 */ /* 0x000fe2000fffe03f */
[----:B------:R-:W-:Y:S01]  /*5ec0*/  F2FP.F16.F32.PACK_AB R160, R161, R160 ;  /* 0x000000a0a1a0723e */ /* 0x000fe200000000ff */
[----:B------:R-:W-:Y:S01]  /*5ed0*/  UMOV UR53, UR44 ;  /* 0x0000002c00357c82 */ /* 0x000fe20008000000 */
[----:B------:R-:W-:Y:S01]  /*5ee0*/  UMOV UR51, UR43 ;  /* 0x0000002b00337c82 */ /* 0x000fe20008000000 */
[----:B------:R-:W-:Y:S01]  /*5ef0*/  UPRMT UR6, UR37, 0x654, UR6 ;  /* 0x0000065425067896 */ /* 0x000fe20008000006 */
[----:B------:R-:W-:Y:S01]  /*5f00*/  F2FP.F16.F32.PACK_AB R162, R163, R162 ;  /* 0x000000a2a3a2723e */ /* 0x000fe200000000ff */
[----:B------:R-:W-:Y:S01]  /*5f10*/  UMOV UR52, UR7 ;  /* 0x0000000700347c82 */ /* 0x000fe20008000000 */
[----:B------:R-:W-:Y:S01]  /*5f20*/  F2FP.F16.F32.PACK_AB R164, R165, R164 ;  /* 0x000000a4a5a4723e */ /* 0x000fe200000000ff */
[-C--:B------:R-:W-:Y:S01]  /*5f30*/  FMUL.FTZ R88, R88, R5.reuse ;  /* 0x0000000558587220 */ /* 0x080fe20000410000 */
[----:B------:R-:W-:Y:S01]  /*5f40*/  F2FP.F16.F32.PACK_AB R166, R167, R166 ;  /* 0x000000a6a7a6723e */ /* 0x000fe200000000ff */
[-C--:B------:R-:W-:Y:S01]  /*5f50*/  FMUL.FTZ R89, R89, R5.reuse ;  /* 0x0000000559597220 */ /* 0x080fe20000410000 */
[----:B------:R-:W-:Y:S01]  /*5f60*/  F2FP.F16.F32.PACK_AB R168, R169, R168 ;  /* 0x000000a8a9a8723e */ /* 0x000fe200000000ff */
[-C--:B------:R-:W-:Y:S01]  /*5f70*/  FMUL.FTZ R92, R92, R5.reuse ;  /* 0x000000055c5c7220 */ /* 0x080fe20000410000 */
[----:B------:R-:W-:Y:S01]  /*5f80*/  SYNCS.ARRIVE.TRANS64.RED.A1T0 RZ, [UR6], RZ ;  /* 0x000000ffffff79a7 */ /* 0x000fe20008100406 */
[----:B------:R-:W-:Y:S01]  /*5f90*/  F2FP.F16.F32.PACK_AB R170, R171, R170 ;  /* 0x000000aaabaa723e */ /* 0x000fe200000000ff */
[-C--:B------:R-:W-:Y:S01]  /*5fa0*/  FMUL.FTZ R93, R93, R5.reuse ;  /* 0x000000055d5d7220 */ /* 0x080fe20000410000 */
        /* <DEDUP_REMOVED lines=87> */
[----:B------:R-:W-:Y:S06]  /*6520*/  @P1 BRA `(.L_x_6552) ;  /* 0xffffffd800001947 */ /* 0x000fec000383ffff */
.L_x_6541:
[----:B------:R-:W-:Y:S06]  /*6530*/  BAR.ARV 0x8, 0x180 ;  /* 0x0206000000007b1d */ /* 0x000fec0000002000 */
[----:B------:R-:W-:Y:S05]  /*6540*/  @!P0 BRA `(.L_x_6553) ;  /* 0x0000000000048947 */ /* 0x000fea0003800000 */
[----:B------:R-:W-:Y:S01]  /*6550*/  BPT.TRAP 0x1 ;  /* 0x000000040000795c */ /* 0x000fe20000300000 */
.L_x_6553:
[----:B------:R-:W-:Y:S01]  /*6560*/  ULEA UR10, UR43, UR39, 0x3 ;  /* 0x000000272b0a7291 */ /* 0x000fe2000f8e183f */
[----:B------:R-:W-:-:S05]  /*6570*/  IMAD.U32 R4, RZ, RZ, UR44 ;  /* 0x0000002cff047e24 */ /* 0x000fca000f8e00ff */
[----:B------:R-:W-:-:S04]  /*6580*/  SHF.L.U32 R4, R4, 0x1f, RZ ;  /* 0x0000001f04047819 */ /* 0x000fc800000006ff */
[----:B------:R0:W1:Y:S01]  /*6590*/  SYNCS.PHASECHK.TRANS64.TRYWAIT P1, [UR10+0x28850], R4 ;  /* 0x02885004ff0075a7 */ /* 0x000062000802014a */
[----:B------:R-:W-:Y:S05]  /*65a0*/  @!P0 BRA `(.L_x_6554) ;  /* 0x0000000000048947 */ /* 0x000fea0003800000 */
[----:B------:R-:W-:Y:S01]  /*65b0*/  BPT.TRAP 0x1 ;  /* 0x000000040000795c */ /* 0x000fe20000300000 */
.L_x_6554:
[----:B-1----:R-:W-:Y:S05]  /*65c0*/  @P1 BRA `(.L_x_6555) ;  /* 0x0000000000081947 */ /* 0x002fea0003800000 */
[----:B------:R-:W1:Y:S02]  /*65d0*/  SYNCS.PHASECHK.TRANS64.TRYWAIT P1, [UR10+0x28850], R4 ;  /* 0x02885004ff0075a7 */ /* 0x000e64000802014a */
[----:B-1----:R-:W-:Y:S05]  /*65e0*/  @!P1 BRA `(.L_x_6556) ;  /* 0x0000005400d49947 */ /* 0x002fea0003800000 */
.L_x_6555:
[----:B------:R-:W-:Y:S01]  /*65f0*/  UIADD3 UR4, UR39, 0x400, URZ ;  /* 0x0000040027047890 */ /* 0x000fe2000fffe03f */
[----:B------:R-:W-:Y:S01]  /*6600*/  WARPGROUP.ARRIVE ;  /* 0x00000000000079c5 */ /* 0x000fe20000000000 */
[----:B------:R-:W-:Y:S01]  /*6610*/  UMOV UR7, 0x40000040 ;  /* 0x4000004000077882 */ /* 0x000fe20000000000 */
[----:B-1----:R-:W1:Y:S01]  /*6620*/  SHFL.BFLY PT, R5, R0, 0x2, 0x1f ;  /* 0x0c401f0000057f89 */ /* 0x002e6200000e0000 */
[----:B------:R-:W-:Y:S01]  /*6630*/  USHF.R.U32.HI UR4, URZ, 0x4, UR4 ;  /* 0x000000043f047899 */ /* 0x000fe20008011604 */
[----:B------:R-:W-:Y:S02]  /*6640*/  MOV R61, RZ ;  /* 0x000000ff003d7202 */ /* 0x000fe40000000f00 */
[----:B0-----:R-:W0:Y:S01]  /*6650*/  SHFL.BFLY PT, R4, R3, 0x2, 0x1f ;  /* 0x0c401f0003047f89 */ /* 0x001e2200000e0000 */
[----:B------:R-:W-:-:S04]  /*6660*/  ULOP3.LUT UR4, UR4, 0x3fff, URZ, 0xc0, !UPT ;  /* 0x00003fff04047892 */ /* 0x000fc8000f8ec03f */
[----:B------:R-:W-:-:S04]  /*6670*/  ULOP3.LUT UR4, UR4, 0x4000000, URZ, 0xfc, !UPT ;  /* 0x0400000004047892 */ /* 0x000fc8000f8efc3f */
[----:B------:R-:W-:-:S07]  /*6680*/  ULEA UR4, UR43, UR4, 0xb ;  /* 0x000000042b047291 */ /* 0x000fce000f8e583f */
[----:B------:R-:W-:Y:S02]  /*6690*/  UMOV UR6, UR4 ;  /* 0x0000000400067c82 */ /* 0x000fe40008000000 */
[----:B------:R-:W-:Y:S01]  /*66a0*/  HGMMA.64x128x16.F32 R88, R156, gdesc[UR4].tnspB, R88, gsb0 ;  /* 0x41e000049c587df0 */ /* 0x000fe20008000858 */
[----:B------:R-:W-:Y:S01]  /*66b0*/  UIADD3 UR6, UR4, 0x80, URZ ;  /* 0x0000008004067890 */ /* 0x000fe2000fffe03f */
[----:B-1----:R-:W-:Y:S01]  /*66c0*/  FADD.FTZ R5, R5, R0 ;  /* 0x0000000005057221 */ /* 0x002fe20000010000 */
[----:B------:R-:W-:Y:S01]  /*66d0*/  UMOV UR7, 0x40000040 ;  /* 0x4000004000077882 */ /* 0x000fe20000000000 */
[----:B------:R-:W-:Y:S02]  /*66e0*/  IMAD.MOV.U32 R0, RZ, RZ, -0x800000 ;  /* 0xff800000ff007424 */ /* 0x000fe400078e00ff */
[----:B0-----:R-:W-:Y:S01]  /*66f0*/  FADD.FTZ R8, R4, R3 ;  /* 0x0000000304087221 */ /* 0x001fe20000010000 */
[----:B------:R-:W-:Y:S01]  /*6700*/  IMAD.MOV.U32 R3, RZ, RZ, -0x800000 ;  /* 0xff800000ff037424 */ /* 0x000fe200078e00ff */
[----:B------:R-:W0:Y:S04]  /*6710*/  SHFL.BFLY PT, R4, R5, 0x1, 0x1f ;  /* 0x0c201f0005047f89 */ /* 0x000e2800000e0000 */
[----:B------:R-:W1:Y:S01]  /*6720*/  SHFL.BFLY PT, R11, R8, 0x1, 0x1f ;  /* 0x0c201f00080b7f89 */ /* 0x000e6200000e0000 */
[----:B0-----:R-:W-:Y:S01]  /*6730*/  FADD.FTZ R13, R5, R4 ;  /* 0x00000004050d7221 */ /* 0x001fe20000010000 */
[----:B-1----:R-:W-:-:S04]  /*6740*/  FADD.FTZ R14, R8, R11 ;  /* 0x0000000b080e7221 */ /* 0x002fc80000010000 */
[----:B------:R-:W-:Y:S01]  /*6750*/  FSETP.NE.FTZ.AND P1, PT, R13, RZ, PT ;  /* 0x000000ff0d00720b */ /* 0x000fe20003f35000 */
[----:B------:R-:W-:Y:S01]  /*6760*/  IMAD.MOV.U32 R11, RZ, RZ, RZ ;  /* 0x000000ffff0b7224 */ /* 0x000fe200078e00ff */
        /* <DEDUP_REMOVED lines=36> */
[----:B------:R-:W-:Y:S01]  /*69b0*/  UIADD3 UR4, UR4, 0x380, URZ ;  /* 0x0000038004047890 */ /* 0x000fe2000fffe03f */
[----:B------:R-:W-:Y:S02]  /*69c0*/  WARPGROUP.DEPBAR.LE gsb0, 0x0 ;  /* 0x00008000000079c5 */ /* 0x000fe40000010000 */
[----:B------:R-:W-:-:S06]  /*69d0*/  WARPGROUP.ARRIVE ;  /* 0x00000000000079c5 */ /* 0x000fcc0000000000 */
[----:B------:R-:W-:Y:S01]  /*69e0*/  HGMMA.64x128x16.F32 R88, R180, gdesc[UR4].tnspB, R88, gsb0 ;  /* 0x41e00004b4587df0 */ /* 0x000fe20008000858 */
[----:B------:R-:W-:Y:S01]  /*69f0*/  UMOV UR6, UR4 ;  /* 0x0000000400067c82 */ /* 0x000fe20008000000 */
[----:B------:R-:W-:Y:S01]  /*6a00*/  UMOV UR7, 0x40000040 ;  /* 0x4000004000077882 */ /* 0x000fe20000000000 */
[----:B------:R-:W-:Y:S02]  /*6a10*/  WARPGROUP.DEPBAR.LE gsb0, 0x0 ;  /* 0x00008000000079c5 */ /* 0x000fe40000010000 */
[----:B------:R-:W-:-:S07]  /*6a20*/  WARPGROUP.ARRIVE ;  /* 0x00000000000079c5 */ /* 0x000fce0000000000 */
[----:B------:R-:W-:Y:S03]  /*6a30*/  HGMMA.64x128x16.F32 R88, R184, gdesc[UR4].tnspB, R88, gsb0 ;  /* 0x41e00004b8587df0 */ /* 0x000fe60008000858 */
[----:B------:R-:W-:Y:S02]  /*6a40*/  WARPGROUP.DEPBAR.LE gsb0, 0x0 ;  /* 0x00008000000079c5 */ /* 0x000fe40000010000 */
[----:B0-23--:R-:W-:Y:S05]  /*6a50*/  @!P0 BRA `(.L_x_6557) ;  /* 0x0000000000048947 */ /* 0x00dfea0003800000 */
[----:B------:R-:W-:Y:S01]  /*6a60*/  BPT.TRAP 0x1 ;  /* 0x000000040000795c */ /* 0x000fe20000300000 */
.L_x_6557:
[----:B------:R-:W0:Y:S01]  /*6a70*/  S2UR UR6, SR_SWINHI ;  /* 0x00000000000679c3 */ /* 0x000e220000002f00 */
[----:B------:R-:W-:Y:S01]  /*6a80*/  IMAD R9, R17, 0x40, R22 ;  /* 0x0000004011097824 */ /* 0x000fe200078e0216 */
[----:B------:R-:W-:Y:S01]  /*6a90*/  ULDC UR7, c[0x0][0xc44] ;  /* 0x0003110000077ab9 */ /* 0x000fe20000000800 */
[----:B------:R-:W-:Y:S01]  /*6aa0*/  FMUL.FTZ R62, R113, R61 ;  /* 0x0000003d713e7220 */ /* 0x000fe20000410000 */
[-C--:B------:R-:W-:Y:S01]  /*6ab0*/  FMUL.FTZ R113, R98, R11.reuse ;  /* 0x0000000b62717220 */ /* 0x080fe20000410000 */
[----:B------:R-:W-:Y:S01]  /*6ac0*/  FMUL.FTZ R98, R103, R11 ;  /* 0x0000000b67627220 */ /* 0x000fe20000410000 */
[----:B------:R-:W-:Y:S01]  /*6ad0*/  ULDC.64 UR8, c[0x0][0xb90] ;  /* 0x0002e40000087ab9 */ /* 0x000fe20000000a00 */
[----:B------:R-:W-:Y:S01]  /*6ae0*/  FMUL.FTZ R69, R108, R61 ;  /* 0x0000003d6c457220 */ /* 0x000fe20000410000 */
[----:B------:R-:W1:Y:S01]  /*6af0*/  LDC R59, c[0x0][0xbe8] ;  /* 0x0002fa00ff3b7b82 */ /* 0x000e620000000800 */
[-C--:B------:R-:W-:Y:S01]  /*6b00*/  FMUL.FTZ R108, R99, R11.reuse ;  /* 0x0000000b636c7220 */ /* 0x080fe20000410000 */
[----:B------:R-:W-:Y:S01]  /*6b10*/  FMUL.FTZ R99, R110, R11 ;  /* 0x0000000b6e637220 */ /* 0x000fe20000410000 */
[-C--:B------:R-:W-:Y:S01]  /*6b20*/  FMUL.FTZ R7, R92, R61.reuse ;  /* 0x0000003d5c077220 */ /* 0x080fe20000410000 */
[----:B------:R-:W-:Y:S01]  /*6b30*/  FMUL.FTZ R68, R109, R61 ;  /* 0x0000003d6d447220 */ /* 0x000fe20000410000 */
[-C--:B------:R-:W-:Y:S01]  /*6b40*/  FMUL.FTZ R92, R111, R11.reuse ;  /* 0x0000000b6f5c7220 */ /* 0x080fe20000410000 */
[-C--:B------:R-:W-:Y:S01]  /*6b50*/  FMUL.FTZ R109, R94, R11.reuse ;  /* 0x0000000b5e6d7220 */ /* 0x080fe20000410000 */
[----:B------:R-:W-:Y:S01]  /*6b60*/  FMUL.FTZ R94, R107, R11 ;  /* 0x0000000b6b5e7220 */ /* 0x000fe20000410000 */
[----:B------:R-:W2:Y:S01]  /*6b70*/  LDC R103, c[0x0][0xc38] ;  /* 0x00030e00ff677b82 */ /* 0x000ea20000000800 */
        /* <DEDUP_REMOVED lines=9> */
[-C--:B------:R-:W-:Y:S01]  /*6c10*/  FMUL.FTZ R72, R97, R61.reuse ;  /* 0x0000003d61487220 */ /* 0x080fe20000410000 */
[----:B------:R-:W-:Y:S01]  /*6c20*/  MOV R36, UR4 ;  /* 0x0000000400247c02 */ /* 0x000fe20008000f00 */
[----:B------:R-:W-:Y:S01]  /*6c30*/  IMAD.U32 R37, RZ, RZ, UR5 ;  /* 0x00000005ff257e24 */ /* 0x000fe2000f8e00ff */
[----:B------:R-:W-:Y:S01]  /*6c40*/  UIADD3 UR4, -UR40, URZ, URZ ;  /* 0x0000003f28047290 */ /* 0x000fe2000fffe13f */
[-C--:B------:R-:W-:Y:S01]  /*6c50*/  FMUL.FTZ R70, R101, R61.reuse ;  /* 0x0000003d65467220 */ /* 0x080fe20000410000 */
[----:B------:R-:W-:Y:S01]  /*6c60*/  FMUL.FTZ R64, R117, R61 ;  /* 0x0000003d75407220 */ /* 0x000fe20000410000 */
[----:B------:R-:W-:Y:S01]  /*6c70*/  IMAD.WIDE R4, R152, 0x2, R36 ;  /* 0x0000000298047825 */ /* 0x000fe200078e0224 */
[----:B------:R-:W-:-:S03]  /*6c80*/  UIMAD UR7, UR7, UR4, UR42 ;  /* 0x00000004070772a4 */ /* 0x000fc6000f8e022a */
[-C--:B------:R-:W-:Y:S01]  /*6c90*/  FMUL.FTZ R100, R91, R11.reuse ;  /* 0x0000000b5b647220 */ /* 0x080fe20000410000 */
[-C--:B------:R-:W-:Y:S01]  /*6ca0*/  FMUL.FTZ R105, R90, R11.reuse ;  /* 0x0000000b5a697220 */ /* 0x080fe20000410000 */
[----:B------:R-:W-:Y:S01]  /*6cb0*/  IMAD.WIDE R36, R9, 0x2, R36 ;  /* 0x0000000209247825 */ /* 0x000fe200078e0224 */
[C---:B------:R-:W-:Y:S01]  /*6cc0*/  IADD3 R31, P1, R4.reuse, 0x4040, RZ ;  /* 0x00004040041f7810 */ /* 0x040fe20007f3e0ff */
[----:B------:R-:W-:Y:S01]  /*6cd0*/  UIMAD.WIDE.U32 UR4, UR7, UR8, URZ ;  /* 0x00000008070472a5 */ /* 0x000fe2000f8e003f */
[----:B------:R-:W-:Y:S01]  /*6ce0*/  IADD3 R13, P6, R4, 0x20, RZ ;  /* 0x00000020040d7810 */ /* 0x000fe20007fde0ff */
[----:B------:R-:W-:Y:S01]  /*6cf0*/  FMUL.FTZ R104, R95, R11 ;  /* 0x0000000b5f687220 */ /* 0x000fe20000410000 */
[----:B------:R-:W-:Y:S01]  /*6d00*/  IADD3.X R43, RZ, R5, RZ, P1, !PT ;  /* 0x00000005ff2b7210 */ /* 0x000fe20000ffe4ff */
[-C--:B------:R-:W-:Y:S01]  /*6d10*/  FMUL.FTZ R117, R102, R11.reuse ;  /* 0x0000000b66757220 */ /* 0x080fe20000410000 */
[----:B-1----:R-:W-:Y:S01]  /*6d20*/  ISETP.NE.AND P1, PT, R59, 0x1, PT ;  /* 0x000000013b00780c */ /* 0x002fe20003f25270 */
[----:B------:R-:W-:Y:S01]  /*6d30*/  IMAD.X R15, RZ, RZ, R5, P6 ;  /* 0x000000ffff0f7224 */ /* 0x000fe200030e0605 */
[----:B------:R-:W-:Y:S01]  /*6d40*/  LOP3.LUT R12, R31, 0x380, RZ, 0xc0, !PT ;  /* 0x000003801f0c7812 */ /* 0x000fe200078ec0ff */
[-C--:B------:R-:W-:Y:S01]  /*6d50*/  FMUL.FTZ R101, R106, R11.reuse ;  /* 0x0000000b6a657220 */ /* 0x080fe20000410000 */
[----:B------:R-:W-:Y:S01]  /*6d60*/  IADD3 R35, P6, R36, 0x1000, RZ ;  /* 0x0000100024237810 */ /* 0x000fe20007fde0ff */
[-C--:B------:R-:W-:Y:S01]  /*6d70*/  FMUL.FTZ R88, R115, R11.reuse ;  /* 0x0000000b73587220 */ /* 0x080fe20000410000 */
[----:B------:R-:W-:Y:S01]  /*6d80*/  SHF.R.U64 R12, R12, 0x3, RZ ;  /* 0x000000030c0c7819 */ /* 0x000fe200000012ff */
[-C--:B------:R-:W-:Y:S01]  /*6d90*/  FMUL.FTZ R97, R114, R11.reuse ;  /* 0x0000000b72617220 */ /* 0x080fe20000410000 */
[----:B------:R-:W-:Y:S01]  /*6da0*/  IADD3 R45, P0, R4, 0x4060, RZ ;  /* 0x00004060042d7810 */ /* 0x000fe20007f1e0ff */
[----:B------:R-:W-:Y:S01]  /*6db0*/  FMUL.FTZ R90, R119, R11 ;  /* 0x0000000b775a7220 */ /* 0x000fe20000410000 */
[----:B------:R-:W-:Y:S01]  /*6dc0*/  LOP3.LUT R42, R12, R31, RZ, 0x3c, !PT ;  /* 0x0000001f0c2a7212 */ /* 0x000fe200078e3cff */
[----:B------:R-:W-:Y:S01]  /*6dd0*/  IMAD.U32 R12, RZ, RZ, UR4 ;  /* 0x00000004ff0c7e24 */ /* 0x000fe2000f8e00ff */
[----:B------:R-:W-:Y:S01]  /*6de0*/  LOP3.LUT R34, R35, 0x380, RZ, 0xc0, !PT ;  /* 0x0000038023227812 */ /* 0x000fe200078ec0ff */
[----:B------:R-:W-:Y:S01]  /*6df0*/  UIADD3 UR4, UR10, 0x28860, URZ ;  /* 0x000288600a047890 */ /* 0x000fe2000fffe03f */
[----:B------:R-:W-:Y:S01]  /*6e00*/  LOP3.LUT R9, R4, 0x380, RZ, 0xc0, !PT ;  /* 0x0000038004097812 */ /* 0x000fe200078ec0ff */
[----:B------:R-:W0:Y:S01]  /*6e10*/  @P1 LDC R110, c[0x0][0xbec] ;  /* 0x0002fb00ff6e1b82 */ /* 0x000e220000000800 */
[----:B------:R-:W-:Y:S01]  /*6e20*/  LOP3.LUT R44, R45, 0x380, RZ, 0xc0, !PT ;  /* 0x000003802d2c7812 */ /* 0x000fe200078ec0ff */
[----:B------:R-:W-:Y:S01]  /*6e30*/  UPRMT UR4, UR37, 0x654, UR4 ;  /* 0x0000065425047896 */ /* 0x000fe20008000004 */
[----:B------:R-:W-:Y:S01]  /*6e40*/  SHF.R.U64 R34, R34, 0x3, RZ ;  /* 0x0000000322227819 */ /* 0x000fe200000012ff */
[-C--:B------:R-:W-:Y:S01]  /*6e50*/  FMUL.FTZ R95, R118, R11.reuse ;  /* 0x0000000b765f7220 */ /* 0x080fe20000410000 */
[----:B------:R-:W-:Y:S01]  /*6e60*/  SHF.R.U64 R9, R9, 0x3, RZ ;  /* 0x0000000309097819 */ /* 0x000fe200000012ff */
[-C--:B------:R-:W-:Y:S01]  /*6e70*/  FMUL.FTZ R80, R123, R11.reuse ;  /* 0x0000000b7b507220 */ /* 0x080fe20000410000 */
[----:B------:R-:W-:Y:S01]  /*6e80*/  SHF.R.U64 R44, R44, 0x3, RZ ;  /* 0x000000032c2c7819 */ /* 0x000fe200000012ff */
[----:B------:R-:W1:Y:S01]  /*6e90*/  @P1 LDC R111, c[0x0][0xbf0] ;  /* 0x0002fc00ff6f1b82 */ /* 0x000e620000000800 */
[----:B------:R-:W-:Y:S01]  /*6ea0*/  IADD3 R29, P2, R4, 0x4020, RZ ;  /* 0x00004020041d7810 */ /* 0x000fe20007f5e0ff */
[-C--:B------:R-:W-:Y:S01]  /*6eb0*/  FMUL.FTZ R93, R122, R11.reuse ;  /* 0x0000000b7a5d7220 */ /* 0x080fe20000410000 */
[C---:B------:R-:W-:Y:S01]  /*6ec0*/  IADD3 R27, P3, R4.reuse, 0x4000, RZ ;  /* 0x00004000041b7810 */ /* 0x040fe20007f7e0ff */
[-C--:B------:R-:W-:Y:S01]  /*6ed0*/  FMUL.FTZ R79, R127, R11.reuse ;  /* 0x0000000b7f4f7220 */ /* 0x080fe20000410000 */
[----:B------:R-:W-:Y:S01]  /*6ee0*/  IADD3 R25, P4, R4, 0x60, RZ ;  /* 0x0000006004197810 */ /* 0x000fe20007f9e0ff */
[-C--:B------:R-:W-:Y:S01]  /*6ef0*/  FMUL.FTZ R86, R126, R11.reuse ;  /* 0x0000000b7e567220 */ /* 0x080fe20000410000 */
[----:B------:R-:W-:Y:S01]  /*6f00*/  IADD3 R21, P5, R4, 0x40, RZ ;  /* 0x0000004004157810 */ /* 0x000fe20007fbe0ff */
[----:B------:R-:W-:Y:S01]  /*6f10*/  FMUL.FTZ R76, R131, R11 ;  /* 0x0000000b834c7220 */ /* 0x000fe20000410000 */
[----:B------:R-:W-:Y:S01]  /*6f20*/  LOP3.LUT R34, R34, R35, RZ, 0x3c, !PT ;  /* 0x0000002322227212 */ /* 0x000fe200078e3cff */
[----:B------:R-:W-:Y:S01]  /*6f30*/  IMAD.X R35, RZ, RZ, R37, P6 ;  /* 0x000000ffff237224 */ /* 0x000fe200030e0625 */
[----:B------:R-:W-:Y:S01]  /*6f40*/  LOP3.LUT R4, R9, R4, RZ, 0x3c, !PT ;  /* 0x0000000409047212 */ /* 0x000fe200078e3cff */
[-C--:B------:R-:W-:Y:S01]  /*6f50*/  FMUL.FTZ R91, R130, R11.reuse ;  /* 0x0000000b825b7220 */ /* 0x080fe20000410000 */
[----:B------:R-:W-:Y:S01]  /*6f60*/  IADD3 R107, P6, R36, 0x7000, RZ ;  /* 0x00007000246b7810 */ /* 0x000fe20007fde0ff */
[-C--:B------:R-:W-:Y:S01]  /*6f70*/  FMUL.FTZ R78, R135, R11.reuse ;  /* 0x0000000b874e7220 */ /* 0x080fe20000410000 */
[----:B------:R-:W-:Y:S01]  /*6f80*/  IADD3 R96, RZ, -UR42, RZ ;  /* 0x8000002aff607c10 */ /* 0x000fe2000fffe0ff */
        /* <DEDUP_REMOVED lines=9> */
[----:B------:R-:W-:Y:S01]  /*7020*/  LOP3.LUT R44, R44, R45, RZ, 0x3c, !PT ;  /* 0x0000002d2c2c7212 */ /* 0x000fe200078e3cff */
[--C-:B------:R-:W-:Y:S01]  /*7030*/  IMAD.X R45, RZ, RZ, R5.reuse, P0 ;  /* 0x000000ffff2d7224 */ /* 0x100fe200000e0605 */
[-C--:B------:R-:W-:Y:S01]  /*7040*/  IADD3.X R11, RZ, R5.reuse, RZ, P4, !PT ;  /* 0x00000005ff0b7210 */ /* 0x080fe200027fe4ff */
[--C-:B------:R-:W-:Y:S01]  /*7050*/  IMAD.X R41, RZ, RZ, R5.reuse, P2 ;  /* 0x000000ffff297224 */ /* 0x100fe200010e0605 */
[----:B------:R-:W-:Y:S01]  /*7060*/  MOV R106, R4 ;  /* 0x00000004006a7202 */ /* 0x000fe20000000f00 */
[--C-:B------:R-:W-:Y:S01]  /*7070*/  IMAD.X R39, RZ, RZ, R5.reuse, P3 ;  /* 0x000000ffff277224 */ /* 0x100fe200018e0605 */
[----:B------:R-:W-:Y:S01]  /*7080*/  LOP3.LUT R10, R29, 0x380, RZ, 0xc0, !PT ;  /* 0x000003801d0a7812 */ /* 0x000fe200078ec0ff */
[----:B------:R-:W-:Y:S01]  /*7090*/  IMAD.X R9, RZ, RZ, R5, P5 ;  /* 0x000000ffff097224 */ /* 0x000fe200028e0605 */
[----:B------:R-:W-:Y:S01]  /*70a0*/  LOP3.LUT R5, R107, 0x380, RZ, 0xc0, !PT ;  /* 0x000003806b057812 */ /* 0x000fe200078ec0ff */
[----:B------:R-:W-:Y:S01]  /*70b0*/  SYNCS.ARRIVE.TRANS64.RED.A1T0 RZ, [UR4], RZ ;  /* 0x000000ffffff79a7 */ /* 0x000fe20008100404 */
[----:B--2---:R-:W-:Y:S01]  /*70c0*/  IMAD R96, R103, R96, UR41 ;  /* 0x0000002967607e24 */ /* 0x004fe2000f8e0260 */
[----:B------:R-:W-:Y:S01]  /*70d0*/  LOP3.LUT R8, R27, 0x380, RZ, 0xc0, !PT ;  /* 0x000003801b087812 */ /* 0x000fe200078ec0ff */
[----:B------:R-:W-:Y:S01]  /*70e0*/  USHF.R.S32.HI UR11, URZ, 0x1f, UR7 ;  /* 0x0000001f3f0b7899 */ /* 0x000fe20008011407 */
[----:B------:R-:W-:Y:S01]  /*70f0*/  F2FP.F16.F32.PACK_AB R4, R20, R77 ;  /* 0x0000004d1404723e */ /* 0x000fe200000000ff */
[----:B------:R-:W-:Y:S01]  /*7100*/  USHF.R.S32.HI UR10, URZ, 0x1f, UR40 ;  /* 0x0000001f3f0a7899 */ /* 0x000fe20008011428 */
[----:B------:R-:W-:Y:S01]  /*7110*/  SHF.R.U64 R10, R10, 0x3, RZ ;  /* 0x000000030a0a7819 */ /* 0x000fe200000012ff */
[----:B------:R-:W-:Y:S01]  /*7120*/  UIMAD UR6, UR11, UR8, URZ ;  /* 0x000000080b0672a4 */ /* 0x000fe2000f8e023f */
[----:B------:R-:W2:Y:S01]  /*7130*/  LDC.64 R102, c[0x0][0xb98] ;  /* 0x0002e600ff667b82 */ /* 0x000ea20000000a00 */
[----:B------:R-:W-:Y:S01]  /*7140*/  SHF.R.U64 R20, R5, 0x3, RZ ;  /* 0x0000000305147819 */ /* 0x000fe200000012ff */
[----:B------:R-:W-:Y:S01]  /*7150*/  FMUL.FTZ R67, R112, R61 ;  /* 0x0000003d70437220 */ /* 0x000fe20000410000 */
[----:B------:R-:W-:Y:S01]  /*7160*/  SHF.R.U64 R8, R8, 0x3, RZ ;  /* 0x0000000308087819 */ /* 0x000fe200000012ff */
[----:B------:R-:W-:Y:S01]  /*7170*/  UIMAD UR6, UR7, UR9, UR6 ;  /* 0x00000009070672a4 */ /* 0x000fe2000f8e0206 */
[----:B------:R-:W-:Y:S01]  /*7180*/  LOP3.LUT R40, R10, R29, RZ, 0x3c, !PT ;  /* 0x0000001d0a287212 */ /* 0x000fe200078e3cff */
[----:B------:R-:W-:Y:S01]  /*7190*/  FMUL.FTZ R65, R116, R61 ;  /* 0x0000003d74417220 */ /* 0x000fe20000410000 */
[----:B------:R-:W-:Y:S01]  /*71a0*/  LOP3.LUT R20, R20, R107, RZ, 0x3c, !PT ;  /* 0x0000006b14147212 */ /* 0x000fe200078e3cff */
[----:B------:R-:W-:Y:S01]  /*71b0*/  IMAD R107, R96, 0x80, R16 ;  /* 0x00000080606b7824 */ /* 0x000fe200078e0210 */
[----:B------:R-:W-:Y:S01]  /*71c0*/  LOP3.LUT R10, R25, 0x380, RZ, 0xc0, !PT ;  /* 0x00000380190a7812 */ /* 0x000fe200078ec0ff */
[----:B------:R-:W-:Y:S01]  /*71d0*/  UIADD3 UR6, UR5, UR6, URZ ;  /* 0x0000000605067290 */ /* 0x000fe2000fffe03f */
[----:B------:R-:W-:Y:S01]  /*71e0*/  LOP3.LUT R38, R8, R27, RZ, 0x3c, !PT ;  /* 0x0000001b08267212 */ /* 0x000fe200078e3cff */
[-C--:B------:R-:W-:Y:S01]  /*71f0*/  FMUL.FTZ R60, R121, R61.reuse ;  /* 0x0000003d793c7220 */ /* 0x080fe20000410000 */
[----:B------:R-:W-:Y:S01]  /*7200*/  LOP3.LUT R8, R13, 0x380, RZ, 0xc0, !PT ;  /* 0x000003800d087812 */ /* 0x000fe200078ec0ff */
[----:B------:R-:W-:Y:S01]  /*7210*/  FMUL.FTZ R63, R120, R61 ;  /* 0x0000003d783f7220 */ /* 0x000fe20000410000 */
[----:B------:R-:W-:Y:S01]  /*7220*/  MOV R77, R44 ;  /* 0x0000002c004d7202 */ /* 0x000fe20000000f00 */
[----:B0-----:R-:W-:Y:S01]  /*7230*/  @P1 IMAD.HI.U32 R44, R107, R110, RZ ;  /* 0x0000006e6b2c1227 */ /* 0x001fe200078e00ff */
[----:B------:R-:W-:-:S03]  /*7240*/  SHF.R.U64 R10, R10, 0x3, RZ ;  /* 0x000000030a0a7819 */ /* 0x000fc600000012ff */
[----:B------:R-:W-:Y:S01]  /*7250*/  FMUL.FTZ R51, R125, R61 ;  /* 0x0000003d7d337220 */ /* 0x000fe20000410000 */
[----:B------:R-:W-:Y:S01]  /*7260*/  SHF.R.U64 R8, R8, 0x3, RZ ;  /* 0x0000000308087819 */ /* 0x000fe200000012ff */
[----:B------:R-:W-:Y:S01]  /*7270*/  IMAD.MOV.U32 R45, RZ, RZ, R107 ;  /* 0x000000ffff2d7224 */ /* 0x000fe200078e006b */
[----:B------:R-:W-:Y:S01]  /*7280*/  LOP3.LUT R10, R10, R25, RZ, 0x3c, !PT ;  /* 0x000000190a0a7212 */ /* 0x000fe200078e3cff */
[-C--:B------:R-:W-:Y:S01]  /*7290*/  FMUL.FTZ R58, R124, R61.reuse ;  /* 0x0000003d7c3a7220 */ /* 0x080fe20000410000 */
[----:B------:R-:W-:Y:S01]  /*72a0*/  IADD3 R25, P0, R36, 0x6000, RZ ;  /* 0x0000600024197810 */ /* 0x000fe20007f1e0ff */
[----:B------:R-:W-:Y:S01]  /*72b0*/  FMUL.FTZ R52, R129, R61 ;  /* 0x0000003d81347220 */ /* 0x000fe20000410000 */
[----:B-1----:R-:W-:Y:S01]  /*72c0*/  @P1 SHF.R.U32.HI R45, RZ, R111, R44 ;  /* 0x0000006fff2d1219 */ /* 0x002fe2000001162c */
[----:B------:R-:W-:Y:S01]  /*72d0*/  FMUL.FTZ R57, R128, R61 ;  /* 0x0000003d80397220 */ /* 0x000fe20000410000 */
[----:B------:R-:W-:Y:S01]  /*72e0*/  F2FP.F16.F32.PACK_AB R6, R6, R7 ;  /* 0x000000070606723e */ /* 0x000fe200000000ff */
[----:B------:R-:W-:Y:S01]  /*72f0*/  FMUL.FTZ R49, R133, R61 ;  /* 0x0000003d85317220 */ /* 0x000fe20000410000 */
[----:B------:R-:W-:Y:S01]  /*7300*/  LOP3.LUT R14, R8, R13, RZ, 0x3c, !PT ;  /* 0x0000000d080e7212 */ /* 0x000fe200078e3cff */
[----:B------:R-:W-:Y:S01]  /*7310*/  IMAD.U32 R13, RZ, RZ, UR5 ;  /* 0x00000005ff0d7e24 */ /* 0x000fe2000f8e00ff */
[----:B------:R-:W-:Y:S01]  /*7320*/  F2FP.F16.F32.PACK_AB R5, R100, R105 ;  /* 0x000000696405723e */ /* 0x000fe200000000ff */
[----:B------:R-:W-:Y:S01]  /*7330*/  ULDC.64 UR4, c[0x0][0xb88] ;  /* 0x0002e20000047ab9 */ /* 0x000fe20000000a00 */
[----:B------:R-:W-:Y:S01]  /*7340*/  F2FP.F16.F32.PACK_AB R7, R104, R109 ;  /* 0x0000006d6807723e */ /* 0x000fe200000000ff */
[----:B------:R-:W-:Y:S01]  /*7350*/  BAR.SYNC.DEFER_BLOCKING 0x1, 0x100 ;  /* 0x0044000000007b1d */ /* 0x000fe20000010000 */
[----:B------:R-:W-:Y:S01]  /*7360*/  MOV R13, UR6 ;  /* 0x00000006000d7c02 */ /* 0x000fe20008000f00 */
[-C--:B------:R-:W-:Y:S01]  /*7370*/  FMUL.FTZ R56, R132, R61.reuse ;  /* 0x0000003d84387220 */ /* 0x080fe20000410000 */
[----:B------:R-:W-:Y:S01]  /*7380*/  LOP3.LUT R24, R25, 0x380, RZ, 0xc0, !PT ;  /* 0x0000038019187812 */ /* 0x000fe200078ec0ff */
[----:B------:R-:W-:Y:S01]  /*7390*/  FMUL.FTZ R50, R137, R61 ;  /* 0x0000003d89327220 */ /* 0x000fe20000410000 */
[----:B------:R-:W-:Y:S01]  /*73a0*/  MOV R105, R38 ;  /* 0x0000002600697202 */ /* 0x000fe20000000f00 */
[----:B------:R-:W-:Y:S01]  /*73b0*/  IMAD.MOV R38, RZ, RZ, -R45 ;  /* 0x000000ffff267224 */ /* 0x000fe200078e0a2d */
[----:B------:R-:W-:Y:S01]  /*73c0*/  SHF.R.U64 R24, R24, 0x3, RZ ;  /* 0x0000000318187819 */ /* 0x000fe200000012ff */
[----:B--2---:R-:W-:Y:S01]  /*73d0*/  IMAD.WIDE.U32 R12, R102, UR40, R12 ;  /* 0x00000028660c7c25 */ /* 0x004fe2000f8e000c */
[----:B------:R-:W-:Y:S01]  /*73e0*/  LOP3.LUT R8, R21, 0x380, RZ, 0xc0, !PT ;  /* 0x0000038015087812 */ /* 0x000fe200078ec0ff */
[----:B------:R-:W-:Y:S01]  /*73f0*/  ULDC UR6, c[0x0][0xa88] ;  /* 0x0002a20000067ab9 */ /* 0x000fe20000000800 */
[----:B------:R-:W-:Y:S01]  /*7400*/  LOP3.LUT R24, R24, R25, RZ, 0x3c, !PT ;  /* 0x0000001918187212 */ /* 0x000fe200078e3cff */
[----:B------:R-:W-:Y:S01]  /*7410*/  IMAD.X R25, RZ, RZ, R37, P0 ;  /* 0x000000ffff197224 */ /* 0x000fe200000e0625 */
[----:B------:R-:W-:Y:S01]  /*7420*/  IADD3 R29, P3, R36, 0x4000, RZ ;  /* 0x00004000241d7810 */ /* 0x000fe20007f7e0ff */
[-C--:B------:R-:W-:Y:S01]  /*7430*/  FMUL.FTZ R55, R136, R61.reuse ;  /* 0x0000003d88377220 */ /* 0x080fe20000410000 */
[----:B------:R-:W-:Y:S01]  /*7440*/  SHF.R.S32.HI R39, RZ, 0x1f, R45 ;  /* 0x0000001fff277819 */ /* 0x000fe2000001142d */
[-C--:B------:R-:W-:Y:S01]  /*7450*/  FMUL.FTZ R47, R141, R61.reuse ;  /* 0x0000003d8d2f7220 */ /* 0x080fe20000410000 */
[----:B------:R-:W-:Y:S01]  /*7460*/  IADD3 R12, P0, R45, R12, RZ ;  /* 0x0000000c2d0c7210 */ /* 0x000fe20007f1e0ff */
[-C--:B------:R-:W-:Y:S01]  /*7470*/  FMUL.FTZ R54, R140, R61.reuse ;  /* 0x0000003d8c367220 */ /* 0x080fe20000410000 */
[----:B------:R-:W-:Y:S01]  /*7480*/  SHF.R.U64 R8, R8, 0x3, RZ ;  /* 0x0000000308087819 */ /* 0x000fe200000012ff */
[-C--:B------:R-:W-:Y:S01]  /*7490*/  FMUL.FTZ R48, R145, R61.reuse ;  /* 0x0000003d91307220 */ /* 0x080fe20000410000 */
[----:B------:R-:W-:Y:S01]  /*74a0*/  IADD3 R27, P2, R36, 0x5000, RZ ;  /* 0x00005000241b7810 */ /* 0x000fe20007f5e0ff */
[----:B------:R-:W-:Y:S01]  /*74b0*/  FMUL.FTZ R53, R144, R61 ;  /* 0x0000003d90357220 */ /* 0x000fe20000410000 */
[----:B------:R-:W-:Y:S01]  /*74c0*/  LOP3.LUT R28, R29, 0x380, RZ, 0xc0, !PT ;  /* 0x000003801d1c7812 */ /* 0x000fe200078ec0ff */
[----:B------:R0:W-:Y:S01]  /*74d0*/  STSM.16.M88.4 [R106], R4 ;  /* 0x000000046a007844 */ /* 0x0001e20000000200 */
[----:B------:R-:W-:Y:S01]  /*74e0*/  LOP3.LUT R8, R8, R21, RZ, 0x3c, !PT ;  /* 0x0000001508087212 */ /* 0x000fe200078e3cff */
[-C--:B------:R-:W-:Y:S01]  /*74f0*/  FMUL.FTZ R46, R149, R61.reuse ;  /* 0x0000003d952e7220 */ /* 0x080fe20000410000 */
[----:B------:R-:W-:Y:S01]  /*7500*/  LOP3.LUT R26, R27, 0x380, RZ, 0xc0, !PT ;  /* 0x000003801b1a7812 */ /* 0x000fe200078ec0ff */
[----:B------:R-:W-:Y:S01]  /*7510*/  FMUL.FTZ R61, R148, R61 ;  /* 0x0000003d943d7220 */ /* 0x000fe20000410000 */
[----:B------:R-:W-:Y:S01]  /*7520*/  MOV R104, R40 ;  /* 0x0000002800687202 */ /* 0x000fe20000000f00 */
[----:B------:R-:W-:Y:S01]  /*7530*/  ULDC.64 UR8, c[0x0][0xae8] ;  /* 0x0002ba0000087ab9 */ /* 0x000fe20000000a00 */
[----:B------:R-:W-:-:S02]  /*7540*/  MOV R15, R14 ;  /* 0x0000000e000f7202 */ /* 0x000fc40000000f00 */
[----:B------:R-:W-:Y:S02]  /*7550*/  SHF.R.U64 R28, R28, 0x3, RZ ;  /* 0x000000031c1c7819 */ /* 0x000fe400000012ff */
[----:B------:R-:W-:Y:S02]  /*7560*/  LEA R41, R96, R19, 0x7 ;  /* 0x0000001360297211 */ /* 0x000fe400078e38ff */
[----:B------:R-:W-:Y:S02]  /*7570*/  MOV R14, R8 ;  /* 0x00000008000e7202 */ /* 0x000fe40000000f00 */
[----:B------:R-:W-:Y:S01]  /*7580*/  SHF.R.U64 R26, R26, 0x3, RZ ;  /* 0x000000031a1a7819 */ /* 0x000fe200000012ff */
[----:B0-----:R-:W-:Y:S01]  /*7590*/  IMAD R4, R102, UR10, RZ ;  /* 0x0000000a66047c24 */ /* 0x001fe2000f8e02ff */
[----:B------:R-:W-:Y:S01]  /*75a0*/  MOV R106, R10 ;  /* 0x0000000a006a7202 */ /* 0x000fe20000000f00 */
[----:B------:R-:W-:Y:S01]  /*75b0*/  IMAD R11, R59, R38, R107 ;  /* 0x000000263b0b7224 */ /* 0x000fe200078e026b */
[----:B------:R-:W-:Y:S01]  /*75c0*/  F2FP.F16.F32.PACK_AB R5, R108, R113 ;  /* 0x000000716c05723e */ /* 0x000fe200000000ff */
[----:B------:R-:W-:Y:S01]  /*75d0*/  IMAD R103, R103, UR40, R4 ;  /* 0x0000002867677c24 */ /* 0x000fe2000f8e0204 */
[----:B------:R-:W-:-:S02]  /*75e0*/  F2FP.F16.F32.PACK_AB R4, R72, R75 ;  /* 0x0000004b4804723e */ /* 0x000fc400000000ff */
[----:B------:R-:W-:Y:S02]  /*75f0*/  SHF.R.S32.HI R10, RZ, 0x1f, R11 ;  /* 0x0000001fff0a7819 */ /* 0x000fe4000001140b */
[----:B------:R-:W-:Y:S02]  /*7600*/  IADD3.X R13, R39, R13, R103, P0, !PT ;  /* 0x0000000d270d7210 */ /* 0x000fe400007fe467 */
[----:B------:R-:W-:Y:S01]  /*7610*/  F2FP.F16.F32.PACK_AB R6, R70, R73 ;  /* 0x000000494606723e */ /* 0x000fe200000000ff */
[----:B------:R-:W-:Y:S01]  /*7620*/  IMAD R10, R10, UR4, RZ ;  /* 0x000000040a0a7c24 */ /* 0x000fe2000f8e02ff */
[----:B------:R-:W-:Y:S01]  /*7630*/  F2FP.F16.F32.PACK_AB R7, R98, R117 ;  /* 0x000000756207723e */ /* 0x000fe200000000ff */
[C---:B------:R-:W-:Y:S01]  /*7640*/  IMAD.WIDE.U32 R12, R11.reuse, UR4, R12 ;  /* 0x000000040b0c7c25 */ /* 0x040fe2000f8e000c */
[----:B------:R-:W-:Y:S02]  /*7650*/  F2FP.F16.F32.PACK_AB R8, R66, R71 ;  /* 0x000000474208723e */ /* 0x000fe400000000ff */
[----:B------:R-:W-:Y:S01]  /*7660*/  LOP3.LUT R28, R28, R29, RZ, 0x3c, !PT ;  /* 0x0000001d1c1c7212 */ /* 0x000fe200078e3cff */
[----:B------:R-:W-:Y:S01]  /*7670*/  IMAD R39, R11, UR5, R10 ;  /* 0x000000050b277c24 */ /* 0x000fe2000f8e020a */
[----:B------:R0:W-:Y:S01]  /*7680*/  STSM.16.M88.4 [R15], R4 ;  /* 0x000000040f007844 */ /* 0x0001e20000000200 */
[----:B------:R-:W-:Y:S01]  /*7690*/  ULDC.64 UR4, c[0x0][0xb50] ;  /* 0x0002d40000047ab9 */ /* 0x000fe20000000a00 */
[----:B------:R-:W-:Y:S01]  /*76a0*/  IMAD R66, R59, UR6, RZ ;  /* 0x000000063b427c24 */ /* 0x000fe2000f8e02ff */
[----:B------:R-:W-:-:S02]  /*76b0*/  IADD3.X R29, RZ, R37, RZ, P3, !PT ;  /* 0x00000025ff1d7210 */ /* 0x000fc40001ffe4ff */
[----:B------:R-:W-:Y:S02]  /*76c0*/  LOP3.LUT P0, RZ, R154, 0x3, RZ, 0xc0, !PT ;  /* 0x000000039aff7812 */ /* 0x000fe4000780c0ff */
[----:B------:R-:W-:Y:S02]  /*76d0*/  F2FP.F16.F32.PACK_AB R9, R94, R101 ;  /* 0x000000655e09723e */ /* 0x000fe400000000ff */
[----:B------:R-:W-:Y:S02]  /*76e0*/  F2FP.F16.F32.PACK_AB R10, R68, R69 ;  /* 0x00000045440a723e */ /* 0x000fe400000000ff */
[----:B------:R-:W-:Y:S02]  /*76f0*/  F2FP.F16.F32.PACK_AB R11, R92, R99 ;  /* 0x000000635c0b723e */ /* 0x000fe400000000ff */
[----:B------:R-:W-:Y:S02]  /*7700*/  LEA R38, P3, R12, UR4, 0x2 ;  /* 0x000000040c267c11 */ /* 0x000fe4000f8610ff */
[----:B------:R-:W-:Y:S01]  /*7710*/  LOP3.LUT R26, R26, R27, RZ, 0x3c, !PT ;  /* 0x0000001b1a1a7212 */ /* 0x000fe200078e3cff */
[----:B0-----:R-:W-:Y:S01]  /*7720*/  VIADD R5, R41, 0x8 ;  /* 0x0000000829057836 */ /* 0x001fe20000000000 */
[----:B------:R0:W-:Y:S01]  /*7730*/  STSM.16.M88.4 [R14], R8 ;  /* 0x000000080e007844 */ /* 0x0001e20000000200 */
[----:B------:R-:W-:Y:S01]  /*7740*/  IMAD.IADD R7, R13, 0x1, R39 ;  /* 0x000000010d077824 */ /* 0x000fe200078e0227 */
[----:B------:R-:W-:Y:S01]  /*7750*/  F2FP.F16.F32.PACK_AB R4, R62, R67 ;  /* 0x000000433e04723e */ /* 0x000fe200000000ff */
[----:B------:R-:W-:Y:S01]  /*7760*/  IMAD.X R27, RZ, RZ, R37, P2 ;  /* 0x000000ffff1b7224 */ /* 0x000fe200010e0625 */
[-C--:B------:R-:W-:Y:S01]  /*7770*/  ISETP.GE.OR P2, PT, R41, R66.reuse, P0 ;  /* 0x000000422900720c */ /* 0x080fe20000746670 */
[----:B------:R-:W-:Y:S01]  /*7780*/  SHFL.IDX PT, R62, R38, 0x1, 0x1c1f ;  /* 0x003c1f00263e7f89 */ /* 0x000fe200000e0000 */
[----:B------:R-:W-:-:S02]  /*7790*/  ISETP.GE.OR P0, PT, R5, R66, P0 ;  /* 0x000000420500720c */ /* 0x000fc40000706670 */
[----:B------:R-:W-:Y:S02]  /*77a0*/  LEA.HI.X R39, R12, UR5, R7, 0x2, P3 ;  /* 0x000000050c277c11 */ /* 0x000fe400098f1407 */
[----:B------:R-:W-:Y:S02]  /*77b0*/  F2FP.F16.F32.PACK_AB R5, R88, R97 ;  /* 0x000000615805723e */ /* 0x000fe400000000ff */
[----:B------:R-:W-:Y:S02]  /*77c0*/  F2FP.F16.F32.PACK_AB R6, R64, R65 ;  /* 0x000000414006723e */ /* 0x000fe400000000ff */
[----:B------:R-:W-:Y:S01]  /*77d0*/  F2FP.F16.F32.PACK_AB R7, R90, R95 ;  /* 0x0000005f5a07723e */ /* 0x000fe200000000ff */
[----:B------:R-:W-:Y:S01]  /*77e0*/  SHFL.IDX PT, R64, R38, RZ, 0x1c1f ;  /* 0x001c1fff26407589 */ /* 0x000fe200000e0000 */
[----:B------:R-:W-:Y:S02]  /*77f0*/  F2FP.F16.F32.PACK_AB R12, R60, R63 ;  /* 0x0000003f3c0c723e */ /* 0x000fe400000000ff */
[----:B------:R-:W-:Y:S01]  /*7800*/  F2FP.F16.F32.PACK_AB R13, R80, R93 ;  /* 0x0000005d500d723e */ /* 0x000fe200000000ff */
[----:B------:R-:W-:Y:S01]  /*7810*/  STSM.16.M88.4 [R106], R4 ;  /* 0x000000046a007844 */ /* 0x000fe20000000200 */
[----:B0-----:R-:W-:-:S02]  /*7820*/  F2FP.F16.F32.PACK_AB R14, R51, R58 ;  /* 0x0000003a330e723e */ /* 0x001fc400000000ff */
[----:B------:R-:W-:Y:S01]  /*7830*/  F2FP.F16.F32.PACK_AB R15, R79, R86 ;  /* 0x000000564f0f723e */ /* 0x000fe200000000ff */
[----:B------:R-:W0:Y:S01]  /*7840*/  SHFL.IDX PT, R65, R39, RZ, 0x1c1f ;  /* 0x001c1fff27417589 */ /* 0x000e2200000e0000 */
[----:B------:R-:W-:Y:S02]  /*7850*/  F2FP.F16.F32.PACK_AB R8, R52, R57 ;  /* 0x000000393408723e */ /* 0x000fe400000000ff */
[----:B------:R-:W-:Y:S01]  /*7860*/  F2FP.F16.F32.PACK_AB R9, R76, R91 ;  /* 0x0000005b4c09723e */ /* 0x000fe200000000ff */
[----:B------:R-:W-:Y:S01]  /*7870*/  STSM.16.M88.4 [R105], R12 ;  /* 0x0000000c69007844 */ /* 0x000fe20000000200 */
[----:B------:R-:W-:Y:S01]  /*7880*/  F2FP.F16.F32.PACK_AB R10, R49, R56 ;  /* 0x00000038310a723e */ /* 0x000fe200000000ff */
[----:B------:R-:W1:Y:S01]  /*7890*/  @P1 LDC R57, c[0x0][0xbec] ;  /* 0x0002fb00ff391b82 */ /* 0x000e620000000800 */
[----:B------:R-:W-:Y:S01]  /*78a0*/  F2FP.F16.F32.PACK_AB R11, R78, R89 ;  /* 0x000000594e0b723e */ /* 0x000fe200000000ff */
[----:B------:R-:W2:Y:S01]  /*78b0*/  SHFL.IDX PT, R63, R39, 0x1, 0x1c1f ;  /* 0x003c1f00273f7f89 */ /* 0x000ea200000e0000 */
[----:B------:R-:W-:-:S02]  /*78c0*/  F2FP.F16.F32.PACK_AB R71, R81, R84 ;  /* 0x000000545147723e */ /* 0x000fc400000000ff */
[----:B------:R-:W-:Y:S01]  /*78d0*/  MOV R100, R42 ;  /* 0x0000002a00647202 */ /* 0x000fe20000000f00 */
[----:B------:R-:W-:Y:S01]  /*78e0*/  STSM.16.M88.4 [R104], R8 ;  /* 0x0000000868007844 */ /* 0x000fe20000000200 */
[----:B------:R-:W-:Y:S02]  /*78f0*/  F2FP.F16.F32.PACK_AB R68, R50, R55 ;  /* 0x000000373244723e */ /* 0x000fe400000000ff */
[----:B------:R-:W-:Y:S02]  /*7900*/  F2FP.F16.F32.PACK_AB R69, R74, R87 ;  /* 0x000000574a45723e */ /* 0x000fe400000000ff */
[----:B------:R-:W-:Y:S02]  /*7910*/  F2FP.F16.F32.PACK_AB R70, R47, R54 ;  /* 0x000000362f46723e */ /* 0x000fe400000000ff */
[----:B------:R-:W-:Y:S02]  /*7920*/  F2FP.F16.F32.PACK_AB R81, R82, R85 ;  /* 0x000000555251723e */ /* 0x000fe400000000ff */
[----:B------:R-:W-:Y:S01]  /*7930*/  F2FP.F16.F32.PACK_AB R80, R48, R53 ;  /* 0x000000353050723e */ /* 0x000fe200000000ff */
[----:B------:R-:W-:Y:S01]  /*7940*/  STSM.16.M88.4 [R100], R68 ;  /* 0x0000004464007844 */ /* 0x000fe20000000200 */
[----:B------:R-:W-:-:S02]  /*7950*/  F2FP.F16.F32.PACK_AB R82, R46, R61 ;  /* 0x0000003d2e52723e */ /* 0x000fc400000000ff */
[----:B------:R-:W-:Y:S01]  /*7960*/  F2FP.F16.F32.PACK_AB R83, R83, R150 ;  /* 0x000000965353723e */ /* 0x000fe200000000ff */
[----:B------:R-:W3:Y:S01]  /*7970*/  @P1 LDC R61, c[0x0][0xbf0] ;  /* 0x0002fc00ff3d1b82 */ /* 0x000ee20000000800 */
[C---:B------:R-:W-:Y:S02]  /*7980*/  LOP3.LUT R21, R36.reuse, 0x380, RZ, 0xc0, !PT ;  /* 0x0000038024157812 */ /* 0x040fe400078ec0ff */
[C---:B------:R-:W-:Y:S01]  /*7990*/  IADD3 R33, P5, R36.reuse, 0x2000, RZ ;  /* 0x0000200024217810 */ /* 0x040fe20007fbe0ff */
[----:B------:R-:W-:Y:S01]  /*79a0*/  STSM.16.M88.4 [R77], R80 ;  /* 0x000000504d007844 */ /* 0x000fe20000000200 */
[----:B------:R-:W-:Y:S01]  /*79b0*/  SHF.R.U64 R21, R21, 0x3, RZ ;  /* 0x0000000315157819 */ /* 0x000fe200000012ff */
[----:B------:R-:W-:Y:S02]  /*79c0*/  UIMAD UR6, UR11, UR8, URZ ;  /* 0x000000080b0672a4 */ /* 0x000fe4000f8e023f */
[----:B------:R-:W-:Y:S01]  /*79d0*/  BAR.SYNC.DEFER_BLOCKING 0x1, 0x100 ;  /* 0x0044000000007b1d */ /* 0x000fe20000010000 */
[----:B------:R-:W-:-:S02]  /*79e0*/  IADD3 R31, P4, R36, 0x3000, RZ ;  /* 0x00003000241f7810 */ /* 0x000fc40007f9e0ff */
[----:B------:R-:W-:Y:S01]  /*79f0*/  LOP3.LUT R36, R21, R36, RZ, 0x3c, !PT ;  /* 0x0000002415247212 */ /* 0x000fe200078e3cff */
[----:B------:R-:W-:Y:S01]  /*7a00*/  IMAD.X R21, RZ, RZ, R37, P6 ;  /* 0x000000ffff157224 */ /* 0x000fe200030e0625 */
[----:B------:R-:W-:Y:S01]  /*7a10*/  UIMAD.WIDE.U32 UR4, UR7, UR8, URZ ;  /* 0x00000008070472a5 */ /* 0x000fe2000f8e003f */
[----:B------:R-:W-:Y:S01]  /*7a20*/  LOP3.LUT R32, R33, 0x380, RZ, 0xc0, !PT ;  /* 0x0000038021207812 */ /* 0x000fe200078ec0ff */
[----:B------:R-:W-:Y:S01]  /*7a30*/  UIMAD UR6, UR7, UR9, UR6 ;  /* 0x00000009070672a4 */ /* 0x000fe2000f8e0206 */
[----:B------:R-:W-:Y:S02]  /*7a40*/  LOP3.LUT R30, R31, 0x380, RZ, 0xc0, !PT ;  /* 0x000003801f1e7812 */ /* 0x000fe400078ec0ff */
[----:B------:R-:W-:Y:S01]  /*7a50*/  ULDC.64 UR8, c[0x0][0xaf0] ;  /* 0x0002bc0000087ab9 */ /* 0x000fe20000000a00 */
[----:B0-----:R0:W-:Y:S01]  /*7a60*/  @!P2 ST.E desc[UR48][R64.64], R3 ;  /* 0x000000034000a985 */ /* 0x0011e2000c101930 */
[----:B------:R-:W-:Y:S01]  /*7a70*/  UIADD3 UR5, UR5, UR6, URZ ;  /* 0x0000000605057290 */ /* 0x000fe2000fffe03f */
[----:B------:R-:W-:-:S02]  /*7a80*/  SHF.R.U64 R32, R32, 0x3, RZ ;  /* 0x0000000320207819 */ /* 0x000fc400000012ff */
[----:B--2---:R1:W-:Y:S01]  /*7a90*/  @!P0 ST.E desc[UR48][R62.64], R0 ;  /* 0x000000003e008985 */ /* 0x0043e2000c101930 */
[----:B------:R-:W-:Y:S01]  /*7aa0*/  SHF.R.U64 R30, R30, 0x3, RZ ;  /* 0x000000031e1e7819 */ /* 0x000fe200000012ff */
[----:B0-----:R-:W-:Y:S02]  /*7ab0*/  IMAD R3, R153, 0x20, R17 ;  /* 0x0000002099037824 */ /* 0x001fe400078e0211 */
[----:B------:R0:W5:Y:S01]  /*7ac0*/  LD.E.128 R44, desc[UR48][R34.64] ;  /* 0x00000030222c7980 */ /* 0x000162000c101d00 */
[----:B------:R-:W-:Y:S01]  /*7ad0*/  UIMAD UR6, UR10, UR8, URZ ;  /* 0x000000080a0672a4 */ /* 0x000fe2000f8e023f */
[----:B------:R-:W-:Y:S01]  /*7ae0*/  LOP3.LUT R32, R32, R33, RZ, 0x3c, !PT ;  /* 0x0000002120207212 */ /* 0x000fe200078e3cff */
[----:B------:R-:W-:Y:S01]  /*7af0*/  UIMAD.WIDE.U32 UR4, UR40, UR8, UR4 ;  /* 0x00000008280472a5 */ /* 0x000fe2000f8e0004 */
[----:B------:R2:W5:Y:S01]  /*7b00*/  LD.E.128 R48, desc[UR48][R28.64] ;  /* 0x000000301c307980 */ /* 0x000562000c101d00 */
[----:B------:R-:W-:-:S03]  /*7b10*/  LOP3.LUT R30, R30, R31, RZ, 0x3c, !PT ;  /* 0x0000001f1e1e7212 */ /* 0x000fc600078e3cff */
[----:B------:R4:W5:Y:S01]  /*7b20*/  LD.E.128 R8, desc[UR48][R20.64] ;  /* 0x0000003014087980 */ /* 0x000962000c101d00 */
[----:B0-----:R-:W0:Y:S01]  /*7b30*/  LDC.64 R34, c[0x0][0xae0] ;  /* 0x0002b800ff227b82 */ /* 0x001e220000000a00 */
[----:B------:R-:W-:Y:S01]  /*7b40*/  UIMAD UR6, UR40, UR9, UR6 ;  /* 0x00000009280672a4 */ /* 0x000fe2000f8e0206 */
[--C-:B------:R-:W-:Y:S01]  /*7b50*/  IMAD.X R33, RZ, RZ, R37.reuse, P5 ;  /* 0x000000ffff217224 */ /* 0x100fe200028e0625 */
[----:B------:R-:W5:Y:S01]  /*7b60*/  LD.E.128 R52, desc[UR48][R26.64] ;  /* 0x000000301a347980 */ /* 0x000f62000c101d00 */
[----:B--2---:R-:W-:Y:S01]  /*7b70*/  LEA R28, R96, R3, 0x7 ;  /* 0x00000003601c7211 */ /* 0x004fe200078e38ff */
[----:B------:R-:W-:Y:S01]  /*7b80*/  IMAD.X R31, RZ, RZ, R37, P4 ;  /* 0x000000ffff1f7224 */ /* 0x000fe200020e0625 */
[----:B------:R-:W-:Y:S01]  /*7b90*/  UIADD3 UR5, UR5, UR6, URZ ;  /* 0x0000000605057290 */ /* 0x000fe2000fffe03f */
[----:B------:R-:W5:Y:S02]  /*7ba0*/  LD.E.128 R36, desc[UR48][R36.64] ;  /* 0x0000003024247980 */ /* 0x000f64000c101d00 */
[----:B-1----:R-:W-:Y:S01]  /*7bb0*/  @P1 IMAD.HI.U32 R0, R28, R57, RZ ;  /* 0x000000391c001227 */ /* 0x002fe200078e00ff */
[----:B------:R-:W-:Y:S01]  /*7bc0*/  ULDC.64 UR6, c[0x0][0xad8] ;  /* 0x0002b60000067ab9 */ /* 0x000fe20000000a00 */
[----:B------:R-:W5:Y:S02]  /*7bd0*/  LD.E.128 R40, desc[UR48][R32.64] ;  /* 0x0000003020287980 */ /* 0x000f64000c101d00 */
[----:B----4-:R-:W-:Y:S01]  /*7be0*/  IMAD.MOV.U32 R20, RZ, RZ, R28 ;  /* 0x000000ffff147224 */ /* 0x010fe200078e001c */
[----:B---3--:R-:W-:Y:S01]  /*7bf0*/  @P1 SHF.R.U32.HI R20, RZ, R61, R0 ;  /* 0x0000003dff141219 */ /* 0x008fe20000011600 */
[----:B------:R-:W5:Y:S03]  /*7c00*/  LD.E.128 R4, desc[UR48][R30.64] ;  /* 0x000000301e047980 */ /* 0x000f66000c101d00 */
[--C-:B------:R-:W-:Y:S01]  /*7c10*/  SHF.R.S32.HI R3, RZ, 0x1f, R20.reuse ;  /* 0x0000001fff037819 */ /* 0x100fe20000011414 */
[----:B------:R-:W-:Y:S01]  /*7c20*/  IMAD.MOV R0, RZ, RZ, -R20 ;  /* 0x000000ffff007224 */ /* 0x000fe200078e0a14 */
[----:B------:R1:W5:Y:S03]  /*7c30*/  LD.E.128 R12, desc[UR48][R24.64] ;  /* 0x00000030180c7980 */ /* 0x000366000c101d00 */
[----:B------:R-:W-:Y:S01]  /*7c40*/  IMAD R59, R59, R0, R28 ;  /* 0x000000003b3b7224 */ /* 0x000fe200078e021c */
[----:B------:R-:W-:Y:S01]  /*7c50*/  @!PT LDS RZ, [RZ] ;  /* 0x00000000fffff984 */ /* 0x000fe20000000800 */
[----:B------:R-:W-:Y:S01]  /*7c60*/  @!PT LDS RZ, [RZ] ;  /* 0x00000000fffff984 */ /* 0x000fe20000000800 */
[----:B------:R-:W-:Y:S01]  /*7c70*/  @!PT LDS RZ, [RZ] ;  /* 0x00000000fffff984 */ /* 0x000fe20000000800 */
[----:B------:R-:W-:Y:S01]  /*7c80*/  @!PT LDS RZ, [RZ] ;  /* 0x00000000fffff984 */ /* 0x000fe20000000800 */
[----:B------:R2:W-:Y:S06]  /*7c90*/  MEMBAR.ALL.CTA ;  /* 0x0000000000007992 */ /* 0x0005ec0000008000 */
[----:B--2---:R-:W2:Y:S01]  /*7ca0*/  FENCE.VIEW.ASYNC.S ;  /* 0x00000000000073c6 */ /* 0x004ea20000000000 */
[----:B0-----:R-:W-:Y:S01]  /*7cb0*/  IMAD R3, R3, R34, RZ ;  /* 0x0000002203037224 */ /* 0x001fe200078e02ff */
[----:B------:R-:W-:-:S03]  /*7cc0*/  SHF.R.S32.HI R0, RZ, 0x1f, R59 ;  /* 0x0000001fff007819 */ /* 0x000fc6000001143b */
[C---:B------:R-:W-:Y:S02]  /*7cd0*/  IMAD R3, R20.reuse, R35, R3 ;  /* 0x0000002314037224 */ /* 0x040fe400078e0203 */
[----:B------:R-:W-:Y:S01]  /*7ce0*/  IMAD.WIDE.U32 R20, R20, R34, UR4 ;  /* 0x0000000414147e25 */ /* 0x000fe2000f8e0022 */
[----:B------:R-:W-:-:S03]  /*7cf0*/  LEA R29, R96, R17, 0x7 ;  /* 0x00000011601d7211 */ /* 0x000fc600078e38ff */
[----:B------:R-:W-:Y:S02]  /*7d00*/  IMAD.IADD R21, R21, 0x1, R3 ;  /* 0x0000000115157824 */ /* 0x000fe400078e0203 */
[----:B------:R-:W-:Y:S01]  /*7d10*/  IMAD R0, R0, UR6, RZ ;  /* 0x0000000600007c24 */ /* 0x000fe2000f8e02ff */
[----:B------:R-:W-:Y:S01]  /*7d20*/  UIADD3 UR39, UR39, 0x28820, URZ ;  /* 0x0002882027277890 */ /* 0x000fe2000fffe03f */
[----:B------:R-:W-:Y:S01]  /*7d30*/  IMAD.WIDE.U32 R20, R59, UR6, R20 ;  /* 0x000000063b147c25 */ /* 0x000fe2000f8e0014 */
[----:B------:R-:W-:Y:S01]  /*7d40*/  UIADD3 UR43, UR43, 0x1, URZ ;  /* 0x000000012b2b7890 */ /* 0x000fe2000fffe03f */
[----:B------:R-:W-:Y:S02]  /*7d50*/  ISETP.GE.AND P1, PT, R29, R66, PT ;  /* 0x000000421d00720c */ /* 0x000fe40003f26270 */
[----:B-1----:R-:W-:Y:S01]  /*7d60*/  IMAD R25, R59, UR7, R0 ;  /* 0x000000073b197c24 */ /* 0x002fe2000f8e0200 */
[----:B------:R-:W-:Y:S01]  /*7d70*/  ULDC.64 UR6, c[0x0][0xa80] ;  /* 0x0002a00000067ab9 */ /* 0x000fe20000000a00 */
[----:B------:R-:W-:Y:S01]  /*7d80*/  UPRMT UR39, URZ, 0x654, UR39 ;  /* 0x000006543f277896 */ /* 0x000fe20008000027 */
[----:B------:R-:W-:Y:S01]  /*7d90*/  LEA R0, P2, R20, UR6, 0x1 ;  /* 0x0000000614007c11 */ /* 0x000fe2000f8408ff */
[----:B------:R-:W-:Y:S01]  /*7da0*/  IMAD.IADD R21, R21, 0x1, R25 ;  /* 0x0000000115157824 */ /* 0x000fe200078e0219 */
[----:B------:R-:W-:Y:S01]  /*7db0*/  UISETP.NE.AND UP0, UPT, UR43, 0x2, UPT ;  /* 0x000000022b00788c */ /* 0x000fe2000bf05270 */
[----:B------:R-:W-:-:S03]  /*7dc0*/  VIADD R3, R29, 0x20 ;  /* 0x000000201d037836 */ /* 0x000fc60000000000 */
[----:B------:R-:W-:Y:S01]  /*7dd0*/  LEA.HI.X R28, R20, UR7, R21, 0x1, P2 ;  /* 0x00000007141c7c11 */ /* 0x000fe200090f0c15 */
[----:B------:R-:W-:Y:S01]  /*7de0*/  USEL UR5, URZ, 0x1, UP0 ;  /* 0x000000013f057887 */ /* 0x000fe20008000000 */
[-C--:B------:R-:W-:Y:S01]  /*7df0*/  ISETP.GE.AND P3, PT, R3, R66.reuse, PT ;  /* 0x000000420300720c */ /* 0x080fe20003f66270 */
[----:B------:R-:W-:Y:S01]  /*7e00*/  ULDC UR4, c[0x0][0xc] ;  /* 0x0000030000047ab9 */ /* 0x000fe20000000800 */
[----:B------:R-:W-:Y:S01]  /*7e10*/  VIADD R3, R29, 0x40 ;  /* 0x000000401d037836 */ /* 0x000fe20000000000 */
[----:B------:R-:W-:Y:S01]  /*7e20*/  UIADD3 UR41, UR4, UR41, URZ ;  /* 0x0000002904297290 */ /* 0x000fe2000fffe03f */
[----:B--2---:R0:W1:Y:S01]  /*7e30*/  SHFL.IDX PT, R26, R0, RZ, 0x181f ;  /* 0x00181fff001a7589 */ /* 0x00406200000e0000 */
[----:B------:R-:W-:Y:S01]  /*7e40*/  USEL UR43, UR43, URZ, UP0 ;  /* 0x0000003f2b2b7287 */ /* 0x000fe20008000000 */
[----:B------:R-:W-:Y:S01]  /*7e50*/  SYNCS.ARRIVE.TRANS64.RED.A1T0 RZ, [UR39], RZ ;  /* 0x000000ffffff79a7 */ /* 0x000fe20008100427 */
[----:B------:R-:W-:Y:S01]  /*7e60*/  ULOP3.LUT UR44, UR44, UR5, URZ, 0x3c, !UPT ;  /* 0x000000052c2c7292 */ /* 0x000fe2000f8e3c3f */
[----:B------:R0:W2:Y:S01]  /*7e70*/  SHFL.IDX PT, R27, R28, RZ, 0x181f ;  /* 0x00181fff1c1b7589 */ /* 0x0000a200000e0000 */
[----:B------:R-:W-:Y:S01]  /*7e80*/  BSSY B0, `(.L_x_6558) ;  /* 0x000000b000007945 */ /* 0x000fe20003800000 */
[----:B------:R-:W-:-:S03]  /*7e90*/  ISETP.GE.AND P0, PT, R3, R66, PT ;  /* 0x000000420300720c */ /* 0x000fc60003f06270 */
[----:B------:R-:W-:Y:S10]  /*7ea0*/  @P1 BRA `(.L_x_6559) ;  /* 0x0000000000201947 */ /* 0x000ff40003800000 */
[----:B------:R-:W-:Y:S02]  /*7eb0*/  ULDC UR4, c[0x0][0xac8] ;  /* 0x0002b20000047ab9 */ /* 0x000fe40000000800 */
[----:B------:R-:W-:Y:S02]  /*7ec0*/  ISETP.GE.AND P2, PT, R18, UR4, PT ;  /* 0x0000000412007c0c */ /* 0x000fe4000bf46270 */
[----:B------:R-:W-:-:S11]  /*7ed0*/  ISETP.GE.AND P1, PT, R22, UR4, PT ;  /* 0x0000000416007c0c */ /* 0x000fd6000bf26270 */
[----:B-1----:R-:W-:Y:S02]  /*7ee0*/  @!P2 LEA R24, P4, R18, R26, 0x1 ;  /* 0x0000001a1218a211 */ /* 0x002fe400078808ff */
[----:B--2---:R-:W-:Y:S02]  /*7ef0*/  @!P1 IMAD.WIDE R20, R22, 0x2, R26 ;  /* 0x0000000216149825 */ /* 0x004fe400078e021a */
[----:B------:R-:W-:-:S03]  /*7f00*/  @!P2 LEA.HI.X R25, R18, R27, R188, 0x1, P4 ;  /* 0x0000001b1219a211 */ /* 0x000fc600020f0cbc */
[----:B-----5:R3:W-:Y:S04]  /*7f10*/  @!P1 ST.E.128 desc[UR48][R20.64], R36 ;  /* 0x0000002414009985 */ /* 0x0207e8000c101d30 */
[----:B------:R3:W-:Y:S02]  /*7f20*/  @!P2 ST.E.128 desc[UR48][R24.64], R48 ;  /* 0x000000301800a985 */ /* 0x0007e4000c101d30 */
.L_x_6559:
[----:B------:R-:W-:Y:S05]  /*7f30*/  BSYNC B0 ;  /* 0x0000000000007941 */ /* 0x000fea0003800000 */
.L_x_6558:
[----:B--2---:R2:W4:Y:S01]  /*7f40*/  SHFL.IDX PT, R27, R28, 0x1, 0x181f ;  /* 0x00381f001c1b7f89 */ /* 0x00452200000e0000 */
[----:B------:R-:W-:Y:S03]  /*7f50*/  BSSY B0, `(.L_x_6560) ;  /* 0x000000b000007945 */ /* 0x000fe60003800000 */
[----:B-1----:R2:W1:Y:S01]  /*7f60*/  SHFL.IDX PT, R26, R0, 0x1, 0x181f ;  /* 0x00381f00001a7f89 */ /* 0x00246200000e0000 */
[----:B------:R-:W-:Y:S05]  /*7f70*/  @P3 BRA `(.L_x_6561) ;  /* 0x0000000000203947 */ /* 0x000fea0003800000 */
[----:B------:R-:W-:Y:S02]  /*7f80*/  ULDC UR4, c[0x0][0xac8] ;  /* 0x0002b20000047ab9 */ /* 0x000fe40000000800 */
[----:B------:R-:W-:Y:S02]  /*7f90*/  ISETP.GE.AND P3, PT, R18, UR4, PT ;  /* 0x0000000412007c0c */ /* 0x000fe4000bf66270 */
[----:B------:R-:W-:-:S11]  /*7fa0*/  ISETP.GE.AND P2, PT, R22, UR4, PT ;  /* 0x0000000416007c0c */ /* 0x000fd6000bf46270 */
[----:B-1-3--:R-:W-:Y:S02]  /*7fb0*/  @!P3 LEA R24, P1, R18, R26, 0x1 ;  /* 0x0000001a1218b211 */ /* 0x00afe400078208ff */
[----:B----4-:R-:W-:Y:S02]  /*7fc0*/  @!P2 IMAD.WIDE R20, R22, 0x2, R26 ;  /* 0x000000021614a825 */ /* 0x010fe400078e021a */
[----:B------:R-:W-:-:S03]  /*7fd0*/  @!P3 LEA.HI.X R25, R18, R27, R188, 0x1, P1 ;  /* 0x0000001b1219b211 */ /* 0x000fc600008f0cbc */
[----:B-----5:R1:W-:Y:S04]  /*7fe0*/  @!P2 ST.E.128 desc[UR48][R20.64], R44 ;  /* 0x0000002c1400a985 */ /* 0x0203e8000c101d30 */
[----:B------:R1:W-:Y:S02]  /*7ff0*/  @!P3 ST.E.128 desc[UR48][R24.64], R52 ;  /* 0x000000341800b985 */ /* 0x0003e4000c101d30 */
.L_x_6561:
[----:B------:R-:W-:Y:S05]  /*8000*/  BSYNC B0 ;  /* 0x0000000000007941 */ /* 0x000fea0003800000 */
.L_x_6560:
[----:B----4-:R4:W0:Y:S01]  /*8010*/  SHFL.IDX PT, R27, R28, 0x2, 0x181f ;  /* 0x00581f001c1b7f89 */ /* 0x01082200000e0000 */
[----:B------:R-:W-:Y:S03]  /*8020*/  BSSY B0, `(.L_x_6562) ;  /* 0x000000b000007945 */ /* 0x000fe60003800000 */
[----:B-1----:R4:W1:Y:S01]  /*8030*/  SHFL.IDX PT, R26, R0, 0x2, 0x181f ;  /* 0x00581f00001a7f89 */ /* 0x00286200000e0000 */
[----:B------:R-:W-:Y:S05]  /*8040*/  @P0 BRA `(.L_x_6563) ;  /* 0x0000000000200947 */ /* 0x000fea0003800000 */
[----:B------:R-:W-:Y:S02]  /*8050*/  ULDC UR4, c[0x0][0xac8] ;  /* 0x0002b20000047ab9 */ /* 0x000fe40000000800 */
[----:B------:R-:W-:Y:S02]  /*8060*/  ISETP.GE.AND P2, PT, R18, UR4, PT ;  /* 0x0000000412007c0c */ /* 0x000fe4000bf46270 */
[----:B------:R-:W-:-:S11]  /*8070*/  ISETP.GE.AND P1, PT, R22, UR4, PT ;  /* 0x0000000416007c0c */ /* 0x000fd6000bf26270 */
[----:B-1-3--:R-:W-:Y:S02]  /*8080*/  @!P2 LEA R24, P0, R18, R26, 0x1 ;  /* 0x0000001a1218a211 */ /* 0x00afe400078008ff */
[----:B0-----:R-:W-:Y:S02]  /*8090*/  @!P1 IMAD.WIDE R20, R22, 0x2, R26 ;  /* 0x0000000216149825 */ /* 0x001fe400078e021a */
[----:B------:R-:W-:-:S03]  /*80a0*/  @!P2 LEA.HI.X R25, R18, R27, R188, 0x1, P0 ;  /* 0x0000001b1219a211 */ /* 0x000fc600000f0cbc */
[----:B-----5:R0:W-:Y:S04]  /*80b0*/  @!P1 ST.E.128 desc[UR48][R20.64], R40 ;  /* 0x0000002814009985 */ /* 0x0201e8000c101d30 */
[----:B------:R0:W-:Y:S02]  /*80c0*/  @!P2 ST.E.128 desc[UR48][R24.64], R12 ;  /* 0x0000000c1800a985 */ /* 0x0001e4000c101d30 */
.L_x_6563:
[----:B------:R-:W-:Y:S05]  /*80d0*/  BSYNC B0 ;  /* 0x0000000000007941 */ /* 0x000fea0003800000 */
.L_x_6562:
[----:B------:R-:W-:Y:S01]  /*80e0*/  IADD3 R3, R29, 0x60, RZ ;  /* 0x000000601d037810 */ /* 0x000fe20007ffe0ff */
[----:B0--3--:R0:W3:Y:S01]  /*80f0*/  SHFL.IDX PT, R21, R28, 0x3, 0x181f ;  /* 0x00781f001c157f89 */ /* 0x0090e200000e0000 */
[----:B------:R-:W-:Y:S01]  /*8100*/  UIADD3 UR45, UR45, 0x1, URZ ;  /* 0x000000012d2d7890 */ /* 0x000fe2000fffe03f */
[----:B------:R-:W-:Y:S01]  /*8110*/  BSSY B0, `(.L_x_6564) ;  /* 0x000000c000007945 */ /* 0x000fe20003800000 */
[----:B------:R-:W-:Y:S01]  /*8120*/  ISETP.GE.AND P0, PT, R3, R66, PT ;  /* 0x000000420300720c */ /* 0x000fe20003f06270 */
[----:B------:R0:W0:-:S12]  /*8130*/  SHFL.IDX PT, R20, R0, 0x3, 0x181f ;  /* 0x00781f0000147f89 */ /* 0x00001800000e0000 */
[----:B------:R-:W-:Y:S05]  /*8140*/  @P0 BRA `(.L_x_6565) ;  /* 0x0000000000200947 */ /* 0x000fea0003800000 */
[----:B------:R-:W-:Y:S02]  /*8150*/  ULDC UR4, c[0x0][0xac8] ;  /* 0x0002b20000047ab9 */ /* 0x000fe40000000800 */
[----:B------:R-:W-:Y:S02]  /*8160*/  ISETP.GE.AND P2, PT, R18, UR4, PT ;  /* 0x0000000412007c0c */ /* 0x000fe4000bf46270 */
[----:B------:R-:W-:-:S11]  /*8170*/  ISETP.GE.AND P1, PT, R22, UR4, PT ;  /* 0x0000000416007c0c */ /* 0x000fd6000bf26270 */
[----:B0----5:R-:W-:Y:S02]  /*8180*/  @!P2 LEA R14, P0, R18, R20, 0x1 ;  /* 0x00000014120ea211 */ /* 0x021fe400078008ff */
[----:B---3--:R-:W-:Y:S02]  /*8190*/  @!P1 IMAD.WIDE R12, R22, 0x2, R20 ;  /* 0x00000002160c9825 */ /* 0x008fe400078e0214 */
[----:B------:R-:W-:-:S03]  /*81a0*/  @!P2 LEA.HI.X R15, R18, R21, R188, 0x1, P0 ;  /* 0x00000015120fa211 */ /* 0x000fc600000f0cbc */
[----:B------:R0:W-:Y:S04]  /*81b0*/  @!P1 ST.E.128 desc[UR48][R12.64], R4 ;  /* 0x000000040c009985 */ /* 0x0001e8000c101d30 */
[----:B------:R0:W-:Y:S02]  /*81c0*/  @!P2 ST.E.128 desc[UR48][R14.64], R8 ;  /* 0x000000080e00a985 */ /* 0x0001e4000c101d30 */
.L_x_6565:
[----:B------:R-:W-:Y:S05]  /*81d0*/  BSYNC B0 ;  /* 0x0000000000007941 */ /* 0x000fea0003800000 */
.L_x_6564:
[----:B0-2-4-:R-:W0:Y:S02]  /*81e0*/  LDC R0, c[0x0][0xc34] ;  /* 0x00030d00ff007b82 */ /* 0x015e240000000800 */
[----:B0-----:R-:W-:-:S13]  /*81f0*/  ISETP.LE.AND P0, PT, R0, UR41, PT ;  /* 0x0000002900007c0c */ /* 0x001fda000bf03270 */
[----:B------:R-:W-:Y:S05]  /*8200*/  @!P0 BRA `(.L_x_6566) ;  /* 0xffffff8800a88947 */ /* 0x000fea000383ffff */
[----:B------:R-:W-:Y:S05]  /*8210*/  EXIT ;  /* 0x000000000000794d */ /* 0x000fea0003800000 */
.L_x_6532:
[----:B------:R-:W-:-:S08]  /*8220*/  NOP ;  /* 0x0000000000007918 */ /* 0x000fd00000000000 */
[----:B------:R-:W0:-:S00]  /*8230*/  USETMAXREG.DEALLOC.CTAPOOL 0x28 ;  /* 0x00000028000079c8 */ /* 0x000e0000080e0500 */
[----:B------:R-:W1:Y:S01]  /*8240*/  S2UR UR10, SR_CTAID.X ;  /* 0x00000000000a79c3 */ /* 0x000e620000002500 */
[----:B0-----:R-:W-:Y:S02]  /*8250*/  IMAD.MOV.U32 R25, RZ, RZ, 0x1 ;  /* 0x00000001ff197424 */ /* 0x001fe400078e00ff */
[----:B------:R-:W-:Y:S02]  /*8260*/  IMAD.MOV.U32 R22, RZ, RZ, RZ ;  /* 0x000000ffff167224 */ /* 0x000fe400078e00ff */
[----:B------:R-:W-:-:S03]  /*8270*/  IMAD.MOV.U32 R37, RZ, RZ, 0x1 ;  /* 0x00000001ff257424 */ /* 0x000fc600078e00ff */
[----:B------:R-:W1:Y:S02]  /*8280*/  LDC R2, c[0x0][0xc34] ;  /* 0x00030d00ff027b82 */ /* 0x000e640000000800 */
[----:B-1----:R-:W-:-:S13]  /*8290*/  ISETP.LE.AND P0, PT, R2, UR10, PT ;  /* 0x0000000a02007c0c */ /* 0x002fda000bf03270 */
[----:B------:R-:W-:Y:S05]  /*82a0*/  @P0 BRA `(.L_x_6567) ;  /* 0x0000003400740947 */ /* 0x000fea0003800000 */
[C---:B------:R-:W-:Y:S01]  /*82b0*/  SHF.L.U32 R28, R5.reuse, 0x3, RZ ;  /* 0x00000003051c7819 */ /* 0x040fe200000006ff */
[----:B------:R-:W-:Y:S01]  /*82c0*/  ULDC.64 UR6, c[0x0][0x2f0] ;  /* 0x0000bc0000067ab9 */ /* 0x000fe20000000a00 */
[----:B------:R-:W-:Y:S01]  /*82d0*/  ULDC UR9, c[0x0][0x2b8] ;  /* 0x0000ae0000097ab9 */ /* 0x000fe20000000800 */
[----:B------:R-:W-:Y:S01]  /*82e0*/  LOP3.LUT R18, R18, 0xfffffffe, RZ, 0xc0, !PT ;  /* 0xfffffffe12127812 */ /* 0x000fe200078ec0ff */
[----:B------:R-:W-:Y:S01]  /*82f0*/  ULDC.64 UR4, c[0x0][0x418] ;  /* 0x0001060000047ab9 */ /* 0x000fe20000000a00 */
[C---:B------:R-:W-:Y:S01]  /*8300*/  LOP3.LUT R0, R28.reuse, 0x1f8, RZ, 0xc0, !PT ;  /* 0x000001f81c007812 */ /* 0x040fe200078ec0ff */
[----:B------:R-:W-:Y:S01]  /*8310*/  UISETP.NE.U32.AND UP0, UPT, UR4, URZ, UPT ;  /* 0x0000003f0400728c */ /* 0x000fe2000bf05070 */
[----:B------:R-:W-:Y:S01]  /*8320*/  LOP3.LUT R34, R28, 0x38, RZ, 0xc0, !PT ;  /* 0x000000381c227812 */ /* 0x000fe200078ec0ff */
[----:B------:R-:W0:Y:S01]  /*8330*/  S2UR UR8, SR_CgaCtaId ;  /* 0x00000000000879c3 */ /* 0x000e220000008800 */
[--C-:B------:R-:W-:Y:S01]  /*8340*/  LOP3.LUT R3, R0, 0x38, R5.reuse, 0x78, !PT ;  /* 0x0000003800037812 */ /* 0x100fe200078e7805 */
[----:B------:R-:W-:Y:S01]  /*8350*/  UISETP.NE.AND.EX UP0, UPT, UR5, URZ, UPT, UP0 ;  /* 0x0000003f0500728c */ /* 0x000fe2000bf05300 */
[----:B------:R-:W-:Y:S01]  /*8360*/  LOP3.LUT R0, R34, 0x40, RZ, 0xfc, !PT ;  /* 0x0000004022007812 */ /* 0x000fe200078efcff */
[----:B------:R-:W-:Y:S01]  /*8370*/  ULDC UR4, c[0x0][0x424] ;  /* 0x0001090000047ab9 */ /* 0x000fe20000000800 */
[----:B------:R-:W-:Y:S01]  /*8380*/  ULDC UR38, c[0x0][0x448] ;  /* 0x0001120000267ab9 */ /* 0x000fe20000000800 */
[----:B------:R-:W-:Y:S01]  /*8390*/  USEL UR4, UR4, 0x1, UP0 ;  /* 0x0000000104047887 */ /* 0x000fe20008000000 */
[C---:B------:R-:W-:Y:S01]  /*83a0*/  ISETP.GE.AND P2, PT, R0.reuse, UR7, PT ;  /* 0x0000000700007c0c */ /* 0x040fe2000bf46270 */
[----:B------:R-:W-:Y:S01]  /*83b0*/  UMOV UR39, 0x400 ;  /* 0x0000040000277882 */ /* 0x000fe20000000000 */
[C---:B------:R-:W-:Y:S01]  /*83c0*/  ISETP.GE.AND P1, PT, R0.reuse, UR9, PT ;  /* 0x0000000900007c0c */ /* 0x040fe2000bf26270 */
[----:B------:R-:W-:Y:S01]  /*83d0*/  UIMAD UR37, UR4, UR6, URZ ;  /* 0x00000006042572a4 */ /* 0x000fe2000f8e023f */
[----:B------:R-:W-:Y:S01]  /*83e0*/  ISETP.GE.AND P0, PT, R0, UR7, PT ;  /* 0x0000000700007c0c */ /* 0x000fe2000bf06270 */
[----:B------:R-:W-:Y:S01]  /*83f0*/  IMAD.SHL.U32 R0, R5, 0x10, RZ ;  /* 0x0000001005007824 */ /* 0x000fe200078e00ff */
[----:B------:R-:W-:Y:S01]  /*8400*/  ULDC UR4, c[0x0][0x288] ;  /* 0x0000a20000047ab9 */ /* 0x000fe20000000800 */
[----:B------:R-:W-:Y:S01]  /*8410*/  UIADD3 UR5, UR37, 0x7f, URZ ;  /* 0x0000007f25057890 */ /* 0x000fe2000fffe03f */
[----:B------:R-:W-:Y:S01]  /*8420*/  SHF.R.U32.HI R35, RZ, 0x3, R5 ;  /* 0x00000003ff237819 */ /* 0x000fe20000011605 */
[----:B------:R-:W-:Y:S01]  /*8430*/  UIMAD UR38, UR38, UR4, URZ ;  /* 0x00000004262672a4 */ /* 0x000fe2000f8e023f */
[----:B------:R-:W-:Y:S01]  /*8440*/  LOP3.LUT R28, R3, 0x200, R28, 0xf8, !PT ;  /* 0x00000200031c7812 */ /* 0x000fe200078ef81c */
[----:B------:R-:W-:Y:S01]  /*8450*/  USHF.R.S32.HI UR6, URZ, 0x1f, UR5 ;  /* 0x0000001f3f067899 */ /* 0x000fe20008011405 */
[----:B------:R-:W-:Y:S01]  /*8460*/  LOP3.LUT R35, R35, 0xf, RZ, 0xc0, !PT ;  /* 0x0000000f23237812 */ /* 0x000fe200078ec0ff */
[----:B------:R-:W-:Y:S01]  /*8470*/  IMAD.U32 R33, RZ, RZ, UR10 ;  /* 0x0000000aff217e24 */ /* 0x000fe2000f8e00ff */
[----:B------:R-:W-:Y:S01]  /*8480*/  @P2 LOP3.LUT R18, R18, 0x1, RZ, 0xfc, !PT ;  /* 0x0000000112122812 */ /* 0x000fe200078efcff */
[----:B------:R-:W-:Y:S01]  /*8490*/  ULEA.HI UR6, UR6, UR5, URZ, 0x7 ;  /* 0x0000000506067291 */ /* 0x000fe2000f8f383f */
[----:B------:R-:W-:Y:S01]  /*84a0*/  LOP3.LUT R2, R0, 0x70, RZ, 0xc0, !PT ;  /* 0x0000007000027812 */ /* 0x000fe200078ec0ff */
[----:B0-----:R-:W-:Y:S01]  /*84b0*/  ULEA UR39, UR8, UR39, 0x18 ;  /* 0x0000002708277291 */ /* 0x001fe2000f8ec03f */
[----:B------:R-:W-:Y:S01]  /*84c0*/  LOP3.LUT R18, R18, 0xffffffbf, RZ, 0xc0, !PT ;  /* 0xffffffbf12127812 */ /* 0x000fe200078ec0ff */
[----:B------:R-:W-:Y:S01]  /*84d0*/  ULEA.HI.SX32 UR42, UR6, 0xffffffff, 0x19 ;  /* 0xffffffff062a7891 */ /* 0x000fe2000f8fca3f */
[----:B------:R-:W-:Y:S01]  /*84e0*/  IMAD.MOV.U32 R25, RZ, RZ, 0x1 ;  /* 0x00000001ff197424 */ /* 0x000fe200078e00ff */
[----:B------:R-:W-:Y:S01]  /*84f0*/  MOV R37, RZ ;  /* 0x000000ff00257202 */ /* 0x000fe20000000f00 */
[----:B------:R-:W-:Y:S01]  /*8500*/  IMAD.MOV.U32 R22, RZ, RZ, RZ ;  /* 0x000000ffff167224 */ /* 0x000fe200078e00ff */
[----:B------:R-:W-:Y:S01]  /*8510*/  @P1 LOP3.LUT R18, R18, 0x40, RZ, 0xfc, !PT ;  /* 0x0000004012121812 */ /* 0x000fe200078efcff */
[----:B------:R-:W-:Y:S01]  /*8520*/  USHF.L.U32 UR4, UR42, 0x7, URZ ;  /* 0x000000072a047899 */ /* 0x000fe2000800063f */
[----:B------:R-:W-:Y:S01]  /*8530*/  ISETP.GE.AND P1, PT, R34, UR7, PT ;  /* 0x0000000722007c0c */ /* 0x000fe2000bf26270 */
[----:B------:R-:W-:Y:S01]  /*8540*/  ULOP3.LUT UR41, UR36, 0x2, URZ, 0xfc, !UPT ;  /* 0x0000000224297892 */ /* 0x000fe2000f8efc3f */
[----:B------:R-:W-:Y:S01]  /*8550*/  LOP3.LUT R18, R18, 0xfffffffb, RZ, 0xc0, !PT ;  /* 0xfffffffb12127812 */ /* 0x000fe200078ec0ff */
[----:B------:R-:W-:Y:S01]  /*8560*/  ULEA.HI.SX32 UR40, UR6, 0xfffffffe, 0x19 ;  /* 0xfffffffe06287891 */ /* 0x000fe2000f8fca3f */
[----:B------:R-:W-:Y:S01]  /*8570*/  LEA R0, R28, UR39, 0x1 ;  /* 0x000000271c007c11 */ /* 0x000fe2000f8e08ff */
[----:B------:R-:W-:Y:S01]  /*8580*/  IMAD.U32 R30, RZ, RZ, UR4 ;  /* 0x00000004ff1e7e24 */ /* 0x000fe2000f8e00ff */
[----:B------:R-:W-:Y:S01]  /*8590*/  @P0 LOP3.LUT R18, R18, 0x4, RZ, 0xfc, !PT ;  /* 0x0000000412120812 */ /* 0x000fe200078efcff */
[----:B------:R-:W-:Y:S01]  /*85a0*/  ULDC UR43, c[0x0][0xc] ;  /* 0x00000300002b7ab9 */ /* 0x000fe20000000800 */
[----:B------:R-:W-:-:S02]  /*85b0*/  ISETP.GE.AND P0, PT, R34, UR7, PT ;  /* 0x0000000722007c0c */ /* 0x000fc4000bf06270 */
[----:B------:R-:W-:Y:S02]  /*85c0*/  LOP3.LUT R18, R18, 0xfffffffd, RZ, 0xc0, !PT ;  /* 0xfffffffd12127812 */ /* 0x000fe400078ec0ff */
[C---:B------:R-:W-:Y:S02]  /*85d0*/  LOP3.LUT R36, R35.reuse, UR4, R2, 0xfe, !PT ;  /* 0x0000000423247c12 */ /* 0x040fe4000f8efe02 */
[----:B------:R-:W-:Y:S02]  /*85e0*/  @P1 LOP3.LUT R18, R18, 0x2, RZ, 0xfc, !PT ;  /* 0x0000000212121812 */ /* 0x000fe400078efcff */
[----:B------:R-:W-:Y:S02]  /*85f0*/  IADD3 R30, -R35, UR37, -R30 ;  /* 0x00000025231e7c10 */ /* 0x000fe4000fffe91e */
[----:B------:R-:W-:-:S04]  /*8600*/  LOP3.LUT R18, R18, 0xfffffff7, RZ, 0xc0, !PT ;  /* 0xfffffff712127812 */ /* 0x000fc800078ec0ff */
[----:B------:R-:W-:Y:S02]  /*8610*/  @P0 LOP3.LUT R18, R18, 0x8, RZ, 0xfc, !PT ;  /* 0x0000000812120812 */ /* 0x000fe400078efcff */
[----:B------:R-:W-:Y:S02]  /*8620*/  ISETP.GE.AND P0, PT, R34, UR9, PT ;  /* 0x0000000922007c0c */ /* 0x000fe4000bf06270 */
[----:B------:R-:W-:-:S11]  /*8630*/  LOP3.LUT R18, R18, 0xffffff7f, RZ, 0xc0, !PT ;  /* 0xffffff7f12127812 */ /* 0x000fd600078ec0ff */
[----:B------:R-:W-:-:S07]  /*8640*/  @P0 LOP3.LUT R18, R18, 0x80, RZ, 0xfc, !PT ;  /* 0x0000008012120812 */ /* 0x000fce00078efcff */
.L_x_6602:
[----:B------:R-:W0:Y:S01]  /*8650*/  LDC R0, c[0x0][0xc38] ;  /* 0x00030e00ff007b82 */ /* 0x000e220000000800 */
[----:B------:R-:W-:Y:S01]  /*8660*/  IMAD.MOV.U32 R24, RZ, RZ, R33 ;  /* 0x000000ffff187224 */ /* 0x000fe200078e0021 */
[----:B------:R-:W-:Y:S05]  /*8670*/  YIELD ;  /* 0x0000000000007946 */ /* 0x000fea0003800000 */
[----:B------:R-:W-:Y:S01]  /*8680*/  ULDC.64 UR4, c[0x0][0xa28] ;  /* 0x00028a0000047ab9 */ /* 0x000fe20000000a00 */
[----:B------:R-:W1:Y:S01]  /*8690*/  LDC R2, c[0x0][0xc44] ;  /* 0x00031100ff027b82 */ /* 0x000e620000000800 */
[----:B------:R-:W-:Y:S01]  /*86a0*/  IMAD.MOV.U32 R32, RZ, RZ, RZ ;  /* 0x000000ffff207224 */ /* 0x000fe200078e00ff */
[----:B0-----:R-:W-:-:S13]  /*86b0*/  ISETP.NE.AND P0, PT, R0, 0x1, PT ;  /* 0x000000010000780c */ /* 0x001fda0003f05270 */
[----:B------:R-:W0:Y:S08]  /*86c0*/  @P0 LDC R0, c[0x0][0xc3c] ;  /* 0x00030f00ff000b82 */ /* 0x000e300000000800 */
[----:B------:R-:W2:Y:S01]  /*86d0*/  @P0 LDC R3, c[0x0][0xc40] ;  /* 0x00031000ff030b82 */ /* 0x000ea20000000800 */
[----:B0-----:R-:W-:-:S05]  /*86e0*/  @P0 IMAD.HI.U32 R0, R33, R0, RZ ;  /* 0x0000000021000227 */ /* 0x001fca00078e00ff */
[----:B--2---:R-:W-:Y:S02]  /*86f0*/  @P0 SHF.R.U32.HI R24, RZ, R3, R0 ;  /* 0x00000003ff180219 */ /* 0x004fe40000011600 */
[----:B-1----:R-:W-:Y:S02]  /*8700*/  ISETP.NE.AND P0, PT, R2, 0x1, PT ;  /* 0x000000010200780c */ /* 0x002fe40003f05270 */
[----:B------:R-:W-:-:S11]  /*8710*/  MOV R23, R24 ;  /* 0x0000001800177202 */ /* 0x000fd60000000f00 */
        /* <DEDUP_REMOVED lines=28> */
.L_x_6568:
        /* <DEDUP_REMOVED lines=20> */
.L_x_6570:
        /* <DEDUP_REMOVED lines=15> */
.L_x_6569:
[----:B------:R-:W-:Y:S01]  /*8b10*/  ULDC.64 UR4, c[0x0][0x9f8] ;  /* 0x00027e0000047ab9 */ /* 0x000fe20000000a00 */
[----:B------:R-:W-:Y:S01]  /*8b20*/  IMAD.MOV.U32 R29, RZ, RZ, R23 ;  /* 0x000000ffff1d7224 */ /* 0x000fe200078e0017 */
[----:B------:R-:W-:Y:S01]  /*8b30*/  ISETP.NE.U32.AND P0, PT, RZ, UR4, PT ;  /* 0x00000004ff007c0c */ /* 0x000fe2000bf05070 */
[----:B------:R-:W0:Y:S01]  /*8b40*/  LDC R8, c[0x0][0x430] ;  /* 0x00010c00ff087b82 */ /* 0x000e220000000800 */
[----:B-----5:R-:W-:Y:S01]  /*8b50*/  IMAD.IADD R0, R36, 0x1, R32 ;  /* 0x0000000124007824 */ /* 0x020fe200078e0220 */
[----:B------:R-:W-:Y:S01]  /*8b60*/  LOP3.LUT R18, R18, 0xffffffdf, RZ, 0xc0, !PT ;  /* 0xffffffdf12127812 */ /* 0x000fe200078ec0ff */
[----:B------:R-:W-:Y:S01]  /*8b70*/  ULDC UR4, c[0x0][0xc44] ;  /* 0x0003110000047ab9 */ /* 0x000fe20000000800 */
[----:B------:R-:W-:-:S13]  /*8b80*/  ISETP.NE.AND.EX P0, PT, RZ, UR5, PT, P0 ;  /* 0x00000005ff007c0c */ /* 0x000fda000bf05300 */
[----:B------:R-:W1:Y:S02]  /*8b90*/  @P0 LDC.64 R2, c[0x0][0x9f8] ;  /* 0x00027e00ff020b82 */ /* 0x000e640000000a00 */
[----:B-1----:R-:W-:-:S05]  /*8ba0*/  @P0 IMAD.WIDE R2, R23, 0x4, R2 ;  /* 0x0000000417020825 */ /* 0x002fca00078e0202 */
[----:B------:R1:W2:Y:S01]  /*8bb0*/  @P0 LDG.E R29, desc[UR48][R2.64] ;  /* 0x00000030021d0981 */ /* 0x0002a2000c1e1900 */
[----:B0-----:R-:W-:Y:S01]  /*8bc0*/  ISETP.NE.AND P1, PT, R8, 0x1, PT ;  /* 0x000000010800780c */ /* 0x001fe20003f25270 */
[----:B------:R-:W-:Y:S01]  /*8bd0*/  IMAD.MOV.U32 R9, RZ, RZ, R0 ;  /* 0x000000ffff097224 */ /* 0x000fe200078e0000 */
[----:B------:R-:W-:-:S11]  /*8be0*/  ISETP.GE.AND P0, PT, R36, UR37, PT ;  /* 0x0000002524007c0c */ /* 0x000fd6000bf06270 */
[----:B------:R-:W0:Y:S01]  /*8bf0*/  @P1 LDC R5, c[0x0][0x434] ;  /* 0x00010d00ff051b82 */ /* 0x000e220000000800 */
[----:B------:R-:W-:-:S07]  /*8c00*/  @P1 LOP3.LUT R18, R18, 0x20, RZ, 0xfc, !PT ;  /* 0x0000002012121812 */ /* 0x000fce00078efcff */
[----:B------:R-:W3:Y:S08]  /*8c10*/  @P1 LDC R11, c[0x0][0x438] ;  /* 0x00010e00ff0b1b82 */ /* 0x000ef00000000800 */
[----:B------:R-:W4:Y:S01]  /*8c20*/  @!P0 LDC.64 R6, c[0x0][0x428] ;  /* 0x00010a00ff068b82 */ /* 0x000f220000000a00 */
[----:B0-----:R-:W-:-:S05]  /*8c30*/  @P1 IMAD.HI.U32 R4, R0, R5, RZ ;  /* 0x0000000500041227 */ /* 0x001fca00078e00ff */
[----:B---3--:R-:W-:Y:S02]  /*8c40*/  @P1 SHF.R.U32.HI R9, RZ, R11, R4 ;  /* 0x0000000bff091219 */ /* 0x008fe40000011604 */
[----:B------:R-:W0:Y:S02]  /*8c50*/  @!P0 LDC.64 R4, c[0x0][0x418] ;  /* 0x00010600ff048b82 */ /* 0x000e240000000a00 */
[----:B-1----:R-:W-:Y:S02]  /*8c60*/  @!P0 SHF.R.S32.HI R3, RZ, 0x1f, R9 ;  /* 0x0000001fff038819 */ /* 0x002fe40000011409 */
[----:B------:R-:W-:Y:S01]  /*8c70*/  IADD3 R19, -R23, RZ, RZ ;  /* 0x000000ff17137210 */ /* 0x000fe20007ffe1ff */
[----:B------:R-:W-:-:S04]  /*8c80*/  UMOV UR5, 0xffffffff ;  /* 0xffffffff00057882 */ /* 0x000fc80000000000 */
[----:B------:R-:W-:Y:S01]  /*8c90*/  IMAD R19, R19, UR4, R24 ;  /* 0x0000000413137c24 */ /* 0x000fe2000f8e0218 */
[----:B--2---:R-:W-:-:S05]  /*8ca0*/  SHF.R.S32.HI R31, RZ, 0x1f, R29 ;  /* 0x0000001fff1f7819 */ /* 0x004fca000001141d */
[----:B----4-:R-:W-:-:S04]  /*8cb0*/  @!P0 IMAD R2, R31, R6, RZ ;  /* 0x000000061f028224 */ /* 0x010fc800078e02ff */
[----:B------:R-:W-:Y:S01]  /*8cc0*/  @!P0 IMAD R7, R29, R7, R2 ;  /* 0x000000071d078224 */ /* 0x000fe200078e0202 */
[----:B------:R-:W-:-:S05]  /*8cd0*/  @!P0 MOV R2, R9 ;  /* 0x0000000900028202 */ /* 0x000fca0000000f00 */
[----:B------:R-:W-:-:S04]  /*8ce0*/  @!P0 IMAD.WIDE.U32 R2, R29, R6, R2 ;  /* 0x000000061d028225 */ /* 0x000fc800078e0002 */
[----:B------:R-:W-:Y:S01]  /*8cf0*/  @!P0 IMAD.IADD R3, R3, 0x1, R7 ;  /* 0x0000000103038824 */ /* 0x000fe200078e0207 */
[----:B0-----:R-:W-:Y:S01]  /*8d00*/  @!P0 LEA R4, P1, R2, R4, 0x2 ;  /* 0x0000000402048211 */ /* 0x001fe200078210ff */
[----:B------:R-:W-:-:S03]  /*8d10*/  IMAD.MOV.U32 R6, RZ, RZ, RZ ;  /* 0x000000ffff067224 */ /* 0x000fc600078e00ff */
[----:B------:R-:W-:Y:S01]  /*8d20*/  @!P0 LEA.HI.X R5, R2, R5, R3, 0x2, P1 ;  /* 0x0000000502058211 */ /* 0x000fe200008f1403 */
[----:B------:R-:W-:Y:S02]  /*8d30*/  IMAD.MOV R3, RZ, RZ, -R9 ;  /* 0x000000ffff037224 */ /* 0x000fe400078e0a09 */
[----:B------:R-:W-:Y:S02]  /*8d40*/  IMAD.U32 R2, RZ, RZ, UR41 ;  /* 0x00000029ff027e24 */ /* 0x000fe4000f8e00ff */
[----:B------:R0:W5:Y:S02]  /*8d50*/  @!P0 LDG.E R6, desc[UR48][R4.64] ;  /* 0x0000003004068981 */ /* 0x000164000c1e1900 */
[----:B0-----:R-:W-:Y:S01]  /*8d60*/  IMAD R4, R8, R3, R0 ;  /* 0x0000000308047224 */ /* 0x001fe200078e0200 */
[----:B------:R-:W-:Y:S06]  /*8d70*/  BRA.DIV UR5, `(.L_x_6571) ;  /* 0x0000003205087947 */ /* 0x000fec000b800000 */
.L_x_6619:
[----:B------:R-:W-:Y:S02]  /*8d80*/  ISETP.NE.AND P0, PT, R2, 0x3, PT ;  /* 0x000000030200780c */ /* 0x000fe40003f05270 */
[----:B------:R-:W-:Y:S02]  /*8d90*/  LOP3.LUT R18, R18, 0xffffffef, RZ, 0xc0, !PT ;  /* 0xffffffef12127812 */ /* 0x000fe400078ec0ff */
[----:B------:R-:W-:-:S09]  /*8da0*/  SHF.R.S32.HI R27, RZ, 0x1f, R19 ;  /* 0x0000001fff1b7819 */ /* 0x000fd20000011413 */
[----:B------:R-:W-:Y:S01]  /*8db0*/  @P0 LOP3.LUT R18, R18, 0x10, RZ, 0xfc, !PT ;  /* 0x0000001012120812 */ /* 0x000fe200078efcff */
[----:B------:R-:W-:Y:S06]  /*8dc0*/  @!P0 BRA `(.L_x_6572) ;  /* 0x0000000000048947 */ /* 0x000fec0003800000 */
[----:B------:R-:W-:Y:S01]  /*8dd0*/  BPT.TRAP 0x1 ;  /* 0x000000040000795c */ /* 0x000fe20000300000 */
.L_x_6572:
        /* <DEDUP_REMOVED lines=19> */
[C---:B------:R-:W-:Y:S02]  /*8f10*/  LEA R16, P0, R2.reuse, UR4, 0x1 ;  /* 0x0000000402107c11 */ /* 0x040fe4000f8008ff */
[----:B------:R-:W-:Y:S02]  /*8f20*/  IADD3 R17, R3, R17, RZ ;  /* 0x0000001103117210 */ /* 0x000fe40007ffe0ff */
[----:B------:R-:W-:Y:S02]  /*8f30*/  SHF.L.U32 R3, R25, 0x1f, RZ ;  /* 0x0000001f19037819 */ /* 0x000fe400000006ff */
[----:B------:R-:W-:-:S06]  /*8f40*/  LEA.HI.X R17, R2, UR5, R17, 0x1, P0 ;  /* 0x0000000502117c11 */ /* 0x000fcc00080f0c11 */
[----:B------:R-:W0:Y:S02]  /*8f50*/  SYNCS.PHASECHK.TRANS64.TRYWAIT P0, [R0+URZ+0x28840], R3 ;  /* 0x02884003000075a7 */ /* 0x000e24000800017f */
[----:B0-----:R-:W-:Y:S05]  /*8f60*/  @!P0 BRA `(.L_x_6574) ;  /* 0x0000002c00c08947 */ /* 0x001fea0003800000 */
.L_x_6620:
[----:B------:R-:W-:Y:S05]  /*8f70*/  BSYNC B0 ;  /* 0x0000000000007941 */ /* 0x000fea0003800000 */
.L_x_6573:
[----:B------:R-:W-:Y:S01]  /*8f80*/  ULDC.64 UR4, c[0x0][0x300] ;  /* 0x0000c00000047ab9 */ /* 0x000fe20000000a00 */
[C---:B------:R-:W-:Y:S01]  /*8f90*/  LOP3.LUT P3, RZ, R18.reuse, 0x2, RZ, 0xc0, !PT ;  /* 0x0000000212ff7812 */ /* 0x040fe2000786c0ff */
[----:B------:R-:W-:Y:S01]  /*8fa0*/  IMAD R7, R7, UR4, RZ ;  /* 0x0000000407077c24 */ /* 0x000fe2000f8e02ff */
[----:B------:R-:W-:Y:S01]  /*8fb0*/  LOP3.LUT P2, RZ, R18, 0x1, RZ, 0xc0, !PT ;  /* 0x0000000112ff7812 */ /* 0x000fe2000784c0ff */
        /* <DEDUP_REMOVED lines=16> */
[----:B------:R-:W-:-:S03]  /*90c0*/  LEA R5, R22, R28, 0xe ;  /* 0x0000001c16057211 */ /* 0x000fc600078e70ff */
[----:B------:R-:W-:Y:S01]  /*90d0*/  LEA.HI.X R6, R2, UR5, R3, 0x1, P0 ;  /* 0x0000000502067c11 */ /* 0x000fe200080f0c03 */
[----:B------:R-:W-:Y:S06]  /*90e0*/  BRA.DIV UR4, `(.L_x_6575) ;  /* 0x0000002e04747947 */ /* 0x000fec000b800000 */
        /* <DEDUP_REMOVED lines=10> */
[----:B------:R1:W-:Y:S01]  /*9190*/  @P0 LDGSTS.E.BYPASS.LTC128B.128 [R7+0x1c400], desc[UR48][R2.64+0x80], !P2 ;  /* 0x1c40008002070fae */ /* 0x0003e2000d101d70 */
[----:B------:R-:W-:-:S03]  /*91a0*/  ISETP.GE.AND P0, PT, R30, 0x11, PT ;  /* 0x000000111e00780c */ /* 0x000fc60003f06270 */
[----:B-1----:R-:W-:Y:S10]  /*91b0*/  SHFL.IDX PT, R7, R6, 0x2, 0x181f ;  /* 0x00581f0006077f89 */ /* 0x002ff400000e0000 */
[----:B------:R-:W-:-:S02]  /*91c0*/  @P0 LEA R21, R5, UR39, 0x1 ;  /* 0x0000002705150c11 */ /* 0x000fc4000f8e08ff */
[----:B0-----:R-:W-:-:S04]  /*91d0*/  @P0 LEA R14, P1, R34, R14, 0x1 ;  /* 0x0000000e220e0211 */ /* 0x001fc800078208ff */
[----:B------:R-:W-:Y:S01]  /*91e0*/  @P0 MOV R2, R14 ;  /* 0x0000000e00020202 */ /* 0x000fe20000000f00 */
[----:B------:R-:W-:Y:S01]  /*91f0*/  @P0 IMAD.X R9, RZ, RZ, R8, P1 ;  /* 0x000000ffff090224 */ /* 0x000fe200008e0608 */
[----:B------:R-:W0:Y:S03]  /*9200*/  SHFL.IDX PT, R14, R4, 0x2, 0x181f ;  /* 0x00581f00040e7f89 */ /* 0x000e2600000e0000 */
[----:B------:R-:W-:-:S05]  /*9210*/  @P0 IMAD.MOV.U32 R3, RZ, RZ, R9 ;  /* 0x000000ffff030224 */ /* 0x000fca00078e0009 */
        /* <DEDUP_REMOVED lines=11> */
[----:B------:R2:W-:Y:S01]  /*92d0*/  @P0 LDGSTS.E.BYPASS.LTC128B.128 [R9+0x1d400], desc[UR48][R2.64+0x80], !P2 ;  /* 0x1d40008002090fae */ /* 0x0005e2000d101d70 */
[----:B------:R-:W-:-:S13]  /*92e0*/  ISETP.GE.AND P0, PT, R30, 0x31, PT ;  /* 0x000000311e00780c */ /* 0x000fda0003f06270 */
[----:B0-----:R-:W-:Y:S02]  /*92f0*/  @P0 LEA R14, P1, R34, R14, 0x1 ;  /* 0x0000000e220e0211 */ /* 0x001fe400078208ff */
[----:B------:R-:W-:-:S03]  /*9300*/  @P0 LEA R21, R5, UR39, 0x1 ;  /* 0x0000002705150c11 */ /* 0x000fc6000f8e08ff */
[----:B-1----:R-:W-:Y:S02]  /*9310*/  @P0 IMAD.X R7, RZ, RZ, R7, P1 ;  /* 0x000000ffff070224 */ /* 0x002fe400008e0607 */
[----:B--2---:R-:W-:Y:S02]  /*9320*/  @P0 IMAD.MOV.U32 R2, RZ, RZ, R14 ;  /* 0x000000ffff020224 */ /* 0x004fe400078e000e */
[----:B------:R-:W0:Y:S01]  /*9330*/  SHFL.IDX PT, R14, R4, 0x4, 0x181f ;  /* 0x00981f00040e7f89 */ /* 0x000e2200000e0000 */
[----:B------:R-:W-:-:S03]  /*9340*/  @P0 IMAD.MOV.U32 R3, RZ, RZ, R7 ;  /* 0x000000ffff030224 */ /* 0x000fc600078e0007 */
[----:B------:R-:W1:Y:S04]  /*9350*/  SHFL.IDX PT, R7, R6, 0x4, 0x181f ;  /* 0x00981f0006077f89 */ /* 0x000e6800000e0000 */
        /* <DEDUP_REMOVED lines=11> */
[----:B------:R2:W-:Y:S01]  /*9410*/  @P0 LDGSTS.E.BYPASS.LTC128B.128 [R9+0x1e400], desc[UR48][R2.64+0x80], !P2 ;  /* 0x1e40008002090fae */ /* 0x0005e2000d101d70 */
[----:B------:R-:W-:-:S13]  /*9420*/  ISETP.GE.AND P0, PT, R30, 0x51, PT ;  /* 0x000000511e00780c */ /* 0x000fda0003f06270 */
[----:B0-----:R-:W-:Y:S02]  /*9430*/  @P0 LEA R14, P1, R34, R14, 0x1 ;  /* 0x0000000e220e0211 */ /* 0x001fe400078208ff */
[----:B------:R-:W-:Y:S02]  /*9440*/  @P0 LEA R21, R5, UR39, 0x1 ;  /* 0x0000002705150c11 */ /* 0x000fe4000f8e08ff */
[----:B--2---:R-:W-:Y:S01]  /*9450*/  @P0 MOV R2, R14 ;  /* 0x0000000e00020202 */ /* 0x004fe20000000f00 */
[----:B-1----:R-:W-:Y:S01]  /*9460*/  @P0 IMAD.X R7, RZ, RZ, R7, P1 ;  /* 0x000000ffff070224 */ /* 0x002fe200008e0607 */
[----:B------:R-:W0:Y:S03]  /*9470*/  SHFL.IDX PT, R14, R4, 0x6, 0x181f ;  /* 0x00d81f00040e7f89 */ /* 0x000e2600000e0000 */
[----:B------:R-:W-:Y:S02]  /*9480*/  @P0 IMAD.MOV.U32 R3, RZ, RZ, R7 ;  /* 0x000000ffff030224 */ /* 0x000fe400078e0007 */
        /* <DEDUP_REMOVED lines=12> */
[----:B------:R0:W-:Y:S02]  /*9550*/  @P0 LDGSTS.E.BYPASS.LTC128B.128 [R9+0x1f400], desc[UR48][R2.64+0x80], !P2 ;  /* 0x1f40008002090fae */ /* 0x0001e4000d101d70 */
.L_x_6638:
[----:B------:R-:W-:-:S13]  /*9560*/  ISETP.GE.AND P0, PT, R30, 0x71, PT ;  /* 0x000000711e00780c */ /* 0x000fda0003f06270 */
[----:B01----:R-:W-:Y:S02]  /*9570*/  @P0 LEA R2, P1, R34, R14, 0x1 ;  /* 0x0000000e22020211 */ /* 0x003fe400078208ff */
[----:B------:R-:W-:-:S03]  /*9580*/  @P0 LEA R5, R5, UR39, 0x1 ;  /* 0x0000002705050c11 */ /* 0x000fc6000f8e08ff */
[----:B--2---:R-:W-:-:S05]  /*9590*/  @P0 IMAD.X R3, RZ, RZ, R7, P1 ;  /* 0x000000ffff030224 */ /* 0x004fca00008e0607 */
[----:B------:R-:W-:Y:S01]  /*95a0*/  @!PT LDS RZ, [RZ] ;  /* 0x00000000fffff984 */ /* 0x000fe20000000800 */
[----:B------:R-:W-:Y:S01]  /*95b0*/  @!PT LDS RZ, [RZ] ;  /* 0x00000000fffff984 */ /* 0x000fe20000000800 */
[----:B------:R-:W-:Y:S01]  /*95c0*/  @!PT LDS RZ, [RZ] ;  /* 0x00000000fffff984 */ /* 0x000fe20000000800 */
[----:B------:R0:W-:Y:S04]  /*95d0*/  @P0 LDGSTS.E.BYPASS.LTC128B.128 [R5+0x1bc00], desc[UR48][R2.64], !P3 ;  /* 0x1bc0000002050fae */ /* 0x0001e8000d901d70 */
[----:B------:R0:W-:Y:S01]  /*95e0*/  @P0 LDGSTS.E.BYPASS.LTC128B.128 [R5+0x1fc00], desc[UR48][R2.64+0x80], !P2 ;  /* 0x1fc0008002050fae */ /* 0x0001e2000d101d70 */
[----:B------:R-:W-:Y:S01]  /*95f0*/  PLOP3.LUT P0, PT, PT, PT, PT, 0x80, 0x0 ;  /* 0x000000000000781c */ /* 0x000fe20003f0f070 */
[----:B------:R-:W-:-:S12]  /*9600*/  NOP ;  /* 0x0000000000007918 */ /* 0x000fd80000000000 */
.L_x_6576:
[----:B------:R-:W-:Y:S02]  /*9610*/  PLOP3.LUT P1, PT, P1, P0, PT, 0xa2, 0x0 ;  /* 0x000000000000781c */ /* 0x000fe40000f21472 */
[----:B------:R-:W-:-:S08]  /*9620*/  @P0 R2UR P1, UR4, R0 ;  /* 0x00000000000402ca */ /* 0x000fd00000020000 */
[----:B------:R-:W-:-:S05]  /*9630*/  @P0 PLOP3.LUT P0, PT, P1, PT, PT, 0x80, 0x0 ;  /* 0x000000000000081c */ /* 0x000fca0000f0f070 */
[----:B------:R-:W-:Y:S01]  /*9640*/  @!P1 SYNCS.ARRIVE.TRANS64.RED.A0T1 RZ, [UR4+0x28830], RZ ;  /* 0x028830ffffff99a7 */ /* 0x000fe20008200404 */
[----:B------:R-:W-:Y:S07]  /*9650*/  @!P1 ARRIVES.LDGSTSBAR.64.TRANSCNT [UR4+0x28830] ;  /* 0x02883000ff0099b0 */ /* 0x000fee0008000a84 */
[----:B------:R-:W-:Y:S05]  /*9660*/  @P0 BRA.U.ANY `(.L_x_6576) ;  /* 0xfffffffd00e80947 */ /* 0x000fea000393ffff */
[----:B------:R-:W-:Y:S01]  /*9670*/  NOP ;  /* 0x0000000000007918 */ /* 0x000fe20000000000 */
[----:B0-----:R-:W-:-:S05]  /*9680*/  IMAD.U32 R2, RZ, RZ, UR41 ;  /* 0x00000029ff027e24 */ /* 0x001fca000f8e00ff */
[----:B------:R-:W-:-:S13]  /*9690*/  ISETP.NE.AND P2, PT, R2, 0x3, PT ;  /* 0x000000030200780c */ /* 0x000fda0003f45270 */
[----:B------:R-:W-:Y:S05]  /*96a0*/  @!P2 BRA `(.L_x_6577) ;  /* 0x000000000004a947 */ /* 0x000fea0003800000 */
[----:B------:R-:W-:Y:S01]  /*96b0*/  BPT.TRAP 0x1 ;  /* 0x000000040000795c */ /* 0x000fe20000300000 */
.L_x_6577:
[----:B------:R0:W-:Y:S02]  /*96c0*/  SYNCS.ARRIVE.TRANS64.A1T0 RZ, [R0+URZ+0x28830], RZ ;  /* 0x028830ff00ff79a7 */ /* 0x0001e4000810003f */
[----:B------:R-:W-:Y:S05]  /*96d0*/  WARPSYNC.ALL ;  /* 0x0000000000007948 */ /* 0x000fea0003800000 */
[----:B------:R-:W-:-:S04]  /*96e0*/  UIADD3 UR4, UR39, 0x10400, URZ ;  /* 0x0001040027047890 */ /* 0x000fc8000fffe03f */
[----:B------:R-:W-:Y:S01]  /*96f0*/  ULOP3.LUT UP0, URZ, UR4, 0x3ff, URZ, 0xc0, !UPT ;  /* 0x000003ff043f7892 */ /* 0x000fe2000f80c03f */
[----:B------:R-:W-:Y:S05]  /*9700*/  BAR.SYNC.DEFER_BLOCKING 0x8, 0x180 ;  /* 0x0206000000007b1d */ /* 0x000fea0000010000 */
[----:B------:R-:W-:-:S13]  /*9710*/  PLOP3.LUT P0, PT, PT, PT, UP0, 0x80, 0x0 ;  /* 0x000000000000781c */ /* 0x000fda0003f0f008 */
        /* <DEDUP_REMOVED lines=8> */
[----:B------:R-:W-:Y:S01]  /*97a0*/  IMAD.U32 R6, RZ, RZ, UR6 ;  /* 0x00000006ff067e24 */ /* 0x000fe2000f8e00ff */
[----:B------:R-:W-:Y:S01]  /*97b0*/  MOV R11, UR9 ;  /* 0x00000009000b7c02 */ /* 0x000fe20008000f00 */
[----:B------:R-:W-:Y:S02]  /*97c0*/  IMAD.U32 R7, RZ, RZ, UR7 ;  /* 0x00000007ff077e24 */ /* 0x000fe4000f8e00ff */
[----:B------:R-:W-:-:S02]  /*97d0*/  IMAD.U32 R10, RZ, RZ, UR8 ;  /* 0x00000008ff0a7e24 */ /* 0x000fc4000f8e00ff */
[----:B------:R-:W-:Y:S02]  /*97e0*/  IMAD.MOV.U32 R8, RZ, RZ, 0x70 ;  /* 0x00000070ff087424 */ /* 0x000fe400078e00ff */
[----:B------:R-:W-:Y:S02]  /*97f0*/  IMAD.MOV.U32 R12, RZ, RZ, 0x1 ;  /* 0x00000001ff0c7424 */ /* 0x000fe400078e00ff */
[----:B------:R-:W-:-:S07]  /*9800*/  IMAD.MOV.U32 R13, RZ, RZ, RZ ;  /* 0x000000ffff0d7224 */ /* 0x000fce00078e00ff */
[----:B------:R-:W-:-:S07]  /*9810*/  LEPC R20, `(.L_x_6578) ;  /* 0x000000001014794e */ /* 0x000fce0000000000 */
[----:B01----:R-:W-:Y:S05]  /*9820*/  CALL.ABS.NOINC R2 ;  /* 0x0000000002007343 */ /* 0x003fea0003c00000 */
.L_x_6578:
[----:B0-----:R-:W0:Y:S01]  /*9830*/  LDC R0, c[0x0][0x448] ;  /* 0x00011200ff007b82 */ /* 0x001e220000000800 */
[----:B------:R-:W1:Y:S01]  /*9840*/  S2R R20, SR_TID.X ;  /* 0x0000000000147919 */ /* 0x000e620000002100 */
[----:B------:R-:W-:Y:S01]  /*9850*/  IADD3 R4, -R24, RZ, RZ ;  /* 0x000000ff18047210 */ /* 0x000fe20007ffe1ff */
[----:B------:R-:W-:Y:S01]  /*9860*/  ULDC UR4, c[0x0][0xc38] ;  /* 0x00030e0000047ab9 */ /* 0x000fe20000000800 */
[----:B------:R-:W-:Y:S02]  /*9870*/  SHF.R.S32.HI R6, RZ, 0x1f, R23 ;  /* 0x0000001fff067819 */ /* 0x000fe40000011417 */
[----:B------:R-:W-:Y:S01]  /*9880*/  LOP3.LUT P4, RZ, R18, 0x80, RZ, 0xc0, !PT ;  /* 0x0000008012ff7812 */ /* 0x000fe2000788c0ff */
[----:B------:R-:W-:Y:S01]  /*9890*/  IMAD R4, R4, UR4, R33 ;  /* 0x0000000404047c24 */ /* 0x000fe2000f8e0221 */
[----:B------:R-:W-:Y:S01]  /*98a0*/  ULDC.64 UR4, c[0x0][0x2d8] ;  /* 0x0000b60000047ab9 */ /* 0x000fe20000000a00 */
[----:B------:R-:W-:Y:S02]  /*98b0*/  LOP3.LUT P5, RZ, R18, 0x40, RZ, 0xc0, !PT ;  /* 0x0000004012ff7812 */ /* 0x000fe400078ac0ff */
[----:B------:R-:W-:Y:S01]  /*98c0*/  IMAD.SHL.U32 R4, R4, 0x80, RZ ;  /* 0x0000008004047824 */ /* 0x000fe200078e00ff */
[----:B------:R-:W-:-:S02]  /*98d0*/  LEA R8, R28, UR39, 0x1 ;  /* 0x000000271c087c11 */ /* 0x000fc4000f8e08ff */
[----:B0-----:R-:W-:Y:S01]  /*98e0*/  ISETP.NE.AND P0, PT, R0, 0x1, PT ;  /* 0x000000010000780c */ /* 0x001fe20003f05270 */
[----:B-1----:R-:W-:-:S12]  /*98f0*/  IMAD.SHL.U32 R20, R20, 0x10, RZ ;  /* 0x0000001014147824 */ /* 0x002fd800078e00ff */
[----:B------:R-:W0:Y:S01]  /*9900*/  @P0 LDC R2, c[0x0][0x44c] ;  /* 0x00011300ff020b82 */ /* 0x000e220000000800 */
[----:B------:R-:W-:-:S04]  /*9910*/  LOP3.LUT R20, R20, 0x70, RZ, 0xc0, !PT ;  /* 0x0000007014147812 */ /* 0x000fc800078ec0ff */
[----:B------:R-:W-:-:S03]  /*9920*/  LOP3.LUT R7, R4, R35, R20, 0xfe, !PT ;  /* 0x0000002304077212 */ /* 0x000fc600078efe14 */
[----:B------:R-:W1:Y:S02]  /*9930*/  @P0 LDC R3, c[0x0][0x450] ;  /* 0x00011400ff030b82 */ /* 0x000e640000000800 */
[----:B------:R-:W-:Y:S02]  /*9940*/  IMAD.MOV.U32 R5, RZ, RZ, R7 ;  /* 0x000000ffff057224 */ /* 0x000fe400078e0007 */
[----:B0-----:R-:W-:-:S05]  /*9950*/  @P0 IMAD.HI.U32 R2, R7, R2, RZ ;  /* 0x0000000207020227 */ /* 0x001fca00078e00ff */
[----:B-1----:R-:W-:Y:S01]  /*9960*/  @P0 SHF.R.U32.HI R5, RZ, R3, R2 ;  /* 0x00000003ff050219 */ /* 0x002fe20000011602 */
[----:B------:R-:W-:-:S04]  /*9970*/  IMAD R2, R27, UR4, RZ ;  /* 0x000000041b027c24 */ /* 0x000fc8000f8e02ff */
[C---:B------:R-:W-:Y:S02]  /*9980*/  IMAD R9, R19.reuse, UR5, R2 ;  /* 0x0000000513097c24 */ /* 0x040fe4000f8e0202 */
[----:B------:R-:W-:Y:S01]  /*9990*/  IMAD.WIDE.U32 R2, R19, UR4, RZ ;  /* 0x0000000413027c25 */ /* 0x000fe2000f8e00ff */
[----:B------:R-:W-:-:S03]  /*99a0*/  ULDC.64 UR4, c[0x0][0x2e0] ;  /* 0x0000b80000047ab9 */ /* 0x000fc60000000a00 */
[----:B------:R-:W-:Y:S01]  /*99b0*/  IMAD R6, R6, UR4, RZ ;  /* 0x0000000406067c24 */ /* 0x000fe2000f8e02ff */
[----:B------:R-:W-:-:S03]  /*99c0*/  IADD3 R3, R3, R9, RZ ;  /* 0x0000000903037210 */ /* 0x000fc60007ffe0ff */
[C---:B------:R-:W-:Y:S02]  /*99d0*/  IMAD R9, R23.reuse, UR5, R6 ;  /* 0x0000000517097c24 */ /* 0x040fe4000f8e0206 */
[----:B------:R-:W-:Y:S02]  /*99e0*/  IMAD.MOV R6, RZ, RZ, -R5 ;  /* 0x000000ffff067224 */ /* 0x000fe400078e0a05 */
        /* <DEDUP_REMOVED lines=21> */
[----:B------:R-:W-:-:S03]  /*9b40*/  IMAD.IADD R4, R35, 0x1, R4 ;  /* 0x0000000123047824 */ /* 0x000fc600078e0204 */
[----:B------:R-:W1:Y:S02]  /*9b50*/  SHFL.IDX PT, R2, R5, RZ, 0x181f ;  /* 0x00181fff05027589 */ /* 0x000e6400000e0000 */
[C---:B------:R-:W-:Y:S02]  /*9b60*/  ISETP.GE.AND P0, PT, R4.reuse, UR38, PT ;  /* 0x0000002604007c0c */ /* 0x040fe4000bf06270 */
[----:B------:R-:W-:Y:S01]  /*9b70*/  SHFL.IDX PT, R6, R5, 0x1, 0x181f ;  /* 0x00381f0005067f89 */ /* 0x000fe200000e0000 */
[----:B------:R-:W-:-:S10]  /*9b80*/  IADD3 R7, R4, 0x10, RZ ;  /* 0x0000001004077810 */ /* 0x000fd40007ffe0ff */
[----:B0-----:R-:W-:-:S05]  /*9b90*/  @!P0 LEA R14, P1, R34, R14, 0x1 ;  /* 0x0000000e220e8211 */ /* 0x001fca00078208ff */
[----:B-1----:R-:W-:Y:S02]  /*9ba0*/  @!P0 IMAD.X R3, RZ, RZ, R2, P1 ;  /* 0x000000ffff038224 */ /* 0x002fe400008e0602 */
[----:B------:R-:W-:Y:S02]  /*9bb0*/  @!P0 IMAD.MOV.U32 R2, RZ, RZ, R14 ;  /* 0x000000ffff028224 */ /* 0x000fe400078e000e */
[----:B------:R-:W0:Y:S04]  /*9bc0*/  SHFL.IDX PT, R14, R0, 0x1, 0x181f ;  /* 0x00381f00000e7f89 */ /* 0x000e2800000e0000 */
[----:B------:R-:W-:Y:S04]  /*9bd0*/  @!P0 LDGSTS.E.BYPASS.LTC128B.128 [R8+0x10400], desc[UR48][R2.64], !P4 ;  /* 0x1040000002088fae */ /* 0x000fe8000e101d70 */
[----:B------:R1:W-:Y:S01]  /*9be0*/  @!P0 LDGSTS.E.BYPASS.LTC128B.128 [R8+0x14400], desc[UR48][R2.64+0x80], !P5 ;  /* 0x1440008002088fae */ /* 0x0003e2000e901d70 */
[----:B------:R-:W-:-:S13]  /*9bf0*/  ISETP.GE.AND P0, PT, R7, UR38, PT ;  /* 0x0000002607007c0c */ /* 0x000fda000bf06270 */
[----:B0-----:R-:W-:-:S05]  /*9c00*/  @!P0 LEA R14, P1, R34, R14, 0x1 ;  /* 0x0000000e220e8211 */ /* 0x001fca00078208ff */
[----:B-1----:R-:W-:Y:S02]  /*9c10*/  @!P0 IMAD.MOV.U32 R2, RZ, RZ, R14 ;  /* 0x000000ffff028224 */ /* 0x002fe400078e000e */
[----:B------:R-:W-:Y:S01]  /*9c20*/  @!P0 IMAD.X R7, RZ, RZ, R6, P1 ;  /* 0x000000ffff078224 */ /* 0x000fe200008e0606 */
[----:B------:R-:W0:Y:S03]  /*9c30*/  SHFL.IDX PT, R14, R0, 0x2, 0x181f ;  /* 0x00581f00000e7f89 */ /* 0x000e2600000e0000 */
[----:B------:R-:W-:Y:S01]  /*9c40*/  @!P0 IMAD.MOV.U32 R3, RZ, RZ, R7 ;  /* 0x000000ffff038224 */ /* 0x000fe200078e0007 */
[----:B------:R-:W1:Y:S01]  /*9c50*/  SHFL.IDX PT, R6, R5, 0x2, 0x181f ;  /* 0x00581f0005067f89 */ /* 0x000e6200000e0000 */
[----:B------:R-:W-:-:S03]  /*9c60*/  IADD3 R7, R4, 0x20, RZ ;  /* 0x0000002004077810 */ /* 0x000fc60007ffe0ff */
[----:B------:R-:W-:Y:S04]  /*9c70*/  @!P0 LDGSTS.E.BYPASS.LTC128B.128 [R8+0x10c00], desc[UR48][R2.64], !P4 ;  /* 0x10c0000002088fae */ /* 0x000fe8000e101d70 */
[----:B------:R2:W-:Y:S01]  /*9c80*/  @!P0 LDGSTS.E.BYPASS.LTC128B.128 [R8+0x14c00], desc[UR48][R2.64+0x80], !P5 ;  /* 0x14c0008002088fae */ /* 0x0005e2000e901d70 */
[----:B------:R-:W-:-:S13]  /*9c90*/  ISETP.GE.AND P0, PT, R7, UR38, PT ;  /* 0x0000002607007c0c */ /* 0x000fda000bf06270 */
[----:B0-----:R-:W-:-:S05]  /*9ca0*/  @!P0 LEA R14, P1, R34, R14, 0x1 ;  /* 0x0000000e220e8211 */ /* 0x001fca00078208ff */
[----:B--2---:R-:W-:Y:S02]  /*9cb0*/  @!P0 IMAD.MOV.U32 R2, RZ, RZ, R14 ;  /* 0x000000ffff028224 */ /* 0x004fe400078e000e */
[----:B-1----:R-:W-:Y:S01]  /*9cc0*/  @!P0 IMAD.X R7, RZ, RZ, R6, P1 ;  /* 0x000000ffff078224 */ /* 0x002fe200008e0606 */
        /* <DEDUP_REMOVED lines=38> */
[----:B-1----:R-:W-:Y:S02]  /*9f30*/  @!P0 IMAD.X R7, RZ, RZ, R6, P1 ;  /* 0x000000ffff078224 */ /* 0x002fe400008e0606 */
[----:B--2---:R-:W-:Y:S01]  /*9f40*/  @!P0 IMAD.MOV.U32 R2, RZ, RZ, R14 ;  /* 0x000000ffff028224 */ /* 0x004fe200078e000e */
[----:B------:R0:W1:Y:S01]  /*9f50*/  SHFL.IDX PT, R6, R5, 0x7, 0x181f ;  /* 0x00f81f0005067f89 */ /* 0x00006200000e0000 */
[----:B------:R-:W-:-:S03]  /*9f60*/  @!P0 IMAD.MOV.U32 R3, RZ, RZ, R7 ;  /* 0x000000ffff038224 */ /* 0x000fc600078e0007 */
[----:B------:R0:W2:Y:S04]  /*9f70*/  SHFL.IDX PT, R14, R0, 0x7, 0x181f ;  /* 0x00f81f00000e7f89 */ /* 0x0000a800000e0000 */
[----:B------:R0:W-:Y:S04]  /*9f80*/  @!P0 LDGSTS.E.BYPASS.LTC128B.128 [R8+0x13400], desc[UR48][R2.64], !P4 ;  /* 0x1340000002088fae */ /* 0x0001e8000e101d70 */
[----:B------:R0:W-:Y:S02]  /*9f90*/  @!P0 LDGSTS.E.BYPASS.LTC128B.128 [R8+0x17400], desc[UR48][R2.64+0x80], !P5 ;  /* 0x1740008002088fae */ /* 0x0001e4000e901d70 */
.L_x_6655:
[----:B------:R-:W-:Y:S02]  /*9fa0*/  IADD3 R4, R4, 0x70, RZ ;  /* 0x0000007004047810 */ /* 0x000fe40007ffe0ff */
[----:B0-----:R-:W-:Y:S02]  /*9fb0*/  LOP3.LUT R0, R37, 0x1, RZ, 0xc, !PT ;  /* 0x0000000125007812 */ /* 0x001fe400078e0cff */
[----:B------:R-:W-:Y:S02]  /*9fc0*/  ISETP.GE.AND P0, PT, R4, UR38, PT ;  /* 0x0000002604007c0c */ /* 0x000fe4000bf06270 */
[----:B------:R-:W-:-:S11]  /*9fd0*/  SHF.L.U32 R0, R0, 0x1f, RZ ;  /* 0x0000001f00007819 */ /* 0x000fd600000006ff */
[----:B--2---:R-:W-:-:S05]  /*9fe0*/  @!P0 LEA R2, P1, R34, R14, 0x1 ;  /* 0x0000000e22028211 */ /* 0x004fca00078208ff */
[----:B-1----:R-:W-:-:S05]  /*9ff0*/  @!P0 IMAD.X R3, RZ, RZ, R6, P1 ;  /* 0x000000ffff038224 */ /* 0x002fca00008e0606 */
[----:B------:R-:W-:Y:S01]  /*a000*/  @!PT LDS RZ, [RZ] ;  /* 0x00000000fffff984 */ /* 0x000fe20000000800 */
[----:B------:R-:W-:Y:S01]  /*a010*/  @!PT LDS RZ, [RZ] ;  /* 0x00000000fffff984 */ /* 0x000fe20000000800 */
[----:B------:R-:W-:Y:S01]  /*a020*/  @!PT LDS RZ, [RZ] ;  /* 0x00000000fffff984 */ /* 0x000fe20000000800 */
[----:B------:R0:W-:Y:S04]  /*a030*/  @!P0 LDGSTS.E.BYPASS.LTC128B.128 [R8+0x13c00], desc[UR48][R2.64], !P4 ;  /* 0x13c0000002088fae */ /* 0x0001e8000e101d70 */
[----:B------:R0:W-:Y:S01]  /*a040*/  @!P0 LDGSTS.E.BYPASS.LTC128B.128 [R8+0x17c00], desc[UR48][R2.64+0x80], !P5 ;  /* 0x17c0008002088fae */ /* 0x0001e2000e901d70 */
[----:B------:R-:W-:Y:S01]  /*a050*/  NOP ;  /* 0x0000000000007918 */ /* 0x000fe20000000000 */
[----:B------:R-:W-:Y:S02]  /*a060*/  SYNCS.ARRIVE.TRANS64.RED.A0T1 RZ, [UR39+0x28800], RZ ;  /* 0x028800ffffff79a7 */ /* 0x000fe40008200427 */
[----:B------:R-:W-:Y:S01]  /*a070*/  ARRIVES.LDGSTSBAR.64.TRANSCNT [UR39+0x28800] ;  /* 0x02880000ff0079b0 */ /* 0x000fe20008000aa7 */
[----:B------:R-:W-:Y:S01]  /*a080*/  NOP ;  /* 0x0000000000007918 */ /* 0x000fe20000000000 */
[----:B------:R-:W-:Y:S01]  /*a090*/  SYNCS.ARRIVE.TRANS64.A1T0 RZ, [UR39+0x28800], RZ ;  /* 0x028800ffffff79a7 */ /* 0x000fe20008100027 */
[----:B------:R-:W-:Y:S01]  /*a0a0*/  BSSY B0, `(.L_x_6580) ;  /* 0x0000003000007945 */ /* 0x000fe20003800000 */
[----:B------:R-:W1:Y:S03]  /*a0b0*/  SYNCS.PHASECHK.TRANS64.TRYWAIT P0, [UR39+0x28820], R0 ;  /* 0x02882000ff0075a7 */ /* 0x000e660008000167 */
[----:B01----:R-:W-:Y:S05]  /*a0c0*/  @!P0 BRA `(.L_x_6581) ;  /* 0x0000003000888947 */ /* 0x003fea0003800000 */
.L_x_6656:
[----:B------:R-:W-:Y:S05]  /*a0d0*/  BSYNC B0 ;  /* 0x0000000000007941 */ /* 0x000fea0003800000 */
.L_x_6580:
[----:B------:R-:W-:Y:S01]  /*a0e0*/  UISETP.GE.AND UP0, UPT, UR37, 0x81, UPT ;  /* 0x000000812500788c */ /* 0x000fe2000bf06270 */
[----:B------:R-:W-:-:S05]  /*a0f0*/  IMAD.U32 R20, RZ, RZ, UR42 ;  /* 0x0000002aff147e24 */ /* 0x000fca000f8e00ff */
[----:B------:R-:W-:-:S13]  /*a100*/  PLOP3.LUT P0, PT, PT, PT, UP0, 0x40, 0x0 ;  /* 0x000000000000781c */ /* 0x000fda0003f0e808 */
[----:B------:R-:W-:Y:S05]  /*a110*/  @P0 BRA `(.L_x_6582) ;  /* 0x0000001000180947 */ /* 0x000fea0003800000 */
[----:B------:R-:W-:Y:S01]  /*a120*/  BSSY B0, `(.L_x_6582) ;  /* 0x0000105000007945 */ /* 0x000fe20003800000 */
[----:B------:R-:W-:Y:S01]  /*a130*/  IMAD.MOV.U32 R21, RZ, RZ, R25 ;  /* 0x000000ffff157224 */ /* 0x000fe200078e0019 */
[----:B------:R-:W-:Y:S01]  /*a140*/  MOV R10, R22 ;  /* 0x00000016000a7202 */ /* 0x000fe20000000f00 */
[----:B------:R-:W-:Y:S02]  /*a150*/  IMAD.U32 R6, RZ, RZ, UR40 ;  /* 0x00000028ff067e24 */ /* 0x000fe4000f8e00ff */
[----:B------:R-:W-:-:S07]  /*a160*/  IMAD.U32 R26, RZ, RZ, UR42 ;  /* 0x0000002aff1a7e24 */ /* 0x000fce000f8e00ff */
.L_x_6595:
[----:B0-----:R-:W0:Y:S01]  /*a170*/  LDC R0, c[0x0][0x430] ;  /* 0x00010c00ff007b82 */ /* 0x001e220000000800 */
[----:B------:R-:W1:Y:S01]  /*a180*/  S2R R4, SR_TID.X ;  /* 0x0000000000047919 */ /* 0x000e620000002100 */
[----:B------:R-:W-:Y:S01]  /*a190*/  LEA R7, R6, R35, 0x7 ;  /* 0x0000002306077211 */ /* 0x000fe200078e38ff */
[----:B------:R-:W-:Y:S01]  /*a1a0*/  ULDC.64 UR4, c[0x0][0x428] ;  /* 0x00010a0000047ab9 */ /* 0x000fe20000000a00 */
[----:B------:R-:W-:Y:S02]  /*a1b0*/  IADD3 R22, R10, 0x1, RZ ;  /* 0x000000010a167810 */ /* 0x000fe40007ffe0ff */
[----:B0-----:R-:W-:Y:S01]  /*a1c0*/  ISETP.NE.AND P0, PT, R0, 0x1, PT ;  /* 0x000000010000780c */ /* 0x001fe20003f05270 */
[----:B-1----:R-:W-:-:S12]  /*a1d0*/  IMAD.SHL.U32 R4, R4, 0x10, RZ ;  /* 0x0000001004047824 */ /* 0x002fd800078e00ff */
[----:B------:R-:W0:Y:S01]  /*a1e0*/  @P0 LDC R0, c[0x0][0x434] ;  /* 0x00010d00ff000b82 */ /* 0x000e220000000800 */
[----:B------:R-:W-:-:S04]  /*a1f0*/  LOP3.LUT R4, R4, 0x70, RZ, 0xc0, !PT ;  /* 0x0000007004047812 */ /* 0x000fc800078ec0ff */
[----:B------:R-:W-:-:S03]  /*a200*/  IADD3 R7, R4, R7, R32 ;  /* 0x0000000704077210 */ /* 0x000fc60007ffe020 */
[----:B------:R-:W1:Y:S02]  /*a210*/  @P0 LDC R3, c[0x0][0x438] ;  /* 0x00010e00ff030b82 */ /* 0x000e640000000800 */
[----:B------:R-:W-:Y:S02]  /*a220*/  IMAD.MOV.U32 R9, RZ, RZ, R7 ;  /* 0x000000ffff097224 */ /* 0x000fe400078e0007 */
[----:B0-----:R-:W-:-:S05]  /*a230*/  @P0 IMAD.HI.U32 R0, R7, R0, RZ ;  /* 0x0000000007000227 */ /* 0x001fca00078e00ff */
[----:B-1----:R-:W-:Y:S01]  /*a240*/  @P0 SHF.R.U32.HI R9, RZ, R3, R0 ;  /* 0x00000003ff090219 */ /* 0x002fe20000011600 */
[----:B------:R-:W-:-:S03]  /*a250*/  IMAD R0, R31, UR4, RZ ;  /* 0x000000041f007c24 */ /* 0x000fc6000f8e02ff */
[--C-:B------:R-:W-:Y:S01]  /*a260*/  SHF.R.S32.HI R3, RZ, 0x1f, R9.reuse ;  /* 0x0000001fff037819 */ /* 0x100fe20000011409 */
[----:B------:R-:W-:Y:S02]  /*a270*/  IMAD.MOV.U32 R2, RZ, RZ, R9 ;  /* 0x000000ffff027224 */ /* 0x000fe400078e0009 */
[C---:B------:R-:W-:Y:S02]  /*a280*/  IMAD R5, R29.reuse, UR5, R0 ;  /* 0x000000051d057c24 */ /* 0x040fe4000f8e0200 */
[----:B------:R-:W-:Y:S01]  /*a290*/  IMAD.WIDE.U32 R2, R29, UR4, R2 ;  /* 0x000000041d027c25 */ /* 0x000fe2000f8e0002 */
[----:B------:R-:W-:-:S03]  /*a2a0*/  ULDC.64 UR4, c[0x0][0x418] ;  /* 0x0001060000047ab9 */ /* 0x000fc60000000a00 */
[----:B------:R-:W-:Y:S01]  /*a2b0*/  IMAD.IADD R3, R5, 0x1, R3 ;  /* 0x0000000105037824 */ /* 0x000fe200078e0203 */
[C---:B------:R-:W-:Y:S01]  /*a2c0*/  LEA R4, P0, R2.reuse, UR4, 0x2 ;  /* 0x0000000402047c11 */ /* 0x040fe2000f8010ff */
[----:B------:R-:W-:Y:S01]  /*a2d0*/  IMAD.U32 R11, RZ, RZ, UR41 ;  /* 0x00000029ff0b7e24 */ /* 0x000fe2000f8e00ff */
[----:B------:R-:W-:Y:S02]  /*a2e0*/  ULDC UR4, c[0x0][0x430] ;  /* 0x00010c0000047ab9 */ /* 0x000fe40000000800 */
[----:B------:R-:W-:Y:S02]  /*a2f0*/  LEA.HI.X R5, R2, UR5, R3, 0x2, P0 ;  /* 0x0000000502057c11 */ /* 0x000fe400080f1403 */
[----:B------:R-:W-:Y:S01]  /*a300*/  ISETP.NE.AND P1, PT, R11, 0x3, PT ;  /* 0x000000030b00780c */ /* 0x000fe20003f25270 */
[----:B------:R-:W-:Y:S01]  /*a310*/  IMAD.MOV R8, RZ, RZ, -R9 ;  /* 0x000000ffff087224 */ /* 0x000fe200078e0a09 */
[C---:B------:R-:W-:Y:S01]  /*a320*/  ISETP.NE.AND P0, PT, R22.reuse, 0x2, PT ;  /* 0x000000021600780c */ /* 0x040fe20003f05270 */
[----:B------:R0:W2:Y:S03]  /*a330*/  LDG.E R0, desc[UR48][R4.64] ;  /* 0x0000003004007981 */ /* 0x0000a6000c1e1900 */
[----:B------:R-:W-:Y:S01]  /*a340*/  SEL R2, RZ, 0x1, P0 ;  /* 0x00000001ff027807 */ /* 0x000fe20000000000 */
[----:B------:R-:W-:Y:S01]  /*a350*/  IMAD.MOV.U32 R20, RZ, RZ, R6 ;  /* 0x000000ffff147224 */ /* 0x000fe200078e0006 */
[----:B------:R-:W-:-:S02]  /*a360*/  SEL R22, R22, RZ, P0 ;  /* 0x000000ff16167207 */ /* 0x000fc40000000000 */
[----:B------:R-:W-:Y:S01]  /*a370*/  LOP3.LUT R25, R21, R2, RZ, 0x3c, !PT ;  /* 0x0000000215197212 */ /* 0x000fe200078e3cff */
[----:B0-----:R-:W-:Y:S01]  /*a380*/  IMAD R4, R8, UR4, R7 ;  /* 0x0000000408047c24 */ /* 0x001fe2000f8e0207 */
[----:B--2---:R-:W-:Y:S01]  /*a390*/  SHF.R.S32.HI R24, RZ, 0x1f, R0 ;  /* 0x0000001fff187819 */ /* 0x004fe20000011400 */
[----:B------:R-:W-:Y:S06]  /*a3a0*/  @!P1 BRA `(.L_x_6583) ;  /* 0x0000000000049947 */ /* 0x000fec0003800000 */
[----:B------:R-:W-:Y:S01]  /*a3b0*/  BPT.TRAP 0x1 ;  /* 0x000000040000795c */ /* 0x000fe20000300000 */
.L_x_6583:
[----:B------:R-:W-:Y:S01]  /*a3c0*/  LEA R6, R22, UR39, 0x3 ;  /* 0x0000002716067c11 */ /* 0x000fe2000f8e18ff */
[----:B------:R-:W-:Y:S01]  /*a3d0*/  BSSY B1, `(.L_x_6584) ;  /* 0x0000004000017945 */ /* 0x000fe20003800000 */
[----:B------:R-:W-:-:S04]  /*a3e0*/  SHF.L.U32 R3, R25, 0x1f, RZ ;  /* 0x0000001f19037819 */ /* 0x000fc800000006ff */
[----:B------:R-:W0:Y:S02]  /*a3f0*/  SYNCS.PHASECHK.TRANS64.TRYWAIT P0, [R6+URZ+0x28840], R3 ;  /* 0x02884003060075a7 */ /* 0x000e24000800017f */
[----:B0-----:R-:W-:Y:S05]  /*a400*/  @!P0 BRA `(.L_x_6585) ;  /* 0x0000002c00d08947 */ /* 0x001fea0003800000 */
.L_x_6657:
[----:B------:R-:W-:Y:S05]  /*a410*/  BSYNC B1 ;  /* 0x0000000000017941 */ /* 0x000fea0003800000 */
.L_x_6584:
[----:B------:R-:W-:Y:S01]  /*a420*/  SHF.R.S32.HI R23, RZ, 0x1f, R4 ;  /* 0x0000001fff177819 */ /* 0x000fe20000011404 */
[----:B------:R-:W-:Y:S01]  /*a430*/  ULDC.64 UR4, c[0x0][0x300] ;  /* 0x0000c00000047ab9 */ /* 0x000fe20000000a00 */
[C---:B------:R-:W-:Y:S02]  /*a440*/  LOP3.LUT P2, RZ, R18.reuse, 0x2, RZ, 0xc0, !PT ;  /* 0x0000000212ff7812 */ /* 0x040fe4000784c0ff */
[----:B------:R-:W-:Y:S01]  /*a450*/  LOP3.LUT P1, RZ, R18, 0x1, RZ, 0xc0, !PT ;  /* 0x0000000112ff7812 */ /* 0x000fe2000782c0ff */
[----:B0-----:R-:W-:-:S04]  /*a460*/  IMAD R3, R23, UR4, RZ ;  /* 0x0000000417037c24 */ /* 0x001fc8000f8e02ff */
[C---:B------:R-:W-:Y:S02]  /*a470*/  IMAD R5, R4.reuse, UR5, R3 ;  /* 0x0000000504057c24 */ /* 0x040fe4000f8e0203 */
[----:B------:R-:W-:Y:S01]  /*a480*/  IMAD.WIDE.U32 R2, R4, UR4, RZ ;  /* 0x0000000404027c25 */ /* 0x000fe2000f8e00ff */
        /* <DEDUP_REMOVED lines=14> */
[----:B------:R-:W-:-:S04]  /*a570*/  UMOV UR4, 0xffffffff ;  /* 0xffffffff00047882 */ /* 0x000fc80000000000 */
[----:B------:R-:W-:Y:S01]  /*a580*/  LEA.HI.X R9, R2, UR5, R9, 0x1, P0 ;  /* 0x0000000502097c11 */ /* 0x000fe200080f0c09 */
[----:B------:R-:W-:Y:S06]  /*a590*/  BRA.DIV UR4, `(.L_x_6586) ;  /* 0x0000002e04807947 */ /* 0x000fec000b800000 */
[----:B------:R-:W0:Y:S01]  /*a5a0*/  SHFL.IDX PT, R14, R7, RZ, 0x181f ;  /* 0x00181fff070e7589 */ /* 0x000e2200000e0000 */
[----:B------:R-:W-:Y:S02]  /*a5b0*/  SHF.L.U32 R5, R34, 0x1, RZ ;  /* 0x0000000122057819 */ /* 0x000fe400000006ff */
[----:B------:R-:W-:Y:S01]  /*a5c0*/  LEA R8, R8, UR39, 0x1 ;  /* 0x0000002708087c11 */ /* 0x000fe2000f8e08ff */
[----:B------:R-:W1:Y:S01]  /*a5d0*/  SHFL.IDX PT, R3, R9, RZ, 0x181f ;  /* 0x00181fff09037589 */ /* 0x000e6200000e0000 */
[----:B0-----:R-:W-:-:S03]  /*a5e0*/  IADD3 R2, P0, R14, R5, RZ ;  /* 0x000000050e027210 */ /* 0x001fc60007f1e0ff */
[----:B------:R-:W0:Y:S02]  /*a5f0*/  SHFL.IDX PT, R14, R7, 0x1, 0x181f ;  /* 0x00381f00070e7f89 */ /* 0x000e2400000e0000 */
[----:B-1----:R-:W-:-:S05]  /*a600*/  IMAD.X R3, RZ, RZ, R3, P0 ;  /* 0x000000ffff037224 */ /* 0x002fca00000e0603 */
[----:B------:R-:W-:Y:S04]  /*a610*/  LDGSTS.E.BYPASS.LTC128B.128 [R8+0x18400], desc[UR48][R2.64], !P2 ;  /* 0x1840000002087fae */ /* 0x000fe8000d101d70 */
[----:B------:R1:W-:Y:S04]  /*a620*/  LDGSTS.E.BYPASS.LTC128B.128 [R8+0x1c400], desc[UR48][R2.64+0x80], !P1 ;  /* 0x1c40008002087fae */ /* 0x0003e8000c901d70 */
[----:B-1----:R-:W1:Y:S01]  /*a630*/  SHFL.IDX PT, R3, R9, 0x1, 0x181f ;  /* 0x00381f0009037f89 */ /* 0x002e6200000e0000 */
        /* <DEDUP_REMOVED lines=13> */
[----:B------:R-:W0:Y:S01]  /*a710*/  SHFL.IDX PT, R14, R7, 0x4, 0x181f ;  /* 0x00981f00070e7f89 */ /* 0x000e2200000e0000 */
[----:B-1----:R-:W-:-:S05]  /*a720*/  IADD3.X R3, RZ, R3, RZ, P0, !PT ;  /* 0x00000003ff037210 */ /* 0x002fca00007fe4ff */
        /* <DEDUP_REMOVED lines=16> */
[----:B------:R0:W2:Y:S04]  /*a830*/  SHFL.IDX PT, R14, R7, 0x7, 0x181f ;  /* 0x00f81f00070e7f89 */ /* 0x0000a800000e0000 */
[----:B------:R-:W3:Y:S01]  /*a840*/  SHFL.IDX PT, R9, R9, 0x7, 0x181f ;  /* 0x00f81f0009097f89 */ /* 0x000ee200000e0000 */
[----:B-1----:R-:W-:-:S05]  /*a850*/  IMAD.X R3, RZ, RZ, R3, P0 ;  /* 0x000000ffff037224 */ /* 0x002fca00000e0603 */
[----:B------:R0:W-:Y:S04]  /*a860*/  LDGSTS.E.BYPASS.LTC128B.128 [R8+0x1b400], desc[UR48][R2.64], !P2 ;  /* 0x1b40000002087fae */ /* 0x0001e8000d101d70 */
[----:B--23--:R0:W-:Y:S02]  /*a870*/  LDGSTS.E.BYPASS.LTC128B.128 [R8+0x1f400], desc[UR48][R2.64+0x80], !P1 ;  /* 0x1f40008002087fae */ /* 0x00c1e4000c901d70 */
.L_x_6675:
[----:B0-----:R-:W-:-:S04]  /*a880*/  IADD3 R2, P0, R14, R5, RZ ;  /* 0x000000050e027210 */ /* 0x001fc80007f1e0ff */
[----:B------:R-:W-:Y:S02]  /*a890*/  IADD3.X R3, RZ, R9, RZ, P0, !PT ;  /* 0x00000009ff037210 */ /* 0x000fe400007fe4ff */
[----:B------:R-:W-:-:S03]  /*a8a0*/  PLOP3.LUT P0, PT, PT, PT, PT, 0x80, 0x0 ;  /* 0x000000000000781c */ /* 0x000fc60003f0f070 */
[----:B------:R-:W-:Y:S01]  /*a8b0*/  @!PT LDS RZ, [RZ] ;  /* 0x00000000fffff984 */ /* 0x000fe20000000800 */
[----:B------:R-:W-:Y:S01]  /*a8c0*/  @!PT LDS RZ, [RZ] ;  /* 0x00000000fffff984 */ /* 0x000fe20000000800 */
[----:B------:R-:W-:Y:S01]  /*a8d0*/  @!PT LDS RZ, [RZ] ;  /* 0x00000000fffff984 */ /* 0x000fe20000000800 */
[----:B------:R0:W-:Y:S04]  /*a8e0*/  LDGSTS.E.BYPASS.LTC128B.128 [R8+0x1bc00], desc[UR48][R2.64], !P2 ;  /* 0x1bc0000002087fae */ /* 0x0001e8000d101d70 */
[----:B------:R0:W-:Y:S01]  /*a8f0*/  LDGSTS.E.BYPASS.LTC128B.128 [R8+0x1fc00], desc[UR48][R2.64+0x80], !P1 ;  /* 0x1fc0008002087fae */ /* 0x0001e2000c901d70 */
[----:B------:R-:W-:-:S05]  /*a900*/  NOP ;  /* 0x0000000000007918 */ /* 0x000fca0000000000 */
.L_x_6587:
        /* <DEDUP_REMOVED lines=11> */
.L_x_6588:
[----:B------:R0:W-:Y:S01]  /*a9c0*/  SYNCS.ARRIVE.TRANS64.A1T0 RZ, [R6+URZ+0x28830], RZ ;  /* 0x028830ff06ff79a7 */ /* 0x0001e2000810003f */
[----:B------:R-:W-:Y:S05]  /*a9d0*/  @!P2 BRA `(.L_x_6589) ;  /* 0x000000000004a947 */ /* 0x000fea0003800000 */
[----:B------:R-:W-:Y:S01]  /*a9e0*/  BPT.TRAP 0x1 ;  /* 0x000000040000795c */ /* 0x000fe20000300000 */
.L_x_6589:
[----:B------:R-:W-:Y:S01]  /*a9f0*/  IMAD.MOV.U32 R3, RZ, RZ, -0x80 ;  /* 0xffffff80ff037424 */ /* 0x000fe200078e00ff */
[----:B0-----:R-:W-:Y:S01]  /*aa00*/  LEA R6, R10, UR39, 0x3 ;  /* 0x000000270a067c11 */ /* 0x001fe2000f8e18ff */
[----:B------:R-:W-:Y:S02]  /*aa10*/  BSSY B1, `(.L_x_6590) ;  /* 0x0000005000017945 */ /* 0x000fe40003800000 */
[----:B------:R-:W-:Y:S01]  /*aa20*/  IMAD R8, R26, R3, UR37 ;  /* 0x000000251a087e24 */ /* 0x000fe2000f8e0203 */
[----:B------:R-:W-:-:S04]  /*aa30*/  SHF.L.U32 R3, R21, 0x1f, RZ ;  /* 0x0000001f15037819 */ /* 0x000fc800000006ff */
[----:B------:R-:W0:Y:S02]  /*aa40*/  SYNCS.PHASECHK.TRANS64.TRYWAIT P0, [R6+URZ+0x28860], R3 ;  /* 0x02886003060075a7 */ /* 0x000e24000800017f */
[----:B0-----:R-:W-:Y:S05]  /*aa50*/  @!P0 BRA `(.L_x_6591) ;  /* 0x00000030007c8947 */ /* 0x001fea0003800000 */
.L_x_6676:
[----:B------:R-:W-:Y:S05]  /*aa60*/  BSYNC B1 ;  /* 0x0000000000017941 */ /* 0x000fea0003800000 */
.L_x_6590:
[----:B------:R-:W-:Y:S01]  /*aa70*/  UMOV UR4, 0xffffffff ;  /* 0xffffffff00047882 */ /* 0x000fe20000000000 */
[----:B------:R-:W-:Y:S01]  /*aa80*/  LOP3.LUT P2, RZ, R18, 0x8, RZ, 0xc0, !PT ;  /* 0x0000000812ff7812 */ /* 0x000fe2000784c0ff */
[----:B------:R-:W-:Y:S01]  /*aa90*/  IMAD R7, R10, 0x4000, R28 ;  /* 0x000040000a077824 */ /* 0x000fe200078e021c */
[----:B------:R-:W-:Y:S02]  /*aaa0*/  LOP3.LUT P1, RZ, R18, 0x4, RZ, 0xc0, !PT ;  /* 0x0000000412ff7812 */ /* 0x000fe4000782c0ff */
[----:B------:R-:W-:Y:S01]  /*aab0*/  IADD3 R8, -R35, R8, RZ ;  /* 0x0000000823087210 */ /* 0x000fe20007ffe1ff */
[----:B------:R-:W-:Y:S10]  /*aac0*/  BRA.DIV UR4, `(.L_x_6592) ;  /* 0x0000003204747947 */ /* 0x000ff4000b800000 */
[----:B------:R-:W1:Y:S01]  /*aad0*/  SHFL.IDX PT, R14, R16, RZ, 0x181f ;  /* 0x00181fff100e7589 */ /* 0x000e6200000e0000 */
[----:B------:R-:W-:-:S03]  /*aae0*/  LEA R7, R7, UR39, 0x1 ;  /* 0x0000002707077c11 */ /* 0x000fc6000f8e08ff */
[----:B0-----:R-:W0:Y:S01]  /*aaf0*/  SHFL.IDX PT, R3, R17, RZ, 0x181f ;  /* 0x00181fff11037589 */ /* 0x001e2200000e0000 */
[----:B-1----:R-:W-:-:S03]  /*ab00*/  IADD3 R2, P0, R14, R5, RZ ;  /* 0x000000050e027210 */ /* 0x002fc60007f1e0ff */
[----:B------:R-:W1:Y:S02]  /*ab10*/  SHFL.IDX PT, R14, R16, 0x1, 0x181f ;  /* 0x00381f00100e7f89 */ /* 0x000e6400000e0000 */
[----:B0-----:R-:W-:Y:S01]  /*ab20*/  IMAD.X R3, RZ, RZ, R3, P0 ;  /* 0x000000ffff037224 */ /* 0x001fe200000e0603 */
[----:B------:R-:W-:-:S13]  /*ab30*/  ISETP.LT.OR P0, PT, R8, 0x1, P2 ;  /* 0x000000010800780c */ /* 0x000fda0001701670 */
[----:B------:R-:W-:Y:S01]  /*ab40*/  LDGSTS.E.BYPASS.LTC128B.128 [R7+0x400], desc[UR48][R2.64], !P0 ;  /* 0x0040000002077fae */ /* 0x000fe2000c101d70 */
[----:B------:R-:W-:-:S13]  /*ab50*/  ISETP.LT.OR P0, PT, R8, 0x1, P1 ;  /* 0x000000010800780c */ /* 0x000fda0000f01670 */
[----:B------:R0:W-:Y:S04]  /*ab60*/  LDGSTS.E.BYPASS.LTC128B.128 [R7+0x4400], desc[UR48][R2.64+0x80], !P0 ;  /* 0x0440008002077fae */ /* 0x0001e8000c101d70 */
[----:B0-----:R-:W0:Y:S01]  /*ab70*/  SHFL.IDX PT, R3, R17, 0x1, 0x181f ;  /* 0x00381f0011037f89 */ /* 0x001e2200000e0000 */
        /* <DEDUP_REMOVED lines=17> */
[----:B------:R-:W1:Y:S01]  /*ac90*/  SHFL.IDX PT, R14, R16, 0x4, 0x181f ;  /* 0x00981f00100e7f89 */ /* 0x000e6200000e0000 */
[----:B0-----:R-:W-:Y:S02]  /*aca0*/  IADD3.X R3, RZ, R3, RZ, P0, !PT ;  /* 0x00000003ff037210 */ /* 0x001fe400007fe4ff */
        /* <DEDUP_REMOVED lines=22> */
[----:B------:R-:W1:Y:S04]  /*ae10*/  SHFL.IDX PT, R17, R17, 0x7, 0x181f ;  /* 0x00f81f0011117f89 */ /* 0x000e6800000e0000 */
[----:B------:R2:W3:Y:S01]  /*ae20*/  SHFL.IDX PT, R14, R16, 0x7, 0x181f ;  /* 0x00f81f00100e7f89 */ /* 0x0004e200000e0000 */
[----:B0-----:R-:W-:Y:S01]  /*ae30*/  IMAD.X R3, RZ, RZ, R3, P0 ;  /* 0x000000ffff037224 */ /* 0x001fe200000e0603 */
[----:B------:R-:W-:-:S13]  /*ae40*/  ISETP.LT.OR P0, PT, R8, 0x61, P2 ;  /* 0x000000610800780c */ /* 0x000fda0001701670 */
[----:B------:R2:W-:Y:S01]  /*ae50*/  LDGSTS.E.BYPASS.LTC128B.128 [R7+0x3400], desc[UR48][R2.64], !P0 ;  /* 0x0340000002077fae */ /* 0x0005e2000c101d70 */
[----:B------:R-:W-:-:S13]  /*ae60*/  ISETP.LT.OR P0, PT, R8, 0x61, P1 ;  /* 0x000000610800780c */ /* 0x000fda0000f01670 */
[----:B-1-3--:R2:W-:Y:S02]  /*ae70*/  LDGSTS.E.BYPASS.LTC128B.128 [R7+0x7400], desc[UR48][R2.64+0x80], !P0 ;  /* 0x0740008002077fae */ /* 0x00a5e4000c101d70 */
.L_x_6694:
[----:B0-2---:R-:W-:Y:S01]  /*ae80*/  IADD3 R2, P0, R14, R5, RZ ;  /* 0x000000050e027210 */ /* 0x005fe20007f1e0ff */
        /* <DEDUP_REMOVED lines=28> */
.L_x_6593:
[----:B------:R-:W-:Y:S02]  /*b050*/  PLOP3.LUT P1, PT, P1, P0, PT, 0xa2, 0x0 ;  /* 0x000000000000781c */ /* 0x000fe40000f21472 */
[----:B------:R-:W-:-:S08]  /*b060*/  @P0 R2UR P1, UR4, R6 ;  /* 0x00000000060402ca */ /* 0x000fd00000020000 */
[----:B------:R-:W-:-:S05]  /*b070*/  @P0 PLOP3.LUT P0, PT, P1, PT, PT, 0x80, 0x0 ;  /* 0x000000000000081c */ /* 0x000fca0000f0f070 */
[----:B------:R-:W-:Y:S01]  /*b080*/  @!P1 SYNCS.ARRIVE.TRANS64.RED.A0T1 RZ, [UR4+0x28850], RZ ;  /* 0x028850ffffff99a7 */ /* 0x000fe20008200404 */
[----:B------:R-:W-:Y:S07]  /*b090*/  @!P1 ARRIVES.LDGSTSBAR.64.TRANSCNT [UR4+0x28850] ;  /* 0x02885000ff0099b0 */ /* 0x000fee0008000a84 */
[----:B------:R-:W-:Y:S05]  /*b0a0*/  @P0 BRA.U.ANY `(.L_x_6593) ;  /* 0xfffffffd00e80947 */ /* 0x000fea000393ffff */
[----:B------:R-:W-:Y:S01]  /*b0b0*/  NOP ;  /* 0x0000000000007918 */ /* 0x000fe20000000000 */
[----:B------:R-:W-:-:S04]  /*b0c0*/  MOV R0, UR41 ;  /* 0x0000002900007c02 */ /* 0x000fc80008000f00 */
[----:B------:R-:W-:-:S13]  /*b0d0*/  ISETP.NE.AND P2, PT, R0, 0x3, PT ;  /* 0x000000030000780c */ /* 0x000fda0003f45270 */
[----:B------:R-:W-:Y:S05]  /*b0e0*/  @!P2 BRA `(.L_x_6594) ;  /* 0x000000000004a947 */ /* 0x000fea0003800000 */
[----:B------:R-:W-:Y:S01]  /*b0f0*/  BPT.TRAP 0x1 ;  /* 0x000000040000795c */ /* 0x000fe20000300000 */
.L_x_6594:
[C---:B------:R-:W-:Y:S01]  /*b100*/  ISETP.GT.AND P0, PT, R20.reuse, RZ, PT ;  /* 0x000000ff1400720c */ /* 0x040fe20003f04270 */
[----:B------:R0:W-:Y:S01]  /*b110*/  SYNCS.ARRIVE.TRANS64.A1T0 RZ, [R6+URZ+0x28850], RZ ;  /* 0x028850ff06ff79a7 */ /* 0x0001e2000810003f */
[----:B------:R-:W-:Y:S01]  /*b120*/  IMAD.MOV.U32 R21, RZ, RZ, R25 ;  /* 0x000000ffff157224 */ /* 0x000fe200078e0019 */
[----:B------:R-:W-:Y:S01]  /*b130*/  MOV R26, R20 ;  /* 0x00000014001a7202 */ /* 0x000fe20000000f00 */
[----:B------:R-:W-:Y:S02]  /*b140*/  IMAD.MOV.U32 R10, RZ, RZ, R22 ;  /* 0x000000ffff0a7224 */ /* 0x000fe400078e0016 */
[----:B0-----:R-:W-:-:S07]  /*b150*/  VIADD R6, R20, 0xffffffff ;  /* 0xffffffff14067836 */ /* 0x001fce0000000000 */
[----:B------:R-:W-:Y:S05]  /*b160*/  @P0 BRA `(.L_x_6595) ;  /* 0xfffffff000000947 */ /* 0x000fea000383ffff */
[----:B------:R-:W-:Y:S05]  /*b170*/  BSYNC B0 ;  /* 0x0000000000007941 */ /* 0x000fea0003800000 */
.L_x_6582:
[----:B0-----:R-:W-:-:S05]  /*b180*/  IMAD.U32 R0, RZ, RZ, UR41 ;  /* 0x00000029ff007e24 */ /* 0x001fca000f8e00ff */
[----:B------:R-:W-:-:S13]  /*b190*/  ISETP.NE.AND P0, PT, R0, 0x3, PT ;  /* 0x000000030000780c */ /* 0x000fda0003f05270 */
[----:B------:R-:W-:Y:S05]  /*b1a0*/  @!P0 BRA `(.L_x_6596) ;  /* 0x0000000000048947 */ /* 0x000fea0003800000 */
[----:B------:R-:W-:Y:S01]  /*b1b0*/  BPT.TRAP 0x1 ;  /* 0x000000040000795c */ /* 0x000fe20000300000 */
.L_x_6596:
[----:B------:R-:W-:Y:S01]  /*b1c0*/  LEA R4, R22, UR39, 0x3 ;  /* 0x0000002716047c11 */ /* 0x000fe2000f8e18ff */
[----:B------:R-:W-:Y:S01]  /*b1d0*/  IMAD.MOV.U32 R5, RZ, RZ, -0x80 ;  /* 0xffffff80ff057424 */ /* 0x000fe200078e00ff */
[----:B------:R-:W-:Y:S01]  /*b1e0*/  SHF.L.U32 R3, R25, 0x1f, RZ ;  /* 0x0000001f19037819 */ /* 0x000fe200000006ff */
[----:B------:R-:W-:Y:S02]  /*b1f0*/  BSSY B0, `(.L_x_6597) ;  /* 0x0000004000007945 */ /* 0x000fe40003800000 */
[----:B------:R-:W-:Y:S01]  /*b200*/  IMAD R20, R20, R5, UR37 ;  /* 0x0000002514147e24 */ /* 0x000fe2000f8e0205 */
[----:B------:R-:W0:Y:S02]  /*b210*/  SYNCS.PHASECHK.TRANS64.TRYWAIT P0, [R4+URZ+0x28860], R3 ;  /* 0x02886003040075a7 */ /* 0x000e24000800017f */
[----:B0-----:R-:W-:Y:S05]  /*b220*/  @!P0 BRA `(.L_x_6598) ;  /* 0x0000003400088947 */ /* 0x001fea0003800000 */
.L_x_6695:
[----:B------:R-:W-:Y:S05]  /*b230*/  BSYNC B0 ;  /* 0x0000000000007941 */ /* 0x000fea0003800000 */
.L_x_6597:
[----:B------:R-:W-:Y:S01]  /*b240*/  UMOV UR4, 0xffffffff ;  /* 0xffffffff00047882 */ /* 0x000fe20000000000 */
[----:B------:R-:W-:Y:S01]  /*b250*/  LOP3.LUT P2, RZ, R18, 0x8, RZ, 0xc0, !PT ;  /* 0x0000000812ff7812 */ /* 0x000fe2000784c0ff */
[----:B------:R-:W-:Y:S01]  /*b260*/  IMAD R7, R22, 0x4000, R28 ;  /* 0x0000400016077824 */ /* 0x000fe200078e021c */
[----:B------:R-:W-:Y:S02]  /*b270*/  LOP3.LUT P1, RZ, R18, 0x4, RZ, 0xc0, !PT ;  /* 0x0000000412ff7812 */ /* 0x000fe4000782c0ff */
[----:B------:R-:W-:Y:S01]  /*b280*/  IADD3 R5, -R35, R20, RZ ;  /* 0x0000001423057210 */ /* 0x000fe20007ffe1ff */
[----:B------:R-:W-:Y:S10]  /*b290*/  BRA.DIV UR4, `(.L_x_6599) ;  /* 0x0000003604007947 */ /* 0x000ff4000b800000 */
[----:B------:R-:W1:Y:S01]  /*b2a0*/  SHFL.IDX PT, R14, R16, RZ, 0x181f ;  /* 0x00181fff100e7589 */ /* 0x000e6200000e0000 */
[----:B------:R-:W-:-:S03]  /*b2b0*/  IMAD.SHL.U32 R6, R34, 0x2, RZ ;  /* 0x0000000222067824 */ /* 0x000fc600078e00ff */
[----:B------:R-:W0:Y:S02]  /*b2c0*/  SHFL.IDX PT, R0, R17, RZ, 0x181f ;  /* 0x00181fff11007589 */ /* 0x000e2400000e0000 */
[----:B-1----:R-:W-:Y:S02]  /*b2d0*/  IADD3 R2, P0, R14, R6, RZ ;  /* 0x000000060e027210 */ /* 0x002fe40007f1e0ff */
[----:B------:R-:W1:Y:S03]  /*b2e0*/  SHFL.IDX PT, R14, R16, 0x1, 0x181f ;  /* 0x00381f00100e7f89 */ /* 0x000e6600000e0000 */
[----:B0-----:R-:W-:Y:S01]  /*b2f0*/  IMAD.X R3, RZ, RZ, R0, P0 ;  /* 0x000000ffff037224 */ /* 0x001fe200000e0600 */
[----:B------:R-:W-:Y:S02]  /*b300*/  ISETP.LT.OR P0, PT, R5, 0x1, P2 ;  /* 0x000000010500780c */ /* 0x000fe40001701670 */
[----:B------:R-:W-:-:S02]  /*b310*/  LEA R0, R7, UR39, 0x1 ;  /* 0x0000002707007c11 */ /* 0x000fc4000f8e08ff */
[----:B------:R-:W0:Y:S09]  /*b320*/  SHFL.IDX PT, R7, R17, 0x1, 0x181f ;  /* 0x00381f0011077f89 */ /* 0x000e3200000e0000 */
        /* <DEDUP_REMOVED lines=44> */
[----:B------:R1:W2:Y:S02]  /*b5f0*/  SHFL.IDX PT, R14, R16, 0x7, 0x181f ;  /* 0x00f81f00100e7f89 */ /* 0x0002a400000e0000 */
[----:B0-----:R-:W-:Y:S02]  /*b600*/  IADD3.X R3, RZ, R7, RZ, P0, !PT ;  /* 0x00000007ff037210 */ /* 0x001fe400007fe4ff */
[----:B------:R-:W-:Y:S01]  /*b610*/  ISETP.LT.OR P0, PT, R5, 0x61, P2 ;  /* 0x000000610500780c */ /* 0x000fe20001701670 */
[----:B------:R1:W3:-:S12]  /*b620*/  SHFL.IDX PT, R7, R17, 0x7, 0x181f ;  /* 0x00f81f0011077f89 */ /* 0x0002d800000e0000 */
[----:B------:R1:W-:Y:S01]  /*b630*/  LDGSTS.E.BYPASS.LTC128B.128 [R0+0x3400], desc[UR48][R2.64], !P0 ;  /* 0x0340000002007fae */ /* 0x0003e2000c101d70 */
[----:B------:R-:W-:-:S13]  /*b640*/  ISETP.LT.OR P0, PT, R5, 0x61, P1 ;  /* 0x000000610500780c */ /* 0x000fda0000f01670 */
[----:B--23--:R1:W-:Y:S02]  /*b650*/  LDGSTS.E.BYPASS.LTC128B.128 [R0+0x7400], desc[UR48][R2.64+0x80], !P0 ;  /* 0x0740008002007fae */ /* 0x00c3e4000c101d70 */
.L_x_6713:
        /* <DEDUP_REMOVED lines=9> */
[----:B------:R-:W-:Y:S01]  /*b6f0*/  PLOP3.LUT P0, PT, PT, PT, PT, 0x80, 0x0 ;  /* 0x000000000000781c */ /* 0x000fe20003f0f070 */
[----:B------:R-:W-:-:S12]  /*b700*/  NOP ;  /* 0x0000000000007918 */ /* 0x000fd80000000000 */
.L_x_6600:
        /* <DEDUP_REMOVED lines=11> */
.L_x_6601:
[----:B------:R-:W-:Y:S01]  /*b7c0*/  VIADD R22, R22, 0x1 ;  /* 0x0000000116167836 */ /* 0x000fe20000000000 */
[----:B------:R-:W-:Y:S01]  /*b7d0*/  IADD3 R33, R33, UR43, RZ ;  /* 0x0000002b21217c10 */ /* 0x000fe2000fffe0ff */
[----:B------:R-:W-:Y:S01]  /*b7e0*/  ULDC UR4, c[0x0][0xc34] ;  /* 0x00030d0000047ab9 */ /* 0x000fe20000000800 */
[----:B------:R0:W-:Y:S01]  /*b7f0*/  SYNCS.ARRIVE.TRANS64.A1T0 RZ, [R4+URZ+0x28850], RZ ;  /* 0x028850ff04ff79a7 */ /* 0x0001e2000810003f */
[----:B------:R-:W-:Y:S01]  /*b800*/  VIADD R37, R37, 0x1 ;  /* 0x0000000125257836 */ /* 0x000fe20000000000 */
[----:B------:R-:W-:-:S04]  /*b810*/  ISETP.NE.AND P0, PT, R22, 0x2, PT ;  /* 0x000000021600780c */ /* 0x000fc80003f05270 */
[----:B------:R-:W-:Y:S02]  /*b820*/  SEL R22, R22, RZ, P0 ;  /* 0x000000ff16167207 */ /* 0x000fe40000000000 */
[----:B------:R-:W-:Y:S02]  /*b830*/  SEL R0, RZ, 0x1, P0 ;  /* 0x00000001ff007807 */ /* 0x000fe40000000000 */
[----:B------:R-:W-:Y:S02]  /*b840*/  ISETP.GE.AND P0, PT, R33, UR4, PT ;  /* 0x0000000421007c0c */ /* 0x000fe4000bf06270 */
[----:B------:R-:W-:-:S11]  /*b850*/  LOP3.LUT R25, R25, R0, RZ, 0x3c, !PT ;  /* 0x0000000019197212 */ /* 0x000fd600078e3cff */
[----:B0-----:R-:W-:Y:S05]  /*b860*/  @!P0 BRA `(.L_x_6602) ;  /* 0xffffffcc00788947 */ /* 0x001fea000383ffff */
[----:B------:R-:W-:-:S07]  /*b870*/  LOP3.LUT R37, R37, 0x1, RZ, 0xc, !PT ;  /* 0x0000000125257812 */ /* 0x000fce00078e0cff */
.L_x_6567:
[----:B------:R-:W0:Y:S01]  /*b880*/  S2R R3, SR_CgaCtaId ;  /* 0x0000000000037919 */ /* 0x000e220000008800 */
[----:B------:R-:W-:Y:S01]  /*b890*/  MOV R0, 0x400 ;  /* 0x0000040000007802 */ /* 0x000fe20000000f00 */
[----:B------:R-:W-:Y:S01]  /*b8a0*/  BSSY B0, `(.L_x_6603) ;  /* 0x0000005000007945 */ /* 0x000fe20003800000 */
[----:B------:R-:W-:Y:S02]  /*b8b0*/  SHF.L.U32 R37, R37, 0x1f, RZ ;  /* 0x0000001f25257819 */ /* 0x000fe400000006ff */
[----:B0-----:R-:W-:-:S04]  /*b8c0*/  LEA R5, R3, R0, 0x18 ;  /* 0x0000000003057211 */ /* 0x001fc800078ec0ff */
[----:B------:R-:W0:Y:S02]  /*b8d0*/  SYNCS.PHASECHK.TRANS64.TRYWAIT P0, [R5+URZ+0x28820], R37 ;  /* 0x02882025050075a7 */ /* 0x000e24000800017f */
[----:B0-----:R-:W-:Y:S05]  /*b8e0*/  @!P0 BRA `(.L_x_6604) ;  /* 0x0000003800248947 */ /* 0x001fea0003800000 */
.L_x_6714:
[----:B------:R-:W-:Y:S05]  /*b8f0*/  BSYNC B0 ;  /* 0x0000000000007941 */ /* 0x000fea0003800000 */
.L_x_6603:
[----:B------:R-:W-:-:S03]  /*b900*/  UMOV UR4, 0xffffffff ;  /* 0xffffffff00047882 */ /* 0x000fc60000000000 */
[----:B------:R-:W-:Y:S05]  /*b910*/  BRA.DIV UR4, `(.L_x_6605) ;  /* 0x0000003a042c7947 */ /* 0x000fea000b800000 */
[----:B------:R-:W1:Y:S02]  /*b920*/  S2R R0, SR_TID.X ;  /* 0x0000000000007919 */ /* 0x000e640000002100 */
[----:B-1----:R-:W-:-:S04]  /*b930*/  SHF.R.U32.HI R0, RZ, 0x5, R0 ;  /* 0x00000005ff007819 */ /* 0x002fc80000011600 */
[----:B------:R-:W-:-:S05]  /*b940*/  LOP3.LUT R0, R0, 0x3, RZ, 0xc0, !PT ;  /* 0x0000000300007812 */ /* 0x000fca00078ec0ff */
[----:B------:R1:W2:Y:S02]  /*b950*/  SHFL.IDX PT, R14, R0, RZ, 0x1f ;  /* 0x00001fff000e7589 */ /* 0x0002a400000e0000 */
.L_x_6717:
[----:B--2---:R-:W-:Y:S01]  /*b960*/  ISETP.NE.AND P0, PT, R14, RZ, PT ;  /* 0x000000ff0e00720c */ /* 0x004fe20003f05270 */
[----:B------:R-:W-:-:S12]  /*b970*/  BSSY B0, `(.L_x_6606) ;  /* 0x0000024000007945 */ /* 0x000fd80003800000 */
[----:B------:R-:W-:Y:S05]  /*b980*/  @P0 BRA `(.L_x_6607) ;  /* 0x0000000000880947 */ /* 0x000fea0003800000 */
[----:B------:R-:W-:-:S03]  /*b990*/  UMOV UR4, 0xffffffff ;  /* 0xffffffff00047882 */ /* 0x000fc60000000000 */
[----:B------:R-:W-:Y:S05]  /*b9a0*/  BRA.DIV UR4, `(.L_x_6608) ;  /* 0x0000003a043c7947 */ /* 0x000fea000b800000 */
[----:B------:R-:W-:-:S13]  /*b9b0*/  ELECT P6, URZ, PT ;  /* 0x00000000003f782f */ /* 0x000fda00038c0000 */
.L_x_6720:
[----:B------:R-:W-:Y:S05]  /*b9c0*/  @!P6 BRA `(.L_x_6607) ;  /* 0x000000000078e947 */ /* 0x000fea0003800000 */
[----:B------:R-:W-:-:S06]  /*b9d0*/  ULOP3.LUT UR4, UR36, 0x2, URZ, 0xfc, !UPT ;  /* 0x0000000224047892 */ /* 0x000fcc000f8efc3f */
[----:B-1----:R-:W-:-:S05]  /*b9e0*/  IMAD.U32 R0, RZ, RZ, UR4 ;  /* 0x00000004ff007e24 */ /* 0x002fca000f8e00ff */
[----:B------:R-:W-:-:S13]  /*b9f0*/  ISETP.NE.AND P0, PT, R0, 0x3, PT ;  /* 0x000000030000780c */ /* 0x000fda0003f05270 */
[----:B------:R-:W-:Y:S05]  /*ba00*/  @!P0 BRA `(.L_x_6609) ;  /* 0x0000000000048947 */ /* 0x000fea0003800000 */
[----:B------:R-:W-:Y:S01]  /*ba10*/  BPT.TRAP 0x1 ;  /* 0x000000040000795c */ /* 0x000fe20000300000 */
.L_x_6609:
[C---:B------:R-:W-:Y:S01]  /*ba20*/  LEA R3, R22.reuse, R5, 0x3 ;  /* 0x0000000516037211 */ /* 0x040fe200078e18ff */
[----:B------:R-:W-:Y:S01]  /*ba30*/  VIADD R22, R22, 0x1 ;  /* 0x0000000116167836 */ /* 0x000fe20000000000 */
[----:B------:R-:W-:-:S04]  /*ba40*/  SHF.L.U32 R2, R25, 0x1f, RZ ;  /* 0x0000001f19027819 */ /* 0x000fc800000006ff */
[----:B------:R-:W1:Y:S01]  /*ba50*/  SYNCS.PHASECHK.TRANS64.TRYWAIT P1, [R3+URZ+0x28840], R2 ;  /* 0x02884002030075a7 */ /* 0x000e62000802017f */
[----:B------:R-:W-:-:S04]  /*ba60*/  ISETP.NE.AND P2, PT, R22, 0x2, PT ;  /* 0x000000021600780c */ /* 0x000fc80003f45270 */
[----:B------:R-:W-:Y:S01]  /*ba70*/  SEL R0, RZ, 0x1, P2 ;  /* 0x00000001ff007807 */ /* 0x000fe20001000000 */
[----:B-1----:R-:W-:Y:S08]  /*ba80*/  @!P1 BRA `(.L_x_6610) ;  /* 0x0000003800249947 */ /* 0x002ff00003800000 */
.L_x_6721:
[----:B------:R-:W-:Y:S02]  /*ba90*/  SEL R22, R22, RZ, P2 ;  /* 0x000000ff16167207 */ /* 0x000fe40001000000 */
[----:B------:R-:W-:Y:S01]  /*baa0*/  LOP3.LUT R0, R25, R0, RZ, 0x3c, !PT ;  /* 0x0000000019007212 */ /* 0x000fe200078e3cff */
[----:B------:R-:W-:Y:S06]  /*bab0*/  @!P0 BRA `(.L_x_6611) ;  /* 0x0000000000048947 */ /* 0x000fec0003800000 */
[----:B------:R-:W-:Y:S01]  /*bac0*/  BPT.TRAP 0x1 ;  /* 0x000000040000795c */ /* 0x000fe20000300000 */
.L_x_6611:
[----:B0-----:R-:W-:Y:S01]  /*bad0*/  IMAD R5, R22, 0x8, R5 ;  /* 0x0000000816057824 */ /* 0x001fe200078e0205 */
[----:B------:R-:W-:-:S04]  /*bae0*/  SHF.L.U32 R0, R0, 0x1f, RZ ;  /* 0x0000001f00007819 */ /* 0x000fc800000006ff */
[----:B------:R-:W0:Y:S02]  /*baf0*/  SYNCS.PHASECHK.TRANS64.TRYWAIT P1, [R5+URZ+0x28840], R0 ;  /* 0x02884000050075a7 */ /* 0x000e24000802017f */
[----:B0-----:R-:W-:Y:S05]  /*bb00*/  @!P1 BRA `(.L_x_6612) ;  /* 0x0000003800189947 */ /* 0x001fea0003800000 */
.L_x_6722:
[----:B------:R-:W-:Y:S05]  /*bb10*/  @!P0 BRA `(.L_x_6613) ;  /* 0x0000000000048947 */ /* 0x000fea0003800000 */
[----:B------:R-:W-:Y:S01]  /*bb20*/  BPT.TRAP 0x1 ;  /* 0x000000040000795c */ /* 0x000fe20000300000 */
.L_x_6613:
[----:B------:R-:W2:Y:S02]  /*bb30*/  SYNCS.PHASECHK.TRANS64.TRYWAIT P1, [R3+URZ+0x28860], R2 ;  /* 0x02886002030075a7 */ /* 0x000ea4000802017f */
[----:B--2---:R-:W-:Y:S05]  /*bb40*/  @!P1 BRA `(.L_x_6614) ;  /* 0x00000038001c9947 */ /* 0x004fea0003800000 */
.L_x_6723:
[----:B------:R-:W-:Y:S05]  /*bb50*/  @!P0 BRA `(.L_x_6615) ;  /* 0x0000000000048947 */ /* 0x000fea0003800000 */
[----:B------:R-:W-:Y:S01]  /*bb60*/  BPT.TRAP 0x1 ;  /* 0x000000040000795c */ /* 0x000fe20000300000 */
.L_x_6615:
[----:B---3--:R3:W4:Y:S02]  /*bb70*/  SYNCS.PHASECHK.TRANS64.TRYWAIT P0, [R5+URZ+0x28860], R0 ;  /* 0x02886000050075a7 */ /* 0x008724000800017f */
[----:B----4-:R-:W-:Y:S05]  /*bb80*/  @!P0 NANOSLEEP.SYNCS 0x989680 ;  /* 0x009896800000895d */ /* 0x010fea0003900000 */
[----:B------:R-:W4:Y:S02]  /*bb90*/  @!P0 SYNCS.PHASECHK.TRANS64 P0, [R5+URZ+0x28860], R0 ;  /* 0x02886000050085a7 */ /* 0x000f24000800007f */
[----:B----4-:R-:W-:Y:S05]  /*bba0*/  @!P0 BRA `(.L_x_6615) ;  /* 0xfffffffc00f08947 */ /* 0x010fea000383ffff */
.L_x_6607:
[----:B------:R-:W-:Y:S05]  /*bbb0*/  BSYNC B0 ;  /* 0x0000000000007941 */ /* 0x000fea0003800000 */
.L_x_6606:
[----:B------:R-:W-:Y:S05]  /*bbc0*/  EXIT ;  /* 0x000000000000794d */ /* 0x000fea0003800000 */
.L_x_6535:
[----:B0-----:R-:W-:-:S04]  /*bbd0*/  MOV R3, UR39 ;  /* 0x0000002700037c02 */ /* 0x001fc80008000f00 */
[----:B------:R0:W1:Y:S03]  /*bbe0*/  SYNCS.PHASECHK.TRANS64.TRYWAIT P1, [R3+URZ+0x28800], R0 ;  /* 0x02880000030075a7 */ /* 0x000066000802017f */
[----:B-1----:R-:W-:Y:S05]  /*bbf0*/  @!P1 NANOSLEEP.SYNCS 0x989680 ;  /* 0x009896800000995d */ /* 0x002fea0003900000 */
[----:B------:R-:W1:Y:S02]  /*bc00*/  @!P1 SYNCS.PHASECHK.TRANS64 P1, [R3+URZ+0x28800], R0 ;  /* 0x02880000030095a7 */ /* 0x000e64000802007f */
[----:B-1----:R-:W-:Y:S05]  /*bc10*/  @!P1 BRA `(.L_x_6535) ;  /* 0xfffffffc00ec9947 */ /* 0x002fea000383ffff */
[----:B------:R-:W-:Y:S05]  /*bc20*/  BRA `(.L_x_6616) ;  /* 0xffffff5400187947 */ /* 0x000fea000383ffff */
.L_x_6539:
[----:B-1----:R1:W2:Y:S02]  /*bc30*/  SYNCS.PHASECHK.TRANS64.TRYWAIT P1, [R0+URZ+0x28830], R3 ;  /* 0x02883003000075a7 */ /* 0x0022a4000802017f */
[----:B--2---:R-:W-:Y:S05]  /*bc40*/  @!P1 NANOSLEEP.SYNCS 0x989680 ;  /* 0x009896800000995d */ /* 0x004fea0003900000 */
[----:B------:R-:W2:Y:S02]  /*bc50*/  @!P1 SYNCS.PHASECHK.TRANS64 P1, [R0+URZ+0x28830], R3 ;  /* 0x02883003000095a7 */ /* 0x000ea4000802007f */
[----:B--2---:R-:W-:Y:S05]  /*bc60*/  @!P1 BRA `(.L_x_6539) ;  /* 0xfffffffc00f09947 */ /* 0x004fea000383ffff */
[----:B------:R-:W-:Y:S05]  /*bc70*/  BRA `(.L_x_6538) ;  /* 0xffffff5400387947 */ /* 0x000fea000383ffff */
.L_x_6545:
[----:B-1----:R-:W-:-:S04]  /*bc80*/  IMAD.U32 R7, RZ, RZ, UR6 ;  /* 0x00000006ff077e24 */ /* 0x002fc8000f8e00ff */
[----:B------:R1:W2:Y:S03]  /*bc90*/  SYNCS.PHASECHK.TRANS64.TRYWAIT P1, [R7+URZ+0x28830], R6 ;  /* 0x02883006070075a7 */ /* 0x0002a6000802017f */
[----:B--2---:R-:W-:Y:S05]  /*bca0*/  @!P1 NANOSLEEP.SYNCS 0x989680 ;  /* 0x009896800000995d */ /* 0x004fea0003900000 */
[----:B------:R-:W2:Y:S02]  /*bcb0*/  @!P1 SYNCS.PHASECHK.TRANS64 P1, [R7+URZ+0x28830], R6 ;  /* 0x02883006070095a7 */ /* 0x000ea4000802007f */
[----:B--2---:R-:W-:Y:S05]  /*bcc0*/  @!P1 BRA `(.L_x_6545) ;  /* 0xfffffffc00ec9947 */ /* 0x004fea000383ffff */
[----:B------:R-:W-:Y:S05]  /*bcd0*/  BRA `(.L_x_6542) ;  /* 0xffffff8000607947 */ /* 0x000fea000383ffff */
.L_x_6549:
[----:B-1----:R-:W-:-:S04]  /*bce0*/  IMAD.U32 R7, RZ, RZ, UR6 ;  /* 0x00000006ff077e24 */ /* 0x002fc8000f8e00ff */
[----:B------:R1:W2:Y:S03]  /*bcf0*/  SYNCS.PHASECHK.TRANS64.TRYWAIT P1, [R7+URZ+0x28850], R6 ;  /* 0x02885006070075a7 */ /* 0x0002a6000802017f */
[----:B--2---:R-:W-:Y:S05]  /*bd00*/  @!P1 NANOSLEEP.SYNCS 0x989680 ;  /* 0x009896800000995d */ /* 0x004fea0003900000 */
[----:B------:R-:W2:Y:S02]  /*bd10*/  @!P1 SYNCS.PHASECHK.TRANS64 P1, [R7+URZ+0x28850], R6 ;  /* 0x02885006070095a7 */ /* 0x000ea4000802007f */
[----:B--2---:R-:W-:Y:S05]  /*bd20*/  @!P1 BRA `(.L_x_6549) ;  /* 0xfffffffc00ec9947 */ /* 0x004fea000383ffff */
[----:B------:R-:W-:Y:S05]  /*bd30*/  BRA `(.L_x_6546) ;  /* 0xffffff84002c7947 */ /* 0x000fea000383ffff */
.L_x_6556:
[----:B-1----:R-:W-:-:S04]  /*bd40*/  MOV R5, UR10 ;  /* 0x0000000a00057c02 */ /* 0x002fc80008000f00 */
[----:B------:R1:W2:Y:S03]  /*bd50*/  SYNCS.PHASECHK.TRANS64.TRYWAIT P1, [R5+URZ+0x28850], R4 ;  /* 0x02885004050075a7 */ /* 0x0002a6000802017f */
[----:B--2---:R-:W-:Y:S05]  /*bd60*/  @!P1 NANOSLEEP.SYNCS 0x989680 ;  /* 0x009896800000995d */ /* 0x004fea0003900000 */
[----:B------:R-:W2:Y:S02]  /*bd70*/  @!P1 SYNCS.PHASECHK.TRANS64 P1, [R5+URZ+0x28850], R4 ;  /* 0x02885004050095a7 */ /* 0x000ea4000802007f */
[----:B--2---:R-:W-:Y:S05]  /*bd80*/  @!P1 BRA `(.L_x_6556) ;  /* 0xfffffffc00ec9947 */ /* 0x004fea000383ffff */
[----:B------:R-:W-:Y:S05]  /*bd90*/  BRA `(.L_x_6555) ;  /* 0xffffffa800147947 */ /* 0x000fea000383ffff */
.L_x_6571:
        /* <DEDUP_REMOVED lines=11> */
.L_x_6618:
[----:B------:R-:W-:Y:S05]  /*be50*/  BSYNC B0 ;  /* 0x0000000000007941 */ /* 0x000fea0003800000 */
.L_x_6617:
[----:B------:R-:W-:Y:S05]  /*be60*/  BRA `(.L_x_6619) ;  /* 0xffffffcc00c47947 */ /* 0x000fea000383ffff */
.L_x_6574:
[----:B0-----:R0:W1:Y:S02]  /*be70*/  SYNCS.PHASECHK.TRANS64.TRYWAIT P0, [R0+URZ+0x28840], R3 ;  /* 0x02884003000075a7 */ /* 0x001064000800017f */
[----:B-1----:R-:W-:Y:S05]  /*be80*/  @!P0 NANOSLEEP.SYNCS 0x989680 ;  /* 0x009896800000895d */ /* 0x002fea0003900000 */
[----:B------:R-:W1:Y:S02]  /*be90*/  @!P0 SYNCS.PHASECHK.TRANS64 P0, [R0+URZ+0x28840], R3 ;  /* 0x02884003000085a7 */ /* 0x000e64000800007f */
[----:B-1----:R-:W-:Y:S05]  /*bea0*/  @!P0 BRA `(.L_x_6574) ;  /* 0xfffffffc00f08947 */ /* 0x002fea000383ffff */
[----:B------:R-:W-:Y:S05]  /*beb0*/  BRA `(.L_x_6620) ;  /* 0xffffffd0002c7947 */ /* 0x000fea000383ffff */
.L_x_6575:
        /* <DEDUP_REMOVED lines=8> */
.L_x_6622:
[----:B------:R-:W-:Y:S05]  /*bf40*/  BSYNC B0 ;  /* 0x0000000000007941 */ /* 0x000fea0003800000 */
.L_x_6621:
[----:B------:R-:W-:Y:S01]  /*bf50*/  IMAD.MOV.U32 R13, RZ, RZ, R4 ;  /* 0x000000ffff0d7224 */ /* 0x000fe200078e0004 */
[----:B------:R-:W-:Y:S01]  /*bf60*/  MOV R11, 0x181f ;  /* 0x0000181f000b7802 */ /* 0x000fe20000000f00 */
[----:B------:R-:W-:Y:S01]  /*bf70*/  IMAD.MOV.U32 R12, RZ, RZ, RZ ;  /* 0x000000ffff0c7224 */ /* 0x000fe200078e00ff */
[----:B------:R-:W-:Y:S01]  /*bf80*/  MOV R2, R14 ;  /* 0x0000000e00027202 */ /* 0x000fe20000000f00 */
[----:B------:R-:W-:Y:S01]  /*bf90*/  IMAD.MOV.U32 R15, RZ, RZ, -0x1 ;  /* 0xffffffffff0f7424 */ /* 0x000fe200078e00ff */
[----:B------:R-:W-:-:S13]  /*bfa0*/  ISETP.GE.AND P0, PT, R30, 0x1, PT ;  /* 0x000000011e00780c */ /* 0x000fda0003f06270 */
[----:B------:R-:W-:Y:S05]  /*bfb0*/  WARPSYNC.COLLECTIVE R15, `(.L_x_6623) ;  /* 0x000000000f087348 */ /* 0x000fea0003c00000 */
[----:B------:R0:W1:Y:S02]  /*bfc0*/  SHFL.IDX P6, R14, R13, R12, R11 ;  /* 0x0000000c0d0e7389 */ /* 0x00006400000c000b */
[----:B01----:R-:W-:Y:S01]  /*bfd0*/  ENDCOLLECTIVE ;  /* 0x000000000000791b */ /* 0x003fe20003800000 */
.L_x_6623:
        /* <DEDUP_REMOVED lines=9> */
.L_x_6624:
[----:B------:R-:W-:Y:S01]  /*c070*/  @!PT LDS RZ, [RZ] ;  /* 0x00000000fffff984 */ /* 0x000fe20000000800 */
[----:B------:R-:W-:Y:S01]  /*c080*/  @!PT LDS RZ, [RZ] ;  /* 0x00000000fffff984 */ /* 0x000fe20000000800 */
[----:B------:R-:W-:Y:S01]  /*c090*/  @!PT LDS RZ, [RZ] ;  /* 0x00000000fffff984 */ /* 0x000fe20000000800 */
[----:B------:R0:W-:Y:S04]  /*c0a0*/  @P0 LDGSTS.E.BYPASS.LTC128B.128 [R7+0x18400], desc[UR48][R2.64], !P3 ;  /* 0x1840000002070fae */ /* 0x0001e8000d901d70 */
[----:B------:R0:W-:Y:S01]  /*c0b0*/  @P0 LDGSTS.E.BYPASS.LTC128B.128 [R7+0x1c400], desc[UR48][R2.64+0x80], !P2 ;  /* 0x1c40008002070fae */ /* 0x0001e2000d101d70 */
[----:B------:R-:W-:Y:S01]  /*c0c0*/  ISETP.GE.AND P0, PT, R30, 0x11, PT ;  /* 0x000000111e00780c */ /* 0x000fe20003f06270 */
[----:B------:R-:W-:-:S12]  /*c0d0*/  IMAD.MOV.U32 R13, RZ, RZ, R4 ;  /* 0x000000ffff0d7224 */ /* 0x000fd800078e0004 */
[----:B------:R-:W-:Y:S02]  /*c0e0*/  @P0 LEA R21, R5, UR39, 0x1 ;  /* 0x0000002705150c11 */ /* 0x000fe4000f8e08ff */
[----:B0-----:R-:W-:-:S07]  /*c0f0*/  MOV R8, R14 ;  /* 0x0000000e00087202 */ /* 0x001fce0000000f00 */
[----:B------:R-:W-:Y:S05]  /*c100*/  WARPSYNC.COLLECTIVE R15, `(.L_x_6625) ;  /* 0x000000000f087348 */ /* 0x000fea0003c00000 */
[----:B------:R0:W1:Y:S02]  /*c110*/  SHFL.IDX P6, R14, R13, R12, R11 ;  /* 0x0000000c0d0e7389 */ /* 0x00006400000c000b */
[----:B01----:R-:W-:Y:S01]  /*c120*/  ENDCOLLECTIVE ;  /* 0x000000000000791b */ /* 0x003fe20003800000 */
.L_x_6625:
        /* <DEDUP_REMOVED lines=8> */
.L_x_6626:
[----:B------:R-:W-:-:S05]  /*c1b0*/  @P0 IMAD.MOV.U32 R3, RZ, RZ, R9 ;  /* 0x000000ffff030224 */ /* 0x000fca00078e0009 */
[----:B------:R-:W-:Y:S01]  /*c1c0*/  @!PT LDS RZ, [RZ] ;  /* 0x00000000fffff984 */ /* 0x000fe20000000800 */
[----:B------:R-:W-:Y:S01]  /*c1d0*/  @!PT LDS RZ, [RZ] ;  /* 0x00000000fffff984 */ /* 0x000fe20000000800 */
[----:B------:R-:W-:Y:S01]  /*c1e0*/  @!PT LDS RZ, [RZ] ;  /* 0x00000000fffff984 */ /* 0x000fe20000000800 */
[----:B------:R0:W-:Y:S04]  /*c1f0*/  @P0 LDGSTS.E.BYPASS.LTC128B.128 [R21+0x18c00], desc[UR48][R2.64], !P3 ;  /* 0x18c0000002150fae */ /* 0x0001e8000d901d70 */
[----:B------:R0:W-:Y:S01]  /*c200*/  @P0 LDGSTS.E.BYPASS.LTC128B.128 [R21+0x1cc00], desc[UR48][R2.64+0x80], !P2 ;  /* 0x1cc0008002150fae */ /* 0x0001e2000d101d70 */
[----:B------:R-:W-:Y:S01]  /*c210*/  ISETP.GE.AND P0, PT, R30, 0x21, PT ;  /* 0x000000211e00780c */ /* 0x000fe20003f06270 */
[----:B------:R-:W-:Y:S02]  /*c220*/  IMAD.MOV.U32 R13, RZ, RZ, R4 ;  /* 0x000000ffff0d7224 */ /* 0x000fe400078e0004 */
[----:B------:R-:W-:-:S10]  /*c230*/  IMAD.MOV.U32 R7, RZ, RZ, R14 ;  /* 0x000000ffff077224 */ /* 0x000fd400078e000e */
[----:B0-----:R-:W-:Y:S05]  /*c240*/  WARPSYNC.COLLECTIVE R15, `(.L_x_6627) ;  /* 0x000000000f087348 */ /* 0x001fea0003c00000 */
[----:B------:R1:W2:Y:S02]  /*c250*/  SHFL.IDX P6, R14, R13, R12, R11 ;  /* 0x0000000c0d0e7389 */ /* 0x0002a400000c000b */
[----:B012---:R-:W-:Y:S01]  /*c260*/  ENDCOLLECTIVE ;  /* 0x000000000000791b */ /* 0x007fe20003800000 */
.L_x_6627:
        /* <DEDUP_REMOVED lines=9> */
.L_x_6628:
[----:B------:R-:W-:-:S05]  /*c300*/  @P0 IMAD.MOV.U32 R3, RZ, RZ, R7 ;  /* 0x000000ffff030224 */ /* 0x000fca00078e0007 */
[----:B------:R-:W-:Y:S01]  /*c310*/  @!PT LDS RZ, [RZ] ;  /* 0x00000000fffff984 */ /* 0x000fe20000000800 */
[----:B------:R-:W-:Y:S01]  /*c320*/  @!PT LDS RZ, [RZ] ;  /* 0x00000000fffff984 */ /* 0x000fe20000000800 */
[----:B------:R-:W-:Y:S01]  /*c330*/  @!PT LDS RZ, [RZ] ;  /* 0x00000000fffff984 */ /* 0x000fe20000000800 */
[----:B------:R0:W-:Y:S04]  /*c340*/  @P0 LDGSTS.E.BYPASS.LTC128B.128 [R9+0x19400], desc[UR48][R2.64], !P3 ;  /* 0x1940000002090fae */ /* 0x0001e8000d901d70 */
[----:B------:R0:W-:Y:S01]  /*c350*/  @P0 LDGSTS.E.BYPASS.LTC128B.128 [R9+0x1d400], desc[UR48][R2.64+0x80], !P2 ;  /* 0x1d40008002090fae */ /* 0x0001e2000d101d70 */
[----:B------:R-:W-:Y:S02]  /*c360*/  ISETP.GE.AND P0, PT, R30, 0x31, PT ;  /* 0x000000311e00780c */ /* 0x000fe40003f06270 */
[----:B------:R-:W-:Y:S01]  /*c370*/  MOV R13, R4 ;  /* 0x00000004000d7202 */ /* 0x000fe20000000f00 */
[----:B------:R-:W-:-:S10]  /*c380*/  IMAD.MOV.U32 R7, RZ, RZ, R14 ;  /* 0x000000ffff077224 */ /* 0x000fd400078e000e */
[----:B0-----:R-:W-:-:S07]  /*c390*/  @P0 LEA R21, R5, UR39, 0x1 ;  /* 0x0000002705150c11 */ /* 0x001fce000f8e08ff */
[----:B------:R-:W-:Y:S05]  /*c3a0*/  WARPSYNC.COLLECTIVE R15, `(.L_x_6629) ;  /* 0x000000000f087348 */ /* 0x000fea0003c00000 */
[----:B------:R0:W1:Y:S02]  /*c3b0*/  SHFL.IDX P6, R14, R13, R12, R11 ;  /* 0x0000000c0d0e7389 */ /* 0x00006400000c000b */
[----:B01----:R-:W-:Y:S01]  /*c3c0*/  ENDCOLLECTIVE ;  /* 0x000000000000791b */ /* 0x003fe20003800000 */
.L_x_6629:
[----:B------:R-:W-:Y:S02]  /*c3d0*/  IMAD.MOV.U32 R13, RZ, RZ, R6 ;  /* 0x000000ffff0d7224 */ /* 0x000fe400078e0006 */
[----:B------:R-:W-:Y:S01]  /*c3e0*/  IMAD.MOV.U32 R12, RZ, RZ, 0x4 ;  /* 0x00000004ff0c7424 */ /* 0x000fe200078e00ff */
[----:B------:R-:W-:-:S05]  /*c3f0*/  @P0 LEA R14, P1, R34, R14, 0x1 ;  /* 0x0000000e220e0211 */ /* 0x000fca00078208ff */
[----:B------:R-:W-:-:S08]  /*c400*/  @P0 IMAD.MOV.U32 R2, RZ, RZ, R14 ;  /* 0x000000ffff020224 */ /* 0x000fd000078e000e */
[----:B------:R-:W-:Y:S05]  /*c410*/  WARPSYNC.COLLECTIVE R15, `(.L_x_6630) ;  /* 0x000000000f087348 */ /* 0x000fea0003c00000 */
[----:B------:R0:W1:Y:S02]  /*c420*/  SHFL.IDX P6, R14, R13, R12, R11 ;  /* 0x0000000c0d0e7389 */ /* 0x00006400000c000b */
[----:B01----:R-:W-:Y:S01]  /*c430*/  ENDCOLLECTIVE ;  /* 0x000000000000791b */ /* 0x003fe20003800000 */
.L_x_6630:
[----:B------:R-:W-:-:S05]  /*c440*/  @P0 IMAD.X R7, RZ, RZ, R7, P1 ;  /* 0x000000ffff070224 */ /* 0x000fca00008e0607 */
[----:B------:R-:W-:-:S05]  /*c450*/  @P0 MOV R3, R7 ;  /* 0x0000000700030202 */ /* 0x000fca0000000f00 */
[----:B------:R-:W-:Y:S01]  /*c460*/  @!PT LDS RZ, [RZ] ;  /* 0x00000000fffff984 */ /* 0x000fe20000000800 */
[----:B------:R-:W-:Y:S01]  /*c470*/  @!PT LDS RZ, [RZ] ;  /* 0x00000000fffff984 */ /* 0x000fe20000000800 */
[----:B------:R-:W-:Y:S01]  /*c480*/  @!PT LDS RZ, [RZ] ;  /* 0x00000000fffff984 */ /* 0x000fe20000000800 */
        /* <DEDUP_REMOVED lines=8> */
.L_x_6631:
        /* <DEDUP_REMOVED lines=9> */
.L_x_6632:
        /* <DEDUP_REMOVED lines=12> */
.L_x_6633:
        /* <DEDUP_REMOVED lines=9> */
.L_x_6634:
        /* <DEDUP_REMOVED lines=13> */
.L_x_6635:
[----:B------:R-:W-:Y:S02]  /*c7c0*/  IMAD.MOV.U32 R13, RZ, RZ, R6 ;  /* 0x000000ffff0d7224 */ /* 0x000fe400078e0006 */
[----:B------:R-:W-:Y:S01]  /*c7d0*/  IMAD.MOV.U32 R12, RZ, RZ, 0x7 ;  /* 0x00000007ff0c7424 */ /* 0x000fe200078e00ff */
[----:B------:R-:W-:-:S05]  /*c7e0*/  @P0 LEA R14, P1, R34, R14, 0x1 ;  /* 0x0000000e220e0211 */ /* 0x000fca00078208ff */
[----:B------:R-:W-:-:S08]  /*c7f0*/  @P0 IMAD.MOV.U32 R2, RZ, RZ, R14 ;  /* 0x000000ffff020224 */ /* 0x000fd000078e000e */
[----:B------:R-:W-:Y:S05]  /*c800*/  WARPSYNC.COLLECTIVE R15, `(.L_x_6636) ;  /* 0x000000000f087348 */ /* 0x000fea0003c00000 */
[----:B------:R0:W1:Y:S02]  /*c810*/  SHFL.IDX P6, R14, R13, R12, R11 ;  /* 0x0000000c0d0e7389 */ /* 0x00006400000c000b */
[----:B01----:R-:W-:Y:S01]  /*c820*/  ENDCOLLECTIVE ;  /* 0x000000000000791b */ /* 0x003fe20003800000 */
.L_x_6636:
        /* <DEDUP_REMOVED lines=8> */
[----:B------:R-:W-:-:S07]  /*c8b0*/  MOV R7, R14 ;  /* 0x0000000e00077202 */ /* 0x000fce0000000f00 */
[----:B0-----:R-:W-:Y:S05]  /*c8c0*/  WARPSYNC.COLLECTIVE R15, `(.L_x_6637) ;  /* 0x000000000f087348 */ /* 0x001fea0003c00000 */
[----:B------:R1:W2:Y:S02]  /*c8d0*/  SHFL.IDX P6, R14, R13, R12, R11 ;  /* 0x0000000c0d0e7389 */ /* 0x0002a400000c000b */
[----:B012---:R-:W-:Y:S01]  /*c8e0*/  ENDCOLLECTIVE ;  /* 0x000000000000791b */ /* 0x007fe20003800000 */
.L_x_6637:
[----:B------:R-:W-:Y:S05]  /*c8f0*/  BRA `(.L_x_6638) ;  /* 0xffffffcc00187947 */ /* 0x000fea000383ffff */
.L_x_6579:
        /* <DEDUP_REMOVED lines=8> */
.L_x_6639:
[C---:B------:R-:W-:Y:S01]  /*c980*/  VIADD R6, R4.reuse, 0x10 ;  /* 0x0000001004067836 */ /* 0x040fe20000000000 */
[----:B------:R-:W-:Y:S01]  /*c990*/  ISETP.GE.AND P0, PT, R4, UR38, PT ;  /* 0x0000002604007c0c */ /* 0x000fe2000bf06270 */
[----:B------:R-:W-:Y:S01]  /*c9a0*/  IMAD.MOV.U32 R13, RZ, RZ, R0 ;  /* 0x000000ffff0d7224 */ /* 0x000fe200078e0000 */
[----:B------:R-:W-:-:S11]  /*c9b0*/  MOV R2, R14 ;  /* 0x0000000e00027202 */ /* 0x000fd60000000f00 */
[----:B------:R-:W-:Y:S05]  /*c9c0*/  WARPSYNC.COLLECTIVE R15, `(.L_x_6640) ;  /* 0x000000000f087348 */ /* 0x000fea0003c00000 */
[----:B------:R0:W1:Y:S02]  /*c9d0*/  SHFL.IDX P6, R14, R13, R12, R11 ;  /* 0x0000000c0d0e7389 */ /* 0x00006400000c000b */
[----:B01----:R-:W-:Y:S01]  /*c9e0*/  ENDCOLLECTIVE ;  /* 0x000000000000791b */ /* 0x003fe20003800000 */
.L_x_6640:
        /* <DEDUP_REMOVED lines=8> */
.L_x_6641:
[----:B------:R-:W-:Y:S01]  /*ca70*/  @!PT LDS RZ, [RZ] ;  /* 0x00000000fffff984 */ /* 0x000fe20000000800 */
[----:B------:R-:W-:Y:S01]  /*ca80*/  @!PT LDS RZ, [RZ] ;  /* 0x00000000fffff984 */ /* 0x000fe20000000800 */
[----:B------:R-:W-:Y:S01]  /*ca90*/  @!PT LDS RZ, [RZ] ;  /* 0x00000000fffff984 */ /* 0x000fe20000000800 */
        /* <DEDUP_REMOVED lines=8> */
.L_x_6642:
[----:B------:R-:W-:Y:S01]  /*cb20*/  IMAD.MOV.U32 R13, RZ, RZ, R5 ;  /* 0x000000ffff0d7224 */ /* 0x000fe200078e0005 */
[----:B------:R-:W-:Y:S02]  /*cb30*/  MOV R12, 0x2 ;  /* 0x00000002000c7802 */ /* 0x000fe40000000f00 */
[----:B------:R-:W-:-:S05]  /*cb40*/  @!P0 LEA R14, P1, R34, R14, 0x1 ;  /* 0x0000000e220e8211 */ /* 0x000fca00078208ff */
[----:B------:R-:W-:-:S08]  /*cb50*/  @!P0 IMAD.MOV.U32 R2, RZ, RZ, R14 ;  /* 0x000000ffff028224 */ /* 0x000fd000078e000e */
[----:B------:R-:W-:Y:S05]  /*cb60*/  WARPSYNC.COLLECTIVE R15, `(.L_x_6643) ;  /* 0x000000000f087348 */ /* 0x000fea0003c00000 */
[----:B------:R0:W1:Y:S02]  /*cb70*/  SHFL.IDX P6, R14, R13, R12, R11 ;  /* 0x0000000c0d0e7389 */ /* 0x00006400000c000b */
[----:B01----:R-:W-:Y:S01]  /*cb80*/  ENDCOLLECTIVE ;  /* 0x000000000000791b */ /* 0x003fe20003800000 */
.L_x_6643:
        /* <DEDUP_REMOVED lines=14> */
.L_x_6644:
        /* <DEDUP_REMOVED lines=9> */
.L_x_6645:
[----:B------:R-:W-:-:S05]  /*cd00*/  @!P0 IMAD.MOV.U32 R3, RZ, RZ, R7 ;  /* 0x000000ffff038224 */ /* 0x000fca00078e0007 */
[----:B------:R-:W-:Y:S01]  /*cd10*/  @!PT LDS RZ, [RZ] ;  /* 0x00000000fffff984 */ /* 0x000fe20000000800 */
[----:B------:R-:W-:Y:S01]  /*cd20*/  @!PT LDS RZ, [RZ] ;  /* 0x00000000fffff984 */ /* 0x000fe20000000800 */
[----:B------:R-:W-:Y:S01]  /*cd30*/  @!PT LDS RZ, [RZ] ;  /* 0x00000000fffff984 */ /* 0x000fe20000000800 */
[----:B------:R0:W-:Y:S04]  /*cd40*/  @!P0 LDGSTS.E.BYPASS.LTC128B.128 [R8+0x11400], desc[UR48][R2.64], !P4 ;  /* 0x1140000002088fae */ /* 0x0001e8000e101d70 */
[----:B------:R0:W-:Y:S01]  /*cd50*/  @!P0 LDGSTS.E.BYPASS.LTC128B.128 [R8+0x15400], desc[UR48][R2.64+0x80], !P5 ;  /* 0x1540008002088fae */ /* 0x0001e2000e901d70 */
[----:B------:R-:W-:Y:S01]  /*cd60*/  ISETP.GE.AND P0, PT, R6, UR38, PT ;  /* 0x0000002606007c0c */ /* 0x000fe2000bf06270 */
[----:B------:R-:W-:Y:S01]  /*cd70*/  IMAD.MOV.U32 R13, RZ, RZ, R0 ;  /* 0x000000ffff0d7224 */ /* 0x000fe200078e0000 */
[----:B------:R-:W-:-:S11]  /*cd80*/  MOV R6, R14 ;  /* 0x0000000e00067202 */ /* 0x000fd60000000f00 */
[----:B0-----:R-:W-:Y:S05]  /*cd90*/  WARPSYNC.COLLECTIVE R15, `(.L_x_6646) ;  /* 0x000000000f087348 */ /* 0x001fea0003c00000 */
[----:B------:R1:W2:Y:S02]  /*cda0*/  SHFL.IDX P6, R14, R13, R12, R11 ;  /* 0x0000000c0d0e7389 */ /* 0x0002a400000c000b */
[----:B012---:R-:W-:Y:S01]  /*cdb0*/  ENDCOLLECTIVE ;  /* 0x000000000000791b */ /* 0x007fe20003800000 */
.L_x_6646:
        /* <DEDUP_REMOVED lines=8> */
.L_x_6647:
[----:B------:R-:W-:Y:S02]  /*ce40*/  VIADD R6, R4, 0x40 ;  /* 0x0000004004067836 */ /* 0x000fe40000000000 */
[----:B------:R-:W-:-:S05]  /*ce50*/  @!P0 IMAD.MOV.U32 R3, RZ, RZ, R7 ;  /* 0x000000ffff038224 */ /* 0x000fca00078e0007 */
        /* <DEDUP_REMOVED lines=11> */
.L_x_6648:
[----:B------:R-:W-:Y:S01]  /*cf10*/  IMAD.MOV.U32 R13, RZ, RZ, R5 ;  /* 0x000000ffff0d7224 */ /* 0x000fe200078e0005 */
[----:B------:R-:W-:Y:S02]  /*cf20*/  MOV R12, 0x5 ;  /* 0x00000005000c7802 */ /* 0x000fe40000000f00 */
[----:B------:R-:W-:-:S05]  /*cf30*/  @!P0 LEA R14, P1, R34, R14, 0x1 ;  /* 0x0000000e220e8211 */ /* 0x000fca00078208ff */
[----:B------:R-:W-:-:S08]  /*cf40*/  @!P0 IMAD.MOV.U32 R2, RZ, RZ, R14 ;  /* 0x000000ffff028224 */ /* 0x000fd000078e000e */
[----:B------:R-:W-:Y:S05]  /*cf50*/  WARPSYNC.COLLECTIVE R15, `(.L_x_6649) ;  /* 0x000000000f087348 */ /* 0x000fea0003c00000 */
[----:B------:R0:W1:Y:S02]  /*cf60*/  SHFL.IDX P6, R14, R13, R12, R11 ;  /* 0x0000000c0d0e7389 */ /* 0x00006400000c000b */
[----:B01----:R-:W-:Y:S01]  /*cf70*/  ENDCOLLECTIVE ;  /* 0x000000000000791b */ /* 0x003fe20003800000 */
.L_x_6649:
        /* <DEDUP_REMOVED lines=14> */
.L_x_6650:
        /* <DEDUP_REMOVED lines=9> */
.L_x_6651:
        /* <DEDUP_REMOVED lines=12> */
.L_x_6652:
        /* <DEDUP_REMOVED lines=8> */
.L_x_6653:
[----:B------:R-:W-:-:S05]  /*d230*/  @!P0 IMAD.MOV.U32 R3, RZ, RZ, R7 ;  /* 0x000000ffff038224 */ /* 0x000fca00078e0007 */
[----:B------:R-:W-:Y:S01]  /*d240*/  @!PT LDS RZ, [RZ] ;  /* 0x00000000fffff984 */ /* 0x000fe20000000800 */
[----:B------:R-:W-:Y:S01]  /*d250*/  @!PT LDS RZ, [RZ] ;  /* 0x00000000fffff984 */ /* 0x000fe20000000800 */
[----:B------:R-:W-:Y:S01]  /*d260*/  @!PT LDS RZ, [RZ] ;  /* 0x00000000fffff984 */ /* 0x000fe20000000800 */
[----:B------:R0:W-:Y:S04]  /*d270*/  @!P0 LDGSTS.E.BYPASS.LTC128B.128 [R8+0x13400], desc[UR48][R2.64], !P4 ;  /* 0x1340000002088fae */ /* 0x0001e8000e101d70 */
[----:B------:R0:W-:Y:S01]  /*d280*/  @!P0 LDGSTS.E.BYPASS.LTC128B.128 [R8+0x17400], desc[UR48][R2.64+0x80], !P5 ;  /* 0x1740008002088fae */ /* 0x0001e2000e901d70 */
[----:B------:R-:W-:Y:S02]  /*d290*/  IMAD.MOV.U32 R13, RZ, RZ, R0 ;  /* 0x000000ffff0d7224 */ /* 0x000fe400078e0000 */
[----:B------:R-:W-:-:S07]  /*d2a0*/  IMAD.MOV.U32 R6, RZ, RZ, R14 ;  /* 0x000000ffff067224 */ /* 0x000fce00078e000e */
[----:B0-----:R-:W-:Y:S05]  /*d2b0*/  WARPSYNC.COLLECTIVE R15, `(.L_x_6654) ;  /* 0x000000000f087348 */ /* 0x001fea0003c00000 */
[----:B------:R1:W2:Y:S02]  /*d2c0*/  SHFL.IDX P6, R14, R13, R12, R11 ;  /* 0x0000000c0d0e7389 */ /* 0x0002a400000c000b */
[----:B012---:R-:W-:Y:S01]  /*d2d0*/  ENDCOLLECTIVE ;  /* 0x000000000000791b */ /* 0x007fe20003800000 */
.L_x_6654:
[----:B------:R-:W-:Y:S05]  /*d2e0*/  BRA `(.L_x_6655) ;  /* 0xffffffcc002c7947 */ /* 0x000fea000383ffff */
.L_x_6581:
[----:B0-----:R-:W-:-:S04]  /*d2f0*/  MOV R3, UR39 ;  /* 0x0000002700037c02 */ /* 0x001fc80008000f00 */
[----:B------:R0:W1:Y:S03]  /*d300*/  SYNCS.PHASECHK.TRANS64.TRYWAIT P0, [R3+URZ+0x28820], R0 ;  /* 0x02882000030075a7 */ /* 0x000066000800017f */
[----:B-1----:R-:W-:Y:S05]  /*d310*/  @!P0 NANOSLEEP.SYNCS 0x989680 ;  /* 0x009896800000895d */ /* 0x002fea0003900000 */
[----:B------:R-:W1:Y:S02]  /*d320*/  @!P0 SYNCS.PHASECHK.TRANS64 P0, [R3+URZ+0x28820], R0 ;  /* 0x02882000030085a7 */ /* 0x000e64000800007f */
[----:B-1----:R-:W-:Y:S05]  /*d330*/  @!P0 BRA `(.L_x_6581) ;  /* 0xfffffffc00ec8947 */ /* 0x002fea000383ffff */
[----:B------:R-:W-:Y:S05]  /*d340*/  BRA `(.L_x_6656) ;  /* 0xffffffcc00607947 */ /* 0x000fea000383ffff */
.L_x_6585:
[----:B0-----:R0:W1:Y:S02]  /*d350*/  SYNCS.PHASECHK.TRANS64.TRYWAIT P0, [R6+URZ+0x28840], R3 ;  /* 0x02884003060075a7 */ /* 0x001064000800017f */
[----:B-1----:R-:W-:Y:S05]  /*d360*/  @!P0 NANOSLEEP.SYNCS 0x989680 ;  /* 0x009896800000895d */ /* 0x002fea0003900000 */
[----:B------:R-:W1:Y:S02]  /*d370*/  @!P0 SYNCS.PHASECHK.TRANS64 P0, [R6+URZ+0x28840], R3 ;  /* 0x02884003060085a7 */ /* 0x000e64000800007f */
[----:B-1----:R-:W-:Y:S05]  /*d380*/  @!P0 BRA `(.L_x_6585) ;  /* 0xfffffffc00f08947 */ /* 0x002fea000383ffff */
[----:B------:R-:W-:Y:S05]  /*d390*/  BRA `(.L_x_6657) ;  /* 0xffffffd0001c7947 */ /* 0x000fea000383ffff */
.L_x_6586:
        /* <DEDUP_REMOVED lines=8> */
.L_x_6659:
[----:B------:R-:W-:Y:S05]  /*d420*/  BSYNC B1 ;  /* 0x0000000000017941 */ /* 0x000fea0003800000 */
.L_x_6658:
        /* <DEDUP_REMOVED lines=10> */
.L_x_6660:
[----:B------:R-:W-:Y:S01]  /*d4d0*/  MOV R13, R9 ;  /* 0x00000009000d7202 */ /* 0x000fe20000000f00 */
[----:B------:R-:W-:Y:S01]  /*d4e0*/  IMAD.MOV.U32 R12, RZ, RZ, 0x1 ;  /* 0x00000001ff0c7424 */ /* 0x000fe200078e00ff */
[----:B------:R-:W-:-:S13]  /*d4f0*/  IADD3 R2, P0, R14, R5, RZ ;  /* 0x000000050e027210 */ /* 0x000fda0007f1e0ff */
[----:B------:R-:W-:Y:S05]  /*d500*/  WARPSYNC.COLLECTIVE R15, `(.L_x_6661) ;  /* 0x000000000f087348 */ /* 0x000fea0003c00000 */
[----:B------:R0:W1:Y:S02]  /*d510*/  SHFL.IDX P6, R14, R13, R12, R11 ;  /* 0x0000000c0d0e7389 */ /* 0x00006400000c000b */
[----:B01----:R-:W-:Y:S01]  /*d520*/  ENDCOLLECTIVE ;  /* 0x000000000000791b */ /* 0x003fe20003800000 */
.L_x_6661:
[----:B------:R-:W-:-:S05]  /*d530*/  IMAD.X R3, RZ, RZ, R3, P0 ;  /* 0x000000ffff037224 */ /* 0x000fca00000e0603 */
[----:B------:R-:W-:Y:S01]  /*d540*/  @!PT LDS RZ, [RZ] ;  /* 0x00000000fffff984 */ /* 0x000fe20000000800 */
[----:B------:R-:W-:Y:S01]  /*d550*/  @!PT LDS RZ, [RZ] ;  /* 0x00000000fffff984 */ /* 0x000fe20000000800 */
[----:B------:R-:W-:Y:S01]  /*d560*/  @!PT LDS RZ, [RZ] ;  /* 0x00000000fffff984 */ /* 0x000fe20000000800 */
[----:B------:R-:W-:Y:S04]  /*d570*/  LDGSTS.E.BYPASS.LTC128B.128 [R8+0x18400], desc[UR48][R2.64], !P2 ;  /* 0x1840000002087fae */ /* 0x000fe8000d101d70 */
[----:B------:R0:W-:Y:S01]  /*d580*/  LDGSTS.E.BYPASS.LTC128B.128 [R8+0x1c400], desc[UR48][R2.64+0x80], !P1 ;  /* 0x1c40008002087fae */ /* 0x0001e2000c901d70 */
[----:B------:R-:W-:Y:S01]  /*d590*/  MOV R13, R7 ;  /* 0x00000007000d7202 */ /* 0x000fe20000000f00 */
[----:B0-----:R-:W-:-:S07]  /*d5a0*/  IMAD.MOV.U32 R3, RZ, RZ, R14 ;  /* 0x000000ffff037224 */ /* 0x001fce00078e000e */
[----:B------:R-:W-:Y:S05]  /*d5b0*/  WARPSYNC.COLLECTIVE R15, `(.L_x_6662) ;  /* 0x000000000f087348 */ /* 0x000fea0003c00000 */
[----:B------:R0:W1:Y:S02]  /*d5c0*/  SHFL.IDX P6, R14, R13, R12, R11 ;  /* 0x0000000c0d0e7389 */ /* 0x00006400000c000b */
[----:B01----:R-:W-:Y:S01]  /*d5d0*/  ENDCOLLECTIVE ;  /* 0x000000000000791b */ /* 0x003fe20003800000 */
.L_x_6662:
[----:B------:R-:W-:Y:S01]  /*d5e0*/  IMAD.MOV.U32 R13, RZ, RZ, R9 ;  /* 0x000000ffff0d7224 */ /* 0x000fe200078e0009 */
[----:B------:R-:W-:Y:S02]  /*d5f0*/  MOV R12, 0x2 ;  /* 0x00000002000c7802 */ /* 0x000fe40000000f00 */
[----:B------:R-:W-:-:S13]  /*d600*/  IADD3 R2, P0, R14, R5, RZ ;  /* 0x000000050e027210 */ /* 0x000fda0007f1e0ff */
[----:B------:R-:W-:Y:S05]  /*d610*/  WARPSYNC.COLLECTIVE R15, `(.L_x_6663) ;  /* 0x000000000f087348 */ /* 0x000fea0003c00000 */
[----:B------:R0:W1:Y:S02]  /*d620*/  SHFL.IDX P6, R14, R13, R12, R11 ;  /* 0x0000000c0d0e7389 */ /* 0x00006400000c000b */
[----:B01----:R-:W-:Y:S01]  /*d630*/  ENDCOLLECTIVE ;  /* 0x000000000000791b */ /* 0x003fe20003800000 */
.L_x_6663:
[----:B------:R-:W-:-:S05]  /*d640*/  IMAD.X R3, RZ, RZ, R3, P0 ;  /* 0x000000ffff037224 */ /* 0x000fca00000e0603 */
[----:B------:R-:W-:Y:S01]  /*d650*/  @!PT LDS RZ, [RZ] ;  /* 0x00000000fffff984 */ /* 0x000fe20000000800 */
[----:B------:R-:W-:Y:S01]  /*d660*/  @!PT LDS RZ, [RZ] ;  /* 0x00000000fffff984 */ /* 0x000fe20000000800 */
[----:B------:R-:W-:Y:S01]  /*d670*/  @!PT LDS RZ, [RZ] ;  /* 0x00000000fffff984 */ /* 0x000fe20000000800 */
[----:B------:R-:W-:Y:S04]  /*d680*/  LDGSTS.E.BYPASS.LTC128B.128 [R8+0x18c00], desc[UR48][R2.64], !P2 ;  /* 0x18c0000002087fae */ /* 0x000fe8000d101d70 */
[----:B------:R0:W-:Y:S01]  /*d690*/  LDGSTS.E.BYPASS.LTC128B.128 [R8+0x1cc00], desc[UR48][R2.64+0x80], !P1 ;  /* 0x1cc0008002087fae */ /* 0x0001e2000c901d70 */
[----:B------:R-:W-:Y:S02]  /*d6a0*/  IMAD.MOV.U32 R13, RZ, RZ, R7 ;  /* 0x000000ffff0d7224 */ /* 0x000fe400078e0007 */
[----:B0-----:R-:W-:-:S07]  /*d6b0*/  IMAD.MOV.U32 R3, RZ, RZ, R14 ;  /* 0x000000ffff037224 */ /* 0x001fce00078e000e */
[----:B------:R-:W-:Y:S05]  /*d6c0*/  WARPSYNC.COLLECTIVE R15, `(.L_x_6664) ;  /* 0x000000000f087348 */ /* 0x000fea0003c00000 */
[----:B------:R0:W1:Y:S02]  /*d6d0*/  SHFL.IDX P6, R14, R13, R12, R11 ;  /* 0x0000000c0d0e7389 */ /* 0x00006400000c000b */
[----:B01----:R-:W-:Y:S01]  /*d6e0*/  ENDCOLLECTIVE ;  /* 0x000000000000791b */ /* 0x003fe20003800000 */
.L_x_6664:
[----:B------:R-:W-:Y:S02]  /*d6f0*/  IMAD.MOV.U32 R13, RZ, RZ, R9 ;  /* 0x000000ffff0d7224 */ /* 0x000fe400078e0009 */
[----:B------:R-:W-:Y:S01]  /*d700*/  IMAD.MOV.U32 R12, RZ, RZ, 0x3 ;  /* 0x00000003ff0c7424 */ /* 0x000fe200078e00ff */
[----:B------:R-:W-:-:S13]  /*d710*/  IADD3 R2, P0, R14, R5, RZ ;  /* 0x000000050e027210 */ /* 0x000fda0007f1e0ff */
[----:B------:R-:W-:Y:S05]  /*d720*/  WARPSYNC.COLLECTIVE R15, `(.L_x_6665) ;  /* 0x000000000f087348 */ /* 0x000fea0003c00000 */
[----:B------:R0:W1:Y:S02]  /*d730*/  SHFL.IDX P6, R14, R13, R12, R11 ;  /* 0x0000000c0d0e7389 */ /* 0x00006400000c000b */
[----:B01----:R-:W-:Y:S01]  /*d740*/  ENDCOLLECTIVE ;  /* 0x000000000000791b */ /* 0x003fe20003800000 */
.L_x_6665:
[----:B------:R-:W-:-:S05]  /*d750*/  IADD3.X R3, RZ, R3, RZ, P0, !PT ;  /* 0x00000003ff037210 */ /* 0x000fca00007fe4ff */
[----:B------:R-:W-:Y:S01]  /*d760*/  @!PT LDS RZ, [RZ] ;  /* 0x00000000fffff984 */ /* 0x000fe20000000800 */
[----:B------:R-:W-:Y:S01]  /*d770*/  @!PT LDS RZ, [RZ] ;  /* 0x00000000fffff984 */ /* 0x000fe20000000800 */
[----:B------:R-:W-:Y:S01]  /*d780*/  @!PT LDS RZ, [RZ] ;  /* 0x00000000fffff984 */ /* 0x000fe20000000800 */
[----:B------:R-:W-:Y:S04]  /*d790*/  LDGSTS.E.BYPASS.LTC128B.128 [R8+0x19400], desc[UR48][R2.64], !P2 ;  /* 0x1940000002087fae */ /* 0x000fe8000d101d70 */
[----:B------:R0:W-:Y:S01]  /*d7a0*/  LDGSTS.E.BYPASS.LTC128B.128 [R8+0x1d400], desc[UR48][R2.64+0x80], !P1 ;  /* 0x1d40008002087fae */ /* 0x0001e2000c901d70 */
[----:B------:R-:W-:Y:S01]  /*d7b0*/  IMAD.MOV.U32 R13, RZ, RZ, R7 ;  /* 0x000000ffff0d7224 */ /* 0x000fe200078e0007 */
[----:B0-----:R-:W-:-:S07]  /*d7c0*/  MOV R3, R14 ;  /* 0x0000000e00037202 */ /* 0x001fce0000000f00 */
[----:B------:R-:W-:Y:S05]  /*d7d0*/  WARPSYNC.COLLECTIVE R15, `(.L_x_6666) ;  /* 0x000000000f087348 */ /* 0x000fea0003c00000 */
[----:B------:R0:W1:Y:S02]  /*d7e0*/  SHFL.IDX P6, R14, R13, R12, R11 ;  /* 0x0000000c0d0e7389 */ /* 0x00006400000c000b */
[----:B01----:R-:W-:Y:S01]  /*d7f0*/  ENDCOLLECTIVE ;  /* 0x000000000000791b */ /* 0x003fe20003800000 */
.L_x_6666:
[----:B------:R-:W-:Y:S01]  /*d800*/  MOV R13, R9 ;  /* 0x00000009000d7202 */ /* 0x000fe20000000f00 */
[----:B------:R-:W-:Y:S01]  /*d810*/  IMAD.MOV.U32 R12, RZ, RZ, 0x4 ;  /* 0x00000004ff0c7424 */ /* 0x000fe200078e00ff */
[----:B------:R-:W-:-:S13]  /*d820*/  IADD3 R2, P0, R14, R5, RZ ;  /* 0x000000050e027210 */ /* 0x000fda0007f1e0ff */
[----:B------:R-:W-:Y:S05]  /*d830*/  WARPSYNC.COLLECTIVE R15, `(.L_x_6667) ;  /* 0x000000000f087348 */ /* 0x000fea0003c00000 */
[----:B------:R0:W1:Y:S02]  /*d840*/  SHFL.IDX P6, R14, R13, R12, R11 ;  /* 0x0000000c0d0e7389 */ /* 0x00006400000c000b */
[----:B01----:R-:W-:Y:S01]  /*d850*/  ENDCOLLECTIVE ;  /* 0x000000000000791b */ /* 0x003fe20003800000 */
.L_x_6667:
        /* <DEDUP_REMOVED lines=11> */
.L_x_6668:
[----:B------:R-:W-:Y:S01]  /*d910*/  IMAD.MOV.U32 R13, RZ, RZ, R9 ;  /* 0x000000ffff0d7224 */ /* 0x000fe200078e0009 */
[----:B------:R-:W-:Y:S02]  /*d920*/  MOV R12, 0x5 ;  /* 0x00000005000c7802 */ /* 0x000fe40000000f00 */
[----:B------:R-:W-:-:S13]  /*d930*/  IADD3 R2, P0, R14, R5, RZ ;  /* 0x000000050e027210 */ /* 0x000fda0007f1e0ff */
[----:B------:R-:W-:Y:S05]  /*d940*/  WARPSYNC.COLLECTIVE R15, `(.L_x_6669) ;  /* 0x000000000f087348 */ /* 0x000fea0003c00000 */
[----:B------:R0:W1:Y:S02]  /*d950*/  SHFL.IDX P6, R14, R13, R12, R11 ;  /* 0x0000000c0d0e7389 */ /* 0x00006400000c000b */
[----:B01----:R-:W-:Y:S01]  /*d960*/  ENDCOLLECTIVE ;  /* 0x000000000000791b */ /* 0x003fe20003800000 */
.L_x_6669:
        /* <DEDUP_REMOVED lines=11> */
.L_x_6670:
[----:B------:R-:W-:Y:S02]  /*da20*/  IMAD.MOV.U32 R13, RZ, RZ, R9 ;  /* 0x000000ffff0d7224 */ /* 0x000fe400078e0009 */
[----:B------:R-:W-:Y:S01]  /*da30*/  IMAD.MOV.U32 R12, RZ, RZ, 0x6 ;  /* 0x00000006ff0c7424 */ /* 0x000fe200078e00ff */
[----:B------:R-:W-:-:S13]  /*da40*/  IADD3 R2, P0, R14, R5, RZ ;  /* 0x000000050e027210 */ /* 0x000fda0007f1e0ff */
[----:B------:R-:W-:Y:S05]  /*da50*/  WARPSYNC.COLLECTIVE R15, `(.L_x_6671) ;  /* 0x000000000f087348 */ /* 0x000fea0003c00000 */
[----:B------:R0:W1:Y:S02]  /*da60*/  SHFL.IDX P6, R14, R13, R12, R11 ;  /* 0x0000000c0d0e7389 */ /* 0x00006400000c000b */
[----:B01----:R-:W-:Y:S01]  /*da70*/  ENDCOLLECTIVE ;  /* 0x000000000000791b */ /* 0x003fe20003800000 */
.L_x_6671:
        /* <DEDUP_REMOVED lines=11> */
.L_x_6672:
[----:B------:R-:W-:Y:S01]  /*db30*/  MOV R13, R9 ;  /* 0x00000009000d7202 */ /* 0x000fe20000000f00 */
[----:B------:R-:W-:Y:S01]  /*db40*/  IMAD.MOV.U32 R12, RZ, RZ, 0x7 ;  /* 0x00000007ff0c7424 */ /* 0x000fe200078e00ff */
[----:B------:R-:W-:-:S13]  /*db50*/  IADD3 R2, P0, R14, R5, RZ ;  /* 0x000000050e027210 */ /* 0x000fda0007f1e0ff */
[----:B------:R-:W-:Y:S05]  /*db60*/  WARPSYNC.COLLECTIVE R15, `(.L_x_6673) ;  /* 0x000000000f087348 */ /* 0x000fea0003c00000 */
[----:B------:R0:W1:Y:S02]  /*db70*/  SHFL.IDX P6, R14, R13, R12, R11 ;  /* 0x0000000c0d0e7389 */ /* 0x00006400000c000b */
[----:B01----:R-:W-:Y:S01]  /*db80*/  ENDCOLLECTIVE ;  /* 0x000000000000791b */ /* 0x003fe20003800000 */
.L_x_6673:
[----:B------:R-:W-:-:S05]  /*db90*/  IMAD.X R3, RZ, RZ, R3, P0 ;  /* 0x000000ffff037224 */ /* 0x000fca00000e0603 */
[----:B------:R-:W-:Y:S01]  /*dba0*/  @!PT LDS RZ, [RZ] ;  /* 0x00000000fffff984 */ /* 0x000fe20000000800 */
[----:B------:R-:W-:Y:S01]  /*dbb0*/  @!PT LDS RZ, [RZ] ;  /* 0x00000000fffff984 */ /* 0x000fe20000000800 */
[----:B------:R-:W-:Y:S01]  /*dbc0*/  @!PT LDS RZ, [RZ] ;  /* 0x00000000fffff984 */ /* 0x000fe20000000800 */
[----:B------:R0:W-:Y:S04]  /*dbd0*/  LDGSTS.E.BYPASS.LTC128B.128 [R8+0x1b400], desc[UR48][R2.64], !P2 ;  /* 0x1b40000002087fae */ /* 0x0001e8000d101d70 */
[----:B------:R0:W-:Y:S01]  /*dbe0*/  LDGSTS.E.BYPASS.LTC128B.128 [R8+0x1f400], desc[UR48][R2.64+0x80], !P1 ;  /* 0x1f40008002087fae */ /* 0x0001e2000c901d70 */
[----:B------:R-:W-:Y:S01]  /*dbf0*/  MOV R13, R7 ;  /* 0x00000007000d7202 */ /* 0x000fe20000000f00 */
[----:B------:R-:W-:-:S07]  /*dc00*/  IMAD.MOV.U32 R9, RZ, RZ, R14 ;  /* 0x000000ffff097224 */ /* 0x000fce00078e000e */
[----:B0-----:R-:W-:Y:S05]  /*dc10*/  WARPSYNC.COLLECTIVE R15, `(.L_x_6674) ;  /* 0x000000000f087348 */ /* 0x001fea0003c00000 */
[----:B------:R1:W2:Y:S02]  /*dc20*/  SHFL.IDX P6, R14, R13, R12, R11 ;  /* 0x0000000c0d0e7389 */ /* 0x0002a400000c000b */
[----:B012---:R-:W-:Y:S01]  /*dc30*/  ENDCOLLECTIVE ;  /* 0x000000000000791b */ /* 0x007fe20003800000 */
.L_x_6674:
[----:B------:R-:W-:Y:S05]  /*dc40*/  BRA `(.L_x_6675) ;  /* 0xffffffcc000c7947 */ /* 0x000fea000383ffff */
.L_x_6591:
[----:B0-----:R0:W1:Y:S02]  /*dc50*/  SYNCS.PHASECHK.TRANS64.TRYWAIT P0, [R6+URZ+0x28860], R3 ;  /* 0x02886003060075a7 */ /* 0x001064000800017f */
[----:B-1----:R-:W-:Y:S05]  /*dc60*/  @!P0 NANOSLEEP.SYNCS 0x989680 ;  /* 0x009896800000895d */ /* 0x002fea0003900000 */
[----:B------:R-:W1:Y:S02]  /*dc70*/  @!P0 SYNCS.PHASECHK.TRANS64 P0, [R6+URZ+0x28860], R3 ;  /* 0x02886003060085a7 */ /* 0x000e64000800007f */
[----:B-1----:R-:W-:Y:S05]  /*dc80*/  @!P0 BRA `(.L_x_6591) ;  /* 0xfffffffc00f08947 */ /* 0x002fea000383ffff */
[----:B------:R-:W-:Y:S05]  /*dc90*/  BRA `(.L_x_6676) ;  /* 0xffffffcc00707947 */ /* 0x000fea000383ffff */
.L_x_6592:
        /* <DEDUP_REMOVED lines=8> */
.L_x_6678:
[----:B------:R-:W-:Y:S05]  /*dd20*/  BSYNC B1 ;  /* 0x0000000000017941 */ /* 0x000fea0003800000 */
.L_x_6677:
        /* <DEDUP_REMOVED lines=9> */
.L_x_6679:
[----:B------:R-:W-:Y:S01]  /*ddc0*/  IMAD.MOV.U32 R13, RZ, RZ, R17 ;  /* 0x000000ffff0d7224 */ /* 0x000fe200078e0011 */
[----:B------:R-:W-:Y:S02]  /*ddd0*/  MOV R12, 0x1 ;  /* 0x00000001000c7802 */ /* 0x000fe40000000f00 */
[----:B------:R-:W-:-:S13]  /*dde0*/  IADD3 R2, P0, R14, R5, RZ ;  /* 0x000000050e027210 */ /* 0x000fda0007f1e0ff */
[----:B------:R-:W-:Y:S05]  /*ddf0*/  WARPSYNC.COLLECTIVE R15, `(.L_x_6680) ;  /* 0x000000000f087348 */ /* 0x000fea0003c00000 */
[----:B------:R0:W1:Y:S02]  /*de00*/  SHFL.IDX P6, R14, R13, R12, R11 ;  /* 0x0000000c0d0e7389 */ /* 0x00006400000c000b */
[----:B01----:R-:W-:Y:S01]  /*de10*/  ENDCOLLECTIVE ;  /* 0x000000000000791b */ /* 0x003fe20003800000 */
.L_x_6680:
        /* <DEDUP_REMOVED lines=8> */
[----:B------:R0:W-:Y:S02]  /*dea0*/  LDGSTS.E.BYPASS.LTC128B.128 [R7+0x4400], desc[UR48][R2.64+0x80], !P0 ;  /* 0x0440008002077fae */ /* 0x0001e4000c101d70 */
[----:B0-----:R-:W-:-:S07]  /*deb0*/  IMAD.MOV.U32 R3, RZ, RZ, R14 ;  /* 0x000000ffff037224 */ /* 0x001fce00078e000e */
[----:B------:R-:W-:Y:S05]  /*dec0*/  WARPSYNC.COLLECTIVE R15, `(.L_x_6681) ;  /* 0x000000000f087348 */ /* 0x000fea0003c00000 */
[----:B------:R0:W1:Y:S02]  /*ded0*/  SHFL.IDX P6, R14, R13, R12, R11 ;  /* 0x0000000c0d0e7389 */ /* 0x00006400000c000b */
[----:B01----:R-:W-:Y:S01]  /*dee0*/  ENDCOLLECTIVE ;  /* 0x000000000000791b */ /* 0x003fe20003800000 */
.L_x_6681:
[----:B------:R-:W-:Y:S02]  /*def0*/  IMAD.MOV.U32 R13, RZ, RZ, R17 ;  /* 0x000000ffff0d7224 */ /* 0x000fe400078e0011 */
[----:B------:R-:W-:Y:S01]  /*df00*/  IMAD.MOV.U32 R12, RZ, RZ, 0x2 ;  /* 0x00000002ff0c7424 */ /* 0x000fe200078e00ff */
[----:B------:R-:W-:-:S13]  /*df10*/  IADD3 R2, P0, R14, R5, RZ ;  /* 0x000000050e027210 */ /* 0x000fda0007f1e0ff */
[----:B------:R-:W-:Y:S05]  /*df20*/  WARPSYNC.COLLECTIVE R15, `(.L_x_6682) ;  /* 0x000000000f087348 */ /* 0x000fea0003c00000 */
[----:B------:R0:W1:Y:S02]  /*df30*/  SHFL.IDX P6, R14, R13, R12, R11 ;  /* 0x0000000c0d0e7389 */ /* 0x00006400000c000b */
[----:B01----:R-:W-:Y:S01]  /*df40*/  ENDCOLLECTIVE ;  /* 0x000000000000791b */ /* 0x003fe20003800000 */
.L_x_6682:
        /* <DEDUP_REMOVED lines=9> */
[----:B0-----:R-:W-:-:S07]  /*dfe0*/  MOV R3, R14 ;  /* 0x0000000e00037202 */ /* 0x001fce0000000f00 */
[----:B------:R-:W-:Y:S05]  /*dff0*/  WARPSYNC.COLLECTIVE R15, `(.L_x_6683) ;  /* 0x000000000f087348 */ /* 0x000fea0003c00000 */
[----:B------:R0:W1:Y:S02]  /*e000*/  SHFL.IDX P6, R14, R13, R12, R11 ;  /* 0x0000000c0d0e7389 */ /* 0x00006400000c000b */
[----:B01----:R-:W-:Y:S01]  /*e010*/  ENDCOLLECTIVE ;  /* 0x000000000000791b */ /* 0x003fe20003800000 */
.L_x_6683:
[----:B------:R-:W-:Y:S01]  /*e020*/  MOV R13, R17 ;  /* 0x00000011000d7202 */ /* 0x000fe20000000f00 */
[----:B------:R-:W-:Y:S01]  /*e030*/  IMAD.MOV.U32 R12, RZ, RZ, 0x3 ;  /* 0x00000003ff0c7424 */ /* 0x000fe200078e00ff */
[----:B------:R-:W-:-:S13]  /*e040*/  IADD3 R2, P0, R14, R5, RZ ;  /* 0x000000050e027210 */ /* 0x000fda0007f1e0ff */
[----:B------:R-:W-:Y:S05]  /*e050*/  WARPSYNC.COLLECTIVE R15, `(.L_x_6684) ;  /* 0x000000000f087348 */ /* 0x000fea0003c00000 */
[----:B------:R0:W1:Y:S02]  /*e060*/  SHFL.IDX P6, R14, R13, R12, R11 ;  /* 0x0000000c0d0e7389 */ /* 0x00006400000c000b */
[----:B01----:R-:W-:Y:S01]  /*e070*/  ENDCOLLECTIVE ;  /* 0x000000000000791b */ /* 0x003fe20003800000 */
.L_x_6684:
        /* <DEDUP_REMOVED lines=13> */
.L_x_6685:
[----:B------:R-:W-:Y:S01]  /*e150*/  IMAD.MOV.U32 R13, RZ, RZ, R17 ;  /* 0x000000ffff0d7224 */ /* 0x000fe200078e0011 */
[----:B------:R-:W-:Y:S02]  /*e160*/  MOV R12, 0x4 ;  /* 0x00000004000c7802 */ /* 0x000fe40000000f00 */
[----:B------:R-:W-:-:S13]  /*e170*/  IADD3 R2, P0, R14, R5, RZ ;  /* 0x000000050e027210 */ /* 0x000fda0007f1e0ff */
[----:B------:R-:W-:Y:S05]  /*e180*/  WARPSYNC.COLLECTIVE R15, `(.L_x_6686) ;  /* 0x000000000f087348 */ /* 0x000fea0003c00000 */
[----:B------:R0:W1:Y:S02]  /*e190*/  SHFL.IDX P6, R14, R13, R12, R11 ;  /* 0x0000000c0d0e7389 */ /* 0x00006400000c000b */
[----:B01----:R-:W-:Y:S01]  /*e1a0*/  ENDCOLLECTIVE ;  /* 0x000000000000791b */ /* 0x003fe20003800000 */
.L_x_6686:
        /* <DEDUP_REMOVED lines=13> */
.L_x_6687:
[----:B------:R-:W-:Y:S02]  /*e280*/  IMAD.MOV.U32 R13, RZ, RZ, R17 ;  /* 0x000000ffff0d7224 */ /* 0x000fe400078e0011 */
[----:B------:R-:W-:Y:S01]  /*e290*/  IMAD.MOV.U32 R12, RZ, RZ, 0x5 ;  /* 0x00000005ff0c7424 */ /* 0x000fe200078e00ff */
[----:B------:R-:W-:-:S13]  /*e2a0*/  IADD3 R2, P0, R14, R5, RZ ;  /* 0x000000050e027210 */ /* 0x000fda0007f1e0ff */
[----:B------:R-:W-:Y:S05]  /*e2b0*/  WARPSYNC.COLLECTIVE R15, `(.L_x_6688) ;  /* 0x000000000f087348 */ /* 0x000fea0003c00000 */
[----:B------:R0:W1:Y:S02]  /*e2c0*/  SHFL.IDX P6, R14, R13, R12, R11 ;  /* 0x0000000c0d0e7389 */ /* 0x00006400000c000b */
[----:B01----:R-:W-:Y:S01]  /*e2d0*/  ENDCOLLECTIVE ;  /* 0x000000000000791b */ /* 0x003fe20003800000 */
.L_x_6688:
        /* <DEDUP_REMOVED lines=13> */
.L_x_6689:
[----:B------:R-:W-:Y:S01]  /*e3b0*/  MOV R13, R17 ;  /* 0x00000011000d7202 */ /* 0x000fe20000000f00 */
[----:B------:R-:W-:Y:S01]  /*e3c0*/  IMAD.MOV.U32 R12, RZ, RZ, 0x6 ;  /* 0x00000006ff0c7424 */ /* 0x000fe200078e00ff */
[----:B------:R-:W-:-:S13]  /*e3d0*/  IADD3 R2, P0, R14, R5, RZ ;  /* 0x000000050e027210 */ /* 0x000fda0007f1e0ff */
[----:B------:R-:W-:Y:S05]  /*e3e0*/  WARPSYNC.COLLECTIVE R15, `(.L_x_6690) ;  /* 0x000000000f087348 */ /* 0x000fea0003c00000 */
[----:B------:R0:W1:Y:S02]  /*e3f0*/  SHFL.IDX P6, R14, R13, R12, R11 ;  /* 0x0000000c0d0e7389 */ /* 0x00006400000c000b */
[----:B01----:R-:W-:Y:S01]  /*e400*/  ENDCOLLECTIVE ;  /* 0x000000000000791b */ /* 0x003fe20003800000 */
.L_x_6690:
        /* <DEDUP_REMOVED lines=13> */
.L_x_6691:
[----:B------:R-:W-:Y:S01]  /*e4e0*/  IMAD.MOV.U32 R13, RZ, RZ, R17 ;  /* 0x000000ffff0d7224 */ /* 0x000fe200078e0011 */
[----:B------:R-:W-:Y:S02]  /*e4f0*/  MOV R12, 0x7 ;  /* 0x00000007000c7802 */ /* 0x000fe40000000f00 */
[----:B------:R-:W-:-:S13]  /*e500*/  IADD3 R2, P0, R14, R5, RZ ;  /* 0x000000050e027210 */ /* 0x000fda0007f1e0ff */
[----:B------:R-:W-:Y:S05]  /*e510*/  WARPSYNC.COLLECTIVE R15, `(.L_x_6692) ;  /* 0x000000000f087348 */ /* 0x000fea0003c00000 */
[----:B------:R0:W1:Y:S02]  /*e520*/  SHFL.IDX P6, R14, R13, R12, R11 ;  /* 0x0000000c0d0e7389 */ /* 0x00006400000c000b */
[----:B01----:R-:W-:Y:S01]  /*e530*/  ENDCOLLECTIVE ;  /* 0x000000000000791b */ /* 0x003fe20003800000 */
.L_x_6692:
        /* <DEDUP_REMOVED lines=12> */
.L_x_6693:
[----:B------:R-:W-:Y:S01]  /*e600*/  @!PT LDS RZ, [RZ] ;  /* 0x00000000fffff984 */ /* 0x000fe20000000800 */
[----:B------:R-:W-:Y:S01]  /*e610*/  @!PT LDS RZ, [RZ] ;  /* 0x00000000fffff984 */ /* 0x000fe20000000800 */
[----:B------:R-:W-:Y:S01]  /*e620*/  @!PT LDS RZ, [RZ] ;  /* 0x00000000fffff984 */ /* 0x000fe20000000800 */
[----:B------:R0:W-:Y:S01]  /*e630*/  LDGSTS.E.BYPASS.LTC128B.128 [R7+0x7400], desc[UR48][R2.64+0x80], !P0 ;  /* 0x0740008002077fae */ /* 0x0001e2000c101d70 */
[----:B------:R-:W-:Y:S05]  /*e640*/  BRA `(.L_x_6694) ;  /* 0xffffffc8000c7947 */ /* 0x000fea000383ffff */
.L_x_6598:
[----:B0-----:R0:W1:Y:S02]  /*e650*/  SYNCS.PHASECHK.TRANS64.TRYWAIT P0, [R4+URZ+0x28860], R3 ;  /* 0x02886003040075a7 */ /* 0x001064000800017f */
[----:B-1----:R-:W-:Y:S05]  /*e660*/  @!P0 NANOSLEEP.SYNCS 0x989680 ;  /* 0x009896800000895d */ /* 0x002fea0003900000 */
[----:B------:R-:W1:Y:S02]  /*e670*/  @!P0 SYNCS.PHASECHK.TRANS64 P0, [R4+URZ+0x28860], R3 ;  /* 0x02886003040085a7 */ /* 0x000e64000800007f */
[----:B-1----:R-:W-:Y:S05]  /*e680*/  @!P0 BRA `(.L_x_6598) ;  /* 0xfffffffc00f08947 */ /* 0x002fea000383ffff */
[----:B------:R-:W-:Y:S05]  /*e690*/  BRA `(.L_x_6695) ;  /* 0xffffffc800e47947 */ /* 0x000fea000383ffff */
.L_x_6599:
        /* <DEDUP_REMOVED lines=8> */
.L_x_6697:
[----:B------:R-:W-:Y:S05]  /*e720*/  BSYNC B0 ;  /* 0x0000000000007941 */ /* 0x000fea0003800000 */
.L_x_6696:
        /* <DEDUP_REMOVED lines=9> */
.L_x_6698:
[----:B------:R-:W-:Y:S01]  /*e7c0*/  IMAD.MOV.U32 R13, RZ, RZ, R17 ;  /* 0x000000ffff0d7224 */ /* 0x000fe200078e0011 */
[----:B------:R-:W-:Y:S02]  /*e7d0*/  MOV R12, 0x1 ;  /* 0x00000001000c7802 */ /* 0x000fe40000000f00 */
[----:B------:R-:W-:-:S13]  /*e7e0*/  IADD3 R2, P0, R14, R6, RZ ;  /* 0x000000060e027210 */ /* 0x000fda0007f1e0ff */
[----:B------:R-:W-:Y:S05]  /*e7f0*/  WARPSYNC.COLLECTIVE R15, `(.L_x_6699) ;  /* 0x000000000f087348 */ /* 0x000fea0003c00000 */
[----:B------:R0:W1:Y:S02]  /*e800*/  SHFL.IDX P6, R14, R13, R12, R11 ;  /* 0x0000000c0d0e7389 */ /* 0x00006400000c000b */
[----:B01----:R-:W-:Y:S01]  /*e810*/  ENDCOLLECTIVE ;  /* 0x000000000000791b */ /* 0x003fe20003800000 */
.L_x_6699:
        /* <DEDUP_REMOVED lines=13> */
.L_x_6700:
[----:B------:R-:W-:Y:S01]  /*e8f0*/  @!PT LDS RZ, [RZ] ;  /* 0x00000000fffff984 */ /* 0x000fe20000000800 */
[----:B------:R-:W-:Y:S01]  /*e900*/  @!PT LDS RZ, [RZ] ;  /* 0x00000000fffff984 */ /* 0x000fe20000000800 */
[----:B------:R-:W-:Y:S01]  /*e910*/  @!PT LDS RZ, [RZ] ;  /* 0x00000000fffff984 */ /* 0x000fe20000000800 */
[----:B------:R0:W-:Y:S01]  /*e920*/  LDGSTS.E.BYPASS.LTC128B.128 [R0+0x4400], desc[UR48][R2.64+0x80], !P0 ;  /* 0x0440008002007fae */ /* 0x0001e2000c101d70 */
[----:B------:R-:W-:Y:S02]  /*e930*/  IMAD.MOV.U32 R13, RZ, RZ, R17 ;  /* 0x000000ffff0d7224 */ /* 0x000fe400078e0011 */
[----:B------:R-:W-:Y:S01]  /*e940*/  IMAD.MOV.U32 R12, RZ, RZ, 0x2 ;  /* 0x00000002ff0c7424 */ /* 0x000fe200078e00ff */
[----:B0-----:R-:W-:-:S13]  /*e950*/  IADD3 R2, P0, R14, R6, RZ ;  /* 0x000000060e027210 */ /* 0x001fda0007f1e0ff */
[----:B------:R-:W-:Y:S05]  /*e960*/  WARPSYNC.COLLECTIVE R15, `(.L_x_6701) ;  /* 0x000000000f087348 */ /* 0x000fea0003c00000 */
[----:B------:R0:W1:Y:S02]  /*e970*/  SHFL.IDX P6, R14, R13, R12, R11 ;  /* 0x0000000c0d0e7389 */ /* 0x00006400000c000b */
[----:B01----:R-:W-:Y:S01]  /*e980*/  ENDCOLLECTIVE ;  /* 0x000000000000791b */ /* 0x003fe20003800000 */
.L_x_6701:
        /* <DEDUP_REMOVED lines=12> */
.L_x_6702:
[----:B------:R-:W-:Y:S01]  /*ea50*/  @!PT LDS RZ, [RZ] ;  /* 0x00000000fffff984 */ /* 0x000fe20000000800 */
[----:B------:R-:W-:Y:S01]  /*ea60*/  @!PT LDS RZ, [RZ] ;  /* 0x00000000fffff984 */ /* 0x000fe20000000800 */
[----:B------:R-:W-:Y:S01]  /*ea70*/  @!PT LDS RZ, [RZ] ;  /* 0x00000000fffff984 */ /* 0x000fe20000000800 */
[----:B------:R0:W-:Y:S01]  /*ea80*/  LDGSTS.E.BYPASS.LTC128B.128 [R0+0x4c00], desc[UR48][R2.64+0x80], !P0 ;  /* 0x04c0008002007fae */ /* 0x0001e2000c101d70 */
[----:B------:R-:W-:Y:S01]  /*ea90*/  MOV R13, R17 ;  /* 0x00000011000d7202 */ /* 0x000fe20000000f00 */
[----:B------:R-:W-:Y:S01]  /*eaa0*/  IMAD.MOV.U32 R12, RZ, RZ, 0x3 ;  /* 0x00000003ff0c7424 */ /* 0x000fe200078e00ff */
[----:B0-----:R-:W-:-:S13]  /*eab0*/  IADD3 R2, P0, R14, R6, RZ ;  /* 0x000000060e027210 */ /* 0x001fda0007f1e0ff */
[----:B------:R-:W-:Y:S05]  /*eac0*/  WARPSYNC.COLLECTIVE R15, `(.L_x_6703) ;  /* 0x000000000f087348 */ /* 0x000fea0003c00000 */
[----:B------:R0:W1:Y:S02]  /*ead0*/  SHFL.IDX P6, R14, R13, R12, R11 ;  /* 0x0000000c0d0e7389 */ /* 0x00006400000c000b */
[----:B01----:R-:W-:Y:S01]  /*eae0*/  ENDCOLLECTIVE ;  /* 0x000000000000791b */ /* 0x003fe20003800000 */
.L_x_6703:
        /* <DEDUP_REMOVED lines=12> */
.L_x_6704:
[----:B------:R-:W-:Y:S01]  /*ebb0*/  @!PT LDS RZ, [RZ] ;  /* 0x00000000fffff984 */ /* 0x000fe20000000800 */
[----:B------:R-:W-:Y:S01]  /*ebc0*/  @!PT LDS RZ, [RZ] ;  /* 0x00000000fffff984 */ /* 0x000fe20000000800 */
[----:B------:R-:W-:Y:S01]  /*ebd0*/  @!PT LDS RZ, [RZ] ;  /* 0x00000000fffff984 */ /* 0x000fe20000000800 */
[----:B------:R0:W-:Y:S01]  /*ebe0*/  LDGSTS.E.BYPASS.LTC128B.128 [R0+0x5400], desc[UR48][R2.64+0x80], !P0 ;  /* 0x0540008002007fae */ /* 0x0001e2000c101d70 */
[----:B------:R-:W-:Y:S01]  /*ebf0*/  IMAD.MOV.U32 R13, RZ, RZ, R17 ;  /* 0x000000ffff0d7224 */ /* 0x000fe200078e0011 */
[----:B------:R-:W-:Y:S02]  /*ec00*/  MOV R12, 0x4 ;  /* 0x00000004000c7802 */ /* 0x000fe40000000f00 */
[----:B0-----:R-:W-:-:S13]  /*ec10*/  IADD3 R2, P0, R14, R6, RZ ;  /* 0x000000060e027210 */ /* 0x001fda0007f1e0ff */
[----:B------:R-:W-:Y:S05]  /*ec20*/  WARPSYNC.COLLECTIVE R15, `(.L_x_6705) ;  /* 0x000000000f087348 */ /* 0x000fea0003c00000 */
[----:B------:R0:W1:Y:S02]  /*ec30*/  SHFL.IDX P6, R14, R13, R12, R11 ;  /* 0x0000000c0d0e7389 */ /* 0x00006400000c000b */
[----:B01----:R-:W-:Y:S01]  /*ec40*/  ENDCOLLECTIVE ;  /* 0x000000000000791b */ /* 0x003fe20003800000 */
.L_x_6705:
        /* <DEDUP_REMOVED lines=12> */
.L_x_6706:
        /* <DEDUP_REMOVED lines=10> */
.L_x_6707:
        /* <DEDUP_REMOVED lines=12> */
.L_x_6708:
        /* <DEDUP_REMOVED lines=10> */
.L_x_6709:
        /* <DEDUP_REMOVED lines=12> */
.L_x_6710:
        /* <DEDUP_REMOVED lines=10> */
.L_x_6711:
        /* <DEDUP_REMOVED lines=12> */
.L_x_6712:
[----:B------:R-:W-:Y:S01]  /*f130*/  @!PT LDS RZ, [RZ] ;  /* 0x00000000fffff984 */ /* 0x000fe20000000800 */
[----:B------:R-:W-:Y:S01]  /*f140*/  @!PT LDS RZ, [RZ] ;  /* 0x00000000fffff984 */ /* 0x000fe20000000800 */
[----:B------:R-:W-:Y:S01]  /*f150*/  @!PT LDS RZ, [RZ] ;  /* 0x00000000fffff984 */ /* 0x000fe20000000800 */
[----:B------:R0:W-:Y:S01]  /*f160*/  LDGSTS.E.BYPASS.LTC128B.128 [R0+0x7400], desc[UR48][R2.64+0x80], !P0 ;  /* 0x0740008002007fae */ /* 0x0001e2000c101d70 */
[----:B------:R-:W-:Y:S05]  /*f170*/  BRA `(.L_x_6713) ;  /* 0xffffffc400387947 */ /* 0x000fea000383ffff */
.L_x_6604:
[----:B0-----:R0:W1:Y:S02]  /*f180*/  SYNCS.PHASECHK.TRANS64.TRYWAIT P0, [R5+URZ+0x28820], R37 ;  /* 0x02882025050075a7 */ /* 0x001064000800017f */
[----:B-1----:R-:W-:Y:S05]  /*f190*/  @!P0 NANOSLEEP.SYNCS 0x989680 ;  /* 0x009896800000895d */ /* 0x002fea0003900000 */
[----:B------:R-:W1:Y:S02]  /*f1a0*/  @!P0 SYNCS.PHASECHK.TRANS64 P0, [R5+URZ+0x28820], R37 ;  /* 0x02882025050085a7 */ /* 0x000e64000800007f */
[----:B-1----:R-:W-:Y:S05]  /*f1b0*/  @!P0 BRA `(.L_x_6604) ;  /* 0xfffffffc00f08947 */ /* 0x002fea000383ffff */
[----:B------:R-:W-:Y:S05]  /*f1c0*/  BRA `(.L_x_6714) ;  /* 0xffffffc400c87947 */ /* 0x000fea000383ffff */
.L_x_6605:
        /* <DEDUP_REMOVED lines=11> */
.L_x_6716:
[----:B------:R-:W-:Y:S05]  /*f280*/  BSYNC B0 ;  /* 0x0000000000007941 */ /* 0x000fea0003800000 */
.L_x_6715:
[----:B------:R-:W-:Y:S05]  /*f290*/  BRA `(.L_x_6717) ;  /* 0xffffffc400b07947 */ /* 0x000fea000383ffff */
.L_x_6608:
[----:B------:R-:W-:Y:S01]  /*f2a0*/  BSSY B1, `(.L_x_6718) ;  /* 0x0000006000017945 */ /* 0x000fe20003800000 */
[----:B------:R-:W-:-:S07]  /*f2b0*/  IMAD.MOV.U32 R15, RZ, RZ, -0x1 ;  /* 0xffffffffff0f7424 */ /* 0x000fce00078e00ff */
[----:B01----:R-:W-:Y:S05]  /*f2c0*/  WARPSYNC.COLLECTIVE R15, `(.L_x_6719) ;  /* 0x000000000f0c7348 */ /* 0x003fea0003c00000 */
[----:B------:R-:W-:Y:S02]  /*f2d0*/  ELECT P6, UR62, PT ;  /* 0x00000000003e782f */ /* 0x000fe400038c0000 */
[----:B------:R-:W-:Y:S01]  /*f2e0*/  MOV R14, UR62 ;  /* 0x0000003e000e7c02 */ /* 0x000fe20008000f00 */
[----:B01----:R-:W-:Y:S10]  /*f2f0*/  ENDCOLLECTIVE ;  /* 0x000000000000791b */ /* 0x003ff40003800000 */
.L_x_6719:
[----:B------:R-:W-:Y:S05]  /*f300*/  BSYNC B1 ;  /* 0x0000000000017941 */ /* 0x000fea0003800000 */
.L_x_6718:
[----:B------:R-:W-:Y:S05]  /*f310*/  BRA `(.L_x_6720) ;  /* 0xffffffc400a87947 */ /* 0x000fea000383ffff */
.L_x_6610:
[----:B-1----:R1:W2:Y:S02]  /*f320*/  SYNCS.PHASECHK.TRANS64.TRYWAIT P1, [R3+URZ+0x28840], R2 ;  /* 0x02884002030075a7 */ /* 0x0022a4000802017f */
[----:B--2---:R-:W-:Y:S05]  /*f330*/  @!P1 NANOSLEEP.SYNCS 0x989680 ;  /* 0x009896800000995d */ /* 0x004fea0003900000 */
[----:B------:R-:W2:Y:S02]  /*f340*/  @!P1 SYNCS.PHASECHK.TRANS64 P1, [R3+URZ+0x28840], R2 ;  /* 0x02884002030095a7 */ /* 0x000ea4000802007f */
[----:B--2---:R-:W-:Y:S05]  /*f350*/  @!P1 BRA `(.L_x_6610) ;  /* 0xfffffffc00f09947 */ /* 0x004fea000383ffff */
[----:B------:R-:W-:Y:S05]  /*f360*/  BRA `(.L_x_6721) ;  /* 0xffffffc400c87947 */ /* 0x000fea000383ffff */
.L_x_6612:
[----:B0-----:R0:W2:Y:S02]  /*f370*/  SYNCS.PHASECHK.TRANS64.TRYWAIT P1, [R5+URZ+0x28840], R0 ;  /* 0x02884000050075a7 */ /* 0x0010a4000802017f */
[----:B--2---:R-:W-:Y:S05]  /*f380*/  @!P1 NANOSLEEP.SYNCS 0x989680 ;  /* 0x009896800000995d */ /* 0x004fea0003900000 */
[----:B------:R-:W2:Y:S02]  /*f390*/  @!P1 SYNCS.PHASECHK.TRANS64 P1, [R5+URZ+0x28840], R0 ;  /* 0x02884000050095a7 */ /* 0x000ea4000802007f */
[----:B--2---:R-:W-:Y:S05]  /*f3a0*/  @!P1 BRA `(.L_x_6612) ;  /* 0xfffffffc00f09947 */ /* 0x004fea000383ffff */
[----:B------:R-:W-:Y:S05]  /*f3b0*/  BRA `(.L_x_6722) ;  /* 0xffffffc400d47947 */ /* 0x000fea000383ffff */
.L_x_6614:
[----:B--2---:R2:W3:Y:S02]  /*f3c0*/  SYNCS.PHASECHK.TRANS64.TRYWAIT P1, [R3+URZ+0x28860], R2 ;  /* 0x02886002030075a7 */ /* 0x0044e4000802017f */
[----:B---3--:R-:W-:Y:S05]  /*f3d0*/  @!P1 NANOSLEEP.SYNCS 0x989680 ;  /* 0x009896800000995d */ /* 0x008fea0003900000 */
[----:B------:R-:W3:Y:S02]  /*f3e0*/  @!P1 SYNCS.PHASECHK.TRANS64 P1, [R3+URZ+0x28860], R2 ;  /* 0x02886002030095a7 */ /* 0x000ee4000802007f */
[----:B---3--:R-:W-:Y:S05]  /*f3f0*/  @!P1 BRA `(.L_x_6614) ;  /* 0xfffffffc00f09947 */ /* 0x008fea000383ffff */
[----:B------:R-:W-:Y:S05]  /*f400*/  BRA `(.L_x_6723) ;  /* 0xffffffc400d07947 */ /* 0x000fea000383ffff */
.L_x_6724:
        /* <DEDUP_REMOVED lines=15> */
.L_x_15856:


//--------------------- .text._ZN7cutlass13device_kernelIN5flash11enable_sm90INS1_16FlashAttnFwdSm90INS1_25CollectiveMainloopFwdSm90ILi2EN4cute5tupleIJNS5_1CILi1EEES8_S8_EEENS6_IJNS7_ILi128EEESA_SA_EEELi128ENS_6half_tEfNS_4arch4Sm90ELb0ELb0ELb1ELb1ELb1ELb0ELb0ELb1ELb1ELb1ELb0ELb0EEENS1_21CollectiveEpilogueFwdISB_S9_SC_SE_Li256ELb1ELb1ELb0ELb0EEENS1_36VarlenDynamicPersistentTileSchedulerILi128ELi128ELi256ELi128ELb0ELb1ELb1ELb0ELb1ELb1EEEEEEEEEvNT_6ParamsE --------------------------
	.section	.text._ZN7cutlass13device_kernelIN5flash11enable_sm90INS1_16FlashAttnFwdSm90INS1_25CollectiveMainloopFwdSm90ILi2EN4cute5tupleIJNS5_1CILi1EEES8_S8_EEENS6_IJNS7_ILi128EEESA_SA_EEELi128ENS_6half_tEfNS_4arch4Sm90ELb0ELb0ELb1ELb1ELb1ELb0ELb0ELb1ELb1ELb1ELb0ELb0EEENS1_21CollectiveEpilogueFwdISB_S9_SC_SE_Li256ELb1ELb1ELb0ELb0EEENS1_36VarlenDynamicPersistentTileSchedulerILi128ELi128ELi256ELi128ELb0ELb1ELb1ELb0ELb1ELb1EEEEEEEEEvNT_6ParamsE,"ax",@progbits
	.align	128
.text._ZN7cutlass13device_kernelIN5flash11enable_sm90INS1_16FlashAttnFwdSm90INS1_25CollectiveMainloopFwdSm90ILi2EN4cute5tupleIJNS5_1CILi1EEES8_S8_EEENS6_IJNS7_ILi128EEESA_SA_EEELi128ENS_6half_tEfNS_4arch4Sm90ELb0ELb0ELb1ELb1ELb1ELb0ELb0ELb1ELb1ELb1ELb0ELb0EEENS1_21CollectiveEpilogueFwdISB_S9_SC_SE_Li256ELb1ELb1ELb0ELb0EEENS1_36VarlenDynamicPersistentTileSchedulerILi128ELi128ELi256ELi128ELb0ELb1ELb1ELb0ELb1ELb1EEEEEEEEEvNT_6ParamsE:
        .type           _ZN7cutlass13device_kernelIN5flash11enable_sm90INS1_16FlashAttnFwdSm90INS1_25CollectiveMainloopFwdSm90ILi2EN4cute5tupleIJNS5_1CILi1EEES8_S8_EEENS6_IJNS7_ILi128EEESA_SA_EEELi128ENS_6half_tEfNS_4arch4Sm90ELb0ELb0ELb1ELb1ELb1ELb0ELb0ELb1ELb1ELb1ELb0ELb0EEENS1_21CollectiveEpilogueFwdISB_S9_SC_SE_Li256ELb1ELb1ELb0ELb0EEENS1_36VarlenDynamicPersistentTileSchedulerILi128ELi128ELi256ELi128ELb0ELb1ELb1ELb0ELb1ELb1EEEEEEEEEvNT_6ParamsE,@function
        .size           _ZN7cutlass13device_kernelIN5flash11enable_sm90INS1_16FlashAttnFwdSm90INS1_25CollectiveMainloopFwdSm90ILi2EN4cute5tupleIJNS5_1CILi1EEES8_S8_EEENS6_IJNS7_ILi128EEESA_SA_EEELi128ENS_6half_tEfNS_4arch4Sm90ELb0ELb0ELb1ELb1ELb1ELb0ELb0ELb1ELb1ELb1ELb0ELb0EEENS1_21CollectiveEpilogueFwdISB_S9_SC_SE_Li256ELb1ELb1ELb0ELb0EEENS1_36VarlenDynamicPersistentTileSchedulerILi128ELi128ELi256ELi128ELb0ELb1ELb1ELb0ELb1ELb1EEEEEEEEEvNT_6ParamsE,(.L_x_15857 - _ZN7cutlass13device_kernelIN5flash11enable_sm90INS1_16FlashAttnFwdSm90INS1_25CollectiveMainloopFwdSm90ILi2EN4cute5tupleIJNS5_1CILi1EEES8_S8_EEENS6_IJNS7_ILi128EEESA_SA_EEELi128ENS_6half_tEfNS_4arch4Sm90ELb0ELb0ELb1ELb1ELb1ELb0ELb0ELb1ELb1ELb1ELb0ELb0EEENS1_21CollectiveEpilogueFwdISB_S9_SC_SE_Li256ELb1ELb1ELb0ELb0EEENS1_36VarlenDynamicPersistentTileSchedulerILi128ELi128ELi256ELi128ELb0ELb1ELb1ELb0ELb1ELb1EEEEEEEEEvNT_6ParamsE)
        .other          _ZN7cutlass13device_kernelIN5flash11enable_sm90INS1_16FlashAttnFwdSm90INS1_25CollectiveMainloopFwdSm90ILi2EN4cute5tupleIJNS5_1CILi1EEES8_S8_EEENS6_IJNS7_ILi128EEESA_SA_EEELi128ENS_6half_tEfNS_4arch4Sm90ELb0ELb0ELb1ELb1ELb1ELb0ELb0ELb1ELb1ELb1ELb0ELb0EEENS1_21CollectiveEpilogueFwdISB_S9_SC_SE_Li256ELb1ELb1ELb0ELb0EEENS1_36VarlenDynamicPersistentTileSchedulerILi128ELi128ELi256ELi128ELb0ELb1ELb1ELb0ELb1ELb1EEEEEEEEEvNT_6ParamsE,@"STO_CUDA_ENTRY STV_DEFAULT"
_ZN7cutlass13device_kernelIN5flash11enable_sm90INS1_16FlashAttnFwdSm90INS1_25CollectiveMainloopFwdSm90ILi2EN4cute5tupleIJNS5_1CILi1EEES8_S8_EEENS6_IJNS7_ILi128EEESA_SA_EEELi128ENS_6half_tEfNS_4arch4Sm90ELb0ELb0ELb1ELb1ELb1ELb0ELb0ELb1ELb1ELb1ELb0ELb0EEENS1_21CollectiveEpilogueFwdISB_S9_SC_SE_Li256ELb1ELb1ELb0ELb0EEENS1_36VarlenDynamicPersistentTileSchedulerILi128ELi128ELi256ELi128ELb0ELb1ELb1ELb0ELb1ELb1EEEEEEEEEvNT_6ParamsE:
        /* <DEDUP_REMOVED lines=10> */
[----:B------:R-:W-:-:S05]  /*00a0*/  SHF.R.U32.HI R2, RZ, 0x7, R3 ;  /* 0x00000007ff027819 */ /* 0x000fca0000011603 */
[----:B------:R0:W1:Y:S04]  /*00b0*/  SHFL.IDX PT, R4, R2, RZ, 0x1f ;  /* 0x00001fff02047589 */ /* 0x00006800000e0000 */
[----:B------:R-:W-:Y:S01]  /*00c0*/  VOTEU.ALL UP0, P0 ;  /* 0x00000000003f7886 */ /* 0x000fe20000000000 */
[----:B------:R-:W-:-:S04]  /*00d0*/  VOTEU.ALL UP1, P0 ;  /* 0x00000000003f7886 */ /* 0x000fc80000020000 */
[----:B------:R-:W2:Y:S01]  /*00e0*/  @!UP0 S2UR UR8, SR_CgaCtaId ;  /* 0x00000000000889c3 */ /* 0x000ea20000008800 */
[----:B------:R-:W-:Y:S01]  /*00f0*/  @!UP0 UMOV UR6, 0x400 ;  /* 0x0000040000068882 */ /* 0x000fe20000000000 */
[----:B------:R-:W-:-:S04]  /*0100*/  @!UP0 UIADD3 UR4, -UR4, 0x100000, URZ ;  /* 0x0010000004048890 */ /* 0x000fc8000fffe13f */
[----:B------:R-:W-:Y:S02]  /*0110*/  @!UP0 USHF.L.U32 UR5, UR4, 0xb, URZ ;  /* 0x0000000b04058899 */ /* 0x000fe4000800063f */
[----:B------:R-:W-:Y:S02]  /*0120*/  @!UP0 USHF.L.U32 UR4, UR4, 0x1, URZ ;  /* 0x0000000104048899 */ /* 0x000fe4000800063f */
[----:B--2---:R-:W-:Y:S02]  /*0130*/  @!UP0 ULEA UR8, UR8, UR6, 0x18 ;  /* 0x0000000608088291 */ /* 0x004fe4000f8ec03f */
        /* <DEDUP_REMOVED lines=25> */
.L_x_6725:
        /* <DEDUP_REMOVED lines=22> */
.L_x_6726:
        /* <DEDUP_REMOVED lines=18> */
.L_x_6727:
        /* <DEDUP_REMOVED lines=22> */
.L_x_6728:
        /* <DEDUP_REMOVED lines=23> */
.L_x_6729:
        /* <DEDUP_REMOVED lines=8> */
.L_x_6731:
[----:B------:R-:W-:-:S08]  /*08a0*/  NOP ;  /* 0x0000000000007918 */ /* 0x000fd00000000000 */
[----:B------:R-:W0:Y:S02]  /*08b0*/  USETMAXREG.TRY_ALLOC.CTAPOOL UP0, 0xe8 ;  /* 0x000000e8000079c8 */ /* 0x000e240008000600 */
[----:B0-----:R-:W-:-:S13]  /*08c0*/  PLOP3.LUT P0, PT, PT, PT, UP0, 0x80, 0x0 ;  /* 0x000000000000781c */ /* 0x001fda0003f0f008 */
[----:B------:R-:W-:Y:S05]  /*08d0*/  @!P0 BRA `(.L_x_6731) ;  /* 0xfffffffc00f08947 */ /* 0x000fea000383ffff */
[----:B------:R-:W0:Y:S01]  /*08e0*/  S2R R3, SR_TID.X ;  /* 0x0000000000037919 */ /* 0x000e220000002100 */
[----:B------:R-:W1:Y:S01]  /*08f0*/  S2UR UR5, SR_CgaCtaId ;  /* 0x00000000000579c3 */ /* 0x000e620000008800 */
[----:B------:R-:W-:-:S07]  /*0900*/  UMOV UR4, 0x400 ;  /* 0x0000040000047882 */ /* 0x000fce0000000000 */
[----:B------:R-:W-:Y:S06]  /*0910*/  BAR.ARV 0x8, 0x180 ;  /* 0x0206000000007b1d */ /* 0x000fec0000002000 */
[----:B-1----:R-:W-:Y:S01]  /*0920*/  ULEA UR4, UR5, UR4, 0x18 ;  /* 0x0000000405047291 */ /* 0x002fe2000f8ec03f */
[----:B0-----:R-:W-:-:S04]  /*0930*/  LOP3.LUT R0, R3, 0xffffff80, RZ, 0xc0, !PT ;  /* 0xffffff8003007812 */ /* 0x001fc800078ec0ff */
[----:B------:R-:W-:-:S13]  /*0940*/  ISETP.NE.AND P0, PT, R0, 0x80, PT ;  /* 0x000000800000780c */ /* 0x000fda0003f05270 */
[----:B------:R-:W-:Y:S08]  /*0950*/  @!P0 BAR.ARV 0x9, 0x100 ;  /* 0x0244000000008b1d */ /* 0x000ff00000002000 */
[----:B------:R-:W-:Y:S06]  /*0960*/  BAR.SYNC.DEFER_BLOCKING 0x5, 0x180 ;  /* 0x0146000000007b1d */ /* 0x000fec0000010000 */
[----:B------:R-:W0:Y:S01]  /*0970*/  LDS.128 R48, [UR4+0x288d0] ;  /* 0x0288d004ff307984 */ /* 0x000e220008000c00 */
[----:B------:R-:W-:Y:S01]  /*0980*/  ULDC UR4, c[0x0][0xc3c] ;  /* 0x00030f0000047ab9 */ /* 0x000fe20000000800 */
[----:B------:R-:W-:Y:S06]  /*0990*/  BAR.ARV 0x4, 0x180 ;  /* 0x0106000000007b1d */ /* 0x000fec0000002000 */
[----:B0-----:R-:W-:-:S13]  /*09a0*/  ISETP.GE.AND P0, PT, R51, UR4, PT ;  /* 0x0000000433007c0c */ /* 0x001fda000bf06270 */
[----:B------:R-:W-:Y:S05]  /*09b0*/  @P0 EXIT ;  /* 0x000000000000094d */ /* 0x000fea0003800000 */
[----:B------:R-:W-:Y:S01]  /*09c0*/  VIADD R190, R3, 0xffffff80 ;  /* 0xffffff8003be7836 */ /* 0x000fe20000000000 */
[----:B------:R-:W-:Y:S01]  /*09d0*/  R2UR UR5, R49 ;  /* 0x00000000310572ca */ /* 0x000fe200000e0000 */
[----:B------:R-:W-:Y:S01]  /*09e0*/  ULOP3.LUT UR45, UR36, 0x1, URZ, 0xfc, !UPT ;  /* 0x00000001242d7892 */ /* 0x000fe2000f8efc3f */
[----:B------:R-:W-:Y:S01]  /*09f0*/  R2UR UR6, R50 ;  /* 0x00000000320672ca */ /* 0x000fe200000e0000 */
[----:B------:R-:W-:Y:S01]  /*0a00*/  UMOV UR44, URZ ;  /* 0x0000003f002c7c82 */ /* 0x000fe20008000000 */
[----:B------:R-:W-:Y:S01]  /*0a10*/  SHF.R.S32.HI R3, RZ, 0x1f, R190 ;  /* 0x0000001fff037819 */ /* 0x000fe200000114be */
[----:B------:R-:W-:Y:S01]  /*0a20*/  UMOV UR43, URZ ;  /* 0x0000003f002b7c82 */ /* 0x000fe20008000000 */
[----:B------:R-:W-:Y:S01]  /*0a30*/  MOV R12, 0xfffffffe ;  /* 0xfffffffe000c7802 */ /* 0x000fe20000000f00 */
[----:B------:R-:W-:Y:S01]  /*0a40*/  UMOV UR42, URZ ;  /* 0x0000003f002a7c82 */ /* 0x000fe20008000000 */
[CC--:B------:R-:W-:Y:S02]  /*0a50*/  LEA.HI R0, R3.reuse, R190.reuse, RZ, 0x7 ;  /* 0x000000be03007211 */ /* 0x0c0fe400078f38ff */
[----:B------:R-:W-:-:S02]  /*0a60*/  LEA.HI R4, R3, R190, RZ, 0x4 ;  /* 0x000000be03047211 */ /* 0x000fc400078f20ff */
[----:B------:R-:W-:Y:S02]  /*0a70*/  LOP3.LUT R5, R0, 0xffffff80, RZ, 0xc0, !PT ;  /* 0xffffff8000057812 */ /* 0x000fe400078ec0ff */
[----:B------:R-:W-:Y:S02]  /*0a80*/  SHF.R.S32.HI R7, RZ, 0x4, R4 ;  /* 0x00000004ff077819 */ /* 0x000fe40000011404 */
[----:B------:R-:W-:Y:S01]  /*0a90*/  SHF.R.S32.HI R153, RZ, 0x7, R0 ;  /* 0x00000007ff997819 */ /* 0x000fe20000011400 */
[----:B------:R-:W-:Y:S01]  /*0aa0*/  IMAD.IADD R154, R190, 0x1, -R5 ;  /* 0x00000001be9a7824 */ /* 0x000fe200078e0a05 */
[----:B------:R-:W-:Y:S02]  /*0ab0*/  LEA.HI R5, R3, R190, RZ, 0x5 ;  /* 0x000000be03057211 */ /* 0x000fe400078f28ff */
[----:B------:R-:W-:Y:S02]  /*0ac0*/  LEA.HI R0, R0, R153, RZ, 0x1 ;  /* 0x0000009900007211 */ /* 0x000fe400078f08ff */
[----:B------:R-:W-:Y:S01]  /*0ad0*/  SHF.R.S32.HI R9, RZ, 0x1f, R154 ;  /* 0x0000001fff097819 */ /* 0x000fe2000001149a */
[----:B------:R-:W-:Y:S01]  /*0ae0*/  IMAD.SHL.U32 R6, R5, 0x20, RZ ;  /* 0x0000002005067824 */ /* 0x000fe200078e00ff */
[----:B------:R-:W-:-:S02]  /*0af0*/  LOP3.LUT R5, R4, 0x3fffff0, RZ, 0xc0, !PT ;  /* 0x03fffff004057812 */ /* 0x000fc400078ec0ff */
[----:B------:R-:W-:Y:S02]  /*0b00*/  LEA.HI R4, R4, R7, RZ, 0x1 ;  /* 0x0000000704047211 */ /* 0x000fe400078f08ff */
[----:B------:R-:W-:Y:S02]  /*0b10*/  LOP3.LUT R6, R6, 0xfffffc00, RZ, 0xc0, !PT ;  /* 0xfffffc0006067812 */ /* 0x000fe400078ec0ff */
[----:B------:R-:W-:Y:S02]  /*0b20*/  IADD3 R5, R190, -R5, RZ ;  /* 0x80000005be057210 */ /* 0x000fe40007ffe0ff */
[----:B------:R-:W-:Y:S02]  /*0b30*/  LOP3.LUT R4, R4, 0x1ffffffe, RZ, 0xc0, !PT ;  /* 0x1ffffffe04047812 */ /* 0x000fe400078ec0ff */
[----:B------:R-:W-:Y:S01]  /*0b40*/  LEA.HI R8, R9, R154, RZ, 0x2 ;  /* 0x0000009a09087211 */ /* 0x000fe200078f10ff */
[----:B------:R-:W-:Y:S01]  /*0b50*/  IMAD R5, R5, 0x40, R6 ;  /* 0x0000004005057824 */ /* 0x000fe200078e0206 */
[----:B------:R-:W-:Y:S01]  /*0b60*/  LEA.HI R6, R3, R190, RZ, 0x2 ;  /* 0x000000be03067211 */ /* 0x000fe200078f10ff */
[----:B------:R-:W-:Y:S01]  /*0b70*/  IMAD.IADD R4, R7, 0x1, -R4 ;  /* 0x0000000107047824 */ /* 0x000fe200078e0a04 */
[----:B------:R-:W-:-:S02]  /*0b80*/  SHF.R.S32.HI R10, RZ, 0x2, R8 ;  /* 0x00000002ff0a7819 */ /* 0x000fc40000011408 */
[----:B------:R-:W-:Y:S01]  /*0b90*/  SHF.R.S32.HI R11, RZ, 0x1f, R8 ;  /* 0x0000001fff0b7819 */ /* 0x000fe20000011408 */
[----:B------:R-:W-:Y:S01]  /*0ba0*/  IMAD R155, R4, 0x8, R5 ;  /* 0x00000008049b7824 */ /* 0x000fe200078e0205 */
[----:B------:R-:W-:Y:S02]  /*0bb0*/  LOP3.LUT R5, R6, 0xfffffffc, RZ, 0xc0, !PT ;  /* 0xfffffffc06057812 */ /* 0x000fe400078ec0ff */
[----:B------:R-:W-:Y:S02]  /*0bc0*/  LEA.HI R11, R11, R10, RZ, 0x3 ;  /* 0x0000000a0b0b7211 */ /* 0x000fe400078f18ff */
[----:B------:R-:W-:Y:S01]  /*0bd0*/  LEA.HI R3, R3, R190, RZ, 0x3 ;  /* 0x000000be03037211 */ /* 0x000fe200078f18ff */
[----:B------:R-:W-:Y:S01]  /*0be0*/  IMAD.IADD R4, R190, 0x1, -R5 ;  /* 0x00000001be047824 */ /* 0x000fe200078e0a05 */
[----:B------:R-:W-:Y:S02]  /*0bf0*/  LOP3.LUT R11, R11, 0xfffffff8, RZ, 0xc0, !PT ;  /* 0xfffffff80b0b7812 */ /* 0x000fe400078ec0ff */
[----:B------:R-:W-:-:S02]  /*0c00*/  LOP3.LUT R5, R3, 0xfffffff8, RZ, 0xc0, !PT ;  /* 0xfffffff803057812 */ /* 0x000fc400078ec0ff */
[----:B------:R-:W-:Y:S01]  /*0c10*/  LEA.HI R9, R9, R154, RZ, 0x5 ;  /* 0x0000009a09097211 */ /* 0x000fe200078f28ff */
[----:B------:R-:W-:Y:S01]  /*0c20*/  IMAD.IADD R10, R10, 0x1, -R11 ;  /* 0x000000010a0a7824 */ /* 0x000fe200078e0a0b */
[----:B------:R-:W-:Y:S01]  /*0c30*/  LEA.HI R6, R4, R4, RZ, 0x1 ;  /* 0x0000000404067211 */ /* 0x000fe200078f08ff */
[----:B------:R-:W-:Y:S01]  /*0c40*/  IMAD.IADD R152, R190, 0x1, -R5 ;  /* 0x00000001be987824 */ /* 0x000fe200078e0a05 */
[----:B------:R-:W-:Y:S02]  /*0c50*/  SHF.R.S32.HI R9, RZ, 0x5, R9 ;  /* 0x00000005ff097819 */ /* 0x000fe40000011409 */
[----:B------:R-:W-:Y:S01]  /*0c60*/  LOP3.LUT R0, R0, 0x3fffffe, RZ, 0xc0, !PT ;  /* 0x03fffffe00007812 */ /* 0x000fe200078ec0ff */
[----:B------:R-:W-:Y:S01]  /*0c70*/  IMAD.SHL.U32 R22, R152, 0x8, RZ ;  /* 0x0000000898167824 */ /* 0x000fe200078e00ff */
[----:B------:R-:W-:Y:S01]  /*0c80*/  LOP3.LUT R7, R6, 0x1ffffffe, RZ, 0xc0, !PT ;  /* 0x1ffffffe06077812 */ /* 0x000fe200078ec0ff */
[----:B------:R-:W-:Y:S01]  /*0c90*/  IMAD R9, R9, 0x10, R10 ;  /* 0x0000001009097824 */ /* 0x000fe200078e020a */
[----:B------:R-:W-:Y:S01]  /*0ca0*/  IADD3 R0, R153, -R0, RZ ;  /* 0x8000000099007210 */ /* 0x000fe20007ffe0ff */
[----:B------:R-:W-:Y:S01]  /*0cb0*/  VIADD R18, R22, 0x40 ;  /* 0x0000004016127836 */ /* 0x000fe20000000000 */
[----:B------:R-:W-:Y:S01]  /*0cc0*/  LOP3.LUT R11, R8, 0x7ffffffc, RZ, 0xc0, !PT ;  /* 0x7ffffffc080b7812 */ /* 0x000fe200078ec0ff */
[----:B------:R-:W-:Y:S01]  /*0cd0*/  IMAD.IADD R16, R4, 0x1, -R7 ;  /* 0x0000000104107824 */ /* 0x000fe200078e0a07 */
[----:B------:R-:W-:Y:S01]  /*0ce0*/  SHF.R.S32.HI R17, RZ, 0x3, R3 ;  /* 0x00000003ff117819 */ /* 0x000fe20000011403 */
[----:B------:R-:W-:Y:S01]  /*0cf0*/  IMAD R19, R0, 0x40, R9 ;  /* 0x0000004000137824 */ /* 0x000fe200078e0209 */
[----:B------:R-:W-:Y:S01]  /*0d00*/  SHF.R.S32.HI R189, RZ, 0x1f, R22 ;  /* 0x0000001fffbd7819 */ /* 0x000fe20000011416 */
[----:B------:R-:W-:Y:S01]  /*0d10*/  IMAD.IADD R11, R154, 0x1, -R11 ;  /* 0x000000019a0b7824 */ /* 0x000fe200078e0a0b */
[----:B------:R-:W-:-:S02]  /*0d20*/  SHF.R.S32.HI R188, RZ, 0x1f, R18 ;  /* 0x0000001fffbc7819 */ /* 0x000fc40000011412 */
[----:B------:R-:W-:Y:S01]  /*0d30*/  LEA R16, R16, R19, 0x3 ;  /* 0x0000001310107211 */ /* 0x000fe200078e18ff */
[----:B------:R-:W-:-:S07]  /*0d40*/  IMAD R23, R11, R12, 0x80 ;  /* 0x000000800b177424 */ /* 0x000fce00078e020c */
.L_x_6777:
        /* <DEDUP_REMOVED lines=17> */
[----:B------:R-:W-:Y:S01]  /*0e60*/  @UP1 ULEA.HI.X UR11, UR37, UR11, UR38, 0x2, UP3 ;  /* 0x0000000b250b1291 */ /* 0x000fe200098f1426 */
[----:B------:R-:W-:Y:S02]  /*0e70*/  IMAD.U32 R4, RZ, RZ, UR8 ;  /* 0x00000008ff047e24 */ /* 0x000fe4000f8e00ff */
[----:B------:R-:W-:-:S02]  /*0e80*/  IMAD.U32 R6, RZ, RZ, UR10 ;  /* 0x0000000aff067e24 */ /* 0x000fc4000f8e00ff */
[----:B------:R-:W-:Y:S01]  /*0e90*/  IMAD.U32 R5, RZ, RZ, UR9 ;  /* 0x00000009ff057e24 */ /* 0x000fe2000f8e00ff */
[----:B------:R-:W-:Y:S01]  /*0ea0*/  ULDC.64 UR8, c[0x0][0x418] ;  /* 0x0001060000087ab9 */ /* 0x000fe20000000a00 */
[----:B------:R-:W-:-:S03]  /*0eb0*/  IMAD.U32 R7, RZ, RZ, UR11 ;  /* 0x0000000bff077e24 */ /* 0x000fc6000f8e00ff */
[----:B------:R-:W2:Y:S04]  /*0ec0*/  @P0 LDG.E R4, desc[UR50][R4.64] ;  /* 0x0000003204040981 */ /* 0x000ea8000c1e1900 */
[----:B---3--:R-:W3:Y:S01]  /*0ed0*/  @P1 LDG.E R6, desc[UR50][R6.64] ;  /* 0x0000003206061981 */ /* 0x008ee2000c1e1900 */
[----:B------:R-:W-:Y:S01]  /*0ee0*/  UISETP.NE.U32.AND UP0, UPT, UR8, URZ, UPT ;  /* 0x0000003f0800728c */ /* 0x000fe2000bf05070 */
[----:B------:R-:W-:Y:S01]  /*0ef0*/  MOV R3, RZ ;  /* 0x000000ff00037202 */ /* 0x000fe20000000f00 */
[----:B------:R-:W-:Y:S01]  /*0f00*/  UMOV UR39, UR5 ;  /* 0x0000000500277c82 */ /* 0x000fe20008000000 */
[----:B------:R-:W-:Y:S01]  /*0f10*/  ULDC UR5, c[0x0][0x2f0] ;  /* 0x0000bc0000057ab9 */ /* 0x000fe20000000800 */
[----:B------:R-:W-:Y:S01]  /*0f20*/  UISETP.NE.AND.EX UP0, UPT, UR9, URZ, UPT, UP0 ;  /* 0x0000003f0900728c */ /* 0x000fe2000bf05300 */
[----:B------:R-:W-:Y:S01]  /*0f30*/  IMAD.MOV.U32 R0, RZ, RZ, RZ ;  /* 0x000000ffff007224 */ /* 0x000fe200078e00ff */
[----:B------:R-:W-:Y:S01]  /*0f40*/  UMOV UR48, URZ ;  /* 0x0000003f00307c82 */ /* 0x000fe20008000000 */
[----:B------:R-:W-:Y:S01]  /*0f50*/  UMOV UR40, UR6 ;  /* 0x0000000600287c82 */ /* 0x000fe20008000000 */
[----:B------:R-:W-:Y:S01]  /*0f60*/  USEL UR4, UR4, 0x1, UP0 ;  /* 0x0000000104047887 */ /* 0x000fe20008000000 */
[----:B------:R-:W-:Y:S01]  /*0f70*/  IMAD.MOV.U32 R151, RZ, RZ, RZ ;  /* 0x000000ffff977224 */ /* 0x000fe200078e00ff */
[----:B------:R-:W-:Y:S01]  /*0f80*/  CS2R R32, SRZ ;  /* 0x0000000000207805 */ /* 0x000fe2000001ff00 */
[----:B------:R-:W-:Y:S01]  /*0f90*/  IMAD.MOV.U32 R29, RZ, RZ, RZ ;  /* 0x000000ffff1d7224 */ /* 0x000fe200078e00ff */
[----:B------:R-:W-:Y:S01]  /*0fa0*/  UIMAD UR4, UR4, UR5, URZ ;  /* 0x00000005040472a4 */ /* 0x000fe2000f8e023f */
        /* <DEDUP_REMOVED lines=24> */
[----:B--2---:R-:W-:Y:S02]  /*1130*/  @P0 R2UR UR48, R4 ;  /* 0x00000000043002ca */ /* 0x004fe400000e0000 */
[----:B------:R-:W-:-:S02]  /*1140*/  PLOP3.LUT P0, PT, PT, PT, PT, 0x80, 0x0 ;  /* 0x000000000000781c */ /* 0x000fc40003f0f070 */
        /* <DEDUP_REMOVED lines=15> */
.L_x_6732:
[----:B------:R-:W-:Y:S01]  /*1240*/  UIADD3 UR48, -UR48, UR4, URZ ;  /* 0x0000000430307290 */ /* 0x000fe2000fffe13f */
[----:B------:R-:W-:Y:S01]  /*1250*/  CS2R R86, SRZ ;  /* 0x0000000000567805 */ /* 0x000fe2000001ff00 */
[----:B------:R-:W-:Y:S01]  /*1260*/  IMAD.MOV.U32 R85, RZ, RZ, RZ ;  /* 0x000000ffff557224 */ /* 0x000fe200078e00ff */
[----:B------:R-:W-:Y:S01]  /*1270*/  CS2R R88, SRZ ;  /* 0x0000000000587805 */ /* 0x000fe2000001ff00 */
[----:B------:R-:W-:Y:S01]  /*1280*/  UISETP.GE.AND UP0, UPT, UR48, 0x1, UPT ;  /* 0x000000013000788c */ /* 0x000fe2000bf06270 */
[----:B------:R-:W-:Y:S01]  /*1290*/  CS2R R92, SRZ ;  /* 0x00000000005c7805 */ /* 0x000fe2000001ff00 */
[----:B------:R-:W-:Y:S01]  /*12a0*/  UIADD3 UR4, UR48, 0x7f, URZ ;  /* 0x0000007f30047890 */ /* 0x000fe2000fffe03f */
[----:B------:R-:W-:Y:S01]  /*12b0*/  CS2R R6, SRZ ;  /* 0x0000000000067805 */ /* 0x000fe2000001ff00 */
[----:B------:R-:W-:Y:S01]  /*12c0*/  IMAD.MOV.U32 R8, RZ, RZ, RZ ;  /* 0x000000ffff087224 */ /* 0x000fe200078e00ff */
[----:B------:R-:W-:Y:S01]  /*12d0*/  MOV R24, RZ ;  /* 0x000000ff00187202 */ /* 0x000fe20000000f00 */
[----:B------:R-:W-:Y:S01]  /*12e0*/  USHF.R.S32.HI UR5, URZ, 0x1f, UR4 ;  /* 0x0000001f3f057899 */ /* 0x000fe20008011404 */
[----:B------:R-:W-:Y:S01]  /*12f0*/  PLOP3.LUT P1, PT, PT, PT, UP0, 0x80, 0x0 ;  /* 0x000000000000781c */ /* 0x000fe20003f2f008 */
[----:B------:R-:W-:-:S02]  /*1300*/  IMAD.MOV.U32 R10, RZ, RZ, RZ ;  /* 0x000000ffff0a7224 */ /* 0x000fc400078e00ff */
[----:B------:R-:W-:Y:S01]  /*1310*/  ULEA.HI UR5, UR5, UR4, URZ, 0x7 ;  /* 0x0000000405057291 */ /* 0x000fe2000f8f383f */
[----:B------:R-:W-:-:S09]  /*1320*/  IMAD.MOV.U32 R157, RZ, RZ, RZ ;  /* 0x000000ffff9d7224 */ /* 0x000fd200078e00ff */
[----:B------:R-:W-:Y:S05]  /*1330*/  @!P1 BRA `(.L_x_6733) ;  /* 0x00000060008c9947 */ /* 0x000fea0003800000 */
[----:B------:R-:W0:Y:S01]  /*1340*/  SHFL.IDX PT, R0, R153, RZ, 0x1f ;  /* 0x00001fff99007589 */ /* 0x000e2200000e0000 */
[----:B------:R-:W1:Y:S01]  /*1350*/  S2UR UR46, SR_CgaCtaId ;  /* 0x00000000002e79c3 */ /* 0x000e620000008800 */
[----:B------:R-:W-:Y:S01]  /*1360*/  UMOV UR49, 0x400 ;  /* 0x0000040000317882 */ /* 0x000fe20000000000 */
[----:B------:R-:W-:Y:S01]  /*1370*/  USHF.R.S32.HI UR47, URZ, 0x7, UR5 ;  /* 0x000000073f2f7899 */ /* 0x000fe20008011405 */
        /* <DEDUP_REMOVED lines=28> */
.L_x_6734:
[----:B------:R-:W-:Y:S01]  /*1540*/  ULEA.HI UR4, UR44, UR44, URZ, 0x1 ;  /* 0x0000002c2c047291 */ /* 0x000fe2000f8f083f */
[----:B------:R-:W-:-:S03]  /*1550*/  IMAD.U32 R3, RZ, RZ, UR45 ;  /* 0x0000002dff037e24 */ /* 0x000fc6000f8e00ff */
[----:B------:R-:W-:Y:S02]  /*1560*/  ULOP3.LUT UR4, UR4, 0xfffffffe, URZ, 0xc0, !UPT ;  /* 0xfffffffe04047892 */ /* 0x000fe4000f8ec03f */
[----:B------:R-:W-:Y:S02]  /*1570*/  ISETP.NE.AND P0, PT, R3, 0x3, PT ;  /* 0x000000030300780c */ /* 0x000fe40003f05270 */
[----:B------:R-:W-:-:S06]  /*1580*/  UIADD3 UR4, UR44, -UR4, URZ ;  /* 0x800000042c047290 */ /* 0x000fcc000fffe03f */
[----:B------:R-:W-:-:S05]  /*1590*/  IMAD.U32 R0, RZ, RZ, UR4 ;  /* 0x00000004ff007e24 */ /* 0x000fca000f8e00ff */
[----:B------:R-:W-:-:S04]  /*15a0*/  SHF.L.U32 R0, R0, 0x1f, RZ ;  /* 0x0000001f00007819 */ /* 0x000fc800000006ff */
[----:B------:R-:W0:Y:S02]  /*15b0*/  SYNCS.PHASECHK.TRANS64.TRYWAIT P1, [UR49+0x28800], R0 ;  /* 0x02880000ff0075a7 */ /* 0x000e240008020171 */
[----:B0-----:R-:W-:Y:S05]  /*15c0*/  @!P1 BRA `(.L_x_6735) ;  /* 0x000000d400489947 */ /* 0x001fea0003800000 */
.L_x_6864:
[----:B------:R-:W-:Y:S05]  /*15d0*/  @!P0 BRA `(.L_x_6736) ;  /* 0x0000000000048947 */ /* 0x000fea0003800000 */
[----:B------:R-:W-:Y:S01]  /*15e0*/  BPT.TRAP 0x1 ;  /* 0x000000040000795c */ /* 0x000fe20000300000 */
.L_x_6736:
[----:B0-----:R-:W-:Y:S02]  /*15f0*/  IMAD.U32 R0, RZ, RZ, UR42 ;  /* 0x0000002aff007e24 */ /* 0x001fe4000f8e00ff */
[----:B------:R-:W-:-:S03]  /*1600*/  IMAD.U32 R3, RZ, RZ, UR43 ;  /* 0x0000002bff037e24 */ /* 0x000fc6000f8e00ff */
[----:B------:R-:W-:Y:S02]  /*1610*/  LEA R0, R0, UR49, 0x3 ;  /* 0x0000003100007c11 */ /* 0x000fe4000f8e18ff */
[----:B------:R-:W-:-:S04]  /*1620*/  SHF.L.U32 R3, R3, 0x1f, RZ ;  /* 0x0000001f03037819 */ /* 0x000fc800000006ff */
[----:B------:R0:W1:Y:S01]  /*1630*/  SYNCS.PHASECHK.TRANS64.TRYWAIT P1, [R0+URZ+0x28830], R3 ;  /* 0x02883003000075a7 */ /* 0x000062000802017f */
[----:B------:R-:W-:Y:S05]  /*1640*/  @!P0 BRA `(.L_x_6737) ;  /* 0x0000000000048947 */ /* 0x000fea0003800000 */
[----:B------:R-:W-:Y:S01]  /*1650*/  BPT.TRAP 0x1 ;  /* 0x000000040000795c */ /* 0x000fe20000300000 */
.L_x_6737:
[----:B------:R-:W-:Y:S01]  /*1660*/  MOV R151, RZ ;  /* 0x000000ff00977202 */ /* 0x000fe20000000f00 */
[----:B-1----:R-:W-:Y:S06]  /*1670*/  @P1 BRA `(.L_x_6738) ;  /* 0x0000000000081947 */ /* 0x002fec0003800000 */
[----:B------:R-:W1:Y:S02]  /*1680*/  SYNCS.PHASECHK.TRANS64.TRYWAIT P1, [R0+URZ+0x28830], R3 ;  /* 0x02883003000075a7 */ /* 0x000e64000802017f */
[----:B-1----:R-:W-:Y:S05]  /*1690*/  @!P1 BRA `(.L_x_6739) ;  /* 0x000000d4002c9947 */ /* 0x002fea0003800000 */
.L_x_6738:
[----:B------:R-:W-:Y:S05]  /*16a0*/  WARPSYNC.ALL ;  /* 0x0000000000007948 */ /* 0x000fea0003800000 */
[----:B------:R-:W-:Y:S01]  /*16b0*/  UIADD3 UR49, UR49, 0x18400, URZ ;  /* 0x0001840031317890 */ /* 0x000fe2000fffe03f */
[----:B------:R-:W-:Y:S01]  /*16c0*/  WARPGROUP.ARRIVE ;  /* 0x00000000000079c5 */ /* 0x000fe20000000000 */
[----:B------:R-:W-:Y:S02]  /*16d0*/  ULOP3.LUT UR32, UR52, 0x10000, URZ, 0xfc, !UPT ;  /* 0x0001000034207892 */ /* 0x000fe4000f8efc3f */
[----:B------:R-:W-:Y:S01]  /*16e0*/  USHF.R.U32.HI UR49, URZ, 0x4, UR49 ;  /* 0x000000043f317899 */ /* 0x000fe20008011631 */
[----:B------:R-:W-:Y:S01]  /*16f0*/  UMOV UR33, 0x40000040 ;  /* 0x4000004000217882 */ /* 0x000fe20000000000 */
[----:B------:R-:W-:-:S02]  /*1700*/  UMOV UR35, 0x40000040 ;  /* 0x4000004000237882 */ /* 0x000fc40000000000 */
[----:B------:R-:W-:Y:S02]  /*1710*/  ULOP3.LUT UR49, UR49, 0x3fff, URZ, 0xc0, !UPT ;  /* 0x00003fff31317892 */ /* 0x000fe4000f8ec03f */
[----:B------:R-:W-:Y:S02]  /*1720*/  UIADD3 UR4, UR32, 0x2, URZ ;  /* 0x0000000220047890 */ /* 0x000fe4000fffe03f */
[----:B------:R-:W-:Y:S01]  /*1730*/  ULOP3.LUT UR49, UR49, 0x10000, URZ, 0xfc, !UPT ;  /* 0x0001000031317892 */ /* 0x000fe2000f8efc3f */
[----:B------:R-:W-:Y:S01]  /*1740*/  UMOV UR5, 0x40000040 ;  /* 0x4000004000057882 */ /* 0x000fe20000000000 */
[----:B------:R-:W-:Y:S02]  /*1750*/  UMOV UR7, 0x40000040 ;  /* 0x4000004000077882 */ /* 0x000fe40000000000 */
        /* <DEDUP_REMOVED lines=51> */
.L_x_6740:
        /* <DEDUP_REMOVED lines=123> */
[-C--:B------:R-:W-:Y:S01]  /*2240*/  MOV R134, R151.reuse ;  /* 0x0000009700867202 */ /* 0x080fe20000000f00 */
[----:B------:R-:W-:Y:S01]  /*2250*/  UIADD3 UR6, UR6, 0x28840, URZ ;  /* 0x0002884006067890 */ /* 0x000fe2000fffe03f */
[----:B------:R-:W-:Y:S01]  /*2260*/  FMNMX.FTZ R12, R101, R12, !PT ;  /* 0x0000000c650c7209 */ /* 0x000fe20007810000 */
[--C-:B------:R-:W-:Y:S01]  /*2270*/  IMAD.MOV.U32 R140, RZ, RZ, R151.reuse ;  /* 0x000000ffff8c7224 */ /* 0x100fe200078e0097 */
[-C--:B------:R-:W-:Y:S01]  /*2280*/  MOV R124, R151.reuse ;  /* 0x00000097007c7202 */ /* 0x080fe20000000f00 */
[----:B------:R-:W1:Y:S01]  /*2290*/  MUFU.TANH R15, R35 ;  /* 0x00000023000f7308 */ /* 0x000e620000002400 */
[----:B--2---:R-:W-:Y:S01]  /*22a0*/  FSEL R13, R13, -INF , P4 ;  /* 0xff8000000d0d7808 */ /* 0x004fe20002000000 */
[----:B------:R-:W-:Y:S01]  /*22b0*/  UPRMT UR6, UR46, 0x654, UR6 ;  /* 0x000006542e067896 */ /* 0x000fe20008000006 */
[C---:B------:R-:W-:Y:S01]  /*22c0*/  ISETP.GT.AND P4, PT, R6.reuse, 0x28, PT ;  /* 0x000000280600780c */ /* 0x040fe20003f84270 */
[--C-:B------:R-:W-:Y:S01]  /*22d0*/  IMAD.MOV.U32 R138, RZ, RZ, R151.reuse ;  /* 0x000000ffff8a7224 */ /* 0x100fe200078e0097 */
[-C--:B------:R-:W-:Y:S01]  /*22e0*/  MOV R114, R151.reuse ;  /* 0x0000009700727202 */ /* 0x080fe20000000f00 */
[--C-:B------:R-:W-:Y:S01]  /*22f0*/  IMAD.MOV.U32 R136, RZ, RZ, R151.reuse ;  /* 0x000000ffff887224 */ /* 0x100fe200078e0097 */
[-C--:B------:R-:W-:Y:S01]  /*2300*/  MOV R104, R151.reuse ;  /* 0x0000009700687202 */ /* 0x080fe20000000f00 */
[----:B------:R-:W2:Y:S01]  /*2310*/  MUFU.TANH R44, R44 ;  /* 0x0000002c002c7308 */ /* 0x000ea20000002400 */
[----:B0-----:R-:W-:Y:S01]  /*2320*/  FSEL R103, R41, -INF , P5 ;  /* 0xff80000029677808 */ /* 0x001fe20002800000 */
[--C-:B------:R-:W-:Y:S01]  /*2330*/  IMAD.MOV.U32 R132, RZ, RZ, R151.reuse ;  /* 0x000000ffff847224 */ /* 0x100fe200078e0097 */
[----:B------:R-:W-:Y:S01]  /*2340*/  SYNCS.ARRIVE.TRANS64.RED.A1T0 RZ, [UR6], RZ ;  /* 0x000000ffffff79a7 */ /* 0x000fe20008100406 */
        /* <DEDUP_REMOVED lines=142> */
[----:B------:R-:W-:Y:S01]  /*2c30*/  ISETP.GT.AND P1, PT, R6, 0x79, PT ;  /* 0x000000790600780c */ /* 0x000fe20003f24270 */
[----:B------:R-:W-:-:S04]  /*2c40*/  IMAD.U32 R6, RZ, RZ, UR7 ;  /* 0x00000007ff067e24 */ /* 0x000fc8000f8e00ff */
        /* <DEDUP_REMOVED lines=9> */
[----:B------:R-:W-:Y:S08]  /*2ce0*/  MUFU.TANH R83, R83 ;  /* 0x0000005300537308 */ /* 0x000ff00000002400 */
[----:B------:R-:W-:Y:S08]  /*2cf0*/  MUFU.TANH R86, R86 ;  /* 0x0000005600567308 */ /* 0x000ff00000002400 */
[----:B------:R-:W1:Y:S01]  /*2d00*/  MUFU.TANH R87, R87 ;  /* 0x0000005700577308 */ /* 0x000e620000002400 */
[----:B0-----:R-:W-:-:S05]  /*2d10*/  FMNMX.FTZ R14, R12, R7, !PT ;  /* 0x000000070c0e7209 */ /* 0x001fca0007810000 */
[----:B------:R-:W0:Y:S01]  /*2d20*/  SHFL.BFLY PT, R7, R14, 0x1, 0x1f ;  /* 0x0c201f000e077f89 */ /* 0x000e2200000e0000 */
[----:B-1----:R-:W-:Y:S02]  /*2d30*/  FSEL R87, R87, -INF , P1 ;  /* 0xff80000057577808 */ /* 0x002fe40000800000 */
[----:B0-----:R-:W-:-:S04]  /*2d40*/  FMNMX.FTZ R7, R14, R7, !PT ;  /* 0x000000070e077209 */ /* 0x001fc80007810000 */
[C---:B------:R-:W-:Y:S01]  /*2d50*/  FSETP.NEU.FTZ.AND P0, PT, R7.reuse, -INF , PT ;  /* 0xff8000000700780b */ /* 0x040fe20003f1d000 */
[----:B------:R-:W-:-:S05]  /*2d60*/  FMUL.FTZ R20, R7, R6 ;  /* 0x0000000607147220 */ /* 0x000fca0000410000 */
[----:B------:R-:W-:Y:S02]  /*2d70*/  FSEL R20, R20, RZ, P0 ;  /* 0x000000ff14147208 */ /* 0x000fe40000000000 */
[----:B------:R-:W-:Y:S02]  /*2d80*/  ISETP.NE.AND P0, PT, R8, RZ, PT ;  /* 0x000000ff0800720c */ /* 0x000fe40003f05270 */
        /* <DEDUP_REMOVED lines=55> */
[----:B------:R-:W-:Y:S01]  /*3100*/  FFMA.FTZ R20, R147, R6, -R20 ;  /* 0x0000000693147223 */ /* 0x000fe20000010814 */
[----:B------:R-:W-:Y:S01]  /*3110*/  FMNMX.FTZ R8, R41, R8, !PT ;  /* 0x0000000829087209 */ /* 0x000fe20007810000 */
[--C-:B------:R-:W-:Y:S01]  /*3120*/  IMAD.MOV.U32 R147, RZ, RZ, R151.reuse ;  /* 0x000000ffff937224 */ /* 0x100fe200078e0097 */
[-C--:B------:R-:W-:Y:S01]  /*3130*/  MOV R129, R151.reuse ;  /* 0x0000009700817202 */ /* 0x080fe20000000f00 */
[--C-:B------:R-:W-:Y:S01]  /*3140*/  IMAD.MOV.U32 R127, RZ, RZ, R151.reuse ;  /* 0x000000ffff7f7224 */ /* 0x100fe200078e0097 */
[----:B------:R-:W-:Y:S01]  /*3150*/  FMNMX.FTZ R8, R43, R8, !PT ;  /* 0x000000082b087209 */ /* 0x000fe20007810000 */
[----:B------:R-:W4:Y:S01]  /*3160*/  MUFU.EX2 R162, R162 ;  /* 0x000000a200a27308 */ /* 0x000f220000000800 */
        /* <DEDUP_REMOVED lines=9> */
[--C-:B------:R-:W-:Y:S01]  /*3200*/  IMAD.MOV.U32 R115, RZ, RZ, R151.reuse ;  /* 0x000000ffff737224 */ /* 0x100fe200078e0097 */
[----:B------:R-:W-:Y:S01]  /*3210*/  MOV R99, R151 ;  /* 0x0000009700637202 */ /* 0x000fe20000000f00 */
[--C-:B------:R-:W-:Y:S01]  /*3220*/  IMAD.MOV.U32 R113, RZ, RZ, R151.reuse ;  /* 0x000000ffff717224 */ /* 0x100fe200078e0097 */
[----:B------:R-:W-:Y:S01]  /*3230*/  FMNMX.FTZ R8, R49, R8, !PT ;  /* 0x0000000831087209 */ /* 0x000fe20007810000 */
[----:B------:R-:W-:-:S02]  /*3240*/  IMAD.MOV.U32 R111, RZ, RZ, R151 ;  /* 0x000000ffff6f7224 */ /* 0x000fc400078e0097 */
[--C-:B------:R-:W-:Y:S01]  /*3250*/  IMAD.MOV.U32 R107, RZ, RZ, R151.reuse ;  /* 0x000000ffff6b7224 */ /* 0x100fe200078e0097 */
[----:B------:R-:W-:Y:S01]  /*3260*/  FMNMX.FTZ R8, R51, R8, !PT ;  /* 0x0000000833087209 */ /* 0x000fe20007810000 */
[----:B------:R-:W-:Y:S01]  /*3270*/  MUFU.EX2 R164, R164 ;  /* 0x000000a400a47308 */ /* 0x000fe20000000800 */
[--C-:B------:R-:W-:Y:S02]  /*3280*/  IMAD.MOV.U32 R105, RZ, RZ, R151.reuse ;  /* 0x000000ffff697224 */ /* 0x100fe400078e0097 */
[----:B------:R-:W-:Y:S01]  /*3290*/  FMNMX.FTZ R8, R53, R8, !PT ;  /* 0x0000000835087209 */ /* 0x000fe20007810000 */
[--C-:B------:R-:W-:Y:S02]  /*32a0*/  IMAD.MOV.U32 R103, RZ, RZ, R151.reuse ;  /* 0x000000ffff677224 */ /* 0x100fe400078e0097 */
[--C-:B------:R-:W-:Y:S01]  /*32b0*/  IMAD.MOV.U32 R101, RZ, RZ, R151.reuse ;  /* 0x000000ffff657224 */ /* 0x100fe200078e0097 */
[----:B------:R-:W-:Y:S01]  /*32c0*/  FMNMX.FTZ R8, R55, R8, !PT ;  /* 0x0000000837087209 */ /* 0x000fe20007810000 */
[----:B------:R-:W-:Y:S01]  /*32d0*/  MUFU.EX2 R71, R71 ;  /* 0x0000004700477308 */ /* 0x000fe20000000800 */
[----:B------:R-:W-:-:S02]  /*32e0*/  IMAD.MOV.U32 R97, RZ, RZ, R151 ;  /* 0x000000ffff617224 */ /* 0x000fc400078e0097 */
        /* <DEDUP_REMOVED lines=13> */
[----:B------:R-:W5:Y:S01]  /*33c0*/  SHFL.BFLY PT, R9, R8, 0x2, 0x1f ;  /* 0x0c401f0008097f89 */ /* 0x000f6200000e0000 */
[----:B------:R-:W-:Y:S08]  /*33d0*/  MUFU.EX2 R170, R170 ;  /* 0x000000aa00aa7308 */ /* 0x000ff00000000800 */
[----:B------:R-:W-:Y:S08]  /*33e0*/  MUFU.EX2 R77, R77 ;  /* 0x0000004d004d7308 */ /* 0x000ff00000000800 */
[----:B------:R-:W-:Y:S01]  /*33f0*/  MUFU.EX2 R172, R172 ;  /* 0x000000ac00ac7308 */ /* 0x000fe20000000800 */
[----:B-----5:R-:W-:-:S07]  /*3400*/  FMNMX.FTZ R10, R8, R9, !PT ;  /* 0x00000009080a7209 */ /* 0x020fce0007810000 */
[----:B------:R-:W-:Y:S01]  /*3410*/  MUFU.EX2 R79, R79 ;  /* 0x0000004f004f7308 */ /* 0x000fe20000000800 */
[----:B------:R-:W5:Y:S07]  /*3420*/  SHFL.BFLY PT, R9, R10, 0x1, 0x1f ;  /* 0x0c201f000a097f89 */ /* 0x000f6e00000e0000 */
[----:B------:R-:W-:Y:S08]  /*3430*/  MUFU.EX2 R174, R174 ;  /* 0x000000ae00ae7308 */ /* 0x000ff00000000800 */
[----:B------:R-:W-:Y:S08]  /*3440*/  MUFU.EX2 R81, R81 ;  /* 0x0000005100517308 */ /* 0x000ff00000000800 */
[----:B------:R-:W-:Y:S01]  /*3450*/  MUFU.EX2 R176, R176 ;  /* 0x000000b000b07308 */ /* 0x000fe20000000800 */
[----:B-----5:R-:W-:-:S04]  /*3460*/  FMNMX.FTZ R9, R10, R9, !PT ;  /* 0x000000090a097209 */ /* 0x020fc80007810000 */
[C---:B------:R-:W-:Y:S01]  /*3470*/  FSETP.NEU.FTZ.AND P1, PT, R9.reuse, -INF , PT ;  /* 0xff8000000900780b */ /* 0x040fe20003f3d000 */
[----:B------:R-:W-:Y:S02]  /*3480*/  FMUL.FTZ R8, R9, R6 ;  /* 0x0000000609087220 */ /* 0x000fe40000410000 */
[----:B------:R-:W-:Y:S03]  /*3490*/  MUFU.EX2 R83, R83 ;  /* 0x0000005300537308 */ /* 0x000fe60000000800 */
        /* <DEDUP_REMOVED lines=27> */
[----:B-1----:R-:W-:Y:S01]  /*3650*/  FADD.FTZ R11, R65, R32 ;  /* 0x00000020410b7221 */ /* 0x002fe20000010000 */
[-CC-:B------:R-:W-:Y:S01]  /*3660*/  FFMA.FTZ R49, R49, R6.reuse, -R8.reuse ;  /* 0x0000000631317223 */ /* 0x180fe20000010808 */
[-CC-:B------:R-:W-:Y:S01]  /*3670*/  FFMA.FTZ R51, R51, R6.reuse, -R8.reuse ;  /* 0x0000000633337223 */ /* 0x180fe20000010808 */
[-CC-:B------:R-:W-:Y:S01]  /*3680*/  FFMA.FTZ R53, R53, R6.reuse, -R8.reuse ;  /* 0x0000000635357223 */ /* 0x180fe20000010808 */
[----:B--2---:R-:W-:Y:S01]  /*3690*/  FADD.FTZ R34, R160, R11 ;  /* 0x0000000ba0227221 */ /* 0x004fe20000010000 */
[-CC-:B------:R-:W-:Y:S01]  /*36a0*/  FFMA.FTZ R55, R55, R6.reuse, -R8.reuse ;  /* 0x0000000637377223 */ /* 0x180fe20000010808 */
[-C--:B------:R-:W-:Y:S01]  /*36b0*/  FFMA.FTZ R57, R57, R6.reuse, -R8 ;  /* 0x0000000639397223 */ /* 0x080fe20000010808 */
[----:B------:R-:W1:Y:S01]  /*36c0*/  MUFU.EX2 R5, R5 ;  /* 0x0000000500057308 */ /* 0x000e620000000800 */
[----:B---3--:R-:W-:Y:S01]  /*36d0*/  FADD.FTZ R11, R67, R34 ;  /* 0x00000022430b7221 */ /* 0x008fe20000010000 */
[-CC-:B------:R-:W-:Y:S01]  /*36e0*/  FFMA.FTZ R59, R59, R6.reuse, -R8.reuse ;  /* 0x000000063b3b7223 */ /* 0x180fe20000010808 */
[-CC-:B------:R-:W-:Y:S01]  /*36f0*/  FFMA.FTZ R61, R61, R6.reuse, -R8.reuse ;  /* 0x000000063d3d7223 */ /* 0x180fe20000010808 */
[-CC-:B------:R-:W-:Y:S01]  /*3700*/  FFMA.FTZ R85, R85, R6.reuse, -R8.reuse ;  /* 0x0000000655557223 */ /* 0x180fe20000010808 */
[----:B----4-:R-:W-:Y:S01]  /*3710*/  FADD.FTZ R36, R162, R11 ;  /* 0x0000000ba2247221 */ /* 0x010fe20000010000 */
[-CC-:B------:R-:W-:Y:S01]  /*3720*/  FFMA.FTZ R89, R89, R6.reuse, -R8.reuse ;  /* 0x0000000659597223 */ /* 0x180fe20000010808 */
[-C--:B------:R-:W-:Y:S01]  /*3730*/  FFMA.FTZ R91, R91, R6.reuse, -R8 ;  /* 0x000000065b5b7223 */ /* 0x080fe20000010808 */
[----:B------:R-:W2:Y:S01]  /*3740*/  MUFU.EX2 R13, R13 ;  /* 0x0000000d000d7308 */ /* 0x000ea20000000800 */
[----:B0-----:R-:W-:Y:S01]  /*3750*/  FADD.FTZ R34, R3, R4 ;  /* 0x0000000403227221 */ /* 0x001fe20000010000 */
[-CC-:B------:R-:W-:Y:S01]  /*3760*/  FFMA.FTZ R93, R93, R6.reuse, -R8.reuse ;  /* 0x000000065d5d7223 */ /* 0x180fe20000010808 */
[-CC-:B------:R-:W-:Y:S01]  /*3770*/  FFMA.FTZ R95, R95, R6.reuse, -R8.reuse ;  /* 0x000000065f5f7223 */ /* 0x180fe20000010808 */
[----:B------:R-:W-:Y:S01]  /*3780*/  FFMA.FTZ R87, R87, R6, -R8 ;  /* 0x0000000657577223 */ /* 0x000fe20000010808 */
[----:B------:R-:W-:-:S02]  /*3790*/  F2FP.F16.F32.PACK_AB R157, R4, R3 ;  /* 0x00000003049d723e */ /* 0x000fc400000000ff */
[----:B------:R-:W-:Y:S01]  /*37a0*/  F2FP.F16.F32.PACK_AB R156, R63, R156 ;  /* 0x0000009c3f9c723e */ /* 0x000fe200000000ff */
[----:B------:R0:W3:Y:S01]  /*37b0*/  MUFU.EX2 R12, R15 ;  /* 0x0000000f000c7308 */ /* 0x0000e20000000800 */
[----:B-1----:R-:W-:Y:S01]  /*37c0*/  FADD.FTZ R11, R5, R34 ;  /* 0x00000022050b7221 */ /* 0x002fe20000010000 */
[C---:B------:R-:W-:Y:S02]  /*37d0*/  F2FP.F16.F32.PACK_AB R159, R10.reuse, R5 ;  /* 0x000000050a9f723e */ /* 0x040fe400000000ff */
[----:B------:R-:W-:Y:S02]  /*37e0*/  F2FP.F16.F32.PACK_AB R158, R65, R158 ;  /* 0x0000009e419e723e */ /* 0x000fe400000000ff */
[----:B------:R-:W-:Y:S02]  /*37f0*/  F2FP.F16.F32.PACK_AB R160, R67, R160 ;  /* 0x000000a043a0723e */ /* 0x000fe400000000ff */
[----:B------:R-:W1:Y:S01]  /*3800*/  MUFU.EX2 R21, R21 ;  /* 0x0000001500157308 */ /* 0x000e620000000800 */
[C---:B0-----:R-:W-:Y:S01]  /*3810*/  FADD.FTZ R15, R69.reuse, R36 ;  /* 0x00000024450f7221 */ /* 0x041fe20000010000 */
[----:B------:R-:W-:Y:S01]  /*3820*/  FADD.FTZ R36, R10, R11 ;  /* 0x0000000b0a247221 */ /* 0x000fe20000010000 */
[----:B------:R-:W-:-:S02]  /*3830*/  F2FP.F16.F32.PACK_AB R162, R69, R162 ;  /* 0x000000a245a2723e */ /* 0x000fc400000000ff */
[----:B------:R-:W-:Y:S01]  /*3840*/  FADD.FTZ R38, R164, R15 ;  /* 0x0000000fa4267221 */ /* 0x000fe20000010000 */
[----:B--2---:R-:W-:Y:S01]  /*3850*/  FADD.FTZ R11, R13, R36 ;  /* 0x000000240d0b7221 */ /* 0x004fe20000010000 */
[C---:B------:R-:W-:Y:S01]  /*3860*/  F2FP.F16.F32.PACK_AB R164, R71.reuse, R164 ;  /* 0x000000a447a4723e */ /* 0x040fe200000000ff */
[----:B------:R-:W0:Y:S01]  /*3870*/  MUFU.EX2 R14, R25 ;  /* 0x00000019000e7308 */ /* 0x000e220000000800 */
[----:B------:R-:W-:Y:S01]  /*3880*/  FADD.FTZ R15, R71, R38 ;  /* 0x00000026470f7221 */ /* 0x000fe20000010000 */
[C---:B---3--:R-:W-:Y:S01]  /*3890*/  FADD.FTZ R36, R12.reuse, R11 ;  /* 0x0000000b0c247221 */ /* 0x048fe20000010000 */
[----:B------:R-:W-:Y:S02]  /*38a0*/  F2FP.F16.F32.PACK_AB R161, R12, R13 ;  /* 0x0000000d0ca1723e */ /* 0x000fe400000000ff */
[----:B------:R-:W-:Y:S01]  /*38b0*/  FADD.FTZ R38, R166, R15 ;  /* 0x0000000fa6267221 */ /* 0x000fe20000010000 */
[C---:B------:R-:W-:Y:S02]  /*38c0*/  F2FP.F16.F32.PACK_AB R166, R73.reuse, R166 ;  /* 0x000000a649a6723e */ /* 0x040fe400000000ff */
[----:B------:R-:W2:Y:S01]  /*38d0*/  MUFU.EX2 R27, R27 ;  /* 0x0000001b001b7308 */ /* 0x000ea20000000800 */
[----:B------:R-:W-:Y:S01]  /*38e0*/  FADD.FTZ R15, R73, R38 ;  /* 0x00000026490f7221 */ /* 0x000fe20000010000 */
[----:B-1----:R-:W-:-:S03]  /*38f0*/  FADD.FTZ R11, R21, R36 ;  /* 0x00000024150b7221 */ /* 0x002fc60000010000 */
[----:B------:R-:W-:Y:S01]  /*3900*/  FADD.FTZ R40, R168, R15 ;  /* 0x0000000fa8287221 */ /* 0x000fe20000010000 */
[C---:B------:R-:W-:Y:S02]  /*3910*/  F2FP.F16.F32.PACK_AB R168, R75.reuse, R168 ;  /* 0x000000a84ba8723e */ /* 0x040fe400000000ff */
[----:B------:R-:W1:Y:S01]  /*3920*/  MUFU.EX2 R24, R29 ;  /* 0x0000001d00187308 */ /* 0x000e620000000800 */
[C---:B0-----:R-:W-:Y:S01]  /*3930*/  FADD.FTZ R38, R14.reuse, R11 ;  /* 0x0000000b0e267221 */ /* 0x041fe20000010000 */
[----:B------:R-:W-:Y:S01]  /*3940*/  FADD.FTZ R15, R75, R40 ;  /* 0x000000284b0f7221 */ /* 0x000fe20000010000 */
[----:B------:R-:W-:-:S05]  /*3950*/  F2FP.F16.F32.PACK_AB R163, R14, R21 ;  /* 0x000000150ea3723e */ /* 0x000fca00000000ff */
        /* <DEDUP_REMOVED lines=17> */
[----:B--2---:R-:W-:Y:S01]  /*3a70*/  FADD.FTZ R0, R26, R11 ;  /* 0x0000000b1a007221 */ /* 0x004fe20000010000 */
[----:B------:R-:W-:Y:S01]  /*3a80*/  FADD.FTZ R40, R176, R15 ;  /* 0x0000000fb0287221 */ /* 0x000fe20000010000 */
[C---:B------:R-:W-:Y:S02]  /*3a90*/  F2FP.F16.F32.PACK_AB R176, R83.reuse, R176 ;  /* 0x000000b053b0723e */ /* 0x040fe400000000ff */
[----:B------:R-:W-:Y:S01]  /*3aa0*/  F2FP.F16.F32.PACK_AB R167, R26, R31 ;  /* 0x0000001f1aa7723e */ /* 0x000fe200000000ff */
[----:B------:R-:W-:Y:S02]  /*3ab0*/  FADD.FTZ R15, R83, R40 ;  /* 0x00000028530f7221 */ /* 0x000fe40000010000 */
[----:B------:R-:W2:Y:S01]  /*3ac0*/  MUFU.EX2 R39, R39 ;  /* 0x0000002700277308 */ /* 0x000ea20000000800 */
[----:B-1----:R-:W-:Y:S01]  /*3ad0*/  FADD.FTZ R11, R35, R0 ;  /* 0x00000000230b7221 */ /* 0x002fe20000010000 */
[----:B------:R-:W-:-:S06]  /*3ae0*/  FADD.FTZ R40, R178, R15 ;  /* 0x0000000fb2287221 */ /* 0x000fcc0000010000 */
        /* <DEDUP_REMOVED lines=8> */
[----:B------:R-:W1:Y:S01]  /*3b70*/  MUFU.EX2 R131, R131 ;  /* 0x0000008300837308 */ /* 0x000e620000000800 */
[----:B0-----:R-:W-:-:S07]  /*3b80*/  FADD.FTZ R11, R43, R0 ;  /* 0x000000002b0b7221 */ /* 0x001fce0000010000 */
[----:B------:R-:W0:Y:S01]  /*3b90*/  MUFU.EX2 R47, R47 ;  /* 0x0000002f002f7308 */ /* 0x000e220000000800 */
[C---:B--2---:R-:W-:Y:S01]  /*3ba0*/  FADD.FTZ R0, R32.reuse, R11 ;  /* 0x0000000b20007221 */ /* 0x044fe20000010000 */
[----:B------:R-:W-:-:S06]  /*3bb0*/  F2FP.F16.F32.PACK_AB R173, R32, R43 ;  /* 0x0000002b20ad723e */ /* 0x000fcc00000000ff */
[----:B------:R-:W2:Y:S01]  /*3bc0*/  MUFU.EX2 R133, R133 ;  /* 0x0000008500857308 */ /* 0x000ea20000000800 */
[C---:B-1----:R-:W-:Y:S01]  /*3bd0*/  FADD.FTZ R40, R131.reuse, R40 ;  /* 0x0000002883287221 */ /* 0x042fe20000010000 */
[----:B------:R-:W-:Y:S01]  /*3be0*/  F2FP.F16.F32.PACK_AB R178, R131, R178 ;  /* 0x000000b283b2723e */ /* 0x000fe200000000ff */
[----:B------:R-:W-:-:S05]  /*3bf0*/  IMAD.MOV.U32 R131, RZ, RZ, R151 ;  /* 0x000000ffff837224 */ /* 0x000fca00078e0097 */
[----:B------:R-:W1:Y:S01]  /*3c00*/  MUFU.EX2 R34, R49 ;  /* 0x0000003100227308 */ /* 0x000e620000000800 */
[----:B0-----:R-:W-:-:S07]  /*3c10*/  FADD.FTZ R11, R47, R0 ;  /* 0x000000002f0b7221 */ /* 0x001fce0000010000 */
[----:B------:R0:W3:Y:S01]  /*3c20*/  MUFU.EX2 R180, R135 ;  /* 0x0000008700b47308 */ /* 0x0000e20000000800 */
[----:B--2---:R-:W-:-:S07]  /*3c30*/  FADD.FTZ R15, R133, R40 ;  /* 0x00000028850f7221 */ /* 0x004fce0000010000 */
[----:B------:R-:W2:Y:S01]  /*3c40*/  MUFU.EX2 R51, R51 ;  /* 0x0000003300337308 */ /* 0x000ea20000000800 */
[C---:B-1----:R-:W-:Y:S01]  /*3c50*/  FADD.FTZ R0, R34.reuse, R11 ;  /* 0x0000000b22007221 */ /* 0x042fe20000010000 */
[----:B------:R-:W-:Y:S01]  /*3c60*/  F2FP.F16.F32.PACK_AB R175, R34, R47 ;  /* 0x0000002f22af723e */ /* 0x000fe200000000ff */
[----:B0-----:R-:W-:-:S05]  /*3c70*/  IMAD.MOV.U32 R135, RZ, RZ, R151 ;  /* 0x000000ffff877224 */ /* 0x001fca00078e0097 */
[----:B------:R-:W0:Y:S01]  /*3c80*/  MUFU.EX2 R137, R137 ;  /* 0x0000008900897308 */ /* 0x000e220000000800 */
[C---:B---3--:R-:W-:Y:S01]  /*3c90*/  FADD.FTZ R42, R180.reuse, R15 ;  /* 0x0000000fb42a7221 */ /* 0x048fe20000010000 */
[----:B------:R-:W-:Y:S01]  /*3ca0*/  F2FP.F16.F32.PACK_AB R180, R180, R133 ;  /* 0x00000085b4b4723e */ /* 0x000fe200000000ff */
[----:B------:R-:W-:-:S05]  /*3cb0*/  IMAD.MOV.U32 R133, RZ, RZ, R151 ;  /* 0x000000ffff857224 */ /* 0x000fca00078e0097 */
[----:B------:R-:W1:Y:S01]  /*3cc0*/  MUFU.EX2 R36, R53 ;  /* 0x0000003500247308 */ /* 0x000e620000000800 */
[----:B--2---:R-:W-:-:S07]  /*3cd0*/  FADD.FTZ R11, R51, R0 ;  /* 0x00000000330b7221 */ /* 0x004fce0000010000 */
[----:B------:R2:W3:Y:S01]  /*3ce0*/  MUFU.EX2 R182, R139 ;  /* 0x0000008b00b67308 */ /* 0x0004e20000000800 */
[----:B0-----:R-:W-:-:S07]  /*3cf0*/  FADD.FTZ R15, R137, R42 ;  /* 0x0000002a890f7221 */ /* 0x001fce0000010000 */
[----:B------:R-:W0:Y:S01]  /*3d00*/  MUFU.EX2 R55, R55 ;  /* 0x0000003700377308 */ /* 0x000e220000000800 */
[C---:B-1----:R-:W-:Y:S01]  /*3d10*/  FADD.FTZ R0, R36.reuse, R11 ;  /* 0x0000000b24007221 */ /* 0x042fe20000010000 */
[----:B------:R-:W-:Y:S02]  /*3d20*/  F2FP.F16.F32.PACK_AB R177, R36, R51 ;  /* 0x0000003324b1723e */ /* 0x000fe400000000ff */
[----:B--2---:R-:W-:-:S04]  /*3d30*/  MOV R139, R151 ;  /* 0x00000097008b7202 */ /* 0x004fc80000000f00 */
        /* <DEDUP_REMOVED lines=10> */
[----:B------:R-:W-:Y:S01]  /*3de0*/  F2FP.F16.F32.PACK_AB R179, R38, R55 ;  /* 0x0000003726b3723e */ /* 0x000fe200000000ff */
[----:B0-----:R-:W-:-:S05]  /*3df0*/  IMAD.MOV.U32 R143, RZ, RZ, R151 ;  /* 0x000000ffff8f7224 */ /* 0x001fca00078e0097 */
        /* <DEDUP_REMOVED lines=13> */
[----:B0-----:R-:W-:-:S06]  /*3ed0*/  MOV R89, R151 ;  /* 0x0000009700597202 */ /* 0x001fcc0000000f00 */
[----:B------:R0:W1:Y:S01]  /*3ee0*/  MUFU.EX2 R42, R93 ;  /* 0x0000005d002a7308 */ /* 0x0000620000000800 */
[C---:B---3--:R-:W-:Y:S01]  /*3ef0*/  FADD.FTZ R10, R40.reuse, R3 ;  /* 0x00000003280a7221 */ /* 0x048fe20000010000 */
[----:B------:R-:W-:-:S06]  /*3f00*/  F2FP.F16.F32.PACK_AB R183, R40, R85 ;  /* 0x0000005528b7723e */ /* 0x000fcc00000000ff */
[----:B------:R-:W3:Y:S01]  /*3f10*/  MUFU.EX2 R95, R95 ;  /* 0x0000005f005f7308 */ /* 0x000ee20000000800 */
[----:B--2---:R-:W-:Y:S01]  /*3f20*/  FADD.FTZ R3, R91, R10 ;  /* 0x0000000a5b037221 */ /* 0x004fe20000010000 */
[----:B0-----:R-:W-:-:S06]  /*3f30*/  IMAD.MOV.U32 R93, RZ, RZ, R151 ;  /* 0x000000ffff5d7224 */ /* 0x001fcc00078e0097 */
[----:B------:R-:W0:Y:S01]  /*3f40*/  MUFU.EX2 R20, R20 ;  /* 0x0000001400147308 */ /* 0x000e220000000800 */
[C---:B-1----:R-:W-:Y:S01]  /*3f50*/  FADD.FTZ R10, R42.reuse, R3 ;  /* 0x000000032a0a7221 */ /* 0x042fe20000010000 */
[----:B------:R-:W-:Y:S01]  /*3f60*/  F2FP.F16.F32.PACK_AB R185, R42, R91 ;  /* 0x0000005b2ab9723e */ /* 0x000fe200000000ff */
[----:B------:R-:W-:-:S05]  /*3f70*/  IMAD.MOV.U32 R91, RZ, RZ, R151 ;  /* 0x000000ffff5b7224 */ /* 0x000fca00078e0097 */
[----:B------:R-:W1:Y:S01]  /*3f80*/  MUFU.EX2 R4, R87 ;  /* 0x0000005700047308 */ /* 0x000e620000000800 */
[----:B---3--:R-:W-:Y:S01]  /*3f90*/  FADD.FTZ R3, R95, R10 ;  /* 0x0000000a5f037221 */ /* 0x008fe20000010000 */
[C---:B0-----:R-:W-:Y:S01]  /*3fa0*/  F2FP.F16.F32.PACK_AB R186, R20.reuse, R145 ;  /* 0x0000009114ba723e */ /* 0x041fe200000000ff */
[----:B------:R-:W-:Y:S01]  /*3fb0*/  FADD.FTZ R0, R20, R15 ;  /* 0x0000000f14007221 */ /* 0x000fe20000010000 */
[----:B------:R-:W-:Y:S01]  /*3fc0*/  IMAD.MOV.U32 R145, RZ, RZ, R151 ;  /* 0x000000ffff917224 */ /* 0x000fe200078e0097 */
[C---:B-1----:R-:W-:Y:S01]  /*3fd0*/  F2FP.F16.F32.PACK_AB R187, R4.reuse, R95 ;  /* 0x0000005f04bb723e */ /* 0x042fe200000000ff */
[----:B------:R-:W-:Y:S01]  /*3fe0*/  FADD.FTZ R3, R4, R3 ;  /* 0x0000000304037221 */ /* 0x000fe20000010000 */
[----:B------:R-:W-:Y:S01]  /*3ff0*/  IMAD.MOV.U32 R95, RZ, RZ, R151 ;  /* 0x000000ffff5f7224 */ /* 0x000fe200078e0097 */
[----:B------:R-:W-:Y:S06]  /*4000*/  @!P1 BRA `(.L_x_6741) ;  /* 0x0000002800bc9947 */ /* 0x000fec0003800000 */
[----:B------:R-:W-:Y:S01]  /*4010*/  IMAD.MOV.U32 R5, RZ, RZ, R9 ;  /* 0x000000ffff057224 */ /* 0x000fe200078e0009 */
[----:B------:R-:W-:Y:S01]  /*4020*/  CS2R R150, SRZ ;  /* 0x0000000000967805 */ /* 0x000fe2000001ff00 */
        /* <DEDUP_REMOVED lines=33> */
[----:B------:R-:W-:Y:S02]  /*4240*/  UMOV UR52, UR43 ;  /* 0x0000002b00347c82 */ /* 0x000fe40008000000 */
[----:B------:R-:W-:Y:S01]  /*4250*/  UMOV UR47, UR42 ;  /* 0x0000002a002f7c82 */ /* 0x000fe20008000000 */
[----:B------:R-:W-:-:S08]  /*4260*/  ULDC UR46, c[0x0][0x9d8] ;  /* 0x00027600002e7ab9 */ /* 0x000fd00000000800 */
.L_x_6752:
[----:B------:R-:W-:Y:S01]  /*4270*/  ISETP.NE.AND P2, PT, RZ, UR41, PT ;  /* 0x00000029ff007c0c */ /* 0x000fe2000bf45270 */
[----:B------:R-:W-:-:S04]  /*4280*/  UISETP.NE.AND UP0, UPT, UR47, 0x1, UPT ;  /* 0x000000012f00788c */ /* 0x000fc8000bf05270 */
[----:B------:R-:W-:-:S04]  /*4290*/  USEL UR43, URZ, 0x1, UP0 ;  /* 0x000000013f2b7887 */ /* 0x000fc80008000000 */
[----:B------:R-:W-:-:S04]  /*42a0*/  ULOP3.LUT UR43, UR52, UR43, URZ, 0x3c, !UPT ;  /* 0x0000002b342b7292 */ /* 0x000fc8000f8e3c3f */
[----:B------:R-:W-:Y:S08]  /*42b0*/  @P2 BRA `(.L_x_6742) ;  /* 0x0000000000442947 */ /* 0x000ff00003800000 */
[----:B------:R-:W-:Y:S05]  /*42c0*/  @!P0 BRA `(.L_x_6743) ;  /* 0x0000000000048947 */ /* 0x000fea0003800000 */
[----:B------:R-:W-:Y:S01]  /*42d0*/  BPT.TRAP 0x1 ;  /* 0x000000040000795c */ /* 0x000fe20000300000 */
.L_x_6743:
[----:B------:R-:W0:Y:S01]  /*42e0*/  S2UR UR10, SR_CgaCtaId ;  /* 0x00000000000a79c3 */ /* 0x000e220000008800 */
[----:B------:R-:W-:Y:S01]  /*42f0*/  UIADD3 UR6, UR47, 0x1, URZ ;  /* 0x000000012f067890 */ /* 0x000fe2000fffe03f */
[----:B------:R-:W-:Y:S01]  /*4300*/  IMAD.U32 R6, RZ, RZ, UR43 ;  /* 0x0000002bff067e24 */ /* 0x000fe2000f8e00ff */
[----:B------:R-:W-:Y:S02]  /*4310*/  UMOV UR7, 0x400 ;  /* 0x0000040000077882 */ /* 0x000fe40000000000 */
[----:B------:R-:W-:Y:S02]  /*4320*/  UISETP.NE.AND UP0, UPT, UR6, 0x2, UPT ;  /* 0x000000020600788c */ /* 0x000fe4000bf05270 */
[----:B------:R-:W-:Y:S02]  /*4330*/  SHF.L.U32 R6, R6, 0x1f, RZ ;  /* 0x0000001f06067819 */ /* 0x000fe400000006ff */
[----:B------:R-:W-:Y:S02]  /*4340*/  USEL UR6, UR6, URZ, UP0 ;  /* 0x0000003f06067287 */ /* 0x000fe40008000000 */
[----:B0-----:R-:W-:-:S04]  /*4350*/  ULEA UR7, UR10, UR7, 0x18 ;  /* 0x000000070a077291 */ /* 0x001fc8000f8ec03f */
[----:B------:R-:W-:-:S09]  /*4360*/  ULEA UR6, UR6, UR7, 0x3 ;  /* 0x0000000706067291 */ /* 0x000fd2000f8e183f */
[----:B------:R0:W1:Y:S01]  /*4370*/  SYNCS.PHASECHK.TRANS64.TRYWAIT P1, [UR6+0x28830], R6 ;  /* 0x02883006ff0075a7 */ /* 0x0000620008020146 */
[----:B------:R-:W-:Y:S05]  /*4380*/  @!P0 BRA `(.L_x_6744) ;  /* 0x0000000000048947 */ /* 0x000fea0003800000 */
[----:B------:R-:W-:Y:S01]  /*4390*/  BPT.TRAP 0x1 ;  /* 0x000000040000795c */ /* 0x000fe20000300000 */
.L_x_6744:
[----:B-1----:R-:W-:Y:S05]  /*43a0*/  @P1 BRA `(.L_x_6742) ;  /* 0x0000000000081947 */ /* 0x002fea0003800000 */
[----:B------:R-:W1:Y:S02]  /*43b0*/  SYNCS.PHASECHK.TRANS64.TRYWAIT P1, [UR6+0x28830], R6 ;  /* 0x02883006ff0075a7 */ /* 0x000e640008020146 */
[----:B-1----:R-:W-:Y:S05]  /*43c0*/  @!P1 BRA `(.L_x_6745) ;  /* 0x000000a400f49947 */ /* 0x002fea0003800000 */
.L_x_6742:
[----:B01----:R-:W-:Y:S01]  /*43d0*/  IADD3 R6, R2, 0x8, RZ ;  /* 0x0000000802067810 */ /* 0x003fe20007ffe0ff */
        /* <DEDUP_REMOVED lines=47> */
.L_x_6747:
        /* <DEDUP_REMOVED lines=9> */
.L_x_6748:
[----:B-1----:R-:W-:Y:S05]  /*4760*/  @P1 BRA `(.L_x_6746) ;  /* 0x0000000000081947 */ /* 0x002fea0003800000 */
[----:B------:R-:W1:Y:S02]  /*4770*/  SYNCS.PHASECHK.TRANS64.TRYWAIT P1, [UR6+0x28850], R6 ;  /* 0x02885006ff0075a7 */ /* 0x000e640008020146 */
[----:B-1----:R-:W-:Y:S05]  /*4780*/  @!P1 BRA `(.L_x_6749) ;  /* 0x000000a4001c9947 */ /* 0x002fea0003800000 */
.L_x_6746:
[----:B------:R-:W2:Y:S01]  /*4790*/  S2UR UR10, SR_CgaCtaId ;  /* 0x00000000000a79c3 */ /* 0x000ea20000008800 */
[----:B------:R-:W-:Y:S01]  /*47a0*/  UMOV UR11, 0x400 ;  /* 0x00000400000b7882 */ /* 0x000fe20000000000 */
[----:B------:R-:W-:Y:S01]  /*47b0*/  WARPGROUP.ARRIVE ;  /* 0x00000000000079c5 */ /* 0x000fe20000000000 */
[----:B------:R-:W-:Y:S01]  /*47c0*/  UMOV UR7, 0x40000040 ;  /* 0x4000004000077882 */ /* 0x000fe20000000000 */
[----:B01----:R-:W-:Y:S01]  /*47d0*/  IADD3 R6, -R2, 0xb, RZ ;  /* 0x0000000b02067810 */ /* 0x003fe20007ffe1ff */
[----:B--2---:R-:W-:-:S04]  /*47e0*/  ULEA UR11, UR10, UR11, 0x18 ;  /* 0x0000000b0a0b7291 */ /* 0x004fc8000f8ec03f */
[----:B------:R-:W-:-:S04]  /*47f0*/  UIADD3 UR6, UR11, 0x400, URZ ;  /* 0x000004000b067890 */ /* 0x000fc8000fffe03f */
        /* <DEDUP_REMOVED lines=45> */
.L_x_6750:
        /* <DEDUP_REMOVED lines=315> */
[-CC-:B------:R-:W-:Y:S01]  /*5e80*/  FFMA.FTZ R38, R61, R6.reuse, -R10.reuse ;  /* 0x000000063d267223 */ /* 0x180fe2000001080a */
[----:B------:R-:W-:-:S05]  /*5e90*/  FFMA.FTZ R10, R85, R6, -R10 ;  /* 0x00000006550a7223 */ /* 0x000fca000001080a */
        /* <DEDUP_REMOVED lines=90> */
.L_x_6751:
        /* <DEDUP_REMOVED lines=108> */
.L_x_6741:
[----:B------:R-:W-:Y:S06]  /*6b00*/  BAR.ARV 0x8, 0x180 ;  /* 0x0206000000007b1d */ /* 0x000fec0000002000 */
[----:B------:R-:W-:Y:S05]  /*6b10*/  @!P0 BRA `(.L_x_6753) ;  /* 0x0000000000048947 */ /* 0x000fea0003800000 */
[----:B------:R-:W-:Y:S01]  /*6b20*/  BPT.TRAP 0x1 ;  /* 0x000000040000795c */ /* 0x000fe20000300000 */
.L_x_6753:
        /* <DEDUP_REMOVED lines=9> */
.L_x_6754:
[----:B-1----:R-:W-:Y:S05]  /*6bc0*/  @P1 BRA `(.L_x_6755) ;  /* 0x0000000000081947 */ /* 0x002fea0003800000 */
[----:B------:R-:W1:Y:S02]  /*6bd0*/  SYNCS.PHASECHK.TRANS64.TRYWAIT P1, [UR5+0x28850], R4 ;  /* 0x02885004ff0075a7 */ /* 0x000e640008020145 */
[----:B-1----:R-:W-:Y:S05]  /*6be0*/  @!P1 BRA `(.L_x_6756) ;  /* 0x00000080001c9947 */ /* 0x002fea0003800000 */
.L_x_6755:
        /* <DEDUP_REMOVED lines=9> */
[----:B------:R-:W-:-:S04]  /*6c80*/  ULEA UR4, UR42, UR4, 0xb ;  /* 0x000000042a047291 */ /* 0x000fc8000f8e583f */
[----:B------:R-:W-:-:S03]  /*6c90*/  UIADD3 UR6, UR4, 0x80, URZ ;  /* 0x0000008004067890 */ /* 0x000fc6000fffe03f */
[----:B------:R-:W-:Y:S02]  /*6ca0*/  UMOV UR10, UR4 ;  /* 0x00000004000a7c82 */ /* 0x000fe40008000000 */
[----:B------:R-:W-:Y:S01]  /*6cb0*/  HGMMA.64x128x16.F32 R88, R156, gdesc[UR8].tnspB, R88, gsb0 ;  /* 0x41e000089c587df0 */ /* 0x000fe20008000858 */
[----:B------:R-:W-:Y:S01]  /*6cc0*/  UMOV UR11, 0x40000040 ;  /* 0x40000040000b7882 */ /* 0x000fe20000000000 */
[----:B------:R-:W-:Y:S01]  /*6cd0*/  UMOV UR10, UR6 ;  /* 0x00000006000a7c82 */ /* 0x000fe20008000000 */
[----:B------:R-:W-:Y:S01]  /*6ce0*/  UIADD3 UR6, UR4, 0x100, URZ ;  /* 0x0000010004067890 */ /* 0x000fe2000fffe03f */
[----:B-1----:R-:W-:Y:S01]  /*6cf0*/  FADD.FTZ R5, R5, R0 ;  /* 0x0000000005057221 */ /* 0x002fe20000010000 */
        /* <DEDUP_REMOVED lines=23> */
[----:B------:R-:W-:Y:S01]  /*6e70*/  UMOV UR10, UR6 ;  /* 0x00000006000a7c82 */ /* 0x000fe20008000000 */
[----:B------:R-:W-:Y:S01]  /*6e80*/  UMOV UR11, 0x40000040 ;  /* 0x40000040000b7882 */ /* 0x000fe20000000000 */
[----:B------:R-:W-:Y:S01]  /*6e90*/  UIADD3 UR6, UR4, 0x180, URZ ;  /* 0x0000018004067890 */ /* 0x000fe2000fffe03f */
        /* <DEDUP_REMOVED lines=17> */
[----:B------:R-:W-:Y:S02]  /*6fb0*/  UIADD3 UR6, UR4, 0x300, URZ ;  /* 0x0000030004067890 */ /* 0x000fe4000fffe03f */
        /* <DEDUP_REMOVED lines=17> */
.L_x_6757:
        /* <DEDUP_REMOVED lines=36> */
[----:B------:R-:W-:Y:S01]  /*7310*/  USEL UR4, URZ, 0x1, UP0 ;  /* 0x000000013f047887 */ /* 0x000fe20008000000 */
        /* <DEDUP_REMOVED lines=32> */
[-C--:B------:R-:W-:Y:S01]  /*7520*/  FMUL.FTZ R32, R150, R11.reuse ;  /* 0x0000000b96207220 */ /* 0x080fe20000410000 */
[----:B------:R-:W-:Y:S01]  /*7530*/  FMUL.FTZ R151, R151, R11 ;  /* 0x0000000b97977220 */ /* 0x000fe20000410000 */
[----:B------:R-:W-:-:S02]  /*7540*/  UIADD3 UR44, UR44, 0x1, URZ ;  /* 0x000000012c2c7890 */ /* 0x000fc4000fffe03f */
[----:B------:R-:W-:Y:S02]  /*7550*/  USEL UR42, UR42, URZ, UP0 ;  /* 0x0000003f2a2a7287 */ /* 0x000fe40008000000 */
[----:B------:R-:W-:-:S12]  /*7560*/  ULOP3.LUT UR43, UR43, UR4, URZ, 0x3c, !UPT ;  /* 0x000000042b2b7292 */ /* 0x000fd8000f8e3c3f */
.L_x_6733:
        /* <DEDUP_REMOVED lines=19> */
[----:B------:R-:W-:Y:S01]  /*76a0*/  ULDC.64 UR8, c[0x0][0xc00] ;  /* 0x0003000000087ab9 */ /* 0x000fe20000000a00 */
[----:B------:R-:W-:Y:S01]  /*76b0*/  F2FP.F16.F32.PACK_AB R151, R151, R32 ;  /* 0x000000209797723e */ /* 0x000fe200000000ff */
[----:B------:R-:W-:Y:S01]  /*76c0*/  UIMAD.WIDE UR8, UR37, 0x4, UR8 ;  /* 0x00000004250878a5 */ /* 0x000fe2000f8e0208 */
[----:B------:R-:W-:-:S02]  /*76d0*/  MOV R20, R28 ;  /* 0x0000001c00147202 */ /* 0x000fc40000000f00 */
[----:B0-----:R-:W-:-:S03]  /*76e0*/  MOV R21, R5 ;  /* 0x0000000500157202 */ /* 0x001fc60000000f00 */
[----:B------:R-:W-:-:S03]  /*76f0*/  IMAD.WIDE R4, R155, 0x2, R20 ;  /* 0x000000029b047825 */ /* 0x000fc600078e0214 */
[C---:B------:R-:W-:Y:S02]  /*7700*/  IADD3 R91, P5, R4.reuse, 0x40, RZ ;  /* 0x00000040045b7810 */ /* 0x040fe40007fbe0ff */
[C---:B------:R-:W-:Y:S02]  /*7710*/  LOP3.LUT R9, R4.reuse, 0x380, RZ, 0xc0, !PT ;  /* 0x0000038004097812 */ /* 0x040fe400078ec0ff */
[----:B------:R-:W-:Y:S02]  /*7720*/  LOP3.LUT R14, R91, 0x380, RZ, 0xc0, !PT ;  /* 0x000003805b0e7812 */ /* 0x000fe400078ec0ff */
[C---:B------:R-:W-:Y:S02]  /*7730*/  IADD3 R95, P4, R4.reuse, 0x60, RZ ;  /* 0x00000060045f7810 */ /* 0x040fe40007f9e0ff */
[----:B------:R-:W-:Y:S02]  /*7740*/  SHF.R.U64 R9, R9, 0x3, RZ ;  /* 0x0000000309097819 */ /* 0x000fe400000012ff */
[C---:B------:R-:W-:Y:S01]  /*7750*/  IADD3 R49, P6, R4.reuse, 0x20, RZ ;  /* 0x0000002004317810 */ /* 0x040fe20007fde0ff */
[----:B------:R-:W-:Y:S01]  /*7760*/  IMAD.X R15, RZ, RZ, R5, P4 ;  /* 0x000000ffff0f7224 */ /* 0x000fe200020e0605 */
[----:B------:R-:W-:-:S02]  /*7770*/  IADD3 R97, P3, R4, 0x4000, RZ ;  /* 0x0000400004617810 */ /* 0x000fc40007f7e0ff */
[C---:B------:R-:W-:Y:S01]  /*7780*/  IADD3 R99, P2, R4.reuse, 0x4020, RZ ;  /* 0x0000402004637810 */ /* 0x040fe20007f5e0ff */
[--C-:B------:R-:W-:Y:S01]  /*7790*/  IMAD.X R31, RZ, RZ, R5.reuse, P6 ;  /* 0x000000ffff1f7224 */ /* 0x100fe200030e0605 */
[C---:B------:R-:W-:Y:S01]  /*77a0*/  IADD3 R101, P1, R4.reuse, 0x4040, RZ ;  /* 0x0000404004657810 */ /* 0x040fe20007f3e0ff */
[--C-:B------:R-:W-:Y:S01]  /*77b0*/  IMAD.X R13, RZ, RZ, R5.reuse, P3 ;  /* 0x000000ffff0d7224 */ /* 0x100fe200018e0605 */
[----:B------:R-:W-:Y:S01]  /*77c0*/  IADD3 R103, P0, R4, 0x4060, RZ ;  /* 0x0000406004677810 */ /* 0x000fe20007f1e0ff */
[--C-:B------:R-:W-:Y:S01]  /*77d0*/  IMAD.X R11, RZ, RZ, R5.reuse, P2 ;  /* 0x000000ffff0b7224 */ /* 0x100fe200010e0605 */
[----:B------:R-:W-:Y:S02]  /*77e0*/  SHF.R.U64 R14, R14, 0x3, RZ ;  /* 0x000000030e0e7819 */ /* 0x000fe400000012ff */
[----:B------:R-:W-:Y:S01]  /*77f0*/  LOP3.LUT R4, R9, R4, RZ, 0x3c, !PT ;  /* 0x0000000409047212 */ /* 0x000fe200078e3cff */
[----:B------:R-:W-:Y:S01]  /*7800*/  IMAD.X R9, RZ, RZ, R5, P1 ;  /* 0x000000ffff097224 */ /* 0x000fe200008e0605 */
[----:B------:R-:W-:-:S02]  /*7810*/  LOP3.LUT R48, R95, 0x380, RZ, 0xc0, !PT ;  /* 0x000003805f307812 */ /* 0x000fc400078ec0ff */
[----:B------:R-:W-:Y:S02]  /*7820*/  LOP3.LUT R26, R14, R91, RZ, 0x3c, !PT ;  /* 0x0000005b0e1a7212 */ /* 0x000fe400078e3cff */
[-C--:B------:R-:W-:Y:S02]  /*7830*/  IADD3.X R27, RZ, R5.reuse, RZ, P5, !PT ;  /* 0x00000005ff1b7210 */ /* 0x080fe40002ffe4ff */
[-C--:B------:R-:W-:Y:S02]  /*7840*/  IADD3.X R25, RZ, R5.reuse, RZ, P0, !PT ;  /* 0x00000005ff197210 */ /* 0x080fe400007fe4ff */
[----:B------:R-:W-:Y:S02]  /*7850*/  SHF.R.U64 R48, R48, 0x3, RZ ;  /* 0x0000000330307819 */ /* 0x000fe400000012ff */
[----:B------:R-:W-:Y:S02]  /*7860*/  MOV R91, R4 ;  /* 0x00000004005b7202 */ /* 0x000fe40000000f00 */
[----:B------:R-:W-:-:S02]  /*7870*/  LOP3.LUT R12, R49, 0x380, RZ, 0xc0, !PT ;  /* 0x00000380310c7812 */ /* 0x000fc400078ec0ff */
[----:B------:R-:W-:Y:S02]  /*7880*/  F2FP.F16.F32.PACK_AB R4, R24, R157 ;  /* 0x0000009d1804723e */ /* 0x000fe400000000ff */
[----:B------:R-:W-:Y:S01]  /*7890*/  F2FP.F16.F32.PACK_AB R5, R10, R93 ;  /* 0x0000005d0a05723e */ /* 0x000fe200000000ff */
[----:B------:R-:W-:Y:S01]  /*78a0*/  BAR.SYNC.DEFER_BLOCKING 0x1, 0x100 ;  /* 0x0044000000007b1d */ /* 0x000fe20000010000 */
[----:B------:R-:W-:Y:S02]  /*78b0*/  LOP3.LUT R10, R99, 0x380, RZ, 0xc0, !PT ;  /* 0x00000380630a7812 */ /* 0x000fe400078ec0ff */
[----:B------:R-:W-:Y:S02]  /*78c0*/  LOP3.LUT R24, R101, 0x380, RZ, 0xc0, !PT ;  /* 0x0000038065187812 */ /* 0x000fe400078ec0ff */
[----:B------:R-:W-:Y:S02]  /*78d0*/  LOP3.LUT R14, R48, R95, RZ, 0x3c, !PT ;  /* 0x0000005f300e7212 */ /* 0x000fe400078e3cff */
[----:B------:R-:W-:-:S02]  /*78e0*/  LOP3.LUT R50, R97, 0x380, RZ, 0xc0, !PT ;  /* 0x0000038061327812 */ /* 0x000fc400078ec0ff */
[----:B------:R-:W-:Y:S02]  /*78f0*/  SHF.R.U64 R12, R12, 0x3, RZ ;  /* 0x000000030c0c7819 */ /* 0x000fe400000012ff */
[----:B------:R-:W-:Y:S02]  /*7900*/  LOP3.LUT R48, R103, 0x380, RZ, 0xc0, !PT ;  /* 0x0000038067307812 */ /* 0x000fe400078ec0ff */
[----:B------:R-:W-:Y:S02]  /*7910*/  SHF.R.U64 R10, R10, 0x3, RZ ;  /* 0x000000030a0a7819 */ /* 0x000fe400000012ff */
[----:B------:R-:W-:Y:S02]  /*7920*/  SHF.R.U64 R24, R24, 0x3, RZ ;  /* 0x0000000318187819 */ /* 0x000fe400000012ff */
[----:B------:R-:W-:Y:S02]  /*7930*/  SHF.R.U64 R50, R50, 0x3, RZ ;  /* 0x0000000332327819 */ /* 0x000fe400000012ff */
[----:B------:R-:W-:-:S02]  /*7940*/  LOP3.LUT R30, R12, R49, RZ, 0x3c, !PT ;  /* 0x000000310c1e7212 */ /* 0x000fc400078e3cff */
[----:B------:R-:W-:Y:S02]  /*7950*/  SHF.R.U64 R48, R48, 0x3, RZ ;  /* 0x0000000330307819 */ /* 0x000fe400000012ff */
        /* <DEDUP_REMOVED lines=8> */
[----:B------:R-:W-:Y:S02]  /*79e0*/  F2FP.F16.F32.PACK_AB R8, R87, R92 ;  /* 0x0000005c5708723e */ /* 0x000fe400000000ff */
[----:B------:R-:W-:Y:S02]  /*79f0*/  F2FP.F16.F32.PACK_AB R9, R85, R88 ;  /* 0x000000585509723e */ /* 0x000fe400000000ff */
[----:B------:R-:W-:Y:S02]  /*7a00*/  F2FP.F16.F32.PACK_AB R10, R83, R86 ;  /* 0x00000056530a723e */ /* 0x000fe400000000ff */
[----:B------:R-:W-:-:S02]  /*7a10*/  F2FP.F16.F32.PACK_AB R11, R81, R84 ;  /* 0x00000054510b723e */ /* 0x000fc400000000ff */
[----:B------:R-:W-:Y:S02]  /*7a20*/  MOV R89, R26 ;  /* 0x0000001a00597202 */ /* 0x000fe40000000f00 */
[----:B------:R-:W-:Y:S01]  /*7a30*/  MOV R50, R14 ;  /* 0x0000000e00327202 */ /* 0x000fe20000000f00 */
[----:B------:R-:W-:Y:S01]  /*7a40*/  STSM.16.M88.4 [R90], R8 ;  /* 0x000000085a007844 */ /* 0x000fe20000000200 */
[----:B------:R-:W-:Y:S02]  /*7a50*/  MOV R49, R12 ;  /* 0x0000000c00317202 */ /* 0x000fe40000000f00 */
        /* <DEDUP_REMOVED lines=8> */
[----:B------:R-:W-:Y:S02]  /*7ae0*/  F2FP.F16.F32.PACK_AB R15, R65, R68 ;  /* 0x00000044410f723e */ /* 0x000fe400000000ff */
[----:B------:R-:W-:-:S02]  /*7af0*/  MOV R30, R24 ;  /* 0x00000018001e7202 */ /* 0x000fc40000000f00 */
[----:B------:R-:W-:Y:S01]  /*7b00*/  F2FP.F16.F32.PACK_AB R24, R63, R66 ;  /* 0x000000423f18723e */ /* 0x000fe200000000ff */
[----:B------:R1:W-:Y:S01]  /*7b10*/  STSM.16.M88.4 [R50], R12 ;  /* 0x0000000c32007844 */ /* 0x0003e20000000200 */
[----:B------:R-:W-:Y:S02]  /*7b20*/  F2FP.F16.F32.PACK_AB R25, R61, R64 ;  /* 0x000000403d19723e */ /* 0x000fe400000000ff */
[----:B------:R-:W-:Y:S02]  /*7b30*/  F2FP.F16.F32.PACK_AB R26, R59, R62 ;  /* 0x0000003e3b1a723e */ /* 0x000fe400000000ff */
[----:B------:R-:W-:Y:S02]  /*7b40*/  F2FP.F16.F32.PACK_AB R27, R57, R60 ;  /* 0x0000003c391b723e */ /* 0x000fe400000000ff */
[----:B------:R-:W-:Y:S01]  /*7b50*/  F2FP.F16.F32.PACK_AB R60, R55, R58 ;  /* 0x0000003a373c723e */ /* 0x000fe200000000ff */
[----:B0-----:R-:W-:Y:S01]  /*7b60*/  IMAD.U32 R4, RZ, RZ, UR8 ;  /* 0x00000008ff047e24 */ /* 0x001fe2000f8e00ff */
[----:B------:R-:W-:Y:S01]  /*7b70*/  F2FP.F16.F32.PACK_AB R61, R53, R56 ;  /* 0x00000038353d723e */ /* 0x000fe200000000ff */
[----:B------:R-:W-:Y:S01]  /*7b80*/  STSM.16.M88.4 [R49], R24 ;  /* 0x0000001831007844 */ /* 0x000fe20000000200 */
[----:B------:R-:W-:Y:S01]  /*7b90*/  F2FP.F16.F32.PACK_AB R62, R47, R54 ;  /* 0x000000362f3e723e */ /* 0x000fe200000000ff */
[----:B------:R-:W-:Y:S01]  /*7ba0*/  IMAD.U32 R5, RZ, RZ, UR9 ;  /* 0x00000009ff057e24 */ /* 0x000fe2000f8e00ff */
[----:B------:R-:W-:Y:S01]  /*7bb0*/  F2FP.F16.F32.PACK_AB R63, R45, R52 ;  /* 0x000000342d3f723e */ /* 0x000fe200000000ff */
[----:B------:R-:W-:Y:S01]  /*7bc0*/  ULDC.64 UR8, c[0x0][0xc08] ;  /* 0x0003020000087ab9 */ /* 0x000fe20000000a00 */
[----:B------:R-:W-:Y:S01]  /*7bd0*/  F2FP.F16.F32.PACK_AB R8, R43, R46 ;  /* 0x0000002e2b08723e */ /* 0x000fe200000000ff */
[----:B------:R-:W-:Y:S01]  /*7be0*/  ULDC UR7, c[0x0][0xa88] ;  /* 0x0002a20000077ab9 */ /* 0x000fe20000000800 */
[----:B------:R-:W-:Y:S01]  /*7bf0*/  F2FP.F16.F32.PACK_AB R9, R41, R44 ;  /* 0x0000002c2909723e */ /* 0x000fe200000000ff */
[----:B------:R-:W-:Y:S01]  /*7c00*/  STSM.16.M88.4 [R48], R60 ;  /* 0x0000003c30007844 */ /* 0x000fe20000000200 */
[----:B------:R-:W-:-:S02]  /*7c10*/  F2FP.F16.F32.PACK_AB R10, R39, R42 ;  /* 0x0000002a270a723e */ /* 0x000fc400000000ff */
[----:B------:R-:W-:Y:S01]  /*7c20*/  F2FP.F16.F32.PACK_AB R11, R37, R40 ;  /* 0x00000028250b723e */ /* 0x000fe200000000ff */
[----:B------:R-:W-:Y:S01]  /*7c30*/  UISETP.NE.U32.AND UP1, UPT, UR8, URZ, UPT ;  /* 0x0000003f0800728c */ /* 0x000fe2000bf25070 */
[----:B------:R-:W-:Y:S01]  /*7c40*/  PLOP3.LUT P0, PT, PT, PT, UP0, 0x80, 0x0 ;  /* 0x000000000000781c */ /* 0x000fe20003f0f008 */
[----:B-1----:R-:W0:Y:S02]  /*7c50*/  LDC R50, c[0x0][0xbe8] ;  /* 0x0002fa00ff327b82 */ /* 0x002e240000000800 */
[----:B------:R1:W-:Y:S04]  /*7c60*/  STSM.16.M88.4 [R31], R8 ;  /* 0x000000081f007844 */ /* 0x0003e80000000200 */
[----:B------:R2:W-:Y:S02]  /*7c70*/  STSM.16.M88.4 [R30], R148 ;  /* 0x000000941e007844 */ /* 0x0005e40000000200 */
[----:B------:R-:W-:Y:S01]  /*7c80*/  BAR.SYNC.DEFER_BLOCKING 0x1, 0x100 ;  /* 0x0044000000007b1d */ /* 0x000fe20000010000 */
[----:B------:R-:W-:-:S06]  /*7c90*/  UISETP.NE.AND.EX UP1, UPT, UR9, URZ, UPT, UP1 ;  /* 0x0000003f0900728c */ /* 0x000fcc000bf25310 */
[----:B------:R-:W-:-:S05]  /*7ca0*/  PLOP3.LUT P2, PT, PT, PT, UP1, 0x80, 0x0 ;  /* 0x000000000000781c */ /* 0x000fca0003f4f018 */
[----:B------:R-:W-:-:S04]  /*7cb0*/  @UP1 ULEA UR8, UP2, UR37, UR8, 0x2 ;  /* 0x0000000825081291 */ /* 0x000fc8000f84103f */
[----:B------:R-:W-:Y:S01]  /*7cc0*/  @UP1 ULEA.HI.X UR9, UR37, UR9, UR38, 0x2, UP2 ;  /* 0x0000000925091291 */ /* 0x000fe200090f1426 */
[----:B------:R-:W-:Y:S02]  /*7cd0*/  IMAD.U32 R7, RZ, RZ, UR7 ;  /* 0x00000007ff077e24 */ /* 0x000fe4000f8e00ff */
[----:B-1----:R-:W-:-:S03]  /*7ce0*/  IMAD.U32 R8, RZ, RZ, UR8 ;  /* 0x00000008ff087e24 */ /* 0x002fc6000f8e00ff */
[----:B------:R-:W-:Y:S01]  /*7cf0*/  MOV R9, UR9 ;  /* 0x0000000900097c02 */ /* 0x000fe20008000f00 */
[----:B------:R-:W3:Y:S01]  /*7d00*/  @P0 LDG.E R6, desc[UR50][R4.64] ;  /* 0x0000003204060981 */ /* 0x000ee2000c1e1900 */
[----:B0-----:R-:W-:Y:S01]  /*7d10*/  ISETP.NE.AND P1, PT, R50, 0x1, PT ;  /* 0x000000013200780c */ /* 0x001fe20003f25270 */
[----:B------:R-:W-:Y:S01]  /*7d20*/  UMOV UR4, URZ ;  /* 0x0000003f00047c82 */ /* 0x000fe20008000000 */
[----:B------:R-:W-:Y:S01]  /*7d30*/  IMAD.U32 R11, RZ, RZ, UR39 ;  /* 0x00000027ff0b7e24 */ /* 0x000fe2000f8e00ff */
[----:B------:R2:W5:Y:S10]  /*7d40*/  @P2 LDG.E R7, desc[UR50][R8.64] ;  /* 0x0000003208072981 */ /* 0x000574000c1e1900 */
[----:B------:R-:W0:Y:S08]  /*7d50*/  @P1 LDC R12, c[0x0][0xbec] ;  /* 0x0002fb00ff0c1b82 */ /* 0x000e300000000800 */
[----:B------:R-:W1:Y:S01]  /*7d60*/  @P1 LDC R14, c[0x0][0xbf0] ;  /* 0x0002fc00ff0e1b82 */ /* 0x000e620000000800 */
[----:B---3--:R-:W-:Y:S01]  /*7d70*/  @P0 R2UR UR4, R6 ;  /* 0x00000000060402ca */ /* 0x008fe200000e0000 */
[----:B012---:R-:W-:-:S14]  /*7d80*/  @P2 BRA `(.L_x_6760) ;  /* 0x0000000000102947 */ /* 0x007fdc0003800000 */
[----:B------:R-:W-:Y:S05]  /*7d90*/  @!P0 BRA `(.L_x_6760) ;  /* 0x00000000000c8947 */ /* 0x000fea0003800000 */
[----:B------:R-:W2:Y:S04]  /*7da0*/  LDG.E R6, desc[UR50][R4.64] ;  /* 0x0000003204067981 */ /* 0x000ea8000c1e1900 */
[----:B-----5:R-:W2:Y:S02]  /*7db0*/  LDG.E R7, desc[UR50][R4.64+0x4] ;  /* 0x0000043204077981 */ /* 0x020ea4000c1e1900 */
[----:B--2---:R-:W-:-:S07]  /*7dc0*/  IMAD.IADD R7, R7, 0x1, -R6 ;  /* 0x0000000107077824 */ /* 0x004fce00078e0a06 */
.L_x_6760:
[----:B------:R-:W-:Y:S01]  /*7dd0*/  USHF.R.S32.HI UR14, URZ, 0x1f, UR40 ;  /* 0x0000001f3f0e7899 */ /* 0x000fe20008011428 */
[----:B------:R-:W-:Y:S01]  /*7de0*/  IMAD R11, R11, 0x80, R16 ;  /* 0x000000800b0b7824 */ /* 0x000fe200078e0210 */
[----:B------:R-:W-:Y:S01]  /*7df0*/  ULDC.64 UR12, c[0x0][0xb90] ;  /* 0x0002e400000c7ab9 */ /* 0x000fe20000000a00 */
[----:B------:R-:W-:Y:S01]  /*7e00*/  USHF.R.S32.HI UR11, URZ, 0x1f, UR4 ;  /* 0x0000001f3f0b7899 */ /* 0x000fe20008011404 */
[----:B------:R-:W-:Y:S01]  /*7e10*/  IMAD.U32 R24, RZ, RZ, UR39 ;  /* 0x00000027ff187e24 */ /* 0x000fe2000f8e00ff */
[----:B------:R-:W-:Y:S01]  /*7e20*/  UIMAD UR7, UR14, UR12, URZ ;  /* 0x0000000c0e0772a4 */ /* 0x000fe2000f8e023f */
[----:B------:R-:W-:Y:S01]  /*7e30*/  @P1 IMAD.HI.U32 R5, R11, R12, RZ ;  /* 0x0000000c0b051227 */ /* 0x000fe200078e00ff */
[----:B------:R-:W-:Y:S01]  /*7e40*/  UMOV UR10, UR4 ;  /* 0x00000004000a7c82 */ /* 0x000fe20008000000 */
[----:B------:R-:W-:Y:S01]  /*7e50*/  USEL UR38, UR38, URZ, !UP0 ;  /* 0x0000003f26267287 */ /* 0x000fe2000c000000 */
[----:B------:R-:W-:Y:S01]  /*7e60*/  LEA R24, R24, R19, 0x7 ;  /* 0x0000001318187211 */ /* 0x000fe200078e38ff */
        /* <DEDUP_REMOVED lines=15> */
[----:B------:R-:W-:Y:S01]  /*7f60*/  IADD3 R13, P3, R20, 0x2000, RZ ;  /* 0x00002000140d7810 */ /* 0x000fe20007f7e0ff */
[----:B-----5:R-:W-:Y:S01]  /*7f70*/  IMAD R53, R7, R50, RZ ;  /* 0x0000003207357224 */ /* 0x020fe200078e02ff */
[----:B------:R-:W-:Y:S01]  /*7f80*/  IADD3 R4, P2, R4, UR8, RZ ;  /* 0x0000000804047c10 */ /* 0x000fe2000ff5e0ff */
[----:B------:R-:W0:Y:S01]  /*7f90*/  @P1 LDC R29, c[0x0][0xbec] ;  /* 0x0002fb00ff1d1b82 */ /* 0x000e220000000800 */
[----:B------:R-:W-:Y:S01]  /*7fa0*/  IMAD.U32 R6, RZ, RZ, UR7 ;  /* 0x00000007ff067e24 */ /* 0x000fe2000f8e00ff */
[----:B------:R-:W-:Y:S01]  /*7fb0*/  LOP3.LUT R8, R13, 0x380, RZ, 0xc0, !PT ;  /* 0x000003800d087812 */ /* 0x000fe200078ec0ff */
[----:B------:R-:W-:Y:S01]  /*7fc0*/  ULDC.64 UR12, c[0x0][0xaa0] ;  /* 0x0002a800000c7ab9 */ /* 0x000fe20000000a00 */
[----:B------:R-:W-:-:S02]  /*7fd0*/  IADD3 R15, P0, R20, 0x1000, RZ ;  /* 0x00001000140f7810 */ /* 0x000fc40007f1e0ff */
[----:B------:R-:W-:Y:S01]  /*7fe0*/  IADD3.X R5, R5, UR9, R6, P2, !PT ;  /* 0x0000000905057c10 */ /* 0x000fe200097fe406 */
[----:B------:R-:W-:Y:S01]  /*7ff0*/  ULDC.64 UR8, c[0x0][0xb88] ;  /* 0x0002e20000087ab9 */ /* 0x000fe20000000a00 */
[----:B------:R-:W-:Y:S02]  /*8000*/  SHF.R.S32.HI R6, RZ, 0x1f, R9 ;  /* 0x0000001fff067819 */ /* 0x000fe40000011409 */
[----:B------:R-:W-:Y:S01]  /*8010*/  SHF.R.U64 R8, R8, 0x3, RZ ;  /* 0x0000000308087819 */ /* 0x000fe200000012ff */
[----:B------:R-:W-:Y:S01]  /*8020*/  IMAD.WIDE.U32 R4, R9, UR8, R4 ;  /* 0x0000000809047c25 */ /* 0x000fe2000f8e0004 */
[----:B------:R-:W-:Y:S02]  /*8030*/  IADD3 R11, P2, R20, 0x3000, RZ ;  /* 0x00003000140b7810 */ /* 0x000fe40007f5e0ff */
[----:B------:R-:W-:Y:S01]  /*8040*/  LOP3.LUT R8, R8, R13, RZ, 0x3c, !PT ;  /* 0x0000000d08087212 */ /* 0x000fe200078e3cff */
[----:B------:R-:W-:Y:S01]  /*8050*/  IMAD R10, R6, UR8, RZ ;  /* 0x00000008060a7c24 */ /* 0x000fe2000f8e02ff */
[----:B------:R-:W-:Y:S01]  /*8060*/  LOP3.LUT R6, R11, 0x380, RZ, 0xc0, !PT ;  /* 0x000003800b067812 */ /* 0x000fe200078ec0ff */
[--C-:B------:R-:W-:Y:S01]  /*8070*/  IMAD.X R7, RZ, RZ, R21.reuse, P2 ;  /* 0x000000ffff077224 */ /* 0x100fe200010e0615 */
[----:B------:R-:W-:Y:S01]  /*8080*/  IADD3 R45, P6, R20, 0x4000, RZ ;  /* 0x00004000142d7810 */ /* 0x000fe20007fde0ff */
[----:B------:R-:W-:Y:S01]  /*8090*/  IMAD R13, R9, UR9, R10 ;  /* 0x00000009090d7c24 */ /* 0x000fe2000f8e020a */
[----:B------:R-:W-:Y:S01]  /*80a0*/  ULDC.64 UR8, c[0x0][0xb50] ;  /* 0x0002d40000087ab9 */ /* 0x000fe20000000a00 */
[----:B------:R-:W-:Y:S01]  /*80b0*/  SHF.R.U64 R6, R6, 0x3, RZ ;  /* 0x0000000306067819 */ /* 0x000fe200000012ff */
[----:B------:R-:W-:Y:S01]  /*80c0*/  IMAD.X R9, RZ, RZ, R21, P3 ;  /* 0x000000ffff097224 */ /* 0x000fe200018e0615 */
[----:B------:R-:W-:Y:S01]  /*80d0*/  LEA R10, P4, R4, UR8, 0x2 ;  /* 0x00000008040a7c11 */ /* 0x000fe2000f8810ff */
[----:B------:R-:W-:Y:S01]  /*80e0*/  IMAD.IADD R5, R5, 0x1, R13 ;  /* 0x0000000105057824 */ /* 0x000fe200078e020d */
[----:B------:R-:W-:Y:S01]  /*80f0*/  LOP3.LUT R6, R6, R11, RZ, 0x3c, !PT ;  /* 0x0000000b06067212 */ /* 0x000fe200078e3cff */
[----:B------:R-:W-:Y:S01]  /*8100*/  IMAD.X R13, RZ, RZ, R21, P0 ;  /* 0x000000ffff0d7224 */ /* 0x000fe200000e0615 */
[----:B------:R-:W-:Y:S01]  /*8110*/  LOP3.LUT P0, RZ, R154, 0x3, RZ, 0xc0, !PT ;  /* 0x000000039aff7812 */ /* 0x000fe2000780c0ff */
[----:B------:R-:W-:Y:S01]  /*8120*/  SHFL.IDX PT, R30, R10, RZ, 0x1c1f ;  /* 0x001c1fff0a1e7589 */ /* 0x000fe200000e0000 */
[----:B------:R-:W-:Y:S01]  /*8130*/  LEA.HI.X R14, R4, UR9, R5, 0x2, P4 ;  /* 0x00000009040e7c11 */ /* 0x000fe2000a0f1405 */
[C---:B------:R-:W-:Y:S01]  /*8140*/  VIADD R4, R24.reuse, 0x8 ;  /* 0x0000000818047836 */ /* 0x040fe20000000000 */
[----:B------:R-:W-:Y:S01]  /*8150*/  ISETP.GE.OR P2, PT, R24, R53, P0 ;  /* 0x000000351800720c */ /* 0x000fe20000746670 */
[----:B------:R-:W-:Y:S01]  /*8160*/  SHFL.IDX PT, R48, R10, 0x1, 0x1c1f ;  /* 0x003c1f000a307f89 */ /* 0x000fe200000e0000 */
[----:B------:R-:W-:-:S02]  /*8170*/  IADD3 R41, P5, R20, 0x5000, RZ ;  /* 0x0000500014297810 */ /* 0x000fc40007fbe0ff */
[----:B------:R-:W-:Y:S01]  /*8180*/  ISETP.GE.OR P0, PT, R4, R53, P0 ;  /* 0x000000350400720c */ /* 0x000fe20000706670 */
[----:B------:R-:W1:Y:S01]  /*8190*/  SHFL.IDX PT, R31, R14, RZ, 0x1c1f ;  /* 0x001c1fff0e1f7589 */ /* 0x000e6200000e0000 */
[C---:B------:R-:W-:Y:S02]  /*81a0*/  IADD3 R37, P4, R20.reuse, 0x6000, RZ ;  /* 0x0000600014257810 */ /* 0x040fe40007f9e0ff */
[----:B------:R-:W-:Y:S01]  /*81b0*/  LOP3.LUT R11, R20, 0x380, RZ, 0xc0, !PT ;  /* 0x00000380140b7812 */ /* 0x000fe200078ec0ff */
[----:B------:R-:W2:Y:S01]  /*81c0*/  SHFL.IDX PT, R49, R14, 0x1, 0x1c1f ;  /* 0x003c1f000e317f89 */ /* 0x000ea200000e0000 */
[----:B------:R-:W-:Y:S02]  /*81d0*/  LOP3.LUT R44, R45, 0x380, RZ, 0xc0, !PT ;  /* 0x000003802d2c7812 */ /* 0x000fe400078ec0ff */
[----:B------:R-:W-:Y:S02]  /*81e0*/  LOP3.LUT R40, R41, 0x380, RZ, 0xc0, !PT ;  /* 0x0000038029287812 */ /* 0x000fe400078ec0ff */
[----:B------:R-:W-:-:S02]  /*81f0*/  LOP3.LUT R36, R37, 0x380, RZ, 0xc0, !PT ;  /* 0x0000038025247812 */ /* 0x000fc400078ec0ff */
[----:B------:R-:W-:Y:S02]  /*8200*/  SHF.R.U64 R11, R11, 0x3, RZ ;  /* 0x000000030b0b7819 */ /* 0x000fe400000012ff */
[----:B------:R-:W-:Y:S02]  /*8210*/  IADD3 R5, P3, R20, 0x7000, RZ ;  /* 0x0000700014057810 */ /* 0x000fe40007f7e0ff */
[----:B------:R-:W-:Y:S02]  /*8220*/  SHF.R.U64 R44, R44, 0x3, RZ ;  /* 0x000000032c2c7819 */ /* 0x000fe400000012ff */
[----:B------:R-:W-:Y:S01]  /*8230*/  SHF.R.U64 R40, R40, 0x3, RZ ;  /* 0x0000000328287819 */ /* 0x000fe200000012ff */
[----:B------:R-:W-:Y:S01]  /*8240*/  IMAD.X R33, RZ, RZ, R21, P3 ;  /* 0x000000ffff217224 */ /* 0x000fe200018e0615 */
[----:B------:R-:W-:Y:S02]  /*8250*/  SHF.R.U64 R36, R36, 0x3, RZ ;  /* 0x0000000324247819 */ /* 0x000fe400000012ff */
[----:B------:R-:W-:-:S02]  /*8260*/  LOP3.LUT R20, R11, R20, RZ, 0x3c, !PT ;  /* 0x000000140b147212 */ /* 0x000fc400078e3cff */
[----:B------:R-:W-:Y:S01]  /*8270*/  LOP3.LUT R44, R44, R45, RZ, 0x3c, !PT ;  /* 0x0000002d2c2c7212 */ /* 0x000fe200078e3cff */
[----:B-1----:R1:W-:Y:S01]  /*8280*/  @!P2 ST.E desc[UR50][R30.64], R0 ;  /* 0x000000001e00a985 */ /* 0x0023e2000c101932 */
[----:B------:R-:W-:Y:S01]  /*8290*/  LOP3.LUT R40, R40, R41, RZ, 0x3c, !PT ;  /* 0x0000002928287212 */ /* 0x000fe200078e3cff */
[--C-:B------:R-:W-:Y:S01]  /*82a0*/  IMAD.X R41, RZ, RZ, R21.reuse, P5 ;  /* 0x000000ffff297224 */ /* 0x100fe200028e0615 */
[----:B------:R-:W-:Y:S01]  /*82b0*/  LOP3.LUT R36, R36, R37, RZ, 0x3c, !PT ;  /* 0x0000002524247212 */ /* 0x000fe200078e3cff */
[----:B--2---:R2:W-:Y:S01]  /*82c0*/  @!P0 ST.E desc[UR50][R48.64], R3 ;  /* 0x0000000330008985 */ /* 0x0045e2000c101932 */
[----:B------:R-:W-:Y:S01]  /*82d0*/  IADD3.X R45, RZ, R21, RZ, P6, !PT ;  /* 0x00000015ff2d7210 */ /* 0x000fe200037fe4ff */
[----:B------:R-:W-:Y:S01]  /*82e0*/  IMAD.X R37, RZ, RZ, R21, P4 ;  /* 0x000000ffff257224 */ /* 0x000fe200020e0615 */
[----:B------:R-:W-:Y:S01]  /*82f0*/  UIMAD UR7, UR11, UR12, URZ ;  /* 0x0000000c0b0772a4 */ /* 0x000fe2000f8e023f */
[----:B------:R3:W5:Y:S01]  /*8300*/  LD.E.128 R24, desc[UR50][R20.64] ;  /* 0x0000003214187980 */ /* 0x000762000c101d00 */
[----:B------:R-:W-:Y:S01]  /*8310*/  UIMAD.WIDE.U32 UR8, UR4, UR12, URZ ;  /* 0x0000000c040872a5 */ /* 0x000fe2000f8e003f */
[----:B------:R-:W-:Y:S01]  /*8320*/  LOP3.LUT R12, R15, 0x380, RZ, 0xc0, !PT ;  /* 0x000003800f0c7812 */ /* 0x000fe200078ec0ff */
[----:B------:R-:W-:Y:S01]  /*8330*/  UIMAD UR7, UR4, UR13, UR7 ;  /* 0x0000000d040772a4 */ /* 0x000fe2000f8e0207 */
[----:B-1----:R-:W-:Y:S01]  /*8340*/  IMAD R0, R152, 0x20, R17 ;  /* 0x0000002098007824 */ /* 0x002fe200078e0211 */
[----:B------:R-:W-:Y:S01]  /*8350*/  ULDC.64 UR10, c[0x0][0xae8] ;  /* 0x0002ba00000a7ab9 */ /* 0x000fe20000000a00 */
[----:B------:R-:W-:Y:S01]  /*8360*/  LOP3.LUT R4, R5, 0x380, RZ, 0xc0, !PT ;  /* 0x0000038005047812 */ /* 0x000fe200078ec0ff */
[----:B------:R-:W5:Y:S01]  /*8370*/  LD.E.128 R8, desc[UR50][R8.64] ;  /* 0x0000003208087980 */ /* 0x000f62000c101d00 */
[----:B---3--:R-:W1:Y:S01]  /*8380*/  @P1 LDC R21, c[0x0][0xbf0] ;  /* 0x0002fc00ff151b82 */ /* 0x008e620000000800 */
[----:B--2---:R-:W-:Y:S01]  /*8390*/  MOV R3, UR39 ;  /* 0x0000002700037c02 */ /* 0x004fe20008000f00 */
[----:B------:R-:W-:Y:S01]  /*83a0*/  UIADD3 UR9, UR9, UR7, URZ ;  /* 0x0000000709097290 */ /* 0x000fe2000fffe03f */
[----:B------:R-:W-:Y:S01]  /*83b0*/  SHF.R.U64 R12, R12, 0x3, RZ ;  /* 0x000000030c0c7819 */ /* 0x000fe200000012ff */
[----:B------:R-:W-:Y:S01]  /*83c0*/  UIMAD UR4, UR14, UR10, URZ ;  /* 0x0000000a0e0472a4 */ /* 0x000fe2000f8e023f */
[----:B------:R-:W-:Y:S01]  /*83d0*/  SHF.R.U64 R4, R4, 0x3, RZ ;  /* 0x0000000304047819 */ /* 0x000fe200000012ff */
[----:B------:R-:W-:Y:S01]  /*83e0*/  UIMAD.WIDE.U32 UR8, UR40, UR10, UR8 ;  /* 0x0000000a280872a5 */ /* 0x000fe2000f8e0008 */
[----:B------:R-:W-:Y:S01]  /*83f0*/  IMAD R30, R3, 0x80, R0 ;  /* 0x00000080031e7824 */ /* 0x000fe200078e0200 */
[----:B------:R-:W-:Y:S01]  /*8400*/  UIMAD UR4, UR40, UR11, UR4 ;  /* 0x0000000b280472a4 */ /* 0x000fe2000f8e0204 */
[----:B------:R-:W-:Y:S01]  /*8410*/  LOP3.LUT R12, R12, R15, RZ, 0x3c, !PT ;  /* 0x0000000f0c0c7212 */ /* 0x000fe200078e3cff */
[----:B------:R-:W5:Y:S01]  /*8420*/  LD.E.128 R44, desc[UR50][R44.64] ;  /* 0x000000322c2c7980 */ /* 0x000f62000c101d00 */
[----:B------:R-:W-:Y:S01]  /*8430*/  ULDC.64 UR10, c[0x0][0xaf0] ;  /* 0x0002bc00000a7ab9 */ /* 0x000fe20000000a00 */
[----:B------:R-:W-:Y:S01]  /*8440*/  UIADD3 UR9, UR9, UR4, URZ ;  /* 0x0000000409097290 */ /* 0x000fe2000fffe03f */
[----:B0-----:R-:W-:Y:S01]  /*8450*/  @P1 IMAD.HI.U32 R0, R30, R29, RZ ;  /* 0x0000001d1e001227 */ /* 0x001fe200078e00ff */
[----:B------:R-:W-:Y:S01]  /*8460*/  UIMAD UR4, UR38, UR10, URZ ;  /* 0x0000000a260472a4 */ /* 0x000fe2000f8e023f */
[----:B------:R-:W-:Y:S01]  /*8470*/  LOP3.LUT R32, R4, R5, RZ, 0x3c, !PT ;  /* 0x0000000504207212 */ /* 0x000fe200078e3cff */
[----:B------:R-:W-:Y:S01]  /*8480*/  UIMAD.WIDE.U32 UR8, UR37, UR10, UR8 ;  /* 0x0000000a250872a5 */ /* 0x000fe2000f8e0008 */
[----:B------:R-:W-:Y:S01]  /*8490*/  IMAD.MOV.U32 R3, RZ, RZ, R30 ;  /* 0x000000ffff037224 */ /* 0x000fe200078e001e */
[----:B------:R-:W-:Y:S01]  /*84a0*/  UIMAD UR4, UR37, UR11, UR4 ;  /* 0x0000000b250472a4 */ /* 0x000fe2000f8e0204 */
[----:B------:R-:W5:Y:S04]  /*84b0*/  LD.E.128 R12, desc[UR50][R12.64] ;  /* 0x000000320c0c7980 */ /* 0x000f68000c101d00 */
[----:B------:R-:W5:Y:S01]  /*84c0*/  LD.E.128 R4, desc[UR50][R6.64] ;  /* 0x0000003206047980 */ /* 0x000f62000c101d00 */
[----:B-1----:R-:W-:Y:S01]  /*84d0*/  @P1 SHF.R.U32.HI R3, RZ, R21, R0 ;  /* 0x00000015ff031219 */ /* 0x002fe20000011600 */
[----:B------:R-:W-:Y:S01]  /*84e0*/  UIADD3 UR4, UR9, UR4, URZ ;  /* 0x0000000409047290 */ /* 0x000fe2000fffe03f */
[----:B------:R-:W-:Y:S01]  /*84f0*/  IMAD.U32 R20, RZ, RZ, UR8 ;  /* 0x00000008ff147e24 */ /* 0x000fe2000f8e00ff */
[----:B------:R-:W5:Y:S01]  /*8500*/  LD.E.128 R40, desc[UR50][R40.64] ;  /* 0x0000003228287980 */ /* 0x000f62000c101d00 */
[--C-:B------:R-:W-:Y:S01]  /*8510*/  SHF.R.S32.HI R0, RZ, 0x1f, R3.reuse ;  /* 0x0000001fff007819 */ /* 0x100fe20000011403 */
[----:B------:R-:W-:-:S02]  /*8520*/  IMAD.MOV R29, RZ, RZ, -R3 ;  /* 0x000000ffff1d7224 */ /* 0x000fc400078e0a03 */
[----:B------:R-:W-:Y:S01]  /*8530*/  IMAD.U32 R21, RZ, RZ, UR9 ;  /* 0x00000009ff157e24 */ /* 0x000fe2000f8e00ff */
[----:B------:R-:W-:Y:S01]  /*8540*/  ULDC.64 UR8, c[0x0][0xae0] ;  /* 0x0002b80000087ab9 */ /* 0x000fe20000000a00 */
[----:B------:R-:W-:Y:S01]  /*8550*/  IMAD R29, R50, R29, R30 ;  /* 0x0000001d321d7224 */ /* 0x000fe200078e021e */
[----:B------:R-:W-:Y:S01]  /*8560*/  MOV R21, UR4 ;  /* 0x0000000400157c02 */ /* 0x000fe20008000f00 */
[----:B------:R-:W-:Y:S01]  /*8570*/  IMAD R0, R0, UR8, RZ ;  /* 0x0000000800007c24 */ /* 0x000fe2000f8e02ff */
[----:B------:R-:W5:Y:S03]  /*8580*/  LD.E.128 R36, desc[UR50][R36.64] ;  /* 0x0000003224247980 */ /* 0x000f66000c101d00 */
[C---:B------:R-:W-:Y:S01]  /*8590*/  IMAD R31, R3.reuse, UR9, R0 ;  /* 0x00000009031f7c24 */ /* 0x040fe2000f8e0200 */
[----:B------:R-:W5:Y:S01]  /*85a0*/  LD.E.128 R32, desc[UR50][R32.64] ;  /* 0x0000003220207980 */ /* 0x000f62000c101d00 */
[----:B------:R-:W-:Y:S01]  /*85b0*/  SHF.R.S32.HI R0, RZ, 0x1f, R29 ;  /* 0x0000001fff007819 */ /* 0x000fe2000001141d */
        /* <DEDUP_REMOVED lines=8> */
[----:B------:R-:W-:-:S02]  /*8640*/  IMAD.U32 R48, RZ, RZ, UR39 ;  /* 0x00000027ff307e24 */ /* 0x000fc4000f8e00ff */
[----:B------:R-:W-:Y:S02]  /*8650*/  IMAD.IADD R21, R21, 0x1, R31 ;  /* 0x0000000115157824 */ /* 0x000fe400078e021f */
[----:B------:R-:W-:Y:S02]  /*8660*/  IMAD R30, R0, UR8, RZ ;  /* 0x00000008001e7c24 */ /* 0x000fe4000f8e02ff */
[----:B------:R-:W-:Y:S02]  /*8670*/  IMAD R48, R48, 0x80, R17 ;  /* 0x0000008030307824 */ /* 0x000fe400078e0211 */
[C---:B------:R-:W-:Y:S02]  /*8680*/  IMAD R3, R29.reuse, UR9, R30 ;  /* 0x000000091d037c24 */ /* 0x040fe4000f8e021e */
[----:B------:R-:W-:Y:S01]  /*8690*/  IMAD.WIDE.U32 R20, R29, UR8, R20 ;  /* 0x000000081d147c25 */ /* 0x000fe2000f8e0014 */
[----:B------:R-:W-:Y:S01]  /*86a0*/  ISETP.GE.AND P2, PT, R48, R53, PT ;  /* 0x000000353000720c */ /* 0x000fe20003f46270 */
[----:B------:R-:W-:-:S02]  /*86b0*/  ULDC.64 UR8, c[0x0][0xa80] ;  /* 0x0002a00000087ab9 */ /* 0x000fc40000000a00 */
[----:B------:R-:W-:Y:S01]  /*86c0*/  IMAD.IADD R3, R21, 0x1, R3 ;  /* 0x0000000115037824 */ /* 0x000fe200078e0203 */
[----:B------:R-:W-:Y:S01]  /*86d0*/  LEA R30, P3, R20, UR8, 0x1 ;  /* 0x00000008141e7c11 */ /* 0x000fe2000f8608ff */
[----:B------:R-:W-:Y:S01]  /*86e0*/  VIADD R28, R28, 0x28820 ;  /* 0x000288201c1c7836 */ /* 0x000fe20000000000 */
[----:B------:R-:W-:Y:S02]  /*86f0*/  IADD3 R0, R48, 0x20, RZ ;  /* 0x0000002030007810 */ /* 0x000fe40007ffe0ff */
[----:B------:R-:W-:Y:S02]  /*8700*/  LEA.HI.X R3, R20, UR9, R3, 0x1, P3 ;  /* 0x0000000914037c11 */ /* 0x000fe400098f0c03 */
[----:B------:R-:W-:Y:S02]  /*8710*/  PRMT R28, RZ, 0x654, R28 ;  /* 0x00000654ff1c7816 */ /* 0x000fe4000000001c */
[-C--:B------:R-:W-:Y:S01]  /*8720*/  ISETP.GE.AND P0, PT, R0, R53.reuse, PT ;  /* 0x000000350000720c */ /* 0x080fe20003f06270 */
[----:B------:R-:W-:Y:S01]  /*8730*/  VIADD R0, R48, 0x40 ;  /* 0x0000004030007836 */ /* 0x000fe20000000000 */
[----:B0-----:R0:W-:Y:S01]  /*8740*/  SYNCS.ARRIVE.TRANS64.RED.A1T0 RZ, [R28+URZ], RZ ;  /* 0x000000ff1cff79a7 */ /* 0x0011e2000810043f */
[----:B------:R0:W1:Y:S01]  /*8750*/  SHFL.IDX PT, R21, R30, RZ, 0x181f ;  /* 0x00181fff1e157589 */ /* 0x00006200000e0000 */
[----:B------:R-:W-:Y:S03]  /*8760*/  BSSY B1, `(.L_x_6761) ;  /* 0x000000d000017945 */ /* 0x000fe60003800000 */
[----:B------:R0:W2:Y:S01]  /*8770*/  SHFL.IDX PT, R29, R3, RZ, 0x181f ;  /* 0x00181fff031d7589 */ /* 0x0000a200000e0000 */
[----:B------:R-:W-:Y:S01]  /*8780*/  ISETP.GE.AND P1, PT, R0, R53, PT ;  /* 0x000000350000720c */ /* 0x000fe20003f26270 */
[----:B------:R-:W-:-:S12]  /*8790*/  @P2 BRA `(.L_x_6762) ;  /* 0x0000000000242947 */ /* 0x000fd80003800000 */
[----:B------:R-:W-:Y:S02]  /*87a0*/  ULDC UR4, c[0x0][0xac8] ;  /* 0x0002b20000047ab9 */ /* 0x000fe40000000800 */
[----:B------:R-:W-:Y:S02]  /*87b0*/  ISETP.GE.AND P2, PT, R22, UR4, PT ;  /* 0x0000000416007c0c */ /* 0x000fe4000bf46270 */
[----:B------:R-:W-:-:S11]  /*87c0*/  ISETP.GE.AND P3, PT, R18, UR4, PT ;  /* 0x0000000412007c0c */ /* 0x000fd6000bf66270 */
[-C--:B-1----:R-:W-:Y:S02]  /*87d0*/  @!P2 LEA R20, P4, R22, R21.reuse, 0x1 ;  /* 0x000000151614a211 */ /* 0x082fe400078808ff */
[----:B0-----:R-:W-:Y:S02]  /*87e0*/  @!P3 LEA R28, P5, R18, R21, 0x1 ;  /* 0x00000015121cb211 */ /* 0x001fe400078a08ff */
[-C--:B--2---:R-:W-:Y:S02]  /*87f0*/  @!P2 LEA.HI.X R21, R22, R29.reuse, R189, 0x1, P4 ;  /* 0x0000001d1615a211 */ /* 0x084fe400020f0cbd */
[----:B------:R-:W-:-:S03]  /*8800*/  @!P3 LEA.HI.X R29, R18, R29, R188, 0x1, P5 ;  /* 0x0000001d121db211 */ /* 0x000fc600028f0cbc */
[----:B-----5:R3:W-:Y:S04]  /*8810*/  @!P2 ST.E.128 desc[UR50][R20.64], R24 ;  /* 0x000000181400a985 */ /* 0x0207e8000c101d32 */
[----:B------:R3:W-:Y:S02]  /*8820*/  @!P3 ST.E.128 desc[UR50][R28.64], R44 ;  /* 0x0000002c1c00b985 */ /* 0x0007e4000c101d32 */
.L_x_6762:
[----:B------:R-:W-:Y:S05]  /*8830*/  BSYNC B1 ;  /* 0x0000000000017941 */ /* 0x000fea0003800000 */
.L_x_6761:
[----:B---3-5:R3:W4:Y:S01]  /*8840*/  SHFL.IDX PT, R25, R3, 0x1, 0x181f ;  /* 0x00381f0003197f89 */ /* 0x02872200000e0000 */
[----:B------:R-:W-:Y:S03]  /*8850*/  BSSY B1, `(.L_x_6763) ;  /* 0x000000c000017945 */ /* 0x000fe60003800000 */
[----:B-1----:R3:W1:Y:S01]  /*8860*/  SHFL.IDX PT, R21, R30, 0x1, 0x181f ;  /* 0x00381f001e157f89 */ /* 0x00266200000e0000 */
[----:B------:R-:W-:Y:S05]  /*8870*/  @P0 BRA `(.L_x_6764) ;  /* 0x0000000000240947 */ /* 0x000fea0003800000 */
[----:B------:R-:W-:Y:S02]  /*8880*/  ULDC UR4, c[0x0][0xac8] ;  /* 0x0002b20000047ab9 */ /* 0x000fe40000000800 */
[----:B------:R-:W-:Y:S02]  /*8890*/  ISETP.GE.AND P3, PT, R22, UR4, PT ;  /* 0x0000000416007c0c */ /* 0x000fe4000bf66270 */
[----:B------:R-:W-:-:S11]  /*88a0*/  ISETP.GE.AND P4, PT, R18, UR4, PT ;  /* 0x0000000412007c0c */ /* 0x000fd6000bf86270 */
[-C--:B-1----:R-:W-:Y:S02]  /*88b0*/  @!P3 LEA R20, P0, R22, R21.reuse, 0x1 ;  /* 0x000000151614b211 */ /* 0x082fe400078008ff */
[----:B------:R-:W-:Y:S02]  /*88c0*/  @!P4 LEA R24, P2, R18, R21, 0x1 ;  /* 0x000000151218c211 */ /* 0x000fe400078408ff */
[-C--:B----4-:R-:W-:Y:S02]  /*88d0*/  @!P3 LEA.HI.X R21, R22, R25.reuse, R189, 0x1, P0 ;  /* 0x000000191615b211 */ /* 0x090fe400000f0cbd */
[----:B------:R-:W-:-:S03]  /*88e0*/  @!P4 LEA.HI.X R25, R18, R25, R188, 0x1, P2 ;  /* 0x000000191219c211 */ /* 0x000fc600010f0cbc */
[----:B------:R1:W-:Y:S04]  /*88f0*/  @!P3 ST.E.128 desc[UR50][R20.64], R12 ;  /* 0x0000000c1400b985 */ /* 0x0003e8000c101d32 */
[----:B------:R1:W-:Y:S02]  /*8900*/  @!P4 ST.E.128 desc[UR50][R24.64], R40 ;  /* 0x000000281800c985 */ /* 0x0003e4000c101d32 */
.L_x_6764:
[----:B------:R-:W-:Y:S05]  /*8910*/  BSYNC B1 ;  /* 0x0000000000017941 */ /* 0x000fea0003800000 */
.L_x_6763:
[----:B-1----:R1:W0:Y:S01]  /*8920*/  SHFL.IDX PT, R15, R3, 0x2, 0x181f ;  /* 0x00581f00030f7f89 */ /* 0x00222200000e0000 */
[----:B------:R-:W-:Y:S03]  /*8930*/  BSSY B1, `(.L_x_6765) ;  /* 0x000000c000017945 */ /* 0x000fe60003800000 */
[----:B------:R1:W0:Y:S01]  /*8940*/  SHFL.IDX PT, R13, R30, 0x2, 0x181f ;  /* 0x00581f001e0d7f89 */ /* 0x00022200000e0000 */
[----:B------:R-:W-:Y:S05]  /*8950*/  @P1 BRA `(.L_x_6766) ;  /* 0x0000000000241947 */ /* 0x000fea0003800000 */
[----:B------:R-:W-:Y:S02]  /*8960*/  ULDC UR4, c[0x0][0xac8] ;  /* 0x0002b20000047ab9 */ /* 0x000fe40000000800 */
[----:B------:R-:W-:Y:S02]  /*8970*/  ISETP.GE.AND P2, PT, R22, UR4, PT ;  /* 0x0000000416007c0c */ /* 0x000fe4000bf46270 */
[----:B------:R-:W-:-:S11]  /*8980*/  ISETP.GE.AND P3, PT, R18, UR4, PT ;  /* 0x0000000412007c0c */ /* 0x000fd6000bf66270 */
[-C--:B0-----:R-:W-:Y:S02]  /*8990*/  @!P2 LEA R12, P0, R22, R13.reuse, 0x1 ;  /* 0x0000000d160ca211 */ /* 0x081fe400078008ff */
[----:B------:R-:W-:Y:S02]  /*89a0*/  @!P3 LEA R14, P1, R18, R13, 0x1 ;  /* 0x0000000d120eb211 */ /* 0x000fe400078208ff */
[-C--:B------:R-:W-:Y:S02]  /*89b0*/  @!P2 LEA.HI.X R13, R22, R15.reuse, R189, 0x1, P0 ;  /* 0x0000000f160da211 */ /* 0x080fe400000f0cbd */
[----:B------:R-:W-:-:S03]  /*89c0*/  @!P3 LEA.HI.X R15, R18, R15, R188, 0x1, P1 ;  /* 0x0000000f120fb211 */ /* 0x000fc600008f0cbc */
[----:B------:R0:W-:Y:S04]  /*89d0*/  @!P2 ST.E.128 desc[UR50][R12.64], R8 ;  /* 0x000000080c00a985 */ /* 0x0001e8000c101d32 */
[----:B------:R0:W-:Y:S02]  /*89e0*/  @!P3 ST.E.128 desc[UR50][R14.64], R36 ;  /* 0x000000240e00b985 */ /* 0x0001e4000c101d32 */
.L_x_6766:
[----:B------:R-:W-:Y:S05]  /*89f0*/  BSYNC B1 ;  /* 0x0000000000017941 */ /* 0x000fea0003800000 */
.L_x_6765:
[----:B------:R-:W-:Y:S01]  /*8a00*/  VIADD R0, R48, 0x60 ;  /* 0x0000006030007836 */ /* 0x000fe20000000000 */
[----:B01-3--:R-:W0:Y:S04]  /*8a10*/  SHFL.IDX PT, R3, R3, 0x3, 0x181f ;  /* 0x00781f0003037f89 */ /* 0x00be2800000e0000 */
[----:B------:R-:W-:Y:S01]  /*8a20*/  ISETP.GE.AND P0, PT, R0, R53, PT ;  /* 0x000000350000720c */ /* 0x000fe20003f06270 */
[----:B------:R1:W3:-:S12]  /*8a30*/  SHFL.IDX PT, R11, R30, 0x3, 0x181f ;  /* 0x00781f001e0b7f89 */ /* 0x0002d800000e0000 */
[----:B-1----:R-:W-:Y:S05]  /*8a40*/  @P0 BRA `(.L_x_6767) ;  /* 0x0000000c001c0947 */ /* 0x002fea0003800000 */
[----:B------:R-:W-:Y:S02]  /*8a50*/  ULDC UR4, c[0x0][0xac8] ;  /* 0x0002b20000047ab9 */ /* 0x000fe40000000800 */
[----:B------:R-:W-:-:S13]  /*8a60*/  ISETP.GE.AND P1, PT, R22, UR4, PT ;  /* 0x0000000416007c0c */ /* 0x000fda000bf26270 */
[----:B---3--:R-:W-:-:S04]  /*8a70*/  @!P1 LEA R8, P0, R22, R11, 0x1 ;  /* 0x0000000b16089211 */ /* 0x008fc800078008ff */
[----:B0-----:R-:W-:Y:S02]  /*8a80*/  @!P1 LEA.HI.X R9, R22, R3, R189, 0x1, P0 ;  /* 0x0000000316099211 */ /* 0x001fe400000f0cbd */
[----:B------:R-:W-:-:S03]  /*8a90*/  ISETP.GE.AND P0, PT, R18, UR4, PT ;  /* 0x0000000412007c0c */ /* 0x000fc6000bf06270 */
[----:B------:R1:W-:Y:S10]  /*8aa0*/  @!P1 ST.E.128 desc[UR50][R8.64], R4 ;  /* 0x0000000408009985 */ /* 0x0003f4000c101d32 */
[----:B------:R-:W-:Y:S05]  /*8ab0*/  @P0 BRA `(.L_x_6767) ;  /* 0x0000000c00000947 */ /* 0x000fea0003800000 */
[----:B-1----:R-:W-:-:S04]  /*8ac0*/  LEA R4, P0, R18, R11, 0x1 ;  /* 0x0000000b12047211 */ /* 0x002fc800078008ff */
[----:B------:R-:W-:-:S05]  /*8ad0*/  LEA.HI.X R5, R18, R3, R188, 0x1, P0 ;  /* 0x0000000312057211 */ /* 0x000fca00000f0cbc */
[----:B------:R0:W-:Y:S01]  /*8ae0*/  ST.E.128 desc[UR50][R4.64], R32 ;  /* 0x0000002004007985 */ /* 0x0001e2000c101d32 */
[----:B------:R-:W-:Y:S05]  /*8af0*/  BRA `(.L_x_6767) ;  /* 0x0000000800f07947 */ /* 0x000fea0003800000 */
.L_x_6759:
[----:B------:R-:W-:Y:S01]  /*8b00*/  ULDC.64 UR10, c[0x0][0xc00] ;  /* 0x00030000000a7ab9 */ /* 0x000fe20000000a00 */
[----:B------:R-:W-:Y:S01]  /*8b10*/  USHF.L.U32 UR8, UR37, 0x2, URZ ;  /* 0x0000000225087899 */ /* 0x000fe2000800063f */
[----:B------:R-:W0:Y:S01]  /*8b20*/  LDC R11, c[0x0][0xbe8] ;  /* 0x0002fa00ff0b7b82 */ /* 0x000e220000000800 */
[----:B------:R-:W-:Y:S02]  /*8b30*/  UISETP.NE.U32.AND UP0, UPT, UR10, URZ, UPT ;  /* 0x0000003f0a00728c */ /* 0x000fe4000bf05070 */
[----:B------:R-:W-:Y:S02]  /*8b40*/  USHF.L.U64.HI UR9, UR37, 0x2, UR38 ;  /* 0x0000000225097899 */ /* 0x000fe40008010226 */
[----:B------:R-:W-:Y:S02]  /*8b50*/  UISETP.NE.AND.EX UP0, UPT, UR11, URZ, UPT, UP0 ;  /* 0x0000003f0b00728c */ /* 0x000fe4000bf05300 */
[----:B------:R-:W-:-:S04]  /*8b60*/  UIADD3 UR4, UP1, UR8, UR10, URZ ;  /* 0x0000000a08047290 */ /* 0x000fc8000ff3e03f */
[----:B------:R-:W-:Y:S01]  /*8b70*/  PLOP3.LUT P2, PT, PT, PT, UP0, 0x80, 0x0 ;  /* 0x000000000000781c */ /* 0x000fe20003f4f008 */
[----:B------:R-:W-:Y:S01]  /*8b80*/  UIADD3.X UR7, UR9, UR11, URZ, UP1, !UPT ;  /* 0x0000000b09077290 */ /* 0x000fe20008ffe43f */
[----:B------:R-:W-:Y:S02]  /*8b90*/  MOV R4, UR4 ;  /* 0x0000000400047c02 */ /* 0x000fe40008000f00 */
[----:B------:R-:W-:Y:S02]  /*8ba0*/  ULDC.64 UR10, c[0x0][0xc08] ;  /* 0x00030200000a7ab9 */ /* 0x000fe40000000a00 */
[----:B------:R-:W-:Y:S01]  /*8bb0*/  UISETP.NE.U32.AND UP1, UPT, UR10, URZ, UPT ;  /* 0x0000003f0a00728c */ /* 0x000fe2000bf25070 */
[----:B------:R-:W-:-:S03]  /*8bc0*/  IMAD.U32 R5, RZ, RZ, UR7 ;  /* 0x00000007ff057e24 */ /* 0x000fc6000f8e00ff */
[----:B------:R-:W-:-:S03]  /*8bd0*/  UISETP.NE.AND.EX UP1, UPT, UR11, URZ, UPT, UP1 ;  /* 0x0000003f0b00728c */ /* 0x000fc6000bf25310 */
[----:B------:R-:W2:Y:S01]  /*8be0*/  @P2 LDG.E R3, desc[UR50][R4.64] ;  /* 0x0000003204032981 */ /* 0x000ea2000c1e1900 */
[----:B------:R-:W-:Y:S02]  /*8bf0*/  ULDC UR4, c[0x0][0xa88] ;  /* 0x0002a20000047ab9 */ /* 0x000fe40000000800 */
[----:B------:R-:W-:Y:S01]  /*8c00*/  PLOP3.LUT P3, PT, PT, PT, UP1, 0x80, 0x0 ;  /* 0x000000000000781c */ /* 0x000fe20003f6f018 */
[----:B------:R-:W-:-:S04]  /*8c10*/  IMAD.U32 R0, RZ, RZ, UR4 ;  /* 0x00000004ff007e24 */ /* 0x000fc8000f8e00ff */
        /* <DEDUP_REMOVED lines=16> */
[----:B--2---:R-:W-:-:S07]  /*8d20*/  IADD3 R0, -R3, R0, RZ ;  /* 0x0000000003007210 */ /* 0x004fce0007ffe1ff */
.L_x_6768:
[----:B------:R-:W-:Y:S01]  /*8d30*/  USEL UR37, UR37, URZ, !UP0 ;  /* 0x0000003f25257287 */ /* 0x000fe2000c000000 */
[----:B------:R-:W-:Y:S01]  /*8d40*/  BSSY B1, `(.L_x_6769) ;  /* 0x000002d000017945 */ /* 0x000fe20003800000 */
[----:B------:R-:W-:-:S03]  /*8d50*/  USEL UR38, UR38, URZ, !UP0 ;  /* 0x0000003f26267287 */ /* 0x000fc6000c000000 */
[----:B------:R-:W-:Y:S09]  /*8d60*/  @P1 BRA `(.L_x_6770) ;  /* 0x0000000000a81947 */ /* 0x000ff20003800000 */
[----:B------:R-:W0:Y:S01]  /*8d70*/  S2R R4, SR_TID.X ;  /* 0x0000000000047919 */ /* 0x000e220000002100 */
[----:B------:R-:W1:Y:S01]  /*8d80*/  LDC R6, c[0x0][0xbe8] ;  /* 0x0002fa00ff067b82 */ /* 0x000e620000000800 */
        /* <DEDUP_REMOVED lines=10> */
[----:B------:R-:W-:Y:S02]  /*8e30*/  UMOV UR9, UR10 ;  /* 0x0000000a00097c82 */ /* 0x000fe40008000000 */
[----:B------:R-:W-:Y:S02]  /*8e40*/  UIMAD.WIDE.U32 UR8, UR40, UR12, UR8 ;  /* 0x0000000c280872a5 */ /* 0x000fe4000f8e0008 */
[----:B------:R-:W-:-:S03]  /*8e50*/  UIMAD UR7, UR40, UR13, UR7 ;  /* 0x0000000d280772a4 */ /* 0x000fc6000f8e0207 */
[----:B------:R-:W-:Y:S02]  /*8e60*/  ULDC.64 UR12, c[0x0][0xb98] ;  /* 0x0002e600000c7ab9 */ /* 0x000fe40000000a00 */
[----:B------:R-:W0:Y:S01]  /*8e70*/  @P1 LDC R4, c[0x0][0xbec] ;  /* 0x0002fb00ff041b82 */ /* 0x000e220000000800 */
[----:B------:R-:W-:Y:S02]  /*8e80*/  UIADD3 UR9, UR9, UR7, URZ ;  /* 0x0000000709097290 */ /* 0x000fe4000fffe03f */
[----:B------:R-:W-:Y:S02]  /*8e90*/  UIMAD UR7, UR38, UR12, URZ ;  /* 0x0000000c260772a4 */ /* 0x000fe4000f8e023f */
[----:B------:R-:W-:Y:S02]  /*8ea0*/  UIMAD.WIDE.U32 UR8, UR37, UR12, UR8 ;  /* 0x0000000c250872a5 */ /* 0x000fe4000f8e0008 */
[----:B------:R-:W-:Y:S01]  /*8eb0*/  UIMAD UR7, UR37, UR13, UR7 ;  /* 0x0000000d250772a4 */ /* 0x000fe2000f8e0207 */
[----:B------:R-:W1:Y:S02]  /*8ec0*/  @P1 LDC R8, c[0x0][0xbf0] ;  /* 0x0002fc00ff081b82 */ /* 0x000e640000000800 */
[----:B------:R-:W-:Y:S01]  /*8ed0*/  ULDC.64 UR12, c[0x0][0xb88] ;  /* 0x0002e200000c7ab9 */ /* 0x000fe20000000a00 */
[----:B0-----:R-:W-:-:S04]  /*8ee0*/  @P1 IMAD.HI.U32 R3, R5, R4, RZ ;  /* 0x0000000405031227 */ /* 0x001fc800078e00ff */
[----:B------:R-:W-:Y:S01]  /*8ef0*/  IMAD.MOV.U32 R4, RZ, RZ, R5 ;  /* 0x000000ffff047224 */ /* 0x000fe200078e0005 */
[----:B-1----:R-:W-:Y:S01]  /*8f00*/  @P1 SHF.R.U32.HI R4, RZ, R8, R3 ;  /* 0x00000008ff041219 */ /* 0x002fe20000011603 */
[----:B------:R-:W-:-:S03]  /*8f10*/  IMAD.U32 R8, RZ, RZ, UR7 ;  /* 0x00000007ff087e24 */ /* 0x000fc6000f8e00ff */
[----:B------:R-:W-:-:S05]  /*8f20*/  IADD3 R3, -R4, RZ, RZ ;  /* 0x000000ff04037210 */ /* 0x000fca0007ffe1ff */
[----:B------:R-:W-:Y:S01]  /*8f30*/  IMAD R3, R6, R3, R5 ;  /* 0x0000000306037224 */ /* 0x000fe200078e0205 */
[----:B------:R-:W-:Y:S02]  /*8f40*/  SHF.R.S32.HI R5, RZ, 0x1f, R4 ;  /* 0x0000001fff057819 */ /* 0x000fe40000011404 */
        /* <DEDUP_REMOVED lines=12> */
.L_x_6770:
[----:B------:R-:W-:Y:S05]  /*9010*/  BSYNC B1 ;  /* 0x0000000000017941 */ /* 0x000fea0003800000 */
.L_x_6769:
[----:B------:R-:W1:Y:S01]  /*9020*/  @P0 LDC R5, c[0x0][0xbf0] ;  /* 0x0002fc00ff050b82 */ /* 0x000e620000000800 */
[----:B------:R-:W-:Y:S01]  /*9030*/  ULDC.64 UR12, c[0x0][0xaa0] ;  /* 0x0002a800000c7ab9 */ /* 0x000fe20000000a00 */
[----:B------:R-:W-:Y:S01]  /*9040*/  MOV R8, UR39 ;  /* 0x0000002700087c02 */ /* 0x000fe20008000f00 */
[----:B------:R-:W-:Y:S01]  /*9050*/  UIMAD UR7, UR10, UR12, URZ ;  /* 0x0000000c0a0772a4 */ /* 0x000fe2000f8e023f */
[----:B0-----:R-:W-:Y:S01]  /*9060*/  IMAD R3, R152, 0x20, R17 ;  /* 0x0000002098037824 */ /* 0x001fe200078e0211 */
[----:B------:R-:W-:Y:S01]  /*9070*/  UIMAD.WIDE.U32 UR8, UR4, UR12, URZ ;  /* 0x0000000c040872a5 */ /* 0x000fe2000f8e003f */
[----:B------:R-:W-:Y:S01]  /*9080*/  BSSY B1, `(.L_x_6771) ;  /* 0x0000039000017945 */ /* 0x000fe20003800000 */
[----:B------:R-:W-:Y:S01]  /*9090*/  UIMAD UR7, UR4, UR13, UR7 ;  /* 0x0000000d040772a4 */ /* 0x000fe2000f8e0207 */
[----:B------:R-:W-:Y:S02]  /*90a0*/  IMAD R8, R8, 0x80, R3 ;  /* 0x0000008008087824 */ /* 0x000fe400078e0203 */
[----:B------:R-:W-:Y:S01]  /*90b0*/  ULDC.64 UR12, c[0x0][0xae8] ;  /* 0x0002ba00000c7ab9 */ /* 0x000fe20000000a00 */
[----:B------:R-:W-:Y:S01]  /*90c0*/  UIADD3 UR9, UR9, UR7, URZ ;  /* 0x0000000709097290 */ /* 0x000fe2000fffe03f */
[----:B------:R-:W-:Y:S01]  /*90d0*/  @P0 IMAD.HI.U32 R4, R8, R9, RZ ;  /* 0x0000000908040227 */ /* 0x000fe200078e00ff */
[----:B------:R-:W-:-:S02]  /*90e0*/  UIMAD UR4, UR11, UR12, URZ ;  /* 0x0000000c0b0472a4 */ /* 0x000fc4000f8e023f */
[----:B------:R-:W-:Y:S01]  /*90f0*/  UIMAD.WIDE.U32 UR8, UR40, UR12, UR8 ;  /* 0x0000000c280872a5 */ /* 0x000fe2000f8e0008 */
[----:B------:R-:W-:Y:S01]  /*9100*/  IMAD.MOV.U32 R3, RZ, RZ, R8 ;  /* 0x000000ffff037224 */ /* 0x000fe200078e0008 */
[----:B------:R-:W-:Y:S01]  /*9110*/  UIMAD UR4, UR40, UR13, UR4 ;  /* 0x0000000d280472a4 */ /* 0x000fe2000f8e0204 */
[----:B------:R-:W-:-:S03]  /*9120*/  ULDC.64 UR10, c[0x0][0xaf0] ;  /* 0x0002bc00000a7ab9 */ /* 0x000fc60000000a00 */
[----:B------:R-:W-:Y:S02]  /*9130*/  UIADD3 UR9, UR9, UR4, URZ ;  /* 0x0000000409097290 */ /* 0x000fe4000fffe03f */
[----:B------:R-:W-:Y:S01]  /*9140*/  UIMAD UR4, UR38, UR10, URZ ;  /* 0x0000000a260472a4 */ /* 0x000fe2000f8e023f */
[----:B-1----:R-:W-:Y:S01]  /*9150*/  @P0 SHF.R.U32.HI R3, RZ, R5, R4 ;  /* 0x00000005ff030219 */ /* 0x002fe20000011604 */
[----:B------:R-:W-:Y:S02]  /*9160*/  UIMAD.WIDE.U32 UR8, UR37, UR10, UR8 ;  /* 0x0000000a250872a5 */ /* 0x000fe4000f8e0008 */
[----:B------:R-:W-:Y:S01]  /*9170*/  UIMAD UR4, UR37, UR11, UR4 ;  /* 0x0000000b250472a4 */ /* 0x000fe2000f8e0204 */
[--C-:B------:R-:W-:Y:S01]  /*9180*/  SHF.R.S32.HI R4, RZ, 0x1f, R3.reuse ;  /* 0x0000001fff047819 */ /* 0x100fe20000011403 */
[----:B------:R-:W-:Y:S01]  /*9190*/  IMAD.MOV R7, RZ, RZ, -R3 ;  /* 0x000000ffff077224 */ /* 0x000fe200078e0a03 */
[----:B------:R-:W-:Y:S01]  /*91a0*/  ULDC.64 UR10, c[0x0][0xae0] ;  /* 0x0002b800000a7ab9 */ /* 0x000fe20000000a00 */
[----:B------:R-:W-:-:S02]  /*91b0*/  UIADD3 UR4, UR9, UR4, URZ ;  /* 0x0000000409047290 */ /* 0x000fc4000fffe03f */
[----:B------:R-:W-:Y:S01]  /*91c0*/  MOV R5, UR9 ;  /* 0x0000000900057c02 */ /* 0x000fe20008000f00 */
[----:B------:R-:W-:Y:S02]  /*91d0*/  IMAD R6, R4, UR10, RZ ;  /* 0x0000000a04067c24 */ /* 0x000fe4000f8e02ff */
[----:B------:R-:W-:Y:S01]  /*91e0*/  IMAD.U32 R4, RZ, RZ, UR8 ;  /* 0x00000008ff047e24 */ /* 0x000fe2000f8e00ff */
[----:B------:R-:W-:Y:S01]  /*91f0*/  ULDC.64 UR8, c[0x0][0xad8] ;  /* 0x0002b60000087ab9 */ /* 0x000fe20000000a00 */
[----:B------:R-:W-:Y:S02]  /*9200*/  IMAD.U32 R5, RZ, RZ, UR4 ;  /* 0x00000004ff057e24 */ /* 0x000fe4000f8e00ff */
[----:B------:R-:W-:Y:S02]  /*9210*/  IMAD R7, R11, R7, R8 ;  /* 0x000000070b077224 */ /* 0x000fe400078e0208 */
[C---:B------:R-:W-:Y:S02]  /*9220*/  IMAD R9, R3.reuse, UR11, R6 ;  /* 0x0000000b03097c24 */ /* 0x040fe4000f8e0206 */
[----:B------:R-:W-:Y:S01]  /*9230*/  IMAD.WIDE.U32 R4, R3, UR10, R4 ;  /* 0x0000000a03047c25 */ /* 0x000fe2000f8e0004 */
[----:B------:R-:W-:-:S03]  /*9240*/  SHF.R.S32.HI R3, RZ, 0x1f, R7 ;  /* 0x0000001fff037819 */ /* 0x000fc60000011407 */
[----:B------:R-:W-:Y:S02]  /*9250*/  IMAD.U32 R8, RZ, RZ, UR39 ;  /* 0x00000027ff087e24 */ /* 0x000fe4000f8e00ff */
[----:B------:R-:W-:Y:S02]  /*9260*/  IMAD.IADD R5, R5, 0x1, R9 ;  /* 0x0000000105057824 */ /* 0x000fe400078e0209 */
[----:B------:R-:W-:Y:S02]  /*9270*/  IMAD R6, R3, UR8, RZ ;  /* 0x0000000803067c24 */ /* 0x000fe4000f8e02ff */
[----:B------:R-:W-:Y:S02]  /*9280*/  IMAD R8, R8, 0x80, R17 ;  /* 0x0000008008087824 */ /* 0x000fe400078e0211 */
[----:B-----5:R-:W-:Y:S02]  /*9290*/  IMAD R11, R0, R11, RZ ;  /* 0x0000000b000b7224 */ /* 0x020fe400078e02ff */
[C---:B------:R-:W-:Y:S01]  /*92a0*/  IMAD R3, R7.reuse, UR9, R6 ;  /* 0x0000000907037c24 */ /* 0x040fe2000f8e0206 */
[C---:B------:R-:W-:Y:S01]  /*92b0*/  IADD3 R0, R8.reuse, 0x20, RZ ;  /* 0x0000002008007810 */ /* 0x040fe20007ffe0ff */
[----:B------:R-:W-:Y:S01]  /*92c0*/  IMAD.WIDE.U32 R4, R7, UR8, R4 ;  /* 0x0000000807047c25 */ /* 0x000fe2000f8e0004 */
[-C--:B------:R-:W-:Y:S01]  /*92d0*/  ISETP.GE.AND P2, PT, R8, R11.reuse, PT ;  /* 0x0000000b0800720c */ /* 0x080fe20003f46270 */
[----:B------:R-:W-:Y:S01]  /*92e0*/  ULDC.64 UR8, c[0x0][0xa80] ;  /* 0x0002a00000087ab9 */ /* 0x000fe20000000a00 */
[----:B------:R-:W-:Y:S01]  /*92f0*/  ISETP.GE.AND P1, PT, R0, R11, PT ;  /* 0x0000000b0000720c */ /* 0x000fe20003f26270 */
[----:B------:R-:W-:Y:S01]  /*9300*/  IMAD.IADD R3, R5, 0x1, R3 ;  /* 0x0000000105037824 */ /* 0x000fe200078e0203 */
[----:B------:R-:W-:Y:S01]  /*9310*/  LEA R6, P3, R4, UR8, 0x1 ;  /* 0x0000000804067c11 */ /* 0x000fe2000f8608ff */
[----:B------:R-:W-:-:S03]  /*9320*/  VIADD R0, R8, 0x40 ;  /* 0x0000004008007836 */ /* 0x000fc60000000000 */
[----:B------:R-:W-:Y:S01]  /*9330*/  LEA.HI.X R3, R4, UR9, R3, 0x1, P3 ;  /* 0x0000000904037c11 */ /* 0x000fe200098f0c03 */
[----:B------:R0:W1:Y:S01]  /*9340*/  SHFL.IDX PT, R7, R6, RZ, 0x181f ;  /* 0x00181fff06077589 */ /* 0x00006200000e0000 */
[----:B------:R-:W-:-:S03]  /*9350*/  ISETP.GE.AND P0, PT, R0, R11, PT ;  /* 0x0000000b0000720c */ /* 0x000fc60003f06270 */
[----:B------:R0:W2:Y:S01]  /*9360*/  SHFL.IDX PT, R5, R3, RZ, 0x181f ;  /* 0x00181fff03057589 */ /* 0x0000a200000e0000 */
[----:B------:R-:W-:Y:S09]  /*9370*/  @P2 BRA `(.L_x_6772) ;  /* 0x0000000000242947 */ /* 0x000ff20003800000 */
[----:B------:R-:W-:Y:S02]  /*9380*/  ULDC UR4, c[0x0][0xac8] ;  /* 0x0002b20000047ab9 */ /* 0x000fe40000000800 */
[----:B------:R-:W-:Y:S02]  /*9390*/  ISETP.GE.AND P4, PT, R22, UR4, PT ;  /* 0x0000000416007c0c */ /* 0x000fe4000bf86270 */
[----:B------:R-:W-:-:S11]  /*93a0*/  ISETP.GE.AND P5, PT, R18, UR4, PT ;  /* 0x0000000412007c0c */ /* 0x000fd6000bfa6270 */
[-C--:B-1----:R-:W-:Y:S02]  /*93b0*/  @!P4 LEA R12, P2, R22, R7.reuse, 0x1 ;  /* 0x00000007160cc211 */ /* 0x082fe400078408ff */
[----:B------:R-:W-:Y:S02]  /*93c0*/  @!P5 LEA R4, P3, R18, R7, 0x1 ;  /* 0x000000071204d211 */ /* 0x000fe400078608ff */
[-C--:B--2---:R-:W-:Y:S02]  /*93d0*/  @!P4 LEA.HI.X R13, R22, R5.reuse, R189, 0x1, P2 ;  /* 0x00000005160dc211 */ /* 0x084fe400010f0cbd */
[----:B------:R-:W-:-:S03]  /*93e0*/  @!P5 LEA.HI.X R5, R18, R5, R188, 0x1, P3 ;  /* 0x000000051205d211 */ /* 0x000fc600018f0cbc */
[----:B------:R3:W-:Y:S04]  /*93f0*/  @!P4 ST.E.128 desc[UR50][R12.64], RZ ;  /* 0x000000ff0c00c985 */ /* 0x0007e8000c101d32 */
[----:B------:R3:W-:Y:S02]  /*9400*/  @!P5 ST.E.128 desc[UR50][R4.64], RZ ;  /* 0x000000ff0400d985 */ /* 0x0007e4000c101d32 */
.L_x_6772:
[----:B------:R-:W-:Y:S05]  /*9410*/  BSYNC B1 ;  /* 0x0000000000017941 */ /* 0x000fea0003800000 */
.L_x_6771:
[----:B--23--:R2:W3:Y:S01]  /*9420*/  SHFL.IDX PT, R5, R3, 0x1, 0x181f ;  /* 0x00381f0003057f89 */ /* 0x00c4e200000e0000 */
        /* <DEDUP_REMOVED lines=8> */
[-C--:B---3--:R-:W-:Y:S02]  /*94b0*/  @!P3 LEA.HI.X R13, R22, R5.reuse, R189, 0x1, P1 ;  /* 0x00000005160db211 */ /* 0x088fe400008f0cbd */
[----:B------:R-:W-:-:S03]  /*94c0*/  @!P4 LEA.HI.X R5, R18, R5, R188, 0x1, P2 ;  /* 0x000000051205c211 */ /* 0x000fc600010f0cbc */
[----:B------:R4:W-:Y:S04]  /*94d0*/  @!P3 ST.E.128 desc[UR50][R12.64], RZ ;  /* 0x000000ff0c00b985 */ /* 0x0009e8000c101d32 */
[----:B------:R4:W-:Y:S02]  /*94e0*/  @!P4 ST.E.128 desc[UR50][R4.64], RZ ;  /* 0x000000ff0400c985 */ /* 0x0009e4000c101d32 */
.L_x_6774:
[----:B------:R-:W-:Y:S05]  /*94f0*/  BSYNC B1 ;  /* 0x0000000000017941 */ /* 0x000fea0003800000 */
.L_x_6773:
[----:B---34-:R3:W4:Y:S01]  /*9500*/  SHFL.IDX PT, R5, R3, 0x2, 0x181f ;  /* 0x00581f0003057f89 */ /* 0x01872200000e0000 */
        /* <DEDUP_REMOVED lines=10> */
[----:B------:R1:W-:Y:S04]  /*95b0*/  @!P2 ST.E.128 desc[UR50][R12.64], RZ ;  /* 0x000000ff0c00a985 */ /* 0x0003e8000c101d32 */
[----:B------:R1:W-:Y:S02]  /*95c0*/  @!P3 ST.E.128 desc[UR50][R4.64], RZ ;  /* 0x000000ff0400b985 */ /* 0x0003e4000c101d32 */
.L_x_6776:
[----:B------:R-:W-:Y:S05]  /*95d0*/  BSYNC B1 ;  /* 0x0000000000017941 */ /* 0x000fea0003800000 */
.L_x_6775:
[----:B------:R-:W-:Y:S01]  /*95e0*/  VIADD R0, R8, 0x60 ;  /* 0x0000006008007836 */ /* 0x000fe20000000000 */
[----:B0-23--:R-:W0:Y:S04]  /*95f0*/  SHFL.IDX PT, R3, R3, 0x3, 0x181f ;  /* 0x00781f0003037f89 */ /* 0x00de2800000e0000 */
[----:B------:R-:W-:Y:S01]  /*9600*/  ISETP.GE.AND P0, PT, R0, R11, PT ;  /* 0x0000000b0000720c */ /* 0x000fe20003f06270 */
[----:B-1--4-:R1:W2:-:S12]  /*9610*/  SHFL.IDX PT, R5, R6, 0x3, 0x181f ;  /* 0x00781f0006057f89 */ /* 0x01229800000e0000 */
[----:B-1----:R-:W-:Y:S05]  /*9620*/  @P0 BRA `(.L_x_6767) ;  /* 0x0000000000240947 */ /* 0x002fea0003800000 */
[----:B------:R-:W-:Y:S02]  /*9630*/  ULDC UR4, c[0x0][0xac8] ;  /* 0x0002b20000047ab9 */ /* 0x000fe40000000800 */
[----:B------:R-:W-:Y:S02]  /*9640*/  ISETP.GE.AND P2, PT, R22, UR4, PT ;  /* 0x0000000416007c0c */ /* 0x000fe4000bf46270 */
[----:B------:R-:W-:-:S11]  /*9650*/  ISETP.GE.AND P3, PT, R18, UR4, PT ;  /* 0x0000000412007c0c */ /* 0x000fd6000bf66270 */
[-C--:B--2---:R-:W-:Y:S02]  /*9660*/  @!P2 LEA R6, P0, R22, R5.reuse, 0x1 ;  /* 0x000000051606a211 */ /* 0x084fe400078008ff */
[----:B------:R-:W-:Y:S02]  /*9670*/  @!P3 LEA R4, P1, R18, R5, 0x1 ;  /* 0x000000051204b211 */ /* 0x000fe400078208ff */
[-C--:B0-----:R-:W-:Y:S02]  /*9680*/  @!P2 LEA.HI.X R7, R22, R3.reuse, R189, 0x1, P0 ;  /* 0x000000031607a211 */ /* 0x081fe400000f0cbd */
[----:B------:R-:W-:-:S03]  /*9690*/  @!P3 LEA.HI.X R5, R18, R3, R188, 0x1, P1 ;  /* 0x000000031205b211 */ /* 0x000fc600008f0cbc */
[----:B------:R0:W-:Y:S04]  /*96a0*/  @!P2 ST.E.128 desc[UR50][R6.64], RZ ;  /* 0x000000ff0600a985 */ /* 0x0001e8000c101d32 */
[----:B------:R0:W-:Y:S02]  /*96b0*/  @!P3 ST.E.128 desc[UR50][R4.64], RZ ;  /* 0x000000ff0400b985 */ /* 0x0001e4000c101d32 */
.L_x_6767:
[----:B------:R-:W-:Y:S05]  /*96c0*/  BSYNC B0 ;  /* 0x0000000000007941 */ /* 0x000fea0003800000 */
.L_x_6758:
[----:B------:R-:W-:Y:S02]  /*96d0*/  ULDC UR4, c[0x0][0xc3c] ;  /* 0x00030f0000047ab9 */ /* 0x000fe40000000800 */
[----:B------:R-:W-:-:S13]  /*96e0*/  ISETP.GE.AND P0, PT, R51, UR4, PT ;  /* 0x0000000433007c0c */ /* 0x000fda000bf06270 */
[----:B------:R-:W-:Y:S05]  /*96f0*/  @!P0 BRA `(.L_x_6777) ;  /* 0xffffff7400948947 */ /* 0x000fea000383ffff */
[----:B------:R-:W-:Y:S05]  /*9700*/  EXIT ;  /* 0x000000000000794d */ /* 0x000fea0003800000 */
.L_x_6730:
[----:B------:R-:W-:-:S08]  /*9710*/  NOP ;  /* 0x0000000000007918 */ /* 0x000fd00000000000 */
[----:B------:R-:W0:-:S00]  /*9720*/  USETMAXREG.DEALLOC.CTAPOOL 0x28 ;  /* 0x00000028000079c8 */ /* 0x000e0000080e0500 */
        /* <DEDUP_REMOVED lines=14> */
.L_x_6778:
        /* <DEDUP_REMOVED lines=40> */
.L_x_6784:
        /* <DEDUP_REMOVED lines=12> */
.L_x_6783:
[----:B------:R-:W-:Y:S05]  /*9b50*/  BSYNC B0 ;  /* 0x0000000000007941 */ /* 0x000fea0003800000 */
.L_x_6782:
        /* <DEDUP_REMOVED lines=21> */
.L_x_6780:
        /* <DEDUP_REMOVED lines=15> */
.L_x_6785:
[----:B---3--:R-:W-:Y:S01]  /*9da0*/  IMAD R16, R16, UR5, R8 ;  /* 0x0000000510107c24 */ /* 0x008fe2000f8e0208 */
[----:B0-----:R-:W-:Y:S02]  /*9db0*/  IABS R2, R10 ;  /* 0x0000000a00027213 */ /* 0x001fe40000000000 */
[----:B-1----:R-:W-:Y:S02]  /*9dc0*/  IADD3 R0, RZ, -R3, RZ ;  /* 0x80000003ff007210 */ /* 0x002fe40007ffe0ff */
[----:B------:R-:W-:Y:S01]  /*9dd0*/  IADD3 R11, -R16, UR6, RZ ;  /* 0x00000006100b7c10 */ /* 0x000fe2000fffe1ff */
[----:B------:R-:W-:Y:S01]  /*9de0*/  IMAD.MOV R4, RZ, RZ, -R2 ;  /* 0x000000ffff047224 */ /* 0x000fe200078e0a02 */
[----:B------:R-:W-:Y:S01]  /*9df0*/  IADD3 R19, R19, UR4, RZ ;  /* 0x0000000413137c10 */ /* 0x000fe2000fffe0ff */
[----:B--2---:R-:W-:Y:S01]  /*9e00*/  IMAD R7, R0, R9, RZ ;  /* 0x0000000900077224 */ /* 0x004fe200078e02ff */
        /* <DEDUP_REMOVED lines=17> */
[--C-:B------:R-:W-:Y:S02]  /*9f20*/  IMAD.MOV R17, RZ, RZ, -R2.reuse ;  /* 0x000000ffff117224 */ /* 0x100fe400078e0a02 */
[----:B------:R-:W-:Y:S02]  /*9f30*/  IMAD.MOV.U32 R18, RZ, RZ, R2 ;  /* 0x000000ffff127224 */ /* 0x000fe400078e0002 */
[----:B------:R-:W-:Y:S01]  /*9f40*/  IMAD R17, R10, R17, R11 ;  /* 0x000000110a117224 */ /* 0x000fe200078e020b */
[----:B------:R-:W-:Y:S06]  /*9f50*/  BRA `(.L_x_6786) ;  /* 0x0000000000147947 */ /* 0x000fec0003800000 */
.L_x_6781:
[----:B------:R-:W-:Y:S01]  /*9f60*/  ULDC UR4, c[0x0][0xc3c] ;  /* 0x00030f0000047ab9 */ /* 0x000fe20000000800 */
[----:B------:R-:W-:Y:S01]  /*9f70*/  IMAD.MOV.U32 R17, RZ, RZ, RZ ;  /* 0x000000ffff117224 */ /* 0x000fe200078e00ff */
[----:B------:R-:W-:Y:S01]  /*9f80*/  MOV R19, UR4 ;  /* 0x0000000400137c02 */ /* 0x000fe20008000f00 */
[----:B------:R-:W-:Y:S02]  /*9f90*/  IMAD.U32 R16, RZ, RZ, UR6 ;  /* 0x00000006ff107e24 */ /* 0x000fe4000f8e00ff */
[----:B------:R-:W-:-:S07]  /*9fa0*/  IMAD.MOV.U32 R18, RZ, RZ, RZ ;  /* 0x000000ffff127224 */ /* 0x000fce00078e00ff */
.L_x_6786:
[----:B------:R-:W-:-:S13]  /*9fb0*/  ISETP.NE.AND P0, PT, R5, RZ, PT ;  /* 0x000000ff0500720c */ /* 0x000fda0003f05270 */
[----:B------:R-:W0:Y:S01]  /*9fc0*/  @!P0 S2R R3, SR_CgaCtaId ;  /* 0x0000000000038919 */ /* 0x000e220000008800 */
[----:B------:R-:W-:-:S04]  /*9fd0*/  @!P0 MOV R0, 0x400 ;  /* 0x0000040000008802 */ /* 0x000fc80000000f00 */
[----:B0-----:R-:W-:-:S05]  /*9fe0*/  @!P0 LEA R0, R3, R0, 0x18 ;  /* 0x0000000003008211 */ /* 0x001fca00078ec0ff */
[----:B------:R1:W-:Y:S01]  /*9ff0*/  @!P0 STS.128 [R0+0x288d0], R16 ;  /* 0x0288d01000008388 */ /* 0x0003e20000000c00 */
[----:B------:R-:W-:Y:S06]  /*a000*/  BAR.ARV 0x5, 0x180 ;  /* 0x0146000000007b1d */ /* 0x000fec0000002000 */
.L_x_6779:
[----:B------:R2:W-:Y:S01]  /*a010*/  STL [R1+0x1c], RZ ;  /* 0x00001cff01007387 */ /* 0x0005e20000100800 */
[----:B------:R-:W-:Y:S01]  /*a020*/  ULDC UR4, c[0x0][0xc3c] ;  /* 0x00030f0000047ab9 */ /* 0x000fe20000000800 */
[----:B------:R-:W-:Y:S01]  /*a030*/  IMAD.MOV.U32 R28, RZ, RZ, 0x1 ;  /* 0x00000001ff1c7424 */ /* 0x000fe200078e00ff */
[----:B0-----:R-:W-:Y:S01]  /*a040*/  ISETP.GE.AND P0, PT, R19, UR4, PT ;  /* 0x0000000413007c0c */ /* 0x001fe2000bf06270 */
[----:B------:R-:W-:-:S12]  /*a050*/  IMAD.MOV.U32 R25, RZ, RZ, RZ ;  /* 0x000000ffff197224 */ /* 0x000fd800078e00ff */
[----:B--2---:R-:W-:Y:S05]  /*a060*/  @P0 BRA `(.L_x_6787) ;  /* 0x0000004400b80947 */ /* 0x004fea0003800000 */
[----:B------:R-:W0:Y:S01]  /*a070*/  S2R R3, SR_TID.X ;  /* 0x0000000000037919 */ /* 0x000e220000002100 */
[----:B------:R-:W2:Y:S01]  /*a080*/  S2UR UR5, SR_CgaCtaId ;  /* 0x00000000000579c3 */ /* 0x000ea20000008800 */
[----:B------:R-:W-:Y:S01]  /*a090*/  UMOV UR4, 0x400 ;  /* 0x0000040000047882 */ /* 0x000fe20000000000 */
[----:B------:R-:W-:Y:S01]  /*a0a0*/  BSSY B8, `(.L_x_6787) ;  /* 0x000046a000087945 */ /* 0x000fe20003800000 */
[----:B------:R3:W-:Y:S01]  /*a0b0*/  STL [R1+0x1c], RZ ;  /* 0x00001cff01007387 */ /* 0x0007e20000100800 */
[----:B------:R-:W-:Y:S01]  /*a0c0*/  IMAD.MOV.U32 R28, RZ, RZ, 0x1 ;  /* 0x00000001ff1c7424 */ /* 0x000fe200078e00ff */
[----:B------:R-:W-:Y:S01]  /*a0d0*/  MOV R25, RZ ;  /* 0x000000ff00197202 */ /* 0x000fe20000000f00 */
[----:B------:R-:W-:Y:S01]  /*a0e0*/  ULOP3.LUT UR37, UR36, 0x2, URZ, 0xfc, !UPT ;  /* 0x0000000224257892 */ /* 0x000fe2000f8efc3f */
[----:B------:R-:W-:Y:S01]  /*a0f0*/  ULDC UR38, c[0x0][0xc] ;  /* 0x0000030000267ab9 */ /* 0x000fe20000000800 */
[----:B--2---:R-:W-:-:S06]  /*a100*/  ULEA UR4, UR5, UR4, 0x18 ;  /* 0x0000000405047291 */ /* 0x004fcc000f8ec03f */
[----:B------:R-:W-:Y:S02]  /*a110*/  IMAD.U32 R22, RZ, RZ, UR4 ;  /* 0x00000004ff167e24 */ /* 0x000fe4000f8e00ff */
[----:B0-----:R-:W-:-:S05]  /*a120*/  IMAD.SHL.U32 R30, R3, 0x8, RZ ;  /* 0x00000008031e7824 */ /* 0x001fca00078e00ff */
[----:B-1----:R-:W-:-:S04]  /*a130*/  LOP3.LUT R0, R30, 0x1f8, RZ, 0xc0, !PT ;  /* 0x000001f81e007812 */ /* 0x002fc800078ec0ff */
[----:B------:R-:W-:-:S04]  /*a140*/  LOP3.LUT R3, R0, 0x38, R3, 0x78, !PT ;  /* 0x0000003800037812 */ /* 0x000fc800078e7803 */
[----:B------:R-:W-:Y:S02]  /*a150*/  LOP3.LUT R34, R3, 0x200, R30, 0xf8, !PT ;  /* 0x0000020003227812 */ /* 0x000fe400078ef81e */
[----:B------:R-:W-:-:S03]  /*a160*/  LOP3.LUT R30, R30, 0x38, RZ, 0xc0, !PT ;  /* 0x000000381e1e7812 */ /* 0x000fc600078ec0ff */
[----:B------:R-:W-:Y:S01]  /*a170*/  IMAD R0, R34, 0x2, R22 ;  /* 0x0000000222007824 */ /* 0x000fe200078e0216 */
[----:B------:R-:W-:-:S04]  /*a180*/  LOP3.LUT R29, R30, 0x40, RZ, 0xfc, !PT ;  /* 0x000000401e1d7812 */ /* 0x000fc800078efcff */
[----:B------:R3:W-:Y:S03]  /*a190*/  STL [R1], R0 ;  /* 0x0000000001007387 */ /* 0x0007e60000100800 */
.L_x_6850:
[----:B0-----:R-:W0:Y:S02]  /*a1a0*/  LDC.64 R2, c[0x0][0xc88] ;  /* 0x00032200ff027b82 */ /* 0x001e240000000a00 */
[----:B0-----:R-:W-:-:S05]  /*a1b0*/  IMAD.WIDE R2, R19, 0x4, R2 ;  /* 0x0000000413027825 */ /* 0x001fca00078e0202 */
[----:B---3--:R-:W3:Y:S01]  /*a1c0*/  LDG.E R31, desc[UR50][R2.64] ;  /* 0x00000032021f7981 */ /* 0x008ee2000c1e1900 */
[----:B------:R-:W-:Y:S05]  /*a1d0*/  YIELD ;  /* 0x0000000000007946 */ /* 0x000fea0003800000 */
[----:B------:R-:W-:Y:S01]  /*a1e0*/  ULDC.64 UR4, c[0x0][0xa28] ;  /* 0x00028a0000047ab9 */ /* 0x000fe20000000a00 */
[----:B------:R-:W-:Y:S01]  /*a1f0*/  IMAD.MOV.U32 R36, RZ, RZ, RZ ;  /* 0x000000ffff247224 */ /* 0x000fe200078e00ff */
[----:B------:R-:W-:Y:S01]  /*a200*/  ISETP.NE.U32.AND P0, PT, RZ, UR4, PT ;  /* 0x00000004ff007c0c */ /* 0x000fe2000bf05070 */
[----:B------:R-:W-:-:S03]  /*a210*/  ULDC.64 UR6, c[0x0][0xa18] ;  /* 0x0002860000067ab9 */ /* 0x000fc60000000a00 */
[----:B------:R-:W-:Y:S02]  /*a220*/  ISETP.NE.AND.EX P0, PT, RZ, UR5, PT, P0 ;  /* 0x00000005ff007c0c */ /* 0x000fe4000bf05300 */
[----:B---3--:R-:W-:-:S11]  /*a230*/  SHF.R.S32.HI R0, RZ, 0x1f, R31 ;  /* 0x0000001fff007819 */ /* 0x008fd6000001141f */
[C---:B------:R-:W-:Y:S01]  /*a240*/  @P0 LEA R2, P1, R31.reuse, UR4, 0x2 ;  /* 0x000000041f020c11 */ /* 0x040fe2000f8210ff */
[C---:B------:R-:W-:Y:S01]  /*a250*/  IMAD.SHL.U32 R23, R31.reuse, 0x4, RZ ;  /* 0x000000041f177824 */ /* 0x040fe200078e00ff */
[C-C-:B------:R-:W-:Y:S01]  /*a260*/  SHF.L.U64.HI R24, R31.reuse, 0x2, R0.reuse ;  /* 0x000000021f187819 */ /* 0x140fe20000010200 */
[----:B------:R0:W-:Y:S01]  /*a270*/  STL [R1+0x10], R0 ;  /* 0x0000100001007387 */ /* 0x0001e20000100800 */
[----:B------:R-:W-:Y:S01]  /*a280*/  @P0 LEA.HI.X R3, R31, UR5, R0, 0x2, P1 ;  /* 0x000000051f030c11 */ /* 0x000fe200088f1400 */
[----:B------:R-:W-:-:S04]  /*a290*/  ULDC.64 UR4, c[0x0][0xa00] ;  /* 0x0002800000047ab9 */ /* 0x000fc80000000a00 */
[----:B-1----:R1:W5:Y:S01]  /*a2a0*/  @P0 LDG.E R36, desc[UR50][R2.64] ;  /* 0x0000003202240981 */ /* 0x002362000c1e1900 */
[----:B------:R-:W-:Y:S02]  /*a2b0*/  ISETP.NE.U32.AND P0, PT, RZ, UR4, PT ;  /* 0x00000004ff007c0c */ /* 0x000fe4000bf05070 */
[----:B------:R-:W-:Y:S02]  /*a2c0*/  LOP3.LUT R27, R27, 0xffffffef, RZ, 0xc0, !PT ;  /* 0xffffffef1b1b7812 */ /* 0x000fe400078ec0ff */
[----:B------:R-:W-:Y:S02]  /*a2d0*/  ISETP.NE.AND.EX P2, PT, RZ, UR5, PT, P0 ;  /* 0x00000005ff007c0c */ /* 0x000fe4000bf45300 */
[----:B0-----:R-:W-:Y:S02]  /*a2e0*/  MOV R0, RZ ;  /* 0x000000ff00007202 */ /* 0x001fe40000000f00 */
[----:B------:R-:W-:Y:S02]  /*a2f0*/  ISETP.NE.U32.AND P0, PT, RZ, UR6, PT ;  /* 0x00000006ff007c0c */ /* 0x000fe4000bf05070 */
[----:B-1----:R-:W-:-:S02]  /*a300*/  IADD3 R2, P1, R23, UR4, RZ ;  /* 0x0000000417027c10 */ /* 0x002fc4000ff3e0ff */
[----:B------:R-:W-:Y:S02]  /*a310*/  ISETP.NE.AND.EX P0, PT, RZ, UR7, PT, P0 ;  /* 0x00000007ff007c0c */ /* 0x000fe4000bf05300 */
[----:B------:R-:W-:Y:S01]  /*a320*/  IADD3.X R3, R24, UR5, RZ, P1, !PT ;  /* 0x0000000518037c10 */ /* 0x000fe20008ffe4ff */
[----:B------:R-:W-:Y:S02]  /*a330*/  ULDC.64 UR4, c[0x0][0x418] ;  /* 0x0001060000047ab9 */ /* 0x000fe40000000a00 */
[----:B------:R-:W-:Y:S02]  /*a340*/  @P2 LOP3.LUT R27, R27, 0x10, RZ, 0xfc, !PT ;  /* 0x000000101b1b2812 */ /* 0x000fe400078efcff */
[----:B------:R-:W2:Y:S06]  /*a350*/  @P2 LDG.E R0, desc[UR50][R2.64] ;  /* 0x0000003202002981 */ /* 0x000eac000c1e1900 */
[----:B------:R-:W-:-:S04]  /*a360*/  @P0 IADD3 R4, P1, R23, UR6, RZ ;  /* 0x0000000617040c10 */ /* 0x000fc8000ff3e0ff */
[----:B------:R-:W-:Y:S01]  /*a370*/  @P0 IADD3.X R5, R24, UR7, RZ, P1, !PT ;  /* 0x0000000718050c10 */ /* 0x000fe20008ffe4ff */
[----:B--2---:R0:W-:Y:S04]  /*a380*/  STL [R1+0x4], R0 ;  /* 0x0000040001007387 */ /* 0x0041e80000100800 */
[----:B0-----:R-:W2:Y:S01]  /*a390*/  @P0 LDG.E R0, desc[UR50][R4.64] ;  /* 0x0000003204000981 */ /* 0x001ea2000c1e1900 */
[----:B------:R-:W-:-:S03]  /*a3a0*/  UISETP.NE.U32.AND UP0, UPT, UR4, URZ, UPT ;  /* 0x0000003f0400728c */ /* 0x000fc6000bf05070 */
[----:B------:R-:W-:Y:S01]  /*a3b0*/  ULDC UR4, c[0x0][0x424] ;  /* 0x0001090000047ab9 */ /* 0x000fe20000000800 */
[----:B------:R-:W-:-:S03]  /*a3c0*/  UISETP.NE.AND.EX UP0, UPT, UR5, URZ, UPT, UP0 ;  /* 0x0000003f0500728c */ /* 0x000fc6000bf05300 */
[----:B------:R-:W-:Y:S01]  /*a3d0*/  ULDC UR5, c[0x0][0x2f0] ;  /* 0x0000bc0000057ab9 */ /* 0x000fe20000000800 */
[----:B------:R-:W-:-:S04]  /*a3e0*/  USEL UR4, UR4, 0x1, UP0 ;  /* 0x0000000104047887 */ /* 0x000fc80008000000 */
[----:B------:R-:W-:-:S06]  /*a3f0*/  UIMAD UR4, UR4, UR5, URZ ;  /* 0x00000005040472a4 */ /* 0x000fcc000f8e023f */
[----:B------:R-:W-:Y:S01]  /*a400*/  IMAD.U32 R35, RZ, RZ, UR4 ;  /* 0x00000004ff237e24 */ /* 0x000fe2000f8e00ff */
[----:B--2---:R0:W-:Y:S01]  /*a410*/  @P0 STL [R1+0x14], R0 ;  /* 0x0000140001000387 */ /* 0x0041e20000100800 */
[----:B------:R-:W-:Y:S05]  /*a420*/  @P0 BRA `(.L_x_6788) ;  /* 0x0000000000200947 */ /* 0x000fea0003800000 */
[----:B------:R-:W-:Y:S02]  /*a430*/  ULDC UR4, c[0x0][0x288] ;  /* 0x0000a20000047ab9 */ /* 0x000fe40000000800 */
[----:B0-----:R-:W-:-:S05]  /*a440*/  IMAD.U32 R0, RZ, RZ, UR4 ;  /* 0x00000004ff007e24 */ /* 0x001fca000f8e00ff */
[----:B------:R1:W-:Y:S01]  /*a450*/  STL [R1+0x14], R0 ;  /* 0x0000140001007387 */ /* 0x0003e20000100800 */
[----:B------:R-:W-:Y:S05]  /*a460*/  @!P2 BRA `(.L_x_6788) ;  /* 0x000000000010a947 */ /* 0x000fea0003800000 */
[----:B------:R-:W2:Y:S04]  /*a470*/  LDG.E R5, desc[UR50][R2.64] ;  /* 0x0000003202057981 */ /* 0x000ea8000c1e1900 */
[----:B-1----:R-:W2:Y:S02]  /*a480*/  LDG.E R0, desc[UR50][R2.64+0x4] ;  /* 0x0000043202007981 */ /* 0x002ea4000c1e1900 */
[----:B--2---:R-:W-:-:S05]  /*a490*/  IMAD.IADD R0, R0, 0x1, -R5 ;  /* 0x0000000100007824 */ /* 0x004fca00078e0a05 */
[----:B------:R2:W-:Y:S02]  /*a4a0*/  STL [R1+0x14], R0 ;  /* 0x0000140001007387 */ /* 0x0005e40000100800 */
.L_x_6788:
        /* <DEDUP_REMOVED lines=9> */
.L_x_6789:
[----:B------:R-:W-:Y:S02]  /*a540*/  ULDC.64 UR4, c[0x0][0xa08] ;  /* 0x0002820000047ab9 */ /* 0x000fe40000000a00 */
[----:B------:R-:W-:-:S04]  /*a550*/  ISETP.NE.U32.AND P0, PT, RZ, UR4, PT ;  /* 0x00000004ff007c0c */ /* 0x000fc8000bf05070 */
[----:B------:R-:W-:-:S13]  /*a560*/  ISETP.NE.AND.EX P0, PT, RZ, UR5, PT, P0 ;  /* 0x00000005ff007c0c */ /* 0x000fda000bf05300 */
[----:B------:R-:W-:Y:S05]  /*a570*/  @!P0 BRA `(.L_x_6790) ;  /* 0x0000000000148947 */ /* 0x000fea0003800000 */
[----:B------:R-:W3:Y:S02]  /*a580*/  LDC.64 R2, c[0x0][0xa08] ;  /* 0x00028200ff027b82 */ /* 0x000ee40000000a00 */
[----:B---3--:R-:W-:-:S05]  /*a590*/  IMAD.WIDE R2, R33, 0x4, R2 ;  /* 0x0000000421027825 */ /* 0x008fca00078e0202 */
[----:B------:R-:W3:Y:S04]  /*a5a0*/  LDG.E R35, desc[UR50][R2.64] ;  /* 0x0000003202237981 */ /* 0x000ee8000c1e1900 */
[----:B012---:R-:W3:Y:S02]  /*a5b0*/  LDG.E R0, desc[UR50][R2.64+0x4] ;  /* 0x0000043202007981 */ /* 0x007ee4000c1e1900 */
[----:B---3--:R-:W-:-:S07]  /*a5c0*/  IADD3 R35, -R35, R0, RZ ;  /* 0x0000000023237210 */ /* 0x008fce0007ffe1ff */
.L_x_6790:
[----:B-----5:R-:W-:Y:S01]  /*a5d0*/  IMAD.IADD R35, R35, 0x1, -R36 ;  /* 0x0000000123237824 */ /* 0x020fe200078e0a24 */
[----:B------:R-:W-:Y:S03]  /*a5e0*/  BSSY B7, `(.L_x_6791) ;  /* 0x0000377000077945 */ /* 0x000fe60003800000 */
[C---:B012---:R-:W-:Y:S01]  /*a5f0*/  VIADD R0, R35.reuse, 0x7f ;  /* 0x0000007f23007836 */ /* 0x047fe20000000000 */
[----:B------:R-:W-:-:S04]  /*a600*/  ISETP.GT.AND P0, PT, R35, RZ, PT ;  /* 0x000000ff2300720c */ /* 0x000fc80003f04270 */
[----:B---3--:R-:W-:-:S04]  /*a610*/  SHF.R.S32.HI R3, RZ, 0x1f, R0 ;  /* 0x0000001fff037819 */ /* 0x008fc80000011400 */
[----:B------:R-:W-:-:S05]  /*a620*/  LEA.HI R32, R3, R0, RZ, 0x7 ;  /* 0x0000000003207211 */ /* 0x000fca00078f38ff */
[----:B------:R0:W-:Y:S01]  /*a630*/  STL [R1+0x18], R32 ;  /* 0x0000182001007387 */ /* 0x0001e20000100800 */
[----:B------:R-:W-:Y:S05]  /*a640*/  @P0 BRA `(.L_x_6792) ;  /* 0x0000000000440947 */ /* 0x000fea0003800000 */
[----:B------:R-:W1:Y:S02]  /*a650*/  S2R R2, SR_TID.X ;  /* 0x0000000000027919 */ /* 0x000e640000002100 */
        /* <DEDUP_REMOVED lines=10> */
[----:B------:R-:W1:Y:S02]  /*a700*/  S2R R4, SR_LTMASK ;  /* 0x0000000000047919 */ /* 0x000e640000003900 */
[----:B-1----:R-:W-:-:S04]  /*a710*/  LOP3.LUT R4, R4, UR4, RZ, 0xc0, !PT ;  /* 0x0000000404047c12 */ /* 0x002fc8000f8ec0ff */
[----:B------:R-:W1:Y:S01]  /*a720*/  POPC R7, R4 ;  /* 0x0000000400077309 */ /* 0x000e620000000000 */
[----:B--2---:R-:W1:Y:S02]  /*a730*/  SHFL.IDX PT, R0, R3, R0, 0x1f ;  /* 0x00001f0003007589 */ /* 0x004e6400000e0000 */
[----:B-1----:R-:W-:Y:S01]  /*a740*/  IADD3 R16, R0, UR38, R7 ;  /* 0x0000002600107c10 */ /* 0x002fe2000fffe007 */
[----:B------:R-:W-:Y:S06]  /*a750*/  BRA `(.L_x_6793) ;  /* 0x00000034007c7947 */ /* 0x000fec0003800000 */
.L_x_6792:
        /* <DEDUP_REMOVED lines=19> */
[----:B01----:R-:W-:Y:S05]  /*a890*/  CALL.ABS.NOINC R2 ;  /* 0x0000000002007343 */ /* 0x003fea0003c00000 */
.L_x_6795:
[----:B------:R-:W-:Y:S05]  /*a8a0*/  BSYNC B6 ;  /* 0x0000000000067941 */ /* 0x000fea0003800000 */
.L_x_6794:
        /* <DEDUP_REMOVED lines=19> */
[----:B0-2---:R-:W-:Y:S05]  /*a9e0*/  CALL.ABS.NOINC R2 ;  /* 0x0000000002007343 */ /* 0x005fea0003c00000 */
.L_x_6798:
        /* <DEDUP_REMOVED lines=15> */
.L_x_6797:
[----:B------:R-:W-:Y:S05]  /*aae0*/  BSYNC B6 ;  /* 0x0000000000067941 */ /* 0x000fea0003800000 */
.L_x_6796:
[----:B------:R-:W-:Y:S01]  /*aaf0*/  ULDC.64 UR4, c[0x0][0x9f8] ;  /* 0x00027e0000047ab9 */ /* 0x000fe20000000a00 */
[----:B------:R-:W1:Y:S01]  /*ab00*/  S2R R20, SR_TID.X ;  /* 0x0000000000147919 */ /* 0x000e620000002100 */
[----:B------:R-:W-:Y:S01]  /*ab10*/  ISETP.NE.U32.AND P0, PT, RZ, UR4, PT ;  /* 0x00000004ff007c0c */ /* 0x000fe2000bf05070 */
[----:B------:R-:W2:Y:S03]  /*ab20*/  LDC R6, c[0x0][0x430] ;  /* 0x00010c00ff067b82 */ /* 0x000ea60000000800 */
[----:B------:R-:W-:-:S13]  /*ab30*/  ISETP.NE.AND.EX P0, PT, RZ, UR5, PT, P0 ;  /* 0x00000005ff007c0c */ /* 0x000fda000bf05300 */
[----:B------:R-:W-:Y:S01]  /*ab40*/  @P0 IADD3 R2, P1, R23, UR4, RZ ;  /* 0x0000000417020c10 */ /* 0x000fe2000ff3e0ff */
[----:B------:R-:W3:Y:S01]  /*ab50*/  S2R R21, SR_TID.X ;  /* 0x0000000000157919 */ /* 0x000ee20000002100 */
[----:B------:R-:W-:Y:S01]  /*ab60*/  LEA.HI.SX32 R26, R32, 0xffffffff, 0x19 ;  /* 0xffffffff201a7811 */ /* 0x000fe200078fcaff */
[----:B------:R-:W-:Y:S01]  /*ab70*/  IMAD.U32 R10, RZ, RZ, UR37 ;  /* 0x00000025ff0a7e24 */ /* 0x000fe2000f8e00ff */
[----:B------:R-:W-:Y:S01]  /*ab80*/  @P0 IADD3.X R3, R24, UR5, RZ, P1, !PT ;  /* 0x0000000518030c10 */ /* 0x000fe20008ffe4ff */
[----:B------:R-:W-:-:S04]  /*ab90*/  ULDC UR4, c[0x0][0x2f4] ;  /* 0x0000bd0000047ab9 */ /* 0x000fc80000000800 */
[----:B------:R4:W4:Y:S01]  /*aba0*/  @P0 LDG.E R33, desc[UR50][R2.64] ;  /* 0x0000003202210981 */ /* 0x000922000c1e1900 */
[----:B--2---:R-:W-:Y:S01]  /*abb0*/  ISETP.NE.AND P2, PT, R6, 0x1, PT ;  /* 0x000000010600780c */ /* 0x004fe20003f45270 */
[----:B------:R-:W-:Y:S01]  /*abc0*/  IMAD.SHL.U32 R8, R26, 0x80, RZ ;  /* 0x000000801a087824 */ /* 0x000fe200078e00ff */
[----:B------:R-:W-:Y:S02]  /*abd0*/  LOP3.LUT R27, R27, 0xfffffff7, RZ, 0xc0, !PT ;  /* 0xfffffff71b1b7812 */ /* 0x000fe400078ec0ff */
[----:B-1----:R-:W-:-:S04]  /*abe0*/  LOP3.LUT R20, R20, 0x7f, RZ, 0xc0, !PT ;  /* 0x0000007f14147812 */ /* 0x002fc800078ec0ff */
[----:B------:R-:W-:-:S05]  /*abf0*/  SHF.R.U32.HI R20, RZ, 0x3, R20 ;  /* 0x00000003ff147819 */ /* 0x000fca0000011614 */
[----:B------:R-:W1:Y:S01]  /*ac00*/  @P2 LDC R0, c[0x0][0x434] ;  /* 0x00010d00ff002b82 */ /* 0x000e620000000800 */
[----:B------:R-:W-:-:S07]  /*ac10*/  @P2 LOP3.LUT R27, R27, 0x8, RZ, 0xfc, !PT ;  /* 0x000000081b1b2812 */ /* 0x000fce00078efcff */
[----:B------:R-:W2:Y:S01]  /*ac20*/  @P2 LDC R7, c[0x0][0x438] ;  /* 0x00010e00ff072b82 */ /* 0x000ea20000000800 */
[----:B---3--:R-:W-:-:S05]  /*ac30*/  IMAD.SHL.U32 R21, R21, 0x10, RZ ;  /* 0x0000001015157824 */ /* 0x008fca00078e00ff */
[----:B------:R-:W-:-:S04]  /*ac40*/  LOP3.LUT R21, R21, 0x70, RZ, 0xc0, !PT ;  /* 0x0000007015157812 */ /* 0x000fc800078ec0ff */
[----:B------:R-:W-:-:S04]  /*ac50*/  LOP3.LUT R4, R8, R20, R21, 0xfe, !PT ;  /* 0x0000001408047212 */ /* 0x000fc800078efe15 */
[C---:B------:R-:W-:Y:S01]  /*ac60*/  ISETP.GE.AND P0, PT, R4.reuse, R35, PT ;  /* 0x000000230400720c */ /* 0x040fe20003f06270 */
[----:B------:R-:W-:-:S04]  /*ac70*/  IMAD.IADD R9, R4, 0x1, R36 ;  /* 0x0000000104097824 */ /* 0x000fc800078e0224 */
[----:B-1----:R-:W-:Y:S01]  /*ac80*/  @P2 IMAD.HI.U32 R0, R9, R0, RZ ;  /* 0x0000000009002227 */ /* 0x002fe200078e00ff */
[----:B----4-:R-:W-:-:S04]  /*ac90*/  MOV R2, R9 ;  /* 0x0000000900027202 */ /* 0x010fc80000000f00 */
[----:B--2---:R-:W-:-:S03]  /*aca0*/  @P2 SHF.R.U32.HI R2, RZ, R7, R0 ;  /* 0x00000007ff022219 */ /* 0x004fc60000011600 */
[----:B------:R-:W1:Y:S01]  /*acb0*/  @!P0 LDC.64 R4, c[0x0][0x428] ;  /* 0x00010a00ff048b82 */ /* 0x000e620000000a00 */
[--C-:B------:R-:W-:Y:S01]  /*acc0*/  @!P0 SHF.R.S32.HI R3, RZ, 0x1f, R2.reuse ;  /* 0x0000001fff038819 */ /* 0x100fe20000011402 */
[----:B------:R-:W-:-:S04]  /*acd0*/  IMAD.MOV R0, RZ, RZ, -R2 ;  /* 0x000000ffff007224 */ /* 0x000fc800078e0a02 */
[----:B------:R-:W-:Y:S01]  /*ace0*/  IMAD R0, R6, R0, R9 ;  /* 0x0000000006007224 */ /* 0x000fe200078e0209 */
[----:B------:R-:W-:Y:S02]  /*acf0*/  ISETP.NE.AND P2, PT, R10, 0x3, PT ;  /* 0x000000030a00780c */ /* 0x000fe40003f45270 */
[----:B------:R-:W-:-:S11]  /*ad00*/  LOP3.LUT R27, R27, 0xfffffffb, RZ, 0xc0, !PT ;  /* 0xfffffffb1b1b7812 */ /* 0x000fd600078ec0ff */
[----:B------:R-:W-:-:S04]  /*ad10*/  @P2 LOP3.LUT R27, R27, 0x4, RZ, 0xfc, !PT ;  /* 0x000000041b1b2812 */ /* 0x000fc800078efcff */
[----:B------:R-:W-:Y:S01]  /*ad20*/  LOP3.LUT R27, R27, 0xfffffffd, RZ, 0xc0, !PT ;  /* 0xfffffffd1b1b7812 */ /* 0x000fe200078ec0ff */
[----:B------:R-:W-:Y:S01]  /*ad30*/  UMOV UR5, 0xffffffff ;  /* 0xffffffff00057882 */ /* 0x000fe20000000000 */
[-C--:B-1----:R-:W-:Y:S01]  /*ad40*/  @!P0 IMAD.WIDE.U32 R6, R33, R4.reuse, R2 ;  /* 0x0000000421068225 */ /* 0x082fe200078e0002 */
[----:B------:R-:W-:Y:S01]  /*ad50*/  SHF.R.S32.HI R37, RZ, 0x1f, R33 ;  /* 0x0000001fff257819 */ /* 0x000fe20000011421 */
[----:B------:R-:W1:Y:S04]  /*ad60*/  @!P0 LDC.64 R2, c[0x0][0x418] ;  /* 0x00010600ff028b82 */ /* 0x000e680000000a00 */
[----:B------:R-:W-:Y:S02]  /*ad70*/  @!P0 IMAD R9, R37, R4, RZ ;  /* 0x0000000425098224 */ /* 0x000fe400078e02ff */
[----:B------:R-:W-:-:S02]  /*ad80*/  IMAD.MOV.U32 R4, RZ, RZ, RZ ;  /* 0x000000ffff047224 */ /* 0x000fc400078e00ff */
[----:B------:R-:W-:-:S04]  /*ad90*/  @!P0 IMAD R5, R33, R5, R9 ;  /* 0x0000000521058224 */ /* 0x000fc800078e0209 */
[----:B------:R-:W-:Y:S01]  /*ada0*/  @!P0 IMAD.IADD R5, R7, 0x1, R5 ;  /* 0x0000000107058824 */ /* 0x000fe200078e0205 */
[----:B-1----:R-:W-:-:S04]  /*adb0*/  @!P0 LEA R2, P1, R6, R2, 0x2 ;  /* 0x0000000206028211 */ /* 0x002fc800078210ff */
[----:B------:R-:W-:-:S05]  /*adc0*/  @!P0 LEA.HI.X R3, R6, R3, R5, 0x2, P1 ;  /* 0x0000000306038211 */ /* 0x000fca00008f1405 */
[----:B------:R1:W5:Y:S01]  /*add0*/  @!P0 LDG.E R4, desc[UR50][R2.64] ;  /* 0x0000003202048981 */ /* 0x000362000c1e1900 */
[----:B------:R-:W-:-:S13]  /*ade0*/  ISETP.GE.AND P0, PT, R30, UR4, PT ;  /* 0x000000041e007c0c */ /* 0x000fda000bf06270 */
[----:B------:R-:W-:Y:S02]  /*adf0*/  @P0 LOP3.LUT R27, R27, 0x2, RZ, 0xfc, !PT ;  /* 0x000000021b1b0812 */ /* 0x000fe400078efcff */
[----:B------:R-:W-:Y:S02]  /*ae00*/  ISETP.GE.AND P0, PT, R29, UR4, PT ;  /* 0x000000041d007c0c */ /* 0x000fe4000bf06270 */
[----:B------:R-:W-:-:S11]  /*ae10*/  LOP3.LUT R27, R27, 0xfffffffe, RZ, 0xc0, !PT ;  /* 0xfffffffe1b1b7812 */ /* 0x000fd600078ec0ff */
[----:B------:R-:W-:Y:S01]  /*ae20*/  @P0 LOP3.LUT R27, R27, 0x1, RZ, 0xfc, !PT ;  /* 0x000000011b1b0812 */ /* 0x000fe200078efcff */
[----:B-1----:R-:W-:Y:S06]  /*ae30*/  BRA.DIV UR5, `(.L_x_6799) ;  /* 0x0000003e05a07947 */ /* 0x002fec000b800000 */
.L_x_6867:
[----:B0-----:R-:W-:Y:S01]  /*ae40*/  SHF.R.S32.HI R32, RZ, 0x1f, R18 ;  /* 0x0000001fff207819 */ /* 0x001fe20000011412 */
[----:B------:R-:W-:Y:S06]  /*ae50*/  @!P2 BRA `(.L_x_6800) ;  /* 0x000000000004a947 */ /* 0x000fec0003800000 */
[----:B------:R-:W-:Y:S01]  /*ae60*/  BPT.TRAP 0x1 ;  /* 0x000000040000795c */ /* 0x000fe20000300000 */
.L_x_6800:
[----:B------:R-:W-:Y:S01]  /*ae70*/  SHF.R.S32.HI R6, RZ, 0x1f, R0 ;  /* 0x0000001fff067819 */ /* 0x000fe20000011400 */
[----:B------:R-:W-:Y:S01]  /*ae80*/  ULDC.64 UR4, c[0x0][0x328] ;  /* 0x0000ca0000047ab9 */ /* 0x000fe20000000a00 */
[----:B------:R-:W-:Y:S01]  /*ae90*/  BSSY B0, `(.L_x_6801) ;  /* 0x0000017000007945 */ /* 0x000fe20003800000 */
[----:B------:R-:W-:-:S04]  /*aea0*/  IMAD.WIDE.U32 R2, R0, UR4, RZ ;  /* 0x0000000400027c25 */ /* 0x000fc8000f8e00ff */
[----:B------:R-:W-:-:S04]  /*aeb0*/  IMAD R5, R6, UR4, RZ ;  /* 0x0000000406057c24 */ /* 0x000fc8000f8e02ff */
[----:B------:R-:W-:Y:S01]  /*aec0*/  IMAD R5, R0, UR5, R5 ;  /* 0x0000000500057c24 */ /* 0x000fe2000f8e0205 */
        /* <DEDUP_REMOVED lines=19> */
.L_x_6868:
[----:B------:R-:W-:Y:S05]  /*b000*/  BSYNC B0 ;  /* 0x0000000000007941 */ /* 0x000fea0003800000 */
.L_x_6801:
[----:B------:R-:W1:Y:S01]  /*b010*/  S2R R9, SR_TID.X ;  /* 0x0000000000097919 */ /* 0x000e620000002100 */
        /* <DEDUP_REMOVED lines=17> */
[----:B------:R-:W-:Y:S01]  /*b130*/  ULDC.64 UR4, c[0x0][0x2e8] ;  /* 0x0000ba0000047ab9 */ /* 0x000fe20000000a00 */
[----:B-1----:R-:W-:Y:S02]  /*b140*/  LOP3.LUT R9, R9, 0x7f, RZ, 0xc0, !PT ;  /* 0x0000007f09097812 */ /* 0x002fe400078ec0ff */
[----:B------:R-:W-:Y:S01]  /*b150*/  IMAD.IADD R0, R3, 0x1, R0 ;  /* 0x0000000103007824 */ /* 0x000fe200078e0200 */
[----:B------:R-:W-:Y:S01]  /*b160*/  LEA R4, P0, R2, UR4, 0x1 ;  /* 0x0000000402047c11 */ /* 0x000fe2000f8008ff */
[----:B------:R-:W-:Y:S01]  /*b170*/  UMOV UR4, 0xffffffff ;  /* 0xffffffff00047882 */ /* 0x000fe20000000000 */
[----:B------:R-:W-:-:S02]  /*b180*/  SHF.R.U32.HI R9, RZ, 0x3, R9 ;  /* 0x00000003ff097819 */ /* 0x000fc40000011609 */
[----:B------:R-:W-:Y:S02]  /*b190*/  LEA.HI.X R0, R2, UR5, R0, 0x1, P0 ;  /* 0x0000000502007c11 */ /* 0x000fe400080f0c00 */
[----:B------:R-:W-:-:S04]  /*b1a0*/  IADD3 R6, -R9, R35, -R8 ;  /* 0x0000002309067210 */ /* 0x000fc80007ffe908 */
        /* <DEDUP_REMOVED lines=71> */
[----:B------:R-:W1:Y:S04]  /*b620*/  SHFL.IDX PT, R2, R0, 0x6, 0x181f ;  /* 0x00d81f0000027f89 */ /* 0x000e6800000e0000 */
[----:B------:R-:W2:Y:S01]  /*b630*/  SHFL.IDX PT, R0, R0, 0x7, 0x181f ;  /* 0x00f81f0000007f89 */ /* 0x000ea200000e0000 */
[----:B0-----:R-:W-:-:S04]  /*b640*/  @P1 LEA R3, P0, R30, R3, 0x1 ;  /* 0x000000031e031211 */ /* 0x001fc800078008ff */
[----:B-1----:R-:W-:-:S04]  /*b650*/  @P1 IADD3.X R2, RZ, R2, RZ, P0, !PT ;  /* 0x00000002ff021210 */ /* 0x002fc800007fe4ff */
[----:B------:R-:W-:-:S04]  /*b660*/  @P1 LOP3.LUT R3, R3, R2, RZ, 0x3c, !PT ;  /* 0x0000000203031212 */ /* 0x000fc800078e3cff */
[----:B------:R-:W-:-:S04]  /*b670*/  @P1 LOP3.LUT R2, R3, R2, RZ, 0x3c, !PT ;  /* 0x0000000203021212 */ /* 0x000fc800078e3cff */
[----:B------:R-:W-:-:S05]  /*b680*/  @P1 LOP3.LUT R3, R3, R2, RZ, 0x3c, !PT ;  /* 0x0000000203031212 */ /* 0x000fca00078e3cff */
[----:B------:R-:W-:Y:S04]  /*b690*/  @P1 LDGSTS.E.BYPASS.LTC128B.128 [R8+0x1b400], desc[UR50][R2.64], !P3 ;  /* 0x1b40000002081fae */ /* 0x000fe8000d901d72 */
[----:B------:R0:W-:Y:S04]  /*b6a0*/  @P1 LDGSTS.E.BYPASS.LTC128B.128 [R8+0x1f400], desc[UR50][R2.64+0x80], !P2 ;  /* 0x1f40008002081fae */ /* 0x0001e8000d101d72 */
[----:B0-2---:R0:W1:Y:S02]  /*b6b0*/  SHFL.IDX PT, R2, R4, 0x7, 0x181f ;  /* 0x00f81f0004027f89 */ /* 0x00506400000e0000 */
.L_x_6886:
        /* <DEDUP_REMOVED lines=8> */
[----:B------:R1:W-:Y:S01]  /*b740*/  @P0 LDGSTS.E.BYPASS.LTC128B.128 [R5+0x1fc00], desc[UR50][R2.64+0x80], !P2 ;  /* 0x1fc0008002050fae */ /* 0x0003e2000d101d72 */
[----:B------:R-:W-:Y:S01]  /*b750*/  PLOP3.LUT P0, PT, PT, PT, PT, 0x80, 0x0 ;  /* 0x000000000000781c */ /* 0x000fe20003f0f070 */
[----:B------:R-:W-:-:S12]  /*b760*/  NOP ;  /* 0x0000000000007918 */ /* 0x000fd80000000000 */
.L_x_6804:
        /* <DEDUP_REMOVED lines=11> */
.L_x_6805:
[----:B-1----:R1:W5:Y:S01]  /*b820*/  LDL.LU R3, [R1+0x4] ;  /* 0x0000040001037983 */ /* 0x0023620000300800 */
[----:B------:R1:W-:Y:S03]  /*b830*/  SYNCS.ARRIVE.TRANS64.A1T0 RZ, [R7+URZ+0x28830], RZ ;  /* 0x028830ff07ff79a7 */ /* 0x0003e6000810003f */
[----:B0-----:R1:W5:Y:S02]  /*b840*/  LDL.LU R4, [R1+0x10] ;  /* 0x0000100001047983 */ /* 0x0013640000300800 */
[----:B------:R-:W-:Y:S05]  /*b850*/  WARPSYNC.ALL ;  /* 0x0000000000007948 */ /* 0x000fea0003800000 */
[----:B------:R-:W-:Y:S01]  /*b860*/  ULDC.64 UR4, c[0x0][0x298] ;  /* 0x0000a60000047ab9 */ /* 0x000fe20000000a00 */
[----:B------:R-:W-:Y:S01]  /*b870*/  IADD3 R2, R22, 0x10400, RZ ;  /* 0x0001040016027810 */ /* 0x000fe20007ffe0ff */
[----:B------:R-:W-:Y:S01]  /*b880*/  BSSY B6, `(.L_x_6806) ;  /* 0x000001f000067945 */ /* 0x000fe20003800000 */
[----:B------:R-:W-:Y:S01]  /*b890*/  BAR.SYNC.DEFER_BLOCKING 0x8, 0x180 ;  /* 0x0206000000007b1d */ /* 0x000fe20000010000 */
[----:B------:R-:W-:Y:S02]  /*b8a0*/  LOP3.LUT P1, RZ, R27, 0x10, RZ, 0xc0, !PT ;  /* 0x000000101bff7812 */ /* 0x000fe4000782c0ff */
[----:B------:R-:W-:-:S02]  /*b8b0*/  LOP3.LUT P0, RZ, R2, 0x3ff, RZ, 0xc0, !PT ;  /* 0x000003ff02ff7812 */ /* 0x000fc4000780c0ff */
[----:B------:R-:W-:Y:S02]  /*b8c0*/  SEL R31, R31, RZ, !P1 ;  /* 0x000000ff1f1f7207 */ /* 0x000fe40004800000 */
[----:B-----5:R-:W-:Y:S02]  /*b8d0*/  SHF.R.S32.HI R0, RZ, 0x1f, R3 ;  /* 0x0000001fff007819 */ /* 0x020fe40000011403 */
[----:B------:R-:W-:-:S03]  /*b8e0*/  SEL R4, R4, RZ, !P1 ;  /* 0x000000ff04047207 */ /* 0x000fc60004800000 */
[----:B------:R-:W-:-:S04]  /*b8f0*/  IMAD R0, R0, UR4, RZ ;  /* 0x0000000400007c24 */ /* 0x000fc8000f8e02ff */
[C---:B------:R-:W-:Y:S02]  /*b900*/  IMAD R0, R3.reuse, UR5, R0 ;  /* 0x0000000503007c24 */ /* 0x040fe4000f8e0200 */
[----:B------:R-:W-:-:S04]  /*b910*/  IMAD.WIDE.U32 R2, R3, UR4, RZ ;  /* 0x0000000403027c25 */ /* 0x000fc8000f8e00ff */
[----:B------:R-:W-:Y:S01]  /*b920*/  IMAD.IADD R0, R3, 0x1, R0 ;  /* 0x0000000103007824 */ /* 0x000fe200078e0200 */
[----:B------:R0:W-:Y:S04]  /*b930*/  STL.64 [R1+0x8], R2 ;  /* 0x0000080201007387 */ /* 0x0001e80000100a00 */
[----:B------:R0:W-:Y:S04]  /*b940*/  STL [R1+0x10], R4 ;  /* 0x0000100401007387 */ /* 0x0001e80000100800 */
[----:B------:R0:W-:Y:S01]  /*b950*/  STL [R1+0x4], R0 ;  /* 0x0000040001007387 */ /* 0x0001e20000100800 */
[----:B------:R-:W-:Y:S05]  /*b960*/  @!P0 BRA `(.L_x_6807) ;  /* 0x0000000000408947 */ /* 0x000fea0003800000 */
[----:B0-----:R-:W-:Y:S01]  /*b970*/  MOV R2, 0x0 ;  /* 0x0000000000027802 */ /* 0x001fe20000000f00 */
[----:B------:R-:W-:Y:S01]  /*b980*/  ULDC.64 UR4, c[0x4][0x138] ;  /* 0x01004e0000047ab9 */ /* 0x000fe20000000a00 */
[----:B------:R-:W-:Y:S01]  /*b990*/  ULDC.64 UR6, c[0x4][0x140] ;  /* 0x0100500000067ab9 */ /* 0x000fe20000000a00 */
[----:B------:R-:W-:Y:S01]  /*b9a0*/  ULDC.64 UR8, c[0x4][0x68] ;  /* 0x01001a0000087ab9 */ /* 0x000fe20000000a00 */
[----:B------:R-:W-:Y:S01]  /*b9b0*/  IMAD.U32 R4, RZ, RZ, UR4 ;  /* 0x00000004ff047e24 */ /* 0x000fe2000f8e00ff */
[----:B-1----:R-:W-:Y:S01]  /*b9c0*/  MOV R7, UR7 ;  /* 0x0000000700077c02 */ /* 0x002fe20008000f00 */
        /* <DEDUP_REMOVED lines=10> */
.L_x_6807:
[----:B------:R-:W-:Y:S05]  /*ba70*/  BSYNC B6 ;  /* 0x0000000000067941 */ /* 0x000fea0003800000 */
.L_x_6806:
[----:B------:R-:W2:Y:S01]  /*ba80*/  LDL.LU R21, [R1+0x4] ;  /* 0x0000040001157983 */ /* 0x000ea20000300800 */
[----:B------:R-:W3:Y:S01]  /*ba90*/  LDC R6, c[0x0][0x448] ;  /* 0x00011200ff067b82 */ /* 0x000ee20000000800 */
[----:B------:R-:W-:Y:S02]  /*baa0*/  ULDC.64 UR4, c[0x0][0x2d8] ;  /* 0x0000b60000047ab9 */ /* 0x000fe40000000a00 */
[----:B0-----:R-:W2:Y:S04]  /*bab0*/  LDL.LU.64 R2, [R1+0x8] ;  /* 0x0000080001027983 */ /* 0x001ea80000300a00 */
[----:B------:R-:W4:Y:S01]  /*bac0*/  LDL.LU R20, [R1+0x10] ;  /* 0x0000100001147983 */ /* 0x000f220000300800 */
[----:B------:R-:W-:-:S03]  /*bad0*/  IMAD R0, R32, UR4, RZ ;  /* 0x0000000420007c24 */ /* 0x000fc6000f8e02ff */
[----:B------:R0:W5:Y:S01]  /*bae0*/  LDL R10, [R1] ;  /* 0x00000000010a7983 */ /* 0x0001620000100800 */
[----:B------:R-:W-:Y:S01]  /*baf0*/  IMAD R5, R18, UR5, R0 ;  /* 0x0000000512057c24 */ /* 0x000fe2000f8e0200 */
[----:B------:R-:W0:Y:S01]  /*bb00*/  S2R R4, SR_TID.X ;  /* 0x0000000000047919 */ /* 0x000e220000002100 */
[----:B---3--:R-:W-:-:S13]  /*bb10*/  ISETP.NE.AND P0, PT, R6, 0x1, PT ;  /* 0x000000010600780c */ /* 0x008fda0003f05270 */
[----:B-1----:R-:W1:Y:S01]  /*bb20*/  @P0 LDC R7, c[0x0][0x450] ;  /* 0x00011400ff070b82 */ /* 0x002e620000000800 */
[----:B0-----:R-:W-:Y:S01]  /*bb30*/  IMAD.SHL.U32 R8, R4, 0x10, RZ ;  /* 0x0000001004087824 */ /* 0x001fe200078e00ff */
[----:B------:R-:W-:-:S04]  /*bb40*/  SHF.L.U32 R4, R17, 0x7, RZ ;  /* 0x0000000711047819 */ /* 0x000fc800000006ff */
[----:B------:R-:W-:Y:S01]  /*bb50*/  LOP3.LUT R8, R8, 0x70, RZ, 0xc0, !PT ;  /* 0x0000007008087812 */ /* 0x000fe200078ec0ff */
[----:B--2---:R-:W-:Y:S02]  /*bb60*/  IMAD.MOV.U32 R3, RZ, RZ, R21 ;  /* 0x000000ffff037224 */ /* 0x004fe400078e0015 */
[----:B------:R0:W5:Y:S01]  /*bb70*/  LDL R21, [R1+0x14] ;  /* 0x0000140001157983 */ /* 0x0001620000100800 */
[----:B------:R-:W-:Y:S01]  /*bb80*/  IMAD.WIDE.U32 R2, R18, UR4, R2 ;  /* 0x0000000412027c25 */ /* 0x000fe2000f8e0002 */
[----:B------:R-:W-:-:S03]  /*bb90*/  ULDC.64 UR4, c[0x0][0x2e0] ;  /* 0x0000b80000047ab9 */ /* 0x000fc60000000a00 */
[----:B----4-:R-:W-:Y:S02]  /*bba0*/  IMAD R0, R20, UR4, RZ ;  /* 0x0000000414007c24 */ /* 0x010fe4000f8e02ff */
[----:B------:R-:W2:Y:S01]  /*bbb0*/  S2R R20, SR_TID.X ;  /* 0x0000000000147919 */ /* 0x000ea20000002100 */
[----:B------:R-:W-:Y:S02]  /*bbc0*/  IMAD.IADD R3, R3, 0x1, R5 ;  /* 0x0000000103037824 */ /* 0x000fe400078e0205 */
[----:B------:R-:W3:Y:S01]  /*bbd0*/  @P0 LDC R5, c[0x0][0x44c] ;  /* 0x00011300ff050b82 */ /* 0x000ee20000000800 */
[C---:B------:R-:W-:Y:S02]  /*bbe0*/  IMAD R0, R31.reuse, UR5, R0 ;  /* 0x000000051f007c24 */ /* 0x040fe4000f8e0200 */
[----:B------:R-:W-:Y:S01]  /*bbf0*/  IMAD.WIDE.U32 R2, R31, UR4, R2 ;  /* 0x000000041f027c25 */ /* 0x000fe2000f8e0002 */
[----:B------:R-:W-:-:S03]  /*bc00*/  ULDC.64 UR4, c[0x0][0x2d0] ;  /* 0x0000b40000047ab9 */ /* 0x000fc60000000a00 */
[----:B------:R-:W-:Y:S01]  /*bc10*/  IMAD.IADD R3, R3, 0x1, R0 ;  /* 0x0000000103037824 */ /* 0x000fe200078e0200 */
[----:B--2---:R-:W-:-:S04]  /*bc20*/  LOP3.LUT R20, R20, 0x7f, RZ, 0xc0, !PT ;  /* 0x0000007f14147812 */ /* 0x004fc800078ec0ff */
[----:B------:R-:W-:-:S04]  /*bc30*/  SHF.R.U32.HI R20, RZ, 0x3, R20 ;  /* 0x00000003ff147819 */ /* 0x000fc80000011614 */
[----:B------:R-:W-:-:S05]  /*bc40*/  LOP3.LUT R0, R4, R20, R8, 0xfe, !PT ;  /* 0x0000001404007212 */ /* 0x000fca00078efe08 */
[----:B---3--:R-:W-:-:S04]  /*bc50*/  @P0 IMAD.HI.U32 R8, R0, R5, RZ ;  /* 0x0000000500080227 */ /* 0x008fc800078e00ff */
[----:B------:R-:W-:Y:S01]  /*bc60*/  IMAD.MOV.U32 R9, RZ, RZ, R0 ;  /* 0x000000ffff097224 */ /* 0x000fe200078e0000 */
[----:B-1----:R-:W-:-:S04]  /*bc70*/  @P0 SHF.R.U32.HI R9, RZ, R7, R8 ;  /* 0x00000007ff090219 */ /* 0x002fc80000011608 */
[--C-:B------:R-:W-:Y:S01]  /*bc80*/  SHF.R.S32.HI R8, RZ, 0x1f, R9.reuse ;  /* 0x0000001fff087819 */ /* 0x100fe20000011409 */
[----:B------:R-:W-:-:S04]  /*bc90*/  IMAD.MOV R5, RZ, RZ, -R9 ;  /* 0x000000ffff057224 */ /* 0x000fc800078e0a09 */
[----:B------:R-:W-:Y:S02]  /*bca0*/  IMAD R0, R6, R5, R0 ;  /* 0x0000000506007224 */ /* 0x000fe400078e0200 */
[----:B------:R-:W-:Y:S02]  /*bcb0*/  IMAD R8, R8, UR4, RZ ;  /* 0x0000000408087c24 */ /* 0x000fe4000f8e02ff */
[----:B------:R-:W-:Y:S01]  /*bcc0*/  IMAD.WIDE.U32 R2, R9, UR4, R2 ;  /* 0x0000000409027c25 */ /* 0x000fe2000f8e0002 */
[----:B------:R-:W-:-:S03]  /*bcd0*/  SHF.R.S32.HI R7, RZ, 0x1f, R0 ;  /* 0x0000001fff077819 */ /* 0x000fc60000011400 */
        /* <DEDUP_REMOVED lines=8> */
[C---:B------:R-:W-:Y:S01]  /*bd60*/  LEA R0, P0, R2.reuse, UR4, 0x1 ;  /* 0x0000000402007c11 */ /* 0x040fe2000f8008ff */
[----:B------:R-:W-:Y:S02]  /*bd70*/  ULDC UR4, c[0x0][0x2b8] ;  /* 0x0000ae0000047ab9 */ /* 0x000fe40000000800 */
[----:B------:R-:W-:Y:S02]  /*bd80*/  ISETP.GE.AND P1, PT, R29, UR4, PT ;  /* 0x000000041d007c0c */ /* 0x000fe4000bf26270 */
[----:B------:R-:W-:Y:S02]  /*bd90*/  LEA.HI.X R5, R2, UR5, R5, 0x1, P0 ;  /* 0x0000000502057c11 */ /* 0x000fe400080f0c05 */
[----:B------:R-:W-:Y:S01]  /*bda0*/  ISETP.GE.AND P0, PT, R30, UR4, PT ;  /* 0x000000041e007c0c */ /* 0x000fe2000bf06270 */
[----:B------:R-:W-:-:S03]  /*bdb0*/  UMOV UR4, 0xffffffff ;  /* 0xffffffff00047882 */ /* 0x000fc60000000000 */
[----:B0-----:R-:W-:Y:S09]  /*bdc0*/  BRA.DIV UR4, `(.L_x_6808) ;  /* 0x0000003a04dc7947 */ /* 0x001ff2000b800000 */
[----:B------:R-:W0:Y:S01]  /*bdd0*/  SHFL.IDX PT, R14, R0, RZ, 0x181f ;  /* 0x00181fff000e7589 */ /* 0x000e2200000e0000 */
[----:B-----5:R-:W-:Y:S01]  /*bde0*/  IMAD R6, R21, R6, RZ ;  /* 0x0000000615067224 */ /* 0x020fe200078e02ff */
[----:B------:R-:W-:Y:S02]  /*bdf0*/  IADD3 R4, R20, R4, RZ ;  /* 0x0000000414047210 */ /* 0x000fe40007ffe0ff */
[----:B------:R-:W1:Y:S02]  /*be00*/  SHFL.IDX PT, R2, R5, RZ, 0x181f ;  /* 0x00181fff05027589 */ /* 0x000e6400000e0000 */
[C---:B------:R-:W-:Y:S01]  /*be10*/  ISETP.GE.AND P2, PT, R4.reuse, R6, PT ;  /* 0x000000060400720c */ /* 0x040fe20003f46270 */
[----:B------:R-:W-:-:S12]  /*be20*/  VIADD R7, R4, 0x10 ;  /* 0x0000001004077836 */ /* 0x000fd80000000000 */
[----:B0-----:R-:W-:-:S05]  /*be30*/  @!P2 LEA R14, P3, R30, R14, 0x1 ;  /* 0x0000000e1e0ea211 */ /* 0x001fca00078608ff */
[----:B-1----:R-:W-:Y:S02]  /*be40*/  @!P2 IMAD.X R3, RZ, RZ, R2, P3 ;  /* 0x000000ffff03a224 */ /* 0x002fe400018e0602 */
[----:B------:R-:W-:Y:S02]  /*be50*/  @!P2 IMAD.MOV.U32 R2, RZ, RZ, R14 ;  /* 0x000000ffff02a224 */ /* 0x000fe400078e000e */
[----:B------:R-:W0:Y:S04]  /*be60*/  SHFL.IDX PT, R14, R0, 0x1, 0x181f ;  /* 0x00381f00000e7f89 */ /* 0x000e2800000e0000 */
        /* <DEDUP_REMOVED lines=61> */
[----:B0-----:R1:W-:Y:S02]  /*c240*/  @!P2 LDGSTS.E.BYPASS.LTC128B.128 [R10+0x17400], desc[UR50][R2.64+0x80], !P1 ;  /* 0x17400080020aafae */ /* 0x0013e4000c901d72 */
.L_x_6903:
        /* <DEDUP_REMOVED lines=10> */
[----:B------:R0:W-:Y:S02]  /*c2f0*/  LDGSTS.E.BYPASS.LTC128B.128 [R10+0x17c00], desc[UR50][R2.64+0x80], !P1 ;  /* 0x17c00080020a7fae */ /* 0x0001e4000c901d72 */
.L_x_6810:
[----:B------:R-:W-:Y:S05]  /*c300*/  BSYNC B0 ;  /* 0x0000000000007941 */ /* 0x000fea0003800000 */
.L_x_6809:
[----:B------:R-:W-:Y:S01]  /*c310*/  NOP ;  /* 0x0000000000007918 */ /* 0x000fe20000000000 */
[----:B------:R-:W-:-:S13]  /*c320*/  PLOP3.LUT P0, PT, PT, PT, PT, 0x80, 0x0 ;  /* 0x000000000000781c */ /* 0x000fda0003f0f070 */
.L_x_6811:
        /* <DEDUP_REMOVED lines=10> */
[----:B------:R-:W-:-:S04]  /*c3d0*/  LOP3.LUT R0, R0, 0xfffffffe, RZ, 0xc0, !PT ;  /* 0xfffffffe00007812 */ /* 0x000fc800078ec0ff */
[----:B------:R-:W-:-:S04]  /*c3e0*/  IADD3 R0, R2, -R0, RZ ;  /* 0x8000000002007210 */ /* 0x000fc80007ffe0ff */
[----:B------:R-:W-:Y:S01]  /*c3f0*/  SHF.L.U32 R3, R0, 0x1f, RZ ;  /* 0x0000001f00037819 */ /* 0x000fe200000006ff */
[----:B------:R-:W-:Y:S01]  /*c400*/  NOP ;  /* 0x0000000000007918 */ /* 0x000fe20000000000 */
[----:B------:R0:W-:Y:S01]  /*c410*/  SYNCS.ARRIVE.TRANS64.A1T0 RZ, [R22+URZ+0x28800], RZ ;  /* 0x028800ff16ff79a7 */ /* 0x0001e2000810003f */
[----:B------:R-:W-:Y:S01]  /*c420*/  BSSY B0, `(.L_x_6812) ;  /* 0x0000004000007945 */ /* 0x000fe20003800000 */
[----:B------:R-:W-:Y:S01]  /*c430*/  ISETP.GE.AND P0, PT, R35, 0x81, PT ;  /* 0x000000812300780c */ /* 0x000fe20003f06270 */
[----:B------:R-:W1:Y:S02]  /*c440*/  SYNCS.PHASECHK.TRANS64.TRYWAIT P1, [R22+URZ+0x28820], R3 ;  /* 0x02882003160075a7 */ /* 0x000e64000802017f */
[----:B01----:R-:W-:Y:S10]  /*c450*/  @!P1 BRA `(.L_x_6813) ;  /* 0x0000003c00b89947 */ /* 0x003ff40003800000 */
.L_x_6904:
[----:B------:R-:W-:Y:S05]  /*c460*/  BSYNC B0 ;  /* 0x0000000000007941 */ /* 0x000fea0003800000 */
.L_x_6812:
[----:B------:R-:W-:Y:S04]  /*c470*/  BSSY B0, `(.L_x_6814) ;  /* 0x000010e000007945 */ /* 0x000fe80003800000 */
[----:B------:R-:W-:Y:S05]  /*c480*/  @!P0 BRA `(.L_x_6815) ;  /* 0x0000001000308947 */ /* 0x000fea0003800000 */
[----:B------:R-:W3:Y:S01]  /*c490*/  LDL.LU R0, [R1+0x18] ;  /* 0x0000180001007983 */ /* 0x000ee20000300800 */
[----:B------:R-:W-:Y:S01]  /*c4a0*/  ULDC UR4, c[0x0][0x2f4] ;  /* 0x0000bd0000047ab9 */ /* 0x000fe20000000800 */
[----:B------:R-:W-:Y:S01]  /*c4b0*/  IMAD.MOV.U32 R17, RZ, RZ, R28 ;  /* 0x000000ffff117224 */ /* 0x000fe200078e001c */
[----:B------:R-:W-:Y:S01]  /*c4c0*/  ISETP.GE.AND P2, PT, R30, UR4, PT ;  /* 0x000000041e007c0c */ /* 0x000fe2000bf46270 */
[----:B------:R-:W-:Y:S01]  /*c4d0*/  IMAD.MOV.U32 R10, RZ, RZ, R25 ;  /* 0x000000ffff0a7224 */ /* 0x000fe200078e0019 */
[----:B------:R-:W-:Y:S01]  /*c4e0*/  ISETP.GE.AND P1, PT, R29, UR4, PT ;  /* 0x000000041d007c0c */ /* 0x000fe2000bf26270 */
[----:B------:R-:W-:Y:S01]  /*c4f0*/  IMAD.MOV.U32 R31, RZ, RZ, R26 ;  /* 0x000000ffff1f7224 */ /* 0x000fe200078e001a */
[----:B---3--:R-:W-:-:S11]  /*c500*/  LEA.HI.SX32 R6, R0, 0xfffffffe, 0x19 ;  /* 0xfffffffe00067811 */ /* 0x008fd600078fcaff */
.L_x_6828:
[----:B0-----:R-:W0:Y:S01]  /*c510*/  S2R R3, SR_TID.X ;  /* 0x0000000000037919 */ /* 0x001e220000002100 */
[----:B------:R-:W1:Y:S01]  /*c520*/  LDC R4, c[0x0][0x430] ;  /* 0x00010c00ff047b82 */ /* 0x000e620000000800 */
[----:B------:R-:W-:Y:S05]  /*c530*/  YIELD ;  /* 0x0000000000007946 */ /* 0x000fea0003800000 */
[----:B------:R-:W-:Y:S01]  /*c540*/  ULDC.64 UR4, c[0x0][0x428] ;  /* 0x00010a0000047ab9 */ /* 0x000fe20000000a00 */
[----:B------:R-:W-:Y:S01]  /*c550*/  VIADD R25, R10, 0x1 ;  /* 0x000000010a197836 */ /* 0x000fe20000000000 */
[----:B-1----:R-:W-:Y:S02]  /*c560*/  ISETP.NE.AND P0, PT, R4, 0x1, PT ;  /* 0x000000010400780c */ /* 0x002fe40003f05270 */
[C---:B0-----:R-:W-:Y:S01]  /*c570*/  LOP3.LUT R0, R3.reuse, 0x7f, RZ, 0xc0, !PT ;  /* 0x0000007f03007812 */ /* 0x041fe200078ec0ff */
[----:B------:R-:W-:-:S03]  /*c580*/  IMAD.SHL.U32 R4, R3, 0x10, RZ ;  /* 0x0000001003047824 */ /* 0x000fc600078e00ff */
[----:B------:R-:W-:-:S07]  /*c590*/  SHF.R.U32.HI R5, RZ, 0x3, R0 ;  /* 0x00000003ff057819 */ /* 0x000fce0000011600 */
[----:B------:R-:W0:Y:S01]  /*c5a0*/  @P0 LDC R0, c[0x0][0x434] ;  /* 0x00010d00ff000b82 */ /* 0x000e220000000800 */
[----:B------:R-:W-:Y:S02]  /*c5b0*/  LOP3.LUT R4, R4, 0x70, RZ, 0xc0, !PT ;  /* 0x0000007004047812 */ /* 0x000fe400078ec0ff */
[----:B------:R-:W-:-:S04]  /*c5c0*/  LEA R7, R6, R5, 0x7 ;  /* 0x0000000506077211 */ /* 0x000fc800078e38ff */
[----:B------:R-:W-:Y:S01]  /*c5d0*/  IADD3 R7, R4, R7, R36 ;  /* 0x0000000704077210 */ /* 0x000fe20007ffe024 */
[----:B------:R-:W1:Y:S04]  /*c5e0*/  @P0 LDC R3, c[0x0][0x438] ;  /* 0x00010e00ff030b82 */ /* 0x000e680000000800 */
        /* <DEDUP_REMOVED lines=10> */
[----:B------:R-:W-:Y:S01]  /*c690*/  LEA R4, P0, R2, UR4, 0x2 ;  /* 0x0000000402047c11 */ /* 0x000fe2000f8010ff */
[----:B------:R-:W-:-:S03]  /*c6a0*/  ULDC UR4, c[0x0][0x430] ;  /* 0x00010c0000047ab9 */ /* 0x000fc60000000800 */
[----:B------:R-:W-:Y:S02]  /*c6b0*/  LEA.HI.X R5, R2, UR5, R3, 0x2, P0 ;  /* 0x0000000502057c11 */ /* 0x000fe400080f1403 */
[----:B------:R-:W-:Y:S01]  /*c6c0*/  MOV R9, UR37 ;  /* 0x0000002500097c02 */ /* 0x000fe20008000f00 */
[----:B------:R-:W-:Y:S01]  /*c6d0*/  IMAD.MOV R2, RZ, RZ, -R8 ;  /* 0x000000ffff027224 */ /* 0x000fe200078e0a08 */
[----:B------:R-:W-:Y:S01]  /*c6e0*/  ISETP.NE.AND P0, PT, R25, 0x2, PT ;  /* 0x000000021900780c */ /* 0x000fe20003f05270 */
[----:B------:R0:W3:Y:S01]  /*c6f0*/  LDG.E R0, desc[UR50][R4.64] ;  /* 0x0000003204007981 */ /* 0x0000e2000c1e1900 */
[----:B------:R-:W-:Y:S02]  /*c700*/  ISETP.NE.AND P3, PT, R9, 0x3, PT ;  /* 0x000000030900780c */ /* 0x000fe40003f65270 */
[----:B------:R-:W-:Y:S01]  /*c710*/  SEL R28, RZ, 0x1, P0 ;  /* 0x00000001ff1c7807 */ /* 0x000fe20000000000 */
[----:B------:R-:W-:Y:S01]  /*c720*/  IMAD.MOV.U32 R26, RZ, RZ, R6 ;  /* 0x000000ffff1a7224 */ /* 0x000fe200078e0006 */
[----:B------:R-:W-:-:S02]  /*c730*/  SEL R25, R25, RZ, P0 ;  /* 0x000000ff19197207 */ /* 0x000fc40000000000 */
[----:B------:R-:W-:Y:S01]  /*c740*/  LOP3.LUT R28, R17, R28, RZ, 0x3c, !PT ;  /* 0x0000001c111c7212 */ /* 0x000fe200078e3cff */
[----:B0-----:R-:W-:Y:S01]  /*c750*/  IMAD R4, R2, UR4, R7 ;  /* 0x0000000402047c24 */ /* 0x001fe2000f8e0207 */
[----:B---3--:R-:W-:-:S05]  /*c760*/  SHF.R.S32.HI R21, RZ, 0x1f, R0 ;  /* 0x0000001fff157819 */ /* 0x008fca0000011400 */
[----:B------:R-:W-:Y:S05]  /*c770*/  @!P3 BRA `(.L_x_6816) ;  /* 0x000000000004b947 */ /* 0x000fea0003800000 */
[----:B------:R-:W-:Y:S01]  /*c780*/  BPT.TRAP 0x1 ;  /* 0x000000040000795c */ /* 0x000fe20000300000 */
.L_x_6816:
[----:B------:R-:W-:Y:S01]  /*c790*/  IMAD R6, R25, 0x8, R22 ;  /* 0x0000000819067824 */ /* 0x000fe200078e0216 */
[----:B------:R-:W-:Y:S01]  /*c7a0*/  SHF.L.U32 R3, R28, 0x1f, RZ ;  /* 0x0000001f1c037819 */ /* 0x000fe200000006ff */
[----:B------:R-:W-:Y:S03]  /*c7b0*/  BSSY B1, `(.L_x_6817) ;  /* 0x0000003000017945 */ /* 0x000fe60003800000 */
[----:B------:R-:W0:Y:S02]  /*c7c0*/  SYNCS.PHASECHK.TRANS64.TRYWAIT P0, [R6+URZ+0x28840], R3 ;  /* 0x02884003060075a7 */ /* 0x000e24000800017f */
[----:B0-----:R-:W-:Y:S05]  /*c7d0*/  @!P0 BRA `(.L_x_6818) ;  /* 0x0000003800ec8947 */ /* 0x001fea0003800000 */
.L_x_6905:
[----:B------:R-:W-:Y:S05]  /*c7e0*/  BSYNC B1 ;  /* 0x0000000000017941 */ /* 0x000fea0003800000 */
.L_x_6817:
[----:B------:R-:W-:Y:S01]  /*c7f0*/  SHF.R.S32.HI R20, RZ, 0x1f, R4 ;  /* 0x0000001fff147819 */ /* 0x000fe20000011404 */
[----:B------:R-:W-:Y:S01]  /*c800*/  ULDC.64 UR4, c[0x0][0x300] ;  /* 0x0000c00000047ab9 */ /* 0x000fe20000000a00 */
[C---:B------:R-:W-:Y:S01]  /*c810*/  LOP3.LUT P4, RZ, R27.reuse, 0x2, RZ, 0xc0, !PT ;  /* 0x000000021bff7812 */ /* 0x040fe2000788c0ff */
        /* <DEDUP_REMOVED lines=24> */
[----:B------:R-:W1:Y:S02]  /*c9a0*/  SHFL.IDX PT, R3, R9, RZ, 0x181f ;  /* 0x00181fff09037589 */ /* 0x000e6400000e0000 */
[----:B0-----:R-:W-:-:S05]  /*c9b0*/  IADD3 R2, P0, R2, R5, RZ ;  /* 0x0000000502027210 */ /* 0x001fca0007f1e0ff */
[----:B-1----:R-:W-:-:S05]  /*c9c0*/  IMAD.X R3, RZ, RZ, R3, P0 ;  /* 0x000000ffff037224 */ /* 0x002fca00000e0603 */
[----:B------:R-:W-:Y:S01]  /*c9d0*/  @!PT LDS RZ, [RZ] ;  /* 0x00000000fffff984 */ /* 0x000fe20000000800 */
[----:B------:R-:W-:Y:S04]  /*c9e0*/  LDGSTS.E.BYPASS.LTC128B.128 [R8+0x18400], desc[UR50][R2.64], !P4 ;  /* 0x1840000002087fae */ /* 0x000fe8000e101d72 */
[----:B------:R0:W-:Y:S04]  /*c9f0*/  LDGSTS.E.BYPASS.LTC128B.128 [R8+0x1c400], desc[UR50][R2.64+0x80], !P3 ;  /* 0x1c40008002087fae */ /* 0x0001e8000d901d72 */
[----:B0-----:R-:W0:Y:S04]  /*ca00*/  SHFL.IDX PT, R2, R7, 0x1, 0x181f ;  /* 0x00381f0007027f89 */ /* 0x001e2800000e0000 */
[----:B------:R-:W1:Y:S01]  /*ca10*/  SHFL.IDX PT, R3, R9, 0x1, 0x181f ;  /* 0x00381f0009037f89 */ /* 0x000e6200000e0000 */
[----:B0-----:R-:W-:-:S05]  /*ca20*/  IADD3 R2, P0, R2, R5, RZ ;  /* 0x0000000502027210 */ /* 0x001fca0007f1e0ff */
[----:B-1----:R-:W-:-:S05]  /*ca30*/  IMAD.X R3, RZ, RZ, R3, P0 ;  /* 0x000000ffff037224 */ /* 0x002fca00000e0603 */
        /* <DEDUP_REMOVED lines=22> */
[----:B0-----:R-:W-:-:S04]  /*cba0*/  IADD3 R2, P0, R2, R5, RZ ;  /* 0x0000000502027210 */ /* 0x001fc80007f1e0ff */
[----:B-1----:R-:W-:-:S05]  /*cbb0*/  IADD3.X R3, RZ, R3, RZ, P0, !PT ;  /* 0x00000003ff037210 */ /* 0x002fca00007fe4ff */
[----:B------:R-:W-:Y:S04]  /*cbc0*/  LDGSTS.E.BYPASS.LTC128B.128 [R8+0x1ac00], desc[UR50][R2.64], !P4 ;  /* 0x1ac0000002087fae */ /* 0x000fe8000e101d72 */
[----:B------:R0:W-:Y:S04]  /*cbd0*/  LDGSTS.E.BYPASS.LTC128B.128 [R8+0x1ec00], desc[UR50][R2.64+0x80], !P3 ;  /* 0x1ec0008002087fae */ /* 0x0001e8000d901d72 */
[----:B0-----:R-:W0:Y:S04]  /*cbe0*/  SHFL.IDX PT, R2, R7, 0x6, 0x181f ;  /* 0x00d81f0007027f89 */ /* 0x001e2800000e0000 */
[----:B------:R-:W1:Y:S04]  /*cbf0*/  SHFL.IDX PT, R3, R9, 0x6, 0x181f ;  /* 0x00d81f0009037f89 */ /* 0x000e6800000e0000 */
[----:B------:R-:W3:Y:S01]  /*cc00*/  SHFL.IDX PT, R9, R9, 0x7, 0x181f ;  /* 0x00f81f0009097f89 */ /* 0x000ee200000e0000 */
[----:B0-----:R-:W-:-:S05]  /*cc10*/  IADD3 R2, P0, R2, R5, RZ ;  /* 0x0000000502027210 */ /* 0x001fca0007f1e0ff */
[----:B-1----:R-:W-:-:S05]  /*cc20*/  IMAD.X R3, RZ, RZ, R3, P0 ;  /* 0x000000ffff037224 */ /* 0x002fca00000e0603 */
[----:B------:R-:W-:Y:S04]  /*cc30*/  LDGSTS.E.BYPASS.LTC128B.128 [R8+0x1b400], desc[UR50][R2.64], !P4 ;  /* 0x1b40000002087fae */ /* 0x000fe8000e101d72 */
[----:B------:R0:W-:Y:S04]  /*cc40*/  LDGSTS.E.BYPASS.LTC128B.128 [R8+0x1f400], desc[UR50][R2.64+0x80], !P3 ;  /* 0x1f40008002087fae */ /* 0x0001e8000d901d72 */
[----:B0--3--:R0:W1:Y:S02]  /*cc50*/  SHFL.IDX PT, R2, R7, 0x7, 0x181f ;  /* 0x00f81f0007027f89 */ /* 0x00906400000e0000 */
.L_x_6923:
[----:B-1----:R-:W-:-:S05]  /*cc60*/  IADD3 R2, P0, R2, R5, RZ ;  /* 0x0000000502027210 */ /* 0x002fca0007f1e0ff */
[----:B------:R-:W-:Y:S01]  /*cc70*/  IMAD.X R3, RZ, RZ, R9, P0 ;  /* 0x000000ffff037224 */ /* 0x000fe200000e0609 */
[----:B------:R-:W-:-:S04]  /*cc80*/  PLOP3.LUT P0, PT, PT, PT, PT, 0x80, 0x0 ;  /* 0x000000000000781c */ /* 0x000fc80003f0f070 */
[----:B------:R-:W-:Y:S01]  /*cc90*/  @!PT LDS RZ, [RZ] ;  /* 0x00000000fffff984 */ /* 0x000fe20000000800 */
[----:B------:R-:W-:Y:S01]  /*cca0*/  @!PT LDS RZ, [RZ] ;  /* 0x00000000fffff984 */ /* 0x000fe20000000800 */
[----:B------:R-:W-:Y:S01]  /*ccb0*/  @!PT LDS RZ, [RZ] ;  /* 0x00000000fffff984 */ /* 0x000fe20000000800 */
[----:B------:R1:W-:Y:S04]  /*ccc0*/  LDGSTS.E.BYPASS.LTC128B.128 [R8+0x1bc00], desc[UR50][R2.64], !P4 ;  /* 0x1bc0000002087fae */ /* 0x0003e8000e101d72 */
[----:B------:R1:W-:Y:S01]  /*ccd0*/  LDGSTS.E.BYPASS.LTC128B.128 [R8+0x1fc00], desc[UR50][R2.64+0x80], !P3 ;  /* 0x1fc0008002087fae */ /* 0x0003e2000d901d72 */
[----:B------:R-:W-:-:S04]  /*cce0*/  NOP ;  /* 0x0000000000007918 */ /* 0x000fc80000000000 */
.L_x_6820:
        /* <DEDUP_REMOVED lines=11> */
.L_x_6821:
[----:B------:R1:W-:Y:S01]  /*cda0*/  SYNCS.ARRIVE.TRANS64.A1T0 RZ, [R6+URZ+0x28830], RZ ;  /* 0x028830ff06ff79a7 */ /* 0x0003e2000810003f */
[----:B------:R-:W-:Y:S05]  /*cdb0*/  @!P4 BRA `(.L_x_6822) ;  /* 0x000000000004c947 */ /* 0x000fea0003800000 */
[----:B------:R-:W-:Y:S01]  /*cdc0*/  BPT.TRAP 0x1 ;  /* 0x000000040000795c */ /* 0x000fe20000300000 */
.L_x_6822:
[----:B------:R-:W-:Y:S01]  /*cdd0*/  SHF.L.U32 R3, R17, 0x1f, RZ ;  /* 0x0000001f11037819 */ /* 0x000fe200000006ff */
[----:B-1----:R-:W-:Y:S01]  /*cde0*/  IMAD R6, R10, 0x8, R22 ;  /* 0x000000080a067824 */ /* 0x002fe200078e0216 */
[----:B------:R-:W-:Y:S01]  /*cdf0*/  BSSY B1, `(.L_x_6823) ;  /* 0x0000004000017945 */ /* 0x000fe20003800000 */
[----:B------:R-:W-:Y:S02]  /*ce00*/  IMAD R8, R31, -0x80, R35 ;  /* 0xffffff801f087824 */ /* 0x000fe400078e0223 */
[----:B------:R-:W1:Y:S02]  /*ce10*/  SYNCS.PHASECHK.TRANS64.TRYWAIT P0, [R6+URZ+0x28860], R3 ;  /* 0x02886003060075a7 */ /* 0x000e64000800017f */
[----:B-1----:R-:W-:Y:S05]  /*ce20*/  @!P0 BRA `(.L_x_6824) ;  /* 0x0000003c00b88947 */ /* 0x002fea0003800000 */
.L_x_6924:
[----:B------:R-:W-:Y:S05]  /*ce30*/  BSYNC B1 ;  /* 0x0000000000017941 */ /* 0x000fea0003800000 */
.L_x_6823:
[----:B------:R-:W3:Y:S01]  /*ce40*/  S2R R2, SR_TID.X ;  /* 0x0000000000027919 */ /* 0x000ee20000002100 */
[----:B------:R-:W-:Y:S01]  /*ce50*/  UMOV UR4, 0xffffffff ;  /* 0xffffffff00047882 */ /* 0x000fe20000000000 */
[----:B0-----:R-:W-:Y:S02]  /*ce60*/  LEA R7, R10, R34, 0xe ;  /* 0x000000220a077211 */ /* 0x001fe400078e70ff */
[----:B---3--:R-:W-:-:S04]  /*ce70*/  LOP3.LUT R2, R2, 0x7f, RZ, 0xc0, !PT ;  /* 0x0000007f02027812 */ /* 0x008fc800078ec0ff */
[----:B------:R-:W-:-:S05]  /*ce80*/  SHF.R.U32.HI R2, RZ, 0x3, R2 ;  /* 0x00000003ff027819 */ /* 0x000fca0000011602 */
[----:B------:R-:W-:Y:S01]  /*ce90*/  IMAD.IADD R8, R8, 0x1, -R2 ;  /* 0x0000000108087824 */ /* 0x000fe200078e0a02 */
[----:B------:R-:W-:Y:S06]  /*cea0*/  BRA.DIV UR4, `(.L_x_6825) ;  /* 0x0000003e04ac7947 */ /* 0x000fec000b800000 */
[----:B--2---:R-:W0:Y:S01]  /*ceb0*/  SHFL.IDX PT, R14, R23, RZ, 0x181f ;  /* 0x00181fff170e7589 */ /* 0x004e2200000e0000 */
[----:B------:R-:W-:-:S03]  /*cec0*/  IMAD R7, R7, 0x2, R22 ;  /* 0x0000000207077824 */ /* 0x000fc600078e0216 */
[----:B-1----:R-:W1:Y:S01]  /*ced0*/  SHFL.IDX PT, R3, R24, RZ, 0x181f ;  /* 0x00181fff18037589 */ /* 0x002e6200000e0000 */
[----:B0-----:R-:W-:-:S03]  /*cee0*/  IADD3 R2, P0, R14, R5, RZ ;  /* 0x000000050e027210 */ /* 0x001fc60007f1e0ff */
[----:B------:R-:W0:Y:S02]  /*cef0*/  SHFL.IDX PT, R14, R23, 0x1, 0x181f ;  /* 0x00381f00170e7f89 */ /* 0x000e2400000e0000 */
[----:B-1----:R-:W-:Y:S01]  /*cf00*/  IMAD.X R3, RZ, RZ, R3, P0 ;  /* 0x000000ffff037224 */ /* 0x002fe200000e0603 */
        /* <DEDUP_REMOVED lines=52> */
[----:B--2-4-:R3:W-:Y:S02]  /*d250*/  LDGSTS.E.BYPASS.LTC128B.128 [R7+0x7400], desc[UR50][R2.64+0x80], !P0 ;  /* 0x0740008002077fae */ /* 0x0147e4000c101d72 */
.L_x_6942:
[----:B0--3--:R-:W-:Y:S01]  /*d260*/  IADD3 R2, P0, R14, R5, RZ ;  /* 0x000000050e027210 */ /* 0x009fe20007f1e0ff */
        /* <DEDUP_REMOVED lines=28> */
.L_x_6826:
        /* <DEDUP_REMOVED lines=11> */
.L_x_6827:
[C---:B------:R-:W-:Y:S01]  /*d4e0*/  ISETP.GT.AND P0, PT, R26.reuse, RZ, PT ;  /* 0x000000ff1a00720c */ /* 0x040fe20003f04270 */
[----:B------:R0:W-:Y:S01]  /*d4f0*/  SYNCS.ARRIVE.TRANS64.A1T0 RZ, [R6+URZ+0x28850], RZ ;  /* 0x028850ff06ff79a7 */ /* 0x0001e2000810003f */
[----:B------:R-:W-:Y:S02]  /*d500*/  IMAD.MOV.U32 R17, RZ, RZ, R28 ;  /* 0x000000ffff117224 */ /* 0x000fe400078e001c */
[----:B------:R-:W-:Y:S02]  /*d510*/  IMAD.MOV.U32 R10, RZ, RZ, R25 ;  /* 0x000000ffff0a7224 */ /* 0x000fe400078e0019 */
[----:B------:R-:W-:Y:S01]  /*d520*/  IMAD.MOV.U32 R31, RZ, RZ, R26 ;  /* 0x000000ffff1f7224 */ /* 0x000fe200078e001a */
[----:B0-----:R-:W-:-:S06]  /*d530*/  IADD3 R6, R26, -0x1, RZ ;  /* 0xffffffff1a067810 */ /* 0x001fcc0007ffe0ff */
[----:B------:R-:W-:Y:S05]  /*d540*/  @P0 BRA `(.L_x_6828) ;  /* 0xffffffec00f00947 */ /* 0x000fea000383ffff */
.L_x_6815:
[----:B------:R-:W-:Y:S05]  /*d550*/  BSYNC B0 ;  /* 0x0000000000007941 */ /* 0x000fea0003800000 */
.L_x_6814:
        /* <DEDUP_REMOVED lines=17> */
.L_x_6830:
[----:B------:R-:W-:Y:S05]  /*d670*/  BSYNC B0 ;  /* 0x0000000000007941 */ /* 0x000fea0003800000 */
.L_x_6829:
[----:B------:R-:W-:-:S05]  /*d680*/  IMAD.U32 R0, RZ, RZ, UR37 ;  /* 0x00000025ff007e24 */ /* 0x000fca000f8e00ff */
[----:B------:R-:W-:-:S13]  /*d690*/  ISETP.NE.AND P0, PT, R0, 0x3, PT ;  /* 0x000000030000780c */ /* 0x000fda0003f05270 */
[----:B------:R-:W-:Y:S05]  /*d6a0*/  @!P0 BRA `(.L_x_6831) ;  /* 0x0000000000048947 */ /* 0x000fea0003800000 */
[----:B------:R-:W-:Y:S01]  /*d6b0*/  BPT.TRAP 0x1 ;  /* 0x000000040000795c */ /* 0x000fe20000300000 */
.L_x_6831:
[----:B------:R-:W-:Y:S01]  /*d6c0*/  LEA R0, R25, R22, 0x3 ;  /* 0x0000001619007211 */ /* 0x000fe200078e18ff */
[----:B------:R-:W-:Y:S01]  /*d6d0*/  BSSY B0, `(.L_x_6832) ;  /* 0x0000005000007945 */ /* 0x000fe20003800000 */
[----:B0-----:R-:W-:Y:S01]  /*d6e0*/  SHF.L.U32 R3, R28, 0x1f, RZ ;  /* 0x0000001f1c037819 */ /* 0x001fe200000006ff */
[----:B------:R-:W-:-:S03]  /*d6f0*/  IMAD R6, R26, -0x80, R35 ;  /* 0xffffff801a067824 */ /* 0x000fc600078e0223 */
[----:B------:R-:W0:Y:S02]  /*d700*/  SYNCS.PHASECHK.TRANS64.TRYWAIT P0, [R0+URZ+0x28860], R3 ;  /* 0x02886003000075a7 */ /* 0x000e24000800017f */
[----:B0-----:R-:W-:Y:S05]  /*d710*/  @!P0 BRA `(.L_x_6833) ;  /* 0x0000003c00fc8947 */ /* 0x001fea0003800000 */
.L_x_6943:
[----:B------:R-:W-:Y:S05]  /*d720*/  BSYNC B0 ;  /* 0x0000000000007941 */ /* 0x000fea0003800000 */
.L_x_6832:
        /* <DEDUP_REMOVED lines=12> */
[----:B------:R-:W-:Y:S01]  /*d7f0*/  ISETP.GE.AND P0, PT, R29, UR4, PT ;  /* 0x000000041d007c0c */ /* 0x000fe2000bf06270 */
[----:B------:R-:W-:Y:S01]  /*d800*/  IMAD R4, R9, 0x2, R22 ;  /* 0x0000000209047824 */ /* 0x000fe200078e0216 */
[C---:B------:R-:W-:Y:S01]  /*d810*/  ISETP.LT.OR P2, PT, R6.reuse, 0x1, P1 ;  /* 0x000000010600780c */ /* 0x040fe20000f41670 */
[----:B------:R-:W2:Y:S01]  /*d820*/  SHFL.IDX PT, R10, R23, 0x1, 0x181f ;  /* 0x00381f00170a7f89 */ /* 0x000ea200000e0000 */
[----:B------:R-:W-:-:S03]  /*d830*/  ISETP.LT.OR P3, PT, R6, 0x1, P0 ;  /* 0x000000010600780c */ /* 0x000fc60000761670 */
[----:B------:R-:W3:Y:S04]  /*d840*/  SHFL.IDX PT, R7, R24, 0x1, 0x181f ;  /* 0x00381f0018077f89 */ /* 0x000ee800000e0000 */
[----:B------:R-:W-:Y:S01]  /*d850*/  SHFL.IDX PT, R8, R24, 0x2, 0x181f ;  /* 0x00581f0018087f89 */ /* 0x000fe200000e0000 */
[----:B-1----:R-:W-:-:S03]  /*d860*/  IADD3 R2, P4, R14, R5, RZ ;  /* 0x000000050e027210 */ /* 0x002fc60007f9e0ff */
[----:B------:R-:W1:Y:S01]  /*d870*/  SHFL.IDX PT, R14, R23, 0x2, 0x181f ;  /* 0x00581f00170e7f89 */ /* 0x000e6200000e0000 */
[----:B0-----:R-:W-:-:S05]  /*d880*/  IADD3.X R3, RZ, R3, RZ, P4, !PT ;  /* 0x00000003ff037210 */ /* 0x001fca00027fe4ff */
[----:B------:R-:W-:Y:S01]  /*d890*/  LDGSTS.E.BYPASS.LTC128B.128 [R4+0x400], desc[UR50][R2.64], !P2 ;  /* 0x0040000002047fae */ /* 0x000fe2000d101d72 */
[----:B------:R-:W-:-:S03]  /*d8a0*/  ISETP.LT.OR P2, PT, R6, 0x11, P1 ;  /* 0x000000110600780c */ /* 0x000fc60000f41670 */
[----:B------:R2:W-:Y:S01]  /*d8b0*/  LDGSTS.E.BYPASS.LTC128B.128 [R4+0x4400], desc[UR50][R2.64+0x80], !P3 ;  /* 0x0440008002047fae */ /* 0x0005e2000d901d72 */
[----:B------:R-:W-:Y:S02]  /*d8c0*/  ISETP.LT.OR P3, PT, R6, 0x11, P0 ;  /* 0x000000110600780c */ /* 0x000fe40000761670 */
[----:B--2---:R-:W-:Y:S02]  /*d8d0*/  IADD3 R2, P4, R10, R5, RZ ;  /* 0x000000050a027210 */ /* 0x004fe40007f9e0ff */
[----:B------:R-:W-:Y:S03]  /*d8e0*/  SHFL.IDX PT, R10, R23, 0x4, 0x181f ;  /* 0x00981f00170a7f89 */ /* 0x000fe600000e0000 */
[----:B---3--:R-:W-:Y:S02]  /*d8f0*/  IMAD.X R3, RZ, RZ, R7, P4 ;  /* 0x000000ffff037224 */ /* 0x008fe400020e0607 */
[----:B------:R-:W-:Y:S04]  /*d900*/  SHFL.IDX PT, R7, R24, 0x3, 0x181f ;  /* 0x00781f0018077f89 */ /* 0x000fe800000e0000 */
[----:B------:R-:W-:Y:S01]  /*d910*/  LDGSTS.E.BYPASS.LTC128B.128 [R4+0xc00], desc[UR50][R2.64], !P2 ;  /* 0x00c0000002047fae */ /* 0x000fe2000d101d72 */
[----:B------:R-:W-:-:S03]  /*d920*/  ISETP.LT.OR P2, PT, R6, 0x21, P1 ;  /* 0x000000210600780c */ /* 0x000fc60000f41670 */
[----:B------:R1:W-:Y:S01]  /*d930*/  LDGSTS.E.BYPASS.LTC128B.128 [R4+0x4c00], desc[UR50][R2.64+0x80], !P3 ;  /* 0x04c0008002047fae */ /* 0x0003e2000d901d72 */
[----:B------:R-:W-:Y:S02]  /*d940*/  ISETP.LT.OR P3, PT, R6, 0x21, P0 ;  /* 0x000000210600780c */ /* 0x000fe40000761670 */
[----:B-1----:R-:W-:Y:S02]  /*d950*/  IADD3 R2, P4, R14, R5, RZ ;  /* 0x000000050e027210 */ /* 0x002fe40007f9e0ff */
[----:B------:R-:W0:Y:S03]  /*d960*/  SHFL.IDX PT, R14, R23, 0x3, 0x181f ;  /* 0x00781f00170e7f89 */ /* 0x000e2600000e0000 */
[----:B------:R-:W-:Y:S02]  /*d970*/  IMAD.X R3, RZ, RZ, R8, P4 ;  /* 0x000000ffff037224 */ /* 0x000fe400020e0608 */
[----:B------:R-:W1:Y:S04]  /*d980*/  SHFL.IDX PT, R8, R24, 0x4, 0x181f ;  /* 0x00981f0018087f89 */ /* 0x000e6800000e0000 */
[----:B------:R-:W-:Y:S01]  /*d990*/  LDGSTS.E.BYPASS.LTC128B.128 [R4+0x1400], desc[UR50][R2.64], !P2 ;  /* 0x0140000002047fae */ /* 0x000fe2000d101d72 */
[----:B------:R-:W-:-:S03]  /*d9a0*/  ISETP.LT.OR P2, PT, R6, 0x31, P1 ;  /* 0x000000310600780c */ /* 0x000fc60000f41670 */
[----:B------:R0:W-:Y:S01]  /*d9b0*/  LDGSTS.E.BYPASS.LTC128B.128 [R4+0x5400], desc[UR50][R2.64+0x80], !P3 ;  /* 0x0540008002047fae */ /* 0x0001e2000d901d72 */
[----:B------:R-:W-:Y:S02]  /*d9c0*/  ISETP.LT.OR P3, PT, R6, 0x31, P0 ;  /* 0x000000310600780c */ /* 0x000fe40000761670 */
[----:B0-----:R-:W-:Y:S02]  /*d9d0*/  IADD3 R2, P4, R14, R5, RZ ;  /* 0x000000050e027210 */ /* 0x001fe40007f9e0ff */
[----:B------:R-:W0:Y:S03]  /*d9e0*/  SHFL.IDX PT, R14, R23, 0x5, 0x181f ;  /* 0x00b81f00170e7f89 */ /* 0x000e2600000e0000 */
[----:B------:R-:W-:Y:S02]  /*d9f0*/  IMAD.X R3, RZ, RZ, R7, P4 ;  /* 0x000000ffff037224 */ /* 0x000fe400020e0607 */
[----:B------:R-:W2:Y:S04]  /*da00*/  SHFL.IDX PT, R7, R24, 0x5, 0x181f ;  /* 0x00b81f0018077f89 */ /* 0x000ea800000e0000 */
[----:B------:R-:W-:Y:S01]  /*da10*/  LDGSTS.E.BYPASS.LTC128B.128 [R4+0x1c00], desc[UR50][R2.64], !P2 ;  /* 0x01c0000002047fae */ /* 0x000fe2000d101d72 */
[----:B------:R-:W-:-:S03]  /*da20*/  ISETP.LT.OR P2, PT, R6, 0x41, P1 ;  /* 0x000000410600780c */ /* 0x000fc60000f41670 */
[----:B------:R3:W-:Y:S01]  /*da30*/  LDGSTS.E.BYPASS.LTC128B.128 [R4+0x5c00], desc[UR50][R2.64+0x80], !P3 ;  /* 0x05c0008002047fae */ /* 0x0007e2000d901d72 */
[----:B------:R-:W-:Y:S02]  /*da40*/  ISETP.LT.OR P3, PT, R6, 0x41, P0 ;  /* 0x000000410600780c */ /* 0x000fe40000761670 */
[----:B---3--:R-:W-:Y:S02]  /*da50*/  IADD3 R2, P4, R10, R5, RZ ;  /* 0x000000050a027210 */ /* 0x008fe40007f9e0ff */
[----:B------:R-:W3:Y:S03]  /*da60*/  SHFL.IDX PT, R10, R23, 0x6, 0x181f ;  /* 0x00d81f00170a7f89 */ /* 0x000ee600000e0000 */
[----:B-1----:R-:W-:Y:S02]  /*da70*/  IMAD.X R3, RZ, RZ, R8, P4 ;  /* 0x000000ffff037224 */ /* 0x002fe400020e0608 */
[----:B------:R-:W1:Y:S04]  /*da80*/  SHFL.IDX PT, R8, R24, 0x6, 0x181f ;  /* 0x00d81f0018087f89 */ /* 0x000e6800000e0000 */
[----:B------:R-:W-:Y:S01]  /*da90*/  LDGSTS.E.BYPASS.LTC128B.128 [R4+0x2400], desc[UR50][R2.64], !P2 ;  /* 0x0240000002047fae */ /* 0x000fe2000d101d72 */
[----:B------:R-:W-:-:S03]  /*daa0*/  ISETP.LT.OR P2, PT, R6, 0x51, P1 ;  /* 0x000000510600780c */ /* 0x000fc60000f41670 */
[----:B------:R0:W-:Y:S01]  /*dab0*/  LDGSTS.E.BYPASS.LTC128B.128 [R4+0x6400], desc[UR50][R2.64+0x80], !P3 ;  /* 0x0640008002047fae */ /* 0x0001e2000d901d72 */
[----:B------:R-:W-:-:S03]  /*dac0*/  ISETP.LT.OR P3, PT, R6, 0x51, P0 ;  /* 0x000000510600780c */ /* 0x000fc60000761670 */
[----:B------:R-:W4:Y:S01]  /*dad0*/  SHFL.IDX PT, R24, R24, 0x7, 0x181f ;  /* 0x00f81f0018187f89 */ /* 0x000f2200000e0000 */
[----:B0-----:R-:W-:-:S03]  /*dae0*/  IADD3 R2, P4, R14, R5, RZ ;  /* 0x000000050e027210 */ /* 0x001fc60007f9e0ff */
[----:B------:R0:W0:Y:S01]  /*daf0*/  SHFL.IDX PT, R14, R23, 0x7, 0x181f ;  /* 0x00f81f00170e7f89 */ /* 0x00002200000e0000 */
[----:B--2---:R-:W-:-:S05]  /*db00*/  IADD3.X R3, RZ, R7, RZ, P4, !PT ;  /* 0x00000007ff037210 */ /* 0x004fca00027fe4ff */
[----:B------:R-:W-:Y:S01]  /*db10*/  LDGSTS.E.BYPASS.LTC128B.128 [R4+0x2c00], desc[UR50][R2.64], !P2 ;  /* 0x02c0000002047fae */ /* 0x000fe2000d101d72 */
[----:B------:R-:W-:-:S03]  /*db20*/  ISETP.LT.OR P2, PT, R6, 0x61, P1 ;  /* 0x000000610600780c */ /* 0x000fc60000f41670 */
[----:B------:R3:W-:Y:S01]  /*db30*/  LDGSTS.E.BYPASS.LTC128B.128 [R4+0x6c00], desc[UR50][R2.64+0x80], !P3 ;  /* 0x06c0008002047fae */ /* 0x0007e2000d901d72 */
[----:B------:R-:W-:Y:S02]  /*db40*/  ISETP.LT.OR P3, PT, R6, 0x61, P0 ;  /* 0x000000610600780c */ /* 0x000fe40000761670 */
[----:B---3--:R-:W-:-:S05]  /*db50*/  IADD3 R2, P4, R10, R5, RZ ;  /* 0x000000050a027210 */ /* 0x008fca0007f9e0ff */
[----:B-1----:R-:W-:-:S05]  /*db60*/  IMAD.X R3, RZ, RZ, R8, P4 ;  /* 0x000000ffff037224 */ /* 0x002fca00020e0608 */
[----:B------:R1:W-:Y:S04]  /*db70*/  LDGSTS.E.BYPASS.LTC128B.128 [R4+0x3400], desc[UR50][R2.64], !P2 ;  /* 0x0340000002047fae */ /* 0x0003e8000d101d72 */
[----:B0---4-:R1:W-:Y:S02]  /*db80*/  LDGSTS.E.BYPASS.LTC128B.128 [R4+0x7400], desc[UR50][R2.64+0x80], !P3 ;  /* 0x0740008002047fae */ /* 0x0113e4000d901d72 */
.L_x_6961:
[C---:B------:R-:W-:Y:S02]  /*db90*/  ISETP.LT.OR P1, PT, R6.reuse, 0x71, P1 ;  /* 0x000000710600780c */ /* 0x040fe40000f21670 */
[----:B------:R-:W-:Y:S02]  /*dba0*/  ISETP.LT.OR P0, PT, R6, 0x71, P0 ;  /* 0x000000710600780c */ /* 0x000fe40000701670 */
[----:B-1----:R-:W-:-:S05]  /*dbb0*/  IADD3 R2, P2, R14, R5, RZ ;  /* 0x000000050e027210 */ /* 0x002fca0007f5e0ff */
[----:B------:R-:W-:-:S05]  /*dbc0*/  IMAD.X R3, RZ, RZ, R24, P2 ;  /* 0x000000ffff037224 */ /* 0x000fca00010e0618 */
[----:B------:R-:W-:Y:S01]  /*dbd0*/  @!PT LDS RZ, [RZ] ;  /* 0x00000000fffff984 */ /* 0x000fe20000000800 */
[----:B------:R-:W-:Y:S01]  /*dbe0*/  @!PT LDS RZ, [RZ] ;  /* 0x00000000fffff984 */ /* 0x000fe20000000800 */
[----:B------:R-:W-:Y:S01]  /*dbf0*/  @!PT LDS RZ, [RZ] ;  /* 0x00000000fffff984 */ /* 0x000fe20000000800 */
[----:B------:R0:W-:Y:S04]  /*dc00*/  LDGSTS.E.BYPASS.LTC128B.128 [R4+0x3c00], desc[UR50][R2.64], !P1 ;  /* 0x03c0000002047fae */ /* 0x0001e8000c901d72 */
[----:B------:R0:W-:Y:S01]  /*dc10*/  LDGSTS.E.BYPASS.LTC128B.128 [R4+0x7c00], desc[UR50][R2.64+0x80], !P0 ;  /* 0x07c0008002047fae */ /* 0x0001e2000c101d72 */
[----:B------:R-:W-:Y:S01]  /*dc20*/  PLOP3.LUT P0, PT, PT, PT, PT, 0x80, 0x0 ;  /* 0x000000000000781c */ /* 0x000fe20003f0f070 */
[----:B------:R-:W-:-:S12]  /*dc30*/  NOP ;  /* 0x0000000000007918 */ /* 0x000fd80000000000 */
.L_x_6835:
        /* <DEDUP_REMOVED lines=11> */
.L_x_6836:
[----:B------:R1:W-:Y:S01]  /*dcf0*/  SYNCS.ARRIVE.TRANS64.A1T0 RZ, [R0+URZ+0x28850], RZ ;  /* 0x028850ff00ff79a7 */ /* 0x0003e2000810003f */
[----:B------:R-:W-:-:S05]  /*dd00*/  VIADD R25, R25, 0x1 ;  /* 0x0000000119197836 */ /* 0x000fca0000000000 */
[----:B------:R-:W-:-:S04]  /*dd10*/  ISETP.NE.AND P0, PT, R25, 0x2, PT ;  /* 0x000000021900780c */ /* 0x000fc80003f05270 */
[----:B------:R-:W-:Y:S02]  /*dd20*/  SEL R3, RZ, 0x1, P0 ;  /* 0x00000001ff037807 */ /* 0x000fe40000000000 */
[----:B------:R-:W-:Y:S02]  /*dd30*/  SEL R25, R25, RZ, P0 ;  /* 0x000000ff19197207 */ /* 0x000fe40000000000 */
[----:B-1----:R-:W-:-:S07]  /*dd40*/  LOP3.LUT R28, R28, R3, RZ, 0x3c, !PT ;  /* 0x000000031c1c7212 */ /* 0x002fce00078e3cff */
.L_x_6793:
[----:B------:R-:W-:Y:S05]  /*dd50*/  BSYNC B7 ;  /* 0x0000000000077941 */ /* 0x000fea0003800000 */
.L_x_6791:
[----:B------:R-:W-:-:S13]  /*dd60*/  LOP3.LUT P0, RZ, R27, 0x20, RZ, 0xc0, !PT ;  /* 0x000000201bff7812 */ /* 0x000fda000780c0ff */
[----:B------:R-:W-:Y:S05]  /*dd70*/  @!P0 BRA `(.L_x_6837) ;  /* 0x0000000000248947 */ /* 0x000fea0003800000 */
[----:B------:R-:W-:Y:S05]  /*dd80*/  WARPSYNC.ALL ;  /* 0x0000000000007948 */ /* 0x000fea0003800000 */
[----:B------:R-:W1:Y:S08]  /*dd90*/  S2UR UR5, SR_CgaCtaId ;  /* 0x00000000000579c3 */ /* 0x000e700000008800 */
[----:B------:R-:W-:Y:S06]  /*dda0*/  BAR.SYNC.DEFER_BLOCKING 0x5, 0x180 ;  /* 0x0146000000007b1d */ /* 0x000fec0000010000 */
[----:B------:R-:W-:-:S02]  /*ddb0*/  UMOV UR4, 0x400 ;  /* 0x0000040000047882 */ /* 0x000fc40000000000 */
[----:B-1----:R-:W-:-:S06]  /*ddc0*/  ULEA UR4, UR5, UR4, 0x18 ;  /* 0x0000000405047291 */ /* 0x002fcc000f8ec03f */
[----:B------:R-:W-:-:S05]  /*ddd0*/  MOV R22, UR4 ;  /* 0x0000000400167c02 */ /* 0x000fca0008000f00 */
[----:B------:R1:W2:Y:S01]  /*dde0*/  LDS.128 R16, [R22+0x288d0] ;  /* 0x0288d00016107984 */ /* 0x0002a20000000c00 */
[----:B------:R-:W-:Y:S06]  /*ddf0*/  BAR.ARV 0x4, 0x180 ;  /* 0x0106000000007b1d */ /* 0x000fec0000002000 */
[----:B------:R-:W-:Y:S05]  /*de00*/  BRA `(.L_x_6838) ;  /* 0x0000000800407947 */ /* 0x000fea0003800000 */
.L_x_6837:
        /* <DEDUP_REMOVED lines=14> */
[----:B------:R-:W-:Y:S01]  /*def0*/  SHFL.IDX PT, R0, R16, 0x1, 0x1f ;  /* 0x00201f0010007f89 */ /* 0x000fe200000e0000 */
[C---:B------:R-:W-:Y:S02]  /*df00*/  ISETP.GE.U32.AND P4, PT, R8.reuse, 0x8, PT ;  /* 0x000000080800780c */ /* 0x040fe40003f86070 */
[C---:B------:R-:W-:Y:S01]  /*df10*/  ISETP.GE.U32.AND P5, PT, R8.reuse, 0x10, PT ;  /* 0x000000100800780c */ /* 0x040fe20003fa6070 */
[----:B--2---:R-:W-:Y:S01]  /*df20*/  @!P1 IMAD.MOV.U32 R4, RZ, RZ, R2 ;  /* 0x000000ffff049224 */ /* 0x004fe200078e0002 */
[----:B------:R-:W-:-:S04]  /*df30*/  ISETP.NE.AND P1, PT, R8, RZ, PT ;  /* 0x000000ff0800720c */ /* 0x000fc80003f25270 */
[----:B------:R-:W1:Y:S02]  /*df40*/  SHFL.UP PT, R14, R4, 0x1, RZ ;  /* 0x04200000040e7989 */ /* 0x000e6400000e00ff */
[----:B-1----:R-:W-:-:S05]  /*df50*/  SEL R5, R14, RZ, P1 ;  /* 0x000000ff0e057207 */ /* 0x002fca0000800000 */
[----:B------:R-:W-:Y:S02]  /*df60*/  IMAD.IADD R6, R4, 0x1, R5 ;  /* 0x0000000104067824 */ /* 0x000fe400078e0205 */
[----:B------:R-:W-:Y:S04]  /*df70*/  SHFL.IDX PT, R5, R16, RZ, 0x1f ;  /* 0x00001fff10057589 */ /* 0x000fe800000e0000 */
        /* <DEDUP_REMOVED lines=13> */
.L_x_6971:
[----:B------:R-:W-:Y:S02]  /*e050*/  ULDC UR4, c[0x0][0xc38] ;  /* 0x00030e0000047ab9 */ /* 0x000fe40000000800 */
[----:B------:R-:W-:-:S04]  /*e060*/  IMAD.U32 R7, RZ, RZ, UR4 ;  /* 0x00000004ff077e24 */ /* 0x000fc8000f8e00ff */
[----:B--2---:R-:W-:-:S05]  /*e070*/  IMAD R3, R14, R7, RZ ;  /* 0x000000070e037224 */ /* 0x004fca00078e02ff */
[----:B------:R-:W-:-:S04]  /*e080*/  IADD3 R8, R0, R3, RZ ;  /* 0x0000000300087210 */ /* 0x000fc80007ffe0ff */
[----:B------:R-:W-:-:S13]  /*e090*/  ISETP.GT.AND P6, PT, R8, R5, PT ;  /* 0x000000050800720c */ /* 0x000fda0003fc4270 */
[----:B------:R-:W-:Y:S05]  /*e0a0*/  @P6 BRA `(.L_x_6840) ;  /* 0x00000000009c6947 */ /* 0x000fea0003800000 */
.L_x_6845:
        /* <DEDUP_REMOVED lines=14> */
.L_x_6843:
[----:B------:R-:W-:Y:S05]  /*e190*/  BSYNC B0 ;  /* 0x0000000000007941 */ /* 0x000fea0003800000 */
.L_x_6842:
[----:B------:R-:W-:-:S03]  /*e1a0*/  UMOV UR4, 0xffffffff ;  /* 0xffffffff00047882 */ /* 0x000fc60000000000 */
[----:B------:R-:W-:Y:S05]  /*e1b0*/  BRA.DIV UR4, `(.L_x_6844) ;  /* 0x0000004604087947 */ /* 0x000fea000b800000 */
[----:B-----5:R-:W3:Y:S02]  /*e1c0*/  SHFL.UP PT, R14, R4, 0x1, RZ ;  /* 0x04200000040e7989 */ /* 0x020ee400000e00ff */
[----:B---3--:R-:W-:-:S05]  /*e1d0*/  SEL R13, R14, RZ, P1 ;  /* 0x000000ff0e0d7207 */ /* 0x008fca0000800000 */
[----:B------:R-:W-:-:S05]  /*e1e0*/  IMAD.IADD R13, R4, 0x1, R13 ;  /* 0x00000001040d7824 */ /* 0x000fca00078e020d */
[----:B------:R-:W3:Y:S02]  /*e1f0*/  SHFL.UP PT, R14, R13, 0x2, RZ ;  /* 0x044000000d0e7989 */ /* 0x000ee400000e00ff */
[----:B---3--:R-:W-:-:S04]  /*e200*/  SEL R0, R14, RZ, P2 ;  /* 0x000000ff0e007207 */ /* 0x008fc80001000000 */
[----:B------:R-:W-:-:S05]  /*e210*/  IADD3 R0, R13, R0, RZ ;  /* 0x000000000d007210 */ /* 0x000fca0007ffe0ff */
[----:B------:R-:W2:Y:S02]  /*e220*/  SHFL.UP PT, R14, R0, 0x4, RZ ;  /* 0x04800000000e7989 */ /* 0x000ea400000e00ff */
[----:B--2---:R-:W-:-:S05]  /*e230*/  SEL R3, R14, RZ, P3 ;  /* 0x000000ff0e037207 */ /* 0x004fca0001800000 */
[----:B------:R-:W-:-:S05]  /*e240*/  IMAD.IADD R2, R0, 0x1, R3 ;  /* 0x0000000100027824 */ /* 0x000fca00078e0203 */
[----:B------:R-:W2:Y:S02]  /*e250*/  SHFL.UP PT, R14, R2, 0x8, RZ ;  /* 0x05000000020e7989 */ /* 0x000ea400000e00ff */
[----:B--2---:R-:W-:-:S05]  /*e260*/  SEL R3, R14, RZ, P4 ;  /* 0x000000ff0e037207 */ /* 0x004fca0002000000 */
[----:B------:R-:W-:-:S05]  /*e270*/  IMAD.IADD R3, R2, 0x1, R3 ;  /* 0x0000000102037824 */ /* 0x000fca00078e0203 */
[----:B------:R-:W1:Y:S02]  /*e280*/  SHFL.UP PT, R14, R3, 0x10, RZ ;  /* 0x06000000030e7989 */ /* 0x000e6400000e00ff */
[----:B-1----:R-:W-:-:S05]  /*e290*/  SEL R6, R14, RZ, P5 ;  /* 0x000000ff0e067207 */ /* 0x002fca0002800000 */
[----:B------:R-:W-:-:S05]  /*e2a0*/  IMAD.IADD R6, R3, 0x1, R6 ;  /* 0x0000000103067824 */ /* 0x000fca00078e0206 */
[----:B------:R1:W2:Y:S02]  /*e2b0*/  SHFL.IDX PT, R14, R6, 0x1f, 0x1f ;  /* 0x03e01f00060e7f89 */ /* 0x0002a400000e0000 */
.L_x_6979:
[----:B------:R-:W-:Y:S02]  /*e2c0*/  ULDC UR4, c[0x0][0xc38] ;  /* 0x00030e0000047ab9 */ /* 0x000fe40000000800 */
[----:B------:R-:W-:-:S04]  /*e2d0*/  IMAD.U32 R7, RZ, RZ, UR4 ;  /* 0x00000004ff077e24 */ /* 0x000fc8000f8e00ff */
[----:B--2---:R-:W-:-:S05]  /*e2e0*/  IMAD R3, R14, R7, RZ ;  /* 0x000000070e037224 */ /* 0x004fca00078e02ff */
[----:B------:R-:W-:-:S04]  /*e2f0*/  IADD3 R8, R3, R8, RZ ;  /* 0x0000000803087210 */ /* 0x000fc80007ffe0ff */
[----:B------:R-:W-:-:S13]  /*e300*/  ISETP.GT.AND P6, PT, R8, R5, PT ;  /* 0x000000050800720c */ /* 0x000fda0003fc4270 */
[----:B------:R-:W-:Y:S05]  /*e310*/  @!P6 BRA `(.L_x_6845) ;  /* 0xfffffffc0064e947 */ /* 0x000fea000383ffff */
.L_x_6840:
        /* <DEDUP_REMOVED lines=8> */
.L_x_6983:
[----:B------:R-:W-:Y:S01]  /*e3a0*/  ISETP.NE.AND P0, PT, R2, RZ, PT ;  /* 0x000000ff0200720c */ /* 0x000fe20003f05270 */
[----:B------:R-:W-:-:S12]  /*e3b0*/  IMAD.MOV.U32 R14, RZ, RZ, RZ ;  /* 0x000000ffff0e7224 */ /* 0x000fd800078e00ff */
[----:B------:R-:W-:Y:S05]  /*e3c0*/  @!P0 BRA `(.L_x_6847) ;  /* 0x0000000000108947 */ /* 0x000fea0003800000 */
[----:B------:R-:W-:Y:S01]  /*e3d0*/  UMOV UR4, 0xffffffff ;  /* 0xffffffff00047882 */ /* 0x000fe20000000000 */
[----:B------:R-:W-:Y:S02]  /*e3e0*/  VIADD R12, R0, 0xffffffff ;  /* 0xffffffff000c7836 */ /* 0x000fe40000000000 */
[----:B------:R-:W-:Y:S05]  /*e3f0*/  BRA.DIV UR4, `(.L_x_6848) ;  /* 0x00000046047c7947 */ /* 0x000fea000b800000 */
[----:B------:R4:W0:Y:S02]  /*e400*/  SHFL.IDX PT, R14, R6, R12, 0x1f ;  /* 0x00001f0c060e7589 */ /* 0x00082400000e0000 */
.L_x_6847:
[----:B-1-34-:R-:W-:Y:S01]  /*e410*/  IABS R6, R4 ;  /* 0x0000000400067213 */ /* 0x01afe20000000000 */
[----:B0-----:R-:W-:Y:S02]  /*e420*/  IMAD R16, R14, R7, R8 ;  /* 0x000000070e107224 */ /* 0x001fe400078e0208 */
[----:B------:R-:W-:Y:S01]  /*e430*/  IMAD.IADD R19, R0, 0x1, R19 ;  /* 0x0000000100137824 */ /* 0x000fe200078e0213 */
[----:B------:R-:W0:Y:S08]  /*e440*/  I2F.RP R9, R6 ;  /* 0x0000000600097306 */ /* 0x000e300000209400 */
[----:B0-----:R-:W0:Y:S02]  /*e450*/  MUFU.RCP R9, R9 ;  /* 0x0000000900097308 */ /* 0x001e240000001000 */
[----:B0-----:R-:W-:-:S06]  /*e460*/  VIADD R2, R9, 0xffffffe ;  /* 0x0ffffffe09027836 */ /* 0x001fcc0000000000 */
[----:B------:R0:W1:Y:S02]  /*e470*/  F2I.FTZ.U32.TRUNC.NTZ R3, R2 ;  /* 0x0000000200037305 */ /* 0x000064000021f000 */
[----:B0-----:R-:W-:Y:S01]  /*e480*/  IMAD.MOV.U32 R2, RZ, RZ, RZ ;  /* 0x000000ffff027224 */ /* 0x001fe200078e00ff */
[----:B-1----:R-:W-:-:S05]  /*e490*/  IADD3 R7, RZ, -R3, RZ ;  /* 0x80000003ff077210 */ /* 0x002fca0007ffe0ff */
        /* <DEDUP_REMOVED lines=17> */
[----:B------:R-:W-:-:S04]  /*e5b0*/  @!P1 LOP3.LUT R3, RZ, R4, RZ, 0x33, !PT ;  /* 0x00000004ff039212 */ /* 0x000fc800078e33ff */
[----:B------:R-:W-:Y:S01]  /*e5c0*/  MOV R18, R3 ;  /* 0x0000000300127202 */ /* 0x000fe20000000f00 */
[----:B------:R-:W-:-:S04]  /*e5d0*/  IMAD.MOV R17, RZ, RZ, -R3 ;  /* 0x000000ffff117224 */ /* 0x000fc800078e0a03 */
[----:B------:R-:W-:Y:S01]  /*e5e0*/  IMAD R17, R4, R17, R7 ;  /* 0x0000001104117224 */ /* 0x000fe200078e0207 */
[----:B------:R-:W-:Y:S06]  /*e5f0*/  BRA `(.L_x_6849) ;  /* 0x00000000001c7947 */ /* 0x000fec0003800000 */
.L_x_6841:
[----:B------:R-:W-:Y:S01]  /*e600*/  UMOV UR4, URZ ;  /* 0x0000003f00047c82 */ /* 0x000fe20008000000 */
[----:B------:R-:W-:Y:S01]  /*e610*/  UMOV UR5, URZ ;  /* 0x0000003f00057c82 */ /* 0x000fe20008000000 */
[----:B------:R-:W-:Y:S01]  /*e620*/  ULDC UR6, c[0x0][0xc3c] ;  /* 0x00030f0000067ab9 */ /* 0x000fe20000000800 */
[----:B------:R-:W-:Y:S02]  /*e630*/  IMAD.MOV.U32 R16, RZ, RZ, R5 ;  /* 0x000000ffff107224 */ /* 0x000fe400078e0005 */
[----:B------:R-:W-:Y:S02]  /*e640*/  IMAD.U32 R17, RZ, RZ, UR4 ;  /* 0x00000004ff117e24 */ /* 0x000fe4000f8e00ff */
[----:B------:R-:W-:Y:S02]  /*e650*/  IMAD.U32 R18, RZ, RZ, UR5 ;  /* 0x00000005ff127e24 */ /* 0x000fe4000f8e00ff */
[----:B------:R-:W-:-:S07]  /*e660*/  IMAD.U32 R19, RZ, RZ, UR6 ;  /* 0x00000006ff137e24 */ /* 0x000fce000f8e00ff */
.L_x_6849:
[----:B--2---:R-:W2:Y:S01]  /*e670*/  S2R R0, SR_TID.X ;  /* 0x0000000000007919 */ /* 0x004ea20000002100 */
        /* <DEDUP_REMOVED lines=9> */
.L_x_6838:
[----:B------:R-:W-:Y:S02]  /*e710*/  ULDC UR4, c[0x0][0xc3c] ;  /* 0x00030f0000047ab9 */ /* 0x000fe40000000800 */
[----:B--2---:R-:W-:-:S13]  /*e720*/  ISETP.GE.AND P0, PT, R19, UR4, PT ;  /* 0x0000000413007c0c */ /* 0x004fda000bf06270 */
[----:B------:R-:W-:Y:S05]  /*e730*/  @!P0 BRA `(.L_x_6850) ;  /* 0xffffffb800988947 */ /* 0x000fea000383ffff */
[----:B------:R-:W-:Y:S05]  /*e740*/  BSYNC B8 ;  /* 0x0000000000087941 */ /* 0x000fea0003800000 */
.L_x_6787:
[----:B-1----:R-:W2:Y:S01]  /*e750*/  LDL.LU R0, [R1+0x1c] ;  /* 0x00001c0001007983 */ /* 0x002ea20000300800 */
        /* <DEDUP_REMOVED lines=11> */
.L_x_6986:
[----:B------:R-:W-:Y:S05]  /*e810*/  BSYNC B0 ;  /* 0x0000000000007941 */ /* 0x000fea0003800000 */
.L_x_6851:
[----:B------:R-:W-:-:S03]  /*e820*/  UMOV UR4, 0xffffffff ;  /* 0xffffffff00047882 */ /* 0x000fc60000000000 */
[----:B------:R-:W-:Y:S05]  /*e830*/  BRA.DIV UR4, `(.L_x_6853) ;  /* 0x0000004204a47947 */ /* 0x000fea000b800000 */
[----:B-1----:R-:W1:Y:S02]  /*e840*/  S2R R0, SR_TID.X ;  /* 0x0000000000007919 */ /* 0x002e640000002100 */
[----:B-1----:R-:W-:-:S04]  /*e850*/  SHF.R.U32.HI R0, RZ, 0x5, R0 ;  /* 0x00000005ff007819 */ /* 0x002fc80000011600 */
[----:B------:R-:W-:-:S05]  /*e860*/  LOP3.LUT R0, R0, 0x3, RZ, 0xc0, !PT ;  /* 0x0000000300007812 */ /* 0x000fca00078ec0ff */
[----:B------:R1:W2:Y:S02]  /*e870*/  SHFL.IDX PT, R14, R0, RZ, 0x1f ;  /* 0x00001fff000e7589 */ /* 0x0002a400000e0000 */
.L_x_6989:
[----:B--2---:R-:W-:Y:S01]  /*e880*/  ISETP.NE.AND P0, PT, R14, RZ, PT ;  /* 0x000000ff0e00720c */ /* 0x004fe20003f05270 */
[----:B------:R-:W-:-:S12]  /*e890*/  BSSY B0, `(.L_x_6854) ;  /* 0x0000024000007945 */ /* 0x000fd80003800000 */
[----:B------:R-:W-:Y:S05]  /*e8a0*/  @P0 BRA `(.L_x_6855) ;  /* 0x0000000000880947 */ /* 0x000fea0003800000 */
[----:B------:R-:W-:-:S03]  /*e8b0*/  UMOV UR4, 0xffffffff ;  /* 0xffffffff00047882 */ /* 0x000fc60000000000 */
[----:B------:R-:W-:Y:S05]  /*e8c0*/  BRA.DIV UR4, `(.L_x_6856) ;  /* 0x0000004204b47947 */ /* 0x000fea000b800000 */
[----:B------:R-:W-:-:S13]  /*e8d0*/  ELECT P6, URZ, PT ;  /* 0x00000000003f782f */ /* 0x000fda00038c0000 */
.L_x_6992:
[----:B------:R-:W-:Y:S05]  /*e8e0*/  @!P6 BRA `(.L_x_6855) ;  /* 0x000000000078e947 */ /* 0x000fea0003800000 */
[----:B------:R-:W-:-:S06]  /*e8f0*/  ULOP3.LUT UR4, UR36, 0x2, URZ, 0xfc, !UPT ;  /* 0x0000000224047892 */ /* 0x000fcc000f8efc3f */
[----:B-1----:R-:W-:-:S05]  /*e900*/  IMAD.U32 R0, RZ, RZ, UR4 ;  /* 0x00000004ff007e24 */ /* 0x002fca000f8e00ff */
[----:B------:R-:W-:-:S13]  /*e910*/  ISETP.NE.AND P0, PT, R0, 0x3, PT ;  /* 0x000000030000780c */ /* 0x000fda0003f05270 */
[----:B------:R-:W-:Y:S05]  /*e920*/  @!P0 BRA `(.L_x_6857) ;  /* 0x0000000000048947 */ /* 0x000fea0003800000 */
[----:B------:R-:W-:Y:S01]  /*e930*/  BPT.TRAP 0x1 ;  /* 0x000000040000795c */ /* 0x000fe20000300000 */
.L_x_6857:
[C---:B------:R-:W-:Y:S01]  /*e940*/  IMAD R5, R25.reuse, 0x8, R4 ;  /* 0x0000000819057824 */ /* 0x040fe200078e0204 */
[----:B------:R-:W-:Y:S01]  /*e950*/  SHF.L.U32 R0, R28, 0x1f, RZ ;  /* 0x0000001f1c007819 */ /* 0x000fe200000006ff */
[----:B------:R-:W-:-:S03]  /*e960*/  VIADD R25, R25, 0x1 ;  /* 0x0000000119197836 */ /* 0x000fc60000000000 */
[----:B------:R-:W1:Y:S02]  /*e970*/  SYNCS.PHASECHK.TRANS64.TRYWAIT P1, [R5+URZ+0x28840], R0 ;  /* 0x02884000050075a7 */ /* 0x000e64000802017f */
[----:B------:R-:W-:-:S04]  /*e980*/  ISETP.NE.AND P2, PT, R25, 0x2, PT ;  /* 0x000000021900780c */ /* 0x000fc80003f45270 */
[----:B------:R-:W-:Y:S01]  /*e990*/  SEL R3, RZ, 0x1, P2 ;  /* 0x00000001ff037807 */ /* 0x000fe20001000000 */
[----:B-1----:R-:W-:Y:S08]  /*e9a0*/  @!P1 BRA `(.L_x_6858) ;  /* 0x00000040009c9947 */ /* 0x002ff00003800000 */
.L_x_6993:
[----:B------:R-:W-:Y:S02]  /*e9b0*/  SEL R25, R25, RZ, P2 ;  /* 0x000000ff19197207 */ /* 0x000fe40001000000 */
[----:B------:R-:W-:Y:S01]  /*e9c0*/  LOP3.LUT R2, R28, R3, RZ, 0x3c, !PT ;  /* 0x000000031c027212 */ /* 0x000fe200078e3cff */
[----:B------:R-:W-:Y:S06]  /*e9d0*/  @!P0 BRA `(.L_x_6859) ;  /* 0x0000000000048947 */ /* 0x000fec0003800000 */
[----:B------:R-:W-:Y:S01]  /*e9e0*/  BPT.TRAP 0x1 ;  /* 0x000000040000795c */ /* 0x000fe20000300000 */
.L_x_6859:
[----:B------:R-:W-:Y:S02]  /*e9f0*/  LEA R25, R25, R4, 0x3 ;  /* 0x0000000419197211 */ /* 0x000fe400078e18ff */
[----:B------:R-:W-:-:S04]  /*ea00*/  SHF.L.U32 R2, R2, 0x1f, RZ ;  /* 0x0000001f02027819 */ /* 0x000fc800000006ff */
[----:B------:R-:W2:Y:S02]  /*ea10*/  SYNCS.PHASECHK.TRANS64.TRYWAIT P1, [R25+URZ+0x28840], R2 ;  /* 0x02884002190075a7 */ /* 0x000ea4000802017f */
[----:B--2---:R-:W-:Y:S05]  /*ea20*/  @!P1 BRA `(.L_x_6860) ;  /* 0x0000004000909947 */ /* 0x004fea0003800000 */
.L_x_6994:
[----:B------:R-:W-:Y:S05]  /*ea30*/  @!P0 BRA `(.L_x_6861) ;  /* 0x0000000000048947 */ /* 0x000fea0003800000 */
[----:B------:R-:W-:Y:S01]  /*ea40*/  BPT.TRAP 0x1 ;  /* 0x000000040000795c */ /* 0x000fe20000300000 */
.L_x_6861:
[----:B------:R-:W4:Y:S02]  /*ea50*/  SYNCS.PHASECHK.TRANS64.TRYWAIT P1, [R5+URZ+0x28860], R0 ;  /* 0x02886000050075a7 */ /* 0x000f24000802017f */
[----:B----4-:R-:W-:Y:S05]  /*ea60*/  @!P1 BRA `(.L_x_6862) ;  /* 0x0000004000949947 */ /* 0x010fea0003800000 */
.L_x_6995:
[----:B------:R-:W-:Y:S05]  /*ea70*/  @!P0 BRA `(.L_x_6863) ;  /* 0x0000000000048947 */ /* 0x000fea0003800000 */
[----:B------:R-:W-:Y:S01]  /*ea80*/  BPT.TRAP 0x1 ;  /* 0x000000040000795c */ /* 0x000fe20000300000 */
.L_x_6863:
[----:B------:R0:W0:Y:S02]  /*ea90*/  SYNCS.PHASECHK.TRANS64.TRYWAIT P0, [R25+URZ+0x28860], R2 ;  /* 0x02886002190075a7 */ /* 0x000024000800017f */
[----:B0-----:R-:W-:Y:S05]  /*eaa0*/  @!P0 NANOSLEEP.SYNCS 0x989680 ;  /* 0x009896800000895d */ /* 0x001fea0003900000 */
[----:B------:R-:W0:Y:S02]  /*eab0*/  @!P0 SYNCS.PHASECHK.TRANS64 P0, [R25+URZ+0x28860], R2 ;  /* 0x02886002190085a7 */ /* 0x000e24000800007f */
[----:B0-----:R-:W-:Y:S05]  /*eac0*/  @!P0 BRA `(.L_x_6863) ;  /* 0xfffffffc00f08947 */ /* 0x001fea000383ffff */
.L_x_6855:
[----:B------:R-:W-:Y:S05]  /*ead0*/  BSYNC B0 ;  /* 0x0000000000007941 */ /* 0x000fea0003800000 */
.L_x_6854:
[----:B------:R-:W-:Y:S05]  /*eae0*/  EXIT ;  /* 0x000000000000794d */ /* 0x000fea0003800000 */
.L_x_6735:
[----:B0-----:R-:W-:-:S04]  /*eaf0*/  IMAD.U32 R3, RZ, RZ, UR49 ;  /* 0x00000031ff037e24 */ /* 0x001fc8000f8e00ff */
[----:B------:R0:W1:Y:S03]  /*eb00*/  SYNCS.PHASECHK.TRANS64.TRYWAIT P1, [R3+URZ+0x28800], R0 ;  /* 0x02880000030075a7 */ /* 0x000066000802017f */
[----:B-1----:R-:W-:Y:S05]  /*eb10*/  @!P1 NANOSLEEP.SYNCS 0x989680 ;  /* 0x009896800000995d */ /* 0x002fea0003900000 */
[----:B------:R-:W1:Y:S02]  /*eb20*/  @!P1 SYNCS.PHASECHK.TRANS64 P1, [R3+URZ+0x28800], R0 ;  /* 0x02880000030095a7 */ /* 0x000e64000802007f */
[----:B-1----:R-:W-:Y:S05]  /*eb30*/  @!P1 BRA `(.L_x_6735) ;  /* 0xfffffffc00ec9947 */ /* 0x002fea000383ffff */
[----:B------:R-:W-:Y:S05]  /*eb40*/  BRA `(.L_x_6864) ;  /* 0xffffff2800a07947 */ /* 0x000fea000383ffff */
.L_x_6739:
[----:B-1----:R1:W2:Y:S02]  /*eb50*/  SYNCS.PHASECHK.TRANS64.TRYWAIT P1, [R0+URZ+0x28830], R3 ;  /* 0x02883003000075a7 */ /* 0x0022a4000802017f */
[----:B--2---:R-:W-:Y:S05]  /*eb60*/  @!P1 NANOSLEEP.SYNCS 0x989680 ;  /* 0x009896800000995d */ /* 0x004fea0003900000 */
[----:B------:R-:W2:Y:S02]  /*eb70*/  @!P1 SYNCS.PHASECHK.TRANS64 P1, [R0+URZ+0x28830], R3 ;  /* 0x02883003000095a7 */ /* 0x000ea4000802007f */
[----:B--2---:R-:W-:Y:S05]  /*eb80*/  @!P1 BRA `(.L_x_6739) ;  /* 0xfffffffc00f09947 */ /* 0x004fea000383ffff */
[----:B------:R-:W-:Y:S05]  /*eb90*/  BRA `(.L_x_6738) ;  /* 0xffffff2800c07947 */ /* 0x000fea000383ffff */
.L_x_6745:
[----:B-1----:R-:W-:-:S04]  /*eba0*/  IMAD.U32 R7, RZ, RZ, UR6 ;  /* 0x00000006ff077e24 */ /* 0x002fc8000f8e00ff */
[----:B------:R1:W2:Y:S03]  /*ebb0*/  SYNCS.PHASECHK.TRANS64.TRYWAIT P1, [R7+URZ+0x28830], R6 ;  /* 0x02883006070075a7 */ /* 0x0002a6000802017f */
[----:B--2---:R-:W-:Y:S05]  /*ebc0*/  @!P1 NANOSLEEP.SYNCS 0x989680 ;  /* 0x009896800000995d */ /* 0x004fea0003900000 */
[----:B------:R-:W2:Y:S02]  /*ebd0*/  @!P1 SYNCS.PHASECHK.TRANS64 P1, [R7+URZ+0x28830], R6 ;  /* 0x02883006070095a7 */ /* 0x000ea4000802007f */
[----:B--2---:R-:W-:Y:S05]  /*ebe0*/  @!P1 BRA `(.L_x_6745) ;  /* 0xfffffffc00ec9947 */ /* 0x004fea000383ffff */
[----:B------:R-:W-:Y:S05]  /*ebf0*/  BRA `(.L_x_6742) ;  /* 0xffffff5400f47947 */ /* 0x000fea000383ffff */
.L_x_6749:
[----:B-1----:R-:W-:-:S04]  /*ec00*/  IMAD.U32 R7, RZ, RZ, UR6 ;  /* 0x00000006ff077e24 */ /* 0x002fc8000f8e00ff */
[----:B------:R1:W2:Y:S03]  /*ec10*/  SYNCS.PHASECHK.TRANS64.TRYWAIT P1, [R7+URZ+0x28850], R6 ;  /* 0x02885006070075a7 */ /* 0x0002a6000802017f */
[----:B--2---:R-:W-:Y:S05]  /*ec20*/  @!P1 NANOSLEEP.SYNCS 0x989680 ;  /* 0x009896800000995d */ /* 0x004fea0003900000 */
[----:B------:R-:W2:Y:S02]  /*ec30*/  @!P1 SYNCS.PHASECHK.TRANS64 P1, [R7+URZ+0x28850], R6 ;  /* 0x02885006070095a7 */ /* 0x000ea4000802007f */
[----:B--2---:R-:W-:Y:S05]  /*ec40*/  @!P1 BRA `(.L_x_6749) ;  /* 0xfffffffc00ec9947 */ /* 0x004fea000383ffff */
[----:B------:R-:W-:Y:S05]  /*ec50*/  BRA `(.L_x_6746) ;  /* 0xffffff5800cc7947 */ /* 0x000fea000383ffff */
.L_x_6756:
[----:B-1----:R-:W-:-:S04]  /*ec60*/  IMAD.U32 R5, RZ, RZ, UR5 ;  /* 0x00000005ff057e24 */ /* 0x002fc8000f8e00ff */
[----:B------:R1:W2:Y:S03]  /*ec70*/  SYNCS.PHASECHK.TRANS64.TRYWAIT P1, [R5+URZ+0x28850], R4 ;  /* 0x02885004050075a7 */ /* 0x0002a6000802017f */
[----:B--2---:R-:W-:Y:S05]  /*ec80*/  @!P1 NANOSLEEP.SYNCS 0x989680 ;  /* 0x009896800000995d */ /* 0x004fea0003900000 */
[----:B------:R-:W2:Y:S02]  /*ec90*/  @!P1 SYNCS.PHASECHK.TRANS64 P1, [R5+URZ+0x28850], R4 ;  /* 0x02885004050095a7 */ /* 0x000ea4000802007f */
[----:B--2---:R-:W-:Y:S05]  /*eca0*/  @!P1 BRA `(.L_x_6756) ;  /* 0xfffffffc00ec9947 */ /* 0x004fea000383ffff */
[----:B------:R-:W-:Y:S05]  /*ecb0*/  BRA `(.L_x_6755) ;  /* 0xffffff7c00cc7947 */ /* 0x000fea000383ffff */
.L_x_6799:
[----:B------:R-:W1:Y:S01]  /*ecc0*/  S2R R20, SR_TID.X ;  /* 0x0000000000147919 */ /* 0x000e620000002100 */
[----:B------:R-:W-:Y:S01]  /*ecd0*/  BSSY B0, `(.L_x_6865) ;  /* 0x000000a000007945 */ /* 0x000fe20003800000 */
[----:B------:R-:W-:Y:S02]  /*ece0*/  IMAD.MOV.U32 R12, RZ, RZ, RZ ;  /* 0x000000ffff0c7224 */ /* 0x000fe400078e00ff */
[----:B------:R-:W-:Y:S02]  /*ecf0*/  IMAD.MOV.U32 R11, RZ, RZ, 0x1f ;  /* 0x0000001fff0b7424 */ /* 0x000fe400078e00ff */
[----:B------:R-:W-:Y:S01]  /*ed00*/  IMAD.MOV.U32 R15, RZ, RZ, -0x1 ;  /* 0xffffffffff0f7424 */ /* 0x000fe200078e00ff */
[----:B-1----:R-:W-:-:S04]  /*ed10*/  SHF.R.U32.HI R10, RZ, 0x5, R20 ;  /* 0x00000005ff0a7819 */ /* 0x002fc80000011614 */
[----:B------:R-:W-:-:S04]  /*ed20*/  LOP3.LUT R10, R10, 0x3, RZ, 0xc0, !PT ;  /* 0x000000030a0a7812 */ /* 0x000fc800078ec0ff */
[----:B------:R-:W-:-:S07]  /*ed30*/  MOV R13, R10 ;  /* 0x0000000a000d7202 */ /* 0x000fce0000000f00 */
[----:B0----5:R-:W-:Y:S05]  /*ed40*/  WARPSYNC.COLLECTIVE R15, `(.L_x_6866) ;  /* 0x000000000f087348 */ /* 0x021fea0003c00000 */
[----:B------:R1:W2:Y:S02]  /*ed50*/  SHFL.IDX P6, R14, R13, R12, R11 ;  /* 0x0000000c0d0e7389 */ /* 0x0002a400000c000b */
[----:B012--5:R-:W-:Y:S01]  /*ed60*/  ENDCOLLECTIVE ;  /* 0x000000000000791b */ /* 0x027fe20003800000 */
.L_x_6866:
[----:B------:R-:W-:Y:S05]  /*ed70*/  BSYNC B0 ;  /* 0x0000000000007941 */ /* 0x000fea0003800000 */
.L_x_6865:
[----:B------:R-:W-:Y:S05]  /*ed80*/  BRA `(.L_x_6867) ;  /* 0xffffffc0002c7947 */ /* 0x000fea000383ffff */
.L_x_6802:
[----:B0-----:R0:W1:Y:S02]  /*ed90*/  SYNCS.PHASECHK.TRANS64.TRYWAIT P0, [R7+URZ+0x28840], R2 ;  /* 0x02884002070075a7 */ /* 0x001064000800017f */
[----:B-1----:R-:W-:Y:S05]  /*eda0*/  @!P0 NANOSLEEP.SYNCS 0x989680 ;  /* 0x009896800000895d */ /* 0x002fea0003900000 */
[----:B------:R-:W1:Y:S02]  /*edb0*/  @!P0 SYNCS.PHASECHK.TRANS64 P0, [R7+URZ+0x28840], R2 ;  /* 0x02884002070085a7 */ /* 0x000e64000800007f */
[----:B-1----:R-:W-:Y:S05]  /*edc0*/  @!P0 BRA `(.L_x_6802) ;  /* 0xfffffffc00f08947 */ /* 0x002fea000383ffff */
[----:B------:R-:W-:Y:S05]  /*edd0*/  BRA `(.L_x_6868) ;  /* 0xffffffc000887947 */ /* 0x000fea000383ffff */
.L_x_6803:
        /* <DEDUP_REMOVED lines=8> */
.L_x_6870:
[----:B------:R-:W-:Y:S05]  /*ee60*/  BSYNC B0 ;  /* 0x0000000000007941 */ /* 0x000fea0003800000 */
.L_x_6869:
[----:B------:R-:W-:Y:S01]  /*ee70*/  IMAD.MOV.U32 R13, RZ, RZ, R4 ;  /* 0x000000ffff0d7224 */ /* 0x000fe200078e0004 */
[----:B------:R-:W-:Y:S01]  /*ee80*/  MOV R12, RZ ;  /* 0x000000ff000c7202 */ /* 0x000fe20000000f00 */
[----:B------:R-:W-:Y:S01]  /*ee90*/  IMAD.MOV.U32 R11, RZ, RZ, 0x181f ;  /* 0x0000181fff0b7424 */ /* 0x000fe200078e00ff */
[----:B------:R-:W-:Y:S01]  /*eea0*/  @P0 LEA R8, R5, R22, 0x1 ;  /* 0x0000001605080211 */ /* 0x000fe200078e08ff */
[----:B------:R-:W-:Y:S02]  /*eeb0*/  IMAD.MOV.U32 R15, RZ, RZ, -0x1 ;  /* 0xffffffffff0f7424 */ /* 0x000fe400078e00ff */
[----:B------:R-:W-:-:S07]  /*eec0*/  IMAD.MOV.U32 R2, RZ, RZ, R14 ;  /* 0x000000ffff027224 */ /* 0x000fce00078e000e */
[----:B------:R-:W-:Y:S05]  /*eed0*/  WARPSYNC.COLLECTIVE R15, `(.L_x_6871) ;  /* 0x000000000f087348 */ /* 0x000fea0003c00000 */
[----:B------:R0:W1:Y:S02]  /*eee0*/  SHFL.IDX P6, R14, R13, R12, R11 ;  /* 0x0000000c0d0e7389 */ /* 0x00006400000c000b */
[----:B01----:R-:W-:Y:S01]  /*eef0*/  ENDCOLLECTIVE ;  /* 0x000000000000791b */ /* 0x003fe20003800000 */
.L_x_6871:
[----:B------:R-:W-:Y:S02]  /*ef00*/  IMAD.MOV.U32 R13, RZ, RZ, R0 ;  /* 0x000000ffff0d7224 */ /* 0x000fe400078e0000 */
[----:B------:R-:W-:Y:S02]  /*ef10*/  IMAD.MOV.U32 R12, RZ, RZ, 0x1 ;  /* 0x00000001ff0c7424 */ /* 0x000fe400078e00ff */
[----:B------:R-:W-:-:S07]  /*ef20*/  IMAD.MOV.U32 R3, RZ, RZ, R14 ;  /* 0x000000ffff037224 */ /* 0x000fce00078e000e */
[----:B------:R-:W-:Y:S05]  /*ef30*/  WARPSYNC.COLLECTIVE R15, `(.L_x_6872) ;  /* 0x000000000f087348 */ /* 0x000fea0003c00000 */
[----:B------:R0:W1:Y:S02]  /*ef40*/  SHFL.IDX P6, R14, R13, R12, R11 ;  /* 0x0000000c0d0e7389 */ /* 0x00006400000c000b */
[----:B01----:R-:W-:Y:S01]  /*ef50*/  ENDCOLLECTIVE ;  /* 0x000000000000791b */ /* 0x003fe20003800000 */
.L_x_6872:
        /* <DEDUP_REMOVED lines=11> */
[----:B------:R0:W-:Y:S02]  /*f010*/  @P0 LDGSTS.E.BYPASS.LTC128B.128 [R8+0x1c400], desc[UR50][R2.64+0x80], !P2 ;  /* 0x1c40008002080fae */ /* 0x0001e4000d101d72 */
[----:B0-----:R-:W-:-:S07]  /*f020*/  IMAD.MOV.U32 R2, RZ, RZ, R14 ;  /* 0x000000ffff027224 */ /* 0x001fce00078e000e */
[----:B------:R-:W-:Y:S05]  /*f030*/  WARPSYNC.COLLECTIVE R15, `(.L_x_6873) ;  /* 0x000000000f087348 */ /* 0x000fea0003c00000 */
[----:B------:R0:W1:Y:S02]  /*f040*/  SHFL.IDX P6, R14, R13, R12, R11 ;  /* 0x0000000c0d0e7389 */ /* 0x00006400000c000b */
[----:B01----:R-:W-:Y:S01]  /*f050*/  ENDCOLLECTIVE ;  /* 0x000000000000791b */ /* 0x003fe20003800000 */
.L_x_6873:
[----:B------:R-:W-:Y:S02]  /*f060*/  @P1 IMAD R8, R5, 0x2, R22 ;  /* 0x0000000205081824 */ /* 0x000fe400078e0216 */
[----:B------:R-:W-:Y:S02]  /*f070*/  IMAD.MOV.U32 R13, RZ, RZ, R0 ;  /* 0x000000ffff0d7224 */ /* 0x000fe400078e0000 */
[----:B------:R-:W-:Y:S01]  /*f080*/  IMAD.MOV.U32 R12, RZ, RZ, 0x2 ;  /* 0x00000002ff0c7424 */ /* 0x000fe200078e00ff */
[----:B------:R-:W-:-:S07]  /*f090*/  MOV R3, R14 ;  /* 0x0000000e00037202 */ /* 0x000fce0000000f00 */
[----:B------:R-:W-:Y:S05]  /*f0a0*/  WARPSYNC.COLLECTIVE R15, `(.L_x_6874) ;  /* 0x000000000f087348 */ /* 0x000fea0003c00000 */
[----:B------:R0:W1:Y:S02]  /*f0b0*/  SHFL.IDX P6, R14, R13, R12, R11 ;  /* 0x0000000c0d0e7389 */ /* 0x00006400000c000b */
[----:B01----:R-:W-:Y:S01]  /*f0c0*/  ENDCOLLECTIVE ;  /* 0x000000000000791b */ /* 0x003fe20003800000 */
.L_x_6874:
        /* <DEDUP_REMOVED lines=10> */
[----:B------:R0:W-:Y:S01]  /*f170*/  @P1 LDGSTS.E.BYPASS.LTC128B.128 [R8+0x1cc00], desc[UR50][R2.64+0x80], !P2 ;  /* 0x1cc0008002081fae */ /* 0x0001e2000d101d72 */
[----:B------:R-:W-:Y:S02]  /*f180*/  ISETP.GE.AND P1, PT, R6, 0x21, PT ;  /* 0x000000210600780c */ /* 0x000fe40003f26270 */
[----:B0-----:R-:W-:-:S11]  /*f190*/  MOV R2, R14 ;  /* 0x0000000e00027202 */ /* 0x001fd60000000f00 */
[----:B------:R-:W-:Y:S05]  /*f1a0*/  WARPSYNC.COLLECTIVE R15, `(.L_x_6875) ;  /* 0x000000000f087348 */ /* 0x000fea0003c00000 */
[----:B------:R0:W1:Y:S02]  /*f1b0*/  SHFL.IDX P6, R14, R13, R12, R11 ;  /* 0x0000000c0d0e7389 */ /* 0x00006400000c000b */
[----:B01----:R-:W-:Y:S01]  /*f1c0*/  ENDCOLLECTIVE ;  /* 0x000000000000791b */ /* 0x003fe20003800000 */
.L_x_6875:
[----:B------:R-:W-:Y:S01]  /*f1d0*/  @P1 IMAD R8, R5, 0x2, R22 ;  /* 0x0000000205081824 */ /* 0x000fe200078e0216 */
[----:B------:R-:W-:Y:S01]  /*f1e0*/  MOV R13, R0 ;  /* 0x00000000000d7202 */ /* 0x000fe20000000f00 */
[----:B------:R-:W-:Y:S02]  /*f1f0*/  IMAD.MOV.U32 R12, RZ, RZ, 0x3 ;  /* 0x00000003ff0c7424 */ /* 0x000fe400078e00ff */
[----:B------:R-:W-:-:S07]  /*f200*/  IMAD.MOV.U32 R3, RZ, RZ, R14 ;  /* 0x000000ffff037224 */ /* 0x000fce00078e000e */
[----:B------:R-:W-:Y:S05]  /*f210*/  WARPSYNC.COLLECTIVE R15, `(.L_x_6876) ;  /* 0x000000000f087348 */ /* 0x000fea0003c00000 */
[----:B------:R0:W1:Y:S02]  /*f220*/  SHFL.IDX P6, R14, R13, R12, R11 ;  /* 0x0000000c0d0e7389 */ /* 0x00006400000c000b */
[----:B01----:R-:W-:Y:S01]  /*f230*/  ENDCOLLECTIVE ;  /* 0x000000000000791b */ /* 0x003fe20003800000 */
.L_x_6876:
        /* <DEDUP_REMOVED lines=11> */
[----:B------:R-:W-:Y:S01]  /*f2f0*/  ISETP.GE.AND P1, PT, R6, 0x31, PT ;  /* 0x000000310600780c */ /* 0x000fe20003f26270 */
[----:B0-----:R-:W-:-:S12]  /*f300*/  IMAD.MOV.U32 R2, RZ, RZ, R14 ;  /* 0x000000ffff027224 */ /* 0x001fd800078e000e */
[----:B------:R-:W-:Y:S05]  /*f310*/  WARPSYNC.COLLECTIVE R15, `(.L_x_6877) ;  /* 0x000000000f087348 */ /* 0x000fea0003c00000 */
[----:B------:R0:W1:Y:S02]  /*f320*/  SHFL.IDX P6, R14, R13, R12, R11 ;  /* 0x0000000c0d0e7389 */ /* 0x00006400000c000b */
[----:B01----:R-:W-:Y:S01]  /*f330*/  ENDCOLLECTIVE ;  /* 0x000000000000791b */ /* 0x003fe20003800000 */
.L_x_6877:
[----:B------:R-:W-:Y:S02]  /*f340*/  @P1 IMAD R8, R5, 0x2, R22 ;  /* 0x0000000205081824 */ /* 0x000fe400078e0216 */
[----:B------:R-:W-:Y:S02]  /*f350*/  IMAD.MOV.U32 R13, RZ, RZ, R0 ;  /* 0x000000ffff0d7224 */ /* 0x000fe400078e0000 */
[----:B------:R-:W-:Y:S02]  /*f360*/  IMAD.MOV.U32 R12, RZ, RZ, 0x4 ;  /* 0x00000004ff0c7424 */ /* 0x000fe400078e00ff */
[----:B------:R-:W-:-:S07]  /*f370*/  IMAD.MOV.U32 R3, RZ, RZ, R14 ;  /* 0x000000ffff037224 */ /* 0x000fce00078e000e */
[----:B------:R-:W-:Y:S05]  /*f380*/  WARPSYNC.COLLECTIVE R15, `(.L_x_6878) ;  /* 0x000000000f087348 */ /* 0x000fea0003c00000 */
[----:B------:R0:W1:Y:S02]  /*f390*/  SHFL.IDX P6, R14, R13, R12, R11 ;  /* 0x0000000c0d0e7389 */ /* 0x00006400000c000b */
[----:B01----:R-:W-:Y:S01]  /*f3a0*/  ENDCOLLECTIVE ;  /* 0x000000000000791b */ /* 0x003fe20003800000 */
.L_x_6878:
        /* <DEDUP_REMOVED lines=16> */
.L_x_6879:
[----:B------:R-:W-:Y:S02]  /*f4b0*/  @P1 IMAD R8, R5, 0x2, R22 ;  /* 0x0000000205081824 */ /* 0x000fe400078e0216 */
[----:B------:R-:W-:Y:S01]  /*f4c0*/  IMAD.MOV.U32 R13, RZ, RZ, R0 ;  /* 0x000000ffff0d7224 */ /* 0x000fe200078e0000 */
[----:B------:R-:W-:Y:S01]  /*f4d0*/  MOV R12, 0x5 ;  /* 0x00000005000c7802 */ /* 0x000fe20000000f00 */
[----:B------:R-:W-:-:S07]  /*f4e0*/  IMAD.MOV.U32 R3, RZ, RZ, R14 ;  /* 0x000000ffff037224 */ /* 0x000fce00078e000e */
[----:B------:R-:W-:Y:S05]  /*f4f0*/  WARPSYNC.COLLECTIVE R15, `(.L_x_6880) ;  /* 0x000000000f087348 */ /* 0x000fea0003c00000 */
[----:B------:R0:W1:Y:S02]  /*f500*/  SHFL.IDX P6, R14, R13, R12, R11 ;  /* 0x0000000c0d0e7389 */ /* 0x00006400000c000b */
[----:B01----:R-:W-:Y:S01]  /*f510*/  ENDCOLLECTIVE ;  /* 0x000000000000791b */ /* 0x003fe20003800000 */
.L_x_6880:
        /* <DEDUP_REMOVED lines=16> */
.L_x_6881:
[----:B------:R-:W-:Y:S01]  /*f620*/  @P1 LEA R8, R5, R22, 0x1 ;  /* 0x0000001605081211 */ /* 0x000fe200078e08ff */
[----:B------:R-:W-:Y:S02]  /*f630*/  IMAD.MOV.U32 R13, RZ, RZ, R0 ;  /* 0x000000ffff0d7224 */ /* 0x000fe400078e0000 */
[----:B------:R-:W-:Y:S02]  /*f640*/  IMAD.MOV.U32 R12, RZ, RZ, 0x6 ;  /* 0x00000006ff0c7424 */ /* 0x000fe400078e00ff */
[----:B------:R-:W-:-:S07]  /*f650*/  IMAD.MOV.U32 R3, RZ, RZ, R14 ;  /* 0x000000ffff037224 */ /* 0x000fce00078e000e */
[----:B------:R-:W-:Y:S05]  /*f660*/  WARPSYNC.COLLECTIVE R15, `(.L_x_6882) ;  /* 0x000000000f087348 */ /* 0x000fea0003c00000 */
[----:B------:R0:W1:Y:S02]  /*f670*/  SHFL.IDX P6, R14, R13, R12, R11 ;  /* 0x0000000c0d0e7389 */ /* 0x00006400000c000b */
[----:B01----:R-:W-:Y:S01]  /*f680*/  ENDCOLLECTIVE ;  /* 0x000000000000791b */ /* 0x003fe20003800000 */
.L_x_6882:
        /* <DEDUP_REMOVED lines=16> */
.L_x_6883:
[----:B------:R-:W-:Y:S02]  /*f790*/  @P1 IMAD R8, R5, 0x2, R22 ;  /* 0x0000000205081824 */ /* 0x000fe400078e0216 */
[----:B------:R-:W-:Y:S02]  /*f7a0*/  IMAD.MOV.U32 R13, RZ, RZ, R0 ;  /* 0x000000ffff0d7224 */ /* 0x000fe400078e0000 */
[----:B------:R-:W-:Y:S01]  /*f7b0*/  IMAD.MOV.U32 R12, RZ, RZ, 0x7 ;  /* 0x00000007ff0c7424 */ /* 0x000fe200078e00ff */
[----:B------:R-:W-:-:S07]  /*f7c0*/  MOV R3, R14 ;  /* 0x0000000e00037202 */ /* 0x000fce0000000f00 */
[----:B------:R-:W-:Y:S05]  /*f7d0*/  WARPSYNC.COLLECTIVE R15, `(.L_x_6884) ;  /* 0x000000000f087348 */ /* 0x000fea0003c00000 */
[----:B------:R0:W1:Y:S02]  /*f7e0*/  SHFL.IDX P6, R14, R13, R12, R11 ;  /* 0x0000000c0d0e7389 */ /* 0x00006400000c000b */
[----:B01----:R-:W-:Y:S01]  /*f7f0*/  ENDCOLLECTIVE ;  /* 0x000000000000791b */ /* 0x003fe20003800000 */
.L_x_6884:
        /* <DEDUP_REMOVED lines=14> */
.L_x_6885:
[----:B------:R-:W-:Y:S01]  /*f8e0*/  @!PT LDS RZ, [RZ] ;  /* 0x00000000fffff984 */ /* 0x000fe20000000800 */
[----:B------:R-:W-:Y:S01]  /*f8f0*/  @!PT LDS RZ, [RZ] ;  /* 0x00000000fffff984 */ /* 0x000fe20000000800 */
[----:B------:R-:W-:Y:S01]  /*f900*/  @!PT LDS RZ, [RZ] ;  /* 0x00000000fffff984 */ /* 0x000fe20000000800 */
[----:B------:R0:W-:Y:S02]  /*f910*/  @P1 LDGSTS.E.BYPASS.LTC128B.128 [R8+0x1f400], desc[UR50][R2.64+0x80], !P2 ;  /* 0x1f40008002081fae */ /* 0x0001e4000d101d72 */
[----:B0-----:R-:W-:Y:S01]  /*f920*/  IMAD.MOV.U32 R2, RZ, RZ, R14 ;  /* 0x000000ffff027224 */ /* 0x001fe200078e000e */
[----:B------:R-:W-:Y:S06]  /*f930*/  BRA `(.L_x_6886) ;  /* 0xffffffbc00607947 */ /* 0x000fec000383ffff */
.L_x_6808:
[----:B------:R-:W-:Y:S01]  /*f940*/  IMAD.MOV.U32 R13, RZ, RZ, R5 ;  /* 0x000000ffff0d7224 */ /* 0x000fe200078e0005 */
[----:B------:R-:W-:Y:S01]  /*f950*/  MOV R11, 0x181f ;  /* 0x0000181f000b7802 */ /* 0x000fe20000000f00 */
[----:B------:R-:W-:Y:S02]  /*f960*/  IMAD.MOV.U32 R12, RZ, RZ, RZ ;  /* 0x000000ffff0c7224 */ /* 0x000fe400078e00ff */
[----:B------:R-:W-:Y:S02]  /*f970*/  IMAD.MOV.U32 R15, RZ, RZ, -0x1 ;  /* 0xffffffffff0f7424 */ /* 0x000fe400078e00ff */
[----:B-----5:R-:W-:Y:S02]  /*f980*/  IMAD R6, R21, R6, RZ ;  /* 0x0000000615067224 */ /* 0x020fe400078e02ff */
[----:B------:R-:W-:-:S07]  /*f990*/  IMAD.IADD R4, R20, 0x1, R4 ;  /* 0x0000000114047824 */ /* 0x000fce00078e0204 */
[----:B------:R-:W-:Y:S05]  /*f9a0*/  WARPSYNC.COLLECTIVE R15, `(.L_x_6887) ;  /* 0x000000000f087348 */ /* 0x000fea0003c00000 */
[----:B------:R0:W1:Y:S02]  /*f9b0*/  SHFL.IDX P6, R14, R13, R12, R11 ;  /* 0x0000000c0d0e7389 */ /* 0x00006400000c000b */
[----:B01----:R-:W-:Y:S01]  /*f9c0*/  ENDCOLLECTIVE ;  /* 0x000000000000791b */ /* 0x003fe20003800000 */
.L_x_6887:
[C---:B------:R-:W-:Y:S01]  /*f9d0*/  VIADD R7, R4.reuse, 0x10 ;  /* 0x0000001004077836 */ /* 0x040fe20000000000 */
[----:B------:R-:W-:Y:S01]  /*f9e0*/  ISETP.GE.AND P2, PT, R4, R6, PT ;  /* 0x000000060400720c */ /* 0x000fe20003f46270 */
[----:B------:R-:W-:Y:S02]  /*f9f0*/  IMAD.MOV.U32 R13, RZ, RZ, R0 ;  /* 0x000000ffff0d7224 */ /* 0x000fe400078e0000 */
[----:B------:R-:W-:-:S10]  /*fa00*/  IMAD.MOV.U32 R2, RZ, RZ, R14 ;  /* 0x000000ffff027224 */ /* 0x000fd400078e000e */
[----:B------:R-:W-:Y:S05]  /*fa10*/  WARPSYNC.COLLECTIVE R15, `(.L_x_6888) ;  /* 0x000000000f087348 */ /* 0x000fea0003c00000 */
[----:B------:R0:W1:Y:S02]  /*fa20*/  SHFL.IDX P6, R14, R13, R12, R11 ;  /* 0x0000000c0d0e7389 */ /* 0x00006400000c000b */
[----:B01----:R-:W-:Y:S01]  /*fa30*/  ENDCOLLECTIVE ;  /* 0x000000000000791b */ /* 0x003fe20003800000 */
.L_x_6888:
        /* <DEDUP_REMOVED lines=8> */
.L_x_6889:
[----:B------:R-:W-:Y:S01]  /*fac0*/  @!PT LDS RZ, [RZ] ;  /* 0x00000000fffff984 */ /* 0x000fe20000000800 */
[----:B------:R-:W-:Y:S01]  /*fad0*/  @!PT LDS RZ, [RZ] ;  /* 0x00000000fffff984 */ /* 0x000fe20000000800 */
[----:B------:R-:W-:Y:S01]  /*fae0*/  @!PT LDS RZ, [RZ] ;  /* 0x00000000fffff984 */ /* 0x000fe20000000800 */
[----:B------:R-:W-:Y:S04]  /*faf0*/  @!P2 LDGSTS.E.BYPASS.LTC128B.128 [R10+0x10400], desc[UR50][R2.64], !P0 ;  /* 0x10400000020aafae */ /* 0x000fe8000c101d72 */
[----:B------:R0:W-:Y:S01]  /*fb00*/  @!P2 LDGSTS.E.BYPASS.LTC128B.128 [R10+0x14400], desc[UR50][R2.64+0x80], !P1 ;  /* 0x14400080020aafae */ /* 0x0001e2000c901d72 */
[----:B------:R-:W-:Y:S01]  /*fb10*/  ISETP.GE.AND P2, PT, R7, R6, PT ;  /* 0x000000060700720c */ /* 0x000fe20003f46270 */
[----:B------:R-:W-:Y:S01]  /*fb20*/  IMAD.MOV.U32 R13, RZ, RZ, R0 ;  /* 0x000000ffff0d7224 */ /* 0x000fe200078e0000 */
[----:B0-----:R-:W-:-:S11]  /*fb30*/  MOV R2, R14 ;  /* 0x0000000e00027202 */ /* 0x001fd60000000f00 */
[----:B------:R-:W-:Y:S05]  /*fb40*/  WARPSYNC.COLLECTIVE R15, `(.L_x_6890) ;  /* 0x000000000f087348 */ /* 0x000fea0003c00000 */
[----:B------:R0:W1:Y:S02]  /*fb50*/  SHFL.IDX P6, R14, R13, R12, R11 ;  /* 0x0000000c0d0e7389 */ /* 0x00006400000c000b */
[----:B01----:R-:W-:Y:S01]  /*fb60*/  ENDCOLLECTIVE ;  /* 0x000000000000791b */ /* 0x003fe20003800000 */
.L_x_6890:
        /* <DEDUP_REMOVED lines=8> */
.L_x_6891:
[----:B------:R-:W-:Y:S01]  /*fbf0*/  @!P2 IMAD.MOV.U32 R3, RZ, RZ, R7 ;  /* 0x000000ffff03a224 */ /* 0x000fe200078e0007 */
[----:B------:R-:W-:-:S04]  /*fc00*/  IADD3 R7, R4, 0x20, RZ ;  /* 0x0000002004077810 */ /* 0x000fc80007ffe0ff */
[----:B------:R-:W-:Y:S01]  /*fc10*/  @!PT LDS RZ, [RZ] ;  /* 0x00000000fffff984 */ /* 0x000fe20000000800 */
[----:B------:R-:W-:Y:S01]  /*fc20*/  @!PT LDS RZ, [RZ] ;  /* 0x00000000fffff984 */ /* 0x000fe20000000800 */
[----:B------:R-:W-:Y:S01]  /*fc30*/  @!PT LDS RZ, [RZ] ;  /* 0x00000000fffff984 */ /* 0x000fe20000000800 */
[----:B------:R-:W-:Y:S04]  /*fc40*/  @!P2 LDGSTS.E.BYPASS.LTC128B.128 [R10+0x10c00], desc[UR50][R2.64], !P0 ;  /* 0x10c00000020aafae */ /* 0x000fe8000c101d72 */
[----:B------:R0:W-:Y:S01]  /*fc50*/  @!P2 LDGSTS.E.BYPASS.LTC128B.128 [R10+0x14c00], desc[UR50][R2.64+0x80], !P1 ;  /* 0x14c00080020aafae */ /* 0x0001e2000c901d72 */
[----:B------:R-:W-:Y:S01]  /*fc60*/  ISETP.GE.AND P2, PT, R7, R6, PT ;  /* 0x000000060700720c */ /* 0x000fe20003f46270 */
[----:B------:R-:W-:Y:S02]  /*fc70*/  IMAD.MOV.U32 R13, RZ, RZ, R0 ;  /* 0x000000ffff0d7224 */ /* 0x000fe400078e0000 */
[----:B0-----:R-:W-:-:S10]  /*fc80*/  IMAD.MOV.U32 R2, RZ, RZ, R14 ;  /* 0x000000ffff027224 */ /* 0x001fd400078e000e */
[----:B------:R-:W-:Y:S05]  /*fc90*/  WARPSYNC.COLLECTIVE R15, `(.L_x_6892) ;  /* 0x000000000f087348 */ /* 0x000fea0003c00000 */
[----:B------:R0:W1:Y:S02]  /*fca0*/  SHFL.IDX P6, R14, R13, R12, R11 ;  /* 0x0000000c0d0e7389 */ /* 0x00006400000c000b */
[----:B01----:R-:W-:Y:S01]  /*fcb0*/  ENDCOLLECTIVE ;  /* 0x000000000000791b */ /* 0x003fe20003800000 */
.L_x_6892:
        /* <DEDUP_REMOVED lines=8> */
.L_x_6893:
[----:B------:R-:W-:Y:S02]  /*fd40*/  @!P2 IMAD.MOV.U32 R3, RZ, RZ, R7 ;  /* 0x000000ffff03a224 */ /* 0x000fe400078e0007 */
[----:B------:R-:W-:-:S03]  /*fd50*/  VIADD R7, R4, 0x30 ;  /* 0x0000003004077836 */ /* 0x000fc60000000000 */
        /* <DEDUP_REMOVED lines=11> */
.L_x_6894:
        /* <DEDUP_REMOVED lines=8> */
.L_x_6895:
[----:B------:R-:W-:Y:S01]  /*fe90*/  @!P2 MOV R3, R7 ;  /* 0x000000070003a202 */ /* 0x000fe20000000f00 */
[----:B------:R-:W-:-:S04]  /*fea0*/  VIADD R7, R4, 0x40 ;  /* 0x0000004004077836 */ /* 0x000fc80000000000 */
[----:B------:R-:W-:Y:S01]  /*feb0*/  @!PT LDS RZ, [RZ] ;  /* 0x00000000fffff984 */ /* 0x000fe20000000800 */
[----:B------:R-:W-:Y:S01]  /*fec0*/  @!PT LDS RZ, [RZ] ;  /* 0x00000000fffff984 */ /* 0x000fe20000000800 */
[----:B------:R-:W-:Y:S01]  /*fed0*/  @!PT LDS RZ, [RZ] ;  /* 0x00000000fffff984 */ /* 0x000fe20000000800 */
        /* <DEDUP_REMOVED lines=8> */
.L_x_6896:
        /* <DEDUP_REMOVED lines=8> */
.L_x_6897:
        /* <DEDUP_REMOVED lines=13> */
.L_x_6898:
        /* <DEDUP_REMOVED lines=8> */
.L_x_6899:
        /* <DEDUP_REMOVED lines=13> */
.L_x_6900:
        /* <DEDUP_REMOVED lines=8> */
.L_x_6901:
        /* <DEDUP_REMOVED lines=11> */
.L_x_6902:
[----:B------:R-:W-:Y:S05]  /*10330*/  BRA `(.L_x_6903) ;  /* 0xffffffbc00c47947 */ /* 0x000fea000383ffff */
.L_x_6813:
[----:B0-----:R0:W1:Y:S02]  /*10340*/  SYNCS.PHASECHK.TRANS64.TRYWAIT P1, [R22+URZ+0x28820], R3 ;  /* 0x02882003160075a7 */ /* 0x001064000802017f */
[----:B-1----:R-:W-:Y:S05]  /*10350*/  @!P1 NANOSLEEP.SYNCS 0x989680 ;  /* 0x009896800000995d */ /* 0x002fea0003900000 */
[----:B------:R-:W1:Y:S02]  /*10360*/  @!P1 SYNCS.PHASECHK.TRANS64 P1, [R22+URZ+0x28820], R3 ;  /* 0x02882003160095a7 */ /* 0x000e64000802007f */
[----:B-1----:R-:W-:Y:S05]  /*10370*/  @!P1 BRA `(.L_x_6813) ;  /* 0xfffffffc00f09947 */ /* 0x002fea000383ffff */
[----:B------:R-:W-:Y:S05]  /*10380*/  BRA `(.L_x_6904) ;  /* 0xffffffc000347947 */ /* 0x000fea000383ffff */
.L_x_6818:
[----:B0-----:R0:W1:Y:S02]  /*10390*/  SYNCS.PHASECHK.TRANS64.TRYWAIT P0, [R6+URZ+0x28840], R3 ;  /* 0x02884003060075a7 */ /* 0x001064000800017f */
[----:B-1----:R-:W-:Y:S05]  /*103a0*/  @!P0 NANOSLEEP.SYNCS 0x989680 ;  /* 0x009896800000895d */ /* 0x002fea0003900000 */
[----:B------:R-:W1:Y:S02]  /*103b0*/  @!P0 SYNCS.PHASECHK.TRANS64 P0, [R6+URZ+0x28840], R3 ;  /* 0x02884003060085a7 */ /* 0x000e64000800007f */
[----:B-1----:R-:W-:Y:S05]  /*103c0*/  @!P0 BRA `(.L_x_6818) ;  /* 0xfffffffc00f08947 */ /* 0x002fea000383ffff */
[----:B------:R-:W-:Y:S05]  /*103d0*/  BRA `(.L_x_6905) ;  /* 0xffffffc400007947 */ /* 0x000fea000383ffff */
.L_x_6819:
[----:B------:R-:W-:Y:S01]  /*103e0*/  BSSY B1, `(.L_x_6906) ;  /* 0x0000008000017945 */ /* 0x000fe20003800000 */
[----:B------:R-:W-:Y:S01]  /*103f0*/  IMAD.MOV.U32 R13, RZ, RZ, R9 ;  /* 0x000000ffff0d7224 */ /* 0x000fe200078e0009 */
[----:B------:R-:W-:Y:S01]  /*10400*/  MOV R12, RZ ;  /* 0x000000ff000c7202 */ /* 0x000fe20000000f00 */
[----:B------:R-:W-:Y:S02]  /*10410*/  IMAD.MOV.U32 R11, RZ, RZ, 0x181f ;  /* 0x0000181fff0b7424 */ /* 0x000fe400078e00ff */
[----:B------:R-:W-:-:S07]  /*10420*/  IMAD.MOV.U32 R15, RZ, RZ, -0x1 ;  /* 0xffffffffff0f7424 */ /* 0x000fce00078e00ff */
[----:B--2---:R-:W-:Y:S05]  /*10430*/  WARPSYNC.COLLECTIVE R15, `(.L_x_6907) ;  /* 0x000000000f087348 */ /* 0x004fea0003c00000 */
[----:B--2---:R0:W1:Y:S02]  /*10440*/  SHFL.IDX P6, R14, R13, R12, R11 ;  /* 0x0000000c0d0e7389 */ /* 0x00406400000c000b */
[----:B01----:R-:W-:Y:S01]  /*10450*/  ENDCOLLECTIVE ;  /* 0x000000000000791b */ /* 0x003fe20003800000 */
.L_x_6907:
[----:B------:R-:W-:Y:S05]  /*10460*/  BSYNC B1 ;  /* 0x0000000000017941 */ /* 0x000fea0003800000 */
.L_x_6906:
        /* <DEDUP_REMOVED lines=9> */
.L_x_6908:
[----:B------:R-:W-:Y:S02]  /*10500*/  IMAD R8, R8, 0x2, R22 ;  /* 0x0000000208087824 */ /* 0x000fe400078e0216 */
[----:B------:R-:W-:Y:S02]  /*10510*/  IMAD.MOV.U32 R13, RZ, RZ, R9 ;  /* 0x000000ffff0d7224 */ /* 0x000fe400078e0009 */
[----:B------:R-:W-:Y:S02]  /*10520*/  IMAD.MOV.U32 R12, RZ, RZ, 0x1 ;  /* 0x00000001ff0c7424 */ /* 0x000fe400078e00ff */
[----:B------:R-:W-:-:S07]  /*10530*/  IMAD.MOV.U32 R2, RZ, RZ, R14 ;  /* 0x000000ffff027224 */ /* 0x000fce00078e000e */
[----:B------:R-:W-:Y:S05]  /*10540*/  WARPSYNC.COLLECTIVE R15, `(.L_x_6909) ;  /* 0x000000000f087348 */ /* 0x000fea0003c00000 */
[----:B------:R0:W1:Y:S02]  /*10550*/  SHFL.IDX P6, R14, R13, R12, R11 ;  /* 0x0000000c0d0e7389 */ /* 0x00006400000c000b */
[----:B01----:R-:W-:Y:S01]  /*10560*/  ENDCOLLECTIVE ;  /* 0x000000000000791b */ /* 0x003fe20003800000 */
.L_x_6909:
[----:B------:R-:W-:-:S04]  /*10570*/  IADD3 R2, P0, R2, R5, RZ ;  /* 0x0000000502027210 */ /* 0x000fc80007f1e0ff */
[----:B------:R-:W-:-:S05]  /*10580*/  IADD3.X R3, RZ, R3, RZ, P0, !PT ;  /* 0x00000003ff037210 */ /* 0x000fca00007fe4ff */
[----:B------:R-:W-:Y:S01]  /*10590*/  @!PT LDS RZ, [RZ] ;  /* 0x00000000fffff984 */ /* 0x000fe20000000800 */
[----:B------:R-:W-:Y:S01]  /*105a0*/  @!PT LDS RZ, [RZ] ;  /* 0x00000000fffff984 */ /* 0x000fe20000000800 */
[----:B------:R-:W-:Y:S01]  /*105b0*/  @!PT LDS RZ, [RZ] ;  /* 0x00000000fffff984 */ /* 0x000fe20000000800 */
[----:B------:R-:W-:Y:S01]  /*105c0*/  LDGSTS.E.BYPASS.LTC128B.128 [R8+0x18400], desc[UR50][R2.64], !P4 ;  /* 0x1840000002087fae */ /* 0x000fe2000e101d72 */
[----:B------:R-:W-:-:S03]  /*105d0*/  MOV R13, R7 ;  /* 0x00000007000d7202 */ /* 0x000fc60000000f00 */
[----:B------:R0:W-:Y:S02]  /*105e0*/  LDGSTS.E.BYPASS.LTC128B.128 [R8+0x1c400], desc[UR50][R2.64+0x80], !P3 ;  /* 0x1c40008002087fae */ /* 0x0001e4000d901d72 */
[----:B0-----:R-:W-:-:S07]  /*105f0*/  IMAD.MOV.U32 R3, RZ, RZ, R14 ;  /* 0x000000ffff037224 */ /* 0x001fce00078e000e */
[----:B------:R-:W-:Y:S05]  /*10600*/  WARPSYNC.COLLECTIVE R15, `(.L_x_6910) ;  /* 0x000000000f087348 */ /* 0x000fea0003c00000 */
[----:B------:R0:W1:Y:S02]  /*10610*/  SHFL.IDX P6, R14, R13, R12, R11 ;  /* 0x0000000c0d0e7389 */ /* 0x00006400000c000b */
[----:B01----:R-:W-:Y:S01]  /*10620*/  ENDCOLLECTIVE ;  /* 0x000000000000791b */ /* 0x003fe20003800000 */
.L_x_6910:
[----:B------:R-:W-:Y:S02]  /*10630*/  IMAD.MOV.U32 R13, RZ, RZ, R9 ;  /* 0x000000ffff0d7224 */ /* 0x000fe400078e0009 */
[----:B------:R-:W-:Y:S02]  /*10640*/  IMAD.MOV.U32 R12, RZ, RZ, 0x2 ;  /* 0x00000002ff0c7424 */ /* 0x000fe400078e00ff */
[----:B------:R-:W-:-:S07]  /*10650*/  IMAD.MOV.U32 R2, RZ, RZ, R14 ;  /* 0x000000ffff027224 */ /* 0x000fce00078e000e */
[----:B------:R-:W-:Y:S05]  /*10660*/  WARPSYNC.COLLECTIVE R15, `(.L_x_6911) ;  /* 0x000000000f087348 */ /* 0x000fea0003c00000 */
[----:B------:R0:W1:Y:S02]  /*10670*/  SHFL.IDX P6, R14, R13, R12, R11 ;  /* 0x0000000c0d0e7389 */ /* 0x00006400000c000b */
[----:B01----:R-:W-:Y:S01]  /*10680*/  ENDCOLLECTIVE ;  /* 0x000000000000791b */ /* 0x003fe20003800000 */
.L_x_6911:
[----:B------:R-:W-:-:S05]  /*10690*/  IADD3 R2, P0, R2, R5, RZ ;  /* 0x0000000502027210 */ /* 0x000fca0007f1e0ff */
[----:B------:R-:W-:-:S05]  /*106a0*/  IMAD.X R3, RZ, RZ, R3, P0 ;  /* 0x000000ffff037224 */ /* 0x000fca00000e0603 */
[----:B------:R-:W-:Y:S01]  /*106b0*/  @!PT LDS RZ, [RZ] ;  /* 0x00000000fffff984 */ /* 0x000fe20000000800 */
[----:B------:R-:W-:Y:S01]  /*106c0*/  @!PT LDS RZ, [RZ] ;  /* 0x00000000fffff984 */ /* 0x000fe20000000800 */
[----:B------:R-:W-:Y:S01]  /*106d0*/  @!PT LDS RZ, [RZ] ;  /* 0x00000000fffff984 */ /* 0x000fe20000000800 */
[----:B------:R-:W-:Y:S01]  /*106e0*/  LDGSTS.E.BYPASS.LTC128B.128 [R8+0x18c00], desc[UR50][R2.64], !P4 ;  /* 0x18c0000002087fae */ /* 0x000fe2000e101d72 */
[----:B------:R-:W-:-:S03]  /*106f0*/  IMAD.MOV.U32 R13, RZ, RZ, R7 ;  /* 0x000000ffff0d7224 */ /* 0x000fc600078e0007 */
[----:B------:R0:W-:Y:S02]  /*10700*/  LDGSTS.E.BYPASS.LTC128B.128 [R8+0x1cc00], desc[UR50][R2.64+0x80], !P3 ;  /* 0x1cc0008002087fae */ /* 0x0001e4000d901d72 */
[----:B0-----:R-:W-:-:S07]  /*10710*/  MOV R3, R14 ;  /* 0x0000000e00037202 */ /* 0x001fce0000000f00 */
[----:B------:R-:W-:Y:S05]  /*10720*/  WARPSYNC.COLLECTIVE R15, `(.L_x_6912) ;  /* 0x000000000f087348 */ /* 0x000fea0003c00000 */
[----:B------:R0:W1:Y:S02]  /*10730*/  SHFL.IDX P6, R14, R13, R12, R11 ;  /* 0x0000000c0d0e7389 */ /* 0x00006400000c000b */
[----:B01----:R-:W-:Y:S01]  /*10740*/  ENDCOLLECTIVE ;  /* 0x000000000000791b */ /* 0x003fe20003800000 */
.L_x_6912:
[----:B------:R-:W-:Y:S01]  /*10750*/  IMAD.MOV.U32 R13, RZ, RZ, R9 ;  /* 0x000000ffff0d7224 */ /* 0x000fe200078e0009 */
[----:B------:R-:W-:Y:S01]  /*10760*/  MOV R12, 0x3 ;  /* 0x00000003000c7802 */ /* 0x000fe20000000f00 */
[----:B------:R-:W-:-:S07]  /*10770*/  IMAD.MOV.U32 R2, RZ, RZ, R14 ;  /* 0x000000ffff027224 */ /* 0x000fce00078e000e */
[----:B------:R-:W-:Y:S05]  /*10780*/  WARPSYNC.COLLECTIVE R15, `(.L_x_6913) ;  /* 0x000000000f087348 */ /* 0x000fea0003c00000 */
[----:B------:R0:W1:Y:S02]  /*10790*/  SHFL.IDX P6, R14, R13, R12, R11 ;  /* 0x0000000c0d0e7389 */ /* 0x00006400000c000b */
[----:B01----:R-:W-:Y:S01]  /*107a0*/  ENDCOLLECTIVE ;  /* 0x000000000000791b */ /* 0x003fe20003800000 */
.L_x_6913:
        /* <DEDUP_REMOVED lines=8> */
[----:B0-----:R-:W-:-:S07]  /*10830*/  IMAD.MOV.U32 R3, RZ, RZ, R14 ;  /* 0x000000ffff037224 */ /* 0x001fce00078e000e */
[----:B------:R-:W-:Y:S05]  /*10840*/  WARPSYNC.COLLECTIVE R15, `(.L_x_6914) ;  /* 0x000000000f087348 */ /* 0x000fea0003c00000 */
[----:B------:R0:W1:Y:S02]  /*10850*/  SHFL.IDX P6, R14, R13, R12, R11 ;  /* 0x0000000c0d0e7389 */ /* 0x00006400000c000b */
[----:B01----:R-:W-:Y:S01]  /*10860*/  ENDCOLLECTIVE ;  /* 0x000000000000791b */ /* 0x003fe20003800000 */
.L_x_6914:
[----:B------:R-:W-:Y:S01]  /*10870*/  MOV R13, R9 ;  /* 0x00000009000d7202 */ /* 0x000fe20000000f00 */
[----:B------:R-:W-:Y:S02]  /*10880*/  IMAD.MOV.U32 R12, RZ, RZ, 0x4 ;  /* 0x00000004ff0c7424 */ /* 0x000fe400078e00ff */
[----:B------:R-:W-:-:S07]  /*10890*/  IMAD.MOV.U32 R2, RZ, RZ, R14 ;  /* 0x000000ffff027224 */ /* 0x000fce00078e000e */
[----:B------:R-:W-:Y:S05]  /*108a0*/  WARPSYNC.COLLECTIVE R15, `(.L_x_6915) ;  /* 0x000000000f087348 */ /* 0x000fea0003c00000 */
[----:B------:R0:W1:Y:S02]  /*108b0*/  SHFL.IDX P6, R14, R13, R12, R11 ;  /* 0x0000000c0d0e7389 */ /* 0x00006400000c000b */
[----:B01----:R-:W-:Y:S01]  /*108c0*/  ENDCOLLECTIVE ;  /* 0x000000000000791b */ /* 0x003fe20003800000 */
.L_x_6915:
        /* <DEDUP_REMOVED lines=12> */
.L_x_6916:
[----:B------:R-:W-:Y:S02]  /*10990*/  IMAD.MOV.U32 R13, RZ, RZ, R9 ;  /* 0x000000ffff0d7224 */ /* 0x000fe400078e0009 */
[----:B------:R-:W-:Y:S02]  /*109a0*/  IMAD.MOV.U32 R12, RZ, RZ, 0x5 ;  /* 0x00000005ff0c7424 */ /* 0x000fe400078e00ff */
[----:B------:R-:W-:-:S07]  /*109b0*/  IMAD.MOV.U32 R2, RZ, RZ, R14 ;  /* 0x000000ffff027224 */ /* 0x000fce00078e000e */
[----:B------:R-:W-:Y:S05]  /*109c0*/  WARPSYNC.COLLECTIVE R15, `(.L_x_6917) ;  /* 0x000000000f087348 */ /* 0x000fea0003c00000 */
[----:B------:R0:W1:Y:S02]  /*109d0*/  SHFL.IDX P6, R14, R13, R12, R11 ;  /* 0x0000000c0d0e7389 */ /* 0x00006400000c000b */
[----:B01----:R-:W-:Y:S01]  /*109e0*/  ENDCOLLECTIVE ;  /* 0x000000000000791b */ /* 0x003fe20003800000 */
.L_x_6917:
[----:B------:R-:W-:-:S04]  /*109f0*/  IADD3 R2, P0, R2, R5, RZ ;  /* 0x0000000502027210 */ /* 0x000fc80007f1e0ff */
[----:B------:R-:W-:-:S05]  /*10a00*/  IADD3.X R3, RZ, R3, RZ, P0, !PT ;  /* 0x00000003ff037210 */ /* 0x000fca00007fe4ff */
        /* <DEDUP_REMOVED lines=10> */
.L_x_6918:
[----:B------:R-:W-:Y:S02]  /*10ab0*/  IMAD.MOV.U32 R13, RZ, RZ, R9 ;  /* 0x000000ffff0d7224 */ /* 0x000fe400078e0009 */
[----:B------:R-:W-:Y:S01]  /*10ac0*/  IMAD.MOV.U32 R12, RZ, RZ, 0x6 ;  /* 0x00000006ff0c7424 */ /* 0x000fe200078e00ff */
[----:B------:R-:W-:-:S07]  /*10ad0*/  MOV R2, R14 ;  /* 0x0000000e00027202 */ /* 0x000fce0000000f00 */
[----:B------:R-:W-:Y:S05]  /*10ae0*/  WARPSYNC.COLLECTIVE R15, `(.L_x_6919) ;  /* 0x000000000f087348 */ /* 0x000fea0003c00000 */
[----:B------:R0:W1:Y:S02]  /*10af0*/  SHFL.IDX P6, R14, R13, R12, R11 ;  /* 0x0000000c0d0e7389 */ /* 0x00006400000c000b */
[----:B01----:R-:W-:Y:S01]  /*10b00*/  ENDCOLLECTIVE ;  /* 0x000000000000791b */ /* 0x003fe20003800000 */
.L_x_6919:
[----:B------:R-:W-:-:S05]  /*10b10*/  IADD3 R2, P0, R2, R5, RZ ;  /* 0x0000000502027210 */ /* 0x000fca0007f1e0ff */
[----:B------:R-:W-:-:S05]  /*10b20*/  IMAD.X R3, RZ, RZ, R3, P0 ;  /* 0x000000ffff037224 */ /* 0x000fca00000e0603 */
        /* <DEDUP_REMOVED lines=10> */
.L_x_6920:
[----:B------:R-:W-:Y:S02]  /*10bd0*/  IMAD.MOV.U32 R13, RZ, RZ, R9 ;  /* 0x000000ffff0d7224 */ /* 0x000fe400078e0009 */
[----:B------:R-:W-:Y:S02]  /*10be0*/  IMAD.MOV.U32 R12, RZ, RZ, 0x7 ;  /* 0x00000007ff0c7424 */ /* 0x000fe400078e00ff */
[----:B------:R-:W-:-:S07]  /*10bf0*/  IMAD.MOV.U32 R2, RZ, RZ, R14 ;  /* 0x000000ffff027224 */ /* 0x000fce00078e000e */
[----:B------:R-:W-:Y:S05]  /*10c00*/  WARPSYNC.COLLECTIVE R15, `(.L_x_6921) ;  /* 0x000000000f087348 */ /* 0x000fea0003c00000 */
[----:B------:R0:W1:Y:S02]  /*10c10*/  SHFL.IDX P6, R14, R13, R12, R11 ;  /* 0x0000000c0d0e7389 */ /* 0x00006400000c000b */
[----:B01----:R-:W-:Y:S01]  /*10c20*/  ENDCOLLECTIVE ;  /* 0x000000000000791b */ /* 0x003fe20003800000 */
.L_x_6921:
[----:B------:R-:W-:-:S05]  /*10c30*/  IADD3 R2, P0, R2, R5, RZ ;  /* 0x0000000502027210 */ /* 0x000fca0007f1e0ff */
[----:B------:R-:W-:-:S05]  /*10c40*/  IMAD.X R3, RZ, RZ, R3, P0 ;  /* 0x000000ffff037224 */ /* 0x000fca00000e0603 */
[----:B------:R-:W-:Y:S01]  /*10c50*/  @!PT LDS RZ, [RZ] ;  /* 0x00000000fffff984 */ /* 0x000fe20000000800 */
[----:B------:R-:W-:Y:S01]  /*10c60*/  @!PT LDS RZ, [RZ] ;  /* 0x00000000fffff984 */ /* 0x000fe20000000800 */
[----:B------:R-:W-:Y:S01]  /*10c70*/  @!PT LDS RZ, [RZ] ;  /* 0x00000000fffff984 */ /* 0x000fe20000000800 */
[----:B------:R0:W-:Y:S01]  /*10c80*/  LDGSTS.E.BYPASS.LTC128B.128 [R8+0x1b400], desc[UR50][R2.64], !P4 ;  /* 0x1b40000002087fae */ /* 0x0001e2000e101d72 */
[----:B------:R-:W-:-:S03]  /*10c90*/  IMAD.MOV.U32 R13, RZ, RZ, R7 ;  /* 0x000000ffff0d7224 */ /* 0x000fc600078e0007 */
[----:B------:R0:W-:Y:S01]  /*10ca0*/  LDGSTS.E.BYPASS.LTC128B.128 [R8+0x1f400], desc[UR50][R2.64+0x80], !P3 ;  /* 0x1f40008002087fae */ /* 0x0001e2000d901d72 */
[----:B------:R-:W-:-:S07]  /*10cb0*/  MOV R9, R14 ;  /* 0x0000000e00097202 */ /* 0x000fce0000000f00 */
[----:B0-----:R-:W-:Y:S05]  /*10cc0*/  WARPSYNC.COLLECTIVE R15, `(.L_x_6922) ;  /* 0x000000000f087348 */ /* 0x001fea0003c00000 */
[----:B------:R1:W2:Y:S02]  /*10cd0*/  SHFL.IDX P6, R14, R13, R12, R11 ;  /* 0x0000000c0d0e7389 */ /* 0x0002a400000c000b */
[----:B012---:R-:W-:Y:S01]  /*10ce0*/  ENDCOLLECTIVE ;  /* 0x000000000000791b */ /* 0x007fe20003800000 */
.L_x_6922:
[----:B------:R-:W-:Y:S01]  /*10cf0*/  IMAD.MOV.U32 R2, RZ, RZ, R14 ;  /* 0x000000ffff027224 */ /* 0x000fe200078e000e */
[----:B------:R-:W-:Y:S06]  /*10d00*/  BRA `(.L_x_6923) ;  /* 0xffffffbc00d47947 */ /* 0x000fec000383ffff */
.L_x_6824:
[----:B-1----:R1:W3:Y:S02]  /*10d10*/  SYNCS.PHASECHK.TRANS64.TRYWAIT P0, [R6+URZ+0x28860], R3 ;  /* 0x02886003060075a7 */ /* 0x0022e4000800017f */
[----:B---3--:R-:W-:Y:S05]  /*10d20*/  @!P0 NANOSLEEP.SYNCS 0x989680 ;  /* 0x009896800000895d */ /* 0x008fea0003900000 */
[----:B------:R-:W3:Y:S02]  /*10d30*/  @!P0 SYNCS.PHASECHK.TRANS64 P0, [R6+URZ+0x28860], R3 ;  /* 0x02886003060085a7 */ /* 0x000ee4000800007f */
[----:B---3--:R-:W-:Y:S05]  /*10d40*/  @!P0 BRA `(.L_x_6824) ;  /* 0xfffffffc00f08947 */ /* 0x008fea000383ffff */
[----:B------:R-:W-:Y:S05]  /*10d50*/  BRA `(.L_x_6924) ;  /* 0xffffffc000347947 */ /* 0x000fea000383ffff */
.L_x_6825:
[----:B------:R-:W-:Y:S01]  /*10d60*/  BSSY B1, `(.L_x_6925) ;  /* 0x0000008000017945 */ /* 0x000fe20003800000 */
[----:B------:R-:W-:Y:S01]  /*10d70*/  IMAD.MOV.U32 R13, RZ, RZ, R24 ;  /* 0x000000ffff0d7224 */ /* 0x000fe200078e0018 */
[----:B------:R-:W-:Y:S01]  /*10d80*/  MOV R11, 0x181f ;  /* 0x0000181f000b7802 */ /* 0x000fe20000000f00 */
[----:B------:R-:W-:Y:S02]  /*10d90*/  IMAD.MOV.U32 R12, RZ, RZ, RZ ;  /* 0x000000ffff0c7224 */ /* 0x000fe400078e00ff */
[----:B------:R-:W-:-:S07]  /*10da0*/  IMAD.MOV.U32 R15, RZ, RZ, -0x1 ;  /* 0xffffffffff0f7424 */ /* 0x000fce00078e00ff */
[----:B-12---:R-:W-:Y:S05]  /*10db0*/  WARPSYNC.COLLECTIVE R15, `(.L_x_6926) ;  /* 0x000000000f087348 */ /* 0x006fea0003c00000 */
[----:B--2---:R0:W2:Y:S02]  /*10dc0*/  SHFL.IDX P6, R14, R13, R12, R11 ;  /* 0x0000000c0d0e7389 */ /* 0x0040a400000c000b */
[----:B012---:R-:W-:Y:S01]  /*10dd0*/  ENDCOLLECTIVE ;  /* 0x000000000000791b */ /* 0x007fe20003800000 */
.L_x_6926:
[----:B------:R-:W-:Y:S05]  /*10de0*/  BSYNC B1 ;  /* 0x0000000000017941 */ /* 0x000fea0003800000 */
.L_x_6925:
        /* <DEDUP_REMOVED lines=9> */
.L_x_6927:
[----:B------:R-:W-:Y:S01]  /*10e80*/  IMAD.MOV.U32 R13, RZ, RZ, R24 ;  /* 0x000000ffff0d7224 */ /* 0x000fe200078e0018 */
[----:B------:R-:W-:Y:S02]  /*10e90*/  MOV R12, 0x1 ;  /* 0x00000001000c7802 */ /* 0x000fe40000000f00 */
[----:B------:R-:W-:-:S13]  /*10ea0*/  IADD3 R2, P0, R14, R5, RZ ;  /* 0x000000050e027210 */ /* 0x000fda0007f1e0ff */
[----:B------:R-:W-:Y:S05]  /*10eb0*/  WARPSYNC.COLLECTIVE R15, `(.L_x_6928) ;  /* 0x000000000f087348 */ /* 0x000fea0003c00000 */
[----:B------:R0:W1:Y:S02]  /*10ec0*/  SHFL.IDX P6, R14, R13, R12, R11 ;  /* 0x0000000c0d0e7389 */ /* 0x00006400000c000b */
[----:B01----:R-:W-:Y:S01]  /*10ed0*/  ENDCOLLECTIVE ;  /* 0x000000000000791b */ /* 0x003fe20003800000 */
.L_x_6928:
        /* <DEDUP_REMOVED lines=13> */
.L_x_6929:
[----:B------:R-:W-:Y:S01]  /*10fb0*/  IMAD.MOV.U32 R13, RZ, RZ, R24 ;  /* 0x000000ffff0d7224 */ /* 0x000fe200078e0018 */
[----:B------:R-:W-:Y:S02]  /*10fc0*/  MOV R12, 0x2 ;  /* 0x00000002000c7802 */ /* 0x000fe40000000f00 */
[----:B------:R-:W-:-:S13]  /*10fd0*/  IADD3 R2, P0, R14, R5, RZ ;  /* 0x000000050e027210 */ /* 0x000fda0007f1e0ff */
[----:B------:R-:W-:Y:S05]  /*10fe0*/  WARPSYNC.COLLECTIVE R15, `(.L_x_6930) ;  /* 0x000000000f087348 */ /* 0x000fea0003c00000 */
[----:B------:R0:W1:Y:S02]  /*10ff0*/  SHFL.IDX P6, R14, R13, R12, R11 ;  /* 0x0000000c0d0e7389 */ /* 0x00006400000c000b */
[----:B01----:R-:W-:Y:S01]  /*11000*/  ENDCOLLECTIVE ;  /* 0x000000000000791b */ /* 0x003fe20003800000 */
.L_x_6930:
        /* <DEDUP_REMOVED lines=13> */
.L_x_6931:
[----:B------:R-:W-:Y:S01]  /*110e0*/  IMAD.MOV.U32 R13, RZ, RZ, R24 ;  /* 0x000000ffff0d7224 */ /* 0x000fe200078e0018 */
[----:B------:R-:W-:Y:S02]  /*110f0*/  MOV R12, 0x3 ;  /* 0x00000003000c7802 */ /* 0x000fe40000000f00 */
[----:B------:R-:W-:-:S13]  /*11100*/  IADD3 R2, P0, R14, R5, RZ ;  /* 0x000000050e027210 */ /* 0x000fda0007f1e0ff */
[----:B------:R-:W-:Y:S05]  /*11110*/  WARPSYNC.COLLECTIVE R15, `(.L_x_6932) ;  /* 0x000000000f087348 */ /* 0x000fea0003c00000 */
[----:B------:R0:W1:Y:S02]  /*11120*/  SHFL.IDX P6, R14, R13, R12, R11 ;  /* 0x0000000c0d0e7389 */ /* 0x00006400000c000b */
[----:B01----:R-:W-:Y:S01]  /*11130*/  ENDCOLLECTIVE ;  /* 0x000000000000791b */ /* 0x003fe20003800000 */
.L_x_6932:
        /* <DEDUP_REMOVED lines=13> */
.L_x_6933:
[----:B------:R-:W-:Y:S01]  /*11210*/  IMAD.MOV.U32 R13, RZ, RZ, R24 ;  /* 0x000000ffff0d7224 */ /* 0x000fe200078e0018 */
[----:B------:R-:W-:Y:S02]  /*11220*/  MOV R12, 0x4 ;  /* 0x00000004000c7802 */ /* 0x000fe40000000f00 */
[----:B------:R-:W-:-:S13]  /*11230*/  IADD3 R2, P0, R14, R5, RZ ;  /* 0x000000050e027210 */ /* 0x000fda0007f1e0ff */
[----:B------:R-:W-:Y:S05]  /*11240*/  WARPSYNC.COLLECTIVE R15, `(.L_x_6934) ;  /* 0x000000000f087348 */ /* 0x000fea0003c00000 */
[----:B------:R0:W1:Y:S02]  /*11250*/  SHFL.IDX P6, R14, R13, R12, R11 ;  /* 0x0000000c0d0e7389 */ /* 0x00006400000c000b */
[----:B01----:R-:W-:Y:S01]  /*11260*/  ENDCOLLECTIVE ;  /* 0x000000000000791b */ /* 0x003fe20003800000 */
.L_x_6934:
        /* <DEDUP_REMOVED lines=13> */
.L_x_6935:
[----:B------:R-:W-:Y:S01]  /*11340*/  IMAD.MOV.U32 R13, RZ, RZ, R24 ;  /* 0x000000ffff0d7224 */ /* 0x000fe200078e0018 */
[----:B------:R-:W-:Y:S02]  /*11350*/  MOV R12, 0x5 ;  /* 0x00000005000c7802 */ /* 0x000fe40000000f00 */
[----:B------:R-:W-:-:S13]  /*11360*/  IADD3 R2, P0, R14, R5, RZ ;  /* 0x000000050e027210 */ /* 0x000fda0007f1e0ff */
[----:B------:R-:W-:Y:S05]  /*11370*/  WARPSYNC.COLLECTIVE R15, `(.L_x_6936) ;  /* 0x000000000f087348 */ /* 0x000fea0003c00000 */
[----:B------:R0:W1:Y:S02]  /*11380*/  SHFL.IDX P6, R14, R13, R12, R11 ;  /* 0x0000000c0d0e7389 */ /* 0x00006400000c000b */
[----:B01----:R-:W-:Y:S01]  /*11390*/  ENDCOLLECTIVE ;  /* 0x000000000000791b */ /* 0x003fe20003800000 */
.L_x_6936:
        /* <DEDUP_REMOVED lines=13> */
.L_x_6937:
[----:B------:R-:W-:Y:S01]  /*11470*/  IMAD.MOV.U32 R13, RZ, RZ, R24 ;  /* 0x000000ffff0d7224 */ /* 0x000fe200078e0018 */
[----:B------:R-:W-:Y:S02]  /*11480*/  MOV R12, 0x6 ;  /* 0x00000006000c7802 */ /* 0x000fe40000000f00 */
[----:B------:R-:W-:-:S13]  /*11490*/  IADD3 R2, P0, R14, R5, RZ ;  /* 0x000000050e027210 */ /* 0x000fda0007f1e0ff */
[----:B------:R-:W-:Y:S05]  /*114a0*/  WARPSYNC.COLLECTIVE R15, `(.L_x_6938) ;  /* 0x000000000f087348 */ /* 0x000fea0003c00000 */
[----:B------:R0:W1:Y:S02]  /*114b0*/  SHFL.IDX P6, R14, R13, R12, R11 ;  /* 0x0000000c0d0e7389 */ /* 0x00006400000c000b */
[----:B01----:R-:W-:Y:S01]  /*114c0*/  ENDCOLLECTIVE ;  /* 0x000000000000791b */ /* 0x003fe20003800000 */
.L_x_6938:
        /* <DEDUP_REMOVED lines=13> */
.L_x_6939:
[----:B------:R-:W-:Y:S01]  /*115a0*/  IMAD.MOV.U32 R13, RZ, RZ, R24 ;  /* 0x000000ffff0d7224 */ /* 0x000fe200078e0018 */
[----:B------:R-:W-:Y:S02]  /*115b0*/  MOV R12, 0x7 ;  /* 0x00000007000c7802 */ /* 0x000fe40000000f00 */
[----:B------:R-:W-:-:S13]  /*115c0*/  IADD3 R2, P0, R14, R5, RZ ;  /* 0x000000050e027210 */ /* 0x000fda0007f1e0ff */
[----:B------:R-:W-:Y:S05]  /*115d0*/  WARPSYNC.COLLECTIVE R15, `(.L_x_6940) ;  /* 0x000000000f087348 */ /* 0x000fea0003c00000 */
[----:B------:R0:W1:Y:S02]  /*115e0*/  SHFL.IDX P6, R14, R13, R12, R11 ;  /* 0x0000000c0d0e7389 */ /* 0x00006400000c000b */
[----:B01----:R-:W-:Y:S01]  /*115f0*/  ENDCOLLECTIVE ;  /* 0x000000000000791b */ /* 0x003fe20003800000 */
.L_x_6940:
        /* <DEDUP_REMOVED lines=12> */
.L_x_6941:
[----:B------:R-:W-:Y:S01]  /*116c0*/  @!PT LDS RZ, [RZ] ;  /* 0x00000000fffff984 */ /* 0x000fe20000000800 */
[----:B------:R-:W-:Y:S01]  /*116d0*/  @!PT LDS RZ, [RZ] ;  /* 0x00000000fffff984 */ /* 0x000fe20000000800 */
[----:B------:R-:W-:Y:S01]  /*116e0*/  @!PT LDS RZ, [RZ] ;  /* 0x00000000fffff984 */ /* 0x000fe20000000800 */
[----:B------:R0:W-:Y:S01]  /*116f0*/  LDGSTS.E.BYPASS.LTC128B.128 [R7+0x7400], desc[UR50][R2.64+0x80], !P0 ;  /* 0x0740008002077fae */ /* 0x0001e2000c101d72 */
[----:B------:R-:W-:Y:S05]  /*11700*/  BRA `(.L_x_6942) ;  /* 0xffffffb800d47947 */ /* 0x000fea000383ffff */
.L_x_6833:
[----:B0-----:R0:W1:Y:S02]  /*11710*/  SYNCS.PHASECHK.TRANS64.TRYWAIT P0, [R0+URZ+0x28860], R3 ;  /* 0x02886003000075a7 */ /* 0x001064000800017f */
[----:B-1----:R-:W-:Y:S05]  /*11720*/  @!P0 NANOSLEEP.SYNCS 0x989680 ;  /* 0x009896800000895d */ /* 0x002fea0003900000 */
[----:B------:R-:W1:Y:S02]  /*11730*/  @!P0 SYNCS.PHASECHK.TRANS64 P0, [R0+URZ+0x28860], R3 ;  /* 0x02886003000085a7 */ /* 0x000e64000800007f */
[----:B-1----:R-:W-:Y:S05]  /*11740*/  @!P0 BRA `(.L_x_6833) ;  /* 0xfffffffc00f08947 */ /* 0x002fea000383ffff */
[----:B------:R-:W-:Y:S05]  /*11750*/  BRA `(.L_x_6943) ;  /* 0xffffffbc00f07947 */ /* 0x000fea000383ffff */
.L_x_6834:
[----:B------:R-:W-:Y:S01]  /*11760*/  BSSY B0, `(.L_x_6944) ;  /* 0x0000008000007945 */ /* 0x000fe20003800000 */
[----:B------:R-:W-:Y:S01]  /*11770*/  IMAD.MOV.U32 R13, RZ, RZ, R24 ;  /* 0x000000ffff0d7224 */ /* 0x000fe200078e0018 */
[----:B------:R-:W-:Y:S01]  /*11780*/  MOV R11, 0x181f ;  /* 0x0000181f000b7802 */ /* 0x000fe20000000f00 */
[----:B------:R-:W-:Y:S02]  /*11790*/  IMAD.MOV.U32 R12, RZ, RZ, RZ ;  /* 0x000000ffff0c7224 */ /* 0x000fe400078e00ff */
[----:B------:R-:W-:-:S07]  /*117a0*/  IMAD.MOV.U32 R15, RZ, RZ, -0x1 ;  /* 0xffffffffff0f7424 */ /* 0x000fce00078e00ff */
[----:B0-2---:R-:W-:Y:S05]  /*117b0*/  WARPSYNC.COLLECTIVE R15, `(.L_x_6945) ;  /* 0x000000000f087348 */ /* 0x005fea0003c00000 */
[----:B--2---:R1:W2:Y:S02]  /*117c0*/  SHFL.IDX P6, R14, R13, R12, R11 ;  /* 0x0000000c0d0e7389 */ /* 0x0042a400000c000b */
[----:B012---:R-:W-:Y:S01]  /*117d0*/  ENDCOLLECTIVE ;  /* 0x000000000000791b */ /* 0x007fe20003800000 */
.L_x_6945:
[----:B------:R-:W-:Y:S05]  /*117e0*/  BSYNC B0 ;  /* 0x0000000000007941 */ /* 0x000fea0003800000 */
.L_x_6944:
        /* <DEDUP_REMOVED lines=9> */
.L_x_6946:
[----:B------:R-:W-:Y:S01]  /*11880*/  ULDC UR4, c[0x0][0x2f4] ;  /* 0x0000bd0000047ab9 */ /* 0x000fe20000000800 */
[----:B------:R-:W-:Y:S01]  /*11890*/  IMAD R4, R9, 0x2, R22 ;  /* 0x0000000209047824 */ /* 0x000fe200078e0216 */
[----:B------:R-:W-:Y:S02]  /*118a0*/  ISETP.GE.AND P1, PT, R30, UR4, PT ;  /* 0x000000041e007c0c */ /* 0x000fe4000bf26270 */
[----:B------:R-:W-:Y:S02]  /*118b0*/  ISETP.GE.AND P0, PT, R29, UR4, PT ;  /* 0x000000041d007c0c */ /* 0x000fe4000bf06270 */
[C---:B------:R-:W-:Y:S02]  /*118c0*/  ISETP.LT.OR P3, PT, R6.reuse, 0x1, P1 ;  /* 0x000000010600780c */ /* 0x040fe40000f61670 */
[----:B------:R-:W-:Y:S02]  /*118d0*/  ISETP.LT.OR P4, PT, R6, 0x1, P0 ;  /* 0x000000010600780c */ /* 0x000fe40000781670 */
[----:B------:R-:W-:Y:S01]  /*118e0*/  MOV R13, R24 ;  /* 0x00000018000d7202 */ /* 0x000fe20000000f00 */
[----:B------:R-:W-:Y:S01]  /*118f0*/  IMAD.MOV.U32 R12, RZ, RZ, 0x1 ;  /* 0x00000001ff0c7424 */ /* 0x000fe200078e00ff */
[----:B------:R-:W-:-:S13]  /*11900*/  IADD3 R2, P2, R14, R5, RZ ;  /* 0x000000050e027210 */ /* 0x000fda0007f5e0ff */
[----:B------:R-:W-:Y:S05]  /*11910*/  WARPSYNC.COLLECTIVE R15, `(.L_x_6947) ;  /* 0x000000000f087348 */ /* 0x000fea0003c00000 */
[----:B------:R0:W1:Y:S02]  /*11920*/  SHFL.IDX P6, R14, R13, R12, R11 ;  /* 0x0000000c0d0e7389 */ /* 0x00006400000c000b */
[----:B01----:R-:W-:Y:S01]  /*11930*/  ENDCOLLECTIVE ;  /* 0x000000000000791b */ /* 0x003fe20003800000 */
.L_x_6947:
[----:B------:R-:W-:-:S05]  /*11940*/  IMAD.X R3, RZ, RZ, R3, P2 ;  /* 0x000000ffff037224 */ /* 0x000fca00010e0603 */
[----:B------:R-:W-:Y:S01]  /*11950*/  @!PT LDS RZ, [RZ] ;  /* 0x00000000fffff984 */ /* 0x000fe20000000800 */
[----:B------:R-:W-:Y:S01]  /*11960*/  @!PT LDS RZ, [RZ] ;  /* 0x00000000fffff984 */ /* 0x000fe20000000800 */
[----:B------:R-:W-:Y:S01]  /*11970*/  @!PT LDS RZ, [RZ] ;  /* 0x00000000fffff984 */ /* 0x000fe20000000800 */
[----:B------:R0:W-:Y:S01]  /*11980*/  LDGSTS.E.BYPASS.LTC128B.128 [R4+0x400], desc[UR50][R2.64], !P3 ;  /* 0x0040000002047fae */ /* 0x0001e2000d901d72 */
[----:B------:R-:W-:-:S03]  /*11990*/  ISETP.LT.OR P3, PT, R6, 0x11, P1 ;  /* 0x000000110600780c */ /* 0x000fc60000f61670 */
[----:B------:R0:W-:Y:S01]  /*119a0*/  LDGSTS.E.BYPASS.LTC128B.128 [R4+0x4400], desc[UR50][R2.64+0x80], !P4 ;  /* 0x0440008002047fae */ /* 0x0001e2000e101d72 */
[----:B------:R-:W-:Y:S01]  /*119b0*/  ISETP.LT.OR P4, PT, R6, 0x11, P0 ;  /* 0x000000110600780c */ /* 0x000fe20000781670 */
[----:B------:R-:W-:Y:S02]  /*119c0*/  IMAD.MOV.U32 R13, RZ, RZ, R23 ;  /* 0x000000ffff0d7224 */ /* 0x000fe400078e0017 */
[----:B------:R-:W-:-:S10]  /*119d0*/  IMAD.MOV.U32 R7, RZ, RZ, R14 ;  /* 0x000000ffff077224 */ /* 0x000fd400078e000e */
[----:B0-----:R-:W-:Y:S05]  /*119e0*/  WARPSYNC.COLLECTIVE R15, `(.L_x_6948) ;  /* 0x000000000f087348 */ /* 0x001fea0003c00000 */
[----:B------:R1:W2:Y:S02]  /*119f0*/  SHFL.IDX P6, R14, R13, R12, R11 ;  /* 0x0000000c0d0e7389 */ /* 0x0002a400000c000b */
[----:B012---:R-:W-:Y:S01]  /*11a00*/  ENDCOLLECTIVE ;  /* 0x000000000000791b */ /* 0x007fe20003800000 */
.L_x_6948:
[----:B------:R-:W-:Y:S02]  /*11a10*/  IMAD.MOV.U32 R13, RZ, RZ, R24 ;  /* 0x000000ffff0d7224 */ /* 0x000fe400078e0018 */
[----:B------:R-:W-:Y:S02]  /*11a20*/  IMAD.MOV.U32 R12, RZ, RZ, 0x2 ;  /* 0x00000002ff0c7424 */ /* 0x000fe400078e00ff */
[----:B------:R-:W-:-:S07]  /*11a30*/  IMAD.MOV.U32 R10, RZ, RZ, R14 ;  /* 0x000000ffff0a7224 */ /* 0x000fce00078e000e */
[----:B------:R-:W-:Y:S05]  /*11a40*/  WARPSYNC.COLLECTIVE R15, `(.L_x_6949) ;  /* 0x000000000f087348 */ /* 0x000fea0003c00000 */
[----:B------:R0:W1:Y:S02]  /*11a50*/  SHFL.IDX P6, R14, R13, R12, R11 ;  /* 0x0000000c0d0e7389 */ /* 0x00006400000c000b */
[----:B01----:R-:W-:Y:S01]  /*11a60*/  ENDCOLLECTIVE ;  /* 0x000000000000791b */ /* 0x003fe20003800000 */
.L_x_6949:
[----:B------:R-:W-:-:S04]  /*11a70*/  IADD3 R2, P2, R10, R5, RZ ;  /* 0x000000050a027210 */ /* 0x000fc80007f5e0ff */
[----:B------:R-:W-:-:S05]  /*11a80*/  IADD3.X R3, RZ, R7, RZ, P2, !PT ;  /* 0x00000007ff037210 */ /* 0x000fca00017fe4ff */
[----:B------:R-:W-:Y:S01]  /*11a90*/  @!PT LDS RZ, [RZ] ;  /* 0x00000000fffff984 */ /* 0x000fe20000000800 */
[----:B------:R-:W-:Y:S01]  /*11aa0*/  @!PT LDS RZ, [RZ] ;  /* 0x00000000fffff984 */ /* 0x000fe20000000800 */
[----:B------:R-:W-:Y:S01]  /*11ab0*/  @!PT LDS RZ, [RZ] ;  /* 0x00000000fffff984 */ /* 0x000fe20000000800 */
[----:B------:R0:W-:Y:S01]  /*11ac0*/  LDGSTS.E.BYPASS.LTC128B.128 [R4+0xc00], desc[UR50][R2.64], !P3 ;  /* 0x00c0000002047fae */ /* 0x0001e2000d901d72 */
[C---:B------:R-:W-:Y:S01]  /*11ad0*/  ISETP.LT.OR P3, PT, R6.reuse, 0x21, P1 ;  /* 0x000000210600780c */ /* 0x040fe20000f61670 */
[----:B------:R-:W-:Y:S02]  /*11ae0*/  IMAD.MOV.U32 R13, RZ, RZ, R23 ;  /* 0x000000ffff0d7224 */ /* 0x000fe400078e0017 */
[----:B------:R0:W-:Y:S01]  /*11af0*/  LDGSTS.E.BYPASS.LTC128B.128 [R4+0x4c00], desc[UR50][R2.64+0x80], !P4 ;  /* 0x04c0008002047fae */ /* 0x0001e2000e101d72 */
[----:B------:R-:W-:Y:S01]  /*11b00*/  ISETP.LT.OR P4, PT, R6, 0x21, P0 ;  /* 0x000000210600780c */ /* 0x000fe20000781670 */
[----:B------:R-:W-:-:S12]  /*11b10*/  IMAD.MOV.U32 R8, RZ, RZ, R14 ;  /* 0x000000ffff087224 */ /* 0x000fd800078e000e */
[----:B0-----:R-:W-:Y:S05]  /*11b20*/  WARPSYNC.COLLECTIVE R15, `(.L_x_6950) ;  /* 0x000000000f087348 */ /* 0x001fea0003c00000 */
[----:B------:R1:W2:Y:S02]  /*11b30*/  SHFL.IDX P6, R14, R13, R12, R11 ;  /* 0x0000000c0d0e7389 */ /* 0x0002a400000c000b */
[----:B012---:R-:W-:Y:S01]  /*11b40*/  ENDCOLLECTIVE ;  /* 0x000000000000791b */ /* 0x007fe20003800000 */
.L_x_6950:
[----:B------:R-:W-:Y:S02]  /*11b50*/  IMAD.MOV.U32 R13, RZ, RZ, R24 ;  /* 0x000000ffff0d7224 */ /* 0x000fe400078e0018 */
[----:B------:R-:W-:Y:S01]  /*11b60*/  IMAD.MOV.U32 R12, RZ, RZ, 0x3 ;  /* 0x00000003ff0c7424 */ /* 0x000fe200078e00ff */
[----:B------:R-:W-:-:S13]  /*11b70*/  IADD3 R2, P2, R14, R5, RZ ;  /* 0x000000050e027210 */ /* 0x000fda0007f5e0ff */
[----:B------:R-:W-:Y:S05]  /*11b80*/  WARPSYNC.COLLECTIVE R15, `(.L_x_6951) ;  /* 0x000000000f087348 */ /* 0x000fea0003c00000 */
[----:B------:R0:W1:Y:S02]  /*11b90*/  SHFL.IDX P6, R14, R13, R12, R11 ;  /* 0x0000000c0d0e7389 */ /* 0x00006400000c000b */
[----:B01----:R-:W-:Y:S01]  /*11ba0*/  ENDCOLLECTIVE ;  /* 0x000000000000791b */ /* 0x003fe20003800000 */
.L_x_6951:
[----:B------:R-:W-:-:S05]  /*11bb0*/  IADD3.X R3, RZ, R8, RZ, P2, !PT ;  /* 0x00000008ff037210 */ /* 0x000fca00017fe4ff */
        /* <DEDUP_REMOVED lines=12> */
.L_x_6952:
[----:B------:R-:W-:Y:S02]  /*11c80*/  IMAD.MOV.U32 R13, RZ, RZ, R24 ;  /* 0x000000ffff0d7224 */ /* 0x000fe400078e0018 */
[----:B------:R-:W-:Y:S01]  /*11c90*/  IMAD.MOV.U32 R12, RZ, RZ, 0x4 ;  /* 0x00000004ff0c7424 */ /* 0x000fe200078e00ff */
[----:B------:R-:W-:-:S13]  /*11ca0*/  IADD3 R2, P2, R14, R5, RZ ;  /* 0x000000050e027210 */ /* 0x000fda0007f5e0ff */
[----:B------:R-:W-:Y:S05]  /*11cb0*/  WARPSYNC.COLLECTIVE R15, `(.L_x_6953) ;  /* 0x000000000f087348 */ /* 0x000fea0003c00000 */
[----:B------:R0:W1:Y:S02]  /*11cc0*/  SHFL.IDX P6, R14, R13, R12, R11 ;  /* 0x0000000c0d0e7389 */ /* 0x00006400000c000b */
[----:B01----:R-:W-:Y:S01]  /*11cd0*/  ENDCOLLECTIVE ;  /* 0x000000000000791b */ /* 0x003fe20003800000 */
.L_x_6953:
        /* <DEDUP_REMOVED lines=13> */
.L_x_6954:
[----:B------:R-:W-:Y:S02]  /*11db0*/  IMAD.MOV.U32 R13, RZ, RZ, R24 ;  /* 0x000000ffff0d7224 */ /* 0x000fe400078e0018 */
[----:B------:R-:W-:Y:S01]  /*11dc0*/  IMAD.MOV.U32 R12, RZ, RZ, 0x5 ;  /* 0x00000005ff0c7424 */ /* 0x000fe200078e00ff */
[----:B------:R-:W-:-:S07]  /*11dd0*/  MOV R10, R14 ;  /* 0x0000000e000a7202 */ /* 0x000fce0000000f00 */
[----:B------:R-:W-:Y:S05]  /*11de0*/  WARPSYNC.COLLECTIVE R15, `(.L_x_6955) ;  /* 0x000000000f087348 */ /* 0x000fea0003c00000 */
[----:B------:R0:W1:Y:S02]  /*11df0*/  SHFL.IDX P6, R14, R13, R12, R11 ;  /* 0x0000000c0d0e7389 */ /* 0x00006400000c000b */
[----:B01----:R-:W-:Y:S01]  /*11e00*/  ENDCOLLECTIVE ;  /* 0x000000000000791b */ /* 0x003fe20003800000 */
.L_x_6955:
[----:B------:R-:W-:-:S05]  /*11e10*/  IADD3 R2, P2, R10, R5, RZ ;  /* 0x000000050a027210 */ /* 0x000fca0007f5e0ff */
[----:B------:R-:W-:-:S05]  /*11e20*/  IMAD.X R3, RZ, RZ, R8, P2 ;  /* 0x000000ffff037224 */ /* 0x000fca00010e0608 */
[----:B------:R-:W-:Y:S01]  /*11e30*/  @!PT LDS RZ, [RZ] ;  /* 0x00000000fffff984 */ /* 0x000fe20000000800 */
[----:B------:R-:W-:Y:S01]  /*11e40*/  @!PT LDS RZ, [RZ] ;  /* 0x00000000fffff984 */ /* 0x000fe20000000800 */
[----:B------:R-:W-:Y:S01]  /*11e50*/  @!PT LDS RZ, [RZ] ;  /* 0x00000000fffff984 */ /* 0x000fe20000000800 */
[----:B------:R0:W-:Y:S01]  /*11e60*/  LDGSTS.E.BYPASS.LTC128B.128 [R4+0x2400], desc[UR50][R2.64], !P3 ;  /* 0x0240000002047fae */ /* 0x0001e2000d901d72 */
[C---:B------:R-:W-:Y:S02]  /*11e70*/  ISETP.LT.OR P3, PT, R6.reuse, 0x51, P1 ;  /* 0x000000510600780c */ /* 0x040fe40000f61670 */
[----:B------:R-:W-:Y:S01]  /*11e80*/  MOV R13, R23 ;  /* 0x00000017000d7202 */ /* 0x000fe20000000f00 */
[----:B------:R0:W-:Y:S01]  /*11e90*/  LDGSTS.E.BYPASS.LTC128B.128 [R4+0x6400], desc[UR50][R2.64+0x80], !P4 ;  /* 0x0640008002047fae */ /* 0x0001e2000e101d72 */
[----:B------:R-:W-:Y:S01]  /*11ea0*/  ISETP.LT.OR P4, PT, R6, 0x51, P0 ;  /* 0x000000510600780c */ /* 0x000fe20000781670 */
[----:B------:R-:W-:-:S12]  /*11eb0*/  IMAD.MOV.U32 R7, RZ, RZ, R14 ;  /* 0x000000ffff077224 */ /* 0x000fd800078e000e */
[----:B0-----:R-:W-:Y:S05]  /*11ec0*/  WARPSYNC.COLLECTIVE R15, `(.L_x_6956) ;  /* 0x000000000f087348 */ /* 0x001fea0003c00000 */
[----:B------:R1:W2:Y:S02]  /*11ed0*/  SHFL.IDX P6, R14, R13, R12, R11 ;  /* 0x0000000c0d0e7389 */ /* 0x0002a400000c000b */
[----:B012---:R-:W-:Y:S01]  /*11ee0*/  ENDCOLLECTIVE ;  /* 0x000000000000791b */ /* 0x007fe20003800000 */
.L_x_6956:
[----:B------:R-:W-:Y:S02]  /*11ef0*/  IMAD.MOV.U32 R13, RZ, RZ, R24 ;  /* 0x000000ffff0d7224 */ /* 0x000fe400078e0018 */
[----:B------:R-:W-:Y:S01]  /*11f00*/  IMAD.MOV.U32 R12, RZ, RZ, 0x6 ;  /* 0x00000006ff0c7424 */ /* 0x000fe200078e00ff */
[----:B------:R-:W-:-:S13]  /*11f10*/  IADD3 R2, P2, R14, R5, RZ ;  /* 0x000000050e027210 */ /* 0x000fda0007f5e0ff */
[----:B------:R-:W-:Y:S05]  /*11f20*/  WARPSYNC.COLLECTIVE R15, `(.L_x_6957) ;  /* 0x000000000f087348 */ /* 0x000fea0003c00000 */
[----:B------:R0:W1:Y:S02]  /*11f30*/  SHFL.IDX P6, R14, R13, R12, R11 ;  /* 0x0000000c0d0e7389 */ /* 0x00006400000c000b */
[----:B01----:R-:W-:Y:S01]  /*11f40*/  ENDCOLLECTIVE ;  /* 0x000000000000791b */ /* 0x003fe20003800000 */
.L_x_6957:
[----:B------:R-:W-:-:S05]  /*11f50*/  IMAD.X R3, RZ, RZ, R7, P2 ;  /* 0x000000ffff037224 */ /* 0x000fca00010e0607 */
[----:B------:R-:W-:Y:S01]  /*11f60*/  @!PT LDS RZ, [RZ] ;  /* 0x00000000fffff984 */ /* 0x000fe20000000800 */
[----:B------:R-:W-:Y:S01]  /*11f70*/  @!PT LDS RZ, [RZ] ;  /* 0x00000000fffff984 */ /* 0x000fe20000000800 */
[----:B------:R-:W-:Y:S01]  /*11f80*/  @!PT LDS RZ, [RZ] ;  /* 0x00000000fffff984 */ /* 0x000fe20000000800 */
[----:B------:R0:W-:Y:S01]  /*11f90*/  LDGSTS.E.BYPASS.LTC128B.128 [R4+0x2c00], desc[UR50][R2.64], !P3 ;  /* 0x02c0000002047fae */ /* 0x0001e2000d901d72 */
[----:B------:R-:W-:-:S03]  /*11fa0*/  ISETP.LT.OR P3, PT, R6, 0x61, P1 ;  /* 0x000000610600780c */ /* 0x000fc60000f61670 */
[----:B------:R0:W-:Y:S01]  /*11fb0*/  LDGSTS.E.BYPASS.LTC128B.128 [R4+0x6c00], desc[UR50][R2.64+0x80], !P4 ;  /* 0x06c0008002047fae */ /* 0x0001e2000e101d72 */
[----:B------:R-:W-:Y:S02]  /*11fc0*/  ISETP.LT.OR P4, PT, R6, 0x61, P0 ;  /* 0x000000610600780c */ /* 0x000fe40000781670 */
[----:B------:R-:W-:Y:S01]  /*11fd0*/  MOV R13, R23 ;  /* 0x00000017000d7202 */ /* 0x000fe20000000f00 */
[----:B------:R-:W-:-:S10]  /*11fe0*/  IMAD.MOV.U32 R8, RZ, RZ, R14 ;  /* 0x000000ffff087224 */ /* 0x000fd400078e000e */
[----:B0-----:R-:W-:Y:S05]  /*11ff0*/  WARPSYNC.COLLECTIVE R15, `(.L_x_6958) ;  /* 0x000000000f087348 */ /* 0x001fea0003c00000 */
[----:B------:R1:W2:Y:S02]  /*12000*/  SHFL.IDX P6, R14, R13, R12, R11 ;  /* 0x0000000c0d0e7389 */ /* 0x0002a400000c000b */
[----:B012---:R-:W-:Y:S01]  /*12010*/  ENDCOLLECTIVE ;  /* 0x000000000000791b */ /* 0x007fe20003800000 */
.L_x_6958:
[----:B------:R-:W-:Y:S02]  /*12020*/  IMAD.MOV.U32 R13, RZ, RZ, R24 ;  /* 0x000000ffff0d7224 */ /* 0x000fe400078e0018 */
[----:B------:R-:W-:Y:S02]  /*12030*/  IMAD.MOV.U32 R12, RZ, RZ, 0x7 ;  /* 0x00000007ff0c7424 */ /* 0x000fe400078e00ff */
[----:B------:R-:W-:-:S07]  /*12040*/  IMAD.MOV.U32 R10, RZ, RZ, R14 ;  /* 0x000000ffff0a7224 */ /* 0x000fce00078e000e */
[----:B------:R-:W-:Y:S05]  /*12050*/  WARPSYNC.COLLECTIVE R15, `(.L_x_6959) ;  /* 0x000000000f087348 */ /* 0x000fea0003c00000 */
[----:B------:R0:W1:Y:S02]  /*12060*/  SHFL.IDX P6, R14, R13, R12, R11 ;  /* 0x0000000c0d0e7389 */ /* 0x00006400000c000b */
[----:B01----:R-:W-:Y:S01]  /*12070*/  ENDCOLLECTIVE ;  /* 0x000000000000791b */ /* 0x003fe20003800000 */
.L_x_6959:
        /* <DEDUP_REMOVED lines=12> */
.L_x_6960:
[----:B------:R-:W-:Y:S05]  /*12140*/  BRA `(.L_x_6961) ;  /* 0xffffffb800907947 */ /* 0x000fea000383ffff */
.L_x_6839:
        /* <DEDUP_REMOVED lines=8> */
.L_x_6963:
[----:B------:R-:W-:Y:S05]  /*121d0*/  BSYNC B0 ;  /* 0x0000000000007941 */ /* 0x000fea0003800000 */
.L_x_6962:
        /* <DEDUP_REMOVED lines=9> */
.L_x_6964:
        /* <DEDUP_REMOVED lines=18> */
.L_x_6965:
[----:B------:R-:W-:Y:S01]  /*12390*/  IMAD.MOV.U32 R12, RZ, RZ, 0x2 ;  /* 0x00000002ff0c7424 */ /* 0x000fe200078e00ff */
[----:B------:R-:W-:-:S05]  /*123a0*/  SEL R7, R14, RZ, P1 ;  /* 0x000000ff0e077207 */ /* 0x000fca0000800000 */
[----:B------:R-:W-:-:S05]  /*123b0*/  IMAD.IADD R6, R4, 0x1, R7 ;  /* 0x0000000104067824 */ /* 0x000fca00078e0207 */
[----:B------:R-:W-:-:S07]  /*123c0*/  MOV R13, R6 ;  /* 0x00000006000d7202 */ /* 0x000fce0000000f00 */
[----:B------:R-:W-:Y:S05]  /*123d0*/  WARPSYNC.COLLECTIVE R15, `(.L_x_6966) ;  /* 0x000000000f087348 */ /* 0x000fea0003c00000 */
[----:B------:R0:W1:Y:S02]  /*123e0*/  SHFL.UP P6, R14, R13, R12, R11 ;  /* 0x0400000c0d0e7389 */ /* 0x00006400000c000b */
[----:B01----:R-:W-:Y:S01]  /*123f0*/  ENDCOLLECTIVE ;  /* 0x000000000000791b */ /* 0x003fe20003800000 */
.L_x_6966:
[----:B------:R-:W-:Y:S02]  /*12400*/  MOV R12, 0x4 ;  /* 0x00000004000c7802 */ /* 0x000fe40000000f00 */
[----:B------:R-:W-:-:S05]  /*12410*/  SEL R7, R14, RZ, P2 ;  /* 0x000000ff0e077207 */ /* 0x000fca0001000000 */
[----:B------:R-:W-:-:S04]  /*12420*/  IMAD.IADD R7, R6, 0x1, R7 ;  /* 0x0000000106077824 */ /* 0x000fc800078e0207 */
[----:B------:R-:W-:-:S07]  /*12430*/  IMAD.MOV.U32 R13, RZ, RZ, R7 ;  /* 0x000000ffff0d7224 */ /* 0x000fce00078e0007 */
[----:B------:R-:W-:Y:S05]  /*12440*/  WARPSYNC.COLLECTIVE R15, `(.L_x_6967) ;  /* 0x000000000f087348 */ /* 0x000fea0003c00000 */
[----:B------:R0:W1:Y:S02]  /*12450*/  SHFL.UP P6, R14, R13, R12, R11 ;  /* 0x0400000c0d0e7389 */ /* 0x00006400000c000b */
[----:B01----:R-:W-:Y:S01]  /*12460*/  ENDCOLLECTIVE ;  /* 0x000000000000791b */ /* 0x003fe20003800000 */
.L_x_6967:
[----:B------:R-:W-:Y:S01]  /*12470*/  IMAD.MOV.U32 R12, RZ, RZ, 0x8 ;  /* 0x00000008ff0c7424 */ /* 0x000fe200078e00ff */
[----:B------:R-:W-:-:S05]  /*12480*/  SEL R2, R14, RZ, P3 ;  /* 0x000000ff0e027207 */ /* 0x000fca0001800000 */
[----:B------:R-:W-:-:S04]  /*12490*/  IMAD.IADD R2, R7, 0x1, R2 ;  /* 0x0000000107027824 */ /* 0x000fc800078e0202 */
[----:B------:R-:W-:-:S07]  /*124a0*/  IMAD.MOV.U32 R13, RZ, RZ, R2 ;  /* 0x000000ffff0d7224 */ /* 0x000fce00078e0002 */
[----:B------:R-:W-:Y:S05]  /*124b0*/  WARPSYNC.COLLECTIVE R15, `(.L_x_6968) ;  /* 0x000000000f087348 */ /* 0x000fea0003c00000 */
[----:B------:R0:W1:Y:S02]  /*124c0*/  SHFL.UP P6, R14, R13, R12, R11 ;  /* 0x0400000c0d0e7389 */ /* 0x00006400000c000b */
[----:B01----:R-:W-:Y:S01]  /*124d0*/  ENDCOLLECTIVE ;  /* 0x000000000000791b */ /* 0x003fe20003800000 */
.L_x_6968:
[----:B------:R-:W-:Y:S01]  /*124e0*/  IMAD.MOV.U32 R12, RZ, RZ, 0x10 ;  /* 0x00000010ff0c7424 */ /* 0x000fe200078e00ff */
[----:B------:R-:W-:-:S04]  /*124f0*/  SEL R3, R14, RZ, P4 ;  /* 0x000000ff0e037207 */ /* 0x000fc80002000000 */
[----:B------:R-:W-:-:S05]  /*12500*/  IADD3 R3, R2, R3, RZ ;  /* 0x0000000302037210 */ /* 0x000fca0007ffe0ff */
[----:B------:R-:W-:-:S07]  /*12510*/  IMAD.MOV.U32 R13, RZ, RZ, R3 ;  /* 0x000000ffff0d7224 */ /* 0x000fce00078e0003 */
[----:B------:R-:W-:Y:S05]  /*12520*/  WARPSYNC.COLLECTIVE R15, `(.L_x_6969) ;  /* 0x000000000f087348 */ /* 0x000fea0003c00000 */
[----:B------:R0:W1:Y:S02]  /*12530*/  SHFL.UP P6, R14, R13, R12, R11 ;  /* 0x0400000c0d0e7389 */ /* 0x00006400000c000b */
[----:B01----:R-:W-:Y:S01]  /*12540*/  ENDCOLLECTIVE ;  /* 0x000000000000791b */ /* 0x003fe20003800000 */
.L_x_6969:
        /* <DEDUP_REMOVED lines=8> */
.L_x_6970:
[----:B------:R-:W-:Y:S05]  /*125d0*/  BRA `(.L_x_6971) ;  /* 0xffffffb8009c7947 */ /* 0x000fea000383ffff */
.L_x_6844:
[----:B------:R-:W-:Y:S01]  /*125e0*/  BSSY B0, `(.L_x_6972) ;  /* 0x0000008000007945 */ /* 0x000fe20003800000 */
[----:B-----5:R-:W-:Y:S01]  /*125f0*/  IMAD.MOV.U32 R13, RZ, RZ, R4 ;  /* 0x000000ffff0d7224 */ /* 0x020fe200078e0004 */
[----:B------:R-:W-:Y:S01]  /*12600*/  MOV R12, 0x1 ;  /* 0x00000001000c7802 */ /* 0x000fe20000000f00 */
[----:B------:R-:W-:Y:S02]  /*12610*/  IMAD.MOV.U32 R11, RZ, RZ, RZ ;  /* 0x000000ffff0b7224 */ /* 0x000fe400078e00ff */
[----:B------:R-:W-:-:S07]  /*12620*/  IMAD.MOV.U32 R15, RZ, RZ, -0x1 ;  /* 0xffffffffff0f7424 */ /* 0x000fce00078e00ff */
[----:B012---:R-:W-:Y:S05]  /*12630*/  WARPSYNC.COLLECTIVE R15, `(.L_x_6973) ;  /* 0x000000000f087348 */ /* 0x007fea0003c00000 */
[----:B------:R3:W4:Y:S02]  /*12640*/  SHFL.UP P6, R14, R13, R12, R11 ;  /* 0x0400000c0d0e7389 */ /* 0x00072400000c000b */
[----:B01234-:R-:W-:Y:S01]  /*12650*/  ENDCOLLECTIVE ;  /* 0x000000000000791b */ /* 0x01ffe20003800000 */
.L_x_6973:
[----:B------:R-:W-:Y:S05]  /*12660*/  BSYNC B0 ;  /* 0x0000000000007941 */ /* 0x000fea0003800000 */
.L_x_6972:
        /* <DEDUP_REMOVED lines=8> */
.L_x_6974:
[----:B------:R-:W-:Y:S01]  /*126f0*/  IMAD.MOV.U32 R12, RZ, RZ, 0x4 ;  /* 0x00000004ff0c7424 */ /* 0x000fe200078e00ff */
[----:B------:R-:W-:-:S05]  /*12700*/  SEL R0, R14, RZ, P2 ;  /* 0x000000ff0e007207 */ /* 0x000fca0001000000 */
[----:B------:R-:W-:-:S05]  /*12710*/  IMAD.IADD R0, R13, 0x1, R0 ;  /* 0x000000010d007824 */ /* 0x000fca00078e0200 */
[----:B------:R-:W-:-:S07]  /*12720*/  MOV R13, R0 ;  /* 0x00000000000d7202 */ /* 0x000fce0000000f00 */
[----:B------:R-:W-:Y:S05]  /*12730*/  WARPSYNC.COLLECTIVE R15, `(.L_x_6975) ;  /* 0x000000000f087348 */ /* 0x000fea0003c00000 */
[----:B------:R0:W1:Y:S02]  /*12740*/  SHFL.UP P6, R14, R13, R12, R11 ;  /* 0x0400000c0d0e7389 */ /* 0x00006400000c000b */
[----:B01----:R-:W-:Y:S01]  /*12750*/  ENDCOLLECTIVE ;  /* 0x000000000000791b */ /* 0x003fe20003800000 */
.L_x_6975:
[----:B------:R-:W-:Y:S02]  /*12760*/  MOV R12, 0x8 ;  /* 0x00000008000c7802 */ /* 0x000fe40000000f00 */
[----:B------:R-:W-:-:S05]  /*12770*/  SEL R3, R14, RZ, P3 ;  /* 0x000000ff0e037207 */ /* 0x000fca0001800000 */
[----:B------:R-:W-:-:S04]  /*12780*/  IMAD.IADD R2, R0, 0x1, R3 ;  /* 0x0000000100027824 */ /* 0x000fc800078e0203 */
[----:B------:R-:W-:-:S07]  /*12790*/  IMAD.MOV.U32 R13, RZ, RZ, R2 ;  /* 0x000000ffff0d7224 */ /* 0x000fce00078e0002 */
[----:B------:R-:W-:Y:S05]  /*127a0*/  WARPSYNC.COLLECTIVE R15, `(.L_x_6976) ;  /* 0x000000000f087348 */ /* 0x000fea0003c00000 */
[----:B------:R0:W1:Y:S02]  /*127b0*/  SHFL.UP P6, R14, R13, R12, R11 ;  /* 0x0400000c0d0e7389 */ /* 0x00006400000c000b */
[----:B01----:R-:W-:Y:S01]  /*127c0*/  ENDCOLLECTIVE ;  /* 0x000000000000791b */ /* 0x003fe20003800000 */
.L_x_6976:
[----:B------:R-:W-:Y:S01]  /*127d0*/  IMAD.MOV.U32 R12, RZ, RZ, 0x10 ;  /* 0x00000010ff0c7424 */ /* 0x000fe200078e00ff */
[----:B------:R-:W-:-:S05]  /*127e0*/  SEL R3, R14, RZ, P4 ;  /* 0x000000ff0e037207 */ /* 0x000fca0002000000 */
[----:B------:R-:W-:-:S04]  /*127f0*/  IMAD.IADD R3, R2, 0x1, R3 ;  /* 0x0000000102037824 */ /* 0x000fc800078e0203 */
[----:B------:R-:W-:-:S07]  /*12800*/  IMAD.MOV.U32 R13, RZ, RZ, R3 ;  /* 0x000000ffff0d7224 */ /* 0x000fce00078e0003 */
[----:B------:R-:W-:Y:S05]  /*12810*/  WARPSYNC.COLLECTIVE R15, `(.L_x_6977) ;  /* 0x000000000f087348 */ /* 0x000fea0003c00000 */
[----:B------:R0:W1:Y:S02]  /*12820*/  SHFL.UP P6, R14, R13, R12, R11 ;  /* 0x0400000c0d0e7389 */ /* 0x00006400000c000b */
[----:B01----:R-:W-:Y:S01]  /*12830*/  ENDCOLLECTIVE ;  /* 0x000000000000791b */ /* 0x003fe20003800000 */
.L_x_6977:
        /* <DEDUP_REMOVED lines=8> */
.L_x_6978:
[----:B------:R-:W-:Y:S05]  /*128c0*/  BRA `(.L_x_6979) ;  /* 0xffffffb8007c7947 */ /* 0x000fea000383ffff */
.L_x_6846:
[----:B------:R-:W-:Y:S01]  /*128d0*/  BSSY B0, `(.L_x_6980) ;  /* 0x0000006000007945 */ /* 0x000fe20003800000 */
[----:B------:R-:W-:Y:S02]  /*128e0*/  PLOP3.LUT P6, PT, P6, PT, PT, 0x8, 0x0 ;  /* 0x000000000000781c */ /* 0x000fe400037ce170 */
[----:B------:R-:W-:-:S11]  /*128f0*/  MOV R15, 0xffffffff ;  /* 0xffffffff000f7802 */ /* 0x000fd60000000f00 */
[----:B01----:R-:W-:Y:S05]  /*12900*/  WARPSYNC.COLLECTIVE R15, `(.L_x_6981) ;  /* 0x000000000f087348 */ /* 0x003fea0003c00000 */
[----:B------:R-:W-:Y:S01]  /*12910*/  VOTE.ANY R14, PT, P6 ;  /* 0x00000000000e7806 */ /* 0x000fe200030e0100 */
[----:B01----:R-:W-:Y:S06]  /*12920*/  ENDCOLLECTIVE ;  /* 0x000000000000791b */ /* 0x003fec0003800000 */
.L_x_6981:
[----:B------:R-:W-:Y:S05]  /*12930*/  BSYNC B0 ;  /* 0x0000000000007941 */ /* 0x000fea0003800000 */
.L_x_6980:
        /* <DEDUP_REMOVED lines=9> */
.L_x_6982:
[----:B------:R-:W-:Y:S01]  /*129d0*/  IMAD.MOV.U32 R4, RZ, RZ, R14 ;  /* 0x000000ffff047224 */ /* 0x000fe200078e000e */
[----:B------:R-:W-:Y:S06]  /*129e0*/  BRA `(.L_x_6983) ;  /* 0xffffffb8006c7947 */ /* 0x000fec000383ffff */
.L_x_6848:
[----:B------:R-:W-:Y:S01]  /*129f0*/  BSSY B0, `(.L_x_6984) ;  /* 0x0000007000007945 */ /* 0x000fe20003800000 */
[----:B------:R-:W-:Y:S01]  /*12a00*/  IMAD.MOV.U32 R13, RZ, RZ, R6 ;  /* 0x000000ffff0d7224 */ /* 0x000fe200078e0006 */
[----:B------:R-:W-:Y:S01]  /*12a10*/  MOV R11, 0x1f ;  /* 0x0000001f000b7802 */ /* 0x000fe20000000f00 */
[----:B------:R-:W-:-:S07]  /*12a20*/  IMAD.MOV.U32 R15, RZ, RZ, -0x1 ;  /* 0xffffffffff0f7424 */ /* 0x000fce00078e00ff */
[----:B0123--:R-:W-:Y:S05]  /*12a30*/  WARPSYNC.COLLECTIVE R15, `(.L_x_6985) ;  /* 0x000000000f087348 */ /* 0x00ffea0003c00000 */
[----:B------:R4:W0:Y:S02]  /*12a40*/  SHFL.IDX P6, R14, R13, R12, R11 ;  /* 0x0000000c0d0e7389 */ /* 0x00082400000c000b */
[----:B01234-:R-:W-:Y:S01]  /*12a50*/  ENDCOLLECTIVE ;  /* 0x000000000000791b */ /* 0x01ffe20003800000 */
.L_x_6985:
[----:B------:R-:W-:Y:S05]  /*12a60*/  BSYNC B0 ;  /* 0x0000000000007941 */ /* 0x000fea0003800000 */
.L_x_6984:
[----:B------:R-:W-:Y:S05]  /*12a70*/  BRA `(.L_x_6847) ;  /* 0xffffffb800647947 */ /* 0x000fea000383ffff */
.L_x_6852:
[----:B-1----:R1:W2:Y:S02]  /*12a80*/  SYNCS.PHASECHK.TRANS64.TRYWAIT P0, [R4+URZ+0x28820], R0 ;  /* 0x02882000040075a7 */ /* 0x0022a4000800017f */
[----:B--2---:R-:W-:Y:S05]  /*12a90*/  @!P0 NANOSLEEP.SYNCS 0x989680 ;  /* 0x009896800000895d */ /* 0x004fea0003900000 */
[----:B------:R-:W2:Y:S02]  /*12aa0*/  @!P0 SYNCS.PHASECHK.TRANS64 P0, [R4+URZ+0x28820], R0 ;  /* 0x02882000040085a7 */ /* 0x000ea4000800007f */
[----:B--2---:R-:W-:Y:S05]  /*12ab0*/  @!P0 BRA `(.L_x_6852) ;  /* 0xfffffffc00f08947 */ /* 0x004fea000383ffff */
[----:B------:R-:W-:Y:S05]  /*12ac0*/  BRA `(.L_x_6986) ;  /* 0xffffffbc00507947 */ /* 0x000fea000383ffff */
.L_x_6853:
        /* <DEDUP_REMOVED lines=11> */
.L_x_6988:
[----:B------:R-:W-:Y:S05]  /*12b80*/  BSYNC B0 ;  /* 0x0000000000007941 */ /* 0x000fea0003800000 */
.L_x_6987:
[----:B------:R-:W-:Y:S05]  /*12b90*/  BRA `(.L_x_6989) ;  /* 0xffffffbc00387947 */ /* 0x000fea000383ffff */
.L_x_6856:
[----:B------:R-:W-:Y:S01]  /*12ba0*/  BSSY B1, `(.L_x_6990) ;  /* 0x0000006000017945 */ /* 0x000fe20003800000 */
[----:B------:R-:W-:-:S07]  /*12bb0*/  IMAD.MOV.U32 R15, RZ, RZ, -0x1 ;  /* 0xffffffffff0f7424 */ /* 0x000fce00078e00ff */
[----:B01-3--:R-:W-:Y:S05]  /*12bc0*/  WARPSYNC.COLLECTIVE R15, `(.L_x_6991) ;  /* 0x000000000f0c7348 */ /* 0x00bfea0003c00000 */
[----:B------:R-:W-:Y:S02]  /*12bd0*/  ELECT P6, UR62, PT ;  /* 0x00000000003e782f */ /* 0x000fe400038c0000 */
[----:B------:R-:W-:Y:S01]  /*12be0*/  MOV R14, UR62 ;  /* 0x0000003e000e7c02 */ /* 0x000fe20008000f00 */
[----:B01-3--:R-:W-:Y:S10]  /*12bf0*/  ENDCOLLECTIVE ;  /* 0x000000000000791b */ /* 0x00bff40003800000 */
.L_x_6991:
[----:B------:R-:W-:Y:S05]  /*12c00*/  BSYNC B1 ;  /* 0x0000000000017941 */ /* 0x000fea0003800000 */
.L_x_6990:
[----:B------:R-:W-:Y:S05]  /*12c10*/  BRA `(.L_x_6992) ;  /* 0xffffffbc00307947 */ /* 0x000fea000383ffff */
.L_x_6858:
[----:B-1----:R1:W2:Y:S02]  /*12c20*/  SYNCS.PHASECHK.TRANS64.TRYWAIT P1, [R5+URZ+0x28840], R0 ;  /* 0x02884000050075a7 */ /* 0x0022a4000802017f */
[----:B--2---:R-:W-:Y:S05]  /*12c30*/  @!P1 NANOSLEEP.SYNCS 0x989680 ;  /* 0x009896800000995d */ /* 0x004fea0003900000 */
[----:B------:R-:W2:Y:S02]  /*12c40*/  @!P1 SYNCS.PHASECHK.TRANS64 P1, [R5+URZ+0x28840], R0 ;  /* 0x02884000050095a7 */ /* 0x000ea4000802007f */
[----:B--2---:R-:W-:Y:S05]  /*12c50*/  @!P1 BRA `(.L_x_6858) ;  /* 0xfffffffc00f09947 */ /* 0x004fea000383ffff */
[----:B------:R-:W-:Y:S05]  /*12c60*/  BRA `(.L_x_6993) ;  /* 0xffffffbc00507947 */ /* 0x000fea000383ffff */
.L_x_6860:
[----:B--2---:R2:W4:Y:S02]  /*12c70*/  SYNCS.PHASECHK.TRANS64.TRYWAIT P1, [R25+URZ+0x28840], R2 ;  /* 0x02884002190075a7 */ /* 0x004524000802017f */
[----:B----4-:R-:W-:Y:S05]  /*12c80*/  @!P1 NANOSLEEP.SYNCS 0x989680 ;  /* 0x009896800000995d */ /* 0x010fea0003900000 */
[----:B------:R-:W4:Y:S02]  /*12c90*/  @!P1 SYNCS.PHASECHK.TRANS64 P1, [R25+URZ+0x28840], R2 ;  /* 0x02884002190095a7 */ /* 0x000f24000802007f */
[----:B----4-:R-:W-:Y:S05]  /*12ca0*/  @!P1 BRA `(.L_x_6860) ;  /* 0xfffffffc00f09947 */ /* 0x010fea000383ffff */
[----:B------:R-:W-:Y:S05]  /*12cb0*/  BRA `(.L_x_6994) ;  /* 0xffffffbc005c7947 */ /* 0x000fea000383ffff */
.L_x_6862:
[----:B----4-:R4:W0:Y:S02]  /*12cc0*/  SYNCS.PHASECHK.TRANS64.TRYWAIT P1, [R5+URZ+0x28860], R0 ;  /* 0x02886000050075a7 */ /* 0x010824000802017f */
[----:B0-----:R-:W-:Y:S05]  /*12cd0*/  @!P1 NANOSLEEP.SYNCS 0x989680 ;  /* 0x009896800000995d */ /* 0x001fea0003900000 */
[----:B------:R-:W0:Y:S02]  /*12ce0*/  @!P1 SYNCS.PHASECHK.TRANS64 P1, [R5+URZ+0x28860], R0 ;  /* 0x02886000050095a7 */ /* 0x000e24000802007f */
[----:B0-----:R-:W-:Y:S05]  /*12cf0*/  @!P1 BRA `(.L_x_6862) ;  /* 0xfffffffc00f09947 */ /* 0x001fea000383ffff */
[----:B------:R-:W-:Y:S05]  /*12d00*/  BRA `(.L_x_6995) ;  /* 0xffffffbc00587947 */ /* 0x000fea000383ffff */
.L_x_6996:
        /* <DEDUP_REMOVED lines=15> */
.L_x_15857:


//--------------------- .text._ZN7cutlass13device_kernelIN5flash11enable_sm90INS1_16FlashAttnFwdSm90INS1_25CollectiveMainloopFwdSm90ILi2EN4cute5tupleIJNS5_1CILi1EEES8_S8_EEENS6_IJNS7_ILi128EEESA_SA_EEELi128ENS_6half_tEfNS_4arch4Sm90ELb0ELb0ELb1ELb1ELb1ELb1ELb0ELb1ELb1ELb1ELb0ELb0EEENS1_21CollectiveEpilogueFwdISB_S9_SC_SE_Li256ELb1ELb1ELb0ELb0EEENS1_36VarlenDynamicPersistentTileSchedulerILi128ELi128ELi256ELi128ELb0ELb1ELb1ELb0ELb1ELb1EEEEEEEEEvNT_6ParamsE --------------------------
	.section	.text._ZN7cutlass13device_kernelIN5flash11enable_sm90INS1_16FlashAttnFwdSm90INS1_25CollectiveMainloopFwdSm90ILi2EN4cute5tupleIJNS5_1CILi1EEES8_S8_EEENS6_IJNS7_ILi128EEESA_SA_EEELi128ENS_6half_tEfNS_4arch4Sm90ELb0ELb0ELb1ELb1ELb1ELb1ELb0ELb1ELb1ELb1ELb0ELb0EEENS1_21CollectiveEpilogueFwdISB_S9_SC_SE_Li256ELb1ELb1ELb0ELb0EEENS1_36VarlenDynamicPersistentTileSchedulerILi128ELi128ELi256ELi128ELb0ELb1ELb1ELb0ELb1ELb1EEEEEEEEEvNT_6ParamsE,"ax",@progbits
	.align	128
.text._ZN7cutlass13device_kernelIN5flash11enable_sm90INS1_16FlashAttnFwdSm90INS1_25CollectiveMainloopFwdSm90ILi2EN4cute5tupleIJNS5_1CILi1EEES8_S8_EEENS6_IJNS7_ILi128EEESA_SA_EEELi128ENS_6half_tEfNS_4arch4Sm90ELb0ELb0ELb1ELb1ELb1ELb1ELb0ELb1ELb1ELb1ELb0ELb0EEENS1_21CollectiveEpilogueFwdISB_S9_SC_SE_Li256ELb1ELb1ELb0ELb0EEENS1_36VarlenDynamicPersistentTileSchedulerILi128ELi128ELi256ELi128ELb0ELb1ELb1ELb0ELb1ELb1EEEEEEEEEvNT_6ParamsE:
        .type           _ZN7cutlass13device_kernelIN5flash11enable_sm90INS1_16FlashAttnFwdSm90INS1_25CollectiveMainloopFwdSm90ILi2EN4cute5tupleIJNS5_1CILi1EEES8_S8_EEENS6_IJNS7_ILi128EEESA_SA_EEELi128ENS_6half_tEfNS_4arch4Sm90ELb0ELb0ELb1ELb1ELb1ELb1ELb0ELb1ELb1ELb1ELb0ELb0EEENS1_21CollectiveEpilogueFwdISB_S9_SC_SE_Li256ELb1ELb1ELb0ELb0EEENS1_36VarlenDynamicPersistentTileSchedulerILi128ELi128ELi256ELi128ELb0ELb1ELb1ELb0ELb1ELb1EEEEEEEEEvNT_6ParamsE,@function
        .size           _ZN7cutlass13device_kernelIN5flash11enable_sm90INS1_16FlashAttnFwdSm90INS1_25CollectiveMainloopFwdSm90ILi2EN4cute5tupleIJNS5_1CILi1EEES8_S8_EEENS6_IJNS7_ILi128EEESA_SA_EEELi128ENS_6half_tEfNS_4arch4Sm90ELb0ELb0ELb1ELb1ELb1ELb1ELb0ELb1ELb1ELb1ELb0ELb0EEENS1_21CollectiveEpilogueFwdISB_S9_SC_SE_Li256ELb1ELb1ELb0ELb0EEENS1_36VarlenDynamicPersistentTileSchedulerILi128ELi128ELi256ELi128ELb0ELb1ELb1ELb0ELb1ELb1EEEEEEEEEvNT_6ParamsE,(.L_x_15858 - _ZN7cutlass13device_kernelIN5flash11enable_sm90INS1_16FlashAttnFwdSm90INS1_25CollectiveMainloopFwdSm90ILi2EN4cute5tupleIJNS5_1CILi1EEES8_S8_EEENS6_IJNS7_ILi128EEESA_SA_EEELi128ENS_6half_tEfNS_4arch4Sm90ELb0ELb0ELb1ELb1ELb1ELb1ELb0ELb1ELb1ELb1ELb0ELb0EEENS1_21CollectiveEpilogueFwdISB_S9_SC_SE_Li256ELb1ELb1ELb0ELb0EEENS1_36VarlenDynamicPersistentTileSchedulerILi128ELi128ELi256ELi128ELb0ELb1ELb1ELb0ELb1ELb1EEEEEEEEEvNT_6ParamsE)
        .other          _ZN7cutlass13device_kernelIN5flash11enable_sm90INS1_16FlashAttnFwdSm90INS1_25CollectiveMainloopFwdSm90ILi2EN4cute5tupleIJNS5_1CILi1EEES8_S8_EEENS6_IJNS7_ILi128EEESA_SA_EEELi128ENS_6half_tEfNS_4arch4Sm90ELb0ELb0ELb1ELb1ELb1ELb1ELb0ELb1ELb1ELb1ELb0ELb0EEENS1_21CollectiveEpilogueFwdISB_S9_SC_SE_Li256ELb1ELb1ELb0ELb0EEENS1_36VarlenDynamicPersistentTileSchedulerILi128ELi128ELi256ELi128ELb0ELb1ELb1ELb0ELb1ELb1EEEEEEEEEvNT_6ParamsE,@"STO_CUDA_ENTRY STV_DEFAULT"
_ZN7cutlass13device_kernelIN5flash11enable_sm90INS1_16FlashAttnFwdSm90INS1_25CollectiveMainloopFwdSm90ILi2EN4cute5tupleIJNS5_1CILi1EEES8_S8_EEENS6_IJNS7_ILi128EEESA_SA_EEELi128ENS_6half_tEfNS_4arch4Sm90ELb0ELb0ELb1ELb1ELb1ELb1ELb0ELb1ELb1ELb1ELb0ELb0EEENS1_21CollectiveEpilogueFwdISB_S9_SC_SE_Li256ELb1ELb1ELb0ELb0EEENS1_36VarlenDynamicPersistentTileSchedulerILi128ELi128ELi256ELi128ELb0ELb1ELb1ELb0ELb1ELb1EEEEEEEEEvNT_6ParamsE:
        /* <DEDUP_REMOVED lines=17> */
.L_x_6998:
[----:B------:R-:W-:Y:S05]  /*0110*/  BSYNC B0 ;  /* 0x0000000000007941 */ /* 0x000fea0003800000 */
.L_x_6997:
[----:B------:R-:W-:Y:S01]  /*0120*/  VOTEU.ANY UP0, P0 ;  /* 0x00000000003f7886 */ /* 0x000fe20000000100 */
[----:B------:R-:W0:Y:S01]  /*0130*/  SHFL.IDX PT, R3, R2, RZ, 0x1f ;  /* 0x00001fff02037589 */ /* 0x000e2200000e0000 */
[----:B------:R-:W-:Y:S01]  /*0140*/  UMOV UR4, 0x80 ;  /* 0x0000008000047882 */ /* 0x000fe20000000000 */
[----:B------:R-:W-:Y:S01]  /*0150*/  UMOV UR7, 0x100 ;  /* 0x0000010000077882 */ /* 0x000fe20000000000 */
[----:B------:R-:W-:Y:S01]  /*0160*/  SHF.R.U32.HI R4, RZ, 0x7, R0 ;  /* 0x00000007ff047819 */ /* 0x000fe20000011600 */
[----:B------:R-:W1:Y:S01]  /*0170*/  @UP0 S2UR UR8, SR_CgaCtaId ;  /* 0x00000000000809c3 */ /* 0x000e620000008800 */
[----:B------:R-:W-:Y:S01]  /*0180*/  @UP0 UMOV UR6, 0x400 ;  /* 0x0000040000060882 */ /* 0x000fe20000000000 */
[----:B------:R-:W-:-:S04]  /*0190*/  @UP0 UIADD3 UR4, -UR4, 0x100000, URZ ;  /* 0x0010000004040890 */ /* 0x000fc8000fffe13f */
[----:B------:R-:W-:Y:S02]  /*01a0*/  @UP0 USHF.L.U32 UR5, UR4, 0xb, URZ ;  /* 0x0000000b04050899 */ /* 0x000fe4000800063f */
[----:B------:R-:W-:Y:S01]  /*01b0*/  @UP0 USHF.L.U32 UR4, UR4, 0x1, URZ ;  /* 0x0000000104040899 */ /* 0x000fe2000800063f */
[----:B------:R-:W-:Y:S01]  /*01c0*/  VOTEU.ANY UP1, P0 ;  /* 0x00000000003f7886 */ /* 0x000fe20000020100 */
[----:B0-----:R-:W-:Y:S02]  /*01d0*/  ISETP.NE.AND P1, PT, R3, RZ, PT ;  /* 0x000000ff0300720c */ /* 0x001fe40003f25270 */
[----:B------:R0:W2:Y:S01]  /*01e0*/  SHFL.IDX PT, R3, R4, RZ, 0x1f ;  /* 0x00001fff04037589 */ /* 0x0000a200000e0000 */
[----:B-1----:R-:W-:Y:S02]  /*01f0*/  @UP0 ULEA UR8, UR8, UR6, 0x18 ;  /* 0x0000000608080291 */ /* 0x002fe4000f8ec03f */
[----:B------:R-:W-:-:S04]  /*0200*/  @UP0 UIADD3 UR6, -UR7, 0x100000, URZ ;  /* 0x0010000007060890 */ /* 0x000fc8000fffe13f */
[----:B------:R-:W-:Y:S02]  /*0210*/  @UP0 USHF.L.U32 UR7, UR6, 0xb, URZ ;  /* 0x0000000b06070899 */ /* 0x000fe4000800063f */
[----:B------:R-:W-:Y:S01]  /*0220*/  @UP0 USHF.L.U32 UR6, UR6, 0x1, URZ ;  /* 0x0000000106060899 */ /* 0x000fe2000800063f */
[----:B------:R-:W-:Y:S01]  /*0230*/  VOTEU.ANY UP0, P0 ;  /* 0x00000000003f7886 */ /* 0x000fe20000000100 */
[----:B------:R-:W1:Y:S04]  /*0240*/  FENCE.VIEW.ASYNC.S ;  /* 0x00000000000073c6 */ /* 0x000e680000000000 */
[----:B-1----:R0:W1:Y:S06]  /*0250*/  @UP0 SYNCS.EXCH.64 URZ, [UR8+0x28800], UR4 ;  /* 0x02880004083f05b2 */ /* 0x00206c0008000100 */
[----:B------:R0:W3:Y:S02]  /*0260*/  @UP1 SYNCS.EXCH.64 URZ, [UR8+0x28820], UR6 ;  /* 0x02882006083f15b2 */ /* 0x0000e40008000100 */
[----:B0-----:R-:W-:Y:S05]  /*0270*/  @P1 BRA `(.L_x_6999) ;  /* 0x0000000000481947 */ /* 0x001fea0003800000 */
        /* <DEDUP_REMOVED lines=16> */
[----:B------:R0:W0:Y:S01]  /*0380*/  SYNCS.EXCH.64 URZ, [UR8+0x28848], UR6 ;  /* 0x02884806083f75b2 */ /* 0x0000220008000100 */
[----:B------:R-:W-:Y:S01]  /*0390*/  NOP ;  /* 0x0000000000007918 */ /* 0x000fe20000000000 */
.L_x_6999:
        /* <DEDUP_REMOVED lines=22> */
.L_x_7000:
        /* <DEDUP_REMOVED lines=18> */
.L_x_7001:
        /* <DEDUP_REMOVED lines=22> */
.L_x_7002:
        /* <DEDUP_REMOVED lines=22> */
.L_x_7003:
[----:B--2---:R-:W-:Y:S01]  /*08e0*/  ISETP.NE.AND P0, PT, R3, RZ, PT ;  /* 0x000000ff0300720c */ /* 0x004fe20003f05270 */
[----:B------:R-:W-:Y:S01]  /*08f0*/  IMAD.MOV.U32 R3, RZ, RZ, 0x1 ;  /* 0x00000001ff037424 */ /* 0x000fe200078e00ff */
[----:B------:R-:W-:Y:S01]  /*0900*/  NOP ;  /* 0x0000000000007918 */ /* 0x000fe20000000000 */
[----:B------:R-:W-:Y:S01]  /*0910*/  ULDC.64 UR38, c[0x0][0x208] ;  /* 0x0000820000267ab9 */ /* 0x000fe20000000a00 */
[----:B------:R-:W-:Y:S02]  /*0920*/  BSSY B9, `(.L_x_7004) ;  /* 0x00019d7000097945 */ /* 0x000fe40003800000 */
[----:B------:R-:W-:-:S05]  /*0930*/  SEL R3, R3, 0x2, !P0 ;  /* 0x0000000203037807 */ /* 0x000fca0004000000 */
[----:B------:R2:W-:Y:S01]  /*0940*/  STL [R1+0xc], R3 ;  /* 0x00000c0301007387 */ /* 0x0005e20000100800 */
[----:B01-34-:R-:W-:Y:S06]  /*0950*/  BAR.SYNC.DEFER_BLOCKING 0x0 ;  /* 0x0000000000007b1d */ /* 0x01bfec0000010000 */
[----:B------:R-:W-:Y:S05]  /*0960*/  @!P0 BRA `(.L_x_7005) ;  /* 0x0000013400b48947 */ /* 0x000fea0003800000 */
.L_x_7006:
[----:B------:R-:W-:-:S08]  /*0970*/  NOP ;  /* 0x0000000000007918 */ /* 0x000fd00000000000 */
[----:B------:R-:W0:Y:S02]  /*0980*/  USETMAXREG.TRY_ALLOC.CTAPOOL UP0, 0xe8 ;  /* 0x000000e8000079c8 */ /* 0x000e240008000600 */
[----:B0-----:R-:W-:-:S13]  /*0990*/  PLOP3.LUT P0, PT, PT, PT, UP0, 0x80, 0x0 ;  /* 0x000000000000781c */ /* 0x001fda0003f0f008 */
[----:B------:R-:W-:Y:S05]  /*09a0*/  @!P0 BRA `(.L_x_7006) ;  /* 0xfffffffc00f08947 */ /* 0x000fea000383ffff */
[----:B------:R-:W-:Y:S01]  /*09b0*/  SHF.R.U32.HI R2, RZ, 0x7, R0 ;  /* 0x00000007ff027819 */ /* 0x000fe20000011600 */
[----:B------:R-:W0:Y:S01]  /*09c0*/  S2R R222, SR_CgaCtaId ;  /* 0x0000000000de7919 */ /* 0x000e220000008800 */
[----:B--2---:R-:W-:Y:S01]  /*09d0*/  MOV R3, 0x400 ;  /* 0x0000040000037802 */ /* 0x004fe20000000f00 */
[----:B------:R-:W-:Y:S01]  /*09e0*/  ULDC UR4, c[0x0][0xc3c] ;  /* 0x00030f0000047ab9 */ /* 0x000fe20000000800 */
[----:B------:R-:W-:Y:S06]  /*09f0*/  BAR.ARV 0x8, 0x180 ;  /* 0x0206000000007b1d */ /* 0x000fec0000002000 */
[----:B------:R-:W-:-:S13]  /*0a00*/  ISETP.NE.AND P0, PT, R2, 0x1, PT ;  /* 0x000000010200780c */ /* 0x000fda0003f05270 */
[----:B------:R-:W-:Y:S08]  /*0a10*/  @!P0 BAR.ARV 0x9, 0x100 ;  /* 0x0244000000008b1d */ /* 0x000ff00000002000 */
[----:B------:R-:W-:Y:S01]  /*0a20*/  BAR.SYNC.DEFER_BLOCKING 0x5, 0x180 ;  /* 0x0146000000007b1d */ /* 0x000fe20000010000 */
[----:B0-----:R-:W-:-:S05]  /*0a30*/  LEA R156, R222, R3, 0x18 ;  /* 0x00000003de9c7211 */ /* 0x001fca00078ec0ff */
[----:B------:R-:W0:Y:S02]  /*0a40*/  LDS.128 R40, [R156+0x288d0] ;  /* 0x0288d0009c287984 */ /* 0x000e240000000c00 */
[----:B------:R-:W-:Y:S06]  /*0a50*/  BAR.ARV 0x4, 0x180 ;  /* 0x0106000000007b1d */ /* 0x000fec0000002000 */
[----:B0-----:R-:W-:-:S13]  /*0a60*/  ISETP.GE.AND P0, PT, R43, UR4, PT ;  /* 0x000000042b007c0c */ /* 0x001fda000bf06270 */
[----:B------:R-:W-:Y:S05]  /*0a70*/  @P0 BRA `(.L_x_7007) ;  /* 0x0000019c00040947 */ /* 0x000fea0003800000 */
[----:B------:R-:W2:Y:S01]  /*0a80*/  LDL.LU R14, [R1+0xc] ;  /* 0x00000c00010e7983 */ /* 0x000ea20000300800 */
[----:B------:R-:W-:Y:S01]  /*0a90*/  IADD3 R13, R0, -0x80, RZ ;  /* 0xffffff80000d7810 */ /* 0x000fe20007ffe0ff */
[----:B------:R-:W-:Y:S01]  /*0aa0*/  IMAD.MOV.U32 R12, RZ, RZ, -0x2 ;  /* 0xfffffffeff0c7424 */ /* 0x000fe200078e00ff */
[----:B------:R-:W-:Y:S01]  /*0ab0*/  IADD3 R211, R156, 0x10400, RZ ;  /* 0x000104009cd37810 */ /* 0x000fe20007ffe0ff */
[----:B------:R-:W-:Y:S01]  /*0ac0*/  IMAD.MOV.U32 R207, RZ, RZ, RZ ;  /* 0x000000ffffcf7224 */ /* 0x000fe200078e00ff */
[----:B------:R-:W-:Y:S02]  /*0ad0*/  SHF.R.S32.HI R0, RZ, 0x1f, R13 ;  /* 0x0000001fff007819 */ /* 0x000fe4000001140d */
[----:B------:R-:W-:Y:S01]  /*0ae0*/  CS2R R154, SRZ ;  /* 0x00000000009a7805 */ /* 0x000fe2000001ff00 */
[----:B------:R-:W-:Y:S01]  /*0af0*/  IMAD.MOV.U32 R158, RZ, RZ, RZ ;  /* 0x000000ffff9e7224 */ /* 0x000fe200078e00ff */
[CC--:B------:R-:W-:Y:S01]  /*0b00*/  LEA.HI R2, R0.reuse, R13.reuse, RZ, 0x7 ;  /* 0x0000000d00027211 */ /* 0x0c0fe200078f38ff */
[----:B------:R-:W-:Y:S01]  /*0b10*/  IMAD.MOV.U32 R152, RZ, RZ, RZ ;  /* 0x000000ffff987224 */ /* 0x000fe200078e00ff */
[----:B------:R-:W-:-:S02]  /*0b20*/  LEA.HI R4, R0, R13, RZ, 0x5 ;  /* 0x0000000d00047211 */ /* 0x000fc400078f28ff */
[----:B------:R-:W-:Y:S02]  /*0b30*/  LOP3.LUT R212, R2, 0xffffff80, RZ, 0xc0, !PT ;  /* 0xffffff8002d47812 */ /* 0x000fe400078ec0ff */
[----:B------:R-:W-:Y:S01]  /*0b40*/  SHF.R.S32.HI R221, RZ, 0x7, R2 ;  /* 0x00000007ffdd7819 */ /* 0x000fe20000011402 */
[----:B------:R-:W-:Y:S01]  /*0b50*/  IMAD.SHL.U32 R5, R4, 0x20, RZ ;  /* 0x0000002004057824 */ /* 0x000fe200078e00ff */
[----:B------:R-:W-:Y:S01]  /*0b60*/  LEA.HI R3, R0, R13, RZ, 0x4 ;  /* 0x0000000d00037211 */ /* 0x000fe200078f20ff */
[----:B------:R-:W-:Y:S01]  /*0b70*/  IMAD.IADD R212, R13, 0x1, -R212 ;  /* 0x000000010dd47824 */ /* 0x000fe200078e0ad4 */
[----:B------:R-:W-:Y:S02]  /*0b80*/  LEA.HI R2, R2, R221, RZ, 0x1 ;  /* 0x000000dd02027211 */ /* 0x000fe400078f08ff */
[----:B------:R-:W-:Y:S02]  /*0b90*/  LEA.HI R11, R0, R13, RZ, 0x2 ;  /* 0x0000000d000b7211 */ /* 0x000fe400078f10ff */
[----:B------:R-:W-:-:S02]  /*0ba0*/  SHF.R.S32.HI R7, RZ, 0x1f, R212 ;  /* 0x0000001fff077819 */ /* 0x000fc400000114d4 */
[----:B------:R-:W-:Y:S02]  /*0bb0*/  LOP3.LUT R2, R2, 0x3fffffe, RZ, 0xc0, !PT ;  /* 0x03fffffe02027812 */ /* 0x000fe400078ec0ff */
[CC--:B------:R-:W-:Y:S02]  /*0bc0*/  LEA.HI R8, R7.reuse, R212.reuse, RZ, 0x2 ;  /* 0x000000d407087211 */ /* 0x0c0fe400078f10ff */
[----:B------:R-:W-:Y:S01]  /*0bd0*/  LEA.HI R7, R7, R212, RZ, 0x5 ;  /* 0x000000d407077211 */ /* 0x000fe200078f28ff */
[----:B------:R-:W-:Y:S01]  /*0be0*/  IMAD.IADD R2, R221, 0x1, -R2 ;  /* 0x00000001dd027824 */ /* 0x000fe200078e0a02 */
[--C-:B------:R-:W-:Y:S02]  /*0bf0*/  SHF.R.S32.HI R9, RZ, 0x2, R8.reuse ;  /* 0x00000002ff097819 */ /* 0x100fe40000011408 */
[----:B------:R-:W-:Y:S02]  /*0c00*/  SHF.R.S32.HI R10, RZ, 0x1f, R8 ;  /* 0x0000001fff0a7819 */ /* 0x000fe40000011408 */
[----:B------:R-:W-:-:S02]  /*0c10*/  SHF.R.S32.HI R7, RZ, 0x5, R7 ;  /* 0x00000005ff077819 */ /* 0x000fc40000011407 */
[----:B------:R-:W-:Y:S02]  /*0c20*/  LEA.HI R10, R10, R9, RZ, 0x3 ;  /* 0x000000090a0a7211 */ /* 0x000fe400078f18ff */
[----:B------:R-:W-:Y:S02]  /*0c30*/  SHF.R.S32.HI R6, RZ, 0x4, R3 ;  /* 0x00000004ff067819 */ /* 0x000fe40000011403 */
[----:B------:R-:W-:Y:S02]  /*0c40*/  LOP3.LUT R10, R10, 0xfffffff8, RZ, 0xc0, !PT ;  /* 0xfffffff80a0a7812 */ /* 0x000fe400078ec0ff */
[----:B------:R-:W-:Y:S02]  /*0c50*/  LOP3.LUT R4, R3, 0x3fffff0, RZ, 0xc0, !PT ;  /* 0x03fffff003047812 */ /* 0x000fe400078ec0ff */
[----:B------:R-:W-:Y:S02]  /*0c60*/  IADD3 R10, R9, -R10, RZ ;  /* 0x8000000a090a7210 */ /* 0x000fe40007ffe0ff */
[----:B------:R-:W-:-:S02]  /*0c70*/  LOP3.LUT R11, R11, 0xfffffffc, RZ, 0xc0, !PT ;  /* 0xfffffffc0b0b7812 */ /* 0x000fc400078ec0ff */
[----:B------:R-:W-:Y:S01]  /*0c80*/  LOP3.LUT R5, R5, 0xfffffc00, RZ, 0xc0, !PT ;  /* 0xfffffc0005057812 */ /* 0x000fe200078ec0ff */
[----:B------:R-:W-:Y:S01]  /*0c90*/  IMAD R7, R7, 0x10, R10 ;  /* 0x0000001007077824 */ /* 0x000fe200078e020a */
[----:B------:R-:W-:Y:S01]  /*0ca0*/  LEA.HI R3, R3, R6, RZ, 0x1 ;  /* 0x0000000603037211 */ /* 0x000fe200078f08ff */
[C---:B------:R-:W-:Y:S01]  /*0cb0*/  IMAD.IADD R11, R13.reuse, 0x1, -R11 ;  /* 0x000000010d0b7824 */ /* 0x040fe200078e0a0b */
[----:B------:R-:W-:Y:S01]  /*0cc0*/  IADD3 R4, R13, -R4, RZ ;  /* 0x800000040d047210 */ /* 0x000fe20007ffe0ff */
[----:B------:R-:W-:Y:S01]  /*0cd0*/  IMAD R223, R2, 0x40, R7 ;  /* 0x0000004002df7824 */ /* 0x000fe200078e0207 */
[CC--:B------:R-:W-:Y:S02]  /*0ce0*/  LEA.HI R2, R0.reuse, R13.reuse, RZ, 0x6 ;  /* 0x0000000d00027211 */ /* 0x0c0fe400078f30ff */
[----:B------:R-:W-:Y:S01]  /*0cf0*/  LEA.HI R0, R0, R13, RZ, 0x3 ;  /* 0x0000000d00007211 */ /* 0x000fe200078f18ff */
[----:B------:R-:W-:Y:S01]  /*0d00*/  IMAD R4, R4, 0x40, R5 ;  /* 0x0000004004047824 */ /* 0x000fe200078e0205 */
[----:B------:R-:W-:-:S02]  /*0d10*/  LOP3.LUT R3, R3, 0x1ffffffe, RZ, 0xc0, !PT ;  /* 0x1ffffffe03037812 */ /* 0x000fc400078ec0ff */
[----:B------:R-:W-:Y:S02]  /*0d20*/  SHF.R.S32.HI R153, RZ, 0x3, R0 ;  /* 0x00000003ff997819 */ /* 0x000fe40000011400 */
[----:B------:R-:W-:Y:S01]  /*0d30*/  LEA.HI R5, R11, R11, RZ, 0x1 ;  /* 0x0000000b0b057211 */ /* 0x000fe200078f08ff */
[----:B------:R-:W-:Y:S01]  /*0d40*/  IMAD.IADD R3, R6, 0x1, -R3 ;  /* 0x0000000106037824 */ /* 0x000fe200078e0a03 */
[C---:B------:R-:W-:Y:S01]  /*0d50*/  IADD3 R218, R153.reuse, 0x60, RZ ;  /* 0x0000006099da7810 */ /* 0x040fe20007ffe0ff */
[----:B------:R-:W-:Y:S01]  /*0d60*/  VIADD R220, R153, 0x20 ;  /* 0x0000002099dc7836 */ /* 0x000fe20000000000 */
[----:B------:R-:W-:Y:S01]  /*0d70*/  LOP3.LUT R6, R5, 0x1ffffffe, RZ, 0xc0, !PT ;  /* 0x1ffffffe05067812 */ /* 0x000fe200078ec0ff */
[----:B------:R-:W-:Y:S01]  /*0d80*/  VIADD R219, R153, 0x40 ;  /* 0x0000004099db7836 */ /* 0x000fe20000000000 */
[----:B------:R-:W-:Y:S01]  /*0d90*/  LOP3.LUT R202, R0, 0xfffffff8, RZ, 0xc0, !PT ;  /* 0xfffffff800ca7812 */ /* 0x000fe200078ec0ff */
[----:B------:R-:W-:Y:S01]  /*0da0*/  IMAD.SHL.U32 R193, R220, 0x40, RZ ;  /* 0x00000040dcc17824 */ /* 0x000fe200078e00ff */
[----:B------:R-:W-:Y:S01]  /*0db0*/  SHF.R.S32.HI R5, RZ, 0x1f, R220 ;  /* 0x0000001fff057819 */ /* 0x000fe200000114dc */
[----:B------:R-:W-:Y:S01]  /*0dc0*/  IMAD.SHL.U32 R159, R218, 0x40, RZ ;  /* 0x00000040da9f7824 */ /* 0x000fe200078e00ff */
[----:B------:R-:W-:Y:S01]  /*0dd0*/  SHF.R.S32.HI R7, RZ, 0x1f, R218 ;  /* 0x0000001fff077819 */ /* 0x000fe200000114da */
[----:B------:R-:W-:Y:S01]  /*0de0*/  IMAD.IADD R202, R13, 0x1, -R202 ;  /* 0x000000010dca7824 */ /* 0x000fe200078e0aca */
[----:B------:R-:W-:Y:S01]  /*0df0*/  SHF.R.S32.HI R0, RZ, 0x1f, R219 ;  /* 0x0000001fff007819 */ /* 0x000fe200000114db */
[----:B------:R-:W-:Y:S01]  /*0e00*/  IMAD.IADD R6, R11, 0x1, -R6 ;  /* 0x000000010b067824 */ /* 0x000fe200078e0a06 */
[----:B------:R-:W-:Y:S01]  /*0e10*/  LOP3.LUT R9, R8, 0x7ffffffc, RZ, 0xc0, !PT ;  /* 0x7ffffffc08097812 */ /* 0x000fe200078ec0ff */
[C---:B------:R-:W-:Y:S01]  /*0e20*/  IMAD.SHL.U32 R16, R202.reuse, 0x8, RZ ;  /* 0x00000008ca107824 */ /* 0x040fe200078e00ff */
[----:B------:R-:W-:Y:S01]  /*0e30*/  LEA.HI R5, R5, R220, RZ, 0x3 ;  /* 0x000000dc05057211 */ /* 0x000fe200078f18ff */
[----:B------:R-:W-:Y:S01]  /*0e40*/  IMAD.SHL.U32 R18, R202, 0x4, RZ ;  /* 0x00000004ca127824 */ /* 0x000fe200078e00ff */
[----:B------:R-:W-:Y:S01]  /*0e50*/  SHF.L.U32 R228, R153, 0x6, RZ ;  /* 0x0000000699e47819 */ /* 0x000fe200000006ff */
[----:B------:R-:W-:Y:S01]  /*0e60*/  VIADD R22, R16, 0x40 ;  /* 0x0000004010167836 */ /* 0x000fe20000000000 */
[----:B------:R-:W-:Y:S01]  /*0e70*/  LEA.HI R7, R7, R218, RZ, 0x3 ;  /* 0x000000da07077211 */ /* 0x000fe200078f18ff */
[----:B------:R-:W-:Y:S01]  /*0e80*/  IMAD.SHL.U32 R5, R5, 0x40, RZ ;  /* 0x0000004005057824 */ /* 0x000fe200078e00ff */
[----:B------:R-:W-:Y:S01]  /*0e90*/  SHF.L.U32 R192, R219, 0x6, RZ ;  /* 0x00000006dbc07819 */ /* 0x000fe200000006ff */
[----:B------:R-:W-:Y:S01]  /*0ea0*/  IMAD R224, R6, 0x8, R223 ;  /* 0x0000000806e07824 */ /* 0x000fe200078e02df */
[----:B------:R-:W-:Y:S01]  /*0eb0*/  LEA.HI R0, R0, R219, RZ, 0x3 ;  /* 0x000000db00007211 */ /* 0x000fe200078f18ff */
[----:B------:R-:W-:Y:S01]  /*0ec0*/  IMAD.SHL.U32 R7, R7, 0x40, RZ ;  /* 0x0000004007077824 */ /* 0x000fe200078e00ff */
[----:B------:R-:W-:-:S02]  /*0ed0*/  IADD3 R9, R212, -R9, RZ ;  /* 0x80000009d4097210 */ /* 0x000fc40007ffe0ff */
[----:B------:R-:W-:Y:S02]  /*0ee0*/  LEA R226, R3, R4, 0x3 ;  /* 0x0000000403e27211 */ /* 0x000fe400078e18ff */
[----:B------:R-:W-:Y:S01]  /*0ef0*/  LOP3.LUT R3, R228, 0x1c0, RZ, 0xc0, !PT ;  /* 0x000001c0e4037812 */ /* 0x000fe200078ec0ff */
[----:B------:R-:W-:Y:S01]  /*0f00*/  IMAD R225, R9, R12, 0x80 ;  /* 0x0000008009e17424 */ /* 0x000fe200078e020c */
[----:B------:R-:W-:Y:S02]  /*0f10*/  LOP3.LUT R193, R193, 0x1c0, RZ, 0xc0, !PT ;  /* 0x000001c0c1c17812 */ /* 0x000fe400078ec0ff */
[----:B------:R-:W-:Y:S02]  /*0f20*/  LOP3.LUT R192, R192, 0x1c0, RZ, 0xc0, !PT ;  /* 0x000001c0c0c07812 */ /* 0x000fe400078ec0ff */
[----:B------:R-:W-:Y:S02]  /*0f30*/  SHF.L.U32 R0, R0, 0x6, RZ ;  /* 0x0000000600007819 */ /* 0x000fe400000006ff */
[----:B------:R-:W-:-:S02]  /*0f40*/  SHF.L.U32 R2, R2, 0x3, RZ ;  /* 0x0000000302027819 */ /* 0x000fc400000006ff */
[----:B------:R-:W-:Y:S02]  /*0f50*/  LOP3.LUT R159, R159, 0x1c0, RZ, 0xc0, !PT ;  /* 0x000001c09f9f7812 */ /* 0x000fe400078ec0ff */
[----:B------:R-:W-:Y:S02]  /*0f60*/  SHF.R.U32.HI R198, RZ, 0x3, R3 ;  /* 0x00000003ffc67819 */ /* 0x000fe40000011603 */
[--C-:B------:R-:W-:Y:S02]  /*0f70*/  LOP3.LUT R201, R3, 0x38, R16.reuse, 0xf8, !PT ;  /* 0x0000003803c97812 */ /* 0x100fe400078ef810 */
[----:B------:R-:W-:Y:S02]  /*0f80*/  SHF.R.U32.HI R11, RZ, 0x3, R193 ;  /* 0x00000003ff0b7819 */ /* 0x000fe400000116c1 */
[----:B------:R-:W-:Y:S02]  /*0f90*/  LOP3.LUT R4, R193, 0x38, R16, 0xf8, !PT ;  /* 0x00000038c1047812 */ /* 0x000fe400078ef810 */
[----:B------:R-:W-:-:S02]  /*0fa0*/  SHF.R.U32.HI R9, RZ, 0x3, R192 ;  /* 0x00000003ff097819 */ /* 0x000fc400000116c0 */
[----:B------:R-:W-:Y:S02]  /*0fb0*/  LOP3.LUT R3, R192, 0x38, R16, 0xf8, !PT ;  /* 0x00000038c0037812 */ /* 0x000fe400078ef810 */
[----:B------:R-:W-:Y:S02]  /*0fc0*/  LOP3.LUT R197, R5, 0xfffffe00, RZ, 0xc0, !PT ;  /* 0xfffffe0005c57812 */ /* 0x000fe400078ec0ff */
[----:B------:R-:W-:Y:S02]  /*0fd0*/  LOP3.LUT R196, R0, 0xfffffe00, RZ, 0xc0, !PT ;  /* 0xfffffe0000c47812 */ /* 0x000fe400078ec0ff */
[----:B------:R-:W-:Y:S02]  /*0fe0*/  LOP3.LUT R199, R2, 0xfffffe00, RZ, 0xc0, !PT ;  /* 0xfffffe0002c77812 */ /* 0x000fe400078ec0ff */
[----:B------:R-:W-:Y:S02]  /*0ff0*/  IADD3 R23, R18, 0x20, RZ ;  /* 0x0000002012177810 */ /* 0x000fe40007ffe0ff */
[----:B------:R-:W-:-:S02]  /*1000*/  SHF.R.U32.HI R229, RZ, 0x3, R159 ;  /* 0x00000003ffe57819 */ /* 0x000fc4000001169f */
[----:B------:R-:W-:Y:S01]  /*1010*/  LOP3.LUT R8, R159, 0x38, R16, 0xf8, !PT ;  /* 0x000000389f087812 */ /* 0x000fe200078ef810 */
[----:B------:R-:W-:Y:S01]  /*1020*/  IMAD.SHL.U32 R214, R23, 0x2, RZ ;  /* 0x0000000217d67824 */ /* 0x000fe200078e00ff */
[----:B------:R-:W-:Y:S02]  /*1030*/  LOP3.LUT R195, R7, 0xfffffe00, RZ, 0xc0, !PT ;  /* 0xfffffe0007c37812 */ /* 0x000fe400078ec0ff */
[----:B------:R-:W-:Y:S02]  /*1040*/  LOP3.LUT R4, R197, R4, R11, 0xf6, !PT ;  /* 0x00000004c5047212 */ /* 0x000fe400078ef60b */
[----:B------:R-:W-:Y:S02]  /*1050*/  LOP3.LUT R216, R196, R3, R9, 0xf6, !PT ;  /* 0x00000003c4d87212 */ /* 0x000fe400078ef609 */
[----:B------:R-:W-:Y:S01]  /*1060*/  LOP3.LUT R201, R199, R201, R198, 0xf6, !PT ;  /* 0x000000c9c7c97212 */ /* 0x000fe200078ef6c6 */
[----:B------:R-:W-:Y:S01]  /*1070*/  IMAD R217, R4, 0x2, R211 ;  /* 0x0000000204d97824 */ /* 0x000fe200078e02d3 */
[----:B------:R-:W-:Y:S01]  /*1080*/  SHF.R.S32.HI R10, RZ, 0x1f, R23 ;  /* 0x0000001fff0a7819 */ /* 0x000fe20000011417 */
[----:B------:R-:W-:Y:S01]  /*1090*/  IMAD R216, R216, 0x2, R211 ;  /* 0x00000002d8d87824 */ /* 0x000fe200078e02d3 */
[----:B------:R-:W-:-:S02]  /*10a0*/  LOP3.LUT R8, R195, R8, R229, 0xf6, !PT ;  /* 0x00000008c3087212 */ /* 0x000fc400078ef6e5 */
[----:B------:R-:W-:Y:S02]  /*10b0*/  SHF.R.S32.HI R227, RZ, 0x1f, R153 ;  /* 0x0000001fffe37819 */ /* 0x000fe40000011499 */
[----:B------:R-:W-:Y:S02]  /*10c0*/  SHF.R.S32.HI R19, RZ, 0x1f, R18 ;  /* 0x0000001fff137819 */ /* 0x000fe40000011412 */
[----:B------:R-:W-:Y:S02]  /*10d0*/  SHF.R.S32.HI R17, RZ, 0x1f, R16 ;  /* 0x0000001fff117819 */ /* 0x000fe40000011410 */
[----:B------:R-:W-:Y:S02]  /*10e0*/  SHF.R.S32.HI R2, RZ, 0x1f, R22 ;  /* 0x0000001fff027819 */ /* 0x000fe40000011416 */
[----:B------:R-:W-:Y:S02]  /*10f0*/  SHF.L.U64.HI R213, R23, 0x1, R10 ;  /* 0x0000000117d57819 */ /* 0x000fe4000001020a */
[----:B------:R-:W-:-:S02]  /*1100*/  LEA R200, R201, R211, 0x1 ;  /* 0x000000d3c9c87211 */ /* 0x000fc400078e08ff */
[----:B------:R-:W-:Y:S02]  /*1110*/  LEA R215, R8, R211, 0x1 ;  /* 0x000000d308d77211 */ /* 0x000fe400078e08ff */
[----:B--2---:R-:W-:-:S07]  /*1120*/  LOP3.LUT R157, R14, 0x1, RZ, 0xfc, !PT ;  /* 0x000000010e9d7812 */ /* 0x004fce00078efcff */
.L_x_7203:
[----:B0-----:R-:W0:Y:S02]  /*1130*/  LDC.64 R4, c[0x0][0xc88] ;  /* 0x00032200ff047b82 */ /* 0x001e240000000a00 */
[----:B0-----:R-:W-:-:S05]  /*1140*/  IMAD.WIDE R4, R43, 0x4, R4 ;  /* 0x000000042b047825 */ /* 0x001fca00078e0204 */
[----:B--2---:R-:W2:Y:S01]  /*1150*/  LDG.E R206, desc[UR38][R4.64] ;  /* 0x0000002604ce7981 */ /* 0x004ea2000c1e1900 */
[----:B------:R-:W-:Y:S05]  /*1160*/  YIELD ;  /* 0x0000000000007946 */ /* 0x000fea0003800000 */
[----:B------:R-:W-:Y:S01]  /*1170*/  ULDC.64 UR4, c[0x0][0xa28] ;  /* 0x00028a0000047ab9 */ /* 0x000fe20000000a00 */
[----:B------:R-:W-:Y:S01]  /*1180*/  ULDC.64 UR8, c[0x0][0xa18] ;  /* 0x0002860000087ab9 */ /* 0x000fe20000000a00 */
[----:B------:R-:W-:Y:S01]  /*1190*/  ISETP.NE.U32.AND P1, PT, RZ, UR4, PT ;  /* 0x00000004ff007c0c */ /* 0x000fe2000bf25070 */
[----:B------:R-:W-:Y:S01]  /*11a0*/  ULDC.64 UR6, c[0x0][0xa08] ;  /* 0x0002820000067ab9 */ /* 0x000fe20000000a00 */
[----:B------:R-:W-:Y:S01]  /*11b0*/  MOV R0, RZ ;  /* 0x000000ff00007202 */ /* 0x000fe20000000f00 */
[----:B------:R-:W-:Y:S01]  /*11c0*/  IMAD.MOV.U32 R30, RZ, RZ, RZ ;  /* 0x000000ffff1e7224 */ /* 0x000fe200078e00ff */
[----:B------:R-:W-:-:S02]  /*11d0*/  ISETP.NE.AND.EX P1, PT, RZ, UR5, PT, P1 ;  /* 0x00000005ff007c0c */ /* 0x000fc4000bf25310 */
[----:B------:R-:W-:-:S04]  /*11e0*/  ISETP.NE.U32.AND P0, PT, RZ, UR6, PT ;  /* 0x00000006ff007c0c */ /* 0x000fc8000bf05070 */
[----:B------:R-:W-:Y:S02]  /*11f0*/  ISETP.NE.AND.EX P0, PT, RZ, UR7, PT, P0 ;  /* 0x00000007ff007c0c */ /* 0x000fe4000bf05300 */
[----:B--2---:R-:W-:Y:S01]  /*1200*/  SHF.R.S32.HI R209, RZ, 0x1f, R206 ;  /* 0x0000001fffd17819 */ /* 0x004fe200000114ce */
[----:B------:R-:W-:-:S04]  /*1210*/  IMAD.SHL.U32 R204, R206, 0x4, RZ ;  /* 0x00000004cecc7824 */ /* 0x000fc800078e00ff */
[C---:B------:R-:W-:Y:S02]  /*1220*/  @P1 LEA R6, P2, R206.reuse, UR4, 0x2 ;  /* 0x00000004ce061c11 */ /* 0x040fe4000f8410ff */
[C-C-:B------:R-:W-:Y:S02]  /*1230*/  SHF.L.U64.HI R205, R206.reuse, 0x2, R209.reuse ;  /* 0x00000002cecd7819 */ /* 0x140fe400000102d1 */
[----:B----4-:R-:W-:Y:S02]  /*1240*/  @P1 LEA.HI.X R7, R206, UR5, R209, 0x2, P2 ;  /* 0x00000005ce071c11 */ /* 0x010fe400090f14d1 */
[----:B------:R-:W-:Y:S01]  /*1250*/  ISETP.NE.U32.AND P2, PT, RZ, UR8, PT ;  /* 0x00000008ff007c0c */ /* 0x000fe2000bf45070 */
[----:B------:R-:W-:Y:S01]  /*1260*/  ULDC UR4, c[0x0][0x288] ;  /* 0x0000a20000047ab9 */ /* 0x000fe20000000800 */
[----:B------:R-:W-:Y:S01]  /*1270*/  IADD3 R8, P3, R204, UR6, RZ ;  /* 0x00000006cc087c10 */ /* 0x000fe2000ff7e0ff */
[----:B------:R0:W5:Y:S01]  /*1280*/  @P1 LDG.E R0, desc[UR38][R6.64] ;  /* 0x0000002606001981 */ /* 0x000162000c1e1900 */
[----:B------:R-:W-:Y:S01]  /*1290*/  ISETP.NE.AND.EX P2, PT, RZ, UR9, PT, P2 ;  /* 0x00000009ff007c0c */ /* 0x000fe2000bf45320 */
[----:B------:R-:W-:Y:S01]  /*12a0*/  IMAD.U32 R95, RZ, RZ, UR4 ;  /* 0x00000004ff5f7e24 */ /* 0x000fe2000f8e00ff */
[----:B------:R-:W-:Y:S01]  /*12b0*/  IADD3.X R9, R205, UR7, RZ, P3, !PT ;  /* 0x00000007cd097c10 */ /* 0x000fe20009ffe4ff */
[----:B------:R-:W-:-:S04]  /*12c0*/  ULDC.64 UR4, c[0x0][0x418] ;  /* 0x0001060000047ab9 */ /* 0x000fc80000000a00 */
[----:B------:R0:W5:Y:S06]  /*12d0*/  @P0 LDG.E R30, desc[UR38][R8.64] ;  /* 0x00000026081e0981 */ /* 0x00016c000c1e1900 */
[----:B------:R-:W-:-:S04]  /*12e0*/  @P2 IADD3 R4, P1, R204, UR8, RZ ;  /* 0x00000008cc042c10 */ /* 0x000fc8000ff3e0ff */
[----:B------:R-:W-:-:S05]  /*12f0*/  @P2 IADD3.X R5, R205, UR9, RZ, P1, !PT ;  /* 0x00000009cd052c10 */ /* 0x000fca0008ffe4ff */
[----:B------:R0:W5:Y:S01]  /*1300*/  @P2 LDG.E R95, desc[UR38][R4.64] ;  /* 0x00000026045f2981 */ /* 0x000162000c1e1900 */
[----:B------:R-:W-:-:S03]  /*1310*/  UISETP.NE.U32.AND UP0, UPT, UR4, URZ, UPT ;  /* 0x0000003f0400728c */ /* 0x000fc6000bf05070 */
[----:B------:R-:W-:Y:S01]  /*1320*/  ULDC UR4, c[0x0][0x424] ;  /* 0x0001090000047ab9 */ /* 0x000fe20000000800 */
[----:B------:R-:W-:-:S03]  /*1330*/  UISETP.NE.AND.EX UP0, UPT, UR5, URZ, UPT, UP0 ;  /* 0x0000003f0500728c */ /* 0x000fc6000bf05300 */
[----:B------:R-:W-:Y:S01]  /*1340*/  ULDC UR5, c[0x0][0x2f0] ;  /* 0x0000bc0000057ab9 */ /* 0x000fe20000000800 */
[----:B------:R-:W-:-:S04]  /*1350*/  USEL UR4, UR4, 0x1, UP0 ;  /* 0x0000000104047887 */ /* 0x000fc80008000000 */
[----:B------:R-:W-:-:S03]  /*1360*/  UIMAD UR4, UR4, UR5, URZ ;  /* 0x00000005040472a4 */ /* 0x000fc6000f8e023f */
[----:B------:R-:W-:Y:S02]  /*1370*/  ULDC UR5, c[0x0][0x348] ;  /* 0x0000d20000057ab9 */ /* 0x000fe40000000800 */
[----:B------:R-:W-:Y:S01]  /*1380*/  MOV R25, UR5 ;  /* 0x0000000500197c02 */ /* 0x000fe20008000f00 */
[----:B------:R-:W-:Y:S02]  /*1390*/  IMAD.U32 R29, RZ, RZ, UR4 ;  /* 0x00000004ff1d7e24 */ /* 0x000fe4000f8e00ff */
[----:B------:R-:W-:Y:S01]  /*13a0*/  IMAD.MOV.U32 R26, RZ, RZ, R206 ;  /* 0x000000ffff1a7224 */ /* 0x000fe200078e00ce */
[----:B0--3--:R-:W-:Y:S06]  /*13b0*/  @P2 BRA `(.L_x_7008) ;  /* 0x0000000000242947 */ /* 0x009fec0003800000 */
        /* <DEDUP_REMOVED lines=9> */
.L_x_7008:
[----:B------:R-:W-:Y:S01]  /*1450*/  ULDC.64 UR4, c[0x0][0xa20] ;  /* 0x0002880000047ab9 */ /* 0x000fe20000000a00 */
[----:B------:R-:W-:Y:S01]  /*1460*/  IMAD.MOV.U32 R208, RZ, RZ, R41 ;  /* 0x000000ffffd07224 */ /* 0x000fe200078e0029 */
[----:B------:R-:W-:Y:S01]  /*1470*/  ISETP.NE.U32.AND P1, PT, RZ, UR4, PT ;  /* 0x00000004ff007c0c */ /* 0x000fe2000bf25070 */
[----:B------:R-:W-:-:S03]  /*1480*/  IMAD.MOV.U32 R203, RZ, RZ, R42 ;  /* 0x000000ffffcb7224 */ /* 0x000fc600078e002a */
[----:B------:R-:W-:-:S13]  /*1490*/  ISETP.NE.AND.EX P1, PT, RZ, UR5, PT, P1 ;  /* 0x00000005ff007c0c */ /* 0x000fda000bf25310 */
[----:B------:R-:W-:Y:S05]  /*14a0*/  @!P1 BRA `(.L_x_7009) ;  /* 0x0000000000109947 */ /* 0x000fea0003800000 */
[----:B------:R-:W-:-:S04]  /*14b0*/  IADD3 R4, P0, R204, UR4, RZ ;  /* 0x00000004cc047c10 */ /* 0x000fc8000ff1e0ff */
[----:B------:R-:W-:-:S05]  /*14c0*/  IADD3.X R5, R205, UR5, RZ, P0, !PT ;  /* 0x00000005cd057c10 */ /* 0x000fca00087fe4ff */
[----:B------:R0:W5:Y:S01]  /*14d0*/  LDG.E R29, desc[UR38][R4.64] ;  /* 0x00000026041d7981 */ /* 0x000162000c1e1900 */
[----:B------:R-:W-:Y:S05]  /*14e0*/  BRA `(.L_x_7010) ;  /* 0x0000000000107947 */ /* 0x000fea0003800000 */
.L_x_7009:
[----:B------:R-:W-:Y:S05]  /*14f0*/  @!P0 BRA `(.L_x_7010) ;  /* 0x00000000000c8947 */ /* 0x000fea0003800000 */
[----:B------:R-:W2:Y:S04]  /*1500*/  LDG.E R4, desc[UR38][R8.64] ;  /* 0x0000002608047981 */ /* 0x000ea8000c1e1900 */
[----:B------:R-:W2:Y:S02]  /*1510*/  LDG.E R29, desc[UR38][R8.64+0x4] ;  /* 0x00000426081d7981 */ /* 0x000ea4000c1e1900 */
[----:B--2---:R-:W-:-:S07]  /*1520*/  IADD3 R29, -R4, R29, RZ ;  /* 0x0000001d041d7210 */ /* 0x004fce0007ffe1ff */
.L_x_7010:
[----:B------:R-:W-:Y:S02]  /*1530*/  ULDC.64 UR4, c[0x0][0xa10] ;  /* 0x0002840000047ab9 */ /* 0x000fe40000000a00 */
[----:B------:R-:W-:-:S04]  /*1540*/  ISETP.NE.U32.AND P0, PT, RZ, UR4, PT ;  /* 0x00000004ff007c0c */ /* 0x000fc8000bf05070 */
[----:B------:R-:W-:Y:S01]  /*1550*/  ISETP.NE.AND.EX P0, PT, RZ, UR5, PT, P0 ;  /* 0x00000005ff007c0c */ /* 0x000fe2000bf05300 */
[----:B-----5:R-:W-:Y:S01]  /*1560*/  IMAD.IADD R10, R29, 0x1, -R0 ;  /* 0x000000011d0a7824 */ /* 0x020fe200078e0a00 */
[----:B------:R-:W-:-:S11]  /*1570*/  ULDC.64 UR4, c[0x0][0xa30] ;  /* 0x00028c0000047ab9 */ /* 0x000fd60000000a00 */
[----:B0-----:R-:W0:Y:S02]  /*1580*/  @P0 LDC.64 R4, c[0x0][0xa10] ;  /* 0x00028400ff040b82 */ /* 0x001e240000000a00 */
[----:B0-----:R-:W-:-:S05]  /*1590*/  @P0 IMAD.WIDE R4, R26, 0x4, R4 ;  /* 0x000000041a040825 */ /* 0x001fca00078e0204 */
[----:B------:R-:W2:Y:S04]  /*15a0*/  @P0 LDG.E R3, desc[UR38][R4.64] ;  /* 0x0000002604030981 */ /* 0x000ea8000c1e1900 */
[----:B------:R-:W2:Y:S01]  /*15b0*/  @P0 LDG.E R8, desc[UR38][R4.64+0x4] ;  /* 0x0000042604080981 */ /* 0x000ea2000c1e1900 */
[----:B------:R-:W-:Y:S01]  /*15c0*/  IADD3 R27, -R10, RZ, RZ ;  /* 0x000000ff0a1b7210 */ /* 0x000fe20007ffe1ff */
[----:B------:R-:W-:Y:S01]  /*15d0*/  IMAD.MOV.U32 R24, RZ, RZ, R29 ;  /* 0x000000ffff187224 */ /* 0x000fe200078e001d */
[----:B------:R-:W-:Y:S02]  /*15e0*/  ISETP.NE.U32.AND P1, PT, RZ, UR4, PT ;  /* 0x00000004ff007c0c */ /* 0x000fe4000bf25070 */
[----:B------:R-:W-:Y:S02]  /*15f0*/  VIMNMX R27, RZ, R27, !PT ;  /* 0x0000001bff1b7248 */ /* 0x000fe40007fe0100 */
[----:B------:R-:W-:-:S13]  /*1600*/  ISETP.NE.AND.EX P1, PT, RZ, UR5, PT, P1 ;  /* 0x00000005ff007c0c */ /* 0x000fda000bf25310 */
[----:B------:R-:W-:-:S04]  /*1610*/  @P1 IADD3 R6, P2, R204, UR4, RZ ;  /* 0x00000004cc061c10 */ /* 0x000fc8000ff5e0ff */
[----:B------:R-:W-:-:S05]  /*1620*/  @P1 IADD3.X R7, R205, UR5, RZ, P2, !PT ;  /* 0x00000005cd071c10 */ /* 0x000fca00097fe4ff */
[----:B------:R0:W5:Y:S01]  /*1630*/  @P1 LDG.E R24, desc[UR38][R6.64] ;  /* 0x0000002606181981 */ /* 0x000162000c1e1900 */
[----:B--2---:R-:W-:-:S05]  /*1640*/  @P0 IADD3 R25, -R3, R8, RZ ;  /* 0x0000000803190210 */ /* 0x004fca0007ffe1ff */
[----:B------:R-:W-:-:S04]  /*1650*/  IMAD.IADD R96, R10, 0x1, R25 ;  /* 0x000000010a607824 */ /* 0x000fc800078e0219 */
[----:B------:R-:W-:-:S05]  /*1660*/  VIADD R0, R96, 0x7f ;  /* 0x0000007f60007836 */ /* 0x000fca0000000000 */
[----:B------:R-:W-:-:S04]  /*1670*/  SHF.R.S32.HI R3, RZ, 0x1f, R0 ;  /* 0x0000001fff037819 */ /* 0x000fc80000011400 */
[----:B------:R-:W-:-:S04]  /*1680*/  LEA.HI R3, R3, R0, RZ, 0x7 ;  /* 0x0000000003037211 */ /* 0x000fc800078f38ff */
[----:B------:R-:W-:Y:S02]  /*1690*/  LOP3.LUT R0, R3, 0xffffff80, RZ, 0xc0, !PT ;  /* 0xffffff8003007812 */ /* 0x000fe400078ec0ff */
[----:B------:R-:W-:Y:S02]  /*16a0*/  SHF.R.S32.HI R210, RZ, 0x7, R3 ;  /* 0x00000007ffd27819 */ /* 0x000fe40000011403 */
[----:B------:R-:W-:-:S04]  /*16b0*/  VIADDMNMX R0, R0, -R10, R25, PT ;  /* 0x8000000a00007246 */ /* 0x000fc80003800119 */
[----:B------:R-:W-:Y:S02]  /*16c0*/  ISETP.GT.AND P0, PT, R0, R27, PT ;  /* 0x0000001b0000720c */ /* 0x000fe40003f04270 */
[----:B------:R-:W-:-:S05]  /*16d0*/  SHF.R.U32.HI R27, RZ, 0x7, R27 ;  /* 0x00000007ff1b7819 */ /* 0x000fca000001161b */
[----:B------:R-:W-:-:S06]  /*16e0*/  IMAD.MOV.U32 R28, RZ, RZ, R27 ;  /* 0x000000ffff1c7224 */ /* 0x000fcc00078e001b */
[----:B------:R-:W-:-:S05]  /*16f0*/  @P0 VIADD R0, R0, 0x7f ;  /* 0x0000007f00000836 */ /* 0x000fca0000000000 */
[----:B------:R-:W-:-:S04]  /*1700*/  @P0 SHF.R.S32.HI R5, RZ, 0x1f, R0 ;  /* 0x0000001fff050819 */ /* 0x000fc80000011400 */
[----:B------:R-:W-:-:S04]  /*1710*/  @P0 LEA.HI R5, R5, R0, RZ, 0x7 ;  /* 0x0000000005050211 */ /* 0x000fc800078f38ff */
[----:B------:R-:W-:Y:S02]  /*1720*/  @P0 SHF.R.S32.HI R28, RZ, 0x7, R5 ;  /* 0x00000007ff1c0819 */ /* 0x000fe40000011405 */
[----:B------:R-:W-:Y:S02]  /*1730*/  PLOP3.LUT P0, PT, PT, PT, PT, 0x80, 0x0 ;  /* 0x000000000000781c */ /* 0x000fe40003f0f070 */
[----:B------:R-:W-:-:S13]  /*1740*/  ISETP.GT.AND P1, PT, R28, R27, PT ;  /* 0x0000001b1c00720c */ /* 0x000fda0003f24270 */
[----:B0-----:R-:W-:Y:S05]  /*1750*/  @!P1 BRA `(.L_x_7011) ;  /* 0x00000068004c9947 */ /* 0x001fea0003800000 */
        /* <DEDUP_REMOVED lines=20> */
.L_x_7013:
[----:B------:R-:W-:Y:S05]  /*18a0*/  BSYNC B6 ;  /* 0x0000000000067941 */ /* 0x000fea0003800000 */
.L_x_7012:
        /* <DEDUP_REMOVED lines=20> */
.L_x_7015:
[----:B------:R-:W-:Y:S05]  /*19f0*/  BSYNC B6 ;  /* 0x0000000000067941 */ /* 0x000fea0003800000 */
.L_x_7014:
[----:B------:R-:W-:Y:S01]  /*1a00*/  ULDC.64 UR4, c[0x0][0x9f8] ;  /* 0x00027e0000047ab9 */ /* 0x000fe20000000a00 */
[----:B------:R-:W0:Y:S01]  /*1a10*/  LDC R37, c[0x0][0x3f4] ;  /* 0x0000fd00ff257b82 */ /* 0x000e220000000800 */
[----:B------:R-:W-:-:S04]  /*1a20*/  ISETP.NE.U32.AND P0, PT, RZ, UR4, PT ;  /* 0x00000004ff007c0c */ /* 0x000fc8000bf05070 */
[----:B------:R-:W-:-:S03]  /*1a30*/  ISETP.NE.AND.EX P0, PT, RZ, UR5, PT, P0 ;  /* 0x00000005ff007c0c */ /* 0x000fc6000bf05300 */
[----:B------:R-:W1:Y:S08]  /*1a40*/  LDC.64 R14, c[0x0][0x3f8] ;  /* 0x0000fe00ff0e7b82 */ /* 0x000e700000000a00 */
[----:B------:R-:W2:Y:S02]  /*1a50*/  LDC.64 R34, c[0x0][0x408] ;  /* 0x00010200ff227b82 */ /* 0x000ea40000000a00 */
[----:B------:R-:W-:-:S04]  /*1a60*/  @P0 IADD3 R4, P1, R204, UR4, RZ ;  /* 0x00000004cc040c10 */ /* 0x000fc8000ff3e0ff */
[----:B------:R-:W-:-:S05]  /*1a70*/  @P0 IADD3.X R5, R205, UR5, RZ, P1, !PT ;  /* 0x00000005cd050c10 */ /* 0x000fca0008ffe4ff */
[----:B------:R3:W4:Y:S01]  /*1a80*/  @P0 LDG.E R26, desc[UR38][R4.64] ;  /* 0x00000026041a0981 */ /* 0x000722000c1e1900 */
[----:B0-----:R-:W-:Y:S01]  /*1a90*/  ISETP.GE.AND P0, PT, R16, R37, PT ;  /* 0x000000251000720c */ /* 0x001fe20003f06270 */
[----:B------:R-:W-:Y:S01]  /*1aa0*/  IMAD.IADD R0, R30, 0x1, R29 ;  /* 0x000000011e007824 */ /* 0x000fe200078e021d */
[----:B------:R-:W-:Y:S01]  /*1ab0*/  SHF.R.U32.HI R21, RZ, 0x3, R193 ;  /* 0x00000003ff157819 */ /* 0x000fe200000116c1 */
[----:B------:R-:W0:Y:S01]  /*1ac0*/  S2R R38, SR_TID.X ;  /* 0x0000000000267919 */ /* 0x000e220000002100 */
[----:B------:R-:W-:Y:S01]  /*1ad0*/  SEL R3, R37, RZ, P0 ;  /* 0x000000ff25037207 */ /* 0x000fe20000000000 */
[----:B-1----:R-:W-:Y:S01]  /*1ae0*/  IMAD.WIDE.U32 R6, R153, R14, R18 ;  /* 0x0000000e99067225 */ /* 0x002fe200078e0012 */
[----:B------:R-:W-:Y:S02]  /*1af0*/  SHF.R.U32.HI R20, RZ, 0x3, R192 ;  /* 0x00000003ff147819 */ /* 0x000fe400000116c0 */
[----:B------:R-:W-:Y:S01]  /*1b00*/  SHF.L.U32 R37, R37, 0x1, RZ ;  /* 0x0000000125257819 */ /* 0x000fe200000006ff */
[----:B------:R-:W-:Y:S01]  /*1b10*/  IMAD.IADD R3, R16, 0x1, R3 ;  /* 0x0000000110037824 */ /* 0x000fe200078e0203 */
[----:B------:R-:W-:Y:S01]  /*1b20*/  MOV R84, R6 ;  /* 0x0000000600547202 */ /* 0x000fe20000000f00 */
[C---:B------:R-:W-:Y:S01]  /*1b30*/  IMAD R8, R227.reuse, R14, RZ ;  /* 0x0000000ee3087224 */ /* 0x040fe200078e02ff */
[C---:B--2---:R-:W-:Y:S01]  /*1b40*/  SHF.L.U64.HI R29, R34.reuse, 0x5, R35 ;  /* 0x00000005221d7819 */ /* 0x044fe20000010223 */
[-C--:B------:R-:W-:Y:S01]  /*1b50*/  IMAD R10, R227, R34.reuse, RZ ;  /* 0x00000022e30a7224 */ /* 0x080fe200078e02ff */
[----:B------:R-:W-:Y:S01]  /*1b60*/  SHF.R.S32.HI R6, RZ, 0x1f, R3 ;  /* 0x0000001fff067819 */ /* 0x000fe20000011403 */
[----:B---3--:R-:W-:Y:S01]  /*1b70*/  IMAD.WIDE.U32 R4, R153, R34, R18 ;  /* 0x0000002299047225 */ /* 0x008fe200078e0012 */
[----:B------:R-:W-:-:S02]  /*1b80*/  SHF.L.U64.HI R30, R34, 0x6, R35 ;  /* 0x00000006221e7819 */ /* 0x000fc40000010223 */
[----:B------:R-:W-:Y:S01]  /*1b90*/  LEA.HI R12, R6, R3, RZ, 0x3 ;  /* 0x00000003060c7211 */ /* 0x000fe200078f18ff */
[C---:B------:R-:W-:Y:S01]  /*1ba0*/  IMAD R91, R153.reuse, R35, R10 ;  /* 0x00000023995b7224 */ /* 0x040fe200078e020a */
[----:B------:R-:W-:Y:S01]  /*1bb0*/  SHF.L.U64.HI R31, R34, 0x7, R35 ;  /* 0x00000007221f7819 */ /* 0x000fe20000010223 */
[----:B------:R-:W-:Y:S01]  /*1bc0*/  IMAD.WIDE.U32 R10, R153, R34, R16 ;  /* 0x00000022990a7225 */ /* 0x000fe200078e0010 */
[----:B------:R-:W-:Y:S02]  /*1bd0*/  LOP3.LUT R43, R12, 0xfffffff8, RZ, 0xc0, !PT ;  /* 0xfffffff80c2b7812 */ /* 0x000fe400078ec0ff */
[----:B------:R-:W-:Y:S01]  /*1be0*/  SHF.R.S32.HI R81, RZ, 0x3, R12 ;  /* 0x00000003ff517819 */ /* 0x000fe2000001140c */
[----:B------:R-:W-:Y:S01]  /*1bf0*/  IMAD.IADD R89, R5, 0x1, R91 ;  /* 0x0000000105597824 */ /* 0x000fe200078e025b */
[----:B------:R-:W-:Y:S01]  /*1c00*/  IADD3 R91, R91, R11, RZ ;  /* 0x0000000b5b5b7210 */ /* 0x000fe20007ffe0ff */
[C---:B------:R-:W-:Y:S01]  /*1c10*/  IMAD R87, R153.reuse, R15, R8 ;  /* 0x0000000f99577224 */ /* 0x040fe200078e0208 */
[----:B-----5:R-:W-:Y:S01]  /*1c20*/  SHF.R.S32.HI R11, RZ, 0x1f, R24 ;  /* 0x0000001fff0b7819 */ /* 0x020fe20000011418 */
[----:B------:R-:W-:Y:S01]  /*1c30*/  IMAD.MOV.U32 R88, RZ, RZ, R4 ;  /* 0x000000ffff587224 */ /* 0x000fe200078e0004 */
[----:B------:R-:W-:Y:S01]  /*1c40*/  LEA.HI R4, R6, R3, RZ, 0x6 ;  /* 0x0000000306047211 */ /* 0x000fe200078f30ff */
[----:B------:R-:W-:Y:S01]  /*1c50*/  IMAD.WIDE.U32 R8, R153, R14, R16 ;  /* 0x0000000e99087225 */ /* 0x000fe200078e0010 */
[----:B------:R-:W-:-:S02]  /*1c60*/  LOP3.LUT R3, R12, 0x38, RZ, 0xc0, !PT ;  /* 0x000000380c037812 */ /* 0x000fc400078ec0ff */
[----:B------:R-:W-:Y:S01]  /*1c70*/  IADD3 R85, R7, R87, RZ ;  /* 0x0000005707557210 */ /* 0x000fe20007ffe0ff */
[----:B------:R-:W-:Y:S01]  /*1c80*/  IMAD.MOV.U32 R86, RZ, RZ, R8 ;  /* 0x000000ffff567224 */ /* 0x000fe200078e0008 */
[----:B0-----:R-:W-:Y:S01]  /*1c90*/  SHF.R.U32.HI R38, RZ, 0x7, R38 ;  /* 0x00000007ff267819 */ /* 0x001fe20000011626 */
[----:B------:R-:W-:Y:S01]  /*1ca0*/  IMAD.MOV.U32 R90, RZ, RZ, R10 ;  /* 0x000000ffff5a7224 */ /* 0x000fe200078e000a */
[----:B------:R-:W-:Y:S01]  /*1cb0*/  SHF.L.U32 R4, R4, 0x7, RZ ;  /* 0x0000000704047819 */ /* 0x000fe200000006ff */
[C---:B------:R-:W-:Y:S01]  /*1cc0*/  IMAD R10, R11.reuse, R14, RZ ;  /* 0x0000000e0b0a7224 */ /* 0x040fe200078e02ff */
[----:B------:R-:W-:Y:S01]  /*1cd0*/  ISETP.NE.AND P6, PT, R38, 0x1, PT ;  /* 0x000000012600780c */ /* 0x000fe20003fc5270 */
[----:B------:R-:W-:Y:S01]  /*1ce0*/  IMAD R11, R11, R34, RZ ;  /* 0x000000220b0b7224 */ /* 0x000fe200078e02ff */
[--C-:B------:R-:W-:Y:S01]  /*1cf0*/  LOP3.LUT R5, R193, 0x38, R12.reuse, 0xf8, !PT ;  /* 0x00000038c1057812 */ /* 0x100fe200078ef80c */
[----:B------:R-:W-:Y:S01]  /*1d00*/  IMAD.IADD R87, R87, 0x1, R9 ;  /* 0x0000000157577824 */ /* 0x000fe200078e0209 */
[----:B------:R-:W-:Y:S01]  /*1d10*/  LOP3.LUT R7, R192, 0x38, R12, 0xf8, !PT ;  /* 0x00000038c0077812 */ /* 0x000fe200078ef80c */
[C---:B------:R-:W-:Y:S01]  /*1d20*/  IMAD R39, R24.reuse, R15, R10 ;  /* 0x0000000f18277224 */ /* 0x040fe200078e020a */
[----:B------:R-:W-:Y:S01]  /*1d30*/  LOP3.LUT R8, R159, 0x38, R12, 0xf8, !PT ;  /* 0x000000389f087812 */ /* 0x000fe200078ef80c */
[----:B------:R-:W-:Y:S01]  /*1d40*/  IMAD.WIDE.U32 R84, R24, R14, R84 ;  /* 0x0000000e18547225 */ /* 0x000fe200078e0054 */
[----:B------:R-:W-:-:S02]  /*1d50*/  LOP3.LUT R3, R3, 0x1c0, R228, 0xf8, !PT ;  /* 0x000001c003037812 */ /* 0x000fc400078ef8e4 */
[----:B------:R-:W-:Y:S01]  /*1d60*/  LOP3.LUT R6, R4, 0xffffe000, RZ, 0xc0, !PT ;  /* 0xffffe00004067812 */ /* 0x000fe200078ec0ff */
[C---:B------:R-:W-:Y:S01]  /*1d70*/  IMAD R11, R24.reuse, R35, R11 ;  /* 0x00000023180b7224 */ /* 0x040fe200078e020b */
[----:B------:R-:W-:Y:S01]  /*1d80*/  LOP3.LUT R5, R5, R21, RZ, 0x3c, !PT ;  /* 0x0000001505057212 */ /* 0x000fe200078e3cff */
[----:B------:R-:W-:Y:S05]  /*1d90*/  @!P6 WARPSYNC.ALL ;  /* 0x000000000000e948 */ /* 0x000fea0003800000 */
[----:B------:R-:W-:Y:S01]  /*1da0*/  LOP3.LUT R9, R7, R20, RZ, 0x3c, !PT ;  /* 0x0000001407097212 */ /* 0x000fe200078e3cff */
[----:B------:R-:W-:Y:S01]  /*1db0*/  IMAD.WIDE.U32 R88, R24, R34, R88 ;  /* 0x0000002218587225 */ /* 0x000fe200078e0058 */
[----:B------:R-:W-:Y:S01]  /*1dc0*/  LOP3.LUT R8, R8, R229, RZ, 0x3c, !PT ;  /* 0x000000e508087212 */ /* 0x000fe200078e3cff */
[----:B------:R-:W-:Y:S01]  /*1dd0*/  ULDC UR4, c[0x0][0x2f4] ;  /* 0x0000bd0000047ab9 */ /* 0x000fe20000000800 */
[----:B------:R-:W-:Y:S01]  /*1de0*/  LOP3.LUT R7, R3, R198, RZ, 0x3c, !PT ;  /* 0x000000c603077212 */ /* 0x000fe200078e3cff */
[----:B------:R-:W-:Y:S01]  /*1df0*/  IMAD.WIDE.U32 R86, R24, R14, R86 ;  /* 0x0000000e18567225 */ /* 0x000fe200078e0056 */
[----:B------:R-:W-:-:S02]  /*1e00*/  IADD3 R3, R5, R6, R197 ;  /* 0x0000000605037210 */ /* 0x000fc40007ffe0c5 */
[----:B------:R-:W-:Y:S01]  /*1e10*/  IADD3 R4, R9, R6, R196 ;  /* 0x0000000609047210 */ /* 0x000fe20007ffe0c4 */
[----:B------:R-:W-:Y:S01]  /*1e20*/  IMAD.WIDE.U32 R90, R24, R34, R90 ;  /* 0x00000022185a7225 */ /* 0x000fe200078e005a */
[-C--:B------:R-:W-:Y:S02]  /*1e30*/  IADD3 R5, R8, R6.reuse, R195 ;  /* 0x0000000608057210 */ /* 0x080fe40007ffe0c3 */
[----:B------:R-:W-:Y:S01]  /*1e40*/  IADD3 R6, R7, R6, R199 ;  /* 0x0000000607067210 */ /* 0x000fe20007ffe0c7 */
[----:B------:R-:W-:Y:S01]  /*1e50*/  VIADD R97, R38, 0x8 ;  /* 0x0000000826617836 */ /* 0x000fe20000000000 */
[--C-:B------:R-:W-:Y:S01]  /*1e60*/  SHF.L.U64.HI R7, R14, 0x5, R15.reuse ;  /* 0x000000050e077819 */ /* 0x100fe2000001020f */
[----:B------:R-:W-:Y:S01]  /*1e70*/  IMAD.SHL.U32 R32, R34, 0x20, RZ ;  /* 0x0000002022207824 */ /* 0x000fe200078e00ff */
[--C-:B------:R-:W-:Y:S01]  /*1e80*/  SHF.L.U64.HI R8, R14, 0x6, R15.reuse ;  /* 0x000000060e087819 */ /* 0x100fe2000001020f */
[----:B------:R-:W-:Y:S01]  /*1e90*/  IMAD.SHL.U32 R33, R34, 0x40, RZ ;  /* 0x0000004022217824 */ /* 0x000fe200078e00ff */
[C---:B------:R-:W-:Y:S01]  /*1ea0*/  SHF.L.U64.HI R9, R14.reuse, 0x7, R15 ;  /* 0x000000070e097819 */ /* 0x040fe2000001020f */
[----:B------:R-:W-:Y:S01]  /*1eb0*/  IMAD.IADD R38, R85, 0x1, R39 ;  /* 0x0000000155267824 */ /* 0x000fe200078e0227 */
[C---:B------:R-:W-:Y:S01]  /*1ec0*/  SHF.L.U32 R21, R14.reuse, 0x7, RZ ;  /* 0x000000070e157819 */ /* 0x040fe200000006ff */
[----:B------:R-:W-:Y:S01]  /*1ed0*/  IMAD.SHL.U32 R10, R14, 0x20, RZ ;  /* 0x000000200e0a7824 */ /* 0x000fe200078e00ff */
[----:B------:R-:W-:Y:S01]  /*1ee0*/  SHF.L.U32 R34, R34, 0x7, RZ ;  /* 0x0000000722227819 */ /* 0x000fe200000006ff */
[----:B------:R-:W-:Y:S01]  /*1ef0*/  IMAD.SHL.U32 R20, R14, 0x40, RZ ;  /* 0x000000400e147824 */ /* 0x000fe200078e00ff */
[----:B------:R-:W-:Y:S01]  /*1f00*/  SHF.R.S32.HI R35, RZ, 0x1f, R42 ;  /* 0x0000001fff237819 */ /* 0x000fe2000001142a */
[----:B------:R-:W-:Y:S01]  /*1f10*/  IMAD R36, R202, 0x20, R153 ;  /* 0x00000020ca247824 */ /* 0x000fe200078e0299 */
[----:B------:R-:W-:Y:S01]  /*1f20*/  @!P6 BAR.SYNC.DEFER_BLOCKING 0x9, 0x100 ;  /* 0x024400000000eb1d */ /* 0x000fe20000010000 */
[----:B------:R-:W-:Y:S01]  /*1f30*/  IMAD.IADD R39, R39, 0x1, R87 ;  /* 0x0000000127277824 */ /* 0x000fe200078e0257 */
[----:B------:R-:W-:Y:S01]  /*1f40*/  ISETP.GE.AND P1, PT, R16, UR4, PT ;  /* 0x0000000410007c0c */ /* 0x000fe2000bf26270 */
[----:B------:R-:W-:Y:S01]  /*1f50*/  IMAD.IADD R80, R11, 0x1, R91 ;  /* 0x000000010b507824 */ /* 0x000fe200078e025b */
[----:B------:R-:W-:-:S02]  /*1f60*/  ISETP.GE.AND P2, PT, R22, UR4, PT ;  /* 0x0000000416007c0c */ /* 0x000fc4000bf46270 */
[----:B------:R-:W-:Y:S02]  /*1f70*/  IADD3 R40, R89, R11, RZ ;  /* 0x0000000b59287210 */ /* 0x000fe40007ffe0ff */
[----:B------:R-:W-:Y:S02]  /*1f80*/  SHF.R.S32.HI R83, RZ, 0x1f, R43 ;  /* 0x0000001fff537819 */ /* 0x000fe4000001142b */
[----:B----4-:R-:W-:-:S07]  /*1f90*/  SHF.R.S32.HI R82, RZ, 0x1f, R26 ;  /* 0x0000001fff527819 */ /* 0x010fce000001141a */
.L_x_7113:
[----:B------:R-:W0:Y:S01]  /*1fa0*/  LDC R101, c[0x0][0x430] ;  /* 0x00010c00ff657b82 */ /* 0x000e220000000800 */
[----:B------:R-:W-:Y:S02]  /*1fb0*/  VIADD R28, R28, 0xffffffff ;  /* 0xffffffff1c1c7836 */ /* 0x000fe40000000000 */
[----:B------:R-:W-:-:S03]  /*1fc0*/  IMAD.MOV.U32 R102, RZ, RZ, RZ ;  /* 0x000000ffff667224 */ /* 0x000fc600078e00ff */
[----:B------:R-:W-:Y:S02]  /*1fd0*/  LEA R11, R28, R36, 0x7 ;  /* 0x000000241c0b7211 */ /* 0x000fe400078e38ff */
[----:B-1----:R-:W1:Y:S02]  /*1fe0*/  LDC R104, c[0x0][0x3f4] ;  /* 0x0000fd00ff687b82 */ /* 0x002e640000000800 */
[----:B------:R-:W-:Y:S01]  /*1ff0*/  ISETP.GE.AND P3, PT, R11, R25, PT ;  /* 0x000000190b00720c */ /* 0x000fe20003f66270 */
[----:B------:R-:W-:-:S03]  /*2000*/  IMAD.IADD R45, R0, 0x1, R11 ;  /* 0x00000001002d7824 */ /* 0x000fc600078e020b */
[----:B------:R-:W-:Y:S01]  /*2010*/  ISETP.GT.OR P3, PT, R36, 0x7f, P3 ;  /* 0x0000007f2400780c */ /* 0x000fe20001f64670 */
[----:B------:R-:W-:Y:S01]  /*2020*/  IMAD.MOV.U32 R11, RZ, RZ, R45 ;  /* 0x000000ffff0b7224 */ /* 0x000fe200078e002d */
[----:B0-----:R-:W-:-:S11]  /*2030*/  ISETP.NE.AND P4, PT, R101, 0x1, PT ;  /* 0x000000016500780c */ /* 0x001fd60003f85270 */
[----:B------:R-:W0:Y:S08]  /*2040*/  @!P3 LDC.64 R14, c[0x0][0x428] ;  /* 0x00010a00ff0ebb82 */ /* 0x000e300000000a00 */
[----:B--2---:R-:W2:Y:S08]  /*2050*/  @!P3 LDC.64 R46, c[0x0][0x418] ;  /* 0x00010600ff2ebb82 */ /* 0x004eb00000000a00 */
[----:B---3--:R-:W3:Y:S08]  /*2060*/  @P4 LDC R12, c[0x0][0x434] ;  /* 0x00010d00ff0c4b82 */ /* 0x008ef00000000800 */
[----:B------:R-:W4:Y:S01]  /*2070*/  @P4 LDC R13, c[0x0][0x438] ;  /* 0x00010e00ff0d4b82 */ /* 0x000f220000000800 */
[----:B---3--:R-:W-:-:S05]  /*2080*/  @P4 IMAD.HI.U32 R12, R45, R12, RZ ;  /* 0x0000000c2d0c4227 */ /* 0x008fca00078e00ff */
[----:B----4-:R-:W-:Y:S01]  /*2090*/  @P4 SHF.R.U32.HI R11, RZ, R13, R12 ;  /* 0x0000000dff0b4219 */ /* 0x010fe2000001160c */
[----:B0-----:R-:W-:-:S03]  /*20a0*/  @!P3 IMAD R12, R82, R14, RZ ;  /* 0x0000000e520cb224 */ /* 0x001fc600078e02ff */
[----:B------:R-:W-:Y:S01]  /*20b0*/  @!P3 SHF.R.S32.HI R13, RZ, 0x1f, R11 ;  /* 0x0000001fff0db819 */ /* 0x000fe2000001140b */
[----:B------:R-:W-:Y:S01]  /*20c0*/  @!P3 IMAD R15, R26, R15, R12 ;  /* 0x0000000f1a0fb224 */ /* 0x000fe200078e020c */
[----:B------:R-:W-:-:S05]  /*20d0*/  @!P3 MOV R12, R11 ;  /* 0x0000000b000cb202 */ /* 0x000fca0000000f00 */
[----:B------:R-:W-:-:S04]  /*20e0*/  @!P3 IMAD.WIDE.U32 R12, R26, R14, R12 ;  /* 0x0000000e1a0cb225 */ /* 0x000fc800078e000c */
[----:B------:R-:W-:Y:S01]  /*20f0*/  @!P3 IMAD.IADD R13, R13, 0x1, R15 ;  /* 0x000000010d0db824 */ /* 0x000fe200078e020f */
[----:B--2---:R-:W-:-:S04]  /*2100*/  @!P3 LEA R14, P4, R12, R46, 0x2 ;  /* 0x0000002e0c0eb211 */ /* 0x004fc800078810ff */
[----:B------:R-:W-:-:S05]  /*2110*/  @!P3 LEA.HI.X R15, R12, R47, R13, 0x2, P4 ;  /* 0x0000002f0c0fb211 */ /* 0x000fca00020f140d */
[----:B------:R0:W5:Y:S01]  /*2120*/  @!P3 LDG.E R102, desc[UR38][R14.64] ;  /* 0x000000260e66b981 */ /* 0x000162000c1e1900 */
[----:B-1----:R-:W-:Y:S01]  /*2130*/  ISETP.GE.AND P3, PT, R104, 0x1, PT ;  /* 0x000000016800780c */ /* 0x002fe20003f66270 */
[----:B------:R-:W-:Y:S05]  /*2140*/  YIELD ;  /* 0x0000000000007946 */ /* 0x000fea0003800000 */
[----:B------:R-:W-:Y:S01]  /*2150*/  IADD3 R12, -R11, RZ, RZ ;  /* 0x000000ff0b0c7210 */ /* 0x000fe20007ffe1ff */
[----:B------:R-:W-:Y:S01]  /*2160*/  IMAD R11, R155, 0x4000, R201 ;  /* 0x000040009b0b7824 */ /* 0x000fe200078e02c9 */
[----:B------:R-:W-:Y:S01]  /*2170*/  ISETP.GT.AND P4, PT, R28, R27, PT ;  /* 0x0000001b1c00720c */ /* 0x000fe20003f84270 */
[----:B------:R-:W-:Y:S02]  /*2180*/  BSSY B0, `(.L_x_7016) ;  /* 0x0000570000007945 */ /* 0x000fe40003800000 */
[----:B------:R-:W-:Y:S01]  /*2190*/  IMAD R101, R101, R12, R45 ;  /* 0x0000000c65657224 */ /* 0x000fe200078e022d */
        /* <DEDUP_REMOVED lines=24> */
[C---:B------:R-:W-:Y:S02]  /*2320*/  IMAD R103, R11.reuse, R21, R14 ;  /* 0x000000150b677224 */ /* 0x040fe400078e020e */
[----:B------:R-:W-:Y:S02]  /*2330*/  IMAD R45, R11, R34, R44 ;  /* 0x000000220b2d7224 */ /* 0x000fe400078e022c */
[C---:B------:R-:W-:Y:S02]  /*2340*/  IMAD R11, R42.reuse, UR5, R15 ;  /* 0x000000052a0b7c24 */ /* 0x040fe4000f8e020f */
[----:B------:R-:W-:Y:S01]  /*2350*/  IMAD.WIDE.U32 R108, R42, UR4, R12 ;  /* 0x000000042a6c7c25 */ /* 0x000fe2000f8e000c */
[----:B------:R-:W-:-:S03]  /*2360*/  ULDC.64 UR4, c[0x0][0x2e8] ;  /* 0x0000ba0000047ab9 */ /* 0x000fc60000000a00 */
[----:B------:R-:W-:Y:S01]  /*2370*/  IMAD.IADD R11, R109, 0x1, R11 ;  /* 0x000000016d0b7824 */ /* 0x000fe200078e020b */
[----:B------:R-:W-:Y:S01]  /*2380*/  LEA R109, P4, R108, UR4, 0x1 ;  /* 0x000000046c6d7c11 */ /* 0x000fe2000f8808ff */
[----:B------:R-:W-:-:S03]  /*2390*/  IMAD.WIDE.U32 R14, R21, R28, RZ ;  /* 0x0000001c150e7225 */ /* 0x000fc600078e00ff */
[----:B------:R-:W-:Y:S01]  /*23a0*/  LEA.HI.X R108, R108, UR5, R11, 0x1, P4 ;  /* 0x000000056c6c7c11 */ /* 0x000fe2000a0f0c0b */
        /* <DEDUP_REMOVED lines=9> */
[----:B------:R-:W-:Y:S02]  /*2440*/  P2R R124, PR, RZ, 0x8 ;  /* 0x00000008ff7c7803 */ /* 0x000fe40000000000 */
[----:B------:R-:W-:-:S02]  /*2450*/  CS2R R70, SRZ ;  /* 0x0000000000467805 */ /* 0x000fc4000001ff00 */
        /* <DEDUP_REMOVED lines=22> */
.L_x_7020:
[----:B------:R-:W-:Y:S05]  /*25c0*/  BSYNC B1 ;  /* 0x0000000000017941 */ /* 0x000fea0003800000 */
.L_x_7019:
[----:B------:R-:W-:Y:S01]  /*25d0*/  ISETP.GE.AND P3, PT, R220, R98, PT ;  /* 0x00000062dc00720c */ /* 0x000fe20003f66270 */
[----:B0----5:R-:W-:Y:S01]  /*25e0*/  IMAD.MOV.U32 R44, RZ, RZ, R68 ;  /* 0x000000ffff2c7224 */ /* 0x021fe200078e0044 */
[----:B------:R-:W-:Y:S01]  /*25f0*/  MOV R46, R72 ;  /* 0x00000048002e7202 */ /* 0x000fe20000000f00 */
[----:B------:R-:W-:Y:S01]  /*2600*/  IMAD.MOV.U32 R45, RZ, RZ, R69 ;  /* 0x000000ffff2d7224 */ /* 0x000fe200078e0045 */
[----:B------:R-:W-:Y:S01]  /*2610*/  BSSY B1, `(.L_x_7021) ;  /* 0x0000025000017945 */ /* 0x000fe20003800000 */
        /* <DEDUP_REMOVED lines=8> */
[----:B------:R-:W-:Y:S02]  /*26a0*/  CS2R R64, SRZ ;  /* 0x0000000000407805 */ /* 0x000fe4000001ff00 */
[----:B------:R-:W-:Y:S02]  /*26b0*/  P2R R122, PR, RZ, 0x8 ;  /* 0x00000008ff7a7803 */ /* 0x000fe40000000000 */
[----:B------:R-:W-:Y:S02]  /*26c0*/  CS2R R62, SRZ ;  /* 0x00000000003e7805 */ /* 0x000fe4000001ff00 */
[----:B------:R-:W-:Y:S02]  /*26d0*/  PRMT R116, R44, 0x5410, R45 ;  /* 0x000054102c747816 */ /* 0x000fe4000000002d */
[----:B------:R-:W-:Y:S02]  /*26e0*/  CS2R R66, SRZ ;  /* 0x0000000000427805 */ /* 0x000fe4000001ff00 */
[----:B------:R-:W-:-:S02]  /*26f0*/  PRMT R123, R46, 0x7610, R123 ;  /* 0x000076102e7b7816 */ /* 0x000fc4000000007b */
[----:B------:R-:W-:Y:S01]  /*2700*/  PRMT R121, R121, 0x5410, R47 ;  /* 0x0000541079797816 */ /* 0x000fe2000000002f */
        /* <DEDUP_REMOVED lines=21> */
.L_x_7022:
[----:B------:R-:W-:Y:S05]  /*2860*/  BSYNC B1 ;  /* 0x0000000000017941 */ /* 0x000fea0003800000 */
.L_x_7021:
[----:B------:R-:W-:Y:S01]  /*2870*/  ISETP.GE.AND P3, PT, R219, R98, PT ;  /* 0x00000062db00720c */ /* 0x000fe20003f66270 */
[----:B0----5:R-:W-:Y:S01]  /*2880*/  IMAD.MOV.U32 R45, RZ, RZ, R61 ;  /* 0x000000ffff2d7224 */ /* 0x021fe200078e003d */
[----:B------:R-:W-:Y:S01]  /*2890*/  MOV R44, R60 ;  /* 0x0000003c002c7202 */ /* 0x000fe20000000f00 */
        /* <DEDUP_REMOVED lines=11> */
[----:B------:R-:W-:Y:S02]  /*2950*/  PRMT R110, R44, 0x5410, R45 ;  /* 0x000054102c6e7816 */ /* 0x000fe4000000002d */
[----:B------:R-:W-:Y:S02]  /*2960*/  CS2R R44, SRZ ;  /* 0x00000000002c7805 */ /* 0x000fe4000001ff00 */
[----:B------:R-:W-:Y:S02]  /*2970*/  PRMT R114, R46, 0x5410, R47 ;  /* 0x000054102e727816 */ /* 0x000fe4000000002f */
[----:B------:R-:W-:Y:S02]  /*2980*/  CS2R R54, SRZ ;  /* 0x0000000000367805 */ /* 0x000fe4000001ff00 */
[----:B------:R-:W-:-:S02]  /*2990*/  CS2R R58, SRZ ;  /* 0x00000000003a7805 */ /* 0x000fc4000001ff00 */
[----:B------:R-:W-:Y:S02]  /*29a0*/  CS2R R48, SRZ ;  /* 0x0000000000307805 */ /* 0x000fe4000001ff00 */
[----:B------:R-:W-:Y:S02]  /*29b0*/  CS2R R46, SRZ ;  /* 0x00000000002e7805 */ /* 0x000fe4000001ff00 */
        /* <DEDUP_REMOVED lines=22> */
.L_x_7024:
[----:B------:R-:W-:Y:S05]  /*2b20*/  BSYNC B1 ;  /* 0x0000000000017941 */ /* 0x000fea0003800000 */
.L_x_7023:
[----:B------:R-:W-:Y:S01]  /*2b30*/  ISETP.GE.AND P4, PT, R218, R98, PT ;  /* 0x00000062da00720c */ /* 0x000fe20003f86270 */
[----:B------:R-:W-:-:S12]  /*2b40*/  BSSY B1, `(.L_x_7025) ;  /* 0x000001e000017945 */ /* 0x000fd80003800000 */
[----:B------:R-:W-:Y:S05]  /*2b50*/  @P4 BRA `(.L_x_7026) ;  /* 0x0000000000704947 */ /* 0x000fea0003800000 */
[----:B------:R-:W1:Y:S01]  /*2b60*/  LDC.64 R44, c[0x0][0x3f8] ;  /* 0x0000fe00ff2c7b82 */ /* 0x000e620000000a00 */
[----:B------:R-:W-:Y:S01]  /*2b70*/  IMAD.MOV.U32 R15, RZ, RZ, R103 ;  /* 0x000000ffff0f7224 */ /* 0x000fe200078e0067 */
[----:B------:R-:W-:Y:S01]  /*2b80*/  ULDC.64 UR4, c[0x0][0x3e8] ;  /* 0x0000fa0000047ab9 */ /* 0x000fe20000000a00 */
[----:B------:R-:W-:Y:S02]  /*2b90*/  CS2R R48, SRZ ;  /* 0x0000000000307805 */ /* 0x000fe4000001ff00 */
[----:B------:R-:W-:Y:S01]  /*2ba0*/  CS2R R50, SRZ ;  /* 0x0000000000327805 */ /* 0x000fe2000001ff00 */
[----:B-1----:R-:W-:-:S04]  /*2bb0*/  IMAD.WIDE.U32 R14, R44, 0x60, R14 ;  /* 0x000000602c0e7825 */ /* 0x002fc800078e000e */
[----:B------:R-:W-:Y:S01]  /*2bc0*/  IMAD R13, R45, 0x60, RZ ;  /* 0x000000602d0d7824 */ /* 0x000fe200078e02ff */
[----:B------:R-:W-:-:S04]  /*2bd0*/  IADD3 R45, P5, R84, R14, RZ ;  /* 0x0000000e542d7210 */ /* 0x000fc80007fbe0ff */
[----:B------:R-:W-:Y:S02]  /*2be0*/  IADD3.X R46, R38, R15, R13, P5, !PT ;  /* 0x0000000f262e7210 */ /* 0x000fe40002ffe40d */
[----:B------:R-:W1:Y:S01]  /*2bf0*/  LDC.64 R14, c[0x0][0x408] ;  /* 0x00010200ff0e7b82 */ /* 0x000e620000000a00 */
[----:B------:R-:W-:-:S03]  /*2c00*/  MOV R13, R11 ;  /* 0x0000000b000d7202 */ /* 0x000fc60000000f00 */
[----:B-1----:R-:W-:-:S04]  /*2c10*/  IMAD.WIDE.U32 R12, R14, 0x60, R12 ;  /* 0x000000600e0c7825 */ /* 0x002fc800078e000c */
[----:B------:R-:W-:Y:S01]  /*2c20*/  IMAD R15, R15, 0x60, RZ ;  /* 0x000000600f0f7824 */ /* 0x000fe200078e02ff */
[----:B------:R-:W-:-:S04]  /*2c30*/  IADD3 R11, P5, R88, R12, RZ ;  /* 0x0000000c580b7210 */ /* 0x000fc80007fbe0ff */
[----:B------:R-:W-:Y:S02]  /*2c40*/  IADD3.X R44, R40, R13, R15, P5, !PT ;  /* 0x0000000d282c7210 */ /* 0x000fe40002ffe40f */
        /* <DEDUP_REMOVED lines=13> */
.L_x_7026:
[----:B------:R-:W-:Y:S05]  /*2d20*/  BSYNC B1 ;  /* 0x0000000000017941 */ /* 0x000fea0003800000 */
.L_x_7025:
[----:B-----5:R-:W-:Y:S01]  /*2d30*/  IMAD.MOV.U32 R11, RZ, RZ, R52 ;  /* 0x000000ffff0b7224 */ /* 0x020fe200078e0034 */
[----:B-1----:R-:W-:Y:S01]  /*2d40*/  MOV R13, R56 ;  /* 0x00000038000d7202 */ /* 0x002fe20000000f00 */
[----:B------:R-:W-:Y:S01]  /*2d50*/  IMAD.MOV.U32 R12, RZ, RZ, R53 ;  /* 0x000000ffff0c7224 */ /* 0x000fe200078e0035 */
[----:B------:R-:W-:Y:S01]  /*2d60*/  ISETP.NE.AND P5, PT, R157, 0x3, PT ;  /* 0x000000039d00780c */ /* 0x000fe20003fa5270 */
        /* <DEDUP_REMOVED lines=13> */
[----:B0-----:R-:W-:Y:S01]  /*2e40*/  PRMT R78, R11, 0x5410, R12 ;  /* 0x000054100b4e7816 */ /* 0x001fe2000000000c */
        /* <DEDUP_REMOVED lines=9> */
.L_x_7027:
[----:B------:R-:W-:Y:S01]  /*2ee0*/  IMAD R92, R155, 0x8, R156 ;  /* 0x000000089b5c7824 */ /* 0x000fe200078e029c */
[----:B------:R-:W-:Y:S01]  /*2ef0*/  SHF.L.U32 R103, R154, 0x1f, RZ ;  /* 0x0000001f9a677819 */ /* 0x000fe200000006ff */
[----:B------:R-:W-:Y:S03]  /*2f00*/  BSSY B1, `(.L_x_7028) ;  /* 0x0000003000017945 */ /* 0x000fe60003800000 */
[----:B------:R-:W0:Y:S02]  /*2f10*/  SYNCS.PHASECHK.TRANS64.TRYWAIT P6, [R92+URZ+0x28890], R103 ;  /* 0x028890675c0075a7 */ /* 0x000e2400080c017f */
[----:B0-----:R-:W-:Y:S05]  /*2f20*/  @!P6 BRA `(.L_x_7029) ;  /* 0x0000017400e0e947 */ /* 0x001fea0003800000 */
.L_x_7324:
[----:B------:R-:W-:Y:S05]  /*2f30*/  BSYNC B1 ;  /* 0x0000000000017941 */ /* 0x000fea0003800000 */
.L_x_7028:
[----:B------:R-:W-:-:S03]  /*2f40*/  UMOV UR4, 0xffffffff ;  /* 0xffffffff00047882 */ /* 0x000fc60000000000 */
[----:B------:R-:W-:Y:S05]  /*2f50*/  BRA.DIV UR4, `(.L_x_7030) ;  /* 0x0000017604e87947 */ /* 0x000fea000b800000 */
[----:B------:R1:W2:Y:S04]  /*2f60*/  SHFL.IDX PT, R79, R108, RZ, 0x181f ;  /* 0x00181fff6c4f7589 */ /* 0x0002a800000e0000 */
[----:B------:R1:W3:Y:S02]  /*2f70*/  SHFL.IDX PT, R105, R109, RZ, 0x181f ;  /* 0x00181fff6d697589 */ /* 0x0002e400000e0000 */
.L_x_7328:
[----:B------:R-:W-:Y:S01]  /*2f80*/  ISETP.NE.AND P6, PT, R124, RZ, PT ;  /* 0x000000ff7c00720c */ /* 0x000fe20003fc5270 */
[----:B------:R-:W-:-:S12]  /*2f90*/  BSSY B1, `(.L_x_7031) ;  /* 0x0000066000017945 */ /* 0x000fd80003800000 */
[----:B------:R-:W-:Y:S05]  /*2fa0*/  @P6 BRA `(.L_x_7032) ;  /* 0x0000000400906947 */ /* 0x000fea0003800000 */
[----:B------:R-:W-:Y:S04]  /*2fb0*/  BSSY B2, `(.L_x_7033) ;  /* 0x0000032000027945 */ /* 0x000fe80003800000 */
[----:B------:R-:W-:Y:S05]  /*2fc0*/  @P1 BRA `(.L_x_7034) ;  /* 0x0000000000c01947 */ /* 0x000fea0003800000 */
        /* <DEDUP_REMOVED lines=20> */
[----:B------:R-:W-:Y:S01]  /*3110*/  FMUL.FTZ R125, R15, R75 ;  /* 0x0000004b0f7d7220 */ /* 0x000fe20000410000 */
[C---:B------:R-:W-:Y:S01]  /*3120*/  FMUL.FTZ R124, R13.reuse, R124 ;  /* 0x0000007c0d7c7220 */ /* 0x040fe20000410000 */
[----:B------:R-:W-:Y:S01]  /*3130*/  FFMA.FTZ R126, R13, R74, -R126 ;  /* 0x0000004a0d7e7223 */ /* 0x000fe2000001087e */
[----:B------:R-:W-:Y:S01]  /*3140*/  FFMA.FTZ R128, R15, R73, -R128 ;  /* 0x000000490f807223 */ /* 0x000fe20000010880 */
[----:B------:R-:W-:-:S02]  /*3150*/  HADD2.F32 R15, -RZ, R123.H1_H1 ;  /* 0x3000007bff0f7230 */ /* 0x000fc40000004100 */
[----:B------:R-:W-:Y:S01]  /*3160*/  FFMA.FTZ R75, R11, R74, R124 ;  /* 0x0000004a0b4b7223 */ /* 0x000fe2000001007c */
[--C-:B------:R-:W-:Y:S02]  /*3170*/  HADD2.F32 R11, -RZ, R12.reuse.H1_H1 ;  /* 0x3000000cff0b7230 */ /* 0x100fe40000004100 */
[----:B------:R-:W-:Y:S01]  /*3180*/  FFMA.FTZ R125, R72, R73, R125 ;  /* 0x00000049487d7223 */ /* 0x000fe2000001007d */
[----:B------:R-:W-:Y:S02]  /*3190*/  HADD2.F32 R123, -RZ, R123.H0_H0 ;  /* 0x2000007bff7b7230 */ /* 0x000fe40000004100 */
[----:B------:R-:W-:Y:S02]  /*31a0*/  HADD2.F32 R12, -RZ, R12.H0_H0 ;  /* 0x2000000cff0c7230 */ /* 0x000fe40000004100 */
[----:B------:R-:W-:Y:S02]  /*31b0*/  HADD2.F32 R72, -RZ, R121.H1_H1 ;  /* 0x30000079ff487230 */ /* 0x000fe40000004100 */
[----:B------:R-:W-:Y:S01]  /*31c0*/  FMUL.FTZ R73, R11, R123 ;  /* 0x0000007b0b497220 */ /* 0x000fe20000410000 */
[----:B------:R-:W-:-:S02]  /*31d0*/  HADD2.F32 R13, -RZ, R14.H1_H1 ;  /* 0x3000000eff0d7230 */ /* 0x000fc40000004100 */
[C---:B------:R-:W-:Y:S01]  /*31e0*/  FMUL.FTZ R74, R12.reuse, R123 ;  /* 0x0000007b0c4a7220 */ /* 0x040fe20000410000 */
[----:B------:R-:W-:Y:S02]  /*31f0*/  HADD2.F32 R14, -RZ, R14.H0_H0 ;  /* 0x2000000eff0e7230 */ /* 0x000fe40000004100 */
[-C--:B------:R-:W-:Y:S01]  /*3200*/  FFMA.FTZ R73, R12, R15.reuse, -R73 ;  /* 0x0000000f0c497223 */ /* 0x080fe20000010849 */
[----:B------:R-:W-:Y:S02]  /*3210*/  HADD2.F32 R121, -RZ, R121.H0_H0 ;  /* 0x20000079ff797230 */ /* 0x000fe40000004100 */
[-C--:B------:R-:W-:Y:S01]  /*3220*/  FMUL.FTZ R123, R13, R72.reuse ;  /* 0x000000480d7b7220 */ /* 0x080fe20000410000 */
[----:B------:R-:W-:Y:S01]  /*3230*/  FFMA.FTZ R74, R11, R15, R74 ;  /* 0x0000000f0b4a7223 */ /* 0x000fe2000001004a */
[C---:B------:R-:W-:Y:S01]  /*3240*/  FMUL.FTZ R72, R14.reuse, R72 ;  /* 0x000000480e487220 */ /* 0x040fe20000410000 */
[----:B------:R-:W-:Y:S01]  /*3250*/  F2FP.F16.F32.PACK_AB R15, R125, R128 ;  /* 0x000000807d0f723e */ /* 0x000fe200000000ff */
[----:B------:R-:W-:-:S02]  /*3260*/  FFMA.FTZ R123, R14, R121, -R123 ;  /* 0x000000790e7b7223 */ /* 0x000fc4000001087b */
[----:B------:R-:W-:Y:S01]  /*3270*/  FFMA.FTZ R72, R13, R121, R72 ;  /* 0x000000790d487223 */ /* 0x000fe20000010048 */
[----:B------:R-:W-:Y:S02]  /*3280*/  F2FP.F16.F32.PACK_AB R13, R75, R126 ;  /* 0x0000007e4b0d723e */ /* 0x000fe400000000ff */
[----:B------:R-:W-:Y:S02]  /*3290*/  F2FP.F16.F32.PACK_AB R12, R74, R73 ;  /* 0x000000494a0c723e */ /* 0x000fe400000000ff */
[----:B------:R-:W-:-:S07]  /*32a0*/  F2FP.F16.F32.PACK_AB R14, R72, R123 ;  /* 0x0000007b480e723e */ /* 0x000fce00000000ff */
.L_x_7036:
[----:B------:R-:W-:Y:S05]  /*32b0*/  BSYNC B3 ;  /* 0x0000000000037941 */ /* 0x000fea0003800000 */
.L_x_7035:
[----:B0-----:R4:W-:Y:S02]  /*32c0*/  ST.E.128 desc[UR38][R76.64], R12 ;  /* 0x0000000c4c007985 */ /* 0x0019e4000c101d26 */
.L_x_7034:
[----:B------:R-:W-:Y:S05]  /*32d0*/  BSYNC B2 ;  /* 0x0000000000027941 */ /* 0x000fea0003800000 */
.L_x_7033:
[----:B------:R-:W-:Y:S05]  /*32e0*/  @P2 BRA `(.L_x_7032) ;  /* 0x0000000000c02947 */ /* 0x000fea0003800000 */
[----:B----4-:R4:W0:Y:S01]  /*32f0*/  LDS.128 R12, [R94+0x1c400] ;  /* 0x01c400005e0c7984 */ /* 0x0108220000000c00 */
        /* <DEDUP_REMOVED lines=45> */
.L_x_7038:
[----:B------:R-:W-:Y:S05]  /*35d0*/  BSYNC B2 ;  /* 0x0000000000027941 */ /* 0x000fea0003800000 */
.L_x_7037:
[----:B0-----:R0:W-:Y:S02]  /*35e0*/  ST.E.128 desc[UR38][R72.64], R12 ;  /* 0x0000000c48007985 */ /* 0x0011e4000c101d26 */
.L_x_7032:
[----:B------:R-:W-:Y:S05]  /*35f0*/  BSYNC B1 ;  /* 0x0000000000017941 */ /* 0x000fea0003800000 */
.L_x_7031:
[----:B------:R-:W-:-:S03]  /*3600*/  UMOV UR4, 0xffffffff ;  /* 0xffffffff00047882 */ /* 0x000fc60000000000 */
[----:B------:R-:W-:Y:S05]  /*3610*/  BRA.DIV UR4, `(.L_x_7039) ;  /* 0x0000017204847947 */ /* 0x000fea000b800000 */
[----:B------:R1:W1:Y:S04]  /*3620*/  SHFL.IDX PT, R71, R108, 0x1, 0x181f ;  /* 0x00381f006c477f89 */ /* 0x00026800000e0000 */
[----:B0-----:R0:W0:Y:S02]  /*3630*/  SHFL.IDX PT, R73, R109, 0x1, 0x181f ;  /* 0x00381f006d497f89 */ /* 0x00102400000e0000 */
.L_x_7332:
[----:B------:R-:W-:Y:S01]  /*3640*/  ISETP.NE.AND P6, PT, R122, RZ, PT ;  /* 0x000000ff7a00720c */ /* 0x000fe20003fc5270 */
[----:B------:R-:W-:-:S12]  /*3650*/  BSSY B1, `(.L_x_7040) ;  /* 0x0000066000017945 */ /* 0x000fd80003800000 */
[----:B------:R-:W-:Y:S05]  /*3660*/  @P6 BRA `(.L_x_7041) ;  /* 0x0000000400906947 */ /* 0x000fea0003800000 */
[----:B------:R-:W-:Y:S04]  /*3670*/  BSSY B2, `(.L_x_7042) ;  /* 0x0000032000027945 */ /* 0x000fe80003800000 */
[----:B------:R-:W-:Y:S05]  /*3680*/  @P1 BRA `(.L_x_7043) ;  /* 0x0000000000c01947 */ /* 0x000fea0003800000 */
[----:B----4-:R4:W2:Y:S01]  /*3690*/  LDS.128 R12, [R94+0x19400] ;  /* 0x019400005e0c7984 */ /* 0x0108a20000000c00 */
[C---:B0-----:R-:W-:Y:S01]  /*36a0*/  LEA R68, P6, R16.reuse, R73, 0x1 ;  /* 0x0000004910447211 */ /* 0x041fe200078c08ff */
[----:B------:R-:W-:Y:S03]  /*36b0*/  BSSY B3, `(.L_x_7044) ;  /* 0x000002c000037945 */ /* 0x000fe60003800000 */
[----:B-1----:R-:W-:Y:S02]  /*36c0*/  LEA.HI.X R69, R16, R71, R17, 0x1, P6 ;  /* 0x0000004710457211 */ /* 0x002fe400030f0c11 */
[----:B------:R-:W-:-:S13]  /*36d0*/  ISETP.GE.AND P6, PT, R18, R104, PT ;  /* 0x000000681200720c */ /* 0x000fda0003fc6270 */
        /* <DEDUP_REMOVED lines=41> */
.L_x_7045:
[----:B------:R-:W-:Y:S05]  /*3970*/  BSYNC B3 ;  /* 0x0000000000037941 */ /* 0x000fea0003800000 */
.L_x_7044:
[----:B--2---:R0:W-:Y:S02]  /*3980*/  ST.E.128 desc[UR38][R68.64], R12 ;  /* 0x0000000c44007985 */ /* 0x0041e4000c101d26 */
.L_x_7043:
[----:B------:R-:W-:Y:S05]  /*3990*/  BSYNC B2 ;  /* 0x0000000000027941 */ /* 0x000fea0003800000 */
.L_x_7042:
[----:B------:R-:W-:Y:S05]  /*39a0*/  @P2 BRA `(.L_x_7041) ;  /* 0x0000000000c02947 */ /* 0x000fea0003800000 */
[----:B0---4-:R0:W4:Y:S01]  /*39b0*/  LDS.128 R12, [R94+0x1d400] ;  /* 0x01d400005e0c7984 */ /* 0x0111220000000c00 */
[C---:B------:R-:W-:Y:S01]  /*39c0*/  LEA R64, P6, R22.reuse, R73, 0x1 ;  /* 0x0000004916407211 */ /* 0x040fe200078c08ff */
[----:B------:R-:W-:Y:S03]  /*39d0*/  BSSY B2, `(.L_x_7046) ;  /* 0x000002c000027945 */ /* 0x000fe60003800000 */
[----:B-1----:R-:W-:Y:S02]  /*39e0*/  LEA.HI.X R65, R22, R71, R2, 0x1, P6 ;  /* 0x0000004716417211 */ /* 0x002fe400030f0c02 */
        /* <DEDUP_REMOVED lines=42> */
.L_x_7047:
[----:B------:R-:W-:Y:S05]  /*3c90*/  BSYNC B2 ;  /* 0x0000000000027941 */ /* 0x000fea0003800000 */
.L_x_7046:
[----:B----4-:R0:W-:Y:S02]  /*3ca0*/  ST.E.128 desc[UR38][R64.64], R12 ;  /* 0x0000000c40007985 */ /* 0x0101e4000c101d26 */
.L_x_7041:
[----:B------:R-:W-:Y:S05]  /*3cb0*/  BSYNC B1 ;  /* 0x0000000000017941 */ /* 0x000fea0003800000 */
.L_x_7040:
[----:B------:R-:W-:-:S03]  /*3cc0*/  UMOV UR4, 0xffffffff ;  /* 0xffffffff00047882 */ /* 0x000fc60000000000 */
[----:B------:R-:W-:Y:S05]  /*3cd0*/  BRA.DIV UR4, `(.L_x_7048) ;  /* 0x0000016e04207947 */ /* 0x000fea000b800000 */
[----:B------:R1:W1:Y:S04]  /*3ce0*/  SHFL.IDX PT, R63, R108, 0x2, 0x181f ;  /* 0x00581f006c3f7f89 */ /* 0x00026800000e0000 */
[----:B0-----:R0:W0:Y:S02]  /*3cf0*/  SHFL.IDX PT, R65, R109, 0x2, 0x181f ;  /* 0x00581f006d417f89 */ /* 0x00102400000e0000 */
.L_x_7336:
[----:B------:R-:W-:Y:S04]  /*3d00*/  BSSY B1, `(.L_x_7049) ;  /* 0x0000066000017945 */ /* 0x000fe80003800000 */
        /* <DEDUP_REMOVED lines=49> */
.L_x_7054:
[----:B------:R-:W-:Y:S05]  /*4020*/  BSYNC B3 ;  /* 0x0000000000037941 */ /* 0x000fea0003800000 */
.L_x_7053:
[----:B--2---:R0:W-:Y:S02]  /*4030*/  ST.E.128 desc[UR38][R60.64], R12 ;  /* 0x0000000c3c007985 */ /* 0x0041e4000c101d26 */
.L_x_7052:
[----:B------:R-:W-:Y:S05]  /*4040*/  BSYNC B2 ;  /* 0x0000000000027941 */ /* 0x000fea0003800000 */
.L_x_7051:
        /* <DEDUP_REMOVED lines=47> */
.L_x_7056:
[----:B------:R-:W-:Y:S05]  /*4340*/  BSYNC B2 ;  /* 0x0000000000027941 */ /* 0x000fea0003800000 */
.L_x_7055:
[----:B----4-:R0:W-:Y:S02]  /*4350*/  ST.E.128 desc[UR38][R56.64], R12 ;  /* 0x0000000c38007985 */ /* 0x0101e4000c101d26 */
.L_x_7050:
[----:B------:R-:W-:Y:S05]  /*4360*/  BSYNC B1 ;  /* 0x0000000000017941 */ /* 0x000fea0003800000 */
.L_x_7049:
[----:B------:R-:W-:-:S03]  /*4370*/  UMOV UR4, 0xffffffff ;  /* 0xffffffff00047882 */ /* 0x000fc60000000000 */
[----:B------:R-:W-:Y:S05]  /*4380*/  BRA.DIV UR4, `(.L_x_7057) ;  /* 0x0000016604c07947 */ /* 0x000fea000b800000 */
[----:B------:R2:W2:Y:S04]  /*4390*/  SHFL.IDX PT, R55, R108, 0x3, 0x181f ;  /* 0x00781f006c377f89 */ /* 0x0004a800000e0000 */
[----:B01----:R-:W0:Y:S02]  /*43a0*/  SHFL.IDX PT, R109, R109, 0x3, 0x181f ;  /* 0x00781f006d6d7f89 */ /* 0x003e2400000e0000 */
.L_x_7340:
[----:B------:R-:W-:Y:S05]  /*43b0*/  @P4 BRA `(.L_x_7058) ;  /* 0x0000003400304947 */ /* 0x000fea0003800000 */
[----:B------:R-:W-:Y:S04]  /*43c0*/  BSSY B1, `(.L_x_7059) ;  /* 0x0000032000017945 */ /* 0x000fe80003800000 */
[----:B------:R-:W-:Y:S05]  /*43d0*/  @P1 BRA `(.L_x_7060) ;  /* 0x0000000000c01947 */ /* 0x000fea0003800000 */
[----:B----4-:R1:W4:Y:S01]  /*43e0*/  LDS.128 R12, [R94+0x1b400] ;  /* 0x01b400005e0c7984 */ /* 0x0103220000000c00 */
[C---:B0-----:R-:W-:Y:S01]  /*43f0*/  LEA R52, P3, R16.reuse, R109, 0x1 ;  /* 0x0000006d10347211 */ /* 0x041fe200078608ff */
[----:B------:R-:W-:Y:S03]  /*4400*/  BSSY B2, `(.L_x_7061) ;  /* 0x000002c000027945 */ /* 0x000fe60003800000 */
[----:B--2---:R-:W-:Y:S02]  /*4410*/  LEA.HI.X R53, R16, R55, R17, 0x1, P3 ;  /* 0x0000003710357211 */ /* 0x004fe400018f0c11 */
[----:B------:R-:W-:-:S13]  /*4420*/  ISETP.GE.AND P3, PT, R18, R104, PT ;  /* 0x000000681200720c */ /* 0x000fda0003f66270 */
[----:B-1----:R-:W-:Y:S05]  /*4430*/  @P3 BRA `(.L_x_7062) ;  /* 0x0000000000a03947 */ /* 0x002fea0003800000 */
        /* <DEDUP_REMOVED lines=40> */
.L_x_7062:
[----:B------:R-:W-:Y:S05]  /*46c0*/  BSYNC B2 ;  /* 0x0000000000027941 */ /* 0x000fea0003800000 */
.L_x_7061:
[----:B----4-:R1:W-:Y:S02]  /*46d0*/  ST.E.128 desc[UR38][R52.64], R12 ;  /* 0x0000000c34007985 */ /* 0x0103e4000c101d26 */
.L_x_7060:
[----:B------:R-:W-:Y:S05]  /*46e0*/  BSYNC B1 ;  /* 0x0000000000017941 */ /* 0x000fea0003800000 */
.L_x_7059:
[----:B------:R-:W-:Y:S05]  /*46f0*/  @P2 BRA `(.L_x_7058) ;  /* 0x0000003000602947 */ /* 0x000fea0003800000 */
[----:B-1--4-:R1:W4:Y:S01]  /*4700*/  LDS.128 R12, [R94+0x1f400] ;  /* 0x01f400005e0c7984 */ /* 0x0123220000000c00 */
        /* <DEDUP_REMOVED lines=45> */
.L_x_7064:
[----:B------:R-:W-:Y:S05]  /*49e0*/  BSYNC B1 ;  /* 0x0000000000017941 */ /* 0x000fea0003800000 */
.L_x_7063:
[----:B----4-:R0:W-:Y:S01]  /*49f0*/  ST.E.128 desc[UR38][R48.64], R12 ;  /* 0x0000000c30007985 */ /* 0x0101e2000c101d26 */
[----:B------:R-:W-:Y:S05]  /*4a00*/  BRA `(.L_x_7058) ;  /* 0x0000002c009c7947 */ /* 0x000fea0003800000 */
.L_x_7018:
[----:B------:R-:W-:Y:S02]  /*4a10*/  ISETP.GE.AND P4, PT, R220, R98, PT ;  /* 0x00000062dc00720c */ /* 0x000fe40003f86270 */
[----:B------:R-:W-:Y:S02]  /*4a20*/  CS2R R50, SRZ ;  /* 0x0000000000327805 */ /* 0x000fe4000001ff00 */
[----:B------:R-:W-:-:S13]  /*4a30*/  ISETP.GE.OR P4, PT, R16, R104, P4 ;  /* 0x000000681000720c */ /* 0x000fda0002786670 */
[----:B------:R-:W-:Y:S01]  /*4a40*/  @!P4 IADD3 R46, P3, P5, R86, R14, R10 ;  /* 0x0000000e562ec210 */ /* 0x000fe20007d7e00a */
[----:B------:R-:W0:Y:S03]  /*4a50*/  @!P4 LDC.64 R60, c[0x0][0x3e8] ;  /* 0x0000fa00ff3ccb82 */ /* 0x000e260000000a00 */
[----:B------:R-:W-:Y:S02]  /*4a60*/  @!P4 IADD3.X R47, R39, R103, R7, P3, P5 ;  /* 0x00000067272fc210 */ /* 0x000fe40001fea407 */
[----:B------:R-:W-:-:S03]  /*4a70*/  @!P4 IADD3 R44, P3, P5, R90, R12, R32 ;  /* 0x0000000c5a2cc210 */ /* 0x000fc60007d7e020 */
[----:B------:R-:W1:Y:S01]  /*4a80*/  @!P4 LDC.64 R62, c[0x0][0x400] ;  /* 0x00010000ff3ecb82 */ /* 0x000e620000000a00 */
[----:B------:R-:W-:Y:S02]  /*4a90*/  @!P4 IADD3.X R45, R80, R11, R29, P3, P5 ;  /* 0x0000000b502dc210 */ /* 0x000fe40001fea41d */
[----:B------:R-:W-:-:S04]  /*4aa0*/  ISETP.GE.AND P3, PT, R219, R98, PT ;  /* 0x00000062db00720c */ /* 0x000fc80003f66270 */
[----:B------:R-:W-:-:S13]  /*4ab0*/  ISETP.GE.OR P3, PT, R16, R104, P3 ;  /* 0x000000681000720c */ /* 0x000fda0001f66670 */
[----:B------:R-:W-:Y:S01]  /*4ac0*/  @!P3 IADD3 R66, P5, P6, R86, R20, R14 ;  /* 0x000000145642b210 */ /* 0x000fe20007ebe00e */
[----:B------:R-:W2:Y:S03]  /*4ad0*/  @!P3 LDC.64 R68, c[0x0][0x3e8] ;  /* 0x0000fa00ff44bb82 */ /* 0x000ea60000000a00 */
[----:B------:R-:W-:Y:S02]  /*4ae0*/  @!P3 IADD3.X R67, R39, R8, R103, P5, P6 ;  /* 0x000000082743b210 */ /* 0x000fe40002fec467 */
[----:B------:R-:W-:-:S03]  /*4af0*/  @!P3 IADD3 R64, P5, P6, R90, R33, R12 ;  /* 0x000000215a40b210 */ /* 0x000fc60007ebe00c */
[----:B------:R-:W3:Y:S01]  /*4b00*/  @!P3 LDC.64 R70, c[0x0][0x400] ;  /* 0x00010000ff46bb82 */ /* 0x000ee20000000a00 */
[----:B------:R-:W-:Y:S02]  /*4b10*/  @!P3 IADD3.X R65, R80, R30, R11, P5, P6 ;  /* 0x0000001e5041b210 */ /* 0x000fe40002fec40b */
[----:B------:R-:W-:-:S04]  /*4b20*/  ISETP.GE.AND P5, PT, R153, R98, PT ;  /* 0x000000629900720c */ /* 0x000fc80003fa6270 */
[----:B------:R-:W-:-:S13]  /*4b30*/  ISETP.GE.OR P5, PT, R16, R104, P5 ;  /* 0x000000681000720c */ /* 0x000fda0002fa6670 */
[----:B------:R-:W4:Y:S01]  /*4b40*/  @!P5 LDC.64 R52, c[0x0][0x3e8] ;  /* 0x0000fa00ff34db82 */ /* 0x000f220000000a00 */
[----:B------:R-:W-:-:S04]  /*4b50*/  @!P5 IADD3 R48, P6, R86, R14, RZ ;  /* 0x0000000e5630d210 */ /* 0x000fc80007fde0ff */
[----:B------:R-:W-:-:S03]  /*4b60*/  @!P5 IADD3.X R49, R103, R39, RZ, P6, !PT ;  /* 0x000000276731d210 */ /* 0x000fc600037fe4ff */
[----:B------:R-:W0:Y:S01]  /*4b70*/  @!P5 LDC.64 R54, c[0x0][0x400] ;  /* 0x00010000ff36db82 */ /* 0x000e220000000a00 */
[----:B----4-:R-:W-:-:S04]  /*4b80*/  @!P5 LEA R52, P6, R48, R52, 0x1 ;  /* 0x000000343034d211 */ /* 0x010fc800078c08ff */
[----:B------:R-:W-:Y:S02]  /*4b90*/  @!P5 LEA.HI.X R53, R48, R53, R49, 0x1, P6 ;  /* 0x000000353035d211 */ /* 0x000fe400030f0c31 */
[----:B------:R-:W-:-:S05]  /*4ba0*/  @!P5 IADD3 R48, P6, R90, R12, RZ ;  /* 0x0000000c5a30d210 */ /* 0x000fca0007fde0ff */
[----:B------:R-:W-:Y:S01]  /*4bb0*/  @!P5 IMAD.X R49, R11, 0x1, R80, P6 ;  /* 0x000000010b31d824 */ /* 0x000fe200030e0650 */
[----:B0-----:R-:W-:-:S04]  /*4bc0*/  @!P5 LEA R54, P6, R48, R54, 0x1 ;  /* 0x000000363036d211 */ /* 0x001fc800078c08ff */
[----:B------:R-:W-:Y:S02]  /*4bd0*/  @!P5 LEA.HI.X R55, R48, R55, R49, 0x1, P6 ;  /* 0x000000373037d211 */ /* 0x000fe400030f0c31 */
[----:B------:R-:W-:Y:S02]  /*4be0*/  CS2R R48, SRZ ;  /* 0x0000000000307805 */ /* 0x000fe4000001ff00 */
[----:B------:R-:W-:-:S04]  /*4bf0*/  @!P4 LEA R60, P6, R46, R60, 0x1 ;  /* 0x0000003c2e3cc211 */ /* 0x000fc800078c08ff */
[----:B------:R-:W-:Y:S02]  /*4c00*/  @!P4 LEA.HI.X R61, R46, R61, R47, 0x1, P6 ;  /* 0x0000003d2e3dc211 */ /* 0x000fe400030f0c2f */
[----:B------:R-:W-:Y:S02]  /*4c10*/  CS2R R46, SRZ ;  /* 0x00000000002e7805 */ /* 0x000fe4000001ff00 */
[C---:B-1----:R-:W-:Y:S01]  /*4c20*/  @!P4 LEA R62, P6, R44.reuse, R62, 0x1 ;  /* 0x0000003e2c3ec211 */ /* 0x042fe200078c08ff */
[----:B------:R0:W5:Y:S03]  /*4c30*/  @!P5 LDG.E.128 R48, desc[UR38][R54.64] ;  /* 0x000000263630d981 */ /* 0x000166000c1e1d00 */
[----:B------:R-:W-:Y:S02]  /*4c40*/  @!P4 LEA.HI.X R63, R44, R63, R45, 0x1, P6 ;  /* 0x0000003f2c3fc211 */ /* 0x000fe400030f0c2d */
[----:B------:R-:W-:-:S02]  /*4c50*/  CS2R R44, SRZ ;  /* 0x00000000002c7805 */ /* 0x000fc4000001ff00 */
[----:B------:R-:W-:Y:S02]  /*4c60*/  CS2R R58, SRZ ;  /* 0x00000000003a7805 */ /* 0x000fe4000001ff00 */
[----:B------:R-:W-:Y:S02]  /*4c70*/  CS2R R56, SRZ ;  /* 0x0000000000387805 */ /* 0x000fe4000001ff00 */
[----:B------:R1:W5:Y:S01]  /*4c80*/  @!P5 LDG.E.128 R44, desc[UR38][R52.64] ;  /* 0x00000026342cd981 */ /* 0x000362000c1e1d00 */
[----:B0-----:R-:W-:-:S03]  /*4c90*/  CS2R R54, SRZ ;  /* 0x0000000000367805 */ /* 0x001fc6000001ff00 */
[----:B------:R0:W5:Y:S01]  /*4ca0*/  @!P4 LDG.E.128 R56, desc[UR38][R62.64] ;  /* 0x000000263e38c981 */ /* 0x000162000c1e1d00 */
[----:B-1----:R-:W-:-:S06]  /*4cb0*/  CS2R R52, SRZ ;  /* 0x0000000000347805 */ /* 0x002fcc000001ff00 */
[----:B------:R1:W5:Y:S01]  /*4cc0*/  @!P4 LDG.E.128 R52, desc[UR38][R60.64] ;  /* 0x000000263c34c981 */ /* 0x000362000c1e1d00 */
[----:B--2---:R-:W-:-:S04]  /*4cd0*/  @!P3 LEA R68, P4, R66, R68, 0x1 ;  /* 0x000000444244b211 */ /* 0x004fc800078808ff */
[----:B------:R-:W-:Y:S02]  /*4ce0*/  @!P3 LEA.HI.X R69, R66, R69, R67, 0x1, P4 ;  /* 0x000000454245b211 */ /* 0x000fe400020f0c43 */
[----:B---3--:R-:W-:-:S04]  /*4cf0*/  @!P3 LEA R70, P4, R64, R70, 0x1 ;  /* 0x000000464046b211 */ /* 0x008fc800078808ff */
[----:B------:R-:W-:Y:S02]  /*4d00*/  @!P3 LEA.HI.X R71, R64, R71, R65, 0x1, P4 ;  /* 0x000000474047b211 */ /* 0x000fe400020f0c41 */
[----:B------:R-:W-:-:S04]  /*4d10*/  ISETP.GE.AND P4, PT, R218, R98, PT ;  /* 0x00000062da00720c */ /* 0x000fc80003f86270 */
[----:B------:R-:W-:Y:S02]  /*4d20*/  ISETP.GE.OR P4, PT, R16, R104, P4 ;  /* 0x000000681000720c */ /* 0x000fe40002786670 */
[----:B0-----:R-:W-:Y:S02]  /*4d30*/  CS2R R62, SRZ ;  /* 0x00000000003e7805 */ /* 0x001fe4000001ff00 */
[----:B-1----:R-:W-:Y:S02]  /*4d40*/  CS2R R60, SRZ ;  /* 0x00000000003c7805 */ /* 0x002fe4000001ff00 */
[----:B------:R-:W-:Y:S02]  /*4d50*/  CS2R R66, SRZ ;  /* 0x0000000000427805 */ /* 0x000fe4000001ff00 */
[----:B------:R-:W-:Y:S01]  /*4d60*/  CS2R R64, SRZ ;  /* 0x0000000000407805 */ /* 0x000fe2000001ff00 */
[----:B------:R-:W-:Y:S01]  /*4d70*/  BSSY B1, `(.L_x_7065) ;  /* 0x000001d000017945 */ /* 0x000fe20003800000 */
[----:B------:R-:W-:-:S02]  /*4d80*/  CS2R R74, SRZ ;  /* 0x00000000004a7805 */ /* 0x000fc4000001ff00 */
[----:B------:R-:W-:Y:S01]  /*4d90*/  CS2R R72, SRZ ;  /* 0x0000000000487805 */ /* 0x000fe2000001ff00 */
[----:B------:R0:W5:Y:S04]  /*4da0*/  @!P3 LDG.E.128 R60, desc[UR38][R68.64] ;  /* 0x00000026443cb981 */ /* 0x000168000c1e1d00 */
[----:B------:R1:W5:Y:S01]  /*4db0*/  @!P3 LDG.E.128 R64, desc[UR38][R70.64] ;  /* 0x000000264640b981 */ /* 0x000362000c1e1d00 */
[----:B------:R-:W-:Y:S02]  /*4dc0*/  ISETP.GE.AND P3, PT, R16, R104, PT ;  /* 0x000000681000720c */ /* 0x000fe40003f66270 */
[----:B0-----:R-:W-:Y:S02]  /*4dd0*/  CS2R R68, SRZ ;  /* 0x0000000000447805 */ /* 0x001fe4000001ff00 */
[----:B-1----:R-:W-:Y:S01]  /*4de0*/  CS2R R70, SRZ ;  /* 0x0000000000467805 */ /* 0x002fe2000001ff00 */
[----:B------:R-:W-:Y:S08]  /*4df0*/  @P4 BRA `(.L_x_7066) ;  /* 0x0000000000504947 */ /* 0x000ff00003800000 */
[----:B------:R-:W0:Y:S01]  /*4e00*/  LDC.64 R68, c[0x0][0x3f8] ;  /* 0x0000fe00ff447b82 */ /* 0x000e220000000a00 */
[----:B------:R-:W-:Y:S01]  /*4e10*/  IMAD.MOV.U32 R15, RZ, RZ, R103 ;  /* 0x000000ffff0f7224 */ /* 0x000fe200078e0067 */
[----:B------:R-:W-:Y:S01]  /*4e20*/  MOV R13, R11 ;  /* 0x0000000b000d7202 */ /* 0x000fe20000000f00 */
[----:B------:R-:W-:Y:S01]  /*4e30*/  ULDC.64 UR4, c[0x0][0x3e8] ;  /* 0x0000fa0000047ab9 */ /* 0x000fe20000000a00 */
[----:B------:R-:W-:-:S04]  /*4e40*/  ULDC.64 UR6, c[0x0][0x400] ;  /* 0x0001000000067ab9 */ /* 0x000fc80000000a00 */
[----:B------:R-:W1:Y:S01]  /*4e50*/  LDC.64 R70, c[0x0][0x408] ;  /* 0x00010200ff467b82 */ /* 0x000e620000000a00 */
[----:B0-----:R-:W-:-:S04]  /*4e60*/  IMAD.WIDE.U32 R14, R68, 0x60, R14 ;  /* 0x00000060440e7825 */ /* 0x001fc800078e000e */
[----:B------:R-:W-:Y:S01]  /*4e70*/  IMAD R69, R69, 0x60, RZ ;  /* 0x0000006045457824 */ /* 0x000fe200078e02ff */
[----:B------:R-:W-:Y:S01]  /*4e80*/  IADD3 R14, P4, R86, R14, RZ ;  /* 0x0000000e560e7210 */ /* 0x000fe20007f9e0ff */
[----:B-1----:R-:W-:-:S03]  /*4e90*/  IMAD.WIDE.U32 R12, R70, 0x60, R12 ;  /* 0x00000060460c7825 */ /* 0x002fc600078e000c */
[----:B------:R-:W-:Y:S01]  /*4ea0*/  IADD3.X R15, R39, R15, R69, P4, !PT ;  /* 0x0000000f270f7210 */ /* 0x000fe200027fe445 */
[----:B------:R-:W-:Y:S01]  /*4eb0*/  IMAD R71, R71, 0x60, RZ ;  /* 0x0000006047477824 */ /* 0x000fe200078e02ff */
[----:B------:R-:W-:-:S04]  /*4ec0*/  IADD3 R11, P4, R90, R12, RZ ;  /* 0x0000000c5a0b7210 */ /* 0x000fc80007f9e0ff */
[----:B------:R-:W-:Y:S02]  /*4ed0*/  IADD3.X R12, R80, R13, R71, P4, !PT ;  /* 0x0000000d500c7210 */ /* 0x000fe400027fe447 */
[----:B------:R-:W-:-:S04]  /*4ee0*/  LEA R68, P4, R14, UR4, 0x1 ;  /* 0x000000040e447c11 */ /* 0x000fc8000f8808ff */
[----:B------:R-:W-:Y:S02]  /*4ef0*/  LEA.HI.X R69, R14, UR5, R15, 0x1, P4 ;  /* 0x000000050e457c11 */ /* 0x000fe4000a0f0c0f */
[----:B------:R-:W-:-:S04]  /*4f00*/  LEA R72, P4, R11, UR6, 0x1 ;  /* 0x000000060b487c11 */ /* 0x000fc8000f8808ff */
[----:B------:R-:W-:Y:S01]  /*4f10*/  LEA.HI.X R73, R11, UR7, R12, 0x1, P4 ;  /* 0x000000070b497c11 */ /* 0x000fe2000a0f0c0c */
[----:B------:R-:W5:Y:S05]  /*4f20*/  LDG.E.128 R68, desc[UR38][R68.64] ;  /* 0x0000002644447981 */ /* 0x000f6a000c1e1d00 */
[----:B------:R-:W5:Y:S03]  /*4f30*/  LDG.E.128 R72, desc[UR38][R72.64] ;  /* 0x0000002648487981 */ /* 0x000f66000c1e1d00 */
.L_x_7066:
[----:B------:R-:W-:Y:S05]  /*4f40*/  BSYNC B1 ;  /* 0x0000000000017941 */ /* 0x000fea0003800000 */
.L_x_7065:
[----:B-----5:R-:W-:Y:S01]  /*4f50*/  IMAD.MOV.U32 R11, RZ, RZ, R70 ;  /* 0x000000ffff0b7224 */ /* 0x020fe200078e0046 */
[----:B------:R-:W-:Y:S01]  /*4f60*/  MOV R13, R68 ;  /* 0x00000044000d7202 */ /* 0x000fe20000000f00 */
        /* <DEDUP_REMOVED lines=55> */
.L_x_7067:
[----:B------:R-:W-:Y:S01]  /*52e0*/  LEA R92, R155, R156, 0x3 ;  /* 0x0000009c9b5c7211 */ /* 0x000fe200078e18ff */
[----:B------:R-:W0:Y:S01]  /*52f0*/  LDC R110, c[0x0][0x2f4] ;  /* 0x0000bd00ff6e7b82 */ /* 0x000e220000000800 */
[----:B------:R-:W-:Y:S01]  /*5300*/  SHF.L.U32 R103, R154, 0x1f, RZ ;  /* 0x0000001f9a677819 */ /* 0x000fe200000006ff */
[----:B------:R-:W-:Y:S03]  /*5310*/  BSSY B1, `(.L_x_7068) ;  /* 0x0000003000017945 */ /* 0x000fe60003800000 */
[----:B------:R-:W1:Y:S02]  /*5320*/  SYNCS.PHASECHK.TRANS64.TRYWAIT P4, [R92+URZ+0x28890], R103 ;  /* 0x028890675c0075a7 */ /* 0x000e64000808017f */
[----:B-1----:R-:W-:Y:S05]  /*5330*/  @!P4 BRA `(.L_x_7069) ;  /* 0x000001580020c947 */ /* 0x002fea0003800000 */
.L_x_7341:
[----:B------:R-:W-:Y:S05]  /*5340*/  BSYNC B1 ;  /* 0x0000000000017941 */ /* 0x000fea0003800000 */
.L_x_7068:
[----:B------:R-:W-:Y:S01]  /*5350*/  UMOV UR4, 0xffffffff ;  /* 0xffffffff00047882 */ /* 0x000fe20000000000 */
[----:B0-----:R-:W-:Y:S02]  /*5360*/  IMAD.IADD R112, R110, 0x1, -R37 ;  /* 0x000000016e707824 */ /* 0x001fe400078e0a25 */
[----:B------:R-:W-:Y:S05]  /*5370*/  BRA.DIV UR4, `(.L_x_7070) ;  /* 0x0000015a04247947 */ /* 0x000fea000b800000 */
[----:B------:R0:W2:Y:S04]  /*5380*/  SHFL.IDX PT, R107, R108, RZ, 0x181f ;  /* 0x00181fff6c6b7589 */ /* 0x0000a800000e0000 */
[----:B------:R0:W3:Y:S02]  /*5390*/  SHFL.IDX PT, R106, R109, RZ, 0x181f ;  /* 0x00181fff6d6a7589 */ /* 0x0000e400000e0000 */
.L_x_7345:
[----:B------:R-:W-:Y:S01]  /*53a0*/  ISETP.GE.OR P4, PT, R153, R98, P1 ;  /* 0x000000629900720c */ /* 0x000fe20000f86670 */
[----:B------:R-:W-:-:S12]  /*53b0*/  BSSY B1, `(.L_x_7071) ;  /* 0x0000074000017945 */ /* 0x000fd80003800000 */
[----:B------:R-:W-:Y:S05]  /*53c0*/  @P4 BRA `(.L_x_7072) ;  /* 0x0000000400c84947 */ /* 0x000fea0003800000 */
[----:B------:R-:W-:Y:S01]  /*53d0*/  SEL R11, R37, R112, !P0 ;  /* 0x00000070250b7207 */ /* 0x000fe20004000000 */
[----:B------:R-:W-:Y:S01]  /*53e0*/  BSSY B2, `(.L_x_7073) ;  /* 0x000006c000027945 */ /* 0x000fe20003800000 */
[C---:B---3--:R-:W-:Y:S02]  /*53f0*/  LEA R104, P4, R43.reuse, R106, 0x1 ;  /* 0x0000006a2b687211 */ /* 0x048fe400078808ff */
[----:B------:R-:W-:Y:S02]  /*5400*/  SHF.R.S32.HI R12, RZ, 0x1f, R11 ;  /* 0x0000001fff0c7819 */ /* 0x000fe4000001140b */
[----:B--2---:R-:W-:Y:S02]  /*5410*/  LEA.HI.X R105, R43, R107, R83, 0x1, P4 ;  /* 0x0000006b2b697211 */ /* 0x004fe400020f0c53 */
[----:B------:R-:W-:-:S04]  /*5420*/  LEA.HI R12, R12, R11, RZ, 0x4 ;  /* 0x0000000b0c0c7211 */ /* 0x000fc800078f20ff */
[----:B------:R-:W-:-:S04]  /*5430*/  LEA.HI.SX32 R12, R12, R81, 0x1c ;  /* 0x000000510c0c7211 */ /* 0x000fc800078fe2ff */
[----:B------:R-:W-:Y:S01]  /*5440*/  SHF.R.S32.HI R13, RZ, 0x1f, R12 ;  /* 0x0000001fff0d7819 */ /* 0x000fe2000001140c */
[----:B------:R-:W-:-:S03]  /*5450*/  IMAD.SHL.U32 R11, R12, 0x8, RZ ;  /* 0x000000080c0b7824 */ /* 0x000fc600078e00ff */
[----:B------:R-:W-:Y:S02]  /*5460*/  LEA.HI R12, R13, R12, RZ, 0x3 ;  /* 0x0000000c0d0c7211 */ /* 0x000fe400078f18ff */
[----:B------:R-:W-:Y:S02]  /*5470*/  LOP3.LUT R13, R11, 0x38, RZ, 0xc0, !PT ;  /* 0x000000380b0d7812 */ /* 0x000fe400078ec0ff */
[----:B------:R-:W-:Y:S02]  /*5480*/  SHF.L.U32 R12, R12, 0xa, RZ ;  /* 0x0000000a0c0c7819 */ /* 0x000fe400000006ff */
[----:B------:R-:W-:Y:S02]  /*5490*/  LOP3.LUT R13, R13, 0x1c0, R228, 0xf8, !PT ;  /* 0x000001c00d0d7812 */ /* 0x000fe400078ef8e4 */
[----:B------:R-:W-:Y:S02]  /*54a0*/  LOP3.LUT R12, R12, 0x7fffe000, RZ, 0xc0, !PT ;  /* 0x7fffe0000c0c7812 */ /* 0x000fe400078ec0ff */
[----:B------:R-:W-:-:S04]  /*54b0*/  LOP3.LUT R13, R13, R198, RZ, 0x3c, !PT ;  /* 0x000000c60d0d7212 */ /* 0x000fc800078e3cff */
[----:B------:R-:W-:Y:S01]  /*54c0*/  IADD3 R12, R13, R12, R199 ;  /* 0x0000000c0d0c7210 */ /* 0x000fe20007ffe0c7 */
[----:B------:R-:W-:-:S04]  /*54d0*/  IMAD R13, R155, 0x4000, R6 ;  /* 0x000040009b0d7824 */ /* 0x000fc800078e0206 */
[----:B------:R-:W-:Y:S01]  /*54e0*/  IMAD R15, R155, 0x4000, R12 ;  /* 0x000040009b0f7824 */ /* 0x000fe200078e020c */
[----:B------:R-:W-:-:S03]  /*54f0*/  LEA R13, R13, R156, 0x1 ;  /* 0x0000009c0d0d7211 */ /* 0x000fc600078e08ff */
[----:B------:R-:W-:-:S03]  /*5500*/  IMAD R76, R15, 0x2, R156 ;  /* 0x000000020f4c7824 */ /* 0x000fc600078e029c */
[----:B------:R-:W2:Y:S04]  /*5510*/  LDS.128 R12, [R13+0x18400] ;  /* 0x018400000d0c7984 */ /* 0x000ea80000000c00 */
[----:B------:R-:W3:Y:S01]  /*5520*/  LDS.128 R76, [R76+0x18400] ;  /* 0x018400004c4c7984 */ /* 0x000ee20000000c00 */
[----:B------:R-:W-:Y:S05]  /*5530*/  @P3 BRA `(.L_x_7074) ;  /* 0x0000000400583947 */ /* 0x000fea0003800000 */
[----:B------:R-:W-:Y:S01]  /*5540*/  SHF.R.U32.HI R130, RZ, 0x10, R49 ;  /* 0x00000010ff827819 */ /* 0x000fe20000011631 */
[--C-:B------:R-:W-:Y:S01]  /*5550*/  HADD2.F32 R129, -RZ, R128.reuse.H1_H1 ;  /* 0x30000080ff817230 */ /* 0x100fe20000004100 */
[--C-:B------:R-:W-:Y:S02]  /*5560*/  SHF.R.U64 R126, R44, 0x10, R45.reuse ;  /* 0x000000102c7e7819 */ /* 0x100fe4000000122d */
[----:B------:R-:W-:Y:S02]  /*5570*/  SHF.R.U32.HI R133, RZ, 0x10, R45 ;  /* 0x00000010ff857819 */ /* 0x000fe4000001162d */
[--C-:B------:R-:W-:Y:S01]  /*5580*/  SHF.R.U64 R44, R46, 0x10, R47.reuse ;  /* 0x000000102e2c7819 */ /* 0x100fe2000000122f */
[--C-:B---3--:R-:W-:Y:S01]  /*5590*/  HADD2.F32 R46, -RZ, R77.reuse.H0_H0 ;  /* 0x2000004dff2e7230 */ /* 0x108fe20000004100 */
[----:B------:R-:W-:Y:S01]  /*55a0*/  SHF.R.U32.HI R131, RZ, 0x10, R47 ;  /* 0x00000010ff837819 */ /* 0x000fe2000001162f */
[----:B--2---:R-:W-:Y:S01]  /*55b0*/  IMAD.MOV.U32 R47, RZ, RZ, R12 ;  /* 0x000000ffff2f7224 */ /* 0x004fe200078e000c */
[--C-:B------:R-:W-:Y:S01]  /*55c0*/  SHF.R.U64 R45, R50, 0x10, R51.reuse ;  /* 0x00000010322d7819 */ /* 0x100fe20000001233 */
[----:B------:R-:W-:Y:S01]  /*55d0*/  HADD2.F32 R77, -RZ, R77.H1_H1 ;  /* 0x3000004dff4d7230 */ /* 0x000fe20000004100 */
[----:B------:R-:W-:Y:S01]  /*55e0*/  SHF.R.U32.HI R132, RZ, 0x10, R51 ;  /* 0x00000010ff847819 */ /* 0x000fe20000011633 */
[----:B------:R-:W-:Y:S01]  /*55f0*/  HADD2.F32 R51, -RZ, R128.H0_H0 ;  /* 0x20000080ff337230 */ /* 0x000fe20000004100 */
[----:B------:R-:W-:Y:S01]  /*5600*/  SHF.R.U64 R48, R48, 0x10, R49 ;  /* 0x0000001030307819 */ /* 0x000fe20000001231 */
[----:B------:R-:W-:Y:S01]  /*5610*/  HADD2.F32 R12, -RZ, R13.H0_H0 ;  /* 0x2000000dff0c7230 */ /* 0x000fe20000004100 */
[----:B------:R-:W-:Y:S01]  /*5620*/  MOV R49, R15 ;  /* 0x0000000f00317202 */ /* 0x000fe20000000f00 */
[----:B------:R-:W-:-:S02]  /*5630*/  HADD2.F32 R128, -RZ, R130.H0_H0 ;  /* 0x20000082ff807230 */ /* 0x000fc40000004100 */
[----:B------:R-:W-:Y:S02]  /*5640*/  HADD2.F32 R15, -RZ, R13.H1_H1 ;  /* 0x3000000dff0f7230 */ /* 0x000fe40000004100 */
[-C--:B------:R-:W-:Y:S01]  /*5650*/  FMUL.FTZ R13, R46, R129.reuse ;  /* 0x000000812e0d7220 */ /* 0x080fe20000410000 */
[----:B------:R-:W-:Y:S02]  /*5660*/  HADD2.F32 R50, -RZ, R133.H0_H0 ;  /* 0x20000085ff327230 */ /* 0x000fe40000004100 */
[C---:B------:R-:W-:Y:S01]  /*5670*/  FMUL.FTZ R129, R12.reuse, R129 ;  /* 0x000000810c817220 */ /* 0x040fe20000410000 */
[-C--:B------:R-:W-:Y:S01]  /*5680*/  FMUL.FTZ R130, R77, R128.reuse ;  /* 0x000000804d827220 */ /* 0x080fe20000410000 */
[C---:B------:R-:W-:Y:S01]  /*5690*/  FMUL.FTZ R128, R15.reuse, R128 ;  /* 0x000000800f807220 */ /* 0x040fe20000410000 */
[-C--:B------:R-:W-:Y:S01]  /*56a0*/  FFMA.FTZ R12, R12, R51.reuse, -R13 ;  /* 0x000000330c0c7223 */ /* 0x080fe2000001080d */
[----:B------:R-:W-:Y:S01]  /*56b0*/  FFMA.FTZ R13, R46, R51, R129 ;  /* 0x000000332e0d7223 */ /* 0x000fe20000010081 */
[-C--:B------:R-:W-:Y:S01]  /*56c0*/  FFMA.FTZ R15, R15, R50.reuse, -R130 ;  /* 0x000000320f0f7223 */ /* 0x080fe20000010882 */
[----:B------:R-:W-:Y:S01]  /*56d0*/  FFMA.FTZ R46, R77, R50, R128 ;  /* 0x000000324d2e7223 */ /* 0x000fe20000010080 */
[----:B------:R-:W-:-:S02]  /*56e0*/  HADD2.F32 R128, -RZ, R127.H1_H1 ;  /* 0x3000007fff807230 */ /* 0x000fc40000004100 */
[----:B------:R-:W-:Y:S01]  /*56f0*/  HADD2.F32 R127, -RZ, R127.H0_H0 ;  /* 0x2000007fff7f7230 */ /* 0x000fe20000004100 */
[----:B------:R-:W-:Y:S01]  /*5700*/  F2FP.F16.F32.PACK_AB R15, R15, R12 ;  /* 0x0000000c0f0f723e */ /* 0x000fe200000000ff */
[----:B------:R-:W-:Y:S01]  /*5710*/  HADD2.F32 R77, -RZ, R79.H0_H0 ;  /* 0x2000004fff4d7230 */ /* 0x000fe20000004100 */
[----:B------:R-:W-:Y:S01]  /*5720*/  F2FP.F16.F32.PACK_AB R46, R46, R13 ;  /* 0x0000000d2e2e723e */ /* 0x000fe200000000ff */
[----:B------:R-:W-:Y:S02]  /*5730*/  HADD2.F32 R50, -RZ, R49.H0_H0 ;  /* 0x20000031ff327230 */ /* 0x000fe40000004100 */
[----:B------:R-:W-:Y:S02]  /*5740*/  HADD2.F32 R79, -RZ, R79.H1_H1 ;  /* 0x3000004fff4f7230 */ /* 0x000fe40000004100 */
[----:B------:R-:W-:Y:S02]  /*5750*/  HADD2.F32 R132, -RZ, R132.H0_H0 ;  /* 0x20000084ff847230 */ /* 0x000fe40000004100 */
[----:B------:R-:W-:Y:S01]  /*5760*/  FMUL.FTZ R134, R50, R127 ;  /* 0x0000007f32867220 */ /* 0x000fe20000410000 */
[----:B------:R-:W-:-:S02]  /*5770*/  HADD2.F32 R51, -RZ, R49.H1_H1 ;  /* 0x30000031ff337230 */ /* 0x000fc40000004100 */
[----:B------:R-:W-:Y:S01]  /*5780*/  FMUL.FTZ R49, R77, R127 ;  /* 0x0000007f4d317220 */ /* 0x000fe20000410000 */
[----:B------:R-:W-:Y:S02]  /*5790*/  HADD2.F32 R130, -RZ, R131.H0_H0 ;  /* 0x20000083ff827230 */ /* 0x000fe40000004100 */
[----:B------:R-:W-:Y:S01]  /*57a0*/  FMUL.FTZ R136, R79, R132 ;  /* 0x000000844f887220 */ /* 0x000fe20000410000 */
[-C--:B------:R-:W-:Y:S01]  /*57b0*/  FFMA.FTZ R134, R77, R128.reuse, R134 ;  /* 0x000000804d867223 */ /* 0x080fe20000010086 */
[----:B------:R-:W-:Y:S01]  /*57c0*/  FFMA.FTZ R49, R50, R128, -R49 ;  /* 0x0000008032317223 */ /* 0x000fe20000010831 */
[C---:B------:R-:W-:Y:S01]  /*57d0*/  FMUL.FTZ R132, R51.reuse, R132 ;  /* 0x0000008433847220 */ /* 0x040fe20000410000 */
[----:B------:R-:W-:Y:S01]  /*57e0*/  FFMA.FTZ R136, R51, R130, -R136 ;  /* 0x0000008233887223 */ /* 0x000fe20000010888 */
[----:B------:R-:W-:Y:S02]  /*57f0*/  HADD2.F32 R77, -RZ, R48.H0_H0 ;  /* 0x20000030ff4d7230 */ /* 0x000fe40000004100 */
[----:B------:R-:W-:-:S02]  /*5800*/  HADD2.F32 R50, -RZ, R76.H0_H0 ;  /* 0x2000004cff327230 */ /* 0x000fc40000004100 */
[----:B------:R-:W-:Y:S01]  /*5810*/  FFMA.FTZ R129, R79, R130, R132 ;  /* 0x000000824f817223 */ /* 0x000fe20000010084 */
[----:B------:R-:W-:Y:S01]  /*5820*/  HADD2.F32 R51, -RZ, R125.H1_H1 ;  /* 0x3000007dff337230 */ /* 0x000fe20000004100 */
[----:B------:R-:W-:Y:S01]  /*5830*/  F2FP.F16.F32.PACK_AB R49, R136, R49 ;  /* 0x000000318831723e */ /* 0x000fe200000000ff */
[----:B------:R-:W-:Y:S02]  /*5840*/  HADD2.F32 R48, -RZ, R47.H0_H0 ;  /* 0x2000002fff307230 */ /* 0x000fe40000004100 */
[----:B------:R-:W-:Y:S01]  /*5850*/  HADD2.F32 R76, -RZ, R76.H1_H1 ;  /* 0x3000004cff4c7230 */ /* 0x000fe20000004100 */
[----:B------:R-:W-:Y:S01]  /*5860*/  F2FP.F16.F32.PACK_AB R129, R129, R134 ;  /* 0x000000868181723e */ /* 0x000fe200000000ff */
[----:B------:R-:W-:Y:S02]  /*5870*/  HADD2.F32 R125, -RZ, R125.H0_H0 ;  /* 0x2000007dff7d7230 */ /* 0x000fe40000004100 */
[----:B------:R-:W-:Y:S02]  /*5880*/  HADD2.F32 R47, -RZ, R47.H1_H1 ;  /* 0x3000002fff2f7230 */ /* 0x000fe40000004100 */
[----:B------:R-:W-:Y:S01]  /*5890*/  FMUL.FTZ R128, R76, R77 ;  /* 0x0000004d4c807220 */ /* 0x000fe20000410000 */
[----:B------:R-:W-:-:S02]  /*58a0*/  HADD2.F32 R126, -RZ, R126.H0_H0 ;  /* 0x2000007eff7e7230 */ /* 0x000fc40000004100 */
[-C--:B------:R-:W-:Y:S01]  /*58b0*/  FMUL.FTZ R79, R50, R125.reuse ;  /* 0x0000007d324f7220 */ /* 0x080fe20000410000 */
[C---:B------:R-:W-:Y:S01]  /*58c0*/  FMUL.FTZ R125, R48.reuse, R125 ;  /* 0x0000007d307d7220 */ /* 0x040fe20000410000 */
[C---:B------:R-:W-:Y:S01]  /*58d0*/  FMUL.FTZ R77, R47.reuse, R77 ;  /* 0x0000004d2f4d7220 */ /* 0x040fe20000410000 */
[----:B------:R-:W-:Y:S02]  /*58e0*/  IMAD.MOV.U32 R13, RZ, RZ, R15 ;  /* 0x000000ffff0d7224 */ /* 0x000fe400078e000f */
[-C--:B------:R-:W-:Y:S01]  /*58f0*/  FFMA.FTZ R79, R48, R51.reuse, -R79 ;  /* 0x00000033304f7223 */ /* 0x080fe2000001084f */
[-C--:B------:R-:W-:Y:S01]  /*5900*/  FFMA.FTZ R128, R47, R126.reuse, -R128 ;  /* 0x0000007e2f807223 */ /* 0x080fe20000010880 */
[----:B------:R-:W-:Y:S01]  /*5910*/  FFMA.FTZ R76, R76, R126, R77 ;  /* 0x0000007e4c4c7223 */ /* 0x000fe2000001004d */
[----:B------:R-:W-:Y:S02]  /*5920*/  HADD2.F32 R48, -RZ, R124.H0_H0 ;  /* 0x2000007cff307230 */ /* 0x000fe40000004100 */
[----:B------:R-:W-:Y:S01]  /*5930*/  FFMA.FTZ R125, R50, R51, R125 ;  /* 0x00000033327d7223 */ /* 0x000fe2000001007d */
[----:B------:R-:W-:Y:S01]  /*5940*/  HADD2.F32 R77, -RZ, R45.H0_H0 ;  /* 0x2000002dff4d7230 */ /* 0x000fe20000004100 */
[----:B------:R-:W-:Y:S01]  /*5950*/  F2FP.F16.F32.PACK_AB R12, R128, R79 ;  /* 0x0000004f800c723e */ /* 0x000fe200000000ff */
[----:B------:R-:W-:Y:S01]  /*5960*/  HADD2.F32 R47, -RZ, R78.H0_H0 ;  /* 0x2000004eff2f7230 */ /* 0x000fe20000004100 */
[----:B------:R-:W-:Y:S01]  /*5970*/  MOV R15, R49 ;  /* 0x00000031000f7202 */ /* 0x000fe20000000f00 */
[----:B------:R-:W-:Y:S01]  /*5980*/  HADD2.F32 R124, -RZ, R124.H1_H1 ;  /* 0x3000007cff7c7230 */ /* 0x000fe20000004100 */
[----:B------:R-:W-:Y:S01]  /*5990*/  F2FP.F16.F32.PACK_AB R76, R76, R125 ;  /* 0x0000007d4c4c723e */ /* 0x000fe200000000ff */
[----:B------:R-:W-:-:S02]  /*59a0*/  HADD2.F32 R45, -RZ, R14.H0_H0 ;  /* 0x2000000eff2d7230 */ /* 0x000fc40000004100 */
[----:B------:R-:W-:Y:S02]  /*59b0*/  HADD2.F32 R78, -RZ, R78.H1_H1 ;  /* 0x3000004eff4e7230 */ /* 0x000fe40000004100 */
[----:B------:R-:W-:Y:S02]  /*59c0*/  HADD2.F32 R14, -RZ, R14.H1_H1 ;  /* 0x3000000eff0e7230 */ /* 0x000fe40000004100 */
[----:B------:R-:W-:Y:S02]  /*59d0*/  HADD2.F32 R51, -RZ, R44.H0_H0 ;  /* 0x2000002cff337230 */ /* 0x000fe40000004100 */
        /* <DEDUP_REMOVED lines=8> */
[----:B------:R-:W-:-:S02]  /*5a60*/  IMAD.MOV.U32 R79, RZ, RZ, R129 ;  /* 0x000000ffff4f7224 */ /* 0x000fc400078e0081 */
[----:B------:R-:W-:Y:S02]  /*5a70*/  F2FP.F16.F32.PACK_AB R14, R127, R44 ;  /* 0x0000002c7f0e723e */ /* 0x000fe400000000ff */
[----:B------:R-:W-:Y:S01]  /*5a80*/  F2FP.F16.F32.PACK_AB R78, R77, R124 ;  /* 0x0000007c4d4e723e */ /* 0x000fe200000000ff */
[----:B------:R-:W-:-:S07]  /*5a90*/  IMAD.MOV.U32 R77, RZ, RZ, R46 ;  /* 0x000000ffff4d7224 */ /* 0x000fce00078e002e */
.L_x_7074:
[----:B------:R-:W-:Y:S05]  /*5aa0*/  BSYNC B2 ;  /* 0x0000000000027941 */ /* 0x000fea0003800000 */
.L_x_7073:
[----:B------:R-:W-:Y:S01]  /*5ab0*/  ISETP.GE.AND P4, PT, R11, R110, PT ;  /* 0x0000006e0b00720c */ /* 0x000fe20003f86270 */
[----:B--2---:R4:W-:-:S12]  /*5ac0*/  ST.E.128 desc[UR38][R104.64], R12 ;  /* 0x0000000c68007985 */ /* 0x0049d8000c101d26 */
[----:B------:R-:W-:-:S05]  /*5ad0*/  @!P4 IMAD.WIDE R106, R11, 0x2, R106 ;  /* 0x000000020b6ac825 */ /* 0x000fca00078e026a */
[----:B---3--:R4:W-:Y:S02]  /*5ae0*/  @!P4 ST.E.128 desc[UR38][R106.64], R76 ;  /* 0x0000004c6a00c985 */ /* 0x0089e4000c101d26 */
.L_x_7072:
[----:B------:R-:W-:Y:S05]  /*5af0*/  BSYNC B1 ;  /* 0x0000000000017941 */ /* 0x000fea0003800000 */
.L_x_7071:
[----:B------:R-:W-:-:S03]  /*5b00*/  UMOV UR4, 0xffffffff ;  /* 0xffffffff00047882 */ /* 0x000fc60000000000 */
[----:B------:R-:W-:Y:S05]  /*5b10*/  BRA.DIV UR4, `(.L_x_7075) ;  /* 0x0000015204887947 */ /* 0x000fea000b800000 */
[----:B------:R0:W0:Y:S04]  /*5b20*/  SHFL.IDX PT, R51, R108, 0x1, 0x181f ;  /* 0x00381f006c337f89 */ /* 0x00002800000e0000 */
[----:B------:R0:W0:Y:S02]  /*5b30*/  SHFL.IDX PT, R50, R109, 0x1, 0x181f ;  /* 0x00381f006d327f89 */ /* 0x00002400000e0000 */
.L_x_7349:
[----:B------:R-:W-:Y:S01]  /*5b40*/  ISETP.GE.OR P4, PT, R220, R98, P1 ;  /* 0x00000062dc00720c */ /* 0x000fe20000f86670 */
[----:B------:R-:W-:-:S12]  /*5b50*/  BSSY B1, `(.L_x_7076) ;  /* 0x0000074000017945 */ /* 0x000fd80003800000 */
[----:B------:R-:W-:Y:S05]  /*5b60*/  @P4 BRA `(.L_x_7077) ;  /* 0x0000000400c84947 */ /* 0x000fea0003800000 */
[----:B------:R-:W-:Y:S01]  /*5b70*/  SEL R11, R37, R112, !P0 ;  /* 0x00000070250b7207 */ /* 0x000fe20004000000 */
[----:B------:R-:W-:Y:S01]  /*5b80*/  BSSY B2, `(.L_x_7078) ;  /* 0x000006c000027945 */ /* 0x000fe20003800000 */
[----:B----4-:R-:W-:Y:S02]  /*5b90*/  SHF.R.U32.HI R14, RZ, 0x3, R193 ;  /* 0x00000003ff0e7819 */ /* 0x010fe400000116c1 */
        /* <DEDUP_REMOVED lines=9> */
[----:B------:R-:W-:Y:S02]  /*5c30*/  SHF.L.U32 R13, R13, 0xa, RZ ;  /* 0x0000000a0d0d7819 */ /* 0x000fe400000006ff */
[----:B------:R-:W-:Y:S02]  /*5c40*/  LOP3.LUT R12, R12, R14, RZ, 0x3c, !PT ;  /* 0x0000000e0c0c7212 */ /* 0x000fe400078e3cff */
[----:B------:R-:W-:-:S04]  /*5c50*/  LOP3.LUT R13, R13, 0x7fffe000, RZ, 0xc0, !PT ;  /* 0x7fffe0000d0d7812 */ /* 0x000fc800078ec0ff */
[----:B------:R-:W-:Y:S01]  /*5c60*/  IADD3 R12, R12, R13, R197 ;  /* 0x0000000d0c0c7210 */ /* 0x000fe20007ffe0c5 */
[----:B------:R-:W-:-:S04]  /*5c70*/  IMAD R13, R155, 0x4000, R3 ;  /* 0x000040009b0d7824 */ /* 0x000fc800078e0203 */
[----:B------:R-:W-:Y:S01]  /*5c80*/  IMAD R15, R155, 0x4000, R12 ;  /* 0x000040009b0f7824 */ /* 0x000fe200078e020c */
[----:B------:R-:W-:-:S03]  /*5c90*/  LEA R13, R13, R156, 0x1 ;  /* 0x0000009c0d0d7211 */ /* 0x000fc600078e08ff */
[----:B------:R-:W-:-:S03]  /*5ca0*/  IMAD R44, R15, 0x2, R156 ;  /* 0x000000020f2c7824 */ /* 0x000fc600078e029c */
[----:B------:R-:W0:Y:S04]  /*5cb0*/  LDS.128 R12, [R13+0x18400] ;  /* 0x018400000d0c7984 */ /* 0x000e280000000c00 */
[----:B------:R-:W4:Y:S01]  /*5cc0*/  LDS.128 R44, [R44+0x18400] ;  /* 0x018400002c2c7984 */ /* 0x000f220000000c00 */
[----:B------:R-:W-:Y:S05]  /*5cd0*/  @P3 BRA `(.L_x_7079) ;  /* 0x0000000400583947 */ /* 0x000fea0003800000 */
[----:B------:R-:W-:Y:S02]  /*5ce0*/  SHF.R.U32.HI R78, RZ, 0x10, R57 ;  /* 0x00000010ff4e7819 */ /* 0x000fe40000011639 */
[----:B------:R-:W-:Y:S02]  /*5cf0*/  SHF.R.U64 R76, R52, 0x10, R53 ;  /* 0x00000010344c7819 */ /* 0x000fe40000001235 */
[----:B--2---:R-:W-:Y:S01]  /*5d00*/  SHF.R.U64 R107, R56, 0x10, R57 ;  /* 0x00000010386b7819 */ /* 0x004fe20000001239 */
[----:B----4-:R-:W-:Y:S01]  /*5d10*/  IMAD.MOV.U32 R56, RZ, RZ, R47 ;  /* 0x000000ffff387224 */ /* 0x010fe200078e002f */
[--C-:B------:R-:W-:Y:S01]  /*5d20*/  SHF.R.U64 R52, R54, 0x10, R55.reuse ;  /* 0x0000001036347819 */ /* 0x100fe20000001237 */
[--C-:B------:R-:W-:Y:S01]  /*5d30*/  HADD2.F32 R57, -RZ, R123.reuse.H0_H0 ;  /* 0x2000007bff397230 */ /* 0x100fe20000004100 */
[----:B------:R-:W-:Y:S01]  /*5d40*/  SHF.R.U32.HI R79, RZ, 0x10, R55 ;  /* 0x00000010ff4f7819 */ /* 0x000fe20000011637 */
[----:B0-----:R-:W-:Y:S01]  /*5d50*/  IMAD.MOV.U32 R54, RZ, RZ, R12 ;  /* 0x000000ffff367224 */ /* 0x001fe200078e000c */
[----:B------:R-:W-:Y:S01]  /*5d60*/  MOV R55, R44 ;  /* 0x0000002c00377202 */ /* 0x000fe20000000f00 */
[----:B------:R-:W-:Y:S01]  /*5d70*/  HADD2.F32 R123, -RZ, R123.H1_H1 ;  /* 0x3000007bff7b7230 */ /* 0x000fe20000004100 */
[----:B------:R-:W-:Y:S01]  /*5d80*/  SHF.R.U32.HI R77, RZ, 0x10, R53 ;  /* 0x00000010ff4d7819 */ /* 0x000fe20000011635 */
[--C-:B------:R-:W-:Y:S01]  /*5d90*/  HADD2.F32 R47, -RZ, R45.reuse.H0_H0 ;  /* 0x2000002dff2f7230 */ /* 0x100fe20000004100 */
[----:B------:R-:W-:Y:S01]  /*5da0*/  SHF.R.U64 R53, R58, 0x10, R59 ;  /* 0x000000103a357819 */ /* 0x000fe2000000123b */
[----:B------:R-:W-:Y:S01]  /*5db0*/  IMAD.MOV.U32 R44, RZ, RZ, R15 ;  /* 0x000000ffff2c7224 */ /* 0x000fe200078e000f */
[----:B------:R-:W-:Y:S01]  /*5dc0*/  SHF.R.U32.HI R59, RZ, 0x10, R59 ;  /* 0x00000010ff3b7819 */ /* 0x000fe2000001163b */
[----:B------:R-:W-:-:S02]  /*5dd0*/  HADD2.F32 R45, -RZ, R45.H1_H1 ;  /* 0x3000002dff2d7230 */ /* 0x000fc40000004100 */
[--C-:B------:R-:W-:Y:S02]  /*5de0*/  HADD2.F32 R12, -RZ, R13.reuse.H0_H0 ;  /* 0x2000000dff0c7230 */ /* 0x100fe40000004100 */
[----:B------:R-:W-:Y:S02]  /*5df0*/  HADD2.F32 R78, -RZ, R78.H0_H0 ;  /* 0x2000004eff4e7230 */ /* 0x000fe40000004100 */
[----:B------:R-:W-:Y:S02]  /*5e00*/  HADD2.F32 R15, -RZ, R13.H1_H1 ;  /* 0x3000000dff0f7230 */ /* 0x000fe40000004100 */
[-C--:B------:R-:W-:Y:S01]  /*5e10*/  FMUL.FTZ R13, R47, R123.reuse ;  /* 0x0000007b2f0d7220 */ /* 0x080fe20000410000 */
[----:B------:R-:W-:Y:S02]  /*5e20*/  HADD2.F32 R58, -RZ, R77.H0_H0 ;  /* 0x2000004dff3a7230 */ /* 0x000fe40000004100 */
[C---:B------:R-:W-:Y:S01]  /*5e30*/  FMUL.FTZ R104, R12.reuse, R123 ;  /* 0x0000007b0c687220 */ /* 0x040fe20000410000 */
[-C--:B---3--:R-:W-:Y:S01]  /*5e40*/  FMUL.FTZ R106, R45, R78.reuse ;  /* 0x0000004e2d6a7220 */ /* 0x088fe20000410000 */
[----:B------:R-:W-:Y:S01]  /*5e50*/  FMUL.FTZ R78, R15, R78 ;  /* 0x0000004e0f4e7220 */ /* 0x000fe20000410000 */
[-C--:B------:R-:W-:Y:S01]  /*5e60*/  FFMA.FTZ R12, R12, R57.reuse, -R13 ;  /* 0x000000390c0c7223 */ /* 0x080fe2000001080d */
[----:B------:R-:W-:Y:S01]  /*5e70*/  FFMA.FTZ R13, R47, R57, R104 ;  /* 0x000000392f0d7223 */ /* 0x000fe20000010068 */
[----:B------:R-:W-:-:S02]  /*5e80*/  HADD2.F32 R57, -RZ, R59.H0_H0 ;  /* 0x2000003bff397230 */ /* 0x000fc40000004100 */
[-C--:B------:R-:W-:Y:S01]  /*5e90*/  FFMA.FTZ R104, R45, R58.reuse, R78 ;  /* 0x0000003a2d687223 */ /* 0x080fe2000001004e */
[----:B------:R-:W-:Y:S02]  /*5ea0*/  HADD2.F32 R78, -RZ, R122.H0_H0 ;  /* 0x2000007aff4e7230 */ /* 0x000fe40000004100 */
[----:B------:R-:W-:Y:S01]  /*5eb0*/  FFMA.FTZ R77, R15, R58, -R106 ;  /* 0x0000003a0f4d7223 */ /* 0x000fe2000001086a */
[--C-:B------:R-:W-:Y:S02]  /*5ec0*/  HADD2.F32 R45, -RZ, R56.reuse.H0_H0 ;  /* 0x20000038ff2d7230 */ /* 0x100fe40000004100 */
[----:B------:R-:W-:Y:S02]  /*5ed0*/  HADD2.F32 R56, -RZ, R56.H1_H1 ;  /* 0x30000038ff387230 */ /* 0x000fe40000004100 */
[----:B------:R-:W-:Y:S02]  /*5ee0*/  HADD2.F32 R58, -RZ, R120.H1_H1 ;  /* 0x30000078ff3a7230 */ /* 0x000fe40000004100 */
[----:B------:R-:W-:Y:S01]  /*5ef0*/  FMUL.FTZ R106, R45, R78 ;  /* 0x0000004e2d6a7220 */ /* 0x000fe20000410000 */
[----:B------:R-:W-:-:S02]  /*5f00*/  HADD2.F32 R15, -RZ, R44.H0_H0 ;  /* 0x2000002cff0f7230 */ /* 0x000fc40000004100 */
[-C--:B------:R-:W-:Y:S01]  /*5f10*/  FMUL.FTZ R59, R56, R57.reuse ;  /* 0x00000039383b7220 */ /* 0x080fe20000410000 */
[----:B------:R-:W-:Y:S01]  /*5f20*/  HADD2.F32 R44, -RZ, R44.H1_H1 ;  /* 0x3000002cff2c7230 */ /* 0x000fe20000004100 */
[----:B------:R-:W-:Y:S01]  /*5f30*/  F2FP.F16.F32.PACK_AB R77, R77, R12 ;  /* 0x0000000c4d4d723e */ /* 0x000fe200000000ff */
[----:B------:R-:W-:Y:S02]  /*5f40*/  HADD2.F32 R47, -RZ, R79.H0_H0 ;  /* 0x2000004fff2f7230 */ /* 0x000fe40000004100 */
[C---:B------:R-:W-:Y:S01]  /*5f50*/  FMUL.FTZ R78, R15.reuse, R78 ;  /* 0x0000004e0f4e7220 */ /* 0x040fe20000410000 */
[----:B------:R-:W-:Y:S01]  /*5f60*/  FFMA.FTZ R106, R15, R58, -R106 ;  /* 0x0000003a0f6a7223 */ /* 0x000fe2000001086a */
[C---:B------:R-:W-:Y:S01]  /*5f70*/  FMUL.FTZ R57, R44.reuse, R57 ;  /* 0x000000392c397220 */ /* 0x040fe20000410000 */
[----:B------:R-:W-:Y:S02]  /*5f80*/  HADD2.F32 R122, -RZ, R122.H1_H1 ;  /* 0x3000007aff7a7230 */ /* 0x000fe40000004100 */
[----:B------:R-:W-:Y:S01]  /*5f90*/  FFMA.FTZ R79, R44, R47, -R59 ;  /* 0x0000002f2c4f7223 */ /* 0x000fe2000001083b */
[----:B------:R-:W-:-:S02]  /*5fa0*/  HADD2.F32 R15, -RZ, R54.H0_H0 ;  /* 0x20000036ff0f7230 */ /* 0x000fc40000004100 */
[----:B------:R-:W-:Y:S01]  /*5fb0*/  FFMA.FTZ R78, R45, R58, R78 ;  /* 0x0000003a2d4e7223 */ /* 0x000fe2000001004e */
[----:B------:R-:W-:Y:S02]  /*5fc0*/  HADD2.F32 R44, -RZ, R55.H0_H0 ;  /* 0x20000037ff2c7230 */ /* 0x000fe40000004100 */
[----:B------:R-:W-:Y:S01]  /*5fd0*/  FFMA.FTZ R105, R56, R47, R57 ;  /* 0x0000002f38697223 */ /* 0x000fe20000010039 */
[----:B------:R-:W-:Y:S02]  /*5fe0*/  HADD2.F32 R45, -RZ, R121.H0_H0 ;  /* 0x20000079ff2d7230 */ /* 0x000fe40000004100 */
[-C--:B------:R-:W-:Y:S01]  /*5ff0*/  FMUL.FTZ R57, R15, R122.reuse ;  /* 0x0000007a0f397220 */ /* 0x080fe20000410000 */
[----:B------:R-:W-:Y:S02]  /*6000*/  HADD2.F32 R47, -RZ, R107.H0_H0 ;  /* 0x2000006bff2f7230 */ /* 0x000fe40000004100 */
[----:B------:R-:W-:Y:S01]  /*6010*/  FMUL.FTZ R56, R44, R122 ;  /* 0x0000007a2c387220 */ /* 0x000fe20000410000 */
[----:B------:R-:W-:-:S02]  /*6020*/  HADD2.F32 R55, -RZ, R55.H1_H1 ;  /* 0x30000037ff377230 */ /* 0x000fc40000004100 */
[-C--:B------:R-:W-:Y:S01]  /*6030*/  FFMA.FTZ R57, R44, R45.reuse, R57 ;  /* 0x0000002d2c397223 */ /* 0x080fe20000010039 */
[----:B------:R-:W-:Y:S02]  /*6040*/  HADD2.F32 R54, -RZ, R54.H1_H1 ;  /* 0x30000036ff367230 */ /* 0x000fe40000004100 */
[----:B------:R-:W-:Y:S01]  /*6050*/  FFMA.FTZ R56, R15, R45, -R56 ;  /* 0x0000002d0f387223 */ /* 0x000fe20000010838 */
[----:B------:R-:W-:Y:S02]  /*6060*/  HADD2.F32 R44, -RZ, R46.H0_H0 ;  /* 0x2000002eff2c7230 */ /* 0x000fe40000004100 */
[-C--:B------:R-:W-:Y:S01]  /*6070*/  FMUL.FTZ R59, R55, R47.reuse ;  /* 0x0000002f373b7220 */ /* 0x080fe20000410000 */
[----:B------:R-:W-:Y:S02]  /*6080*/  HADD2.F32 R121, -RZ, R121.H1_H1 ;  /* 0x30000079ff797230 */ /* 0x000fe40000004100 */
[----:B------:R-:W-:Y:S01]  /*6090*/  FMUL.FTZ R58, R54, R47 ;  /* 0x0000002f363a7220 */ /* 0x000fe20000410000 */
[----:B------:R-:W-:Y:S01]  /*60a0*/  HADD2.F32 R53, -RZ, R53.H0_H0 ;  /* 0x20000035ff357230 */ /* 0x000fe20000004100 */
[----:B------:R-:W-:Y:S01]  /*60b0*/  F2FP.F16.F32.PACK_AB R78, R105, R78 ;  /* 0x0000004e694e723e */ /* 0x000fe200000000ff */
[----:B------:R-:W-:-:S02]  /*60c0*/  HADD2.F32 R15, -RZ, R14.H0_H0 ;  /* 0x2000000eff0f7230 */ /* 0x000fc40000004100 */
[----:B------:R-:W-:Y:S02]  /*60d0*/  HADD2.F32 R46, -RZ, R46.H1_H1 ;  /* 0x3000002eff2e7230 */ /* 0x000fe40000004100 */
[----:B------:R-:W-:Y:S02]  /*60e0*/  HADD2.F32 R14, -RZ, R14.H1_H1 ;  /* 0x3000000eff0e7230 */ /* 0x000fe40000004100 */
[----:B------:R-:W-:Y:S02]  /*60f0*/  HADD2.F32 R120, -RZ, R120.H0_H0 ;  /* 0x20000078ff787230 */ /* 0x000fe40000004100 */
[----:B------:R-:W-:Y:S01]  /*6100*/  FMUL.FTZ R47, R46, R53 ;  /* 0x000000352e2f7220 */ /* 0x000fe20000410000 */
[----:B------:R-:W-:Y:S02]  /*6110*/  HADD2.F32 R45, -RZ, R52.H0_H0 ;  /* 0x20000034ff2d7230 */ /* 0x000fe40000004100 */
[----:B------:R-:W-:Y:S01]  /*6120*/  FMUL.FTZ R52, R44, R121 ;  /* 0x000000792c347220 */ /* 0x000fe20000410000 */
[----:B------:R-:W-:-:S02]  /*6130*/  HADD2.F32 R76, -RZ, R76.H0_H0 ;  /* 0x2000004cff4c7230 */ /* 0x000fc40000004100 */
[C---:B------:R-:W-:Y:S01]  /*6140*/  FMUL.FTZ R121, R15.reuse, R121 ;  /* 0x000000790f797220 */ /* 0x040fe20000410000 */
[C---:B------:R-:W-:Y:S01]  /*6150*/  FMUL.FTZ R53, R14.reuse, R53 ;  /* 0x000000350e357220 */ /* 0x040fe20000410000 */
[----:B------:R-:W-:Y:S01]  /*6160*/  FFMA.FTZ R52, R15, R120, -R52 ;  /* 0x000000780f347223 */ /* 0x000fe20000010834 */
[-C--:B------:R-:W-:Y:S01]  /*6170*/  FFMA.FTZ R47, R14, R45.reuse, -R47 ;  /* 0x0000002d0e2f7223 */ /* 0x080fe2000001082f */
[-C--:B------:R-:W-:Y:S01]  /*6180*/  FFMA.FTZ R59, R54, R76.reuse, -R59 ;  /* 0x0000004c363b7223 */ /* 0x080fe2000001083b */
[----:B------:R-:W-:Y:S01]  /*6190*/  FFMA.FTZ R58, R55, R76, R58 ;  /* 0x0000004c373a7223 */ /* 0x000fe2000001003a */
[----:B------:R-:W-:Y:S01]  /*61a0*/  FFMA.FTZ R121, R44, R120, R121 ;  /* 0x000000782c797223 */ /* 0x000fe20000010079 */
[----:B------:R-:W-:Y:S01]  /*61b0*/  FFMA.FTZ R46, R46, R45, R53 ;  /* 0x0000002d2e2e7223 */ /* 0x000fe20000010035 */
[----:B------:R-:W-:Y:S02]  /*61c0*/  F2FP.F16.F32.PACK_AB R45, R104, R13 ;  /* 0x0000000d682d723e */ /* 0x000fe400000000ff */
[----:B------:R-:W-:Y:S01]  /*61d0*/  F2FP.F16.F32.PACK_AB R14, R47, R52 ;  /* 0x000000342f0e723e */ /* 0x000fe200000000ff */
[----:B------:R-:W-:Y:S01]  /*61e0*/  IMAD.MOV.U32 R47, RZ, RZ, R78 ;  /* 0x000000ffff2f7224 */ /* 0x000fe200078e004e */
[----:B------:R-:W-:-:S02]  /*61f0*/  F2FP.F16.F32.PACK_AB R15, R79, R106 ;  /* 0x0000006a4f0f723e */ /* 0x000fc400000000ff */
[----:B------:R-:W-:Y:S02]  /*6200*/  F2FP.F16.F32.PACK_AB R12, R59, R56 ;  /* 0x000000383b0c723e */ /* 0x000fe400000000ff */
[----:B------:R-:W-:Y:S02]  /*6210*/  F2FP.F16.F32.PACK_AB R44, R58, R57 ;  /* 0x000000393a2c723e */ /* 0x000fe400000000ff */
[----:B------:R-:W-:Y:S02]  /*6220*/  F2FP.F16.F32.PACK_AB R46, R46, R121 ;  /* 0x000000792e2e723e */ /* 0x000fe400000000ff */
[----:B------:R-:W-:-:S07]  /*6230*/  MOV R13, R77 ;  /* 0x0000004d000d7202 */ /* 0x000fce0000000f00 */
.L_x_7079:
[----:B------:R-:W-:Y:S05]  /*6240*/  BSYNC B2 ;  /* 0x0000000000027941 */ /* 0x000fea0003800000 */
.L_x_7078:
[----:B------:R-:W-:Y:S01]  /*6250*/  ISETP.GE.AND P4, PT, R11, R110, PT ;  /* 0x0000006e0b00720c */ /* 0x000fe20003f86270 */
[----:B0-----:R0:W-:-:S12]  /*6260*/  ST.E.128 desc[UR38][R48.64], R12 ;  /* 0x0000000c30007985 */ /* 0x0011d8000c101d26 */
[----:B------:R-:W-:-:S05]  /*6270*/  @!P4 IMAD.WIDE R50, R11, 0x2, R50 ;  /* 0x000000020b32c825 */ /* 0x000fca00078e0232 */
[----:B----4-:R0:W-:Y:S02]  /*6280*/  @!P4 ST.E.128 desc[UR38][R50.64], R44 ;  /* 0x0000002c3200c985 */ /* 0x0101e4000c101d26 */
.L_x_7077:
[----:B------:R-:W-:Y:S05]  /*6290*/  BSYNC B1 ;  /* 0x0000000000017941 */ /* 0x000fea0003800000 */
.L_x_7076:
[----:B------:R-:W-:-:S03]  /*62a0*/  UMOV UR4, 0xffffffff ;  /* 0xffffffff00047882 */ /* 0x000fc60000000000 */
[----:B------:R-:W-:Y:S05]  /*62b0*/  BRA.DIV UR4, `(.L_x_7080) ;  /* 0x0000014a04ec7947 */ /* 0x000fea000b800000 */
[----:B0-----:R0:W0:Y:S04]  /*62c0*/  SHFL.IDX PT, R51, R108, 0x2, 0x181f ;  /* 0x00581f006c337f89 */ /* 0x00102800000e0000 */
[----:B------:R0:W0:Y:S02]  /*62d0*/  SHFL.IDX PT, R50, R109, 0x2, 0x181f ;  /* 0x00581f006d327f89 */ /* 0x00002400000e0000 */
.L_x_7353:
        /* <DEDUP_REMOVED lines=47> */
[----:B------:R-:W-:Y:S01]  /*65d0*/  SHF.R.U32.HI R62, RZ, 0x10, R63 ;  /* 0x00000010ff3e7819 */ /* 0x000fe2000001163f */
[-C--:B------:R-:W-:Y:S01]  /*65e0*/  FFMA.FTZ R58, R13, R54.reuse, -R58 ;  /* 0x000000360d3a7223 */ /* 0x080fe2000001083a */
[----:B------:R-:W-:Y:S01]  /*65f0*/  FFMA.FTZ R60, R45, R54, R56 ;  /* 0x000000362d3c7223 */ /* 0x000fe20000010038 */
[C---:B------:R-:W-:Y:S01]  /*6600*/  FMUL.FTZ R57, R14.reuse, R57 ;  /* 0x000000390e397220 */ /* 0x040fe20000410000 */
[----:B------:R-:W-:Y:S01]  /*6610*/  FFMA.FTZ R59, R14, R55, -R59 ;  /* 0x000000370e3b7223 */ /* 0x000fe2000001083b */
[----:B------:R-:W-:-:S02]  /*6620*/  HADD2.F32 R54, -RZ, R118.H1_H1 ;  /* 0x30000076ff367230 */ /* 0x000fc40000004100 */
[----:B------:R-:W-:Y:S02]  /*6630*/  HADD2.F32 R13, -RZ, R15.H0_H0 ;  /* 0x2000000fff0d7230 */ /* 0x000fe40000004100 */
[----:B------:R-:W-:Y:S01]  /*6640*/  FFMA.FTZ R57, R46, R55, R57 ;  /* 0x000000372e397223 */ /* 0x000fe20000010039 */
[--C-:B------:R-:W-:Y:S02]  /*6650*/  HADD2.F32 R14, -RZ, R47.reuse.H0_H0 ;  /* 0x2000002fff0e7230 */ /* 0x100fe40000004100 */
[----:B------:R-:W-:Y:S02]  /*6660*/  HADD2.F32 R47, -RZ, R47.H1_H1 ;  /* 0x3000002fff2f7230 */ /* 0x000fe40000004100 */
[----:B------:R-:W-:Y:S01]  /*6670*/  FMUL.FTZ R55, R13, R54 ;  /* 0x000000360d377220 */ /* 0x000fe20000410000 */
[----:B------:R-:W-:Y:S01]  /*6680*/  HADD2.F32 R56, -RZ, R66.H0_H0 ;  /* 0x20000042ff387230 */ /* 0x000fe20000004100 */
[----:B------:R-:W-:Y:S01]  /*6690*/  F2FP.F16.F32.PACK_AB R57, R60, R57 ;  /* 0x000000393c39723e */ /* 0x000fe200000000ff */
[----:B------:R-:W-:-:S02]  /*66a0*/  HADD2.F32 R15, -RZ, R15.H1_H1 ;  /* 0x3000000fff0f7230 */ /* 0x000fc40000004100 */
[----:B------:R-:W-:Y:S02]  /*66b0*/  HADD2.F32 R45, -RZ, R116.H1_H1 ;  /* 0x30000074ff2d7230 */ /* 0x000fe40000004100 */
[----:B------:R-:W-:Y:S02]  /*66c0*/  HADD2.F32 R46, -RZ, R62.H0_H0 ;  /* 0x2000003eff2e7230 */ /* 0x000fe40000004100 */
[C---:B------:R-:W-:Y:S01]  /*66d0*/  FMUL.FTZ R62, R14.reuse, R54 ;  /* 0x000000360e3e7220 */ /* 0x040fe20000410000 */
[-C--:B------:R-:W-:Y:S01]  /*66e0*/  FMUL.FTZ R54, R47, R56.reuse ;  /* 0x000000382f367220 */ /* 0x080fe20000410000 */
[----:B------:R-:W-:Y:S01]  /*66f0*/  FMUL.FTZ R64, R15, R56 ;  /* 0x000000380f407220 */ /* 0x000fe20000410000 */
[-C--:B------:R-:W-:Y:S01]  /*6700*/  FFMA.FTZ R56, R14, R45.reuse, R55 ;  /* 0x0000002d0e387223 */ /* 0x080fe20000010037 */
[----:B------:R-:W-:Y:S01]  /*6710*/  FFMA.FTZ R62, R13, R45, -R62 ;  /* 0x0000002d0d3e7223 */ /* 0x000fe2000001083e */
[----:B------:R-:W-:Y:S02]  /*6720*/  HADD2.F32 R14, -RZ, R52.H0_H0 ;  /* 0x20000034ff0e7230 */ /* 0x000fe40000004100 */
[----:B------:R-:W-:Y:S01]  /*6730*/  FFMA.FTZ R61, R15, R46, -R54 ;  /* 0x0000002e0f3d7223 */ /* 0x000fe20000010836 */
[----:B------:R-:W-:-:S02]  /*6740*/  HADD2.F32 R119, -RZ, R119.H0_H0 ;  /* 0x20000077ff777230 */ /* 0x000fc40000004100 */
[----:B------:R-:W-:Y:S01]  /*6750*/  FFMA.FTZ R63, R47, R46, R64 ;  /* 0x0000002e2f3f7223 */ /* 0x000fe20000010040 */
[----:B------:R-:W-:Y:S02]  /*6760*/  HADD2.F32 R45, -RZ, R76.H0_H0 ;  /* 0x2000004cff2d7230 */ /* 0x000fe40000004100 */
[----:B------:R-:W-:Y:S02]  /*6770*/  HADD2.F32 R13, -RZ, R12.H0_H0 ;  /* 0x2000000cff0d7230 */ /* 0x000fe40000004100 */
[-C--:B------:R-:W-:Y:S01]  /*6780*/  FMUL.FTZ R46, R14, R119.reuse ;  /* 0x000000770e2e7220 */ /* 0x080fe20000410000 */
[----:B------:R-:W-:Y:S01]  /*6790*/  HADD2.F32 R52, -RZ, R52.H1_H1 ;  /* 0x30000034ff347230 */ /* 0x000fe20000004100 */
[----:B------:R-:W-:Y:S01]  /*67a0*/  F2FP.F16.F32.PACK_AB R63, R63, R56 ;  /* 0x000000383f3f723e */ /* 0x000fe200000000ff */
[----:B------:R-:W-:Y:S02]  /*67b0*/  HADD2.F32 R12, -RZ, R12.H1_H1 ;  /* 0x3000000cff0c7230 */ /* 0x000fe40000004100 */
[----:B------:R-:W-:Y:S01]  /*67c0*/  FMUL.FTZ R119, R13, R119 ;  /* 0x000000770d777220 */ /* 0x000fe20000410000 */
        /* <DEDUP_REMOVED lines=11> */
[--C-:B------:R-:W-:Y:S02]  /*6880*/  HADD2.F32 R12, -RZ, R44.reuse.H0_H0 ;  /* 0x2000002cff0c7230 */ /* 0x100fe40000004100 */
[-C--:B------:R-:W-:Y:S01]  /*6890*/  FMUL.FTZ R45, R13, R118.reuse ;  /* 0x000000760d2d7220 */ /* 0x080fe20000410000 */
[----:B------:R-:W-:Y:S02]  /*68a0*/  HADD2.F32 R53, -RZ, R53.H1_H1 ;  /* 0x30000035ff357230 */ /* 0x000fe40000004100 */
        /* <DEDUP_REMOVED lines=14> */
[----:B------:R-:W-:Y:S01]  /*6990*/  F2FP.F16.F32.PACK_AB R14, R44, R45 ;  /* 0x0000002d2c0e723e */ /* 0x000fe200000000ff */
[----:B------:R-:W-:Y:S01]  /*69a0*/  IMAD.MOV.U32 R44, RZ, RZ, R56 ;  /* 0x000000ffff2c7224 */ /* 0x000fe200078e0038 */
[----:B------:R-:W-:-:S02]  /*69b0*/  F2FP.F16.F32.PACK_AB R15, R61, R62 ;  /* 0x0000003e3d0f723e */ /* 0x000fc400000000ff */
[----:B------:R-:W-:Y:S02]  /*69c0*/  F2FP.F16.F32.PACK_AB R46, R53, R118 ;  /* 0x00000076352e723e */ /* 0x000fe400000000ff */
[----:B------:R-:W-:-:S07]  /*69d0*/  MOV R45, R57 ;  /* 0x00000039002d7202 */ /* 0x000fce0000000f00 */
.L_x_7084:
[----:B------:R-:W-:Y:S05]  /*69e0*/  BSYNC B2 ;  /* 0x0000000000027941 */ /* 0x000fea0003800000 */
.L_x_7083:
[----:B------:R-:W-:Y:S01]  /*69f0*/  ISETP.GE.AND P4, PT, R11, R110, PT ;  /* 0x0000006e0b00720c */ /* 0x000fe20003f86270 */
[----:B0-----:R0:W-:-:S12]  /*6a00*/  ST.E.128 desc[UR38][R48.64], R12 ;  /* 0x0000000c30007985 */ /* 0x0011d8000c101d26 */
[----:B------:R-:W-:-:S05]  /*6a10*/  @!P4 IMAD.WIDE R50, R11, 0x2, R50 ;  /* 0x000000020b32c825 */ /* 0x000fca00078e0232 */
[----:B----4-:R0:W-:Y:S02]  /*6a20*/  @!P4 ST.E.128 desc[UR38][R50.64], R44 ;  /* 0x0000002c3200c985 */ /* 0x0101e4000c101d26 */
.L_x_7082:
[----:B------:R-:W-:Y:S05]  /*6a30*/  BSYNC B1 ;  /* 0x0000000000017941 */ /* 0x000fea0003800000 */
.L_x_7081:
[----:B------:R-:W-:-:S03]  /*6a40*/  UMOV UR4, 0xffffffff ;  /* 0xffffffff00047882 */ /* 0x000fc60000000000 */
[----:B------:R-:W-:Y:S05]  /*6a50*/  BRA.DIV UR4, `(.L_x_7085) ;  /* 0x0000014604507947 */ /* 0x000fea000b800000 */
[----:B0-----:R-:W0:Y:S04]  /*6a60*/  SHFL.IDX PT, R108, R108, 0x3, 0x181f ;  /* 0x00781f006c6c7f89 */ /* 0x001e2800000e0000 */
[----:B------:R0:W0:Y:S02]  /*6a70*/  SHFL.IDX PT, R50, R109, 0x3, 0x181f ;  /* 0x00781f006d327f89 */ /* 0x00002400000e0000 */
.L_x_7357:
[----:B------:R-:W-:-:S13]  /*6a80*/  ISETP.GE.OR P4, PT, R218, R98, P1 ;  /* 0x00000062da00720c */ /* 0x000fda0000f86670 */
[----:B------:R-:W-:Y:S05]  /*6a90*/  @P4 BRA `(.L_x_7058) ;  /* 0x0000000c00784947 */ /* 0x000fea0003800000 */
[----:B------:R-:W-:Y:S01]  /*6aa0*/  SEL R112, R37, R112, !P0 ;  /* 0x0000007025707207 */ /* 0x000fe20004000000 */
[----:B------:R-:W-:Y:S01]  /*6ab0*/  BSSY B1, `(.L_x_7086) ;  /* 0x000006b000017945 */ /* 0x000fe20003800000 */
[C---:B0-----:R-:W-:Y:S02]  /*6ac0*/  LEA R48, P4, R43.reuse, R50, 0x1 ;  /* 0x000000322b307211 */ /* 0x041fe400078808ff */
[----:B------:R-:W-:Y:S02]  /*6ad0*/  SHF.R.S32.HI R11, RZ, 0x1f, R112 ;  /* 0x0000001fff0b7819 */ /* 0x000fe40000011470 */
[----:B------:R-:W-:Y:S02]  /*6ae0*/  LEA.HI.X R49, R43, R108, R83, 0x1, P4 ;  /* 0x0000006c2b317211 */ /* 0x000fe400020f0c53 */
[----:B------:R-:W-:-:S04]  /*6af0*/  LEA.HI R112, R11, R112, RZ, 0x4 ;  /* 0x000000700b707211 */ /* 0x000fc800078f20ff */
[----:B------:R-:W-:-:S04]  /*6b00*/  LEA.HI.SX32 R112, R112, R81, 0x1c ;  /* 0x0000005170707211 */ /* 0x000fc800078fe2ff */
[----:B----4-:R-:W-:Y:S01]  /*6b10*/  SHF.R.S32.HI R13, RZ, 0x1f, R112 ;  /* 0x0000001fff0d7819 */ /* 0x010fe20000011470 */
        /* <DEDUP_REMOVED lines=21> */
[----:B------:R-:W-:Y:S01]  /*6c70*/  HADD2.F32 R46, -RZ, R45.H0_H0 ;  /* 0x2000002dff2e7230 */ /* 0x000fe20000004100 */
[----:B------:R-:W-:Y:S01]  /*6c80*/  SHF.R.U32.HI R74, RZ, 0x10, R75 ;  /* 0x00000010ff4a7819 */ /* 0x000fe2000001164b */
[----:B------:R-:W-:Y:S01]  /*6c90*/  HADD2.F32 R14, -RZ, R13.H0_H0 ;  /* 0x2000000dff0e7230 */ /* 0x000fe20000004100 */
[----:B------:R-:W-:Y:S01]  /*6ca0*/  SHF.R.U64 R65, R70, 0x10, R71 ;  /* 0x0000001046417819 */ /* 0x000fe20000001247 */
        /* <DEDUP_REMOVED lines=22> */
[----:B------:R-:W-:Y:S01]  /*6e10*/  HADD2.F32 R54, -RZ, R74.H0_H0 ;  /* 0x2000004aff367230 */ /* 0x000fe20000004100 */
[----:B------:R-:W-:Y:S01]  /*6e20*/  SHF.R.U64 R66, R68, 0x10, R69 ;  /* 0x0000001044427819 */ /* 0x000fe20000001245 */
[----:B------:R-:W-:-:S02]  /*6e30*/  HADD2.F32 R15, -RZ, R15.H1_H1 ;  /* 0x3000000fff0f7230 */ /* 0x000fc40000004100 */
[-C--:B------:R-:W-:Y:S01]  /*6e40*/  FFMA.FTZ R59, R14, R45.reuse, R53 ;  /* 0x0000002d0e3b7223 */ /* 0x080fe20000010035 */
[----:B------:R-:W-:Y:S02]  /*6e50*/  HADD2.F32 R46, -RZ, R70.H0_H0 ;  /* 0x20000046ff2e7230 */ /* 0x000fe40000004100 */
[-C--:B------:R-:W-:Y:S01]  /*6e60*/  FMUL.FTZ R62, R47, R54.reuse ;  /* 0x000000362f3e7220 */ /* 0x080fe20000410000 */
[----:B------:R-:W-:Y:S01]  /*6e70*/  FFMA.FTZ R60, R13, R45, -R60 ;  /* 0x0000002d0d3c7223 */ /* 0x000fe2000001083c */
[C---:B------:R-:W-:Y:S01]  /*6e80*/  FMUL.FTZ R54, R15.reuse, R54 ;  /* 0x000000360f367220 */ /* 0x040fe20000410000 */
[----:B------:R-:W-:Y:S02]  /*6e90*/  HADD2.F32 R115, -RZ, R115.H0_H0 ;  /* 0x20000073ff737230 */ /* 0x000fe40000004100 */
[-C--:B------:R-:W-:Y:S01]  /*6ea0*/  FFMA.FTZ R61, R15, R46.reuse, -R62 ;  /* 0x0000002e0f3d7223 */ /* 0x080fe2000001083e */
[--C-:B------:R-:W-:Y:S02]  /*6eb0*/  HADD2.F32 R14, -RZ, R51.reuse.H0_H0 ;  /* 0x20000033ff0e7230 */ /* 0x100fe40000004100 */
[----:B------:R-:W-:Y:S01]  /*6ec0*/  FFMA.FTZ R62, R47, R46, R54 ;  /* 0x0000002e2f3e7223 */ /* 0x000fe20000010036 */
[----:B------:R-:W-:Y:S01]  /*6ed0*/  HADD2.F32 R45, -RZ, R64.H0_H0 ;  /* 0x20000040ff2d7230 */ /* 0x000fe20000004100 */
[----:B------:R-:W-:Y:S01]  /*6ee0*/  F2FP.F16.F32.PACK_AB R55, R56, R55 ;  /* 0x000000373837723e */ /* 0x000fe200000000ff */
[----:B------:R-:W-:-:S02]  /*6ef0*/  HADD2.F32 R51, -RZ, R51.H1_H1 ;  /* 0x30000033ff337230 */ /* 0x000fc40000004100 */
[----:B------:R-:W-:Y:S01]  /*6f00*/  FMUL.FTZ R46, R14, R115 ;  /* 0x000000730e2e7220 */ /* 0x000fe20000410000 */
[----:B------:R-:W-:Y:S01]  /*6f10*/  HADD2.F32 R113, -RZ, R113.H0_H0 ;  /* 0x20000071ff717230 */ /* 0x000fe20000004100 */
[----:B------:R-:W-:Y:S01]  /*6f20*/  F2FP.F16.F32.PACK_AB R59, R62, R59 ;  /* 0x0000003b3e3b723e */ /* 0x000fe200000000ff */
[--C-:B------:R-:W-:Y:S02]  /*6f30*/  HADD2.F32 R13, -RZ, R12.reuse.H0_H0 ;  /* 0x2000000cff0d7230 */ /* 0x100fe40000004100 */
[----:B------:R-:W-:Y:S01]  /*6f40*/  FMUL.FTZ R47, R51, R45 ;  /* 0x0000002d332f7220 */ /* 0x000fe20000410000 */
[----:B------:R-:W-:Y:S02]  /*6f50*/  HADD2.F32 R12, -RZ, R12.H1_H1 ;  /* 0x3000000cff0c7230 */ /* 0x000fe40000004100 */
[----:B------:R-:W-:Y:S02]  /*6f60*/  HADD2.F32 R15, -RZ, R66.H0_H0 ;  /* 0x20000042ff0f7230 */ /* 0x000fe40000004100 */
[C---:B------:R-:W-:Y:S01]  /*6f70*/  FMUL.FTZ R115, R13.reuse, R115 ;  /* 0x000000730d737220 */ /* 0x040fe20000410000 */
[----:B------:R-:W-:Y:S01]  /*6f80*/  FFMA.FTZ R46, R13, R113, -R46 ;  /* 0x000000710d2e7223 */ /* 0x000fe2000001082e */
[----:B------:R-:W-:Y:S01]  /*6f90*/  FMUL.FTZ R54, R12, R45 ;  /* 0x0000002d0c367220 */ /* 0x000fe20000410000 */
[----:B------:R-:W-:-:S02]  /*6fa0*/  HADD2.F32 R13, -RZ, R52.H0_H0 ;  /* 0x20000034ff0d7230 */ /* 0x000fc40000004100 */
[-C--:B------:R-:W-:Y:S01]  /*6fb0*/  FFMA.FTZ R47, R12, R15.reuse, -R47 ;  /* 0x0000000f0c2f7223 */ /* 0x080fe2000001082f */
        /* <DEDUP_REMOVED lines=26> */
.L_x_7087:
[----:B------:R-:W-:Y:S05]  /*7160*/  BSYNC B1 ;  /* 0x0000000000017941 */ /* 0x000fea0003800000 */
.L_x_7086:
[----:B0-----:R0:W-:Y:S01]  /*7170*/  ST.E.128 desc[UR38][R48.64], R12 ;  /* 0x0000000c30007985 */ /* 0x0011e2000c101d26 */
[----:B------:R-:W-:Y:S01]  /*7180*/  ISETP.GE.AND P3, PT, R11, R110, PT ;  /* 0x0000006e0b00720c */ /* 0x000fe20003f66270 */
[----:B------:R-:W-:-:S12]  /*7190*/  IMAD.MOV.U32 R51, RZ, RZ, R108 ;  /* 0x000000ffff337224 */ /* 0x000fd800078e006c */
[----:B------:R-:W-:Y:S05]  /*71a0*/  @P3 BRA `(.L_x_7058) ;  /* 0x0000000400b43947 */ /* 0x000fea0003800000 */
[----:B0-----:R-:W-:-:S05]  /*71b0*/  IMAD.WIDE R12, R11, 0x2, R50 ;  /* 0x000000020b0c7825 */ /* 0x001fca00078e0232 */
[----:B----4-:R0:W-:Y:S01]  /*71c0*/  ST.E.128 desc[UR38][R12.64], R44 ;  /* 0x0000002c0c007985 */ /* 0x0101e2000c101d26 */
[----:B------:R-:W-:Y:S05]  /*71d0*/  BRA `(.L_x_7058) ;  /* 0x0000000400a87947 */ /* 0x000fea0003800000 */
.L_x_7017:
[----:B------:R-:W-:-:S13]  /*71e0*/  ISETP.NE.AND P5, PT, R157, 0x3, PT ;  /* 0x000000039d00780c */ /* 0x000fda0003fa5270 */
[----:B------:R-:W-:Y:S05]  /*71f0*/  @!P5 BRA `(.L_x_7088) ;  /* 0x000000000004d947 */ /* 0x000fea0003800000 */
[----:B------:R-:W-:Y:S01]  /*7200*/  BPT.TRAP 0x1 ;  /* 0x000000040000795c */ /* 0x000fe20000300000 */
.L_x_7088:
[----:B------:R-:W-:Y:S01]  /*7210*/  LEA R92, R155, R156, 0x3 ;  /* 0x0000009c9b5c7211 */ /* 0x000fe200078e18ff */
[----:B------:R-:W-:Y:S01]  /*7220*/  BSSY B1, `(.L_x_7089) ;  /* 0x0000005000017945 */ /* 0x000fe20003800000 */
[----:B------:R-:W-:Y:S02]  /*7230*/  SHF.L.U32 R103, R154, 0x1f, RZ ;  /* 0x0000001f9a677819 */ /* 0x000fe400000006ff */
[----:B------:R-:W-:Y:S02]  /*7240*/  SHF.R.S32.HI R100, RZ, 0x1f, R101 ;  /* 0x0000001fff647819 */ /* 0x000fe40000011465 */
[----:B------:R-:W0:Y:S02]  /*7250*/  SYNCS.PHASECHK.TRANS64.TRYWAIT P3, [R92+URZ+0x28890], R103 ;  /* 0x028890675c0075a7 */ /* 0x000e24000806017f */
[----:B0-----:R-:W-:Y:S05]  /*7260*/  @!P3 BRA `(.L_x_7090) ;  /* 0x0000013c0098b947 */ /* 0x001fea0003800000 */
.L_x_7358:
[----:B------:R-:W-:Y:S05]  /*7270*/  BSYNC B1 ;  /* 0x0000000000017941 */ /* 0x000fea0003800000 */
.L_x_7089:
        /* <DEDUP_REMOVED lines=27> */
.L_x_7362:
[----:B------:R-:W-:Y:S04]  /*7430*/  BSSY B1, `(.L_x_7092) ;  /* 0x000000d000017945 */ /* 0x000fe80003800000 */
[----:B------:R-:W-:Y:S05]  /*7440*/  @!P3 BRA `(.L_x_7093) ;  /* 0x00000000002cb947 */ /* 0x000fea0003800000 */
[----:B------:R-:W-:Y:S02]  /*7450*/  ULDC UR4, c[0x0][0x2f4] ;  /* 0x0000bd0000047ab9 */ /* 0x000fe40000000800 */
[----:B------:R-:W-:-:S13]  /*7460*/  ISETP.GE.AND P3, PT, R16, UR4, PT ;  /* 0x0000000410007c0c */ /* 0x000fda000bf66270 */
[----:B---3--:R-:W-:-:S04]  /*7470*/  @!P3 LEA R50, P4, R16, R14, 0x1 ;  /* 0x0000000e1032b211 */ /* 0x008fc800078808ff */
[----:B--2---:R-:W-:Y:S02]  /*7480*/  @!P3 LEA.HI.X R51, R16, R45, R17, 0x1, P4 ;  /* 0x0000002d1033b211 */ /* 0x004fe400020f0c11 */
[----:B------:R-:W-:-:S13]  /*7490*/  ISETP.GE.AND P4, PT, R22, UR4, PT ;  /* 0x0000000416007c0c */ /* 0x000fda000bf86270 */
[C---:B------:R-:W-:Y:S02]  /*74a0*/  @!P4 LEA R48, P6, R22.reuse, R14, 0x1 ;  /* 0x0000000e1630c211 */ /* 0x040fe400078c08ff */
[----:B------:R-:W2:Y:S02]  /*74b0*/  @!P3 LDS.128 R12, [R94+0x18400] ;  /* 0x018400005e0cb984 */ /* 0x000ea40000000c00 */
[----:B------:R-:W-:Y:S02]  /*74c0*/  @!P4 LEA.HI.X R49, R22, R45, R2, 0x1, P6 ;  /* 0x0000002d1631c211 */ /* 0x000fe400030f0c02 */
[----:B--2---:R-:W-:Y:S04]  /*74d0*/  @!P3 ST.E.128 desc[UR38][R50.64], R12 ;  /* 0x0000000c3200b985 */ /* 0x004fe8000c101d26 */
[----:B------:R-:W2:Y:S04]  /*74e0*/  @!P4 LDS.128 R12, [R94+0x1c400] ;  /* 0x01c400005e0cc984 */ /* 0x000ea80000000c00 */
[----:B--2---:R4:W-:Y:S02]  /*74f0*/  @!P4 ST.E.128 desc[UR38][R48.64], R12 ;  /* 0x0000000c3000c985 */ /* 0x0049e4000c101d26 */
.L_x_7093:
[----:B------:R-:W-:Y:S05]  /*7500*/  BSYNC B1 ;  /* 0x0000000000017941 */ /* 0x000fea0003800000 */
.L_x_7092:
[----:B------:R-:W-:-:S03]  /*7510*/  UMOV UR4, 0xffffffff ;  /* 0xffffffff00047882 */ /* 0x000fc60000000000 */
[----:B------:R-:W-:Y:S05]  /*7520*/  BRA.DIV UR4, `(.L_x_7094) ;  /* 0x0000013e04447947 */ /* 0x000fea000b800000 */
[----:B--2---:R2:W0:Y:S04]  /*7530*/  SHFL.IDX PT, R45, R46, 0x1, 0x181f ;  /* 0x00381f002e2d7f89 */ /* 0x00442800000e0000 */
[----:B---34-:R2:W3:Y:S02]  /*7540*/  SHFL.IDX PT, R14, R44, 0x1, 0x181f ;  /* 0x00381f002c0e7f89 */ /* 0x0184e400000e0000 */
.L_x_7366:
[----:B------:R-:W-:Y:S01]  /*7550*/  ISETP.GE.AND P3, PT, R47, 0x21, PT ;  /* 0x000000212f00780c */ /* 0x000fe20003f66270 */
[----:B------:R-:W-:-:S12]  /*7560*/  BSSY B1, `(.L_x_7095) ;  /* 0x000000d000017945 */ /* 0x000fd80003800000 */
[----:B------:R-:W-:Y:S05]  /*7570*/  @!P3 BRA `(.L_x_7096) ;  /* 0x00000000002cb947 */ /* 0x000fea0003800000 */
[----:B------:R-:W-:Y:S02]  /*7580*/  ULDC UR4, c[0x0][0x2f4] ;  /* 0x0000bd0000047ab9 */ /* 0x000fe40000000800 */
[----:B------:R-:W-:-:S13]  /*7590*/  ISETP.GE.AND P3, PT, R16, UR4, PT ;  /* 0x0000000410007c0c */ /* 0x000fda000bf66270 */
[----:B---3--:R-:W-:-:S04]  /*75a0*/  @!P3 LEA R50, P4, R16, R14, 0x1 ;  /* 0x0000000e1032b211 */ /* 0x008fc800078808ff */
[----:B0-----:R-:W-:Y:S02]  /*75b0*/  @!P3 LEA.HI.X R51, R16, R45, R17, 0x1, P4 ;  /* 0x0000002d1033b211 */ /* 0x001fe400020f0c11 */
[----:B------:R-:W-:-:S13]  /*75c0*/  ISETP.GE.AND P4, PT, R22, UR4, PT ;  /* 0x0000000416007c0c */ /* 0x000fda000bf86270 */
[C---:B------:R-:W-:Y:S02]  /*75d0*/  @!P4 LEA R48, P6, R22.reuse, R14, 0x1 ;  /* 0x0000000e1630c211 */ /* 0x040fe400078c08ff */
[----:B------:R-:W0:Y:S02]  /*75e0*/  @!P3 LDS.128 R12, [R94+0x19400] ;  /* 0x019400005e0cb984 */ /* 0x000e240000000c00 */
[----:B------:R-:W-:Y:S02]  /*75f0*/  @!P4 LEA.HI.X R49, R22, R45, R2, 0x1, P6 ;  /* 0x0000002d1631c211 */ /* 0x000fe400030f0c02 */
[----:B0-----:R-:W-:Y:S04]  /*7600*/  @!P3 ST.E.128 desc[UR38][R50.64], R12 ;  /* 0x0000000c3200b985 */ /* 0x001fe8000c101d26 */
[----:B------:R-:W0:Y:S04]  /*7610*/  @!P4 LDS.128 R12, [R94+0x1d400] ;  /* 0x01d400005e0cc984 */ /* 0x000e280000000c00 */
[----:B0-----:R4:W-:Y:S02]  /*7620*/  @!P4 ST.E.128 desc[UR38][R48.64], R12 ;  /* 0x0000000c3000c985 */ /* 0x0019e4000c101d26 */
.L_x_7096:
[----:B------:R-:W-:Y:S05]  /*7630*/  BSYNC B1 ;  /* 0x0000000000017941 */ /* 0x000fea0003800000 */
.L_x_7095:
[----:B------:R-:W-:-:S03]  /*7640*/  UMOV UR4, 0xffffffff ;  /* 0xffffffff00047882 */ /* 0x000fc60000000000 */
[----:B------:R-:W-:Y:S05]  /*7650*/  BRA.DIV UR4, `(.L_x_7097) ;  /* 0x0000013e04407947 */ /* 0x000fea000b800000 */
[----:B0-----:R0:W0:Y:S04]  /*7660*/  SHFL.IDX PT, R45, R46, 0x2, 0x181f ;  /* 0x00581f002e2d7f89 */ /* 0x00102800000e0000 */
[----:B---34-:R3:W4:Y:S02]  /*7670*/  SHFL.IDX PT, R14, R44, 0x2, 0x181f ;  /* 0x00581f002c0e7f89 */ /* 0x01872400000e0000 */
.L_x_7370:
[----:B------:R-:W-:Y:S01]  /*7680*/  ISETP.GE.AND P3, PT, R47, 0x41, PT ;  /* 0x000000412f00780c */ /* 0x000fe20003f66270 */
[----:B------:R-:W-:-:S12]  /*7690*/  BSSY B1, `(.L_x_7098) ;  /* 0x000000d000017945 */ /* 0x000fd80003800000 */
[----:B------:R-:W-:Y:S05]  /*76a0*/  @!P3 BRA `(.L_x_7099) ;  /* 0x00000000002cb947 */ /* 0x000fea0003800000 */
[----:B------:R-:W-:Y:S02]  /*76b0*/  ULDC UR4, c[0x0][0x2f4] ;  /* 0x0000bd0000047ab9 */ /* 0x000fe40000000800 */
[----:B------:R-:W-:-:S13]  /*76c0*/  ISETP.GE.AND P3, PT, R16, UR4, PT ;  /* 0x0000000410007c0c */ /* 0x000fda000bf66270 */
[----:B----4-:R-:W-:-:S04]  /*76d0*/  @!P3 LEA R50, P4, R16, R14, 0x1 ;  /* 0x0000000e1032b211 */ /* 0x010fc800078808ff */
        /* <DEDUP_REMOVED lines=8> */
.L_x_7099:
[----:B------:R-:W-:Y:S05]  /*7760*/  BSYNC B1 ;  /* 0x0000000000017941 */ /* 0x000fea0003800000 */
.L_x_7098:
[----:B------:R-:W-:-:S03]  /*7770*/  UMOV UR4, 0xffffffff ;  /* 0xffffffff00047882 */ /* 0x000fc60000000000 */
[----:B------:R-:W-:Y:S05]  /*7780*/  BRA.DIV UR4, `(.L_x_7100) ;  /* 0x0000013e043c7947 */ /* 0x000fea000b800000 */
[----:B0-----:R0:W0:Y:S04]  /*7790*/  SHFL.IDX PT, R45, R46, 0x3, 0x181f ;  /* 0x00781f002e2d7f89 */ /* 0x00102800000e0000 */
[----:B----4-:R4:W0:Y:S02]  /*77a0*/  SHFL.IDX PT, R14, R44, 0x3, 0x181f ;  /* 0x00781f002c0e7f89 */ /* 0x01082400000e0000 */
.L_x_7374:
[----:B------:R-:W-:-:S13]  /*77b0*/  ISETP.GE.AND P3, PT, R47, 0x61, PT ;  /* 0x000000612f00780c */ /* 0x000fda0003f66270 */
[----:B------:R-:W-:Y:S05]  /*77c0*/  @!P3 BRA `(.L_x_7058) ;  /* 0x00000000002cb947 */ /* 0x000fea0003800000 */
[----:B------:R-:W-:Y:S02]  /*77d0*/  ULDC UR4, c[0x0][0x2f4] ;  /* 0x0000bd0000047ab9 */ /* 0x000fe40000000800 */
[----:B------:R-:W-:-:S13]  /*77e0*/  ISETP.GE.AND P3, PT, R16, UR4, PT ;  /* 0x0000000410007c0c */ /* 0x000fda000bf66270 */
[----:B012---:R-:W-:-:S04]  /*77f0*/  @!P3 LEA R46, P4, R16, R14, 0x1 ;  /* 0x0000000e102eb211 */ /* 0x007fc800078808ff */
[----:B------:R-:W-:Y:S02]  /*7800*/  @!P3 LEA.HI.X R47, R16, R45, R17, 0x1, P4 ;  /* 0x0000002d102fb211 */ /* 0x000fe400020f0c11 */
[----:B------:R-:W-:-:S13]  /*7810*/  ISETP.GE.AND P4, PT, R22, UR4, PT ;  /* 0x0000000416007c0c */ /* 0x000fda000bf86270 */
[C---:B---34-:R-:W-:Y:S02]  /*7820*/  @!P4 LEA R44, P6, R22.reuse, R14, 0x1 ;  /* 0x0000000e162cc211 */ /* 0x058fe400078c08ff */
[----:B------:R-:W0:Y:S02]  /*7830*/  @!P3 LDS.128 R12, [R94+0x1b400] ;  /* 0x01b400005e0cb984 */ /* 0x000e240000000c00 */
[----:B------:R-:W-:Y:S02]  /*7840*/  @!P4 LEA.HI.X R45, R22, R45, R2, 0x1, P6 ;  /* 0x0000002d162dc211 */ /* 0x000fe400030f0c02 */
[----:B0-----:R-:W-:Y:S04]  /*7850*/  @!P3 ST.E.128 desc[UR38][R46.64], R12 ;  /* 0x0000000c2e00b985 */ /* 0x001fe8000c101d26 */
[----:B------:R-:W0:Y:S04]  /*7860*/  @!P4 LDS.128 R12, [R94+0x1f400] ;  /* 0x01f400005e0cc984 */ /* 0x000e280000000c00 */
[----:B0-----:R0:W-:Y:S02]  /*7870*/  @!P4 ST.E.128 desc[UR38][R44.64], R12 ;  /* 0x0000000c2c00c985 */ /* 0x0011e4000c101d26 */
.L_x_7058:
[----:B------:R-:W-:Y:S05]  /*7880*/  BSYNC B0 ;  /* 0x0000000000007941 */ /* 0x000fea0003800000 */
.L_x_7016:
[----:B------:R-:W5:Y:S01]  /*7890*/  S2R R11, SR_TID.X ;  /* 0x00000000000b7919 */ /* 0x000f620000002100 */
        /* <DEDUP_REMOVED lines=8> */
[----:B-----5:R-:W-:Y:S01]  /*7920*/  LOP3.LUT R11, R11, 0x7f, RZ, 0xc0, !PT ;  /* 0x0000007f0b0b7812 */ /* 0x020fe200078ec0ff */
[----:B---3--:R3:W-:Y:S03]  /*7930*/  BAR.SYNC.DEFER_BLOCKING R97, 0x80 ;  /* 0x000200610000751d */ /* 0x0087e60000010000 */
[----:B------:R-:W-:-:S13]  /*7940*/  ISETP.NE.AND P3, PT, R11, RZ, PT ;  /* 0x000000ff0b00720c */ /* 0x000fda0003f65270 */
[----:B------:R-:W-:-:S05]  /*7950*/  @!P3 VIADD R11, R92, 0x288a0 ;  /* 0x000288a05c0bb836 */ /* 0x000fca0000000000 */
[----:B------:R-:W-:-:S04]  /*7960*/  @!P3 PRMT R11, RZ, 0x654, R11 ;  /* 0x00000654ff0bb816 */ /* 0x000fc8000000000b */
[----:B------:R3:W-:Y:S01]  /*7970*/  @!P3 SYNCS.ARRIVE.TRANS64.RED.A1T0 RZ, [R11+URZ], RZ ;  /* 0x000000ff0bffb9a7 */ /* 0x0007e2000810043f */
[----:B------:R-:W-:Y:S05]  /*7980*/  @!P5 BRA `(.L_x_7102) ;  /* 0x000000000004d947 */ /* 0x000fea0003800000 */
[----:B------:R-:W-:Y:S01]  /*7990*/  BPT.TRAP 0x1 ;  /* 0x000000040000795c */ /* 0x000fe20000300000 */
.L_x_7102:
[----:B------:R-:W-:Y:S05]  /*79a0*/  BSYNC B0 ;  /* 0x0000000000007941 */ /* 0x000fea0003800000 */
.L_x_7101:
[----:B------:R-:W5:Y:S01]  /*79b0*/  SYNCS.PHASECHK.TRANS64.TRYWAIT P4, [R92+URZ+0x288b0], R103 ;  /* 0x0288b0675c0075a7 */ /* 0x000f62000808017f */
[----:B------:R-:W-:Y:S01]  /*79c0*/  ULDC UR36, c[0x0][0x2f4] ;  /* 0x0000bd0000247ab9 */ /* 0x000fe20000000800 */
[----:B------:R-:W-:Y:S04]  /*79d0*/  BSSY B0, `(.L_x_7103) ;  /* 0x0000002000007945 */ /* 0x000fe80003800000 */
[----:B-----5:R-:W-:Y:S05]  /*79e0*/  @!P4 BRA `(.L_x_7104) ;  /* 0x0000013800ecc947 */ /* 0x020fea0003800000 */
.L_x_7375:
[----:B------:R-:W-:Y:S05]  /*79f0*/  BSYNC B0 ;  /* 0x0000000000007941 */ /* 0x000fea0003800000 */
.L_x_7103:
[----:B------:R-:W-:Y:S01]  /*7a00*/  ULDC.64 UR4, c[0x0][0x328] ;  /* 0x0000ca0000047ab9 */ /* 0x000fe20000000a00 */
[----:B------:R-:W-:Y:S01]  /*7a10*/  IADD3 R98, -R153, R98, RZ ;  /* 0x0000006299627210 */ /* 0x000fe20007ffe1ff */
[----:B------:R-:W-:Y:S01]  /*7a20*/  IMAD R100, R100, UR4, RZ ;  /* 0x0000000464647c24 */ /* 0x000fe2000f8e02ff */
[----:B------:R-:W-:Y:S01]  /*7a30*/  BSSY B0, `(.L_x_7105) ;  /* 0x000001f000007945 */ /* 0x000fe20003800000 */
[----:B01--4-:R-:W-:-:S04]  /*7a40*/  IMAD.WIDE.U32 R12, R101, UR4, RZ ;  /* 0x00000004650c7c25 */ /* 0x013fc8000f8e00ff */
[----:B------:R-:W-:Y:S01]  /*7a50*/  IMAD R101, R101, UR5, R100 ;  /* 0x0000000565657c24 */ /* 0x000fe2000f8e0264 */
[----:B------:R-:W-:Y:S02]  /*7a60*/  ULDC.64 UR4, c[0x0][0x338] ;  /* 0x0000ce0000047ab9 */ /* 0x000fe40000000a00 */
[----:B------:R-:W-:Y:S02]  /*7a70*/  IMAD R99, R99, UR4, RZ ;  /* 0x0000000463637c24 */ /* 0x000fe4000f8e02ff */
[----:B------:R-:W-:Y:S02]  /*7a80*/  IADD3 R13, R13, R101, RZ ;  /* 0x000000650d0d7210 */ /* 0x000fe40007ffe0ff */
[C---:B------:R-:W-:Y:S02]  /*7a90*/  IMAD R99, R102.reuse, UR5, R99 ;  /* 0x0000000566637c24 */ /* 0x040fe4000f8e0263 */
[----:B------:R-:W-:Y:S01]  /*7aa0*/  IMAD.WIDE.U32 R102, R102, UR4, R12 ;  /* 0x0000000466667c25 */ /* 0x000fe2000f8e000c */
[----:B------:R-:W-:-:S03]  /*7ab0*/  ULDC.64 UR4, c[0x0][0x330] ;  /* 0x0000cc0000047ab9 */ /* 0x000fc60000000a00 */
[----:B---3--:R-:W-:Y:S02]  /*7ac0*/  IMAD R11, R35, UR4, RZ ;  /* 0x00000004230b7c24 */ /* 0x008fe4000f8e02ff */
[----:B------:R-:W-:Y:S02]  /*7ad0*/  IMAD.IADD R103, R103, 0x1, R99 ;  /* 0x0000000167677824 */ /* 0x000fe400078e0263 */
[C---:B------:R-:W-:Y:S02]  /*7ae0*/  IMAD R11, R42.reuse, UR5, R11 ;  /* 0x000000052a0b7c24 */ /* 0x040fe4000f8e020b */
[----:B------:R-:W-:Y:S01]  /*7af0*/  IMAD.WIDE.U32 R12, R42, UR4, R102 ;  /* 0x000000042a0c7c25 */ /* 0x000fe2000f8e0066 */
[----:B------:R-:W-:-:S03]  /*7b00*/  ULDC.64 UR4, c[0x0][0x318] ;  /* 0x0000c60000047ab9 */ /* 0x000fc60000000a00 */
[----:B------:R-:W-:Y:S01]  /*7b10*/  IMAD.IADD R11, R13, 0x1, R11 ;  /* 0x000000010d0b7824 */ /* 0x000fe200078e020b */
[----:B------:R-:W-:-:S04]  /*7b20*/  LEA R48, P4, R12, UR4, 0x1 ;  /* 0x000000040c307c11 */ /* 0x000fc8000f8808ff */
[----:B------:R-:W-:Y:S01]  /*7b30*/  LEA.HI.X R11, R12, UR5, R11, 0x1, P4 ;  /* 0x000000050c0b7c11 */ /* 0x000fe2000a0f0c0b */
[----:B------:R0:W1:Y:S01]  /*7b40*/  SHFL.IDX PT, R47, R48, RZ, 0x181f ;  /* 0x00181fff302f7589 */ /* 0x00006200000e0000 */
[----:B------:R-:W-:-:S03]  /*7b50*/  ISETP.GE.AND P4, PT, R98, 0x1, PT ;  /* 0x000000016200780c */ /* 0x000fc60003f86270 */
[----:B------:R0:W3:Y:S10]  /*7b60*/  SHFL.IDX PT, R13, R11, RZ, 0x181f ;  /* 0x00181fff0b0d7589 */ /* 0x0000f400000e0000 */
[----:B0-----:R-:W-:Y:S05]  /*7b70*/  @!P4 BRA `(.L_x_7106) ;  /* 0x000000000028c947 */ /* 0x001fea0003800000 */
[----:B------:R-:W-:-:S13]  /*7b80*/  ISETP.GE.AND P4, PT, R16, UR36, PT ;  /* 0x0000002410007c0c */ /* 0x000fda000bf86270 */
[----:B-12---:R-:W-:-:S04]  /*7b90*/  @!P4 LEA R44, P5, R16, R47, 0x1 ;  /* 0x0000002f102cc211 */ /* 0x006fc800078a08ff */
[----:B---3--:R-:W-:Y:S02]  /*7ba0*/  @!P4 LEA.HI.X R45, R16, R13, R17, 0x1, P5 ;  /* 0x0000000d102dc211 */ /* 0x008fe400028f0c11 */
[----:B------:R-:W-:-:S13]  /*7bb0*/  ISETP.GE.AND P5, PT, R22, UR36, PT ;  /* 0x0000002416007c0c */ /* 0x000fda000bfa6270 */
[----:B------:R-:W-:-:S04]  /*7bc0*/  @!P5 LEA R46, P6, R22, R47, 0x1 ;  /* 0x0000002f162ed211 */ /* 0x000fc800078c08ff */
[----:B------:R-:W-:Y:S02]  /*7bd0*/  @!P5 LEA.HI.X R47, R22, R13, R2, 0x1, P6 ;  /* 0x0000000d162fd211 */ /* 0x000fe400030f0c02 */
[----:B------:R-:W0:Y:S04]  /*7be0*/  @!P4 LDS.128 R12, [R94+0x400] ;  /* 0x000400005e0cc984 */ /* 0x000e280000000c00 */
[----:B0-----:R-:W-:Y:S04]  /*7bf0*/  @!P4 ST.E.128 desc[UR38][R44.64], R12 ;  /* 0x0000000c2c00c985 */ /* 0x001fe8000c101d26 */
[----:B------:R-:W0:Y:S04]  /*7c00*/  @!P5 LDS.128 R12, [R94+0x4400] ;  /* 0x004400005e0cd984 */ /* 0x000e280000000c00 */
[----:B0-----:R0:W-:Y:S02]  /*7c10*/  @!P5 ST.E.128 desc[UR38][R46.64], R12 ;  /* 0x0000000c2e00d985 */ /* 0x0011e4000c101d26 */
.L_x_7106:
[----:B------:R-:W-:Y:S05]  /*7c20*/  BSYNC B0 ;  /* 0x0000000000007941 */ /* 0x000fea0003800000 */
.L_x_7105:
[----:B------:R-:W-:Y:S01]  /*7c30*/  ISETP.GE.AND P4, PT, R98, 0x21, PT ;  /* 0x000000216200780c */ /* 0x000fe20003f86270 */
[----:B0--3--:R0:W3:Y:S01]  /*7c40*/  SHFL.IDX PT, R13, R11, 0x1, 0x181f ;  /* 0x00381f000b0d7f89 */ /* 0x0090e200000e0000 */
[----:B------:R-:W-:Y:S03]  /*7c50*/  BSSY B0, `(.L_x_7107) ;  /* 0x000000d000007945 */ /* 0x000fe60003800000 */
[----:B-1----:R0:W1:Y:S08]  /*7c60*/  SHFL.IDX PT, R47, R48, 0x1, 0x181f ;  /* 0x00381f00302f7f89 */ /* 0x00207000000e0000 */
        /* <DEDUP_REMOVED lines=11> */
.L_x_7108:
[----:B------:R-:W-:Y:S05]  /*7d20*/  BSYNC B0 ;  /* 0x0000000000007941 */ /* 0x000fea0003800000 */
.L_x_7107:
        /* <DEDUP_REMOVED lines=15> */
.L_x_7110:
[----:B------:R-:W-:Y:S05]  /*7e20*/  BSYNC B0 ;  /* 0x0000000000007941 */ /* 0x000fea0003800000 */
.L_x_7109:
[----:B------:R-:W-:Y:S01]  /*7e30*/  ISETP.GE.AND P4, PT, R98, 0x61, PT ;  /* 0x000000616200780c */ /* 0x000fe20003f86270 */
[----:B------:R-:W4:Y:S01]  /*7e40*/  SHFL.IDX PT, R11, R11, 0x3, 0x181f ;  /* 0x00781f000b0b7f89 */ /* 0x000f2200000e0000 */
[----:B------:R-:W-:Y:S03]  /*7e50*/  BSSY B0, `(.L_x_7111) ;  /* 0x000000d000007945 */ /* 0x000fe60003800000 */
[----:B01----:R0:W1:Y:S08]  /*7e60*/  SHFL.IDX PT, R47, R48, 0x3, 0x181f ;  /* 0x00781f00302f7f89 */ /* 0x00307000000e0000 */
[----:B0-----:R-:W-:Y:S05]  /*7e70*/  @!P4 BRA `(.L_x_7112) ;  /* 0x000000000028c947 */ /* 0x001fea0003800000 */
[----:B------:R-:W-:-:S13]  /*7e80*/  ISETP.GE.AND P4, PT, R16, UR36, PT ;  /* 0x0000002410007c0c */ /* 0x000fda000bf86270 */
[----:B---3--:R-:W0:Y:S01]  /*7e90*/  @!P4 LDS.128 R12, [R94+0x3400] ;  /* 0x003400005e0cc984 */ /* 0x008e220000000c00 */
[----:B-12---:R-:W-:-:S04]  /*7ea0*/  @!P4 LEA R44, P5, R16, R47, 0x1 ;  /* 0x0000002f102cc211 */ /* 0x006fc800078a08ff */
[----:B----4-:R-:W-:Y:S02]  /*7eb0*/  @!P4 LEA.HI.X R45, R16, R11, R17, 0x1, P5 ;  /* 0x0000000b102dc211 */ /* 0x010fe400028f0c11 */
[----:B------:R-:W-:-:S13]  /*7ec0*/  ISETP.GE.AND P5, PT, R22, UR36, PT ;  /* 0x0000002416007c0c */ /* 0x000fda000bfa6270 */
[----:B------:R-:W-:-:S04]  /*7ed0*/  @!P5 LEA R46, P6, R22, R47, 0x1 ;  /* 0x0000002f162ed211 */ /* 0x000fc800078c08ff */
[----:B------:R-:W-:Y:S01]  /*7ee0*/  @!P5 LEA.HI.X R47, R22, R11, R2, 0x1, P6 ;  /* 0x0000000b162fd211 */ /* 0x000fe200030f0c02 */
[----:B0-----:R-:W-:Y:S04]  /*7ef0*/  @!P4 ST.E.128 desc[UR38][R44.64], R12 ;  /* 0x0000000c2c00c985 */ /* 0x001fe8000c101d26 */
[----:B------:R-:W0:Y:S04]  /*7f00*/  @!P5 LDS.128 R12, [R94+0x7400] ;  /* 0x007400005e0cd984 */ /* 0x000e280000000c00 */
[----:B0-----:R0:W-:Y:S02]  /*7f10*/  @!P5 ST.E.128 desc[UR38][R46.64], R12 ;  /* 0x0000000c2e00d985 */ /* 0x0011e4000c101d26 */
.L_x_7112:
[----:B------:R-:W-:Y:S05]  /*7f20*/  BSYNC B0 ;  /* 0x0000000000007941 */ /* 0x000fea0003800000 */
.L_x_7111:
[----:B------:R-:W-:Y:S01]  /*7f30*/  @!PT LDS RZ, [RZ] ;  /* 0x00000000fffff984 */ /* 0x000fe20000000800 */
[----:B------:R-:W-:Y:S01]  /*7f40*/  @!PT LDS RZ, [RZ] ;  /* 0x00000000fffff984 */ /* 0x000fe20000000800 */
[----:B------:R-:W-:Y:S01]  /*7f50*/  @!PT LDS RZ, [RZ] ;  /* 0x00000000fffff984 */ /* 0x000fe20000000800 */
[----:B------:R-:W-:Y:S01]  /*7f60*/  @!PT LDS RZ, [RZ] ;  /* 0x00000000fffff984 */ /* 0x000fe20000000800 */
[----:B------:R5:W-:Y:S06]  /*7f70*/  MEMBAR.ALL.CTA ;  /* 0x0000000000007992 */ /* 0x000bec0000008000 */
[----:B-----5:R-:W5:Y:S01]  /*7f80*/  FENCE.VIEW.ASYNC.S ;  /* 0x00000000000073c6 */ /* 0x020f620000000000 */
[----:B------:R-:W-:Y:S01]  /*7f90*/  @!P3 VIADD R92, R92, 0x288c0 ;  /* 0x000288c05c5cb836 */ /* 0x000fe20000000000 */
[----:B-----5:R0:W-:Y:S01]  /*7fa0*/  BAR.SYNC.DEFER_BLOCKING R97, 0x80 ;  /* 0x000200610000751d */ /* 0x0201e20000010000 */
[----:B------:R-:W-:Y:S01]  /*7fb0*/  ISETP.NE.AND P4, PT, R93, RZ, PT ;  /* 0x000000ff5d00720c */ /* 0x000fe20003f85270 */
[----:B------:R-:W-:-:S02]  /*7fc0*/  VIADD R155, R155, 0x1 ;  /* 0x000000019b9b7836 */ /* 0x000fc40000000000 */
[----:B------:R-:W-:-:S04]  /*7fd0*/  @!P3 PRMT R92, RZ, 0x654, R92 ;  /* 0x00000654ff5cb816 */ /* 0x000fc8000000005c */
[----:B------:R0:W-:Y:S01]  /*7fe0*/  @!P3 SYNCS.ARRIVE.TRANS64.RED.A1T0 RZ, [R92+URZ], RZ ;  /* 0x000000ff5cffb9a7 */ /* 0x0001e2000810043f */
[----:B------:R-:W-:-:S04]  /*7ff0*/  ISETP.NE.AND P3, PT, R155, 0x2, PT ;  /* 0x000000029b00780c */ /* 0x000fc80003f65270 */
[----:B----4-:R-:W-:Y:S02]  /*8000*/  SEL R11, RZ, 0x1, P3 ;  /* 0x00000001ff0b7807 */ /* 0x010fe40001800000 */
[----:B------:R-:W-:Y:S02]  /*8010*/  SEL R155, R155, RZ, P3 ;  /* 0x000000ff9b9b7207 */ /* 0x000fe40001800000 */
[----:B------:R-:W-:Y:S01]  /*8020*/  LOP3.LUT R154, R154, R11, RZ, 0x3c, !PT ;  /* 0x0000000b9a9a7212 */ /* 0x000fe200078e3cff */
[----:B0-----:R-:W-:Y:S06]  /*8030*/  @P4 BRA `(.L_x_7113) ;  /* 0xffffff9c00d84947 */ /* 0x001fec000383ffff */
[----:B------:R-:W0:Y:S01]  /*8040*/  S2R R12, SR_TID.X ;  /* 0x00000000000c7919 */ /* 0x000e220000002100 */
[----:B------:R-:W-:Y:S02]  /*8050*/  PLOP3.LUT P0, PT, PT, PT, PT, 0x8, 0x0 ;  /* 0x000000000000781c */ /* 0x000fe40003f0e170 */
[----:B0-----:R-:W-:-:S04]  /*8060*/  SHF.R.U32.HI R12, RZ, 0x7, R12 ;  /* 0x00000007ff0c7819 */ /* 0x001fc8000001160c */
[----:B------:R-:W-:-:S13]  /*8070*/  ISETP.NE.AND P4, PT, R12, 0x1, PT ;  /* 0x000000010c00780c */ /* 0x000fda0003f85270 */
[----:B------:R-:W-:Y:S06]  /*8080*/  @!P4 BAR.ARV 0x9, 0x100 ;  /* 0x024400000000cb1d */ /* 0x000fec0000002000 */
.L_x_7011:
[----:B------:R-:W-:Y:S01]  /*8090*/  ISETP.GE.AND P2, PT, R96, 0x1, PT ;  /* 0x000000016000780c */ /* 0x000fe20003f46270 */
[----:B------:R-:W-:Y:S01]  /*80a0*/  IMAD.MOV.U32 R0, RZ, RZ, RZ ;  /* 0x000000ffff007224 */ /* 0x000fe200078e00ff */
[----:B------:R-:W-:Y:S01]  /*80b0*/  PLOP3.LUT P1, PT, PT, PT, PT, 0x80, 0x0 ;  /* 0x000000000000781c */ /* 0x000fe20003f2f070 */
[----:B------:R-:W-:Y:S01]  /*80c0*/  IMAD.MOV.U32 R151, RZ, RZ, RZ ;  /* 0x000000ffff977224 */ /* 0x000fe200078e00ff */
        /* <DEDUP_REMOVED lines=8> */
[----:B--2---:R-:W-:Y:S02]  /*8150*/  CS2R R44, SRZ ;  /* 0x00000000002c7805 */ /* 0x004fe4000001ff00 */
[----:B------:R-:W-:-:S02]  /*8160*/  CS2R R32, SRZ ;  /* 0x0000000000207805 */ /* 0x000fc4000001ff00 */
[----:B------:R-:W-:Y:S02]  /*8170*/  CS2R R72, SRZ ;  /* 0x0000000000487805 */ /* 0x000fe4000001ff00 */
[----:B------:R-:W-:Y:S02]  /*8180*/  CS2R R30, SRZ ;  /* 0x00000000001e7805 */ /* 0x000fe4000001ff00 */
[----:B------:R-:W-:Y:S02]  /*8190*/  CS2R R74, SRZ ;  /* 0x00000000004a7805 */ /* 0x000fe4000001ff00 */
[----:B------:R-:W-:Y:S02]  /*81a0*/  CS2R R76, SRZ ;  /* 0x00000000004c7805 */ /* 0x000fe4000001ff00 */
[----:B------:R-:W-:Y:S02]  /*81b0*/  CS2R R54, SRZ ;  /* 0x0000000000367805 */ /* 0x000fe4000001ff00 */
[----:B-1----:R-:W-:-:S02]  /*81c0*/  CS2R R46, SRZ ;  /* 0x00000000002e7805 */ /* 0x002fc4000001ff00 */
        /* <DEDUP_REMOVED lines=15> */
[----:B------:R-:W-:Y:S01]  /*82c0*/  MOV R100, RZ ;  /* 0x000000ff00647202 */ /* 0x000fe20000000f00 */
[----:B------:R-:W-:Y:S06]  /*82d0*/  @P0 BRA `(.L_x_7114) ;  /* 0x00000000000c0947 */ /* 0x000fec0003800000 */
[----:B------:R-:W0:Y:S01]  /*82e0*/  FENCE.VIEW.ASYNC.G ;  /* 0x00000000000073c6 */ /* 0x000e220000000100 */
[----:B------:R-:W-:Y:S05]  /*82f0*/  WARPSYNC.ALL ;  /* 0x0000000000007948 */ /* 0x000fea0003800000 */
[----:B0-----:R-:W-:Y:S06]  /*8300*/  BAR.ARV 0xc, 0x180 ;  /* 0x0306000000007b1d */ /* 0x001fec0000002000 */
.L_x_7114:
[----:B------:R-:W-:Y:S01]  /*8310*/  CS2R R10, SRZ ;  /* 0x00000000000a7805 */ /* 0x000fe2000001ff00 */
[----:B------:R-:W-:Y:S06]  /*8320*/  @!P2 BRA `(.L_x_7115) ;  /* 0x0000009c0034a947 */ /* 0x000fec0003800000 */
[----:B------:R-:W-:-:S03]  /*8330*/  UMOV UR4, 0xffffffff ;  /* 0xffffffff00047882 */ /* 0x000fc60000000000 */
[----:B------:R-:W-:Y:S05]  /*8340*/  BRA.DIV UR4, `(.L_x_7116) ;  /* 0x0000013204a87947 */ /* 0x000fea000b800000 */
[----:B------:R0:W1:Y:S02]  /*8350*/  SHFL.IDX PT, R194, R221, RZ, 0x1f ;  /* 0x00001fffddc27589 */ /* 0x00006400000e0000 */
.L_x_7378:
[----:B-1----:R-:W-:Y:S02]  /*8360*/  LEA.HI R0, R194, R194, RZ, 0x1 ;  /* 0x000000c2c2007211 */ /* 0x002fe400078f08ff */
[----:B------:R-:W-:Y:S02]  /*8370*/  LOP3.LUT P0, RZ, R211, 0x3ff, RZ, 0xc0, !PT ;  /* 0x000003ffd3ff7812 */ /* 0x000fe4000780c0ff */
[----:B------:R-:W-:Y:S02]  /*8380*/  LOP3.LUT R3, R0, 0x1e, RZ, 0xc0, !PT ;  /* 0x0000001e00037812 */ /* 0x000fe400078ec0ff */
[----:B------:R-:W-:-:S03]  /*8390*/  P2R R25, PR, RZ, 0x1 ;  /* 0x00000001ff197803 */ /* 0x000fc60000000000 */
[----:B------:R-:W-:-:S04]  /*83a0*/  IMAD.IADD R0, R194, 0x1, -R3 ;  /* 0x00000001c2007824 */ /* 0x000fc800078e0a03 */
[----:B------:R-:W-:-:S05]  /*83b0*/  IMAD R0, R0, 0x2000, R211 ;  /* 0x0000200000007824 */ /* 0x000fca00078e02d3 */
[----:B------:R-:W-:-:S04]  /*83c0*/  SHF.R.U32.HI R0, RZ, 0x4, R0 ;  /* 0x00000004ff007819 */ /* 0x000fc80000011600 */
[----:B------:R-:W-:Y:S01]  /*83d0*/  LOP3.LUT R26, R0, 0x3fff, RZ, 0xc0, !PT ;  /* 0x00003fff001a7812 */ /* 0x000fe200078ec0ff */
[----:B------:R-:W-:Y:S06]  /*83e0*/  @!P0 BRA `(.L_x_7117) ;  /* 0x0000000000408947 */ /* 0x000fec0003800000 */
[----:B------:R-:W-:Y:S01]  /*83f0*/  MOV R0, 0x0 ;  /* 0x0000000000007802 */ /* 0x000fe20000000f00 */
[----:B------:R-:W-:Y:S01]  /*8400*/  ULDC.64 UR4, c[0x4][0x138] ;  /* 0x01004e0000047ab9 */ /* 0x000fe20000000a00 */
[----:B------:R-:W-:Y:S01]  /*8410*/  ULDC.64 UR6, c[0x4][0x140] ;  /* 0x0100500000067ab9 */ /* 0x000fe20000000a00 */
[----:B------:R-:W-:Y:S01]  /*8420*/  MOV R4, UR4 ;  /* 0x0000000400047c02 */ /* 0x000fe20008000f00 */
[----:B------:R1:W2:Y:S01]  /*8430*/  LDC.64 R14, c[0x4][R0] ;  /* 0x01000000000e7b82 */ /* 0x0002a20000000a00 */
        /* <DEDUP_REMOVED lines=8> */
[----:B-1-3--:R-:W-:-:S07]  /*84c0*/  IMAD.MOV.U32 R13, RZ, RZ, RZ ;  /* 0x000000ffff0d7224 */ /* 0x00afce00078e00ff */
[----:B------:R-:W-:-:S07]  /*84d0*/  LEPC R20, `(.L_x_7117) ;  /* 0x000000001014794e */ /* 0x000fce0000000000 */
[----:B0-2--5:R-:W-:Y:S05]  /*84e0*/  CALL.ABS.NOINC R14 ;  /* 0x000000000e007343 */ /* 0x025fea0003c00000 */
.L_x_7117:
[----:B------:R-:W-:Y:S02]  /*84f0*/  ULDC UR4, c[0x0][0x3f4] ;  /* 0x0000fd0000047ab9 */ /* 0x000fe40000000800 */
[----:B------:R-:W-:-:S13]  /*8500*/  ISETP.LT.AND P0, PT, RZ, UR4, PT ;  /* 0x00000004ff007c0c */ /* 0x000fda000bf01270 */
[----:B------:R-:W-:Y:S05]  /*8510*/  @P0 BRA `(.L_x_7118) ;  /* 0x00000000003c0947 */ /* 0x000fea0003800000 */
[----:B------:R-:W-:-:S04]  /*8520*/  LEA.HI R0, R207, R207, RZ, 0x1 ;  /* 0x000000cfcf007211 */ /* 0x000fc800078f08ff */
[----:B------:R-:W-:-:S04]  /*8530*/  LOP3.LUT R0, R0, 0xfffffffe, RZ, 0xc0, !PT ;  /* 0xfffffffe00007812 */ /* 0x000fc800078ec0ff */
[----:B------:R-:W-:-:S04]  /*8540*/  IADD3 R0, R207, -R0, RZ ;  /* 0x80000000cf007210 */ /* 0x000fc80007ffe0ff */
[----:B------:R-:W-:-:S04]  /*8550*/  SHF.L.U32 R3, R0, 0x1f, RZ ;  /* 0x0000001f00037819 */ /* 0x000fc800000006ff */
[----:B------:R1:W2:Y:S03]  /*8560*/  SYNCS.PHASECHK.TRANS64.TRYWAIT P0, [R156+URZ+0x28800], R3 ;  /* 0x028800039c0075a7 */ /* 0x0002a6000800017f */
[----:B--2---:R-:W-:Y:S05]  /*8570*/  @!P0 NANOSLEEP.SYNCS 0x989680 ;  /* 0x009896800000895d */ /* 0x004fea0003900000 */
[----:B------:R-:W2:Y:S01]  /*8580*/  @!P0 SYNCS.PHASECHK.TRANS64 P0, [R156+URZ+0x28800], R3 ;  /* 0x028800039c0085a7 */ /* 0x000ea2000800007f */
[----:B------:R-:W-:Y:S04]  /*8590*/  BSSY B0, `(.L_x_7119) ;  /* 0x0000006000007945 */ /* 0x000fe80003800000 */
[----:B--2---:R-:W-:Y:S05]  /*85a0*/  @P0 BRA `(.L_x_7120) ;  /* 0x0000000000100947 */ /* 0x004fea0003800000 */
.L_x_7121:
[----:B--2---:R2:W4:Y:S02]  /*85b0*/  SYNCS.PHASECHK.TRANS64.TRYWAIT P0, [R156+URZ+0x28800], R3 ;  /* 0x028800039c0075a7 */ /* 0x004524000800017f */
[----:B----4-:R-:W-:Y:S05]  /*85c0*/  @!P0 NANOSLEEP.SYNCS 0x989680 ;  /* 0x009896800000895d */ /* 0x010fea0003900000 */
[----:B------:R-:W4:Y:S02]  /*85d0*/  @!P0 SYNCS.PHASECHK.TRANS64 P0, [R156+URZ+0x28800], R3 ;  /* 0x028800039c0085a7 */ /* 0x000f24000800007f */
[----:B----4-:R-:W-:Y:S05]  /*85e0*/  @!P0 BRA `(.L_x_7121) ;  /* 0xfffffffc00f08947 */ /* 0x010fea000383ffff */
.L_x_7120:
[----:B------:R-:W-:Y:S05]  /*85f0*/  BSYNC B0 ;  /* 0x0000000000007941 */ /* 0x000fea0003800000 */
.L_x_7119:
[----:B------:R-:W-:Y:S05]  /*8600*/  BRA `(.L_x_7122) ;  /* 0x0000003400f07947 */ /* 0x000fea0003800000 */
.L_x_7118:
[----:B-----5:R-:W-:Y:S01]  /*8610*/  SHF.R.S32.HI R0, RZ, 0x1f, R24 ;  /* 0x0000001fff007819 */ /* 0x020fe20000011418 */
[----:B------:R-:W-:Y:S01]  /*8620*/  ULDC.64 UR4, c[0x0][0x3f8] ;  /* 0x0000fe0000047ab9 */ /* 0x000fe20000000a00 */
[----:B------:R-:W-:Y:S01]  /*8630*/  ULDC.64 UR6, c[0x0][0x408] ;  /* 0x0001020000067ab9 */ /* 0x000fe20000000a00 */
[----:B------:R-:W-:Y:S01]  /*8640*/  ISETP.NE.AND P2, PT, R25, RZ, PT ;  /* 0x000000ff1900720c */ /* 0x000fe20003f45270 */
[----:B------:R-:W-:-:S04]  /*8650*/  IMAD.WIDE.U32 R4, R24, UR4, RZ ;  /* 0x0000000418047c25 */ /* 0x000fc8000f8e00ff */
[C---:B------:R-:W-:Y:S02]  /*8660*/  IMAD R3, R0.reuse, UR4, RZ ;  /* 0x0000000400037c24 */ /* 0x040fe4000f8e02ff */
[----:B------:R-:W-:Y:S02]  /*8670*/  IMAD R7, R0, UR6, RZ ;  /* 0x0000000600077c24 */ /* 0x000fe4000f8e02ff */
[C---:B------:R-:W-:Y:S01]  /*8680*/  IMAD R3, R24.reuse, UR5, R3 ;  /* 0x0000000518037c24 */ /* 0x040fe2000f8e0203 */
[----:B------:R-:W-:Y:S01]  /*8690*/  ULDC.64 UR4, c[0x0][0x3e8] ;  /* 0x0000fa0000047ab9 */ /* 0x000fe20000000a00 */
[----:B------:R-:W-:-:S04]  /*86a0*/  IMAD.WIDE.U32 R28, R24, UR6, RZ ;  /* 0x00000006181c7c25 */ /* 0x000fc8000f8e00ff */
[----:B------:R-:W-:Y:S01]  /*86b0*/  IMAD R7, R24, UR7, R7 ;  /* 0x0000000718077c24 */ /* 0x000fe2000f8e0207 */
[----:B------:R-:W-:Y:S01]  /*86c0*/  ULDC.64 UR6, c[0x0][0x400] ;  /* 0x0001000000067ab9 */ /* 0x000fe20000000a00 */
[----:B------:R-:W-:Y:S01]  /*86d0*/  IMAD.IADD R25, R3, 0x1, R5 ;  /* 0x0000000103197824 */ /* 0x000fe200078e0205 */
[----:B------:R-:W-:Y:S01]  /*86e0*/  LEA R24, P0, R4, UR4, 0x1 ;  /* 0x0000000404187c11 */ /* 0x000fe2000f8008ff */
[----:B------:R-:W-:Y:S01]  /*86f0*/  IMAD.IADD R3, R7, 0x1, R29 ;  /* 0x0000000107037824 */ /* 0x000fe200078e021d */
[----:B------:R-:W-:Y:S02]  /*8700*/  LEA R27, P1, R28, UR6, 0x1 ;  /* 0x000000061c1b7c11 */ /* 0x000fe4000f8208ff */
[----:B------:R-:W-:Y:S02]  /*8710*/  LEA.HI.X R25, R4, UR5, R25, 0x1, P0 ;  /* 0x0000000504197c11 */ /* 0x000fe400080f0c19 */
[----:B------:R-:W-:Y:S01]  /*8720*/  LEA.HI.X R28, R28, UR7, R3, 0x1, P1 ;  /* 0x000000071c1c7c11 */ /* 0x000fe200088f0c03 */
[----:B------:R-:W-:Y:S08]  /*8730*/  @!P2 BRA `(.L_x_7123) ;  /* 0x000000000040a947 */ /* 0x000ff00003800000 */
        /* <DEDUP_REMOVED lines=15> */
[----:B0-2---:R-:W-:Y:S05]  /*8830*/  CALL.ABS.NOINC R14 ;  /* 0x000000000e007343 */ /* 0x005fea0003c00000 */
.L_x_7123:
[----:B------:R-:W-:Y:S01]  /*8840*/  ULDC.U8 UR4, c[0x0][0x410] ;  /* 0x0001040000047ab9 */ /* 0x000fe20000000000 */
[----:B------:R-:W-:Y:S01]  /*8850*/  BSSY B0, `(.L_x_7124) ;  /* 0x000034f000007945 */ /* 0x000fe20003800000 */
[----:B------:R-:W-:Y:S02]  /*8860*/  ISETP.NE.AND P0, PT, RZ, UR4, PT ;  /* 0x00000004ff007c0c */ /* 0x000fe4000bf05270 */
[----:B------:R-:W-:-:S11]  /*8870*/  LEA R5, R41, R153, 0x7 ;  /* 0x0000009929057211 */ /* 0x000fd600078e38ff */
[----:B------:R-:W-:Y:S05]  /*8880*/  @!P0 BRA `(.L_x_7125) ;  /* 0x0000001800888947 */ /* 0x000fea0003800000 */
[----:B------:R-:W-:-:S03]  /*8890*/  UMOV UR4, 0xffffffff ;  /* 0xffffffff00047882 */ /* 0x000fc60000000000 */
[----:B------:R-:W-:Y:S05]  /*88a0*/  BRA.DIV UR4, `(.L_x_7126) ;  /* 0x0000012e047c7947 */ /* 0x000fea000b800000 */
[----:B------:R1:W2:Y:S04]  /*88b0*/  SHFL.IDX PT, R0, R25, RZ, 0x181f ;  /* 0x00181fff19007589 */ /* 0x0002a800000e0000 */
[----:B------:R1:W4:Y:S04]  /*88c0*/  SHFL.IDX PT, R3, R24, RZ, 0x181f ;  /* 0x00181fff18037589 */ /* 0x00032800000e0000 */
[----:B------:R1:W0:Y:S04]  /*88d0*/  SHFL.IDX PT, R4, R28, RZ, 0x181f ;  /* 0x00181fff1c047589 */ /* 0x00022800000e0000 */
[----:B------:R1:W0:Y:S02]  /*88e0*/  SHFL.IDX PT, R14, R27, RZ, 0x181f ;  /* 0x00181fff1b0e7589 */ /* 0x00022400000e0000 */
.L_x_7384:
[----:B------:R-:W-:Y:S01]  /*88f0*/  ULDC UR4, c[0x0][0x448] ;  /* 0x0001120000047ab9 */ /* 0x000fe20000000800 */
[----:B------:R-:W-:Y:S01]  /*8900*/  LEA.HI R6, R207, R207, RZ, 0x1 ;  /* 0x000000cfcf067211 */ /* 0x000fe200078f08ff */
[----:B------:R-:W-:Y:S01]  /*8910*/  IMAD R30, R95, UR4, RZ ;  /* 0x000000045f1e7c24 */ /* 0x000fe2000f8e02ff */
[----:B------:R-:W-:Y:S01]  /*8920*/  BSSY B1, `(.L_x_7127) ;  /* 0x000001f000017945 */ /* 0x000fe20003800000 */
[----:B------:R-:W-:Y:S02]  /*8930*/  CS2R R8, SRZ ;  /* 0x0000000000087805 */ /* 0x000fe4000001ff00 */
[----:B------:R-:W-:Y:S02]  /*8940*/  LOP3.LUT R6, R6, 0xfffffffe, RZ, 0xc0, !PT ;  /* 0xfffffffe06067812 */ /* 0x000fe400078ec0ff */
[----:B------:R-:W-:Y:S02]  /*8950*/  CS2R R10, SRZ ;  /* 0x00000000000a7805 */ /* 0x000fe4000001ff00 */
[----:B------:R-:W-:-:S02]  /*8960*/  ISETP.GE.AND P0, PT, R5, R30, PT ;  /* 0x0000001e0500720c */ /* 0x000fc40003f06270 */
[----:B---3--:R-:W-:Y:S01]  /*8970*/  CS2R R12, SRZ ;  /* 0x00000000000c7805 */ /* 0x008fe2000001ff00 */
[----:B------:R-:W-:Y:S01]  /*8980*/  IMAD.IADD R5, R207, 0x1, -R6 ;  /* 0x00000001cf057824 */ /* 0x000fe200078e0a06 */
[----:B------:R-:W-:-:S04]  /*8990*/  CS2R R6, SRZ ;  /* 0x0000000000067805 */ /* 0x000fc8000001ff00 */
[----:B------:R-:W-:-:S05]  /*89a0*/  SHF.L.U32 R5, R5, 0x1f, RZ ;  /* 0x0000001f05057819 */ /* 0x000fca00000006ff */
[----:B------:R-:W-:Y:S05]  /*89b0*/  @P0 BRA `(.L_x_7128) ;  /* 0x0000000000540947 */ /* 0x000fea0003800000 */
[----:B------:R-:W-:Y:S01]  /*89c0*/  ULDC UR4, c[0x0][0x3f4] ;  /* 0x0000fd0000047ab9 */ /* 0x000fe20000000800 */
[----:B------:R-:W-:Y:S02]  /*89d0*/  CS2R R12, SRZ ;  /* 0x00000000000c7805 */ /* 0x000fe4000001ff00 */
[----:B------:R-:W-:Y:S02]  /*89e0*/  ISETP.GE.AND P4, PT, R18, UR4, PT ;  /* 0x0000000412007c0c */ /* 0x000fe4000bf86270 */
[----:B------:R-:W-:Y:S02]  /*89f0*/  CS2R R8, SRZ ;  /* 0x0000000000087805 */ /* 0x000fe4000001ff00 */
[----:B------:R-:W-:-:S09]  /*8a00*/  ISETP.GE.AND P5, PT, R23, UR4, PT ;  /* 0x0000000417007c0c */ /* 0x000fd2000bfa6270 */
[C---:B-1----:R-:W-:Y:S01]  /*8a10*/  @!P4 IMAD.SHL.U32 R24, R18.reuse, 0x2, RZ ;  /* 0x000000021218c824 */ /* 0x042fe200078e00ff */
[----:B------:R-:W-:-:S03]  /*8a20*/  @!P4 SHF.L.U64.HI R7, R18, 0x1, R19 ;  /* 0x000000011207c819 */ /* 0x000fc60000010213 */
[C---:B----4-:R-:W-:Y:S02]  /*8a30*/  @!P5 IADD3 R28, P2, R3.reuse, R214, RZ ;  /* 0x000000d6031cd210 */ /* 0x050fe40007f5e0ff */
[-C--:B------:R-:W-:Y:S02]  /*8a40*/  @!P4 IADD3 R20, P0, R3, R24.reuse, RZ ;  /* 0x000000180314c210 */ /* 0x080fe40007f1e0ff */
[C---:B0-----:R-:W-:Y:S02]  /*8a50*/  @!P4 IADD3 R24, P1, R14.reuse, R24, RZ ;  /* 0x000000180e18c210 */ /* 0x041fe40007f3e0ff */
[----:B------:R-:W-:Y:S01]  /*8a60*/  @!P5 IADD3 R14, P3, R14, R214, RZ ;  /* 0x000000d60e0ed210 */ /* 0x000fe20007f7e0ff */
[--C-:B--2---:R-:W-:Y:S01]  /*8a70*/  @!P4 IMAD.X R21, R0, 0x1, R7.reuse, P0 ;  /* 0x000000010015c824 */ /* 0x104fe200000e0607 */
[----:B------:R-:W-:Y:S01]  /*8a80*/  CS2R R10, SRZ ;  /* 0x00000000000a7805 */ /* 0x000fe2000001ff00 */
[----:B------:R-:W-:Y:S01]  /*8a90*/  @!P4 IMAD.X R25, R4, 0x1, R7, P1 ;  /* 0x000000010419c824 */ /* 0x000fe200008e0607 */
[----:B------:R-:W-:-:S02]  /*8aa0*/  CS2R R6, SRZ ;  /* 0x0000000000067805 */ /* 0x000fc4000001ff00 */
[-C--:B------:R-:W-:Y:S02]  /*8ab0*/  @!P5 IADD3.X R29, R0, R213.reuse, RZ, P2, !PT ;  /* 0x000000d5001dd210 */ /* 0x080fe400017fe4ff */
[----:B------:R-:W-:Y:S01]  /*8ac0*/  @!P5 IADD3.X R15, R4, R213, RZ, P3, !PT ;  /* 0x000000d5040fd210 */ /* 0x000fe20001ffe4ff */
[----:B------:R3:W5:Y:S04]  /*8ad0*/  @!P4 LD.E.64 R10, desc[UR38][R20.64] ;  /* 0x00000026140ac980 */ /* 0x000768000c101b00 */
[----:B------:R3:W5:Y:S04]  /*8ae0*/  @!P5 LD.E.64 R12, desc[UR38][R28.64] ;  /* 0x000000261c0cd980 */ /* 0x000768000c101b00 */
[----:B------:R3:W5:Y:S04]  /*8af0*/  @!P5 LD.E.64 R8, desc[UR38][R14.64] ;  /* 0x000000260e08d980 */ /* 0x000768000c101b00 */
[----:B------:R3:W5:Y:S02]  /*8b00*/  @!P4 LD.E.64 R6, desc[UR38][R24.64] ;  /* 0x000000261806c980 */ /* 0x000764000c101b00 */
.L_x_7128:
[----:B------:R-:W-:Y:S05]  /*8b10*/  BSYNC B1 ;  /* 0x0000000000017941 */ /* 0x000fea0003800000 */
.L_x_7127:
[----:B------:R-:W0:Y:S01]  /*8b20*/  SYNCS.PHASECHK.TRANS64.TRYWAIT P0, [R156+URZ+0x28800], R5 ;  /* 0x028800059c0075a7 */ /* 0x000e22000800017f */
[----:B--2---:R-:W-:Y:S01]  /*8b30*/  IMAD R0, R41, -0x80, R30 ;  /* 0xffffff8029007824 */ /* 0x004fe200078e021e */
[--C-:B-1-3-5:R-:W-:Y:S01]  /*8b40*/  SHF.R.U64 R24, R12, 0x10, R13.reuse ;  /* 0x000000100c187819 */ /* 0x12afe2000000120d */
[--C-:B------:R-:W-:Y:S01]  /*8b50*/  IMAD.MOV.U32 R15, RZ, RZ, R13.reuse ;  /* 0x000000ffff0f7224 */ /* 0x100fe200078e000d */
[----:B------:R-:W-:Y:S01]  /*8b60*/  SHF.R.U32.HI R25, RZ, 0x10, R13 ;  /* 0x00000010ff197819 */ /* 0x000fe2000001160d */
[----:B----4-:R-:W-:Y:S01]  /*8b70*/  IMAD.MOV.U32 R3, RZ, RZ, R10 ;  /* 0x000000ffff037224 */ /* 0x010fe200078e000a */
[----:B0-----:R-:W-:Y:S01]  /*8b80*/  MOV R4, R7 ;  /* 0x0000000700047202 */ /* 0x001fe20000000f00 */
[----:B------:R-:W-:Y:S01]  /*8b90*/  IMAD.MOV.U32 R14, RZ, RZ, R11 ;  /* 0x000000ffff0e7224 */ /* 0x000fe200078e000b */
[--C-:B------:R-:W-:Y:S01]  /*8ba0*/  SHF.R.U64 R27, R6, 0x10, R7.reuse ;  /* 0x00000010061b7819 */ /* 0x100fe20000001207 */
[----:B------:R-:W-:Y:S01]  /*8bb0*/  IMAD.MOV.U32 R13, RZ, RZ, R6 ;  /* 0x000000ffff0d7224 */ /* 0x000fe200078e0006 */
[----:B------:R-:W-:Y:S01]  /*8bc0*/  SHF.R.U32.HI R28, RZ, 0x10, R7 ;  /* 0x00000010ff1c7819 */ /* 0x000fe20000011607 */
[----:B------:R-:W-:Y:S01]  /*8bd0*/  IMAD.MOV.U32 R6, RZ, RZ, R8 ;  /* 0x000000ffff067224 */ /* 0x000fe200078e0008 */
[----:B------:R-:W-:Y:S01]  /*8be0*/  SHF.R.U64 R20, R10, 0x10, R11 ;  /* 0x000000100a147819 */ /* 0x000fe2000000120b */
[----:B------:R-:W-:Y:S01]  /*8bf0*/  IMAD.MOV.U32 R7, RZ, RZ, R9 ;  /* 0x000000ffff077224 */ /* 0x000fe200078e0009 */
[----:B------:R-:W-:Y:S01]  /*8c00*/  SHF.R.U32.HI R21, RZ, 0x10, R11 ;  /* 0x00000010ff157819 */ /* 0x000fe2000001160b */
[----:B------:R-:W-:Y:S01]  /*8c10*/  BSSY B1, `(.L_x_7129) ;  /* 0x000000e000017945 */ /* 0x000fe20003800000 */
[----:B------:R-:W-:-:S02]  /*8c20*/  MOV R10, R12 ;  /* 0x0000000c000a7202 */ /* 0x000fc40000000f00 */
[----:B------:R-:W-:Y:S02]  /*8c30*/  VIMNMX R0, R0, 0x80, PT ;  /* 0x0000008000007848 */ /* 0x000fe40003fe0100 */
[--C-:B------:R-:W-:Y:S02]  /*8c40*/  SHF.R.U64 R29, R8, 0x10, R9.reuse ;  /* 0x00000010081d7819 */ /* 0x100fe40000001209 */
[----:B------:R-:W-:Y:S02]  /*8c50*/  SHF.R.U32.HI R30, RZ, 0x10, R9 ;  /* 0x00000010ff1e7819 */ /* 0x000fe40000011609 */
[----:B------:R-:W-:Y:S02]  /*8c60*/  PRMT R11, R3, 0x5410, R14 ;  /* 0x00005410030b7816 */ /* 0x000fe4000000000e */
[----:B------:R-:W-:Y:S02]  /*8c70*/  PRMT R12, R20, 0x5410, R21 ;  /* 0x00005410140c7816 */ /* 0x000fe40000000015 */
[----:B------:R-:W-:-:S02]  /*8c80*/  PRMT R3, R10, 0x5410, R15 ;  /* 0x000054100a037816 */ /* 0x000fc4000000000f */
[----:B------:R-:W-:Y:S02]  /*8c90*/  PRMT R8, R24, 0x5410, R25 ;  /* 0x0000541018087816 */ /* 0x000fe40000000019 */
[----:B------:R-:W-:Y:S02]  /*8ca0*/  ISETP.GE.AND P1, PT, R153, R0, PT ;  /* 0x000000009900720c */ /* 0x000fe40003f26270 */
[----:B------:R-:W-:Y:S02]  /*8cb0*/  PRMT R13, R13, 0x5410, R4 ;  /* 0x000054100d0d7816 */ /* 0x000fe40000000004 */
[----:B------:R-:W-:Y:S02]  /*8cc0*/  PRMT R14, R27, 0x5410, R28 ;  /* 0x000054101b0e7816 */ /* 0x000fe4000000001c */
[----:B------:R-:W-:Y:S01]  /*8cd0*/  PRMT R9, R6, 0x5410, R7 ;  /* 0x0000541006097816 */ /* 0x000fe20000000007 */
[----:B------:R-:W-:Y:S06]  /*8ce0*/  @!P0 BRA `(.L_x_7130) ;  /* 0x0000012800dc8947 */ /* 0x000fec0003800000 */
.L_x_7385:
[----:B------:R-:W-:Y:S05]  /*8cf0*/  BSYNC B1 ;  /* 0x0000000000017941 */ /* 0x000fea0003800000 */
.L_x_7129:
[----:B------:R-:W-:Y:S01]  /*8d00*/  BSSY B1, `(.L_x_7131) ;  /* 0x0000056000017945 */ /* 0x000fe20003800000 */
[----:B------:R-:W-:-:S03]  /*8d10*/  PRMT R10, R29, 0x5410, R30 ;  /* 0x000054101d0a7816 */ /* 0x000fc6000000001e */
[----:B------:R-:W-:Y:S05]  /*8d20*/  @P1 BRA `(.L_x_7132) ;  /* 0x00000004004c1947 */ /* 0x000fea0003800000 */
[----:B------:R-:W1:Y:S01]  /*8d30*/  LDC R4, c[0x0][0x3f4] ;  /* 0x0000fd00ff047b82 */ /* 0x000e620000000800 */
[----:B------:R-:W-:Y:S01]  /*8d40*/  BSSY B2, `(.L_x_7133) ;  /* 0x000002a000027945 */ /* 0x000fe20003800000 */
[-C--:B-1----:R-:W-:Y:S02]  /*8d50*/  ISETP.GE.AND P0, PT, R18, R4.reuse, PT ;  /* 0x000000041200720c */ /* 0x082fe40003f06270 */
[----:B------:R-:W-:-:S11]  /*8d60*/  ISETP.GE.AND P1, PT, R23, R4, PT ;  /* 0x000000041700720c */ /* 0x000fd60003f26270 */
        /* <DEDUP_REMOVED lines=10> */
[CC--:B------:R-:W-:Y:S01]  /*8e10*/  FMUL.FTZ R30, R4.reuse, R28.reuse ;  /* 0x0000001c041e7220 */ /* 0x0c0fe20000410000 */
[----:B------:R-:W-:Y:S01]  /*8e20*/  FMUL.FTZ R31, R4, R25 ;  /* 0x00000019041f7220 */ /* 0x000fe20000410000 */
[--C-:B------:R-:W-:Y:S02]  /*8e30*/  HADD2.F32 R21, -RZ, R6.reuse.H0_H0 ;  /* 0x20000006ff157230 */ /* 0x100fe40000004100 */
[----:B------:R-:W-:Y:S02]  /*8e40*/  HADD2.F32 R24, -RZ, R7.H0_H0 ;  /* 0x20000007ff187230 */ /* 0x000fe40000004100 */
[----:B------:R-:W-:Y:S01]  /*8e50*/  FMUL.FTZ R33, R5, R29 ;  /* 0x0000001d05217220 */ /* 0x000fe20000410000 */
        /* <DEDUP_REMOVED lines=13> */
[----:B------:R-:W-:Y:S01]  /*8f30*/  FMUL.FTZ R27, R7, R25 ;  /* 0x00000019071b7220 */ /* 0x000fe20000410000 */
[----:B------:R-:W-:Y:S01]  /*8f40*/  FFMA.FTZ R6, R21, R4, -R28 ;  /* 0x0000000415067223 */ /* 0x000fe2000001081c */
[----:B------:R-:W-:Y:S01]  /*8f50*/  FMUL.FTZ R34, R7, R5 ;  /* 0x0000000507227220 */ /* 0x000fe20000410000 */
        /* <DEDUP_REMOVED lines=8> */
.L_x_7134:
[----:B------:R-:W-:Y:S05]  /*8fe0*/  BSYNC B2 ;  /* 0x0000000000027941 */ /* 0x000fea0003800000 */
.L_x_7133:
        /* <DEDUP_REMOVED lines=39> */
.L_x_7132:
[----:B------:R-:W-:Y:S05]  /*9260*/  BSYNC B1 ;  /* 0x0000000000017941 */ /* 0x000fea0003800000 */
.L_x_7131:
[----:B------:R-:W-:Y:S01]  /*9270*/  ISETP.GE.AND P0, PT, R220, R0, PT ;  /* 0x00000000dc00720c */ /* 0x000fe20003f06270 */
[----:B------:R-:W-:-:S12]  /*9280*/  BSSY B1, `(.L_x_7135) ;  /* 0x0000055000017945 */ /* 0x000fd80003800000 */
[----:B------:R-:W-:Y:S05]  /*9290*/  @P0 BRA `(.L_x_7136) ;  /* 0x00000004004c0947 */ /* 0x000fea0003800000 */
[----:B-12---:R-:W1:Y:S01]  /*92a0*/  LDC R4, c[0x0][0x3f4] ;  /* 0x0000fd00ff047b82 */ /* 0x006e620000000800 */
[----:B------:R-:W-:Y:S01]  /*92b0*/  BSSY B2, `(.L_x_7137) ;  /* 0x000002a000027945 */ /* 0x000fe20003800000 */
[-C--:B-1----:R-:W-:Y:S02]  /*92c0*/  ISETP.GE.AND P0, PT, R18, R4.reuse, PT ;  /* 0x000000041200720c */ /* 0x082fe40003f06270 */
[----:B------:R-:W-:-:S11]  /*92d0*/  ISETP.GE.AND P1, PT, R23, R4, PT ;  /* 0x000000041700720c */ /* 0x000fd60003f26270 */
        /* <DEDUP_REMOVED lines=39> */
.L_x_7138:
[----:B------:R-:W-:Y:S05]  /*9550*/  BSYNC B2 ;  /* 0x0000000000027941 */ /* 0x000fea0003800000 */
.L_x_7137:
        /* <DEDUP_REMOVED lines=39> */
.L_x_7136:
[----:B------:R-:W-:Y:S05]  /*97d0*/  BSYNC B1 ;  /* 0x0000000000017941 */ /* 0x000fea0003800000 */
.L_x_7135:
[----:B------:R-:W-:Y:S01]  /*97e0*/  ISETP.GE.AND P0, PT, R219, R0, PT ;  /* 0x00000000db00720c */ /* 0x000fe20003f06270 */
[----:B------:R-:W-:-:S12]  /*97f0*/  BSSY B1, `(.L_x_7139) ;  /* 0x0000055000017945 */ /* 0x000fd80003800000 */
[----:B------:R-:W-:Y:S05]  /*9800*/  @P0 BRA `(.L_x_7140) ;  /* 0x00000004004c0947 */ /* 0x000fea0003800000 */
[----:B-123--:R-:W1:Y:S01]  /*9810*/  LDC R4, c[0x0][0x3f4] ;  /* 0x0000fd00ff047b82 */ /* 0x00ee620000000800 */
        /* <DEDUP_REMOVED lines=42> */
.L_x_7142:
[----:B------:R-:W-:Y:S05]  /*9ac0*/  BSYNC B2 ;  /* 0x0000000000027941 */ /* 0x000fea0003800000 */
.L_x_7141:
        /* <DEDUP_REMOVED lines=39> */
.L_x_7140:
[----:B------:R-:W-:Y:S05]  /*9d40*/  BSYNC B1 ;  /* 0x0000000000017941 */ /* 0x000fea0003800000 */
.L_x_7139:
[----:B------:R-:W-:-:S13]  /*9d50*/  ISETP.GE.AND P0, PT, R218, R0, PT ;  /* 0x00000000da00720c */ /* 0x000fda0003f06270 */
[----:B------:R-:W-:Y:S05]  /*9d60*/  @P0 BRA `(.L_x_7143) ;  /* 0x0000001c00f40947 */ /* 0x000fea0003800000 */
[----:B------:R-:W5:Y:S01]  /*9d70*/  LDC R0, c[0x0][0x3f4] ;  /* 0x0000fd00ff007b82 */ /* 0x000f620000000800 */
[----:B------:R-:W-:Y:S01]  /*9d80*/  BSSY B1, `(.L_x_7144) ;  /* 0x000002a000017945 */ /* 0x000fe20003800000 */
[-C--:B-----5:R-:W-:Y:S02]  /*9d90*/  ISETP.GE.AND P0, PT, R18, R0.reuse, PT ;  /* 0x000000001200720c */ /* 0x0a0fe40003f06270 */
[----:B------:R-:W-:-:S11]  /*9da0*/  ISETP.GE.AND P1, PT, R23, R0, PT ;  /* 0x000000001700720c */ /* 0x000fd60003f26270 */
        /* <DEDUP_REMOVED lines=39> */
.L_x_7145:
[----:B------:R-:W-:Y:S05]  /*a020*/  BSYNC B1 ;  /* 0x0000000000017941 */ /* 0x000fea0003800000 */
.L_x_7144:
        /* <DEDUP_REMOVED lines=38> */
[----:B------:R0:W-:Y:S01]  /*a290*/  STS.128 [R200+0x7000], R4 ;  /* 0x00700004c8007388 */ /* 0x0001e20000000c00 */
[----:B------:R-:W-:Y:S05]  /*a2a0*/  BRA `(.L_x_7143) ;  /* 0x0000001800a47947 */ /* 0x000fea0003800000 */
.L_x_7125:
[----:B------:R-:W-:-:S03]  /*a2b0*/  UMOV UR4, 0xffffffff ;  /* 0xffffffff00047882 */ /* 0x000fc60000000000 */
[----:B------:R-:W-:Y:S05]  /*a2c0*/  BRA.DIV UR4, `(.L_x_7146) ;  /* 0x0000011604787947 */ /* 0x000fea000b800000 */
[----:B------:R1:W2:Y:S04]  /*a2d0*/  SHFL.IDX PT, R0, R25, RZ, 0x181f ;  /* 0x00181fff19007589 */ /* 0x0002a800000e0000 */
[----:B------:R1:W4:Y:S04]  /*a2e0*/  SHFL.IDX PT, R3, R24, RZ, 0x181f ;  /* 0x00181fff18037589 */ /* 0x00032800000e0000 */
[----:B------:R1:W0:Y:S04]  /*a2f0*/  SHFL.IDX PT, R20, R28, RZ, 0x181f ;  /* 0x00181fff1c147589 */ /* 0x00022800000e0000 */
[----:B------:R1:W0:Y:S02]  /*a300*/  SHFL.IDX PT, R14, R27, RZ, 0x181f ;  /* 0x00181fff1b0e7589 */ /* 0x00022400000e0000 */
.L_x_7391:
[----:B------:R-:W-:Y:S01]  /*a310*/  ULDC UR4, c[0x0][0x448] ;  /* 0x0001120000047ab9 */ /* 0x000fe20000000800 */
[----:B------:R-:W-:Y:S01]  /*a320*/  LEA.HI R6, R207, R207, RZ, 0x1 ;  /* 0x000000cfcf067211 */ /* 0x000fe200078f08ff */
[----:B------:R-:W-:Y:S01]  /*a330*/  IMAD R4, R95, UR4, RZ ;  /* 0x000000045f047c24 */ /* 0x000fe2000f8e02ff */
[----:B------:R-:W-:Y:S01]  /*a340*/  BSSY B1, `(.L_x_7147) ;  /* 0x0000016000017945 */ /* 0x000fe20003800000 */
[----:B------:R-:W-:Y:S02]  /*a350*/  CS2R R8, SRZ ;  /* 0x0000000000087805 */ /* 0x000fe4000001ff00 */
[----:B------:R-:W-:Y:S01]  /*a360*/  LOP3.LUT R10, R6, 0xfffffffe, RZ, 0xc0, !PT ;  /* 0xfffffffe060a7812 */ /* 0x000fe200078ec0ff */
[----:B------:R-:W-:Y:S01]  /*a370*/  IMAD R21, R41, -0x80, R4 ;  /* 0xffffff8029157824 */ /* 0x000fe200078e0204 */
[----:B------:R-:W-:Y:S02]  /*a380*/  ISETP.GE.AND P0, PT, R5, R4, PT ;  /* 0x000000040500720c */ /* 0x000fe40003f06270 */
[----:B------:R-:W-:-:S02]  /*a390*/  CS2R R4, SRZ ;  /* 0x0000000000047805 */ /* 0x000fc4000001ff00 */
[----:B-1----:R-:W-:Y:S02]  /*a3a0*/  IADD3 R25, R207, -R10, RZ ;  /* 0x8000000acf197210 */ /* 0x002fe40007ffe0ff */
[----:B------:R-:W-:Y:S02]  /*a3b0*/  CS2R R6, SRZ ;  /* 0x0000000000067805 */ /* 0x000fe4000001ff00 */
[----:B------:R-:W-:-:S05]  /*a3c0*/  CS2R R10, SRZ ;  /* 0x00000000000a7805 */ /* 0x000fca000001ff00 */
[----:B------:R-:W-:Y:S05]  /*a3d0*/  @P0 BRA `(.L_x_7148) ;  /* 0x0000000000300947 */ /* 0x000fea0003800000 */
[----:B------:R-:W-:Y:S01]  /*a3e0*/  ULDC UR4, c[0x0][0x3f4] ;  /* 0x0000fd0000047ab9 */ /* 0x000fe20000000800 */
[C---:B------:R-:W-:Y:S01]  /*a3f0*/  IMAD.SHL.U32 R15, R16.reuse, 0x2, RZ ;  /* 0x00000002100f7824 */ /* 0x040fe200078e00ff */
[C---:B------:R-:W-:Y:S02]  /*a400*/  ISETP.GE.AND P2, PT, R16.reuse, UR4, PT ;  /* 0x0000000410007c0c */ /* 0x040fe4000bf46270 */
[----:B------:R-:W-:Y:S02]  /*a410*/  SHF.L.U64.HI R5, R16, 0x1, R17 ;  /* 0x0000000110057819 */ /* 0x000fe40000010211 */
[-C--:B----4-:R-:W-:Y:S02]  /*a420*/  IADD3 R12, P0, R3, R15.reuse, RZ ;  /* 0x0000000f030c7210 */ /* 0x090fe40007f1e0ff */
[----:B0-----:R-:W-:-:S03]  /*a430*/  IADD3 R14, P1, R14, R15, RZ ;  /* 0x0000000f0e0e7210 */ /* 0x001fc60007f3e0ff */
[----:B--23--:R-:W-:Y:S01]  /*a440*/  IMAD.X R13, R0, 0x1, R5, P0 ;  /* 0x00000001000d7824 */ /* 0x00cfe200000e0605 */
[----:B------:R-:W-:Y:S02]  /*a450*/  IADD3.X R15, R20, R5, RZ, P1, !PT ;  /* 0x00000005140f7210 */ /* 0x000fe40000ffe4ff */
[----:B------:R-:W-:Y:S01]  /*a460*/  CS2R R4, SRZ ;  /* 0x0000000000047805 */ /* 0x000fe2000001ff00 */
[----:B------:R-:W-:Y:S06]  /*a470*/  @P2 BRA `(.L_x_7148) ;  /* 0x0000000000082947 */ /* 0x000fec0003800000 */
[----:B------:R1:W5:Y:S04]  /*a480*/  LD.E.128 R4, desc[UR38][R12.64] ;  /* 0x000000260c047980 */ /* 0x000368000c101d00 */
[----:B------:R1:W5:Y:S02]  /*a490*/  LD.E.128 R8, desc[UR38][R14.64] ;  /* 0x000000260e087980 */ /* 0x000364000c101d00 */
.L_x_7148:
[----:B------:R-:W-:Y:S05]  /*a4a0*/  BSYNC B1 ;  /* 0x0000000000017941 */ /* 0x000fea0003800000 */
.L_x_7147:
[----:B------:R-:W-:Y:S01]  /*a4b0*/  SHF.L.U32 R25, R25, 0x1f, RZ ;  /* 0x0000001f19197819 */ /* 0x000fe200000006ff */
[----:B----4-:R-:W4:Y:S01]  /*a4c0*/  LDC R3, c[0x0][0x3f4] ;  /* 0x0000fd00ff037b82 */ /* 0x010f220000000800 */
[----:B--2--5:R-:W-:Y:S01]  /*a4d0*/  IMAD.MOV.U32 R0, RZ, RZ, R4 ;  /* 0x000000ffff007224 */ /* 0x024fe200078e0004 */
[--C-:B01----:R-:W-:Y:S01]  /*a4e0*/  SHF.R.U64 R14, R4, 0x10, R5.reuse ;  /* 0x00000010040e7819 */ /* 0x103fe20000001205 */
[----:B------:R-:W-:Y:S01]  /*a4f0*/  IMAD.MOV.U32 R12, RZ, RZ, R5 ;  /* 0x000000ffff0c7224 */ /* 0x000fe200078e0005 */
[----:B---3--:R-:W-:Y:S01]  /*a500*/  MOV R13, R6 ;  /* 0x00000006000d7202 */ /* 0x008fe20000000f00 */
[--C-:B------:R-:W-:Y:S01]  /*a510*/  IMAD.MOV.U32 R4, RZ, RZ, R7.reuse ;  /* 0x000000ffff047224 */ /* 0x100fe200078e0007 */
[----:B------:R-:W-:Y:S01]  /*a520*/  SHF.R.U64 R24, R6, 0x10, R7 ;  /* 0x0000001006187819 */ /* 0x000fe20000001207 */
[----:B------:R-:W-:Y:S01]  /*a530*/  IMAD.MOV.U32 R15, RZ, RZ, R8 ;  /* 0x000000ffff0f7224 */ /* 0x000fe200078e0008 */
[----:B------:R-:W0:Y:S01]  /*a540*/  SYNCS.PHASECHK.TRANS64.TRYWAIT P4, [R156+URZ+0x28800], R25 ;  /* 0x028800199c0075a7 */ /* 0x000e22000808017f */
[----:B------:R-:W-:Y:S01]  /*a550*/  SHF.R.U32.HI R20, RZ, 0x10, R5 ;  /* 0x00000010ff147819 */ /* 0x000fe20000011605 */
[----:B------:R-:W-:Y:S01]  /*a560*/  IMAD.MOV.U32 R6, RZ, RZ, R10 ;  /* 0x000000ffff067224 */ /* 0x000fe200078e000a */
[----:B------:R-:W-:Y:S01]  /*a570*/  SHF.R.U32.HI R27, RZ, 0x10, R7 ;  /* 0x00000010ff1b7819 */ /* 0x000fe20000011607 */
[----:B------:R-:W-:Y:S01]  /*a580*/  IMAD.MOV.U32 R7, RZ, RZ, R11 ;  /* 0x000000ffff077224 */ /* 0x000fe200078e000b */
[----:B------:R-:W-:Y:S01]  /*a590*/  VIMNMX R21, R21, 0x80, PT ;  /* 0x0000008015157848 */ /* 0x000fe20003fe0100 */
[----:B------:R-:W-:Y:S01]  /*a5a0*/  BSSY B1, `(.L_x_7149) ;  /* 0x0000014000017945 */ /* 0x000fe20003800000 */
[----:B------:R-:W-:-:S02]  /*a5b0*/  MOV R5, R9 ;  /* 0x0000000900057202 */ /* 0x000fc40000000f00 */
[----:B------:R-:W-:Y:S02]  /*a5c0*/  SHF.R.U64 R8, R8, 0x10, R9 ;  /* 0x0000001008087819 */ /* 0x000fe40000001209 */
[----:B------:R-:W-:Y:S02]  /*a5d0*/  SHF.R.U64 R10, R10, 0x10, R11 ;  /* 0x000000100a0a7819 */ /* 0x000fe4000000120b */
[----:B------:R-:W-:Y:S02]  /*a5e0*/  SHF.R.U32.HI R9, RZ, 0x10, R9 ;  /* 0x00000010ff097819 */ /* 0x000fe40000011609 */
[----:B------:R-:W-:Y:S02]  /*a5f0*/  SHF.R.U32.HI R11, RZ, 0x10, R11 ;  /* 0x00000010ff0b7819 */ /* 0x000fe4000001160b */
[----:B----4-:R-:W-:Y:S02]  /*a600*/  ISETP.GE.AND P0, PT, R16, R3, PT ;  /* 0x000000031000720c */ /* 0x010fe40003f06270 */
[----:B------:R-:W-:-:S02]  /*a610*/  PRMT R0, R0, 0x5410, R12 ;  /* 0x0000541000007816 */ /* 0x000fc4000000000c */
[----:B------:R-:W-:Y:S02]  /*a620*/  PRMT R12, R14, 0x5410, R20 ;  /* 0x000054100e0c7816 */ /* 0x000fe40000000014 */
[-C--:B------:R-:W-:Y:S02]  /*a630*/  ISETP.GE.OR P3, PT, R153, R21.reuse, P0 ;  /* 0x000000159900720c */ /* 0x080fe40000766670 */
[-C--:B------:R-:W-:Y:S02]  /*a640*/  ISETP.GE.OR P2, PT, R220, R21.reuse, P0 ;  /* 0x00000015dc00720c */ /* 0x080fe40000746670 */
[-C--:B------:R-:W-:Y:S02]  /*a650*/  ISETP.GE.OR P1, PT, R219, R21.reuse, P0 ;  /* 0x00000015db00720c */ /* 0x080fe40000726670 */
[----:B------:R-:W-:Y:S02]  /*a660*/  PRMT R14, R24, 0x5410, R27 ;  /* 0x00005410180e7816 */ /* 0x000fe4000000001b */
[----:B------:R-:W-:-:S02]  /*a670*/  ISETP.GE.OR P0, PT, R218, R21, P0 ;  /* 0x00000015da00720c */ /* 0x000fc40000706670 */
[----:B------:R-:W-:Y:S02]  /*a680*/  PRMT R13, R13, 0x5410, R4 ;  /* 0x000054100d0d7816 */ /* 0x000fe40000000004 */
[----:B------:R-:W-:Y:S02]  /*a690*/  PRMT R15, R15, 0x5410, R5 ;  /* 0x000054100f0f7816 */ /* 0x000fe40000000005 */
[----:B------:R-:W-:Y:S02]  /*a6a0*/  PRMT R20, R8, 0x5410, R9 ;  /* 0x0000541008147816 */ /* 0x000fe40000000009 */
[----:B------:R-:W-:Y:S02]  /*a6b0*/  PRMT R21, R6, 0x5410, R7 ;  /* 0x0000541006157816 */ /* 0x000fe40000000007 */
[----:B------:R-:W-:Y:S01]  /*a6c0*/  PRMT R24, R10, 0x5410, R11 ;  /* 0x000054100a187816 */ /* 0x000fe2000000000b */
[----:B0-----:R-:W-:Y:S06]  /*a6d0*/  @!P4 BRA `(.L_x_7150) ;  /* 0x0000011000e4c947 */ /* 0x001fec0003800000 */
.L_x_7392:
[----:B------:R-:W-:Y:S05]  /*a6e0*/  BSYNC B1 ;  /* 0x0000000000017941 */ /* 0x000fea0003800000 */
.L_x_7149:
[----:B------:R-:W-:Y:S04]  /*a6f0*/  BSSY B1, `(.L_x_7151) ;  /* 0x0000059000017945 */ /* 0x000fe80003800000 */
[----:B------:R-:W-:Y:S05]  /*a700*/  @P3 BRA `(.L_x_7152) ;  /* 0x00000004005c3947 */ /* 0x000fea0003800000 */
[----:B------:R-:W-:Y:S01]  /*a710*/  LEA.HI R4, R3, R202, RZ, 0x1d ;  /* 0x000000ca03047211 */ /* 0x000fe200078fe8ff */
[----:B------:R-:W-:Y:S02]  /*a720*/  HADD2.F32 R36, -RZ, R0.H0_H0 ;  /* 0x20000000ff247230 */ /* 0x000fe40000004100 */
[--C-:B------:R-:W-:Y:S01]  /*a730*/  HADD2.F32 R38, -RZ, R15.reuse.H0_H0 ;  /* 0x2000000fff267230 */ /* 0x100fe20000004100 */
[----:B------:R-:W-:Y:S01]  /*a740*/  SHF.R.S32.HI R7, RZ, 0x1f, R4 ;  /* 0x0000001fff077819 */ /* 0x000fe20000011404 */
[----:B------:R-:W-:Y:S01]  /*a750*/  HADD2.F32 R35, -RZ, R20.H0_H0 ;  /* 0x20000014ff237230 */ /* 0x000fe20000004100 */
[----:B------:R-:W-:Y:S01]  /*a760*/  SHF.L.U32 R5, R4, 0x3, RZ ;  /* 0x0000000304057819 */ /* 0x000fe200000006ff */
[----:B------:R-:W-:Y:S01]  /*a770*/  HADD2.F32 R37, -RZ, R15.H1_H1 ;  /* 0x3000000fff257230 */ /* 0x000fe20000004100 */
[----:B------:R-:W-:Y:S02]  /*a780*/  LEA.HI R7, R7, R4, RZ, 0x3 ;  /* 0x0000000407077211 */ /* 0x000fe400078f18ff */
[----:B------:R-:W-:-:S03]  /*a790*/  LOP3.LUT R5, R5, 0x38, RZ, 0xc0, !PT ;  /* 0x0000003805057812 */ /* 0x000fc600078ec0ff */
[----:B------:R-:W-:Y:S01]  /*a7a0*/  IMAD.SHL.U32 R7, R7, 0x400, RZ ;  /* 0x0000040007077824 */ /* 0x000fe200078e00ff */
[----:B------:R-:W-:-:S04]  /*a7b0*/  LOP3.LUT R5, R5, 0x1c0, R228, 0xf8, !PT ;  /* 0x000001c005057812 */ /* 0x000fc800078ef8e4 */
[----:B------:R-:W-:Y:S02]  /*a7c0*/  LOP3.LUT R9, R5, R198, RZ, 0x3c, !PT ;  /* 0x000000c605097212 */ /* 0x000fe400078e3cff */
[----:B------:R-:W-:Y:S02]  /*a7d0*/  LOP3.LUT R8, R7, 0x7fffe000, RZ, 0xc0, !PT ;  /* 0x7fffe00007087812 */ /* 0x000fe400078ec0ff */
[----:B------:R-:W1:Y:S02]  /*a7e0*/  LDS.128 R4, [R200] ;  /* 0x00000000c8047984 */ /* 0x000e640000000c00 */
[----:B------:R-:W-:-:S05]  /*a7f0*/  IADD3 R9, R9, R8, R199 ;  /* 0x0000000809097210 */ /* 0x000fca0007ffe0c7 */
[----:B0-----:R-:W-:-:S05]  /*a800*/  IMAD R25, R9, 0x2, R156 ;  /* 0x0000000209197824 */ /* 0x001fca00078e029c */
[----:B------:R-:W0:Y:S01]  /*a810*/  LDS.128 R8, [R25+0x10400] ;  /* 0x0104000019087984 */ /* 0x000e220000000c00 */
[--C-:B-1----:R-:W-:Y:S02]  /*a820*/  HADD2.F32 R27, -RZ, R4.reuse.H0_H0 ;  /* 0x20000004ff1b7230 */ /* 0x102fe40000004100 */
[----:B------:R-:W-:Y:S02]  /*a830*/  HADD2.F32 R4, -RZ, R4.H1_H1 ;  /* 0x30000004ff047230 */ /* 0x000fe40000004100 */
[--C-:B------:R-:W-:Y:S02]  /*a840*/  HADD2.F32 R28, -RZ, R5.reuse.H0_H0 ;  /* 0x20000005ff1c7230 */ /* 0x100fe40000004100 */
[----:B------:R-:W-:Y:S02]  /*a850*/  HADD2.F32 R5, -RZ, R5.H1_H1 ;  /* 0x30000005ff057230 */ /* 0x000fe40000004100 */
[--C-:B------:R-:W-:Y:S02]  /*a860*/  HADD2.F32 R29, -RZ, R6.reuse.H0_H0 ;  /* 0x20000006ff1d7230 */ /* 0x100fe40000004100 */
[----:B------:R-:W-:-:S02]  /*a870*/  HADD2.F32 R6, -RZ, R6.H1_H1 ;  /* 0x30000006ff067230 */ /* 0x000fc40000004100 */
[--C-:B0-----:R-:W-:Y:S02]  /*a880*/  HADD2.F32 R31, -RZ, R8.reuse.H0_H0 ;  /* 0x20000008ff1f7230 */ /* 0x101fe40000004100 */
        /* <DEDUP_REMOVED lines=63> */
.L_x_7152:
[----:B------:R-:W-:Y:S05]  /*ac80*/  BSYNC B1 ;  /* 0x0000000000017941 */ /* 0x000fea0003800000 */
.L_x_7151:
[----:B------:R-:W-:Y:S04]  /*ac90*/  BSSY B1, `(.L_x_7153) ;  /* 0x0000059000017945 */ /* 0x000fe80003800000 */
[----:B------:R-:W-:Y:S05]  /*aca0*/  @P2 BRA `(.L_x_7154) ;  /* 0x00000004005c2947 */ /* 0x000fea0003800000 */
[----:B-1----:R-:W-:Y:S01]  /*acb0*/  LEA.HI R4, R3, R202, RZ, 0x1d ;  /* 0x000000ca03047211 */ /* 0x002fe200078fe8ff */
[----:B------:R-:W-:Y:S01]  /*acc0*/  HADD2.F32 R35, -RZ, R0.H0_H0 ;  /* 0x20000000ff237230 */ /* 0x000fe20000004100 */
[----:B------:R-:W-:Y:S01]  /*acd0*/  SHF.R.U32.HI R7, RZ, 0x3, R193 ;  /* 0x00000003ff077819 */ /* 0x000fe200000116c1 */
[--C-:B------:R-:W-:Y:S01]  /*ace0*/  HADD2.F32 R37, -RZ, R15.reuse.H0_H0 ;  /* 0x2000000fff257230 */ /* 0x100fe20000004100 */
[----:B------:R-:W-:Y:S01]  /*acf0*/  SHF.R.S32.HI R5, RZ, 0x1f, R4 ;  /* 0x0000001fff057819 */ /* 0x000fe20000011404 */
[----:B------:R-:W-:Y:S01]  /*ad00*/  HADD2.F32 R44, -RZ, R20.H0_H0 ;  /* 0x20000014ff2c7230 */ /* 0x000fe20000004100 */
[----:B------:R-:W-:Y:S01]  /*ad10*/  SHF.L.U32 R6, R4, 0x3, RZ ;  /* 0x0000000304067819 */ /* 0x000fe200000006ff */
[----:B------:R-:W-:Y:S01]  /*ad20*/  HADD2.F32 R40, -RZ, R12.H0_H0 ;  /* 0x2000000cff287230 */ /* 0x000fe20000004100 */
[----:B------:R-:W-:Y:S01]  /*ad30*/  LEA.HI R5, R5, R4, RZ, 0x3 ;  /* 0x0000000405057211 */ /* 0x000fe200078f18ff */
[----:B------:R-:W-:Y:S01]  /*ad40*/  HADD2.F32 R46, -RZ, R15.H1_H1 ;  /* 0x3000000fff2e7230 */ /* 0x000fe20000004100 */
[----:B------:R-:W-:Y:S01]  /*ad50*/  LOP3.LUT R4, R193, 0x38, R6, 0xf8, !PT ;  /* 0x00000038c1047812 */ /* 0x000fe200078ef806 */
[----:B------:R-:W-:-:S02]  /*ad60*/  HADD2.F32 R42, -RZ, R0.H1_H1 ;  /* 0x30000000ff2a7230 */ /* 0x000fc40000004100 */
[----:B------:R-:W-:Y:S01]  /*ad70*/  IMAD.SHL.U32 R5, R5, 0x400, RZ ;  /* 0x0000040005057824 */ /* 0x000fe200078e00ff */
[----:B------:R-:W-:Y:S01]  /*ad80*/  LOP3.LUT R8, R4, R7, RZ, 0x3c, !PT ;  /* 0x0000000704087212 */ /* 0x000fe200078e3cff */
[----:B------:R-:W-:Y:S02]  /*ad90*/  HADD2.F32 R43, -RZ, R20.H1_H1 ;  /* 0x30000014ff2b7230 */ /* 0x000fe40000004100 */
[----:B------:R-:W-:Y:S01]  /*ada0*/  HADD2.F32 R39, -RZ, R12.H1_H1 ;  /* 0x3000000cff277230 */ /* 0x000fe20000004100 */
[----:B------:R-:W-:Y:S01]  /*adb0*/  LOP3.LUT R9, R5, 0x7fffe000, RZ, 0xc0, !PT ;  /* 0x7fffe00005097812 */ /* 0x000fe200078ec0ff */
[----:B------:R-:W-:Y:S01]  /*adc0*/  HADD2.F32 R45, -RZ, R21.H0_H0 ;  /* 0x20000015ff2d7230 */ /* 0x000fe20000004100 */
[----:B------:R-:W1:Y:S01]  /*add0*/  LDS.128 R4, [R217] ;  /* 0x00000000d9047984 */ /* 0x000e620000000c00 */
[----:B------:R-:W-:Y:S01]  /*ade0*/  HADD2.F32 R41, -RZ, R13.H0_H0 ;  /* 0x2000000dff297230 */ /* 0x000fe20000004100 */
        /* <DEDUP_REMOVED lines=20> */
[----:B------:R-:W-:-:S02]  /*af30*/  HADD2.F32 R33, -RZ, R10.H0_H0 ;  /* 0x2000000aff217230 */ /* 0x000fc40000004100 */
[----:B------:R-:W-:Y:S01]  /*af40*/  FFMA.FTZ R31, R40, R4, -R31 ;  /* 0x00000004281f7223 */ /* 0x000fe2000001081f */
[----:B------:R-:W-:Y:S01]  /*af50*/  FMUL.FTZ R37, R42, R32 ;  /* 0x000000202a257220 */ /* 0x000fe20000410000 */
[----:B------:R-:W-:Y:S01]  /*af60*/  FFMA.FTZ R27, R44, R4, R27 ;  /* 0x000000042c1b7223 */ /* 0x000fe2000001001b */
[----:B------:R-:W-:Y:S02]  /*af70*/  HADD2.F32 R10, -RZ, R10.H1_H1 ;  /* 0x3000000aff0a7230 */ /* 0x000fe40000004100 */
[-C--:B------:R-:W-:Y:S01]  /*af80*/  FMUL.FTZ R4, R43, R9.reuse ;  /* 0x000000092b047220 */ /* 0x080fe20000410000 */
[----:B------:R-:W-:Y:S01]  /*af90*/  FMUL.FTZ R8, R39, R9 ;  /* 0x0000000927087220 */ /* 0x000fe20000410000 */
[----:B------:R-:W-:Y:S02]  /*afa0*/  HADD2.F32 R44, -RZ, R24.H0_H0 ;  /* 0x20000018ff2c7230 */ /* 0x000fe40000004100 */
[-C--:B------:R-:W-:Y:S01]  /*afb0*/  FFMA.FTZ R35, R42, R28.reuse, -R35 ;  /* 0x0000001c2a237223 */ /* 0x080fe20000010823 */
[----:B------:R-:W-:Y:S01]  /*afc0*/  FFMA.FTZ R37, R46, R28, R37 ;  /* 0x0000001c2e257223 */ /* 0x000fe20000010025 */
[----:B------:R-:W-:-:S02]  /*afd0*/  HADD2.F32 R42, -RZ, R14.H0_H0 ;  /* 0x2000000eff2a7230 */ /* 0x000fc40000004100 */
[-C--:B------:R-:W-:Y:S01]  /*afe0*/  FFMA.FTZ R28, R39, R5.reuse, -R4 ;  /* 0x00000005271c7223 */ /* 0x080fe20000010804 */
[----:B------:R-:W-:Y:S01]  /*aff0*/  FFMA.FTZ R32, R43, R5, R8 ;  /* 0x000000052b207223 */ /* 0x000fe20000010008 */
[-C--:B------:R-:W-:Y:S01]  /*b000*/  FMUL.FTZ R4, R45, R33.reuse ;  /* 0x000000212d047220 */ /* 0x080fe20000410000 */
[-C--:B------:R-:W-:Y:S01]  /*b010*/  FMUL.FTZ R5, R44, R10.reuse ;  /* 0x0000000a2c057220 */ /* 0x080fe20000410000 */
[C---:B------:R-:W-:Y:S01]  /*b020*/  FMUL.FTZ R40, R41.reuse, R33 ;  /* 0x0000002129287220 */ /* 0x040fe20000410000 */
[C---:B------:R-:W-:Y:S01]  /*b030*/  FMUL.FTZ R9, R42.reuse, R10 ;  /* 0x0000000a2a097220 */ /* 0x040fe20000410000 */
[--C-:B------:R-:W-:Y:S02]  /*b040*/  HADD2.F32 R34, -RZ, R11.reuse.H0_H0 ;  /* 0x2000000bff227230 */ /* 0x100fe40000004100 */
[----:B------:R-:W-:Y:S01]  /*b050*/  FFMA.FTZ R33, R41, R29, -R4 ;  /* 0x0000001d29217223 */ /* 0x000fe20000010804 */
[----:B------:R-:W-:Y:S01]  /*b060*/  FFMA.FTZ R10, R42, R6, -R5 ;  /* 0x000000062a0a7223 */ /* 0x000fe20000010805 */
[----:B------:R-:W-:-:S02]  /*b070*/  HADD2.F32 R11, -RZ, R11.H1_H1 ;  /* 0x3000000bff0b7230 */ /* 0x000fc40000004100 */
[----:B------:R-:W-:Y:S01]  /*b080*/  FFMA.FTZ R40, R45, R29, R40 ;  /* 0x0000001d2d287223 */ /* 0x000fe20000010028 */
[----:B------:R-:W-:Y:S02]  /*b090*/  HADD2.F32 R42, -RZ, R21.H1_H1 ;  /* 0x30000015ff2a7230 */ /* 0x000fe40000004100 */
[----:B------:R-:W-:Y:S01]  /*b0a0*/  FFMA.FTZ R29, R44, R6, R9 ;  /* 0x000000062c1d7223 */ /* 0x000fe20000010009 */
[----:B------:R-:W-:Y:S02]  /*b0b0*/  HADD2.F32 R41, -RZ, R24.H1_H1 ;  /* 0x30000018ff297230 */ /* 0x000fe40000004100 */
[----:B------:R-:W-:Y:S02]  /*b0c0*/  HADD2.F32 R8, -RZ, R13.H1_H1 ;  /* 0x3000000dff087230 */ /* 0x000fe40000004100 */
[----:B------:R-:W-:Y:S01]  /*b0d0*/  FMUL.FTZ R5, R42, R34 ;  /* 0x000000222a057220 */ /* 0x000fe20000410000 */
[----:B------:R-:W-:Y:S02]  /*b0e0*/  HADD2.F32 R39, -RZ, R14.H1_H1 ;  /* 0x3000000eff277230 */ /* 0x000fe40000004100 */
[----:B------:R-:W-:Y:S01]  /*b0f0*/  FMUL.FTZ R4, R41, R11 ;  /* 0x0000000b29047220 */ /* 0x000fe20000410000 */
[----:B------:R-:W-:-:S02]  /*b100*/  HADD2.F32 R30, -RZ, R7.H0_H0 ;  /* 0x20000007ff1e7230 */ /* 0x000fc40000004100 */
[C---:B------:R-:W-:Y:S01]  /*b110*/  FMUL.FTZ R9, R8.reuse, R34 ;  /* 0x0000002208097220 */ /* 0x040fe20000410000 */
[----:B------:R-:W-:Y:S02]  /*b120*/  HADD2.F32 R7, -RZ, R7.H1_H1 ;  /* 0x30000007ff077230 */ /* 0x000fe40000004100 */
[C---:B------:R-:W-:Y:S01]  /*b130*/  FMUL.FTZ R6, R39.reuse, R11 ;  /* 0x0000000b27067220 */ /* 0x040fe20000410000 */
[-C--:B------:R-:W-:Y:S01]  /*b140*/  FFMA.FTZ R11, R8, R30.reuse, -R5 ;  /* 0x0000001e080b7223 */ /* 0x080fe20000010805 */
[----:B------:R-:W-:Y:S01]  /*b150*/  FFMA.FTZ R30, R42, R30, R9 ;  /* 0x0000001e2a1e7223 */ /* 0x000fe20000010009 */
[-C--:B------:R-:W-:Y:S01]  /*b160*/  FFMA.FTZ R34, R39, R7.reuse, -R4 ;  /* 0x0000000727227223 */ /* 0x080fe20000010804 */
        /* <DEDUP_REMOVED lines=11> */
.L_x_7154:
[----:B------:R-:W-:Y:S05]  /*b220*/  BSYNC B1 ;  /* 0x0000000000017941 */ /* 0x000fea0003800000 */
.L_x_7153:
[----:B------:R-:W-:Y:S04]  /*b230*/  BSSY B1, `(.L_x_7155) ;  /* 0x0000059000017945 */ /* 0x000fe80003800000 */
[----:B------:R-:W-:Y:S05]  /*b240*/  @P1 BRA `(.L_x_7156) ;  /* 0x00000004005c1947 */ /* 0x000fea0003800000 */
[----:B-12---:R-:W-:Y:S01]  /*b250*/  LEA.HI R4, R3, R202, RZ, 0x1d ;  /* 0x000000ca03047211 */ /* 0x006fe200078fe8ff */
        /* <DEDUP_REMOVED lines=86> */
.L_x_7156:
[----:B------:R-:W-:Y:S05]  /*b7c0*/  BSYNC B1 ;  /* 0x0000000000017941 */ /* 0x000fea0003800000 */
.L_x_7155:
[----:B------:R-:W-:Y:S05]  /*b7d0*/  @P0 BRA `(.L_x_7143) ;  /* 0x0000000400580947 */ /* 0x000fea0003800000 */
[----:B------:R-:W-:Y:S01]  /*b7e0*/  LEA.HI R3, R3, R202, RZ, 0x1d ;  /* 0x000000ca03037211 */ /* 0x000fe200078fe8ff */
[--C-:B------:R-:W-:Y:S02]  /*b7f0*/  HADD2.F32 R37, -RZ, R15.reuse.H0_H0 ;  /* 0x2000000fff257230 */ /* 0x100fe40000004100 */
[----:B------:R-:W-:Y:S01]  /*b800*/  HADD2.F32 R35, -RZ, R0.H0_H0 ;  /* 0x20000000ff237230 */ /* 0x000fe20000004100 */
[----:B-123--:R-:W-:Y:S01]  /*b810*/  SHF.R.S32.HI R6, RZ, 0x1f, R3 ;  /* 0x0000001fff067819 */ /* 0x00efe20000011403 */
[----:B------:R-:W-:Y:S01]  /*b820*/  HADD2.F32 R38, -RZ, R20.H0_H0 ;  /* 0x20000014ff267230 */ /* 0x000fe20000004100 */
[----:B------:R-:W-:Y:S01]  /*b830*/  SHF.L.U32 R4, R3, 0x3, RZ ;  /* 0x0000000303047819 */ /* 0x000fe200000006ff */
[----:B------:R-:W-:Y:S01]  /*b840*/  HADD2.F32 R36, -RZ, R12.H0_H0 ;  /* 0x2000000cff247230 */ /* 0x000fe20000004100 */
[----:B------:R-:W-:Y:S01]  /*b850*/  LEA.HI R6, R6, R3, RZ, 0x3 ;  /* 0x0000000306067211 */ /* 0x000fe200078f18ff */
[----:B------:R-:W-:Y:S01]  /*b860*/  HADD2.F32 R39, -RZ, R15.H1_H1 ;  /* 0x3000000fff277230 */ /* 0x000fe20000004100 */
[----:B------:R-:W-:-:S03]  /*b870*/  LOP3.LUT R4, R159, 0x38, R4, 0xf8, !PT ;  /* 0x000000389f047812 */ /* 0x000fc600078ef804 */
        /* <DEDUP_REMOVED lines=19> */
[----:B------:R-:W-:Y:S01]  /*b9b0*/  FMUL.FTZ R15, R38, R8 ;  /* 0x00000008260f7220 */ /* 0x000fe20000410000 */
[----:B------:R-:W-:Y:S01]  /*b9c0*/  FFMA.FTZ R34, R35, R25, -R34 ;  /* 0x0000001923227223 */ /* 0x000fe20000010822 */
[----:B------:R-:W-:-:S02]  /*b9d0*/  HADD2.F32 R35, -RZ, R0.H1_H1 ;  /* 0x30000000ff237230 */ /* 0x000fc40000004100 */
[----:B------:R-:W-:Y:S01]  /*b9e0*/  FFMA.FTZ R30, R37, R25, R30 ;  /* 0x00000019251e7223 */ /* 0x000fe2000001001e */
[C---:B------:R-:W-:Y:S01]  /*b9f0*/  FMUL.FTZ R25, R36.reuse, R8 ;  /* 0x0000000824197220 */ /* 0x040fe20000410000 */
[----:B------:R-:W-:Y:S02]  /*ba00*/  HADD2.F32 R37, -RZ, R20.H1_H1 ;  /* 0x30000014ff257230 */ /* 0x000fe40000004100 */
[-C--:B------:R-:W-:Y:S01]  /*ba10*/  FMUL.FTZ R0, R39, R31.reuse ;  /* 0x0000001f27007220 */ /* 0x080fe20000410000 */
[C---:B------:R-:W-:Y:S01]  /*ba20*/  FMUL.FTZ R8, R35.reuse, R31 ;  /* 0x0000001f23087220 */ /* 0x040fe20000410000 */
[----:B------:R-:W-:Y:S02]  /*ba30*/  HADD2.F32 R31, -RZ, R12.H1_H1 ;  /* 0x3000000cff1f7230 */ /* 0x000fe40000004100 */
[-C--:B------:R-:W-:Y:S01]  /*ba40*/  FFMA.FTZ R15, R36, R4.reuse, -R15 ;  /* 0x00000004240f7223 */ /* 0x080fe2000001080f */
[----:B------:R-:W-:Y:S01]  /*ba50*/  FFMA.FTZ R25, R38, R4, R25 ;  /* 0x0000000426197223 */ /* 0x000fe20000010019 */
[----:B------:R-:W-:Y:S01]  /*ba60*/  FFMA.FTZ R0, R35, R27, -R0 ;  /* 0x0000001b23007223 */ /* 0x000fe20000010800 */
[----:B------:R-:W-:Y:S01]  /*ba70*/  FMUL.FTZ R4, R37, R9 ;  /* 0x0000000925047220 */ /* 0x000fe20000410000 */
[----:B------:R-:W-:-:S02]  /*ba80*/  HADD2.F32 R32, -RZ, R10.H0_H0 ;  /* 0x2000000aff207230 */ /* 0x000fc40000004100 */
[----:B------:R-:W-:Y:S01]  /*ba90*/  FFMA.FTZ R27, R39, R27, R8 ;  /* 0x0000001b271b7223 */ /* 0x000fe20000010008 */
[----:B------:R-:W-:Y:S02]  /*baa0*/  HADD2.F32 R10, -RZ, R10.H1_H1 ;  /* 0x3000000aff0a7230 */ /* 0x000fe40000004100 */
[C---:B------:R-:W-:Y:S01]  /*bab0*/  FMUL.FTZ R8, R31.reuse, R9 ;  /* 0x000000091f087220 */ /* 0x040fe20000410000 */
[----:B------:R-:W-:Y:S02]  /*bac0*/  HADD2.F32 R38, -RZ, R24.H0_H0 ;  /* 0x20000018ff267230 */ /* 0x000fe40000004100 */
[-C--:B------:R-:W-:Y:S01]  /*bad0*/  FFMA.FTZ R9, R31, R5.reuse, -R4 ;  /* 0x000000051f097223 */ /* 0x080fe20000010804 */
[----:B------:R-:W-:Y:S02]  /*bae0*/  HADD2.F32 R4, -RZ, R14.H0_H0 ;  /* 0x2000000eff047230 */ /* 0x000fe40000004100 */
[----:B------:R-:W-:Y:S01]  /*baf0*/  FFMA.FTZ R12, R37, R5, R8 ;  /* 0x00000005250c7223 */ /* 0x000fe20000010008 */
[----:B------:R-:W-:-:S02]  /*bb00*/  HADD2.F32 R33, -RZ, R11.H0_H0 ;  /* 0x2000000bff217230 */ /* 0x000fc40000004100 */
[-C--:B------:R-:W-:Y:S01]  /*bb10*/  FMUL.FTZ R5, R38, R10.reuse ;  /* 0x0000000a26057220 */ /* 0x080fe20000410000 */
[----:B------:R-:W-:Y:S02]  /*bb20*/  HADD2.F32 R36, -RZ, R21.H0_H0 ;  /* 0x20000015ff247230 */ /* 0x000fe40000004100 */
[C---:B------:R-:W-:Y:S01]  /*bb30*/  FMUL.FTZ R37, R4.reuse, R10 ;  /* 0x0000000a04257220 */ /* 0x040fe20000410000 */
[----:B------:R-:W-:Y:S02]  /*bb40*/  HADD2.F32 R11, -RZ, R11.H1_H1 ;  /* 0x3000000bff0b7230 */ /* 0x000fe40000004100 */
[----:B------:R-:W-:Y:S01]  /*bb50*/  FFMA.FTZ R10, R4, R6, -R5 ;  /* 0x00000006040a7223 */ /* 0x000fe20000010805 */
[----:B------:R-:W-:Y:S02]  /*bb60*/  HADD2.F32 R20, -RZ, R13.H0_H0 ;  /* 0x2000000dff147230 */ /* 0x000fe40000004100 */
[----:B------:R-:W-:Y:S01]  /*bb70*/  FMUL.FTZ R31, R36, R32 ;  /* 0x00000020241f7220 */ /* 0x000fe20000410000 */
[----:B------:R-:W-:-:S02]  /*bb80*/  HADD2.F32 R21, -RZ, R21.H1_H1 ;  /* 0x30000015ff157230 */ /* 0x000fc40000004100 */
[----:B------:R-:W-:Y:S02]  /*bb90*/  HADD2.F32 R39, -RZ, R24.H1_H1 ;  /* 0x30000018ff277230 */ /* 0x000fe40000004100 */
[----:B------:R-:W-:Y:S01]  /*bba0*/  FMUL.FTZ R35, R20, R32 ;  /* 0x0000002014237220 */ /* 0x000fe20000410000 */
[----:B------:R-:W-:Y:S02]  /*bbb0*/  HADD2.F32 R13, -RZ, R13.H1_H1 ;  /* 0x3000000dff0d7230 */ /* 0x000fe40000004100 */
[----:B------:R-:W-:Y:S01]  /*bbc0*/  FMUL.FTZ R4, R21, R33 ;  /* 0x0000002115047220 */ /* 0x000fe20000410000 */
[----:B------:R-:W-:Y:S02]  /*bbd0*/  HADD2.F32 R5, -RZ, R14.H1_H1 ;  /* 0x3000000eff057230 */ /* 0x000fe40000004100 */
[----:B------:R-:W-:Y:S01]  /*bbe0*/  FFMA.FTZ R14, R38, R6, R37 ;  /* 0x00000006260e7223 */ /* 0x000fe20000010025 */
[--C-:B------:R-:W-:Y:S02]  /*bbf0*/  HADD2.F32 R29, -RZ, R7.reuse.H0_H0 ;  /* 0x20000007ff1d7230 */ /* 0x100fe40000004100 */
[----:B------:R-:W-:Y:S01]  /*bc00*/  FMUL.FTZ R8, R39, R11 ;  /* 0x0000000b27087220 */ /* 0x000fe20000410000 */
[----:B------:R-:W-:-:S02]  /*bc10*/  HADD2.F32 R7, -RZ, R7.H1_H1 ;  /* 0x30000007ff077230 */ /* 0x000fc40000004100 */
[----:B------:R-:W-:Y:S01]  /*bc20*/  FMUL.FTZ R6, R13, R33 ;  /* 0x000000210d067220 */ /* 0x000fe20000410000 */
[----:B------:R-:W-:Y:S01]  /*bc30*/  FMUL.FTZ R24, R5, R11 ;  /* 0x0000000b05187220 */ /* 0x000fe20000410000 */
[-C--:B------:R-:W-:Y:S01]  /*bc40*/  FFMA.FTZ R31, R20, R28.reuse, -R31 ;  /* 0x0000001c141f7223 */ /* 0x080fe2000001081f */
[----:B------:R-:W-:Y:S01]  /*bc50*/  FFMA.FTZ R11, R13, R29, -R4 ;  /* 0x0000001d0d0b7223 */ /* 0x000fe20000010804 */
[----:B------:R-:W-:Y:S01]  /*bc60*/  FFMA.FTZ R20, R5, R7, -R8 ;  /* 0x0000000705147223 */ /* 0x000fe20000010808 */
[----:B------:R-:W-:Y:S01]  /*bc70*/  FFMA.FTZ R35, R36, R28, R35 ;  /* 0x0000001c24237223 */ /* 0x000fe20000010023 */
        /* <DEDUP_REMOVED lines=12> */
.L_x_7143:
[----:B------:R-:W-:Y:S05]  /*bd40*/  BSYNC B0 ;  /* 0x0000000000007941 */ /* 0x000fea0003800000 */
.L_x_7124:
        /* <DEDUP_REMOVED lines=8> */
.L_x_7122:
[----:B------:R-:W-:-:S13]  /*bdd0*/  ISETP.NE.AND P0, PT, R157, 0x3, PT ;  /* 0x000000039d00780c */ /* 0x000fda0003f05270 */
[----:B------:R-:W-:Y:S05]  /*bde0*/  @!P0 BRA `(.L_x_7157) ;  /* 0x0000000000048947 */ /* 0x000fea0003800000 */
[----:B------:R-:W-:Y:S01]  /*bdf0*/  BPT.TRAP 0x1 ;  /* 0x000000040000795c */ /* 0x000fe20000300000 */
.L_x_7157:
[----:B-12-4-:R-:W-:Y:S02]  /*be00*/  LEA R3, R152, R156, 0x3 ;  /* 0x0000009c98037211 */ /* 0x016fe400078e18ff */
[----:B------:R-:W-:-:S04]  /*be10*/  SHF.L.U32 R0, R158, 0x1f, RZ ;  /* 0x0000001f9e007819 */ /* 0x000fc800000006ff */
[----:B------:R1:W2:Y:S01]  /*be20*/  SYNCS.PHASECHK.TRANS64.TRYWAIT P1, [R3+URZ+0x28830], R0 ;  /* 0x02883000030075a7 */ /* 0x0002a2000802017f */
[----:B------:R-:W-:Y:S05]  /*be30*/  @!P0 BRA `(.L_x_7158) ;  /* 0x0000000000048947 */ /* 0x000fea0003800000 */
[----:B------:R-:W-:Y:S01]  /*be40*/  BPT.TRAP 0x1 ;  /* 0x000000040000795c */ /* 0x000fe20000300000 */
.L_x_7158:
[----:B------:R-:W-:Y:S01]  /*be50*/  IMAD.MOV.U32 R151, RZ, RZ, RZ ;  /* 0x000000ffff977224 */ /* 0x000fe200078e00ff */
[----:B--2---:R-:W-:Y:S06]  /*be60*/  @P1 BRA `(.L_x_7159) ;  /* 0x0000000000081947 */ /* 0x004fec0003800000 */
[----:B------:R-:W2:Y:S02]  /*be70*/  SYNCS.PHASECHK.TRANS64.TRYWAIT P1, [R3+URZ+0x28830], R0 ;  /* 0x02883000030075a7 */ /* 0x000ea4000802017f */
[----:B--2---:R-:W-:Y:S05]  /*be80*/  @!P1 BRA `(.L_x_7160) ;  /* 0x000000fc000c9947 */ /* 0x004fea0003800000 */
.L_x_7159:
[----:B------:R-:W-:Y:S05]  /*be90*/  WARPSYNC.ALL ;  /* 0x0000000000007948 */ /* 0x000fea0003800000 */
[----:B-12---:R-:W-:Y:S01]  /*bea0*/  VIADD R0, R156, 0x18400 ;  /* 0x000184009c007836 */ /* 0x006fe20000000000 */
[----:B------:R-:W-:Y:S01]  /*beb0*/  R2UR UR4, R26 ;  /* 0x000000001a0472ca */ /* 0x000fe200000e0000 */
[----:B0--3--:R-:W-:Y:S01]  /*bec0*/  IMAD.MOV.U32 R5, RZ, RZ, 0x40000040 ;  /* 0x40000040ff057424 */ /* 0x009fe200078e00ff */
[----:B-----5:R-:W-:Y:S01]  /*bed0*/  WARPGROUP.ARRIVE ;  /* 0x00000000000079c5 */ /* 0x020fe20000000000 */
[----:B------:R-:W-:Y:S01]  /*bee0*/  UMOV UR5, 0x40000040 ;  /* 0x4000004000057882 */ /* 0x000fe20000000000 */
[----:B------:R-:W-:Y:S01]  /*bef0*/  SHF.R.U32.HI R0, RZ, 0x4, R0 ;  /* 0x00000004ff007819 */ /* 0x000fe20000011600 */
[----:B------:R-:W-:Y:S01]  /*bf00*/  UMOV UR9, 0x40000040 ;  /* 0x4000004000097882 */ /* 0x000fe20000000000 */
[----:B------:R-:W-:Y:S01]  /*bf10*/  R2UR UR7, R5 ;  /* 0x00000000050772ca */ /* 0x000fe200000e0000 */
[----:B------:R-:W-:Y:S01]  /*bf20*/  UMOV UR13, 0x40000040 ;  /* 0x40000040000d7882 */ /* 0x000fe20000000000 */
[----:B------:R-:W-:Y:S01]  /*bf30*/  LOP3.LUT R0, R0, 0x3fff, RZ, 0xc0, !PT ;  /* 0x00003fff00007812 */ /* 0x000fe200078ec0ff */
[----:B------:R-:W-:Y:S01]  /*bf40*/  UMOV UR17, 0x40000040 ;  /* 0x4000004000117882 */ /* 0x000fe20000000000 */
[----:B------:R-:W-:Y:S01]  /*bf50*/  MOV R7, 0x40000040 ;  /* 0x4000004000077802 */ /* 0x000fe20000000f00 */
[----:B------:R-:W-:Y:S01]  /*bf60*/  UMOV UR21, 0x40000040 ;  /* 0x4000004000157882 */ /* 0x000fe20000000000 */
[----:B------:R-:W-:Y:S01]  /*bf70*/  LOP3.LUT R0, R0, 0x10000, RZ, 0xfc, !PT ;  /* 0x0001000000007812 */ /* 0x000fe200078efcff */
[----:B------:R-:W-:Y:S01]  /*bf80*/  ULOP3.LUT UR4, UR4, 0x10000, URZ, 0xfc, !UPT ;  /* 0x0001000004047892 */ /* 0x000fe2000f8efc3f */
[----:B------:R-:W-:Y:S01]  /*bf90*/  R2UR UR11, R7 ;  /* 0x00000000070b72ca */ /* 0x000fe200000e0000 */
[----:B------:R-:W-:Y:S01]  /*bfa0*/  IMAD.MOV.U32 R7, RZ, RZ, 0x40000040 ;  /* 0x40000040ff077424 */ /* 0x000fe200078e00ff */
[----:B------:R-:W-:Y:S01]  /*bfb0*/  LEA R4, R152, R0, 0xb ;  /* 0x0000000098047211 */ /* 0x000fe200078e58ff */
[----:B------:R-:W-:Y:S01]  /*bfc0*/  UIADD3 UR8, UR4, 0x2, URZ ;  /* 0x0000000204087890 */ /* 0x000fe2000fffe03f */
[----:B------:R-:W-:Y:S01]  /*bfd0*/  MOV R5, 0x40000040 ;  /* 0x4000004000057802 */ /* 0x000fe20000000f00 */
[----:B------:R-:W-:Y:S01]  /*bfe0*/  UIADD3 UR12, UR4, 0x4, URZ ;  /* 0x00000004040c7890 */ /* 0x000fe2000fffe03f */
[C---:B------:R-:W-:Y:S01]  /*bff0*/  R2UR UR6, R4.reuse ;  /* 0x00000000040672ca */ /* 0x040fe200000e0000 */
[----:B------:R-:W-:Y:S01]  /*c000*/  VIADD R6, R4, 0x2 ;  /* 0x0000000204067836 */ /* 0x000fe20000000000 */
[----:B------:R-:W-:Y:S01]  /*c010*/  R2UR UR15, R7 ;  /* 0x00000000070f72ca */ /* 0x000fe200000e0000 */
[----:B------:R-:W-:Y:S01]  /*c020*/  IMAD.MOV.U32 R7, RZ, RZ, 0x40000040 ;  /* 0x40000040ff077424 */ /* 0x000fe200078e00ff */
[----:B------:R-:W-:Y:S01]  /*c030*/  UIADD3 UR16, UR4, 0x6, URZ ;  /* 0x0000000604107890 */ /* 0x000fe2000fffe03f */
[----:B------:R-:W-:Y:S01]  /*c040*/  R2UR UR35, R5 ;  /* 0x00000000052372ca */ /* 0x000fe200000e0000 */
[----:B------:R-:W-:Y:S01]  /*c050*/  UIADD3 UR20, UR4, 0x400, URZ ;  /* 0x0000040004147890 */ /* 0x000fe2000fffe03f */
[----:B------:R-:W-:Y:S01]  /*c060*/  R2UR UR10, R6 ;  /* 0x00000000060a72ca */ /* 0x000fe200000e0000 */
[----:B------:R-:W-:Y:S01]  /*c070*/  VIADD R6, R4, 0x4 ;  /* 0x0000000404067836 */ /* 0x000fe20000000000 */
[----:B------:R-:W-:Y:S01]  /*c080*/  R2UR UR19, R7 ;  /* 0x00000000071372ca */ /* 0x000fe200000e0000 */
[----:B------:R-:W-:Y:S01]  /*c090*/  UIADD3 UR24, UR4, 0x402, URZ ;  /* 0x0000040204187890 */ /* 0x000fe2000fffe03f */
[----:B------:R-:W-:Y:S01]  /*c0a0*/  MOV R7, 0x40000040 ;  /* 0x4000004000077802 */ /* 0x000fe20000000f00 */
[----:B------:R-:W-:Y:S01]  /*c0b0*/  UMOV UR25, 0x40000040 ;  /* 0x4000004000197882 */ /* 0x000fe20000000000 */
[----:B------:R-:W-:Y:S01]  /*c0c0*/  HGMMA.64x128x16.F32 R24, gdesc[UR4], RZ, !UPT, gsb0 ;  /* 0x01e00000041879f0 */ /* 0x000fe2000c0008ff */
[----:B------:R-:W-:Y:S01]  /*c0d0*/  R2UR UR14, R6 ;  /* 0x00000000060e72ca */ /* 0x000fe200000e0000 */
[----:B------:R-:W-:Y:S01]  /*c0e0*/  UIADD3 UR28, UR4, 0x404, URZ ;  /* 0x00000404041c7890 */ /* 0x000fe2000fffe03f */
[----:B------:R-:W-:Y:S01]  /*c0f0*/  IADD3 R6, R4, 0x6, RZ ;  /* 0x0000000604067810 */ /* 0x000fe20007ffe0ff */
[----:B------:R-:W-:Y:S01]  /*c100*/  UMOV UR29, 0x40000040 ;  /* 0x40000040001d7882 */ /* 0x000fe20000000000 */
[----:B------:R-:W-:Y:S01]  /*c110*/  R2UR UR23, R7 ;  /* 0x00000000071772ca */ /* 0x000fe200000e0000 */
[----:B------:R-:W-:Y:S01]  /*c120*/  IMAD.MOV.U32 R7, RZ, RZ, 0x40000040 ;  /* 0x40000040ff077424 */ /* 0x000fe200078e00ff */
[----:B------:R-:W-:Y:S01]  /*c130*/  R2UR UR18, R6 ;  /* 0x00000000061272ca */ /* 0x000fe200000e0000 */
[----:B------:R-:W-:Y:S01]  /*c140*/  VIADD R6, R4, 0x400 ;  /* 0x0000040004067836 */ /* 0x000fe20000000000 */
[----:B------:R-:W-:-:S02]  /*c150*/  UIADD3 UR32, UR4, 0x406, URZ ;  /* 0x0000040604207890 */ /* 0x000fc4000fffe03f */
[----:B------:R-:W-:Y:S01]  /*c160*/  R2UR UR27, R7 ;  /* 0x00000000071b72ca */ /* 0x000fe200000e0000 */
[----:B------:R-:W-:Y:S01]  /*c170*/  IMAD.MOV.U32 R7, RZ, RZ, 0x40000040 ;  /* 0x40000040ff077424 */ /* 0x000fe200078e00ff */
[----:B------:R-:W-:Y:S01]  /*c180*/  R2UR UR22, R6 ;  /* 0x00000000061672ca */ /* 0x000fe200000e0000 */
[----:B------:R-:W-:Y:S01]  /*c190*/  VIADD R6, R4, 0x402 ;  /* 0x0000040204067836 */ /* 0x000fe20000000000 */
[----:B------:R-:W-:Y:S02]  /*c1a0*/  UMOV UR33, 0x40000040 ;  /* 0x4000004000217882 */ /* 0x000fe40000000000 */
[----:B------:R-:W-:Y:S02]  /*c1b0*/  R2UR UR31, R7 ;  /* 0x00000000071f72ca */ /* 0x000fe400000e0000 */
[----:B------:R-:W-:Y:S02]  /*c1c0*/  R2UR UR26, R6 ;  /* 0x00000000061a72ca */ /* 0x000fe400000e0000 */
[C---:B------:R-:W-:Y:S01]  /*c1d0*/  IADD3 R6, R4.reuse, 0x404, RZ ;  /* 0x0000040404067810 */ /* 0x040fe20007ffe0ff */
[----:B------:R-:W-:-:S03]  /*c1e0*/  VIADD R4, R4, 0x406 ;  /* 0x0000040604047836 */ /* 0x000fc60000000000 */
[----:B------:R-:W-:Y:S02]  /*c1f0*/  R2UR UR30, R6 ;  /* 0x00000000061e72ca */ /* 0x000fe400000e0000 */
[----:B------:R-:W-:Y:S01]  /*c200*/  R2UR UR34, R4 ;  /* 0x00000000042272ca */ /* 0x000fe200000e0000 */
        /* <DEDUP_REMOVED lines=24> */
.L_x_7161:
[----:B------:R-:W-:Y:S01]  /*c390*/  ULDC UR6, c[0x0][0x9d8] ;  /* 0x0002760000067ab9 */ /* 0x000fe20000000800 */
[----:B------:R-:W-:Y:S01]  /*c3a0*/  ULDC UR7, c[0x0][0x988] ;  /* 0x0002620000077ab9 */ /* 0x000fe20000000800 */
[----:B------:R-:W-:Y:S01]  /*c3b0*/  FMUL.FTZ R6, R24, UR6 ;  /* 0x0000000618067c20 */ /* 0x000fe20008410000 */
[----:B------:R-:W-:Y:S01]  /*c3c0*/  FMUL.FTZ R7, R25, UR6 ;  /* 0x0000000619077c20 */ /* 0x000fe20008410000 */
[----:B------:R-:W-:Y:S01]  /*c3d0*/  FMUL.FTZ R10, R28, UR6 ;  /* 0x000000061c0a7c20 */ /* 0x000fe20008410000 */
[----:B------:R-:W-:Y:S01]  /*c3e0*/  FMUL.FTZ R11, R29, UR6 ;  /* 0x000000061d0b7c20 */ /* 0x000fe20008410000 */
[----:B------:R-:W-:Y:S01]  /*c3f0*/  FMUL.FTZ R12, R35, UR6 ;  /* 0x00000006230c7c20 */ /* 0x000fe20008410000 */
[----:B------:R-:W-:Y:S01]  /*c400*/  IMAD.IADD R35, R225, 0x1, R96 ;  /* 0x00000001e1237824 */ /* 0x000fe200078e0260 */
[----:B------:R-:W0:Y:S01]  /*c410*/  MUFU.TANH R6, R6 ;  /* 0x0000000600067308 */ /* 0x000e220000002400 */
[----:B------:R-:W-:Y:S01]  /*c420*/  FMUL.FTZ R5, R26, UR6 ;  /* 0x000000061a057c20 */ /* 0x000fe20008410000 */
[----:B------:R-:W-:Y:S01]  /*c430*/  FMUL.FTZ R14, R32, UR6 ;  /* 0x00000006200e7c20 */ /* 0x000fe20008410000 */
[----:B------:R-:W-:Y:S01]  /*c440*/  FMUL.FTZ R25, R37, UR6 ;  /* 0x0000000625197c20 */ /* 0x000fe20008410000 */
[----:B------:R-:W-:-:S02]  /*c450*/  IMAD R37, R210, -0x80, R35 ;  /* 0xffffff80d2257824 */ /* 0x000fc400078e0223 */
[----:B------:R-:W-:Y:S01]  /*c460*/  FMUL.FTZ R4, R27, UR6 ;  /* 0x000000061b047c20 */ /* 0x000fe20008410000 */
[----:B------:R-:W-:Y:S01]  /*c470*/  FMUL.FTZ R15, R33, UR6 ;  /* 0x00000006210f7c20 */ /* 0x000fe20008410000 */
[----:B------:R-:W-:Y:S01]  /*c480*/  FMUL.FTZ R69, R69, UR6 ;  /* 0x0000000645457c20 */ /* 0x000fe20008410000 */
[----:B------:R-:W-:Y:S01]  /*c490*/  MUFU.TANH R7, R7 ;  /* 0x0000000700077308 */ /* 0x000fe20000002400 */
[----:B------:R-:W-:Y:S01]  /*c4a0*/  FMUL.FTZ R9, R30, UR6 ;  /* 0x000000061e097c20 */ /* 0x000fe20008410000 */
[C---:B------:R-:W-:Y:S01]  /*c4b0*/  ISETP.GT.AND P4, PT, R37.reuse, RZ, PT ;  /* 0x000000ff2500720c */ /* 0x040fe20003f84270 */
[----:B------:R-:W-:Y:S01]  /*c4c0*/  FMUL.FTZ R24, R36, UR6 ;  /* 0x0000000624187c20 */ /* 0x000fe20008410000 */
[----:B------:R-:W-:Y:S01]  /*c4d0*/  ISETP.GT.AND P5, PT, R37, 0x1, PT ;  /* 0x000000012500780c */ /* 0x000fe20003fa4270 */
[----:B------:R-:W-:Y:S01]  /*c4e0*/  FMUL.FTZ R77, R77, UR6 ;  /* 0x000000064d4d7c20 */ /* 0x000fe20008410000 */
[----:B------:R-:W-:Y:S01]  /*c4f0*/  ISETP.GT.AND P1, PT, R37, 0x8, PT ;  /* 0x000000082500780c */ /* 0x000fe20003f24270 */
[----:B------:R-:W-:Y:S01]  /*c500*/  FMUL.FTZ R8, R31, UR6 ;  /* 0x000000061f087c20 */ /* 0x000fe20008410000 */
[----:B------:R-:W-:Y:S01]  /*c510*/  MUFU.TANH R10, R10 ;  /* 0x0000000a000a7308 */ /* 0x000fe20000002400 */
[----:B0-----:R-:W-:Y:S01]  /*c520*/  FSEL R6, R6, -INF , P4 ;  /* 0xff80000006067808 */ /* 0x001fe20002000000 */
[----:B------:R-:W-:Y:S01]  /*c530*/  FMUL.FTZ R81, R81, UR6 ;  /* 0x0000000651517c20 */ /* 0x000fe20008410000 */
[----:B------:R-:W-:Y:S01]  /*c540*/  FMUL.FTZ R13, R34, UR6 ;  /* 0x00000006220d7c20 */ /* 0x000fe20008410000 */
[C---:B------:R-:W-:Y:S01]  /*c550*/  ISETP.GT.AND P2, PT, R37.reuse, 0x9, PT ;  /* 0x000000092500780c */ /* 0x040fe20003f44270 */
[----:B------:R-:W-:Y:S01]  /*c560*/  FMUL.FTZ R28, R40, UR6 ;  /* 0x00000006281c7c20 */ /* 0x000fe20008410000 */
[----:B------:R-:W-:Y:S01]  /*c570*/  ISETP.GT.AND P3, PT, R37, 0x10, PT ;  /* 0x000000102500780c */ /* 0x000fe20003f64270 */
        /* <DEDUP_REMOVED lines=41> */
[----:B------:R1:W-:Y:S01]  /*c810*/  MUFU.TANH R115, R69 ;  /* 0x0000004500737308 */ /* 0x0003e20000002400 */
[----:B--2---:R-:W-:Y:S01]  /*c820*/  FSEL R4, R4, -INF , P5 ;  /* 0xff80000004047808 */ /* 0x004fe20002800000 */
        /* <DEDUP_REMOVED lines=9> */
[----:B------:R-:W-:Y:S01]  /*c8c0*/  ISETP.GT.AND P5, PT, R37, 0x18, PT ;  /* 0x000000182500780c */ /* 0x000fe20003fa4270 */
[----:B------:R-:W-:Y:S01]  /*c8d0*/  FMUL.FTZ R84, R84, UR6 ;  /* 0x0000000654547c20 */ /* 0x000fe20008410000 */
[----:B0-----:R-:W-:Y:S01]  /*c8e0*/  FSEL R91, R15, -INF , P4 ;  /* 0xff8000000f5b7808 */ /* 0x001fe20002000000 */
[----:B------:R-:W-:-:S02]  /*c8f0*/  IMAD.U32 R38, RZ, RZ, UR7 ;  /* 0x00000007ff267e24 */ /* 0x000fc4000f8e00ff */
[----:B------:R-:W-:Y:S01]  /*c900*/  FMUL.FTZ R79, R79, UR6 ;  /* 0x000000064f4f7c20 */ /* 0x000fe20008410000 */
[----:B------:R0:W-:Y:S01]  /*c910*/  MUFU.TANH R123, R77 ;  /* 0x0000004d007b7308 */ /* 0x0001e20000002400 */
[----:B------:R-:W-:Y:S01]  /*c920*/  FMUL.FTZ R82, R82, UR6 ;  /* 0x0000000652527c20 */ /* 0x000fe20008410000 */
[----:B------:R-:W-:Y:S01]  /*c930*/  FMUL.FTZ R83, R83, UR6 ;  /* 0x0000000653537c20 */ /* 0x000fe20008410000 */
[----:B------:R-:W-:Y:S01]  /*c940*/  FMUL.FTZ R86, R86, UR6 ;  /* 0x0000000656567c20 */ /* 0x000fe20008410000 */
[----:B------:R-:W-:Y:S01]  /*c950*/  FMUL.FTZ R87, R87, UR6 ;  /* 0x0000000657577c20 */ /* 0x000fe20008410000 */
[----:B------:R-:W-:Y:S01]  /*c960*/  IADD3 R3, R3, 0x28840, RZ ;  /* 0x0002884003037810 */ /* 0x000fe20007ffe0ff */
[----:B------:R-:W-:Y:S01]  /*c970*/  ULDC UR37, c[0x0][0x9d8] ;  /* 0x0002760000257ab9 */ /* 0x000fe20000000800 */
[--C-:B------:R-:W-:Y:S01]  /*c980*/  IMAD.MOV.U32 R150, RZ, RZ, R151.reuse ;  /* 0x000000ffff967224 */ /* 0x100fe200078e0097 */
[----:B------:R-:W1:Y:S01]  /*c990*/  MUFU.TANH R24, R24 ;  /* 0x0000001800187308 */ /* 0x000e620000002400 */
[----:B0-----:R-:W-:Y:S01]  /*c9a0*/  FSEL R77, R10, -INF , P1 ;  /* 0xff8000000a4d7808 */ /* 0x001fe20000800000 */
[--C-:B------:R-:W-:Y:S01]  /*c9b0*/  IMAD.MOV.U32 R149, RZ, RZ, R151.reuse ;  /* 0x000000ffff957224 */ /* 0x100fe200078e0097 */
[----:B------:R-:W-:Y:S01]  /*c9c0*/  FMNMX.FTZ R10, R6, R69, !PT ;  /* 0x00000045060a7209 */ /* 0x000fe20007810000 */
[--C-:B------:R-:W-:Y:S01]  /*c9d0*/  IMAD.MOV.U32 R147, RZ, RZ, R151.reuse ;  /* 0x000000ffff937224 */ /* 0x100fe200078e0097 */
[----:B--2---:R-:W-:Y:S01]  /*c9e0*/  FSEL R9, R9, -INF , P1 ;  /* 0xff80000009097808 */ /* 0x004fe20000800000 */
[--C-:B------:R-:W-:Y:S01]  /*c9f0*/  IMAD.MOV.U32 R146, RZ, RZ, R151.reuse ;  /* 0x000000ffff927224 */ /* 0x100fe200078e0097 */
[----:B------:R-:W-:Y:S01]  /*ca00*/  FMNMX.FTZ R10, R77, R10, !PT ;  /* 0x0000000a4d0a7209 */ /* 0x000fe20007810000 */
[----:B------:R-:W0:Y:S01]  /*ca10*/  MUFU.TANH R8, R8 ;  /* 0x0000000800087308 */ /* 0x000e220000002400 */
[----:B------:R-:W-:Y:S01]  /*ca20*/  ISETP.GT.AND P1, PT, R37, 0x19, PT ;  /* 0x000000192500780c */ /* 0x000fe20003f24270 */
[----:B------:R-:W-:Y:S01]  /*ca30*/  IMAD.MOV.U32 R144, RZ, RZ, R151 ;  /* 0x000000ffff907224 */ /* 0x000fe200078e0097 */
[----:B------:R-:W-:Y:S01]  /*ca40*/  PRMT R3, R222, 0x654, R3 ;  /* 0x00000654de037816 */ /* 0x000fe20000000003 */
[--C-:B------:R-:W-:Y:S01]  /*ca50*/  IMAD.MOV.U32 R143, RZ, RZ, R151.reuse ;  /* 0x000000ffff8f7224 */ /* 0x100fe200078e0097 */
[-C--:B------:R-:W-:Y:S01]  /*ca60*/  MOV R148, R151.reuse ;  /* 0x0000009700947202 */ /* 0x080fe20000000f00 */
[--C-:B------:R-:W-:Y:S01]  /*ca70*/  IMAD.MOV.U32 R141, RZ, RZ, R151.reuse ;  /* 0x000000ffff8d7224 */ /* 0x100fe200078e0097 */
[----:B------:R2:W-:Y:S01]  /*ca80*/  SYNCS.ARRIVE.TRANS64.RED.A1T0 RZ, [R3+URZ], RZ ;  /* 0x000000ff03ff79a7 */ /* 0x0005e2000810043f */
[----:B------:R-:W3:Y:S01]  /*ca90*/  MUFU.TANH R25, R25 ;  /* 0x0000001900197308 */ /* 0x000ee20000002400 */
[----:B-1----:R-:W-:Y:S01]  /*caa0*/  FSEL R109, R24, -INF , P5 ;  /* 0xff800000186d7808 */ /* 0x002fe20002800000 */
[--C-:B------:R-:W-:Y:S01]  /*cab0*/  IMAD.MOV.U32 R140, RZ, RZ, R151.reuse ;  /* 0x000000ffff8c7224 */ /* 0x100fe200078e0097 */
[-C--:B------:R-:W-:Y:S01]  /*cac0*/  MOV R145, R151.reuse ;  /* 0x0000009700917202 */ /* 0x080fe20000000f00 */
[--C-:B------:R-:W-:Y:S01]  /*cad0*/  IMAD.MOV.U32 R138, RZ, RZ, R151.reuse ;  /* 0x000000ffff8a7224 */ /* 0x100fe200078e0097 */
[-C--:B------:R-:W-:Y:S01]  /*cae0*/  MOV R142, R151.reuse ;  /* 0x00000097008e7202 */ /* 0x080fe20000000f00 */
[--C-:B------:R-:W-:Y:S01]  /*caf0*/  IMAD.MOV.U32 R137, RZ, RZ, R151.reuse ;  /* 0x000000ffff897224 */ /* 0x100fe200078e0097 */
[-C--:B------:R-:W-:Y:S01]  /*cb00*/  MOV R139, R151.reuse ;  /* 0x00000097008b7202 */ /* 0x080fe20000000f00 */
[----:B------:R1:W-:Y:S01]  /*cb10*/  MUFU.TANH R127, R81 ;  /* 0x00000051007f7308 */ /* 0x0003e20000002400 */
[----:B0-----:R-:W-:Y:S01]  /*cb20*/  FSEL R7, R8, -INF , P2 ;  /* 0xff80000008077808 */ /* 0x001fe20001000000 */
[--C-:B------:R-:W-:Y:S01]  /*cb30*/  IMAD.MOV.U32 R135, RZ, RZ, R151.reuse ;  /* 0x000000ffff877224 */ /* 0x100fe200078e0097 */
[-C--:B------:R-:W-:Y:S01]  /*cb40*/  MOV R136, R151.reuse ;  /* 0x0000009700887202 */ /* 0x080fe20000000f00 */
[--C-:B------:R-:W-:Y:S01]  /*cb50*/  IMAD.MOV.U32 R134, RZ, RZ, R151.reuse ;  /* 0x000000ffff867224 */ /* 0x100fe200078e0097 */
[-C--:B------:R-:W-:Y:S01]  /*cb60*/  MOV R133, R151.reuse ;  /* 0x0000009700857202 */ /* 0x080fe20000000f00 */
[--C-:B------:R-:W-:Y:S01]  /*cb70*/  IMAD.MOV.U32 R132, RZ, RZ, R151.reuse ;  /* 0x000000ffff847224 */ /* 0x100fe200078e0097 */
[-C--:B------:R-:W-:Y:S01]  /*cb80*/  MOV R130, R151.reuse ;  /* 0x0000009700827202 */ /* 0x080fe20000000f00 */
[----:B------:R-:W0:Y:S01]  /*cb90*/  MUFU.TANH R13, R13 ;  /* 0x0000000d000d7308 */ /* 0x000e220000002400 */
[----:B-1----:R-:W-:Y:S01]  /*cba0*/  FSEL R81, R11, -INF , P2 ;  /* 0xff8000000b517808 */ /* 0x002fe20001000000 */
[--C-:B------:R-:W-:Y:S01]  /*cbb0*/  IMAD.MOV.U32 R128, RZ, RZ, R151.reuse ;  /* 0x000000ffff807224 */ /* 0x100fe200078e0097 */
[----:B------:R-:W-:Y:S01]  /*cbc0*/  ISETP.GT.AND P2, PT, R37, 0x20, PT ;  /* 0x000000202500780c */ /* 0x000fe20003f44270 */
[--C-:B------:R-:W-:Y:S01]  /*cbd0*/  IMAD.MOV.U32 R126, RZ, RZ, R151.reuse ;  /* 0x000000ffff7e7224 */ /* 0x100fe200078e0097 */
[----:B------:R-:W-:Y:S01]  /*cbe0*/  FMNMX.FTZ R10, R81, R10, !PT ;  /* 0x0000000a510a7209 */ /* 0x000fe20007810000 */
[--C-:B------:R-:W-:Y:S01]  /*cbf0*/  IMAD.MOV.U32 R122, RZ, RZ, R151.reuse ;  /* 0x000000ffff7a7224 */ /* 0x100fe200078e0097 */
[----:B---3--:R-:W-:Y:S01]  /*cc00*/  FSEL R95, R25, -INF , P1 ;  /* 0xff800000195f7808 */ /* 0x008fe20000800000 */
[----:B------:R-:W1:Y:S01]  /*cc10*/  MUFU.TANH R28, R28 ;  /* 0x0000001c001c7308 */ /* 0x000e620000002400 */
[----:B------:R-:W-:Y:S01]  /*cc20*/  FMNMX.FTZ R10, R111, R10, !PT ;  /* 0x0000000a6f0a7209 */ /* 0x000fe20007810000 */
[--C-:B------:R-:W-:Y:S01]  /*cc30*/  IMAD.MOV.U32 R120, RZ, RZ, R151.reuse ;  /* 0x000000ffff787224 */ /* 0x100fe200078e0097 */
[-C--:B------:R-:W-:Y:S01]  /*cc40*/  MOV R124, R151.reuse ;  /* 0x00000097007c7202 */ /* 0x080fe20000000f00 */
[--C-:B------:R-:W-:Y:S01]  /*cc50*/  IMAD.MOV.U32 R116, RZ, RZ, R151.reuse ;  /* 0x000000ffff747224 */ /* 0x100fe200078e0097 */
[----:B------:R-:W-:Y:S01]  /*cc60*/  FMNMX.FTZ R10, R91, R10, !PT ;  /* 0x0000000a5b0a7209 */ /* 0x000fe20007810000 */
[--C-:B------:R-:W-:Y:S01]  /*cc70*/  IMAD.MOV.U32 R114, RZ, RZ, R151.reuse ;  /* 0x000000ffff727224 */ /* 0x100fe200078e0097 */
[-C--:B------:R-:W-:Y:S01]  /*cc80*/  MOV R118, R151.reuse ;  /* 0x0000009700767202 */ /* 0x080fe20000000f00 */
[----:B------:R-:W3:Y:S01]  /*cc90*/  MUFU.TANH R12, R12 ;  /* 0x0000000c000c7308 */ /* 0x000ee20000002400 */
[----:B------:R-:W-:Y:S01]  /*cca0*/  FMNMX.FTZ R10, R109, R10, !PT ;  /* 0x0000000a6d0a7209 */ /* 0x000fe20007810000 */
[--C-:B------:R-:W-:Y:S01]  /*ccb0*/  IMAD.MOV.U32 R110, RZ, RZ, R151.reuse ;  /* 0x000000ffff6e7224 */ /* 0x100fe200078e0097 */
[----:B0-----:R-:W-:Y:S01]  /*ccc0*/  FSEL R13, R13, -INF , P3 ;  /* 0xff8000000d0d7808 */ /* 0x001fe20001800000 */
[--C-:B------:R-:W-:Y:S01]  /*ccd0*/  IMAD.MOV.U32 R108, RZ, RZ, R151.reuse ;  /* 0x000000ffff6c7224 */ /* 0x100fe200078e0097 */
[----:B------:R-:W-:Y:S01]  /*cce0*/  ISETP.GT.AND P3, PT, R37, 0x21, PT ;  /* 0x000000212500780c */ /* 0x000fe20003f64270 */
[--C-:B------:R-:W-:Y:S01]  /*ccf0*/  IMAD.MOV.U32 R104, RZ, RZ, R151.reuse ;  /* 0x000000ffff687224 */ /* 0x100fe200078e0097 */
[----:B------:R-:W-:Y:S01]  /*cd00*/  FMNMX.FTZ R10, R95, R10, !PT ;  /* 0x0000000a5f0a7209 */ /* 0x000fe20007810000 */
[----:B------:R-:W0:Y:S01]  /*cd10*/  MUFU.TANH R29, R29 ;  /* 0x0000001d001d7308 */ /* 0x000e220000002400 */
[----:B-1----:R-:W-:Y:S01]  /*cd20*/  FSEL R107, R28, -INF , P2 ;  /* 0xff8000001c6b7808 */ /* 0x002fe20001000000 */
[--C-:B------:R-:W-:Y:S01]  /*cd30*/  IMAD.MOV.U32 R102, RZ, RZ, R151.reuse ;  /* 0x000000ffff667224 */ /* 0x100fe200078e0097 */
[-C--:B------:R-:W-:Y:S01]  /*cd40*/  MOV R112, R151.reuse ;  /* 0x0000009700707202 */ /* 0x080fe20000000f00 */
[--C-:B------:R-:W-:Y:S01]  /*cd50*/  IMAD.MOV.U32 R98, RZ, RZ, R151.reuse ;  /* 0x000000ffff627224 */ /* 0x100fe200078e0097 */
[----:B------:R-:W-:Y:S01]  /*cd60*/  FMNMX.FTZ R10, R107, R10, !PT ;  /* 0x0000000a6b0a7209 */ /* 0x000fe20007810000 */
[--C-:B------:R-:W-:Y:S01]  /*cd70*/  IMAD.MOV.U32 R92, RZ, RZ, R151.reuse ;  /* 0x000000ffff5c7224 */ /* 0x100fe200078e0097 */
[----:B------:R-:W-:Y:S01]  /*cd80*/  MOV R106, R151 ;  /* 0x00000097006a7202 */ /* 0x000fe20000000f00 */
[----:B------:R-:W1:Y:S01]  /*cd90*/  MUFU.TANH R21, R21 ;  /* 0x0000001500157308 */ /* 0x000e620000002400 */
[----:B---3--:R-:W-:Y:S01]  /*cda0*/  FSEL R11, R12, -INF , P4 ;  /* 0xff8000000c0b7808 */ /* 0x008fe20002000000 */
[----:B------:R-:W-:Y:S01]  /*cdb0*/  IMAD.MOV.U32 R90, RZ, RZ, R151 ;  /* 0x000000ffff5a7224 */ /* 0x000fe200078e0097 */
[----:B------:R-:W-:-:S02]  /*cdc0*/  ISETP.GT.AND P4, PT, R37, 0x28, PT ;  /* 0x000000282500780c */ /* 0x000fc40003f84270 */
[-C--:B------:R-:W-:Y:S02]  /*cdd0*/  MOV R100, R151.reuse ;  /* 0x0000009700647202 */ /* 0x080fe40000000f00 */
[-C--:B------:R-:W-:Y:S01]  /*cde0*/  MOV R94, R151.reuse ;  /* 0x00000097005e7202 */ /* 0x080fe20000000f00 */
[----:B------:R-:W3:Y:S01]  /*cdf0*/  MUFU.TANH R44, R44 ;  /* 0x0000002c002c7308 */ /* 0x000ee20000002400 */
[----:B0-----:R-:W-:Y:S02]  /*ce00*/  FSEL R89, R29, -INF , P3 ;  /* 0xff8000001d597808 */ /* 0x001fe40001800000 */
[----:B------:R-:W-:Y:S02]  /*ce10*/  MOV R88, R151 ;  /* 0x0000009700587202 */ /* 0x000fe40000000f00 */
[----:B------:R-:W-:-:S03]  /*ce20*/  FMNMX.FTZ R10, R89, R10, !PT ;  /* 0x0000000a590a7209 */ /* 0x000fc60007810000 */
[----:B------:R-:W0:Y:S01]  /*ce30*/  MUFU.TANH R20, R20 ;  /* 0x0000001400147308 */ /* 0x000e220000002400 */
[----:B-1----:R-:W-:Y:S02]  /*ce40*/  FSEL R21, R21, -INF , P5 ;  /* 0xff80000015157808 */ /* 0x002fe40002800000 */
[----:B------:R-:W-:-:S05]  /*ce50*/  ISETP.GT.AND P5, PT, R37, 0x29, PT ;  /* 0x000000292500780c */ /* 0x000fca0003fa4270 */
[----:B------:R-:W1:Y:S01]  /*ce60*/  MUFU.TANH R32, R32 ;  /* 0x0000002000207308 */ /* 0x000e620000002400 */
[----:B---3--:R-:W-:-:S04]  /*ce70*/  FSEL R105, R44, -INF , P4 ;  /* 0xff8000002c697808 */ /* 0x008fc80002000000 */
[----:B------:R-:W-:-:S03]  /*ce80*/  FMNMX.FTZ R10, R105, R10, !PT ;  /* 0x0000000a690a7209 */ /* 0x000fc60007810000 */
[----:B------:R-:W3:Y:S01]  /*ce90*/  MUFU.TANH R27, R27 ;  /* 0x0000001b001b7308 */ /* 0x000ee20000002400 */
[----:B0-----:R-:W-:Y:S02]  /*cea0*/  FSEL R15, R20, -INF , P1 ;  /* 0xff800000140f7808 */ /* 0x001fe40000800000 */
[----:B------:R-:W-:-:S05]  /*ceb0*/  ISETP.GT.AND P1, PT, R37, 0x30, PT ;  /* 0x000000302500780c */ /* 0x000fca0003f24270 */
[----:B------:R-:W0:Y:S01]  /*cec0*/  MUFU.TANH R48, R48 ;  /* 0x0000003000307308 */ /* 0x000e220000002400 */
[----:B-1----:R-:W-:-:S04]  /*ced0*/  FSEL R93, R32, -INF , P5 ;  /* 0xff800000205d7808 */ /* 0x002fc80002800000 */
[----:B------:R-:W-:-:S03]  /*cee0*/  FMNMX.FTZ R10, R93, R10, !PT ;  /* 0x0000000a5d0a7209 */ /* 0x000fc60007810000 */
[----:B------:R-:W1:Y:S01]  /*cef0*/  MUFU.TANH R26, R26 ;  /* 0x0000001a001a7308 */ /* 0x000e620000002400 */
[----:B---3--:R-:W-:Y:S02]  /*cf00*/  FSEL R27, R27, -INF , P2 ;  /* 0xff8000001b1b7808 */ /* 0x008fe40001000000 */
[----:B------:R-:W-:-:S05]  /*cf10*/  ISETP.GT.AND P2, PT, R37, 0x31, PT ;  /* 0x000000312500780c */ /* 0x000fca0003f44270 */
[----:B------:R-:W3:Y:S01]  /*cf20*/  MUFU.TANH R49, R49 ;  /* 0x0000003100317308 */ /* 0x000ee20000002400 */
[----:B0-----:R-:W-:-:S04]  /*cf30*/  FSEL R103, R48, -INF , P1 ;  /* 0xff80000030677808 */ /* 0x001fc80000800000 */
        /* <DEDUP_REMOVED lines=10> */
[----:B------:R-:W-:Y:S01]  /*cfe0*/  MUFU.TANH R53, R53 ;  /* 0x0000003500357308 */ /* 0x000fe20000002400 */
[----:B-1----:R-:W-:-:S04]  /*cff0*/  FSEL R101, R52, -INF , P3 ;  /* 0xff80000034657808 */ /* 0x002fc80001800000 */
[----:B------:R-:W-:-:S03]  /*d000*/  FMNMX.FTZ R10, R101, R10, !PT ;  /* 0x0000000a650a7209 */ /* 0x000fc60007810000 */
[----:B------:R-:W0:Y:S01]  /*d010*/  MUFU.TANH R34, R34 ;  /* 0x0000002200227308 */ /* 0x000e220000002400 */
[----:B---3--:R-:W-:Y:S02]  /*d020*/  FSEL R29, R30, -INF , P5 ;  /* 0xff8000001e1d7808 */ /* 0x008fe40002800000 */
[----:B------:R-:W-:-:S05]  /*d030*/  ISETP.GT.AND P5, PT, R37, 0x40, PT ;  /* 0x000000402500780c */ /* 0x000fca0003fa4270 */
[----:B------:R-:W-:Y:S08]  /*d040*/  MUFU.TANH R56, R56 ;  /* 0x0000003800387308 */ /* 0x000ff00000002400 */
[----:B------:R-:W1:Y:S01]  /*d050*/  MUFU.TANH R33, R33 ;  /* 0x0000002100217308 */ /* 0x000e620000002400 */
[----:B0-----:R-:W-:Y:S02]  /*d060*/  FSEL R35, R34, -INF , P1 ;  /* 0xff80000022237808 */ /* 0x001fe40000800000 */
[----:B------:R-:W-:-:S05]  /*d070*/  ISETP.GT.AND P1, PT, R37, 0x41, PT ;  /* 0x000000412500780c */ /* 0x000fca0003f24270 */
[----:B------:R-:W0:Y:S08]  /*d080*/  MUFU.TANH R57, R57 ;  /* 0x0000003900397308 */ /* 0x000e300000002400 */
[----:B------:R-:W3:Y:S01]  /*d090*/  MUFU.TANH R39, R39 ;  /* 0x0000002700277308 */ /* 0x000ee20000002400 */
[----:B-1----:R-:W-:Y:S02]  /*d0a0*/  FSEL R33, R33, -INF , P2 ;  /* 0xff80000021217808 */ /* 0x002fe40001000000 */
[----:B------:R-:W-:-:S05]  /*d0b0*/  ISETP.GT.AND P2, PT, R37, 0x48, PT ;  /* 0x000000482500780c */ /* 0x000fca0003f44270 */
[----:B------:R-:W-:Y:S01]  /*d0c0*/  MUFU.TANH R60, R60 ;  /* 0x0000003c003c7308 */ /* 0x000fe20000002400 */
[----:B0-----:R-:W-:-:S07]  /*d0d0*/  FSEL R49, R57, -INF , P1 ;  /* 0xff80000039317808 */ /* 0x001fce0000800000 */
[----:B------:R-:W0:Y:S01]  /*d0e0*/  MUFU.TANH R41, R41 ;  /* 0x0000002900297308 */ /* 0x000e220000002400 */
[----:B---3--:R-:W-:Y:S02]  /*d0f0*/  FSEL R39, R39, -INF , P3 ;  /* 0xff80000027277808 */ /* 0x008fe40001800000 */
[----:B------:R-:W-:-:S05]  /*d100*/  ISETP.GT.AND P3, PT, R37, 0x49, PT ;  /* 0x000000492500780c */ /* 0x000fca0003f64270 */
[----:B------:R-:W-:Y:S08]  /*d110*/  MUFU.TANH R61, R61 ;  /* 0x0000003d003d7308 */ /* 0x000ff00000002400 */
[----:B------:R1:W-:Y:S01]  /*d120*/  MUFU.TANH R131, R85 ;  /* 0x0000005500837308 */ /* 0x0003e20000002400 */
[----:B0-----:R-:W-:-:S07]  /*d130*/  FSEL R41, R41, -INF , P4 ;  /* 0xff80000029297808 */ /* 0x001fce0002000000 */
[----:B------:R-:W0:Y:S01]  /*d140*/  MUFU.TANH R43, R43 ;  /* 0x0000002b002b7308 */ /* 0x000e220000002400 */
[----:B-1----:R-:W-:Y:S02]  /*d150*/  FSEL R85, R53, -INF , P4 ;  /* 0xff80000035557808 */ /* 0x002fe40002000000 */
[----:B------:R-:W-:Y:S02]  /*d160*/  ISETP.GT.AND P4, PT, R37, 0x50, PT ;  /* 0x000000502500780c */ /* 0x000fe40003f84270 */
[----:B------:R-:W-:-:S03]  /*d170*/  FMNMX.FTZ R10, R85, R10, !PT ;  /* 0x0000000a550a7209 */ /* 0x000fc60007810000 */
[----:B------:R-:W-:Y:S08]  /*d180*/  MUFU.TANH R64, R64 ;  /* 0x0000004000407308 */ /* 0x000ff00000002400 */
[----:B------:R1:W-:Y:S01]  /*d190*/  MUFU.TANH R59, R71 ;  /* 0x00000047003b7308 */ /* 0x0003e20000002400 */
[----:B0-----:R-:W-:-:S07]  /*d1a0*/  FSEL R43, R43, -INF , P5 ;  /* 0xff8000002b2b7808 */ /* 0x001fce0002800000 */
[----:B------:R-:W0:Y:S01]  /*d1b0*/  MUFU.TANH R45, R45 ;  /* 0x0000002d002d7308 */ /* 0x000e220000002400 */
[----:B-1----:R-:W-:Y:S02]  /*d1c0*/  FSEL R71, R56, -INF , P5 ;  /* 0xff80000038477808 */ /* 0x002fe40002800000 */
[----:B------:R-:W-:Y:S02]  /*d1d0*/  ISETP.GT.AND P5, PT, R37, 0x51, PT ;  /* 0x000000512500780c */ /* 0x000fe40003fa4270 */
[----:B------:R-:W-:-:S03]  /*d1e0*/  FMNMX.FTZ R10, R71, R10, !PT ;  /* 0x0000000a470a7209 */ /* 0x000fc60007810000 */
[----:B------:R-:W1:Y:S01]  /*d1f0*/  MUFU.TANH R65, R65 ;  /* 0x0000004100417308 */ /* 0x000e620000002400 */
[----:B------:R-:W-:-:S07]  /*d200*/  FMNMX.FTZ R10, R49, R10, !PT ;  /* 0x0000000a310a7209 */ /* 0x000fce0007810000 */
[----:B------:R-:W3:Y:S01]  /*d210*/  MUFU.TANH R47, R62 ;  /* 0x0000003e002f7308 */ /* 0x000ee20000002400 */
[----:B0-----:R-:W-:Y:S02]  /*d220*/  FSEL R45, R45, -INF , P1 ;  /* 0xff8000002d2d7808 */ /* 0x001fe40000800000 */
[----:B------:R-:W-:-:S05]  /*d230*/  ISETP.GT.AND P1, PT, R37, 0x58, PT ;  /* 0x000000582500780c */ /* 0x000fca0003f24270 */
[----:B------:R0:W4:Y:S01]  /*d240*/  MUFU.TANH R36, R67 ;  /* 0x0000004300247308 */ /* 0x0001220000002400 */
[----:B-1----:R-:W-:-:S07]  /*d250*/  FSEL R99, R65, -INF , P5 ;  /* 0xff80000041637808 */ /* 0x002fce0002800000 */
[----:B------:R-:W1:Y:S01]  /*d260*/  MUFU.TANH R68, R68 ;  /* 0x0000004400447308 */ /* 0x000e620000002400 */
[----:B0-----:R-:W-:Y:S02]  /*d270*/  FSEL R67, R60, -INF , P2 ;  /* 0xff8000003c437808 */ /* 0x001fe40001000000 */
[----:B---3--:R-:W-:Y:S02]  /*d280*/  FSEL R47, R47, -INF , P2 ;  /* 0xff8000002f2f7808 */ /* 0x008fe40001000000 */
[----:B------:R-:W-:Y:S02]  /*d290*/  FMNMX.FTZ R10, R67, R10, !PT ;  /* 0x0000000a430a7209 */ /* 0x000fe40007810000 */
[----:B------:R-:W-:Y:S01]  /*d2a0*/  ISETP.GT.AND P2, PT, R37, 0x59, PT ;  /* 0x000000592500780c */ /* 0x000fe20003f44270 */
[----:B------:R-:W0:Y:S01]  /*d2b0*/  MUFU.TANH R51, R63 ;  /* 0x0000003f00337308 */ /* 0x000e220000002400 */
[----:B----4-:R-:W-:Y:S02]  /*d2c0*/  FSEL R57, R36, -INF , P5 ;  /* 0xff80000024397808 */ /* 0x010fe40002800000 */
[----:B------:R-:W-:-:S02]  /*d2d0*/  FSEL R115, R115, -INF , P2 ;  /* 0xff80000073737808 */ /* 0x000fc40001000000 */
[----:B------:R-:W-:Y:S02]  /*d2e0*/  ISETP.GT.AND P5, PT, R37, 0x68, PT ;  /* 0x000000682500780c */ /* 0x000fe40003fa4270 */
[----:B------:R-:W-:Y:S01]  /*d2f0*/  FSEL R59, R59, -INF , P2 ;  /* 0xff8000003b3b7808 */ /* 0x000fe20001000000 */
[----:B------:R3:W-:Y:S01]  /*d300*/  MUFU.TANH R119, R73 ;  /* 0x0000004900777308 */ /* 0x0007e20000002400 */
[----:B-1----:R-:W-:Y:S02]  /*d310*/  FSEL R113, R68, -INF , P1 ;  /* 0xff80000044717808 */ /* 0x002fe40000800000 */
[----:B------:R-:W-:-:S05]  /*d320*/  ISETP.GT.AND P2, PT, R37, 0x70, PT ;  /* 0x000000702500780c */ /* 0x000fca0003f44270 */
[----:B------:R-:W1:Y:S01]  /*d330*/  MUFU.TANH R66, R66 ;  /* 0x0000004200427308 */ /* 0x000e620000002400 */
[----:B---3--:R-:W-:Y:S02]  /*d340*/  FSEL R73, R61, -INF , P3 ;  /* 0xff8000003d497808 */ /* 0x008fe40001800000 */
[----:B0-----:R-:W-:Y:S02]  /*d350*/  FSEL R51, R51, -INF , P3 ;  /* 0xff80000033337808 */ /* 0x001fe40001800000 */
[----:B------:R-:W-:Y:S02]  /*d360*/  FMNMX.FTZ R10, R73, R10, !PT ;  /* 0x0000000a490a7209 */ /* 0x000fe40007810000 */
[----:B------:R-:W-:Y:S01]  /*d370*/  ISETP.GT.AND P3, PT, R37, 0x60, PT ;  /* 0x000000602500780c */ /* 0x000fe20003f64270 */
[----:B------:R-:W0:Y:S08]  /*d380*/  MUFU.TANH R72, R72 ;  /* 0x0000004800487308 */ /* 0x000e300000002400 */
[----:B------:R3:W4:Y:S01]  /*d390*/  MUFU.TANH R63, R75 ;  /* 0x0000004b003f7308 */ /* 0x0007220000002400 */
[----:B-1----:R-:W-:-:S07]  /*d3a0*/  FSEL R53, R66, -INF , P4 ;  /* 0xff80000042357808 */ /* 0x002fce0002000000 */
[----:B------:R-:W1:Y:S01]  /*d3b0*/  MUFU.TANH R55, R70 ;  /* 0x0000004600377308 */ /* 0x000e620000002400 */
[----:B---3--:R-:W-:Y:S02]  /*d3c0*/  FSEL R75, R64, -INF , P4 ;  /* 0xff800000404b7808 */ /* 0x008fe40002000000 */
[----:B------:R-:W-:Y:S02]  /*d3d0*/  ISETP.GT.AND P4, PT, R37, 0x61, PT ;  /* 0x000000612500780c */ /* 0x000fe40003f84270 */
[----:B------:R-:W-:Y:S02]  /*d3e0*/  FMNMX.FTZ R10, R75, R10, !PT ;  /* 0x0000000a4b0a7209 */ /* 0x000fe40007810000 */
[----:B0-----:R-:W-:Y:S01]  /*d3f0*/  FSEL R117, R72, -INF , P3 ;  /* 0xff80000048757808 */ /* 0x001fe20001800000 */
[----:B------:R-:W0:Y:S01]  /*d400*/  MUFU.TANH R76, R76 ;  /* 0x0000004c004c7308 */ /* 0x000e220000002400 */
[----:B------:R-:W-:Y:S02]  /*d410*/  FMNMX.FTZ R10, R99, R10, !PT ;  /* 0x0000000a630a7209 */ /* 0x000fe40007810000 */
[----:B------:R-:W-:-:S02]  /*d420*/  FSEL R119, R119, -INF , P4 ;  /* 0xff80000077777808 */ /* 0x000fc40002000000 */
[----:B------:R-:W-:Y:S02]  /*d430*/  FMNMX.FTZ R10, R113, R10, !PT ;  /* 0x0000000a710a7209 */ /* 0x000fe40007810000 */
[----:B----4-:R-:W-:Y:S01]  /*d440*/  FSEL R63, R63, -INF , P4 ;  /* 0xff8000003f3f7808 */ /* 0x010fe20002000000 */
[----:B------:R-:W3:Y:S01]  /*d450*/  MUFU.TANH R74, R74 ;  /* 0x0000004a004a7308 */ /* 0x000ee20000002400 */
[----:B------:R-:W-:Y:S02]  /*d460*/  FMNMX.FTZ R10, R115, R10, !PT ;  /* 0x0000000a730a7209 */ /* 0x000fe40007810000 */
[----:B-1----:R-:W-:Y:S02]  /*d470*/  FSEL R55, R55, -INF , P1 ;  /* 0xff80000037377808 */ /* 0x002fe40000800000 */
[----:B------:R-:W-:Y:S02]  /*d480*/  FMNMX.FTZ R10, R117, R10, !PT ;  /* 0x0000000a750a7209 */ /* 0x000fe40007810000 */
[----:B------:R-:W-:Y:S01]  /*d490*/  ISETP.GT.AND P1, PT, R37, 0x69, PT ;  /* 0x000000692500780c */ /* 0x000fe20003f24270 */
[----:B------:R-:W1:Y:S01]  /*d4a0*/  MUFU.TANH R80, R80 ;  /* 0x0000005000507308 */ /* 0x000e620000002400 */
[----:B0-----:R-:W-:-:S02]  /*d4b0*/  FSEL R121, R76, -INF , P5 ;  /* 0xff8000004c797808 */ /* 0x001fc40002800000 */
[----:B------:R-:W-:Y:S02]  /*d4c0*/  FMNMX.FTZ R10, R119, R10, !PT ;  /* 0x0000000a770a7209 */ /* 0x000fe40007810000 */
[----:B------:R-:W-:Y:S02]  /*d4d0*/  FSEL R123, R123, -INF , P1 ;  /* 0xff8000007b7b7808 */ /* 0x000fe40000800000 */
[----:B------:R-:W-:Y:S01]  /*d4e0*/  FMNMX.FTZ R10, R121, R10, !PT ;  /* 0x0000000a790a7209 */ /* 0x000fe20007810000 */
[----:B------:R-:W0:Y:S01]  /*d4f0*/  MUFU.TANH R78, R78 ;  /* 0x0000004e004e7308 */ /* 0x000e220000002400 */
[----:B---3--:R-:W-:Y:S02]  /*d500*/  FSEL R61, R74, -INF , P3 ;  /* 0xff8000004a3d7808 */ /* 0x008fe40001800000 */
[----:B------:R-:W-:Y:S02]  /*d510*/  ISETP.GT.AND P3, PT, R37, 0x71, PT ;  /* 0x000000712500780c */ /* 0x000fe40003f64270 */
[----:B------:R-:W-:-:S02]  /*d520*/  FMNMX.FTZ R10, R123, R10, !PT ;  /* 0x0000000a7b0a7209 */ /* 0x000fc40007810000 */
[----:B------:R-:W-:Y:S01]  /*d530*/  ISETP.GT.AND P4, PT, R37, 0x78, PT ;  /* 0x000000782500780c */ /* 0x000fe20003f84270 */
[----:B------:R-:W3:Y:S01]  /*d540*/  MUFU.TANH R84, R84 ;  /* 0x0000005400547308 */ /* 0x000ee20000002400 */
[----:B-1----:R-:W-:Y:S02]  /*d550*/  FSEL R125, R80, -INF , P2 ;  /* 0xff800000507d7808 */ /* 0x002fe40001000000 */
[----:B------:R-:W-:Y:S02]  /*d560*/  FSEL R127, R127, -INF , P3 ;  /* 0xff8000007f7f7808 */ /* 0x000fe40001800000 */
[----:B------:R-:W-:-:S03]  /*d570*/  FMNMX.FTZ R10, R125, R10, !PT ;  /* 0x0000000a7d0a7209 */ /* 0x000fc60007810000 */
[----:B------:R-:W-:Y:S01]  /*d580*/  MUFU.TANH R82, R82 ;  /* 0x0000005200527308 */ /* 0x000fe20000002400 */
[----:B0-----:R-:W-:Y:S02]  /*d590*/  FSEL R65, R78, -INF , P5 ;  /* 0xff8000004e417808 */ /* 0x001fe40002800000 */
[----:B------:R-:W-:Y:S02]  /*d5a0*/  ISETP.GT.AND P5, PT, R37, 0x79, PT ;  /* 0x000000792500780c */ /* 0x000fe40003fa4270 */
[----:B------:R-:W-:Y:S02]  /*d5b0*/  FMNMX.FTZ R10, R127, R10, !PT ;  /* 0x0000000a7f0a7209 */ /* 0x000fe40007810000 */
[----:B------:R-:W-:Y:S01]  /*d5c0*/  FSEL R131, R131, -INF , P5 ;  /* 0xff80000083837808 */ /* 0x000fe20002800000 */
[----:B------:R-:W-:Y:S01]  /*d5d0*/  MUFU.TANH R86, R86 ;  /* 0x0000005600567308 */ /* 0x000fe20000002400 */
[----:B---3--:R-:W-:-:S04]  /*d5e0*/  FSEL R129, R84, -INF , P4 ;  /* 0xff80000054817808 */ /* 0x008fc80002000000 */
[----:B------:R-:W-:-:S04]  /*d5f0*/  FMNMX.FTZ R10, R129, R10, !PT ;  /* 0x0000000a810a7209 */ /* 0x000fc80007810000 */
[----:B------:R-:W-:Y:S02]  /*d600*/  FMNMX.FTZ R12, R131, R10, !PT ;  /* 0x0000000a830c7209 */ /* 0x000fe40007810000 */
[----:B------:R0:W1:Y:S03]  /*d610*/  MUFU.TANH R10, R79 ;  /* 0x0000004f000a7308 */ /* 0x0000660000002400 */
[----:B------:R-:W3:Y:S02]  /*d620*/  SHFL.BFLY PT, R37, R12, 0x2, 0x1f ;  /* 0x0c401f000c257f89 */ /* 0x000ee400000e0000 */
[----:B---3--:R-:W-:-:S03]  /*d630*/  FMNMX.FTZ R14, R12, R37, !PT ;  /* 0x000000250c0e7209 */ /* 0x008fc60007810000 */
[----:B------:R-:W3:Y:S02]  /*d640*/  MUFU.TANH R12, R83 ;  /* 0x00000053000c7308 */ /* 0x000ee40000002400 */
[----:B------:R-:W4:Y:S02]  /*d650*/  SHFL.BFLY PT, R37, R14, 0x1, 0x1f ;  /* 0x0c201f000e257f89 */ /* 0x000f2400000e0000 */
[----:B----4-:R-:W-:-:S04]  /*d660*/  FMNMX.FTZ R37, R14, R37, !PT ;  /* 0x000000250e257209 */ /* 0x010fc80007810000 */
[----:B------:R4:W5:Y:S01]  /*d670*/  MUFU.TANH R14, R87 ;  /* 0x00000057000e7308 */ /* 0x0009620000002400 */
[C---:B------:R-:W-:Y:S01]  /*d680*/  FSETP.NEU.FTZ.AND P6, PT, R37.reuse, -INF , PT ;  /* 0xff8000002500780b */ /* 0x040fe20003fdd000 */
[----:B------:R-:W-:-:S05]  /*d690*/  FMUL.FTZ R8, R37, R38 ;  /* 0x0000002625087220 */ /* 0x000fca0000410000 */
[----:B------:R-:W-:-:S05]  /*d6a0*/  FSEL R8, R8, RZ, P6 ;  /* 0x000000ff08087208 */ /* 0x000fca0003000000 */
[--C-:B------:R-:W-:Y:S01]  /*d6b0*/  FFMA.FTZ R160, R6, R38, -R8.reuse ;  /* 0x0000002606a07223 */ /* 0x100fe20000010808 */
[----:B------:R-:W-:Y:S01]  /*d6c0*/  FMNMX.FTZ R6, R5, R4, !PT ;  /* 0x0000000405067209 */ /* 0x000fe20007810000 */
[-CC-:B0-----:R-:W-:Y:S01]  /*d6d0*/  FFMA.FTZ R79, R91, R38.reuse, -R8.reuse ;  /* 0x000000265b4f7223 */ /* 0x181fe20000010808 */
[----:B-1----:R-:W-:Y:S01]  /*d6e0*/  FSEL R91, R10, -INF , P1 ;  /* 0xff8000000a5b7808 */ /* 0x002fe20000800000 */
[--C-:B----4-:R-:W-:Y:S01]  /*d6f0*/  FFMA.FTZ R87, R93, R38, -R8.reuse ;  /* 0x000000265d577223 */ /* 0x110fe20000010808 */
[----:B------:R-:W-:Y:S01]  /*d700*/  FMNMX.FTZ R6, R9, R6, !PT ;  /* 0x0000000609067209 */ /* 0x000fe20007810000 */
[-CC-:B------:R-:W-:Y:S01]  /*d710*/  FFMA.FTZ R162, R77, R38.reuse, -R8.reuse ;  /* 0x000000264da27223 */ /* 0x180fe20000010808 */
[----:B------:R-:W-:Y:S01]  /*d720*/  FSEL R93, R82, -INF , P2 ;  /* 0xff800000525d7808 */ /* 0x000fe20001000000 */
[--C-:B------:R-:W-:Y:S01]  /*d730*/  FFMA.FTZ R77, R81, R38, -R8.reuse ;  /* 0x00000026514d7223 */ /* 0x100fe20000010808 */
[----:B------:R-:W-:Y:S01]  /*d740*/  FMNMX.FTZ R6, R7, R6, !PT ;  /* 0x0000000607067209 */ /* 0x000fe20007810000 */
[-CC-:B------:R-:W-:Y:S01]  /*d750*/  FFMA.FTZ R81, R95, R38.reuse, -R8.reuse ;  /* 0x000000265f517223 */ /* 0x180fe20000010808 */
[----:B---3--:R-:W-:Y:S01]  /*d760*/  FSEL R95, R12, -INF , P3 ;  /* 0xff8000000c5f7808 */ /* 0x008fe20001800000 */
[--C-:B------:R-:W-:Y:S01]  /*d770*/  FFMA.FTZ R83, R89, R38, -R8.reuse ;  /* 0x0000002659537223 */ /* 0x100fe20000010808 */
[----:B------:R-:W-:Y:S01]  /*d780*/  FMNMX.FTZ R6, R13, R6, !PT ;  /* 0x000000060d067209 */ /* 0x000fe20007810000 */
[-CC-:B------:R-:W-:Y:S01]  /*d790*/  FFMA.FTZ R89, R97, R38.reuse, -R8.reuse ;  /* 0x0000002661597223 */ /* 0x180fe20000010808 */
[----:B------:R-:W-:Y:S01]  /*d7a0*/  FSEL R97, R86, -INF , P4 ;  /* 0xff80000056617808 */ /* 0x000fe20002000000 */
[--C-:B------:R-:W-:Y:S01]  /*d7b0*/  FFMA.FTZ R174, R101, R38, -R8.reuse ;  /* 0x0000002665ae7223 */ /* 0x100fe20000010808 */
[----:B------:R-:W-:Y:S01]  /*d7c0*/  FMNMX.FTZ R6, R11, R6, !PT ;  /* 0x000000060b067209 */ /* 0x000fe20007810000 */
[-CC-:B------:R-:W-:Y:S01]  /*d7d0*/  FFMA.FTZ R176, R71, R38.reuse, -R8.reuse ;  /* 0x0000002647b07223 */ /* 0x180fe20000010808 */
[----:B-----5:R-:W-:Y:S01]  /*d7e0*/  FSEL R101, R14, -INF , P5 ;  /* 0xff8000000e657808 */ /* 0x020fe20002800000 */
[--C-:B------:R-:W-:Y:S01]  /*d7f0*/  FFMA.FTZ R71, R49, R38, -R8.reuse ;  /* 0x0000002631477223 */ /* 0x100fe20000010808 */
[----:B------:R-:W-:Y:S01]  /*d800*/  FMNMX.FTZ R6, R21, R6, !PT ;  /* 0x0000000615067209 */ /* 0x000fe20007810000 */
[-CC-:B------:R-:W-:Y:S01]  /*d810*/  FFMA.FTZ R69, R69, R38.reuse, -R8.reuse ;  /* 0x0000002645457223 */ /* 0x180fe20000010808 */
[----:B------:R-:W-:Y:S01]  /*d820*/  MUFU.EX2 R160, R160 ;  /* 0x000000a000a07308 */ /* 0x000fe20000000800 */
[--C-:B------:R-:W-:Y:S01]  /*d830*/  FFMA.FTZ R178, R67, R38, -R8.reuse ;  /* 0x0000002643b27223 */ /* 0x100fe20000010808 */
[----:B------:R-:W-:Y:S01]  /*d840*/  FMNMX.FTZ R6, R15, R6, !PT ;  /* 0x000000060f067209 */ /* 0x000fe20007810000 */
[-CC-:B------:R-:W-:Y:S01]  /*d850*/  FFMA.FTZ R67, R73, R38.reuse, -R8.reuse ;  /* 0x0000002649437223 */ /* 0x180fe20000010808 */
[-CC-:B------:R-:W-:Y:S01]  /*d860*/  FFMA.FTZ R168, R107, R38.reuse, -R8.reuse ;  /* 0x000000266ba87223 */ /* 0x180fe20000010808 */
[--C-:B------:R-:W-:Y:S01]  /*d870*/  FFMA.FTZ R170, R105, R38, -R8.reuse ;  /* 0x0000002669aa7223 */ /* 0x100fe20000010808 */
[----:B------:R-:W-:Y:S01]  /*d880*/  FMNMX.FTZ R6, R27, R6, !PT ;  /* 0x000000061b067209 */ /* 0x000fe20007810000 */
[-CC-:B------:R-:W-:Y:S01]  /*d890*/  FFMA.FTZ R172, R103, R38.reuse, -R8.reuse ;  /* 0x0000002667ac7223 */ /* 0x180fe20000010808 */
[----:B------:R-:W0:Y:S01]  /*d8a0*/  MUFU.EX2 R69, R69 ;  /* 0x0000004500457308 */ /* 0x000e220000000800 */
[--C-:B------:R-:W-:Y:S01]  /*d8b0*/  FFMA.FTZ R180, R75, R38, -R8.reuse ;  /* 0x000000264bb47223 */ /* 0x100fe20000010808 */
[----:B------:R-:W-:Y:S01]  /*d8c0*/  FMNMX.FTZ R6, R25, R6, !PT ;  /* 0x0000000619067209 */ /* 0x000fe20007810000 */
[-CC-:B------:R-:W-:Y:S01]  /*d8d0*/  FFMA.FTZ R73, R99, R38.reuse, -R8.reuse ;  /* 0x0000002663497223 */ /* 0x180fe20000010808 */
[-CC-:B------:R-:W-:Y:S01]  /*d8e0*/  FFMA.FTZ R164, R111, R38.reuse, -R8.reuse ;  /* 0x000000266fa47223 */ /* 0x180fe20000010808 */
[--C-:B------:R-:W-:Y:S01]  /*d8f0*/  FFMA.FTZ R166, R109, R38, -R8.reuse ;  /* 0x000000266da67223 */ /* 0x100fe20000010808 */
[----:B------:R-:W-:Y:S01]  /*d900*/  FMNMX.FTZ R6, R31, R6, !PT ;  /* 0x000000061f067209 */ /* 0x000fe20007810000 */
[-CC-:B------:R-:W-:Y:S01]  /*d910*/  FFMA.FTZ R85, R85, R38.reuse, -R8.reuse ;  /* 0x0000002655557223 */ /* 0x180fe20000010808 */
[----:B------:R-:W1:Y:S01]  /*d920*/  MUFU.EX2 R162, R162 ;  /* 0x000000a200a27308 */ /* 0x000e620000000800 */
        /* <DEDUP_REMOVED lines=14> */
[----:B------:R-:W3:Y:S01]  /*da10*/  MUFU.EX2 R77, R77 ;  /* 0x0000004d004d7308 */ /* 0x000ee20000000800 */
        /* <DEDUP_REMOVED lines=14> */
[----:B------:R-:W-:Y:S01]  /*db00*/  MOV R109, R151 ;  /* 0x00000097006d7202 */ /* 0x000fe20000000f00 */
[----:B------:R-:W-:Y:S01]  /*db10*/  IMAD.MOV.U32 R111, RZ, RZ, R151 ;  /* 0x000000ffff6f7224 */ /* 0x000fe200078e0097 */
[----:B------:R-:W-:Y:S01]  /*db20*/  FMNMX.FTZ R6, R47, R6, !PT ;  /* 0x000000062f067209 */ /* 0x000fe20007810000 */
[----:B------:R-:W5:Y:S03]  /*db30*/  MUFU.EX2 R79, R79 ;  /* 0x0000004f004f7308 */ /* 0x000f660000000800 */
[----:B------:R-:W-:-:S04]  /*db40*/  FMNMX.FTZ R6, R51, R6, !PT ;  /* 0x0000000633067209 */ /* 0x000fc80007810000 */
[----:B------:R-:W-:Y:S01]  /*db50*/  FMNMX.FTZ R6, R53, R6, !PT ;  /* 0x0000000635067209 */ /* 0x000fe20007810000 */
[----:B------:R-:W2:Y:S03]  /*db60*/  MUFU.EX2 R166, R166 ;  /* 0x000000a600a67308 */ /* 0x000ea60000000800 */
[----:B------:R-:W-:-:S04]  /*db70*/  FMNMX.FTZ R6, R57, R6, !PT ;  /* 0x0000000639067209 */ /* 0x000fc80007810000 */
[----:B------:R-:W-:Y:S01]  /*db80*/  FMNMX.FTZ R6, R55, R6, !PT ;  /* 0x0000000637067209 */ /* 0x000fe20007810000 */
[----:B------:R-:W2:Y:S03]  /*db90*/  MUFU.EX2 R81, R81 ;  /* 0x0000005100517308 */ /* 0x000ea60000000800 */
        /* <DEDUP_REMOVED lines=25> */
[-C--:B------:R-:W-:Y:S02]  /*dd30*/  FMUL.FTZ R6, R49, R38.reuse ;  /* 0x0000002631067220 */ /* 0x080fe40000410000 */
[----:B------:R-:W-:Y:S03]  /*dd40*/  MUFU.EX2 R67, R67 ;  /* 0x0000004300437308 */ /* 0x000fe60000000800 */
[----:B------:R-:W-:Y:S02]  /*dd50*/  FSEL R8, R6, RZ, P1 ;  /* 0x000000ff06087208 */ /* 0x000fe40000800000 */
[----:B------:R-:W-:Y:S01]  /*dd60*/  ISETP.GE.AND P1, PT, R96, 0x81, PT ;  /* 0x000000816000780c */ /* 0x000fe20003f26270 */
[----:B------:R-:W-:Y:S02]  /*dd70*/  IMAD.MOV.U32 R96, RZ, RZ, R151 ;  /* 0x000000ffff607224 */ /* 0x000fe400078e0097 */
[----:B------:R-:W-:Y:S01]  /*dd80*/  MUFU.EX2 R180, R180 ;  /* 0x000000b400b47308 */ /* 0x000fe20000000800 */
[-CC-:B------:R-:W-:Y:S01]  /*dd90*/  FFMA.FTZ R161, R5, R38.reuse, -R8.reuse ;  /* 0x0000002605a17223 */ /* 0x180fe20000010808 */
[-CC-:B------:R-:W-:Y:S01]  /*dda0*/  FFMA.FTZ R4, R4, R38.reuse, -R8.reuse ;  /* 0x0000002604047223 */ /* 0x180fe20000010808 */
[-CC-:B------:R-:W-:Y:S01]  /*ddb0*/  FFMA.FTZ R163, R9, R38.reuse, -R8.reuse ;  /* 0x0000002609a37223 */ /* 0x180fe20000010808 */
[----:B------:R-:W-:Y:S01]  /*ddc0*/  FADD.FTZ R5, R160, R69 ;  /* 0x00000045a0057221 */ /* 0x000fe20000010000 */
[-CC-:B------:R-:W-:Y:S01]  /*ddd0*/  FFMA.FTZ R6, R7, R38.reuse, -R8.reuse ;  /* 0x0000002607067223 */ /* 0x180fe20000010808 */
[-CC-:B------:R-:W-:Y:S01]  /*dde0*/  FFMA.FTZ R165, R13, R38.reuse, -R8.reuse ;  /* 0x000000260da57223 */ /* 0x180fe20000010808 */
[-CC-:B------:R-:W-:Y:S01]  /*ddf0*/  FFMA.FTZ R10, R11, R38.reuse, -R8.reuse ;  /* 0x000000260b0a7223 */ /* 0x180fe20000010808 */
[----:B------:R-:W-:Y:S01]  /*de00*/  MUFU.EX2 R161, R161 ;  /* 0x000000a100a17308 */ /* 0x000fe20000000800 */
[----:B-1----:R-:W-:Y:S01]  /*de10*/  FADD.FTZ R28, R162, R5 ;  /* 0x00000005a21c7221 */ /* 0x002fe20000010000 */
[-CC-:B------:R-:W-:Y:S01]  /*de20*/  FFMA.FTZ R167, R21, R38.reuse, -R8.reuse ;  /* 0x0000002615a77223 */ /* 0x180fe20000010808 */
[-CC-:B------:R-:W-:Y:S01]  /*de30*/  FFMA.FTZ R12, R15, R38.reuse, -R8.reuse ;  /* 0x000000260f0c7223 */ /* 0x180fe20000010808 */
[-C--:B------:R-:W-:Y:S01]  /*de40*/  FFMA.FTZ R169, R27, R38.reuse, -R8 ;  /* 0x000000261ba97223 */ /* 0x080fe20000010808 */
[----:B---3--:R-:W-:Y:S01]  /*de50*/  FADD.FTZ R5, R77, R28 ;  /* 0x0000001c4d057221 */ /* 0x008fe20000010000 */
[-CC-:B------:R-:W-:Y:S01]  /*de60*/  FFMA.FTZ R14, R25, R38.reuse, -R8.reuse ;  /* 0x00000026190e7223 */ /* 0x180fe20000010808 */
[-CC-:B------:R-:W-:Y:S01]  /*de70*/  FFMA.FTZ R171, R31, R38.reuse, -R8.reuse ;  /* 0x000000261fab7223 */ /* 0x180fe20000010808 */
[----:B------:R-:W0:Y:S01]  /*de80*/  MUFU.EX2 R4, R4 ;  /* 0x0000000400047308 */ /* 0x000e220000000800 */
[----:B----4-:R-:W-:Y:S01]  /*de90*/  FADD.FTZ R30, R164, R5 ;  /* 0x00000005a41e7221 */ /* 0x010fe20000010000 */
[-CC-:B------:R-:W-:Y:S01]  /*dea0*/  FFMA.FTZ R20, R29, R38.reuse, -R8.reuse ;  /* 0x000000261d147223 */ /* 0x180fe20000010808 */
[-CC-:B------:R-:W-:Y:S01]  /*deb0*/  FFMA.FTZ R173, R35, R38.reuse, -R8.reuse ;  /* 0x0000002623ad7223 */ /* 0x180fe20000010808 */
[-C--:B------:R-:W-:Y:S01]  /*dec0*/  FFMA.FTZ R24, R33, R38.reuse, -R8 ;  /* 0x0000002621187223 */ /* 0x080fe20000010808 */
[----:B-----5:R-:W-:Y:S01]  /*ded0*/  FADD.FTZ R5, R79, R30 ;  /* 0x0000001e4f057221 */ /* 0x020fe20000010000 */
[-CC-:B------:R-:W-:Y:S01]  /*dee0*/  FFMA.FTZ R175, R39, R38.reuse, -R8.reuse ;  /* 0x0000002627af7223 */ /* 0x180fe20000010808 */
[-CC-:B------:R-:W-:Y:S01]  /*def0*/  FFMA.FTZ R26, R41, R38.reuse, -R8.reuse ;  /* 0x00000026291a7223 */ /* 0x180fe20000010808 */
[----:B------:R-:W1:Y:S01]  /*df00*/  MUFU.EX2 R163, R163 ;  /* 0x000000a300a37308 */ /* 0x000e620000000800 */
[----:B--2---:R-:W-:Y:S01]  /*df10*/  FADD.FTZ R30, R166, R5 ;  /* 0x00000005a61e7221 */ /* 0x004fe20000010000 */
[-CC-:B------:R-:W-:Y:S01]  /*df20*/  FFMA.FTZ R177, R43, R38.reuse, -R8.reuse ;  /* 0x000000262bb17223 */ /* 0x180fe20000010808 */
[-CC-:B------:R-:W-:Y:S01]  /*df30*/  FFMA.FTZ R28, R45, R38.reuse, -R8.reuse ;  /* 0x000000262d1c7223 */ /* 0x180fe20000010808 */
[-C--:B------:R-:W-:Y:S01]  /*df40*/  FFMA.FTZ R179, R47, R38.reuse, -R8 ;  /* 0x000000262fb37223 */ /* 0x080fe20000010808 */
[----:B------:R-:W-:Y:S01]  /*df50*/  FADD.FTZ R7, R81, R30 ;  /* 0x0000001e51077221 */ /* 0x000fe20000010000 */
[-CC-:B------:R-:W-:Y:S01]  /*df60*/  FFMA.FTZ R30, R51, R38.reuse, -R8.reuse ;  /* 0x00000026331e7223 */ /* 0x180fe20000010808 */
[-C--:B------:R-:W-:Y:S01]  /*df70*/  FFMA.FTZ R53, R53, R38.reuse, -R8 ;  /* 0x0000002635357223 */ /* 0x080fe20000010808 */
[----:B------:R-:W2:Y:S01]  /*df80*/  MUFU.EX2 R6, R6 ;  /* 0x0000000600067308 */ /* 0x000ea20000000800 */
[----:B0-----:R-:W-:Y:S01]  /*df90*/  FADD.FTZ R32, R161, R4 ;  /* 0x00000004a1207221 */ /* 0x001fe20000010000 */
[----:B------:R-:W-:Y:S01]  /*dfa0*/  FADD.FTZ R34, R168, R7 ;  /* 0x00000007a8227221 */ /* 0x000fe20000010000 */
[-CC-:B------:R-:W-:Y:S01]  /*dfb0*/  FFMA.FTZ R57, R57, R38.reuse, -R8.reuse ;  /* 0x0000002639397223 */ /* 0x180fe20000010808 */
[-CC-:B------:R-:W-:Y:S01]  /*dfc0*/  FFMA.FTZ R55, R55, R38.reuse, -R8.reuse ;  /* 0x0000002637377223 */ /* 0x180fe20000010808 */
[-C--:B------:R-:W-:Y:S01]  /*dfd0*/  FFMA.FTZ R59, R59, R38.reuse, -R8 ;  /* 0x000000263b3b7223 */ /* 0x080fe20000010808 */
[----:B------:R-:W-:Y:S01]  /*dfe0*/  FADD.FTZ R7, R83, R34 ;  /* 0x0000002253077221 */ /* 0x000fe20000010000 */
[-C--:B------:R-:W-:Y:S01]  /*dff0*/  FFMA.FTZ R61, R61, R38.reuse, -R8 ;  /* 0x000000263d3d7223 */ /* 0x080fe20000010808 */
[----:B------:R-:W0:Y:S01]  /*e000*/  MUFU.EX2 R165, R165 ;  /* 0x000000a500a57308 */ /* 0x000e220000000800 */
[----:B-1----:R-:W-:Y:S01]  /*e010*/  FADD.FTZ R5, R163, R32 ;  /* 0x00000020a3057221 */ /* 0x002fe20000010000 */
[----:B------:R-:W-:Y:S01]  /*e020*/  FADD.FTZ R34, R170, R7 ;  /* 0x00000007aa227221 */ /* 0x000fe20000010000 */
[-CC-:B------:R-:W-:Y:S01]  /*e030*/  FFMA.FTZ R63, R63, R38.reuse, -R8.reuse ;  /* 0x000000263f3f7223 */ /* 0x180fe20000010808 */
[-CC-:B------:R-:W-:Y:S01]  /*e040*/  FFMA.FTZ R65, R65, R38.reuse, -R8.reuse ;  /* 0x0000002641417223 */ /* 0x180fe20000010808 */
[-C--:B------:R-:W-:Y:S01]  /*e050*/  FFMA.FTZ R91, R91, R38.reuse, -R8 ;  /* 0x000000265b5b7223 */ /* 0x080fe20000010808 */
[----:B------:R-:W-:Y:S01]  /*e060*/  FADD.FTZ R7, R87, R34 ;  /* 0x0000002257077221 */ /* 0x000fe20000010000 */
[-CC-:B------:R-:W-:Y:S01]  /*e070*/  FFMA.FTZ R93, R93, R38.reuse, -R8.reuse ;  /* 0x000000265d5d7223 */ /* 0x180fe20000010808 */
[----:B------:R-:W1:Y:S01]  /*e080*/  MUFU.EX2 R10, R10 ;  /* 0x0000000a000a7308 */ /* 0x000e620000000800 */
[----:B--2---:R-:W-:Y:S01]  /*e090*/  FADD.FTZ R32, R6, R5 ;  /* 0x0000000506207221 */ /* 0x004fe20000010000 */
[----:B------:R-:W-:Y:S01]  /*e0a0*/  FADD.FTZ R36, R172, R7 ;  /* 0x00000007ac247221 */ /* 0x000fe20000010000 */
[-CC-:B------:R-:W-:Y:S01]  /*e0b0*/  FFMA.FTZ R95, R95, R38.reuse, -R8.reuse ;  /* 0x000000265f5f7223 */ /* 0x180fe20000010808 */
[-CC-:B------:R-:W-:Y:S01]  /*e0c0*/  FFMA.FTZ R97, R97, R38.reuse, -R8.reuse ;  /* 0x0000002661617223 */ /* 0x180fe20000010808 */
[----:B------:R-:W-:Y:S01]  /*e0d0*/  FFMA.FTZ R101, R101, R38, -R8 ;  /* 0x0000002665657223 */ /* 0x000fe20000010808 */
[----:B------:R-:W-:Y:S01]  /*e0e0*/  FADD.FTZ R7, R89, R36 ;  /* 0x0000002459077221 */ /* 0x000fe20000010000 */
[----:B------:R-:W-:Y:S01]  /*e0f0*/  F2FP.F16.F32.PACK_AB R161, R4, R161 ;  /* 0x000000a104a1723e */ /* 0x000fe200000000ff */
[----:B------:R-:W2:Y:S01]  /*e100*/  MUFU.EX2 R167, R167 ;  /* 0x000000a700a77308 */ /* 0x000ea20000000800 */
[----:B0-----:R-:W-:Y:S01]  /*e110*/  FADD.FTZ R5, R165, R32 ;  /* 0x00000020a5057221 */ /* 0x001fe20000010000 */
[----:B------:R-:W-:Y:S01]  /*e120*/  FADD.FTZ R36, R174, R7 ;  /* 0x00000007ae247221 */ /* 0x000fe20000010000 */
[----:B------:R-:W-:-:S02]  /*e130*/  F2FP.F16.F32.PACK_AB R163, R6, R163 ;  /* 0x000000a306a3723e */ /* 0x000fc400000000ff */
[----:B------:R-:W-:Y:S01]  /*e140*/  F2FP.F16.F32.PACK_AB R172, R89, R172 ;  /* 0x000000ac59ac723e */ /* 0x000fe200000000ff */
[----:B------:R-:W-:Y:S01]  /*e150*/  IMAD.MOV.U32 R89, RZ, RZ, R151 ;  /* 0x000000ffff597224 */ /* 0x000fe200078e0097 */
[----:B------:R-:W-:Y:S01]  /*e160*/  F2FP.F16.F32.PACK_AB R160, R69, R160 ;  /* 0x000000a045a0723e */ /* 0x000fe200000000ff */
[----:B------:R-:W0:Y:S01]  /*e170*/  MUFU.EX2 R12, R12 ;  /* 0x0000000c000c7308 */ /* 0x000e220000000800 */
[----:B-1----:R-:W-:Y:S01]  /*e180*/  FADD.FTZ R32, R10, R5 ;  /* 0x000000050a207221 */ /* 0x002fe20000010000 */
[----:B------:R-:W-:Y:S02]  /*e190*/  F2FP.F16.F32.PACK_AB R162, R77, R162 ;  /* 0x000000a24da2723e */ /* 0x000fe400000000ff */
[----:B------:R-:W-:Y:S02]  /*e1a0*/  F2FP.F16.F32.PACK_AB R164, R79, R164 ;  /* 0x000000a44fa4723e */ /* 0x000fe400000000ff */
[----:B------:R-:W-:Y:S02]  /*e1b0*/  F2FP.F16.F32.PACK_AB R166, R81, R166 ;  /* 0x000000a651a6723e */ /* 0x000fe400000000ff */
[----:B------:R-:W1:Y:S01]  /*e1c0*/  MUFU.EX2 R169, R169 ;  /* 0x000000a900a97308 */ /* 0x000e620000000800 */
[----:B--2---:R-:W-:Y:S01]  /*e1d0*/  FADD.FTZ R5, R167, R32 ;  /* 0x00000020a7057221 */ /* 0x004fe20000010000 */
[----:B------:R-:W-:-:S02]  /*e1e0*/  F2FP.F16.F32.PACK_AB R168, R83, R168 ;  /* 0x000000a853a8723e */ /* 0x000fc400000000ff */
[----:B------:R-:W-:Y:S02]  /*e1f0*/  F2FP.F16.F32.PACK_AB R170, R87, R170 ;  /* 0x000000aa57aa723e */ /* 0x000fe400000000ff */
[----:B------:R-:W-:Y:S02]  /*e200*/  F2FP.F16.F32.PACK_AB R174, R85, R174 ;  /* 0x000000ae55ae723e */ /* 0x000fe400000000ff */
[----:B------:R-:W2:Y:S01]  /*e210*/  MUFU.EX2 R14, R14 ;  /* 0x0000000e000e7308 */ /* 0x000ea20000000800 */
[----:B0-----:R-:W-:Y:S01]  /*e220*/  FADD.FTZ R34, R12, R5 ;  /* 0x000000050c227221 */ /* 0x001fe20000010000 */
[----:B------:R-:W-:Y:S02]  /*e230*/  F2FP.F16.F32.PACK_AB R165, R10, R165 ;  /* 0x000000a50aa5723e */ /* 0x000fe400000000ff */
[----:B------:R-:W-:-:S04]  /*e240*/  F2FP.F16.F32.PACK_AB R167, R12, R167 ;  /* 0x000000a70ca7723e */ /* 0x000fc800000000ff */
[----:B------:R-:W0:Y:S01]  /*e250*/  MUFU.EX2 R171, R171 ;  /* 0x000000ab00ab7308 */ /* 0x000e220000000800 */
[----:B-1----:R-:W-:-:S07]  /*e260*/  FADD.FTZ R5, R169, R34 ;  /* 0x00000022a9057221 */ /* 0x002fce0000010000 */
[----:B------:R-:W1:Y:S01]  /*e270*/  MUFU.EX2 R20, R20 ;  /* 0x0000001400147308 */ /* 0x000e620000000800 */
[C---:B--2---:R-:W-:Y:S01]  /*e280*/  FADD.FTZ R34, R14.reuse, R5 ;  /* 0x000000050e227221 */ /* 0x044fe20000010000 */
[----:B------:R-:W-:Y:S01]  /*e290*/  FADD.FTZ R5, R85, R36 ;  /* 0x0000002455057221 */ /* 0x000fe20000010000 */
[----:B------:R-:W-:-:S03]  /*e2a0*/  F2FP.F16.F32.PACK_AB R169, R14, R169 ;  /* 0x000000a90ea9723e */ /* 0x000fc600000000ff */
[----:B------:R-:W-:Y:S01]  /*e2b0*/  FADD.FTZ R40, R176, R5 ;  /* 0x00000005b0287221 */ /* 0x000fe20000010000 */
[----:B------:R-:W-:Y:S01]  /*e2c0*/  F2FP.F16.F32.PACK_AB R176, R71, R176 ;  /* 0x000000b047b0723e */ /* 0x000fe200000000ff */
[----:B------:R-:W2:Y:S01]  /*e2d0*/  MUFU.EX2 R173, R173 ;  /* 0x000000ad00ad7308 */ /* 0x000ea20000000800 */
[----:B0-----:R-:W-:Y:S01]  /*e2e0*/  FADD.FTZ R3, R171, R34 ;  /* 0x00000022ab037221 */ /* 0x001fe20000010000 */
[----:B------:R-:W-:-:S04]  /*e2f0*/  FADD.FTZ R5, R71, R40 ;  /* 0x0000002847057221 */ /* 0x000fc80000010000 */
[----:B------:R-:W-:Y:S01]  /*e300*/  FADD.FTZ R40, R178, R5 ;  /* 0x00000005b2287221 */ /* 0x000fe20000010000 */
[C---:B------:R-:W-:Y:S01]  /*e310*/  F2FP.F16.F32.PACK_AB R178, R67.reuse, R178 ;  /* 0x000000b243b2723e */ /* 0x040fe200000000ff */
[----:B------:R-:W0:Y:S01]  /*e320*/  MUFU.EX2 R24, R24 ;  /* 0x0000001800187308 */ /* 0x000e220000000800 */
[C---:B-1----:R-:W-:Y:S01]  /*e330*/  FADD.FTZ R36, R20.reuse, R3 ;  /* 0x0000000314247221 */ /* 0x042fe20000010000 */
[----:B------:R-:W-:Y:S01]  /*e340*/  FADD.FTZ R5, R67, R40 ;  /* 0x0000002843057221 */ /* 0x000fe20000010000 */
[----:B------:R-:W-:-:S03]  /*e350*/  F2FP.F16.F32.PACK_AB R171, R20, R171 ;  /* 0x000000ab14ab723e */ /* 0x000fc600000000ff */
[----:B------:R-:W-:Y:S02]  /*e360*/  FADD.FTZ R40, R180, R5 ;  /* 0x00000005b4287221 */ /* 0x000fe40000010000 */
        /* <DEDUP_REMOVED lines=35> */
[----:B------:R-:W-:-:S05]  /*e5a0*/  IMAD.MOV.U32 R99, RZ, RZ, R151 ;  /* 0x000000ffff637224 */ /* 0x000fca00078e0097 */
        /* <DEDUP_REMOVED lines=9> */
[----:B------:R-:W-:Y:S02]  /*e640*/  F2FP.F16.F32.PACK_AB R186, R103, R186 ;  /* 0x000000ba67ba723e */ /* 0x000fe400000000ff */
[----:B------:R-:W-:-:S04]  /*e650*/  MOV R103, R151 ;  /* 0x0000009700677202 */ /* 0x000fc80000000f00 */
        /* <DEDUP_REMOVED lines=9> */
[----:B------:R-:W-:Y:S01]  /*e6f0*/  F2FP.F16.F32.PACK_AB R188, R105, R188 ;  /* 0x000000bc69bc723e */ /* 0x000fe200000000ff */
[----:B------:R-:W-:-:S05]  /*e700*/  IMAD.MOV.U32 R105, RZ, RZ, R151 ;  /* 0x000000ffff697224 */ /* 0x000fca00078e0097 */
[----:B------:R2:W3:Y:S01]  /*e710*/  MUFU.EX2 R40, R91 ;  /* 0x0000005b00287308 */ /* 0x0004e20000000800 */
[C---:B0-----:R-:W-:Y:S01]  /*e720*/  FADD.FTZ R44, R36.reuse, R3 ;  /* 0x00000003242c7221 */ /* 0x041fe20000010000 */
[----:B------:R-:W-:-:S06]  /*e730*/  F2FP.F16.F32.PACK_AB R185, R36, R61 ;  /* 0x0000003d24b9723e */ /* 0x000fcc00000000ff */
[----:B------:R-:W0:Y:S01]  /*e740*/  MUFU.EX2 R93, R93 ;  /* 0x0000005d005d7308 */ /* 0x000e220000000800 */
[----:B-1----:R-:W-:Y:S01]  /*e750*/  FADD.FTZ R3, R65, R44 ;  /* 0x0000002c41037221 */ /* 0x002fe20000010000 */
[----:B--2---:R-:W-:-:S06]  /*e760*/  MOV R91, R151 ;  /* 0x00000097005b7202 */ /* 0x004fcc0000000f00 */
[----:B------:R1:W2:Y:S01]  /*e770*/  MUFU.EX2 R42, R95 ;  /* 0x0000005f002a7308 */ /* 0x0002a20000000800 */
[C---:B---3--:R-:W-:Y:S01]  /*e780*/  FADD.FTZ R6, R40.reuse, R3 ;  /* 0x0000000328067221 */ /* 0x048fe20000010000 */
[----:B------:R-:W-:-:S06]  /*e790*/  F2FP.F16.F32.PACK_AB R187, R40, R65 ;  /* 0x0000004128bb723e */ /* 0x000fcc00000000ff */
[----:B------:R-:W3:Y:S01]  /*e7a0*/  MUFU.EX2 R190, R190 ;  /* 0x000000be00be7308 */ /* 0x000ee20000000800 */
[----:B0-----:R-:W-:Y:S01]  /*e7b0*/  FADD.FTZ R3, R93, R6 ;  /* 0x000000065d037221 */ /* 0x001fe20000010000 */
[----:B-1----:R-:W-:-:S06]  /*e7c0*/  IMAD.MOV.U32 R95, RZ, RZ, R151 ;  /* 0x000000ffff5f7224 */ /* 0x002fcc00078e0097 */
[----:B------:R-:W0:Y:S01]  /*e7d0*/  MUFU.EX2 R97, R97 ;  /* 0x0000006100617308 */ /* 0x000e220000000800 */
[C---:B--2---:R-:W-:Y:S01]  /*e7e0*/  FADD.FTZ R6, R42.reuse, R3 ;  /* 0x000000032a067221 */ /* 0x044fe20000010000 */
[----:B------:R-:W-:Y:S01]  /*e7f0*/  F2FP.F16.F32.PACK_AB R189, R42, R93 ;  /* 0x0000005d2abd723e */ /* 0x000fe200000000ff */
[----:B------:R-:W-:-:S05]  /*e800*/  IMAD.MOV.U32 R93, RZ, RZ, R151 ;  /* 0x000000ffff5d7224 */ /* 0x000fca00078e0097 */
[----:B------:R-:W1:Y:S01]  /*e810*/  MUFU.EX2 R107, R107 ;  /* 0x0000006b006b7308 */ /* 0x000e620000000800 */
[----:B---3--:R-:W-:-:S07]  /*e820*/  FADD.FTZ R8, R190, R5 ;  /* 0x00000005be087221 */ /* 0x008fce0000010000 */
[----:B------:R2:W3:Y:S01]  /*e830*/  MUFU.EX2 R4, R101 ;  /* 0x0000006500047308 */ /* 0x0004e20000000800 */
[----:B0-----:R-:W-:Y:S01]  /*e840*/  FADD.FTZ R3, R97, R6 ;  /* 0x0000000661037221 */ /* 0x001fe20000010000 */
[C---:B-1----:R-:W-:Y:S01]  /*e850*/  FADD.FTZ R8, R107.reuse, R8 ;  /* 0x000000086b087221 */ /* 0x042fe20000010000 */
[----:B------:R-:W-:Y:S01]  /*e860*/  F2FP.F16.F32.PACK_AB R190, R107, R190 ;  /* 0x000000be6bbe723e */ /* 0x000fe200000000ff */
[--C-:B------:R-:W-:Y:S02]  /*e870*/  IMAD.MOV.U32 R107, RZ, RZ, R151.reuse ;  /* 0x000000ffff6b7224 */ /* 0x100fe400078e0097 */
[----:B--2---:R-:W-:Y:S01]  /*e880*/  IMAD.MOV.U32 R101, RZ, RZ, R151 ;  /* 0x000000ffff657224 */ /* 0x004fe200078e0097 */
[C---:B---3--:R-:W-:Y:S01]  /*e890*/  F2FP.F16.F32.PACK_AB R191, R4.reuse, R97 ;  /* 0x0000006104bf723e */ /* 0x048fe200000000ff */
[----:B------:R-:W-:Y:S01]  /*e8a0*/  FADD.FTZ R3, R4, R3 ;  /* 0x0000000304037221 */ /* 0x000fe20000010000 */
[----:B------:R-:W-:Y:S01]  /*e8b0*/  MOV R97, R151 ;  /* 0x0000009700617202 */ /* 0x000fe20000000f00 */
[----:B------:R-:W-:Y:S06]  /*e8c0*/  @!P1 BRA `(.L_x_7162) ;  /* 0x0000002c00189947 */ /* 0x000fec0003800000 */
[----:B------:R-:W-:Y:S01]  /*e8d0*/  VIADD R210, R210, 0xfffffffe ;  /* 0xfffffffed2d27836 */ /* 0x000fe20000000000 */
[----:B------:R-:W-:Y:S01]  /*e8e0*/  MOV R10, R37 ;  /* 0x00000025000a7202 */ /* 0x000fe20000000f00 */
[----:B------:R-:W-:Y:S01]  /*e8f0*/  IMAD.MOV.U32 R9, RZ, RZ, R49 ;  /* 0x000000ffff097224 */ /* 0x000fe200078e0031 */
[----:B------:R-:W-:Y:S01]  /*e900*/  CS2R R150, SRZ ;  /* 0x0000000000967805 */ /* 0x000fe2000001ff00 */
[----:B------:R-:W-:Y:S01]  /*e910*/  IMAD.MOV.U32 R4, RZ, RZ, R158 ;  /* 0x000000ffff047224 */ /* 0x000fe200078e009e */
[----:B------:R-:W-:Y:S01]  /*e920*/  CS2R R148, SRZ ;  /* 0x0000000000947805 */ /* 0x000fe2000001ff00 */
[----:B------:R-:W-:Y:S01]  /*e930*/  IMAD.MOV.U32 R11, RZ, RZ, R152 ;  /* 0x000000ffff0b7224 */ /* 0x000fe200078e0098 */
        /* <DEDUP_REMOVED lines=29> */
[----:B------:R-:W-:-:S07]  /*eb10*/  CS2R R88, SRZ ;  /* 0x0000000000587805 */ /* 0x000fce000001ff00 */
.L_x_7174:
[----:B------:R-:W-:Y:S01]  /*eb20*/  ISETP.NE.AND P1, PT, R11, 0x1, PT ;  /* 0x000000010b00780c */ /* 0x000fe20003f25270 */
[----:B------:R-:W-:Y:S05]  /*eb30*/  YIELD ;  /* 0x0000000000007946 */ /* 0x000fea0003800000 */
[----:B------:R-:W-:Y:S02]  /*eb40*/  SEL R5, RZ, 0x1, P1 ;  /* 0x00000001ff057807 */ /* 0x000fe40000800000 */
[----:B------:R-:W-:Y:S02]  /*eb50*/  ISETP.NE.AND P1, PT, R194, RZ, PT ;  /* 0x000000ffc200720c */ /* 0x000fe40003f25270 */
[----:B------:R-:W-:-:S11]  /*eb60*/  LOP3.LUT R158, R4, R5, RZ, 0x3c, !PT ;  /* 0x00000005049e7212 */ /* 0x000fd600078e3cff */
[----:B------:R-:W-:Y:S05]  /*eb70*/  @P1 BRA `(.L_x_7163) ;  /* 0x00000000003c1947 */ /* 0x000fea0003800000 */
[----:B------:R-:W-:Y:S05]  /*eb80*/  @!P0 BRA `(.L_x_7164) ;  /* 0x0000000000048947 */ /* 0x000fea0003800000 */
[----:B------:R-:W-:Y:S01]  /*eb90*/  BPT.TRAP 0x1 ;  /* 0x000000040000795c */ /* 0x000fe20000300000 */
.L_x_7164:
        /* <DEDUP_REMOVED lines=8> */
.L_x_7165:
[----:B------:R-:W-:Y:S04]  /*ec20*/  BSSY B0, `(.L_x_7163) ;  /* 0x0000004000007945 */ /* 0x000fe80003800000 */
[----:B-1----:R-:W-:Y:S05]  /*ec30*/  @P2 BRA `(.L_x_7166) ;  /* 0x0000000000082947 */ /* 0x002fea0003800000 */
[----:B------:R-:W1:Y:S02]  /*ec40*/  SYNCS.PHASECHK.TRANS64.TRYWAIT P2, [R5+URZ+0x28830], R6 ;  /* 0x02883006050075a7 */ /* 0x000e64000804017f */
[----:B-1----:R-:W-:Y:S05]  /*ec50*/  @!P2 BRA `(.L_x_7167) ;  /* 0x000000cc00aca947 */ /* 0x002fea0003800000 */
.L_x_7166:
[----:B------:R-:W-:Y:S05]  /*ec60*/  BSYNC B0 ;  /* 0x0000000000007941 */ /* 0x000fea0003800000 */
.L_x_7163:
[----:B01----:R-:W0:Y:S01]  /*ec70*/  S2R R5, SR_TID.X ;  /* 0x0000000000057919 */ /* 0x003e220000002100 */
[----:B------:R-:W-:Y:S01]  /*ec80*/  VIADD R152, R11, 0x1 ;  /* 0x000000010b987836 */ /* 0x000fe20000000000 */
[----:B------:R-:W-:Y:S05]  /*ec90*/  WARPSYNC.ALL ;  /* 0x0000000000007948 */ /* 0x000fea0003800000 */
[C---:B------:R-:W-:Y:S01]  /*eca0*/  ISETP.NE.AND P2, PT, R152.reuse, 0x2, PT ;  /* 0x000000029800780c */ /* 0x040fe20003f45270 */
[----:B------:R-:W-:Y:S01]  /*ecb0*/  IMAD.MOV.U32 R7, RZ, RZ, 0x40000040 ;  /* 0x40000040ff077424 */ /* 0x000fe200078e00ff */
[----:B------:R-:W-:Y:S01]  /*ecc0*/  MOV R15, 0x40000040 ;  /* 0x40000040000f7802 */ /* 0x000fe20000000f00 */
[----:B------:R-:W-:Y:S01]  /*ecd0*/  IMAD.MOV.U32 R21, RZ, RZ, 0x40000040 ;  /* 0x40000040ff157424 */ /* 0x000fe200078e00ff */
[----:B------:R-:W-:-:S02]  /*ece0*/  SEL R152, R152, RZ, P2 ;  /* 0x000000ff98987207 */ /* 0x000fc40001000000 */
[----:B------:R-:W-:Y:S02]  /*ecf0*/  R2UR UR7, R7 ;  /* 0x00000000070772ca */ /* 0x000fe400000e0000 */
[----:B------:R-:W-:Y:S01]  /*ed00*/  R2UR UR11, R15 ;  /* 0x000000000f0b72ca */ /* 0x000fe200000e0000 */
[----:B------:R-:W-:Y:S01]  /*ed10*/  IMAD R6, R152, 0x800, R0 ;  /* 0x0000080098067824 */ /* 0x000fe200078e0200 */
[----:B------:R-:W-:Y:S02]  /*ed20*/  R2UR UR15, R21 ;  /* 0x00000000150f72ca */ /* 0x000fe400000e0000 */
[----:B------:R-:W-:Y:S01]  /*ed30*/  MOV R13, 0x40000040 ;  /* 0x40000040000d7802 */ /* 0x000fe20000000f00 */
[C---:B------:R-:W-:Y:S01]  /*ed40*/  VIADD R14, R6.reuse, 0x2 ;  /* 0x00000002060e7836 */ /* 0x040fe20000000000 */
[C---:B------:R-:W-:Y:S01]  /*ed50*/  R2UR UR6, R6.reuse ;  /* 0x00000000060672ca */ /* 0x040fe200000e0000 */
[C---:B------:R-:W-:Y:S01]  /*ed60*/  VIADD R12, R6.reuse, 0x6 ;  /* 0x00000006060c7836 */ /* 0x040fe20000000000 */
[----:B------:R-:W-:-:S02]  /*ed70*/  IADD3 R20, R6, 0x4, RZ ;  /* 0x0000000406147810 */ /* 0x000fc40007ffe0ff */
[----:B------:R-:W-:Y:S01]  /*ed80*/  R2UR UR10, R14 ;  /* 0x000000000e0a72ca */ /* 0x000fe200000e0000 */
[----:B------:R-:W-:Y:S01]  /*ed90*/  VIADD R14, R6, 0x400 ;  /* 0x00000400060e7836 */ /* 0x000fe20000000000 */
[----:B------:R-:W-:Y:S01]  /*eda0*/  R2UR UR14, R20 ;  /* 0x00000000140e72ca */ /* 0x000fe200000e0000 */
[----:B------:R-:W-:Y:S01]  /*edb0*/  VIADD R20, R6, 0x404 ;  /* 0x0000040406147836 */ /* 0x000fe20000000000 */
[----:B------:R-:W-:Y:S01]  /*edc0*/  R2UR UR18, R12 ;  /* 0x000000000c1272ca */ /* 0x000fe200000e0000 */
[----:B------:R-:W-:Y:S01]  /*edd0*/  VIADD R12, R6, 0x402 ;  /* 0x00000402060c7836 */ /* 0x000fe20000000000 */
[----:B------:R-:W-:Y:S02]  /*ede0*/  R2UR UR19, R13 ;  /* 0x000000000d1372ca */ /* 0x000fe400000e0000 */
[----:B0-----:R-:W-:Y:S02]  /*edf0*/  SHF.R.U32.HI R5, RZ, 0x7, R5 ;  /* 0x00000007ff057819 */ /* 0x001fe40000011605 */
[----:B------:R-:W-:-:S02]  /*ee00*/  R2UR UR22, R14 ;  /* 0x000000000e1672ca */ /* 0x000fc400000e0000 */
[----:B------:R-:W-:Y:S02]  /*ee10*/  IADD3 R5, R5, 0x8, RZ ;  /* 0x0000000805057810 */ /* 0x000fe40007ffe0ff */
[----:B------:R-:W-:Y:S02]  /*ee20*/  R2UR UR23, R15 ;  /* 0x000000000f1772ca */ /* 0x000fe400000e0000 */
[----:B------:R-:W-:Y:S01]  /*ee30*/  R2UR UR26, R12 ;  /* 0x000000000c1a72ca */ /* 0x000fe200000e0000 */
[----:B------:R0:W-:Y:S01]  /*ee40*/  BAR.SYNC.DEFER_BLOCKING R5, 0x100 ;  /* 0x000400050000751d */ /* 0x0001e20000010000 */
[----:B------:R-:W-:Y:S02]  /*ee50*/  R2UR UR27, R13 ;  /* 0x000000000d1b72ca */ /* 0x000fe400000e0000 */
[----:B------:R-:W-:Y:S02]  /*ee60*/  R2UR UR30, R20 ;  /* 0x00000000141e72ca */ /* 0x000fe400000e0000 */
[----:B------:R-:W-:-:S02]  /*ee70*/  R2UR UR31, R21 ;  /* 0x00000000151f72ca */ /* 0x000fc400000e0000 */
[----:B------:R-:W-:Y:S02]  /*ee80*/  IADD3 R6, R6, 0x406, RZ ;  /* 0x0000040606067810 */ /* 0x000fe40007ffe0ff */
[----:B------:R-:W-:Y:S02]  /*ee90*/  R2UR UR35, R7 ;  /* 0x00000000072372ca */ /* 0x000fe400000e0000 */
[----:B------:R-:W-:Y:S01]  /*eea0*/  R2UR UR34, R6 ;  /* 0x00000000062272ca */ /* 0x000fe200000e0000 */
[----:B------:R-:W-:-:S06]  /*eeb0*/  WARPGROUP.ARRIVE ;  /* 0x00000000000079c5 */ /* 0x000fcc0000000000 */
        /* <DEDUP_REMOVED lines=26> */
.L_x_7169:
[----:B------:R-:W-:Y:S01]  /*f060*/  SHF.L.U32 R4, R4, 0x1f, RZ ;  /* 0x0000001f04047819 */ /* 0x000fe200000006ff */
[----:B------:R-:W-:-:S04]  /*f070*/  IMAD R5, R11, 0x8, R156 ;  /* 0x000000080b057824 */ /* 0x000fc800078e029c */
[----:B------:R0:W1:Y:S01]  /*f080*/  SYNCS.PHASECHK.TRANS64.TRYWAIT P1, [R5+URZ+0x28850], R4 ;  /* 0x02885004050075a7 */ /* 0x000062000802017f */
[----:B------:R-:W-:Y:S05]  /*f090*/  @!P0 BRA `(.L_x_7170) ;  /* 0x0000000000048947 */ /* 0x000fea0003800000 */
[----:B------:R-:W-:Y:S01]  /*f0a0*/  BPT.TRAP 0x1 ;  /* 0x000000040000795c */ /* 0x000fe20000300000 */
.L_x_7170:
[----:B-1----:R-:W-:Y:S05]  /*f0b0*/  @P1 BRA `(.L_x_7168) ;  /* 0x0000000000081947 */ /* 0x002fea0003800000 */
[----:B------:R-:W1:Y:S02]  /*f0c0*/  SYNCS.PHASECHK.TRANS64.TRYWAIT P1, [R5+URZ+0x28850], R4 ;  /* 0x02885004050075a7 */ /* 0x000e64000802017f */
[----:B-1----:R-:W-:Y:S05]  /*f0d0*/  @!P1 BRA `(.L_x_7171) ;  /* 0x000000c800a09947 */ /* 0x002fea0003800000 */
.L_x_7168:
[----:B01----:R-:W-:Y:S01]  /*f0e0*/  VIADD R4, R156, 0x400 ;  /* 0x000004009c047836 */ /* 0x003fe20000000000 */
[----:B------:R-:W-:Y:S05]  /*f0f0*/  WARPSYNC.ALL ;  /* 0x0000000000007948 */ /* 0x000fea0003800000 */
[----:B------:R-:W-:Y:S01]  /*f100*/  SHF.R.U32.HI R4, RZ, 0x4, R4 ;  /* 0x00000004ff047819 */ /* 0x000fe20000011604 */
[----:B------:R-:W-:Y:S01]  /*f110*/  IMAD.MOV.U32 R5, RZ, RZ, 0x40000040 ;  /* 0x40000040ff057424 */ /* 0x000fe200078e00ff */
[----:B------:R-:W-:Y:S01]  /*f120*/  WARPGROUP.ARRIVE ;  /* 0x00000000000079c5 */ /* 0x000fe20000000000 */
[----:B------:R-:W-:-:S05]  /*f130*/  MOV R7, 0x40000040 ;  /* 0x4000004000077802 */ /* 0x000fca0000000f00 */
[----:B------:R-:W0:Y:S01]  /*f140*/  S2R R12, SR_TID.X ;  /* 0x00000000000c7919 */ /* 0x000e220000002100 */
[----:B------:R-:W-:Y:S02]  /*f150*/  LOP3.LUT R4, R4, 0x3fff, RZ, 0xc0, !PT ;  /* 0x00003fff04047812 */ /* 0x000fe400078ec0ff */
[----:B------:R-:W-:Y:S02]  /*f160*/  R2UR UR7, R5 ;  /* 0x00000000050772ca */ /* 0x000fe400000e0000 */
[----:B------:R-:W-:Y:S02]  /*f170*/  LOP3.LUT R4, R4, 0x4000000, RZ, 0xfc, !PT ;  /* 0x0400000004047812 */ /* 0x000fe400078efcff */
[----:B------:R-:W-:Y:S02]  /*f180*/  MOV R5, 0x40000040 ;  /* 0x4000004000057802 */ /* 0x000fe40000000f00 */
[----:B------:R-:W-:-:S04]  /*f190*/  LEA R4, R11, R4, 0xb ;  /* 0x000000040b047211 */ /* 0x000fc800078e58ff */
[C---:B------:R-:W-:Y:S01]  /*f1a0*/  R2UR UR6, R4.reuse ;  /* 0x00000000040672ca */ /* 0x040fe200000e0000 */
[----:B------:R-:W-:-:S12]  /*f1b0*/  VIADD R6, R4, 0x80 ;  /* 0x0000008004067836 */ /* 0x000fd80000000000 */
[----:B------:R-:W-:Y:S01]  /*f1c0*/  HGMMA.64x128x16.F32 R88, R160, gdesc[UR4].tnspB, R88, gsb0 ;  /* 0x41e00004a0587df0 */ /* 0x000fe20008000858 */
[----:B------:R-:W-:Y:S01]  /*f1d0*/  R2UR UR6, R6 ;  /* 0x00000000060672ca */ /* 0x000fe200000e0000 */
[----:B------:R-:W-:Y:S01]  /*f1e0*/  VIADD R6, R4, 0x100 ;  /* 0x0000010004067836 */ /* 0x000fe20000000000 */
[----:B------:R-:W-:Y:S01]  /*f1f0*/  R2UR UR7, R7 ;  /* 0x00000000070772ca */ /* 0x000fe200000e0000 */
[----:B------:R-:W-:Y:S01]  /*f200*/  IMAD.MOV.U32 R7, RZ, RZ, 0x40000040 ;  /* 0x40000040ff077424 */ /* 0x000fe200078e00ff */
[----:B0-----:R-:W-:Y:S01]  /*f210*/  SHF.R.U32.HI R12, RZ, 0x7, R12 ;  /* 0x00000007ff0c7819 */ /* 0x001fe2000001160c */
[----:B------:R-:W-:Y:S02]  /*f220*/  WARPGROUP.DEPBAR.LE gsb0, 0x0 ;  /* 0x00008000000079c5 */ /* 0x000fe40000010000 */
[----:B------:R-:W-:-:S08]  /*f230*/  WARPGROUP.ARRIVE ;  /* 0x00000000000079c5 */ /* 0x000fd00000000000 */
[----:B------:R-:W-:Y:S01]  /*f240*/  HGMMA.64x128x16.F32 R88, R164, gdesc[UR4].tnspB, R88, gsb0 ;  /* 0x41e00004a4587df0 */ /* 0x000fe20008000858 */
[----:B------:R-:W-:Y:S02]  /*f250*/  R2UR UR6, R6 ;  /* 0x00000000060672ca */ /* 0x000fe400000e0000 */
[----:B------:R-:W-:Y:S01]  /*f260*/  R2UR UR7, R7 ;  /* 0x00000000070772ca */ /* 0x000fe200000e0000 */
[----:B------:R-:W-:Y:S01]  /*f270*/  IMAD.MOV.U32 R7, RZ, RZ, 0x40000040 ;  /* 0x40000040ff077424 */ /* 0x000fe200078e00ff */
[----:B------:R-:W-:Y:S01]  /*f280*/  IADD3 R6, R4, 0x180, RZ ;  /* 0x0000018004067810 */ /* 0x000fe20007ffe0ff */
[----:B------:R-:W-:Y:S02]  /*f290*/  WARPGROUP.DEPBAR.LE gsb0, 0x0 ;  /* 0x00008000000079c5 */ /* 0x000fe40000010000 */
[----:B------:R-:W-:-:S08]  /*f2a0*/  WARPGROUP.ARRIVE ;  /* 0x00000000000079c5 */ /* 0x000fd00000000000 */
[----:B------:R-:W-:Y:S01]  /*f2b0*/  HGMMA.64x128x16.F32 R88, R168, gdesc[UR4].tnspB, R88, gsb0 ;  /* 0x41e00004a8587df0 */ /* 0x000fe20008000858 */
[----:B------:R-:W-:Y:S01]  /*f2c0*/  R2UR UR6, R6 ;  /* 0x00000000060672ca */ /* 0x000fe200000e0000 */
[----:B------:R-:W-:Y:S01]  /*f2d0*/  VIADD R6, R4, 0x200 ;  /* 0x0000020004067836 */ /* 0x000fe20000000000 */
[----:B------:R-:W-:Y:S02]  /*f2e0*/  R2UR UR7, R7 ;  /* 0x00000000070772ca */ /* 0x000fe400000e0000 */
[----:B------:R-:W-:Y:S01]  /*f2f0*/  MOV R7, 0x40000040 ;  /* 0x4000004000077802 */ /* 0x000fe20000000f00 */
[----:B------:R-:W-:Y:S02]  /*f300*/  WARPGROUP.DEPBAR.LE gsb0, 0x0 ;  /* 0x00008000000079c5 */ /* 0x000fe40000010000 */
[----:B------:R-:W-:-:S08]  /*f310*/  WARPGROUP.ARRIVE ;  /* 0x00000000000079c5 */ /* 0x000fd00000000000 */
[----:B------:R-:W-:Y:S01]  /*f320*/  HGMMA.64x128x16.F32 R88, R172, gdesc[UR4].tnspB, R88, gsb0 ;  /* 0x41e00004ac587df0 */ /* 0x000fe20008000858 */
[----:B------:R-:W-:Y:S01]  /*f330*/  R2UR UR6, R6 ;  /* 0x00000000060672ca */ /* 0x000fe200000e0000 */
[----:B------:R-:W-:Y:S01]  /*f340*/  VIADD R6, R4, 0x280 ;  /* 0x0000028004067836 */ /* 0x000fe20000000000 */
[----:B------:R-:W-:Y:S01]  /*f350*/  R2UR UR7, R7 ;  /* 0x00000000070772ca */ /* 0x000fe200000e0000 */
[----:B------:R-:W-:Y:S01]  /*f360*/  IMAD.MOV.U32 R7, RZ, RZ, 0x40000040 ;  /* 0x40000040ff077424 */ /* 0x000fe200078e00ff */
[----:B------:R-:W-:Y:S02]  /*f370*/  WARPGROUP.DEPBAR.LE gsb0, 0x0 ;  /* 0x00008000000079c5 */ /* 0x000fe40000010000 */
[----:B------:R-:W-:-:S09]  /*f380*/  WARPGROUP.ARRIVE ;  /* 0x00000000000079c5 */ /* 0x000fd20000000000 */
[----:B------:R-:W-:Y:S01]  /*f390*/  HGMMA.64x128x16.F32 R88, R176, gdesc[UR4].tnspB, R88, gsb0 ;  /* 0x41e00004b0587df0 */ /* 0x000fe20008000858 */
[----:B------:R-:W-:Y:S02]  /*f3a0*/  R2UR UR6, R6 ;  /* 0x00000000060672ca */ /* 0x000fe400000e0000 */
[----:B------:R-:W-:Y:S01]  /*f3b0*/  R2UR UR7, R7 ;  /* 0x00000000070772ca */ /* 0x000fe200000e0000 */
[----:B------:R-:W-:Y:S01]  /*f3c0*/  IMAD.MOV.U32 R7, RZ, RZ, 0x40000040 ;  /* 0x40000040ff077424 */ /* 0x000fe200078e00ff */
[C---:B------:R-:W-:Y:S01]  /*f3d0*/  IADD3 R6, R4.reuse, 0x300, RZ ;  /* 0x0000030004067810 */ /* 0x040fe20007ffe0ff */
[----:B------:R-:W-:Y:S01]  /*f3e0*/  VIADD R4, R4, 0x380 ;  /* 0x0000038004047836 */ /* 0x000fe20000000000 */
[----:B------:R-:W-:Y:S02]  /*f3f0*/  WARPGROUP.DEPBAR.LE gsb0, 0x0 ;  /* 0x00008000000079c5 */ /* 0x000fe40000010000 */
[----:B------:R-:W-:-:S07]  /*f400*/  WARPGROUP.ARRIVE ;  /* 0x00000000000079c5 */ /* 0x000fce0000000000 */
[----:B------:R-:W-:Y:S01]  /*f410*/  HGMMA.64x128x16.F32 R88, R180, gdesc[UR4].tnspB, R88, gsb0 ;  /* 0x41e00004b4587df0 */ /* 0x000fe20008000858 */
[----:B------:R-:W-:Y:S02]  /*f420*/  R2UR UR6, R6 ;  /* 0x00000000060672ca */ /* 0x000fe400000e0000 */
[----:B------:R-:W-:Y:S01]  /*f430*/  R2UR UR7, R7 ;  /* 0x00000000070772ca */ /* 0x000fe200000e0000 */
[----:B------:R-:W-:Y:S02]  /*f440*/  WARPGROUP.DEPBAR.LE gsb0, 0x0 ;  /* 0x00008000000079c5 */ /* 0x000fe40000010000 */
[----:B------:R-:W-:-:S10]  /*f450*/  WARPGROUP.ARRIVE ;  /* 0x00000000000079c5 */ /* 0x000fd40000000000 */
[----:B------:R-:W-:Y:S01]  /*f460*/  HGMMA.64x128x16.F32 R88, R184, gdesc[UR4].tnspB, R88, gsb0 ;  /* 0x41e00004b8587df0 */ /* 0x000fe20008000858 */
[----:B------:R-:W-:Y:S02]  /*f470*/  R2UR UR6, R4 ;  /* 0x00000000040672ca */ /* 0x000fe400000e0000 */
[----:B------:R-:W-:Y:S02]  /*f480*/  R2UR UR7, R5 ;  /* 0x00000000050772ca */ /* 0x000fe400000e0000 */
[----:B------:R-:W-:Y:S01]  /*f490*/  IADD3 R4, -R12, 0xb, RZ ;  /* 0x0000000b0c047810 */ /* 0x000fe20007ffe1ff */
[----:B------:R-:W-:Y:S02]  /*f4a0*/  WARPGROUP.DEPBAR.LE gsb0, 0x0 ;  /* 0x00008000000079c5 */ /* 0x000fe40000010000 */
[----:B------:R-:W-:-:S08]  /*f4b0*/  WARPGROUP.ARRIVE ;  /* 0x00000000000079c5 */ /* 0x000fd00000000000 */
[----:B------:R-:W-:Y:S03]  /*f4c0*/  HGMMA.64x128x16.F32 R88, R188, gdesc[UR4].tnspB, R88, gsb0 ;  /* 0x41e00004bc587df0 */ /* 0x000fe60008000858 */
[----:B------:R-:W-:Y:S02]  /*f4d0*/  WARPGROUP.DEPBAR.LE gsb0, 0x0 ;  /* 0x00008000000079c5 */ /* 0x000fe40000010000 */
[----:B------:R0:W-:Y:S06]  /*f4e0*/  BAR.ARV R4, 0x100 ;  /* 0x000400040000751d */ /* 0x0001ec0000002000 */
[----:B------:R-:W-:Y:S05]  /*f4f0*/  @!P0 BRA `(.L_x_7172) ;  /* 0x0000000000048947 */ /* 0x000fea0003800000 */
[----:B------:R-:W-:Y:S01]  /*f500*/  BPT.TRAP 0x1 ;  /* 0x000000040000795c */ /* 0x000fe20000300000 */
.L_x_7172:
[----:B------:R-:W-:Y:S01]  /*f510*/  FMUL.FTZ R5, R24, UR37 ;  /* 0x0000002518057c20 */ /* 0x000fe20008410000 */
[----:B------:R-:W-:Y:S01]  /*f520*/  FMUL.FTZ R6, R26, UR37 ;  /* 0x000000251a067c20 */ /* 0x000fe20008410000 */
[----:B0-----:R-:W-:Y:S01]  /*f530*/  FMUL.FTZ R4, R25, UR37 ;  /* 0x0000002519047c20 */ /* 0x001fe20008410000 */
        /* <DEDUP_REMOVED lines=77> */
[----:B------:R-:W-:-:S06]  /*fa10*/  FMUL.FTZ R87, R87, UR37 ;  /* 0x0000002557577c20 */ /* 0x000fcc0008410000 */
        /* <DEDUP_REMOVED lines=109> */
[----:B------:R-:W1:Y:S01]  /*100f0*/  LDC R38, c[0x0][0x988] ;  /* 0x00026200ff267b82 */ /* 0x000e620000000800 */
[----:B--2---:R-:W-:Y:S02]  /*10100*/  FMNMX.FTZ R42, R40, R37, !PT ;  /* 0x00000025282a7209 */ /* 0x004fe40007810000 */
[----:B------:R-:W2:Y:S02]  /*10110*/  SHFL.BFLY PT, R37, R44, 0x2, 0x1f ;  /* 0x0c401f002c257f89 */ /* 0x000ea400000e0000 */
[----:B0-----:R-:W-:-:S05]  /*10120*/  FMNMX.FTZ R42, R87, R42, !PT ;  /* 0x0000002a572a7209 */ /* 0x001fca0007810000 */
[----:B------:R-:W0:Y:S01]  /*10130*/  SHFL.BFLY PT, R49, R42, 0x2, 0x1f ;  /* 0x0c401f002a317f89 */ /* 0x000e2200000e0000 */
[----:B--2---:R-:W-:-:S05]  /*10140*/  FMNMX.FTZ R46, R44, R37, !PT ;  /* 0x000000252c2e7209 */ /* 0x004fca0007810000 */
        /* <DEDUP_REMOVED lines=8> */
[----:B0-----:R-:W-:Y:S01]  /*101d0*/  FMNMX.FTZ R49, R50, R49, !PT ;  /* 0x0000003132317209 */ /* 0x001fe20007810000 */
[-CC-:B------:R-:W-:Y:S01]  /*101e0*/  FFMA.FTZ R174, R51, R38.reuse, -R48.reuse ;  /* 0x0000002633ae7223 */ /* 0x180fe20000010830 */
[-CC-:B------:R-:W-:Y:S01]  /*101f0*/  FFMA.FTZ R160, R5, R38.reuse, -R48.reuse ;  /* 0x0000002605a07223 */ /* 0x180fe20000010830 */
[-CC-:B------:R-:W-:Y:S01]  /*10200*/  FFMA.FTZ R51, R53, R38.reuse, -R48.reuse ;  /* 0x0000002635337223 */ /* 0x180fe20000010830 */
[-CC-:B------:R-:W-:Y:S01]  /*10210*/  FFMA.FTZ R46, R4, R38.reuse, -R48.reuse ;  /* 0x00000026042e7223 */ /* 0x180fe20000010830 */
[C---:B------:R-:W-:Y:S01]  /*10220*/  FADD.FTZ R10, -R49.reuse, R9 ;  /* 0x00000009310a7221 */ /* 0x040fe20000010100 */
[-C--:B------:R-:W-:Y:S01]  /*10230*/  FMUL.FTZ R30, R49, R38.reuse ;  /* 0x00000026311e7220 */ /* 0x080fe20000410000 */
[----:B------:R-:W-:Y:S01]  /*10240*/  MUFU.EX2 R9, R52 ;  /* 0x0000003400097308 */ /* 0x000fe20000000800 */
[-C--:B------:R-:W-:Y:S01]  /*10250*/  FFMA.FTZ R162, R12, R38.reuse, -R48 ;  /* 0x000000260ca27223 */ /* 0x080fe20000010830 */
[-C--:B------:R-:W-:Y:S01]  /*10260*/  FMUL.FTZ R10, R10, R38.reuse ;  /* 0x000000260a0a7220 */ /* 0x080fe20000410000 */
[-CC-:B------:R-:W-:Y:S01]  /*10270*/  FFMA.FTZ R53, R6, R38.reuse, -R30.reuse ;  /* 0x0000002606357223 */ /* 0x180fe2000001081e */
[-C--:B------:R-:W-:Y:S01]  /*10280*/  FFMA.FTZ R6, R7, R38.reuse, -R30 ;  /* 0x0000002607067223 */ /* 0x080fe2000001081e */
[-C--:B------:R-:W-:Y:S01]  /*10290*/  FFMA.FTZ R176, R163, R38.reuse, -R48 ;  /* 0x00000026a3b07223 */ /* 0x080fe20000010830 */
[-C--:B------:R-:W-:Y:S01]  /*102a0*/  FFMA.FTZ R163, R14, R38.reuse, -R30 ;  /* 0x000000260ea37223 */ /* 0x080fe2000001081e */
[-C--:B------:R-:W-:Y:S01]  /*102b0*/  FFMA.FTZ R44, R13, R38.reuse, -R48 ;  /* 0x000000260d2c7223 */ /* 0x080fe20000010830 */
[----:B------:R-:W0:Y:S01]  /*102c0*/  MUFU.EX2 R160, R160 ;  /* 0x000000a000a07308 */ /* 0x000e220000000800 */
[-C--:B------:R-:W-:Y:S01]  /*102d0*/  FFMA.FTZ R14, R15, R38.reuse, -R30 ;  /* 0x000000260f0e7223 */ /* 0x080fe2000001081e */
[-CC-:B------:R-:W-:Y:S01]  /*102e0*/  FFMA.FTZ R4, R43, R38.reuse, -R48.reuse ;  /* 0x000000262b047223 */ /* 0x180fe20000010830 */
[-CC-:B------:R-:W-:Y:S01]  /*102f0*/  FFMA.FTZ R164, R20, R38.reuse, -R48.reuse ;  /* 0x0000002614a47223 */ /* 0x180fe20000010830 */
[-C--:B------:R-:W-:Y:S01]  /*10300*/  FFMA.FTZ R43, R165, R38.reuse, -R48 ;  /* 0x00000026a52b7223 */ /* 0x080fe20000010830 */
[-C--:B------:R-:W-:Y:S01]  /*10310*/  FFMA.FTZ R165, R24, R38.reuse, -R30 ;  /* 0x0000002618a57223 */ /* 0x080fe2000001081e */
[-C--:B------:R-:W-:Y:S01]  /*10320*/  FFMA.FTZ R42, R21, R38.reuse, -R48 ;  /* 0x00000026152a7223 */ /* 0x080fe20000010830 */
[-C--:B------:R-:W-:Y:S01]  /*10330*/  FFMA.FTZ R24, R25, R38.reuse, -R30 ;  /* 0x0000002619187223 */ /* 0x080fe2000001081e */
[----:B------:R-:W-:Y:S01]  /*10340*/  MUFU.EX2 R10, R10 ;  /* 0x0000000a000a7308 */ /* 0x000fe20000000800 */
[-CC-:B------:R-:W-:Y:S01]  /*10350*/  FFMA.FTZ R166, R26, R38.reuse, -R48.reuse ;  /* 0x000000261aa67223 */ /* 0x180fe20000010830 */
[-C--:B------:R-:W-:Y:S01]  /*10360*/  FFMA.FTZ R178, R167, R38.reuse, -R48 ;  /* 0x00000026a7b27223 */ /* 0x080fe20000010830 */
[-C--:B------:R-:W-:Y:S01]  /*10370*/  FFMA.FTZ R167, R28, R38.reuse, -R30 ;  /* 0x000000261ca77223 */ /* 0x080fe2000001081e */
[-C--:B------:R-:W-:Y:S01]  /*10380*/  FFMA.FTZ R26, R27, R38.reuse, -R48 ;  /* 0x000000261b1a7223 */ /* 0x080fe20000010830 */
[-C--:B------:R-:W-:Y:S01]  /*10390*/  FFMA.FTZ R28, R29, R38.reuse, -R30 ;  /* 0x000000261d1c7223 */ /* 0x080fe2000001081e */
[-CC-:B------:R-:W-:Y:S01]  /*103a0*/  FFMA.FTZ R172, R41, R38.reuse, -R48.reuse ;  /* 0x0000002629ac7223 */ /* 0x180fe20000010830 */
[----:B------:R-:W-:Y:S01]  /*103b0*/  FFMA.FTZ R41, R169, R38, -R48 ;  /* 0x00000026a9297223 */ /* 0x000fe20000010830 */
[----:B------:R-:W1:Y:S01]  /*103c0*/  MUFU.EX2 R53, R53 ;  /* 0x0000003500357308 */ /* 0x000e620000000800 */
[----:B0-----:R-:W-:Y:S01]  /*103d0*/  FFMA.FTZ R7, R9, R8, R160 ;  /* 0x0000000809077223 */ /* 0x001fe200000100a0 */
[-C--:B------:R-:W-:Y:S01]  /*103e0*/  FFMA.FTZ R169, R32, R38.reuse, -R30 ;  /* 0x0000002620a97223 */ /* 0x080fe2000001081e */
[-C--:B------:R-:W-:Y:S01]  /*103f0*/  FFMA.FTZ R20, R31, R38.reuse, -R48 ;  /* 0x000000261f147223 */ /* 0x080fe20000010830 */
[-C--:B------:R-:W-:Y:S01]  /*10400*/  FFMA.FTZ R32, R33, R38.reuse, -R30 ;  /* 0x0000002621207223 */ /* 0x080fe2000001081e */
[-CC-:B------:R-:W-:Y:S01]  /*10410*/  FFMA.FTZ R170, R34, R38.reuse, -R48.reuse ;  /* 0x0000002622aa7223 */ /* 0x180fe20000010830 */
[-C--:B------:R-:W-:Y:S01]  /*10420*/  FFMA.FTZ R180, R171, R38.reuse, -R48 ;  /* 0x00000026abb47223 */ /* 0x080fe20000010830 */
[-C--:B------:R-:W-:Y:S01]  /*10430*/  FFMA.FTZ R171, R36, R38.reuse, -R30 ;  /* 0x0000002624ab7223 */ /* 0x080fe2000001081e */
[----:B------:R-:W0:Y:S01]  /*10440*/  MUFU.EX2 R46, R46 ;  /* 0x0000002e002e7308 */ /* 0x000e220000000800 */
[-C--:B------:R-:W-:Y:S01]  /*10450*/  FFMA.FTZ R12, R35, R38.reuse, -R48 ;  /* 0x00000026230c7223 */ /* 0x080fe20000010830 */
[-C--:B------:R-:W-:Y:S01]  /*10460*/  FFMA.FTZ R34, R39, R38.reuse, -R30 ;  /* 0x0000002627227223 */ /* 0x080fe2000001081e */
[-C--:B------:R-:W-:Y:S01]  /*10470*/  FFMA.FTZ R35, R173, R38.reuse, -R48 ;  /* 0x00000026ad237223 */ /* 0x080fe20000010830 */
[-CC-:B------:R-:W-:Y:S01]  /*10480*/  FFMA.FTZ R173, R45, R38.reuse, -R30.reuse ;  /* 0x000000262dad7223 */ /* 0x180fe2000001081e */
[-C--:B------:R-:W-:Y:S01]  /*10490*/  FFMA.FTZ R36, R47, R38.reuse, -R30 ;  /* 0x000000262f247223 */ /* 0x080fe2000001081e */
[-C--:B------:R-:W-:Y:S01]  /*104a0*/  FFMA.FTZ R182, R175, R38.reuse, -R48 ;  /* 0x00000026afb67223 */ /* 0x080fe20000010830 */
[-C--:B------:R-:W-:Y:S01]  /*104b0*/  FFMA.FTZ R175, R161, R38.reuse, -R30 ;  /* 0x00000026a1af7223 */ /* 0x080fe2000001081e */
[----:B------:R-:W2:Y:S01]  /*104c0*/  MUFU.EX2 R6, R6 ;  /* 0x0000000600067308 */ /* 0x000ea20000000800 */
        /* <DEDUP_REMOVED lines=11> */
[-C--:B------:R-:W-:Y:S01]  /*10580*/  FFMA.FTZ R5, R85, R38.reuse, -R48 ;  /* 0x0000002655057223 */ /* 0x080fe20000010830 */
[-CC-:B------:R-:W-:Y:S01]  /*10590*/  FFMA.FTZ R48, R55, R38.reuse, -R30.reuse ;  /* 0x0000002637307223 */ /* 0x180fe2000001081e */
[-CC-:B------:R-:W-:Y:S01]  /*105a0*/  FFMA.FTZ R177, R57, R38.reuse, -R30.reuse ;  /* 0x0000002639b17223 */ /* 0x180fe2000001081e */
[-CC-:B------:R-:W-:Y:S01]  /*105b0*/  FFMA.FTZ R50, R59, R38.reuse, -R30.reuse ;  /* 0x000000263b327223 */ /* 0x180fe2000001081e */
[----:B------:R-:W0:Y:S01]  /*105c0*/  MUFU.EX2 R163, R163 ;  /* 0x000000a300a37308 */ /* 0x000e220000000800 */
[----:B--2---:R-:W-:Y:S01]  /*105d0*/  FADD.FTZ R8, R6, R3 ;  /* 0x0000000306087221 */ /* 0x004fe20000010000 */
[-CC-:B------:R-:W-:Y:S01]  /*105e0*/  FFMA.FTZ R179, R61, R38.reuse, -R30.reuse ;  /* 0x000000263db37223 */ /* 0x180fe2000001081e */
[-CC-:B------:R-:W-:Y:S01]  /*105f0*/  FFMA.FTZ R52, R63, R38.reuse, -R30.reuse ;  /* 0x000000263f347223 */ /* 0x180fe2000001081e */
[-CC-:B------:R-:W-:Y:S01]  /*10600*/  FFMA.FTZ R181, R65, R38.reuse, -R30.reuse ;  /* 0x0000002641b57223 */ /* 0x180fe2000001081e */
[-CC-:B------:R-:W-:Y:S01]  /*10610*/  FFMA.FTZ R54, R67, R38.reuse, -R30.reuse ;  /* 0x0000002643367223 */ /* 0x180fe2000001081e */
[-CC-:B------:R-:W-:Y:S01]  /*10620*/  FFMA.FTZ R183, R69, R38.reuse, -R30.reuse ;  /* 0x0000002645b77223 */ /* 0x180fe2000001081e */
[-CC-:B------:R-:W-:Y:S01]  /*10630*/  FFMA.FTZ R56, R71, R38.reuse, -R30.reuse ;  /* 0x0000002647387223 */ /* 0x180fe2000001081e */
[----:B------:R-:W2:Y:S01]  /*10640*/  MUFU.EX2 R44, R44 ;  /* 0x0000002c002c7308 */ /* 0x000ea20000000800 */
[----:B-1----:R-:W-:Y:S01]  /*10650*/  FADD.FTZ R7, R162, R7 ;  /* 0x00000007a2077221 */ /* 0x002fe20000010000 */
[-CC-:B------:R-:W-:Y:S01]  /*10660*/  FFMA.FTZ R185, R73, R38.reuse, -R30.reuse ;  /* 0x0000002649b97223 */ /* 0x180fe2000001081e */
[-CC-:B------:R-:W-:Y:S01]  /*10670*/  FFMA.FTZ R58, R75, R38.reuse, -R30.reuse ;  /* 0x000000264b3a7223 */ /* 0x180fe2000001081e */
[-CC-:B------:R-:W-:Y:S01]  /*10680*/  FFMA.FTZ R187, R77, R38.reuse, -R30.reuse ;  /* 0x000000264dbb7223 */ /* 0x180fe2000001081e */
[-CC-:B------:R-:W-:Y:S01]  /*10690*/  FFMA.FTZ R189, R81, R38.reuse, -R30.reuse ;  /* 0x0000002651bd7223 */ /* 0x180fe2000001081e */
[----:B------:R-:W-:-:S02]  /*106a0*/  FFMA.FTZ R191, R40, R38, -R30 ;  /* 0x0000002628bf7223 */ /* 0x000fc4000001081e */
        /* <DEDUP_REMOVED lines=60> */
[----:B------:R-:W-:-:S06]  /*10a70*/  FFMA.FTZ R60, R79, R38, -R30 ;  /* 0x000000264f3c7223 */ /* 0x000fcc000001081e */
        /* <DEDUP_REMOVED lines=28> */
[----:B------:R-:W-:-:S04]  /*10c40*/  IMAD R3, R152, 0x8, R156 ;  /* 0x0000000898037824 */ /* 0x000fc800078e029c */
[----:B------:R-:W-:Y:S02]  /*10c50*/  VIADD R3, R3, 0x28840 ;  /* 0x0002884003037836 */ /* 0x000fe40000000000 */
[----:B------:R-:W0:Y:S01]  /*10c60*/  MUFU.EX2 R27, R27 ;  /* 0x0000001b001b7308 */ /* 0x000e220000000800 */
[----:B--2---:R-:W-:Y:S02]  /*10c70*/  FADD.FTZ R40, R184, R7 ;  /* 0x00000007b8287221 */ /* 0x004fe40000010000 */
[----:B------:R-:W-:-:S04]  /*10c80*/  PRMT R3, R222, 0x654, R3 ;  /* 0x00000654de037816 */ /* 0x000fc80000000003 */
[----:B------:R2:W-:Y:S01]  /*10c90*/  SYNCS.ARRIVE.TRANS64.RED.A1T0 RZ, [R3+URZ], RZ ;  /* 0x000000ff03ff79a7 */ /* 0x0005e2000810043f */
[----:B------:R-:W3:Y:S01]  /*10ca0*/  MUFU.EX2 R58, R58 ;  /* 0x0000003a003a7308 */ /* 0x000ee20000000800 */
[----:B-1----:R-:W-:-:S07]  /*10cb0*/  FADD.FTZ R7, R185, R8 ;  /* 0x00000008b9077221 */ /* 0x002fce0000010000 */
[----:B------:R-:W1:Y:S01]  /*10cc0*/  MUFU.EX2 R186, R186 ;  /* 0x000000ba00ba7308 */ /* 0x000e620000000800 */
[----:B0-----:R-:W-:-:S07]  /*10cd0*/  FADD.FTZ R15, R27, R40 ;  /* 0x000000281b0f7221 */ /* 0x001fce0000010000 */
        /* <DEDUP_REMOVED lines=26> */
.L_x_7173:
[----:B------:R-:W-:Y:S01]  /*10e80*/  LEA R7, R11, R156, 0x3 ;  /* 0x0000009c0b077211 */ /* 0x000fe200078e18ff */
[-C--:B------:R-:W-:Y:S01]  /*10e90*/  FMUL.FTZ R88, R88, R9.reuse ;  /* 0x0000000958587220 */ /* 0x080fe20000410000 */
[----:B------:R-:W-:Y:S01]  /*10ea0*/  ISETP.GT.AND P1, PT, R210, RZ, PT ;  /* 0x000000ffd200720c */ /* 0x000fe20003f24270 */
[-C--:B------:R-:W-:Y:S01]  /*10eb0*/  FMUL.FTZ R89, R89, R9.reuse ;  /* 0x0000000959597220 */ /* 0x080fe20000410000 */
[----:B------:R-:W-:Y:S01]  /*10ec0*/  F2FP.F16.F32.PACK_AB R172, R4, R172 ;  /* 0x000000ac04ac723e */ /* 0x000fe200000000ff */
[----:B------:R-:W-:Y:S02]  /*10ed0*/  VIADD R7, R7, 0x28860 ;  /* 0x0002886007077836 */ /* 0x000fe40000000000 */
[-C--:B------:R-:W-:Y:S01]  /*10ee0*/  FMUL.FTZ R92, R92, R9.reuse ;  /* 0x000000095c5c7220 */ /* 0x080fe20000410000 */
[-C--:B------:R-:W-:Y:S01]  /*10ef0*/  FMUL.FTZ R93, R93, R9.reuse ;  /* 0x000000095d5d7220 */ /* 0x080fe20000410000 */
[-C--:B------:R-:W-:Y:S01]  /*10f00*/  FMUL.FTZ R96, R96, R9.reuse ;  /* 0x0000000960607220 */ /* 0x080fe20000410000 */
[-C--:B------:R-:W-:Y:S01]  /*10f10*/  FMUL.FTZ R97, R97, R9.reuse ;  /* 0x0000000961617220 */ /* 0x080fe20000410000 */
[----:B------:R-:W-:Y:S01]  /*10f20*/  PRMT R7, R222, 0x654, R7 ;  /* 0x00000654de077816 */ /* 0x000fe20000000007 */
[-C--:B------:R-:W-:Y:S01]  /*10f30*/  FMUL.FTZ R100, R100, R9.reuse ;  /* 0x0000000964647220 */ /* 0x080fe20000410000 */
[-C--:B------:R-:W-:Y:S01]  /*10f40*/  FMUL.FTZ R101, R101, R9.reuse ;  /* 0x0000000965657220 */ /* 0x080fe20000410000 */
        /* <DEDUP_REMOVED lines=92> */
[----:B------:R-:W-:Y:S01]  /*11510*/  MOV R11, R152 ;  /* 0x00000098000b7202 */ /* 0x000fe20000000f00 */
[----:B0-----:R-:W-:Y:S06]  /*11520*/  @P1 BRA `(.L_x_7174) ;  /* 0xffffffd4007c1947 */ /* 0x001fec000383ffff */
.L_x_7162:
[----:B------:R-:W-:Y:S05]  /*11530*/  WARPSYNC.ALL ;  /* 0x0000000000007948 */ /* 0x000fea0003800000 */
[----:B------:R-:W-:Y:S06]  /*11540*/  BAR.ARV 0x8, 0x180 ;  /* 0x0206000000007b1d */ /* 0x000fec0000002000 */
[----:B------:R-:W-:Y:S05]  /*11550*/  @!P0 BRA `(.L_x_7175) ;  /* 0x0000000000048947 */ /* 0x000fea0003800000 */
[----:B------:R-:W-:Y:S01]  /*11560*/  BPT.TRAP 0x1 ;  /* 0x000000040000795c */ /* 0x000fe20000300000 */
.L_x_7175:
[----:B------:R-:W-:Y:S01]  /*11570*/  IMAD R11, R152, 0x8, R156 ;  /* 0x00000008980b7824 */ /* 0x000fe200078e029c */
[----:B------:R-:W-:-:S04]  /*11580*/  SHF.L.U32 R0, R158, 0x1f, RZ ;  /* 0x0000001f9e007819 */ /* 0x000fc800000006ff */
[----:B------:R0:W1:Y:S01]  /*11590*/  SYNCS.PHASECHK.TRANS64.TRYWAIT P1, [R11+URZ+0x28850], R0 ;  /* 0x028850000b0075a7 */ /* 0x000062000802017f */
[----:B------:R-:W-:Y:S05]  /*115a0*/  @!P0 BRA `(.L_x_7176) ;  /* 0x0000000000048947 */ /* 0x000fea0003800000 */
[----:B------:R-:W-:Y:S01]  /*115b0*/  BPT.TRAP 0x1 ;  /* 0x000000040000795c */ /* 0x000fe20000300000 */
.L_x_7176:
[----:B------:R-:W-:-:S05]  /*115c0*/  VIADD R156, R156, 0x400 ;  /* 0x000004009c9c7836 */ /* 0x000fca0000000000 */
[----:B------:R-:W-:-:S04]  /*115d0*/  SHF.R.U32.HI R156, RZ, 0x4, R156 ;  /* 0x00000004ff9c7819 */ /* 0x000fc8000001169c */
[----:B------:R-:W-:-:S04]  /*115e0*/  LOP3.LUT R156, R156, 0x3fff, RZ, 0xc0, !PT ;  /* 0x00003fff9c9c7812 */ /* 0x000fc800078ec0ff */
[----:B------:R-:W-:Y:S01]  /*115f0*/  LOP3.LUT R5, R156, 0x4000000, RZ, 0xfc, !PT ;  /* 0x040000009c057812 */ /* 0x000fe200078efcff */
[----:B-1----:R-:W-:Y:S06]  /*11600*/  @P1 BRA `(.L_x_7177) ;  /* 0x0000000000081947 */ /* 0x002fec0003800000 */
[----:B------:R-:W1:Y:S02]  /*11610*/  SYNCS.PHASECHK.TRANS64.TRYWAIT P1, [R11+URZ+0x28850], R0 ;  /* 0x028850000b0075a7 */ /* 0x000e64000802017f */
[----:B-1----:R-:W-:Y:S05]  /*11620*/  @!P1 BRA `(.L_x_7178) ;  /* 0x000000a400609947 */ /* 0x002fea0003800000 */
.L_x_7177:
[----:B------:R-:W-:Y:S01]  /*11630*/  LEA R4, R152, R5, 0xb ;  /* 0x0000000598047211 */ /* 0x000fe200078e58ff */
[----:B------:R-:W-:Y:S01]  /*11640*/  IMAD.MOV.U32 R5, RZ, RZ, 0x40000040 ;  /* 0x40000040ff057424 */ /* 0x000fe200078e00ff */
[----:B------:R-:W-:Y:S05]  /*11650*/  WARPSYNC.ALL ;  /* 0x0000000000007948 */ /* 0x000fea0003800000 */
[C---:B------:R-:W-:Y:S01]  /*11660*/  R2UR UR6, R4.reuse ;  /* 0x00000000040672ca */ /* 0x040fe200000e0000 */
[----:B------:R-:W-:Y:S01]  /*11670*/  WARPGROUP.ARRIVE ;  /* 0x00000000000079c5 */ /* 0x000fe20000000000 */
[----:B------:R-:W-:Y:S01]  /*11680*/  R2UR UR7, R5 ;  /* 0x00000000050772ca */ /* 0x000fe200000e0000 */
[----:B------:R-:W-:Y:S01]  /*11690*/  VIADD R6, R4, 0x80 ;  /* 0x0000008004067836 */ /* 0x000fe20000000000 */
[----:B------:R-:W-:Y:S01]  /*116a0*/  MOV R7, 0x40000040 ;  /* 0x4000004000077802 */ /* 0x000fe20000000f00 */
[----:B01----:R-:W0:Y:S01]  /*116b0*/  SHFL.BFLY PT, R0, R3, 0x2, 0x1f ;  /* 0x0c401f0003007f89 */ /* 0x003e2200000e0000 */
[----:B------:R-:W-:-:S09]  /*116c0*/  MOV R5, 0x40000040 ;  /* 0x4000004000057802 */ /* 0x000fd20000000f00 */
        /* <DEDUP_REMOVED lines=37> */
[----:B------:R-:W-:Y:S01]  /*11920*/  R2UR UR6, R6 ;  /* 0x00000000060672ca */ /* 0x000fe200000e0000 */
[----:B------:R-:W-:Y:S01]  /*11930*/  IMAD.MOV.U32 R6, RZ, RZ, RZ ;  /* 0x000000ffff067224 */ /* 0x000fe200078e00ff */
[----:B------:R-:W-:Y:S01]  /*11940*/  R2UR UR7, R7 ;  /* 0x00000000070772ca */ /* 0x000fe200000e0000 */
[----:B------:R-:W-:Y:S02]  /*11950*/  WARPGROUP.DEPBAR.LE gsb0, 0x0 ;  /* 0x00008000000079c5 */ /* 0x000fe40000010000 */
[----:B------:R-:W-:-:S10]  /*11960*/  WARPGROUP.ARRIVE ;  /* 0x00000000000079c5 */ /* 0x000fd40000000000 */
[----:B------:R-:W-:Y:S01]  /*11970*/  HGMMA.64x128x16.F32 R88, R184, gdesc[UR4].tnspB, R88, gsb0 ;  /* 0x41e00004b8587df0 */ /* 0x000fe20008000858 */
[----:B------:R-:W-:Y:S01]  /*11980*/  R2UR UR6, R4 ;  /* 0x00000000040672ca */ /* 0x000fe200000e0000 */
[----:B0-----:R-:W-:Y:S01]  /*11990*/  FADD.FTZ R4, R0, R3 ;  /* 0x0000000300047221 */ /* 0x001fe20000010000 */
[----:B------:R-:W-:Y:S01]  /*119a0*/  R2UR UR7, R5 ;  /* 0x00000000050772ca */ /* 0x000fe200000e0000 */
[----:B------:R-:W-:Y:S01]  /*119b0*/  IMAD.MOV.U32 R3, RZ, RZ, -0x800000 ;  /* 0xff800000ff037424 */ /* 0x000fe200078e00ff */
[----:B------:R-:W0:Y:S04]  /*119c0*/  SHFL.BFLY PT, R5, R8, 0x2, 0x1f ;  /* 0x0c401f0008057f89 */ /* 0x000e2800000e0000 */
[----:B------:R-:W1:Y:S01]  /*119d0*/  SHFL.BFLY PT, R7, R4, 0x1, 0x1f ;  /* 0x0c201f0004077f89 */ /* 0x000e6200000e0000 */
[----:B0-----:R-:W-:Y:S01]  /*119e0*/  FADD.FTZ R5, R5, R8 ;  /* 0x0000000805057221 */ /* 0x001fe20000010000 */
[----:B------:R-:W-:-:S02]  /*119f0*/  IMAD.MOV.U32 R8, RZ, RZ, RZ ;  /* 0x000000ffff087224 */ /* 0x000fc400078e00ff */
[----:B-1----:R-:W-:Y:S02]  /*11a00*/  FADD.FTZ R13, R4, R7 ;  /* 0x00000007040d7221 */ /* 0x002fe40000010000 */
[----:B------:R-:W0:Y:S03]  /*11a10*/  SHFL.BFLY PT, R0, R5, 0x1, 0x1f ;  /* 0x0c201f0005007f89 */ /* 0x000e2600000e0000 */
[----:B------:R-:W-:-:S13]  /*11a20*/  FSETP.NE.FTZ.AND P2, PT, R13, RZ, PT ;  /* 0x000000ff0d00720b */ /* 0x000fda0003f55000 */
[----:B------:R-:W1:Y:S01]  /*11a30*/  @P2 MUFU.LG2 R9, R13 ;  /* 0x0000000d00092308 */ /* 0x000e620000000c00 */
[----:B0-----:R-:W-:-:S07]  /*11a40*/  FADD.FTZ R12, R5, R0 ;  /* 0x00000000050c7221 */ /* 0x001fce0000010000 */
[----:B------:R-:W-:Y:S01]  /*11a50*/  @P2 MUFU.RCP R8, R13 ;  /* 0x0000000d00082308 */ /* 0x000fe20000001000 */
[----:B------:R-:W-:Y:S01]  /*11a60*/  @P2 FMUL.FTZ R5, R38, 0.69314718246459960938 ;  /* 0x3f31721826052820 */ /* 0x000fe20000410000 */
[----:B------:R-:W-:Y:S02]  /*11a70*/  MOV R0, 0xff800000 ;  /* 0xff80000000007802 */ /* 0x000fe40000000f00 */
        /* <DEDUP_REMOVED lines=10> */
[----:B------:R-:W-:Y:S03]  /*11b20*/  HGMMA.64x128x16.F32 R88, R188, gdesc[UR4].tnspB, R88, gsb0 ;  /* 0x41e00004bc587df0 */ /* 0x000fe60008000858 */
[----:B------:R-:W-:Y:S02]  /*11b30*/  WARPGROUP.DEPBAR.LE gsb0, 0x0 ;  /* 0x00008000000079c5 */ /* 0x000fe40000010000 */
[----:B-12---:R-:W-:Y:S05]  /*11b40*/  @!P0 BRA `(.L_x_7179) ;  /* 0x0000000000048947 */ /* 0x006fea0003800000 */
[----:B------:R-:W-:Y:S01]  /*11b50*/  BPT.TRAP 0x1 ;  /* 0x000000040000795c */ /* 0x000fe20000300000 */
.L_x_7179:
        /* <DEDUP_REMOVED lines=8> */
[----:B------:R-:W-:Y:S01]  /*11be0*/  FMUL.FTZ R62, R92, R6 ;  /* 0x000000065c3e7220 */ /* 0x000fe20000410000 */
[----:B------:R0:W-:Y:S01]  /*11bf0*/  SYNCS.ARRIVE.TRANS64.RED.A1T0 RZ, [R5+URZ], RZ ;  /* 0x000000ff05ff79a7 */ /* 0x0001e2000810043f */
[-C--:B------:R-:W-:Y:S01]  /*11c00*/  FMUL.FTZ R100, R90, R8.reuse ;  /* 0x000000085a647220 */ /* 0x080fe20000410000 */
[----:B------:R-:W-:Y:S01]  /*11c10*/  FMUL.FTZ R93, R91, R8 ;  /* 0x000000085b5d7220 */ /* 0x000fe20000410000 */
        /* <DEDUP_REMOVED lines=59> */
[----:B------:R-:W-:Y:S01]  /*11fd0*/  LOP3.LUT R158, R158, R5, RZ, 0x3c, !PT ;  /* 0x000000059e9e7212 */ /* 0x000fe200078e3cff */
[----:B------:R-:W-:Y:S01]  /*11fe0*/  VIADD R207, R207, 0x1 ;  /* 0x00000001cfcf7836 */ /* 0x000fe20000000000 */
[----:B------:R-:W-:-:S07]  /*11ff0*/  SEL R152, R152, RZ, P0 ;  /* 0x000000ff98987207 */ /* 0x000fce0000000000 */
.L_x_7115:
[----:B------:R-:W-:Y:S05]  /*12000*/  WARPSYNC.ALL ;  /* 0x0000000000007948 */ /* 0x000fea0003800000 */
        /* <DEDUP_REMOVED lines=9> */
[----:B------:R-:W-:Y:S05]  /*120a0*/  WARPSYNC.ALL ;  /* 0x0000000000007948 */ /* 0x000fea0003800000 */
[----:B------:R-:W-:Y:S01]  /*120b0*/  BAR.SYNC.DEFER_BLOCKING 0x1, 0x100 ;  /* 0x0044000000007b1d */ /* 0x000fe20000010000 */
[----:B------:R-:W-:Y:S02]  /*120c0*/  F2FP.F16.F32.PACK_AB R30, R33, R30 ;  /* 0x0000001e211e723e */ /* 0x000fe400000000ff */
[----:B------:R-:W-:Y:S02]  /*120d0*/  F2FP.F16.F32.PACK_AB R34, R35, R34 ;  /* 0x000000222322723e */ /* 0x000fe400000000ff */
[----:B------:R-:W-:Y:S01]  /*120e0*/  F2FP.F16.F32.PACK_AB R32, R45, R32 ;  /* 0x000000202d20723e */ /* 0x000fe200000000ff */
[----:B------:R-:W-:Y:S01]  /*120f0*/  ULDC.64 UR4, c[0x0][0xc00] ;  /* 0x0003000000047ab9 */ /* 0x000fe20000000a00 */
[----:B------:R-:W-:-:S02]  /*12100*/  F2FP.F16.F32.PACK_AB R33, R69, R70 ;  /* 0x000000464521723e */ /* 0x000fc400000000ff */
[----:B------:R-:W-:Y:S02]  /*12110*/  F2FP.F16.F32.PACK_AB R35, R67, R68 ;  /* 0x000000444323723e */ /* 0x000fe400000000ff */
[----:B------:R-:W-:Y:S02]  /*12120*/  MOV R20, R156 ;  /* 0x0000009c00147202 */ /* 0x000fe40000000f00 */
[----:B--2---:R-:W-:-:S03]  /*12130*/  MOV R21, R5 ;  /* 0x0000000500157202 */ /* 0x004fc60000000f00 */
[----:B------:R-:W-:-:S03]  /*12140*/  IMAD.WIDE R8, R226, 0x2, R20 ;  /* 0x00000002e2087825 */ /* 0x000fc600078e0214 */
[C---:B------:R-:W-:Y:S02]  /*12150*/  LOP3.LUT R29, R8.reuse, 0x380, RZ, 0xc0, !PT ;  /* 0x00000380081d7812 */ /* 0x040fe400078ec0ff */
[C---:B------:R-:W-:Y:S02]  /*12160*/  IADD3 R95, P5, R8.reuse, 0x20, RZ ;  /* 0x00000020085f7810 */ /* 0x040fe40007fbe0ff */
[----:B------:R-:W-:Y:S02]  /*12170*/  IADD3 R97, P0, R8, 0x40, RZ ;  /* 0x0000004008617810 */ /* 0x000fe40007f1e0ff */
[----:B------:R-:W-:Y:S01]  /*12180*/  SHF.R.U64 R29, R29, 0x3, RZ ;  /* 0x000000031d1d7819 */ /* 0x000fe200000012ff */
[----:B------:R-:W-:Y:S01]  /*12190*/  IMAD.X R5, RZ, RZ, R9, P5 ;  /* 0x000000ffff057224 */ /* 0x000fe200028e0609 */
[----:B------:R-:W-:Y:S02]  /*121a0*/  LOP3.LUT R4, R95, 0x380, RZ, 0xc0, !PT ;  /* 0x000003805f047812 */ /* 0x000fe400078ec0ff */
[----:B------:R-:W-:-:S02]  /*121b0*/  LOP3.LUT R6, R97, 0x380, RZ, 0xc0, !PT ;  /* 0x0000038061067812 */ /* 0x000fc400078ec0ff */
[C---:B------:R-:W-:Y:S02]  /*121c0*/  IADD3 R99, P1, R8.reuse, 0x60, RZ ;  /* 0x0000006008637810 */ /* 0x040fe40007f3e0ff */
[C---:B------:R-:W-:Y:S02]  /*121d0*/  IADD3 R101, P2, R8.reuse, 0x4000, RZ ;  /* 0x0000400008657810 */ /* 0x040fe40007f5e0ff */
[C---:B------:R-:W-:Y:S01]  /*121e0*/  IADD3 R103, P3, R8.reuse, 0x4020, RZ ;  /* 0x0000402008677810 */ /* 0x040fe20007f7e0ff */
[--C-:B---3--:R-:W-:Y:S01]  /*121f0*/  IMAD.X R13, RZ, RZ, R9.reuse, P1 ;  /* 0x000000ffff0d7224 */ /* 0x108fe200008e0609 */
[C---:B------:R-:W-:Y:S01]  /*12200*/  IADD3 R105, P4, R8.reuse, 0x4040, RZ ;  /* 0x0000404008697810 */ /* 0x040fe20007f9e0ff */
[--C-:B------:R-:W-:Y:S01]  /*12210*/  IMAD.X R15, RZ, RZ, R9.reuse, P2 ;  /* 0x000000ffff0f7224 */ /* 0x100fe200010e0609 */
[----:B------:R-:W-:Y:S02]  /*12220*/  IADD3 R107, P5, R8, 0x4060, RZ ;  /* 0x00004060086b7810 */ /* 0x000fe40007fbe0ff */
[----:B------:R-:W-:Y:S01]  /*12230*/  LOP3.LUT R8, R29, R8, RZ, 0x3c, !PT ;  /* 0x000000081d087212 */ /* 0x000fe200078e3cff */
[--C-:B------:R-:W-:Y:S01]  /*12240*/  IMAD.X R27, RZ, RZ, R9.reuse, P4 ;  /* 0x000000ffff1b7224 */ /* 0x100fe200020e0609 */
[----:B------:R-:W-:Y:S01]  /*12250*/  SHF.R.U64 R4, R4, 0x3, RZ ;  /* 0x0000000304047819 */ /* 0x000fe200000012ff */
[----:B------:R-:W-:Y:S01]  /*12260*/  IMAD.X R29, RZ, RZ, R9, P5 ;  /* 0x000000ffff1d7224 */ /* 0x000fe200028e0609 */
[----:B------:R-:W-:-:S02]  /*12270*/  SHF.R.U64 R6, R6, 0x3, RZ ;  /* 0x0000000306067819 */ /* 0x000fc400000012ff */
[----:B------:R-:W-:Y:S02]  /*12280*/  LOP3.LUT R12, R99, 0x380, RZ, 0xc0, !PT ;  /* 0x00000380630c7812 */ /* 0x000fe400078ec0ff */
[----:B------:R-:W-:Y:S02]  /*12290*/  LOP3.LUT R14, R101, 0x380, RZ, 0xc0, !PT ;  /* 0x00000380650e7812 */ /* 0x000fe400078ec0ff */
[----:B-1----:R-:W-:Y:S02]  /*122a0*/  MOV R40, R8 ;  /* 0x0000000800287202 */ /* 0x002fe40000000f00 */
[-C--:B------:R-:W-:Y:S02]  /*122b0*/  IADD3.X R7, RZ, R9.reuse, RZ, P0, !PT ;  /* 0x00000009ff077210 */ /* 0x080fe400007fe4ff */
[----:B------:R-:W-:Y:S02]  /*122c0*/  IADD3.X R25, RZ, R9, RZ, P3, !PT ;  /* 0x00000009ff197210 */ /* 0x000fe40001ffe4ff */
[----:B-----5:R-:W-:-:S02]  /*122d0*/  LOP3.LUT R24, R103, 0x380, RZ, 0xc0, !PT ;  /* 0x0000038067187812 */ /* 0x020fc400078ec0ff */
[----:B------:R-:W-:Y:S02]  /*122e0*/  LOP3.LUT R26, R105, 0x380, RZ, 0xc0, !PT ;  /* 0x00000380691a7812 */ /* 0x000fe400078ec0ff */
[----:B------:R-:W-:Y:S02]  /*122f0*/  LOP3.LUT R28, R107, 0x380, RZ, 0xc0, !PT ;  /* 0x000003806b1c7812 */ /* 0x000fe400078ec0ff */
[----:B------:R-:W-:Y:S02]  /*12300*/  F2FP.F16.F32.PACK_AB R8, R11, R10 ;  /* 0x0000000a0b08723e */ /* 0x000fe400000000ff */
[----:B------:R-:W-:Y:S02]  /*12310*/  LOP3.LUT R4, R4, R95, RZ, 0x3c, !PT ;  /* 0x0000005f04047212 */ /* 0x000fe400078e3cff */
[----:B------:R-:W-:Y:S02]  /*12320*/  LOP3.LUT R6, R6, R97, RZ, 0x3c, !PT ;  /* 0x0000006106067212 */ /* 0x000fe400078e3cff */
[----:B------:R-:W-:-:S02]  /*12330*/  F2FP.F16.F32.PACK_AB R9, R93, R100 ;  /* 0x000000645d09723e */ /* 0x000fc400000000ff */
[----:B------:R-:W-:Y:S02]  /*12340*/  F2FP.F16.F32.PACK_AB R10, R63, R62 ;  /* 0x0000003e3f0a723e */ /* 0x000fe400000000ff */
[----:B------:R-:W-:Y:S02]  /*12350*/  F2FP.F16.F32.PACK_AB R11, R91, R92 ;  /* 0x0000005c5b0b723e */ /* 0x000fe400000000ff */
[----:B------:R-:W-:Y:S02]  /*12360*/  SHF.R.U64 R12, R12, 0x3, RZ ;  /* 0x000000030c0c7819 */ /* 0x000fe400000012ff */
[----:B------:R-:W-:Y:S01]  /*12370*/  SHF.R.U64 R14, R14, 0x3, RZ ;  /* 0x000000030e0e7819 */ /* 0x000fe200000012ff */
[----:B------:R1:W-:Y:S01]  /*12380*/  STSM.16.M88.4 [R40], R8 ;  /* 0x0000000828007844 */ /* 0x0003e20000000200 */
[----:B------:R-:W-:Y:S02]  /*12390*/  SHF.R.U64 R24, R24, 0x3, RZ ;  /* 0x0000000318187819 */ /* 0x000fe400000012ff */
[----:B------:R-:W-:-:S02]  /*123a0*/  SHF.R.U64 R26, R26, 0x3, RZ ;  /* 0x000000031a1a7819 */ /* 0x000fc400000012ff */
[----:B------:R-:W-:Y:S02]  /*123b0*/  SHF.R.U64 R28, R28, 0x3, RZ ;  /* 0x000000031c1c7819 */ /* 0x000fe400000012ff */
[----:B------:R-:W-:Y:S02]  /*123c0*/  MOV R94, R4 ;  /* 0x00000004005e7202 */ /* 0x000fe40000000f00 */
[----:B------:R-:W-:Y:S02]  /*123d0*/  MOV R93, R6 ;  /* 0x00000006005d7202 */ /* 0x000fe40000000f00 */
[----:B------:R-:W-:Y:S02]  /*123e0*/  F2FP.F16.F32.PACK_AB R4, R54, R53 ;  /* 0x000000353604723e */ /* 0x000fe400000000ff */
[----:B------:R-:W-:Y:S02]  /*123f0*/  F2FP.F16.F32.PACK_AB R5, R89, R90 ;  /* 0x0000005a5905723e */ /* 0x000fe400000000ff */
[----:B------:R-:W-:-:S02]  /*12400*/  F2FP.F16.F32.PACK_AB R6, R61, R52 ;  /* 0x000000343d06723e */ /* 0x000fc400000000ff */
[----:B------:R-:W-:Y:S02]  /*12410*/  F2FP.F16.F32.PACK_AB R7, R87, R88 ;  /* 0x000000585707723e */ /* 0x000fe400000000ff */
[----:B------:R-:W-:Y:S02]  /*12420*/  LOP3.LUT R12, R12, R99, RZ, 0x3c, !PT ;  /* 0x000000630c0c7212 */ /* 0x000fe400078e3cff */
[----:B------:R-:W-:Y:S01]  /*12430*/  LOP3.LUT R14, R14, R101, RZ, 0x3c, !PT ;  /* 0x000000650e0e7212 */ /* 0x000fe200078e3cff */
[----:B------:R-:W-:Y:S01]  /*12440*/  STSM.16.M88.4 [R94], R4 ;  /* 0x000000045e007844 */ /* 0x000fe20000000200 */
[----:B-1----:R-:W-:Y:S02]  /*12450*/  F2FP.F16.F32.PACK_AB R8, R60, R51 ;  /* 0x000000333c08723e */ /* 0x002fe400000000ff */
[----:B------:R-:W-:Y:S02]  /*12460*/  F2FP.F16.F32.PACK_AB R9, R85, R86 ;  /* 0x000000565509723e */ /* 0x000fe400000000ff */
[----:B------:R-:W-:-:S02]  /*12470*/  F2FP.F16.F32.PACK_AB R10, R59, R50 ;  /* 0x000000323b0a723e */ /* 0x000fc400000000ff */
[----:B------:R-:W-:Y:S02]  /*12480*/  F2FP.F16.F32.PACK_AB R11, R83, R84 ;  /* 0x00000054530b723e */ /* 0x000fe400000000ff */
[----:B------:R-:W-:Y:S02]  /*12490*/  LOP3.LUT R24, R24, R103, RZ, 0x3c, !PT ;  /* 0x0000006718187212 */ /* 0x000fe400078e3cff */
[----:B------:R-:W-:Y:S01]  /*124a0*/  LOP3.LUT R26, R26, R105, RZ, 0x3c, !PT ;  /* 0x000000691a1a7212 */ /* 0x000fe200078e3cff */
[----:B------:R1:W-:Y:S01]  /*124b0*/  STSM.16.M88.4 [R93], R8 ;  /* 0x000000085d007844 */ /* 0x0003e20000000200 */
[----:B------:R-:W-:Y:S02]  /*124c0*/  LOP3.LUT R28, R28, R107, RZ, 0x3c, !PT ;  /* 0x0000006b1c1c7212 */ /* 0x000fe400078e3cff */
[----:B------:R-:W-:Y:S02]  /*124d0*/  MOV R92, R12 ;  /* 0x0000000c005c7202 */ /* 0x000fe40000000f00 */
        /* <DEDUP_REMOVED lines=8> */
[----:B------:R-:W-:Y:S01]  /*12560*/  F2FP.F16.F32.PACK_AB R24, R56, R47 ;  /* 0x0000002f3818723e */ /* 0x000fe200000000ff */
[----:B------:R-:W-:Y:S01]  /*12570*/  STSM.16.M88.4 [R92], R12 ;  /* 0x0000000c5c007844 */ /* 0x000fe20000000200 */
[----:B------:R-:W-:Y:S02]  /*12580*/  F2FP.F16.F32.PACK_AB R25, R77, R78 ;  /* 0x0000004e4d19723e */ /* 0x000fe400000000ff */
[----:B------:R-:W-:Y:S02]  /*12590*/  F2FP.F16.F32.PACK_AB R26, R55, R46 ;  /* 0x0000002e371a723e */ /* 0x000fe400000000ff */
[----:B------:R-:W-:Y:S01]  /*125a0*/  F2FP.F16.F32.PACK_AB R27, R75, R76 ;  /* 0x0000004c4b1b723e */ /* 0x000fe200000000ff */
[----:B------:R-:W2:Y:S01]  /*125b0*/  LDC R55, c[0x0][0xbe8] ;  /* 0x0002fa00ff377b82 */ /* 0x000ea20000000800 */
[----:B------:R-:W-:-:S02]  /*125c0*/  F2FP.F16.F32.PACK_AB R28, R44, R31 ;  /* 0x0000001f2c1c723e */ /* 0x000fc400000000ff */
[----:B------:R-:W-:Y:S01]  /*125d0*/  ISETP.NE.U32.AND P0, PT, RZ, UR4, PT ;  /* 0x00000004ff007c0c */ /* 0x000fe2000bf05070 */
[----:B------:R-:W-:Y:S01]  /*125e0*/  STSM.16.M88.4 [R91], R24 ;  /* 0x000000185b007844 */ /* 0x000fe20000000200 */
[----:B-1----:R-:W-:Y:S02]  /*125f0*/  IADD3 R8, P1, R204, UR4, RZ ;  /* 0x00000004cc087c10 */ /* 0x002fe4000ff3e0ff */
[----:B------:R-:W-:Y:S02]  /*12600*/  F2FP.F16.F32.PACK_AB R29, R73, R74 ;  /* 0x0000004a491d723e */ /* 0x000fe400000000ff */
[----:B------:R-:W-:Y:S02]  /*12610*/  F2FP.F16.F32.PACK_AB R31, R71, R72 ;  /* 0x00000048471f723e */ /* 0x000fe400000000ff */
[----:B------:R-:W-:Y:S02]  /*12620*/  F2FP.F16.F32.PACK_AB R4, R39, R38 ;  /* 0x000000262704723e */ /* 0x000fe400000000ff */
[----:B------:R-:W-:Y:S01]  /*12630*/  F2FP.F16.F32.PACK_AB R5, R65, R66 ;  /* 0x000000424105723e */ /* 0x000fe200000000ff */
[----:B------:R-:W-:Y:S01]  /*12640*/  STSM.16.M88.4 [R63], R28 ;  /* 0x0000001c3f007844 */ /* 0x000fe20000000200 */
[----:B------:R-:W-:-:S02]  /*12650*/  F2FP.F16.F32.PACK_AB R6, R37, R36 ;  /* 0x000000242506723e */ /* 0x000fc400000000ff */
[----:B------:R-:W-:Y:S01]  /*12660*/  F2FP.F16.F32.PACK_AB R7, R151, R64 ;  /* 0x000000409707723e */ /* 0x000fe200000000ff */
[----:B------:R-:W-:Y:S01]  /*12670*/  STSM.16.M88.4 [R62], R32 ;  /* 0x000000203e007844 */ /* 0x000fe20000000200 */
[----:B------:R-:W-:Y:S02]  /*12680*/  ISETP.NE.AND.EX P0, PT, RZ, UR5, PT, P0 ;  /* 0x00000005ff007c0c */ /* 0x000fe4000bf05300 */
[----:B------:R-:W-:Y:S01]  /*12690*/  IADD3.X R9, R205, UR5, RZ, P1, !PT ;  /* 0x00000005cd097c10 */ /* 0x000fe20008ffe4ff */
[----:B------:R-:W-:Y:S01]  /*126a0*/  ULDC.64 UR4, c[0x0][0xc08] ;  /* 0x0003020000047ab9 */ /* 0x000fe20000000a00 */
[----:B------:R1:W-:Y:S01]  /*126b0*/  STSM.16.M88.4 [R40], R4 ;  /* 0x0000000428007844 */ /* 0x0003e20000000200 */
[----:B------:R-:W-:Y:S01]  /*126c0*/  BAR.SYNC.DEFER_BLOCKING 0x1, 0x100 ;  /* 0x0044000000007b1d */ /* 0x000fe20000010000 */
[----:B------:R-:W-:Y:S02]  /*126d0*/  ISETP.NE.U32.AND P2, PT, RZ, UR4, PT ;  /* 0x00000004ff007c0c */ /* 0x000fe4000bf45070 */
[----:B------:R-:W-:-:S02]  /*126e0*/  MOV R48, RZ ;  /* 0x000000ff00307202 */ /* 0x000fc40000000f00 */
[----:B------:R-:W-:-:S13]  /*126f0*/  ISETP.NE.AND.EX P2, PT, RZ, UR5, PT, P2 ;  /* 0x00000005ff007c0c */ /* 0x000fda000bf45320 */
[----:B------:R-:W-:Y:S01]  /*12700*/  @P2 IADD3 R204, P3, R204, UR4, RZ ;  /* 0x00000004cccc2c10 */ /* 0x000fe2000ff7e0ff */
[----:B------:R-:W-:Y:S02]  /*12710*/  ULDC UR4, c[0x0][0xa88] ;  /* 0x0002a20000047ab9 */ /* 0x000fe40000000800 */
[----:B-1----:R-:W-:Y:S01]  /*12720*/  IMAD.U32 R6, RZ, RZ, UR4 ;  /* 0x00000004ff067e24 */ /* 0x002fe2000f8e00ff */
[----:B------:R-:W-:Y:S01]  /*12730*/  @P2 IADD3.X R205, R205, UR5, RZ, P3, !PT ;  /* 0x00000005cdcd2c10 */ /* 0x000fe20009ffe4ff */
[----:B------:R1:W5:Y:S01]  /*12740*/  @P0 LDG.E R48, desc[UR38][R8.64] ;  /* 0x0000002608300981 */ /* 0x000362000c1e1900 */
[----:B--2---:R-:W-:Y:S01]  /*12750*/  ISETP.NE.AND P1, PT, R55, 0x1, PT ;  /* 0x000000013700780c */ /* 0x004fe20003f25270 */
[----:B------:R-:W-:Y:S02]  /*12760*/  IMAD R13, R208, 0x80, R224 ;  /* 0x00000080d00d7824 */ /* 0x000fe400078e02e0 */
[----:B------:R1:W5:Y:S10]  /*12770*/  @P2 LDG.E R6, desc[UR38][R204.64] ;  /* 0x00000026cc062981 */ /* 0x000374000c1e1900 */
[----:B------:R-:W2:Y:S08]  /*12780*/  @P1 LDC R10, c[0x0][0xbec] ;  /* 0x0002fb00ff0a1b82 */ /* 0x000eb00000000800 */
[----:B------:R-:W3:Y:S01]  /*12790*/  @P1 LDC R11, c[0x0][0xbf0] ;  /* 0x0002fc00ff0b1b82 */ /* 0x000ee20000000800 */
[----:B-1----:R-:W-:Y:S05]  /*127a0*/  @P2 BRA `(.L_x_7182) ;  /* 0x0000000000102947 */ /* 0x002fea0003800000 */
[----:B------:R-:W-:Y:S05]  /*127b0*/  @!P0 BRA `(.L_x_7182) ;  /* 0x00000000000c8947 */ /* 0x000fea0003800000 */
[----:B------:R-:W4:Y:S04]  /*127c0*/  LDG.E R5, desc[UR38][R8.64] ;  /* 0x0000002608057981 */ /* 0x000f28000c1e1900 */
[----:B-----5:R-:W4:Y:S02]  /*127d0*/  LDG.E R6, desc[UR38][R8.64+0x4] ;  /* 0x0000042608067981 */ /* 0x020f24000c1e1900 */
[----:B----4-:R-:W-:-:S07]  /*127e0*/  IADD3 R6, -R5, R6, RZ ;  /* 0x0000000605067210 */ /* 0x010fce0007ffe1ff */
.L_x_7182:
[----:B------:R-:W-:Y:S01]  /*127f0*/  SHF.R.S32.HI R54, RZ, 0x1f, R203 ;  /* 0x0000001fff367819 */ /* 0x000fe200000114cb */
[----:B--2---:R-:W-:Y:S01]  /*12800*/  @P1 IMAD.HI.U32 R4, R13, R10, RZ ;  /* 0x0000000a0d041227 */ /* 0x004fe200078e00ff */
[----:B------:R-:W-:Y:S01]  /*12810*/  ULDC.64 UR4, c[0x0][0xb90] ;  /* 0x0002e40000047ab9 */ /* 0x000fe20000000a00 */
[----:B-----5:R-:W-:Y:S02]  /*12820*/  SHF.R.S32.HI R49, RZ, 0x1f, R48 ;  /* 0x0000001fff317819 */ /* 0x020fe40000011430 */
[----:B------:R-:W-:Y:S01]  /*12830*/  IMAD R8, R54, UR4, RZ ;  /* 0x0000000436087c24 */ /* 0x000fe2000f8e02ff */
[----:B------:R-:W-:Y:S01]  /*12840*/  SEL R40, R209, RZ, !P0 ;  /* 0x000000ffd1287207 */ /* 0x000fe20004000000 */
[----:B------:R-:W-:Y:S01]  /*12850*/  IMAD.MOV.U32 R7, RZ, RZ, R13 ;  /* 0x000000ffff077224 */ /* 0x000fe200078e000d */
[----:B---3--:R-:W-:Y:S01]  /*12860*/  @P1 SHF.R.U32.HI R7, RZ, R11, R4 ;  /* 0x0000000bff071219 */ /* 0x008fe20000011604 */
[----:B------:R-:W-:Y:S01]  /*12870*/  IMAD.WIDE.U32 R4, R203, UR4, R48 ;  /* 0x00000004cb047c25 */ /* 0x000fe2000f8e0030 */
[----:B------:R-:W-:-:S03]  /*12880*/  SEL R57, R206, RZ, !P0 ;  /* 0x000000ffce397207 */ /* 0x000fc60004000000 */
[----:B------:R-:W-:Y:S01]  /*12890*/  IMAD R9, R203, UR5, R8 ;  /* 0x00000005cb097c24 */ /* 0x000fe2000f8e0208 */
[----:B------:R-:W-:Y:S01]  /*128a0*/  IADD3 R8, -R7, RZ, RZ ;  /* 0x000000ff07087210 */ /* 0x000fe20007ffe1ff */
[----:B------:R-:W-:Y:S01]  /*128b0*/  ULDC.64 UR4, c[0x0][0xb98] ;  /* 0x0002e60000047ab9 */ /* 0x000fe20000000a00 */
[----:B------:R-:W-:Y:S02]  /*128c0*/  IMAD.IADD R11, R16, 0x1, R228 ;  /* 0x00000001100b7824 */ /* 0x000fe400078e02e4 */
[----:B------:R-:W-:Y:S02]  /*128d0*/  IMAD.IADD R5, R5, 0x1, R9 ;  /* 0x0000000105057824 */ /* 0x000fe400078e0209 */
[----:B------:R-:W-:Y:S02]  /*128e0*/  IMAD R9, R55, R8, R13 ;  /* 0x0000000837097224 */ /* 0x000fe400078e020d */
[----:B------:R-:W-:Y:S02]  /*128f0*/  IMAD R8, R40, UR4, RZ ;  /* 0x0000000428087c24 */ /* 0x000fe4000f8e02ff */
[----:B------:R-:W-:-:S04]  /*12900*/  IMAD.WIDE.U32 R4, R57, UR4, R4 ;  /* 0x0000000439047c25 */ /* 0x000fc8000f8e0004 */
[----:B------:R-:W-:Y:S01]  /*12910*/  IMAD.WIDE R20, R11, 0x2, R20 ;  /* 0x000000020b147825 */ /* 0x000fe200078e0214 */
[----:B------:R-:W-:Y:S02]  /*12920*/  SHF.R.S32.HI R11, RZ, 0x1f, R7 ;  /* 0x0000001fff0b7819 */ /* 0x000fe40000011407 */
[----:B------:R-:W-:Y:S01]  /*12930*/  IADD3 R4, P2, R7, R4, RZ ;  /* 0x0000000407047210 */ /* 0x000fe20007f5e0ff */
[----:B------:R-:W-:Y:S01]  /*12940*/  IMAD R10, R57, UR5, R8 ;  /* 0x00000005390a7c24 */ /* 0x000fe2000f8e0208 */
[----:B------:R-:W-:Y:S01]  /*12950*/  SHF.R.S32.HI R8, RZ, 0x1f, R9 ;  /* 0x0000001fff087819 */ /* 0x000fe20000011409 */
[----:B------:R-:W-:Y:S01]  /*12960*/  ULDC.64 UR4, c[0x0][0xb88] ;  /* 0x0002e20000047ab9 */ /* 0x000fe20000000a00 */
[----:B------:R-:W-:Y:S01]  /*12970*/  IADD3 R7, P0, R20, 0x1000, RZ ;  /* 0x0000100014077810 */ /* 0x000fe20007f1e0ff */
[----:B------:R-:W-:Y:S01]  /*12980*/  IMAD R59, R6, R55, RZ ;  /* 0x00000037063b7224 */ /* 0x000fe200078e02ff */
[----:B------:R-:W-:Y:S01]  /*12990*/  IADD3.X R5, R11, R5, R10, P2, !PT ;  /* 0x000000050b057210 */ /* 0x000fe200017fe40a */
[----:B------:R-:W-:Y:S01]  /*129a0*/  IMAD R12, R8, UR4, RZ ;  /* 0x00000004080c7c24 */ /* 0x000fe2000f8e02ff */
[----:B------:R-:W-:-:S02]  /*129b0*/  IADD3 R29, P3, R20, 0x4000, RZ ;  /* 0x00004000141d7810 */ /* 0x000fc40007f7e0ff */
[----:B------:R-:W-:Y:S01]  /*129c0*/  IADD3 R13, P4, R20, 0x2000, RZ ;  /* 0x00002000140d7810 */ /* 0x000fe20007f9e0ff */
[----:B------:R-:W-:Y:S01]  /*129d0*/  IMAD R11, R9, UR5, R12 ;  /* 0x00000005090b7c24 */ /* 0x000fe2000f8e020c */
[----:B------:R-:W-:Y:S01]  /*129e0*/  LOP3.LUT R28, R29, 0x380, RZ, 0xc0, !PT ;  /* 0x000003801d1c7812 */ /* 0x000fe200078ec0ff */
[----:B------:R-:W-:Y:S01]  /*129f0*/  IMAD.WIDE.U32 R4, R9, UR4, R4 ;  /* 0x0000000409047c25 */ /* 0x000fe2000f8e0004 */
[----:B------:R-:W-:Y:S01]  /*12a00*/  ULDC.64 UR4, c[0x0][0xb50] ;  /* 0x0002d40000047ab9 */ /* 0x000fe20000000a00 */
[----:B------:R-:W-:Y:S02]  /*12a10*/  IADD3.X R9, RZ, R21, RZ, P0, !PT ;  /* 0x00000015ff097210 */ /* 0x000fe400007fe4ff */
[----:B------:R-:W-:Y:S01]  /*12a20*/  IMAD.IADD R5, R5, 0x1, R11 ;  /* 0x0000000105057824 */ /* 0x000fe200078e020b */
[----:B------:R-:W-:Y:S02]  /*12a30*/  LEA R10, P2, R4, UR4, 0x2 ;  /* 0x00000004040a7c11 */ /* 0x000fe4000f8410ff */
[----:B------:R-:W-:-:S02]  /*12a40*/  LOP3.LUT P0, RZ, R212, 0x3, RZ, 0xc0, !PT ;  /* 0x00000003d4ff7812 */ /* 0x000fc4000780c0ff */
[----:B------:R-:W-:Y:S01]  /*12a50*/  LEA.HI.X R11, R4, UR5, R5, 0x2, P2 ;  /* 0x00000005040b7c11 */ /* 0x000fe200090f1405 */
[----:B------:R-:W-:Y:S01]  /*12a60*/  SHFL.IDX PT, R50, R10, RZ, 0x1c1f ;  /* 0x001c1fff0a327589 */ /* 0x000fe200000e0000 */
[----:B------:R-:W-:Y:S01]  /*12a70*/  IADD3 R25, P2, R20, 0x3000, RZ ;  /* 0x0000300014197810 */ /* 0x000fe20007f5e0ff */
[----:B------:R-:W-:Y:S01]  /*12a80*/  IMAD R4, R208, 0x80, R223 ;  /* 0x00000080d0047824 */ /* 0x000fe200078e02df */
[----:B------:R-:W-:Y:S01]  /*12a90*/  LOP3.LUT R12, R13, 0x380, RZ, 0xc0, !PT ;  /* 0x000003800d0c7812 */ /* 0x000fe200078ec0ff */
[----:B------:R-:W1:Y:S01]  /*12aa0*/  SHFL.IDX PT, R51, R11, RZ, 0x1c1f ;  /* 0x001c1fff0b337589 */ /* 0x000e6200000e0000 */
[----:B------:R-:W-:Y:S01]  /*12ab0*/  LOP3.LUT R24, R25, 0x380, RZ, 0xc0, !PT ;  /* 0x0000038019187812 */ /* 0x000fe200078ec0ff */
[----:B------:R-:W-:Y:S01]  /*12ac0*/  ULDC.64 UR4, c[0x0][0xaa0] ;  /* 0x0002a80000047ab9 */ /* 0x000fe20000000a00 */
[----:B------:R-:W-:Y:S01]  /*12ad0*/  LOP3.LUT R8, R7, 0x380, RZ, 0xc0, !PT ;  /* 0x0000038007087812 */ /* 0x000fe200078ec0ff */
[----:B------:R-:W-:Y:S01]  /*12ae0*/  SHFL.IDX PT, R52, R10, 0x1, 0x1c1f ;  /* 0x003c1f000a347f89 */ /* 0x000fe200000e0000 */
[----:B------:R-:W-:-:S02]  /*12af0*/  SHF.R.U64 R24, R24, 0x3, RZ ;  /* 0x0000000318187819 */ /* 0x000fc400000012ff */
[----:B------:R-:W-:Y:S01]  /*12b00*/  SHF.R.U64 R28, R28, 0x3, RZ ;  /* 0x000000031c1c7819 */ /* 0x000fe200000012ff */
[----:B------:R-:W2:Y:S01]  /*12b10*/  SHFL.IDX PT, R53, R11, 0x1, 0x1c1f ;  /* 0x003c1f000b357f89 */ /* 0x000ea200000e0000 */
[----:B------:R-:W-:Y:S02]  /*12b20*/  LOP3.LUT R24, R24, R25, RZ, 0x3c, !PT ;  /* 0x0000001918187212 */ /* 0x000fe400078e3cff */
[----:B------:R-:W-:Y:S02]  /*12b30*/  IADD3.X R25, RZ, R21, RZ, P2, !PT ;  /* 0x00000015ff197210 */ /* 0x000fe400017fe4ff */
[C---:B------:R-:W-:Y:S01]  /*12b40*/  ISETP.GE.OR P2, PT, R4.reuse, R59, P0 ;  /* 0x0000003b0400720c */ /* 0x040fe20000746670 */
[----:B------:R-:W-:Y:S01]  /*12b50*/  VIADD R4, R4, 0x8 ;  /* 0x0000000804047836 */ /* 0x000fe20000000000 */
[----:B------:R-:W-:Y:S02]  /*12b60*/  SHF.R.U64 R12, R12, 0x3, RZ ;  /* 0x000000030c0c7819 */ /* 0x000fe400000012ff */
[----:B------:R-:W-:-:S02]  /*12b70*/  SHF.R.U64 R8, R8, 0x3, RZ ;  /* 0x0000000308087819 */ /* 0x000fc400000012ff */
[----:B------:R-:W-:Y:S02]  /*12b80*/  ISETP.GE.OR P0, PT, R4, R59, P0 ;  /* 0x0000003b0400720c */ /* 0x000fe40000706670 */
[----:B------:R-:W-:Y:S01]  /*12b90*/  LOP3.LUT R28, R28, R29, RZ, 0x3c, !PT ;  /* 0x0000001d1c1c7212 */ /* 0x000fe200078e3cff */
[--C-:B------:R-:W-:Y:S01]  /*12ba0*/  IMAD.X R29, RZ, RZ, R21.reuse, P3 ;  /* 0x000000ffff1d7224 */ /* 0x100fe200018e0615 */
[----:B------:R-:W-:Y:S01]  /*12bb0*/  LOP3.LUT R12, R12, R13, RZ, 0x3c, !PT ;  /* 0x0000000d0c0c7212 */ /* 0x000fe200078e3cff */
[----:B------:R-:W-:Y:S01]  /*12bc0*/  IMAD.X R13, RZ, RZ, R21, P4 ;  /* 0x000000ffff0d7224 */ /* 0x000fe200020e0615 */
[----:B------:R-:W-:Y:S01]  /*12bd0*/  LOP3.LUT R8, R8, R7, RZ, 0x3c, !PT ;  /* 0x0000000708087212 */ /* 0x000fe200078e3cff */
[----:B-1----:R1:W-:Y:S01]  /*12be0*/  @!P2 ST.E desc[UR38][R50.64], R0 ;  /* 0x000000003200a985 */ /* 0x0023e2000c101926 */
[C---:B------:R-:W-:Y:S02]  /*12bf0*/  IADD3 R5, P3, R20.reuse, 0x7000, RZ ;  /* 0x0000700014057810 */ /* 0x040fe40007f7e0ff */
[----:B------:R-:W-:-:S02]  /*12c00*/  IADD3 R33, P5, R20, 0x5000, RZ ;  /* 0x0000500014217810 */ /* 0x000fc40007fbe0ff */
[C---:B------:R-:W-:Y:S01]  /*12c10*/  IADD3 R37, P4, R20.reuse, 0x6000, RZ ;  /* 0x0000600014257810 */ /* 0x040fe20007f9e0ff */
[----:B--2---:R2:W-:Y:S01]  /*12c20*/  @!P0 ST.E desc[UR38][R52.64], R3 ;  /* 0x0000000334008985 */ /* 0x0045e2000c101926 */
[----:B------:R-:W-:Y:S01]  /*12c30*/  LOP3.LUT R7, R20, 0x380, RZ, 0xc0, !PT ;  /* 0x0000038014077812 */ /* 0x000fe200078ec0ff */
[----:B------:R-:W-:Y:S01]  /*12c40*/  IMAD.X R45, RZ, RZ, R21, P3 ;  /* 0x000000ffff2d7224 */ /* 0x000fe200018e0615 */
[----:B------:R-:W-:Y:S01]  /*12c50*/  LOP3.LUT R4, R5, 0x380, RZ, 0xc0, !PT ;  /* 0x0000038005047812 */ /* 0x000fe200078ec0ff */
[----:B------:R-:W5:Y:S01]  /*12c60*/  LD.E.128 R8, desc[UR38][R8.64] ;  /* 0x0000002608087980 */ /* 0x000f62000c101d00 */
[----:B------:R-:W-:Y:S01]  /*12c70*/  LOP3.LUT R32, R33, 0x380, RZ, 0xc0, !PT ;  /* 0x0000038021207812 */ /* 0x000fe200078ec0ff */
[----:B-1----:R-:W1:Y:S01]  /*12c80*/  @P1 LDC R51, c[0x0][0xbec] ;  /* 0x0002fb00ff331b82 */ /* 0x002e620000000800 */
[----:B------:R-:W-:Y:S01]  /*12c90*/  LOP3.LUT R36, R37, 0x380, RZ, 0xc0, !PT ;  /* 0x0000038025247812 */ /* 0x000fe200078ec0ff */
[----:B------:R-:W5:Y:S01]  /*12ca0*/  LD.E.128 R12, desc[UR38][R12.64] ;  /* 0x000000260c0c7980 */ /* 0x000f62000c101d00 */
[----:B------:R-:W-:-:S02]  /*12cb0*/  SHF.R.U64 R7, R7, 0x3, RZ ;  /* 0x0000000307077819 */ /* 0x000fc400000012ff */
[----:B------:R-:W-:Y:S01]  /*12cc0*/  SHF.R.U64 R4, R4, 0x3, RZ ;  /* 0x0000000304047819 */ /* 0x000fe200000012ff */
[----:B--2---:R-:W-:Y:S01]  /*12cd0*/  IMAD R3, R49, UR4, RZ ;  /* 0x0000000431037c24 */ /* 0x004fe2000f8e02ff */
[----:B------:R-:W-:Y:S01]  /*12ce0*/  SHF.R.U64 R32, R32, 0x3, RZ ;  /* 0x0000000320207819 */ /* 0x000fe200000012ff */
[----:B------:R-:W2:Y:S01]  /*12cf0*/  @P1 LDC R49, c[0x0][0xbf0] ;  /* 0x0002fc00ff311b82 */ /* 0x000ea20000000800 */
[----:B------:R-:W-:Y:S01]  /*12d00*/  SHF.R.U64 R36, R36, 0x3, RZ ;  /* 0x0000000324247819 */ /* 0x000fe200000012ff */
[----:B------:R-:W5:Y:S01]  /*12d10*/  LD.E.128 R24, desc[UR38][R24.64] ;  /* 0x0000002618187980 */ /* 0x000f62000c101d00 */
[----:B------:R-:W-:Y:S02]  /*12d20*/  LOP3.LUT R20, R7, R20, RZ, 0x3c, !PT ;  /* 0x0000001407147212 */ /* 0x000fe400078e3cff */
[----:B------:R-:W-:Y:S01]  /*12d30*/  LOP3.LUT R32, R32, R33, RZ, 0x3c, !PT ;  /* 0x0000002120207212 */ /* 0x000fe200078e3cff */
[----:B------:R-:W5:Y:S01]  /*12d40*/  LD.E.128 R28, desc[UR38][R28.64] ;  /* 0x000000261c1c7980 */ /* 0x000f62000c101d00 */
[----:B------:R-:W-:Y:S01]  /*12d50*/  LOP3.LUT R36, R36, R37, RZ, 0x3c, !PT ;  /* 0x0000002524247212 */ /* 0x000fe200078e3cff */
[----:B------:R-:W-:Y:S01]  /*12d60*/  IMAD.X R37, RZ, RZ, R21, P4 ;  /* 0x000000ffff257224 */ /* 0x000fe200020e0615 */
[----:B------:R-:W-:Y:S01]  /*12d70*/  LOP3.LUT R44, R4, R5, RZ, 0x3c, !PT ;  /* 0x00000005042c7212 */ /* 0x000fe200078e3cff */
[C---:B------:R-:W-:Y:S01]  /*12d80*/  IMAD R3, R48.reuse, UR5, R3 ;  /* 0x0000000530037c24 */ /* 0x040fe2000f8e0203 */
[----:B------:R-:W-:Y:S01]  /*12d90*/  IADD3.X R33, RZ, R21, RZ, P5, !PT ;  /* 0x00000015ff217210 */ /* 0x000fe20002ffe4ff */
[----:B------:R3:W5:Y:S04]  /*12da0*/  LD.E.128 R4, desc[UR38][R20.64] ;  /* 0x0000002614047980 */ /* 0x000768000c101d00 */
[----:B------:R-:W5:Y:S04]  /*12db0*/  LD.E.128 R36, desc[UR38][R36.64] ;  /* 0x0000002624247980 */ /* 0x000f68000c101d00 */
[----:B------:R-:W5:Y:S01]  /*12dc0*/  LD.E.128 R32, desc[UR38][R32.64] ;  /* 0x0000002620207980 */ /* 0x000f62000c101d00 */
[----:B---3--:R-:W-:Y:S01]  /*12dd0*/  IMAD.WIDE.U32 R20, R48, UR4, RZ ;  /* 0x0000000430147c25 */ /* 0x008fe2000f8e00ff */
[----:B------:R-:W-:-:S02]  /*12de0*/  ULDC.64 UR4, c[0x0][0xae8] ;  /* 0x0002ba0000047ab9 */ /* 0x000fc40000000a00 */
[----:B------:R-:W5:Y:S02]  /*12df0*/  LD.E.128 R44, desc[UR38][R44.64] ;  /* 0x000000262c2c7980 */ /* 0x000f64000c101d00 */
[----:B------:R-:W-:Y:S01]  /*12e00*/  IADD3 R21, R21, R3, RZ ;  /* 0x0000000315157210 */ /* 0x000fe20007ffe0ff */
[----:B------:R-:W-:Y:S01]  /*12e10*/  IMAD R3, R202, 0x20, R153 ;  /* 0x00000020ca037824 */ /* 0x000fe200078e0299 */
[----:B------:R-:W-:Y:S01]  /*12e20*/  @!PT LDS RZ, [RZ] ;  /* 0x00000000fffff984 */ /* 0x000fe20000000800 */
[----:B------:R-:W-:Y:S01]  /*12e30*/  @!PT LDS RZ, [RZ] ;  /* 0x00000000fffff984 */ /* 0x000fe20000000800 */
[----:B------:R-:W-:Y:S01]  /*12e40*/  @!PT LDS RZ, [RZ] ;  /* 0x00000000fffff984 */ /* 0x000fe20000000800 */
[----:B------:R-:W-:Y:S01]  /*12e50*/  @!PT LDS RZ, [RZ] ;  /* 0x00000000fffff984 */ /* 0x000fe20000000800 */
[----:B------:R3:W-:Y:S06]  /*12e60*/  MEMBAR.ALL.CTA ;  /* 0x0000000000007992 */ /* 0x0007ec0000008000 */
[----:B---3--:R-:W3:Y:S01]  /*12e70*/  FENCE.VIEW.ASYNC.S ;  /* 0x00000000000073c6 */ /* 0x008ee20000000000 */
[----:B------:R-:W-:-:S02]  /*12e80*/  IMAD R0, R54, UR4, RZ ;  /* 0x0000000436007c24 */ /* 0x000fc4000f8e02ff */
[----:B------:R-:W-:Y:S02]  /*12e90*/  IMAD R48, R208, 0x80, R3 ;  /* 0x00000080d0307824 */ /* 0x000fe400078e0203 */
[C---:B------:R-:W-:Y:S02]  /*12ea0*/  IMAD R3, R203.reuse, UR5, R0 ;  /* 0x00000005cb037c24 */ /* 0x040fe4000f8e0200 */
[----:B------:R-:W-:Y:S01]  /*12eb0*/  IMAD.WIDE.U32 R20, R203, UR4, R20 ;  /* 0x00000004cb147c25 */ /* 0x000fe2000f8e0014 */
[----:B------:R-:W-:-:S03]  /*12ec0*/  ULDC.64 UR4, c[0x0][0xaf0] ;  /* 0x0002bc0000047ab9 */ /* 0x000fc60000000a00 */
[----:B-1----:R-:W-:Y:S01]  /*12ed0*/  @P1 IMAD.HI.U32 R0, R48, R51, RZ ;  /* 0x0000003330001227 */ /* 0x002fe200078e00ff */
[----:B------:R-:W-:-:S03]  /*12ee0*/  IADD3 R21, R21, R3, RZ ;  /* 0x0000000315157210 */ /* 0x000fc60007ffe0ff */
[----:B------:R-:W-:Y:S01]  /*12ef0*/  IMAD.MOV.U32 R3, RZ, RZ, R48 ;  /* 0x000000ffff037224 */ /* 0x000fe200078e0030 */
[----:B--2---:R-:W-:Y:S01]  /*12f00*/  @P1 SHF.R.U32.HI R3, RZ, R49, R0 ;  /* 0x00000031ff031219 */ /* 0x004fe20000011600 */
        /* <DEDUP_REMOVED lines=13> */
[----:B------:R-:W-:Y:S02]  /*12fe0*/  IMAD R50, R208, 0x80, R153 ;  /* 0x00000080d0327824 */ /* 0x000fe400078e0299 */
[----:B------:R-:W-:Y:S02]  /*12ff0*/  IMAD.IADD R21, R21, 0x1, R51 ;  /* 0x0000000115157824 */ /* 0x000fe400078e0233 */
[----:B------:R-:W-:Y:S01]  /*13000*/  IMAD R40, R0, UR4, RZ ;  /* 0x0000000400287c24 */ /* 0x000fe2000f8e02ff */
[C---:B------:R-:W-:Y:S01]  /*13010*/  IADD3 R0, R50.reuse, 0x20, RZ ;  /* 0x0000002032007810 */ /* 0x040fe20007ffe0ff */
[----:B------:R-:W-:Y:S01]  /*13020*/  IMAD.WIDE.U32 R20, R49, UR4, R20 ;  /* 0x0000000431147c25 */ /* 0x000fe2000f8e0014 */
[----:B------:R-:W-:-:S03]  /*13030*/  ISETP.GE.AND P2, PT, R50, R59, PT ;  /* 0x0000003b3200720c */ /* 0x000fc60003f46270 */
[----:B------:R-:W-:Y:S01]  /*13040*/  IMAD R51, R49, UR5, R40 ;  /* 0x0000000531337c24 */ /* 0x000fe2000f8e0228 */
[----:B------:R-:W-:Y:S01]  /*13050*/  ULDC.64 UR4, c[0x0][0xa80] ;  /* 0x0002a00000047ab9 */ /* 0x000fe20000000a00 */
[----:B------:R-:W-:Y:S01]  /*13060*/  VIADD R3, R50, 0x40 ;  /* 0x0000004032037836 */ /* 0x000fe20000000000 */
[----:B------:R-:W-:Y:S01]  /*13070*/  ISETP.GE.AND P0, PT, R0, R59, PT ;  /* 0x0000003b0000720c */ /* 0x000fe20003f06270 */
[----:B------:R-:W-:Y:S01]  /*13080*/  VIADD R0, R156, 0x28820 ;  /* 0x000288209c007836 */ /* 0x000fe20000000000 */
[----:B------:R-:W-:Y:S02]  /*13090*/  IADD3 R21, R21, R51, RZ ;  /* 0x0000003315157210 */ /* 0x000fe40007ffe0ff */
[C---:B------:R-:W-:Y:S02]  /*130a0*/  LEA R40, P3, R20.reuse, UR4, 0x1 ;  /* 0x0000000414287c11 */ /* 0x040fe4000f8608ff */
[----:B------:R-:W-:Y:S02]  /*130b0*/  ISETP.GE.AND P1, PT, R3, R59, PT ;  /* 0x0000003b0300720c */ /* 0x000fe40003f26270 */
[----:B------:R-:W-:-:S02]  /*130c0*/  LEA.HI.X R3, R20, UR5, R21, 0x1, P3 ;  /* 0x0000000514037c11 */ /* 0x000fc400098f0c15 */
[----:B------:R-:W-:Y:S01]  /*130d0*/  PRMT R0, RZ, 0x654, R0 ;  /* 0x00000654ff007816 */ /* 0x000fe20000000000 */
[----:B---3--:R1:W2:Y:S01]  /*130e0*/  SHFL.IDX PT, R21, R40, RZ, 0x181f ;  /* 0x00181fff28157589 */ /* 0x0082a200000e0000 */
[----:B------:R-:W-:Y:S02]  /*130f0*/  BSSY B1, `(.L_x_7183) ;  /* 0x000000d000017945 */ /* 0x000fe40003800000 */
[----:B------:R1:W-:Y:S01]  /*13100*/  SYNCS.ARRIVE.TRANS64.RED.A1T0 RZ, [R0+URZ], RZ ;  /* 0x000000ff00ff79a7 */ /* 0x0003e2000810043f */
[----:B------:R1:W3:Y:S01]  /*13110*/  SHFL.IDX PT, R49, R3, RZ, 0x181f ;  /* 0x00181fff03317589 */ /* 0x0002e200000e0000 */
[----:B------:R-:W-:Y:S05]  /*13120*/  @P2 BRA `(.L_x_7184) ;  /* 0x0000000000242947 */ /* 0x000fea0003800000 */
[----:B------:R-:W-:Y:S02]  /*13130*/  ULDC UR4, c[0x0][0xac8] ;  /* 0x0002b20000047ab9 */ /* 0x000fe40000000800 */
[----:B------:R-:W-:Y:S02]  /*13140*/  ISETP.GE.AND P2, PT, R16, UR4, PT ;  /* 0x0000000410007c0c */ /* 0x000fe4000bf46270 */
[----:B------:R-:W-:-:S11]  /*13150*/  ISETP.GE.AND P3, PT, R22, UR4, PT ;  /* 0x0000000416007c0c */ /* 0x000fd6000bf66270 */
[-C--:B--2---:R-:W-:Y:S02]  /*13160*/  @!P2 LEA R20, P4, R16, R21.reuse, 0x1 ;  /* 0x000000151014a211 */ /* 0x084fe400078808ff */
[----:B------:R-:W-:Y:S02]  /*13170*/  @!P3 LEA R48, P5, R22, R21, 0x1 ;  /* 0x000000151630b211 */ /* 0x000fe400078a08ff */
[-C--:B---3--:R-:W-:Y:S02]  /*13180*/  @!P2 LEA.HI.X R21, R16, R49.reuse, R17, 0x1, P4 ;  /* 0x000000311015a211 */ /* 0x088fe400020f0c11 */
[----:B------:R-:W-:-:S03]  /*13190*/  @!P3 LEA.HI.X R49, R22, R49, R2, 0x1, P5 ;  /* 0x000000311631b211 */ /* 0x000fc600028f0c02 */
[----:B-----5:R4:W-:Y:S04]  /*131a0*/  @!P2 ST.E.128 desc[UR38][R20.64], R4 ;  /* 0x000000041400a985 */ /* 0x0209e8000c101d26 */
[----:B------:R4:W-:Y:S02]  /*131b0*/  @!P3 ST.E.128 desc[UR38][R48.64], R28 ;  /* 0x0000001c3000b985 */ /* 0x0009e4000c101d26 */
.L_x_7184:
[----:B------:R-:W-:Y:S05]  /*131c0*/  BSYNC B1 ;  /* 0x0000000000017941 */ /* 0x000fea0003800000 */
.L_x_7183:
[----:B----45:R4:W0:Y:S01]  /*131d0*/  SHFL.IDX PT, R7, R3, 0x1, 0x181f ;  /* 0x00381f0003077f89 */ /* 0x03082200000e0000 */
        /* <DEDUP_REMOVED lines=12> */
.L_x_7186:
[----:B------:R-:W-:Y:S05]  /*132a0*/  BSYNC B1 ;  /* 0x0000000000017941 */ /* 0x000fea0003800000 */
.L_x_7185:
[----:B0-----:R0:W0:Y:S01]  /*132b0*/  SHFL.IDX PT, R7, R3, 0x2, 0x181f ;  /* 0x00581f0003077f89 */ /* 0x00102200000e0000 */
        /* <DEDUP_REMOVED lines=12> */
.L_x_7188:
[----:B------:R-:W-:Y:S05]  /*13380*/  BSYNC B1 ;  /* 0x0000000000017941 */ /* 0x000fea0003800000 */
.L_x_7187:
[----:B-1----:R-:W-:Y:S01]  /*13390*/  VIADD R0, R50, 0x60 ;  /* 0x0000006032007836 */ /* 0x002fe20000000000 */
[----:B0---4-:R-:W0:Y:S04]  /*133a0*/  SHFL.IDX PT, R3, R3, 0x3, 0x181f ;  /* 0x00781f0003037f89 */ /* 0x011e2800000e0000 */
[----:B------:R-:W-:Y:S01]  /*133b0*/  ISETP.GE.AND P0, PT, R0, R59, PT ;  /* 0x0000003b0000720c */ /* 0x000fe20003f06270 */
[----:B------:R1:W4:-:S12]  /*133c0*/  SHFL.IDX PT, R7, R40, 0x3, 0x181f ;  /* 0x00781f0028077f89 */ /* 0x00031800000e0000 */
[----:B-1----:R-:W-:Y:S05]  /*133d0*/  @P0 BRA `(.L_x_7189) ;  /* 0x0000000c00040947 */ /* 0x002fea0003800000 */
[----:B------:R-:W-:Y:S02]  /*133e0*/  ULDC UR4, c[0x0][0xac8] ;  /* 0x0002b20000047ab9 */ /* 0x000fe40000000800 */
[----:B------:R-:W-:-:S13]  /*133f0*/  ISETP.GE.AND P1, PT, R16, UR4, PT ;  /* 0x0000000410007c0c */ /* 0x000fda000bf26270 */
[----:B----4-:R-:W-:-:S04]  /*13400*/  @!P1 LEA R4, P0, R16, R7, 0x1 ;  /* 0x0000000710049211 */ /* 0x010fc800078008ff */
        /* <DEDUP_REMOVED lines=8> */
.L_x_7181:
[----:B------:R-:W-:Y:S01]  /*13490*/  ULDC.64 UR4, c[0x0][0xc00] ;  /* 0x0003000000047ab9 */ /* 0x000fe20000000a00 */
[----:B------:R-:W-:Y:S01]  /*134a0*/  IMAD.MOV.U32 R0, RZ, RZ, RZ ;  /* 0x000000ffff007224 */ /* 0x000fe200078e00ff */
[----:B------:R-:W-:Y:S01]  /*134b0*/  ISETP.NE.U32.AND P0, PT, RZ, UR4, PT ;  /* 0x00000004ff007c0c */ /* 0x000fe2000bf05070 */
[----:B------:R-:W2:Y:S01]  /*134c0*/  LDC R21, c[0x0][0xbe8] ;  /* 0x0002fa00ff157b82 */ /* 0x000ea20000000800 */
        /* <DEDUP_REMOVED lines=12> */
[----:B--2---:R-:W-:Y:S01]  /*13590*/  ISETP.NE.AND P2, PT, R21, 0x1, PT ;  /* 0x000000011500780c */ /* 0x004fe20003f45270 */
[----:B------:R-:W2:-:S12]  /*135a0*/  S2R R3, SR_TID.X ;  /* 0x0000000000037919 */ /* 0x000e980000002100 */
[----:B------:R-:W0:Y:S08]  /*135b0*/  @P2 LDC R20, c[0x0][0xbec] ;  /* 0x0002fb00ff142b82 */ /* 0x000e300000000800 */
[----:B------:R-:W0:Y:S01]  /*135c0*/  @P2 LDC R25, c[0x0][0xbf0] ;  /* 0x0002fc00ff192b82 */ /* 0x000e220000000800 */
[----:B--2---:R-:W-:-:S05]  /*135d0*/  VIADD R3, R3, 0xffffff80 ;  /* 0xffffff8003037836 */ /* 0x004fca0000000000 */
[----:B------:R-:W-:Y:S01]  /*135e0*/  ISETP.GE.AND P3, PT, R3, 0x80, PT ;  /* 0x000000800300780c */ /* 0x000fe20003f66270 */
[----:B----4-:R-:W-:-:S12]  /*135f0*/  @P1 BRA `(.L_x_7190) ;  /* 0x0000000000101947 */ /* 0x010fd80003800000 */
[----:B------:R-:W-:Y:S05]  /*13600*/  @!P0 BRA `(.L_x_7190) ;  /* 0x00000000000c8947 */ /* 0x000fea0003800000 */
[----:B------:R-:W2:Y:S04]  /*13610*/  LDG.E R3, desc[UR38][R4.64] ;  /* 0x0000002604037981 */ /* 0x000ea8000c1e1900 */
[----:B-----5:R-:W2:Y:S02]  /*13620*/  LDG.E R8, desc[UR38][R4.64+0x4] ;  /* 0x0000042604087981 */ /* 0x020ea4000c1e1900 */
[----:B--2---:R-:W-:-:S07]  /*13630*/  IMAD.IADD R8, R8, 0x1, -R3 ;  /* 0x0000000108087824 */ /* 0x004fce00078e0a03 */
.L_x_7190:
[----:B------:R-:W-:Y:S01]  /*13640*/  BSSY B1, `(.L_x_7191) ;  /* 0x000002e000017945 */ /* 0x000fe20003800000 */
[----:B------:R-:W-:Y:S02]  /*13650*/  SHF.R.S32.HI R12, RZ, 0x1f, R203 ;  /* 0x0000001fff0c7819 */ /* 0x000fe400000114cb */
[----:B---3--:R-:W-:Y:S02]  /*13660*/  SEL R13, R206, RZ, !P0 ;  /* 0x000000ffce0d7207 */ /* 0x008fe40004000000 */
[----:B------:R-:W-:Y:S02]  /*13670*/  SEL R209, R209, RZ, !P0 ;  /* 0x000000ffd1d17207 */ /* 0x000fe40004000000 */
[----:B-----5:R-:W-:Y:S01]  /*13680*/  SHF.R.S32.HI R11, RZ, 0x1f, R0 ;  /* 0x0000001fff0b7819 */ /* 0x020fe20000011400 */
[----:B------:R-:W-:Y:S06]  /*13690*/  @P3 BRA `(.L_x_7192) ;  /* 0x0000000000a03947 */ /* 0x000fec0003800000 */
[----:B------:R-:W2:Y:S01]  /*136a0*/  S2R R3, SR_TID.X ;  /* 0x0000000000037919 */ /* 0x000ea20000002100 */
[----:B------:R-:W3:Y:S02]  /*136b0*/  LDC R14, c[0x0][0xbe8] ;  /* 0x0002fa00ff0e7b82 */ /* 0x000ee40000000800 */
[----:B---3--:R-:W-:Y:S01]  /*136c0*/  IMAD R4, R8, R14, RZ ;  /* 0x0000000e08047224 */ /* 0x008fe200078e02ff */
[----:B--2---:R-:W-:-:S05]  /*136d0*/  LEA R3, R208, R3, 0x7 ;  /* 0x00000003d0037211 */ /* 0x004fca00078e38ff */
[----:B------:R-:W-:-:S05]  /*136e0*/  VIADD R9, R3, 0xffffff80 ;  /* 0xffffff8003097836 */ /* 0x000fca0000000000 */
        /* <DEDUP_REMOVED lines=13> */
[----:B------:R-:W3:Y:S01]  /*137c0*/  @P0 LDC R15, c[0x0][0xbf0] ;  /* 0x0002fc00ff0f0b82 */ /* 0x000ee20000000800 */
[----:B------:R-:W-:-:S04]  /*137d0*/  IMAD.WIDE.U32 R4, R13, UR4, R4 ;  /* 0x000000040d047c25 */ /* 0x000fc8000f8e0004 */
[----:B--2---:R-:W-:-:S05]  /*137e0*/  @P0 IMAD.HI.U32 R6, R9, R6, RZ ;  /* 0x0000000609060227 */ /* 0x004fca00078e00ff */
[----:B---3--:R-:W-:Y:S01]  /*137f0*/  @P0 SHF.R.U32.HI R3, RZ, R15, R6 ;  /* 0x0000000fff030219 */ /* 0x008fe20000011606 */
[----:B------:R-:W-:-:S03]  /*13800*/  IMAD R6, R209, UR4, RZ ;  /* 0x00000004d1067c24 */ /* 0x000fc6000f8e02ff */
[----:B------:R-:W-:Y:S01]  /*13810*/  IADD3 R7, -R3, RZ, RZ ;  /* 0x000000ff03077210 */ /* 0x000fe20007ffe1ff */
[----:B------:R-:W-:Y:S01]  /*13820*/  IMAD R6, R13, UR5, R6 ;  /* 0x000000050d067c24 */ /* 0x000fe2000f8e0206 */
[----:B------:R-:W-:Y:S01]  /*13830*/  IADD3 R4, P0, R3, R4, RZ ;  /* 0x0000000403047210 */ /* 0x000fe20007f1e0ff */
[----:B------:R-:W-:Y:S02]  /*13840*/  ULDC.64 UR4, c[0x0][0xb88] ;  /* 0x0002e20000047ab9 */ /* 0x000fe40000000a00 */
        /* <DEDUP_REMOVED lines=13> */
.L_x_7192:
[----:B------:R-:W-:Y:S05]  /*13920*/  BSYNC B1 ;  /* 0x0000000000017941 */ /* 0x000fea0003800000 */
.L_x_7191:
[----:B------:R-:W-:Y:S01]  /*13930*/  ULDC.64 UR4, c[0x0][0xaa0] ;  /* 0x0002a80000047ab9 */ /* 0x000fe20000000a00 */
[----:B--2---:R-:W-:Y:S01]  /*13940*/  LEA R7, R202, R153, 0x5 ;  /* 0x00000099ca077211 */ /* 0x004fe200078e28ff */
[----:B------:R-:W-:Y:S02]  /*13950*/  IMAD R3, R11, UR4, RZ ;  /* 0x000000040b037c24 */ /* 0x000fe4000f8e02ff */
[----:B------:R-:W-:-:S04]  /*13960*/  IMAD.WIDE.U32 R4, R0, UR4, RZ ;  /* 0x0000000400047c25 */ /* 0x000fc8000f8e00ff */
[----:B------:R-:W-:Y:S01]  /*13970*/  IMAD R3, R0, UR5, R3 ;  /* 0x0000000500037c24 */ /* 0x000fe2000f8e0203 */
[----:B------:R-:W-:Y:S01]  /*13980*/  ULDC.64 UR4, c[0x0][0xae8] ;  /* 0x0002ba0000047ab9 */ /* 0x000fe20000000a00 */
[----:B------:R-:W-:Y:S02]  /*13990*/  IMAD R9, R208, 0x80, R7 ;  /* 0x00000080d0097824 */ /* 0x000fe400078e0207 */
[----:B------:R-:W-:Y:S02]  /*139a0*/  IMAD.IADD R5, R5, 0x1, R3 ;  /* 0x0000000105057824 */ /* 0x000fe400078e0203 */
[----:B------:R-:W-:Y:S01]  /*139b0*/  IMAD R6, R12, UR4, RZ ;  /* 0x000000040c067c24 */ /* 0x000fe2000f8e02ff */
[----:B------:R-:W-:Y:S01]  /*139c0*/  MOV R3, R9 ;  /* 0x0000000900037202 */ /* 0x000fe20000000f00 */
[----:B0-----:R-:W-:-:S04]  /*139d0*/  @P2 IMAD.HI.U32 R0, R9, R20, RZ ;  /* 0x0000001409002227 */ /* 0x001fc800078e00ff */
[C---:B------:R-:W-:Y:S01]  /*139e0*/  IMAD R7, R203.reuse, UR5, R6 ;  /* 0x00000005cb077c24 */ /* 0x040fe2000f8e0206 */
[----:B------:R-:W-:Y:S01]  /*139f0*/  @P2 SHF.R.U32.HI R3, RZ, R25, R0 ;  /* 0x00000019ff032219 */ /* 0x000fe20000011600 */
[----:B------:R-:W-:Y:S01]  /*13a00*/  IMAD.WIDE.U32 R4, R203, UR4, R4 ;  /* 0x00000004cb047c25 */ /* 0x000fe2000f8e0004 */
[----:B------:R-:W-:Y:S02]  /*13a10*/  ULDC.64 UR4, c[0x0][0xaf0] ;  /* 0x0002bc0000047ab9 */ /* 0x000fe40000000a00 */
[----:B------:R-:W-:Y:S01]  /*13a20*/  SHF.R.S32.HI R0, RZ, 0x1f, R3 ;  /* 0x0000001fff007819 */ /* 0x000fe20000011403 */
[----:B------:R-:W-:Y:S02]  /*13a30*/  IMAD R6, R209, UR4, RZ ;  /* 0x00000004d1067c24 */ /* 0x000fe4000f8e02ff */
[----:B------:R-:W-:Y:S02]  /*13a40*/  IMAD.IADD R5, R5, 0x1, R7 ;  /* 0x0000000105057824 */ /* 0x000fe400078e0207 */
[----:B------:R-:W-:-:S02]  /*13a50*/  IMAD R7, R13, UR5, R6 ;  /* 0x000000050d077c24 */ /* 0x000fc4000f8e0206 */
[----:B------:R-:W-:Y:S01]  /*13a60*/  IMAD.WIDE.U32 R4, R13, UR4, R4 ;  /* 0x000000040d047c25 */ /* 0x000fe2000f8e0004 */
[----:B------:R-:W-:-:S03]  /*13a70*/  ULDC.64 UR4, c[0x0][0xae0] ;  /* 0x0002b80000047ab9 */ /* 0x000fc60000000a00 */
[----:B------:R-:W-:Y:S01]  /*13a80*/  IMAD.MOV R6, RZ, RZ, -R3 ;  /* 0x000000ffff067224 */ /* 0x000fe200078e0a03 */
[----:B------:R-:W-:Y:S01]  /*13a90*/  IADD3 R5, R5, R7, RZ ;  /* 0x0000000705057210 */ /* 0x000fe20007ffe0ff */
[----:B------:R-:W-:Y:S02]  /*13aa0*/  IMAD R0, R0, UR4, RZ ;  /* 0x0000000400007c24 */ /* 0x000fe4000f8e02ff */
[----:B------:R-:W-:Y:S01]  /*13ab0*/  IMAD R7, R21, R6, R9 ;  /* 0x0000000615077224 */ /* 0x000fe200078e0209 */
[----:B------:R-:W-:Y:S01]  /*13ac0*/  LEA R6, R208, R153, 0x7 ;  /* 0x00000099d0067211 */ /* 0x000fe200078e38ff */
[C---:B------:R-:W-:Y:S02]  /*13ad0*/  IMAD R9, R3.reuse, UR5, R0 ;  /* 0x0000000503097c24 */ /* 0x040fe4000f8e0200 */
[----:B------:R-:W-:Y:S01]  /*13ae0*/  IMAD.WIDE.U32 R4, R3, UR4, R4 ;  /* 0x0000000403047c25 */ /* 0x000fe2000f8e0004 */
[----:B------:R-:W-:Y:S01]  /*13af0*/  SHF.R.S32.HI R0, RZ, 0x1f, R7 ;  /* 0x0000001fff007819 */ /* 0x000fe20000011407 */
[----:B------:R-:W-:-:S02]  /*13b00*/  ULDC.64 UR4, c[0x0][0xad8] ;  /* 0x0002b60000047ab9 */ /* 0x000fc40000000a00 */
        /* <DEDUP_REMOVED lines=10> */
[----:B------:R0:W2:Y:S04]  /*13bb0*/  SHFL.IDX PT, R3, R4, RZ, 0x181f ;  /* 0x00181fff04037589 */ /* 0x0000a800000e0000 */
[----:B------:R0:W3:Y:S02]  /*13bc0*/  SHFL.IDX PT, R14, R0, RZ, 0x181f ;  /* 0x00181fff000e7589 */ /* 0x0000e400000e0000 */
.L_x_7395:
[----:B------:R-:W-:Y:S01]  /*13bd0*/  IMAD R8, R8, R21, RZ ;  /* 0x0000001508087224 */ /* 0x000fe200078e02ff */
[----:B------:R-:W-:Y:S04]  /*13be0*/  BSSY B1, `(.L_x_7194) ;  /* 0x000000c000017945 */ /* 0x000fe80003800000 */
[----:B------:R-:W-:-:S13]  /*13bf0*/  ISETP.GE.AND P0, PT, R6, R8, PT ;  /* 0x000000080600720c */ /* 0x000fda0003f06270 */
[----:B------:R-:W-:Y:S05]  /*13c00*/  @P0 BRA `(.L_x_7195) ;  /* 0x0000000000240947 */ /* 0x000fea0003800000 */
[----:B------:R-:W-:Y:S02]  /*13c10*/  ULDC UR4, c[0x0][0xac8] ;  /* 0x0002b20000047ab9 */ /* 0x000fe40000000800 */
[----:B------:R-:W-:Y:S02]  /*13c20*/  ISETP.GE.AND P2, PT, R16, UR4, PT ;  /* 0x0000000410007c0c */ /* 0x000fe4000bf46270 */
[----:B------:R-:W-:-:S11]  /*13c30*/  ISETP.GE.AND P3, PT, R22, UR4, PT ;  /* 0x0000000416007c0c */ /* 0x000fd6000bf66270 */
[-C--:B---3--:R-:W-:Y:S02]  /*13c40*/  @!P2 LEA R10, P0, R16, R14.reuse, 0x1 ;  /* 0x0000000e100aa211 */ /* 0x088fe400078008ff */
[----:B------:R-:W-:Y:S02]  /*13c50*/  @!P3 LEA R14, P1, R22, R14, 0x1 ;  /* 0x0000000e160eb211 */ /* 0x000fe400078208ff */
[-C--:B--2---:R-:W-:Y:S02]  /*13c60*/  @!P2 LEA.HI.X R11, R16, R3.reuse, R17, 0x1, P0 ;  /* 0x00000003100ba211 */ /* 0x084fe400000f0c11 */
[----:B------:R-:W-:-:S03]  /*13c70*/  @!P3 LEA.HI.X R15, R22, R3, R2, 0x1, P1 ;  /* 0x00000003160fb211 */ /* 0x000fc600008f0c02 */
[----:B------:R4:W-:Y:S04]  /*13c80*/  @!P2 ST.E.128 desc[UR38][R10.64], RZ ;  /* 0x000000ff0a00a985 */ /* 0x0009e8000c101d26 */
[----:B------:R4:W-:Y:S02]  /*13c90*/  @!P3 ST.E.128 desc[UR38][R14.64], RZ ;  /* 0x000000ff0e00b985 */ /* 0x0009e4000c101d26 */
.L_x_7195:
[----:B------:R-:W-:Y:S05]  /*13ca0*/  BSYNC B1 ;  /* 0x0000000000017941 */ /* 0x000fea0003800000 */
.L_x_7194:
[----:B------:R-:W-:-:S03]  /*13cb0*/  UMOV UR4, 0xffffffff ;  /* 0xffffffff00047882 */ /* 0x000fc60000000000 */
[----:B------:R-:W-:Y:S05]  /*13cc0*/  BRA.DIV UR4, `(.L_x_7196) ;  /* 0x0000008204007947 */ /* 0x000fea000b800000 */
[----:B--2---:R2:W0:Y:S04]  /*13cd0*/  SHFL.IDX PT, R3, R4, 0x1, 0x181f ;  /* 0x00381f0004037f89 */ /* 0x00442800000e0000 */
[----:B---34-:R2:W3:Y:S02]  /*13ce0*/  SHFL.IDX PT, R14, R0, 0x1, 0x181f ;  /* 0x00381f00000e7f89 */ /* 0x0184e400000e0000 */
.L_x_7399:
[----:B------:R-:W-:Y:S01]  /*13cf0*/  VIADD R5, R6, 0x20 ;  /* 0x0000002006057836 */ /* 0x000fe20000000000 */
        /* <DEDUP_REMOVED lines=8> */
[-C--:B0-----:R-:W-:Y:S02]  /*13d80*/  @!P2 LEA.HI.X R11, R16, R3.reuse, R17, 0x1, P0 ;  /* 0x00000003100ba211 */ /* 0x081fe400000f0c11 */
[----:B------:R-:W-:-:S03]  /*13d90*/  @!P3 LEA.HI.X R15, R22, R3, R2, 0x1, P1 ;  /* 0x00000003160fb211 */ /* 0x000fc600008f0c02 */
[----:B------:R4:W-:Y:S04]  /*13da0*/  @!P2 ST.E.128 desc[UR38][R10.64], RZ ;  /* 0x000000ff0a00a985 */ /* 0x0009e8000c101d26 */
[----:B------:R4:W-:Y:S02]  /*13db0*/  @!P3 ST.E.128 desc[UR38][R14.64], RZ ;  /* 0x000000ff0e00b985 */ /* 0x0009e4000c101d26 */
.L_x_7198:
[----:B------:R-:W-:Y:S05]  /*13dc0*/  BSYNC B1 ;  /* 0x0000000000017941 */ /* 0x000fea0003800000 */
.L_x_7197:
[----:B------:R-:W-:-:S03]  /*13dd0*/  UMOV UR4, 0xffffffff ;  /* 0xffffffff00047882 */ /* 0x000fc60000000000 */
[----:B------:R-:W-:Y:S05]  /*13de0*/  BRA.DIV UR4, `(.L_x_7199) ;  /* 0x0000008204007947 */ /* 0x000fea000b800000 */
[----:B0-----:R0:W0:Y:S04]  /*13df0*/  SHFL.IDX PT, R3, R4, 0x2, 0x181f ;  /* 0x00581f0004037f89 */ /* 0x00102800000e0000 */
[----:B---34-:R3:W4:Y:S02]  /*13e00*/  SHFL.IDX PT, R14, R0, 0x2, 0x181f ;  /* 0x00581f00000e7f89 */ /* 0x01872400000e0000 */
.L_x_7403:
[----:B------:R-:W-:Y:S01]  /*13e10*/  VIADD R5, R6, 0x40 ;  /* 0x0000004006057836 */ /* 0x000fe20000000000 */
[----:B------:R-:W-:Y:S04]  /*13e20*/  BSSY B1, `(.L_x_7200) ;  /* 0x000000c000017945 */ /* 0x000fe80003800000 */
[----:B------:R-:W-:-:S13]  /*13e30*/  ISETP.GE.AND P0, PT, R5, R8, PT ;  /* 0x000000080500720c */ /* 0x000fda0003f06270 */
[----:B------:R-:W-:Y:S05]  /*13e40*/  @P0 BRA `(.L_x_7201) ;  /* 0x0000000000240947 */ /* 0x000fea0003800000 */
[----:B------:R-:W-:Y:S02]  /*13e50*/  ULDC UR4, c[0x0][0xac8] ;  /* 0x0002b20000047ab9 */ /* 0x000fe40000000800 */
[----:B------:R-:W-:Y:S02]  /*13e60*/  ISETP.GE.AND P2, PT, R16, UR4, PT ;  /* 0x0000000410007c0c */ /* 0x000fe4000bf46270 */
[----:B------:R-:W-:-:S11]  /*13e70*/  ISETP.GE.AND P3, PT, R22, UR4, PT ;  /* 0x0000000416007c0c */ /* 0x000fd6000bf66270 */
[-C--:B----4-:R-:W-:Y:S02]  /*13e80*/  @!P2 LEA R10, P0, R16, R14.reuse, 0x1 ;  /* 0x0000000e100aa211 */ /* 0x090fe400078008ff */
[----:B------:R-:W-:Y:S02]  /*13e90*/  @!P3 LEA R14, P1, R22, R14, 0x1 ;  /* 0x0000000e160eb211 */ /* 0x000fe400078208ff */
[-C--:B0-----:R-:W-:Y:S02]  /*13ea0*/  @!P2 LEA.HI.X R11, R16, R3.reuse, R17, 0x1, P0 ;  /* 0x00000003100ba211 */ /* 0x081fe400000f0c11 */
[----:B------:R-:W-:-:S03]  /*13eb0*/  @!P3 LEA.HI.X R15, R22, R3, R2, 0x1, P1 ;  /* 0x00000003160fb211 */ /* 0x000fc600008f0c02 */
[----:B------:R0:W-:Y:S04]  /*13ec0*/  @!P2 ST.E.128 desc[UR38][R10.64], RZ ;  /* 0x000000ff0a00a985 */ /* 0x0001e8000c101d26 */
[----:B------:R0:W-:Y:S02]  /*13ed0*/  @!P3 ST.E.128 desc[UR38][R14.64], RZ ;  /* 0x000000ff0e00b985 */ /* 0x0001e4000c101d26 */
.L_x_7201:
[----:B------:R-:W-:Y:S05]  /*13ee0*/  BSYNC B1 ;  /* 0x0000000000017941 */ /* 0x000fea0003800000 */
.L_x_7200:
[----:B------:R-:W-:-:S03]  /*13ef0*/  UMOV UR4, 0xffffffff ;  /* 0xffffffff00047882 */ /* 0x000fc60000000000 */
[----:B------:R-:W-:Y:S05]  /*13f00*/  BRA.DIV UR4, `(.L_x_7202) ;  /* 0x0000008204007947 */ /* 0x000fea000b800000 */
[----:B0-----:R0:W0:Y:S04]  /*13f10*/  SHFL.IDX PT, R3, R4, 0x3, 0x181f ;  /* 0x00781f0004037f89 */ /* 0x00102800000e0000 */
[----:B----4-:R4:W0:Y:S02]  /*13f20*/  SHFL.IDX PT, R14, R0, 0x3, 0x181f ;  /* 0x00781f00000e7f89 */ /* 0x01082400000e0000 */
.L_x_7407:
[----:B--234-:R-:W-:-:S04]  /*13f30*/  IADD3 R0, R6, 0x60, RZ ;  /* 0x0000006006007810 */ /* 0x01cfc80007ffe0ff */
[----:B------:R-:W-:-:S13]  /*13f40*/  ISETP.GE.AND P0, PT, R0, R8, PT ;  /* 0x000000080000720c */ /* 0x000fda0003f06270 */
        /* <DEDUP_REMOVED lines=8> */
[----:B------:R0:W-:Y:S04]  /*13fd0*/  @!P2 ST.E.128 desc[UR38][R4.64], RZ ;  /* 0x000000ff0400a985 */ /* 0x0001e8000c101d26 */
[----:B------:R0:W-:Y:S02]  /*13fe0*/  @!P3 ST.E.128 desc[UR38][R14.64], RZ ;  /* 0x000000ff0e00b985 */ /* 0x0001e4000c101d26 */
.L_x_7189:
[----:B------:R-:W-:Y:S05]  /*13ff0*/  BSYNC B0 ;  /* 0x0000000000007941 */ /* 0x000fea0003800000 */
.L_x_7180:
[----:B------:R-:W-:Y:S02]  /*14000*/  ULDC UR4, c[0x0][0xc3c] ;  /* 0x00030f0000047ab9 */ /* 0x000fe40000000800 */
[----:B-1----:R-:W-:-:S13]  /*14010*/  ISETP.GE.AND P0, PT, R43, UR4, PT ;  /* 0x000000042b007c0c */ /* 0x002fda000bf06270 */
[----:B------:R-:W-:Y:S05]  /*14020*/  @!P0 BRA `(.L_x_7203) ;  /* 0xfffffed000408947 */ /* 0x000fea000383ffff */
[----:B------:R-:W-:Y:S05]  /*14030*/  BRA `(.L_x_7007) ;  /* 0x0000006400947947 */ /* 0x000fea0003800000 */
.L_x_7005:
[----:B------:R-:W-:-:S08]  /*14040*/  NOP ;  /* 0x0000000000007918 */ /* 0x000fd00000000000 */
[----:B--2---:R-:W0:-:S00]  /*14050*/  USETMAXREG.DEALLOC.CTAPOOL 0x28 ;  /* 0x00000028000079c8 */ /* 0x004e0000080e0500 */
        /* <DEDUP_REMOVED lines=14> */
.L_x_7204:
        /* <DEDUP_REMOVED lines=41> */
.L_x_7210:
        /* <DEDUP_REMOVED lines=12> */
.L_x_7209:
[----:B------:R-:W-:Y:S05]  /*14490*/  BSYNC B0 ;  /* 0x0000000000007941 */ /* 0x000fea0003800000 */
.L_x_7208:
        /* <DEDUP_REMOVED lines=21> */
.L_x_7206:
        /* <DEDUP_REMOVED lines=15> */
.L_x_7211:
        /* <DEDUP_REMOVED lines=28> */
.L_x_7207:
[----:B------:R-:W-:Y:S01]  /*148a0*/  IMAD.MOV.U32 R17, RZ, RZ, RZ ;  /* 0x000000ffff117224 */ /* 0x000fe200078e00ff */
[----:B------:R-:W-:Y:S01]  /*148b0*/  MOV R16, UR6 ;  /* 0x0000000600107c02 */ /* 0x000fe20008000f00 */
[----:B------:R-:W-:-:S07]  /*148c0*/  IMAD.MOV.U32 R18, RZ, RZ, RZ ;  /* 0x000000ffff127224 */ /* 0x000fce00078e00ff */
.L_x_7212:
[----:B------:R-:W-:-:S13]  /*148d0*/  ISETP.NE.AND P0, PT, R5, RZ, PT ;  /* 0x000000ff0500720c */ /* 0x000fda0003f05270 */
[----:B------:R-:W0:Y:S01]  /*148e0*/  @!P0 S2R R3, SR_CgaCtaId ;  /* 0x0000000000038919 */ /* 0x000e220000008800 */
[----:B------:R-:W-:-:S04]  /*148f0*/  @!P0 MOV R2, 0x400 ;  /* 0x0000040000028802 */ /* 0x000fc80000000f00 */
[----:B0-----:R-:W-:-:S05]  /*14900*/  @!P0 LEA R2, R3, R2, 0x18 ;  /* 0x0000000203028211 */ /* 0x001fca00078ec0ff */
[----:B------:R1:W-:Y:S01]  /*14910*/  @!P0 STS.128 [R2+0x288d0], R16 ;  /* 0x0288d01002008388 */ /* 0x0003e20000000c00 */
[----:B------:R-:W-:Y:S06]  /*14920*/  BAR.ARV 0x5, 0x180 ;  /* 0x0146000000007b1d */ /* 0x000fec0000002000 */
.L_x_7205:
[----:B------:R2:W-:Y:S01]  /*14930*/  STL [R1+0x24], RZ ;  /* 0x000024ff01007387 */ /* 0x0005e20000100800 */
[----:B------:R-:W-:Y:S01]  /*14940*/  ULDC UR4, c[0x0][0xc3c] ;  /* 0x00030f0000047ab9 */ /* 0x000fe20000000800 */
[----:B------:R-:W-:Y:S01]  /*14950*/  IMAD.MOV.U32 R28, RZ, RZ, 0x1 ;  /* 0x00000001ff1c7424 */ /* 0x000fe200078e00ff */
[----:B0-----:R-:W-:Y:S02]  /*14960*/  ISETP.GE.AND P0, PT, R19, UR4, PT ;  /* 0x0000000413007c0c */ /* 0x001fe4000bf06270 */
[----:B------:R-:W-:-:S11]  /*14970*/  MOV R25, RZ ;  /* 0x000000ff00197202 */ /* 0x000fd60000000f00 */
[----:B--2---:R-:W-:Y:S05]  /*14980*/  @P0 BRA `(.L_x_7213) ;  /* 0x0000005800640947 */ /* 0x004fea0003800000 */
[----:B-1----:R-:W2:Y:S01]  /*14990*/  LDL R2, [R1+0xc] ;  /* 0x00000c0001027983 */ /* 0x002ea20000100800 */
[----:B------:R-:W0:Y:S01]  /*149a0*/  S2UR UR5, SR_CgaCtaId ;  /* 0x00000000000579c3 */ /* 0x000e220000008800 */
[C---:B------:R-:W-:Y:S01]  /*149b0*/  IMAD.SHL.U32 R31, R0.reuse, 0x8, RZ ;  /* 0x00000008001f7824 */ /* 0x040fe200078e00ff */
[----:B------:R-:W-:Y:S01]  /*149c0*/  LOP3.LUT R4, R0, 0x7f, RZ, 0xc0, !PT ;  /* 0x0000007f00047812 */ /* 0x000fe200078ec0ff */
[----:B------:R-:W-:Y:S01]  /*149d0*/  UMOV UR4, 0x400 ;  /* 0x0000040000047882 */ /* 0x000fe20000000000 */
[----:B------:R-:W-:Y:S01]  /*149e0*/  BSSY B8, `(.L_x_7213) ;  /* 0x0000593000087945 */ /* 0x000fe20003800000 */
[----:B------:R-:W-:Y:S01]  /*149f0*/  MOV R29, 0x1 ;  /* 0x00000001001d7802 */ /* 0x000fe20000000f00 */
[----:B------:R-:W-:Y:S01]  /*14a00*/  IMAD.MOV.U32 R27, RZ, RZ, RZ ;  /* 0x000000ffff1b7224 */ /* 0x000fe200078e00ff */
[C---:B------:R-:W-:Y:S01]  /*14a10*/  LOP3.LUT R3, R31.reuse, 0x1f8, RZ, 0xc0, !PT ;  /* 0x000001f81f037812 */ /* 0x040fe200078ec0ff */
[----:B------:R-:W-:Y:S01]  /*14a20*/  IMAD.SHL.U32 R36, R4, 0x8, RZ ;  /* 0x0000000804247824 */ /* 0x000fe200078e00ff */
[----:B------:R-:W-:Y:S01]  /*14a30*/  LOP3.LUT R31, R31, 0x38, RZ, 0xc0, !PT ;  /* 0x000000381f1f7812 */ /* 0x000fe200078ec0ff */
[----:B------:R-:W-:Y:S01]  /*14a40*/  IMAD.MOV.U32 R28, RZ, RZ, 0x1 ;  /* 0x00000001ff1c7424 */ /* 0x000fe200078e00ff */
[----:B------:R-:W-:Y:S01]  /*14a50*/  LOP3.LUT R3, R3, 0x38, R0, 0x78, !PT ;  /* 0x0000003803037812 */ /* 0x000fe200078e7800 */
[----:B------:R-:W-:Y:S01]  /*14a60*/  IMAD.MOV.U32 R25, RZ, RZ, RZ ;  /* 0x000000ffff197224 */ /* 0x000fe200078e00ff */
[----:B------:R-:W-:Y:S01]  /*14a70*/  LOP3.LUT R30, R31, 0x40, RZ, 0xfc, !PT ;  /* 0x000000401f1e7812 */ /* 0x000fe200078efcff */
[----:B------:R-:W-:Y:S01]  /*14a80*/  ULDC.64 UR40, c[0x0][0x198] ;  /* 0x0000660000287ab9 */ /* 0x000fe20000000a00 */
[----:B------:R-:W-:Y:S01]  /*14a90*/  LOP3.LUT R36, R3, 0x200, R36, 0xf8, !PT ;  /* 0x0000020003247812 */ /* 0x000fe200078ef824 */
[----:B------:R-:W-:Y:S01]  /*14aa0*/  ULDC UR36, c[0x0][0xc] ;  /* 0x0000030000247ab9 */ /* 0x000fe20000000800 */
[----:B0-----:R-:W-:-:S06]  /*14ab0*/  ULEA UR4, UR5, UR4, 0x18 ;  /* 0x0000000405047291 */ /* 0x001fcc000f8ec03f */
[----:B------:R-:W-:Y:S02]  /*14ac0*/  MOV R22, UR4 ;  /* 0x0000000400167c02 */ /* 0x000fe40008000f00 */
[----:B--2---:R-:W-:-:S05]  /*14ad0*/  LOP3.LUT R0, R2, 0x2, RZ, 0xfc, !PT ;  /* 0x0000000202007812 */ /* 0x004fca00078efcff */
[----:B------:R0:W-:Y:S04]  /*14ae0*/  STL [R1+0x2c], R0 ;  /* 0x00002c0001007387 */ /* 0x0001e80000100800 */
[----:B------:R1:W-:Y:S01]  /*14af0*/  STL [R1+0x24], RZ ;  /* 0x000024ff01007387 */ /* 0x0003e20000100800 */
[----:B0-----:R-:W-:-:S05]  /*14b00*/  IMAD R0, R36, 0x2, R22 ;  /* 0x0000000224007824 */ /* 0x001fca00078e0216 */
[----:B------:R1:W-:Y:S02]  /*14b10*/  STL [R1+0x8], R0 ;  /* 0x0000080001007387 */ /* 0x0003e40000100800 */
.L_x_7312:
[----:B0-----:R-:W0:Y:S02]  /*14b20*/  LDC.64 R2, c[0x0][0xc88] ;  /* 0x00032200ff027b82 */ /* 0x001e240000000a00 */
[----:B0-----:R-:W-:-:S05]  /*14b30*/  IMAD.WIDE R2, R19, 0x4, R2 ;  /* 0x0000000413027825 */ /* 0x001fca00078e0202 */
[----:B-1----:R-:W1:Y:S01]  /*14b40*/  LDG.E R33, desc[UR38][R2.64] ;  /* 0x0000002602217981 */ /* 0x002e62000c1e1900 */
[----:B------:R-:W-:Y:S05]  /*14b50*/  YIELD ;  /* 0x0000000000007946 */ /* 0x000fea0003800000 */
[----:B------:R-:W-:Y:S01]  /*14b60*/  ULDC.64 UR4, c[0x0][0xa28] ;  /* 0x00028a0000047ab9 */ /* 0x000fe20000000a00 */
[----:B------:R-:W-:Y:S01]  /*14b70*/  MOV R9, RZ ;  /* 0x000000ff00097202 */ /* 0x000fe20000000f00 */
[----:B------:R-:W-:Y:S01]  /*14b80*/  IMAD.MOV.U32 R6, RZ, RZ, RZ ;  /* 0x000000ffff067224 */ /* 0x000fe200078e00ff */
[----:B------:R-:W-:Y:S01]  /*14b90*/  ISETP.NE.U32.AND P0, PT, RZ, UR4, PT ;  /* 0x00000004ff007c0c */ /* 0x000fe2000bf05070 */
[----:B------:R-:W-:Y:S01]  /*14ba0*/  ULDC.64 UR8, c[0x0][0xa18] ;  /* 0x0002860000087ab9 */ /* 0x000fe20000000a00 */
[----:B------:R-:W-:-:S02]  /*14bb0*/  ULDC.64 UR6, c[0x0][0xa10] ;  /* 0x0002840000067ab9 */ /* 0x000fc40000000a00 */
[----:B------:R-:W-:Y:S02]  /*14bc0*/  ISETP.NE.AND.EX P0, PT, RZ, UR5, PT, P0 ;  /* 0x00000005ff007c0c */ /* 0x000fe4000bf05300 */
[----:B-1----:R-:W-:-:S11]  /*14bd0*/  SHF.R.S32.HI R0, RZ, 0x1f, R33 ;  /* 0x0000001fff007819 */ /* 0x002fd60000011421 */
        /* <DEDUP_REMOVED lines=8> */
[----:B------:R-:W-:Y:S02]  /*14c60*/  ISETP.NE.U32.AND P2, PT, RZ, UR8, PT ;  /* 0x00000008ff007c0c */ /* 0x000fe4000bf45070 */
[----:B------:R-:W-:Y:S02]  /*14c70*/  ISETP.NE.AND.EX P0, PT, RZ, UR5, PT, P0 ;  /* 0x00000005ff007c0c */ /* 0x000fe4000bf05300 */
[----:B------:R-:W-:Y:S02]  /*14c80*/  ISETP.NE.AND.EX P2, PT, RZ, UR9, PT, P2 ;  /* 0x00000009ff007c0c */ /* 0x000fe4000bf45320 */
[----:B------:R-:W-:Y:S02]  /*14c90*/  ISETP.NE.U32.AND P1, PT, RZ, UR6, PT ;  /* 0x00000006ff007c0c */ /* 0x000fe4000bf25070 */
[----:B-1----:R-:W-:-:S02]  /*14ca0*/  IADD3 R2, P3, R23, UR4, RZ ;  /* 0x0000000417027c10 */ /* 0x002fc4000ff7e0ff */
[----:B------:R-:W-:Y:S02]  /*14cb0*/  ISETP.NE.AND.EX P1, PT, RZ, UR7, PT, P1 ;  /* 0x00000007ff007c0c */ /* 0x000fe4000bf25310 */
[C---:B------:R-:W-:Y:S02]  /*14cc0*/  IADD3.X R3, R24.reuse, UR5, RZ, P3, !PT ;  /* 0x0000000518037c10 */ /* 0x040fe40009ffe4ff */
[----:B------:R-:W-:Y:S02]  /*14cd0*/  IADD3 R4, P4, R23, UR6, RZ ;  /* 0x0000000617047c10 */ /* 0x000fe4000ff9e0ff */
[----:B0-----:R-:W-:Y:S01]  /*14ce0*/  MOV R0, RZ ;  /* 0x000000ff00007202 */ /* 0x001fe20000000f00 */
[----:B------:R-:W3:Y:S01]  /*14cf0*/  @P0 LDG.E R6, desc[UR38][R2.64] ;  /* 0x0000002602060981 */ /* 0x000ee2000c1e1900 */
[----:B------:R-:W-:Y:S01]  /*14d00*/  ULDC UR4, c[0x0][0x288] ;  /* 0x0000a20000047ab9 */ /* 0x000fe20000000800 */
[----:B------:R-:W-:Y:S01]  /*14d10*/  IADD3.X R5, R24, UR7, RZ, P4, !PT ;  /* 0x0000000718057c10 */ /* 0x000fe2000a7fe4ff */
[----:B------:R-:W-:Y:S01]  /*14d20*/  IMAD.U32 R8, RZ, RZ, UR4 ;  /* 0x00000004ff087e24 */ /* 0x000fe2000f8e00ff */
[----:B------:R-:W-:-:S03]  /*14d30*/  ULDC.64 UR4, c[0x0][0x418] ;  /* 0x0001060000047ab9 */ /* 0x000fc60000000a00 */
[----:B------:R-:W5:Y:S04]  /*14d40*/  @P1 LDG.E R0, desc[UR38][R4.64] ;  /* 0x0000002604001981 */ /* 0x000f68000c1e1900 */
[----:B---3--:R0:W-:Y:S02]  /*14d50*/  STL [R1+0x10], R6 ;  /* 0x0000100601007387 */ /* 0x0081e40000100800 */
[----:B0-----:R-:W-:-:S04]  /*14d60*/  @P2 IADD3 R6, P3, R23, UR8, RZ ;  /* 0x0000000817062c10 */ /* 0x001fc8000ff7e0ff */
[----:B------:R-:W-:-:S05]  /*14d70*/  @P2 IADD3.X R7, R24, UR9, RZ, P3, !PT ;  /* 0x0000000918072c10 */ /* 0x000fca0009ffe4ff */
[----:B------:R0:W3:Y:S01]  /*14d80*/  @P2 LDG.E R8, desc[UR38][R6.64] ;  /* 0x0000002606082981 */ /* 0x0000e2000c1e1900 */
[----:B------:R-:W-:-:S03]  /*14d90*/  UISETP.NE.U32.AND UP0, UPT, UR4, URZ, UPT ;  /* 0x0000003f0400728c */ /* 0x000fc6000bf05070 */
[----:B------:R-:W-:Y:S01]  /*14da0*/  ULDC UR4, c[0x0][0x424] ;  /* 0x0001090000047ab9 */ /* 0x000fe20000000800 */
[----:B------:R-:W-:-:S03]  /*14db0*/  UISETP.NE.AND.EX UP0, UPT, UR5, URZ, UPT, UP0 ;  /* 0x0000003f0500728c */ /* 0x000fc6000bf05300 */
[----:B------:R-:W-:Y:S01]  /*14dc0*/  ULDC UR5, c[0x0][0x2f0] ;  /* 0x0000bc0000057ab9 */ /* 0x000fe20000000800 */
[----:B------:R-:W-:-:S04]  /*14dd0*/  USEL UR4, UR4, 0x1, UP0 ;  /* 0x0000000104047887 */ /* 0x000fc80008000000 */
[----:B------:R-:W-:Y:S01]  /*14de0*/  UIMAD UR4, UR4, UR5, URZ ;  /* 0x00000005040472a4 */ /* 0x000fe2000f8e023f */
[----:B--2---:R-:W-:Y:S02]  /*14df0*/  STL [R1], R9 ;  /* 0x0000000901007387 */ /* 0x004fe40000100800 */
[----:B------:R-:W-:Y:S02]  /*14e00*/  ULDC UR5, c[0x0][0x348] ;  /* 0x0000d20000057ab9 */ /* 0x000fe40000000800 */
[----:B0-----:R-:W-:Y:S01]  /*14e10*/  IMAD.U32 R6, RZ, RZ, UR5 ;  /* 0x00000005ff067e24 */ /* 0x001fe2000f8e00ff */
        /* <DEDUP_REMOVED lines=8> */
.L_x_7214:
[----:B------:R-:W-:Y:S01]  /*14ea0*/  ULDC.64 UR4, c[0x0][0xa20] ;  /* 0x0002880000047ab9 */ /* 0x000fe20000000a00 */
[----:B------:R-:W-:Y:S01]  /*14eb0*/  IMAD.MOV.U32 R34, RZ, RZ, R33 ;  /* 0x000000ffff227224 */ /* 0x000fe200078e0021 */
[----:B------:R-:W-:-:S04]  /*14ec0*/  ISETP.NE.U32.AND P0, PT, RZ, UR4, PT ;  /* 0x00000004ff007c0c */ /* 0x000fc8000bf05070 */
[----:B------:R-:W-:-:S13]  /*14ed0*/  ISETP.NE.AND.EX P0, PT, RZ, UR5, PT, P0 ;  /* 0x00000005ff007c0c */ /* 0x000fda000bf05300 */
[----:B------:R-:W-:Y:S05]  /*14ee0*/  @!P0 BRA `(.L_x_7215) ;  /* 0x0000000000108947 */ /* 0x000fea0003800000 */
[----:B0-----:R-:W-:-:S04]  /*14ef0*/  IADD3 R2, P0, R23, UR4, RZ ;  /* 0x0000000417027c10 */ /* 0x001fc8000ff1e0ff */
[----:B------:R-:W-:-:S05]  /*14f00*/  IADD3.X R3, R24, UR5, RZ, P0, !PT ;  /* 0x0000000518037c10 */ /* 0x000fca00087fe4ff */
[----:B------:R1:W5:Y:S01]  /*14f10*/  LDG.E R8, desc[UR38][R2.64] ;  /* 0x0000002602087981 */ /* 0x000362000c1e1900 */
[----:B------:R-:W-:Y:S05]  /*14f20*/  BRA `(.L_x_7216) ;  /* 0x0000000000247947 */ /* 0x000fea0003800000 */
.L_x_7215:
        /* <DEDUP_REMOVED lines=8> */
[----:B--2---:R-:W-:-:S07]  /*14fb0*/  IADD3 R8, -R8, R7, RZ ;  /* 0x0000000708087210 */ /* 0x004fce0007ffe1ff */
.L_x_7216:
[----:B-1----:R-:W2:Y:S04]  /*14fc0*/  @P1 LDG.E R3, desc[UR38][R4.64] ;  /* 0x0000002604031981 */ /* 0x002ea8000c1e1900 */
[----:B0-----:R-:W2:Y:S01]  /*14fd0*/  @P1 LDG.E R2, desc[UR38][R4.64+0x4] ;  /* 0x0000042604021981 */ /* 0x001ea2000c1e1900 */
[----:B------:R-:W-:Y:S01]  /*14fe0*/  BSSY B0, `(.L_x_7217) ;  /* 0x000011a000007945 */ /* 0x000fe20003800000 */
[----:B--2---:R-:W-:Y:S02]  /*14ff0*/  @P1 IMAD.IADD R6, R2, 0x1, -R3 ;  /* 0x0000000102061824 */ /* 0x004fe400078e0a03 */
[----:B-----5:R-:W-:-:S05]  /*15000*/  IMAD.IADD R3, R8, 0x1, -R9 ;  /* 0x0000000108037824 */ /* 0x020fca00078e0a09 */
[----:B------:R-:W-:-:S05]  /*15010*/  IADD3 R37, R3, R6, RZ ;  /* 0x0000000603257210 */ /* 0x000fca0007ffe0ff */
[----:B------:R-:W-:-:S05]  /*15020*/  VIADD R2, R37, 0x7f ;  /* 0x0000007f25027836 */ /* 0x000fca0000000000 */
[----:B------:R-:W-:-:S04]  /*15030*/  SHF.R.S32.HI R7, RZ, 0x1f, R2 ;  /* 0x0000001fff077819 */ /* 0x000fc80000011402 */
[----:B------:R-:W-:-:S04]  /*15040*/  LEA.HI R4, R7, R2, RZ, 0x7 ;  /* 0x0000000207047211 */ /* 0x000fc800078f38ff */
[----:B------:R-:W-:Y:S01]  /*15050*/  LOP3.LUT R2, R4, 0xffffff80, RZ, 0xc0, !PT ;  /* 0xffffff8004027812 */ /* 0x000fe200078ec0ff */
[----:B------:R0:W-:Y:S03]  /*15060*/  STL [R1+0x20], R4 ;  /* 0x0000200401007387 */ /* 0x0001e60000100800 */
[----:B------:R-:W-:Y:S01]  /*15070*/  VIADDMNMX R7, R2, -R3, R6, PT ;  /* 0x8000000302077246 */ /* 0x000fe20003800106 */
[----:B------:R-:W-:-:S05]  /*15080*/  IMAD.MOV R2, RZ, RZ, -R3 ;  /* 0x000000ffff027224 */ /* 0x000fca00078e0a03 */
[----:B------:R-:W-:-:S04]  /*15090*/  VIMNMX R2, RZ, R2, !PT ;  /* 0x00000002ff027248 */ /* 0x000fc80007fe0100 */
[----:B------:R-:W-:Y:S02]  /*150a0*/  ISETP.GT.AND P0, PT, R7, R2, PT ;  /* 0x000000020700720c */ /* 0x000fe40003f04270 */
[----:B0-----:R-:W-:-:S11]  /*150b0*/  SHF.R.U32.HI R4, RZ, 0x7, R2 ;  /* 0x00000007ff047819 */ /* 0x001fd60000011602 */
[----:B------:R-:W-:-:S04]  /*150c0*/  @P0 IADD3 R3, R7, 0x7f, RZ ;  /* 0x0000007f07030810 */ /* 0x000fc80007ffe0ff */
        /* <DEDUP_REMOVED lines=14> */
.L_x_7410:
[----:B-1----:R-:W-:Y:S02]  /*151b0*/  ISETP.NE.AND P0, PT, R14, RZ, PT ;  /* 0x000000ff0e00720c */ /* 0x002fe40003f05270 */
[----:B------:R-:W-:-:S11]  /*151c0*/  PLOP3.LUT P6, PT, PT, PT, PT, 0x8, 0x0 ;  /* 0x000000000000781c */ /* 0x000fd60003fce170 */
[----:B------:R-:W-:Y:S05]  /*151d0*/  @P0 BRA `(.L_x_7220) ;  /* 0x00000000000c0947 */ /* 0x000fea0003800000 */
[----:B------:R-:W-:-:S03]  /*151e0*/  UMOV UR4, 0xffffffff ;  /* 0xffffffff00047882 */ /* 0x000fc60000000000 */
[----:B------:R-:W-:Y:S05]  /*151f0*/  BRA.DIV UR4, `(.L_x_7221) ;  /* 0x0000006e04c07947 */ /* 0x000fea000b800000 */
[----:B------:R-:W-:-:S13]  /*15200*/  ELECT P6, URZ, PT ;  /* 0x00000000003f782f */ /* 0x000fda00038c0000 */
.L_x_7220:
        /* <DEDUP_REMOVED lines=9> */
.L_x_7413:
[----:B------:R-:W-:Y:S05]  /*152a0*/  BSYNC B1 ;  /* 0x0000000000017941 */ /* 0x000fea0003800000 */
.L_x_7222:
[----:B------:R-:W-:Y:S04]  /*152b0*/  BSSY B1, `(.L_x_7224) ;  /* 0x000006e000017945 */ /* 0x000fe80003800000 */
[----:B------:R-:W-:Y:S05]  /*152c0*/  @!P6 BRA `(.L_x_7225) ;  /* 0x0000000400b0e947 */ /* 0x000fea0003800000 */
[----:B0-----:R-:W-:Y:S01]  /*152d0*/  IMAD R5, R27, 0x8, R22 ;  /* 0x000000081b057824 */ /* 0x001fe200078e0216 */
[----:B------:R-:W-:Y:S01]  /*152e0*/  SHF.L.U32 R6, R29, 0x1f, RZ ;  /* 0x0000001f1d067819 */ /* 0x000fe200000006ff */
[----:B------:R-:W0:Y:S01]  /*152f0*/  S2R R7, SR_TID.X ;  /* 0x0000000000077919 */ /* 0x000e220000002100 */
[----:B------:R-:W-:Y:S02]  /*15300*/  BSSY B2, `(.L_x_7226) ;  /* 0x0000005000027945 */ /* 0x000fe40003800000 */
[----:B------:R-:W1:Y:S01]  /*15310*/  SYNCS.PHASECHK.TRANS64.TRYWAIT P0, [R5+URZ+0x288a0], R6 ;  /* 0x0288a006050075a7 */ /* 0x000e62000800017f */
[----:B0-----:R-:W-:-:S04]  /*15320*/  LOP3.LUT R7, R7, 0x7f, RZ, 0xc0, !PT ;  /* 0x0000007f07077812 */ /* 0x001fc800078ec0ff */
[----:B------:R-:W-:Y:S01]  /*15330*/  ISETP.NE.AND P1, PT, R7, RZ, PT ;  /* 0x000000ff0700720c */ /* 0x000fe20003f25270 */
[----:B-1----:R-:W-:-:S12]  /*15340*/  @!P0 BRA `(.L_x_7227) ;  /* 0x0000006c00a08947 */ /* 0x002fd80003800000 */
.L_x_7414:
[----:B------:R-:W-:Y:S05]  /*15350*/  BSYNC B2 ;  /* 0x0000000000027941 */ /* 0x000fea0003800000 */
.L_x_7226:
[----:B------:R-:W-:Y:S04]  /*15360*/  BSSY B2, `(.L_x_7228) ;  /* 0x0000009000027945 */ /* 0x000fe80003800000 */
[----:B------:R-:W-:Y:S05]  /*15370*/  @P1 BRA `(.L_x_7229) ;  /* 0x00000000001c1947 */ /* 0x000fea0003800000 */
[----:B------:R-:W1:Y:S01]  /*15380*/  S2R R8, SR_TID.X ;  /* 0x0000000000087919 */ /* 0x000e620000002100 */
[----:B------:R-:W-:-:S04]  /*15390*/  IMAD.MOV.U32 R7, RZ, RZ, 0x8000 ;  /* 0x00008000ff077424 */ /* 0x000fc800078e00ff */
[----:B------:R2:W-:Y:S01]  /*153a0*/  SYNCS.ARRIVE.TRANS64 RZ, [R5+URZ+0x28890], R7 ;  /* 0x0288900705ff79a7 */ /* 0x0005e2000800003f */
[----:B-1----:R-:W-:-:S04]  /*153b0*/  LOP3.LUT R8, R8, 0x1f, RZ, 0xc0, !PT ;  /* 0x0000001f08087812 */ /* 0x002fc800078ec0ff */
[----:B------:R-:W-:-:S13]  /*153c0*/  ISETP.NE.AND P0, PT, R8, RZ, PT ;  /* 0x000000ff0800720c */ /* 0x000fda0003f05270 */
[----:B--2---:R-:W-:Y:S05]  /*153d0*/  @!P0 BRA `(.L_x_7229) ;  /* 0x0000000000048947 */ /* 0x004fea0003800000 */
[----:B------:R-:W-:Y:S01]  /*153e0*/  BPT.TRAP 0x1 ;  /* 0x000000040000795c */ /* 0x000fe20000300000 */
.L_x_7229:
[----:B------:R-:W-:Y:S05]  /*153f0*/  BSYNC B2 ;  /* 0x0000000000027941 */ /* 0x000fea0003800000 */
.L_x_7228:
[----:B------:R-:W-:Y:S01]  /*15400*/  MOV R12, RZ ;  /* 0x000000ff000c7202 */ /* 0x000fe20000000f00 */
[----:B------:R-:W-:Y:S01]  /*15410*/  IMAD R7, R3, 0x80, R0 ;  /* 0x0000008003077824 */ /* 0x000fe200078e0200 */
[----:B------:R-:W-:Y:S01]  /*15420*/  LEA R8, R27, R22, 0xf ;  /* 0x000000161b087211 */ /* 0x000fe200078e78ff */
[----:B------:R-:W-:Y:S01]  /*15430*/  UIADD3 UR4, UP0, UR40, 0x570, URZ ;  /* 0x0000057028047890 */ /* 0x000fe2000ff1e03f */
[----:B------:R-:W-:Y:S01]  /*15440*/  R2UR UR10, R12 ;  /* 0x000000000c0a72ca */ /* 0x000fe200000e0000 */
[----:B------:R-:W-:Y:S01]  /*15450*/  VIADD R7, R7, 0xffffff80 ;  /* 0xffffff8007077836 */ /* 0x000fe20000000000 */
[----:B------:R-:W-:Y:S01]  /*15460*/  PLOP3.LUT P0, PT, PT, PT, PT, 0x80, 0x0 ;  /* 0x000000000000781c */ /* 0x000fe20003f0f070 */
[----:B------:R-:W-:Y:S01]  /*15470*/  IMAD.SHL.U32 R9, R27, 0x4000, RZ ;  /* 0x000040001b097824 */ /* 0x000fe200078e00ff */
[----:B------:R-:W-:Y:S01]  /*15480*/  IADD3 R11, R8, 0x18400, RZ ;  /* 0x00018400080b7810 */ /* 0x000fe20007ffe0ff */
[----:B------:R-:W-:Y:S01]  /*15490*/  VIADD R10, R5, 0x28890 ;  /* 0x00028890050a7836 */ /* 0x000fe20000000000 */
[----:B------:R-:W-:Y:S01]  /*154a0*/  UIADD3.X UR5, URZ, UR41, URZ, UP0, !UPT ;  /* 0x000000293f057290 */ /* 0x000fe200087fe43f */
[----:B------:R-:W-:Y:S01]  /*154b0*/  UMOV UR6, 0x0 ;  /* 0x0000000000067882 */ /* 0x000fe20000000000 */
[----:B------:R-:W-:-:S10]  /*154c0*/  UMOV UR7, 0x12f00000 ;  /* 0x12f0000000077882 */ /* 0x000fd40000000000 */
.L_x_7230:
        /* <DEDUP_REMOVED lines=10> */
[----:B------:R-:W-:Y:S01]  /*15570*/  IMAD.MOV.U32 R13, RZ, RZ, 0x40 ;  /* 0x00000040ff0d7424 */ /* 0x000fe200078e00ff */
[----:B------:R-:W-:Y:S01]  /*15580*/  PLOP3.LUT P0, PT, PT, PT, PT, 0x80, 0x0 ;  /* 0x000000000000781c */ /* 0x000fe20003f0f070 */
[----:B------:R-:W-:Y:S01]  /*15590*/  VIADD R8, R8, 0x1c400 ;  /* 0x0001c40008087836 */ /* 0x000fe20000000000 */
[----:B------:R-:W-:Y:S01]  /*155a0*/  UMOV UR6, 0x0 ;  /* 0x0000000000067882 */ /* 0x000fe20000000000 */
[----:B------:R-:W-:Y:S01]  /*155b0*/  UMOV UR7, 0x12f00000 ;  /* 0x12f0000000077882 */ /* 0x000fe20000000000 */
[----:B------:R-:W-:-:S15]  /*155c0*/  R2UR UR10, R13 ;  /* 0x000000000d0a72ca */ /* 0x000fde00000e0000 */
.L_x_7231:
        /* <DEDUP_REMOVED lines=10> */
[----:B------:R-:W1:Y:S01]  /*15670*/  SYNCS.PHASECHK.TRANS64.TRYWAIT P0, [R5+URZ+0x288c0], R6 ;  /* 0x0288c006050075a7 */ /* 0x000e62000800017f */
[----:B------:R-:W-:Y:S04]  /*15680*/  BSSY B2, `(.L_x_7232) ;  /* 0x0000002000027945 */ /* 0x000fe80003800000 */
[----:B-1----:R-:W-:Y:S05]  /*15690*/  @!P0 BRA `(.L_x_7233) ;  /* 0x0000006800e08947 */ /* 0x002fea0003800000 */
.L_x_7415:
[----:B------:R-:W-:Y:S05]  /*156a0*/  BSYNC B2 ;  /* 0x0000000000027941 */ /* 0x000fea0003800000 */
.L_x_7232:
[----:B------:R-:W-:Y:S01]  /*156b0*/  BSSY B2, `(.L_x_7234) ;  /* 0x000000b000027945 */ /* 0x000fe20003800000 */
[----:B------:R-:W-:Y:S01]  /*156c0*/  MOV R10, 0x0 ;  /* 0x00000000000a7802 */ /* 0x000fe20000000f00 */
[----:B------:R-:W-:Y:S02]  /*156d0*/  IMAD.MOV.U32 R11, RZ, RZ, 0x12f00000 ;  /* 0x12f00000ff0b7424 */ /* 0x000fe400078e00ff */
[----:B------:R-:W-:Y:S05]  /*156e0*/  @P1 BRA `(.L_x_7235) ;  /* 0x00000000001c1947 */ /* 0x000fea0003800000 */
[----:B------:R-:W2:Y:S01]  /*156f0*/  S2R R8, SR_TID.X ;  /* 0x0000000000087919 */ /* 0x000ea20000002100 */
[----:B01----:R-:W-:-:S04]  /*15700*/  IMAD.MOV.U32 R6, RZ, RZ, 0x8000 ;  /* 0x00008000ff067424 */ /* 0x003fc800078e00ff */
[----:B------:R3:W-:Y:S01]  /*15710*/  SYNCS.ARRIVE.TRANS64 RZ, [R5+URZ+0x288b0], R6 ;  /* 0x0288b00605ff79a7 */ /* 0x0007e2000800003f */
[----:B--2---:R-:W-:-:S04]  /*15720*/  LOP3.LUT R8, R8, 0x1f, RZ, 0xc0, !PT ;  /* 0x0000001f08087812 */ /* 0x004fc800078ec0ff */
[----:B------:R-:W-:-:S13]  /*15730*/  ISETP.NE.AND P0, PT, R8, RZ, PT ;  /* 0x000000ff0800720c */ /* 0x000fda0003f05270 */
[----:B---3--:R-:W-:Y:S05]  /*15740*/  @!P0 BRA `(.L_x_7235) ;  /* 0x0000000000048947 */ /* 0x008fea0003800000 */
[----:B------:R-:W-:Y:S01]  /*15750*/  BPT.TRAP 0x1 ;  /* 0x000000040000795c */ /* 0x000fe20000300000 */
.L_x_7235:
[----:B------:R-:W-:Y:S05]  /*15760*/  BSYNC B2 ;  /* 0x0000000000027941 */ /* 0x000fea0003800000 */
.L_x_7234:
[----:B------:R-:W-:Y:S01]  /*15770*/  R2UR UR10, R12 ;  /* 0x000000000c0a72ca */ /* 0x000fe200000e0000 */
[----:B------:R-:W-:Y:S01]  /*15780*/  UIADD3 UR4, UP0, UR40, 0x670, URZ ;  /* 0x0000067028047890 */ /* 0x000fe2000ff1e03f */
[----:B------:R-:W-:Y:S01]  /*15790*/  R2UR UR6, R10 ;  /* 0x000000000a0672ca */ /* 0x000fe200000e0000 */
[----:B01----:R-:W-:Y:S01]  /*157a0*/  VIADD R5, R5, 0x288b0 ;  /* 0x000288b005057836 */ /* 0x003fe20000000000 */
[----:B------:R-:W-:Y:S01]  /*157b0*/  R2UR UR7, R11 ;  /* 0x000000000b0772ca */ /* 0x000fe200000e0000 */
[----:B------:R-:W-:Y:S01]  /*157c0*/  UIADD3.X UR5, URZ, UR41, URZ, UP0, !UPT ;  /* 0x000000293f057290 */ /* 0x000fe200087fe43f */
[----:B------:R-:W-:Y:S02]  /*157d0*/  LEA R9, R9, R22, 0x1 ;  /* 0x0000001609097211 */ /* 0x000fe400078e08ff */
[----:B------:R-:W-:-:S03]  /*157e0*/  PLOP3.LUT P0, PT, PT, PT, PT, 0x80, 0x0 ;  /* 0x000000000000781c */ /* 0x000fc60003f0f070 */
[----:B------:R-:W-:-:S10]  /*157f0*/  VIADD R6, R9, 0x400 ;  /* 0x0000040009067836 */ /* 0x000fd40000000000 */
.L_x_7236:
        /* <DEDUP_REMOVED lines=15> */
.L_x_7237:
        /* <DEDUP_REMOVED lines=10> */
.L_x_7225:
[----:B------:R-:W-:Y:S05]  /*15990*/  BSYNC B1 ;  /* 0x0000000000017941 */ /* 0x000fea0003800000 */
.L_x_7224:
        /* <DEDUP_REMOVED lines=9> */
.L_x_7252:
        /* <DEDUP_REMOVED lines=11> */
.L_x_7416:
[----:B------:R-:W-:Y:S05]  /*15ae0*/  BSYNC B2 ;  /* 0x0000000000027941 */ /* 0x000fea0003800000 */
.L_x_7240:
        /* <DEDUP_REMOVED lines=9> */
.L_x_7243:
[----:B------:R-:W-:Y:S05]  /*15b80*/  BSYNC B2 ;  /* 0x0000000000027941 */ /* 0x000fea0003800000 */
.L_x_7242:
[----:B------:R-:W-:Y:S01]  /*15b90*/  IMAD.MOV.U32 R12, RZ, RZ, RZ ;  /* 0x000000ffff0c7224 */ /* 0x000fe200078e00ff */
[----:B------:R-:W-:Y:S01]  /*15ba0*/  LEA R6, R27, R22, 0xf ;  /* 0x000000161b067211 */ /* 0x000fe200078e78ff */
        /* <DEDUP_REMOVED lines=9> */
.L_x_7244:
        /* <DEDUP_REMOVED lines=16> */
.L_x_7245:
        /* <DEDUP_REMOVED lines=13> */
.L_x_7417:
[----:B------:R-:W-:Y:S05]  /*15e10*/  BSYNC B2 ;  /* 0x0000000000027941 */ /* 0x000fea0003800000 */
.L_x_7246:
        /* <DEDUP_REMOVED lines=11> */
.L_x_7249:
[----:B------:R-:W-:Y:S05]  /*15ed0*/  BSYNC B2 ;  /* 0x0000000000027941 */ /* 0x000fea0003800000 */
.L_x_7248:
        /* <DEDUP_REMOVED lines=8> */
.L_x_7250:
        /* <DEDUP_REMOVED lines=15> */
.L_x_7251:
        /* <DEDUP_REMOVED lines=10> */
.L_x_7239:
[----:B------:R-:W-:Y:S05]  /*160f0*/  BSYNC B1 ;  /* 0x0000000000017941 */ /* 0x000fea0003800000 */
.L_x_7238:
        /* <DEDUP_REMOVED lines=8> */
.L_x_7218:
[----:B------:R-:W-:Y:S05]  /*16180*/  BSYNC B0 ;  /* 0x0000000000007941 */ /* 0x000fea0003800000 */
.L_x_7217:
[----:B------:R-:W-:Y:S05]  /*16190*/  @!P0 WARPSYNC.ALL ;  /* 0x0000000000008948 */ /* 0x000fea0003800000 */
[----:B------:R-:W-:Y:S01]  /*161a0*/  @!P0 BAR.SYNC.DEFER_BLOCKING 0xc, 0x180 ;  /* 0x0306000000008b1d */ /* 0x000fe20000010000 */
[----:B------:R-:W-:-:S05]  /*161b0*/  ISETP.GT.AND P0, PT, R37, RZ, PT ;  /* 0x000000ff2500720c */ /* 0x000fca0003f04270 */
[----:B------:R-:W-:Y:S08]  /*161c0*/  BSSY B7, `(.L_x_7253) ;  /* 0x0000376000077945 */ /* 0x000ff00003800000 */
        /* <DEDUP_REMOVED lines=18> */
.L_x_7254:
        /* <DEDUP_REMOVED lines=9> */
[----:B0-----:R-:W-:Y:S01]  /*16380*/  IMAD.U32 R5, RZ, RZ, UR7 ;  /* 0x00000007ff057e24 */ /* 0x001fe2000f8e00ff */
        /* <DEDUP_REMOVED lines=9> */
[----:B0-----:R-:W-:Y:S05]  /*16420*/  CALL.ABS.NOINC R2 ;  /* 0x0000000002007343 */ /* 0x001fea0003c00000 */
.L_x_7257:
[----:B------:R-:W-:Y:S05]  /*16430*/  BSYNC B6 ;  /* 0x0000000000067941 */ /* 0x000fea0003800000 */
.L_x_7256:
        /* <DEDUP_REMOVED lines=11> */
[----:B0-----:R-:W-:Y:S01]  /*164f0*/  IMAD.U32 R5, RZ, RZ, UR7 ;  /* 0x00000007ff057e24 */ /* 0x001fe2000f8e00ff */
[----:B------:R-:W-:Y:S01]  /*16500*/  MOV R11, UR5 ;  /* 0x00000005000b7c02 */ /* 0x000fe20008000f00 */
[----:B------:R-:W-:Y:S01]  /*16510*/  IMAD.U32 R7, RZ, RZ, UR9 ;  /* 0x00000009ff077e24 */ /* 0x000fe2000f8e00ff */
[----:B------:R-:W-:Y:S01]  /*16520*/  MOV R13, RZ ;  /* 0x000000ff000d7202 */ /* 0x000fe20000000f00 */
[----:B------:R-:W-:-:S02]  /*16530*/  IMAD.U32 R10, RZ, RZ, UR4 ;  /* 0x00000004ff0a7e24 */ /* 0x000fc4000f8e00ff */
[----:B------:R-:W-:Y:S02]  /*16540*/  IMAD.MOV.U32 R8, RZ, RZ, 0x70 ;  /* 0x00000070ff087424 */ /* 0x000fe400078e00ff */
[----:B-1----:R-:W-:-:S07]  /*16550*/  IMAD.MOV.U32 R12, RZ, RZ, 0x1 ;  /* 0x00000001ff0c7424 */ /* 0x002fce00078e00ff */
[----:B------:R-:W-:-:S07]  /*16560*/  LEPC R20, `(.L_x_7260) ;  /* 0x000000001014794e */ /* 0x000fce0000000000 */
[----:B--2---:R-:W-:Y:S05]  /*16570*/  CALL.ABS.NOINC R2 ;  /* 0x0000000002007343 */ /* 0x004fea0003c00000 */
.L_x_7260:
        /* <DEDUP_REMOVED lines=15> */
.L_x_7259:
[----:B------:R-:W-:Y:S05]  /*16670*/  BSYNC B6 ;  /* 0x0000000000067941 */ /* 0x000fea0003800000 */
.L_x_7258:
[----:B------:R-:W2:Y:S01]  /*16680*/  LDL R26, [R1+0x20] ;  /* 0x00002000011a7983 */ /* 0x000ea20000100800 */
[----:B------:R-:W-:Y:S01]  /*16690*/  ULDC.64 UR4, c[0x0][0x9f8] ;  /* 0x00027e0000047ab9 */ /* 0x000fe20000000a00 */
[----:B------:R-:W1:Y:S01]  /*166a0*/  LDC R7, c[0x0][0x430] ;  /* 0x00010c00ff077b82 */ /* 0x000e620000000800 */
[----:B------:R-:W-:Y:S01]  /*166b0*/  ISETP.NE.U32.AND P0, PT, RZ, UR4, PT ;  /* 0x00000004ff007c0c */ /* 0x000fe2000bf05070 */
[----:B------:R-:W0:Y:S03]  /*166c0*/  LDL R21, [R1] ;  /* 0x0000000001157983 */ /* 0x000e260000100800 */
[----:B------:R-:W-:Y:S01]  /*166d0*/  ISETP.NE.AND.EX P0, PT, RZ, UR5, PT, P0 ;  /* 0x00000005ff007c0c */ /* 0x000fe2000bf05300 */
[----:B------:R-:W3:Y:S01]  /*166e0*/  LDL R20, [R1+0x2c] ;  /* 0x00002c0001147983 */ /* 0x000ee20000100800 */
[----:B------:R-:W4:Y:S11]  /*166f0*/  S2R R35, SR_TID.X ;  /* 0x0000000000237919 */ /* 0x000f360000002100 */
[----:B------:R-:W-:Y:S01]  /*16700*/  @P0 IADD3 R2, P1, R23, UR4, RZ ;  /* 0x0000000417020c10 */ /* 0x000fe2000ff3e0ff */
[----:B------:R-:W4:Y:S01]  /*16710*/  S2R R0, SR_TID.X ;  /* 0x0000000000007919 */ /* 0x000f220000002100 */
[----:B------:R-:W-:-:S02]  /*16720*/  ULDC UR4, c[0x0][0x2f4] ;  /* 0x0000bd0000047ab9 */ /* 0x000fc40000000800 */
[----:B------:R-:W-:-:S05]  /*16730*/  @P0 IADD3.X R3, R24, UR5, RZ, P1, !PT ;  /* 0x0000000518030c10 */ /* 0x000fca0008ffe4ff */
[----:B------:R0:W3:Y:S01]  /*16740*/  @P0 LDG.E R34, desc[UR38][R2.64] ;  /* 0x0000002602220981 */ /* 0x0000e2000c1e1900 */
[----:B-1----:R-:W-:-:S13]  /*16750*/  ISETP.NE.AND P1, PT, R7, 0x1, PT ;  /* 0x000000010700780c */ /* 0x002fda0003f25270 */
[----:B------:R-:W1:Y:S01]  /*16760*/  @P1 LDC R6, c[0x0][0x434] ;  /* 0x00010d00ff061b82 */ /* 0x000e620000000800 */
[----:B----4-:R-:W-:-:S04]  /*16770*/  LOP3.LUT R35, R35, 0x7f, RZ, 0xc0, !PT ;  /* 0x0000007f23237812 */ /* 0x010fc800078ec0ff */
[----:B------:R-:W-:Y:S01]  /*16780*/  SHF.R.U32.HI R35, RZ, 0x3, R35 ;  /* 0x00000003ff237819 */ /* 0x000fe20000011623 */
[----:B------:R-:W-:-:S05]  /*16790*/  IMAD.SHL.U32 R0, R0, 0x10, RZ ;  /* 0x0000001000007824 */ /* 0x000fca00078e00ff */
[----:B------:R-:W-:Y:S02]  /*167a0*/  LOP3.LUT R0, R0, 0x70, RZ, 0xc0, !PT ;  /* 0x0000007000007812 */ /* 0x000fe400078ec0ff */
[----:B------:R-:W-:Y:S01]  /*167b0*/  LOP3.LUT R32, R32, 0xfffffffb, RZ, 0xc0, !PT ;  /* 0xfffffffb20207812 */ /* 0x000fe200078ec0ff */
[----:B------:R-:W-:Y:S01]  /*167c0*/  UMOV UR5, 0xffffffff ;  /* 0xffffffff00057882 */ /* 0x000fe20000000000 */
[----:B--2---:R-:W-:-:S05]  /*167d0*/  LEA.HI.SX32 R26, R26, 0xffffffff, 0x19 ;  /* 0xffffffff1a1a7811 */ /* 0x004fca00078fcaff */
[----:B------:R-:W-:-:S05]  /*167e0*/  IMAD.SHL.U32 R8, R26, 0x80, RZ ;  /* 0x000000801a087824 */ /* 0x000fca00078e00ff */
[----:B------:R-:W-:Y:S02]  /*167f0*/  LOP3.LUT R4, R8, R35, R0, 0xfe, !PT ;  /* 0x0000002308047212 */ /* 0x000fe400078efe00 */
[----:B------:R-:W2:Y:S02]  /*16800*/  @P1 LDC R0, c[0x0][0x438] ;  /* 0x00010e00ff001b82 */ /* 0x000ea40000000800 */
[C---:B------:R-:W-:Y:S02]  /*16810*/  ISETP.GE.AND P0, PT, R4.reuse, R37, PT ;  /* 0x000000250400720c */ /* 0x040fe40003f06270 */
[----:B0-----:R-:W-:-:S11]  /*16820*/  IADD3 R5, R4, R21, RZ ;  /* 0x0000001504057210 */ /* 0x001fd60007ffe0ff */
[----:B------:R-:W0:Y:S01]  /*16830*/  @!P0 LDC.64 R2, c[0x0][0x428] ;  /* 0x00010a00ff028b82 */ /* 0x000e220000000a00 */
[----:B-1----:R-:W-:-:S04]  /*16840*/  @P1 IMAD.HI.U32 R6, R5, R6, RZ ;  /* 0x0000000605061227 */ /* 0x002fc800078e00ff */
[----:B------:R-:W-:Y:S01]  /*16850*/  IMAD.MOV.U32 R4, RZ, RZ, R5 ;  /* 0x000000ffff047224 */ /* 0x000fe200078e0005 */
[----:B--2---:R-:W-:Y:S02]  /*16860*/  @P1 SHF.R.U32.HI R4, RZ, R0, R6 ;  /* 0x00000000ff041219 */ /* 0x004fe40000011606 */
[----:B---3--:R-:W-:-:S03]  /*16870*/  SHF.R.S32.HI R9, RZ, 0x1f, R34 ;  /* 0x0000001fff097819 */ /* 0x008fc60000011422 */
        /* <DEDUP_REMOVED lines=8> */
[----:B------:R-:W-:Y:S02]  /*16900*/  ISETP.NE.AND P2, PT, R20, 0x3, PT ;  /* 0x000000031400780c */ /* 0x000fe40003f45270 */
[----:B0-----:R-:W-:-:S04]  /*16910*/  @!P0 LEA R2, P1, R4, R2, 0x2 ;  /* 0x0000000204028211 */ /* 0x001fc800078210ff */
[----:B------:R-:W-:Y:S01]  /*16920*/  @!P0 LEA.HI.X R3, R4, R3, R6, 0x2, P1 ;  /* 0x0000000304038211 */ /* 0x000fe200008f1406 */
[----:B------:R-:W-:-:S06]  /*16930*/  IMAD.MOV.U32 R4, RZ, RZ, RZ ;  /* 0x000000ffff047224 */ /* 0x000fcc00078e00ff */
[----:B------:R0:W5:Y:S01]  /*16940*/  @!P0 LDG.E R4, desc[UR38][R2.64] ;  /* 0x0000002602048981 */ /* 0x000162000c1e1900 */
[----:B------:R-:W-:Y:S02]  /*16950*/  ISETP.GE.AND P0, PT, R31, UR4, PT ;  /* 0x000000041f007c0c */ /* 0x000fe4000bf06270 */
[----:B------:R-:W-:Y:S01]  /*16960*/  @P2 LOP3.LUT R32, R32, 0x4, RZ, 0xfc, !PT ;  /* 0x0000000420202812 */ /* 0x000fe200078efcff */
[----:B------:R0:W-:Y:S03]  /*16970*/  STL [R1+0x4], R9 ;  /* 0x0000040901007387 */ /* 0x0001e60000100800 */
[----:B------:R-:W-:-:S07]  /*16980*/  LOP3.LUT R32, R32, 0xfffffffd, RZ, 0xc0, !PT ;  /* 0xfffffffd20207812 */ /* 0x000fce00078ec0ff */
[----:B------:R-:W-:Y:S02]  /*16990*/  @P0 LOP3.LUT R32, R32, 0x2, RZ, 0xfc, !PT ;  /* 0x0000000220200812 */ /* 0x000fe400078efcff */
[----:B------:R-:W-:Y:S02]  /*169a0*/  ISETP.GE.AND P0, PT, R30, UR4, PT ;  /* 0x000000041e007c0c */ /* 0x000fe4000bf06270 */
[----:B------:R-:W-:-:S11]  /*169b0*/  LOP3.LUT R32, R32, 0xfffffffe, RZ, 0xc0, !PT ;  /* 0xfffffffe20207812 */ /* 0x000fd600078ec0ff */
[----:B------:R-:W-:Y:S01]  /*169c0*/  @P0 LOP3.LUT R32, R32, 0x1, RZ, 0xfc, !PT ;  /* 0x0000000120200812 */ /* 0x000fe200078efcff */
[----:B0-----:R-:W-:Y:S06]  /*169d0*/  BRA.DIV UR5, `(.L_x_7261) ;  /* 0x0000005a054c7947 */ /* 0x001fec000b800000 */
.L_x_7420:
[----:B------:R-:W-:Y:S01]  /*169e0*/  SHF.R.S32.HI R35, RZ, 0x1f, R18 ;  /* 0x0000001fff237819 */ /* 0x000fe20000011412 */
[----:B------:R-:W-:Y:S06]  /*169f0*/  @!P2 BRA `(.L_x_7262) ;  /* 0x000000000004a947 */ /* 0x000fec0003800000 */
[----:B------:R-:W-:Y:S01]  /*16a00*/  BPT.TRAP 0x1 ;  /* 0x000000040000795c */ /* 0x000fe20000300000 */
.L_x_7262:
[----:B------:R-:W-:Y:S01]  /*16a10*/  SHF.R.S32.HI R5, RZ, 0x1f, R0 ;  /* 0x0000001fff057819 */ /* 0x000fe20000011400 */
[----:B------:R-:W-:Y:S01]  /*16a20*/  ULDC.64 UR4, c[0x0][0x328] ;  /* 0x0000ca0000047ab9 */ /* 0x000fe20000000a00 */
[----:B------:R-:W-:Y:S01]  /*16a30*/  BSSY B0, `(.L_x_7263) ;  /* 0x0000017000007945 */ /* 0x000fe20003800000 */
[----:B------:R-:W-:-:S04]  /*16a40*/  IMAD.WIDE.U32 R2, R0, UR4, RZ ;  /* 0x0000000400027c25 */ /* 0x000fc8000f8e00ff */
[----:B------:R-:W-:-:S04]  /*16a50*/  IMAD R6, R5, UR4, RZ ;  /* 0x0000000405067c24 */ /* 0x000fc8000f8e02ff */
[----:B------:R-:W-:Y:S01]  /*16a60*/  IMAD R6, R0, UR5, R6 ;  /* 0x0000000500067c24 */ /* 0x000fe2000f8e0206 */
        /* <DEDUP_REMOVED lines=19> */
.L_x_7421:
[----:B------:R-:W-:Y:S05]  /*16ba0*/  BSYNC B0 ;  /* 0x0000000000007941 */ /* 0x000fea0003800000 */
.L_x_7263:
        /* <DEDUP_REMOVED lines=9> */
[----:B------:R-:W-:Y:S02]  /*16c40*/  IADD3 R3, R3, R5, RZ ;  /* 0x0000000503037210 */ /* 0x000fe40007ffe0ff */
[C---:B------:R-:W-:Y:S01]  /*16c50*/  IMAD R6, R4.reuse, UR5, R6 ;  /* 0x0000000504067c24 */ /* 0x040fe2000f8e0206 */
[----:B------:R-:W-:Y:S01]  /*16c60*/  LEA R5, R25, R36, 0xe ;  /* 0x0000002419057211 */ /* 0x000fe200078e70ff */
[----:B------:R-:W-:Y:S01]  /*16c70*/  IMAD.WIDE.U32 R2, R4, UR4, R2 ;  /* 0x0000000404027c25 */ /* 0x000fe2000f8e0002 */
[----:B------:R-:W-:-:S03]  /*16c80*/  ULDC.64 UR4, c[0x0][0x308] ;  /* 0x0000c20000047ab9 */ /* 0x000fc60000000a00 */
[----:B------:R-:W-:Y:S02]  /*16c90*/  IMAD.IADD R3, R3, 0x1, R6 ;  /* 0x0000000103037824 */ /* 0x000fe400078e0206 */
[----:B------:R-:W-:Y:S02]  /*16ca0*/  IMAD R0, R35, UR4, RZ ;  /* 0x0000000423007c24 */ /* 0x000fe4000f8e02ff */
[----:B------:R-:W-:-:S04]  /*16cb0*/  IMAD.WIDE.U32 R2, R18, UR4, R2 ;  /* 0x0000000412027c25 */ /* 0x000fc8000f8e0002 */
[----:B------:R-:W-:Y:S01]  /*16cc0*/  IMAD R0, R18, UR5, R0 ;  /* 0x0000000512007c24 */ /* 0x000fe2000f8e0200 */
[----:B-1----:R-:W-:Y:S01]  /*16cd0*/  LOP3.LUT R9, R9, 0x7f, RZ, 0xc0, !PT ;  /* 0x0000007f09097812 */ /* 0x002fe200078ec0ff */
[----:B------:R-:W-:Y:S02]  /*16ce0*/  ULDC.64 UR4, c[0x0][0x2e8] ;  /* 0x0000ba0000047ab9 */ /* 0x000fe40000000a00 */
[----:B------:R-:W-:Y:S01]  /*16cf0*/  IMAD.IADD R0, R3, 0x1, R0 ;  /* 0x0000000103007824 */ /* 0x000fe200078e0200 */
[----:B------:R-:W-:Y:S02]  /*16d00*/  SHF.R.U32.HI R9, RZ, 0x3, R9 ;  /* 0x00000003ff097819 */ /* 0x000fe40000011609 */
[C---:B------:R-:W-:Y:S01]  /*16d10*/  LEA R4, P0, R2.reuse, UR4, 0x1 ;  /* 0x0000000402047c11 */ /* 0x040fe2000f8008ff */
[----:B------:R-:W-:Y:S01]  /*16d20*/  UMOV UR4, 0xffffffff ;  /* 0xffffffff00047882 */ /* 0x000fe20000000000 */
[----:B------:R-:W-:Y:S02]  /*16d30*/  IADD3 R6, -R9, R37, -R8 ;  /* 0x0000002509067210 */ /* 0x000fe40007ffe908 */
[----:B------:R-:W-:-:S02]  /*16d40*/  LEA.HI.X R0, R2, UR5, R0, 0x1, P0 ;  /* 0x0000000502007c11 */ /* 0x000fc400080f0c00 */
[----:B------:R-:W-:Y:S01]  /*16d50*/  ISETP.GE.AND P0, PT, R6, 0x1, PT ;  /* 0x000000010600780c */ /* 0x000fe20003f06270 */
[----:B------:R-:W-:-:S12]  /*16d60*/  BRA.DIV UR4, `(.L_x_7265) ;  /* 0x0000005604b07947 */ /* 0x000fd8000b800000 */
[----:B------:R-:W0:Y:S01]  /*16d70*/  SHFL.IDX PT, R3, R4, RZ, 0x181f ;  /* 0x00181fff04037589 */ /* 0x000e2200000e0000 */
[----:B------:R-:W-:-:S03]  /*16d80*/  @P0 IMAD R8, R5, 0x2, R22 ;  /* 0x0000000205080824 */ /* 0x000fc600078e0216 */
[----:B------:R-:W1:Y:S01]  /*16d90*/  SHFL.IDX PT, R2, R0, RZ, 0x181f ;  /* 0x00181fff00027589 */ /* 0x000e6200000e0000 */
[----:B0-----:R-:W-:-:S05]  /*16da0*/  @P0 LEA R3, P1, R31, R3, 0x1 ;  /* 0x000000031f030211 */ /* 0x001fca00078208ff */
[----:B-1----:R-:W-:-:S05]  /*16db0*/  @P0 IMAD.X R2, RZ, RZ, R2, P1 ;  /* 0x000000ffff020224 */ /* 0x002fca00008e0602 */
[----:B------:R-:W-:-:S04]  /*16dc0*/  @P0 LOP3.LUT R3, R3, R2, RZ, 0x3c, !PT ;  /* 0x0000000203030212 */ /* 0x000fc800078e3cff */
[----:B------:R-:W-:-:S04]  /*16dd0*/  @P0 LOP3.LUT R2, R3, R2, RZ, 0x3c, !PT ;  /* 0x0000000203020212 */ /* 0x000fc800078e3cff */
[----:B------:R-:W-:-:S05]  /*16de0*/  @P0 LOP3.LUT R3, R3, R2, RZ, 0x3c, !PT ;  /* 0x0000000203030212 */ /* 0x000fca00078e3cff */
[----:B------:R-:W-:Y:S01]  /*16df0*/  @!PT LDS RZ, [RZ] ;  /* 0x00000000fffff984 */ /* 0x000fe20000000800 */
        /* <DEDUP_REMOVED lines=68> */
[----:B------:R0:W-:Y:S04]  /*17240*/  @P0 LDGSTS.E.BYPASS.LTC128B.128 [R8+0x1f400], desc[UR38][R2.64+0x80], !P2 ;  /* 0x1f40008002080fae */ /* 0x0001e8000d101d66 */
[----:B0-2---:R0:W1:Y:S02]  /*17250*/  SHFL.IDX PT, R2, R4, 0x7, 0x181f ;  /* 0x00f81f0004027f89 */ /* 0x00506400000e0000 */
.L_x_7439:
        /* <DEDUP_REMOVED lines=8> */
[----:B------:R1:W-:Y:S01]  /*172e0*/  @P0 LDGSTS.E.BYPASS.LTC128B.128 [R5+0x1fc00], desc[UR38][R2.64+0x80], !P2 ;  /* 0x1fc0008002050fae */ /* 0x0003e2000d101d66 */
[----:B------:R-:W-:Y:S01]  /*172f0*/  PLOP3.LUT P0, PT, PT, PT, PT, 0x80, 0x0 ;  /* 0x000000000000781c */ /* 0x000fe20003f0f070 */
[----:B------:R-:W-:-:S12]  /*17300*/  NOP ;  /* 0x0000000000007918 */ /* 0x000fd80000000000 */
.L_x_7266:
        /* <DEDUP_REMOVED lines=11> */
.L_x_7267:
[----:B-1----:R1:W5:Y:S01]  /*173c0*/  LDL.LU R3, [R1+0x10] ;  /* 0x0000100001037983 */ /* 0x0023620000300800 */
[----:B------:R1:W-:Y:S03]  /*173d0*/  SYNCS.ARRIVE.TRANS64.A1T0 RZ, [R7+URZ+0x28830], RZ ;  /* 0x028830ff07ff79a7 */ /* 0x0003e6000810003f */
[----:B0-----:R1:W5:Y:S02]  /*173e0*/  LDL.LU R4, [R1+0x18] ;  /* 0x0000180001047983 */ /* 0x0013640000300800 */
[----:B------:R-:W-:Y:S05]  /*173f0*/  WARPSYNC.ALL ;  /* 0x0000000000007948 */ /* 0x000fea0003800000 */
[----:B------:R-:W-:Y:S01]  /*17400*/  ULDC.64 UR4, c[0x0][0x298] ;  /* 0x0000a60000047ab9 */ /* 0x000fe20000000a00 */
[----:B------:R-:W-:Y:S01]  /*17410*/  ULDC.64 UR6, c[0x0][0xa00] ;  /* 0x0002800000067ab9 */ /* 0x000fe20000000a00 */
[----:B------:R-:W-:Y:S01]  /*17420*/  VIADD R2, R22, 0x10400 ;  /* 0x0001040016027836 */ /* 0x000fe20000000000 */
[----:B------:R-:W-:Y:S01]  /*17430*/  BAR.SYNC.DEFER_BLOCKING 0x8, 0x180 ;  /* 0x0206000000007b1d */ /* 0x000fe20000010000 */
[----:B------:R-:W-:-:S03]  /*17440*/  ISETP.NE.U32.AND P0, PT, RZ, UR6, PT ;  /* 0x00000006ff007c0c */ /* 0x000fc6000bf05070 */
[----:B------:R-:W-:Y:S02]  /*17450*/  LOP3.LUT P1, RZ, R2, 0x3ff, RZ, 0xc0, !PT ;  /* 0x000003ff02ff7812 */ /* 0x000fe4000782c0ff */
[----:B------:R-:W-:Y:S01]  /*17460*/  ISETP.NE.AND.EX P0, PT, RZ, UR7, PT, P0 ;  /* 0x00000007ff007c0c */ /* 0x000fe2000bf05300 */
[----:B------:R-:W-:Y:S03]  /*17470*/  BSSY B6, `(.L_x_7268) ;  /* 0x000001c000067945 */ /* 0x000fe60003800000 */
[----:B------:R-:W-:Y:S02]  /*17480*/  SEL R33, R33, RZ, !P0 ;  /* 0x000000ff21217207 */ /* 0x000fe40004000000 */
[----:B-----5:R-:W-:Y:S02]  /*17490*/  SHF.R.S32.HI R0, RZ, 0x1f, R3 ;  /* 0x0000001fff007819 */ /* 0x020fe40000011403 */
[----:B------:R-:W-:-:S03]  /*174a0*/  SEL R4, R4, RZ, !P0 ;  /* 0x000000ff04047207 */ /* 0x000fc60004000000 */
[----:B------:R-:W-:-:S04]  /*174b0*/  IMAD R0, R0, UR4, RZ ;  /* 0x0000000400007c24 */ /* 0x000fc8000f8e02ff */
[C---:B------:R-:W-:Y:S02]  /*174c0*/  IMAD R0, R3.reuse, UR5, R0 ;  /* 0x0000000503007c24 */ /* 0x040fe4000f8e0200 */
[----:B------:R-:W-:-:S05]  /*174d0*/  IMAD.WIDE.U32 R2, R3, UR4, RZ ;  /* 0x0000000403027c25 */ /* 0x000fca000f8e00ff */
[----:B------:R-:W-:Y:S01]  /*174e0*/  IADD3 R0, R3, R0, RZ ;  /* 0x0000000003007210 */ /* 0x000fe20007ffe0ff */
        /* <DEDUP_REMOVED lines=20> */
.L_x_7269:
[----:B------:R-:W-:Y:S05]  /*17630*/  BSYNC B6 ;  /* 0x0000000000067941 */ /* 0x000fea0003800000 */
.L_x_7268:
[----:B------:R-:W2:Y:S01]  /*17640*/  LDL.LU R20, [R1+0x28] ;  /* 0x0000280001147983 */ /* 0x000ea20000300800 */
[----:B------:R-:W-:Y:S01]  /*17650*/  ULDC.64 UR4, c[0x0][0x2d8] ;  /* 0x0000b60000047ab9 */ /* 0x000fe20000000a00 */
[----:B------:R-:W3:Y:S01]  /*17660*/  LDC R8, c[0x0][0x448] ;  /* 0x00011200ff087b82 */ /* 0x000ee20000000800 */
[----:B------:R-:W4:Y:S01]  /*17670*/  S2R R6, SR_TID.X ;  /* 0x0000000000067919 */ /* 0x000f220000002100 */
[----:B0-----:R-:W-:Y:S01]  /*17680*/  IMAD.SHL.U32 R4, R17, 0x80, RZ ;  /* 0x0000008011047824 */ /* 0x001fe200078e00ff */
[----:B------:R-:W-:Y:S01]  /*17690*/  ULDC.64 UR6, c[0x0][0x280] ;  /* 0x0000a00000067ab9 */ /* 0x000fe20000000a00 */
[----:B------:R-:W4:Y:S04]  /*176a0*/  LDL.LU R21, [R1+0x18] ;  /* 0x0000180001157983 */ /* 0x000f280000300800 */
[----:B------:R-:W4:Y:S01]  /*176b0*/  LDL.LU.64 R2, [R1+0x10] ;  /* 0x0000100001027983 */ /* 0x000f220000300a00 */
[----:B------:R-:W-:-:S03]  /*176c0*/  IMAD R0, R35, UR4, RZ ;  /* 0x0000000423007c24 */ /* 0x000fc6000f8e02ff */
[----:B------:R0:W5:Y:S01]  /*176d0*/  LDL R9, [R1+0x8] ;  /* 0x0000080001097983 */ /* 0x0001620000100800 */
[----:B------:R-:W-:Y:S01]  /*176e0*/  IMAD R5, R18, UR5, R0 ;  /* 0x0000000512057c24 */ /* 0x000fe2000f8e0200 */
[----:B---3--:R-:W-:Y:S01]  /*176f0*/  ISETP.NE.AND P0, PT, R8, 0x1, PT ;  /* 0x000000010800780c */ /* 0x008fe20003f05270 */
[----:B----4-:R-:W-:Y:S02]  /*17700*/  IMAD.MOV.U32 R3, RZ, RZ, R21 ;  /* 0x000000ffff037224 */ /* 0x010fe400078e0015 */
[----:B------:R-:W-:Y:S01]  /*17710*/  IMAD.WIDE.U32 R2, R18, UR4, R2 ;  /* 0x0000000412027c25 */ /* 0x000fe2000f8e0002 */
[----:B------:R-:W-:-:S03]  /*17720*/  ULDC.64 UR4, c[0x0][0x2e0] ;  /* 0x0000b80000047ab9 */ /* 0x000fc60000000a00 */
[----:B--2---:R-:W-:Y:S02]  /*17730*/  IMAD R0, R20, UR4, RZ ;  /* 0x0000000414007c24 */ /* 0x004fe4000f8e02ff */
[----:B------:R-:W2:Y:S01]  /*17740*/  S2R R20, SR_TID.X ;  /* 0x0000000000147919 */ /* 0x000ea20000002100 */
[----:B------:R-:W-:Y:S02]  /*17750*/  IMAD.IADD R3, R3, 0x1, R5 ;  /* 0x0000000103037824 */ /* 0x000fe400078e0205 */
[C---:B------:R-:W-:Y:S01]  /*17760*/  IMAD R0, R33.reuse, UR5, R0 ;  /* 0x0000000521007c24 */ /* 0x040fe2000f8e0200 */
[----:B------:R-:W1:Y:S01]  /*17770*/  @P0 LDC R5, c[0x0][0x44c] ;  /* 0x00011300ff050b82 */ /* 0x000e620000000800 */
[----:B------:R-:W-:Y:S01]  /*17780*/  IMAD.WIDE.U32 R2, R33, UR4, R2 ;  /* 0x0000000421027c25 */ /* 0x000fe2000f8e0002 */
[----:B------:R-:W-:-:S04]  /*17790*/  ULDC.64 UR4, c[0x0][0x2d0] ;  /* 0x0000b40000047ab9 */ /* 0x000fc80000000a00 */
[----:B------:R-:W-:Y:S02]  /*177a0*/  IADD3 R3, R3, R0, RZ ;  /* 0x0000000003037210 */ /* 0x000fe40007ffe0ff */
[----:B------:R-:W3:Y:S01]  /*177b0*/  @P0 LDC R0, c[0x0][0x450] ;  /* 0x00011400ff000b82 */ /* 0x000ee20000000800 */
[----:B--2---:R-:W-:-:S04]  /*177c0*/  LOP3.LUT R20, R20, 0x7f, RZ, 0xc0, !PT ;  /* 0x0000007f14147812 */ /* 0x004fc800078ec0ff */
[----:B------:R-:W-:Y:S02]  /*177d0*/  SHF.R.U32.HI R10, RZ, 0x3, R20 ;  /* 0x00000003ff0a7819 */ /* 0x000fe40000011614 */
[----:B------:R0:W5:Y:S01]  /*177e0*/  LDL R20, [R1+0x1c] ;  /* 0x00001c0001147983 */ /* 0x0001620000100800 */
[----:B------:R-:W-:-:S05]  /*177f0*/  IMAD.SHL.U32 R6, R6, 0x10, RZ ;  /* 0x0000001006067824 */ /* 0x000fca00078e00ff */
[----:B------:R-:W-:-:S04]  /*17800*/  LOP3.LUT R6, R6, 0x70, RZ, 0xc0, !PT ;  /* 0x0000007006067812 */ /* 0x000fc800078ec0ff */
[----:B------:R-:W-:-:S05]  /*17810*/  LOP3.LUT R6, R4, R10, R6, 0xfe, !PT ;  /* 0x0000000a04067212 */ /* 0x000fca00078efe06 */
[----:B-1----:R-:W-:Y:S01]  /*17820*/  @P0 IMAD.HI.U32 R7, R6, R5, RZ ;  /* 0x0000000506070227 */ /* 0x002fe200078e00ff */
[----:B------:R-:W-:-:S04]  /*17830*/  MOV R5, R6 ;  /* 0x0000000600057202 */ /* 0x000fc80000000f00 */
[----:B---3--:R-:W-:-:S05]  /*17840*/  @P0 SHF.R.U32.HI R5, RZ, R0, R7 ;  /* 0x00000000ff050219 */ /* 0x008fca0000011607 */
[----:B------:R-:W-:-:S04]  /*17850*/  IMAD.MOV R0, RZ, RZ, -R5 ;  /* 0x000000ffff007224 */ /* 0x000fc800078e0a05 */
        /* <DEDUP_REMOVED lines=9> */
[----:B------:R-:W-:Y:S01]  /*178f0*/  IMAD.WIDE.U32 R2, R0, UR4, R2 ;  /* 0x0000000400027c25 */ /* 0x000fe2000f8e0002 */
[----:B------:R-:W-:-:S03]  /*17900*/  ULDC UR4, c[0x0][0x2b8] ;  /* 0x0000ae0000047ab9 */ /* 0x000fc60000000800 */
[----:B------:R-:W-:Y:S01]  /*17910*/  IMAD R5, R0, UR5, R5 ;  /* 0x0000000500057c24 */ /* 0x000fe2000f8e0205 */
[----:B------:R-:W-:Y:S02]  /*17920*/  LEA R0, P2, R2, UR6, 0x1 ;  /* 0x0000000602007c11 */ /* 0x000fe4000f8408ff */
[----:B------:R-:W-:Y:S02]  /*17930*/  ISETP.GE.AND P0, PT, R31, UR4, PT ;  /* 0x000000041f007c0c */ /* 0x000fe4000bf06270 */
[----:B------:R-:W-:Y:S02]  /*17940*/  IADD3 R5, R3, R5, RZ ;  /* 0x0000000503057210 */ /* 0x000fe40007ffe0ff */
[----:B------:R-:W-:Y:S01]  /*17950*/  ISETP.GE.AND P1, PT, R30, UR4, PT ;  /* 0x000000041e007c0c */ /* 0x000fe2000bf26270 */
[----:B------:R-:W-:Y:S01]  /*17960*/  UMOV UR4, 0xffffffff ;  /* 0xffffffff00047882 */ /* 0x000fe20000000000 */
[----:B------:R-:W-:Y:S02]  /*17970*/  LEA.HI.X R5, R2, UR7, R5, 0x1, P2 ;  /* 0x0000000702057c11 */ /* 0x000fe400090f0c05 */
[----:B0-----:R-:W-:Y:S09]  /*17980*/  BRA.DIV UR4, `(.L_x_7270) ;  /* 0x0000005604807947 */ /* 0x001ff2000b800000 */
[----:B------:R-:W0:Y:S01]  /*17990*/  SHFL.IDX PT, R14, R0, RZ, 0x181f ;  /* 0x00181fff000e7589 */ /* 0x000e2200000e0000 */
[----:B-----5:R-:W-:Y:S02]  /*179a0*/  IMAD R6, R20, R8, RZ ;  /* 0x0000000814067224 */ /* 0x020fe400078e02ff */
[----:B------:R-:W-:Y:S01]  /*179b0*/  IMAD.IADD R4, R10, 0x1, R4 ;  /* 0x000000010a047824 */ /* 0x000fe200078e0204 */
        /* <DEDUP_REMOVED lines=25> */
[----:B------:R-:W-:Y:S01]  /*17b50*/  @!P3 IMAD.MOV.U32 R3, RZ, RZ, R7 ;  /* 0x000000ffff03b224 */ /* 0x000fe200078e0007 */
[----:B------:R-:W-:-:S04]  /*17b60*/  IADD3 R7, R4, 0x30, RZ ;  /* 0x0000003004077810 */ /* 0x000fc80007ffe0ff */
        /* <DEDUP_REMOVED lines=41> */
[----:B0-----:R1:W-:Y:S02]  /*17e00*/  @!P3 LDGSTS.E.BYPASS.LTC128B.128 [R9+0x17400], desc[UR38][R2.64+0x80], !P1 ;  /* 0x174000800209bfae */ /* 0x0013e4000c901d66 */
.L_x_7456:
        /* <DEDUP_REMOVED lines=11> */
.L_x_7272:
[----:B------:R-:W-:Y:S05]  /*17ec0*/  BSYNC B0 ;  /* 0x0000000000007941 */ /* 0x000fea0003800000 */
.L_x_7271:
[----:B------:R-:W-:Y:S01]  /*17ed0*/  NOP ;  /* 0x0000000000007918 */ /* 0x000fe20000000000 */
[----:B------:R-:W-:-:S13]  /*17ee0*/  PLOP3.LUT P0, PT, PT, PT, PT, 0x80, 0x0 ;  /* 0x000000000000781c */ /* 0x000fda0003f0f070 */
.L_x_7273:
        /* <DEDUP_REMOVED lines=16> */
[----:B------:R-:W-:Y:S01]  /*17ff0*/  ISETP.GE.AND P1, PT, R37, 0x81, PT ;  /* 0x000000812500780c */ /* 0x000fe20003f26270 */
[----:B------:R-:W1:Y:S02]  /*18000*/  SYNCS.PHASECHK.TRANS64.TRYWAIT P0, [R22+URZ+0x28820], R3 ;  /* 0x02882003160075a7 */ /* 0x000e64000800017f */
[----:B01----:R-:W-:Y:S10]  /*18010*/  @!P0 BRA `(.L_x_7275) ;  /* 0x00000058005c8947 */ /* 0x003ff40003800000 */
.L_x_7457:
[----:B------:R-:W-:Y:S05]  /*18020*/  BSYNC B0 ;  /* 0x0000000000007941 */ /* 0x000fea0003800000 */
.L_x_7274:
[----:B------:R-:W-:Y:S04]  /*18030*/  BSSY B0, `(.L_x_7276) ;  /* 0x000010f000007945 */ /* 0x000fe80003800000 */
[----:B------:R-:W-:Y:S05]  /*18040*/  @!P1 BRA `(.L_x_7277) ;  /* 0x0000001000349947 */ /* 0x000fea0003800000 */
[----:B------:R-:W3:Y:S01]  /*18050*/  LDL.LU R0, [R1+0x20] ;  /* 0x0000200001007983 */ /* 0x000ee20000300800 */
[----:B------:R-:W-:Y:S01]  /*18060*/  ULDC UR4, c[0x0][0x2f4] ;  /* 0x0000bd0000047ab9 */ /* 0x000fe20000000800 */
[----:B------:R-:W-:Y:S01]  /*18070*/  IMAD.MOV.U32 R17, RZ, RZ, R28 ;  /* 0x000000ffff117224 */ /* 0x000fe200078e001c */
[----:B------:R-:W-:Y:S01]  /*18080*/  ISETP.GE.AND P2, PT, R31, UR4, PT ;  /* 0x000000041f007c0c */ /* 0x000fe2000bf46270 */
[----:B------:R-:W-:Y:S01]  /*18090*/  IMAD.MOV.U32 R33, RZ, RZ, R26 ;  /* 0x000000ffff217224 */ /* 0x000fe200078e001a */
[----:B------:R-:W-:Y:S02]  /*180a0*/  ISETP.GE.AND P1, PT, R30, UR4, PT ;  /* 0x000000041e007c0c */ /* 0x000fe4000bf26270 */
[----:B------:R-:W-:Y:S02]  /*180b0*/  MOV R10, R25 ;  /* 0x00000019000a7202 */ /* 0x000fe40000000f00 */
[----:B---3--:R-:W-:-:S09]  /*180c0*/  LEA.HI.SX32 R6, R0, 0xfffffffe, 0x19 ;  /* 0xfffffffe00067811 */ /* 0x008fd200078fcaff */
.L_x_7290:
[----:B------:R-:W3:Y:S01]  /*180d0*/  LDL R9, [R1] ;  /* 0x0000000001097983 */ /* 0x000ee20000100800 */
[----:B------:R-:W1:Y:S03]  /*180e0*/  LDC R0, c[0x0][0x430] ;  /* 0x00010c00ff007b82 */ /* 0x000e660000000800 */
[----:B------:R-:W4:Y:S01]  /*180f0*/  LDL R5, [R1+0x4] ;  /* 0x0000040001057983 */ /* 0x000f220000100800 */
[----:B------:R-:W5:Y:S01]  /*18100*/  S2R R2, SR_TID.X ;  /* 0x0000000000027919 */ /* 0x000f620000002100 */
[----:B------:R-:W2:Y:S02]  /*18110*/  S2R R4, SR_TID.X ;  /* 0x0000000000047919 */ /* 0x000ea40000002100 */
[----:B------:R-:W4:Y:S01]  /*18120*/  LDL R7, [R1+0x2c] ;  /* 0x00002c0001077983 */ /* 0x000f220000100800 */
[----:B------:R-:W-:Y:S05]  /*18130*/  YIELD ;  /* 0x0000000000007946 */ /* 0x000fea0003800000 */
[----:B------:R-:W-:Y:S01]  /*18140*/  ULDC.64 UR4, c[0x0][0x428] ;  /* 0x00010a0000047ab9 */ /* 0x000fe20000000a00 */
[----:B-1----:R-:W-:-:S13]  /*18150*/  ISETP.NE.AND P0, PT, R0, 0x1, PT ;  /* 0x000000010000780c */ /* 0x002fda0003f05270 */
[----:B0-----:R-:W0:Y:S01]  /*18160*/  @P0 LDC R3, c[0x0][0x434] ;  /* 0x00010d00ff030b82 */ /* 0x001e220000000800 */
[----:B-----5:R-:W-:Y:S01]  /*18170*/  LOP3.LUT R2, R2, 0x7f, RZ, 0xc0, !PT ;  /* 0x0000007f02027812 */ /* 0x020fe200078ec0ff */
[----:B--2---:R-:W-:-:S03]  /*18180*/  IMAD.SHL.U32 R4, R4, 0x10, RZ ;  /* 0x0000001004047824 */ /* 0x004fc600078e00ff */
[----:B------:R-:W-:-:S03]  /*18190*/  SHF.R.U32.HI R2, RZ, 0x3, R2 ;  /* 0x00000003ff027819 */ /* 0x000fc60000011602 */
[----:B------:R-:W1:Y:S01]  /*181a0*/  @P0 LDC R8, c[0x0][0x438] ;  /* 0x00010e00ff080b82 */ /* 0x000e620000000800 */
[----:B------:R-:W-:Y:S02]  /*181b0*/  LOP3.LUT R4, R4, 0x70, RZ, 0xc0, !PT ;  /* 0x0000007004047812 */ /* 0x000fe400078ec0ff */
[----:B------:R-:W-:-:S04]  /*181c0*/  LEA R2, R6, R2, 0x7 ;  /* 0x0000000206027211 */ /* 0x000fc800078e38ff */
[----:B---3--:R-:W-:Y:S01]  /*181d0*/  IADD3 R4, R4, R2, R9 ;  /* 0x0000000204047210 */ /* 0x008fe20007ffe009 */
[----:B----4-:R-:W-:-:S04]  /*181e0*/  IMAD R5, R5, UR4, RZ ;  /* 0x0000000405057c24 */ /* 0x010fc8000f8e02ff */
[----:B0-----:R-:W-:-:S04]  /*181f0*/  @P0 IMAD.HI.U32 R3, R4, R3, RZ ;  /* 0x0000000304030227 */ /* 0x001fc800078e00ff */
[----:B------:R-:W-:Y:S01]  /*18200*/  IMAD.MOV.U32 R2, RZ, RZ, R4 ;  /* 0x000000ffff027224 */ /* 0x000fe200078e0004 */
[----:B-1----:R-:W-:Y:S01]  /*18210*/  @P0 SHF.R.U32.HI R2, RZ, R8, R3 ;  /* 0x00000008ff020219 */ /* 0x002fe20000011603 */
[----:B------:R-:W-:-:S04]  /*18220*/  IMAD R5, R34, UR5, R5 ;  /* 0x0000000522057c24 */ /* 0x000fc8000f8e0205 */
[----:B------:R-:W-:-:S04]  /*18230*/  IMAD.MOV R3, RZ, RZ, -R2 ;  /* 0x000000ffff037224 */ /* 0x000fc800078e0a02 */
[----:B------:R-:W-:Y:S01]  /*18240*/  IMAD R0, R0, R3, R4 ;  /* 0x0000000300007224 */ /* 0x000fe200078e0204 */
[----:B------:R-:W-:-:S03]  /*18250*/  SHF.R.S32.HI R3, RZ, 0x1f, R2 ;  /* 0x0000001fff037819 */ /* 0x000fc60000011402 */
[----:B------:R-:W-:Y:S01]  /*18260*/  IMAD.WIDE.U32 R2, R34, UR4, R2 ;  /* 0x0000000422027c25 */ /* 0x000fe2000f8e0002 */
[----:B------:R-:W-:-:S04]  /*18270*/  ULDC.64 UR4, c[0x0][0x418] ;  /* 0x0001060000047ab9 */ /* 0x000fc80000000a00 */
[----:B------:R-:W-:Y:S02]  /*18280*/  IADD3 R3, R5, R3, RZ ;  /* 0x0000000305037210 */ /* 0x000fe40007ffe0ff */
[----:B------:R-:W-:-:S04]  /*18290*/  LEA R4, P0, R2, UR4, 0x2 ;  /* 0x0000000402047c11 */ /* 0x000fc8000f8010ff */
[----:B------:R-:W-:-:S05]  /*182a0*/  LEA.HI.X R5, R2, UR5, R3, 0x2, P0 ;  /* 0x0000000502057c11 */ /* 0x000fca00080f1403 */
[----:B------:R-:W2:Y:S01]  /*182b0*/  LDG.E R4, desc[UR38][R4.64] ;  /* 0x0000002604047981 */ /* 0x000ea2000c1e1900 */
[----:B------:R-:W-:Y:S01]  /*182c0*/  ISETP.NE.AND P3, PT, R7, 0x3, PT ;  /* 0x000000030700780c */ /* 0x000fe20003f65270 */
[----:B------:R-:W-:Y:S02]  /*182d0*/  VIADD R25, R10, 0x1 ;  /* 0x000000010a197836 */ /* 0x000fe40000000000 */
[----:B------:R-:W-:-:S03]  /*182e0*/  IMAD.MOV.U32 R26, RZ, RZ, R6 ;  /* 0x000000ffff1a7224 */ /* 0x000fc600078e0006 */
[----:B------:R-:W-:-:S04]  /*182f0*/  ISETP.NE.AND P0, PT, R25, 0x2, PT ;  /* 0x000000021900780c */ /* 0x000fc80003f05270 */
[----:B------:R-:W-:Y:S02]  /*18300*/  SEL R28, RZ, 0x1, P0 ;  /* 0x00000001ff1c7807 */ /* 0x000fe40000000000 */
[----:B------:R-:W-:Y:S02]  /*18310*/  SEL R25, R25, RZ, P0 ;  /* 0x000000ff19197207 */ /* 0x000fe40000000000 */
[----:B------:R-:W-:Y:S02]  /*18320*/  LOP3.LUT R28, R17, R28, RZ, 0x3c, !PT ;  /* 0x0000001c111c7212 */ /* 0x000fe400078e3cff */
[----:B--2---:R-:W-:Y:S01]  /*18330*/  SHF.R.S32.HI R21, RZ, 0x1f, R4 ;  /* 0x0000001fff157819 */ /* 0x004fe20000011404 */
[----:B------:R-:W-:Y:S06]  /*18340*/  @!P3 BRA `(.L_x_7278) ;  /* 0x000000000004b947 */ /* 0x000fec0003800000 */
[----:B------:R-:W-:Y:S01]  /*18350*/  BPT.TRAP 0x1 ;  /* 0x000000040000795c */ /* 0x000fe20000300000 */
.L_x_7278:
[----:B------:R-:W-:Y:S01]  /*18360*/  LEA R6, R25, R22, 0x3 ;  /* 0x0000001619067211 */ /* 0x000fe200078e18ff */
[----:B------:R-:W-:Y:S01]  /*18370*/  BSSY B1, `(.L_x_7279) ;  /* 0x0000004000017945 */ /* 0x000fe20003800000 */
[----:B------:R-:W-:-:S04]  /*18380*/  SHF.L.U32 R3, R28, 0x1f, RZ ;  /* 0x0000001f1c037819 */ /* 0x000fc800000006ff */
[----:B------:R-:W0:Y:S02]  /*18390*/  SYNCS.PHASECHK.TRANS64.TRYWAIT P0, [R6+URZ+0x28840], R3 ;  /* 0x02884003060075a7 */ /* 0x000e24000800017f */
[----:B0-----:R-:W-:Y:S05]  /*183a0*/  @!P0 BRA `(.L_x_7280) ;  /* 0x00000054008c8947 */ /* 0x001fea0003800000 */
.L_x_7458:
[----:B------:R-:W-:Y:S05]  /*183b0*/  BSYNC B1 ;  /* 0x0000000000017941 */ /* 0x000fea0003800000 */
.L_x_7279:
[----:B------:R-:W-:Y:S01]  /*183c0*/  SHF.R.S32.HI R20, RZ, 0x1f, R0 ;  /* 0x0000001fff147819 */ /* 0x000fe20000011400 */
[----:B------:R-:W-:Y:S01]  /*183d0*/  ULDC.64 UR4, c[0x0][0x300] ;  /* 0x0000c00000047ab9 */ /* 0x000fe20000000a00 */
[----:B------:R-:W-:Y:S01]  /*183e0*/  LOP3.LUT P4, RZ, R32, 0x2, RZ, 0xc0, !PT ;  /* 0x0000000220ff7812 */ /* 0x000fe2000788c0ff */
        /* <DEDUP_REMOVED lines=22> */
[----:B------:R-:W-:Y:S02]  /*18550*/  IMAD.SHL.U32 R5, R31, 0x2, RZ ;  /* 0x000000021f057824 */ /* 0x000fe400078e00ff */
[----:B------:R-:W-:Y:S01]  /*18560*/  IMAD R8, R8, 0x2, R22 ;  /* 0x0000000208087824 */ /* 0x000fe200078e0216 */
[----:B------:R-:W1:Y:S02]  /*18570*/  SHFL.IDX PT, R3, R9, RZ, 0x181f ;  /* 0x00181fff09037589 */ /* 0x000e6400000e0000 */
[----:B0-----:R-:W-:-:S04]  /*18580*/  IADD3 R2, P0, R2, R5, RZ ;  /* 0x0000000502027210 */ /* 0x001fc80007f1e0ff */
[----:B-1----:R-:W-:-:S05]  /*18590*/  IADD3.X R3, RZ, R3, RZ, P0, !PT ;  /* 0x00000003ff037210 */ /* 0x002fca00007fe4ff */
        /* <DEDUP_REMOVED lines=35> */
[----:B------:R-:W2:Y:S01]  /*187d0*/  SHFL.IDX PT, R9, R9, 0x7, 0x181f ;  /* 0x00f81f0009097f89 */ /* 0x000ea200000e0000 */
[----:B0-----:R-:W-:-:S05]  /*187e0*/  IADD3 R2, P0, R2, R5, RZ ;  /* 0x0000000502027210 */ /* 0x001fca0007f1e0ff */
[----:B-1----:R-:W-:-:S05]  /*187f0*/  IMAD.X R3, RZ, RZ, R3, P0 ;  /* 0x000000ffff037224 */ /* 0x002fca00000e0603 */
[----:B------:R-:W-:Y:S04]  /*18800*/  LDGSTS.E.BYPASS.LTC128B.128 [R8+0x1b400], desc[UR38][R2.64], !P4 ;  /* 0x1b40000002087fae */ /* 0x000fe8000e101d66 */
[----:B------:R0:W-:Y:S04]  /*18810*/  LDGSTS.E.BYPASS.LTC128B.128 [R8+0x1f400], desc[UR38][R2.64+0x80], !P3 ;  /* 0x1f40008002087fae */ /* 0x0001e8000d901d66 */
[----:B0-2---:R0:W1:Y:S02]  /*18820*/  SHFL.IDX PT, R2, R7, 0x7, 0x181f ;  /* 0x00f81f0007027f89 */ /* 0x00506400000e0000 */
.L_x_7476:
        /* <DEDUP_REMOVED lines=9> */
.L_x_7282:
        /* <DEDUP_REMOVED lines=11> */
.L_x_7283:
[----:B------:R1:W-:Y:S01]  /*18970*/  SYNCS.ARRIVE.TRANS64.A1T0 RZ, [R6+URZ+0x28830], RZ ;  /* 0x028830ff06ff79a7 */ /* 0x0003e2000810003f */
[----:B------:R-:W-:Y:S05]  /*18980*/  @!P4 BRA `(.L_x_7284) ;  /* 0x000000000004c947 */ /* 0x000fea0003800000 */
[----:B------:R-:W-:Y:S01]  /*18990*/  BPT.TRAP 0x1 ;  /* 0x000000040000795c */ /* 0x000fe20000300000 */
.L_x_7284:
[----:B------:R-:W-:Y:S01]  /*189a0*/  SHF.L.U32 R2, R17, 0x1f, RZ ;  /* 0x0000001f11027819 */ /* 0x000fe200000006ff */
[----:B------:R-:W-:Y:S01]  /*189b0*/  BSSY B1, `(.L_x_7285) ;  /* 0x0000004000017945 */ /* 0x000fe20003800000 */
[----:B-1----:R-:W-:-:S04]  /*189c0*/  LEA R6, R10, R22, 0x3 ;  /* 0x000000160a067211 */ /* 0x002fc800078e18ff */
[----:B------:R-:W1:Y:S02]  /*189d0*/  SYNCS.PHASECHK.TRANS64.TRYWAIT P0, [R6+URZ+0x28860], R2 ;  /* 0x02886002060075a7 */ /* 0x000e64000800017f */
[----:B-1----:R-:W-:Y:S05]  /*189e0*/  @!P0 BRA `(.L_x_7286) ;  /* 0x00000058005c8947 */ /* 0x002fea0003800000 */
.L_x_7477:
[----:B------:R-:W-:Y:S05]  /*189f0*/  BSYNC B1 ;  /* 0x0000000000017941 */ /* 0x000fea0003800000 */
.L_x_7285:
[----:B------:R-:W2:Y:S01]  /*18a00*/  S2R R3, SR_TID.X ;  /* 0x0000000000037919 */ /* 0x000ea20000002100 */
[----:B------:R-:W-:Y:S01]  /*18a10*/  UMOV UR4, 0xffffffff ;  /* 0xffffffff00047882 */ /* 0x000fe20000000000 */
[----:B------:R-:W-:Y:S02]  /*18a20*/  IMAD R8, R33, -0x80, R37 ;  /* 0xffffff8021087824 */ /* 0x000fe400078e0225 */
[----:B0-----:R-:W-:Y:S01]  /*18a30*/  IMAD R7, R10, 0x4000, R36 ;  /* 0x000040000a077824 */ /* 0x001fe200078e0224 */
[----:B--2---:R-:W-:-:S04]  /*18a40*/  LOP3.LUT R3, R3, 0x7f, RZ, 0xc0, !PT ;  /* 0x0000007f03037812 */ /* 0x004fc800078ec0ff */
[----:B------:R-:W-:-:S05]  /*18a50*/  SHF.R.U32.HI R3, RZ, 0x3, R3 ;  /* 0x00000003ff037819 */ /* 0x000fca0000011603 */
        /* <DEDUP_REMOVED lines=60> */
[----:B--2---:R1:W-:Y:S02]  /*18e20*/  LDGSTS.E.BYPASS.LTC128B.128 [R7+0x7400], desc[UR38][R2.64+0x80], !P0 ;  /* 0x0740008002077fae */ /* 0x0043e4000c101d66 */
.L_x_7495:
        /* <DEDUP_REMOVED lines=13> */
[----:B------:R-:W-:Y:S01]  /*18f00*/  ULDC.64 UR4, c[0x0][0x338] ;  /* 0x0000ce0000047ab9 */ /* 0x000fe20000000a00 */
[----:B------:R-:W-:Y:S02]  /*18f10*/  NOP ;  /* 0x0000000000007918 */ /* 0x000fe40000000000 */
        /* <DEDUP_REMOVED lines=14> */
.L_x_7288:
        /* <DEDUP_REMOVED lines=11> */
.L_x_7289:
[C---:B------:R-:W-:Y:S01]  /*190b0*/  ISETP.GT.AND P0, PT, R26.reuse, RZ, PT ;  /* 0x000000ff1a00720c */ /* 0x040fe20003f04270 */
[----:B------:R0:W-:Y:S01]  /*190c0*/  SYNCS.ARRIVE.TRANS64.A1T0 RZ, [R6+URZ+0x28850], RZ ;  /* 0x028850ff06ff79a7 */ /* 0x0001e2000810003f */
[----:B------:R-:W-:Y:S01]  /*190d0*/  IMAD.MOV.U32 R17, RZ, RZ, R28 ;  /* 0x000000ffff117224 */ /* 0x000fe200078e001c */
[----:B------:R-:W-:Y:S01]  /*190e0*/  MOV R33, R26 ;  /* 0x0000001a00217202 */ /* 0x000fe20000000f00 */
[----:B------:R-:W-:Y:S01]  /*190f0*/  IMAD.MOV.U32 R10, RZ, RZ, R25 ;  /* 0x000000ffff0a7224 */ /* 0x000fe200078e0019 */
[----:B0-----:R-:W-:-:S08]  /*19100*/  IADD3 R6, R26, -0x1, RZ ;  /* 0xffffffff1a067810 */ /* 0x001fd00007ffe0ff */
[----:B------:R-:W-:Y:S05]  /*19110*/  @P0 BRA `(.L_x_7290) ;  /* 0xffffffec00ec0947 */ /* 0x000fea000383ffff */
.L_x_7277:
[----:B------:R-:W-:Y:S05]  /*19120*/  BSYNC B0 ;  /* 0x0000000000007941 */ /* 0x000fea0003800000 */
.L_x_7276:
        /* <DEDUP_REMOVED lines=17> */
.L_x_7292:
[----:B------:R-:W-:Y:S05]  /*19240*/  BSYNC B0 ;  /* 0x0000000000007941 */ /* 0x000fea0003800000 */
.L_x_7291:
[----:B------:R-:W3:Y:S02]  /*19250*/  LDL R0, [R1+0x2c] ;  /* 0x00002c0001007983 */ /* 0x000ee40000100800 */
[----:B---3--:R-:W-:-:S13]  /*19260*/  ISETP.NE.AND P0, PT, R0, 0x3, PT ;  /* 0x000000030000780c */ /* 0x008fda0003f05270 */
[----:B------:R-:W-:Y:S05]  /*19270*/  @!P0 BRA `(.L_x_7293) ;  /* 0x0000000000048947 */ /* 0x000fea0003800000 */
[----:B------:R-:W-:Y:S01]  /*19280*/  BPT.TRAP 0x1 ;  /* 0x000000040000795c */ /* 0x000fe20000300000 */
.L_x_7293:
[----:B------:R-:W-:Y:S01]  /*19290*/  IMAD R0, R25, 0x8, R22 ;  /* 0x0000000819007824 */ /* 0x000fe200078e0216 */
[----:B0-----:R-:W-:Y:S01]  /*192a0*/  SHF.L.U32 R3, R28, 0x1f, RZ ;  /* 0x0000001f1c037819 */ /* 0x001fe200000006ff */
[----:B------:R-:W-:Y:S01]  /*192b0*/  BSSY B0, `(.L_x_7294) ;  /* 0x0000004000007945 */ /* 0x000fe20003800000 */
[----:B------:R-:W-:Y:S02]  /*192c0*/  IMAD R6, R26, -0x80, R37 ;  /* 0xffffff801a067824 */ /* 0x000fe400078e0225 */
[----:B------:R-:W0:Y:S02]  /*192d0*/  SYNCS.PHASECHK.TRANS64.TRYWAIT P0, [R0+URZ+0x28860], R3 ;  /* 0x02886003000075a7 */ /* 0x000e24000800017f */
[----:B0-----:R-:W-:Y:S05]  /*192e0*/  @!P0 BRA `(.L_x_7295) ;  /* 0x0000005800b88947 */ /* 0x001fea0003800000 */
.L_x_7496:
[----:B------:R-:W-:Y:S05]  /*192f0*/  BSYNC B0 ;  /* 0x0000000000007941 */ /* 0x000fea0003800000 */
.L_x_7294:
[----:B------:R-:W1:Y:S01]  /*19300*/  S2R R2, SR_TID.X ;  /* 0x0000000000027919 */ /* 0x000e620000002100 */
[----:B------:R-:W-:Y:S01]  /*19310*/  UMOV UR4, 0xffffffff ;  /* 0xffffffff00047882 */ /* 0x000fe20000000000 */
[----:B------:R-:W-:Y:S02]  /*19320*/  LEA R9, R25, R36, 0xe ;  /* 0x0000002419097211 */ /* 0x000fe400078e70ff */
        /* <DEDUP_REMOVED lines=40> */
[----:B------:R-:W0:Y:S02]  /*195b0*/  SHFL.IDX PT, R14, R23, 0x5, 0x181f ;  /* 0x00b81f00170e7f89 */ /* 0x000e2400000e0000 */
[----:B------:R-:W-:Y:S02]  /*195c0*/  IADD3.X R3, RZ, R7, RZ, P4, !PT ;  /* 0x00000007ff037210 */ /* 0x000fe400027fe4ff */
        /* <DEDUP_REMOVED lines=15> */
[----:B------:R0:W0:Y:S02]  /*196c0*/  SHFL.IDX PT, R14, R23, 0x7, 0x181f ;  /* 0x00f81f00170e7f89 */ /* 0x00002400000e0000 */
[----:B--2---:R-:W-:-:S05]  /*196d0*/  IMAD.X R3, RZ, RZ, R7, P4 ;  /* 0x000000ffff037224 */ /* 0x004fca00020e0607 */
[----:B------:R-:W-:Y:S01]  /*196e0*/  LDGSTS.E.BYPASS.LTC128B.128 [R4+0x2c00], desc[UR38][R2.64], !P2 ;  /* 0x02c0000002047fae */ /* 0x000fe2000d101d66 */
[----:B------:R-:W-:-:S03]  /*196f0*/  ISETP.LT.OR P2, PT, R6, 0x61, P1 ;  /* 0x000000610600780c */ /* 0x000fc60000f41670 */
[----:B------:R3:W-:Y:S01]  /*19700*/  LDGSTS.E.BYPASS.LTC128B.128 [R4+0x6c00], desc[UR38][R2.64+0x80], !P3 ;  /* 0x06c0008002047fae */ /* 0x0007e2000d901d66 */
[----:B------:R-:W-:Y:S02]  /*19710*/  ISETP.LT.OR P3, PT, R6, 0x61, P0 ;  /* 0x000000610600780c */ /* 0x000fe40000761670 */
[----:B---3--:R-:W-:-:S04]  /*19720*/  IADD3 R2, P4, R10, R5, RZ ;  /* 0x000000050a027210 */ /* 0x008fc80007f9e0ff */
[----:B-1----:R-:W-:-:S05]  /*19730*/  IADD3.X R3, RZ, R8, RZ, P4, !PT ;  /* 0x00000008ff037210 */ /* 0x002fca00027fe4ff */
[----:B------:R1:W-:Y:S04]  /*19740*/  LDGSTS.E.BYPASS.LTC128B.128 [R4+0x3400], desc[UR38][R2.64], !P2 ;  /* 0x0340000002047fae */ /* 0x0003e8000d101d66 */
[----:B0---4-:R1:W-:Y:S02]  /*19750*/  LDGSTS.E.BYPASS.LTC128B.128 [R4+0x7400], desc[UR38][R2.64+0x80], !P3 ;  /* 0x0740008002047fae */ /* 0x0113e4000d901d66 */
.L_x_7514:
        /* <DEDUP_REMOVED lines=11> */
.L_x_7297:
        /* <DEDUP_REMOVED lines=11> */
.L_x_7298:
[----:B------:R0:W-:Y:S01]  /*198c0*/  SYNCS.ARRIVE.TRANS64.A1T0 RZ, [R0+URZ+0x28850], RZ ;  /* 0x028850ff00ff79a7 */ /* 0x0001e2000810003f */
[----:B------:R-:W-:-:S05]  /*198d0*/  VIADD R25, R25, 0x1 ;  /* 0x0000000119197836 */ /* 0x000fca0000000000 */
[----:B------:R-:W-:-:S04]  /*198e0*/  ISETP.NE.AND P0, PT, R25, 0x2, PT ;  /* 0x000000021900780c */ /* 0x000fc80003f05270 */
[----:B------:R-:W-:Y:S02]  /*198f0*/  SEL R3, RZ, 0x1, P0 ;  /* 0x00000001ff037807 */ /* 0x000fe40000000000 */
[----:B------:R-:W-:Y:S02]  /*19900*/  SEL R25, R25, RZ, P0 ;  /* 0x000000ff19197207 */ /* 0x000fe40000000000 */
[----:B0-----:R-:W-:-:S07]  /*19910*/  LOP3.LUT R28, R28, R3, RZ, 0x3c, !PT ;  /* 0x000000031c1c7212 */ /* 0x001fce00078e3cff */
.L_x_7255:
[----:B------:R-:W-:Y:S05]  /*19920*/  BSYNC B7 ;  /* 0x0000000000077941 */ /* 0x000fea0003800000 */
.L_x_7253:
        /* <DEDUP_REMOVED lines=8> */
[----:B------:R2:W3:Y:S01]  /*199b0*/  LDS.128 R16, [R22+0x288d0] ;  /* 0x0288d00016107984 */ /* 0x0004e20000000c00 */
[----:B------:R-:W-:Y:S06]  /*199c0*/  BAR.ARV 0x4, 0x180 ;  /* 0x0106000000007b1d */ /* 0x000fec0000002000 */
[----:B------:R-:W-:Y:S05]  /*199d0*/  BRA `(.L_x_7300) ;  /* 0x0000000800407947 */ /* 0x000fea0003800000 */
.L_x_7299:
        /* <DEDUP_REMOVED lines=36> */
.L_x_7524:
[----:B------:R-:W-:Y:S02]  /*19c20*/  ULDC UR4, c[0x0][0xc38] ;  /* 0x00030e0000047ab9 */ /* 0x000fe40000000800 */
[----:B------:R-:W-:-:S05]  /*19c30*/  MOV R7, UR4 ;  /* 0x0000000400077c02 */ /* 0x000fca0008000f00 */
[----:B-1----:R-:W-:-:S04]  /*19c40*/  IMAD R3, R14, R7, RZ ;  /* 0x000000070e037224 */ /* 0x002fc800078e02ff */
[----:B------:R-:W-:-:S05]  /*19c50*/  IMAD.IADD R6, R0, 0x1, R3 ;  /* 0x0000000100067824 */ /* 0x000fca00078e0203 */
[----:B------:R-:W-:-:S13]  /*19c60*/  ISETP.GT.AND P6, PT, R6, R5, PT ;  /* 0x000000050600720c */ /* 0x000fda0003fc4270 */
[----:B------:R-:W-:Y:S05]  /*19c70*/  @P6 BRA `(.L_x_7302) ;  /* 0x00000000009c6947 */ /* 0x000fea0003800000 */
.L_x_7307:
        /* <DEDUP_REMOVED lines=14> */
.L_x_7305:
[----:B------:R-:W-:Y:S05]  /*19d60*/  BSYNC B0 ;  /* 0x0000000000007941 */ /* 0x000fea0003800000 */
.L_x_7304:
[----:B------:R-:W-:-:S03]  /*19d70*/  UMOV UR4, 0xffffffff ;  /* 0xffffffff00047882 */ /* 0x000fc60000000000 */
[----:B------:R-:W-:Y:S05]  /*19d80*/  BRA.DIV UR4, `(.L_x_7306) ;  /* 0x0000005e04c47947 */ /* 0x000fea000b800000 */
[----:B-----5:R-:W1:Y:S02]  /*19d90*/  SHFL.UP PT, R14, R4, 0x1, RZ ;  /* 0x04200000040e7989 */ /* 0x020e6400000e00ff */
[----:B-1----:R-:W-:-:S05]  /*19da0*/  SEL R13, R14, RZ, P1 ;  /* 0x000000ff0e0d7207 */ /* 0x002fca0000800000 */
[----:B------:R-:W-:-:S05]  /*19db0*/  IMAD.IADD R13, R4, 0x1, R13 ;  /* 0x00000001040d7824 */ /* 0x000fca00078e020d */
[----:B------:R-:W1:Y:S02]  /*19dc0*/  SHFL.UP PT, R14, R13, 0x2, RZ ;  /* 0x044000000d0e7989 */ /* 0x000e6400000e00ff */
[----:B-1----:R-:W-:-:S04]  /*19dd0*/  SEL R0, R14, RZ, P2 ;  /* 0x000000ff0e007207 */ /* 0x002fc80001000000 */
        /* <DEDUP_REMOVED lines=10> */
[----:B------:R0:W1:Y:S02]  /*19e80*/  SHFL.IDX PT, R14, R2, 0x1f, 0x1f ;  /* 0x03e01f00020e7f89 */ /* 0x00006400000e0000 */
.L_x_7532:
[----:B------:R-:W-:Y:S02]  /*19e90*/  ULDC UR4, c[0x0][0xc38] ;  /* 0x00030e0000047ab9 */ /* 0x000fe40000000800 */
[----:B------:R-:W-:-:S04]  /*19ea0*/  IMAD.U32 R7, RZ, RZ, UR4 ;  /* 0x00000004ff077e24 */ /* 0x000fc8000f8e00ff */
[----:B-1----:R-:W-:-:S04]  /*19eb0*/  IMAD R3, R14, R7, RZ ;  /* 0x000000070e037224 */ /* 0x002fc800078e02ff */
[----:B------:R-:W-:-:S05]  /*19ec0*/  IMAD.IADD R6, R3, 0x1, R6 ;  /* 0x0000000103067824 */ /* 0x000fca00078e0206 */
[----:B------:R-:W-:-:S13]  /*19ed0*/  ISETP.GT.AND P6, PT, R6, R5, PT ;  /* 0x000000050600720c */ /* 0x000fda0003fc4270 */
[----:B------:R-:W-:Y:S05]  /*19ee0*/  @!P6 BRA `(.L_x_7307) ;  /* 0xfffffffc0064e947 */ /* 0x000fea000383ffff */
.L_x_7302:
        /* <DEDUP_REMOVED lines=8> */
.L_x_7536:
[----:B------:R-:W-:Y:S01]  /*19f70*/  ISETP.NE.AND P0, PT, R3, RZ, PT ;  /* 0x000000ff0300720c */ /* 0x000fe20003f05270 */
[----:B------:R-:W-:-:S12]  /*19f80*/  IMAD.MOV.U32 R14, RZ, RZ, RZ ;  /* 0x000000ffff0e7224 */ /* 0x000fd800078e00ff */
[----:B------:R-:W-:Y:S05]  /*19f90*/  @!P0 BRA `(.L_x_7309) ;  /* 0x0000000000108947 */ /* 0x000fea0003800000 */
[----:B------:R-:W-:Y:S01]  /*19fa0*/  UMOV UR4, 0xffffffff ;  /* 0xffffffff00047882 */ /* 0x000fe20000000000 */
[----:B------:R-:W-:Y:S02]  /*19fb0*/  VIADD R12, R0, 0xffffffff ;  /* 0xffffffff000c7836 */ /* 0x000fe40000000000 */
[----:B------:R-:W-:Y:S05]  /*19fc0*/  BRA.DIV UR4, `(.L_x_7310) ;  /* 0x0000006204387947 */ /* 0x000fea000b800000 */
[----:B------:R3:W4:Y:S02]  /*19fd0*/  SHFL.IDX PT, R14, R2, R12, 0x1f ;  /* 0x00001f0c020e7589 */ /* 0x00072400000e0000 */
.L_x_7309:
[----:B--2---:R-:W-:Y:S01]  /*19fe0*/  IABS R8, R4 ;  /* 0x0000000400087213 */ /* 0x004fe20000000000 */
[----:B----4-:R-:W-:Y:S02]  /*19ff0*/  IMAD R16, R14, R7, R6 ;  /* 0x000000070e107224 */ /* 0x010fe400078e0206 */
[----:B------:R-:W-:Y:S01]  /*1a000*/  IMAD.IADD R19, R0, 0x1, R19 ;  /* 0x0000000100137824 */ /* 0x000fe200078e0213 */
[----:B------:R-:W2:Y:S08]  /*1a010*/  I2F.RP R9, R8 ;  /* 0x0000000800097306 */ /* 0x000eb00000209400 */
[----:B--2---:R-:W0:Y:S02]  /*1a020*/  MUFU.RCP R9, R9 ;  /* 0x0000000900097308 */ /* 0x004e240000001000 */
[----:B0--3--:R-:W-:-:S06]  /*1a030*/  IADD3 R2, R9, 0xffffffe, RZ ;  /* 0x0ffffffe09027810 */ /* 0x009fcc0007ffe0ff */
        /* <DEDUP_REMOVED lines=25> */
.L_x_7303:
[----:B------:R-:W-:Y:S01]  /*1a1d0*/  UMOV UR4, URZ ;  /* 0x0000003f00047c82 */ /* 0x000fe20008000000 */
[----:B------:R-:W-:Y:S01]  /*1a1e0*/  UMOV UR5, URZ ;  /* 0x0000003f00057c82 */ /* 0x000fe20008000000 */
[----:B------:R-:W-:Y:S01]  /*1a1f0*/  ULDC UR6, c[0x0][0xc3c] ;  /* 0x00030f0000067ab9 */ /* 0x000fe20000000800 */
[----:B------:R-:W-:Y:S01]  /*1a200*/  MOV R16, R5 ;  /* 0x0000000500107202 */ /* 0x000fe20000000f00 */
[----:B------:R-:W-:Y:S01]  /*1a210*/  IMAD.U32 R17, RZ, RZ, UR4 ;  /* 0x00000004ff117e24 */ /* 0x000fe2000f8e00ff */
[----:B------:R-:W-:Y:S01]  /*1a220*/  MOV R19, UR6 ;  /* 0x0000000600137c02 */ /* 0x000fe20008000f00 */
[----:B------:R-:W-:-:S07]  /*1a230*/  IMAD.U32 R18, RZ, RZ, UR5 ;  /* 0x00000005ff127e24 */ /* 0x000fce000f8e00ff */
.L_x_7311:
        /* <DEDUP_REMOVED lines=10> */
.L_x_7300:
[----:B------:R-:W-:Y:S02]  /*1a2e0*/  ULDC UR4, c[0x0][0xc3c] ;  /* 0x00030f0000047ab9 */ /* 0x000fe40000000800 */
[----:B---3--:R-:W-:-:S13]  /*1a2f0*/  ISETP.GE.AND P0, PT, R19, UR4, PT ;  /* 0x0000000413007c0c */ /* 0x008fda000bf06270 */
[----:B------:R-:W-:Y:S05]  /*1a300*/  @!P0 BRA `(.L_x_7312) ;  /* 0xffffffa800048947 */ /* 0x000fea000383ffff */
[----:B------:R-:W-:Y:S05]  /*1a310*/  BSYNC B8 ;  /* 0x0000000000087941 */ /* 0x000fea0003800000 */
.L_x_7213:
[----:B------:R-:W3:Y:S01]  /*1a320*/  LDL.LU R0, [R1+0x24] ;  /* 0x0000240001007983 */ /* 0x000ee20000300800 */
[----:B------:R-:W-:Y:S01]  /*1a330*/  BSSY B0, `(.L_x_7313) ;  /* 0x000000b000007945 */ /* 0x000fe20003800000 */
[----:B------:R-:W4:Y:S01]  /*1a340*/  S2R R5, SR_CgaCtaId ;  /* 0x0000000000057919 */ /* 0x000f220000008800 */
[----:B---3--:R-:W-:-:S05]  /*1a350*/  VIADD R0, R0, 0x1 ;  /* 0x0000000100007836 */ /* 0x008fca0000000000 */
        /* <DEDUP_REMOVED lines=8> */
.L_x_7539:
[----:B------:R-:W-:Y:S05]  /*1a3e0*/  BSYNC B0 ;  /* 0x0000000000007941 */ /* 0x000fea0003800000 */
.L_x_7313:
[----:B------:R-:W-:-:S03]  /*1a3f0*/  UMOV UR4, 0xffffffff ;  /* 0xffffffff00047882 */ /* 0x000fc60000000000 */
[----:B------:R-:W-:Y:S05]  /*1a400*/  BRA.DIV UR4, `(.L_x_7315) ;  /* 0x0000005e04607947 */ /* 0x000fea000b800000 */
[----:B0-----:R-:W0:Y:S02]  /*1a410*/  S2R R0, SR_TID.X ;  /* 0x0000000000007919 */ /* 0x001e240000002100 */
[----:B0-----:R-:W-:-:S04]  /*1a420*/  SHF.R.U32.HI R0, RZ, 0x5, R0 ;  /* 0x00000005ff007819 */ /* 0x001fc80000011600 */
[----:B------:R-:W-:-:S05]  /*1a430*/  LOP3.LUT R0, R0, 0x3, RZ, 0xc0, !PT ;  /* 0x0000000300007812 */ /* 0x000fca00078ec0ff */
[----:B------:R0:W1:Y:S02]  /*1a440*/  SHFL.IDX PT, R14, R0, RZ, 0x1f ;  /* 0x00001fff000e7589 */ /* 0x00006400000e0000 */
.L_x_7542:
[----:B-1----:R-:W-:-:S13]  /*1a450*/  ISETP.NE.AND P0, PT, R14, RZ, PT ;  /* 0x000000ff0e00720c */ /* 0x002fda0003f05270 */
[----:B------:R-:W-:Y:S05]  /*1a460*/  @P0 BRA `(.L_x_7007) ;  /* 0x0000000000880947 */ /* 0x000fea0003800000 */
[----:B------:R-:W-:-:S03]  /*1a470*/  UMOV UR4, 0xffffffff ;  /* 0xffffffff00047882 */ /* 0x000fc60000000000 */
[----:B------:R-:W-:Y:S05]  /*1a480*/  BRA.DIV UR4, `(.L_x_7316) ;  /* 0x0000005e04747947 */ /* 0x000fea000b800000 */
[----:B------:R-:W-:-:S13]  /*1a490*/  ELECT P6, URZ, PT ;  /* 0x00000000003f782f */ /* 0x000fda00038c0000 */
.L_x_7545:
[----:B------:R-:W-:Y:S05]  /*1a4a0*/  @!P6 BRA `(.L_x_7007) ;  /* 0x000000000078e947 */ /* 0x000fea0003800000 */
[----:B0-----:R-:W3:Y:S02]  /*1a4b0*/  LDL.LU R0, [R1+0xc] ;  /* 0x00000c0001007983 */ /* 0x001ee40000300800 */
[----:B---3--:R-:W-:-:S04]  /*1a4c0*/  LOP3.LUT R0, R0, 0x2, RZ, 0xfc, !PT ;  /* 0x0000000200007812 */ /* 0x008fc800078efcff */
[----:B------:R-:W-:-:S13]  /*1a4d0*/  ISETP.NE.AND P0, PT, R0, 0x3, PT ;  /* 0x000000030000780c */ /* 0x000fda0003f05270 */
[----:B------:R-:W-:Y:S05]  /*1a4e0*/  @!P0 BRA `(.L_x_7317) ;  /* 0x0000000000048947 */ /* 0x000fea0003800000 */
[----:B------:R-:W-:Y:S01]  /*1a4f0*/  BPT.TRAP 0x1 ;  /* 0x000000040000795c */ /* 0x000fe20000300000 */
.L_x_7317:
[C---:B------:R-:W-:Y:S01]  /*1a500*/  LEA R5, R25.reuse, R4, 0x3 ;  /* 0x0000000419057211 */ /* 0x040fe200078e18ff */
[----:B------:R-:W-:Y:S01]  /*1a510*/  VIADD R25, R25, 0x1 ;  /* 0x0000000119197836 */ /* 0x000fe20000000000 */
[----:B------:R-:W-:-:S04]  /*1a520*/  SHF.L.U32 R0, R28, 0x1f, RZ ;  /* 0x0000001f1c007819 */ /* 0x000fc800000006ff */
[----:B------:R-:W0:Y:S01]  /*1a530*/  SYNCS.PHASECHK.TRANS64.TRYWAIT P1, [R5+URZ+0x28840], R0 ;  /* 0x02884000050075a7 */ /* 0x000e22000802017f */
[----:B------:R-:W-:-:S04]  /*1a540*/  ISETP.NE.AND P2, PT, R25, 0x2, PT ;  /* 0x000000021900780c */ /* 0x000fc80003f45270 */
[----:B------:R-:W-:Y:S01]  /*1a550*/  SEL R3, RZ, 0x1, P2 ;  /* 0x00000001ff037807 */ /* 0x000fe20001000000 */
[----:B0-----:R-:W-:Y:S08]  /*1a560*/  @!P1 BRA `(.L_x_7318) ;  /* 0x0000005c005c9947 */ /* 0x001ff00003800000 */
.L_x_7546:
[----:B------:R-:W-:Y:S02]  /*1a570*/  SEL R25, R25, RZ, P2 ;  /* 0x000000ff19197207 */ /* 0x000fe40001000000 */
[----:B------:R-:W-:Y:S01]  /*1a580*/  LOP3.LUT R2, R28, R3, RZ, 0x3c, !PT ;  /* 0x000000031c027212 */ /* 0x000fe200078e3cff */
[----:B------:R-:W-:Y:S06]  /*1a590*/  @!P0 BRA `(.L_x_7319) ;  /* 0x0000000000048947 */ /* 0x000fec0003800000 */
[----:B------:R-:W-:Y:S01]  /*1a5a0*/  BPT.TRAP 0x1 ;  /* 0x000000040000795c */ /* 0x000fe20000300000 */
.L_x_7319:
[----:B------:R-:W-:Y:S01]  /*1a5b0*/  IMAD R25, R25, 0x8, R4 ;  /* 0x0000000819197824 */ /* 0x000fe200078e0204 */
[----:B------:R-:W-:-:S04]  /*1a5c0*/  SHF.L.U32 R2, R2, 0x1f, RZ ;  /* 0x0000001f02027819 */ /* 0x000fc800000006ff */
[----:B------:R-:W1:Y:S02]  /*1a5d0*/  SYNCS.PHASECHK.TRANS64.TRYWAIT P1, [R25+URZ+0x28840], R2 ;  /* 0x02884002190075a7 */ /* 0x000e64000802017f */
[----:B-1----:R-:W-:Y:S05]  /*1a5e0*/  @!P1 BRA `(.L_x_7320) ;  /* 0x0000005c00509947 */ /* 0x002fea0003800000 */
.L_x_7547:
[----:B------:R-:W-:Y:S05]  /*1a5f0*/  @!P0 BRA `(.L_x_7321) ;  /* 0x0000000000048947 */ /* 0x000fea0003800000 */
[----:B------:R-:W-:Y:S01]  /*1a600*/  BPT.TRAP 0x1 ;  /* 0x000000040000795c */ /* 0x000fe20000300000 */
.L_x_7321:
[----:B------:R-:W3:Y:S02]  /*1a610*/  SYNCS.PHASECHK.TRANS64.TRYWAIT P1, [R5+URZ+0x28860], R0 ;  /* 0x02886000050075a7 */ /* 0x000ee4000802017f */
[----:B---3--:R-:W-:Y:S05]  /*1a620*/  @!P1 BRA `(.L_x_7322) ;  /* 0x0000005c00549947 */ /* 0x008fea0003800000 */
.L_x_7548:
[----:B------:R-:W-:Y:S05]  /*1a630*/  @!P0 BRA `(.L_x_7323) ;  /* 0x0000000000048947 */ /* 0x000fea0003800000 */
[----:B------:R-:W-:Y:S01]  /*1a640*/  BPT.TRAP 0x1 ;  /* 0x000000040000795c */ /* 0x000fe20000300000 */
.L_x_7323:
[----:B----4-:R4:W0:Y:S02]  /*1a650*/  SYNCS.PHASECHK.TRANS64.TRYWAIT P0, [R25+URZ+0x28860], R2 ;  /* 0x02886002190075a7 */ /* 0x010824000800017f */
[----:B0-----:R-:W-:Y:S05]  /*1a660*/  @!P0 NANOSLEEP.SYNCS 0x989680 ;  /* 0x009896800000895d */ /* 0x001fea0003900000 */
[----:B------:R-:W0:Y:S02]  /*1a670*/  @!P0 SYNCS.PHASECHK.TRANS64 P0, [R25+URZ+0x28860], R2 ;  /* 0x02886002190085a7 */ /* 0x000e24000800007f */
[----:B0-----:R-:W-:Y:S05]  /*1a680*/  @!P0 BRA `(.L_x_7323) ;  /* 0xfffffffc00f08947 */ /* 0x001fea000383ffff */
.L_x_7007:
[----:B------:R-:W-:Y:S05]  /*1a690*/  BSYNC B9 ;  /* 0x0000000000097941 */ /* 0x000fea0003800000 */
.L_x_7004:
[----:B------:R-:W-:Y:S05]  /*1a6a0*/  EXIT ;  /* 0x000000000000794d */ /* 0x000fea0003800000 */
.L_x_7029:
[----:B0-----:R0:W1:Y:S02]  /*1a6b0*/  SYNCS.PHASECHK.TRANS64.TRYWAIT P6, [R92+URZ+0x28890], R103 ;  /* 0x028890675c0075a7 */ /* 0x00106400080c017f */
[----:B-1----:R-:W-:Y:S05]  /*1a6c0*/  @!P6 NANOSLEEP.SYNCS 0x989680 ;  /* 0x009896800000e95d */ /* 0x002fea0003900000 */
[----:B------:R-:W1:Y:S02]  /*1a6d0*/  @!P6 SYNCS.PHASECHK.TRANS64 P6, [R92+URZ+0x28890], R103 ;  /* 0x028890675c00e5a7 */ /* 0x000e6400080c007f */
[----:B-1----:R-:W-:Y:S05]  /*1a6e0*/  @!P6 BRA `(.L_x_7029) ;  /* 0xfffffffc00f0e947 */ /* 0x002fea000383ffff */
[----:B------:R-:W-:Y:S05]  /*1a6f0*/  BRA `(.L_x_7324) ;  /* 0xfffffe88000c7947 */ /* 0x000fea000383ffff */
.L_x_7030:
        /* <DEDUP_REMOVED lines=8> */
.L_x_7326:
[----:B------:R-:W-:Y:S05]  /*1a780*/  BSYNC B1 ;  /* 0x0000000000017941 */ /* 0x000fea0003800000 */
.L_x_7325:
        /* <DEDUP_REMOVED lines=8> */
.L_x_7327:
[----:B------:R-:W-:Y:S01]  /*1a810*/  MOV R105, R14 ;  /* 0x0000000e00697202 */ /* 0x000fe20000000f00 */
[----:B------:R-:W-:Y:S06]  /*1a820*/  BRA `(.L_x_7328) ;  /* 0xfffffe8400d47947 */ /* 0x000fec000383ffff */
.L_x_7039:
        /* <DEDUP_REMOVED lines=8> */
.L_x_7330:
[----:B------:R-:W-:Y:S05]  /*1a8b0*/  BSYNC B1 ;  /* 0x0000000000017941 */ /* 0x000fea0003800000 */
.L_x_7329:
        /* <DEDUP_REMOVED lines=8> */
.L_x_7331:
[----:B------:R-:W-:Y:S01]  /*1a940*/  IMAD.MOV.U32 R73, RZ, RZ, R14 ;  /* 0x000000ffff497224 */ /* 0x000fe200078e000e */
[----:B------:R-:W-:Y:S06]  /*1a950*/  BRA `(.L_x_7332) ;  /* 0xfffffe8c00387947 */ /* 0x000fec000383ffff */
.L_x_7048:
        /* <DEDUP_REMOVED lines=8> */
.L_x_7334:
[----:B------:R-:W-:Y:S05]  /*1a9e0*/  BSYNC B1 ;  /* 0x0000000000017941 */ /* 0x000fea0003800000 */
.L_x_7333:
        /* <DEDUP_REMOVED lines=8> */
.L_x_7335:
[----:B------:R-:W-:Y:S01]  /*1aa70*/  IMAD.MOV.U32 R65, RZ, RZ, R14 ;  /* 0x000000ffff417224 */ /* 0x000fe200078e000e */
[----:B------:R-:W-:Y:S06]  /*1aa80*/  BRA `(.L_x_7336) ;  /* 0xfffffe90009c7947 */ /* 0x000fec000383ffff */
.L_x_7057:
[----:B------:R-:W-:Y:S01]  /*1aa90*/  BSSY B1, `(.L_x_7337) ;  /* 0x0000008000017945 */ /* 0x000fe20003800000 */
[----:B0---4-:R-:W-:Y:S01]  /*1aaa0*/  MOV R13, R108 ;  /* 0x0000006c000d7202 */ /* 0x011fe20000000f00 */
[----:B------:R-:W-:Y:S01]  /*1aab0*/  IMAD.MOV.U32 R12, RZ, RZ, 0x3 ;  /* 0x00000003ff0c7424 */ /* 0x000fe200078e00ff */
[----:B------:R-:W-:Y:S01]  /*1aac0*/  MOV R15, 0xffffffff ;  /* 0xffffffff000f7802 */ /* 0x000fe20000000f00 */
[----:B------:R-:W-:-:S07]  /*1aad0*/  IMAD.MOV.U32 R11, RZ, RZ, 0x181f ;  /* 0x0000181fff0b7424 */ /* 0x000fce00078e00ff */
[----:B-123--:R-:W-:Y:S05]  /*1aae0*/  WARPSYNC.COLLECTIVE R15, `(.L_x_7338) ;  /* 0x000000000f087348 */ /* 0x00efea0003c00000 */
[----:B------:R0:W4:Y:S02]  /*1aaf0*/  SHFL.IDX P6, R14, R13, R12, R11 ;  /* 0x0000000c0d0e7389 */ /* 0x00012400000c000b */
[----:B01234-:R-:W-:Y:S01]  /*1ab00*/  ENDCOLLECTIVE ;  /* 0x000000000000791b */ /* 0x01ffe20003800000 */
.L_x_7338:
[----:B------:R-:W-:Y:S05]  /*1ab10*/  BSYNC B1 ;  /* 0x0000000000017941 */ /* 0x000fea0003800000 */
.L_x_7337:
        /* <DEDUP_REMOVED lines=8> */
.L_x_7339:
[----:B------:R-:W-:Y:S01]  /*1aba0*/  MOV R109, R14 ;  /* 0x0000000e006d7202 */ /* 0x000fe20000000f00 */
[----:B------:R-:W-:Y:S06]  /*1abb0*/  BRA `(.L_x_7340) ;  /* 0xfffffe9400fc7947 */ /* 0x000fec000383ffff */
.L_x_7069:
[----:B-1----:R1:W2:Y:S02]  /*1abc0*/  SYNCS.PHASECHK.TRANS64.TRYWAIT P4, [R92+URZ+0x28890], R103 ;  /* 0x028890675c0075a7 */ /* 0x0022a4000808017f */
[----:B--2---:R-:W-:Y:S05]  /*1abd0*/  @!P4 NANOSLEEP.SYNCS 0x989680 ;  /* 0x009896800000c95d */ /* 0x004fea0003900000 */
[----:B------:R-:W2:Y:S02]  /*1abe0*/  @!P4 SYNCS.PHASECHK.TRANS64 P4, [R92+URZ+0x28890], R103 ;  /* 0x028890675c00c5a7 */ /* 0x000ea4000808007f */
[----:B--2---:R-:W-:Y:S05]  /*1abf0*/  @!P4 BRA `(.L_x_7069) ;  /* 0xfffffffc00f0c947 */ /* 0x004fea000383ffff */
[----:B------:R-:W-:Y:S05]  /*1ac00*/  BRA `(.L_x_7341) ;  /* 0xfffffea400cc7947 */ /* 0x000fea000383ffff */
.L_x_7070:
        /* <DEDUP_REMOVED lines=8> */
.L_x_7343:
[----:B------:R-:W-:Y:S05]  /*1ac90*/  BSYNC B1 ;  /* 0x0000000000017941 */ /* 0x000fea0003800000 */
.L_x_7342:
        /* <DEDUP_REMOVED lines=8> */
.L_x_7344:
[----:B------:R-:W-:Y:S01]  /*1ad20*/  IMAD.MOV.U32 R106, RZ, RZ, R14 ;  /* 0x000000ffff6a7224 */ /* 0x000fe200078e000e */
[----:B------:R-:W-:Y:S06]  /*1ad30*/  BRA `(.L_x_7345) ;  /* 0xfffffea400987947 */ /* 0x000fec000383ffff */
.L_x_7075:
        /* <DEDUP_REMOVED lines=8> */
.L_x_7347:
[----:B------:R-:W-:Y:S05]  /*1adc0*/  BSYNC B1 ;  /* 0x0000000000017941 */ /* 0x000fea0003800000 */
.L_x_7346:
        /* <DEDUP_REMOVED lines=8> */
.L_x_7348:
[----:B------:R-:W-:Y:S01]  /*1ae50*/  IMAD.MOV.U32 R50, RZ, RZ, R14 ;  /* 0x000000ffff327224 */ /* 0x000fe200078e000e */
[----:B------:R-:W-:Y:S06]  /*1ae60*/  BRA `(.L_x_7349) ;  /* 0xfffffeac00347947 */ /* 0x000fec000383ffff */
.L_x_7080:
        /* <DEDUP_REMOVED lines=8> */
.L_x_7351:
[----:B------:R-:W-:Y:S05]  /*1aef0*/  BSYNC B1 ;  /* 0x0000000000017941 */ /* 0x000fea0003800000 */
.L_x_7350:
        /* <DEDUP_REMOVED lines=8> */
.L_x_7352:
[----:B------:R-:W-:Y:S01]  /*1af80*/  MOV R50, R14 ;  /* 0x0000000e00327202 */ /* 0x000fe20000000f00 */
[----:B------:R-:W-:Y:S06]  /*1af90*/  BRA `(.L_x_7353) ;  /* 0xfffffeb000d07947 */ /* 0x000fec000383ffff */
.L_x_7085:
        /* <DEDUP_REMOVED lines=8> */
.L_x_7355:
[----:B------:R-:W-:Y:S05]  /*1b020*/  BSYNC B1 ;  /* 0x0000000000017941 */ /* 0x000fea0003800000 */
.L_x_7354:
        /* <DEDUP_REMOVED lines=8> */
.L_x_7356:
[----:B------:R-:W-:Y:S01]  /*1b0b0*/  IMAD.MOV.U32 R50, RZ, RZ, R14 ;  /* 0x000000ffff327224 */ /* 0x000fe200078e000e */
[----:B------:R-:W-:Y:S06]  /*1b0c0*/  BRA `(.L_x_7357) ;  /* 0xfffffeb8006c7947 */ /* 0x000fec000383ffff */
.L_x_7090:
[----:B0-----:R0:W1:Y:S02]  /*1b0d0*/  SYNCS.PHASECHK.TRANS64.TRYWAIT P3, [R92+URZ+0x28890], R103 ;  /* 0x028890675c0075a7 */ /* 0x001064000806017f */
[----:B-1----:R-:W-:Y:S05]  /*1b0e0*/  @!P3 NANOSLEEP.SYNCS 0x989680 ;  /* 0x009896800000b95d */ /* 0x002fea0003900000 */
[----:B------:R-:W1:Y:S02]  /*1b0f0*/  @!P3 SYNCS.PHASECHK.TRANS64 P3, [R92+URZ+0x28890], R103 ;  /* 0x028890675c00b5a7 */ /* 0x000e64000806007f */
[----:B-1----:R-:W-:Y:S05]  /*1b100*/  @!P3 BRA `(.L_x_7090) ;  /* 0xfffffffc00f0b947 */ /* 0x002fea000383ffff */
[----:B------:R-:W-:Y:S05]  /*1b110*/  BRA `(.L_x_7358) ;  /* 0xfffffec000547947 */ /* 0x000fea000383ffff */
.L_x_7091:
        /* <DEDUP_REMOVED lines=8> */
.L_x_7360:
[----:B------:R-:W-:Y:S05]  /*1b1a0*/  BSYNC B1 ;  /* 0x0000000000017941 */ /* 0x000fea0003800000 */
.L_x_7359:
        /* <DEDUP_REMOVED lines=8> */
.L_x_7361:
[----:B------:R-:W-:Y:S05]  /*1b230*/  BRA `(.L_x_7362) ;  /* 0xfffffec0007c7947 */ /* 0x000fea000383ffff */
.L_x_7094:
[----:B------:R-:W-:Y:S01]  /*1b240*/  BSSY B1, `(.L_x_7363) ;  /* 0x0000008000017945 */ /* 0x000fe20003800000 */
[----:B----4-:R-:W-:Y:S01]  /*1b250*/  IMAD.MOV.U32 R13, RZ, RZ, R46 ;  /* 0x000000ffff0d7224 */ /* 0x010fe200078e002e */
[----:B------:R-:W-:Y:S01]  /*1b260*/  MOV R12, 0x1 ;  /* 0x00000001000c7802 */ /* 0x000fe20000000f00 */
[----:B------:R-:W-:Y:S02]  /*1b270*/  IMAD.MOV.U32 R11, RZ, RZ, 0x181f ;  /* 0x0000181fff0b7424 */ /* 0x000fe400078e00ff */
[----:B------:R-:W-:-:S07]  /*1b280*/  IMAD.MOV.U32 R15, RZ, RZ, -0x1 ;  /* 0xffffffffff0f7424 */ /* 0x000fce00078e00ff */
[----:B0123--:R-:W-:Y:S05]  /*1b290*/  WARPSYNC.COLLECTIVE R15, `(.L_x_7364) ;  /* 0x000000000f087348 */ /* 0x00ffea0003c00000 */
[----:B---3--:R3:W4:Y:S02]  /*1b2a0*/  SHFL.IDX P6, R14, R13, R12, R11 ;  /* 0x0000000c0d0e7389 */ /* 0x00872400000c000b */
[----:B01234-:R-:W-:Y:S01]  /*1b2b0*/  ENDCOLLECTIVE ;  /* 0x000000000000791b */ /* 0x01ffe20003800000 */
.L_x_7364:
[----:B------:R-:W-:Y:S05]  /*1b2c0*/  BSYNC B1 ;  /* 0x0000000000017941 */ /* 0x000fea0003800000 */
.L_x_7363:
        /* <DEDUP_REMOVED lines=8> */
.L_x_7365:
[----:B------:R-:W-:Y:S05]  /*1b350*/  BRA `(.L_x_7366) ;  /* 0xfffffec0007c7947 */ /* 0x000fea000383ffff */
.L_x_7097:
        /* <DEDUP_REMOVED lines=8> */
.L_x_7368:
[----:B------:R-:W-:Y:S05]  /*1b3e0*/  BSYNC B1 ;  /* 0x0000000000017941 */ /* 0x000fea0003800000 */
.L_x_7367:
        /* <DEDUP_REMOVED lines=8> */
.L_x_7369:
[----:B------:R-:W-:Y:S05]  /*1b470*/  BRA `(.L_x_7370) ;  /* 0xfffffec000807947 */ /* 0x000fea000383ffff */
.L_x_7100:
[----:B------:R-:W-:Y:S01]  /*1b480*/  BSSY B1, `(.L_x_7371) ;  /* 0x0000008000017945 */ /* 0x000fe20003800000 */
[----:B0-----:R-:W-:Y:S01]  /*1b490*/  IMAD.MOV.U32 R13, RZ, RZ, R46 ;  /* 0x000000ffff0d7224 */ /* 0x001fe200078e002e */
[----:B------:R-:W-:Y:S01]  /*1b4a0*/  MOV R12, 0x3 ;  /* 0x00000003000c7802 */ /* 0x000fe20000000f00 */
[----:B------:R-:W-:Y:S02]  /*1b4b0*/  IMAD.MOV.U32 R11, RZ, RZ, 0x181f ;  /* 0x0000181fff0b7424 */ /* 0x000fe400078e00ff */
[----:B------:R-:W-:-:S07]  /*1b4c0*/  IMAD.MOV.U32 R15, RZ, RZ, -0x1 ;  /* 0xffffffffff0f7424 */ /* 0x000fce00078e00ff */
[----:B-1234-:R-:W-:Y:S05]  /*1b4d0*/  WARPSYNC.COLLECTIVE R15, `(.L_x_7372) ;  /* 0x000000000f087348 */ /* 0x01efea0003c00000 */
[----:B----4-:R0:W4:Y:S02]  /*1b4e0*/  SHFL.IDX P6, R14, R13, R12, R11 ;  /* 0x0000000c0d0e7389 */ /* 0x01012400000c000b */
[----:B01234-:R-:W-:Y:S01]  /*1b4f0*/  ENDCOLLECTIVE ;  /* 0x000000000000791b */ /* 0x01ffe20003800000 */
.L_x_7372:
[----:B------:R-:W-:Y:S05]  /*1b500*/  BSYNC B1 ;  /* 0x0000000000017941 */ /* 0x000fea0003800000 */
.L_x_7371:
        /* <DEDUP_REMOVED lines=8> */
.L_x_7373:
[----:B------:R-:W-:Y:S05]  /*1b590*/  BRA `(.L_x_7374) ;  /* 0xfffffec000847947 */ /* 0x000fea000383ffff */
.L_x_7104:
[----:B------:R0:W0:Y:S02]  /*1b5a0*/  SYNCS.PHASECHK.TRANS64.TRYWAIT P4, [R92+URZ+0x288b0], R103 ;  /* 0x0288b0675c0075a7 */ /* 0x000024000808017f */
[----:B0-----:R-:W-:Y:S05]  /*1b5b0*/  @!P4 NANOSLEEP.SYNCS 0x989680 ;  /* 0x009896800000c95d */ /* 0x001fea0003900000 */
[----:B------:R-:W0:Y:S02]  /*1b5c0*/  @!P4 SYNCS.PHASECHK.TRANS64 P4, [R92+URZ+0x288b0], R103 ;  /* 0x0288b0675c00c5a7 */ /* 0x000e24000808007f */
[----:B0-----:R-:W-:Y:S05]  /*1b5d0*/  @!P4 BRA `(.L_x_7104) ;  /* 0xfffffffc00f0c947 */ /* 0x001fea000383ffff */
[----:B------:R-:W-:Y:S05]  /*1b5e0*/  BRA `(.L_x_7375) ;  /* 0xfffffec400007947 */ /* 0x000fea000383ffff */
.L_x_7116:
[----:B------:R-:W-:Y:S01]  /*1b5f0*/  BSSY B0, `(.L_x_7376) ;  /* 0x0000008000007945 */ /* 0x000fe20003800000 */
[----:B---3--:R-:W-:Y:S01]  /*1b600*/  IMAD.MOV.U32 R13, RZ, RZ, R221 ;  /* 0x000000ffff0d7224 */ /* 0x008fe200078e00dd */
[----:B------:R-:W-:Y:S01]  /*1b610*/  MOV R12, RZ ;  /* 0x000000ff000c7202 */ /* 0x000fe20000000f00 */
[----:B------:R-:W-:Y:S02]  /*1b620*/  IMAD.MOV.U32 R11, RZ, RZ, 0x1f ;  /* 0x0000001fff0b7424 */ /* 0x000fe400078e00ff */
[----:B------:R-:W-:-:S07]  /*1b630*/  IMAD.MOV.U32 R15, RZ, RZ, -0x1 ;  /* 0xffffffffff0f7424 */ /* 0x000fce00078e00ff */
[----:B-----5:R-:W-:Y:S05]  /*1b640*/  WARPSYNC.COLLECTIVE R15, `(.L_x_7377) ;  /* 0x000000000f087348 */ /* 0x020fea0003c00000 */
[----:B------:R0:W1:Y:S02]  /*1b650*/  SHFL.IDX P6, R14, R13, R12, R11 ;  /* 0x0000000c0d0e7389 */ /* 0x00006400000c000b */
[----:B01---5:R-:W-:Y:S01]  /*1b660*/  ENDCOLLECTIVE ;  /* 0x000000000000791b */ /* 0x023fe20003800000 */
.L_x_7377:
[----:B------:R-:W-:Y:S05]  /*1b670*/  BSYNC B0 ;  /* 0x0000000000007941 */ /* 0x000fea0003800000 */
.L_x_7376:
[----:B------:R-:W-:Y:S01]  /*1b680*/  MOV R194, R14 ;  /* 0x0000000e00c27202 */ /* 0x000fe20000000f00 */
[----:B------:R-:W-:Y:S06]  /*1b690*/  BRA `(.L_x_7378) ;  /* 0xfffffecc00307947 */ /* 0x000fec000383ffff */
.L_x_7126:
[----:B------:R-:W-:Y:S01]  /*1b6a0*/  BSSY B1, `(.L_x_7379) ;  /* 0x0000008000017945 */ /* 0x000fe20003800000 */
[----:B---3--:R-:W-:Y:S01]  /*1b6b0*/  IMAD.MOV.U32 R13, RZ, RZ, R25 ;  /* 0x000000ffff0d7224 */ /* 0x008fe200078e0019 */
[----:B------:R-:W-:Y:S01]  /*1b6c0*/  MOV R11, 0x181f ;  /* 0x0000181f000b7802 */ /* 0x000fe20000000f00 */
[----:B------:R-:W-:Y:S02]  /*1b6d0*/  IMAD.MOV.U32 R12, RZ, RZ, RZ ;  /* 0x000000ffff0c7224 */ /* 0x000fe400078e00ff */
[----:B------:R-:W-:-:S07]  /*1b6e0*/  IMAD.MOV.U32 R15, RZ, RZ, -0x1 ;  /* 0xffffffffff0f7424 */ /* 0x000fce00078e00ff */
[----:B0-----:R-:W-:Y:S05]  /*1b6f0*/  WARPSYNC.COLLECTIVE R15, `(.L_x_7380) ;  /* 0x000000000f087348 */ /* 0x001fea0003c00000 */
[----:B------:R1:W2:Y:S02]  /*1b700*/  SHFL.IDX P6, R14, R13, R12, R11 ;  /* 0x0000000c0d0e7389 */ /* 0x0002a400000c000b */
[----:B012---:R-:W-:Y:S01]  /*1b710*/  ENDCOLLECTIVE ;  /* 0x000000000000791b */ /* 0x007fe20003800000 */
.L_x_7380:
[----:B------:R-:W-:Y:S05]  /*1b720*/  BSYNC B1 ;  /* 0x0000000000017941 */ /* 0x000fea0003800000 */
.L_x_7379:
        /* <DEDUP_REMOVED lines=8> */
.L_x_7381:
[----:B------:R-:W-:Y:S02]  /*1b7b0*/  IMAD.MOV.U32 R13, RZ, RZ, R28 ;  /* 0x000000ffff0d7224 */ /* 0x000fe400078e001c */
[----:B------:R-:W-:-:S07]  /*1b7c0*/  IMAD.MOV.U32 R3, RZ, RZ, R14 ;  /* 0x000000ffff037224 */ /* 0x000fce00078e000e */
[----:B------:R-:W-:Y:S05]  /*1b7d0*/  WARPSYNC.COLLECTIVE R15, `(.L_x_7382) ;  /* 0x000000000f087348 */ /* 0x000fea0003c00000 */
[----:B------:R0:W1:Y:S02]  /*1b7e0*/  SHFL.IDX P6, R14, R13, R12, R11 ;  /* 0x0000000c0d0e7389 */ /* 0x00006400000c000b */
[----:B01----:R-:W-:Y:S01]  /*1b7f0*/  ENDCOLLECTIVE ;  /* 0x000000000000791b */ /* 0x003fe20003800000 */
.L_x_7382:
[----:B------:R-:W-:Y:S01]  /*1b800*/  IMAD.MOV.U32 R13, RZ, RZ, R27 ;  /* 0x000000ffff0d7224 */ /* 0x000fe200078e001b */
[----:B------:R-:W-:-:S07]  /*1b810*/  MOV R4, R14 ;  /* 0x0000000e00047202 */ /* 0x000fce0000000f00 */
[----:B------:R-:W-:Y:S05]  /*1b820*/  WARPSYNC.COLLECTIVE R15, `(.L_x_7383) ;  /* 0x000000000f087348 */ /* 0x000fea0003c00000 */
[----:B------:R0:W1:Y:S02]  /*1b830*/  SHFL.IDX P6, R14, R13, R12, R11 ;  /* 0x0000000c0d0e7389 */ /* 0x00006400000c000b */
[----:B01----:R-:W-:Y:S01]  /*1b840*/  ENDCOLLECTIVE ;  /* 0x000000000000791b */ /* 0x003fe20003800000 */
.L_x_7383:
[----:B------:R-:W-:Y:S05]  /*1b850*/  BRA `(.L_x_7384) ;  /* 0xfffffed000247947 */ /* 0x000fea000383ffff */
.L_x_7130:
[----:B0-----:R0:W1:Y:S02]  /*1b860*/  SYNCS.PHASECHK.TRANS64.TRYWAIT P0, [R156+URZ+0x28800], R5 ;  /* 0x028800059c0075a7 */ /* 0x001064000800017f */
[----:B-1----:R-:W-:Y:S05]  /*1b870*/  @!P0 NANOSLEEP.SYNCS 0x989680 ;  /* 0x009896800000895d */ /* 0x002fea0003900000 */
[----:B------:R-:W1:Y:S02]  /*1b880*/  @!P0 SYNCS.PHASECHK.TRANS64 P0, [R156+URZ+0x28800], R5 ;  /* 0x028800059c0085a7 */ /* 0x000e64000800007f */
[----:B-1----:R-:W-:Y:S05]  /*1b890*/  @!P0 BRA `(.L_x_7130) ;  /* 0xfffffffc00f08947 */ /* 0x002fea000383ffff */
[----:B------:R-:W-:Y:S05]  /*1b8a0*/  BRA `(.L_x_7385) ;  /* 0xfffffed400107947 */ /* 0x000fea000383ffff */
.L_x_7146:
[----:B------:R-:W-:Y:S01]  /*1b8b0*/  BSSY B1, `(.L_x_7386) ;  /* 0x0000008000017945 */ /* 0x000fe20003800000 */
[----:B---3--:R-:W-:Y:S01]  /*1b8c0*/  IMAD.MOV.U32 R13, RZ, RZ, R25 ;  /* 0x000000ffff0d7224 */ /* 0x008fe200078e0019 */
[----:B------:R-:W-:Y:S01]  /*1b8d0*/  MOV R12, RZ ;  /* 0x000000ff000c7202 */ /* 0x000fe20000000f00 */
[----:B------:R-:W-:Y:S02]  /*1b8e0*/  IMAD.MOV.U32 R11, RZ, RZ, 0x181f ;  /* 0x0000181fff0b7424 */ /* 0x000fe400078e00ff */
[----:B------:R-:W-:-:S07]  /*1b8f0*/  IMAD.MOV.U32 R15, RZ, RZ, -0x1 ;  /* 0xffffffffff0f7424 */ /* 0x000fce00078e00ff */
[----:B0-----:R-:W-:Y:S05]  /*1b900*/  WARPSYNC.COLLECTIVE R15, `(.L_x_7387) ;  /* 0x000000000f087348 */ /* 0x001fea0003c00000 */
[----:B------:R1:W2:Y:S02]  /*1b910*/  SHFL.IDX P6, R14, R13, R12, R11 ;  /* 0x0000000c0d0e7389 */ /* 0x0002a400000c000b */
[----:B012---:R-:W-:Y:S01]  /*1b920*/  ENDCOLLECTIVE ;  /* 0x000000000000791b */ /* 0x007fe20003800000 */
.L_x_7387:
[----:B------:R-:W-:Y:S05]  /*1b930*/  BSYNC B1 ;  /* 0x0000000000017941 */ /* 0x000fea0003800000 */
.L_x_7386:
        /* <DEDUP_REMOVED lines=8> */
.L_x_7388:
[----:B------:R-:W-:Y:S01]  /*1b9c0*/  MOV R13, R28 ;  /* 0x0000001c000d7202 */ /* 0x000fe20000000f00 */
[----:B------:R-:W-:-:S07]  /*1b9d0*/  IMAD.MOV.U32 R3, RZ, RZ, R14 ;  /* 0x000000ffff037224 */ /* 0x000fce00078e000e */
[----:B------:R-:W-:Y:S05]  /*1b9e0*/  WARPSYNC.COLLECTIVE R15, `(.L_x_7389) ;  /* 0x000000000f087348 */ /* 0x000fea0003c00000 */
[----:B------:R0:W1:Y:S02]  /*1b9f0*/  SHFL.IDX P6, R14, R13, R12, R11 ;  /* 0x0000000c0d0e7389 */ /* 0x00006400000c000b */
[----:B01----:R-:W-:Y:S01]  /*1ba00*/  ENDCOLLECTIVE ;  /* 0x000000000000791b */ /* 0x003fe20003800000 */
.L_x_7389:
[----:B------:R-:W-:Y:S02]  /*1ba10*/  IMAD.MOV.U32 R13, RZ, RZ, R27 ;  /* 0x000000ffff0d7224 */ /* 0x000fe400078e001b */
[----:B------:R-:W-:-:S07]  /*1ba20*/  IMAD.MOV.U32 R20, RZ, RZ, R14 ;  /* 0x000000ffff147224 */ /* 0x000fce00078e000e */
[----:B------:R-:W-:Y:S05]  /*1ba30*/  WARPSYNC.COLLECTIVE R15, `(.L_x_7390) ;  /* 0x000000000f087348 */ /* 0x000fea0003c00000 */
[----:B------:R0:W1:Y:S02]  /*1ba40*/  SHFL.IDX P6, R14, R13, R12, R11 ;  /* 0x0000000c0d0e7389 */ /* 0x00006400000c000b */
[----:B01----:R-:W-:Y:S01]  /*1ba50*/  ENDCOLLECTIVE ;  /* 0x000000000000791b */ /* 0x003fe20003800000 */
.L_x_7390:
[----:B------:R-:W-:Y:S05]  /*1ba60*/  BRA `(.L_x_7391) ;  /* 0xfffffee800287947 */ /* 0x000fea000383ffff */
.L_x_7150:
[----:B0-----:R0:W1:Y:S02]  /*1ba70*/  SYNCS.PHASECHK.TRANS64.TRYWAIT P4, [R156+URZ+0x28800], R25 ;  /* 0x028800199c0075a7 */ /* 0x001064000808017f */
[----:B-1----:R-:W-:Y:S05]  /*1ba80*/  @!P4 NANOSLEEP.SYNCS 0x989680 ;  /* 0x009896800000c95d */ /* 0x002fea0003900000 */
[----:B------:R-:W1:Y:S02]  /*1ba90*/  @!P4 SYNCS.PHASECHK.TRANS64 P4, [R156+URZ+0x28800], R25 ;  /* 0x028800199c00c5a7 */ /* 0x000e64000808007f */
[----:B-1----:R-:W-:Y:S05]  /*1baa0*/  @!P4 BRA `(.L_x_7150) ;  /* 0xfffffffc00f0c947 */ /* 0x002fea000383ffff */
[----:B------:R-:W-:Y:S05]  /*1bab0*/  BRA `(.L_x_7392) ;  /* 0xfffffeec00087947 */ /* 0x000fea000383ffff */
.L_x_7160:
[----:B--2---:R2:W4:Y:S02]  /*1bac0*/  SYNCS.PHASECHK.TRANS64.TRYWAIT P1, [R3+URZ+0x28830], R0 ;  /* 0x02883000030075a7 */ /* 0x004524000802017f */
[----:B----4-:R-:W-:Y:S05]  /*1bad0*/  @!P1 NANOSLEEP.SYNCS 0x989680 ;  /* 0x009896800000995d */ /* 0x010fea0003900000 */
[----:B------:R-:W4:Y:S02]  /*1bae0*/  @!P1 SYNCS.PHASECHK.TRANS64 P1, [R3+URZ+0x28830], R0 ;  /* 0x02883000030095a7 */ /* 0x000f24000802007f */
[----:B----4-:R-:W-:Y:S05]  /*1baf0*/  @!P1 BRA `(.L_x_7160) ;  /* 0xfffffffc00f09947 */ /* 0x010fea000383ffff */
[----:B------:R-:W-:Y:S05]  /*1bb00*/  BRA `(.L_x_7159) ;  /* 0xffffff0000e07947 */ /* 0x000fea000383ffff */
.L_x_7167:
[----:B-1----:R1:W2:Y:S02]  /*1bb10*/  SYNCS.PHASECHK.TRANS64.TRYWAIT P2, [R5+URZ+0x28830], R6 ;  /* 0x02883006050075a7 */ /* 0x0022a4000804017f */
[----:B--2---:R-:W-:Y:S05]  /*1bb20*/  @!P2 NANOSLEEP.SYNCS 0x989680 ;  /* 0x009896800000a95d */ /* 0x004fea0003900000 */
[----:B------:R-:W2:Y:S02]  /*1bb30*/  @!P2 SYNCS.PHASECHK.TRANS64 P2, [R5+URZ+0x28830], R6 ;  /* 0x028830060500a5a7 */ /* 0x000ea4000804007f */
[----:B--2---:R-:W-:Y:S05]  /*1bb40*/  @!P2 BRA `(.L_x_7167) ;  /* 0xfffffffc00f0a947 */ /* 0x004fea000383ffff */
[----:B------:R-:W-:Y:S05]  /*1bb50*/  BRA `(.L_x_7166) ;  /* 0xffffff3000407947 */ /* 0x000fea000383ffff */
.L_x_7171:
[----:B-1----:R1:W2:Y:S02]  /*1bb60*/  SYNCS.PHASECHK.TRANS64.TRYWAIT P1, [R5+URZ+0x28850], R4 ;  /* 0x02885004050075a7 */ /* 0x0022a4000802017f */
[----:B--2---:R-:W-:Y:S05]  /*1bb70*/  @!P1 NANOSLEEP.SYNCS 0x989680 ;  /* 0x009896800000995d */ /* 0x004fea0003900000 */
[----:B------:R-:W2:Y:S02]  /*1bb80*/  @!P1 SYNCS.PHASECHK.TRANS64 P1, [R5+URZ+0x28850], R4 ;  /* 0x02885004050095a7 */ /* 0x000ea4000802007f */
[----:B--2---:R-:W-:Y:S05]  /*1bb90*/  @!P1 BRA `(.L_x_7171) ;  /* 0xfffffffc00f09947 */ /* 0x004fea000383ffff */
[----:B------:R-:W-:Y:S05]  /*1bba0*/  BRA `(.L_x_7168) ;  /* 0xffffff34004c7947 */ /* 0x000fea000383ffff */
.L_x_7178:
[----:B-1----:R1:W2:Y:S02]  /*1bbb0*/  SYNCS.PHASECHK.TRANS64.TRYWAIT P1, [R11+URZ+0x28850], R0 ;  /* 0x028850000b0075a7 */ /* 0x0022a4000802017f */
[----:B--2---:R-:W-:Y:S05]  /*1bbc0*/  @!P1 NANOSLEEP.SYNCS 0x989680 ;  /* 0x009896800000995d */ /* 0x004fea0003900000 */
[----:B------:R-:W2:Y:S02]  /*1bbd0*/  @!P1 SYNCS.PHASECHK.TRANS64 P1, [R11+URZ+0x28850], R0 ;  /* 0x028850000b0095a7 */ /* 0x000ea4000802007f */
[----:B--2---:R-:W-:Y:S05]  /*1bbe0*/  @!P1 BRA `(.L_x_7178) ;  /* 0xfffffffc00f09947 */ /* 0x004fea000383ffff */
[----:B------:R-:W-:Y:S05]  /*1bbf0*/  BRA `(.L_x_7177) ;  /* 0xffffff58008c7947 */ /* 0x000fea000383ffff */
.L_x_7193:
[----:B------:R-:W-:Y:S01]  /*1bc00*/  MOV R13, R4 ;  /* 0x00000004000d7202 */ /* 0x000fe20000000f00 */
[----:B------:R-:W-:Y:S01]  /*1bc10*/  IMAD.MOV.U32 R12, RZ, RZ, RZ ;  /* 0x000000ffff0c7224 */ /* 0x000fe200078e00ff */
[----:B------:R-:W-:Y:S01]  /*1bc20*/  MOV R15, 0xffffffff ;  /* 0xffffffff000f7802 */ /* 0x000fe20000000f00 */
[----:B------:R-:W-:-:S07]  /*1bc30*/  IMAD.MOV.U32 R11, RZ, RZ, 0x181f ;  /* 0x0000181fff0b7424 */ /* 0x000fce00078e00ff */
[----:B-1----:R-:W-:Y:S05]  /*1bc40*/  WARPSYNC.COLLECTIVE R15, `(.L_x_7393) ;  /* 0x000000000f087348 */ /* 0x002fea0003c00000 */
[----:B------:R0:W2:Y:S02]  /*1bc50*/  SHFL.IDX P6, R14, R13, R12, R11 ;  /* 0x0000000c0d0e7389 */ /* 0x0000a400000c000b */
[----:B012---:R-:W-:Y:S01]  /*1bc60*/  ENDCOLLECTIVE ;  /* 0x000000000000791b */ /* 0x007fe20003800000 */
.L_x_7393:
[----:B------:R-:W-:Y:S02]  /*1bc70*/  IMAD.MOV.U32 R13, RZ, RZ, R0 ;  /* 0x000000ffff0d7224 */ /* 0x000fe400078e0000 */
[----:B------:R-:W-:-:S07]  /*1bc80*/  IMAD.MOV.U32 R3, RZ, RZ, R14 ;  /* 0x000000ffff037224 */ /* 0x000fce00078e000e */
[----:B------:R-:W-:Y:S05]  /*1bc90*/  WARPSYNC.COLLECTIVE R15, `(.L_x_7394) ;  /* 0x000000000f087348 */ /* 0x000fea0003c00000 */
[----:B------:R0:W1:Y:S02]  /*1bca0*/  SHFL.IDX P6, R14, R13, R12, R11 ;  /* 0x0000000c0d0e7389 */ /* 0x00006400000c000b */
[----:B01----:R-:W-:Y:S01]  /*1bcb0*/  ENDCOLLECTIVE ;  /* 0x000000000000791b */ /* 0x003fe20003800000 */
.L_x_7394:
[----:B------:R-:W-:Y:S05]  /*1bcc0*/  BRA `(.L_x_7395) ;  /* 0xffffff7c00c07947 */ /* 0x000fea000383ffff */
.L_x_7196:
[----:B------:R-:W-:Y:S01]  /*1bcd0*/  BSSY B1, `(.L_x_7396) ;  /* 0x0000008000017945 */ /* 0x000fe20003800000 */
[----:B------:R-:W-:Y:S01]  /*1bce0*/  MOV R13, R4 ;  /* 0x00000004000d7202 */ /* 0x000fe20000000f00 */
[----:B------:R-:W-:Y:S01]  /*1bcf0*/  IMAD.MOV.U32 R12, RZ, RZ, 0x1 ;  /* 0x00000001ff0c7424 */ /* 0x000fe200078e00ff */
[----:B----4-:R-:W-:Y:S01]  /*1bd00*/  MOV R15, 0xffffffff ;  /* 0xffffffff000f7802 */ /* 0x010fe20000000f00 */
[----:B------:R-:W-:-:S07]  /*1bd10*/  IMAD.MOV.U32 R11, RZ, RZ, 0x181f ;  /* 0x0000181fff0b7424 */ /* 0x000fce00078e00ff */
[----:B0123--:R-:W-:Y:S05]  /*1bd20*/  WARPSYNC.COLLECTIVE R15, `(.L_x_7397) ;  /* 0x000000000f087348 */ /* 0x00ffea0003c00000 */
[----:B---3--:R3:W4:Y:S02]  /*1bd30*/  SHFL.IDX P6, R14, R13, R12, R11 ;  /* 0x0000000c0d0e7389 */ /* 0x00872400000c000b */
[----:B01234-:R-:W-:Y:S01]  /*1bd40*/  ENDCOLLECTIVE ;  /* 0x000000000000791b */ /* 0x01ffe20003800000 */
.L_x_7397:
[----:B------:R-:W-:Y:S05]  /*1bd50*/  BSYNC B1 ;  /* 0x0000000000017941 */ /* 0x000fea0003800000 */
.L_x_7396:
        /* <DEDUP_REMOVED lines=8> */
.L_x_7398:
[----:B------:R-:W-:Y:S05]  /*1bde0*/  BRA `(.L_x_7399) ;  /* 0xffffff7c00c07947 */ /* 0x000fea000383ffff */
.L_x_7199:
        /* <DEDUP_REMOVED lines=8> */
.L_x_7401:
[----:B------:R-:W-:Y:S05]  /*1be70*/  BSYNC B1 ;  /* 0x0000000000017941 */ /* 0x000fea0003800000 */
.L_x_7400:
        /* <DEDUP_REMOVED lines=8> */
.L_x_7402:
[----:B------:R-:W-:Y:S05]  /*1bf00*/  BRA `(.L_x_7403) ;  /* 0xffffff7c00c07947 */ /* 0x000fea000383ffff */
.L_x_7202:
[----:B------:R-:W-:Y:S01]  /*1bf10*/  BSSY B1, `(.L_x_7404) ;  /* 0x0000008000017945 */ /* 0x000fe20003800000 */
[----:B------:R-:W-:Y:S01]  /*1bf20*/  MOV R13, R4 ;  /* 0x00000004000d7202 */ /* 0x000fe20000000f00 */
[----:B------:R-:W-:Y:S01]  /*1bf30*/  IMAD.MOV.U32 R12, RZ, RZ, 0x3 ;  /* 0x00000003ff0c7424 */ /* 0x000fe200078e00ff */
[----:B0-----:R-:W-:Y:S01]  /*1bf40*/  MOV R15, 0xffffffff ;  /* 0xffffffff000f7802 */ /* 0x001fe20000000f00 */
[----:B------:R-:W-:-:S07]  /*1bf50*/  IMAD.MOV.U32 R11, RZ, RZ, 0x181f ;  /* 0x0000181fff0b7424 */ /* 0x000fce00078e00ff */
[----:B-1234-:R-:W-:Y:S05]  /*1bf60*/  WARPSYNC.COLLECTIVE R15, `(.L_x_7405) ;  /* 0x000000000f087348 */ /* 0x01efea0003c00000 */
[----:B----4-:R0:W4:Y:S02]  /*1bf70*/  SHFL.IDX P6, R14, R13, R12, R11 ;  /* 0x0000000c0d0e7389 */ /* 0x01012400000c000b */
[----:B01234-:R-:W-:Y:S01]  /*1bf80*/  ENDCOLLECTIVE ;  /* 0x000000000000791b */ /* 0x01ffe20003800000 */
.L_x_7405:
[----:B------:R-:W-:Y:S05]  /*1bf90*/  BSYNC B1 ;  /* 0x0000000000017941 */ /* 0x000fea0003800000 */
.L_x_7404:
        /* <DEDUP_REMOVED lines=8> */
.L_x_7406:
[----:B------:R-:W-:Y:S05]  /*1c020*/  BRA `(.L_x_7407) ;  /* 0xffffff7c00c07947 */ /* 0x000fea000383ffff */
.L_x_7219:
        /* <DEDUP_REMOVED lines=8> */
[----:B------:R-:W-:Y:S05]  /*1c0b0*/  WARPSYNC.COLLECTIVE R15, `(.L_x_7409) ;  /* 0x000000000f087348 */ /* 0x000fea0003c00000 */
[----:B------:R0:W1:Y:S02]  /*1c0c0*/  SHFL.IDX P6, R14, R13, R12, R11 ;  /* 0x0000000c0d0e7389 */ /* 0x00006400000c000b */
[----:B01----:R-:W-:Y:S01]  /*1c0d0*/  ENDCOLLECTIVE ;  /* 0x000000000000791b */ /* 0x003fe20003800000 */
.L_x_7409:
[----:B------:R-:W-:Y:S05]  /*1c0e0*/  BSYNC B1 ;  /* 0x0000000000017941 */ /* 0x000fea0003800000 */
.L_x_7408:
[----:B------:R-:W-:Y:S05]  /*1c0f0*/  BRA `(.L_x_7410) ;  /* 0xffffff90002c7947 */ /* 0x000fea000383ffff */
.L_x_7221:
[----:B------:R-:W-:Y:S01]  /*1c100*/  BSSY B1, `(.L_x_7411) ;  /* 0x0000006000017945 */ /* 0x000fe20003800000 */
[----:B------:R-:W-:-:S07]  /*1c110*/  IMAD.MOV.U32 R15, RZ, RZ, -0x1 ;  /* 0xffffffffff0f7424 */ /* 0x000fce00078e00ff */
[----:B0-----:R-:W-:Y:S05]  /*1c120*/  WARPSYNC.COLLECTIVE R15, `(.L_x_7412) ;  /* 0x000000000f0c7348 */ /* 0x001fea0003c00000 */
[----:B------:R-:W-:Y:S02]  /*1c130*/  ELECT P6, UR62, PT ;  /* 0x00000000003e782f */ /* 0x000fe400038c0000 */
[----:B------:R-:W-:Y:S01]  /*1c140*/  MOV R14, UR62 ;  /* 0x0000003e000e7c02 */ /* 0x000fe20008000f00 */
[----:B0-----:R-:W-:Y:S10]  /*1c150*/  ENDCOLLECTIVE ;  /* 0x000000000000791b */ /* 0x001ff40003800000 */
.L_x_7412:
[----:B------:R-:W-:Y:S05]  /*1c160*/  BSYNC B1 ;  /* 0x0000000000017941 */ /* 0x000fea0003800000 */
.L_x_7411:
[----:B------:R-:W-:Y:S05]  /*1c170*/  BRA `(.L_x_7220) ;  /* 0xffffff9000247947 */ /* 0x000fea000383ffff */
.L_x_7223:
[----:B0-----:R0:W1:Y:S02]  /*1c180*/  SYNCS.PHASECHK.TRANS64.TRYWAIT P0, [R22+URZ+0x28820], R5 ;  /* 0x02882005160075a7 */ /* 0x001064000800017f */
[----:B-1----:R-:W-:Y:S05]  /*1c190*/  @!P0 NANOSLEEP.SYNCS 0x989680 ;  /* 0x009896800000895d */ /* 0x002fea0003900000 */
[----:B------:R-:W1:Y:S02]  /*1c1a0*/  @!P0 SYNCS.PHASECHK.TRANS64 P0, [R22+URZ+0x28820], R5 ;  /* 0x02882005160085a7 */ /* 0x000e64000800007f */
[----:B-1----:R-:W-:Y:S05]  /*1c1b0*/  @!P0 BRA `(.L_x_7223) ;  /* 0xfffffffc00f08947 */ /* 0x002fea000383ffff */
[----:B------:R-:W-:Y:S05]  /*1c1c0*/  BRA `(.L_x_7413) ;  /* 0xffffff9000347947 */ /* 0x000fea000383ffff */
.L_x_7227:
[----:B0-----:R0:W1:Y:S02]  /*1c1d0*/  SYNCS.PHASECHK.TRANS64.TRYWAIT P0, [R5+URZ+0x288a0], R6 ;  /* 0x0288a006050075a7 */ /* 0x001064000800017f */
[----:B-1----:R-:W-:Y:S05]  /*1c1e0*/  @!P0 NANOSLEEP.SYNCS 0x989680 ;  /* 0x009896800000895d */ /* 0x002fea0003900000 */
[----:B------:R-:W1:Y:S02]  /*1c1f0*/  @!P0 SYNCS.PHASECHK.TRANS64 P0, [R5+URZ+0x288a0], R6 ;  /* 0x0288a006050085a7 */ /* 0x000e64000800007f */
[----:B-1----:R-:W-:Y:S05]  /*1c200*/  @!P0 BRA `(.L_x_7227) ;  /* 0xfffffffc00f08947 */ /* 0x002fea000383ffff */
[----:B------:R-:W-:Y:S05]  /*1c210*/  BRA `(.L_x_7414) ;  /* 0xffffff90004c7947 */ /* 0x000fea000383ffff */
.L_x_7233:
[----:B-1----:R1:W2:Y:S02]  /*1c220*/  SYNCS.PHASECHK.TRANS64.TRYWAIT P0, [R5+URZ+0x288c0], R6 ;  /* 0x0288c006050075a7 */ /* 0x0022a4000800017f */
[----:B--2---:R-:W-:Y:S05]  /*1c230*/  @!P0 NANOSLEEP.SYNCS 0x989680 ;  /* 0x009896800000895d */ /* 0x004fea0003900000 */
[----:B------:R-:W2:Y:S02]  /*1c240*/  @!P0 SYNCS.PHASECHK.TRANS64 P0, [R5+URZ+0x288c0], R6 ;  /* 0x0288c006050085a7 */ /* 0x000ea4000800007f */
[----:B--2---:R-:W-:Y:S05]  /*1c250*/  @!P0 BRA `(.L_x_7233) ;  /* 0xfffffffc00f08947 */ /* 0x004fea000383ffff */
[----:B------:R-:W-:Y:S05]  /*1c260*/  BRA `(.L_x_7415) ;  /* 0xffffff94000c7947 */ /* 0x000fea000383ffff */
.L_x_7241:
[----:B-1----:R1:W2:Y:S02]  /*1c270*/  SYNCS.PHASECHK.TRANS64.TRYWAIT P1, [R8+URZ+0x288a0], R7 ;  /* 0x0288a007080075a7 */ /* 0x0022a4000802017f */
[----:B--2---:R-:W-:Y:S05]  /*1c280*/  @!P1 NANOSLEEP.SYNCS 0x989680 ;  /* 0x009896800000995d */ /* 0x004fea0003900000 */
[----:B------:R-:W2:Y:S02]  /*1c290*/  @!P1 SYNCS.PHASECHK.TRANS64 P1, [R8+URZ+0x288a0], R7 ;  /* 0x0288a007080095a7 */ /* 0x000ea4000802007f */
[----:B--2---:R-:W-:Y:S05]  /*1c2a0*/  @!P1 BRA `(.L_x_7241) ;  /* 0xfffffffc00f09947 */ /* 0x004fea000383ffff */
[----:B------:R-:W-:Y:S05]  /*1c2b0*/  BRA `(.L_x_7416) ;  /* 0xffffff9800087947 */ /* 0x000fea000383ffff */
.L_x_7247:
[----:B0-----:R0:W2:Y:S02]  /*1c2c0*/  SYNCS.PHASECHK.TRANS64.TRYWAIT P1, [R8+URZ+0x288c0], R7 ;  /* 0x0288c007080075a7 */ /* 0x0010a4000802017f */
[----:B--2---:R-:W-:Y:S05]  /*1c2d0*/  @!P1 NANOSLEEP.SYNCS 0x989680 ;  /* 0x009896800000995d */ /* 0x004fea0003900000 */
[----:B------:R-:W2:Y:S02]  /*1c2e0*/  @!P1 SYNCS.PHASECHK.TRANS64 P1, [R8+URZ+0x288c0], R7 ;  /* 0x0288c007080095a7 */ /* 0x000ea4000802007f */
[----:B--2---:R-:W-:Y:S05]  /*1c2f0*/  @!P1 BRA `(.L_x_7247) ;  /* 0xfffffffc00f09947 */ /* 0x004fea000383ffff */
[----:B------:R-:W-:Y:S05]  /*1c300*/  BRA `(.L_x_7417) ;  /* 0xffffff9800c07947 */ /* 0x000fea000383ffff */
.L_x_7261:
        /* <DEDUP_REMOVED lines=11> */
.L_x_7419:
[----:B------:R-:W-:Y:S05]  /*1c3c0*/  BSYNC B0 ;  /* 0x0000000000007941 */ /* 0x000fea0003800000 */
.L_x_7418:
[----:B------:R-:W-:Y:S05]  /*1c3d0*/  BRA `(.L_x_7420) ;  /* 0xffffffa400807947 */ /* 0x000fea000383ffff */
.L_x_7264:
[----:B0-----:R0:W1:Y:S02]  /*1c3e0*/  SYNCS.PHASECHK.TRANS64.TRYWAIT P0, [R7+URZ+0x28840], R2 ;  /* 0x02884002070075a7 */ /* 0x001064000800017f */
[----:B-1----:R-:W-:Y:S05]  /*1c3f0*/  @!P0 NANOSLEEP.SYNCS 0x989680 ;  /* 0x009896800000895d */ /* 0x002fea0003900000 */
[----:B------:R-:W1:Y:S02]  /*1c400*/  @!P0 SYNCS.PHASECHK.TRANS64 P0, [R7+URZ+0x28840], R2 ;  /* 0x02884002070085a7 */ /* 0x000e64000800007f */
[----:B-1----:R-:W-:Y:S05]  /*1c410*/  @!P0 BRA `(.L_x_7264) ;  /* 0xfffffffc00f08947 */ /* 0x002fea000383ffff */
[----:B------:R-:W-:Y:S05]  /*1c420*/  BRA `(.L_x_7421) ;  /* 0xffffffa400dc7947 */ /* 0x000fea000383ffff */
.L_x_7265:
        /* <DEDUP_REMOVED lines=8> */
.L_x_7423:
[----:B------:R-:W-:Y:S05]  /*1c4b0*/  BSYNC B0 ;  /* 0x0000000000007941 */ /* 0x000fea0003800000 */
.L_x_7422:
        /* <DEDUP_REMOVED lines=9> */
.L_x_7424:
[----:B------:R-:W-:Y:S01]  /*1c550*/  MOV R13, R0 ;  /* 0x00000000000d7202 */ /* 0x000fe20000000f00 */
[----:B------:R-:W-:Y:S01]  /*1c560*/  IMAD.MOV.U32 R12, RZ, RZ, 0x1 ;  /* 0x00000001ff0c7424 */ /* 0x000fe200078e00ff */
[----:B------:R-:W-:-:S07]  /*1c570*/  MOV R3, R14 ;  /* 0x0000000e00037202 */ /* 0x000fce0000000f00 */
[----:B------:R-:W-:Y:S05]  /*1c580*/  WARPSYNC.COLLECTIVE R15, `(.L_x_7425) ;  /* 0x000000000f087348 */ /* 0x000fea0003c00000 */
[----:B------:R0:W1:Y:S02]  /*1c590*/  SHFL.IDX P6, R14, R13, R12, R11 ;  /* 0x0000000c0d0e7389 */ /* 0x00006400000c000b */
[----:B01----:R-:W-:Y:S01]  /*1c5a0*/  ENDCOLLECTIVE ;  /* 0x000000000000791b */ /* 0x003fe20003800000 */
.L_x_7425:
        /* <DEDUP_REMOVED lines=16> */
.L_x_7426:
[----:B------:R-:W-:Y:S01]  /*1c6b0*/  @P0 LEA R8, R5, R22, 0x1 ;  /* 0x0000001605080211 */ /* 0x000fe200078e08ff */
[----:B------:R-:W-:Y:S02]  /*1c6c0*/  IMAD.MOV.U32 R13, RZ, RZ, R0 ;  /* 0x000000ffff0d7224 */ /* 0x000fe400078e0000 */
[----:B------:R-:W-:Y:S02]  /*1c6d0*/  IMAD.MOV.U32 R12, RZ, RZ, 0x2 ;  /* 0x00000002ff0c7424 */ /* 0x000fe400078e00ff */
[----:B------:R-:W-:-:S07]  /*1c6e0*/  IMAD.MOV.U32 R3, RZ, RZ, R14 ;  /* 0x000000ffff037224 */ /* 0x000fce00078e000e */
[----:B------:R-:W-:Y:S05]  /*1c6f0*/  WARPSYNC.COLLECTIVE R15, `(.L_x_7427) ;  /* 0x000000000f087348 */ /* 0x000fea0003c00000 */
[----:B------:R0:W1:Y:S02]  /*1c700*/  SHFL.IDX P6, R14, R13, R12, R11 ;  /* 0x0000000c0d0e7389 */ /* 0x00006400000c000b */
[----:B01----:R-:W-:Y:S01]  /*1c710*/  ENDCOLLECTIVE ;  /* 0x000000000000791b */ /* 0x003fe20003800000 */
.L_x_7427:
        /* <DEDUP_REMOVED lines=16> */
.L_x_7428:
[----:B------:R-:W-:Y:S02]  /*1c820*/  @P0 IMAD R8, R5, 0x2, R22 ;  /* 0x0000000205080824 */ /* 0x000fe400078e0216 */
[----:B------:R-:W-:Y:S01]  /*1c830*/  IMAD.MOV.U32 R13, RZ, RZ, R0 ;  /* 0x000000ffff0d7224 */ /* 0x000fe200078e0000 */
[----:B------:R-:W-:Y:S01]  /*1c840*/  MOV R12, 0x3 ;  /* 0x00000003000c7802 */ /* 0x000fe20000000f00 */
[----:B------:R-:W-:-:S07]  /*1c850*/  IMAD.MOV.U32 R3, RZ, RZ, R14 ;  /* 0x000000ffff037224 */ /* 0x000fce00078e000e */
[----:B------:R-:W-:Y:S05]  /*1c860*/  WARPSYNC.COLLECTIVE R15, `(.L_x_7429) ;  /* 0x000000000f087348 */ /* 0x000fea0003c00000 */
[----:B------:R0:W1:Y:S02]  /*1c870*/  SHFL.IDX P6, R14, R13, R12, R11 ;  /* 0x0000000c0d0e7389 */ /* 0x00006400000c000b */
[----:B01----:R-:W-:Y:S01]  /*1c880*/  ENDCOLLECTIVE ;  /* 0x000000000000791b */ /* 0x003fe20003800000 */
.L_x_7429:
        /* <DEDUP_REMOVED lines=16> */
.L_x_7430:
[----:B------:R-:W-:Y:S01]  /*1c990*/  @P0 IMAD R8, R5, 0x2, R22 ;  /* 0x0000000205080824 */ /* 0x000fe200078e0216 */
[----:B------:R-:W-:Y:S01]  /*1c9a0*/  MOV R13, R0 ;  /* 0x00000000000d7202 */ /* 0x000fe20000000f00 */
[----:B------:R-:W-:Y:S01]  /*1c9b0*/  IMAD.MOV.U32 R12, RZ, RZ, 0x4 ;  /* 0x00000004ff0c7424 */ /* 0x000fe200078e00ff */
[----:B------:R-:W-:-:S07]  /*1c9c0*/  MOV R3, R14 ;  /* 0x0000000e00037202 */ /* 0x000fce0000000f00 */
[----:B------:R-:W-:Y:S05]  /*1c9d0*/  WARPSYNC.COLLECTIVE R15, `(.L_x_7431) ;  /* 0x000000000f087348 */ /* 0x000fea0003c00000 */
[----:B------:R0:W1:Y:S02]  /*1c9e0*/  SHFL.IDX P6, R14, R13, R12, R11 ;  /* 0x0000000c0d0e7389 */ /* 0x00006400000c000b */
[----:B01----:R-:W-:Y:S01]  /*1c9f0*/  ENDCOLLECTIVE ;  /* 0x000000000000791b */ /* 0x003fe20003800000 */
.L_x_7431:
        /* <DEDUP_REMOVED lines=16> */
.L_x_7432:
[----:B------:R-:W-:Y:S01]  /*1cb00*/  @P0 LEA R8, R5, R22, 0x1 ;  /* 0x0000001605080211 */ /* 0x000fe200078e08ff */
[----:B------:R-:W-:Y:S02]  /*1cb10*/  IMAD.MOV.U32 R13, RZ, RZ, R0 ;  /* 0x000000ffff0d7224 */ /* 0x000fe400078e0000 */
[----:B------:R-:W-:Y:S02]  /*1cb20*/  IMAD.MOV.U32 R12, RZ, RZ, 0x5 ;  /* 0x00000005ff0c7424 */ /* 0x000fe400078e00ff */
[----:B------:R-:W-:-:S07]  /*1cb30*/  IMAD.MOV.U32 R3, RZ, RZ, R14 ;  /* 0x000000ffff037224 */ /* 0x000fce00078e000e */
[----:B------:R-:W-:Y:S05]  /*1cb40*/  WARPSYNC.COLLECTIVE R15, `(.L_x_7433) ;  /* 0x000000000f087348 */ /* 0x000fea0003c00000 */
[----:B------:R0:W1:Y:S02]  /*1cb50*/  SHFL.IDX P6, R14, R13, R12, R11 ;  /* 0x0000000c0d0e7389 */ /* 0x00006400000c000b */
[----:B01----:R-:W-:Y:S01]  /*1cb60*/  ENDCOLLECTIVE ;  /* 0x000000000000791b */ /* 0x003fe20003800000 */
.L_x_7433:
        /* <DEDUP_REMOVED lines=16> */
.L_x_7434:
[----:B------:R-:W-:Y:S02]  /*1cc70*/  @P0 IMAD R8, R5, 0x2, R22 ;  /* 0x0000000205080824 */ /* 0x000fe400078e0216 */
[----:B------:R-:W-:Y:S01]  /*1cc80*/  IMAD.MOV.U32 R13, RZ, RZ, R0 ;  /* 0x000000ffff0d7224 */ /* 0x000fe200078e0000 */
[----:B------:R-:W-:Y:S01]  /*1cc90*/  MOV R12, 0x6 ;  /* 0x00000006000c7802 */ /* 0x000fe20000000f00 */
[----:B------:R-:W-:-:S07]  /*1cca0*/  IMAD.MOV.U32 R3, RZ, RZ, R14 ;  /* 0x000000ffff037224 */ /* 0x000fce00078e000e */
[----:B------:R-:W-:Y:S05]  /*1ccb0*/  WARPSYNC.COLLECTIVE R15, `(.L_x_7435) ;  /* 0x000000000f087348 */ /* 0x000fea0003c00000 */
[----:B------:R0:W1:Y:S02]  /*1ccc0*/  SHFL.IDX P6, R14, R13, R12, R11 ;  /* 0x0000000c0d0e7389 */ /* 0x00006400000c000b */
[----:B01----:R-:W-:Y:S01]  /*1ccd0*/  ENDCOLLECTIVE ;  /* 0x000000000000791b */ /* 0x003fe20003800000 */
.L_x_7435:
        /* <DEDUP_REMOVED lines=16> */
.L_x_7436:
[----:B------:R-:W-:Y:S01]  /*1cde0*/  @P0 IMAD R8, R5, 0x2, R22 ;  /* 0x0000000205080824 */ /* 0x000fe200078e0216 */
[----:B------:R-:W-:Y:S01]  /*1cdf0*/  MOV R13, R0 ;  /* 0x00000000000d7202 */ /* 0x000fe20000000f00 */
[----:B------:R-:W-:Y:S01]  /*1ce00*/  IMAD.MOV.U32 R12, RZ, RZ, 0x7 ;  /* 0x00000007ff0c7424 */ /* 0x000fe200078e00ff */
[----:B------:R-:W-:-:S07]  /*1ce10*/  MOV R3, R14 ;  /* 0x0000000e00037202 */ /* 0x000fce0000000f00 */
[----:B------:R-:W-:Y:S05]  /*1ce20*/  WARPSYNC.COLLECTIVE R15, `(.L_x_7437) ;  /* 0x000000000f087348 */ /* 0x000fea0003c00000 */
[----:B------:R0:W1:Y:S02]  /*1ce30*/  SHFL.IDX P6, R14, R13, R12, R11 ;  /* 0x0000000c0d0e7389 */ /* 0x00006400000c000b */
[----:B01----:R-:W-:Y:S01]  /*1ce40*/  ENDCOLLECTIVE ;  /* 0x000000000000791b */ /* 0x003fe20003800000 */
.L_x_7437:
        /* <DEDUP_REMOVED lines=14> */
.L_x_7438:
[----:B------:R-:W-:Y:S01]  /*1cf30*/  @!PT LDS RZ, [RZ] ;  /* 0x00000000fffff984 */ /* 0x000fe20000000800 */
[----:B------:R-:W-:Y:S01]  /*1cf40*/  @!PT LDS RZ, [RZ] ;  /* 0x00000000fffff984 */ /* 0x000fe20000000800 */
[----:B------:R-:W-:Y:S01]  /*1cf50*/  @!PT LDS RZ, [RZ] ;  /* 0x00000000fffff984 */ /* 0x000fe20000000800 */
[----:B------:R0:W-:Y:S02]  /*1cf60*/  @P0 LDGSTS.E.BYPASS.LTC128B.128 [R8+0x1f400], desc[UR38][R2.64+0x80], !P2 ;  /* 0x1f40008002080fae */ /* 0x0001e4000d101d66 */
[----:B0-----:R-:W-:Y:S01]  /*1cf70*/  IMAD.MOV.U32 R2, RZ, RZ, R14 ;  /* 0x000000ffff027224 */ /* 0x001fe200078e000e */
[----:B------:R-:W-:Y:S06]  /*1cf80*/  BRA `(.L_x_7439) ;  /* 0xffffffa000b47947 */ /* 0x000fec000383ffff */
.L_x_7270:
[----:B------:R-:W-:Y:S01]  /*1cf90*/  IMAD.MOV.U32 R13, RZ, RZ, R5 ;  /* 0x000000ffff0d7224 */ /* 0x000fe200078e0005 */
[----:B------:R-:W-:Y:S01]  /*1cfa0*/  MOV R12, RZ ;  /* 0x000000ff000c7202 */ /* 0x000fe20000000f00 */
[----:B------:R-:W-:Y:S02]  /*1cfb0*/  IMAD.MOV.U32 R11, RZ, RZ, 0x181f ;  /* 0x0000181fff0b7424 */ /* 0x000fe400078e00ff */
[----:B------:R-:W-:Y:S02]  /*1cfc0*/  IMAD.MOV.U32 R15, RZ, RZ, -0x1 ;  /* 0xffffffffff0f7424 */ /* 0x000fe400078e00ff */
[----:B-----5:R-:W-:Y:S02]  /*1cfd0*/  IMAD R6, R20, R8, RZ ;  /* 0x0000000814067224 */ /* 0x020fe400078e02ff */
[----:B------:R-:W-:-:S07]  /*1cfe0*/  IMAD.IADD R4, R10, 0x1, R4 ;  /* 0x000000010a047824 */ /* 0x000fce00078e0204 */
[----:B------:R-:W-:Y:S05]  /*1cff0*/  WARPSYNC.COLLECTIVE R15, `(.L_x_7440) ;  /* 0x000000000f087348 */ /* 0x000fea0003c00000 */
[----:B------:R0:W1:Y:S02]  /*1d000*/  SHFL.IDX P6, R14, R13, R12, R11 ;  /* 0x0000000c0d0e7389 */ /* 0x00006400000c000b */
[----:B01----:R-:W-:Y:S01]  /*1d010*/  ENDCOLLECTIVE ;  /* 0x000000000000791b */ /* 0x003fe20003800000 */
.L_x_7440:
[C---:B------:R-:W-:Y:S01]  /*1d020*/  VIADD R7, R4.reuse, 0x10 ;  /* 0x0000001004077836 */ /* 0x040fe20000000000 */
[----:B------:R-:W-:Y:S01]  /*1d030*/  ISETP.GE.AND P3, PT, R4, R6, PT ;  /* 0x000000060400720c */ /* 0x000fe20003f66270 */
[----:B------:R-:W-:Y:S01]  /*1d040*/  IMAD.MOV.U32 R13, RZ, RZ, R0 ;  /* 0x000000ffff0d7224 */ /* 0x000fe200078e0000 */
[----:B------:R-:W-:-:S11]  /*1d050*/  MOV R2, R14 ;  /* 0x0000000e00027202 */ /* 0x000fd60000000f00 */
[----:B------:R-:W-:Y:S05]  /*1d060*/  WARPSYNC.COLLECTIVE R15, `(.L_x_7441) ;  /* 0x000000000f087348 */ /* 0x000fea0003c00000 */
[----:B------:R0:W1:Y:S02]  /*1d070*/  SHFL.IDX P6, R14, R13, R12, R11 ;  /* 0x0000000c0d0e7389 */ /* 0x00006400000c000b */
[----:B01----:R-:W-:Y:S01]  /*1d080*/  ENDCOLLECTIVE ;  /* 0x000000000000791b */ /* 0x003fe20003800000 */
.L_x_7441:
        /* <DEDUP_REMOVED lines=8> */
.L_x_7442:
        /* <DEDUP_REMOVED lines=11> */
.L_x_7443:
        /* <DEDUP_REMOVED lines=8> */
.L_x_7444:
[----:B------:R-:W-:Y:S01]  /*1d240*/  @!P3 MOV R3, R7 ;  /* 0x000000070003b202 */ /* 0x000fe20000000f00 */
[----:B------:R-:W-:-:S04]  /*1d250*/  VIADD R7, R4, 0x20 ;  /* 0x0000002004077836 */ /* 0x000fc80000000000 */
        /* <DEDUP_REMOVED lines=11> */
.L_x_7445:
        /* <DEDUP_REMOVED lines=8> */
.L_x_7446:
        /* <DEDUP_REMOVED lines=13> */
.L_x_7447:
        /* <DEDUP_REMOVED lines=8> */
.L_x_7448:
[----:B------:R-:W-:Y:S02]  /*1d4e0*/  @!P3 IMAD.MOV.U32 R3, RZ, RZ, R7 ;  /* 0x000000ffff03b224 */ /* 0x000fe400078e0007 */
[----:B------:R-:W-:-:S03]  /*1d4f0*/  VIADD R7, R4, 0x40 ;  /* 0x0000004004077836 */ /* 0x000fc60000000000 */
        /* <DEDUP_REMOVED lines=11> */
.L_x_7449:
        /* <DEDUP_REMOVED lines=8> */
.L_x_7450:
        /* <DEDUP_REMOVED lines=13> */
.L_x_7451:
        /* <DEDUP_REMOVED lines=8> */
.L_x_7452:
[----:B------:R-:W-:-:S05]  /*1d780*/  @!P3 MOV R3, R7 ;  /* 0x000000070003b202 */ /* 0x000fca0000000f00 */
[----:B------:R-:W-:Y:S01]  /*1d790*/  @!PT LDS RZ, [RZ] ;  /* 0x00000000fffff984 */ /* 0x000fe20000000800 */
[----:B------:R-:W-:Y:S01]  /*1d7a0*/  @!PT LDS RZ, [RZ] ;  /* 0x00000000fffff984 */ /* 0x000fe20000000800 */
[----:B------:R-:W-:Y:S01]  /*1d7b0*/  @!PT LDS RZ, [RZ] ;  /* 0x00000000fffff984 */ /* 0x000fe20000000800 */
[----:B------:R-:W-:Y:S04]  /*1d7c0*/  @!P3 LDGSTS.E.BYPASS.LTC128B.128 [R9+0x12c00], desc[UR38][R2.64], !P0 ;  /* 0x12c000000209bfae */ /* 0x000fe8000c101d66 */
[----:B------:R0:W-:Y:S01]  /*1d7d0*/  @!P3 LDGSTS.E.BYPASS.LTC128B.128 [R9+0x16c00], desc[UR38][R2.64+0x80], !P1 ;  /* 0x16c000800209bfae */ /* 0x0001e2000c901d66 */
[----:B------:R-:W-:Y:S01]  /*1d7e0*/  MOV R13, R0 ;  /* 0x00000000000d7202 */ /* 0x000fe20000000f00 */
[----:B0-----:R-:W-:Y:S02]  /*1d7f0*/  VIADD R3, R4, 0x60 ;  /* 0x0000006004037836 */ /* 0x001fe40000000000 */
[----:B------:R-:W-:-:S07]  /*1d800*/  IMAD.MOV.U32 R2, RZ, RZ, R14 ;  /* 0x000000ffff027224 */ /* 0x000fce00078e000e */
[----:B------:R-:W-:Y:S05]  /*1d810*/  WARPSYNC.COLLECTIVE R15, `(.L_x_7453) ;  /* 0x000000000f087348 */ /* 0x000fea0003c00000 */
[----:B------:R0:W1:Y:S02]  /*1d820*/  SHFL.IDX P6, R14, R13, R12, R11 ;  /* 0x0000000c0d0e7389 */ /* 0x00006400000c000b */
[----:B01----:R-:W-:Y:S01]  /*1d830*/  ENDCOLLECTIVE ;  /* 0x000000000000791b */ /* 0x003fe20003800000 */
.L_x_7453:
[----:B------:R-:W-:Y:S01]  /*1d840*/  ISETP.GE.AND P3, PT, R3, R6, PT ;  /* 0x000000060300720c */ /* 0x000fe20003f66270 */
[----:B------:R-:W-:Y:S01]  /*1d850*/  IMAD.MOV.U32 R13, RZ, RZ, R5 ;  /* 0x000000ffff0d7224 */ /* 0x000fe200078e0005 */
[----:B------:R-:W-:-:S11]  /*1d860*/  MOV R12, 0x7 ;  /* 0x00000007000c7802 */ /* 0x000fd60000000f00 */
[----:B------:R-:W-:-:S04]  /*1d870*/  @!P3 LEA R14, P2, R31, R14, 0x1 ;  /* 0x0000000e1f0eb211 */ /* 0x000fc800078408ff */
[----:B------:R-:W-:Y:S01]  /*1d880*/  @!P3 IADD3.X R7, RZ, R2, RZ, P2, !PT ;  /* 0x00000002ff07b210 */ /* 0x000fe200017fe4ff */
[----:B------:R-:W-:-:S08]  /*1d890*/  @!P3 IMAD.MOV.U32 R2, RZ, RZ, R14 ;  /* 0x000000ffff02b224 */ /* 0x000fd000078e000e */
[----:B------:R-:W-:Y:S05]  /*1d8a0*/  WARPSYNC.COLLECTIVE R15, `(.L_x_7454) ;  /* 0x000000000f087348 */ /* 0x000fea0003c00000 */
[----:B------:R0:W1:Y:S02]  /*1d8b0*/  SHFL.IDX P6, R14, R13, R12, R11 ;  /* 0x0000000c0d0e7389 */ /* 0x00006400000c000b */
[----:B01----:R-:W-:Y:S01]  /*1d8c0*/  ENDCOLLECTIVE ;  /* 0x000000000000791b */ /* 0x003fe20003800000 */
.L_x_7454:
[----:B------:R-:W-:-:S05]  /*1d8d0*/  @!P3 MOV R3, R7 ;  /* 0x000000070003b202 */ /* 0x000fca0000000f00 */
[----:B------:R-:W-:Y:S01]  /*1d8e0*/  @!PT LDS RZ, [RZ] ;  /* 0x00000000fffff984 */ /* 0x000fe20000000800 */
[----:B------:R-:W-:Y:S01]  /*1d8f0*/  @!PT LDS RZ, [RZ] ;  /* 0x00000000fffff984 */ /* 0x000fe20000000800 */
[----:B------:R-:W-:Y:S01]  /*1d900*/  @!PT LDS RZ, [RZ] ;  /* 0x00000000fffff984 */ /* 0x000fe20000000800 */
[----:B------:R0:W-:Y:S04]  /*1d910*/  @!P3 LDGSTS.E.BYPASS.LTC128B.128 [R9+0x13400], desc[UR38][R2.64], !P0 ;  /* 0x134000000209bfae */ /* 0x0001e8000c101d66 */
[----:B------:R0:W-:Y:S01]  /*1d920*/  @!P3 LDGSTS.E.BYPASS.LTC128B.128 [R9+0x17400], desc[UR38][R2.64+0x80], !P1 ;  /* 0x174000800209bfae */ /* 0x0001e2000c901d66 */
[----:B------:R-:W-:Y:S01]  /*1d930*/  MOV R13, R0 ;  /* 0x00000000000d7202 */ /* 0x000fe20000000f00 */
[----:B------:R-:W-:-:S07]  /*1d940*/  IMAD.MOV.U32 R5, RZ, RZ, R14 ;  /* 0x000000ffff057224 */ /* 0x000fce00078e000e */
[----:B0-----:R-:W-:Y:S05]  /*1d950*/  WARPSYNC.COLLECTIVE R15, `(.L_x_7455) ;  /* 0x000000000f087348 */ /* 0x001fea0003c00000 */
[----:B------:R1:W2:Y:S02]  /*1d960*/  SHFL.IDX P6, R14, R13, R12, R11 ;  /* 0x0000000c0d0e7389 */ /* 0x0002a400000c000b */
[----:B012---:R-:W-:Y:S01]  /*1d970*/  ENDCOLLECTIVE ;  /* 0x000000000000791b */ /* 0x007fe20003800000 */
.L_x_7455:
[----:B------:R-:W-:Y:S05]  /*1d980*/  BRA `(.L_x_7456) ;  /* 0xffffffa400207947 */ /* 0x000fea000383ffff */
.L_x_7275:
[----:B0-----:R0:W1:Y:S02]  /*1d990*/  SYNCS.PHASECHK.TRANS64.TRYWAIT P0, [R22+URZ+0x28820], R3 ;  /* 0x02882003160075a7 */ /* 0x001064000800017f */
[----:B-1----:R-:W-:Y:S05]  /*1d9a0*/  @!P0 NANOSLEEP.SYNCS 0x989680 ;  /* 0x009896800000895d */ /* 0x002fea0003900000 */
[----:B------:R-:W1:Y:S02]  /*1d9b0*/  @!P0 SYNCS.PHASECHK.TRANS64 P0, [R22+URZ+0x28820], R3 ;  /* 0x02882003160085a7 */ /* 0x000e64000800007f */
[----:B-1----:R-:W-:Y:S05]  /*1d9c0*/  @!P0 BRA `(.L_x_7275) ;  /* 0xfffffffc00f08947 */ /* 0x002fea000383ffff */
[----:B------:R-:W-:Y:S05]  /*1d9d0*/  BRA `(.L_x_7457) ;  /* 0xffffffa400907947 */ /* 0x000fea000383ffff */
.L_x_7280:
[----:B0-----:R0:W1:Y:S02]  /*1d9e0*/  SYNCS.PHASECHK.TRANS64.TRYWAIT P0, [R6+URZ+0x28840], R3 ;  /* 0x02884003060075a7 */ /* 0x001064000800017f */
[----:B-1----:R-:W-:Y:S05]  /*1d9f0*/  @!P0 NANOSLEEP.SYNCS 0x989680 ;  /* 0x009896800000895d */ /* 0x002fea0003900000 */
[----:B------:R-:W1:Y:S02]  /*1da00*/  @!P0 SYNCS.PHASECHK.TRANS64 P0, [R6+URZ+0x28840], R3 ;  /* 0x02884003060085a7 */ /* 0x000e64000800007f */
[----:B-1----:R-:W-:Y:S05]  /*1da10*/  @!P0 BRA `(.L_x_7280) ;  /* 0xfffffffc00f08947 */ /* 0x002fea000383ffff */
[----:B------:R-:W-:Y:S05]  /*1da20*/  BRA `(.L_x_7458) ;  /* 0xffffffa800607947 */ /* 0x000fea000383ffff */
.L_x_7281:
        /* <DEDUP_REMOVED lines=8> */
.L_x_7460:
[----:B------:R-:W-:Y:S05]  /*1dab0*/  BSYNC B1 ;  /* 0x0000000000017941 */ /* 0x000fea0003800000 */
.L_x_7459:
[----:B------:R-:W-:Y:S01]  /*1dac0*/  MOV R13, R7 ;  /* 0x00000007000d7202 */ /* 0x000fe20000000f00 */
[----:B------:R-:W-:Y:S01]  /*1dad0*/  IMAD.MOV.U32 R12, RZ, RZ, RZ ;  /* 0x000000ffff0c7224 */ /* 0x000fe200078e00ff */
[----:B------:R-:W-:Y:S01]  /*1dae0*/  MOV R11, 0x181f ;  /* 0x0000181f000b7802 */ /* 0x000fe20000000f00 */
[----:B------:R-:W-:Y:S02]  /*1daf0*/  IMAD.MOV.U32 R15, RZ, RZ, -0x1 ;  /* 0xffffffffff0f7424 */ /* 0x000fe400078e00ff */
[----:B------:R-:W-:Y:S02]  /*1db00*/  IMAD.MOV.U32 R3, RZ, RZ, R14 ;  /* 0x000000ffff037224 */ /* 0x000fe400078e000e */
[----:B------:R-:W-:-:S07]  /*1db10*/  IMAD.SHL.U32 R5, R31, 0x2, RZ ;  /* 0x000000021f057824 */ /* 0x000fce00078e00ff */
[----:B------:R-:W-:Y:S05]  /*1db20*/  WARPSYNC.COLLECTIVE R15, `(.L_x_7461) ;  /* 0x000000000f087348 */ /* 0x000fea0003c00000 */
[----:B------:R0:W1:Y:S02]  /*1db30*/  SHFL.IDX P6, R14, R13, R12, R11 ;  /* 0x0000000c0d0e7389 */ /* 0x00006400000c000b */
[----:B01----:R-:W-:Y:S01]  /*1db40*/  ENDCOLLECTIVE ;  /* 0x000000000000791b */ /* 0x003fe20003800000 */
.L_x_7461:
[----:B------:R-:W-:Y:S01]  /*1db50*/  IMAD R8, R8, 0x2, R22 ;  /* 0x0000000208087824 */ /* 0x000fe200078e0216 */
[----:B------:R-:W-:Y:S01]  /*1db60*/  MOV R13, R9 ;  /* 0x00000009000d7202 */ /* 0x000fe20000000f00 */
[----:B------:R-:W-:Y:S01]  /*1db70*/  IMAD.MOV.U32 R12, RZ, RZ, 0x1 ;  /* 0x00000001ff0c7424 */ /* 0x000fe200078e00ff */
[----:B------:R-:W-:-:S07]  /*1db80*/  MOV R2, R14 ;  /* 0x0000000e00027202 */ /* 0x000fce0000000f00 */
[----:B------:R-:W-:Y:S05]  /*1db90*/  WARPSYNC.COLLECTIVE R15, `(.L_x_7462) ;  /* 0x000000000f087348 */ /* 0x000fea0003c00000 */
[----:B------:R0:W1:Y:S02]  /*1dba0*/  SHFL.IDX P6, R14, R13, R12, R11 ;  /* 0x0000000c0d0e7389 */ /* 0x00006400000c000b */
[----:B01----:R-:W-:Y:S01]  /*1dbb0*/  ENDCOLLECTIVE ;  /* 0x000000000000791b */ /* 0x003fe20003800000 */
.L_x_7462:
        /* <DEDUP_REMOVED lines=12> */
.L_x_7463:
[----:B------:R-:W-:Y:S01]  /*1dc80*/  MOV R13, R9 ;  /* 0x00000009000d7202 */ /* 0x000fe20000000f00 */
[----:B------:R-:W-:Y:S01]  /*1dc90*/  IMAD.MOV.U32 R12, RZ, RZ, 0x2 ;  /* 0x00000002ff0c7424 */ /* 0x000fe200078e00ff */
[----:B------:R-:W-:-:S07]  /*1dca0*/  MOV R2, R14 ;  /* 0x0000000e00027202 */ /* 0x000fce0000000f00 */
[----:B------:R-:W-:Y:S05]  /*1dcb0*/  WARPSYNC.COLLECTIVE R15, `(.L_x_7464) ;  /* 0x000000000f087348 */ /* 0x000fea0003c00000 */
[----:B------:R0:W1:Y:S02]  /*1dcc0*/  SHFL.IDX P6, R14, R13, R12, R11 ;  /* 0x0000000c0d0e7389 */ /* 0x00006400000c000b */
[----:B01----:R-:W-:Y:S01]  /*1dcd0*/  ENDCOLLECTIVE ;  /* 0x000000000000791b */ /* 0x003fe20003800000 */
.L_x_7464:
        /* <DEDUP_REMOVED lines=12> */
.L_x_7465:
[----:B------:R-:W-:Y:S01]  /*1dda0*/  MOV R13, R9 ;  /* 0x00000009000d7202 */ /* 0x000fe20000000f00 */
[----:B------:R-:W-:Y:S01]  /*1ddb0*/  IMAD.MOV.U32 R12, RZ, RZ, 0x3 ;  /* 0x00000003ff0c7424 */ /* 0x000fe200078e00ff */
[----:B------:R-:W-:-:S07]  /*1ddc0*/  MOV R2, R14 ;  /* 0x0000000e00027202 */ /* 0x000fce0000000f00 */
[----:B------:R-:W-:Y:S05]  /*1ddd0*/  WARPSYNC.COLLECTIVE R15, `(.L_x_7466) ;  /* 0x000000000f087348 */ /* 0x000fea0003c00000 */
[----:B------:R0:W1:Y:S02]  /*1dde0*/  SHFL.IDX P6, R14, R13, R12, R11 ;  /* 0x0000000c0d0e7389 */ /* 0x00006400000c000b */
[----:B01----:R-:W-:Y:S01]  /*1ddf0*/  ENDCOLLECTIVE ;  /* 0x000000000000791b */ /* 0x003fe20003800000 */
.L_x_7466:
        /* <DEDUP_REMOVED lines=12> */
.L_x_7467:
[----:B------:R-:W-:Y:S01]  /*1dec0*/  MOV R13, R9 ;  /* 0x00000009000d7202 */ /* 0x000fe20000000f00 */
[----:B------:R-:W-:Y:S01]  /*1ded0*/  IMAD.MOV.U32 R12, RZ, RZ, 0x4 ;  /* 0x00000004ff0c7424 */ /* 0x000fe200078e00ff */
[----:B------:R-:W-:-:S07]  /*1dee0*/  MOV R2, R14 ;  /* 0x0000000e00027202 */ /* 0x000fce0000000f00 */
[----:B------:R-:W-:Y:S05]  /*1def0*/  WARPSYNC.COLLECTIVE R15, `(.L_x_7468) ;  /* 0x000000000f087348 */ /* 0x000fea0003c00000 */
[----:B------:R0:W1:Y:S02]  /*1df00*/  SHFL.IDX P6, R14, R13, R12, R11 ;  /* 0x0000000c0d0e7389 */ /* 0x00006400000c000b */
[----:B01----:R-:W-:Y:S01]  /*1df10*/  ENDCOLLECTIVE ;  /* 0x000000000000791b */ /* 0x003fe20003800000 */
.L_x_7468:
        /* <DEDUP_REMOVED lines=12> */
.L_x_7469:
[----:B------:R-:W-:Y:S01]  /*1dfe0*/  MOV R13, R9 ;  /* 0x00000009000d7202 */ /* 0x000fe20000000f00 */
[----:B------:R-:W-:Y:S01]  /*1dff0*/  IMAD.MOV.U32 R12, RZ, RZ, 0x5 ;  /* 0x00000005ff0c7424 */ /* 0x000fe200078e00ff */
[----:B------:R-:W-:-:S07]  /*1e000*/  MOV R2, R14 ;  /* 0x0000000e00027202 */ /* 0x000fce0000000f00 */
[----:B------:R-:W-:Y:S05]  /*1e010*/  WARPSYNC.COLLECTIVE R15, `(.L_x_7470) ;  /* 0x000000000f087348 */ /* 0x000fea0003c00000 */
[----:B------:R0:W1:Y:S02]  /*1e020*/  SHFL.IDX P6, R14, R13, R12, R11 ;  /* 0x0000000c0d0e7389 */ /* 0x00006400000c000b */
[----:B01----:R-:W-:Y:S01]  /*1e030*/  ENDCOLLECTIVE ;  /* 0x000000000000791b */ /* 0x003fe20003800000 */
.L_x_7470:
        /* <DEDUP_REMOVED lines=12> */
.L_x_7471:
[----:B------:R-:W-:Y:S01]  /*1e100*/  MOV R13, R9 ;  /* 0x00000009000d7202 */ /* 0x000fe20000000f00 */
[----:B------:R-:W-:Y:S01]  /*1e110*/  IMAD.MOV.U32 R12, RZ, RZ, 0x6 ;  /* 0x00000006ff0c7424 */ /* 0x000fe200078e00ff */
[----:B------:R-:W-:-:S07]  /*1e120*/  MOV R2, R14 ;  /* 0x0000000e00027202 */ /* 0x000fce0000000f00 */
[----:B------:R-:W-:Y:S05]  /*1e130*/  WARPSYNC.COLLECTIVE R15, `(.L_x_7472) ;  /* 0x000000000f087348 */ /* 0x000fea0003c00000 */
[----:B------:R0:W1:Y:S02]  /*1e140*/  SHFL.IDX P6, R14, R13, R12, R11 ;  /* 0x0000000c0d0e7389 */ /* 0x00006400000c000b */
[----:B01----:R-:W-:Y:S01]  /*1e150*/  ENDCOLLECTIVE ;  /* 0x000000000000791b */ /* 0x003fe20003800000 */
.L_x_7472:
        /* <DEDUP_REMOVED lines=12> */
.L_x_7473:
[----:B------:R-:W-:Y:S01]  /*1e220*/  MOV R13, R9 ;  /* 0x00000009000d7202 */ /* 0x000fe20000000f00 */
[----:B------:R-:W-:Y:S01]  /*1e230*/  IMAD.MOV.U32 R12, RZ, RZ, 0x7 ;  /* 0x00000007ff0c7424 */ /* 0x000fe200078e00ff */
[----:B------:R-:W-:-:S07]  /*1e240*/  MOV R2, R14 ;  /* 0x0000000e00027202 */ /* 0x000fce0000000f00 */
[----:B------:R-:W-:Y:S05]  /*1e250*/  WARPSYNC.COLLECTIVE R15, `(.L_x_7474) ;  /* 0x000000000f087348 */ /* 0x000fea0003c00000 */
[----:B------:R0:W1:Y:S02]  /*1e260*/  SHFL.IDX P6, R14, R13, R12, R11 ;  /* 0x0000000c0d0e7389 */ /* 0x00006400000c000b */
[----:B01----:R-:W-:Y:S01]  /*1e270*/  ENDCOLLECTIVE ;  /* 0x000000000000791b */ /* 0x003fe20003800000 */
.L_x_7474:
        /* <DEDUP_REMOVED lines=12> */
.L_x_7475:
[----:B------:R-:W-:Y:S01]  /*1e340*/  MOV R2, R14 ;  /* 0x0000000e00027202 */ /* 0x000fe20000000f00 */
[----:B------:R-:W-:Y:S06]  /*1e350*/  BRA `(.L_x_7476) ;  /* 0xffffffa400347947 */ /* 0x000fec000383ffff */
.L_x_7286:
[----:B-1----:R1:W2:Y:S02]  /*1e360*/  SYNCS.PHASECHK.TRANS64.TRYWAIT P0, [R6+URZ+0x28860], R2 ;  /* 0x02886002060075a7 */ /* 0x0022a4000800017f */
[----:B--2---:R-:W-:Y:S05]  /*1e370*/  @!P0 NANOSLEEP.SYNCS 0x989680 ;  /* 0x009896800000895d */ /* 0x004fea0003900000 */
[----:B------:R-:W2:Y:S02]  /*1e380*/  @!P0 SYNCS.PHASECHK.TRANS64 P0, [R6+URZ+0x28860], R2 ;  /* 0x02886002060085a7 */ /* 0x000ea4000800007f */
[----:B--2---:R-:W-:Y:S05]  /*1e390*/  @!P0 BRA `(.L_x_7286) ;  /* 0xfffffffc00f08947 */ /* 0x004fea000383ffff */
[----:B------:R-:W-:Y:S05]  /*1e3a0*/  BRA `(.L_x_7477) ;  /* 0xffffffa400907947 */ /* 0x000fea000383ffff */
.L_x_7287:
[----:B------:R-:W-:Y:S01]  /*1e3b0*/  BSSY B1, `(.L_x_7478) ;  /* 0x0000008000017945 */ /* 0x000fe20003800000 */
[----:B------:R-:W-:Y:S01]  /*1e3c0*/  IMAD.MOV.U32 R13, RZ, RZ, R24 ;  /* 0x000000ffff0d7224 */ /* 0x000fe200078e0018 */
[----:B------:R-:W-:Y:S01]  /*1e3d0*/  MOV R12, RZ ;  /* 0x000000ff000c7202 */ /* 0x000fe20000000f00 */
[----:B------:R-:W-:Y:S01]  /*1e3e0*/  IMAD.MOV.U32 R11, RZ, RZ, 0x181f ;  /* 0x0000181fff0b7424 */ /* 0x000fe200078e00ff */
[----:B------:R-:W-:-:S07]  /*1e3f0*/  MOV R15, 0xffffffff ;  /* 0xffffffff000f7802 */ /* 0x000fce0000000f00 */
[----:B-1----:R-:W-:Y:S05]  /*1e400*/  WARPSYNC.COLLECTIVE R15, `(.L_x_7479) ;  /* 0x000000000f087348 */ /* 0x002fea0003c00000 */
[----:B------:R0:W2:Y:S02]  /*1e410*/  SHFL.IDX P6, R14, R13, R12, R11 ;  /* 0x0000000c0d0e7389 */ /* 0x0000a400000c000b */
[----:B012---:R-:W-:Y:S01]  /*1e420*/  ENDCOLLECTIVE ;  /* 0x000000000000791b */ /* 0x007fe20003800000 */
.L_x_7479:
[----:B------:R-:W-:Y:S05]  /*1e430*/  BSYNC B1 ;  /* 0x0000000000017941 */ /* 0x000fea0003800000 */
.L_x_7478:
[----:B------:R-:W-:Y:S01]  /*1e440*/  MOV R13, R23 ;  /* 0x00000017000d7202 */ /* 0x000fe20000000f00 */
[----:B------:R-:W-:Y:S01]  /*1e450*/  IMAD.MOV.U32 R12, RZ, RZ, RZ ;  /* 0x000000ffff0c7224 */ /* 0x000fe200078e00ff */
[----:B------:R-:W-:Y:S01]  /*1e460*/  MOV R11, 0x181f ;  /* 0x0000181f000b7802 */ /* 0x000fe20000000f00 */
[----:B------:R-:W-:Y:S01]  /*1e470*/  IMAD.MOV.U32 R15, RZ, RZ, -0x1 ;  /* 0xffffffffff0f7424 */ /* 0x000fe200078e00ff */
[----:B------:R-:W-:Y:S01]  /*1e480*/  LEA R7, R7, R22, 0x1 ;  /* 0x0000001607077211 */ /* 0x000fe200078e08ff */
[----:B------:R-:W-:-:S07]  /*1e490*/  IMAD.MOV.U32 R3, RZ, RZ, R14 ;  /* 0x000000ffff037224 */ /* 0x000fce00078e000e */
[----:B------:R-:W-:Y:S05]  /*1e4a0*/  WARPSYNC.COLLECTIVE R15, `(.L_x_7480) ;  /* 0x000000000f087348 */ /* 0x000fea0003c00000 */
[----:B------:R0:W1:Y:S02]  /*1e4b0*/  SHFL.IDX P6, R14, R13, R12, R11 ;  /* 0x0000000c0d0e7389 */ /* 0x00006400000c000b */
[----:B01----:R-:W-:Y:S01]  /*1e4c0*/  ENDCOLLECTIVE ;  /* 0x000000000000791b */ /* 0x003fe20003800000 */
.L_x_7480:
[----:B------:R-:W-:Y:S01]  /*1e4d0*/  IMAD.MOV.U32 R13, RZ, RZ, R24 ;  /* 0x000000ffff0d7224 */ /* 0x000fe200078e0018 */
[----:B------:R-:W-:Y:S02]  /*1e4e0*/  MOV R12, 0x1 ;  /* 0x00000001000c7802 */ /* 0x000fe40000000f00 */
[----:B------:R-:W-:-:S07]  /*1e4f0*/  MOV R2, R14 ;  /* 0x0000000e00027202 */ /* 0x000fce0000000f00 */
[----:B------:R-:W-:Y:S05]  /*1e500*/  WARPSYNC.COLLECTIVE R15, `(.L_x_7481) ;  /* 0x000000000f087348 */ /* 0x000fea0003c00000 */
[----:B------:R0:W1:Y:S02]  /*1e510*/  SHFL.IDX P6, R14, R13, R12, R11 ;  /* 0x0000000c0d0e7389 */ /* 0x00006400000c000b */
[----:B01----:R-:W-:Y:S01]  /*1e520*/  ENDCOLLECTIVE ;  /* 0x000000000000791b */ /* 0x003fe20003800000 */
.L_x_7481:
[----:B------:R-:W-:-:S05]  /*1e530*/  IADD3 R2, P0, R2, R5, RZ ;  /* 0x0000000502027210 */ /* 0x000fca0007f1e0ff */
        /* <DEDUP_REMOVED lines=13> */
.L_x_7482:
[----:B------:R-:W-:Y:S01]  /*1e610*/  IMAD.MOV.U32 R13, RZ, RZ, R24 ;  /* 0x000000ffff0d7224 */ /* 0x000fe200078e0018 */
[----:B------:R-:W-:Y:S01]  /*1e620*/  MOV R12, 0x2 ;  /* 0x00000002000c7802 */ /* 0x000fe20000000f00 */
[----:B------:R-:W-:-:S07]  /*1e630*/  IMAD.MOV.U32 R2, RZ, RZ, R14 ;  /* 0x000000ffff027224 */ /* 0x000fce00078e000e */
[----:B------:R-:W-:Y:S05]  /*1e640*/  WARPSYNC.COLLECTIVE R15, `(.L_x_7483) ;  /* 0x000000000f087348 */ /* 0x000fea0003c00000 */
[----:B------:R0:W1:Y:S02]  /*1e650*/  SHFL.IDX P6, R14, R13, R12, R11 ;  /* 0x0000000c0d0e7389 */ /* 0x00006400000c000b */
[----:B01----:R-:W-:Y:S01]  /*1e660*/  ENDCOLLECTIVE ;  /* 0x000000000000791b */ /* 0x003fe20003800000 */
.L_x_7483:
        /* <DEDUP_REMOVED lines=14> */
.L_x_7484:
[----:B------:R-:W-:Y:S01]  /*1e750*/  IMAD.MOV.U32 R13, RZ, RZ, R24 ;  /* 0x000000ffff0d7224 */ /* 0x000fe200078e0018 */
[----:B------:R-:W-:Y:S01]  /*1e760*/  MOV R12, 0x3 ;  /* 0x00000003000c7802 */ /* 0x000fe20000000f00 */
[----:B------:R-:W-:-:S07]  /*1e770*/  IMAD.MOV.U32 R2, RZ, RZ, R14 ;  /* 0x000000ffff027224 */ /* 0x000fce00078e000e */
[----:B------:R-:W-:Y:S05]  /*1e780*/  WARPSYNC.COLLECTIVE R15, `(.L_x_7485) ;  /* 0x000000000f087348 */ /* 0x000fea0003c00000 */
[----:B------:R0:W1:Y:S02]  /*1e790*/  SHFL.IDX P6, R14, R13, R12, R11 ;  /* 0x0000000c0d0e7389 */ /* 0x00006400000c000b */
[----:B01----:R-:W-:Y:S01]  /*1e7a0*/  ENDCOLLECTIVE ;  /* 0x000000000000791b */ /* 0x003fe20003800000 */
.L_x_7485:
        /* <DEDUP_REMOVED lines=14> */
.L_x_7486:
[----:B------:R-:W-:Y:S01]  /*1e890*/  IMAD.MOV.U32 R13, RZ, RZ, R24 ;  /* 0x000000ffff0d7224 */ /* 0x000fe200078e0018 */
[----:B------:R-:W-:Y:S01]  /*1e8a0*/  MOV R12, 0x4 ;  /* 0x00000004000c7802 */ /* 0x000fe20000000f00 */
[----:B------:R-:W-:-:S07]  /*1e8b0*/  IMAD.MOV.U32 R2, RZ, RZ, R14 ;  /* 0x000000ffff027224 */ /* 0x000fce00078e000e */
[----:B------:R-:W-:Y:S05]  /*1e8c0*/  WARPSYNC.COLLECTIVE R15, `(.L_x_7487) ;  /* 0x000000000f087348 */ /* 0x000fea0003c00000 */
[----:B------:R0:W1:Y:S02]  /*1e8d0*/  SHFL.IDX P6, R14, R13, R12, R11 ;  /* 0x0000000c0d0e7389 */ /* 0x00006400000c000b */
[----:B01----:R-:W-:Y:S01]  /*1e8e0*/  ENDCOLLECTIVE ;  /* 0x000000000000791b */ /* 0x003fe20003800000 */
.L_x_7487:
        /* <DEDUP_REMOVED lines=14> */
.L_x_7488:
[----:B------:R-:W-:Y:S01]  /*1e9d0*/  IMAD.MOV.U32 R13, RZ, RZ, R24 ;  /* 0x000000ffff0d7224 */ /* 0x000fe200078e0018 */
[----:B------:R-:W-:Y:S01]  /*1e9e0*/  MOV R12, 0x5 ;  /* 0x00000005000c7802 */ /* 0x000fe20000000f00 */
[----:B------:R-:W-:-:S07]  /*1e9f0*/  IMAD.MOV.U32 R2, RZ, RZ, R14 ;  /* 0x000000ffff027224 */ /* 0x000fce00078e000e */
[----:B------:R-:W-:Y:S05]  /*1ea00*/  WARPSYNC.COLLECTIVE R15, `(.L_x_7489) ;  /* 0x000000000f087348 */ /* 0x000fea0003c00000 */
[----:B------:R0:W1:Y:S02]  /*1ea10*/  SHFL.IDX P6, R14, R13, R12, R11 ;  /* 0x0000000c0d0e7389 */ /* 0x00006400000c000b */
[----:B01----:R-:W-:Y:S01]  /*1ea20*/  ENDCOLLECTIVE ;  /* 0x000000000000791b */ /* 0x003fe20003800000 */
.L_x_7489:
        /* <DEDUP_REMOVED lines=14> */
.L_x_7490:
[----:B------:R-:W-:Y:S01]  /*1eb10*/  IMAD.MOV.U32 R13, RZ, RZ, R24 ;  /* 0x000000ffff0d7224 */ /* 0x000fe200078e0018 */
[----:B------:R-:W-:Y:S01]  /*1eb20*/  MOV R12, 0x6 ;  /* 0x00000006000c7802 */ /* 0x000fe20000000f00 */
[----:B------:R-:W-:-:S07]  /*1eb30*/  IMAD.MOV.U32 R2, RZ, RZ, R14 ;  /* 0x000000ffff027224 */ /* 0x000fce00078e000e */
[----:B------:R-:W-:Y:S05]  /*1eb40*/  WARPSYNC.COLLECTIVE R15, `(.L_x_7491) ;  /* 0x000000000f087348 */ /* 0x000fea0003c00000 */
[----:B------:R0:W1:Y:S02]  /*1eb50*/  SHFL.IDX P6, R14, R13, R12, R11 ;  /* 0x0000000c0d0e7389 */ /* 0x00006400000c000b */
[----:B01----:R-:W-:Y:S01]  /*1eb60*/  ENDCOLLECTIVE ;  /* 0x000000000000791b */ /* 0x003fe20003800000 */
.L_x_7491:
        /* <DEDUP_REMOVED lines=14> */
.L_x_7492:
[----:B------:R-:W-:Y:S01]  /*1ec50*/  IMAD.MOV.U32 R13, RZ, RZ, R24 ;  /* 0x000000ffff0d7224 */ /* 0x000fe200078e0018 */
[----:B------:R-:W-:Y:S01]  /*1ec60*/  MOV R12, 0x7 ;  /* 0x00000007000c7802 */ /* 0x000fe20000000f00 */
[----:B------:R-:W-:-:S07]  /*1ec70*/  IMAD.MOV.U32 R2, RZ, RZ, R14 ;  /* 0x000000ffff027224 */ /* 0x000fce00078e000e */
[----:B------:R-:W-:Y:S05]  /*1ec80*/  WARPSYNC.COLLECTIVE R15, `(.L_x_7493) ;  /* 0x000000000f087348 */ /* 0x000fea0003c00000 */
[----:B------:R0:W1:Y:S02]  /*1ec90*/  SHFL.IDX P6, R14, R13, R12, R11 ;  /* 0x0000000c0d0e7389 */ /* 0x00006400000c000b */
[----:B01----:R-:W-:Y:S01]  /*1eca0*/  ENDCOLLECTIVE ;  /* 0x000000000000791b */ /* 0x003fe20003800000 */
.L_x_7493:
[----:B------:R-:W-:-:S04]  /*1ecb0*/  IADD3 R2, P0, R2, R5, RZ ;  /* 0x0000000502027210 */ /* 0x000fc80007f1e0ff */
        /* <DEDUP_REMOVED lines=12> */
.L_x_7494:
[----:B------:R-:W-:Y:S01]  /*1ed80*/  @!PT LDS RZ, [RZ] ;  /* 0x00000000fffff984 */ /* 0x000fe20000000800 */
[----:B------:R-:W-:Y:S01]  /*1ed90*/  @!PT LDS RZ, [RZ] ;  /* 0x00000000fffff984 */ /* 0x000fe20000000800 */
[----:B------:R-:W-:Y:S01]  /*1eda0*/  @!PT LDS RZ, [RZ] ;  /* 0x00000000fffff984 */ /* 0x000fe20000000800 */
[----:B------:R0:W-:Y:S01]  /*1edb0*/  LDGSTS.E.BYPASS.LTC128B.128 [R7+0x7400], desc[UR38][R2.64+0x80], !P0 ;  /* 0x0740008002077fae */ /* 0x0001e2000c101d66 */
[----:B------:R-:W-:Y:S05]  /*1edc0*/  BRA `(.L_x_7495) ;  /* 0xffffffa000187947 */ /* 0x000fea000383ffff */
.L_x_7295:
[----:B0-----:R0:W1:Y:S02]  /*1edd0*/  SYNCS.PHASECHK.TRANS64.TRYWAIT P0, [R0+URZ+0x28860], R3 ;  /* 0x02886003000075a7 */ /* 0x001064000800017f */
[----:B-1----:R-:W-:Y:S05]  /*1ede0*/  @!P0 NANOSLEEP.SYNCS 0x989680 ;  /* 0x009896800000895d */ /* 0x002fea0003900000 */
[----:B------:R-:W1:Y:S02]  /*1edf0*/  @!P0 SYNCS.PHASECHK.TRANS64 P0, [R0+URZ+0x28860], R3 ;  /* 0x02886003000085a7 */ /* 0x000e64000800007f */
[----:B-1----:R-:W-:Y:S05]  /*1ee00*/  @!P0 BRA `(.L_x_7295) ;  /* 0xfffffffc00f08947 */ /* 0x002fea000383ffff */
[----:B------:R-:W-:Y:S05]  /*1ee10*/  BRA `(.L_x_7496) ;  /* 0xffffffa400347947 */ /* 0x000fea000383ffff */
.L_x_7296:
[----:B------:R-:W-:Y:S01]  /*1ee20*/  BSSY B0, `(.L_x_7497) ;  /* 0x0000008000007945 */ /* 0x000fe20003800000 */
[----:B------:R-:W-:Y:S01]  /*1ee30*/  IMAD.MOV.U32 R13, RZ, RZ, R24 ;  /* 0x000000ffff0d7224 */ /* 0x000fe200078e0018 */
[----:B------:R-:W-:Y:S01]  /*1ee40*/  MOV R12, RZ ;  /* 0x000000ff000c7202 */ /* 0x000fe20000000f00 */
[----:B------:R-:W-:Y:S01]  /*1ee50*/  IMAD.MOV.U32 R11, RZ, RZ, 0x181f ;  /* 0x0000181fff0b7424 */ /* 0x000fe200078e00ff */
[----:B------:R-:W-:-:S07]  /*1ee60*/  MOV R15, 0xffffffff ;  /* 0xffffffff000f7802 */ /* 0x000fce0000000f00 */
[----:B0-2---:R-:W-:Y:S05]  /*1ee70*/  WARPSYNC.COLLECTIVE R15, `(.L_x_7498) ;  /* 0x000000000f087348 */ /* 0x005fea0003c00000 */
[----:B--2---:R1:W2:Y:S02]  /*1ee80*/  SHFL.IDX P6, R14, R13, R12, R11 ;  /* 0x0000000c0d0e7389 */ /* 0x0042a400000c000b */
[----:B012---:R-:W-:Y:S01]  /*1ee90*/  ENDCOLLECTIVE ;  /* 0x000000000000791b */ /* 0x007fe20003800000 */
.L_x_7498:
[----:B------:R-:W-:Y:S05]  /*1eea0*/  BSYNC B0 ;  /* 0x0000000000007941 */ /* 0x000fea0003800000 */
.L_x_7497:
[----:B------:R-:W-:Y:S01]  /*1eeb0*/  MOV R13, R23 ;  /* 0x00000017000d7202 */ /* 0x000fe20000000f00 */
[----:B------:R-:W-:Y:S01]  /*1eec0*/  IMAD.MOV.U32 R12, RZ, RZ, RZ ;  /* 0x000000ffff0c7224 */ /* 0x000fe200078e00ff */
[----:B------:R-:W-:Y:S01]  /*1eed0*/  MOV R11, 0x181f ;  /* 0x0000181f000b7802 */ /* 0x000fe20000000f00 */
[----:B------:R-:W-:Y:S01]  /*1eee0*/  IMAD.MOV.U32 R15, RZ, RZ, -0x1 ;  /* 0xffffffffff0f7424 */ /* 0x000fe200078e00ff */
[----:B------:R-:W-:Y:S01]  /*1eef0*/  SHF.L.U32 R5, R31, 0x1, RZ ;  /* 0x000000011f057819 */ /* 0x000fe200000006ff */
[----:B------:R-:W-:Y:S01]  /*1ef00*/  IMAD.MOV.U32 R3, RZ, RZ, R14 ;  /* 0x000000ffff037224 */ /* 0x000fe200078e000e */
[----:B------:R-:W-:-:S07]  /*1ef10*/  LEA R4, R9, R22, 0x1 ;  /* 0x0000001609047211 */ /* 0x000fce00078e08ff */
[----:B------:R-:W-:Y:S05]  /*1ef20*/  WARPSYNC.COLLECTIVE R15, `(.L_x_7499) ;  /* 0x000000000f087348 */ /* 0x000fea0003c00000 */
[----:B------:R0:W1:Y:S02]  /*1ef30*/  SHFL.IDX P6, R14, R13, R12, R11 ;  /* 0x0000000c0d0e7389 */ /* 0x00006400000c000b */
[----:B01----:R-:W-:Y:S01]  /*1ef40*/  ENDCOLLECTIVE ;  /* 0x000000000000791b */ /* 0x003fe20003800000 */
.L_x_7499:
[----:B------:R-:W-:Y:S02]  /*1ef50*/  ULDC UR4, c[0x0][0x2f4] ;  /* 0x0000bd0000047ab9 */ /* 0x000fe40000000800 */
[----:B------:R-:W-:Y:S02]  /*1ef60*/  ISETP.GE.AND P1, PT, R31, UR4, PT ;  /* 0x000000041f007c0c */ /* 0x000fe4000bf26270 */
[----:B------:R-:W-:Y:S02]  /*1ef70*/  ISETP.GE.AND P0, PT, R30, UR4, PT ;  /* 0x000000041e007c0c */ /* 0x000fe4000bf06270 */
[C---:B------:R-:W-:Y:S02]  /*1ef80*/  ISETP.LT.OR P3, PT, R6.reuse, 0x1, P1 ;  /* 0x000000010600780c */ /* 0x040fe40000f61670 */
[----:B------:R-:W-:Y:S01]  /*1ef90*/  ISETP.LT.OR P4, PT, R6, 0x1, P0 ;  /* 0x000000010600780c */ /* 0x000fe20000781670 */
[----:B------:R-:W-:Y:S01]  /*1efa0*/  IMAD.MOV.U32 R13, RZ, RZ, R24 ;  /* 0x000000ffff0d7224 */ /* 0x000fe200078e0018 */
[----:B------:R-:W-:-:S02]  /*1efb0*/  MOV R12, 0x1 ;  /* 0x00000001000c7802 */ /* 0x000fc40000000f00 */
[----:B------:R-:W-:-:S13]  /*1efc0*/  IADD3 R2, P2, R14, R5, RZ ;  /* 0x000000050e027210 */ /* 0x000fda0007f5e0ff */
[----:B------:R-:W-:Y:S05]  /*1efd0*/  WARPSYNC.COLLECTIVE R15, `(.L_x_7500) ;  /* 0x000000000f087348 */ /* 0x000fea0003c00000 */
[----:B------:R0:W1:Y:S02]  /*1efe0*/  SHFL.IDX P6, R14, R13, R12, R11 ;  /* 0x0000000c0d0e7389 */ /* 0x00006400000c000b */
[----:B01----:R-:W-:Y:S01]  /*1eff0*/  ENDCOLLECTIVE ;  /* 0x000000000000791b */ /* 0x003fe20003800000 */
.L_x_7500:
        /* <DEDUP_REMOVED lines=13> */
.L_x_7501:
[----:B------:R-:W-:Y:S01]  /*1f0d0*/  IMAD.MOV.U32 R13, RZ, RZ, R24 ;  /* 0x000000ffff0d7224 */ /* 0x000fe200078e0018 */
[----:B------:R-:W-:Y:S01]  /*1f0e0*/  MOV R12, 0x2 ;  /* 0x00000002000c7802 */ /* 0x000fe20000000f00 */
[----:B------:R-:W-:-:S07]  /*1f0f0*/  IMAD.MOV.U32 R10, RZ, RZ, R14 ;  /* 0x000000ffff0a7224 */ /* 0x000fce00078e000e */
[----:B------:R-:W-:Y:S05]  /*1f100*/  WARPSYNC.COLLECTIVE R15, `(.L_x_7502) ;  /* 0x000000000f087348 */ /* 0x000fea0003c00000 */
[----:B------:R0:W1:Y:S02]  /*1f110*/  SHFL.IDX P6, R14, R13, R12, R11 ;  /* 0x0000000c0d0e7389 */ /* 0x00006400000c000b */
[----:B01----:R-:W-:Y:S01]  /*1f120*/  ENDCOLLECTIVE ;  /* 0x000000000000791b */ /* 0x003fe20003800000 */
.L_x_7502:
[----:B------:R-:W-:-:S04]  /*1f130*/  IADD3 R2, P2, R10, R5, RZ ;  /* 0x000000050a027210 */ /* 0x000fc80007f5e0ff */
[----:B------:R-:W-:-:S05]  /*1f140*/  IADD3.X R3, RZ, R7, RZ, P2, !PT ;  /* 0x00000007ff037210 */ /* 0x000fca00017fe4ff */
        /* <DEDUP_REMOVED lines=12> */
.L_x_7503:
[----:B------:R-:W-:Y:S01]  /*1f210*/  MOV R13, R24 ;  /* 0x00000018000d7202 */ /* 0x000fe20000000f00 */
[----:B------:R-:W-:Y:S01]  /*1f220*/  IMAD.MOV.U32 R12, RZ, RZ, 0x3 ;  /* 0x00000003ff0c7424 */ /* 0x000fe200078e00ff */
[----:B------:R-:W-:-:S13]  /*1f230*/  IADD3 R2, P2, R14, R5, RZ ;  /* 0x000000050e027210 */ /* 0x000fda0007f5e0ff */
[----:B------:R-:W-:Y:S05]  /*1f240*/  WARPSYNC.COLLECTIVE R15, `(.L_x_7504) ;  /* 0x000000000f087348 */ /* 0x000fea0003c00000 */
[----:B------:R0:W1:Y:S02]  /*1f250*/  SHFL.IDX P6, R14, R13, R12, R11 ;  /* 0x0000000c0d0e7389 */ /* 0x00006400000c000b */
[----:B01----:R-:W-:Y:S01]  /*1f260*/  ENDCOLLECTIVE ;  /* 0x000000000000791b */ /* 0x003fe20003800000 */
.L_x_7504:
        /* <DEDUP_REMOVED lines=8> */
[----:B------:R-:W-:Y:S01]  /*1f2f0*/  IMAD.MOV.U32 R13, RZ, RZ, R23 ;  /* 0x000000ffff0d7224 */ /* 0x000fe200078e0017 */
[----:B------:R-:W-:-:S11]  /*1f300*/  MOV R7, R14 ;  /* 0x0000000e00077202 */ /* 0x000fd60000000f00 */
[----:B0-----:R-:W-:Y:S05]  /*1f310*/  WARPSYNC.COLLECTIVE R15, `(.L_x_7505) ;  /* 0x000000000f087348 */ /* 0x001fea0003c00000 */
[----:B------:R1:W2:Y:S02]  /*1f320*/  SHFL.IDX P6, R14, R13, R12, R11 ;  /* 0x0000000c0d0e7389 */ /* 0x0002a400000c000b */
[----:B012---:R-:W-:Y:S01]  /*1f330*/  ENDCOLLECTIVE ;  /* 0x000000000000791b */ /* 0x007fe20003800000 */
.L_x_7505:
[----:B------:R-:W-:Y:S01]  /*1f340*/  IMAD.MOV.U32 R13, RZ, RZ, R24 ;  /* 0x000000ffff0d7224 */ /* 0x000fe200078e0018 */
[----:B------:R-:W-:Y:S02]  /*1f350*/  MOV R12, 0x4 ;  /* 0x00000004000c7802 */ /* 0x000fe40000000f00 */
[----:B------:R-:W-:-:S13]  /*1f360*/  IADD3 R2, P2, R14, R5, RZ ;  /* 0x000000050e027210 */ /* 0x000fda0007f5e0ff */
[----:B------:R-:W-:Y:S05]  /*1f370*/  WARPSYNC.COLLECTIVE R15, `(.L_x_7506) ;  /* 0x000000000f087348 */ /* 0x000fea0003c00000 */
[----:B------:R0:W1:Y:S02]  /*1f380*/  SHFL.IDX P6, R14, R13, R12, R11 ;  /* 0x0000000c0d0e7389 */ /* 0x00006400000c000b */
[----:B01----:R-:W-:Y:S01]  /*1f390*/  ENDCOLLECTIVE ;  /* 0x000000000000791b */ /* 0x003fe20003800000 */
.L_x_7506:
[----:B------:R-:W-:-:S05]  /*1f3a0*/  IADD3.X R3, RZ, R7, RZ, P2, !PT ;  /* 0x00000007ff037210 */ /* 0x000fca00017fe4ff */
        /* <DEDUP_REMOVED lines=12> */
.L_x_7507:
[----:B------:R-:W-:Y:S01]  /*1f470*/  IMAD.MOV.U32 R13, RZ, RZ, R24 ;  /* 0x000000ffff0d7224 */ /* 0x000fe200078e0018 */
[----:B------:R-:W-:Y:S01]  /*1f480*/  MOV R12, 0x5 ;  /* 0x00000005000c7802 */ /* 0x000fe20000000f00 */
[----:B------:R-:W-:-:S07]  /*1f490*/  IMAD.MOV.U32 R10, RZ, RZ, R14 ;  /* 0x000000ffff0a7224 */ /* 0x000fce00078e000e */
[----:B------:R-:W-:Y:S05]  /*1f4a0*/  WARPSYNC.COLLECTIVE R15, `(.L_x_7508) ;  /* 0x000000000f087348 */ /* 0x000fea0003c00000 */
[----:B------:R0:W1:Y:S02]  /*1f4b0*/  SHFL.IDX P6, R14, R13, R12, R11 ;  /* 0x0000000c0d0e7389 */ /* 0x00006400000c000b */
[----:B01----:R-:W-:Y:S01]  /*1f4c0*/  ENDCOLLECTIVE ;  /* 0x000000000000791b */ /* 0x003fe20003800000 */
.L_x_7508:
        /* <DEDUP_REMOVED lines=14> */
.L_x_7509:
[----:B------:R-:W-:Y:S01]  /*1f5b0*/  MOV R13, R24 ;  /* 0x00000018000d7202 */ /* 0x000fe20000000f00 */
[----:B------:R-:W-:Y:S01]  /*1f5c0*/  IMAD.MOV.U32 R12, RZ, RZ, 0x6 ;  /* 0x00000006ff0c7424 */ /* 0x000fe200078e00ff */
[----:B------:R-:W-:-:S13]  /*1f5d0*/  IADD3 R2, P2, R14, R5, RZ ;  /* 0x000000050e027210 */ /* 0x000fda0007f5e0ff */
[----:B------:R-:W-:Y:S05]  /*1f5e0*/  WARPSYNC.COLLECTIVE R15, `(.L_x_7510) ;  /* 0x000000000f087348 */ /* 0x000fea0003c00000 */
[----:B------:R0:W1:Y:S02]  /*1f5f0*/  SHFL.IDX P6, R14, R13, R12, R11 ;  /* 0x0000000c0d0e7389 */ /* 0x00006400000c000b */
[----:B01----:R-:W-:Y:S01]  /*1f600*/  ENDCOLLECTIVE ;  /* 0x000000000000791b */ /* 0x003fe20003800000 */
.L_x_7510:
        /* <DEDUP_REMOVED lines=13> */
.L_x_7511:
[----:B------:R-:W-:Y:S01]  /*1f6e0*/  MOV R13, R24 ;  /* 0x00000018000d7202 */ /* 0x000fe20000000f00 */
[----:B------:R-:W-:Y:S01]  /*1f6f0*/  IMAD.MOV.U32 R12, RZ, RZ, 0x7 ;  /* 0x00000007ff0c7424 */ /* 0x000fe200078e00ff */
[----:B------:R-:W-:-:S07]  /*1f700*/  MOV R10, R14 ;  /* 0x0000000e000a7202 */ /* 0x000fce0000000f00 */
[----:B------:R-:W-:Y:S05]  /*1f710*/  WARPSYNC.COLLECTIVE R15, `(.L_x_7512) ;  /* 0x000000000f087348 */ /* 0x000fea0003c00000 */
[----:B------:R0:W1:Y:S02]  /*1f720*/  SHFL.IDX P6, R14, R13, R12, R11 ;  /* 0x0000000c0d0e7389 */ /* 0x00006400000c000b */
[----:B01----:R-:W-:Y:S01]  /*1f730*/  ENDCOLLECTIVE ;  /* 0x000000000000791b */ /* 0x003fe20003800000 */
.L_x_7512:
        /* <DEDUP_REMOVED lines=12> */
.L_x_7513:
[----:B------:R-:W-:Y:S05]  /*1f800*/  BRA `(.L_x_7514) ;  /* 0xffffff9c00d47947 */ /* 0x000fea000383ffff */
.L_x_7301:
        /* <DEDUP_REMOVED lines=8> */
.L_x_7516:
[----:B------:R-:W-:Y:S05]  /*1f890*/  BSYNC B0 ;  /* 0x0000000000007941 */ /* 0x000fea0003800000 */
.L_x_7515:
        /* <DEDUP_REMOVED lines=9> */
.L_x_7517:
        /* <DEDUP_REMOVED lines=18> */
.L_x_7518:
[----:B------:R-:W-:Y:S01]  /*1fa50*/  IMAD.MOV.U32 R12, RZ, RZ, 0x2 ;  /* 0x00000002ff0c7424 */ /* 0x000fe200078e00ff */
[----:B------:R-:W-:-:S05]  /*1fa60*/  SEL R7, R14, RZ, P1 ;  /* 0x000000ff0e077207 */ /* 0x000fca0000800000 */
[----:B------:R-:W-:-:S05]  /*1fa70*/  IMAD.IADD R6, R4, 0x1, R7 ;  /* 0x0000000104067824 */ /* 0x000fca00078e0207 */
[----:B------:R-:W-:-:S07]  /*1fa80*/  MOV R13, R6 ;  /* 0x00000006000d7202 */ /* 0x000fce0000000f00 */
[----:B------:R-:W-:Y:S05]  /*1fa90*/  WARPSYNC.COLLECTIVE R15, `(.L_x_7519) ;  /* 0x000000000f087348 */ /* 0x000fea0003c00000 */
[----:B------:R0:W1:Y:S02]  /*1faa0*/  SHFL.UP P6, R14, R13, R12, R11 ;  /* 0x0400000c0d0e7389 */ /* 0x00006400000c000b */
[----:B01----:R-:W-:Y:S01]  /*1fab0*/  ENDCOLLECTIVE ;  /* 0x000000000000791b */ /* 0x003fe20003800000 */
.L_x_7519:
[----:B------:R-:W-:Y:S02]  /*1fac0*/  MOV R12, 0x4 ;  /* 0x00000004000c7802 */ /* 0x000fe40000000f00 */
[----:B------:R-:W-:-:S04]  /*1fad0*/  SEL R7, R14, RZ, P2 ;  /* 0x000000ff0e077207 */ /* 0x000fc80001000000 */
[----:B------:R-:W-:-:S05]  /*1fae0*/  IADD3 R7, R6, R7, RZ ;  /* 0x0000000706077210 */ /* 0x000fca0007ffe0ff */
[----:B------:R-:W-:-:S07]  /*1faf0*/  IMAD.MOV.U32 R13, RZ, RZ, R7 ;  /* 0x000000ffff0d7224 */ /* 0x000fce00078e0007 */
[----:B------:R-:W-:Y:S05]  /*1fb00*/  WARPSYNC.COLLECTIVE R15, `(.L_x_7520) ;  /* 0x000000000f087348 */ /* 0x000fea0003c00000 */
[----:B------:R0:W1:Y:S02]  /*1fb10*/  SHFL.UP P6, R14, R13, R12, R11 ;  /* 0x0400000c0d0e7389 */ /* 0x00006400000c000b */
[----:B01----:R-:W-:Y:S01]  /*1fb20*/  ENDCOLLECTIVE ;  /* 0x000000000000791b */ /* 0x003fe20003800000 */
.L_x_7520:
[----:B------:R-:W-:Y:S01]  /*1fb30*/  IMAD.MOV.U32 R12, RZ, RZ, 0x8 ;  /* 0x00000008ff0c7424 */ /* 0x000fe200078e00ff */
[----:B------:R-:W-:-:S05]  /*1fb40*/  SEL R2, R14, RZ, P3 ;  /* 0x000000ff0e027207 */ /* 0x000fca0001800000 */
[----:B------:R-:W-:-:S05]  /*1fb50*/  IMAD.IADD R2, R7, 0x1, R2 ;  /* 0x0000000107027824 */ /* 0x000fca00078e0202 */
[----:B------:R-:W-:-:S07]  /*1fb60*/  MOV R13, R2 ;  /* 0x00000002000d7202 */ /* 0x000fce0000000f00 */
[----:B------:R-:W-:Y:S05]  /*1fb70*/  WARPSYNC.COLLECTIVE R15, `(.L_x_7521) ;  /* 0x000000000f087348 */ /* 0x000fea0003c00000 */
[----:B------:R0:W1:Y:S02]  /*1fb80*/  SHFL.UP P6, R14, R13, R12, R11 ;  /* 0x0400000c0d0e7389 */ /* 0x00006400000c000b */
[----:B01----:R-:W-:Y:S01]  /*1fb90*/  ENDCOLLECTIVE ;  /* 0x000000000000791b */ /* 0x003fe20003800000 */
.L_x_7521:
[----:B------:R-:W-:Y:S02]  /*1fba0*/  MOV R12, 0x10 ;  /* 0x00000010000c7802 */ /* 0x000fe40000000f00 */
[----:B------:R-:W-:-:S04]  /*1fbb0*/  SEL R3, R14, RZ, P4 ;  /* 0x000000ff0e037207 */ /* 0x000fc80002000000 */
[----:B------:R-:W-:-:S05]  /*1fbc0*/  IADD3 R3, R2, R3, RZ ;  /* 0x0000000302037210 */ /* 0x000fca0007ffe0ff */
[----:B------:R-:W-:-:S07]  /*1fbd0*/  IMAD.MOV.U32 R13, RZ, RZ, R3 ;  /* 0x000000ffff0d7224 */ /* 0x000fce00078e0003 */
[----:B------:R-:W-:Y:S05]  /*1fbe0*/  WARPSYNC.COLLECTIVE R15, `(.L_x_7522) ;  /* 0x000000000f087348 */ /* 0x000fea0003c00000 */
[----:B------:R0:W1:Y:S02]  /*1fbf0*/  SHFL.UP P6, R14, R13, R12, R11 ;  /* 0x0400000c0d0e7389 */ /* 0x00006400000c000b */
[----:B01----:R-:W-:Y:S01]  /*1fc00*/  ENDCOLLECTIVE ;  /* 0x000000000000791b */ /* 0x003fe20003800000 */
.L_x_7522:
        /* <DEDUP_REMOVED lines=8> */
.L_x_7523:
[----:B------:R-:W-:Y:S05]  /*1fc90*/  BRA `(.L_x_7524) ;  /* 0xffffff9c00e07947 */ /* 0x000fea000383ffff */
.L_x_7306:
        /* <DEDUP_REMOVED lines=8> */
.L_x_7526:
[----:B------:R-:W-:Y:S05]  /*1fd20*/  BSYNC B0 ;  /* 0x0000000000007941 */ /* 0x000fea0003800000 */
.L_x_7525:
        /* <DEDUP_REMOVED lines=8> */
.L_x_7527:
[----:B------:R-:W-:Y:S01]  /*1fdb0*/  IMAD.MOV.U32 R12, RZ, RZ, 0x4 ;  /* 0x00000004ff0c7424 */ /* 0x000fe200078e00ff */
[----:B------:R-:W-:-:S05]  /*1fdc0*/  SEL R0, R14, RZ, P2 ;  /* 0x000000ff0e007207 */ /* 0x000fca0001000000 */
[----:B------:R-:W-:-:S05]  /*1fdd0*/  IMAD.IADD R0, R13, 0x1, R0 ;  /* 0x000000010d007824 */ /* 0x000fca00078e0200 */
[----:B------:R-:W-:-:S07]  /*1fde0*/  MOV R13, R0 ;  /* 0x00000000000d7202 */ /* 0x000fce0000000f00 */
[----:B------:R-:W-:Y:S05]  /*1fdf0*/  WARPSYNC.COLLECTIVE R15, `(.L_x_7528) ;  /* 0x000000000f087348 */ /* 0x000fea0003c00000 */
[----:B------:R0:W1:Y:S02]  /*1fe00*/  SHFL.UP P6, R14, R13, R12, R11 ;  /* 0x0400000c0d0e7389 */ /* 0x00006400000c000b */
[----:B01----:R-:W-:Y:S01]  /*1fe10*/  ENDCOLLECTIVE ;  /* 0x000000000000791b */ /* 0x003fe20003800000 */
.L_x_7528:
[----:B------:R-:W-:Y:S02]  /*1fe20*/  MOV R12, 0x8 ;  /* 0x00000008000c7802 */ /* 0x000fe40000000f00 */
[----:B------:R-:W-:-:S04]  /*1fe30*/  SEL R3, R14, RZ, P3 ;  /* 0x000000ff0e037207 */ /* 0x000fc80001800000 */
[----:B------:R-:W-:-:S05]  /*1fe40*/  IADD3 R2, R0, R3, RZ ;  /* 0x0000000300027210 */ /* 0x000fca0007ffe0ff */
[----:B------:R-:W-:-:S07]  /*1fe50*/  IMAD.MOV.U32 R13, RZ, RZ, R2 ;  /* 0x000000ffff0d7224 */ /* 0x000fce00078e0002 */
[----:B------:R-:W-:Y:S05]  /*1fe60*/  WARPSYNC.COLLECTIVE R15, `(.L_x_7529) ;  /* 0x000000000f087348 */ /* 0x000fea0003c00000 */
[----:B------:R0:W1:Y:S02]  /*1fe70*/  SHFL.UP P6, R14, R13, R12, R11 ;  /* 0x0400000c0d0e7389 */ /* 0x00006400000c000b */
[----:B01----:R-:W-:Y:S01]  /*1fe80*/  ENDCOLLECTIVE ;  /* 0x000000000000791b */ /* 0x003fe20003800000 */
.L_x_7529:
[----:B------:R-:W-:Y:S01]  /*1fe90*/  IMAD.MOV.U32 R12, RZ, RZ, 0x10 ;  /* 0x00000010ff0c7424 */ /* 0x000fe200078e00ff */
[----:B------:R-:W-:-:S05]  /*1fea0*/  SEL R3, R14, RZ, P4 ;  /* 0x000000ff0e037207 */ /* 0x000fca0002000000 */
[----:B------:R-:W-:-:S05]  /*1feb0*/  IMAD.IADD R3, R2, 0x1, R3 ;  /* 0x0000000102037824 */ /* 0x000fca00078e0203 */
[----:B------:R-:W-:-:S07]  /*1fec0*/  MOV R13, R3 ;  /* 0x00000003000d7202 */ /* 0x000fce0000000f00 */
[----:B------:R-:W-:Y:S05]  /*1fed0*/  WARPSYNC.COLLECTIVE R15, `(.L_x_7530) ;  /* 0x000000000f087348 */ /* 0x000fea0003c00000 */
[----:B------:R0:W1:Y:S02]  /*1fee0*/  SHFL.UP P6, R14, R13, R12, R11 ;  /* 0x0400000c0d0e7389 */ /* 0x00006400000c000b */
[----:B01----:R-:W-:Y:S01]  /*1fef0*/  ENDCOLLECTIVE ;  /* 0x000000000000791b */ /* 0x003fe20003800000 */
.L_x_7530:
        /* <DEDUP_REMOVED lines=8> */
.L_x_7531:
[----:B------:R-:W-:Y:S05]  /*1ff80*/  BRA `(.L_x_7532) ;  /* 0xffffff9c00c07947 */ /* 0x000fea000383ffff */
.L_x_7308:
[----:B------:R-:W-:Y:S01]  /*1ff90*/  BSSY B0, `(.L_x_7533) ;  /* 0x0000006000007945 */ /* 0x000fe20003800000 */
[----:B------:R-:W-:Y:S02]  /*1ffa0*/  PLOP3.LUT P6, PT, P6, PT, PT, 0x8, 0x0 ;  /* 0x000000000000781c */ /* 0x000fe400037ce170 */
[----:B------:R-:W-:-:S11]  /*1ffb0*/  MOV R15, 0xffffffff ;  /* 0xffffffff000f7802 */ /* 0x000fd60000000f00 */
[----:B0-----:R-:W-:Y:S05]  /*1ffc0*/  WARPSYNC.COLLECTIVE R15, `(.L_x_7534) ;  /* 0x000000000f087348 */ /* 0x001fea0003c00000 */
[----:B------:R-:W-:Y:S01]  /*1ffd0*/  VOTE.ANY R14, PT, P6 ;  /* 0x00000000000e7806 */ /* 0x000fe200030e0100 */
[----:B0-----:R-:W-:Y:S06]  /*1ffe0*/  ENDCOLLECTIVE ;  /* 0x000000000000791b */ /* 0x001fec0003800000 */
.L_x_7534:
[----:B------:R-:W-:Y:S05]  /*1fff0*/  BSYNC B0 ;  /* 0x0000000000007941 */ /* 0x000fea0003800000 */
.L_x_7533:
        /* <DEDUP_REMOVED lines=9> */
.L_x_7535:
[----:B------:R-:W-:Y:S01]  /*20090*/  MOV R4, R14 ;  /* 0x0000000e00047202 */ /* 0x000fe20000000f00 */
[----:B------:R-:W-:Y:S06]  /*200a0*/  BRA `(.L_x_7536) ;  /* 0xffffff9c00b07947 */ /* 0x000fec000383ffff */
.L_x_7310:
[----:B------:R-:W-:Y:S01]  /*200b0*/  BSSY B0, `(.L_x_7537) ;  /* 0x0000007000007945 */ /* 0x000fe20003800000 */
[----:B------:R-:W-:Y:S01]  /*200c0*/  IMAD.MOV.U32 R13, RZ, RZ, R2 ;  /* 0x000000ffff0d7224 */ /* 0x000fe200078e0002 */
[----:B------:R-:W-:Y:S01]  /*200d0*/  MOV R11, 0x1f ;  /* 0x0000001f000b7802 */ /* 0x000fe20000000f00 */
[----:B------:R-:W-:-:S07]  /*200e0*/  IMAD.MOV.U32 R15, RZ, RZ, -0x1 ;  /* 0xffffffffff0f7424 */ /* 0x000fce00078e00ff */
[----:B012---:R-:W-:Y:S05]  /*200f0*/  WARPSYNC.COLLECTIVE R15, `(.L_x_7538) ;  /* 0x000000000f087348 */ /* 0x007fea0003c00000 */
[----:B------:R3:W4:Y:S02]  /*20100*/  SHFL.IDX P6, R14, R13, R12, R11 ;  /* 0x0000000c0d0e7389 */ /* 0x00072400000c000b */
[----:B01234-:R-:W-:Y:S01]  /*20110*/  ENDCOLLECTIVE ;  /* 0x000000000000791b */ /* 0x01ffe20003800000 */
.L_x_7538:
[----:B------:R-:W-:Y:S05]  /*20120*/  BSYNC B0 ;  /* 0x0000000000007941 */ /* 0x000fea0003800000 */
.L_x_7537:
[----:B------:R-:W-:Y:S05]  /*20130*/  BRA `(.L_x_7309) ;  /* 0xffffff9c00a87947 */ /* 0x000fea000383ffff */
.L_x_7314:
[----:B0-----:R0:W1:Y:S02]  /*20140*/  SYNCS.PHASECHK.TRANS64.TRYWAIT P0, [R4+URZ+0x28820], R0 ;  /* 0x02882000040075a7 */ /* 0x001064000800017f */
[----:B-1----:R-:W-:Y:S05]  /*20150*/  @!P0 NANOSLEEP.SYNCS 0x989680 ;  /* 0x009896800000895d */ /* 0x002fea0003900000 */
[----:B------:R-:W1:Y:S02]  /*20160*/  @!P0 SYNCS.PHASECHK.TRANS64 P0, [R4+URZ+0x28820], R0 ;  /* 0x02882000040085a7 */ /* 0x000e64000800007f */
[----:B-1----:R-:W-:Y:S05]  /*20170*/  @!P0 BRA `(.L_x_7314) ;  /* 0xfffffffc00f08947 */ /* 0x002fea000383ffff */
[----:B------:R-:W-:Y:S05]  /*20180*/  BRA `(.L_x_7539) ;  /* 0xffffffa000947947 */ /* 0x000fea000383ffff */
.L_x_7315:
        /* <DEDUP_REMOVED lines=11> */
.L_x_7541:
[----:B------:R-:W-:Y:S05]  /*20240*/  BSYNC B0 ;  /* 0x0000000000007941 */ /* 0x000fea0003800000 */
.L_x_7540:
[----:B------:R-:W-:Y:S05]  /*20250*/  BRA `(.L_x_7542) ;  /* 0xffffffa0007c7947 */ /* 0x000fea000383ffff */
.L_x_7316:
[----:B------:R-:W-:Y:S01]  /*20260*/  BSSY B0, `(.L_x_7543) ;  /* 0x0000006000007945 */ /* 0x000fe20003800000 */
[----:B------:R-:W-:-:S07]  /*20270*/  MOV R15, 0xffffffff ;  /* 0xffffffff000f7802 */ /* 0x000fce0000000f00 */
[----:B0-2---:R-:W-:Y:S05]  /*20280*/  WARPSYNC.COLLECTIVE R15, `(.L_x_7544) ;  /* 0x000000000f0c7348 */ /* 0x005fea0003c00000 */
[----:B------:R-:W-:Y:S02]  /*20290*/  ELECT P6, UR62, PT ;  /* 0x00000000003e782f */ /* 0x000fe400038c0000 */
[----:B------:R-:W-:Y:S01]  /*202a0*/  MOV R14, UR62 ;  /* 0x0000003e000e7c02 */ /* 0x000fe20008000f00 */
[----:B0-2---:R-:W-:Y:S10]  /*202b0*/  ENDCOLLECTIVE ;  /* 0x000000000000791b */ /* 0x005ff40003800000 */
.L_x_7544:
[----:B------:R-:W-:Y:S05]  /*202c0*/  BSYNC B0 ;  /* 0x0000000000007941 */ /* 0x000fea0003800000 */
.L_x_7543:
[----:B------:R-:W-:Y:S05]  /*202d0*/  BRA `(.L_x_7545) ;  /* 0xffffffa000707947 */ /* 0x000fea000383ffff */
.L_x_7318:
[----:B0-----:R0:W1:Y:S02]  /*202e0*/  SYNCS.PHASECHK.TRANS64.TRYWAIT P1, [R5+URZ+0x28840], R0 ;  /* 0x02884000050075a7 */ /* 0x001064000802017f */
[----:B-1----:R-:W-:Y:S05]  /*202f0*/  @!P1 NANOSLEEP.SYNCS 0x989680 ;  /* 0x009896800000995d */ /* 0x002fea0003900000 */
[----:B------:R-:W1:Y:S02]  /*20300*/  @!P1 SYNCS.PHASECHK.TRANS64 P1, [R5+URZ+0x28840], R0 ;  /* 0x02884000050095a7 */ /* 0x000e64000802007f */
[----:B-1----:R-:W-:Y:S05]  /*20310*/  @!P1 BRA `(.L_x_7318) ;  /* 0xfffffffc00f09947 */ /* 0x002fea000383ffff */
[----:B------:R-:W-:Y:S05]  /*20320*/  BRA `(.L_x_7546) ;  /* 0xffffffa000907947 */ /* 0x000fea000383ffff */
.L_x_7320:
[----:B-1----:R1:W3:Y:S02]  /*20330*/  SYNCS.PHASECHK.TRANS64.TRYWAIT P1, [R25+URZ+0x28840], R2 ;  /* 0x02884002190075a7 */ /* 0x0022e4000802017f */
[----:B---3--:R-:W-:Y:S05]  /*20340*/  @!P1 NANOSLEEP.SYNCS 0x989680 ;  /* 0x009896800000995d */ /* 0x008fea0003900000 */
[----:B------:R-:W3:Y:S02]  /*20350*/  @!P1 SYNCS.PHASECHK.TRANS64 P1, [R25+URZ+0x28840], R2 ;  /* 0x02884002190095a7 */ /* 0x000ee4000802007f */
[----:B---3--:R-:W-:Y:S05]  /*20360*/  @!P1 BRA `(.L_x_7320) ;  /* 0xfffffffc00f09947 */ /* 0x008fea000383ffff */
[----:B------:R-:W-:Y:S05]  /*20370*/  BRA `(.L_x_7547) ;  /* 0xffffffa0009c7947 */ /* 0x000fea000383ffff */
.L_x_7322:
[----:B---3--:R3:W4:Y:S02]  /*20380*/  SYNCS.PHASECHK.TRANS64.TRYWAIT P1, [R5+URZ+0x28860], R0 ;  /* 0x02886000050075a7 */ /* 0x008724000802017f */
[----:B----4-:R-:W-:Y:S05]  /*20390*/  @!P1 NANOSLEEP.SYNCS 0x989680 ;  /* 0x009896800000995d */ /* 0x010fea0003900000 */
[----:B------:R-:W4:Y:S02]  /*203a0*/  @!P1 SYNCS.PHASECHK.TRANS64 P1, [R5+URZ+0x28860], R0 ;  /* 0x02886000050095a7 */ /* 0x000f24000802007f */
[----:B----4-:R-:W-:Y:S05]  /*203b0*/  @!P1 BRA `(.L_x_7322) ;  /* 0xfffffffc00f09947 */ /* 0x010fea000383ffff */
[----:B------:R-:W-:Y:S05]  /*203c0*/  BRA `(.L_x_7548) ;  /* 0xffffffa000987947 */ /* 0x000fea000383ffff */
.L_x_7549:
        /* <DEDUP_REMOVED lines=11> */
.L_x_15858:


//--------------------- .text._ZN7cutlass13device_kernelIN5flash11enable_sm90INS1_16FlashAttnFwdSm90INS1_25CollectiveMainloopFwdSm90ILi2EN4cute5tupleIJNS5_1CILi1EEES8_S8_EEENS6_IJNS7_ILi128EEESA_SA_EEELi128ENS_6half_tEfNS_4arch4Sm90ELb0ELb1ELb1ELb0ELb1ELb0ELb0ELb1ELb1ELb1ELb0ELb0EEENS1_21CollectiveEpilogueFwdISB_S9_SC_SE_Li256ELb0ELb1ELb0ELb0EEENS1_30DynamicPersistentTileSchedulerILi256ELi128ELb0ELb1ELb1EEEEEEEEEvNT_6ParamsE --------------------------
	.section	.text._ZN7cutlass13device_kernelIN5flash11enable_sm90INS1_16FlashAttnFwdSm90INS1_25CollectiveMainloopFwdSm90ILi2EN4cute5tupleIJNS5_1CILi1EEES8_S8_EEENS6_IJNS7_ILi128EEESA_SA_EEELi128ENS_6half_tEfNS_4arch4Sm90ELb0ELb1ELb1ELb0ELb1ELb0ELb0ELb1ELb1ELb1ELb0ELb0EEENS1_21CollectiveEpilogueFwdISB_S9_SC_SE_Li256ELb0ELb1ELb0ELb0EEENS1_30DynamicPersistentTileSchedulerILi256ELi128ELb0ELb1ELb1EEEEEEEEEvNT_6ParamsE,"ax",@progbits
	.align	128
.text._ZN7cutlass13device_kernelIN5flash11enable_sm90INS1_16FlashAttnFwdSm90INS1_25CollectiveMainloopFwdSm90ILi2EN4cute5tupleIJNS5_1CILi1EEES8_S8_EEENS6_IJNS7_ILi128EEESA_SA_EEELi128ENS_6half_tEfNS_4arch4Sm90ELb0ELb1ELb1ELb0ELb1ELb0ELb0ELb1ELb1ELb1ELb0ELb0EEENS1_21CollectiveEpilogueFwdISB_S9_SC_SE_Li256ELb0ELb1ELb0ELb0EEENS1_30DynamicPersistentTileSchedulerILi256ELi128ELb0ELb1ELb1EEEEEEEEEvNT_6ParamsE:
        .type           _ZN7cutlass13device_kernelIN5flash11enable_sm90INS1_16FlashAttnFwdSm90INS1_25CollectiveMainloopFwdSm90ILi2EN4cute5tupleIJNS5_1CILi1EEES8_S8_EEENS6_IJNS7_ILi128EEESA_SA_EEELi128ENS_6half_tEfNS_4arch4Sm90ELb0ELb1ELb1ELb0ELb1ELb0ELb0ELb1ELb1ELb1ELb0ELb0EEENS1_21CollectiveEpilogueFwdISB_S9_SC_SE_Li256ELb0ELb1ELb0ELb0EEENS1_30DynamicPersistentTileSchedulerILi256ELi128ELb0ELb1ELb1EEEEEEEEEvNT_6ParamsE,@function
        .size           _ZN7cutlass13device_kernelIN5flash11enable_sm90INS1_16FlashAttnFwdSm90INS1_25CollectiveMainloopFwdSm90ILi2EN4cute5tupleIJNS5_1CILi1EEES8_S8_EEENS6_IJNS7_ILi128EEESA_SA_EEELi128ENS_6half_tEfNS_4arch4Sm90ELb0ELb1ELb1ELb0ELb1ELb0ELb0ELb1ELb1ELb1ELb0ELb0EEENS1_21CollectiveEpilogueFwdISB_S9_SC_SE_Li256ELb0ELb1ELb0ELb0EEENS1_30DynamicPersistentTileSchedulerILi256ELi128ELb0ELb1ELb1EEEEEEEEEvNT_6ParamsE,(.L_x_15859 - _ZN7cutlass13device_kernelIN5flash11enable_sm90INS1_16FlashAttnFwdSm90INS1_25CollectiveMainloopFwdSm90ILi2EN4cute5tupleIJNS5_1CILi1EEES8_S8_EEENS6_IJNS7_ILi128EEESA_SA_EEELi128ENS_6half_tEfNS_4arch4Sm90ELb0ELb1ELb1ELb0ELb1ELb0ELb0ELb1ELb1ELb1ELb0ELb0EEENS1_21CollectiveEpilogueFwdISB_S9_SC_SE_Li256ELb0ELb1ELb0ELb0EEENS1_30DynamicPersistentTileSchedulerILi256ELi128ELb0ELb1ELb1EEEEEEEEEvNT_6ParamsE)
        .other          _ZN7cutlass13device_kernelIN5flash11enable_sm90INS1_16FlashAttnFwdSm90INS1_25CollectiveMainloopFwdSm90ILi2EN4cute5tupleIJNS5_1CILi1EEES8_S8_EEENS6_IJNS7_ILi128EEESA_SA_EEELi128ENS_6half_tEfNS_4arch4Sm90ELb0ELb1ELb1ELb0ELb1ELb0ELb0ELb1ELb1ELb1ELb0ELb0EEENS1_21CollectiveEpilogueFwdISB_S9_SC_SE_Li256ELb0ELb1ELb0ELb0EEENS1_30DynamicPersistentTileSchedulerILi256ELi128ELb0ELb1ELb1EEEEEEEEEvNT_6ParamsE,@"STO_CUDA_ENTRY STV_DEFAULT"
_ZN7cutlass13device_kernelIN5flash11enable_sm90INS1_16FlashAttnFwdSm90INS1_25CollectiveMainloopFwdSm90ILi2EN4cute5tupleIJNS5_1CILi1EEES8_S8_EEENS6_IJNS7_ILi128EEESA_SA_EEELi128ENS_6half_tEfNS_4arch4Sm90ELb0ELb1ELb1ELb0ELb1ELb0ELb0ELb1ELb1ELb1ELb0ELb0EEENS1_21CollectiveEpilogueFwdISB_S9_SC_SE_Li256ELb0ELb1ELb0ELb0EEENS1_30DynamicPersistentTileSchedulerILi256ELi128ELb0ELb1ELb1EEEEEEEEEvNT_6ParamsE:
[----:B------:R-:W0:Y:S01]  /*0000*/  LDC R1, c[0x0][0x28] ;  /* 0x00000a00ff017b82 */ /* 0x000e220000000800 */
[----:B------:R-:W1:Y:S01]  /*0010*/  S2R R3, SR_TID.X ;  /* 0x0000000000037919 */ /* 0x000e620000002100 */
[----:B------:R-:W-:Y:S01]  /*0020*/  ELECT P0, URZ, PT ;  /* 0x00000000003f782f */ /* 0x000fe20003800000 */
[----:B------:R-:W-:Y:S01]  /*0030*/  UMOV UR4, 0x80 ;  /* 0x0000008000047882 */ /* 0x000fe20000000000 */
[----:B------:R-:W-:Y:S01]  /*0040*/  UMOV UR7, 0x100 ;  /* 0x0000010000077882 */ /* 0x000fe20000000000 */
[--C-:B-1----:R-:W-:Y:S02]  /*0050*/  SHF.R.U32.HI R0, RZ, 0x5, R3.reuse ;  /* 0x00000005ff007819 */ /* 0x102fe40000011603 */
[----:B------:R-:W-:-:S03]  /*0060*/  SHF.R.U32.HI R23, RZ, 0x7, R3 ;  /* 0x00000007ff177819 */ /* 0x000fc60000011603 */
[----:B------:R-:W1:Y:S04]  /*0070*/  SHFL.IDX PT, R2, R0, RZ, 0x1f ;  /* 0x00001fff00027589 */ /* 0x000e6800000e0000 */
[----:B------:R2:W3:Y:S01]  /*0080*/  SHFL.IDX PT, R3, R23, RZ, 0x1f ;  /* 0x00001fff17037589 */ /* 0x0004e200000e0000 */
[C---:B-1----:R-:W-:Y:S02]  /*0090*/  ISETP.NE.OR P0, PT, R2.reuse, RZ, !P0 ;  /* 0x000000ff0200720c */ /* 0x042fe40004705670 */
[----:B------:R-:W-:-:S11]  /*00a0*/  ISETP.NE.AND P1, PT, R2, RZ, PT ;  /* 0x000000ff0200720c */ /* 0x000fd60003f25270 */
        /* <DEDUP_REMOVED lines=12> */
[----:B------:R2:W1:Y:S06]  /*0170*/  @!UP0 SYNCS.EXCH.64 URZ, [UR8+0x28800], UR4 ;  /* 0x02880004083f85b2 */ /* 0x00046c0008000100 */
[----:B------:R2:W4:Y:S02]  /*0180*/  @!UP1 SYNCS.EXCH.64 URZ, [UR8+0x28820], UR6 ;  /* 0x02882006083f95b2 */ /* 0x0005240008000100 */
[----:B0-23--:R-:W-:Y:S05]  /*0190*/  @P1 BRA `(.L_x_7550) ;  /* 0x0000000000481947 */ /* 0x00dfea0003800000 */
        /* <DEDUP_REMOVED lines=13> */
[----:B0-----:R0:W2:Y:S08]  /*0270*/  SYNCS.EXCH.64 URZ, [UR8+0x28830], UR4 ;  /* 0x02883004083f75b2 */ /* 0x0010b00008000100 */
[----:B------:R0:W3:Y:S01]  /*0280*/  SYNCS.EXCH.64 URZ, [UR8+0x28840], UR6 ;  /* 0x02884006083f75b2 */ /* 0x0000e20008000100 */
[----:B------:R0:W0:Y:S01]  /*0290*/  SYNCS.EXCH.64 URZ, [UR8+0x28838], UR4 ;  /* 0x02883804083f75b2 */ /* 0x0000220008000100 */
[----:B------:R0:W0:Y:S01]  /*02a0*/  SYNCS.EXCH.64 URZ, [UR8+0x28848], UR6 ;  /* 0x02884806083f75b2 */ /* 0x0000220008000100 */
[----:B------:R-:W-:Y:S01]  /*02b0*/  NOP ;  /* 0x0000000000007918 */ /* 0x000fe20000000000 */
.L_x_7550:
        /* <DEDUP_REMOVED lines=22> */
.L_x_7551:
        /* <DEDUP_REMOVED lines=18> */
.L_x_7552:
        /* <DEDUP_REMOVED lines=22> */
.L_x_7553:
        /* <DEDUP_REMOVED lines=23> */
.L_x_7554:
        /* <DEDUP_REMOVED lines=8> */
.L_x_7556:
[----:B------:R-:W-:-:S08]  /*0890*/  NOP ;  /* 0x0000000000007918 */ /* 0x000fd00000000000 */
[----:B------:R-:W0:Y:S02]  /*08a0*/  USETMAXREG.TRY_ALLOC.CTAPOOL UP0, 0xe8 ;  /* 0x000000e8000079c8 */ /* 0x000e240008000600 */
[----:B0-----:R-:W-:-:S13]  /*08b0*/  PLOP3.LUT P0, PT, PT, PT, UP0, 0x80, 0x0 ;  /* 0x000000000000781c */ /* 0x001fda0003f0f008 */
[----:B------:R-:W-:Y:S05]  /*08c0*/  @!P0 BRA `(.L_x_7556) ;  /* 0xfffffffc00f08947 */ /* 0x000fea000383ffff */
[----:B------:R-:W0:Y:S01]  /*08d0*/  S2R R2, SR_TID.X ;  /* 0x0000000000027919 */ /* 0x000e220000002100 */
[----:B------:R-:W1:Y:S08]  /*08e0*/  S2UR UR4, SR_CTAID.X ;  /* 0x00000000000479c3 */ /* 0x000e700000002500 */
[----:B------:R-:W-:Y:S08]  /*08f0*/  BAR.ARV 0x4, 0x180 ;  /* 0x0106000000007b1d */ /* 0x000ff00000002000 */
[----:B------:R-:W-:Y:S06]  /*0900*/  BAR.ARV 0x8, 0x180 ;  /* 0x0206000000007b1d */ /* 0x000fec0000002000 */
[----:B0-----:R-:W-:-:S04]  /*0910*/  LOP3.LUT R0, R2, 0xffffff80, RZ, 0xc0, !PT ;  /* 0xffffff8002007812 */ /* 0x001fc800078ec0ff */
[----:B------:R-:W-:Y:S02]  /*0920*/  ISETP.NE.AND P0, PT, R0, 0x80, PT ;  /* 0x000000800000780c */ /* 0x000fe40003f05270 */
[----:B------:R-:W1:Y:S11]  /*0930*/  LDC R0, c[0x0][0xc38] ;  /* 0x00030e00ff007b82 */ /* 0x000e760000000800 */
[----:B------:R-:W-:Y:S06]  /*0940*/  @!P0 BAR.ARV 0x9, 0x100 ;  /* 0x0244000000008b1d */ /* 0x000fec0000002000 */
[----:B-1----:R-:W-:-:S13]  /*0950*/  ISETP.LE.AND P0, PT, R0, UR4, PT ;  /* 0x0000000400007c0c */ /* 0x002fda000bf03270 */
        /* <DEDUP_REMOVED lines=10> */
[----:B------:R-:W-:Y:S01]  /*0a00*/  SHF.R.S32.HI R186, RZ, 0x7, R3 ;  /* 0x00000007ffba7819 */ /* 0x000fe20000011403 */
[----:B------:R-:W-:Y:S02]  /*0a10*/  IMAD.SHL.U32 R6, R4, 0x20, RZ ;  /* 0x0000002004067824 */ /* 0x000fe400078e00ff */
[----:B------:R-:W-:Y:S01]  /*0a20*/  IMAD.IADD R185, R191, 0x1, -R2 ;  /* 0x00000001bfb97824 */ /* 0x000fe200078e0a02 */
[----:B------:R-:W-:-:S02]  /*0a30*/  LEA.HI R2, R0, R191, RZ, 0x4 ;  /* 0x000000bf00027211 */ /* 0x000fc400078f20ff */
[----:B------:R-:W-:Y:S02]  /*0a40*/  LOP3.LUT R7, R6, 0xfffffc00, RZ, 0xc0, !PT ;  /* 0xfffffc0006077812 */ /* 0x000fe400078ec0ff */
[----:B------:R-:W-:Y:S02]  /*0a50*/  LOP3.LUT R4, R2, 0x3fffff0, RZ, 0xc0, !PT ;  /* 0x03fffff002047812 */ /* 0x000fe400078ec0ff */
[----:B------:R-:W-:Y:S02]  /*0a60*/  SHF.R.S32.HI R8, RZ, 0x1f, R185 ;  /* 0x0000001fff087819 */ /* 0x000fe400000114b9 */
[----:B------:R-:W-:Y:S01]  /*0a70*/  SHF.R.S32.HI R5, RZ, 0x4, R2 ;  /* 0x00000004ff057819 */ /* 0x000fe20000011402 */
[----:B------:R-:W-:Y:S01]  /*0a80*/  IMAD.IADD R4, R191, 0x1, -R4 ;  /* 0x00000001bf047824 */ /* 0x000fe200078e0a04 */
[----:B------:R-:W-:Y:S02]  /*0a90*/  LEA.HI R9, R8, R185, RZ, 0x2 ;  /* 0x000000b908097211 */ /* 0x000fe400078f10ff */
[----:B------:R-:W-:Y:S01]  /*0aa0*/  LEA.HI R2, R2, R5, RZ, 0x1 ;  /* 0x0000000502027211 */ /* 0x000fe200078f08ff */
[----:B------:R-:W-:Y:S01]  /*0ab0*/  IMAD R7, R4, 0x40, R7 ;  /* 0x0000004004077824 */ /* 0x000fe200078e0207 */
[----:B------:R-:W-:-:S02]  /*0ac0*/  LEA.HI R4, R0, R191, RZ, 0x2 ;  /* 0x000000bf00047211 */ /* 0x000fc400078f10ff */
[--C-:B------:R-:W-:Y:S02]  /*0ad0*/  SHF.R.S32.HI R6, RZ, 0x2, R9.reuse ;  /* 0x00000002ff067819 */ /* 0x100fe40000011409 */
[----:B------:R-:W-:Y:S02]  /*0ae0*/  SHF.R.S32.HI R11, RZ, 0x1f, R9 ;  /* 0x0000001fff0b7819 */ /* 0x000fe40000011409 */
[----:B------:R-:W-:Y:S02]  /*0af0*/  LOP3.LUT R2, R2, 0x1ffffffe, RZ, 0xc0, !PT ;  /* 0x1ffffffe02027812 */ /* 0x000fe400078ec0ff */
[----:B------:R-:W-:Y:S02]  /*0b00*/  LOP3.LUT R4, R4, 0xfffffffc, RZ, 0xc0, !PT ;  /* 0xfffffffc04047812 */ /* 0x000fe400078ec0ff */
[----:B------:R-:W-:Y:S01]  /*0b10*/  LEA.HI R0, R0, R191, RZ, 0x3 ;  /* 0x000000bf00007211 */ /* 0x000fe200078f18ff */
[----:B------:R-:W-:Y:S01]  /*0b20*/  IMAD.IADD R2, R5, 0x1, -R2 ;  /* 0x0000000105027824 */ /* 0x000fe200078e0a02 */
[----:B------:R-:W-:Y:S01]  /*0b30*/  LEA.HI R11, R11, R6, RZ, 0x3 ;  /* 0x000000060b0b7211 */ /* 0x000fe200078f18ff */
[----:B------:R-:W-:Y:S01]  /*0b40*/  IMAD.IADD R4, R191, 0x1, -R4 ;  /* 0x00000001bf047824 */ /* 0x000fe200078e0a04 */
[----:B------:R-:W-:Y:S01]  /*0b50*/  LOP3.LUT R22, R0, 0xfffffff8, RZ, 0xc0, !PT ;  /* 0xfffffff800167812 */ /* 0x000fe200078ec0ff */
[----:B------:R-:W-:Y:S01]  /*0b60*/  IMAD R188, R2, 0x8, R7 ;  /* 0x0000000802bc7824 */ /* 0x000fe200078e0207 */
[----:B------:R-:W-:-:S02]  /*0b70*/  LOP3.LUT R11, R11, 0xfffffff8, RZ, 0xc0, !PT ;  /* 0xfffffff80b0b7812 */ /* 0x000fc400078ec0ff */
[----:B------:R-:W-:Y:S01]  /*0b80*/  LEA.HI R8, R8, R185, RZ, 0x5 ;  /* 0x000000b908087211 */ /* 0x000fe200078f28ff */
[----:B------:R-:W-:Y:S01]  /*0b90*/  IMAD.IADD R22, R191, 0x1, -R22 ;  /* 0x00000001bf167824 */ /* 0x000fe200078e0a16 */
[----:B------:R-:W-:Y:S01]  /*0ba0*/  LEA.HI R3, R3, R186, RZ, 0x1 ;  /* 0x000000ba03037211 */ /* 0x000fe200078f08ff */
[----:B------:R-:W-:Y:S01]  /*0bb0*/  IMAD.IADD R11, R6, 0x1, -R11 ;  /* 0x00000001060b7824 */ /* 0x000fe200078e0a0b */
[----:B------:R-:W-:Y:S01]  /*0bc0*/  LEA.HI R2, R4, R4, RZ, 0x1 ;  /* 0x0000000404027211 */ /* 0x000fe200078f08ff */
[----:B------:R-:W-:Y:S01]  /*0bd0*/  IMAD.SHL.U32 R18, R22, 0x8, RZ ;  /* 0x0000000816127824 */ /* 0x000fe200078e00ff */
[----:B------:R-:W-:Y:S02]  /*0be0*/  SHF.R.S32.HI R8, RZ, 0x5, R8 ;  /* 0x00000005ff087819 */ /* 0x000fe40000011408 */
[----:B------:R-:W-:Y:S01]  /*0bf0*/  LOP3.LUT R3, R3, 0x3fffffe, RZ, 0xc0, !PT ;  /* 0x03fffffe03037812 */ /* 0x000fe200078ec0ff */
[----:B------:R-:W-:Y:S01]  /*0c00*/  VIADD R19, R18, 0x40 ;  /* 0x0000004012137836 */ /* 0x000fe20000000000 */
[----:B------:R-:W-:Y:S01]  /*0c10*/  LOP3.LUT R5, R2, 0x1ffffffe, RZ, 0xc0, !PT ;  /* 0x1ffffffe02057812 */ /* 0x000fe200078ec0ff */
[----:B------:R-:W-:Y:S01]  /*0c20*/  IMAD R8, R8, 0x10, R11 ;  /* 0x0000001008087824 */ /* 0x000fe200078e020b */
[----:B------:R-:W-:Y:S01]  /*0c30*/  LOP3.LUT R16, R9, 0x7ffffffc, RZ, 0xc0, !PT ;  /* 0x7ffffffc09107812 */ /* 0x000fe200078ec0ff */
[----:B------:R-:W-:Y:S01]  /*0c40*/  IMAD.IADD R3, R186, 0x1, -R3 ;  /* 0x00000001ba037824 */ /* 0x000fe200078e0a03 */
[----:B------:R-:W-:Y:S01]  /*0c50*/  SHF.R.S32.HI R184, RZ, 0x3, R0 ;  /* 0x00000003ffb87819 */ /* 0x000fe20000011400 */
[----:B------:R-:W-:Y:S01]  /*0c60*/  IMAD.IADD R4, R4, 0x1, -R5 ;  /* 0x0000000104047824 */ /* 0x000fe200078e0a05 */
[----:B------:R-:W-:Y:S01]  /*0c70*/  SHF.R.S32.HI R190, RZ, 0x1f, R18 ;  /* 0x0000001fffbe7819 */ /* 0x000fe20000011412 */
[----:B------:R-:W-:Y:S01]  /*0c80*/  IMAD R187, R3, 0x40, R8 ;  /* 0x0000004003bb7824 */ /* 0x000fe200078e0208 */
[----:B------:R-:W-:Y:S01]  /*0c90*/  SHF.R.S32.HI R189, RZ, 0x1f, R19 ;  /* 0x0000001fffbd7819 */ /* 0x000fe20000011413 */
[----:B------:R-:W-:-:S02]  /*0ca0*/  IMAD.IADD R16, R185, 0x1, -R16 ;  /* 0x00000001b9107824 */ /* 0x000fc400078e0a10 */
[----:B------:R-:W-:-:S07]  /*0cb0*/  IMAD R17, R4, 0x8, R187 ;  /* 0x0000000804117824 */ /* 0x000fce00078e02bb */
.L_x_7661:
        /* <DEDUP_REMOVED lines=12> */
[----:B012345:R-:W-:Y:S05]  /*0d80*/  @!P0 BRA `(.L_x_7557) ;  /* 0x0000000000208947 */ /* 0x03ffea0003800000 */
        /* <DEDUP_REMOVED lines=8> */
.L_x_7557:
[----:B------:R-:W-:Y:S01]  /*0e10*/  ULDC UR7, c[0x0][0xc54] ;  /* 0x0003150000077ab9 */ /* 0x000fe20000000800 */
[----:B------:R-:W-:Y:S01]  /*0e20*/  UMOV UR6, UR9 ;  /* 0x0000000900067c82 */ /* 0x000fe20008000000 */
[----:B------:R-:W-:-:S11]  /*0e30*/  UISETP.NE.AND UP0, UPT, UR7, 0x1, UPT ;  /* 0x000000010700788c */ /* 0x000fd6000bf05270 */
[----:B------:R-:W-:Y:S02]  /*0e40*/  @UP0 ULDC.64 UR10, c[0x0][0xc58] ;  /* 0x00031600000a0ab9 */ /* 0x000fe40000000a00 */
[----:B------:R-:W-:-:S04]  /*0e50*/  UIMAD.WIDE.U32 UR4, UR9, UR10, URZ ;  /* 0x0000000a090472a5 */ /* 0x000fc8000f8e003f */
[----:B------:R-:W-:-:S04]  /*0e60*/  @UP0 USHF.R.U32.HI UR6, URZ, UR11, UR5 ;  /* 0x0000000b3f060299 */ /* 0x000fc80008011605 */
[----:B------:R-:W-:-:S12]  /*0e70*/  UIMAD UR4, UR6, UR7, URZ ;  /* 0x00000007060472a4 */ /* 0x000fd8000f8e023f */
.L_x_7558:
[----:B------:R-:W-:Y:S01]  /*0e80*/  ULOP3.LUT UR6, URZ, UR6, URZ, 0x33, !UPT ;  /* 0x000000063f067292 */ /* 0x000fe2000f8e333f */
[----:B------:R-:W-:Y:S01]  /*0e90*/  ULDC UR7, c[0x0][0x448] ;  /* 0x0001120000077ab9 */ /* 0x000fe20000000800 */
[----:B------:R-:W-:Y:S01]  /*0ea0*/  ULDC UR5, c[0x0][0xc3c] ;  /* 0x00030f0000057ab9 */ /* 0x000fe20000000800 */
[----:B------:R-:W-:Y:S02]  /*0eb0*/  UISETP.NE.AND UP3, UPT, UR7, 0x1, UPT ;  /* 0x000000010700788c */ /* 0x000fe4000bf65270 */
[----:B------:R-:W-:Y:S01]  /*0ec0*/  UIADD3 UR6, UR6, UR5, URZ ;  /* 0x0000000506067290 */ /* 0x000fe2000fffe03f */
[----:B------:R-:W-:Y:S01]  /*0ed0*/  ULDC.64 UR10, c[0x0][0x418] ;  /* 0x00010600000a7ab9 */ /* 0x000fe20000000a00 */
[----:B------:R-:W-:Y:S01]  /*0ee0*/  UIADD3 UR4, UR9, -UR4, URZ ;  /* 0x8000000409047290 */ /* 0x000fe2000fffe03f */
[----:B------:R-:W-:Y:S01]  /*0ef0*/  ULDC UR38, c[0x0][0xc48] ;  /* 0x0003120000267ab9 */ /* 0x000fe20000000800 */
[----:B------:R-:W-:Y:S02]  /*0f00*/  UISETP.NE.U32.AND UP0, UPT, UR10, URZ, UPT ;  /* 0x0000003f0a00728c */ /* 0x000fe4000bf05070 */
[----:B------:R-:W-:-:S02]  /*0f10*/  USHF.L.U32 UR37, UR6, 0x7, URZ ;  /* 0x0000000706257899 */ /* 0x000fc4000800063f */
[----:B------:R-:W-:Y:S01]  /*0f20*/  UISETP.NE.AND UP1, UPT, UR38, 0x1, UPT ;  /* 0x000000012600788c */ /* 0x000fe2000bf25270 */
[----:B------:R-:W-:Y:S01]  /*0f30*/  ULDC UR13, c[0x0][0xc54] ;  /* 0x00031500000d7ab9 */ /* 0x000fe20000000800 */
[----:B------:R-:W-:Y:S02]  /*0f40*/  UISETP.NE.AND.EX UP0, UPT, UR11, URZ, UPT, UP0 ;  /* 0x0000003f0b00728c */ /* 0x000fe4000bf05300 */
[----:B------:R-:W-:Y:S02]  /*0f50*/  UIADD3 UR10, UR37, 0x7f, URZ ;  /* 0x0000007f250a7890 */ /* 0x000fe4000fffe03f */
[----:B------:R-:W-:Y:S01]  /*0f60*/  UIMAD UR13, UR8, UR13, UR4 ;  /* 0x0000000d080d72a4 */ /* 0x000fe2000f8e0204 */
[----:B------:R-:W-:Y:S01]  /*0f70*/  ULDC UR43, c[0x0][0x424] ;  /* 0x00010900002b7ab9 */ /* 0x000fe20000000800 */
[----:B------:R-:W-:Y:S01]  /*0f80*/  ULDC UR54, c[0x0][0x288] ;  /* 0x0000a20000367ab9 */ /* 0x000fe20000000800 */
[----:B------:R-:W-:Y:S01]  /*0f90*/  ULDC.64 UR4, c[0x0][0x9e0] ;  /* 0x0002780000047ab9 */ /* 0x000fe20000000a00 */
[----:B------:R-:W-:Y:S01]  /*0fa0*/  @UP3 ULDC UR8, c[0x0][0x44c] ;  /* 0x0001130000083ab9 */ /* 0x000fe20000000800 */
[----:B------:R-:W-:-:S02]  /*0fb0*/  UIADD3 UR11, -UR54, 0x1, URZ ;  /* 0x00000001360b7890 */ /* 0x000fc4000fffe13f */
[----:B------:R-:W-:Y:S02]  /*0fc0*/  UISETP.GE.AND UP2, UPT, UR5, 0x1, UPT ;  /* 0x000000010500788c */ /* 0x000fe4000bf46270 */
[----:B------:R-:W-:Y:S02]  /*0fd0*/  USEL UR43, UR43, 0x1, UP0 ;  /* 0x000000012b2b7887 */ /* 0x000fe40008000000 */
[----:B------:R-:W-:Y:S01]  /*0fe0*/  UIMAD.WIDE.U32 UR8, UR10, UR8, URZ ;  /* 0x000000080a0872a5 */ /* 0x000fe2000f8e003f */
[----:B------:R-:W-:Y:S01]  /*0ff0*/  ULDC UR12, c[0x0][0x2f0] ;  /* 0x0000bc00000c7ab9 */ /* 0x000fe20000000800 */
[----:B------:R-:W-:Y:S01]  /*1000*/  @UP3 ULDC UR15, c[0x0][0x450] ;  /* 0x00011400000f3ab9 */ /* 0x000fe20000000800 */
[----:B------:R-:W-:Y:S01]  /*1010*/  @UP1 ULDC UR6, c[0x0][0xc4c] ;  /* 0x0003130000061ab9 */ /* 0x000fe20000000800 */
[----:B------:R-:W-:Y:S01]  /*1020*/  UIMAD UR11, UR43, UR12, UR11 ;  /* 0x0000000c2b0b72a4 */ /* 0x000fe2000f8e020b */
[----:B------:R-:W-:Y:S01]  /*1030*/  PLOP3.LUT P0, PT, PT, PT, UP2, 0x40, 0x0 ;  /* 0x000000000000781c */ /* 0x000fe20003f0e828 */
[----:B------:R-:W-:-:S02]  /*1040*/  @UP3 USHF.R.U32.HI UR10, URZ, UR15, UR9 ;  /* 0x0000000f3f0a3299 */ /* 0x000fc40008011609 */
[----:B------:R-:W-:Y:S01]  /*1050*/  UIMAD.WIDE.U32 UR6, UR13, UR6, URZ ;  /* 0x000000060d0672a5 */ /* 0x000fe2000f8e003f */
[----:B------:R-:W-:Y:S01]  /*1060*/  @UP1 ULDC UR14, c[0x0][0xc50] ;  /* 0x00031400000e1ab9 */ /* 0x000fe20000000800 */
[----:B------:R-:W-:Y:S01]  /*1070*/  UIADD3 UR10, UR11, UR10, URZ ;  /* 0x0000000a0b0a7290 */ /* 0x000fe2000fffe03f */
[----:B------:R-:W-:Y:S01]  /*1080*/  UMOV UR44, UR13 ;  /* 0x0000000d002c7c82 */ /* 0x000fe20008000000 */
[----:B------:R-:W-:Y:S02]  /*1090*/  @UP1 USHF.R.U32.HI UR44, URZ, UR14, UR7 ;  /* 0x0000000e3f2c1299 */ /* 0x000fe40008011607 */
[----:B------:R-:W-:Y:S02]  /*10a0*/  UIADD3 UR4, UR10, UR4, URZ ;  /* 0x000000040a047290 */ /* 0x000fe4000fffe03f */
[----:B------:R-:W-:Y:S02]  /*10b0*/  UIADD3 UR6, -UR44, URZ, URZ ;  /* 0x0000003f2c067290 */ /* 0x000fe4000fffe13f */
[----:B------:R-:W-:-:S02]  /*10c0*/  UP2UR UR50, UPR, URZ, 0x8 ;  /* 0x000000083f327883 */ /* 0x000fc40008000000 */
[----:B------:R-:W-:Y:S01]  /*10d0*/  UP2UR UR49, UPR, URZ, 0x4 ;  /* 0x000000043f317883 */ /* 0x000fe20008000000 */
[----:B------:R-:W-:Y:S01]  /*10e0*/  IMAD.U32 R0, RZ, RZ, UR4 ;  /* 0x00000004ff007e24 */ /* 0x000fe2000f8e00ff */
[----:B------:R-:W-:Y:S01]  /*10f0*/  UIMAD UR38, UR38, UR6, UR13 ;  /* 0x00000006262672a4 */ /* 0x000fe2000f8e020d */
[----:B------:R-:W-:Y:S11]  /*1100*/  @P0 BRA `(.L_x_7559) ;  /* 0x0000000000400947 */ /* 0x000ff60003800000 */
        /* <DEDUP_REMOVED lines=10> */
.L_x_7560:
[----:B------:R-:W-:-:S11]  /*11b0*/  UISETP.NE.AND UP0, UPT, UR5, 0x1, UPT ;  /* 0x000000010500788c */ /* 0x000fd6000bf05270 */
[----:B------:R-:W-:Y:S02]  /*11c0*/  @UP0 ULDC.64 UR8, c[0x0][0x9e8] ;  /* 0x00027a0000080ab9 */ /* 0x000fe40000000a00 */
[----:B------:R-:W-:-:S04]  /*11d0*/  UIMAD.WIDE.U32 UR6, UR4, UR8, URZ ;  /* 0x00000008040672a5 */ /* 0x000fc8000f8e003f */
[----:B------:R-:W-:-:S12]  /*11e0*/  @UP0 USHF.R.U32.HI UR4, URZ, UR9, UR7 ;  /* 0x000000093f040299 */ /* 0x000fd80008011607 */
.L_x_7561:
[----:B------:R-:W-:-:S06]  /*11f0*/  UIMAD UR4, UR4, UR5, UR5 ;  /* 0x00000005040472a4 */ /* 0x000fcc000f8e0205 */
[----:B------:R-:W-:-:S07]  /*1200*/  VIMNMX R0, R0, UR4, PT ;  /* 0x0000000400007c48 */ /* 0x000fce000bfe0100 */
.L_x_7559:
[----:B------:R-:W-:Y:S01]  /*1210*/  UISETP.NE.AND UP0, UPT, UR50, URZ, UPT ;  /* 0x0000003f3200728c */ /* 0x000fe2000bf05270 */
[----:B------:R-:W-:Y:S01]  /*1220*/  VIADD R0, R0, 0x7f ;  /* 0x0000007f00007836 */ /* 0x000fe20000000000 */
[----:B------:R-:W-:Y:S01]  /*1230*/  UMOV UR9, UR37 ;  /* 0x0000002500097c82 */ /* 0x000fe20008000000 */
[----:B------:R-:W-:Y:S02]  /*1240*/  UIMAD UR4, UR43, UR12, 0x7f ;  /* 0x0000007f2b0474a4 */ /* 0x000fe4000f8e020c */
[----:B------:R-:W-:Y:S01]  /*1250*/  UIMAD UR54, UR43, UR12, -UR54 ;  /* 0x0000000c2b3672a4 */ /* 0x000fe2000f8e0a36 */
[----:B------:R-:W-:Y:S01]  /*1260*/  SHF.R.S32.HI R3, RZ, 0x1f, R0 ;  /* 0x0000001fff037819 */ /* 0x000fe20000011400 */
[----:B------:R-:W-:Y:S01]  /*1270*/  USHF.R.S32.HI UR8, URZ, 0x1f, UR4 ;  /* 0x0000001f3f087899 */ /* 0x000fe20008011404 */
[----:B------:R-:W-:Y:S02]  /*1280*/  ULDC UR10, c[0x0][0x9dc] ;  /* 0x00027700000a7ab9 */ /* 0x000fe40000000800 */
[----:B------:R-:W-:Y:S01]  /*1290*/  LEA.HI R3, R3, R0, RZ, 0x7 ;  /* 0x0000000003037211 */ /* 0x000fe200078f38ff */
[----:B------:R-:W-:Y:S01]  /*12a0*/  @UP0 ULDC UR6, c[0x0][0x44c] ;  /* 0x0001130000060ab9 */ /* 0x000fe20000000800 */
[----:B------:R-:W-:Y:S01]  /*12b0*/  @UP0 ULDC UR11, c[0x0][0x450] ;  /* 0x00011400000b0ab9 */ /* 0x000fe20000000800 */
[----:B------:R-:W-:Y:S01]  /*12c0*/  UIMAD.WIDE.U32 UR6, UR37, UR6, URZ ;  /* 0x00000006250672a5 */ /* 0x000fe2000f8e003f */
[----:B------:R-:W-:Y:S01]  /*12d0*/  SHF.R.S32.HI R3, RZ, 0x7, R3 ;  /* 0x00000007ff037819 */ /* 0x000fe20000011403 */
[----:B------:R-:W-:-:S02]  /*12e0*/  ULEA.HI UR8, UR8, UR4, URZ, 0x7 ;  /* 0x0000000408087291 */ /* 0x000fc4000f8f383f */
[----:B------:R-:W-:Y:S02]  /*12f0*/  @UP0 USHF.R.U32.HI UR9, URZ, UR11, UR7 ;  /* 0x0000000b3f090299 */ /* 0x000fe40008011607 */
[----:B------:R-:W-:Y:S02]  /*1300*/  UISETP.GE.AND UP0, UPT, UR5, 0x1, UPT ;  /* 0x000000010500788c */ /* 0x000fe4000bf06270 */
[----:B------:R-:W-:Y:S02]  /*1310*/  USHF.R.S32.HI UR8, URZ, 0x7, UR8 ;  /* 0x000000073f087899 */ /* 0x000fe40008011408 */
[----:B------:R-:W-:Y:S02]  /*1320*/  UIADD3 UR4, UR54, UR9, URZ ;  /* 0x0000000936047290 */ /* 0x000fe4000fffe03f */
[----:B------:R-:W-:Y:S02]  /*1330*/  PLOP3.LUT P0, PT, PT, PT, UP0, 0x40, 0x0 ;  /* 0x000000000000781c */ /* 0x000fe40003f0e808 */
[----:B------:R-:W-:Y:S01]  /*1340*/  UIADD3 UR9, UR4, -UR10, URZ ;  /* 0x8000000a04097290 */ /* 0x000fe2000fffe03f */
[----:B------:R-:W-:-:S10]  /*1350*/  VIMNMX R88, R3, UR8, PT ;  /* 0x0000000803587c48 */ /* 0x000fd4000bfe0100 */
        /* <DEDUP_REMOVED lines=11> */
.L_x_7563:
[----:B------:R-:W-:-:S11]  /*1410*/  UISETP.NE.AND UP0, UPT, UR5, 0x1, UPT ;  /* 0x000000010500788c */ /* 0x000fd6000bf05270 */
[----:B------:R-:W-:Y:S02]  /*1420*/  @UP0 ULDC.64 UR10, c[0x0][0x9e8] ;  /* 0x00027a00000a0ab9 */ /* 0x000fe40000000a00 */
[----:B------:R-:W-:-:S04]  /*1430*/  UIMAD.WIDE.U32 UR6, UR4, UR10, URZ ;  /* 0x0000000a040672a5 */ /* 0x000fc8000f8e003f */
[----:B------:R-:W-:-:S12]  /*1440*/  @UP0 USHF.R.U32.HI UR4, URZ, UR11, UR7 ;  /* 0x0000000b3f040299 */ /* 0x000fd80008011607 */
.L_x_7564:
[----:B------:R-:W-:-:S04]  /*1450*/  UIMAD UR4, UR4, UR5, URZ ;  /* 0x00000005040472a4 */ /* 0x000fc8000f8e023f */
[----:B------:R-:W-:-:S04]  /*1460*/  UISETP.LT.AND UP0, UPT, UR9, UR4, UPT ;  /* 0x000000040900728c */ /* 0x000fc8000bf01270 */
[----:B------:R-:W-:-:S12]  /*1470*/  USEL UR9, UR9, UR4, !UP0 ;  /* 0x0000000409097287 */ /* 0x000fd8000c000000 */
.L_x_7562:
[----:B------:R-:W-:Y:S01]  /*1480*/  USHF.R.S32.HI UR4, URZ, 0x1f, UR9 ;  /* 0x0000001f3f047899 */ /* 0x000fe20008011409 */
[----:B------:R-:W-:Y:S01]  /*1490*/  PLOP3.LUT P0, PT, PT, PT, PT, 0x80, 0x0 ;  /* 0x000000000000781c */ /* 0x000fe20003f0f070 */
[----:B------:R-:W-:Y:S01]  /*14a0*/  IMAD.MOV.U32 R0, RZ, RZ, RZ ;  /* 0x000000ffff007224 */ /* 0x000fe200078e00ff */
[----:B------:R-:W-:Y:S01]  /*14b0*/  CS2R R150, SRZ ;  /* 0x0000000000967805 */ /* 0x000fe2000001ff00 */
[----:B------:R-:W-:Y:S01]  /*14c0*/  ULEA.HI UR4, UR4, UR9, URZ, 0x7 ;  /* 0x0000000904047291 */ /* 0x000fe2000f8f383f */
[----:B------:R-:W-:Y:S01]  /*14d0*/  IMAD.MOV.U32 R36, RZ, RZ, RZ ;  /* 0x000000ffff247224 */ /* 0x000fe200078e00ff */
        /* <DEDUP_REMOVED lines=16> */
[----:B------:R-:W-:Y:S02]  /*15e0*/  ISETP.GT.AND P1, PT, R88, UR39, PT ;  /* 0x0000002758007c0c */ /* 0x000fe4000bf24270 */
        /* <DEDUP_REMOVED lines=51> */
.L_x_7566:
        /* <DEDUP_REMOVED lines=9> */
.L_x_7731:
[----:B------:R-:W-:Y:S05]  /*19b0*/  @!P0 BRA `(.L_x_7568) ;  /* 0x0000000000048947 */ /* 0x000fea0003800000 */
[----:B------:R-:W-:Y:S01]  /*19c0*/  BPT.TRAP 0x1 ;  /* 0x000000040000795c */ /* 0x000fe20000300000 */
.L_x_7568:
[----:B------:R-:W-:Y:S02]  /*19d0*/  IMAD.U32 R9, RZ, RZ, UR45 ;  /* 0x0000002dff097e24 */ /* 0x000fe4000f8e00ff */
[----:B0-----:R-:W-:-:S03]  /*19e0*/  IMAD.U32 R0, RZ, RZ, UR46 ;  /* 0x0000002eff007e24 */ /* 0x001fc6000f8e00ff */
[----:B------:R-:W-:Y:S02]  /*19f0*/  LEA R9, R9, UR41, 0x3 ;  /* 0x0000002909097c11 */ /* 0x000fe4000f8e18ff */
[----:B------:R-:W-:-:S04]  /*1a00*/  SHF.L.U32 R0, R0, 0x1f, RZ ;  /* 0x0000001f00007819 */ /* 0x000fc800000006ff */
[----:B------:R0:W1:Y:S01]  /*1a10*/  SYNCS.PHASECHK.TRANS64.TRYWAIT P1, [R9+URZ+0x28830], R0 ;  /* 0x02883000090075a7 */ /* 0x000062000802017f */
[----:B------:R-:W-:Y:S05]  /*1a20*/  @!P0 BRA `(.L_x_7569) ;  /* 0x0000000000048947 */ /* 0x000fea0003800000 */
[----:B------:R-:W-:Y:S01]  /*1a30*/  BPT.TRAP 0x1 ;  /* 0x000000040000795c */ /* 0x000fe20000300000 */
.L_x_7569:
[----:B-1----:R-:W-:Y:S05]  /*1a40*/  @P1 BRA `(.L_x_7570) ;  /* 0x0000000000081947 */ /* 0x002fea0003800000 */
[----:B------:R-:W1:Y:S02]  /*1a50*/  SYNCS.PHASECHK.TRANS64.TRYWAIT P1, [R9+URZ+0x28830], R0 ;  /* 0x02883000090075a7 */ /* 0x000e64000802017f */
[----:B-1----:R-:W-:Y:S05]  /*1a60*/  @!P1 BRA `(.L_x_7571) ;  /* 0x0000014400409947 */ /* 0x002fea0003800000 */
.L_x_7570:
        /* <DEDUP_REMOVED lines=63> */
.L_x_7572:
[----:B------:R-:W-:Y:S01]  /*1e60*/  UISETP.NE.AND UP1, UPT, UR50, URZ, UPT ;  /* 0x0000003f3200728c */ /* 0x000fe2000bf25270 */
[----:B------:R-:W-:Y:S01]  /*1e70*/  R2UR UR6, R9 ;  /* 0x00000000090672ca */ /* 0x000fe200000e0000 */
[----:B------:R-:W-:Y:S01]  /*1e80*/  ULDC UR7, c[0x0][0x9d8] ;  /* 0x0002760000077ab9 */ /* 0x000fe20000000800 */
[----:B------:R-:W2:Y:S01]  /*1e90*/  LDC R8, c[0x0][0x2f0] ;  /* 0x0000bc00ff087b82 */ /* 0x000ea20000000800 */
[----:B------:R-:W-:Y:S01]  /*1ea0*/  FMUL.FTZ R36, R36, UR7 ;  /* 0x0000000724247c20 */ /* 0x000fe20008410000 */
[----:B------:R-:W-:Y:S01]  /*1eb0*/  FMUL.FTZ R32, R32, UR7 ;  /* 0x0000000720207c20 */ /* 0x000fe20008410000 */
[----:B------:R-:W-:Y:S01]  /*1ec0*/  PLOP3.LUT P1, PT, PT, PT, UP1, 0x80, 0x0 ;  /* 0x000000000000781c */ /* 0x000fe20003f2f018 */
[----:B------:R-:W-:Y:S01]  /*1ed0*/  FMUL.FTZ R40, R40, UR7 ;  /* 0x0000000728287c20 */ /* 0x000fe20008410000 */
[----:B------:R-:W-:Y:S01]  /*1ee0*/  PLOP3.LUT P2, PT, PT, PT, UP1, 0x80, 0x0 ;  /* 0x000000000000781c */ /* 0x000fe20003f4f018 */
[----:B------:R3:W4:Y:S01]  /*1ef0*/  MUFU.TANH R125, R36 ;  /* 0x00000024007d7308 */ /* 0x0007220000002400 */
[----:B------:R-:W-:Y:S01]  /*1f00*/  FMUL.FTZ R13, R25, UR7 ;  /* 0x00000007190d7c20 */ /* 0x000fe20008410000 */
[----:B------:R-:W-:Y:S01]  /*1f10*/  @UP1 ULDC UR10, c[0x0][0x44c] ;  /* 0x00011300000a1ab9 */ /* 0x000fe20000000800 */
[----:B01----:R-:W0:Y:S01]  /*1f20*/  LDC R9, c[0x0][0x288] ;  /* 0x0000a200ff097b82 */ /* 0x003e220000000800 */
[----:B------:R-:W-:Y:S01]  /*1f30*/  FMUL.FTZ R61, R61, UR7 ;  /* 0x000000073d3d7c20 */ /* 0x000fe20008410000 */
[----:B------:R-:W-:Y:S01]  /*1f40*/  IMAD.MOV.U32 R25, RZ, RZ, -0x80 ;  /* 0xffffff80ff197424 */ /* 0x000fe200078e00ff */
[----:B------:R-:W-:Y:S01]  /*1f50*/  UIADD3 UR6, UR6, 0x28840, URZ ;  /* 0x0002884006067890 */ /* 0x000fe2000fffe03f */
[----:B------:R-:W-:Y:S01]  /*1f60*/  FMUL.FTZ R44, R44, UR7 ;  /* 0x000000072c2c7c20 */ /* 0x000fe20008410000 */
[----:B------:R1:W0:Y:S01]  /*1f70*/  MUFU.TANH R127, R32 ;  /* 0x00000020007f7308 */ /* 0x0002220000002400 */
[----:B---3--:R-:W-:Y:S01]  /*1f80*/  FMUL.FTZ R36, R47, UR7 ;  /* 0x000000072f247c20 */ /* 0x008fe20008410000 */
[----:B------:R-:W-:-:S02]  /*1f90*/  VIADD R47, R17, UR37 ;  /* 0x00000025112f7c36 */ /* 0x000fc40008000000 */
[----:B------:R-:W-:Y:S01]  /*1fa0*/  FMUL.FTZ R48, R48, UR7 ;  /* 0x0000000730307c20 */ /* 0x000fe20008410000 */
[----:B------:R-:W-:Y:S01]  /*1fb0*/  FMUL.FTZ R52, R52, UR7 ;  /* 0x0000000734347c20 */ /* 0x000fe20008410000 */
[----:B------:R-:W-:Y:S01]  /*1fc0*/  FMUL.FTZ R56, R56, UR7 ;  /* 0x0000000738387c20 */ /* 0x000fe20008410000 */
[----:B------:R-:W-:Y:S01]  /*1fd0*/  @P1 IMAD.HI.U32 R11, R47, UR10, RZ ;  /* 0x0000000a2f0b1c27 */ /* 0x000fe2000f8e00ff */
[----:B------:R-:W-:Y:S01]  /*1fe0*/  @UP1 ULDC UR10, c[0x0][0x450] ;  /* 0x00011400000a1ab9 */ /* 0x000fe20000000800 */
[----:B------:R3:W0:Y:S02]  /*1ff0*/  MUFU.TANH R123, R40 ;  /* 0x00000028007b7308 */ /* 0x0006240000002400 */
[----:B-1----:R-:W-:Y:S01]  /*2000*/  FMUL.FTZ R32, R43, UR7 ;  /* 0x000000072b207c20 */ /* 0x002fe20008410000 */
[----:B------:R-:W-:Y:S01]  /*2010*/  UISETP.NE.AND UP0, UPT, UR49, URZ, UPT ;  /* 0x0000003f3100728c */ /* 0x000fe2000bf05270 */
[----:B------:R-:W-:Y:S01]  /*2020*/  @P2 SHF.R.U32.HI R47, RZ, UR10, R11 ;  /* 0x0000000aff2f2c19 */ /* 0x000fe2000801160b */
[----:B------:R-:W-:Y:S01]  /*2030*/  FMUL.FTZ R0, R26, UR7 ;  /* 0x000000071a007c20 */ /* 0x000fe20008410000 */
[----:B------:R-:W-:Y:S01]  /*2040*/  FMUL.FTZ R6, R30, UR7 ;  /* 0x000000071e067c20 */ /* 0x000fe20008410000 */
[----:B------:R-:W-:Y:S01]  /*2050*/  FMUL.FTZ R20, R34, UR7 ;  /* 0x0000000722147c20 */ /* 0x000fe20008410000 */
[----:B------:R-:W-:Y:S01]  /*2060*/  FMUL.FTZ R26, R38, UR7 ;  /* 0x00000007261a7c20 */ /* 0x000fe20008410000 */
[----:B------:R1:W0:Y:S01]  /*2070*/  MUFU.TANH R43, R61 ;  /* 0x0000003d002b7308 */ /* 0x0002220000002400 */
[----:B---3--:R-:W-:Y:S01]  /*2080*/  FMUL.FTZ R40, R51, UR7 ;  /* 0x0000000733287c20 */ /* 0x008fe20008410000 */
[----:B------:R-:W-:-:S02]  /*2090*/  IMAD R51, R88, R25, 0x80 ;  /* 0x0000008058337424 */ /* 0x000fc400078e0219 */
[----:B------:R-:W-:Y:S01]  /*20a0*/  FMUL.FTZ R30, R42, UR7 ;  /* 0x000000072a1e7c20 */ /* 0x000fe20008410000 */
[----:B------:R-:W-:Y:S01]  /*20b0*/  UPRMT UR6, UR40, 0x654, UR6 ;  /* 0x0000065428067896 */ /* 0x000fe20008000006 */
[----:B------:R-:W-:Y:S01]  /*20c0*/  FMUL.FTZ R14, R24, UR7 ;  /* 0x00000007180e7c20 */ /* 0x000fe20008410000 */
[----:B------:R-:W-:Y:S02]  /*20d0*/  VIADD R25, R51, 0x1 ;  /* 0x0000000133197836 */ /* 0x000fe40000000000 */
[----:B------:R-:W-:Y:S01]  /*20e0*/  FMUL.FTZ R15, R28, UR7 ;  /* 0x000000071c0f7c20 */ /* 0x000fe20008410000 */
[----:B------:R3:W0:Y:S01]  /*20f0*/  MUFU.TANH R121, R44 ;  /* 0x0000002c00797308 */ /* 0x0006220000002400 */
[----:B-1----:R-:W1:Y:S01]  /*2100*/  SHFL.IDX PT, R61, R47, RZ, 0x1c1f ;  /* 0x001c1fff2f3d7589 */ /* 0x002e6200000e0000 */
[----:B------:R-:W-:Y:S01]  /*2110*/  FMUL.FTZ R34, R46, UR7 ;  /* 0x000000072e227c20 */ /* 0x000fe20008410000 */
[----:B------:R-:W-:Y:S01]  /*2120*/  FMUL.FTZ R38, R50, UR7 ;  /* 0x0000000732267c20 */ /* 0x000fe20008410000 */
        /* <DEDUP_REMOVED lines=11> */
[----:B---3--:R-:W-:Y:S01]  /*21e0*/  FMUL.FTZ R44, R55, UR7 ;  /* 0x00000007372c7c20 */ /* 0x008fe20008410000 */
[----:B------:R3:W0:Y:S01]  /*21f0*/  MUFU.TANH R117, R52 ;  /* 0x0000003400757308 */ /* 0x0006220000002400 */
[----:B------:R-:W-:Y:S01]  /*2200*/  FMUL.FTZ R57, R57, UR7 ;  /* 0x0000000739397c20 */ /* 0x000fe20008410000 */
[----:B------:R-:W-:Y:S01]  /*2210*/  FMUL.FTZ R46, R58, UR7 ;  /* 0x000000073a2e7c20 */ /* 0x000fe20008410000 */
[----:B-----5:R-:W-:Y:S01]  /*2220*/  FMUL.FTZ R48, R59, UR7 ;  /* 0x000000073b307c20 */ /* 0x020fe20008410000 */
[----:B------:R-:W-:Y:S01]  /*2230*/  FMUL.FTZ R60, R60, UR7 ;  /* 0x000000073c3c7c20 */ /* 0x000fe20008410000 */
[----:B------:R-:W-:Y:S01]  /*2240*/  FMUL.FTZ R50, R62, UR7 ;  /* 0x000000073e327c20 */ /* 0x000fe20008410000 */
[----:B------:R-:W-:Y:S01]  /*2250*/  FMUL.FTZ R64, R64, UR7 ;  /* 0x0000000740407c20 */ /* 0x000fe20008410000 */
[----:B------:R-:W-:Y:S01]  /*2260*/  FMUL.FTZ R65, R65, UR7 ;  /* 0x0000000741417c20 */ /* 0x000fe20008410000 */
[----:B------:R5:W0:Y:S01]  /*2270*/  MUFU.TANH R115, R56 ;  /* 0x0000003800737308 */ /* 0x000a220000002400 */
[----:B---3--:R-:W-:Y:S01]  /*2280*/  FMUL.FTZ R52, R63, UR7 ;  /* 0x000000073f347c20 */ /* 0x008fe20008410000 */
[----:B------:R-:W-:Y:S01]  /*2290*/  FMUL.FTZ R54, R66, UR7 ;  /* 0x0000000742367c20 */ /* 0x000fe20008410000 */
[----:B------:R-:W-:Y:S01]  /*22a0*/  FMUL.FTZ R89, R70, UR7 ;  /* 0x0000000746597c20 */ /* 0x000fe20008410000 */
[----:B------:R-:W-:Y:S01]  /*22b0*/  FMUL.FTZ R91, R71, UR7 ;  /* 0x00000007475b7c20 */ /* 0x000fe20008410000 */
[----:B------:R-:W-:Y:S01]  /*22c0*/  FMUL.FTZ R93, R74, UR7 ;  /* 0x000000074a5d7c20 */ /* 0x000fe20008410000 */
[----:B------:R-:W-:Y:S01]  /*22d0*/  FMUL.FTZ R95, R75, UR7 ;  /* 0x000000074b5f7c20 */ /* 0x000fe20008410000 */
[----:B------:R-:W-:Y:S01]  /*22e0*/  FMUL.FTZ R76, R76, UR7 ;  /* 0x000000074c4c7c20 */ /* 0x000fe20008410000 */
[----:B------:R-:W-:Y:S01]  /*22f0*/  FMUL.FTZ R4, R78, UR7 ;  /* 0x000000074e047c20 */ /* 0x000fe20008410000 */
[----:B-----5:R-:W-:Y:S01]  /*2300*/  FMUL.FTZ R56, R67, UR7 ;  /* 0x0000000743387c20 */ /* 0x020fe20008410000 */
        /* <DEDUP_REMOVED lines=11> */
[----:B------:R-:W-:Y:S01]  /*23c0*/  FMUL.FTZ R69, R69, UR7 ;  /* 0x0000000745457c20 */ /* 0x000fe20008410000 */
[----:B------:R-:W-:Y:S01]  /*23d0*/  FMUL.FTZ R72, R72, UR7 ;  /* 0x0000000748487c20 */ /* 0x000fe20008410000 */
[----:B------:R-:W-:Y:S01]  /*23e0*/  FMUL.FTZ R73, R73, UR7 ;  /* 0x0000000749497c20 */ /* 0x000fe20008410000 */
[----:B------:R-:W-:Y:S01]  /*23f0*/  FMUL.FTZ R77, R77, UR7 ;  /* 0x000000074d4d7c20 */ /* 0x000fe20008410000 */
[----:B------:R-:W-:Y:S01]  /*2400*/  PLOP3.LUT P1, PT, PT, PT, UP0, 0x40, 0x0 ;  /* 0x000000000000781c */ /* 0x000fe20003f2e808 */
[C---:B--2---:R-:W-:Y:S01]  /*2410*/  IMAD R58, R8.reuse, UR43, R25 ;  /* 0x0000002b083a7c24 */ /* 0x044fe2000f8e0219 */
[----:B------:R-:W2:Y:S01]  /*2420*/  MUFU.TANH R14, R14 ;  /* 0x0000000e000e7308 */ /* 0x000ea20000002400 */
[----:B------:R-:W-:Y:S01]  /*2430*/  ULDC UR55, c[0x0][0x9dc] ;  /* 0x0002770000377ab9 */ /* 0x000fe20000000800 */
[----:B------:R-:W-:Y:S01]  /*2440*/  SYNCS.ARRIVE.TRANS64.RED.A1T0 RZ, [UR6], RZ ;  /* 0x000000ffffff79a7 */ /* 0x000fe20008100406 */
[----:B------:R-:W-:Y:S01]  /*2450*/  ULOP3.LUT UR6, URZ, UR55, URZ, 0x33, !UPT ;  /* 0x000000373f067292 */ /* 0x000fe2000f8e333f */
[----:B------:R-:W-:Y:S01]  /*2460*/  IMAD R25, R8, UR43, R51 ;  /* 0x0000002b08197c24 */ /* 0x000fe2000f8e0233 */
[----:B------:R-:W-:Y:S01]  /*2470*/  ULDC UR14, c[0x0][0x9e0] ;  /* 0x00027800000e7ab9 */ /* 0x000fe20000000800 */
[----:B0-----:R-:W-:-:S02]  /*2480*/  IMAD.IADD R58, R58, 0x1, -R9 ;  /* 0x000000013a3a7824 */ /* 0x001fc400078e0a09 */
[----:B------:R-:W-:Y:S01]  /*2490*/  FMUL.FTZ R37, R37, UR7 ;  /* 0x0000000725257c20 */ /* 0x000fe20008410000 */
[----:B------:R-:W0:Y:S01]  /*24a0*/  MUFU.TANH R13, R13 ;  /* 0x0000000d000d7308 */ /* 0x000e220000002400 */
[----:B------:R-:W-:Y:S01]  /*24b0*/  FMUL.FTZ R49, R49, UR7 ;  /* 0x0000000731317c20 */ /* 0x000fe20008410000 */
[----:B------:R-:W-:Y:S01]  /*24c0*/  IMAD R55, R16, -0x2, R25 ;  /* 0xfffffffe10377824 */ /* 0x000fe200078e0219 */
[----:B------:R-:W-:Y:S01]  /*24d0*/  LEA R62, R88, 0xffffff80, 0x7 ;  /* 0xffffff80583e7811 */ /* 0x000fe200078e38ff */
[C---:B------:R-:W-:Y:S02]  /*24e0*/  VIADD R66, R58.reuse, UR14 ;  /* 0x0000000e3a427c36 */ /* 0x040fe40008000000 */
[----:B------:R-:W-:Y:S02]  /*24f0*/  VIADD R59, R58, UR6 ;  /* 0x000000063a3b7c36 */ /* 0x000fe40008000000 */
        /* <DEDUP_REMOVED lines=54> */
[----:B-1----:R-:W-:Y:S01]  /*2860*/  VIADDMNMX R37, R61, R66, R55, PT ;  /* 0x000000423d257246 */ /* 0x002fe20003800137 */
[----:B-----5:R-:W-:Y:S01]  /*2870*/  IMAD.IADD R49, R59, 0x1, R61 ;  /* 0x000000013b317824 */ /* 0x020fe200078e023d */
[----:B--234-:R-:W-:Y:S06]  /*2880*/  @P1 BRA `(.L_x_7573) ;  /* 0x0000000000641947 */ /* 0x01cfec0003800000 */
        /* <DEDUP_REMOVED lines=14> */
.L_x_7575:
[----:B------:R-:W-:Y:S02]  /*2970*/  ULDC UR6, c[0x0][0x9e4] ;  /* 0x0002790000067ab9 */ /* 0x000fe40000000800 */
[----:B------:R-:W-:-:S05]  /*2980*/  IMAD.U32 R61, RZ, RZ, UR6 ;  /* 0x00000006ff3d7e24 */ /* 0x000fca000f8e00ff */
[----:B------:R-:W-:-:S13]  /*2990*/  ISETP.NE.AND P1, PT, R61, 0x1, PT ;  /* 0x000000013d00780c */ /* 0x000fda0003f25270 */
[----:B------:R-:W1:Y:S02]  /*29a0*/  @P1 LDC.64 R68, c[0x0][0x9e8] ;  /* 0x00027a00ff441b82 */ /* 0x000e640000000a00 */
[----:B-1----:R-:W-:-:S05]  /*29b0*/  @P1 IMAD.HI.U32 R58, R25, R68, RZ ;  /* 0x00000044193a1227 */ /* 0x002fca00078e00ff */
[----:B------:R-:W-:-:S07]  /*29c0*/  @P1 SHF.R.U32.HI R25, RZ, R69, R58 ;  /* 0x00000045ff191219 */ /* 0x000fce000001163a */
.L_x_7576:
[----:B------:R-:W-:Y:S05]  /*29d0*/  BSYNC B0 ;  /* 0x0000000000007941 */ /* 0x000fea0003800000 */
.L_x_7574:
[----:B------:R-:W-:-:S04]  /*29e0*/  IMAD R25, R25, R61, -R62 ;  /* 0x0000003d19197224 */ /* 0x000fc800078e0a3e */
[----:B------:R-:W-:-:S05]  /*29f0*/  IMAD R58, R16, -0x2, R25 ;  /* 0xfffffffe103a7824 */ /* 0x000fca00078e0219 */
[----:B------:R-:W-:Y:S02]  /*2a00*/  VIADDMNMX R37, R58, R61, R37, PT ;  /* 0x0000003d3a257246 */ /* 0x000fe40003800125 */
[----:B------:R-:W-:-:S07]  /*2a10*/  VIMNMX R49, R49, R58, !PT ;  /* 0x0000003a31317248 */ /* 0x000fce0007fe0100 */
.L_x_7573:
        /* <DEDUP_REMOVED lines=8> */
[----:B0-----:R-:W-:Y:S02]  /*2aa0*/  FSEL R129, R15, -INF , !P3 ;  /* 0xff8000000f817808 */ /* 0x001fe40005800000 */
[----:B------:R-:W-:Y:S02]  /*2ab0*/  ISETP.LT.OR P4, PT, R37, 0x2, P4 ;  /* 0x000000022500780c */ /* 0x000fe40002781670 */
[----:B------:R-:W-:Y:S02]  /*2ac0*/  ISETP.GT.AND P3, PT, R49, 0x10, !P5 ;  /* 0x000000103100780c */ /* 0x000fe40006f64270 */
[----:B------:R-:W-:Y:S02]  /*2ad0*/  ISETP.GE.AND P6, PT, R51, 0xa, PT ;  /* 0x0000000a3300780c */ /* 0x000fe40003fc6270 */
[----:B------:R-:W-:Y:S02]  /*2ae0*/  FSEL R131, R13, -INF , !P4 ;  /* 0xff8000000d837808 */ /* 0x000fe40006000000 */
[----:B------:R-:W-:-:S02]  /*2af0*/  P2R R67, PR, RZ, 0x20 ;  /* 0x00000020ff437803 */ /* 0x000fc40000000000 */
[----:B------:R-:W-:Y:S01]  /*2b00*/  ISETP.LT.OR P3, PT, R37, 0x11, P3 ;  /* 0x000000112500780c */ /* 0x000fe20001f61670 */
[----:B-1----:R-:W-:Y:S01]  /*2b10*/  IMAD.IADD R58, R59, 0x1, R47 ;  /* 0x000000013b3a7824 */ /* 0x002fe200078e022f */
        /* <DEDUP_REMOVED lines=117> */
[----:B------:R-:W-:Y:S02]  /*3270*/  P2R R68, PR, RZ, 0x20 ;  /* 0x00000020ff447803 */ /* 0x000fe40000000000 */
[----:B------:R-:W-:-:S02]  /*3280*/  FSEL R27, R27, -INF , !P3 ;  /* 0xff8000001b1b7808 */ /* 0x000fc40005800000 */
[----:B------:R-:W-:Y:S02]  /*3290*/  ISETP.GE.AND P3, PT, R51, 0x71, PT ;  /* 0x000000713300780c */ /* 0x000fe40003f66270 */
[----:B------:R-:W-:Y:S02]  /*32a0*/  P2R R63, PR, RZ, 0x40 ;  /* 0x00000040ff3f7803 */ /* 0x000fe40000000000 */
        /* <DEDUP_REMOVED lines=16> */
[----:B------:R-:W-:Y:S02]  /*33b0*/  ISETP.GE.AND P6, PT, R51, 0x7a, PT ;  /* 0x0000007a3300780c */ /* 0x000fe40003fc6270 */
[----:B------:R-:W-:Y:S02]  /*33c0*/  VIADDMNMX R14, R47, R66, R55, PT ;  /* 0x000000422f0e7246 */ /* 0x000fe40003800137 */
[----:B------:R-:W-:Y:S02]  /*33d0*/  P2R R80, PR, RZ, 0x40 ;  /* 0x00000040ff507803 */ /* 0x000fe40000000000 */
[----:B------:R-:W-:-:S04]  /*33e0*/  ISETP.GT.AND P6, PT, R49, 0x79, !P6 ;  /* 0x000000793100780c */ /* 0x000fc800077c4270 */
[----:B------:R-:W-:-:S04]  /*33f0*/  ISETP.LT.OR P6, PT, R37, 0x7a, P6 ;  /* 0x0000007a2500780c */ /* 0x000fc800037c1670 */
[----:B------:R-:W-:Y:S02]  /*3400*/  FSEL R37, R85, -INF , !P6 ;  /* 0xff80000055257808 */ /* 0x000fe40007000000 */
[----:B------:R-:W-:-:S13]  /*3410*/  PLOP3.LUT P6, PT, PT, PT, UP0, 0x40, 0x0 ;  /* 0x000000000000781c */ /* 0x000fda0003fce808 */
[----:B------:R-:W-:Y:S05]  /*3420*/  @P6 BRA `(.L_x_7577) ;  /* 0x0000000000646947 */ /* 0x000fea0003800000 */
        /* <DEDUP_REMOVED lines=14> */
.L_x_7579:
[----:B------:R-:W-:Y:S02]  /*3510*/  ULDC UR6, c[0x0][0x9e4] ;  /* 0x0002790000067ab9 */ /* 0x000fe40000000800 */
[----:B------:R-:W-:-:S05]  /*3520*/  IMAD.U32 R49, RZ, RZ, UR6 ;  /* 0x00000006ff317e24 */ /* 0x000fca000f8e00ff */
[----:B------:R-:W-:-:S13]  /*3530*/  ISETP.NE.AND P6, PT, R49, 0x1, PT ;  /* 0x000000013100780c */ /* 0x000fda0003fc5270 */
[----:B------:R-:W0:Y:S02]  /*3540*/  @P6 LDC.64 R60, c[0x0][0x9e8] ;  /* 0x00027a00ff3c6b82 */ /* 0x000e240000000a00 */
[----:B0-----:R-:W-:-:S05]  /*3550*/  @P6 IMAD.HI.U32 R60, R47, R60, RZ ;  /* 0x0000003c2f3c6227 */ /* 0x001fca00078e00ff */
[----:B------:R-:W-:-:S07]  /*3560*/  @P6 SHF.R.U32.HI R47, RZ, R61, R60 ;  /* 0x0000003dff2f6219 */ /* 0x000fce000001163c */
.L_x_7580:
[----:B------:R-:W-:Y:S05]  /*3570*/  BSYNC B0 ;  /* 0x0000000000007941 */ /* 0x000fea0003800000 */
.L_x_7578:
[----:B------:R-:W-:-:S04]  /*3580*/  IMAD R47, R47, R49, -R62 ;  /* 0x000000312f2f7224 */ /* 0x000fc800078e0a3e */
[----:B------:R-:W-:-:S05]  /*3590*/  IMAD R47, R16, -0x2, R47 ;  /* 0xfffffffe102f7824 */ /* 0x000fca00078e022f */
[----:B------:R-:W-:Y:S02]  /*35a0*/  VIADDMNMX R14, R47, R49, R14, PT ;  /* 0x000000312f0e7246 */ /* 0x000fe4000380010e */
[----:B------:R-:W-:-:S07]  /*35b0*/  VIMNMX R58, R58, R47, !PT ;  /* 0x0000002f3a3a7248 */ /* 0x000fce0007fe0100 */
.L_x_7577:
[----:B------:R-:W-:Y:S01]  /*35c0*/  ISETP.GT.AND P1, PT, R58, 0x1, !P1 ;  /* 0x000000013a00780c */ /* 0x000fe20004f24270 */
[----:B------:R-:W-:Y:S01]  /*35d0*/  ULDC UR6, c[0x0][0x988] ;  /* 0x0002620000067ab9 */ /* 0x000fe20000000800 */
[----:B------:R-:W-:Y:S01]  /*35e0*/  ISETP.NE.AND P6, PT, R63, RZ, PT ;  /* 0x000000ff3f00720c */ /* 0x000fe20003fc5270 */
[----:B------:R-:W-:Y:S01]  /*35f0*/  UISETP.NE.AND UP1, UPT, UR50, URZ, UPT ;  /* 0x0000003f3200728c */ /* 0x000fe2000bf25270 */
[----:B------:R-:W-:Y:S01]  /*3600*/  ISETP.LT.OR P1, PT, R14, 0x2, P1 ;  /* 0x000000020e00780c */ /* 0x000fe20000f21670 */
[----:B------:R-:W-:Y:S01]  /*3610*/  UISETP.NE.AND UP0, UPT, UR49, URZ, UPT ;  /* 0x0000003f3100728c */ /* 0x000fe2000bf05270 */
[----:B------:R-:W-:Y:S01]  /*3620*/  ISETP.GT.AND P2, PT, R58, 0x8, !P2 ;  /* 0x000000083a00780c */ /* 0x000fe20005744270 */
[----:B------:R-:W-:Y:S01]  /*3630*/  UMOV UR10, UR37 ;  /* 0x00000025000a7c82 */ /* 0x000fe20008000000 */
[----:B------:R-:W-:Y:S02]  /*3640*/  FSEL R47, R2, -INF , !P1 ;  /* 0xff800000022f7808 */ /* 0x000fe40004800000 */
[----:B------:R-:W-:-:S02]  /*3650*/  ISETP.GT.AND P1, PT, R58, 0x9, !P6 ;  /* 0x000000093a00780c */ /* 0x000fc40007724270 */
[----:B------:R-:W-:Y:S02]  /*3660*/  FMNMX.FTZ R2, R97, R131, !PT ;  /* 0x0000008361027209 */ /* 0x000fe40007810000 */
[----:B------:R-:W-:Y:S01]  /*3670*/  ISETP.LT.OR P1, PT, R14, 0xa, P1 ;  /* 0x0000000a0e00780c */ /* 0x000fe20000f21670 */
[----:B------:R-:W-:Y:S01]  /*3680*/  @UP1 ULDC UR11, c[0x0][0x450] ;  /* 0x00011400000b1ab9 */ /* 0x000fe20000000800 */
[----:B------:R-:W-:Y:S02]  /*3690*/  FMNMX.FTZ R2, R129, R2, !PT ;  /* 0x0000000281027209 */ /* 0x000fe40007810000 */
[----:B------:R-:W-:Y:S02]  /*36a0*/  FSEL R51, R7, -INF , !P1 ;  /* 0xff80000007337808 */ /* 0x000fe40004800000 */
[----:B------:R-:W-:Y:S02]  /*36b0*/  ISETP.NE.AND P1, PT, R67, RZ, PT ;  /* 0x000000ff4300720c */ /* 0x000fe40003f25270 */
[----:B------:R-:W-:-:S02]  /*36c0*/  FMNMX.FTZ R2, R99, R2, !PT ;  /* 0x0000000263027209 */ /* 0x000fc40007810000 */
        /* <DEDUP_REMOVED lines=8> */
[C---:B------:R-:W-:Y:S02]  /*3750*/  ISETP.LT.OR P2, PT, R14.reuse, 0x9, P2 ;  /* 0x000000090e00780c */ /* 0x040fe40001741670 */
[----:B------:R-:W-:Y:S02]  /*3760*/  ISETP.LT.OR P1, PT, R14, 0x12, P1 ;  /* 0x000000120e00780c */ /* 0x000fe40000f21670 */
[----:B------:R-:W-:Y:S02]  /*3770*/  FMNMX.FTZ R2, R103, R2, !PT ;  /* 0x0000000267027209 */ /* 0x000fe40007810000 */
[----:B------:R-:W-:-:S02]  /*3780*/  FSEL R55, R24, -INF , !P1 ;  /* 0xff80000018377808 */ /* 0x000fc40004800000 */
[----:B------:R-:W-:Y:S02]  /*3790*/  ISETP.NE.AND P1, PT, R69, RZ, PT ;  /* 0x000000ff4500720c */ /* 0x000fe40003f25270 */
[----:B------:R-:W-:Y:S01]  /*37a0*/  FSEL R49, R6, -INF , !P2 ;  /* 0xff80000006317808 */ /* 0x000fe20005000000 */
[----:B------:R-:W-:Y:S01]  /*37b0*/  IMAD.U32 R6, RZ, RZ, UR6 ;  /* 0x00000006ff067e24 */ /* 0x000fe2000f8e00ff */
[----:B------:R-:W-:Y:S01]  /*37c0*/  ISETP.GT.AND P1, PT, R58, 0x18, !P1 ;  /* 0x000000183a00780c */ /* 0x000fe20004f24270 */
[----:B------:R-:W-:Y:S01]  /*37d0*/  @UP1 ULDC UR6, c[0x0][0x44c] ;  /* 0x0001130000061ab9 */ /* 0x000fe20000000800 */
[----:B------:R-:W-:Y:S01]  /*37e0*/  ISETP.NE.AND P2, PT, R77, RZ, PT ;  /* 0x000000ff4d00720c */ /* 0x000fe20003f45270 */
[----:B------:R-:W-:Y:S01]  /*37f0*/  UIMAD.WIDE.U32 UR6, UR37, UR6, URZ ;  /* 0x00000006250672a5 */ /* 0x000fe2000f8e003f */
[----:B------:R-:W-:Y:S02]  /*3800*/  ISETP.LT.OR P1, PT, R14, 0x19, P1 ;  /* 0x000000190e00780c */ /* 0x000fe40000f21670 */
[----:B------:R-:W-:Y:S01]  /*3810*/  FMNMX.FTZ R2, R123, R2, !PT ;  /* 0x000000027b027209 */ /* 0x000fe20007810000 */
[----:B------:R-:W-:Y:S01]  /*3820*/  @UP1 USHF.R.U32.HI UR10, URZ, UR11, UR7 ;  /* 0x0000000b3f0a1299 */ /* 0x000fe20008011607 */
[----:B------:R-:W-:-:S02]  /*3830*/  FSEL R57, R26, -INF , !P1 ;  /* 0xff8000001a397808 */ /* 0x000fc40004800000 */
[----:B------:R-:W-:Y:S01]  /*3840*/  ISETP.NE.AND P1, PT, R70, RZ, PT ;  /* 0x000000ff4600720c */ /* 0x000fe20003f25270 */
[----:B------:R-:W-:Y:S01]  /*3850*/  UIADD3 UR54, UR54, UR10, URZ ;  /* 0x0000000a36367290 */ /* 0x000fe2000fffe03f */
[----:B------:R-:W-:Y:S02]  /*3860*/  FMNMX.FTZ R2, R105, R2, !PT ;  /* 0x0000000269027209 */ /* 0x000fe40007810000 */
[----:B------:R-:W-:Y:S01]  /*3870*/  ISETP.GT.AND P1, PT, R58, 0x19, !P1 ;  /* 0x000000193a00780c */ /* 0x000fe20004f24270 */
[----:B------:R-:W-:Y:S01]  /*3880*/  UIADD3 UR14, UR54, UR14, URZ ;  /* 0x0000000e360e7290 */ /* 0x000fe2000fffe03f */
[----:B------:R-:W-:Y:S02]  /*3890*/  ISETP.NE.AND P6, PT, R78, RZ, PT ;  /* 0x000000ff4e00720c */ /* 0x000fe40003fc5270 */
        /* <DEDUP_REMOVED lines=12> */
[----:B------:R-:W-:Y:S02]  /*3960*/  ISETP.GT.AND P1, PT, R58, 0x21, !P1 ;  /* 0x000000213a00780c */ /* 0x000fe40004f24270 */
[----:B------:R-:W-:-:S02]  /*3970*/  FMNMX.FTZ R2, R111, R2, !PT ;  /* 0x000000026f027209 */ /* 0x000fc40007810000 */
[----:B------:R-:W-:Y:S02]  /*3980*/  ISETP.LT.OR P1, PT, R14, 0x22, P1 ;  /* 0x000000220e00780c */ /* 0x000fe40000f21670 */
[----:B------:R-:W-:Y:S02]  /*3990*/  FMNMX.FTZ R2, R115, R2, !PT ;  /* 0x0000000273027209 */ /* 0x000fe40007810000 */
[----:B------:R-:W-:Y:S02]  /*39a0*/  FSEL R63, R32, -INF , !P1 ;  /* 0xff800000203f7808 */ /* 0x000fe40004800000 */
[----:B------:R-:W-:Y:S02]  /*39b0*/  ISETP.NE.AND P1, PT, R73, RZ, PT ;  /* 0x000000ff4900720c */ /* 0x000fe40003f25270 */
[----:B------:R-:W-:Y:S02]  /*39c0*/  FMNMX.FTZ R2, R113, R2, !PT ;  /* 0x0000000271027209 */ /* 0x000fe40007810000 */
[----:B------:R-:W-:-:S02]  /*39d0*/  ISETP.GT.AND P1, PT, R58, 0x28, !P1 ;  /* 0x000000283a00780c */ /* 0x000fc40004f24270 */
[----:B------:R-:W-:Y:S02]  /*39e0*/  FMNMX.FTZ R2, R45, R2, !PT ;  /* 0x000000022d027209 */ /* 0x000fe40007810000 */
        /* <DEDUP_REMOVED lines=32> */
[----:B------:R-:W-:Y:S01]  /*3bf0*/  ISETP.NE.AND P2, PT, R98, RZ, PT ;  /* 0x000000ff6200720c */ /* 0x000fe20003f45270 */
[----:B------:R-:W0:Y:S01]  /*3c00*/  SHFL.BFLY PT, R7, R2, 0x2, 0x1f ;  /* 0x0c401f0002077f89 */ /* 0x000e2200000e0000 */
[----:B------:R-:W-:Y:S02]  /*3c10*/  FSEL R75, R44, -INF , !P1 ;  /* 0xff8000002c4b7808 */ /* 0x000fe40004800000 */
[----:B------:R-:W-:-:S02]  /*3c20*/  ISETP.NE.AND P1, PT, R82, RZ, PT ;  /* 0x000000ff5200720c */ /* 0x000fc40003f25270 */
[----:B------:R-:W-:Y:S02]  /*3c30*/  ISETP.NE.AND P6, PT, R100, RZ, PT ;  /* 0x000000ff6400720c */ /* 0x000fe40003fc5270 */
[C---:B------:R-:W-:Y:S02]  /*3c40*/  ISETP.GT.AND P1, PT, R58.reuse, 0x40, !P1 ;  /* 0x000000403a00780c */ /* 0x040fe40004f24270 */
[----:B------:R-:W-:Y:S02]  /*3c50*/  ISETP.GT.AND P3, PT, R58, 0x70, !P3 ;  /* 0x000000703a00780c */ /* 0x000fe40005f64270 */
[----:B------:R-:W-:Y:S02]  /*3c60*/  ISETP.LT.OR P1, PT, R14, 0x41, P1 ;  /* 0x000000410e00780c */ /* 0x000fe40000f21670 */
[----:B------:R-:W-:Y:S02]  /*3c70*/  ISETP.GT.AND P4, PT, R58, 0x71, !P4 ;  /* 0x000000713a00780c */ /* 0x000fe40006784270 */
[----:B------:R-:W-:-:S02]  /*3c80*/  FSEL R77, R46, -INF , !P1 ;  /* 0xff8000002e4d7808 */ /* 0x000fc40004800000 */
[----:B------:R-:W-:Y:S02]  /*3c90*/  ISETP.NE.AND P1, PT, R83, RZ, PT ;  /* 0x000000ff5300720c */ /* 0x000fe40003f25270 */
[----:B------:R-:W-:Y:S02]  /*3ca0*/  ISETP.LT.OR P3, PT, R14, 0x71, P3 ;  /* 0x000000710e00780c */ /* 0x000fe40001f61670 */
[C---:B------:R-:W-:Y:S02]  /*3cb0*/  ISETP.GT.AND P1, PT, R58.reuse, 0x41, !P1 ;  /* 0x000000413a00780c */ /* 0x040fe40004f24270 */
[----:B------:R-:W-:Y:S02]  /*3cc0*/  ISETP.GT.AND P5, PT, R58, 0x78, !P5 ;  /* 0x000000783a00780c */ /* 0x000fe40006fa4270 */
[----:B------:R-:W-:Y:S02]  /*3cd0*/  ISETP.LT.OR P1, PT, R14, 0x42, P1 ;  /* 0x000000420e00780c */ /* 0x000fe40000f21670 */
[----:B0-----:R-:W-:-:S02]  /*3ce0*/  FMNMX.FTZ R20, R2, R7, !PT ;  /* 0x0000000702147209 */ /* 0x001fc40007810000 */
[----:B------:R-:W-:Y:S02]  /*3cf0*/  FSEL R79, R48, -INF , !P1 ;  /* 0xff800000304f7808 */ /* 0x000fe40004800000 */
[----:B------:R-:W-:Y:S01]  /*3d00*/  ISETP.NE.AND P1, PT, R86, RZ, PT ;  /* 0x000000ff5600720c */ /* 0x000fe20003f25270 */
[----:B------:R-:W0:Y:S01]  /*3d10*/  SHFL.BFLY PT, R7, R20, 0x1, 0x1f ;  /* 0x0c201f0014077f89 */ /* 0x000e2200000e0000 */
[----:B------:R-:W-:Y:S02]  /*3d20*/  ISETP.LT.OR P4, PT, R14, 0x72, P4 ;  /* 0x000000720e00780c */ /* 0x000fe40002781670 */
[----:B------:R-:W-:Y:S02]  /*3d30*/  ISETP.GT.AND P1, PT, R58, 0x48, !P1 ;  /* 0x000000483a00780c */ /* 0x000fe40004f24270 */
[C---:B------:R-:W-:Y:S02]  /*3d40*/  ISETP.LT.OR P5, PT, R14.reuse, 0x79, P5 ;  /* 0x000000790e00780c */ /* 0x040fe40002fa1670 */
[----:B------:R-:W-:-:S02]  /*3d50*/  ISETP.LT.OR P1, PT, R14, 0x49, P1 ;  /* 0x000000490e00780c */ /* 0x000fc40000f21670 */
[----:B------:R-:W-:Y:S02]  /*3d60*/  FSEL R5, R5, -INF , !P4 ;  /* 0xff80000005057808 */ /* 0x000fe40006000000 */
[----:B------:R-:W-:Y:S02]  /*3d70*/  FSEL R81, R50, -INF , !P1 ;  /* 0xff80000032517808 */ /* 0x000fe40004800000 */
[----:B------:R-:W-:-:S04]  /*3d80*/  ISETP.NE.AND P1, PT, R87, RZ, PT ;  /* 0x000000ff5700720c */ /* 0x000fc80003f25270 */
[----:B------:R-:W-:-:S04]  /*3d90*/  ISETP.GT.AND P1, PT, R58, 0x49, !P1 ;  /* 0x000000493a00780c */ /* 0x000fc80004f24270 */
[----:B------:R-:W-:Y:S02]  /*3da0*/  ISETP.LT.OR P1, PT, R14, 0x4a, P1 ;  /* 0x0000004a0e00780c */ /* 0x000fe40000f21670 */
[----:B0-----:R-:W-:Y:S02]  /*3db0*/  FMNMX.FTZ R7, R20, R7, !PT ;  /* 0x0000000714077209 */ /* 0x001fe40007810000 */
[----:B------:R-:W-:Y:S02]  /*3dc0*/  FSEL R83, R52, -INF , !P1 ;  /* 0xff80000034537808 */ /* 0x000fe40004800000 */
[----:B------:R-:W-:Y:S01]  /*3dd0*/  ISETP.NE.AND P1, PT, R90, RZ, PT ;  /* 0x000000ff5a00720c */ /* 0x000fe20003f25270 */
[----:B------:R-:W-:-:S03]  /*3de0*/  FMUL.FTZ R24, R7, R6 ;  /* 0x0000000607187220 */ /* 0x000fc60000410000 */
[----:B------:R-:W-:-:S04]  /*3df0*/  ISETP.GT.AND P1, PT, R58, 0x50, !P1 ;  /* 0x000000503a00780c */ /* 0x000fc80004f24270 */
[----:B------:R-:W-:-:S04]  /*3e00*/  ISETP.LT.OR P1, PT, R14, 0x51, P1 ;  /* 0x000000510e00780c */ /* 0x000fc80000f21670 */
[----:B------:R-:W-:Y:S02]  /*3e10*/  FSEL R85, R54, -INF , !P1 ;  /* 0xff80000036557808 */ /* 0x000fe40004800000 */
[----:B------:R-:W-:-:S04]  /*3e20*/  ISETP.NE.AND P1, PT, R92, RZ, PT ;  /* 0x000000ff5c00720c */ /* 0x000fc80003f25270 */
        /* <DEDUP_REMOVED lines=11> */
[----:B------:R-:W-:Y:S02]  /*3ee0*/  ISETP.GT.AND P1, PT, R58, 0x60, !P2 ;  /* 0x000000603a00780c */ /* 0x000fe40005724270 */
[----:B------:R-:W-:Y:S02]  /*3ef0*/  ISETP.NE.AND P2, PT, R76, RZ, PT ;  /* 0x000000ff4c00720c */ /* 0x000fe40003f45270 */
[----:B------:R-:W-:Y:S02]  /*3f00*/  ISETP.LT.OR P1, PT, R14, 0x61, P1 ;  /* 0x000000610e00780c */ /* 0x000fe40000f21670 */
[----:B------:R-:W-:Y:S02]  /*3f10*/  ISETP.GT.AND P2, PT, R58, 0x69, !P2 ;  /* 0x000000693a00780c */ /* 0x000fe40005744270 */
[----:B------:R-:W-:-:S02]  /*3f20*/  FSEL R93, R93, -INF , !P1 ;  /* 0xff8000005d5d7808 */ /* 0x000fc40004800000 */
[----:B------:R-:W-:Y:S02]  /*3f30*/  ISETP.GT.AND P1, PT, R58, 0x61, !P6 ;  /* 0x000000613a00780c */ /* 0x000fe40007724270 */
[----:B------:R-:W-:Y:S02]  /*3f40*/  ISETP.NE.AND P6, PT, R64, RZ, PT ;  /* 0x000000ff4000720c */ /* 0x000fe40003fc5270 */
[C---:B------:R-:W-:Y:S02]  /*3f50*/  ISETP.LT.OR P1, PT, R14.reuse, 0x62, P1 ;  /* 0x000000620e00780c */ /* 0x040fe40000f21670 */
[----:B------:R-:W-:Y:S02]  /*3f60*/  ISETP.LT.OR P2, PT, R14, 0x6a, P2 ;  /* 0x0000006a0e00780c */ /* 0x000fe40001741670 */
[----:B------:R-:W-:Y:S02]  /*3f70*/  FSEL R95, R95, -INF , !P1 ;  /* 0xff8000005f5f7808 */ /* 0x000fe40004800000 */
[----:B------:R-:W-:-:S04]  /*3f80*/  FSETP.NEU.FTZ.AND P1, PT, R7, -INF , PT ;  /* 0xff8000000700780b */ /* 0x000fc80003f3d000 */
[----:B------:R-:W-:Y:S02]  /*3f90*/  FSEL R24, R24, RZ, P1 ;  /* 0x000000ff18187208 */ /* 0x000fe40000800000 */
[----:B------:R-:W-:Y:S02]  /*3fa0*/  ISETP.GT.AND P1, PT, R58, RZ, !P6 ;  /* 0x000000ff3a00720c */ /* 0x000fe40007724270 */
[----:B------:R-:W-:Y:S01]  /*3fb0*/  ISETP.NE.AND P6, PT, R80, RZ, PT ;  /* 0x000000ff5000720c */ /* 0x000fe20003fc5270 */
[-CC-:B------:R-:W-:Y:S01]  /*3fc0*/  FFMA.FTZ R170, R117, R6.reuse, -R24.reuse ;  /* 0x0000000675aa7223 */ /* 0x180fe20000010818 */
[----:B------:R-:W-:Y:S01]  /*3fd0*/  ISETP.LT.OR P1, PT, R14, 0x1, P1 ;  /* 0x000000010e00780c */ /* 0x000fe20000f21670 */
[-CC-:B------:R-:W-:Y:S01]  /*3fe0*/  FFMA.FTZ R168, R119, R6.reuse, -R24.reuse ;  /* 0x0000000677a87223 */ /* 0x180fe20000010818 */
[----:B------:R-:W-:Y:S01]  /*3ff0*/  FSEL R119, R3, -INF , !P2 ;  /* 0xff80000003777808 */ /* 0x000fe20005000000 */
[-CC-:B------:R-:W-:Y:S01]  /*4000*/  FFMA.FTZ R164, R115, R6.reuse, -R24.reuse ;  /* 0x0000000673a47223 */ /* 0x180fe20000010818 */
[----:B------:R-:W-:Y:S01]  /*4010*/  FSEL R0, R0, -INF , !P1 ;  /* 0xff80000000007808 */ /* 0x000fe20004800000 */
[-CC-:B------:R-:W-:Y:S01]  /*4020*/  FFMA.FTZ R3, R113, R6.reuse, -R24.reuse ;  /* 0x0000000671037223 */ /* 0x180fe20000010818 */
[----:B------:R-:W-:Y:S01]  /*4030*/  ISETP.NE.AND P1, PT, R102, RZ, PT ;  /* 0x000000ff6600720c */ /* 0x000fe20003f25270 */
[-CC-:B------:R-:W-:Y:S01]  /*4040*/  FFMA.FTZ R174, R121, R6.reuse, -R24.reuse ;  /* 0x0000000679ae7223 */ /* 0x180fe20000010818 */
[----:B------:R-:W-:Y:S01]  /*4050*/  FMNMX.FTZ R2, R0, R47, !PT ;  /* 0x0000002f00027209 */ /* 0x000fe20007810000 */
[-CC-:B------:R-:W-:Y:S01]  /*4060*/  FFMA.FTZ R180, R97, R6.reuse, -R24.reuse ;  /* 0x0000000661b47223 */ /* 0x180fe20000010818 */
[----:B------:R-:W-:Y:S01]  /*4070*/  ISETP.GT.AND P1, PT, R58, 0x68, !P1 ;  /* 0x000000683a00780c */ /* 0x000fe20004f24270 */
[--C-:B------:R-:W-:Y:S01]  /*4080*/  FFMA.FTZ R97, R131, R6, -R24.reuse ;  /* 0x0000000683617223 */ /* 0x100fe20000010818 */
[----:B------:R-:W-:Y:S01]  /*4090*/  FMNMX.FTZ R2, R49, R2, !PT ;  /* 0x0000000231027209 */ /* 0x000fe20007810000 */
[--C-:B------:R-:W-:Y:S01]  /*40a0*/  FFMA.FTZ R182, R129, R6, -R24.reuse ;  /* 0x0000000681b67223 */ /* 0x100fe20000010818 */
[----:B------:R-:W-:Y:S01]  /*40b0*/  ISETP.LT.OR P1, PT, R14, 0x69, P1 ;  /* 0x000000690e00780c */ /* 0x000fe20000f21670 */
[----:B------:R-:W-:Y:S01]  /*40c0*/  MUFU.EX2 R180, R180 ;  /* 0x000000b400b47308 */ /* 0x000fe20000000800 */
[----:B------:R-:W-:Y:S01]  /*40d0*/  FMNMX.FTZ R2, R51, R2, !PT ;  /* 0x0000000233027209 */ /* 0x000fe20007810000 */
[-CC-:B------:R-:W-:Y:S01]  /*40e0*/  FFMA.FTZ R99, R99, R6.reuse, -R24.reuse ;  /* 0x0000000663637223 */ /* 0x180fe20000010818 */
[----:B------:R-:W-:Y:S01]  /*40f0*/  FSEL R117, R4, -INF , !P1 ;  /* 0xff80000004757808 */ /* 0x000fe20004800000 */
[--C-:B------:R-:W-:Y:S01]  /*4100*/  FFMA.FTZ R176, R127, R6, -R24.reuse ;  /* 0x000000067fb07223 */ /* 0x100fe20000010818 */
[----:B------:R-:W-:Y:S01]  /*4110*/  FMNMX.FTZ R2, R53, R2, !PT ;  /* 0x0000000235027209 */ /* 0x000fe20007810000 */
[--C-:B------:R-:W-:Y:S01]  /*4120*/  FFMA.FTZ R101, R101, R6, -R24.reuse ;  /* 0x0000000665657223 */ /* 0x100fe20000010818 */
[----:B------:R-:W-:Y:S01]  /*4130*/  FSEL R115, R10, -INF , !P3 ;  /* 0xff8000000a737808 */ /* 0x000fe20005800000 */
[----:B------:R-:W0:Y:S01]  /*4140*/  MUFU.EX2 R97, R97 ;  /* 0x0000006100617308 */ /* 0x000e220000000800 */
[----:B------:R-:W-:Y:S01]  /*4150*/  FMNMX.FTZ R2, R55, R2, !PT ;  /* 0x0000000237027209 */ /* 0x000fe20007810000 */
[-CC-:B------:R-:W-:Y:S01]  /*4160*/  FFMA.FTZ R25, R25, R6.reuse, -R24.reuse ;  /* 0x0000000619197223 */ /* 0x180fe20000010818 */
[----:B------:R-:W-:Y:S01]  /*4170*/  ISETP.GT.AND P6, PT, R58, 0x79, !P6 ;  /* 0x000000793a00780c */ /* 0x000fe200077c4270 */
[--C-:B------:R-:W-:Y:S01]  /*4180*/  FFMA.FTZ R178, R125, R6, -R24.reuse ;  /* 0x000000067db27223 */ /* 0x100fe20000010818 */
[----:B------:R-:W-:Y:S01]  /*4190*/  FMNMX.FTZ R2, R57, R2, !PT ;  /* 0x0000000239027209 */ /* 0x000fe20007810000 */
[--C-:B------:R-:W-:Y:S01]  /*41a0*/  FFMA.FTZ R103, R103, R6, -R24.reuse ;  /* 0x0000000667677223 */ /* 0x100fe20000010818 */
[----:B------:R-:W-:Y:S01]  /*41b0*/  ISETP.LT.OR P6, PT, R14, 0x7a, P6 ;  /* 0x0000007a0e00780c */ /* 0x000fe200037c1670 */
[----:B------:R-:W1:Y:S01]  /*41c0*/  MUFU.EX2 R182, R182 ;  /* 0x000000b600b67308 */ /* 0x000e620000000800 */
[----:B------:R-:W-:Y:S01]  /*41d0*/  FMNMX.FTZ R2, R59, R2, !PT ;  /* 0x000000023b027209 */ /* 0x000fe20007810000 */
[-CC-:B------:R-:W-:Y:S01]  /*41e0*/  FFMA.FTZ R172, R123, R6.reuse, -R24.reuse ;  /* 0x000000067bac7223 */ /* 0x180fe20000010818 */
[----:B------:R-:W-:Y:S01]  /*41f0*/  FSEL R113, R11, -INF , !P5 ;  /* 0xff8000000b717808 */ /* 0x000fe20006800000 */
[--C-:B------:R-:W-:Y:S01]  /*4200*/  FFMA.FTZ R105, R105, R6, -R24.reuse ;  /* 0x0000000669697223 */ /* 0x100fe20000010818 */
[----:B------:R-:W-:Y:S01]  /*4210*/  FMNMX.FTZ R2, R61, R2, !PT ;  /* 0x000000023d027209 */ /* 0x000fe20007810000 */
[--C-:B------:R-:W-:Y:S01]  /*4220*/  FFMA.FTZ R107, R107, R6, -R24.reuse ;  /* 0x000000066b6b7223 */ /* 0x100fe20000010818 */
[----:B------:R-:W-:Y:S01]  /*4230*/  FSEL R121, R12, -INF , !P6 ;  /* 0xff8000000c797808 */ /* 0x000fe20007000000 */
[----:B------:R-:W2:Y:S01]  /*4240*/  MUFU.EX2 R99, R99 ;  /* 0x0000006300637308 */ /* 0x000ea20000000800 */
[----:B------:R-:W-:Y:S01]  /*4250*/  FMNMX.FTZ R2, R63, R2, !PT ;  /* 0x000000023f027209 */ /* 0x000fe20007810000 */
[-CC-:B------:R-:W-:Y:S01]  /*4260*/  FFMA.FTZ R109, R109, R6.reuse, -R24.reuse ;  /* 0x000000066d6d7223 */ /* 0x180fe20000010818 */
[-CC-:B------:R-:W-:Y:S01]  /*4270*/  FFMA.FTZ R111, R111, R6.reuse, -R24.reuse ;  /* 0x000000066f6f7223 */ /* 0x180fe20000010818 */
[--C-:B------:R-:W-:Y:S01]  /*4280*/  FFMA.FTZ R27, R27, R6, -R24.reuse ;  /* 0x000000061b1b7223 */ /* 0x100fe20000010818 */
[----:B------:R-:W-:Y:S01]  /*4290*/  FMNMX.FTZ R2, R65, R2, !PT ;  /* 0x0000000241027209 */ /* 0x000fe20007810000 */
[-CC-:B------:R-:W-:Y:S01]  /*42a0*/  FFMA.FTZ R166, R45, R6.reuse, -R24.reuse ;  /* 0x000000062da67223 */ /* 0x180fe20000010818 */
[--C-:B------:R-:W-:Y:S01]  /*42b0*/  FFMA.FTZ R43, R43, R6, -R24.reuse ;  /* 0x000000062b2b7223 */ /* 0x100fe20000010818 */
[----:B------:R-:W3:Y:S01]  /*42c0*/  MUFU.EX2 R176, R176 ;  /* 0x000000b000b07308 */ /* 0x000ee20000000800 */
[----:B------:R-:W-:Y:S01]  /*42d0*/  FMNMX.FTZ R2, R67, R2, !PT ;  /* 0x0000000243027209 */ /* 0x000fe20007810000 */
[-CC-:B------:R-:W-:Y:S01]  /*42e0*/  FFMA.FTZ R33, R33, R6.reuse, -R24.reuse ;  /* 0x0000000621217223 */ /* 0x180fe20000010818 */
[-CC-:B------:R-:W-:Y:S01]  /*42f0*/  FFMA.FTZ R41, R41, R6.reuse, -R24.reuse ;  /* 0x0000000629297223 */ /* 0x180fe20000010818 */
[--C-:B------:R-:W-:Y:S01]  /*4300*/  FFMA.FTZ R35, R35, R6, -R24.reuse ;  /* 0x0000000623237223 */ /* 0x100fe20000010818 */
[----:B------:R-:W-:Y:S01]  /*4310*/  FMNMX.FTZ R2, R69, R2, !PT ;  /* 0x0000000245027209 */ /* 0x000fe20007810000 */
[-CC-:B------:R-:W-:Y:S01]  /*4320*/  FFMA.FTZ R39, R39, R6.reuse, -R24.reuse ;  /* 0x0000000627277223 */ /* 0x180fe20000010818 */
[--C-:B------:R-:W-:Y:S01]  /*4330*/  FFMA.FTZ R31, R31, R6, -R24.reuse ;  /* 0x000000061f1f7223 */ /* 0x100fe20000010818 */
[----:B------:R-:W4:Y:S01]  /*4340*/  MUFU.EX2 R101, R101 ;  /* 0x0000006500657308 */ /* 0x000f220000000800 */
[----:B------:R-:W-:Y:S01]  /*4350*/  FMNMX.FTZ R2, R71, R2, !PT ;  /* 0x0000000247027209 */ /* 0x000fe20007810000 */
[-CC-:B------:R-:W-:Y:S01]  /*4360*/  FFMA.FTZ R29, R29, R6.reuse, -R24.reuse ;  /* 0x000000061d1d7223 */ /* 0x180fe20000010818 */
[-CC-:B------:R-:W-:Y:S01]  /*4370*/  FFMA.FTZ R15, R15, R6.reuse, -R24.reuse ;  /* 0x000000060f0f7223 */ /* 0x180fe20000010818 */
[--C-:B------:R-:W-:Y:S01]  /*4380*/  FFMA.FTZ R21, R21, R6, -R24.reuse ;  /* 0x0000000615157223 */ /* 0x100fe20000010818 */
[----:B------:R-:W-:Y:S01]  /*4390*/  FMNMX.FTZ R2, R73, R2, !PT ;  /* 0x0000000249027209 */ /* 0x000fe20007810000 */
[-CC-:B------:R-:W-:Y:S01]  /*43a0*/  FFMA.FTZ R13, R13, R6.reuse, -R24.reuse ;  /* 0x000000060d0d7223 */ /* 0x180fe20000010818 */
[----:B------:R-:W-:Y:S01]  /*43b0*/  FFMA.FTZ R24, R37, R6, -R24 ;  /* 0x0000000625187223 */ /* 0x000fe20000010818 */
[----:B------:R0:W-:Y:S01]  /*43c0*/  MUFU.EX2 R152, R25 ;  /* 0x0000001900987308 */ /* 0x0001e20000000800 */
[----:B------:R-:W-:-:S04]  /*43d0*/  FMNMX.FTZ R2, R75, R2, !PT ;  /* 0x000000024b027209 */ /* 0x000fc80007810000 */
[----:B------:R-:W-:-:S03]  /*43e0*/  FMNMX.FTZ R2, R77, R2, !PT ;  /* 0x000000024d027209 */ /* 0x000fc60007810000 */
[----:B------:R-:W5:Y:S01]  /*43f0*/  MUFU.EX2 R178, R178 ;  /* 0x000000b200b27308 */ /* 0x000f620000000800 */
[----:B------:R-:W-:Y:S01]  /*4400*/  FMNMX.FTZ R2, R79, R2, !PT ;  /* 0x000000024f027209 */ /* 0x000fe20007810000 */
[----:B0-----:R-:W-:Y:S01]  /*4410*/  FADD.FTZ R25, R180, R97 ;  /* 0x00000061b4197221 */ /* 0x001fe20000010000 */
[----:B------:R-:W-:Y:S02]  /*4420*/  F2FP.F16.F32.PACK_AB R180, R97, R180 ;  /* 0x000000b461b4723e */ /* 0x000fe400000000ff */
[----:B------:R-:W-:Y:S01]  /*4430*/  FMNMX.FTZ R2, R81, R2, !PT ;  /* 0x0000000251027209 */ /* 0x000fe20007810000 */
[----:B-1----:R-:W-:Y:S01]  /*4440*/  FADD.FTZ R28, R182, R25 ;  /* 0x00000019b61c7221 */ /* 0x002fe20000010000 */
[----:B--2---:R-:W-:Y:S01]  /*4450*/  F2FP.F16.F32.PACK_AB R182, R99, R182 ;  /* 0x000000b663b6723e */ /* 0x004fe200000000ff */
[----:B------:R-:W0:Y:S01]  /*4460*/  MUFU.EX2 R103, R103 ;  /* 0x0000006700677308 */ /* 0x000e220000000800 */
[----:B------:R-:W-:Y:S01]  /*4470*/  FMNMX.FTZ R2, R83, R2, !PT ;  /* 0x0000000253027209 */ /* 0x000fe20007810000 */
[----:B------:R-:W-:-:S03]  /*4480*/  FADD.FTZ R25, R99, R28 ;  /* 0x0000001c63197221 */ /* 0x000fc60000010000 */
[----:B------:R-:W-:Y:S01]  /*4490*/  FMNMX.FTZ R2, R85, R2, !PT ;  /* 0x0000000255027209 */ /* 0x000fe20007810000 */
[----:B---3--:R-:W-:Y:S01]  /*44a0*/  FADD.FTZ R30, R176, R25 ;  /* 0x00000019b01e7221 */ /* 0x008fe20000010000 */
[----:B----4-:R-:W-:Y:S01]  /*44b0*/  F2FP.F16.F32.PACK_AB R176, R101, R176 ;  /* 0x000000b065b0723e */ /* 0x010fe200000000ff */
[----:B------:R-:W1:Y:S01]  /*44c0*/  MUFU.EX2 R172, R172 ;  /* 0x000000ac00ac7308 */ /* 0x000e620000000800 */
[----:B------:R-:W-:Y:S01]  /*44d0*/  FMNMX.FTZ R2, R87, R2, !PT ;  /* 0x0000000257027209 */ /* 0x000fe20007810000 */
[----:B------:R-:W-:-:S03]  /*44e0*/  FADD.FTZ R25, R101, R30 ;  /* 0x0000001e65197221 */ /* 0x000fc60000010000 */
[----:B------:R-:W-:Y:S01]  /*44f0*/  FMNMX.FTZ R2, R89, R2, !PT ;  /* 0x0000000259027209 */ /* 0x000fe20007810000 */
[----:B-----5:R-:W-:Y:S02]  /*4500*/  FADD.FTZ R30, R178, R25 ;  /* 0x00000019b21e7221 */ /* 0x020fe40000010000 */
[----:B------:R-:W2:Y:S01]  /*4510*/  MUFU.EX2 R105, R105 ;  /* 0x0000006900697308 */ /* 0x000ea20000000800 */
[----:B------:R-:W-:Y:S01]  /*4520*/  FMNMX.FTZ R2, R91, R2, !PT ;  /* 0x000000025b027209 */ /* 0x000fe20007810000 */
[C---:B0-----:R-:W-:Y:S01]  /*4530*/  FADD.FTZ R25, R103.reuse, R30 ;  /* 0x0000001e67197221 */ /* 0x041fe20000010000 */
[----:B------:R-:W-:Y:S02]  /*4540*/  F2FP.F16.F32.PACK_AB R178, R103, R178 ;  /* 0x000000b267b2723e */ /* 0x000fe400000000ff */
[----:B------:R-:W-:-:S03]  /*4550*/  FMNMX.FTZ R2, R93, R2, !PT ;  /* 0x000000025d027209 */ /* 0x000fc60007810000 */
[----:B------:R-:W0:Y:S01]  /*4560*/  MUFU.EX2 R174, R174 ;  /* 0x000000ae00ae7308 */ /* 0x000e220000000800 */
[----:B------:R-:W-:Y:S01]  /*4570*/  FMNMX.FTZ R2, R95, R2, !PT ;  /* 0x000000025f027209 */ /* 0x000fe20007810000 */
[----:B-1----:R-:W-:-:S03]  /*4580*/  FADD.FTZ R32, R172, R25 ;  /* 0x00000019ac207221 */ /* 0x002fc60000010000 */
[----:B------:R-:W-:-:S03]  /*4590*/  FMNMX.FTZ R2, R117, R2, !PT ;  /* 0x0000000275027209 */ /* 0x000fc60007810000 */
[----:B------:R-:W1:Y:S01]  /*45a0*/  MUFU.EX2 R107, R107 ;  /* 0x0000006b006b7308 */ /* 0x000e620000000800 */
[----:B------:R-:W-:Y:S01]  /*45b0*/  FMNMX.FTZ R2, R119, R2, !PT ;  /* 0x0000000277027209 */ /* 0x000fe20007810000 */
[C---:B--2---:R-:W-:Y:S01]  /*45c0*/  FADD.FTZ R25, R105.reuse, R32 ;  /* 0x0000002069197221 */ /* 0x044fe20000010000 */
[----:B------:R-:W-:Y:S02]  /*45d0*/  F2FP.F16.F32.PACK_AB R172, R105, R172 ;  /* 0x000000ac69ac723e */ /* 0x000fe400000000ff */
[----:B------:R-:W-:-:S03]  /*45e0*/  FMNMX.FTZ R2, R115, R2, !PT ;  /* 0x0000000273027209 */ /* 0x000fc60007810000 */
[----:B------:R-:W2:Y:S01]  /*45f0*/  MUFU.EX2 R168, R168 ;  /* 0x000000a800a87308 */ /* 0x000ea20000000800 */
[----:B------:R-:W-:Y:S01]  /*4600*/  FMNMX.FTZ R2, R5, R2, !PT ;  /* 0x0000000205027209 */ /* 0x000fe20007810000 */
[----:B0-----:R-:W-:-:S03]  /*4610*/  FADD.FTZ R34, R174, R25 ;  /* 0x00000019ae227221 */ /* 0x001fc60000010000 */
[----:B------:R-:W-:-:S03]  /*4620*/  FMNMX.FTZ R2, R113, R2, !PT ;  /* 0x0000000271027209 */ /* 0x000fc60007810000 */
[----:B------:R-:W0:Y:S01]  /*4630*/  MUFU.EX2 R109, R109 ;  /* 0x0000006d006d7308 */ /* 0x000e220000000800 */
[----:B------:R-:W-:Y:S02]  /*4640*/  FMNMX.FTZ R2, R121, R2, !PT ;  /* 0x0000000279027209 */ /* 0x000fe40007810000 */
[----:B-1----:R-:W-:-:S03]  /*4650*/  F2FP.F16.F32.PACK_AB R174, R107, R174 ;  /* 0x000000ae6bae723e */ /* 0x002fc600000000ff */
[----:B------:R-:W1:Y:S02]  /*4660*/  SHFL.BFLY PT, R11, R2, 0x2, 0x1f ;  /* 0x0c401f00020b7f89 */ /* 0x000e6400000e0000 */
[----:B------:R-:W3:Y:S08]  /*4670*/  MUFU.EX2 R170, R170 ;  /* 0x000000aa00aa7308 */ /* 0x000ef00000000800 */
[----:B------:R-:W4:Y:S08]  /*4680*/  MUFU.EX2 R111, R111 ;  /* 0x0000006f006f7308 */ /* 0x000f300000000800 */
[----:B------:R5:W-:Y:S01]  /*4690*/  MUFU.EX2 R158, R27 ;  /* 0x0000001b009e7308 */ /* 0x000be20000000800 */
[----:B-1----:R-:W-:-:S07]  /*46a0*/  FMNMX.FTZ R4, R2, R11, !PT ;  /* 0x0000000b02047209 */ /* 0x002fce0007810000 */
[----:B------:R-:W1:Y:S01]  /*46b0*/  MUFU.EX2 R164, R164 ;  /* 0x000000a400a47308 */ /* 0x000e620000000800 */
[----:B-----5:R-:W-:Y:S01]  /*46c0*/  FADD.FTZ R27, R107, R34 ;  /* 0x000000226b1b7221 */ /* 0x020fe20000010000 */
[----:B------:R-:W5:Y:S03]  /*46d0*/  SHFL.BFLY PT, R11, R4, 0x1, 0x1f ;  /* 0x0c201f00040b7f89 */ /* 0x000f6600000e0000 */
[----:B--2---:R-:W-:Y:S01]  /*46e0*/  FADD.FTZ R36, R168, R27 ;  /* 0x0000001ba8247221 */ /* 0x004fe20000010000 */
[C---:B0-----:R-:W-:Y:S02]  /*46f0*/  F2FP.F16.F32.PACK_AB R168, R109.reuse, R168 ;  /* 0x000000a86da8723e */ /* 0x041fe400000000ff */
[----:B------:R-:W0:Y:S01]  /*4700*/  MUFU.EX2 R3, R3 ;  /* 0x0000000300037308 */ /* 0x000e220000000800 */
[----:B------:R-:W-:-:S04]  /*4710*/  FADD.FTZ R27, R109, R36 ;  /* 0x000000246d1b7221 */ /* 0x000fc80000010000 */
[----:B---3--:R-:W-:Y:S01]  /*4720*/  FADD.FTZ R36, R170, R27 ;  /* 0x0000001baa247221 */ /* 0x008fe20000010000 */
[C---:B----4-:R-:W-:Y:S02]  /*4730*/  F2FP.F16.F32.PACK_AB R170, R111.reuse, R170 ;  /* 0x000000aa6faa723e */ /* 0x050fe400000000ff */
[----:B------:R-:W2:Y:S01]  /*4740*/  MUFU.EX2 R166, R166 ;  /* 0x000000a600a67308 */ /* 0x000ea20000000800 */
[----:B------:R-:W-:-:S04]  /*4750*/  FADD.FTZ R27, R111, R36 ;  /* 0x000000246f1b7221 */ /* 0x000fc80000010000 */
[----:B-1----:R-:W-:-:S03]  /*4760*/  FADD.FTZ R38, R164, R27 ;  /* 0x0000001ba4267221 */ /* 0x002fc60000010000 */
[----:B------:R-:W1:Y:S01]  /*4770*/  MUFU.EX2 R43, R43 ;  /* 0x0000002b002b7308 */ /* 0x000e620000000800 */
[C---:B0-----:R-:W-:Y:S01]  /*4780*/  FADD.FTZ R27, R3.reuse, R38 ;  /* 0x00000026031b7221 */ /* 0x041fe20000010000 */
[----:B------:R-:W-:Y:S02]  /*4790*/  F2FP.F16.F32.PACK_AB R164, R3, R164 ;  /* 0x000000a403a4723e */ /* 0x000fe400000000ff */
[----:B-----5:R-:W-:-:S04]  /*47a0*/  FMNMX.FTZ R11, R4, R11, !PT ;  /* 0x0000000b040b7209 */ /* 0x020fc80007810000 */
[C---:B------:R-:W-:Y:S01]  /*47b0*/  FSETP.NEU.FTZ.AND P1, PT, R11.reuse, -INF , PT ;  /* 0xff8000000b00780b */ /* 0x040fe20003f3d000 */
[----:B------:R-:W-:Y:S01]  /*47c0*/  FMUL.FTZ R2, R11, R6 ;  /* 0x000000060b027220 */ /* 0x000fe20000410000 */
[----:B------:R-:W0:Y:S01]  /*47d0*/  MUFU.EX2 R33, R33 ;  /* 0x0000002100217308 */ /* 0x000e220000000800 */
[----:B--2---:R-:W-:-:S03]  /*47e0*/  FADD.FTZ R38, R166, R27 ;  /* 0x0000001ba6267221 */ /* 0x004fc60000010000 */
[----:B------:R-:W-:Y:S02]  /*47f0*/  FSEL R2, R2, RZ, P1 ;  /* 0x000000ff02027208 */ /* 0x000fe40000800000 */
[----:B------:R-:W-:Y:S01]  /*4800*/  PLOP3.LUT P1, PT, PT, PT, UP0, 0x40, 0x0 ;  /* 0x000000000000781c */ /* 0x000fe20003f2e808 */
[----:B-1----:R-:W-:Y:S01]  /*4810*/  FADD.FTZ R38, R43, R38 ;  /* 0x000000262b267221 */ /* 0x002fe20000010000 */
        /* <DEDUP_REMOVED lines=19> */
[-C--:B------:R-:W-:Y:S01]  /*4950*/  FFMA.FTZ R77, R77, R6.reuse, -R2 ;  /* 0x000000064d4d7223 */ /* 0x080fe20000010802 */
[----:B0-----:R-:W-:Y:S01]  /*4960*/  FADD.FTZ R27, R33, R38 ;  /* 0x00000026211b7221 */ /* 0x001fe20000010000 */
        /* <DEDUP_REMOVED lines=17> */
[----:B------:R-:W-:Y:S01]  /*4a80*/  FFMA.FTZ R121, R121, R6, -R2 ;  /* 0x0000000679797223 */ /* 0x000fe20000010802 */
[----:B------:R-:W-:Y:S01]  /*4a90*/  FADD.FTZ R2, R160, R27 ;  /* 0x0000001ba0027221 */ /* 0x000fe20000010000 */
[----:B------:R-:W1:Y:S01]  /*4aa0*/  MUFU.EX2 R53, R53 ;  /* 0x0000003500357308 */ /* 0x000e620000000800 */
[----:B0-----:R-:W-:Y:S01]  /*4ab0*/  FADD.FTZ R25, R49, R32 ;  /* 0x0000002031197221 */ /* 0x001fe20000010000 */
[----:B------:R-:W-:-:S02]  /*4ac0*/  F2FP.F16.F32.PACK_AB R181, R47, R0 ;  /* 0x000000002fb5723e */ /* 0x000fc400000000ff */
[----:B------:R-:W-:Y:S02]  /*4ad0*/  F2FP.F16.F32.PACK_AB R166, R43, R166 ;  /* 0x000000a62ba6723e */ /* 0x000fe400000000ff */
[----:B------:R-:W-:Y:S02]  /*4ae0*/  F2FP.F16.F32.PACK_AB R160, R160, R33 ;  /* 0x00000021a0a0723e */ /* 0x000fe400000000ff */
[----:B------:R-:W0:Y:S01]  /*4af0*/  MUFU.EX2 R10, R55 ;  /* 0x00000037000a7308 */ /* 0x000e220000000800 */
[C---:B--2---:R-:W-:Y:S01]  /*4b00*/  FADD.FTZ R34, R4.reuse, R25 ;  /* 0x0000001904227221 */ /* 0x044fe20000010000 */
[----:B------:R-:W-:-:S06]  /*4b10*/  F2FP.F16.F32.PACK_AB R183, R4, R49 ;  /* 0x0000003104b7723e */ /* 0x000fcc00000000ff */
[----:B------:R-:W2:Y:S01]  /*4b20*/  MUFU.EX2 R57, R57 ;  /* 0x0000003900397308 */ /* 0x000ea20000000800 */
[----:B-1----:R-:W-:-:S07]  /*4b30*/  FADD.FTZ R25, R53, R34 ;  /* 0x0000002235197221 */ /* 0x002fce0000010000 */
        /* <DEDUP_REMOVED lines=21> */
[----:B-1----:R-:W-:-:S07]  /*4c90*/  FADD.FTZ R27, R35, R2 ;  /* 0x00000002231b7221 */ /* 0x002fce0000010000 */
[----:B------:R-:W1:Y:S01]  /*4ca0*/  MUFU.EX2 R73, R73 ;  /* 0x0000004900497308 */ /* 0x000e620000000800 */
[C---:B0-----:R-:W-:Y:S01]  /*4cb0*/  FADD.FTZ R2, R26.reuse, R25 ;  /* 0x000000191a027221 */ /* 0x041fe20000010000 */
[----:B------:R-:W-:-:S06]  /*4cc0*/  F2FP.F16.F32.PACK_AB R169, R26, R69 ;  /* 0x000000451aa9723e */ /* 0x000fcc00000000ff */
[----:B------:R-:W0:Y:S01]  /*4cd0*/  MUFU.EX2 R31, R31 ;  /* 0x0000001f001f7308 */ /* 0x000e220000000800 */
[C---:B--2---:R-:W-:Y:S01]  /*4ce0*/  FADD.FTZ R38, R162.reuse, R27 ;  /* 0x0000001ba2267221 */ /* 0x044fe20000010000 */
[----:B------:R-:W-:-:S06]  /*4cf0*/  F2FP.F16.F32.PACK_AB R162, R162, R35 ;  /* 0x00000023a2a2723e */ /* 0x000fcc00000000ff */
[----:B------:R-:W2:Y:S01]  /*4d00*/  MUFU.EX2 R28, R75 ;  /* 0x0000004b001c7308 */ /* 0x000ea20000000800 */
[----:B-1----:R-:W-:-:S07]  /*4d10*/  FADD.FTZ R25, R73, R2 ;  /* 0x0000000249197221 */ /* 0x002fce0000010000 */
[----:B------:R-:W1:Y:S01]  /*4d20*/  MUFU.EX2 R156, R29 ;  /* 0x0000001d009c7308 */ /* 0x000e620000000800 */
[----:B0-----:R-:W-:-:S07]  /*4d30*/  FADD.FTZ R27, R31, R38 ;  /* 0x000000261f1b7221 */ /* 0x001fce0000010000 */
[----:B------:R-:W0:Y:S01]  /*4d40*/  MUFU.EX2 R77, R77 ;  /* 0x0000004d004d7308 */ /* 0x000e220000000800 */
[C---:B--2---:R-:W-:Y:S01]  /*4d50*/  FADD.FTZ R2, R28.reuse, R25 ;  /* 0x000000191c027221 */ /* 0x044fe20000010000 */
[----:B------:R-:W-:-:S06]  /*4d60*/  F2FP.F16.F32.PACK_AB R171, R28, R73 ;  /* 0x000000491cab723e */ /* 0x000fcc00000000ff */
[----:B------:R-:W2:Y:S01]  /*4d70*/  MUFU.EX2 R15, R15 ;  /* 0x0000000f000f7308 */ /* 0x000ea20000000800 */
[C---:B-1----:R-:W-:Y:S01]  /*4d80*/  FADD.FTZ R40, R156.reuse, R27 ;  /* 0x0000001b9c287221 */ /* 0x042fe20000010000 */
[----:B------:R-:W-:-:S06]  /*4d90*/  F2FP.F16.F32.PACK_AB R156, R156, R31 ;  /* 0x0000001f9c9c723e */ /* 0x000fcc00000000ff */
[----:B------:R-:W1:Y:S01]  /*4da0*/  MUFU.EX2 R30, R79 ;  /* 0x0000004f001e7308 */ /* 0x000e620000000800 */
[----:B0-----:R-:W-:-:S07]  /*4db0*/  FADD.FTZ R25, R77, R2 ;  /* 0x000000024d197221 */ /* 0x001fce0000010000 */
[----:B------:R-:W0:Y:S01]  /*4dc0*/  MUFU.EX2 R81, R81 ;  /* 0x0000005100517308 */ /* 0x000e220000000800 */
[----:B--2---:R-:W-:-:S04]  /*4dd0*/  FADD.FTZ R27, R15, R40 ;  /* 0x000000280f1b7221 */ /* 0x004fc80000010000 */
[C---:B------:R-:W-:Y:S01]  /*4de0*/  FADD.FTZ R40, R158.reuse, R27 ;  /* 0x0000001b9e287221 */ /* 0x040fe20000010000 */
[----:B------:R-:W-:Y:S02]  /*4df0*/  F2FP.F16.F32.PACK_AB R158, R158, R15 ;  /* 0x0000000f9e9e723e */ /* 0x000fe400000000ff */
        /* <DEDUP_REMOVED lines=31> */
[----:B------:R2:W3:Y:S01]  /*4ff0*/  MUFU.EX2 R0, R5 ;  /* 0x0000000500007308 */ /* 0x0004e20000000800 */
[C---:B-1----:R-:W-:Y:S01]  /*5000*/  FADD.FTZ R10, R40.reuse, R3 ;  /* 0x00000003280a7221 */ /* 0x042fe20000010000 */
[----:B------:R-:W-:-:S06]  /*5010*/  F2FP.F16.F32.PACK_AB R159, R40, R117 ;  /* 0x00000075289f723e */ /* 0x000fcc00000000ff */
[----:B------:R-:W1:Y:S01]  /*5020*/  MUFU.EX2 R113, R113 ;  /* 0x0000007100717308 */ /* 0x000e620000000800 */
[----:B0-----:R-:W-:Y:S01]  /*5030*/  FADD.FTZ R3, R115, R10 ;  /* 0x0000000a73037221 */ /* 0x001fe20000010000 */
[----:B--2---:R-:W-:-:S06]  /*5040*/  VIADD R5, R88, 0xfffffffe ;  /* 0xfffffffe58057836 */ /* 0x004fcc0000000000 */
[----:B------:R-:W0:Y:S01]  /*5050*/  MUFU.EX2 R24, R24 ;  /* 0x0000001800187308 */ /* 0x000e220000000800 */
[C---:B---3--:R-:W-:Y:S01]  /*5060*/  FADD.FTZ R10, R0.reuse, R3 ;  /* 0x00000003000a7221 */ /* 0x048fe20000010000 */
[----:B------:R-:W-:-:S06]  /*5070*/  F2FP.F16.F32.PACK_AB R153, R0, R115 ;  /* 0x000000730099723e */ /* 0x000fcc00000000ff */
[----:B------:R-:W2:Y:S01]  /*5080*/  MUFU.EX2 R4, R121 ;  /* 0x0000007900047308 */ /* 0x000ea20000000800 */
[----:B-1----:R-:W-:Y:S01]  /*5090*/  FADD.FTZ R3, R113, R10 ;  /* 0x0000000a71037221 */ /* 0x002fe20000010000 */
[C---:B0-----:R-:W-:Y:S01]  /*50a0*/  FADD.FTZ R2, R24.reuse, R15 ;  /* 0x0000000f18027221 */ /* 0x041fe20000010000 */
        /* <DEDUP_REMOVED lines=15> */
.L_x_7582:
[----:B------:R-:W-:Y:S02]  /*51a0*/  ULDC UR18, c[0x0][0x9e4] ;  /* 0x0002790000127ab9 */ /* 0x000fe40000000800 */
[----:B------:R-:W-:-:S11]  /*51b0*/  UISETP.NE.AND UP0, UPT, UR18, 0x1, UPT ;  /* 0x000000011200788c */ /* 0x000fd6000bf05270 */
[----:B------:R-:W-:Y:S02]  /*51c0*/  @UP0 ULDC.64 UR6, c[0x0][0x9e8] ;  /* 0x00027a0000060ab9 */ /* 0x000fe40000000a00 */
[----:B------:R-:W-:-:S04]  /*51d0*/  UIMAD.WIDE.U32 UR10, UR15, UR6, URZ ;  /* 0x000000060f0a72a5 */ /* 0x000fc8000f8e003f */
[----:B------:R-:W-:-:S12]  /*51e0*/  @UP0 USHF.R.U32.HI UR15, URZ, UR7, UR11 ;  /* 0x000000073f0f0299 */ /* 0x000fd8000801160b */
.L_x_7583:
[----:B------:R-:W-:-:S04]  /*51f0*/  UIMAD UR15, UR15, UR18, UR18 ;  /* 0x000000120f0f72a4 */ /* 0x000fc8000f8e0212 */
[----:B------:R-:W-:-:S04]  /*5200*/  UISETP.LT.AND UP0, UPT, UR14, UR15, UPT ;  /* 0x0000000f0e00728c */ /* 0x000fc8000bf01270 */
[----:B------:R-:W-:-:S12]  /*5210*/  USEL UR14, UR14, UR15, UP0 ;  /* 0x0000000f0e0e7287 */ /* 0x000fd80008000000 */
.L_x_7581:
[----:B------:R-:W-:Y:S01]  /*5220*/  USHF.R.S32.HI UR6, URZ, 0x1f, UR14 ;  /* 0x0000001f3f067899 */ /* 0x000fe2000801140e */
[----:B------:R-:W-:Y:S02]  /*5230*/  CS2R R150, SRZ ;  /* 0x0000000000967805 */ /* 0x000fe4000001ff00 */
[----:B------:R-:W-:Y:S02]  /*5240*/  CS2R R148, SRZ ;  /* 0x0000000000947805 */ /* 0x000fe4000001ff00 */
        /* <DEDUP_REMOVED lines=40> */
[----:B------:R-:W-:Y:S01]  /*54d0*/  IMAD.MOV.U32 R151, RZ, RZ, RZ ;  /* 0x000000ffff977224 */ /* 0x000fe200078e00ff */
[----:B------:R-:W-:Y:S01]  /*54e0*/  ULDC UR54, c[0x0][0x9e4] ;  /* 0x0002790000367ab9 */ /* 0x000fe20000000800 */
[----:B------:R-:W-:Y:S01]  /*54f0*/  ULDC UR55, c[0x0][0x9dc] ;  /* 0x0002770000377ab9 */ /* 0x000fe20000000800 */
[----:B------:R-:W-:Y:S01]  /*5500*/  ULDC UR57, c[0x0][0x9d8] ;  /* 0x0002760000397ab9 */ /* 0x000fe20000000800 */
[----:B------:R-:W-:-:S05]  /*5510*/  ULDC UR56, c[0x0][0x9e0] ;  /* 0x0002780000387ab9 */ /* 0x000fca0000000800 */
.L_x_7603:
[----:B------:R-:W-:Y:S01]  /*5520*/  ISETP.NE.AND P2, PT, RZ, UR42, PT ;  /* 0x0000002aff007c0c */ /* 0x000fe2000bf45270 */
[----:B------:R-:W-:-:S04]  /*5530*/  UISETP.NE.AND UP0, UPT, UR59, 0x1, UPT ;  /* 0x000000013b00788c */ /* 0x000fc8000bf05270 */
[----:B------:R-:W-:-:S04]  /*5540*/  USEL UR46, URZ, 0x1, UP0 ;  /* 0x000000013f2e7887 */ /* 0x000fc80008000000 */
[----:B------:R-:W-:-:S04]  /*5550*/  ULOP3.LUT UR46, UR60, UR46, URZ, 0x3c, !UPT ;  /* 0x0000002e3c2e7292 */ /* 0x000fc8000f8e3c3f */
[----:B------:R-:W-:Y:S08]  /*5560*/  @P2 BRA `(.L_x_7585) ;  /* 0x0000000000382947 */ /* 0x000ff00003800000 */
[----:B------:R-:W-:Y:S05]  /*5570*/  @!P0 BRA `(.L_x_7586) ;  /* 0x0000000000048947 */ /* 0x000fea0003800000 */
[----:B------:R-:W-:Y:S01]  /*5580*/  BPT.TRAP 0x1 ;  /* 0x000000040000795c */ /* 0x000fe20000300000 */
.L_x_7586:
        /* <DEDUP_REMOVED lines=9> */
.L_x_7587:
[----:B-1----:R-:W-:Y:S05]  /*5620*/  @P1 BRA `(.L_x_7585) ;  /* 0x0000000000081947 */ /* 0x002fea0003800000 */
[----:B------:R-:W1:Y:S02]  /*5630*/  SYNCS.PHASECHK.TRANS64.TRYWAIT P1, [UR6+0x28830], R6 ;  /* 0x02883006ff0075a7 */ /* 0x000e640008020146 */
[----:B-1----:R-:W-:Y:S05]  /*5640*/  @!P1 BRA `(.L_x_7588) ;  /* 0x00000108005c9947 */ /* 0x002fea0003800000 */
.L_x_7585:
        /* <DEDUP_REMOVED lines=48> */
.L_x_7590:
[----:B------:R-:W-:Y:S01]  /*5950*/  ULEA UR6, UR59, UR41, 0x3 ;  /* 0x000000293b067291 */ /* 0x000fe2000f8e183f */
[----:B------:R-:W-:-:S05]  /*5960*/  IMAD.U32 R6, RZ, RZ, UR60 ;  /* 0x0000003cff067e24 */ /* 0x000fca000f8e00ff */
[----:B------:R-:W-:-:S04]  /*5970*/  SHF.L.U32 R6, R6, 0x1f, RZ ;  /* 0x0000001f06067819 */ /* 0x000fc800000006ff */
[----:B------:R0:W1:Y:S01]  /*5980*/  SYNCS.PHASECHK.TRANS64.TRYWAIT P1, [UR6+0x28850], R6 ;  /* 0x02885006ff0075a7 */ /* 0x0000620008020146 */
[----:B------:R-:W-:Y:S05]  /*5990*/  @!P0 BRA `(.L_x_7591) ;  /* 0x0000000000048947 */ /* 0x000fea0003800000 */
[----:B------:R-:W-:Y:S01]  /*59a0*/  BPT.TRAP 0x1 ;  /* 0x000000040000795c */ /* 0x000fe20000300000 */
.L_x_7591:
[----:B-1----:R-:W-:Y:S05]  /*59b0*/  @P1 BRA `(.L_x_7589) ;  /* 0x0000000000081947 */ /* 0x002fea0003800000 */
[----:B------:R-:W1:Y:S02]  /*59c0*/  SYNCS.PHASECHK.TRANS64.TRYWAIT P1, [UR6+0x28850], R6 ;  /* 0x02885006ff0075a7 */ /* 0x000e640008020146 */
[----:B-1----:R-:W-:Y:S05]  /*59d0*/  @!P1 BRA `(.L_x_7592) ;  /* 0x0000010400909947 */ /* 0x002fea0003800000 */
.L_x_7589:
        /* <DEDUP_REMOVED lines=49> */
.L_x_7593:
[----:B------:R-:W-:Y:S01]  /*5cf0*/  UISETP.NE.AND UP1, UPT, UR50, URZ, UPT ;  /* 0x0000003f3200728c */ /* 0x000fe2000bf25270 */
[----:B------:R-:W-:Y:S01]  /*5d00*/  FMUL.FTZ R154, R32, UR57 ;  /* 0x00000039209a7c20 */ /* 0x000fe20008410000 */
[----:B------:R-:W-:Y:S01]  /*5d10*/  FMUL.FTZ R32, R58, UR57 ;  /* 0x000000393a207c20 */ /* 0x000fe20008410000 */
[----:B------:R-:W-:Y:S02]  /*5d20*/  VIADD R58, R17, UR37 ;  /* 0x00000025113a7c36 */ /* 0x000fe40008000000 */
[----:B------:R-:W-:Y:S01]  /*5d30*/  FMUL.FTZ R153, R29, UR57 ;  /* 0x000000391d997c20 */ /* 0x000fe20008410000 */
[----:B------:R-:W1:Y:S01]  /*5d40*/  LDC R8, c[0x0][0x2f0] ;  /* 0x0000bc00ff087b82 */ /* 0x000e620000000800 */
[----:B------:R-:W-:Y:S01]  /*5d50*/  PLOP3.LUT P1, PT, PT, PT, UP1, 0x80, 0x0 ;  /* 0x000000000000781c */ /* 0x000fe20003f2f018 */
[----:B------:R-:W-:Y:S01]  /*5d60*/  FMUL.FTZ R29, R46, UR57 ;  /* 0x000000392e1d7c20 */ /* 0x000fe20008410000 */
[----:B------:R-:W-:Y:S01]  /*5d70*/  PLOP3.LUT P2, PT, PT, PT, UP1, 0x80, 0x0 ;  /* 0x000000000000781c */ /* 0x000fe20003f4f018 */
[----:B0-----:R-:W-:Y:S01]  /*5d80*/  FMUL.FTZ R6, R24, UR57 ;  /* 0x0000003918067c20 */ /* 0x001fe20008410000 */
[----:B------:R-:W-:Y:S01]  /*5d90*/  FMUL.FTZ R24, R39, UR57 ;  /* 0x0000003927187c20 */ /* 0x000fe20008410000 */
[----:B------:R-:W-:Y:S01]  /*5da0*/  @UP1 ULDC UR7, c[0x0][0x44c] ;  /* 0x0001130000071ab9 */ /* 0x000fe20000000800 */
[----:B------:R-:W-:Y:S01]  /*5db0*/  FMUL.FTZ R39, R70, UR57 ;  /* 0x0000003946277c20 */ /* 0x000fe20008410000 */
[----:B------:R-:W0:Y:S01]  /*5dc0*/  LDC R9, c[0x0][0x288] ;  /* 0x0000a200ff097b82 */ /* 0x000e220000000800 */
[----:B------:R-:W-:Y:S01]  /*5dd0*/  FMUL.FTZ R11, R27, UR57 ;  /* 0x000000391b0b7c20 */ /* 0x000fe20008410000 */
[----:B------:R-:W-:-:S02]  /*5de0*/  IMAD.SHL.U32 R70, R5, 0x80, RZ ;  /* 0x0000008005467824 */ /* 0x000fc400078e00ff */
[----:B------:R-:W-:Y:S01]  /*5df0*/  FMUL.FTZ R27, R51, UR57 ;  /* 0x00000039331b7c20 */ /* 0x000fe20008410000 */
[----:B------:R-:W-:Y:S01]  /*5e00*/  ULEA UR6, UR45, UR41, 0x3 ;  /* 0x000000292d067291 */ /* 0x000fe2000f8e183f */
        /* <DEDUP_REMOVED lines=8> */
[----:B------:R-:W-:Y:S01]  /*5e90*/  UIADD3 UR6, UR6, 0x28840, URZ ;  /* 0x0002884006067890 */ /* 0x000fe2000fffe03f */
[----:B------:R-:W-:Y:S01]  /*5ea0*/  IADD3 R47, -R70, 0x1, RZ ;  /* 0x00000001462f7810 */ /* 0x000fe20007ffe1ff */
[----:B------:R-:W-:Y:S01]  /*5eb0*/  FMUL.FTZ R152, R28, UR57 ;  /* 0x000000391c987c20 */ /* 0x000fe20008410000 */
[----:B------:R-:W2:Y:S01]  /*5ec0*/  SHFL.IDX PT, R61, R58, RZ, 0x1c1f ;  /* 0x001c1fff3a3d7589 */ /* 0x000ea200000e0000 */
[----:B------:R-:W-:Y:S01]  /*5ed0*/  UISETP.NE.AND UP0, UPT, UR49, URZ, UPT ;  /* 0x0000003f3100728c */ /* 0x000fe2000bf05270 */
        /* <DEDUP_REMOVED lines=51> */
[----:B------:R-:W-:Y:S01]  /*6210*/  PLOP3.LUT P1, PT, PT, PT, UP0, 0x40, 0x0 ;  /* 0x000000000000781c */ /* 0x000fe20003f2e808 */
[----:B------:R-:W3:Y:S01]  /*6220*/  MUFU.TANH R6, R6 ;  /* 0x0000000600067308 */ /* 0x000ee20000002400 */
[----:B-1----:R-:W-:Y:S01]  /*6230*/  IMAD R54, R8, UR43, R55 ;  /* 0x0000002b08367c24 */ /* 0x002fe2000f8e0237 */
[----:B------:R-:W-:Y:S01]  /*6240*/  SYNCS.ARRIVE.TRANS64.RED.A1T0 RZ, [UR6], RZ ;  /* 0x000000ffffff79a7 */ /* 0x000fe20008100406 */
[----:B------:R-:W-:-:S02]  /*6250*/  ULOP3.LUT UR6, URZ, UR55, URZ, 0x33, !UPT ;  /* 0x000000373f067292 */ /* 0x000fc4000f8e333f */
[----:B0-----:R-:W-:-:S03]  /*6260*/  IMAD.IADD R54, R54, 0x1, -R9 ;  /* 0x0000000136367824 */ /* 0x001fc600078e0a09 */
[----:B------:R-:W0:Y:S01]  /*6270*/  MUFU.TANH R7, R7 ;  /* 0x0000000700077308 */ /* 0x000e220000002400 */
[C---:B------:R-:W-:Y:S02]  /*6280*/  VIADD R72, R54.reuse, UR56 ;  /* 0x0000003836487c36 */ /* 0x040fe40008000000 */
[----:B------:R-:W-:Y:S02]  /*6290*/  VIADD R74, R54, UR6 ;  /* 0x00000006364a7c36 */ /* 0x000fe40008000000 */
[--C-:B--2---:R-:W-:Y:S02]  /*62a0*/  IMAD.IADD R59, R72, 0x1, R61.reuse ;  /* 0x00000001483b7824 */ /* 0x104fe400078e023d */
[----:B------:R-:W-:Y:S01]  /*62b0*/  IMAD.IADD R60, R74, 0x1, R61 ;  /* 0x000000014a3c7824 */ /* 0x000fe200078e023d */
[----:B------:R-:W1:Y:S08]  /*62c0*/  MUFU.TANH R10, R10 ;  /* 0x0000000a000a7308 */ /* 0x000e700000002400 */
[----:B------:R-:W2:Y:S08]  /*62d0*/  MUFU.TANH R11, R11 ;  /* 0x0000000b000b7308 */ /* 0x000eb00000002400 */
        /* <DEDUP_REMOVED lines=74> */
.L_x_7596:
[----:B------:R-:W-:-:S05]  /*6780*/  IMAD.U32 R78, RZ, RZ, UR54 ;  /* 0x00000036ff4e7e24 */ /* 0x000fca000f8e00ff */
[----:B------:R-:W-:-:S13]  /*6790*/  ISETP.NE.AND P1, PT, R78, 0x1, PT ;  /* 0x000000014e00780c */ /* 0x000fda0003f25270 */
[----:B------:R-:W1:Y:S02]  /*67a0*/  @P1 LDC.64 R54, c[0x0][0x9e8] ;  /* 0x00027a00ff361b82 */ /* 0x000e640000000a00 */
[----:B-1----:R-:W-:-:S05]  /*67b0*/  @P1 IMAD.HI.U32 R54, R61, R54, RZ ;  /* 0x000000363d361227 */ /* 0x002fca00078e00ff */
[----:B------:R-:W-:-:S07]  /*67c0*/  @P1 SHF.R.U32.HI R61, RZ, R55, R54 ;  /* 0x00000037ff3d1219 */ /* 0x000fce0000011636 */
.L_x_7597:
[----:B------:R-:W-:Y:S05]  /*67d0*/  BSYNC B0 ;  /* 0x0000000000007941 */ /* 0x000fea0003800000 */
.L_x_7595:
[----:B------:R-:W-:-:S04]  /*67e0*/  IMAD R61, R61, R78, -R70 ;  /* 0x0000004e3d3d7224 */ /* 0x000fc800078e0a46 */
[----:B------:R-:W-:-:S05]  /*67f0*/  IMAD R61, R16, -0x2, R61 ;  /* 0xfffffffe103d7824 */ /* 0x000fca00078e023d */
[----:B------:R-:W-:Y:S02]  /*6800*/  VIADDMNMX R59, R61, R78, R59, PT ;  /* 0x0000004e3d3b7246 */ /* 0x000fe4000380013b */
[----:B------:R-:W-:-:S07]  /*6810*/  VIMNMX R60, R60, R61, !PT ;  /* 0x0000003d3c3c7248 */ /* 0x000fce0007fe0100 */
.L_x_7594:
[----:B------:R-:W-:Y:S01]  /*6820*/  ISETP.GT.AND P1, PT, R5, -0x1, PT ;  /* 0xffffffff0500780c */ /* 0x000fe20003f24270 */
[----:B------:R-:W1:Y:S01]  /*6830*/  SHFL.IDX PT, R87, R58, 0x1, 0x1c1f ;  /* 0x003c1f003a577f89 */ /* 0x000e6200000e0000 */
[----:B------:R-:W-:Y:S02]  /*6840*/  UISETP.NE.AND UP0, UPT, UR49, URZ, UPT ;  /* 0x0000003f3100728c */ /* 0x000fe4000bf05270 */
[C---:B------:R-:W-:Y:S02]  /*6850*/  ISETP.GT.AND P6, PT, R60.reuse, RZ, P1 ;  /* 0x000000ff3c00720c */ /* 0x040fe40000fc4270 */
[----:B------:R-:W-:Y:S02]  /*6860*/  ISETP.GT.AND P2, PT, R60, 0x1, P1 ;  /* 0x000000013c00780c */ /* 0x000fe40000f44270 */
[C---:B------:R-:W-:Y:S02]  /*6870*/  ISETP.LT.OR P6, PT, R59.reuse, 0x1, P6 ;  /* 0x000000013b00780c */ /* 0x040fe400037c1670 */
[----:B------:R-:W-:-:S02]  /*6880*/  ISETP.LT.OR P2, PT, R59, 0x2, P2 ;  /* 0x000000023b00780c */ /* 0x000fc40001741670 */
[----:B------:R-:W-:Y:S02]  /*6890*/  ISETP.GT.AND P3, PT, R60, 0x8, P1 ;  /* 0x000000083c00780c */ /* 0x000fe40000f64270 */
[----:B------:R-:W-:Y:S02]  /*68a0*/  FSEL R163, R6, -INF , !P6 ;  /* 0xff80000006a37808 */ /* 0x000fe40007000000 */
[----:B0-----:R-:W-:Y:S02]  /*68b0*/  FSEL R169, R7, -INF , !P2 ;  /* 0xff80000007a97808 */ /* 0x001fe40005000000 */
[C---:B------:R-:W-:Y:S02]  /*68c0*/  ISETP.GT.AND P5, PT, R60.reuse, 0x9, P1 ;  /* 0x000000093c00780c */ /* 0x040fe40000fa4270 */
[C---:B------:R-:W-:Y:S02]  /*68d0*/  ISETP.GT.AND P4, PT, R60.reuse, 0x10, P1 ;  /* 0x000000103c00780c */ /* 0x040fe40000f84270 */
[----:B------:R-:W-:-:S02]  /*68e0*/  ISETP.GT.AND P6, PT, R60, 0x11, P1 ;  /* 0x000000113c00780c */ /* 0x000fc40000fc4270 */
[----:B------:R-:W-:Y:S02]  /*68f0*/  ISETP.GT.AND P2, PT, R60, 0x18, P1 ;  /* 0x000000183c00780c */ /* 0x000fe40000f44270 */
[C---:B------:R-:W-:Y:S02]  /*6900*/  ISETP.LT.OR P3, PT, R59.reuse, 0x9, P3 ;  /* 0x000000093b00780c */ /* 0x040fe40001f61670 */
[C---:B------:R-:W-:Y:S02]  /*6910*/  ISETP.LT.OR P5, PT, R59.reuse, 0xa, P5 ;  /* 0x0000000a3b00780c */ /* 0x040fe40002fa1670 */
[C---:B------:R-:W-:Y:S02]  /*6920*/  ISETP.LT.OR P4, PT, R59.reuse, 0x11, P4 ;  /* 0x000000113b00780c */ /* 0x040fe40002781670 */
[C---:B------:R-:W-:Y:S02]  /*6930*/  ISETP.LT.OR P6, PT, R59.reuse, 0x12, P6 ;  /* 0x000000123b00780c */ /* 0x040fe400037c1670 */
[----:B------:R-:W-:-:S02]  /*6940*/  ISETP.LT.OR P2, PT, R59, 0x19, P2 ;  /* 0x000000193b00780c */ /* 0x000fc40001741670 */
[----:B------:R-:W-:Y:S02]  /*6950*/  FSEL R175, R152, -INF , !P3 ;  /* 0xff80000098af7808 */ /* 0x000fe40005800000 */
[----:B------:R-:W-:Y:S02]  /*6960*/  ISETP.GT.AND P3, PT, R60, 0x19, P1 ;  /* 0x000000193c00780c */ /* 0x000fe40000f64270 */
[----:B------:R-:W-:Y:S02]  /*6970*/  FSEL R183, R153, -INF , !P5 ;  /* 0xff80000099b77808 */ /* 0x000fe40006800000 */
[----:B------:R-:W-:Y:S02]  /*6980*/  FSEL R179, R154, -INF , !P4 ;  /* 0xff8000009ab37808 */ /* 0x000fe40006000000 */
[----:B------:R-:W-:Y:S02]  /*6990*/  FSEL R195, R155, -INF , !P6 ;  /* 0xff8000009bc37808 */ /* 0x000fe40007000000 */
[----:B------:R-:W-:-:S02]  /*69a0*/  FSEL R193, R156, -INF , !P2 ;  /* 0xff8000009cc17808 */ /* 0x000fc40005000000 */
[C---:B------:R-:W-:Y:S02]  /*69b0*/  ISETP.GT.AND P5, PT, R60.reuse, 0x20, P1 ;  /* 0x000000203c00780c */ /* 0x040fe40000fa4270 */
[C---:B------:R-:W-:Y:S02]  /*69c0*/  ISETP.GT.AND P4, PT, R60.reuse, 0x21, P1 ;  /* 0x000000213c00780c */ /* 0x040fe40000f84270 */
[C---:B------:R-:W-:Y:S02]  /*69d0*/  ISETP.GT.AND P6, PT, R60.reuse, 0x28, P1 ;  /* 0x000000283c00780c */ /* 0x040fe40000fc4270 */
[----:B------:R-:W-:Y:S02]  /*69e0*/  ISETP.GT.AND P2, PT, R60, 0x29, P1 ;  /* 0x000000293c00780c */ /* 0x000fe40000f44270 */
[C---:B------:R-:W-:Y:S02]  /*69f0*/  ISETP.LT.OR P3, PT, R59.reuse, 0x1a, P3 ;  /* 0x0000001a3b00780c */ /* 0x040fe40001f61670 */
[----:B------:R-:W-:-:S02]  /*6a00*/  ISETP.LT.OR P5, PT, R59, 0x21, P5 ;  /* 0x000000213b00780c */ /* 0x000fc40002fa1670 */
[C---:B------:R-:W-:Y:S02]  /*6a10*/  ISETP.LT.OR P4, PT, R59.reuse, 0x22, P4 ;  /* 0x000000223b00780c */ /* 0x040fe40002781670 */
[C---:B------:R-:W-:Y:S02]  /*6a20*/  ISETP.LT.OR P6, PT, R59.reuse, 0x29, P6 ;  /* 0x000000293b00780c */ /* 0x040fe400037c1670 */
[----:B------:R-:W-:Y:S02]  /*6a30*/  ISETP.LT.OR P2, PT, R59, 0x2a, P2 ;  /* 0x0000002a3b00780c */ /* 0x000fe40001741670 */
[----:B------:R-:W-:Y:S02]  /*6a40*/  FSEL R181, R157, -INF , !P3 ;  /* 0xff8000009db57808 */ /* 0x000fe40005800000 */
[----:B------:R-:W-:Y:S02]  /*6a50*/  ISETP.GT.AND P3, PT, R60, 0x30, P1 ;  /* 0x000000303c00780c */ /* 0x000fe40000f64270 */
        /* <DEDUP_REMOVED lines=13> */
[----:B------:R-:W-:Y:S01]  /*6b30*/  FSEL R159, R48, -INF , !P3 ;  /* 0xff800000309f7808 */ /* 0x000fe20005800000 */
[--C-:B-1----:R-:W-:Y:S01]  /*6b40*/  IMAD.IADD R48, R72, 0x1, R87.reuse ;  /* 0x0000000148307824 */ /* 0x102fe200078e0257 */
[----:B------:R-:W-:Y:S02]  /*6b50*/  ISETP.GT.AND P3, PT, R60, 0x41, P1 ;  /* 0x000000413c00780c */ /* 0x000fe40000f64270 */
[----:B------:R-:W-:Y:S02]  /*6b60*/  FSEL R85, R49, -INF , !P5 ;  /* 0xff80000031557808 */ /* 0x000fe40006800000 */
[----:B------:R-:W-:Y:S01]  /*6b70*/  FSEL R83, R50, -INF , !P4 ;  /* 0xff80000032537808 */ /* 0x000fe20006000000 */
[----:B------:R-:W-:Y:S01]  /*6b80*/  IMAD.IADD R50, R74, 0x1, R87 ;  /* 0x000000014a327824 */ /* 0x000fe200078e0257 */
        /* <DEDUP_REMOVED lines=42> */
[----:B------:R-:W-:Y:S02]  /*6e30*/  PLOP3.LUT P3, PT, PT, PT, UP0, 0x40, 0x0 ;  /* 0x000000000000781c */ /* 0x000fe40003f6e808 */
[----:B------:R-:W-:-:S02]  /*6e40*/  FSEL R57, R80, -INF , !P5 ;  /* 0xff80000050397808 */ /* 0x000fc40006800000 */
[----:B------:R-:W-:Y:S02]  /*6e50*/  FSEL R53, R66, -INF , !P4 ;  /* 0xff80000042357808 */ /* 0x000fe40006000000 */
[----:B------:R-:W-:Y:S02]  /*6e60*/  FSEL R51, R84, -INF , !P6 ;  /* 0xff80000054337808 */ /* 0x000fe40007000000 */
[----:B------:R-:W-:-:S05]  /*6e70*/  FSEL R49, R68, -INF , !P2 ;  /* 0xff80000044317808 */ /* 0x000fca0005000000 */
[----:B------:R-:W-:Y:S05]  /*6e80*/  @P3 BRA `(.L_x_7598) ;  /* 0x00000000005c3947 */ /* 0x000fea0003800000 */
        /* <DEDUP_REMOVED lines=13> */
.L_x_7600:
[----:B------:R-:W-:-:S05]  /*6f60*/  IMAD.U32 R52, RZ, RZ, UR54 ;  /* 0x00000036ff347e24 */ /* 0x000fca000f8e00ff */
[----:B------:R-:W-:-:S13]  /*6f70*/  ISETP.NE.AND P2, PT, R52, 0x1, PT ;  /* 0x000000013400780c */ /* 0x000fda0003f45270 */
[----:B------:R-:W0:Y:S02]  /*6f80*/  @P2 LDC.64 R6, c[0x0][0x9e8] ;  /* 0x00027a00ff062b82 */ /* 0x000e240000000a00 */
[----:B0-----:R-:W-:-:S05]  /*6f90*/  @P2 IMAD.HI.U32 R6, R87, R6, RZ ;  /* 0x0000000657062227 */ /* 0x001fca00078e00ff */
[----:B------:R-:W-:-:S07]  /*6fa0*/  @P2 SHF.R.U32.HI R87, RZ, R7, R6 ;  /* 0x00000007ff572219 */ /* 0x000fce0000011606 */
.L_x_7601:
[----:B------:R-:W-:Y:S05]  /*6fb0*/  BSYNC B0 ;  /* 0x0000000000007941 */ /* 0x000fea0003800000 */
.L_x_7599:
[----:B------:R-:W-:-:S04]  /*6fc0*/  IMAD R87, R87, R52, -R70 ;  /* 0x0000003457577224 */ /* 0x000fc800078e0a46 */
[----:B------:R-:W-:-:S05]  /*6fd0*/  IMAD R87, R16, -0x2, R87 ;  /* 0xfffffffe10577824 */ /* 0x000fca00078e0257 */
[----:B------:R-:W-:Y:S02]  /*6fe0*/  VIADDMNMX R48, R87, R52, R48, PT ;  /* 0x0000003457307246 */ /* 0x000fe40003800130 */
[----:B------:R-:W-:-:S07]  /*6ff0*/  VIMNMX R50, R50, R87, !PT ;  /* 0x0000005732327248 */ /* 0x000fce0007fe0100 */
.L_x_7598:
[----:B------:R-:W-:Y:S02]  /*7000*/  FMNMX.FTZ R6, R163, R3, !PT ;  /* 0x00000003a3067209 */ /* 0x000fe40007810000 */
[----:B------:R-:W-:Y:S02]  /*7010*/  ISETP.GT.AND P5, PT, R50, 0x10, P1 ;  /* 0x000000103200780c */ /* 0x000fe40000fa4270 */
[----:B------:R-:W-:Y:S02]  /*7020*/  FMNMX.FTZ R6, R169, R6, !PT ;  /* 0x00000006a9067209 */ /* 0x000fe40007810000 */
[----:B------:R-:W-:Y:S02]  /*7030*/  ISETP.LT.OR P5, PT, R48, 0x11, P5 ;  /* 0x000000113000780c */ /* 0x000fe40002fa1670 */
[----:B------:R-:W-:Y:S02]  /*7040*/  FMNMX.FTZ R6, R175, R6, !PT ;  /* 0x00000006af067209 */ /* 0x000fe40007810000 */
[----:B------:R-:W-:-:S02]  /*7050*/  FSEL R157, R15, -INF , !P5 ;  /* 0xff8000000f9d7808 */ /* 0x000fc40006800000 */
[----:B------:R-:W-:Y:S02]  /*7060*/  FMNMX.FTZ R6, R183, R6, !PT ;  /* 0x00000006b7067209 */ /* 0x000fe40007810000 */
[----:B------:R-:W-:Y:S02]  /*7070*/  ISETP.GT.AND P5, PT, R50, 0x20, P1 ;  /* 0x000000203200780c */ /* 0x000fe40000fa4270 */
[----:B------:R-:W-:Y:S02]  /*7080*/  FMNMX.FTZ R6, R179, R6, !PT ;  /* 0x00000006b3067209 */ /* 0x000fe40007810000 */
[----:B------:R-:W-:Y:S02]  /*7090*/  ISETP.LT.OR P5, PT, R48, 0x21, P5 ;  /* 0x000000213000780c */ /* 0x000fe40002fa1670 */
[----:B------:R-:W-:Y:S02]  /*70a0*/  FMNMX.FTZ R6, R195, R6, !PT ;  /* 0x00000006c3067209 */ /* 0x000fe40007810000 */
[----:B------:R-:W-:-:S02]  /*70b0*/  FSEL R171, R26, -INF , !P5 ;  /* 0xff8000001aab7808 */ /* 0x000fc40006800000 */
[----:B------:R-:W-:Y:S02]  /*70c0*/  FMNMX.FTZ R6, R193, R6, !PT ;  /* 0x00000006c1067209 */ /* 0x000fe40007810000 */
        /* <DEDUP_REMOVED lines=18> */
[----:B------:R-:W-:Y:S02]  /*71f0*/  FMNMX.FTZ R10, R197, R4, !PT ;  /* 0x00000004c50a7209 */ /* 0x000fe40007810000 */
[----:B------:R-:W-:Y:S02]  /*7200*/  FMNMX.FTZ R6, R79, R6, !PT ;  /* 0x000000064f067209 */ /* 0x000fe40007810000 */
[----:B------:R-:W-:Y:S02]  /*7210*/  ISETP.LT.OR P4, PT, R48, 0xa, P4 ;  /* 0x0000000a3000780c */ /* 0x000fe40002781670 */
[----:B------:R-:W-:Y:S02]  /*7220*/  FMNMX.FTZ R6, R77, R6, !PT ;  /* 0x000000064d067209 */ /* 0x000fe40007810000 */
[----:B------:R-:W-:-:S02]  /*7230*/  FSEL R153, R13, -INF , !P3 ;  /* 0xff8000000d997808 */ /* 0x000fc40005800000 */
[----:B------:R-:W-:Y:S02]  /*7240*/  FMNMX.FTZ R6, R75, R6, !PT ;  /* 0x000000064b067209 */ /* 0x000fe40007810000 */
[----:B------:R-:W-:Y:S02]  /*7250*/  FMNMX.FTZ R10, R87, R10, !PT ;  /* 0x0000000a570a7209 */ /* 0x000fe40007810000 */
[----:B------:R-:W-:Y:S02]  /*7260*/  FMNMX.FTZ R6, R73, R6, !PT ;  /* 0x0000000649067209 */ /* 0x000fe40007810000 */
[----:B------:R-:W-:Y:S02]  /*7270*/  ISETP.GT.AND P2, PT, R50, 0x11, P1 ;  /* 0x000000113200780c */ /* 0x000fe40000f44270 */
[----:B------:R-:W-:Y:S02]  /*7280*/  FMNMX.FTZ R6, R63, R6, !PT ;  /* 0x000000063f067209 */ /* 0x000fe40007810000 */
[----:B------:R-:W-:-:S02]  /*7290*/  FSEL R155, R12, -INF , !P4 ;  /* 0xff8000000c9b7808 */ /* 0x000fc40006000000 */
[----:B------:R-:W-:Y:S02]  /*72a0*/  FMNMX.FTZ R6, R65, R6, !PT ;  /* 0x0000000641067209 */ /* 0x000fe40007810000 */
[----:B------:R-:W-:Y:S02]  /*72b0*/  FMNMX.FTZ R10, R153, R10, !PT ;  /* 0x0000000a990a7209 */ /* 0x000fe40007810000 */
[----:B------:R-:W-:Y:S02]  /*72c0*/  FMNMX.FTZ R6, R67, R6, !PT ;  /* 0x0000000643067209 */ /* 0x000fe40007810000 */
[----:B------:R-:W-:Y:S02]  /*72d0*/  ISETP.GT.AND P3, PT, R50, 0x18, P1 ;  /* 0x000000183200780c */ /* 0x000fe40000f64270 */
[----:B------:R-:W-:Y:S02]  /*72e0*/  FMNMX.FTZ R6, R69, R6, !PT ;  /* 0x0000000645067209 */ /* 0x000fe40007810000 */
[----:B------:R-:W-:-:S02]  /*72f0*/  ISETP.LT.OR P2, PT, R48, 0x12, P2 ;  /* 0x000000123000780c */ /* 0x000fc40001741670 */
        /* <DEDUP_REMOVED lines=9> */
[----:B------:R-:W-:Y:S02]  /*7390*/  ISETP.LT.OR P4, PT, R48, 0x1a, P4 ;  /* 0x0000001a3000780c */ /* 0x000fe40002781670 */
[----:B------:R-:W-:Y:S02]  /*73a0*/  FMNMX.FTZ R6, R53, R6, !PT ;  /* 0x0000000635067209 */ /* 0x000fe40007810000 */
[----:B------:R-:W-:-:S02]  /*73b0*/  FSEL R165, R20, -INF , !P3 ;  /* 0xff80000014a57808 */ /* 0x000fc40005800000 */
[----:B------:R-:W-:Y:S02]  /*73c0*/  FMNMX.FTZ R6, R51, R6, !PT ;  /* 0x0000000633067209 */ /* 0x000fe40007810000 */
[----:B------:R-:W-:Y:S02]  /*73d0*/  ISETP.GT.AND P3, PT, R50, 0x28, P1 ;  /* 0x000000283200780c */ /* 0x000fe40000f64270 */
[----:B------:R-:W-:Y:S02]  /*73e0*/  FMNMX.FTZ R52, R49, R6, !PT ;  /* 0x0000000631347209 */ /* 0x000fe40007810000 */
[----:B------:R-:W0:Y:S01]  /*73f0*/  LDC R6, c[0x0][0x988] ;  /* 0x00026200ff067b82 */ /* 0x000e220000000800 */
[----:B------:R-:W-:Y:S02]  /*7400*/  ISETP.LT.OR P3, PT, R48, 0x29, P3 ;  /* 0x000000293000780c */ /* 0x000fe40001f61670 */
[----:B------:R-:W1:Y:S01]  /*7410*/  SHFL.BFLY PT, R7, R52, 0x2, 0x1f ;  /* 0x0c401f0034077f89 */ /* 0x000e6200000e0000 */
[----:B------:R-:W-:-:S02]  /*7420*/  ISETP.GT.AND P5, PT, R50, 0x38, P1 ;  /* 0x000000383200780c */ /* 0x000fc40000fa4270 */
[----:B------:R-:W-:Y:S02]  /*7430*/  FSEL R29, R29, -INF , !P3 ;  /* 0xff8000001d1d7808 */ /* 0x000fe40005800000 */
[----:B------:R-:W-:Y:S02]  /*7440*/  ISETP.GT.AND P3, PT, R50, 0x31, P1 ;  /* 0x000000313200780c */ /* 0x000fe40000f64270 */
[C---:B------:R-:W-:Y:S02]  /*7450*/  ISETP.LT.OR P5, PT, R48.reuse, 0x39, P5 ;  /* 0x000000393000780c */ /* 0x040fe40002fa1670 */
[----:B------:R-:W-:Y:S02]  /*7460*/  ISETP.LT.OR P3, PT, R48, 0x32, P3 ;  /* 0x000000323000780c */ /* 0x000fe40001f61670 */
[----:B-1----:R-:W-:-:S05]  /*7470*/  FMNMX.FTZ R54, R52, R7, !PT ;  /* 0x0000000734367209 */ /* 0x002fca0007810000 */
[----:B------:R-:W1:Y:S02]  /*7480*/  SHFL.BFLY PT, R7, R54, 0x1, 0x1f ;  /* 0x0c201f0036077f89 */ /* 0x000e6400000e0000 */
[----:B-1----:R-:W-:-:S04]  /*7490*/  FMNMX.FTZ R7, R54, R7, !PT ;  /* 0x0000000736077209 */ /* 0x002fc80007810000 */
[C---:B------:R-:W-:Y:S01]  /*74a0*/  FSETP.NEU.FTZ.AND P6, PT, R7.reuse, -INF , PT ;  /* 0xff8000000700780b */ /* 0x040fe20003fdd000 */
[----:B0-----:R-:W-:-:S03]  /*74b0*/  FMUL.FTZ R52, R7, R6 ;  /* 0x0000000607347220 */ /* 0x001fc60000410000 */
[----:B------:R-:W-:Y:S02]  /*74c0*/  FSEL R12, R7, RZ, P6 ;  /* 0x000000ff070c7208 */ /* 0x000fe40003000000 */
[----:B------:R-:W-:-:S05]  /*74d0*/  FSEL R52, R52, RZ, P6 ;  /* 0x000000ff34347208 */ /* 0x000fca0003000000 */
[-CC-:B------:R-:W-:Y:S01]  /*74e0*/  FFMA.FTZ R13, R163, R6.reuse, -R52.reuse ;  /* 0x00000006a30d7223 */ /* 0x180fe20000010834 */
[----:B------:R-:W-:Y:S01]  /*74f0*/  FSEL R163, R14, -INF , !P2 ;  /* 0xff8000000ea37808 */ /* 0x000fe20005000000 */
[-CC-:B------:R-:W-:Y:S01]  /*7500*/  FFMA.FTZ R180, R169, R6.reuse, -R52.reuse ;  /* 0x00000006a9b47223 */ /* 0x180fe20000010834 */
[----:B------:R-:W-:Y:S01]  /*7510*/  ISETP.GT.AND P2, PT, R50, 0x21, P1 ;  /* 0x000000213200780c */ /* 0x000fe20000f44270 */
[--C-:B------:R-:W-:Y:S01]  /*7520*/  FFMA.FTZ R182, R175, R6, -R52.reuse ;  /* 0x00000006afb67223 */ /* 0x100fe20000010834 */
[----:B------:R-:W-:Y:S01]  /*7530*/  FMNMX.FTZ R10, R163, R10, !PT ;  /* 0x0000000aa30a7209 */ /* 0x000fe20007810000 */
[-CC-:B------:R-:W-:Y:S01]  /*7540*/  FFMA.FTZ R176, R179, R6.reuse, -R52.reuse ;  /* 0x00000006b3b07223 */ /* 0x180fe20000010834 */
[----:B------:R-:W-:Y:S01]  /*7550*/  FSEL R169, R24, -INF , !P4 ;  /* 0xff80000018a97808 */ /* 0x000fe20006000000 */
[--C-:B------:R-:W-:Y:S01]  /*7560*/  FFMA.FTZ R15, R183, R6, -R52.reuse ;  /* 0x00000006b70f7223 */ /* 0x100fe20000010834 */
[----:B------:R-:W-:Y:S01]  /*7570*/  FMNMX.FTZ R10, R165, R10, !PT ;  /* 0x0000000aa50a7209 */ /* 0x000fe20007810000 */
[-CC-:B------:R-:W-:Y:S01]  /*7580*/  FFMA.FTZ R178, R193, R6.reuse, -R52.reuse ;  /* 0x00000006c1b27223 */ /* 0x180fe20000010834 */
[----:B------:R-:W-:Y:S01]  /*7590*/  ISETP.LT.OR P2, PT, R48, 0x22, P2 ;  /* 0x000000223000780c */ /* 0x000fe20001741670 */
[--C-:B------:R-:W-:Y:S01]  /*75a0*/  FFMA.FTZ R172, R177, R6, -R52.reuse ;  /* 0x00000006b1ac7223 */ /* 0x100fe20000010834 */
[----:B------:R-:W-:Y:S01]  /*75b0*/  FMNMX.FTZ R10, R169, R10, !PT ;  /* 0x0000000aa90a7209 */ /* 0x000fe20007810000 */
[-CC-:B------:R-:W-:Y:S01]  /*75c0*/  FFMA.FTZ R174, R167, R6.reuse, -R52.reuse ;  /* 0x00000006a7ae7223 */ /* 0x180fe20000010834 */
[C---:B------:R-:W-:Y:S01]  /*75d0*/  ISETP.GT.AND P4, PT, R50.reuse, 0x29, P1 ;  /* 0x000000293200780c */ /* 0x040fe20000f84270 */
[-CC-:B------:R-:W-:Y:S01]  /*75e0*/  FFMA.FTZ R168, R159, R6.reuse, -R52.reuse ;  /* 0x000000069fa87223 */ /* 0x180fe20000010834 */
[----:B------:R-:W-:Y:S01]  /*75f0*/  FSEL R175, R21, -INF , !P2 ;  /* 0xff80000015af7808 */ /* 0x000fe20005000000 */
[--C-:B------:R-:W-:Y:S01]  /*7600*/  FFMA.FTZ R21, R195, R6, -R52.reuse ;  /* 0x00000006c3157223 */ /* 0x100fe20000010834 */
[----:B------:R-:W-:Y:S01]  /*7610*/  FMNMX.FTZ R10, R171, R10, !PT ;  /* 0x0000000aab0a7209 */ /* 0x000fe20007810000 */
[-CC-:B------:R-:W-:Y:S01]  /*7620*/  FFMA.FTZ R170, R83, R6.reuse, -R52.reuse ;  /* 0x0000000653aa7223 */ /* 0x180fe20000010834 */
[----:B------:R-:W-:Y:S01]  /*7630*/  ISETP.GT.AND P2, PT, R50, 0x30, P1 ;  /* 0x000000303200780c */ /* 0x000fe20000f44270 */
[-CC-:B------:R-:W-:Y:S01]  /*7640*/  FFMA.FTZ R164, R79, R6.reuse, -R52.reuse ;  /* 0x000000064fa47223 */ /* 0x180fe20000010834 */
[C---:B------:R-:W-:Y:S01]  /*7650*/  ISETP.LT.OR P4, PT, R48.reuse, 0x2a, P4 ;  /* 0x0000002a3000780c */ /* 0x040fe20002781670 */
[--C-:B------:R-:W-:Y:S01]  /*7660*/  FFMA.FTZ R166, R75, R6, -R52.reuse ;  /* 0x000000064ba67223 */ /* 0x100fe20000010834 */
[----:B------:R-:W-:Y:S01]  /*7670*/  FMNMX.FTZ R10, R175, R10, !PT ;  /* 0x0000000aaf0a7209 */ /* 0x000fe20007810000 */
[-CC-:B------:R-:W-:Y:S01]  /*7680*/  FFMA.FTZ R154, R51, R6.reuse, -R52.reuse ;  /* 0x00000006339a7223 */ /* 0x180fe20000010834 */
[----:B------:R-:W-:Y:S01]  /*7690*/  ISETP.LT.OR P2, PT, R48, 0x31, P2 ;  /* 0x000000313000780c */ /* 0x000fe20001741670 */
[----:B------:R-:W-:Y:S01]  /*76a0*/  FADD.FTZ R51, -R12, R3 ;  /* 0x000000030c337221 */ /* 0x000fe20000010100 */
        /* <DEDUP_REMOVED lines=8> */
[C---:B------:R-:W-:Y:S01]  /*7730*/  ISETP.GT.AND P4, PT, R50.reuse, 0x39, P1 ;  /* 0x000000393200780c */ /* 0x040fe20000f84270 */
[-CC-:B------:R-:W-:Y:S01]  /*7740*/  FFMA.FTZ R162, R67, R6.reuse, -R52.reuse ;  /* 0x0000000643a27223 */ /* 0x180fe20000010834 */
[----:B------:R-:W-:Y:S01]  /*7750*/  FSEL R195, R27, -INF , !P3 ;  /* 0xff8000001bc37808 */ /* 0x000fe20005800000 */
[--C-:B------:R-:W-:Y:S01]  /*7760*/  FFMA.FTZ R27, R173, R6, -R52.reuse ;  /* 0x00000006ad1b7223 */ /* 0x100fe20000010834 */
[----:B------:R-:W-:Y:S01]  /*7770*/  FMNMX.FTZ R10, R183, R10, !PT ;  /* 0x0000000ab70a7209 */ /* 0x000fe20007810000 */
[----:B------:R-:W-:Y:S01]  /*7780*/  MUFU.EX2 R180, R180 ;  /* 0x000000b400b47308 */ /* 0x000fe20000000800 */
[----:B------:R-:W-:Y:S01]  /*7790*/  ISETP.GT.AND P2, PT, R50, 0x40, P1 ;  /* 0x000000403200780c */ /* 0x000fe20000f44270 */
[-CC-:B------:R-:W-:Y:S01]  /*77a0*/  FFMA.FTZ R158, R55, R6.reuse, -R52.reuse ;  /* 0x00000006379e7223 */ /* 0x180fe20000010834 */
[----:B------:R-:W-:Y:S01]  /*77b0*/  FSEL R193, R31, -INF , !P5 ;  /* 0xff8000001fc17808 */ /* 0x000fe20006800000 */
[-CC-:B------:R-:W-:Y:S01]  /*77c0*/  FFMA.FTZ R31, R161, R6.reuse, -R52.reuse ;  /* 0x00000006a11f7223 */ /* 0x180fe20000010834 */
[----:B------:R-:W-:Y:S01]  /*77d0*/  ISETP.LT.OR P4, PT, R48, 0x3a, P4 ;  /* 0x0000003a3000780c */ /* 0x000fe20002781670 */
[--C-:B------:R-:W-:Y:S01]  /*77e0*/  FFMA.FTZ R55, R59, R6, -R52.reuse ;  /* 0x000000063b377223 */ /* 0x100fe20000010834 */
[----:B------:R-:W-:Y:S01]  /*77f0*/  FMNMX.FTZ R10, R195, R10, !PT ;  /* 0x0000000ac30a7209 */ /* 0x000fe20007810000 */
[----:B------:R-:W-:Y:S01]  /*7800*/  MUFU.EX2 R182, R182 ;  /* 0x000000b600b67308 */ /* 0x000fe20000000800 */
[----:B------:R-:W-:Y:S01]  /*7810*/  ISETP.GT.AND P3, PT, R50, 0x41, P1 ;  /* 0x000000413200780c */ /* 0x000fe20000f64270 */
[-CC-:B------:R-:W-:Y:S01]  /*7820*/  FFMA.FTZ R160, R63, R6.reuse, -R52.reuse ;  /* 0x000000063fa07223 */ /* 0x180fe20000010834 */
[----:B------:R-:W-:Y:S01]  /*7830*/  ISETP.LT.OR P2, PT, R48, 0x41, P2 ;  /* 0x000000413000780c */ /* 0x000fe20001741670 */
        /* <DEDUP_REMOVED lines=8> */
[----:B------:R-:W-:Y:S01]  /*78c0*/  FFMA.FTZ R53, R53, R6, -R52 ;  /* 0x0000000635357223 */ /* 0x000fe20000010834 */
[----:B------:R-:W-:-:S02]  /*78d0*/  ISETP.LT.OR P3, PT, R48, 0x42, P3 ;  /* 0x000000423000780c */ /* 0x000fc40001f61670 */
[----:B------:R-:W-:Y:S01]  /*78e0*/  FMNMX.FTZ R10, R181, R10, !PT ;  /* 0x0000000ab50a7209 */ /* 0x000fe20007810000 */
[----:B------:R-:W-:Y:S01]  /*78f0*/  MUFU.EX2 R176, R176 ;  /* 0x000000b000b07308 */ /* 0x000fe20000000800 */
[----:B------:R-:W-:Y:S02]  /*7900*/  ISETP.GT.AND P4, PT, R50, 0x49, P1 ;  /* 0x000000493200780c */ /* 0x000fe40000f84270 */
[----:B------:R-:W-:Y:S02]  /*7910*/  ISETP.LT.OR P5, PT, R48, 0x49, P5 ;  /* 0x000000493000780c */ /* 0x000fe40002fa1670 */
[----:B------:R-:W-:Y:S01]  /*7920*/  FSEL R177, R33, -INF , !P3 ;  /* 0xff80000021b17808 */ /* 0x000fe20005800000 */
[----:B------:R-:W-:Y:S01]  /*7930*/  FFMA.FTZ R33, R85, R6, -R52 ;  /* 0x0000000655217223 */ /* 0x000fe20000010834 */
[----:B------:R-:W-:Y:S01]  /*7940*/  FMNMX.FTZ R10, R199, R10, !PT ;  /* 0x0000000ac70a7209 */ /* 0x000fe20007810000 */
[----:B------:R-:W-:Y:S01]  /*7950*/  MUFU.EX2 R21, R21 ;  /* 0x0000001500157308 */ /* 0x000fe20000000800 */
[----:B------:R-:W-:-:S02]  /*7960*/  ISETP.GT.AND P2, PT, R50, 0x50, P1 ;  /* 0x000000503200780c */ /* 0x000fc40000f44270 */
[----:B------:R-:W-:Y:S02]  /*7970*/  FSEL R35, R35, -INF , !P5 ;  /* 0xff80000023237808 */ /* 0x000fe40006800000 */
[----:B------:R-:W-:Y:S02]  /*7980*/  ISETP.LT.OR P4, PT, R48, 0x4a, P4 ;  /* 0x0000004a3000780c */ /* 0x000fe40002781670 */
[----:B------:R-:W-:Y:S01]  /*7990*/  FMNMX.FTZ R10, R177, R10, !PT ;  /* 0x0000000ab10a7209 */ /* 0x000fe20007810000 */
[----:B------:R-:W-:Y:S01]  /*79a0*/  MUFU.EX2 R178, R178 ;  /* 0x000000b200b27308 */ /* 0x000fe20000000800 */
[----:B------:R-:W-:Y:S02]  /*79b0*/  ISETP.GT.AND P3, PT, R50, 0x51, P1 ;  /* 0x000000513200780c */ /* 0x000fe40000f64270 */
[----:B------:R-:W-:Y:S02]  /*79c0*/  ISETP.LT.OR P2, PT, R48, 0x51, P2 ;  /* 0x000000513000780c */ /* 0x000fe40001741670 */
[----:B------:R-:W-:-:S02]  /*79d0*/  FSEL R167, R34, -INF , !P4 ;  /* 0xff80000022a77808 */ /* 0x000fc40006000000 */
[----:B------:R-:W-:Y:S01]  /*79e0*/  FMNMX.FTZ R10, R35, R10, !PT ;  /* 0x0000000a230a7209 */ /* 0x000fe20007810000 */
[----:B------:R-:W-:Y:S01]  /*79f0*/  MUFU.EX2 R25, R25 ;  /* 0x0000001900197308 */ /* 0x000fe20000000800 */
[----:B------:R-:W-:Y:S02]  /*7a00*/  ISETP.GT.AND P5, PT, R50, 0x58, P1 ;  /* 0x000000583200780c */ /* 0x000fe40000fa4270 */
[----:B------:R-:W-:Y:S02]  /*7a10*/  FSEL R37, R37, -INF , !P2 ;  /* 0xff80000025257808 */ /* 0x000fe40005000000 */
[----:B------:R-:W-:Y:S02]  /*7a20*/  ISETP.LT.OR P3, PT, R48, 0x52, P3 ;  /* 0x000000523000780c */ /* 0x000fe40001f61670 */
[----:B------:R-:W-:Y:S01]  /*7a30*/  FMNMX.FTZ R10, R167, R10, !PT ;  /* 0x0000000aa70a7209 */ /* 0x000fe20007810000 */
[----:B------:R-:W-:Y:S01]  /*7a40*/  MUFU.EX2 R172, R172 ;  /* 0x000000ac00ac7308 */ /* 0x000fe20000000800 */
[----:B------:R-:W-:-:S02]  /*7a50*/  ISETP.GT.AND P4, PT, R50, 0x59, P1 ;  /* 0x000000593200780c */ /* 0x000fc40000f84270 */
[----:B------:R-:W-:Y:S02]  /*7a60*/  ISETP.LT.OR P5, PT, R48, 0x59, P5 ;  /* 0x000000593000780c */ /* 0x000fe40002fa1670 */
[----:B------:R-:W-:Y:S02]  /*7a70*/  FSEL R161, R36, -INF , !P3 ;  /* 0xff80000024a17808 */ /* 0x000fe40005800000 */
[----:B------:R-:W-:Y:S01]  /*7a80*/  FMNMX.FTZ R10, R37, R10, !PT ;  /* 0x0000000a250a7209 */ /* 0x000fe20007810000 */
[----:B------:R-:W-:Y:S01]  /*7a90*/  MUFU.EX2 R27, R27 ;  /* 0x0000001b001b7308 */ /* 0x000fe20000000800 */
[----:B------:R-:W-:Y:S02]  /*7aa0*/  ISETP.GT.AND P2, PT, R50, 0x60, P1 ;  /* 0x000000603200780c */ /* 0x000fe40000f44270 */
[----:B------:R-:W-:Y:S01]  /*7ab0*/  FSEL R159, R39, -INF , !P5 ;  /* 0xff800000279f7808 */ /* 0x000fe20006800000 */
[----:B------:R-:W-:Y:S01]  /*7ac0*/  FFMA.FTZ R39, R81, R6, -R52 ;  /* 0x0000000651277223 */ /* 0x000fe20000010834 */
[----:B------:R-:W-:-:S02]  /*7ad0*/  ISETP.LT.OR P4, PT, R48, 0x5a, P4 ;  /* 0x0000005a3000780c */ /* 0x000fc40002781670 */
[----:B------:R-:W-:Y:S01]  /*7ae0*/  FMNMX.FTZ R10, R161, R10, !PT ;  /* 0x0000000aa10a7209 */ /* 0x000fe20007810000 */
[----:B------:R-:W-:Y:S01]  /*7af0*/  MUFU.EX2 R174, R174 ;  /* 0x000000ae00ae7308 */ /* 0x000fe20000000800 */
[----:B------:R-:W-:Y:S02]  /*7b00*/  ISETP.GT.AND P3, PT, R50, 0x61, P1 ;  /* 0x000000613200780c */ /* 0x000fe40000f64270 */
[----:B------:R-:W-:Y:S02]  /*7b10*/  ISETP.LT.OR P2, PT, R48, 0x61, P2 ;  /* 0x000000613000780c */ /* 0x000fe40001741670 */
[----:B------:R-:W-:Y:S02]  /*7b20*/  FSEL R85, R38, -INF , !P4 ;  /* 0xff80000026557808 */ /* 0x000fe40006000000 */
        /* <DEDUP_REMOVED lines=19> */
[----:B------:R-:W-:Y:S01]  /*7c60*/  FSEL R79, R43, -INF , !P4 ;  /* 0xff8000002b4f7808 */ /* 0x000fe20006000000 */
[----:B------:R-:W-:Y:S01]  /*7c70*/  FFMA.FTZ R43, R77, R6, -R52 ;  /* 0x000000064d2b7223 */ /* 0x000fe20000010834 */
        /* <DEDUP_REMOVED lines=8> */
[C---:B------:R-:W-:Y:S02]  /*7d00*/  ISETP.LT.OR P5, PT, R48.reuse, 0x79, P5 ;  /* 0x000000793000780c */ /* 0x040fe40002fa1670 */
[----:B------:R-:W-:Y:S01]  /*7d10*/  FSEL R77, R45, -INF , !P3 ;  /* 0xff8000002d4d7808 */ /* 0x000fe20005800000 */
[----:B------:R-:W-:Y:S01]  /*7d20*/  FFMA.FTZ R45, R73, R6, -R52 ;  /* 0x00000006492d7223 */ /* 0x000fe20000010834 */
[----:B------:R-:W-:Y:S01]  /*7d30*/  FMNMX.FTZ R10, R173, R10, !PT ;  /* 0x0000000aad0a7209 */ /* 0x000fe20007810000 */
[----:B------:R-:W-:Y:S01]  /*7d40*/  MUFU.EX2 R43, R43 ;  /* 0x0000002b002b7308 */ /* 0x000fe20000000800 */
[----:B------:R-:W-:-:S02]  /*7d50*/  ISETP.LT.OR P1, PT, R48, 0x7a, P1 ;  /* 0x0000007a3000780c */ /* 0x000fc40000f21670 */
[----:B------:R-:W-:Y:S02]  /*7d60*/  FSEL R201, R46, -INF , !P5 ;  /* 0xff8000002ec97808 */ /* 0x000fe40006800000 */
[----:B------:R-:W-:Y:S02]  /*7d70*/  FMNMX.FTZ R10, R77, R10, !PT ;  /* 0x0000000a4d0a7209 */ /* 0x000fe40007810000 */
[----:B------:R-:W-:Y:S01]  /*7d80*/  FSEL R75, R47, -INF , !P1 ;  /* 0xff8000002f4b7808 */ /* 0x000fe20004800000 */
[----:B------:R-:W-:Y:S01]  /*7d90*/  FFMA.FTZ R47, R65, R6, -R52 ;  /* 0x00000006412f7223 */ /* 0x000fe20000010834 */
        /* <DEDUP_REMOVED lines=14> */
[----:B------:R-:W-:-:S03]  /*7e80*/  FMUL.FTZ R10, R51, R6 ;  /* 0x00000006330a7220 */ /* 0x000fc60000410000 */
[C---:B------:R-:W-:Y:S01]  /*7e90*/  FSETP.NEU.FTZ.AND P1, PT, R11.reuse, -INF , PT ;  /* 0xff8000000b00780b */ /* 0x040fe20003f3d000 */
[----:B------:R-:W-:Y:S02]  /*7ea0*/  FMUL.FTZ R12, R11, R6 ;  /* 0x000000060b0c7220 */ /* 0x000fe40000410000 */
[----:B------:R-:W-:Y:S03]  /*7eb0*/  MUFU.EX2 R158, R158 ;  /* 0x0000009e009e7308 */ /* 0x000fe60000000800 */
[----:B------:R-:W-:-:S05]  /*7ec0*/  FSEL R12, R12, RZ, P1 ;  /* 0x000000ff0c0c7208 */ /* 0x000fca0000800000 */
[----:B------:R-:W0:Y:S01]  /*7ed0*/  MUFU.EX2 R10, R10 ;  /* 0x0000000a000a7308 */ /* 0x000e220000000800 */
[-CC-:B------:R-:W-:Y:S01]  /*7ee0*/  FFMA.FTZ R65, R175, R6.reuse, -R12.reuse ;  /* 0x00000006af417223 */ /* 0x180fe2000001080c */
[-CC-:B------:R-:W-:Y:S01]  /*7ef0*/  FFMA.FTZ R175, R29, R6.reuse, -R12.reuse ;  /* 0x000000061daf7223 */ /* 0x180fe2000001080c */
[----:B------:R-:W-:Y:S01]  /*7f00*/  FSEL R29, R11, RZ, P1 ;  /* 0x000000ff0b1d7208 */ /* 0x000fe20000800000 */
[-CC-:B------:R-:W-:Y:S01]  /*7f10*/  FFMA.FTZ R49, R197, R6.reuse, -R12.reuse ;  /* 0x00000006c5317223 */ /* 0x180fe2000001080c */
[-CC-:B------:R-:W-:Y:S01]  /*7f20*/  FFMA.FTZ R14, R87, R6.reuse, -R12.reuse ;  /* 0x00000006570e7223 */ /* 0x180fe2000001080c */
[-CC-:B------:R-:W-:Y:S01]  /*7f30*/  FFMA.FTZ R20, R153, R6.reuse, -R12.reuse ;  /* 0x0000000699147223 */ /* 0x180fe2000001080c */
[-C--:B------:R-:W-:Y:S01]  /*7f40*/  FFMA.FTZ R51, R155, R6.reuse, -R12 ;  /* 0x000000069b337223 */ /* 0x080fe2000001080c */
[----:B------:R-:W-:Y:S01]  /*7f50*/  FADD.FTZ R29, -R29, R4 ;  /* 0x000000041d1d7221 */ /* 0x000fe20000010100 */
[-CC-:B------:R-:W-:Y:S01]  /*7f60*/  FFMA.FTZ R24, R157, R6.reuse, -R12.reuse ;  /* 0x000000069d187223 */ /* 0x180fe2000001080c */
[----:B------:R-:W-:Y:S01]  /*7f70*/  MUFU.EX2 R49, R49 ;  /* 0x0000003100317308 */ /* 0x000fe20000000800 */
[-CC-:B------:R-:W-:Y:S01]  /*7f80*/  FFMA.FTZ R57, R163, R6.reuse, -R12.reuse ;  /* 0x00000006a3397223 */ /* 0x180fe2000001080c */
[-C--:B------:R-:W-:Y:S01]  /*7f90*/  FMUL.FTZ R4, R29, R6.reuse ;  /* 0x000000061d047220 */ /* 0x080fe20000410000 */
[-CC-:B------:R-:W-:Y:S01]  /*7fa0*/  FFMA.FTZ R29, R35, R6.reuse, -R12.reuse ;  /* 0x00000006231d7223 */ /* 0x180fe2000001080c */
[-CC-:B------:R-:W-:Y:S01]  /*7fb0*/  FFMA.FTZ R26, R165, R6.reuse, -R12.reuse ;  /* 0x00000006a51a7223 */ /* 0x180fe2000001080c */
[-CC-:B------:R-:W-:Y:S01]  /*7fc0*/  FFMA.FTZ R59, R169, R6.reuse, -R12.reuse ;  /* 0x00000006a93b7223 */ /* 0x180fe2000001080c */
[--C-:B------:R-:W-:Y:S01]  /*7fd0*/  FFMA.FTZ R28, R171, R6, -R12.reuse ;  /* 0x00000006ab1c7223 */ /* 0x100fe2000001080c */
[----:B0-----:R-:W-:Y:S01]  /*7fe0*/  FFMA.FTZ R35, R10, R2, R13 ;  /* 0x000000020a237223 */ /* 0x001fe2000001000d */
[----:B------:R-:W0:Y:S01]  /*7ff0*/  MUFU.EX2 R4, R4 ;  /* 0x0000000400047308 */ /* 0x000e220000000800 */
[-CC-:B------:R-:W-:Y:S01]  /*8000*/  FFMA.FTZ R30, R179, R6.reuse, -R12.reuse ;  /* 0x00000006b31e7223 */ /* 0x180fe2000001080c */
[-CC-:B------:R-:W-:Y:S01]  /*8010*/  FFMA.FTZ R169, R183, R6.reuse, -R12.reuse ;  /* 0x00000006b7a97223 */ /* 0x180fe2000001080c */
[----:B------:R-:W-:Y:S01]  /*8020*/  FADD.FTZ R35, R180, R35 ;  /* 0x00000023b4237221 */ /* 0x000fe20000010000 */
        /* <DEDUP_REMOVED lines=11> */
[--C-:B------:R-:W-:Y:S01]  /*80e0*/  FFMA.FTZ R83, R83, R6, -R12.reuse ;  /* 0x0000000653537223 */ /* 0x100fe2000001080c */
[----:B------:R-:W2:Y:S01]  /*80f0*/  MUFU.EX2 R20, R20 ;  /* 0x0000001400147308 */ /* 0x000ea20000000800 */
[----:B0-----:R-:W-:Y:S01]  /*8100*/  FFMA.FTZ R67, R4, R0, R49 ;  /* 0x0000000004437223 */ /* 0x001fe20000010031 */
[----:B------:R-:W-:Y:S01]  /*8110*/  FADD.FTZ R0, R182, R35 ;  /* 0x00000023b6007221 */ /* 0x000fe20000010000 */
[-CC-:B------:R-:W-:Y:S01]  /*8120*/  FFMA.FTZ R35, R37, R6.reuse, -R12.reuse ;  /* 0x0000000625237223 */ /* 0x180fe2000001080c */
[-CC-:B------:R-:W-:Y:S01]  /*8130*/  FFMA.FTZ R81, R81, R6.reuse, -R12.reuse ;  /* 0x0000000651517223 */ /* 0x180fe2000001080c */
[-CC-:B------:R-:W-:Y:S01]  /*8140*/  FFMA.FTZ R79, R79, R6.reuse, -R12.reuse ;  /* 0x000000064f4f7223 */ /* 0x180fe2000001080c */
[-CC-:B------:R-:W-:Y:S01]  /*8150*/  FFMA.FTZ R173, R173, R6.reuse, -R12.reuse ;  /* 0x00000006adad7223 */ /* 0x180fe2000001080c */
[-CC-:B------:R-:W-:Y:S01]  /*8160*/  FFMA.FTZ R77, R77, R6.reuse, -R12.reuse ;  /* 0x000000064d4d7223 */ /* 0x180fe2000001080c */
[----:B------:R-:W0:Y:S01]  /*8170*/  MUFU.EX2 R51, R51 ;  /* 0x0000003300337308 */ /* 0x000e220000000800 */
[----:B-1----:R-:W-:Y:S01]  /*8180*/  FADD.FTZ R67, R14, R67 ;  /* 0x000000430e437221 */ /* 0x002fe20000010000 */
[-CC-:B------:R-:W-:Y:S01]  /*8190*/  FFMA.FTZ R201, R201, R6.reuse, -R12.reuse ;  /* 0x00000006c9c97223 */ /* 0x180fe2000001080c */
[----:B------:R-:W-:-:S05]  /*81a0*/  FFMA.FTZ R12, R75, R6, -R12 ;  /* 0x000000064b0c7223 */ /* 0x000fca000001080c */
        /* <DEDUP_REMOVED lines=21> */
[----:B--2---:R-:W-:Y:S01]  /*8300*/  FADD.FTZ R2, R28, R67 ;  /* 0x000000431c027221 */ /* 0x004fe20000010000 */
[----:B------:R-:W-:-:S06]  /*8310*/  FADD.FTZ R67, R31, R0 ;  /* 0x000000001f437221 */ /* 0x000fcc0000010000 */
[----:B------:R-:W2:Y:S01]  /*8320*/  MUFU.EX2 R30, R30 ;  /* 0x0000001e001e7308 */ /* 0x000ea20000000800 */
[----:B0-----:R-:W-:-:S07]  /*8330*/  FADD.FTZ R2, R65, R2 ;  /* 0x0000000241027221 */ /* 0x001fce0000010000 */
        /* <DEDUP_REMOVED lines=69> */
.L_x_7602:
[----:B------:R-:W-:Y:S01]  /*8790*/  ULEA UR6, UR59, UR41, 0x3 ;  /* 0x000000293b067291 */ /* 0x000fe2000f8e183f */
[----:B------:R-:W-:Y:S01]  /*87a0*/  ISETP.GT.AND P1, PT, R5, UR58, PT ;  /* 0x0000003a05007c0c */ /* 0x000fe2000bf24270 */
[----:B------:R-:W-:Y:S01]  /*87b0*/  UMOV UR60, UR46 ;  /* 0x0000002e003c7c82 */ /* 0x000fe20008000000 */
[----:B------:R-:W-:Y:S01]  /*87c0*/  UMOV UR59, UR45 ;  /* 0x0000002d003b7c82 */ /* 0x000fe20008000000 */
[----:B------:R-:W-:Y:S01]  /*87d0*/  UIADD3 UR6, UR6, 0x28860, URZ ;  /* 0x0002886006067890 */ /* 0x000fe2000fffe03f */
[----:B------:R-:W-:Y:S01]  /*87e0*/  F2FP.F16.F32.PACK_AB R154, R3, R154 ;  /* 0x0000009a039a723e */ /* 0x000fe200000000ff */
[-C--:B------:R-:W-:Y:S01]  /*87f0*/  FMUL.FTZ R90, R90, R4.reuse ;  /* 0x000000045a5a7220 */ /* 0x080fe20000410000 */
[-C--:B------:R-:W-:Y:S01]  /*8800*/  FMUL.FTZ R91, R91, R4.reuse ;  /* 0x000000045b5b7220 */ /* 0x080fe20000410000 */
[----:B------:R-:W-:Y:S01]  /*8810*/  UPRMT UR6, UR40, 0x654, UR6 ;  /* 0x0000065428067896 */ /* 0x000fe20008000006 */
        /* <DEDUP_REMOVED lines=32> */
[-C--:B------:R-:W-:Y:S01]  /*8a20*/  FMUL.FTZ R88, R88, R10.reuse ;  /* 0x0000000a58587220 */ /* 0x080fe20000410000 */
[----:B------:R-:W-:Y:S01]  /*8a30*/  F2FP.F16.F32.PACK_AB R181, R14, R49 ;  /* 0x000000310eb5723e */ /* 0x000fe200000000ff */
[----:B------:R-:W-:Y:S01]  /*8a40*/  FMUL.FTZ R89, R89, R10 ;  /* 0x0000000a59597220 */ /* 0x000fe20000410000 */
        /* <DEDUP_REMOVED lines=17> */
[-C--:B------:R-:W-:Y:S01]  /*8b60*/  FMUL.FTZ R108, R108, R10.reuse ;  /* 0x0000000a6c6c7220 */ /* 0x080fe20000410000 */
        /* <DEDUP_REMOVED lines=37> */
[-C--:B------:R-:W-:Y:S01]  /*8dc0*/  FMUL.FTZ R145, R145, R10.reuse ;  /* 0x0000000a91917220 */ /* 0x080fe20000410000 */
[----:B------:R-:W-:Y:S01]  /*8dd0*/  F2FP.F16.F32.PACK_AB R155, R12, R155 ;  /* 0x0000009b0c9b723e */ /* 0x000fe200000000ff */
[-C--:B------:R-:W-:Y:S01]  /*8de0*/  FMUL.FTZ R148, R148, R10.reuse ;  /* 0x0000000a94947220 */ /* 0x080fe20000410000 */
[----:B------:R-:W-:Y:S01]  /*8df0*/  FMUL.FTZ R149, R149, R10 ;  /* 0x0000000a95957220 */ /* 0x000fe20000410000 */
[----:B------:R-:W-:-:S02]  /*8e00*/  VIADD R5, R5, 0xffffffff ;  /* 0xffffffff05057836 */ /* 0x000fc40000000000 */
[----:B------:R-:W-:Y:S02]  /*8e10*/  IMAD.MOV.U32 R4, RZ, RZ, R11 ;  /* 0x000000ffff047224 */ /* 0x000fe400078e000b */
[----:B------:R-:W-:Y:S01]  /*8e20*/  IMAD.MOV.U32 R3, RZ, RZ, R7 ;  /* 0x000000ffff037224 */ /* 0x000fe200078e0007 */
[----:B------:R-:W-:Y:S06]  /*8e30*/  @P1 BRA `(.L_x_7603) ;  /* 0xffffffc400b81947 */ /* 0x000fec000383ffff */
.L_x_7584:
[----:B------:R-:W-:Y:S01]  /*8e40*/  UISETP.NE.AND UP1, UPT, UR50, URZ, UPT ;  /* 0x0000003f3200728c */ /* 0x000fe2000bf25270 */
[----:B------:R-:W-:Y:S01]  /*8e50*/  IADD3 R9, -R9, 0x1, RZ ;  /* 0x0000000109097810 */ /* 0x000fe20007ffe1ff */
[----:B------:R-:W-:Y:S02]  /*8e60*/  UISETP.NE.AND UP0, UPT, UR49, URZ, UPT ;  /* 0x0000003f3100728c */ /* 0x000fe4000bf05270 */
[----:B------:R-:W-:Y:S02]  /*8e70*/  UIADD3 UR10, UR37, 0x7f, URZ ;  /* 0x0000007f250a7890 */ /* 0x000fe4000fffe03f */
[----:B------:R-:W-:Y:S02]  /*8e80*/  IMAD R3, R8, UR43, R9 ;  /* 0x0000002b08037c24 */ /* 0x000fe4000f8e0209 */
[----:B------:R-:W-:-:S03]  /*8e90*/  PLOP3.LUT P1, PT, PT, PT, UP0, 0x40, 0x0 ;  /* 0x000000000000781c */ /* 0x000fc60003f2e808 */
[----:B------:R-:W-:Y:S01]  /*8ea0*/  @UP1 ULDC UR6, c[0x0][0x44c] ;  /* 0x0001130000061ab9 */ /* 0x000fe20000000800 */
[----:B------:R-:W-:Y:S01]  /*8eb0*/  @UP1 ULDC UR11, c[0x0][0x450] ;  /* 0x00011400000b1ab9 */ /* 0x000fe20000000800 */
[----:B------:R-:W-:-:S04]  /*8ec0*/  UIMAD.WIDE.U32 UR6, UR10, UR6, URZ ;  /* 0x000000060a0672a5 */ /* 0x000fc8000f8e003f */
[----:B------:R-:W-:-:S06]  /*8ed0*/  @UP1 USHF.R.U32.HI UR10, URZ, UR11, UR7 ;  /* 0x0000000b3f0a1299 */ /* 0x000fcc0008011607 */
[----:B------:R-:W-:-:S04]  /*8ee0*/  VIADD R3, R3, UR10 ;  /* 0x0000000a03037c36 */ /* 0x000fc80008000000 */
[----:B------:R-:W-:Y:S01]  /*8ef0*/  VIADD R4, R3, -UR55 ;  /* 0x8000003703047c36 */ /* 0x000fe20008000000 */
[----:B------:R-:W-:Y:S06]  /*8f00*/  @P1 BRA `(.L_x_7604) ;  /* 0x0000000000441947 */ /* 0x000fec0003800000 */
        /* <DEDUP_REMOVED lines=10> */
.L_x_7605:
[----:B------:R-:W0:Y:S02]  /*8fb0*/  LDC R10, c[0x0][0x9e4] ;  /* 0x00027900ff0a7b82 */ /* 0x000e240000000800 */
[----:B0-----:R-:W-:-:S13]  /*8fc0*/  ISETP.NE.AND P1, PT, R10, 0x1, PT ;  /* 0x000000010a00780c */ /* 0x001fda0003f25270 */
[----:B------:R-:W0:Y:S02]  /*8fd0*/  @P1 LDC.64 R8, c[0x0][0x9e8] ;  /* 0x00027a00ff081b82 */ /* 0x000e240000000a00 */
[----:B0-----:R-:W-:-:S05]  /*8fe0*/  @P1 IMAD.HI.U32 R8, R3, R8, RZ ;  /* 0x0000000803081227 */ /* 0x001fca00078e00ff */
[----:B------:R-:W-:-:S07]  /*8ff0*/  @P1 SHF.R.U32.HI R3, RZ, R9, R8 ;  /* 0x00000009ff031219 */ /* 0x000fce0000011608 */
.L_x_7606:
[----:B------:R-:W-:-:S05]  /*9000*/  IMAD R3, R3, R10, RZ ;  /* 0x0000000a03037224 */ /* 0x000fca00078e02ff */
[----:B------:R-:W-:-:S07]  /*9010*/  VIMNMX R4, R4, R3, !PT ;  /* 0x0000000304047248 */ /* 0x000fce0007fe0100 */
.L_x_7604:
[----:B------:R-:W-:-:S05]  /*9020*/  VIADD R4, R4, 0x7f ;  /* 0x0000007f04047836 */ /* 0x000fca0000000000 */
[----:B------:R-:W-:-:S04]  /*9030*/  SHF.R.S32.HI R3, RZ, 0x1f, R4 ;  /* 0x0000001fff037819 */ /* 0x000fc80000011404 */
[----:B------:R-:W-:-:S04]  /*9040*/  LEA.HI R3, R3, R4, RZ, 0x7 ;  /* 0x0000000403037211 */ /* 0x000fc800078f38ff */
[----:B------:R-:W-:-:S04]  /*9050*/  SHF.R.S32.HI R3, RZ, 0x7, R3 ;  /* 0x00000007ff037819 */ /* 0x000fc80000011403 */
[----:B------:R-:W-:-:S04]  /*9060*/  VIMNMX R4, R3, UR39, !PT ;  /* 0x0000002703047c48 */ /* 0x000fc8000ffe0100 */
[----:B------:R-:W-:-:S13]  /*9070*/  ISETP.GE.AND P1, PT, R5, R4, PT ;  /* 0x000000040500720c */ /* 0x000fda0003f26270 */
[----:B------:R-:W-:Y:S05]  /*9080*/  @!P1 BRA `(.L_x_7607) ;  /* 0x0000002800109947 */ /* 0x000fea0003800000 */
[----:B------:R-:W-:Y:S01]  /*9090*/  IMAD.MOV.U32 R10, RZ, RZ, R11 ;  /* 0x000000ffff0a7224 */ /* 0x000fe200078e000b */
[----:B------:R-:W-:Y:S01]  /*90a0*/  UMOV UR56, UR46 ;  /* 0x0000002e00387c82 */ /* 0x000fe20008000000 */
[----:B------:R-:W-:Y:S01]  /*90b0*/  IMAD.MOV.U32 R8, RZ, RZ, R7 ;  /* 0x000000ffff087224 */ /* 0x000fe200078e0007 */
[----:B------:R-:W-:Y:S01]  /*90c0*/  UMOV UR55, UR45 ;  /* 0x0000002d00377c82 */ /* 0x000fe20008000000 */
[----:B------:R-:W-:-:S05]  /*90d0*/  ULDC UR54, c[0x0][0x9d8] ;  /* 0x0002760000367ab9 */ /* 0x000fca0000000800 */
.L_x_7618:
[----:B------:R-:W-:Y:S01]  /*90e0*/  ISETP.NE.AND P2, PT, RZ, UR42, PT ;  /* 0x0000002aff007c0c */ /* 0x000fe2000bf45270 */
[----:B------:R-:W-:-:S04]  /*90f0*/  UISETP.NE.AND UP0, UPT, UR55, 0x1, UPT ;  /* 0x000000013700788c */ /* 0x000fc8000bf05270 */
[----:B------:R-:W-:-:S04]  /*9100*/  USEL UR46, URZ, 0x1, UP0 ;  /* 0x000000013f2e7887 */ /* 0x000fc80008000000 */
[----:B------:R-:W-:-:S04]  /*9110*/  ULOP3.LUT UR46, UR56, UR46, URZ, 0x3c, !UPT ;  /* 0x0000002e382e7292 */ /* 0x000fc8000f8e3c3f */
[----:B------:R-:W-:Y:S08]  /*9120*/  @P2 BRA `(.L_x_7608) ;  /* 0x0000000000382947 */ /* 0x000ff00003800000 */
[----:B------:R-:W-:Y:S05]  /*9130*/  @!P0 BRA `(.L_x_7609) ;  /* 0x0000000000048947 */ /* 0x000fea0003800000 */
[----:B------:R-:W-:Y:S01]  /*9140*/  BPT.TRAP 0x1 ;  /* 0x000000040000795c */ /* 0x000fe20000300000 */
.L_x_7609:
        /* <DEDUP_REMOVED lines=9> */
.L_x_7610:
[----:B-1----:R-:W-:Y:S05]  /*91e0*/  @P1 BRA `(.L_x_7608) ;  /* 0x0000000000081947 */ /* 0x002fea0003800000 */
[----:B------:R-:W1:Y:S02]  /*91f0*/  SYNCS.PHASECHK.TRANS64.TRYWAIT P1, [UR6+0x28830], R3 ;  /* 0x02883003ff0075a7 */ /* 0x000e640008020146 */
[----:B-1----:R-:W-:Y:S05]  /*9200*/  @!P1 BRA `(.L_x_7611) ;  /* 0x000000cc009c9947 */ /* 0x002fea0003800000 */
.L_x_7608:
        /* <DEDUP_REMOVED lines=48> */
.L_x_7613:
[----:B------:R-:W-:Y:S01]  /*9510*/  ULEA UR6, UR55, UR41, 0x3 ;  /* 0x0000002937067291 */ /* 0x000fe2000f8e183f */
[----:B------:R-:W-:-:S05]  /*9520*/  IMAD.U32 R3, RZ, RZ, UR56 ;  /* 0x00000038ff037e24 */ /* 0x000fca000f8e00ff */
[----:B------:R-:W-:-:S04]  /*9530*/  SHF.L.U32 R3, R3, 0x1f, RZ ;  /* 0x0000001f03037819 */ /* 0x000fc800000006ff */
[----:B------:R0:W1:Y:S01]  /*9540*/  SYNCS.PHASECHK.TRANS64.TRYWAIT P1, [UR6+0x28850], R3 ;  /* 0x02885003ff0075a7 */ /* 0x0000620008020146 */
[----:B------:R-:W-:Y:S05]  /*9550*/  @!P0 BRA `(.L_x_7614) ;  /* 0x0000000000048947 */ /* 0x000fea0003800000 */
[----:B------:R-:W-:Y:S01]  /*9560*/  BPT.TRAP 0x1 ;  /* 0x000000040000795c */ /* 0x000fe20000300000 */
.L_x_7614:
[----:B-1----:R-:W-:Y:S05]  /*9570*/  @P1 BRA `(.L_x_7612) ;  /* 0x0000000000081947 */ /* 0x002fea0003800000 */
[----:B------:R-:W1:Y:S02]  /*9580*/  SYNCS.PHASECHK.TRANS64.TRYWAIT P1, [UR6+0x28850], R3 ;  /* 0x02885003ff0075a7 */ /* 0x000e640008020146 */
[----:B-1----:R-:W-:Y:S05]  /*9590*/  @!P1 BRA `(.L_x_7615) ;  /* 0x000000c800d09947 */ /* 0x002fea0003800000 */
.L_x_7612:
        /* <DEDUP_REMOVED lines=49> */
.L_x_7616:
[----:B------:R-:W-:Y:S01]  /*98b0*/  FMUL.FTZ R153, R24, UR54 ;  /* 0x0000003618997c20 */ /* 0x000fe20008410000 */
[----:B------:R-:W-:Y:S01]  /*98c0*/  FMUL.FTZ R155, R25, UR54 ;  /* 0x00000036199b7c20 */ /* 0x000fe20008410000 */
[----:B------:R-:W-:Y:S01]  /*98d0*/  FMUL.FTZ R157, R28, UR54 ;  /* 0x000000361c9d7c20 */ /* 0x000fe20008410000 */
[----:B0-----:R-:W-:Y:S01]  /*98e0*/  FMUL.FTZ R3, R26, UR54 ;  /* 0x000000361a037c20 */ /* 0x001fe20008410000 */
        /* <DEDUP_REMOVED lines=188> */
[----:B------:R-:W0:Y:S03]  /*a4b0*/  LDC R6, c[0x0][0x988] ;  /* 0x00026200ff067b82 */ /* 0x000e260000000800 */
[----:B------:R-:W3:Y:S02]  /*a4c0*/  SHFL.BFLY PT, R7, R14, 0x2, 0x1f ;  /* 0x0c401f000e077f89 */ /* 0x000ee400000e0000 */
[----:B------:R-:W4:Y:S01]  /*a4d0*/  MUFU.TANH R85, R85 ;  /* 0x0000005500557308 */ /* 0x000f220000002400 */
[----:B-1----:R-:W-:-:S04]  /*a4e0*/  FMNMX.FTZ R12, R79, R12, !PT ;  /* 0x0000000c4f0c7209 */ /* 0x002fc80007810000 */
[----:B--2---:R-:W-:-:S04]  /*a4f0*/  FMNMX.FTZ R12, R83, R12, !PT ;  /* 0x0000000c530c7209 */ /* 0x004fc80007810000 */
[----:B----4-:R-:W-:-:S05]  /*a500*/  FMNMX.FTZ R12, R85, R12, !PT ;  /* 0x0000000c550c7209 */ /* 0x010fca0007810000 */
[----:B------:R-:W1:Y:S01]  /*a510*/  SHFL.BFLY PT, R11, R12, 0x2, 0x1f ;  /* 0x0c401f000c0b7f89 */ /* 0x000e6200000e0000 */
[----:B---3--:R-:W-:-:S05]  /*a520*/  FMNMX.FTZ R20, R14, R7, !PT ;  /* 0x000000070e147209 */ /* 0x008fca0007810000 */
[----:B------:R-:W2:Y:S01]  /*a530*/  SHFL.BFLY PT, R7, R20, 0x1, 0x1f ;  /* 0x0c201f0014077f89 */ /* 0x000ea200000e0000 */
[----:B-1----:R-:W-:-:S05]  /*a540*/  FMNMX.FTZ R24, R12, R11, !PT ;  /* 0x0000000b0c187209 */ /* 0x002fca0007810000 */
[----:B------:R-:W1:Y:S01]  /*a550*/  SHFL.BFLY PT, R11, R24, 0x1, 0x1f ;  /* 0x0c201f00180b7f89 */ /* 0x000e6200000e0000 */
[----:B--2---:R-:W-:-:S05]  /*a560*/  FMNMX.FTZ R7, R20, R7, !PT ;  /* 0x0000000714077209 */ /* 0x004fca0007810000 */
[C---:B------:R-:W-:Y:S01]  /*a570*/  FADD.FTZ R47, -R7.reuse, R8 ;  /* 0x00000008072f7221 */ /* 0x040fe20000010100 */
[----:B0-----:R-:W-:-:S03]  /*a580*/  FMUL.FTZ R8, R7, R6 ;  /* 0x0000000607087220 */ /* 0x001fc60000410000 */
        /* <DEDUP_REMOVED lines=14> */
[----:B-1----:R-:W-:Y:S01]  /*a670*/  FMNMX.FTZ R11, R24, R11, !PT ;  /* 0x0000000b180b7209 */ /* 0x002fe20007810000 */
        /* <DEDUP_REMOVED lines=19> */
[C---:B------:R-:W-:Y:S01]  /*a7b0*/  FADD.FTZ R47, -R11.reuse, R10 ;  /* 0x0000000a0b2f7221 */ /* 0x040fe20000010100 */
[-C--:B------:R-:W-:Y:S01]  /*a7c0*/  FMUL.FTZ R8, R11, R6.reuse ;  /* 0x000000060b087220 */ /* 0x080fe20000410000 */
[----:B------:R-:W-:Y:S02]  /*a7d0*/  MUFU.EX2 R49, R49 ;  /* 0x0000003100317308 */ /* 0x000fe40000000800 */
[-C--:B------:R-:W-:Y:S01]  /*a7e0*/  FMUL.FTZ R47, R47, R6.reuse ;  /* 0x000000062f2f7220 */ /* 0x080fe20000410000 */
        /* <DEDUP_REMOVED lines=32> */
[----:B------:R-:W-:-:S05]  /*a9f0*/  FFMA.FTZ R83, R83, R6, -R8 ;  /* 0x0000000653537223 */ /* 0x000fca0000010808 */
[----:B------:R-:W2:Y:S01]  /*aa00*/  MUFU.EX2 R181, R181 ;  /* 0x000000b500b57308 */ /* 0x000ea20000000800 */
[----:B-1----:R-:W-:-:S07]  /*aa10*/  FFMA.FTZ R0, R47, R0, R10 ;  /* 0x000000002f007223 */ /* 0x002fce000001000a */
        /* <DEDUP_REMOVED lines=128> */
.L_x_7617:
[----:B------:R-:W-:Y:S01]  /*b220*/  ULEA UR6, UR55, UR41, 0x3 ;  /* 0x0000002937067291 */ /* 0x000fe2000f8e183f */
[----:B------:R-:W-:Y:S01]  /*b230*/  ISETP.GT.AND P1, PT, R5, R4, PT ;  /* 0x000000040500720c */ /* 0x000fe20003f24270 */
[----:B------:R-:W-:Y:S01]  /*b240*/  UMOV UR56, UR46 ;  /* 0x0000002e00387c82 */ /* 0x000fe20008000000 */
[----:B------:R-:W-:Y:S01]  /*b250*/  UMOV UR55, UR45 ;  /* 0x0000002d00377c82 */ /* 0x000fe20008000000 */
[----:B------:R-:W-:Y:S01]  /*b260*/  UIADD3 UR6, UR6, 0x28860, URZ ;  /* 0x0002886006067890 */ /* 0x000fe2000fffe03f */
[----:B------:R-:W-:Y:S01]  /*b270*/  F2FP.F16.F32.PACK_AB R176, R155, R176 ;  /* 0x000000b09bb0723e */ /* 0x000fe200000000ff */
[-C--:B------:R-:W-:Y:S01]  /*b280*/  FMUL.FTZ R88, R88, R49.reuse ;  /* 0x0000003158587220 */ /* 0x080fe20000410000 */
[----:B------:R-:W-:Y:S01]  /*b290*/  F2FP.F16.F32.PACK_AB R181, R181, R10 ;  /* 0x0000000ab5b5723e */ /* 0x000fe200000000ff */
[----:B------:R-:W-:Y:S01]  /*b2a0*/  UPRMT UR6, UR40, 0x654, UR6 ;  /* 0x0000065428067896 */ /* 0x000fe20008000006 */
        /* <DEDUP_REMOVED lines=61> */
[----:B------:R-:W-:Y:S01]  /*b680*/  FMUL.FTZ R149, R149, R49 ;  /* 0x0000003195957220 */ /* 0x000fe20000410000 */
[----:B------:R-:W-:-:S02]  /*b690*/  VIADD R5, R5, 0xffffffff ;  /* 0xffffffff05057836 */ /* 0x000fc40000000000 */
        /* <DEDUP_REMOVED lines=32> */
[----:B------:R-:W-:-:S02]  /*b8a0*/  IMAD.MOV.U32 R10, RZ, RZ, R11 ;  /* 0x000000ffff0a7224 */ /* 0x000fc400078e000b */
[----:B------:R-:W-:Y:S01]  /*b8b0*/  IMAD.MOV.U32 R8, RZ, RZ, R7 ;  /* 0x000000ffff087224 */ /* 0x000fe200078e0007 */
[----:B------:R-:W-:Y:S06]  /*b8c0*/  @P1 BRA `(.L_x_7618) ;  /* 0xffffffd800041947 */ /* 0x000fec000383ffff */
.L_x_7607:
        /* <DEDUP_REMOVED lines=10> */
[----:B------:R-:W-:-:S05]  /*b970*/  ULDC UR55, c[0x0][0x9e0] ;  /* 0x0002780000377ab9 */ /* 0x000fca0000000800 */
.L_x_7638:
[----:B------:R-:W-:Y:S01]  /*b980*/  UIADD3 UR45, UR59, 0x1, URZ ;  /* 0x000000013b2d7890 */ /* 0x000fe2000fffe03f */
[----:B------:R-:W-:-:S03]  /*b990*/  ISETP.NE.AND P2, PT, RZ, UR42, PT ;  /* 0x0000002aff007c0c */ /* 0x000fc6000bf45270 */
[----:B------:R-:W-:-:S04]  /*b9a0*/  UISETP.NE.AND UP0, UPT, UR45, 0x2, UPT ;  /* 0x000000022d00788c */ /* 0x000fc8000bf05270 */
[----:B------:R-:W-:Y:S02]  /*b9b0*/  USEL UR46, URZ, 0x1, UP0 ;  /* 0x000000013f2e7887 */ /* 0x000fe40008000000 */
[----:B------:R-:W-:Y:S02]  /*b9c0*/  USEL UR45, UR45, URZ, UP0 ;  /* 0x0000003f2d2d7287 */ /* 0x000fe40008000000 */
[----:B------:R-:W-:Y:S02]  /*b9d0*/  ULOP3.LUT UR46, UR60, UR46, URZ, 0x3c, !UPT ;  /* 0x0000002e3c2e7292 */ /* 0x000fe4000f8e3c3f */
[----:B------:R-:W-:Y:S10]  /*b9e0*/  @P2 BRA `(.L_x_7620) ;  /* 0x00000000002c2947 */ /* 0x000ff40003800000 */
[----:B------:R-:W-:Y:S05]  /*b9f0*/  @!P0 BRA `(.L_x_7621) ;  /* 0x0000000000048947 */ /* 0x000fea0003800000 */
[----:B------:R-:W-:Y:S01]  /*ba00*/  BPT.TRAP 0x1 ;  /* 0x000000040000795c */ /* 0x000fe20000300000 */
.L_x_7621:
[----:B------:R-:W-:Y:S01]  /*ba10*/  ULEA UR6, UR45, UR41, 0x3 ;  /* 0x000000292d067291 */ /* 0x000fe2000f8e183f */
[----:B------:R-:W-:-:S05]  /*ba20*/  IMAD.U32 R6, RZ, RZ, UR46 ;  /* 0x0000002eff067e24 */ /* 0x000fca000f8e00ff */
[----:B------:R-:W-:-:S04]  /*ba30*/  SHF.L.U32 R6, R6, 0x1f, RZ ;  /* 0x0000001f06067819 */ /* 0x000fc800000006ff */
[----:B------:R0:W1:Y:S01]  /*ba40*/  SYNCS.PHASECHK.TRANS64.TRYWAIT P1, [UR6+0x28830], R6 ;  /* 0x02883006ff0075a7 */ /* 0x0000620008020146 */
[----:B------:R-:W-:Y:S05]  /*ba50*/  @!P0 BRA `(.L_x_7622) ;  /* 0x0000000000048947 */ /* 0x000fea0003800000 */
[----:B------:R-:W-:Y:S01]  /*ba60*/  BPT.TRAP 0x1 ;  /* 0x000000040000795c */ /* 0x000fe20000300000 */
.L_x_7622:
[----:B-1----:R-:W-:Y:S05]  /*ba70*/  @P1 BRA `(.L_x_7620) ;  /* 0x0000000000081947 */ /* 0x002fea0003800000 */
[----:B------:R-:W1:Y:S02]  /*ba80*/  SYNCS.PHASECHK.TRANS64.TRYWAIT P1, [UR6+0x28830], R6 ;  /* 0x02883006ff0075a7 */ /* 0x000e640008020146 */
[----:B-1----:R-:W-:Y:S05]  /*ba90*/  @!P1 BRA `(.L_x_7623) ;  /* 0x000000a400a89947 */ /* 0x002fea0003800000 */
.L_x_7620:
[----:B01----:R-:W-:Y:S01]  /*baa0*/  VIADD R6, R23, 0x8 ;  /* 0x0000000817067836 */ /* 0x003fe20000000000 */
[----:B------:R-:W-:Y:S01]  /*bab0*/  ULEA UR34, UR45, UR51, 0xb ;  /* 0x000000332d227291 */ /* 0x000fe2000f8e583f */
[----:B------:R-:W-:Y:S01]  /*bac0*/  UMOV UR35, 0x40000040 ;  /* 0x4000004000237882 */ /* 0x000fe20000000000 */
[----:B------:R-:W-:Y:S02]  /*bad0*/  UMOV UR7, 0x40000040 ;  /* 0x4000004000077882 */ /* 0x000fe40000000000 */
[----:B------:R0:W-:Y:S01]  /*bae0*/  BAR.SYNC.DEFER_BLOCKING R6, 0x100 ;  /* 0x000400060000751d */ /* 0x0001e20000010000 */
[----:B------:R-:W-:Y:S02]  /*baf0*/  UIADD3 UR6, UR34, 0x2, URZ ;  /* 0x0000000222067890 */ /* 0x000fe4000fffe03f */
[----:B------:R-:W-:Y:S02]  /*bb00*/  UIADD3 UR10, UR34, 0x4, URZ ;  /* 0x00000004220a7890 */ /* 0x000fe4000fffe03f */
[----:B------:R-:W-:Y:S01]  /*bb10*/  UIADD3 UR14, UR34, 0x6, URZ ;  /* 0x00000006220e7890 */ /* 0x000fe2000fffe03f */
[----:B------:R-:W-:Y:S01]  /*bb20*/  UMOV UR11, 0x40000040 ;  /* 0x40000040000b7882 */ /* 0x000fe20000000000 */
        /* <DEDUP_REMOVED lines=36> */
.L_x_7625:
[----:B------:R-:W-:Y:S01]  /*bd70*/  ULEA UR6, UR59, UR41, 0x3 ;  /* 0x000000293b067291 */ /* 0x000fe2000f8e183f */
[----:B------:R-:W-:-:S05]  /*bd80*/  IMAD.U32 R6, RZ, RZ, UR60 ;  /* 0x0000003cff067e24 */ /* 0x000fca000f8e00ff */
[----:B------:R-:W-:-:S04]  /*bd90*/  SHF.L.U32 R6, R6, 0x1f, RZ ;  /* 0x0000001f06067819 */ /* 0x000fc800000006ff */
[----:B------:R0:W1:Y:S01]  /*bda0*/  SYNCS.PHASECHK.TRANS64.TRYWAIT P1, [UR6+0x28850], R6 ;  /* 0x02885006ff0075a7 */ /* 0x0000620008020146 */
[----:B------:R-:W-:Y:S05]  /*bdb0*/  @!P0 BRA `(.L_x_7626) ;  /* 0x0000000000048947 */ /* 0x000fea0003800000 */
[----:B------:R-:W-:Y:S01]  /*bdc0*/  BPT.TRAP 0x1 ;  /* 0x000000040000795c */ /* 0x000fe20000300000 */
.L_x_7626:
[----:B-1----:R-:W-:Y:S05]  /*bdd0*/  @P1 BRA `(.L_x_7624) ;  /* 0x0000000000081947 */ /* 0x002fea0003800000 */
[----:B------:R-:W1:Y:S02]  /*bde0*/  SYNCS.PHASECHK.TRANS64.TRYWAIT P1, [UR6+0x28850], R6 ;  /* 0x02885006ff0075a7 */ /* 0x000e640008020146 */
[----:B-1----:R-:W-:Y:S05]  /*bdf0*/  @!P1 BRA `(.L_x_7627) ;  /* 0x000000a000e89947 */ /* 0x002fea0003800000 */
.L_x_7624:
        /* <DEDUP_REMOVED lines=49> */
.L_x_7628:
[----:B------:R-:W-:Y:S01]  /*c110*/  UISETP.NE.AND UP1, UPT, UR50, URZ, UPT ;  /* 0x0000003f3200728c */ /* 0x000fe2000bf25270 */
[----:B------:R-:W-:Y:S01]  /*c120*/  FMUL.FTZ R9, R27, UR58 ;  /* 0x0000003a1b097c20 */ /* 0x000fe20008410000 */
[----:B------:R-:W-:Y:S01]  /*c130*/  FMUL.FTZ R27, R50, UR58 ;  /* 0x0000003a321b7c20 */ /* 0x000fe20008410000 */
[----:B------:R-:W-:Y:S01]  /*c140*/  FMUL.FTZ R50, R56, UR58 ;  /* 0x0000003a38327c20 */ /* 0x000fe20008410000 */
[----:B------:R-:W-:Y:S01]  /*c150*/  FMUL.FTZ R21, R39, UR58 ;  /* 0x0000003a27157c20 */ /* 0x000fe20008410000 */
[----:B------:R-:W-:Y:S01]  /*c160*/  VIADD R56, R17, UR37 ;  /* 0x0000002511387c36 */ /* 0x000fe20008000000 */
[----:B------:R-:W-:Y:S01]  /*c170*/  PLOP3.LUT P1, PT, PT, PT, UP1, 0x80, 0x0 ;  /* 0x000000000000781c */ /* 0x000fe20003f2f018 */
[----:B------:R-:W-:Y:S01]  /*c180*/  FMUL.FTZ R39, R74, UR58 ;  /* 0x0000003a4a277c20 */ /* 0x000fe20008410000 */
[----:B------:R-:W-:Y:S01]  /*c190*/  PLOP3.LUT P2, PT, PT, PT, UP1, 0x80, 0x0 ;  /* 0x000000000000781c */ /* 0x000fe20003f4f018 */
[----:B------:R-:W1:Y:S01]  /*c1a0*/  LDC R74, c[0x0][0x2f0] ;  /* 0x0000bc00ff4a7b82 */ /* 0x000e620000000800 */
[----:B------:R-:W-:Y:S01]  /*c1b0*/  FMUL.FTZ R160, R44, UR58 ;  /* 0x0000003a2ca07c20 */ /* 0x000fe20008410000 */
[----:B------:R-:W-:Y:S01]  /*c1c0*/  @UP1 ULDC UR7, c[0x0][0x44c] ;  /* 0x0001130000071ab9 */ /* 0x000fe20000000800 */
[----:B------:R-:W-:Y:S01]  /*c1d0*/  FMUL.FTZ R155, R33, UR58 ;  /* 0x0000003a219b7c20 */ /* 0x000fe20008410000 */
[----:B------:R-:W-:Y:S01]  /*c1e0*/  FMUL.FTZ R33, R67, UR58 ;  /* 0x0000003a43217c20 */ /* 0x000fe20008410000 */
[----:B------:R-:W-:Y:S01]  /*c1f0*/  FMUL.FTZ R67, R68, UR58 ;  /* 0x0000003a44437c20 */ /* 0x000fe20008410000 */
[----:B------:R-:W-:Y:S01]  /*c200*/  IMAD.SHL.U32 R68, R5, 0x80, RZ ;  /* 0x0000008005447824 */ /* 0x000fe200078e00ff */
[----:B------:R-:W-:Y:S01]  /*c210*/  ULEA UR6, UR45, UR41, 0x3 ;  /* 0x000000292d067291 */ /* 0x000fe2000f8e183f */
[----:B------:R-:W-:Y:S01]  /*c220*/  FMUL.FTZ R15, R47, UR58 ;  /* 0x0000003a2f0f7c20 */ /* 0x000fe20008410000 */
[----:B------:R-:W-:Y:S01]  /*c230*/  FMUL.FTZ R47, R49, UR58 ;  /* 0x0000003a312f7c20 */ /* 0x000fe20008410000 */
[----:B------:R-:W-:Y:S01]  /*c240*/  @P1 IMAD.HI.U32 R44, R56, UR7, RZ ;  /* 0x00000007382c1c27 */ /* 0x000fe2000f8e00ff */
[----:B------:R-:W-:-:S03]  /*c250*/  @UP1 ULDC UR7, c[0x0][0x450] ;  /* 0x0001140000071ab9 */ /* 0x000fc60000000800 */
[----:B------:R-:W-:Y:S01]  /*c260*/  FMUL.FTZ R161, R45, UR58 ;  /* 0x0000003a2da17c20 */ /* 0x000fe20008410000 */
[----:B------:R-:W-:Y:S01]  /*c270*/  FMUL.FTZ R49, R53, UR58 ;  /* 0x0000003a35317c20 */ /* 0x000fe20008410000 */
[----:B------:R-:W-:Y:S01]  /*c280*/  UIADD3 UR6, UR6, 0x28840, URZ ;  /* 0x0002884006067890 */ /* 0x000fe2000fffe03f */
[----:B------:R-:W-:Y:S01]  /*c290*/  @P2 SHF.R.U32.HI R56, RZ, UR7, R44 ;  /* 0x00000007ff382c19 */ /* 0x000fe2000801162c */
[----:B------:R-:W-:Y:S01]  /*c2a0*/  FMUL.FTZ R154, R32, UR58 ;  /* 0x0000003a209a7c20 */ /* 0x000fe20008410000 */
[----:B------:R-:W-:Y:S01]  /*c2b0*/  IADD3 R45, -R68, 0x1, RZ ;  /* 0x00000001442d7810 */ /* 0x000fe20007ffe1ff */
[----:B------:R-:W-:Y:S01]  /*c2c0*/  FMUL.FTZ R32, R46, UR58 ;  /* 0x0000003a2e207c20 */ /* 0x000fe20008410000 */
[----:B------:R-:W-:Y:S01]  /*c2d0*/  UISETP.NE.AND UP0, UPT, UR49, URZ, UPT ;  /* 0x0000003f3100728c */ /* 0x000fe2000bf05270 */
[----:B------:R-:W2:Y:S01]  /*c2e0*/  SHFL.IDX PT, R53, R56, RZ, 0x1c1f ;  /* 0x001c1fff38357589 */ /* 0x000ea200000e0000 */
[----:B------:R-:W-:Y:S01]  /*c2f0*/  FMUL.FTZ R46, R48, UR58 ;  /* 0x0000003a302e7c20 */ /* 0x000fe20008410000 */
[----:B0-----:R-:W-:Y:S01]  /*c300*/  FMUL.FTZ R6, R24, UR58 ;  /* 0x0000003a18067c20 */ /* 0x001fe20008410000 */
        /* <DEDUP_REMOVED lines=49> */
[----:B------:R-:W0:Y:S01]  /*c620*/  MUFU.TANH R6, R6 ;  /* 0x0000000600067308 */ /* 0x000e220000002400 */
[----:B-1----:R-:W-:Y:S01]  /*c630*/  IMAD R52, R74, UR43, R52 ;  /* 0x0000002b4a347c24 */ /* 0x002fe2000f8e0234 */
[----:B------:R-:W-:Y:S01]  /*c640*/  SYNCS.ARRIVE.TRANS64.RED.A1T0 RZ, [UR6], RZ ;  /* 0x000000ffffff79a7 */ /* 0x000fe20008100406 */
[----:B------:R-:W-:Y:S01]  /*c650*/  ULOP3.LUT UR6, URZ, UR57, URZ, 0x33, !UPT ;  /* 0x000000393f067292 */ /* 0x000fe2000f8e333f */
[----:B------:R-:W-:Y:S01]  /*c660*/  FMUL.FTZ R72, R72, UR58 ;  /* 0x0000003a48487c20 */ /* 0x000fe20008410000 */
[----:B------:R-:W-:-:S03]  /*c670*/  VIADD R52, R52, -UR56 ;  /* 0x8000003834347c36 */ /* 0x000fc60008000000 */
[----:B------:R-:W1:Y:S01]  /*c680*/  MUFU.TANH R7, R7 ;  /* 0x0000000700077308 */ /* 0x000e620000002400 */
[----:B------:R-:W-:-:S04]  /*c690*/  VIADD R70, R52, UR55 ;  /* 0x0000003734467c36 */ /* 0x000fc80008000000 */
[----:B--2---:R-:W-:-:S03]  /*c6a0*/  IMAD.IADD R57, R70, 0x1, R53 ;  /* 0x0000000146397824 */ /* 0x004fc600078e0235 */
        /* <DEDUP_REMOVED lines=61> */
[----:B------:R5:W0:Y:S02]  /*ca80*/  MUFU.TANH R61, R72 ;  /* 0x00000048003d7308 */ /* 0x000a240000002400 */
[----:B-----5:R-:W-:-:S04]  /*ca90*/  VIADD R72, R52, UR6 ;  /* 0x0000000634487c36 */ /* 0x020fc80008000000 */
[----:B------:R-:W-:Y:S01]  /*caa0*/  IMAD.IADD R58, R72, 0x1, R53 ;  /* 0x00000001483a7824 */ /* 0x000fe200078e0235 */
[----:B-1234-:R-:W-:Y:S06]  /*cab0*/  @P1 BRA `(.L_x_7629) ;  /* 0x00000000005c1947 */ /* 0x01efec0003800000 */
        /* <DEDUP_REMOVED lines=13> */
.L_x_7631:
[----:B------:R-:W-:-:S05]  /*cb90*/  IMAD.U32 R78, RZ, RZ, UR54 ;  /* 0x00000036ff4e7e24 */ /* 0x000fca000f8e00ff */
[----:B------:R-:W-:-:S13]  /*cba0*/  ISETP.NE.AND P1, PT, R78, 0x1, PT ;  /* 0x000000014e00780c */ /* 0x000fda0003f25270 */
[----:B------:R-:W1:Y:S02]  /*cbb0*/  @P1 LDC.64 R52, c[0x0][0x9e8] ;  /* 0x00027a00ff341b82 */ /* 0x000e640000000a00 */
[----:B-1----:R-:W-:-:S05]  /*cbc0*/  @P1 IMAD.HI.U32 R52, R59, R52, RZ ;  /* 0x000000343b341227 */ /* 0x002fca00078e00ff */
[----:B------:R-:W-:-:S07]  /*cbd0*/  @P1 SHF.R.U32.HI R59, RZ, R53, R52 ;  /* 0x00000035ff3b1219 */ /* 0x000fce0000011634 */
.L_x_7632:
[----:B------:R-:W-:Y:S05]  /*cbe0*/  BSYNC B0 ;  /* 0x0000000000007941 */ /* 0x000fea0003800000 */
.L_x_7630:
[----:B------:R-:W-:-:S04]  /*cbf0*/  IMAD R59, R59, R78, -R68 ;  /* 0x0000004e3b3b7224 */ /* 0x000fc800078e0a44 */
[----:B------:R-:W-:-:S05]  /*cc00*/  IMAD R59, R16, -0x2, R59 ;  /* 0xfffffffe103b7824 */ /* 0x000fca00078e023b */
[----:B------:R-:W-:Y:S02]  /*cc10*/  VIADDMNMX R57, R59, R78, R57, PT ;  /* 0x0000004e3b397246 */ /* 0x000fe40003800139 */
[----:B------:R-:W-:-:S07]  /*cc20*/  VIMNMX R58, R58, R59, !PT ;  /* 0x0000003b3a3a7248 */ /* 0x000fce0007fe0100 */
.L_x_7629:
        /* <DEDUP_REMOVED lines=8> */
[----:B0-----:R-:W-:Y:S02]  /*ccb0*/  FSEL R163, R6, -INF , !P6 ;  /* 0xff80000006a37808 */ /* 0x001fe40007000000 */
        /* <DEDUP_REMOVED lines=107> */
.L_x_7635:
[----:B------:R-:W-:-:S05]  /*d370*/  IMAD.U32 R50, RZ, RZ, UR54 ;  /* 0x00000036ff327e24 */ /* 0x000fca000f8e00ff */
[----:B------:R-:W-:-:S13]  /*d380*/  ISETP.NE.AND P2, PT, R50, 0x1, PT ;  /* 0x000000013200780c */ /* 0x000fda0003f45270 */
[----:B------:R-:W0:Y:S02]  /*d390*/  @P2 LDC.64 R6, c[0x0][0x9e8] ;  /* 0x00027a00ff062b82 */ /* 0x000e240000000a00 */
[----:B0-----:R-:W-:-:S05]  /*d3a0*/  @P2 IMAD.HI.U32 R6, R87, R6, RZ ;  /* 0x0000000657062227 */ /* 0x001fca00078e00ff */
[----:B------:R-:W-:-:S07]  /*d3b0*/  @P2 SHF.R.U32.HI R87, RZ, R7, R6 ;  /* 0x00000007ff572219 */ /* 0x000fce0000011606 */
.L_x_7636:
[----:B------:R-:W-:Y:S05]  /*d3c0*/  BSYNC B0 ;  /* 0x0000000000007941 */ /* 0x000fea0003800000 */
.L_x_7634:
[----:B------:R-:W-:-:S04]  /*d3d0*/  IMAD R87, R87, R50, -R68 ;  /* 0x0000003257577224 */ /* 0x000fc800078e0a44 */
[----:B------:R-:W-:-:S05]  /*d3e0*/  IMAD R87, R16, -0x2, R87 ;  /* 0xfffffffe10577824 */ /* 0x000fca00078e0257 */
[----:B------:R-:W-:Y:S02]  /*d3f0*/  VIADDMNMX R46, R87, R50, R46, PT ;  /* 0x00000032572e7246 */ /* 0x000fe4000380012e */
[----:B------:R-:W-:-:S07]  /*d400*/  VIMNMX R48, R48, R87, !PT ;  /* 0x0000005730307248 */ /* 0x000fce0007fe0100 */
.L_x_7633:
[----:B------:R-:W-:Y:S02]  /*d410*/  FMNMX.FTZ R6, R163, R3, !PT ;  /* 0x00000003a3067209 */ /* 0x000fe40007810000 */
[----:B------:R-:W-:Y:S02]  /*d420*/  ISETP.GT.AND P5, PT, R48, 0x10, P1 ;  /* 0x000000103000780c */ /* 0x000fe40000fa4270 */
[----:B------:R-:W-:Y:S02]  /*d430*/  FMNMX.FTZ R6, R169, R6, !PT ;  /* 0x00000006a9067209 */ /* 0x000fe40007810000 */
[----:B------:R-:W-:Y:S02]  /*d440*/  ISETP.LT.OR P5, PT, R46, 0x11, P5 ;  /* 0x000000112e00780c */ /* 0x000fe40002fa1670 */
[----:B------:R-:W-:Y:S02]  /*d450*/  FMNMX.FTZ R6, R173, R6, !PT ;  /* 0x00000006ad067209 */ /* 0x000fe40007810000 */
[----:B------:R-:W-:-:S02]  /*d460*/  ISETP.GT.AND P6, PT, R48, 0x1, P1 ;  /* 0x000000013000780c */ /* 0x000fc40000fc4270 */
[----:B------:R-:W-:Y:S02]  /*d470*/  FMNMX.FTZ R6, R195, R6, !PT ;  /* 0x00000006c3067209 */ /* 0x000fe40007810000 */
[----:B------:R-:W-:Y:S02]  /*d480*/  FSEL R157, R13, -INF , !P5 ;  /* 0xff8000000d9d7808 */ /* 0x000fe40006800000 */
[----:B------:R-:W-:Y:S02]  /*d490*/  FMNMX.FTZ R6, R179, R6, !PT ;  /* 0x00000006b3067209 */ /* 0x000fe40007810000 */
[----:B------:R-:W-:Y:S02]  /*d4a0*/  ISETP.GT.AND P5, PT, R48, 0x20, P1 ;  /* 0x000000203000780c */ /* 0x000fe40000fa4270 */
[----:B------:R-:W-:Y:S02]  /*d4b0*/  FMNMX.FTZ R6, R183, R6, !PT ;  /* 0x00000006b7067209 */ /* 0x000fe40007810000 */
[----:B------:R-:W-:-:S02]  /*d4c0*/  ISETP.LT.OR P6, PT, R46, 0x2, P6 ;  /* 0x000000022e00780c */ /* 0x000fc400037c1670 */
[----:B------:R-:W-:Y:S02]  /*d4d0*/  FMNMX.FTZ R6, R193, R6, !PT ;  /* 0x00000006c1067209 */ /* 0x000fe40007810000 */
[----:B------:R-:W-:Y:S02]  /*d4e0*/  ISETP.LT.OR P5, PT, R46, 0x21, P5 ;  /* 0x000000212e00780c */ /* 0x000fe40002fa1670 */
[----:B------:R-:W-:Y:S02]  /*d4f0*/  FMNMX.FTZ R6, R181, R6, !PT ;  /* 0x00000006b5067209 */ /* 0x000fe40007810000 */
[----:B------:R-:W-:Y:S02]  /*d500*/  FSEL R87, R9, -INF , !P6 ;  /* 0xff80000009577808 */ /* 0x000fe40007000000 */
[----:B------:R-:W-:Y:S02]  /*d510*/  FMNMX.FTZ R6, R177, R6, !PT ;  /* 0x00000006b1067209 */ /* 0x000fe40007810000 */
[----:B------:R-:W-:-:S02]  /*d520*/  FSEL R171, R28, -INF , !P5 ;  /* 0xff8000001cab7808 */ /* 0x000fc40006800000 */
[----:B------:R-:W-:Y:S02]  /*d530*/  FMNMX.FTZ R6, R167, R6, !PT ;  /* 0x00000006a7067209 */ /* 0x000fe40007810000 */
[----:B------:R-:W-:Y:S02]  /*d540*/  ISETP.GT.AND P5, PT, R48, RZ, P1 ;  /* 0x000000ff3000720c */ /* 0x000fe40000fa4270 */
[----:B------:R-:W-:Y:S02]  /*d550*/  FMNMX.FTZ R6, R165, R6, !PT ;  /* 0x00000006a5067209 */ /* 0x000fe40007810000 */
[----:B------:R-:W-:Y:S02]  /*d560*/  ISETP.LT.OR P5, PT, R46, 0x1, P5 ;  /* 0x000000012e00780c */ /* 0x000fe40002fa1670 */
[----:B------:R-:W-:Y:S02]  /*d570*/  FMNMX.FTZ R6, R161, R6, !PT ;  /* 0x00000006a1067209 */ /* 0x000fe40007810000 */
[----:B------:R-:W-:-:S02]  /*d580*/  ISETP.GT.AND P3, PT, R48, 0x8, P1 ;  /* 0x000000083000780c */ /* 0x000fc40000f64270 */
[----:B------:R-:W-:Y:S02]  /*d590*/  FMNMX.FTZ R6, R85, R6, !PT ;  /* 0x0000000655067209 */ /* 0x000fe40007810000 */
[----:B------:R-:W-:Y:S02]  /*d5a0*/  ISETP.GT.AND P4, PT, R48, 0x9, P1 ;  /* 0x000000093000780c */ /* 0x000fe40000f84270 */
[----:B------:R-:W-:Y:S02]  /*d5b0*/  FMNMX.FTZ R6, R83, R6, !PT ;  /* 0x0000000653067209 */ /* 0x000fe40007810000 */
[C---:B------:R-:W-:Y:S02]  /*d5c0*/  ISETP.LT.OR P3, PT, R46.reuse, 0x9, P3 ;  /* 0x000000092e00780c */ /* 0x040fe40001f61670 */
[----:B------:R-:W-:Y:S02]  /*d5d0*/  FMNMX.FTZ R6, R81, R6, !PT ;  /* 0x0000000651067209 */ /* 0x000fe40007810000 */
[----:B------:R-:W-:-:S02]  /*d5e0*/  ISETP.LT.OR P4, PT, R46, 0xa, P4 ;  /* 0x0000000a2e00780c */ /* 0x000fc40002781670 */
[----:B------:R-:W-:Y:S02]  /*d5f0*/  FMNMX.FTZ R6, R79, R6, !PT ;  /* 0x000000064f067209 */ /* 0x000fe40007810000 */
[----:B------:R-:W-:Y:S02]  /*d600*/  FSEL R153, R11, -INF , !P3 ;  /* 0xff8000000b997808 */ /* 0x000fe40005800000 */
[----:B------:R-:W-:Y:S02]  /*d610*/  FMNMX.FTZ R6, R77, R6, !PT ;  /* 0x000000064d067209 */ /* 0x000fe40007810000 */
[----:B------:R-:W-:Y:S02]  /*d620*/  ISETP.GT.AND P2, PT, R48, 0x11, P1 ;  /* 0x000000113000780c */ /* 0x000fe40000f44270 */
[----:B------:R-:W-:Y:S02]  /*d630*/  FMNMX.FTZ R6, R75, R6, !PT ;  /* 0x000000064b067209 */ /* 0x000fe40007810000 */
[----:B------:R-:W-:-:S02]  /*d640*/  FSEL R155, R10, -INF , !P4 ;  /* 0xff8000000a9b7808 */ /* 0x000fc40006000000 */
        /* <DEDUP_REMOVED lines=11> */
[----:B------:R-:W-:-:S02]  /*d700*/  ISETP.LT.OR P4, PT, R46, 0x1a, P4 ;  /* 0x0000001a2e00780c */ /* 0x000fc40002781670 */
[----:B------:R-:W-:Y:S02]  /*d710*/  FMNMX.FTZ R6, R61, R6, !PT ;  /* 0x000000063d067209 */ /* 0x000fe40007810000 */
[----:B------:R-:W-:Y:S02]  /*d720*/  ISETP.GT.AND P2, PT, R48, 0x21, P1 ;  /* 0x000000213000780c */ /* 0x000fe40000f44270 */
[----:B------:R-:W-:Y:S02]  /*d730*/  FMNMX.FTZ R6, R59, R6, !PT ;  /* 0x000000063b067209 */ /* 0x000fe40007810000 */
[----:B------:R-:W-:Y:S02]  /*d740*/  ISETP.LT.OR P2, PT, R46, 0x22, P2 ;  /* 0x000000222e00780c */ /* 0x000fe40001741670 */
[----:B------:R-:W-:-:S04]  /*d750*/  FMNMX.FTZ R6, R53, R6, !PT ;  /* 0x0000000635067209 */ /* 0x000fc80007810000 */
[----:B------:R-:W-:-:S04]  /*d760*/  FMNMX.FTZ R6, R57, R6, !PT ;  /* 0x0000000639067209 */ /* 0x000fc80007810000 */
[----:B------:R-:W-:-:S04]  /*d770*/  FMNMX.FTZ R6, R55, R6, !PT ;  /* 0x0000000637067209 */ /* 0x000fc80007810000 */
[----:B------:R-:W-:-:S04]  /*d780*/  FMNMX.FTZ R6, R51, R6, !PT ;  /* 0x0000000633067209 */ /* 0x000fc80007810000 */
[----:B------:R-:W-:-:S04]  /*d790*/  FMNMX.FTZ R6, R49, R6, !PT ;  /* 0x0000000631067209 */ /* 0x000fc80007810000 */
[----:B------:R-:W-:Y:S02]  /*d7a0*/  FMNMX.FTZ R50, R47, R6, !PT ;  /* 0x000000062f327209 */ /* 0x000fe40007810000 */
[----:B------:R-:W0:Y:S03]  /*d7b0*/  LDC R6, c[0x0][0x988] ;  /* 0x00026200ff067b82 */ /* 0x000e260000000800 */
[----:B------:R-:W1:Y:S02]  /*d7c0*/  SHFL.BFLY PT, R7, R50, 0x2, 0x1f ;  /* 0x0c401f0032077f89 */ /* 0x000e6400000e0000 */
        /* <DEDUP_REMOVED lines=18> */
[C---:B------:R-:W-:Y:S01]  /*d8f0*/  ISETP.GT.AND P3, PT, R48.reuse, 0x28, P1 ;  /* 0x000000283000780c */ /* 0x040fe20000f64270 */
[--C-:B------:R-:W-:Y:S01]  /*d900*/  FFMA.FTZ R178, R193, R6, -R50.reuse ;  /* 0x00000006c1b27223 */ /* 0x100fe20000010832 */
[----:B------:R-:W-:Y:S01]  /*d910*/  FMNMX.FTZ R8, R153, R8, !PT ;  /* 0x0000000899087209 */ /* 0x000fe20007810000 */
[-CC-:B------:R-:W-:Y:S01]  /*d920*/  FFMA.FTZ R172, R177, R6.reuse, -R50.reuse ;  /* 0x00000006b1ac7223 */ /* 0x180fe20000010832 */
[----:B------:R-:W-:Y:S01]  /*d930*/  ISETP.GT.AND P4, PT, R48, 0x29, P1 ;  /* 0x000000293000780c */ /* 0x000fe20000f84270 */
        /* <DEDUP_REMOVED lines=10> */
[--C-:B------:R-:W-:Y:S01]  /*d9e0*/  FFMA.FTZ R154, R49, R6, -R50.reuse ;  /* 0x00000006319a7223 */ /* 0x100fe20000010832 */
[----:B------:R-:W-:Y:S01]  /*d9f0*/  ISETP.GT.AND P2, PT, R48, 0x30, P1 ;  /* 0x000000303000780c */ /* 0x000fe20000f44270 */
[----:B------:R-:W-:Y:S01]  /*da00*/  FADD.FTZ R49, -R10, R3 ;  /* 0x000000030a317221 */ /* 0x000fe20000010100 */
[----:B------:R-:W-:Y:S01]  /*da10*/  FMNMX.FTZ R8, R163, R8, !PT ;  /* 0x00000008a3087209 */ /* 0x000fe20007810000 */
[-CC-:B------:R-:W-:Y:S01]  /*da20*/  FFMA.FTZ R158, R53, R6.reuse, -R50.reuse ;  /* 0x00000006359e7223 */ /* 0x180fe20000010832 */
[----:B------:R-:W-:Y:S01]  /*da30*/  FSEL R175, R32, -INF , !P3 ;  /* 0xff80000020af7808 */ /* 0x000fe20005800000 */
[--C-:B------:R-:W-:Y:S01]  /*da40*/  FFMA.FTZ R53, R57, R6, -R50.reuse ;  /* 0x0000000639357223 */ /* 0x100fe20000010832 */
[----:B------:R-:W-:Y:S01]  /*da50*/  FMNMX.FTZ R8, R169, R8, !PT ;  /* 0x00000008a9087209 */ /* 0x000fe20007810000 */
[--C-:B------:R-:W-:Y:S01]  /*da60*/  FFMA.FTZ R3, R47, R6, -R50.reuse ;  /* 0x000000062f037223 */ /* 0x100fe20000010832 */
[----:B------:R-:W-:Y:S01]  /*da70*/  ISETP.LT.OR P4, PT, R46, 0x2a, P4 ;  /* 0x0000002a2e00780c */ /* 0x000fe20002781670 */
[----:B------:R-:W-:Y:S01]  /*da80*/  MUFU.EX2 R9, R9 ;  /* 0x0000000900097308 */ /* 0x000fe20000000800 */
[----:B------:R-:W-:Y:S01]  /*da90*/  FMNMX.FTZ R8, R171, R8, !PT ;  /* 0x00000008ab087209 */ /* 0x000fe20007810000 */
[-CC-:B------:R-:W-:Y:S01]  /*daa0*/  FFMA.FTZ R152, R55, R6.reuse, -R50.reuse ;  /* 0x0000000637987223 */ /* 0x180fe20000010832 */
[----:B------:R-:W-:Y:S01]  /*dab0*/  ISETP.GT.AND P3, PT, R48, 0x31, P1 ;  /* 0x000000313000780c */ /* 0x000fe20000f64270 */
[--C-:B------:R-:W-:Y:S01]  /*dac0*/  FFMA.FTZ R156, R61, R6, -R50.reuse ;  /* 0x000000063d9c7223 */ /* 0x100fe20000010832 */
[----:B------:R-:W-:Y:S01]  /*dad0*/  FMNMX.FTZ R8, R173, R8, !PT ;  /* 0x00000008ad087209 */ /* 0x000fe20007810000 */
[-CC-:B------:R-:W-:Y:S01]  /*dae0*/  FFMA.FTZ R160, R63, R6.reuse, -R50.reuse ;  /* 0x000000063fa07223 */ /* 0x180fe20000010832 */
[----:B------:R-:W-:Y:S01]  /*daf0*/  ISETP.LT.OR P2, PT, R46, 0x31, P2 ;  /* 0x000000312e00780c */ /* 0x000fe20001741670 */
[----:B------:R-:W-:Y:S01]  /*db00*/  MUFU.EX2 R180, R180 ;  /* 0x000000b400b47308 */ /* 0x000fe20000000800 */
[----:B------:R-:W-:Y:S01]  /*db10*/  FSEL R179, R15, -INF , !P4 ;  /* 0xff8000000fb37808 */ /* 0x000fe20006000000 */
[--C-:B------:R-:W-:Y:S01]  /*db20*/  FFMA.FTZ R15, R183, R6, -R50.reuse ;  /* 0x00000006b70f7223 */ /* 0x100fe20000010832 */
[----:B------:R-:W-:Y:S01]  /*db30*/  FMNMX.FTZ R8, R175, R8, !PT ;  /* 0x00000008af087209 */ /* 0x000fe20007810000 */
[-CC-:B------:R-:W-:Y:S01]  /*db40*/  FFMA.FTZ R162, R67, R6.reuse, -R50.reuse ;  /* 0x0000000643a27223 */ /* 0x180fe20000010832 */
[----:B------:R-:W-:Y:S01]  /*db50*/  ISETP.GT.AND P5, PT, R48, 0x38, P1 ;  /* 0x000000383000780c */ /* 0x000fe20000fa4270 */
[-CC-:B------:R-:W-:Y:S01]  /*db60*/  FFMA.FTZ R63, R69, R6.reuse, -R50.reuse ;  /* 0x00000006453f7223 */ /* 0x180fe20000010832 */
[----:B------:R-:W-:Y:S01]  /*db70*/  FSEL R27, R27, -INF , !P2 ;  /* 0xff8000001b1b7808 */ /* 0x000fe20005000000 */
[----:B------:R-:W-:Y:S01]  /*db80*/  MUFU.EX2 R182, R182 ;  /* 0x000000b600b67308 */ /* 0x000fe20000000800 */
[----:B------:R-:W-:Y:S01]  /*db90*/  ISETP.LT.OR P3, PT, R46, 0x32, P3 ;  /* 0x000000322e00780c */ /* 0x000fe20001f61670 */
[--C-:B------:R-:W-:Y:S01]  /*dba0*/  FFMA.FTZ R59, R59, R6, -R50.reuse ;  /* 0x000000063b3b7223 */ /* 0x100fe20000010832 */
[----:B------:R-:W-:Y:S01]  /*dbb0*/  FMNMX.FTZ R8, R179, R8, !PT ;  /* 0x00000008b3087209 */ /* 0x000fe20007810000 */
[----:B------:R-:W-:Y:S01]  /*dbc0*/  FFMA.FTZ R51, R51, R6, -R50 ;  /* 0x0000000633337223 */ /* 0x000fe20000010832 */
[----:B------:R-:W-:-:S02]  /*dbd0*/  ISETP.GT.AND P4, PT, R48, 0x39, P1 ;  /* 0x000000393000780c */ /* 0x000fc40000f84270 */
[----:B------:R-:W-:Y:S01]  /*dbe0*/  ISETP.LT.OR P5, PT, R46, 0x39, P5 ;  /* 0x000000392e00780c */ /* 0x000fe20002fa1670 */
[----:B------:R-:W-:Y:S01]  /*dbf0*/  MUFU.EX2 R13, R13 ;  /* 0x0000000d000d7308 */ /* 0x000fe20000000800 */
[----:B------:R-:W-:Y:S02]  /*dc00*/  FSEL R183, R14, -INF , !P3 ;  /* 0xff8000000eb77808 */ /* 0x000fe40005800000 */
[----:B------:R-:W-:Y:S02]  /*dc10*/  FMNMX.FTZ R8, R27, R8, !PT ;  /* 0x000000081b087209 */ /* 0x000fe40007810000 */
[----:B------:R-:W-:Y:S02]  /*dc20*/  ISETP.GT.AND P2, PT, R48, 0x40, P1 ;  /* 0x000000403000780c */ /* 0x000fe40000f44270 */
[----:B------:R-:W-:Y:S01]  /*dc30*/  FSEL R31, R31, -INF , !P5 ;  /* 0xff8000001f1f7808 */ /* 0x000fe20006800000 */
[----:B------:R-:W-:Y:S01]  /*dc40*/  MUFU.EX2 R176, R176 ;  /* 0x000000b000b07308 */ /* 0x000fe20000000800 */
[----:B------:R-:W-:-:S02]  /*dc50*/  ISETP.LT.OR P4, PT, R46, 0x3a, P4 ;  /* 0x0000003a2e00780c */ /* 0x000fc40002781670 */
[----:B------:R-:W-:Y:S02]  /*dc60*/  FMNMX.FTZ R8, R183, R8, !PT ;  /* 0x00000008b7087209 */ /* 0x000fe40007810000 */
[----:B------:R-:W-:Y:S02]  /*dc70*/  ISETP.GT.AND P3, PT, R48, 0x41, P1 ;  /* 0x000000413000780c */ /* 0x000fe40000f64270 */
[----:B------:R-:W-:Y:S01]  /*dc80*/  ISETP.LT.OR P2, PT, R46, 0x41, P2 ;  /* 0x000000412e00780c */ /* 0x000fe20001741670 */
[----:B------:R-:W-:Y:S01]  /*dc90*/  MUFU.EX2 R15, R15 ;  /* 0x0000000f000f7308 */ /* 0x000fe20000000800 */
[----:B------:R-:W-:Y:S02]  /*dca0*/  FSEL R181, R26, -INF , !P4 ;  /* 0xff8000001ab57808 */ /* 0x000fe40006000000 */
[----:B------:R-:W-:Y:S02]  /*dcb0*/  FMNMX.FTZ R8, R31, R8, !PT ;  /* 0x000000081f087209 */ /* 0x000fe40007810000 */
[----:B------:R-:W-:-:S02]  /*dcc0*/  ISETP.GT.AND P5, PT, R48, 0x48, P1 ;  /* 0x000000483000780c */ /* 0x000fc40000fa4270 */
[----:B------:R-:W-:Y:S01]  /*dcd0*/  FSEL R193, R30, -INF , !P2 ;  /* 0xff8000001ec17808 */ /* 0x000fe20005000000 */
[----:B------:R-:W-:Y:S01]  /*dce0*/  MUFU.EX2 R178, R178 ;  /* 0x000000b200b27308 */ /* 0x000fe20000000800 */
[----:B------:R-:W-:Y:S02]  /*dcf0*/  ISETP.LT.OR P3, PT, R46, 0x42, P3 ;  /* 0x000000422e00780c */ /* 0x000fe40001f61670 */
[----:B------:R-:W-:Y:S02]  /*dd00*/  FMNMX.FTZ R8, R181, R8, !PT ;  /* 0x00000008b5087209 */ /* 0x000fe40007810000 */
[----:B------:R-:W-:Y:S02]  /*dd10*/  ISETP.GT.AND P4, PT, R48, 0x49, P1 ;  /* 0x000000493000780c */ /* 0x000fe40000f84270 */
[----:B------:R-:W-:Y:S01]  /*dd20*/  ISETP.LT.OR P5, PT, R46, 0x49, P5 ;  /* 0x000000492e00780c */ /* 0x000fe20002fa1670 */
[----:B------:R-:W-:Y:S01]  /*dd30*/  MUFU.EX2 R21, R21 ;  /* 0x0000001500157308 */ /* 0x000fe20000000800 */
[----:B------:R-:W-:Y:S01]  /*dd40*/  FSEL R177, R25, -INF , !P3 ;  /* 0xff80000019b17808 */ /* 0x000fe20005800000 */
[----:B------:R-:W-:Y:S01]  /*dd50*/  FFMA.FTZ R25, R167, R6, -R50 ;  /* 0x00000006a7197223 */ /* 0x000fe20000010832 */
[----:B------:R-:W-:-:S02]  /*dd60*/  FMNMX.FTZ R8, R193, R8, !PT ;  /* 0x00000008c1087209 */ /* 0x000fc40007810000 */
[----:B------:R-:W-:Y:S02]  /*dd70*/  ISETP.GT.AND P2, PT, R48, 0x50, P1 ;  /* 0x000000503000780c */ /* 0x000fe40000f44270 */
        /* <DEDUP_REMOVED lines=29> */
[----:B------:R-:W-:-:S02]  /*df50*/  FSEL R83, R36, -INF , !P4 ;  /* 0xff80000024537808 */ /* 0x000fc40006000000 */
[----:B------:R-:W-:Y:S02]  /*df60*/  FMNMX.FTZ R8, R85, R8, !PT ;  /* 0x0000000855087209 */ /* 0x000fe40007810000 */
[----:B------:R-:W-:Y:S02]  /*df70*/  ISETP.GT.AND P5, PT, R48, 0x68, P1 ;  /* 0x000000683000780c */ /* 0x000fe40000fa4270 */
[----:B------:R-:W-:Y:S01]  /*df80*/  FSEL R39, R39, -INF , !P2 ;  /* 0xff80000027277808 */ /* 0x000fe20005000000 */
[----:B------:R-:W-:Y:S01]  /*df90*/  MUFU.EX2 R170, R170 ;  /* 0x000000aa00aa7308 */ /* 0x000fe20000000800 */
[----:B------:R-:W-:Y:S02]  /*dfa0*/  ISETP.LT.OR P3, PT, R46, 0x62, P3 ;  /* 0x000000622e00780c */ /* 0x000fe40001f61670 */
[----:B------:R-:W-:Y:S02]  /*dfb0*/  FMNMX.FTZ R8, R83, R8, !PT ;  /* 0x0000000853087209 */ /* 0x000fe40007810000 */
[----:B------:R-:W-:-:S02]  /*dfc0*/  ISETP.GT.AND P4, PT, R48, 0x69, P1 ;  /* 0x000000693000780c */ /* 0x000fc40000f84270 */
[----:B------:R-:W-:Y:S01]  /*dfd0*/  ISETP.LT.OR P5, PT, R46, 0x69, P5 ;  /* 0x000000692e00780c */ /* 0x000fe20002fa1670 */
[----:B------:R-:W-:Y:S01]  /*dfe0*/  MUFU.EX2 R164, R164 ;  /* 0x000000a400a47308 */ /* 0x000fe20000000800 */
[----:B------:R-:W-:Y:S01]  /*dff0*/  FSEL R81, R37, -INF , !P3 ;  /* 0xff80000025517808 */ /* 0x000fe20005800000 */
[--C-:B------:R-:W-:Y:S01]  /*e000*/  FFMA.FTZ R37, R79, R6, -R50.reuse ;  /* 0x000000064f257223 */ /* 0x100fe20000010832 */
[----:B------:R-:W-:Y:S02]  /*e010*/  FMNMX.FTZ R8, R39, R8, !PT ;  /* 0x0000000827087209 */ /* 0x000fe40007810000 */
[----:B------:R-:W-:Y:S02]  /*e020*/  ISETP.GT.AND P2, PT, R48, 0x70, P1 ;  /* 0x000000703000780c */ /* 0x000fe40000f44270 */
[----:B------:R-:W-:Y:S01]  /*e030*/  FSEL R79, R41, -INF , !P5 ;  /* 0xff800000294f7808 */ /* 0x000fe20006800000 */
[----:B------:R-:W-:Y:S01]  /*e040*/  FFMA.FTZ R41, R75, R6, -R50 ;  /* 0x000000064b297223 */ /* 0x000fe20000010832 */
[----:B------:R-:W-:Y:S01]  /*e050*/  ISETP.LT.OR P4, PT, R46, 0x6a, P4 ;  /* 0x0000006a2e00780c */ /* 0x000fe20002781670 */
[----:B------:R-:W-:Y:S01]  /*e060*/  MUFU.EX2 R37, R37 ;  /* 0x0000002500257308 */ /* 0x000fe20000000800 */
[----:B------:R-:W-:-:S02]  /*e070*/  FMNMX.FTZ R8, R81, R8, !PT ;  /* 0x0000000851087209 */ /* 0x000fc40007810000 */
[----:B------:R-:W-:Y:S02]  /*e080*/  ISETP.GT.AND P3, PT, R48, 0x71, P1 ;  /* 0x000000713000780c */ /* 0x000fe40000f64270 */
[----:B------:R-:W-:Y:S02]  /*e090*/  ISETP.LT.OR P2, PT, R46, 0x71, P2 ;  /* 0x000000712e00780c */ /* 0x000fe40001741670 */
[----:B------:R-:W-:Y:S01]  /*e0a0*/  FSEL R77, R38, -INF , !P4 ;  /* 0xff800000264d7808 */ /* 0x000fe20006000000 */
[----:B------:R-:W-:Y:S01]  /*e0b0*/  MUFU.EX2 R41, R41 ;  /* 0x0000002900297308 */ /* 0x000fe20000000800 */
[----:B------:R-:W-:Y:S02]  /*e0c0*/  FMNMX.FTZ R8, R79, R8, !PT ;  /* 0x000000084f087209 */ /* 0x000fe40007810000 */
[----:B------:R-:W-:Y:S02]  /*e0d0*/  ISETP.GT.AND P5, PT, R48, 0x78, P1 ;  /* 0x000000783000780c */ /* 0x000fe40000fa4270 */
[----:B------:R-:W-:-:S02]  /*e0e0*/  ISETP.LT.OR P3, PT, R46, 0x72, P3 ;  /* 0x000000722e00780c */ /* 0x000fc40001f61670 */
[----:B------:R-:W-:Y:S01]  /*e0f0*/  FSEL R197, R42, -INF , !P2 ;  /* 0xff8000002ac57808 */ /* 0x000fe20005000000 */
[----:B------:R-:W-:Y:S01]  /*e100*/  MUFU.EX2 R166, R166 ;  /* 0x000000a600a67308 */ /* 0x000fe20000000800 */
[----:B------:R-:W-:Y:S02]  /*e110*/  FMNMX.FTZ R8, R77, R8, !PT ;  /* 0x000000084d087209 */ /* 0x000fe40007810000 */
        /* <DEDUP_REMOVED lines=126> */
[----:B------:R1:W-:Y:S01]  /*e900*/  MUFU.EX2 R42, R39 ;  /* 0x00000027002a7308 */ /* 0x0003e20000000800 */
[----:B--2---:R-:W-:-:S07]  /*e910*/  FADD.FTZ R35, R31, R0 ;  /* 0x000000001f237221 */ /* 0x004fce0000010000 */
[----:B------:R-:W2:Y:S01]  /*e920*/  MUFU.EX2 R163, R163 ;  /* 0x000000a300a37308 */ /* 0x000ea20000000800 */
[----:B-1----:R-:W-:Y:S01]  /*e930*/  FADD.FTZ R39, R41, R2 ;  /* 0x0000000229277221 */ /* 0x002fe20000010000 */
[----:B0-----:R-:W-:-:S03]  /*e940*/  FADD.FTZ R0, R38, R35 ;  /* 0x0000002326007221 */ /* 0x001fc60000010000 */
[----:B------:R-:W-:-:S03]  /*e950*/  FADD.FTZ R2, R166, R39 ;  /* 0x00000027a6027221 */ /* 0x000fc60000010000 */
[----:B------:R-:W0:Y:S01]  /*e960*/  MUFU.EX2 R40, R40 ;  /* 0x0000002800287308 */ /* 0x000e220000000800 */
[----:B------:R-:W-:-:S04]  /*e970*/  FADD.FTZ R39, R43, R2 ;  /* 0x000000022b277221 */ /* 0x000fc80000010000 */
[----:B------:R-:W-:-:S03]  /*e980*/  FADD.FTZ R2, R160, R39 ;  /* 0x00000027a0027221 */ /* 0x000fc60000010000 */
[----:B------:R-:W1:Y:S01]  /*e990*/  MUFU.EX2 R81, R81 ;  /* 0x0000005100517308 */ /* 0x000e620000000800 */
[----:B------:R-:W-:Y:S01]  /*e9a0*/  FADD.FTZ R39, R45, R2 ;  /* 0x000000022d277221 */ /* 0x000fe20000010000 */
[----:B--2---:R-:W-:-:S03]  /*e9b0*/  FADD.FTZ R35, R163, R0 ;  /* 0x00000000a3237221 */ /* 0x004fc60000010000 */
[----:B------:R-:W-:-:S03]  /*e9c0*/  FADD.FTZ R2, R162, R39 ;  /* 0x00000027a2027221 */ /* 0x000fc60000010000 */
[----:B------:R-:W2:Y:S01]  /*e9d0*/  MUFU.EX2 R44, R79 ;  /* 0x0000004f002c7308 */ /* 0x000ea20000000800 */
[----:B------:R-:W-:Y:S01]  /*e9e0*/  FADD.FTZ R39, R63, R2 ;  /* 0x000000023f277221 */ /* 0x000fe20000010000 */
[----:B0-----:R-:W-:-:S03]  /*e9f0*/  FADD.FTZ R35, R40, R35 ;  /* 0x0000002328237221 */ /* 0x001fc60000010000 */
[----:B------:R-:W-:Y:S01]  /*ea00*/  FADD.FTZ R0, R156, R39 ;  /* 0x000000279c007221 */ /* 0x000fe20000010000 */
[----:B------:R-:W-:Y:S02]  /*ea10*/  FADD.FTZ R35, R42, R35 ;  /* 0x000000232a237221 */ /* 0x000fe40000010000 */
[----:B------:R-:W0:Y:S01]  /*ea20*/  MUFU.EX2 R77, R77 ;  /* 0x0000004d004d7308 */ /* 0x000e220000000800 */
[----:B------:R-:W-:Y:S01]  /*ea30*/  FADD.FTZ R39, R59, R0 ;  /* 0x000000003b277221 */ /* 0x000fe20000010000 */
[----:B-1----:R-:W-:-:S03]  /*ea40*/  FADD.FTZ R35, R81, R35 ;  /* 0x0000002351237221 */ /* 0x002fc60000010000 */
[----:B------:R-:W-:-:S03]  /*ea50*/  FADD.FTZ R0, R158, R39 ;  /* 0x000000279e007221 */ /* 0x000fc60000010000 */
        /* <DEDUP_REMOVED lines=20> */
.L_x_7637:
        /* <DEDUP_REMOVED lines=102> */
[----:B------:R-:W-:Y:S01]  /*f200*/  FMUL.FTZ R149, R149, R8 ;  /* 0x0000000895957220 */ /* 0x000fe20000410000 */
[----:B------:R-:W-:-:S02]  /*f210*/  VIADD R5, R5, 0xffffffff ;  /* 0xffffffff05057836 */ /* 0x000fc40000000000 */
[----:B------:R-:W-:Y:S02]  /*f220*/  IMAD.MOV.U32 R4, RZ, RZ, R11 ;  /* 0x000000ffff047224 */ /* 0x000fe400078e000b */
[----:B------:R-:W-:Y:S01]  /*f230*/  IMAD.MOV.U32 R3, RZ, RZ, R7 ;  /* 0x000000ffff037224 */ /* 0x000fe200078e0007 */
[----:B------:R-:W-:Y:S06]  /*f240*/  @P1 BRA `(.L_x_7638) ;  /* 0xffffffc400cc1947 */ /* 0x000fec000383ffff */
.L_x_7619:
[----:B------:R-:W-:Y:S06]  /*f250*/  BAR.ARV 0x8, 0x180 ;  /* 0x0206000000007b1d */ /* 0x000fec0000002000 */
[----:B------:R-:W-:Y:S05]  /*f260*/  @!P0 BRA `(.L_x_7639) ;  /* 0x0000000000048947 */ /* 0x000fea0003800000 */
[----:B------:R-:W-:Y:S01]  /*f270*/  BPT.TRAP 0x1 ;  /* 0x000000040000795c */ /* 0x000fe20000300000 */
.L_x_7639:
[----:B------:R-:W-:Y:S01]  /*f280*/  ULEA UR5, UR45, UR41, 0x3 ;  /* 0x000000292d057291 */ /* 0x000fe2000f8e183f */
[----:B------:R-:W-:-:S05]  /*f290*/  IMAD.U32 R3, RZ, RZ, UR46 ;  /* 0x0000002eff037e24 */ /* 0x000fca000f8e00ff */
[----:B------:R-:W-:-:S04]  /*f2a0*/  SHF.L.U32 R3, R3, 0x1f, RZ ;  /* 0x0000001f03037819 */ /* 0x000fc800000006ff */
[----:B------:R0:W1:Y:S01]  /*f2b0*/  SYNCS.PHASECHK.TRANS64.TRYWAIT P1, [UR5+0x28850], R3 ;  /* 0x02885003ff0075a7 */ /* 0x0000620008020145 */
[----:B------:R-:W-:Y:S05]  /*f2c0*/  @!P0 BRA `(.L_x_7640) ;  /* 0x0000000000048947 */ /* 0x000fea0003800000 */
[----:B------:R-:W-:Y:S01]  /*f2d0*/  BPT.TRAP 0x1 ;  /* 0x000000040000795c */ /* 0x000fe20000300000 */
.L_x_7640:
[----:B-1----:R-:W-:Y:S05]  /*f2e0*/  @P1 BRA `(.L_x_7641) ;  /* 0x0000000000081947 */ /* 0x002fea0003800000 */
[----:B------:R-:W1:Y:S02]  /*f2f0*/  SYNCS.PHASECHK.TRANS64.TRYWAIT P1, [UR5+0x28850], R3 ;  /* 0x02885003ff0075a7 */ /* 0x000e640008020145 */
[----:B-1----:R-:W-:Y:S05]  /*f300*/  @!P1 BRA `(.L_x_7642) ;  /* 0x0000006c00bc9947 */ /* 0x002fea0003800000 */
.L_x_7641:
[----:B------:R-:W-:Y:S01]  /*f310*/  UIADD3 UR41, UR41, 0x400, URZ ;  /* 0x0000040029297890 */ /* 0x000fe2000fffe03f */
[----:B------:R-:W-:Y:S01]  /*f320*/  WARPGROUP.ARRIVE ;  /* 0x00000000000079c5 */ /* 0x000fe20000000000 */
[----:B------:R-:W-:Y:S01]  /*f330*/  UMOV UR7, 0x40000040 ;  /* 0x4000004000077882 */ /* 0x000fe20000000000 */
[----:B01----:R-:W0:Y:S01]  /*f340*/  SHFL.BFLY PT, R3, R2, 0x2, 0x1f ;  /* 0x0c401f0002037f89 */ /* 0x003e2200000e0000 */
[----:B------:R-:W-:Y:S01]  /*f350*/  USHF.R.U32.HI UR41, URZ, 0x4, UR41 ;  /* 0x000000043f297899 */ /* 0x000fe20008011629 */
[----:B------:R-:W-:Y:S02]  /*f360*/  IMAD.MOV.U32 R9, RZ, RZ, RZ ;  /* 0x000000ffff097224 */ /* 0x000fe400078e00ff */
[----:B------:R-:W1:Y:S01]  /*f370*/  SHFL.BFLY PT, R5, R0, 0x2, 0x1f ;  /* 0x0c401f0000057f89 */ /* 0x000e6200000e0000 */
[----:B------:R-:W-:Y:S01]  /*f380*/  ULOP3.LUT UR41, UR41, 0x3fff, URZ, 0xc0, !UPT ;  /* 0x00003fff29297892 */ /* 0x000fe2000f8ec03f */
[----:B------:R-:W-:-:S03]  /*f390*/  IMAD.MOV.U32 R36, RZ, RZ, -0x800000 ;  /* 0xff800000ff247424 */ /* 0x000fc600078e00ff */
[----:B------:R-:W-:-:S04]  /*f3a0*/  ULOP3.LUT UR4, UR41, 0x4000000, URZ, 0xfc, !UPT ;  /* 0x0400000029047892 */ /* 0x000fc8000f8efc3f */
[----:B------:R-:W-:-:S07]  /*f3b0*/  ULEA UR4, UR45, UR4, 0xb ;  /* 0x000000042d047291 */ /* 0x000fce000f8e583f */
[----:B------:R-:W-:Y:S02]  /*f3c0*/  UMOV UR6, UR4 ;  /* 0x0000000400067c82 */ /* 0x000fe40008000000 */
[----:B------:R-:W-:Y:S01]  /*f3d0*/  HGMMA.64x128x16.F32 R88, R180, gdesc[UR4].tnspB, R88, gsb0 ;  /* 0x41e00004b4587df0 */ /* 0x000fe20008000858 */
[----:B------:R-:W-:Y:S01]  /*f3e0*/  UIADD3 UR6, UR4, 0x80, URZ ;  /* 0x0000008004067890 */ /* 0x000fe2000fffe03f */
[----:B0-----:R-:W-:Y:S01]  /*f3f0*/  FADD.FTZ R3, R3, R2 ;  /* 0x0000000203037221 */ /* 0x001fe20000010000 */
[----:B------:R-:W-:Y:S01]  /*f400*/  UMOV UR7, 0x40000040 ;  /* 0x4000004000077882 */ /* 0x000fe20000000000 */
[----:B------:R-:W-:Y:S02]  /*f410*/  IMAD.MOV.U32 R2, RZ, RZ, RZ ;  /* 0x000000ffff027224 */ /* 0x000fe400078e00ff */
[----:B-1----:R-:W-:Y:S01]  /*f420*/  FADD.FTZ R5, R5, R0 ;  /* 0x0000000005057221 */ /* 0x002fe20000010000 */
[----:B------:R-:W0:Y:S01]  /*f430*/  SHFL.BFLY PT, R4, R3, 0x1, 0x1f ;  /* 0x0c201f0003047f89 */ /* 0x000e2200000e0000 */
[----:B------:R-:W-:-:S03]  /*f440*/  IMAD.MOV.U32 R0, RZ, RZ, -0x800000 ;  /* 0xff800000ff007424 */ /* 0x000fc600078e00ff */
[----:B------:R-:W1:Y:S01]  /*f450*/  SHFL.BFLY PT, R8, R5, 0x1, 0x1f ;  /* 0x0c201f0005087f89 */ /* 0x000e6200000e0000 */
[----:B0-----:R-:W-:Y:S01]  /*f460*/  FADD.FTZ R12, R3, R4 ;  /* 0x00000004030c7221 */ /* 0x001fe20000010000 */
[----:B-1----:R-:W-:-:S04]  /*f470*/  FADD.FTZ R13, R5, R8 ;  /* 0x00000008050d7221 */ /* 0x002fc80000010000 */
        /* <DEDUP_REMOVED lines=49> */
.L_x_7643:
        /* <DEDUP_REMOVED lines=74> */
.L_x_7565:
        /* <DEDUP_REMOVED lines=13> */
[----:B------:R-:W-:Y:S01]  /*fd00*/  USHF.R.S32.HI UR12, URZ, 0x1f, UR38 ;  /* 0x0000001f3f0c7899 */ /* 0x000fe20008011426 */
[----:B------:R-:W-:Y:S01]  /*fd10*/  F2FP.F16.F32.PACK_AB R136, R137, R136 ;  /* 0x000000888988723e */ /* 0x000fe200000000ff */
[----:B------:R-:W-:Y:S01]  /*fd20*/  ULDC.64 UR8, c[0x0][0xb90] ;  /* 0x0002e40000087ab9 */ /* 0x000fe20000000a00 */
[----:B------:R-:W-:Y:S01]  /*fd30*/  USHF.R.S32.HI UR13, URZ, 0x1f, UR44 ;  /* 0x0000001f3f0d7899 */ /* 0x000fe2000801142c */
[----:B------:R-:W-:Y:S01]  /*fd40*/  F2FP.F16.F32.PACK_AB R137, R139, R138 ;  /* 0x0000008a8b89723e */ /* 0x000fe200000000ff */
[----:B------:R-:W-:Y:S01]  /*fd50*/  UIMAD UR5, UR12, UR8, URZ ;  /* 0x000000080c0572a4 */ /* 0x000fe2000f8e023f */
[----:B------:R-:W-:Y:S01]  /*fd60*/  F2FP.F16.F32.PACK_AB R144, R145, R144 ;  /* 0x000000909190723e */ /* 0x000fe200000000ff */
[----:B------:R-:W-:Y:S01]  /*fd70*/  UIMAD.WIDE.U32 UR6, UR38, UR8, URZ ;  /* 0x00000008260672a5 */ /* 0x000fe2000f8e003f */
[----:B------:R-:W-:Y:S01]  /*fd80*/  F2FP.F16.F32.PACK_AB R138, R141, R140 ;  /* 0x0000008c8d8a723e */ /* 0x000fe200000000ff */
[----:B------:R-:W-:Y:S01]  /*fd90*/  UIMAD UR5, UR38, UR9, UR5 ;  /* 0x00000009260572a4 */ /* 0x000fe2000f8e0205 */
[----:B------:R-:W-:Y:S01]  /*fda0*/  F2FP.F16.F32.PACK_AB R139, R143, R142 ;  /* 0x0000008e8f8b723e */ /* 0x000fe200000000ff */
[----:B------:R-:W-:Y:S01]  /*fdb0*/  ULDC.64 UR10, c[0x0][0xb98] ;  /* 0x0002e600000a7ab9 */ /* 0x000fe20000000a00 */
[----:B------:R-:W-:Y:S01]  /*fdc0*/  F2FP.F16.F32.PACK_AB R145, R147, R146 ;  /* 0x000000929391723e */ /* 0x000fe200000000ff */
[----:B------:R-:W-:Y:S01]  /*fdd0*/  UIMAD UR8, UR13, UR10, URZ ;  /* 0x0000000a0d0872a4 */ /* 0x000fe2000f8e023f */
[----:B------:R-:W-:Y:S01]  /*fde0*/  F2FP.F16.F32.PACK_AB R146, R149, R148 ;  /* 0x000000949592723e */ /* 0x000fe200000000ff */
[----:B------:R-:W-:Y:S01]  /*fdf0*/  UIADD3 UR7, UR7, UR5, URZ ;  /* 0x0000000507077290 */ /* 0x000fe2000fffe03f */
[----:B------:R-:W-:Y:S01]  /*fe00*/  F2FP.F16.F32.PACK_AB R147, R151, R150 ;  /* 0x000000969793723e */ /* 0x000fe200000000ff */
[----:B------:R-:W-:-:S02]  /*fe10*/  UIMAD UR8, UR44, UR11, UR8 ;  /* 0x0000000b2c0872a4 */ /* 0x000fc4000f8e0208 */
[----:B------:R-:W-:Y:S01]  /*fe20*/  UIMAD.WIDE.U32 UR6, UR44, UR10, UR6 ;  /* 0x0000000a2c0672a5 */ /* 0x000fe2000f8e0006 */
[----:B------:R-:W-:Y:S02]  /*fe30*/  ULDC UR5, c[0x0][0xa88] ;  /* 0x0002a20000057ab9 */ /* 0x000fe40000000800 */
[----:B------:R-:W-:Y:S01]  /*fe40*/  ULDC.64 UR10, c[0x0][0xaf0] ;  /* 0x0002bc00000a7ab9 */ /* 0x000fe20000000a00 */
[----:B------:R-:W-:Y:S02]  /*fe50*/  MOV R34, R37 ;  /* 0x0000002500227202 */ /* 0x000fe40000000f00 */
[----:B0-----:R-:W-:-:S03]  /*fe60*/  MOV R35, R2 ;  /* 0x0000000200237202 */ /* 0x001fc60000000f00 */
[----:B------:R-:W-:-:S04]  /*fe70*/  IMAD.WIDE R4, R188, 0x2, R34 ;  /* 0x00000002bc047825 */ /* 0x000fc800078e0222 */
[----:B------:R-:W-:Y:S01]  /*fe80*/  IMAD.WIDE R34, R3, 0x2, R34 ;  /* 0x0000000203227825 */ /* 0x000fe200078e0222 */
[C---:B------:R-:W-:Y:S02]  /*fe90*/  LOP3.LUT R3, R4.reuse, 0x380, RZ, 0xc0, !PT ;  /* 0x0000038004037812 */ /* 0x040fe400078ec0ff */
[C---:B------:R-:W-:Y:S02]  /*fea0*/  IADD3 R29, P1, R4.reuse, 0x4040, RZ ;  /* 0x00004040041d7810 */ /* 0x040fe40007f3e0ff */
[C---:B------:R-:W-:Y:S02]  /*feb0*/  IADD3 R21, P6, R4.reuse, 0x20, RZ ;  /* 0x0000002004157810 */ /* 0x040fe40007fde0ff */
[----:B------:R-:W-:Y:S01]  /*fec0*/  SHF.R.U64 R3, R3, 0x3, RZ ;  /* 0x0000000303037819 */ /* 0x000fe200000012ff */
[--C-:B------:R-:W-:Y:S01]  /*fed0*/  IMAD.X R41, RZ, RZ, R5.reuse, P1 ;  /* 0x000000ffff297224 */ /* 0x100fe200008e0605 */
[C---:B------:R-:W-:Y:S01]  /*fee0*/  IADD3 R27, P2, R4.reuse, 0x4020, RZ ;  /* 0x00004020041b7810 */ /* 0x040fe20007f5e0ff */
[----:B------:R-:W-:Y:S01]  /*fef0*/  IMAD.X R13, RZ, RZ, R5, P6 ;  /* 0x000000ffff0d7224 */ /* 0x000fe200030e0605 */
[----:B------:R-:W-:-:S02]  /*ff00*/  IADD3 R10, P3, R4, 0x4000, RZ ;  /* 0x00004000040a7810 */ /* 0x000fc40007f7e0ff */
[C---:B------:R-:W-:Y:S01]  /*ff10*/  IADD3 R43, P0, R4.reuse, 0x4060, RZ ;  /* 0x00004060042b7810 */ /* 0x040fe20007f1e0ff */
[--C-:B------:R-:W-:Y:S01]  /*ff20*/  IMAD.X R39, RZ, RZ, R5.reuse, P2 ;  /* 0x000000ffff277224 */ /* 0x100fe200010e0605 */
[C---:B------:R-:W-:Y:S01]  /*ff30*/  IADD3 R8, P4, R4.reuse, 0x60, RZ ;  /* 0x0000006004087810 */ /* 0x040fe20007f9e0ff */
[--C-:B------:R-:W-:Y:S01]  /*ff40*/  IMAD.X R15, RZ, RZ, R5.reuse, P3 ;  /* 0x000000ffff0f7224 */ /* 0x100fe200018e0605 */
[----:B------:R-:W-:Y:S02]  /*ff50*/  IADD3 R25, P5, R4, 0x40, RZ ;  /* 0x0000004004197810 */ /* 0x000fe40007fbe0ff */
[----:B------:R-:W-:Y:S01]  /*ff60*/  LOP3.LUT R4, R3, R4, RZ, 0x3c, !PT ;  /* 0x0000000403047212 */ /* 0x000fe200078e3cff */
[--C-:B------:R-:W-:Y:S01]  /*ff70*/  IMAD.X R11, RZ, RZ, R5.reuse, P4 ;  /* 0x000000ffff0b7224 */ /* 0x100fe200020e0605 */
[----:B------:R-:W-:Y:S01]  /*ff80*/  LOP3.LUT R14, R29, 0x380, RZ, 0xc0, !PT ;  /* 0x000003801d0e7812 */ /* 0x000fe200078ec0ff */
[----:B------:R-:W-:Y:S01]  /*ff90*/  IMAD.X R9, RZ, RZ, R5, P5 ;  /* 0x000000ffff097224 */ /* 0x000fe200028e0605 */
[----:B------:R-:W-:-:S02]  /*ffa0*/  LOP3.LUT R12, R27, 0x380, RZ, 0xc0, !PT ;  /* 0x000003801b0c7812 */ /* 0x000fc400078ec0ff */
[----:B------:R-:W-:Y:S02]  /*ffb0*/  LOP3.LUT R3, R10, 0x380, RZ, 0xc0, !PT ;  /* 0x000003800a037812 */ /* 0x000fe400078ec0ff */
[----:B------:R-:W-:Y:S02]  /*ffc0*/  LOP3.LUT R2, R21, 0x380, RZ, 0xc0, !PT ;  /* 0x0000038015027812 */ /* 0x000fe400078ec0ff */
[----:B------:R-:W-:Y:S02]  /*ffd0*/  IADD3 R33, P6, R34, 0x1000, RZ ;  /* 0x0000100022217810 */ /* 0x000fe40007fde0ff */
[----:B------:R-:W-:Y:S02]  /*ffe0*/  SHF.R.U64 R14, R14, 0x3, RZ ;  /* 0x000000030e0e7819 */ /* 0x000fe400000012ff */
[----:B------:R-:W-:Y:S02]  /*fff0*/  SHF.R.U64 R12, R12, 0x3, RZ ;  /* 0x000000030c0c7819 */ /* 0x000fe400000012ff */
[----:B------:R-:W-:-:S02]  /*10000*/  SHF.R.U64 R3, R3, 0x3, RZ ;  /* 0x0000000303037819 */ /* 0x000fc400000012ff */
[----:B------:R-:W-:Y:S02]  /*10010*/  SHF.R.U64 R2, R2, 0x3, RZ ;  /* 0x0000000302027819 */ /* 0x000fe400000012ff */
[----:B------:R-:W-:Y:S02]  /*10020*/  LOP3.LUT R32, R33, 0x380, RZ, 0xc0, !PT ;  /* 0x0000038021207812 */ /* 0x000fe400078ec0ff */
[----:B------:R-:W-:Y:S02]  /*10030*/  LOP3.LUT R40, R14, R29, RZ, 0x3c, !PT ;  /* 0x0000001d0e287212 */ /* 0x000fe400078e3cff */
[----:B------:R-:W-:Y:S02]  /*10040*/  LOP3.LUT R38, R12, R27, RZ, 0x3c, !PT ;  /* 0x0000001b0c267212 */ /* 0x000fe400078e3cff */
[----:B------:R-:W-:Y:S02]  /*10050*/  LOP3.LUT R14, R3, R10, RZ, 0x3c, !PT ;  /* 0x0000000a030e7212 */ /* 0x000fe400078e3cff */
[----:B------:R-:W-:-:S02]  /*10060*/  LOP3.LUT R12, R2, R21, RZ, 0x3c, !PT ;  /* 0x00000015020c7212 */ /* 0x000fc400078e3cff */
[----:B------:R-:W-:Y:S02]  /*10070*/  LOP3.LUT R3, R8, 0x380, RZ, 0xc0, !PT ;  /* 0x0000038008037812 */ /* 0x000fe400078ec0ff */
[----:B------:R-:W-:Y:S02]  /*10080*/  SHF.R.U64 R32, R32, 0x3, RZ ;  /* 0x0000000320207819 */ /* 0x000fe400000012ff */
[----:B------:R-:W-:Y:S02]  /*10090*/  LOP3.LUT R2, R25, 0x380, RZ, 0xc0, !PT ;  /* 0x0000038019027812 */ /* 0x000fe400078ec0ff */
[----:B-1----:R-:W-:Y:S02]  /*100a0*/  ISETP.NE.AND P1, PT, R44, 0x1, PT ;  /* 0x000000012c00780c */ /* 0x002fe40003f25270 */
[----:B------:R-:W-:Y:S02]  /*100b0*/  SHF.R.U64 R3, R3, 0x3, RZ ;  /* 0x0000000303037819 */ /* 0x000fe400000012ff */
[----:B------:R-:W-:Y:S01]  /*100c0*/  LOP3.LUT R32, R32, R33, RZ, 0x3c, !PT ;  /* 0x0000002120207212 */ /* 0x000fe200078e3cff */
[----:B------:R-:W-:Y:S01]  /*100d0*/  IMAD.X R33, RZ, RZ, R35, P6 ;  /* 0x000000ffff217224 */ /* 0x000fe200030e0623 */
[----:B------:R-:W-:-:S02]  /*100e0*/  SHF.R.U64 R2, R2, 0x3, RZ ;  /* 0x0000000302027819 */ /* 0x000fc400000012ff */
[----:B------:R-:W-:Y:S02]  /*100f0*/  IADD3 R45, P6, R34, 0x7000, RZ ;  /* 0x00007000222d7810 */ /* 0x000fe40007fde0ff */
[----:B------:R-:W-:Y:S02]  /*10100*/  LOP3.LUT R10, R3, R8, RZ, 0x3c, !PT ;  /* 0x00000008030a7212 */ /* 0x000fe400078e3cff */
[----:B------:R-:W-:Y:S01]  /*10110*/  LOP3.LUT R8, R2, R25, RZ, 0x3c, !PT ;  /* 0x0000001902087212 */ /* 0x000fe200078e3cff */
[----:B------:R-:W0:Y:S01]  /*10120*/  @P1 LDC R47, c[0x0][0xbec] ;  /* 0x0002fb00ff2f1b82 */ /* 0x000e220000000800 */
[----:B------:R-:W-:Y:S02]  /*10130*/  LOP3.LUT R2, R45, 0x380, RZ, 0xc0, !PT ;  /* 0x000003802d027812 */ /* 0x000fe400078ec0ff */
[----:B------:R-:W-:Y:S02]  /*10140*/  LOP3.LUT R42, R43, 0x380, RZ, 0xc0, !PT ;  /* 0x000003802b2a7812 */ /* 0x000fe400078ec0ff */
[----:B------:R-:W-:-:S02]  /*10150*/  SHF.R.U64 R2, R2, 0x3, RZ ;  /* 0x0000000302027819 */ /* 0x000fc400000012ff */
[----:B------:R-:W-:Y:S02]  /*10160*/  SHF.R.U64 R42, R42, 0x3, RZ ;  /* 0x000000032a2a7819 */ /* 0x000fe400000012ff */
[----:B------:R-:W-:Y:S02]  /*10170*/  LOP3.LUT R2, R2, R45, RZ, 0x3c, !PT ;  /* 0x0000002d02027212 */ /* 0x000fe400078e3cff */
[----:B------:R-:W-:Y:S02]  /*10180*/  MOV R45, R4 ;  /* 0x00000004002d7202 */ /* 0x000fe40000000f00 */
[----:B------:R-:W-:Y:S02]  /*10190*/  F2FP.F16.F32.PACK_AB R4, R46, R7 ;  /* 0x000000072e04723e */ /* 0x000fe400000000ff */
[----:B------:R-:W1:Y:S01]  /*101a0*/  @P1 LDC R46, c[0x0][0xbf0] ;  /* 0x0002fc00ff2e1b82 */ /* 0x000e620000000800 */
[----:B------:R-:W-:Y:S01]  /*101b0*/  LOP3.LUT R42, R42, R43, RZ, 0x3c, !PT ;  /* 0x0000002b2a2a7212 */ /* 0x000fe200078e3cff */
[----:B------:R-:W-:Y:S01]  /*101c0*/  IMAD.X R43, RZ, RZ, R5, P0 ;  /* 0x000000ffff2b7224 */ /* 0x000fe200000e0605 */
[----:B------:R-:W-:-:S02]  /*101d0*/  F2FP.F16.F32.PACK_AB R5, R91, R90 ;  /* 0x0000005a5b05723e */ /* 0x000fc400000000ff */
[----:B------:R-:W-:-:S03]  /*101e0*/  F2FP.F16.F32.PACK_AB R7, R95, R94 ;  /* 0x0000005e5f07723e */ /* 0x000fc600000000ff */
[----:B------:R-:W-:Y:S01]  /*101f0*/  BAR.SYNC.DEFER_BLOCKING 0x1, 0x100 ;  /* 0x0044000000007b1d */ /* 0x000fe20000010000 */
[----:B------:R-:W-:Y:S01]  /*10200*/  MOV R65, R40 ;  /* 0x0000002800417202 */ /* 0x000fe20000000f00 */
[----:B------:R-:W-:Y:S01]  /*10210*/  VIADD R40, R17, UR37 ;  /* 0x0000002511287c36 */ /* 0x000fe20008000000 */
[----:B------:R-:W-:Y:S02]  /*10220*/  IADD3 R21, P0, R34, 0x6000, RZ ;  /* 0x0000600022157810 */ /* 0x000fe40007f1e0ff */
[----:B------:R-:W-:Y:S02]  /*10230*/  MOV R58, R10 ;  /* 0x0000000a003a7202 */ /* 0x000fe40000000f00 */
[----:B------:R-:W-:Y:S02]  /*10240*/  LOP3.LUT R20, R21, 0x380, RZ, 0xc0, !PT ;  /* 0x0000038015147812 */ /* 0x000fe400078ec0ff */
[----:B------:R-:W-:Y:S02]  /*10250*/  MOV R57, R14 ;  /* 0x0000000e00397202 */ /* 0x000fe40000000f00 */
[----:B------:R-:W-:-:S02]  /*10260*/  SHF.R.U64 R20, R20, 0x3, RZ ;  /* 0x0000000314147819 */ /* 0x000fc400000012ff */
[----:B------:R-:W-:Y:S02]  /*10270*/  MOV R15, R12 ;  /* 0x0000000c000f7202 */ /* 0x000fe40000000f00 */
[----:B------:R-:W-:Y:S01]  /*10280*/  LOP3.LUT R20, R20, R21, RZ, 0x3c, !PT ;  /* 0x0000001514147212 */ /* 0x000fe200078e3cff */
[----:B------:R-:W-:Y:S01]  /*10290*/  IMAD.X R21, RZ, RZ, R35, P0 ;  /* 0x000000ffff157224 */ /* 0x000fe200000e0623 */
[C---:B------:R-:W-:Y:S02]  /*102a0*/  IADD3 R27, P3, R34.reuse, 0x4000, RZ ;  /* 0x00004000221b7810 */ /* 0x040fe40007f7e0ff */
[----:B------:R-:W-:Y:S02]  /*102b0*/  IADD3 R25, P2, R34, 0x5000, RZ ;  /* 0x0000500022197810 */ /* 0x000fe40007f5e0ff */
[----:B------:R-:W-:Y:S02]  /*102c0*/  LOP3.LUT R26, R27, 0x380, RZ, 0xc0, !PT ;  /* 0x000003801b1a7812 */ /* 0x000fe400078ec0ff */
[----:B------:R-:W-:Y:S01]  /*102d0*/  LOP3.LUT R24, R25, 0x380, RZ, 0xc0, !PT ;  /* 0x0000038019187812 */ /* 0x000fe200078ec0ff */
[----:B------:R0:W-:Y:S01]  /*102e0*/  STSM.16.M88.4 [R45], R4 ;  /* 0x000000042d007844 */ /* 0x0001e20000000200 */
[----:B------:R-:W-:-:S02]  /*102f0*/  SHF.R.U64 R26, R26, 0x3, RZ ;  /* 0x000000031a1a7819 */ /* 0x000fc400000012ff */
[----:B------:R-:W-:Y:S01]  /*10300*/  MOV R56, R38 ;  /* 0x0000002600387202 */ /* 0x000fe20000000f00 */
[----:B------:R-:W-:Y:S01]  /*10310*/  VIADD R38, R187, UR37 ;  /* 0x00000025bb267c36 */ /* 0x000fe20008000000 */
[----:B------:R-:W-:Y:S02]  /*10320*/  SHF.R.U64 R24, R24, 0x3, RZ ;  /* 0x0000000318187819 */ /* 0x000fe400000012ff */
[----:B------:R-:W-:Y:S01]  /*10330*/  LOP3.LUT R26, R26, R27, RZ, 0x3c, !PT ;  /* 0x0000001b1a1a7212 */ /* 0x000fe200078e3cff */
[----:B------:R-:W-:Y:S01]  /*10340*/  IMAD.X R27, RZ, RZ, R35, P3 ;  /* 0x000000ffff1b7224 */ /* 0x000fe200018e0623 */
[----:B------:R-:W-:Y:S02]  /*10350*/  MOV R14, R8 ;  /* 0x00000008000e7202 */ /* 0x000fe40000000f00 */
[----:B------:R-:W-:Y:S02]  /*10360*/  F2FP.F16.F32.PACK_AB R8, R105, R104 ;  /* 0x000000686908723e */ /* 0x000fe400000000ff */
[----:B------:R-:W-:-:S02]  /*10370*/  F2FP.F16.F32.PACK_AB R9, R107, R106 ;  /* 0x0000006a6b09723e */ /* 0x000fc400000000ff */
[----:B------:R-:W-:Y:S01]  /*10380*/  LOP3.LUT R24, R24, R25, RZ, 0x3c, !PT ;  /* 0x0000001918187212 */ /* 0x000fe200078e3cff */
[----:B0-----:R-:W-:Y:S01]  /*10390*/  @P1 IMAD.HI.U32 R5, R40, R47, RZ ;  /* 0x0000002f28051227 */ /* 0x001fe200078e00ff */
[----:B------:R-:W-:Y:S02]  /*103a0*/  MOV R64, R42 ;  /* 0x0000002a00407202 */ /* 0x000fe40000000f00 */
[----:B------:R-:W-:Y:S01]  /*103b0*/  IADD3 R31, P5, R34, 0x2000, RZ ;  /* 0x00002000221f7810 */ /* 0x000fe20007fbe0ff */
[----:B------:R-:W-:Y:S01]  /*103c0*/  IMAD.MOV.U32 R4, RZ, RZ, R40 ;  /* 0x000000ffff047224 */ /* 0x000fe200078e0028 */
[----:B-1----:R-:W-:Y:S01]  /*103d0*/  @P1 SHF.R.U32.HI R4, RZ, R46, R5 ;  /* 0x0000002eff041219 */ /* 0x002fe20000011605 */
[----:B------:R-:W-:Y:S01]  /*103e0*/  IMAD.U32 R6, RZ, RZ, UR8 ;  /* 0x00000008ff067e24 */ /* 0x000fe2000f8e00ff */
[----:B------:R-:W-:Y:S01]  /*103f0*/  ULDC.64 UR8, c[0x0][0xae8] ;  /* 0x0002ba0000087ab9 */ /* 0x000fe20000000a00 */
[----:B------:R-:W-:Y:S01]  /*10400*/  IMAD R45, R44, UR5, RZ ;  /* 0x000000052c2d7c24 */ /* 0x000fe2000f8e02ff */
[--C-:B------:R-:W-:Y:S01]  /*10410*/  SHF.R.S32.HI R5, RZ, 0x1f, R4.reuse ;  /* 0x0000001fff057819 */ /* 0x100fe20000011404 */
[----:B------:R-:W-:Y:S01]  /*10420*/  IMAD.MOV R7, RZ, RZ, -R4 ;  /* 0x000000ffff077224 */ /* 0x000fe200078e0a04 */
[----:B------:R-:W-:Y:S01]  /*10430*/  IADD3 R12, P0, R4, UR6, RZ ;  /* 0x00000006040c7c10 */ /* 0x000fe2000ff1e0ff */
[----:B------:R-:W-:Y:S01]  /*10440*/  IMAD.X R25, RZ, RZ, R35, P2 ;  /* 0x000000ffff197224 */ /* 0x000fe200010e0623 */
[----:B------:R-:W-:Y:S01]  /*10450*/  F2FP.F16.F32.PACK_AB R4, R97, R96 ;  /* 0x000000606104723e */ /* 0x000fe200000000ff */
[----:B------:R-:W-:Y:S01]  /*10460*/  IMAD R11, R44, R7, R40 ;  /* 0x000000072c0b7224 */ /* 0x000fe200078e0228 */
[----:B------:R-:W-:Y:S01]  /*10470*/  IADD3.X R13, R5, UR7, R6, P0, !PT ;  /* 0x00000007050d7c10 */ /* 0x000fe200087fe406 */
[----:B------:R-:W-:Y:S01]  /*10480*/  ULDC.64 UR6, c[0x0][0xb88] ;  /* 0x0002e20000067ab9 */ /* 0x000fe20000000a00 */
[----:B------:R-:W-:-:S02]  /*10490*/  F2FP.F16.F32.PACK_AB R5, R99, R98 ;  /* 0x000000626305723e */ /* 0x000fc400000000ff */
[----:B------:R-:W-:Y:S01]  /*104a0*/  SHF.R.S32.HI R10, RZ, 0x1f, R11 ;  /* 0x0000001fff0a7819 */ /* 0x000fe2000001140b */
[----:B------:R-:W-:Y:S01]  /*104b0*/  IMAD.WIDE.U32 R12, R11, UR6, R12 ;  /* 0x000000060b0c7c25 */ /* 0x000fe2000f8e000c */
[----:B------:R-:W-:Y:S02]  /*104c0*/  F2FP.F16.F32.PACK_AB R6, R101, R100 ;  /* 0x000000646506723e */ /* 0x000fe400000000ff */
[----:B------:R-:W-:Y:S01]  /*104d0*/  F2FP.F16.F32.PACK_AB R7, R103, R102 ;  /* 0x000000666707723e */ /* 0x000fe200000000ff */
[----:B------:R-:W-:Y:S01]  /*104e0*/  IMAD R10, R10, UR6, RZ ;  /* 0x000000060a0a7c24 */ /* 0x000fe2000f8e02ff */
[----:B------:R-:W-:Y:S02]  /*104f0*/  LOP3.LUT P0, RZ, R185, 0x3, RZ, 0xc0, !PT ;  /* 0x00000003b9ff7812 */ /* 0x000fe4000780c0ff */
[----:B------:R-:W-:Y:S01]  /*10500*/  IADD3 R29, P4, R34, 0x3000, RZ ;  /* 0x00003000221d7810 */ /* 0x000fe20007f9e0ff */
[----:B------:R-:W-:Y:S01]  /*10510*/  IMAD R39, R11, UR7, R10 ;  /* 0x000000070b277c24 */ /* 0x000fe2000f8e020a */
[----:B------:R0:W-:Y:S01]  /*10520*/  STSM.16.M88.4 [R15], R4 ;  /* 0x000000040f007844 */ /* 0x0001e20000000200 */
[----:B------:R-:W-:Y:S01]  /*10530*/  ULDC.64 UR6, c[0x0][0xb50] ;  /* 0x0002d40000067ab9 */ /* 0x000fe20000000a00 */
[----:B------:R-:W-:-:S02]  /*10540*/  F2FP.F16.F32.PACK_AB R10, R109, R108 ;  /* 0x0000006c6d0a723e */ /* 0x000fc400000000ff */
[----:B------:R-:W-:Y:S02]  /*10550*/  F2FP.F16.F32.PACK_AB R11, R111, R110 ;  /* 0x0000006e6f0b723e */ /* 0x000fe400000000ff */
[----:B------:R-:W-:Y:S02]  /*10560*/  LEA R40, P3, R12, UR6, 0x2 ;  /* 0x000000060c287c11 */ /* 0x000fe4000f8610ff */
[-C--:B------:R-:W-:Y:S01]  /*10570*/  ISETP.GE.OR P2, PT, R38, R45.reuse, P0 ;  /* 0x0000002d2600720c */ /* 0x080fe20000746670 */
[----:B------:R1:W-:Y:S01]  /*10580*/  STSM.16.M88.4 [R14], R8 ;  /* 0x000000080e007844 */ /* 0x0003e20000000200 */
[----:B------:R-:W-:Y:S01]  /*10590*/  UIMAD UR5, UR12, UR8, URZ ;  /* 0x000000080c0572a4 */ /* 0x000fe2000f8e023f */
[----:B------:R-:W-:Y:S02]  /*105a0*/  LOP3.LUT R3, R34, 0x380, RZ, 0xc0, !PT ;  /* 0x0000038022037812 */ /* 0x000fe400078ec0ff */
[----:B------:R-:W-:Y:S01]  /*105b0*/  SHFL.IDX PT, R46, R40, 0x1, 0x1c1f ;  /* 0x003c1f00282e7f89 */ /* 0x000fe200000e0000 */
[----:B------:R-:W-:Y:S01]  /*105c0*/  LOP3.LUT R30, R31, 0x380, RZ, 0xc0, !PT ;  /* 0x000003801f1e7812 */ /* 0x000fe200078ec0ff */
        /* <DEDUP_REMOVED lines=11> */
[----:B------:R-:W-:Y:S01]  /*10680*/  F2FP.F16.F32.PACK_AB R13, R123, R122 ;  /* 0x0000007a7b0d723e */ /* 0x000fe200000000ff */
[----:B------:R-:W-:Y:S01]  /*10690*/  STSM.16.M88.4 [R58], R4 ;  /* 0x000000043a007844 */ /* 0x000fe20000000200 */
[----:B-1----:R-:W-:-:S02]  /*106a0*/  F2FP.F16.F32.PACK_AB R14, R125, R124 ;  /* 0x0000007c7d0e723e */ /* 0x002fc400000000ff */
[----:B------:R-:W-:Y:S01]  /*106b0*/  F2FP.F16.F32.PACK_AB R15, R127, R126 ;  /* 0x0000007e7f0f723e */ /* 0x000fe200000000ff */
[----:B------:R-:W1:Y:S01]  /*106c0*/  SHFL.IDX PT, R47, R41, 0x1, 0x1c1f ;  /* 0x003c1f00292f7f89 */ /* 0x000e6200000e0000 */
[----:B------:R-:W-:Y:S02]  /*106d0*/  F2FP.F16.F32.PACK_AB R8, R129, R128 ;  /* 0x000000808108723e */ /* 0x000fe400000000ff */
[----:B------:R-:W-:Y:S01]  /*106e0*/  F2FP.F16.F32.PACK_AB R9, R131, R130 ;  /* 0x000000828309723e */ /* 0x000fe200000000ff */
[----:B------:R-:W-:Y:S01]  /*106f0*/  STSM.16.M88.4 [R57], R12 ;  /* 0x0000000c39007844 */ /* 0x000fe20000000200 */
[----:B------:R-:W-:Y:S02]  /*10700*/  F2FP.F16.F32.PACK_AB R10, R133, R132 ;  /* 0x00000084850a723e */ /* 0x000fe400000000ff */
[----:B------:R-:W-:Y:S01]  /*10710*/  F2FP.F16.F32.PACK_AB R11, R135, R134 ;  /* 0x00000086870b723e */ /* 0x000fe200000000ff */
[----:B------:R-:W-:Y:S01]  /*10720*/  UIMAD UR5, UR38, UR9, UR5 ;  /* 0x00000009260572a4 */ /* 0x000fe2000f8e0205 */
[----:B------:R-:W-:-:S02]  /*10730*/  LOP3.LUT R28, R29, 0x380, RZ, 0xc0, !PT ;  /* 0x000003801d1c7812 */ /* 0x000fc400078ec0ff */
[----:B------:R-:W-:Y:S01]  /*10740*/  SHF.R.U64 R3, R3, 0x3, RZ ;  /* 0x0000000303037819 */ /* 0x000fe200000012ff */
[----:B------:R-:W-:Y:S01]  /*10750*/  STSM.16.M88.4 [R56], R8 ;  /* 0x0000000838007844 */ /* 0x000fe20000000200 */
[----:B------:R-:W-:Y:S01]  /*10760*/  UIMAD.WIDE.U32 UR6, UR38, UR8, URZ ;  /* 0x00000008260672a5 */ /* 0x000fe2000f8e003f */
[----:B------:R-:W-:Y:S02]  /*10770*/  SHF.R.U64 R30, R30, 0x3, RZ ;  /* 0x000000031e1e7819 */ /* 0x000fe400000012ff */
[----:B------:R2:W-:Y:S01]  /*10780*/  STSM.16.M88.4 [R65], R136 ;  /* 0x0000008841007844 */ /* 0x0005e20000000200 */
[----:B------:R-:W-:Y:S01]  /*10790*/  UIMAD UR8, UR13, UR10, URZ ;  /* 0x0000000a0d0872a4 */ /* 0x000fe2000f8e023f */
[----:B------:R-:W-:Y:S02]  /*107a0*/  SHF.R.U64 R28, R28, 0x3, RZ ;  /* 0x000000031c1c7819 */ /* 0x000fe400000012ff */
[----:B------:R-:W-:Y:S01]  /*107b0*/  STSM.16.M88.4 [R64], R144 ;  /* 0x0000009040007844 */ /* 0x000fe20000000200 */
[----:B------:R-:W-:Y:S01]  /*107c0*/  UIADD3 UR7, UR7, UR5, URZ ;  /* 0x0000000507077290 */ /* 0x000fe2000fffe03f */
[----:B------:R-:W-:Y:S01]  /*107d0*/  LOP3.LUT R34, R3, R34, RZ, 0x3c, !PT ;  /* 0x0000002203227212 */ /* 0x000fe200078e3cff */
[----:B------:R-:W-:Y:S01]  /*107e0*/  BAR.SYNC.DEFER_BLOCKING 0x1, 0x100 ;  /* 0x0044000000007b1d */ /* 0x000fe20000010000 */
[----:B------:R-:W-:-:S07]  /*107f0*/  LOP3.LUT R30, R30, R31, RZ, 0x3c, !PT ;  /* 0x0000001f1e1e7212 */ /* 0x000fce00078e3cff */
[----:B--2---:R-:W2:Y:S01]  /*10800*/  @P1 LDC R65, c[0x0][0xbec] ;  /* 0x0002fb00ff411b82 */ /* 0x004ea20000000800 */
[----:B------:R-:W-:Y:S01]  /*10810*/  UIMAD UR5, UR44, UR11, UR8 ;  /* 0x0000000b2c0572a4 */ /* 0x000fe2000f8e0208 */
[--C-:B------:R-:W-:Y:S01]  /*10820*/  IMAD.X R3, RZ, RZ, R35.reuse, P6 ;  /* 0x000000ffff037224 */ /* 0x100fe200030e0623 */
[----:B------:R-:W-:Y:S01]  /*10830*/  UIMAD.WIDE.U32 UR6, UR44, UR10, UR6 ;  /* 0x0000000a2c0672a5 */ /* 0x000fe2000f8e0006 */
[----:B------:R-:W-:Y:S01]  /*10840*/  LOP3.LUT R28, R28, R29, RZ, 0x3c, !PT ;  /* 0x0000001d1c1c7212 */ /* 0x000fe200078e3cff */
[--C-:B------:R-:W-:Y:S01]  /*10850*/  IMAD.X R31, RZ, RZ, R35.reuse, P5 ;  /* 0x000000ffff1f7224 */ /* 0x100fe200028e0623 */
[----:B------:R-:W-:Y:S01]  /*10860*/  ULDC.64 UR8, c[0x0][0xae0] ;  /* 0x0002b80000087ab9 */ /* 0x000fe20000000a00 */
[----:B0-----:R0:W-:Y:S01]  /*10870*/  @!P2 ST.E desc[UR52][R38.64], R36 ;  /* 0x000000242600a985 */ /* 0x0011e2000c101934 */
[----:B------:R-:W-:Y:S01]  /*10880*/  UIADD3 UR5, UR7, UR5, URZ ;  /* 0x0000000507057290 */ /* 0x000fe2000fffe03f */
[----:B------:R-:W-:Y:S02]  /*10890*/  IMAD.X R29, RZ, RZ, R35, P4 ;  /* 0x000000ffff1d7224 */ /* 0x000fe400020e0623 */
[----:B-1----:R1:W-:Y:S04]  /*108a0*/  @!P0 ST.E desc[UR52][R46.64], R0 ;  /* 0x000000002e008985 */ /* 0x0023e8000c101934 */
[----:B------:R3:W5:Y:S01]  /*108b0*/  LD.E.128 R12, desc[UR52][R20.64] ;  /* 0x00000034140c7980 */ /* 0x000762000c101d00 */
[----:B0-----:R-:W0:Y:S03]  /*108c0*/  @P1 LDC R39, c[0x0][0xbf0] ;  /* 0x0002fc00ff271b82 */ /* 0x001e260000000800 */
[----:B------:R4:W5:Y:S01]  /*108d0*/  LD.E.128 R56, desc[UR52][R24.64] ;  /* 0x0000003418387980 */ /* 0x000962000c101d00 */
[----:B-1----:R-:W-:-:S03]  /*108e0*/  IMAD R0, R22, 0x20, R184 ;  /* 0x0000002016007824 */ /* 0x002fc600078e02b8 */
[----:B------:R1:W5:Y:S01]  /*108f0*/  LD.E.128 R8, desc[UR52][R2.64] ;  /* 0x0000003402087980 */ /* 0x000362000c101d00 */
        /* <DEDUP_REMOVED lines=8> */
[----:B------:R0:W5:Y:S01]  /*10980*/  LD.E.128 R60, desc[UR52][R26.64] ;  /* 0x000000341a3c7980 */ /* 0x000162000c101d00 */
[--C-:B------:R-:W-:Y:S01]  /*10990*/  SHF.R.S32.HI R0, RZ, 0x1f, R21.reuse ;  /* 0x0000001fff007819 */ /* 0x100fe20000011415 */
[----:B----4-:R-:W-:Y:S01]  /*109a0*/  IMAD.MOV R25, RZ, RZ, -R21 ;  /* 0x000000ffff197224 */ /* 0x010fe200078e0a15 */
[----:B------:R-:W-:Y:S01]  /*109b0*/  @!PT LDS RZ, [RZ] ;  /* 0x00000000fffff984 */ /* 0x000fe20000000800 */
[----:B------:R-:W-:Y:S01]  /*109c0*/  @!PT LDS RZ, [RZ] ;  /* 0x00000000fffff984 */ /* 0x000fe20000000800 */
[----:B------:R-:W-:Y:S01]  /*109d0*/  @!PT LDS RZ, [RZ] ;  /* 0x00000000fffff984 */ /* 0x000fe20000000800 */
[----:B------:R-:W-:Y:S01]  /*109e0*/  @!PT LDS RZ, [RZ] ;  /* 0x00000000fffff984 */ /* 0x000fe20000000800 */
[----:B------:R2:W-:Y:S06]  /*109f0*/  MEMBAR.ALL.CTA ;  /* 0x0000000000007992 */ /* 0x0005ec0000008000 */
[----:B--2---:R-:W2:Y:S01]  /*10a00*/  FENCE.VIEW.ASYNC.S ;  /* 0x00000000000073c6 */ /* 0x004ea20000000000 */
[----:B-1----:R-:W-:-:S02]  /*10a10*/  IMAD.U32 R3, RZ, RZ, UR7 ;  /* 0x00000007ff037e24 */ /* 0x002fc4000f8e00ff */
[----:B------:R-:W-:Y:S02]  /*10a20*/  IMAD R0, R0, UR8, RZ ;  /* 0x0000000800007c24 */ /* 0x000fe4000f8e02ff */
[----:B------:R-:W-:Y:S02]  /*10a30*/  IMAD R25, R44, R25, R20 ;  /* 0x000000192c197224 */ /* 0x000fe400078e0214 */
[----:B------:R-:W-:Y:S01]  /*10a40*/  IMAD.U32 R2, RZ, RZ, UR6 ;  /* 0x00000006ff027e24 */ /* 0x000fe2000f8e00ff */
[----:B------:R-:W-:Y:S01]  /*10a50*/  ULDC.64 UR6, c[0x0][0xad8] ;  /* 0x0002b60000067ab9 */ /* 0x000fe20000000a00 */
[----:B------:R-:W-:Y:S02]  /*10a60*/  IMAD.U32 R3, RZ, RZ, UR5 ;  /* 0x00000005ff037e24 */ /* 0x000fe4000f8e00ff */
[C---:B0-----:R-:W-:Y:S01]  /*10a70*/  IMAD R27, R21.reuse, UR9, R0 ;  /* 0x00000009151b7c24 */ /* 0x041fe2000f8e0200 */
[----:B------:R-:W-:Y:S01]  /*10a80*/  SHF.R.S32.HI R0, RZ, 0x1f, R25 ;  /* 0x0000001fff007819 */ /* 0x000fe20000011419 */
[----:B------:R-:W-:-:S04]  /*10a90*/  IMAD.WIDE.U32 R2, R21, UR8, R2 ;  /* 0x0000000815027c25 */ /* 0x000fc8000f8e0002 */
[----:B------:R-:W-:Y:S02]  /*10aa0*/  IMAD.IADD R3, R3, 0x1, R27 ;  /* 0x0000000103037824 */ /* 0x000fe400078e021b */
[----:B------:R-:W-:Y:S02]  /*10ab0*/  IMAD R20, R0, UR6, RZ ;  /* 0x0000000600147c24 */ /* 0x000fe4000f8e02ff */
[----:B------:R-:W-:Y:S02]  /*10ac0*/  VIADD R26, R184, UR37 ;  /* 0x00000025b81a7c36 */ /* 0x000fe40008000000 */
        /* <DEDUP_REMOVED lines=8> */
[-C--:B------:R-:W-:Y:S01]  /*10b50*/  ISETP.GE.AND P0, PT, R0, R45.reuse, PT ;  /* 0x0000002d0000720c */ /* 0x080fe20003f06270 */
[----:B------:R-:W-:Y:S01]  /*10b60*/  VIADD R0, R26, 0x40 ;  /* 0x000000401a007836 */ /* 0x000fe20000000000 */
[----:B------:R-:W-:Y:S02]  /*10b70*/  LEA.HI.X R25, R2, UR7, R3, 0x1, P3 ;  /* 0x0000000702197c11 */ /* 0x000fe400098f0c03 */
[----:B------:R-:W-:Y:S01]  /*10b80*/  PRMT R37, RZ, 0x654, R37 ;  /* 0x00000654ff257816 */ /* 0x000fe20000000025 */
[----:B--2---:R0:W1:Y:S01]  /*10b90*/  SHFL.IDX PT, R20, R24, RZ, 0x181f ;  /* 0x00181fff18147589 */ /* 0x00406200000e0000 */
[----:B------:R-:W-:Y:S01]  /*10ba0*/  ISETP.GE.AND P1, PT, R0, R45, PT ;  /* 0x0000002d0000720c */ /* 0x000fe20003f26270 */
[----:B------:R-:W-:Y:S01]  /*10bb0*/  BSSY B1, `(.L_x_7646) ;  /* 0x000000d000017945 */ /* 0x000fe20003800000 */
[----:B------:R0:W-:Y:S01]  /*10bc0*/  SYNCS.ARRIVE.TRANS64.RED.A1T0 RZ, [R37+URZ], RZ ;  /* 0x000000ff25ff79a7 */ /* 0x0001e2000810043f */
[----:B------:R0:W2:Y:S02]  /*10bd0*/  SHFL.IDX PT, R0, R25, RZ, 0x181f ;  /* 0x00181fff19007589 */ /* 0x0000a400000e0000 */
[----:B------:R-:W-:Y:S08]  /*10be0*/  @P2 BRA `(.L_x_7647) ;  /* 0x0000000000242947 */ /* 0x000ff00003800000 */
[----:B------:R-:W-:Y:S02]  /*10bf0*/  ULDC UR5, c[0x0][0xac8] ;  /* 0x0002b20000057ab9 */ /* 0x000fe40000000800 */
[----:B------:R-:W-:Y:S02]  /*10c00*/  ISETP.GE.AND P2, PT, R18, UR5, PT ;  /* 0x0000000512007c0c */ /* 0x000fe4000bf46270 */
[----:B------:R-:W-:-:S11]  /*10c10*/  ISETP.GE.AND P3, PT, R19, UR5, PT ;  /* 0x0000000513007c0c */ /* 0x000fd6000bf66270 */
[CC--:B-1----:R-:W-:Y:S02]  /*10c20*/  @!P2 LEA R2, P4, R18.reuse, R20.reuse, 0x1 ;  /* 0x000000141202a211 */ /* 0x0c2fe400078808ff */
[C---:B------:R-:W-:Y:S02]  /*10c30*/  @!P3 LEA R20, P5, R19.reuse, R20, 0x1 ;  /* 0x000000141314b211 */ /* 0x040fe400078a08ff */
[-C--:B--2---:R-:W-:Y:S02]  /*10c40*/  @!P2 LEA.HI.X R3, R18, R0.reuse, R190, 0x1, P4 ;  /* 0x000000001203a211 */ /* 0x084fe400020f0cbe */
[----:B------:R-:W-:-:S03]  /*10c50*/  @!P3 LEA.HI.X R21, R19, R0, R189, 0x1, P5 ;  /* 0x000000001315b211 */ /* 0x000fc600028f0cbd */
[----:B-----5:R3:W-:Y:S04]  /*10c60*/  @!P2 ST.E.128 desc[UR52][R2.64], R52 ;  /* 0x000000340200a985 */ /* 0x0207e8000c101d34 */
[----:B------:R3:W-:Y:S02]  /*10c70*/  @!P3 ST.E.128 desc[UR52][R20.64], R60 ;  /* 0x0000003c1400b985 */ /* 0x0007e4000c101d34 */
.L_x_7647:
[----:B------:R-:W-:Y:S05]  /*10c80*/  BSYNC B1 ;  /* 0x0000000000017941 */ /* 0x000fea0003800000 */
.L_x_7646:
[----:B--2---:R2:W4:Y:S01]  /*10c90*/  SHFL.IDX PT, R0, R25, 0x1, 0x181f ;  /* 0x00381f0019007f89 */ /* 0x00452200000e0000 */
[----:B------:R-:W-:Y:S03]  /*10ca0*/  BSSY B1, `(.L_x_7648) ;  /* 0x000000c000017945 */ /* 0x000fe60003800000 */
[----:B-1-3--:R2:W1:Y:S01]  /*10cb0*/  SHFL.IDX PT, R20, R24, 0x1, 0x181f ;  /* 0x00381f0018147f89 */ /* 0x00a46200000e0000 */
[----:B------:R-:W-:Y:S05]  /*10cc0*/  @P0 BRA `(.L_x_7649) ;  /* 0x0000000000240947 */ /* 0x000fea0003800000 */
[----:B------:R-:W-:Y:S02]  /*10cd0*/  ULDC UR5, c[0x0][0xac8] ;  /* 0x0002b20000057ab9 */ /* 0x000fe40000000800 */
[----:B------:R-:W-:Y:S02]  /*10ce0*/  ISETP.GE.AND P3, PT, R18, UR5, PT ;  /* 0x0000000512007c0c */ /* 0x000fe4000bf66270 */
[----:B------:R-:W-:-:S11]  /*10cf0*/  ISETP.GE.AND P4, PT, R19, UR5, PT ;  /* 0x0000000513007c0c */ /* 0x000fd6000bf86270 */
[CC--:B-1----:R-:W-:Y:S02]  /*10d00*/  @!P3 LEA R2, P0, R18.reuse, R20.reuse, 0x1 ;  /* 0x000000141202b211 */ /* 0x0c2fe400078008ff */
[C---:B------:R-:W-:Y:S02]  /*10d10*/  @!P4 LEA R20, P2, R19.reuse, R20, 0x1 ;  /* 0x000000141314c211 */ /* 0x040fe400078408ff */
[-C--:B----4-:R-:W-:Y:S02]  /*10d20*/  @!P3 LEA.HI.X R3, R18, R0.reuse, R190, 0x1, P0 ;  /* 0x000000001203b211 */ /* 0x090fe400000f0cbe */
[----:B------:R-:W-:-:S03]  /*10d30*/  @!P4 LEA.HI.X R21, R19, R0, R189, 0x1, P2 ;  /* 0x000000001315c211 */ /* 0x000fc600010f0cbd */
[----:B-----5:R3:W-:Y:S04]  /*10d40*/  @!P3 ST.E.128 desc[UR52][R2.64], R48 ;  /* 0x000000300200b985 */ /* 0x0207e8000c101d34 */
[----:B------:R3:W-:Y:S02]  /*10d50*/  @!P4 ST.E.128 desc[UR52][R20.64], R56 ;  /* 0x000000381400c985 */ /* 0x0007e4000c101d34 */
.L_x_7649:
[----:B------:R-:W-:Y:S05]  /*10d60*/  BSYNC B1 ;  /* 0x0000000000017941 */ /* 0x000fea0003800000 */
.L_x_7648:
[----:B----4-:R4:W0:Y:S01]  /*10d70*/  SHFL.IDX PT, R0, R25, 0x2, 0x181f ;  /* 0x00581f0019007f89 */ /* 0x01082200000e0000 */
        /* <DEDUP_REMOVED lines=8> */
[-C--:B0-----:R-:W-:Y:S02]  /*10e00*/  @!P2 LEA.HI.X R3, R18, R0.reuse, R190, 0x1, P0 ;  /* 0x000000001203a211 */ /* 0x081fe400000f0cbe */
[----:B------:R-:W-:-:S03]  /*10e10*/  @!P3 LEA.HI.X R21, R19, R0, R189, 0x1, P1 ;  /* 0x000000001315b211 */ /* 0x000fc600008f0cbd */
[----:B-----5:R3:W-:Y:S04]  /*10e20*/  @!P2 ST.E.128 desc[UR52][R2.64], R40 ;  /* 0x000000280200a985 */ /* 0x0207e8000c101d34 */
[----:B------:R3:W-:Y:S02]  /*10e30*/  @!P3 ST.E.128 desc[UR52][R20.64], R12 ;  /* 0x0000000c1400b985 */ /* 0x0007e4000c101d34 */
.L_x_7651:
[----:B------:R-:W-:Y:S05]  /*10e40*/  BSYNC B1 ;  /* 0x0000000000017941 */ /* 0x000fea0003800000 */
.L_x_7650:
[----:B0-----:R-:W-:Y:S01]  /*10e50*/  VIADD R0, R26, 0x60 ;  /* 0x000000601a007836 */ /* 0x001fe20000000000 */
[----:B--2-4-:R-:W0:Y:S04]  /*10e60*/  SHFL.IDX PT, R25, R25, 0x3, 0x181f ;  /* 0x00781f0019197f89 */ /* 0x014e2800000e0000 */
[----:B------:R-:W-:Y:S01]  /*10e70*/  ISETP.GE.AND P0, PT, R0, R45, PT ;  /* 0x0000002d0000720c */ /* 0x000fe20003f06270 */
[----:B------:R-:W2:-:S12]  /*10e80*/  SHFL.IDX PT, R24, R24, 0x3, 0x181f ;  /* 0x00781f0018187f89 */ /* 0x000e9800000e0000 */
[----:B------:R-:W-:Y:S05]  /*10e90*/  @P0 BRA `(.L_x_7652) ;  /* 0x0000000800800947 */ /* 0x000fea0003800000 */
[----:B------:R-:W-:Y:S02]  /*10ea0*/  ULDC UR5, c[0x0][0xac8] ;  /* 0x0002b20000057ab9 */ /* 0x000fe40000000800 */
[----:B------:R-:W-:-:S13]  /*10eb0*/  ISETP.GE.AND P1, PT, R18, UR5, PT ;  /* 0x0000000512007c0c */ /* 0x000fda000bf26270 */
[----:B--23--:R-:W-:-:S04]  /*10ec0*/  @!P1 LEA R2, P0, R18, R24, 0x1 ;  /* 0x0000001812029211 */ /* 0x00cfc800078008ff */
[----:B0-----:R-:W-:Y:S02]  /*10ed0*/  @!P1 LEA.HI.X R3, R18, R25, R190, 0x1, P0 ;  /* 0x0000001912039211 */ /* 0x001fe400000f0cbe */
[----:B------:R-:W-:-:S03]  /*10ee0*/  ISETP.GE.AND P0, PT, R19, UR5, PT ;  /* 0x0000000513007c0c */ /* 0x000fc6000bf06270 */
[----:B-----5:R4:W-:Y:S10]  /*10ef0*/  @!P1 ST.E.128 desc[UR52][R2.64], R4 ;  /* 0x0000000402009985 */ /* 0x0209f4000c101d34 */
[----:B------:R-:W-:Y:S05]  /*10f00*/  @P0 BRA `(.L_x_7652) ;  /* 0x0000000800640947 */ /* 0x000fea0003800000 */
[----:B----4-:R-:W-:-:S04]  /*10f10*/  LEA R2, P0, R19, R24, 0x1 ;  /* 0x0000001813027211 */ /* 0x010fc800078008ff */
[----:B------:R-:W-:-:S05]  /*10f20*/  LEA.HI.X R3, R19, R25, R189, 0x1, P0 ;  /* 0x0000001913037211 */ /* 0x000fca00000f0cbd */
[----:B------:R0:W-:Y:S01]  /*10f30*/  ST.E.128 desc[UR52][R2.64], R8 ;  /* 0x0000000802007985 */ /* 0x0001e2000c101d34 */
[----:B------:R-:W-:Y:S05]  /*10f40*/  BRA `(.L_x_7652) ;  /* 0x0000000800547947 */ /* 0x000fea0003800000 */
.L_x_7645:
        /* <DEDUP_REMOVED lines=20> */
[----:B------:R-:W-:Y:S01]  /*11090*/  IMAD.MOV.U32 R2, RZ, RZ, R4 ;  /* 0x000000ffff027224 */ /* 0x000fe200078e0004 */
        /* <DEDUP_REMOVED lines=29> */
.L_x_7654:
[----:B------:R-:W-:Y:S05]  /*11270*/  BSYNC B1 ;  /* 0x0000000000017941 */ /* 0x000fea0003800000 */
.L_x_7653:
        /* <DEDUP_REMOVED lines=20> */
[----:B------:R-:W-:Y:S02]  /*113c0*/  IMAD R7, R8, R7, R6 ;  /* 0x0000000708077224 */ /* 0x000fe400078e0206 */
        /* <DEDUP_REMOVED lines=9> */
[----:B------:R-:W-:Y:S02]  /*11460*/  VIADD R6, R184, UR37 ;  /* 0x00000025b8067c36 */ /* 0x000fe40008000000 */
        /* <DEDUP_REMOVED lines=17> */
[----:B------:R-:W-:-:S11]  /*11580*/  ISETP.GE.AND P5, PT, R19, UR5, PT ;  /* 0x0000000513007c0c */ /* 0x000fd6000bfa6270 */
[CC--:B-1----:R-:W-:Y:S02]  /*11590*/  @!P4 LEA R10, P2, R18.reuse, R2.reuse, 0x1 ;  /* 0x00000002120ac211 */ /* 0x0c2fe400078408ff */
[C---:B------:R-:W-:Y:S02]  /*115a0*/  @!P5 LEA R2, P3, R19.reuse, R2, 0x1 ;  /* 0x000000021302d211 */ /* 0x040fe400078608ff */
[-C--:B--2---:R-:W-:Y:S02]  /*115b0*/  @!P4 LEA.HI.X R11, R18, R0.reuse, R190, 0x1, P2 ;  /* 0x00000000120bc211 */ /* 0x084fe400010f0cbe */
[----:B------:R-:W-:-:S03]  /*115c0*/  @!P5 LEA.HI.X R3, R19, R0, R189, 0x1, P3 ;  /* 0x000000001303d211 */ /* 0x000fc600018f0cbd */
[----:B------:R3:W-:Y:S04]  /*115d0*/  @!P4 ST.E.128 desc[UR52][R10.64], RZ ;  /* 0x000000ff0a00c985 */ /* 0x0007e8000c101d34 */
[----:B------:R3:W-:Y:S02]  /*115e0*/  @!P5 ST.E.128 desc[UR52][R2.64], RZ ;  /* 0x000000ff0200d985 */ /* 0x0007e4000c101d34 */
.L_x_7656:
[----:B------:R-:W-:Y:S05]  /*115f0*/  BSYNC B1 ;  /* 0x0000000000017941 */ /* 0x000fea0003800000 */
.L_x_7655:
        /* <DEDUP_REMOVED lines=11> */
[----:B------:R3:W-:Y:S04]  /*116b0*/  @!P3 ST.E.128 desc[UR52][R10.64], RZ ;  /* 0x000000ff0a00b985 */ /* 0x0007e8000c101d34 */
[----:B------:R3:W-:Y:S02]  /*116c0*/  @!P4 ST.E.128 desc[UR52][R2.64], RZ ;  /* 0x000000ff0200c985 */ /* 0x0007e4000c101d34 */
.L_x_7658:
[----:B------:R-:W-:Y:S05]  /*116d0*/  BSYNC B1 ;  /* 0x0000000000017941 */ /* 0x000fea0003800000 */
.L_x_7657:
        /* <DEDUP_REMOVED lines=11> */
[----:B------:R3:W-:Y:S04]  /*11790*/  @!P2 ST.E.128 desc[UR52][R10.64], RZ ;  /* 0x000000ff0a00a985 */ /* 0x0007e8000c101d34 */
[----:B------:R3:W-:Y:S02]  /*117a0*/  @!P3 ST.E.128 desc[UR52][R2.64], RZ ;  /* 0x000000ff0200b985 */ /* 0x0007e4000c101d34 */
.L_x_7660:
[----:B------:R-:W-:Y:S05]  /*117b0*/  BSYNC B1 ;  /* 0x0000000000017941 */ /* 0x000fea0003800000 */
.L_x_7659:
[----:B---3--:R-:W-:Y:S01]  /*117c0*/  VIADD R3, R6, 0x60 ;  /* 0x0000006006037836 */ /* 0x008fe20000000000 */
[----:B0-----:R0:W3:Y:S04]  /*117d0*/  SHFL.IDX PT, R0, R5, 0x3, 0x181f ;  /* 0x00781f0005007f89 */ /* 0x0010e800000e0000 */
[----:B------:R-:W-:Y:S01]  /*117e0*/  ISETP.GE.AND P0, PT, R3, R9, PT ;  /* 0x000000090300720c */ /* 0x000fe20003f06270 */
[----:B-1----:R0:W1:-:S12]  /*117f0*/  SHFL.IDX PT, R2, R4, 0x3, 0x181f ;  /* 0x00781f0004027f89 */ /* 0x00205800000e0000 */
[----:B0-----:R-:W-:Y:S05]  /*11800*/  @P0 BRA `(.L_x_7652) ;  /* 0x0000000000240947 */ /* 0x001fea0003800000 */
[----:B------:R-:W-:Y:S02]  /*11810*/  ULDC UR5, c[0x0][0xac8] ;  /* 0x0002b20000057ab9 */ /* 0x000fe40000000800 */
[----:B------:R-:W-:Y:S02]  /*11820*/  ISETP.GE.AND P2, PT, R18, UR5, PT ;  /* 0x0000000512007c0c */ /* 0x000fe4000bf46270 */
[----:B------:R-:W-:-:S11]  /*11830*/  ISETP.GE.AND P3, PT, R19, UR5, PT ;  /* 0x0000000513007c0c */ /* 0x000fd6000bf66270 */
[CC--:B-12-4-:R-:W-:Y:S02]  /*11840*/  @!P2 LEA R4, P0, R18.reuse, R2.reuse, 0x1 ;  /* 0x000000021204a211 */ /* 0x0d6fe400078008ff */
[C---:B------:R-:W-:Y:S02]  /*11850*/  @!P3 LEA R2, P1, R19.reuse, R2, 0x1 ;  /* 0x000000021302b211 */ /* 0x040fe400078208ff */
[-C--:B---3--:R-:W-:Y:S02]  /*11860*/  @!P2 LEA.HI.X R5, R18, R0.reuse, R190, 0x1, P0 ;  /* 0x000000001205a211 */ /* 0x088fe400000f0cbe */
[----:B------:R-:W-:-:S03]  /*11870*/  @!P3 LEA.HI.X R3, R19, R0, R189, 0x1, P1 ;  /* 0x000000001303b211 */ /* 0x000fc600008f0cbd */
[----:B------:R0:W-:Y:S04]  /*11880*/  @!P2 ST.E.128 desc[UR52][R4.64], RZ ;  /* 0x000000ff0400a985 */ /* 0x0001e8000c101d34 */
[----:B------:R0:W-:Y:S02]  /*11890*/  @!P3 ST.E.128 desc[UR52][R2.64], RZ ;  /* 0x000000ff0200b985 */ /* 0x0001e4000c101d34 */
.L_x_7652:
[----:B------:R-:W-:Y:S05]  /*118a0*/  BSYNC B0 ;  /* 0x0000000000007941 */ /* 0x000fea0003800000 */
.L_x_7644:
[----:B------:R-:W-:Y:S02]  /*118b0*/  ULDC UR5, c[0x0][0xc38] ;  /* 0x00030e0000057ab9 */ /* 0x000fe40000000800 */
[----:B------:R-:W-:-:S06]  /*118c0*/  UISETP.GE.AND UP0, UPT, UR4, UR5, UPT ;  /* 0x000000050400728c */ /* 0x000fcc000bf06270 */
[----:B------:R-:W-:-:S13]  /*118d0*/  PLOP3.LUT P0, PT, PT, PT, UP0, 0x80, 0x0 ;  /* 0x000000000000781c */ /* 0x000fda0003f0f008 */
[----:B------:R-:W-:Y:S05]  /*118e0*/  @!P0 BRA `(.L_x_7661) ;  /* 0xfffffef000f48947 */ /* 0x000fea000383ffff */
[----:B------:R-:W-:Y:S05]  /*118f0*/  EXIT ;  /* 0x000000000000794d */ /* 0x000fea0003800000 */
.L_x_7555:
[----:B------:R-:W-:-:S08]  /*11900*/  NOP ;  /* 0x0000000000007918 */ /* 0x000fd00000000000 */
[----:B------:R-:W0:-:S00]  /*11910*/  USETMAXREG.DEALLOC.CTAPOOL 0x28 ;  /* 0x00000028000079c8 */ /* 0x000e0000080e0500 */
[----:B0-----:R-:W-:-:S06]  /*11920*/  LOP3.LUT R0, R0, 0x3, RZ, 0xc0, !PT ;  /* 0x0000000300007812 */ /* 0x001fcc00078ec0ff */
[----:B------:R-:W0:Y:S01]  /*11930*/  S2UR UR10, SR_CTAID.X ;  /* 0x00000000000a79c3 */ /* 0x000e220000002500 */
[----:B------:R-:W-:Y:S01]  /*11940*/  LOP3.LUT R19, R19, 0xfffffeff, RZ, 0xc0, !PT ;  /* 0xfffffeff13137812 */ /* 0x000fe200078ec0ff */
[----:B------:R-:W-:Y:S01]  /*11950*/  IMAD.MOV.U32 R23, RZ, RZ, RZ ;  /* 0x000000ffff177224 */ /* 0x000fe200078e00ff */
[----:B------:R1:W2:Y:S01]  /*11960*/  SHFL.IDX PT, R2, R0, RZ, 0x1f ;  /* 0x00001fff00027589 */ /* 0x0002a200000e0000 */
[----:B------:R-:W-:Y:S02]  /*11970*/  IMAD.MOV.U32 R26, RZ, RZ, 0x1 ;  /* 0x00000001ff1a7424 */ /* 0x000fe400078e00ff */
[----:B------:R-:W-:Y:S02]  /*11980*/  IMAD.MOV.U32 R36, RZ, RZ, RZ ;  /* 0x000000ffff247224 */ /* 0x000fe400078e00ff */
[----:B-1----:R-:W0:Y:S01]  /*11990*/  LDC R0, c[0x0][0xc38] ;  /* 0x00030e00ff007b82 */ /* 0x002e220000000800 */
[----:B--2---:R-:W-:-:S13]  /*119a0*/  ISETP.NE.AND P0, PT, R2, RZ, PT ;  /* 0x000000ff0200720c */ /* 0x004fda0003f05270 */
[----:B------:R-:W-:Y:S01]  /*119b0*/  @P0 LOP3.LUT R19, R19, 0x100, RZ, 0xfc, !PT ;  /* 0x0000010013130812 */ /* 0x000fe200078efcff */
[----:B------:R-:W-:Y:S06]  /*119c0*/  @P0 BAR.ARV 0x4, 0x180 ;  /* 0x0106000000000b1d */ /* 0x000fec0000002000 */
[----:B0-----:R-:W-:-:S13]  /*119d0*/  ISETP.LE.AND P0, PT, R0, UR10, PT ;  /* 0x0000000a00007c0c */ /* 0x001fda000bf03270 */
[----:B------:R-:W-:Y:S05]  /*119e0*/  @P0 BRA `(.L_x_7662) ;  /* 0x0000004000640947 */ /* 0x000fea0003800000 */
[----:B------:R-:W0:Y:S01]  /*119f0*/  S2R R5, SR_TID.X ;  /* 0x0000000000057919 */ /* 0x000e220000002100 */
[----:B------:R-:W-:Y:S01]  /*11a00*/  ULDC.64 UR6, c[0x0][0x2f0] ;  /* 0x0000bc0000067ab9 */ /* 0x000fe20000000a00 */
[----:B------:R-:W-:Y:S01]  /*11a10*/  ULDC UR9, c[0x0][0x2b8] ;  /* 0x0000ae0000097ab9 */ /* 0x000fe20000000800 */
[----:B------:R-:W-:Y:S01]  /*11a20*/  LOP3.LUT R19, R19, 0xfffffffe, RZ, 0xc0, !PT ;  /* 0xfffffffe13137812 */ /* 0x000fe200078ec0ff */
[----:B------:R-:W1:Y:S01]  /*11a30*/  S2UR UR8, SR_CgaCtaId ;  /* 0x00000000000879c3 */ /* 0x000e620000008800 */
[----:B------:R-:W-:Y:S01]  /*11a40*/  ULDC.64 UR4, c[0x0][0x418] ;  /* 0x0001060000047ab9 */ /* 0x000fe20000000a00 */
[----:B------:R-:W-:Y:S01]  /*11a50*/  ULDC UR39, c[0x0][0x288] ;  /* 0x0000a20000277ab9 */ /* 0x000fe20000000800 */
[----:B------:R-:W-:Y:S01]  /*11a60*/  UISETP.NE.U32.AND UP0, UPT, UR4, URZ, UPT ;  /* 0x0000003f0400728c */ /* 0x000fe2000bf05070 */
[----:B------:R-:W-:Y:S01]  /*11a70*/  IMAD.U32 R34, RZ, RZ, UR10 ;  /* 0x0000000aff227e24 */ /* 0x000fe2000f8e00ff */
[----:B------:R-:W-:Y:S01]  /*11a80*/  ULDC UR38, c[0x0][0x448] ;  /* 0x0001120000267ab9 */ /* 0x000fe20000000800 */
[----:B------:R-:W-:Y:S01]  /*11a90*/  ULDC UR4, c[0x0][0x424] ;  /* 0x0001090000047ab9 */ /* 0x000fe20000000800 */
[----:B------:R-:W-:Y:S01]  /*11aa0*/  UISETP.NE.AND.EX UP0, UPT, UR5, URZ, UPT, UP0 ;  /* 0x0000003f0500728c */ /* 0x000fe2000bf05300 */
[----:B------:R-:W-:Y:S01]  /*11ab0*/  IMAD.MOV.U32 R26, RZ, RZ, 0x1 ;  /* 0x00000001ff1a7424 */ /* 0x000fe200078e00ff */
[----:B------:R-:W-:Y:S01]  /*11ac0*/  UIMAD UR38, UR38, UR39, URZ ;  /* 0x00000027262672a4 */ /* 0x000fe2000f8e023f */
[----:B------:R-:W-:Y:S01]  /*11ad0*/  IMAD.MOV.U32 R36, RZ, RZ, RZ ;  /* 0x000000ffff247224 */ /* 0x000fe200078e00ff */
[----:B------:R-:W-:Y:S01]  /*11ae0*/  USEL UR4, UR4, 0x1, UP0 ;  /* 0x0000000104047887 */ /* 0x000fe20008000000 */
[----:B------:R-:W-:Y:S01]  /*11af0*/  IMAD.MOV.U32 R23, RZ, RZ, RZ ;  /* 0x000000ffff177224 */ /* 0x000fe200078e00ff */
[----:B------:R-:W-:Y:S01]  /*11b00*/  UMOV UR5, 0x400 ;  /* 0x0000040000057882 */ /* 0x000fe20000000000 */
[----:B------:R-:W-:-:S02]  /*11b10*/  ULOP3.LUT UR46, UR36, 0x2, URZ, 0xfc, !UPT ;  /* 0x00000002242e7892 */ /* 0x000fc4000f8efc3f */
[----:B------:R-:W-:Y:S01]  /*11b20*/  UIMAD UR37, UR4, UR6, URZ ;  /* 0x00000006042572a4 */ /* 0x000fe2000f8e023f */
[----:B------:R-:W-:-:S03]  /*11b30*/  ULDC UR48, c[0x0][0xc] ;  /* 0x0000030000307ab9 */ /* 0x000fc60000000800 */
[----:B------:R-:W-:Y:S02]  /*11b40*/  UIADD3 UR4, UR37, 0x7f, URZ ;  /* 0x0000007f25047890 */ /* 0x000fe4000fffe03f */
[----:B------:R-:W-:Y:S02]  /*11b50*/  UIADD3 UR47, UR37, 0x1, -UR39 ;  /* 0x00000001252f7890 */ /* 0x000fe4000fffe827 */
[----:B-1----:R-:W-:Y:S02]  /*11b60*/  ULEA UR8, UR8, UR5, 0x18 ;  /* 0x0000000508087291 */ /* 0x002fe4000f8ec03f */
[----:B------:R-:W-:Y:S01]  /*11b70*/  USHF.R.S32.HI UR5, URZ, 0x1f, UR4 ;  /* 0x0000001f3f057899 */ /* 0x000fe20008011404 */
[C---:B0-----:R-:W-:Y:S01]  /*11b80*/  IMAD.SHL.U32 R30, R5.reuse, 0x8, RZ ;  /* 0x00000008051e7824 */ /* 0x041fe200078e00ff */
[----:B------:R-:W-:Y:S02]  /*11b90*/  LOP3.LUT R4, R5, 0x7f, RZ, 0xc0, !PT ;  /* 0x0000007f05047812 */ /* 0x000fe400078ec0ff */
[----:B------:R-:W-:Y:S01]  /*11ba0*/  IMAD.U32 R16, RZ, RZ, UR8 ;  /* 0x00000008ff107e24 */ /* 0x000fe2000f8e00ff */
[----:B------:R-:W-:Y:S01]  /*11bb0*/  ULEA.HI UR5, UR5, UR4, URZ, 0x7 ;  /* 0x0000000405057291 */ /* 0x000fe2000f8f383f */
[C---:B------:R-:W-:Y:S01]  /*11bc0*/  LOP3.LUT R0, R30.reuse, 0x1f8, RZ, 0xc0, !PT ;  /* 0x000001f81e007812 */ /* 0x040fe200078ec0ff */
[----:B------:R-:W-:Y:S01]  /*11bd0*/  UIADD3 UR39, UR37, -UR39, URZ ;  /* 0x8000002725277290 */ /* 0x000fe2000fffe03f */
[----:B------:R-:W-:Y:S01]  /*11be0*/  LOP3.LUT R35, R30, 0x38, RZ, 0xc0, !PT ;  /* 0x000000381e237812 */ /* 0x000fe200078ec0ff */
[----:B------:R-:W-:Y:S01]  /*11bf0*/  USHF.R.S32.HI UR40, URZ, 0x7, UR5 ;  /* 0x000000073f287899 */ /* 0x000fe20008011405 */
[----:B------:R-:W-:-:S02]  /*11c00*/  LOP3.LUT R3, R0, 0x38, R5, 0x78, !PT ;  /* 0x0000003800037812 */ /* 0x000fc400078e7805 */
[----:B------:R-:W-:Y:S02]  /*11c10*/  LOP3.LUT R0, R35, 0x40, RZ, 0xfc, !PT ;  /* 0x0000004023007812 */ /* 0x000fe400078efcff */
[----:B------:R-:W-:Y:S02]  /*11c20*/  LOP3.LUT R30, R3, 0x200, R30, 0xf8, !PT ;  /* 0x00000200031e7812 */ /* 0x000fe400078ef81e */
[C---:B------:R-:W-:Y:S02]  /*11c30*/  ISETP.GE.AND P2, PT, R0.reuse, UR7, PT ;  /* 0x0000000700007c0c */ /* 0x040fe4000bf46270 */
[----:B------:R-:W-:Y:S01]  /*11c40*/  ISETP.GE.AND P1, PT, R0, UR9, PT ;  /* 0x0000000900007c0c */ /* 0x000fe2000bf26270 */
[----:B------:R-:W-:Y:S01]  /*11c50*/  IMAD R33, R30, 0x2, R16 ;  /* 0x000000021e217824 */ /* 0x000fe200078e0210 */
[----:B------:R-:W-:Y:S01]  /*11c60*/  ISETP.GE.AND P0, PT, R0, UR7, PT ;  /* 0x0000000700007c0c */ /* 0x000fe2000bf06270 */
[----:B------:R-:W-:Y:S01]  /*11c70*/  IMAD.SHL.U32 R0, R5, 0x10, RZ ;  /* 0x0000001005007824 */ /* 0x000fe200078e00ff */
[----:B------:R-:W-:-:S04]  /*11c80*/  SHF.R.U32.HI R37, RZ, 0x3, R4 ;  /* 0x00000003ff257819 */ /* 0x000fc80000011604 */
[----:B------:R-:W-:-:S03]  /*11c90*/  LOP3.LUT R2, R0, 0x70, RZ, 0xc0, !PT ;  /* 0x0000007000027812 */ /* 0x000fc600078ec0ff */
[----:B------:R-:W-:Y:S02]  /*11ca0*/  @P2 LOP3.LUT R19, R19, 0x1, RZ, 0xfc, !PT ;  /* 0x0000000113132812 */ /* 0x000fe400078efcff */
[----:B------:R-:W-:Y:S02]  /*11cb0*/  LOP3.LUT R0, R37, R2, RZ, 0xfc, !PT ;  /* 0x0000000225007212 */ /* 0x000fe400078efcff */
        /* <DEDUP_REMOVED lines=9> */
[----:B------:R-:W-:Y:S02]  /*11d50*/  @P0 LOP3.LUT R19, R19, 0x8, RZ, 0xfc, !PT ;  /* 0x0000000813130812 */ /* 0x000fe400078efcff */
[----:B------:R-:W-:Y:S02]  /*11d60*/  ISETP.GE.AND P0, PT, R35, UR9, PT ;  /* 0x0000000923007c0c */ /* 0x000fe4000bf06270 */
[----:B------:R-:W-:-:S11]  /*11d70*/  LOP3.LUT R19, R19, 0xffffff7f, RZ, 0xc0, !PT ;  /* 0xffffff7f13137812 */ /* 0x000fd600078ec0ff */
[----:B------:R-:W-:-:S07]  /*11d80*/  @P0 LOP3.LUT R19, R19, 0x80, RZ, 0xfc, !PT ;  /* 0x0000008013130812 */ /* 0x000fce00078efcff */
.L_x_7717:
        /* <DEDUP_REMOVED lines=22> */
.L_x_7663:
[----:B------:R-:W-:Y:S01]  /*11ef0*/  ULDC UR8, c[0x0][0xc54] ;  /* 0x0003150000087ab9 */ /* 0x000fe20000000800 */
[----:B------:R-:W-:Y:S01]  /*11f00*/  UMOV UR6, UR7 ;  /* 0x0000000700067c82 */ /* 0x000fe20008000000 */
[----:B------:R-:W-:-:S11]  /*11f10*/  UISETP.NE.AND UP0, UPT, UR8, 0x1, UPT ;  /* 0x000000010800788c */ /* 0x000fd6000bf05270 */
[----:B------:R-:W-:Y:S02]  /*11f20*/  @UP0 ULDC.64 UR10, c[0x0][0xc58] ;  /* 0x00031600000a0ab9 */ /* 0x000fe40000000a00 */
[----:B------:R-:W-:-:S04]  /*11f30*/  UIMAD.WIDE.U32 UR4, UR7, UR10, URZ ;  /* 0x0000000a070472a5 */ /* 0x000fc8000f8e003f */
[----:B------:R-:W-:-:S04]  /*11f40*/  @UP0 USHF.R.U32.HI UR6, URZ, UR11, UR5 ;  /* 0x0000000b3f060299 */ /* 0x000fc80008011605 */
[----:B------:R-:W-:-:S12]  /*11f50*/  UIMAD UR4, UR6, UR8, URZ ;  /* 0x00000008060472a4 */ /* 0x000fd8000f8e023f */
.L_x_7664:
        /* <DEDUP_REMOVED lines=48> */
.L_x_7666:
[----:B------:R-:W-:-:S11]  /*12260*/  UISETP.NE.AND UP1, UPT, UR5, 0x1, UPT ;  /* 0x000000010500788c */ /* 0x000fd6000bf25270 */
[----:B------:R-:W-:Y:S02]  /*12270*/  @UP1 ULDC.64 UR10, c[0x0][0x9e8] ;  /* 0x00027a00000a1ab9 */ /* 0x000fe40000000a00 */
[----:B------:R-:W-:-:S04]  /*12280*/  UIMAD.WIDE.U32 UR6, UR8, UR10, URZ ;  /* 0x0000000a080672a5 */ /* 0x000fc8000f8e003f */
[----:B------:R-:W-:-:S12]  /*12290*/  @UP1 USHF.R.U32.HI UR8, URZ, UR11, UR7 ;  /* 0x0000000b3f081299 */ /* 0x000fd80008011607 */
.L_x_7667:
[----:B------:R-:W-:-:S04]  /*122a0*/  UIMAD UR8, UR8, UR5, UR5 ;  /* 0x00000005080872a4 */ /* 0x000fc8000f8e0205 */
[----:B------:R-:W-:-:S04]  /*122b0*/  UISETP.LT.AND UP1, UPT, UR4, UR8, UPT ;  /* 0x000000080400728c */ /* 0x000fc8000bf21270 */
[----:B------:R-:W-:-:S12]  /*122c0*/  USEL UR4, UR4, UR8, UP1 ;  /* 0x0000000804047287 */ /* 0x000fd80008800000 */
.L_x_7665:
        /* <DEDUP_REMOVED lines=27> */
.L_x_7669:
[----:B------:R-:W-:-:S11]  /*12480*/  UISETP.NE.AND UP0, UPT, UR5, 0x1, UPT ;  /* 0x000000010500788c */ /* 0x000fd6000bf05270 */
[----:B------:R-:W-:Y:S02]  /*12490*/  @UP0 ULDC.64 UR10, c[0x0][0x9e8] ;  /* 0x00027a00000a0ab9 */ /* 0x000fe40000000a00 */
[----:B------:R-:W-:-:S04]  /*124a0*/  UIMAD.WIDE.U32 UR6, UR4, UR10, URZ ;  /* 0x0000000a040672a5 */ /* 0x000fc8000f8e003f */
[----:B------:R-:W-:-:S12]  /*124b0*/  @UP0 USHF.R.U32.HI UR4, URZ, UR11, UR7 ;  /* 0x0000000b3f040299 */ /* 0x000fd80008011607 */
.L_x_7670:
[----:B------:R-:W-:-:S04]  /*124c0*/  UIMAD UR4, UR4, UR5, URZ ;  /* 0x00000005040472a4 */ /* 0x000fc8000f8e023f */
[----:B------:R-:W-:-:S04]  /*124d0*/  UISETP.LT.AND UP0, UPT, UR8, UR4, UPT ;  /* 0x000000040800728c */ /* 0x000fc8000bf01270 */
[----:B------:R-:W-:-:S12]  /*124e0*/  USEL UR8, UR8, UR4, !UP0 ;  /* 0x0000000408087287 */ /* 0x000fd8000c000000 */
.L_x_7668:
        /* <DEDUP_REMOVED lines=26> */
.L_x_7672:
        /* <DEDUP_REMOVED lines=20> */
.L_x_7675:
[----:B------:R-:W-:Y:S05]  /*127d0*/  BSYNC B6 ;  /* 0x0000000000067941 */ /* 0x000fea0003800000 */
.L_x_7674:
        /* <DEDUP_REMOVED lines=20> */
.L_x_7678:
        /* <DEDUP_REMOVED lines=15> */
.L_x_7677:
[----:B------:R-:W-:Y:S05]  /*12a10*/  BSYNC B6 ;  /* 0x0000000000067941 */ /* 0x000fea0003800000 */
.L_x_7676:
        /* <DEDUP_REMOVED lines=15> */
.L_x_7733:
[----:B------:R-:W2:Y:S01]  /*12b10*/  S2R R0, SR_TID.X ;  /* 0x0000000000007919 */ /* 0x000ea20000002100 */
[----:B------:R-:W-:Y:S01]  /*12b20*/  UIADD3 UR4, UR44, -0x1, URZ ;  /* 0xffffffff2c047890 */ /* 0x000fe2000fffe03f */
[----:B0-----:R-:W-:Y:S02]  /*12b30*/  ISETP.NE.AND P1, PT, R10, 0x1, PT ;  /* 0x000000010a00780c */ /* 0x001fe40003f25270 */
[----:B-----5:R-:W-:Y:S02]  /*12b40*/  SHF.R.S32.HI R31, RZ, 0x1f, R29 ;  /* 0x0000001fff1f7819 */ /* 0x020fe4000001141d */
[----:B------:R-:W-:Y:S01]  /*12b50*/  LOP3.LUT R19, R19, 0xffffffdf, RZ, 0xc0, !PT ;  /* 0xffffffdf13137812 */ /* 0x000fe200078ec0ff */
[----:B------:R-:W-:-:S04]  /*12b60*/  IMAD.U32 R6, RZ, RZ, UR4 ;  /* 0x00000004ff067e24 */ /* 0x000fc8000f8e00ff */
[----:B------:R-:W-:-:S04]  /*12b70*/  IMAD.SHL.U32 R6, R6, 0x80, RZ ;  /* 0x0000008006067824 */ /* 0x000fc800078e00ff */
[----:B-1----:R-:W0:Y:S01]  /*12b80*/  @P1 LDC R3, c[0x0][0x438] ;  /* 0x00010e00ff031b82 */ /* 0x002e220000000800 */
[----:B------:R-:W-:Y:S01]  /*12b90*/  @P1 LOP3.LUT R19, R19, 0x20, RZ, 0xfc, !PT ;  /* 0x0000002013131812 */ /* 0x000fe200078efcff */
[----:B--2---:R-:W-:-:S05]  /*12ba0*/  IMAD.SHL.U32 R0, R0, 0x10, RZ ;  /* 0x0000001000007824 */ /* 0x004fca00078e00ff */
[----:B------:R-:W-:-:S04]  /*12bb0*/  LOP3.LUT R0, R0, 0x70, RZ, 0xc0, !PT ;  /* 0x0000007000007812 */ /* 0x000fc800078ec0ff */
[----:B------:R-:W-:Y:S02]  /*12bc0*/  LOP3.LUT R5, R6, R37, R0, 0xfe, !PT ;  /* 0x0000002506057212 */ /* 0x000fe400078efe00 */
[----:B------:R-:W1:Y:S02]  /*12bd0*/  @P1 LDC R0, c[0x0][0x434] ;  /* 0x00010d00ff001b82 */ /* 0x000e640000000800 */
[C---:B------:R-:W-:Y:S01]  /*12be0*/  ISETP.GE.AND P0, PT, R5.reuse, UR37, PT ;  /* 0x0000002505007c0c */ /* 0x040fe2000bf06270 */
[----:B------:R-:W-:-:S04]  /*12bf0*/  IMAD.IADD R7, R5, 0x1, R32 ;  /* 0x0000000105077824 */ /* 0x000fc800078e0220 */
[----:B------:R-:W-:-:S08]  /*12c00*/  IMAD.MOV.U32 R11, RZ, RZ, R7 ;  /* 0x000000ffff0b7224 */ /* 0x000fd000078e0007 */
[----:B------:R-:W2:Y:S08]  /*12c10*/  @!P0 LDC.64 R8, c[0x0][0x428] ;  /* 0x00010a00ff088b82 */ /* 0x000eb00000000a00 */
[----:B------:R-:W3:Y:S01]  /*12c20*/  @!P0 LDC.64 R4, c[0x0][0x418] ;  /* 0x00010600ff048b82 */ /* 0x000ee20000000a00 */
[----:B-1----:R-:W-:-:S05]  /*12c30*/  @P1 IMAD.HI.U32 R0, R7, R0, RZ ;  /* 0x0000000007001227 */ /* 0x002fca00078e00ff */
[----:B0-----:R-:W-:-:S04]  /*12c40*/  @P1 SHF.R.U32.HI R11, RZ, R3, R0 ;  /* 0x00000003ff0b1219 */ /* 0x001fc80000011600 */
        /* <DEDUP_REMOVED lines=8> */
[----:B------:R-:W-:-:S06]  /*12cd0*/  IMAD.MOV.U32 R0, RZ, RZ, RZ ;  /* 0x000000ffff007224 */ /* 0x000fcc00078e00ff */
[----:B------:R0:W5:Y:S01]  /*12ce0*/  @!P0 LDG.E R0, desc[UR52][R4.64] ;  /* 0x0000003404008981 */ /* 0x000162000c1e1900 */
[----:B------:R-:W-:Y:S01]  /*12cf0*/  IMAD R3, RZ, RZ, -UR42 ;  /* 0x8000002aff037e24 */ /* 0x000fe2000f8e02ff */
[----:B------:R-:W-:Y:S01]  /*12d00*/  LOP3.LUT R19, R19, 0xffffffef, RZ, 0xc0, !PT ;  /* 0xffffffef13137812 */ /* 0x000fe200078ec0ff */
[----:B------:R-:W-:Y:S02]  /*12d10*/  IMAD.MOV R2, RZ, RZ, -R11 ;  /* 0x000000ffff027224 */ /* 0x000fe400078e0a0b */
[----:B------:R-:W-:Y:S02]  /*12d20*/  IMAD R22, R22, R3, UR41 ;  /* 0x0000002916167e24 */ /* 0x000fe4000f8e0203 */
[----:B------:R-:W-:Y:S02]  /*12d30*/  IMAD.U32 R24, RZ, RZ, UR4 ;  /* 0x00000004ff187e24 */ /* 0x000fe4000f8e00ff */
[----:B0-----:R-:W-:Y:S01]  /*12d40*/  IMAD.U32 R4, RZ, RZ, UR46 ;  /* 0x0000002eff047e24 */ /* 0x001fe2000f8e00ff */
[----:B------:R-:W-:Y:S01]  /*12d50*/  SHF.R.S32.HI R28, RZ, 0x1f, R22 ;  /* 0x0000001fff1c7819 */ /* 0x000fe20000011416 */
[----:B------:R-:W-:-:S03]  /*12d60*/  IMAD R5, R10, R2, R7 ;  /* 0x000000020a057224 */ /* 0x000fc600078e0207 */
[----:B------:R-:W-:-:S13]  /*12d70*/  ISETP.NE.AND P2, PT, R4, 0x3, PT ;  /* 0x000000030400780c */ /* 0x000fda0003f45270 */
[----:B------:R-:W-:Y:S01]  /*12d80*/  @P2 LOP3.LUT R19, R19, 0x10, RZ, 0xfc, !PT ;  /* 0x0000001013132812 */ /* 0x000fe200078efcff */
[----:B------:R-:W-:Y:S06]  /*12d90*/  @!P2 BRA `(.L_x_7680) ;  /* 0x000000000004a947 */ /* 0x000fec0003800000 */
[----:B------:R-:W-:Y:S01]  /*12da0*/  BPT.TRAP 0x1 ;  /* 0x000000040000795c */ /* 0x000fe20000300000 */
.L_x_7680:
[----:B------:R-:W-:Y:S01]  /*12db0*/  SHF.R.S32.HI R8, RZ, 0x1f, R5 ;  /* 0x0000001fff087819 */ /* 0x000fe20000011405 */
[----:B------:R-:W-:Y:S01]  /*12dc0*/  ULDC.64 UR4, c[0x0][0x328] ;  /* 0x0000ca0000047ab9 */ /* 0x000fe20000000a00 */
[----:B-----5:R-:W-:Y:S01]  /*12dd0*/  SHF.R.S32.HI R4, RZ, 0x1f, R0 ;  /* 0x0000001fff047819 */ /* 0x020fe20000011400 */
[----:B------:R-:W-:Y:S02]  /*12de0*/  BSSY B0, `(.L_x_7681) ;  /* 0x0000016000007945 */ /* 0x000fe40003800000 */
        /* <DEDUP_REMOVED lines=15> */
[----:B------:R-:W-:Y:S02]  /*12ee0*/  IMAD.IADD R3, R3, 0x1, R7 ;  /* 0x0000000103037824 */ /* 0x000fe400078e0207 */
[----:B------:R-:W-:-:S03]  /*12ef0*/  IMAD R7, R23, 0x8, R16 ;  /* 0x0000000817077824 */ /* 0x000fc600078e0210 */
[----:B------:R-:W-:Y:S02]  /*12f00*/  LEA.HI.X R18, R2, UR5, R3, 0x1, P0 ;  /* 0x0000000502127c11 */ /* 0x000fe400080f0c03 */
[----:B------:R-:W-:-:S04]  /*12f10*/  SHF.L.U32 R2, R26, 0x1f, RZ ;  /* 0x0000001f1a027819 */ /* 0x000fc800000006ff */
[----:B------:R-:W0:Y:S02]  /*12f20*/  SYNCS.PHASECHK.TRANS64.TRYWAIT P0, [R7+URZ+0x28840], R2 ;  /* 0x02884002070075a7 */ /* 0x000e24000800017f */
[----:B0-----:R-:W-:Y:S05]  /*12f30*/  @!P0 BRA `(.L_x_7682) ;  /* 0x0000003000f48947 */ /* 0x001fea0003800000 */
.L_x_7734:
[----:B------:R-:W-:Y:S05]  /*12f40*/  BSYNC B0 ;  /* 0x0000000000007941 */ /* 0x000fea0003800000 */
.L_x_7681:
[----:B------:R-:W-:Y:S01]  /*12f50*/  ULDC.64 UR4, c[0x0][0x300] ;  /* 0x0000c00000047ab9 */ /* 0x000fe20000000a00 */
[----:B------:R-:W-:Y:S01]  /*12f60*/  IADD3 R6, -R37, UR37, -R6 ;  /* 0x0000002525067c10 */ /* 0x000fe2000fffe906 */
[----:B------:R-:W-:Y:S01]  /*12f70*/  IMAD R8, R8, UR4, RZ ;  /* 0x0000000408087c24 */ /* 0x000fe2000f8e02ff */
[----:B------:R-:W-:Y:S01]  /*12f80*/  LOP3.LUT P3, RZ, R19, 0x2, RZ, 0xc0, !PT ;  /* 0x0000000213ff7812 */ /* 0x000fe2000786c0ff */
[----:B0-----:R-:W-:Y:S01]  /*12f90*/  IMAD.WIDE.U32 R2, R5, UR4, RZ ;  /* 0x0000000405027c25 */ /* 0x001fe2000f8e00ff */
[----:B------:R-:W-:-:S03]  /*12fa0*/  LOP3.LUT P2, RZ, R19, 0x1, RZ, 0xc0, !PT ;  /* 0x0000000113ff7812 */ /* 0x000fc6000784c0ff */
        /* <DEDUP_REMOVED lines=28> */
[----:B------:R1:W-:Y:S01]  /*13170*/  @P0 LDGSTS.E.BYPASS.LTC128B.128 [R9+0x1c400], desc[UR52][R2.64+0x80], !P2 ;  /* 0x1c40008002090fae */ /* 0x0003e2000d101d74 */
[----:B------:R-:W-:-:S13]  /*13180*/  ISETP.GE.AND P0, PT, R6, 0x11, PT ;  /* 0x000000110600780c */ /* 0x000fda0003f06270 */
[----:B------:R-:W-:Y:S01]  /*13190*/  @P0 IMAD R25, R5, 0x2, R16 ;  /* 0x0000000205190824 */ /* 0x000fe200078e0210 */
[----:B0-----:R-:W-:-:S05]  /*131a0*/  @P0 LEA R14, P1, R35, R14, 0x1 ;  /* 0x0000000e230e0211 */ /* 0x001fca00078208ff */
[----:B-1----:R-:W-:Y:S02]  /*131b0*/  @P0 IMAD.MOV.U32 R2, RZ, RZ, R14 ;  /* 0x000000ffff020224 */ /* 0x002fe400078e000e */
[----:B------:R-:W-:Y:S01]  /*131c0*/  @P0 IMAD.X R21, RZ, RZ, R8, P1 ;  /* 0x000000ffff150224 */ /* 0x000fe200008e0608 */
[----:B------:R-:W0:Y:S03]  /*131d0*/  SHFL.IDX PT, R14, R4, 0x2, 0x181f ;  /* 0x00581f00040e7f89 */ /* 0x000e2600000e0000 */
[----:B------:R-:W-:Y:S01]  /*131e0*/  @P0 IMAD.MOV.U32 R3, RZ, RZ, R21 ;  /* 0x000000ffff030224 */ /* 0x000fe200078e0015 */
[----:B------:R-:W1:Y:S04]  /*131f0*/  SHFL.IDX PT, R8, R0, 0x2, 0x181f ;  /* 0x00581f0000087f89 */ /* 0x000e6800000e0000 */
[----:B------:R-:W-:Y:S04]  /*13200*/  @P0 LDGSTS.E.BYPASS.LTC128B.128 [R25+0x18c00], desc[UR52][R2.64], !P3 ;  /* 0x18c0000002190fae */ /* 0x000fe8000d901d74 */
[----:B------:R2:W-:Y:S01]  /*13210*/  @P0 LDGSTS.E.BYPASS.LTC128B.128 [R25+0x1cc00], desc[UR52][R2.64+0x80], !P2 ;  /* 0x1cc0008002190fae */ /* 0x0005e2000d101d74 */
[----:B------:R-:W-:-:S13]  /*13220*/  ISETP.GE.AND P0, PT, R6, 0x21, PT ;  /* 0x000000210600780c */ /* 0x000fda0003f06270 */
[----:B0-----:R-:W-:Y:S01]  /*13230*/  @P0 LEA R14, P1, R35, R14, 0x1 ;  /* 0x0000000e230e0211 */ /* 0x001fe200078208ff */
[----:B------:R-:W-:-:S04]  /*13240*/  @P0 IMAD R21, R5, 0x2, R16 ;  /* 0x0000000205150824 */ /* 0x000fc800078e0210 */
[----:B--2---:R-:W-:Y:S02]  /*13250*/  @P0 IMAD.MOV.U32 R2, RZ, RZ, R14 ;  /* 0x000000ffff020224 */ /* 0x004fe400078e000e */
[----:B-1----:R-:W-:Y:S01]  /*13260*/  @P0 IMAD.X R9, RZ, RZ, R8, P1 ;  /* 0x000000ffff090224 */ /* 0x002fe200008e0608 */
        /* <DEDUP_REMOVED lines=38> */
[----:B-1----:R-:W-:Y:S02]  /*134d0*/  @P0 IMAD.X R9, RZ, RZ, R8, P1 ;  /* 0x000000ffff090224 */ /* 0x002fe400008e0608 */
[----:B--2---:R-:W-:Y:S01]  /*134e0*/  @P0 IMAD.MOV.U32 R2, RZ, RZ, R14 ;  /* 0x000000ffff020224 */ /* 0x004fe200078e000e */
[----:B------:R0:W1:Y:S01]  /*134f0*/  SHFL.IDX PT, R8, R0, 0x7, 0x181f ;  /* 0x00f81f0000087f89 */ /* 0x00006200000e0000 */
[----:B------:R-:W-:-:S03]  /*13500*/  @P0 IMAD.MOV.U32 R3, RZ, RZ, R9 ;  /* 0x000000ffff030224 */ /* 0x000fc600078e0009 */
[----:B------:R0:W2:Y:S04]  /*13510*/  SHFL.IDX PT, R14, R4, 0x7, 0x181f ;  /* 0x00f81f00040e7f89 */ /* 0x0000a800000e0000 */
[----:B------:R0:W-:Y:S04]  /*13520*/  @P0 LDGSTS.E.BYPASS.LTC128B.128 [R21+0x1b400], desc[UR52][R2.64], !P3 ;  /* 0x1b40000002150fae */ /* 0x0001e8000d901d74 */
[----:B------:R0:W-:Y:S02]  /*13530*/  @P0 LDGSTS.E.BYPASS.LTC128B.128 [R21+0x1f400], desc[UR52][R2.64+0x80], !P2 ;  /* 0x1f40008002150fae */ /* 0x0001e4000d101d74 */
.L_x_7752:
        /* <DEDUP_REMOVED lines=8> */
[----:B------:R0:W-:Y:S01]  /*135c0*/  @P0 LDGSTS.E.BYPASS.LTC128B.128 [R5+0x1fc00], desc[UR52][R2.64+0x80], !P2 ;  /* 0x1fc0008002050fae */ /* 0x0001e2000d101d74 */
[----:B------:R-:W-:Y:S01]  /*135d0*/  PLOP3.LUT P0, PT, PT, PT, PT, 0x80, 0x0 ;  /* 0x000000000000781c */ /* 0x000fe20003f0f070 */
[----:B------:R-:W-:-:S12]  /*135e0*/  NOP ;  /* 0x0000000000007918 */ /* 0x000fd80000000000 */
.L_x_7684:
        /* <DEDUP_REMOVED lines=11> */
.L_x_7685:
[----:B------:R-:W-:Y:S01]  /*136a0*/  VIADD R0, R16, 0x10400 ;  /* 0x0001040010007836 */ /* 0x000fe20000000000 */
        /* <DEDUP_REMOVED lines=14> */
[----:B-1----:R-:W-:-:S02]  /*13790*/  IMAD.U32 R7, RZ, RZ, UR7 ;  /* 0x00000007ff077e24 */ /* 0x002fc4000f8e00ff */
[----:B------:R-:W-:Y:S02]  /*137a0*/  IMAD.U32 R10, RZ, RZ, UR8 ;  /* 0x00000008ff0a7e24 */ /* 0x000fe4000f8e00ff */
[----:B------:R-:W-:Y:S02]  /*137b0*/  IMAD.U32 R11, RZ, RZ, UR9 ;  /* 0x00000009ff0b7e24 */ /* 0x000fe4000f8e00ff */
[----:B------:R-:W-:Y:S02]  /*137c0*/  IMAD.MOV.U32 R8, RZ, RZ, 0x70 ;  /* 0x00000070ff087424 */ /* 0x000fe400078e00ff */
[----:B------:R-:W-:Y:S02]  /*137d0*/  IMAD.MOV.U32 R12, RZ, RZ, 0x1 ;  /* 0x00000001ff0c7424 */ /* 0x000fe400078e00ff */
[----:B------:R-:W-:-:S07]  /*137e0*/  IMAD.MOV.U32 R13, RZ, RZ, RZ ;  /* 0x000000ffff0d7224 */ /* 0x000fce00078e00ff */
[----:B------:R-:W-:-:S07]  /*137f0*/  LEPC R20, `(.L_x_7687) ;  /* 0x000000001014794e */ /* 0x000fce0000000000 */
[----:B0-----:R-:W-:Y:S05]  /*13800*/  CALL.ABS.NOINC R2 ;  /* 0x0000000002007343 */ /* 0x001fea0003c00000 */
.L_x_7687:
[----:B------:R-:W-:Y:S05]  /*13810*/  BSYNC B6 ;  /* 0x0000000000067941 */ /* 0x000fea0003800000 */
.L_x_7686:
        /* <DEDUP_REMOVED lines=8> */
[----:B------:R-:W-:-:S03]  /*138a0*/  @UP0 ULDC UR4, c[0x0][0x44c] ;  /* 0x0001130000040ab9 */ /* 0x000fc60000000800 */
[----:B------:R-:W-:-:S04]  /*138b0*/  UIMAD UR6, UR6, UR8, URZ ;  /* 0x00000008060672a4 */ /* 0x000fc8000f8e023f */
[----:B------:R-:W-:Y:S02]  /*138c0*/  UIMAD UR7, UR7, UR9, UR6 ;  /* 0x00000009070772a4 */ /* 0x000fe4000f8e0206 */
[----:B------:R-:W-:Y:S01]  /*138d0*/  USHF.R.S32.HI UR6, URZ, 0x1f, UR42 ;  /* 0x0000001f3f067899 */ /* 0x000fe2000801142a */
[----:B0-----:R-:W-:-:S05]  /*138e0*/  IMAD.SHL.U32 R2, R2, 0x10, RZ ;  /* 0x0000001002027824 */ /* 0x001fca00078e00ff */
[----:B------:R-:W-:-:S04]  /*138f0*/  LOP3.LUT R2, R2, 0x70, RZ, 0xc0, !PT ;  /* 0x0000007002027812 */ /* 0x000fc800078ec0ff */
[----:B------:R-:W-:-:S05]  /*13900*/  LOP3.LUT R2, R37, R2, RZ, 0xfc, !PT ;  /* 0x0000000225027212 */ /* 0x000fca00078efcff */
        /* <DEDUP_REMOVED lines=22> */
[C---:B-1----:R-:W-:Y:S02]  /*13a70*/  IMAD R7, R2.reuse, UR9, R3 ;  /* 0x0000000902077c24 */ /* 0x042fe4000f8e0203 */
        /* <DEDUP_REMOVED lines=31> */
[----:B------:R-:W-:-:S03]  /*13c70*/  VIADD R7, R5, 0x20 ;  /* 0x0000002005077836 */ /* 0x000fc60000000000 */
        /* <DEDUP_REMOVED lines=51> */
.L_x_7769:
        /* <DEDUP_REMOVED lines=8> */
[----:B------:R0:W-:Y:S01]  /*14030*/  @!P0 LDGSTS.E.BYPASS.LTC128B.128 [R33+0x17c00], desc[UR52][R2.64+0x80], !P5 ;  /* 0x17c0008002218fae */ /* 0x0001e2000e901d74 */
[----:B------:R-:W-:Y:S01]  /*14040*/  PLOP3.LUT P0, PT, PT, PT, PT, 0x80, 0x0 ;  /* 0x000000000000781c */ /* 0x000fe20003f0f070 */
[----:B------:R-:W-:-:S12]  /*14050*/  NOP ;  /* 0x0000000000007918 */ /* 0x000fd80000000000 */
.L_x_7689:
[----:B------:R-:W-:Y:S02]  /*14060*/  PLOP3.LUT P1, PT, P1, P0, PT, 0xa2, 0x0 ;  /* 0x000000000000781c */ /* 0x000fe40000f21472 */
[----:B------:R-:W-:-:S08]  /*14070*/  @P0 R2UR P1, UR4, R16 ;  /* 0x00000000100402ca */ /* 0x000fd00000020000 */
[----:B------:R-:W-:-:S05]  /*14080*/  @P0 PLOP3.LUT P0, PT, P1, PT, PT, 0x80, 0x0 ;  /* 0x000000000000081c */ /* 0x000fca0000f0f070 */
[----:B------:R-:W-:Y:S01]  /*14090*/  @!P1 SYNCS.ARRIVE.TRANS64.RED.A0T1 RZ, [UR4+0x28800], RZ ;  /* 0x028800ffffff99a7 */ /* 0x000fe20008200404 */
[----:B------:R-:W-:Y:S07]  /*140a0*/  @!P1 ARRIVES.LDGSTSBAR.64.TRANSCNT [UR4+0x28800] ;  /* 0x02880000ff0099b0 */ /* 0x000fee0008000a84 */
[----:B------:R-:W-:Y:S05]  /*140b0*/  @P0 BRA.U.ANY `(.L_x_7689) ;  /* 0xfffffffd00e80947 */ /* 0x000fea000393ffff */
[----:B------:R-:W-:-:S05]  /*140c0*/  VIADD R36, R36, 0x1 ;  /* 0x0000000124247836 */ /* 0x000fca0000000000 */
[----:B------:R-:W-:-:S04]  /*140d0*/  LEA.HI R0, R36, R36, RZ, 0x1 ;  /* 0x0000002424007211 */ /* 0x000fc800078f08ff */
[----:B0-----:R-:W-:-:S05]  /*140e0*/  LOP3.LUT R3, R0, 0xfffffffe, RZ, 0xc0, !PT ;  /* 0xfffffffe00037812 */ /* 0x001fca00078ec0ff */
[----:B------:R-:W-:-:S05]  /*140f0*/  IMAD.IADD R3, R36, 0x1, -R3 ;  /* 0x0000000124037824 */ /* 0x000fca00078e0a03 */
[----:B------:R-:W-:Y:S01]  /*14100*/  SHF.L.U32 R3, R3, 0x1f, RZ ;  /* 0x0000001f03037819 */ /* 0x000fe200000006ff */
[----:B------:R-:W-:Y:S01]  /*14110*/  NOP ;  /* 0x0000000000007918 */ /* 0x000fe20000000000 */
[----:B------:R0:W-:Y:S01]  /*14120*/  SYNCS.ARRIVE.TRANS64.A1T0 RZ, [R16+URZ+0x28800], RZ ;  /* 0x028800ff10ff79a7 */ /* 0x0001e2000810003f */
[----:B------:R-:W-:Y:S01]  /*14130*/  BSSY B0, `(.L_x_7690) ;  /* 0x0000003000007945 */ /* 0x000fe20003800000 */
[----:B------:R-:W1:Y:S03]  /*14140*/  SYNCS.PHASECHK.TRANS64.TRYWAIT P0, [R16+URZ+0x28820], R3 ;  /* 0x02882003100075a7 */ /* 0x000e66000800017f */
[----:B01----:R-:W-:Y:S05]  /*14150*/  @!P0 BRA `(.L_x_7691) ;  /* 0x0000003400888947 */ /* 0x003fea0003800000 */
.L_x_7770:
[----:B------:R-:W-:Y:S05]  /*14160*/  BSYNC B0 ;  /* 0x0000000000007941 */ /* 0x000fea0003800000 */
.L_x_7690:
        /* <DEDUP_REMOVED lines=9> */
.L_x_7705:
[----:B0-----:R-:W0:Y:S01]  /*14200*/  LDC R3, c[0x0][0x430] ;  /* 0x00010c00ff037b82 */ /* 0x001e220000000800 */
[----:B------:R-:W1:Y:S01]  /*14210*/  S2R R0, SR_TID.X ;  /* 0x0000000000007919 */ /* 0x000e620000002100 */
[----:B------:R-:W-:Y:S01]  /*14220*/  IMAD R7, R6, 0x80, R37 ;  /* 0x0000008006077824 */ /* 0x000fe200078e0225 */
[----:B------:R-:W-:Y:S05]  /*14230*/  YIELD ;  /* 0x0000000000007946 */ /* 0x000fea0003800000 */
[----:B------:R-:W-:Y:S01]  /*14240*/  ULDC.64 UR4, c[0x0][0x428] ;  /* 0x00010a0000047ab9 */ /* 0x000fe20000000a00 */
[----:B------:R-:W-:Y:S01]  /*14250*/  VIADD R23, R10, 0x1 ;  /* 0x000000010a177836 */ /* 0x000fe20000000000 */
        /* <DEDUP_REMOVED lines=32> */
.L_x_7693:
[----:B------:R-:W-:Y:S01]  /*14460*/  IMAD R6, R23, 0x8, R16 ;  /* 0x0000000817067824 */ /* 0x000fe200078e0210 */
[----:B------:R-:W-:Y:S01]  /*14470*/  SHF.L.U32 R3, R26, 0x1f, RZ ;  /* 0x0000001f1a037819 */ /* 0x000fe200000006ff */
[----:B------:R-:W-:Y:S03]  /*14480*/  BSSY B1, `(.L_x_7694) ;  /* 0x0000003000017945 */ /* 0x000fe60003800000 */
[----:B------:R-:W0:Y:S02]  /*14490*/  SYNCS.PHASECHK.TRANS64.TRYWAIT P0, [R6+URZ+0x28840], R3 ;  /* 0x02884003060075a7 */ /* 0x000e24000800017f */
[----:B0-----:R-:W-:Y:S05]  /*144a0*/  @!P0 BRA `(.L_x_7695) ;  /* 0x0000003000c88947 */ /* 0x001fea0003800000 */
.L_x_7771:
[----:B------:R-:W-:Y:S05]  /*144b0*/  BSYNC B1 ;  /* 0x0000000000017941 */ /* 0x000fea0003800000 */
.L_x_7694:
[----:B------:R-:W-:Y:S01]  /*144c0*/  SHF.R.S32.HI R21, RZ, 0x1f, R4 ;  /* 0x0000001fff157819 */ /* 0x000fe20000011404 */
[----:B------:R-:W-:Y:S01]  /*144d0*/  ULDC.64 UR4, c[0x0][0x300] ;  /* 0x0000c00000047ab9 */ /* 0x000fe20000000a00 */
[----:B------:R-:W-:Y:S01]  /*144e0*/  LOP3.LUT P2, RZ, R19, 0x2, RZ, 0xc0, !PT ;  /* 0x0000000213ff7812 */ /* 0x000fe2000784c0ff */
[----:B------:R-:W-:Y:S01]  /*144f0*/  IMAD R7, R23, 0x4000, R30 ;  /* 0x0000400017077824 */ /* 0x000fe200078e021e */
[----:B------:R-:W-:Y:S01]  /*14500*/  LOP3.LUT P1, RZ, R19, 0x1, RZ, 0xc0, !PT ;  /* 0x0000000113ff7812 */ /* 0x000fe2000782c0ff */
[----:B0-----:R-:W-:-:S04]  /*14510*/  IMAD R3, R21, UR4, RZ ;  /* 0x0000000415037c24 */ /* 0x001fc8000f8e02ff */
        /* <DEDUP_REMOVED lines=58> */
[----:B------:R-:W1:Y:S04]  /*148c0*/  SHFL.IDX PT, R3, R9, 0x6, 0x181f ;  /* 0x00d81f0009037f89 */ /* 0x000e6800000e0000 */
[----:B------:R-:W2:Y:S01]  /*148d0*/  SHFL.IDX PT, R9, R9, 0x7, 0x181f ;  /* 0x00f81f0009097f89 */ /* 0x000ea200000e0000 */
[----:B0-----:R-:W-:-:S05]  /*148e0*/  IADD3 R2, P0, R2, R5, RZ ;  /* 0x0000000502027210 */ /* 0x001fca0007f1e0ff */
[----:B-1----:R-:W-:-:S05]  /*148f0*/  IMAD.X R3, RZ, RZ, R3, P0 ;  /* 0x000000ffff037224 */ /* 0x002fca00000e0603 */
[----:B------:R0:W-:Y:S04]  /*14900*/  LDGSTS.E.BYPASS.LTC128B.128 [R7+0x1b400], desc[UR52][R2.64], !P2 ;  /* 0x1b40000002077fae */ /* 0x0001e8000d101d74 */
[----:B--2---:R0:W-:Y:S02]  /*14910*/  LDGSTS.E.BYPASS.LTC128B.128 [R7+0x1f400], desc[UR52][R2.64+0x80], !P1 ;  /* 0x1f40008002077fae */ /* 0x0041e4000c901d74 */
.L_x_7789:
[----:B0-----:R-:W-:-:S05]  /*14920*/  IADD3 R2, P0, R14, R5, RZ ;  /* 0x000000050e027210 */ /* 0x001fca0007f1e0ff */
        /* <DEDUP_REMOVED lines=8> */
.L_x_7697:
        /* <DEDUP_REMOVED lines=11> */
.L_x_7698:
[----:B------:R0:W-:Y:S01]  /*14a60*/  SYNCS.ARRIVE.TRANS64.A1T0 RZ, [R6+URZ+0x28830], RZ ;  /* 0x028830ff06ff79a7 */ /* 0x0001e2000810003f */
[----:B------:R-:W-:Y:S05]  /*14a70*/  @!P2 BRA `(.L_x_7699) ;  /* 0x000000000004a947 */ /* 0x000fea0003800000 */
[----:B------:R-:W-:Y:S01]  /*14a80*/  BPT.TRAP 0x1 ;  /* 0x000000040000795c */ /* 0x000fe20000300000 */
.L_x_7699:
[----:B------:R-:W-:Y:S01]  /*14a90*/  SHF.L.U32 R3, R20, 0x1f, RZ ;  /* 0x0000001f14037819 */ /* 0x000fe200000006ff */
[----:B0-----:R-:W-:Y:S01]  /*14aa0*/  IMAD R6, R10, 0x8, R16 ;  /* 0x000000080a067824 */ /* 0x001fe200078e0210 */
[----:B------:R-:W-:Y:S03]  /*14ab0*/  BSSY B1, `(.L_x_7700) ;  /* 0x0000003000017945 */ /* 0x000fe60003800000 */
[----:B------:R-:W0:Y:S02]  /*14ac0*/  SYNCS.PHASECHK.TRANS64.TRYWAIT P0, [R6+URZ+0x28860], R3 ;  /* 0x02886003060075a7 */ /* 0x000e24000800017f */
[----:B0-----:R-:W-:Y:S05]  /*14ad0*/  @!P0 BRA `(.L_x_7701) ;  /* 0x0000003400988947 */ /* 0x001fea0003800000 */
.L_x_7790:
[----:B------:R-:W-:Y:S05]  /*14ae0*/  BSYNC B1 ;  /* 0x0000000000017941 */ /* 0x000fea0003800000 */
.L_x_7700:
[----:B------:R-:W-:Y:S01]  /*14af0*/  IMAD.MOV.U32 R8, RZ, RZ, -0x80 ;  /* 0xffffff80ff087424 */ /* 0x000fe200078e00ff */
[----:B------:R-:W-:Y:S01]  /*14b00*/  UMOV UR4, 0xffffffff ;  /* 0xffffffff00047882 */ /* 0x000fe20000000000 */
[C---:B------:R-:W-:Y:S01]  /*14b10*/  LOP3.LUT P2, RZ, R19.reuse, 0x8, RZ, 0xc0, !PT ;  /* 0x0000000813ff7812 */ /* 0x040fe2000784c0ff */
[----:B------:R-:W-:Y:S01]  /*14b20*/  IMAD R7, R10, 0x4000, R30 ;  /* 0x000040000a077824 */ /* 0x000fe200078e021e */
[----:B------:R-:W-:Y:S01]  /*14b30*/  LOP3.LUT P1, RZ, R19, 0x4, RZ, 0xc0, !PT ;  /* 0x0000000413ff7812 */ /* 0x000fe2000782c0ff */
[----:B------:R-:W-:-:S04]  /*14b40*/  IMAD R8, R27, R8, UR37 ;  /* 0x000000251b087e24 */ /* 0x000fc8000f8e0208 */
[----:B------:R-:W-:Y:S01]  /*14b50*/  IMAD.IADD R8, R8, 0x1, -R37 ;  /* 0x0000000108087824 */ /* 0x000fe200078e0a25 */
[----:B------:R-:W-:Y:S07]  /*14b60*/  BRA.DIV UR4, `(.L_x_7702) ;  /* 0x0000003604887947 */ /* 0x000fee000b800000 */
[----:B------:R-:W1:Y:S01]  /*14b70*/  SHFL.IDX PT, R14, R17, RZ, 0x181f ;  /* 0x00181fff110e7589 */ /* 0x000e6200000e0000 */
[----:B------:R-:W-:-:S03]  /*14b80*/  IMAD R7, R7, 0x2, R16 ;  /* 0x0000000207077824 */ /* 0x000fc600078e0210 */
        /* <DEDUP_REMOVED lines=57> */
.L_x_7808:
        /* <DEDUP_REMOVED lines=29> */
.L_x_7703:
        /* <DEDUP_REMOVED lines=11> */
.L_x_7704:
        /* <DEDUP_REMOVED lines=8> */
.L_x_7692:
        /* <DEDUP_REMOVED lines=8> */
[----:B------:R-:W1:Y:S08]  /*152a0*/  FLO.U32 R0, UR4 ;  /* 0x0000000400007d00 */ /* 0x000e7000080e0000 */
[----:B------:R-:W0:Y:S01]  /*152b0*/  POPC R5, UR4 ;  /* 0x0000000400057d09 */ /* 0x000e220008000000 */
[----:B-1----:R-:W-:-:S13]  /*152c0*/  ISETP.EQ.U32.AND P0, PT, R0, R7, PT ;  /* 0x000000070000720c */ /* 0x002fda0003f02070 */
[----:B0-----:R-:W2:Y:S01]  /*152d0*/  @P0 ATOMG.E.ADD.STRONG.GPU PT, R3, desc[UR52][R2.64], R5 ;  /* 0x00000005020309a8 */ /* 0x001ea200081ee1f4 */
[----:B------:R-:W0:Y:S02]  /*152e0*/  S2R R4, SR_LTMASK ;  /* 0x0000000000047919 */ /* 0x000e240000003900 */
[----:B0-----:R-:W-:-:S04]  /*152f0*/  LOP3.LUT R4, R4, UR4, RZ, 0xc0, !PT ;  /* 0x0000000404047c12 */ /* 0x001fc8000f8ec0ff */
[----:B------:R-:W0:Y:S01]  /*15300*/  POPC R7, R4 ;  /* 0x0000000400077309 */ /* 0x000e220000000000 */
[----:B--2---:R-:W0:Y:S02]  /*15310*/  SHFL.IDX PT, R0, R3, R0, 0x1f ;  /* 0x00001f0003007589 */ /* 0x004e2400000e0000 */
[----:B0-----:R-:W-:-:S07]  /*15320*/  IADD3 R34, R0, UR48, R7 ;  /* 0x0000003000227c10 */ /* 0x001fce000fffe007 */
.L_x_7707:
[----:B------:R-:W-:Y:S05]  /*15330*/  BSYNC B0 ;  /* 0x0000000000007941 */ /* 0x000fea0003800000 */
.L_x_7706:
[----:B------:R-:W-:-:S05]  /*15340*/  IMAD.U32 R0, RZ, RZ, UR46 ;  /* 0x0000002eff007e24 */ /* 0x000fca000f8e00ff */
[----:B------:R-:W-:-:S13]  /*15350*/  ISETP.NE.AND P0, PT, R0, 0x3, PT ;  /* 0x000000030000780c */ /* 0x000fda0003f05270 */
[----:B------:R-:W-:Y:S05]  /*15360*/  @!P0 BRA `(.L_x_7708) ;  /* 0x0000000000048947 */ /* 0x000fea0003800000 */
[----:B------:R-:W-:Y:S01]  /*15370*/  BPT.TRAP 0x1 ;  /* 0x000000040000795c */ /* 0x000fe20000300000 */
.L_x_7708:
[----:B------:R-:W-:Y:S01]  /*15380*/  IMAD R4, R23, 0x8, R16 ;  /* 0x0000000817047824 */ /* 0x000fe200078e0210 */
[----:B0-----:R-:W-:Y:S01]  /*15390*/  SHF.L.U32 R3, R26, 0x1f, RZ ;  /* 0x0000001f1a037819 */ /* 0x001fe200000006ff */
[----:B------:R-:W-:Y:S01]  /*153a0*/  IMAD.MOV.U32 R5, RZ, RZ, -0x80 ;  /* 0xffffff80ff057424 */ /* 0x000fe200078e00ff */
[----:B------:R-:W-:Y:S02]  /*153b0*/  BSSY B0, `(.L_x_7709) ;  /* 0x0000004000007945 */ /* 0x000fe40003800000 */
[----:B------:R-:W0:Y:S01]  /*153c0*/  SYNCS.PHASECHK.TRANS64.TRYWAIT P0, [R4+URZ+0x28860], R3 ;  /* 0x02886003040075a7 */ /* 0x000e22000800017f */
[----:B------:R-:W-:Y:S01]  /*153d0*/  IMAD R24, R24, R5, UR37 ;  /* 0x0000002518187e24 */ /* 0x000fe2000f8e0205 */
[----:B0-----:R-:W-:Y:S06]  /*153e0*/  @!P0 BRA `(.L_x_7710) ;  /* 0x0000003400d48947 */ /* 0x001fec0003800000 */
.L_x_7809:
[----:B------:R-:W-:Y:S05]  /*153f0*/  BSYNC B0 ;  /* 0x0000000000007941 */ /* 0x000fea0003800000 */
.L_x_7709:
[----:B------:R-:W-:Y:S01]  /*15400*/  UMOV UR4, 0xffffffff ;  /* 0xffffffff00047882 */ /* 0x000fe20000000000 */
[----:B------:R-:W-:Y:S01]  /*15410*/  LOP3.LUT P3, RZ, R19, 0x8, RZ, 0xc0, !PT ;  /* 0x0000000813ff7812 */ /* 0x000fe2000786c0ff */
[----:B------:R-:W-:Y:S01]  /*15420*/  IMAD R7, R23, 0x4000, R30 ;  /* 0x0000400017077824 */ /* 0x000fe200078e021e */
[----:B------:R-:W-:Y:S01]  /*15430*/  LOP3.LUT P1, RZ, R19, 0x4, RZ, 0xc0, !PT ;  /* 0x0000000413ff7812 */ /* 0x000fe2000782c0ff */
[----:B------:R-:W-:Y:S01]  /*15440*/  IMAD.IADD R5, R24, 0x1, -R37 ;  /* 0x0000000118057824 */ /* 0x000fe200078e0a25 */
[----:B------:R-:W-:Y:S11]  /*15450*/  BRA.DIV UR4, `(.L_x_7711) ;  /* 0x0000003604cc7947 */ /* 0x000ff6000b800000 */
[----:B------:R-:W1:Y:S01]  /*15460*/  SHFL.IDX PT, R14, R17, RZ, 0x181f ;  /* 0x00181fff110e7589 */ /* 0x000e6200000e0000 */
[----:B------:R-:W-:-:S03]  /*15470*/  IMAD.SHL.U32 R6, R35, 0x2, RZ ;  /* 0x0000000223067824 */ /* 0x000fc600078e00ff */
[----:B------:R-:W0:Y:S02]  /*15480*/  SHFL.IDX PT, R0, R18, RZ, 0x181f ;  /* 0x00181fff12007589 */ /* 0x000e2400000e0000 */
[----:B-1----:R-:W-:Y:S02]  /*15490*/  IADD3 R2, P0, R14, R6, RZ ;  /* 0x000000060e027210 */ /* 0x002fe40007f1e0ff */
[----:B------:R-:W1:Y:S03]  /*154a0*/  SHFL.IDX PT, R14, R17, 0x1, 0x181f ;  /* 0x00381f00110e7f89 */ /* 0x000e6600000e0000 */
[----:B0-----:R-:W-:Y:S01]  /*154b0*/  IMAD.X R3, RZ, RZ, R0, P0 ;  /* 0x000000ffff037224 */ /* 0x001fe200000e0600 */
[----:B------:R-:W-:Y:S01]  /*154c0*/  ISETP.LT.OR P0, PT, R5, 0x1, P3 ;  /* 0x000000010500780c */ /* 0x000fe20001f01670 */
[----:B------:R-:W-:Y:S02]  /*154d0*/  IMAD R0, R7, 0x2, R16 ;  /* 0x0000000207007824 */ /* 0x000fe400078e0210 */
[----:B------:R-:W0:Y:S10]  /*154e0*/  SHFL.IDX PT, R7, R18, 0x1, 0x181f ;  /* 0x00381f0012077f89 */ /* 0x000e3400000e0000 */
        /* <DEDUP_REMOVED lines=50> */
[----:B--23--:R1:W-:Y:S02]  /*15810*/  LDGSTS.E.BYPASS.LTC128B.128 [R0+0x7400], desc[UR52][R2.64+0x80], !P0 ;  /* 0x0740008002007fae */ /* 0x00c3e4000c101d74 */
.L_x_7827:
        /* <DEDUP_REMOVED lines=11> */
.L_x_7712:
        /* <DEDUP_REMOVED lines=11> */
.L_x_7713:
[----:B------:R0:W-:Y:S01]  /*15980*/  SYNCS.ARRIVE.TRANS64.A1T0 RZ, [R4+URZ+0x28850], RZ ;  /* 0x028850ff04ff79a7 */ /* 0x0001e2000810003f */
[----:B------:R-:W-:-:S05]  /*15990*/  VIADD R23, R23, 0x1 ;  /* 0x0000000117177836 */ /* 0x000fca0000000000 */
[----:B------:R-:W-:-:S04]  /*159a0*/  ISETP.NE.AND P0, PT, R23, 0x2, PT ;  /* 0x000000021700780c */ /* 0x000fc80003f05270 */
[----:B------:R-:W-:Y:S02]  /*159b0*/  SEL R3, RZ, 0x1, P0 ;  /* 0x00000001ff037807 */ /* 0x000fe40000000000 */
[----:B------:R-:W-:Y:S02]  /*159c0*/  SEL R23, R23, RZ, P0 ;  /* 0x000000ff17177207 */ /* 0x000fe40000000000 */
[----:B0-----:R-:W-:-:S07]  /*159d0*/  LOP3.LUT R26, R26, R3, RZ, 0x3c, !PT ;  /* 0x000000031a1a7212 */ /* 0x001fce00078e3cff */
.L_x_7673:
[----:B------:R-:W-:Y:S05]  /*159e0*/  BSYNC B7 ;  /* 0x0000000000077941 */ /* 0x000fea0003800000 */
.L_x_7671:
        /* <DEDUP_REMOVED lines=11> */
.L_x_7714:
[----:B------:R-:W-:-:S03]  /*15aa0*/  UMOV UR4, 0xffffffff ;  /* 0xffffffff00047882 */ /* 0x000fc60000000000 */
[----:B------:R-:W-:Y:S05]  /*15ab0*/  BRA.DIV UR4, `(.L_x_7716) ;  /* 0x0000003a04ec7947 */ /* 0x000fea000b800000 */
[----:B------:R0:W1:Y:S02]  /*15ac0*/  SHFL.IDX PT, R14, R34, RZ, 0x1f ;  /* 0x00001fff220e7589 */ /* 0x00006400000e0000 */
.L_x_7830:
        /* <DEDUP_REMOVED lines=8> */
.L_x_7715:
[----:B------:R-:W-:Y:S02]  /*15b50*/  ULDC UR4, c[0x0][0xc38] ;  /* 0x00030e0000047ab9 */ /* 0x000fe40000000800 */
[----:B-1----:R-:W-:-:S13]  /*15b60*/  ISETP.GE.AND P0, PT, R34, UR4, PT ;  /* 0x0000000422007c0c */ /* 0x002fda000bf06270 */
[----:B------:R-:W-:Y:S05]  /*15b70*/  @!P0 BRA `(.L_x_7717) ;  /* 0xffffffc000848947 */ /* 0x000fea000383ffff */
.L_x_7662:
[----:B------:R-:W1:Y:S01]  /*15b80*/  S2R R5, SR_CgaCtaId ;  /* 0x0000000000057919 */ /* 0x000e620000008800 */
[----:B------:R-:W-:Y:S01]  /*15b90*/  VIADD R36, R36, 0x1 ;  /* 0x0000000124247836 */ /* 0x000fe20000000000 */
[----:B------:R-:W-:Y:S01]  /*15ba0*/  MOV R2, 0x400 ;  /* 0x0000040000027802 */ /* 0x000fe20000000f00 */
[----:B------:R-:W-:Y:S03]  /*15bb0*/  BSSY B0, `(.L_x_7718) ;  /* 0x0000008000007945 */ /* 0x000fe60003800000 */
[----:B------:R-:W-:-:S04]  /*15bc0*/  LEA.HI R0, R36, R36, RZ, 0x1 ;  /* 0x0000002424007211 */ /* 0x000fc800078f08ff */
[----:B------:R-:W-:-:S05]  /*15bd0*/  LOP3.LUT R3, R0, 0xfffffffe, RZ, 0xc0, !PT ;  /* 0xfffffffe00037812 */ /* 0x000fca00078ec0ff */
[----:B------:R-:W-:-:S05]  /*15be0*/  IMAD.IADD R0, R36, 0x1, -R3 ;  /* 0x0000000124007824 */ /* 0x000fca00078e0a03 */
[----:B------:R-:W-:Y:S02]  /*15bf0*/  SHF.L.U32 R0, R0, 0x1f, RZ ;  /* 0x0000001f00007819 */ /* 0x000fe400000006ff */
[----:B-1----:R-:W-:-:S04]  /*15c00*/  LEA R4, R5, R2, 0x18 ;  /* 0x0000000205047211 */ /* 0x002fc800078ec0ff */
[----:B------:R-:W1:Y:S02]  /*15c10*/  SYNCS.PHASECHK.TRANS64.TRYWAIT P0, [R4+URZ+0x28820], R0 ;  /* 0x02882000040075a7 */ /* 0x000e64000800017f */
[----:B-1----:R-:W-:Y:S05]  /*15c20*/  @!P0 BRA `(.L_x_7719) ;  /* 0x0000003800b88947 */ /* 0x002fea0003800000 */
.L_x_7831:
[----:B------:R-:W-:Y:S05]  /*15c30*/  BSYNC B0 ;  /* 0x0000000000007941 */ /* 0x000fea0003800000 */
.L_x_7718:
[----:B------:R-:W-:-:S03]  /*15c40*/  UMOV UR4, 0xffffffff ;  /* 0xffffffff00047882 */ /* 0x000fc60000000000 */
[----:B------:R-:W-:Y:S05]  /*15c50*/  BRA.DIV UR4, `(.L_x_7720) ;  /* 0x0000003a04c07947 */ /* 0x000fea000b800000 */
[----:B-1----:R-:W1:Y:S02]  /*15c60*/  S2R R0, SR_TID.X ;  /* 0x0000000000007919 */ /* 0x002e640000002100 */
[----:B-1----:R-:W-:-:S04]  /*15c70*/  SHF.R.U32.HI R0, RZ, 0x5, R0 ;  /* 0x00000005ff007819 */ /* 0x002fc80000011600 */
[----:B------:R-:W-:-:S05]  /*15c80*/  LOP3.LUT R0, R0, 0x3, RZ, 0xc0, !PT ;  /* 0x0000000300007812 */ /* 0x000fca00078ec0ff */
[----:B------:R1:W2:Y:S02]  /*15c90*/  SHFL.IDX PT, R14, R0, RZ, 0x1f ;  /* 0x00001fff000e7589 */ /* 0x0002a400000e0000 */
.L_x_7834:
[----:B--2---:R-:W-:Y:S01]  /*15ca0*/  ISETP.NE.AND P0, PT, R14, RZ, PT ;  /* 0x000000ff0e00720c */ /* 0x004fe20003f05270 */
[----:B------:R-:W-:-:S12]  /*15cb0*/  BSSY B0, `(.L_x_7721) ;  /* 0x0000024000007945 */ /* 0x000fd80003800000 */
[----:B------:R-:W-:Y:S05]  /*15cc0*/  @P0 BRA `(.L_x_7722) ;  /* 0x0000000000880947 */ /* 0x000fea0003800000 */
[----:B------:R-:W-:-:S03]  /*15cd0*/  UMOV UR4, 0xffffffff ;  /* 0xffffffff00047882 */ /* 0x000fc60000000000 */
[----:B------:R-:W-:Y:S05]  /*15ce0*/  BRA.DIV UR4, `(.L_x_7723) ;  /* 0x0000003a04d07947 */ /* 0x000fea000b800000 */
[----:B------:R-:W-:-:S13]  /*15cf0*/  ELECT P6, URZ, PT ;  /* 0x00000000003f782f */ /* 0x000fda00038c0000 */
.L_x_7837:
[----:B------:R-:W-:Y:S05]  /*15d00*/  @!P6 BRA `(.L_x_7722) ;  /* 0x000000000078e947 */ /* 0x000fea0003800000 */
[----:B------:R-:W-:-:S06]  /*15d10*/  ULOP3.LUT UR4, UR36, 0x2, URZ, 0xfc, !UPT ;  /* 0x0000000224047892 */ /* 0x000fcc000f8efc3f */
[----:B-1----:R-:W-:-:S05]  /*15d20*/  IMAD.U32 R0, RZ, RZ, UR4 ;  /* 0x00000004ff007e24 */ /* 0x002fca000f8e00ff */
[----:B------:R-:W-:-:S13]  /*15d30*/  ISETP.NE.AND P0, PT, R0, 0x3, PT ;  /* 0x000000030000780c */ /* 0x000fda0003f05270 */
[----:B------:R-:W-:Y:S05]  /*15d40*/  @!P0 BRA `(.L_x_7724) ;  /* 0x0000000000048947 */ /* 0x000fea0003800000 */
[----:B------:R-:W-:Y:S01]  /*15d50*/  BPT.TRAP 0x1 ;  /* 0x000000040000795c */ /* 0x000fe20000300000 */
.L_x_7724:
[C---:B------:R-:W-:Y:S01]  /*15d60*/  IMAD R5, R23.reuse, 0x8, R4 ;  /* 0x0000000817057824 */ /* 0x040fe200078e0204 */
[----:B------:R-:W-:Y:S01]  /*15d70*/  SHF.L.U32 R0, R26, 0x1f, RZ ;  /* 0x0000001f1a007819 */ /* 0x000fe200000006ff */
[----:B------:R-:W-:-:S03]  /*15d80*/  VIADD R23, R23, 0x1 ;  /* 0x0000000117177836 */ /* 0x000fc60000000000 */
[----:B------:R-:W1:Y:S02]  /*15d90*/  SYNCS.PHASECHK.TRANS64.TRYWAIT P1, [R5+URZ+0x28840], R0 ;  /* 0x02884000050075a7 */ /* 0x000e64000802017f */
[----:B------:R-:W-:-:S04]  /*15da0*/  ISETP.NE.AND P2, PT, R23, 0x2, PT ;  /* 0x000000021700780c */ /* 0x000fc80003f45270 */
[----:B------:R-:W-:Y:S01]  /*15db0*/  SEL R3, RZ, 0x1, P2 ;  /* 0x00000001ff037807 */ /* 0x000fe20001000000 */
[----:B-1----:R-:W-:Y:S08]  /*15dc0*/  @!P1 BRA `(.L_x_7725) ;  /* 0x0000003800b89947 */ /* 0x002ff00003800000 */
.L_x_7838:
[----:B------:R-:W-:Y:S02]  /*15dd0*/  SEL R23, R23, RZ, P2 ;  /* 0x000000ff17177207 */ /* 0x000fe40001000000 */
[----:B------:R-:W-:Y:S01]  /*15de0*/  LOP3.LUT R2, R26, R3, RZ, 0x3c, !PT ;  /* 0x000000031a027212 */ /* 0x000fe200078e3cff */
[----:B------:R-:W-:Y:S06]  /*15df0*/  @!P0 BRA `(.L_x_7726) ;  /* 0x0000000000048947 */ /* 0x000fec0003800000 */
[----:B------:R-:W-:Y:S01]  /*15e00*/  BPT.TRAP 0x1 ;  /* 0x000000040000795c */ /* 0x000fe20000300000 */
.L_x_7726:
[----:B------:R-:W-:Y:S01]  /*15e10*/  IMAD R23, R23, 0x8, R4 ;  /* 0x0000000817177824 */ /* 0x000fe200078e0204 */
[----:B------:R-:W-:-:S04]  /*15e20*/  SHF.L.U32 R2, R2, 0x1f, RZ ;  /* 0x0000001f02027819 */ /* 0x000fc800000006ff */
[----:B------:R-:W2:Y:S02]  /*15e30*/  SYNCS.PHASECHK.TRANS64.TRYWAIT P1, [R23+URZ+0x28840], R2 ;  /* 0x02884002170075a7 */ /* 0x000ea4000802017f */
[----:B--2---:R-:W-:Y:S05]  /*15e40*/  @!P1 BRA `(.L_x_7727) ;  /* 0x0000003800ac9947 */ /* 0x004fea0003800000 */
.L_x_7839:
[----:B------:R-:W-:Y:S05]  /*15e50*/  @!P0 BRA `(.L_x_7728) ;  /* 0x0000000000048947 */ /* 0x000fea0003800000 */
[----:B------:R-:W-:Y:S01]  /*15e60*/  BPT.TRAP 0x1 ;  /* 0x000000040000795c */ /* 0x000fe20000300000 */
.L_x_7728:
[----:B------:R-:W3:Y:S02]  /*15e70*/  SYNCS.PHASECHK.TRANS64.TRYWAIT P1, [R5+URZ+0x28860], R0 ;  /* 0x02886000050075a7 */ /* 0x000ee4000802017f */
[----:B---3--:R-:W-:Y:S05]  /*15e80*/  @!P1 BRA `(.L_x_7729) ;  /* 0x0000003800b09947 */ /* 0x008fea0003800000 */
.L_x_7840:
[----:B------:R-:W-:Y:S05]  /*15e90*/  @!P0 BRA `(.L_x_7730) ;  /* 0x0000000000048947 */ /* 0x000fea0003800000 */
[----:B------:R-:W-:Y:S01]  /*15ea0*/  BPT.TRAP 0x1 ;  /* 0x000000040000795c */ /* 0x000fe20000300000 */
.L_x_7730:
[----:B----4-:R4:W0:Y:S02]  /*15eb0*/  SYNCS.PHASECHK.TRANS64.TRYWAIT P0, [R23+URZ+0x28860], R2 ;  /* 0x02886002170075a7 */ /* 0x010824000800017f */
[----:B0-----:R-:W-:Y:S05]  /*15ec0*/  @!P0 NANOSLEEP.SYNCS 0x989680 ;  /* 0x009896800000895d */ /* 0x001fea0003900000 */
[----:B------:R-:W0:Y:S02]  /*15ed0*/  @!P0 SYNCS.PHASECHK.TRANS64 P0, [R23+URZ+0x28860], R2 ;  /* 0x02886002170085a7 */ /* 0x000e24000800007f */
[----:B0-----:R-:W-:Y:S05]  /*15ee0*/  @!P0 BRA `(.L_x_7730) ;  /* 0xfffffffc00f08947 */ /* 0x001fea000383ffff */
.L_x_7722:
[----:B------:R-:W-:Y:S05]  /*15ef0*/  BSYNC B0 ;  /* 0x0000000000007941 */ /* 0x000fea0003800000 */
.L_x_7721:
[----:B------:R-:W-:Y:S05]  /*15f00*/  EXIT ;  /* 0x000000000000794d */ /* 0x000fea0003800000 */
.L_x_7567:
[----:B0-----:R-:W-:-:S04]  /*15f10*/  IMAD.U32 R3, RZ, RZ, UR41 ;  /* 0x00000029ff037e24 */ /* 0x001fc8000f8e00ff */
[----:B------:R0:W1:Y:S03]  /*15f20*/  SYNCS.PHASECHK.TRANS64.TRYWAIT P1, [R3+URZ+0x28800], R0 ;  /* 0x02880000030075a7 */ /* 0x000066000802017f */
[----:B-1----:R-:W-:Y:S05]  /*15f30*/  @!P1 NANOSLEEP.SYNCS 0x989680 ;  /* 0x009896800000995d */ /* 0x002fea0003900000 */
[----:B------:R-:W1:Y:S02]  /*15f40*/  @!P1 SYNCS.PHASECHK.TRANS64 P1, [R3+URZ+0x28800], R0 ;  /* 0x02880000030095a7 */ /* 0x000e64000802007f */
[----:B-1----:R-:W-:Y:S05]  /*15f50*/  @!P1 BRA `(.L_x_7567) ;  /* 0xfffffffc00ec9947 */ /* 0x002fea000383ffff */
[----:B------:R-:W-:Y:S05]  /*15f60*/  BRA `(.L_x_7731) ;  /* 0xfffffeb800907947 */ /* 0x000fea000383ffff */
.L_x_7571:
[----:B-1----:R1:W2:Y:S02]  /*15f70*/  SYNCS.PHASECHK.TRANS64.TRYWAIT P1, [R9+URZ+0x28830], R0 ;  /* 0x02883000090075a7 */ /* 0x0022a4000802017f */
[----:B--2---:R-:W-:Y:S05]  /*15f80*/  @!P1 NANOSLEEP.SYNCS 0x989680 ;  /* 0x009896800000995d */ /* 0x004fea0003900000 */
[----:B------:R-:W2:Y:S02]  /*15f90*/  @!P1 SYNCS.PHASECHK.TRANS64 P1, [R9+URZ+0x28830], R0 ;  /* 0x02883000090095a7 */ /* 0x000ea4000802007f */
[----:B--2---:R-:W-:Y:S05]  /*15fa0*/  @!P1 BRA `(.L_x_7571) ;  /* 0xfffffffc00f09947 */ /* 0x004fea000383ffff */
[----:B------:R-:W-:Y:S05]  /*15fb0*/  BRA `(.L_x_7570) ;  /* 0xfffffeb800ac7947 */ /* 0x000fea000383ffff */
.L_x_7588:
[----:B-1----:R-:W-:-:S04]  /*15fc0*/  IMAD.U32 R7, RZ, RZ, UR6 ;  /* 0x00000006ff077e24 */ /* 0x002fc8000f8e00ff */
[----:B------:R1:W2:Y:S03]  /*15fd0*/  SYNCS.PHASECHK.TRANS64.TRYWAIT P1, [R7+URZ+0x28830], R6 ;  /* 0x02883006070075a7 */ /* 0x0002a6000802017f */
[----:B--2---:R-:W-:Y:S05]  /*15fe0*/  @!P1 NANOSLEEP.SYNCS 0x989680 ;  /* 0x009896800000995d */ /* 0x004fea0003900000 */
[----:B------:R-:W2:Y:S02]  /*15ff0*/  @!P1 SYNCS.PHASECHK.TRANS64 P1, [R7+URZ+0x28830], R6 ;  /* 0x02883006070095a7 */ /* 0x000ea4000802007f */
[----:B--2---:R-:W-:Y:S05]  /*16000*/  @!P1 BRA `(.L_x_7588) ;  /* 0xfffffffc00ec9947 */ /* 0x004fea000383ffff */
[----:B------:R-:W-:Y:S05]  /*16010*/  BRA `(.L_x_7585) ;  /* 0xfffffef4008c7947 */ /* 0x000fea000383ffff */
.L_x_7592:
[----:B-1----:R-:W-:-:S04]  /*16020*/  IMAD.U32 R7, RZ, RZ, UR6 ;  /* 0x00000006ff077e24 */ /* 0x002fc8000f8e00ff */
[----:B------:R1:W2:Y:S03]  /*16030*/  SYNCS.PHASECHK.TRANS64.TRYWAIT P1, [R7+URZ+0x28850], R6 ;  /* 0x02885006070075a7 */ /* 0x0002a6000802017f */
[----:B--2---:R-:W-:Y:S05]  /*16040*/  @!P1 NANOSLEEP.SYNCS 0x989680 ;  /* 0x009896800000995d */ /* 0x004fea0003900000 */
[----:B------:R-:W2:Y:S02]  /*16050*/  @!P1 SYNCS.PHASECHK.TRANS64 P1, [R7+URZ+0x28850], R6 ;  /* 0x02885006070095a7 */ /* 0x000ea4000802007f */
[----:B--2---:R-:W-:Y:S05]  /*16060*/  @!P1 BRA `(.L_x_7592) ;  /* 0xfffffffc00ec9947 */ /* 0x004fea000383ffff */
[----:B------:R-:W-:Y:S05]  /*16070*/  BRA `(.L_x_7589) ;  /* 0xfffffef800587947 */ /* 0x000fea000383ffff */
.L_x_7611:
[----:B-1----:R-:W-:-:S04]  /*16080*/  IMAD.U32 R6, RZ, RZ, UR6 ;  /* 0x00000006ff067e24 */ /* 0x002fc8000f8e00ff */
[----:B------:R1:W2:Y:S03]  /*16090*/  SYNCS.PHASECHK.TRANS64.TRYWAIT P1, [R6+URZ+0x28830], R3 ;  /* 0x02883003060075a7 */ /* 0x0002a6000802017f */
[----:B--2---:R-:W-:Y:S05]  /*160a0*/  @!P1 NANOSLEEP.SYNCS 0x989680 ;  /* 0x009896800000995d */ /* 0x004fea0003900000 */
[----:B------:R-:W2:Y:S02]  /*160b0*/  @!P1 SYNCS.PHASECHK.TRANS64 P1, [R6+URZ+0x28830], R3 ;  /* 0x02883003060095a7 */ /* 0x000ea4000802007f */
[----:B--2---:R-:W-:Y:S05]  /*160c0*/  @!P1 BRA `(.L_x_7611) ;  /* 0xfffffffc00ec9947 */ /* 0x004fea000383ffff */
[----:B------:R-:W-:Y:S05]  /*160d0*/  BRA `(.L_x_7608) ;  /* 0xffffff30004c7947 */ /* 0x000fea000383ffff */
.L_x_7615:
[----:B-1----:R-:W-:-:S04]  /*160e0*/  IMAD.U32 R6, RZ, RZ, UR6 ;  /* 0x00000006ff067e24 */ /* 0x002fc8000f8e00ff */
[----:B------:R1:W2:Y:S03]  /*160f0*/  SYNCS.PHASECHK.TRANS64.TRYWAIT P1, [R6+URZ+0x28850], R3 ;  /* 0x02885003060075a7 */ /* 0x0002a6000802017f */
[----:B--2---:R-:W-:Y:S05]  /*16100*/  @!P1 NANOSLEEP.SYNCS 0x989680 ;  /* 0x009896800000995d */ /* 0x004fea0003900000 */
[----:B------:R-:W2:Y:S02]  /*16110*/  @!P1 SYNCS.PHASECHK.TRANS64 P1, [R6+URZ+0x28850], R3 ;  /* 0x02885003060095a7 */ /* 0x000ea4000802007f */
[----:B--2---:R-:W-:Y:S05]  /*16120*/  @!P1 BRA `(.L_x_7615) ;  /* 0xfffffffc00ec9947 */ /* 0x004fea000383ffff */
[----:B------:R-:W-:Y:S05]  /*16130*/  BRA `(.L_x_7612) ;  /* 0xffffff3400187947 */ /* 0x000fea000383ffff */
.L_x_7623:
[----:B-1----:R-:W-:-:S04]  /*16140*/  IMAD.U32 R7, RZ, RZ, UR6 ;  /* 0x00000006ff077e24 */ /* 0x002fc8000f8e00ff */
[----:B------:R1:W2:Y:S03]  /*16150*/  SYNCS.PHASECHK.TRANS64.TRYWAIT P1, [R7+URZ+0x28830], R6 ;  /* 0x02883006070075a7 */ /* 0x0002a6000802017f */
[----:B--2---:R-:W-:Y:S05]  /*16160*/  @!P1 NANOSLEEP.SYNCS 0x989680 ;  /* 0x009896800000995d */ /* 0x004fea0003900000 */
[----:B------:R-:W2:Y:S02]  /*16170*/  @!P1 SYNCS.PHASECHK.TRANS64 P1, [R7+URZ+0x28830], R6 ;  /* 0x02883006070095a7 */ /* 0x000ea4000802007f */
[----:B--2---:R-:W-:Y:S05]  /*16180*/  @!P1 BRA `(.L_x_7623) ;  /* 0xfffffffc00ec9947 */ /* 0x004fea000383ffff */
[----:B------:R-:W-:Y:S05]  /*16190*/  BRA `(.L_x_7620) ;  /* 0xffffff5800407947 */ /* 0x000fea000383ffff */
.L_x_7627:
[----:B-1----:R-:W-:-:S04]  /*161a0*/  IMAD.U32 R7, RZ, RZ, UR6 ;  /* 0x00000006ff077e24 */ /* 0x002fc8000f8e00ff */
[----:B------:R1:W2:Y:S03]  /*161b0*/  SYNCS.PHASECHK.TRANS64.TRYWAIT P1, [R7+URZ+0x28850], R6 ;  /* 0x02885006070075a7 */ /* 0x0002a6000802017f */
[----:B--2---:R-:W-:Y:S05]  /*161c0*/  @!P1 NANOSLEEP.SYNCS 0x989680 ;  /* 0x009896800000995d */ /* 0x004fea0003900000 */
[----:B------:R-:W2:Y:S02]  /*161d0*/  @!P1 SYNCS.PHASECHK.TRANS64 P1, [R7+URZ+0x28850], R6 ;  /* 0x02885006070095a7 */ /* 0x000ea4000802007f */
[----:B--2---:R-:W-:Y:S05]  /*161e0*/  @!P1 BRA `(.L_x_7627) ;  /* 0xfffffffc00ec9947 */ /* 0x004fea000383ffff */
[----:B------:R-:W-:Y:S05]  /*161f0*/  BRA `(.L_x_7624) ;  /* 0xffffff5c00007947 */ /* 0x000fea000383ffff */
.L_x_7642:
[----:B-1----:R-:W-:-:S04]  /*16200*/  IMAD.U32 R4, RZ, RZ, UR5 ;  /* 0x00000005ff047e24 */ /* 0x002fc8000f8e00ff */
[----:B------:R1:W2:Y:S03]  /*16210*/  SYNCS.PHASECHK.TRANS64.TRYWAIT P1, [R4+URZ+0x28850], R3 ;  /* 0x02885003040075a7 */ /* 0x0002a6000802017f */
[----:B--2---:R-:W-:Y:S05]  /*16220*/  @!P1 NANOSLEEP.SYNCS 0x989680 ;  /* 0x009896800000995d */ /* 0x004fea0003900000 */
[----:B------:R-:W2:Y:S02]  /*16230*/  @!P1 SYNCS.PHASECHK.TRANS64 P1, [R4+URZ+0x28850], R3 ;  /* 0x02885003040095a7 */ /* 0x000ea4000802007f */
[----:B--2---:R-:W-:Y:S05]  /*16240*/  @!P1 BRA `(.L_x_7642) ;  /* 0xfffffffc00ec9947 */ /* 0x004fea000383ffff */
[----:B------:R-:W-:Y:S05]  /*16250*/  BRA `(.L_x_7641) ;  /* 0xffffff90002c7947 */ /* 0x000fea000383ffff */
.L_x_7679:
        /* <DEDUP_REMOVED lines=10> */
.L_x_7732:
[----:B------:R-:W-:Y:S05]  /*16300*/  BRA `(.L_x_7733) ;  /* 0xffffffc800007947 */ /* 0x000fea000383ffff */
.L_x_7682:
[----:B0-----:R0:W1:Y:S02]  /*16310*/  SYNCS.PHASECHK.TRANS64.TRYWAIT P0, [R7+URZ+0x28840], R2 ;  /* 0x02884002070075a7 */ /* 0x001064000800017f */
[----:B-1----:R-:W-:Y:S05]  /*16320*/  @!P0 NANOSLEEP.SYNCS 0x989680 ;  /* 0x009896800000895d */ /* 0x002fea0003900000 */
[----:B------:R-:W1:Y:S02]  /*16330*/  @!P0 SYNCS.PHASECHK.TRANS64 P0, [R7+URZ+0x28840], R2 ;  /* 0x02884002070085a7 */ /* 0x000e64000800007f */
[----:B-1----:R-:W-:Y:S05]  /*16340*/  @!P0 BRA `(.L_x_7682) ;  /* 0xfffffffc00f08947 */ /* 0x002fea000383ffff */
[----:B------:R-:W-:Y:S05]  /*16350*/  BRA `(.L_x_7734) ;  /* 0xffffffc800f87947 */ /* 0x000fea000383ffff */
.L_x_7683:
        /* <DEDUP_REMOVED lines=8> */
.L_x_7736:
[----:B------:R-:W-:Y:S05]  /*163e0*/  BSYNC B0 ;  /* 0x0000000000007941 */ /* 0x000fea0003800000 */
.L_x_7735:
        /* <DEDUP_REMOVED lines=9> */
.L_x_7737:
        /* <DEDUP_REMOVED lines=8> */
.L_x_7738:
[----:B------:R-:W-:Y:S01]  /*16500*/  @!PT LDS RZ, [RZ] ;  /* 0x00000000fffff984 */ /* 0x000fe20000000800 */
[----:B------:R-:W-:Y:S01]  /*16510*/  @!PT LDS RZ, [RZ] ;  /* 0x00000000fffff984 */ /* 0x000fe20000000800 */
[----:B------:R-:W-:Y:S01]  /*16520*/  @!PT LDS RZ, [RZ] ;  /* 0x00000000fffff984 */ /* 0x000fe20000000800 */
[----:B------:R0:W-:Y:S04]  /*16530*/  @P0 LDGSTS.E.BYPASS.LTC128B.128 [R9+0x18400], desc[UR52][R2.64], !P3 ;  /* 0x1840000002090fae */ /* 0x0001e8000d901d74 */
[----:B------:R0:W-:Y:S01]  /*16540*/  @P0 LDGSTS.E.BYPASS.LTC128B.128 [R9+0x1c400], desc[UR52][R2.64+0x80], !P2 ;  /* 0x1c40008002090fae */ /* 0x0001e2000d101d74 */
[----:B------:R-:W-:Y:S01]  /*16550*/  ISETP.GE.AND P0, PT, R6, 0x11, PT ;  /* 0x000000110600780c */ /* 0x000fe20003f06270 */
[----:B------:R-:W-:-:S12]  /*16560*/  IMAD.MOV.U32 R13, RZ, RZ, R4 ;  /* 0x000000ffff0d7224 */ /* 0x000fd800078e0004 */
[----:B------:R-:W-:Y:S02]  /*16570*/  @P0 IMAD R25, R5, 0x2, R16 ;  /* 0x0000000205190824 */ /* 0x000fe400078e0210 */
[----:B0-----:R-:W-:-:S07]  /*16580*/  IMAD.MOV.U32 R8, RZ, RZ, R14 ;  /* 0x000000ffff087224 */ /* 0x001fce00078e000e */
[----:B------:R-:W-:Y:S05]  /*16590*/  WARPSYNC.COLLECTIVE R15, `(.L_x_7739) ;  /* 0x000000000f087348 */ /* 0x000fea0003c00000 */
[----:B------:R0:W1:Y:S02]  /*165a0*/  SHFL.IDX P6, R14, R13, R12, R11 ;  /* 0x0000000c0d0e7389 */ /* 0x00006400000c000b */
[----:B01----:R-:W-:Y:S01]  /*165b0*/  ENDCOLLECTIVE ;  /* 0x000000000000791b */ /* 0x003fe20003800000 */
.L_x_7739:
[----:B------:R-:W-:Y:S02]  /*165c0*/  IMAD.MOV.U32 R13, RZ, RZ, R0 ;  /* 0x000000ffff0d7224 */ /* 0x000fe400078e0000 */
[----:B------:R-:W-:Y:S01]  /*165d0*/  IMAD.MOV.U32 R12, RZ, RZ, 0x2 ;  /* 0x00000002ff0c7424 */ /* 0x000fe200078e00ff */
[----:B------:R-:W-:-:S05]  /*165e0*/  @P0 LEA R14, P1, R35, R14, 0x1 ;  /* 0x0000000e230e0211 */ /* 0x000fca00078208ff */
[----:B------:R-:W-:-:S08]  /*165f0*/  @P0 IMAD.MOV.U32 R2, RZ, RZ, R14 ;  /* 0x000000ffff020224 */ /* 0x000fd000078e000e */
[----:B------:R-:W-:Y:S05]  /*16600*/  WARPSYNC.COLLECTIVE R15, `(.L_x_7740) ;  /* 0x000000000f087348 */ /* 0x000fea0003c00000 */
[----:B------:R0:W1:Y:S02]  /*16610*/  SHFL.IDX P6, R14, R13, R12, R11 ;  /* 0x0000000c0d0e7389 */ /* 0x00006400000c000b */
[----:B01----:R-:W-:Y:S01]  /*16620*/  ENDCOLLECTIVE ;  /* 0x000000000000791b */ /* 0x003fe20003800000 */
.L_x_7740:
[----:B------:R-:W-:-:S04]  /*16630*/  @P0 IMAD.X R21, RZ, RZ, R8, P1 ;  /* 0x000000ffff150224 */ /* 0x000fc800008e0608 */
[----:B------:R-:W-:-:S05]  /*16640*/  @P0 IMAD.MOV.U32 R3, RZ, RZ, R21 ;  /* 0x000000ffff030224 */ /* 0x000fca00078e0015 */
[----:B------:R-:W-:Y:S01]  /*16650*/  @!PT LDS RZ, [RZ] ;  /* 0x00000000fffff984 */ /* 0x000fe20000000800 */
[----:B------:R-:W-:Y:S01]  /*16660*/  @!PT LDS RZ, [RZ] ;  /* 0x00000000fffff984 */ /* 0x000fe20000000800 */
[----:B------:R-:W-:Y:S01]  /*16670*/  @!PT LDS RZ, [RZ] ;  /* 0x00000000fffff984 */ /* 0x000fe20000000800 */
        /* <DEDUP_REMOVED lines=8> */
.L_x_7741:
        /* <DEDUP_REMOVED lines=8> */
.L_x_7742:
        /* <DEDUP_REMOVED lines=13> */
.L_x_7743:
        /* <DEDUP_REMOVED lines=8> */
.L_x_7744:
        /* <DEDUP_REMOVED lines=13> */
.L_x_7745:
        /* <DEDUP_REMOVED lines=8> */
.L_x_7746:
        /* <DEDUP_REMOVED lines=13> */
.L_x_7747:
        /* <DEDUP_REMOVED lines=8> */
.L_x_7748:
        /* <DEDUP_REMOVED lines=13> */
.L_x_7749:
        /* <DEDUP_REMOVED lines=8> */
.L_x_7750:
        /* <DEDUP_REMOVED lines=8> */
[----:B------:R-:W-:-:S07]  /*16d40*/  IMAD.MOV.U32 R8, RZ, RZ, R14 ;  /* 0x000000ffff087224 */ /* 0x000fce00078e000e */
[----:B0-----:R-:W-:Y:S05]  /*16d50*/  WARPSYNC.COLLECTIVE R15, `(.L_x_7751) ;  /* 0x000000000f087348 */ /* 0x001fea0003c00000 */
[----:B------:R1:W2:Y:S02]  /*16d60*/  SHFL.IDX P6, R14, R13, R12, R11 ;  /* 0x0000000c0d0e7389 */ /* 0x0002a400000c000b */
[----:B012---:R-:W-:Y:S01]  /*16d70*/  ENDCOLLECTIVE ;  /* 0x000000000000791b */ /* 0x007fe20003800000 */
.L_x_7751:
[----:B------:R-:W-:Y:S05]  /*16d80*/  BRA `(.L_x_7752) ;  /* 0xffffffc400ec7947 */ /* 0x000fea000383ffff */
.L_x_7688:
        /* <DEDUP_REMOVED lines=8> */
.L_x_7753:
[C---:B------:R-:W-:Y:S01]  /*16e10*/  VIADD R6, R5.reuse, 0x10 ;  /* 0x0000001005067836 */ /* 0x040fe20000000000 */
[----:B------:R-:W-:Y:S01]  /*16e20*/  ISETP.GE.AND P0, PT, R5, UR38, PT ;  /* 0x0000002605007c0c */ /* 0x000fe2000bf06270 */
[----:B------:R-:W-:Y:S02]  /*16e30*/  IMAD.MOV.U32 R13, RZ, RZ, R0 ;  /* 0x000000ffff0d7224 */ /* 0x000fe400078e0000 */
[----:B------:R-:W-:-:S10]  /*16e40*/  IMAD.MOV.U32 R2, RZ, RZ, R14 ;  /* 0x000000ffff027224 */ /* 0x000fd400078e000e */
[----:B------:R-:W-:Y:S05]  /*16e50*/  WARPSYNC.COLLECTIVE R15, `(.L_x_7754) ;  /* 0x000000000f087348 */ /* 0x000fea0003c00000 */
[----:B------:R0:W1:Y:S02]  /*16e60*/  SHFL.IDX P6, R14, R13, R12, R11 ;  /* 0x0000000c0d0e7389 */ /* 0x00006400000c000b */
[----:B01----:R-:W-:Y:S01]  /*16e70*/  ENDCOLLECTIVE ;  /* 0x000000000000791b */ /* 0x003fe20003800000 */
.L_x_7754:
        /* <DEDUP_REMOVED lines=8> */
.L_x_7755:
[----:B------:R-:W-:Y:S01]  /*16f00*/  @!PT LDS RZ, [RZ] ;  /* 0x00000000fffff984 */ /* 0x000fe20000000800 */
[----:B------:R-:W-:Y:S01]  /*16f10*/  @!PT LDS RZ, [RZ] ;  /* 0x00000000fffff984 */ /* 0x000fe20000000800 */
[----:B------:R-:W-:Y:S01]  /*16f20*/  @!PT LDS RZ, [RZ] ;  /* 0x00000000fffff984 */ /* 0x000fe20000000800 */
[----:B------:R0:W-:Y:S04]  /*16f30*/  @!P0 LDGSTS.E.BYPASS.LTC128B.128 [R33+0x10400], desc[UR52][R2.64], !P4 ;  /* 0x1040000002218fae */ /* 0x0001e8000e101d74 */
[----:B------:R0:W-:Y:S01]  /*16f40*/  @!P0 LDGSTS.E.BYPASS.LTC128B.128 [R33+0x14400], desc[UR52][R2.64+0x80], !P5 ;  /* 0x1440008002218fae */ /* 0x0001e2000e901d74 */
[----:B------:R-:W-:Y:S01]  /*16f50*/  ISETP.GE.AND P0, PT, R6, UR38, PT ;  /* 0x0000002606007c0c */ /* 0x000fe2000bf06270 */
[----:B------:R-:W-:Y:S02]  /*16f60*/  IMAD.MOV.U32 R13, RZ, RZ, R0 ;  /* 0x000000ffff0d7224 */ /* 0x000fe400078e0000 */
[----:B------:R-:W-:-:S10]  /*16f70*/  IMAD.MOV.U32 R6, RZ, RZ, R14 ;  /* 0x000000ffff067224 */ /* 0x000fd400078e000e */
[----:B0-----:R-:W-:Y:S05]  /*16f80*/  WARPSYNC.COLLECTIVE R15, `(.L_x_7756) ;  /* 0x000000000f087348 */ /* 0x001fea0003c00000 */
[----:B------:R1:W2:Y:S02]  /*16f90*/  SHFL.IDX P6, R14, R13, R12, R11 ;  /* 0x0000000c0d0e7389 */ /* 0x0002a400000c000b */
[----:B012---:R-:W-:Y:S01]  /*16fa0*/  ENDCOLLECTIVE ;  /* 0x000000000000791b */ /* 0x007fe20003800000 */
.L_x_7756:
[----:B------:R-:W-:Y:S02]  /*16fb0*/  IMAD.MOV.U32 R13, RZ, RZ, R4 ;  /* 0x000000ffff0d7224 */ /* 0x000fe400078e0004 */
[----:B------:R-:W-:Y:S01]  /*16fc0*/  IMAD.MOV.U32 R12, RZ, RZ, 0x2 ;  /* 0x00000002ff0c7424 */ /* 0x000fe200078e00ff */
[----:B------:R-:W-:-:S05]  /*16fd0*/  @!P0 LEA R14, P1, R35, R14, 0x1 ;  /* 0x0000000e230e8211 */ /* 0x000fca00078208ff */
[----:B------:R-:W-:-:S08]  /*16fe0*/  @!P0 IMAD.MOV.U32 R2, RZ, RZ, R14 ;  /* 0x000000ffff028224 */ /* 0x000fd000078e000e */
[----:B------:R-:W-:Y:S05]  /*16ff0*/  WARPSYNC.COLLECTIVE R15, `(.L_x_7757) ;  /* 0x000000000f087348 */ /* 0x000fea0003c00000 */
[----:B------:R0:W1:Y:S02]  /*17000*/  SHFL.IDX P6, R14, R13, R12, R11 ;  /* 0x0000000c0d0e7389 */ /* 0x00006400000c000b */
[----:B01----:R-:W-:Y:S01]  /*17010*/  ENDCOLLECTIVE ;  /* 0x000000000000791b */ /* 0x003fe20003800000 */
.L_x_7757:
        /* <DEDUP_REMOVED lines=14> */
.L_x_7758:
[----:B------:R-:W-:Y:S02]  /*17100*/  IMAD.MOV.U32 R13, RZ, RZ, R4 ;  /* 0x000000ffff0d7224 */ /* 0x000fe400078e0004 */
[----:B------:R-:W-:Y:S01]  /*17110*/  IMAD.MOV.U32 R12, RZ, RZ, 0x3 ;  /* 0x00000003ff0c7424 */ /* 0x000fe200078e00ff */
[----:B------:R-:W-:-:S05]  /*17120*/  @!P0 LEA R14, P1, R35, R14, 0x1 ;  /* 0x0000000e230e8211 */ /* 0x000fca00078208ff */
[----:B------:R-:W-:-:S08]  /*17130*/  @!P0 IMAD.MOV.U32 R2, RZ, RZ, R14 ;  /* 0x000000ffff028224 */ /* 0x000fd000078e000e */
[----:B------:R-:W-:Y:S05]  /*17140*/  WARPSYNC.COLLECTIVE R15, `(.L_x_7759) ;  /* 0x000000000f087348 */ /* 0x000fea0003c00000 */
[----:B------:R0:W1:Y:S02]  /*17150*/  SHFL.IDX P6, R14, R13, R12, R11 ;  /* 0x0000000c0d0e7389 */ /* 0x00006400000c000b */
[----:B01----:R-:W-:Y:S01]  /*17160*/  ENDCOLLECTIVE ;  /* 0x000000000000791b */ /* 0x003fe20003800000 */
.L_x_7759:
        /* <DEDUP_REMOVED lines=14> */
.L_x_7760:
[----:B------:R-:W-:Y:S02]  /*17250*/  IMAD.MOV.U32 R13, RZ, RZ, R4 ;  /* 0x000000ffff0d7224 */ /* 0x000fe400078e0004 */
[----:B------:R-:W-:Y:S01]  /*17260*/  IMAD.MOV.U32 R12, RZ, RZ, 0x4 ;  /* 0x00000004ff0c7424 */ /* 0x000fe200078e00ff */
[----:B------:R-:W-:-:S05]  /*17270*/  @!P0 LEA R14, P1, R35, R14, 0x1 ;  /* 0x0000000e230e8211 */ /* 0x000fca00078208ff */
[----:B------:R-:W-:-:S08]  /*17280*/  @!P0 IMAD.MOV.U32 R2, RZ, RZ, R14 ;  /* 0x000000ffff028224 */ /* 0x000fd000078e000e */
[----:B------:R-:W-:Y:S05]  /*17290*/  WARPSYNC.COLLECTIVE R15, `(.L_x_7761) ;  /* 0x000000000f087348 */ /* 0x000fea0003c00000 */
[----:B------:R0:W1:Y:S02]  /*172a0*/  SHFL.IDX P6, R14, R13, R12, R11 ;  /* 0x0000000c0d0e7389 */ /* 0x00006400000c000b */
[----:B01----:R-:W-:Y:S01]  /*172b0*/  ENDCOLLECTIVE ;  /* 0x000000000000791b */ /* 0x003fe20003800000 */
.L_x_7761:
        /* <DEDUP_REMOVED lines=14> */
.L_x_7762:
[----:B------:R-:W-:Y:S02]  /*173a0*/  IMAD.MOV.U32 R13, RZ, RZ, R4 ;  /* 0x000000ffff0d7224 */ /* 0x000fe400078e0004 */
[----:B------:R-:W-:Y:S01]  /*173b0*/  IMAD.MOV.U32 R12, RZ, RZ, 0x5 ;  /* 0x00000005ff0c7424 */ /* 0x000fe200078e00ff */
[----:B------:R-:W-:-:S05]  /*173c0*/  @!P0 LEA R14, P1, R35, R14, 0x1 ;  /* 0x0000000e230e8211 */ /* 0x000fca00078208ff */
[----:B------:R-:W-:-:S08]  /*173d0*/  @!P0 IMAD.MOV.U32 R2, RZ, RZ, R14 ;  /* 0x000000ffff028224 */ /* 0x000fd000078e000e */
[----:B------:R-:W-:Y:S05]  /*173e0*/  WARPSYNC.COLLECTIVE R15, `(.L_x_7763) ;  /* 0x000000000f087348 */ /* 0x000fea0003c00000 */
[----:B------:R0:W1:Y:S02]  /*173f0*/  SHFL.IDX P6, R14, R13, R12, R11 ;  /* 0x0000000c0d0e7389 */ /* 0x00006400000c000b */
[----:B01----:R-:W-:Y:S01]  /*17400*/  ENDCOLLECTIVE ;  /* 0x000000000000791b */ /* 0x003fe20003800000 */
.L_x_7763:
        /* <DEDUP_REMOVED lines=14> */
.L_x_7764:
[----:B------:R-:W-:Y:S02]  /*174f0*/  IMAD.MOV.U32 R13, RZ, RZ, R4 ;  /* 0x000000ffff0d7224 */ /* 0x000fe400078e0004 */
[----:B------:R-:W-:Y:S01]  /*17500*/  IMAD.MOV.U32 R12, RZ, RZ, 0x6 ;  /* 0x00000006ff0c7424 */ /* 0x000fe200078e00ff */
[----:B------:R-:W-:-:S05]  /*17510*/  @!P0 LEA R14, P1, R35, R14, 0x1 ;  /* 0x0000000e230e8211 */ /* 0x000fca00078208ff */
[----:B------:R-:W-:-:S08]  /*17520*/  @!P0 IMAD.MOV.U32 R2, RZ, RZ, R14 ;  /* 0x000000ffff028224 */ /* 0x000fd000078e000e */
[----:B------:R-:W-:Y:S05]  /*17530*/  WARPSYNC.COLLECTIVE R15, `(.L_x_7765) ;  /* 0x000000000f087348 */ /* 0x000fea0003c00000 */
[----:B------:R0:W1:Y:S02]  /*17540*/  SHFL.IDX P6, R14, R13, R12, R11 ;  /* 0x0000000c0d0e7389 */ /* 0x00006400000c000b */
[----:B01----:R-:W-:Y:S01]  /*17550*/  ENDCOLLECTIVE ;  /* 0x000000000000791b */ /* 0x003fe20003800000 */
.L_x_7765:
        /* <DEDUP_REMOVED lines=14> */
.L_x_7766:
[----:B------:R-:W-:Y:S02]  /*17640*/  IMAD.MOV.U32 R13, RZ, RZ, R4 ;  /* 0x000000ffff0d7224 */ /* 0x000fe400078e0004 */
[----:B------:R-:W-:Y:S01]  /*17650*/  IMAD.MOV.U32 R12, RZ, RZ, 0x7 ;  /* 0x00000007ff0c7424 */ /* 0x000fe200078e00ff */
[----:B------:R-:W-:-:S05]  /*17660*/  @!P0 LEA R14, P1, R35, R14, 0x1 ;  /* 0x0000000e230e8211 */ /* 0x000fca00078208ff */
[----:B------:R-:W-:-:S08]  /*17670*/  @!P0 IMAD.MOV.U32 R2, RZ, RZ, R14 ;  /* 0x000000ffff028224 */ /* 0x000fd000078e000e */
[----:B------:R-:W-:Y:S05]  /*17680*/  WARPSYNC.COLLECTIVE R15, `(.L_x_7767) ;  /* 0x000000000f087348 */ /* 0x000fea0003c00000 */
[----:B------:R0:W1:Y:S02]  /*17690*/  SHFL.IDX P6, R14, R13, R12, R11 ;  /* 0x0000000c0d0e7389 */ /* 0x00006400000c000b */
[----:B01----:R-:W-:Y:S01]  /*176a0*/  ENDCOLLECTIVE ;  /* 0x000000000000791b */ /* 0x003fe20003800000 */
.L_x_7767:
[----:B------:R-:W-:-:S04]  /*176b0*/  @!P0 IMAD.X R7, RZ, RZ, R6, P1 ;  /* 0x000000ffff078224 */ /* 0x000fc800008e0606 */
[----:B------:R-:W-:-:S05]  /*176c0*/  @!P0 IMAD.MOV.U32 R3, RZ, RZ, R7 ;  /* 0x000000ffff038224 */ /* 0x000fca00078e0007 */
[----:B------:R-:W-:Y:S01]  /*176d0*/  @!PT LDS RZ, [RZ] ;  /* 0x00000000fffff984 */ /* 0x000fe20000000800 */
[----:B------:R-:W-:Y:S01]  /*176e0*/  @!PT LDS RZ, [RZ] ;  /* 0x00000000fffff984 */ /* 0x000fe20000000800 */
[----:B------:R-:W-:Y:S01]  /*176f0*/  @!PT LDS RZ, [RZ] ;  /* 0x00000000fffff984 */ /* 0x000fe20000000800 */
[----:B------:R0:W-:Y:S01]  /*17700*/  @!P0 LDGSTS.E.BYPASS.LTC128B.128 [R33+0x13400], desc[UR52][R2.64], !P4 ;  /* 0x1340000002218fae */ /* 0x0001e2000e101d74 */
[----:B------:R-:W-:-:S03]  /*17710*/  IMAD.MOV.U32 R13, RZ, RZ, R0 ;  /* 0x000000ffff0d7224 */ /* 0x000fc600078e0000 */
[----:B------:R0:W-:Y:S01]  /*17720*/  @!P0 LDGSTS.E.BYPASS.LTC128B.128 [R33+0x17400], desc[UR52][R2.64+0x80], !P5 ;  /* 0x1740008002218fae */ /* 0x0001e2000e901d74 */
[----:B------:R-:W-:-:S07]  /*17730*/  IMAD.MOV.U32 R6, RZ, RZ, R14 ;  /* 0x000000ffff067224 */ /* 0x000fce00078e000e */
[----:B0-----:R-:W-:Y:S05]  /*17740*/  WARPSYNC.COLLECTIVE R15, `(.L_x_7768) ;  /* 0x000000000f087348 */ /* 0x001fea0003c00000 */
[----:B------:R1:W2:Y:S02]  /*17750*/  SHFL.IDX P6, R14, R13, R12, R11 ;  /* 0x0000000c0d0e7389 */ /* 0x0002a400000c000b */
[----:B012---:R-:W-:Y:S01]  /*17760*/  ENDCOLLECTIVE ;  /* 0x000000000000791b */ /* 0x007fe20003800000 */
.L_x_7768:
[----:B------:R-:W-:Y:S05]  /*17770*/  BRA `(.L_x_7769) ;  /* 0xffffffc8000c7947 */ /* 0x000fea000383ffff */
.L_x_7691:
[----:B0-----:R0:W1:Y:S02]  /*17780*/  SYNCS.PHASECHK.TRANS64.TRYWAIT P0, [R16+URZ+0x28820], R3 ;  /* 0x02882003100075a7 */ /* 0x001064000800017f */
[----:B-1----:R-:W-:Y:S05]  /*17790*/  @!P0 NANOSLEEP.SYNCS 0x989680 ;  /* 0x009896800000895d */ /* 0x002fea0003900000 */
[----:B------:R-:W1:Y:S02]  /*177a0*/  @!P0 SYNCS.PHASECHK.TRANS64 P0, [R16+URZ+0x28820], R3 ;  /* 0x02882003100085a7 */ /* 0x000e64000800007f */
[----:B-1----:R-:W-:Y:S05]  /*177b0*/  @!P0 BRA `(.L_x_7691) ;  /* 0xfffffffc00f08947 */ /* 0x002fea000383ffff */
[----:B------:R-:W-:Y:S05]  /*177c0*/  BRA `(.L_x_7770) ;  /* 0xffffffc800647947 */ /* 0x000fea000383ffff */
.L_x_7695:
[----:B0-----:R0:W1:Y:S02]  /*177d0*/  SYNCS.PHASECHK.TRANS64.TRYWAIT P0, [R6+URZ+0x28840], R3 ;  /* 0x02884003060075a7 */ /* 0x001064000800017f */
[----:B-1----:R-:W-:Y:S05]  /*177e0*/  @!P0 NANOSLEEP.SYNCS 0x989680 ;  /* 0x009896800000895d */ /* 0x002fea0003900000 */
[----:B------:R-:W1:Y:S02]  /*177f0*/  @!P0 SYNCS.PHASECHK.TRANS64 P0, [R6+URZ+0x28840], R3 ;  /* 0x02884003060085a7 */ /* 0x000e64000800007f */
[----:B-1----:R-:W-:Y:S05]  /*17800*/  @!P0 BRA `(.L_x_7695) ;  /* 0xfffffffc00f08947 */ /* 0x002fea000383ffff */
[----:B------:R-:W-:Y:S05]  /*17810*/  BRA `(.L_x_7771) ;  /* 0xffffffcc00247947 */ /* 0x000fea000383ffff */
.L_x_7696:
        /* <DEDUP_REMOVED lines=8> */
.L_x_7773:
[----:B------:R-:W-:Y:S05]  /*178a0*/  BSYNC B1 ;  /* 0x0000000000017941 */ /* 0x000fea0003800000 */
.L_x_7772:
        /* <DEDUP_REMOVED lines=9> */
.L_x_7774:
[----:B------:R-:W-:Y:S02]  /*17940*/  IMAD R7, R7, 0x2, R16 ;  /* 0x0000000207077824 */ /* 0x000fe400078e0210 */
[----:B------:R-:W-:Y:S02]  /*17950*/  IMAD.MOV.U32 R13, RZ, RZ, R9 ;  /* 0x000000ffff0d7224 */ /* 0x000fe400078e0009 */
[----:B------:R-:W-:Y:S02]  /*17960*/  IMAD.MOV.U32 R12, RZ, RZ, 0x1 ;  /* 0x00000001ff0c7424 */ /* 0x000fe400078e00ff */
[----:B------:R-:W-:-:S07]  /*17970*/  IMAD.MOV.U32 R2, RZ, RZ, R14 ;  /* 0x000000ffff027224 */ /* 0x000fce00078e000e */
[----:B------:R-:W-:Y:S05]  /*17980*/  WARPSYNC.COLLECTIVE R15, `(.L_x_7775) ;  /* 0x000000000f087348 */ /* 0x000fea0003c00000 */
[----:B------:R0:W1:Y:S02]  /*17990*/  SHFL.IDX P6, R14, R13, R12, R11 ;  /* 0x0000000c0d0e7389 */ /* 0x00006400000c000b */
[----:B01----:R-:W-:Y:S01]  /*179a0*/  ENDCOLLECTIVE ;  /* 0x000000000000791b */ /* 0x003fe20003800000 */
.L_x_7775:
        /* <DEDUP_REMOVED lines=12> */
.L_x_7776:
[----:B------:R-:W-:Y:S02]  /*17a70*/  IMAD.MOV.U32 R13, RZ, RZ, R9 ;  /* 0x000000ffff0d7224 */ /* 0x000fe400078e0009 */
[----:B------:R-:W-:Y:S02]  /*17a80*/  IMAD.MOV.U32 R12, RZ, RZ, 0x2 ;  /* 0x00000002ff0c7424 */ /* 0x000fe400078e00ff */
[----:B------:R-:W-:-:S07]  /*17a90*/  IMAD.MOV.U32 R2, RZ, RZ, R14 ;  /* 0x000000ffff027224 */ /* 0x000fce00078e000e */
[----:B------:R-:W-:Y:S05]  /*17aa0*/  WARPSYNC.COLLECTIVE R15, `(.L_x_7777) ;  /* 0x000000000f087348 */ /* 0x000fea0003c00000 */
[----:B------:R0:W1:Y:S02]  /*17ab0*/  SHFL.IDX P6, R14, R13, R12, R11 ;  /* 0x0000000c0d0e7389 */ /* 0x00006400000c000b */
[----:B01----:R-:W-:Y:S01]  /*17ac0*/  ENDCOLLECTIVE ;  /* 0x000000000000791b */ /* 0x003fe20003800000 */
.L_x_7777:
        /* <DEDUP_REMOVED lines=12> */
.L_x_7778:
[----:B------:R-:W-:Y:S02]  /*17b90*/  IMAD.MOV.U32 R13, RZ, RZ, R9 ;  /* 0x000000ffff0d7224 */ /* 0x000fe400078e0009 */
[----:B------:R-:W-:Y:S02]  /*17ba0*/  IMAD.MOV.U32 R12, RZ, RZ, 0x3 ;  /* 0x00000003ff0c7424 */ /* 0x000fe400078e00ff */
[----:B------:R-:W-:-:S07]  /*17bb0*/  IMAD.MOV.U32 R2, RZ, RZ, R14 ;  /* 0x000000ffff027224 */ /* 0x000fce00078e000e */
[----:B------:R-:W-:Y:S05]  /*17bc0*/  WARPSYNC.COLLECTIVE R15, `(.L_x_7779) ;  /* 0x000000000f087348 */ /* 0x000fea0003c00000 */
[----:B------:R0:W1:Y:S02]  /*17bd0*/  SHFL.IDX P6, R14, R13, R12, R11 ;  /* 0x0000000c0d0e7389 */ /* 0x00006400000c000b */
[----:B01----:R-:W-:Y:S01]  /*17be0*/  ENDCOLLECTIVE ;  /* 0x000000000000791b */ /* 0x003fe20003800000 */
.L_x_7779:
        /* <DEDUP_REMOVED lines=12> */
.L_x_7780:
[----:B------:R-:W-:Y:S02]  /*17cb0*/  IMAD.MOV.U32 R13, RZ, RZ, R9 ;  /* 0x000000ffff0d7224 */ /* 0x000fe400078e0009 */
[----:B------:R-:W-:Y:S02]  /*17cc0*/  IMAD.MOV.U32 R12, RZ, RZ, 0x4 ;  /* 0x00000004ff0c7424 */ /* 0x000fe400078e00ff */
[----:B------:R-:W-:-:S07]  /*17cd0*/  IMAD.MOV.U32 R2, RZ, RZ, R14 ;  /* 0x000000ffff027224 */ /* 0x000fce00078e000e */
[----:B------:R-:W-:Y:S05]  /*17ce0*/  WARPSYNC.COLLECTIVE R15, `(.L_x_7781) ;  /* 0x000000000f087348 */ /* 0x000fea0003c00000 */
[----:B------:R0:W1:Y:S02]  /*17cf0*/  SHFL.IDX P6, R14, R13, R12, R11 ;  /* 0x0000000c0d0e7389 */ /* 0x00006400000c000b */
[----:B01----:R-:W-:Y:S01]  /*17d00*/  ENDCOLLECTIVE ;  /* 0x000000000000791b */ /* 0x003fe20003800000 */
.L_x_7781:
        /* <DEDUP_REMOVED lines=12> */
.L_x_7782:
[----:B------:R-:W-:Y:S02]  /*17dd0*/  IMAD.MOV.U32 R13, RZ, RZ, R9 ;  /* 0x000000ffff0d7224 */ /* 0x000fe400078e0009 */
[----:B------:R-:W-:Y:S02]  /*17de0*/  IMAD.MOV.U32 R12, RZ, RZ, 0x5 ;  /* 0x00000005ff0c7424 */ /* 0x000fe400078e00ff */
[----:B------:R-:W-:-:S07]  /*17df0*/  IMAD.MOV.U32 R2, RZ, RZ, R14 ;  /* 0x000000ffff027224 */ /* 0x000fce00078e000e */
[----:B------:R-:W-:Y:S05]  /*17e00*/  WARPSYNC.COLLECTIVE R15, `(.L_x_7783) ;  /* 0x000000000f087348 */ /* 0x000fea0003c00000 */
[----:B------:R0:W1:Y:S02]  /*17e10*/  SHFL.IDX P6, R14, R13, R12, R11 ;  /* 0x0000000c0d0e7389 */ /* 0x00006400000c000b */
[----:B01----:R-:W-:Y:S01]  /*17e20*/  ENDCOLLECTIVE ;  /* 0x000000000000791b */ /* 0x003fe20003800000 */
.L_x_7783:
        /* <DEDUP_REMOVED lines=12> */
.L_x_7784:
[----:B------:R-:W-:Y:S02]  /*17ef0*/  IMAD.MOV.U32 R13, RZ, RZ, R9 ;  /* 0x000000ffff0d7224 */ /* 0x000fe400078e0009 */
[----:B------:R-:W-:Y:S02]  /*17f00*/  IMAD.MOV.U32 R12, RZ, RZ, 0x6 ;  /* 0x00000006ff0c7424 */ /* 0x000fe400078e00ff */
[----:B------:R-:W-:-:S07]  /*17f10*/  IMAD.MOV.U32 R2, RZ, RZ, R14 ;  /* 0x000000ffff027224 */ /* 0x000fce00078e000e */
[----:B------:R-:W-:Y:S05]  /*17f20*/  WARPSYNC.COLLECTIVE R15, `(.L_x_7785) ;  /* 0x000000000f087348 */ /* 0x000fea0003c00000 */
[----:B------:R0:W1:Y:S02]  /*17f30*/  SHFL.IDX P6, R14, R13, R12, R11 ;  /* 0x0000000c0d0e7389 */ /* 0x00006400000c000b */
[----:B01----:R-:W-:Y:S01]  /*17f40*/  ENDCOLLECTIVE ;  /* 0x000000000000791b */ /* 0x003fe20003800000 */
.L_x_7785:
        /* <DEDUP_REMOVED lines=12> */
.L_x_7786:
[----:B------:R-:W-:Y:S02]  /*18010*/  IMAD.MOV.U32 R13, RZ, RZ, R9 ;  /* 0x000000ffff0d7224 */ /* 0x000fe400078e0009 */
[----:B------:R-:W-:Y:S02]  /*18020*/  IMAD.MOV.U32 R12, RZ, RZ, 0x7 ;  /* 0x00000007ff0c7424 */ /* 0x000fe400078e00ff */
[----:B------:R-:W-:-:S07]  /*18030*/  IMAD.MOV.U32 R2, RZ, RZ, R14 ;  /* 0x000000ffff027224 */ /* 0x000fce00078e000e */
[----:B------:R-:W-:Y:S05]  /*18040*/  WARPSYNC.COLLECTIVE R15, `(.L_x_7787) ;  /* 0x000000000f087348 */ /* 0x000fea0003c00000 */
[----:B------:R0:W1:Y:S02]  /*18050*/  SHFL.IDX P6, R14, R13, R12, R11 ;  /* 0x0000000c0d0e7389 */ /* 0x00006400000c000b */
[----:B01----:R-:W-:Y:S01]  /*18060*/  ENDCOLLECTIVE ;  /* 0x000000000000791b */ /* 0x003fe20003800000 */
.L_x_7787:
        /* <DEDUP_REMOVED lines=8> */
[----:B------:R-:W-:-:S07]  /*180f0*/  IMAD.MOV.U32 R9, RZ, RZ, R14 ;  /* 0x000000ffff097224 */ /* 0x000fce00078e000e */
[----:B0-----:R-:W-:Y:S05]  /*18100*/  WARPSYNC.COLLECTIVE R15, `(.L_x_7788) ;  /* 0x000000000f087348 */ /* 0x001fea0003c00000 */
[----:B------:R1:W2:Y:S02]  /*18110*/  SHFL.IDX P6, R14, R13, R12, R11 ;  /* 0x0000000c0d0e7389 */ /* 0x0002a400000c000b */
[----:B012---:R-:W-:Y:S01]  /*18120*/  ENDCOLLECTIVE ;  /* 0x000000000000791b */ /* 0x007fe20003800000 */
.L_x_7788:
[----:B------:R-:W-:Y:S05]  /*18130*/  BRA `(.L_x_7789) ;  /* 0xffffffc400f87947 */ /* 0x000fea000383ffff */
.L_x_7701:
[----:B0-----:R0:W1:Y:S02]  /*18140*/  SYNCS.PHASECHK.TRANS64.TRYWAIT P0, [R6+URZ+0x28860], R3 ;  /* 0x02886003060075a7 */ /* 0x001064000800017f */
[----:B-1----:R-:W-:Y:S05]  /*18150*/  @!P0 NANOSLEEP.SYNCS 0x989680 ;  /* 0x009896800000895d */ /* 0x002fea0003900000 */
[----:B------:R-:W1:Y:S02]  /*18160*/  @!P0 SYNCS.PHASECHK.TRANS64 P0, [R6+URZ+0x28860], R3 ;  /* 0x02886003060085a7 */ /* 0x000e64000800007f */
[----:B-1----:R-:W-:Y:S05]  /*18170*/  @!P0 BRA `(.L_x_7701) ;  /* 0xfffffffc00f08947 */ /* 0x002fea000383ffff */
[----:B------:R-:W-:Y:S05]  /*18180*/  BRA `(.L_x_7790) ;  /* 0xffffffc800547947 */ /* 0x000fea000383ffff */
.L_x_7702:
        /* <DEDUP_REMOVED lines=8> */
.L_x_7792:
[----:B------:R-:W-:Y:S05]  /*18210*/  BSYNC B1 ;  /* 0x0000000000017941 */ /* 0x000fea0003800000 */
.L_x_7791:
        /* <DEDUP_REMOVED lines=9> */
.L_x_7793:
[----:B------:R-:W-:Y:S02]  /*182b0*/  IMAD.MOV.U32 R13, RZ, RZ, R18 ;  /* 0x000000ffff0d7224 */ /* 0x000fe400078e0012 */
[----:B------:R-:W-:Y:S01]  /*182c0*/  IMAD.MOV.U32 R12, RZ, RZ, 0x1 ;  /* 0x00000001ff0c7424 */ /* 0x000fe200078e00ff */
[----:B------:R-:W-:-:S13]  /*182d0*/  IADD3 R2, P0, R14, R5, RZ ;  /* 0x000000050e027210 */ /* 0x000fda0007f1e0ff */
[----:B------:R-:W-:Y:S05]  /*182e0*/  WARPSYNC.COLLECTIVE R15, `(.L_x_7794) ;  /* 0x000000000f087348 */ /* 0x000fea0003c00000 */
[----:B------:R0:W1:Y:S02]  /*182f0*/  SHFL.IDX P6, R14, R13, R12, R11 ;  /* 0x0000000c0d0e7389 */ /* 0x00006400000c000b */
[----:B01----:R-:W-:Y:S01]  /*18300*/  ENDCOLLECTIVE ;  /* 0x000000000000791b */ /* 0x003fe20003800000 */
.L_x_7794:
        /* <DEDUP_REMOVED lines=13> */
.L_x_7795:
[----:B------:R-:W-:Y:S02]  /*183e0*/  IMAD.MOV.U32 R13, RZ, RZ, R18 ;  /* 0x000000ffff0d7224 */ /* 0x000fe400078e0012 */
[----:B------:R-:W-:Y:S01]  /*183f0*/  IMAD.MOV.U32 R12, RZ, RZ, 0x2 ;  /* 0x00000002ff0c7424 */ /* 0x000fe200078e00ff */
[----:B------:R-:W-:-:S13]  /*18400*/  IADD3 R2, P0, R14, R5, RZ ;  /* 0x000000050e027210 */ /* 0x000fda0007f1e0ff */
[----:B------:R-:W-:Y:S05]  /*18410*/  WARPSYNC.COLLECTIVE R15, `(.L_x_7796) ;  /* 0x000000000f087348 */ /* 0x000fea0003c00000 */
[----:B------:R0:W1:Y:S02]  /*18420*/  SHFL.IDX P6, R14, R13, R12, R11 ;  /* 0x0000000c0d0e7389 */ /* 0x00006400000c000b */
[----:B01----:R-:W-:Y:S01]  /*18430*/  ENDCOLLECTIVE ;  /* 0x000000000000791b */ /* 0x003fe20003800000 */
.L_x_7796:
        /* <DEDUP_REMOVED lines=13> */
.L_x_7797:
[----:B------:R-:W-:Y:S02]  /*18510*/  IMAD.MOV.U32 R13, RZ, RZ, R18 ;  /* 0x000000ffff0d7224 */ /* 0x000fe400078e0012 */
[----:B------:R-:W-:Y:S01]  /*18520*/  IMAD.MOV.U32 R12, RZ, RZ, 0x3 ;  /* 0x00000003ff0c7424 */ /* 0x000fe200078e00ff */
[----:B------:R-:W-:-:S13]  /*18530*/  IADD3 R2, P0, R14, R5, RZ ;  /* 0x000000050e027210 */ /* 0x000fda0007f1e0ff */
[----:B------:R-:W-:Y:S05]  /*18540*/  WARPSYNC.COLLECTIVE R15, `(.L_x_7798) ;  /* 0x000000000f087348 */ /* 0x000fea0003c00000 */
[----:B------:R0:W1:Y:S02]  /*18550*/  SHFL.IDX P6, R14, R13, R12, R11 ;  /* 0x0000000c0d0e7389 */ /* 0x00006400000c000b */
[----:B01----:R-:W-:Y:S01]  /*18560*/  ENDCOLLECTIVE ;  /* 0x000000000000791b */ /* 0x003fe20003800000 */
.L_x_7798:
        /* <DEDUP_REMOVED lines=13> */
.L_x_7799:
[----:B------:R-:W-:Y:S02]  /*18640*/  IMAD.MOV.U32 R13, RZ, RZ, R18 ;  /* 0x000000ffff0d7224 */ /* 0x000fe400078e0012 */
[----:B------:R-:W-:Y:S01]  /*18650*/  IMAD.MOV.U32 R12, RZ, RZ, 0x4 ;  /* 0x00000004ff0c7424 */ /* 0x000fe200078e00ff */
[----:B------:R-:W-:-:S13]  /*18660*/  IADD3 R2, P0, R14, R5, RZ ;  /* 0x000000050e027210 */ /* 0x000fda0007f1e0ff */
[----:B------:R-:W-:Y:S05]  /*18670*/  WARPSYNC.COLLECTIVE R15, `(.L_x_7800) ;  /* 0x000000000f087348 */ /* 0x000fea0003c00000 */
[----:B------:R0:W1:Y:S02]  /*18680*/  SHFL.IDX P6, R14, R13, R12, R11 ;  /* 0x0000000c0d0e7389 */ /* 0x00006400000c000b */
[----:B01----:R-:W-:Y:S01]  /*18690*/  ENDCOLLECTIVE ;  /* 0x000000000000791b */ /* 0x003fe20003800000 */
.L_x_7800:
        /* <DEDUP_REMOVED lines=13> */
.L_x_7801:
[----:B------:R-:W-:Y:S02]  /*18770*/  IMAD.MOV.U32 R13, RZ, RZ, R18 ;  /* 0x000000ffff0d7224 */ /* 0x000fe400078e0012 */
[----:B------:R-:W-:Y:S01]  /*18780*/  IMAD.MOV.U32 R12, RZ, RZ, 0x5 ;  /* 0x00000005ff0c7424 */ /* 0x000fe200078e00ff */
[----:B------:R-:W-:-:S13]  /*18790*/  IADD3 R2, P0, R14, R5, RZ ;  /* 0x000000050e027210 */ /* 0x000fda0007f1e0ff */
[----:B------:R-:W-:Y:S05]  /*187a0*/  WARPSYNC.COLLECTIVE R15, `(.L_x_7802) ;  /* 0x000000000f087348 */ /* 0x000fea0003c00000 */
[----:B------:R0:W1:Y:S02]  /*187b0*/  SHFL.IDX P6, R14, R13, R12, R11 ;  /* 0x0000000c0d0e7389 */ /* 0x00006400000c000b */
[----:B01----:R-:W-:Y:S01]  /*187c0*/  ENDCOLLECTIVE ;  /* 0x000000000000791b */ /* 0x003fe20003800000 */
.L_x_7802:
        /* <DEDUP_REMOVED lines=13> */
.L_x_7803:
[----:B------:R-:W-:Y:S02]  /*188a0*/  IMAD.MOV.U32 R13, RZ, RZ, R18 ;  /* 0x000000ffff0d7224 */ /* 0x000fe400078e0012 */
[----:B------:R-:W-:Y:S01]  /*188b0*/  IMAD.MOV.U32 R12, RZ, RZ, 0x6 ;  /* 0x00000006ff0c7424 */ /* 0x000fe200078e00ff */
[----:B------:R-:W-:-:S13]  /*188c0*/  IADD3 R2, P0, R14, R5, RZ ;  /* 0x000000050e027210 */ /* 0x000fda0007f1e0ff */
[----:B------:R-:W-:Y:S05]  /*188d0*/  WARPSYNC.COLLECTIVE R15, `(.L_x_7804) ;  /* 0x000000000f087348 */ /* 0x000fea0003c00000 */
[----:B------:R0:W1:Y:S02]  /*188e0*/  SHFL.IDX P6, R14, R13, R12, R11 ;  /* 0x0000000c0d0e7389 */ /* 0x00006400000c000b */
[----:B01----:R-:W-:Y:S01]  /*188f0*/  ENDCOLLECTIVE ;  /* 0x000000000000791b */ /* 0x003fe20003800000 */
.L_x_7804:
        /* <DEDUP_REMOVED lines=13> */
.L_x_7805:
[----:B------:R-:W-:Y:S02]  /*189d0*/  IMAD.MOV.U32 R13, RZ, RZ, R18 ;  /* 0x000000ffff0d7224 */ /* 0x000fe400078e0012 */
[----:B------:R-:W-:Y:S01]  /*189e0*/  IMAD.MOV.U32 R12, RZ, RZ, 0x7 ;  /* 0x00000007ff0c7424 */ /* 0x000fe200078e00ff */
[----:B------:R-:W-:-:S13]  /*189f0*/  IADD3 R2, P0, R14, R5, RZ ;  /* 0x000000050e027210 */ /* 0x000fda0007f1e0ff */
[----:B------:R-:W-:Y:S05]  /*18a00*/  WARPSYNC.COLLECTIVE R15, `(.L_x_7806) ;  /* 0x000000000f087348 */ /* 0x000fea0003c00000 */
[----:B------:R0:W1:Y:S02]  /*18a10*/  SHFL.IDX P6, R14, R13, R12, R11 ;  /* 0x0000000c0d0e7389 */ /* 0x00006400000c000b */
[----:B01----:R-:W-:Y:S01]  /*18a20*/  ENDCOLLECTIVE ;  /* 0x000000000000791b */ /* 0x003fe20003800000 */
.L_x_7806:
        /* <DEDUP_REMOVED lines=12> */
.L_x_7807:
[----:B------:R-:W-:Y:S01]  /*18af0*/  @!PT LDS RZ, [RZ] ;  /* 0x00000000fffff984 */ /* 0x000fe20000000800 */
[----:B------:R-:W-:Y:S01]  /*18b00*/  @!PT LDS RZ, [RZ] ;  /* 0x00000000fffff984 */ /* 0x000fe20000000800 */
[----:B------:R-:W-:Y:S01]  /*18b10*/  @!PT LDS RZ, [RZ] ;  /* 0x00000000fffff984 */ /* 0x000fe20000000800 */
[----:B------:R0:W-:Y:S01]  /*18b20*/  LDGSTS.E.BYPASS.LTC128B.128 [R7+0x7400], desc[UR52][R2.64+0x80], !P0 ;  /* 0x0740008002077fae */ /* 0x0001e2000c101d74 */
[----:B------:R-:W-:Y:S05]  /*18b30*/  BRA `(.L_x_7808) ;  /* 0xffffffc000f87947 */ /* 0x000fea000383ffff */
.L_x_7710:
[----:B0-----:R0:W1:Y:S02]  /*18b40*/  SYNCS.PHASECHK.TRANS64.TRYWAIT P0, [R4+URZ+0x28860], R3 ;  /* 0x02886003040075a7 */ /* 0x001064000800017f */
[----:B-1----:R-:W-:Y:S05]  /*18b50*/  @!P0 NANOSLEEP.SYNCS 0x989680 ;  /* 0x009896800000895d */ /* 0x002fea0003900000 */
[----:B------:R-:W1:Y:S02]  /*18b60*/  @!P0 SYNCS.PHASECHK.TRANS64 P0, [R4+URZ+0x28860], R3 ;  /* 0x02886003040085a7 */ /* 0x000e64000800007f */
[----:B-1----:R-:W-:Y:S05]  /*18b70*/  @!P0 BRA `(.L_x_7710) ;  /* 0xfffffffc00f08947 */ /* 0x002fea000383ffff */
[----:B------:R-:W-:Y:S05]  /*18b80*/  BRA `(.L_x_7809) ;  /* 0xffffffc800187947 */ /* 0x000fea000383ffff */
.L_x_7711:
        /* <DEDUP_REMOVED lines=8> */
.L_x_7811:
[----:B------:R-:W-:Y:S05]  /*18c10*/  BSYNC B0 ;  /* 0x0000000000007941 */ /* 0x000fea0003800000 */
.L_x_7810:
        /* <DEDUP_REMOVED lines=9> */
.L_x_7812:
[----:B------:R-:W-:Y:S02]  /*18cb0*/  IMAD.MOV.U32 R13, RZ, RZ, R18 ;  /* 0x000000ffff0d7224 */ /* 0x000fe400078e0012 */
[----:B------:R-:W-:Y:S01]  /*18cc0*/  IMAD.MOV.U32 R12, RZ, RZ, 0x1 ;  /* 0x00000001ff0c7424 */ /* 0x000fe200078e00ff */
[----:B------:R-:W-:-:S13]  /*18cd0*/  IADD3 R2, P0, R14, R6, RZ ;  /* 0x000000060e027210 */ /* 0x000fda0007f1e0ff */
[----:B------:R-:W-:Y:S05]  /*18ce0*/  WARPSYNC.COLLECTIVE R15, `(.L_x_7813) ;  /* 0x000000000f087348 */ /* 0x000fea0003c00000 */
[----:B------:R0:W1:Y:S02]  /*18cf0*/  SHFL.IDX P6, R14, R13, R12, R11 ;  /* 0x0000000c0d0e7389 */ /* 0x00006400000c000b */
[----:B01----:R-:W-:Y:S01]  /*18d00*/  ENDCOLLECTIVE ;  /* 0x000000000000791b */ /* 0x003fe20003800000 */
.L_x_7813:
        /* <DEDUP_REMOVED lines=13> */
.L_x_7814:
        /* <DEDUP_REMOVED lines=10> */
.L_x_7815:
        /* <DEDUP_REMOVED lines=12> */
.L_x_7816:
        /* <DEDUP_REMOVED lines=10> */
.L_x_7817:
        /* <DEDUP_REMOVED lines=12> */
.L_x_7818:
        /* <DEDUP_REMOVED lines=10> */
.L_x_7819:
        /* <DEDUP_REMOVED lines=12> */
.L_x_7820:
        /* <DEDUP_REMOVED lines=10> */
.L_x_7821:
        /* <DEDUP_REMOVED lines=12> */
.L_x_7822:
        /* <DEDUP_REMOVED lines=10> */
.L_x_7823:
        /* <DEDUP_REMOVED lines=12> */
.L_x_7824:
        /* <DEDUP_REMOVED lines=10> */
.L_x_7825:
        /* <DEDUP_REMOVED lines=12> */
.L_x_7826:
[----:B------:R-:W-:Y:S01]  /*19620*/  @!PT LDS RZ, [RZ] ;  /* 0x00000000fffff984 */ /* 0x000fe20000000800 */
[----:B------:R-:W-:Y:S01]  /*19630*/  @!PT LDS RZ, [RZ] ;  /* 0x00000000fffff984 */ /* 0x000fe20000000800 */
[----:B------:R-:W-:Y:S01]  /*19640*/  @!PT LDS RZ, [RZ] ;  /* 0x00000000fffff984 */ /* 0x000fe20000000800 */
[----:B------:R0:W-:Y:S01]  /*19650*/  LDGSTS.E.BYPASS.LTC128B.128 [R0+0x7400], desc[UR52][R2.64+0x80], !P0 ;  /* 0x0740008002007fae */ /* 0x0001e2000c101d74 */
[----:B------:R-:W-:Y:S05]  /*19660*/  BRA `(.L_x_7827) ;  /* 0xffffffc0006c7947 */ /* 0x000fea000383ffff */
.L_x_7716:
        /* <DEDUP_REMOVED lines=8> */
.L_x_7829:
[----:B------:R-:W-:Y:S05]  /*196f0*/  BSYNC B0 ;  /* 0x0000000000007941 */ /* 0x000fea0003800000 */
.L_x_7828:
[----:B------:R-:W-:Y:S05]  /*19700*/  BRA `(.L_x_7830) ;  /* 0xffffffc000f07947 */ /* 0x000fea000383ffff */
.L_x_7719:
[----:B-1----:R1:W2:Y:S02]  /*19710*/  SYNCS.PHASECHK.TRANS64.TRYWAIT P0, [R4+URZ+0x28820], R0 ;  /* 0x02882000040075a7 */ /* 0x0022a4000800017f */
[----:B--2---:R-:W-:Y:S05]  /*19720*/  @!P0 NANOSLEEP.SYNCS 0x989680 ;  /* 0x009896800000895d */ /* 0x004fea0003900000 */
[----:B------:R-:W2:Y:S02]  /*19730*/  @!P0 SYNCS.PHASECHK.TRANS64 P0, [R4+URZ+0x28820], R0 ;  /* 0x02882000040085a7 */ /* 0x000ea4000800007f */
[----:B--2---:R-:W-:Y:S05]  /*19740*/  @!P0 BRA `(.L_x_7719) ;  /* 0xfffffffc00f08947 */ /* 0x004fea000383ffff */
[----:B------:R-:W-:Y:S05]  /*19750*/  BRA `(.L_x_7831) ;  /* 0xffffffc400347947 */ /* 0x000fea000383ffff */
.L_x_7720:
        /* <DEDUP_REMOVED lines=11> */
.L_x_7833:
[----:B------:R-:W-:Y:S05]  /*19810*/  BSYNC B0 ;  /* 0x0000000000007941 */ /* 0x000fea0003800000 */
.L_x_7832:
[----:B------:R-:W-:Y:S05]  /*19820*/  BRA `(.L_x_7834) ;  /* 0xffffffc4001c7947 */ /* 0x000fea000383ffff */
.L_x_7723:
[----:B------:R-:W-:Y:S01]  /*19830*/  BSSY B1, `(.L_x_7835) ;  /* 0x0000006000017945 */ /* 0x000fe20003800000 */
[----:B------:R-:W-:-:S07]  /*19840*/  IMAD.MOV.U32 R15, RZ, RZ, -0x1 ;  /* 0xffffffffff0f7424 */ /* 0x000fce00078e00ff */
[----:B01---5:R-:W-:Y:S05]  /*19850*/  WARPSYNC.COLLECTIVE R15, `(.L_x_7836) ;  /* 0x000000000f0c7348 */ /* 0x023fea0003c00000 */
[----:B------:R-:W-:Y:S02]  /*19860*/  ELECT P6, UR62, PT ;  /* 0x00000000003e782f */ /* 0x000fe400038c0000 */
[----:B------:R-:W-:Y:S01]  /*19870*/  MOV R14, UR62 ;  /* 0x0000003e000e7c02 */ /* 0x000fe20008000f00 */
[----:B01---5:R-:W-:Y:S10]  /*19880*/  ENDCOLLECTIVE ;  /* 0x000000000000791b */ /* 0x023ff40003800000 */
.L_x_7836:
[----:B------:R-:W-:Y:S05]  /*19890*/  BSYNC B1 ;  /* 0x0000000000017941 */ /* 0x000fea0003800000 */
.L_x_7835:
[----:B------:R-:W-:Y:S05]  /*198a0*/  BRA `(.L_x_7837) ;  /* 0xffffffc400147947 */ /* 0x000fea000383ffff */
.L_x_7725:
[----:B-1----:R1:W2:Y:S02]  /*198b0*/  SYNCS.PHASECHK.TRANS64.TRYWAIT P1, [R5+URZ+0x28840], R0 ;  /* 0x02884000050075a7 */ /* 0x0022a4000802017f */
[----:B--2---:R-:W-:Y:S05]  /*198c0*/  @!P1 NANOSLEEP.SYNCS 0x989680 ;  /* 0x009896800000995d */ /* 0x004fea0003900000 */
[----:B------:R-:W2:Y:S02]  /*198d0*/  @!P1 SYNCS.PHASECHK.TRANS64 P1, [R5+URZ+0x28840], R0 ;  /* 0x02884000050095a7 */ /* 0x000ea4000802007f */
[----:B--2---:R-:W-:Y:S05]  /*198e0*/  @!P1 BRA `(.L_x_7725) ;  /* 0xfffffffc00f09947 */ /* 0x004fea000383ffff */
[----:B------:R-:W-:Y:S05]  /*198f0*/  BRA `(.L_x_7838) ;  /* 0xffffffc400347947 */ /* 0x000fea000383ffff */
.L_x_7727:
[----:B--2---:R2:W3:Y:S02]  /*19900*/  SYNCS.PHASECHK.TRANS64.TRYWAIT P1, [R23+URZ+0x28840], R2 ;  /* 0x02884002170075a7 */ /* 0x0044e4000802017f */
[----:B---3--:R-:W-:Y:S05]  /*19910*/  @!P1 NANOSLEEP.SYNCS 0x989680 ;  /* 0x009896800000995d */ /* 0x008fea0003900000 */
[----:B------:R-:W3:Y:S02]  /*19920*/  @!P1 SYNCS.PHASECHK.TRANS64 P1, [R23+URZ+0x28840], R2 ;  /* 0x02884002170095a7 */ /* 0x000ee4000802007f */
[----:B---3--:R-:W-:Y:S05]  /*19930*/  @!P1 BRA `(.L_x_7727) ;  /* 0xfffffffc00f09947 */ /* 0x008fea000383ffff */
[----:B------:R-:W-:Y:S05]  /*19940*/  BRA `(.L_x_7839) ;  /* 0xffffffc400407947 */ /* 0x000fea000383ffff */
.L_x_7729:
[----:B---3--:R3:W4:Y:S02]  /*19950*/  SYNCS.PHASECHK.TRANS64.TRYWAIT P1, [R5+URZ+0x28860], R0 ;  /* 0x02886000050075a7 */ /* 0x008724000802017f */
[----:B----4-:R-:W-:Y:S05]  /*19960*/  @!P1 NANOSLEEP.SYNCS 0x989680 ;  /* 0x009896800000995d */ /* 0x010fea0003900000 */
[----:B------:R-:W4:Y:S02]  /*19970*/  @!P1 SYNCS.PHASECHK.TRANS64 P1, [R5+URZ+0x28860], R0 ;  /* 0x02886000050095a7 */ /* 0x000f24000802007f */
[----:B----4-:R-:W-:Y:S05]  /*19980*/  @!P1 BRA `(.L_x_7729) ;  /* 0xfffffffc00f09947 */ /* 0x010fea000383ffff */
[----:B------:R-:W-:Y:S05]  /*19990*/  BRA `(.L_x_7840) ;  /* 0xffffffc4003c7947 */ /* 0x000fea000383ffff */
.L_x_7841:
        /* <DEDUP_REMOVED lines=14> */
.L_x_15859:


//--------------------- .text._ZN7cutlass13device_kernelIN5flash11enable_sm90INS1_16FlashAttnFwdSm90INS1_25CollectiveMainloopFwdSm90ILi2EN4cute5tupleIJNS5_1CILi1EEES8_S8_EEENS6_IJNS7_ILi128EEESA_SA_EEELi128ENS_6half_tEfNS_4arch4Sm90ELb0ELb1ELb1ELb1ELb1ELb0ELb0ELb1ELb1ELb1ELb0ELb0EEENS1_21CollectiveEpilogueFwdISB_S9_SC_SE_Li256ELb1ELb1ELb0ELb0EEENS1_36VarlenDynamicPersistentTileSchedulerILi128ELi128ELi256ELi128ELb0ELb1ELb1ELb1ELb0ELb1EEEEEEEEEvNT_6ParamsE --------------------------
	.section	.text._ZN7cutlass13device_kernelIN5flash11enable_sm90INS1_16FlashAttnFwdSm90INS1_25CollectiveMainloopFwdSm90ILi2EN4cute5tupleIJNS5_1CILi1EEES8_S8_EEENS6_IJNS7_ILi128EEESA_SA_EEELi128ENS_6half_tEfNS_4arch4Sm90ELb0ELb1ELb1ELb1ELb1ELb0ELb0ELb1ELb1ELb1ELb0ELb0EEENS1_21CollectiveEpilogueFwdISB_S9_SC_SE_Li256ELb1ELb1ELb0ELb0EEENS1_36VarlenDynamicPersistentTileSchedulerILi128ELi128ELi256ELi128ELb0ELb1ELb1ELb1ELb0ELb1EEEEEEEEEvNT_6ParamsE,"ax",@progbits
	.align	128
.text._ZN7cutlass13device_kernelIN5flash11enable_sm90INS1_16FlashAttnFwdSm90INS1_25CollectiveMainloopFwdSm90ILi2EN4cute5tupleIJNS5_1CILi1EEES8_S8_EEENS6_IJNS7_ILi128EEESA_SA_EEELi128ENS_6half_tEfNS_4arch4Sm90ELb0ELb1ELb1ELb1ELb1ELb0ELb0ELb1ELb1ELb1ELb0ELb0EEENS1_21CollectiveEpilogueFwdISB_S9_SC_SE_Li256ELb1ELb1ELb0ELb0EEENS1_36VarlenDynamicPersistentTileSchedulerILi128ELi128ELi256ELi128ELb0ELb1ELb1ELb1ELb0ELb1EEEEEEEEEvNT_6ParamsE:
        .type           _ZN7cutlass13device_kernelIN5flash11enable_sm90INS1_16FlashAttnFwdSm90INS1_25CollectiveMainloopFwdSm90ILi2EN4cute5tupleIJNS5_1CILi1EEES8_S8_EEENS6_IJNS7_ILi128EEESA_SA_EEELi128ENS_6half_tEfNS_4arch4Sm90ELb0ELb1ELb1ELb1ELb1ELb0ELb0ELb1ELb1ELb1ELb0ELb0EEENS1_21CollectiveEpilogueFwdISB_S9_SC_SE_Li256ELb1ELb1ELb0ELb0EEENS1_36VarlenDynamicPersistentTileSchedulerILi128ELi128ELi256ELi128ELb0ELb1ELb1ELb1ELb0ELb1EEEEEEEEEvNT_6ParamsE,@function
        .size           _ZN7cutlass13device_kernelIN5flash11enable_sm90INS1_16FlashAttnFwdSm90INS1_25CollectiveMainloopFwdSm90ILi2EN4cute5tupleIJNS5_1CILi1EEES8_S8_EEENS6_IJNS7_ILi128EEESA_SA_EEELi128ENS_6half_tEfNS_4arch4Sm90ELb0ELb1ELb1ELb1ELb1ELb0ELb0ELb1ELb1ELb1ELb0ELb0EEENS1_21CollectiveEpilogueFwdISB_S9_SC_SE_Li256ELb1ELb1ELb0ELb0EEENS1_36VarlenDynamicPersistentTileSchedulerILi128ELi128ELi256ELi128ELb0ELb1ELb1ELb1ELb0ELb1EEEEEEEEEvNT_6ParamsE,(.L_x_15860 - _ZN7cutlass13device_kernelIN5flash11enable_sm90INS1_16FlashAttnFwdSm90INS1_25CollectiveMainloopFwdSm90ILi2EN4cute5tupleIJNS5_1CILi1EEES8_S8_EEENS6_IJNS7_ILi128EEESA_SA_EEELi128ENS_6half_tEfNS_4arch4Sm90ELb0ELb1ELb1ELb1ELb1ELb0ELb0ELb1ELb1ELb1ELb0ELb0EEENS1_21CollectiveEpilogueFwdISB_S9_SC_SE_Li256ELb1ELb1ELb0ELb0EEENS1_36VarlenDynamicPersistentTileSchedulerILi128ELi128ELi256ELi128ELb0ELb1ELb1ELb1ELb0ELb1EEEEEEEEEvNT_6ParamsE)
        .other          _ZN7cutlass13device_kernelIN5flash11enable_sm90INS1_16FlashAttnFwdSm90INS1_25CollectiveMainloopFwdSm90ILi2EN4cute5tupleIJNS5_1CILi1EEES8_S8_EEENS6_IJNS7_ILi128EEESA_SA_EEELi128ENS_6half_tEfNS_4arch4Sm90ELb0ELb1ELb1ELb1ELb1ELb0ELb0ELb1ELb1ELb1ELb0ELb0EEENS1_21CollectiveEpilogueFwdISB_S9_SC_SE_Li256ELb1ELb1ELb0ELb0EEENS1_36VarlenDynamicPersistentTileSchedulerILi128ELi128ELi256ELi128ELb0ELb1ELb1ELb1ELb0ELb1EEEEEEEEEvNT_6ParamsE,@"STO_CUDA_ENTRY STV_DEFAULT"
_ZN7cutlass13device_kernelIN5flash11enable_sm90INS1_16FlashAttnFwdSm90INS1_25CollectiveMainloopFwdSm90ILi2EN4cute5tupleIJNS5_1CILi1EEES8_S8_EEENS6_IJNS7_ILi128EEESA_SA_EEELi128ENS_6half_tEfNS_4arch4Sm90ELb0ELb1ELb1ELb1ELb1ELb0ELb0ELb1ELb1ELb1ELb0ELb0EEENS1_21CollectiveEpilogueFwdISB_S9_SC_SE_Li256ELb1ELb1ELb0ELb0EEENS1_36VarlenDynamicPersistentTileSchedulerILi128ELi128ELi256ELi128ELb0ELb1ELb1ELb1ELb0ELb1EEEEEEEEEvNT_6ParamsE:
[----:B------:R-:W0:Y:S02]  /*0000*/  LDC R1, c[0x0][0x28] ;  /* 0x00000a00ff017b82 */ /* 0x000e240000000800 */
[----:B0-----:R-:W-:Y:S01]  /*0010*/  VIADD R1, R1, 0xffffffe0 ;  /* 0xffffffe001017836 */ /* 0x001fe20000000000 */
[----:B------:R-:W0:Y:S01]  /*0020*/  S2R R3, SR_TID.X ;  /* 0x0000000000037919 */ /* 0x000e220000002100 */
[----:B------:R-:W-:Y:S01]  /*0030*/  ELECT P0, URZ, PT ;  /* 0x00000000003f782f */ /* 0x000fe20003800000 */
[----:B------:R-:W-:Y:S01]  /*0040*/  UMOV UR4, 0x80 ;  /* 0x0000008000047882 */ /* 0x000fe20000000000 */
[----:B------:R-:W-:Y:S01]  /*0050*/  UMOV UR7, 0x100 ;  /* 0x0000010000077882 */ /* 0x000fe20000000000 */
[--C-:B0-----:R-:W-:Y:S02]  /*0060*/  SHF.R.U32.HI R0, RZ, 0x5, R3.reuse ;  /* 0x00000005ff007819 */ /* 0x101fe40000011603 */
[----:B------:R-:W-:-:S03]  /*0070*/  SHF.R.U32.HI R23, RZ, 0x7, R3 ;  /* 0x00000007ff177819 */ /* 0x000fc60000011603 */
[----:B------:R-:W0:Y:S04]  /*0080*/  SHFL.IDX PT, R2, R0, RZ, 0x1f ;  /* 0x00001fff00027589 */ /* 0x000e2800000e0000 */
[----:B------:R1:W2:Y:S01]  /*0090*/  SHFL.IDX PT, R3, R23, RZ, 0x1f ;  /* 0x00001fff17037589 */ /* 0x0002a200000e0000 */
[C---:B0-----:R-:W-:Y:S02]  /*00a0*/  ISETP.NE.OR P0, PT, R2.reuse, RZ, !P0 ;  /* 0x000000ff0200720c */ /* 0x041fe40004705670 */
[----:B------:R-:W-:-:S11]  /*00b0*/  ISETP.NE.AND P1, PT, R2, RZ, PT ;  /* 0x000000ff0200720c */ /* 0x000fd60003f25270 */
[----:B------:R-:W-:Y:S01]  /*00c0*/  VOTEU.ALL UP0, P0 ;  /* 0x00000000003f7886 */ /* 0x000fe20000000000 */
[----:B------:R-:W-:-:S04]  /*00d0*/  VOTEU.ALL UP1, P0 ;  /* 0x00000000003f7886 */ /* 0x000fc80000020000 */
[----:B------:R-:W0:Y:S01]  /*00e0*/  @!UP0 S2UR UR8, SR_CgaCtaId ;  /* 0x00000000000889c3 */ /* 0x000e220000008800 */
[----:B------:R-:W-:Y:S01]  /*00f0*/  @!UP0 UMOV UR6, 0x400 ;  /* 0x0000040000068882 */ /* 0x000fe20000000000 */
[----:B------:R-:W-:-:S04]  /*0100*/  @!UP0 UIADD3 UR4, -UR4, 0x100000, URZ ;  /* 0x0010000004048890 */ /* 0x000fc8000fffe13f */
[----:B------:R-:W-:Y:S02]  /*0110*/  @!UP0 USHF.L.U32 UR5, UR4, 0xb, URZ ;  /* 0x0000000b04058899 */ /* 0x000fe4000800063f */
[----:B------:R-:W-:Y:S02]  /*0120*/  @!UP0 USHF.L.U32 UR4, UR4, 0x1, URZ ;  /* 0x0000000104048899 */ /* 0x000fe4000800063f */
[----:B0-----:R-:W-:Y:S02]  /*0130*/  @!UP0 ULEA UR8, UR8, UR6, 0x18 ;  /* 0x0000000608088291 */ /* 0x001fe4000f8ec03f */
[----:B------:R-:W-:-:S04]  /*0140*/  @!UP0 UIADD3 UR6, -UR7, 0x100000, URZ ;  /* 0x0010000007068890 */ /* 0x000fc8000fffe13f */
[----:B------:R-:W-:Y:S02]  /*0150*/  @!UP0 USHF.L.U32 UR7, UR6, 0xb, URZ ;  /* 0x0000000b06078899 */ /* 0x000fe4000800063f */
[----:B------:R-:W-:Y:S01]  /*0160*/  @!UP0 USHF.L.U32 UR6, UR6, 0x1, URZ ;  /* 0x0000000106068899 */ /* 0x000fe2000800063f */
[----:B------:R-:W-:-:S05]  /*0170*/  VOTEU.ALL UP0, P0 ;  /* 0x00000000003f7886 */ /* 0x000fca0000000000 */
[----:B------:R1:W0:Y:S06]  /*0180*/  @!UP0 SYNCS.EXCH.64 URZ, [UR8+0x28800], UR4 ;  /* 0x02880004083f85b2 */ /* 0x00022c0008000100 */
[----:B------:R1:W3:Y:S02]  /*0190*/  @!UP1 SYNCS.EXCH.64 URZ, [UR8+0x28820], UR6 ;  /* 0x02882006083f95b2 */ /* 0x0002e40008000100 */
[----:B-12---:R-:W-:Y:S05]  /*01a0*/  @P1 BRA `(.L_x_7842) ;  /* 0x0000000000481947 */ /* 0x006fea0003800000 */
[----:B------:R-:W1:Y:S01]  /*01b0*/  S2UR UR5, SR_CgaCtaId ;  /* 0x00000000000579c3 */ /* 0x000e620000008800 */
        /* <DEDUP_REMOVED lines=12> */
[----:B-1----:R1:W2:Y:S08]  /*0280*/  SYNCS.EXCH.64 URZ, [UR8+0x28830], UR4 ;  /* 0x02883004083f75b2 */ /* 0x0022b00008000100 */
[----:B------:R1:W4:Y:S01]  /*0290*/  SYNCS.EXCH.64 URZ, [UR8+0x28840], UR6 ;  /* 0x02884006083f75b2 */ /* 0x0003220008000100 */
[----:B------:R1:W0:Y:S01]  /*02a0*/  SYNCS.EXCH.64 URZ, [UR8+0x28838], UR4 ;  /* 0x02883804083f75b2 */ /* 0x0002220008000100 */
[----:B------:R1:W0:Y:S01]  /*02b0*/  SYNCS.EXCH.64 URZ, [UR8+0x28848], UR6 ;  /* 0x02884806083f75b2 */ /* 0x0002220008000100 */
[----:B------:R-:W-:Y:S01]  /*02c0*/  NOP ;  /* 0x0000000000007918 */ /* 0x000fe20000000000 */
.L_x_7842:
[----:B------:R-:W5:Y:S01]  /*02d0*/  SHFL.IDX PT, R2, R0, RZ, 0x1f ;  /* 0x00001fff00027589 */ /* 0x000f6200000e0000 */
[----:B------:R-:W-:Y:S01]  /*02e0*/  NOP ;  /* 0x0000000000007918 */ /* 0x000fe20000000000 */
[----:B-----5:R-:W-:-:S13]  /*02f0*/  ISETP.NE.AND P0, PT, R2, RZ, PT ;  /* 0x000000ff0200720c */ /* 0x020fda0003f05270 */
        /* <DEDUP_REMOVED lines=14> */
[----:B-1----:R1:W0:Y:S08]  /*03e0*/  SYNCS.EXCH.64 URZ, [UR8+0x28850], UR4 ;  /* 0x02885004083f75b2 */ /* 0x0022300008000100 */
[----:B------:R1:W0:Y:S01]  /*03f0*/  SYNCS.EXCH.64 URZ, [UR8+0x28860], UR6 ;  /* 0x02886006083f75b2 */ /* 0x0002220008000100 */
[----:B------:R1:W0:Y:S01]  /*0400*/  SYNCS.EXCH.64 URZ, [UR8+0x28858], UR4 ;  /* 0x02885804083f75b2 */ /* 0x0002220008000100 */
[----:B------:R1:W0:Y:S01]  /*0410*/  SYNCS.EXCH.64 URZ, [UR8+0x28868], UR6 ;  /* 0x02886806083f75b2 */ /* 0x0002220008000100 */
[----:B------:R-:W-:Y:S01]  /*0420*/  NOP ;  /* 0x0000000000007918 */ /* 0x000fe20000000000 */
.L_x_7843:
[----:B------:R-:W5:Y:S01]  /*0430*/  SHFL.IDX PT, R2, R0, RZ, 0x1f ;  /* 0x00001fff00027589 */ /* 0x000f6200000e0000 */
[----:B------:R-:W-:Y:S01]  /*0440*/  NOP ;  /* 0x0000000000007918 */ /* 0x000fe20000000000 */
[----:B-----5:R-:W-:-:S13]  /*0450*/  ISETP.NE.AND P0, PT, R2, RZ, PT ;  /* 0x000000ff0200720c */ /* 0x020fda0003f05270 */
        /* <DEDUP_REMOVED lines=10> */
[----:B-1----:R1:W0:Y:S01]  /*0500*/  SYNCS.EXCH.64 URZ, [UR6+0x28870], UR4 ;  /* 0x02887004063f75b2 */ /* 0x0022220008000100 */
[----:B------:R1:W0:Y:S01]  /*0510*/  SYNCS.EXCH.64 URZ, [UR6+0x28880], UR4 ;  /* 0x02888004063f75b2 */ /* 0x0002220008000100 */
[----:B------:R1:W0:Y:S01]  /*0520*/  SYNCS.EXCH.64 URZ, [UR6+0x28878], UR4 ;  /* 0x02887804063f75b2 */ /* 0x0002220008000100 */
[----:B------:R1:W0:Y:S01]  /*0530*/  SYNCS.EXCH.64 URZ, [UR6+0x28888], UR4 ;  /* 0x02888804063f75b2 */ /* 0x0002220008000100 */
[----:B------:R-:W-:Y:S01]  /*0540*/  NOP ;  /* 0x0000000000007918 */ /* 0x000fe20000000000 */
.L_x_7844:
        /* <DEDUP_REMOVED lines=22> */
.L_x_7845:
[----:B------:R-:W5:Y:S01]  /*06b0*/  SHFL.IDX PT, R2, R0, RZ, 0x1f ;  /* 0x00001fff00027589 */ /* 0x000f6200000e0000 */
[----:B------:R-:W-:Y:S01]  /*06c0*/  R2UR UR9, R3 ;  /* 0x00000000030972ca */ /* 0x000fe200000e0000 */
        /* <DEDUP_REMOVED lines=21> */
.L_x_7846:
[----:B------:R-:W-:Y:S01]  /*0820*/  UISETP.NE.AND UP0, UPT, UR9, URZ, UPT ;  /* 0x0000003f0900728c */ /* 0x000fe2000bf05270 */
[----:B------:R-:W-:Y:S01]  /*0830*/  NOP ;  /* 0x0000000000007918 */ /* 0x000fe20000000000 */
[----:B------:R-:W-:Y:S01]  /*0840*/  UMOV UR43, 0x1 ;  /* 0x00000001002b7882 */ /* 0x000fe20000000000 */
[----:B------:R-:W-:Y:S01]  /*0850*/  ULDC.64 UR54, c[0x0][0x208] ;  /* 0x0000820000367ab9 */ /* 0x000fe20000000a00 */
[----:B------:R-:W-:Y:S01]  /*0860*/  USEL UR43, UR43, 0x2, !UP0 ;  /* 0x000000022b2b7887 */ /* 0x000fe2000c000000 */
[----:B0-234-:R-:W-:Y:S01]  /*0870*/  BAR.SYNC.DEFER_BLOCKING 0x0 ;  /* 0x0000000000007b1d */ /* 0x01dfe20000010000 */
[----:B------:R-:W-:-:S13]  /*0880*/  PLOP3.LUT P0, PT, PT, PT, UP0, 0x80, 0x0 ;  /* 0x000000000000781c */ /* 0x000fda0003f0f008 */
[----:B------:R-:W-:Y:S05]  /*0890*/  @!P0 BRA `(.L_x_7847) ;  /* 0x0000011400a08947 */ /* 0x000fea0003800000 */
.L_x_7848:
[----:B------:R-:W-:-:S08]  /*08a0*/  NOP ;  /* 0x0000000000007918 */ /* 0x000fd00000000000 */
[----:B------:R-:W0:Y:S02]  /*08b0*/  USETMAXREG.TRY_ALLOC.CTAPOOL UP0, 0xe8 ;  /* 0x000000e8000079c8 */ /* 0x000e240008000600 */
[----:B0-----:R-:W-:-:S13]  /*08c0*/  PLOP3.LUT P0, PT, PT, PT, UP0, 0x80, 0x0 ;  /* 0x000000000000781c */ /* 0x001fda0003f0f008 */
[----:B------:R-:W-:Y:S05]  /*08d0*/  @!P0 BRA `(.L_x_7848) ;  /* 0xfffffffc00f08947 */ /* 0x000fea000383ffff */
[----:B------:R-:W0:Y:S01]  /*08e0*/  S2R R2, SR_TID.X ;  /* 0x0000000000027919 */ /* 0x000e220000002100 */
[----:B-1----:R-:W1:Y:S01]  /*08f0*/  S2UR UR5, SR_CgaCtaId ;  /* 0x00000000000579c3 */ /* 0x002e620000008800 */
        /* <DEDUP_REMOVED lines=19> */
[----:B------:R-:W-:Y:S01]  /*0a30*/  R2UR UR5, R5 ;  /* 0x00000000050572ca */ /* 0x000fe200000e0000 */
[----:B------:R-:W-:Y:S01]  /*0a40*/  UMOV UR46, URZ ;  /* 0x0000003f002e7c82 */ /* 0x000fe20008000000 */
[CC--:B------:R-:W-:Y:S02]  /*0a50*/  LEA.HI R3, R0.reuse, R191.reuse, RZ, 0x7 ;  /* 0x000000bf00037211 */ /* 0x0c0fe400078f38ff */
[----:B------:R-:W-:-:S02]  /*0a60*/  LEA.HI R4, R0, R191, RZ, 0x5 ;  /* 0x000000bf00047211 */ /* 0x000fc400078f28ff */
[----:B------:R-:W-:Y:S02]  /*0a70*/  LOP3.LUT R2, R3, 0xffffff80, RZ, 0xc0, !PT ;  /* 0xffffff8003027812 */ /* 0x000fe400078ec0ff */
[----:B------:R-:W-:Y:S01]  /*0a80*/  SHF.R.S32.HI R186, RZ, 0x7, R3 ;  /* 0x00000007ffba7819 */ /* 0x000fe20000011403 */
[----:B------:R-:W-:Y:S02]  /*0a90*/  IMAD.SHL.U32 R6, R4, 0x20, RZ ;  /* 0x0000002004067824 */ /* 0x000fe400078e00ff */
[----:B------:R-:W-:Y:S01]  /*0aa0*/  IMAD.IADD R185, R191, 0x1, -R2 ;  /* 0x00000001bfb97824 */ /* 0x000fe200078e0a02 */
[----:B------:R-:W-:Y:S02]  /*0ab0*/  LEA.HI R2, R0, R191, RZ, 0x4 ;  /* 0x000000bf00027211 */ /* 0x000fe400078f20ff */
[----:B------:R-:W-:Y:S02]  /*0ac0*/  LOP3.LUT R7, R6, 0xfffffc00, RZ, 0xc0, !PT ;  /* 0xfffffc0006077812 */ /* 0x000fe400078ec0ff */
[----:B------:R-:W-:-:S02]  /*0ad0*/  SHF.R.S32.HI R8, RZ, 0x1f, R185 ;  /* 0x0000001fff087819 */ /* 0x000fc400000114b9 */
[----:B------:R-:W-:Y:S02]  /*0ae0*/  LEA.HI R6, R0, R191, RZ, 0x2 ;  /* 0x000000bf00067211 */ /* 0x000fe400078f10ff */
[----:B------:R-:W-:Y:S02]  /*0af0*/  LEA.HI R9, R8, R185, RZ, 0x2 ;  /* 0x000000b908097211 */ /* 0x000fe400078f10ff */
[----:B------:R-:W-:Y:S02]  /*0b00*/  SHF.R.S32.HI R5, RZ, 0x4, R2 ;  /* 0x00000004ff057819 */ /* 0x000fe40000011402 */
[--C-:B------:R-:W-:Y:S02]  /*0b10*/  SHF.R.S32.HI R10, RZ, 0x2, R9.reuse ;  /* 0x00000002ff0a7819 */ /* 0x100fe40000011409 */
[----:B------:R-:W-:Y:S02]  /*0b20*/  SHF.R.S32.HI R11, RZ, 0x1f, R9 ;  /* 0x0000001fff0b7819 */ /* 0x000fe40000011409 */
[----:B------:R-:W-:-:S02]  /*0b30*/  LOP3.LUT R4, R2, 0x3fffff0, RZ, 0xc0, !PT ;  /* 0x03fffff002047812 */ /* 0x000fc400078ec0ff */
[----:B------:R-:W-:Y:S02]  /*0b40*/  LOP3.LUT R6, R6, 0xfffffffc, RZ, 0xc0, !PT ;  /* 0xfffffffc06067812 */ /* 0x000fe400078ec0ff */
[----:B------:R-:W-:Y:S01]  /*0b50*/  LEA.HI R0, R0, R191, RZ, 0x3 ;  /* 0x000000bf00007211 */ /* 0x000fe200078f18ff */
[----:B------:R-:W-:Y:S01]  /*0b60*/  IMAD.IADD R4, R191, 0x1, -R4 ;  /* 0x00000001bf047824 */ /* 0x000fe200078e0a04 */
[----:B------:R-:W-:Y:S01]  /*0b70*/  LEA.HI R11, R11, R10, RZ, 0x3 ;  /* 0x0000000a0b0b7211 */ /* 0x000fe200078f18ff */
[----:B------:R-:W-:Y:S01]  /*0b80*/  IMAD.IADD R6, R191, 0x1, -R6 ;  /* 0x00000001bf067824 */ /* 0x000fe200078e0a06 */
[----:B------:R-:W-:Y:S01]  /*0b90*/  LEA.HI R2, R2, R5, RZ, 0x1 ;  /* 0x0000000502027211 */ /* 0x000fe200078f08ff */
[----:B------:R-:W-:Y:S01]  /*0ba0*/  IMAD R7, R4, 0x40, R7 ;  /* 0x0000004004077824 */ /* 0x000fe200078e0207 */
[----:B------:R-:W-:Y:S02]  /*0bb0*/  LOP3.LUT R22, R0, 0xfffffff8, RZ, 0xc0, !PT ;  /* 0xfffffff800167812 */ /* 0x000fe400078ec0ff */
[----:B------:R-:W-:-:S02]  /*0bc0*/  LOP3.LUT R11, R11, 0xfffffff8, RZ, 0xc0, !PT ;  /* 0xfffffff80b0b7812 */ /* 0x000fc400078ec0ff */
[----:B------:R-:W-:Y:S01]  /*0bd0*/  LEA.HI R8, R8, R185, RZ, 0x5 ;  /* 0x000000b908087211 */ /* 0x000fe200078f28ff */
[----:B------:R-:W-:Y:S01]  /*0be0*/  IMAD.IADD R22, R191, 0x1, -R22 ;  /* 0x00000001bf167824 */ /* 0x000fe200078e0a16 */
[----:B------:R-:W-:Y:S01]  /*0bf0*/  LEA.HI R3, R3, R186, RZ, 0x1 ;  /* 0x000000ba03037211 */ /* 0x000fe200078f08ff */
[----:B------:R-:W-:Y:S01]  /*0c00*/  IMAD.IADD R11, R10, 0x1, -R11 ;  /* 0x000000010a0b7824 */ /* 0x000fe200078e0a0b */
[----:B------:R-:W-:Y:S01]  /*0c10*/  LOP3.LUT R2, R2, 0x1ffffffe, RZ, 0xc0, !PT ;  /* 0x1ffffffe02027812 */ /* 0x000fe200078ec0ff */
[----:B------:R-:W-:Y:S01]  /*0c20*/  IMAD.SHL.U32 R18, R22, 0x8, RZ ;  /* 0x0000000816127824 */ /* 0x000fe200078e00ff */
[----:B------:R-:W-:Y:S02]  /*0c30*/  SHF.R.S32.HI R8, RZ, 0x5, R8 ;  /* 0x00000005ff087819 */ /* 0x000fe40000011408 */
[----:B------:R-:W-:Y:S01]  /*0c40*/  LEA.HI R4, R6, R6, RZ, 0x1 ;  /* 0x0000000606047211 */ /* 0x000fe200078f08ff */
[----:B------:R-:W-:Y:S01]  /*0c50*/  IMAD.IADD R2, R5, 0x1, -R2 ;  /* 0x0000000105027824 */ /* 0x000fe200078e0a02 */
[----:B------:R-:W-:Y:S01]  /*0c60*/  LOP3.LUT R3, R3, 0x3fffffe, RZ, 0xc0, !PT ;  /* 0x03fffffe03037812 */ /* 0x000fe200078ec0ff */
[----:B------:R-:W-:Y:S01]  /*0c70*/  IMAD R8, R8, 0x10, R11 ;  /* 0x0000001008087824 */ /* 0x000fe200078e020b */
[----:B------:R-:W-:Y:S01]  /*0c80*/  LOP3.LUT R5, R4, 0x1ffffffe, RZ, 0xc0, !PT ;  /* 0x1ffffffe04057812 */ /* 0x000fe200078ec0ff */
[----:B------:R-:W-:Y:S01]  /*0c90*/  VIADD R19, R18, 0x40 ;  /* 0x0000004012137836 */ /* 0x000fe20000000000 */
[----:B------:R-:W-:Y:S01]  /*0ca0*/  LOP3.LUT R16, R9, 0x7ffffffc, RZ, 0xc0, !PT ;  /* 0x7ffffffc09107812 */ /* 0x000fe200078ec0ff */
[----:B------:R-:W-:Y:S01]  /*0cb0*/  IMAD.IADD R3, R186, 0x1, -R3 ;  /* 0x00000001ba037824 */ /* 0x000fe200078e0a03 */
[----:B------:R-:W-:Y:S01]  /*0cc0*/  SHF.R.S32.HI R184, RZ, 0x3, R0 ;  /* 0x00000003ffb87819 */ /* 0x000fe20000011400 */
[----:B------:R-:W-:Y:S01]  /*0cd0*/  IMAD.IADD R6, R6, 0x1, -R5 ;  /* 0x0000000106067824 */ /* 0x000fe200078e0a05 */
[----:B------:R-:W-:Y:S01]  /*0ce0*/  SHF.R.S32.HI R190, RZ, 0x1f, R18 ;  /* 0x0000001fffbe7819 */ /* 0x000fe20000011412 */
[----:B------:R-:W-:Y:S01]  /*0cf0*/  IMAD R187, R3, 0x40, R8 ;  /* 0x0000004003bb7824 */ /* 0x000fe200078e0208 */
[----:B------:R-:W-:Y:S01]  /*0d00*/  SHF.R.S32.HI R189, RZ, 0x1f, R19 ;  /* 0x0000001fffbd7819 */ /* 0x000fe20000011413 */
[----:B------:R-:W-:-:S02]  /*0d10*/  IMAD R188, R2, 0x8, R7 ;  /* 0x0000000802bc7824 */ /* 0x000fc400078e0207 */
[----:B------:R-:W-:Y:S02]  /*0d20*/  IMAD.IADD R16, R185, 0x1, -R16 ;  /* 0x00000001b9107824 */ /* 0x000fe400078e0a10 */
[----:B------:R-:W-:-:S07]  /*0d30*/  IMAD R17, R6, 0x8, R187 ;  /* 0x0000000806117824 */ /* 0x000fce00078e02bb */
.L_x_7956:
        /* <DEDUP_REMOVED lines=12> */
[----:B012---:R-:W-:Y:S02]  /*0e00*/  IMAD.U32 R2, RZ, RZ, UR8 ;  /* 0x00000008ff027e24 */ /* 0x007fe4000f8e00ff */
        /* <DEDUP_REMOVED lines=8> */
[----:B------:R-:W-:Y:S01]  /*0e90*/  UMOV UR38, URZ ;  /* 0x0000003f00267c82 */ /* 0x000fe20008000000 */
[----:B------:R-:W-:Y:S02]  /*0ea0*/  UMOV UR42, UR7 ;  /* 0x00000007002a7c82 */ /* 0x000fe40008000000 */
        /* <DEDUP_REMOVED lines=24> */
.L_x_7849:
[----:B------:R-:W-:Y:S01]  /*1030*/  UMOV UR36, UR6 ;  /* 0x0000000600247c82 */ /* 0x000fe20008000000 */
[----:B------:R-:W-:Y:S05]  /*1040*/  @!P1 BRA `(.L_x_7850) ;  /* 0x00000000001c9947 */ /* 0x000fea0003800000 */
[----:B------:R-:W-:Y:S02]  /*1050*/  ULDC.64 UR8, c[0x0][0xa20] ;  /* 0x0002880000087ab9 */ /* 0x000fe40000000a00 */
[----:B------:R-:W-:-:S06]  /*1060*/  UIMAD.WIDE UR6, UR6, 0x4, UR8 ;  /* 0x00000004060678a5 */ /* 0x000fcc000f8e0208 */
[----:B------:R-:W-:Y:S02]  /*1070*/  IMAD.U32 R2, RZ, RZ, UR6 ;  /* 0x00000006ff027e24 */ /* 0x000fe4000f8e00ff */
[----:B------:R-:W-:-:S05]  /*1080*/  IMAD.U32 R3, RZ, RZ, UR7 ;  /* 0x00000007ff037e24 */ /* 0x000fca000f8e00ff */
[----:B------:R-:W2:Y:S02]  /*1090*/  LDG.E R2, desc[UR54][R2.64] ;  /* 0x0000003602027981 */ /* 0x000ea4000c1e1900 */
[----:B--2---:R-:W-:Y:S01]  /*10a0*/  R2UR UR4, R2 ;  /* 0x00000000020472ca */ /* 0x004fe200000e0000 */
[----:B------:R-:W-:-:S14]  /*10b0*/  BRA `(.L_x_7851) ;  /* 0x0000000000347947 */ /* 0x000fdc0003800000 */
.L_x_7850:
        /* <DEDUP_REMOVED lines=13> */
.L_x_7851:
[----:B------:R-:W-:Y:S01]  /*1190*/  ULDC UR6, c[0x0][0x448] ;  /* 0x0001120000067ab9 */ /* 0x000fe20000000800 */
[----:B------:R-:W-:Y:S02]  /*11a0*/  USHF.L.U32 UR37, UR5, 0x7, URZ ;  /* 0x0000000705257899 */ /* 0x000fe4000800063f */
[----:B------:R-:W-:Y:S02]  /*11b0*/  UISETP.NE.AND UP0, UPT, UR6, 0x1, UPT ;  /* 0x000000010600788c */ /* 0x000fe4000bf05270 */
[----:B------:R-:W-:Y:S02]  /*11c0*/  UIADD3 UR8, UR37, 0x7f, URZ ;  /* 0x0000007f25087890 */ /* 0x000fe4000fffe03f */
[----:B------:R-:W-:Y:S02]  /*11d0*/  UIADD3 UR38, -UR38, UR4, URZ ;  /* 0x0000000426267290 */ /* 0x000fe4000fffe13f */
[----:B------:R-:W-:Y:S01]  /*11e0*/  UP2UR UR51, UPR, URZ, 0x1 ;  /* 0x000000013f337883 */ /* 0x000fe20008000000 */
[----:B------:R-:W-:Y:S01]  /*11f0*/  ULDC.64 UR4, c[0x0][0x9e0] ;  /* 0x0002780000047ab9 */ /* 0x000fe20000000a00 */
[----:B------:R-:W-:-:S03]  /*1200*/  UIADD3 UR9, UR38, 0x1, -UR45 ;  /* 0x0000000126097890 */ /* 0x000fc6000fffe82d */
[----:B------:R-:W-:Y:S01]  /*1210*/  @UP0 ULDC UR6, c[0x0][0x44c] ;  /* 0x0001130000060ab9 */ /* 0x000fe20000000800 */
[----:B------:R-:W-:Y:S01]  /*1220*/  @UP0 ULDC UR10, c[0x0][0x450] ;  /* 0x00011400000a0ab9 */ /* 0x000fe20000000800 */
[----:B------:R-:W-:-:S04]  /*1230*/  UIMAD.WIDE.U32 UR6, UR8, UR6, URZ ;  /* 0x00000006080672a5 */ /* 0x000fc8000f8e003f */
[----:B------:R-:W-:Y:S02]  /*1240*/  @UP0 USHF.R.U32.HI UR8, URZ, UR10, UR7 ;  /* 0x0000000a3f080299 */ /* 0x000fe40008011607 */
[----:B------:R-:W-:Y:S02]  /*1250*/  UISETP.GE.AND UP0, UPT, UR5, 0x1, UPT ;  /* 0x000000010500788c */ /* 0x000fe4000bf06270 */
[----:B------:R-:W-:Y:S02]  /*1260*/  UIADD3 UR8, UR9, UR8, URZ ;  /* 0x0000000809087290 */ /* 0x000fe4000fffe03f */
        /* <DEDUP_REMOVED lines=15> */
.L_x_7853:
[----:B------:R-:W-:-:S11]  /*1360*/  UISETP.NE.AND UP0, UPT, UR5, 0x1, UPT ;  /* 0x000000010500788c */ /* 0x000fd6000bf05270 */
[----:B------:R-:W-:Y:S02]  /*1370*/  @UP0 ULDC.64 UR8, c[0x0][0x9e8] ;  /* 0x00027a0000080ab9 */ /* 0x000fe40000000a00 */
[----:B------:R-:W-:-:S04]  /*1380*/  UIMAD.WIDE.U32 UR6, UR4, UR8, URZ ;  /* 0x00000008040672a5 */ /* 0x000fc8000f8e003f */
[----:B------:R-:W-:-:S12]  /*1390*/  @UP0 USHF.R.U32.HI UR4, URZ, UR9, UR7 ;  /* 0x000000093f040299 */ /* 0x000fd80008011607 */
.L_x_7854:
[----:B------:R-:W-:-:S06]  /*13a0*/  UIMAD UR4, UR4, UR5, UR5 ;  /* 0x00000005040472a4 */ /* 0x000fcc000f8e0205 */
[----:B------:R-:W-:-:S07]  /*13b0*/  VIMNMX R0, R0, UR4, PT ;  /* 0x0000000400007c48 */ /* 0x000fce000bfe0100 */
.L_x_7852:
[----:B------:R-:W-:Y:S01]  /*13c0*/  UISETP.NE.AND UP0, UPT, UR51, URZ, UPT ;  /* 0x0000003f3300728c */ /* 0x000fe2000bf05270 */
[----:B------:R-:W-:Y:S01]  /*13d0*/  VIADD R0, R0, 0x7f ;  /* 0x0000007f00007836 */ /* 0x000fe20000000000 */
[----:B------:R-:W-:Y:S01]  /*13e0*/  UMOV UR9, UR37 ;  /* 0x0000002500097c82 */ /* 0x000fe20008000000 */
[----:B------:R-:W-:Y:S02]  /*13f0*/  UIADD3 UR4, UR38, 0x7f, URZ ;  /* 0x0000007f26047890 */ /* 0x000fe4000fffe03f */
[----:B------:R-:W-:Y:S01]  /*1400*/  UIADD3 UR53, UR38, -UR45, URZ ;  /* 0x8000002d26357290 */ /* 0x000fe2000fffe03f */
        /* <DEDUP_REMOVED lines=27> */
.L_x_7856:
[----:B------:R-:W-:-:S11]  /*15c0*/  UISETP.NE.AND UP0, UPT, UR5, 0x1, UPT ;  /* 0x000000010500788c */ /* 0x000fd6000bf05270 */
[----:B------:R-:W-:Y:S02]  /*15d0*/  @UP0 ULDC.64 UR10, c[0x0][0x9e8] ;  /* 0x00027a00000a0ab9 */ /* 0x000fe40000000a00 */
[----:B------:R-:W-:-:S04]  /*15e0*/  UIMAD.WIDE.U32 UR6, UR4, UR10, URZ ;  /* 0x0000000a040672a5 */ /* 0x000fc8000f8e003f */
[----:B------:R-:W-:-:S12]  /*15f0*/  @UP0 USHF.R.U32.HI UR4, URZ, UR11, UR7 ;  /* 0x0000000b3f040299 */ /* 0x000fd80008011607 */
.L_x_7857:
[----:B------:R-:W-:-:S04]  /*1600*/  UIMAD UR4, UR4, UR5, URZ ;  /* 0x00000005040472a4 */ /* 0x000fc8000f8e023f */
[----:B------:R-:W-:-:S04]  /*1610*/  UISETP.LT.AND UP0, UPT, UR9, UR4, UPT ;  /* 0x000000040900728c */ /* 0x000fc8000bf01270 */
[----:B------:R-:W-:-:S12]  /*1620*/  USEL UR9, UR9, UR4, !UP0 ;  /* 0x0000000409097287 */ /* 0x000fd8000c000000 */
.L_x_7855:
        /* <DEDUP_REMOVED lines=40> */
[----:B------:R-:W-:Y:S02]  /*18b0*/  IMAD.MOV.U32 R89, RZ, RZ, RZ ;  /* 0x000000ffff597224 */ /* 0x000fe400078e00ff */
        /* <DEDUP_REMOVED lines=33> */
.L_x_7859:
        /* <DEDUP_REMOVED lines=9> */
.L_x_8051:
[----:B------:R-:W-:Y:S05]  /*1b60*/  @!P0 BRA `(.L_x_7861) ;  /* 0x0000000000048947 */ /* 0x000fea0003800000 */
[----:B------:R-:W-:Y:S01]  /*1b70*/  BPT.TRAP 0x1 ;  /* 0x000000040000795c */ /* 0x000fe20000300000 */
.L_x_7861:
[----:B------:R-:W-:Y:S02]  /*1b80*/  IMAD.U32 R9, RZ, RZ, UR46 ;  /* 0x0000002eff097e24 */ /* 0x000fe4000f8e00ff */
[----:B0-----:R-:W-:-:S03]  /*1b90*/  IMAD.U32 R0, RZ, RZ, UR47 ;  /* 0x0000002fff007e24 */ /* 0x001fc6000f8e00ff */
[----:B------:R-:W-:Y:S02]  /*1ba0*/  LEA R9, R9, UR41, 0x3 ;  /* 0x0000002909097c11 */ /* 0x000fe4000f8e18ff */
[----:B------:R-:W-:-:S04]  /*1bb0*/  SHF.L.U32 R0, R0, 0x1f, RZ ;  /* 0x0000001f00007819 */ /* 0x000fc800000006ff */
[----:B------:R0:W1:Y:S01]  /*1bc0*/  SYNCS.PHASECHK.TRANS64.TRYWAIT P1, [R9+URZ+0x28830], R0 ;  /* 0x02883000090075a7 */ /* 0x000062000802017f */
[----:B------:R-:W-:Y:S05]  /*1bd0*/  @!P0 BRA `(.L_x_7862) ;  /* 0x0000000000048947 */ /* 0x000fea0003800000 */
[----:B------:R-:W-:Y:S01]  /*1be0*/  BPT.TRAP 0x1 ;  /* 0x000000040000795c */ /* 0x000fe20000300000 */
.L_x_7862:
[----:B-1----:R-:W-:Y:S05]  /*1bf0*/  @P1 BRA `(.L_x_7863) ;  /* 0x0000000000081947 */ /* 0x002fea0003800000 */
[----:B------:R-:W1:Y:S02]  /*1c00*/  SYNCS.PHASECHK.TRANS64.TRYWAIT P1, [R9+URZ+0x28830], R0 ;  /* 0x02883000090075a7 */ /* 0x000e64000802017f */
[----:B-1----:R-:W-:Y:S05]  /*1c10*/  @!P1 BRA `(.L_x_7864) ;  /* 0x0000015c00fc9947 */ /* 0x002fea0003800000 */
.L_x_7863:
        /* <DEDUP_REMOVED lines=63> */
.L_x_7865:
[----:B------:R-:W-:Y:S01]  /*2010*/  UISETP.NE.AND UP1, UPT, UR51, URZ, UPT ;  /* 0x0000003f3300728c */ /* 0x000fe2000bf25270 */
[----:B------:R-:W-:Y:S01]  /*2020*/  R2UR UR6, R9 ;  /* 0x00000000090672ca */ /* 0x000fe200000e0000 */
[----:B------:R-:W-:Y:S01]  /*2030*/  ULDC UR7, c[0x0][0x9d8] ;  /* 0x0002760000077ab9 */ /* 0x000fe20000000800 */
[----:B01----:R-:W-:Y:S02]  /*2040*/  IMAD.MOV.U32 R9, RZ, RZ, -0x80 ;  /* 0xffffff80ff097424 */ /* 0x003fe400078e00ff */
[----:B------:R-:W-:Y:S01]  /*2050*/  FMUL.FTZ R41, R41, UR7 ;  /* 0x0000000729297c20 */ /* 0x000fe20008410000 */
[----:B------:R-:W-:Y:S01]  /*2060*/  FMUL.FTZ R56, R56, UR7 ;  /* 0x0000000738387c20 */ /* 0x000fe20008410000 */
[----:B------:R-:W-:Y:S01]  /*2070*/  PLOP3.LUT P1, PT, PT, PT, UP1, 0x80, 0x0 ;  /* 0x000000000000781c */ /* 0x000fe20003f2f018 */
[----:B------:R-:W-:Y:S01]  /*2080*/  FMUL.FTZ R14, R34, UR7 ;  /* 0x00000007220e7c20 */ /* 0x000fe20008410000 */
[----:B------:R-:W-:Y:S01]  /*2090*/  PLOP3.LUT P2, PT, PT, PT, UP1, 0x80, 0x0 ;  /* 0x000000000000781c */ /* 0x000fe20003f4f018 */
[----:B------:R0:W1:Y:S01]  /*20a0*/  MUFU.TANH R99, R41 ;  /* 0x0000002900637308 */ /* 0x0000620000002400 */
[----:B------:R-:W-:Y:S01]  /*20b0*/  FMUL.FTZ R32, R32, UR7 ;  /* 0x0000000720207c20 */ /* 0x000fe20008410000 */
[----:B------:R-:W-:Y:S01]  /*20c0*/  @UP1 ULDC UR10, c[0x0][0x44c] ;  /* 0x00011300000a1ab9 */ /* 0x000fe20000000800 */
[----:B------:R-:W-:Y:S01]  /*20d0*/  FMUL.FTZ R36, R36, UR7 ;  /* 0x0000000724247c20 */ /* 0x000fe20008410000 */
[----:B------:R-:W-:Y:S01]  /*20e0*/  FMUL.FTZ R40, R40, UR7 ;  /* 0x0000000728287c20 */ /* 0x000fe20008410000 */
[----:B------:R-:W-:Y:S01]  /*20f0*/  FMUL.FTZ R44, R44, UR7 ;  /* 0x000000072c2c7c20 */ /* 0x000fe20008410000 */
[----:B------:R-:W-:Y:S01]  /*2100*/  FMUL.FTZ R34, R47, UR7 ;  /* 0x000000072f227c20 */ /* 0x000fe20008410000 */
[----:B------:R-:W-:Y:S01]  /*2110*/  FMUL.FTZ R48, R48, UR7 ;  /* 0x0000000730307c20 */ /* 0x000fe20008410000 */
[----:B------:R2:W3:Y:S01]  /*2120*/  MUFU.TANH R111, R56 ;  /* 0x00000038006f7308 */ /* 0x0004e20000002400 */
[----:B0-----:R-:W-:Y:S01]  /*2130*/  VIADD R41, R17, UR37 ;  /* 0x0000002511297c36 */ /* 0x001fe20008000000 */
[----:B------:R-:W-:Y:S01]  /*2140*/  UIADD3 UR6, UR6, 0x28840, URZ ;  /* 0x0002884006067890 */ /* 0x000fe2000fffe03f */
[----:B------:R-:W-:Y:S01]  /*2150*/  FMUL.FTZ R52, R52, UR7 ;  /* 0x0000000734347c20 */ /* 0x000fe20008410000 */
[----:B------:R-:W-:Y:S01]  /*2160*/  FMUL.FTZ R60, R60, UR7 ;  /* 0x000000073c3c7c20 */ /* 0x000fe20008410000 */
[----:B------:R-:W-:Y:S01]  /*2170*/  @P1 IMAD.HI.U32 R8, R41, UR10, RZ ;  /* 0x0000000a29081c27 */ /* 0x000fe2000f8e00ff */
[----:B------:R-:W-:Y:S01]  /*2180*/  @UP1 ULDC UR10, c[0x0][0x450] ;  /* 0x00011400000a1ab9 */ /* 0x000fe20000000800 */
[----:B------:R-:W-:-:S02]  /*2190*/  UISETP.NE.AND UP0, UPT, UR50, URZ, UPT ;  /* 0x0000003f3200728c */ /* 0x000fc4000bf05270 */
[----:B------:R-:W-:Y:S01]  /*21a0*/  FMUL.FTZ R10, R24, UR7 ;  /* 0x00000007180a7c20 */ /* 0x000fe20008410000 */
[----:B------:R-:W-:Y:S01]  /*21b0*/  IMAD R47, R88, R9, 0x80 ;  /* 0x00000080582f7424 */ /* 0x000fe200078e0209 */
[----:B------:R-:W-:Y:S01]  /*21c0*/  @P2 SHF.R.U32.HI R41, RZ, UR10, R8 ;  /* 0x0000000aff292c19 */ /* 0x000fe20008011608 */
[----:B------:R-:W-:Y:S01]  /*21d0*/  FMUL.FTZ R13, R28, UR7 ;  /* 0x000000071c0d7c20 */ /* 0x000fe20008410000 */
[----:B------:R0:W4:Y:S01]  /*21e0*/  MUFU.TANH R125, R32 ;  /* 0x00000020007d7308 */ /* 0x0001220000002400 */
[----:B------:R-:W-:Y:S01]  /*21f0*/  FMUL.FTZ R64, R64, UR7 ;  /* 0x0000000740407c20 */ /* 0x000fe20008410000 */
[----:B------:R-:W-:Y:S01]  /*2200*/  UPRMT UR6, UR40, 0x654, UR6 ;  /* 0x0000065428067896 */ /* 0x000fe20008000006 */
[----:B--2---:R-:W2:Y:S01]  /*2210*/  SHFL.IDX PT, R56, R41, RZ, 0x1c1f ;  /* 0x001c1fff29387589 */ /* 0x004ea200000e0000 */
[----:B------:R-:W-:Y:S01]  /*2220*/  FMUL.FTZ R0, R26, UR7 ;  /* 0x000000071a007c20 */ /* 0x000fe20008410000 */
[----:B------:R-:W-:Y:S01]  /*2230*/  FMUL.FTZ R4, R30, UR7 ;  /* 0x000000071e047c20 */ /* 0x000fe20008410000 */
[----:B------:R-:W-:Y:S01]  /*2240*/  FMUL.FTZ R24, R38, UR7 ;  /* 0x0000000726187c20 */ /* 0x000fe20008410000 */
[----:B------:R-:W-:Y:S01]  /*2250*/  FMUL.FTZ R28, R42, UR7 ;  /* 0x000000072a1c7c20 */ /* 0x000fe20008410000 */
[----:B------:R5:W1:Y:S01]  /*2260*/  MUFU.TANH R123, R36 ;  /* 0x00000024007b7308 */ /* 0x000a620000002400 */
[----:B0-----:R-:W-:Y:S01]  /*2270*/  FMUL.FTZ R32, R46, UR7 ;  /* 0x000000072e207c20 */ /* 0x001fe20008410000 */
[----:B------:R-:W-:-:S02]  /*2280*/  VIADD R15, R47, 0x1 ;  /* 0x000000012f0f7836 */ /* 0x000fc40000000000 */
[----:B------:R-:W-:Y:S01]  /*2290*/  FMUL.FTZ R11, R25, UR7 ;  /* 0x00000007190b7c20 */ /* 0x000fe20008410000 */
[----:B------:R-:W-:Y:S01]  /*22a0*/  FMUL.FTZ R3, R27, UR7 ;  /* 0x000000071b037c20 */ /* 0x000fe20008410000 */
[----:B------:R-:W-:Y:S01]  /*22b0*/  FMUL.FTZ R29, R29, UR7 ;  /* 0x000000071d1d7c20 */ /* 0x000fe20008410000 */
[----:B------:R-:W-:Y:S01]  /*22c0*/  FMUL.FTZ R12, R31, UR7 ;  /* 0x000000071f0c7c20 */ /* 0x000fe20008410000 */
[----:B------:R-:W-:Y:S01]  /*22d0*/  FMUL.FTZ R33, R33, UR7 ;  /* 0x0000000721217c20 */ /* 0x000fe20008410000 */
[----:B------:R0:W1:Y:S01]  /*22e0*/  MUFU.TANH R121, R40 ;  /* 0x0000002800797308 */ /* 0x0000620000002400 */
[----:B-----5:R-:W-:Y:S01]  /*22f0*/  FMUL.FTZ R36, R50, UR7 ;  /* 0x0000000732247c20 */ /* 0x020fe20008410000 */
[----:B------:R-:W-:Y:S01]  /*2300*/  FMUL.FTZ R20, R35, UR7 ;  /* 0x0000000723147c20 */ /* 0x000fe20008410000 */
[----:B------:R-:W-:Y:S01]  /*2310*/  FMUL.FTZ R37, R37, UR7 ;  /* 0x0000000725257c20 */ /* 0x000fe20008410000 */
[----:B------:R-:W-:Y:S01]  /*2320*/  FMUL.FTZ R26, R39, UR7 ;  /* 0x00000007271a7c20 */ /* 0x000fe20008410000 */
[----:B------:R-:W-:Y:S01]  /*2330*/  FMUL.FTZ R30, R43, UR7 ;  /* 0x000000072b1e7c20 */ /* 0x000fe20008410000 */
[----:B------:R-:W-:Y:S01]  /*2340*/  FMUL.FTZ R45, R45, UR7 ;  /* 0x000000072d2d7c20 */ /* 0x000fe20008410000 */
[----:B------:R-:W-:Y:S01]  /*2350*/  FMUL.FTZ R49, R49, UR7 ;  /* 0x0000000731317c20 */ /* 0x000fe20008410000 */
[----:B------:R5:W1:Y:S01]  /*2360*/  MUFU.TANH R119, R44 ;  /* 0x0000002c00777308 */ /* 0x000a620000002400 */
[----:B0-----:R-:W-:Y:S01]  /*2370*/  FMUL.FTZ R40, R54, UR7 ;  /* 0x0000000736287c20 */ /* 0x001fe20008410000 */
[----:B------:R-:W-:Y:S01]  /*2380*/  FMUL.FTZ R38, R51, UR7 ;  /* 0x0000000733267c20 */ /* 0x000fe20008410000 */
        /* <DEDUP_REMOVED lines=30> */
[----:B0-----:R-:W-:Y:S01]  /*2570*/  FMUL.FTZ R60, R71, UR7 ;  /* 0x00000007473c7c20 */ /* 0x001fe20008410000 */
[----:B------:R0:W1:Y:S01]  /*2580*/  MUFU.TANH R31, R64 ;  /* 0x00000040001f7308 */ /* 0x0000620000002400 */
[----:B------:R-:W-:Y:S01]  /*2590*/  FMUL.FTZ R65, R65, UR7 ;  /* 0x0000000741417c20 */ /* 0x000fe20008410000 */
[----:B------:R-:W-:Y:S01]  /*25a0*/  FMUL.FTZ R73, R73, UR7 ;  /* 0x0000000749497c20 */ /* 0x000fe20008410000 */
[----:B------:R-:W-:Y:S01]  /*25b0*/  FMUL.FTZ R77, R77, UR7 ;  /* 0x000000074d4d7c20 */ /* 0x000fe20008410000 */
[----:B------:R-:W-:Y:S01]  /*25c0*/  IMAD R21, R16, -0x2, R15 ;  /* 0xfffffffe10157824 */ /* 0x000fe200078e020f */
[----:B------:R-:W-:Y:S01]  /*25d0*/  PLOP3.LUT P1, PT, PT, PT, UP0, 0x40, 0x0 ;  /* 0x000000000000781c */ /* 0x000fe20003f2e808 */
[----:B------:R-:W-:Y:S01]  /*25e0*/  ULDC UR56, c[0x0][0x9dc] ;  /* 0x0002770000387ab9 */ /* 0x000fe20000000800 */
[----:B------:R-:W-:Y:S01]  /*25f0*/  SYNCS.ARRIVE.TRANS64.RED.A1T0 RZ, [UR6], RZ ;  /* 0x000000ffffff79a7 */ /* 0x000fe20008100406 */
[----:B------:R-:W1:Y:S01]  /*2600*/  MUFU.TANH R10, R10 ;  /* 0x0000000a000a7308 */ /* 0x000e620000002400 */
[----:B0-----:R-:W-:Y:S01]  /*2610*/  IMAD.U32 R64, RZ, RZ, UR45 ;  /* 0x0000002dff407e24 */ /* 0x001fe2000f8e00ff */
[----:B------:R-:W-:Y:S01]  /*2620*/  ULOP3.LUT UR6, URZ, UR56, URZ, 0x33, !UPT ;  /* 0x000000383f067292 */ /* 0x000fe2000f8e333f */
[----:B------:R-:W-:Y:S01]  /*2630*/  VIADD R15, R47, UR38 ;  /* 0x000000262f0f7c36 */ /* 0x000fe20008000000 */
[----:B------:R-:W-:Y:S01]  /*2640*/  ULDC UR14, c[0x0][0x9e0] ;  /* 0x00027800000e7ab9 */ /* 0x000fe20000000800 */
[----:B------:R-:W-:-:S02]  /*2650*/  LEA R66, R88, 0xffffff80, 0x7 ;  /* 0xffffff8058427811 */ /* 0x000fc400078e38ff */
[----:B------:R-:W-:Y:S01]  /*2660*/  IADD3 R21, -R64, UR38, R21 ;  /* 0x0000002640157c10 */ /* 0x000fe2000fffe115 */
[----:B------:R-:W0:Y:S01]  /*2670*/  MUFU.TANH R11, R11 ;  /* 0x0000000b000b7308 */ /* 0x000e220000002400 */
[----:B------:R-:W-:-:S03]  /*2680*/  IMAD R51, R16, -0x2, R15 ;  /* 0xfffffffe10337824 */ /* 0x000fc600078e020f */
[C---:B------:R-:W-:Y:S02]  /*2690*/  VIADD R64, R21.reuse, UR14 ;  /* 0x0000000e15407c36 */ /* 0x040fe40008000000 */
[----:B------:R-:W-:Y:S02]  /*26a0*/  VIADD R55, R21, UR6 ;  /* 0x0000000615377c36 */ /* 0x000fe40008000000 */
[----:B------:R-:W0:Y:S01]  /*26b0*/  MUFU.TANH R0, R0 ;  /* 0x0000000000007308 */ /* 0x000e220000002400 */
[----:B--2---:R-:W-:Y:S01]  /*26c0*/  VIADDMNMX R35, R56, R64, R51, PT ;  /* 0x0000004038237246 */ /* 0x004fe20003800133 */
[----:B------:R-:W-:-:S06]  /*26d0*/  IMAD.IADD R43, R55, 0x1, R56 ;  /* 0x00000001372b7824 */ /* 0x000fcc00078e0238 */
        /* <DEDUP_REMOVED lines=66> */
.L_x_7868:
[----:B------:R-:W-:Y:S02]  /*2b00*/  ULDC UR6, c[0x0][0x9e4] ;  /* 0x0002790000067ab9 */ /* 0x000fe40000000800 */
[----:B------:R-:W-:-:S05]  /*2b10*/  IMAD.U32 R21, RZ, RZ, UR6 ;  /* 0x00000006ff157e24 */ /* 0x000fca000f8e00ff */
[----:B------:R-:W-:-:S13]  /*2b20*/  ISETP.NE.AND P1, PT, R21, 0x1, PT ;  /* 0x000000011500780c */ /* 0x000fda0003f25270 */
[----:B------:R-:W1:Y:S02]  /*2b30*/  @P1 LDC.64 R70, c[0x0][0x9e8] ;  /* 0x00027a00ff461b82 */ /* 0x000e640000000a00 */
[----:B-1----:R-:W-:-:S05]  /*2b40*/  @P1 IMAD.HI.U32 R56, R15, R70, RZ ;  /* 0x000000460f381227 */ /* 0x002fca00078e00ff */
[----:B------:R-:W-:-:S07]  /*2b50*/  @P1 SHF.R.U32.HI R15, RZ, R71, R56 ;  /* 0x00000047ff0f1219 */ /* 0x000fce0000011638 */
.L_x_7869:
[----:B------:R-:W-:Y:S05]  /*2b60*/  BSYNC B0 ;  /* 0x0000000000007941 */ /* 0x000fea0003800000 */
.L_x_7867:
[----:B------:R-:W-:-:S04]  /*2b70*/  IMAD R15, R15, R21, -R66 ;  /* 0x000000150f0f7224 */ /* 0x000fc800078e0a42 */
[----:B------:R-:W-:-:S05]  /*2b80*/  IMAD R56, R16, -0x2, R15 ;  /* 0xfffffffe10387824 */ /* 0x000fca00078e020f */
[----:B------:R-:W-:Y:S02]  /*2b90*/  VIADDMNMX R35, R56, R21, R35, PT ;  /* 0x0000001538237246 */ /* 0x000fe40003800123 */
[----:B------:R-:W-:-:S07]  /*2ba0*/  VIMNMX R43, R43, R56, !PT ;  /* 0x000000382b2b7248 */ /* 0x000fce0007fe0100 */
.L_x_7866:
[C---:B------:R-:W-:Y:S01]  /*2bb0*/  ISETP.GE.AND P2, PT, R47.reuse, 0x9, PT ;  /* 0x000000092f00780c */ /* 0x040fe20003f46270 */
[----:B------:R-:W-:Y:S01]  /*2bc0*/  UISETP.NE.AND UP0, UPT, UR50, URZ, UPT ;  /* 0x0000003f3200728c */ /* 0x000fe2000bf05270 */
[----:B------:R-:W-:Y:S02]  /*2bd0*/  ISETP.GE.AND P1, PT, R47, 0x2, PT ;  /* 0x000000022f00780c */ /* 0x000fe40003f26270 */
        /* <DEDUP_REMOVED lines=105> */
[----:B------:R-:W-:Y:S01]  /*3270*/  ISETP.GT.AND P3, PT, R43, 0x59, !P4 ;  /* 0x000000592b00780c */ /* 0x000fe20006764270 */
[----:B------:R-:W0:Y:S01]  /*3280*/  SHFL.IDX PT, R68, R41, 0x1, 0x1c1f ;  /* 0x003c1f0029447f89 */ /* 0x000e2200000e0000 */
        /* <DEDUP_REMOVED lines=11> */
[----:B------:R-:W-:Y:S01]  /*3340*/  ISETP.LT.OR P3, PT, R35, 0x62, P3 ;  /* 0x000000622300780c */ /* 0x000fe20001f61670 */
[----:B0-----:R-:W-:Y:S01]  /*3350*/  IMAD.IADD R56, R55, 0x1, R68 ;  /* 0x0000000137387824 */ /* 0x001fe200078e0244 */
        /* <DEDUP_REMOVED lines=10> */
[----:B------:R-:W-:Y:S02]  /*3400*/  P2R R67, PR, RZ, 0x20 ;  /* 0x00000020ff437803 */ /* 0x000fe40000000000 */
[----:B------:R-:W-:Y:S02]  /*3410*/  FSEL R25, R25, -INF , !P3 ;  /* 0xff80000019197808 */ /* 0x000fe40005800000 */
[----:B------:R-:W-:-:S02]  /*3420*/  ISETP.GE.AND P3, PT, R47, 0x71, PT ;  /* 0x000000712f00780c */ /* 0x000fc40003f66270 */
        /* <DEDUP_REMOVED lines=39> */
.L_x_7872:
[----:B------:R-:W-:Y:S02]  /*36a0*/  ULDC UR6, c[0x0][0x9e4] ;  /* 0x0002790000067ab9 */ /* 0x000fe40000000800 */
[----:B------:R-:W-:-:S05]  /*36b0*/  IMAD.U32 R43, RZ, RZ, UR6 ;  /* 0x00000006ff2b7e24 */ /* 0x000fca000f8e00ff */
[----:B------:R-:W-:-:S13]  /*36c0*/  ISETP.NE.AND P6, PT, R43, 0x1, PT ;  /* 0x000000012b00780c */ /* 0x000fda0003fc5270 */
[----:B------:R-:W0:Y:S02]  /*36d0*/  @P6 LDC.64 R64, c[0x0][0x9e8] ;  /* 0x00027a00ff406b82 */ /* 0x000e240000000a00 */
[----:B0-----:R-:W-:-:S05]  /*36e0*/  @P6 IMAD.HI.U32 R64, R41, R64, RZ ;  /* 0x0000004029406227 */ /* 0x001fca00078e00ff */
[----:B------:R-:W-:-:S07]  /*36f0*/  @P6 SHF.R.U32.HI R41, RZ, R65, R64 ;  /* 0x00000041ff296219 */ /* 0x000fce0000011640 */
.L_x_7873:
[----:B------:R-:W-:Y:S05]  /*3700*/  BSYNC B0 ;  /* 0x0000000000007941 */ /* 0x000fea0003800000 */
.L_x_7871:
[----:B------:R-:W-:-:S04]  /*3710*/  IMAD R41, R41, R43, -R66 ;  /* 0x0000002b29297224 */ /* 0x000fc800078e0a42 */
[----:B------:R-:W-:-:S05]  /*3720*/  IMAD R41, R16, -0x2, R41 ;  /* 0xfffffffe10297824 */ /* 0x000fca00078e0229 */
[----:B------:R-:W-:Y:S02]  /*3730*/  VIADDMNMX R10, R41, R43, R10, PT ;  /* 0x0000002b290a7246 */ /* 0x000fe4000380010a */
[----:B------:R-:W-:-:S07]  /*3740*/  VIMNMX R56, R56, R41, !PT ;  /* 0x0000002938387248 */ /* 0x000fce0007fe0100 */
.L_x_7870:
[----:B------:R-:W-:Y:S01]  /*3750*/  ISETP.GT.AND P1, PT, R56, 0x1, !P1 ;  /* 0x000000013800780c */ /* 0x000fe20004f24270 */
[----:B------:R-:W-:Y:S01]  /*3760*/  ULDC UR6, c[0x0][0x988] ;  /* 0x0002620000067ab9 */ /* 0x000fe20000000800 */
[----:B------:R-:W-:Y:S01]  /*3770*/  ISETP.NE.AND P6, PT, R59, RZ, PT ;  /* 0x000000ff3b00720c */ /* 0x000fe20003fc5270 */
[----:B------:R-:W-:Y:S01]  /*3780*/  UISETP.NE.AND UP1, UPT, UR51, URZ, UPT ;  /* 0x0000003f3300728c */ /* 0x000fe2000bf25270 */
[----:B------:R-:W-:Y:S01]  /*3790*/  ISETP.LT.OR P1, PT, R10, 0x2, P1 ;  /* 0x000000020a00780c */ /* 0x000fe20000f21670 */
[----:B------:R-:W-:Y:S01]  /*37a0*/  UISETP.NE.AND UP0, UPT, UR50, URZ, UPT ;  /* 0x0000003f3200728c */ /* 0x000fe2000bf05270 */
[C---:B------:R-:W-:Y:S01]  /*37b0*/  ISETP.GT.AND P2, PT, R56.reuse, 0x8, !P2 ;  /* 0x000000083800780c */ /* 0x040fe20005744270 */
[----:B------:R-:W-:Y:S01]  /*37c0*/  UMOV UR10, UR37 ;  /* 0x00000025000a7c82 */ /* 0x000fe20008000000 */
[----:B------:R-:W-:Y:S02]  /*37d0*/  FSEL R41, R3, -INF , !P1 ;  /* 0xff80000003297808 */ /* 0x000fe40004800000 */
[----:B------:R-:W-:-:S02]  /*37e0*/  ISETP.GT.AND P1, PT, R56, 0x9, !P6 ;  /* 0x000000093800780c */ /* 0x000fc40007724270 */
[C---:B------:R-:W-:Y:S02]  /*37f0*/  ISETP.LT.OR P2, PT, R10.reuse, 0x9, P2 ;  /* 0x000000090a00780c */ /* 0x040fe40001741670 */
[----:B------:R-:W-:Y:S01]  /*3800*/  ISETP.LT.OR P1, PT, R10, 0xa, P1 ;  /* 0x0000000a0a00780c */ /* 0x000fe20000f21670 */
[----:B------:R-:W-:Y:S01]  /*3810*/  @UP1 ULDC UR11, c[0x0][0x450] ;  /* 0x00011400000b1ab9 */ /* 0x000fe20000000800 */
[----:B------:R-:W-:Y:S02]  /*3820*/  FSEL R43, R4, -INF , !P2 ;  /* 0xff800000042b7808 */ /* 0x000fe40005000000 */
[----:B------:R-:W-:Y:S02]  /*3830*/  ISETP.NE.AND P2, PT, R45, RZ, PT ;  /* 0x000000ff2d00720c */ /* 0x000fe40003f45270 */
[----:B------:R-:W-:Y:S02]  /*3840*/  FSEL R45, R12, -INF , !P1 ;  /* 0xff8000000c2d7808 */ /* 0x000fe40004800000 */
[----:B------:R-:W-:-:S02]  /*3850*/  ISETP.NE.AND P1, PT, R63, RZ, PT ;  /* 0x000000ff3f00720c */ /* 0x000fc40003f25270 */
[----:B------:R-:W-:Y:S02]  /*3860*/  ISETP.NE.AND P6, PT, R49, RZ, PT ;  /* 0x000000ff3100720c */ /* 0x000fe40003fc5270 */
        /* <DEDUP_REMOVED lines=61> */
[----:B------:R-:W-:Y:S02]  /*3c40*/  ISETP.GT.AND P1, PT, R56, 0x31, !P2 ;  /* 0x000000313800780c */ /* 0x000fe40005724270 */
[----:B------:R-:W-:Y:S02]  /*3c50*/  ISETP.NE.AND P2, PT, R69, RZ, PT ;  /* 0x000000ff4500720c */ /* 0x000fe40003f45270 */
        /* <DEDUP_REMOVED lines=11> */
[----:B------:R-:W-:Y:S01]  /*3d10*/  FMNMX.FTZ R12, R35, R4, !PT ;  /* 0x00000004230c7209 */ /* 0x000fe20007810000 */
[----:B------:R-:W-:Y:S01]  /*3d20*/  IMAD.U32 R4, RZ, RZ, UR6 ;  /* 0x00000006ff047e24 */ /* 0x000fe2000f8e00ff */
[----:B------:R-:W-:Y:S01]  /*3d30*/  ISETP.LT.OR P1, PT, R10, 0x3a, P1 ;  /* 0x0000003a0a00780c */ /* 0x000fe20000f21670 */
[----:B------:R-:W-:Y:S01]  /*3d40*/  @UP1 ULDC UR6, c[0x0][0x44c] ;  /* 0x0001130000061ab9 */ /* 0x000fe20000000800 */
[----:B------:R-:W-:Y:S01]  /*3d50*/  ISETP.NE.AND P6, PT, R72, RZ, PT ;  /* 0x000000ff4800720c */ /* 0x000fe20003fc5270 */
[----:B------:R-:W0:Y:S01]  /*3d60*/  SHFL.BFLY PT, R3, R12, 0x2, 0x1f ;  /* 0x0c401f000c037f89 */ /* 0x000e2200000e0000 */
[----:B------:R-:W-:Y:S01]  /*3d70*/  FSEL R69, R42, -INF , !P1 ;  /* 0xff8000002a457808 */ /* 0x000fe20004800000 */
[----:B------:R-:W-:Y:S01]  /*3d80*/  UIMAD.WIDE.U32 UR6, UR37, UR6, URZ ;  /* 0x00000006250672a5 */ /* 0x000fe2000f8e003f */
[----:B------:R-:W-:-:S02]  /*3d90*/  ISETP.NE.AND P1, PT, R83, RZ, PT ;  /* 0x000000ff5300720c */ /* 0x000fc40003f25270 */
[C---:B------:R-:W-:Y:S01]  /*3da0*/  ISETP.GT.AND P3, PT, R56.reuse, 0x70, !P3 ;  /* 0x000000703800780c */ /* 0x040fe20005f64270 */
[----:B------:R-:W-:Y:S01]  /*3db0*/  @UP1 USHF.R.U32.HI UR10, URZ, UR11, UR7 ;  /* 0x0000000b3f0a1299 */ /* 0x000fe20008011607 */
[C---:B------:R-:W-:Y:S02]  /*3dc0*/  ISETP.GT.AND P1, PT, R56.reuse, 0x40, !P1 ;  /* 0x000000403800780c */ /* 0x040fe40004f24270 */
[----:B------:R-:W-:Y:S01]  /*3dd0*/  ISETP.GT.AND P4, PT, R56, 0x71, !P4 ;  /* 0x000000713800780c */ /* 0x000fe20006784270 */
[----:B------:R-:W-:Y:S01]  /*3de0*/  UIADD3 UR53, UR53, UR10, URZ ;  /* 0x0000000a35357290 */ /* 0x000fe2000fffe03f */
[C---:B------:R-:W-:Y:S02]  /*3df0*/  ISETP.LT.OR P1, PT, R10.reuse, 0x41, P1 ;  /* 0x000000410a00780c */ /* 0x040fe40000f21670 */
[----:B------:R-:W-:Y:S01]  /*3e00*/  ISETP.LT.OR P3, PT, R10, 0x71, P3 ;  /* 0x000000710a00780c */ /* 0x000fe20001f61670 */
[----:B------:R-:W-:Y:S01]  /*3e10*/  UIADD3 UR14, UR53, UR14, URZ ;  /* 0x0000000e350e7290 */ /* 0x000fe2000fffe03f */
[----:B------:R-:W-:-:S02]  /*3e20*/  FSEL R71, R44, -INF , !P1 ;  /* 0xff8000002c477808 */ /* 0x000fc40004800000 */
[----:B------:R-:W-:Y:S02]  /*3e30*/  ISETP.NE.AND P1, PT, R86, RZ, PT ;  /* 0x000000ff5600720c */ /* 0x000fe40003f25270 */
[C---:B------:R-:W-:Y:S02]  /*3e40*/  ISETP.GT.AND P5, PT, R56.reuse, 0x78, !P5 ;  /* 0x000000783800780c */ /* 0x040fe40006fa4270 */
[----:B------:R-:W-:Y:S02]  /*3e50*/  ISETP.GT.AND P1, PT, R56, 0x41, !P1 ;  /* 0x000000413800780c */ /* 0x000fe40004f24270 */
[C---:B------:R-:W-:Y:S02]  /*3e60*/  ISETP.LT.OR P4, PT, R10.reuse, 0x72, P4 ;  /* 0x000000720a00780c */ /* 0x040fe40002781670 */
[----:B------:R-:W-:Y:S02]  /*3e70*/  ISETP.LT.OR P1, PT, R10, 0x42, P1 ;  /* 0x000000420a00780c */ /* 0x000fe40000f21670 */
[----:B0-----:R-:W-:-:S02]  /*3e80*/  FMNMX.FTZ R14, R12, R3, !PT ;  /* 0x000000030c0e7209 */ /* 0x001fc40007810000 */
[----:B------:R-:W-:Y:S02]  /*3e90*/  FSEL R73, R46, -INF , !P1 ;  /* 0xff8000002e497808 */ /* 0x000fe40004800000 */
[----:B------:R-:W-:Y:S01]  /*3ea0*/  ISETP.NE.AND P1, PT, R87, RZ, PT ;  /* 0x000000ff5700720c */ /* 0x000fe20003f25270 */
[----:B------:R-:W0:Y:S01]  /*3eb0*/  SHFL.BFLY PT, R3, R14, 0x1, 0x1f ;  /* 0x0c201f000e037f89 */ /* 0x000e2200000e0000 */
[----:B------:R-:W-:Y:S02]  /*3ec0*/  ISETP.LT.OR P5, PT, R10, 0x79, P5 ;  /* 0x000000790a00780c */ /* 0x000fe40002fa1670 */
[----:B------:R-:W-:-:S04]  /*3ed0*/  ISETP.GT.AND P1, PT, R56, 0x48, !P1 ;  /* 0x000000483800780c */ /* 0x000fc80004f24270 */
[----:B------:R-:W-:-:S04]  /*3ee0*/  ISETP.LT.OR P1, PT, R10, 0x49, P1 ;  /* 0x000000490a00780c */ /* 0x000fc80000f21670 */
        /* <DEDUP_REMOVED lines=63> */
[----:B------:R-:W0:Y:S01]  /*42e0*/  MUFU.EX2 R91, R91 ;  /* 0x0000005b005b7308 */ /* 0x000e220000000800 */
[----:B------:R-:W-:Y:S01]  /*42f0*/  ISETP.GT.AND P6, PT, R56, 0x79, !P6 ;  /* 0x000000793800780c */ /* 0x000fe200077c4270 */
[--C-:B------:R-:W-:Y:S01]  /*4300*/  FFMA.FTZ R21, R21, R4, -R20.reuse ;  /* 0x0000000415157223 */ /* 0x100fe20000010814 */
[----:B------:R-:W-:Y:S01]  /*4310*/  FMNMX.FTZ R12, R51, R12, !PT ;  /* 0x0000000c330c7209 */ /* 0x000fe20007810000 */
[-CC-:B------:R-:W-:Y:S01]  /*4320*/  FFMA.FTZ R178, R123, R4.reuse, -R20.reuse ;  /* 0x000000047bb27223 */ /* 0x180fe20000010814 */
[----:B------:R-:W-:Y:S01]  /*4330*/  FSEL R117, R6, -INF , !P4 ;  /* 0xff80000006757808 */ /* 0x000fe20006000000 */
[--C-:B------:R-:W-:Y:S01]  /*4340*/  FFMA.FTZ R97, R97, R4, -R20.reuse ;  /* 0x0000000461617223 */ /* 0x100fe20000010814 */
[----:B------:R-:W-:Y:S01]  /*4350*/  FMNMX.FTZ R12, R53, R12, !PT ;  /* 0x0000000c350c7209 */ /* 0x000fe20007810000 */
[----:B------:R-:W1:Y:S01]  /*4360*/  MUFU.EX2 R182, R182 ;  /* 0x000000b600b67308 */ /* 0x000e620000000800 */
[----:B------:R-:W-:Y:S01]  /*4370*/  ISETP.LT.OR P6, PT, R10, 0x7a, P6 ;  /* 0x0000007a0a00780c */ /* 0x000fe200037c1670 */
[--C-:B------:R-:W-:Y:S01]  /*4380*/  FFMA.FTZ R172, R121, R4, -R20.reuse ;  /* 0x0000000479ac7223 */ /* 0x100fe20000010814 */
[----:B------:R-:W-:Y:S01]  /*4390*/  FMNMX.FTZ R12, R55, R12, !PT ;  /* 0x0000000c370c7209 */ /* 0x000fe20007810000 */
[-CC-:B------:R-:W-:Y:S01]  /*43a0*/  FFMA.FTZ R99, R99, R4.reuse, -R20.reuse ;  /* 0x0000000463637223 */ /* 0x180fe20000010814 */
[----:B------:R-:W-:Y:S01]  /*43b0*/  FSEL R109, R9, -INF , !P5 ;  /* 0xff800000096d7808 */ /* 0x000fe20006800000 */
[--C-:B------:R-:W-:Y:S01]  /*43c0*/  FFMA.FTZ R101, R101, R4, -R20.reuse ;  /* 0x0000000465657223 */ /* 0x100fe20000010814 */
[----:B------:R-:W-:Y:S01]  /*43d0*/  FMNMX.FTZ R12, R57, R12, !PT ;  /* 0x0000000c390c7209 */ /* 0x000fe20007810000 */
[----:B------:R-:W2:Y:S01]  /*43e0*/  MUFU.EX2 R93, R93 ;  /* 0x0000005d005d7308 */ /* 0x000ea20000000800 */
[----:B------:R-:W-:Y:S01]  /*43f0*/  FSEL R119, R8, -INF , !P6 ;  /* 0xff80000008777808 */ /* 0x000fe20007000000 */
        /* <DEDUP_REMOVED lines=25> */
[----:B------:R-:W5:Y:S01]  /*4590*/  MUFU.EX2 R178, R178 ;  /* 0x000000b200b27308 */ /* 0x000f620000000800 */
[----:B0-----:R-:W-:Y:S01]  /*45a0*/  FADD.FTZ R21, R180, R91 ;  /* 0x0000005bb4157221 */ /* 0x001fe20000010000 */
[----:B------:R-:W-:Y:S02]  /*45b0*/  F2FP.F16.F32.PACK_AB R180, R91, R180 ;  /* 0x000000b45bb4723e */ /* 0x000fe400000000ff */
[----:B------:R-:W-:Y:S01]  /*45c0*/  FMNMX.FTZ R12, R75, R12, !PT ;  /* 0x0000000c4b0c7209 */ /* 0x000fe20007810000 */
[----:B-1----:R-:W-:Y:S01]  /*45d0*/  FADD.FTZ R26, R182, R21 ;  /* 0x00000015b61a7221 */ /* 0x002fe20000010000 */
[----:B--2---:R-:W-:Y:S02]  /*45e0*/  F2FP.F16.F32.PACK_AB R182, R93, R182 ;  /* 0x000000b65db6723e */ /* 0x004fe400000000ff */
[----:B------:R-:W-:Y:S01]  /*45f0*/  FMNMX.FTZ R12, R77, R12, !PT ;  /* 0x0000000c4d0c7209 */ /* 0x000fe20007810000 */
[----:B------:R-:W0:Y:S01]  /*4600*/  MUFU.EX2 R97, R97 ;  /* 0x0000006100617308 */ /* 0x000e220000000800 */
[----:B------:R-:W-:-:S02]  /*4610*/  FADD.FTZ R21, R93, R26 ;  /* 0x0000001a5d157221 */ /* 0x000fc40000010000 */
[----:B------:R-:W-:Y:S02]  /*4620*/  FMNMX.FTZ R12, R79, R12, !PT ;  /* 0x0000000c4f0c7209 */ /* 0x000fe40007810000 */
[----:B---3--:R-:W-:Y:S01]  /*4630*/  FADD.FTZ R28, R176, R21 ;  /* 0x00000015b01c7221 */ /* 0x008fe20000010000 */
[----:B----4-:R-:W-:Y:S02]  /*4640*/  F2FP.F16.F32.PACK_AB R176, R95, R176 ;  /* 0x000000b05fb0723e */ /* 0x010fe400000000ff */
[----:B------:R-:W-:Y:S01]  /*4650*/  FMNMX.FTZ R12, R81, R12, !PT ;  /* 0x0000000c510c7209 */ /* 0x000fe20007810000 */
[----:B------:R-:W1:Y:S01]  /*4660*/  MUFU.EX2 R172, R172 ;  /* 0x000000ac00ac7308 */ /* 0x000e620000000800 */
[----:B------:R-:W-:Y:S02]  /*4670*/  FADD.FTZ R21, R95, R28 ;  /* 0x0000001c5f157221 */ /* 0x000fe40000010000 */
[----:B------:R-:W-:Y:S02]  /*4680*/  FMNMX.FTZ R12, R83, R12, !PT ;  /* 0x0000000c530c7209 */ /* 0x000fe40007810000 */
[----:B-----5:R-:W-:-:S02]  /*4690*/  FADD.FTZ R28, R178, R21 ;  /* 0x00000015b21c7221 */ /* 0x020fc40000010000 */
[----:B------:R-:W-:Y:S01]  /*46a0*/  FMNMX.FTZ R12, R85, R12, !PT ;  /* 0x0000000c550c7209 */ /* 0x000fe20007810000 */
[----:B------:R-:W2:Y:S01]  /*46b0*/  MUFU.EX2 R99, R99 ;  /* 0x0000006300637308 */ /* 0x000ea20000000800 */
[C---:B0-----:R-:W-:Y:S01]  /*46c0*/  FADD.FTZ R21, R97.reuse, R28 ;  /* 0x0000001c61157221 */ /* 0x041fe20000010000 */
[----:B------:R-:W-:Y:S02]  /*46d0*/  F2FP.F16.F32.PACK_AB R178, R97, R178 ;  /* 0x000000b261b2723e */ /* 0x000fe400000000ff */
[----:B------:R-:W-:-:S04]  /*46e0*/  FMNMX.FTZ R12, R87, R12, !PT ;  /* 0x0000000c570c7209 */ /* 0x000fc80007810000 */
[----:B------:R-:W-:Y:S01]  /*46f0*/  FMNMX.FTZ R12, R89, R12, !PT ;  /* 0x0000000c590c7209 */ /* 0x000fe20007810000 */
[----:B------:R-:W0:Y:S01]  /*4700*/  MUFU.EX2 R174, R174 ;  /* 0x000000ae00ae7308 */ /* 0x000e220000000800 */
[----:B-1----:R-:W-:Y:S02]  /*4710*/  FADD.FTZ R30, R172, R21 ;  /* 0x00000015ac1e7221 */ /* 0x002fe40000010000 */
[----:B------:R-:W-:-:S04]  /*4720*/  FMNMX.FTZ R12, R113, R12, !PT ;  /* 0x0000000c710c7209 */ /* 0x000fc80007810000 */
[----:B------:R-:W-:Y:S01]  /*4730*/  FMNMX.FTZ R12, R115, R12, !PT ;  /* 0x0000000c730c7209 */ /* 0x000fe20007810000 */
[----:B------:R-:W1:Y:S01]  /*4740*/  MUFU.EX2 R101, R101 ;  /* 0x0000006500657308 */ /* 0x000e620000000800 */
[C---:B--2---:R-:W-:Y:S01]  /*4750*/  FADD.FTZ R21, R99.reuse, R30 ;  /* 0x0000001e63157221 */ /* 0x044fe20000010000 */
[----:B------:R-:W-:Y:S02]  /*4760*/  F2FP.F16.F32.PACK_AB R172, R99, R172 ;  /* 0x000000ac63ac723e */ /* 0x000fe400000000ff */
[----:B------:R-:W-:-:S04]  /*4770*/  FMNMX.FTZ R12, R111, R12, !PT ;  /* 0x0000000c6f0c7209 */ /* 0x000fc80007810000 */
[----:B------:R-:W-:Y:S01]  /*4780*/  FMNMX.FTZ R12, R117, R12, !PT ;  /* 0x0000000c750c7209 */ /* 0x000fe20007810000 */
[----:B------:R-:W2:Y:S01]  /*4790*/  MUFU.EX2 R168, R168 ;  /* 0x000000a800a87308 */ /* 0x000ea20000000800 */
[----:B0-----:R-:W-:Y:S02]  /*47a0*/  FADD.FTZ R32, R174, R21 ;  /* 0x00000015ae207221 */ /* 0x001fe40000010000 */
[----:B------:R-:W-:-:S04]  /*47b0*/  FMNMX.FTZ R12, R109, R12, !PT ;  /* 0x0000000c6d0c7209 */ /* 0x000fc80007810000 */
[----:B------:R-:W-:Y:S01]  /*47c0*/  FMNMX.FTZ R12, R119, R12, !PT ;  /* 0x0000000c770c7209 */ /* 0x000fe20007810000 */
[----:B------:R-:W0:Y:S01]  /*47d0*/  MUFU.EX2 R103, R103 ;  /* 0x0000006700677308 */ /* 0x000e220000000800 */
[----:B-1----:R-:W-:-:S03]  /*47e0*/  F2FP.F16.F32.PACK_AB R174, R101, R174 ;  /* 0x000000ae65ae723e */ /* 0x002fc600000000ff */
[----:B------:R-:W1:Y:S04]  /*47f0*/  SHFL.BFLY PT, R9, R12, 0x2, 0x1f ;  /* 0x0c401f000c097f89 */ /* 0x000e6800000e0000 */
[----:B------:R-:W3:Y:S08]  /*4800*/  MUFU.EX2 R170, R170 ;  /* 0x000000aa00aa7308 */ /* 0x000ef00000000800 */
[----:B------:R-:W4:Y:S08]  /*4810*/  MUFU.EX2 R5, R14 ;  /* 0x0000000e00057308 */ /* 0x000f300000000800 */
[----:B------:R5:W-:Y:S01]  /*4820*/  MUFU.EX2 R158, R25 ;  /* 0x00000019009e7308 */ /* 0x000be20000000800 */
[----:B-1----:R-:W-:-:S07]  /*4830*/  FMNMX.FTZ R2, R12, R9, !PT ;  /* 0x000000090c027209 */ /* 0x002fce0007810000 */
[----:B------:R-:W1:Y:S01]  /*4840*/  MUFU.EX2 R164, R164 ;  /* 0x000000a400a47308 */ /* 0x000e620000000800 */
[----:B------:R-:W1:Y:S01]  /*4850*/  SHFL.BFLY PT, R9, R2, 0x1, 0x1f ;  /* 0x0c201f0002097f89 */ /* 0x000e6200000e0000 */
[----:B-----5:R-:W-:-:S04]  /*4860*/  FADD.FTZ R25, R101, R32 ;  /* 0x0000002065197221 */ /* 0x020fc80000010000 */
[----:B--2---:R-:W-:Y:S01]  /*4870*/  FADD.FTZ R34, R168, R25 ;  /* 0x00000019a8227221 */ /* 0x004fe20000010000 */
[C---:B0-----:R-:W-:Y:S01]  /*4880*/  F2FP.F16.F32.PACK_AB R168, R103.reuse, R168 ;  /* 0x000000a867a8723e */ /* 0x041fe200000000ff */
[----:B------:R-:W0:Y:S02]  /*4890*/  MUFU.EX2 R7, R7 ;  /* 0x0000000700077308 */ /* 0x000e240000000800 */
[----:B------:R-:W-:-:S04]  /*48a0*/  FADD.FTZ R25, R103, R34 ;  /* 0x0000002267197221 */ /* 0x000fc80000010000 */
[----:B---3--:R-:W-:Y:S01]  /*48b0*/  FADD.FTZ R34, R170, R25 ;  /* 0x00000019aa227221 */ /* 0x008fe20000010000 */
[C---:B----4-:R-:W-:Y:S01]  /*48c0*/  F2FP.F16.F32.PACK_AB R170, R5.reuse, R170 ;  /* 0x000000aa05aa723e */ /* 0x050fe200000000ff */
[----:B------:R-:W2:Y:S02]  /*48d0*/  MUFU.EX2 R107, R107 ;  /* 0x0000006b006b7308 */ /* 0x000ea40000000800 */
[----:B------:R-:W-:-:S04]  /*48e0*/  FADD.FTZ R25, R5, R34 ;  /* 0x0000002205197221 */ /* 0x000fc80000010000 */
[----:B-1----:R-:W-:Y:S02]  /*48f0*/  FADD.FTZ R36, R164, R25 ;  /* 0x00000019a4247221 */ /* 0x002fe40000010000 */
[----:B------:R-:W1:Y:S01]  /*4900*/  MUFU.EX2 R166, R105 ;  /* 0x0000006900a67308 */ /* 0x000e620000000800 */
[----:B------:R-:W-:Y:S01]  /*4910*/  FMNMX.FTZ R9, R2, R9, !PT ;  /* 0x0000000902097209 */ /* 0x000fe20007810000 */
[C---:B0-----:R-:W-:Y:S01]  /*4920*/  FADD.FTZ R36, R7.reuse, R36 ;  /* 0x0000002407247221 */ /* 0x041fe20000010000 */
[----:B------:R-:W-:Y:S02]  /*4930*/  F2FP.F16.F32.PACK_AB R164, R7, R164 ;  /* 0x000000a407a4723e */ /* 0x000fe400000000ff */
[C---:B------:R-:W-:Y:S01]  /*4940*/  FSETP.NEU.FTZ.AND P1, PT, R9.reuse, -INF , PT ;  /* 0xff8000000900780b */ /* 0x040fe20003f3d000 */
[----:B------:R-:W-:Y:S02]  /*4950*/  FMUL.FTZ R2, R9, R4 ;  /* 0x0000000409027220 */ /* 0x000fe40000410000 */
[----:B------:R-:W0:Y:S01]  /*4960*/  MUFU.EX2 R31, R31 ;  /* 0x0000001f001f7308 */ /* 0x000e220000000800 */
[----:B--2---:R-:W-:-:S02]  /*4970*/  FADD.FTZ R25, R107, R36 ;  /* 0x000000246b197221 */ /* 0x004fc40000010000 */
[----:B------:R-:W-:Y:S02]  /*4980*/  FSEL R2, R2, RZ, P1 ;  /* 0x000000ff02027208 */ /* 0x000fe40000800000 */
[----:B------:R-:W-:-:S03]  /*4990*/  PLOP3.LUT P1, PT, PT, PT, UP0, 0x40, 0x0 ;  /* 0x000000000000781c */ /* 0x000fc60003f2e808 */
        /* <DEDUP_REMOVED lines=18> */
[----:B-1----:R-:W-:Y:S01]  /*4ac0*/  FADD.FTZ R36, R166, R25 ;  /* 0x00000019a6247221 */ /* 0x002fe20000010000 */
        /* <DEDUP_REMOVED lines=18> */
[-C--:B------:R-:W-:Y:S01]  /*4bf0*/  FFMA.FTZ R109, R109, R4.reuse, -R2 ;  /* 0x000000046d6d7223 */ /* 0x080fe20000010802 */
[----:B------:R-:W2:Y:S01]  /*4c00*/  MUFU.EX2 R47, R47 ;  /* 0x0000002f002f7308 */ /* 0x000ea20000000800 */
[----:B-1----:R-:W-:Y:S01]  /*4c10*/  FADD.FTZ R21, R43, R30 ;  /* 0x0000001e2b157221 */ /* 0x002fe20000010000 */
[----:B------:R-:W-:Y:S01]  /*4c20*/  FFMA.FTZ R119, R119, R4, -R2 ;  /* 0x0000000477777223 */ /* 0x000fe20000010802 */
[----:B------:R-:W-:-:S02]  /*4c30*/  F2FP.F16.F32.PACK_AB R181, R41, R0 ;  /* 0x0000000029b5723e */ /* 0x000fc400000000ff */
[----:B------:R-:W-:-:S03]  /*4c40*/  F2FP.F16.F32.PACK_AB R166, R166, R107 ;  /* 0x0000006ba6a6723e */ /* 0x000fc600000000ff */
        /* <DEDUP_REMOVED lines=92> */
[----:B-1----:R-:W-:Y:S01]  /*5210*/  FADD.FTZ R5, R109, R8 ;  /* 0x000000086d057221 */ /* 0x002fe20000010000 */
[C---:B0-----:R-:W-:Y:S01]  /*5220*/  FADD.FTZ R2, R20.reuse, R7 ;  /* 0x0000000714027221 */ /* 0x041fe20000010000 */
[----:B------:R-:W-:Y:S01]  /*5230*/  F2FP.F16.F32.PACK_AB R154, R20, R11 ;  /* 0x0000000b149a723e */ /* 0x000fe200000000ff */
[----:B------:R-:W-:Y:S02]  /*5240*/  VIADD R7, R88, 0xfffffffe ;  /* 0xfffffffe58077836 */ /* 0x000fe40000000000 */
        /* <DEDUP_REMOVED lines=14> */
.L_x_7875:
[----:B------:R-:W-:Y:S02]  /*5330*/  ULDC UR18, c[0x0][0x9e4] ;  /* 0x0002790000127ab9 */ /* 0x000fe40000000800 */
[----:B------:R-:W-:-:S11]  /*5340*/  UISETP.NE.AND UP0, UPT, UR18, 0x1, UPT ;  /* 0x000000011200788c */ /* 0x000fd6000bf05270 */
[----:B------:R-:W-:Y:S02]  /*5350*/  @UP0 ULDC.64 UR6, c[0x0][0x9e8] ;  /* 0x00027a0000060ab9 */ /* 0x000fe40000000a00 */
[----:B------:R-:W-:-:S04]  /*5360*/  UIMAD.WIDE.U32 UR10, UR15, UR6, URZ ;  /* 0x000000060f0a72a5 */ /* 0x000fc8000f8e003f */
[----:B------:R-:W-:-:S12]  /*5370*/  @UP0 USHF.R.U32.HI UR15, URZ, UR7, UR11 ;  /* 0x000000073f0f0299 */ /* 0x000fd8000801160b */
.L_x_7876:
[----:B------:R-:W-:-:S04]  /*5380*/  UIMAD UR15, UR15, UR18, UR18 ;  /* 0x000000120f0f72a4 */ /* 0x000fc8000f8e0212 */
[----:B------:R-:W-:-:S04]  /*5390*/  UISETP.LT.AND UP0, UPT, UR14, UR15, UPT ;  /* 0x0000000f0e00728c */ /* 0x000fc8000bf01270 */
[----:B------:R-:W-:-:S12]  /*53a0*/  USEL UR14, UR14, UR15, UP0 ;  /* 0x0000000f0e0e7287 */ /* 0x000fd80008000000 */
.L_x_7874:
        /* <DEDUP_REMOVED lines=48> */
.L_x_7896:
[----:B------:R-:W-:Y:S01]  /*56b0*/  ISETP.NE.AND P2, PT, RZ, UR44, PT ;  /* 0x0000002cff007c0c */ /* 0x000fe2000bf45270 */
[----:B------:R-:W-:-:S04]  /*56c0*/  UISETP.NE.AND UP0, UPT, UR60, 0x1, UPT ;  /* 0x000000013c00788c */ /* 0x000fc8000bf05270 */
[----:B------:R-:W-:-:S04]  /*56d0*/  USEL UR47, URZ, 0x1, UP0 ;  /* 0x000000013f2f7887 */ /* 0x000fc80008000000 */
[----:B------:R-:W-:-:S04]  /*56e0*/  ULOP3.LUT UR47, UR61, UR47, URZ, 0x3c, !UPT ;  /* 0x0000002f3d2f7292 */ /* 0x000fc8000f8e3c3f */
[----:B------:R-:W-:Y:S08]  /*56f0*/  @P2 BRA `(.L_x_7878) ;  /* 0x0000000000382947 */ /* 0x000ff00003800000 */
[----:B------:R-:W-:Y:S05]  /*5700*/  @!P0 BRA `(.L_x_7879) ;  /* 0x0000000000048947 */ /* 0x000fea0003800000 */
[----:B------:R-:W-:Y:S01]  /*5710*/  BPT.TRAP 0x1 ;  /* 0x000000040000795c */ /* 0x000fe20000300000 */
.L_x_7879:
        /* <DEDUP_REMOVED lines=9> */
.L_x_7880:
[----:B-1----:R-:W-:Y:S05]  /*57b0*/  @P1 BRA `(.L_x_7878) ;  /* 0x0000000000081947 */ /* 0x002fea0003800000 */
[----:B------:R-:W1:Y:S02]  /*57c0*/  SYNCS.PHASECHK.TRANS64.TRYWAIT P1, [UR6+0x28830], R3 ;  /* 0x02883003ff0075a7 */ /* 0x000e640008020146 */
[----:B-1----:R-:W-:Y:S05]  /*57d0*/  @!P1 BRA `(.L_x_7881) ;  /* 0x0000012400209947 */ /* 0x002fea0003800000 */
.L_x_7878:
        /* <DEDUP_REMOVED lines=48> */
.L_x_7883:
[----:B------:R-:W-:Y:S01]  /*5ae0*/  ULEA UR6, UR60, UR41, 0x3 ;  /* 0x000000293c067291 */ /* 0x000fe2000f8e183f */
[----:B------:R-:W-:-:S05]  /*5af0*/  IMAD.U32 R3, RZ, RZ, UR61 ;  /* 0x0000003dff037e24 */ /* 0x000fca000f8e00ff */
[----:B------:R-:W-:-:S04]  /*5b00*/  SHF.L.U32 R3, R3, 0x1f, RZ ;  /* 0x0000001f03037819 */ /* 0x000fc800000006ff */
[----:B------:R0:W1:Y:S01]  /*5b10*/  SYNCS.PHASECHK.TRANS64.TRYWAIT P1, [UR6+0x28850], R3 ;  /* 0x02885003ff0075a7 */ /* 0x0000620008020146 */
[----:B------:R-:W-:Y:S05]  /*5b20*/  @!P0 BRA `(.L_x_7884) ;  /* 0x0000000000048947 */ /* 0x000fea0003800000 */
[----:B------:R-:W-:Y:S01]  /*5b30*/  BPT.TRAP 0x1 ;  /* 0x000000040000795c */ /* 0x000fe20000300000 */
.L_x_7884:
[----:B-1----:R-:W-:Y:S05]  /*5b40*/  @P1 BRA `(.L_x_7882) ;  /* 0x0000000000081947 */ /* 0x002fea0003800000 */
[----:B------:R-:W1:Y:S02]  /*5b50*/  SYNCS.PHASECHK.TRANS64.TRYWAIT P1, [UR6+0x28850], R3 ;  /* 0x02885003ff0075a7 */ /* 0x000e640008020146 */
[----:B-1----:R-:W-:Y:S05]  /*5b60*/  @!P1 BRA `(.L_x_7885) ;  /* 0x0000012000549947 */ /* 0x002fea0003800000 */
.L_x_7882:
        /* <DEDUP_REMOVED lines=49> */
.L_x_7886:
[----:B------:R-:W-:Y:S01]  /*5e80*/  UISETP.NE.AND UP1, UPT, UR51, URZ, UPT ;  /* 0x0000003f3300728c */ /* 0x000fe2000bf25270 */
[----:B------:R-:W-:Y:S01]  /*5e90*/  FMUL.FTZ R154, R36, UR58 ;  /* 0x0000003a249a7c20 */ /* 0x000fe20008410000 */
[----:B------:R-:W-:Y:S01]  /*5ea0*/  FMUL.FTZ R36, R62, UR58 ;  /* 0x0000003a3e247c20 */ /* 0x000fe20008410000 */
[----:B------:R-:W-:Y:S02]  /*5eb0*/  VIADD R62, R17, UR37 ;  /* 0x00000025113e7c36 */ /* 0x000fe40008000000 */
[----:B------:R-:W-:Y:S01]  /*5ec0*/  FMUL.FTZ R153, R33, UR58 ;  /* 0x0000003a21997c20 */ /* 0x000fe20008410000 */
[----:B------:R-:W-:Y:S01]  /*5ed0*/  FMUL.FTZ R33, R46, UR58 ;  /* 0x0000003a2e217c20 */ /* 0x000fe20008410000 */
[----:B------:R-:W-:Y:S01]  /*5ee0*/  PLOP3.LUT P1, PT, PT, PT, UP1, 0x80, 0x0 ;  /* 0x000000000000781c */ /* 0x000fe20003f2f018 */
[----:B------:R-:W-:Y:S01]  /*5ef0*/  ULEA UR6, UR46, UR41, 0x3 ;  /* 0x000000292e067291 */ /* 0x000fe2000f8e183f */
[----:B------:R-:W-:Y:S01]  /*5f00*/  PLOP3.LUT P2, PT, PT, PT, UP1, 0x80, 0x0 ;  /* 0x000000000000781c */ /* 0x000fe20003f4f018 */
[----:B------:R-:W-:Y:S01]  /*5f10*/  FMUL.FTZ R15, R34, UR58 ;  /* 0x0000003a220f7c20 */ /* 0x000fe20008410000 */
[----:B------:R-:W-:Y:S01]  /*5f20*/  FMUL.FTZ R158, R44, UR58 ;  /* 0x0000003a2c9e7c20 */ /* 0x000fe20008410000 */
[----:B------:R-:W-:Y:S01]  /*5f30*/  @UP1 ULDC UR7, c[0x0][0x44c] ;  /* 0x0001130000071ab9 */ /* 0x000fe20000000800 */
[----:B------:R-:W-:Y:S01]  /*5f40*/  FMUL.FTZ R34, R63, UR58 ;  /* 0x0000003a3f227c20 */ /* 0x000fe20008410000 */
[----:B------:R-:W-:Y:S01]  /*5f50*/  FMUL.FTZ R44, R82, UR58 ;  /* 0x0000003a522c7c20 */ /* 0x000fe20008410000 */
[----:B------:R-:W-:Y:S01]  /*5f60*/  UIADD3 UR6, UR6, 0x28840, URZ ;  /* 0x0002884006067890 */ /* 0x000fe2000fffe03f */
[----:B------:R-:W-:-:S02]  /*5f70*/  IMAD.SHL.U32 R82, R7, 0x80, RZ ;  /* 0x0000008007527824 */ /* 0x000fc400078e00ff */
[----:B------:R-:W-:Y:S01]  /*5f80*/  FMUL.FTZ R13, R29, UR58 ;  /* 0x0000003a1d0d7c20 */ /* 0x000fe20008410000 */
[----:B------:R-:W-:Y:S01]  /*5f90*/  FMUL.FTZ R29, R50, UR58 ;  /* 0x0000003a321d7c20 */ /* 0x000fe20008410000 */
[----:B------:R-:W-:Y:S01]  /*5fa0*/  FMUL.FTZ R20, R51, UR58 ;  /* 0x0000003a33147c20 */ /* 0x000fe20008410000 */
[----:B------:R-:W-:Y:S01]  /*5fb0*/  @P1 IMAD.HI.U32 R46, R62, UR7, RZ ;  /* 0x000000073e2e1c27 */ /* 0x000fe2000f8e00ff */
[----:B------:R-:W-:Y:S01]  /*5fc0*/  @UP1 ULDC UR7, c[0x0][0x450] ;  /* 0x0001140000071ab9 */ /* 0x000fe20000000800 */
[----:B------:R-:W-:Y:S02]  /*5fd0*/  UISETP.NE.AND UP0, UPT, UR50, URZ, UPT ;  /* 0x0000003f3200728c */ /* 0x000fe4000bf05270 */
[----:B------:R-:W-:Y:S01]  /*5fe0*/  FMUL.FTZ R12, R28, UR58 ;  /* 0x0000003a1c0c7c20 */ /* 0x000fe20008410000 */
[----:B------:R-:W-:Y:S01]  /*5ff0*/  FMUL.FTZ R50, R52, UR58 ;  /* 0x0000003a34327c20 */ /* 0x000fe20008410000 */
[----:B------:R-:W-:Y:S01]  /*6000*/  @P2 SHF.R.U32.HI R62, RZ, UR7, R46 ;  /* 0x00000007ff3e2c19 */ /* 0x000fe2000801162e */
[----:B------:R-:W-:Y:S01]  /*6010*/  FMUL.FTZ R51, R53, UR58 ;  /* 0x0000003a35337c20 */ /* 0x000fe20008410000 */
[----:B0-----:R-:W-:Y:S01]  /*6020*/  FMUL.FTZ R3, R24, UR58 ;  /* 0x0000003a18037c20 */ /* 0x001fe20008410000 */
        /* <DEDUP_REMOVED lines=53> */
[----:B------:R-:W-:Y:S01]  /*6380*/  IMAD R55, R16, -0x2, R55 ;  /* 0xfffffffe10377824 */ /* 0x000fe200078e0237 */
[----:B------:R-:W1:Y:S01]  /*6390*/  MUFU.TANH R3, R3 ;  /* 0x0000000300037308 */ /* 0x000e620000002400 */
[----:B------:R-:W-:Y:S01]  /*63a0*/  IMAD.U32 R54, RZ, RZ, UR45 ;  /* 0x0000002dff367e24 */ /* 0x000fe2000f8e00ff */
[----:B------:R-:W-:Y:S01]  /*63b0*/  SYNCS.ARRIVE.TRANS64.RED.A1T0 RZ, [UR6], RZ ;  /* 0x000000ffffff79a7 */ /* 0x000fe20008100406 */
[----:B------:R-:W-:-:S03]  /*63c0*/  ULOP3.LUT UR6, URZ, UR56, URZ, 0x33, !UPT ;  /* 0x000000383f067292 */ /* 0x000fc6000f8e333f */
[----:B------:R-:W-:Y:S02]  /*63d0*/  IADD3 R55, -R54, UR38, R55 ;  /* 0x0000002636377c10 */ /* 0x000fe4000fffe137 */
[----:B------:R-:W2:Y:S03]  /*63e0*/  MUFU.TANH R4, R4 ;  /* 0x0000000400047308 */ /* 0x000ea60000002400 */
[C---:B------:R-:W-:Y:S02]  /*63f0*/  VIADD R86, R55.reuse, UR57 ;  /* 0x0000003937567c36 */ /* 0x040fe40008000000 */
        /* <DEDUP_REMOVED lines=79> */
.L_x_7889:
[----:B------:R-:W-:-:S05]  /*68f0*/  IMAD.U32 R65, RZ, RZ, UR53 ;  /* 0x00000035ff417e24 */ /* 0x000fca000f8e00ff */
[----:B------:R-:W-:-:S13]  /*6900*/  ISETP.NE.AND P1, PT, R65, 0x1, PT ;  /* 0x000000014100780c */ /* 0x000fda0003f25270 */
[----:B------:R-:W1:Y:S02]  /*6910*/  @P1 LDC.64 R54, c[0x0][0x9e8] ;  /* 0x00027a00ff361b82 */ /* 0x000e640000000a00 */
[----:B-1----:R-:W-:-:S05]  /*6920*/  @P1 IMAD.HI.U32 R54, R63, R54, RZ ;  /* 0x000000363f361227 */ /* 0x002fca00078e00ff */
[----:B------:R-:W-:-:S07]  /*6930*/  @P1 SHF.R.U32.HI R63, RZ, R55, R54 ;  /* 0x00000037ff3f1219 */ /* 0x000fce0000011636 */
.L_x_7890:
[----:B------:R-:W-:Y:S05]  /*6940*/  BSYNC B0 ;  /* 0x0000000000007941 */ /* 0x000fea0003800000 */
.L_x_7888:
[----:B------:R-:W-:-:S04]  /*6950*/  IMAD R63, R63, R65, -R82 ;  /* 0x000000413f3f7224 */ /* 0x000fc800078e0a52 */
[----:B------:R-:W-:-:S05]  /*6960*/  IMAD R63, R16, -0x2, R63 ;  /* 0xfffffffe103f7824 */ /* 0x000fca00078e023f */
[----:B------:R-:W-:Y:S02]  /*6970*/  VIADDMNMX R64, R63, R65, R64, PT ;  /* 0x000000413f407246 */ /* 0x000fe40003800140 */
[----:B------:R-:W-:-:S07]  /*6980*/  VIMNMX R66, R66, R63, !PT ;  /* 0x0000003f42427248 */ /* 0x000fce0007fe0100 */
.L_x_7887:
[----:B------:R-:W-:Y:S01]  /*6990*/  ISETP.GT.AND P1, PT, R7, -0x1, PT ;  /* 0xffffffff0700780c */ /* 0x000fe20003f24270 */
[----:B------:R-:W1:Y:S01]  /*69a0*/  SHFL.IDX PT, R62, R62, 0x1, 0x1c1f ;  /* 0x003c1f003e3e7f89 */ /* 0x000e6200000e0000 */
[----:B------:R-:W-:Y:S02]  /*69b0*/  UISETP.NE.AND UP0, UPT, UR50, URZ, UPT ;  /* 0x0000003f3200728c */ /* 0x000fe4000bf05270 */
[C---:B------:R-:W-:Y:S02]  /*69c0*/  ISETP.GT.AND P2, PT, R66.reuse, 0x1, P1 ;  /* 0x000000014200780c */ /* 0x040fe40000f44270 */
[----:B------:R-:W-:Y:S02]  /*69d0*/  ISETP.GT.AND P3, PT, R66, 0x8, P1 ;  /* 0x000000084200780c */ /* 0x000fe40000f64270 */
[C---:B------:R-:W-:Y:S02]  /*69e0*/  ISETP.LT.OR P2, PT, R64.reuse, 0x2, P2 ;  /* 0x000000024000780c */ /* 0x040fe40001741670 */
[----:B------:R-:W-:-:S02]  /*69f0*/  ISETP.LT.OR P3, PT, R64, 0x9, P3 ;  /* 0x000000094000780c */ /* 0x000fc40001f61670 */
[----:B------:R-:W-:Y:S02]  /*6a00*/  ISETP.GT.AND P6, PT, R66, RZ, P1 ;  /* 0x000000ff4200720c */ /* 0x000fe40000fc4270 */
[----:B------:R-:W-:Y:S02]  /*6a10*/  FSEL R169, R4, -INF , !P2 ;  /* 0xff80000004a97808 */ /* 0x000fe40005000000 */
[----:B------:R-:W-:Y:S02]  /*6a20*/  ISETP.GT.AND P2, PT, R66, 0x18, P1 ;  /* 0x000000184200780c */ /* 0x000fe40000f44270 */
[----:B------:R-:W-:Y:S02]  /*6a30*/  FSEL R173, R12, -INF , !P3 ;  /* 0xff8000000cad7808 */ /* 0x000fe40005800000 */
[----:B------:R-:W-:Y:S02]  /*6a40*/  ISETP.GT.AND P3, PT, R66, 0x19, P1 ;  /* 0x000000194200780c */ /* 0x000fe40000f64270 */
[----:B------:R-:W-:-:S02]  /*6a50*/  ISETP.LT.OR P6, PT, R64, 0x1, P6 ;  /* 0x000000014000780c */ /* 0x000fc400037c1670 */
[C---:B------:R-:W-:Y:S02]  /*6a60*/  ISETP.LT.OR P2, PT, R64.reuse, 0x19, P2 ;  /* 0x000000194000780c */ /* 0x040fe40001741670 */
[----:B------:R-:W-:Y:S02]  /*6a70*/  ISETP.LT.OR P3, PT, R64, 0x1a, P3 ;  /* 0x0000001a4000780c */ /* 0x000fe40001f61670 */
[C---:B------:R-:W-:Y:S02]  /*6a80*/  ISETP.GT.AND P5, PT, R66.reuse, 0x9, P1 ;  /* 0x000000094200780c */ /* 0x040fe40000fa4270 */
[----:B------:R-:W-:Y:S02]  /*6a90*/  FSEL R163, R3, -INF , !P6 ;  /* 0xff80000003a37808 */ /* 0x000fe40007000000 */
[C---:B------:R-:W-:Y:S02]  /*6aa0*/  ISETP.GT.AND P4, PT, R66.reuse, 0x10, P1 ;  /* 0x000000104200780c */ /* 0x040fe40000f84270 */
[----:B------:R-:W-:-:S02]  /*6ab0*/  ISETP.GT.AND P6, PT, R66, 0x11, P1 ;  /* 0x000000114200780c */ /* 0x000fc40000fc4270 */
[----:B0-----:R-:W-:Y:S02]  /*6ac0*/  FSEL R183, R154, -INF , !P2 ;  /* 0xff8000009ab77808 */ /* 0x001fe40005000000 */
        /* <DEDUP_REMOVED lines=12> */
[C---:B------:R-:W-:Y:S02]  /*6b90*/  ISETP.GT.AND P4, PT, R66.reuse, 0x21, P1 ;  /* 0x000000214200780c */ /* 0x040fe40000f84270 */
[----:B------:R-:W-:Y:S02]  /*6ba0*/  ISETP.GT.AND P6, PT, R66, 0x28, P1 ;  /* 0x000000284200780c */ /* 0x000fe40000fc4270 */
[----:B------:R-:W-:Y:S02]  /*6bb0*/  FSEL R161, R159, -INF , !P2 ;  /* 0xff8000009fa17808 */ /* 0x000fe40005000000 */
[----:B------:R-:W-:Y:S01]  /*6bc0*/  FSEL R159, R48, -INF , !P3 ;  /* 0xff800000309f7808 */ /* 0x000fe20005800000 */
[----:B-1----:R-:W-:Y:S01]  /*6bd0*/  IMAD.IADD R48, R86, 0x1, R62 ;  /* 0x0000000156307824 */ /* 0x002fe200078e023e */
[----:B------:R-:W-:-:S02]  /*6be0*/  ISETP.GT.AND P3, PT, R66, 0x41, P1 ;  /* 0x000000414200780c */ /* 0x000fc40000f64270 */
[C---:B------:R-:W-:Y:S02]  /*6bf0*/  ISETP.LT.OR P5, PT, R64.reuse, 0x21, P5 ;  /* 0x000000214000780c */ /* 0x040fe40002fa1670 */
[C---:B------:R-:W-:Y:S02]  /*6c00*/  ISETP.LT.OR P4, PT, R64.reuse, 0x22, P4 ;  /* 0x000000224000780c */ /* 0x040fe40002781670 */
[C---:B------:R-:W-:Y:S02]  /*6c10*/  ISETP.LT.OR P6, PT, R64.reuse, 0x29, P6 ;  /* 0x000000294000780c */ /* 0x040fe400037c1670 */
[----:B------:R-:W-:Y:S02]  /*6c20*/  ISETP.LT.OR P3, PT, R64, 0x42, P3 ;  /* 0x000000424000780c */ /* 0x000fe40001f61670 */
[----:B------:R-:W-:Y:S02]  /*6c30*/  FSEL R175, R156, -INF , !P5 ;  /* 0xff8000009caf7808 */ /* 0x000fe40006800000 */
[----:B------:R-:W-:-:S02]  /*6c40*/  ISETP.GT.AND P5, PT, R66, 0x31, P1 ;  /* 0x000000314200780c */ /* 0x000fc40000fa4270 */
[----:B------:R-:W-:Y:S02]  /*6c50*/  FSEL R171, R157, -INF , !P4 ;  /* 0xff8000009dab7808 */ /* 0x000fe40006000000 */
[----:B------:R-:W-:Y:S02]  /*6c60*/  FSEL R167, R158, -INF , !P6 ;  /* 0xff8000009ea77808 */ /* 0x000fe40007000000 */
[C---:B------:R-:W-:Y:S02]  /*6c70*/  ISETP.GT.AND P4, PT, R66.reuse, 0x38, P1 ;  /* 0x000000384200780c */ /* 0x040fe40000f84270 */
[C---:B------:R-:W-:Y:S02]  /*6c80*/  ISETP.GT.AND P6, PT, R66.reuse, 0x39, P1 ;  /* 0x000000394200780c */ /* 0x040fe40000fc4270 */
[----:B------:R-:W-:Y:S02]  /*6c90*/  ISETP.GT.AND P2, PT, R66, 0x40, P1 ;  /* 0x000000404200780c */ /* 0x000fe40000f44270 */
[----:B------:R-:W-:-:S02]  /*6ca0*/  FSEL R77, R53, -INF , !P3 ;  /* 0xff800000354d7808 */ /* 0x000fc40005800000 */
        /* <DEDUP_REMOVED lines=8> */
[----:B------:R-:W-:Y:S01]  /*6d30*/  FSEL R83, R50, -INF , !P4 ;  /* 0xff80000032537808 */ /* 0x000fe20006000000 */
[----:B------:R-:W-:Y:S01]  /*6d40*/  IMAD.IADD R50, R87, 0x1, R62 ;  /* 0x0000000157327824 */ /* 0x000fe200078e023e */
[----:B------:R-:W-:Y:S02]  /*6d50*/  FSEL R81, R51, -INF , !P6 ;  /* 0xff80000033517808 */ /* 0x000fe40007000000 */
[----:B------:R-:W-:Y:S02]  /*6d60*/  FSEL R79, R52, -INF , !P2 ;  /* 0xff800000344f7808 */ /* 0x000fe40005000000 */
[----:B------:R-:W-:-:S02]  /*6d70*/  ISETP.GT.AND P4, PT, R66, 0x49, P1 ;  /* 0x000000494200780c */ /* 0x000fc40000f84270 */
[C---:B------:R-:W-:Y:S02]  /*6d80*/  ISETP.GT.AND P6, PT, R66.reuse, 0x50, P1 ;  /* 0x000000504200780c */ /* 0x040fe40000fc4270 */
[----:B------:R-:W-:Y:S02]  /*6d90*/  ISETP.GT.AND P2, PT, R66, 0x51, P1 ;  /* 0x000000514200780c */ /* 0x000fe40000f44270 */
        /* <DEDUP_REMOVED lines=51> */
.L_x_7893:
[----:B------:R-:W-:-:S05]  /*70d0*/  IMAD.U32 R4, RZ, RZ, UR53 ;  /* 0x00000035ff047e24 */ /* 0x000fca000f8e00ff */
[----:B------:R-:W-:-:S13]  /*70e0*/  ISETP.NE.AND P2, PT, R4, 0x1, PT ;  /* 0x000000010400780c */ /* 0x000fda0003f45270 */
[----:B------:R-:W0:Y:S02]  /*70f0*/  @P2 LDC.64 R12, c[0x0][0x9e8] ;  /* 0x00027a00ff0c2b82 */ /* 0x000e240000000a00 */
[----:B0-----:R-:W-:-:S05]  /*7100*/  @P2 IMAD.HI.U32 R12, R3, R12, RZ ;  /* 0x0000000c030c2227 */ /* 0x001fca00078e00ff */
[----:B------:R-:W-:-:S07]  /*7110*/  @P2 SHF.R.U32.HI R3, RZ, R13, R12 ;  /* 0x0000000dff032219 */ /* 0x000fce000001160c */
.L_x_7894:
[----:B------:R-:W-:Y:S05]  /*7120*/  BSYNC B0 ;  /* 0x0000000000007941 */ /* 0x000fea0003800000 */
.L_x_7892:
[----:B------:R-:W-:-:S04]  /*7130*/  IMAD R3, R3, R4, -R82 ;  /* 0x0000000403037224 */ /* 0x000fc800078e0a52 */
[----:B------:R-:W-:-:S05]  /*7140*/  IMAD R3, R16, -0x2, R3 ;  /* 0xfffffffe10037824 */ /* 0x000fca00078e0203 */
[----:B------:R-:W-:Y:S02]  /*7150*/  VIADDMNMX R48, R3, R4, R48, PT ;  /* 0x0000000403307246 */ /* 0x000fe40003800130 */
[----:B------:R-:W-:-:S07]  /*7160*/  VIMNMX R50, R50, R3, !PT ;  /* 0x0000000332327248 */ /* 0x000fce0007fe0100 */
.L_x_7891:
[----:B------:R-:W-:Y:S02]  /*7170*/  FMNMX.FTZ R4, R163, R5, !PT ;  /* 0x00000005a3047209 */ /* 0x000fe40007810000 */
[C---:B------:R-:W-:Y:S02]  /*7180*/  ISETP.GT.AND P6, PT, R50.reuse, 0x1, P1 ;  /* 0x000000013200780c */ /* 0x040fe40000fc4270 */
        /* <DEDUP_REMOVED lines=35> */
[C---:B------:R-:W-:Y:S02]  /*73c0*/  ISETP.LT.OR P3, PT, R48.reuse, 0x19, P3 ;  /* 0x000000193000780c */ /* 0x040fe40001f61670 */
[----:B------:R-:W-:Y:S02]  /*73d0*/  FMNMX.FTZ R4, R73, R4, !PT ;  /* 0x0000000449047209 */ /* 0x000fe40007810000 */
[----:B------:R-:W-:Y:S02]  /*73e0*/  ISETP.LT.OR P4, PT, R48, 0x1a, P4 ;  /* 0x0000001a3000780c */ /* 0x000fe40002781670 */
[----:B------:R-:W-:Y:S02]  /*73f0*/  FMNMX.FTZ R4, R65, R4, !PT ;  /* 0x0000000441047209 */ /* 0x000fe40007810000 */
[----:B------:R-:W-:-:S02]  /*7400*/  FSEL R165, R26, -INF , !P3 ;  /* 0xff8000001aa57808 */ /* 0x000fc40005800000 */
[----:B------:R-:W-:Y:S02]  /*7410*/  FMNMX.FTZ R4, R67, R4, !PT ;  /* 0x0000000443047209 */ /* 0x000fe40007810000 */
[----:B------:R-:W-:Y:S02]  /*7420*/  FSEL R25, R25, -INF , !P4 ;  /* 0xff80000019197808 */ /* 0x000fe40006000000 */
[----:B------:R-:W-:Y:S02]  /*7430*/  FMNMX.FTZ R4, R69, R4, !PT ;  /* 0x0000000445047209 */ /* 0x000fe40007810000 */
[C---:B------:R-:W-:Y:S02]  /*7440*/  ISETP.GT.AND P3, PT, R50.reuse, 0x28, P1 ;  /* 0x000000283200780c */ /* 0x040fe40000f64270 */
[----:B------:R-:W-:Y:S02]  /*7450*/  FMNMX.FTZ R4, R71, R4, !PT ;  /* 0x0000000447047209 */ /* 0x000fe40007810000 */
[----:B------:R-:W-:-:S02]  /*7460*/  ISETP.GT.AND P4, PT, R50, 0x29, P1 ;  /* 0x000000293200780c */ /* 0x000fc40000f84270 */
[----:B------:R-:W-:Y:S02]  /*7470*/  FMNMX.FTZ R4, R63, R4, !PT ;  /* 0x000000043f047209 */ /* 0x000fe40007810000 */
[C---:B------:R-:W-:Y:S02]  /*7480*/  ISETP.LT.OR P3, PT, R48.reuse, 0x29, P3 ;  /* 0x000000293000780c */ /* 0x040fe40001f61670 */
        /* <DEDUP_REMOVED lines=23> */
[----:B------:R-:W-:Y:S01]  /*7600*/  ISETP.GT.AND P5, PT, R50, RZ, P1 ;  /* 0x000000ff3200720c */ /* 0x000fe20000fa4270 */
[-CC-:B------:R-:W-:Y:S01]  /*7610*/  FFMA.FTZ R11, R163, R4.reuse, -R12.reuse ;  /* 0x00000004a30b7223 */ /* 0x180fe2000001080c */
[----:B------:R-:W-:Y:S01]  /*7620*/  FSEL R163, R14, -INF , !P2 ;  /* 0xff8000000ea37808 */ /* 0x000fe20005000000 */
[-CC-:B------:R-:W-:Y:S01]  /*7630*/  FFMA.FTZ R182, R173, R4.reuse, -R12.reuse ;  /* 0x00000004adb67223 */ /* 0x180fe2000001080c */
[----:B------:R-:W-:Y:S01]  /*7640*/  ISETP.LT.OR P5, PT, R48, 0x1, P5 ;  /* 0x000000013000780c */ /* 0x000fe20002fa1670 */
[-CC-:B------:R-:W-:Y:S01]  /*7650*/  FFMA.FTZ R176, R177, R4.reuse, -R12.reuse ;  /* 0x00000004b1b07223 */ /* 0x180fe2000001080c */
[----:B------:R-:W-:Y:S01]  /*7660*/  ISETP.GT.AND P2, PT, R50, 0x21, P1 ;  /* 0x000000213200780c */ /* 0x000fe20000f44270 */
[-CC-:B------:R-:W-:Y:S01]  /*7670*/  FFMA.FTZ R15, R181, R4.reuse, -R12.reuse ;  /* 0x00000004b50f7223 */ /* 0x180fe2000001080c */
[----:B------:R-:W-:Y:S01]  /*7680*/  FSEL R193, R8, -INF , !P5 ;  /* 0xff80000008c17808 */ /* 0x000fe20006800000 */
        /* <DEDUP_REMOVED lines=16> */
[----:B------:R-:W-:Y:S01]  /*7790*/  FADD.FTZ R51, -R10, R5 ;  /* 0x000000050a337221 */ /* 0x000fe20000010100 */
        /* <DEDUP_REMOVED lines=21> */
[----:B------:R-:W-:Y:S01]  /*78f0*/  FFMA.FTZ R53, R53, R4, -R12 ;  /* 0x0000000435357223 */ /* 0x000fe2000001080c */
[----:B------:R-:W-:Y:S01]  /*7900*/  FMNMX.FTZ R8, R173, R8, !PT ;  /* 0x00000008ad087209 */ /* 0x000fe20007810000 */
[----:B------:R-:W-:Y:S01]  /*7910*/  MUFU.EX2 R11, R11 ;  /* 0x0000000b000b7308 */ /* 0x000fe20000000800 */
[----:B------:R-:W-:-:S02]  /*7920*/  ISETP.GT.AND P2, PT, R50, 0x40, P1 ;  /* 0x000000403200780c */ /* 0x000fc40000f44270 */
[----:B------:R-:W-:Y:S02]  /*7930*/  FMNMX.FTZ R8, R33, R8, !PT ;  /* 0x0000000821087209 */ /* 0x000fe40007810000 */
[----:B------:R-:W-:Y:S02]  /*7940*/  FSEL R183, R32, -INF , !P5 ;  /* 0xff80000020b77808 */ /* 0x000fe40006800000 */
[----:B------:R-:W-:Y:S01]  /*7950*/  FMNMX.FTZ R8, R177, R8, !PT ;  /* 0x00000008b1087209 */ /* 0x000fe20007810000 */
[----:B------:R-:W-:Y:S01]  /*7960*/  MUFU.EX2 R180, R180 ;  /* 0x000000b400b47308 */ /* 0x000fe20000000800 */
[----:B------:R-:W-:Y:S02]  /*7970*/  ISETP.LT.OR P4, PT, R48, 0x3a, P4 ;  /* 0x0000003a3000780c */ /* 0x000fe40002781670 */
[----:B------:R-:W-:Y:S02]  /*7980*/  FMNMX.FTZ R8, R29, R8, !PT ;  /* 0x000000081d087209 */ /* 0x000fe40007810000 */
[----:B------:R-:W-:-:S02]  /*7990*/  ISETP.GT.AND P3, PT, R50, 0x41, P1 ;  /* 0x000000413200780c */ /* 0x000fc40000f64270 */
[----:B------:R-:W-:Y:S01]  /*79a0*/  FMNMX.FTZ R8, R181, R8, !PT ;  /* 0x00000008b5087209 */ /* 0x000fe20007810000 */
[----:B------:R-:W-:Y:S01]  /*79b0*/  MUFU.EX2 R182, R182 ;  /* 0x000000b600b67308 */ /* 0x000fe20000000800 */
[----:B------:R-:W-:Y:S02]  /*79c0*/  ISETP.LT.OR P2, PT, R48, 0x41, P2 ;  /* 0x000000413000780c */ /* 0x000fe40001741670 */
[----:B------:R-:W-:Y:S02]  /*79d0*/  FSEL R179, R28, -INF , !P4 ;  /* 0xff8000001cb37808 */ /* 0x000fe40006000000 */
[----:B------:R-:W-:Y:S02]  /*79e0*/  FMNMX.FTZ R8, R183, R8, !PT ;  /* 0x00000008b7087209 */ /* 0x000fe40007810000 */
[----:B------:R-:W-:Y:S01]  /*79f0*/  ISETP.GT.AND P5, PT, R50, 0x48, P1 ;  /* 0x000000483200780c */ /* 0x000fe20000fa4270 */
[----:B------:R-:W-:Y:S01]  /*7a00*/  MUFU.EX2 R13, R13 ;  /* 0x0000000d000d7308 */ /* 0x000fe20000000800 */
[----:B------:R-:W-:Y:S01]  /*7a10*/  FSEL R195, R31, -INF , !P2 ;  /* 0xff8000001fc37808 */ /* 0x000fe20005000000 */
[----:B------:R-:W-:Y:S01]  /*7a20*/  FFMA.FTZ R31, R161, R4, -R12 ;  /* 0x00000004a11f7223 */ /* 0x000fe2000001080c */
[----:B------:R-:W-:-:S02]  /*7a30*/  ISETP.LT.OR P3, PT, R48, 0x42, P3 ;  /* 0x000000423000780c */ /* 0x000fc40001f61670 */
[----:B------:R-:W-:Y:S02]  /*7a40*/  FMNMX.FTZ R8, R179, R8, !PT ;  /* 0x00000008b3087209 */ /* 0x000fe40007810000 */
[----:B------:R-:W-:Y:S01]  /*7a50*/  ISETP.GT.AND P4, PT, R50, 0x49, P1 ;  /* 0x000000493200780c */ /* 0x000fe20000f84270 */
[----:B------:R-:W-:Y:S01]  /*7a60*/  MUFU.EX2 R176, R176 ;  /* 0x000000b000b07308 */ /* 0x000fe20000000800 */
[----:B------:R-:W-:Y:S02]  /*7a70*/  ISETP.LT.OR P5, PT, R48, 0x49, P5 ;  /* 0x000000493000780c */ /* 0x000fe40002fa1670 */
[----:B------:R-:W-:Y:S01]  /*7a80*/  FSEL R175, R27, -INF , !P3 ;  /* 0xff8000001baf7808 */ /* 0x000fe20005800000 */
[----:B------:R-:W-:Y:S01]  /*7a90*/  FFMA.FTZ R27, R171, R4, -R12 ;  /* 0x00000004ab1b7223 */ /* 0x000fe2000001080c */
[----:B------:R-:W-:Y:S02]  /*7aa0*/  FMNMX.FTZ R8, R195, R8, !PT ;  /* 0x00000008c3087209 */ /* 0x000fe40007810000 */
[----:B------:R-:W-:Y:S01]  /*7ab0*/  ISETP.GT.AND P2, PT, R50, 0x50, P1 ;  /* 0x000000503200780c */ /* 0x000fe20000f44270 */
[----:B------:R-:W-:Y:S01]  /*7ac0*/  MUFU.EX2 R15, R15 ;  /* 0x0000000f000f7308 */ /* 0x000fe20000000800 */
[----:B------:R-:W-:-:S02]  /*7ad0*/  FSEL R171, R36, -INF , !P5 ;  /* 0xff80000024ab7808 */ /* 0x000fc40006800000 */
[----:B------:R-:W-:Y:S02]  /*7ae0*/  ISETP.LT.OR P4, PT, R48, 0x4a, P4 ;  /* 0x0000004a3000780c */ /* 0x000fe40002781670 */
[----:B------:R-:W-:Y:S02]  /*7af0*/  FMNMX.FTZ R8, R175, R8, !PT ;  /* 0x00000008af087209 */ /* 0x000fe40007810000 */
[----:B------:R-:W-:Y:S01]  /*7b00*/  ISETP.GT.AND P3, PT, R50, 0x51, P1 ;  /* 0x000000513200780c */ /* 0x000fe20000f64270 */
[----:B------:R-:W-:Y:S01]  /*7b10*/  MUFU.EX2 R178, R178 ;  /* 0x000000b200b27308 */ /* 0x000fe20000000800 */
[----:B------:R-:W-:Y:S02]  /*7b20*/  ISETP.LT.OR P2, PT, R48, 0x51, P2 ;  /* 0x000000513000780c */ /* 0x000fe40001741670 */
[----:B------:R-:W-:Y:S02]  /*7b30*/  FSEL R167, R34, -INF , !P4 ;  /* 0xff80000022a77808 */ /* 0x000fe40006000000 */
[----:B------:R-:W-:-:S02]  /*7b40*/  FMNMX.FTZ R8, R171, R8, !PT ;  /* 0x00000008ab087209 */ /* 0x000fc40007810000 */
[----:B------:R-:W-:Y:S01]  /*7b50*/  ISETP.GT.AND P5, PT, R50, 0x58, P1 ;  /* 0x000000583200780c */ /* 0x000fe20000fa4270 */
[----:B------:R-:W-:Y:S01]  /*7b60*/  MUFU.EX2 R21, R21 ;  /* 0x0000001500157308 */ /* 0x000fe20000000800 */
[----:B------:R-:W-:Y:S02]  /*7b70*/  FSEL R37, R37, -INF , !P2 ;  /* 0xff80000025257808 */ /* 0x000fe40005000000 */
[----:B------:R-:W-:Y:S02]  /*7b80*/  ISETP.LT.OR P3, PT, R48, 0x52, P3 ;  /* 0x000000523000780c */ /* 0x000fe40001f61670 */
[----:B------:R-:W-:Y:S02]  /*7b90*/  FMNMX.FTZ R8, R167, R8, !PT ;  /* 0x00000008a7087209 */ /* 0x000fe40007810000 */
[----:B------:R-:W-:Y:S01]  /*7ba0*/  ISETP.GT.AND P4, PT, R50, 0x59, P1 ;  /* 0x000000593200780c */ /* 0x000fe20000f84270 */
[----:B------:R-:W-:Y:S01]  /*7bb0*/  MUFU.EX2 R172, R172 ;  /* 0x000000ac00ac7308 */ /* 0x000fe20000000800 */
[----:B------:R-:W-:-:S02]  /*7bc0*/  ISETP.LT.OR P5, PT, R48, 0x59, P5 ;  /* 0x000000593000780c */ /* 0x000fc40002fa1670 */
[----:B------:R-:W-:Y:S01]  /*7bd0*/  FSEL R161, R35, -INF , !P3 ;  /* 0xff80000023a17808 */ /* 0x000fe20005800000 */
[----:B------:R-:W-:Y:S01]  /*7be0*/  FFMA.FTZ R35, R85, R4, -R12 ;  /* 0x0000000455237223 */ /* 0x000fe2000001080c */
[----:B------:R-:W-:Y:S02]  /*7bf0*/  FMNMX.FTZ R8, R37, R8, !PT ;  /* 0x0000000825087209 */ /* 0x000fe40007810000 */
[----:B------:R-:W-:Y:S01]  /*7c00*/  ISETP.GT.AND P2, PT, R50, 0x60, P1 ;  /* 0x000000603200780c */ /* 0x000fe20000f44270 */
[----:B------:R-:W-:Y:S01]  /*7c10*/  MUFU.EX2 R27, R27 ;  /* 0x0000001b001b7308 */ /* 0x000fe20000000800 */
[----:B------:R-:W-:Y:S02]  /*7c20*/  FSEL R159, R40, -INF , !P5 ;  /* 0xff800000289f7808 */ /* 0x000fe40006800000 */
[----:B------:R-:W-:Y:S02]  /*7c30*/  ISETP.LT.OR P4, PT, R48, 0x5a, P4 ;  /* 0x0000005a3000780c */ /* 0x000fe40002781670 */
[----:B------:R-:W-:-:S02]  /*7c40*/  FMNMX.FTZ R8, R161, R8, !PT ;  /* 0x00000008a1087209 */ /* 0x000fc40007810000 */
[----:B------:R-:W-:Y:S01]  /*7c50*/  ISETP.GT.AND P3, PT, R50, 0x61, P1 ;  /* 0x000000613200780c */ /* 0x000fe20000f64270 */
[----:B------:R-:W-:Y:S01]  /*7c60*/  MUFU.EX2 R174, R174 ;  /* 0x000000ae00ae7308 */ /* 0x000fe20000000800 */
[----:B------:R-:W-:Y:S02]  /*7c70*/  ISETP.LT.OR P2, PT, R48, 0x61, P2 ;  /* 0x000000613000780c */ /* 0x000fe40001741670 */
[----:B------:R-:W-:Y:S02]  /*7c80*/  FSEL R85, R38, -INF , !P4 ;  /* 0xff80000026557808 */ /* 0x000fe40006000000 */
        /* <DEDUP_REMOVED lines=9> */
[----:B------:R-:W-:Y:S01]  /*7d20*/  FSEL R83, R39, -INF , !P3 ;  /* 0xff80000027537808 */ /* 0x000fe20005800000 */
[----:B------:R-:W-:Y:S01]  /*7d30*/  FFMA.FTZ R39, R81, R4, -R12 ;  /* 0x0000000451277223 */ /* 0x000fe2000001080c */
[----:B------:R-:W-:-:S02]  /*7d40*/  FMNMX.FTZ R8, R41, R8, !PT ;  /* 0x0000000829087209 */ /* 0x000fc40007810000 */
[----:B------:R-:W-:Y:S01]  /*7d50*/  ISETP.GT.AND P2, PT, R50, 0x70, P1 ;  /* 0x000000703200780c */ /* 0x000fe20000f44270 */
[----:B------:R-:W-:Y:S01]  /*7d60*/  MUFU.EX2 R35, R35 ;  /* 0x0000002300237308 */ /* 0x000fe20000000800 */
[----:B------:R-:W-:Y:S01]  /*7d70*/  FSEL R81, R43, -INF , !P5 ;  /* 0xff8000002b517808 */ /* 0x000fe20006800000 */
[----:B------:R-:W-:Y:S01]  /*7d80*/  FFMA.FTZ R43, R77, R4, -R12 ;  /* 0x000000044d2b7223 */ /* 0x000fe2000001080c */
[----:B------:R-:W-:Y:S02]  /*7d90*/  ISETP.LT.OR P4, PT, R48, 0x6a, P4 ;  /* 0x0000006a3000780c */ /* 0x000fe40002781670 */
[----:B------:R-:W-:Y:S02]  /*7da0*/  FMNMX.FTZ R8, R83, R8, !PT ;  /* 0x0000000853087209 */ /* 0x000fe40007810000 */
[----:B------:R-:W-:Y:S01]  /*7db0*/  ISETP.GT.AND P3, PT, R50, 0x71, P1 ;  /* 0x000000713200780c */ /* 0x000fe20000f64270 */
[----:B------:R-:W-:Y:S01]  /*7dc0*/  MUFU.EX2 R170, R170 ;  /* 0x000000aa00aa7308 */ /* 0x000fe20000000800 */
[----:B------:R-:W-:-:S02]  /*7dd0*/  ISETP.LT.OR P2, PT, R48, 0x71, P2 ;  /* 0x000000713000780c */ /* 0x000fc40001741670 */
[----:B------:R-:W-:Y:S02]  /*7de0*/  FSEL R79, R42, -INF , !P4 ;  /* 0xff8000002a4f7808 */ /* 0x000fe40006000000 */
        /* <DEDUP_REMOVED lines=8> */
[C---:B------:R-:W-:Y:S02]  /*7e70*/  ISETP.LT.OR P5, PT, R48.reuse, 0x79, P5 ;  /* 0x000000793000780c */ /* 0x040fe40002fa1670 */
[----:B------:R-:W-:Y:S01]  /*7e80*/  FSEL R77, R45, -INF , !P3 ;  /* 0xff8000002d4d7808 */ /* 0x000fe20005800000 */
[--C-:B------:R-:W-:Y:S01]  /*7e90*/  FFMA.FTZ R45, R73, R4, -R12.reuse ;  /* 0x00000004492d7223 */ /* 0x100fe2000001080c */
[----:B------:R-:W-:Y:S02]  /*7ea0*/  FMNMX.FTZ R8, R197, R8, !PT ;  /* 0x00000008c5087209 */ /* 0x000fe40007810000 */
[----:B------:R-:W-:Y:S01]  /*7eb0*/  ISETP.LT.OR P1, PT, R48, 0x7a, P1 ;  /* 0x0000007a3000780c */ /* 0x000fe20000f21670 */
[----:B------:R-:W-:Y:S01]  /*7ec0*/  MUFU.EX2 R43, R43 ;  /* 0x0000002b002b7308 */ /* 0x000fe20000000800 */
[----:B------:R-:W-:Y:S01]  /*7ed0*/  FSEL R199, R47, -INF , !P5 ;  /* 0xff8000002fc77808 */ /* 0x000fe20006800000 */
[----:B------:R-:W-:Y:S01]  /*7ee0*/  FFMA.FTZ R47, R67, R4, -R12 ;  /* 0x00000004432f7223 */ /* 0x000fe2000001080c */
[----:B------:R-:W-:-:S02]  /*7ef0*/  FMNMX.FTZ R8, R77, R8, !PT ;  /* 0x000000084d087209 */ /* 0x000fc40007810000 */
[----:B------:R-:W-:Y:S02]  /*7f00*/  FSEL R75, R46, -INF , !P1 ;  /* 0xff8000002e4b7808 */ /* 0x000fe40004800000 */
        /* <DEDUP_REMOVED lines=58> */
[-C--:B------:R-:W-:Y:S01]  /*82b0*/  FFMA.FTZ R79, R79, R4.reuse, -R10 ;  /* 0x000000044f4f7223 */ /* 0x080fe2000001080a */
[----:B------:R-:W-:Y:S01]  /*82c0*/  FADD.FTZ R59, R13, R0 ;  /* 0x000000000d3b7221 */ /* 0x000fe20000010000 */
[-CC-:B------:R-:W-:Y:S01]  /*82d0*/  FFMA.FTZ R197, R197, R4.reuse, -R10.reuse ;  /* 0x00000004c5c57223 */ /* 0x180fe2000001080a */
[----:B------:R-:W0:Y:S01]  /*82e0*/  MUFU.EX2 R51, R51 ;  /* 0x0000003300337308 */ /* 0x000e220000000800 */
[----:B-1----:R-:W-:Y:S01]  /*82f0*/  FADD.FTZ R63, R12, R63 ;  /* 0x0000003f0c3f7221 */ /* 0x002fe20000010000 */
[----:B------:R-:W-:Y:S01]  /*8300*/  FADD.FTZ R0, R176, R59 ;  /* 0x0000003bb0007221 */ /* 0x000fe20000010000 */
[-CC-:B------:R-:W-:Y:S01]  /*8310*/  FFMA.FTZ R77, R77, R4.reuse, -R10.reuse ;  /* 0x000000044d4d7223 */ /* 0x180fe2000001080a */
[-CC-:B------:R-:W-:Y:S01]  /*8320*/  FFMA.FTZ R199, R199, R4.reuse, -R10.reuse ;  /* 0x00000004c7c77223 */ /* 0x180fe2000001080a */
[----:B------:R-:W-:Y:S01]  /*8330*/  FFMA.FTZ R10, R75, R4, -R10 ;  /* 0x000000044b0a7223 */ /* 0x000fe2000001080a */
[----:B------:R-:W-:-:S02]  /*8340*/  FADD.FTZ R59, R15, R0 ;  /* 0x000000000f3b7221 */ /* 0x000fc40000010000 */
        /* <DEDUP_REMOVED lines=38> */
[----:B0-----:R-:W-:Y:S01]  /*85b0*/  FADD.FTZ R0, R32, R59 ;  /* 0x0000003b20007221 */ /* 0x001fe20000010000 */
[----:B------:R-:W-:-:S06]  /*85c0*/  FADD.FTZ R59, R43, R2 ;  /* 0x000000022b3b7221 */ /* 0x000fcc0000010000 */
[----:B------:R-:W0:Y:S08]  /*85d0*/  MUFU.EX2 R36, R36 ;  /* 0x0000002400247308 */ /* 0x000e300000000800 */
[----:B------:R-:W3:Y:S08]  /*85e0*/  MUFU.EX2 R167, R167 ;  /* 0x000000a700a77308 */ /* 0x000ef00000000800 */
[----:B------:R-:W4:Y:S08]  /*85f0*/  MUFU.EX2 R37, R37 ;  /* 0x0000002500257308 */ /* 0x000f300000000800 */
[----:B------:R1:W-:Y:S08]  /*8600*/  MUFU.EX2 R42, R41 ;  /* 0x00000029002a7308 */ /* 0x0003f00000000800 */
[----:B------:R-:W5:Y:S01]  /*8610*/  MUFU.EX2 R38, R38 ;  /* 0x0000002600267308 */ /* 0x000f620000000800 */
[----:B-1----:R-:W-:Y:S01]  /*8620*/  FADD.FTZ R41, R165, R0 ;  /* 0x00000000a5297221 */ /* 0x002fe20000010000 */
[----:B------:R-:W-:-:S03]  /*8630*/  FADD.FTZ R0, R166, R59 ;  /* 0x0000003ba6007221 */ /* 0x000fc60000010000 */
[----:B--2---:R-:W-:-:S03]  /*8640*/  FADD.FTZ R41, R34, R41 ;  /* 0x0000002922297221 */ /* 0x004fc60000010000 */
[----:B------:R-:W1:Y:S01]  /*8650*/  MUFU.EX2 R163, R163 ;  /* 0x000000a300a37308 */ /* 0x000e620000000800 */
[----:B0-----:R-:W-:Y:S01]  /*8660*/  FADD.FTZ R2, R36, R41 ;  /* 0x0000002924027221 */ /* 0x001fe20000010000 */
[----:B------:R-:W-:-:S03]  /*8670*/  FADD.FTZ R41, R45, R0 ;  /* 0x000000002d297221 */ /* 0x000fc60000010000 */
[----:B---3--:R-:W-:Y:S01]  /*8680*/  FADD.FTZ R2, R167, R2 ;  /* 0x00000002a7027221 */ /* 0x008fe20000010000 */
[----:B------:R-:W-:Y:S02]  /*8690*/  FADD.FTZ R0, R160, R41 ;  /* 0x00000029a0007221 */ /* 0x000fe40000010000 */
[----:B------:R-:W0:Y:S01]  /*86a0*/  MUFU.EX2 R40, R40 ;  /* 0x0000002800287308 */ /* 0x000e220000000800 */
[----:B----4-:R-:W-:Y:S01]  /*86b0*/  FADD.FTZ R41, R37, R2 ;  /* 0x0000000225297221 */ /* 0x010fe20000010000 */
[----:B------:R-:W-:-:S03]  /*86c0*/  FADD.FTZ R59, R47, R0 ;  /* 0x000000002f3b7221 */ /* 0x000fc60000010000 */
[----:B-----5:R-:W-:Y:S01]  /*86d0*/  FADD.FTZ R0, R38, R41 ;  /* 0x0000002926007221 */ /* 0x020fe20000010000 */
[----:B------:R-:W-:Y:S02]  /*86e0*/  FADD.FTZ R2, R162, R59 ;  /* 0x0000003ba2027221 */ /* 0x000fe40000010000 */
[----:B------:R-:W2:Y:S01]  /*86f0*/  MUFU.EX2 R83, R83 ;  /* 0x0000005300537308 */ /* 0x000ea20000000800 */
[----:B-1----:R-:W-:Y:S01]  /*8700*/  FADD.FTZ R41, R163, R0 ;  /* 0x00000000a3297221 */ /* 0x002fe20000010000 */
[----:B------:R-:W-:-:S04]  /*8710*/  FADD.FTZ R59, R65, R2 ;  /* 0x00000002413b7221 */ /* 0x000fc80000010000 */
[----:B------:R-:W-:Y:S02]  /*8720*/  FADD.FTZ R0, R156, R59 ;  /* 0x0000003b9c007221 */ /* 0x000fe40000010000 */
[----:B------:R-:W1:Y:S01]  /*8730*/  MUFU.EX2 R44, R81 ;  /* 0x00000051002c7308 */ /* 0x000e620000000800 */
[----:B0-----:R-:W-:Y:S01]  /*8740*/  FADD.FTZ R41, R40, R41 ;  /* 0x0000002928297221 */ /* 0x001fe20000010000 */
[----:B------:R-:W-:-:S03]  /*8750*/  FADD.FTZ R59, R61, R0 ;  /* 0x000000003d3b7221 */ /* 0x000fc60000010000 */
[----:B------:R-:W-:Y:S01]  /*8760*/  FADD.FTZ R41, R42, R41 ;  /* 0x000000292a297221 */ /* 0x000fe20000010000 */
[----:B------:R-:W-:Y:S02]  /*8770*/  FADD.FTZ R0, R158, R59 ;  /* 0x0000003b9e007221 */ /* 0x000fe40000010000 */
        /* <DEDUP_REMOVED lines=20> */
[----:B-1----:R-:W-:-:S03]  /*88c0*/  FADD.FTZ R2, R5, R2 ;  /* 0x0000000205027221 */ /* 0x002fc60000010000 */
[----:B0-----:R-:W-:Y:S01]  /*88d0*/  FADD.FTZ R0, R10, R41 ;  /* 0x000000290a007221 */ /* 0x001fe20000010000 */
[----:B------:R-:W-:Y:S06]  /*88e0*/  @!P0 BRA `(.L_x_7895) ;  /* 0x0000000000048947 */ /* 0x000fec0003800000 */
[----:B------:R-:W-:Y:S01]  /*88f0*/  BPT.TRAP 0x1 ;  /* 0x000000040000795c */ /* 0x000fe20000300000 */
.L_x_7895:
        /* <DEDUP_REMOVED lines=107> */
.L_x_7877:
[----:B------:R-:W-:Y:S02]  /*8fb0*/  UISETP.NE.AND UP1, UPT, UR51, URZ, UPT ;  /* 0x0000003f3300728c */ /* 0x000fe4000bf25270 */
[----:B------:R-:W-:Y:S02]  /*8fc0*/  UISETP.NE.AND UP0, UPT, UR50, URZ, UPT ;  /* 0x0000003f3200728c */ /* 0x000fe4000bf05270 */
[----:B------:R-:W-:Y:S02]  /*8fd0*/  UIADD3 UR10, UR37, 0x7f, URZ ;  /* 0x0000007f250a7890 */ /* 0x000fe4000fffe03f */
[----:B------:R-:W-:Y:S02]  /*8fe0*/  UIADD3 UR11, UR38, 0x1, -UR45 ;  /* 0x00000001260b7890 */ /* 0x000fe4000fffe82d */
[----:B------:R-:W-:-:S03]  /*8ff0*/  PLOP3.LUT P1, PT, PT, PT, UP0, 0x40, 0x0 ;  /* 0x000000000000781c */ /* 0x000fc60003f2e808 */
[----:B------:R-:W-:Y:S01]  /*9000*/  @UP1 ULDC UR6, c[0x0][0x44c] ;  /* 0x0001130000061ab9 */ /* 0x000fe20000000800 */
[----:B------:R-:W-:Y:S01]  /*9010*/  @UP1 ULDC UR14, c[0x0][0x450] ;  /* 0x00011400000e1ab9 */ /* 0x000fe20000000800 */
[----:B------:R-:W-:-:S04]  /*9020*/  UIMAD.WIDE.U32 UR6, UR10, UR6, URZ ;  /* 0x000000060a0672a5 */ /* 0x000fc8000f8e003f */
[----:B------:R-:W-:-:S04]  /*9030*/  @UP1 USHF.R.U32.HI UR10, URZ, UR14, UR7 ;  /* 0x0000000e3f0a1299 */ /* 0x000fc80008011607 */
[----:B------:R-:W-:-:S04]  /*9040*/  UIADD3 UR10, UR11, UR10, URZ ;  /* 0x0000000a0b0a7290 */ /* 0x000fc8000fffe03f */
[----:B------:R-:W-:Y:S01]  /*9050*/  UIADD3 UR56, UR10, -UR56, URZ ;  /* 0x800000380a387290 */ /* 0x000fe2000fffe03f */
[----:B------:R-:W-:Y:S11]  /*9060*/  @P1 BRA `(.L_x_7897) ;  /* 0x0000000000501947 */ /* 0x000ff60003800000 */
[----:B------:R-:W-:Y:S02]  /*9070*/  UMOV UR14, UR10 ;  /* 0x0000000a000e7c82 */ /* 0x000fe40008000000 */
        /* <DEDUP_REMOVED lines=11> */
.L_x_7898:
[----:B------:R-:W-:Y:S02]  /*9130*/  ULDC UR15, c[0x0][0x9e4] ;  /* 0x00027900000f7ab9 */ /* 0x000fe40000000800 */
[----:B------:R-:W-:-:S11]  /*9140*/  UISETP.NE.AND UP0, UPT, UR15, 0x1, UPT ;  /* 0x000000010f00788c */ /* 0x000fd6000bf05270 */
[----:B------:R-:W-:Y:S02]  /*9150*/  @UP0 ULDC.64 UR6, c[0x0][0x9e8] ;  /* 0x00027a0000060ab9 */ /* 0x000fe40000000a00 */
[----:B------:R-:W-:-:S04]  /*9160*/  UIMAD.WIDE.U32 UR10, UR14, UR6, URZ ;  /* 0x000000060e0a72a5 */ /* 0x000fc8000f8e003f */
[----:B------:R-:W-:-:S12]  /*9170*/  @UP0 USHF.R.U32.HI UR14, URZ, UR7, UR11 ;  /* 0x000000073f0e0299 */ /* 0x000fd8000801160b */
.L_x_7899:
[----:B------:R-:W-:-:S04]  /*9180*/  UIMAD UR14, UR14, UR15, URZ ;  /* 0x0000000f0e0e72a4 */ /* 0x000fc8000f8e023f */
[----:B------:R-:W-:-:S04]  /*9190*/  UISETP.LT.AND UP0, UPT, UR56, UR14, UPT ;  /* 0x0000000e3800728c */ /* 0x000fc8000bf01270 */
[----:B------:R-:W-:-:S12]  /*91a0*/  USEL UR56, UR56, UR14, !UP0 ;  /* 0x0000000e38387287 */ /* 0x000fd8000c000000 */
.L_x_7897:
[----:B------:R-:W-:-:S04]  /*91b0*/  UIADD3 UR56, UR56, 0x7f, URZ ;  /* 0x0000007f38387890 */ /* 0x000fc8000fffe03f */
        /* <DEDUP_REMOVED lines=11> */
[----:B------:R-:W-:Y:S01]  /*9270*/  IMAD.MOV.U32 R5, RZ, RZ, R7 ;  /* 0x000000ffff057224 */ /* 0x000fe200078e0007 */
[----:B------:R-:W-:-:S06]  /*9280*/  ULDC UR53, c[0x0][0x9d8] ;  /* 0x0002760000357ab9 */ /* 0x000fcc0000000800 */
.L_x_7911:
[----:B------:R-:W-:Y:S01]  /*9290*/  ISETP.NE.AND P2, PT, RZ, UR44, PT ;  /* 0x0000002cff007c0c */ /* 0x000fe2000bf45270 */
[----:B------:R-:W-:-:S04]  /*92a0*/  UISETP.NE.AND UP0, UPT, UR57, 0x1, UPT ;  /* 0x000000013900788c */ /* 0x000fc8000bf05270 */
[----:B------:R-:W-:-:S04]  /*92b0*/  USEL UR47, URZ, 0x1, UP0 ;  /* 0x000000013f2f7887 */ /* 0x000fc80008000000 */
[----:B------:R-:W-:-:S04]  /*92c0*/  ULOP3.LUT UR47, UR58, UR47, URZ, 0x3c, !UPT ;  /* 0x0000002f3a2f7292 */ /* 0x000fc8000f8e3c3f */
[----:B------:R-:W-:Y:S08]  /*92d0*/  @P2 BRA `(.L_x_7901) ;  /* 0x0000000000382947 */ /* 0x000ff00003800000 */
[----:B------:R-:W-:Y:S05]  /*92e0*/  @!P0 BRA `(.L_x_7902) ;  /* 0x0000000000048947 */ /* 0x000fea0003800000 */
[----:B------:R-:W-:Y:S01]  /*92f0*/  BPT.TRAP 0x1 ;  /* 0x000000040000795c */ /* 0x000fe20000300000 */
.L_x_7902:
        /* <DEDUP_REMOVED lines=9> */
.L_x_7903:
[----:B-1----:R-:W-:Y:S05]  /*9390*/  @P1 BRA `(.L_x_7901) ;  /* 0x0000000000081947 */ /* 0x002fea0003800000 */
[----:B------:R-:W1:Y:S02]  /*93a0*/  SYNCS.PHASECHK.TRANS64.TRYWAIT P1, [UR6+0x28830], R3 ;  /* 0x02883003ff0075a7 */ /* 0x000e640008020146 */
[----:B-1----:R-:W-:Y:S05]  /*93b0*/  @!P1 BRA `(.L_x_7904) ;  /* 0x000000e800589947 */ /* 0x002fea0003800000 */
.L_x_7901:
        /* <DEDUP_REMOVED lines=48> */
.L_x_7906:
[----:B------:R-:W-:Y:S01]  /*96c0*/  ULEA UR6, UR57, UR41, 0x3 ;  /* 0x0000002939067291 */ /* 0x000fe2000f8e183f */
[----:B------:R-:W-:-:S05]  /*96d0*/  IMAD.U32 R3, RZ, RZ, UR58 ;  /* 0x0000003aff037e24 */ /* 0x000fca000f8e00ff */
[----:B------:R-:W-:-:S04]  /*96e0*/  SHF.L.U32 R3, R3, 0x1f, RZ ;  /* 0x0000001f03037819 */ /* 0x000fc800000006ff */
[----:B------:R0:W1:Y:S01]  /*96f0*/  SYNCS.PHASECHK.TRANS64.TRYWAIT P1, [UR6+0x28850], R3 ;  /* 0x02885003ff0075a7 */ /* 0x0000620008020146 */
[----:B------:R-:W-:Y:S05]  /*9700*/  @!P0 BRA `(.L_x_7907) ;  /* 0x0000000000048947 */ /* 0x000fea0003800000 */
[----:B------:R-:W-:Y:S01]  /*9710*/  BPT.TRAP 0x1 ;  /* 0x000000040000795c */ /* 0x000fe20000300000 */
.L_x_7907:
[----:B-1----:R-:W-:Y:S05]  /*9720*/  @P1 BRA `(.L_x_7905) ;  /* 0x0000000000081947 */ /* 0x002fea0003800000 */
[----:B------:R-:W1:Y:S02]  /*9730*/  SYNCS.PHASECHK.TRANS64.TRYWAIT P1, [UR6+0x28850], R3 ;  /* 0x02885003ff0075a7 */ /* 0x000e640008020146 */
[----:B-1----:R-:W-:Y:S05]  /*9740*/  @!P1 BRA `(.L_x_7908) ;  /* 0x000000e4008c9947 */ /* 0x002fea0003800000 */
.L_x_7905:
        /* <DEDUP_REMOVED lines=49> */
.L_x_7909:
        /* <DEDUP_REMOVED lines=82> */
[----:B------:R-:W-:-:S04]  /*9f80*/  ULEA UR6, UR46, UR41, 0x3 ;  /* 0x000000292e067291 */ /* 0x000fc8000f8e183f */
[----:B------:R-:W2:Y:S01]  /*9f90*/  MUFU.TANH R165, R165 ;  /* 0x000000a500a57308 */ /* 0x000ea20000002400 */
[----:B---3--:R-:W-:Y:S01]  /*9fa0*/  FMNMX.FTZ R4, R163, R4, !PT ;  /* 0x00000004a3047209 */ /* 0x008fe20007810000 */
[----:B------:R-:W-:-:S04]  /*9fb0*/  UIADD3 UR6, UR6, 0x28840, URZ ;  /* 0x0002884006067890 */ /* 0x000fc8000fffe03f */
[----:B------:R-:W-:Y:S02]  /*9fc0*/  UPRMT UR6, UR40, 0x654, UR6 ;  /* 0x0000065428067896 */ /* 0x000fe40008000006 */
[----:B------:R-:W3:Y:S01]  /*9fd0*/  MUFU.TANH R21, R21 ;  /* 0x0000001500157308 */ /* 0x000ee20000002400 */
[----:B-1----:R-:W-:-:S06]  /*9fe0*/  FMNMX.FTZ R10, R15, R10, !PT ;  /* 0x0000000a0f0a7209 */ /* 0x002fcc0007810000 */
[----:B------:R-:W-:Y:S01]  /*9ff0*/  SYNCS.ARRIVE.TRANS64.RED.A1T0 RZ, [UR6], RZ ;  /* 0x000000ffffff79a7 */ /* 0x000fe20008100406 */
        /* <DEDUP_REMOVED lines=101> */
[----:B-1----:R-:W-:Y:S02]  /*a650*/  FMNMX.FTZ R12, R219, R4, !PT ;  /* 0x00000004db0c7209 */ /* 0x002fe40007810000 */
[----:B------:R-:W1:Y:S03]  /*a660*/  LDC R4, c[0x0][0x988] ;  /* 0x00026200ff047b82 */ /* 0x000e660000000800 */
[----:B0-----:R-:W0:Y:S02]  /*a670*/  SHFL.BFLY PT, R3, R12, 0x2, 0x1f ;  /* 0x0c401f000c037f89 */ /* 0x001e2400000e0000 */
[----:B------:R-:W4:Y:S01]  /*a680*/  MUFU.TANH R85, R85 ;  /* 0x0000005500557308 */ /* 0x000f220000002400 */
[----:B--2---:R-:W-:-:S04]  /*a690*/  FMNMX.FTZ R10, R81, R10, !PT ;  /* 0x0000000a510a7209 */ /* 0x004fc80007810000 */
[----:B---3--:R-:W-:-:S04]  /*a6a0*/  FMNMX.FTZ R10, R83, R10, !PT ;  /* 0x0000000a530a7209 */ /* 0x008fc80007810000 */
[----:B----4-:R-:W-:-:S05]  /*a6b0*/  FMNMX.FTZ R10, R85, R10, !PT ;  /* 0x0000000a550a7209 */ /* 0x010fca0007810000 */
[----:B------:R-:W2:Y:S01]  /*a6c0*/  SHFL.BFLY PT, R9, R10, 0x2, 0x1f ;  /* 0x0c401f000a097f89 */ /* 0x000ea200000e0000 */
[----:B0-----:R-:W-:-:S05]  /*a6d0*/  FMNMX.FTZ R14, R12, R3, !PT ;  /* 0x000000030c0e7209 */ /* 0x001fca0007810000 */
[----:B------:R-:W0:Y:S01]  /*a6e0*/  SHFL.BFLY PT, R3, R14, 0x1, 0x1f ;  /* 0x0c201f000e037f89 */ /* 0x000e2200000e0000 */
[----:B--2---:R-:W-:-:S05]  /*a6f0*/  FMNMX.FTZ R20, R10, R9, !PT ;  /* 0x000000090a147209 */ /* 0x004fca0007810000 */
[----:B------:R-:W2:Y:S01]  /*a700*/  SHFL.BFLY PT, R9, R20, 0x1, 0x1f ;  /* 0x0c201f0014097f89 */ /* 0x000ea200000e0000 */
[----:B0-----:R-:W-:-:S05]  /*a710*/  FMNMX.FTZ R3, R14, R3, !PT ;  /* 0x000000030e037209 */ /* 0x001fca0007810000 */
        /* <DEDUP_REMOVED lines=16> */
[----:B--2---:R-:W-:Y:S01]  /*a820*/  FMNMX.FTZ R9, R20, R9, !PT ;  /* 0x0000000914097209 */ /* 0x004fe20007810000 */
        /* <DEDUP_REMOVED lines=56> */
[----:B------:R-:W-:-:S04]  /*abb0*/  FFMA.FTZ R83, R83, R4, -R6 ;  /* 0x0000000453537223 */ /* 0x000fc80000010806 */
        /* <DEDUP_REMOVED lines=129> */
.L_x_7910:
[----:B------:R-:W-:Y:S01]  /*b3d0*/  ULEA UR6, UR57, UR41, 0x3 ;  /* 0x0000002939067291 */ /* 0x000fe2000f8e183f */
[----:B------:R-:W-:Y:S01]  /*b3e0*/  ISETP.GT.AND P1, PT, R5, UR56, PT ;  /* 0x0000003805007c0c */ /* 0x000fe2000bf24270 */
        /* <DEDUP_REMOVED lines=105> */
[----:B------:R-:W-:-:S07]  /*ba80*/  IMAD.MOV.U32 R7, RZ, RZ, R5 ;  /* 0x000000ffff077224 */ /* 0x000fce00078e0005 */
.L_x_7900:
        /* <DEDUP_REMOVED lines=10> */
.L_x_7931:
        /* <DEDUP_REMOVED lines=9> */
.L_x_7914:
[----:B------:R-:W-:Y:S01]  /*bbc0*/  ULEA UR6, UR46, UR41, 0x3 ;  /* 0x000000292e067291 */ /* 0x000fe2000f8e183f */
[----:B------:R-:W-:-:S05]  /*bbd0*/  IMAD.U32 R3, RZ, RZ, UR47 ;  /* 0x0000002fff037e24 */ /* 0x000fca000f8e00ff */
[----:B------:R-:W-:-:S04]  /*bbe0*/  SHF.L.U32 R3, R3, 0x1f, RZ ;  /* 0x0000001f03037819 */ /* 0x000fc800000006ff */
[----:B------:R0:W1:Y:S01]  /*bbf0*/  SYNCS.PHASECHK.TRANS64.TRYWAIT P1, [UR6+0x28830], R3 ;  /* 0x02883003ff0075a7 */ /* 0x0000620008020146 */
[----:B------:R-:W-:Y:S05]  /*bc00*/  @!P0 BRA `(.L_x_7915) ;  /* 0x0000000000048947 */ /* 0x000fea0003800000 */
[----:B------:R-:W-:Y:S01]  /*bc10*/  BPT.TRAP 0x1 ;  /* 0x000000040000795c */ /* 0x000fe20000300000 */
.L_x_7915:
[----:B-1----:R-:W-:Y:S05]  /*bc20*/  @P1 BRA `(.L_x_7913) ;  /* 0x0000000000081947 */ /* 0x002fea0003800000 */
[----:B------:R-:W1:Y:S02]  /*bc30*/  SYNCS.PHASECHK.TRANS64.TRYWAIT P1, [UR6+0x28830], R3 ;  /* 0x02883003ff0075a7 */ /* 0x000e640008020146 */
[----:B-1----:R-:W-:Y:S05]  /*bc40*/  @!P1 BRA `(.L_x_7916) ;  /* 0x000000c000649947 */ /* 0x002fea0003800000 */
.L_x_7913:
        /* <DEDUP_REMOVED lines=45> */
.L_x_7918:
[----:B------:R-:W-:Y:S01]  /*bf20*/  ULEA UR6, UR59, UR41, 0x3 ;  /* 0x000000293b067291 */ /* 0x000fe2000f8e183f */
[----:B------:R-:W-:-:S05]  /*bf30*/  IMAD.U32 R3, RZ, RZ, UR60 ;  /* 0x0000003cff037e24 */ /* 0x000fca000f8e00ff */
[----:B------:R-:W-:-:S04]  /*bf40*/  SHF.L.U32 R3, R3, 0x1f, RZ ;  /* 0x0000001f03037819 */ /* 0x000fc800000006ff */
[----:B------:R0:W1:Y:S01]  /*bf50*/  SYNCS.PHASECHK.TRANS64.TRYWAIT P1, [UR6+0x28850], R3 ;  /* 0x02885003ff0075a7 */ /* 0x0000620008020146 */
[----:B------:R-:W-:Y:S05]  /*bf60*/  @!P0 BRA `(.L_x_7919) ;  /* 0x0000000000048947 */ /* 0x000fea0003800000 */
[----:B------:R-:W-:Y:S01]  /*bf70*/  BPT.TRAP 0x1 ;  /* 0x000000040000795c */ /* 0x000fe20000300000 */
.L_x_7919:
[----:B-1----:R-:W-:Y:S05]  /*bf80*/  @P1 BRA `(.L_x_7917) ;  /* 0x0000000000081947 */ /* 0x002fea0003800000 */
[----:B------:R-:W1:Y:S02]  /*bf90*/  SYNCS.PHASECHK.TRANS64.TRYWAIT P1, [UR6+0x28850], R3 ;  /* 0x02885003ff0075a7 */ /* 0x000e640008020146 */
[----:B-1----:R-:W-:Y:S05]  /*bfa0*/  @!P1 BRA `(.L_x_7920) ;  /* 0x000000bc00a49947 */ /* 0x002fea0003800000 */
.L_x_7917:
        /* <DEDUP_REMOVED lines=49> */
.L_x_7921:
        /* <DEDUP_REMOVED lines=167> */
.L_x_7924:
[----:B------:R-:W-:-:S05]  /*cd30*/  IMAD.U32 R65, RZ, RZ, UR53 ;  /* 0x00000035ff417e24 */ /* 0x000fca000f8e00ff */
[----:B------:R-:W-:-:S13]  /*cd40*/  ISETP.NE.AND P1, PT, R65, 0x1, PT ;  /* 0x000000014100780c */ /* 0x000fda0003f25270 */
[----:B------:R-:W1:Y:S02]  /*cd50*/  @P1 LDC.64 R54, c[0x0][0x9e8] ;  /* 0x00027a00ff361b82 */ /* 0x000e640000000a00 */
[----:B-1----:R-:W-:-:S05]  /*cd60*/  @P1 IMAD.HI.U32 R54, R63, R54, RZ ;  /* 0x000000363f361227 */ /* 0x002fca00078e00ff */
[----:B------:R-:W-:-:S07]  /*cd70*/  @P1 SHF.R.U32.HI R63, RZ, R55, R54 ;  /* 0x00000037ff3f1219 */ /* 0x000fce0000011636 */
.L_x_7925:
[----:B------:R-:W-:Y:S05]  /*cd80*/  BSYNC B0 ;  /* 0x0000000000007941 */ /* 0x000fea0003800000 */
.L_x_7923:
[----:B------:R-:W-:-:S04]  /*cd90*/  IMAD R63, R63, R65, -R82 ;  /* 0x000000413f3f7224 */ /* 0x000fc800078e0a52 */
[----:B------:R-:W-:-:S05]  /*cda0*/  IMAD R63, R16, -0x2, R63 ;  /* 0xfffffffe103f7824 */ /* 0x000fca00078e023f */
[----:B------:R-:W-:Y:S02]  /*cdb0*/  VIADDMNMX R64, R63, R65, R64, PT ;  /* 0x000000413f407246 */ /* 0x000fe40003800140 */
[----:B------:R-:W-:-:S07]  /*cdc0*/  VIMNMX R66, R66, R63, !PT ;  /* 0x0000003f42427248 */ /* 0x000fce0007fe0100 */
.L_x_7922:
        /* <DEDUP_REMOVED lines=116> */
.L_x_7928:
[----:B------:R-:W-:-:S05]  /*d510*/  IMAD.U32 R4, RZ, RZ, UR53 ;  /* 0x00000035ff047e24 */ /* 0x000fca000f8e00ff */
[----:B------:R-:W-:-:S13]  /*d520*/  ISETP.NE.AND P2, PT, R4, 0x1, PT ;  /* 0x000000010400780c */ /* 0x000fda0003f45270 */
[----:B------:R-:W0:Y:S02]  /*d530*/  @P2 LDC.64 R12, c[0x0][0x9e8] ;  /* 0x00027a00ff0c2b82 */ /* 0x000e240000000a00 */
[----:B0-----:R-:W-:-:S05]  /*d540*/  @P2 IMAD.HI.U32 R12, R3, R12, RZ ;  /* 0x0000000c030c2227 */ /* 0x001fca00078e00ff */
[----:B------:R-:W-:-:S07]  /*d550*/  @P2 SHF.R.U32.HI R3, RZ, R13, R12 ;  /* 0x0000000dff032219 */ /* 0x000fce000001160c */
.L_x_7929:
[----:B------:R-:W-:Y:S05]  /*d560*/  BSYNC B0 ;  /* 0x0000000000007941 */ /* 0x000fea0003800000 */
.L_x_7927:
[----:B------:R-:W-:-:S04]  /*d570*/  IMAD R3, R3, R4, -R82 ;  /* 0x0000000403037224 */ /* 0x000fc800078e0a52 */
[----:B------:R-:W-:-:S05]  /*d580*/  IMAD R3, R16, -0x2, R3 ;  /* 0xfffffffe10037824 */ /* 0x000fca00078e0203 */
[----:B------:R-:W-:Y:S02]  /*d590*/  VIADDMNMX R48, R3, R4, R48, PT ;  /* 0x0000000403307246 */ /* 0x000fe40003800130 */
[----:B------:R-:W-:-:S07]  /*d5a0*/  VIMNMX R50, R50, R3, !PT ;  /* 0x0000000332327248 */ /* 0x000fce0007fe0100 */
.L_x_7926:
        /* <DEDUP_REMOVED lines=102> */
[----:B------:R-:W-:Y:S01]  /*dc10*/  FADD.FTZ R51, -R10, R5 ;  /* 0x000000050a337221 */ /* 0x000fe20000010100 */
        /* <DEDUP_REMOVED lines=21> */
[----:B------:R-:W-:Y:S01]  /*dd70*/  FFMA.FTZ R53, R53, R4, -R12 ;  /* 0x0000000435357223 */ /* 0x000fe2000001080c */
[----:B------:R-:W-:Y:S01]  /*dd80*/  FMNMX.FTZ R8, R31, R8, !PT ;  /* 0x000000081f087209 */ /* 0x000fe20007810000 */
[----:B------:R-:W-:Y:S01]  /*dd90*/  MUFU.EX2 R11, R11 ;  /* 0x0000000b000b7308 */ /* 0x000fe20000000800 */
[----:B------:R-:W-:-:S02]  /*dda0*/  FSEL R183, R32, -INF , !P5 ;  /* 0xff80000020b77808 */ /* 0x000fc40006800000 */
[----:B------:R-:W-:Y:S02]  /*ddb0*/  FMNMX.FTZ R8, R177, R8, !PT ;  /* 0x00000008b1087209 */ /* 0x000fe40007810000 */
[----:B------:R-:W-:Y:S02]  /*ddc0*/  ISETP.LT.OR P4, PT, R48, 0x3a, P4 ;  /* 0x0000003a3000780c */ /* 0x000fe40002781670 */
[----:B------:R-:W-:Y:S01]  /*ddd0*/  FMNMX.FTZ R8, R29, R8, !PT ;  /* 0x000000081d087209 */ /* 0x000fe20007810000 */
[----:B------:R-:W-:Y:S01]  /*dde0*/  MUFU.EX2 R180, R180 ;  /* 0x000000b400b47308 */ /* 0x000fe20000000800 */
[----:B------:R-:W-:Y:S02]  /*ddf0*/  ISETP.GT.AND P3, PT, R50, 0x41, P1 ;  /* 0x000000413200780c */ /* 0x000fe40000f64270 */
[----:B------:R-:W-:Y:S02]  /*de00*/  FMNMX.FTZ R8, R181, R8, !PT ;  /* 0x00000008b5087209 */ /* 0x000fe40007810000 */
[----:B------:R-:W-:-:S02]  /*de10*/  ISETP.LT.OR P2, PT, R48, 0x41, P2 ;  /* 0x000000413000780c */ /* 0x000fc40001741670 */
[----:B------:R-:W-:Y:S01]  /*de20*/  FSEL R179, R28, -INF , !P4 ;  /* 0xff8000001cb37808 */ /* 0x000fe20006000000 */
[----:B------:R-:W-:Y:S01]  /*de30*/  MUFU.EX2 R182, R182 ;  /* 0x000000b600b67308 */ /* 0x000fe20000000800 */
        /* <DEDUP_REMOVED lines=10> */
[----:B------:R-:W-:Y:S01]  /*dee0*/  FFMA.FTZ R27, R171, R4, -R12 ;  /* 0x00000004ab1b7223 */ /* 0x000fe2000001080c */
[----:B------:R-:W-:Y:S01]  /*def0*/  FMNMX.FTZ R8, R195, R8, !PT ;  /* 0x00000008c3087209 */ /* 0x000fe20007810000 */
[----:B------:R-:W-:Y:S01]  /*df00*/  MUFU.EX2 R176, R176 ;  /* 0x000000b000b07308 */ /* 0x000fe20000000800 */
[----:B------:R-:W-:Y:S02]  /*df10*/  ISETP.GT.AND P2, PT, R50, 0x50, P1 ;  /* 0x000000503200780c */ /* 0x000fe40000f44270 */
[----:B------:R-:W-:-:S02]  /*df20*/  FSEL R171, R36, -INF , !P5 ;  /* 0xff80000024ab7808 */ /* 0x000fc40006800000 */
[----:B------:R-:W-:Y:S02]  /*df30*/  ISETP.LT.OR P4, PT, R48, 0x4a, P4 ;  /* 0x0000004a3000780c */ /* 0x000fe40002781670 */
        /* <DEDUP_REMOVED lines=40> */
[----:B------:R-:W-:Y:S02]  /*e1c0*/  FSEL R45, R45, -INF , !P5 ;  /* 0xff8000002d2d7808 */ /* 0x000fe40006800000 */
        /* <DEDUP_REMOVED lines=14> */
[----:B------:R-:W-:Y:S02]  /*e2b0*/  ISETP.LT.OR P5, PT, R48, 0x79, P5 ;  /* 0x000000793000780c */ /* 0x000fe40002fa1670 */
[----:B------:R-:W-:-:S02]  /*e2c0*/  FSEL R77, R43, -INF , !P3 ;  /* 0xff8000002b4d7808 */ /* 0x000fc40005800000 */
[----:B------:R-:W-:Y:S01]  /*e2d0*/  FMNMX.FTZ R8, R81, R8, !PT ;  /* 0x0000000851087209 */ /* 0x000fe20007810000 */
[----:B------:R0:W-:Y:S01]  /*e2e0*/  MUFU.EX2 R43, R9 ;  /* 0x00000009002b7308 */ /* 0x0001e20000000800 */
[----:B------:R-:W-:Y:S02]  /*e2f0*/  ISETP.LT.OR P1, PT, R48, 0x7a, P1 ;  /* 0x0000007a3000780c */ /* 0x000fe40000f21670 */
[----:B------:R-:W-:Y:S02]  /*e300*/  FSEL R197, R46, -INF , !P5 ;  /* 0xff8000002ec57808 */ /* 0x000fe40006800000 */
[----:B------:R-:W-:Y:S02]  /*e310*/  FMNMX.FTZ R8, R77, R8, !PT ;  /* 0x000000084d087209 */ /* 0x000fe40007810000 */
[----:B------:R-:W-:Y:S01]  /*e320*/  FSEL R75, R47, -INF , !P1 ;  /* 0xff8000002f4b7808 */ /* 0x000fe20004800000 */
[----:B------:R-:W-:Y:S01]  /*e330*/  FFMA.FTZ R47, R73, R4, -R12 ;  /* 0x00000004492f7223 */ /* 0x000fe2000001080c */
[----:B------:R-:W-:Y:S01]  /*e340*/  FMNMX.FTZ R8, R197, R8, !PT ;  /* 0x00000008c5087209 */ /* 0x000fe20007810000 */
[----:B------:R-:W-:Y:S03]  /*e350*/  MUFU.EX2 R164, R164 ;  /* 0x000000a400a47308 */ /* 0x000fe60000000800 */
[----:B------:R-:W-:-:S05]  /*e360*/  FMNMX.FTZ R8, R75, R8, !PT ;  /* 0x000000084b087209 */ /* 0x000fca0007810000 */
[----:B0-----:R-:W0:Y:S01]  /*e370*/  SHFL.BFLY PT, R9, R8, 0x2, 0x1f ;  /* 0x0c401f0008097f89 */ /* 0x001e2200000e0000 */
        /* <DEDUP_REMOVED lines=118> */
[----:B----4-:R-:W-:-:S07]  /*eae0*/  FADD.FTZ R41, R37, R2 ;  /* 0x0000000225297221 */ /* 0x010fce0000010000 */
[----:B------:R2:W-:Y:S08]  /*eaf0*/  MUFU.EX2 R44, R45 ;  /* 0x0000002d002c7308 */ /* 0x0005f00000000800 */
[----:B------:R-:W3:Y:S01]  /*eb00*/  MUFU.EX2 R83, R83 ;  /* 0x0000005300537308 */ /* 0x000ee20000000800 */
[----:B--2---:R-:W-:Y:S01]  /*eb10*/  FADD.FTZ R45, R65, R0 ;  /* 0x00000000412d7221 */ /* 0x004fe20000010000 */
[----:B-----5:R-:W-:-:S03]  /*eb20*/  FADD.FTZ R0, R38, R41 ;  /* 0x0000002926007221 */ /* 0x020fc60000010000 */
[----:B------:R-:W-:Y:S01]  /*eb30*/  FADD.FTZ R2, R162, R45 ;  /* 0x0000002da2027221 */ /* 0x000fe20000010000 */
[----:B-1----:R-:W-:Y:S02]  /*eb40*/  FADD.FTZ R41, R163, R0 ;  /* 0x00000000a3297221 */ /* 0x002fe40000010000 */
[----:B------:R-:W1:Y:S01]  /*eb50*/  MUFU.EX2 R158, R158 ;  /* 0x0000009e009e7308 */ /* 0x000e620000000800 */
[----:B------:R-:W-:Y:S01]  /*eb60*/  FADD.FTZ R45, R67, R2 ;  /* 0x00000002432d7221 */ /* 0x000fe20000010000 */
[----:B0-----:R-:W-:-:S03]  /*eb70*/  FADD.FTZ R41, R40, R41 ;  /* 0x0000002928297221 */ /* 0x001fc60000010000 */
[----:B------:R-:W-:Y:S01]  /*eb80*/  FADD.FTZ R0, R156, R45 ;  /* 0x0000002d9c007221 */ /* 0x000fe20000010000 */
[----:B------:R-:W-:Y:S02]  /*eb90*/  FADD.FTZ R41, R42, R41 ;  /* 0x000000292a297221 */ /* 0x000fe40000010000 */
[----:B------:R-:W0:Y:S01]  /*eba0*/  MUFU.EX2 R55, R55 ;  /* 0x0000003700377308 */ /* 0x000e220000000800 */
[----:B------:R-:W-:Y:S01]  /*ebb0*/  FADD.FTZ R45, R61, R0 ;  /* 0x000000003d2d7221 */ /* 0x000fe20000010000 */
[----:B---3--:R-:W-:-:S04]  /*ebc0*/  FADD.FTZ R41, R83, R41 ;  /* 0x0000002953297221 */ /* 0x008fc80000010000 */
        /* <DEDUP_REMOVED lines=23> */
.L_x_7930:
        /* <DEDUP_REMOVED lines=107> */
.L_x_7912:
[----:B------:R-:W-:Y:S06]  /*f3f0*/  BAR.ARV 0x8, 0x180 ;  /* 0x0206000000007b1d */ /* 0x000fec0000002000 */
[----:B------:R-:W-:Y:S05]  /*f400*/  @!P0 BRA `(.L_x_7932) ;  /* 0x0000000000048947 */ /* 0x000fea0003800000 */
[----:B------:R-:W-:Y:S01]  /*f410*/  BPT.TRAP 0x1 ;  /* 0x000000040000795c */ /* 0x000fe20000300000 */
.L_x_7932:
[----:B------:R-:W-:Y:S01]  /*f420*/  ULEA UR5, UR46, UR41, 0x3 ;  /* 0x000000292e057291 */ /* 0x000fe2000f8e183f */
[----:B------:R-:W-:-:S05]  /*f430*/  IMAD.U32 R5, RZ, RZ, UR47 ;  /* 0x0000002fff057e24 */ /* 0x000fca000f8e00ff */
[----:B------:R-:W-:-:S04]  /*f440*/  SHF.L.U32 R5, R5, 0x1f, RZ ;  /* 0x0000001f05057819 */ /* 0x000fc800000006ff */
[----:B------:R0:W1:Y:S01]  /*f450*/  SYNCS.PHASECHK.TRANS64.TRYWAIT P1, [UR5+0x28850], R5 ;  /* 0x02885005ff0075a7 */ /* 0x0000620008020145 */
[----:B------:R-:W-:Y:S05]  /*f460*/  @!P0 BRA `(.L_x_7933) ;  /* 0x0000000000048947 */ /* 0x000fea0003800000 */
[----:B------:R-:W-:Y:S01]  /*f470*/  BPT.TRAP 0x1 ;  /* 0x000000040000795c */ /* 0x000fe20000300000 */
.L_x_7933:
[----:B-1----:R-:W-:Y:S05]  /*f480*/  @P1 BRA `(.L_x_7934) ;  /* 0x0000000000081947 */ /* 0x002fea0003800000 */
[----:B------:R-:W1:Y:S02]  /*f490*/  SYNCS.PHASECHK.TRANS64.TRYWAIT P1, [UR5+0x28850], R5 ;  /* 0x02885005ff0075a7 */ /* 0x000e640008020145 */
[----:B-1----:R-:W-:Y:S05]  /*f4a0*/  @!P1 BRA `(.L_x_7935) ;  /* 0x00000088007c9947 */ /* 0x002fea0003800000 */
.L_x_7934:
        /* <DEDUP_REMOVED lines=9> */
[----:B------:R-:W-:-:S07]  /*f540*/  ULEA UR4, UR46, UR4, 0xb ;  /* 0x000000042e047291 */ /* 0x000fce000f8e583f */
[----:B------:R-:W-:Y:S02]  /*f550*/  UMOV UR6, UR4 ;  /* 0x0000000400067c82 */ /* 0x000fe40008000000 */
[----:B------:R-:W-:Y:S01]  /*f560*/  HGMMA.64x128x16.F32 R88, R180, gdesc[UR4].tnspB, R88, gsb0 ;  /* 0x41e00004b4587df0 */ /* 0x000fe20008000858 */
[----:B------:R-:W-:Y:S01]  /*f570*/  UIADD3 UR6, UR4, 0x80, URZ ;  /* 0x0000008004067890 */ /* 0x000fe2000fffe03f */
[----:B0-----:R-:W-:Y:S01]  /*f580*/  FADD.FTZ R5, R5, R2 ;  /* 0x0000000205057221 */ /* 0x001fe20000010000 */
[----:B------:R-:W-:Y:S01]  /*f590*/  UMOV UR7, 0x40000040 ;  /* 0x4000004000077882 */ /* 0x000fe20000000000 */
[----:B------:R-:W-:Y:S02]  /*f5a0*/  IMAD.MOV.U32 R2, RZ, RZ, -0x800000 ;  /* 0xff800000ff027424 */ /* 0x000fe400078e00ff */
[----:B-1----:R-:W-:Y:S01]  /*f5b0*/  FADD.FTZ R7, R7, R0 ;  /* 0x0000000007077221 */ /* 0x002fe20000010000 */
[----:B------:R-:W0:Y:S01]  /*f5c0*/  SHFL.BFLY PT, R6, R5, 0x1, 0x1f ;  /* 0x0c201f0005067f89 */ /* 0x000e2200000e0000 */
[----:B------:R-:W-:-:S03]  /*f5d0*/  IMAD.MOV.U32 R0, RZ, RZ, -0x800000 ;  /* 0xff800000ff007424 */ /* 0x000fc600078e00ff */
[----:B------:R-:W1:Y:S01]  /*f5e0*/  SHFL.BFLY PT, R8, R7, 0x1, 0x1f ;  /* 0x0c201f0007087f89 */ /* 0x000e6200000e0000 */
[----:B0-----:R-:W-:Y:S01]  /*f5f0*/  FADD.FTZ R13, R5, R6 ;  /* 0x00000006050d7221 */ /* 0x001fe20000010000 */
[----:B------:R-:W-:Y:S02]  /*f600*/  IMAD.MOV.U32 R6, RZ, RZ, RZ ;  /* 0x000000ffff067224 */ /* 0x000fe400078e00ff */
        /* <DEDUP_REMOVED lines=50> */
.L_x_7936:
        /* <DEDUP_REMOVED lines=74> */
.L_x_7858:
        /* <DEDUP_REMOVED lines=16> */
[----:B------:R-:W-:Y:S01]  /*fed0*/  F2FP.F16.F32.PACK_AB R136, R137, R136 ;  /* 0x000000888988723e */ /* 0x000fe200000000ff */
[----:B------:R-:W1:Y:S01]  /*fee0*/  LDC R49, c[0x0][0xbe8] ;  /* 0x0002fa00ff317b82 */ /* 0x000e620000000800 */
        /* <DEDUP_REMOVED lines=12> */
[----:B------:R-:W-:Y:S02]  /*ffb0*/  MOV R20, R3 ;  /* 0x0000000300147202 */ /* 0x000fe40000000f00 */
[----:B0-----:R-:W-:-:S03]  /*ffc0*/  MOV R21, R4 ;  /* 0x0000000400157202 */ /* 0x001fc60000000f00 */
[----:B------:R-:W-:-:S03]  /*ffd0*/  IMAD.WIDE R4, R188, 0x2, R20 ;  /* 0x00000002bc047825 */ /* 0x000fc600078e0214 */
[C---:B------:R-:W-:Y:S02]  /*ffe0*/  IADD3 R33, P4, R4.reuse, 0x60, RZ ;  /* 0x0000006004217810 */ /* 0x040fe40007f9e0ff */
[C---:B------:R-:W-:Y:S02]  /*fff0*/  IADD3 R35, P3, R4.reuse, 0x4000, RZ ;  /* 0x0000400004237810 */ /* 0x040fe40007f7e0ff */
[----:B------:R-:W-:Y:S01]  /*10000*/  LOP3.LUT R7, R4, 0x380, RZ, 0xc0, !PT ;  /* 0x0000038004077812 */ /* 0x000fe200078ec0ff */
[--C-:B------:R-:W-:Y:S01]  /*10010*/  IMAD.X R15, RZ, RZ, R5.reuse, P4 ;  /* 0x000000ffff0f7224 */ /* 0x100fe200020e0605 */
[----:B------:R-:W-:Y:S01]  /*10020*/  LOP3.LUT R12, R33, 0x380, RZ, 0xc0, !PT ;  /* 0x00000380210c7812 */ /* 0x000fe200078ec0ff */
[----:B------:R-:W-:Y:S01]  /*10030*/  IMAD.X R13, RZ, RZ, R5, P3 ;  /* 0x000000ffff0d7224 */ /* 0x000fe200018e0605 */
[----:B------:R-:W-:Y:S02]  /*10040*/  LOP3.LUT R24, R35, 0x380, RZ, 0xc0, !PT ;  /* 0x0000038023187812 */ /* 0x000fe400078ec0ff */
[----:B------:R-:W-:-:S02]  /*10050*/  SHF.R.U64 R7, R7, 0x3, RZ ;  /* 0x0000000307077819 */ /* 0x000fc400000012ff */
[----:B------:R-:W-:Y:S02]  /*10060*/  SHF.R.U64 R12, R12, 0x3, RZ ;  /* 0x000000030c0c7819 */ /* 0x000fe400000012ff */
[C---:B------:R-:W-:Y:S02]  /*10070*/  IADD3 R31, P6, R4.reuse, 0x20, RZ ;  /* 0x00000020041f7810 */ /* 0x040fe40007fde0ff */
        /* <DEDUP_REMOVED lines=8> */
[--C-:B------:R-:W-:Y:S01]  /*10100*/  IMAD.X R9, RZ, RZ, R5.reuse, P1 ;  /* 0x000000ffff097224 */ /* 0x100fe200008e0605 */
[----:B------:R-:W-:Y:S01]  /*10110*/  LOP3.LUT R4, R7, R4, RZ, 0x3c, !PT ;  /* 0x0000000407047212 */ /* 0x000fe200078e3cff */
[----:B------:R-:W-:Y:S01]  /*10120*/  IMAD.X R25, RZ, RZ, R5, P0 ;  /* 0x000000ffff197224 */ /* 0x000fe200000e0605 */
[----:B------:R-:W-:-:S02]  /*10130*/  LOP3.LUT R14, R12, R33, RZ, 0x3c, !PT ;  /* 0x000000210c0e7212 */ /* 0x000fc400078e3cff */
[----:B------:R-:W-:Y:S02]  /*10140*/  LOP3.LUT R12, R24, R35, RZ, 0x3c, !PT ;  /* 0x00000023180c7212 */ /* 0x000fe400078e3cff */
[----:B------:R-:W-:Y:S02]  /*10150*/  MOV R35, R4 ;  /* 0x0000000400237202 */ /* 0x000fe40000000f00 */
[----:B------:R-:W-:Y:S02]  /*10160*/  LOP3.LUT R7, R10, 0x380, RZ, 0xc0, !PT ;  /* 0x000003800a077812 */ /* 0x000fe400078ec0ff */
[----:B------:R-:W-:Y:S02]  /*10170*/  F2FP.F16.F32.PACK_AB R4, R89, R8 ;  /* 0x000000085904723e */ /* 0x000fe400000000ff */
[----:B------:R-:W-:Y:S02]  /*10180*/  LOP3.LUT R6, R31, 0x380, RZ, 0xc0, !PT ;  /* 0x000003801f067812 */ /* 0x000fe400078ec0ff */
[----:B------:R-:W-:-:S02]  /*10190*/  LOP3.LUT R8, R37, 0x380, RZ, 0xc0, !PT ;  /* 0x0000038025087812 */ /* 0x000fc400078ec0ff */
[----:B------:R-:W-:Y:S02]  /*101a0*/  LOP3.LUT R24, R39, 0x380, RZ, 0xc0, !PT ;  /* 0x0000038027187812 */ /* 0x000fe400078ec0ff */
[----:B------:R-:W-:Y:S02]  /*101b0*/  SHF.R.U64 R7, R7, 0x3, RZ ;  /* 0x0000000307077819 */ /* 0x000fe400000012ff */
[----:B------:R-:W-:Y:S02]  /*101c0*/  SHF.R.U64 R6, R6, 0x3, RZ ;  /* 0x0000000306067819 */ /* 0x000fe400000012ff */
[----:B------:R-:W-:Y:S02]  /*101d0*/  LOP3.LUT R30, R41, 0x380, RZ, 0xc0, !PT ;  /* 0x00000380291e7812 */ /* 0x000fe400078ec0ff */
[----:B------:R-:W-:Y:S02]  /*101e0*/  SHF.R.U64 R8, R8, 0x3, RZ ;  /* 0x0000000308087819 */ /* 0x000fe400000012ff */
[----:B------:R-:W-:-:S02]  /*101f0*/  SHF.R.U64 R24, R24, 0x3, RZ ;  /* 0x0000000318187819 */ /* 0x000fc400000012ff */
[----:B------:R-:W-:Y:S02]  /*10200*/  LOP3.LUT R26, R7, R10, RZ, 0x3c, !PT ;  /* 0x0000000a071a7212 */ /* 0x000fe400078e3cff */
[----:B------:R-:W-:Y:S02]  /*10210*/  LOP3.LUT R28, R6, R31, RZ, 0x3c, !PT ;  /* 0x0000001f061c7212 */ /* 0x000fe400078e3cff */
[----:B------:R-:W-:Y:S02]  /*10220*/  SHF.R.U64 R30, R30, 0x3, RZ ;  /* 0x000000031e1e7819 */ /* 0x000fe400000012ff */
[----:B------:R-:W-:Y:S02]  /*10230*/  LOP3.LUT R10, R8, R37, RZ, 0x3c, !PT ;  /* 0x00000025080a7212 */ /* 0x000fe400078e3cff */
[----:B------:R-:W-:Y:S02]  /*10240*/  F2FP.F16.F32.PACK_AB R5, R91, R90 ;  /* 0x0000005a5b05723e */ /* 0x000fe400000000ff */
[----:B------:R-:W-:-:S02]  /*10250*/  F2FP.F16.F32.PACK_AB R6, R93, R92 ;  /* 0x0000005c5d06723e */ /* 0x000fc400000000ff */
[----:B------:R-:W-:Y:S01]  /*10260*/  F2FP.F16.F32.PACK_AB R7, R95, R94 ;  /* 0x0000005e5f07723e */ /* 0x000fe200000000ff */
[----:B------:R-:W-:Y:S01]  /*10270*/  BAR.SYNC.DEFER_BLOCKING 0x1, 0x100 ;  /* 0x0044000000007b1d */ /* 0x000fe20000010000 */
[----:B------:R-:W-:Y:S02]  /*10280*/  LOP3.LUT R8, R24, R39, RZ, 0x3c, !PT ;  /* 0x0000002718087212 */ /* 0x000fe400078e3cff */
[----:B------:R-:W-:Y:S02]  /*10290*/  LOP3.LUT R24, R30, R41, RZ, 0x3c, !PT ;  /* 0x000000291e187212 */ /* 0x000fe400078e3cff */
[----:B------:R-:W-:Y:S02]  /*102a0*/  MOV R34, R28 ;  /* 0x0000001c00227202 */ /* 0x000fe40000000f00 */
[----:B------:R-:W-:Y:S02]  /*102b0*/  MOV R30, R10 ;  /* 0x0000000a001e7202 */ /* 0x000fe40000000f00 */
[----:B------:R-:W-:-:S02]  /*102c0*/  MOV R29, R8 ;  /* 0x00000008001d7202 */ /* 0x000fc40000000f00 */
[----:B------:R-:W-:Y:S02]  /*102d0*/  F2FP.F16.F32.PACK_AB R8, R97, R96 ;  /* 0x000000606108723e */ /* 0x000fe400000000ff */
[----:B------:R-:W-:Y:S02]  /*102e0*/  F2FP.F16.F32.PACK_AB R9, R99, R98 ;  /* 0x000000626309723e */ /* 0x000fe400000000ff */
[----:B------:R-:W-:Y:S02]  /*102f0*/  F2FP.F16.F32.PACK_AB R10, R101, R100 ;  /* 0x00000064650a723e */ /* 0x000fe400000000ff */
[----:B------:R-:W-:Y:S02]  /*10300*/  F2FP.F16.F32.PACK_AB R11, R103, R102 ;  /* 0x00000066670b723e */ /* 0x000fe400000000ff */
[----:B------:R-:W-:Y:S02]  /*10310*/  MOV R33, R26 ;  /* 0x0000001a00217202 */ /* 0x000fe40000000f00 */
[----:B------:R-:W-:-:S02]  /*10320*/  MOV R32, R14 ;  /* 0x0000000e00207202 */ /* 0x000fc40000000f00 */
[----:B------:R-:W-:Y:S01]  /*10330*/  MOV R31, R12 ;  /* 0x0000000c001f7202 */ /* 0x000fe20000000f00 */
[----:B------:R0:W-:Y:S01]  /*10340*/  STSM.16.M88.4 [R35], R4 ;  /* 0x0000000423007844 */ /* 0x0001e20000000200 */
[----:B------:R-:W-:Y:S02]  /*10350*/  F2FP.F16.F32.PACK_AB R12, R113, R112 ;  /* 0x00000070710c723e */ /* 0x000fe400000000ff */
[----:B------:R-:W-:Y:S01]  /*10360*/  F2FP.F16.F32.PACK_AB R13, R115, R114 ;  /* 0x00000072730d723e */ /* 0x000fe200000000ff */
[----:B------:R-:W-:Y:S01]  /*10370*/  STSM.16.M88.4 [R34], R8 ;  /* 0x0000000822007844 */ /* 0x000fe20000000200 */
[----:B------:R-:W-:Y:S02]  /*10380*/  F2FP.F16.F32.PACK_AB R14, R117, R116 ;  /* 0x00000074750e723e */ /* 0x000fe400000000ff */
[----:B------:R-:W-:Y:S02]  /*10390*/  F2FP.F16.F32.PACK_AB R15, R119, R118 ;  /* 0x00000076770f723e */ /* 0x000fe400000000ff */
[----:B------:R-:W-:-:S02]  /*103a0*/  MOV R28, R24 ;  /* 0x00000018001c7202 */ /* 0x000fc40000000f00 */
[----:B------:R-:W-:Y:S02]  /*103b0*/  F2FP.F16.F32.PACK_AB R24, R121, R120 ;  /* 0x000000787918723e */ /* 0x000fe400000000ff */
[----:B------:R-:W-:Y:S02]  /*103c0*/  F2FP.F16.F32.PACK_AB R25, R123, R122 ;  /* 0x0000007a7b19723e */ /* 0x000fe400000000ff */
[----:B------:R-:W-:Y:S02]  /*103d0*/  F2FP.F16.F32.PACK_AB R26, R125, R124 ;  /* 0x0000007c7d1a723e */ /* 0x000fe400000000ff */
[----:B0-----:R-:W-:Y:S02]  /*103e0*/  F2FP.F16.F32.PACK_AB R4, R105, R104 ;  /* 0x000000686904723e */ /* 0x001fe400000000ff */
[----:B------:R-:W-:Y:S02]  /*103f0*/  F2FP.F16.F32.PACK_AB R5, R107, R106 ;  /* 0x0000006a6b05723e */ /* 0x000fe400000000ff */
[----:B------:R-:W-:-:S02]  /*10400*/  F2FP.F16.F32.PACK_AB R6, R109, R108 ;  /* 0x0000006c6d06723e */ /* 0x000fc400000000ff */
[----:B------:R-:W-:Y:S02]  /*10410*/  F2FP.F16.F32.PACK_AB R7, R111, R110 ;  /* 0x0000006e6f07723e */ /* 0x000fe400000000ff */
[----:B------:R-:W-:Y:S02]  /*10420*/  F2FP.F16.F32.PACK_AB R27, R127, R126 ;  /* 0x0000007e7f1b723e */ /* 0x000fe400000000ff */
[----:B------:R-:W-:Y:S01]  /*10430*/  PLOP3.LUT P0, PT, PT, PT, UP0, 0x80, 0x0 ;  /* 0x000000000000781c */ /* 0x000fe20003f0f008 */
[----:B------:R0:W-:Y:S04]  /*10440*/  STSM.16.M88.4 [R33], R4 ;  /* 0x0000000421007844 */ /* 0x0001e80000000200 */
[----:B------:R2:W-:Y:S04]  /*10450*/  STSM.16.M88.4 [R32], R12 ;  /* 0x0000000c20007844 */ /* 0x0005e80000000200 */
[----:B------:R2:W-:Y:S04]  /*10460*/  STSM.16.M88.4 [R31], R24 ;  /* 0x000000181f007844 */ /* 0x0005e80000000200 */
[----:B------:R2:W-:Y:S04]  /*10470*/  STSM.16.M88.4 [R30], R128 ;  /* 0x000000801e007844 */ /* 0x0005e80000000200 */
[----:B------:R2:W-:Y:S01]  /*10480*/  STSM.16.M88.4 [R29], R136 ;  /* 0x000000881d007844 */ /* 0x0005e20000000200 */
[----:B0-----:R-:W-:-:S02]  /*10490*/  IMAD.U32 R4, RZ, RZ, UR8 ;  /* 0x00000008ff047e24 */ /* 0x001fc4000f8e00ff */
[----:B------:R-:W-:Y:S01]  /*104a0*/  IMAD.U32 R5, RZ, RZ, UR9 ;  /* 0x00000009ff057e24 */ /* 0x000fe2000f8e00ff */
[----:B------:R2:W-:Y:S01]  /*104b0*/  STSM.16.M88.4 [R28], R144 ;  /* 0x000000901c007844 */ /* 0x0005e20000000200 */
[----:B------:R-:W-:Y:S01]  /*104c0*/  ULDC.64 UR8, c[0x0][0xc08] ;  /* 0x0003020000087ab9 */ /* 0x000fe20000000a00 */
[----:B------:R-:W-:Y:S06]  /*104d0*/  BAR.SYNC.DEFER_BLOCKING 0x1, 0x100 ;  /* 0x0044000000007b1d */ /* 0x000fec0000010000 */
[----:B------:R-:W3:Y:S01]  /*104e0*/  @P0 LDG.E R6, desc[UR54][R4.64] ;  /* 0x0000003604060981 */ /* 0x000ee2000c1e1900 */
[----:B------:R-:W-:Y:S01]  /*104f0*/  UISETP.NE.U32.AND UP1, UPT, UR8, URZ, UPT ;  /* 0x0000003f0800728c */ /* 0x000fe2000bf25070 */
[----:B-1----:R-:W-:Y:S01]  /*10500*/  ISETP.NE.AND P1, PT, R49, 0x1, PT ;  /* 0x000000013100780c */ /* 0x002fe20003f25270 */
[----:B------:R-:W-:Y:S01]  /*10510*/  ULDC UR10, c[0x0][0xa88] ;  /* 0x0002a200000a7ab9 */ /* 0x000fe20000000800 */
[----:B------:R-:W-:Y:S01]  /*10520*/  UMOV UR4, URZ ;  /* 0x0000003f00047c82 */ /* 0x000fe20008000000 */
[----:B------:R-:W-:-:S06]  /*10530*/  UISETP.NE.AND.EX UP1, UPT, UR9, URZ, UPT, UP1 ;  /* 0x0000003f0900728c */ /* 0x000fcc000bf25310 */
[----:B------:R-:W-:-:S04]  /*10540*/  PLOP3.LUT P2, PT, PT, PT, UP1, 0x80, 0x0 ;  /* 0x000000000000781c */ /* 0x000fc80003f4f018 */
[----:B------:R-:W0:Y:S01]  /*10550*/  @P1 LDC R7, c[0x0][0xbec] ;  /* 0x0002fb00ff071b82 */ /* 0x000e220000000800 */
[----:B------:R-:W-:Y:S02]  /*10560*/  @UP1 ULDC.64 UR8, c[0x0][0xc08] ;  /* 0x0003020000081ab9 */ /* 0x000fe40000000a00 */
[----:B------:R-:W-:-:S05]  /*10570*/  @UP1 UIMAD.WIDE UR8, UR36, 0x4, UR8 ;  /* 0x00000004240818a5 */ /* 0x000fca000f8e0208 */
[----:B------:R-:W1:Y:S01]  /*10580*/  @P1 LDC R8, c[0x0][0xbf0] ;  /* 0x0002fc00ff081b82 */ /* 0x000e620000000800 */
[----:B------:R-:W-:Y:S02]  /*10590*/  IMAD.U32 R10, RZ, RZ, UR8 ;  /* 0x00000008ff0a7e24 */ /* 0x000fe4000f8e00ff */
[----:B------:R-:W-:Y:S01]  /*105a0*/  IMAD.U32 R11, RZ, RZ, UR9 ;  /* 0x00000009ff0b7e24 */ /* 0x000fe2000f8e00ff */
[----:B---3--:R-:W-:Y:S01]  /*105b0*/  @P0 R2UR UR4, R6 ;  /* 0x00000000060402ca */ /* 0x008fe200000e0000 */
[----:B------:R-:W-:-:S06]  /*105c0*/  IMAD.U32 R6, RZ, RZ, UR10 ;  /* 0x0000000aff067e24 */ /* 0x000fcc000f8e00ff */
[----:B------:R2:W5:Y:S01]  /*105d0*/  @P2 LDG.E R6, desc[UR54][R10.64] ;  /* 0x000000360a062981 */ /* 0x000562000c1e1900 */
[----:B01----:R-:W-:Y:S07]  /*105e0*/  @P2 BRA `(.L_x_7939) ;  /* 0x0000000000102947 */ /* 0x003fee0003800000 */
[----:B------:R-:W-:Y:S05]  /*105f0*/  @!P0 BRA `(.L_x_7939) ;  /* 0x00000000000c8947 */ /* 0x000fea0003800000 */
[----:B------:R-:W3:Y:S04]  /*10600*/  LDG.E R9, desc[UR54][R4.64] ;  /* 0x0000003604097981 */ /* 0x000ee8000c1e1900 */
[----:B-----5:R-:W3:Y:S02]  /*10610*/  LDG.E R6, desc[UR54][R4.64+0x4] ;  /* 0x0000043604067981 */ /* 0x020ee4000c1e1900 */
[----:B---3--:R-:W-:-:S07]  /*10620*/  IMAD.IADD R6, R6, 0x1, -R9 ;  /* 0x0000000106067824 */ /* 0x008fce00078e0a09 */
.L_x_7939:
[----:B------:R-:W-:Y:S01]  /*10630*/  USHF.R.S32.HI UR9, URZ, 0x1f, UR4 ;  /* 0x0000001f3f097899 */ /* 0x000fe20008011404 */
[----:B--2---:R-:W-:Y:S01]  /*10640*/  VIADD R10, R17, UR37 ;  /* 0x00000025110a7c36 */ /* 0x004fe20008000000 */
[----:B------:R-:W-:Y:S01]  /*10650*/  USHF.R.S32.HI UR16, URZ, 0x1f, UR42 ;  /* 0x0000001f3f107899 */ /* 0x000fe2000801142a */
[----:B------:R-:W-:Y:S01]  /*10660*/  VIADD R24, R187, UR37 ;  /* 0x00000025bb187c36 */ /* 0x000fe20008000000 */
[----:B------:R-:W-:Y:S01]  /*10670*/  ULDC.64 UR14, c[0x0][0xb90] ;  /* 0x0002e400000e7ab9 */ /* 0x000fe20000000a00 */
[----:B------:R-:W-:Y:S01]  /*10680*/  UMOV UR8, UR4 ;  /* 0x0000000400087c82 */ /* 0x000fe20008000000 */
[----:B------:R-:W-:Y:S01]  /*10690*/  UIMAD UR12, UR16, UR14, URZ ;  /* 0x0000000e100c72a4 */ /* 0x000fe2000f8e023f */
[----:B------:R-:W-:Y:S01]  /*106a0*/  @P1 IMAD.HI.U32 R5, R10, R7, RZ ;  /* 0x000000070a051227 */ /* 0x000fe200078e00ff */
[----:B------:R-:W-:Y:S01]  /*106b0*/  UIMAD.WIDE.U32 UR10, UR42, UR14, UR8 ;  /* 0x0000000e2a0a72a5 */ /* 0x000fe2000f8e0008 */
[----:B------:R-:W0:Y:S01]  /*106c0*/  @P1 LDC R53, c[0x0][0xbec] ;  /* 0x0002fb00ff351b82 */ /* 0x000e220000000800 */
[----:B------:R-:W-:Y:S01]  /*106d0*/  USHF.R.S32.HI UR8, URZ, 0x1f, UR36 ;  /* 0x0000001f3f087899 */ /* 0x000fe20008011424 */
[----:B------:R-:W-:Y:S01]  /*106e0*/  IMAD.MOV.U32 R4, RZ, RZ, R10 ;  /* 0x000000ffff047224 */ /* 0x000fe200078e000a */
[----:B------:R-:W-:Y:S01]  /*106f0*/  UIMAD UR12, UR42, UR15, UR12 ;  /* 0x0000000f2a0c72a4 */ /* 0x000fe2000f8e020c */
[----:B------:R-:W-:Y:S01]  /*10700*/  @P1 SHF.R.U32.HI R4, RZ, R8, R5 ;  /* 0x00000008ff041219 */ /* 0x000fe20000011605 */
[----:B------:R-:W-:Y:S01]  /*10710*/  USEL UR18, UR8, URZ, !UP0 ;  /* 0x0000003f08127287 */ /* 0x000fe2000c000000 */
[----:B------:R-:W-:Y:S01]  /*10720*/  IMAD R5, R184, 0x40, R18 ;  /* 0x00000040b8057824 */ /* 0x000fe200078e0212 */
[----:B------:R-:W-:Y:S01]  /*10730*/  ULDC.64 UR14, c[0x0][0xb98] ;  /* 0x0002e600000e7ab9 */ /* 0x000fe20000000a00 */
[----:B------:R-:W-:Y:S01]  /*10740*/  USEL UR17, UR36, URZ, !UP0 ;  /* 0x0000003f24117287 */ /* 0x000fe2000c000000 */
[----:B------:R-:W-:Y:S01]  /*10750*/  IMAD.MOV R8, RZ, RZ, -R4 ;  /* 0x000000ffff087224 */ /* 0x000fe200078e0a04 */
[----:B------:R-:W-:Y:S01]  /*10760*/  UIMAD UR8, UR18, UR14, URZ ;  /* 0x0000000e120872a4 */ /* 0x000fe2000f8e023f */
[----:B------:R-:W-:Y:S01]  /*10770*/  IMAD.WIDE R20, R5, 0x2, R20 ;  /* 0x0000000205147825 */ /* 0x000fe200078e0214 */
[----:B------:R-:W-:Y:S01]  /*10780*/  UIADD3 UR11, UR11, UR12, URZ ;  /* 0x0000000c0b0b7290 */ /* 0x000fe2000fffe03f */
[----:B------:R-:W-:Y:S01]  /*10790*/  SHF.R.S32.HI R5, RZ, 0x1f, R4 ;  /* 0x0000001fff057819 */ /* 0x000fe20000011404 */
[----:B------:R-:W-:Y:S01]  /*107a0*/  UIMAD UR8, UR17, UR15, UR8 ;  /* 0x0000000f110872a4 */ /* 0x000fe2000f8e0208 */
[----:B------:R-:W-:Y:S01]  /*107b0*/  IMAD R7, R49, R8, R10 ;  /* 0x0000000831077224 */ /* 0x000fe200078e020a */
[----:B------:R-:W-:Y:S01]  /*107c0*/  UIMAD.WIDE.U32 UR10, UR17, UR14, UR10 ;  /* 0x0000000e110a72a5 */ /* 0x000fe2000f8e000a */
[----:B------:R-:W-:Y:S01]  /*107d0*/  IADD3 R11, P3, R20, 0x2000, RZ ;  /* 0x00002000140b7810 */ /* 0x000fe20007f7e0ff */
[----:B-----5:R-:W-:Y:S01]  /*107e0*/  IMAD R51, R6, R49, RZ ;  /* 0x0000003106337224 */ /* 0x020fe200078e02ff */
[----:B------:R-:W-:Y:S01]  /*107f0*/  IADD3 R13, P0, R20, 0x1000, RZ ;  /* 0x00001000140d7810 */ /* 0x000fe20007f1e0ff */
[----:B------:R-:W-:Y:S01]  /*10800*/  IMAD.U32 R10, RZ, RZ, UR8 ;  /* 0x00000008ff0a7e24 */ /* 0x000fe2000f8e00ff */
[----:B------:R-:W-:Y:S01]  /*10810*/  SHF.R.S32.HI R8, RZ, 0x1f, R7 ;  /* 0x0000001fff087819 */ /* 0x000fe20000011407 */
[----:B------:R-:W-:Y:S01]  /*10820*/  ULDC.64 UR12, c[0x0][0xaa0] ;  /* 0x0002a800000c7ab9 */ /* 0x000fe20000000a00 */
[----:B------:R-:W-:-:S02]  /*10830*/  IADD3 R4, P2, R4, UR10, RZ ;  /* 0x0000000a04047c10 */ /* 0x000fc4000ff5e0ff */
[----:B------:R-:W-:Y:S02]  /*10840*/  LOP3.LUT R9, R11, 0x380, RZ, 0xc0, !PT ;  /* 0x000003800b097812 */ /* 0x000fe400078ec0ff */
[----:B------:R-:W-:Y:S01]  /*10850*/  IADD3.X R5, R5, UR11, R10, P2, !PT ;  /* 0x0000000b05057c10 */ /* 0x000fe200097fe40a */
[----:B------:R-:W-:Y:S01]  /*10860*/  ULDC.64 UR10, c[0x0][0xb88] ;  /* 0x0002e200000a7ab9 */ /* 0x000fe20000000a00 */
[----:B------:R-:W-:Y:S01]  /*10870*/  LOP3.LUT R12, R13, 0x380, RZ, 0xc0, !PT ;  /* 0x000003800d0c7812 */ /* 0x000fe200078ec0ff */
[----:B------:R-:W-:Y:S01]  /*10880*/  IMAD R10, R8, UR10, RZ ;  /* 0x0000000a080a7c24 */ /* 0x000fe2000f8e02ff */
[----:B------:R-:W-:Y:S01]  /*10890*/  SHF.R.U64 R8, R9, 0x3, RZ ;  /* 0x0000000309087819 */ /* 0x000fe200000012ff */
[C---:B------:R-:W-:Y:S01]  /*108a0*/  IMAD.WIDE.U32 R4, R7.reuse, UR10, R4 ;  /* 0x0000000a07047c25 */ /* 0x040fe2000f8e0004 */
[----:B------:R-:W-:Y:S02]  /*108b0*/  SHF.R.U64 R12, R12, 0x3, RZ ;  /* 0x000000030c0c7819 */ /* 0x000fe400000012ff */
[C---:B------:R-:W-:Y:S01]  /*108c0*/  IADD3 R41, P6, R20.reuse, 0x4000, RZ ;  /* 0x0000400014297810 */ /* 0x040fe20007fde0ff */
[----:B------:R-:W-:Y:S01]  /*108d0*/  IMAD R9, R7, UR11, R10 ;  /* 0x0000000b07097c24 */ /* 0x000fe2000f8e020a */
[----:B------:R-:W-:Y:S01]  /*108e0*/  ULDC.64 UR10, c[0x0][0xb50] ;  /* 0x0002d400000a7ab9 */ /* 0x000fe20000000a00 */
[----:B------:R-:W-:-:S02]  /*108f0*/  IADD3 R7, P2, R20, 0x3000, RZ ;  /* 0x0000300014077810 */ /* 0x000fc40007f5e0ff */
[----:B------:R-:W-:Y:S01]  /*10900*/  IMAD.IADD R9, R5, 0x1, R9 ;  /* 0x0000000105097824 */ /* 0x000fe200078e0209 */
[C---:B------:R-:W-:Y:S02]  /*10910*/  LEA R10, P4, R4.reuse, UR10, 0x2 ;  /* 0x0000000a040a7c11 */ /* 0x040fe4000f8810ff */
[----:B------:R-:W-:Y:S02]  /*10920*/  LOP3.LUT R5, R7, 0x380, RZ, 0xc0, !PT ;  /* 0x0000038007057812 */ /* 0x000fe400078ec0ff */
[----:B------:R-:W-:Y:S01]  /*10930*/  LEA.HI.X R14, R4, UR11, R9, 0x2, P4 ;  /* 0x0000000b040e7c11 */ /* 0x000fe2000a0f1409 */
[----:B------:R-:W-:Y:S01]  /*10940*/  SHFL.IDX PT, R44, R10, RZ, 0x1c1f ;  /* 0x001c1fff0a2c7589 */ /* 0x000fe200000e0000 */
[----:B------:R-:W-:Y:S01]  /*10950*/  SHF.R.U64 R4, R5, 0x3, RZ ;  /* 0x0000000305047819 */ /* 0x000fe200000012ff */
[--C-:B------:R-:W-:Y:S01]  /*10960*/  IMAD.X R5, RZ, RZ, R21.reuse, P2 ;  /* 0x000000ffff057224 */ /* 0x100fe200010e0615 */
[----:B------:R-:W-:Y:S01]  /*10970*/  LOP3.LUT R12, R12, R13, RZ, 0x3c, !PT ;  /* 0x0000000d0c0c7212 */ /* 0x000fe200078e3cff */
[----:B------:R-:W1:Y:S01]  /*10980*/  SHFL.IDX PT, R45, R14, RZ, 0x1c1f ;  /* 0x001c1fff0e2d7589 */ /* 0x000e6200000e0000 */
[----:B------:R-:W-:Y:S01]  /*10990*/  LOP3.LUT R4, R4, R7, RZ, 0x3c, !PT ;  /* 0x0000000704047212 */ /* 0x000fe200078e3cff */
[--C-:B------:R-:W-:Y:S01]  /*109a0*/  IMAD.X R13, RZ, RZ, R21.reuse, P0 ;  /* 0x000000ffff0d7224 */ /* 0x100fe200000e0615 */
[----:B------:R-:W-:Y:S01]  /*109b0*/  LOP3.LUT P0, RZ, R185, 0x3, RZ, 0xc0, !PT ;  /* 0x00000003b9ff7812 */ /* 0x000fe2000780c0ff */
[----:B------:R-:W-:Y:S01]  /*109c0*/  SHFL.IDX PT, R46, R10, 0x1, 0x1c1f ;  /* 0x003c1f000a2e7f89 */ /* 0x000fe200000e0000 */
[----:B------:R-:W-:Y:S01]  /*109d0*/  VIADD R7, R24, 0x8 ;  /* 0x0000000818077836 */ /* 0x000fe20000000000 */
[----:B------:R-:W-:Y:S01]  /*109e0*/  IADD3 R37, P5, R20, 0x5000, RZ ;  /* 0x0000500014257810 */ /* 0x000fe20007fbe0ff */
[----:B------:R-:W-:Y:S01]  /*109f0*/  IMAD.X R9, RZ, RZ, R21, P3 ;  /* 0x000000ffff097224 */ /* 0x000fe200018e0615 */
[----:B------:R-:W2:Y:S01]  /*10a00*/  SHFL.IDX PT, R47, R14, 0x1, 0x1c1f ;  /* 0x003c1f000e2f7f89 */ /* 0x000ea200000e0000 */
[----:B------:R-:W-:-:S02]  /*10a10*/  ISETP.GE.OR P2, PT, R24, R51, P0 ;  /* 0x000000331800720c */ /* 0x000fc40000746670 */
[----:B------:R-:W-:Y:S02]  /*10a20*/  ISETP.GE.OR P0, PT, R7, R51, P0 ;  /* 0x000000330700720c */ /* 0x000fe40000706670 */
[C---:B------:R-:W-:Y:S02]  /*10a30*/  IADD3 R33, P4, R20.reuse, 0x6000, RZ ;  /* 0x0000600014217810 */ /* 0x040fe40007f9e0ff */
[----:B------:R-:W-:Y:S02]  /*10a40*/  LOP3.LUT R15, R20, 0x380, RZ, 0xc0, !PT ;  /* 0x00000380140f7812 */ /* 0x000fe400078ec0ff */
[----:B------:R-:W-:Y:S02]  /*10a50*/  LOP3.LUT R40, R41, 0x380, RZ, 0xc0, !PT ;  /* 0x0000038029287812 */ /* 0x000fe400078ec0ff */
[----:B------:R-:W-:Y:S02]  /*10a60*/  LOP3.LUT R36, R37, 0x380, RZ, 0xc0, !PT ;  /* 0x0000038025247812 */ /* 0x000fe400078ec0ff */
[----:B------:R-:W-:-:S02]  /*10a70*/  LOP3.LUT R32, R33, 0x380, RZ, 0xc0, !PT ;  /* 0x0000038021207812 */ /* 0x000fc400078ec0ff */
[----:B------:R-:W-:Y:S01]  /*10a80*/  SHF.R.U64 R15, R15, 0x3, RZ ;  /* 0x000000030f0f7819 */ /* 0x000fe200000012ff */
[----:B-1----:R-:W-:Y:S01]  /*10a90*/  @!P2 ST.E desc[UR54][R44.64], R2 ;  /* 0x000000022c00a985 */ /* 0x002fe2000c101936 */
[----:B------:R-:W-:Y:S02]  /*10aa0*/  LOP3.LUT R8, R8, R11, RZ, 0x3c, !PT ;  /* 0x0000000b08087212 */ /* 0x000fe400078e3cff */
[----:B------:R-:W-:Y:S02]  /*10ab0*/  IADD3 R11, P3, R20, 0x7000, RZ ;  /* 0x00007000140b7810 */ /* 0x000fe40007f7e0ff */
[----:B------:R-:W-:Y:S02]  /*10ac0*/  SHF.R.U64 R40, R40, 0x3, RZ ;  /* 0x0000000328287819 */ /* 0x000fe400000012ff */
[----:B------:R-:W-:Y:S01]  /*10ad0*/  SHF.R.U64 R36, R36, 0x3, RZ ;  /* 0x0000000324247819 */ /* 0x000fe200000012ff */
[----:B--2---:R1:W-:Y:S01]  /*10ae0*/  @!P0 ST.E desc[UR54][R46.64], R0 ;  /* 0x000000002e008985 */ /* 0x0043e2000c101936 */
[----:B------:R-:W-:Y:S01]  /*10af0*/  SHF.R.U64 R32, R32, 0x3, RZ ;  /* 0x0000000320207819 */ /* 0x000fe200000012ff */
[----:B------:R-:W-:Y:S01]  /*10b00*/  IMAD.X R29, RZ, RZ, R21, P3 ;  /* 0x000000ffff1d7224 */ /* 0x000fe200018e0615 */
[----:B------:R-:W-:-:S02]  /*10b10*/  LOP3.LUT R20, R15, R20, RZ, 0x3c, !PT ;  /* 0x000000140f147212 */ /* 0x000fc400078e3cff */
[----:B------:R-:W-:Y:S01]  /*10b20*/  LOP3.LUT R40, R40, R41, RZ, 0x3c, !PT ;  /* 0x0000002928287212 */ /* 0x000fe200078e3cff */
[--C-:B------:R-:W-:Y:S01]  /*10b30*/  IMAD.X R41, RZ, RZ, R21.reuse, P6 ;  /* 0x000000ffff297224 */ /* 0x100fe200030e0615 */
[----:B------:R-:W-:Y:S01]  /*10b40*/  LOP3.LUT R36, R36, R37, RZ, 0x3c, !PT ;  /* 0x0000002524247212 */ /* 0x000fe200078e3cff */
[--C-:B------:R-:W-:Y:S01]  /*10b50*/  IMAD.X R37, RZ, RZ, R21.reuse, P5 ;  /* 0x000000ffff257224 */ /* 0x100fe200028e0615 */
[----:B------:R-:W-:Y:S01]  /*10b60*/  LOP3.LUT R32, R32, R33, RZ, 0x3c, !PT ;  /* 0x0000002120207212 */ /* 0x000fe200078e3cff */
[----:B------:R-:W-:Y:S01]  /*10b70*/  IMAD.X R33, RZ, RZ, R21, P4 ;  /* 0x000000ffff217224 */ /* 0x000fe200020e0615 */
[----:B------:R2:W5:Y:S01]  /*10b80*/  LD.E.128 R24, desc[UR54][R20.64] ;  /* 0x0000003614187980 */ /* 0x000562000c101d00 */
[----:B------:R-:W-:Y:S01]  /*10b90*/  UIMAD UR10, UR9, UR12, URZ ;  /* 0x0000000c090a72a4 */ /* 0x000fe2000f8e023f */
[----:B-1----:R-:W-:Y:S01]  /*10ba0*/  IMAD R0, R22, 0x20, R184 ;  /* 0x0000002016007824 */ /* 0x002fe200078e02b8 */
[----:B------:R-:W-:Y:S01]  /*10bb0*/  LOP3.LUT R6, R11, 0x380, RZ, 0xc0, !PT ;  /* 0x000003800b067812 */ /* 0x000fe200078ec0ff */
[----:B------:R-:W5:Y:S04]  /*10bc0*/  LD.E.128 R12, desc[UR54][R12.64] ;  /* 0x000000360c0c7980 */ /* 0x000f68000c101d00 */
[----:B------:R-:W5:Y:S01]  /*10bd0*/  LD.E.128 R40, desc[UR54][R40.64] ;  /* 0x0000003628287980 */ /* 0x000f62000c101d00 */
[----:B--2---:R-:W1:Y:S01]  /*10be0*/  @P1 LDC R21, c[0x0][0xbf0] ;  /* 0x0002fc00ff151b82 */ /* 0x004e620000000800 */
[----:B------:R-:W-:-:S02]  /*10bf0*/  UIMAD.WIDE.U32 UR8, UR4, UR12, URZ ;  /* 0x0000000c040872a5 */ /* 0x000fc4000f8e003f */
[----:B------:R-:W5:Y:S01]  /*10c00*/  LD.E.128 R36, desc[UR54][R36.64] ;  /* 0x0000003624247980 */ /* 0x000f62000c101d00 */
[----:B------:R-:W-:Y:S01]  /*10c10*/  UIMAD UR10, UR4, UR13, UR10 ;  /* 0x0000000d040a72a4 */ /* 0x000fe2000f8e020a */
[----:B------:R-:W-:Y:S01]  /*10c20*/  VIADD R44, R0, UR37 ;  /* 0x00000025002c7c36 */ /* 0x000fe20008000000 */
[----:B------:R-:W-:Y:S01]  /*10c30*/  SHF.R.U64 R6, R6, 0x3, RZ ;  /* 0x0000000306067819 */ /* 0x000fe200000012ff */
[----:B------:R-:W-:Y:S01]  /*10c40*/  ULDC.64 UR12, c[0x0][0xae8] ;  /* 0x0002ba00000c7ab9 */ /* 0x000fe20000000a00 */
[----:B------:R-:W-:Y:S01]  /*10c50*/  UIADD3 UR9, UR9, UR10, URZ ;  /* 0x0000000a09097290 */ /* 0x000fe2000fffe03f */
[----:B------:R-:W5:Y:S01]  /*10c60*/  LD.E.128 R32, desc[UR54][R32.64] ;  /* 0x0000003620207980 */ /* 0x000f62000c101d00 */
[----:B------:R-:W-:Y:S01]  /*10c70*/  UIMAD UR4, UR16, UR12, URZ ;  /* 0x0000000c100472a4 */ /* 0x000fe2000f8e023f */
[----:B0-----:R-:W-:Y:S01]  /*10c80*/  @P1 IMAD.HI.U32 R0, R44, R53, RZ ;  /* 0x000000352c001227 */ /* 0x001fe200078e00ff */
[----:B------:R-:W-:Y:S01]  /*10c90*/  UIMAD.WIDE.U32 UR8, UR42, UR12, UR8 ;  /* 0x0000000c2a0872a5 */ /* 0x000fe2000f8e0008 */
[----:B------:R-:W-:Y:S01]  /*10ca0*/  LOP3.LUT R28, R6, R11, RZ, 0x3c, !PT ;  /* 0x0000000b061c7212 */ /* 0x000fe200078e3cff */
[----:B------:R-:W-:Y:S01]  /*10cb0*/  UIMAD UR4, UR42, UR13, UR4 ;  /* 0x0000000d2a0472a4 */ /* 0x000fe2000f8e0204 */
[----:B------:R-:W-:Y:S01]  /*10cc0*/  IMAD.MOV.U32 R45, RZ, RZ, R44 ;  /* 0x000000ffff2d7224 */ /* 0x000fe200078e002c */
[----:B------:R-:W-:Y:S01]  /*10cd0*/  ULDC.64 UR10, c[0x0][0xaf0] ;  /* 0x0002bc00000a7ab9 */ /* 0x000fe20000000a00 */
[----:B------:R-:W5:Y:S01]  /*10ce0*/  LD.E.128 R8, desc[UR54][R8.64] ;  /* 0x0000003608087980 */ /* 0x000f62000c101d00 */
[----:B------:R-:W-:-:S02]  /*10cf0*/  UIADD3 UR9, UR9, UR4, URZ ;  /* 0x0000000409097290 */ /* 0x000fc4000fffe03f */
[----:B------:R-:W-:Y:S01]  /*10d00*/  UIMAD UR4, UR18, UR10, URZ ;  /* 0x0000000a120472a4 */ /* 0x000fe2000f8e023f */
[----:B------:R-:W5:Y:S01]  /*10d10*/  LD.E.128 R4, desc[UR54][R4.64] ;  /* 0x0000003604047980 */ /* 0x000f62000c101d00 */
[----:B------:R-:W-:Y:S02]  /*10d20*/  UIMAD.WIDE.U32 UR8, UR17, UR10, UR8 ;  /* 0x0000000a110872a5 */ /* 0x000fe4000f8e0008 */
[----:B------:R-:W-:Y:S01]  /*10d30*/  UIMAD UR4, UR17, UR11, UR4 ;  /* 0x0000000b110472a4 */ /* 0x000fe2000f8e0204 */
[----:B-1----:R-:W-:Y:S01]  /*10d40*/  @P1 SHF.R.U32.HI R45, RZ, R21, R0 ;  /* 0x00000015ff2d1219 */ /* 0x002fe20000011600 */
[----:B------:R-:W5:Y:S01]  /*10d50*/  LD.E.128 R28, desc[UR54][R28.64] ;  /* 0x000000361c1c7980 */ /* 0x000f62000c101d00 */
[----:B------:R-:W-:Y:S01]  /*10d60*/  ULDC.64 UR10, c[0x0][0xae0] ;  /* 0x0002b800000a7ab9 */ /* 0x000fe20000000a00 */
[----:B------:R-:W-:Y:S01]  /*10d70*/  UIADD3 UR4, UR9, UR4, URZ ;  /* 0x0000000409047290 */ /* 0x000fe2000fffe03f */
[--C-:B------:R-:W-:Y:S01]  /*10d80*/  SHF.R.S32.HI R0, RZ, 0x1f, R45.reuse ;  /* 0x0000001fff007819 */ /* 0x100fe2000001142d */
[----:B------:R-:W-:Y:S01]  /*10d90*/  IMAD.MOV R2, RZ, RZ, -R45 ;  /* 0x000000ffff027224 */ /* 0x000fe200078e0a2d */
[----:B------:R-:W-:Y:S01]  /*10da0*/  @!PT LDS RZ, [RZ] ;  /* 0x00000000fffff984 */ /* 0x000fe20000000800 */
[----:B------:R-:W-:Y:S01]  /*10db0*/  @!PT LDS RZ, [RZ] ;  /* 0x00000000fffff984 */ /* 0x000fe20000000800 */
[----:B------:R-:W-:Y:S01]  /*10dc0*/  @!PT LDS RZ, [RZ] ;  /* 0x00000000fffff984 */ /* 0x000fe20000000800 */
[----:B------:R-:W-:Y:S01]  /*10dd0*/  @!PT LDS RZ, [RZ] ;  /* 0x00000000fffff984 */ /* 0x000fe20000000800 */
[----:B------:R0:W-:Y:S06]  /*10de0*/  MEMBAR.ALL.CTA ;  /* 0x0000000000007992 */ /* 0x0001ec0000008000 */
[----:B0-----:R-:W0:Y:S01]  /*10df0*/  FENCE.VIEW.ASYNC.S ;  /* 0x00000000000073c6 */ /* 0x001e220000000000 */
[----:B------:R-:W-:-:S02]  /*10e00*/  IMAD.U32 R21, RZ, RZ, UR9 ;  /* 0x00000009ff157e24 */ /* 0x000fc4000f8e00ff */
[----:B------:R-:W-:Y:S02]  /*10e10*/  IMAD R0, R0, UR10, RZ ;  /* 0x0000000a00007c24 */ /* 0x000fe4000f8e02ff */
[----:B------:R-:W-:Y:S02]  /*10e20*/  IMAD R47, R49, R2, R44 ;  /* 0x00000002312f7224 */ /* 0x000fe400078e022c */
[----:B------:R-:W-:Y:S01]  /*10e30*/  IMAD.U32 R20, RZ, RZ, UR8 ;  /* 0x00000008ff147e24 */ /* 0x000fe2000f8e00ff */
[----:B------:R-:W-:Y:S01]  /*10e40*/  ULDC.64 UR8, c[0x0][0xad8] ;  /* 0x0002b60000087ab9 */ /* 0x000fe20000000a00 */
[----:B------:R-:W-:Y:S02]  /*10e50*/  IMAD.U32 R21, RZ, RZ, UR4 ;  /* 0x00000004ff157e24 */ /* 0x000fe4000f8e00ff */
[C---:B------:R-:W-:Y:S01]  /*10e60*/  IMAD R49, R45.reuse, UR11, R0 ;  /* 0x0000000b2d317c24 */ /* 0x040fe2000f8e0200 */
        /* <DEDUP_REMOVED lines=28> */
[-C--:B0-2---:R-:W-:Y:S02]  /*11030*/  @!P2 LEA.HI.X R3, R18, R0.reuse, R190, 0x1, P4 ;  /* 0x000000001203a211 */ /* 0x085fe400020f0cbe */
[----:B------:R-:W-:-:S03]  /*11040*/  @!P3 LEA.HI.X R21, R19, R0, R189, 0x1, P5 ;  /* 0x000000001315b211 */ /* 0x000fc600028f0cbd */
[----:B-----5:R3:W-:Y:S04]  /*11050*/  @!P2 ST.E.128 desc[UR54][R2.64], R24 ;  /* 0x000000180200a985 */ /* 0x0207e8000c101d36 */
[----:B------:R3:W-:Y:S02]  /*11060*/  @!P3 ST.E.128 desc[UR54][R20.64], R40 ;  /* 0x000000281400b985 */ /* 0x0007e4000c101d36 */
.L_x_7941:
[----:B------:R-:W-:Y:S05]  /*11070*/  BSYNC B1 ;  /* 0x0000000000017941 */ /* 0x000fea0003800000 */
.L_x_7940:
        /* <DEDUP_REMOVED lines=9> */
[-C--:B0---4-:R-:W-:Y:S02]  /*11110*/  @!P3 LEA.HI.X R3, R18, R0.reuse, R190, 0x1, P0 ;  /* 0x000000001203b211 */ /* 0x091fe400000f0cbe */
[----:B------:R-:W-:-:S03]  /*11120*/  @!P4 LEA.HI.X R21, R19, R0, R189, 0x1, P2 ;  /* 0x000000001315c211 */ /* 0x000fc600010f0cbd */
[----:B-----5:R3:W-:Y:S04]  /*11130*/  @!P3 ST.E.128 desc[UR54][R2.64], R12 ;  /* 0x0000000c0200b985 */ /* 0x0207e8000c101d36 */
[----:B------:R3:W-:Y:S02]  /*11140*/  @!P4 ST.E.128 desc[UR54][R20.64], R36 ;  /* 0x000000241400c985 */ /* 0x0007e4000c101d36 */
.L_x_7943:
[----:B------:R-:W-:Y:S05]  /*11150*/  BSYNC B1 ;  /* 0x0000000000017941 */ /* 0x000fea0003800000 */
.L_x_7942:
[----:B----4-:R4:W0:Y:S01]  /*11160*/  SHFL.IDX PT, R0, R45, 0x2, 0x181f ;  /* 0x00581f002d007f89 */ /* 0x01082200000e0000 */
[----:B------:R-:W-:Y:S03]  /*11170*/  BSSY B1, `(.L_x_7944) ;  /* 0x000000c000017945 */ /* 0x000fe60003800000 */
[----:B---3-5:R4:W3:Y:S01]  /*11180*/  SHFL.IDX PT, R12, R44, 0x2, 0x181f ;  /* 0x00581f002c0c7f89 */ /* 0x0288e200000e0000 */
[----:B------:R-:W-:Y:S05]  /*11190*/  @P1 BRA `(.L_x_7945) ;  /* 0x0000000000241947 */ /* 0x000fea0003800000 */
[----:B------:R-:W-:Y:S02]  /*111a0*/  ULDC UR4, c[0x0][0xac8] ;  /* 0x0002b20000047ab9 */ /* 0x000fe40000000800 */
[----:B------:R-:W-:Y:S02]  /*111b0*/  ISETP.GE.AND P2, PT, R18, UR4, PT ;  /* 0x0000000412007c0c */ /* 0x000fe4000bf46270 */
[----:B------:R-:W-:-:S11]  /*111c0*/  ISETP.GE.AND P3, PT, R19, UR4, PT ;  /* 0x0000000413007c0c */ /* 0x000fd6000bf66270 */
[CC--:B---3--:R-:W-:Y:S02]  /*111d0*/  @!P2 LEA R2, P0, R18.reuse, R12.reuse, 0x1 ;  /* 0x0000000c1202a211 */ /* 0x0c8fe400078008ff */
[C---:B------:R-:W-:Y:S02]  /*111e0*/  @!P3 LEA R12, P1, R19.reuse, R12, 0x1 ;  /* 0x0000000c130cb211 */ /* 0x040fe400078208ff */
[-C--:B0-----:R-:W-:Y:S02]  /*111f0*/  @!P2 LEA.HI.X R3, R18, R0.reuse, R190, 0x1, P0 ;  /* 0x000000001203a211 */ /* 0x081fe400000f0cbe */
[----:B------:R-:W-:-:S03]  /*11200*/  @!P3 LEA.HI.X R13, R19, R0, R189, 0x1, P1 ;  /* 0x00000000130db211 */ /* 0x000fc600008f0cbd */
[----:B------:R0:W-:Y:S04]  /*11210*/  @!P2 ST.E.128 desc[UR54][R2.64], R8 ;  /* 0x000000080200a985 */ /* 0x0001e8000c101d36 */
[----:B------:R0:W-:Y:S02]  /*11220*/  @!P3 ST.E.128 desc[UR54][R12.64], R32 ;  /* 0x000000200c00b985 */ /* 0x0001e4000c101d36 */
.L_x_7945:
[----:B------:R-:W-:Y:S05]  /*11230*/  BSYNC B1 ;  /* 0x0000000000017941 */ /* 0x000fea0003800000 */
.L_x_7944:
[----:B0-----:R-:W-:Y:S01]  /*11240*/  VIADD R0, R46, 0x60 ;  /* 0x000000602e007836 */ /* 0x001fe20000000000 */
[----:B--2-4-:R-:W4:Y:S04]  /*11250*/  SHFL.IDX PT, R45, R45, 0x3, 0x181f ;  /* 0x00781f002d2d7f89 */ /* 0x014f2800000e0000 */
[----:B------:R-:W-:Y:S01]  /*11260*/  ISETP.GE.AND P0, PT, R0, R51, PT ;  /* 0x000000330000720c */ /* 0x000fe20003f06270 */
[----:B------:R-:W0:-:S12]  /*11270*/  SHFL.IDX PT, R44, R44, 0x3, 0x181f ;  /* 0x00781f002c2c7f89 */ /* 0x000e1800000e0000 */
[----:B------:R-:W-:Y:S05]  /*11280*/  @P0 BRA `(.L_x_7946) ;  /* 0x0000000c000c0947 */ /* 0x000fea0003800000 */
[----:B------:R-:W-:Y:S02]  /*11290*/  ULDC UR4, c[0x0][0xac8] ;  /* 0x0002b20000047ab9 */ /* 0x000fe40000000800 */
[----:B------:R-:W-:-:S13]  /*112a0*/  ISETP.GE.AND P1, PT, R18, UR4, PT ;  /* 0x0000000412007c0c */ /* 0x000fda000bf26270 */
[----:B0-----:R-:W-:-:S04]  /*112b0*/  @!P1 LEA R2, P0, R18, R44, 0x1 ;  /* 0x0000002c12029211 */ /* 0x001fc800078008ff */
[----:B----4-:R-:W-:Y:S02]  /*112c0*/  @!P1 LEA.HI.X R3, R18, R45, R190, 0x1, P0 ;  /* 0x0000002d12039211 */ /* 0x010fe400000f0cbe */
[----:B------:R-:W-:-:S03]  /*112d0*/  ISETP.GE.AND P0, PT, R19, UR4, PT ;  /* 0x0000000413007c0c */ /* 0x000fc6000bf06270 */
[----:B------:R0:W-:Y:S10]  /*112e0*/  @!P1 ST.E.128 desc[UR54][R2.64], R4 ;  /* 0x0000000402009985 */ /* 0x0001f4000c101d36 */
[----:B------:R-:W-:Y:S05]  /*112f0*/  @P0 BRA `(.L_x_7946) ;  /* 0x0000000800f00947 */ /* 0x000fea0003800000 */
[----:B0-----:R-:W-:-:S04]  /*11300*/  LEA R2, P0, R19, R44, 0x1 ;  /* 0x0000002c13027211 */ /* 0x001fc800078008ff */
[----:B------:R-:W-:-:S05]  /*11310*/  LEA.HI.X R3, R19, R45, R189, 0x1, P0 ;  /* 0x0000002d13037211 */ /* 0x000fca00000f0cbd */
[----:B------:R0:W-:Y:S01]  /*11320*/  ST.E.128 desc[UR54][R2.64], R28 ;  /* 0x0000001c02007985 */ /* 0x0001e2000c101d36 */
[----:B------:R-:W-:Y:S05]  /*11330*/  BRA `(.L_x_7946) ;  /* 0x0000000800e07947 */ /* 0x000fea0003800000 */
.L_x_7938:
[----:B------:R-:W-:Y:S01]  /*11340*/  ULDC.64 UR8, c[0x0][0xc00] ;  /* 0x0003000000087ab9 */ /* 0x000fe20000000a00 */
[----:B------:R-:W-:Y:S01]  /*11350*/  ULDC UR4, c[0x0][0xa88] ;  /* 0x0002a20000047ab9 */ /* 0x000fe20000000800 */
[----:B------:R-:W-:Y:S01]  /*11360*/  UISETP.NE.U32.AND UP0, UPT, UR8, URZ, UPT ;  /* 0x0000003f0800728c */ /* 0x000fe2000bf05070 */
[----:B------:R-:W0:Y:S03]  /*11370*/  LDC R11, c[0x0][0xbe8] ;  /* 0x0002fa00ff0b7b82 */ /* 0x000e260000000800 */
[----:B------:R-:W-:-:S03]  /*11380*/  UISETP.NE.AND.EX UP0, UPT, UR9, URZ, UPT, UP0 ;  /* 0x0000003f0900728c */ /* 0x000fc6000bf05300 */
[----:B------:R-:W-:Y:S02]  /*11390*/  ULDC.64 UR8, c[0x0][0xc00] ;  /* 0x0003000000087ab9 */ /* 0x000fe40000000a00 */
[----:B------:R-:W-:Y:S01]  /*113a0*/  UIMAD.WIDE UR8, UR36, 0x4, UR8 ;  /* 0x00000004240878a5 */ /* 0x000fe2000f8e0208 */
[----:B------:R-:W-:-:S05]  /*113b0*/  PLOP3.LUT P2, PT, PT, PT, UP0, 0x80, 0x0 ;  /* 0x000000000000781c */ /* 0x000fca0003f4f008 */
[----:B------:R-:W-:Y:S02]  /*113c0*/  IMAD.U32 R2, RZ, RZ, UR8 ;  /* 0x00000008ff027e24 */ /* 0x000fe4000f8e00ff */
[----:B------:R-:W-:Y:S01]  /*113d0*/  IMAD.U32 R3, RZ, RZ, UR9 ;  /* 0x00000009ff037e24 */ /* 0x000fe2000f8e00ff */
[----:B------:R-:W-:Y:S02]  /*113e0*/  ULDC.64 UR8, c[0x0][0xc08] ;  /* 0x0003020000087ab9 */ /* 0x000fe40000000a00 */
[----:B------:R-:W-:Y:S01]  /*113f0*/  UISETP.NE.U32.AND UP1, UPT, UR8, URZ, UPT ;  /* 0x0000003f0800728c */ /* 0x000fe2000bf25070 */
[----:B------:R-:W-:Y:S02]  /*11400*/  IMAD.U32 R0, RZ, RZ, UR4 ;  /* 0x00000004ff007e24 */ /* 0x000fe4000f8e00ff */
[----:B------:R-:W2:Y:S01]  /*11410*/  @P2 LDG.E R6, desc[UR54][R2.64] ;  /* 0x0000003602062981 */ /* 0x000ea2000c1e1900 */
[----:B------:R-:W-:-:S06]  /*11420*/  UISETP.NE.AND.EX UP1, UPT, UR9, URZ, UPT, UP1 ;  /* 0x0000003f0900728c */ /* 0x000fcc000bf25310 */
[----:B------:R-:W-:-:S05]  /*11430*/  PLOP3.LUT P3, PT, PT, PT, UP1, 0x80, 0x0 ;  /* 0x000000000000781c */ /* 0x000fca0003f6f018 */
[----:B------:R-:W-:Y:S02]  /*11440*/  @UP1 ULDC.64 UR8, c[0x0][0xc08] ;  /* 0x0003020000081ab9 */ /* 0x000fe40000000a00 */
[----:B------:R-:W-:-:S06]  /*11450*/  @UP1 UIMAD.WIDE UR8, UR36, 0x4, UR8 ;  /* 0x00000004240818a5 */ /* 0x000fcc000f8e0208 */
        /* <DEDUP_REMOVED lines=13> */
[----:B--2---:R-:W-:-:S07]  /*11530*/  IMAD.IADD R0, R0, 0x1, -R5 ;  /* 0x0000000100007824 */ /* 0x004fce00078e0a05 */
.L_x_7947:
[----:B------:R-:W-:Y:S01]  /*11540*/  USHF.R.S32.HI UR8, URZ, 0x1f, UR36 ;  /* 0x0000001f3f087899 */ /* 0x000fe20008011424 */
[----:B------:R-:W-:Y:S01]  /*11550*/  BSSY B1, `(.L_x_7948) ;  /* 0x000002e000017945 */ /* 0x000fe20003800000 */
[----:B------:R-:W-:Y:S02]  /*11560*/  USHF.R.S32.HI UR11, URZ, 0x1f, UR4 ;  /* 0x0000001f3f0b7899 */ /* 0x000fe40008011404 */
        /* <DEDUP_REMOVED lines=44> */
.L_x_7949:
[----:B------:R-:W-:Y:S05]  /*11830*/  BSYNC B1 ;  /* 0x0000000000017941 */ /* 0x000fea0003800000 */
.L_x_7948:
[----:B0-----:R-:W0:Y:S01]  /*11840*/  @P0 LDC R3, c[0x0][0xbf0] ;  /* 0x0002fc00ff030b82 */ /* 0x001e220000000800 */
[----:B------:R-:W-:Y:S01]  /*11850*/  ULDC.64 UR16, c[0x0][0xaa0] ;  /* 0x0002a80000107ab9 */ /* 0x000fe20000000a00 */
[----:B------:R-:W-:Y:S01]  /*11860*/  IMAD R2, R22, 0x20, R184 ;  /* 0x0000002016027824 */ /* 0x000fe200078e02b8 */
[----:B------:R-:W-:Y:S01]  /*11870*/  UIMAD UR10, UR11, UR16, URZ ;  /* 0x000000100b0a72a4 */ /* 0x000fe2000f8e023f */
[----:B------:R-:W-:Y:S01]  /*11880*/  BSSY B1, `(.L_x_7950) ;  /* 0x0000039000017945 */ /* 0x000fe20003800000 */
[----:B------:R-:W-:Y:S01]  /*11890*/  UIMAD.WIDE.U32 UR8, UR4, UR16, URZ ;  /* 0x00000010040872a5 */ /* 0x000fe2000f8e003f */
[----:B------:R-:W-:Y:S01]  /*118a0*/  VIADD R6, R2, UR37 ;  /* 0x0000002502067c36 */ /* 0x000fe20008000000 */
[----:B------:R-:W-:-:S03]  /*118b0*/  UIMAD UR10, UR4, UR17, UR10 ;  /* 0x00000011040a72a4 */ /* 0x000fc6000f8e020a */
[----:B------:R-:W-:Y:S01]  /*118c0*/  ULDC.64 UR16, c[0x0][0xae8] ;  /* 0x0002ba0000107ab9 */ /* 0x000fe20000000a00 */
[----:B------:R-:W-:Y:S01]  /*118d0*/  UIADD3 UR9, UR9, UR10, URZ ;  /* 0x0000000a09097290 */ /* 0x000fe2000fffe03f */
[----:B------:R-:W-:Y:S01]  /*118e0*/  @P0 IMAD.HI.U32 R2, R6, R9, RZ ;  /* 0x0000000906020227 */ /* 0x000fe200078e00ff */
[----:B------:R-:W-:Y:S02]  /*118f0*/  UIMAD UR4, UR12, UR16, URZ ;  /* 0x000000100c0472a4 */ /* 0x000fe4000f8e023f */
[----:B------:R-:W-:Y:S01]  /*11900*/  UIMAD.WIDE.U32 UR8, UR42, UR16, UR8 ;  /* 0x000000102a0872a5 */ /* 0x000fe2000f8e0008 */
[----:B------:R-:W-:Y:S01]  /*11910*/  IMAD.MOV.U32 R5, RZ, RZ, R6 ;  /* 0x000000ffff057224 */ /* 0x000fe200078e0006 */
[----:B------:R-:W-:Y:S01]  /*11920*/  UIMAD UR4, UR42, UR17, UR4 ;  /* 0x000000112a0472a4 */ /* 0x000fe2000f8e0204 */
[----:B------:R-:W-:-:S03]  /*11930*/  ULDC.64 UR10, c[0x0][0xaf0] ;  /* 0x0002bc00000a7ab9 */ /* 0x000fc60000000a00 */
[----:B------:R-:W-:Y:S02]  /*11940*/  UIADD3 UR9, UR9, UR4, URZ ;  /* 0x0000000409097290 */ /* 0x000fe4000fffe03f */
[----:B------:R-:W-:Y:S01]  /*11950*/  UIMAD UR4, UR14, UR10, URZ ;  /* 0x0000000a0e0472a4 */ /* 0x000fe2000f8e023f */
        /* <DEDUP_REMOVED lines=43> */
.L_x_7951:
[----:B------:R-:W-:Y:S05]  /*11c10*/  BSYNC B1 ;  /* 0x0000000000017941 */ /* 0x000fea0003800000 */
.L_x_7950:
        /* <DEDUP_REMOVED lines=13> */
.L_x_7953:
[----:B------:R-:W-:Y:S05]  /*11cf0*/  BSYNC B1 ;  /* 0x0000000000017941 */ /* 0x000fea0003800000 */
.L_x_7952:
        /* <DEDUP_REMOVED lines=13> */
.L_x_7955:
[----:B------:R-:W-:Y:S05]  /*11dd0*/  BSYNC B1 ;  /* 0x0000000000017941 */ /* 0x000fea0003800000 */
.L_x_7954:
[----:B0-----:R-:W-:Y:S01]  /*11de0*/  VIADD R0, R6, 0x60 ;  /* 0x0000006006007836 */ /* 0x001fe20000000000 */
[----:B--2-4-:R-:W0:Y:S04]  /*11df0*/  SHFL.IDX PT, R5, R5, 0x3, 0x181f ;  /* 0x00781f0005057f89 */ /* 0x014e2800000e0000 */
[----:B------:R-:W-:Y:S01]  /*11e00*/  ISETP.GE.AND P0, PT, R0, R11, PT ;  /* 0x0000000b0000720c */ /* 0x000fe20003f06270 */
[----:B-1-3--:R1:W2:-:S12]  /*11e10*/  SHFL.IDX PT, R2, R4, 0x3, 0x181f ;  /* 0x00781f0004027f89 */ /* 0x00a29800000e0000 */
[----:B-1----:R-:W-:Y:S05]  /*11e20*/  @P0 BRA `(.L_x_7946) ;  /* 0x0000000000240947 */ /* 0x002fea0003800000 */
[----:B------:R-:W-:Y:S02]  /*11e30*/  ULDC UR4, c[0x0][0xac8] ;  /* 0x0002b20000047ab9 */ /* 0x000fe40000000800 */
[----:B------:R-:W-:Y:S02]  /*11e40*/  ISETP.GE.AND P2, PT, R18, UR4, PT ;  /* 0x0000000412007c0c */ /* 0x000fe4000bf46270 */
[----:B------:R-:W-:-:S11]  /*11e50*/  ISETP.GE.AND P3, PT, R19, UR4, PT ;  /* 0x0000000413007c0c */ /* 0x000fd6000bf66270 */
[CC--:B--2---:R-:W-:Y:S02]  /*11e60*/  @!P2 LEA R6, P0, R18.reuse, R2.reuse, 0x1 ;  /* 0x000000021206a211 */ /* 0x0c4fe400078008ff */
[C---:B------:R-:W-:Y:S02]  /*11e70*/  @!P3 LEA R2, P1, R19.reuse, R2, 0x1 ;  /* 0x000000021302b211 */ /* 0x040fe400078208ff */
[-C--:B0-----:R-:W-:Y:S02]  /*11e80*/  @!P2 LEA.HI.X R7, R18, R5.reuse, R190, 0x1, P0 ;  /* 0x000000051207a211 */ /* 0x081fe400000f0cbe */
[----:B------:R-:W-:-:S03]  /*11e90*/  @!P3 LEA.HI.X R3, R19, R5, R189, 0x1, P1 ;  /* 0x000000051303b211 */ /* 0x000fc600008f0cbd */
[----:B------:R1:W-:Y:S04]  /*11ea0*/  @!P2 ST.E.128 desc[UR54][R6.64], RZ ;  /* 0x000000ff0600a985 */ /* 0x0003e8000c101d36 */
[----:B------:R1:W-:Y:S02]  /*11eb0*/  @!P3 ST.E.128 desc[UR54][R2.64], RZ ;  /* 0x000000ff0200b985 */ /* 0x0003e4000c101d36 */
.L_x_7946:
[----:B------:R-:W-:Y:S05]  /*11ec0*/  BSYNC B0 ;  /* 0x0000000000007941 */ /* 0x000fea0003800000 */
.L_x_7937:
[----:B------:R-:W-:Y:S02]  /*11ed0*/  ULDC UR4, c[0x0][0xc3c] ;  /* 0x00030f0000047ab9 */ /* 0x000fe40000000800 */
[----:B------:R-:W-:-:S06]  /*11ee0*/  UISETP.GE.AND UP0, UPT, UR6, UR4, UPT ;  /* 0x000000040600728c */ /* 0x000fcc000bf06270 */
[----:B------:R-:W-:-:S13]  /*11ef0*/  PLOP3.LUT P0, PT, PT, PT, UP0, 0x80, 0x0 ;  /* 0x000000000000781c */ /* 0x000fda0003f0f008 */
[----:B------:R-:W-:Y:S05]  /*11f00*/  @!P0 BRA `(.L_x_7956) ;  /* 0xfffffeec008c8947 */ /* 0x000fea000383ffff */
[----:B------:R-:W-:Y:S05]  /*11f10*/  EXIT ;  /* 0x000000000000794d */ /* 0x000fea0003800000 */
.L_x_7847:
        /* <DEDUP_REMOVED lines=9> */
[----:B-1----:R-:W0:Y:S08]  /*11fb0*/  S2UR UR5, SR_CgaCtaId ;  /* 0x00000000000579c3 */ /* 0x002e300000008800 */
[----:B------:R-:W-:Y:S06]  /*11fc0*/  BAR.SYNC.DEFER_BLOCKING 0x5, 0x180 ;  /* 0x0146000000007b1d */ /* 0x000fec0000010000 */
[----:B------:R-:W-:-:S02]  /*11fd0*/  UMOV UR4, 0x400 ;  /* 0x0000040000047882 */ /* 0x000fc40000000000 */
[----:B0-----:R-:W-:-:S09]  /*11fe0*/  ULEA UR4, UR5, UR4, 0x18 ;  /* 0x0000000405047291 */ /* 0x001fd2000f8ec03f */
[----:B------:R-:W0:Y:S01]  /*11ff0*/  LDS.128 R16, [UR4+0x288d0] ;  /* 0x0288d004ff107984 */ /* 0x000e220008000c00 */
[----:B------:R-:W-:Y:S06]  /*12000*/  BAR.ARV 0x4, 0x180 ;  /* 0x0106000000007b1d */ /* 0x000fec0000002000 */
[----:B------:R-:W-:Y:S05]  /*12010*/  BRA `(.L_x_7958) ;  /* 0x00000008008c7947 */ /* 0x000fea0003800000 */
.L_x_7957:
[----:B------:R-:W0:Y:S01]  /*12020*/  S2R R2, SR_TID.X ;  /* 0x0000000000027919 */ /* 0x000e220000002100 */
[----:B-1----:R-:W-:Y:S01]  /*12030*/  ULDC UR4, c[0x0][0xc3c] ;  /* 0x00030f0000047ab9 */ /* 0x002fe20000000800 */
        /* <DEDUP_REMOVED lines=38> */
.L_x_7963:
        /* <DEDUP_REMOVED lines=12> */
.L_x_7962:
[----:B------:R-:W-:Y:S05]  /*12360*/  BSYNC B0 ;  /* 0x0000000000007941 */ /* 0x000fea0003800000 */
.L_x_7961:
        /* <DEDUP_REMOVED lines=20> */
.L_x_7959:
        /* <DEDUP_REMOVED lines=20> */
.L_x_7964:
[----:B---3--:R-:W-:Y:S01]  /*125f0*/  IMAD R16, R16, UR5, R11 ;  /* 0x0000000510107c24 */ /* 0x008fe2000f8e020b */
[----:B------:R-:W-:Y:S01]  /*12600*/  IABS R2, R4 ;  /* 0x0000000400027213 */ /* 0x000fe20000000000 */
[----:B-12---:R-:W-:-:S03]  /*12610*/  IMAD.MOV R9, RZ, RZ, -R3 ;  /* 0x000000ffff097224 */ /* 0x006fc600078e0a03 */
[----:B------:R-:W-:Y:S01]  /*12620*/  IADD3 R11, -R16, UR6, RZ ;  /* 0x00000006100b7c10 */ /* 0x000fe2000fffe1ff */
        /* <DEDUP_REMOVED lines=19> */
[----:B------:R-:W-:-:S04]  /*12760*/  IMAD R13, R7, R2, RZ ;  /* 0x00000002070d7224 */ /* 0x000fc800078e02ff */
[----:B------:R-:W-:-:S05]  /*12770*/  IMAD.MOV R6, RZ, RZ, -R13 ;  /* 0x000000ffff067224 */ /* 0x000fca00078e0a0d */
[----:B------:R-:W-:Y:S01]  /*12780*/  VIADDMNMX R15, R6, UR5, R7, PT ;  /* 0x00000005060f7c46 */ /* 0x000fe2000b800107 */
[----:B------:R-:W-:-:S03]  /*12790*/  IMAD.MOV R7, RZ, RZ, -R2 ;  /* 0x000000ffff077224 */ /* 0x000fc600078e0a02 */
[----:B------:R-:W-:Y:S01]  /*127a0*/  IABS R8, R15 ;  /* 0x0000000f00087213 */ /* 0x000fe20000000000 */
[----:B------:R-:W-:Y:S01]  /*127b0*/  IMAD R4, R4, R7, R11 ;  /* 0x0000000704047224 */ /* 0x000fe200078e020b */
[----:B0-----:R-:W-:Y:S01]  /*127c0*/  IABS R10, R15 ;  /* 0x0000000f000a7213 */ /* 0x001fe20000000000 */
[----:B------:R-:W-:Y:S01]  /*127d0*/  IMAD.MOV R18, RZ, RZ, -R15 ;  /* 0x000000ffff127224 */ /* 0x000fe200078e0a0f */
[----:B------:R-:W0:Y:S02]  /*127e0*/  I2F.RP R6, R8 ;  /* 0x0000000800067306 */ /* 0x000e240000209400 */
[----:B------:R-:W-:-:S06]  /*127f0*/  IABS R9, R4 ;  /* 0x0000000400097213 */ /* 0x000fcc0000000000 */
[----:B0-----:R-:W0:Y:S02]  /*12800*/  MUFU.RCP R6, R6 ;  /* 0x0000000600067308 */ /* 0x001e240000001000 */
[----:B0-----:R-:W-:-:S06]  /*12810*/  VIADD R3, R6, 0xffffffe ;  /* 0x0ffffffe06037836 */ /* 0x001fcc0000000000 */
[----:B------:R-:W0:Y:S02]  /*12820*/  F2I.FTZ.U32.TRUNC.NTZ R3, R3 ;  /* 0x0000000300037305 */ /* 0x000e24000021f000 */
[----:B0-----:R-:W-:-:S04]  /*12830*/  IMAD.MOV R2, RZ, RZ, -R3 ;  /* 0x000000ffff027224 */ /* 0x001fc800078e0a03 */
[----:B------:R-:W-:Y:S02]  /*12840*/  IMAD.MOV.U32 R7, RZ, RZ, R2 ;  /* 0x000000ffff077224 */ /* 0x000fe400078e0002 */
[----:B------:R-:W-:Y:S02]  /*12850*/  IMAD.MOV.U32 R2, RZ, RZ, RZ ;  /* 0x000000ffff027224 */ /* 0x000fe400078e00ff */
        /* <DEDUP_REMOVED lines=20> */
.L_x_7960:
[----:B------:R-:W-:Y:S01]  /*129a0*/  ULDC UR4, c[0x0][0xc3c] ;  /* 0x00030f0000047ab9 */ /* 0x000fe20000000800 */
[----:B------:R-:W-:Y:S02]  /*129b0*/  IMAD.MOV.U32 R17, RZ, RZ, RZ ;  /* 0x000000ffff117224 */ /* 0x000fe400078e00ff */
[----:B------:R-:W-:Y:S02]  /*129c0*/  IMAD.U32 R16, RZ, RZ, UR6 ;  /* 0x00000006ff107e24 */ /* 0x000fe4000f8e00ff */
[----:B------:R-:W-:Y:S02]  /*129d0*/  IMAD.MOV.U32 R18, RZ, RZ, RZ ;  /* 0x000000ffff127224 */ /* 0x000fe400078e00ff */
[----:B------:R-:W-:-:S07]  /*129e0*/  IMAD.U32 R19, RZ, RZ, UR4 ;  /* 0x00000004ff137e24 */ /* 0x000fce000f8e00ff */
.L_x_7965:
[----:B------:R-:W-:-:S13]  /*129f0*/  ISETP.NE.AND P0, PT, R5, RZ, PT ;  /* 0x000000ff0500720c */ /* 0x000fda0003f05270 */
[----:B------:R-:W0:Y:S01]  /*12a00*/  @!P0 S2R R3, SR_CgaCtaId ;  /* 0x0000000000038919 */ /* 0x000e220000008800 */
[----:B------:R-:W-:-:S04]  /*12a10*/  @!P0 MOV R0, 0x400 ;  /* 0x0000040000008802 */ /* 0x000fc80000000f00 */
[----:B0-----:R-:W-:-:S05]  /*12a20*/  @!P0 LEA R0, R3, R0, 0x18 ;  /* 0x0000000003008211 */ /* 0x001fca00078ec0ff */
[----:B------:R1:W-:Y:S01]  /*12a30*/  @!P0 STS.128 [R0+0x288d0], R16 ;  /* 0x0288d01000008388 */ /* 0x0003e20000000c00 */
[----:B------:R-:W-:Y:S06]  /*12a40*/  BAR.ARV 0x5, 0x180 ;  /* 0x0146000000007b1d */ /* 0x000fec0000002000 */
.L_x_7958:
        /* <DEDUP_REMOVED lines=12> */
[----:B------:R-:W-:Y:S01]  /*12b10*/  ULOP3.LUT UR36, UR43, 0x2, URZ, 0xfc, !UPT ;  /* 0x000000022b247892 */ /* 0x000fe2000f8efc3f */
[----:B------:R-:W-:Y:S01]  /*12b20*/  IMAD.MOV.U32 R24, RZ, RZ, RZ ;  /* 0x000000ffff187224 */ /* 0x000fe200078e00ff */
[----:B------:R-:W-:Y:S01]  /*12b30*/  ULDC UR37, c[0x0][0xc] ;  /* 0x0000030000257ab9 */ /* 0x000fe20000000800 */
[----:B--2---:R-:W-:-:S06]  /*12b40*/  ULEA UR4, UR5, UR4, 0x18 ;  /* 0x0000000405047291 */ /* 0x004fcc000f8ec03f */
[----:B------:R-:W-:Y:S01]  /*12b50*/  IMAD.U32 R22, RZ, RZ, UR4 ;  /* 0x00000004ff167e24 */ /* 0x000fe2000f8e00ff */
[C---:B0-----:R-:W-:Y:S01]  /*12b60*/  LOP3.LUT R4, R3.reuse, 0x7f, RZ, 0xc0, !PT ;  /* 0x0000007f03047812 */ /* 0x041fe200078ec0ff */
[C---:B------:R-:W-:Y:S02]  /*12b70*/  IMAD.SHL.U32 R30, R3.reuse, 0x8, RZ ;  /* 0x00000008031e7824 */ /* 0x040fe400078e00ff */
[----:B------:R-:W-:-:S03]  /*12b80*/  IMAD.SHL.U32 R2, R3, 0x10, RZ ;  /* 0x0000001003027824 */ /* 0x000fc600078e00ff */
[----:B-1----:R-:W-:Y:S02]  /*12b90*/  LOP3.LUT R0, R30, 0x1f8, RZ, 0xc0, !PT ;  /* 0x000001f81e007812 */ /* 0x002fe400078ec0ff */
[----:B------:R-:W-:Y:S02]  /*12ba0*/  LOP3.LUT R2, R2, 0x70, RZ, 0xc0, !PT ;  /* 0x0000007002027812 */ /* 0x000fe400078ec0ff */
[----:B------:R-:W-:Y:S02]  /*12bb0*/  LOP3.LUT R3, R0, 0x38, R3, 0x78, !PT ;  /* 0x0000003800037812 */ /* 0x000fe400078e7803 */
[----:B------:R-:W-:Y:S02]  /*12bc0*/  SHF.R.U32.HI R0, RZ, 0x3, R4 ;  /* 0x00000003ff007819 */ /* 0x000fe40000011604 */
[----:B------:R-:W-:Y:S02]  /*12bd0*/  LOP3.LUT R34, R3, 0x200, R30, 0xf8, !PT ;  /* 0x0000020003227812 */ /* 0x000fe400078ef81e */
[----:B------:R-:W-:-:S02]  /*12be0*/  LOP3.LUT R2, R0, R2, RZ, 0xfc, !PT ;  /* 0x0000000200027212 */ /* 0x000fc400078efcff */
[----:B------:R-:W-:Y:S01]  /*12bf0*/  LOP3.LUT R30, R30, 0x38, RZ, 0xc0, !PT ;  /* 0x000000381e1e7812 */ /* 0x000fe200078ec0ff */
[----:B------:R-:W-:-:S03]  /*12c00*/  IMAD R0, R34, 0x2, R22 ;  /* 0x0000000222007824 */ /* 0x000fc600078e0216 */
[----:B------:R-:W-:Y:S02]  /*12c10*/  LOP3.LUT R29, R30, 0x40, RZ, 0xfc, !PT ;  /* 0x000000401e1d7812 */ /* 0x000fe400078efcff */
[----:B------:R3:W-:Y:S05]  /*12c20*/  STL [R1+0x4], R0 ;  /* 0x0000040001007387 */ /* 0x0007ea0000100800 */
.L_x_8037:
        /* <DEDUP_REMOVED lines=8> */
[----:B------:R0:W5:Y:S01]  /*12cb0*/  @P0 LDG.E R37, desc[UR54][R2.64] ;  /* 0x0000003602250981 */ /* 0x000162000c1e1900 */
[----:B------:R-:W-:Y:S01]  /*12cc0*/  ISETP.NE.U32.AND P0, PT, RZ, UR4, PT ;  /* 0x00000004ff007c0c */ /* 0x000fe2000bf05070 */
[----:B---3--:R-:W-:Y:S01]  /*12cd0*/  IMAD.MOV.U32 R0, RZ, RZ, RZ ;  /* 0x000000ffff007224 */ /* 0x008fe200078e00ff */
[----:B------:R-:W-:Y:S02]  /*12ce0*/  LOP3.LUT R26, R26, 0xffffffdf, RZ, 0xc0, !PT ;  /* 0xffffffdf1a1a7812 */ /* 0x000fe400078ec0ff */
[----:B------:R-:W-:Y:S01]  /*12cf0*/  ISETP.NE.AND.EX P1, PT, RZ, UR5, PT, P0 ;  /* 0x00000005ff007c0c */ /* 0x000fe2000bf25300 */
[----:B------:R-:W-:Y:S02]  /*12d00*/  ULDC.64 UR4, c[0x0][0xa00] ;  /* 0x0002800000047ab9 */ /* 0x000fe40000000a00 */
[----:B------:R-:W-:Y:S01]  /*12d10*/  ISETP.NE.U32.AND P0, PT, RZ, UR4, PT ;  /* 0x00000004ff007c0c */ /* 0x000fe2000bf05070 */
[----:B0-----:R-:W0:Y:S03]  /*12d20*/  LDC.64 R2, c[0x0][0xa00] ;  /* 0x00028000ff027b82 */ /* 0x001e260000000a00 */
[----:B------:R-:W-:Y:S01]  /*12d30*/  ISETP.NE.AND.EX P2, PT, RZ, UR5, PT, P0 ;  /* 0x00000005ff007c0c */ /* 0x000fe2000bf45300 */
[----:B------:R-:W-:-:S05]  /*12d40*/  ULDC.64 UR4, c[0x0][0x418] ;  /* 0x0001060000047ab9 */ /* 0x000fca0000000a00 */
[----:B-1----:R-:W1:Y:S07]  /*12d50*/  @P1 LDC.64 R4, c[0x0][0xa18] ;  /* 0x00028600ff041b82 */ /* 0x002e6e0000000a00 */
[----:B------:R-:W-:Y:S01]  /*12d60*/  @P2 LOP3.LUT R26, R26, 0x20, RZ, 0xfc, !PT ;  /* 0x000000201a1a2812 */ /* 0x000fe200078efcff */
[----:B0-----:R-:W-:-:S05]  /*12d70*/  IMAD.WIDE R2, R19, 0x4, R2 ;  /* 0x0000000413027825 */ /* 0x001fca00078e0202 */
[----:B--2---:R-:W2:Y:S01]  /*12d80*/  @P2 LDG.E R0, desc[UR54][R2.64] ;  /* 0x0000003602002981 */ /* 0x004ea2000c1e1900 */
[----:B-1----:R-:W-:-:S05]  /*12d90*/  @P1 IMAD.WIDE R4, R19, 0x4, R4 ;  /* 0x0000000413041825 */ /* 0x002fca00078e0204 */
[----:B------:R0:W5:Y:S01]  /*12da0*/  @P1 LDG.E R31, desc[UR54][R4.64] ;  /* 0x00000036041f1981 */ /* 0x000162000c1e1900 */
[----:B------:R-:W-:-:S03]  /*12db0*/  UISETP.NE.U32.AND UP0, UPT, UR4, URZ, UPT ;  /* 0x0000003f0400728c */ /* 0x000fc6000bf05070 */
[----:B------:R-:W-:Y:S01]  /*12dc0*/  ULDC UR4, c[0x0][0x424] ;  /* 0x0001090000047ab9 */ /* 0x000fe20000000800 */
[----:B------:R-:W-:-:S03]  /*12dd0*/  UISETP.NE.AND.EX UP0, UPT, UR5, URZ, UPT, UP0 ;  /* 0x0000003f0500728c */ /* 0x000fc6000bf05300 */
[----:B------:R-:W-:Y:S01]  /*12de0*/  ULDC UR5, c[0x0][0x2f0] ;  /* 0x0000bc0000057ab9 */ /* 0x000fe20000000800 */
[----:B------:R-:W-:-:S04]  /*12df0*/  USEL UR4, UR4, 0x1, UP0 ;  /* 0x0000000104047887 */ /* 0x000fc80008000000 */
[----:B------:R-:W-:Y:S01]  /*12e00*/  UIMAD UR4, UR4, UR5, URZ ;  /* 0x00000005040472a4 */ /* 0x000fe2000f8e023f */
[----:B--2---:R1:W-:Y:S05]  /*12e10*/  STL [R1+0x8], R0 ;  /* 0x0000080001007387 */ /* 0x0043ea0000100800 */
[----:B-1----:R-:W-:Y:S01]  /*12e20*/  IMAD.U32 R0, RZ, RZ, UR4 ;  /* 0x00000004ff007e24 */ /* 0x002fe2000f8e00ff */
[----:B0-----:R-:W-:Y:S06]  /*12e30*/  @P1 BRA `(.L_x_7967) ;  /* 0x0000000000181947 */ /* 0x001fec0003800000 */
[----:B------:R-:W-:Y:S02]  /*12e40*/  ULDC UR4, c[0x0][0x288] ;  /* 0x0000a20000047ab9 */ /* 0x000fe40000000800 */
[----:B-----5:R-:W-:Y:S01]  /*12e50*/  IMAD.U32 R31, RZ, RZ, UR4 ;  /* 0x00000004ff1f7e24 */ /* 0x020fe2000f8e00ff */
[----:B------:R-:W-:Y:S06]  /*12e60*/  @!P2 BRA `(.L_x_7967) ;  /* 0x00000000000ca947 */ /* 0x000fec0003800000 */
[----:B------:R-:W2:Y:S04]  /*12e70*/  LDG.E R4, desc[UR54][R2.64] ;  /* 0x0000003602047981 */ /* 0x000ea8000c1e1900 */
[----:B------:R-:W2:Y:S02]  /*12e80*/  LDG.E R31, desc[UR54][R2.64+0x4] ;  /* 0x00000436021f7981 */ /* 0x000ea4000c1e1900 */
[----:B--2---:R-:W-:-:S07]  /*12e90*/  IMAD.IADD R31, R31, 0x1, -R4 ;  /* 0x000000011f1f7824 */ /* 0x004fce00078e0a04 */
.L_x_7967:
[----:B------:R-:W-:Y:S02]  /*12ea0*/  ULDC.64 UR4, c[0x0][0xa20] ;  /* 0x0002880000047ab9 */ /* 0x000fe40000000a00 */
[----:B------:R-:W-:-:S04]  /*12eb0*/  ISETP.NE.U32.AND P0, PT, RZ, UR4, PT ;  /* 0x00000004ff007c0c */ /* 0x000fc8000bf05070 */
[----:B------:R-:W-:-:S13]  /*12ec0*/  ISETP.NE.AND.EX P0, PT, RZ, UR5, PT, P0 ;  /* 0x00000005ff007c0c */ /* 0x000fda000bf05300 */
[----:B------:R-:W-:Y:S05]  /*12ed0*/  @!P0 BRA `(.L_x_7968) ;  /* 0x0000000000108947 */ /* 0x000fea0003800000 */
[----:B------:R-:W0:Y:S02]  /*12ee0*/  LDC.64 R2, c[0x0][0xa20] ;  /* 0x00028800ff027b82 */ /* 0x000e240000000a00 */
[----:B0-----:R-:W-:-:S05]  /*12ef0*/  IMAD.WIDE R2, R19, 0x4, R2 ;  /* 0x0000000413027825 */ /* 0x001fca00078e0202 */
[----:B------:R0:W5:Y:S01]  /*12f00*/  LDG.E R0, desc[UR54][R2.64] ;  /* 0x0000003602007981 */ /* 0x000162000c1e1900 */
[----:B------:R-:W-:Y:S05]  /*12f10*/  BRA `(.L_x_7969) ;  /* 0x0000000000247947 */ /* 0x000fea0003800000 */
.L_x_7968:
[----:B------:R-:W-:Y:S02]  /*12f20*/  ULDC.64 UR4, c[0x0][0xa08] ;  /* 0x0002820000047ab9 */ /* 0x000fe40000000a00 */
[----:B------:R-:W-:-:S04]  /*12f30*/  ISETP.NE.U32.AND P0, PT, RZ, UR4, PT ;  /* 0x00000004ff007c0c */ /* 0x000fc8000bf05070 */
[----:B------:R-:W-:-:S13]  /*12f40*/  ISETP.NE.AND.EX P0, PT, RZ, UR5, PT, P0 ;  /* 0x00000005ff007c0c */ /* 0x000fda000bf05300 */
[----:B------:R-:W-:Y:S05]  /*12f50*/  @!P0 BRA `(.L_x_7969) ;  /* 0x0000000000148947 */ /* 0x000fea0003800000 */
[----:B------:R-:W0:Y:S02]  /*12f60*/  LDC.64 R2, c[0x0][0xa08] ;  /* 0x00028200ff027b82 */ /* 0x000e240000000a00 */
[----:B0-----:R-:W-:-:S05]  /*12f70*/  IMAD.WIDE R2, R19, 0x4, R2 ;  /* 0x0000000413027825 */ /* 0x001fca00078e0202 */
[----:B------:R-:W2:Y:S04]  /*12f80*/  LDG.E R0, desc[UR54][R2.64] ;  /* 0x0000003602007981 */ /* 0x000ea8000c1e1900 */
[----:B------:R-:W2:Y:S02]  /*12f90*/  LDG.E R5, desc[UR54][R2.64+0x4] ;  /* 0x0000043602057981 */ /* 0x000ea4000c1e1900 */
[----:B--2---:R-:W-:-:S07]  /*12fa0*/  IMAD.IADD R0, R5, 0x1, -R0 ;  /* 0x0000000105007824 */ /* 0x004fce00078e0a00 */
.L_x_7969:
[----:B0-----:R-:W0:Y:S01]  /*12fb0*/  LDC R2, c[0x0][0x448] ;  /* 0x00011200ff027b82 */ /* 0x001e220000000800 */
[----:B------:R-:W-:Y:S01]  /*12fc0*/  IMAD.SHL.U32 R27, R17, 0x80, RZ ;  /* 0x00000080111b7824 */ /* 0x000fe200078e00ff */
[----:B------:R-:W-:Y:S01]  /*12fd0*/  LOP3.LUT R26, R26, 0xffffffef, RZ, 0xc0, !PT ;  /* 0xffffffef1a1a7812 */ /* 0x000fe200078ec0ff */
[----:B-----5:R-:W-:Y:S02]  /*12fe0*/  IMAD.IADD R35, R0, 0x1, -R37 ;  /* 0x0000000100237824 */ /* 0x020fe400078e0a25 */
[----:B------:R-:W-:Y:S01]  /*12ff0*/  VIADD R4, R27, 0x7f ;  /* 0x0000007f1b047836 */ /* 0x000fe20000000000 */
[----:B0-----:R-:W-:Y:S02]  /*13000*/  ISETP.NE.AND P2, PT, R2, 0x1, PT ;  /* 0x000000010200780c */ /* 0x001fe40003f45270 */
[----:B------:R-:W0:Y:S11]  /*13010*/  LDC.64 R2, c[0x0][0x9e0] ;  /* 0x00027800ff027b82 */ /* 0x000e360000000a00 */
[----:B------:R-:W1:Y:S01]  /*13020*/  @P2 LDC R5, c[0x0][0x44c] ;  /* 0x00011300ff052b82 */ /* 0x000e620000000800 */
[----:B------:R-:W-:-:S07]  /*13030*/  @P2 LOP3.LUT R26, R26, 0x10, RZ, 0xfc, !PT ;  /* 0x000000101a1a2812 */ /* 0x000fce00078efcff */
[----:B------:R-:W2:Y:S01]  /*13040*/  @P2 LDC R6, c[0x0][0x450] ;  /* 0x00011400ff062b82 */ /* 0x000ea20000000800 */
[----:B0-----:R-:W-:Y:S01]  /*13050*/  ISETP.GE.AND P1, PT, R3, 0x1, PT ;  /* 0x000000010300780c */ /* 0x001fe20003f26270 */
[----:B-1----:R-:W-:-:S05]  /*13060*/  @P2 IMAD.HI.U32 R5, R4, R5, RZ ;  /* 0x0000000504052227 */ /* 0x002fca00078e00ff */
[----:B--2---:R-:W-:Y:S02]  /*13070*/  @P2 SHF.R.U32.HI R4, RZ, R6, R5 ;  /* 0x00000006ff042219 */ /* 0x004fe40000011605 */
[----:B------:R-:W-:-:S05]  /*13080*/  IADD3 R5, R35, 0x1, -R31 ;  /* 0x0000000123057810 */ /* 0x000fca0007ffe81f */
[----:B------:R-:W-:-:S04]  /*13090*/  IMAD.IADD R7, R5, 0x1, R4 ;  /* 0x0000000105077824 */ /* 0x000fc800078e0204 */
[----:B------:R-:W-:Y:S01]  /*130a0*/  IMAD.IADD R2, R7, 0x1, R2 ;  /* 0x0000000107027824 */ /* 0x000fe200078e0202 */
        /* <DEDUP_REMOVED lines=12> */
.L_x_7972:
[----:B------:R-:W-:-:S13]  /*13170*/  ISETP.NE.AND P0, PT, R3, 0x1, PT ;  /* 0x000000010300780c */ /* 0x000fda0003f05270 */
[----:B------:R-:W0:Y:S02]  /*13180*/  @P0 LDC.64 R4, c[0x0][0x9e8] ;  /* 0x00027a00ff040b82 */ /* 0x000e240000000a00 */
[----:B0-----:R-:W-:-:S05]  /*13190*/  @P0 IMAD.HI.U32 R4, R0, R4, RZ ;  /* 0x0000000400040227 */ /* 0x001fca00078e00ff */
[----:B------:R-:W-:-:S07]  /*131a0*/  @P0 SHF.R.U32.HI R0, RZ, R5, R4 ;  /* 0x00000005ff000219 */ /* 0x000fce0000011604 */
.L_x_7973:
[----:B------:R-:W-:Y:S05]  /*131b0*/  BSYNC B0 ;  /* 0x0000000000007941 */ /* 0x000fea0003800000 */
.L_x_7971:
[----:B------:R-:W-:-:S05]  /*131c0*/  IMAD R5, R0, R3, R3 ;  /* 0x0000000300057224 */ /* 0x000fca00078e0203 */
[----:B------:R-:W-:-:S07]  /*131d0*/  VIMNMX R2, R2, R5, PT ;  /* 0x0000000502027248 */ /* 0x000fce0003fe0100 */
.L_x_7970:
        /* <DEDUP_REMOVED lines=8> */
[----:B------:R-:W-:Y:S01]  /*13260*/  LEA.HI R4, R5, R2, RZ, 0x7 ;  /* 0x0000000205047211 */ /* 0x000fe200078f38ff */
[----:B------:R-:W-:-:S03]  /*13270*/  VIADD R2, R35, 0x7f ;  /* 0x0000007f23027836 */ /* 0x000fc60000000000 */
        /* <DEDUP_REMOVED lines=19> */
.L_x_7976:
[----:B------:R-:W-:-:S13]  /*133b0*/  ISETP.NE.AND P0, PT, R3, 0x1, PT ;  /* 0x000000010300780c */ /* 0x000fda0003f05270 */
[----:B------:R-:W1:Y:S02]  /*133c0*/  @P0 LDC.64 R4, c[0x0][0x9e8] ;  /* 0x00027a00ff040b82 */ /* 0x000e640000000a00 */
[----:B-1----:R-:W-:-:S05]  /*133d0*/  @P0 IMAD.HI.U32 R4, R2, R4, RZ ;  /* 0x0000000402040227 */ /* 0x002fca00078e00ff */
[----:B------:R-:W-:-:S07]  /*133e0*/  @P0 SHF.R.U32.HI R2, RZ, R5, R4 ;  /* 0x00000005ff020219 */ /* 0x000fce0000011604 */
.L_x_7977:
[----:B------:R-:W-:Y:S05]  /*133f0*/  BSYNC B0 ;  /* 0x0000000000007941 */ /* 0x000fea0003800000 */
.L_x_7975:
[----:B------:R-:W-:-:S05]  /*13400*/  IMAD R3, R2, R3, RZ ;  /* 0x0000000302037224 */ /* 0x000fca00078e02ff */
[----:B------:R-:W-:-:S07]  /*13410*/  VIMNMX R0, R0, R3, !PT ;  /* 0x0000000300007248 */ /* 0x000fce0007fe0100 */
.L_x_7974:
[----:B------:R-:W-:Y:S01]  /*13420*/  SHF.R.S32.HI R3, RZ, 0x1f, R0 ;  /* 0x0000001fff037819 */ /* 0x000fe20000011400 */
[----:B------:R-:W-:Y:S03]  /*13430*/  BSSY B7, `(.L_x_7978) ;  /* 0x000037b000077945 */ /* 0x000fe60003800000 */
[----:B------:R-:W-:-:S04]  /*13440*/  LEA.HI R3, R3, R0, RZ, 0x7 ;  /* 0x0000000003037211 */ /* 0x000fc800078f38ff */
[----:B------:R-:W-:-:S04]  /*13450*/  SHF.R.S32.HI R3, RZ, 0x7, R3 ;  /* 0x00000007ff037819 */ /* 0x000fc80000011403 */
[----:B------:R-:W-:-:S04]  /*13460*/  VIMNMX R36, RZ, R3, !PT ;  /* 0x00000003ff247248 */ /* 0x000fc80007fe0100 */
[----:B------:R-:W-:-:S13]  /*13470*/  ISETP.GT.AND P0, PT, R23, R36, PT ;  /* 0x000000241700720c */ /* 0x000fda0003f04270 */
        /* <DEDUP_REMOVED lines=18> */
.L_x_7979:
        /* <DEDUP_REMOVED lines=20> */
.L_x_7982:
[----:B------:R-:W-:Y:S05]  /*136e0*/  BSYNC B6 ;  /* 0x0000000000067941 */ /* 0x000fea0003800000 */
.L_x_7981:
        /* <DEDUP_REMOVED lines=10> */
[----:B------:R-:W-:Y:S01]  /*13790*/  MOV R13, RZ ;  /* 0x000000ff000d7202 */ /* 0x000fe20000000f00 */
[----:B------:R-:W-:Y:S02]  /*137a0*/  IMAD.U32 R5, RZ, RZ, UR7 ;  /* 0x00000007ff057e24 */ /* 0x000fe4000f8e00ff */
[----:B------:R-:W-:Y:S02]  /*137b0*/  IMAD.U32 R6, RZ, RZ, UR8 ;  /* 0x00000008ff067e24 */ /* 0x000fe4000f8e00ff */
[----:B------:R-:W-:-:S02]  /*137c0*/  IMAD.U32 R7, RZ, RZ, UR9 ;  /* 0x00000009ff077e24 */ /* 0x000fc4000f8e00ff */
[----:B------:R-:W-:Y:S02]  /*137d0*/  IMAD.U32 R10, RZ, RZ, UR4 ;  /* 0x00000004ff0a7e24 */ /* 0x000fe4000f8e00ff */
[----:B------:R-:W-:Y:S02]  /*137e0*/  IMAD.U32 R11, RZ, RZ, UR5 ;  /* 0x00000005ff0b7e24 */ /* 0x000fe4000f8e00ff */
[----:B------:R-:W-:Y:S02]  /*137f0*/  IMAD.MOV.U32 R8, RZ, RZ, 0x70 ;  /* 0x00000070ff087424 */ /* 0x000fe400078e00ff */
[----:B-1----:R-:W-:-:S07]  /*13800*/  IMAD.MOV.U32 R12, RZ, RZ, 0x1 ;  /* 0x00000001ff0c7424 */ /* 0x002fce00078e00ff */
[----:B------:R-:W-:-:S07]  /*13810*/  LEPC R20, `(.L_x_7985) ;  /* 0x000000001014794e */ /* 0x000fce0000000000 */
[----:B0-2---:R-:W-:Y:S05]  /*13820*/  CALL.ABS.NOINC R2 ;  /* 0x0000000002007343 */ /* 0x005fea0003c00000 */
.L_x_7985:
        /* <DEDUP_REMOVED lines=15> */
.L_x_7984:
[----:B------:R-:W-:Y:S05]  /*13920*/  BSYNC B6 ;  /* 0x0000000000067941 */ /* 0x000fea0003800000 */
.L_x_7983:
[----:B------:R-:W-:Y:S01]  /*13930*/  ULDC.64 UR4, c[0x0][0x9f8] ;  /* 0x00027e0000047ab9 */ /* 0x000fe20000000a00 */
[----:B------:R-:W-:Y:S01]  /*13940*/  IMAD.MOV.U32 R33, RZ, RZ, R19 ;  /* 0x000000ffff217224 */ /* 0x000fe200078e0013 */
[----:B------:R-:W-:Y:S01]  /*13950*/  ISETP.NE.U32.AND P0, PT, RZ, UR4, PT ;  /* 0x00000004ff007c0c */ /* 0x000fe2000bf05070 */
[----:B------:R-:W1:Y:S01]  /*13960*/  S2R R20, SR_TID.X ;  /* 0x0000000000147919 */ /* 0x000e620000002100 */
[----:B------:R-:W2:Y:S01]  /*13970*/  LDC R9, c[0x0][0x430] ;  /* 0x00010c00ff097b82 */ /* 0x000ea20000000800 */
[----:B------:R-:W3:Y:S01]  /*13980*/  S2R R17, SR_TID.X ;  /* 0x0000000000117919 */ /* 0x000ee20000002100 */
[----:B------:R-:W-:Y:S01]  /*13990*/  ISETP.NE.AND.EX P0, PT, RZ, UR5, PT, P0 ;  /* 0x00000005ff007c0c */ /* 0x000fe2000bf05300 */
[----:B------:R-:W-:Y:S01]  /*139a0*/  VIADD R25, R23, 0xffffffff ;  /* 0xffffffff17197836 */ /* 0x000fe20000000000 */
[----:B------:R-:W-:Y:S01]  /*139b0*/  LOP3.LUT R26, R26, 0xfffffff7, RZ, 0xc0, !PT ;  /* 0xfffffff71a1a7812 */ /* 0x000fe200078ec0ff */
[----:B------:R-:W-:-:S10]  /*139c0*/  ULDC UR4, c[0x0][0x2f4] ;  /* 0x0000bd0000047ab9 */ /* 0x000fd40000000800 */
[----:B------:R-:W4:Y:S02]  /*139d0*/  @P0 LDC.64 R2, c[0x0][0x9f8] ;  /* 0x00027e00ff020b82 */ /* 0x000f240000000a00 */
[----:B----4-:R-:W-:-:S05]  /*139e0*/  @P0 IMAD.WIDE R2, R19, 0x4, R2 ;  /* 0x0000000413020825 */ /* 0x010fca00078e0202 */
[----:B------:R4:W4:Y:S01]  /*139f0*/  @P0 LDG.E R33, desc[UR54][R2.64] ;  /* 0x0000003602210981 */ /* 0x000922000c1e1900 */
[----:B--2---:R-:W-:Y:S01]  /*13a00*/  ISETP.NE.AND P1, PT, R9, 0x1, PT ;  /* 0x000000010900780c */ /* 0x004fe20003f25270 */
[----:B-1----:R-:W-:Y:S01]  /*13a10*/  IMAD.SHL.U32 R20, R20, 0x10, RZ ;  /* 0x0000001014147824 */ /* 0x002fe200078e00ff */
[----:B---3--:R-:W-:Y:S01]  /*13a20*/  LOP3.LUT R17, R17, 0x7f, RZ, 0xc0, !PT ;  /* 0x0000007f11117812 */ /* 0x008fe200078ec0ff */
[----:B------:R-:W-:-:S03]  /*13a30*/  IMAD.SHL.U32 R8, R25, 0x80, RZ ;  /* 0x0000008019087824 */ /* 0x000fc600078e00ff */
[----:B------:R-:W-:Y:S02]  /*13a40*/  SHF.R.U32.HI R17, RZ, 0x3, R17 ;  /* 0x00000003ff117819 */ /* 0x000fe40000011611 */
[----:B------:R-:W-:-:S04]  /*13a50*/  LOP3.LUT R20, R20, 0x70, RZ, 0xc0, !PT ;  /* 0x0000007014147812 */ /* 0x000fc800078ec0ff */
[----:B------:R-:W-:Y:S01]  /*13a60*/  LOP3.LUT R0, R8, R17, R20, 0xfe, !PT ;  /* 0x0000001108007212 */ /* 0x000fe200078efe14 */
[----:B------:R-:W1:Y:S01]  /*13a70*/  @P1 LDC R7, c[0x0][0x434] ;  /* 0x00010d00ff071b82 */ /* 0x000e620000000800 */
[----:B------:R-:W-:Y:S02]  /*13a80*/  @P1 LOP3.LUT R26, R26, 0x8, RZ, 0xfc, !PT ;  /* 0x000000081a1a1812 */ /* 0x000fe400078efcff */
[C---:B------:R-:W-:Y:S01]  /*13a90*/  ISETP.GE.AND P0, PT, R0.reuse, R35, PT ;  /* 0x000000230000720c */ /* 0x040fe20003f06270 */
[----:B------:R-:W-:-:S04]  /*13aa0*/  IMAD.IADD R0, R0, 0x1, R37 ;  /* 0x0000000100007824 */ /* 0x000fc800078e0225 */
[----:B------:R-:W2:Y:S01]  /*13ab0*/  @P1 LDC R5, c[0x0][0x438] ;  /* 0x00010e00ff051b82 */ /* 0x000ea20000000800 */
[----:B------:R-:W-:-:S07]  /*13ac0*/  IMAD.MOV.U32 R4, RZ, RZ, R0 ;  /* 0x000000ffff047224 */ /* 0x000fce00078e0000 */
[----:B----4-:R-:W3:Y:S01]  /*13ad0*/  @!P0 LDC.64 R2, c[0x0][0x428] ;  /* 0x00010a00ff028b82 */ /* 0x010ee20000000a00 */
[----:B-1----:R-:W-:-:S05]  /*13ae0*/  @P1 IMAD.HI.U32 R6, R0, R7, RZ ;  /* 0x0000000700061227 */ /* 0x002fca00078e00ff */
[----:B--2---:R-:W-:-:S05]  /*13af0*/  @P1 SHF.R.U32.HI R4, RZ, R5, R6 ;  /* 0x00000005ff041219 */ /* 0x004fca0000011606 */
[----:B------:R-:W-:-:S04]  /*13b00*/  IMAD.MOV R5, RZ, RZ, -R4 ;  /* 0x000000ffff057224 */ /* 0x000fc800078e0a04 */
[----:B------:R-:W-:Y:S01]  /*13b10*/  IMAD R0, R9, R5, R0 ;  /* 0x0000000509007224 */ /* 0x000fe200078e0200 */
[----:B------:R-:W-:Y:S01]  /*13b20*/  @!P0 SHF.R.S32.HI R5, RZ, 0x1f, R4 ;  /* 0x0000001fff058819 */ /* 0x000fe20000011404 */
[----:B------:R-:W-:-:S05]  /*13b30*/  IMAD.U32 R9, RZ, RZ, UR36 ;  /* 0x00000024ff097e24 */ /* 0x000fca000f8e00ff */
[----:B------:R-:W-:Y:S02]  /*13b40*/  ISETP.NE.AND P2, PT, R9, 0x3, PT ;  /* 0x000000030900780c */ /* 0x000fe40003f45270 */
[----:B------:R-:W-:-:S11]  /*13b50*/  LOP3.LUT R26, R26, 0xfffffffb, RZ, 0xc0, !PT ;  /* 0xfffffffb1a1a7812 */ /* 0x000fd600078ec0ff */
[----:B------:R-:W-:-:S04]  /*13b60*/  @P2 LOP3.LUT R26, R26, 0x4, RZ, 0xfc, !PT ;  /* 0x000000041a1a2812 */ /* 0x000fc800078efcff */
[----:B------:R-:W-:Y:S01]  /*13b70*/  LOP3.LUT R26, R26, 0xfffffffd, RZ, 0xc0, !PT ;  /* 0xfffffffd1a1a7812 */ /* 0x000fe200078ec0ff */
[----:B------:R-:W-:Y:S01]  /*13b80*/  UMOV UR5, 0xffffffff ;  /* 0xffffffff00057882 */ /* 0x000fe20000000000 */
[----:B------:R-:W-:Y:S01]  /*13b90*/  SHF.R.S32.HI R6, RZ, 0x1f, R33 ;  /* 0x0000001fff067819 */ /* 0x000fe20000011421 */
[----:B---3--:R-:W-:-:S04]  /*13ba0*/  @!P0 IMAD.WIDE.U32 R4, R33, R2, R4 ;  /* 0x0000000221048225 */ /* 0x008fc800078e0004 */
[----:B------:R1:W-:Y:S02]  /*13bb0*/  STL [R1], R6 ;  /* 0x0000000601007387 */ /* 0x0003e40000100800 */
[----:B-1----:R-:W-:-:S04]  /*13bc0*/  @!P0 IMAD R6, R6, R2, RZ ;  /* 0x0000000206068224 */ /* 0x002fc800078e02ff */
[----:B------:R-:W-:Y:S02]  /*13bd0*/  @!P0 IMAD R7, R33, R3, R6 ;  /* 0x0000000321078224 */ /* 0x000fe400078e0206 */
[----:B------:R-:W1:Y:S02]  /*13be0*/  @!P0 LDC.64 R2, c[0x0][0x418] ;  /* 0x00010600ff028b82 */ /* 0x000e640000000a00 */
[----:B------:R-:W-:Y:S01]  /*13bf0*/  @!P0 IMAD.IADD R5, R5, 0x1, R7 ;  /* 0x0000000105058824 */ /* 0x000fe200078e0207 */
[----:B-1----:R-:W-:-:S04]  /*13c00*/  @!P0 LEA R2, P1, R4, R2, 0x2 ;  /* 0x0000000204028211 */ /* 0x002fc800078210ff */
[----:B------:R-:W-:Y:S01]  /*13c10*/  @!P0 LEA.HI.X R3, R4, R3, R5, 0x2, P1 ;  /* 0x0000000304038211 */ /* 0x000fe200008f1405 */
[----:B------:R-:W-:-:S06]  /*13c20*/  IMAD.MOV.U32 R4, RZ, RZ, RZ ;  /* 0x000000ffff047224 */ /* 0x000fcc00078e00ff */
[----:B------:R1:W5:Y:S01]  /*13c30*/  @!P0 LDG.E R4, desc[UR54][R2.64] ;  /* 0x0000003602048981 */ /* 0x000362000c1e1900 */
[----:B------:R-:W-:-:S13]  /*13c40*/  ISETP.GE.AND P0, PT, R30, UR4, PT ;  /* 0x000000041e007c0c */ /* 0x000fda000bf06270 */
[----:B------:R-:W-:Y:S02]  /*13c50*/  @P0 LOP3.LUT R26, R26, 0x2, RZ, 0xfc, !PT ;  /* 0x000000021a1a0812 */ /* 0x000fe400078efcff */
[----:B------:R-:W-:Y:S02]  /*13c60*/  ISETP.GE.AND P0, PT, R29, UR4, PT ;  /* 0x000000041d007c0c */ /* 0x000fe4000bf06270 */
[----:B------:R-:W-:-:S11]  /*13c70*/  LOP3.LUT R26, R26, 0xfffffffe, RZ, 0xc0, !PT ;  /* 0xfffffffe1a1a7812 */ /* 0x000fd600078ec0ff */
[----:B------:R-:W-:Y:S01]  /*13c80*/  @P0 LOP3.LUT R26, R26, 0x1, RZ, 0xfc, !PT ;  /* 0x000000011a1a0812 */ /* 0x000fe200078efcff */
[----:B-1----:R-:W-:Y:S06]  /*13c90*/  BRA.DIV UR5, `(.L_x_7986) ;  /* 0x0000004205987947 */ /* 0x002fec000b800000 */
.L_x_8054:
[----:B------:R-:W-:Y:S01]  /*13ca0*/  SHF.R.S32.HI R32, RZ, 0x1f, R18 ;  /* 0x0000001fff207819 */ /* 0x000fe20000011412 */
[----:B------:R-:W-:Y:S06]  /*13cb0*/  @!P2 BRA `(.L_x_7987) ;  /* 0x000000000004a947 */ /* 0x000fec0003800000 */
[----:B------:R-:W-:Y:S01]  /*13cc0*/  BPT.TRAP 0x1 ;  /* 0x000000040000795c */ /* 0x000fe20000300000 */
.L_x_7987:
        /* <DEDUP_REMOVED lines=20> */
[----:B0-----:R-:W-:Y:S01]  /*13e10*/  LEA.HI.X R23, R2, UR5, R7, 0x1, P0 ;  /* 0x0000000502177c11 */ /* 0x001fe200080f0c07 */
[----:B------:R-:W-:Y:S01]  /*13e20*/  IMAD R7, R24, 0x8, R22 ;  /* 0x0000000818077824 */ /* 0x000fe200078e0216 */
[----:B------:R-:W-:-:S04]  /*13e30*/  SHF.L.U32 R2, R28, 0x1f, RZ ;  /* 0x0000001f1c027819 */ /* 0x000fc800000006ff */
[----:B------:R-:W0:Y:S02]  /*13e40*/  SYNCS.PHASECHK.TRANS64.TRYWAIT P0, [R7+URZ+0x28840], R2 ;  /* 0x02884002070075a7 */ /* 0x000e24000800017f */
[----:B0-----:R-:W-:Y:S05]  /*13e50*/  @!P0 BRA `(.L_x_7989) ;  /* 0x00000040005c8947 */ /* 0x001fea0003800000 */
.L_x_8055:
[----:B------:R-:W-:Y:S05]  /*13e60*/  BSYNC B0 ;  /* 0x0000000000007941 */ /* 0x000fea0003800000 */
.L_x_7988:
        /* <DEDUP_REMOVED lines=18> */
[----:B-1----:R-:W-:Y:S01]  /*13f90*/  LOP3.LUT R9, R9, 0x7f, RZ, 0xc0, !PT ;  /* 0x0000007f09097812 */ /* 0x002fe200078ec0ff */
[----:B------:R-:W-:Y:S01]  /*13fa0*/  IMAD R5, R24, 0x4000, R34 ;  /* 0x0000400018057824 */ /* 0x000fe200078e0222 */
[----:B------:R-:W-:Y:S01]  /*13fb0*/  LEA R4, P0, R2, UR4, 0x1 ;  /* 0x0000000402047c11 */ /* 0x000fe2000f8008ff */
[----:B------:R-:W-:Y:S01]  /*13fc0*/  IMAD.IADD R0, R3, 0x1, R0 ;  /* 0x0000000103007824 */ /* 0x000fe200078e0200 */
[----:B------:R-:W-:Y:S01]  /*13fd0*/  SHF.R.U32.HI R9, RZ, 0x3, R9 ;  /* 0x00000003ff097819 */ /* 0x000fe20000011609 */
[----:B------:R-:W-:-:S03]  /*13fe0*/  UMOV UR4, 0xffffffff ;  /* 0xffffffff00047882 */ /* 0x000fc60000000000 */
[----:B------:R-:W-:Y:S02]  /*13ff0*/  IADD3 R6, -R9, R35, -R8 ;  /* 0x0000002309067210 */ /* 0x000fe40007ffe908 */
[----:B------:R-:W-:Y:S02]  /*14000*/  LEA.HI.X R0, R2, UR5, R0, 0x1, P0 ;  /* 0x0000000502007c11 */ /* 0x000fe400080f0c00 */
        /* <DEDUP_REMOVED lines=81> */
.L_x_8073:
        /* <DEDUP_REMOVED lines=11> */
.L_x_7991:
        /* <DEDUP_REMOVED lines=11> */
.L_x_7992:
[----:B-1----:R1:W5:Y:S01]  /*14680*/  LDL.LU R2, [R1+0x8] ;  /* 0x0000080001027983 */ /* 0x0023620000300800 */
[----:B------:R1:W-:Y:S02]  /*14690*/  SYNCS.ARRIVE.TRANS64.A1T0 RZ, [R7+URZ+0x28830], RZ ;  /* 0x028830ff07ff79a7 */ /* 0x0003e4000810003f */
[----:B------:R-:W-:Y:S05]  /*146a0*/  WARPSYNC.ALL ;  /* 0x0000000000007948 */ /* 0x000fea0003800000 */
[----:B------:R-:W-:Y:S01]  /*146b0*/  ULDC.64 UR4, c[0x0][0x298] ;  /* 0x0000a60000047ab9 */ /* 0x000fe20000000a00 */
[----:B------:R-:W-:Y:S01]  /*146c0*/  BSSY B6, `(.L_x_7993) ;  /* 0x000001c000067945 */ /* 0x000fe20003800000 */
[----:B------:R-:W-:Y:S01]  /*146d0*/  BAR.SYNC.DEFER_BLOCKING 0x8, 0x180 ;  /* 0x0206000000007b1d */ /* 0x000fe20000010000 */
[----:B-----5:R-:W-:Y:S01]  /*146e0*/  SHF.R.S32.HI R0, RZ, 0x1f, R2 ;  /* 0x0000001fff007819 */ /* 0x020fe20000011402 */
[----:B0-----:R-:W-:-:S04]  /*146f0*/  IMAD.WIDE.U32 R4, R2, UR4, RZ ;  /* 0x0000000402047c25 */ /* 0x001fc8000f8e00ff */
[----:B------:R-:W-:Y:S01]  /*14700*/  IMAD R0, R0, UR4, RZ ;  /* 0x0000000400007c24 */ /* 0x000fe2000f8e02ff */
[----:B------:R0:W-:Y:S03]  /*14710*/  STL.64 [R1+0x8], R4 ;  /* 0x0000080401007387 */ /* 0x0001e60000100a00 */
[----:B------:R-:W-:Y:S02]  /*14720*/  IMAD R0, R2, UR5, R0 ;  /* 0x0000000502007c24 */ /* 0x000fe4000f8e0200 */
[----:B------:R-:W-:Y:S02]  /*14730*/  VIADD R2, R22, 0x10400 ;  /* 0x0001040016027836 */ /* 0x000fe40000000000 */
[----:B------:R-:W-:-:S03]  /*14740*/  IMAD.IADD R0, R5, 0x1, R0 ;  /* 0x0000000105007824 */ /* 0x000fc600078e0200 */
[----:B------:R-:W-:Y:S02]  /*14750*/  LOP3.LUT P0, RZ, R2, 0x3ff, RZ, 0xc0, !PT ;  /* 0x000003ff02ff7812 */ /* 0x000fe4000780c0ff */
[----:B------:R0:W-:Y:S11]  /*14760*/  STL [R1+0x14], R0 ;  /* 0x0000140001007387 */ /* 0x0001f60000100800 */
[----:B0-----:R-:W-:Y:S05]  /*14770*/  @!P0 BRA `(.L_x_7994) ;  /* 0x0000000000408947 */ /* 0x001fea0003800000 */
[----:B------:R-:W-:Y:S01]  /*14780*/  MOV R2, 0x0 ;  /* 0x0000000000027802 */ /* 0x000fe20000000f00 */
        /* <DEDUP_REMOVED lines=15> */
.L_x_7994:
[----:B------:R-:W-:Y:S05]  /*14880*/  BSYNC B6 ;  /* 0x0000000000067941 */ /* 0x000fea0003800000 */
.L_x_7993:
[----:B------:R-:W2:Y:S01]  /*14890*/  LDL.LU R2, [R1+0x14] ;  /* 0x0000140001027983 */ /* 0x000ea20000300800 */
[----:B------:R-:W0:Y:S01]  /*148a0*/  LDC R4, c[0x0][0x448] ;  /* 0x00011200ff047b82 */ /* 0x000e220000000800 */
[----:B------:R-:W-:Y:S02]  /*148b0*/  ULDC.64 UR4, c[0x0][0x2d8] ;  /* 0x0000b60000047ab9 */ /* 0x000fe40000000a00 */
[----:B------:R-:W3:Y:S01]  /*148c0*/  LDL.LU.64 R20, [R1+0x8] ;  /* 0x0000080001147983 */ /* 0x000ee20000300a00 */
[----:B------:R-:W-:Y:S01]  /*148d0*/  IMAD R0, R32, UR4, RZ ;  /* 0x0000000420007c24 */ /* 0x000fe2000f8e02ff */
[----:B------:R-:W-:Y:S02]  /*148e0*/  LOP3.LUT P5, RZ, R26, 0x20, RZ, 0xc0, !PT ;  /* 0x000000201aff7812 */ /* 0x000fe400078ac0ff */
[----:B------:R4:W5:Y:S01]  /*148f0*/  LDL R8, [R1+0x4] ;  /* 0x0000040001087983 */ /* 0x0009620000100800 */
[----:B------:R-:W-:Y:S01]  /*14900*/  IMAD R5, R18, UR5, R0 ;  /* 0x0000000512057c24 */ /* 0x000fe2000f8e0200 */
[----:B------:R-:W-:-:S02]  /*14910*/  SHF.R.S32.HI R0, RZ, 0x1f, R19 ;  /* 0x0000001fff007819 */ /* 0x000fc40000011413 */
[----:B-1----:R-:W-:Y:S02]  /*14920*/  SEL R7, R19, RZ, !P5 ;  /* 0x000000ff13077207 */ /* 0x002fe40006800000 */
[----:B------:R-:W-:Y:S02]  /*14930*/  SEL R0, R0, RZ, !P5 ;  /* 0x000000ff00007207 */ /* 0x000fe40006800000 */
[----:B0-----:R-:W-:-:S13]  /*14940*/  ISETP.NE.AND P6, PT, R4, 0x1, PT ;  /* 0x000000010400780c */ /* 0x001fda0003fc5270 */
[----:B------:R-:W0:Y:S01]  /*14950*/  @P6 LDC R4, c[0x0][0x44c] ;  /* 0x00011300ff046b82 */ /* 0x000e220000000800 */
[----:B--2---:R-:W-:Y:S02]  /*14960*/  IMAD.MOV.U32 R3, RZ, RZ, R2 ;  /* 0x000000ffff037224 */ /* 0x004fe400078e0002 */
[----:B---3--:R-:W-:Y:S01]  /*14970*/  IMAD.MOV.U32 R2, RZ, RZ, R20 ;  /* 0x000000ffff027224 */ /* 0x008fe200078e0014 */
[----:B------:R-:W1:Y:S03]  /*14980*/  S2R R21, SR_TID.X ;  /* 0x0000000000157919 */ /* 0x000e660000002100 */
[----:B------:R-:W-:Y:S01]  /*14990*/  IMAD.WIDE.U32 R2, R18, UR4, R2 ;  /* 0x0000000412027c25 */ /* 0x000fe2000f8e0002 */
[----:B------:R-:W2:Y:S01]  /*149a0*/  S2R R20, SR_TID.X ;  /* 0x0000000000147919 */ /* 0x000ea20000002100 */
[----:B------:R-:W-:Y:S02]  /*149b0*/  ULDC.64 UR4, c[0x0][0x2e0] ;  /* 0x0000b80000047ab9 */ /* 0x000fe40000000a00 */
[----:B------:R-:W-:-:S02]  /*149c0*/  IMAD R0, R0, UR4, RZ ;  /* 0x0000000400007c24 */ /* 0x000fc4000f8e02ff */
[----:B------:R-:W-:Y:S02]  /*149d0*/  IMAD.IADD R3, R3, 0x1, R5 ;  /* 0x0000000103037824 */ /* 0x000fe400078e0205 */
[C---:B------:R-:W-:Y:S02]  /*149e0*/  IMAD R5, R7.reuse, UR5, R0 ;  /* 0x0000000507057c24 */ /* 0x040fe4000f8e0200 */
[----:B------:R-:W3:Y:S01]  /*149f0*/  @P6 LDC R0, c[0x0][0x450] ;  /* 0x00011400ff006b82 */ /* 0x000ee20000000800 */
[----:B------:R-:W-:Y:S01]  /*14a00*/  IMAD.WIDE.U32 R2, R7, UR4, R2 ;  /* 0x0000000407027c25 */ /* 0x000fe2000f8e0002 */
[----:B------:R-:W-:-:S03]  /*14a10*/  ULDC.64 UR4, c[0x0][0x2d0] ;  /* 0x0000b40000047ab9 */ /* 0x000fc60000000a00 */
[----:B------:R-:W-:Y:S02]  /*14a20*/  IMAD.IADD R3, R3, 0x1, R5 ;  /* 0x0000000103037824 */ /* 0x000fe400078e0205 */
[----:B-1----:R-:W-:Y:S01]  /*14a30*/  IMAD.SHL.U32 R21, R21, 0x10, RZ ;  /* 0x0000001015157824 */ /* 0x002fe200078e00ff */
[----:B--2---:R-:W-:-:S04]  /*14a40*/  LOP3.LUT R20, R20, 0x7f, RZ, 0xc0, !PT ;  /* 0x0000007f14147812 */ /* 0x004fc800078ec0ff */
[----:B------:R-:W-:Y:S02]  /*14a50*/  LOP3.LUT R21, R21, 0x70, RZ, 0xc0, !PT ;  /* 0x0000007015157812 */ /* 0x000fe400078ec0ff */
[----:B------:R-:W-:-:S04]  /*14a60*/  SHF.R.U32.HI R20, RZ, 0x3, R20 ;  /* 0x00000003ff147819 */ /* 0x000fc80000011614 */
[----:B------:R-:W-:-:S05]  /*14a70*/  LOP3.LUT R20, R20, R21, RZ, 0xfc, !PT ;  /* 0x0000001514147212 */ /* 0x000fca00078efcff */
[----:B------:R-:W-:-:S04]  /*14a80*/  IMAD.IADD R6, R20, 0x1, R27 ;  /* 0x0000000114067824 */ /* 0x000fc800078e021b */
[----:B0-----:R-:W-:-:S04]  /*14a90*/  @P6 IMAD.HI.U32 R5, R6, R4, RZ ;  /* 0x0000000406056227 */ /* 0x001fc800078e00ff */
[----:B------:R-:W-:Y:S01]  /*14aa0*/  IMAD.MOV.U32 R4, RZ, RZ, R6 ;  /* 0x000000ffff047224 */ /* 0x000fe200078e0006 */
[----:B---3--:R-:W-:Y:S02]  /*14ab0*/  @P6 SHF.R.U32.HI R4, RZ, R0, R5 ;  /* 0x00000000ff046219 */ /* 0x008fe40000011605 */
[----:B------:R-:W0:Y:S03]  /*14ac0*/  LDC R5, c[0x0][0x448] ;  /* 0x00011200ff057b82 */ /* 0x000e260000000800 */
[----:B------:R-:W-:Y:S01]  /*14ad0*/  IMAD.MOV R0, RZ, RZ, -R4 ;  /* 0x000000ffff007224 */ /* 0x000fe200078e0a04 */
[----:B------:R-:W1:Y:S01]  /*14ae0*/  S2R R20, SR_TID.X ;  /* 0x0000000000147919 */ /* 0x000e620000002100 */
[----:B------:R-:W-:-:S04]  /*14af0*/  IMAD.WIDE.U32 R2, R4, UR4, R2 ;  /* 0x0000000404027c25 */ /* 0x000fc8000f8e0002 */
[----:B0-----:R-:W-:Y:S01]  /*14b00*/  IMAD R0, R5, R0, R6 ;  /* 0x0000000005007224 */ /* 0x001fe200078e0206 */
        /* <DEDUP_REMOVED lines=14> */
[----:B------:R-:W-:Y:S02]  /*14bf0*/  LEA.HI.X R4, R2, UR5, R3, 0x1, P0 ;  /* 0x0000000502047c11 */ /* 0x000fe400080f0c03 */
[----:B------:R-:W-:Y:S01]  /*14c00*/  ISETP.GE.AND P0, PT, R30, UR4, PT ;  /* 0x000000041e007c0c */ /* 0x000fe2000bf06270 */
[----:B------:R-:W-:Y:S01]  /*14c10*/  UMOV UR4, 0xffffffff ;  /* 0xffffffff00047882 */ /* 0x000fe20000000000 */
[----:B-1----:R-:W-:-:S04]  /*14c20*/  LOP3.LUT R20, R20, 0x7f, RZ, 0xc0, !PT ;  /* 0x0000007f14147812 */ /* 0x002fc800078ec0ff */
[----:B------:R-:W-:Y:S01]  /*14c30*/  SHF.R.U32.HI R9, RZ, 0x3, R20 ;  /* 0x00000003ff097819 */ /* 0x000fe20000011614 */
[----:B----4-:R-:W-:Y:S06]  /*14c40*/  BRA.DIV UR4, `(.L_x_7995) ;  /* 0x0000003e04c07947 */ /* 0x010fec000b800000 */
[----:B------:R-:W0:Y:S01]  /*14c50*/  SHFL.IDX PT, R14, R0, RZ, 0x181f ;  /* 0x00181fff000e7589 */ /* 0x000e2200000e0000 */
[----:B------:R-:W-:Y:S02]  /*14c60*/  IMAD R31, R31, R5, RZ ;  /* 0x000000051f1f7224 */ /* 0x000fe400078e02ff */
        /* <DEDUP_REMOVED lines=8> */
[----:B-----5:R-:W-:Y:S04]  /*14cf0*/  @!P2 LDGSTS.E.BYPASS.LTC128B.128 [R8+0x10400], desc[UR54][R2.64], !P0 ;  /* 0x104000000208afae */ /* 0x020fe8000c101d76 */
        /* <DEDUP_REMOVED lines=60> */
[----:B0-----:R1:W-:Y:S02]  /*150c0*/  @!P2 LDGSTS.E.BYPASS.LTC128B.128 [R8+0x17400], desc[UR54][R2.64+0x80], !P1 ;  /* 0x174000800208afae */ /* 0x0013e4000c901d76 */
.L_x_8090:
        /* <DEDUP_REMOVED lines=11> */
.L_x_7997:
[----:B------:R-:W-:Y:S05]  /*15180*/  BSYNC B0 ;  /* 0x0000000000007941 */ /* 0x000fea0003800000 */
.L_x_7996:
[----:B------:R-:W-:Y:S01]  /*15190*/  NOP ;  /* 0x0000000000007918 */ /* 0x000fe20000000000 */
[----:B------:R-:W-:-:S13]  /*151a0*/  PLOP3.LUT P0, PT, PT, PT, PT, 0x80, 0x0 ;  /* 0x000000000000781c */ /* 0x000fda0003f0f070 */
.L_x_7998:
        /* <DEDUP_REMOVED lines=14> */
[----:B0-----:R-:W3:Y:S01]  /*15290*/  LDL.LU R2, [R1+0x10] ;  /* 0x0000100001027983 */ /* 0x001ee20000300800 */
[----:B------:R0:W-:Y:S01]  /*152a0*/  SYNCS.ARRIVE.TRANS64.A1T0 RZ, [R22+URZ+0x28800], RZ ;  /* 0x028800ff16ff79a7 */ /* 0x0001e2000810003f */
[----:B------:R-:W-:Y:S01]  /*152b0*/  BSSY B0, `(.L_x_7999) ;  /* 0x0000005000007945 */ /* 0x000fe20003800000 */
[----:B------:R-:W1:Y:S01]  /*152c0*/  SYNCS.PHASECHK.TRANS64.TRYWAIT P1, [R22+URZ+0x28820], R3 ;  /* 0x02882003160075a7 */ /* 0x000e62000802017f */
[----:B---3--:R-:W-:-:S05]  /*152d0*/  VIADD R6, R2, 0xfffffffe ;  /* 0xfffffffe02067836 */ /* 0x008fca0000000000 */
[----:B------:R-:W-:Y:S01]  /*152e0*/  ISETP.GE.AND P0, PT, R6, R36, PT ;  /* 0x000000240600720c */ /* 0x000fe20003f06270 */
[----:B01----:R-:W-:-:S12]  /*152f0*/  @!P1 BRA `(.L_x_8000) ;  /* 0x0000004000949947 */ /* 0x003fd80003800000 */
.L_x_8091:
[----:B------:R-:W-:Y:S05]  /*15300*/  BSYNC B0 ;  /* 0x0000000000007941 */ /* 0x000fea0003800000 */
.L_x_7999:
[----:B------:R-:W-:Y:S04]  /*15310*/  BSSY B0, `(.L_x_8001) ;  /* 0x000010d000007945 */ /* 0x000fe80003800000 */
[----:B------:R-:W-:Y:S05]  /*15320*/  @!P0 BRA `(.L_x_8002) ;  /* 0x00000010002c8947 */ /* 0x000fea0003800000 */
[----:B------:R-:W-:Y:S01]  /*15330*/  ULDC UR4, c[0x0][0x2f4] ;  /* 0x0000bd0000047ab9 */ /* 0x000fe20000000800 */
[----:B------:R-:W-:Y:S01]  /*15340*/  IMAD.MOV.U32 R20, RZ, RZ, R28 ;  /* 0x000000ffff147224 */ /* 0x000fe200078e001c */
[----:B------:R-:W-:Y:S01]  /*15350*/  ISETP.GE.AND P2, PT, R30, UR4, PT ;  /* 0x000000041e007c0c */ /* 0x000fe2000bf46270 */
[----:B------:R-:W-:Y:S01]  /*15360*/  IMAD.MOV.U32 R10, RZ, RZ, R24 ;  /* 0x000000ffff0a7224 */ /* 0x000fe200078e0018 */
[----:B------:R-:W-:Y:S01]  /*15370*/  ISETP.GE.AND P1, PT, R29, UR4, PT ;  /* 0x000000041d007c0c */ /* 0x000fe2000bf26270 */
[----:B------:R-:W-:-:S12]  /*15380*/  IMAD.MOV.U32 R31, RZ, RZ, R25 ;  /* 0x000000ffff1f7224 */ /* 0x000fd800078e0019 */
.L_x_8015:
[----:B------:R-:W3:Y:S01]  /*15390*/  LDL R4, [R1] ;  /* 0x0000000001047983 */ /* 0x000ee20000100800 */
[----:B0-----:R-:W0:Y:S01]  /*153a0*/  LDC R3, c[0x0][0x430] ;  /* 0x00010c00ff037b82 */ /* 0x001e220000000800 */
[----:B------:R-:W1:Y:S01]  /*153b0*/  S2R R2, SR_TID.X ;  /* 0x0000000000027919 */ /* 0x000e620000002100 */
[----:B0-----:R-:W-:Y:S02]  /*153c0*/  ISETP.NE.AND P0, PT, R3, 0x1, PT ;  /* 0x000000010300780c */ /* 0x001fe40003f05270 */
[C---:B-1----:R-:W-:Y:S01]  /*153d0*/  LOP3.LUT R0, R2.reuse, 0x7f, RZ, 0xc0, !PT ;  /* 0x0000007f02007812 */ /* 0x042fe200078ec0ff */
[----:B------:R-:W-:-:S10]  /*153e0*/  IMAD.SHL.U32 R5, R2, 0x10, RZ ;  /* 0x0000001002057824 */ /* 0x000fd400078e00ff */
[----:B------:R-:W0:Y:S08]  /*153f0*/  @P0 LDC R3, c[0x0][0x438] ;  /* 0x00010e00ff030b82 */ /* 0x000e300000000800 */
[----:B------:R-:W1:Y:S01]  /*15400*/  @P0 LDC R2, c[0x0][0x434] ;  /* 0x00010d00ff020b82 */ /* 0x000e620000000800 */
[----:B------:R-:W-:Y:S02]  /*15410*/  SHF.R.U32.HI R0, RZ, 0x3, R0 ;  /* 0x00000003ff007819 */ /* 0x000fe40000011600 */
[----:B------:R-:W-:-:S03]  /*15420*/  LOP3.LUT R5, R5, 0x70, RZ, 0xc0, !PT ;  /* 0x0000007005057812 */ /* 0x000fc600078ec0ff */
[----:B------:R-:W-:-:S05]  /*15430*/  IMAD R0, R6, 0x80, R0 ;  /* 0x0000008006007824 */ /* 0x000fca00078e0200 */
[----:B------:R-:W-:Y:S01]  /*15440*/  IADD3 R7, R5, R0, R37 ;  /* 0x0000000005077210 */ /* 0x000fe20007ffe025 */
[----:B------:R-:W-:Y:S05]  /*15450*/  YIELD ;  /* 0x0000000000007946 */ /* 0x000fea0003800000 */
[----:B------:R-:W-:Y:S01]  /*15460*/  IMAD.MOV.U32 R8, RZ, RZ, R7 ;  /* 0x000000ffff087224 */ /* 0x000fe200078e0007 */
[----:B------:R-:W-:Y:S01]  /*15470*/  ULDC.64 UR4, c[0x0][0x428] ;  /* 0x00010a0000047ab9 */ /* 0x000fe20000000a00 */
[----:B-1----:R-:W-:-:S05]  /*15480*/  @P0 IMAD.HI.U32 R0, R7, R2, RZ ;  /* 0x0000000207000227 */ /* 0x002fca00078e00ff */
[----:B0-----:R-:W-:-:S04]  /*15490*/  @P0 SHF.R.U32.HI R8, RZ, R3, R0 ;  /* 0x00000003ff080219 */ /* 0x001fc80000011600 */
[--C-:B------:R-:W-:Y:S01]  /*154a0*/  SHF.R.S32.HI R3, RZ, 0x1f, R8.reuse ;  /* 0x0000001fff037819 */ /* 0x100fe20000011408 */
[----:B------:R-:W-:-:S04]  /*154b0*/  IMAD.MOV.U32 R2, RZ, RZ, R8 ;  /* 0x000000ffff027224 */ /* 0x000fc800078e0008 */
[----:B------:R-:W-:-:S04]  /*154c0*/  IMAD.WIDE.U32 R2, R33, UR4, R2 ;  /* 0x0000000421027c25 */ /* 0x000fc8000f8e0002 */
[----:B---3--:R-:W-:-:S04]  /*154d0*/  IMAD R0, R4, UR4, RZ ;  /* 0x0000000404007c24 */ /* 0x008fc8000f8e02ff */
[----:B------:R-:W-:Y:S01]  /*154e0*/  IMAD R5, R33, UR5, R0 ;  /* 0x0000000521057c24 */ /* 0x000fe2000f8e0200 */
[----:B------:R-:W-:Y:S02]  /*154f0*/  ULDC.64 UR4, c[0x0][0x418] ;  /* 0x0001060000047ab9 */ /* 0x000fe40000000a00 */
[----:B------:R-:W-:Y:S01]  /*15500*/  LEA R4, P0, R2, UR4, 0x2 ;  /* 0x0000000402047c11 */ /* 0x000fe2000f8010ff */
[----:B------:R-:W-:Y:S01]  /*15510*/  IMAD.IADD R3, R5, 0x1, R3 ;  /* 0x0000000105037824 */ /* 0x000fe200078e0203 */
[----:B------:R-:W-:-:S04]  /*15520*/  ULDC UR4, c[0x0][0x430] ;  /* 0x00010c0000047ab9 */ /* 0x000fc80000000800 */
[----:B------:R-:W-:-:S05]  /*15530*/  LEA.HI.X R5, R2, UR5, R3, 0x2, P0 ;  /* 0x0000000502057c11 */ /* 0x000fca00080f1403 */
[----:B------:R0:W3:Y:S01]  /*15540*/  LDG.E R0, desc[UR54][R4.64] ;  /* 0x0000003604007981 */ /* 0x0000e2000c1e1900 */
[----:B------:R-:W-:Y:S02]  /*15550*/  IMAD.U32 R9, RZ, RZ, UR36 ;  /* 0x00000024ff097e24 */ /* 0x000fe4000f8e00ff */
[----:B------:R-:W-:-:S03]  /*15560*/  VIADD R24, R10, 0x1 ;  /* 0x000000010a187836 */ /* 0x000fc60000000000 */
[----:B------:R-:W-:Y:S01]  /*15570*/  ISETP.NE.AND P3, PT, R9, 0x3, PT ;  /* 0x000000030900780c */ /* 0x000fe20003f65270 */
[----:B------:R-:W-:Y:S01]  /*15580*/  IMAD.MOV R2, RZ, RZ, -R8 ;  /* 0x000000ffff027224 */ /* 0x000fe200078e0a08 */
[----:B------:R-:W-:-:S03]  /*15590*/  ISETP.NE.AND P0, PT, R24, 0x2, PT ;  /* 0x000000021800780c */ /* 0x000fc60003f05270 */
[----:B0-----:R-:W-:Y:S01]  /*155a0*/  IMAD R4, R2, UR4, R7 ;  /* 0x0000000402047c24 */ /* 0x001fe2000f8e0207 */
[----:B------:R-:W-:Y:S01]  /*155b0*/  SEL R28, RZ, 0x1, P0 ;  /* 0x00000001ff1c7807 */ /* 0x000fe20000000000 */
[----:B------:R-:W-:Y:S01]  /*155c0*/  IMAD.MOV.U32 R25, RZ, RZ, R6 ;  /* 0x000000ffff197224 */ /* 0x000fe200078e0006 */
[----:B------:R-:W-:Y:S02]  /*155d0*/  SEL R24, R24, RZ, P0 ;  /* 0x000000ff18187207 */ /* 0x000fe40000000000 */
[----:B------:R-:W-:Y:S02]  /*155e0*/  LOP3.LUT R28, R20, R28, RZ, 0x3c, !PT ;  /* 0x0000001c141c7212 */ /* 0x000fe400078e3cff */
[----:B---3--:R-:W-:Y:S01]  /*155f0*/  SHF.R.S32.HI R27, RZ, 0x1f, R0 ;  /* 0x0000001fff1b7819 */ /* 0x008fe20000011400 */
[----:B------:R-:W-:Y:S06]  /*15600*/  @!P3 BRA `(.L_x_8003) ;  /* 0x000000000004b947 */ /* 0x000fec0003800000 */
[----:B------:R-:W-:Y:S01]  /*15610*/  BPT.TRAP 0x1 ;  /* 0x000000040000795c */ /* 0x000fe20000300000 */
.L_x_8003:
[----:B------:R-:W-:Y:S01]  /*15620*/  IMAD R6, R24, 0x8, R22 ;  /* 0x0000000818067824 */ /* 0x000fe200078e0216 */
[----:B------:R-:W-:Y:S01]  /*15630*/  SHF.L.U32 R3, R28, 0x1f, RZ ;  /* 0x0000001f1c037819 */ /* 0x000fe200000006ff */
[----:B------:R-:W-:Y:S03]  /*15640*/  BSSY B1, `(.L_x_8004) ;  /* 0x0000003000017945 */ /* 0x000fe60003800000 */
[----:B------:R-:W0:Y:S02]  /*15650*/  SYNCS.PHASECHK.TRANS64.TRYWAIT P0, [R6+URZ+0x28840], R3 ;  /* 0x02884003060075a7 */ /* 0x000e24000800017f */
[----:B0-----:R-:W-:Y:S05]  /*15660*/  @!P0 BRA `(.L_x_8005) ;  /* 0x0000003c00cc8947 */ /* 0x001fea0003800000 */
.L_x_8092:
[----:B------:R-:W-:Y:S05]  /*15670*/  BSYNC B1 ;  /* 0x0000000000017941 */ /* 0x000fea0003800000 */
.L_x_8004:
        /* <DEDUP_REMOVED lines=71> */
.L_x_8110:
        /* <DEDUP_REMOVED lines=9> */
.L_x_8007:
        /* <DEDUP_REMOVED lines=11> */
.L_x_8008:
[----:B------:R1:W-:Y:S01]  /*15c30*/  SYNCS.ARRIVE.TRANS64.A1T0 RZ, [R6+URZ+0x28830], RZ ;  /* 0x028830ff06ff79a7 */ /* 0x0003e2000810003f */
[----:B------:R-:W-:Y:S05]  /*15c40*/  @!P4 BRA `(.L_x_8009) ;  /* 0x000000000004c947 */ /* 0x000fea0003800000 */
[----:B------:R-:W-:Y:S01]  /*15c50*/  BPT.TRAP 0x1 ;  /* 0x000000040000795c */ /* 0x000fe20000300000 */
.L_x_8009:
[----:B------:R-:W-:Y:S01]  /*15c60*/  SHF.L.U32 R2, R20, 0x1f, RZ ;  /* 0x0000001f14027819 */ /* 0x000fe200000006ff */
[----:B-1----:R-:W-:Y:S01]  /*15c70*/  IMAD R6, R10, 0x8, R22 ;  /* 0x000000080a067824 */ /* 0x002fe200078e0216 */
[----:B------:R-:W-:Y:S03]  /*15c80*/  BSSY B1, `(.L_x_8010) ;  /* 0x0000003000017945 */ /* 0x000fe60003800000 */
[----:B------:R-:W1:Y:S02]  /*15c90*/  SYNCS.PHASECHK.TRANS64.TRYWAIT P0, [R6+URZ+0x28860], R2 ;  /* 0x02886002060075a7 */ /* 0x000e64000800017f */
[----:B-1----:R-:W-:Y:S05]  /*15ca0*/  @!P0 BRA `(.L_x_8011) ;  /* 0x00000040009c8947 */ /* 0x002fea0003800000 */
.L_x_8111:
[----:B------:R-:W-:Y:S05]  /*15cb0*/  BSYNC B1 ;  /* 0x0000000000017941 */ /* 0x000fea0003800000 */
.L_x_8010:
[----:B------:R-:W3:Y:S01]  /*15cc0*/  S2R R3, SR_TID.X ;  /* 0x0000000000037919 */ /* 0x000ee20000002100 */
[----:B------:R-:W-:Y:S01]  /*15cd0*/  UMOV UR4, 0xffffffff ;  /* 0xffffffff00047882 */ /* 0x000fe20000000000 */
[----:B------:R-:W-:Y:S02]  /*15ce0*/  IMAD R8, R31, -0x80, R35 ;  /* 0xffffff801f087824 */ /* 0x000fe400078e0223 */
[----:B0-----:R-:W-:Y:S01]  /*15cf0*/  IMAD R7, R10, 0x4000, R34 ;  /* 0x000040000a077824 */ /* 0x001fe200078e0222 */
[----:B---3--:R-:W-:-:S04]  /*15d00*/  LOP3.LUT R3, R3, 0x7f, RZ, 0xc0, !PT ;  /* 0x0000007f03037812 */ /* 0x008fc800078ec0ff */
[----:B------:R-:W-:-:S05]  /*15d10*/  SHF.R.U32.HI R3, RZ, 0x3, R3 ;  /* 0x00000003ff037819 */ /* 0x000fca0000011603 */
[----:B------:R-:W-:Y:S01]  /*15d20*/  IMAD.IADD R8, R8, 0x1, -R3 ;  /* 0x0000000108087824 */ /* 0x000fe200078e0a03 */
[----:B------:R-:W-:Y:S06]  /*15d30*/  BRA.DIV UR4, `(.L_x_8012) ;  /* 0x00000042048c7947 */ /* 0x000fec000b800000 */
[----:B-1----:R-:W0:Y:S01]  /*15d40*/  SHFL.IDX PT, R2, R17, RZ, 0x181f ;  /* 0x00181fff11027589 */ /* 0x002e2200000e0000 */
[----:B------:R-:W-:-:S03]  /*15d50*/  IMAD R7, R7, 0x2, R22 ;  /* 0x0000000207077824 */ /* 0x000fc600078e0216 */
[----:B------:R-:W1:Y:S04]  /*15d60*/  SHFL.IDX PT, R3, R23, RZ, 0x181f ;  /* 0x00181fff17037589 */ /* 0x000e6800000e0000 */
[----:B--2---:R-:W-:Y:S01]  /*15d70*/  SHFL.IDX PT, R14, R17, 0x7, 0x181f ;  /* 0x00f81f00110e7f89 */ /* 0x004fe200000e0000 */
        /* <DEDUP_REMOVED lines=55> */
.L_x_8129:
        /* <DEDUP_REMOVED lines=29> */
.L_x_8013:
        /* <DEDUP_REMOVED lines=11> */
.L_x_8014:
[C---:B------:R-:W-:Y:S01]  /*16370*/  ISETP.GT.AND P0, PT, R25.reuse, R36, PT ;  /* 0x000000241900720c */ /* 0x040fe20003f04270 */
[----:B------:R0:W-:Y:S01]  /*16380*/  SYNCS.ARRIVE.TRANS64.A1T0 RZ, [R6+URZ+0x28850], RZ ;  /* 0x028850ff06ff79a7 */ /* 0x0001e2000810003f */
[----:B------:R-:W-:Y:S02]  /*16390*/  IMAD.MOV.U32 R20, RZ, RZ, R28 ;  /* 0x000000ffff147224 */ /* 0x000fe400078e001c */
[----:B------:R-:W-:Y:S02]  /*163a0*/  IMAD.MOV.U32 R10, RZ, RZ, R24 ;  /* 0x000000ffff0a7224 */ /* 0x000fe400078e0018 */
[----:B------:R-:W-:Y:S02]  /*163b0*/  IMAD.MOV.U32 R31, RZ, RZ, R25 ;  /* 0x000000ffff1f7224 */ /* 0x000fe400078e0019 */
[----:B0-----:R-:W-:-:S05]  /*163c0*/  VIADD R6, R25, 0xffffffff ;  /* 0xffffffff19067836 */ /* 0x001fca0000000000 */
[----:B------:R-:W-:Y:S05]  /*163d0*/  @P0 BRA `(.L_x_8015) ;  /* 0xffffffec00ec0947 */ /* 0x000fea000383ffff */
.L_x_8002:
[----:B------:R-:W-:Y:S05]  /*163e0*/  BSYNC B0 ;  /* 0x0000000000007941 */ /* 0x000fea0003800000 */
.L_x_8001:
        /* <DEDUP_REMOVED lines=17> */
.L_x_8017:
[----:B------:R-:W-:Y:S05]  /*16500*/  BSYNC B0 ;  /* 0x0000000000007941 */ /* 0x000fea0003800000 */
.L_x_8016:
[----:B------:R-:W-:-:S05]  /*16510*/  IMAD.U32 R0, RZ, RZ, UR36 ;  /* 0x00000024ff007e24 */ /* 0x000fca000f8e00ff */
[----:B------:R-:W-:-:S13]  /*16520*/  ISETP.NE.AND P0, PT, R0, 0x3, PT ;  /* 0x000000030000780c */ /* 0x000fda0003f05270 */
[----:B------:R-:W-:Y:S05]  /*16530*/  @!P0 BRA `(.L_x_8018) ;  /* 0x0000000000048947 */ /* 0x000fea0003800000 */
[----:B------:R-:W-:Y:S01]  /*16540*/  BPT.TRAP 0x1 ;  /* 0x000000040000795c */ /* 0x000fe20000300000 */
.L_x_8018:
[----:B------:R-:W-:Y:S01]  /*16550*/  IMAD R0, R24, 0x8, R22 ;  /* 0x0000000818007824 */ /* 0x000fe200078e0216 */
[----:B0-----:R-:W-:Y:S01]  /*16560*/  SHF.L.U32 R3, R28, 0x1f, RZ ;  /* 0x0000001f1c037819 */ /* 0x001fe200000006ff */
[----:B------:R-:W-:Y:S01]  /*16570*/  BSSY B0, `(.L_x_8019) ;  /* 0x0000004000007945 */ /* 0x000fe20003800000 */
[----:B------:R-:W-:Y:S02]  /*16580*/  IMAD R6, R25, -0x80, R35 ;  /* 0xffffff8019067824 */ /* 0x000fe400078e0223 */
[----:B------:R-:W0:Y:S02]  /*16590*/  SYNCS.PHASECHK.TRANS64.TRYWAIT P0, [R0+URZ+0x28860], R3 ;  /* 0x02886003000075a7 */ /* 0x000e24000800017f */
[----:B0-----:R-:W-:Y:S05]  /*165a0*/  @!P0 BRA `(.L_x_8020) ;  /* 0x0000004000f88947 */ /* 0x001fea0003800000 */
.L_x_8130:
[----:B------:R-:W-:Y:S05]  /*165b0*/  BSYNC B0 ;  /* 0x0000000000007941 */ /* 0x000fea0003800000 */
.L_x_8019:
        /* <DEDUP_REMOVED lines=20> */
[----:B------:R-:W1:Y:S02]  /*16700*/  SHFL.IDX PT, R14, R17, 0x2, 0x181f ;  /* 0x00581f00110e7f89 */ /* 0x000e6400000e0000 */
[----:B0-----:R-:W-:-:S05]  /*16710*/  IMAD.X R3, RZ, RZ, R3, P4 ;  /* 0x000000ffff037224 */ /* 0x001fca00020e0603 */
        /* <DEDUP_REMOVED lines=48> */
.L_x_8148:
        /* <DEDUP_REMOVED lines=11> */
.L_x_8022:
        /* <DEDUP_REMOVED lines=11> */
.L_x_8023:
[----:B------:R0:W-:Y:S01]  /*16b80*/  SYNCS.ARRIVE.TRANS64.A1T0 RZ, [R0+URZ+0x28850], RZ ;  /* 0x028850ff00ff79a7 */ /* 0x0001e2000810003f */
[----:B------:R-:W-:-:S05]  /*16b90*/  VIADD R24, R24, 0x1 ;  /* 0x0000000118187836 */ /* 0x000fca0000000000 */
[----:B------:R-:W-:-:S04]  /*16ba0*/  ISETP.NE.AND P0, PT, R24, 0x2, PT ;  /* 0x000000021800780c */ /* 0x000fc80003f05270 */
[----:B------:R-:W-:Y:S02]  /*16bb0*/  SEL R3, RZ, 0x1, P0 ;  /* 0x00000001ff037807 */ /* 0x000fe40000000000 */
[----:B------:R-:W-:Y:S02]  /*16bc0*/  SEL R24, R24, RZ, P0 ;  /* 0x000000ff18187207 */ /* 0x000fe40000000000 */
[----:B0-----:R-:W-:-:S07]  /*16bd0*/  LOP3.LUT R28, R28, R3, RZ, 0x3c, !PT ;  /* 0x000000031c1c7212 */ /* 0x001fce00078e3cff */
.L_x_7980:
[----:B------:R-:W-:Y:S05]  /*16be0*/  BSYNC B7 ;  /* 0x0000000000077941 */ /* 0x000fea0003800000 */
.L_x_7978:
        /* <DEDUP_REMOVED lines=11> */
.L_x_8024:
        /* <DEDUP_REMOVED lines=36> */
.L_x_8158:
[----:B------:R-:W-:Y:S02]  /*16ee0*/  ULDC UR4, c[0x0][0xc38] ;  /* 0x00030e0000047ab9 */ /* 0x000fe40000000800 */
[----:B------:R-:W-:-:S04]  /*16ef0*/  IMAD.U32 R7, RZ, RZ, UR4 ;  /* 0x00000004ff077e24 */ /* 0x000fc8000f8e00ff */
[----:B--2---:R-:W-:-:S04]  /*16f00*/  IMAD R3, R14, R7, RZ ;  /* 0x000000070e037224 */ /* 0x004fc800078e02ff */
[----:B------:R-:W-:-:S05]  /*16f10*/  IMAD.IADD R8, R0, 0x1, R3 ;  /* 0x0000000100087824 */ /* 0x000fca00078e0203 */
[----:B------:R-:W-:-:S13]  /*16f20*/  ISETP.GT.AND P6, PT, R8, R5, PT ;  /* 0x000000050800720c */ /* 0x000fda0003fc4270 */
[----:B------:R-:W-:Y:S05]  /*16f30*/  @P6 BRA `(.L_x_8027) ;  /* 0x00000000009c6947 */ /* 0x000fea0003800000 */
.L_x_8032:
        /* <DEDUP_REMOVED lines=14> */
.L_x_8030:
[----:B------:R-:W-:Y:S05]  /*17020*/  BSYNC B0 ;  /* 0x0000000000007941 */ /* 0x000fea0003800000 */
.L_x_8029:
[----:B------:R-:W-:-:S03]  /*17030*/  UMOV UR4, 0xffffffff ;  /* 0xffffffff00047882 */ /* 0x000fc60000000000 */
[----:B------:R-:W-:Y:S05]  /*17040*/  BRA.DIV UR4, `(.L_x_8031) ;  /* 0x0000004a04047947 */ /* 0x000fea000b800000 */
[----:B-----5:R-:W3:Y:S02]  /*17050*/  SHFL.UP PT, R14, R4, 0x1, RZ ;  /* 0x04200000040e7989 */ /* 0x020ee400000e00ff */
[----:B---3--:R-:W-:-:S05]  /*17060*/  SEL R13, R14, RZ, P1 ;  /* 0x000000ff0e0d7207 */ /* 0x008fca0000800000 */
[----:B------:R-:W-:-:S05]  /*17070*/  IMAD.IADD R13, R4, 0x1, R13 ;  /* 0x00000001040d7824 */ /* 0x000fca00078e020d */
[----:B------:R-:W3:Y:S02]  /*17080*/  SHFL.UP PT, R14, R13, 0x2, RZ ;  /* 0x044000000d0e7989 */ /* 0x000ee400000e00ff */
        /* <DEDUP_REMOVED lines=12> */
.L_x_8166:
[----:B------:R-:W-:Y:S02]  /*17150*/  ULDC UR4, c[0x0][0xc38] ;  /* 0x00030e0000047ab9 */ /* 0x000fe40000000800 */
[----:B------:R-:W-:-:S04]  /*17160*/  IMAD.U32 R7, RZ, RZ, UR4 ;  /* 0x00000004ff077e24 */ /* 0x000fc8000f8e00ff */
[----:B--2---:R-:W-:-:S04]  /*17170*/  IMAD R3, R14, R7, RZ ;  /* 0x000000070e037224 */ /* 0x004fc800078e02ff */
[----:B------:R-:W-:-:S05]  /*17180*/  IMAD.IADD R8, R3, 0x1, R8 ;  /* 0x0000000103087824 */ /* 0x000fca00078e0208 */
[----:B------:R-:W-:-:S13]  /*17190*/  ISETP.GT.AND P6, PT, R8, R5, PT ;  /* 0x000000050800720c */ /* 0x000fda0003fc4270 */
[----:B------:R-:W-:Y:S05]  /*171a0*/  @!P6 BRA `(.L_x_8032) ;  /* 0xfffffffc0064e947 */ /* 0x000fea000383ffff */
.L_x_8027:
        /* <DEDUP_REMOVED lines=8> */
.L_x_8170:
[----:B------:R-:W-:Y:S01]  /*17230*/  ISETP.NE.AND P0, PT, R0, RZ, PT ;  /* 0x000000ff0000720c */ /* 0x000fe20003f05270 */
[----:B------:R-:W-:-:S12]  /*17240*/  IMAD.MOV.U32 R14, RZ, RZ, RZ ;  /* 0x000000ffff0e7224 */ /* 0x000fd800078e00ff */
[----:B------:R-:W-:Y:S05]  /*17250*/  @!P0 BRA `(.L_x_8034) ;  /* 0x0000000000108947 */ /* 0x000fea0003800000 */
[----:B------:R-:W-:Y:S01]  /*17260*/  UMOV UR4, 0xffffffff ;  /* 0xffffffff00047882 */ /* 0x000fe20000000000 */
[----:B------:R-:W-:Y:S02]  /*17270*/  VIADD R12, R8, 0xffffffff ;  /* 0xffffffff080c7836 */ /* 0x000fe40000000000 */
[----:B------:R-:W-:Y:S05]  /*17280*/  BRA.DIV UR4, `(.L_x_8035) ;  /* 0x0000004a04787947 */ /* 0x000fea000b800000 */
[----:B------:R4:W0:Y:S02]  /*17290*/  SHFL.IDX PT, R14, R6, R12, 0x1f ;  /* 0x00001f0c060e7589 */ /* 0x00082400000e0000 */
.L_x_8034:
[----:B------:R-:W5:Y:S01]  /*172a0*/  LDC.64 R2, c[0x0][0xc90] ;  /* 0x00032400ff027b82 */ /* 0x000f620000000a00 */
[----:B------:R-:W-:-:S04]  /*172b0*/  IMAD.IADD R19, R8, 0x1, R19 ;  /* 0x0000000108137824 */ /* 0x000fc800078e0213 */
[----:B-----5:R-:W-:-:S05]  /*172c0*/  IMAD.WIDE R2, R19, 0x4, R2 ;  /* 0x0000000413027825 */ /* 0x020fca00078e0202 */
[----:B-1--4-:R1:W3:Y:S01]  /*172d0*/  LDG.E R6, desc[UR54][R2.64] ;  /* 0x0000003602067981 */ /* 0x0122e2000c1e1900 */
[----:B0-----:R-:W-:-:S04]  /*172e0*/  IMAD R16, R14, R7, R16 ;  /* 0x000000070e107224 */ /* 0x001fc800078e0210 */
[----:B------:R-:W-:Y:S02]  /*172f0*/  IMAD.IADD R5, R5, 0x1, -R16 ;  /* 0x0000000105057824 */ /* 0x000fe400078e0a10 */
[----:B-1----:R-:W-:Y:S02]  /*17300*/  IMAD.MOV.U32 R2, RZ, RZ, RZ ;  /* 0x000000ffff027224 */ /* 0x002fe400078e00ff */
[----:B---3--:R-:W-:-:S05]  /*17310*/  IMAD R0, R4, R6, RZ ;  /* 0x0000000604007224 */ /* 0x008fca00078e02ff */
[----:B--2---:R-:W-:-:S04]  /*17320*/  IABS R8, R0 ;  /* 0x0000000000087213 */ /* 0x004fc80000000000 */
[----:B------:R-:W0:Y:S08]  /*17330*/  I2F.RP R9, R8 ;  /* 0x0000000800097306 */ /* 0x000e300000209400 */
[----:B0-----:R-:W0:Y:S02]  /*17340*/  MUFU.RCP R9, R9 ;  /* 0x0000000900097308 */ /* 0x001e240000001000 */
[----:B0-----:R-:W-:Y:S01]  /*17350*/  VIADD R10, R9, 0xffffffe ;  /* 0x0ffffffe090a7836 */ /* 0x001fe20000000000 */
[----:B------:R-:W-:-:S05]  /*17360*/  IABS R9, R0 ;  /* 0x0000000000097213 */ /* 0x000fca0000000000 */
[----:B------:R-:W0:Y:S01]  /*17370*/  F2I.FTZ.U32.TRUNC.NTZ R3, R10 ;  /* 0x0000000a00037305 */ /* 0x000e22000021f000 */
[----:B------:R-:W-:Y:S02]  /*17380*/  IMAD.MOV R9, RZ, RZ, -R9 ;  /* 0x000000ffff097224 */ /* 0x000fe400078e0a09 */
[----:B0-----:R-:W-:-:S04]  /*17390*/  IMAD.MOV R11, RZ, RZ, -R3 ;  /* 0x000000ffff0b7224 */ /* 0x001fc800078e0a03 */
[----:B------:R-:W-:-:S04]  /*173a0*/  IMAD R11, R11, R8, RZ ;  /* 0x000000080b0b7224 */ /* 0x000fc800078e02ff */
[----:B------:R-:W-:Y:S01]  /*173b0*/  IMAD.HI.U32 R2, R3, R11, R2 ;  /* 0x0000000b03027227 */ /* 0x000fe200078e0002 */
[----:B------:R-:W-:-:S05]  /*173c0*/  IABS R3, R5 ;  /* 0x0000000500037213 */ /* 0x000fca0000000000 */
        /* <DEDUP_REMOVED lines=17> */
[----:B------:R-:W-:-:S04]  /*174e0*/  VIADDMNMX R6, R3, R7, R6, PT ;  /* 0x0000000703067246 */ /* 0x000fc80003800106 */
[----:B------:R-:W-:-:S04]  /*174f0*/  IABS R7, R6 ;  /* 0x0000000600077213 */ /* 0x000fc80000000000 */
[----:B------:R-:W0:Y:S08]  /*17500*/  I2F.RP R9, R7 ;  /* 0x0000000700097306 */ /* 0x000e300000209400 */
[----:B0-----:R-:W0:Y:S02]  /*17510*/  MUFU.RCP R9, R9 ;  /* 0x0000000900097308 */ /* 0x001e240000001000 */
[----:B0-----:R-:W-:-:S06]  /*17520*/  VIADD R3, R9, 0xffffffe ;  /* 0x0ffffffe09037836 */ /* 0x001fcc0000000000 */
[----:B------:R-:W0:Y:S02]  /*17530*/  F2I.FTZ.U32.TRUNC.NTZ R3, R3 ;  /* 0x0000000300037305 */ /* 0x000e24000021f000 */
[----:B0-----:R-:W-:-:S04]  /*17540*/  IMAD.MOV R0, RZ, RZ, -R3 ;  /* 0x000000ffff007224 */ /* 0x001fc800078e0a03 */
[----:B------:R-:W-:Y:S01]  /*17550*/  IMAD R5, R0, R7, RZ ;  /* 0x0000000700057224 */ /* 0x000fe200078e02ff */
[----:B------:R-:W-:-:S03]  /*17560*/  IABS R0, R6 ;  /* 0x0000000600007213 */ /* 0x000fc60000000000 */
[----:B------:R-:W-:Y:S01]  /*17570*/  IMAD.HI.U32 R2, R3, R5, R2 ;  /* 0x0000000503027227 */ /* 0x000fe200078e0002 */
[----:B------:R-:W-:-:S03]  /*17580*/  IABS R5, R11 ;  /* 0x0000000b00057213 */ /* 0x000fc60000000000 */
[----:B------:R-:W-:Y:S02]  /*17590*/  IMAD.MOV R0, RZ, RZ, -R0 ;  /* 0x000000ffff007224 */ /* 0x000fe400078e0a00 */
[----:B------:R-:W-:-:S04]  /*175a0*/  IMAD.HI.U32 R2, R2, R5, RZ ;  /* 0x0000000502027227 */ /* 0x000fc800078e00ff */
[----:B------:R-:W-:Y:S02]  /*175b0*/  IMAD R0, R2, R0, R5 ;  /* 0x0000000002007224 */ /* 0x000fe400078e0205 */
[----:B------:R-:W-:-:S03]  /*175c0*/  IMAD.IADD R3, R11, 0x1, R8 ;  /* 0x000000010b037824 */ /* 0x000fc600078e0208 */
        /* <DEDUP_REMOVED lines=15> */
.L_x_8028:
[----:B------:R-:W-:Y:S01]  /*176c0*/  UMOV UR4, URZ ;  /* 0x0000003f00047c82 */ /* 0x000fe20008000000 */
[----:B------:R-:W-:Y:S01]  /*176d0*/  UMOV UR5, URZ ;  /* 0x0000003f00057c82 */ /* 0x000fe20008000000 */
[----:B------:R-:W-:Y:S01]  /*176e0*/  ULDC UR6, c[0x0][0xc3c] ;  /* 0x00030f0000067ab9 */ /* 0x000fe20000000800 */
[----:B------:R-:W-:Y:S02]  /*176f0*/  IMAD.MOV.U32 R16, RZ, RZ, R5 ;  /* 0x000000ffff107224 */ /* 0x000fe400078e0005 */
[----:B------:R-:W-:Y:S02]  /*17700*/  IMAD.U32 R17, RZ, RZ, UR4 ;  /* 0x00000004ff117e24 */ /* 0x000fe4000f8e00ff */
[----:B------:R-:W-:Y:S02]  /*17710*/  IMAD.U32 R18, RZ, RZ, UR5 ;  /* 0x00000005ff127e24 */ /* 0x000fe4000f8e00ff */
[----:B------:R-:W-:-:S07]  /*17720*/  IMAD.U32 R19, RZ, RZ, UR6 ;  /* 0x00000006ff137e24 */ /* 0x000fce000f8e00ff */
.L_x_8036:
        /* <DEDUP_REMOVED lines=10> */
.L_x_8025:
[----:B------:R-:W-:Y:S02]  /*177d0*/  ULDC UR4, c[0x0][0xc3c] ;  /* 0x00030f0000047ab9 */ /* 0x000fe40000000800 */
[----:B----4-:R-:W-:-:S13]  /*177e0*/  ISETP.GE.AND P0, PT, R19, UR4, PT ;  /* 0x0000000413007c0c */ /* 0x010fda000bf06270 */
[----:B------:R-:W-:Y:S05]  /*177f0*/  @!P0 BRA `(.L_x_8037) ;  /* 0xffffffb4000c8947 */ /* 0x000fea000383ffff */
[----:B------:R-:W-:Y:S05]  /*17800*/  BSYNC B8 ;  /* 0x0000000000087941 */ /* 0x000fea0003800000 */
.L_x_7966:
[----:B-1----:R-:W4:Y:S01]  /*17810*/  LDL.LU R0, [R1+0x18] ;  /* 0x0000180001007983 */ /* 0x002f220000300800 */
[----:B------:R-:W-:Y:S01]  /*17820*/  BSSY B0, `(.L_x_8038) ;  /* 0x000000b000007945 */ /* 0x000fe20003800000 */
[----:B------:R-:W1:Y:S01]  /*17830*/  S2R R5, SR_CgaCtaId ;  /* 0x0000000000057919 */ /* 0x000e620000008800 */
[----:B----4-:R-:W-:-:S05]  /*17840*/  VIADD R0, R0, 0x1 ;  /* 0x0000000100007836 */ /* 0x010fca0000000000 */
        /* <DEDUP_REMOVED lines=8> */
.L_x_8173:
[----:B------:R-:W-:Y:S05]  /*178d0*/  BSYNC B0 ;  /* 0x0000000000007941 */ /* 0x000fea0003800000 */
.L_x_8038:
[----:B------:R-:W-:-:S03]  /*178e0*/  UMOV UR4, 0xffffffff ;  /* 0xffffffff00047882 */ /* 0x000fc60000000000 */
[----:B------:R-:W-:Y:S05]  /*178f0*/  BRA.DIV UR4, `(.L_x_8040) ;  /* 0x0000004604147947 */ /* 0x000fea000b800000 */
[----:B-1----:R-:W1:Y:S02]  /*17900*/  S2R R0, SR_TID.X ;  /* 0x0000000000007919 */ /* 0x002e640000002100 */
[----:B-1----:R-:W-:-:S04]  /*17910*/  SHF.R.U32.HI R0, RZ, 0x5, R0 ;  /* 0x00000005ff007819 */ /* 0x002fc80000011600 */
[----:B------:R-:W-:-:S05]  /*17920*/  LOP3.LUT R0, R0, 0x3, RZ, 0xc0, !PT ;  /* 0x0000000300007812 */ /* 0x000fca00078ec0ff */
[----:B------:R1:W4:Y:S02]  /*17930*/  SHFL.IDX PT, R14, R0, RZ, 0x1f ;  /* 0x00001fff000e7589 */ /* 0x00032400000e0000 */
.L_x_8176:
[----:B----4-:R-:W-:Y:S01]  /*17940*/  ISETP.NE.AND P0, PT, R14, RZ, PT ;  /* 0x000000ff0e00720c */ /* 0x010fe20003f05270 */
[----:B------:R-:W-:-:S12]  /*17950*/  BSSY B0, `(.L_x_8041) ;  /* 0x0000024000007945 */ /* 0x000fd80003800000 */
[----:B------:R-:W-:Y:S05]  /*17960*/  @P0 BRA `(.L_x_8042) ;  /* 0x0000000000880947 */ /* 0x000fea0003800000 */
[----:B------:R-:W-:-:S03]  /*17970*/  UMOV UR4, 0xffffffff ;  /* 0xffffffff00047882 */ /* 0x000fc60000000000 */
[----:B------:R-:W-:Y:S05]  /*17980*/  BRA.DIV UR4, `(.L_x_8043) ;  /* 0x0000004604247947 */ /* 0x000fea000b800000 */
[----:B------:R-:W-:-:S13]  /*17990*/  ELECT P6, URZ, PT ;  /* 0x00000000003f782f */ /* 0x000fda00038c0000 */
.L_x_8179:
[----:B------:R-:W-:Y:S05]  /*179a0*/  @!P6 BRA `(.L_x_8042) ;  /* 0x000000000078e947 */ /* 0x000fea0003800000 */
[----:B------:R-:W-:-:S06]  /*179b0*/  ULOP3.LUT UR4, UR43, 0x2, URZ, 0xfc, !UPT ;  /* 0x000000022b047892 */ /* 0x000fcc000f8efc3f */
[----:B-1----:R-:W-:-:S05]  /*179c0*/  IMAD.U32 R0, RZ, RZ, UR4 ;  /* 0x00000004ff007e24 */ /* 0x002fca000f8e00ff */
[----:B------:R-:W-:-:S13]  /*179d0*/  ISETP.NE.AND P0, PT, R0, 0x3, PT ;  /* 0x000000030000780c */ /* 0x000fda0003f05270 */
[----:B------:R-:W-:Y:S05]  /*179e0*/  @!P0 BRA `(.L_x_8044) ;  /* 0x0000000000048947 */ /* 0x000fea0003800000 */
[----:B------:R-:W-:Y:S01]  /*179f0*/  BPT.TRAP 0x1 ;  /* 0x000000040000795c */ /* 0x000fe20000300000 */
.L_x_8044:
[----:B------:R-:W-:Y:S01]  /*17a00*/  IMAD R5, R24, 0x8, R7 ;  /* 0x0000000818057824 */ /* 0x000fe200078e0207 */
[----:B------:R-:W-:Y:S01]  /*17a10*/  SHF.L.U32 R0, R28, 0x1f, RZ ;  /* 0x0000001f1c007819 */ /* 0x000fe200000006ff */
[----:B------:R-:W-:-:S03]  /*17a20*/  VIADD R24, R24, 0x1 ;  /* 0x0000000118187836 */ /* 0x000fc60000000000 */
[----:B------:R-:W1:Y:S02]  /*17a30*/  SYNCS.PHASECHK.TRANS64.TRYWAIT P1, [R5+URZ+0x28840], R0 ;  /* 0x02884000050075a7 */ /* 0x000e64000802017f */
[----:B------:R-:W-:-:S04]  /*17a40*/  ISETP.NE.AND P2, PT, R24, 0x2, PT ;  /* 0x000000021800780c */ /* 0x000fc80003f45270 */
[----:B------:R-:W-:Y:S01]  /*17a50*/  SEL R3, RZ, 0x1, P2 ;  /* 0x00000001ff037807 */ /* 0x000fe20001000000 */
[----:B-1----:R-:W-:Y:S08]  /*17a60*/  @!P1 BRA `(.L_x_8045) ;  /* 0x00000044000c9947 */ /* 0x002ff00003800000 */
.L_x_8180:
[----:B------:R-:W-:Y:S02]  /*17a70*/  SEL R24, R24, RZ, P2 ;  /* 0x000000ff18187207 */ /* 0x000fe40001000000 */
[----:B------:R-:W-:Y:S01]  /*17a80*/  LOP3.LUT R2, R28, R3, RZ, 0x3c, !PT ;  /* 0x000000031c027212 */ /* 0x000fe200078e3cff */
[----:B------:R-:W-:Y:S06]  /*17a90*/  @!P0 BRA `(.L_x_8046) ;  /* 0x0000000000048947 */ /* 0x000fec0003800000 */
[----:B------:R-:W-:Y:S01]  /*17aa0*/  BPT.TRAP 0x1 ;  /* 0x000000040000795c */ /* 0x000fe20000300000 */
.L_x_8046:
[----:B------:R-:W-:Y:S01]  /*17ab0*/  IMAD R3, R24, 0x8, R7 ;  /* 0x0000000818037824 */ /* 0x000fe200078e0207 */
[----:B------:R-:W-:-:S04]  /*17ac0*/  SHF.L.U32 R2, R2, 0x1f, RZ ;  /* 0x0000001f02027819 */ /* 0x000fc800000006ff */
[----:B------:R-:W4:Y:S02]  /*17ad0*/  SYNCS.PHASECHK.TRANS64.TRYWAIT P1, [R3+URZ+0x28840], R2 ;  /* 0x02884002030075a7 */ /* 0x000f24000802017f */
[----:B----4-:R-:W-:Y:S05]  /*17ae0*/  @!P1 BRA `(.L_x_8047) ;  /* 0x0000004400009947 */ /* 0x010fea0003800000 */
.L_x_8181:
[----:B------:R-:W-:Y:S05]  /*17af0*/  @!P0 BRA `(.L_x_8048) ;  /* 0x0000000000048947 */ /* 0x000fea0003800000 */
[----:B------:R-:W-:Y:S01]  /*17b00*/  BPT.TRAP 0x1 ;  /* 0x000000040000795c */ /* 0x000fe20000300000 */
.L_x_8048:
[----:B------:R-:W5:Y:S02]  /*17b10*/  SYNCS.PHASECHK.TRANS64.TRYWAIT P1, [R5+URZ+0x28860], R0 ;  /* 0x02886000050075a7 */ /* 0x000f64000802017f */
[----:B-----5:R-:W-:Y:S05]  /*17b20*/  @!P1 BRA `(.L_x_8049) ;  /* 0x0000004400049947 */ /* 0x020fea0003800000 */
.L_x_8182:
[----:B------:R-:W-:Y:S05]  /*17b30*/  @!P0 BRA `(.L_x_8050) ;  /* 0x0000000000048947 */ /* 0x000fea0003800000 */
[----:B------:R-:W-:Y:S01]  /*17b40*/  BPT.TRAP 0x1 ;  /* 0x000000040000795c */ /* 0x000fe20000300000 */
.L_x_8050:
[----:B------:R0:W0:Y:S02]  /*17b50*/  SYNCS.PHASECHK.TRANS64.TRYWAIT P0, [R3+URZ+0x28860], R2 ;  /* 0x02886002030075a7 */ /* 0x000024000800017f */
[----:B0-----:R-:W-:Y:S05]  /*17b60*/  @!P0 NANOSLEEP.SYNCS 0x989680 ;  /* 0x009896800000895d */ /* 0x001fea0003900000 */
[----:B------:R-:W0:Y:S02]  /*17b70*/  @!P0 SYNCS.PHASECHK.TRANS64 P0, [R3+URZ+0x28860], R2 ;  /* 0x02886002030085a7 */ /* 0x000e24000800007f */
[----:B0-----:R-:W-:Y:S05]  /*17b80*/  @!P0 BRA `(.L_x_8050) ;  /* 0xfffffffc00f08947 */ /* 0x001fea000383ffff */
.L_x_8042:
[----:B------:R-:W-:Y:S05]  /*17b90*/  BSYNC B0 ;  /* 0x0000000000007941 */ /* 0x000fea0003800000 */
.L_x_8041:
[----:B------:R-:W-:Y:S05]  /*17ba0*/  EXIT ;  /* 0x000000000000794d */ /* 0x000fea0003800000 */
.L_x_7860:
[----:B0-----:R-:W-:-:S04]  /*17bb0*/  IMAD.U32 R3, RZ, RZ, UR41 ;  /* 0x00000029ff037e24 */ /* 0x001fc8000f8e00ff */
[----:B------:R0:W1:Y:S03]  /*17bc0*/  SYNCS.PHASECHK.TRANS64.TRYWAIT P1, [R3+URZ+0x28800], R0 ;  /* 0x02880000030075a7 */ /* 0x000066000802017f */
[----:B-1----:R-:W-:Y:S05]  /*17bd0*/  @!P1 NANOSLEEP.SYNCS 0x989680 ;  /* 0x009896800000995d */ /* 0x002fea0003900000 */
[----:B------:R-:W1:Y:S02]  /*17be0*/  @!P1 SYNCS.PHASECHK.TRANS64 P1, [R3+URZ+0x28800], R0 ;  /* 0x02880000030095a7 */ /* 0x000e64000802007f */
[----:B-1----:R-:W-:Y:S05]  /*17bf0*/  @!P1 BRA `(.L_x_7860) ;  /* 0xfffffffc00ec9947 */ /* 0x002fea000383ffff */
[----:B------:R-:W-:Y:S05]  /*17c00*/  BRA `(.L_x_8051) ;  /* 0xfffffe9c00d47947 */ /* 0x000fea000383ffff */
.L_x_7864:
[----:B-1----:R1:W2:Y:S02]  /*17c10*/  SYNCS.PHASECHK.TRANS64.TRYWAIT P1, [R9+URZ+0x28830], R0 ;  /* 0x02883000090075a7 */ /* 0x0022a4000802017f */
[----:B--2---:R-:W-:Y:S05]  /*17c20*/  @!P1 NANOSLEEP.SYNCS 0x989680 ;  /* 0x009896800000995d */ /* 0x004fea0003900000 */
[----:B------:R-:W2:Y:S02]  /*17c30*/  @!P1 SYNCS.PHASECHK.TRANS64 P1, [R9+URZ+0x28830], R0 ;  /* 0x02883000090095a7 */ /* 0x000ea4000802007f */
[----:B--2---:R-:W-:Y:S05]  /*17c40*/  @!P1 BRA `(.L_x_7864) ;  /* 0xfffffffc00f09947 */ /* 0x004fea000383ffff */
[----:B------:R-:W-:Y:S05]  /*17c50*/  BRA `(.L_x_7863) ;  /* 0xfffffe9c00f07947 */ /* 0x000fea000383ffff */
.L_x_7881:
[----:B-1----:R-:W-:-:S04]  /*17c60*/  IMAD.U32 R4, RZ, RZ, UR6 ;  /* 0x00000006ff047e24 */ /* 0x002fc8000f8e00ff */
[----:B------:R1:W2:Y:S03]  /*17c70*/  SYNCS.PHASECHK.TRANS64.TRYWAIT P1, [R4+URZ+0x28830], R3 ;  /* 0x02883003040075a7 */ /* 0x0002a6000802017f */
[----:B--2---:R-:W-:Y:S05]  /*17c80*/  @!P1 NANOSLEEP.SYNCS 0x989680 ;  /* 0x009896800000995d */ /* 0x004fea0003900000 */
[----:B------:R-:W2:Y:S02]  /*17c90*/  @!P1 SYNCS.PHASECHK.TRANS64 P1, [R4+URZ+0x28830], R3 ;  /* 0x02883003040095a7 */ /* 0x000ea4000802007f */
[----:B--2---:R-:W-:Y:S05]  /*17ca0*/  @!P1 BRA `(.L_x_7881) ;  /* 0xfffffffc00ec9947 */ /* 0x004fea000383ffff */
[----:B------:R-:W-:Y:S05]  /*17cb0*/  BRA `(.L_x_7878) ;  /* 0xfffffed800c87947 */ /* 0x000fea000383ffff */
.L_x_7885:
[----:B-1----:R-:W-:-:S04]  /*17cc0*/  IMAD.U32 R4, RZ, RZ, UR6 ;  /* 0x00000006ff047e24 */ /* 0x002fc8000f8e00ff */
[----:B------:R1:W2:Y:S03]  /*17cd0*/  SYNCS.PHASECHK.TRANS64.TRYWAIT P1, [R4+URZ+0x28850], R3 ;  /* 0x02885003040075a7 */ /* 0x0002a6000802017f */
[----:B--2---:R-:W-:Y:S05]  /*17ce0*/  @!P1 NANOSLEEP.SYNCS 0x989680 ;  /* 0x009896800000995d */ /* 0x004fea0003900000 */
[----:B------:R-:W2:Y:S02]  /*17cf0*/  @!P1 SYNCS.PHASECHK.TRANS64 P1, [R4+URZ+0x28850], R3 ;  /* 0x02885003040095a7 */ /* 0x000ea4000802007f */
[----:B--2---:R-:W-:Y:S05]  /*17d00*/  @!P1 BRA `(.L_x_7885) ;  /* 0xfffffffc00ec9947 */ /* 0x004fea000383ffff */
[----:B------:R-:W-:Y:S05]  /*17d10*/  BRA `(.L_x_7882) ;  /* 0xfffffedc00947947 */ /* 0x000fea000383ffff */
.L_x_7904:
[----:B-1----:R-:W-:-:S04]  /*17d20*/  IMAD.U32 R4, RZ, RZ, UR6 ;  /* 0x00000006ff047e24 */ /* 0x002fc8000f8e00ff */
[----:B------:R1:W2:Y:S03]  /*17d30*/  SYNCS.PHASECHK.TRANS64.TRYWAIT P1, [R4+URZ+0x28830], R3 ;  /* 0x02883003040075a7 */ /* 0x0002a6000802017f */
[----:B--2---:R-:W-:Y:S05]  /*17d40*/  @!P1 NANOSLEEP.SYNCS 0x989680 ;  /* 0x009896800000995d */ /* 0x004fea0003900000 */
[----:B------:R-:W2:Y:S02]  /*17d50*/  @!P1 SYNCS.PHASECHK.TRANS64 P1, [R4+URZ+0x28830], R3 ;  /* 0x02883003040095a7 */ /* 0x000ea4000802007f */
[----:B--2---:R-:W-:Y:S05]  /*17d60*/  @!P1 BRA `(.L_x_7904) ;  /* 0xfffffffc00ec9947 */ /* 0x004fea000383ffff */
[----:B------:R-:W-:Y:S05]  /*17d70*/  BRA `(.L_x_7901) ;  /* 0xffffff1400907947 */ /* 0x000fea000383ffff */
.L_x_7908:
[----:B-1----:R-:W-:-:S04]  /*17d80*/  IMAD.U32 R4, RZ, RZ, UR6 ;  /* 0x00000006ff047e24 */ /* 0x002fc8000f8e00ff */
[----:B------:R1:W2:Y:S03]  /*17d90*/  SYNCS.PHASECHK.TRANS64.TRYWAIT P1, [R4+URZ+0x28850], R3 ;  /* 0x02885003040075a7 */ /* 0x0002a6000802017f */
[----:B--2---:R-:W-:Y:S05]  /*17da0*/  @!P1 NANOSLEEP.SYNCS 0x989680 ;  /* 0x009896800000995d */ /* 0x004fea0003900000 */
[----:B------:R-:W2:Y:S02]  /*17db0*/  @!P1 SYNCS.PHASECHK.TRANS64 P1, [R4+URZ+0x28850], R3 ;  /* 0x02885003040095a7 */ /* 0x000ea4000802007f */
[----:B--2---:R-:W-:Y:S05]  /*17dc0*/  @!P1 BRA `(.L_x_7908) ;  /* 0xfffffffc00ec9947 */ /* 0x004fea000383ffff */
[----:B------:R-:W-:Y:S05]  /*17dd0*/  BRA `(.L_x_7905) ;  /* 0xffffff18005c7947 */ /* 0x000fea000383ffff */
.L_x_7916:
[----:B-1----:R-:W-:-:S04]  /*17de0*/  IMAD.U32 R4, RZ, RZ, UR6 ;  /* 0x00000006ff047e24 */ /* 0x002fc8000f8e00ff */
[----:B------:R1:W2:Y:S03]  /*17df0*/  SYNCS.PHASECHK.TRANS64.TRYWAIT P1, [R4+URZ+0x28830], R3 ;  /* 0x02883003040075a7 */ /* 0x0002a6000802017f */
[----:B--2---:R-:W-:Y:S05]  /*17e00*/  @!P1 NANOSLEEP.SYNCS 0x989680 ;  /* 0x009896800000995d */ /* 0x004fea0003900000 */
[----:B------:R-:W2:Y:S02]  /*17e10*/  @!P1 SYNCS.PHASECHK.TRANS64 P1, [R4+URZ+0x28830], R3 ;  /* 0x02883003040095a7 */ /* 0x000ea4000802007f */
[----:B--2---:R-:W-:Y:S05]  /*17e20*/  @!P1 BRA `(.L_x_7916) ;  /* 0xfffffffc00ec9947 */ /* 0x004fea000383ffff */
[----:B------:R-:W-:Y:S05]  /*17e30*/  BRA `(.L_x_7913) ;  /* 0xffffff3c00847947 */ /* 0x000fea000383ffff */
.L_x_7920:
[----:B-1----:R-:W-:-:S04]  /*17e40*/  IMAD.U32 R4, RZ, RZ, UR6 ;  /* 0x00000006ff047e24 */ /* 0x002fc8000f8e00ff */
[----:B------:R1:W2:Y:S03]  /*17e50*/  SYNCS.PHASECHK.TRANS64.TRYWAIT P1, [R4+URZ+0x28850], R3 ;  /* 0x02885003040075a7 */ /* 0x0002a6000802017f */
[----:B--2---:R-:W-:Y:S05]  /*17e60*/  @!P1 NANOSLEEP.SYNCS 0x989680 ;  /* 0x009896800000995d */ /* 0x004fea0003900000 */
[----:B------:R-:W2:Y:S02]  /*17e70*/  @!P1 SYNCS.PHASECHK.TRANS64 P1, [R4+URZ+0x28850], R3 ;  /* 0x02885003040095a7 */ /* 0x000ea4000802007f */
[----:B--2---:R-:W-:Y:S05]  /*17e80*/  @!P1 BRA `(.L_x_7920) ;  /* 0xfffffffc00ec9947 */ /* 0x004fea000383ffff */
[----:B------:R-:W-:Y:S05]  /*17e90*/  BRA `(.L_x_7917) ;  /* 0xffffff4000447947 */ /* 0x000fea000383ffff */
.L_x_7935:
[----:B-1----:R-:W-:-:S04]  /*17ea0*/  IMAD.U32 R6, RZ, RZ, UR5 ;  /* 0x00000005ff067e24 */ /* 0x002fc8000f8e00ff */
[----:B------:R1:W2:Y:S03]  /*17eb0*/  SYNCS.PHASECHK.TRANS64.TRYWAIT P1, [R6+URZ+0x28850], R5 ;  /* 0x02885005060075a7 */ /* 0x0002a6000802017f */
[----:B--2---:R-:W-:Y:S05]  /*17ec0*/  @!P1 NANOSLEEP.SYNCS 0x989680 ;  /* 0x009896800000995d */ /* 0x004fea0003900000 */
[----:B------:R-:W2:Y:S02]  /*17ed0*/  @!P1 SYNCS.PHASECHK.TRANS64 P1, [R6+URZ+0x28850], R5 ;  /* 0x02885005060095a7 */ /* 0x000ea4000802007f */
[----:B--2---:R-:W-:Y:S05]  /*17ee0*/  @!P1 BRA `(.L_x_7935) ;  /* 0xfffffffc00ec9947 */ /* 0x004fea000383ffff */
[----:B------:R-:W-:Y:S05]  /*17ef0*/  BRA `(.L_x_7934) ;  /* 0xffffff74006c7947 */ /* 0x000fea000383ffff */
.L_x_7986:
        /* <DEDUP_REMOVED lines=11> */
.L_x_8053:
[----:B------:R-:W-:Y:S05]  /*17fb0*/  BSYNC B0 ;  /* 0x0000000000007941 */ /* 0x000fea0003800000 */
.L_x_8052:
[----:B------:R-:W-:Y:S05]  /*17fc0*/  BRA `(.L_x_8054) ;  /* 0xffffffbc00347947 */ /* 0x000fea000383ffff */
.L_x_7989:
[----:B0-----:R0:W1:Y:S02]  /*17fd0*/  SYNCS.PHASECHK.TRANS64.TRYWAIT P0, [R7+URZ+0x28840], R2 ;  /* 0x02884002070075a7 */ /* 0x001064000800017f */
[----:B-1----:R-:W-:Y:S05]  /*17fe0*/  @!P0 NANOSLEEP.SYNCS 0x989680 ;  /* 0x009896800000895d */ /* 0x002fea0003900000 */
[----:B------:R-:W1:Y:S02]  /*17ff0*/  @!P0 SYNCS.PHASECHK.TRANS64 P0, [R7+URZ+0x28840], R2 ;  /* 0x02884002070085a7 */ /* 0x000e64000800007f */
[----:B-1----:R-:W-:Y:S05]  /*18000*/  @!P0 BRA `(.L_x_7989) ;  /* 0xfffffffc00f08947 */ /* 0x002fea000383ffff */
[----:B------:R-:W-:Y:S05]  /*18010*/  BRA `(.L_x_8055) ;  /* 0xffffffbc00907947 */ /* 0x000fea000383ffff */
.L_x_7990:
        /* <DEDUP_REMOVED lines=8> */
.L_x_8057:
[----:B------:R-:W-:Y:S05]  /*180a0*/  BSYNC B0 ;  /* 0x0000000000007941 */ /* 0x000fea0003800000 */
.L_x_8056:
        /* <DEDUP_REMOVED lines=9> */
.L_x_8058:
[----:B------:R-:W-:Y:S02]  /*18140*/  IMAD.MOV.U32 R13, RZ, RZ, R0 ;  /* 0x000000ffff0d7224 */ /* 0x000fe400078e0000 */
[----:B------:R-:W-:Y:S02]  /*18150*/  IMAD.MOV.U32 R12, RZ, RZ, 0x1 ;  /* 0x00000001ff0c7424 */ /* 0x000fe400078e00ff */
[----:B------:R-:W-:-:S07]  /*18160*/  IMAD.MOV.U32 R3, RZ, RZ, R14 ;  /* 0x000000ffff037224 */ /* 0x000fce00078e000e */
[----:B------:R-:W-:Y:S05]  /*18170*/  WARPSYNC.COLLECTIVE R15, `(.L_x_8059) ;  /* 0x000000000f087348 */ /* 0x000fea0003c00000 */
[----:B------:R0:W1:Y:S02]  /*18180*/  SHFL.IDX P6, R14, R13, R12, R11 ;  /* 0x0000000c0d0e7389 */ /* 0x00006400000c000b */
[----:B01----:R-:W-:Y:S01]  /*18190*/  ENDCOLLECTIVE ;  /* 0x000000000000791b */ /* 0x003fe20003800000 */
.L_x_8059:
        /* <DEDUP_REMOVED lines=16> */
.L_x_8060:
[----:B------:R-:W-:Y:S02]  /*182a0*/  @P1 IMAD R8, R5, 0x2, R22 ;  /* 0x0000000205081824 */ /* 0x000fe400078e0216 */
[----:B------:R-:W-:Y:S02]  /*182b0*/  IMAD.MOV.U32 R13, RZ, RZ, R0 ;  /* 0x000000ffff0d7224 */ /* 0x000fe400078e0000 */
[----:B------:R-:W-:Y:S02]  /*182c0*/  IMAD.MOV.U32 R12, RZ, RZ, 0x2 ;  /* 0x00000002ff0c7424 */ /* 0x000fe400078e00ff */
[----:B------:R-:W-:-:S07]  /*182d0*/  IMAD.MOV.U32 R3, RZ, RZ, R14 ;  /* 0x000000ffff037224 */ /* 0x000fce00078e000e */
[----:B------:R-:W-:Y:S05]  /*182e0*/  WARPSYNC.COLLECTIVE R15, `(.L_x_8061) ;  /* 0x000000000f087348 */ /* 0x000fea0003c00000 */
[----:B------:R0:W1:Y:S02]  /*182f0*/  SHFL.IDX P6, R14, R13, R12, R11 ;  /* 0x0000000c0d0e7389 */ /* 0x00006400000c000b */
[----:B01----:R-:W-:Y:S01]  /*18300*/  ENDCOLLECTIVE ;  /* 0x000000000000791b */ /* 0x003fe20003800000 */
.L_x_8061:
        /* <DEDUP_REMOVED lines=16> */
.L_x_8062:
[----:B------:R-:W-:Y:S02]  /*18410*/  @P1 IMAD R8, R5, 0x2, R22 ;  /* 0x0000000205081824 */ /* 0x000fe400078e0216 */
[----:B------:R-:W-:Y:S02]  /*18420*/  IMAD.MOV.U32 R13, RZ, RZ, R0 ;  /* 0x000000ffff0d7224 */ /* 0x000fe400078e0000 */
[----:B------:R-:W-:Y:S02]  /*18430*/  IMAD.MOV.U32 R12, RZ, RZ, 0x3 ;  /* 0x00000003ff0c7424 */ /* 0x000fe400078e00ff */
[----:B------:R-:W-:-:S07]  /*18440*/  IMAD.MOV.U32 R3, RZ, RZ, R14 ;  /* 0x000000ffff037224 */ /* 0x000fce00078e000e */
[----:B------:R-:W-:Y:S05]  /*18450*/  WARPSYNC.COLLECTIVE R15, `(.L_x_8063) ;  /* 0x000000000f087348 */ /* 0x000fea0003c00000 */
[----:B------:R0:W1:Y:S02]  /*18460*/  SHFL.IDX P6, R14, R13, R12, R11 ;  /* 0x0000000c0d0e7389 */ /* 0x00006400000c000b */
[----:B01----:R-:W-:Y:S01]  /*18470*/  ENDCOLLECTIVE ;  /* 0x000000000000791b */ /* 0x003fe20003800000 */
.L_x_8063:
        /* <DEDUP_REMOVED lines=16> */
.L_x_8064:
[----:B------:R-:W-:Y:S02]  /*18580*/  @P1 IMAD R8, R5, 0x2, R22 ;  /* 0x0000000205081824 */ /* 0x000fe400078e0216 */
[----:B------:R-:W-:Y:S02]  /*18590*/  IMAD.MOV.U32 R13, RZ, RZ, R0 ;  /* 0x000000ffff0d7224 */ /* 0x000fe400078e0000 */
[----:B------:R-:W-:Y:S02]  /*185a0*/  IMAD.MOV.U32 R12, RZ, RZ, 0x4 ;  /* 0x00000004ff0c7424 */ /* 0x000fe400078e00ff */
[----:B------:R-:W-:-:S07]  /*185b0*/  IMAD.MOV.U32 R3, RZ, RZ, R14 ;  /* 0x000000ffff037224 */ /* 0x000fce00078e000e */
[----:B------:R-:W-:Y:S05]  /*185c0*/  WARPSYNC.COLLECTIVE R15, `(.L_x_8065) ;  /* 0x000000000f087348 */ /* 0x000fea0003c00000 */
[----:B------:R0:W1:Y:S02]  /*185d0*/  SHFL.IDX P6, R14, R13, R12, R11 ;  /* 0x0000000c0d0e7389 */ /* 0x00006400000c000b */
[----:B01----:R-:W-:Y:S01]  /*185e0*/  ENDCOLLECTIVE ;  /* 0x000000000000791b */ /* 0x003fe20003800000 */
.L_x_8065:
        /* <DEDUP_REMOVED lines=16> */
.L_x_8066:
[----:B------:R-:W-:Y:S02]  /*186f0*/  @P1 IMAD R8, R5, 0x2, R22 ;  /* 0x0000000205081824 */ /* 0x000fe400078e0216 */
[----:B------:R-:W-:Y:S02]  /*18700*/  IMAD.MOV.U32 R13, RZ, RZ, R0 ;  /* 0x000000ffff0d7224 */ /* 0x000fe400078e0000 */
[----:B------:R-:W-:Y:S02]  /*18710*/  IMAD.MOV.U32 R12, RZ, RZ, 0x5 ;  /* 0x00000005ff0c7424 */ /* 0x000fe400078e00ff */
[----:B------:R-:W-:-:S07]  /*18720*/  IMAD.MOV.U32 R3, RZ, RZ, R14 ;  /* 0x000000ffff037224 */ /* 0x000fce00078e000e */
[----:B------:R-:W-:Y:S05]  /*18730*/  WARPSYNC.COLLECTIVE R15, `(.L_x_8067) ;  /* 0x000000000f087348 */ /* 0x000fea0003c00000 */
[----:B------:R0:W1:Y:S02]  /*18740*/  SHFL.IDX P6, R14, R13, R12, R11 ;  /* 0x0000000c0d0e7389 */ /* 0x00006400000c000b */
[----:B01----:R-:W-:Y:S01]  /*18750*/  ENDCOLLECTIVE ;  /* 0x000000000000791b */ /* 0x003fe20003800000 */
.L_x_8067:
        /* <DEDUP_REMOVED lines=16> */
.L_x_8068:
[----:B------:R-:W-:Y:S02]  /*18860*/  @P1 IMAD R8, R5, 0x2, R22 ;  /* 0x0000000205081824 */ /* 0x000fe400078e0216 */
[----:B------:R-:W-:Y:S02]  /*18870*/  IMAD.MOV.U32 R13, RZ, RZ, R0 ;  /* 0x000000ffff0d7224 */ /* 0x000fe400078e0000 */
[----:B------:R-:W-:Y:S02]  /*18880*/  IMAD.MOV.U32 R12, RZ, RZ, 0x6 ;  /* 0x00000006ff0c7424 */ /* 0x000fe400078e00ff */
[----:B------:R-:W-:-:S07]  /*18890*/  IMAD.MOV.U32 R3, RZ, RZ, R14 ;  /* 0x000000ffff037224 */ /* 0x000fce00078e000e */
[----:B------:R-:W-:Y:S05]  /*188a0*/  WARPSYNC.COLLECTIVE R15, `(.L_x_8069) ;  /* 0x000000000f087348 */ /* 0x000fea0003c00000 */
[----:B------:R0:W1:Y:S02]  /*188b0*/  SHFL.IDX P6, R14, R13, R12, R11 ;  /* 0x0000000c0d0e7389 */ /* 0x00006400000c000b */
[----:B01----:R-:W-:Y:S01]  /*188c0*/  ENDCOLLECTIVE ;  /* 0x000000000000791b */ /* 0x003fe20003800000 */
.L_x_8069:
        /* <DEDUP_REMOVED lines=16> */
.L_x_8070:
[----:B------:R-:W-:Y:S02]  /*189d0*/  @P1 IMAD R8, R5, 0x2, R22 ;  /* 0x0000000205081824 */ /* 0x000fe400078e0216 */
[----:B------:R-:W-:Y:S02]  /*189e0*/  IMAD.MOV.U32 R13, RZ, RZ, R0 ;  /* 0x000000ffff0d7224 */ /* 0x000fe400078e0000 */
[----:B------:R-:W-:Y:S02]  /*189f0*/  IMAD.MOV.U32 R12, RZ, RZ, 0x7 ;  /* 0x00000007ff0c7424 */ /* 0x000fe400078e00ff */
[----:B------:R-:W-:-:S07]  /*18a00*/  IMAD.MOV.U32 R3, RZ, RZ, R14 ;  /* 0x000000ffff037224 */ /* 0x000fce00078e000e */
[----:B------:R-:W-:Y:S05]  /*18a10*/  WARPSYNC.COLLECTIVE R15, `(.L_x_8071) ;  /* 0x000000000f087348 */ /* 0x000fea0003c00000 */
[----:B------:R0:W1:Y:S02]  /*18a20*/  SHFL.IDX P6, R14, R13, R12, R11 ;  /* 0x0000000c0d0e7389 */ /* 0x00006400000c000b */
[----:B01----:R-:W-:Y:S01]  /*18a30*/  ENDCOLLECTIVE ;  /* 0x000000000000791b */ /* 0x003fe20003800000 */
.L_x_8071:
        /* <DEDUP_REMOVED lines=10> */
.L_x_8072:
[----:B------:R-:W-:Y:S01]  /*18ae0*/  @!PT LDS RZ, [RZ] ;  /* 0x00000000fffff984 */ /* 0x000fe20000000800 */
[----:B------:R-:W-:Y:S01]  /*18af0*/  @!PT LDS RZ, [RZ] ;  /* 0x00000000fffff984 */ /* 0x000fe20000000800 */
[----:B------:R-:W-:Y:S01]  /*18b00*/  @!PT LDS RZ, [RZ] ;  /* 0x00000000fffff984 */ /* 0x000fe20000000800 */
[----:B------:R-:W-:Y:S04]  /*18b10*/  @P1 LDGSTS.E.BYPASS.LTC128B.128 [R8+0x1b400], desc[UR54][R2.64], !P3 ;  /* 0x1b40000002081fae */ /* 0x000fe8000d901d76 */
[----:B------:R0:W-:Y:S02]  /*18b20*/  @P1 LDGSTS.E.BYPASS.LTC128B.128 [R8+0x1f400], desc[UR54][R2.64+0x80], !P2 ;  /* 0x1f40008002081fae */ /* 0x0001e4000d101d76 */
[----:B0-----:R-:W-:Y:S01]  /*18b30*/  IMAD.MOV.U32 R2, RZ, RZ, R14 ;  /* 0x000000ffff027224 */ /* 0x001fe200078e000e */
[----:B------:R-:W-:Y:S06]  /*18b40*/  BRA `(.L_x_8073) ;  /* 0xffffffb800747947 */ /* 0x000fec000383ffff */
.L_x_7995:
[----:B------:R-:W-:Y:S02]  /*18b50*/  IMAD.MOV.U32 R13, RZ, RZ, R4 ;  /* 0x000000ffff0d7224 */ /* 0x000fe400078e0004 */
[----:B------:R-:W-:Y:S02]  /*18b60*/  IMAD.MOV.U32 R12, RZ, RZ, RZ ;  /* 0x000000ffff0c7224 */ /* 0x000fe400078e00ff */
[----:B------:R-:W-:Y:S02]  /*18b70*/  IMAD.MOV.U32 R11, RZ, RZ, 0x181f ;  /* 0x0000181fff0b7424 */ /* 0x000fe400078e00ff */
[----:B------:R-:W-:Y:S02]  /*18b80*/  IMAD.MOV.U32 R15, RZ, RZ, -0x1 ;  /* 0xffffffffff0f7424 */ /* 0x000fe400078e00ff */
[----:B------:R-:W-:Y:S02]  /*18b90*/  IMAD R31, R31, R5, RZ ;  /* 0x000000051f1f7224 */ /* 0x000fe400078e02ff */
[----:B------:R-:W-:-:S07]  /*18ba0*/  IMAD.IADD R27, R9, 0x1, R27 ;  /* 0x00000001091b7824 */ /* 0x000fce00078e021b */
[----:B-----5:R-:W-:Y:S05]  /*18bb0*/  WARPSYNC.COLLECTIVE R15, `(.L_x_8074) ;  /* 0x000000000f087348 */ /* 0x020fea0003c00000 */
[----:B------:R0:W1:Y:S02]  /*18bc0*/  SHFL.IDX P6, R14, R13, R12, R11 ;  /* 0x0000000c0d0e7389 */ /* 0x00006400000c000b */
[----:B01---5:R-:W-:Y:S01]  /*18bd0*/  ENDCOLLECTIVE ;  /* 0x000000000000791b */ /* 0x023fe20003800000 */
.L_x_8074:
[C---:B------:R-:W-:Y:S01]  /*18be0*/  VIADD R6, R27.reuse, 0x10 ;  /* 0x000000101b067836 */ /* 0x040fe20000000000 */
[----:B------:R-:W-:Y:S01]  /*18bf0*/  ISETP.GE.AND P2, PT, R27, R31, PT ;  /* 0x0000001f1b00720c */ /* 0x000fe20003f46270 */
[----:B------:R-:W-:Y:S02]  /*18c00*/  IMAD.MOV.U32 R13, RZ, RZ, R0 ;  /* 0x000000ffff0d7224 */ /* 0x000fe400078e0000 */
[----:B------:R-:W-:-:S10]  /*18c10*/  IMAD.MOV.U32 R2, RZ, RZ, R14 ;  /* 0x000000ffff027224 */ /* 0x000fd400078e000e */
[----:B------:R-:W-:Y:S05]  /*18c20*/  WARPSYNC.COLLECTIVE R15, `(.L_x_8075) ;  /* 0x000000000f087348 */ /* 0x000fea0003c00000 */
[----:B------:R0:W1:Y:S02]  /*18c30*/  SHFL.IDX P6, R14, R13, R12, R11 ;  /* 0x0000000c0d0e7389 */ /* 0x00006400000c000b */
[----:B01----:R-:W-:Y:S01]  /*18c40*/  ENDCOLLECTIVE ;  /* 0x000000000000791b */ /* 0x003fe20003800000 */
.L_x_8075:
        /* <DEDUP_REMOVED lines=8> */
.L_x_8076:
[----:B------:R-:W-:Y:S01]  /*18cd0*/  @!PT LDS RZ, [RZ] ;  /* 0x00000000fffff984 */ /* 0x000fe20000000800 */
[----:B------:R-:W-:Y:S01]  /*18ce0*/  @!PT LDS RZ, [RZ] ;  /* 0x00000000fffff984 */ /* 0x000fe20000000800 */
[----:B------:R-:W-:Y:S01]  /*18cf0*/  @!PT LDS RZ, [RZ] ;  /* 0x00000000fffff984 */ /* 0x000fe20000000800 */
[----:B------:R-:W-:Y:S04]  /*18d00*/  @!P2 LDGSTS.E.BYPASS.LTC128B.128 [R8+0x10400], desc[UR54][R2.64], !P0 ;  /* 0x104000000208afae */ /* 0x000fe8000c101d76 */
[----:B------:R0:W-:Y:S01]  /*18d10*/  @!P2 LDGSTS.E.BYPASS.LTC128B.128 [R8+0x14400], desc[UR54][R2.64+0x80], !P1 ;  /* 0x144000800208afae */ /* 0x0001e2000c901d76 */
[----:B------:R-:W-:Y:S01]  /*18d20*/  ISETP.GE.AND P2, PT, R6, R31, PT ;  /* 0x0000001f0600720c */ /* 0x000fe20003f46270 */
[----:B------:R-:W-:Y:S02]  /*18d30*/  VIADD R6, R27, 0x20 ;  /* 0x000000201b067836 */ /* 0x000fe40000000000 */
[----:B------:R-:W-:Y:S02]  /*18d40*/  IMAD.MOV.U32 R13, RZ, RZ, R0 ;  /* 0x000000ffff0d7224 */ /* 0x000fe400078e0000 */
[----:B0-----:R-:W-:-:S08]  /*18d50*/  IMAD.MOV.U32 R2, RZ, RZ, R14 ;  /* 0x000000ffff027224 */ /* 0x001fd000078e000e */
[----:B------:R-:W-:Y:S05]  /*18d60*/  WARPSYNC.COLLECTIVE R15, `(.L_x_8077) ;  /* 0x000000000f087348 */ /* 0x000fea0003c00000 */
[----:B------:R0:W1:Y:S02]  /*18d70*/  SHFL.IDX P6, R14, R13, R12, R11 ;  /* 0x0000000c0d0e7389 */ /* 0x00006400000c000b */
[----:B01----:R-:W-:Y:S01]  /*18d80*/  ENDCOLLECTIVE ;  /* 0x000000000000791b */ /* 0x003fe20003800000 */
.L_x_8077:
        /* <DEDUP_REMOVED lines=8> */
.L_x_8078:
[----:B------:R-:W-:-:S05]  /*18e10*/  @!P2 IMAD.MOV.U32 R3, RZ, RZ, R5 ;  /* 0x000000ffff03a224 */ /* 0x000fca00078e0005 */
        /* <DEDUP_REMOVED lines=12> */
.L_x_8079:
        /* <DEDUP_REMOVED lines=8> */
.L_x_8080:
        /* <DEDUP_REMOVED lines=13> */
.L_x_8081:
        /* <DEDUP_REMOVED lines=8> */
.L_x_8082:
        /* <DEDUP_REMOVED lines=13> */
.L_x_8083:
        /* <DEDUP_REMOVED lines=8> */
.L_x_8084:
        /* <DEDUP_REMOVED lines=13> */
.L_x_8085:
        /* <DEDUP_REMOVED lines=8> */
.L_x_8086:
[----:B------:R-:W-:-:S05]  /*19350*/  @!P2 IMAD.MOV.U32 R3, RZ, RZ, R5 ;  /* 0x000000ffff03a224 */ /* 0x000fca00078e0005 */
        /* <DEDUP_REMOVED lines=11> */
.L_x_8087:
        /* <DEDUP_REMOVED lines=8> */
.L_x_8088:
        /* <DEDUP_REMOVED lines=11> */
.L_x_8089:
[----:B------:R-:W-:Y:S05]  /*19540*/  BRA `(.L_x_8090) ;  /* 0xffffffb800e07947 */ /* 0x000fea000383ffff */
.L_x_8000:
[----:B0-----:R0:W1:Y:S02]  /*19550*/  SYNCS.PHASECHK.TRANS64.TRYWAIT P1, [R22+URZ+0x28820], R3 ;  /* 0x02882003160075a7 */ /* 0x001064000802017f */
[----:B-1----:R-:W-:Y:S05]  /*19560*/  @!P1 NANOSLEEP.SYNCS 0x989680 ;  /* 0x009896800000995d */ /* 0x002fea0003900000 */
[----:B------:R-:W1:Y:S02]  /*19570*/  @!P1 SYNCS.PHASECHK.TRANS64 P1, [R22+URZ+0x28820], R3 ;  /* 0x02882003160095a7 */ /* 0x000e64000802007f */
[----:B-1----:R-:W-:Y:S05]  /*19580*/  @!P1 BRA `(.L_x_8000) ;  /* 0xfffffffc00f09947 */ /* 0x002fea000383ffff */
[----:B------:R-:W-:Y:S05]  /*19590*/  BRA `(.L_x_8091) ;  /* 0xffffffbc00587947 */ /* 0x000fea000383ffff */
.L_x_8005:
[----:B0-----:R0:W1:Y:S02]  /*195a0*/  SYNCS.PHASECHK.TRANS64.TRYWAIT P0, [R6+URZ+0x28840], R3 ;  /* 0x02884003060075a7 */ /* 0x001064000800017f */
[----:B-1----:R-:W-:Y:S05]  /*195b0*/  @!P0 NANOSLEEP.SYNCS 0x989680 ;  /* 0x009896800000895d */ /* 0x002fea0003900000 */
[----:B------:R-:W1:Y:S02]  /*195c0*/  @!P0 SYNCS.PHASECHK.TRANS64 P0, [R6+URZ+0x28840], R3 ;  /* 0x02884003060085a7 */ /* 0x000e64000800007f */
[----:B-1----:R-:W-:Y:S05]  /*195d0*/  @!P0 BRA `(.L_x_8005) ;  /* 0xfffffffc00f08947 */ /* 0x002fea000383ffff */
[----:B------:R-:W-:Y:S05]  /*195e0*/  BRA `(.L_x_8092) ;  /* 0xffffffc000207947 */ /* 0x000fea000383ffff */
.L_x_8006:
[----:B------:R-:W-:Y:S01]  /*195f0*/  BSSY B1, `(.L_x_8093) ;  /* 0x0000008000017945 */ /* 0x000fe20003800000 */
[----:B------:R-:W-:Y:S02]  /*19600*/  IMAD.MOV.U32 R13, RZ, RZ, R9 ;  /* 0x000000ffff0d7224 */ /* 0x000fe400078e0009 */
[----:B------:R-:W-:Y:S02]  /*19610*/  IMAD.MOV.U32 R12, RZ, RZ, RZ ;  /* 0x000000ffff0c7224 */ /* 0x000fe400078e00ff */
[----:B------:R-:W-:Y:S02]  /*19620*/  IMAD.MOV.U32 R11, RZ, RZ, 0x181f ;  /* 0x0000181fff0b7424 */ /* 0x000fe400078e00ff */
[----:B------:R-:W-:-:S07]  /*19630*/  IMAD.MOV.U32 R15, RZ, RZ, -0x1 ;  /* 0xffffffffff0f7424 */ /* 0x000fce00078e00ff */
[----:B--2---:R-:W-:Y:S05]  /*19640*/  WARPSYNC.COLLECTIVE R15, `(.L_x_8094) ;  /* 0x000000000f087348 */ /* 0x004fea0003c00000 */
[----:B--2---:R0:W1:Y:S02]  /*19650*/  SHFL.IDX P6, R14, R13, R12, R11 ;  /* 0x0000000c0d0e7389 */ /* 0x00406400000c000b */
[----:B01----:R-:W-:Y:S01]  /*19660*/  ENDCOLLECTIVE ;  /* 0x000000000000791b */ /* 0x003fe20003800000 */
.L_x_8094:
[----:B------:R-:W-:Y:S05]  /*19670*/  BSYNC B1 ;  /* 0x0000000000017941 */ /* 0x000fea0003800000 */
.L_x_8093:
        /* <DEDUP_REMOVED lines=9> */
.L_x_8095:
[----:B------:R-:W-:Y:S02]  /*19710*/  IMAD R8, R8, 0x2, R22 ;  /* 0x0000000208087824 */ /* 0x000fe400078e0216 */
[----:B------:R-:W-:Y:S02]  /*19720*/  IMAD.MOV.U32 R13, RZ, RZ, R9 ;  /* 0x000000ffff0d7224 */ /* 0x000fe400078e0009 */
[----:B------:R-:W-:Y:S02]  /*19730*/  IMAD.MOV.U32 R12, RZ, RZ, 0x1 ;  /* 0x00000001ff0c7424 */ /* 0x000fe400078e00ff */
[----:B------:R-:W-:-:S07]  /*19740*/  IMAD.MOV.U32 R2, RZ, RZ, R14 ;  /* 0x000000ffff027224 */ /* 0x000fce00078e000e */
[----:B------:R-:W-:Y:S05]  /*19750*/  WARPSYNC.COLLECTIVE R15, `(.L_x_8096) ;  /* 0x000000000f087348 */ /* 0x000fea0003c00000 */
[----:B------:R0:W1:Y:S02]  /*19760*/  SHFL.IDX P6, R14, R13, R12, R11 ;  /* 0x0000000c0d0e7389 */ /* 0x00006400000c000b */
[----:B01----:R-:W-:Y:S01]  /*19770*/  ENDCOLLECTIVE ;  /* 0x000000000000791b */ /* 0x003fe20003800000 */
.L_x_8096:
        /* <DEDUP_REMOVED lines=12> */
.L_x_8097:
[----:B------:R-:W-:Y:S02]  /*19840*/  IMAD.MOV.U32 R13, RZ, RZ, R9 ;  /* 0x000000ffff0d7224 */ /* 0x000fe400078e0009 */
[----:B------:R-:W-:Y:S02]  /*19850*/  IMAD.MOV.U32 R12, RZ, RZ, 0x2 ;  /* 0x00000002ff0c7424 */ /* 0x000fe400078e00ff */
[----:B------:R-:W-:-:S07]  /*19860*/  IMAD.MOV.U32 R2, RZ, RZ, R14 ;  /* 0x000000ffff027224 */ /* 0x000fce00078e000e */
[----:B------:R-:W-:Y:S05]  /*19870*/  WARPSYNC.COLLECTIVE R15, `(.L_x_8098) ;  /* 0x000000000f087348 */ /* 0x000fea0003c00000 */
[----:B------:R0:W1:Y:S02]  /*19880*/  SHFL.IDX P6, R14, R13, R12, R11 ;  /* 0x0000000c0d0e7389 */ /* 0x00006400000c000b */
[----:B01----:R-:W-:Y:S01]  /*19890*/  ENDCOLLECTIVE ;  /* 0x000000000000791b */ /* 0x003fe20003800000 */
.L_x_8098:
        /* <DEDUP_REMOVED lines=12> */
.L_x_8099:
[----:B------:R-:W-:Y:S02]  /*19960*/  IMAD.MOV.U32 R13, RZ, RZ, R9 ;  /* 0x000000ffff0d7224 */ /* 0x000fe400078e0009 */
[----:B------:R-:W-:Y:S02]  /*19970*/  IMAD.MOV.U32 R12, RZ, RZ, 0x3 ;  /* 0x00000003ff0c7424 */ /* 0x000fe400078e00ff */
[----:B------:R-:W-:-:S07]  /*19980*/  IMAD.MOV.U32 R2, RZ, RZ, R14 ;  /* 0x000000ffff027224 */ /* 0x000fce00078e000e */
[----:B------:R-:W-:Y:S05]  /*19990*/  WARPSYNC.COLLECTIVE R15, `(.L_x_8100) ;  /* 0x000000000f087348 */ /* 0x000fea0003c00000 */
[----:B------:R0:W1:Y:S02]  /*199a0*/  SHFL.IDX P6, R14, R13, R12, R11 ;  /* 0x0000000c0d0e7389 */ /* 0x00006400000c000b */
[----:B01----:R-:W-:Y:S01]  /*199b0*/  ENDCOLLECTIVE ;  /* 0x000000000000791b */ /* 0x003fe20003800000 */
.L_x_8100:
        /* <DEDUP_REMOVED lines=12> */
.L_x_8101:
[----:B------:R-:W-:Y:S01]  /*19a80*/  IMAD.MOV.U32 R13, RZ, RZ, R9 ;  /* 0x000000ffff0d7224 */ /* 0x000fe200078e0009 */
[----:B------:R-:W-:Y:S01]  /*19a90*/  MOV R12, 0x4 ;  /* 0x00000004000c7802 */ /* 0x000fe20000000f00 */
[----:B------:R-:W-:-:S07]  /*19aa0*/  IMAD.MOV.U32 R2, RZ, RZ, R14 ;  /* 0x000000ffff027224 */ /* 0x000fce00078e000e */
[----:B------:R-:W-:Y:S05]  /*19ab0*/  WARPSYNC.COLLECTIVE R15, `(.L_x_8102) ;  /* 0x000000000f087348 */ /* 0x000fea0003c00000 */
[----:B------:R0:W1:Y:S02]  /*19ac0*/  SHFL.IDX P6, R14, R13, R12, R11 ;  /* 0x0000000c0d0e7389 */ /* 0x00006400000c000b */
[----:B01----:R-:W-:Y:S01]  /*19ad0*/  ENDCOLLECTIVE ;  /* 0x000000000000791b */ /* 0x003fe20003800000 */
.L_x_8102:
        /* <DEDUP_REMOVED lines=12> */
.L_x_8103:
[----:B------:R-:W-:Y:S02]  /*19ba0*/  IMAD.MOV.U32 R13, RZ, RZ, R9 ;  /* 0x000000ffff0d7224 */ /* 0x000fe400078e0009 */
[----:B------:R-:W-:Y:S02]  /*19bb0*/  IMAD.MOV.U32 R12, RZ, RZ, 0x5 ;  /* 0x00000005ff0c7424 */ /* 0x000fe400078e00ff */
[----:B------:R-:W-:-:S07]  /*19bc0*/  IMAD.MOV.U32 R2, RZ, RZ, R14 ;  /* 0x000000ffff027224 */ /* 0x000fce00078e000e */
[----:B------:R-:W-:Y:S05]  /*19bd0*/  WARPSYNC.COLLECTIVE R15, `(.L_x_8104) ;  /* 0x000000000f087348 */ /* 0x000fea0003c00000 */
[----:B------:R0:W1:Y:S02]  /*19be0*/  SHFL.IDX P6, R14, R13, R12, R11 ;  /* 0x0000000c0d0e7389 */ /* 0x00006400000c000b */
[----:B01----:R-:W-:Y:S01]  /*19bf0*/  ENDCOLLECTIVE ;  /* 0x000000000000791b */ /* 0x003fe20003800000 */
.L_x_8104:
        /* <DEDUP_REMOVED lines=12> */
.L_x_8105:
[----:B------:R-:W-:Y:S02]  /*19cc0*/  IMAD.MOV.U32 R13, RZ, RZ, R9 ;  /* 0x000000ffff0d7224 */ /* 0x000fe400078e0009 */
[----:B------:R-:W-:Y:S02]  /*19cd0*/  IMAD.MOV.U32 R12, RZ, RZ, 0x6 ;  /* 0x00000006ff0c7424 */ /* 0x000fe400078e00ff */
[----:B------:R-:W-:-:S07]  /*19ce0*/  IMAD.MOV.U32 R2, RZ, RZ, R14 ;  /* 0x000000ffff027224 */ /* 0x000fce00078e000e */
[----:B------:R-:W-:Y:S05]  /*19cf0*/  WARPSYNC.COLLECTIVE R15, `(.L_x_8106) ;  /* 0x000000000f087348 */ /* 0x000fea0003c00000 */
[----:B------:R0:W1:Y:S02]  /*19d00*/  SHFL.IDX P6, R14, R13, R12, R11 ;  /* 0x0000000c0d0e7389 */ /* 0x00006400000c000b */
[----:B01----:R-:W-:Y:S01]  /*19d10*/  ENDCOLLECTIVE ;  /* 0x000000000000791b */ /* 0x003fe20003800000 */
.L_x_8106:
        /* <DEDUP_REMOVED lines=12> */
.L_x_8107:
[----:B------:R-:W-:Y:S02]  /*19de0*/  IMAD.MOV.U32 R13, RZ, RZ, R9 ;  /* 0x000000ffff0d7224 */ /* 0x000fe400078e0009 */
[----:B------:R-:W-:Y:S02]  /*19df0*/  IMAD.MOV.U32 R12, RZ, RZ, 0x7 ;  /* 0x00000007ff0c7424 */ /* 0x000fe400078e00ff */
[----:B------:R-:W-:-:S07]  /*19e00*/  IMAD.MOV.U32 R2, RZ, RZ, R14 ;  /* 0x000000ffff027224 */ /* 0x000fce00078e000e */
[----:B------:R-:W-:Y:S05]  /*19e10*/  WARPSYNC.COLLECTIVE R15, `(.L_x_8108) ;  /* 0x000000000f087348 */ /* 0x000fea0003c00000 */
[----:B------:R0:W1:Y:S02]  /*19e20*/  SHFL.IDX P6, R14, R13, R12, R11 ;  /* 0x0000000c0d0e7389 */ /* 0x00006400000c000b */
[----:B01----:R-:W-:Y:S01]  /*19e30*/  ENDCOLLECTIVE ;  /* 0x000000000000791b */ /* 0x003fe20003800000 */
.L_x_8108:
        /* <DEDUP_REMOVED lines=12> */
.L_x_8109:
[----:B------:R-:W-:Y:S01]  /*19f00*/  IMAD.MOV.U32 R2, RZ, RZ, R14 ;  /* 0x000000ffff027224 */ /* 0x000fe200078e000e */
[----:B------:R-:W-:Y:S06]  /*19f10*/  BRA `(.L_x_8110) ;  /* 0xffffffb800f47947 */ /* 0x000fec000383ffff */
.L_x_8011:
[----:B-1----:R1:W3:Y:S02]  /*19f20*/  SYNCS.PHASECHK.TRANS64.TRYWAIT P0, [R6+URZ+0x28860], R2 ;  /* 0x02886002060075a7 */ /* 0x0022e4000800017f */
[----:B---3--:R-:W-:Y:S05]  /*19f30*/  @!P0 NANOSLEEP.SYNCS 0x989680 ;  /* 0x009896800000895d */ /* 0x008fea0003900000 */
[----:B------:R-:W3:Y:S02]  /*19f40*/  @!P0 SYNCS.PHASECHK.TRANS64 P0, [R6+URZ+0x28860], R2 ;  /* 0x02886002060085a7 */ /* 0x000ee4000800007f */
[----:B---3--:R-:W-:Y:S05]  /*19f50*/  @!P0 BRA `(.L_x_8011) ;  /* 0xfffffffc00f08947 */ /* 0x008fea000383ffff */
[----:B------:R-:W-:Y:S05]  /*19f60*/  BRA `(.L_x_8111) ;  /* 0xffffffbc00507947 */ /* 0x000fea000383ffff */
.L_x_8012:
[----:B------:R-:W-:Y:S01]  /*19f70*/  BSSY B1, `(.L_x_8112) ;  /* 0x0000008000017945 */ /* 0x000fe20003800000 */
[----:B------:R-:W-:Y:S02]  /*19f80*/  IMAD.MOV.U32 R13, RZ, RZ, R23 ;  /* 0x000000ffff0d7224 */ /* 0x000fe400078e0017 */
[----:B------:R-:W-:Y:S02]  /*19f90*/  IMAD.MOV.U32 R12, RZ, RZ, RZ ;  /* 0x000000ffff0c7224 */ /* 0x000fe400078e00ff */
[----:B------:R-:W-:Y:S02]  /*19fa0*/  IMAD.MOV.U32 R11, RZ, RZ, 0x181f ;  /* 0x0000181fff0b7424 */ /* 0x000fe400078e00ff */
[----:B------:R-:W-:-:S07]  /*19fb0*/  IMAD.MOV.U32 R15, RZ, RZ, -0x1 ;  /* 0xffffffffff0f7424 */ /* 0x000fce00078e00ff */
[----:B-12---:R-:W-:Y:S05]  /*19fc0*/  WARPSYNC.COLLECTIVE R15, `(.L_x_8113) ;  /* 0x000000000f087348 */ /* 0x006fea0003c00000 */
[----:B--2---:R0:W2:Y:S02]  /*19fd0*/  SHFL.IDX P6, R14, R13, R12, R11 ;  /* 0x0000000c0d0e7389 */ /* 0x0040a400000c000b */
[----:B012---:R-:W-:Y:S01]  /*19fe0*/  ENDCOLLECTIVE ;  /* 0x000000000000791b */ /* 0x007fe20003800000 */
.L_x_8113:
[----:B------:R-:W-:Y:S05]  /*19ff0*/  BSYNC B1 ;  /* 0x0000000000017941 */ /* 0x000fea0003800000 */
.L_x_8112:
        /* <DEDUP_REMOVED lines=9> */
.L_x_8114:
[----:B------:R-:W-:Y:S02]  /*1a090*/  IMAD.MOV.U32 R13, RZ, RZ, R23 ;  /* 0x000000ffff0d7224 */ /* 0x000fe400078e0017 */
[----:B------:R-:W-:Y:S02]  /*1a0a0*/  IMAD.MOV.U32 R12, RZ, RZ, 0x1 ;  /* 0x00000001ff0c7424 */ /* 0x000fe400078e00ff */
[----:B------:R-:W-:-:S07]  /*1a0b0*/  IMAD.MOV.U32 R2, RZ, RZ, R14 ;  /* 0x000000ffff027224 */ /* 0x000fce00078e000e */
[----:B------:R-:W-:Y:S05]  /*1a0c0*/  WARPSYNC.COLLECTIVE R15, `(.L_x_8115) ;  /* 0x000000000f087348 */ /* 0x000fea0003c00000 */
[----:B------:R0:W1:Y:S02]  /*1a0d0*/  SHFL.IDX P6, R14, R13, R12, R11 ;  /* 0x0000000c0d0e7389 */ /* 0x00006400000c000b */
[----:B01----:R-:W-:Y:S01]  /*1a0e0*/  ENDCOLLECTIVE ;  /* 0x000000000000791b */ /* 0x003fe20003800000 */
.L_x_8115:
        /* <DEDUP_REMOVED lines=14> */
.L_x_8116:
[----:B------:R-:W-:Y:S02]  /*1a1d0*/  IMAD.MOV.U32 R13, RZ, RZ, R23 ;  /* 0x000000ffff0d7224 */ /* 0x000fe400078e0017 */
[----:B------:R-:W-:Y:S02]  /*1a1e0*/  IMAD.MOV.U32 R12, RZ, RZ, 0x2 ;  /* 0x00000002ff0c7424 */ /* 0x000fe400078e00ff */
[----:B------:R-:W-:-:S07]  /*1a1f0*/  IMAD.MOV.U32 R2, RZ, RZ, R14 ;  /* 0x000000ffff027224 */ /* 0x000fce00078e000e */
[----:B------:R-:W-:Y:S05]  /*1a200*/  WARPSYNC.COLLECTIVE R15, `(.L_x_8117) ;  /* 0x000000000f087348 */ /* 0x000fea0003c00000 */
[----:B------:R0:W1:Y:S02]  /*1a210*/  SHFL.IDX P6, R14, R13, R12, R11 ;  /* 0x0000000c0d0e7389 */ /* 0x00006400000c000b */
[----:B01----:R-:W-:Y:S01]  /*1a220*/  ENDCOLLECTIVE ;  /* 0x000000000000791b */ /* 0x003fe20003800000 */
.L_x_8117:
        /* <DEDUP_REMOVED lines=14> */
.L_x_8118:
[----:B------:R-:W-:Y:S02]  /*1a310*/  IMAD.MOV.U32 R13, RZ, RZ, R23 ;  /* 0x000000ffff0d7224 */ /* 0x000fe400078e0017 */
[----:B------:R-:W-:Y:S02]  /*1a320*/  IMAD.MOV.U32 R12, RZ, RZ, 0x3 ;  /* 0x00000003ff0c7424 */ /* 0x000fe400078e00ff */
[----:B------:R-:W-:-:S07]  /*1a330*/  IMAD.MOV.U32 R2, RZ, RZ, R14 ;  /* 0x000000ffff027224 */ /* 0x000fce00078e000e */
[----:B------:R-:W-:Y:S05]  /*1a340*/  WARPSYNC.COLLECTIVE R15, `(.L_x_8119) ;  /* 0x000000000f087348 */ /* 0x000fea0003c00000 */
[----:B------:R0:W1:Y:S02]  /*1a350*/  SHFL.IDX P6, R14, R13, R12, R11 ;  /* 0x0000000c0d0e7389 */ /* 0x00006400000c000b */
[----:B01----:R-:W-:Y:S01]  /*1a360*/  ENDCOLLECTIVE ;  /* 0x000000000000791b */ /* 0x003fe20003800000 */
.L_x_8119:
        /* <DEDUP_REMOVED lines=14> */
.L_x_8120:
[----:B------:R-:W-:Y:S02]  /*1a450*/  IMAD.MOV.U32 R13, RZ, RZ, R23 ;  /* 0x000000ffff0d7224 */ /* 0x000fe400078e0017 */
[----:B------:R-:W-:Y:S02]  /*1a460*/  IMAD.MOV.U32 R12, RZ, RZ, 0x4 ;  /* 0x00000004ff0c7424 */ /* 0x000fe400078e00ff */
[----:B------:R-:W-:-:S07]  /*1a470*/  IMAD.MOV.U32 R2, RZ, RZ, R14 ;  /* 0x000000ffff027224 */ /* 0x000fce00078e000e */
[----:B------:R-:W-:Y:S05]  /*1a480*/  WARPSYNC.COLLECTIVE R15, `(.L_x_8121) ;  /* 0x000000000f087348 */ /* 0x000fea0003c00000 */
[----:B------:R0:W1:Y:S02]  /*1a490*/  SHFL.IDX P6, R14, R13, R12, R11 ;  /* 0x0000000c0d0e7389 */ /* 0x00006400000c000b */
[----:B01----:R-:W-:Y:S01]  /*1a4a0*/  ENDCOLLECTIVE ;  /* 0x000000000000791b */ /* 0x003fe20003800000 */
.L_x_8121:
        /* <DEDUP_REMOVED lines=14> */
.L_x_8122:
[----:B------:R-:W-:Y:S02]  /*1a590*/  IMAD.MOV.U32 R13, RZ, RZ, R23 ;  /* 0x000000ffff0d7224 */ /* 0x000fe400078e0017 */
[----:B------:R-:W-:Y:S02]  /*1a5a0*/  IMAD.MOV.U32 R12, RZ, RZ, 0x5 ;  /* 0x00000005ff0c7424 */ /* 0x000fe400078e00ff */
[----:B------:R-:W-:-:S07]  /*1a5b0*/  IMAD.MOV.U32 R2, RZ, RZ, R14 ;  /* 0x000000ffff027224 */ /* 0x000fce00078e000e */
[----:B------:R-:W-:Y:S05]  /*1a5c0*/  WARPSYNC.COLLECTIVE R15, `(.L_x_8123) ;  /* 0x000000000f087348 */ /* 0x000fea0003c00000 */
[----:B------:R0:W1:Y:S02]  /*1a5d0*/  SHFL.IDX P6, R14, R13, R12, R11 ;  /* 0x0000000c0d0e7389 */ /* 0x00006400000c000b */
[----:B01----:R-:W-:Y:S01]  /*1a5e0*/  ENDCOLLECTIVE ;  /* 0x000000000000791b */ /* 0x003fe20003800000 */
.L_x_8123:
        /* <DEDUP_REMOVED lines=14> */
.L_x_8124:
[----:B------:R-:W-:Y:S02]  /*1a6d0*/  IMAD.MOV.U32 R13, RZ, RZ, R23 ;  /* 0x000000ffff0d7224 */ /* 0x000fe400078e0017 */
[----:B------:R-:W-:Y:S02]  /*1a6e0*/  IMAD.MOV.U32 R12, RZ, RZ, 0x6 ;  /* 0x00000006ff0c7424 */ /* 0x000fe400078e00ff */
[----:B------:R-:W-:-:S07]  /*1a6f0*/  IMAD.MOV.U32 R2, RZ, RZ, R14 ;  /* 0x000000ffff027224 */ /* 0x000fce00078e000e */
[----:B------:R-:W-:Y:S05]  /*1a700*/  WARPSYNC.COLLECTIVE R15, `(.L_x_8125) ;  /* 0x000000000f087348 */ /* 0x000fea0003c00000 */
[----:B------:R0:W1:Y:S02]  /*1a710*/  SHFL.IDX P6, R14, R13, R12, R11 ;  /* 0x0000000c0d0e7389 */ /* 0x00006400000c000b */
[----:B01----:R-:W-:Y:S01]  /*1a720*/  ENDCOLLECTIVE ;  /* 0x000000000000791b */ /* 0x003fe20003800000 */
.L_x_8125:
        /* <DEDUP_REMOVED lines=14> */
.L_x_8126:
[----:B------:R-:W-:Y:S02]  /*1a810*/  IMAD.MOV.U32 R13, RZ, RZ, R23 ;  /* 0x000000ffff0d7224 */ /* 0x000fe400078e0017 */
[----:B------:R-:W-:Y:S02]  /*1a820*/  IMAD.MOV.U32 R12, RZ, RZ, 0x7 ;  /* 0x00000007ff0c7424 */ /* 0x000fe400078e00ff */
[----:B------:R-:W-:-:S07]  /*1a830*/  IMAD.MOV.U32 R2, RZ, RZ, R14 ;  /* 0x000000ffff027224 */ /* 0x000fce00078e000e */
[----:B------:R-:W-:Y:S05]  /*1a840*/  WARPSYNC.COLLECTIVE R15, `(.L_x_8127) ;  /* 0x000000000f087348 */ /* 0x000fea0003c00000 */
[----:B------:R0:W1:Y:S02]  /*1a850*/  SHFL.IDX P6, R14, R13, R12, R11 ;  /* 0x0000000c0d0e7389 */ /* 0x00006400000c000b */
[----:B01----:R-:W-:Y:S01]  /*1a860*/  ENDCOLLECTIVE ;  /* 0x000000000000791b */ /* 0x003fe20003800000 */
.L_x_8127:
        /* <DEDUP_REMOVED lines=13> */
.L_x_8128:
[----:B------:R-:W-:Y:S01]  /*1a940*/  @!PT LDS RZ, [RZ] ;  /* 0x00000000fffff984 */ /* 0x000fe20000000800 */
[----:B------:R-:W-:Y:S01]  /*1a950*/  @!PT LDS RZ, [RZ] ;  /* 0x00000000fffff984 */ /* 0x000fe20000000800 */
[----:B------:R-:W-:Y:S01]  /*1a960*/  @!PT LDS RZ, [RZ] ;  /* 0x00000000fffff984 */ /* 0x000fe20000000800 */
[----:B------:R1:W-:Y:S01]  /*1a970*/  LDGSTS.E.BYPASS.LTC128B.128 [R7+0x7400], desc[UR54][R2.64+0x80], !P0 ;  /* 0x0740008002077fae */ /* 0x0003e2000c101d76 */
[----:B------:R-:W-:Y:S05]  /*1a980*/  BRA `(.L_x_8129) ;  /* 0xffffffb400d87947 */ /* 0x000fea000383ffff */
.L_x_8020:
[----:B0-----:R0:W1:Y:S02]  /*1a990*/  SYNCS.PHASECHK.TRANS64.TRYWAIT P0, [R0+URZ+0x28860], R3 ;  /* 0x02886003000075a7 */ /* 0x001064000800017f */
[----:B-1----:R-:W-:Y:S05]  /*1a9a0*/  @!P0 NANOSLEEP.SYNCS 0x989680 ;  /* 0x009896800000895d */ /* 0x002fea0003900000 */
[----:B------:R-:W1:Y:S02]  /*1a9b0*/  @!P0 SYNCS.PHASECHK.TRANS64 P0, [R0+URZ+0x28860], R3 ;  /* 0x02886003000085a7 */ /* 0x000e64000800007f */
[----:B-1----:R-:W-:Y:S05]  /*1a9c0*/  @!P0 BRA `(.L_x_8020) ;  /* 0xfffffffc00f08947 */ /* 0x002fea000383ffff */
[----:B------:R-:W-:Y:S05]  /*1a9d0*/  BRA `(.L_x_8130) ;  /* 0xffffffb800f47947 */ /* 0x000fea000383ffff */
.L_x_8021:
        /* <DEDUP_REMOVED lines=8> */
.L_x_8132:
[----:B------:R-:W-:Y:S05]  /*1aa60*/  BSYNC B0 ;  /* 0x0000000000007941 */ /* 0x000fea0003800000 */
.L_x_8131:
        /* <DEDUP_REMOVED lines=9> */
.L_x_8133:
        /* <DEDUP_REMOVED lines=8> */
[----:B------:R-:W-:-:S13]  /*1ab80*/  IADD3 R2, P2, R14, R5, RZ ;  /* 0x000000050e027210 */ /* 0x000fda0007f5e0ff */
[----:B------:R-:W-:Y:S05]  /*1ab90*/  WARPSYNC.COLLECTIVE R15, `(.L_x_8134) ;  /* 0x000000000f087348 */ /* 0x000fea0003c00000 */
[----:B------:R0:W1:Y:S02]  /*1aba0*/  SHFL.IDX P6, R14, R13, R12, R11 ;  /* 0x0000000c0d0e7389 */ /* 0x00006400000c000b */
[----:B01----:R-:W-:Y:S01]  /*1abb0*/  ENDCOLLECTIVE ;  /* 0x000000000000791b */ /* 0x003fe20003800000 */
.L_x_8134:
        /* <DEDUP_REMOVED lines=13> */
.L_x_8135:
[----:B------:R-:W-:Y:S02]  /*1ac90*/  IMAD.MOV.U32 R13, RZ, RZ, R23 ;  /* 0x000000ffff0d7224 */ /* 0x000fe400078e0017 */
[----:B------:R-:W-:Y:S02]  /*1aca0*/  IMAD.MOV.U32 R12, RZ, RZ, 0x2 ;  /* 0x00000002ff0c7424 */ /* 0x000fe400078e00ff */
[----:B------:R-:W-:-:S07]  /*1acb0*/  IMAD.MOV.U32 R10, RZ, RZ, R14 ;  /* 0x000000ffff0a7224 */ /* 0x000fce00078e000e */
[----:B------:R-:W-:Y:S05]  /*1acc0*/  WARPSYNC.COLLECTIVE R15, `(.L_x_8136) ;  /* 0x000000000f087348 */ /* 0x000fea0003c00000 */
[----:B------:R0:W1:Y:S02]  /*1acd0*/  SHFL.IDX P6, R14, R13, R12, R11 ;  /* 0x0000000c0d0e7389 */ /* 0x00006400000c000b */
[----:B01----:R-:W-:Y:S01]  /*1ace0*/  ENDCOLLECTIVE ;  /* 0x000000000000791b */ /* 0x003fe20003800000 */
.L_x_8136:
[----:B------:R-:W-:-:S05]  /*1acf0*/  IADD3 R2, P2, R10, R5, RZ ;  /* 0x000000050a027210 */ /* 0x000fca0007f5e0ff */
[----:B------:R-:W-:-:S05]  /*1ad00*/  IMAD.X R3, RZ, RZ, R7, P2 ;  /* 0x000000ffff037224 */ /* 0x000fca00010e0607 */
[----:B------:R-:W-:Y:S01]  /*1ad10*/  @!PT LDS RZ, [RZ] ;  /* 0x00000000fffff984 */ /* 0x000fe20000000800 */
[----:B------:R-:W-:Y:S01]  /*1ad20*/  @!PT LDS RZ, [RZ] ;  /* 0x00000000fffff984 */ /* 0x000fe20000000800 */
[----:B------:R-:W-:Y:S01]  /*1ad30*/  @!PT LDS RZ, [RZ] ;  /* 0x00000000fffff984 */ /* 0x000fe20000000800 */
[----:B------:R0:W-:Y:S01]  /*1ad40*/  LDGSTS.E.BYPASS.LTC128B.128 [R4+0xc00], desc[UR54][R2.64], !P3 ;  /* 0x00c0000002047fae */ /* 0x0001e2000d901d76 */
[----:B------:R-:W-:Y:S01]  /*1ad50*/  IMAD.MOV.U32 R13, RZ, RZ, R17 ;  /* 0x000000ffff0d7224 */ /* 0x000fe200078e0011 */
[C---:B------:R-:W-:Y:S02]  /*1ad60*/  ISETP.LT.OR P3, PT, R6.reuse, 0x21, P1 ;  /* 0x000000210600780c */ /* 0x040fe40000f61670 */
[----:B------:R0:W-:Y:S01]  /*1ad70*/  LDGSTS.E.BYPASS.LTC128B.128 [R4+0x4c00], desc[UR54][R2.64+0x80], !P4 ;  /* 0x04c0008002047fae */ /* 0x0001e2000e101d76 */
[----:B------:R-:W-:Y:S01]  /*1ad80*/  ISETP.LT.OR P4, PT, R6, 0x21, P0 ;  /* 0x000000210600780c */ /* 0x000fe20000781670 */
[----:B------:R-:W-:-:S12]  /*1ad90*/  IMAD.MOV.U32 R8, RZ, RZ, R14 ;  /* 0x000000ffff087224 */ /* 0x000fd800078e000e */
[----:B0-----:R-:W-:Y:S05]  /*1ada0*/  WARPSYNC.COLLECTIVE R15, `(.L_x_8137) ;  /* 0x000000000f087348 */ /* 0x001fea0003c00000 */
[----:B------:R1:W2:Y:S02]  /*1adb0*/  SHFL.IDX P6, R14, R13, R12, R11 ;  /* 0x0000000c0d0e7389 */ /* 0x0002a400000c000b */
[----:B012---:R-:W-:Y:S01]  /*1adc0*/  ENDCOLLECTIVE ;  /* 0x000000000000791b */ /* 0x007fe20003800000 */
.L_x_8137:
[----:B------:R-:W-:Y:S02]  /*1add0*/  IMAD.MOV.U32 R13, RZ, RZ, R23 ;  /* 0x000000ffff0d7224 */ /* 0x000fe400078e0017 */
[----:B------:R-:W-:Y:S01]  /*1ade0*/  IMAD.MOV.U32 R12, RZ, RZ, 0x3 ;  /* 0x00000003ff0c7424 */ /* 0x000fe200078e00ff */
[----:B------:R-:W-:-:S13]  /*1adf0*/  IADD3 R2, P2, R14, R5, RZ ;  /* 0x000000050e027210 */ /* 0x000fda0007f5e0ff */
[----:B------:R-:W-:Y:S05]  /*1ae00*/  WARPSYNC.COLLECTIVE R15, `(.L_x_8138) ;  /* 0x000000000f087348 */ /* 0x000fea0003c00000 */
[----:B------:R0:W1:Y:S02]  /*1ae10*/  SHFL.IDX P6, R14, R13, R12, R11 ;  /* 0x0000000c0d0e7389 */ /* 0x00006400000c000b */
[----:B01----:R-:W-:Y:S01]  /*1ae20*/  ENDCOLLECTIVE ;  /* 0x000000000000791b */ /* 0x003fe20003800000 */
.L_x_8138:
        /* <DEDUP_REMOVED lines=13> */
.L_x_8139:
[----:B------:R-:W-:Y:S02]  /*1af00*/  IMAD.MOV.U32 R13, RZ, RZ, R23 ;  /* 0x000000ffff0d7224 */ /* 0x000fe400078e0017 */
[----:B------:R-:W-:Y:S01]  /*1af10*/  IMAD.MOV.U32 R12, RZ, RZ, 0x4 ;  /* 0x00000004ff0c7424 */ /* 0x000fe200078e00ff */
[----:B------:R-:W-:-:S13]  /*1af20*/  IADD3 R2, P2, R14, R5, RZ ;  /* 0x000000050e027210 */ /* 0x000fda0007f5e0ff */
[----:B------:R-:W-:Y:S05]  /*1af30*/  WARPSYNC.COLLECTIVE R15, `(.L_x_8140) ;  /* 0x000000000f087348 */ /* 0x000fea0003c00000 */
[----:B------:R0:W1:Y:S02]  /*1af40*/  SHFL.IDX P6, R14, R13, R12, R11 ;  /* 0x0000000c0d0e7389 */ /* 0x00006400000c000b */
[----:B01----:R-:W-:Y:S01]  /*1af50*/  ENDCOLLECTIVE ;  /* 0x000000000000791b */ /* 0x003fe20003800000 */
.L_x_8140:
        /* <DEDUP_REMOVED lines=13> */
.L_x_8141:
[----:B------:R-:W-:Y:S02]  /*1b030*/  IMAD.MOV.U32 R13, RZ, RZ, R23 ;  /* 0x000000ffff0d7224 */ /* 0x000fe400078e0017 */
[----:B------:R-:W-:Y:S02]  /*1b040*/  IMAD.MOV.U32 R12, RZ, RZ, 0x5 ;  /* 0x00000005ff0c7424 */ /* 0x000fe400078e00ff */
[----:B------:R-:W-:-:S07]  /*1b050*/  IMAD.MOV.U32 R10, RZ, RZ, R14 ;  /* 0x000000ffff0a7224 */ /* 0x000fce00078e000e */
[----:B------:R-:W-:Y:S05]  /*1b060*/  WARPSYNC.COLLECTIVE R15, `(.L_x_8142) ;  /* 0x000000000f087348 */ /* 0x000fea0003c00000 */
[----:B------:R0:W1:Y:S02]  /*1b070*/  SHFL.IDX P6, R14, R13, R12, R11 ;  /* 0x0000000c0d0e7389 */ /* 0x00006400000c000b */
[----:B01----:R-:W-:Y:S01]  /*1b080*/  ENDCOLLECTIVE ;  /* 0x000000000000791b */ /* 0x003fe20003800000 */
.L_x_8142:
        /* <DEDUP_REMOVED lines=14> */
.L_x_8143:
[----:B------:R-:W-:Y:S02]  /*1b170*/  IMAD.MOV.U32 R13, RZ, RZ, R23 ;  /* 0x000000ffff0d7224 */ /* 0x000fe400078e0017 */
[----:B------:R-:W-:Y:S01]  /*1b180*/  IMAD.MOV.U32 R12, RZ, RZ, 0x6 ;  /* 0x00000006ff0c7424 */ /* 0x000fe200078e00ff */
[----:B------:R-:W-:-:S13]  /*1b190*/  IADD3 R2, P2, R14, R5, RZ ;  /* 0x000000050e027210 */ /* 0x000fda0007f5e0ff */
[----:B------:R-:W-:Y:S05]  /*1b1a0*/  WARPSYNC.COLLECTIVE R15, `(.L_x_8144) ;  /* 0x000000000f087348 */ /* 0x000fea0003c00000 */
[----:B------:R0:W1:Y:S02]  /*1b1b0*/  SHFL.IDX P6, R14, R13, R12, R11 ;  /* 0x0000000c0d0e7389 */ /* 0x00006400000c000b */
[----:B01----:R-:W-:Y:S01]  /*1b1c0*/  ENDCOLLECTIVE ;  /* 0x000000000000791b */ /* 0x003fe20003800000 */
.L_x_8144:
        /* <DEDUP_REMOVED lines=13> */
.L_x_8145:
[----:B------:R-:W-:Y:S02]  /*1b2a0*/  IMAD.MOV.U32 R13, RZ, RZ, R23 ;  /* 0x000000ffff0d7224 */ /* 0x000fe400078e0017 */
[----:B------:R-:W-:Y:S02]  /*1b2b0*/  IMAD.MOV.U32 R12, RZ, RZ, 0x7 ;  /* 0x00000007ff0c7424 */ /* 0x000fe400078e00ff */
[----:B------:R-:W-:-:S07]  /*1b2c0*/  IMAD.MOV.U32 R10, RZ, RZ, R14 ;  /* 0x000000ffff0a7224 */ /* 0x000fce00078e000e */
[----:B------:R-:W-:Y:S05]  /*1b2d0*/  WARPSYNC.COLLECTIVE R15, `(.L_x_8146) ;  /* 0x000000000f087348 */ /* 0x000fea0003c00000 */
[----:B------:R0:W1:Y:S02]  /*1b2e0*/  SHFL.IDX P6, R14, R13, R12, R11 ;  /* 0x0000000c0d0e7389 */ /* 0x00006400000c000b */
[----:B01----:R-:W-:Y:S01]  /*1b2f0*/  ENDCOLLECTIVE ;  /* 0x000000000000791b */ /* 0x003fe20003800000 */
.L_x_8146:
        /* <DEDUP_REMOVED lines=12> */
.L_x_8147:
[----:B------:R-:W-:Y:S05]  /*1b3c0*/  BRA `(.L_x_8148) ;  /* 0xffffffb400947947 */ /* 0x000fea000383ffff */
.L_x_8026:
        /* <DEDUP_REMOVED lines=8> */
.L_x_8150:
[----:B------:R-:W-:Y:S05]  /*1b450*/  BSYNC B0 ;  /* 0x0000000000007941 */ /* 0x000fea0003800000 */
.L_x_8149:
        /* <DEDUP_REMOVED lines=9> */
.L_x_8151:
        /* <DEDUP_REMOVED lines=18> */
.L_x_8152:
[----:B------:R-:W-:Y:S01]  /*1b610*/  IMAD.MOV.U32 R12, RZ, RZ, 0x2 ;  /* 0x00000002ff0c7424 */ /* 0x000fe200078e00ff */
[----:B------:R-:W-:-:S05]  /*1b620*/  SEL R7, R14, RZ, P1 ;  /* 0x000000ff0e077207 */ /* 0x000fca0000800000 */
[----:B------:R-:W-:-:S04]  /*1b630*/  IMAD.IADD R6, R4, 0x1, R7 ;  /* 0x0000000104067824 */ /* 0x000fc800078e0207 */
[----:B------:R-:W-:-:S07]  /*1b640*/  IMAD.MOV.U32 R13, RZ, RZ, R6 ;  /* 0x000000ffff0d7224 */ /* 0x000fce00078e0006 */
[----:B------:R-:W-:Y:S05]  /*1b650*/  WARPSYNC.COLLECTIVE R15, `(.L_x_8153) ;  /* 0x000000000f087348 */ /* 0x000fea0003c00000 */
[----:B------:R0:W1:Y:S02]  /*1b660*/  SHFL.UP P6, R14, R13, R12, R11 ;  /* 0x0400000c0d0e7389 */ /* 0x00006400000c000b */
[----:B01----:R-:W-:Y:S01]  /*1b670*/  ENDCOLLECTIVE ;  /* 0x000000000000791b */ /* 0x003fe20003800000 */
.L_x_8153:
[----:B------:R-:W-:Y:S01]  /*1b680*/  IMAD.MOV.U32 R12, RZ, RZ, 0x4 ;  /* 0x00000004ff0c7424 */ /* 0x000fe200078e00ff */
[----:B------:R-:W-:-:S05]  /*1b690*/  SEL R7, R14, RZ, P2 ;  /* 0x000000ff0e077207 */ /* 0x000fca0001000000 */
[----:B------:R-:W-:-:S04]  /*1b6a0*/  IMAD.IADD R7, R6, 0x1, R7 ;  /* 0x0000000106077824 */ /* 0x000fc800078e0207 */
[----:B------:R-:W-:-:S07]  /*1b6b0*/  IMAD.MOV.U32 R13, RZ, RZ, R7 ;  /* 0x000000ffff0d7224 */ /* 0x000fce00078e0007 */
[----:B------:R-:W-:Y:S05]  /*1b6c0*/  WARPSYNC.COLLECTIVE R15, `(.L_x_8154) ;  /* 0x000000000f087348 */ /* 0x000fea0003c00000 */
[----:B------:R0:W1:Y:S02]  /*1b6d0*/  SHFL.UP P6, R14, R13, R12, R11 ;  /* 0x0400000c0d0e7389 */ /* 0x00006400000c000b */
[----:B01----:R-:W-:Y:S01]  /*1b6e0*/  ENDCOLLECTIVE ;  /* 0x000000000000791b */ /* 0x003fe20003800000 */
.L_x_8154:
[----:B------:R-:W-:Y:S01]  /*1b6f0*/  IMAD.MOV.U32 R12, RZ, RZ, 0x8 ;  /* 0x00000008ff0c7424 */ /* 0x000fe200078e00ff */
[----:B------:R-:W-:-:S05]  /*1b700*/  SEL R2, R14, RZ, P3 ;  /* 0x000000ff0e027207 */ /* 0x000fca0001800000 */
[----:B------:R-:W-:-:S04]  /*1b710*/  IMAD.IADD R2, R7, 0x1, R2 ;  /* 0x0000000107027824 */ /* 0x000fc800078e0202 */
[----:B------:R-:W-:-:S07]  /*1b720*/  IMAD.MOV.U32 R13, RZ, RZ, R2 ;  /* 0x000000ffff0d7224 */ /* 0x000fce00078e0002 */
[----:B------:R-:W-:Y:S05]  /*1b730*/  WARPSYNC.COLLECTIVE R15, `(.L_x_8155) ;  /* 0x000000000f087348 */ /* 0x000fea0003c00000 */
[----:B------:R0:W1:Y:S02]  /*1b740*/  SHFL.UP P6, R14, R13, R12, R11 ;  /* 0x0400000c0d0e7389 */ /* 0x00006400000c000b */
[----:B01----:R-:W-:Y:S01]  /*1b750*/  ENDCOLLECTIVE ;  /* 0x000000000000791b */ /* 0x003fe20003800000 */
.L_x_8155:
[----:B------:R-:W-:Y:S01]  /*1b760*/  IMAD.MOV.U32 R12, RZ, RZ, 0x10 ;  /* 0x00000010ff0c7424 */ /* 0x000fe200078e00ff */
[----:B------:R-:W-:-:S05]  /*1b770*/  SEL R3, R14, RZ, P4 ;  /* 0x000000ff0e037207 */ /* 0x000fca0002000000 */
[----:B------:R-:W-:-:S04]  /*1b780*/  IMAD.IADD R3, R2, 0x1, R3 ;  /* 0x0000000102037824 */ /* 0x000fc800078e0203 */
[----:B------:R-:W-:-:S07]  /*1b790*/  IMAD.MOV.U32 R13, RZ, RZ, R3 ;  /* 0x000000ffff0d7224 */ /* 0x000fce00078e0003 */
[----:B------:R-:W-:Y:S05]  /*1b7a0*/  WARPSYNC.COLLECTIVE R15, `(.L_x_8156) ;  /* 0x000000000f087348 */ /* 0x000fea0003c00000 */
[----:B------:R0:W1:Y:S02]  /*1b7b0*/  SHFL.UP P6, R14, R13, R12, R11 ;  /* 0x0400000c0d0e7389 */ /* 0x00006400000c000b */
[----:B01----:R-:W-:Y:S01]  /*1b7c0*/  ENDCOLLECTIVE ;  /* 0x000000000000791b */ /* 0x003fe20003800000 */
.L_x_8156:
        /* <DEDUP_REMOVED lines=8> */
.L_x_8157:
[----:B------:R-:W-:Y:S05]  /*1b850*/  BRA `(.L_x_8158) ;  /* 0xffffffb400a07947 */ /* 0x000fea000383ffff */
.L_x_8031:
        /* <DEDUP_REMOVED lines=8> */
.L_x_8160:
[----:B------:R-:W-:Y:S05]  /*1b8e0*/  BSYNC B0 ;  /* 0x0000000000007941 */ /* 0x000fea0003800000 */
.L_x_8159:
        /* <DEDUP_REMOVED lines=8> */
.L_x_8161:
[----:B------:R-:W-:Y:S01]  /*1b970*/  IMAD.MOV.U32 R12, RZ, RZ, 0x4 ;  /* 0x00000004ff0c7424 */ /* 0x000fe200078e00ff */
[----:B------:R-:W-:-:S05]  /*1b980*/  SEL R0, R14, RZ, P2 ;  /* 0x000000ff0e007207 */ /* 0x000fca0001000000 */
[----:B------:R-:W-:-:S04]  /*1b990*/  IMAD.IADD R0, R13, 0x1, R0 ;  /* 0x000000010d007824 */ /* 0x000fc800078e0200 */
[----:B------:R-:W-:-:S07]  /*1b9a0*/  IMAD.MOV.U32 R13, RZ, RZ, R0 ;  /* 0x000000ffff0d7224 */ /* 0x000fce00078e0000 */
[----:B------:R-:W-:Y:S05]  /*1b9b0*/  WARPSYNC.COLLECTIVE R15, `(.L_x_8162) ;  /* 0x000000000f087348 */ /* 0x000fea0003c00000 */
[----:B------:R0:W1:Y:S02]  /*1b9c0*/  SHFL.UP P6, R14, R13, R12, R11 ;  /* 0x0400000c0d0e7389 */ /* 0x00006400000c000b */
[----:B01----:R-:W-:Y:S01]  /*1b9d0*/  ENDCOLLECTIVE ;  /* 0x000000000000791b */ /* 0x003fe20003800000 */
.L_x_8162:
[----:B------:R-:W-:Y:S01]  /*1b9e0*/  IMAD.MOV.U32 R12, RZ, RZ, 0x8 ;  /* 0x00000008ff0c7424 */ /* 0x000fe200078e00ff */
[----:B------:R-:W-:-:S05]  /*1b9f0*/  SEL R3, R14, RZ, P3 ;  /* 0x000000ff0e037207 */ /* 0x000fca0001800000 */
[----:B------:R-:W-:-:S04]  /*1ba00*/  IMAD.IADD R2, R0, 0x1, R3 ;  /* 0x0000000100027824 */ /* 0x000fc800078e0203 */
[----:B------:R-:W-:-:S07]  /*1ba10*/  IMAD.MOV.U32 R13, RZ, RZ, R2 ;  /* 0x000000ffff0d7224 */ /* 0x000fce00078e0002 */
[----:B------:R-:W-:Y:S05]  /*1ba20*/  WARPSYNC.COLLECTIVE R15, `(.L_x_8163) ;  /* 0x000000000f087348 */ /* 0x000fea0003c00000 */
[----:B------:R0:W1:Y:S02]  /*1ba30*/  SHFL.UP P6, R14, R13, R12, R11 ;  /* 0x0400000c0d0e7389 */ /* 0x00006400000c000b */
[----:B01----:R-:W-:Y:S01]  /*1ba40*/  ENDCOLLECTIVE ;  /* 0x000000000000791b */ /* 0x003fe20003800000 */
.L_x_8163:
[----:B------:R-:W-:Y:S01]  /*1ba50*/  IMAD.MOV.U32 R12, RZ, RZ, 0x10 ;  /* 0x00000010ff0c7424 */ /* 0x000fe200078e00ff */
[----:B------:R-:W-:-:S05]  /*1ba60*/  SEL R3, R14, RZ, P4 ;  /* 0x000000ff0e037207 */ /* 0x000fca0002000000 */
[----:B------:R-:W-:-:S04]  /*1ba70*/  IMAD.IADD R3, R2, 0x1, R3 ;  /* 0x0000000102037824 */ /* 0x000fc800078e0203 */
[----:B------:R-:W-:-:S07]  /*1ba80*/  IMAD.MOV.U32 R13, RZ, RZ, R3 ;  /* 0x000000ffff0d7224 */ /* 0x000fce00078e0003 */
[----:B------:R-:W-:Y:S05]  /*1ba90*/  WARPSYNC.COLLECTIVE R15, `(.L_x_8164) ;  /* 0x000000000f087348 */ /* 0x000fea0003c00000 */
[----:B------:R0:W1:Y:S02]  /*1baa0*/  SHFL.UP P6, R14, R13, R12, R11 ;  /* 0x0400000c0d0e7389 */ /* 0x00006400000c000b */
[----:B01----:R-:W-:Y:S01]  /*1bab0*/  ENDCOLLECTIVE ;  /* 0x000000000000791b */ /* 0x003fe20003800000 */
.L_x_8164:
        /* <DEDUP_REMOVED lines=8> */
.L_x_8165:
[----:B------:R-:W-:Y:S05]  /*1bb40*/  BRA `(.L_x_8166) ;  /* 0xffffffb400807947 */ /* 0x000fea000383ffff */
.L_x_8033:
[----:B------:R-:W-:Y:S01]  /*1bb50*/  BSSY B0, `(.L_x_8167) ;  /* 0x0000006000007945 */ /* 0x000fe20003800000 */
[----:B------:R-:W-:Y:S01]  /*1bb60*/  PLOP3.LUT P6, PT, P6, PT, PT, 0x8, 0x0 ;  /* 0x000000000000781c */ /* 0x000fe200037ce170 */
[----:B------:R-:W-:-:S12]  /*1bb70*/  IMAD.MOV.U32 R15, RZ, RZ, -0x1 ;  /* 0xffffffffff0f7424 */ /* 0x000fd800078e00ff */
[----:B01----:R-:W-:Y:S05]  /*1bb80*/  WARPSYNC.COLLECTIVE R15, `(.L_x_8168) ;  /* 0x000000000f087348 */ /* 0x003fea0003c00000 */
[----:B------:R-:W-:Y:S01]  /*1bb90*/  VOTE.ANY R14, PT, P6 ;  /* 0x00000000000e7806 */ /* 0x000fe200030e0100 */
[----:B01----:R-:W-:Y:S06]  /*1bba0*/  ENDCOLLECTIVE ;  /* 0x000000000000791b */ /* 0x003fec0003800000 */
.L_x_8168:
[----:B------:R-:W-:Y:S05]  /*1bbb0*/  BSYNC B0 ;  /* 0x0000000000007941 */ /* 0x000fea0003800000 */
.L_x_8167:
        /* <DEDUP_REMOVED lines=9> */
.L_x_8169:
[----:B------:R-:W-:Y:S01]  /*1bc50*/  IMAD.MOV.U32 R4, RZ, RZ, R14 ;  /* 0x000000ffff047224 */ /* 0x000fe200078e000e */
[----:B------:R-:W-:Y:S06]  /*1bc60*/  BRA `(.L_x_8170) ;  /* 0xffffffb400707947 */ /* 0x000fec000383ffff */
.L_x_8035:
[----:B------:R-:W-:Y:S01]  /*1bc70*/  BSSY B0, `(.L_x_8171) ;  /* 0x0000007000007945 */ /* 0x000fe20003800000 */
[----:B------:R-:W-:Y:S02]  /*1bc80*/  IMAD.MOV.U32 R13, RZ, RZ, R6 ;  /* 0x000000ffff0d7224 */ /* 0x000fe400078e0006 */
[----:B------:R-:W-:Y:S02]  /*1bc90*/  IMAD.MOV.U32 R11, RZ, RZ, 0x1f ;  /* 0x0000001fff0b7424 */ /* 0x000fe400078e00ff */
[----:B------:R-:W-:-:S07]  /*1bca0*/  IMAD.MOV.U32 R15, RZ, RZ, -0x1 ;  /* 0xffffffffff0f7424 */ /* 0x000fce00078e00ff */
[----:B0123--:R-:W-:Y:S05]  /*1bcb0*/  WARPSYNC.COLLECTIVE R15, `(.L_x_8172) ;  /* 0x000000000f087348 */ /* 0x00ffea0003c00000 */
[----:B------:R4:W0:Y:S02]  /*1bcc0*/  SHFL.IDX P6, R14, R13, R12, R11 ;  /* 0x0000000c0d0e7389 */ /* 0x00082400000c000b */
[----:B01234-:R-:W-:Y:S01]  /*1bcd0*/  ENDCOLLECTIVE ;  /* 0x000000000000791b */ /* 0x01ffe20003800000 */
.L_x_8172:
[----:B------:R-:W-:Y:S05]  /*1bce0*/  BSYNC B0 ;  /* 0x0000000000007941 */ /* 0x000fea0003800000 */
.L_x_8171:
[----:B------:R-:W-:Y:S05]  /*1bcf0*/  BRA `(.L_x_8034) ;  /* 0xffffffb400687947 */ /* 0x000fea000383ffff */
.L_x_8039:
[----:B-1----:R1:W4:Y:S02]  /*1bd00*/  SYNCS.PHASECHK.TRANS64.TRYWAIT P0, [R7+URZ+0x28820], R0 ;  /* 0x02882000070075a7 */ /* 0x002324000800017f */
[----:B----4-:R-:W-:Y:S05]  /*1bd10*/  @!P0 NANOSLEEP.SYNCS 0x989680 ;  /* 0x009896800000895d */ /* 0x010fea0003900000 */
[----:B------:R-:W4:Y:S02]  /*1bd20*/  @!P0 SYNCS.PHASECHK.TRANS64 P0, [R7+URZ+0x28820], R0 ;  /* 0x02882000070085a7 */ /* 0x000f24000800007f */
[----:B----4-:R-:W-:Y:S05]  /*1bd30*/  @!P0 BRA `(.L_x_8039) ;  /* 0xfffffffc00f08947 */ /* 0x010fea000383ffff */
[----:B------:R-:W-:Y:S05]  /*1bd40*/  BRA `(.L_x_8173) ;  /* 0xffffffb800e07947 */ /* 0x000fea000383ffff */
.L_x_8040:
        /* <DEDUP_REMOVED lines=11> */
.L_x_8175:
[----:B------:R-:W-:Y:S05]  /*1be00*/  BSYNC B0 ;  /* 0x0000000000007941 */ /* 0x000fea0003800000 */
.L_x_8174:
[----:B------:R-:W-:Y:S05]  /*1be10*/  BRA `(.L_x_8176) ;  /* 0xffffffb800c87947 */ /* 0x000fea000383ffff */
.L_x_8043:
[----:B------:R-:W-:Y:S01]  /*1be20*/  BSSY B1, `(.L_x_8177) ;  /* 0x0000006000017945 */ /* 0x000fe20003800000 */
[----:B------:R-:W-:-:S07]  /*1be30*/  IMAD.MOV.U32 R15, RZ, RZ, -0x1 ;  /* 0xffffffffff0f7424 */ /* 0x000fce00078e00ff */
[----:B0123--:R-:W-:Y:S05]  /*1be40*/  WARPSYNC.COLLECTIVE R15, `(.L_x_8178) ;  /* 0x000000000f0c7348 */ /* 0x00ffea0003c00000 */
[----:B------:R-:W-:Y:S02]  /*1be50*/  ELECT P6, UR62, PT ;  /* 0x00000000003e782f */ /* 0x000fe400038c0000 */
[----:B------:R-:W-:Y:S01]  /*1be60*/  MOV R14, UR62 ;  /* 0x0000003e000e7c02 */ /* 0x000fe20008000f00 */
[----:B0123--:R-:W-:Y:S10]  /*1be70*/  ENDCOLLECTIVE ;  /* 0x000000000000791b */ /* 0x00fff40003800000 */
.L_x_8178:
[----:B------:R-:W-:Y:S05]  /*1be80*/  BSYNC B1 ;  /* 0x0000000000017941 */ /* 0x000fea0003800000 */
.L_x_8177:
[----:B------:R-:W-:Y:S05]  /*1be90*/  BRA `(.L_x_8179) ;  /* 0xffffffb800c07947 */ /* 0x000fea000383ffff */
.L_x_8045:
[----:B-1----:R1:W4:Y:S02]  /*1bea0*/  SYNCS.PHASECHK.TRANS64.TRYWAIT P1, [R5+URZ+0x28840], R0 ;  /* 0x02884000050075a7 */ /* 0x002324000802017f */
[----:B----4-:R-:W-:Y:S05]  /*1beb0*/  @!P1 NANOSLEEP.SYNCS 0x989680 ;  /* 0x009896800000995d */ /* 0x010fea0003900000 */
[----:B------:R-:W4:Y:S02]  /*1bec0*/  @!P1 SYNCS.PHASECHK.TRANS64 P1, [R5+URZ+0x28840], R0 ;  /* 0x02884000050095a7 */ /* 0x000f24000802007f */
[----:B----4-:R-:W-:Y:S05]  /*1bed0*/  @!P1 BRA `(.L_x_8045) ;  /* 0xfffffffc00f09947 */ /* 0x010fea000383ffff */
[----:B------:R-:W-:Y:S05]  /*1bee0*/  BRA `(.L_x_8180) ;  /* 0xffffffb800e07947 */ /* 0x000fea000383ffff */
.L_x_8047:
[----:B----4-:R4:W0:Y:S02]  /*1bef0*/  SYNCS.PHASECHK.TRANS64.TRYWAIT P1, [R3+URZ+0x28840], R2 ;  /* 0x02884002030075a7 */ /* 0x010824000802017f */
[----:B0-----:R-:W-:Y:S05]  /*1bf00*/  @!P1 NANOSLEEP.SYNCS 0x989680 ;  /* 0x009896800000995d */ /* 0x001fea0003900000 */
[----:B------:R-:W0:Y:S02]  /*1bf10*/  @!P1 SYNCS.PHASECHK.TRANS64 P1, [R3+URZ+0x28840], R2 ;  /* 0x02884002030095a7 */ /* 0x000e24000802007f */
[----:B0-----:R-:W-:Y:S05]  /*1bf20*/  @!P1 BRA `(.L_x_8047) ;  /* 0xfffffffc00f09947 */ /* 0x001fea000383ffff */
[----:B------:R-:W-:Y:S05]  /*1bf30*/  BRA `(.L_x_8181) ;  /* 0xffffffb800ec7947 */ /* 0x000fea000383ffff */
.L_x_8049:
[----:B------:R0:W0:Y:S02]  /*1bf40*/  SYNCS.PHASECHK.TRANS64.TRYWAIT P1, [R5+URZ+0x28860], R0 ;  /* 0x02886000050075a7 */ /* 0x000024000802017f */
[----:B0-----:R-:W-:Y:S05]  /*1bf50*/  @!P1 NANOSLEEP.SYNCS 0x989680 ;  /* 0x009896800000995d */ /* 0x001fea0003900000 */
[----:B------:R-:W0:Y:S02]  /*1bf60*/  @!P1 SYNCS.PHASECHK.TRANS64 P1, [R5+URZ+0x28860], R0 ;  /* 0x02886000050095a7 */ /* 0x000e24000802007f */
[----:B0-----:R-:W-:Y:S05]  /*1bf70*/  @!P1 BRA `(.L_x_8049) ;  /* 0xfffffffc00f09947 */ /* 0x001fea000383ffff */
[----:B------:R-:W-:Y:S05]  /*1bf80*/  BRA `(.L_x_8182) ;  /* 0xffffffb800e87947 */ /* 0x000fea000383ffff */
.L_x_8183:
        /* <DEDUP_REMOVED lines=15> */
.L_x_15860:


//--------------------- .text._ZN7cutlass13device_kernelIN5flash11enable_sm90INS1_16FlashAttnFwdSm90INS1_25CollectiveMainloopFwdSm90ILi2EN4cute5tupleIJNS5_1CILi1EEES8_S8_EEENS6_IJNS7_ILi128EEESA_SA_EEELi128ENS_6half_tEfNS_4arch4Sm90ELb0ELb1ELb1ELb1ELb1ELb1ELb0ELb1ELb1ELb1ELb0ELb0EEENS1_21CollectiveEpilogueFwdISB_S9_SC_SE_Li256ELb1ELb1ELb0ELb0EEENS1_36VarlenDynamicPersistentTileSchedulerILi128ELi128ELi256ELi128ELb0ELb1ELb1ELb1ELb0ELb1EEEEEEEEEvNT_6ParamsE --------------------------
	.section	.text._ZN7cutlass13device_kernelIN5flash11enable_sm90INS1_16FlashAttnFwdSm90INS1_25CollectiveMainloopFwdSm90ILi2EN4cute5tupleIJNS5_1CILi1EEES8_S8_EEENS6_IJNS7_ILi128EEESA_SA_EEELi128ENS_6half_tEfNS_4arch4Sm90ELb0ELb1ELb1ELb1ELb1ELb1ELb0ELb1ELb1ELb1ELb0ELb0EEENS1_21CollectiveEpilogueFwdISB_S9_SC_SE_Li256ELb1ELb1ELb0ELb0EEENS1_36VarlenDynamicPersistentTileSchedulerILi128ELi128ELi256ELi128ELb0ELb1ELb1ELb1ELb0ELb1EEEEEEEEEvNT_6ParamsE,"ax",@progbits
	.align	128
.text._ZN7cutlass13device_kernelIN5flash11enable_sm90INS1_16FlashAttnFwdSm90INS1_25CollectiveMainloopFwdSm90ILi2EN4cute5tupleIJNS5_1CILi1EEES8_S8_EEENS6_IJNS7_ILi128EEESA_SA_EEELi128ENS_6half_tEfNS_4arch4Sm90ELb0ELb1ELb1ELb1ELb1ELb1ELb0ELb1ELb1ELb1ELb0ELb0EEENS1_21CollectiveEpilogueFwdISB_S9_SC_SE_Li256ELb1ELb1ELb0ELb0EEENS1_36VarlenDynamicPersistentTileSchedulerILi128ELi128ELi256ELi128ELb0ELb1ELb1ELb1ELb0ELb1EEEEEEEEEvNT_6ParamsE:
        .type           _ZN7cutlass13device_kernelIN5flash11enable_sm90INS1_16FlashAttnFwdSm90INS1_25CollectiveMainloopFwdSm90ILi2EN4cute5tupleIJNS5_1CILi1EEES8_S8_EEENS6_IJNS7_ILi128EEESA_SA_EEELi128ENS_6half_tEfNS_4arch4Sm90ELb0ELb1ELb1ELb1ELb1ELb1ELb0ELb1ELb1ELb1ELb0ELb0EEENS1_21CollectiveEpilogueFwdISB_S9_SC_SE_Li256ELb1ELb1ELb0ELb0EEENS1_36VarlenDynamicPersistentTileSchedulerILi128ELi128ELi256ELi128ELb0ELb1ELb1ELb1ELb0ELb1EEEEEEEEEvNT_6ParamsE,@function
        .size           _ZN7cutlass13device_kernelIN5flash11enable_sm90INS1_16FlashAttnFwdSm90INS1_25CollectiveMainloopFwdSm90ILi2EN4cute5tupleIJNS5_1CILi1EEES8_S8_EEENS6_IJNS7_ILi128EEESA_SA_EEELi128ENS_6half_tEfNS_4arch4Sm90ELb0ELb1ELb1ELb1ELb1ELb1ELb0ELb1ELb1ELb1ELb0ELb0EEENS1_21CollectiveEpilogueFwdISB_S9_SC_SE_Li256ELb1ELb1ELb0ELb0EEENS1_36VarlenDynamicPersistentTileSchedulerILi128ELi128ELi256ELi128ELb0ELb1ELb1ELb1ELb0ELb1EEEEEEEEEvNT_6ParamsE,(.L_x_15861 - _ZN7cutlass13device_kernelIN5flash11enable_sm90INS1_16FlashAttnFwdSm90INS1_25CollectiveMainloopFwdSm90ILi2EN4cute5tupleIJNS5_1CILi1EEES8_S8_EEENS6_IJNS7_ILi128EEESA_SA_EEELi128ENS_6half_tEfNS_4arch4Sm90ELb0ELb1ELb1ELb1ELb1ELb1ELb0ELb1ELb1ELb1ELb0ELb0EEENS1_21CollectiveEpilogueFwdISB_S9_SC_SE_Li256ELb1ELb1ELb0ELb0EEENS1_36VarlenDynamicPersistentTileSchedulerILi128ELi128ELi256ELi128ELb0ELb1ELb1ELb1ELb0ELb1EEEEEEEEEvNT_6ParamsE)
        .other          _ZN7cutlass13device_kernelIN5flash11enable_sm90INS1_16FlashAttnFwdSm90INS1_25CollectiveMainloopFwdSm90ILi2EN4cute5tupleIJNS5_1CILi1EEES8_S8_EEENS6_IJNS7_ILi128EEESA_SA_EEELi128ENS_6half_tEfNS_4arch4Sm90ELb0ELb1ELb1ELb1ELb1ELb1ELb0ELb1ELb1ELb1ELb0ELb0EEENS1_21CollectiveEpilogueFwdISB_S9_SC_SE_Li256ELb1ELb1ELb0ELb0EEENS1_36VarlenDynamicPersistentTileSchedulerILi128ELi128ELi256ELi128ELb0ELb1ELb1ELb1ELb0ELb1EEEEEEEEEvNT_6ParamsE,@"STO_CUDA_ENTRY STV_DEFAULT"
_ZN7cutlass13device_kernelIN5flash11enable_sm90INS1_16FlashAttnFwdSm90INS1_25CollectiveMainloopFwdSm90ILi2EN4cute5tupleIJNS5_1CILi1EEES8_S8_EEENS6_IJNS7_ILi128EEESA_SA_EEELi128ENS_6half_tEfNS_4arch4Sm90ELb0ELb1ELb1ELb1ELb1ELb1ELb0ELb1ELb1ELb1ELb0ELb0EEENS1_21CollectiveEpilogueFwdISB_S9_SC_SE_Li256ELb1ELb1ELb0ELb0EEENS1_36VarlenDynamicPersistentTileSchedulerILi128ELi128ELi256ELi128ELb0ELb1ELb1ELb1ELb0ELb1EEEEEEEEEvNT_6ParamsE:
[----:B------:R-:W0:Y:S02]  /*0000*/  LDC R1, c[0x0][0x28] ;  /* 0x00000a00ff017b82 */ /* 0x000e240000000800 */
[----:B0-----:R-:W-:Y:S01]  /*0010*/  VIADD R1, R1, 0xffffffd0 ;  /* 0xffffffd001017836 */ /* 0x001fe20000000000 */
[----:B------:R-:W0:Y:S01]  /*0020*/  S2R R0, SR_TID.X ;  /* 0x0000000000007919 */ /* 0x000e220000002100 */
[----:B------:R-:W-:Y:S01]  /*0030*/  ELECT P0, URZ, PT ;  /* 0x00000000003f782f */ /* 0x000fe20003800000 */
[----:B------:R-:W-:Y:S01]  /*0040*/  BSSY B0, `(.L_x_8184) ;  /* 0x000000e000007945 */ /* 0x000fe20003800000 */
[--C-:B0-----:R-:W-:Y:S02]  /*0050*/  SHF.R.U32.HI R2, RZ, 0x5, R0.reuse ;  /* 0x00000005ff027819 */ /* 0x101fe40000011600 */
[----:B------:R-:W-:-:S03]  /*0060*/  SHF.R.U32.HI R4, RZ, 0x7, R0 ;  /* 0x00000007ff047819 */ /* 0x000fc60000011600 */
        /* <DEDUP_REMOVED lines=11> */
.L_x_8185:
[----:B------:R-:W-:Y:S05]  /*0120*/  BSYNC B0 ;  /* 0x0000000000007941 */ /* 0x000fea0003800000 */
.L_x_8184:
        /* <DEDUP_REMOVED lines=41> */
.L_x_8186:
        /* <DEDUP_REMOVED lines=22> */
.L_x_8187:
        /* <DEDUP_REMOVED lines=18> */
.L_x_8188:
        /* <DEDUP_REMOVED lines=22> */
.L_x_8189:
        /* <DEDUP_REMOVED lines=22> */
.L_x_8190:
        /* <DEDUP_REMOVED lines=8> */
.L_x_8193:
[----:B------:R-:W-:-:S08]  /*0980*/  NOP ;  /* 0x0000000000007918 */ /* 0x000fd00000000000 */
[----:B------:R-:W0:Y:S02]  /*0990*/  USETMAXREG.TRY_ALLOC.CTAPOOL UP0, 0xe8 ;  /* 0x000000e8000079c8 */ /* 0x000e240008000600 */
[----:B0-----:R-:W-:-:S13]  /*09a0*/  PLOP3.LUT P0, PT, PT, PT, UP0, 0x80, 0x0 ;  /* 0x000000000000781c */ /* 0x001fda0003f0f008 */
[----:B------:R-:W-:Y:S05]  /*09b0*/  @!P0 BRA `(.L_x_8193) ;  /* 0xfffffffc00f08947 */ /* 0x000fea000383ffff */
[----:B------:R-:W-:Y:S01]  /*09c0*/  SHF.R.U32.HI R2, RZ, 0x7, R0 ;  /* 0x00000007ff027819 */ /* 0x000fe20000011600 */
[----:B------:R-:W0:Y:S08]  /*09d0*/  S2UR UR38, SR_CgaCtaId ;  /* 0x00000000002679c3 */ /* 0x000e300000008800 */
[----:B------:R-:W-:Y:S06]  /*09e0*/  BAR.ARV 0x8, 0x180 ;  /* 0x0206000000007b1d */ /* 0x000fec0000002000 */
[----:B------:R-:W-:Y:S01]  /*09f0*/  ISETP.NE.AND P0, PT, R2, 0x1, PT ;  /* 0x000000010200780c */ /* 0x000fe20003f05270 */
[----:B------:R-:W-:-:S12]  /*0a00*/  UMOV UR4, 0x400 ;  /* 0x0000040000047882 */ /* 0x000fd80000000000 */
[----:B------:R-:W-:Y:S06]  /*0a10*/  @!P0 BAR.ARV 0x9, 0x100 ;  /* 0x0244000000008b1d */ /* 0x000fec0000002000 */
[----:B0-----:R-:W-:Y:S02]  /*0a20*/  ULEA UR4, UR38, UR4, 0x18 ;  /* 0x0000000426047291 */ /* 0x001fe4000f8ec03f */
[----:B------:R-:W-:Y:S04]  /*0a30*/  BAR.SYNC.DEFER_BLOCKING 0x5, 0x180 ;  /* 0x0146000000007b1d */ /* 0x000fe80000010000 */
[----:B------:R-:W-:-:S02]  /*0a40*/  IMAD.U32 R18, RZ, RZ, UR4 ;  /* 0x00000004ff127e24 */ /* 0x000fc4000f8e00ff */
[----:B------:R-:W-:-:S03]  /*0a50*/  ULDC UR4, c[0x0][0xc3c] ;  /* 0x00030f0000047ab9 */ /* 0x000fc60000000800 */
[----:B------:R-:W0:Y:S01]  /*0a60*/  LDS.128 R40, [R18+0x288d0] ;  /* 0x0288d00012287984 */ /* 0x000e220000000c00 */
[----:B------:R-:W-:Y:S06]  /*0a70*/  BAR.ARV 0x4, 0x180 ;  /* 0x0106000000007b1d */ /* 0x000fec0000002000 */
[----:B0-----:R-:W-:-:S13]  /*0a80*/  ISETP.GE.AND P0, PT, R43, UR4, PT ;  /* 0x000000042b007c0c */ /* 0x001fda000bf06270 */
[----:B------:R-:W-:Y:S05]  /*0a90*/  @P0 BRA `(.L_x_8194) ;  /* 0x0000024c00cc0947 */ /* 0x000fea0003800000 */
[----:B------:R-:W-:Y:S01]  /*0aa0*/  VIADD R226, R0, 0xffffff80 ;  /* 0xffffff8000e27836 */ /* 0x000fe20000000000 */
[----:B------:R-:W-:Y:S01]  /*0ab0*/  R2UR UR40, R18 ;  /* 0x00000000122872ca */ /* 0x000fe200000e0000 */
[----:B------:R-:W-:Y:S01]  /*0ac0*/  IMAD.MOV.U32 R19, RZ, RZ, RZ ;  /* 0x000000ffff137224 */ /* 0x000fe200078e00ff */
[----:B------:R-:W-:Y:S01]  /*0ad0*/  ULOP3.LUT UR39, UR36, 0x1, URZ, 0xfc, !UPT ;  /* 0x0000000124277892 */ /* 0x000fe2000f8efc3f */
[----:B------:R-:W-:Y:S01]  /*0ae0*/  IMAD.MOV.U32 R192, RZ, RZ, RZ ;  /* 0x000000ffffc07224 */ /* 0x000fe200078e00ff */
[----:B------:R-:W-:Y:S01]  /*0af0*/  SHF.R.S32.HI R3, RZ, 0x1f, R226 ;  /* 0x0000001fff037819 */ /* 0x000fe200000114e2 */
[----:B------:R-:W-:Y:S01]  /*0b00*/  IMAD.MOV.U32 R187, RZ, RZ, RZ ;  /* 0x000000ffffbb7224 */ /* 0x000fe200078e00ff */
[----:B------:R-:W-:Y:S01]  /*0b10*/  UMOV UR37, URZ ;  /* 0x0000003f00257c82 */ /* 0x000fe20008000000 */
[----:B------:R-:W-:Y:S01]  /*0b20*/  IMAD.MOV.U32 R184, RZ, RZ, RZ ;  /* 0x000000ffffb87224 */ /* 0x000fe200078e00ff */
[CC--:B------:R-:W-:Y:S02]  /*0b30*/  LEA.HI R5, R3.reuse, R226.reuse, RZ, 0x7 ;  /* 0x000000e203057211 */ /* 0x0c0fe400078f38ff */
[----:B------:R-:W-:-:S02]  /*0b40*/  LEA.HI R2, R3, R226, RZ, 0x5 ;  /* 0x000000e203027211 */ /* 0x000fc400078f28ff */
[----:B------:R-:W-:Y:S01]  /*0b50*/  LOP3.LUT R211, R5, 0xffffff80, RZ, 0xc0, !PT ;  /* 0xffffff8005d37812 */ /* 0x000fe200078ec0ff */
[----:B------:R-:W-:Y:S01]  /*0b60*/  UIADD3 UR40, UR40, 0x10400, URZ ;  /* 0x0001040028287890 */ /* 0x000fe2000fffe03f */
[CC--:B------:R-:W-:Y:S02]  /*0b70*/  LEA.HI R0, R3.reuse, R226.reuse, RZ, 0x4 ;  /* 0x000000e203007211 */ /* 0x0c0fe400078f20ff */
[----:B------:R-:W-:Y:S01]  /*0b80*/  SHF.L.U32 R2, R2, 0x5, RZ ;  /* 0x0000000502027819 */ /* 0x000fe200000006ff */
[----:B------:R-:W-:Y:S01]  /*0b90*/  IMAD.IADD R211, R226, 0x1, -R211 ;  /* 0x00000001e2d37824 */ /* 0x000fe200078e0ad3 */
[----:B------:R-:W-:Y:S02]  /*0ba0*/  LOP3.LUT R7, R0, 0x3fffff0, RZ, 0xc0, !PT ;  /* 0x03fffff000077812 */ /* 0x000fe400078ec0ff */
[----:B------:R-:W-:Y:S02]  /*0bb0*/  LOP3.LUT R2, R2, 0xfffffc00, RZ, 0xc0, !PT ;  /* 0xfffffc0002027812 */ /* 0x000fe400078ec0ff */
[----:B------:R-:W-:Y:S01]  /*0bc0*/  SHF.R.S32.HI R4, RZ, 0x1f, R211 ;  /* 0x0000001fff047819 */ /* 0x000fe200000114d3 */
[----:B------:R-:W-:Y:S01]  /*0bd0*/  IMAD.IADD R7, R226, 0x1, -R7 ;  /* 0x00000001e2077824 */ /* 0x000fe200078e0a07 */
[----:B------:R-:W-:-:S02]  /*0be0*/  LEA.HI R10, R3, R226, RZ, 0x2 ;  /* 0x000000e2030a7211 */ /* 0x000fc400078f10ff */
[----:B------:R-:W-:Y:S02]  /*0bf0*/  LEA.HI R6, R4, R211, RZ, 0x2 ;  /* 0x000000d304067211 */ /* 0x000fe400078f10ff */
[----:B------:R-:W-:Y:S02]  /*0c00*/  LOP3.LUT R13, R10, 0xfffffffc, RZ, 0xc0, !PT ;  /* 0xfffffffc0a0d7812 */ /* 0x000fe400078ec0ff */
[--C-:B------:R-:W-:Y:S02]  /*0c10*/  SHF.R.S32.HI R8, RZ, 0x2, R6.reuse ;  /* 0x00000002ff087819 */ /* 0x100fe40000011406 */
[----:B------:R-:W-:Y:S01]  /*0c20*/  SHF.R.S32.HI R9, RZ, 0x1f, R6 ;  /* 0x0000001fff097819 */ /* 0x000fe20000011406 */
[----:B------:R-:W-:Y:S01]  /*0c30*/  IMAD.IADD R13, R226, 0x1, -R13 ;  /* 0x00000001e20d7824 */ /* 0x000fe200078e0a0d */
[----:B------:R-:W-:Y:S02]  /*0c40*/  SHF.R.S32.HI R218, RZ, 0x7, R5 ;  /* 0x00000007ffda7819 */ /* 0x000fe40000011405 */
[----:B------:R-:W-:-:S02]  /*0c50*/  LEA.HI R9, R9, R8, RZ, 0x3 ;  /* 0x0000000809097211 */ /* 0x000fc400078f18ff */
[----:B------:R-:W-:Y:S02]  /*0c60*/  LEA.HI R188, R3, R226, RZ, 0x3 ;  /* 0x000000e203bc7211 */ /* 0x000fe400078f18ff */
[----:B------:R-:W-:Y:S01]  /*0c70*/  LOP3.LUT R11, R9, 0xfffffff8, RZ, 0xc0, !PT ;  /* 0xfffffff8090b7812 */ /* 0x000fe200078ec0ff */
[----:B------:R-:W-:Y:S01]  /*0c80*/  IMAD R9, R7, 0x40, R2 ;  /* 0x0000004007097824 */ /* 0x000fe200078e0202 */
[----:B------:R-:W-:Y:S02]  /*0c90*/  SHF.R.S32.HI R7, RZ, 0x4, R0 ;  /* 0x00000004ff077819 */ /* 0x000fe40000011400 */
[----:B------:R-:W-:Y:S01]  /*0ca0*/  LEA.HI R4, R4, R211, RZ, 0x5 ;  /* 0x000000d304047211 */ /* 0x000fe200078f28ff */
[----:B------:R-:W-:Y:S01]  /*0cb0*/  IMAD.IADD R11, R8, 0x1, -R11 ;  /* 0x00000001080b7824 */ /* 0x000fe200078e0a0b */
[----:B------:R-:W-:Y:S02]  /*0cc0*/  LEA.HI R0, R0, R7, RZ, 0x1 ;  /* 0x0000000700007211 */ /* 0x000fe400078f08ff */
[----:B------:R-:W-:-:S02]  /*0cd0*/  LEA.HI R5, R5, R218, RZ, 0x1 ;  /* 0x000000da05057211 */ /* 0x000fc400078f08ff */
[----:B------:R-:W-:Y:S02]  /*0ce0*/  LOP3.LUT R207, R188, 0xfffffff8, RZ, 0xc0, !PT ;  /* 0xfffffff8bccf7812 */ /* 0x000fe400078ec0ff */
[----:B------:R-:W-:Y:S02]  /*0cf0*/  LOP3.LUT R0, R0, 0x1ffffffe, RZ, 0xc0, !PT ;  /* 0x1ffffffe00007812 */ /* 0x000fe400078ec0ff */
[----:B------:R-:W-:Y:S01]  /*0d00*/  SHF.R.S32.HI R4, RZ, 0x5, R4 ;  /* 0x00000005ff047819 */ /* 0x000fe20000011404 */
[----:B------:R-:W-:Y:S01]  /*0d10*/  IMAD.IADD R207, R226, 0x1, -R207 ;  /* 0x00000001e2cf7824 */ /* 0x000fe200078e0acf */
[----:B------:R-:W-:Y:S02]  /*0d20*/  LOP3.LUT R5, R5, 0x3fffffe, RZ, 0xc0, !PT ;  /* 0x03fffffe05057812 */ /* 0x000fe400078ec0ff */
[----:B------:R-:W-:Y:S01]  /*0d30*/  SHF.R.S32.HI R188, RZ, 0x3, R188 ;  /* 0x00000003ffbc7819 */ /* 0x000fe200000114bc */
[----:B------:R-:W-:Y:S01]  /*0d40*/  IMAD R4, R4, 0x10, R11 ;  /* 0x0000001004047824 */ /* 0x000fe200078e020b */
[----:B------:R-:W-:Y:S01]  /*0d50*/  LEA.HI R2, R13, R13, RZ, 0x1 ;  /* 0x0000000d0d027211 */ /* 0x000fe200078f08ff */
[----:B------:R-:W-:Y:S01]  /*0d60*/  IMAD.IADD R5, R218, 0x1, -R5 ;  /* 0x00000001da057824 */ /* 0x000fe200078e0a05 */
[----:B------:R-:W-:Y:S01]  /*0d70*/  LEA.HI R3, R3, R226, RZ, 0x6 ;  /* 0x000000e203037211 */ /* 0x000fe200078f30ff */
[C---:B------:R-:W-:Y:S01]  /*0d80*/  IMAD.SHL.U32 R222, R188.reuse, 0x40, RZ ;  /* 0x00000040bcde7824 */ /* 0x040fe200078e00ff */
[----:B------:R-:W-:Y:S01]  /*0d90*/  IADD3 R0, R7, -R0, RZ ;  /* 0x8000000007007210 */ /* 0x000fe20007ffe0ff */
[----:B------:R-:W-:Y:S01]  /*0da0*/  VIADD R217, R188, 0x20 ;  /* 0x00000020bcd97836 */ /* 0x000fe20000000000 */
[----:B------:R-:W-:Y:S01]  /*0db0*/  LOP3.LUT R2, R2, 0x1ffffffe, RZ, 0xc0, !PT ;  /* 0x1ffffffe02027812 */ /* 0x000fe200078ec0ff */
[----:B------:R-:W-:Y:S01]  /*0dc0*/  VIADD R216, R188, 0x40 ;  /* 0x00000040bcd87836 */ /* 0x000fe20000000000 */
[----:B------:R-:W-:Y:S01]  /*0dd0*/  SHF.L.U32 R3, R3, 0x3, RZ ;  /* 0x0000000303037819 */ /* 0x000fe200000006ff */
[----:B------:R-:W-:Y:S01]  /*0de0*/  IMAD R220, R0, 0x8, R9 ;  /* 0x0000000800dc7824 */ /* 0x000fe200078e0209 */
[----:B------:R-:W-:Y:S01]  /*0df0*/  IADD3 R215, R188, 0x60, RZ ;  /* 0x00000060bcd77810 */ /* 0x000fe20007ffe0ff */
[----:B------:R-:W-:Y:S01]  /*0e00*/  IMAD.SHL.U32 R16, R207, 0x8, RZ ;  /* 0x00000008cf107824 */ /* 0x000fe200078e00ff */
[----:B------:R-:W-:Y:S01]  /*0e10*/  LOP3.LUT R204, R3, 0xfffffe00, RZ, 0xc0, !PT ;  /* 0xfffffe0003cc7812 */ /* 0x000fe200078ec0ff */
[----:B------:R-:W-:Y:S01]  /*0e20*/  IMAD.IADD R0, R13, 0x1, -R2 ;  /* 0x000000010d007824 */ /* 0x000fe200078e0a02 */
[----:B------:R-:W-:Y:S01]  /*0e30*/  LEA R219, R5, R4, 0x6 ;  /* 0x0000000405db7211 */ /* 0x000fe200078e30ff */
[----:B------:R-:W-:Y:S01]  /*0e40*/  IMAD.SHL.U32 R199, R217, 0x40, RZ ;  /* 0x00000040d9c77824 */ /* 0x000fe200078e00ff */
[----:B------:R-:W-:Y:S01]  /*0e50*/  LOP3.LUT R3, R222, 0x1c0, RZ, 0xc0, !PT ;  /* 0x000001c0de037812 */ /* 0x000fe200078ec0ff */
[----:B------:R-:W-:Y:S01]  /*0e60*/  IMAD.SHL.U32 R197, R216, 0x40, RZ ;  /* 0x00000040d8c57824 */ /* 0x000fe200078e00ff */
[----:B------:R-:W-:Y:S01]  /*0e70*/  SHF.R.S32.HI R2, RZ, 0x1f, R217 ;  /* 0x0000001fff027819 */ /* 0x000fe200000114d9 */
[----:B------:R-:W-:Y:S01]  /*0e80*/  IMAD.SHL.U32 R196, R215, 0x40, RZ ;  /* 0x00000040d7c47824 */ /* 0x000fe200078e00ff */
[----:B------:R-:W-:Y:S01]  /*0e90*/  SHF.R.S32.HI R5, RZ, 0x1f, R216 ;  /* 0x0000001fff057819 */ /* 0x000fe200000114d8 */
[----:B------:R-:W-:Y:S01]  /*0ea0*/  IMAD R195, R0, 0x8, R219 ;  /* 0x0000000800c37824 */ /* 0x000fe200078e02db */
[----:B------:R-:W-:-:S02]  /*0eb0*/  SHF.R.S32.HI R4, RZ, 0x1f, R215 ;  /* 0x0000001fff047819 */ /* 0x000fc400000114d7 */
[----:B------:R-:W-:Y:S02]  /*0ec0*/  SHF.R.U32.HI R203, RZ, 0x3, R3 ;  /* 0x00000003ffcb7819 */ /* 0x000fe40000011603 */
[----:B------:R-:W-:Y:S02]  /*0ed0*/  LOP3.LUT R206, R3, 0x38, R16, 0xf8, !PT ;  /* 0x0000003803ce7812 */ /* 0x000fe400078ef810 */
[----:B------:R-:W-:Y:S01]  /*0ee0*/  LEA.HI R3, R2, R217, RZ, 0x3 ;  /* 0x000000d902037211 */ /* 0x000fe200078f18ff */
[----:B------:R-:W-:Y:S01]  /*0ef0*/  VIADD R2, R16, 0x40 ;  /* 0x0000004010027836 */ /* 0x000fe20000000000 */
[----:B------:R-:W-:Y:S02]  /*0f00*/  LEA.HI R5, R5, R216, RZ, 0x3 ;  /* 0x000000d805057211 */ /* 0x000fe400078f18ff */
[----:B------:R-:W-:Y:S01]  /*0f10*/  LEA.HI R4, R4, R215, RZ, 0x3 ;  /* 0x000000d704047211 */ /* 0x000fe200078f18ff */
[----:B------:R-:W-:Y:S01]  /*0f20*/  IMAD.SHL.U32 R3, R3, 0x40, RZ ;  /* 0x0000004003037824 */ /* 0x000fe200078e00ff */
[----:B------:R-:W-:Y:S01]  /*0f30*/  LOP3.LUT R199, R199, 0x1c0, RZ, 0xc0, !PT ;  /* 0x000001c0c7c77812 */ /* 0x000fe200078ec0ff */
[----:B------:R-:W-:Y:S01]  /*0f40*/  IMAD.SHL.U32 R5, R5, 0x40, RZ ;  /* 0x0000004005057824 */ /* 0x000fe200078e00ff */
[----:B------:R-:W-:-:S02]  /*0f50*/  LOP3.LUT R197, R197, 0x1c0, RZ, 0xc0, !PT ;  /* 0x000001c0c5c57812 */ /* 0x000fc400078ec0ff */
[----:B------:R-:W-:Y:S02]  /*0f60*/  LOP3.LUT R196, R196, 0x1c0, RZ, 0xc0, !PT ;  /* 0x000001c0c4c47812 */ /* 0x000fe400078ec0ff */
[----:B------:R-:W-:Y:S02]  /*0f70*/  SHF.L.U32 R4, R4, 0x6, RZ ;  /* 0x0000000604047819 */ /* 0x000fe400000006ff */
[----:B------:R-:W-:Y:S02]  /*0f80*/  SHF.L.U32 R22, R207, 0x2, RZ ;  /* 0x00000002cf167819 */ /* 0x000fe400000006ff */
[----:B------:R-:W-:Y:S02]  /*0f90*/  SHF.R.U32.HI R225, RZ, 0x3, R199 ;  /* 0x00000003ffe17819 */ /* 0x000fe400000116c7 */
[----:B------:R-:W-:Y:S01]  /*0fa0*/  LOP3.LUT R7, R199, 0x38, R16, 0xf8, !PT ;  /* 0x00000038c7077812 */ /* 0x000fe200078ef810 */
[----:B------:R-:W-:Y:S01]  /*0fb0*/  VIADD R186, R22, 0x20 ;  /* 0x0000002016ba7836 */ /* 0x000fe20000000000 */
[----:B------:R-:W-:-:S02]  /*0fc0*/  SHF.R.U32.HI R224, RZ, 0x3, R197 ;  /* 0x00000003ffe07819 */ /* 0x000fc400000116c5 */
[----:B------:R-:W-:Y:S02]  /*0fd0*/  LOP3.LUT R8, R197, 0x38, R16, 0xf8, !PT ;  /* 0x00000038c5087812 */ /* 0x000fe400078ef810 */
[----:B------:R-:W-:Y:S02]  /*0fe0*/  SHF.R.U32.HI R223, RZ, 0x3, R196 ;  /* 0x00000003ffdf7819 */ /* 0x000fe400000116c4 */
[----:B------:R-:W-:Y:S02]  /*0ff0*/  LOP3.LUT R9, R196, 0x38, R16, 0xf8, !PT ;  /* 0x00000038c4097812 */ /* 0x000fe400078ef810 */
[----:B------:R-:W-:Y:S02]  /*1000*/  LOP3.LUT R202, R3, 0xfffffe00, RZ, 0xc0, !PT ;  /* 0xfffffe0003ca7812 */ /* 0x000fe400078ec0ff */
[----:B------:R-:W-:Y:S02]  /*1010*/  LOP3.LUT R201, R5, 0xfffffe00, RZ, 0xc0, !PT ;  /* 0xfffffe0005c97812 */ /* 0x000fe400078ec0ff */
[----:B------:R-:W-:-:S02]  /*1020*/  LOP3.LUT R200, R4, 0xfffffe00, RZ, 0xc0, !PT ;  /* 0xfffffe0004c87812 */ /* 0x000fc400078ec0ff */
[----:B------:R-:W-:Y:S02]  /*1030*/  LOP3.LUT R6, R6, 0x7ffffffc, RZ, 0xc0, !PT ;  /* 0x7ffffffc06067812 */ /* 0x000fe400078ec0ff */
[----:B------:R-:W-:Y:S02]  /*1040*/  LOP3.LUT R206, R204, R206, R203, 0xf6, !PT ;  /* 0x000000ceccce7212 */ /* 0x000fe400078ef6cb */
[----:B------:R-:W-:Y:S01]  /*1050*/  LOP3.LUT R7, R202, R7, R225, 0xf6, !PT ;  /* 0x00000007ca077212 */ /* 0x000fe200078ef6e1 */
[----:B------:R-:W-:Y:S01]  /*1060*/  IMAD.IADD R191, R211, 0x1, -R6 ;  /* 0x00000001d3bf7824 */ /* 0x000fe200078e0a06 */
[----:B------:R-:W-:Y:S02]  /*1070*/  LOP3.LUT R8, R201, R8, R224, 0xf6, !PT ;  /* 0x00000008c9087212 */ /* 0x000fe400078ef6e0 */
[----:B------:R-:W-:Y:S02]  /*1080*/  LOP3.LUT R9, R200, R9, R223, 0xf6, !PT ;  /* 0x00000009c8097212 */ /* 0x000fe400078ef6df */
[----:B------:R-:W-:-:S02]  /*1090*/  SHF.R.S32.HI R221, RZ, 0x1f, R188 ;  /* 0x0000001fffdd7819 */ /* 0x000fc400000114bc */
[----:B------:R-:W-:Y:S02]  /*10a0*/  SHF.R.S32.HI R23, RZ, 0x1f, R22 ;  /* 0x0000001fff177819 */ /* 0x000fe40000011416 */
[----:B------:R-:W-:Y:S02]  /*10b0*/  SHF.R.S32.HI R17, RZ, 0x1f, R16 ;  /* 0x0000001fff117819 */ /* 0x000fe40000011410 */
[----:B------:R-:W-:Y:S02]  /*10c0*/  SHF.R.S32.HI R185, RZ, 0x1f, R2 ;  /* 0x0000001fffb97819 */ /* 0x000fe40000011402 */
[----:B------:R-:W-:Y:S02]  /*10d0*/  SHF.R.S32.HI R210, RZ, 0x1f, R186 ;  /* 0x0000001fffd27819 */ /* 0x000fe400000114ba */
[----:B------:R-:W-:Y:S02]  /*10e0*/  LEA R205, R206, UR40, 0x1 ;  /* 0x00000028cecd7c11 */ /* 0x000fe4000f8e08ff */
[----:B------:R-:W-:-:S02]  /*10f0*/  LEA R214, R7, UR40, 0x1 ;  /* 0x0000002807d67c11 */ /* 0x000fc4000f8e08ff */
[----:B------:R-:W-:Y:S02]  /*1100*/  LEA R213, R8, UR40, 0x1 ;  /* 0x0000002808d57c11 */ /* 0x000fe4000f8e08ff */
[----:B------:R-:W-:-:S07]  /*1110*/  LEA R212, R9, UR40, 0x1 ;  /* 0x0000002809d47c11 */ /* 0x000fce000f8e08ff */
.L_x_8476:
[----:B------:R-:W-:Y:S05]  /*1120*/  YIELD ;  /* 0x0000000000007946 */ /* 0x000fea0003800000 */
[----:B------:R-:W-:Y:S01]  /*1130*/  ULDC.64 UR4, c[0x0][0xa28] ;  /* 0x00028a0000047ab9 */ /* 0x000fe20000000a00 */
[----:B0---4-:R-:W0:Y:S01]  /*1140*/  LDC.64 R6, c[0x0][0xa08] ;  /* 0x00028200ff067b82 */ /* 0x011e220000000a00 */
[----:B------:R-:W-:Y:S01]  /*1150*/  ISETP.NE.U32.AND P1, PT, RZ, UR4, PT ;  /* 0x00000004ff007c0c */ /* 0x000fe2000bf25070 */
[----:B------:R-:W-:Y:S02]  /*1160*/  IMAD.MOV.U32 R3, RZ, RZ, RZ ;  /* 0x000000ffff037224 */ /* 0x000fe400078e00ff */
[----:B------:R-:W-:Y:S01]  /*1170*/  IMAD.MOV.U32 R29, RZ, RZ, RZ ;  /* 0x000000ffff1d7224 */ /* 0x000fe200078e00ff */
[----:B------:R-:W-:Y:S01]  /*1180*/  ISETP.NE.AND.EX P1, PT, RZ, UR5, PT, P1 ;  /* 0x00000005ff007c0c */ /* 0x000fe2000bf25310 */
[----:B------:R-:W-:-:S02]  /*1190*/  ULDC.64 UR4, c[0x0][0xa18] ;  /* 0x0002860000047ab9 */ /* 0x000fc40000000a00 */
[----:B------:R-:W-:-:S04]  /*11a0*/  ISETP.NE.U32.AND P2, PT, RZ, UR4, PT ;  /* 0x00000004ff007c0c */ /* 0x000fc8000bf45070 */
[----:B------:R-:W-:Y:S01]  /*11b0*/  ISETP.NE.AND.EX P2, PT, RZ, UR5, PT, P2 ;  /* 0x00000005ff007c0c */ /* 0x000fe2000bf45320 */
[----:B------:R-:W-:Y:S02]  /*11c0*/  ULDC.64 UR4, c[0x0][0xa08] ;  /* 0x0002820000047ab9 */ /* 0x000fe40000000a00 */
[----:B------:R-:W-:-:S03]  /*11d0*/  ISETP.NE.U32.AND P0, PT, RZ, UR4, PT ;  /* 0x00000004ff007c0c */ /* 0x000fc6000bf05070 */
[----:B-1----:R-:W1:Y:S01]  /*11e0*/  @P1 LDC.64 R4, c[0x0][0xa28] ;  /* 0x00028a00ff041b82 */ /* 0x002e620000000a00 */
[----:B------:R-:W-:Y:S01]  /*11f0*/  ISETP.NE.AND.EX P0, PT, RZ, UR5, PT, P0 ;  /* 0x00000005ff007c0c */ /* 0x000fe2000bf05300 */
[----:B0-----:R-:W-:-:S06]  /*1200*/  IMAD.WIDE R10, R43, 0x4, R6 ;  /* 0x000000042b0a7825 */ /* 0x001fcc00078e0206 */
[----:B------:R-:W0:Y:S01]  /*1210*/  @P2 LDC.64 R8, c[0x0][0xa18] ;  /* 0x00028600ff082b82 */ /* 0x000e220000000a00 */
[----:B------:R-:W-:Y:S02]  /*1220*/  ULDC UR4, c[0x0][0x288] ;  /* 0x0000a20000047ab9 */ /* 0x000fe40000000800 */
[----:B------:R-:W-:Y:S01]  /*1230*/  MOV R189, UR4 ;  /* 0x0000000400bd7c02 */ /* 0x000fe20008000f00 */
[----:B------:R-:W-:Y:S02]  /*1240*/  ULDC.64 UR4, c[0x0][0x418] ;  /* 0x0001060000047ab9 */ /* 0x000fe40000000a00 */
[----:B--2---:R2:W5:Y:S01]  /*1250*/  @P0 LDG.E R29, desc[UR54][R10.64] ;  /* 0x000000360a1d0981 */ /* 0x004562000c1e1900 */
[----:B-1----:R-:W-:-:S05]  /*1260*/  @P1 IMAD.WIDE R4, R43, 0x4, R4 ;  /* 0x000000042b041825 */ /* 0x002fca00078e0204 */
        /* <DEDUP_REMOVED lines=10> */
[----:B------:R-:W-:Y:S02]  /*1310*/  IMAD.U32 R25, RZ, RZ, UR5 ;  /* 0x00000005ff197e24 */ /* 0x000fe4000f8e00ff */
[----:B------:R-:W-:Y:S01]  /*1320*/  IMAD.U32 R28, RZ, RZ, UR4 ;  /* 0x00000004ff1c7e24 */ /* 0x000fe2000f8e00ff */
[----:B--2---:R-:W-:Y:S06]  /*1330*/  @P2 BRA `(.L_x_8195) ;  /* 0x0000000000242947 */ /* 0x004fec0003800000 */
        /* <DEDUP_REMOVED lines=9> */
.L_x_8195:
[----:B------:R-:W-:Y:S01]  /*13d0*/  ULDC.64 UR4, c[0x0][0xa20] ;  /* 0x0002880000047ab9 */ /* 0x000fe20000000a00 */
[----:B------:R-:W-:Y:S01]  /*13e0*/  IMAD.MOV.U32 R208, RZ, RZ, R42 ;  /* 0x000000ffffd07224 */ /* 0x000fe200078e002a */
[----:B------:R-:W-:Y:S02]  /*13f0*/  ISETP.NE.U32.AND P1, PT, RZ, UR4, PT ;  /* 0x00000004ff007c0c */ /* 0x000fe4000bf25070 */
[----:B------:R-:W-:Y:S02]  /*1400*/  MOV R209, R43 ;  /* 0x0000002b00d17202 */ /* 0x000fe40000000f00 */
[----:B------:R-:W-:-:S13]  /*1410*/  ISETP.NE.AND.EX P1, PT, RZ, UR5, PT, P1 ;  /* 0x00000005ff007c0c */ /* 0x000fda000bf25310 */
[----:B------:R-:W-:Y:S05]  /*1420*/  @!P1 BRA `(.L_x_8196) ;  /* 0x0000000000109947 */ /* 0x000fea0003800000 */
[----:B------:R-:W0:Y:S02]  /*1430*/  LDC.64 R4, c[0x0][0xa20] ;  /* 0x00028800ff047b82 */ /* 0x000e240000000a00 */
[----:B0-----:R-:W-:-:S05]  /*1440*/  IMAD.WIDE R4, R43, 0x4, R4 ;  /* 0x000000042b047825 */ /* 0x001fca00078e0204 */
[----:B------:R0:W5:Y:S01]  /*1450*/  LDG.E R28, desc[UR54][R4.64] ;  /* 0x00000036041c7981 */ /* 0x000162000c1e1900 */
[----:B------:R-:W-:Y:S05]  /*1460*/  BRA `(.L_x_8197) ;  /* 0x0000000000107947 */ /* 0x000fea0003800000 */
.L_x_8196:
[----:B------:R-:W-:Y:S05]  /*1470*/  @!P0 BRA `(.L_x_8197) ;  /* 0x00000000000c8947 */ /* 0x000fea0003800000 */
[----:B------:R-:W2:Y:S04]  /*1480*/  LDG.E R5, desc[UR54][R10.64] ;  /* 0x000000360a057981 */ /* 0x000ea8000c1e1900 */
[----:B------:R-:W2:Y:S02]  /*1490*/  LDG.E R28, desc[UR54][R10.64+0x4] ;  /* 0x000004360a1c7981 */ /* 0x000ea4000c1e1900 */
[----:B--2---:R-:W-:-:S07]  /*14a0*/  IMAD.IADD R28, R28, 0x1, -R5 ;  /* 0x000000011c1c7824 */ /* 0x004fce00078e0a05 */
.L_x_8197:
        /* <DEDUP_REMOVED lines=16> */
[----:B-1----:R-:W-:Y:S01]  /*15b0*/  ISETP.NE.AND P1, PT, R8, 0x1, PT ;  /* 0x000000010800780c */ /* 0x002fe20003f25270 */
[----:B------:R-:W-:Y:S01]  /*15c0*/  IMAD.SHL.U32 R193, R41, 0x80, RZ ;  /* 0x0000008029c17824 */ /* 0x000fe200078e00ff */
[----:B------:R-:W-:Y:S02]  /*15d0*/  IADD3 R10, -R3, R28, RZ ;  /* 0x0000001c030a7210 */ /* 0x000fe40007ffe1ff */
[----:B--2---:R-:W-:-:S09]  /*15e0*/  ISETP.GE.AND P2, PT, R13, 0x1, PT ;  /* 0x000000010d00780c */ /* 0x004fd20003f46270 */
[----:B------:R-:W1:Y:S08]  /*15f0*/  @P1 LDC R11, c[0x0][0x44c] ;  /* 0x00011300ff0b1b82 */ /* 0x000e700000000800 */
[----:B------:R-:W2:Y:S01]  /*1600*/  @P1 LDC R8, c[0x0][0x450] ;  /* 0x00011400ff081b82 */ /* 0x000ea20000000800 */
[----:B----4-:R-:W-:Y:S02]  /*1610*/  @P0 IMAD.IADD R25, R9, 0x1, -R0 ;  /* 0x0000000109190824 */ /* 0x010fe400078e0a00 */
[----:B------:R-:W-:-:S02]  /*1620*/  VIADD R0, R193, 0x7f ;  /* 0x0000007fc1007836 */ /* 0x000fc40000000000 */
[----:B------:R-:W-:Y:S02]  /*1630*/  IMAD.IADD R190, R10, 0x1, R25 ;  /* 0x000000010abe7824 */ /* 0x000fe400078e0219 */
[----:B-1----:R-:W-:-:S03]  /*1640*/  @P1 IMAD.HI.U32 R3, R0, R11, RZ ;  /* 0x0000000b00031227 */ /* 0x002fc600078e00ff */
[C---:B------:R-:W-:Y:S01]  /*1650*/  IADD3 R5, R190.reuse, 0x1, -R189 ;  /* 0x00000001be057810 */ /* 0x040fe20007ffe8bd */
[----:B------:R-:W-:Y:S01]  /*1660*/  IMAD.MOV.U32 R4, RZ, RZ, R0 ;  /* 0x000000ffff047224 */ /* 0x000fe200078e0000 */
[----:B--2---:R-:W-:Y:S01]  /*1670*/  @P1 SHF.R.U32.HI R4, RZ, R8, R3 ;  /* 0x00000008ff041219 */ /* 0x004fe20000011603 */
[----:B------:R-:W-:-:S03]  /*1680*/  VIADD R0, R190, 0x7f ;  /* 0x0000007fbe007836 */ /* 0x000fc60000000000 */
[----:B0-----:R-:W-:Y:S02]  /*1690*/  IADD3 R7, R5, R4, RZ ;  /* 0x0000000405077210 */ /* 0x001fe40007ffe0ff */
[----:B------:R-:W-:-:S04]  /*16a0*/  SHF.R.S32.HI R3, RZ, 0x1f, R0 ;  /* 0x0000001fff037819 */ /* 0x000fc80000011400 */
[----:B------:R-:W-:Y:S01]  /*16b0*/  LEA.HI R3, R3, R0, RZ, 0x7 ;  /* 0x0000000003037211 */ /* 0x000fe200078f38ff */
[----:B------:R-:W-:-:S03]  /*16c0*/  IMAD.IADD R0, R7, 0x1, R12 ;  /* 0x0000000107007824 */ /* 0x000fc600078e020c */
[----:B------:R-:W-:Y:S01]  /*16d0*/  SHF.R.S32.HI R96, RZ, 0x7, R3 ;  /* 0x00000007ff607819 */ /* 0x000fe20000011403 */
        /* <DEDUP_REMOVED lines=12> */
.L_x_8200:
[----:B------:R-:W-:-:S13]  /*17a0*/  ISETP.NE.AND P0, PT, R13, 0x1, PT ;  /* 0x000000010d00780c */ /* 0x000fda0003f05270 */
[----:B------:R-:W0:Y:S02]  /*17b0*/  @P0 LDC.64 R4, c[0x0][0x9e8] ;  /* 0x00027a00ff040b82 */ /* 0x000e240000000a00 */
[----:B0-----:R-:W-:-:S05]  /*17c0*/  @P0 IMAD.HI.U32 R4, R3, R4, RZ ;  /* 0x0000000403040227 */ /* 0x001fca00078e00ff */
[----:B------:R-:W-:-:S07]  /*17d0*/  @P0 SHF.R.U32.HI R3, RZ, R5, R4 ;  /* 0x00000005ff030219 */ /* 0x000fce0000011604 */
.L_x_8201:
[----:B------:R-:W-:Y:S05]  /*17e0*/  BSYNC B0 ;  /* 0x0000000000007941 */ /* 0x000fea0003800000 */
.L_x_8199:
[----:B------:R-:W-:-:S05]  /*17f0*/  IMAD R3, R3, R13, R13 ;  /* 0x0000000d03037224 */ /* 0x000fca00078e020d */
[----:B------:R-:W-:-:S07]  /*1800*/  VIMNMX R0, R0, R3, PT ;  /* 0x0000000300007248 */ /* 0x000fce0003fe0100 */
.L_x_8198:
[----:B------:R-:W0:Y:S01]  /*1810*/  @P1 LDC R4, c[0x0][0x44c] ;  /* 0x00011300ff041b82 */ /* 0x000e220000000800 */
[----:B------:R-:W-:Y:S01]  /*1820*/  IADD3 R95, R190, -R189, RZ ;  /* 0x800000bdbe5f7210 */ /* 0x000fe20007ffe0ff */
[----:B------:R-:W-:-:S06]  /*1830*/  ULDC UR4, c[0x0][0x9dc] ;  /* 0x0002770000047ab9 */ /* 0x000fcc0000000800 */
[----:B------:R-:W1:Y:S01]  /*1840*/  @P1 LDC R6, c[0x0][0x450] ;  /* 0x00011400ff061b82 */ /* 0x000e620000000800 */
[----:B0-----:R-:W-:-:S04]  /*1850*/  @P1 IMAD.HI.U32 R3, R193, R4, RZ ;  /* 0x00000004c1031227 */ /* 0x001fc800078e00ff */
[----:B------:R-:W-:Y:S01]  /*1860*/  IMAD.MOV.U32 R4, RZ, RZ, R193 ;  /* 0x000000ffff047224 */ /* 0x000fe200078e00c1 */
        /* <DEDUP_REMOVED lines=14> */
.L_x_8204:
[----:B------:R-:W-:-:S13]  /*1950*/  ISETP.NE.AND P0, PT, R13, 0x1, PT ;  /* 0x000000010d00780c */ /* 0x000fda0003f05270 */
[----:B------:R-:W0:Y:S02]  /*1960*/  @P0 LDC.64 R6, c[0x0][0x9e8] ;  /* 0x00027a00ff060b82 */ /* 0x000e240000000a00 */
[----:B0-----:R-:W-:-:S05]  /*1970*/  @P0 IMAD.HI.U32 R6, R3, R6, RZ ;  /* 0x0000000603060227 */ /* 0x001fca00078e00ff */
[----:B------:R-:W-:-:S07]  /*1980*/  @P0 SHF.R.U32.HI R3, RZ, R7, R6 ;  /* 0x00000007ff030219 */ /* 0x000fce0000011606 */
.L_x_8205:
[----:B------:R-:W-:Y:S05]  /*1990*/  BSYNC B0 ;  /* 0x0000000000007941 */ /* 0x000fea0003800000 */
.L_x_8203:
[----:B------:R-:W-:-:S05]  /*19a0*/  IMAD R3, R3, R13, RZ ;  /* 0x0000000d03037224 */ /* 0x000fca00078e02ff */
[----:B------:R-:W-:-:S07]  /*19b0*/  VIMNMX R4, R4, R3, !PT ;  /* 0x0000000304047248 */ /* 0x000fce0007fe0100 */
.L_x_8202:
        /* <DEDUP_REMOVED lines=42> */
[----:B-1---5:R-:W-:Y:S05]  /*1c60*/  CALL.ABS.NOINC R14 ;  /* 0x000000000e007343 */ /* 0x022fea0003c00000 */
.L_x_8208:
[----:B------:R-:W-:Y:S05]  /*1c70*/  BSYNC B6 ;  /* 0x0000000000067941 */ /* 0x000fea0003800000 */
.L_x_8207:
        /* <DEDUP_REMOVED lines=20> */
.L_x_8210:
[----:B------:R-:W-:Y:S05]  /*1dc0*/  BSYNC B6 ;  /* 0x0000000000067941 */ /* 0x000fea0003800000 */
.L_x_8209:
[----:B------:R-:W-:Y:S01]  /*1dd0*/  ULDC.64 UR4, c[0x0][0x9f8] ;  /* 0x00027e0000047ab9 */ /* 0x000fe20000000a00 */
[----:B------:R-:W-:Y:S01]  /*1de0*/  IMAD.MOV.U32 R0, RZ, RZ, R43 ;  /* 0x000000ffff007224 */ /* 0x000fe200078e002b */
[----:B------:R-:W-:Y:S01]  /*1df0*/  ISETP.NE.U32.AND P0, PT, RZ, UR4, PT ;  /* 0x00000004ff007c0c */ /* 0x000fe2000bf05070 */
[----:B------:R-:W0:Y:S03]  /*1e00*/  LDC R37, c[0x0][0x3f4] ;  /* 0x0000fd00ff257b82 */ /* 0x000e260000000800 */
[----:B------:R-:W-:-:S05]  /*1e10*/  ISETP.NE.AND.EX P0, PT, RZ, UR5, PT, P0 ;  /* 0x00000005ff007c0c */ /* 0x000fca000bf05300 */
[----:B------:R-:W1:Y:S08]  /*1e20*/  LDC.64 R14, c[0x0][0x3f8] ;  /* 0x0000fe00ff0e7b82 */ /* 0x000e700000000a00 */
[----:B------:R-:W2:Y:S08]  /*1e30*/  @P0 LDC.64 R4, c[0x0][0x9f8] ;  /* 0x00027e00ff040b82 */ /* 0x000eb00000000a00 */
[----:B------:R-:W3:Y:S01]  /*1e40*/  LDC.64 R34, c[0x0][0x408] ;  /* 0x00010200ff227b82 */ /* 0x000ee20000000a00 */
[----:B--2---:R-:W-:-:S05]  /*1e50*/  @P0 IMAD.WIDE R4, R43, 0x4, R4 ;  /* 0x000000042b040825 */ /* 0x004fca00078e0204 */
[----:B------:R2:W4:Y:S01]  /*1e60*/  @P0 LDG.E R0, desc[UR54][R4.64] ;  /* 0x0000003604000981 */ /* 0x000522000c1e1900 */
[----:B0-----:R-:W-:Y:S01]  /*1e70*/  ISETP.GE.AND P0, PT, R16, R37, PT ;  /* 0x000000251000720c */ /* 0x001fe20003f06270 */
[----:B-1----:R-:W-:Y:S01]  /*1e80*/  IMAD.WIDE.U32 R6, R188, R14, R22 ;  /* 0x0000000ebc067225 */ /* 0x002fe200078e0016 */
[C-C-:B---3--:R-:W-:Y:S01]  /*1e90*/  SHF.L.U64.HI R30, R34.reuse, 0x6, R35.reuse ;  /* 0x00000006221e7819 */ /* 0x148fe20000010223 */
[----:B------:R-:W0:Y:S01]  /*1ea0*/  S2R R38, SR_TID.X ;  /* 0x0000000000267919 */ /* 0x000e220000002100 */
[----:B------:R-:W-:Y:S01]  /*1eb0*/  SEL R13, R37, RZ, P0 ;  /* 0x000000ff250d7207 */ /* 0x000fe20000000000 */
[----:B------:R-:W-:Y:S01]  /*1ec0*/  IMAD.MOV.U32 R82, RZ, RZ, R6 ;  /* 0x000000ffff527224 */ /* 0x000fe200078e0006 */
[----:B------:R-:W-:Y:S01]  /*1ed0*/  SHF.L.U64.HI R31, R34, 0x7, R35 ;  /* 0x00000007221f7819 */ /* 0x000fe20000010223 */
[----:B------:R-:W-:Y:S01]  /*1ee0*/  IMAD R10, R221, R34, RZ ;  /* 0x00000022dd0a7224 */ /* 0x000fe200078e02ff */
[----:B------:R-:W-:Y:S01]  /*1ef0*/  SHF.L.U32 R20, R14, 0x5, RZ ;  /* 0x000000050e147819 */ /* 0x000fe200000006ff */
[----:B------:R-:W-:-:S02]  /*1f00*/  IMAD.IADD R13, R16, 0x1, R13 ;  /* 0x00000001100d7824 */ /* 0x000fc400078e020d */
[----:B--2---:R-:W-:-:S03]  /*1f10*/  IMAD.WIDE.U32 R4, R188, R34, R22 ;  /* 0x00000022bc047225 */ /* 0x004fc600078e0016 */
[----:B------:R-:W-:Y:S01]  /*1f20*/  SHF.R.S32.HI R6, RZ, 0x1f, R13 ;  /* 0x0000001fff067819 */ /* 0x000fe2000001140d */
[----:B------:R-:W-:Y:S02]  /*1f30*/  IMAD R8, R221, R14, RZ ;  /* 0x0000000edd087224 */ /* 0x000fe400078e02ff */
[----:B------:R-:W-:Y:S01]  /*1f40*/  IMAD.MOV.U32 R86, RZ, RZ, R4 ;  /* 0x000000ffff567224 */ /* 0x000fe200078e0004 */
[----:B------:R-:W-:Y:S01]  /*1f50*/  LEA.HI R4, R6, R13, RZ, 0x6 ;  /* 0x0000000d06047211 */ /* 0x000fe200078f30ff */
[----:B------:R-:W-:Y:S01]  /*1f60*/  IMAD R89, R188, R35, R10 ;  /* 0x00000023bc597224 */ /* 0x000fe200078e020a */
[----:B------:R-:W-:Y:S01]  /*1f70*/  LEA.HI R12, R6, R13, RZ, 0x3 ;  /* 0x0000000d060c7211 */ /* 0x000fe200078f18ff */
[----:B------:R-:W-:-:S03]  /*1f80*/  IMAD.WIDE.U32 R10, R188, R34, R16 ;  /* 0x00000022bc0a7225 */ /* 0x000fc600078e0010 */
[----:B------:R-:W-:Y:S01]  /*1f90*/  LOP3.LUT R6, R199, 0x38, R12, 0xf8, !PT ;  /* 0x00000038c7067812 */ /* 0x000fe200078ef80c */
[----:B------:R-:W-:Y:S01]  /*1fa0*/  IMAD R85, R188, R15, R8 ;  /* 0x0000000fbc557224 */ /* 0x000fe200078e0208 */
[----:B------:R-:W-:Y:S01]  /*1fb0*/  LOP3.LUT R41, R12, 0xfffffff8, RZ, 0xc0, !PT ;  /* 0xfffffff80c297812 */ /* 0x000fe200078ec0ff */
[----:B------:R-:W-:Y:S01]  /*1fc0*/  IMAD.WIDE.U32 R8, R188, R14, R16 ;  /* 0x0000000ebc087225 */ /* 0x000fe200078e0010 */
[----:B------:R-:W-:Y:S02]  /*1fd0*/  LOP3.LUT R6, R6, R225, RZ, 0x3c, !PT ;  /* 0x000000e106067212 */ /* 0x000fe400078e3cff */
[----:B------:R-:W-:Y:S01]  /*1fe0*/  IADD3 R83, R7, R85, RZ ;  /* 0x0000005507537210 */ /* 0x000fe20007ffe0ff */
[----:B------:R-:W-:Y:S01]  /*1ff0*/  IMAD.IADD R87, R5, 0x1, R89 ;  /* 0x0000000105577824 */ /* 0x000fe200078e0259 */
[----:B------:R-:W-:Y:S01]  /*2000*/  LOP3.LUT R5, R12, 0x38, RZ, 0xc0, !PT ;  /* 0x000000380c057812 */ /* 0x000fe200078ec0ff */
[----:B------:R-:W-:Y:S01]  /*2010*/  IMAD.IADD R89, R89, 0x1, R11 ;  /* 0x0000000159597824 */ /* 0x000fe200078e020b */
[----:B-----5:R-:W-:Y:S01]  /*2020*/  SHF.R.S32.HI R11, RZ, 0x1f, R24 ;  /* 0x0000001fff0b7819 */ /* 0x020fe20000011418 */
[----:B------:R-:W-:Y:S01]  /*2030*/  IMAD.SHL.U32 R4, R4, 0x80, RZ ;  /* 0x0000008004047824 */ /* 0x000fe200078e00ff */
[----:B0-----:R-:W-:Y:S01]  /*2040*/  SHF.R.U32.HI R38, RZ, 0x7, R38 ;  /* 0x00000007ff267819 */ /* 0x001fe20000011626 */
[----:B------:R-:W-:Y:S01]  /*2050*/  IMAD.IADD R85, R85, 0x1, R9 ;  /* 0x0000000155557824 */ /* 0x000fe200078e0209 */
[----:B------:R-:W-:Y:S01]  /*2060*/  MOV R84, R8 ;  /* 0x0000000800547202 */ /* 0x000fe20000000f00 */
[----:B------:R-:W-:Y:S01]  /*2070*/  IMAD R13, R11, R14, RZ ;  /* 0x0000000e0b0d7224 */ /* 0x000fe200078e02ff */
[----:B------:R-:W-:Y:S01]  /*2080*/  ISETP.NE.AND P6, PT, R38, 0x1, PT ;  /* 0x000000012600780c */ /* 0x000fe20003fc5270 */
[----:B------:R-:W-:Y:S01]  /*2090*/  IMAD.MOV.U32 R88, RZ, RZ, R10 ;  /* 0x000000ffff587224 */ /* 0x000fe200078e000a */
[--C-:B------:R-:W-:Y:S01]  /*20a0*/  LOP3.LUT R9, R197, 0x38, R12.reuse, 0xf8, !PT ;  /* 0x00000038c5097812 */ /* 0x100fe200078ef80c */
[----:B------:R-:W-:Y:S01]  /*20b0*/  IMAD R11, R11, R34, RZ ;  /* 0x000000220b0b7224 */ /* 0x000fe200078e02ff */
[----:B------:R-:W-:Y:S01]  /*20c0*/  LOP3.LUT R8, R196, 0x38, R12, 0xf8, !PT ;  /* 0x00000038c4087812 */ /* 0x000fe200078ef80c */
[----:B------:R-:W-:Y:S01]  /*20d0*/  IMAD R13, R24, R15, R13 ;  /* 0x0000000f180d7224 */ /* 0x000fe200078e020d */
[----:B------:R-:W-:Y:S01]  /*20e0*/  LOP3.LUT R7, R4, 0xffffe000, RZ, 0xc0, !PT ;  /* 0xffffe00004077812 */ /* 0x000fe200078ec0ff */
[----:B------:R-:W-:Y:S01]  /*20f0*/  IMAD.WIDE.U32 R84, R24, R14, R84 ;  /* 0x0000000e18547225 */ /* 0x000fe200078e0054 */
[----:B------:R-:W-:-:S02]  /*2100*/  LOP3.LUT R4, R5, 0x1c0, R222, 0xf8, !PT ;  /* 0x000001c005047812 */ /* 0x000fc400078ef8de */
[----:B------:R-:W-:Y:S01]  /*2110*/  LOP3.LUT R10, R9, R224, RZ, 0x3c, !PT ;  /* 0x000000e0090a7212 */ /* 0x000fe200078e3cff */
[----:B------:R-:W-:Y:S01]  /*2120*/  IMAD.WIDE.U32 R82, R24, R14, R82 ;  /* 0x0000000e18527225 */ /* 0x000fe200078e0052 */
[----:B------:R-:W-:Y:S01]  /*2130*/  LOP3.LUT R9, R8, R223, RZ, 0x3c, !PT ;  /* 0x000000df08097212 */ /* 0x000fe200078e3cff */
[----:B------:R-:W-:Y:S05]  /*2140*/  @!P6 WARPSYNC.ALL ;  /* 0x000000000000e948 */ /* 0x000fea0003800000 */
[----:B------:R-:W-:Y:S01]  /*2150*/  LOP3.LUT R8, R4, R203, RZ, 0x3c, !PT ;  /* 0x000000cb04087212 */ /* 0x000fe200078e3cff */
[----:B------:R-:W-:Y:S01]  /*2160*/  IMAD R11, R24, R35, R11 ;  /* 0x00000023180b7224 */ /* 0x000fe200078e020b */
[-C--:B------:R-:W-:Y:S01]  /*2170*/  IADD3 R4, R6, R7.reuse, R202 ;  /* 0x0000000706047210 */ /* 0x080fe20007ffe0ca */
[-C--:B------:R-:W-:Y:S01]  /*2180*/  IMAD.WIDE.U32 R86, R24, R34.reuse, R86 ;  /* 0x0000002218567225 */ /* 0x080fe200078e0056 */
[-C--:B------:R-:W-:Y:S01]  /*2190*/  IADD3 R5, R10, R7.reuse, R201 ;  /* 0x000000070a057210 */ /* 0x080fe20007ffe0c9 */
[----:B------:R-:W-:Y:S01]  /*21a0*/  ULDC UR4, c[0x0][0x2f4] ;  /* 0x0000bd0000047ab9 */ /* 0x000fe20000000800 */
[-C--:B------:R-:W-:Y:S01]  /*21b0*/  IADD3 R6, R9, R7.reuse, R200 ;  /* 0x0000000709067210 */ /* 0x080fe20007ffe0c8 */
[----:B------:R-:W-:Y:S01]  /*21c0*/  IMAD.WIDE.U32 R88, R24, R34, R88 ;  /* 0x0000002218587225 */ /* 0x000fe200078e0058 */
[----:B------:R-:W-:-:S02]  /*21d0*/  IADD3 R7, R8, R7, R204 ;  /* 0x0000000708077210 */ /* 0x000fc40007ffe0cc */
[----:B------:R-:W-:Y:S01]  /*21e0*/  SHF.L.U64.HI R8, R14, 0x5, R15 ;  /* 0x000000050e087819 */ /* 0x000fe2000001020f */
[----:B------:R-:W-:Y:S01]  /*21f0*/  IMAD.IADD R3, R29, 0x1, R28 ;  /* 0x000000011d037824 */ /* 0x000fe200078e021c */
[C---:B------:R-:W-:Y:S01]  /*2200*/  SHF.L.U64.HI R29, R34.reuse, 0x5, R35 ;  /* 0x00000005221d7819 */ /* 0x040fe20000010223 */
[----:B------:R-:W-:Y:S01]  /*2210*/  IMAD.SHL.U32 R32, R34, 0x20, RZ ;  /* 0x0000002022207824 */ /* 0x000fe200078e00ff */
[--C-:B------:R-:W-:Y:S01]  /*2220*/  SHF.L.U64.HI R9, R14, 0x6, R15.reuse ;  /* 0x000000060e097819 */ /* 0x100fe2000001020f */
[----:B------:R-:W-:Y:S01]  /*2230*/  IMAD.SHL.U32 R33, R34, 0x40, RZ ;  /* 0x0000004022217824 */ /* 0x000fe200078e00ff */
[----:B------:R-:W-:Y:S01]  /*2240*/  SHF.L.U64.HI R10, R14, 0x7, R15 ;  /* 0x000000070e0a7819 */ /* 0x000fe2000001020f */
[----:B------:R-:W-:Y:S01]  /*2250*/  VIADD R94, R38, 0x8 ;  /* 0x00000008265e7836 */ /* 0x000fe20000000000 */
[----:B------:R-:W-:Y:S01]  /*2260*/  SHF.L.U32 R34, R34, 0x7, RZ ;  /* 0x0000000722227819 */ /* 0x000fe200000006ff */
[C---:B------:R-:W-:Y:S01]  /*2270*/  IMAD.SHL.U32 R21, R14.reuse, 0x40, RZ ;  /* 0x000000400e157824 */ /* 0x040fe200078e00ff */
[----:B------:R-:W-:Y:S01]  /*2280*/  SHF.R.S32.HI R35, RZ, 0x1f, R42 ;  /* 0x0000001fff237819 */ /* 0x000fe2000001142a */
[----:B------:R-:W-:Y:S01]  /*2290*/  IMAD.SHL.U32 R28, R14, 0x80, RZ ;  /* 0x000000800e1c7824 */ /* 0x000fe200078e00ff */
[----:B------:R-:W-:Y:S01]  /*22a0*/  ISETP.GE.AND P1, PT, R16, UR4, PT ;  /* 0x0000000410007c0c */ /* 0x000fe2000bf26270 */
[----:B------:R-:W-:Y:S01]  /*22b0*/  IMAD R36, R207, 0x20, R188 ;  /* 0x00000020cf247824 */ /* 0x000fe200078e02bc */
[----:B------:R-:W-:Y:S01]  /*22c0*/  ISETP.GE.AND P2, PT, R2, UR4, PT ;  /* 0x0000000402007c0c */ /* 0x000fe2000bf46270 */
[----:B------:R-:W-:Y:S01]  /*22d0*/  IMAD.SHL.U32 R37, R37, 0x2, RZ ;  /* 0x0000000225257824 */ /* 0x000fe200078e00ff */
[----:B------:R-:W-:Y:S01]  /*22e0*/  IADD3 R40, R13, R85, RZ ;  /* 0x000000550d287210 */ /* 0x000fe20007ffe0ff */
[----:B------:R-:W-:Y:S01]  /*22f0*/  IMAD.IADD R39, R83, 0x1, R13 ;  /* 0x0000000153277824 */ /* 0x000fe200078e020d */
[----:B------:R-:W-:Y:S01]  /*2300*/  SHF.R.S32.HI R81, RZ, 0x3, R12 ;  /* 0x00000003ff517819 */ /* 0x000fe2000001140c */
[----:B------:R-:W-:Y:S01]  /*2310*/  IMAD.IADD R43, R87, 0x1, R11 ;  /* 0x00000001572b7824 */ /* 0x000fe200078e020b */
[----:B------:R-:W-:Y:S01]  /*2320*/  SHF.R.S32.HI R90, RZ, 0x1f, R41 ;  /* 0x0000001fff5a7819 */ /* 0x000fe20000011429 */
[----:B------:R-:W-:Y:S01]  /*2330*/  IMAD.IADD R80, R11, 0x1, R89 ;  /* 0x000000010b507824 */ /* 0x000fe200078e0259 */
[----:B------:R-:W-:Y:S01]  /*2340*/  @!P6 BAR.SYNC.DEFER_BLOCKING 0x9, 0x100 ;  /* 0x024400000000eb1d */ /* 0x000fe20000010000 */
[----:B----4-:R-:W-:-:S07]  /*2350*/  SHF.R.S32.HI R38, RZ, 0x1f, R0 ;  /* 0x0000001fff267819 */ /* 0x010fce0000011400 */
.L_x_8308:
[----:B------:R-:W0:Y:S01]  /*2360*/  LDC R100, c[0x0][0x430] ;  /* 0x00010c00ff647b82 */ /* 0x000e220000000800 */
[----:B------:R-:W-:Y:S02]  /*2370*/  VIADD R27, R27, 0xffffffff ;  /* 0xffffffff1b1b7836 */ /* 0x000fe40000000000 */
[----:B------:R-:W-:Y:S02]  /*2380*/  IMAD.MOV.U32 R101, RZ, RZ, RZ ;  /* 0x000000ffff657224 */ /* 0x000fe400078e00ff */
[----:B---3--:R-:W-:-:S03]  /*2390*/  IMAD R44, R27, 0x80, R36 ;  /* 0x000000801b2c7824 */ /* 0x008fc600078e0224 */
[----:B-1----:R-:W1:Y:S02]  /*23a0*/  LDC R107, c[0x0][0x3f4] ;  /* 0x0000fd00ff6b7b82 */ /* 0x002e640000000800 */
[----:B------:R-:W-:Y:S02]  /*23b0*/  ISETP.GE.AND P3, PT, R44, R25, PT ;  /* 0x000000192c00720c */ /* 0x000fe40003f66270 */
[----:B------:R-:W-:Y:S02]  /*23c0*/  IADD3 R45, R3, R44, RZ ;  /* 0x0000002c032d7210 */ /* 0x000fe40007ffe0ff */
[----:B------:R-:W-:-:S03]  /*23d0*/  ISETP.GT.OR P3, PT, R36, 0x7f, P3 ;  /* 0x0000007f2400780c */ /* 0x000fc60001f64670 */
[----:B------:R-:W-:Y:S01]  /*23e0*/  IMAD.MOV.U32 R11, RZ, RZ, R45 ;  /* 0x000000ffff0b7224 */ /* 0x000fe200078e002d */
[----:B0-----:R-:W-:-:S09]  /*23f0*/  ISETP.NE.AND P4, PT, R100, 0x1, PT ;  /* 0x000000016400780c */ /* 0x001fd20003f85270 */
[----:B------:R-:W0:Y:S08]  /*2400*/  @!P3 LDC.64 R14, c[0x0][0x428] ;  /* 0x00010a00ff0ebb82 */ /* 0x000e300000000a00 */
[----:B--2---:R-:W2:Y:S08]  /*2410*/  @!P3 LDC.64 R46, c[0x0][0x418] ;  /* 0x00010600ff2ebb82 */ /* 0x004eb00000000a00 */
[----:B------:R-:W3:Y:S08]  /*2420*/  @P4 LDC R12, c[0x0][0x434] ;  /* 0x00010d00ff0c4b82 */ /* 0x000ef00000000800 */
        /* <DEDUP_REMOVED lines=10> */
[----:B------:R-:W-:-:S05]  /*24d0*/  @!P3 LEA.HI.X R15, R12, R47, R13, 0x2, P4 ;  /* 0x0000002f0c0fb211 */ /* 0x000fca00020f140d */
[----:B------:R0:W5:Y:S01]  /*24e0*/  @!P3 LDG.E R101, desc[UR54][R14.64] ;  /* 0x000000360e65b981 */ /* 0x000162000c1e1900 */
[----:B-1----:R-:W-:Y:S01]  /*24f0*/  ISETP.GE.AND P3, PT, R107, 0x1, PT ;  /* 0x000000016b00780c */ /* 0x002fe20003f66270 */
[----:B------:R-:W-:Y:S01]  /*2500*/  IMAD R93, R19, 0x4000, R206 ;  /* 0x00004000135d7824 */ /* 0x000fe200078e02ce */
[----:B------:R-:W-:Y:S01]  /*2510*/  IADD3 R11, -R11, RZ, RZ ;  /* 0x000000ff0b0b7210 */ /* 0x000fe20007ffe1ff */
[----:B------:R-:W-:Y:S05]  /*2520*/  YIELD ;  /* 0x0000000000007946 */ /* 0x000fea0003800000 */
[----:B------:R-:W-:Y:S01]  /*2530*/  ISETP.GT.AND P4, PT, R27, R26, PT ;  /* 0x0000001a1b00720c */ /* 0x000fe20003f84270 */
[----:B------:R-:W-:Y:S01]  /*2540*/  BSSY B0, `(.L_x_8211) ;  /* 0x0000573000007945 */ /* 0x000fe20003800000 */
[----:B------:R-:W-:-:S02]  /*2550*/  IMAD R100, R100, R11, R45 ;  /* 0x0000000b64647224 */ /* 0x000fc400078e022d */
[----:B------:R-:W-:Y:S01]  /*2560*/  IMAD R93, R93, 0x2, R18 ;  /* 0x000000025d5d7824 */ /* 0x000fe200078e0212 */
[----:B------:R-:W-:Y:S01]  /*2570*/  P2R R92, PR, RZ, 0x10 ;  /* 0x00000010ff5c7803 */ /* 0x000fe20000000000 */
[----:B0-----:R-:W-:Y:S07]  /*2580*/  @!P3 BRA `(.L_x_8212) ;  /* 0x00000050000cb947 */ /* 0x001fee0003800000 */
[----:B------:R-:W-:Y:S01]  /*2590*/  SHF.R.S32.HI R99, RZ, 0x1f, R100 ;  /* 0x0000001fff637819 */ /* 0x000fe20000011464 */
[----:B------:R-:W-:Y:S01]  /*25a0*/  ULDC.64 UR4, c[0x0][0x300] ;  /* 0x0000c00000047ab9 */ /* 0x000fe20000000a00 */
[----:B-----5:R-:W-:Y:S01]  /*25b0*/  SHF.R.S32.HI R98, RZ, 0x1f, R101 ;  /* 0x0000001fff627819 */ /* 0x020fe20000011465 */
[C---:B------:R-:W-:Y:S01]  /*25c0*/  IMAD.WIDE.U32 R12, R100.reuse, UR4, RZ ;  /* 0x00000004640c7c25 */ /* 0x040fe2000f8e00ff */
        /* <DEDUP_REMOVED lines=10> */
[----:B------:R-:W-:Y:S01]  /*2670*/  IMAD R15, R101, UR5, R14 ;  /* 0x00000005650f7c24 */ /* 0x000fe2000f8e020e */
        /* <DEDUP_REMOVED lines=11> */
[----:B------:R-:W-:Y:S01]  /*2730*/  IMAD.WIDE.U32 R14, R28, R27, RZ ;  /* 0x0000001b1c0e7225 */ /* 0x000fe200078e00ff */
        /* <DEDUP_REMOVED lines=36> */
.L_x_8215:
[----:B------:R-:W-:Y:S05]  /*2980*/  BSYNC B1 ;  /* 0x0000000000017941 */ /* 0x000fea0003800000 */
.L_x_8214:
        /* <DEDUP_REMOVED lines=41> */
.L_x_8217:
[----:B------:R-:W-:Y:S05]  /*2c20*/  BSYNC B1 ;  /* 0x0000000000017941 */ /* 0x000fea0003800000 */
.L_x_8216:
[----:B------:R-:W-:Y:S01]  /*2c30*/  ISETP.GE.AND P3, PT, R216, R97, PT ;  /* 0x00000061d800720c */ /* 0x000fe20003f66270 */
[----:B0----5:R-:W-:Y:S01]  /*2c40*/  IMAD.MOV.U32 R44, RZ, RZ, R60 ;  /* 0x000000ffff2c7224 */ /* 0x021fe200078e003c */
[----:B------:R-:W-:Y:S01]  /*2c50*/  MOV R46, R64 ;  /* 0x00000040002e7202 */ /* 0x000fe20000000f00 */
[----:B------:R-:W-:Y:S01]  /*2c60*/  IMAD.MOV.U32 R45, RZ, RZ, R61 ;  /* 0x000000ffff2d7224 */ /* 0x000fe200078e003d */
[----:B------:R-:W-:Y:S01]  /*2c70*/  BSSY B1, `(.L_x_8218) ;  /* 0x0000027000017945 */ /* 0x000fe20003800000 */
[----:B------:R-:W-:Y:S01]  /*2c80*/  IMAD.MOV.U32 R47, RZ, RZ, R65 ;  /* 0x000000ffff2f7224 */ /* 0x000fe200078e0041 */
[----:B------:R-:W-:Y:S02]  /*2c90*/  CS2R R52, SRZ ;  /* 0x0000000000347805 */ /* 0x000fe4000001ff00 */
        /* <DEDUP_REMOVED lines=36> */
.L_x_8219:
[----:B------:R-:W-:Y:S05]  /*2ee0*/  BSYNC B1 ;  /* 0x0000000000017941 */ /* 0x000fea0003800000 */
.L_x_8218:
[----:B------:R-:W-:Y:S01]  /*2ef0*/  ISETP.GE.AND P4, PT, R215, R97, PT ;  /* 0x00000061d700720c */ /* 0x000fe20003f86270 */
[----:B------:R-:W-:-:S12]  /*2f00*/  BSSY B1, `(.L_x_8220) ;  /* 0x000001e000017945 */ /* 0x000fd80003800000 */
[----:B------:R-:W-:Y:S05]  /*2f10*/  @P4 BRA `(.L_x_8221) ;  /* 0x0000000000704947 */ /* 0x000fea0003800000 */
[----:B------:R-:W1:Y:S01]  /*2f20*/  LDC.64 R44, c[0x0][0x3f8] ;  /* 0x0000fe00ff2c7b82 */ /* 0x000e620000000a00 */
[----:B------:R-:W-:Y:S01]  /*2f30*/  IMAD.MOV.U32 R15, RZ, RZ, R91 ;  /* 0x000000ffff0f7224 */ /* 0x000fe200078e005b */
[----:B------:R-:W-:Y:S01]  /*2f40*/  ULDC.64 UR4, c[0x0][0x3e8] ;  /* 0x0000fa0000047ab9 */ /* 0x000fe20000000a00 */
[----:B------:R-:W-:Y:S01]  /*2f50*/  IMAD.MOV.U32 R13, RZ, RZ, R11 ;  /* 0x000000ffff0d7224 */ /* 0x000fe200078e000b */
[----:B------:R-:W-:Y:S02]  /*2f60*/  CS2R R48, SRZ ;  /* 0x0000000000307805 */ /* 0x000fe4000001ff00 */
[----:B------:R-:W-:Y:S01]  /*2f70*/  CS2R R50, SRZ ;  /* 0x0000000000327805 */ /* 0x000fe2000001ff00 */
[----:B-1----:R-:W-:-:S04]  /*2f80*/  IMAD.WIDE.U32 R14, R44, 0x60, R14 ;  /* 0x000000602c0e7825 */ /* 0x002fc800078e000e */
[----:B------:R-:W-:Y:S01]  /*2f90*/  IMAD R46, R45, 0x60, RZ ;  /* 0x000000602d2e7824 */ /* 0x000fe200078e02ff */
[----:B------:R-:W-:-:S04]  /*2fa0*/  IADD3 R45, P5, R82, R14, RZ ;  /* 0x0000000e522d7210 */ /* 0x000fc80007fbe0ff */
[----:B------:R-:W-:Y:S02]  /*2fb0*/  IADD3.X R46, R39, R15, R46, P5, !PT ;  /* 0x0000000f272e7210 */ /* 0x000fe40002ffe42e */
[----:B------:R-:W1:Y:S02]  /*2fc0*/  LDC.64 R14, c[0x0][0x408] ;  /* 0x00010200ff0e7b82 */ /* 0x000e640000000a00 */
        /* <DEDUP_REMOVED lines=17> */
.L_x_8221:
[----:B------:R-:W-:Y:S05]  /*30e0*/  BSYNC B1 ;  /* 0x0000000000017941 */ /* 0x000fea0003800000 */
.L_x_8220:
[----:B-----5:R-:W-:Y:S01]  /*30f0*/  IMAD.MOV.U32 R11, RZ, RZ, R52 ;  /* 0x000000ffff0b7224 */ /* 0x020fe200078e0034 */
[----:B-1----:R-:W-:Y:S01]  /*3100*/  MOV R13, R56 ;  /* 0x00000038000d7202 */ /* 0x002fe20000000f00 */
[----:B------:R-:W-:Y:S01]  /*3110*/  IMAD.MOV.U32 R12, RZ, RZ, R53 ;  /* 0x000000ffff0c7224 */ /* 0x000fe200078e0035 */
[----:B------:R-:W-:Y:S01]  /*3120*/  UISETP.NE.AND UP0, UPT, UR39, 0x3, UPT ;  /* 0x000000032700788c */ /* 0x000fe2000bf05270 */
[----:B------:R-:W-:-:S03]  /*3130*/  IMAD.MOV.U32 R14, RZ, RZ, R57 ;  /* 0x000000ffff0e7224 */ /* 0x000fc600078e0039 */
        /* <DEDUP_REMOVED lines=10> */
[----:B------:R-:W-:-:S02]  /*31e0*/  IMAD.MOV.U32 R12, RZ, RZ, R45 ;  /* 0x000000ffff0c7224 */ /* 0x000fc400078e002d */
[----:B------:R-:W-:Y:S02]  /*31f0*/  IMAD.MOV.U32 R13, RZ, RZ, R48 ;  /* 0x000000ffff0d7224 */ /* 0x000fe400078e0030 */
[----:B------:R-:W-:Y:S01]  /*3200*/  IMAD.MOV.U32 R14, RZ, RZ, R49 ;  /* 0x000000ffff0e7224 */ /* 0x000fe200078e0031 */
[----:B0-----:R-:W-:Y:S01]  /*3210*/  PRMT R78, R11, 0x5410, R12 ;  /* 0x000054100b4e7816 */ /* 0x001fe2000000000c */
[----:B------:R-:W-:Y:S01]  /*3220*/  IMAD.MOV.U32 R12, RZ, RZ, R47 ;  /* 0x000000ffff0c7224 */ /* 0x000fe200078e002f */
[----:B------:R-:W-:Y:S02]  /*3230*/  MOV R11, R46 ;  /* 0x0000002e000b7202 */ /* 0x000fe40000000f00 */
[----:B------:R-:W-:Y:S01]  /*3240*/  PRMT R110, R13, 0x5410, R14 ;  /* 0x000054100d6e7816 */ /* 0x000fe2000000000e */
[----:B------:R-:W-:Y:S01]  /*3250*/  IMAD.MOV.U32 R13, RZ, RZ, R50 ;  /* 0x000000ffff0d7224 */ /* 0x000fe200078e0032 */
[----:B------:R-:W-:Y:S01]  /*3260*/  PRMT R104, R11, 0x5410, R12 ;  /* 0x000054100b687816 */ /* 0x000fe2000000000c */
[----:B------:R-:W-:-:S05]  /*3270*/  IMAD.MOV.U32 R14, RZ, RZ, R51 ;  /* 0x000000ffff0e7224 */ /* 0x000fca00078e0033 */
[----:B------:R-:W-:Y:S01]  /*3280*/  PRMT R111, R13, 0x5410, R14 ;  /* 0x000054100d6f7816 */ /* 0x000fe2000000000e */
[----:B------:R-:W-:Y:S06]  /*3290*/  @!P5 BRA `(.L_x_8222) ;  /* 0x000000000004d947 */ /* 0x000fec0003800000 */
[----:B------:R-:W-:Y:S01]  /*32a0*/  BPT.TRAP 0x1 ;  /* 0x000000040000795c */ /* 0x000fe20000300000 */
.L_x_8222:
[----:B------:R-:W-:Y:S01]  /*32b0*/  IMAD R91, R19, 0x8, R18 ;  /* 0x00000008135b7824 */ /* 0x000fe200078e0212 */
[----:B------:R-:W-:Y:S01]  /*32c0*/  SHF.L.U32 R102, R192, 0x1f, RZ ;  /* 0x0000001fc0667819 */ /* 0x000fe200000006ff */
[----:B------:R-:W-:Y:S03]  /*32d0*/  BSSY B1, `(.L_x_8223) ;  /* 0x0000003000017945 */ /* 0x000fe60003800000 */
[----:B------:R-:W0:Y:S02]  /*32e0*/  SYNCS.PHASECHK.TRANS64.TRYWAIT P6, [R91+URZ+0x28890], R102 ;  /* 0x028890665b0075a7 */ /* 0x000e2400080c017f */
[----:B0-----:R-:W-:Y:S05]  /*32f0*/  @!P6 BRA `(.L_x_8224) ;  /* 0x0000022400bce947 */ /* 0x001fea0003800000 */
.L_x_8613:
[----:B------:R-:W-:Y:S05]  /*3300*/  BSYNC B1 ;  /* 0x0000000000017941 */ /* 0x000fea0003800000 */
.L_x_8223:
[----:B------:R-:W-:-:S03]  /*3310*/  UMOV UR4, 0xffffffff ;  /* 0xffffffff00047882 */ /* 0x000fc60000000000 */
[----:B------:R-:W-:Y:S05]  /*3320*/  BRA.DIV UR4, `(.L_x_8225) ;  /* 0x0000022604c47947 */ /* 0x000fea000b800000 */
[----:B------:R1:W2:Y:S04]  /*3330*/  SHFL.IDX PT, R79, R103, RZ, 0x181f ;  /* 0x00181fff674f7589 */ /* 0x0002a800000e0000 */
[----:B------:R1:W3:Y:S02]  /*3340*/  SHFL.IDX PT, R105, R108, RZ, 0x181f ;  /* 0x00181fff6c697589 */ /* 0x0002e400000e0000 */
.L_x_8617:
        /* <DEDUP_REMOVED lines=51> */
.L_x_8231:
[----:B------:R-:W-:Y:S05]  /*3680*/  BSYNC B3 ;  /* 0x0000000000037941 */ /* 0x000fea0003800000 */
.L_x_8230:
[----:B0-----:R4:W-:Y:S02]  /*3690*/  ST.E.128 desc[UR54][R76.64], R12 ;  /* 0x0000000c4c007985 */ /* 0x0019e4000c101d36 */
.L_x_8229:
[----:B------:R-:W-:Y:S05]  /*36a0*/  BSYNC B2 ;  /* 0x0000000000027941 */ /* 0x000fea0003800000 */
.L_x_8228:
        /* <DEDUP_REMOVED lines=47> */
.L_x_8233:
[----:B------:R-:W-:Y:S05]  /*39a0*/  BSYNC B2 ;  /* 0x0000000000027941 */ /* 0x000fea0003800000 */
.L_x_8232:
[----:B0-----:R0:W-:Y:S02]  /*39b0*/  ST.E.128 desc[UR54][R72.64], R12 ;  /* 0x0000000c48007985 */ /* 0x0011e4000c101d36 */
.L_x_8227:
[----:B------:R-:W-:Y:S05]  /*39c0*/  BSYNC B1 ;  /* 0x0000000000017941 */ /* 0x000fea0003800000 */
.L_x_8226:
[----:B------:R-:W-:-:S03]  /*39d0*/  UMOV UR4, 0xffffffff ;  /* 0xffffffff00047882 */ /* 0x000fc60000000000 */
[----:B------:R-:W-:Y:S05]  /*39e0*/  BRA.DIV UR4, `(.L_x_8234) ;  /* 0x0000022204607947 */ /* 0x000fea000b800000 */
[----:B------:R1:W1:Y:S04]  /*39f0*/  SHFL.IDX PT, R71, R103, 0x1, 0x181f ;  /* 0x00381f0067477f89 */ /* 0x00026800000e0000 */
[----:B0-----:R0:W0:Y:S02]  /*3a00*/  SHFL.IDX PT, R73, R108, 0x1, 0x181f ;  /* 0x00381f006c497f89 */ /* 0x00102400000e0000 */
.L_x_8621:
        /* <DEDUP_REMOVED lines=51> */
.L_x_8240:
[----:B------:R-:W-:Y:S05]  /*3d40*/  BSYNC B3 ;  /* 0x0000000000037941 */ /* 0x000fea0003800000 */
.L_x_8239:
[----:B--2---:R0:W-:Y:S02]  /*3d50*/  ST.E.128 desc[UR54][R68.64], R12 ;  /* 0x0000000c44007985 */ /* 0x0041e4000c101d36 */
.L_x_8238:
[----:B------:R-:W-:Y:S05]  /*3d60*/  BSYNC B2 ;  /* 0x0000000000027941 */ /* 0x000fea0003800000 */
.L_x_8237:
        /* <DEDUP_REMOVED lines=47> */
.L_x_8242:
[----:B------:R-:W-:Y:S05]  /*4060*/  BSYNC B2 ;  /* 0x0000000000027941 */ /* 0x000fea0003800000 */
.L_x_8241:
[----:B----4-:R0:W-:Y:S02]  /*4070*/  ST.E.128 desc[UR54][R64.64], R12 ;  /* 0x0000000c40007985 */ /* 0x0101e4000c101d36 */
.L_x_8236:
[----:B------:R-:W-:Y:S05]  /*4080*/  BSYNC B1 ;  /* 0x0000000000017941 */ /* 0x000fea0003800000 */
.L_x_8235:
[----:B------:R-:W-:-:S03]  /*4090*/  UMOV UR4, 0xffffffff ;  /* 0xffffffff00047882 */ /* 0x000fc60000000000 */
[----:B------:R-:W-:Y:S05]  /*40a0*/  BRA.DIV UR4, `(.L_x_8243) ;  /* 0x0000021a04fc7947 */ /* 0x000fea000b800000 */
[----:B------:R0:W0:Y:S04]  /*40b0*/  SHFL.IDX PT, R61, R103, 0x2, 0x181f ;  /* 0x00581f00673d7f89 */ /* 0x00002800000e0000 */
[----:B------:R0:W0:Y:S02]  /*40c0*/  SHFL.IDX PT, R63, R108, 0x2, 0x181f ;  /* 0x00581f006c3f7f89 */ /* 0x00002400000e0000 */
.L_x_8625:
[----:B------:R-:W-:Y:S04]  /*40d0*/  BSSY B1, `(.L_x_8244) ;  /* 0x0000066000017945 */ /* 0x000fe80003800000 */
[----:B------:R-:W-:Y:S05]  /*40e0*/  @P3 BRA `(.L_x_8245) ;  /* 0x0000000400903947 */ /* 0x000fea0003800000 */
[----:B------:R-:W-:Y:S04]  /*40f0*/  BSSY B2, `(.L_x_8246) ;  /* 0x0000032000027945 */ /* 0x000fe80003800000 */
[----:B------:R-:W-:Y:S05]  /*4100*/  @P1 BRA `(.L_x_8247) ;  /* 0x0000000000c01947 */ /* 0x000fea0003800000 */
        /* <DEDUP_REMOVED lines=46> */
.L_x_8249:
[----:B------:R-:W-:Y:S05]  /*43f0*/  BSYNC B3 ;  /* 0x0000000000037941 */ /* 0x000fea0003800000 */
.L_x_8248:
[----:B----4-:R0:W-:Y:S02]  /*4400*/  ST.E.128 desc[UR54][R64.64], R12 ;  /* 0x0000000c40007985 */ /* 0x0101e4000c101d36 */
.L_x_8247:
[----:B------:R-:W-:Y:S05]  /*4410*/  BSYNC B2 ;  /* 0x0000000000027941 */ /* 0x000fea0003800000 */
.L_x_8246:
        /* <DEDUP_REMOVED lines=47> */
.L_x_8251:
[----:B------:R-:W-:Y:S05]  /*4710*/  BSYNC B2 ;  /* 0x0000000000027941 */ /* 0x000fea0003800000 */
.L_x_8250:
[----:B----4-:R0:W-:Y:S02]  /*4720*/  ST.E.128 desc[UR54][R56.64], R12 ;  /* 0x0000000c38007985 */ /* 0x0101e4000c101d36 */
.L_x_8245:
[----:B------:R-:W-:Y:S05]  /*4730*/  BSYNC B1 ;  /* 0x0000000000017941 */ /* 0x000fea0003800000 */
.L_x_8244:
[----:B------:R-:W-:-:S03]  /*4740*/  UMOV UR4, 0xffffffff ;  /* 0xffffffff00047882 */ /* 0x000fc60000000000 */
[----:B------:R-:W-:Y:S05]  /*4750*/  BRA.DIV UR4, `(.L_x_8252) ;  /* 0x00000216049c7947 */ /* 0x000fea000b800000 */
[----:B01----:R-:W0:Y:S04]  /*4760*/  SHFL.IDX PT, R103, R103, 0x3, 0x181f ;  /* 0x00781f0067677f89 */ /* 0x003e2800000e0000 */
[----:B------:R1:W0:Y:S02]  /*4770*/  SHFL.IDX PT, R53, R108, 0x3, 0x181f ;  /* 0x00781f006c357f89 */ /* 0x00022400000e0000 */
.L_x_8629:
[----:B------:R-:W-:Y:S05]  /*4780*/  @P4 BRA `(.L_x_8253) ;  /* 0x0000003400384947 */ /* 0x000fea0003800000 */
[----:B------:R-:W-:Y:S04]  /*4790*/  BSSY B1, `(.L_x_8254) ;  /* 0x0000032000017945 */ /* 0x000fe80003800000 */
[----:B------:R-:W-:Y:S05]  /*47a0*/  @P1 BRA `(.L_x_8255) ;  /* 0x0000000000c01947 */ /* 0x000fea0003800000 */
[----:B----4-:R4:W1:Y:S01]  /*47b0*/  LDS.128 R12, [R93+0x1b400] ;  /* 0x01b400005d0c7984 */ /* 0x0108620000000c00 */
[C---:B0-----:R-:W-:Y:S01]  /*47c0*/  LEA R54, P3, R16.reuse, R53, 0x1 ;  /* 0x0000003510367211 */ /* 0x041fe200078608ff */
[----:B------:R-:W-:Y:S03]  /*47d0*/  BSSY B2, `(.L_x_8256) ;  /* 0x000002c000027945 */ /* 0x000fe60003800000 */
[----:B------:R-:W-:Y:S02]  /*47e0*/  LEA.HI.X R55, R16, R103, R17, 0x1, P3 ;  /* 0x0000006710377211 */ /* 0x000fe400018f0c11 */
[----:B------:R-:W-:-:S13]  /*47f0*/  ISETP.GE.AND P3, PT, R22, R107, PT ;  /* 0x0000006b1600720c */ /* 0x000fda0003f66270 */
[----:B----4-:R-:W-:Y:S05]  /*4800*/  @P3 BRA `(.L_x_8257) ;  /* 0x0000000000a03947 */ /* 0x010fea0003800000 */
[----:B------:R-:W-:Y:S01]  /*4810*/  SHF.R.U64 R11, R48, 0x10, R49 ;  /* 0x00000010300b7819 */ /* 0x000fe20000001231 */
[--C-:B-1----:R-:W-:Y:S01]  /*4820*/  HADD2.F32 R48, -RZ, R15.reuse.H1_H1 ;  /* 0x3000000fff307230 */ /* 0x102fe20000004100 */
        /* <DEDUP_REMOVED lines=38> */
.L_x_8257:
[----:B------:R-:W-:Y:S05]  /*4a90*/  BSYNC B2 ;  /* 0x0000000000027941 */ /* 0x000fea0003800000 */
.L_x_8256:
[----:B-1----:R0:W-:Y:S02]  /*4aa0*/  ST.E.128 desc[UR54][R54.64], R12 ;  /* 0x0000000c36007985 */ /* 0x0021e4000c101d36 */
.L_x_8255:
[----:B------:R-:W-:Y:S05]  /*4ab0*/  BSYNC B1 ;  /* 0x0000000000017941 */ /* 0x000fea0003800000 */
.L_x_8254:
        /* <DEDUP_REMOVED lines=47> */
.L_x_8259:
[----:B------:R-:W-:Y:S05]  /*4db0*/  BSYNC B1 ;  /* 0x0000000000017941 */ /* 0x000fea0003800000 */
.L_x_8258:
[----:B----4-:R0:W-:Y:S01]  /*4dc0*/  ST.E.128 desc[UR54][R48.64], R12 ;  /* 0x0000000c30007985 */ /* 0x0101e2000c101d36 */
[----:B------:R-:W-:Y:S05]  /*4dd0*/  BRA `(.L_x_8253) ;  /* 0x0000002c00a47947 */ /* 0x000fea0003800000 */
.L_x_8213:
        /* <DEDUP_REMOVED lines=30> */
[----:B------:R-:W-:Y:S02]  /*4fc0*/  @!P4 LEA R68, P6, R46, R68, 0x1 ;  /* 0x000000442e44c211 */ /* 0x000fe400078c08ff */
[----:B------:R-:W-:Y:S02]  /*4fd0*/  CS2R R52, SRZ ;  /* 0x0000000000347805 */ /* 0x000fe4000001ff00 */
[----:B------:R-:W-:Y:S02]  /*4fe0*/  CS2R R58, SRZ ;  /* 0x00000000003a7805 */ /* 0x000fe4000001ff00 */
[----:B------:R-:W-:-:S02]  /*4ff0*/  CS2R R56, SRZ ;  /* 0x0000000000387805 */ /* 0x000fc4000001ff00 */
[----:B------:R-:W-:Y:S02]  /*5000*/  @!P4 LEA.HI.X R69, R46, R69, R47, 0x1, P6 ;  /* 0x000000452e45c211 */ /* 0x000fe400030f0c2f */
[----:B------:R-:W-:Y:S02]  /*5010*/  CS2R R46, SRZ ;  /* 0x00000000002e7805 */ /* 0x000fe4000001ff00 */
[C---:B-1----:R-:W-:Y:S02]  /*5020*/  @!P4 LEA R70, P6, R44.reuse, R70, 0x1 ;  /* 0x000000462c46c211 */ /* 0x042fe400078c08ff */
[----:B------:R-:W-:Y:S01]  /*5030*/  CS2R R48, SRZ ;  /* 0x0000000000307805 */ /* 0x000fe2000001ff00 */
[----:B------:R-:W5:Y:S01]  /*5040*/  @!P4 LDG.E.128 R52, desc[UR54][R68.64] ;  /* 0x000000364434c981 */ /* 0x000f62000c1e1d00 */
[----:B------:R-:W-:Y:S02]  /*5050*/  @!P4 LEA.HI.X R71, R44, R71, R45, 0x1, P6 ;  /* 0x000000472c47c211 */ /* 0x000fe400030f0c2d */
[----:B------:R-:W-:-:S02]  /*5060*/  CS2R R44, SRZ ;  /* 0x00000000002c7805 */ /* 0x000fc4000001ff00 */
[----:B------:R0:W5:Y:S04]  /*5070*/  @!P5 LDG.E.128 R48, desc[UR54][R62.64] ;  /* 0x000000363e30d981 */ /* 0x000168000c1e1d00 */
[----:B------:R-:W5:Y:S01]  /*5080*/  @!P4 LDG.E.128 R56, desc[UR54][R70.64] ;  /* 0x000000364638c981 */ /* 0x000f62000c1e1d00 */
[----:B--2---:R-:W-:-:S03]  /*5090*/  @!P3 LEA R76, P4, R66, R76, 0x1 ;  /* 0x0000004c424cb211 */ /* 0x004fc600078808ff */
[----:B------:R1:W5:Y:S01]  /*50a0*/  @!P5 LDG.E.128 R44, desc[UR54][R60.64] ;  /* 0x000000363c2cd981 */ /* 0x000362000c1e1d00 */
        /* <DEDUP_REMOVED lines=12> */
[----:B------:R0:W5:Y:S01]  /*5170*/  @!P3 LDG.E.128 R60, desc[UR54][R76.64] ;  /* 0x000000364c3cb981 */ /* 0x000162000c1e1d00 */
[----:B------:R-:W-:Y:S02]  /*5180*/  CS2R R74, SRZ ;  /* 0x00000000004a7805 */ /* 0x000fe4000001ff00 */
[----:B------:R-:W-:Y:S01]  /*5190*/  CS2R R72, SRZ ;  /* 0x0000000000487805 */ /* 0x000fe2000001ff00 */
[----:B------:R0:W5:Y:S01]  /*51a0*/  @!P3 LDG.E.128 R64, desc[UR54][R78.64] ;  /* 0x000000364e40b981 */ /* 0x000162000c1e1d00 */
[----:B------:R-:W-:Y:S01]  /*51b0*/  ISETP.GE.AND P3, PT, R16, R107, PT ;  /* 0x0000006b1000720c */ /* 0x000fe20003f66270 */
[----:B------:R-:W-:-:S12]  /*51c0*/  @P4 BRA `(.L_x_8261) ;  /* 0x0000000000504947 */ /* 0x000fd80003800000 */
[----:B------:R-:W1:Y:S01]  /*51d0*/  LDC.64 R70, c[0x0][0x3f8] ;  /* 0x0000fe00ff467b82 */ /* 0x000e620000000a00 */
[----:B------:R-:W-:Y:S01]  /*51e0*/  IMAD.MOV.U32 R15, RZ, RZ, R91 ;  /* 0x000000ffff0f7224 */ /* 0x000fe200078e005b */
[----:B------:R-:W-:Y:S01]  /*51f0*/  ULDC.64 UR4, c[0x0][0x3e8] ;  /* 0x0000fa0000047ab9 */ /* 0x000fe20000000a00 */
[----:B------:R-:W-:Y:S01]  /*5200*/  IMAD.MOV.U32 R13, RZ, RZ, R11 ;  /* 0x000000ffff0d7224 */ /* 0x000fe200078e000b */
[----:B------:R-:W-:-:S04]  /*5210*/  ULDC.64 UR6, c[0x0][0x400] ;  /* 0x0001000000067ab9 */ /* 0x000fc80000000a00 */
[----:B------:R-:W2:Y:S01]  /*5220*/  LDC.64 R68, c[0x0][0x408] ;  /* 0x00010200ff447b82 */ /* 0x000ea20000000a00 */
[----:B-1----:R-:W-:-:S04]  /*5230*/  IMAD.WIDE.U32 R14, R70, 0x60, R14 ;  /* 0x00000060460e7825 */ /* 0x002fc800078e000e */
[----:B------:R-:W-:Y:S01]  /*5240*/  IMAD R71, R71, 0x60, RZ ;  /* 0x0000006047477824 */ /* 0x000fe200078e02ff */
[----:B------:R-:W-:Y:S01]  /*5250*/  IADD3 R14, P4, R84, R14, RZ ;  /* 0x0000000e540e7210 */ /* 0x000fe20007f9e0ff */
[----:B--2---:R-:W-:-:S03]  /*5260*/  IMAD.WIDE.U32 R12, R68, 0x60, R12 ;  /* 0x00000060440c7825 */ /* 0x004fc600078e000c */
        /* <DEDUP_REMOVED lines=10> */
.L_x_8261:
[----:B------:R-:W-:Y:S05]  /*5310*/  BSYNC B1 ;  /* 0x0000000000017941 */ /* 0x000fea0003800000 */
.L_x_8260:
[----:B-----5:R-:W-:Y:S01]  /*5320*/  IMAD.MOV.U32 R11, RZ, RZ, R70 ;  /* 0x000000ffff0b7224 */ /* 0x020fe200078e0046 */
[----:B------:R-:W-:Y:S01]  /*5330*/  MOV R12, R71 ;  /* 0x00000047000c7202 */ /* 0x000fe20000000f00 */
[----:B------:R-:W-:Y:S01]  /*5340*/  IMAD.MOV.U32 R13, RZ, RZ, R68 ;  /* 0x000000ffff0d7224 */ /* 0x000fe200078e0044 */
[----:B------:R-:W-:Y:S01]  /*5350*/  UISETP.NE.AND UP0, UPT, UR39, 0x3, UPT ;  /* 0x000000032700788c */ /* 0x000fe2000bf05270 */
[----:B------:R-:W-:Y:S01]  /*5360*/  IMAD.MOV.U32 R14, RZ, RZ, R69 ;  /* 0x000000ffff0e7224 */ /* 0x000fe200078e0045 */
[----:B------:R-:W-:Y:S01]  /*5370*/  PRMT R114, R12, 0x5410, R11 ;  /* 0x000054100c727816 */ /* 0x000fe2000000000b */
[----:B------:R-:W-:Y:S02]  /*5380*/  IMAD.MOV.U32 R11, RZ, RZ, R74 ;  /* 0x000000ffff0b7224 */ /* 0x000fe400078e004a */
        /* <DEDUP_REMOVED lines=49> */
.L_x_8262:
[----:B------:R-:W-:Y:S01]  /*56a0*/  IMAD R91, R19, 0x8, R18 ;  /* 0x00000008135b7824 */ /* 0x000fe200078e0212 */
[----:B------:R-:W-:Y:S01]  /*56b0*/  SHF.L.U32 R102, R192, 0x1f, RZ ;  /* 0x0000001fc0667819 */ /* 0x000fe200000006ff */
[----:B------:R-:W1:Y:S01]  /*56c0*/  LDC R110, c[0x0][0x2f4] ;  /* 0x0000bd00ff6e7b82 */ /* 0x000e620000000800 */
[----:B------:R-:W-:Y:S02]  /*56d0*/  BSSY B1, `(.L_x_8263) ;  /* 0x0000003000017945 */ /* 0x000fe40003800000 */
[----:B------:R-:W2:Y:S02]  /*56e0*/  SYNCS.PHASECHK.TRANS64.TRYWAIT P4, [R91+URZ+0x28890], R102 ;  /* 0x028890665b0075a7 */ /* 0x000ea4000808017f */
[----:B--2---:R-:W-:Y:S05]  /*56f0*/  @!P4 BRA `(.L_x_8264) ;  /* 0x000002080000c947 */ /* 0x004fea0003800000 */
.L_x_8630:
[----:B------:R-:W-:Y:S05]  /*5700*/  BSYNC B1 ;  /* 0x0000000000017941 */ /* 0x000fea0003800000 */
.L_x_8263:
[----:B------:R-:W-:Y:S01]  /*5710*/  UMOV UR4, 0xffffffff ;  /* 0xffffffff00047882 */ /* 0x000fe20000000000 */
[----:B-1----:R-:W-:Y:S02]  /*5720*/  IMAD.IADD R112, R110, 0x1, -R37 ;  /* 0x000000016e707824 */ /* 0x002fe400078e0a25 */
[----:B------:R-:W-:Y:S05]  /*5730*/  BRA.DIV UR4, `(.L_x_8265) ;  /* 0x0000020a04047947 */ /* 0x000fea000b800000 */
[----:B------:R1:W3:Y:S04]  /*5740*/  SHFL.IDX PT, R107, R103, RZ, 0x181f ;  /* 0x00181fff676b7589 */ /* 0x0002e800000e0000 */
[----:B------:R1:W4:Y:S02]  /*5750*/  SHFL.IDX PT, R106, R108, RZ, 0x181f ;  /* 0x00181fff6c6a7589 */ /* 0x00032400000e0000 */
.L_x_8634:
[----:B------:R-:W-:Y:S01]  /*5760*/  ISETP.GE.OR P4, PT, R188, R97, P1 ;  /* 0x00000061bc00720c */ /* 0x000fe20000f86670 */
[----:B------:R-:W-:-:S12]  /*5770*/  BSSY B1, `(.L_x_8266) ;  /* 0x0000074000017945 */ /* 0x000fd80003800000 */
[----:B------:R-:W-:Y:S05]  /*5780*/  @P4 BRA `(.L_x_8267) ;  /* 0x0000000400c84947 */ /* 0x000fea0003800000 */
[----:B------:R-:W-:Y:S01]  /*5790*/  SEL R11, R37, R112, !P0 ;  /* 0x00000070250b7207 */ /* 0x000fe20004000000 */
[----:B------:R-:W-:Y:S01]  /*57a0*/  BSSY B2, `(.L_x_8268) ;  /* 0x000006c000027945 */ /* 0x000fe20003800000 */
[C---:B----4-:R-:W-:Y:S02]  /*57b0*/  LEA R104, P4, R41.reuse, R106, 0x1 ;  /* 0x0000006a29687211 */ /* 0x050fe400078808ff */
[----:B------:R-:W-:Y:S02]  /*57c0*/  SHF.R.S32.HI R12, RZ, 0x1f, R11 ;  /* 0x0000001fff0c7819 */ /* 0x000fe4000001140b */
[----:B---3--:R-:W-:Y:S02]  /*57d0*/  LEA.HI.X R105, R41, R107, R90, 0x1, P4 ;  /* 0x0000006b29697211 */ /* 0x008fe400020f0c5a */
[----:B------:R-:W-:-:S04]  /*57e0*/  LEA.HI R12, R12, R11, RZ, 0x4 ;  /* 0x0000000b0c0c7211 */ /* 0x000fc800078f20ff */
[----:B------:R-:W-:-:S04]  /*57f0*/  LEA.HI.SX32 R12, R12, R81, 0x1c ;  /* 0x000000510c0c7211 */ /* 0x000fc800078fe2ff */
[----:B------:R-:W-:Y:S01]  /*5800*/  SHF.R.S32.HI R13, RZ, 0x1f, R12 ;  /* 0x0000001fff0d7819 */ /* 0x000fe2000001140c */
[----:B------:R-:W-:-:S03]  /*5810*/  IMAD.SHL.U32 R11, R12, 0x8, RZ ;  /* 0x000000080c0b7824 */ /* 0x000fc600078e00ff */
[----:B------:R-:W-:Y:S02]  /*5820*/  LEA.HI R12, R13, R12, RZ, 0x3 ;  /* 0x0000000c0d0c7211 */ /* 0x000fe400078f18ff */
[----:B------:R-:W-:-:S03]  /*5830*/  LOP3.LUT R13, R11, 0x38, RZ, 0xc0, !PT ;  /* 0x000000380b0d7812 */ /* 0x000fc600078ec0ff */
[----:B------:R-:W-:Y:S01]  /*5840*/  IMAD.SHL.U32 R14, R12, 0x400, RZ ;  /* 0x000004000c0e7824 */ /* 0x000fe200078e00ff */
[----:B------:R-:W-:-:S04]  /*5850*/  LOP3.LUT R12, R13, 0x1c0, R222, 0xf8, !PT ;  /* 0x000001c00d0c7812 */ /* 0x000fc800078ef8de */
[----:B------:R-:W-:Y:S02]  /*5860*/  LOP3.LUT R13, R14, 0x7fffe000, RZ, 0xc0, !PT ;  /* 0x7fffe0000e0d7812 */ /* 0x000fe400078ec0ff */
[----:B------:R-:W-:-:S04]  /*5870*/  LOP3.LUT R12, R12, R203, RZ, 0x3c, !PT ;  /* 0x000000cb0c0c7212 */ /* 0x000fc800078e3cff */
[----:B------:R-:W-:Y:S02]  /*5880*/  IADD3 R12, R12, R13, R204 ;  /* 0x0000000d0c0c7210 */ /* 0x000fe40007ffe0cc */
[----:B------:R-:W-:-:S03]  /*5890*/  LEA R13, R19, R7, 0xe ;  /* 0x00000007130d7211 */ /* 0x000fc600078e70ff */
[----:B------:R-:W-:Y:S02]  /*58a0*/  IMAD R15, R19, 0x4000, R12 ;  /* 0x00004000130f7824 */ /* 0x000fe400078e020c */
[--C-:B------:R-:W-:Y:S02]  /*58b0*/  IMAD R13, R13, 0x2, R18.reuse ;  /* 0x000000020d0d7824 */ /* 0x100fe400078e0212 */
[----:B0-----:R-:W-:-:S04]  /*58c0*/  IMAD R76, R15, 0x2, R18 ;  /* 0x000000020f4c7824 */ /* 0x001fc800078e0212 */
[----:B------:R-:W0:Y:S04]  /*58d0*/  LDS.128 R12, [R13+0x18400] ;  /* 0x018400000d0c7984 */ /* 0x000e280000000c00 */
[----:B------:R-:W3:Y:S01]  /*58e0*/  LDS.128 R76, [R76+0x18400] ;  /* 0x018400004c4c7984 */ /* 0x000ee20000000c00 */
[----:B------:R-:W-:Y:S05]  /*58f0*/  @P3 BRA `(.L_x_8269) ;  /* 0x0000000400583947 */ /* 0x000fea0003800000 */
[----:B------:R-:W-:Y:S02]  /*5900*/  SHF.R.U32.HI R128, RZ, 0x10, R49 ;  /* 0x00000010ff807819 */ /* 0x000fe40000011631 */
[--C-:B------:R-:W-:Y:S02]  /*5910*/  SHF.R.U64 R124, R44, 0x10, R45.reuse ;  /* 0x000000102c7c7819 */ /* 0x100fe4000000122d */
[----:B------:R-:W-:Y:S01]  /*5920*/  SHF.R.U32.HI R130, RZ, 0x10, R45 ;  /* 0x00000010ff827819 */ /* 0x000fe2000001162d */
[----:B------:R-:W-:Y:S01]  /*5930*/  HADD2.F32 R128, -RZ, R128.H0_H0 ;  /* 0x20000080ff807230 */ /* 0x000fe20000004100 */
[--C-:B------:R-:W-:Y:S01]  /*5940*/  SHF.R.U64 R45, R50, 0x10, R51.reuse ;  /* 0x00000010322d7819 */ /* 0x100fe20000001233 */
[----:B------:R-:W-:Y:S01]  /*5950*/  HADD2.F32 R124, -RZ, R124.H0_H0 ;  /* 0x2000007cff7c7230 */ /* 0x000fe20000004100 */
[----:B------:R-:W-:Y:S01]  /*5960*/  SHF.R.U32.HI R129, RZ, 0x10, R51 ;  /* 0x00000010ff817819 */ /* 0x000fe20000011633 */
[--C-:B------:R-:W-:Y:S01]  /*5970*/  HADD2.F32 R51, -RZ, R127.reuse.H0_H0 ;  /* 0x2000007fff337230 */ /* 0x100fe20000004100 */
[--C-:B------:R-:W-:Y:S01]  /*5980*/  SHF.R.U64 R44, R46, 0x10, R47.reuse ;  /* 0x000000102e2c7819 */ /* 0x100fe2000000122f */
[----:B------:R-:W-:Y:S01]  /*5990*/  HADD2.F32 R127, -RZ, R127.H1_H1 ;  /* 0x3000007fff7f7230 */ /* 0x000fe20000004100 */
[----:B------:R-:W-:Y:S01]  /*59a0*/  SHF.R.U32.HI R131, RZ, 0x10, R47 ;  /* 0x00000010ff837819 */ /* 0x000fe2000001162f */
[----:B0-----:R-:W-:Y:S01]  /*59b0*/  IMAD.MOV.U32 R47, RZ, RZ, R12 ;  /* 0x000000ffff2f7224 */ /* 0x001fe200078e000c */
[----:B------:R-:W-:Y:S01]  /*59c0*/  SHF.R.U64 R48, R48, 0x10, R49 ;  /* 0x0000001030307819 */ /* 0x000fe20000001231 */
[--C-:B---3--:R-:W-:Y:S01]  /*59d0*/  HADD2.F32 R46, -RZ, R77.reuse.H0_H0 ;  /* 0x2000004dff2e7230 */ /* 0x108fe20000004100 */
[----:B------:R-:W-:Y:S01]  /*59e0*/  MOV R49, R15 ;  /* 0x0000000f00317202 */ /* 0x000fe20000000f00 */
[----:B------:R-:W-:-:S02]  /*59f0*/  HADD2.F32 R77, -RZ, R77.H1_H1 ;  /* 0x3000004dff4d7230 */ /* 0x000fc40000004100 */
[--C-:B------:R-:W-:Y:S02]  /*5a00*/  HADD2.F32 R12, -RZ, R13.reuse.H0_H0 ;  /* 0x2000000dff0c7230 */ /* 0x100fe40000004100 */
        /* <DEDUP_REMOVED lines=10> */
[----:B------:R-:W-:-:S02]  /*5ab0*/  HADD2.F32 R51, -RZ, R79.H0_H0 ;  /* 0x2000004fff337230 */ /* 0x000fc40000004100 */
[--C-:B------:R-:W-:Y:S01]  /*5ac0*/  HADD2.F32 R127, -RZ, R126.reuse.H1_H1 ;  /* 0x3000007eff7f7230 */ /* 0x100fe20000004100 */
[----:B------:R-:W-:Y:S01]  /*5ad0*/  F2FP.F16.F32.PACK_AB R15, R15, R12 ;  /* 0x0000000c0f0f723e */ /* 0x000fe200000000ff */
[----:B------:R-:W-:Y:S01]  /*5ae0*/  HADD2.F32 R79, -RZ, R79.H1_H1 ;  /* 0x3000004fff4f7230 */ /* 0x000fe20000004100 */
[----:B------:R-:W-:Y:S01]  /*5af0*/  F2FP.F16.F32.PACK_AB R46, R46, R13 ;  /* 0x0000000d2e2e723e */ /* 0x000fe200000000ff */
[----:B------:R-:W-:Y:S02]  /*5b00*/  HADD2.F32 R50, -RZ, R49.H0_H0 ;  /* 0x20000031ff327230 */ /* 0x000fe40000004100 */
[----:B------:R-:W-:Y:S02]  /*5b10*/  HADD2.F32 R128, -RZ, R129.H0_H0 ;  /* 0x20000081ff807230 */ /* 0x000fe40000004100 */
[-C--:B------:R-:W-:Y:S01]  /*5b20*/  FMUL.FTZ R129, R51, R127.reuse ;  /* 0x0000007f33817220 */ /* 0x080fe20000410000 */
[----:B------:R-:W-:Y:S02]  /*5b30*/  HADD2.F32 R77, -RZ, R126.H0_H0 ;  /* 0x2000007eff4d7230 */ /* 0x000fe40000004100 */
[----:B------:R-:W-:Y:S01]  /*5b40*/  FMUL.FTZ R130, R50, R127 ;  /* 0x0000007f32827220 */ /* 0x000fe20000410000 */
[----:B------:R-:W-:-:S02]  /*5b50*/  HADD2.F32 R49, -RZ, R49.H1_H1 ;  /* 0x30000031ff317230 */ /* 0x000fc40000004100 */
[-C--:B------:R-:W-:Y:S01]  /*5b60*/  FMUL.FTZ R132, R79, R128.reuse ;  /* 0x000000804f847220 */ /* 0x080fe20000410000 */
[----:B------:R-:W-:Y:S02]  /*5b70*/  HADD2.F32 R126, -RZ, R131.H0_H0 ;  /* 0x20000083ff7e7230 */ /* 0x000fe40000004100 */
[-C--:B------:R-:W-:Y:S01]  /*5b80*/  FFMA.FTZ R130, R51, R77.reuse, R130 ;  /* 0x0000004d33827223 */ /* 0x080fe20000010082 */
[----:B------:R-:W-:Y:S02]  /*5b90*/  HADD2.F32 R51, -RZ, R48.H0_H0 ;  /* 0x20000030ff337230 */ /* 0x000fe40000004100 */
[C---:B------:R-:W-:Y:S01]  /*5ba0*/  FMUL.FTZ R128, R49.reuse, R128 ;  /* 0x0000008031807220 */ /* 0x040fe20000410000 */
[----:B------:R-:W-:Y:S01]  /*5bb0*/  FFMA.FTZ R129, R50, R77, -R129 ;  /* 0x0000004d32817223 */ /* 0x000fe20000010881 */
[-C--:B------:R-:W-:Y:S01]  /*5bc0*/  FFMA.FTZ R132, R49, R126.reuse, -R132 ;  /* 0x0000007e31847223 */ /* 0x080fe20000010884 */
[----:B------:R-:W-:Y:S02]  /*5bd0*/  HADD2.F32 R49, -RZ, R76.H0_H0 ;  /* 0x2000004cff317230 */ /* 0x000fe40000004100 */
[----:B------:R-:W-:Y:S01]  /*5be0*/  FFMA.FTZ R127, R79, R126, R128 ;  /* 0x0000007e4f7f7223 */ /* 0x000fe20000010080 */
[----:B------:R-:W-:-:S02]  /*5bf0*/  HADD2.F32 R48, -RZ, R47.H0_H0 ;  /* 0x2000002fff307230 */ /* 0x000fc40000004100 */
[----:B------:R-:W-:Y:S01]  /*5c00*/  HADD2.F32 R76, -RZ, R76.H1_H1 ;  /* 0x3000004cff4c7230 */ /* 0x000fe20000004100 */
[----:B------:R-:W-:Y:S01]  /*5c10*/  F2FP.F16.F32.PACK_AB R129, R132, R129 ;  /* 0x000000818481723e */ /* 0x000fe200000000ff */
[----:B------:R-:W-:Y:S01]  /*5c20*/  HADD2.F32 R50, -RZ, R125.H1_H1 ;  /* 0x3000007dff327230 */ /* 0x000fe20000004100 */
[----:B------:R-:W-:Y:S01]  /*5c30*/  F2FP.F16.F32.PACK_AB R127, R127, R130 ;  /* 0x000000827f7f723e */ /* 0x000fe200000000ff */
[----:B------:R-:W-:Y:S02]  /*5c40*/  HADD2.F32 R47, -RZ, R47.H1_H1 ;  /* 0x3000002fff2f7230 */ /* 0x000fe40000004100 */
[-C--:B------:R-:W-:Y:S01]  /*5c50*/  FMUL.FTZ R128, R76, R51.reuse ;  /* 0x000000334c807220 */ /* 0x080fe20000410000 */
[----:B------:R-:W-:Y:S02]  /*5c60*/  HADD2.F32 R125, -RZ, R125.H0_H0 ;  /* 0x2000007dff7d7230 */ /* 0x000fe40000004100 */
[----:B------:R-:W-:Y:S02]  /*5c70*/  IMAD.MOV.U32 R13, RZ, RZ, R15 ;  /* 0x000000ffff0d7224 */ /* 0x000fe400078e000f */
[C---:B------:R-:W-:Y:S01]  /*5c80*/  FMUL.FTZ R51, R47.reuse, R51 ;  /* 0x000000332f337220 */ /* 0x040fe20000410000 */
[-C--:B------:R-:W-:Y:S01]  /*5c90*/  FFMA.FTZ R128, R47, R124.reuse, -R128 ;  /* 0x0000007c2f807223 */ /* 0x080fe20000010880 */
[-C--:B------:R-:W-:Y:S01]  /*5ca0*/  FMUL.FTZ R77, R49, R125.reuse ;  /* 0x0000007d314d7220 */ /* 0x080fe20000410000 */
[----:B------:R-:W-:Y:S01]  /*5cb0*/  FMUL.FTZ R126, R48, R125 ;  /* 0x0000007d307e7220 */ /* 0x000fe20000410000 */
[----:B------:R-:W-:Y:S01]  /*5cc0*/  FFMA.FTZ R79, R76, R124, R51 ;  /* 0x0000007c4c4f7223 */ /* 0x000fe20000010033 */
[----:B------:R-:W-:-:S02]  /*5cd0*/  HADD2.F32 R51, -RZ, R45.H0_H0 ;  /* 0x2000002dff337230 */ /* 0x000fc40000004100 */
[-C--:B------:R-:W-:Y:S01]  /*5ce0*/  FFMA.FTZ R77, R48, R50.reuse, -R77 ;  /* 0x00000032304d7223 */ /* 0x080fe2000001084d */
[----:B------:R-:W-:Y:S01]  /*5cf0*/  FFMA.FTZ R126, R49, R50, R126 ;  /* 0x00000032317e7223 */ /* 0x000fe2000001007e */
[----:B------:R-:W-:Y:S02]  /*5d00*/  HADD2.F32 R47, -RZ, R78.H0_H0 ;  /* 0x2000004eff2f7230 */ /* 0x000fe40000004100 */
[----:B------:R-:W-:Y:S01]  /*5d10*/  HADD2.F32 R50, -RZ, R123.H0_H0 ;  /* 0x2000007bff327230 */ /* 0x000fe20000004100 */
[----:B------:R-:W-:Y:S01]  /*5d20*/  F2FP.F16.F32.PACK_AB R12, R128, R77 ;  /* 0x0000004d800c723e */ /* 0x000fe200000000ff */
[----:B------:R-:W-:Y:S01]  /*5d30*/  HADD2.F32 R45, -RZ, R14.H0_H0 ;  /* 0x2000000eff2d7230 */ /* 0x000fe20000004100 */
[----:B------:R-:W-:Y:S01]  /*5d40*/  F2FP.F16.F32.PACK_AB R76, R79, R126 ;  /* 0x0000007e4f4c723e */ /* 0x000fe200000000ff */
[----:B------:R-:W-:Y:S02]  /*5d50*/  HADD2.F32 R78, -RZ, R78.H1_H1 ;  /* 0x3000004eff4e7230 */ /* 0x000fe40000004100 */
[----:B------:R-:W-:-:S02]  /*5d60*/  HADD2.F32 R14, -RZ, R14.H1_H1 ;  /* 0x3000000eff0e7230 */ /* 0x000fc40000004100 */
[----:B------:R-:W-:Y:S02]  /*5d70*/  HADD2.F32 R48, -RZ, R123.H1_H1 ;  /* 0x3000007bff307230 */ /* 0x000fe40000004100 */
[-C--:B------:R-:W-:Y:S01]  /*5d80*/  FMUL.FTZ R123, R78, R51.reuse ;  /* 0x000000334e7b7220 */ /* 0x080fe20000410000 */
[----:B------:R-:W-:Y:S02]  /*5d90*/  HADD2.F32 R49, -RZ, R44.H0_H0 ;  /* 0x2000002cff317230 */ /* 0x000fe40000004100 */
[-C--:B------:R-:W-:Y:S01]  /*5da0*/  FMUL.FTZ R44, R47, R50.reuse ;  /* 0x000000322f2c7220 */ /* 0x080fe20000410000 */
[C---:B------:R-:W-:Y:S01]  /*5db0*/  FMUL.FTZ R50, R45.reuse, R50 ;  /* 0x000000322d327220 */ /* 0x040fe20000410000 */
[C---:B------:R-:W-:Y:S01]  /*5dc0*/  FMUL.FTZ R51, R14.reuse, R51 ;  /* 0x000000330e337220 */ /* 0x040fe20000410000 */
[----:B------:R-:W-:Y:S02]  /*5dd0*/  IMAD.MOV.U32 R77, RZ, RZ, R46 ;  /* 0x000000ffff4d7224 */ /* 0x000fe400078e002e */
[-C--:B------:R-:W-:Y:S01]  /*5de0*/  FFMA.FTZ R44, R45, R48.reuse, -R44 ;  /* 0x000000302d2c7223 */ /* 0x080fe2000001082c */
[----:B------:R-:W-:Y:S01]  /*5df0*/  FFMA.FTZ R50, R47, R48, R50 ;  /* 0x000000302f327223 */ /* 0x000fe20000010032 */
[-C--:B------:R-:W-:Y:S01]  /*5e00*/  FFMA.FTZ R123, R14, R49.reuse, -R123 ;  /* 0x000000310e7b7223 */ /* 0x080fe2000001087b */
[----:B------:R-:W-:Y:S01]  /*5e10*/  FFMA.FTZ R51, R78, R49, R51 ;  /* 0x000000314e337223 */ /* 0x000fe20000010033 */
[----:B------:R-:W-:-:S02]  /*5e20*/  IMAD.MOV.U32 R15, RZ, RZ, R129 ;  /* 0x000000ffff0f7224 */ /* 0x000fc400078e0081 */
[----:B------:R-:W-:Y:S01]  /*5e30*/  IMAD.MOV.U32 R79, RZ, RZ, R127 ;  /* 0x000000ffff4f7224 */ /* 0x000fe200078e007f */
[----:B------:R-:W-:Y:S02]  /*5e40*/  F2FP.F16.F32.PACK_AB R14, R123, R44 ;  /* 0x0000002c7b0e723e */ /* 0x000fe400000000ff */
[----:B------:R-:W-:-:S07]  /*5e50*/  F2FP.F16.F32.PACK_AB R78, R51, R50 ;  /* 0x00000032334e723e */ /* 0x000fce00000000ff */
.L_x_8269:
[----:B------:R-:W-:Y:S05]  /*5e60*/  BSYNC B2 ;  /* 0x0000000000027941 */ /* 0x000fea0003800000 */
.L_x_8268:
[----:B------:R-:W-:Y:S01]  /*5e70*/  ISETP.GE.AND P4, PT, R11, R110, PT ;  /* 0x0000006e0b00720c */ /* 0x000fe20003f86270 */
[----:B0-----:R0:W-:-:S12]  /*5e80*/  ST.E.128 desc[UR54][R104.64], R12 ;  /* 0x0000000c68007985 */ /* 0x0011d8000c101d36 */
[----:B------:R-:W-:-:S05]  /*5e90*/  @!P4 IMAD.WIDE R106, R11, 0x2, R106 ;  /* 0x000000020b6ac825 */ /* 0x000fca00078e026a */
[----:B---3--:R0:W-:Y:S02]  /*5ea0*/  @!P4 ST.E.128 desc[UR54][R106.64], R76 ;  /* 0x0000004c6a00c985 */ /* 0x0081e4000c101d36 */
.L_x_8267:
[----:B------:R-:W-:Y:S05]  /*5eb0*/  BSYNC B1 ;  /* 0x0000000000017941 */ /* 0x000fea0003800000 */
.L_x_8266:
[----:B------:R-:W-:-:S03]  /*5ec0*/  UMOV UR4, 0xffffffff ;  /* 0xffffffff00047882 */ /* 0x000fc60000000000 */
[----:B------:R-:W-:Y:S05]  /*5ed0*/  BRA.DIV UR4, `(.L_x_8270) ;  /* 0x0000020204687947 */ /* 0x000fea000b800000 */
[----:B------:R0:W0:Y:S04]  /*5ee0*/  SHFL.IDX PT, R51, R103, 0x1, 0x181f ;  /* 0x00381f0067337f89 */ /* 0x00002800000e0000 */
[----:B------:R0:W0:Y:S02]  /*5ef0*/  SHFL.IDX PT, R50, R108, 0x1, 0x181f ;  /* 0x00381f006c327f89 */ /* 0x00002400000e0000 */
.L_x_8638:
[----:B------:R-:W-:Y:S01]  /*5f00*/  ISETP.GE.OR P4, PT, R217, R97, P1 ;  /* 0x00000061d900720c */ /* 0x000fe20000f86670 */
[----:B------:R-:W-:-:S12]  /*5f10*/  BSSY B1, `(.L_x_8271) ;  /* 0x0000075000017945 */ /* 0x000fd80003800000 */
        /* <DEDUP_REMOVED lines=8> */
[----:B------:R-:W-:Y:S02]  /*5fa0*/  SHF.R.S32.HI R13, RZ, 0x1f, R12 ;  /* 0x0000001fff0d7819 */ /* 0x000fe4000001140c */
[----:B------:R-:W-:Y:S02]  /*5fb0*/  SHF.L.U32 R11, R12, 0x3, RZ ;  /* 0x000000030c0b7819 */ /* 0x000fe400000006ff */
[----:B------:R-:W-:Y:S02]  /*5fc0*/  LEA.HI R13, R13, R12, RZ, 0x3 ;  /* 0x0000000c0d0d7211 */ /* 0x000fe400078f18ff */
[----:B------:R-:W-:-:S03]  /*5fd0*/  LOP3.LUT R12, R199, 0x38, R11, 0xf8, !PT ;  /* 0x00000038c70c7812 */ /* 0x000fc600078ef80b */
[----:B------:R-:W-:Y:S01]  /*5fe0*/  IMAD.SHL.U32 R14, R13, 0x400, RZ ;  /* 0x000004000d0e7824 */ /* 0x000fe200078e00ff */
[----:B------:R-:W-:-:S04]  /*5ff0*/  LOP3.LUT R13, R12, R225, RZ, 0x3c, !PT ;  /* 0x000000e10c0d7212 */ /* 0x000fc800078e3cff */
[----:B------:R-:W-:-:S04]  /*6000*/  LOP3.LUT R12, R14, 0x7fffe000, RZ, 0xc0, !PT ;  /* 0x7fffe0000e0c7812 */ /* 0x000fc800078ec0ff */
[----:B------:R-:W-:Y:S01]  /*6010*/  IADD3 R12, R13, R12, R202 ;  /* 0x0000000c0d0c7210 */ /* 0x000fe20007ffe0ca */
[----:B------:R-:W-:-:S04]  /*6020*/  IMAD R13, R19, 0x4000, R4 ;  /* 0x00004000130d7824 */ /* 0x000fc800078e0204 */
[----:B------:R-:W-:Y:S02]  /*6030*/  IMAD R15, R19, 0x4000, R12 ;  /* 0x00004000130f7824 */ /* 0x000fe400078e020c */
[----:B------:R-:W-:-:S03]  /*6040*/  IMAD R13, R13, 0x2, R18 ;  /* 0x000000020d0d7824 */ /* 0x000fc600078e0212 */
[----:B------:R-:W-:-:S03]  /*6050*/  LEA R44, R15, R18, 0x1 ;  /* 0x000000120f2c7211 */ /* 0x000fc600078e08ff */
[----:B------:R-:W0:Y:S04]  /*6060*/  LDS.128 R12, [R13+0x18400] ;  /* 0x018400000d0c7984 */ /* 0x000e280000000c00 */
[----:B------:R-:W0:Y:S01]  /*6070*/  LDS.128 R44, [R44+0x18400] ;  /* 0x018400002c2c7984 */ /* 0x000e220000000c00 */
[----:B------:R-:W-:Y:S05]  /*6080*/  @P3 BRA `(.L_x_8274) ;  /* 0x0000000400603947 */ /* 0x000fea0003800000 */
[----:B---3--:R-:W-:Y:S02]  /*6090*/  SHF.R.U64 R107, R56, 0x10, R57 ;  /* 0x00000010386b7819 */ /* 0x008fe40000001239 */
[----:B------:R-:W-:Y:S02]  /*60a0*/  SHF.R.U64 R123, R52, 0x10, R53 ;  /* 0x00000010347b7819 */ /* 0x000fe40000001235 */
[----:B------:R-:W-:Y:S01]  /*60b0*/  SHF.R.U32.HI R56, RZ, 0x10, R57 ;  /* 0x00000010ff387819 */ /* 0x000fe20000011639 */
[----:B------:R-:W-:Y:S01]  /*60c0*/  HADD2.F32 R57, -RZ, R122.H1_H1 ;  /* 0x3000007aff397230 */ /* 0x000fe20000004100 */
[----:B------:R-:W-:Y:S01]  /*60d0*/  SHF.R.U32.HI R76, RZ, 0x10, R53 ;  /* 0x00000010ff4c7819 */ /* 0x000fe20000011635 */
[----:B0-----:R-:W-:Y:S01]  /*60e0*/  IMAD.MOV.U32 R53, RZ, RZ, R44 ;  /* 0x000000ffff357224 */ /* 0x001fe200078e002c */
[----:B------:R-:W-:Y:S01]  /*60f0*/  SHF.R.U64 R52, R54, 0x10, R55 ;  /* 0x0000001036347819 */ /* 0x000fe20000001237 */
[----:B------:R-:W-:Y:S01]  /*6100*/  IMAD.MOV.U32 R54, RZ, RZ, R46 ;  /* 0x000000ffff367224 */ /* 0x000fe200078e002e */
[----:B----4-:R-:W-:Y:S01]  /*6110*/  SHF.R.U64 R106, R58, 0x10, R59 ;  /* 0x000000103a6a7819 */ /* 0x010fe2000000123b */
[----:B------:R-:W-:Y:S01]  /*6120*/  IMAD.MOV.U32 R44, RZ, RZ, R14 ;  /* 0x000000ffff2c7224 */ /* 0x000fe200078e000e */
[----:B------:R-:W-:Y:S01]  /*6130*/  SHF.R.U32.HI R78, RZ, 0x10, R55 ;  /* 0x00000010ff4e7819 */ /* 0x000fe20000011637 */
[----:B------:R-:W-:Y:S01]  /*6140*/  HADD2.F32 R46, -RZ, R45.H0_H0 ;  /* 0x2000002dff2e7230 */ /* 0x000fe20000004100 */
[----:B------:R-:W-:Y:S01]  /*6150*/  SHF.R.U32.HI R77, RZ, 0x10, R59 ;  /* 0x00000010ff4d7819 */ /* 0x000fe2000001163b */
[----:B------:R-:W-:-:S02]  /*6160*/  HADD2.F32 R14, -RZ, R13.H0_H0 ;  /* 0x2000000dff0e7230 */ /* 0x000fc40000004100 */
[----:B------:R-:W-:Y:S02]  /*6170*/  HADD2.F32 R45, -RZ, R45.H1_H1 ;  /* 0x3000002dff2d7230 */ /* 0x000fe40000004100 */
[-C--:B------:R-:W-:Y:S01]  /*6180*/  FMUL.FTZ R59, R46, R57.reuse ;  /* 0x000000392e3b7220 */ /* 0x080fe20000410000 */
[----:B------:R-:W-:Y:S02]  /*6190*/  HADD2.F32 R58, -RZ, R56.H0_H0 ;  /* 0x20000038ff3a7230 */ /* 0x000fe40000004100 */
[----:B------:R-:W-:Y:S01]  /*61a0*/  FMUL.FTZ R57, R14, R57 ;  /* 0x000000390e397220 */ /* 0x000fe20000410000 */
[----:B------:R-:W-:Y:S02]  /*61b0*/  HADD2.F32 R55, -RZ, R120.H1_H1 ;  /* 0x30000078ff377230 */ /* 0x000fe40000004100 */
[----:B------:R-:W-:Y:S02]  /*61c0*/  HADD2.F32 R13, -RZ, R13.H1_H1 ;  /* 0x3000000dff0d7230 */ /* 0x000fe40000004100 */
[----:B------:R-:W-:-:S02]  /*61d0*/  HADD2.F32 R56, -RZ, R76.H0_H0 ;  /* 0x2000004cff387230 */ /* 0x000fc40000004100 */
[-C--:B------:R-:W-:Y:S01]  /*61e0*/  FMUL.FTZ R76, R45, R58.reuse ;  /* 0x0000003a2d4c7220 */ /* 0x080fe20000410000 */
[-C--:B------:R-:W-:Y:S01]  /*61f0*/  FFMA.FTZ R59, R14, R55.reuse, -R59 ;  /* 0x000000370e3b7223 */ /* 0x080fe2000001083b */
[----:B------:R-:W-:Y:S01]  /*6200*/  FFMA.FTZ R57, R46, R55, R57 ;  /* 0x000000372e397223 */ /* 0x000fe20000010039 */
[C---:B------:R-:W-:Y:S01]  /*6210*/  FMUL.FTZ R58, R13.reuse, R58 ;  /* 0x0000003a0d3a7220 */ /* 0x040fe20000410000 */
[-C--:B------:R-:W-:Y:S01]  /*6220*/  FFMA.FTZ R76, R13, R56.reuse, -R76 ;  /* 0x000000380d4c7223 */ /* 0x080fe2000001084c */
[----:B------:R-:W-:Y:S02]  /*6230*/  HADD2.F32 R55, -RZ, R121.H1_H1 ;  /* 0x30000079ff377230 */ /* 0x000fe40000004100 */
[----:B------:R-:W-:Y:S02]  /*6240*/  HADD2.F32 R14, -RZ, R47.H0_H0 ;  /* 0x2000002fff0e7230 */ /* 0x000fe40000004100 */
[----:B------:R-:W-:Y:S01]  /*6250*/  FFMA.FTZ R58, R45, R56, R58 ;  /* 0x000000382d3a7223 */ /* 0x000fe2000001003a */
[----:B------:R-:W-:-:S02]  /*6260*/  HADD2.F32 R13, -RZ, R15.H0_H0 ;  /* 0x2000000fff0d7230 */ /* 0x000fc40000004100 */
[----:B------:R-:W-:Y:S02]  /*6270*/  HADD2.F32 R46, -RZ, R78.H0_H0 ;  /* 0x2000004eff2e7230 */ /* 0x000fe40000004100 */
[-C--:B------:R-:W-:Y:S01]  /*6280*/  FMUL.FTZ R78, R14, R55.reuse ;  /* 0x000000370e4e7220 */ /* 0x080fe20000410000 */
[----:B------:R-:W-:Y:S02]  /*6290*/  HADD2.F32 R45, -RZ, R119.H1_H1 ;  /* 0x30000077ff2d7230 */ /* 0x000fe40000004100 */
[----:B------:R-:W-:Y:S01]  /*62a0*/  FMUL.FTZ R55, R13, R55 ;  /* 0x000000370d377220 */ /* 0x000fe20000410000 */
[----:B------:R-:W-:Y:S01]  /*62b0*/  HADD2.F32 R47, -RZ, R47.H1_H1 ;  /* 0x3000002fff2f7230 */ /* 0x000fe20000004100 */
[----:B------:R-:W-:Y:S01]  /*62c0*/  F2FP.F16.F32.PACK_AB R57, R58, R57 ;  /* 0x000000393a39723e */ /* 0x000fe200000000ff */
[----:B------:R-:W-:Y:S02]  /*62d0*/  HADD2.F32 R56, -RZ, R77.H0_H0 ;  /* 0x2000004dff387230 */ /* 0x000fe40000004100 */
[----:B------:R-:W-:Y:S01]  /*62e0*/  FFMA.FTZ R79, R14, R45, R55 ;  /* 0x0000002d0e4f7223 */ /* 0x000fe20000010037 */
[----:B------:R-:W-:-:S02]  /*62f0*/  HADD2.F32 R15, -RZ, R15.H1_H1 ;  /* 0x3000000fff0f7230 */ /* 0x000fc40000004100 */
[----:B------:R-:W-:Y:S01]  /*6300*/  FFMA.FTZ R78, R13, R45, -R78 ;  /* 0x0000002d0d4e7223 */ /* 0x000fe2000001084e */
[----:B------:R-:W-:Y:S02]  /*6310*/  HADD2.F32 R122, -RZ, R122.H0_H0 ;  /* 0x2000007aff7a7230 */ /* 0x000fe40000004100 */
[-C--:B------:R-:W-:Y:S01]  /*6320*/  FMUL.FTZ R104, R47, R56.reuse ;  /* 0x000000382f687220 */ /* 0x080fe20000410000 */
[----:B------:R-:W-:Y:S02]  /*6330*/  HADD2.F32 R14, -RZ, R53.H0_H0 ;  /* 0x20000035ff0e7230 */ /* 0x000fe40000004100 */
[C---:B------:R-:W-:Y:S01]  /*6340*/  FMUL.FTZ R56, R15.reuse, R56 ;  /* 0x000000380f387220 */ /* 0x040fe20000410000 */
[----:B------:R-:W-:Y:S02]  /*6350*/  HADD2.F32 R45, -RZ, R107.H0_H0 ;  /* 0x2000006bff2d7230 */ /* 0x000fe40000004100 */
[----:B------:R-:W-:Y:S01]  /*6360*/  FFMA.FTZ R105, R15, R46, -R104 ;  /* 0x0000002e0f697223 */ /* 0x000fe20000010868 */
[----:B------:R-:W-:-:S02]  /*6370*/  HADD2.F32 R53, -RZ, R53.H1_H1 ;  /* 0x30000035ff357230 */ /* 0x000fc40000004100 */
[----:B------:R-:W-:Y:S01]  /*6380*/  FFMA.FTZ R104, R47, R46, R56 ;  /* 0x0000002e2f687223 */ /* 0x000fe20000010038 */
[----:B------:R-:W-:Y:S02]  /*6390*/  HADD2.F32 R120, -RZ, R120.H0_H0 ;  /* 0x20000078ff787230 */ /* 0x000fe40000004100 */
[-C--:B------:R-:W-:Y:S01]  /*63a0*/  FMUL.FTZ R46, R14, R122.reuse ;  /* 0x0000007a0e2e7220 */ /* 0x080fe20000410000 */
[--C-:B------:R-:W-:Y:S02]  /*63b0*/  HADD2.F32 R13, -RZ, R12.reuse.H0_H0 ;  /* 0x2000000cff0d7230 */ /* 0x100fe40000004100 */
[----:B------:R-:W-:Y:S01]  /*63c0*/  FMUL.FTZ R55, R53, R45 ;  /* 0x0000002d35377220 */ /* 0x000fe20000410000 */
[----:B------:R-:W-:Y:S01]  /*63d0*/  HADD2.F32 R12, -RZ, R12.H1_H1 ;  /* 0x3000000cff0c7230 */ /* 0x000fe20000004100 */
[----:B------:R-:W-:Y:S01]  /*63e0*/  F2FP.F16.F32.PACK_AB R79, R104, R79 ;  /* 0x0000004f684f723e */ /* 0x000fe200000000ff */
        /* <DEDUP_REMOVED lines=30> */
[----:B------:R-:W-:Y:S01]  /*65d0*/  F2FP.F16.F32.PACK_AB R13, R76, R59 ;  /* 0x0000003b4c0d723e */ /* 0x000fe200000000ff */
[----:B------:R-:W-:Y:S01]  /*65e0*/  IMAD.MOV.U32 R14, RZ, RZ, R46 ;  /* 0x000000ffff0e7224 */ /* 0x000fe200078e002e */
[----:B------:R-:W-:Y:S01]  /*65f0*/  MOV R45, R57 ;  /* 0x00000039002d7202 */ /* 0x000fe20000000f00 */
[----:B------:R-:W-:-:S07]  /*6600*/  IMAD.MOV.U32 R46, RZ, RZ, R78 ;  /* 0x000000ffff2e7224 */ /* 0x000fce00078e004e */
.L_x_8274:
[----:B------:R-:W-:Y:S05]  /*6610*/  BSYNC B2 ;  /* 0x0000000000027941 */ /* 0x000fea0003800000 */
.L_x_8273:
[----:B------:R-:W-:Y:S01]  /*6620*/  ISETP.GE.AND P4, PT, R11, R110, PT ;  /* 0x0000006e0b00720c */ /* 0x000fe20003f86270 */
[----:B0-----:R0:W-:-:S12]  /*6630*/  ST.E.128 desc[UR54][R48.64], R12 ;  /* 0x0000000c30007985 */ /* 0x0011d8000c101d36 */
[----:B------:R-:W-:-:S05]  /*6640*/  @!P4 IMAD.WIDE R50, R11, 0x2, R50 ;  /* 0x000000020b32c825 */ /* 0x000fca00078e0232 */
[----:B------:R0:W-:Y:S02]  /*6650*/  @!P4 ST.E.128 desc[UR54][R50.64], R44 ;  /* 0x0000002c3200c985 */ /* 0x0001e4000c101d36 */
.L_x_8272:
[----:B------:R-:W-:Y:S05]  /*6660*/  BSYNC B1 ;  /* 0x0000000000017941 */ /* 0x000fea0003800000 */
.L_x_8271:
[----:B------:R-:W-:-:S03]  /*6670*/  UMOV UR4, 0xffffffff ;  /* 0xffffffff00047882 */ /* 0x000fc60000000000 */
[----:B------:R-:W-:Y:S05]  /*6680*/  BRA.DIV UR4, `(.L_x_8275) ;  /* 0x000001fa04c87947 */ /* 0x000fea000b800000 */
[----:B0-----:R0:W0:Y:S04]  /*6690*/  SHFL.IDX PT, R45, R103, 0x2, 0x181f ;  /* 0x00581f00672d7f89 */ /* 0x00102800000e0000 */
[----:B------:R0:W0:Y:S02]  /*66a0*/  SHFL.IDX PT, R14, R108, 0x2, 0x181f ;  /* 0x00581f006c0e7f89 */ /* 0x00002400000e0000 */
.L_x_8642:
[----:B------:R-:W-:Y:S01]  /*66b0*/  ISETP.GE.OR P4, PT, R216, R97, P1 ;  /* 0x00000061d800720c */ /* 0x000fe20000f86670 */
[----:B------:R-:W-:-:S12]  /*66c0*/  BSSY B1, `(.L_x_8276) ;  /* 0x0000075000017945 */ /* 0x000fd80003800000 */
[----:B------:R-:W-:Y:S05]  /*66d0*/  @P4 BRA `(.L_x_8277) ;  /* 0x0000000400cc4947 */ /* 0x000fea0003800000 */
[----:B------:R-:W-:Y:S01]  /*66e0*/  SEL R11, R37, R112, !P0 ;  /* 0x00000070250b7207 */ /* 0x000fe20004000000 */
[----:B0-----:R-:W-:Y:S01]  /*66f0*/  IMAD.MOV.U32 R51, RZ, RZ, R45 ;  /* 0x000000ffff337224 */ /* 0x001fe200078e002d */
[CC--:B------:R-:W-:Y:S01]  /*6700*/  LEA R48, P4, R41.reuse, R14.reuse, 0x1 ;  /* 0x0000000e29307211 */ /* 0x0c0fe200078808ff */
[----:B------:R-:W-:Y:S01]  /*6710*/  BSSY B2, `(.L_x_8278) ;  /* 0x000006b000027945 */ /* 0x000fe20003800000 */
[----:B------:R-:W-:Y:S02]  /*6720*/  SHF.R.S32.HI R12, RZ, 0x1f, R11 ;  /* 0x0000001fff0c7819 */ /* 0x000fe4000001140b */
[----:B------:R-:W-:Y:S02]  /*6730*/  LEA.HI.X R49, R41, R45, R90, 0x1, P4 ;  /* 0x0000002d29317211 */ /* 0x000fe400020f0c5a */
[----:B------:R-:W-:Y:S02]  /*6740*/  LEA.HI R12, R12, R11, RZ, 0x4 ;  /* 0x0000000b0c0c7211 */ /* 0x000fe400078f20ff */
[----:B------:R-:W-:-:S02]  /*6750*/  MOV R50, R14 ;  /* 0x0000000e00327202 */ /* 0x000fc40000000f00 */
[----:B------:R-:W-:-:S04]  /*6760*/  LEA.HI.SX32 R12, R12, R81, 0x1c ;  /* 0x000000510c0c7211 */ /* 0x000fc800078fe2ff */
[----:B------:R-:W-:Y:S01]  /*6770*/  SHF.R.S32.HI R13, RZ, 0x1f, R12 ;  /* 0x0000001fff0d7819 */ /* 0x000fe2000001140c */
[----:B------:R-:W-:-:S03]  /*6780*/  IMAD.SHL.U32 R11, R12, 0x8, RZ ;  /* 0x000000080c0b7824 */ /* 0x000fc600078e00ff */
[----:B------:R-:W-:Y:S02]  /*6790*/  LEA.HI R12, R13, R12, RZ, 0x3 ;  /* 0x0000000c0d0c7211 */ /* 0x000fe400078f18ff */
[----:B------:R-:W-:Y:S02]  /*67a0*/  LOP3.LUT R13, R197, 0x38, R11, 0xf8, !PT ;  /* 0x00000038c50d7812 */ /* 0x000fe400078ef80b */
[----:B------:R-:W-:Y:S02]  /*67b0*/  SHF.L.U32 R15, R12, 0xa, RZ ;  /* 0x0000000a0c0f7819 */ /* 0x000fe400000006ff */
[----:B------:R-:W-:Y:S01]  /*67c0*/  LOP3.LUT R12, R13, R224, RZ, 0x3c, !PT ;  /* 0x000000e00d0c7212 */ /* 0x000fe200078e3cff */
[----:B------:R-:W-:Y:S01]  /*67d0*/  IMAD R13, R19, 0x4000, R5 ;  /* 0x00004000130d7824 */ /* 0x000fe200078e0205 */
[----:B------:R-:W-:-:S03]  /*67e0*/  LOP3.LUT R15, R15, 0x7fffe000, RZ, 0xc0, !PT ;  /* 0x7fffe0000f0f7812 */ /* 0x000fc600078ec0ff */
[----:B------:R-:W-:Y:S01]  /*67f0*/  IMAD R13, R13, 0x2, R18 ;  /* 0x000000020d0d7824 */ /* 0x000fe200078e0212 */
[----:B------:R-:W-:-:S05]  /*6800*/  IADD3 R12, R12, R15, R201 ;  /* 0x0000000f0c0c7210 */ /* 0x000fca0007ffe0c9 */
[----:B------:R-:W-:-:S04]  /*6810*/  IMAD R15, R19, 0x4000, R12 ;  /* 0x00004000130f7824 */ /* 0x000fc800078e020c */
[----:B------:R-:W-:Y:S02]  /*6820*/  IMAD R44, R15, 0x2, R18 ;  /* 0x000000020f2c7824 */ /* 0x000fe400078e0212 */
[----:B------:R-:W0:Y:S04]  /*6830*/  LDS.128 R12, [R13+0x18400] ;  /* 0x018400000d0c7984 */ /* 0x000e280000000c00 */
[----:B------:R-:W0:Y:S01]  /*6840*/  LDS.128 R44, [R44+0x18400] ;  /* 0x018400002c2c7984 */ /* 0x000e220000000c00 */
[----:B------:R-:W-:Y:S05]  /*6850*/  @P3 BRA `(.L_x_8279) ;  /* 0x0000000400583947 */ /* 0x000fea0003800000 */
[----:B------:R-:W-:Y:S01]  /*6860*/  SHF.R.U32.HI R56, RZ, 0x10, R65 ;  /* 0x00000010ff387819 */ /* 0x000fe20000011641 */
[----:B0-----:R-:W-:Y:S01]  /*6870*/  IMAD.MOV.U32 R52, RZ, RZ, R44 ;  /* 0x000000ffff347224 */ /* 0x001fe200078e002c */
[--C-:B------:R-:W-:Y:S01]  /*6880*/  SHF.R.U32.HI R54, RZ, 0x10, R61.reuse ;  /* 0x00000010ff367819 */ /* 0x100fe2000001163d */
[----:B------:R-:W-:Y:S01]  /*6890*/  IMAD.MOV.U32 R53, RZ, RZ, R46 ;  /* 0x000000ffff357224 */ /* 0x000fe200078e002e */
[----:B------:R-:W-:Y:S01]  /*68a0*/  SHF.R.U64 R78, R60, 0x10, R61 ;  /* 0x000000103c4e7819 */ /* 0x000fe2000000123d */
[----:B------:R-:W-:Y:S01]  /*68b0*/  IMAD.MOV.U32 R44, RZ, RZ, R14 ;  /* 0x000000ffff2c7224 */ /* 0x000fe200078e000e */
[----:B------:R-:W-:Y:S01]  /*68c0*/  SHF.R.U64 R77, R62, 0x10, R63 ;  /* 0x000000103e4d7819 */ /* 0x000fe2000000123f */
[--C-:B------:R-:W-:Y:S01]  /*68d0*/  HADD2.F32 R46, -RZ, R45.reuse.H0_H0 ;  /* 0x2000002dff2e7230 */ /* 0x100fe20000004100 */
[----:B------:R-:W-:Y:S01]  /*68e0*/  SHF.R.U64 R61, R66, 0x10, R67 ;  /* 0x00000010423d7819 */ /* 0x000fe20000001243 */
[----:B------:R-:W-:Y:S01]  /*68f0*/  HADD2.F32 R45, -RZ, R45.H1_H1 ;  /* 0x3000002dff2d7230 */ /* 0x000fe20000004100 */
[----:B------:R-:W-:Y:S01]  /*6900*/  SHF.R.U32.HI R62, RZ, 0x10, R63 ;  /* 0x00000010ff3e7819 */ /* 0x000fe2000001163f */
[--C-:B------:R-:W-:Y:S01]  /*6910*/  HADD2.F32 R14, -RZ, R13.reuse.H0_H0 ;  /* 0x2000000dff0e7230 */ /* 0x100fe20000004100 */
[----:B------:R-:W-:Y:S01]  /*6920*/  SHF.R.U32.HI R66, RZ, 0x10, R67 ;  /* 0x00000010ff427819 */ /* 0x000fe20000011643 */
[----:B------:R-:W-:Y:S01]  /*6930*/  HADD2.F32 R56, -RZ, R56.H0_H0 ;  /* 0x20000038ff387230 */ /* 0x000fe20000004100 */
[----:B------:R-:W-:Y:S01]  /*6940*/  SHF.R.U64 R76, R64, 0x10, R65 ;  /* 0x00000010404c7819 */ /* 0x000fe20000001241 */
[----:B------:R-:W-:-:S02]  /*6950*/  HADD2.F32 R13, -RZ, R13.H1_H1 ;  /* 0x3000000dff0d7230 */ /* 0x000fc40000004100 */
[----:B------:R-:W-:Y:S02]  /*6960*/  HADD2.F32 R57, -RZ, R118.H1_H1 ;  /* 0x30000076ff397230 */ /* 0x000fe40000004100 */
        /* <DEDUP_REMOVED lines=11> */
[----:B------:R-:W-:Y:S02]  /*6a20*/  HADD2.F32 R13, -RZ, R15.H0_H0 ;  /* 0x2000000fff0d7230 */ /* 0x000fe40000004100 */
        /* <DEDUP_REMOVED lines=32> */
[----:B------:R-:W-:Y:S02]  /*6c30*/  HADD2.F32 R15, -RZ, R61.H0_H0 ;  /* 0x2000003dff0f7230 */ /* 0x000fe40000004100 */
[----:B------:R-:W-:Y:S01]  /*6c40*/  FFMA.FTZ R47, R14, R116, R47 ;  /* 0x000000740e2f7223 */ /* 0x000fe2000001002f */
[--C-:B------:R-:W-:Y:S02]  /*6c50*/  HADD2.F32 R12, -RZ, R44.reuse.H0_H0 ;  /* 0x2000002cff0c7230 */ /* 0x100fe40000004100 */
[----:B------:R-:W-:Y:S01]  /*6c60*/  FMUL.FTZ R45, R13, R117 ;  /* 0x000000750d2d7220 */ /* 0x000fe20000410000 */
[----:B------:R-:W-:Y:S01]  /*6c70*/  HADD2.F32 R53, -RZ, R53.H1_H1 ;  /* 0x30000035ff357230 */ /* 0x000fe20000004100 */
[----:B------:R-:W-:Y:S01]  /*6c80*/  F2FP.F16.F32.PACK_AB R63, R64, R63 ;  /* 0x0000003f403f723e */ /* 0x000fe200000000ff */
[----:B------:R-:W-:-:S02]  /*6c90*/  HADD2.F32 R44, -RZ, R44.H1_H1 ;  /* 0x3000002cff2c7230 */ /* 0x000fc40000004100 */
        /* <DEDUP_REMOVED lines=18> */
.L_x_8279:
[----:B------:R-:W-:Y:S05]  /*6dc0*/  BSYNC B2 ;  /* 0x0000000000027941 */ /* 0x000fea0003800000 */
.L_x_8278:
[----:B------:R-:W-:Y:S01]  /*6dd0*/  ISETP.GE.AND P4, PT, R11, R110, PT ;  /* 0x0000006e0b00720c */ /* 0x000fe20003f86270 */
[----:B0-----:R0:W-:-:S12]  /*6de0*/  ST.E.128 desc[UR54][R48.64], R12 ;  /* 0x0000000c30007985 */ /* 0x0011d8000c101d36 */
[----:B------:R-:W-:-:S05]  /*6df0*/  @!P4 IMAD.WIDE R50, R11, 0x2, R50 ;  /* 0x000000020b32c825 */ /* 0x000fca00078e0232 */
[----:B------:R0:W-:Y:S02]  /*6e00*/  @!P4 ST.E.128 desc[UR54][R50.64], R44 ;  /* 0x0000002c3200c985 */ /* 0x0001e4000c101d36 */
.L_x_8277:
[----:B------:R-:W-:Y:S05]  /*6e10*/  BSYNC B1 ;  /* 0x0000000000017941 */ /* 0x000fea0003800000 */
.L_x_8276:
[----:B------:R-:W-:-:S03]  /*6e20*/  UMOV UR4, 0xffffffff ;  /* 0xffffffff00047882 */ /* 0x000fc60000000000 */
[----:B------:R-:W-:Y:S05]  /*6e30*/  BRA.DIV UR4, `(.L_x_8280) ;  /* 0x000001f604247947 */ /* 0x000fea000b800000 */
[----:B01----:R-:W0:Y:S04]  /*6e40*/  SHFL.IDX PT, R103, R103, 0x3, 0x181f ;  /* 0x00781f0067677f89 */ /* 0x003e2800000e0000 */
[----:B------:R-:W1:Y:S02]  /*6e50*/  SHFL.IDX PT, R108, R108, 0x3, 0x181f ;  /* 0x00781f006c6c7f89 */ /* 0x000e6400000e0000 */
.L_x_8646:
[----:B------:R-:W-:-:S13]  /*6e60*/  ISETP.GE.OR P4, PT, R215, R97, P1 ;  /* 0x00000061d700720c */ /* 0x000fda0000f86670 */
[----:B------:R-:W-:Y:S05]  /*6e70*/  @P4 BRA `(.L_x_8253) ;  /* 0x0000000c007c4947 */ /* 0x000fea0003800000 */
[----:B------:R-:W-:Y:S01]  /*6e80*/  SEL R112, R37, R112, !P0 ;  /* 0x0000007025707207 */ /* 0x000fe20004000000 */
[----:B------:R-:W-:Y:S01]  /*6e90*/  BSSY B1, `(.L_x_8281) ;  /* 0x000006b000017945 */ /* 0x000fe20003800000 */
[C---:B-1----:R-:W-:Y:S02]  /*6ea0*/  LEA R48, P4, R41.reuse, R108, 0x1 ;  /* 0x0000006c29307211 */ /* 0x042fe400078808ff */
[----:B------:R-:W-:Y:S02]  /*6eb0*/  SHF.R.S32.HI R11, RZ, 0x1f, R112 ;  /* 0x0000001fff0b7819 */ /* 0x000fe40000011470 */
[----:B0-----:R-:W-:Y:S02]  /*6ec0*/  LEA.HI.X R49, R41, R103, R90, 0x1, P4 ;  /* 0x0000006729317211 */ /* 0x001fe400020f0c5a */
[----:B------:R-:W-:-:S04]  /*6ed0*/  LEA.HI R112, R11, R112, RZ, 0x4 ;  /* 0x000000700b707211 */ /* 0x000fc800078f20ff */
[----:B------:R-:W-:-:S04]  /*6ee0*/  LEA.HI.SX32 R112, R112, R81, 0x1c ;  /* 0x0000005170707211 */ /* 0x000fc800078fe2ff */
[----:B------:R-:W-:Y:S01]  /*6ef0*/  SHF.R.S32.HI R13, RZ, 0x1f, R112 ;  /* 0x0000001fff0d7819 */ /* 0x000fe20000011470 */
[----:B------:R-:W-:-:S03]  /*6f00*/  IMAD.SHL.U32 R11, R112, 0x8, RZ ;  /* 0x00000008700b7824 */ /* 0x000fc600078e00ff */
[----:B------:R-:W-:Y:S02]  /*6f10*/  LEA.HI R13, R13, R112, RZ, 0x3 ;  /* 0x000000700d0d7211 */ /* 0x000fe400078f18ff */
[----:B------:R-:W-:-:S03]  /*6f20*/  LOP3.LUT R12, R196, 0x38, R11, 0xf8, !PT ;  /* 0x00000038c40c7812 */ /* 0x000fc600078ef80b */
[----:B------:R-:W-:Y:S01]  /*6f30*/  IMAD.SHL.U32 R14, R13, 0x400, RZ ;  /* 0x000004000d0e7824 */ /* 0x000fe200078e00ff */
[----:B------:R-:W-:-:S04]  /*6f40*/  LOP3.LUT R13, R12, R223, RZ, 0x3c, !PT ;  /* 0x000000df0c0d7212 */ /* 0x000fc800078e3cff */
[----:B------:R-:W-:-:S04]  /*6f50*/  LOP3.LUT R12, R14, 0x7fffe000, RZ, 0xc0, !PT ;  /* 0x7fffe0000e0c7812 */ /* 0x000fc800078ec0ff */
[----:B------:R-:W-:Y:S02]  /*6f60*/  IADD3 R12, R13, R12, R200 ;  /* 0x0000000c0d0c7210 */ /* 0x000fe40007ffe0c8 */
[----:B------:R-:W-:-:S03]  /*6f70*/  LEA R13, R19, R6, 0xe ;  /* 0x00000006130d7211 */ /* 0x000fc600078e70ff */
[----:B------:R-:W-:Y:S02]  /*6f80*/  IMAD R15, R19, 0x4000, R12 ;  /* 0x00004000130f7824 */ /* 0x000fe400078e020c */
[--C-:B------:R-:W-:Y:S02]  /*6f90*/  IMAD R13, R13, 0x2, R18.reuse ;  /* 0x000000020d0d7824 */ /* 0x100fe400078e0212 */
[----:B------:R-:W-:-:S04]  /*6fa0*/  IMAD R44, R15, 0x2, R18 ;  /* 0x000000020f2c7824 */ /* 0x000fc800078e0212 */
[----:B------:R-:W0:Y:S04]  /*6fb0*/  LDS.128 R12, [R13+0x18400] ;  /* 0x018400000d0c7984 */ /* 0x000e280000000c00 */
[----:B------:R-:W1:Y:S01]  /*6fc0*/  LDS.128 R44, [R44+0x18400] ;  /* 0x018400002c2c7984 */ /* 0x000e620000000c00 */
[----:B------:R-:W-:Y:S05]  /*6fd0*/  @P3 BRA `(.L_x_8282) ;  /* 0x0000000400583947 */ /* 0x000fea0003800000 */
[----:B------:R-:W-:Y:S01]  /*6fe0*/  SHF.R.U32.HI R54, RZ, 0x10, R73 ;  /* 0x00000010ff367819 */ /* 0x000fe20000011649 */
[----:B-1----:R-:W-:Y:S01]  /*6ff0*/  IMAD.MOV.U32 R50, RZ, RZ, R44 ;  /* 0x000000ffff327224 */ /* 0x002fe200078e002c */
        /* <DEDUP_REMOVED lines=13> */
[----:B------:R-:W-:-:S02]  /*70d0*/  HADD2.F32 R55, -RZ, R109.H0_H0 ;  /* 0x2000006dff377230 */ /* 0x000fc40000004100 */
[-C--:B------:R-:W-:Y:S01]  /*70e0*/  FMUL.FTZ R56, R45, R54.reuse ;  /* 0x000000362d387220 */ /* 0x080fe20000410000 */
        /* <DEDUP_REMOVED lines=10> */
[----:B------:R-:W-:Y:S01]  /*7190*/  HADD2.F32 R13, -RZ, R15.H0_H0 ;  /* 0x2000000fff0d7230 */ /* 0x000fe20000004100 */
[----:B------:R-:W-:Y:S01]  /*71a0*/  SHF.R.U64 R66, R68, 0x10, R69 ;  /* 0x0000001044427819 */ /* 0x000fe20000001245 */
[--C-:B------:R-:W-:Y:S02]  /*71b0*/  HADD2.F32 R14, -RZ, R47.reuse.H0_H0 ;  /* 0x2000002fff0e7230 */ /* 0x100fe40000004100 */
[----:B------:R-:W-:Y:S02]  /*71c0*/  HADD2.F32 R45, -RZ, R114.H0_H0 ;  /* 0x20000072ff2d7230 */ /* 0x000fe40000004100 */
[-C--:B------:R-:W-:Y:S01]  /*71d0*/  FMUL.FTZ R53, R13, R52.reuse ;  /* 0x000000340d357220 */ /* 0x080fe20000410000 */
[----:B------:R-:W-:Y:S02]  /*71e0*/  HADD2.F32 R47, -RZ, R47.H1_H1 ;  /* 0x3000002fff2f7230 */ /* 0x000fe40000004100 */
[----:B------:R-:W-:Y:S01]  /*71f0*/  FMUL.FTZ R60, R14, R52 ;  /* 0x000000340e3c7220 */ /* 0x000fe20000410000 */
[----:B------:R-:W-:-:S02]  /*7200*/  HADD2.F32 R54, -RZ, R74.H0_H0 ;  /* 0x2000004aff367230 */ /* 0x000fc40000004100 */
[-C--:B------:R-:W-:Y:S01]  /*7210*/  FFMA.FTZ R59, R14, R45.reuse, R53 ;  /* 0x0000002d0e3b7223 */ /* 0x080fe20000010035 */
[----:B------:R-:W-:Y:S02]  /*7220*/  HADD2.F32 R15, -RZ, R15.H1_H1 ;  /* 0x3000000fff0f7230 */ /* 0x000fe40000004100 */
[----:B------:R-:W-:Y:S01]  /*7230*/  FFMA.FTZ R60, R13, R45, -R60 ;  /* 0x0000002d0d3c7223 */ /* 0x000fe2000001083c */
[----:B------:R-:W-:Y:S02]  /*7240*/  HADD2.F32 R46, -RZ, R70.H0_H0 ;  /* 0x20000046ff2e7230 */ /* 0x000fe40000004100 */
[-C--:B------:R-:W-:Y:S01]  /*7250*/  FMUL.FTZ R52, R47, R54.reuse ;  /* 0x000000362f347220 */ /* 0x080fe20000410000 */
[----:B------:R-:W-:Y:S02]  /*7260*/  HADD2.F32 R14, -RZ, R50.H0_H0 ;  /* 0x20000032ff0e7230 */ /* 0x000fe40000004100 */
[----:B------:R-:W-:Y:S01]  /*7270*/  FMUL.FTZ R54, R15, R54 ;  /* 0x000000360f367220 */ /* 0x000fe20000410000 */
[----:B------:R-:W-:-:S02]  /*7280*/  HADD2.F32 R109, -RZ, R109.H1_H1 ;  /* 0x3000006dff6d7230 */ /* 0x000fc40000004100 */
[-C--:B------:R-:W-:Y:S01]  /*7290*/  FFMA.FTZ R61, R15, R46.reuse, -R52 ;  /* 0x0000002e0f3d7223 */ /* 0x080fe20000010834 */
[----:B------:R-:W-:Y:S02]  /*72a0*/  HADD2.F32 R45, -RZ, R64.H0_H0 ;  /* 0x20000040ff2d7230 */ /* 0x000fe40000004100 */
[----:B------:R-:W-:Y:S01]  /*72b0*/  FFMA.FTZ R62, R47, R46, R54 ;  /* 0x0000002e2f3e7223 */ /* 0x000fe20000010036 */
[----:B------:R-:W-:Y:S02]  /*72c0*/  HADD2.F32 R13, -RZ, R12.H0_H0 ;  /* 0x2000000cff0d7230 */ /* 0x000fe40000004100 */
[----:B------:R-:W-:Y:S01]  /*72d0*/  FMUL.FTZ R46, R14, R109 ;  /* 0x0000006d0e2e7220 */ /* 0x000fe20000410000 */
[----:B------:R-:W-:Y:S01]  /*72e0*/  HADD2.F32 R50, -RZ, R50.H1_H1 ;  /* 0x30000032ff327230 */ /* 0x000fe20000004100 */
[----:B------:R-:W-:Y:S01]  /*72f0*/  F2FP.F16.F32.PACK_AB R55, R58, R55 ;  /* 0x000000373a37723e */ /* 0x000fe200000000ff */
[----:B------:R-:W-:Y:S02]  /*7300*/  HADD2.F32 R12, -RZ, R12.H1_H1 ;  /* 0x3000000cff0c7230 */ /* 0x000fe40000004100 */
[----:B------:R-:W-:Y:S01]  /*7310*/  FMUL.FTZ R109, R13, R109 ;  /* 0x0000006d0d6d7220 */ /* 0x000fe20000410000 */
[----:B------:R-:W-:-:S02]  /*7320*/  HADD2.F32 R113, -RZ, R113.H1_H1 ;  /* 0x30000071ff717230 */ /* 0x000fc40000004100 */
[-C--:B------:R-:W-:Y:S01]  /*7330*/  FMUL.FTZ R47, R50, R45.reuse ;  /* 0x0000002d322f7220 */ /* 0x080fe20000410000 */
[----:B------:R-:W-:Y:S02]  /*7340*/  HADD2.F32 R15, -RZ, R66.H0_H0 ;  /* 0x20000042ff0f7230 */ /* 0x000fe40000004100 */
[C---:B------:R-:W-:Y:S01]  /*7350*/  FMUL.FTZ R45, R12.reuse, R45 ;  /* 0x0000002d0c2d7220 */ /* 0x040fe20000410000 */
[----:B------:R-:W-:Y:S02]  /*7360*/  HADD2.F32 R111, -RZ, R111.H1_H1 ;  /* 0x3000006fff6f7230 */ /* 0x000fe40000004100 */
        /* <DEDUP_REMOVED lines=8> */
[----:B------:R-:W-:Y:S02]  /*73f0*/  HADD2.F32 R51, -RZ, R51.H1_H1 ;  /* 0x30000033ff337230 */ /* 0x000fe40000004100 */
[----:B------:R-:W-:Y:S01]  /*7400*/  FMUL.FTZ R52, R12, R111 ;  /* 0x0000006f0c347220 */ /* 0x000fe20000410000 */
[----:B------:R-:W-:Y:S01]  /*7410*/  HADD2.F32 R44, -RZ, R44.H1_H1 ;  /* 0x3000002cff2c7230 */ /* 0x000fe20000004100 */
[----:B------:R-:W-:Y:S01]  /*7420*/  F2FP.F16.F32.PACK_AB R59, R62, R59 ;  /* 0x0000003b3e3b723e */ /* 0x000fe200000000ff */
[----:B------:R-:W-:Y:S02]  /*7430*/  HADD2.F32 R114, -RZ, R114.H1_H1 ;  /* 0x30000072ff727230 */ /* 0x000fe40000004100 */
        /* <DEDUP_REMOVED lines=9> */
[----:B------:R-:W-:Y:S01]  /*74d0*/  F2FP.F16.F32.PACK_AB R12, R47, R46 ;  /* 0x0000002e2f0c723e */ /* 0x000fe200000000ff */
[----:B------:R-:W-:Y:S01]  /*74e0*/  IMAD.MOV.U32 R47, RZ, RZ, R59 ;  /* 0x000000ffff2f7224 */ /* 0x000fe200078e003b */
[----:B------:R-:W-:Y:S01]  /*74f0*/  F2FP.F16.F32.PACK_AB R14, R44, R45 ;  /* 0x0000002d2c0e723e */ /* 0x000fe200000000ff */
[----:B------:R-:W-:Y:S01]  /*7500*/  IMAD.MOV.U32 R44, RZ, RZ, R54 ;  /* 0x000000ffff2c7224 */ /* 0x000fe200078e0036 */
[----:B------:R-:W-:Y:S01]  /*7510*/  F2FP.F16.F32.PACK_AB R13, R56, R57 ;  /* 0x00000039380d723e */ /* 0x000fe200000000ff */
[----:B------:R-:W-:Y:S01]  /*7520*/  IMAD.MOV.U32 R45, RZ, RZ, R55 ;  /* 0x000000ffff2d7224 */ /* 0x000fe200078e0037 */
[----:B------:R-:W-:-:S07]  /*7530*/  F2FP.F16.F32.PACK_AB R46, R51, R52 ;  /* 0x00000034332e723e */ /* 0x000fce00000000ff */
.L_x_8282:
[----:B------:R-:W-:Y:S05]  /*7540*/  BSYNC B1 ;  /* 0x0000000000017941 */ /* 0x000fea0003800000 */
.L_x_8281:
[----:B0-----:R0:W-:Y:S01]  /*7550*/  ST.E.128 desc[UR54][R48.64], R12 ;  /* 0x0000000c30007985 */ /* 0x0011e2000c101d36 */
[----:B------:R-:W-:Y:S02]  /*7560*/  ISETP.GE.AND P3, PT, R11, R110, PT ;  /* 0x0000006e0b00720c */ /* 0x000fe40003f66270 */
[----:B------:R-:W-:-:S11]  /*7570*/  MOV R109, R103 ;  /* 0x00000067006d7202 */ /* 0x000fd60000000f00 */
[----:B------:R-:W-:Y:S05]  /*7580*/  @P3 BRA `(.L_x_8253) ;  /* 0x0000000400b83947 */ /* 0x000fea0003800000 */
[----:B0-----:R-:W-:-:S05]  /*7590*/  IMAD.WIDE R12, R11, 0x2, R108 ;  /* 0x000000020b0c7825 */ /* 0x001fca00078e026c */
[----:B-1----:R0:W-:Y:S01]  /*75a0*/  ST.E.128 desc[UR54][R12.64], R44 ;  /* 0x0000002c0c007985 */ /* 0x0021e2000c101d36 */
[----:B------:R-:W-:Y:S05]  /*75b0*/  BRA `(.L_x_8253) ;  /* 0x0000000400ac7947 */ /* 0x000fea0003800000 */
.L_x_8212:
[----:B------:R-:W-:-:S06]  /*75c0*/  UISETP.NE.AND UP0, UPT, UR39, 0x3, UPT ;  /* 0x000000032700788c */ /* 0x000fcc000bf05270 */
[----:B------:R-:W-:-:S13]  /*75d0*/  PLOP3.LUT P5, PT, PT, PT, UP0, 0x80, 0x0 ;  /* 0x000000000000781c */ /* 0x000fda0003faf008 */
[----:B------:R-:W-:Y:S05]  /*75e0*/  @!P5 BRA `(.L_x_8283) ;  /* 0x000000000004d947 */ /* 0x000fea0003800000 */
[----:B------:R-:W-:Y:S01]  /*75f0*/  BPT.TRAP 0x1 ;  /* 0x000000040000795c */ /* 0x000fe20000300000 */
.L_x_8283:
[----:B------:R-:W-:Y:S01]  /*7600*/  IMAD R91, R19, 0x8, R18 ;  /* 0x00000008135b7824 */ /* 0x000fe200078e0212 */
[----:B------:R-:W-:Y:S01]  /*7610*/  SHF.L.U32 R102, R192, 0x1f, RZ ;  /* 0x0000001fc0667819 */ /* 0x000fe200000006ff */
[----:B------:R-:W-:Y:S01]  /*7620*/  BSSY B1, `(.L_x_8284) ;  /* 0x0000004000017945 */ /* 0x000fe20003800000 */
[----:B------:R-:W-:Y:S02]  /*7630*/  SHF.R.S32.HI R99, RZ, 0x1f, R100 ;  /* 0x0000001fff637819 */ /* 0x000fe40000011464 */
[----:B------:R-:W0:Y:S02]  /*7640*/  SYNCS.PHASECHK.TRANS64.TRYWAIT P3, [R91+URZ+0x28890], R102 ;  /* 0x028890665b0075a7 */ /* 0x000e24000806017f */
[----:B0-----:R-:W-:Y:S05]  /*7650*/  @!P3 BRA `(.L_x_8285) ;  /* 0x000001ec0068b947 */ /* 0x001fea0003800000 */
.L_x_8647:
[----:B------:R-:W-:Y:S05]  /*7660*/  BSYNC B1 ;  /* 0x0000000000017941 */ /* 0x000fea0003800000 */
.L_x_8284:
        /* <DEDUP_REMOVED lines=27> */
.L_x_8651:
        /* <DEDUP_REMOVED lines=13> */
.L_x_8288:
[----:B------:R-:W-:Y:S05]  /*78f0*/  BSYNC B1 ;  /* 0x0000000000017941 */ /* 0x000fea0003800000 */
.L_x_8287:
[----:B------:R-:W-:-:S03]  /*7900*/  UMOV UR4, 0xffffffff ;  /* 0xffffffff00047882 */ /* 0x000fc60000000000 */
[----:B------:R-:W-:Y:S05]  /*7910*/  BRA.DIV UR4, `(.L_x_8289) ;  /* 0x000001ee04147947 */ /* 0x000fea000b800000 */
[----:B--2---:R2:W0:Y:S04]  /*7920*/  SHFL.IDX PT, R45, R46, 0x1, 0x181f ;  /* 0x00381f002e2d7f89 */ /* 0x00442800000e0000 */
[----:B---34-:R2:W3:Y:S02]  /*7930*/  SHFL.IDX PT, R14, R44, 0x1, 0x181f ;  /* 0x00381f002c0e7f89 */ /* 0x0184e400000e0000 */
.L_x_8655:
        /* <DEDUP_REMOVED lines=14> */
.L_x_8291:
[----:B------:R-:W-:Y:S05]  /*7a20*/  BSYNC B1 ;  /* 0x0000000000017941 */ /* 0x000fea0003800000 */
.L_x_8290:
[----:B------:R-:W-:-:S03]  /*7a30*/  UMOV UR4, 0xffffffff ;  /* 0xffffffff00047882 */ /* 0x000fc60000000000 */
[----:B------:R-:W-:Y:S05]  /*7a40*/  BRA.DIV UR4, `(.L_x_8292) ;  /* 0x000001ee04107947 */ /* 0x000fea000b800000 */
[----:B0-----:R0:W0:Y:S04]  /*7a50*/  SHFL.IDX PT, R45, R46, 0x2, 0x181f ;  /* 0x00581f002e2d7f89 */ /* 0x00102800000e0000 */
[----:B---34-:R3:W4:Y:S02]  /*7a60*/  SHFL.IDX PT, R14, R44, 0x2, 0x181f ;  /* 0x00581f002c0e7f89 */ /* 0x01872400000e0000 */
.L_x_8659:
        /* <DEDUP_REMOVED lines=14> */
.L_x_8294:
[----:B------:R-:W-:Y:S05]  /*7b50*/  BSYNC B1 ;  /* 0x0000000000017941 */ /* 0x000fea0003800000 */
.L_x_8293:
[----:B------:R-:W-:-:S03]  /*7b60*/  UMOV UR4, 0xffffffff ;  /* 0xffffffff00047882 */ /* 0x000fc60000000000 */
[----:B------:R-:W-:Y:S05]  /*7b70*/  BRA.DIV UR4, `(.L_x_8295) ;  /* 0x000001ee040c7947 */ /* 0x000fea000b800000 */
[----:B0-----:R0:W0:Y:S04]  /*7b80*/  SHFL.IDX PT, R45, R46, 0x3, 0x181f ;  /* 0x00781f002e2d7f89 */ /* 0x00102800000e0000 */
[----:B----4-:R4:W0:Y:S02]  /*7b90*/  SHFL.IDX PT, R14, R44, 0x3, 0x181f ;  /* 0x00781f002c0e7f89 */ /* 0x01082400000e0000 */
.L_x_8663:
        /* <DEDUP_REMOVED lines=13> */
.L_x_8253:
[----:B------:R-:W-:Y:S05]  /*7c70*/  BSYNC B0 ;  /* 0x0000000000007941 */ /* 0x000fea0003800000 */
.L_x_8211:
        /* <DEDUP_REMOVED lines=17> */
.L_x_8297:
[----:B------:R-:W-:Y:S05]  /*7d90*/  BSYNC B0 ;  /* 0x0000000000007941 */ /* 0x000fea0003800000 */
.L_x_8296:
[----:B------:R-:W5:Y:S01]  /*7da0*/  SYNCS.PHASECHK.TRANS64.TRYWAIT P4, [R91+URZ+0x288b0], R102 ;  /* 0x0288b0665b0075a7 */ /* 0x000f62000808017f */
[----:B------:R-:W-:Y:S01]  /*7db0*/  ULDC UR41, c[0x0][0x2f4] ;  /* 0x0000bd0000297ab9 */ /* 0x000fe20000000800 */
[----:B------:R-:W-:Y:S04]  /*7dc0*/  BSSY B0, `(.L_x_8298) ;  /* 0x0000002000007945 */ /* 0x000fe80003800000 */
[----:B-----5:R-:W-:Y:S05]  /*7dd0*/  @!P4 BRA `(.L_x_8299) ;  /* 0x000001e800bcc947 */ /* 0x020fea0003800000 */
.L_x_8664:
[----:B------:R-:W-:Y:S05]  /*7de0*/  BSYNC B0 ;  /* 0x0000000000007941 */ /* 0x000fea0003800000 */
.L_x_8298:
[----:B------:R-:W-:Y:S01]  /*7df0*/  ULDC.64 UR4, c[0x0][0x328] ;  /* 0x0000ca0000047ab9 */ /* 0x000fe20000000a00 */
[----:B------:R-:W-:Y:S01]  /*7e00*/  IADD3 R97, -R188, R97, RZ ;  /* 0x00000061bc617210 */ /* 0x000fe20007ffe1ff */
[----:B------:R-:W-:Y:S01]  /*7e10*/  IMAD R99, R99, UR4, RZ ;  /* 0x0000000463637c24 */ /* 0x000fe2000f8e02ff */
[----:B------:R-:W-:Y:S01]  /*7e20*/  BSSY B0, `(.L_x_8300) ;  /* 0x000001f000007945 */ /* 0x000fe20003800000 */
[----:B0---4-:R-:W-:-:S04]  /*7e30*/  IMAD.WIDE.U32 R12, R100, UR4, RZ ;  /* 0x00000004640c7c25 */ /* 0x011fc8000f8e00ff */
[----:B------:R-:W-:Y:S01]  /*7e40*/  IMAD R99, R100, UR5, R99 ;  /* 0x0000000564637c24 */ /* 0x000fe2000f8e0263 */
[----:B------:R-:W-:Y:S02]  /*7e50*/  ULDC.64 UR4, c[0x0][0x338] ;  /* 0x0000ce0000047ab9 */ /* 0x000fe40000000a00 */
[----:B------:R-:W-:Y:S02]  /*7e60*/  IMAD R98, R98, UR4, RZ ;  /* 0x0000000462627c24 */ /* 0x000fe4000f8e02ff */
[----:B------:R-:W-:Y:S02]  /*7e70*/  IMAD.IADD R13, R13, 0x1, R99 ;  /* 0x000000010d0d7824 */ /* 0x000fe400078e0263 */
[C---:B--2---:R-:W-:Y:S02]  /*7e80*/  IMAD R11, R101.reuse, UR5, R98 ;  /* 0x00000005650b7c24 */ /* 0x044fe4000f8e0262 */
        /* <DEDUP_REMOVED lines=10> */
[----:B-1----:R0:W1:Y:S01]  /*7f30*/  SHFL.IDX PT, R47, R48, RZ, 0x181f ;  /* 0x00181fff302f7589 */ /* 0x00206200000e0000 */
[----:B------:R-:W-:-:S03]  /*7f40*/  ISETP.GE.AND P4, PT, R97, 0x1, PT ;  /* 0x000000016100780c */ /* 0x000fc60003f86270 */
[----:B------:R0:W2:Y:S10]  /*7f50*/  SHFL.IDX PT, R13, R11, RZ, 0x181f ;  /* 0x00181fff0b0d7589 */ /* 0x0000b400000e0000 */
[----:B0-----:R-:W-:Y:S05]  /*7f60*/  @!P4 BRA `(.L_x_8301) ;  /* 0x000000000028c947 */ /* 0x001fea0003800000 */
[----:B------:R-:W-:-:S13]  /*7f70*/  ISETP.GE.AND P4, PT, R16, UR41, PT ;  /* 0x0000002910007c0c */ /* 0x000fda000bf86270 */
[----:B-1-3--:R-:W-:-:S04]  /*7f80*/  @!P4 LEA R44, P5, R16, R47, 0x1 ;  /* 0x0000002f102cc211 */ /* 0x00afc800078a08ff */
[----:B--2---:R-:W-:Y:S02]  /*7f90*/  @!P4 LEA.HI.X R45, R16, R13, R17, 0x1, P5 ;  /* 0x0000000d102dc211 */ /* 0x004fe400028f0c11 */
[----:B------:R-:W-:-:S13]  /*7fa0*/  ISETP.GE.AND P5, PT, R2, UR41, PT ;  /* 0x0000002902007c0c */ /* 0x000fda000bfa6270 */
[----:B------:R-:W-:-:S04]  /*7fb0*/  @!P5 LEA R46, P6, R2, R47, 0x1 ;  /* 0x0000002f022ed211 */ /* 0x000fc800078c08ff */
[----:B------:R-:W-:Y:S02]  /*7fc0*/  @!P5 LEA.HI.X R47, R2, R13, R185, 0x1, P6 ;  /* 0x0000000d022fd211 */ /* 0x000fe400030f0cb9 */
[----:B------:R-:W0:Y:S04]  /*7fd0*/  @!P4 LDS.128 R12, [R93+0x400] ;  /* 0x000400005d0cc984 */ /* 0x000e280000000c00 */
[----:B0-----:R-:W-:Y:S04]  /*7fe0*/  @!P4 ST.E.128 desc[UR54][R44.64], R12 ;  /* 0x0000000c2c00c985 */ /* 0x001fe8000c101d36 */
[----:B------:R-:W0:Y:S04]  /*7ff0*/  @!P5 LDS.128 R12, [R93+0x4400] ;  /* 0x004400005d0cd984 */ /* 0x000e280000000c00 */
[----:B0-----:R0:W-:Y:S02]  /*8000*/  @!P5 ST.E.128 desc[UR54][R46.64], R12 ;  /* 0x0000000c2e00d985 */ /* 0x0011e4000c101d36 */
.L_x_8301:
[----:B------:R-:W-:Y:S05]  /*8010*/  BSYNC B0 ;  /* 0x0000000000007941 */ /* 0x000fea0003800000 */
.L_x_8300:
[----:B------:R-:W-:Y:S01]  /*8020*/  ISETP.GE.AND P4, PT, R97, 0x21, PT ;  /* 0x000000216100780c */ /* 0x000fe20003f86270 */
[----:B0-2---:R0:W2:Y:S01]  /*8030*/  SHFL.IDX PT, R13, R11, 0x1, 0x181f ;  /* 0x00381f000b0d7f89 */ /* 0x0050a200000e0000 */
[----:B------:R-:W-:Y:S03]  /*8040*/  BSSY B0, `(.L_x_8302) ;  /* 0x000000d000007945 */ /* 0x000fe60003800000 */
[----:B-1----:R0:W1:Y:S08]  /*8050*/  SHFL.IDX PT, R47, R48, 0x1, 0x181f ;  /* 0x00381f00302f7f89 */ /* 0x00207000000e0000 */
        /* <DEDUP_REMOVED lines=11> */
.L_x_8303:
[----:B------:R-:W-:Y:S05]  /*8110*/  BSYNC B0 ;  /* 0x0000000000007941 */ /* 0x000fea0003800000 */
.L_x_8302:
        /* <DEDUP_REMOVED lines=15> */
.L_x_8305:
[----:B------:R-:W-:Y:S05]  /*8210*/  BSYNC B0 ;  /* 0x0000000000007941 */ /* 0x000fea0003800000 */
.L_x_8304:
[----:B------:R-:W-:Y:S01]  /*8220*/  ISETP.GE.AND P4, PT, R97, 0x61, PT ;  /* 0x000000616100780c */ /* 0x000fe20003f86270 */
[----:B------:R-:W4:Y:S01]  /*8230*/  SHFL.IDX PT, R11, R11, 0x3, 0x181f ;  /* 0x00781f000b0b7f89 */ /* 0x000f2200000e0000 */
[----:B------:R-:W-:Y:S03]  /*8240*/  BSSY B0, `(.L_x_8306) ;  /* 0x000000d000007945 */ /* 0x000fe60003800000 */
[----:B01----:R0:W1:Y:S08]  /*8250*/  SHFL.IDX PT, R47, R48, 0x3, 0x181f ;  /* 0x00781f00302f7f89 */ /* 0x00307000000e0000 */
[----:B0-----:R-:W-:Y:S05]  /*8260*/  @!P4 BRA `(.L_x_8307) ;  /* 0x000000000028c947 */ /* 0x001fea0003800000 */
[----:B------:R-:W-:-:S13]  /*8270*/  ISETP.GE.AND P4, PT, R16, UR41, PT ;  /* 0x0000002910007c0c */ /* 0x000fda000bf86270 */
[----:B--2---:R-:W0:Y:S01]  /*8280*/  @!P4 LDS.128 R12, [R93+0x3400] ;  /* 0x003400005d0cc984 */ /* 0x004e220000000c00 */
[----:B-1-3--:R-:W-:-:S04]  /*8290*/  @!P4 LEA R44, P5, R16, R47, 0x1 ;  /* 0x0000002f102cc211 */ /* 0x00afc800078a08ff */
[----:B----4-:R-:W-:Y:S02]  /*82a0*/  @!P4 LEA.HI.X R45, R16, R11, R17, 0x1, P5 ;  /* 0x0000000b102dc211 */ /* 0x010fe400028f0c11 */
[----:B------:R-:W-:-:S13]  /*82b0*/  ISETP.GE.AND P5, PT, R2, UR41, PT ;  /* 0x0000002902007c0c */ /* 0x000fda000bfa6270 */
[----:B------:R-:W-:-:S04]  /*82c0*/  @!P5 LEA R46, P6, R2, R47, 0x1 ;  /* 0x0000002f022ed211 */ /* 0x000fc800078c08ff */
[----:B------:R-:W-:Y:S01]  /*82d0*/  @!P5 LEA.HI.X R47, R2, R11, R185, 0x1, P6 ;  /* 0x0000000b022fd211 */ /* 0x000fe200030f0cb9 */
[----:B0-----:R-:W-:Y:S04]  /*82e0*/  @!P4 ST.E.128 desc[UR54][R44.64], R12 ;  /* 0x0000000c2c00c985 */ /* 0x001fe8000c101d36 */
[----:B------:R-:W0:Y:S04]  /*82f0*/  @!P5 LDS.128 R12, [R93+0x7400] ;  /* 0x007400005d0cd984 */ /* 0x000e280000000c00 */
[----:B0-----:R0:W-:Y:S02]  /*8300*/  @!P5 ST.E.128 desc[UR54][R46.64], R12 ;  /* 0x0000000c2e00d985 */ /* 0x0011e4000c101d36 */
.L_x_8307:
[----:B------:R-:W-:Y:S05]  /*8310*/  BSYNC B0 ;  /* 0x0000000000007941 */ /* 0x000fea0003800000 */
.L_x_8306:
        /* <DEDUP_REMOVED lines=22> */
.L_x_8206:
[----:B------:R-:W0:Y:S01]  /*8480*/  LDC R0, c[0x0][0x448] ;  /* 0x00011200ff007b82 */ /* 0x000e220000000800 */
[----:B------:R-:W-:-:S07]  /*8490*/  IADD3 R5, R190, 0x1, -R189 ;  /* 0x00000001be057810 */ /* 0x000fce0007ffe8bd */
[----:B------:R-:W4:Y:S01]  /*84a0*/  LDC.64 R6, c[0x0][0x9e0] ;  /* 0x00027800ff067b82 */ /* 0x000f220000000a00 */
[----:B0-----:R-:W-:Y:S01]  /*84b0*/  ISETP.NE.AND P1, PT, R0, 0x1, PT ;  /* 0x000000010000780c */ /* 0x001fe20003f25270 */
[----:B------:R-:W-:Y:S01]  /*84c0*/  VIADD R0, R193, 0x7f ;  /* 0x0000007fc1007836 */ /* 0x000fe20000000000 */
[----:B----4-:R-:W-:-:S11]  /*84d0*/  ISETP.GE.AND P2, PT, R7, 0x1, PT ;  /* 0x000000010700780c */ /* 0x010fd60003f46270 */
[----:B------:R-:W0:Y:S08]  /*84e0*/  @P1 LDC R3, c[0x0][0x44c] ;  /* 0x00011300ff031b82 */ /* 0x000e300000000800 */
[----:B------:R-:W4:Y:S01]  /*84f0*/  @P1 LDC R4, c[0x0][0x450] ;  /* 0x00011400ff041b82 */ /* 0x000f220000000800 */
[----:B0-----:R-:W-:-:S05]  /*8500*/  @P1 IMAD.HI.U32 R3, R0, R3, RZ ;  /* 0x0000000300031227 */ /* 0x001fca00078e00ff */
[----:B----4-:R-:W-:-:S05]  /*8510*/  @P1 SHF.R.U32.HI R0, RZ, R4, R3 ;  /* 0x00000004ff001219 */ /* 0x010fca0000011603 */
[----:B------:R-:W-:Y:S01]  /*8520*/  IMAD.IADD R5, R5, 0x1, R0 ;  /* 0x0000000105057824 */ /* 0x000fe200078e0200 */
[----:B------:R-:W-:Y:S06]  /*8530*/  @P0 BRA `(.L_x_8309) ;  /* 0x00000000000c0947 */ /* 0x000fec0003800000 */
[----:B------:R-:W0:Y:S01]  /*8540*/  FENCE.VIEW.ASYNC.G ;  /* 0x00000000000073c6 */ /* 0x000e220000000100 */
[----:B------:R-:W-:Y:S05]  /*8550*/  WARPSYNC.ALL ;  /* 0x0000000000007948 */ /* 0x000fea0003800000 */
[----:B0-----:R-:W-:Y:S06]  /*8560*/  BAR.ARV 0xc, 0x180 ;  /* 0x0306000000007b1d */ /* 0x001fec0000002000 */
.L_x_8309:
        /* <DEDUP_REMOVED lines=13> */
.L_x_8312:
[----:B------:R-:W-:-:S13]  /*8640*/  ISETP.NE.AND P0, PT, R7, 0x1, PT ;  /* 0x000000010700780c */ /* 0x000fda0003f05270 */
[----:B------:R-:W0:Y:S02]  /*8650*/  @P0 LDC.64 R4, c[0x0][0x9e8] ;  /* 0x00027a00ff040b82 */ /* 0x000e240000000a00 */
[----:B0-----:R-:W-:-:S05]  /*8660*/  @P0 IMAD.HI.U32 R4, R3, R4, RZ ;  /* 0x0000000403040227 */ /* 0x001fca00078e00ff */
[----:B------:R-:W-:-:S07]  /*8670*/  @P0 SHF.R.U32.HI R3, RZ, R5, R4 ;  /* 0x00000005ff030219 */ /* 0x000fce0000011604 */
.L_x_8313:
[----:B------:R-:W-:Y:S05]  /*8680*/  BSYNC B0 ;  /* 0x0000000000007941 */ /* 0x000fea0003800000 */
.L_x_8311:
[----:B------:R-:W-:-:S05]  /*8690*/  IMAD R3, R3, R7, R7 ;  /* 0x0000000703037224 */ /* 0x000fca00078e0207 */
[----:B------:R-:W-:-:S07]  /*86a0*/  VIMNMX R0, R0, R3, PT ;  /* 0x0000000300007248 */ /* 0x000fce0003fe0100 */
.L_x_8310:
[----:B------:R-:W0:Y:S01]  /*86b0*/  @P1 LDC R4, c[0x0][0x44c] ;  /* 0x00011300ff041b82 */ /* 0x000e220000000800 */
[----:B------:R-:W-:Y:S01]  /*86c0*/  VIADD R0, R0, 0x7f ;  /* 0x0000007f00007836 */ /* 0x000fe20000000000 */
[----:B------:R-:W-:-:S04]  /*86d0*/  ULDC UR4, c[0x0][0x9dc] ;  /* 0x0002770000047ab9 */ /* 0x000fc80000000800 */
[----:B------:R-:W-:Y:S02]  /*86e0*/  SHF.R.S32.HI R3, RZ, 0x1f, R0 ;  /* 0x0000001fff037819 */ /* 0x000fe40000011400 */
[----:B------:R-:W4:Y:S02]  /*86f0*/  @P1 LDC R6, c[0x0][0x450] ;  /* 0x00011400ff061b82 */ /* 0x000f240000000800 */
[----:B------:R-:W-:-:S04]  /*8700*/  LEA.HI R3, R3, R0, RZ, 0x7 ;  /* 0x0000000003037211 */ /* 0x000fc800078f38ff */
[----:B------:R-:W-:-:S04]  /*8710*/  SHF.R.S32.HI R3, RZ, 0x7, R3 ;  /* 0x00000007ff037819 */ /* 0x000fc80000011403 */
[----:B------:R-:W-:Y:S01]  /*8720*/  VIMNMX R89, R96, R3, PT ;  /* 0x0000000360597248 */ /* 0x000fe20003fe0100 */
[----:B0-----:R-:W-:-:S04]  /*8730*/  @P1 IMAD.HI.U32 R5, R193, R4, RZ ;  /* 0x00000004c1051227 */ /* 0x001fc800078e00ff */
[----:B------:R-:W-:Y:S01]  /*8740*/  IMAD.MOV.U32 R4, RZ, RZ, R193 ;  /* 0x000000ffff047224 */ /* 0x000fe200078e00c1 */
[----:B----4-:R-:W-:-:S04]  /*8750*/  @P1 SHF.R.U32.HI R4, RZ, R6, R5 ;  /* 0x00000006ff041219 */ /* 0x010fc80000011605 */
        /* <DEDUP_REMOVED lines=13> */
.L_x_8316:
[----:B------:R-:W-:-:S13]  /*8830*/  ISETP.NE.AND P0, PT, R7, 0x1, PT ;  /* 0x000000010700780c */ /* 0x000fda0003f05270 */
[----:B------:R-:W0:Y:S02]  /*8840*/  @P0 LDC.64 R8, c[0x0][0x9e8] ;  /* 0x00027a00ff080b82 */ /* 0x000e240000000a00 */
[----:B0-----:R-:W-:-:S05]  /*8850*/  @P0 IMAD.HI.U32 R6, R0, R8, RZ ;  /* 0x0000000800060227 */ /* 0x001fca00078e00ff */
[----:B------:R-:W-:-:S07]  /*8860*/  @P0 SHF.R.U32.HI R0, RZ, R9, R6 ;  /* 0x00000009ff000219 */ /* 0x000fce0000011606 */
.L_x_8317:
[----:B------:R-:W-:Y:S05]  /*8870*/  BSYNC B0 ;  /* 0x0000000000007941 */ /* 0x000fea0003800000 */
.L_x_8315:
[----:B------:R-:W-:-:S05]  /*8880*/  IMAD R3, R0, R7, RZ ;  /* 0x0000000700037224 */ /* 0x000fca00078e02ff */
[----:B------:R-:W-:-:S07]  /*8890*/  VIMNMX R4, R4, R3, !PT ;  /* 0x0000000304047248 */ /* 0x000fce0007fe0100 */
.L_x_8314:
[----:B------:R-:W-:Y:S01]  /*88a0*/  SHF.R.S32.HI R5, RZ, 0x1f, R4 ;  /* 0x0000001fff057819 */ /* 0x000fe20000011404 */
[----:B------:R-:W-:Y:S01]  /*88b0*/  IMAD.MOV.U32 R3, RZ, RZ, RZ ;  /* 0x000000ffff037224 */ /* 0x000fe200078e00ff */
[----:B------:R-:W-:Y:S01]  /*88c0*/  PLOP3.LUT P0, PT, PT, PT, PT, 0x80, 0x0 ;  /* 0x000000000000781c */ /* 0x000fe20003f0f070 */
[----:B------:R-:W-:Y:S01]  /*88d0*/  IMAD.MOV.U32 R0, RZ, RZ, RZ ;  /* 0x000000ffff007224 */ /* 0x000fe200078e00ff */
[----:B------:R-:W-:Y:S02]  /*88e0*/  LEA.HI R5, R5, R4, RZ, 0x7 ;  /* 0x0000000405057211 */ /* 0x000fe400078f38ff */
[----:B------:R-:W-:Y:S02]  /*88f0*/  CS2R R150, SRZ ;  /* 0x0000000000967805 */ /* 0x000fe4000001ff00 */
[----:B------:R-:W-:Y:S02]  /*8900*/  CS2R R148, SRZ ;  /* 0x0000000000947805 */ /* 0x000fe4000001ff00 */
[----:B------:R-:W-:-:S02]  /*8910*/  CS2R R146, SRZ ;  /* 0x0000000000927805 */ /* 0x000fc4000001ff00 */
[----:B------:R-:W-:Y:S02]  /*8920*/  SHF.R.S32.HI R5, RZ, 0x7, R5 ;  /* 0x00000007ff057819 */ /* 0x000fe40000011405 */
[----:B------:R-:W-:Y:S02]  /*8930*/  CS2R R144, SRZ ;  /* 0x0000000000907805 */ /* 0x000fe4000001ff00 */
[----:B------:R-:W-:Y:S01]  /*8940*/  CS2R R34, SRZ ;  /* 0x0000000000227805 */ /* 0x000fe2000001ff00 */
[----:B------:R-:W-:Y:S01]  /*8950*/  IMAD.MOV.U32 R142, RZ, RZ, RZ ;  /* 0x000000ffff8e7224 */ /* 0x000fe200078e00ff */
[----:B------:R-:W-:Y:S02]  /*8960*/  VIMNMX R198, RZ, R5, !PT ;  /* 0x00000005ffc67248 */ /* 0x000fe40007fe0100 */
[----:B------:R-:W-:Y:S02]  /*8970*/  CS2R R32, SRZ ;  /* 0x0000000000207805 */ /* 0x000fe4000001ff00 */
[----:B------:R-:W-:Y:S01]  /*8980*/  MOV R141, RZ ;  /* 0x000000ff008d7202 */ /* 0x000fe20000000f00 */
[----:B------:R-:W-:Y:S01]  /*8990*/  IMAD.MOV.U32 R138, RZ, RZ, RZ ;  /* 0x000000ffff8a7224 */ /* 0x000fe200078e00ff */
[----:B------:R-:W-:Y:S01]  /*89a0*/  ISETP.GT.AND P1, PT, R89, R198, PT ;  /* 0x000000c65900720c */ /* 0x000fe20003f24270 */
[----:B------:R-:W-:Y:S01]  /*89b0*/  IMAD.MOV.U32 R137, RZ, RZ, RZ ;  /* 0x000000ffff897224 */ /* 0x000fe200078e00ff */
[----:B------:R-:W-:Y:S01]  /*89c0*/  CS2R R30, SRZ ;  /* 0x00000000001e7805 */ /* 0x000fe2000001ff00 */
[----:B------:R-:W-:Y:S01]  /*89d0*/  IMAD.MOV.U32 R134, RZ, RZ, RZ ;  /* 0x000000ffff867224 */ /* 0x000fe200078e00ff */
        /* <DEDUP_REMOVED lines=13> */
[----:B---3--:R-:W-:Y:S02]  /*8ab0*/  CS2R R106, SRZ ;  /* 0x00000000006a7805 */ /* 0x008fe4000001ff00 */
        /* <DEDUP_REMOVED lines=8> */
[----:B------:R-:W-:Y:S01]  /*8b40*/  CS2R R90, SRZ ;  /* 0x00000000005a7805 */ /* 0x000fe2000001ff00 */
[----:B------:R-:W-:Y:S01]  /*8b50*/  IMAD.MOV.U32 R88, RZ, RZ, RZ ;  /* 0x000000ffff587224 */ /* 0x000fe200078e00ff */
[----:B------:R-:W-:Y:S06]  /*8b60*/  @!P1 BRA `(.L_x_8318) ;  /* 0x0000013800c49947 */ /* 0x000fec0003800000 */
[----:B------:R-:W-:-:S03]  /*8b70*/  UMOV UR4, 0xffffffff ;  /* 0xffffffff00047882 */ /* 0x000fc60000000000 */
[----:B------:R-:W-:Y:S05]  /*8b80*/  BRA.DIV UR4, `(.L_x_8319) ;  /* 0x000001de04647947 */ /* 0x000fea000b800000 */
[----:B------:R0:W3:Y:S02]  /*8b90*/  SHFL.IDX PT, R194, R218, RZ, 0x1f ;  /* 0x00001fffdac27589 */ /* 0x0000e400000e0000 */
.L_x_8667:
[----:B---3--:R-:W-:-:S04]  /*8ba0*/  LEA.HI R0, R194, R194, RZ, 0x1 ;  /* 0x000000c2c2007211 */ /* 0x008fc800078f08ff */
[----:B------:R-:W-:Y:S01]  /*8bb0*/  LOP3.LUT R3, R0, 0x1e, RZ, 0xc0, !PT ;  /* 0x0000001e00037812 */ /* 0x000fe200078ec0ff */
[----:B------:R-:W-:-:S04]  /*8bc0*/  IMAD.U32 R0, RZ, RZ, UR40 ;  /* 0x00000028ff007e24 */ /* 0x000fc8000f8e00ff */
[----:B------:R-:W-:Y:S01]  /*8bd0*/  IMAD.IADD R3, R194, 0x1, -R3 ;  /* 0x00000001c2037824 */ /* 0x000fe200078e0a03 */
[----:B------:R-:W-:-:S04]  /*8be0*/  LOP3.LUT P0, RZ, R0, 0x3ff, RZ, 0xc0, !PT ;  /* 0x000003ff00ff7812 */ /* 0x000fc8000780c0ff */
[----:B------:R-:W-:Y:S02]  /*8bf0*/  LEA R3, R3, UR40, 0xd ;  /* 0x0000002803037c11 */ /* 0x000fe4000f8e68ff */
[----:B------:R-:W-:Y:S02]  /*8c00*/  P2R R25, PR, RZ, 0x1 ;  /* 0x00000001ff197803 */ /* 0x000fe40000000000 */
[----:B------:R-:W-:-:S04]  /*8c10*/  SHF.R.U32.HI R3, RZ, 0x4, R3 ;  /* 0x00000004ff037819 */ /* 0x000fc80000011603 */
[----:B------:R-:W-:Y:S01]  /*8c20*/  LOP3.LUT R42, R3, 0x3fff, RZ, 0xc0, !PT ;  /* 0x00003fff032a7812 */ /* 0x000fe200078ec0ff */
[----:B------:R-:W-:Y:S06]  /*8c30*/  @!P0 BRA `(.L_x_8320) ;  /* 0x0000000000408947 */ /* 0x000fec0003800000 */
[----:B------:R-:W-:Y:S01]  /*8c40*/  MOV R0, 0x0 ;  /* 0x0000000000007802 */ /* 0x000fe20000000f00 */
[----:B------:R-:W-:Y:S01]  /*8c50*/  ULDC.64 UR4, c[0x4][0x138] ;  /* 0x01004e0000047ab9 */ /* 0x000fe20000000a00 */
[----:B------:R-:W-:Y:S01]  /*8c60*/  ULDC.64 UR6, c[0x4][0x140] ;  /* 0x0100500000067ab9 */ /* 0x000fe20000000a00 */
[----:B------:R-:W-:Y:S01]  /*8c70*/  IMAD.U32 R4, RZ, RZ, UR4 ;  /* 0x00000004ff047e24 */ /* 0x000fe2000f8e00ff */
[----:B------:R3:W4:Y:S01]  /*8c80*/  LDC.64 R14, c[0x4][R0] ;  /* 0x01000000000e7b82 */ /* 0x0007220000000a00 */
        /* <DEDUP_REMOVED lines=8> */
[----:B--23--:R-:W-:-:S07]  /*8d10*/  IMAD.MOV.U32 R13, RZ, RZ, RZ ;  /* 0x000000ffff0d7224 */ /* 0x00cfce00078e00ff */
[----:B------:R-:W-:-:S07]  /*8d20*/  LEPC R20, `(.L_x_8320) ;  /* 0x000000001014794e */ /* 0x000fce0000000000 */
[----:B01--45:R-:W-:Y:S05]  /*8d30*/  CALL.ABS.NOINC R14 ;  /* 0x000000000e007343 */ /* 0x033fea0003c00000 */
.L_x_8320:
[----:B------:R-:W-:Y:S02]  /*8d40*/  ULDC UR4, c[0x0][0x3f4] ;  /* 0x0000fd0000047ab9 */ /* 0x000fe40000000800 */
[----:B------:R-:W-:-:S13]  /*8d50*/  ISETP.LT.AND P0, PT, RZ, UR4, PT ;  /* 0x00000004ff007c0c */ /* 0x000fda000bf01270 */
[----:B------:R-:W-:Y:S05]  /*8d60*/  @P0 BRA `(.L_x_8321) ;  /* 0x0000000000400947 */ /* 0x000fea0003800000 */
[----:B------:R-:W-:-:S04]  /*8d70*/  ULEA.HI UR4, UR37, UR37, URZ, 0x1 ;  /* 0x0000002525047291 */ /* 0x000fc8000f8f083f */
[----:B------:R-:W-:-:S04]  /*8d80*/  ULOP3.LUT UR4, UR4, 0xfffffffe, URZ, 0xc0, !UPT ;  /* 0xfffffffe04047892 */ /* 0x000fc8000f8ec03f */
[----:B------:R-:W-:-:S06]  /*8d90*/  UIADD3 UR4, UR37, -UR4, URZ ;  /* 0x8000000425047290 */ /* 0x000fcc000fffe03f */
[----:B------:R-:W-:-:S05]  /*8da0*/  IMAD.U32 R3, RZ, RZ, UR4 ;  /* 0x00000004ff037e24 */ /* 0x000fca000f8e00ff */
[----:B------:R-:W-:-:S04]  /*8db0*/  SHF.L.U32 R3, R3, 0x1f, RZ ;  /* 0x0000001f03037819 */ /* 0x000fc800000006ff */
[----:B------:R3:W4:Y:S03]  /*8dc0*/  SYNCS.PHASECHK.TRANS64.TRYWAIT P0, [R18+URZ+0x28800], R3 ;  /* 0x02880003120075a7 */ /* 0x000726000800017f */
[----:B----4-:R-:W-:Y:S05]  /*8dd0*/  @!P0 NANOSLEEP.SYNCS 0x989680 ;  /* 0x009896800000895d */ /* 0x010fea0003900000 */
[----:B------:R-:W4:Y:S01]  /*8de0*/  @!P0 SYNCS.PHASECHK.TRANS64 P0, [R18+URZ+0x28800], R3 ;  /* 0x02880003120085a7 */ /* 0x000f22000800007f */
[----:B------:R-:W-:Y:S04]  /*8df0*/  BSSY B0, `(.L_x_8322) ;  /* 0x0000006000007945 */ /* 0x000fe80003800000 */
[----:B----4-:R-:W-:Y:S05]  /*8e00*/  @P0 BRA `(.L_x_8323) ;  /* 0x0000000000100947 */ /* 0x010fea0003800000 */
.L_x_8324:
[----:B----4-:R4:W0:Y:S02]  /*8e10*/  SYNCS.PHASECHK.TRANS64.TRYWAIT P0, [R18+URZ+0x28800], R3 ;  /* 0x02880003120075a7 */ /* 0x010824000800017f */
[----:B0-----:R-:W-:Y:S05]  /*8e20*/  @!P0 NANOSLEEP.SYNCS 0x989680 ;  /* 0x009896800000895d */ /* 0x001fea0003900000 */
[----:B------:R-:W0:Y:S02]  /*8e30*/  @!P0 SYNCS.PHASECHK.TRANS64 P0, [R18+URZ+0x28800], R3 ;  /* 0x02880003120085a7 */ /* 0x000e24000800007f */
[----:B0-----:R-:W-:Y:S05]  /*8e40*/  @!P0 BRA `(.L_x_8324) ;  /* 0xfffffffc00f08947 */ /* 0x001fea000383ffff */
.L_x_8323:
[----:B------:R-:W-:Y:S05]  /*8e50*/  BSYNC B0 ;  /* 0x0000000000007941 */ /* 0x000fea0003800000 */
.L_x_8322:
[----:B------:R-:W-:Y:S05]  /*8e60*/  BRA `(.L_x_8325) ;  /* 0x0000004c00a07947 */ /* 0x000fea0003800000 */
.L_x_8321:
[----:B------:R-:W-:Y:S01]  /*8e70*/  ISETP.NE.AND P0, PT, R25, RZ, PT ;  /* 0x000000ff1900720c */ /* 0x000fe20003f05270 */
[----:B------:R-:W-:Y:S01]  /*8e80*/  ULDC.64 UR4, c[0x0][0x3f8] ;  /* 0x0000fe0000047ab9 */ /* 0x000fe20000000a00 */
[----:B-----5:R-:W-:Y:S01]  /*8e90*/  SHF.R.S32.HI R0, RZ, 0x1f, R24 ;  /* 0x0000001fff007819 */ /* 0x020fe20000011418 */
[----:B------:R-:W-:Y:S01]  /*8ea0*/  ULDC.64 UR6, c[0x0][0x408] ;  /* 0x0001020000067ab9 */ /* 0x000fe20000000a00 */
[----:B------:R-:W-:-:S04]  /*8eb0*/  IMAD.WIDE.U32 R26, R24, UR4, RZ ;  /* 0x00000004181a7c25 */ /* 0x000fc8000f8e00ff */
[C---:B------:R-:W-:Y:S02]  /*8ec0*/  IMAD R3, R0.reuse, UR4, RZ ;  /* 0x0000000400037c24 */ /* 0x040fe4000f8e02ff */
[----:B------:R-:W-:Y:S02]  /*8ed0*/  IMAD R5, R0, UR6, RZ ;  /* 0x0000000600057c24 */ /* 0x000fe4000f8e02ff */
[C---:B------:R-:W-:Y:S02]  /*8ee0*/  IMAD R3, R24.reuse, UR5, R3 ;  /* 0x0000000518037c24 */ /* 0x040fe4000f8e0203 */
        /* <DEDUP_REMOVED lines=9> */
[----:B------:R3:W4:Y:S01]  /*8f80*/  LDC.64 R14, c[0x4][R0] ;  /* 0x01000000000e7b82 */ /* 0x0007220000000a00 */
        /* <DEDUP_REMOVED lines=8> */
[----:B--23--:R-:W-:-:S07]  /*9010*/  IMAD.MOV.U32 R13, RZ, RZ, RZ ;  /* 0x000000ffff0d7224 */ /* 0x00cfce00078e00ff */
[----:B------:R-:W-:-:S07]  /*9020*/  LEPC R20, `(.L_x_8326) ;  /* 0x000000001014794e */ /* 0x000fce0000000000 */
[----:B01--4-:R-:W-:Y:S05]  /*9030*/  CALL.ABS.NOINC R14 ;  /* 0x000000000e007343 */ /* 0x013fea0003c00000 */
.L_x_8326:
[----:B------:R-:W-:Y:S01]  /*9040*/  ULDC.U8 UR4, c[0x0][0x410] ;  /* 0x0001040000047ab9 */ /* 0x000fe20000000000 */
[----:B------:R-:W-:Y:S01]  /*9050*/  IADD3 R57, R188, R193, RZ ;  /* 0x000000c1bc397210 */ /* 0x000fe20007ffe0ff */
[----:B------:R-:W-:Y:S01]  /*9060*/  BSSY B0, `(.L_x_8327) ;  /* 0x00004c0000007945 */ /* 0x000fe20003800000 */
[----:B------:R-:W-:-:S03]  /*9070*/  ISETP.NE.AND P0, PT, RZ, UR4, PT ;  /* 0x00000004ff007c0c */ /* 0x000fc6000bf05270 */
[----:B------:R-:W-:-:S10]  /*9080*/  IMAD R3, R207, 0x20, R57 ;  /* 0x00000020cf037824 */ /* 0x000fd400078e0239 */
[----:B------:R-:W-:Y:S05]  /*9090*/  @!P0 BRA `(.L_x_8328) ;  /* 0x0000002400b88947 */ /* 0x000fea0003800000 */
[----:B------:R-:W3:Y:S01]  /*90a0*/  LDC R64, c[0x0][0x448] ;  /* 0x00011200ff407b82 */ /* 0x000ee20000000800 */
[----:B------:R-:W-:Y:S01]  /*90b0*/  ULDC.64 UR4, c[0x0][0x3f8] ;  /* 0x0000fe0000047ab9 */ /* 0x000fe20000000a00 */
[----:B------:R-:W-:Y:S01]  /*90c0*/  ULDC.64 UR6, c[0x0][0x408] ;  /* 0x0001020000067ab9 */ /* 0x000fe20000000a00 */
[----:B------:R-:W-:Y:S01]  /*90d0*/  MOV R11, R31 ;  /* 0x0000001f000b7202 */ /* 0x000fe20000000f00 */
[----:B------:R-:W-:Y:S02]  /*90e0*/  IMAD.MOV.U32 R8, RZ, RZ, R26 ;  /* 0x000000ffff087224 */ /* 0x000fe400078e001a */
[----:B------:R-:W-:Y:S02]  /*90f0*/  IMAD.MOV.U32 R9, RZ, RZ, R29 ;  /* 0x000000ffff097224 */ /* 0x000fe400078e001d */
[----:B------:R-:W-:Y:S01]  /*9100*/  IMAD.MOV.U32 R10, RZ, RZ, R24 ;  /* 0x000000ffff0a7224 */ /* 0x000fe200078e0018 */
[----:B---3--:R-:W-:-:S13]  /*9110*/  ISETP.NE.AND P0, PT, R64, 0x1, PT ;  /* 0x000000014000780c */ /* 0x008fda0003f05270 */
[----:B------:R-:W3:Y:S08]  /*9120*/  @P0 LDC R0, c[0x0][0x44c] ;  /* 0x00011300ff000b82 */ /* 0x000ef00000000800 */
[----:B------:R-:W4:Y:S01]  /*9130*/  @P0 LDC R5, c[0x0][0x450] ;  /* 0x00011400ff050b82 */ /* 0x000f220000000800 */
[----:B---3--:R-:W-:-:S05]  /*9140*/  @P0 IMAD.HI.U32 R0, R3, R0, RZ ;  /* 0x0000000003000227 */ /* 0x008fca00078e00ff */
[----:B----4-:R-:W-:-:S04]  /*9150*/  @P0 SHF.R.U32.HI R3, RZ, R5, R0 ;  /* 0x00000005ff030219 */ /* 0x010fc80000011600 */
[----:B------:R-:W-:Y:S01]  /*9160*/  SHF.R.S32.HI R0, RZ, 0x1f, R3 ;  /* 0x0000001fff007819 */ /* 0x000fe20000011403 */
[----:B------:R-:W-:-:S04]  /*9170*/  IMAD.WIDE.U32 R8, R3, UR4, R8 ;  /* 0x0000000403087c25 */ /* 0x000fc8000f8e0008 */
[C---:B------:R-:W-:Y:S02]  /*9180*/  IMAD R4, R0.reuse, UR4, RZ ;  /* 0x0000000400047c24 */ /* 0x040fe4000f8e02ff */
[----:B------:R-:W-:Y:S02]  /*9190*/  IMAD R0, R0, UR6, RZ ;  /* 0x0000000600007c24 */ /* 0x000fe4000f8e02ff */
[C---:B--2---:R-:W-:Y:S01]  /*91a0*/  IMAD R13, R3.reuse, UR5, R4 ;  /* 0x00000005030d7c24 */ /* 0x044fe2000f8e0204 */
        /* <DEDUP_REMOVED lines=12> */
[----:B------:R2:W3:Y:S04]  /*9270*/  SHFL.IDX PT, R0, R6, RZ, 0x181f ;  /* 0x00181fff06007589 */ /* 0x0004e800000e0000 */
[----:B------:R2:W4:Y:S04]  /*9280*/  SHFL.IDX PT, R3, R5, RZ, 0x181f ;  /* 0x00181fff05037589 */ /* 0x00052800000e0000 */
[----:B------:R2:W0:Y:S04]  /*9290*/  SHFL.IDX PT, R4, R8, RZ, 0x181f ;  /* 0x00181fff08047589 */ /* 0x00042800000e0000 */
[----:B------:R2:W0:Y:S02]  /*92a0*/  SHFL.IDX PT, R14, R7, RZ, 0x181f ;  /* 0x00181fff070e7589 */ /* 0x00042400000e0000 */
.L_x_8673:
[----:B------:R-:W-:Y:S01]  /*92b0*/  IMAD R64, R189, R64, RZ ;  /* 0x00000040bd407224 */ /* 0x000fe200078e02ff */
[----:B------:R-:W-:Y:S01]  /*92c0*/  BSSY B1, `(.L_x_8330) ;  /* 0x000001e000017945 */ /* 0x000fe20003800000 */
[----:B------:R-:W-:Y:S02]  /*92d0*/  CS2R R48, SRZ ;  /* 0x0000000000307805 */ /* 0x000fe4000001ff00 */
[----:B------:R-:W-:Y:S02]  /*92e0*/  CS2R R44, SRZ ;  /* 0x00000000002c7805 */ /* 0x000fe4000001ff00 */
[----:B-1----:R-:W-:Y:S02]  /*92f0*/  CS2R R46, SRZ ;  /* 0x00000000002e7805 */ /* 0x002fe4000001ff00 */
[----:B------:R-:W-:Y:S02]  /*9300*/  ISETP.GE.AND P0, PT, R57, R64, PT ;  /* 0x000000403900720c */ /* 0x000fe40003f06270 */
[----:B------:R-:W-:-:S11]  /*9310*/  CS2R R40, SRZ ;  /* 0x0000000000287805 */ /* 0x000fd6000001ff00 */
        /* <DEDUP_REMOVED lines=10> */
[CC--:B----4-:R-:W-:Y:S02]  /*93c0*/  @!P4 IADD3 R10, P0, R3.reuse, R12.reuse, RZ ;  /* 0x0000000c030ac210 */ /* 0x0d0fe40007f1e0ff */
[C---:B0-----:R-:W-:Y:S02]  /*93d0*/  @!P4 IADD3 R12, P1, R14.reuse, R12, RZ ;  /* 0x0000000c0e0cc210 */ /* 0x041fe40007f3e0ff */
[-C--:B------:R-:W-:Y:S01]  /*93e0*/  @!P5 IADD3 R14, P3, R14, R15.reuse, RZ ;  /* 0x0000000f0e0ed210 */ /* 0x080fe20007f7e0ff */
[----:B---3--:R-:W-:Y:S01]  /*93f0*/  @!P4 IMAD.X R11, R0, 0x1, R13, P0 ;  /* 0x00000001000bc824 */ /* 0x008fe200000e060d */
[----:B------:R-:W-:Y:S02]  /*9400*/  @!P5 IADD3 R20, P2, R3, R15, RZ ;  /* 0x0000000f0314d210 */ /* 0x000fe40007f5e0ff */
        /* <DEDUP_REMOVED lines=8> */
[----:B------:R1:W5:Y:S02]  /*9490*/  @!P4 LD.E.64 R48, desc[UR54][R12.64] ;  /* 0x000000360c30c980 */ /* 0x000364000c101b00 */
.L_x_8331:
[----:B------:R-:W-:Y:S05]  /*94a0*/  BSYNC B1 ;  /* 0x0000000000017941 */ /* 0x000fea0003800000 */
.L_x_8330:
[----:B---3-5:R-:W-:Y:S01]  /*94b0*/  IMAD.MOV.U32 R0, RZ, RZ, R48 ;  /* 0x000000ffff007224 */ /* 0x028fe200078e0030 */
[----:B----4-:R-:W-:Y:S01]  /*94c0*/  MOV R3, R49 ;  /* 0x0000003100037202 */ /* 0x010fe20000000f00 */
[----:B------:R-:W-:Y:S01]  /*94d0*/  IMAD.MOV.U32 R9, RZ, RZ, R45 ;  /* 0x000000ffff097224 */ /* 0x000fe200078e002d */
[----:B------:R-:W-:Y:S01]  /*94e0*/  UMOV UR4, 0xffffffff ;  /* 0xffffffff00047882 */ /* 0x000fe20000000000 */
[----:B0-----:R-:W-:Y:S01]  /*94f0*/  IMAD.MOV.U32 R4, RZ, RZ, R44 ;  /* 0x000000ffff047224 */ /* 0x001fe200078e002c */
        /* <DEDUP_REMOVED lines=11> */
[----:B------:R-:W-:Y:S02]  /*95b0*/  PRMT R60, R60, 0x5410, R4 ;  /* 0x000054103c3c7816 */ /* 0x000fe40000000004 */
[----:B------:R-:W-:Y:S01]  /*95c0*/  PRMT R59, R9, 0x7610, R59 ;  /* 0x00007610093b7816 */ /* 0x000fe2000000003b */
[----:B------:R-:W-:Y:S06]  /*95d0*/  BRA.DIV UR4, `(.L_x_8332) ;  /* 0x000001d6046c7947 */ /* 0x000fec000b800000 */
[----:B------:R0:W3:Y:S04]  /*95e0*/  SHFL.IDX PT, R0, R6, 0x1, 0x181f ;  /* 0x00381f0006007f89 */ /* 0x0000e800000e0000 */
[----:B------:R0:W4:Y:S04]  /*95f0*/  SHFL.IDX PT, R3, R5, 0x1, 0x181f ;  /* 0x00381f0005037f89 */ /* 0x00012800000e0000 */
[----:B------:R0:W0:Y:S04]  /*9600*/  SHFL.IDX PT, R4, R8, 0x1, 0x181f ;  /* 0x00381f0008047f89 */ /* 0x00002800000e0000 */
[----:B-1----:R1:W0:Y:S02]  /*9610*/  SHFL.IDX PT, R14, R7, 0x1, 0x181f ;  /* 0x00381f00070e7f89 */ /* 0x00222400000e0000 */
.L_x_8679:
[----:B------:R-:W-:Y:S01]  /*9620*/  VIADD R9, R57, 0x20 ;  /* 0x0000002039097836 */ /* 0x000fe20000000000 */
[----:B------:R-:W-:Y:S01]  /*9630*/  BSSY B1, `(.L_x_8333) ;  /* 0x000001d000017945 */ /* 0x000fe20003800000 */
[----:B------:R-:W-:Y:S02]  /*9640*/  CS2R R34, SRZ ;  /* 0x0000000000227805 */ /* 0x000fe4000001ff00 */
[----:B------:R-:W-:Y:S02]  /*9650*/  CS2R R36, SRZ ;  /* 0x0000000000247805 */ /* 0x000fe4000001ff00 */
[----:B------:R-:W-:Y:S02]  /*9660*/  CS2R R32, SRZ ;  /* 0x0000000000207805 */ /* 0x000fe4000001ff00 */
[----:B------:R-:W-:-:S13]  /*9670*/  ISETP.GE.AND P0, PT, R9, R64, PT ;  /* 0x000000400900720c */ /* 0x000fda0003f06270 */
        /* <DEDUP_REMOVED lines=12> */
[-C--:B------:R-:W-:Y:S02]  /*9740*/  @!P5 IADD3 R20, P2, R3, R11.reuse, RZ ;  /* 0x0000000b0314d210 */ /* 0x080fe40007f5e0ff */
[----:B------:R-:W-:Y:S02]  /*9750*/  @!P5 IADD3 R14, P3, R14, R11, RZ ;  /* 0x0000000b0e0ed210 */ /* 0x000fe40007f7e0ff */
[----:B------:R-:W-:-:S02]  /*9760*/  CS2R R36, SRZ ;  /* 0x0000000000247805 */ /* 0x000fc4000001ff00 */
[C---:B---3--:R-:W-:Y:S02]  /*9770*/  @!P5 IADD3.X R21, R0.reuse, R15, RZ, P2, !PT ;  /* 0x0000000f0015d210 */ /* 0x048fe400017fe4ff */
[----:B------:R-:W-:Y:S01]  /*9780*/  CS2R R38, SRZ ;  /* 0x0000000000267805 */ /* 0x000fe2000001ff00 */
[--C-:B------:R-:W-:Y:S02]  /*9790*/  @!P4 IMAD.X R11, R0, 0x1, R9.reuse, P0 ;  /* 0x00000001000bc824 */ /* 0x100fe400000e0609 */
[C---:B------:R-:W-:Y:S01]  /*97a0*/  @!P4 IMAD.X R13, R4.reuse, 0x1, R9, P1 ;  /* 0x00000001040dc824 */ /* 0x040fe200008e0609 */
[----:B------:R0:W5:Y:S01]  /*97b0*/  @!P5 LD.E.64 R32, desc[UR54][R20.64] ;  /* 0x000000361420d980 */ /* 0x000162000c101b00 */
[----:B------:R-:W-:-:S03]  /*97c0*/  @!P5 IMAD.X R15, R4, 0x1, R15, P3 ;  /* 0x00000001040fd824 */ /* 0x000fc600018e060f */
[----:B------:R0:W5:Y:S04]  /*97d0*/  @!P4 LD.E.64 R36, desc[UR54][R10.64] ;  /* 0x000000360a24c980 */ /* 0x000168000c101b00 */
[----:B------:R0:W5:Y:S04]  /*97e0*/  @!P5 LD.E.64 R34, desc[UR54][R14.64] ;  /* 0x000000360e22d980 */ /* 0x000168000c101b00 */
[----:B------:R0:W5:Y:S02]  /*97f0*/  @!P4 LD.E.64 R38, desc[UR54][R12.64] ;  /* 0x000000360c26c980 */ /* 0x000164000c101b00 */
.L_x_8334:
[----:B------:R-:W-:Y:S05]  /*9800*/  BSYNC B1 ;  /* 0x0000000000017941 */ /* 0x000fea0003800000 */
.L_x_8333:
[----:B---3-5:R-:W-:Y:S01]  /*9810*/  IMAD.MOV.U32 R0, RZ, RZ, R38 ;  /* 0x000000ffff007224 */ /* 0x028fe200078e0026 */
[----:B----4-:R-:W-:Y:S01]  /*9820*/  MOV R3, R39 ;  /* 0x0000002700037202 */ /* 0x010fe20000000f00 */
[----:B0-----:R-:W-:Y:S01]  /*9830*/  IMAD.MOV.U32 R4, RZ, RZ, R34 ;  /* 0x000000ffff047224 */ /* 0x001fe200078e0022 */
        /* <DEDUP_REMOVED lines=9> */
[----:B------:R-:W-:Y:S02]  /*98d0*/  PRMT R58, R58, 0x5410, R0 ;  /* 0x000054103a3a7816 */ /* 0x000fe40000000000 */
[----:B------:R-:W-:Y:S02]  /*98e0*/  PRMT R55, R3, 0x7610, R55 ;  /* 0x0000761003377816 */ /* 0x000fe40000000037 */
[----:B------:R-:W-:Y:S01]  /*98f0*/  PRMT R52, R4, 0x5410, R9 ;  /* 0x0000541004347816 */ /* 0x000fe20000000009 */
[----:B------:R-:W-:Y:S06]  /*9900*/  BRA.DIV UR4, `(.L_x_8335) ;  /* 0x000001d604107947 */ /* 0x000fec000b800000 */
[----:B------:R0:W3:Y:S04]  /*9910*/  SHFL.IDX PT, R0, R6, 0x2, 0x181f ;  /* 0x00581f0006007f89 */ /* 0x0000e800000e0000 */
[----:B------:R0:W4:Y:S04]  /*9920*/  SHFL.IDX PT, R3, R5, 0x2, 0x181f ;  /* 0x00581f0005037f89 */ /* 0x00012800000e0000 */
[----:B------:R0:W0:Y:S04]  /*9930*/  SHFL.IDX PT, R4, R8, 0x2, 0x181f ;  /* 0x00581f0008047f89 */ /* 0x00002800000e0000 */
[----:B------:R0:W0:Y:S02]  /*9940*/  SHFL.IDX PT, R14, R7, 0x2, 0x181f ;  /* 0x00581f00070e7f89 */ /* 0x00002400000e0000 */
.L_x_8685:
[----:B------:R-:W-:Y:S01]  /*9950*/  VIADD R9, R57, 0x40 ;  /* 0x0000004039097836 */ /* 0x000fe20000000000 */
[----:B------:R-:W-:Y:S01]  /*9960*/  BSSY B1, `(.L_x_8336) ;  /* 0x000001e000017945 */ /* 0x000fe20003800000 */
[----:B------:R-:W-:Y:S02]  /*9970*/  CS2R R30, SRZ ;  /* 0x00000000001e7805 */ /* 0x000fe4000001ff00 */
[----:B------:R-:W-:Y:S02]  /*9980*/  CS2R R20, SRZ ;  /* 0x0000000000147805 */ /* 0x000fe4000001ff00 */
[----:B------:R-:W-:Y:S02]  /*9990*/  CS2R R28, SRZ ;  /* 0x00000000001c7805 */ /* 0x000fe4000001ff00 */
        /* <DEDUP_REMOVED lines=26> */
.L_x_8337:
[----:B------:R-:W-:Y:S05]  /*9b40*/  BSYNC B1 ;  /* 0x0000000000017941 */ /* 0x000fea0003800000 */
.L_x_8336:
[----:B---3-5:R-:W-:Y:S01]  /*9b50*/  IMAD.MOV.U32 R0, RZ, RZ, R30 ;  /* 0x000000ffff007224 */ /* 0x028fe200078e001e */
[----:B----4-:R-:W-:Y:S01]  /*9b60*/  MOV R3, R31 ;  /* 0x0000001f00037202 */ /* 0x010fe20000000f00 */
[----:B0-----:R-:W-:Y:S01]  /*9b70*/  IMAD.MOV.U32 R4, RZ, RZ, R20 ;  /* 0x000000ffff047224 */ /* 0x001fe200078e0014 */
[----:B------:R-:W-:Y:S01]  /*9b80*/  UMOV UR4, 0xffffffff ;  /* 0xffffffff00047882 */ /* 0x000fe20000000000 */
[----:B------:R-:W-:Y:S01]  /*9b90*/  IMAD.MOV.U32 R9, RZ, RZ, R21 ;  /* 0x000000ffff097224 */ /* 0x000fe200078e0015 */
[----:B------:R-:W-:Y:S01]  /*9ba0*/  PRMT R53, R0, 0x5410, R3 ;  /* 0x0000541000357816 */ /* 0x000fe20000000003 */
[----:B------:R-:W-:Y:S01]  /*9bb0*/  IMAD.MOV.U32 R0, RZ, RZ, R28 ;  /* 0x000000ffff007224 */ /* 0x000fe200078e001c */
[----:B------:R-:W-:Y:S01]  /*9bc0*/  CS2R R26, SRZ ;  /* 0x00000000001a7805 */ /* 0x000fe2000001ff00 */
[----:B------:R-:W-:Y:S01]  /*9bd0*/  IMAD.MOV.U32 R3, RZ, RZ, R29 ;  /* 0x000000ffff037224 */ /* 0x000fe200078e001d */
[----:B------:R-:W-:Y:S01]  /*9be0*/  PRMT R43, R4, 0x5410, R9 ;  /* 0x00005410042b7816 */ /* 0x000fe20000000009 */
[----:B------:R-:W-:Y:S01]  /*9bf0*/  IMAD.MOV.U32 R9, RZ, RZ, R25 ;  /* 0x000000ffff097224 */ /* 0x000fe200078e0019 */
[----:B------:R-:W-:-:S02]  /*9c00*/  MOV R4, R24 ;  /* 0x0000001800047202 */ /* 0x000fc40000000f00 */
[----:B------:R-:W-:Y:S02]  /*9c10*/  PRMT R54, R0, 0x5410, R3 ;  /* 0x0000541000367816 */ /* 0x000fe40000000003 */
[----:B------:R-:W-:Y:S01]  /*9c20*/  PRMT R50, R4, 0x5410, R9 ;  /* 0x0000541004327816 */ /* 0x000fe20000000009 */
[----:B------:R-:W-:Y:S06]  /*9c30*/  BRA.DIV UR4, `(.L_x_8338) ;  /* 0x000001d204b47947 */ /* 0x000fec000b800000 */
[----:B------:R0:W3:Y:S04]  /*9c40*/  SHFL.IDX PT, R0, R6, 0x3, 0x181f ;  /* 0x00781f0006007f89 */ /* 0x0000e800000e0000 */
[----:B------:R0:W4:Y:S04]  /*9c50*/  SHFL.IDX PT, R3, R5, 0x3, 0x181f ;  /* 0x00781f0005037f89 */ /* 0x00012800000e0000 */
[----:B------:R0:W0:Y:S04]  /*9c60*/  SHFL.IDX PT, R4, R8, 0x3, 0x181f ;  /* 0x00781f0008047f89 */ /* 0x00002800000e0000 */
[----:B------:R0:W0:Y:S02]  /*9c70*/  SHFL.IDX PT, R14, R7, 0x3, 0x181f ;  /* 0x00781f00070e7f89 */ /* 0x00002400000e0000 */
.L_x_8691:
[----:B------:R-:W-:Y:S01]  /*9c80*/  VIADD R57, R57, 0x60 ;  /* 0x0000006039397836 */ /* 0x000fe20000000000 */
[----:B------:R-:W-:Y:S01]  /*9c90*/  BSSY B1, `(.L_x_8339) ;  /* 0x000001d000017945 */ /* 0x000fe20003800000 */
[----:B------:R-:W-:Y:S02]  /*9ca0*/  CS2R R10, SRZ ;  /* 0x00000000000a7805 */ /* 0x000fe4000001ff00 */
[----:B------:R-:W-:Y:S02]  /*9cb0*/  CS2R R12, SRZ ;  /* 0x00000000000c7805 */ /* 0x000fe4000001ff00 */
[----:B0-2---:R-:W-:Y:S02]  /*9cc0*/  CS2R R8, SRZ ;  /* 0x0000000000087805 */ /* 0x005fe4000001ff00 */
[----:B------:R-:W-:-:S13]  /*9cd0*/  ISETP.GE.AND P0, PT, R57, R64, PT ;  /* 0x000000403900720c */ /* 0x000fda0003f06270 */
[----:B------:R-:W-:Y:S05]  /*9ce0*/  @P0 BRA `(.L_x_8340) ;  /* 0x00000000005c0947 */ /* 0x000fea0003800000 */
[----:B------:R-:W-:Y:S01]  /*9cf0*/  ULDC UR4, c[0x0][0x3f4] ;  /* 0x0000fd0000047ab9 */ /* 0x000fe20000000800 */
[----:B------:R-:W-:Y:S02]  /*9d00*/  CS2R R8, SRZ ;  /* 0x0000000000087805 */ /* 0x000fe4000001ff00 */
[----:B------:R-:W-:Y:S02]  /*9d10*/  ISETP.GE.AND P4, PT, R22, UR4, PT ;  /* 0x0000000416007c0c */ /* 0x000fe4000bf86270 */
[----:B------:R-:W-:-:S11]  /*9d20*/  ISETP.GE.AND P5, PT, R186, UR4, PT ;  /* 0x00000004ba007c0c */ /* 0x000fd6000bfa6270 */
[C---:B------:R-:W-:Y:S01]  /*9d30*/  @!P4 IMAD.SHL.U32 R56, R22.reuse, 0x2, RZ ;  /* 0x000000021638c824 */ /* 0x040fe200078e00ff */
[----:B------:R-:W-:Y:S01]  /*9d40*/  @!P4 SHF.L.U64.HI R5, R22, 0x1, R23 ;  /* 0x000000011605c819 */ /* 0x000fe20000010217 */
[C---:B------:R-:W-:Y:S01]  /*9d50*/  @!P5 IMAD.SHL.U32 R15, R186.reuse, 0x2, RZ ;  /* 0x00000002ba0fd824 */ /* 0x040fe200078e00ff */
[----:B------:R-:W-:Y:S02]  /*9d60*/  @!P5 SHF.L.U64.HI R11, R186, 0x1, R210 ;  /* 0x00000001ba0bd819 */ /* 0x000fe400000102d2 */
[-C--:B----4-:R-:W-:Y:S02]  /*9d70*/  @!P4 IADD3 R6, P0, R3, R56.reuse, RZ ;  /* 0x000000380306c210 */ /* 0x090fe40007f1e0ff */
[C---:B------:R-:W-:Y:S02]  /*9d80*/  @!P4 IADD3 R56, P1, R14.reuse, R56, RZ ;  /* 0x000000380e38c210 */ /* 0x040fe40007f3e0ff */
[----:B------:R-:W-:Y:S02]  /*9d90*/  @!P5 IADD3 R14, P3, R14, R15, RZ ;  /* 0x0000000f0e0ed210 */ /* 0x000fe40007f7e0ff */
[----:B------:R-:W-:-:S02]  /*9da0*/  CS2R R12, SRZ ;  /* 0x00000000000c7805 */ /* 0x000fc4000001ff00 */
[----:B------:R-:W-:Y:S02]  /*9db0*/  @!P5 IADD3 R62, P2, R3, R15, RZ ;  /* 0x0000000f033ed210 */ /* 0x000fe40007f5e0ff */
[----:B------:R-:W-:Y:S01]  /*9dc0*/  CS2R R26, SRZ ;  /* 0x00000000001a7805 */ /* 0x000fe2000001ff00 */
[C---:B-1-3--:R-:W-:Y:S01]  /*9dd0*/  @!P4 IMAD.X R7, R0.reuse, 0x1, R5, P0 ;  /* 0x000000010007c824 */ /* 0x04afe200000e0605 */
[----:B------:R-:W-:Y:S01]  /*9de0*/  @!P5 IADD3.X R63, R0, R11, RZ, P2, !PT ;  /* 0x0000000b003fd210 */ /* 0x000fe200017fe4ff */
[C---:B------:R-:W-:Y:S01]  /*9df0*/  @!P5 IMAD.X R15, R4.reuse, 0x1, R11, P3 ;  /* 0x00000001040fd824 */ /* 0x040fe200018e060b */
[----:B------:R-:W-:Y:S01]  /*9e00*/  CS2R R10, SRZ ;  /* 0x00000000000a7805 */ /* 0x000fe2000001ff00 */
[----:B------:R-:W-:Y:S01]  /*9e10*/  @!P4 IMAD.X R57, R4, 0x1, R5, P1 ;  /* 0x000000010439c824 */ /* 0x000fe200008e0605 */
[----:B------:R0:W5:Y:S04]  /*9e20*/  @!P4 LD.E.64 R12, desc[UR54][R6.64] ;  /* 0x00000036060cc980 */ /* 0x000168000c101b00 */
[----:B------:R0:W5:Y:S04]  /*9e30*/  @!P5 LD.E.64 R8, desc[UR54][R62.64] ;  /* 0x000000363e08d980 */ /* 0x000168000c101b00 */
[----:B------:R0:W5:Y:S04]  /*9e40*/  @!P5 LD.E.64 R10, desc[UR54][R14.64] ;  /* 0x000000360e0ad980 */ /* 0x000168000c101b00 */
[----:B------:R0:W5:Y:S02]  /*9e50*/  @!P4 LD.E.64 R26, desc[UR54][R56.64] ;  /* 0x00000036381ac980 */ /* 0x000164000c101b00 */
.L_x_8340:
[----:B------:R-:W-:Y:S05]  /*9e60*/  BSYNC B1 ;  /* 0x0000000000017941 */ /* 0x000fea0003800000 */
.L_x_8339:
[----:B------:R-:W-:Y:S01]  /*9e70*/  ULEA.HI UR4, UR37, UR37, URZ, 0x1 ;  /* 0x0000002525047291 */ /* 0x000fe2000f8f083f */
[----:B-----5:R-:W-:Y:S01]  /*9e80*/  IMAD.MOV.U32 R4, RZ, RZ, R27 ;  /* 0x000000ffff047224 */ /* 0x020fe200078e001b */
[----:B----4-:R-:W-:Y:S01]  /*9e90*/  MOV R3, R26 ;  /* 0x0000001a00037202 */ /* 0x010fe20000000f00 */
[----:B0-----:R-:W-:Y:S01]  /*9ea0*/  IMAD.MOV.U32 R6, RZ, RZ, R12 ;  /* 0x000000ffff067224 */ /* 0x001fe200078e000c */
[----:B------:R-:W-:Y:S01]  /*9eb0*/  ULOP3.LUT UR4, UR4, 0xfffffffe, URZ, 0xc0, !UPT ;  /* 0xfffffffe04047892 */ /* 0x000fe2000f8ec03f */
[----:B-1----:R-:W-:Y:S01]  /*9ec0*/  MOV R7, R13 ;  /* 0x0000000d00077202 */ /* 0x002fe20000000f00 */
[----:B------:R-:W-:Y:S01]  /*9ed0*/  BSSY B1, `(.L_x_8341) ;  /* 0x000000f000017945 */ /* 0x000fe20003800000 */
[----:B------:R-:W-:Y:S01]  /*9ee0*/  PRMT R15, R3, 0x5410, R4 ;  /* 0x00005410030f7816 */ /* 0x000fe20000000004 */
[----:B------:R-:W-:Y:S01]  /*9ef0*/  UIADD3 UR4, UR37, -UR4, URZ ;  /* 0x8000000425047290 */ /* 0x000fe2000fffe03f */
[----:B------:R-:W-:Y:S01]  /*9f00*/  IMAD.MOV.U32 R3, RZ, RZ, R10 ;  /* 0x000000ffff037224 */ /* 0x000fe200078e000a */
[----:B---3--:R-:W-:Y:S01]  /*9f10*/  VIADDMNMX R0, R64, -R193, 0x80, PT ;  /* 0x0000008040007446 */ /* 0x008fe200038009c1 */
[----:B------:R-:W-:Y:S01]  /*9f20*/  IMAD.MOV.U32 R4, RZ, RZ, R11 ;  /* 0x000000ffff047224 */ /* 0x000fe200078e000b */
[----:B------:R-:W-:Y:S01]  /*9f30*/  PRMT R56, R6, 0x5410, R7 ;  /* 0x0000541006387816 */ /* 0x000fe20000000007 */
[----:B------:R-:W-:Y:S01]  /*9f40*/  IMAD.MOV.U32 R6, RZ, RZ, R9 ;  /* 0x000000ffff067224 */ /* 0x000fe200078e0009 */
[----:B------:R-:W-:Y:S01]  /*9f50*/  ISETP.GE.AND P1, PT, R188, R0, PT ;  /* 0x00000000bc00720c */ /* 0x000fe20003f26270 */
[----:B------:R-:W-:Y:S01]  /*9f60*/  IMAD.U32 R5, RZ, RZ, UR4 ;  /* 0x00000004ff057e24 */ /* 0x000fe2000f8e00ff */
[----:B------:R-:W-:Y:S01]  /*9f70*/  PRMT R3, R3, 0x5410, R4 ;  /* 0x0000541003037816 */ /* 0x000fe20000000004 */
[----:B------:R-:W-:-:S03]  /*9f80*/  IMAD.MOV.U32 R4, RZ, RZ, R8 ;  /* 0x000000ffff047224 */ /* 0x000fc600078e0008 */
[----:B------:R-:W-:-:S04]  /*9f90*/  SHF.L.U32 R5, R5, 0x1f, RZ ;  /* 0x0000001f05057819 */ /* 0x000fc800000006ff */
[----:B------:R-:W0:Y:S02]  /*9fa0*/  SYNCS.PHASECHK.TRANS64.TRYWAIT P0, [R18+URZ+0x28800], R5 ;  /* 0x02880005120075a7 */ /* 0x000e24000800017f */
[----:B0-----:R-:W-:Y:S05]  /*9fb0*/  @!P0 BRA `(.L_x_8342) ;  /* 0x000001d000448947 */ /* 0x001fea0003800000 */
.L_x_8692:
[----:B------:R-:W-:Y:S05]  /*9fc0*/  BSYNC B1 ;  /* 0x0000000000017941 */ /* 0x000fea0003800000 */
.L_x_8341:
[----:B------:R-:W-:Y:S01]  /*9fd0*/  BSSY B1, `(.L_x_8343) ;  /* 0x000005e000017945 */ /* 0x000fe20003800000 */
[----:B------:R-:W-:-:S03]  /*9fe0*/  PRMT R14, R4, 0x5410, R6 ;  /* 0x00005410040e7816 */ /* 0x000fc60000000006 */
[----:B------:R-:W-:Y:S05]  /*9ff0*/  @P1 BRA `(.L_x_8344) ;  /* 0x00000004006c1947 */ /* 0x000fea0003800000 */
[----:B0-----:R-:W0:Y:S01]  /*a000*/  LDC R5, c[0x0][0x3f4] ;  /* 0x0000fd00ff057b82 */ /* 0x001e220000000800 */
[----:B------:R-:W-:Y:S01]  /*a010*/  BSSY B2, `(.L_x_8345) ;  /* 0x000002e000027945 */ /* 0x000fe20003800000 */
[-C--:B0-----:R-:W-:Y:S02]  /*a020*/  ISETP.GE.AND P0, PT, R22, R5.reuse, PT ;  /* 0x000000051600720c */ /* 0x081fe40003f06270 */
[----:B------:R-:W-:-:S11]  /*a030*/  ISETP.GE.AND P1, PT, R186, R5, PT ;  /* 0x00000005ba00720c */ /* 0x000fd60003f26270 */
[----:B------:R-:W-:Y:S05]  /*a040*/  @P0 BRA `(.L_x_8346) ;  /* 0x0000000000a80947 */ /* 0x000fea0003800000 */
[----:B------:R-:W0:Y:S01]  /*a050*/  LDS.128 R4, [R205] ;  /* 0x00000000cd047984 */ /* 0x000e220000000c00 */
        /* <DEDUP_REMOVED lines=8> */
[----:B0-----:R-:W-:-:S02]  /*a0e0*/  HADD2.F32 R48, -RZ, R7.H0_H0 ;  /* 0x20000007ff307230 */ /* 0x001fc40000004100 */
[----:B------:R-:W-:Y:S02]  /*a0f0*/  HADD2.F32 R49, -RZ, R7.H1_H1 ;  /* 0x30000007ff317230 */ /* 0x000fe40000004100 */
[--C-:B------:R-:W-:Y:S02]  /*a100*/  HADD2.F32 R7, -RZ, R4.reuse.H0_H0 ;  /* 0x20000004ff077230 */ /* 0x100fe40000004100 */
[----:B------:R-:W-:Y:S02]  /*a110*/  HADD2.F32 R4, -RZ, R4.H1_H1 ;  /* 0x30000004ff047230 */ /* 0x000fe40000004100 */
[C---:B------:R-:W-:Y:S01]  /*a120*/  FMUL.FTZ R66, R49.reuse, R61 ;  /* 0x0000003d31427220 */ /* 0x040fe20000410000 */
[----:B------:R-:W-:Y:S01]  /*a130*/  FMUL.FTZ R65, R49, R63 ;  /* 0x0000003f31417220 */ /* 0x000fe20000410000 */
[--C-:B------:R-:W-:Y:S02]  /*a140*/  HADD2.F32 R46, -RZ, R6.reuse.H0_H0 ;  /* 0x20000006ff2e7230 */ /* 0x100fe40000004100 */
[----:B------:R-:W-:Y:S01]  /*a150*/  FMUL.FTZ R64, R4, R62 ;  /* 0x0000003e04407220 */ /* 0x000fe20000410000 */
[----:B------:R-:W-:-:S02]  /*a160*/  HADD2.F32 R47, -RZ, R6.H1_H1 ;  /* 0x30000006ff2f7230 */ /* 0x000fc40000004100 */
[C---:B------:R-:W-:Y:S01]  /*a170*/  FFMA.FTZ R68, R48.reuse, R63, R66 ;  /* 0x0000003f30447223 */ /* 0x040fe20000010042 */
[--C-:B------:R-:W-:Y:S02]  /*a180*/  HADD2.F32 R6, -RZ, R5.reuse.H0_H0 ;  /* 0x20000005ff067230 */ /* 0x100fe40000004100 */
[----:B------:R-:W-:Y:S01]  /*a190*/  FFMA.FTZ R65, R48, R61, -R65 ;  /* 0x0000003d30417223 */ /* 0x000fe20000010841 */
[-C--:B------:R-:W-:Y:S01]  /*a1a0*/  FMUL.FTZ R66, R4, R57.reuse ;  /* 0x0000003904427220 */ /* 0x080fe20000410000 */
[C---:B------:R-:W-:Y:S01]  /*a1b0*/  FFMA.FTZ R64, R7.reuse, R57, -R64 ;  /* 0x0000003907407223 */ /* 0x040fe20000010840 */
[----:B------:R-:W-:Y:S02]  /*a1c0*/  HADD2.F32 R5, -RZ, R5.H1_H1 ;  /* 0x30000005ff057230 */ /* 0x000fe40000004100 */
[--C-:B------:R-:W-:Y:S02]  /*a1d0*/  HADD2.F32 R57, -RZ, R70.reuse.H0_H0 ;  /* 0x20000046ff397230 */ /* 0x100fe40000004100 */
[----:B------:R-:W-:Y:S01]  /*a1e0*/  FFMA.FTZ R61, R7, R62, R66 ;  /* 0x0000003e073d7223 */ /* 0x000fe20000010042 */
[----:B------:R-:W-:-:S02]  /*a1f0*/  HADD2.F32 R48, -RZ, R70.H1_H1 ;  /* 0x30000046ff307230 */ /* 0x000fc40000004100 */
        /* <DEDUP_REMOVED lines=15> */
.L_x_8346:
[----:B------:R-:W-:Y:S05]  /*a2f0*/  BSYNC B2 ;  /* 0x0000000000027941 */ /* 0x000fea0003800000 */
.L_x_8345:
[----:B------:R-:W-:Y:S05]  /*a300*/  @P1 BRA `(.L_x_8344) ;  /* 0x0000000000a81947 */ /* 0x000fea0003800000 */
[----:B0-----:R-:W0:Y:S01]  /*a310*/  LDS.128 R4, [R205+0x4000] ;  /* 0x00400000cd047984 */ /* 0x001e220000000c00 */
[----:B------:R-:W-:Y:S01]  /*a320*/  SHF.R.U32.HI R48, RZ, 0x10, R45 ;  /* 0x00000010ff307819 */ /* 0x000fe2000001162d */
[--C-:B------:R-:W-:Y:S01]  /*a330*/  HADD2.F32 R46, -RZ, R60.reuse.H1_H1 ;  /* 0x3000003cff2e7230 */ /* 0x100fe20000004100 */
[----:B------:R-:W-:Y:S01]  /*a340*/  SHF.R.U32.HI R47, RZ, 0x10, R41 ;  /* 0x00000010ff2f7819 */ /* 0x000fe20000011629 */
        /* <DEDUP_REMOVED lines=38> */
.L_x_8344:
[----:B------:R-:W-:Y:S05]  /*a5b0*/  BSYNC B1 ;  /* 0x0000000000017941 */ /* 0x000fea0003800000 */
.L_x_8343:
[----:B------:R-:W-:Y:S01]  /*a5c0*/  ISETP.GE.AND P0, PT, R217, R0, PT ;  /* 0x00000000d900720c */ /* 0x000fe20003f06270 */
[----:B------:R-:W-:-:S12]  /*a5d0*/  BSSY B1, `(.L_x_8347) ;  /* 0x000005d000017945 */ /* 0x000fd80003800000 */
[----:B------:R-:W-:Y:S05]  /*a5e0*/  @P0 BRA `(.L_x_8348) ;  /* 0x00000004006c0947 */ /* 0x000fea0003800000 */
[----:B01----:R-:W0:Y:S01]  /*a5f0*/  LDC R5, c[0x0][0x3f4] ;  /* 0x0000fd00ff057b82 */ /* 0x003e220000000800 */
[----:B------:R-:W-:Y:S01]  /*a600*/  BSSY B2, `(.L_x_8349) ;  /* 0x000002e000027945 */ /* 0x000fe20003800000 */
[-C--:B0-----:R-:W-:Y:S02]  /*a610*/  ISETP.GE.AND P0, PT, R22, R5.reuse, PT ;  /* 0x000000051600720c */ /* 0x081fe40003f06270 */
[----:B------:R-:W-:-:S11]  /*a620*/  ISETP.GE.AND P1, PT, R186, R5, PT ;  /* 0x00000005ba00720c */ /* 0x000fd60003f26270 */
[----:B------:R-:W-:Y:S05]  /*a630*/  @P0 BRA `(.L_x_8350) ;  /* 0x0000000000a80947 */ /* 0x000fea0003800000 */
[----:B------:R-:W0:Y:S01]  /*a640*/  LDS.128 R4, [R205+0x1000] ;  /* 0x00100000cd047984 */ /* 0x000e220000000c00 */
        /* <DEDUP_REMOVED lines=41> */
.L_x_8350:
[----:B------:R-:W-:Y:S05]  /*a8e0*/  BSYNC B2 ;  /* 0x0000000000027941 */ /* 0x000fea0003800000 */
.L_x_8349:
[----:B------:R-:W-:Y:S05]  /*a8f0*/  @P1 BRA `(.L_x_8348) ;  /* 0x0000000000a81947 */ /* 0x000fea0003800000 */
[----:B0-----:R-:W0:Y:S01]  /*a900*/  LDS.128 R4, [R205+0x5000] ;  /* 0x00500000cd047984 */ /* 0x001e220000000c00 */
        /* <DEDUP_REMOVED lines=41> */
.L_x_8348:
[----:B------:R-:W-:Y:S05]  /*aba0*/  BSYNC B1 ;  /* 0x0000000000017941 */ /* 0x000fea0003800000 */
.L_x_8347:
[----:B------:R-:W-:Y:S01]  /*abb0*/  ISETP.GE.AND P0, PT, R216, R0, PT ;  /* 0x00000000d800720c */ /* 0x000fe20003f06270 */
[----:B------:R-:W-:-:S12]  /*abc0*/  BSSY B1, `(.L_x_8351) ;  /* 0x000005d000017945 */ /* 0x000fd80003800000 */
[----:B------:R-:W-:Y:S05]  /*abd0*/  @P0 BRA `(.L_x_8352) ;  /* 0x00000004006c0947 */ /* 0x000fea0003800000 */
[----:B012---:R-:W0:Y:S01]  /*abe0*/  LDC R5, c[0x0][0x3f4] ;  /* 0x0000fd00ff057b82 */ /* 0x007e220000000800 */
[----:B------:R-:W-:Y:S01]  /*abf0*/  BSSY B2, `(.L_x_8353) ;  /* 0x000002e000027945 */ /* 0x000fe20003800000 */
[-C--:B0-----:R-:W-:Y:S02]  /*ac00*/  ISETP.GE.AND P0, PT, R22, R5.reuse, PT ;  /* 0x000000051600720c */ /* 0x081fe40003f06270 */
[----:B------:R-:W-:-:S11]  /*ac10*/  ISETP.GE.AND P1, PT, R186, R5, PT ;  /* 0x00000005ba00720c */ /* 0x000fd60003f26270 */
[----:B------:R-:W-:Y:S05]  /*ac20*/  @P0 BRA `(.L_x_8354) ;  /* 0x0000000000a80947 */ /* 0x000fea0003800000 */
        /* <DEDUP_REMOVED lines=42> */
.L_x_8354:
[----:B------:R-:W-:Y:S05]  /*aed0*/  BSYNC B2 ;  /* 0x0000000000027941 */ /* 0x000fea0003800000 */
.L_x_8353:
[----:B------:R-:W-:Y:S05]  /*aee0*/  @P1 BRA `(.L_x_8352) ;  /* 0x0000000000a81947 */ /* 0x000fea0003800000 */
[----:B0-----:R-:W0:Y:S01]  /*aef0*/  LDS.128 R4, [R205+0x6000] ;  /* 0x00600000cd047984 */ /* 0x001e220000000c00 */
        /* <DEDUP_REMOVED lines=41> */
.L_x_8352:
[----:B------:R-:W-:Y:S05]  /*b190*/  BSYNC B1 ;  /* 0x0000000000017941 */ /* 0x000fea0003800000 */
.L_x_8351:
[----:B------:R-:W-:-:S13]  /*b1a0*/  ISETP.GE.AND P0, PT, R215, R0, PT ;  /* 0x00000000d700720c */ /* 0x000fda0003f06270 */
[----:B------:R-:W-:Y:S05]  /*b1b0*/  @P0 BRA `(.L_x_8355) ;  /* 0x0000002800a80947 */ /* 0x000fea0003800000 */
[----:B0123--:R-:W0:Y:S01]  /*b1c0*/  LDC R5, c[0x0][0x3f4] ;  /* 0x0000fd00ff057b82 */ /* 0x00fe220000000800 */
[----:B------:R-:W-:Y:S01]  /*b1d0*/  BSSY B1, `(.L_x_8356) ;  /* 0x000002e000017945 */ /* 0x000fe20003800000 */
[-C--:B0-----:R-:W-:Y:S02]  /*b1e0*/  ISETP.GE.AND P0, PT, R22, R5.reuse, PT ;  /* 0x000000051600720c */ /* 0x081fe40003f06270 */
[----:B------:R-:W-:-:S11]  /*b1f0*/  ISETP.GE.AND P1, PT, R186, R5, PT ;  /* 0x00000005ba00720c */ /* 0x000fd60003f26270 */
[----:B------:R-:W-:Y:S05]  /*b200*/  @P0 BRA `(.L_x_8357) ;  /* 0x0000000000a80947 */ /* 0x000fea0003800000 */
[----:B------:R-:W0:Y:S01]  /*b210*/  LDS.128 R4, [R205+0x3000] ;  /* 0x00300000cd047984 */ /* 0x000e220000000c00 */
[----:B------:R-:W-:Y:S01]  /*b220*/  SHF.R.U32.HI R24, RZ, 0x10, R13 ;  /* 0x00000010ff187819 */ /* 0x000fe2000001160d */
[----:B------:R-:W-:Y:S01]  /*b230*/  HADD2.F32 R21, -RZ, R56.H0_H0 ;  /* 0x20000038ff157230 */ /* 0x000fe20000004100 */
[--C-:B------:R-:W-:Y:S01]  /*b240*/  SHF.R.U64 R30, R26, 0x10, R27.reuse ;  /* 0x000000101a1e7819 */ /* 0x100fe2000000121b */
[--C-:B------:R-:W-:Y:S01]  /*b250*/  HADD2.F32 R25, -RZ, R15.reuse.H0_H0 ;  /* 0x2000000fff197230 */ /* 0x100fe20000004100 */
[----:B------:R-:W-:Y:S01]  /*b260*/  SHF.R.U32.HI R26, RZ, 0x10, R27 ;  /* 0x00000010ff1a7819 */ /* 0x000fe2000001161b */
[----:B------:R-:W-:Y:S01]  /*b270*/  HADD2.F32 R24, -RZ, R24.H0_H0 ;  /* 0x20000018ff187230 */ /* 0x000fe20000004100 */
[----:B------:R-:W-:Y:S01]  /*b280*/  SHF.R.U64 R32, R12, 0x10, R13 ;  /* 0x000000100c207819 */ /* 0x000fe2000000120d */
[----:B------:R-:W-:Y:S02]  /*b290*/  HADD2.F32 R15, -RZ, R15.H1_H1 ;  /* 0x3000000fff0f7230 */ /* 0x000fe40000004100 */
[----:B------:R-:W-:-:S02]  /*b2a0*/  HADD2.F32 R26, -RZ, R26.H0_H0 ;  /* 0x2000001aff1a7230 */ /* 0x000fc40000004100 */
        /* <DEDUP_REMOVED lines=8> */
[C---:B------:R-:W-:Y:S01]  /*b330*/  FFMA.FTZ R31, R13.reuse, R26, R29 ;  /* 0x0000001a0d1f7223 */ /* 0x040fe2000001001d */
[----:B------:R-:W-:Y:S02]  /*b340*/  HADD2.F32 R12, -RZ, R6.H1_H1 ;  /* 0x30000006ff0c7230 */ /* 0x000fe40000004100 */
[C---:B------:R-:W-:Y:S01]  /*b350*/  FMUL.FTZ R27, R4.reuse, R25 ;  /* 0x00000019041b7220 */ /* 0x040fe20000410000 */
[--C-:B------:R-:W-:Y:S02]  /*b360*/  HADD2.F32 R6, -RZ, R5.reuse.H0_H0 ;  /* 0x20000005ff067230 */ /* 0x100fe40000004100 */
[----:B------:R-:W-:Y:S01]  /*b370*/  FFMA.FTZ R28, R13, R24, -R28 ;  /* 0x000000180d1c7223 */ /* 0x000fe2000001081c */
[-C--:B------:R-:W-:Y:S01]  /*b380*/  FMUL.FTZ R29, R4, R21.reuse ;  /* 0x00000015041d7220 */ /* 0x080fe20000410000 */
[----:B------:R-:W-:Y:S02]  /*b390*/  HADD2.F32 R5, -RZ, R5.H1_H1 ;  /* 0x30000005ff057230 */ /* 0x000fe40000004100 */
[----:B------:R-:W-:Y:S01]  /*b3a0*/  FFMA.FTZ R27, R0, R21, -R27 ;  /* 0x00000015001b7223 */ /* 0x000fe2000001081b */
[----:B------:R-:W-:-:S02]  /*b3b0*/  HADD2.F32 R13, -RZ, R30.H0_H0 ;  /* 0x2000001eff0d7230 */ /* 0x000fc40000004100 */
[C---:B------:R-:W-:Y:S01]  /*b3c0*/  FMUL.FTZ R20, R12.reuse, R15 ;  /* 0x0000000f0c147220 */ /* 0x040fe20000410000 */
[----:B------:R-:W-:Y:S02]  /*b3d0*/  HADD2.F32 R4, -RZ, R32.H0_H0 ;  /* 0x20000020ff047230 */ /* 0x000fe40000004100 */
[-C--:B------:R-:W-:Y:S01]  /*b3e0*/  FMUL.FTZ R24, R12, R56.reuse ;  /* 0x000000380c187220 */ /* 0x080fe20000410000 */
[----:B------:R-:W-:Y:S01]  /*b3f0*/  FFMA.FTZ R0, R0, R25, R29 ;  /* 0x0000001900007223 */ /* 0x000fe2000001001d */
[----:B------:R-:W-:Y:S01]  /*b400*/  FMUL.FTZ R21, R5, R13 ;  /* 0x0000000d05157220 */ /* 0x000fe20000410000 */
[----:B------:R-:W-:Y:S01]  /*b410*/  FFMA.FTZ R20, R7, R56, -R20 ;  /* 0x0000003807147223 */ /* 0x000fe20000010814 */
        /* <DEDUP_REMOVED lines=9> */
.L_x_8357:
[----:B------:R-:W-:Y:S05]  /*b4b0*/  BSYNC B1 ;  /* 0x0000000000017941 */ /* 0x000fea0003800000 */
.L_x_8356:
[----:B------:R-:W-:Y:S05]  /*b4c0*/  @P1 BRA `(.L_x_8355) ;  /* 0x0000002400e41947 */ /* 0x000fea0003800000 */
[----:B0-----:R-:W0:Y:S01]  /*b4d0*/  LDS.128 R4, [R205+0x7000] ;  /* 0x00700000cd047984 */ /* 0x001e220000000c00 */
        /* <DEDUP_REMOVED lines=8> */
[----:B------:R-:W-:Y:S02]  /*b560*/  HADD2.F32 R14, -RZ, R14.H1_H1 ;  /* 0x3000000eff0e7230 */ /* 0x000fe40000004100 */
[--C-:B0-----:R-:W-:Y:S02]  /*b570*/  HADD2.F32 R10, -RZ, R7.reuse.H1_H1 ;  /* 0x30000007ff0a7230 */ /* 0x101fe40000004100 */
[----:B------:R-:W-:Y:S02]  /*b580*/  HADD2.F32 R9, -RZ, R7.H0_H0 ;  /* 0x20000007ff097230 */ /* 0x000fe40000004100 */
[--C-:B------:R-:W-:Y:S02]  /*b590*/  HADD2.F32 R0, -RZ, R4.reuse.H0_H0 ;  /* 0x20000004ff007230 */ /* 0x100fe40000004100 */
[C---:B------:R-:W-:Y:S01]  /*b5a0*/  FMUL.FTZ R20, R10.reuse, R15 ;  /* 0x0000000f0a147220 */ /* 0x040fe20000410000 */
[----:B------:R-:W-:Y:S01]  /*b5b0*/  FMUL.FTZ R10, R10, R12 ;  /* 0x0000000c0a0a7220 */ /* 0x000fe20000410000 */
[----:B------:R-:W-:-:S02]  /*b5c0*/  HADD2.F32 R4, -RZ, R4.H1_H1 ;  /* 0x30000004ff047230 */ /* 0x000fc40000004100 */
[C---:B------:R-:W-:Y:S01]  /*b5d0*/  FFMA.FTZ R20, R9.reuse, R12, -R20 ;  /* 0x0000000c09147223 */ /* 0x040fe20000010814 */
[----:B------:R-:W-:Y:S01]  /*b5e0*/  FFMA.FTZ R25, R9, R15, R10 ;  /* 0x0000000f09197223 */ /* 0x000fe2000001000a */
[--C-:B------:R-:W-:Y:S02]  /*b5f0*/  HADD2.F32 R7, -RZ, R6.reuse.H0_H0 ;  /* 0x20000006ff077230 */ /* 0x100fe40000004100 */
[C---:B------:R-:W-:Y:S01]  /*b600*/  FMUL.FTZ R21, R4.reuse, R13 ;  /* 0x0000000d04157220 */ /* 0x040fe20000410000 */
[----:B------:R-:W-:Y:S02]  /*b610*/  HADD2.F32 R8, -RZ, R6.H1_H1 ;  /* 0x30000006ff087230 */ /* 0x000fe40000004100 */
[-C--:B------:R-:W-:Y:S01]  /*b620*/  FMUL.FTZ R15, R4, R11.reuse ;  /* 0x0000000b040f7220 */ /* 0x080fe20000410000 */
[----:B------:R-:W-:Y:S02]  /*b630*/  HADD2.F32 R9, -RZ, R3.H1_H1 ;  /* 0x30000003ff097230 */ /* 0x000fe40000004100 */
[----:B------:R-:W-:Y:S01]  /*b640*/  FFMA.FTZ R21, R0, R11, -R21 ;  /* 0x0000000b00157223 */ /* 0x000fe20000010815 */
[----:B------:R-:W-:-:S02]  /*b650*/  HADD2.F32 R6, -RZ, R5.H0_H0 ;  /* 0x20000005ff067230 */ /* 0x000fc40000004100 */
[----:B------:R-:W-:Y:S01]  /*b660*/  FFMA.FTZ R0, R0, R13, R15 ;  /* 0x0000000d00007223 */ /* 0x000fe2000001000f */
[----:B------:R-:W-:Y:S02]  /*b670*/  HADD2.F32 R5, -RZ, R5.H1_H1 ;  /* 0x30000005ff057230 */ /* 0x000fe40000004100 */
[CC--:B------:R-:W-:Y:S01]  /*b680*/  FMUL.FTZ R10, R8.reuse, R9.reuse ;  /* 0x00000009080a7220 */ /* 0x0c0fe20000410000 */
[----:B------:R-:W-:Y:S02]  /*b690*/  HADD2.F32 R4, -RZ, R24.H0_H0 ;  /* 0x20000018ff047230 */ /* 0x000fe40000004100 */
[-C--:B------:R-:W-:Y:S01]  /*b6a0*/  FMUL.FTZ R8, R8, R14.reuse ;  /* 0x0000000e08087220 */ /* 0x080fe20000410000 */
[----:B------:R-:W-:Y:S02]  /*b6b0*/  HADD2.F32 R3, -RZ, R26.H0_H0 ;  /* 0x2000001aff037230 */ /* 0x000fe40000004100 */
[----:B------:R-:W-:Y:S01]  /*b6c0*/  FFMA.FTZ R10, R7, R14, -R10 ;  /* 0x0000000e070a7223 */ /* 0x000fe2000001080a */
[----:B------:R-:W-:Y:S01]  /*b6d0*/  FMUL.FTZ R11, R5, R4 ;  /* 0x00000004050b7220 */ /* 0x000fe20000410000 */
[----:B------:R-:W-:Y:S01]  /*b6e0*/  FFMA.FTZ R9, R7, R9, R8 ;  /* 0x0000000907097223 */ /* 0x000fe20000010008 */
[-C--:B------:R-:W-:Y:S01]  /*b6f0*/  FMUL.FTZ R13, R5, R3.reuse ;  /* 0x00000003050d7220 */ /* 0x080fe20000410000 */
[----:B------:R-:W-:Y:S01]  /*b700*/  F2FP.F16.F32.PACK_AB R7, R25, R20 ;  /* 0x000000141907723e */ /* 0x000fe200000000ff */
[----:B------:R-:W-:-:S02]  /*b710*/  FFMA.FTZ R5, R6, R3, -R11 ;  /* 0x0000000306057223 */ /* 0x000fc4000001080b */
[----:B------:R-:W-:Y:S01]  /*b720*/  FFMA.FTZ R8, R6, R4, R13 ;  /* 0x0000000406087223 */ /* 0x000fe2000001000d */
[----:B------:R-:W-:Y:S02]  /*b730*/  F2FP.F16.F32.PACK_AB R6, R9, R10 ;  /* 0x0000000a0906723e */ /* 0x000fe400000000ff */
[----:B------:R-:W-:Y:S02]  /*b740*/  F2FP.F16.F32.PACK_AB R4, R0, R21 ;  /* 0x000000150004723e */ /* 0x000fe400000000ff */
[----:B------:R-:W-:-:S05]  /*b750*/  F2FP.F16.F32.PACK_AB R5, R8, R5 ;  /* 0x000000050805723e */ /* 0x000fca00000000ff */
[----:B------:R0:W-:Y:S01]  /*b760*/  STS.128 [R205+0x7000], R4 ;  /* 0x00700004cd007388 */ /* 0x0001e20000000c00 */
[----:B------:R-:W-:Y:S05]  /*b770*/  BRA `(.L_x_8355) ;  /* 0x0000002400387947 */ /* 0x000fea0003800000 */
.L_x_8328:
[----:B------:R-:W3:Y:S01]  /*b780*/  LDC R0, c[0x0][0x448] ;  /* 0x00011200ff007b82 */ /* 0x000ee20000000800 */
[----:B------:R-:W-:Y:S01]  /*b790*/  ULDC.64 UR4, c[0x0][0x3f8] ;  /* 0x0000fe0000047ab9 */ /* 0x000fe20000000a00 */
[----:B------:R-:W-:Y:S01]  /*b7a0*/  ULDC.64 UR6, c[0x0][0x408] ;  /* 0x0001020000067ab9 */ /* 0x000fe20000000a00 */
        /* <DEDUP_REMOVED lines=11> */
[C---:B------:R-:W-:Y:S01]  /*b860*/  IMAD R5, R3.reuse, UR5, R6 ;  /* 0x0000000503057c24 */ /* 0x040fe2000f8e0206 */
[----:B------:R-:W-:Y:S01]  /*b870*/  ULDC.64 UR4, c[0x0][0x3e8] ;  /* 0x0000fa0000047ab9 */ /* 0x000fe20000000a00 */
[----:B------:R-:W-:Y:S01]  /*b880*/  IMAD.WIDE.U32 R24, R3, UR6, R24 ;  /* 0x0000000603187c25 */ /* 0x000fe2000f8e0018 */
[----:B------:R-:W-:Y:S01]  /*b890*/  LEA R10, P0, R26, UR4, 0x1 ;  /* 0x000000041a0a7c11 */ /* 0x000fe2000f8008ff */
[----:B------:R-:W-:Y:S01]  /*b8a0*/  UMOV UR4, 0xffffffff ;  /* 0xffffffff00047882 */ /* 0x000fe20000000000 */
[----:B------:R-:W-:Y:S01]  /*b8b0*/  IADD3 R5, R27, R5, RZ ;  /* 0x000000051b057210 */ /* 0x000fe20007ffe0ff */
[----:B------:R-:W-:Y:S01]  /*b8c0*/  IMAD R3, R3, UR7, R4 ;  /* 0x0000000703037c24 */ /* 0x000fe2000f8e0204 */
[----:B------:R-:W-:-:S02]  /*b8d0*/  ULDC.64 UR6, c[0x0][0x400] ;  /* 0x0001000000067ab9 */ /* 0x000fc40000000a00 */
[----:B------:R-:W-:Y:S01]  /*b8e0*/  LEA R44, P1, R24, UR6, 0x1 ;  /* 0x00000006182c7c11 */ /* 0x000fe2000f8208ff */
[----:B------:R-:W-:Y:S01]  /*b8f0*/  IMAD.IADD R3, R25, 0x1, R3 ;  /* 0x0000000119037824 */ /* 0x000fe200078e0203 */
[----:B------:R-:W-:-:S04]  /*b900*/  LEA.HI.X R43, R26, UR5, R5, 0x1, P0 ;  /* 0x000000051a2b7c11 */ /* 0x000fc800080f0c05 */
[----:B------:R-:W-:Y:S01]  /*b910*/  LEA.HI.X R45, R24, UR7, R3, 0x1, P1 ;  /* 0x00000007182d7c11 */ /* 0x000fe200088f0c03 */
[----:B------:R-:W-:Y:S06]  /*b920*/  BRA.DIV UR4, `(.L_x_8358) ;  /* 0x000001b604fc7947 */ /* 0x000fec000b800000 */
[----:B------:R-:W3:Y:S01]  /*b930*/  LDC R56, c[0x0][0x3f4] ;  /* 0x0000fd00ff387b82 */ /* 0x000ee20000000800 */
[----:B------:R-:W4:Y:S01]  /*b940*/  SHFL.IDX PT, R4, R10, RZ, 0x181f ;  /* 0x00181fff0a047589 */ /* 0x000f2200000e0000 */
[----:B------:R-:W-:-:S03]  /*b950*/  IMAD R0, R189, R0, RZ ;  /* 0x00000000bd007224 */ /* 0x000fc600078e02ff */
[----:B------:R-:W5:Y:S04]  /*b960*/  SHFL.IDX PT, R3, R43, RZ, 0x181f ;  /* 0x00181fff2b037589 */ /* 0x000f6800000e0000 */
[----:B------:R-:W0:Y:S04]  /*b970*/  SHFL.IDX PT, R14, R44, RZ, 0x181f ;  /* 0x00181fff2c0e7589 */ /* 0x000e2800000e0000 */
[----:B------:R-:W1:Y:S01]  /*b980*/  SHFL.IDX PT, R5, R45, RZ, 0x181f ;  /* 0x00181fff2d057589 */ /* 0x000e6200000e0000 */
[----:B---3--:R-:W-:-:S04]  /*b990*/  ISETP.GE.AND P0, PT, R16, R56, PT ;  /* 0x000000381000720c */ /* 0x008fc80003f06270 */
[----:B------:R-:W-:-:S13]  /*b9a0*/  ISETP.GE.OR P1, PT, R57, R0, P0 ;  /* 0x000000003900720c */ /* 0x000fda0000726670 */
[C---:B------:R-:W-:Y:S01]  /*b9b0*/  @!P1 IMAD.SHL.U32 R7, R16.reuse, 0x2, RZ ;  /* 0x0000000210079824 */ /* 0x040fe200078e00ff */
[----:B------:R-:W-:-:S04]  /*b9c0*/  @!P1 SHF.L.U64.HI R6, R16, 0x1, R17 ;  /* 0x0000000110069819 */ /* 0x000fc80000010211 */
[----:B----4-:R-:W-:-:S05]  /*b9d0*/  @!P1 IADD3 R4, P2, R4, R7, RZ ;  /* 0x0000000704049210 */ /* 0x010fca0007f5e0ff */
[----:B-----5:R-:W-:Y:S02]  /*b9e0*/  @!P1 IMAD.X R3, R3, 0x1, R6, P2 ;  /* 0x0000000103039824 */ /* 0x020fe400010e0606 */
[----:B------:R-:W-:-:S03]  /*b9f0*/  @!P1 IMAD.MOV.U32 R24, RZ, RZ, R4 ;  /* 0x000000ffff189224 */ /* 0x000fc600078e0004 */
[----:B------:R-:W-:-:S06]  /*ba00*/  @!P1 MOV R25, R3 ;  /* 0x0000000300199202 */ /* 0x000fcc0000000f00 */
[----:B------:R-:W3:Y:S01]  /*ba10*/  @!P1 LD.E.128 R24, desc[UR54][R24.64] ;  /* 0x0000003618189980 */ /* 0x000ee2000c101d00 */
[----:B0-----:R-:W-:-:S05]  /*ba20*/  @!P1 IADD3 R14, P2, R14, R7, RZ ;  /* 0x000000070e0e9210 */ /* 0x001fca0007f5e0ff */
[----:B-1----:R-:W-:Y:S02]  /*ba30*/  @!P1 IMAD.X R5, R5, 0x1, R6, P2 ;  /* 0x0000000105059824 */ /* 0x002fe400010e0606 */
[----:B------:R-:W-:-:S06]  /*ba40*/  @!P1 IMAD.MOV.U32 R4, RZ, RZ, R14 ;  /* 0x000000ffff049224 */ /* 0x000fcc00078e000e */
[----:B------:R-:W4:Y:S01]  /*ba50*/  @!P1 LD.E.128 R4, desc[UR54][R4.64] ;  /* 0x0000003604049980 */ /* 0x000f22000c101d00 */
[----:B------:R-:W-:Y:S02]  /*ba60*/  CS2R R48, SRZ ;  /* 0x0000000000307805 */ /* 0x000fe4000001ff00 */
[----:B------:R-:W-:Y:S02]  /*ba70*/  CS2R R50, SRZ ;  /* 0x0000000000327805 */ /* 0x000fe4000001ff00 */
[----:B------:R-:W-:Y:S01]  /*ba80*/  CS2R R20, SRZ ;  /* 0x0000000000147805 */ /* 0x000fe2000001ff00 */
[----:B------:R0:W1:Y:S01]  /*ba90*/  SHFL.IDX PT, R9, R45, 0x1, 0x181f ;  /* 0x00381f002d097f89 */ /* 0x00006200000e0000 */
[----:B------:R-:W-:-:S03]  /*baa0*/  CS2R R36, SRZ ;  /* 0x0000000000247805 */ /* 0x000fc6000001ff00 */
[----:B------:R0:W0:Y:S01]  /*bab0*/  SHFL.IDX PT, R14, R44, 0x1, 0x181f ;  /* 0x00381f002c0e7f89 */ /* 0x00002200000e0000 */
[----:B---3--:R-:W-:Y:S02]  /*bac0*/  @!P1 IMAD.MOV.U32 R48, RZ, RZ, R24 ;  /* 0x000000ffff309224 */ /* 0x008fe400078e0018 */
[----:B------:R-:W-:Y:S01]  /*bad0*/  @!P1 IMAD.MOV.U32 R49, RZ, RZ, R25 ;  /* 0x000000ffff319224 */ /* 0x000fe200078e0019 */
[----:B------:R-:W-:Y:S01]  /*bae0*/  CS2R R24, SRZ ;  /* 0x0000000000187805 */ /* 0x000fe2000001ff00 */
[----:B------:R-:W-:Y:S01]  /*baf0*/  @!P1 IMAD.MOV.U32 R50, RZ, RZ, R26 ;  /* 0x000000ffff329224 */ /* 0x000fe200078e001a */
[----:B------:R-:W-:Y:S01]  /*bb00*/  MOV R3, R48 ;  /* 0x0000003000037202 */ /* 0x000fe20000000f00 */
[----:B------:R-:W-:Y:S02]  /*bb10*/  IMAD.MOV.U32 R8, RZ, RZ, R49 ;  /* 0x000000ffff087224 */ /* 0x000fe400078e0031 */
[----:B------:R-:W-:Y:S01]  /*bb20*/  @!P1 IMAD.MOV.U32 R51, RZ, RZ, R27 ;  /* 0x000000ffff339224 */ /* 0x000fe200078e001b */
[----:B------:R-:W-:Y:S01]  /*bb30*/  PRMT R65, R65, 0x5410, R3 ;  /* 0x0000541041417816 */ /* 0x000fe20000000003 */
[----:B------:R-:W-:Y:S01]  /*bb40*/  IMAD.MOV.U32 R11, RZ, RZ, R50 ;  /* 0x000000ffff0b7224 */ /* 0x000fe200078e0032 */
[----:B------:R-:W-:Y:S01]  /*bb50*/  PRMT R67, R8, 0x7610, R67 ;  /* 0x0000761008437816 */ /* 0x000fe20000000043 */
[----:B------:R3:W0:Y:S01]  /*bb60*/  SHFL.IDX PT, R3, R43, 0x1, 0x181f ;  /* 0x00381f002b037f89 */ /* 0x00062200000e0000 */
[----:B------:R-:W-:Y:S01]  /*bb70*/  MOV R12, R51 ;  /* 0x00000033000c7202 */ /* 0x000fe20000000f00 */
[----:B----4-:R-:W-:-:S02]  /*bb80*/  @!P1 IMAD.MOV.U32 R20, RZ, RZ, R4 ;  /* 0x000000ffff149224 */ /* 0x010fc400078e0004 */
[----:B------:R3:W4:Y:S01]  /*bb90*/  SHFL.IDX PT, R8, R10, 0x1, 0x181f ;  /* 0x00381f000a087f89 */ /* 0x00072200000e0000 */
[----:B------:R-:W-:Y:S01]  /*bba0*/  @!P1 IMAD.MOV.U32 R21, RZ, RZ, R5 ;  /* 0x000000ffff159224 */ /* 0x000fe200078e0005 */
[----:B------:R-:W-:Y:S01]  /*bbb0*/  PRMT R46, R11, 0x5410, R12 ;  /* 0x000054100b2e7816 */ /* 0x000fe2000000000c */
[----:B------:R-:W-:Y:S01]  /*bbc0*/  @!P1 IMAD.MOV.U32 R36, RZ, RZ, R6 ;  /* 0x000000ffff249224 */ /* 0x000fe200078e0006 */
[----:B------:R-:W-:Y:S01]  /*bbd0*/  MOV R4, R20 ;  /* 0x0000001400047202 */ /* 0x000fe20000000f00 */
[----:B------:R-:W-:Y:S02]  /*bbe0*/  @!P1 IMAD.MOV.U32 R37, RZ, RZ, R7 ;  /* 0x000000ffff259224 */ /* 0x000fe400078e0007 */
[----:B------:R-:W-:Y:S02]  /*bbf0*/  IMAD.MOV.U32 R5, RZ, RZ, R21 ;  /* 0x000000ffff057224 */ /* 0x000fe400078e0015 */
[----:B------:R-:W-:Y:S02]  /*bc00*/  IMAD.MOV.U32 R6, RZ, RZ, R36 ;  /* 0x000000ffff067224 */ /* 0x000fe400078e0024 */
[----:B------:R-:W-:Y:S01]  /*bc10*/  IMAD.MOV.U32 R7, RZ, RZ, R37 ;  /* 0x000000ffff077224 */ /* 0x000fe200078e0025 */
[----:B------:R-:W-:-:S02]  /*bc20*/  PRMT R67, R67, 0x5410, R5 ;  /* 0x0000541043437816 */ /* 0x000fc40000000005 */
[----:B------:R-:W-:Y:S02]  /*bc30*/  PRMT R66, R6, 0x5410, R4 ;  /* 0x0000541006427816 */ /* 0x000fe40000000004 */
[----:B-1-3--:R-:W-:-:S07]  /*bc40*/  PRMT R65, R7, 0x7610, R65 ;  /* 0x0000761007417816 */ /* 0x00afce0000000041 */
.L_x_8702:
[----:B------:R-:W-:Y:S01]  /*bc50*/  VIADD R5, R57, 0x20 ;  /* 0x0000002039057836 */ /* 0x000fe20000000000 */
[----:B------:R-:W-:Y:S01]  /*bc60*/  BSSY B1, `(.L_x_8359) ;  /* 0x0000012000017945 */ /* 0x000fe20003800000 */
[----:B------:R-:W-:Y:S02]  /*bc70*/  CS2R R26, SRZ ;  /* 0x00000000001a7805 */ /* 0x000fe4000001ff00 */
[----:B------:R-:W-:Y:S02]  /*bc80*/  CS2R R6, SRZ ;  /* 0x0000000000067805 */ /* 0x000fe4000001ff00 */
[----:B------:R-:W-:Y:S02]  /*bc90*/  ISETP.GE.AND P1, PT, R5, R0, PT ;  /* 0x000000000500720c */ /* 0x000fe40003f26270 */
[----:B------:R-:W-:-:S11]  /*bca0*/  CS2R R4, SRZ ;  /* 0x0000000000047805 */ /* 0x000fd6000001ff00 */
[----:B------:R-:W-:Y:S05]  /*bcb0*/  @P1 BRA `(.L_x_8360) ;  /* 0x0000000000301947 */ /* 0x000fea0003800000 */
[----:B------:R-:W-:Y:S02]  /*bcc0*/  CS2R R26, SRZ ;  /* 0x00000000001a7805 */ /* 0x000fe4000001ff00 */
[----:B------:R-:W-:Y:S02]  /*bcd0*/  CS2R R4, SRZ ;  /* 0x0000000000047805 */ /* 0x000fe4000001ff00 */
[----:B------:R-:W-:Y:S01]  /*bce0*/  CS2R R6, SRZ ;  /* 0x0000000000067805 */ /* 0x000fe2000001ff00 */
[----:B------:R-:W-:Y:S06]  /*bcf0*/  @P0 BRA `(.L_x_8360) ;  /* 0x0000000000200947 */ /* 0x000fec0003800000 */
[C---:B------:R-:W-:Y:S02]  /*bd00*/  SHF.L.U32 R15, R16.reuse, 0x1, RZ ;  /* 0x00000001100f7819 */ /* 0x040fe400000006ff */
[----:B------:R-:W-:Y:S02]  /*bd10*/  SHF.L.U64.HI R6, R16, 0x1, R17 ;  /* 0x0000000110067819 */ /* 0x000fe40000010211 */
[-C--:B----4-:R-:W-:Y:S02]  /*bd20*/  IADD3 R4, P1, R8, R15.reuse, RZ ;  /* 0x0000000f08047210 */ /* 0x090fe40007f3e0ff */
[----:B0-----:R-:W-:-:S03]  /*bd30*/  IADD3 R14, P2, R14, R15, RZ ;  /* 0x0000000f0e0e7210 */ /* 0x001fc60007f5e0ff */
[--C-:B------:R-:W-:Y:S02]  /*bd40*/  IMAD.X R5, R3, 0x1, R6.reuse, P1 ;  /* 0x0000000103057824 */ /* 0x100fe400008e0606 */
[----:B------:R-:W-:-:S04]  /*bd50*/  IMAD.X R15, R9, 0x1, R6, P2 ;  /* 0x00000001090f7824 */ /* 0x000fc800010e0606 */
[----:B------:R-:W5:Y:S04]  /*bd60*/  LD.E.128 R4, desc[UR54][R4.64] ;  /* 0x0000003604047980 */ /* 0x000f68000c101d00 */
[----:B------:R1:W5:Y:S02]  /*bd70*/  LD.E.128 R24, desc[UR54][R14.64] ;  /* 0x000000360e187980 */ /* 0x000364000c101d00 */
.L_x_8360:
[----:B------:R-:W-:Y:S05]  /*bd80*/  BSYNC B1 ;  /* 0x0000000000017941 */ /* 0x000fea0003800000 */
.L_x_8359:
[----:B0----5:R-:W-:Y:S01]  /*bd90*/  IMAD.MOV.U32 R3, RZ, RZ, R24 ;  /* 0x000000ffff037224 */ /* 0x021fe200078e0018 */
[----:B------:R-:W-:Y:S01]  /*bda0*/  MOV R9, R26 ;  /* 0x0000001a00097202 */ /* 0x000fe20000000f00 */
[----:B----4-:R-:W-:Y:S01]  /*bdb0*/  IMAD.MOV.U32 R8, RZ, RZ, R25 ;  /* 0x000000ffff087224 */ /* 0x010fe200078e0019 */
        /* <DEDUP_REMOVED lines=11> */
[----:B------:R-:W0:Y:S01]  /*be70*/  SHFL.IDX PT, R8, R10, 0x2, 0x181f ;  /* 0x00581f000a087f89 */ /* 0x000e2200000e0000 */
[----:B------:R-:W-:-:S03]  /*be80*/  VIADD R9, R57, 0x40 ;  /* 0x0000004039097836 */ /* 0x000fc60000000000 */
[----:B------:R-:W3:Y:S02]  /*be90*/  SHFL.IDX PT, R3, R43, 0x2, 0x181f ;  /* 0x00581f002b037f89 */ /* 0x000ee400000e0000 */
[----:B------:R-:W-:Y:S02]  /*bea0*/  ISETP.GE.OR P1, PT, R9, R0, P0 ;  /* 0x000000000900720c */ /* 0x000fe40000726670 */
[----:B-1----:R-:W1:Y:S04]  /*beb0*/  SHFL.IDX PT, R14, R44, 0x2, 0x181f ;  /* 0x00581f002c0e7f89 */ /* 0x002e6800000e0000 */
[----:B------:R-:W4:Y:S07]  /*bec0*/  SHFL.IDX PT, R9, R45, 0x2, 0x181f ;  /* 0x00581f002d097f89 */ /* 0x000f2e00000e0000 */
[C---:B------:R-:W-:Y:S01]  /*bed0*/  @!P1 IMAD.SHL.U32 R29, R16.reuse, 0x2, RZ ;  /* 0x00000002101d9824 */ /* 0x040fe200078e00ff */
[----:B------:R-:W-:-:S04]  /*bee0*/  @!P1 SHF.L.U64.HI R28, R16, 0x1, R17 ;  /* 0x00000001101c9819 */ /* 0x000fc80000010211 */
[----:B0-----:R-:W-:-:S05]  /*bef0*/  @!P1 IADD3 R8, P2, R8, R29, RZ ;  /* 0x0000001d08089210 */ /* 0x001fca0007f5e0ff */
[----:B---3--:R-:W-:Y:S02]  /*bf00*/  @!P1 IMAD.X R3, R3, 0x1, R28, P2 ;  /* 0x0000000103039824 */ /* 0x008fe400010e061c */
[----:B------:R-:W-:-:S03]  /*bf10*/  @!P1 IMAD.MOV.U32 R32, RZ, RZ, R8 ;  /* 0x000000ffff209224 */ /* 0x000fc600078e0008 */
[----:B------:R-:W-:-:S06]  /*bf20*/  @!P1 MOV R33, R3 ;  /* 0x0000000300219202 */ /* 0x000fcc0000000f00 */
[----:B------:R-:W3:Y:S01]  /*bf30*/  @!P1 LD.E.128 R32, desc[UR54][R32.64] ;  /* 0x0000003620209980 */ /* 0x000ee2000c101d00 */
[----:B-1----:R-:W-:-:S05]  /*bf40*/  @!P1 IADD3 R14, P2, R14, R29, RZ ;  /* 0x0000001d0e0e9210 */ /* 0x002fca0007f5e0ff */
[----:B----4-:R-:W-:-:S04]  /*bf50*/  @!P1 IMAD.X R9, R9, 0x1, R28, P2 ;  /* 0x0000000109099824 */ /* 0x010fc800010e061c */
[----:B------:R-:W-:-:S05]  /*bf60*/  @!P1 IMAD.MOV.U32 R15, RZ, RZ, R9 ;  /* 0x000000ffff0f9224 */ /* 0x000fca00078e0009 */
[----:B------:R-:W4:Y:S01]  /*bf70*/  @!P1 LD.E.128 R28, desc[UR54][R14.64] ;  /* 0x000000360e1c9980 */ /* 0x000f22000c101d00 */
[----:B------:R-:W-:Y:S02]  /*bf80*/  CS2R R52, SRZ ;  /* 0x0000000000347805 */ /* 0x000fe4000001ff00 */
[----:B------:R-:W-:Y:S02]  /*bf90*/  CS2R R54, SRZ ;  /* 0x0000000000367805 */ /* 0x000fe4000001ff00 */
[----:B------:R-:W-:Y:S02]  /*bfa0*/  CS2R R38, SRZ ;  /* 0x0000000000267805 */ /* 0x000fe4000001ff00 */
[----:B------:R-:W-:Y:S01]  /*bfb0*/  CS2R R40, SRZ ;  /* 0x0000000000287805 */ /* 0x000fe2000001ff00 */
[----:B---3--:R-:W-:Y:S02]  /*bfc0*/  @!P1 IMAD.MOV.U32 R52, RZ, RZ, R32 ;  /* 0x000000ffff349224 */ /* 0x008fe400078e0020 */
[----:B------:R-:W-:Y:S01]  /*bfd0*/  @!P1 IMAD.MOV.U32 R53, RZ, RZ, R33 ;  /* 0x000000ffff359224 */ /* 0x000fe200078e0021 */
[----:B------:R0:W1:Y:S01]  /*bfe0*/  SHFL.IDX PT, R32, R10, 0x3, 0x181f ;  /* 0x00781f000a207f89 */ /* 0x00006200000e0000 */
[----:B------:R-:W-:Y:S01]  /*bff0*/  @!P1 IMAD.MOV.U32 R54, RZ, RZ, R34 ;  /* 0x000000ffff369224 */ /* 0x000fe200078e0022 */
[----:B------:R-:W-:Y:S01]  /*c000*/  MOV R3, R52 ;  /* 0x0000003400037202 */ /* 0x000fe20000000f00 */
[----:B------:R-:W-:Y:S01]  /*c010*/  IMAD.MOV.U32 R8, RZ, RZ, R53 ;  /* 0x000000ffff087224 */ /* 0x000fe200078e0035 */
[----:B------:R3:W1:Y:S01]  /*c020*/  SHFL.IDX PT, R34, R44, 0x3, 0x181f ;  /* 0x00781f002c227f89 */ /* 0x00066200000e0000 */
[----:B------:R-:W-:-:S03]  /*c030*/  @!P1 IMAD.MOV.U32 R55, RZ, RZ, R35 ;  /* 0x000000ffff379224 */ /* 0x000fc600078e0023 */
[----:B------:R-:W-:Y:S01]  /*c040*/  PRMT R62, R3, 0x5410, R8 ;  /* 0x00005410033e7816 */ /* 0x000fe20000000008 */
[----:B------:R3:W1:Y:S01]  /*c050*/  SHFL.IDX PT, R33, R45, 0x3, 0x181f ;  /* 0x00781f002d217f89 */ /* 0x00066200000e0000 */
[----:B------:R-:W-:Y:S01]  /*c060*/  IMAD.MOV.U32 R8, RZ, RZ, R54 ;  /* 0x000000ffff087224 */ /* 0x000fe200078e0036 */
[----:B------:R-:W-:Y:S01]  /*c070*/  MOV R9, R55 ;  /* 0x0000003700097202 */ /* 0x000fe20000000f00 */
[----:B----4-:R-:W-:Y:S01]  /*c080*/  @!P1 IMAD.MOV.U32 R38, RZ, RZ, R28 ;  /* 0x000000ffff269224 */ /* 0x010fe200078e001c */
[----:B------:R3:W4:Y:S01]  /*c090*/  SHFL.IDX PT, R3, R43, 0x3, 0x181f ;  /* 0x00781f002b037f89 */ /* 0x00072200000e0000 */
[----:B------:R-:W-:Y:S01]  /*c0a0*/  @!P1 IMAD.MOV.U32 R39, RZ, RZ, R29 ;  /* 0x000000ffff279224 */ /* 0x000fe200078e001d */
[----:B------:R-:W-:Y:S01]  /*c0b0*/  PRMT R47, R8, 0x5410, R9 ;  /* 0x00005410082f7816 */ /* 0x000fe20000000009 */
[----:B------:R-:W-:Y:S01]  /*c0c0*/  @!P1 IMAD.MOV.U32 R40, RZ, RZ, R30 ;  /* 0x000000ffff289224 */ /* 0x000fe200078e001e */
[----:B------:R-:W-:Y:S01]  /*c0d0*/  MOV R8, R38 ;  /* 0x0000002600087202 */ /* 0x000fe20000000f00 */
[----:B------:R-:W-:-:S02]  /*c0e0*/  @!P1 IMAD.MOV.U32 R41, RZ, RZ, R31 ;  /* 0x000000ffff299224 */ /* 0x000fc400078e001f */
[----:B------:R-:W-:Y:S02]  /*c0f0*/  IMAD.MOV.U32 R9, RZ, RZ, R39 ;  /* 0x000000ffff097224 */ /* 0x000fe400078e0027 */
[----:B0-----:R-:W-:Y:S02]  /*c100*/  IMAD.MOV.U32 R10, RZ, RZ, R40 ;  /* 0x000000ffff0a7224 */ /* 0x001fe400078e0028 */
[----:B------:R-:W-:Y:S01]  /*c110*/  IMAD.MOV.U32 R11, RZ, RZ, R41 ;  /* 0x000000ffff0b7224 */ /* 0x000fe200078e0029 */
[----:B------:R-:W-:Y:S02]  /*c120*/  PRMT R63, R8, 0x5410, R9 ;  /* 0x00005410083f7816 */ /* 0x000fe40000000009 */
[----:B------:R-:W-:Y:S02]  /*c130*/  CS2R R8, SRZ ;  /* 0x0000000000087805 */ /* 0x000fe4000001ff00 */
[----:B---3--:R-:W-:-:S07]  /*c140*/  PRMT R64, R10, 0x5410, R11 ;  /* 0x000054100a407816 */ /* 0x008fce000000000b */
.L_x_8712:
[----:B------:R-:W-:Y:S01]  /*c150*/  VIADD R57, R57, 0x60 ;  /* 0x0000006039397836 */ /* 0x000fe20000000000 */
[----:B------:R-:W-:Y:S01]  /*c160*/  BSSY B1, `(.L_x_8362) ;  /* 0x0000012000017945 */ /* 0x000fe20003800000 */
[----:B------:R-:W-:Y:S02]  /*c170*/  CS2R R10, SRZ ;  /* 0x00000000000a7805 */ /* 0x000fe4000001ff00 */
[----:B--2---:R-:W-:Y:S02]  /*c180*/  CS2R R12, SRZ ;  /* 0x00000000000c7805 */ /* 0x004fe4000001ff00 */
[----:B------:R-:W-:Y:S02]  /*c190*/  CS2R R14, SRZ ;  /* 0x00000000000e7805 */ /* 0x000fe4000001ff00 */
[----:B------:R-:W-:-:S13]  /*c1a0*/  ISETP.GE.AND P1, PT, R57, R0, PT ;  /* 0x000000003900720c */ /* 0x000fda0003f26270 */
[----:B------:R-:W-:Y:S05]  /*c1b0*/  @P1 BRA `(.L_x_8363) ;  /* 0x0000000000301947 */ /* 0x000fea0003800000 */
[----:B------:R-:W-:Y:S02]  /*c1c0*/  CS2R R10, SRZ ;  /* 0x00000000000a7805 */ /* 0x000fe4000001ff00 */
[----:B------:R-:W-:Y:S02]  /*c1d0*/  CS2R R12, SRZ ;  /* 0x00000000000c7805 */ /* 0x000fe4000001ff00 */
[----:B------:R-:W-:Y:S01]  /*c1e0*/  CS2R R14, SRZ ;  /* 0x00000000000e7805 */ /* 0x000fe2000001ff00 */
[----:B------:R-:W-:Y:S06]  /*c1f0*/  @P0 BRA `(.L_x_8363) ;  /* 0x0000000000200947 */ /* 0x000fec0003800000 */
[C---:B------:R-:W-:Y:S02]  /*c200*/  SHF.L.U32 R9, R16.reuse, 0x1, RZ ;  /* 0x0000000110097819 */ /* 0x040fe400000006ff */
[----:B------:R-:W-:Y:S02]  /*c210*/  SHF.L.U64.HI R10, R16, 0x1, R17 ;  /* 0x00000001100a7819 */ /* 0x000fe40000010211 */
[-C--:B-1----:R-:W-:Y:S02]  /*c220*/  IADD3 R12, P1, R32, R9.reuse, RZ ;  /* 0x00000009200c7210 */ /* 0x082fe40007f3e0ff */
[----:B------:R-:W-:-:S03]  /*c230*/  IADD3 R8, P2, R34, R9, RZ ;  /* 0x0000000922087210 */ /* 0x000fc60007f5e0ff */
[--C-:B----4-:R-:W-:Y:S02]  /*c240*/  IMAD.X R13, R3, 0x1, R10.reuse, P1 ;  /* 0x00000001030d7824 */ /* 0x110fe400008e060a */
[----:B------:R-:W-:-:S04]  /*c250*/  IMAD.X R9, R33, 0x1, R10, P2 ;  /* 0x0000000121097824 */ /* 0x000fc800010e060a */
[----:B------:R-:W5:Y:S04]  /*c260*/  LD.E.128 R12, desc[UR54][R12.64] ;  /* 0x000000360c0c7980 */ /* 0x000f68000c101d00 */
[----:B------:R-:W5:Y:S02]  /*c270*/  LD.E.128 R8, desc[UR54][R8.64] ;  /* 0x0000003608087980 */ /* 0x000f64000c101d00 */
.L_x_8363:
[----:B------:R-:W-:Y:S05]  /*c280*/  BSYNC B1 ;  /* 0x0000000000017941 */ /* 0x000fea0003800000 */
.L_x_8362:
[----:B------:R-:W-:Y:S01]  /*c290*/  ULEA.HI UR4, UR37, UR37, URZ, 0x1 ;  /* 0x0000002525047291 */ /* 0x000fe2000f8f083f */
[----:B------:R-:W-:Y:S01]  /*c2a0*/  VIADDMNMX R0, R0, -R193, 0x80, PT ;  /* 0x0000008000007446 */ /* 0x000fe200038009c1 */
[----:B----45:R-:W-:Y:S01]  /*c2b0*/  IMAD.MOV.U32 R3, RZ, RZ, R8 ;  /* 0x000000ffff037224 */ /* 0x030fe200078e0008 */
[----:B------:R-:W-:Y:S01]  /*c2c0*/  MOV R28, R9 ;  /* 0x00000009001c7202 */ /* 0x000fe20000000f00 */
[----:B------:R-:W-:Y:S01]  /*c2d0*/  ULOP3.LUT UR4, UR4, 0xfffffffe, URZ, 0xc0, !UPT ;  /* 0xfffffffe04047892 */ /* 0x000fe2000f8ec03f */
[-C--:B------:R-:W-:Y:S01]  /*c2e0*/  ISETP.GE.OR P3, PT, R188, R0.reuse, P0 ;  /* 0x00000000bc00720c */ /* 0x080fe20000766670 */
[----:B------:R-:W-:Y:S01]  /*c2f0*/  IMAD.MOV.U32 R30, RZ, RZ, R13 ;  /* 0x000000ffff1e7224 */ /* 0x000fe200078e000d */
[-C--:B------:R-:W-:Y:S01]  /*c300*/  ISETP.GE.OR P2, PT, R217, R0.reuse, P0 ;  /* 0x00000000d900720c */ /* 0x080fe20000746670 */
[----:B------:R-:W-:Y:S01]  /*c310*/  UIADD3 UR4, UR37, -UR4, URZ ;  /* 0x8000000425047290 */ /* 0x000fe2000fffe03f */
[-C--:B------:R-:W-:Y:S01]  /*c320*/  ISETP.GE.OR P1, PT, R216, R0.reuse, P0 ;  /* 0x00000000d800720c */ /* 0x080fe20000726670 */
[----:B------:R-:W-:Y:S01]  /*c330*/  BSSY B1, `(.L_x_8364) ;  /* 0x000000e000017945 */ /* 0x000fe20003800000 */
[----:B------:R-:W-:Y:S01]  /*c340*/  ISETP.GE.OR P0, PT, R215, R0, P0 ;  /* 0x00000000d700720c */ /* 0x000fe20000706670 */
[----:B------:R-:W-:Y:S01]  /*c350*/  IMAD.MOV.U32 R0, RZ, RZ, R10 ;  /* 0x000000ffff007224 */ /* 0x000fe200078e000a */
[----:B------:R-:W-:Y:S01]  /*c360*/  PRMT R43, R3, 0x5410, R28 ;  /* 0x00005410032b7816 */ /* 0x000fe2000000001c */
[----:B------:R-:W-:-:S02]  /*c370*/  IMAD.U32 R29, RZ, RZ, UR4 ;  /* 0x00000004ff1d7e24 */ /* 0x000fc4000f8e00ff */
[----:B------:R-:W-:Y:S02]  /*c380*/  IMAD.MOV.U32 R3, RZ, RZ, R11 ;  /* 0x000000ffff037224 */ /* 0x000fe400078e000b */
[----:B------:R-:W-:Y:S01]  /*c390*/  IMAD.MOV.U32 R28, RZ, RZ, R12 ;  /* 0x000000ffff1c7224 */ /* 0x000fe200078e000c */
[----:B------:R-:W-:Y:S02]  /*c3a0*/  SHF.L.U32 R29, R29, 0x1f, RZ ;  /* 0x0000001f1d1d7819 */ /* 0x000fe400000006ff */
[----:B------:R-:W-:Y:S01]  /*c3b0*/  PRMT R44, R0, 0x5410, R3 ;  /* 0x00005410002c7816 */ /* 0x000fe20000000003 */
[----:B------:R-:W-:Y:S01]  /*c3c0*/  IMAD.MOV.U32 R3, RZ, RZ, R15 ;  /* 0x000000ffff037224 */ /* 0x000fe200078e000f */
[----:B------:R-:W0:Y:S01]  /*c3d0*/  SYNCS.PHASECHK.TRANS64.TRYWAIT P4, [R18+URZ+0x28800], R29 ;  /* 0x0288001d120075a7 */ /* 0x000e22000808017f */
[----:B------:R-:W-:Y:S02]  /*c3e0*/  PRMT R45, R28, 0x5410, R30 ;  /* 0x000054101c2d7816 */ /* 0x000fe4000000001e */
[----:B------:R-:W-:Y:S01]  /*c3f0*/  MOV R0, R14 ;  /* 0x0000000e00007202 */ /* 0x000fe20000000f00 */
[----:B0-----:R-:W-:Y:S06]  /*c400*/  @!P4 BRA `(.L_x_8365) ;  /* 0x000001b8000cc947 */ /* 0x001fec0003800000 */
.L_x_8713:
[----:B------:R-:W-:Y:S05]  /*c410*/  BSYNC B1 ;  /* 0x0000000000017941 */ /* 0x000fea0003800000 */
.L_x_8364:
[----:B------:R-:W-:Y:S04]  /*c420*/  BSSY B1, `(.L_x_8366) ;  /* 0x0000061000017945 */ /* 0x000fe80003800000 */
[----:B------:R-:W-:Y:S05]  /*c430*/  @P3 BRA `(.L_x_8367) ;  /* 0x00000004007c3947 */ /* 0x000fea0003800000 */
[----:B------:R-:W-:Y:S01]  /*c440*/  LEA.HI R28, R56, R207, RZ, 0x1d ;  /* 0x000000cf381c7211 */ /* 0x000fe200078fe8ff */
[--C-:B------:R-:W-:Y:S01]  /*c450*/  HADD2.F32 R68, -RZ, R67.reuse.H0_H0 ;  /* 0x20000043ff447230 */ /* 0x100fe20000004100 */
[----:B------:R-:W-:Y:S01]  /*c460*/  SHF.R.U64 R81, R48, 0x10, R49 ;  /* 0x0000001030517819 */ /* 0x000fe20000001231 */
[----:B------:R-:W-:Y:S01]  /*c470*/  HADD2.F32 R69, -RZ, R67.H1_H1 ;  /* 0x30000043ff457230 */ /* 0x000fe20000004100 */
[----:B------:R-:W-:Y:S01]  /*c480*/  SHF.R.S32.HI R31, RZ, 0x1f, R28 ;  /* 0x0000001fff1f7819 */ /* 0x000fe2000001141c */
[----:B0-----:R-:W-:Y:S01]  /*c490*/  IMAD.SHL.U32 R29, R28, 0x8, RZ ;  /* 0x000000081c1d7824 */ /* 0x001fe200078e00ff */
[--C-:B------:R-:W-:Y:S01]  /*c4a0*/  SHF.R.U32.HI R70, RZ, 0x10, R21.reuse ;  /* 0x00000010ff467819 */ /* 0x100fe20000011615 */
[----:B------:R-:W-:Y:S01]  /*c4b0*/  HADD2.F32 R67, -RZ, R66.H1_H1 ;  /* 0x30000042ff437230 */ /* 0x000fe20000004100 */
[----:B------:R-:W-:Y:S02]  /*c4c0*/  LEA.HI R31, R31, R28, RZ, 0x3 ;  /* 0x0000001c1f1f7211 */ /* 0x000fe400078f18ff */
[----:B------:R-:W-:Y:S01]  /*c4d0*/  LOP3.LUT R29, R29, 0x38, RZ, 0xc0, !PT ;  /* 0x000000381d1d7812 */ /* 0x000fe200078ec0ff */
[----:B------:R-:W-:Y:S01]  /*c4e0*/  HADD2.F32 R70, -RZ, R70.H0_H0 ;  /* 0x20000046ff467230 */ /* 0x000fe20000004100 */
[----:B------:R-:W-:Y:S01]  /*c4f0*/  SHF.R.U64 R78, R20, 0x10, R21 ;  /* 0x00000010144e7819 */ /* 0x000fe20000001215 */
[----:B------:R-:W-:Y:S01]  /*c500*/  IMAD.SHL.U32 R31, R31, 0x400, RZ ;  /* 0x000004001f1f7824 */ /* 0x000fe200078e00ff */
[----:B------:R-:W-:-:S02]  /*c510*/  LOP3.LUT R28, R29, 0x1c0, R222, 0xf8, !PT ;  /* 0x000001c01d1c7812 */ /* 0x000fc400078ef8de */
[----:B------:R-:W-:Y:S02]  /*c520*/  SHF.R.U32.HI R71, RZ, 0x10, R49 ;  /* 0x00000010ff477819 */ /* 0x000fe40000011631 */
[----:B-1----:R-:W-:Y:S02]  /*c530*/  LOP3.LUT R32, R28, R203, RZ, 0x3c, !PT ;  /* 0x000000cb1c207212 */ /* 0x002fe400078e3cff */
[----:B------:R-:W-:Y:S02]  /*c540*/  LOP3.LUT R33, R31, 0x7fffe000, RZ, 0xc0, !PT ;  /* 0x7fffe0001f217812 */ /* 0x000fe400078ec0ff */
[----:B------:R-:W0:Y:S01]  /*c550*/  LDS.128 R28, [R205] ;  /* 0x00000000cd1c7984 */ /* 0x000e220000000c00 */
[--C-:B------:R-:W-:Y:S02]  /*c560*/  SHF.R.U64 R80, R50, 0x10, R51.reuse ;  /* 0x0000001032507819 */ /* 0x100fe40000001233 */
[----:B------:R-:W-:Y:S02]  /*c570*/  IADD3 R33, R32, R33, R204 ;  /* 0x0000002120217210 */ /* 0x000fe40007ffe0cc */
[----:B------:R-:W-:-:S02]  /*c580*/  SHF.R.U32.HI R79, RZ, 0x10, R51 ;  /* 0x00000010ff4f7819 */ /* 0x000fc40000011633 */
[--C-:B------:R-:W-:Y:S01]  /*c590*/  SHF.R.U32.HI R75, RZ, 0x10, R37.reuse ;  /* 0x00000010ff4b7819 */ /* 0x100fe20000011625 */
[----:B------:R-:W-:Y:S01]  /*c5a0*/  IMAD R57, R33, 0x2, R18 ;  /* 0x0000000221397824 */ /* 0x000fe200078e0212 */
[----:B------:R-:W-:-:S04]  /*c5b0*/  SHF.R.U64 R77, R36, 0x10, R37 ;  /* 0x00000010244d7819 */ /* 0x000fc80000001225 */
[----:B------:R-:W1:Y:S01]  /*c5c0*/  LDS.128 R32, [R57+0x10400] ;  /* 0x0104000039207984 */ /* 0x000e620000000c00 */
[--C-:B0-----:R-:W-:Y:S02]  /*c5d0*/  HADD2.F32 R21, -RZ, R29.reuse.H0_H0 ;  /* 0x2000001dff157230 */ /* 0x101fe40000004100 */
[----:B------:R-:W-:Y:S02]  /*c5e0*/  HADD2.F32 R29, -RZ, R29.H1_H1 ;  /* 0x3000001dff1d7230 */ /* 0x000fe40000004100 */
[----:B------:R-:W-:Y:S02]  /*c5f0*/  HADD2.F32 R20, -RZ, R28.H0_H0 ;  /* 0x2000001cff147230 */ /* 0x000fe40000004100 */
[----:B------:R-:W-:Y:S02]  /*c600*/  HADD2.F32 R36, -RZ, R30.H0_H0 ;  /* 0x2000001eff247230 */ /* 0x000fe40000004100 */
[--C-:B------:R-:W-:Y:S02]  /*c610*/  HADD2.F32 R37, -RZ, R31.reuse.H0_H0 ;  /* 0x2000001fff257230 */ /* 0x100fe40000004100 */
[----:B------:R-:W-:-:S02]  /*c620*/  HADD2.F32 R31, -RZ, R31.H1_H1 ;  /* 0x3000001fff1f7230 */ /* 0x000fc40000004100 */
        /* <DEDUP_REMOVED lines=8> */
[----:B------:R-:W-:Y:S01]  /*c6b0*/  FFMA.FTZ R74, R21, R69, R74 ;  /* 0x00000045154a7223 */ /* 0x000fe2000001004a */
[C---:B------:R-:W-:Y:S01]  /*c6c0*/  FMUL.FTZ R68, R49.reuse, R70 ;  /* 0x0000004631447220 */ /* 0x040fe20000410000 */
[----:B------:R-:W-:Y:S02]  /*c6d0*/  HADD2.F32 R21, -RZ, R65.H1_H1 ;  /* 0x30000041ff157230 */ /* 0x000fe40000004100 */
[-C--:B------:R-:W-:Y:S01]  /*c6e0*/  FMUL.FTZ R76, R49, R48.reuse ;  /* 0x00000030314c7220 */ /* 0x080fe20000410000 */
[----:B------:R-:W-:Y:S01]  /*c6f0*/  FMUL.FTZ R69, R33, R67 ;  /* 0x0000004321457220 */ /* 0x000fe20000410000 */
[----:B------:R-:W-:Y:S01]  /*c700*/  FFMA.FTZ R71, R29, R48, -R68 ;  /* 0x000000301d477223 */ /* 0x000fe20000010844 */
[----:B------:R-:W-:Y:S02]  /*c710*/  HADD2.F32 R50, -RZ, R34.H0_H0 ;  /* 0x20000022ff327230 */ /* 0x000fe40000004100 */
[-C--:B------:R-:W-:Y:S01]  /*c720*/  FMUL.FTZ R48, R33, R21.reuse ;  /* 0x0000001521307220 */ /* 0x080fe20000410000 */
[----:B------:R-:W-:Y:S01]  /*c730*/  FFMA.FTZ R69, R20, R21, -R69 ;  /* 0x0000001514457223 */ /* 0x000fe20000010845 */
[----:B------:R-:W-:-:S02]  /*c740*/  HADD2.F32 R49, -RZ, R66.H0_H0 ;  /* 0x20000042ff317230 */ /* 0x000fc40000004100 */
[----:B------:R-:W-:Y:S01]  /*c750*/  FFMA.FTZ R73, R29, R70, R76 ;  /* 0x000000461d497223 */ /* 0x000fe2000001004c */
[--C-:B------:R-:W-:Y:S02]  /*c760*/  HADD2.F32 R21, -RZ, R46.reuse.H0_H0 ;  /* 0x2000002eff157230 */ /* 0x100fe40000004100 */
[----:B------:R-:W-:Y:S01]  /*c770*/  FFMA.FTZ R67, R20, R67, R48 ;  /* 0x0000004314437223 */ /* 0x000fe20000010030 */
[----:B------:R-:W-:Y:S02]  /*c780*/  HADD2.F32 R51, -RZ, R35.H0_H0 ;  /* 0x20000023ff337230 */ /* 0x000fe40000004100 */
[C---:B------:R-:W-:Y:S01]  /*c790*/  FMUL.FTZ R29, R50.reuse, R49 ;  /* 0x00000031321d7220 */ /* 0x040fe20000410000 */
[----:B------:R-:W-:Y:S02]  /*c7a0*/  HADD2.F32 R48, -RZ, R65.H0_H0 ;  /* 0x20000041ff307230 */ /* 0x000fe40000004100 */
[----:B------:R-:W-:Y:S01]  /*c7b0*/  FMUL.FTZ R33, R50, R21 ;  /* 0x0000001532217220 */ /* 0x000fe20000410000 */
[----:B------:R-:W-:-:S02]  /*c7c0*/  HADD2.F32 R46, -RZ, R46.H1_H1 ;  /* 0x3000002eff2e7230 */ /* 0x000fc40000004100 */
[C---:B------:R-:W-:Y:S01]  /*c7d0*/  FFMA.FTZ R65, R36.reuse, R21, -R29 ;  /* 0x0000001524417223 */ /* 0x040fe2000001081d */
[----:B------:R-:W-:Y:S02]  /*c7e0*/  HADD2.F32 R35, -RZ, R35.H1_H1 ;  /* 0x30000023ff237230 */ /* 0x000fe40000004100 */
[C---:B------:R-:W-:Y:S01]  /*c7f0*/  FMUL.FTZ R66, R51.reuse, R48 ;  /* 0x0000003033427220 */ /* 0x040fe20000410000 */
[----:B------:R-:W-:Y:S02]  /*c800*/  HADD2.F32 R50, -RZ, R75.H0_H0 ;  /* 0x2000004bff327230 */ /* 0x000fe40000004100 */
[-C--:B------:R-:W-:Y:S01]  /*c810*/  FMUL.FTZ R51, R51, R46.reuse ;  /* 0x0000002e33337220 */ /* 0x080fe20000410000 */
[----:B------:R-:W-:Y:S02]  /*c820*/  HADD2.F32 R20, -RZ, R79.H0_H0 ;  /* 0x2000004fff147230 */ /* 0x000fe40000004100 */
[----:B------:R-:W-:Y:S01]  /*c830*/  FFMA.FTZ R66, R37, R46, -R66 ;  /* 0x0000002e25427223 */ /* 0x000fe20000010842 */
[----:B------:R-:W-:Y:S01]  /*c840*/  FFMA.FTZ R36, R36, R49, R33 ;  /* 0x0000003124247223 */ /* 0x000fe20000010021 */
[----:B------:R-:W-:Y:S01]  /*c850*/  FMUL.FTZ R68, R35, R50 ;  /* 0x0000003223447220 */ /* 0x000fe20000410000 */
[----:B------:R-:W-:-:S02]  /*c860*/  HADD2.F32 R32, -RZ, R32.H1_H1 ;  /* 0x30000020ff207230 */ /* 0x000fc40000004100 */
[----:B------:R-:W-:Y:S01]  /*c870*/  FMUL.FTZ R46, R35, R20 ;  /* 0x00000014232e7220 */ /* 0x000fe20000410000 */
[----:B------:R-:W-:Y:S02]  /*c880*/  HADD2.F32 R34, -RZ, R34.H1_H1 ;  /* 0x30000022ff227230 */ /* 0x000fe40000004100 */
[----:B------:R-:W-:Y:S01]  /*c890*/  FFMA.FTZ R51, R37, R48, R51 ;  /* 0x0000003025337223 */ /* 0x000fe20000010033 */
        /* <DEDUP_REMOVED lines=25> */
.L_x_8367:
[----:B------:R-:W-:Y:S05]  /*ca30*/  BSYNC B1 ;  /* 0x0000000000017941 */ /* 0x000fea0003800000 */
.L_x_8366:
[----:B------:R-:W-:Y:S04]  /*ca40*/  BSSY B1, `(.L_x_8368) ;  /* 0x0000060000017945 */ /* 0x000fe80003800000 */
[----:B------:R-:W-:Y:S05]  /*ca50*/  @P2 BRA `(.L_x_8369) ;  /* 0x0000000400782947 */ /* 0x000fea0003800000 */
[----:B------:R-:W-:Y:S01]  /*ca60*/  LEA.HI R20, R56, R207, RZ, 0x1d ;  /* 0x000000cf38147211 */ /* 0x000fe200078fe8ff */
[----:B------:R-:W-:Y:S01]  /*ca70*/  HADD2.F32 R36, -RZ, R58.H1_H1 ;  /* 0x3000003aff247230 */ /* 0x000fe20000004100 */
[----:B------:R-:W-:Y:S02]  /*ca80*/  SHF.R.U64 R65, R24, 0x10, R25 ;  /* 0x0000001018417819 */ /* 0x000fe40000001219 */
[----:B------:R-:W-:Y:S02]  /*ca90*/  SHF.R.S32.HI R21, RZ, 0x1f, R20 ;  /* 0x0000001fff157819 */ /* 0x000fe40000011414 */
[----:B--2---:R-:W-:Y:S02]  /*caa0*/  SHF.L.U32 R28, R20, 0x3, RZ ;  /* 0x00000003141c7819 */ /* 0x004fe400000006ff */
[----:B------:R-:W-:Y:S02]  /*cab0*/  LEA.HI R21, R21, R20, RZ, 0x3 ;  /* 0x0000001415157211 */ /* 0x000fe400078f18ff */
[----:B------:R-:W-:-:S02]  /*cac0*/  LOP3.LUT R20, R199, 0x38, R28, 0xf8, !PT ;  /* 0x00000038c7147812 */ /* 0x000fc400078ef81c */
[--C-:B------:R-:W-:Y:S01]  /*cad0*/  SHF.R.U64 R57, R26, 0x10, R27.reuse ;  /* 0x000000101a397819 */ /* 0x100fe2000000121b */
[----:B------:R-:W-:Y:S01]  /*cae0*/  IMAD.SHL.U32 R28, R21, 0x400, RZ ;  /* 0x00000400151c7824 */ /* 0x000fe200078e00ff */
[----:B------:R-:W-:Y:S02]  /*caf0*/  LOP3.LUT R21, R20, R225, RZ, 0x3c, !PT ;  /* 0x000000e114157212 */ /* 0x000fe400078e3cff */
[----:B------:R-:W-:Y:S01]  /*cb00*/  SHF.R.U32.HI R51, RZ, 0x10, R27 ;  /* 0x00000010ff337819 */ /* 0x000fe2000001161b */
[----:B------:R-:W-:Y:S01]  /*cb10*/  HADD2.F32 R27, -RZ, R60.H1_H1 ;  /* 0x3000003cff1b7230 */ /* 0x000fe20000004100 */
[----:B------:R-:W-:Y:S02]  /*cb20*/  LOP3.LUT R20, R28, 0x7fffe000, RZ, 0xc0, !PT ;  /* 0x7fffe0001c147812 */ /* 0x000fe400078ec0ff */
[----:B0-----:R-:W0:Y:S01]  /*cb30*/  LDS.128 R28, [R214] ;  /* 0x00000000d61c7984 */ /* 0x001e220000000c00 */
[----:B------:R-:W-:Y:S02]  /*cb40*/  SHF.R.U64 R68, R4, 0x10, R5 ;  /* 0x0000001004447819 */ /* 0x000fe40000001205 */
[----:B------:R-:W-:-:S02]  /*cb50*/  IADD3 R21, R21, R20, R202 ;  /* 0x0000001415157210 */ /* 0x000fc40007ffe0ca */
[----:B------:R-:W-:Y:S02]  /*cb60*/  SHF.R.U32.HI R37, RZ, 0x10, R5 ;  /* 0x00000010ff257819 */ /* 0x000fe40000011605 */
[----:B------:R-:W-:Y:S01]  /*cb70*/  SHF.R.U32.HI R46, RZ, 0x10, R25 ;  /* 0x00000010ff2e7819 */ /* 0x000fe20000011619 */
[----:B------:R-:W-:Y:S01]  /*cb80*/  IMAD R21, R21, 0x2, R18 ;  /* 0x0000000215157824 */ /* 0x000fe200078e0212 */
[--C-:B------:R-:W-:Y:S02]  /*cb90*/  SHF.R.U32.HI R66, RZ, 0x10, R7.reuse ;  /* 0x00000010ff427819 */ /* 0x100fe40000011607 */
[----:B------:R-:W-:Y:S01]  /*cba0*/  SHF.R.U64 R67, R6, 0x10, R7 ;  /* 0x0000001006437819 */ /* 0x000fe20000001207 */
[----:B------:R-:W-:Y:S01]  /*cbb0*/  HADD2.F32 R46, -RZ, R46.H0_H0 ;  /* 0x2000002eff2e7230 */ /* 0x000fe20000004100 */
[----:B-1----:R-:W1:Y:S01]  /*cbc0*/  LDS.128 R32, [R21+0x10400] ;  /* 0x0104000015207984 */ /* 0x002e620000000c00 */
[--C-:B0-----:R-:W-:Y:S02]  /*cbd0*/  HADD2.F32 R5, -RZ, R29.reuse.H0_H0 ;  /* 0x2000001dff057230 */ /* 0x101fe40000004100 */
[----:B------:R-:W-:-:S02]  /*cbe0*/  HADD2.F32 R29, -RZ, R29.H1_H1 ;  /* 0x3000001dff1d7230 */ /* 0x000fc40000004100 */
[----:B------:R-:W-:Y:S02]  /*cbf0*/  HADD2.F32 R4, -RZ, R28.H0_H0 ;  /* 0x2000001cff047230 */ /* 0x000fe40000004100 */
[----:B------:R-:W-:Y:S02]  /*cc00*/  HADD2.F32 R6, -RZ, R30.H0_H0 ;  /* 0x2000001eff067230 */ /* 0x000fe40000004100 */
[--C-:B------:R-:W-:Y:S02]  /*cc10*/  HADD2.F32 R7, -RZ, R31.reuse.H0_H0 ;  /* 0x2000001fff077230 */ /* 0x100fe40000004100 */
[----:B------:R-:W-:Y:S02]  /*cc20*/  HADD2.F32 R31, -RZ, R31.H1_H1 ;  /* 0x3000001fff1f7230 */ /* 0x000fe40000004100 */
[----:B------:R-:W-:Y:S02]  /*cc30*/  HADD2.F32 R28, -RZ, R28.H1_H1 ;  /* 0x3000001cff1c7230 */ /* 0x000fe40000004100 */
[----:B-1----:R-:W-:-:S02]  /*cc40*/  HADD2.F32 R24, -RZ, R33.H0_H0 ;  /* 0x20000021ff187230 */ /* 0x002fc40000004100 */
[----:B------:R-:W-:Y:S02]  /*cc50*/  HADD2.F32 R33, -RZ, R33.H1_H1 ;  /* 0x30000021ff217230 */ /* 0x000fe40000004100 */
[----:B------:R-:W-:Y:S02]  /*cc60*/  HADD2.F32 R20, -RZ, R32.H0_H0 ;  /* 0x20000020ff147230 */ /* 0x000fe40000004100 */
[CC--:B------:R-:W-:Y:S01]  /*cc70*/  FMUL.FTZ R48, R24.reuse, R36.reuse ;  /* 0x0000002418307220 */ /* 0x0c0fe20000410000 */
[-C--:B------:R-:W-:Y:S01]  /*cc80*/  FMUL.FTZ R50, R24, R27.reuse ;  /* 0x0000001b18327220 */ /* 0x080fe20000410000 */
[----:B------:R-:W-:Y:S02]  /*cc90*/  HADD2.F32 R24, -RZ, R37.H0_H0 ;  /* 0x20000025ff187230 */ /* 0x000fe40000004100 */
[C---:B------:R-:W-:Y:S01]  /*cca0*/  FFMA.FTZ R48, R5.reuse, R27, -R48 ;  /* 0x0000001b05307223 */ /* 0x040fe20000010830 */
[----:B------:R-:W-:Y:S02]  /*ccb0*/  HADD2.F32 R27, -RZ, R58.H0_H0 ;  /* 0x2000003aff1b7230 */ /* 0x000fe40000004100 */
[----:B------:R-:W-:Y:S01]  /*ccc0*/  FFMA.FTZ R50, R5, R36, R50 ;  /* 0x0000002405327223 */ /* 0x000fe20000010032 */
[----:B------:R-:W-:Y:S01]  /*ccd0*/  FMUL.FTZ R58, R33, R46 ;  /* 0x0000002e213a7220 */ /* 0x000fe20000410000 */
[----:B------:R-:W-:-:S02]  /*cce0*/  HADD2.F32 R5, -RZ, R60.H0_H0 ;  /* 0x2000003cff057230 */ /* 0x000fc40000004100 */
[-C--:B------:R-:W-:Y:S01]  /*ccf0*/  FMUL.FTZ R36, R33, R24.reuse ;  /* 0x0000001821247220 */ /* 0x080fe20000410000 */
[C---:B------:R-:W-:Y:S01]  /*cd00*/  FMUL.FTZ R33, R20.reuse, R27 ;  /* 0x0000001b14217220 */ /* 0x040fe20000410000 */
[C---:B------:R-:W-:Y:S01]  /*cd10*/  FFMA.FTZ R37, R29.reuse, R24, -R58 ;  /* 0x000000181d257223 */ /* 0x040fe2000001083a */
[----:B------:R-:W-:Y:S02]  /*cd20*/  HADD2.F32 R25, -RZ, R34.H0_H0 ;  /* 0x20000022ff197230 */ /* 0x000fe40000004100 */
[-C--:B------:R-:W-:Y:S01]  /*cd30*/  FMUL.FTZ R20, R20, R5.reuse ;  /* 0x0000000514147220 */ /* 0x080fe20000410000 */
[----:B------:R-:W-:Y:S02]  /*cd40*/  HADD2.F32 R24, -RZ, R59.H0_H0 ;  /* 0x2000003bff187230 */ /* 0x000fe40000004100 */
[----:B------:R-:W-:Y:S01]  /*cd50*/  FFMA.FTZ R33, R4, R5, -R33 ;  /* 0x0000000504217223 */ /* 0x000fe20000010821 */
[----:B------:R-:W-:Y:S02]  /*cd60*/  HADD2.F32 R5, -RZ, R61.H0_H0 ;  /* 0x2000003dff057230 */ /* 0x000fe40000004100 */
[----:B------:R-:W-:Y:S01]  /*cd70*/  FFMA.FTZ R49, R29, R46, R36 ;  /* 0x0000002e1d317223 */ /* 0x000fe20000010024 */
[----:B------:R-:W-:-:S02]  /*cd80*/  HADD2.F32 R26, -RZ, R35.H0_H0 ;  /* 0x20000023ff1a7230 */ /* 0x000fc40000004100 */
[----:B------:R-:W-:Y:S01]  /*cd90*/  FFMA.FTZ R29, R4, R27, R20 ;  /* 0x0000001b041d7223 */ /* 0x000fe20000010014 */
[----:B------:R-:W-:Y:S02]  /*cda0*/  HADD2.F32 R61, -RZ, R61.H1_H1 ;  /* 0x3000003dff3d7230 */ /* 0x000fe40000004100 */
[C---:B------:R-:W-:Y:S01]  /*cdb0*/  FMUL.FTZ R27, R25.reuse, R24 ;  /* 0x00000018191b7220 */ /* 0x040fe20000410000 */
[----:B------:R-:W-:Y:S02]  /*cdc0*/  HADD2.F32 R59, -RZ, R59.H1_H1 ;  /* 0x3000003bff3b7230 */ /* 0x000fe40000004100 */
[----:B------:R-:W-:Y:S01]  /*cdd0*/  FMUL.FTZ R25, R25, R5 ;  /* 0x0000000519197220 */ /* 0x000fe20000410000 */
[----:B------:R-:W-:Y:S02]  /*cde0*/  HADD2.F32 R35, -RZ, R35.H1_H1 ;  /* 0x30000023ff237230 */ /* 0x000fe40000004100 */
[----:B------:R-:W-:Y:S01]  /*cdf0*/  FMUL.FTZ R58, R26, R61 ;  /* 0x0000003d1a3a7220 */ /* 0x000fe20000410000 */
[----:B------:R-:W-:-:S02]  /*ce00*/  HADD2.F32 R20, -RZ, R51.H0_H0 ;  /* 0x20000033ff147230 */ /* 0x000fc40000004100 */
[----:B------:R-:W-:Y:S01]  /*ce10*/  FMUL.FTZ R46, R26, R59 ;  /* 0x0000003b1a2e7220 */ /* 0x000fe20000410000 */
[----:B------:R-:W-:Y:S02]  /*ce20*/  HADD2.F32 R4, -RZ, R66.H0_H0 ;  /* 0x20000042ff047230 */ /* 0x000fe40000004100 */
[C---:B------:R-:W-:Y:S01]  /*ce30*/  FFMA.FTZ R36, R6.reuse, R5, -R27 ;  /* 0x0000000506247223 */ /* 0x040fe2000001081b */
[----:B------:R-:W-:Y:S01]  /*ce40*/  FFMA.FTZ R26, R6, R24, R25 ;  /* 0x00000018061a7223 */ /* 0x000fe20000010019 */
[----:B------:R-:W-:Y:S02]  /*ce50*/  HADD2.F32 R32, -RZ, R32.H1_H1 ;  /* 0x30000020ff207230 */ /* 0x000fe40000004100 */
[----:B------:R-:W-:Y:S01]  /*ce60*/  FMUL.FTZ R6, R35, R20 ;  /* 0x0000001423067220 */ /* 0x000fe20000410000 */
[----:B------:R-:W-:Y:S02]  /*ce70*/  HADD2.F32 R34, -RZ, R34.H1_H1 ;  /* 0x30000022ff227230 */ /* 0x000fe40000004100 */
[C---:B------:R-:W-:Y:S01]  /*ce80*/  FFMA.FTZ R46, R7.reuse, R61, -R46 ;  /* 0x0000003d072e7223 */ /* 0x040fe2000001082e */
        /* <DEDUP_REMOVED lines=11> */
[-C--:B------:R-:W-:Y:S01]  /*cf40*/  FMUL.FTZ R32, R32, R5.reuse ;  /* 0x0000000520207220 */ /* 0x080fe20000410000 */
[----:B------:R-:W-:Y:S01]  /*cf50*/  FFMA.FTZ R4, R28, R5, -R31 ;  /* 0x000000051c047223 */ /* 0x000fe2000001081f */
[-C--:B------:R-:W-:Y:S01]  /*cf60*/  FMUL.FTZ R34, R34, R7.reuse ;  /* 0x0000000722227220 */ /* 0x080fe20000410000 */
        /* <DEDUP_REMOVED lines=13> */
.L_x_8369:
[----:B------:R-:W-:Y:S05]  /*d040*/  BSYNC B1 ;  /* 0x0000000000017941 */ /* 0x000fea0003800000 */
.L_x_8368:
[----:B------:R-:W-:Y:S04]  /*d050*/  BSSY B1, `(.L_x_8370) ;  /* 0x0000060000017945 */ /* 0x000fe80003800000 */
[----:B------:R-:W-:Y:S05]  /*d060*/  @P1 BRA `(.L_x_8371) ;  /* 0x0000000400781947 */ /* 0x000fea0003800000 */
[----:B---3--:R-:W-:Y:S01]  /*d070*/  LEA.HI R4, R56, R207, RZ, 0x1d ;  /* 0x000000cf38047211 */ /* 0x008fe200078fe8ff */
[--C-:B--2---:R-:W-:Y:S01]  /*d080*/  HADD2.F32 R35, -RZ, R62.reuse.H1_H1 ;  /* 0x3000003eff237230 */ /* 0x104fe20000004100 */
[----:B------:R-:W-:Y:S01]  /*d090*/  SHF.R.U64 R57, R52, 0x10, R53 ;  /* 0x0000001034397819 */ /* 0x000fe20000001235 */
[--C-:B------:R-:W-:Y:S01]  /*d0a0*/  HADD2.F32 R37, -RZ, R63.reuse.H1_H1 ;  /* 0x3000003fff257230 */ /* 0x100fe20000004100 */
        /* <DEDUP_REMOVED lines=10> */
[----:B------:R-:W-:Y:S02]  /*d150*/  SHF.R.U32.HI R39, RZ, 0x10, R39 ;  /* 0x00000010ff277819 */ /* 0x000fe40000011627 */
[----:B------:R-:W-:Y:S02]  /*d160*/  LOP3.LUT R21, R4, 0x7fffe000, RZ, 0xc0, !PT ;  /* 0x7fffe00004157812 */ /* 0x000fe400078ec0ff */
[----:B------:R-:W2:Y:S01]  /*d170*/  LDS.128 R4, [R213] ;  /* 0x00000000d5047984 */ /* 0x000ea20000000c00 */
[----:B------:R-:W-:Y:S01]  /*d180*/  SHF.R.U64 R50, R40, 0x10, R41 ;  /* 0x0000001028327819 */ /* 0x000fe20000001229 */
[----:B------:R-:W-:Y:S01]  /*d190*/  HADD2.F32 R39, -RZ, R39.H0_H0 ;  /* 0x20000027ff277230 */ /* 0x000fe20000004100 */
[----:B------:R-:W-:-:S02]  /*d1a0*/  IADD3 R21, R20, R21, R201 ;  /* 0x0000001514157210 */ /* 0x000fc40007ffe0c9 */
[----:B------:R-:W-:Y:S02]  /*d1b0*/  SHF.R.U32.HI R48, RZ, 0x10, R41 ;  /* 0x00000010ff307819 */ /* 0x000fe40000011629 */
[----:B------:R-:W-:Y:S02]  /*d1c0*/  LEA R21, R21, R18, 0x1 ;  /* 0x0000001215157211 */ /* 0x000fe400078e08ff */
[--C-:B------:R-:W-:Y:S02]  /*d1d0*/  SHF.R.U64 R52, R54, 0x10, R55.reuse ;  /* 0x0000001036347819 */ /* 0x100fe40000001237 */
[----:B------:R-:W-:Y:S01]  /*d1e0*/  SHF.R.U32.HI R54, RZ, 0x10, R55 ;  /* 0x00000010ff367819 */ /* 0x000fe20000011637 */
[----:B------:R-:W3:Y:S01]  /*d1f0*/  LDS.128 R24, [R21+0x10400] ;  /* 0x0104000015187984 */ /* 0x000ee20000000c00 */
[--C-:B--2---:R-:W-:Y:S02]  /*d200*/  HADD2.F32 R20, -RZ, R5.reuse.H0_H0 ;  /* 0x20000005ff147230 */ /* 0x104fe40000004100 */
[----:B------:R-:W-:-:S02]  /*d210*/  HADD2.F32 R28, -RZ, R5.H1_H1 ;  /* 0x30000005ff1c7230 */ /* 0x000fc40000004100 */
[----:B------:R-:W-:Y:S02]  /*d220*/  HADD2.F32 R5, -RZ, R4.H0_H0 ;  /* 0x20000004ff057230 */ /* 0x000fe40000004100 */
[----:B0-----:R-:W-:Y:S02]  /*d230*/  HADD2.F32 R29, -RZ, R6.H0_H0 ;  /* 0x20000006ff1d7230 */ /* 0x001fe40000004100 */
[--C-:B------:R-:W-:Y:S02]  /*d240*/  HADD2.F32 R30, -RZ, R7.reuse.H0_H0 ;  /* 0x20000007ff1e7230 */ /* 0x100fe40000004100 */
[----:B------:R-:W-:Y:S02]  /*d250*/  HADD2.F32 R7, -RZ, R7.H1_H1 ;  /* 0x30000007ff077230 */ /* 0x000fe40000004100 */
[--C-:B---3--:R-:W-:Y:S02]  /*d260*/  HADD2.F32 R31, -RZ, R25.reuse.H0_H0 ;  /* 0x20000019ff1f7230 */ /* 0x108fe40000004100 */
[----:B-1----:R-:W-:-:S02]  /*d270*/  HADD2.F32 R32, -RZ, R25.H1_H1 ;  /* 0x30000019ff207230 */ /* 0x002fc40000004100 */
[----:B------:R-:W-:Y:S02]  /*d280*/  HADD2.F32 R25, -RZ, R24.H0_H0 ;  /* 0x20000018ff197230 */ /* 0x000fe40000004100 */
[C---:B------:R-:W-:Y:S01]  /*d290*/  FMUL.FTZ R41, R31.reuse, R37 ;  /* 0x000000251f297220 */ /* 0x040fe20000410000 */
[-C--:B------:R-:W-:Y:S01]  /*d2a0*/  FMUL.FTZ R49, R31, R35.reuse ;  /* 0x000000231f317220 */ /* 0x080fe20000410000 */
[----:B------:R-:W-:Y:S02]  /*d2b0*/  HADD2.F32 R31, -RZ, R53.H0_H0 ;  /* 0x20000035ff1f7230 */ /* 0x000fe40000004100 */
[C---:B------:R-:W-:Y:S01]  /*d2c0*/  FFMA.FTZ R41, R20.reuse, R35, -R41 ;  /* 0x0000002314297223 */ /* 0x040fe20000010829 */
[----:B------:R-:W-:Y:S01]  /*d2d0*/  FFMA.FTZ R49, R20, R37, R49 ;  /* 0x0000002514317223 */ /* 0x000fe20000010031 */
[C---:B------:R-:W-:Y:S01]  /*d2e0*/  FMUL.FTZ R20, R25.reuse, R36 ;  /* 0x0000002419147220 */ /* 0x040fe20000410000 */
[C---:B------:R-:W-:Y:S01]  /*d2f0*/  FMUL.FTZ R35, R32.reuse, R39 ;  /* 0x0000002720237220 */ /* 0x040fe20000410000 */
[----:B------:R-:W-:Y:S01]  /*d300*/  FMUL.FTZ R37, R32, R31 ;  /* 0x0000001f20257220 */ /* 0x000fe20000410000 */
[----:B------:R-:W-:Y:S01]  /*d310*/  FMUL.FTZ R25, R25, R62 ;  /* 0x0000003e19197220 */ /* 0x000fe20000410000 */
[----:B------:R-:W-:-:S02]  /*d320*/  HADD2.F32 R33, -RZ, R26.H0_H0 ;  /* 0x2000001aff217230 */ /* 0x000fc40000004100 */
[C---:B------:R-:W-:Y:S01]  /*d330*/  FFMA.FTZ R62, R5.reuse, R62, -R20 ;  /* 0x0000003e053e7223 */ /* 0x040fe20000010814 */
[--C-:B------:R-:W-:Y:S02]  /*d340*/  HADD2.F32 R32, -RZ, R64.reuse.H0_H0 ;  /* 0x20000040ff207230 */ /* 0x100fe40000004100 */
[----:B------:R-:W-:Y:S01]  /*d350*/  FFMA.FTZ R36, R5, R36, R25 ;  /* 0x0000002405247223 */ /* 0x000fe20000010019 */
[----:B------:R-:W-:Y:S02]  /*d360*/  HADD2.F32 R34, -RZ, R27.H0_H0 ;  /* 0x2000001bff227230 */ /* 0x000fe40000004100 */
[C---:B------:R-:W-:Y:S01]  /*d370*/  FFMA.FTZ R38, R28.reuse, R31, -R35 ;  /* 0x0000001f1c267223 */ /* 0x040fe20000010823 */
[----:B------:R-:W-:Y:S01]  /*d380*/  FFMA.FTZ R40, R28, R39, R37 ;  /* 0x000000271c287223 */ /* 0x000fe20000010025 */
[----:B------:R-:W-:Y:S02]  /*d390*/  HADD2.F32 R20, -RZ, R47.H0_H0 ;  /* 0x2000002fff147230 */ /* 0x000fe40000004100 */
[----:B------:R-:W-:Y:S01]  /*d3a0*/  FMUL.FTZ R28, R33, R32 ;  /* 0x00000020211c7220 */ /* 0x000fe20000410000 */
[----:B------:R-:W-:-:S02]  /*d3b0*/  HADD2.F32 R5, -RZ, R64.H1_H1 ;  /* 0x30000040ff057230 */ /* 0x000fc40000004100 */
[----:B------:R-:W-:Y:S02]  /*d3c0*/  HADD2.F32 R47, -RZ, R47.H1_H1 ;  /* 0x3000002fff2f7230 */ /* 0x000fe40000004100 */
[-C--:B------:R-:W-:Y:S01]  /*d3d0*/  FMUL.FTZ R46, R33, R20.reuse ;  /* 0x00000014212e7220 */ /* 0x080fe20000410000 */
[C---:B------:R-:W-:Y:S01]  /*d3e0*/  FFMA.FTZ R35, R29.reuse, R20, -R28 ;  /* 0x000000141d237223 */ /* 0x040fe2000001081c */
[C---:B------:R-:W-:Y:S01]  /*d3f0*/  FMUL.FTZ R25, R34.reuse, R5 ;  /* 0x0000000522197220 */ /* 0x040fe20000410000 */
[----:B------:R-:W-:Y:S02]  /*d400*/  HADD2.F32 R27, -RZ, R27.H1_H1 ;  /* 0x3000001bff1b7230 */ /* 0x000fe40000004100 */
[----:B------:R-:W-:Y:S01]  /*d410*/  FMUL.FTZ R34, R34, R47 ;  /* 0x0000002f22227220 */ /* 0x000fe20000410000 */
[----:B------:R-:W-:Y:S02]  /*d420*/  HADD2.F32 R28, -RZ, R48.H0_H0 ;  /* 0x20000030ff1c7230 */ /* 0x000fe40000004100 */
[----:B------:R-:W-:Y:S01]  /*d430*/  FFMA.FTZ R46, R29, R32, R46 ;  /* 0x000000201d2e7223 */ /* 0x000fe2000001002e */
[----:B------:R-:W-:-:S02]  /*d440*/  HADD2.F32 R20, -RZ, R54.H0_H0 ;  /* 0x20000036ff147230 */ /* 0x000fc40000004100 */
[C---:B------:R-:W-:Y:S01]  /*d450*/  FFMA.FTZ R47, R30.reuse, R47, -R25 ;  /* 0x0000002f1e2f7223 */ /* 0x040fe20000010819 */
[----:B------:R-:W-:Y:S01]  /*d460*/  FFMA.FTZ R34, R30, R5, R34 ;  /* 0x000000051e227223 */ /* 0x000fe20000010022 */
[C---:B------:R-:W-:Y:S01]  /*d470*/  FMUL.FTZ R32, R27.reuse, R28 ;  /* 0x0000001c1b207220 */ /* 0x040fe20000410000 */
[----:B------:R-:W-:Y:S02]  /*d480*/  HADD2.F32 R24, -RZ, R24.H1_H1 ;  /* 0x30000018ff187230 */ /* 0x000fe40000004100 */
[-C--:B------:R-:W-:Y:S01]  /*d490*/  FMUL.FTZ R30, R27, R20.reuse ;  /* 0x000000141b1e7220 */ /* 0x080fe20000410000 */
[----:B------:R-:W-:Y:S02]  /*d4a0*/  HADD2.F32 R26, -RZ, R26.H1_H1 ;  /* 0x3000001aff1a7230 */ /* 0x000fe40000004100 */
[C---:B------:R-:W-:Y:S01]  /*d4b0*/  FFMA.FTZ R32, R7.reuse, R20, -R32 ;  /* 0x0000001407207223 */ /* 0x040fe20000010820 */
[----:B------:R-:W-:Y:S02]  /*d4c0*/  HADD2.F32 R27, -RZ, R51.H0_H0 ;  /* 0x20000033ff1b7230 */ /* 0x000fe40000004100 */
[----:B------:R-:W-:Y:S01]  /*d4d0*/  FFMA.FTZ R39, R7, R28, R30 ;  /* 0x0000001c07277223 */ /* 0x000fe2000001001e */
[----:B------:R-:W-:-:S02]  /*d4e0*/  HADD2.F32 R29, -RZ, R50.H0_H0 ;  /* 0x20000032ff1d7230 */ /* 0x000fc40000004100 */
[----:B------:R-:W-:Y:S02]  /*d4f0*/  HADD2.F32 R5, -RZ, R57.H0_H0 ;  /* 0x20000039ff057230 */ /* 0x000fe40000004100 */
        /* <DEDUP_REMOVED lines=21> */
.L_x_8371:
[----:B------:R-:W-:Y:S05]  /*d650*/  BSYNC B1 ;  /* 0x0000000000017941 */ /* 0x000fea0003800000 */
.L_x_8370:
[----:B-12---:R-:W-:Y:S01]  /*d660*/  PRMT R32, R0, 0x5410, R3 ;  /* 0x0000541000207816 */ /* 0x006fe20000000003 */
[----:B------:R-:W-:Y:S06]  /*d670*/  @P0 BRA `(.L_x_8355) ;  /* 0x0000000400780947 */ /* 0x000fec0003800000 */
[----:B------:R-:W-:Y:S01]  /*d680*/  LEA.HI R56, R56, R207, RZ, 0x1d ;  /* 0x000000cf38387211 */ /* 0x000fe200078fe8ff */
[--C-:B---34-:R-:W-:Y:S01]  /*d690*/  HADD2.F32 R21, -RZ, R43.reuse.H1_H1 ;  /* 0x3000002bff157230 */ /* 0x118fe20000004100 */
[----:B------:R-:W-:Y:S01]  /*d6a0*/  SHF.R.U32.HI R20, RZ, 0x10, R9 ;  /* 0x00000010ff147819 */ /* 0x000fe20000011609 */
[----:B------:R-:W-:Y:S01]  /*d6b0*/  HADD2.F32 R43, -RZ, R43.H0_H0 ;  /* 0x2000002bff2b7230 */ /* 0x000fe20000004100 */
[----:B------:R-:W-:Y:S01]  /*d6c0*/  SHF.R.S32.HI R5, RZ, 0x1f, R56 ;  /* 0x0000001fff057819 */ /* 0x000fe20000011438 */
[----:B------:R-:W-:Y:S01]  /*d6d0*/  IMAD.SHL.U32 R3, R56, 0x8, RZ ;  /* 0x0000000838037824 */ /* 0x000fe200078e00ff */
[----:B------:R-:W-:Y:S01]  /*d6e0*/  SHF.R.U64 R38, R12, 0x10, R13 ;  /* 0x000000100c267819 */ /* 0x000fe2000000120d */
[----:B------:R-:W-:Y:S01]  /*d6f0*/  HADD2.F32 R20, -RZ, R20.H0_H0 ;  /* 0x20000014ff147230 */ /* 0x000fe20000004100 */
[----:B------:R-:W-:Y:S02]  /*d700*/  LEA.HI R5, R5, R56, RZ, 0x3 ;  /* 0x0000003805057211 */ /* 0x000fe400078f18ff */
[----:B------:R-:W-:-:S02]  /*d710*/  LOP3.LUT R0, R196, 0x38, R3, 0xf8, !PT ;  /* 0x00000038c4007812 */ /* 0x000fc400078ef803 */
[--C-:B------:R-:W-:Y:S01]  /*d720*/  SHF.R.U64 R37, R14, 0x10, R15.reuse ;  /* 0x000000100e257819 */ /* 0x100fe2000000120f */
[----:B------:R-:W-:Y:S01]  /*d730*/  IMAD.SHL.U32 R5, R5, 0x400, RZ ;  /* 0x0000040005057824 */ /* 0x000fe200078e00ff */
[----:B------:R-:W-:Y:S02]  /*d740*/  LOP3.LUT R3, R0, R223, RZ, 0x3c, !PT ;  /* 0x000000df00037212 */ /* 0x000fe400078e3cff */
[----:B------:R-:W-:Y:S01]  /*d750*/  SHF.R.U32.HI R34, RZ, 0x10, R15 ;  /* 0x00000010ff227819 */ /* 0x000fe2000001160f */
[--C-:B------:R-:W-:Y:S01]  /*d760*/  HADD2.F32 R15, -RZ, R45.reuse.H1_H1 ;  /* 0x3000002dff0f7230 */ /* 0x100fe20000004100 */
[----:B------:R-:W-:Y:S01]  /*d770*/  LOP3.LUT R0, R5, 0x7fffe000, RZ, 0xc0, !PT ;  /* 0x7fffe00005007812 */ /* 0x000fe200078ec0ff */
[----:B------:R-:W-:Y:S01]  /*d780*/  HADD2.F32 R45, -RZ, R45.H0_H0 ;  /* 0x2000002dff2d7230 */ /* 0x000fe20000004100 */
[----:B------:R-:W1:Y:S01]  /*d790*/  LDS.128 R4, [R212] ;  /* 0x00000000d4047984 */ /* 0x000e620000000c00 */
[----:B------:R-:W-:Y:S02]  /*d7a0*/  SHF.R.U32.HI R28, RZ, 0x10, R13 ;  /* 0x00000010ff1c7819 */ /* 0x000fe4000001160d */
[----:B------:R-:W-:-:S02]  /*d7b0*/  IADD3 R3, R3, R0, R200 ;  /* 0x0000000003037210 */ /* 0x000fc40007ffe0c8 */
[----:B------:R-:W-:Y:S02]  /*d7c0*/  SHF.R.U64 R36, R8, 0x10, R9 ;  /* 0x0000001008247819 */ /* 0x000fe40000001209 */
[--C-:B------:R-:W-:Y:S01]  /*d7d0*/  SHF.R.U64 R35, R10, 0x10, R11.reuse ;  /* 0x000000100a237819 */ /* 0x100fe2000000120b */
[----:B------:R-:W-:Y:S01]  /*d7e0*/  IMAD R3, R3, 0x2, R18 ;  /* 0x0000000203037824 */ /* 0x000fe200078e0212 */
[----:B------:R-:W-:-:S04]  /*d7f0*/  SHF.R.U32.HI R33, RZ, 0x10, R11 ;  /* 0x00000010ff217819 */ /* 0x000fc8000001160b */
[----:B------:R-:W2:Y:S01]  /*d800*/  LDS.128 R24, [R3+0x10400] ;  /* 0x0104000003187984 */ /* 0x000ea20000000c00 */
[--C-:B-1----:R-:W-:Y:S02]  /*d810*/  HADD2.F32 R8, -RZ, R5.reuse.H0_H0 ;  /* 0x20000005ff087230 */ /* 0x102fe40000004100 */
[----:B------:R-:W-:Y:S02]  /*d820*/  HADD2.F32 R5, -RZ, R5.H1_H1 ;  /* 0x30000005ff057230 */ /* 0x000fe40000004100 */
[----:B------:R-:W-:Y:S02]  /*d830*/  HADD2.F32 R0, -RZ, R4.H0_H0 ;  /* 0x20000004ff007230 */ /* 0x000fe40000004100 */
[----:B------:R-:W-:Y:S02]  /*d840*/  HADD2.F32 R9, -RZ, R6.H0_H0 ;  /* 0x20000006ff097230 */ /* 0x000fe40000004100 */
[--C-:B------:R-:W-:Y:S02]  /*d850*/  HADD2.F32 R10, -RZ, R7.reuse.H0_H0 ;  /* 0x20000007ff0a7230 */ /* 0x100fe40000004100 */
[----:B------:R-:W-:-:S02]  /*d860*/  HADD2.F32 R7, -RZ, R7.H1_H1 ;  /* 0x30000007ff077230 */ /* 0x000fc40000004100 */
[----:B------:R-:W-:Y:S02]  /*d870*/  HADD2.F32 R4, -RZ, R4.H1_H1 ;  /* 0x30000004ff047230 */ /* 0x000fe40000004100 */
[--C-:B--2---:R-:W-:Y:S02]  /*d880*/  HADD2.F32 R12, -RZ, R25.reuse.H0_H0 ;  /* 0x20000019ff0c7230 */ /* 0x104fe40000004100 */
[----:B------:R-:W-:Y:S02]  /*d890*/  HADD2.F32 R25, -RZ, R25.H1_H1 ;  /* 0x30000019ff197230 */ /* 0x000fe40000004100 */
[----:B------:R-:W-:Y:S02]  /*d8a0*/  HADD2.F32 R11, -RZ, R24.H0_H0 ;  /* 0x20000018ff0b7230 */ /* 0x000fe40000004100 */
[C---:B0-----:R-:W-:Y:S01]  /*d8b0*/  FMUL.FTZ R29, R12.reuse, R21 ;  /* 0x000000150c1d7220 */ /* 0x041fe20000410000 */
[----:B------:R-:W-:Y:S01]  /*d8c0*/  FMUL.FTZ R31, R12, R15 ;  /* 0x0000000f0c1f7220 */ /* 0x000fe20000410000 */
[----:B------:R-:W-:-:S02]  /*d8d0*/  HADD2.F32 R12, -RZ, R28.H0_H0 ;  /* 0x2000001cff0c7230 */ /* 0x000fc40000004100 */
[C---:B------:R-:W-:Y:S01]  /*d8e0*/  FMUL.FTZ R28, R25.reuse, R20 ;  /* 0x00000014191c7220 */ /* 0x040fe20000410000 */
[C---:B------:R-:W-:Y:S01]  /*d8f0*/  FFMA.FTZ R29, R8.reuse, R15, -R29 ;  /* 0x0000000f081d7223 */ /* 0x040fe2000001081d */
[----:B------:R-:W-:Y:S01]  /*d900*/  FFMA.FTZ R31, R8, R21, R31 ;  /* 0x00000015081f7223 */ /* 0x000fe2000001001f */
[----:B------:R-:W-:Y:S02]  /*d910*/  HADD2.F32 R13, -RZ, R26.H0_H0 ;  /* 0x2000001aff0d7230 */ /* 0x000fe40000004100 */
[-C--:B------:R-:W-:Y:S01]  /*d920*/  FMUL.FTZ R8, R25, R12.reuse ;  /* 0x0000000c19087220 */ /* 0x080fe20000410000 */
[----:B------:R-:W-:Y:S01]  /*d930*/  FFMA.FTZ R30, R5, R12, -R28 ;  /* 0x0000000c051e7223 */ /* 0x000fe2000001081c */
[C---:B------:R-:W-:Y:S01]  /*d940*/  FMUL.FTZ R15, R11.reuse, R43 ;  /* 0x0000002b0b0f7220 */ /* 0x040fe20000410000 */
[----:B------:R-:W-:Y:S02]  /*d950*/  HADD2.F32 R12, -RZ, R44.H0_H0 ;  /* 0x2000002cff0c7230 */ /* 0x000fe40000004100 */
[----:B------:R-:W-:Y:S01]  /*d960*/  FMUL.FTZ R28, R11, R45 ;  /* 0x0000002d0b1c7220 */ /* 0x000fe20000410000 */
[----:B------:R-:W-:Y:S01]  /*d970*/  FFMA.FTZ R20, R5, R20, R8 ;  /* 0x0000001405147223 */ /* 0x000fe20000010008 */
[----:B------:R-:W-:-:S02]  /*d980*/  HADD2.F32 R8, -RZ, R32.H0_H0 ;  /* 0x20000020ff087230 */ /* 0x000fc40000004100 */
[C---:B------:R-:W-:Y:S01]  /*d990*/  FFMA.FTZ R15, R0.reuse, R45, -R15 ;  /* 0x0000002d000f7223 */ /* 0x040fe2000001080f */
[--C-:B------:R-:W-:Y:S02]  /*d9a0*/  HADD2.F32 R14, -RZ, R27.reuse.H0_H0 ;  /* 0x2000001bff0e7230 */ /* 0x100fe40000004100 */
[----:B------:R-:W-:Y:S01]  /*d9b0*/  FFMA.FTZ R28, R0, R43, R28 ;  /* 0x0000002b001c7223 */ /* 0x000fe2000001001c */
[----:B------:R-:W-:Y:S02]  /*d9c0*/  HADD2.F32 R11, -RZ, R44.H1_H1 ;  /* 0x3000002cff0b7230 */ /* 0x000fe40000004100 */
[C---:B------:R-:W-:Y:S01]  /*d9d0*/  FMUL.FTZ R0, R13.reuse, R12 ;  /* 0x0000000c0d007220 */ /* 0x040fe20000410000 */
[----:B------:R-:W-:Y:S02]  /*d9e0*/  HADD2.F32 R5, -RZ, R32.H1_H1 ;  /* 0x30000020ff057230 */ /* 0x000fe40000004100 */
[----:B------:R-:W-:Y:S01]  /*d9f0*/  FMUL.FTZ R32, R13, R8 ;  /* 0x000000080d207220 */ /* 0x000fe20000410000 */
[----:B------:R-:W-:-:S02]  /*da00*/  HADD2.F32 R27, -RZ, R27.H1_H1 ;  /* 0x3000001bff1b7230 */ /* 0x000fc40000004100 */
[C---:B------:R-:W-:Y:S01]  /*da10*/  FFMA.FTZ R25, R9.reuse, R8, -R0 ;  /* 0x0000000809197223 */ /* 0x040fe20000010800 */
[C---:B------:R-:W-:Y:S01]  /*da20*/  FMUL.FTZ R13, R14.reuse, R11 ;  /* 0x0000000b0e0d7220 */ /* 0x040fe20000410000 */
[----:B------:R-:W-:Y:S02]  /*da30*/  HADD2.F32 R8, -RZ, R33.H0_H0 ;  /* 0x20000021ff087230 */ /* 0x000fe40000004100 */
[-C--:B------:R-:W-:Y:S01]  /*da40*/  FMUL.FTZ R14, R14, R5.reuse ;  /* 0x000000050e0e7220 */ /* 0x080fe20000410000 */
[----:B------:R-:W-:Y:S02]  /*da50*/  HADD2.F32 R0, -RZ, R34.H0_H0 ;  /* 0x20000022ff007230 */ /* 0x000fe40000004100 */
[----:B------:R-:W-:Y:S01]  /*da60*/  FFMA.FTZ R32, R9, R12, R32 ;  /* 0x0000000c09207223 */ /* 0x000fe20000010020 */
        /* <DEDUP_REMOVED lines=31> */
.L_x_8355:
[----:B------:R-:W-:Y:S05]  /*dc60*/  BSYNC B0 ;  /* 0x0000000000007941 */ /* 0x000fea0003800000 */
.L_x_8327:
        /* <DEDUP_REMOVED lines=8> */
.L_x_8325:
[----:B------:R-:W-:-:S05]  /*dcf0*/  IMAD.U32 R0, RZ, RZ, UR39 ;  /* 0x00000027ff007e24 */ /* 0x000fca000f8e00ff */
[----:B------:R-:W-:-:S13]  /*dd00*/  ISETP.NE.AND P0, PT, R0, 0x3, PT ;  /* 0x000000030000780c */ /* 0x000fda0003f05270 */
[----:B------:R-:W-:Y:S05]  /*dd10*/  @!P0 BRA `(.L_x_8372) ;  /* 0x0000000000048947 */ /* 0x000fea0003800000 */
[----:B------:R-:W-:Y:S01]  /*dd20*/  BPT.TRAP 0x1 ;  /* 0x000000040000795c */ /* 0x000fe20000300000 */
.L_x_8372:
[----:B-1----:R-:W-:Y:S02]  /*dd30*/  LEA R8, R184, R18, 0x3 ;  /* 0x00000012b8087211 */ /* 0x002fe400078e18ff */
[----:B---34-:R-:W-:-:S04]  /*dd40*/  SHF.L.U32 R3, R187, 0x1f, RZ ;  /* 0x0000001fbb037819 */ /* 0x018fc800000006ff */
[----:B------:R1:W3:Y:S01]  /*dd50*/  SYNCS.PHASECHK.TRANS64.TRYWAIT P1, [R8+URZ+0x28830], R3 ;  /* 0x02883003080075a7 */ /* 0x0002e2000802017f */
[----:B------:R-:W-:Y:S05]  /*dd60*/  @!P0 BRA `(.L_x_8373) ;  /* 0x0000000000048947 */ /* 0x000fea0003800000 */
[----:B------:R-:W-:Y:S01]  /*dd70*/  BPT.TRAP 0x1 ;  /* 0x000000040000795c */ /* 0x000fe20000300000 */
.L_x_8373:
[----:B---3--:R-:W-:Y:S05]  /*dd80*/  @P1 BRA `(.L_x_8374) ;  /* 0x0000000000081947 */ /* 0x008fea0003800000 */
[----:B------:R-:W3:Y:S02]  /*dd90*/  SYNCS.PHASECHK.TRANS64.TRYWAIT P1, [R8+URZ+0x28830], R3 ;  /* 0x02883003080075a7 */ /* 0x000ee4000802017f */
[----:B---3--:R-:W-:Y:S05]  /*dda0*/  @!P1 BRA `(.L_x_8375) ;  /* 0x0000019c00b89947 */ /* 0x008fea0003800000 */
.L_x_8374:
[----:B------:R-:W-:Y:S05]  /*ddb0*/  WARPSYNC.ALL ;  /* 0x0000000000007948 */ /* 0x000fea0003800000 */
[----:B------:R-:W-:Y:S01]  /*ddc0*/  VIADD R0, R18, 0x18400 ;  /* 0x0001840012007836 */ /* 0x000fe20000000000 */
[----:B------:R-:W-:Y:S01]  /*ddd0*/  R2UR UR32, R42 ;  /* 0x000000002a2072ca */ /* 0x000fe200000e0000 */
[----:B0-2---:R-:W-:Y:S01]  /*dde0*/  IMAD.MOV.U32 R7, RZ, RZ, 0x40000040 ;  /* 0x40000040ff077424 */ /* 0x005fe200078e00ff */
        /* <DEDUP_REMOVED lines=14> */
[----:B------:R-:W-:Y:S01]  /*ded0*/  UMOV UR21, 0x40000040 ;  /* 0x4000004000157882 */ /* 0x000fe20000000000 */
[----:B------:R-:W-:Y:S01]  /*dee0*/  IMAD R6, R184, 0x800, R5 ;  /* 0x00000800b8067824 */ /* 0x000fe200078e0205 */
[----:B------:R-:W-:Y:S01]  /*def0*/  UIADD3 UR4, UR32, 0x2, URZ ;  /* 0x0000000220047890 */ /* 0x000fe2000fffe03f */
[----:B------:R-:W-:Y:S01]  /*df00*/  IMAD.MOV.U32 R7, RZ, RZ, 0x40000040 ;  /* 0x40000040ff077424 */ /* 0x000fe200078e00ff */
[----:B------:R-:W-:Y:S01]  /*df10*/  R2UR UR11, R11 ;  /* 0x000000000b0b72ca */ /* 0x000fe200000e0000 */
[C---:B------:R-:W-:Y:S01]  /*df20*/  VIADD R10, R6.reuse, 0x2 ;  /* 0x00000002060a7836 */ /* 0x040fe20000000000 */
[----:B------:R-:W-:Y:S01]  /*df30*/  R2UR UR34, R6 ;  /* 0x00000000062272ca */ /* 0x000fe200000e0000 */
[----:B------:R-:W-:Y:S01]  /*df40*/  UIADD3 UR8, UR32, 0x4, URZ ;  /* 0x0000000420087890 */ /* 0x000fe2000fffe03f */
[----:B------:R-:W-:Y:S01]  /*df50*/  IMAD.MOV.U32 R11, RZ, RZ, 0x40000040 ;  /* 0x40000040ff0b7424 */ /* 0x000fe200078e00ff */
[----:B------:R-:W-:Y:S01]  /*df60*/  UIADD3 UR12, UR32, 0x6, URZ ;  /* 0x00000006200c7890 */ /* 0x000fe2000fffe03f */
[----:B------:R-:W-:Y:S01]  /*df70*/  R2UR UR6, R10 ;  /* 0x000000000a0672ca */ /* 0x000fe200000e0000 */
[----:B------:R-:W-:Y:S01]  /*df80*/  VIADD R10, R6, 0x4 ;  /* 0x00000004060a7836 */ /* 0x000fe20000000000 */
[----:B------:R-:W-:Y:S01]  /*df90*/  UIADD3 UR16, UR32, 0x400, URZ ;  /* 0x0000040020107890 */ /* 0x000fe2000fffe03f */
[----:B------:R-:W-:Y:S01]  /*dfa0*/  R2UR UR15, R11 ;  /* 0x000000000b0f72ca */ /* 0x000fe200000e0000 */
[----:B------:R-:W-:Y:S01]  /*dfb0*/  IMAD.MOV.U32 R11, RZ, RZ, 0x40000040 ;  /* 0x40000040ff0b7424 */ /* 0x000fe200078e00ff */
[----:B------:R-:W-:Y:S01]  /*dfc0*/  UIADD3 UR20, UR32, 0x402, URZ ;  /* 0x0000040220147890 */ /* 0x000fe2000fffe03f */
[----:B------:R-:W-:Y:S01]  /*dfd0*/  R2UR UR10, R10 ;  /* 0x000000000a0a72ca */ /* 0x000fe200000e0000 */
[----:B------:R-:W-:Y:S01]  /*dfe0*/  VIADD R10, R6, 0x6 ;  /* 0x00000006060a7836 */ /* 0x000fe20000000000 */
[----:B------:R-:W-:-:S02]  /*dff0*/  UIADD3 UR24, UR32, 0x404, URZ ;  /* 0x0000040420187890 */ /* 0x000fc4000fffe03f */
[----:B------:R-:W-:Y:S01]  /*e000*/  HGMMA.64x128x16.F32 R24, gdesc[UR32], RZ, !UPT, gsb0 ;  /* 0x01e00000201879f0 */ /* 0x000fe2000c0008ff */
[----:B------:R-:W-:Y:S01]  /*e010*/  R2UR UR19, R11 ;  /* 0x000000000b1372ca */ /* 0x000fe200000e0000 */
[----:B------:R-:W-:Y:S01]  /*e020*/  IMAD.MOV.U32 R11, RZ, RZ, 0x40000040 ;  /* 0x40000040ff0b7424 */ /* 0x000fe200078e00ff */
[----:B------:R-:W-:Y:S01]  /*e030*/  R2UR UR14, R10 ;  /* 0x000000000a0e72ca */ /* 0x000fe200000e0000 */
[----:B------:R-:W-:Y:S01]  /*e040*/  UMOV UR25, 0x40000040 ;  /* 0x4000004000197882 */ /* 0x000fe20000000000 */
[----:B------:R-:W-:Y:S01]  /*e050*/  IADD3 R10, R6, 0x400, RZ ;  /* 0x00000400060a7810 */ /* 0x000fe20007ffe0ff */
[----:B------:R-:W-:Y:S01]  /*e060*/  UIADD3 UR28, UR32, 0x406, URZ ;  /* 0x00000406201c7890 */ /* 0x000fe2000fffe03f */
[----:B------:R-:W-:Y:S01]  /*e070*/  R2UR UR23, R11 ;  /* 0x000000000b1772ca */ /* 0x000fe200000e0000 */
[----:B------:R-:W-:Y:S01]  /*e080*/  UMOV UR29, 0x40000040 ;  /* 0x40000040001d7882 */ /* 0x000fe20000000000 */
[----:B------:R-:W-:Y:S01]  /*e090*/  R2UR UR18, R10 ;  /* 0x000000000a1272ca */ /* 0x000fe200000e0000 */
[----:B------:R-:W-:Y:S01]  /*e0a0*/  VIADD R10, R6, 0x402 ;  /* 0x00000402060a7836 */ /* 0x000fe20000000000 */
[----:B------:R-:W-:-:S02]  /*e0b0*/  MOV R11, 0x40000040 ;  /* 0x40000040000b7802 */ /* 0x000fc40000000f00 */
[----:B------:R-:W-:Y:S02]  /*e0c0*/  R2UR UR31, R7 ;  /* 0x00000000071f72ca */ /* 0x000fe400000e0000 */
[----:B------:R-:W-:Y:S01]  /*e0d0*/  R2UR UR22, R10 ;  /* 0x000000000a1672ca */ /* 0x000fe200000e0000 */
[C---:B------:R-:W-:Y:S01]  /*e0e0*/  VIADD R10, R6.reuse, 0x404 ;  /* 0x00000404060a7836 */ /* 0x040fe20000000000 */
[----:B------:R-:W-:Y:S01]  /*e0f0*/  R2UR UR27, R11 ;  /* 0x000000000b1b72ca */ /* 0x000fe200000e0000 */
        /* <DEDUP_REMOVED lines=27> */
.L_x_8376:
[----:B------:R-:W0:Y:S01]  /*e2b0*/  LDC R6, c[0x0][0x448] ;  /* 0x00011200ff067b82 */ /* 0x000e220000000800 */
[----:B------:R-:W-:Y:S01]  /*e2c0*/  ULDC UR6, c[0x0][0x9d8] ;  /* 0x0002760000067ab9 */ /* 0x000fe20000000800 */
[----:B-1-3--:R-:W-:Y:S02]  /*e2d0*/  VIADD R8, R8, 0x28840 ;  /* 0x0002884008087836 */ /* 0x00afe40000000000 */
        /* <DEDUP_REMOVED lines=22> */
[----:B------:R-:W-:-:S02]  /*e440*/  IMAD.IADD R6, R195, 0x1, R193 ;  /* 0x00000001c3067824 */ /* 0x000fc400078e02c1 */
[----:B------:R-:W-:Y:S01]  /*e450*/  FMUL.FTZ R25, R47, UR6 ;  /* 0x000000062f197c20 */ /* 0x000fe20008410000 */
[----:B------:R-:W-:Y:S01]  /*e460*/  FMUL.FTZ R91, R48, UR6 ;  /* 0x00000006305b7c20 */ /* 0x000fe20008410000 */
[----:B------:R-:W-:Y:S01]  /*e470*/  FMUL.FTZ R92, R49, UR6 ;  /* 0x00000006315c7c20 */ /* 0x000fe20008410000 */
[----:B-1----:R-:W-:Y:S02]  /*e480*/  IMAD.MOV.U32 R77, RZ, RZ, R6 ;  /* 0x000000ffff4d7224 */ /* 0x002fe400078e0006 */
[----:B------:R-:W-:Y:S01]  /*e490*/  FMUL.FTZ R26, R50, UR6 ;  /* 0x00000006321a7c20 */ /* 0x000fe20008410000 */
[----:B------:R-:W-:Y:S01]  /*e4a0*/  FMUL.FTZ R27, R51, UR6 ;  /* 0x00000006331b7c20 */ /* 0x000fe20008410000 */
[----:B------:R-:W-:Y:S01]  /*e4b0*/  FMUL.FTZ R31, R55, UR6 ;  /* 0x00000006371f7c20 */ /* 0x000fe20008410000 */
[----:B------:R-:W-:Y:S01]  /*e4c0*/  FMUL.FTZ R94, R61, UR6 ;  /* 0x000000063d5e7c20 */ /* 0x000fe20008410000 */
[----:B------:R-:W-:Y:S01]  /*e4d0*/  FMUL.FTZ R38, R62, UR6 ;  /* 0x000000063e267c20 */ /* 0x000fe20008410000 */
[----:B------:R-:W-:Y:S01]  /*e4e0*/  FMUL.FTZ R96, R64, UR6 ;  /* 0x0000000640607c20 */ /* 0x000fe20008410000 */
[----:B------:R-:W-:Y:S01]  /*e4f0*/  FMUL.FTZ R44, R66, UR6 ;  /* 0x00000006422c7c20 */ /* 0x000fe20008410000 */
[----:B------:R-:W0:Y:S01]  /*e500*/  @P1 LDC R7, c[0x0][0x44c] ;  /* 0x00011300ff071b82 */ /* 0x000e220000000800 */
[----:B------:R-:W-:-:S02]  /*e510*/  IMAD.U32 R43, RZ, RZ, UR38 ;  /* 0x00000026ff2b7e24 */ /* 0x000fc4000f8e00ff */
        /* <DEDUP_REMOVED lines=24> */
[----:B------:R-:W-:Y:S01]  /*e6a0*/  FMUL.FTZ R49, R74, UR6 ;  /* 0x000000064a317c20 */ /* 0x000fe20008410000 */
[----:B------:R-:W-:Y:S01]  /*e6b0*/  FMUL.FTZ R61, R75, UR6 ;  /* 0x000000064b3d7c20 */ /* 0x000fe20008410000 */
[----:B------:R-:W-:Y:S01]  /*e6c0*/  FMUL.FTZ R76, R76, UR6 ;  /* 0x000000064c4c7c20 */ /* 0x000fe20008410000 */
[----:B------:R-:W-:Y:S01]  /*e6d0*/  FMUL.FTZ R62, R78, UR6 ;  /* 0x000000064e3e7c20 */ /* 0x000fe20008410000 */
[----:B------:R-:W-:Y:S01]  /*e6e0*/  FMUL.FTZ R80, R80, UR6 ;  /* 0x0000000650507c20 */ /* 0x000fe20008410000 */
[----:B------:R-:W-:Y:S01]  /*e6f0*/  FMUL.FTZ R81, R81, UR6 ;  /* 0x0000000651517c20 */ /* 0x000fe20008410000 */
[----:B-1----:R-:W-:Y:S01]  /*e700*/  @P1 SHF.R.U32.HI R77, RZ, R42, R7 ;  /* 0x0000002aff4d1219 */ /* 0x002fe20000011607 */
[----:B------:R-:W-:Y:S01]  /*e710*/  FMUL.FTZ R64, R82, UR6 ;  /* 0x0000000652407c20 */ /* 0x000fe20008410000 */
[----:B------:R-:W0:Y:S01]  /*e720*/  LDC.64 R6, c[0x0][0x9e0] ;  /* 0x00027800ff067b82 */ /* 0x000e220000000a00 */
[----:B------:R-:W-:Y:S01]  /*e730*/  MOV R42, 0xffffff80 ;  /* 0xffffff80002a7802 */ /* 0x000fe20000000f00 */
[----:B------:R-:W-:Y:S01]  /*e740*/  FMUL.FTZ R47, R83, UR6 ;  /* 0x00000006532f7c20 */ /* 0x000fe20008410000 */
[----:B------:R-:W1:Y:S01]  /*e750*/  SHFL.IDX PT, R56, R77, RZ, 0x1c1f ;  /* 0x001c1fff4d387589 */ /* 0x000e6200000e0000 */
[----:B------:R-:W-:Y:S01]  /*e760*/  FMUL.FTZ R84, R84, UR6 ;  /* 0x0000000654547c20 */ /* 0x000fe20008410000 */
[----:B------:R-:W-:Y:S01]  /*e770*/  FMUL.FTZ R85, R85, UR6 ;  /* 0x0000000655557c20 */ /* 0x000fe20008410000 */
[----:B------:R-:W-:-:S02]  /*e780*/  IMAD R79, R89, R42, 0x80 ;  /* 0x00000080594f7424 */ /* 0x000fc400078e022a */
[----:B------:R-:W-:Y:S01]  /*e790*/  FMUL.FTZ R50, R86, UR6 ;  /* 0x0000000656327c20 */ /* 0x000fe20008410000 */
[----:B------:R-:W-:Y:S01]  /*e7a0*/  FMUL.FTZ R51, R87, UR6 ;  /* 0x0000000657337c20 */ /* 0x000fe20008410000 */
[----:B------:R-:W-:Y:S01]  /*e7b0*/  PRMT R8, R43, 0x654, R8 ;  /* 0x000006542b087816 */ /* 0x000fe20000000008 */
[----:B------:R-:W-:Y:S01]  /*e7c0*/  VIADD R42, R79, 0x1 ;  /* 0x000000014f2a7836 */ /* 0x000fe20000000000 */
[----:B------:R-:W-:Y:S01]  /*e7d0*/  ULDC UR53, c[0x0][0x9dc] ;  /* 0x0002770000357ab9 */ /* 0x000fe20000000800 */
[----:B------:R-:W3:Y:S01]  /*e7e0*/  MUFU.TANH R4, R4 ;  /* 0x0000000400047308 */ /* 0x000ee20000002400 */
[----:B------:R-:W-:Y:S01]  /*e7f0*/  ULOP3.LUT UR53, URZ, UR53, URZ, 0x33, !UPT ;  /* 0x000000353f357292 */ /* 0x000fe2000f8e333f */
[----:B------:R-:W-:Y:S01]  /*e800*/  IMAD R42, R191, -0x2, R42 ;  /* 0xfffffffebf2a7824 */ /* 0x000fe200078e022a */
[----:B------:R4:W-:Y:S01]  /*e810*/  SYNCS.ARRIVE.TRANS64.RED.A1T0 RZ, [R8+URZ], RZ ;  /* 0x000000ff08ff79a7 */ /* 0x0009e2000810043f */
[----:B------:R-:W-:-:S03]  /*e820*/  LEA R82, R89, 0xffffff80, 0x7 ;  /* 0xffffff8059527811 */ /* 0x000fc600078e38ff */
[----:B------:R-:W-:Y:S01]  /*e830*/  IADD3 R43, -R189, R42, R190 ;  /* 0x0000002abd2b7210 */ /* 0x000fe20007ffe1be */
[----:B------:R-:W0:Y:S01]  /*e840*/  MUFU.TANH R9, R9 ;  /* 0x0000000900097308 */ /* 0x000e220000002400 */
[----:B----4-:R-:W-:Y:S01]  /*e850*/  IMAD.IADD R8, R190, 0x1, R79 ;  /* 0x00000001be087824 */ /* 0x010fe200078e024f */
[----:B0-----:R-:W-:Y:S02]  /*e860*/  ISETP.GE.AND P2, PT, R7, 0x1, PT ;  /* 0x000000010700780c */ /* 0x001fe40003f46270 */
[C---:B------:R-:W-:Y:S01]  /*e870*/  IMAD.IADD R86, R43.reuse, 0x1, R6 ;  /* 0x000000012b567824 */ /* 0x040fe200078e0206 */
[----:B------:R-:W-:Y:S01]  /*e880*/  IADD3 R87, R43, UR53, RZ ;  /* 0x000000352b577c10 */ /* 0x000fe2000fffe0ff */
[----:B------:R-:W-:Y:S02]  /*e890*/  IMAD R83, R191, -0x2, R8 ;  /* 0xfffffffebf537824 */ /* 0x000fe400078e0208 */
[----:B------:R-:W0:Y:S02]  /*e8a0*/  MUFU.TANH R0, R0 ;  /* 0x0000000000007308 */ /* 0x000e240000002400 */
[----:B-1----:R-:W-:Y:S01]  /*e8b0*/  IMAD.IADD R78, R87, 0x1, R56 ;  /* 0x00000001574e7824 */ /* 0x002fe200078e0238 */
[----:B------:R-:W-:-:S05]  /*e8c0*/  VIADDMNMX R8, R56, R86, R83, PT ;  /* 0x0000005638087246 */ /* 0x000fca0003800153 */
[----:B------:R-:W1:Y:S08]  /*e8d0*/  MUFU.TANH R3, R3 ;  /* 0x0000000300037308 */ /* 0x000e700000002400 */
        /* <DEDUP_REMOVED lines=71> */
.L_x_8379:
[----:B------:R-:W-:-:S13]  /*ed50*/  ISETP.NE.AND P3, PT, R7, 0x1, PT ;  /* 0x000000010700780c */ /* 0x000fda0003f65270 */
[----:B------:R-:W1:Y:S02]  /*ed60*/  @P3 LDC.64 R42, c[0x0][0x9e8] ;  /* 0x00027a00ff2a3b82 */ /* 0x000e640000000a00 */
[----:B-1----:R-:W-:-:S05]  /*ed70*/  @P3 IMAD.HI.U32 R42, R56, R42, RZ ;  /* 0x0000002a382a3227 */ /* 0x002fca00078e00ff */
[----:B------:R-:W-:-:S07]  /*ed80*/  @P3 SHF.R.U32.HI R56, RZ, R43, R42 ;  /* 0x0000002bff383219 */ /* 0x000fce000001162a */
.L_x_8380:
[----:B------:R-:W-:Y:S05]  /*ed90*/  BSYNC B0 ;  /* 0x0000000000007941 */ /* 0x000fea0003800000 */
.L_x_8378:
[----:B------:R-:W-:-:S04]  /*eda0*/  IMAD R56, R56, R7, -R82 ;  /* 0x0000000738387224 */ /* 0x000fc800078e0a52 */
[----:B------:R-:W-:-:S05]  /*edb0*/  IMAD R43, R191, -0x2, R56 ;  /* 0xfffffffebf2b7824 */ /* 0x000fca00078e0238 */
[----:B------:R-:W-:Y:S02]  /*edc0*/  VIMNMX R78, R78, R43, !PT ;  /* 0x0000002b4e4e7248 */ /* 0x000fe40007fe0100 */
[----:B------:R-:W-:-:S07]  /*edd0*/  VIADDMNMX R8, R43, R7, R8, PT ;  /* 0x000000072b087246 */ /* 0x000fce0003800108 */
.L_x_8377:
[C---:B------:R-:W-:Y:S02]  /*ede0*/  ISETP.GE.AND P3, PT, R79.reuse, 0x2, PT ;  /* 0x000000024f00780c */ /* 0x040fe40003f66270 */
[----:B------:R-:W-:Y:S02]  /*edf0*/  ISETP.GE.AND P5, PT, R79, 0x9, PT ;  /* 0x000000094f00780c */ /* 0x000fe40003fa6270 */
[----:B------:R-:W-:Y:S02]  /*ee00*/  ISETP.GT.AND P4, PT, R78, 0x1, !P3 ;  /* 0x000000014e00780c */ /* 0x000fe40005f84270 */
[----:B------:R-:W-:Y:S02]  /*ee10*/  P2R R101, PR, RZ, 0x20 ;  /* 0x00000020ff657803 */ /* 0x000fe40000000000 */
[----:B------:R-:W-:-:S04]  /*ee20*/  ISETP.LT.OR P4, PT, R8, 0x2, P4 ;  /* 0x000000020800780c */ /* 0x000fc80002781670 */
[----:B------:R-:W-:Y:S02]  /*ee30*/  FSEL R75, R9, -INF , !P4 ;  /* 0xff800000094b7808 */ /* 0x000fe40006000000 */
[----:B------:R-:W-:Y:S02]  /*ee40*/  ISETP.GT.AND P4, PT, R78, 0x8, !P5 ;  /* 0x000000084e00780c */ /* 0x000fe40006f84270 */
[----:B------:R-:W-:Y:S02]  /*ee50*/  ISETP.GE.AND P5, PT, R79, 0xa, PT ;  /* 0x0000000a4f00780c */ /* 0x000fe40003fa6270 */
[----:B------:R-:W-:Y:S02]  /*ee60*/  ISETP.LT.OR P4, PT, R8, 0x9, P4 ;  /* 0x000000090800780c */ /* 0x000fe40002781670 */
[----:B------:R-:W-:Y:S02]  /*ee70*/  P2R R102, PR, RZ, 0x20 ;  /* 0x00000020ff667803 */ /* 0x000fe40000000000 */
[----:B------:R-:W-:-:S02]  /*ee80*/  FSEL R73, R28, -INF , !P4 ;  /* 0xff8000001c497808 */ /* 0x000fc40006000000 */
[----:B------:R-:W-:Y:S02]  /*ee90*/  ISETP.GT.AND P4, PT, R78, 0x9, !P5 ;  /* 0x000000094e00780c */ /* 0x000fe40006f84270 */
[----:B------:R-:W-:Y:S02]  /*eea0*/  ISETP.GE.AND P5, PT, R79, 0x11, PT ;  /* 0x000000114f00780c */ /* 0x000fe40003fa6270 */
[----:B------:R-:W-:Y:S02]  /*eeb0*/  ISETP.LT.OR P4, PT, R8, 0xa, P4 ;  /* 0x0000000a0800780c */ /* 0x000fe40002781670 */
[----:B------:R-:W-:Y:S02]  /*eec0*/  P2R R103, PR, RZ, 0x20 ;  /* 0x00000020ff677803 */ /* 0x000fe40000000000 */
[----:B0-----:R-:W-:Y:S02]  /*eed0*/  FSEL R74, R29, -INF , !P4 ;  /* 0xff8000001d4a7808 */ /* 0x001fe40006000000 */
[----:B------:R-:W-:-:S02]  /*eee0*/  ISETP.GT.AND P4, PT, R78, 0x10, !P5 ;  /* 0x000000104e00780c */ /* 0x000fc40006f84270 */
[C---:B------:R-:W-:Y:S02]  /*eef0*/  ISETP.GE.AND P5, PT, R79.reuse, 0x12, PT ;  /* 0x000000124f00780c */ /* 0x040fe40003fa6270 */
[----:B------:R-:W-:Y:S02]  /*ef00*/  ISETP.LT.OR P4, PT, R8, 0x11, P4 ;  /* 0x000000110800780c */ /* 0x000fe40002781670 */
[----:B------:R-:W-:Y:S02]  /*ef10*/  P2R R104, PR, RZ, 0x20 ;  /* 0x00000020ff687803 */ /* 0x000fe40000000000 */
[----:B------:R-:W-:Y:S02]  /*ef20*/  FSEL R72, R32, -INF , !P4 ;  /* 0xff80000020487808 */ /* 0x000fe40006000000 */
[----:B------:R-:W-:Y:S02]  /*ef30*/  ISETP.GT.AND P4, PT, R78, 0x11, !P5 ;  /* 0x000000114e00780c */ /* 0x000fe40006f84270 */
[----:B------:R-:W-:-:S02]  /*ef40*/  ISETP.GE.AND P5, PT, R79, 0x19, PT ;  /* 0x000000194f00780c */ /* 0x000fc40003fa6270 */
[----:B------:R-:W-:Y:S02]  /*ef50*/  ISETP.LT.OR P4, PT, R8, 0x12, P4 ;  /* 0x000000120800780c */ /* 0x000fe40002781670 */
[----:B------:R-:W-:Y:S02]  /*ef60*/  P2R R105, PR, RZ, 0x20 ;  /* 0x00000020ff697803 */ /* 0x000fe40000000000 */
[----:B------:R-:W-:Y:S02]  /*ef70*/  FSEL R71, R33, -INF , !P4 ;  /* 0xff80000021477808 */ /* 0x000fe40006000000 */
[----:B------:R-:W-:Y:S02]  /*ef80*/  ISETP.GT.AND P4, PT, R78, 0x18, !P5 ;  /* 0x000000184e00780c */ /* 0x000fe40006f84270 */
[----:B------:R-:W-:Y:S02]  /*ef90*/  ISETP.GE.AND P5, PT, R79, 0x1a, PT ;  /* 0x0000001a4f00780c */ /* 0x000fe40003fa6270 */
[----:B------:R-:W-:-:S02]  /*efa0*/  ISETP.LT.OR P4, PT, R8, 0x19, P4 ;  /* 0x000000190800780c */ /* 0x000fc40002781670 */
[----:B------:R-:W-:Y:S02]  /*efb0*/  P2R R106, PR, RZ, 0x20 ;  /* 0x00000020ff6a7803 */ /* 0x000fe40000000000 */
[----:B------:R-:W-:Y:S02]  /*efc0*/  FSEL R70, R36, -INF , !P4 ;  /* 0xff80000024467808 */ /* 0x000fe40006000000 */
[----:B------:R-:W-:Y:S02]  /*efd0*/  ISETP.GT.AND P4, PT, R78, 0x19, !P5 ;  /* 0x000000194e00780c */ /* 0x000fe40006f84270 */
[----:B------:R-:W-:Y:S02]  /*efe0*/  ISETP.GE.AND P5, PT, R79, 0x21, PT ;  /* 0x000000214f00780c */ /* 0x000fe40003fa6270 */
[----:B------:R-:W-:Y:S02]  /*eff0*/  ISETP.LT.OR P4, PT, R8, 0x1a, P4 ;  /* 0x0000001a0800780c */ /* 0x000fe40002781670 */
[----:B------:R-:W-:-:S02]  /*f000*/  P2R R107, PR, RZ, 0x20 ;  /* 0x00000020ff6b7803 */ /* 0x000fc40000000000 */
        /* <DEDUP_REMOVED lines=10> */
[----:B------:R-:W-:Y:S02]  /*f0b0*/  FSEL R67, R41, -INF , !P4 ;  /* 0xff80000029437808 */ /* 0x000fe40006000000 */
        /* <DEDUP_REMOVED lines=12> */
[----:B------:R-:W-:-:S04]  /*f180*/  ISETP.LT.OR P4, PT, R8, 0x31, P4 ;  /* 0x000000310800780c */ /* 0x000fc80002781670 */
        /* <DEDUP_REMOVED lines=95> */
[----:B------:R-:W-:-:S04]  /*f780*/  ISETP.GT.AND P6, PT, R78, 0x79, !P6 ;  /* 0x000000794e00780c */ /* 0x000fc800077c4270 */
[----:B------:R-:W-:Y:S02]  /*f790*/  ISETP.LT.OR P6, PT, R8, 0x7a, P6 ;  /* 0x0000007a0800780c */ /* 0x000fe400037c1670 */
[----:B------:R-:W0:Y:S02]  /*f7a0*/  SHFL.IDX PT, R8, R77, 0x1, 0x1c1f ;  /* 0x003c1f004d087f89 */ /* 0x000e2400000e0000 */
[----:B------:R-:W-:Y:S02]  /*f7b0*/  FSEL R4, R85, -INF , !P6 ;  /* 0xff80000055047808 */ /* 0x000fe40007000000 */
[----:B0-----:R-:W-:Y:S01]  /*f7c0*/  VIADDMNMX R66, R8, R86, R83, PT ;  /* 0x0000005608427246 */ /* 0x001fe20003800153 */
[----:B------:R-:W-:Y:S01]  /*f7d0*/  IMAD.IADD R65, R87, 0x1, R8 ;  /* 0x0000000157417824 */ /* 0x000fe200078e0208 */
[----:B------:R-:W-:Y:S06]  /*f7e0*/  @!P2 BRA `(.L_x_8381) ;  /* 0x000000000050a947 */ /* 0x000fec0003800000 */
        /* <DEDUP_REMOVED lines=11> */
.L_x_8383:
[----:B------:R-:W-:-:S13]  /*f8a0*/  ISETP.NE.AND P6, PT, R7, 0x1, PT ;  /* 0x000000010700780c */ /* 0x000fda0003fc5270 */
[----:B------:R-:W0:Y:S02]  /*f8b0*/  @P6 LDC.64 R8, c[0x0][0x9e8] ;  /* 0x00027a00ff086b82 */ /* 0x000e240000000a00 */
[----:B0-----:R-:W-:-:S05]  /*f8c0*/  @P6 IMAD.HI.U32 R8, R77, R8, RZ ;  /* 0x000000084d086227 */ /* 0x001fca00078e00ff */
[----:B------:R-:W-:-:S07]  /*f8d0*/  @P6 SHF.R.U32.HI R77, RZ, R9, R8 ;  /* 0x00000009ff4d6219 */ /* 0x000fce0000011608 */
.L_x_8384:
[----:B------:R-:W-:Y:S05]  /*f8e0*/  BSYNC B0 ;  /* 0x0000000000007941 */ /* 0x000fea0003800000 */
.L_x_8382:
[----:B------:R-:W-:-:S04]  /*f8f0*/  IMAD R8, R77, R7, -R82 ;  /* 0x000000074d087224 */ /* 0x000fc800078e0a52 */
[----:B------:R-:W-:-:S05]  /*f900*/  IMAD R8, R191, -0x2, R8 ;  /* 0xfffffffebf087824 */ /* 0x000fca00078e0208 */
[----:B------:R-:W-:Y:S02]  /*f910*/  VIMNMX R65, R65, R8, !PT ;  /* 0x0000000841417248 */ /* 0x000fe40007fe0100 */
[----:B------:R-:W-:-:S07]  /*f920*/  VIADDMNMX R66, R8, R7, R66, PT ;  /* 0x0000000708427246 */ /* 0x000fce0003800142 */
.L_x_8381:
[----:B------:R-:W-:Y:S01]  /*f930*/  ISETP.GT.AND P3, PT, R65, 0x1, !P3 ;  /* 0x000000014100780c */ /* 0x000fe20005f64270 */
[----:B------:R-:W-:Y:S01]  /*f940*/  ULDC UR52, c[0x0][0x988] ;  /* 0x0002620000347ab9 */ /* 0x000fe20000000800 */
[----:B------:R-:W-:Y:S02]  /*f950*/  ISETP.NE.AND P6, PT, R105, RZ, PT ;  /* 0x000000ff6900720c */ /* 0x000fe40003fc5270 */
[----:B------:R-:W-:Y:S02]  /*f960*/  ISETP.LT.OR P3, PT, R66, 0x2, P3 ;  /* 0x000000024200780c */ /* 0x000fe40001f61670 */
[----:B------:R-:W-:Y:S02]  /*f970*/  ISETP.GT.AND P4, PT, R65, 0x71, !P4 ;  /* 0x000000714100780c */ /* 0x000fe40006784270 */
[----:B------:R-:W-:Y:S02]  /*f980*/  FSEL R9, R3, -INF , !P3 ;  /* 0xff80000003097808 */ /* 0x000fe40005800000 */
[----:B------:R-:W-:-:S02]  /*f990*/  ISETP.NE.AND P3, PT, R101, RZ, PT ;  /* 0x000000ff6500720c */ /* 0x000fc40003f65270 */
[C---:B------:R-:W-:Y:S02]  /*f9a0*/  ISETP.GT.AND P5, PT, R65.reuse, 0x78, !P5 ;  /* 0x000000784100780c */ /* 0x040fe40006fa4270 */
[----:B------:R-:W-:Y:S02]  /*f9b0*/  ISETP.GT.AND P3, PT, R65, 0x8, !P3 ;  /* 0x000000084100780c */ /* 0x000fe40005f64270 */
[C---:B------:R-:W-:Y:S02]  /*f9c0*/  ISETP.LT.OR P4, PT, R66.reuse, 0x72, P4 ;  /* 0x000000724200780c */ /* 0x040fe40002781670 */
[C---:B------:R-:W-:Y:S02]  /*f9d0*/  ISETP.LT.OR P3, PT, R66.reuse, 0x9, P3 ;  /* 0x000000094200780c */ /* 0x040fe40001f61670 */
[----:B------:R-:W-:Y:S02]  /*f9e0*/  ISETP.LT.OR P5, PT, R66, 0x79, P5 ;  /* 0x000000794200780c */ /* 0x000fe40002fa1670 */
[----:B------:R-:W-:-:S02]  /*f9f0*/  FSEL R3, R10, -INF , !P3 ;  /* 0xff8000000a037808 */ /* 0x000fc40005800000 */
[----:B------:R-:W-:Y:S02]  /*fa00*/  ISETP.NE.AND P3, PT, R102, RZ, PT ;  /* 0x000000ff6600720c */ /* 0x000fe40003f65270 */
[----:B------:R-:W-:Y:S02]  /*fa10*/  FMNMX.FTZ R10, R76, R75, !PT ;  /* 0x0000004b4c0a7209 */ /* 0x000fe40007810000 */
[----:B------:R-:W-:Y:S02]  /*fa20*/  ISETP.GT.AND P3, PT, R65, 0x9, !P3 ;  /* 0x000000094100780c */ /* 0x000fe40005f64270 */
[----:B------:R-:W-:Y:S02]  /*fa30*/  FSEL R50, R50, -INF , !P5 ;  /* 0xff80000032327808 */ /* 0x000fe40006800000 */
[----:B------:R-:W-:-:S04]  /*fa40*/  ISETP.LT.OR P3, PT, R66, 0xa, P3 ;  /* 0x0000000a4200780c */ /* 0x000fc80001f61670 */
        /* <DEDUP_REMOVED lines=18> */
[----:B------:R-:W-:Y:S02]  /*fb70*/  ISETP.NE.AND P6, PT, R114, RZ, PT ;  /* 0x000000ff7200720c */ /* 0x000fe40003fc5270 */
        /* <DEDUP_REMOVED lines=64> */
[----:B------:R-:W-:-:S03]  /*ff80*/  ISETP.LT.OR P3, PT, R66, 0x41, P3 ;  /* 0x000000414200780c */ /* 0x000fc60001f61670 */
[----:B------:R-:W0:Y:S01]  /*ff90*/  SHFL.BFLY PT, R10, R77, 0x1, 0x1f ;  /* 0x0c201f004d0a7f89 */ /* 0x000e2200000e0000 */
[----:B------:R-:W-:Y:S02]  /*ffa0*/  FSEL R34, R34, -INF , !P3 ;  /* 0xff80000022227808 */ /* 0x000fe40005800000 */
[----:B------:R-:W-:Y:S02]  /*ffb0*/  ISETP.GT.AND P3, PT, R65, 0x41, !P6 ;  /* 0x000000414100780c */ /* 0x000fe40007764270 */
[----:B------:R-:W-:Y:S02]  /*ffc0*/  ISETP.NE.AND P6, PT, R100, RZ, PT ;  /* 0x000000ff6400720c */ /* 0x000fe40003fc5270 */
        /* <DEDUP_REMOVED lines=8> */
[----:B------:R-:W-:-:S03]  /*10050*/  FMUL.FTZ R78, R10, UR52 ;  /* 0x000000340a4e7c20 */ /* 0x000fc60008410000 */
        /* <DEDUP_REMOVED lines=37> */
[----:B------:R-:W-:-:S04]  /*102b0*/  ISETP.LT.OR P3, PT, R66, 0x71, P3 ;  /* 0x000000714200780c */ /* 0x000fc80001f61670 */
[----:B------:R-:W-:Y:S02]  /*102c0*/  FSEL R64, R64, -INF , !P3 ;  /* 0xff80000040407808 */ /* 0x000fe40005800000 */
[----:B------:R-:W-:-:S04]  /*102d0*/  FSETP.NEU.FTZ.AND P3, PT, R10, -INF , PT ;  /* 0xff8000000a00780b */ /* 0x000fc80003f7d000 */
[----:B------:R-:W-:Y:S02]  /*102e0*/  FSEL R79, R78, RZ, P3 ;  /* 0x000000ff4e4f7208 */ /* 0x000fe40001800000 */
[----:B------:R-:W-:Y:S02]  /*102f0*/  ISETP.GT.AND P3, PT, R65, RZ, !P6 ;  /* 0x000000ff4100720c */ /* 0x000fe40007764270 */
[----:B------:R-:W-:Y:S01]  /*10300*/  ISETP.NE.AND P6, PT, R80, RZ, PT ;  /* 0x000000ff5000720c */ /* 0x000fe20003fc5270 */
[--C-:B------:R-:W-:Y:S01]  /*10310*/  FFMA.FTZ R170, R57, UR52, -R79.reuse ;  /* 0x0000003439aa7c23 */ /* 0x100fe2000801084f */
[----:B------:R-:W-:Y:S01]  /*10320*/  ISETP.LT.OR P3, PT, R66, 0x1, P3 ;  /* 0x000000014200780c */ /* 0x000fe20001f61670 */
[--C-:B------:R-:W-:Y:S01]  /*10330*/  FFMA.FTZ R57, R56, UR52, -R79.reuse ;  /* 0x0000003438397c23 */ /* 0x100fe2000801084f */
[--C-:B------:R-:W-:Y:S01]  /*10340*/  FFMA.FTZ R156, R40, UR52, -R79.reuse ;  /* 0x00000034289c7c23 */ /* 0x100fe2000801084f */
[--C-:B------:R-:W-:Y:S01]  /*10350*/  FFMA.FTZ R180, R76, UR52, -R79.reuse ;  /* 0x000000344cb47c23 */ /* 0x100fe2000801084f */
[----:B------:R-:W-:Y:S01]  /*10360*/  FSEL R78, R0, -INF , !P3 ;  /* 0xff800000004e7808 */ /* 0x000fe20005800000 */
[--C-:B------:R-:W-:Y:S01]  /*10370*/  FFMA.FTZ R75, R75, UR52, -R79.reuse ;  /* 0x000000344b4b7c23 */ /* 0x100fe2000801084f */
[----:B------:R-:W-:Y:S01]  /*10380*/  ISETP.GT.AND P3, PT, R65, 0x79, !P6 ;  /* 0x000000794100780c */ /* 0x000fe20007764270 */
[--C-:B------:R-:W-:Y:S01]  /*10390*/  FFMA.FTZ R182, R73, UR52, -R79.reuse ;  /* 0x0000003449b67c23 */ /* 0x100fe2000801084f */
[----:B------:R-:W-:Y:S01]  /*103a0*/  FMNMX.FTZ R0, R78, R9, !PT ;  /* 0x000000094e007209 */ /* 0x000fe20007810000 */
[----:B------:R-:W-:Y:S01]  /*103b0*/  MUFU.EX2 R180, R180 ;  /* 0x000000b400b47308 */ /* 0x000fe20000000800 */
[----:B------:R-:W-:Y:S01]  /*103c0*/  ISETP.LT.OR P3, PT, R66, 0x7a, P3 ;  /* 0x0000007a4200780c */ /* 0x000fe20001f61670 */
[--C-:B------:R-:W-:Y:S01]  /*103d0*/  FFMA.FTZ R73, R74, UR52, -R79.reuse ;  /* 0x000000344a497c23 */ /* 0x100fe2000801084f */
[----:B------:R-:W-:Y:S01]  /*103e0*/  FMNMX.FTZ R11, R3, R0, !PT ;  /* 0x00000000030b7209 */ /* 0x000fe20007810000 */
[--C-:B------:R-:W-:Y:S01]  /*103f0*/  FFMA.FTZ R154, R28, UR52, -R79.reuse ;  /* 0x000000341c9a7c23 */ /* 0x100fe2000801084f */
[----:B------:R-:W-:Y:S01]  /*10400*/  FSEL R51, R51, -INF , !P3 ;  /* 0xff80000033337808 */ /* 0x000fe20005800000 */
        /* <DEDUP_REMOVED lines=11> */
[--C-:B------:R-:W-:Y:S01]  /*104c0*/  FFMA.FTZ R174, R88, UR52, -R79.reuse ;  /* 0x0000003458ae7c23 */ /* 0x100fe2000801084f */
[--C-:B------:R-:W-:Y:S01]  /*104d0*/  FFMA.FTZ R77, R90, UR52, -R79.reuse ;  /* 0x000000345a4d7c23 */ /* 0x100fe2000801084f */
[----:B------:R-:W-:Y:S01]  /*104e0*/  FMNMX.FTZ R0, R14, R11, !PT ;  /* 0x0000000b0e007209 */ /* 0x000fe20007810000 */
[--C-:B------:R-:W-:Y:S01]  /*104f0*/  FFMA.FTZ R168, R60, UR52, -R79.reuse ;  /* 0x000000343ca87c23 */ /* 0x100fe2000801084f */
[--C-:B------:R-:W-:Y:S01]  /*10500*/  FFMA.FTZ R59, R59, UR52, -R79.reuse ;  /* 0x000000343b3b7c23 */ /* 0x100fe2000801084f */
[--C-:B------:R-:W-:Y:S01]  /*10510*/  FFMA.FTZ R158, R36, UR52, -R79.reuse ;  /* 0x00000034249e7c23 */ /* 0x100fe2000801084f */
[----:B------:R-:W-:Y:S01]  /*10520*/  FMNMX.FTZ R11, R15, R0, !PT ;  /* 0x000000000f0b7209 */ /* 0x000fe20007810000 */
[----:B------:R-:W2:Y:S01]  /*10530*/  MUFU.EX2 R73, R73 ;  /* 0x0000004900497308 */ /* 0x000ea20000000800 */
[--C-:B------:R-:W-:Y:S01]  /*10540*/  FFMA.FTZ R164, R58, UR52, -R79.reuse ;  /* 0x000000343aa47c23 */ /* 0x100fe2000801084f */
[--C-:B------:R-:W-:Y:S01]  /*10550*/  FFMA.FTZ R166, R43, UR52, -R79.reuse ;  /* 0x000000342ba67c23 */ /* 0x100fe2000801084f */
[----:B------:R-:W-:Y:S01]  /*10560*/  FMNMX.FTZ R0, R20, R11, !PT ;  /* 0x0000000b14007209 */ /* 0x000fe20007810000 */
[--C-:B------:R-:W-:Y:S01]  /*10570*/  FFMA.FTZ R43, R42, UR52, -R79.reuse ;  /* 0x000000342a2b7c23 */ /* 0x100fe2000801084f */
[--C-:B------:R-:W-:Y:S01]  /*10580*/  FFMA.FTZ R160, R41, UR52, -R79.reuse ;  /* 0x0000003429a07c23 */ /* 0x100fe2000801084f */
[--C-:B------:R-:W-:Y:S01]  /*10590*/  FFMA.FTZ R41, R54, UR52, -R79.reuse ;  /* 0x0000003436297c23 */ /* 0x100fe2000801084f */
[----:B------:R-:W-:Y:S01]  /*105a0*/  FMNMX.FTZ R11, R21, R0, !PT ;  /* 0x00000000150b7209 */ /* 0x000fe20007810000 */
[----:B------:R-:W3:Y:S01]  /*105b0*/  MUFU.EX2 R176, R176 ;  /* 0x000000b000b07308 */ /* 0x000ee20000000800 */
[--C-:B------:R-:W-:Y:S01]  /*105c0*/  FFMA.FTZ R162, R37, UR52, -R79.reuse ;  /* 0x0000003425a27c23 */ /* 0x100fe2000801084f */
[--C-:B------:R-:W-:Y:S01]  /*105d0*/  FFMA.FTZ R152, R32, UR52, -R79.reuse ;  /* 0x0000003420987c23 */ /* 0x100fe2000801084f */
[----:B------:R-:W-:Y:S01]  /*105e0*/  FMNMX.FTZ R0, R24, R11, !PT ;  /* 0x0000000b18007209 */ /* 0x000fe20007810000 */
[--C-:B------:R-:W-:Y:S01]  /*105f0*/  FFMA.FTZ R37, R53, UR52, -R79.reuse ;  /* 0x0000003435257c23 */ /* 0x100fe2000801084f */
[--C-:B------:R-:W-:Y:S01]  /*10600*/  FFMA.FTZ R53, R52, UR52, -R79.reuse ;  /* 0x0000003434357c23 */ /* 0x100fe2000801084f */
[--C-:B------:R-:W-:Y:S01]  /*10610*/  FFMA.FTZ R33, R33, UR52, -R79.reuse ;  /* 0x0000003421217c23 */ /* 0x100fe2000801084f */
[----:B------:R-:W-:Y:S01]  /*10620*/  FMNMX.FTZ R11, R25, R0, !PT ;  /* 0x00000000190b7209 */ /* 0x000fe20007810000 */
[----:B------:R-:W4:Y:S01]  /*10630*/  MUFU.EX2 R71, R71 ;  /* 0x0000004700477308 */ /* 0x000f220000000800 */
[----:B------:R-:W-:-:S02]  /*10640*/  FFMA.FTZ R29, R29, UR52, -R79 ;  /* 0x000000341d1d7c23 */ /* 0x000fc4000801084f */
[----:B------:R-:W-:-:S04]  /*10650*/  FMNMX.FTZ R0, R26, R11, !PT ;  /* 0x0000000b1a007209 */ /* 0x000fc80007810000 */
[----:B------:R-:W-:Y:S01]  /*10660*/  FMNMX.FTZ R11, R27, R0, !PT ;  /* 0x000000001b0b7209 */ /* 0x000fe20007810000 */
[----:B------:R-:W5:Y:S03]  /*10670*/  MUFU.EX2 R178, R178 ;  /* 0x000000b200b27308 */ /* 0x000f660000000800 */
[----:B------:R-:W-:-:S04]  /*10680*/  FMNMX.FTZ R0, R30, R11, !PT ;  /* 0x0000000b1e007209 */ /* 0x000fc80007810000 */
[----:B------:R-:W-:Y:S01]  /*10690*/  FMNMX.FTZ R11, R31, R0, !PT ;  /* 0x000000001f0b7209 */ /* 0x000fe20007810000 */
[----:B------:R-:W5:Y:S03]  /*106a0*/  MUFU.EX2 R69, R69 ;  /* 0x0000004500457308 */ /* 0x000f660000000800 */
        /* <DEDUP_REMOVED lines=17> */
[----:B------:R-:W-:Y:S01]  /*107c0*/  MUFU.EX2 R59, R59 ;  /* 0x0000003b003b7308 */ /* 0x000fe20000000800 */
[----:B------:R-:W-:Y:S01]  /*107d0*/  FSEL R0, R47, -INF , !P4 ;  /* 0xff8000002f007808 */ /* 0x000fe20006000000 */
[--C-:B------:R-:W-:Y:S01]  /*107e0*/  FFMA.FTZ R47, R55, UR52, -R79.reuse ;  /* 0x00000034372f7c23 */ /* 0x100fe2000801084f */
[----:B------:R-:W-:Y:S01]  /*107f0*/  FMNMX.FTZ R11, R64, R11, !PT ;  /* 0x0000000b400b7209 */ /* 0x000fe20007810000 */
[----:B------:R-:W-:-:S03]  /*10800*/  FFMA.FTZ R55, R4, UR52, -R79 ;  /* 0x0000003404377c23 */ /* 0x000fc6000801084f */
        /* <DEDUP_REMOVED lines=15> */
[----:B0-----:R-:W-:-:S02]  /*10900*/  FMNMX.FTZ R11, R40, R11, !PT ;  /* 0x0000000b280b7209 */ /* 0x001fc40007810000 */
[----:B------:R-:W0:Y:S02]  /*10910*/  @P1 LDC R40, c[0x0][0x44c] ;  /* 0x00011300ff281b82 */ /* 0x000e240000000800 */
[C---:B------:R-:W-:Y:S01]  /*10920*/  FSETP.NEU.FTZ.AND P3, PT, R11.reuse, -INF , PT ;  /* 0xff8000000b00780b */ /* 0x040fe20003f7d000 */
[----:B------:R-:W-:Y:S02]  /*10930*/  FMUL.FTZ R28, R11, UR52 ;  /* 0x000000340b1c7c20 */ /* 0x000fe40008410000 */
[----:B------:R-:W-:Y:S03]  /*10940*/  MUFU.EX2 R37, R37 ;  /* 0x0000002500257308 */ /* 0x000fe60000000800 */
[----:B------:R-:W-:-:S05]  /*10950*/  FSEL R65, R28, RZ, P3 ;  /* 0x000000ff1c417208 */ /* 0x000fca0001800000 */
[--C-:B------:R-:W-:Y:S01]  /*10960*/  FFMA.FTZ R181, R78, UR52, -R65.reuse ;  /* 0x000000344eb57c23 */ /* 0x100fe20008010841 */
[--C-:B------:R-:W-:Y:S01]  /*10970*/  FFMA.FTZ R28, R9, UR52, -R65.reuse ;  /* 0x00000034091c7c23 */ /* 0x100fe20008010841 */
[----:B------:R-:W-:Y:S01]  /*10980*/  FFMA.FTZ R183, R3, UR52, -R65 ;  /* 0x0000003403b77c23 */ /* 0x000fe20008010841 */
[----:B------:R-:W-:Y:S01]  /*10990*/  FADD.FTZ R3, R180, R75 ;  /* 0x0000004bb4037221 */ /* 0x000fe20000010000 */
[--C-:B------:R-:W-:Y:S01]  /*109a0*/  FFMA.FTZ R8, R8, UR52, -R65.reuse ;  /* 0x0000003408087c23 */ /* 0x100fe20008010841 */
[----:B------:R-:W-:Y:S01]  /*109b0*/  FFMA.FTZ R177, R12, UR52, -R65 ;  /* 0x000000340cb17c23 */ /* 0x000fe20008010841 */
[----:B------:R-:W-:Y:S01]  /*109c0*/  MUFU.EX2 R181, R181 ;  /* 0x000000b500b57308 */ /* 0x000fe20000000800 */
[----:B-1----:R-:W-:Y:S01]  /*109d0*/  FADD.FTZ R4, R182, R3 ;  /* 0x00000003b6047221 */ /* 0x002fe20000010000 */
[--C-:B------:R-:W-:Y:S01]  /*109e0*/  FFMA.FTZ R12, R13, UR52, -R65.reuse ;  /* 0x000000340d0c7c23 */ /* 0x100fe20008010841 */
[--C-:B------:R-:W-:Y:S01]  /*109f0*/  FFMA.FTZ R179, R14, UR52, -R65.reuse ;  /* 0x000000340eb37c23 */ /* 0x100fe20008010841 */
[--C-:B------:R-:W-:Y:S01]  /*10a00*/  FFMA.FTZ R165, R34, UR52, -R65.reuse ;  /* 0x0000003422a57c23 */ /* 0x100fe20008010841 */
[----:B--2---:R-:W-:Y:S01]  /*10a10*/  FADD.FTZ R3, R73, R4 ;  /* 0x0000000449037221 */ /* 0x004fe20000010000 */
[--C-:B------:R-:W-:Y:S01]  /*10a20*/  FFMA.FTZ R14, R15, UR52, -R65.reuse ;  /* 0x000000340f0e7c23 */ /* 0x100fe20008010841 */
[----:B------:R-:W-:Y:S01]  /*10a30*/  FFMA.FTZ R173, R20, UR52, -R65 ;  /* 0x0000003414ad7c23 */ /* 0x000fe20008010841 */
[----:B------:R-:W1:Y:S01]  /*10a40*/  MUFU.EX2 R28, R28 ;  /* 0x0000001c001c7308 */ /* 0x000e620000000800 */
[----:B---3--:R-:W-:Y:S01]  /*10a50*/  FADD.FTZ R4, R176, R3 ;  /* 0x00000003b0047221 */ /* 0x008fe20000010000 */
[--C-:B------:R-:W-:Y:S01]  /*10a60*/  FFMA.FTZ R20, R21, UR52, -R65.reuse ;  /* 0x0000003415147c23 */ /* 0x100fe20008010841 */
[--C-:B------:R-:W-:Y:S01]  /*10a70*/  FFMA.FTZ R175, R24, UR52, -R65.reuse ;  /* 0x0000003418af7c23 */ /* 0x100fe20008010841 */
[--C-:B------:R-:W-:Y:S01]  /*10a80*/  FFMA.FTZ R24, R25, UR52, -R65.reuse ;  /* 0x0000003419187c23 */ /* 0x100fe20008010841 */
[----:B----4-:R-:W-:Y:S01]  /*10a90*/  FADD.FTZ R3, R71, R4 ;  /* 0x0000000447037221 */ /* 0x010fe20000010000 */
[--C-:B------:R-:W-:Y:S01]  /*10aa0*/  FFMA.FTZ R169, R26, UR52, -R65.reuse ;  /* 0x000000341aa97c23 */ /* 0x100fe20008010841 */
[----:B------:R-:W-:Y:S01]  /*10ab0*/  FFMA.FTZ R26, R27, UR52, -R65 ;  /* 0x000000341b1a7c23 */ /* 0x000fe20008010841 */
[----:B------:R-:W2:Y:S01]  /*10ac0*/  MUFU.EX2 R183, R183 ;  /* 0x000000b700b77308 */ /* 0x000ea20000000800 */
[----:B-----5:R-:W-:Y:S01]  /*10ad0*/  FADD.FTZ R34, R178, R3 ;  /* 0x00000003b2227221 */ /* 0x020fe20000010000 */
[----:B------:R-:W3:Y:S01]  /*10ae0*/  @P1 LDC R13, c[0x0][0x450] ;  /* 0x00011400ff0d1b82 */ /* 0x000ee20000000800 */
[--C-:B------:R-:W-:Y:S01]  /*10af0*/  FFMA.FTZ R171, R30, UR52, -R65.reuse ;  /* 0x000000341eab7c23 */ /* 0x100fe20008010841 */
[--C-:B------:R-:W-:Y:S01]  /*10b00*/  FFMA.FTZ R30, R31, UR52, -R65.reuse ;  /* 0x000000341f1e7c23 */ /* 0x100fe20008010841 */
[----:B------:R-:W-:Y:S01]  /*10b10*/  FADD.FTZ R9, R69, R34 ;  /* 0x0000002245097221 */ /* 0x000fe20000010000 */
[--C-:B------:R-:W-:Y:S01]  /*10b20*/  FFMA.FTZ R32, R35, UR52, -R65.reuse ;  /* 0x0000003423207c23 */ /* 0x100fe20008010841 */
[----:B------:R-:W-:Y:S01]  /*10b30*/  FFMA.FTZ R167, R38, UR52, -R65 ;  /* 0x0000003426a77c23 */ /* 0x000fe20008010841 */
[----:B------:R-:W4:Y:S01]  /*10b40*/  MUFU.EX2 R8, R8 ;  /* 0x0000000800087308 */ /* 0x000f220000000800 */
[----:B-1----:R-:W-:Y:S01]  /*10b50*/  FADD.FTZ R4, R181, R28 ;  /* 0x0000001cb5047221 */ /* 0x002fe20000010000 */
[----:B------:R-:W-:Y:S01]  /*10b60*/  FADD.FTZ R36, R172, R9 ;  /* 0x00000009ac247221 */ /* 0x000fe20000010000 */
[----:B0-----:R-:W-:-:S04]  /*10b70*/  @P1 IMAD.HI.U32 R40, R193, R40, RZ ;  /* 0x00000028c1281227 */ /* 0x001fc800078e00ff */
[--C-:B------:R-:W-:Y:S01]  /*10b80*/  FFMA.FTZ R34, R39, UR52, -R65.reuse ;  /* 0x0000003427227c23 */ /* 0x100fe20008010841 */
[----:B------:R-:W-:Y:S01]  /*10b90*/  FFMA.FTZ R44, R44, UR52, -R65 ;  /* 0x000000342c2c7c23 */ /* 0x000fe20008010841 */
[----:B------:R-:W-:Y:S01]  /*10ba0*/  FADD.FTZ R9, R67, R36 ;  /* 0x0000002443097221 */ /* 0x000fe20000010000 */
[----:B------:R-:W-:Y:S01]  /*10bb0*/  IMAD.MOV.U32 R38, RZ, RZ, R193 ;  /* 0x000000ffff267224 */ /* 0x000fe200078e00c1 */
[----:B------:R-:W0:Y:S01]  /*10bc0*/  MUFU.EX2 R177, R177 ;  /* 0x000000b100b17308 */ /* 0x000e220000000800 */
[----:B--2---:R-:W-:Y:S01]  /*10bd0*/  FADD.FTZ R3, R183, R4 ;  /* 0x00000004b7037221 */ /* 0x004fe20000010000 */
[----:B------:R-:W-:Y:S01]  /*10be0*/  FADD.FTZ R36, R174, R9 ;  /* 0x00000009ae247221 */ /* 0x000fe20000010000 */
[--C-:B------:R-:W-:Y:S01]  /*10bf0*/  FFMA.FTZ R45, R45, UR52, -R65.reuse ;  /* 0x000000342d2d7c23 */ /* 0x100fe20008010841 */
[--C-:B------:R-:W-:Y:S01]  /*10c00*/  FFMA.FTZ R46, R46, UR52, -R65.reuse ;  /* 0x000000342e2e7c23 */ /* 0x100fe20008010841 */
[--C-:B------:R-:W-:Y:S01]  /*10c10*/  FFMA.FTZ R48, R48, UR52, -R65.reuse ;  /* 0x0000003430307c23 */ /* 0x100fe20008010841 */
[----:B------:R-:W-:Y:S01]  /*10c20*/  FADD.FTZ R9, R77, R36 ;  /* 0x000000244d097221 */ /* 0x000fe20000010000 */
[----:B------:R-:W-:Y:S01]  /*10c30*/  FFMA.FTZ R49, R49, UR52, -R65 ;  /* 0x0000003431317c23 */ /* 0x000fe20008010841 */
[----:B------:R-:W1:Y:S01]  /*10c40*/  MUFU.EX2 R12, R12 ;  /* 0x0000000c000c7308 */ /* 0x000e620000000800 */
[----:B----4-:R-:W-:Y:S01]  /*10c50*/  FADD.FTZ R4, R8, R3 ;  /* 0x0000000308047221 */ /* 0x010fe20000010000 */
[----:B------:R-:W-:Y:S01]  /*10c60*/  FADD.FTZ R36, R168, R9 ;  /* 0x00000009a8247221 */ /* 0x000fe20000010000 */
[----:B---3--:R-:W-:Y:S01]  /*10c70*/  @P1 SHF.R.U32.HI R38, RZ, R13, R40 ;  /* 0x0000000dff261219 */ /* 0x008fe20000011628 */
[--C-:B------:R-:W-:Y:S01]  /*10c80*/  FFMA.FTZ R61, R61, UR52, -R65.reuse ;  /* 0x000000343d3d7c23 */ /* 0x100fe20008010841 */
[--C-:B------:R-:W-:Y:S01]  /*10c90*/  FFMA.FTZ R62, R62, UR52, -R65.reuse ;  /* 0x000000343e3e7c23 */ /* 0x100fe20008010841 */
[----:B------:R-:W-:Y:S01]  /*10ca0*/  FADD.FTZ R9, R59, R36 ;  /* 0x000000243b097221 */ /* 0x000fe20000010000 */
[----:B------:R-:W-:Y:S01]  /*10cb0*/  FFMA.FTZ R63, R63, UR52, -R65 ;  /* 0x000000343f3f7c23 */ /* 0x000fe20008010841 */
[----:B------:R-:W2:Y:S01]  /*10cc0*/  MUFU.EX2 R179, R179 ;  /* 0x000000b300b37308 */ /* 0x000ea20000000800 */
[----:B0-----:R-:W-:Y:S01]  /*10cd0*/  FADD.FTZ R3, R177, R4 ;  /* 0x00000004b1037221 */ /* 0x001fe20000010000 */
[----:B------:R-:W-:Y:S01]  /*10ce0*/  FADD.FTZ R36, R170, R9 ;  /* 0x00000009aa247221 */ /* 0x000fe20000010000 */
[--C-:B------:R-:W-:Y:S01]  /*10cf0*/  FFMA.FTZ R64, R64, UR52, -R65.reuse ;  /* 0x0000003440407c23 */ /* 0x100fe20008010841 */
[--C-:B------:R-:W-:Y:S01]  /*10d00*/  FFMA.FTZ R50, R50, UR52, -R65.reuse ;  /* 0x0000003432327c23 */ /* 0x100fe20008010841 */
[----:B------:R-:W-:Y:S01]  /*10d10*/  FFMA.FTZ R51, R51, UR52, -R65 ;  /* 0x0000003433337c23 */ /* 0x000fe20008010841 */
[----:B------:R-:W-:Y:S01]  /*10d20*/  FADD.FTZ R9, R57, R36 ;  /* 0x0000002439097221 */ /* 0x000fe20000010000 */
[----:B------:R-:W-:Y:S01]  /*10d30*/  F2FP.F16.F32.PACK_AB R181, R28, R181 ;  /* 0x000000b51cb5723e */ /* 0x000fe200000000ff */
[----:B------:R-:W0:Y:S01]  /*10d40*/  MUFU.EX2 R14, R14 ;  /* 0x0000000e000e7308 */ /* 0x000e220000000800 */
[----:B-1----:R-:W-:Y:S01]  /*10d50*/  FADD.FTZ R4, R12, R3 ;  /* 0x000000030c047221 */ /* 0x002fe20000010000 */
[----:B------:R-:W-:Y:S01]  /*10d60*/  FADD.FTZ R36, R164, R9 ;  /* 0x00000009a4247221 */ /* 0x000fe20000010000 */
[----:B------:R-:W-:-:S02]  /*10d70*/  F2FP.F16.F32.PACK_AB R183, R8, R183 ;  /* 0x000000b708b7723e */ /* 0x000fc400000000ff */
[----:B------:R-:W-:Y:S02]  /*10d80*/  IADD3 R95, R95, R38, RZ ;  /* 0x000000265f5f7210 */ /* 0x000fe40007ffe0ff */
[----:B------:R-:W-:Y:S01]  /*10d90*/  F2FP.F16.F32.PACK_AB R180, R75, R180 ;  /* 0x000000b44bb4723e */ /* 0x000fe200000000ff */
[----:B------:R-:W1:Y:S01]  /*10da0*/  MUFU.EX2 R173, R173 ;  /* 0x000000ad00ad7308 */ /* 0x000e620000000800 */
[----:B--2---:R-:W-:Y:S01]  /*10db0*/  FADD.FTZ R3, R179, R4 ;  /* 0x00000004b3037221 */ /* 0x004fe20000010000 */
[----:B------:R-:W-:Y:S01]  /*10dc0*/  F2FP.F16.F32.PACK_AB R182, R73, R182 ;  /* 0x000000b649b6723e */ /* 0x000fe200000000ff */
[----:B------:R-:W-:Y:S01]  /*10dd0*/  IMAD.IADD R6, R95, 0x1, R6 ;  /* 0x000000015f067824 */ /* 0x000fe200078e0206 */
[----:B------:R-:W-:Y:S02]  /*10de0*/  F2FP.F16.F32.PACK_AB R176, R71, R176 ;  /* 0x000000b047b0723e */ /* 0x000fe400000000ff */
[----:B------:R-:W-:Y:S02]  /*10df0*/  F2FP.F16.F32.PACK_AB R178, R69, R178 ;  /* 0x000000b245b2723e */ /* 0x000fe400000000ff */
[----:B------:R-:W2:Y:S01]  /*10e00*/  MUFU.EX2 R20, R20 ;  /* 0x0000001400147308 */ /* 0x000ea20000000800 */
[----:B0-----:R-:W-:Y:S01]  /*10e10*/  FADD.FTZ R4, R14, R3 ;  /* 0x000000030e047221 */ /* 0x001fe20000010000 */
[----:B------:R-:W-:-:S02]  /*10e20*/  F2FP.F16.F32.PACK_AB R172, R67, R172 ;  /* 0x000000ac43ac723e */ /* 0x000fc400000000ff */
[----:B------:R-:W-:Y:S02]  /*10e30*/  F2FP.F16.F32.PACK_AB R174, R77, R174 ;  /* 0x000000ae4dae723e */ /* 0x000fe400000000ff */
[----:B------:R-:W-:Y:S02]  /*10e40*/  F2FP.F16.F32.PACK_AB R168, R59, R168 ;  /* 0x000000a83ba8723e */ /* 0x000fe400000000ff */
[----:B------:R-:W0:Y:S01]  /*10e50*/  MUFU.EX2 R175, R175 ;  /* 0x000000af00af7308 */ /* 0x000e220000000800 */
[----:B-1----:R-:W-:Y:S01]  /*10e60*/  FADD.FTZ R3, R173, R4 ;  /* 0x00000004ad037221 */ /* 0x002fe20000010000 */
[----:B------:R-:W-:Y:S02]  /*10e70*/  F2FP.F16.F32.PACK_AB R170, R57, R170 ;  /* 0x000000aa39aa723e */ /* 0x000fe400000000ff */
[----:B------:R-:W-:Y:S02]  /*10e80*/  F2FP.F16.F32.PACK_AB R164, R47, R164 ;  /* 0x000000a42fa4723e */ /* 0x000fe400000000ff */
[----:B------:R-:W-:-:S02]  /*10e90*/  F2FP.F16.F32.PACK_AB R177, R12, R177 ;  /* 0x000000b10cb1723e */ /* 0x000fc400000000ff */
[----:B------:R-:W1:Y:S01]  /*10ea0*/  MUFU.EX2 R24, R24 ;  /* 0x0000001800187308 */ /* 0x000e620000000800 */
[----:B--2---:R-:W-:Y:S01]  /*10eb0*/  FADD.FTZ R4, R20, R3 ;  /* 0x0000000314047221 */ /* 0x004fe20000010000 */
[----:B------:R-:W-:Y:S02]  /*10ec0*/  F2FP.F16.F32.PACK_AB R179, R14, R179 ;  /* 0x000000b30eb3723e */ /* 0x000fe400000000ff */
[----:B------:R-:W-:-:S04]  /*10ed0*/  F2FP.F16.F32.PACK_AB R173, R20, R173 ;  /* 0x000000ad14ad723e */ /* 0x000fc800000000ff */
[----:B------:R-:W2:Y:S01]  /*10ee0*/  MUFU.EX2 R169, R169 ;  /* 0x000000a900a97308 */ /* 0x000ea20000000800 */
[----:B0-----:R-:W-:-:S07]  /*10ef0*/  FADD.FTZ R3, R175, R4 ;  /* 0x00000004af037221 */ /* 0x001fce0000010000 */
[----:B------:R-:W0:Y:S01]  /*10f00*/  MUFU.EX2 R26, R26 ;  /* 0x0000001a001a7308 */ /* 0x000e220000000800 */
[C---:B-1----:R-:W-:Y:S01]  /*10f10*/  FADD.FTZ R4, R24.reuse, R3 ;  /* 0x0000000318047221 */ /* 0x042fe20000010000 */
[----:B------:R-:W-:Y:S01]  /*10f20*/  FADD.FTZ R3, R47, R36 ;  /* 0x000000242f037221 */ /* 0x000fe20000010000 */
[----:B------:R-:W-:-:S05]  /*10f30*/  F2FP.F16.F32.PACK_AB R175, R24, R175 ;  /* 0x000000af18af723e */ /* 0x000fca00000000ff */
[----:B------:R-:W1:Y:S01]  /*10f40*/  MUFU.EX2 R171, R171 ;  /* 0x000000ab00ab7308 */ /* 0x000e620000000800 */
[----:B--2---:R-:W-:Y:S01]  /*10f50*/  FADD.FTZ R9, R169, R4 ;  /* 0x00000004a9097221 */ /* 0x004fe20000010000 */
[----:B------:R-:W-:Y:S01]  /*10f60*/  FADD.FTZ R4, R166, R3 ;  /* 0x00000003a6047221 */ /* 0x000fe20000010000 */
[----:B------:R-:W-:Y:S01]  /*10f70*/  FFMA.FTZ R3, R0, UR52, -R65 ;  /* 0x0000003400037c23 */ /* 0x000fe20008010841 */
[C---:B------:R-:W-:Y:S02]  /*10f80*/  F2FP.F16.F32.PACK_AB R166, R43.reuse, R166 ;  /* 0x000000a62ba6723e */ /* 0x040fe400000000ff */
[----:B------:R-:W-:Y:S02]  /*10f90*/  FADD.FTZ R13, R43, R4 ;  /* 0x000000042b0d7221 */ /* 0x000fe40000010000 */
[----:B------:R-:W2:Y:S01]  /*10fa0*/  MUFU.EX2 R30, R30 ;  /* 0x0000001e001e7308 */ /* 0x000ea20000000800 */
[----:B0-----:R-:W-:Y:S01]  /*10fb0*/  FADD.FTZ R0, R26, R9 ;  /* 0x000000091a007221 */ /* 0x001fe20000010000 */
[----:B------:R-:W-:Y:S01]  /*10fc0*/  FADD.FTZ R36, R160, R13 ;  /* 0x0000000da0247221 */ /* 0x000fe20000010000 */
[----:B------:R-:W-:-:S02]  /*10fd0*/  F2FP.F16.F32.PACK_AB R160, R41, R160 ;  /* 0x000000a029a0723e */ /* 0x000fc400000000ff */
[----:B------:R-:W-:Y:S01]  /*10fe0*/  F2FP.F16.F32.PACK_AB R169, R26, R169 ;  /* 0x000000a91aa9723e */ /* 0x000fe200000000ff */
[----:B------:R-:W-:Y:S02]  /*10ff0*/  FADD.FTZ R13, R41, R36 ;  /* 0x00000024290d7221 */ /* 0x000fe40000010000 */
[----:B------:R-:W0:Y:S01]  /*11000*/  MUFU.EX2 R165, R165 ;  /* 0x000000a500a57308 */ /* 0x000e220000000800 */
[----:B-1----:R-:W-:Y:S01]  /*11010*/  FADD.FTZ R9, R171, R0 ;  /* 0x00000000ab097221 */ /* 0x002fe20000010000 */
[----:B------:R-:W-:Y:S01]  /*11020*/  FADD.FTZ R36, R162, R13 ;  /* 0x0000000da2247221 */ /* 0x000fe20000010000 */
[----:B------:R-:W-:-:S03]  /*11030*/  F2FP.F16.F32.PACK_AB R162, R37, R162 ;  /* 0x000000a225a2723e */ /* 0x000fc600000000ff */
[----:B------:R-:W-:Y:S02]  /*11040*/  FADD.FTZ R13, R37, R36 ;  /* 0x00000024250d7221 */ /* 0x000fe40000010000 */
        /* <DEDUP_REMOVED lines=32> */
[----:B------:R-:W-:Y:S01]  /*11250*/  F2FP.F16.F32.PACK_AB R157, R0, R49 ;  /* 0x00000031009d723e */ /* 0x000fe200000000ff */
[----:B------:R-:W-:-:S05]  /*11260*/  VIADD R0, R89, 0xfffffffe ;  /* 0xfffffffe59007836 */ /* 0x000fca0000000000 */
        /* <DEDUP_REMOVED lines=40> */
.L_x_8387:
[----:B------:R-:W-:-:S13]  /*114f0*/  ISETP.NE.AND P3, PT, R7, 0x1, PT ;  /* 0x000000010700780c */ /* 0x000fda0003f65270 */
[----:B------:R-:W0:Y:S02]  /*11500*/  @P3 LDC.64 R12, c[0x0][0x9e8] ;  /* 0x00027a00ff0c3b82 */ /* 0x000e240000000a00 */
[----:B0-----:R-:W-:-:S05]  /*11510*/  @P3 IMAD.HI.U32 R12, R8, R12, RZ ;  /* 0x0000000c080c3227 */ /* 0x001fca00078e00ff */
[----:B------:R-:W-:-:S07]  /*11520*/  @P3 SHF.R.U32.HI R8, RZ, R13, R12 ;  /* 0x0000000dff083219 */ /* 0x000fce000001160c */
.L_x_8388:
[----:B------:R-:W-:Y:S05]  /*11530*/  BSYNC B0 ;  /* 0x0000000000007941 */ /* 0x000fea0003800000 */
.L_x_8386:
[----:B------:R-:W-:-:S05]  /*11540*/  IMAD R7, R8, R7, R7 ;  /* 0x0000000708077224 */ /* 0x000fca00078e0207 */
[----:B------:R-:W-:-:S07]  /*11550*/  VIMNMX R6, R6, R7, PT ;  /* 0x0000000706067248 */ /* 0x000fce0003fe0100 */
.L_x_8385:
[----:B------:R-:W-:Y:S01]  /*11560*/  SHF.R.S32.HI R7, RZ, 0x1f, R6 ;  /* 0x0000001fff077819 */ /* 0x000fe20000011406 */
[----:B------:R-:W-:Y:S01]  /*11570*/  ULDC UR46, c[0x0][0x9e4] ;  /* 0x00027900002e7ab9 */ /* 0x000fe20000000800 */
[----:B------:R-:W-:Y:S01]  /*11580*/  ULDC UR43, c[0x0][0x9e4] ;  /* 0x00027900002b7ab9 */ /* 0x000fe20000000800 */
[----:B------:R-:W-:Y:S01]  /*11590*/  ULDC UR48, c[0x0][0x9d8] ;  /* 0x0002760000307ab9 */ /* 0x000fe20000000800 */
[----:B------:R-:W-:Y:S01]  /*115a0*/  LEA.HI R7, R7, R6, RZ, 0x7 ;  /* 0x0000000607077211 */ /* 0x000fe200078f38ff */
[----:B------:R-:W-:Y:S01]  /*115b0*/  ULDC UR51, c[0x0][0x9d8] ;  /* 0x0002760000337ab9 */ /* 0x000fe20000000800 */
[----:B------:R-:W-:Y:S01]  /*115c0*/  ULDC UR49, c[0x0][0x9d8] ;  /* 0x0002760000317ab9 */ /* 0x000fe20000000800 */
[----:B------:R-:W-:Y:S01]  /*115d0*/  ULDC UR42, c[0x0][0x988] ;  /* 0x00026200002a7ab9 */ /* 0x000fe20000000800 */
[----:B------:R-:W-:Y:S01]  /*115e0*/  SHF.R.S32.HI R7, RZ, 0x7, R7 ;  /* 0x00000007ff077819 */ /* 0x000fe20000011407 */
[----:B------:R-:W-:Y:S01]  /*115f0*/  ULDC UR45, c[0x0][0x988] ;  /* 0x00026200002d7ab9 */ /* 0x000fe20000000800 */
[----:B------:R-:W-:Y:S01]  /*11600*/  ULDC UR44, c[0x0][0x988] ;  /* 0x00026200002c7ab9 */ /* 0x000fe20000000800 */
[----:B------:R-:W-:Y:S01]  /*11610*/  ULDC UR50, c[0x0][0x9e0] ;  /* 0x0002780000327ab9 */ /* 0x000fe20000000800 */
[----:B------:R-:W-:Y:S01]  /*11620*/  VIMNMX R12, R198, R7, !PT ;  /* 0x00000007c60c7248 */ /* 0x000fe20007fe0100 */
[----:B------:R-:W-:Y:S01]  /*11630*/  ULDC UR47, c[0x0][0x9e0] ;  /* 0x00027800002f7ab9 */ /* 0x000fe20000000800 */
[----:B------:R-:W-:-:S02]  /*11640*/  CS2R R150, SRZ ;  /* 0x0000000000967805 */ /* 0x000fc4000001ff00 */
[----:B------:R-:W-:Y:S02]  /*11650*/  CS2R R148, SRZ ;  /* 0x0000000000947805 */ /* 0x000fe4000001ff00 */
[----:B------:R-:W-:Y:S02]  /*11660*/  ISETP.GE.AND P3, PT, R0, R12, PT ;  /* 0x0000000c0000720c */ /* 0x000fe40003f66270 */
        /* <DEDUP_REMOVED lines=31> */
[----:B------:R-:W-:-:S07]  /*11860*/  MOV R151, RZ ;  /* 0x000000ff00977202 */ /* 0x000fce0000000f00 */
.L_x_8409:
[----:B------:R-:W-:Y:S01]  /*11870*/  ISETP.NE.AND P3, PT, R194, RZ, PT ;  /* 0x000000ffc200720c */ /* 0x000fe20003f65270 */
[----:B------:R-:W-:Y:S01]  /*11880*/  VIADD R13, R184, 0x1 ;  /* 0x00000001b80d7836 */ /* 0x000fe20000000000 */
[----:B------:R-:W-:Y:S05]  /*11890*/  YIELD ;  /* 0x0000000000007946 */ /* 0x000fea0003800000 */
[----:B------:R-:W-:-:S04]  /*118a0*/  ISETP.NE.AND P4, PT, R13, 0x2, PT ;  /* 0x000000020d00780c */ /* 0x000fc80003f85270 */
[----:B------:R-:W-:Y:S02]  /*118b0*/  SEL R14, RZ, 0x1, P4 ;  /* 0x00000001ff0e7807 */ /* 0x000fe40002000000 */
[----:B------:R-:W-:Y:S02]  /*118c0*/  SEL R13, R13, RZ, P4 ;  /* 0x000000ff0d0d7207 */ /* 0x000fe40002000000 */
[----:B------:R-:W-:Y:S01]  /*118d0*/  LOP3.LUT R14, R187, R14, RZ, 0x3c, !PT ;  /* 0x0000000ebb0e7212 */ /* 0x000fe200078e3cff */
[----:B------:R-:W-:Y:S06]  /*118e0*/  @P3 BRA `(.L_x_8390) ;  /* 0x0000000000303947 */ /* 0x000fec0003800000 */
[----:B------:R-:W-:Y:S05]  /*118f0*/  @!P0 BRA `(.L_x_8391) ;  /* 0x0000000000048947 */ /* 0x000fea0003800000 */
[----:B------:R-:W-:Y:S01]  /*11900*/  BPT.TRAP 0x1 ;  /* 0x000000040000795c */ /* 0x000fe20000300000 */
.L_x_8391:
[----:B------:R-:W-:Y:S01]  /*11910*/  IMAD R7, R13, 0x8, R18 ;  /* 0x000000080d077824 */ /* 0x000fe200078e0212 */
[----:B------:R-:W-:-:S04]  /*11920*/  SHF.L.U32 R6, R14, 0x1f, RZ ;  /* 0x0000001f0e067819 */ /* 0x000fc800000006ff */
[----:B------:R0:W1:Y:S01]  /*11930*/  SYNCS.PHASECHK.TRANS64.TRYWAIT P4, [R7+URZ+0x28830], R6 ;  /* 0x02883006070075a7 */ /* 0x000062000808017f */
[----:B------:R-:W-:Y:S05]  /*11940*/  @!P0 BRA `(.L_x_8392) ;  /* 0x0000000000048947 */ /* 0x000fea0003800000 */
[----:B------:R-:W-:Y:S01]  /*11950*/  BPT.TRAP 0x1 ;  /* 0x000000040000795c */ /* 0x000fe20000300000 */
.L_x_8392:
[----:B------:R-:W-:Y:S04]  /*11960*/  BSSY B0, `(.L_x_8390) ;  /* 0x0000004000007945 */ /* 0x000fe80003800000 */
[----:B-1----:R-:W-:Y:S05]  /*11970*/  @P4 BRA `(.L_x_8393) ;  /* 0x0000000000084947 */ /* 0x002fea0003800000 */
[----:B------:R-:W1:Y:S02]  /*11980*/  SYNCS.PHASECHK.TRANS64.TRYWAIT P4, [R7+URZ+0x28830], R6 ;  /* 0x02883006070075a7 */ /* 0x000e64000808017f */
[----:B-1----:R-:W-:Y:S05]  /*11990*/  @!P4 BRA `(.L_x_8394) ;  /* 0x0000016000d0c947 */ /* 0x002fea0003800000 */
.L_x_8393:
[----:B------:R-:W-:Y:S05]  /*119a0*/  BSYNC B0 ;  /* 0x0000000000007941 */ /* 0x000fea0003800000 */
.L_x_8390:
[----:B------:R-:W2:Y:S01]  /*119b0*/  S2R R8, SR_TID.X ;  /* 0x0000000000087919 */ /* 0x000ea20000002100 */
[----:B01----:R-:W-:Y:S01]  /*119c0*/  IMAD.MOV.U32 R7, RZ, RZ, 0x40000040 ;  /* 0x40000040ff077424 */ /* 0x003fe200078e00ff */
[----:B------:R-:W-:Y:S05]  /*119d0*/  WARPSYNC.ALL ;  /* 0x0000000000007948 */ /* 0x000fea0003800000 */
[----:B------:R-:W-:Y:S01]  /*119e0*/  R2UR UR35, R7 ;  /* 0x00000000072372ca */ /* 0x000fe200000e0000 */
[----:B------:R-:W-:Y:S02]  /*119f0*/  IMAD R6, R13, 0x800, R5 ;  /* 0x000008000d067824 */ /* 0x000fe400078e0205 */
[----:B------:R-:W-:-:S03]  /*11a00*/  IMAD.MOV.U32 R9, RZ, RZ, 0x40000040 ;  /* 0x40000040ff097424 */ /* 0x000fc600078e00ff */
[----:B------:R-:W-:Y:S02]  /*11a10*/  R2UR UR34, R6 ;  /* 0x00000000062272ca */ /* 0x000fe400000e0000 */
[----:B------:R-:W-:Y:S01]  /*11a20*/  R2UR UR7, R9 ;  /* 0x00000000090772ca */ /* 0x000fe200000e0000 */
[----:B------:R-:W-:-:S05]  /*11a30*/  IMAD.MOV.U32 R9, RZ, RZ, 0x40000040 ;  /* 0x40000040ff097424 */ /* 0x000fca00078e00ff */
[----:B------:R-:W-:Y:S01]  /*11a40*/  R2UR UR11, R9 ;  /* 0x00000000090b72ca */ /* 0x000fe200000e0000 */
[----:B------:R-:W-:-:S05]  /*11a50*/  IMAD.MOV.U32 R9, RZ, RZ, 0x40000040 ;  /* 0x40000040ff097424 */ /* 0x000fca00078e00ff */
[----:B------:R-:W-:Y:S01]  /*11a60*/  R2UR UR15, R9 ;  /* 0x00000000090f72ca */ /* 0x000fe200000e0000 */
[----:B------:R-:W-:Y:S01]  /*11a70*/  IMAD.MOV.U32 R9, RZ, RZ, 0x40000040 ;  /* 0x40000040ff097424 */ /* 0x000fe200078e00ff */
[----:B--2---:R-:W-:-:S04]  /*11a80*/  SHF.R.U32.HI R8, RZ, 0x7, R8 ;  /* 0x00000007ff087819 */ /* 0x004fc80000011608 */
[----:B------:R-:W-:Y:S02]  /*11a90*/  R2UR UR19, R9 ;  /* 0x00000000091372ca */ /* 0x000fe400000e0000 */
[----:B------:R-:W-:Y:S01]  /*11aa0*/  IADD3 R7, R8, 0x8, RZ ;  /* 0x0000000808077810 */ /* 0x000fe20007ffe0ff */
[----:B------:R-:W-:Y:S01]  /*11ab0*/  VIADD R8, R6, 0x2 ;  /* 0x0000000206087836 */ /* 0x000fe20000000000 */
[----:B------:R-:W-:-:S03]  /*11ac0*/  MOV R9, 0x40000040 ;  /* 0x4000004000097802 */ /* 0x000fc60000000f00 */
[----:B------:R0:W-:Y:S01]  /*11ad0*/  BAR.SYNC.DEFER_BLOCKING R7, 0x100 ;  /* 0x000400070000751d */ /* 0x0001e20000010000 */
[----:B------:R-:W-:Y:S01]  /*11ae0*/  R2UR UR6, R8 ;  /* 0x00000000080672ca */ /* 0x000fe200000e0000 */
[----:B------:R-:W-:Y:S01]  /*11af0*/  VIADD R8, R6, 0x4 ;  /* 0x0000000406087836 */ /* 0x000fe20000000000 */
[----:B------:R-:W-:Y:S01]  /*11b00*/  R2UR UR23, R9 ;  /* 0x00000000091772ca */ /* 0x000fe200000e0000 */
[----:B------:R-:W-:-:S03]  /*11b10*/  IMAD.MOV.U32 R9, RZ, RZ, 0x40000040 ;  /* 0x40000040ff097424 */ /* 0x000fc600078e00ff */
[----:B------:R-:W-:Y:S01]  /*11b20*/  R2UR UR10, R8 ;  /* 0x00000000080a72ca */ /* 0x000fe200000e0000 */
[----:B0-----:R-:W-:Y:S01]  /*11b30*/  IMAD.MOV.U32 R7, RZ, RZ, 0x40000040 ;  /* 0x40000040ff077424 */ /* 0x001fe200078e00ff */
[----:B------:R-:W-:Y:S02]  /*11b40*/  IADD3 R8, R6, 0x6, RZ ;  /* 0x0000000606087810 */ /* 0x000fe40007ffe0ff */
[----:B------:R-:W-:Y:S02]  /*11b50*/  R2UR UR27, R9 ;  /* 0x00000000091b72ca */ /* 0x000fe400000e0000 */
[----:B------:R-:W-:Y:S01]  /*11b60*/  R2UR UR14, R8 ;  /* 0x00000000080e72ca */ /* 0x000fe200000e0000 */
[----:B------:R-:W-:Y:S01]  /*11b70*/  VIADD R8, R6, 0x400 ;  /* 0x0000040006087836 */ /* 0x000fe20000000000 */
[----:B------:R-:W-:-:S04]  /*11b80*/  R2UR UR31, R7 ;  /* 0x00000000071f72ca */ /* 0x000fc800000e0000 */
[----:B------:R-:W-:Y:S01]  /*11b90*/  R2UR UR18, R8 ;  /* 0x00000000081272ca */ /* 0x000fe200000e0000 */
[----:B------:R-:W-:Y:S01]  /*11ba0*/  VIADD R8, R6, 0x402 ;  /* 0x0000040206087836 */ /* 0x000fe20000000000 */
[----:B------:R-:W-:-:S04]  /*11bb0*/  WARPGROUP.ARRIVE ;  /* 0x00000000000079c5 */ /* 0x000fc80000000000 */
[----:B------:R-:W-:Y:S01]  /*11bc0*/  R2UR UR22, R8 ;  /* 0x00000000081672ca */ /* 0x000fe200000e0000 */
[C---:B------:R-:W-:Y:S02]  /*11bd0*/  VIADD R8, R6.reuse, 0x404 ;  /* 0x0000040406087836 */ /* 0x040fe40000000000 */
[----:B------:R-:W-:Y:S01]  /*11be0*/  VIADD R6, R6, 0x406 ;  /* 0x0000040606067836 */ /* 0x000fe20000000000 */
[----:B------:R-:W-:Y:S02]  /*11bf0*/  HGMMA.64x128x16.F32 R24, gdesc[UR32], RZ, !UPT, gsb0 ;  /* 0x01e00000201879f0 */ /* 0x000fe4000c0008ff */
        /* <DEDUP_REMOVED lines=24> */
[----:B------:R-:W-:Y:S05]  /*11d80*/  @P3 BRA `(.L_x_8395) ;  /* 0x0000000000283947 */ /* 0x000fea0003800000 */
[----:B------:R-:W-:Y:S05]  /*11d90*/  @!P0 BRA `(.L_x_8396) ;  /* 0x0000000000048947 */ /* 0x000fea0003800000 */
[----:B------:R-:W-:Y:S01]  /*11da0*/  BPT.TRAP 0x1 ;  /* 0x000000040000795c */ /* 0x000fe20000300000 */
.L_x_8396:
[----:B------:R-:W-:Y:S02]  /*11db0*/  SHF.L.U32 R6, R187, 0x1f, RZ ;  /* 0x0000001fbb067819 */ /* 0x000fe400000006ff */
[----:B------:R-:W-:-:S04]  /*11dc0*/  LEA R7, R184, R18, 0x3 ;  /* 0x00000012b8077211 */ /* 0x000fc800078e18ff */
[----:B------:R0:W1:Y:S01]  /*11dd0*/  SYNCS.PHASECHK.TRANS64.TRYWAIT P3, [R7+URZ+0x28850], R6 ;  /* 0x02885006070075a7 */ /* 0x000062000806017f */
[----:B------:R-:W-:Y:S05]  /*11de0*/  @!P0 BRA `(.L_x_8397) ;  /* 0x0000000000048947 */ /* 0x000fea0003800000 */
[----:B------:R-:W-:Y:S01]  /*11df0*/  BPT.TRAP 0x1 ;  /* 0x000000040000795c */ /* 0x000fe20000300000 */
.L_x_8397:
[----:B-1----:R-:W-:Y:S05]  /*11e00*/  @P3 BRA `(.L_x_8395) ;  /* 0x0000000000083947 */ /* 0x002fea0003800000 */
[----:B------:R-:W1:Y:S02]  /*11e10*/  SYNCS.PHASECHK.TRANS64.TRYWAIT P3, [R7+URZ+0x28850], R6 ;  /* 0x02885006070075a7 */ /* 0x000e64000806017f */
[----:B-1----:R-:W-:Y:S05]  /*11e20*/  @!P3 BRA `(.L_x_8398) ;  /* 0x0000015c00c0b947 */ /* 0x002fea0003800000 */
.L_x_8395:
[----:B01----:R-:W-:Y:S01]  /*11e30*/  VIADD R6, R18, 0x400 ;  /* 0x0000040012067836 */ /* 0x003fe20000000000 */
[----:B------:R-:W-:Y:S05]  /*11e40*/  WARPSYNC.ALL ;  /* 0x0000000000007948 */ /* 0x000fea0003800000 */
[----:B------:R-:W-:Y:S01]  /*11e50*/  SHF.R.U32.HI R6, RZ, 0x4, R6 ;  /* 0x00000004ff067819 */ /* 0x000fe20000011606 */
[----:B------:R-:W-:Y:S01]  /*11e60*/  WARPGROUP.ARRIVE ;  /* 0x00000000000079c5 */ /* 0x000fe20000000000 */
[----:B------:R-:W-:-:S05]  /*11e70*/  MOV R9, 0x40000040 ;  /* 0x4000004000097802 */ /* 0x000fca0000000f00 */
[----:B------:R-:W0:Y:S01]  /*11e80*/  S2R R15, SR_TID.X ;  /* 0x00000000000f7919 */ /* 0x000e220000002100 */
[----:B------:R-:W-:-:S04]  /*11e90*/  LOP3.LUT R6, R6, 0x3fff, RZ, 0xc0, !PT ;  /* 0x00003fff06067812 */ /* 0x000fc800078ec0ff */
[----:B------:R-:W-:-:S05]  /*11ea0*/  LOP3.LUT R7, R6, 0x4000000, RZ, 0xfc, !PT ;  /* 0x0400000006077812 */ /* 0x000fca00078efcff */
[----:B------:R-:W-:Y:S02]  /*11eb0*/  IMAD R6, R184, 0x800, R7 ;  /* 0x00000800b8067824 */ /* 0x000fe400078e0207 */
[----:B------:R-:W-:Y:S02]  /*11ec0*/  IMAD.MOV.U32 R7, RZ, RZ, 0x40000040 ;  /* 0x40000040ff077424 */ /* 0x000fe400078e00ff */
[C---:B------:R-:W-:Y:S01]  /*11ed0*/  VIADD R8, R6.reuse, 0x80 ;  /* 0x0000008006087836 */ /* 0x040fe20000000000 */
[----:B------:R-:W-:Y:S02]  /*11ee0*/  R2UR UR6, R6 ;  /* 0x00000000060672ca */ /* 0x000fe400000e0000 */
[----:B------:R-:W-:Y:S01]  /*11ef0*/  R2UR UR7, R7 ;  /* 0x00000000070772ca */ /* 0x000fe200000e0000 */
[----:B------:R-:W-:-:S12]  /*11f00*/  IMAD.MOV.U32 R7, RZ, RZ, 0x40000040 ;  /* 0x40000040ff077424 */ /* 0x000fd800078e00ff */
        /* <DEDUP_REMOVED lines=30> */
[----:B------:R-:W-:Y:S01]  /*120f0*/  R2UR UR6, R8 ;  /* 0x00000000080672ca */ /* 0x000fe200000e0000 */
[C---:B------:R-:W-:Y:S01]  /*12100*/  VIADD R8, R6.reuse, 0x300 ;  /* 0x0000030006087836 */ /* 0x040fe20000000000 */
[----:B------:R-:W-:Y:S01]  /*12110*/  R2UR UR7, R9 ;  /* 0x00000000090772ca */ /* 0x000fe200000e0000 */
[----:B------:R-:W-:Y:S01]  /*12120*/  VIADD R6, R6, 0x380 ;  /* 0x0000038006067836 */ /* 0x000fe20000000000 */
[----:B------:R-:W-:Y:S01]  /*12130*/  MOV R9, 0x40000040 ;  /* 0x4000004000097802 */ /* 0x000fe20000000f00 */
[----:B------:R-:W-:Y:S02]  /*12140*/  WARPGROUP.DEPBAR.LE gsb0, 0x0 ;  /* 0x00008000000079c5 */ /* 0x000fe40000010000 */
[----:B------:R-:W-:-:S08]  /*12150*/  WARPGROUP.ARRIVE ;  /* 0x00000000000079c5 */ /* 0x000fd00000000000 */
        /* <DEDUP_REMOVED lines=16> */
.L_x_8399:
[----:B------:R-:W1:Y:S01]  /*12260*/  @P1 LDC R7, c[0x0][0x44c] ;  /* 0x00011300ff071b82 */ /* 0x000e620000000800 */
[----:B------:R-:W-:Y:S01]  /*12270*/  FMUL.FTZ R153, R60, UR51 ;  /* 0x000000333c997c20 */ /* 0x000fe20008410000 */
[----:B------:R-:W-:Y:S01]  /*12280*/  FMUL.FTZ R60, R71, UR51 ;  /* 0x00000033473c7c20 */ /* 0x000fe20008410000 */
[----:B------:R-:W-:Y:S01]  /*12290*/  FMUL.FTZ R71, R72, UR51 ;  /* 0x0000003348477c20 */ /* 0x000fe20008410000 */
[----:B------:R-:W-:Y:S01]  /*122a0*/  FMUL.FTZ R72, R73, UR51 ;  /* 0x0000003349487c20 */ /* 0x000fe20008410000 */
[----:B------:R-:W-:Y:S01]  /*122b0*/  FMUL.FTZ R73, R76, UR51 ;  /* 0x000000334c497c20 */ /* 0x000fe20008410000 */
[----:B------:R-:W-:Y:S02]  /*122c0*/  IMAD.IADD R76, R195, 0x1, R193 ;  /* 0x00000001c34c7824 */ /* 0x000fe400078e02c1 */
[----:B------:R-:W-:Y:S01]  /*122d0*/  FMUL.FTZ R21, R30, UR51 ;  /* 0x000000331e157c20 */ /* 0x000fe20008410000 */
[----:B0-----:R-:W0:Y:S01]  /*122e0*/  @P1 LDC R6, c[0x0][0x450] ;  /* 0x00011400ff061b82 */ /* 0x001e220000000800 */
        /* <DEDUP_REMOVED lines=21> */
[----:B------:R-:W-:Y:S02]  /*12440*/  IMAD.SHL.U32 R81, R0, 0x80, RZ ;  /* 0x0000008000517824 */ /* 0x000fe400078e00ff */
        /* <DEDUP_REMOVED lines=41> */
[----:B------:R-:W-:Y:S01]  /*126e0*/  IMAD R6, R13, 0x8, R18 ;  /* 0x000000080d067824 */ /* 0x000fe200078e0212 */
[----:B------:R-:W1:Y:S01]  /*126f0*/  MUFU.TANH R15, R15 ;  /* 0x0000000f000f7308 */ /* 0x000e620000002400 */
[----:B------:R-:W-:Y:S01]  /*12700*/  IMAD R80, R191, -0x2, R80 ;  /* 0xfffffffebf507824 */ /* 0x000fe200078e0250 */
[----:B------:R-:W-:Y:S01]  /*12710*/  MOV R7, UR38 ;  /* 0x0000002600077c02 */ /* 0x000fe20008000f00 */
[----:B------:R-:W-:-:S03]  /*12720*/  VIADD R6, R6, 0x28840 ;  /* 0x0002884006067836 */ /* 0x000fc60000000000 */
[----:B------:R-:W-:Y:S02]  /*12730*/  IADD3 R80, -R189, R80, R190 ;  /* 0x00000050bd507210 */ /* 0x000fe40007ffe1be */
[----:B------:R-:W2:Y:S01]  /*12740*/  MUFU.TANH R20, R20 ;  /* 0x0000001400147308 */ /* 0x000ea20000002400 */
[----:B------:R-:W-:Y:S02]  /*12750*/  PRMT R6, R7, 0x654, R6 ;  /* 0x0000065407067816 */ /* 0x000fe40000000006 */
[C---:B------:R-:W-:Y:S02]  /*12760*/  VIADD R77, R80.reuse, UR50 ;  /* 0x00000032504d7c36 */ /* 0x040fe40008000000 */
[----:B------:R-:W-:Y:S01]  /*12770*/  VIADD R83, R80, UR53 ;  /* 0x0000003550537c36 */ /* 0x000fe20008000000 */
[----:B------:R3:W-:Y:S02]  /*12780*/  SYNCS.ARRIVE.TRANS64.RED.A1T0 RZ, [R6+URZ], RZ ;  /* 0x000000ff06ff79a7 */ /* 0x0007e4000810043f */
[----:B------:R-:W4:Y:S01]  /*12790*/  MUFU.TANH R8, R8 ;  /* 0x0000000800087308 */ /* 0x000f220000002400 */
[----:B0-----:R-:W-:Y:S01]  /*127a0*/  IADD3 R84, R77, R156, RZ ;  /* 0x0000009c4d547210 */ /* 0x001fe20007ffe0ff */
[----:B------:R-:W-:-:S06]  /*127b0*/  IMAD.IADD R85, R83, 0x1, R156 ;  /* 0x0000000153557824 */ /* 0x000fcc00078e029c */
        /* <DEDUP_REMOVED lines=74> */
.L_x_8402:
[----:B------:R-:W-:-:S05]  /*12c60*/  IMAD.U32 R157, RZ, RZ, UR46 ;  /* 0x0000002eff9d7e24 */ /* 0x000fca000f8e00ff */
[----:B------:R-:W-:-:S13]  /*12c70*/  ISETP.NE.AND P3, PT, R157, 0x1, PT ;  /* 0x000000019d00780c */ /* 0x000fda0003f65270 */
[----:B------:R-:W1:Y:S02]  /*12c80*/  @P3 LDC.64 R6, c[0x0][0x9e8] ;  /* 0x00027a00ff063b82 */ /* 0x000e640000000a00 */
[----:B-1----:R-:W-:-:S05]  /*12c90*/  @P3 IMAD.HI.U32 R6, R80, R6, RZ ;  /* 0x0000000650063227 */ /* 0x002fca00078e00ff */
[----:B------:R-:W-:-:S07]  /*12ca0*/  @P3 SHF.R.U32.HI R80, RZ, R7, R6 ;  /* 0x00000007ff503219 */ /* 0x000fce0000011606 */
.L_x_8403:
[----:B------:R-:W-:Y:S05]  /*12cb0*/  BSYNC B0 ;  /* 0x0000000000007941 */ /* 0x000fea0003800000 */
.L_x_8401:
[----:B------:R-:W-:-:S04]  /*12cc0*/  IMAD R80, R80, R157, -R81 ;  /* 0x0000009d50507224 */ /* 0x000fc800078e0a51 */
[----:B------:R-:W-:-:S05]  /*12cd0*/  IMAD R80, R191, -0x2, R80 ;  /* 0xfffffffebf507824 */ /* 0x000fca00078e0250 */
[----:B------:R-:W-:Y:S02]  /*12ce0*/  VIADDMNMX R84, R80, R157, R84, PT ;  /* 0x0000009d50547246 */ /* 0x000fe40003800154 */
[----:B------:R-:W-:-:S07]  /*12cf0*/  VIMNMX R85, R85, R80, !PT ;  /* 0x0000005055557248 */ /* 0x000fce0007fe0100 */
.L_x_8400:
[----:B------:R-:W-:Y:S01]  /*12d00*/  ISETP.GT.AND P3, PT, R0, -0x1, PT ;  /* 0xffffffff0000780c */ /* 0x000fe20003f64270 */
[----:B------:R-:W1:Y:S03]  /*12d10*/  SHFL.IDX PT, R6, R76, 0x1, 0x1c1f ;  /* 0x003c1f004c067f89 */ /* 0x000e6600000e0000 */
[C---:B------:R-:W-:Y:S02]  /*12d20*/  ISETP.GT.AND P5, PT, R85.reuse, RZ, P3 ;  /* 0x000000ff5500720c */ /* 0x040fe40001fa4270 */
[----:B------:R-:W-:Y:S02]  /*12d30*/  ISETP.GT.AND P4, PT, R85, 0x1, P3 ;  /* 0x000000015500780c */ /* 0x000fe40001f84270 */
[C---:B------:R-:W-:Y:S02]  /*12d40*/  ISETP.LT.OR P5, PT, R84.reuse, 0x1, P5 ;  /* 0x000000015400780c */ /* 0x040fe40002fa1670 */
[----:B------:R-:W-:-:S02]  /*12d50*/  ISETP.LT.OR P4, PT, R84, 0x2, P4 ;  /* 0x000000025400780c */ /* 0x000fc40002781670 */
[----:B------:R-:W-:Y:S02]  /*12d60*/  FSEL R15, R15, -INF , !P5 ;  /* 0xff8000000f0f7808 */ /* 0x000fe40006800000 */
[----:B------:R-:W-:Y:S02]  /*12d70*/  FSEL R20, R20, -INF , !P4 ;  /* 0xff80000014147808 */ /* 0x000fe40006000000 */
[C---:B------:R-:W-:Y:S02]  /*12d80*/  ISETP.GT.AND P5, PT, R85.reuse, 0x8, P3 ;  /* 0x000000085500780c */ /* 0x040fe40001fa4270 */
[----:B------:R-:W-:Y:S02]  /*12d90*/  ISETP.GT.AND P4, PT, R85, 0x9, P3 ;  /* 0x000000095500780c */ /* 0x000fe40001f84270 */
[C---:B------:R-:W-:Y:S02]  /*12da0*/  ISETP.LT.OR P5, PT, R84.reuse, 0x9, P5 ;  /* 0x000000095400780c */ /* 0x040fe40002fa1670 */
[----:B------:R-:W-:-:S02]  /*12db0*/  ISETP.LT.OR P4, PT, R84, 0xa, P4 ;  /* 0x0000000a5400780c */ /* 0x000fc40002781670 */
[----:B0-----:R-:W-:Y:S01]  /*12dc0*/  FSEL R25, R25, -INF , !P5 ;  /* 0xff80000019197808 */ /* 0x001fe20006800000 */
[----:B-1----:R-:W-:Y:S01]  /*12dd0*/  IMAD.IADD R77, R77, 0x1, R6 ;  /* 0x000000014d4d7824 */ /* 0x002fe200078e0206 */
[----:B------:R-:W-:Y:S02]  /*12de0*/  FSEL R26, R26, -INF , !P4 ;  /* 0xff8000001a1a7808 */ /* 0x000fe40006000000 */
[C---:B------:R-:W-:Y:S02]  /*12df0*/  ISETP.GT.AND P5, PT, R85.reuse, 0x10, P3 ;  /* 0x000000105500780c */ /* 0x040fe40001fa4270 */
        /* <DEDUP_REMOVED lines=81> */
[----:B------:R-:W-:Y:S02]  /*13310*/  IADD3 R76, R83, R6, RZ ;  /* 0x00000006534c7210 */ /* 0x000fe40007ffe0ff */
[----:B------:R-:W-:Y:S02]  /*13320*/  FSEL R75, R75, -INF , !P5 ;  /* 0xff8000004b4b7808 */ /* 0x000fe40006800000 */
[----:B------:R-:W-:Y:S01]  /*13330*/  FSEL R74, R82, -INF , !P4 ;  /* 0xff800000524a7808 */ /* 0x000fe20006000000 */
[----:B------:R-:W-:Y:S06]  /*13340*/  @!P2 BRA `(.L_x_8404) ;  /* 0x000000000058a947 */ /* 0x000fec0003800000 */
        /* <DEDUP_REMOVED lines=12> */
.L_x_8406:
[----:B------:R-:W-:-:S05]  /*13410*/  IMAD.U32 R84, RZ, RZ, UR46 ;  /* 0x0000002eff547e24 */ /* 0x000fca000f8e00ff */
[----:B------:R-:W-:-:S13]  /*13420*/  ISETP.NE.AND P4, PT, R84, 0x1, PT ;  /* 0x000000015400780c */ /* 0x000fda0003f85270 */
[----:B------:R-:W0:Y:S02]  /*13430*/  @P4 LDC.64 R6, c[0x0][0x9e8] ;  /* 0x00027a00ff064b82 */ /* 0x000e240000000a00 */
[----:B0-----:R-:W-:-:S05]  /*13440*/  @P4 IMAD.HI.U32 R6, R82, R6, RZ ;  /* 0x0000000652064227 */ /* 0x001fca00078e00ff */
[----:B------:R-:W-:-:S07]  /*13450*/  @P4 SHF.R.U32.HI R82, RZ, R7, R6 ;  /* 0x00000007ff524219 */ /* 0x000fce0000011606 */
.L_x_8407:
[----:B------:R-:W-:Y:S05]  /*13460*/  BSYNC B0 ;  /* 0x0000000000007941 */ /* 0x000fea0003800000 */
.L_x_8405:
[----:B------:R-:W-:-:S04]  /*13470*/  IMAD R82, R82, R84, -R81 ;  /* 0x0000005452527224 */ /* 0x000fc800078e0a51 */
[----:B------:R-:W-:-:S05]  /*13480*/  IMAD R82, R191, -0x2, R82 ;  /* 0xfffffffebf527824 */ /* 0x000fca00078e0252 */
[----:B------:R-:W-:Y:S02]  /*13490*/  VIADDMNMX R77, R82, R84, R77, PT ;  /* 0x00000054524d7246 */ /* 0x000fe4000380014d */
[----:B------:R-:W-:-:S07]  /*134a0*/  VIMNMX R76, R76, R82, !PT ;  /* 0x000000524c4c7248 */ /* 0x000fce0007fe0100 */
.L_x_8404:
[----:B------:R-:W-:Y:S01]  /*134b0*/  FMNMX.FTZ R7, R15, R10, !PT ;  /* 0x0000000a0f077209 */ /* 0x000fe20007810000 */
[----:B------:R-:W-:Y:S01]  /*134c0*/  UMOV UR52, UR45 ;  /* 0x0000002d00347c82 */ /* 0x000fe20008000000 */
        /* <DEDUP_REMOVED lines=63> */
[C---:B------:R-:W-:Y:S01]  /*138c0*/  ISETP.LT.OR P5, PT, R77.reuse, 0x39, P5 ;  /* 0x000000394d00780c */ /* 0x040fe20002fa1670 */
[----:B------:R-:W0:Y:S01]  /*138d0*/  SHFL.BFLY PT, R6, R7, 0x2, 0x1f ;  /* 0x0c401f0007067f89 */ /* 0x000e2200000e0000 */
[----:B------:R-:W-:-:S02]  /*138e0*/  ISETP.LT.OR P4, PT, R77, 0x22, P4 ;  /* 0x000000224d00780c */ /* 0x000fc40002781670 */
[----:B------:R-:W-:Y:S02]  /*138f0*/  FSEL R47, R47, -INF , !P5 ;  /* 0xff8000002f2f7808 */ /* 0x000fe40006800000 */
[----:B------:R-:W-:Y:S02]  /*13900*/  ISETP.GT.AND P5, PT, R76, 0x40, P3 ;  /* 0x000000404c00780c */ /* 0x000fe40001fa4270 */
[----:B------:R-:W-:Y:S02]  /*13910*/  FSEL R36, R36, -INF , !P4 ;  /* 0xff80000024247808 */ /* 0x000fe40006000000 */
[----:B------:R-:W-:Y:S02]  /*13920*/  ISETP.GT.AND P4, PT, R76, 0x29, P3 ;  /* 0x000000294c00780c */ /* 0x000fe40001f84270 */
[C---:B------:R-:W-:Y:S02]  /*13930*/  ISETP.LT.OR P5, PT, R77.reuse, 0x41, P5 ;  /* 0x000000414d00780c */ /* 0x040fe40002fa1670 */
[----:B------:R-:W-:-:S02]  /*13940*/  ISETP.LT.OR P4, PT, R77, 0x2a, P4 ;  /* 0x0000002a4d00780c */ /* 0x000fc40002781670 */
[----:B------:R-:W-:Y:S02]  /*13950*/  FSEL R51, R51, -INF , !P5 ;  /* 0xff80000033337808 */ /* 0x000fe40006800000 */
[----:B------:R-:W-:Y:S02]  /*13960*/  ISETP.GT.AND P5, PT, R76, 0x41, P3 ;  /* 0x000000414c00780c */ /* 0x000fe40001fa4270 */
[----:B------:R-:W-:Y:S02]  /*13970*/  FSEL R40, R40, -INF , !P4 ;  /* 0xff80000028287808 */ /* 0x000fe40006000000 */
[----:B------:R-:W-:Y:S02]  /*13980*/  ISETP.GT.AND P4, PT, R76, 0x31, P3 ;  /* 0x000000314c00780c */ /* 0x000fe40001f84270 */
[----:B------:R-:W-:Y:S02]  /*13990*/  ISETP.LT.OR P5, PT, R77, 0x42, P5 ;  /* 0x000000424d00780c */ /* 0x000fe40002fa1670 */
[----:B0-----:R-:W-:-:S02]  /*139a0*/  FMNMX.FTZ R6, R7, R6, !PT ;  /* 0x0000000607067209 */ /* 0x001fc40007810000 */
[C---:B------:R-:W-:Y:S02]  /*139b0*/  ISETP.LT.OR P4, PT, R77.reuse, 0x32, P4 ;  /* 0x000000324d00780c */ /* 0x040fe40002781670 */
[----:B------:R-:W-:Y:S01]  /*139c0*/  FSEL R52, R52, -INF , !P5 ;  /* 0xff80000034347808 */ /* 0x000fe20006800000 */
[----:B------:R-:W0:Y:S01]  /*139d0*/  SHFL.BFLY PT, R7, R6, 0x1, 0x1f ;  /* 0x0c201f0006077f89 */ /* 0x000e2200000e0000 */
[----:B------:R-:W-:Y:S02]  /*139e0*/  ISETP.GT.AND P5, PT, R76, 0x48, P3 ;  /* 0x000000484c00780c */ /* 0x000fe40001fa4270 */
[----:B------:R-:W-:Y:S02]  /*139f0*/  FSEL R44, R44, -INF , !P4 ;  /* 0xff8000002c2c7808 */ /* 0x000fe40006000000 */
[----:B------:R-:W-:Y:S02]  /*13a00*/  ISETP.GT.AND P4, PT, R76, 0x39, P3 ;  /* 0x000000394c00780c */ /* 0x000fe40001f84270 */
[----:B------:R-:W-:-:S02]  /*13a10*/  ISETP.LT.OR P5, PT, R77, 0x49, P5 ;  /* 0x000000494d00780c */ /* 0x000fc40002fa1670 */
[C---:B------:R-:W-:Y:S02]  /*13a20*/  ISETP.LT.OR P4, PT, R77.reuse, 0x3a, P4 ;  /* 0x0000003a4d00780c */ /* 0x040fe40002781670 */
[----:B------:R-:W-:Y:S02]  /*13a30*/  FSEL R54, R54, -INF , !P5 ;  /* 0xff80000036367808 */ /* 0x000fe40006800000 */
[----:B------:R-:W-:Y:S02]  /*13a40*/  ISETP.GT.AND P5, PT, R76, RZ, P3 ;  /* 0x000000ff4c00720c */ /* 0x000fe40001fa4270 */
[----:B------:R-:W-:Y:S02]  /*13a50*/  FSEL R48, R48, -INF , !P4 ;  /* 0xff80000030307808 */ /* 0x000fe40006000000 */
[----:B------:R-:W-:-:S04]  /*13a60*/  ISETP.LT.OR P5, PT, R77, 0x1, P5 ;  /* 0x000000014d00780c */ /* 0x000fc80002fa1670 */
[----:B------:R-:W-:Y:S02]  /*13a70*/  FSEL R8, R8, -INF , !P5 ;  /* 0xff80000008087808 */ /* 0x000fe40006800000 */
[----:B------:R-:W-:Y:S02]  /*13a80*/  ISETP.GT.AND P5, PT, R76, 0x49, P3 ;  /* 0x000000494c00780c */ /* 0x000fe40001fa4270 */
[----:B0-----:R-:W-:Y:S02]  /*13a90*/  FMNMX.FTZ R6, R6, R7, !PT ;  /* 0x0000000706067209 */ /* 0x001fe40007810000 */
[----:B------:R-:W-:Y:S02]  /*13aa0*/  ISETP.LT.OR P5, PT, R77, 0x4a, P5 ;  /* 0x0000004a4d00780c */ /* 0x000fe40002fa1670 */
[C---:B------:R-:W-:Y:S01]  /*13ab0*/  FSETP.NEU.FTZ.AND P4, PT, R6.reuse, -INF , PT ;  /* 0xff8000000600780b */ /* 0x040fe20003f9d000 */
[----:B------:R-:W-:Y:S01]  /*13ac0*/  FMUL.FTZ R82, R6, UR52 ;  /* 0x0000003406527c20 */ /* 0x000fe20008410000 */
[----:B------:R-:W-:-:S02]  /*13ad0*/  FSEL R56, R56, -INF , !P5 ;  /* 0xff80000038387808 */ /* 0x000fc40006800000 */
[----:B------:R-:W-:Y:S02]  /*13ae0*/  ISETP.GT.AND P5, PT, R76, 0x50, P3 ;  /* 0x000000504c00780c */ /* 0x000fe40001fa4270 */
[----:B------:R-:W-:Y:S02]  /*13af0*/  FSEL R82, R82, RZ, P4 ;  /* 0x000000ff52527208 */ /* 0x000fe40002000000 */
[----:B------:R-:W-:-:S03]  /*13b00*/  ISETP.LT.OR P5, PT, R77, 0x51, P5 ;  /* 0x000000514d00780c */ /* 0x000fc60002fa1670 */
        /* <DEDUP_REMOVED lines=32> */
[----:B------:R-:W-:Y:S01]  /*13d10*/  ISETP.GT.AND P5, PT, R76, 0x59, P3 ;  /* 0x000000594c00780c */ /* 0x000fe20001fa4270 */
[----:B------:R-:W-:Y:S01]  /*13d20*/  MUFU.EX2 R7, R7 ;  /* 0x0000000700077308 */ /* 0x000fe20000000800 */
[----:B------:R-:W-:Y:S01]  /*13d30*/  FMNMX.FTZ R33, R35, R20, !PT ;  /* 0x0000001423217209 */ /* 0x000fe20007810000 */
[--C-:B------:R-:W-:Y:S01]  /*13d40*/  FFMA.FTZ R46, R46, UR52, -R82.reuse ;  /* 0x000000342e2e7c23 */ /* 0x100fe20008010852 */
[----:B------:R-:W-:Y:S01]  /*13d50*/  ISETP.LT.OR P5, PT, R77, 0x5a, P5 ;  /* 0x0000005a4d00780c */ /* 0x000fe20002fa1670 */
[--C-:B------:R-:W-:Y:S01]  /*13d60*/  FFMA.FTZ R50, R50, UR52, -R82.reuse ;  /* 0x0000003432327c23 */ /* 0x100fe20008010852 */
[----:B------:R-:W-:Y:S01]  /*13d70*/  FMNMX.FTZ R20, R36, R33, !PT ;  /* 0x0000002124147209 */ /* 0x000fe20007810000 */
[--C-:B------:R-:W-:Y:S01]  /*13d80*/  FFMA.FTZ R55, R55, UR52, -R82.reuse ;  /* 0x0000003437377c23 */ /* 0x100fe20008010852 */
[----:B------:R-:W-:Y:S01]  /*13d90*/  FSEL R60, R60, -INF , !P5 ;  /* 0xff8000003c3c7808 */ /* 0x000fe20006800000 */
        /* <DEDUP_REMOVED lines=14> */
[----:B------:R-:W-:Y:S01]  /*13e80*/  FFMA.FTZ R74, R74, UR52, -R82 ;  /* 0x000000344a4a7c23 */ /* 0x000fe20008010852 */
[----:B------:R-:W-:Y:S01]  /*13e90*/  ISETP.GT.AND P5, PT, R76, 0x61, P3 ;  /* 0x000000614c00780c */ /* 0x000fe20001fa4270 */
[----:B------:R-:W-:Y:S01]  /*13ea0*/  MUFU.EX2 R37, R42 ;  /* 0x0000002a00257308 */ /* 0x000fe20000000800 */
[----:B------:R-:W-:-:S02]  /*13eb0*/  FMNMX.FTZ R41, R47, R20, !PT ;  /* 0x000000142f297209 */ /* 0x000fc40007810000 */
[----:B------:R-:W-:Y:S02]  /*13ec0*/  ISETP.LT.OR P5, PT, R77, 0x62, P5 ;  /* 0x000000624d00780c */ /* 0x000fe40002fa1670 */
[----:B------:R-:W-:Y:S02]  /*13ed0*/  FMNMX.FTZ R20, R48, R41, !PT ;  /* 0x0000002930147209 */ /* 0x000fe40007810000 */
[----:B------:R-:W-:Y:S01]  /*13ee0*/  FSEL R62, R62, -INF , !P5 ;  /* 0xff8000003e3e7808 */ /* 0x000fe20006800000 */
[----:B------:R-:W-:Y:S01]  /*13ef0*/  MUFU.EX2 R182, R182 ;  /* 0x000000b600b67308 */ /* 0x000fe20000000800 */
[----:B------:R-:W-:Y:S02]  /*13f00*/  FMNMX.FTZ R41, R51, R20, !PT ;  /* 0x0000001433297209 */ /* 0x000fe40007810000 */
[----:B------:R-:W-:Y:S02]  /*13f10*/  ISETP.GT.AND P5, PT, R76, 0x68, P3 ;  /* 0x000000684c00780c */ /* 0x000fe40001fa4270 */
[----:B------:R-:W-:-:S02]  /*13f20*/  FMNMX.FTZ R45, R52, R41, !PT ;  /* 0x00000029342d7209 */ /* 0x000fc40007810000 */
[----:B------:R-:W-:Y:S01]  /*13f30*/  ISETP.LT.OR P5, PT, R77, 0x69, P5 ;  /* 0x000000694d00780c */ /* 0x000fe20002fa1670 */
[----:B------:R-:W-:Y:S01]  /*13f40*/  MUFU.EX2 R15, R15 ;  /* 0x0000000f000f7308 */ /* 0x000fe20000000800 */
[----:B------:R-:W-:Y:S02]  /*13f50*/  FMNMX.FTZ R45, R54, R45, !PT ;  /* 0x0000002d362d7209 */ /* 0x000fe40007810000 */
[----:B------:R-:W-:Y:S01]  /*13f60*/  FSEL R30, R63, -INF , !P5 ;  /* 0xff8000003f1e7808 */ /* 0x000fe20006800000 */
[----:B------:R-:W-:Y:S01]  /*13f70*/  FFMA.FTZ R63, R67, UR52, -R82 ;  /* 0x00000034433f7c23 */ /* 0x000fe20008010852 */
[----:B------:R-:W-:Y:S02]  /*13f80*/  FMNMX.FTZ R20, R56, R45, !PT ;  /* 0x0000002d38147209 */ /* 0x000fe40007810000 */
        /* <DEDUP_REMOVED lines=13> */
[----:B0-----:R-:W-:Y:S01]  /*14060*/  FSEL R34, R65, -INF , !P5 ;  /* 0xff80000041227808 */ /* 0x001fe20006800000 */
[--C-:B------:R-:W-:Y:S01]  /*14070*/  FFMA.FTZ R65, R154, UR52, -R82.reuse ;  /* 0x000000349a417c23 */ /* 0x100fe20008010852 */
[----:B------:R-:W-:Y:S01]  /*14080*/  ISETP.GT.AND P5, PT, R76, 0x71, P3 ;  /* 0x000000714c00780c */ /* 0x000fe20001fa4270 */
[----:B------:R-:W-:Y:S01]  /*14090*/  FFMA.FTZ R154, R75, UR52, -R82 ;  /* 0x000000344b9a7c23 */ /* 0x000fe20008010852 */
[----:B------:R-:W-:Y:S01]  /*140a0*/  FMNMX.FTZ R53, R62, R49, !PT ;  /* 0x000000313e357209 */ /* 0x000fe20007810000 */
[----:B------:R-:W-:Y:S01]  /*140b0*/  MUFU.EX2 R178, R178 ;  /* 0x000000b200b27308 */ /* 0x000fe20000000800 */
[----:B------:R-:W-:-:S02]  /*140c0*/  ISETP.LT.OR P5, PT, R77, 0x72, P5 ;  /* 0x000000724d00780c */ /* 0x000fc40002fa1670 */
[----:B------:R-:W-:Y:S02]  /*140d0*/  FMNMX.FTZ R53, R30, R53, !PT ;  /* 0x000000351e357209 */ /* 0x000fe40007810000 */
[----:B------:R-:W-:Y:S02]  /*140e0*/  FSEL R66, R66, -INF , !P5 ;  /* 0xff80000042427808 */ /* 0x000fe40006800000 */
[----:B------:R-:W-:Y:S01]  /*140f0*/  ISETP.GT.AND P5, PT, R76, 0x78, P3 ;  /* 0x000000784c00780c */ /* 0x000fe20001fa4270 */
[----:B------:R-:W-:Y:S01]  /*14100*/  MUFU.EX2 R172, R172 ;  /* 0x000000ac00ac7308 */ /* 0x000fe20000000800 */
[----:B------:R-:W-:Y:S02]  /*14110*/  FMNMX.FTZ R53, R64, R53, !PT ;  /* 0x0000003540357209 */ /* 0x000fe40007810000 */
[----:B------:R-:W-:Y:S02]  /*14120*/  ISETP.GT.AND P3, PT, R76, 0x79, P3 ;  /* 0x000000794c00780c */ /* 0x000fe40001f64270 */
[----:B------:R-:W-:-:S02]  /*14130*/  ISETP.LT.OR P5, PT, R77, 0x79, P5 ;  /* 0x000000794d00780c */ /* 0x000fc40002fa1670 */
[----:B------:R-:W-:Y:S01]  /*14140*/  FMNMX.FTZ R53, R34, R53, !PT ;  /* 0x0000003522357209 */ /* 0x000fe20007810000 */
[----:B------:R-:W-:Y:S01]  /*14150*/  MUFU.EX2 R174, R174 ;  /* 0x000000ae00ae7308 */ /* 0x000fe20000000800 */
[----:B------:R-:W-:Y:S02]  /*14160*/  ISETP.LT.OR P3, PT, R77, 0x7a, P3 ;  /* 0x0000007a4d00780c */ /* 0x000fe40001f61670 */
[----:B-1----:R-:W-:Y:S01]  /*14170*/  FSEL R38, R69, -INF , !P5 ;  /* 0xff80000045267808 */ /* 0x002fe20006800000 */
[--C-:B------:R-:W-:Y:S01]  /*14180*/  FFMA.FTZ R69, R152, UR52, -R82.reuse ;  /* 0x0000003498457c23 */ /* 0x100fe20008010852 */
[----:B------:R-:W-:Y:S01]  /*14190*/  FMNMX.FTZ R53, R66, R53, !PT ;  /* 0x0000003542357209 */ /* 0x000fe20007810000 */
[----:B------:R-:W-:Y:S01]  /*141a0*/  FFMA.FTZ R152, R79, UR52, -R82 ;  /* 0x000000344f987c23 */ /* 0x000fe20008010852 */
[----:B------:R-:W-:Y:S01]  /*141b0*/  FSEL R70, R70, -INF , !P3 ;  /* 0xff80000046467808 */ /* 0x000fe20005800000 */
[----:B------:R-:W-:Y:S01]  /*141c0*/  MUFU.EX2 R168, R168 ;  /* 0x000000a800a87308 */ /* 0x000fe20000000800 */
[----:B------:R-:W-:-:S02]  /*141d0*/  FMNMX.FTZ R53, R38, R53, !PT ;  /* 0x0000003526357209 */ /* 0x000fc40007810000 */
[----:B------:R-:W-:Y:S02]  /*141e0*/  FSEL R71, R6, RZ, P4 ;  /* 0x000000ff06477208 */ /* 0x000fe40002000000 */
[----:B------:R-:W-:-:S03]  /*141f0*/  FMNMX.FTZ R53, R70, R53, !PT ;  /* 0x0000003546357209 */ /* 0x000fc60007810000 */
[----:B------:R-:W-:Y:S01]  /*14200*/  FADD.FTZ R71, -R71, R10 ;  /* 0x0000000a47477221 */ /* 0x000fe20000010100 */
[----:B------:R-:W-:Y:S01]  /*14210*/  MUFU.EX2 R45, R50 ;  /* 0x00000032002d7308 */ /* 0x000fe20000000800 */
[----:B------:R-:W0:Y:S02]  /*14220*/  SHFL.BFLY PT, R20, R53, 0x2, 0x1f ;  /* 0x0c401f0035147f89 */ /* 0x000e2400000e0000 */
[----:B------:R-:W-:-:S05]  /*14230*/  FMUL.FTZ R10, R71, UR52 ;  /* 0x00000034470a7c20 */ /* 0x000fca0008410000 */
[----:B------:R-:W-:Y:S08]  /*14240*/  MUFU.EX2 R170, R170 ;  /* 0x000000aa00aa7308 */ /* 0x000ff00000000800 */
[----:B------:R-:W1:Y:S08]  /*14250*/  MUFU.EX2 R10, R10 ;  /* 0x0000000a000a7308 */ /* 0x000e700000000800 */
[----:B------:R-:W-:Y:S01]  /*14260*/  MUFU.EX2 R164, R164 ;  /* 0x000000a400a47308 */ /* 0x000fe20000000800 */
[----:B0-----:R-:W-:Y:S01]  /*14270*/  FMNMX.FTZ R20, R53, R20, !PT ;  /* 0x0000001435147209 */ /* 0x001fe20007810000 */
[----:B------:R-:W-:-:S04]  /*14280*/  FFMA.FTZ R53, R78, UR52, -R82 ;  /* 0x000000344e357c23 */ /* 0x000fc80008010852 */
[----:B------:R-:W0:Y:S02]  /*14290*/  SHFL.BFLY PT, R67, R20, 0x1, 0x1f ;  /* 0x0c201f0014437f89 */ /* 0x000e2400000e0000 */
[----:B------:R2:W-:Y:S08]  /*142a0*/  MUFU.EX2 R49, R55 ;  /* 0x0000003700317308 */ /* 0x0005f00000000800 */
[----:B------:R-:W-:Y:S01]  /*142b0*/  MUFU.EX2 R166, R166 ;  /* 0x000000a600a67308 */ /* 0x000fe20000000800 */
[----:B--2---:R-:W-:-:S07]  /*142c0*/  FFMA.FTZ R55, R80, UR52, -R82 ;  /* 0x0000003450377c23 */ /* 0x004fce0008010852 */
[----:B------:R-:W-:Y:S01]  /*142d0*/  MUFU.EX2 R69, R69 ;  /* 0x0000004500457308 */ /* 0x000fe20000000800 */
[----:B0-----:R-:W-:-:S07]  /*142e0*/  FMNMX.FTZ R20, R20, R67, !PT ;  /* 0x0000004314147209 */ /* 0x001fce0007810000 */
[----:B------:R-:W-:Y:S01]  /*142f0*/  MUFU.EX2 R160, R160 ;  /* 0x000000a000a07308 */ /* 0x000fe20000000800 */
[C---:B------:R-:W-:Y:S01]  /*14300*/  FSETP.NEU.FTZ.AND P3, PT, R20.reuse, -INF , PT ;  /* 0xff8000001400780b */ /* 0x040fe20003f7d000 */
[----:B------:R-:W-:-:S05]  /*14310*/  FMUL.FTZ R42, R20, UR52 ;  /* 0x00000034142a7c20 */ /* 0x000fca0008410000 */
[----:B------:R-:W-:Y:S01]  /*14320*/  FSEL R71, R42, RZ, P3 ;  /* 0x000000ff2a477208 */ /* 0x000fe20001800000 */
[----:B------:R-:W-:Y:S04]  /*14330*/  MUFU.EX2 R65, R65 ;  /* 0x0000004100417308 */ /* 0x000fe80000000800 */
        /* <DEDUP_REMOVED lines=23> */
[----:B------:R-:W0:Y:S01]  /*144b0*/  MUFU.EX2 R8, R8 ;  /* 0x0000000800087308 */ /* 0x000e220000000800 */
        /* <DEDUP_REMOVED lines=14> */
[----:B------:R-:W-:Y:S01]  /*145a0*/  FFMA.FTZ R159, R30, UR52, -R71 ;  /* 0x000000341e9f7c23 */ /* 0x000fe20008010847 */
[----:B------:R-:W2:Y:S01]  /*145b0*/  MUFU.EX2 R24, R24 ;  /* 0x0000001800187308 */ /* 0x000ea20000000800 */
[----:B0-----:R-:W-:Y:S01]  /*145c0*/  FFMA.FTZ R3, R8, R3, R181 ;  /* 0x0000000308037223 */ /* 0x001fe200000100b5 */
[----:B------:R-:W-:Y:S01]  /*145d0*/  FADD.FTZ R54, R172, R9 ;  /* 0x00000009ac367221 */ /* 0x000fe20000010000 */
[--C-:B------:R-:W-:Y:S01]  /*145e0*/  FFMA.FTZ R163, R59, UR52, -R71.reuse ;  /* 0x000000343ba37c23 */ /* 0x100fe20008010847 */
[----:B------:R-:W-:Y:S01]  /*145f0*/  FFMA.FTZ R153, R34, UR52, -R71 ;  /* 0x0000003422997c23 */ /* 0x000fe20008010847 */
[----:B------:R-:W-:Y:S01]  /*14600*/  FADD.FTZ R4, R42, R3 ;  /* 0x000000032a047221 */ /* 0x000fe20000010000 */
[----:B------:R-:W-:Y:S01]  /*14610*/  FADD.FTZ R9, R33, R54 ;  /* 0x0000003621097221 */ /* 0x000fe20000010000 */
[----:B------:R-:W-:Y:S01]  /*14620*/  FFMA.FTZ R54, R60, UR52, -R71 ;  /* 0x000000343c367c23 */ /* 0x000fe20008010847 */
[----:B------:R-:W0:Y:S01]  /*14630*/  MUFU.EX2 R177, R177 ;  /* 0x000000b100b17308 */ /* 0x000e220000000800 */
[----:B-1----:R-:W-:Y:S01]  /*14640*/  FADD.FTZ R3, R183, R4 ;  /* 0x00000004b7037221 */ /* 0x002fe20000010000 */
[----:B------:R-:W-:Y:S01]  /*14650*/  FADD.FTZ R56, R174, R9 ;  /* 0x00000009ae387221 */ /* 0x000fe20000010000 */
[----:B------:R-:W-:-:S03]  /*14660*/  FFMA.FTZ R155, R38, UR52, -R71 ;  /* 0x00000034269b7c23 */ /* 0x000fc60008010847 */
        /* <DEDUP_REMOVED lines=22> */
[----:B------:R-:W-:Y:S01]  /*147d0*/  FADD.FTZ R9, R65, R34 ;  /* 0x0000002241097221 */ /* 0x000fe20000010000 */
[----:B------:R-:W-:Y:S01]  /*147e0*/  FFMA.FTZ R34, R66, UR52, -R71 ;  /* 0x0000003442227c23 */ /* 0x000fe20008010847 */
        /* <DEDUP_REMOVED lines=69> */
.L_x_8408:
[----:B------:R-:W-:Y:S01]  /*14c40*/  IMAD R9, R184, 0x8, R18 ;  /* 0x00000008b8097824 */ /* 0x000fe200078e0212 */
[----:B------:R-:W-:Y:S01]  /*14c50*/  ISETP.GT.AND P3, PT, R0, R12, PT ;  /* 0x0000000c0000720c */ /* 0x000fe20003f64270 */
[----:B------:R-:W-:Y:S02]  /*14c60*/  IMAD.U32 R56, RZ, RZ, UR38 ;  /* 0x00000026ff387e24 */ /* 0x000fe4000f8e00ff */
[-C--:B------:R-:W-:Y:S01]  /*14c70*/  FMUL.FTZ R88, R88, R10.reuse ;  /* 0x0000000a58587220 */ /* 0x080fe20000410000 */
[-C--:B------:R-:W-:Y:S01]  /*14c80*/  FMUL.FTZ R89, R89, R10.reuse ;  /* 0x0000000a59597220 */ /* 0x080fe20000410000 */
[----:B------:R-:W-:Y:S01]  /*14c90*/  IADD3 R9, R9, 0x28860, RZ ;  /* 0x0002886009097810 */ /* 0x000fe20007ffe0ff */
        /* <DEDUP_REMOVED lines=96> */
[----:B------:R-:W-:Y:S01]  /*152a0*/  VIADD R0, R0, 0xffffffff ;  /* 0xffffffff00007836 */ /* 0x000fe20000000000 */
[----:B------:R-:W-:Y:S01]  /*152b0*/  MOV R184, R13 ;  /* 0x0000000d00b87202 */ /* 0x000fe20000000f00 */
[----:B------:R-:W-:-:S02]  /*152c0*/  IMAD.MOV.U32 R11, RZ, RZ, R20 ;  /* 0x000000ffff0b7224 */ /* 0x000fc400078e0014 */
[----:B------:R-:W-:Y:S02]  /*152d0*/  IMAD.MOV.U32 R10, RZ, RZ, R6 ;  /* 0x000000ffff0a7224 */ /* 0x000fe400078e0006 */
[----:B------:R-:W-:Y:S01]  /*152e0*/  IMAD.MOV.U32 R187, RZ, RZ, R14 ;  /* 0x000000ffffbb7224 */ /* 0x000fe200078e000e */
[----:B0-----:R-:W-:Y:S06]  /*152f0*/  @P3 BRA `(.L_x_8409) ;  /* 0xffffffc4005c3947 */ /* 0x001fec000383ffff */
[----:B------:R-:W-:Y:S02]  /*15300*/  IMAD.MOV.U32 R11, RZ, RZ, R20 ;  /* 0x000000ffff0b7224 */ /* 0x000fe400078e0014 */
[----:B------:R-:W-:Y:S02]  /*15310*/  IMAD.MOV.U32 R10, RZ, RZ, R6 ;  /* 0x000000ffff0a7224 */ /* 0x000fe400078e0006 */
[----:B------:R-:W-:Y:S02]  /*15320*/  IMAD.MOV.U32 R184, RZ, RZ, R13 ;  /* 0x000000ffffb87224 */ /* 0x000fe400078e000d */
[----:B------:R-:W-:-:S07]  /*15330*/  IMAD.MOV.U32 R187, RZ, RZ, R14 ;  /* 0x000000ffffbb7224 */ /* 0x000fce00078e000e */
.L_x_8389:
[----:B------:R-:W0:Y:S01]  /*15340*/  LDC R6, c[0x0][0x448] ;  /* 0x00011200ff067b82 */ /* 0x000e220000000800 */
[----:B------:R-:W-:Y:S01]  /*15350*/  IADD3 R9, R190, 0x1, -R189 ;  /* 0x00000001be097810 */ /* 0x000fe20007ffe8bd */
[----:B------:R-:W-:-:S06]  /*15360*/  ULDC UR6, c[0x0][0x9dc] ;  /* 0x0002770000067ab9 */ /* 0x000fcc0000000800 */
[----:B------:R-:W1:Y:S01]  /*15370*/  LDC R13, c[0x0][0x9e4] ;  /* 0x00027900ff0d7b82 */ /* 0x000e620000000800 */
[----:B0-----:R-:W-:Y:S02]  /*15380*/  ISETP.NE.AND P4, PT, R6, 0x1, PT ;  /* 0x000000010600780c */ /* 0x001fe40003f85270 */
[----:B------:R-:W-:Y:S02]  /*15390*/  IADD3 R6, R193, 0x7f, RZ ;  /* 0x0000007fc1067810 */ /* 0x000fe40007ffe0ff */
[----:B-1----:R-:W-:-:S09]  /*153a0*/  ISETP.GE.AND P5, PT, R13, 0x1, PT ;  /* 0x000000010d00780c */ /* 0x002fd20003fa6270 */
[----:B------:R-:W0:Y:S08]  /*153b0*/  @P4 LDC R7, c[0x0][0x44c] ;  /* 0x00011300ff074b82 */ /* 0x000e300000000800 */
        /* <DEDUP_REMOVED lines=16> */
.L_x_8412:
[----:B------:R-:W-:-:S13]  /*154c0*/  ISETP.NE.AND P1, PT, R13, 0x1, PT ;  /* 0x000000010d00780c */ /* 0x000fda0003f25270 */
[----:B------:R-:W0:Y:S02]  /*154d0*/  @P1 LDC.64 R8, c[0x0][0x9e8] ;  /* 0x00027a00ff081b82 */ /* 0x000e240000000a00 */
[----:B0-----:R-:W-:-:S05]  /*154e0*/  @P1 IMAD.HI.U32 R8, R6, R8, RZ ;  /* 0x0000000806081227 */ /* 0x001fca00078e00ff */
[----:B------:R-:W-:-:S07]  /*154f0*/  @P1 SHF.R.U32.HI R6, RZ, R9, R8 ;  /* 0x00000009ff061219 */ /* 0x000fce0000011608 */
.L_x_8413:
[----:B------:R-:W-:Y:S05]  /*15500*/  BSYNC B0 ;  /* 0x0000000000007941 */ /* 0x000fea0003800000 */
.L_x_8411:
[----:B------:R-:W-:-:S05]  /*15510*/  IMAD R6, R6, R13, RZ ;  /* 0x0000000d06067224 */ /* 0x000fca00078e02ff */
[----:B------:R-:W-:-:S07]  /*15520*/  VIMNMX R7, R7, R6, !PT ;  /* 0x0000000607077248 */ /* 0x000fce0007fe0100 */
.L_x_8410:
[----:B------:R-:W-:-:S05]  /*15530*/  VIADD R7, R7, 0x7f ;  /* 0x0000007f07077836 */ /* 0x000fca0000000000 */
[----:B------:R-:W-:-:S04]  /*15540*/  SHF.R.S32.HI R6, RZ, 0x1f, R7 ;  /* 0x0000001fff067819 */ /* 0x000fc80000011407 */
[----:B------:R-:W-:-:S04]  /*15550*/  LEA.HI R6, R6, R7, RZ, 0x7 ;  /* 0x0000000706067211 */ /* 0x000fc800078f38ff */
[----:B------:R-:W-:-:S04]  /*15560*/  SHF.R.S32.HI R7, RZ, 0x7, R6 ;  /* 0x00000007ff077819 */ /* 0x000fc80000011406 */
[----:B------:R-:W-:-:S04]  /*15570*/  VIMNMX R12, R198, R7, !PT ;  /* 0x00000007c60c7248 */ /* 0x000fc80007fe0100 */
[----:B------:R-:W-:-:S13]  /*15580*/  ISETP.GE.AND P1, PT, R0, R12, PT ;  /* 0x0000000c0000720c */ /* 0x000fda0003f26270 */
[----:B------:R-:W-:Y:S05]  /*15590*/  @!P1 BRA `(.L_x_8414) ;  /* 0x0000002800ac9947 */ /* 0x000fea0003800000 */
[----:B------:R-:W-:Y:S01]  /*155a0*/  IMAD.MOV.U32 R13, RZ, RZ, R11 ;  /* 0x000000ffff0d7224 */ /* 0x000fe200078e000b */
[----:B------:R-:W-:Y:S01]  /*155b0*/  MOV R14, R10 ;  /* 0x0000000a000e7202 */ /* 0x000fe20000000f00 */
[----:B------:R-:W-:Y:S02]  /*155c0*/  IMAD.MOV.U32 R20, RZ, RZ, R187 ;  /* 0x000000ffff147224 */ /* 0x000fe400078e00bb */
[----:B------:R-:W-:-:S07]  /*155d0*/  IMAD.MOV.U32 R15, RZ, RZ, R184 ;  /* 0x000000ffff0f7224 */ /* 0x000fce00078e00b8 */
.L_x_8426:
        /* <DEDUP_REMOVED lines=8> */
.L_x_8416:
[----:B------:R-:W-:-:S05]  /*15660*/  VIADD R6, R15, 0x1 ;  /* 0x000000010f067836 */ /* 0x000fca0000000000 */
[----:B------:R-:W-:-:S04]  /*15670*/  ISETP.NE.AND P2, PT, R6, 0x2, PT ;  /* 0x000000020600780c */ /* 0x000fc80003f45270 */
[----:B------:R-:W-:Y:S02]  /*15680*/  SEL R7, R6, RZ, P2 ;  /* 0x000000ff06077207 */ /* 0x000fe40001000000 */
[----:B------:R-:W-:-:S03]  /*15690*/  SHF.L.U32 R6, R187, 0x1f, RZ ;  /* 0x0000001fbb067819 */ /* 0x000fc600000006ff */
[----:B------:R-:W-:-:S04]  /*156a0*/  IMAD R7, R7, 0x8, R18 ;  /* 0x0000000807077824 */ /* 0x000fc800078e0212 */
[----:B------:R0:W1:Y:S01]  /*156b0*/  SYNCS.PHASECHK.TRANS64.TRYWAIT P2, [R7+URZ+0x28830], R6 ;  /* 0x02883006070075a7 */ /* 0x000062000804017f */
[----:B------:R-:W-:Y:S05]  /*156c0*/  @!P0 BRA `(.L_x_8417) ;  /* 0x0000000000048947 */ /* 0x000fea0003800000 */
[----:B------:R-:W-:Y:S01]  /*156d0*/  BPT.TRAP 0x1 ;  /* 0x000000040000795c */ /* 0x000fe20000300000 */
.L_x_8417:
[----:B------:R-:W-:Y:S04]  /*156e0*/  BSSY B0, `(.L_x_8415) ;  /* 0x0000004000007945 */ /* 0x000fe80003800000 */
[----:B-1----:R-:W-:Y:S05]  /*156f0*/  @P2 BRA `(.L_x_8418) ;  /* 0x0000000000082947 */ /* 0x002fea0003800000 */
[----:B------:R-:W1:Y:S02]  /*15700*/  SYNCS.PHASECHK.TRANS64.TRYWAIT P2, [R7+URZ+0x28830], R6 ;  /* 0x02883006070075a7 */ /* 0x000e64000804017f */
[----:B-1----:R-:W-:Y:S05]  /*15710*/  @!P2 BRA `(.L_x_8419) ;  /* 0x000001240098a947 */ /* 0x002fea0003800000 */
.L_x_8418:
[----:B------:R-:W-:Y:S05]  /*15720*/  BSYNC B0 ;  /* 0x0000000000007941 */ /* 0x000fea0003800000 */
.L_x_8415:
[----:B------:R-:W2:Y:S01]  /*15730*/  S2R R8, SR_TID.X ;  /* 0x0000000000087919 */ /* 0x000ea20000002100 */
[----:B01----:R-:W-:Y:S01]  /*15740*/  IMAD.MOV.U32 R7, RZ, RZ, 0x40000040 ;  /* 0x40000040ff077424 */ /* 0x003fe200078e00ff */
[----:B------:R-:W-:Y:S05]  /*15750*/  WARPSYNC.ALL ;  /* 0x0000000000007948 */ /* 0x000fea0003800000 */
[----:B------:R-:W-:Y:S02]  /*15760*/  R2UR UR35, R7 ;  /* 0x00000000072372ca */ /* 0x000fe400000e0000 */
[----:B------:R-:W-:Y:S02]  /*15770*/  IADD3 R184, R15, 0x1, RZ ;  /* 0x000000010fb87810 */ /* 0x000fe40007ffe0ff */
[----:B------:R-:W-:-:S02]  /*15780*/  MOV R9, 0x40000040 ;  /* 0x4000004000097802 */ /* 0x000fc40000000f00 */
[C---:B------:R-:W-:Y:S02]  /*15790*/  ISETP.NE.AND P2, PT, R184.reuse, 0x2, PT ;  /* 0x00000002b800780c */ /* 0x040fe40003f45270 */
[----:B------:R-:W-:Y:S01]  /*157a0*/  R2UR UR7, R9 ;  /* 0x00000000090772ca */ /* 0x000fe200000e0000 */
[----:B------:R-:W-:Y:S01]  /*157b0*/  IMAD.MOV.U32 R9, RZ, RZ, 0x40000040 ;  /* 0x40000040ff097424 */ /* 0x000fe200078e00ff */
[----:B------:R-:W-:-:S04]  /*157c0*/  SEL R184, R184, RZ, P2 ;  /* 0x000000ffb8b87207 */ /* 0x000fc80001000000 */
[----:B------:R-:W-:Y:S01]  /*157d0*/  R2UR UR11, R9 ;  /* 0x00000000090b72ca */ /* 0x000fe200000e0000 */
[----:B------:R-:W-:Y:S02]  /*157e0*/  IMAD R6, R184, 0x800, R5 ;  /* 0x00000800b8067824 */ /* 0x000fe400078e0205 */
[----:B------:R-:W-:-:S03]  /*157f0*/  IMAD.MOV.U32 R9, RZ, RZ, 0x40000040 ;  /* 0x40000040ff097424 */ /* 0x000fc600078e00ff */
[----:B------:R-:W-:Y:S02]  /*15800*/  R2UR UR34, R6 ;  /* 0x00000000062272ca */ /* 0x000fe400000e0000 */
[----:B------:R-:W-:Y:S01]  /*15810*/  R2UR UR15, R9 ;  /* 0x00000000090f72ca */ /* 0x000fe200000e0000 */
[----:B------:R-:W-:Y:S01]  /*15820*/  IMAD.MOV.U32 R9, RZ, RZ, 0x40000040 ;  /* 0x40000040ff097424 */ /* 0x000fe200078e00ff */
[----:B--2---:R-:W-:-:S04]  /*15830*/  SHF.R.U32.HI R8, RZ, 0x7, R8 ;  /* 0x00000007ff087819 */ /* 0x004fc80000011608 */
[----:B------:R-:W-:Y:S01]  /*15840*/  R2UR UR19, R9 ;  /* 0x00000000091372ca */ /* 0x000fe200000e0000 */
[----:B------:R-:W-:Y:S02]  /*15850*/  IMAD.MOV.U32 R9, RZ, RZ, 0x40000040 ;  /* 0x40000040ff097424 */ /* 0x000fe400078e00ff */
[----:B------:R-:W-:Y:S02]  /*15860*/  VIADD R7, R8, 0x8 ;  /* 0x0000000808077836 */ /* 0x000fe40000000000 */
[----:B------:R-:W-:Y:S01]  /*15870*/  VIADD R8, R6, 0x2 ;  /* 0x0000000206087836 */ /* 0x000fe20000000000 */
[----:B------:R-:W-:Y:S02]  /*15880*/  R2UR UR23, R9 ;  /* 0x00000000091772ca */ /* 0x000fe400000e0000 */
[----:B------:R0:W-:Y:S01]  /*15890*/  BAR.SYNC.DEFER_BLOCKING R7, 0x100 ;  /* 0x000400070000751d */ /* 0x0001e20000010000 */
[----:B------:R-:W-:Y:S02]  /*158a0*/  MOV R9, 0x40000040 ;  /* 0x4000004000097802 */ /* 0x000fe40000000f00 */
[----:B------:R-:W-:Y:S01]  /*158b0*/  R2UR UR6, R8 ;  /* 0x00000000080672ca */ /* 0x000fe200000e0000 */
[----:B------:R-:W-:Y:S01]  /*158c0*/  VIADD R8, R6, 0x4 ;  /* 0x0000000406087836 */ /* 0x000fe20000000000 */
[----:B------:R-:W-:Y:S01]  /*158d0*/  R2UR UR27, R9 ;  /* 0x00000000091b72ca */ /* 0x000fe200000e0000 */
[----:B0-----:R-:W-:-:S03]  /*158e0*/  IMAD.MOV.U32 R7, RZ, RZ, 0x40000040 ;  /* 0x40000040ff077424 */ /* 0x001fc600078e00ff */
[----:B------:R-:W-:Y:S01]  /*158f0*/  R2UR UR10, R8 ;  /* 0x00000000080a72ca */ /* 0x000fe200000e0000 */
[----:B------:R-:W-:Y:S01]  /*15900*/  VIADD R8, R6, 0x6 ;  /* 0x0000000606087836 */ /* 0x000fe20000000000 */
[----:B------:R-:W-:-:S04]  /*15910*/  R2UR UR31, R7 ;  /* 0x00000000071f72ca */ /* 0x000fc800000e0000 */
[----:B------:R-:W-:Y:S02]  /*15920*/  R2UR UR14, R8 ;  /* 0x00000000080e72ca */ /* 0x000fe400000e0000 */
[----:B------:R-:W-:-:S04]  /*15930*/  IADD3 R8, R6, 0x400, RZ ;  /* 0x0000040006087810 */ /* 0x000fc80007ffe0ff */
[----:B------:R-:W-:Y:S01]  /*15940*/  R2UR UR18, R8 ;  /* 0x00000000081272ca */ /* 0x000fe200000e0000 */
[----:B------:R-:W-:Y:S01]  /*15950*/  VIADD R8, R6, 0x402 ;  /* 0x0000040206087836 */ /* 0x000fe20000000000 */
[----:B------:R-:W-:-:S04]  /*15960*/  WARPGROUP.ARRIVE ;  /* 0x00000000000079c5 */ /* 0x000fc80000000000 */
[----:B------:R-:W-:Y:S01]  /*15970*/  R2UR UR22, R8 ;  /* 0x00000000081672ca */ /* 0x000fe200000e0000 */
[C---:B------:R-:W-:Y:S01]  /*15980*/  VIADD R8, R6.reuse, 0x404 ;  /* 0x0000040406087836 */ /* 0x040fe20000000000 */
[----:B------:R-:W-:Y:S01]  /*15990*/  HGMMA.64x128x16.F32 R24, gdesc[UR32], RZ, !UPT, gsb0 ;  /* 0x01e00000201879f0 */ /* 0x000fe2000c0008ff */
        /* <DEDUP_REMOVED lines=28> */
.L_x_8421:
[----:B------:R-:W-:Y:S01]  /*15b60*/  SHF.L.U32 R6, R20, 0x1f, RZ ;  /* 0x0000001f14067819 */ /* 0x000fe200000006ff */
[----:B------:R-:W-:-:S04]  /*15b70*/  IMAD R7, R15, 0x8, R18 ;  /* 0x000000080f077824 */ /* 0x000fc800078e0212 */
[----:B------:R0:W1:Y:S01]  /*15b80*/  SYNCS.PHASECHK.TRANS64.TRYWAIT P1, [R7+URZ+0x28850], R6 ;  /* 0x02885006070075a7 */ /* 0x000062000802017f */
[----:B------:R-:W-:Y:S05]  /*15b90*/  @!P0 BRA `(.L_x_8422) ;  /* 0x0000000000048947 */ /* 0x000fea0003800000 */
[----:B------:R-:W-:Y:S01]  /*15ba0*/  BPT.TRAP 0x1 ;  /* 0x000000040000795c */ /* 0x000fe20000300000 */
.L_x_8422:
[----:B-1----:R-:W-:Y:S05]  /*15bb0*/  @P1 BRA `(.L_x_8420) ;  /* 0x0000000000081947 */ /* 0x002fea0003800000 */
[----:B------:R-:W1:Y:S02]  /*15bc0*/  SYNCS.PHASECHK.TRANS64.TRYWAIT P1, [R7+URZ+0x28850], R6 ;  /* 0x02885006070075a7 */ /* 0x000e64000802017f */
[----:B-1----:R-:W-:Y:S05]  /*15bd0*/  @!P1 BRA `(.L_x_8423) ;  /* 0x00000120007c9947 */ /* 0x002fea0003800000 */
.L_x_8420:
[----:B01----:R-:W-:Y:S01]  /*15be0*/  VIADD R6, R18, 0x400 ;  /* 0x0000040012067836 */ /* 0x003fe20000000000 */
[----:B------:R-:W-:Y:S05]  /*15bf0*/  WARPSYNC.ALL ;  /* 0x0000000000007948 */ /* 0x000fea0003800000 */
[----:B------:R-:W-:Y:S01]  /*15c00*/  SHF.R.U32.HI R6, RZ, 0x4, R6 ;  /* 0x00000004ff067819 */ /* 0x000fe20000011606 */
[----:B------:R-:W-:Y:S01]  /*15c10*/  IMAD.MOV.U32 R7, RZ, RZ, 0x40000040 ;  /* 0x40000040ff077424 */ /* 0x000fe200078e00ff */
[----:B------:R-:W-:Y:S01]  /*15c20*/  WARPGROUP.ARRIVE ;  /* 0x00000000000079c5 */ /* 0x000fe20000000000 */
[----:B------:R-:W-:Y:S01]  /*15c30*/  IMAD.MOV.U32 R9, RZ, RZ, 0x40000040 ;  /* 0x40000040ff097424 */ /* 0x000fe200078e00ff */
[----:B------:R-:W-:-:S04]  /*15c40*/  LOP3.LUT R6, R6, 0x3fff, RZ, 0xc0, !PT ;  /* 0x00003fff06067812 */ /* 0x000fc800078ec0ff */
[----:B------:R-:W0:Y:S01]  /*15c50*/  S2R R10, SR_TID.X ;  /* 0x00000000000a7919 */ /* 0x000e220000002100 */
        /* <DEDUP_REMOVED lines=9> */
[----:B------:R-:W-:Y:S02]  /*15cf0*/  R2UR UR7, R9 ;  /* 0x00000000090772ca */ /* 0x000fe400000e0000 */
[----:B------:R-:W-:Y:S02]  /*15d00*/  MOV R9, 0x40000040 ;  /* 0x4000004000097802 */ /* 0x000fe40000000f00 */
[----:B0-----:R-:W-:Y:S01]  /*15d10*/  SHF.R.U32.HI R10, RZ, 0x7, R10 ;  /* 0x00000007ff0a7819 */ /* 0x001fe2000001160a */
[----:B------:R-:W-:Y:S02]  /*15d20*/  WARPGROUP.DEPBAR.LE gsb0, 0x0 ;  /* 0x00008000000079c5 */ /* 0x000fe40000010000 */
[----:B------:R-:W-:-:S06]  /*15d30*/  WARPGROUP.ARRIVE ;  /* 0x00000000000079c5 */ /* 0x000fcc0000000000 */
        /* <DEDUP_REMOVED lines=23> */
[C---:B------:R-:W-:Y:S01]  /*15eb0*/  VIADD R8, R6.reuse, 0x300 ;  /* 0x0000030006087836 */ /* 0x040fe20000000000 */
[----:B------:R-:W-:Y:S01]  /*15ec0*/  R2UR UR7, R9 ;  /* 0x00000000090772ca */ /* 0x000fe200000e0000 */
[----:B------:R-:W-:Y:S02]  /*15ed0*/  IMAD.MOV.U32 R9, RZ, RZ, 0x40000040 ;  /* 0x40000040ff097424 */ /* 0x000fe400078e00ff */
        /* <DEDUP_REMOVED lines=19> */
.L_x_8424:
        /* <DEDUP_REMOVED lines=68> */
[----:B------:R-:W-:-:S02]  /*16450*/  UMOV UR52, UR44 ;  /* 0x0000002c00347c82 */ /* 0x000fc40008000000 */
        /* <DEDUP_REMOVED lines=15> */
[----:B-1----:R-:W-:Y:S01]  /*16550*/  FMNMX.FTZ R68, R32, R67, !PT ;  /* 0x0000004320447209 */ /* 0x002fe20007810000 */
[----:B------:R-:W-:Y:S01]  /*16560*/  FMUL.FTZ R67, R78, UR49 ;  /* 0x000000314e437c20 */ /* 0x000fe20008410000 */
[----:B------:R-:W-:Y:S01]  /*16570*/  FMUL.FTZ R78, R80, UR49 ;  /* 0x00000031504e7c20 */ /* 0x000fe20008410000 */
[----:B------:R-:W-:-:S04]  /*16580*/  FMUL.FTZ R80, R81, UR49 ;  /* 0x0000003151507c20 */ /* 0x000fc80008410000 */
        /* <DEDUP_REMOVED lines=33> */
[----:B------:R-:W-:Y:S01]  /*167a0*/  FMUL.FTZ R73, R82, UR49 ;  /* 0x0000003152497c20 */ /* 0x000fe20008410000 */
[----:B------:R-:W-:Y:S01]  /*167b0*/  FMUL.FTZ R82, R84, UR49 ;  /* 0x0000003154527c20 */ /* 0x000fe20008410000 */
[----:B------:R-:W-:-:S04]  /*167c0*/  FMUL.FTZ R84, R85, UR49 ;  /* 0x0000003155547c20 */ /* 0x000fc80008410000 */
        /* <DEDUP_REMOVED lines=67> */
[----:B--2---:R-:W-:-:S03]  /*16c00*/  FMNMX.FTZ R77, R75, R10, !PT ;  /* 0x0000000a4b4d7209 */ /* 0x004fc60007810000 */
[----:B------:R-:W1:Y:S01]  /*16c10*/  SHFL.BFLY PT, R10, R79, 0x2, 0x1f ;  /* 0x0c401f004f0a7f89 */ /* 0x000e6200000e0000 */
[----:B0-----:R-:W-:-:S05]  /*16c20*/  FMNMX.FTZ R77, R76, R77, !PT ;  /* 0x0000004d4c4d7209 */ /* 0x001fca0007810000 */
[----:B------:R-:W0:Y:S01]  /*16c30*/  SHFL.BFLY PT, R86, R77, 0x2, 0x1f ;  /* 0x0c401f004d567f89 */ /* 0x000e2200000e0000 */
[----:B-1----:R-:W-:-:S05]  /*16c40*/  FMNMX.FTZ R81, R79, R10, !PT ;  /* 0x0000000a4f517209 */ /* 0x002fca0007810000 */
[----:B------:R-:W1:Y:S01]  /*16c50*/  SHFL.BFLY PT, R10, R81, 0x1, 0x1f ;  /* 0x0c201f00510a7f89 */ /* 0x000e6200000e0000 */
[----:B0-----:R-:W-:-:S05]  /*16c60*/  FMNMX.FTZ R86, R77, R86, !PT ;  /* 0x000000564d567209 */ /* 0x001fca0007810000 */
[----:B------:R-:W0:Y:S01]  /*16c70*/  SHFL.BFLY PT, R11, R86, 0x1, 0x1f ;  /* 0x0c201f00560b7f89 */ /* 0x000e2200000e0000 */
[----:B-1----:R-:W-:-:S05]  /*16c80*/  FMNMX.FTZ R10, R81, R10, !PT ;  /* 0x0000000a510a7209 */ /* 0x002fca0007810000 */
[C---:B------:R-:W-:Y:S01]  /*16c90*/  FADD.FTZ R14, -R10.reuse, R14 ;  /* 0x0000000e0a0e7221 */ /* 0x040fe20000010100 */
[----:B------:R-:W-:-:S03]  /*16ca0*/  FMUL.FTZ R155, R10, UR52 ;  /* 0x000000340a9b7c20 */ /* 0x000fc60008410000 */
[----:B------:R-:W-:Y:S01]  /*16cb0*/  FMUL.FTZ R83, R14, UR52 ;  /* 0x000000340e537c20 */ /* 0x000fe20008410000 */
[--C-:B------:R-:W-:Y:S01]  /*16cc0*/  FFMA.FTZ R166, R59, UR52, -R155.reuse ;  /* 0x000000343ba67c23 */ /* 0x100fe2000801089b */
[----:B0-----:R-:W-:Y:S01]  /*16cd0*/  FMNMX.FTZ R11, R86, R11, !PT ;  /* 0x0000000b560b7209 */ /* 0x001fe20007810000 */
[--C-:B------:R-:W-:Y:S01]  /*16ce0*/  FFMA.FTZ R180, R7, UR52, -R155.reuse ;  /* 0x0000003407b47c23 */ /* 0x100fe2000801089b */
[--C-:B------:R-:W-:Y:S01]  /*16cf0*/  FFMA.FTZ R153, R6, UR52, -R155.reuse ;  /* 0x0000003406997c23 */ /* 0x100fe2000801089b */
[--C-:B------:R-:W-:Y:S01]  /*16d00*/  FFMA.FTZ R182, R20, UR52, -R155.reuse ;  /* 0x0000003414b67c23 */ /* 0x100fe2000801089b */
[----:B------:R-:W-:Y:S01]  /*16d10*/  FFMA.FTZ R87, R21, UR52, -R155 ;  /* 0x0000003415577c23 */ /* 0x000fe2000801089b */
[C---:B------:R-:W-:Y:S01]  /*16d20*/  FADD.FTZ R14, -R11.reuse, R13 ;  /* 0x0000000d0b0e7221 */ /* 0x040fe20000010100 */
[----:B------:R-:W-:Y:S01]  /*16d30*/  FMUL.FTZ R59, R11, UR52 ;  /* 0x000000340b3b7c20 */ /* 0x000fe20008410000 */
[----:B------:R0:W-:Y:S01]  /*16d40*/  MUFU.EX2 R13, R83 ;  /* 0x00000053000d7308 */ /* 0x0001e20000000800 */
[----:B------:R-:W-:Y:S01]  /*16d50*/  FFMA.FTZ R176, R26, UR52, -R155 ;  /* 0x000000341ab07c23 */ /* 0x000fe2000801089b */
[----:B------:R-:W-:Y:S01]  /*16d60*/  FMUL.FTZ R14, R14, UR52 ;  /* 0x000000340e0e7c20 */ /* 0x000fe20008410000 */
[--C-:B------:R-:W-:Y:S01]  /*16d70*/  FFMA.FTZ R181, R8, UR52, -R59.reuse ;  /* 0x0000003408b57c23 */ /* 0x100fe2000801083b */
        /* <DEDUP_REMOVED lines=8> */
[----:B------:R-:W-:Y:S01]  /*16e00*/  FFMA.FTZ R179, R32, UR52, -R59 ;  /* 0x0000003420b37c23 */ /* 0x000fe2000801083b */
[----:B0-----:R-:W-:Y:S01]  /*16e10*/  FFMA.FTZ R83, R31, UR52, -R155 ;  /* 0x000000341f537c23 */ /* 0x001fe2000801089b */
[----:B------:R-:W-:Y:S01]  /*16e20*/  FFMA.FTZ R24, R33, UR52, -R59 ;  /* 0x0000003421187c23 */ /* 0x000fe2000801083b */
[--C-:B------:R-:W-:Y:S01]  /*16e30*/  FFMA.FTZ R174, R38, UR52, -R155.reuse ;  /* 0x0000003426ae7c23 */ /* 0x100fe2000801089b */
[----:B------:R-:W-:Y:S01]  /*16e40*/  MUFU.EX2 R14, R14 ;  /* 0x0000000e000e7308 */ /* 0x000fe20000000800 */
[----:B------:R-:W-:Y:S01]  /*16e50*/  FFMA.FTZ R172, R34, UR52, -R155 ;  /* 0x0000003422ac7c23 */ /* 0x000fe2000801089b */
[----:B------:R-:W-:Y:S01]  /*16e60*/  FFMA.FTZ R173, R36, UR52, -R59 ;  /* 0x0000003424ad7c23 */ /* 0x000fe2000801083b */
[----:B------:R-:W-:Y:S01]  /*16e70*/  FFMA.FTZ R81, R35, UR52, -R155 ;  /* 0x0000003423517c23 */ /* 0x000fe2000801089b */
[--C-:B------:R-:W-:Y:S01]  /*16e80*/  FFMA.FTZ R26, R37, UR52, -R59.reuse ;  /* 0x00000034251a7c23 */ /* 0x100fe2000801083b */
[----:B------:R-:W-:Y:S01]  /*16e90*/  FFMA.FTZ R175, R40, UR52, -R59 ;  /* 0x0000003428af7c23 */ /* 0x000fe2000801083b */
[----:B------:R-:W-:Y:S01]  /*16ea0*/  FFMA.FTZ R79, R39, UR52, -R155 ;  /* 0x00000034274f7c23 */ /* 0x000fe2000801089b */
[----:B------:R-:W-:Y:S01]  /*16eb0*/  FFMA.FTZ R28, R41, UR52, -R59 ;  /* 0x00000034291c7c23 */ /* 0x000fe2000801083b */
[----:B------:R-:W0:Y:S01]  /*16ec0*/  MUFU.EX2 R181, R181 ;  /* 0x000000b500b57308 */ /* 0x000e220000000800 */
[----:B-1----:R-:W-:Y:S01]  /*16ed0*/  FFMA.FTZ R4, R13, R4, R180 ;  /* 0x000000040d047223 */ /* 0x002fe200000100b4 */
[----:B------:R-:W-:Y:S01]  /*16ee0*/  FFMA.FTZ R168, R46, UR52, -R155 ;  /* 0x000000342ea87c23 */ /* 0x000fe2000801089b */
[----:B------:R-:W-:Y:S01]  /*16ef0*/  FFMA.FTZ R169, R42, UR52, -R59 ;  /* 0x000000342aa97c23 */ /* 0x000fe2000801083b */
[----:B------:R-:W-:Y:S01]  /*16f00*/  FFMA.FTZ R77, R47, UR52, -R155 ;  /* 0x000000342f4d7c23 */ /* 0x000fe2000801089b */
[----:B------:R-:W-:Y:S01]  /*16f10*/  FFMA.FTZ R30, R43, UR52, -R59 ;  /* 0x000000342b1e7c23 */ /* 0x000fe2000801083b */
[----:B------:R-:W-:Y:S01]  /*16f20*/  FFMA.FTZ R170, R50, UR52, -R155 ;  /* 0x0000003432aa7c23 */ /* 0x000fe2000801089b */
[----:B------:R-:W-:Y:S01]  /*16f30*/  FFMA.FTZ R171, R44, UR52, -R59 ;  /* 0x000000342cab7c23 */ /* 0x000fe2000801083b */
[----:B------:R-:W1:Y:S01]  /*16f40*/  MUFU.EX2 R153, R153 ;  /* 0x0000009900997308 */ /* 0x000e620000000800 */
[----:B------:R-:W-:Y:S01]  /*16f50*/  FFMA.FTZ R51, R51, UR52, -R155 ;  /* 0x0000003433337c23 */ /* 0x000fe2000801089b */
[----:B------:R-:W-:Y:S01]  /*16f60*/  FFMA.FTZ R32, R45, UR52, -R59 ;  /* 0x000000342d207c23 */ /* 0x000fe2000801083b */
[----:B------:R-:W-:Y:S01]  /*16f70*/  FFMA.FTZ R164, R152, UR52, -R155 ;  /* 0x0000003498a47c23 */ /* 0x000fe2000801089b */
[----:B------:R-:W-:Y:S01]  /*16f80*/  FFMA.FTZ R165, R48, UR52, -R59 ;  /* 0x0000003430a57c23 */ /* 0x000fe2000801083b */
[----:B------:R-:W-:Y:S01]  /*16f90*/  FFMA.FTZ R47, R57, UR52, -R155 ;  /* 0x00000034392f7c23 */ /* 0x000fe2000801089b */
[--C-:B------:R-:W-:Y:S01]  /*16fa0*/  FFMA.FTZ R34, R49, UR52, -R59.reuse ;  /* 0x0000003431227c23 */ /* 0x100fe2000801083b */
[----:B------:R-:W-:Y:S01]  /*16fb0*/  FFMA.FTZ R167, R52, UR52, -R59 ;  /* 0x0000003434a77c23 */ /* 0x000fe2000801083b */
[----:B------:R-:W2:Y:S01]  /*16fc0*/  MUFU.EX2 R6, R6 ;  /* 0x0000000600067308 */ /* 0x000ea20000000800 */
[----:B0-----:R-:W-:Y:S01]  /*16fd0*/  FFMA.FTZ R3, R14, R3, R181 ;  /* 0x000000030e037223 */ /* 0x001fe200000100b5 */
[----:B------:R-:W-:Y:S01]  /*16fe0*/  FFMA.FTZ R39, R60, UR52, -R155 ;  /* 0x000000343c277c23 */ /* 0x000fe2000801089b */
[----:B------:R-:W-:Y:S01]  /*16ff0*/  FFMA.FTZ R36, R53, UR52, -R59 ;  /* 0x0000003435247c23 */ /* 0x000fe2000801083b */
[----:B------:R-:W-:Y:S01]  /*17000*/  FFMA.FTZ R160, R62, UR52, -R155 ;  /* 0x000000343ea07c23 */ /* 0x000fe2000801089b */
[----:B------:R-:W-:Y:S01]  /*17010*/  FFMA.FTZ R161, R54, UR52, -R59 ;  /* 0x0000003436a17c23 */ /* 0x000fe2000801083b */
[--C-:B------:R-:W-:Y:S01]  /*17020*/  FFMA.FTZ R35, R63, UR52, -R155.reuse ;  /* 0x000000343f237c23 */ /* 0x100fe2000801089b */
[----:B------:R-:W-:Y:S01]  /*17030*/  FFMA.FTZ R162, R65, UR52, -R155 ;  /* 0x0000003441a27c23 */ /* 0x000fe2000801089b */
[----:B------:R-:W0:Y:S01]  /*17040*/  MUFU.EX2 R182, R182 ;  /* 0x000000b600b67308 */ /* 0x000e220000000800 */
[----:B-1----:R-:W-:Y:S01]  /*17050*/  FADD.FTZ R9, R153, R4 ;  /* 0x0000000499097221 */ /* 0x002fe20000010000 */
[----:B------:R-:W-:Y:S01]  /*17060*/  FFMA.FTZ R163, R56, UR52, -R59 ;  /* 0x0000003438a37c23 */ /* 0x000fe2000801083b */
[--C-:B------:R-:W-:Y:S01]  /*17070*/  FFMA.FTZ R31, R66, UR52, -R155.reuse ;  /* 0x00000034421f7c23 */ /* 0x100fe2000801089b */
[----:B------:R-:W-:Y:S01]  /*17080*/  FFMA.FTZ R156, R69, UR52, -R155 ;  /* 0x00000034459c7c23 */ /* 0x000fe2000801089b */
[----:B------:R-:W-:Y:S01]  /*17090*/  FFMA.FTZ R157, R61, UR52, -R59 ;  /* 0x000000343d9d7c23 */ /* 0x000fe2000801083b */
[--C-:B------:R-:W-:Y:S01]  /*170a0*/  FFMA.FTZ R27, R70, UR52, -R155.reuse ;  /* 0x00000034461b7c23 */ /* 0x100fe2000801089b */
[----:B------:R-:W-:Y:S01]  /*170b0*/  FFMA.FTZ R158, R71, UR52, -R155 ;  /* 0x00000034479e7c23 */ /* 0x000fe2000801089b */
[----:B------:R-:W1:Y:S01]  /*170c0*/  MUFU.EX2 R183, R183 ;  /* 0x000000b700b77308 */ /* 0x000e620000000800 */
[----:B--2---:R-:W-:Y:S01]  /*170d0*/  FADD.FTZ R4, R6, R3 ;  /* 0x0000000306047221 */ /* 0x004fe20000010000 */
[----:B------:R-:W-:Y:S01]  /*170e0*/  FFMA.FTZ R159, R67, UR52, -R59 ;  /* 0x00000034439f7c23 */ /* 0x000fe2000801083b */
[--C-:B------:R-:W-:Y:S01]  /*170f0*/  FFMA.FTZ R21, R72, UR52, -R155.reuse ;  /* 0x0000003448157c23 */ /* 0x100fe2000801089b */
[--C-:B------:R-:W-:Y:S01]  /*17100*/  FFMA.FTZ R152, R78, UR52, -R155.reuse ;  /* 0x000000344e987c23 */ /* 0x100fe2000801089b */
[----:B------:R-:W-:Y:S01]  /*17110*/  FFMA.FTZ R7, R80, UR52, -R155 ;  /* 0x0000003450077c23 */ /* 0x000fe2000801089b */
[----:B------:R-:W-:-:S02]  /*17120*/  IMAD R29, R184, 0x8, R18 ;  /* 0x00000008b81d7824 */ /* 0x000fc400078e0212 */
[----:B------:R-:W-:Y:S01]  /*17130*/  FFMA.FTZ R154, R82, UR52, -R155 ;  /* 0x00000034529a7c23 */ /* 0x000fe2000801089b */
[----:B------:R-:W2:Y:S01]  /*17140*/  MUFU.EX2 R87, R87 ;  /* 0x0000005700577308 */ /* 0x000ea20000000800 */
[----:B0-----:R-:W-:Y:S01]  /*17150*/  FADD.FTZ R38, R182, R9 ;  /* 0x00000009b6267221 */ /* 0x001fe20000010000 */
[----:B------:R-:W-:Y:S01]  /*17160*/  FFMA.FTZ R57, R84, UR52, -R155 ;  /* 0x0000003454397c23 */ /* 0x000fe2000801089b */
[----:B------:R-:W-:Y:S02]  /*17170*/  IMAD.U32 R50, RZ, RZ, UR38 ;  /* 0x00000026ff327e24 */ /* 0x000fe4000f8e00ff */
[----:B------:R-:W-:-:S03]  /*17180*/  FFMA.FTZ R155, R75, UR52, -R59 ;  /* 0x000000344b9b7c23 */ /* 0x000fc6000801083b */
        /* <DEDUP_REMOVED lines=92> */
[----:B------:R-:W-:-:S05]  /*17750*/  VIADD R3, R29, 0x28840 ;  /* 0x000288401d037836 */ /* 0x000fca0000000000 */
[----:B------:R-:W-:Y:S01]  /*17760*/  PRMT R3, R50, 0x654, R3 ;  /* 0x0000065432037816 */ /* 0x000fe20000000003 */
[----:B------:R-:W1:Y:S01]  /*17770*/  MUFU.EX2 R27, R27 ;  /* 0x0000001b001b7308 */ /* 0x000e620000000800 */
[----:B--2---:R-:W-:Y:S02]  /*17780*/  FADD.FTZ R48, R156, R25 ;  /* 0x000000199c307221 */ /* 0x004fe40000010000 */
[----:B------:R2:W-:Y:S05]  /*17790*/  SYNCS.ARRIVE.TRANS64.RED.A1T0 RZ, [R3+URZ], RZ ;  /* 0x000000ff03ff79a7 */ /* 0x0005ea000810043f */
[----:B------:R-:W3:Y:S01]  /*177a0*/  MUFU.EX2 R42, R42 ;  /* 0x0000002a002a7308 */ /* 0x000ee20000000800 */
[----:B0-----:R-:W-:-:S07]  /*177b0*/  FADD.FTZ R25, R157, R4 ;  /* 0x000000049d197221 */ /* 0x001fce0000010000 */
[----:B------:R-:W0:Y:S01]  /*177c0*/  MUFU.EX2 R158, R158 ;  /* 0x0000009e009e7308 */ /* 0x000e220000000800 */
[----:B-1----:R-:W-:Y:S01]  /*177d0*/  FADD.FTZ R29, R27, R48 ;  /* 0x000000301b1d7221 */ /* 0x002fe20000010000 */
[----:B------:R-:W-:-:S06]  /*177e0*/  FFMA.FTZ R48, R76, UR52, -R59 ;  /* 0x000000344c307c23 */ /* 0x000fcc000801083b */
[----:B------:R-:W1:Y:S01]  /*177f0*/  MUFU.EX2 R159, R159 ;  /* 0x0000009f009f7308 */ /* 0x000e620000000800 */
[----:B---3--:R-:W-:-:S07]  /*17800*/  FADD.FTZ R4, R42, R25 ;  /* 0x000000192a047221 */ /* 0x008fce0000010000 */
        /* <DEDUP_REMOVED lines=24> */
.L_x_8425:
[----:B------:R-:W-:Y:S01]  /*17990*/  IMAD R15, R15, 0x8, R18 ;  /* 0x000000080f0f7824 */ /* 0x000fe200078e0212 */
[----:B------:R-:W-:Y:S01]  /*179a0*/  ISETP.GT.AND P1, PT, R0, R12, PT ;  /* 0x0000000c0000720c */ /* 0x000fe20003f24270 */
[-C--:B------:R-:W-:Y:S01]  /*179b0*/  FMUL.FTZ R88, R88, R13.reuse ;  /* 0x0000000d58587220 */ /* 0x080fe20000410000 */
[----:B------:R-:W-:Y:S01]  /*179c0*/  MOV R50, UR38 ;  /* 0x0000002600327c02 */ /* 0x000fe20008000f00 */
[----:B------:R-:W-:Y:S01]  /*179d0*/  VIADD R15, R15, 0x28860 ;  /* 0x000288600f0f7836 */ /* 0x000fe20000000000 */
[----:B------:R-:W-:Y:S01]  /*179e0*/  F2FP.F16.F32.PACK_AB R180, R153, R180 ;  /* 0x000000b499b4723e */ /* 0x000fe200000000ff */
[----:B------:R-:W-:Y:S01]  /*179f0*/  FMUL.FTZ R89, R89, R13 ;  /* 0x0000000d59597220 */ /* 0x000fe20000410000 */
[----:B------:R-:W-:Y:S01]  /*17a00*/  F2FP.F16.F32.PACK_AB R177, R20, R177 ;  /* 0x000000b114b1723e */ /* 0x000fe200000000ff */
        /* <DEDUP_REMOVED lines=100> */
.L_x_8414:
[----:B------:R-:W-:-:S13]  /*18050*/  ISETP.GE.AND P1, PT, R0, R198, PT ;  /* 0x000000c60000720c */ /* 0x000fda0003f26270 */
[----:B------:R-:W-:Y:S05]  /*18060*/  @!P1 BRA `(.L_x_8427) ;  /* 0x0000003800c49947 */ /* 0x000fea0003800000 */
[----:B------:R-:W-:Y:S01]  /*18070*/  IMAD.MOV.U32 R12, RZ, RZ, R11 ;  /* 0x000000ffff0c7224 */ /* 0x000fe200078e000b */
[----:B------:R-:W-:Y:S01]  /*18080*/  MOV R14, R184 ;  /* 0x000000b8000e7202 */ /* 0x000fe20000000f00 */
[----:B------:R-:W-:Y:S02]  /*18090*/  IMAD.MOV.U32 R13, RZ, RZ, R10 ;  /* 0x000000ffff0d7224 */ /* 0x000fe400078e000a */
[----:B------:R-:W-:-:S07]  /*180a0*/  IMAD.MOV.U32 R15, RZ, RZ, R187 ;  /* 0x000000ffff0f7224 */ /* 0x000fce00078e00bb */
.L_x_8447:
        /* <DEDUP_REMOVED lines=8> */
.L_x_8429:
        /* <DEDUP_REMOVED lines=8> */
.L_x_8430:
[----:B------:R-:W-:Y:S04]  /*181b0*/  BSSY B0, `(.L_x_8428) ;  /* 0x0000004000007945 */ /* 0x000fe80003800000 */
[----:B-1----:R-:W-:Y:S05]  /*181c0*/  @P2 BRA `(.L_x_8431) ;  /* 0x0000000000082947 */ /* 0x002fea0003800000 */
[----:B------:R-:W1:Y:S02]  /*181d0*/  SYNCS.PHASECHK.TRANS64.TRYWAIT P2, [R7+URZ+0x28830], R6 ;  /* 0x02883006070075a7 */ /* 0x000e64000804017f */
[----:B-1----:R-:W-:Y:S05]  /*181e0*/  @!P2 BRA `(.L_x_8432) ;  /* 0x000000fc000ca947 */ /* 0x002fea0003800000 */
.L_x_8431:
[----:B------:R-:W-:Y:S05]  /*181f0*/  BSYNC B0 ;  /* 0x0000000000007941 */ /* 0x000fea0003800000 */
.L_x_8428:
[----:B------:R-:W2:Y:S01]  /*18200*/  S2R R8, SR_TID.X ;  /* 0x0000000000087919 */ /* 0x000ea20000002100 */
[----:B01----:R-:W-:Y:S01]  /*18210*/  MOV R7, 0x40000040 ;  /* 0x4000004000077802 */ /* 0x003fe20000000f00 */
[----:B------:R-:W-:Y:S05]  /*18220*/  WARPSYNC.ALL ;  /* 0x0000000000007948 */ /* 0x000fea0003800000 */
[----:B------:R-:W-:Y:S01]  /*18230*/  R2UR UR35, R7 ;  /* 0x00000000072372ca */ /* 0x000fe200000e0000 */
[----:B------:R-:W-:Y:S02]  /*18240*/  VIADD R184, R14, 0x1 ;  /* 0x000000010eb87836 */ /* 0x000fe40000000000 */
[----:B------:R-:W-:-:S03]  /*18250*/  IMAD.MOV.U32 R9, RZ, RZ, 0x40000040 ;  /* 0x40000040ff097424 */ /* 0x000fc600078e00ff */
[C---:B------:R-:W-:Y:S02]  /*18260*/  ISETP.NE.AND P2, PT, R184.reuse, 0x2, PT ;  /* 0x00000002b800780c */ /* 0x040fe40003f45270 */
[----:B------:R-:W-:Y:S02]  /*18270*/  R2UR UR7, R9 ;  /* 0x00000000090772ca */ /* 0x000fe400000e0000 */
[----:B------:R-:W-:Y:S02]  /*18280*/  SEL R184, R184, RZ, P2 ;  /* 0x000000ffb8b87207 */ /* 0x000fe40001000000 */
[----:B------:R-:W-:-:S03]  /*18290*/  MOV R9, 0x40000040 ;  /* 0x4000004000097802 */ /* 0x000fc60000000f00 */
[----:B------:R-:W-:Y:S01]  /*182a0*/  IMAD R6, R184, 0x800, R5 ;  /* 0x00000800b8067824 */ /* 0x000fe200078e0205 */
[----:B------:R-:W-:Y:S01]  /*182b0*/  R2UR UR11, R9 ;  /* 0x00000000090b72ca */ /* 0x000fe200000e0000 */
        /* <DEDUP_REMOVED lines=9> */
[----:B------:R-:W-:Y:S01]  /*18350*/  R2UR UR23, R9 ;  /* 0x00000000091772ca */ /* 0x000fe200000e0000 */
[----:B------:R-:W-:Y:S01]  /*18360*/  IMAD.MOV.U32 R9, RZ, RZ, 0x40000040 ;  /* 0x40000040ff097424 */ /* 0x000fe200078e00ff */
[----:B------:R0:W-:Y:S02]  /*18370*/  BAR.SYNC.DEFER_BLOCKING R7, 0x100 ;  /* 0x000400070000751d */ /* 0x0001e40000010000 */
[----:B------:R-:W-:Y:S01]  /*18380*/  R2UR UR6, R8 ;  /* 0x00000000080672ca */ /* 0x000fe200000e0000 */
[----:B------:R-:W-:Y:S01]  /*18390*/  VIADD R8, R6, 0x4 ;  /* 0x0000000406087836 */ /* 0x000fe20000000000 */
[----:B------:R-:W-:-:S04]  /*183a0*/  R2UR UR27, R9 ;  /* 0x00000000091b72ca */ /* 0x000fc800000e0000 */
[----:B------:R-:W-:Y:S01]  /*183b0*/  R2UR UR10, R8 ;  /* 0x00000000080a72ca */ /* 0x000fe200000e0000 */
[----:B------:R-:W-:Y:S01]  /*183c0*/  VIADD R8, R6, 0x6 ;  /* 0x0000000606087836 */ /* 0x000fe20000000000 */
[----:B0-----:R-:W-:-:S04]  /*183d0*/  MOV R7, 0x40000040 ;  /* 0x4000004000077802 */ /* 0x001fc80000000f00 */
[----:B------:R-:W-:Y:S01]  /*183e0*/  R2UR UR14, R8 ;  /* 0x00000000080e72ca */ /* 0x000fe200000e0000 */
[----:B------:R-:W-:Y:S01]  /*183f0*/  VIADD R8, R6, 0x400 ;  /* 0x0000040006087836 */ /* 0x000fe20000000000 */
[----:B------:R-:W-:-:S04]  /*18400*/  R2UR UR31, R7 ;  /* 0x00000000071f72ca */ /* 0x000fc800000e0000 */
[----:B------:R-:W-:Y:S02]  /*18410*/  R2UR UR18, R8 ;  /* 0x00000000081272ca */ /* 0x000fe400000e0000 */
[----:B------:R-:W-:Y:S01]  /*18420*/  IADD3 R8, R6, 0x402, RZ ;  /* 0x0000040206087810 */ /* 0x000fe20007ffe0ff */
[----:B------:R-:W-:-:S03]  /*18430*/  WARPGROUP.ARRIVE ;  /* 0x00000000000079c5 */ /* 0x000fc60000000000 */
        /* <DEDUP_REMOVED lines=31> */
.L_x_8434:
[----:B------:R-:W-:Y:S01]  /*18630*/  SHF.L.U32 R6, R15, 0x1f, RZ ;  /* 0x0000001f0f067819 */ /* 0x000fe200000006ff */
[----:B------:R-:W-:-:S04]  /*18640*/  IMAD R7, R14, 0x8, R18 ;  /* 0x000000080e077824 */ /* 0x000fc800078e0212 */
[----:B------:R0:W1:Y:S01]  /*18650*/  SYNCS.PHASECHK.TRANS64.TRYWAIT P1, [R7+URZ+0x28850], R6 ;  /* 0x02885006070075a7 */ /* 0x000062000802017f */
[----:B------:R-:W-:Y:S05]  /*18660*/  @!P0 BRA `(.L_x_8435) ;  /* 0x0000000000048947 */ /* 0x000fea0003800000 */
[----:B------:R-:W-:Y:S01]  /*18670*/  BPT.TRAP 0x1 ;  /* 0x000000040000795c */ /* 0x000fe20000300000 */
.L_x_8435:
[----:B-1----:R-:W-:Y:S05]  /*18680*/  @P1 BRA `(.L_x_8433) ;  /* 0x0000000000081947 */ /* 0x002fea0003800000 */
[----:B------:R-:W1:Y:S02]  /*18690*/  SYNCS.PHASECHK.TRANS64.TRYWAIT P1, [R7+URZ+0x28850], R6 ;  /* 0x02885006070075a7 */ /* 0x000e64000802017f */
[----:B-1----:R-:W-:Y:S05]  /*186a0*/  @!P1 BRA `(.L_x_8436) ;  /* 0x000000f400f09947 */ /* 0x002fea0003800000 */
.L_x_8433:
[----:B01----:R-:W-:Y:S01]  /*186b0*/  VIADD R6, R18, 0x400 ;  /* 0x0000040012067836 */ /* 0x003fe20000000000 */
[----:B------:R-:W-:Y:S05]  /*186c0*/  WARPSYNC.ALL ;  /* 0x0000000000007948 */ /* 0x000fea0003800000 */
[----:B------:R-:W-:Y:S01]  /*186d0*/  SHF.R.U32.HI R6, RZ, 0x4, R6 ;  /* 0x00000004ff067819 */ /* 0x000fe20000011606 */
[----:B------:R-:W-:Y:S01]  /*186e0*/  WARPGROUP.ARRIVE ;  /* 0x00000000000079c5 */ /* 0x000fe20000000000 */
[----:B------:R-:W-:-:S05]  /*186f0*/  IMAD.MOV.U32 R9, RZ, RZ, 0x40000040 ;  /* 0x40000040ff097424 */ /* 0x000fca00078e00ff */
[----:B------:R-:W0:Y:S01]  /*18700*/  S2R R10, SR_TID.X ;  /* 0x00000000000a7919 */ /* 0x000e220000002100 */
[----:B------:R-:W-:-:S04]  /*18710*/  LOP3.LUT R6, R6, 0x3fff, RZ, 0xc0, !PT ;  /* 0x00003fff06067812 */ /* 0x000fc800078ec0ff */
[----:B------:R-:W-:-:S05]  /*18720*/  LOP3.LUT R7, R6, 0x4000000, RZ, 0xfc, !PT ;  /* 0x0400000006077812 */ /* 0x000fca00078efcff */
[----:B------:R-:W-:Y:S02]  /*18730*/  IMAD R6, R14, 0x800, R7 ;  /* 0x000008000e067824 */ /* 0x000fe400078e0207 */
[----:B------:R-:W-:-:S03]  /*18740*/  IMAD.MOV.U32 R7, RZ, RZ, 0x40000040 ;  /* 0x40000040ff077424 */ /* 0x000fc600078e00ff */
[C---:B------:R-:W-:Y:S02]  /*18750*/  R2UR UR6, R6.reuse ;  /* 0x00000000060672ca */ /* 0x040fe400000e0000 */
[----:B------:R-:W-:Y:S01]  /*18760*/  R2UR UR7, R7 ;  /* 0x00000000070772ca */ /* 0x000fe200000e0000 */
[----:B------:R-:W-:Y:S01]  /*18770*/  IMAD.MOV.U32 R7, RZ, RZ, 0x40000040 ;  /* 0x40000040ff077424 */ /* 0x000fe200078e00ff */
[----:B------:R-:W-:-:S11]  /*18780*/  IADD3 R8, R6, 0x80, RZ ;  /* 0x0000008006087810 */ /* 0x000fd60007ffe0ff */
        /* <DEDUP_REMOVED lines=53> */
.L_x_8437:
[----:B0-----:R-:W0:Y:S01]  /*18ae0*/  @P4 LDC R6, c[0x0][0x44c] ;  /* 0x00011300ff064b82 */ /* 0x001e220000000800 */
[----:B------:R-:W-:Y:S01]  /*18af0*/  FMUL.FTZ R15, R30, UR48 ;  /* 0x000000301e0f7c20 */ /* 0x000fe20008410000 */
[----:B------:R-:W-:Y:S01]  /*18b00*/  FMUL.FTZ R30, R39, UR48 ;  /* 0x00000030271e7c20 */ /* 0x000fe20008410000 */
[----:B------:R-:W-:Y:S01]  /*18b10*/  FMUL.FTZ R39, R44, UR48 ;  /* 0x000000302c277c20 */ /* 0x000fe20008410000 */
[----:B------:R-:W-:Y:S01]  /*18b20*/  FMUL.FTZ R44, R54, UR48 ;  /* 0x00000030362c7c20 */ /* 0x000fe20008410000 */
[----:B------:R-:W-:Y:S01]  /*18b30*/  FMUL.FTZ R54, R71, UR48 ;  /* 0x0000003047367c20 */ /* 0x000fe20008410000 */
[----:B------:R-:W-:Y:S01]  /*18b40*/  FMUL.FTZ R71, R73, UR48 ;  /* 0x0000003049477c20 */ /* 0x000fe20008410000 */
[----:B------:R-:W-:Y:S01]  /*18b50*/  IMAD.IADD R73, R195, 0x1, R193 ;  /* 0x00000001c3497824 */ /* 0x000fe200078e02c1 */
        /* <DEDUP_REMOVED lines=10> */
[----:B------:R-:W-:-:S02]  /*18c00*/  IMAD.SHL.U32 R80, R0, 0x80, RZ ;  /* 0x0000008000507824 */ /* 0x000fc400078e00ff */
        /* <DEDUP_REMOVED lines=14> */
[----:B------:R-:W-:Y:S01]  /*18cf0*/  IMAD.U32 R7, RZ, RZ, UR38 ;  /* 0x00000026ff077e24 */ /* 0x000fe2000f8e00ff */
[----:B------:R-:W-:Y:S01]  /*18d00*/  LEA R6, R184, R18, 0x3 ;  /* 0x00000012b8067211 */ /* 0x000fe200078e18ff */
[----:B------:R-:W-:Y:S01]  /*18d10*/  FMUL.FTZ R32, R37, UR48 ;  /* 0x0000003025207c20 */ /* 0x000fe20008410000 */
[----:B------:R-:W-:Y:S01]  /*18d20*/  FMUL.FTZ R29, R38, UR48 ;  /* 0x00000030261d7c20 */ /* 0x000fe20008410000 */
[----:B------:R-:W0:Y:S01]  /*18d30*/  SHFL.IDX PT, R65, R73, RZ, 0x1c1f ;  /* 0x001c1fff49417589 */ /* 0x000e2200000e0000 */
        /* <DEDUP_REMOVED lines=39> */
[----:B------:R-:W1:Y:S01]  /*18fb0*/  MUFU.TANH R10, R10 ;  /* 0x0000000a000a7308 */ /* 0x000e620000002400 */
[----:B------:R2:W-:Y:S03]  /*18fc0*/  SYNCS.ARRIVE.TRANS64.RED.A1T0 RZ, [R7+URZ], RZ ;  /* 0x000000ff07ff79a7 */ /* 0x0005e6000810043f */
[----:B------:R-:W-:-:S04]  /*18fd0*/  IADD3 R6, -R189, R6, R190 ;  /* 0x00000006bd067210 */ /* 0x000fc80007ffe1be */
[----:B------:R-:W3:Y:S01]  /*18fe0*/  MUFU.TANH R11, R11 ;  /* 0x0000000b000b7308 */ /* 0x000ee20000002400 */
[C---:B------:R-:W-:Y:S01]  /*18ff0*/  IADD3 R83, R6.reuse, UR53, RZ ;  /* 0x0000003506537c10 */ /* 0x040fe2000fffe0ff */
[----:B------:R-:W-:-:S04]  /*19000*/  VIADD R74, R6, UR47 ;  /* 0x0000002f064a7c36 */ /* 0x000fc80008000000 */
[--C-:B0-----:R-:W-:Y:S02]  /*19010*/  IMAD.IADD R84, R74, 0x1, R65.reuse ;  /* 0x000000014a547824 */ /* 0x101fe400078e0241 */
[----:B------:R-:W0:Y:S01]  /*19020*/  MUFU.TANH R8, R8 ;  /* 0x0000000800087308 */ /* 0x000e220000002400 */
[----:B------:R-:W-:-:S07]  /*19030*/  IMAD.IADD R85, R83, 0x1, R65 ;  /* 0x0000000153557824 */ /* 0x000fce00078e0241 */
        /* <DEDUP_REMOVED lines=74> */
.L_x_8440:
[----:B------:R-:W-:-:S05]  /*194e0*/  IMAD.U32 R67, RZ, RZ, UR43 ;  /* 0x0000002bff437e24 */ /* 0x000fca000f8e00ff */
[----:B------:R-:W-:-:S13]  /*194f0*/  ISETP.NE.AND P1, PT, R67, 0x1, PT ;  /* 0x000000014300780c */ /* 0x000fda0003f25270 */
[----:B------:R-:W1:Y:S02]  /*19500*/  @P1 LDC.64 R6, c[0x0][0x9e8] ;  /* 0x00027a00ff061b82 */ /* 0x000e640000000a00 */
[----:B-1----:R-:W-:-:S05]  /*19510*/  @P1 IMAD.HI.U32 R6, R65, R6, RZ ;  /* 0x0000000641061227 */ /* 0x002fca00078e00ff */
[----:B------:R-:W-:-:S07]  /*19520*/  @P1 SHF.R.U32.HI R65, RZ, R7, R6 ;  /* 0x00000007ff411219 */ /* 0x000fce0000011606 */
.L_x_8441:
[----:B------:R-:W-:Y:S05]  /*19530*/  BSYNC B0 ;  /* 0x0000000000007941 */ /* 0x000fea0003800000 */
.L_x_8439:
[----:B------:R-:W-:-:S04]  /*19540*/  IMAD R6, R65, R67, -R80 ;  /* 0x0000004341067224 */ /* 0x000fc800078e0a50 */
[----:B------:R-:W-:-:S05]  /*19550*/  IMAD R6, R191, -0x2, R6 ;  /* 0xfffffffebf067824 */ /* 0x000fca00078e0206 */
[----:B------:R-:W-:Y:S02]  /*19560*/  VIADDMNMX R84, R6, R67, R84, PT ;  /* 0x0000004306547246 */ /* 0x000fe40003800154 */
[----:B------:R-:W-:-:S07]  /*19570*/  VIMNMX R85, R85, R6, !PT ;  /* 0x0000000655557248 */ /* 0x000fce0007fe0100 */
.L_x_8438:
        /* <DEDUP_REMOVED lines=113> */
.L_x_8444:
[----:B------:R-:W-:-:S05]  /*19c90*/  IMAD.U32 R83, RZ, RZ, UR43 ;  /* 0x0000002bff537e24 */ /* 0x000fca000f8e00ff */
[----:B------:R-:W-:-:S13]  /*19ca0*/  ISETP.NE.AND P2, PT, R83, 0x1, PT ;  /* 0x000000015300780c */ /* 0x000fda0003f45270 */
[----:B------:R-:W0:Y:S02]  /*19cb0*/  @P2 LDC.64 R6, c[0x0][0x9e8] ;  /* 0x00027a00ff062b82 */ /* 0x000e240000000a00 */
[----:B0-----:R-:W-:-:S05]  /*19cc0*/  @P2 IMAD.HI.U32 R6, R81, R6, RZ ;  /* 0x0000000651062227 */ /* 0x001fca00078e00ff */
[----:B------:R-:W-:-:S07]  /*19cd0*/  @P2 SHF.R.U32.HI R81, RZ, R7, R6 ;  /* 0x00000007ff512219 */ /* 0x000fce0000011606 */
.L_x_8445:
[----:B------:R-:W-:Y:S05]  /*19ce0*/  BSYNC B0 ;  /* 0x0000000000007941 */ /* 0x000fea0003800000 */
.L_x_8443:
[----:B------:R-:W-:-:S04]  /*19cf0*/  IMAD R80, R81, R83, -R80 ;  /* 0x0000005351507224 */ /* 0x000fc800078e0a50 */
[----:B------:R-:W-:-:S05]  /*19d00*/  IMAD R80, R191, -0x2, R80 ;  /* 0xfffffffebf507824 */ /* 0x000fca00078e0250 */
[----:B------:R-:W-:Y:S02]  /*19d10*/  VIADDMNMX R74, R80, R83, R74, PT ;  /* 0x00000053504a7246 */ /* 0x000fe4000380014a */
[----:B------:R-:W-:-:S07]  /*19d20*/  VIMNMX R73, R73, R80, !PT ;  /* 0x0000005049497248 */ /* 0x000fce0007fe0100 */
.L_x_8442:
        /* <DEDUP_REMOVED lines=65> */
[----:B------:R-:W-:Y:S01]  /*1a140*/  FSEL R30, R30, -INF , !P2 ;  /* 0xff8000001e1e7808 */ /* 0x000fe20005000000 */
[----:B------:R-:W0:Y:S01]  /*1a150*/  SHFL.BFLY PT, R7, R6, 0x2, 0x1f ;  /* 0x0c401f0006077f89 */ /* 0x000e2200000e0000 */
[----:B------:R-:W-:-:S02]  /*1a160*/  ISETP.GT.AND P3, PT, R73, 0x40, P1 ;  /* 0x000000404900780c */ /* 0x000fc40000f64270 */
[----:B------:R-:W-:Y:S02]  /*1a170*/  ISETP.GT.AND P2, PT, R73, 0x21, P1 ;  /* 0x000000214900780c */ /* 0x000fe40000f44270 */
[C---:B------:R-:W-:Y:S02]  /*1a180*/  ISETP.LT.OR P3, PT, R74.reuse, 0x41, P3 ;  /* 0x000000414a00780c */ /* 0x040fe40001f61670 */
[----:B------:R-:W-:Y:S02]  /*1a190*/  ISETP.LT.OR P2, PT, R74, 0x22, P2 ;  /* 0x000000224a00780c */ /* 0x000fe40001741670 */
[----:B------:R-:W-:Y:S02]  /*1a1a0*/  FSEL R47, R47, -INF , !P3 ;  /* 0xff8000002f2f7808 */ /* 0x000fe40005800000 */
[----:B------:R-:W-:Y:S02]  /*1a1b0*/  FSEL R34, R34, -INF , !P2 ;  /* 0xff80000022227808 */ /* 0x000fe40005000000 */
[----:B------:R-:W-:-:S02]  /*1a1c0*/  ISETP.GT.AND P3, PT, R73, 0x41, P1 ;  /* 0x000000414900780c */ /* 0x000fc40000f64270 */
[----:B------:R-:W-:Y:S02]  /*1a1d0*/  ISETP.GT.AND P2, PT, R73, 0x29, P1 ;  /* 0x000000294900780c */ /* 0x000fe40000f44270 */
[C---:B------:R-:W-:Y:S02]  /*1a1e0*/  ISETP.LT.OR P3, PT, R74.reuse, 0x42, P3 ;  /* 0x000000424a00780c */ /* 0x040fe40001f61670 */
[----:B------:R-:W-:Y:S02]  /*1a1f0*/  ISETP.LT.OR P2, PT, R74, 0x2a, P2 ;  /* 0x0000002a4a00780c */ /* 0x000fe40001741670 */
[----:B------:R-:W-:Y:S02]  /*1a200*/  FSEL R48, R48, -INF , !P3 ;  /* 0xff80000030307808 */ /* 0x000fe40005800000 */
[----:B------:R-:W-:Y:S02]  /*1a210*/  FSEL R38, R38, -INF , !P2 ;  /* 0xff80000026267808 */ /* 0x000fe40005000000 */
[----:B0-----:R-:W-:-:S02]  /*1a220*/  FMNMX.FTZ R7, R6, R7, !PT ;  /* 0x0000000706077209 */ /* 0x001fc40007810000 */
[C---:B------:R-:W-:Y:S02]  /*1a230*/  ISETP.GT.AND P3, PT, R73.reuse, 0x48, P1 ;  /* 0x000000484900780c */ /* 0x040fe40000f64270 */
[----:B------:R-:W-:Y:S01]  /*1a240*/  ISETP.GT.AND P2, PT, R73, 0x31, P1 ;  /* 0x000000314900780c */ /* 0x000fe20000f44270 */
[----:B------:R-:W0:Y:S01]  /*1a250*/  SHFL.BFLY PT, R10, R7, 0x1, 0x1f ;  /* 0x0c201f00070a7f89 */ /* 0x000e2200000e0000 */
[C---:B------:R-:W-:Y:S02]  /*1a260*/  ISETP.LT.OR P3, PT, R74.reuse, 0x49, P3 ;  /* 0x000000494a00780c */ /* 0x040fe40001f61670 */
[----:B------:R-:W-:Y:S02]  /*1a270*/  ISETP.LT.OR P2, PT, R74, 0x32, P2 ;  /* 0x000000324a00780c */ /* 0x000fe40001741670 */
[----:B------:R-:W-:Y:S02]  /*1a280*/  FSEL R49, R49, -INF , !P3 ;  /* 0xff80000031317808 */ /* 0x000fe40005800000 */
[----:B------:R-:W-:-:S02]  /*1a290*/  FSEL R42, R42, -INF , !P2 ;  /* 0xff8000002a2a7808 */ /* 0x000fc40005000000 */
[C---:B------:R-:W-:Y:S02]  /*1a2a0*/  ISETP.GT.AND P3, PT, R73.reuse, RZ, P1 ;  /* 0x000000ff4900720c */ /* 0x040fe40000f64270 */
[----:B------:R-:W-:Y:S02]  /*1a2b0*/  ISETP.GT.AND P2, PT, R73, 0x39, P1 ;  /* 0x000000394900780c */ /* 0x000fe40000f44270 */
[C---:B------:R-:W-:Y:S02]  /*1a2c0*/  ISETP.LT.OR P3, PT, R74.reuse, 0x1, P3 ;  /* 0x000000014a00780c */ /* 0x040fe40001f61670 */
[----:B------:R-:W-:Y:S02]  /*1a2d0*/  ISETP.LT.OR P2, PT, R74, 0x3a, P2 ;  /* 0x0000003a4a00780c */ /* 0x000fe40001741670 */
[----:B------:R-:W-:Y:S02]  /*1a2e0*/  FSEL R81, R8, -INF , !P3 ;  /* 0xff80000008517808 */ /* 0x000fe40005800000 */
[----:B------:R-:W-:-:S02]  /*1a2f0*/  FSEL R46, R46, -INF , !P2 ;  /* 0xff8000002e2e7808 */ /* 0x000fc40005000000 */
[----:B------:R-:W-:Y:S02]  /*1a300*/  FMNMX.FTZ R8, R81, R12, !PT ;  /* 0x0000000c51087209 */ /* 0x000fe40007810000 */
[----:B------:R-:W-:Y:S02]  /*1a310*/  ISETP.GT.AND P3, PT, R73, 0x49, P1 ;  /* 0x000000494900780c */ /* 0x000fe40000f64270 */
[----:B0-----:R-:W-:Y:S02]  /*1a320*/  FMNMX.FTZ R10, R7, R10, !PT ;  /* 0x0000000a070a7209 */ /* 0x001fe40007810000 */
[----:B------:R-:W-:Y:S02]  /*1a330*/  FMNMX.FTZ R8, R9, R8, !PT ;  /* 0x0000000809087209 */ /* 0x000fe40007810000 */
[C---:B------:R-:W-:Y:S01]  /*1a340*/  FSETP.NEU.FTZ.AND P2, PT, R10.reuse, -INF , PT ;  /* 0xff8000000a00780b */ /* 0x040fe20003f5d000 */
[----:B------:R-:W-:Y:S01]  /*1a350*/  FMUL.FTZ R6, R10, UR52 ;  /* 0x000000340a067c20 */ /* 0x000fe20008410000 */
[----:B------:R-:W-:-:S04]  /*1a360*/  ISETP.LT.OR P3, PT, R74, 0x4a, P3 ;  /* 0x0000004a4a00780c */ /* 0x000fc80001f61670 */
[----:B------:R-:W-:Y:S02]  /*1a370*/  FSEL R6, R6, RZ, P2 ;  /* 0x000000ff06067208 */ /* 0x000fe40001000000 */
[----:B------:R-:W-:Y:S02]  /*1a380*/  FSEL R50, R50, -INF , !P3 ;  /* 0xff80000032327808 */ /* 0x000fe40005800000 */
        /* <DEDUP_REMOVED lines=51> */
[----:B------:R-:W-:Y:S01]  /*1a6c0*/  FFMA.FTZ R71, R71, UR52, -R6 ;  /* 0x0000003447477c23 */ /* 0x000fe20008010806 */
[----:B------:R-:W-:Y:S01]  /*1a6d0*/  ISETP.LT.OR P3, PT, R74, 0x61, P3 ;  /* 0x000000614a00780c */ /* 0x000fe20001f61670 */
[----:B------:R-:W-:Y:S01]  /*1a6e0*/  MUFU.EX2 R7, R7 ;  /* 0x0000000700077308 */ /* 0x000fe20000000800 */
[----:B------:R-:W-:-:S02]  /*1a6f0*/  FMNMX.FTZ R28, R46, R11, !PT ;  /* 0x0000000b2e1c7209 */ /* 0x000fc40007810000 */
[----:B------:R-:W-:Y:S01]  /*1a700*/  FSEL R24, R55, -INF , !P3 ;  /* 0xff80000037187808 */ /* 0x000fe20005800000 */
[----:B------:R-:W-:Y:S01]  /*1a710*/  FFMA.FTZ R55, R75, UR52, -R6 ;  /* 0x000000344b377c23 */ /* 0x000fe20008010806 */
[----:B------:R-:W-:Y:S02]  /*1a720*/  ISETP.GT.AND P3, PT, R73, 0x61, P1 ;  /* 0x000000614900780c */ /* 0x000fe40000f64270 */
[----:B------:R-:W-:Y:S01]  /*1a730*/  FMNMX.FTZ R11, R47, R28, !PT ;  /* 0x0000001c2f0b7209 */ /* 0x000fe20007810000 */
[----:B------:R-:W-:Y:S01]  /*1a740*/  MUFU.EX2 R180, R180 ;  /* 0x000000b400b47308 */ /* 0x000fe20000000800 */
[----:B------:R-:W-:Y:S02]  /*1a750*/  ISETP.LT.OR P3, PT, R74, 0x62, P3 ;  /* 0x000000624a00780c */ /* 0x000fe40001f61670 */
[----:B------:R-:W-:Y:S02]  /*1a760*/  FMNMX.FTZ R28, R48, R11, !PT ;  /* 0x0000000b301c7209 */ /* 0x000fe40007810000 */
[----:B------:R-:W-:-:S02]  /*1a770*/  FSEL R56, R56, -INF , !P3 ;  /* 0xff80000038387808 */ /* 0x000fc40005800000 */
[----:B------:R-:W-:Y:S01]  /*1a780*/  ISETP.GT.AND P3, PT, R73, 0x68, P1 ;  /* 0x000000684900780c */ /* 0x000fe20000f64270 */
[----:B------:R-:W-:Y:S01]  /*1a790*/  MUFU.EX2 R182, R182 ;  /* 0x000000b600b67308 */ /* 0x000fe20000000800 */
[----:B------:R-:W-:Y:S02]  /*1a7a0*/  FMNMX.FTZ R11, R49, R28, !PT ;  /* 0x0000001c310b7209 */ /* 0x000fe40007810000 */
[----:B------:R-:W-:Y:S02]  /*1a7b0*/  ISETP.LT.OR P3, PT, R74, 0x69, P3 ;  /* 0x000000694a00780c */ /* 0x000fe40001f61670 */
[----:B------:R-:W-:Y:S02]  /*1a7c0*/  FMNMX.FTZ R32, R50, R11, !PT ;  /* 0x0000000b32207209 */ /* 0x000fe40007810000 */
[----:B------:R-:W-:Y:S01]  /*1a7d0*/  FSEL R28, R57, -INF , !P3 ;  /* 0xff800000391c7808 */ /* 0x000fe20005800000 */
[----:B------:R-:W-:Y:S01]  /*1a7e0*/  FFMA.FTZ R57, R77, UR52, -R6 ;  /* 0x000000344d397c23 */ /* 0x000fe20008010806 */
[----:B------:R-:W-:Y:S01]  /*1a7f0*/  FMNMX.FTZ R11, R51, R32, !PT ;  /* 0x00000020330b7209 */ /* 0x000fe20007810000 */
[----:B------:R-:W-:Y:S01]  /*1a800*/  MUFU.EX2 R21, R21 ;  /* 0x0000001500157308 */ /* 0x000fe20000000800 */
[----:B------:R-:W-:-:S02]  /*1a810*/  ISETP.GT.AND P3, PT, R73, 0x69, P1 ;  /* 0x000000694900780c */ /* 0x000fc40000f64270 */
[----:B------:R-:W-:Y:S02]  /*1a820*/  FMNMX.FTZ R11, R52, R11, !PT ;  /* 0x0000000b340b7209 */ /* 0x000fe40007810000 */
[----:B------:R-:W-:Y:S02]  /*1a830*/  ISETP.LT.OR P3, PT, R74, 0x6a, P3 ;  /* 0x0000006a4a00780c */ /* 0x000fe40001f61670 */
[----:B------:R-:W-:Y:S01]  /*1a840*/  FMNMX.FTZ R11, R8, R11, !PT ;  /* 0x0000000b080b7209 */ /* 0x000fe20007810000 */
[----:B------:R-:W-:Y:S01]  /*1a850*/  MUFU.EX2 R176, R176 ;  /* 0x000000b000b07308 */ /* 0x000fe20000000800 */
[----:B------:R-:W-:Y:S02]  /*1a860*/  FSEL R58, R58, -INF , !P3 ;  /* 0xff8000003a3a7808 */ /* 0x000fe40005800000 */
[----:B------:R-:W-:Y:S02]  /*1a870*/  ISETP.GT.AND P3, PT, R73, 0x70, P1 ;  /* 0x000000704900780c */ /* 0x000fe40000f64270 */
[----:B------:R-:W-:-:S02]  /*1a880*/  FMNMX.FTZ R11, R54, R11, !PT ;  /* 0x0000000b360b7209 */ /* 0x000fc40007810000 */
[----:B------:R-:W-:Y:S01]  /*1a890*/  ISETP.LT.OR P3, PT, R74, 0x71, P3 ;  /* 0x000000714a00780c */ /* 0x000fe20001f61670 */
[----:B------:R-:W-:Y:S01]  /*1a8a0*/  MUFU.EX2 R27, R27 ;  /* 0x0000001b001b7308 */ /* 0x000fe20000000800 */
[----:B------:R-:W-:Y:S02]  /*1a8b0*/  FMNMX.FTZ R11, R24, R11, !PT ;  /* 0x0000000b180b7209 */ /* 0x000fe40007810000 */
[----:B------:R-:W-:Y:S01]  /*1a8c0*/  FSEL R32, R61, -INF , !P3 ;  /* 0xff8000003d207808 */ /* 0x000fe20005800000 */
[----:B------:R-:W-:Y:S01]  /*1a8d0*/  FFMA.FTZ R61, R69, UR52, -R6 ;  /* 0x00000034453d7c23 */ /* 0x000fe20008010806 */
[----:B------:R-:W-:Y:S02]  /*1a8e0*/  ISETP.GT.AND P3, PT, R73, 0x71, P1 ;  /* 0x000000714900780c */ /* 0x000fe40000f64270 */
[----:B------:R-:W-:Y:S01]  /*1a8f0*/  FMNMX.FTZ R11, R56, R11, !PT ;  /* 0x0000000b380b7209 */ /* 0x000fe20007810000 */
[----:B------:R-:W-:Y:S01]  /*1a900*/  MUFU.EX2 R178, R178 ;  /* 0x000000b200b27308 */ /* 0x000fe20000000800 */
[----:B------:R-:W-:-:S02]  /*1a910*/  ISETP.LT.OR P3, PT, R74, 0x72, P3 ;  /* 0x000000724a00780c */ /* 0x000fc40001f61670 */
[----:B------:R-:W-:Y:S02]  /*1a920*/  FMNMX.FTZ R11, R28, R11, !PT ;  /* 0x0000000b1c0b7209 */ /* 0x000fe40007810000 */
[----:B------:R-:W-:Y:S02]  /*1a930*/  FSEL R62, R62, -INF , !P3 ;  /* 0xff8000003e3e7808 */ /* 0x000fe40005800000 */
[C---:B------:R-:W-:Y:S01]  /*1a940*/  ISETP.GT.AND P3, PT, R73.reuse, 0x78, P1 ;  /* 0x000000784900780c */ /* 0x040fe20000f64270 */
[----:B------:R-:W-:Y:S01]  /*1a950*/  MUFU.EX2 R31, R31 ;  /* 0x0000001f001f7308 */ /* 0x000fe20000000800 */
[----:B------:R-:W-:Y:S02]  /*1a960*/  FMNMX.FTZ R11, R58, R11, !PT ;  /* 0x0000000b3a0b7209 */ /* 0x000fe40007810000 */
[----:B------:R-:W-:Y:S01]  /*1a970*/  ISETP.GT.AND P1, PT, R73, 0x79, P1 ;  /* 0x000000794900780c */ /* 0x000fe20000f24270 */
[--C-:B------:R-:W-:Y:S01]  /*1a980*/  FFMA.FTZ R73, R59, UR52, -R6.reuse ;  /* 0x000000343b497c23 */ /* 0x100fe20008010806 */
[----:B------:R-:W-:Y:S01]  /*1a990*/  ISETP.LT.OR P3, PT, R74, 0x79, P3 ;  /* 0x000000794a00780c */ /* 0x000fe20001f61670 */
[----:B------:R-:W-:Y:S01]  /*1a9a0*/  FFMA.FTZ R59, R79, UR52, -R6 ;  /* 0x000000344f3b7c23 */ /* 0x000fe20008010806 */
[----:B------:R-:W-:Y:S01]  /*1a9b0*/  FMNMX.FTZ R11, R32, R11, !PT ;  /* 0x0000000b200b7209 */ /* 0x000fe20007810000 */
[----:B------:R-:W-:Y:S01]  /*1a9c0*/  MUFU.EX2 R172, R172 ;  /* 0x000000ac00ac7308 */ /* 0x000fe20000000800 */
[----:B------:R-:W-:-:S02]  /*1a9d0*/  ISETP.LT.OR P1, PT, R74, 0x7a, P1 ;  /* 0x0000007a4a00780c */ /* 0x000fc40000f21670 */
[----:B------:R-:W-:Y:S01]  /*1a9e0*/  FSEL R36, R63, -INF , !P3 ;  /* 0xff8000003f247808 */ /* 0x000fe20005800000 */
[----:B------:R-:W-:Y:S01]  /*1a9f0*/  FFMA.FTZ R63, R67, UR52, -R6 ;  /* 0x00000034433f7c23 */ /* 0x000fe20008010806 */
[----:B------:R-:W-:Y:S02]  /*1aa00*/  FMNMX.FTZ R11, R62, R11, !PT ;  /* 0x0000000b3e0b7209 */ /* 0x000fe40007810000 */
[----:B------:R-:W-:Y:S01]  /*1aa10*/  FSEL R64, R64, -INF , !P1 ;  /* 0xff80000040407808 */ /* 0x000fe20004800000 */
[----:B------:R-:W-:Y:S01]  /*1aa20*/  MUFU.EX2 R35, R35 ;  /* 0x0000002300237308 */ /* 0x000fe20000000800 */
[----:B------:R-:W-:Y:S02]  /*1aa30*/  FMNMX.FTZ R11, R36, R11, !PT ;  /* 0x0000000b240b7209 */ /* 0x000fe40007810000 */
        /* <DEDUP_REMOVED lines=36> */
[--C-:B------:R-:W-:Y:S01]  /*1ac80*/  FFMA.FTZ R44, R46, UR52, -R65.reuse ;  /* 0x000000342e2c7c23 */ /* 0x100fe20008010841 */
[--C-:B------:R-:W-:Y:S01]  /*1ac90*/  FFMA.FTZ R46, R48, UR52, -R65.reuse ;  /* 0x00000034302e7c23 */ /* 0x100fe20008010841 */
[----:B------:R-:W-:Y:S01]  /*1aca0*/  FFMA.FTZ R48, R50, UR52, -R65 ;  /* 0x0000003432307c23 */ /* 0x000fe20008010841 */
[----:B------:R-:W-:Y:S01]  /*1acb0*/  FADD.FTZ R50, R182, R15 ;  /* 0x0000000fb6327221 */ /* 0x000fe20000010000 */
        /* <DEDUP_REMOVED lines=12> */
[----:B0-----:R-:W-:Y:S01]  /*1ad80*/  FADD.FTZ R9, R21, R50 ;  /* 0x0000003215097221 */ /* 0x001fe20000010000 */
[--C-:B------:R-:W-:Y:S01]  /*1ad90*/  FFMA.FTZ R161, R51, UR52, -R65.reuse ;  /* 0x0000003433a17c23 */ /* 0x100fe20008010841 */
[--C-:B------:R-:W-:Y:S01]  /*1ada0*/  FFMA.FTZ R159, R28, UR52, -R65.reuse ;  /* 0x000000341c9f7c23 */ /* 0x100fe20008010841 */
[----:B------:R-:W-:Y:S01]  /*1adb0*/  FFMA.FTZ R153, R32, UR52, -R65 ;  /* 0x0000003420997c23 */ /* 0x000fe20008010841 */
[----:B------:R-:W-:Y:S01]  /*1adc0*/  FADD.FTZ R50, R176, R9 ;  /* 0x00000009b0327221 */ /* 0x000fe20000010000 */
[----:B------:R-:W-:-:S02]  /*1add0*/  FFMA.FTZ R155, R36, UR52, -R65 ;  /* 0x00000034249b7c23 */ /* 0x000fc40008010841 */
[----:B------:R-:W0:Y:S01]  /*1ade0*/  MUFU.EX2 R20, R20 ;  /* 0x0000001400147308 */ /* 0x000e220000000800 */
[----:B-1----:R-:W-:Y:S01]  /*1adf0*/  FFMA.FTZ R3, R12, R3, R181 ;  /* 0x000000030c037223 */ /* 0x002fe200000100b5 */
[----:B------:R-:W-:Y:S01]  /*1ae00*/  FADD.FTZ R9, R27, R50 ;  /* 0x000000321b097221 */ /* 0x000fe20000010000 */
[----:B------:R-:W-:Y:S02]  /*1ae10*/  FFMA.FTZ R50, R52, UR52, -R65 ;  /* 0x0000003434327c23 */ /* 0x000fe40008010841 */
        /* <DEDUP_REMOVED lines=25> */
[----:B-1----:R-:W-:Y:S01]  /*1afb0*/  FADD.FTZ R4, R30, R3 ;  /* 0x000000031e047221 */ /* 0x002fe20000010000 */
[----:B------:R-:W-:Y:S01]  /*1afc0*/  FADD.FTZ R9, R53, R28 ;  /* 0x0000001c35097221 */ /* 0x000fe20000010000 */
[----:B------:R-:W-:-:S05]  /*1afd0*/  FFMA.FTZ R28, R58, UR52, -R65 ;  /* 0x000000343a1c7c23 */ /* 0x000fca0008010841 */
        /* <DEDUP_REMOVED lines=78> */
.L_x_8446:
[----:B------:R-:W-:Y:S01]  /*1b4c0*/  IMAD R9, R14, 0x8, R18 ;  /* 0x000000080e097824 */ /* 0x000fe200078e0212 */
[----:B------:R-:W-:Y:S01]  /*1b4d0*/  ISETP.GT.AND P1, PT, R0, R198, PT ;  /* 0x000000c60000720c */ /* 0x000fe20003f24270 */
[----:B------:R-:W-:Y:S01]  /*1b4e0*/  FMUL.FTZ R90, R90, R12 ;  /* 0x0000000c5a5a7220 */ /* 0x000fe20000410000 */
[----:B------:R-:W-:Y:S01]  /*1b4f0*/  MOV R14, UR38 ;  /* 0x00000026000e7c02 */ /* 0x000fe20008000f00 */
[----:B------:R-:W-:Y:S01]  /*1b500*/  VIADD R9, R9, 0x28860 ;  /* 0x0002886009097836 */ /* 0x000fe20000000000 */
[----:B------:R-:W-:Y:S01]  /*1b510*/  F2FP.F16.F32.PACK_AB R154, R13, R154 ;  /* 0x0000009a0d9a723e */ /* 0x000fe200000000ff */
        /* <DEDUP_REMOVED lines=96> */
[----:B------:R-:W-:Y:S01]  /*1bb20*/  VIADD R0, R0, 0xffffffff ;  /* 0xffffffff00007836 */ /* 0x000fe20000000000 */
[----:B------:R-:W-:Y:S01]  /*1bb30*/  MOV R15, R187 ;  /* 0x000000bb000f7202 */ /* 0x000fe20000000f00 */
[----:B------:R-:W-:-:S02]  /*1bb40*/  IMAD.MOV.U32 R12, RZ, RZ, R11 ;  /* 0x000000ffff0c7224 */ /* 0x000fc400078e000b */
[----:B------:R-:W-:Y:S02]  /*1bb50*/  IMAD.MOV.U32 R13, RZ, RZ, R10 ;  /* 0x000000ffff0d7224 */ /* 0x000fe400078e000a */
[----:B------:R-:W-:Y:S01]  /*1bb60*/  IMAD.MOV.U32 R14, RZ, RZ, R184 ;  /* 0x000000ffff0e7224 */ /* 0x000fe200078e00b8 */
[----:B0-----:R-:W-:Y:S06]  /*1bb70*/  @P1 BRA `(.L_x_8447) ;  /* 0xffffffc4004c1947 */ /* 0x001fec000383ffff */
.L_x_8427:
[----:B------:R-:W-:Y:S05]  /*1bb80*/  WARPSYNC.ALL ;  /* 0x0000000000007948 */ /* 0x000fea0003800000 */
[----:B------:R-:W-:Y:S06]  /*1bb90*/  BAR.ARV 0x8, 0x180 ;  /* 0x0206000000007b1d */ /* 0x000fec0000002000 */
[----:B------:R-:W-:Y:S05]  /*1bba0*/  @!P0 BRA `(.L_x_8448) ;  /* 0x0000000000048947 */ /* 0x000fea0003800000 */
[----:B------:R-:W-:Y:S01]  /*1bbb0*/  BPT.TRAP 0x1 ;  /* 0x000000040000795c */ /* 0x000fe20000300000 */
.L_x_8448:
[----:B------:R-:W-:Y:S01]  /*1bbc0*/  IMAD R13, R184, 0x8, R18 ;  /* 0x00000008b80d7824 */ /* 0x000fe200078e0212 */
[----:B------:R-:W-:-:S04]  /*1bbd0*/  SHF.L.U32 R0, R187, 0x1f, RZ ;  /* 0x0000001fbb007819 */ /* 0x000fc800000006ff */
[----:B------:R0:W1:Y:S01]  /*1bbe0*/  SYNCS.PHASECHK.TRANS64.TRYWAIT P1, [R13+URZ+0x28850], R0 ;  /* 0x028850000d0075a7 */ /* 0x000062000802017f */
[----:B------:R-:W-:Y:S05]  /*1bbf0*/  @!P0 BRA `(.L_x_8449) ;  /* 0x0000000000048947 */ /* 0x000fea0003800000 */
[----:B------:R-:W-:Y:S01]  /*1bc00*/  BPT.TRAP 0x1 ;  /* 0x000000040000795c */ /* 0x000fe20000300000 */
.L_x_8449:
[----:B------:R-:W-:-:S05]  /*1bc10*/  VIADD R18, R18, 0x400 ;  /* 0x0000040012127836 */ /* 0x000fca0000000000 */
[----:B------:R-:W-:-:S04]  /*1bc20*/  SHF.R.U32.HI R18, RZ, 0x4, R18 ;  /* 0x00000004ff127819 */ /* 0x000fc80000011612 */
[----:B------:R-:W-:-:S04]  /*1bc30*/  LOP3.LUT R18, R18, 0x3fff, RZ, 0xc0, !PT ;  /* 0x00003fff12127812 */ /* 0x000fc800078ec0ff */
[----:B------:R-:W-:Y:S01]  /*1bc40*/  LOP3.LUT R7, R18, 0x4000000, RZ, 0xfc, !PT ;  /* 0x0400000012077812 */ /* 0x000fe200078efcff */
[----:B-1----:R-:W-:Y:S06]  /*1bc50*/  @P1 BRA `(.L_x_8450) ;  /* 0x0000000000081947 */ /* 0x002fec0003800000 */
[----:B------:R-:W1:Y:S02]  /*1bc60*/  SYNCS.PHASECHK.TRANS64.TRYWAIT P1, [R13+URZ+0x28850], R0 ;  /* 0x028850000d0075a7 */ /* 0x000e64000802017f */
[----:B-1----:R-:W-:Y:S05]  /*1bc70*/  @!P1 BRA `(.L_x_8451) ;  /* 0x000000c000909947 */ /* 0x002fea0003800000 */
.L_x_8450:
[----:B------:R-:W-:Y:S01]  /*1bc80*/  IMAD R6, R184, 0x800, R7 ;  /* 0x00000800b8067824 */ /* 0x000fe200078e0207 */
[----:B------:R-:W-:Y:S01]  /*1bc90*/  MOV R7, 0x40000040 ;  /* 0x4000004000077802 */ /* 0x000fe20000000f00 */
[----:B------:R-:W-:Y:S05]  /*1bca0*/  WARPSYNC.ALL ;  /* 0x0000000000007948 */ /* 0x000fea0003800000 */
[C---:B------:R-:W-:Y:S01]  /*1bcb0*/  R2UR UR6, R6.reuse ;  /* 0x00000000060672ca */ /* 0x040fe200000e0000 */
[----:B------:R-:W-:Y:S01]  /*1bcc0*/  WARPGROUP.ARRIVE ;  /* 0x00000000000079c5 */ /* 0x000fe20000000000 */
[----:B------:R-:W-:Y:S01]  /*1bcd0*/  R2UR UR7, R7 ;  /* 0x00000000070772ca */ /* 0x000fe200000e0000 */
[----:B------:R-:W-:Y:S01]  /*1bce0*/  VIADD R8, R6, 0x80 ;  /* 0x0000008006087836 */ /* 0x000fe20000000000 */
[----:B------:R-:W2:Y:S01]  /*1bcf0*/  SHFL.BFLY PT, R5, R4, 0x2, 0x1f ;  /* 0x0c401f0004057f89 */ /* 0x000ea200000e0000 */
[----:B------:R-:W-:-:S02]  /*1bd00*/  IMAD.MOV.U32 R9, RZ, RZ, 0x40000040 ;  /* 0x40000040ff097424 */ /* 0x000fc400078e00ff */
[----:B------:R-:W-:Y:S01]  /*1bd10*/  IMAD.MOV.U32 R7, RZ, RZ, 0x40000040 ;  /* 0x40000040ff077424 */ /* 0x000fe200078e00ff */
[----:B01----:R-:W0:Y:S01]  /*1bd20*/  SHFL.BFLY PT, R0, R3, 0x2, 0x1f ;  /* 0x0c401f0003007f89 */ /* 0x003e2200000e0000 */
[----:B------:R-:W-:-:S06]  /*1bd30*/  IMAD.U32 R21, RZ, RZ, UR52 ;  /* 0x00000034ff157e24 */ /* 0x000fcc000f8e00ff */
[----:B------:R-:W-:Y:S01]  /*1bd40*/  HGMMA.64x128x16.F32 R88, R180, gdesc[UR4].tnspB, R88, gsb0 ;  /* 0x41e00004b4587df0 */ /* 0x000fe20008000858 */
[----:B------:R-:W-:Y:S01]  /*1bd50*/  R2UR UR6, R8 ;  /* 0x00000000080672ca */ /* 0x000fe200000e0000 */
[----:B------:R-:W-:Y:S01]  /*1bd60*/  VIADD R8, R6, 0x100 ;  /* 0x0000010006087836 */ /* 0x000fe20000000000 */
[----:B------:R-:W-:Y:S01]  /*1bd70*/  R2UR UR7, R9 ;  /* 0x00000000090772ca */ /* 0x000fe200000e0000 */
[----:B------:R-:W-:Y:S02]  /*1bd80*/  IMAD.MOV.U32 R9, RZ, RZ, 0x40000040 ;  /* 0x40000040ff097424 */ /* 0x000fe400078e00ff */
[----:B--2---:R-:W-:Y:S01]  /*1bd90*/  FADD.FTZ R5, R5, R4 ;  /* 0x0000000405057221 */ /* 0x004fe20000010000 */
[----:B------:R-:W-:Y:S01]  /*1bda0*/  MOV R4, RZ ;  /* 0x000000ff00047202 */ /* 0x000fe20000000f00 */
[----:B------:R-:W-:Y:S02]  /*1bdb0*/  WARPGROUP.DEPBAR.LE gsb0, 0x0 ;  /* 0x00008000000079c5 */ /* 0x000fe40000010000 */
[----:B------:R-:W-:-:S06]  /*1bdc0*/  WARPGROUP.ARRIVE ;  /* 0x00000000000079c5 */ /* 0x000fcc0000000000 */
        /* <DEDUP_REMOVED lines=39> */
[----:B------:R-:W0:Y:S01]  /*1c040*/  SHFL.BFLY PT, R0, R5, 0x1, 0x1f ;  /* 0x0c201f0005007f89 */ /* 0x000e2200000e0000 */
[----:B------:R-:W-:-:S03]  /*1c050*/  MOV R3, 0xff800000 ;  /* 0xff80000000037802 */ /* 0x000fc60000000f00 */
[----:B------:R-:W1:Y:S01]  /*1c060*/  SHFL.BFLY PT, R7, R6, 0x1, 0x1f ;  /* 0x0c201f0006077f89 */ /* 0x000e6200000e0000 */
[----:B0-----:R-:W-:Y:S01]  /*1c070*/  FADD.FTZ R14, R5, R0 ;  /* 0x00000000050e7221 */ /* 0x001fe20000010000 */
[----:B------:R-:W-:Y:S02]  /*1c080*/  IMAD.U32 R5, RZ, RZ, UR52 ;  /* 0x00000034ff057e24 */ /* 0x000fe4000f8e00ff */
[----:B------:R-:W-:Y:S02]  /*1c090*/  IMAD.MOV.U32 R0, RZ, RZ, -0x800000 ;  /* 0xff800000ff007424 */ /* 0x000fe400078e00ff */
[----:B-1----:R-:W-:Y:S01]  /*1c0a0*/  FADD.FTZ R15, R6, R7 ;  /* 0x00000007060f7221 */ /* 0x002fe20000010000 */
[----:B------:R-:W-:-:S04]  /*1c0b0*/  FSETP.NE.FTZ.AND P1, PT, R14, RZ, PT ;  /* 0x000000ff0e00720b */ /* 0x000fc80003f35000 */
        /* <DEDUP_REMOVED lines=13> */
[----:B------:R-:W-:Y:S03]  /*1c190*/  HGMMA.64x128x16.F32 R88, R152, gdesc[UR4].tnspB, R88, gsb0 ;  /* 0x41e0000498587df0 */ /* 0x000fe60008000858 */
[----:B------:R-:W-:Y:S02]  /*1c1a0*/  WARPGROUP.DEPBAR.LE gsb0, 0x0 ;  /* 0x00008000000079c5 */ /* 0x000fe40000010000 */
[----:B--23--:R-:W-:Y:S05]  /*1c1b0*/  @!P0 BRA `(.L_x_8452) ;  /* 0x0000000000048947 */ /* 0x00cfea0003800000 */
[----:B------:R-:W-:Y:S01]  /*1c1c0*/  BPT.TRAP 0x1 ;  /* 0x000000040000795c */ /* 0x000fe20000300000 */
.L_x_8452:
[----:B------:R-:W-:Y:S02]  /*1c1d0*/  VIADD R5, R13, 0x28860 ;  /* 0x000288600d057836 */ /* 0x000fe40000000000 */
[-C--:B------:R-:W-:Y:S01]  /*1c1e0*/  FMUL.FTZ R88, R88, R4.reuse ;  /* 0x0000000458587220 */ /* 0x080fe20000410000 */
[----:B------:R-:W-:Y:S02]  /*1c1f0*/  IMAD.U32 R6, RZ, RZ, UR38 ;  /* 0x00000026ff067e24 */ /* 0x000fe4000f8e00ff */
        /* <DEDUP_REMOVED lines=35> */
[----:B------:R-:W-:Y:S01]  /*1c430*/  SEL R4, RZ, 0x1, P1 ;  /* 0x00000001ff047807 */ /* 0x000fe20000800000 */
        /* <DEDUP_REMOVED lines=34> */
[----:B------:R-:W-:Y:S01]  /*1c660*/  UIADD3 UR37, UR37, 0x1, URZ ;  /* 0x0000000125257890 */ /* 0x000fe2000fffe03f */
[----:B---3--:R-:W-:-:S11]  /*1c670*/  SEL R184, R184, RZ, P1 ;  /* 0x000000ffb8b87207 */ /* 0x008fd60000800000 */
.L_x_8318:
[----:B------:R-:W-:Y:S05]  /*1c680*/  WARPSYNC.ALL ;  /* 0x0000000000007948 */ /* 0x000fea0003800000 */
[----:B------:R-:W0:Y:S08]  /*1c690*/  S2UR UR38, SR_CgaCtaId ;  /* 0x00000000002679c3 */ /* 0x000e300000008800 */
[----:B------:R-:W-:Y:S06]  /*1c6a0*/  BAR.SYNC.DEFER_BLOCKING 0x5, 0x180 ;  /* 0x0146000000007b1d */ /* 0x000fec0000010000 */
[----:B------:R-:W-:Y:S01]  /*1c6b0*/  UMOV UR4, 0x400 ;  /* 0x0000040000047882 */ /* 0x000fe20000000000 */
[----:B------:R-:W-:Y:S01]  /*1c6c0*/  BSSY B0, `(.L_x_8453) ;  /* 0x00001fb000007945 */ /* 0x000fe20003800000 */
[----:B0-----:R-:W-:-:S06]  /*1c6d0*/  ULEA UR4, UR38, UR4, 0x18 ;  /* 0x0000000426047291 */ /* 0x001fcc000f8ec03f */
[----:B------:R-:W-:-:S05]  /*1c6e0*/  IMAD.U32 R18, RZ, RZ, UR4 ;  /* 0x00000004ff127e24 */ /* 0x000fca000f8e00ff */
[----:B------:R0:W3:Y:S01]  /*1c6f0*/  LDS.128 R40, [R18+0x288d0] ;  /* 0x0288d00012287984 */ /* 0x0000e20000000c00 */
[----:B------:R-:W-:Y:S06]  /*1c700*/  BAR.ARV 0x4, 0x180 ;  /* 0x0106000000007b1d */ /* 0x000fec0000002000 */
[----:B------:R-:W-:Y:S05]  /*1c710*/  @P0 BRA `(.L_x_8454) ;  /* 0x0000001400040947 */ /* 0x000fea0003800000 */
[----:B------:R-:W4:Y:S01]  /*1c720*/  S2R R5, SR_SWINHI ;  /* 0x0000000000057919 */ /* 0x000f220000002f00 */
        /* <DEDUP_REMOVED lines=8> */
[----:B------:R-:W-:Y:S02]  /*1c7b0*/  F2FP.F16.F32.PACK_AB R34, R141, R34 ;  /* 0x000000228d22723e */ /* 0x000fe400000000ff */
[----:B------:R-:W-:Y:S02]  /*1c7c0*/  F2FP.F16.F32.PACK_AB R35, R35, R142 ;  /* 0x0000008e2323723e */ /* 0x000fe400000000ff */
[----:B------:R-:W-:Y:S02]  /*1c7d0*/  MOV R20, R18 ;  /* 0x0000001200147202 */ /* 0x000fe40000000f00 */
[----:B----4-:R-:W-:-:S03]  /*1c7e0*/  MOV R21, R5 ;  /* 0x0000000500157202 */ /* 0x010fc60000000f00 */
[----:B------:R-:W-:-:S03]  /*1c7f0*/  IMAD.WIDE R4, R220, 0x2, R20 ;  /* 0x00000002dc047825 */ /* 0x000fc600078e0214 */
[C---:B------:R-:W-:Y:S02]  /*1c800*/  IADD3 R45, P0, R4.reuse, 0x40, RZ ;  /* 0x00000040042d7810 */ /* 0x040fe40007f1e0ff */
[C---:B------:R-:W-:Y:S02]  /*1c810*/  LOP3.LUT R29, R4.reuse, 0x380, RZ, 0xc0, !PT ;  /* 0x00000380041d7812 */ /* 0x040fe400078ec0ff */
[C---:B------:R-:W-:Y:S01]  /*1c820*/  IADD3 R39, P5, R4.reuse, 0x20, RZ ;  /* 0x0000002004277810 */ /* 0x040fe20007fbe0ff */
[----:B------:R-:W-:Y:S01]  /*1c830*/  IMAD.X R11, RZ, RZ, R5, P0 ;  /* 0x000000ffff0b7224 */ /* 0x000fe200000e0605 */
[----:B------:R-:W-:Y:S02]  /*1c840*/  ISETP.NE.U32.AND P0, PT, RZ, UR4, PT ;  /* 0x00000004ff007c0c */ /* 0x000fe4000bf05070 */
[----:B------:R-:W-:Y:S02]  /*1c850*/  IADD3 R49, P2, R4, 0x4000, RZ ;  /* 0x0000400004317810 */ /* 0x000fe40007f5e0ff */
[----:B------:R-:W-:-:S02]  /*1c860*/  SHF.R.U64 R29, R29, 0x3, RZ ;  /* 0x000000031d1d7819 */ /* 0x000fc400000012ff */
[C---:B-1----:R-:W-:Y:S01]  /*1c870*/  IADD3 R47, P1, R4.reuse, 0x60, RZ ;  /* 0x00000060042f7810 */ /* 0x042fe20007f3e0ff */
[--C-:B------:R-:W-:Y:S01]  /*1c880*/  IMAD.X R15, RZ, RZ, R5.reuse, P2 ;  /* 0x000000ffff0f7224 */ /* 0x100fe200010e0605 */
[C---:B------:R-:W-:Y:S02]  /*1c890*/  IADD3 R51, P3, R4.reuse, 0x4020, RZ ;  /* 0x0000402004337810 */ /* 0x040fe40007f7e0ff */
[----:B------:R-:W-:Y:S01]  /*1c8a0*/  IADD3 R53, P4, R4, 0x4040, RZ ;  /* 0x0000404004357810 */ /* 0x000fe20007f9e0ff */
[--C-:B--2---:R-:W-:Y:S01]  /*1c8b0*/  IMAD.X R13, RZ, RZ, R5.reuse, P1 ;  /* 0x000000ffff0d7224 */ /* 0x104fe200008e0605 */
[----:B------:R-:W-:Y:S01]  /*1c8c0*/  IADD3.X R9, RZ, R5, RZ, P5, !PT ;  /* 0x00000005ff097210 */ /* 0x000fe20002ffe4ff */
[----:B------:R-:W-:Y:S01]  /*1c8d0*/  IMAD.X R25, RZ, RZ, R5, P3 ;  /* 0x000000ffff197224 */ /* 0x000fe200018e0605 */
[----:B------:R-:W-:Y:S02]  /*1c8e0*/  LOP3.LUT R8, R39, 0x380, RZ, 0xc0, !PT ;  /* 0x0000038027087812 */ /* 0x000fe400078ec0ff */
[----:B------:R-:W-:-:S02]  /*1c8f0*/  LOP3.LUT R10, R45, 0x380, RZ, 0xc0, !PT ;  /* 0x000003802d0a7812 */ /* 0x000fc400078ec0ff */
[----:B------:R-:W-:Y:S02]  /*1c900*/  IADD3 R55, P5, R4, 0x4060, RZ ;  /* 0x0000406004377810 */ /* 0x000fe40007fbe0ff */
[----:B------:R-:W-:Y:S01]  /*1c910*/  ISETP.NE.AND.EX P0, PT, RZ, UR5, PT, P0 ;  /* 0x00000005ff007c0c */ /* 0x000fe2000bf05300 */
[----:B------:R-:W-:Y:S01]  /*1c920*/  ULDC.64 UR4, c[0x0][0xc08] ;  /* 0x0003020000047ab9 */ /* 0x000fe20000000a00 */
[----:B------:R-:W-:Y:S01]  /*1c930*/  LOP3.LUT R4, R29, R4, RZ, 0x3c, !PT ;  /* 0x000000041d047212 */ /* 0x000fe200078e3cff */
[----:B------:R-:W-:Y:S01]  /*1c940*/  IMAD.X R29, RZ, RZ, R5, P5 ;  /* 0x000000ffff1d7224 */ /* 0x000fe200028e0605 */
[----:B------:R-:W-:Y:S02]  /*1c950*/  LOP3.LUT R12, R47, 0x380, RZ, 0xc0, !PT ;  /* 0x000003802f0c7812 */ /* 0x000fe400078ec0ff */
[----:B------:R-:W-:Y:S02]  /*1c960*/  LOP3.LUT R14, R49, 0x380, RZ, 0xc0, !PT ;  /* 0x00000380310e7812 */ /* 0x000fe400078ec0ff */
[----:B------:R-:W-:-:S02]  /*1c970*/  SHF.R.U64 R8, R8, 0x3, RZ ;  /* 0x0000000308087819 */ /* 0x000fc400000012ff */
[----:B------:R-:W-:Y:S02]  /*1c980*/  SHF.R.U64 R10, R10, 0x3, RZ ;  /* 0x000000030a0a7819 */ /* 0x000fe400000012ff */
[----:B-----5:R-:W-:Y:S02]  /*1c990*/  LOP3.LUT R24, R51, 0x380, RZ, 0xc0, !PT ;  /* 0x0000038033187812 */ /* 0x020fe400078ec0ff */
[----:B------:R-:W-:Y:S02]  /*1c9a0*/  LOP3.LUT R26, R53, 0x380, RZ, 0xc0, !PT ;  /* 0x00000380351a7812 */ /* 0x000fe400078ec0ff */
[----:B------:R-:W-:Y:S02]  /*1c9b0*/  ISETP.NE.U32.AND P2, PT, RZ, UR4, PT ;  /* 0x00000004ff007c0c */ /* 0x000fe4000bf45070 */
[----:B------:R-:W-:Y:S02]  /*1c9c0*/  LOP3.LUT R28, R55, 0x380, RZ, 0xc0, !PT ;  /* 0x00000380371c7812 */ /* 0x000fe400078ec0ff */
[----:B------:R-:W-:-:S02]  /*1c9d0*/  MOV R48, R4 ;  /* 0x0000000400307202 */ /* 0x000fc40000000f00 */
[----:B------:R-:W-:Y:S02]  /*1c9e0*/  IADD3.X R27, RZ, R5, RZ, P4, !PT ;  /* 0x00000005ff1b7210 */ /* 0x000fe400027fe4ff */
[----:B------:R-:W-:Y:S02]  /*1c9f0*/  SHF.R.U64 R12, R12, 0x3, RZ ;  /* 0x000000030c0c7819 */ /* 0x000fe400000012ff */
[----:B------:R-:W-:Y:S02]  /*1ca00*/  SHF.R.U64 R14, R14, 0x3, RZ ;  /* 0x000000030e0e7819 */ /* 0x000fe400000012ff */
[----:B------:R-:W-:Y:S02]  /*1ca10*/  F2FP.F16.F32.PACK_AB R4, R7, R88 ;  /* 0x000000580704723e */ /* 0x000fe400000000ff */
[----:B------:R-:W-:Y:S02]  /*1ca20*/  LOP3.LUT R8, R8, R39, RZ, 0x3c, !PT ;  /* 0x0000002708087212 */ /* 0x000fe400078e3cff */
[----:B------:R-:W-:-:S02]  /*1ca30*/  LOP3.LUT R10, R10, R45, RZ, 0x3c, !PT ;  /* 0x0000002d0a0a7212 */ /* 0x000fc400078e3cff */
[----:B------:R-:W-:Y:S02]  /*1ca40*/  SHF.R.U64 R24, R24, 0x3, RZ ;  /* 0x0000000318187819 */ /* 0x000fe400000012ff */
[----:B------:R-:W-:Y:S02]  /*1ca50*/  SHF.R.U64 R26, R26, 0x3, RZ ;  /* 0x000000031a1a7819 */ /* 0x000fe400000012ff */
[----:B------:R-:W-:Y:S02]  /*1ca60*/  F2FP.F16.F32.PACK_AB R5, R91, R90 ;  /* 0x0000005a5b05723e */ /* 0x000fe400000000ff */
[----:B------:R-:W-:Y:S02]  /*1ca70*/  F2FP.F16.F32.PACK_AB R7, R36, R37 ;  /* 0x000000252407723e */ /* 0x000fe400000000ff */
[----:B------:R-:W-:Y:S01]  /*1ca80*/  ISETP.NE.AND.EX P2, PT, RZ, UR5, PT, P2 ;  /* 0x00000005ff007c0c */ /* 0x000fe2000bf45320 */
[----:B------:R-:W1:Y:S01]  /*1ca90*/  LDC.64 R36, c[0x0][0xc00] ;  /* 0x00030000ff247b82 */ /* 0x000e620000000a00 */
[----:B------:R-:W-:Y:S01]  /*1caa0*/  SHF.R.U64 R28, R28, 0x3, RZ ;  /* 0x000000031c1c7819 */ /* 0x000fe200000012ff */
[----:B------:R2:W-:Y:S01]  /*1cab0*/  STSM.16.M88.4 [R48], R4 ;  /* 0x0000000430007844 */ /* 0x0005e20000000200 */
[----:B------:R-:W-:-:S02]  /*1cac0*/  LOP3.LUT R12, R12, R47, RZ, 0x3c, !PT ;  /* 0x0000002f0c0c7212 */ /* 0x000fc400078e3cff */
[----:B------:R-:W-:Y:S02]  /*1cad0*/  LOP3.LUT R14, R14, R49, RZ, 0x3c, !PT ;  /* 0x000000310e0e7212 */ /* 0x000fe400078e3cff */
[----:B------:R-:W-:Y:S02]  /*1cae0*/  LOP3.LUT R24, R24, R51, RZ, 0x3c, !PT ;  /* 0x0000003318187212 */ /* 0x000fe400078e3cff */
[----:B------:R-:W-:Y:S02]  /*1caf0*/  LOP3.LUT R26, R26, R53, RZ, 0x3c, !PT ;  /* 0x000000351a1a7212 */ /* 0x000fe400078e3cff */
[----:B------:R-:W-:Y:S02]  /*1cb00*/  MOV R47, R8 ;  /* 0x00000008002f7202 */ /* 0x000fe40000000f00 */
[----:B------:R-:W-:Y:S02]  /*1cb10*/  MOV R46, R10 ;  /* 0x0000000a002e7202 */ /* 0x000fe40000000f00 */
[----:B------:R-:W-:-:S02]  /*1cb20*/  LOP3.LUT R28, R28, R55, RZ, 0x3c, !PT ;  /* 0x000000371c1c7212 */ /* 0x000fc400078e3cff */
[----:B------:R-:W-:Y:S01]  /*1cb30*/  F2FP.F16.F32.PACK_AB R8, R97, R96 ;  /* 0x000000606108723e */ /* 0x000fe200000000ff */
[----:B------:R-:W-:Y:S01]  /*1cb40*/  ULDC UR4, c[0x0][0xa88] ;  /* 0x0002a20000047ab9 */ /* 0x000fe20000000800 */
[----:B------:R-:W-:Y:S01]  /*1cb50*/  F2FP.F16.F32.PACK_AB R9, R99, R98 ;  /* 0x000000626309723e */ /* 0x000fe200000000ff */
[----:B--2---:R-:W-:Y:S01]  /*1cb60*/  IMAD.MOV.U32 R48, RZ, RZ, RZ ;  /* 0x000000ffff307224 */ /* 0x004fe200078e00ff */
[----:B------:R-:W-:Y:S01]  /*1cb70*/  F2FP.F16.F32.PACK_AB R10, R101, R100 ;  /* 0x00000064650a723e */ /* 0x000fe200000000ff */
[----:B------:R-:W2:Y:S01]  /*1cb80*/  LDC R55, c[0x0][0xbe8] ;  /* 0x0002fa00ff377b82 */ /* 0x000ea20000000800 */
[----:B------:R-:W-:Y:S01]  /*1cb90*/  F2FP.F16.F32.PACK_AB R11, R103, R102 ;  /* 0x00000066670b723e */ /* 0x000fe200000000ff */
[----:B-1----:R-:W-:Y:S01]  /*1cba0*/  IMAD.WIDE R36, R209, 0x4, R36 ;  /* 0x00000004d1247825 */ /* 0x002fe200078e0224 */
[----:B------:R-:W-:Y:S02]  /*1cbb0*/  F2FP.F16.F32.PACK_AB R4, R105, R104 ;  /* 0x000000686904723e */ /* 0x000fe400000000ff */
[----:B------:R-:W-:Y:S01]  /*1cbc0*/  F2FP.F16.F32.PACK_AB R5, R107, R106 ;  /* 0x0000006a6b05723e */ /* 0x000fe200000000ff */
[----:B------:R1:W-:Y:S01]  /*1cbd0*/  STSM.16.M88.4 [R47], R8 ;  /* 0x000000082f007844 */ /* 0x0003e20000000200 */
[----:B------:R-:W-:-:S02]  /*1cbe0*/  F2FP.F16.F32.PACK_AB R6, R109, R108 ;  /* 0x0000006c6d06723e */ /* 0x000fc400000000ff */
[----:B------:R-:W-:Y:S02]  /*1cbf0*/  F2FP.F16.F32.PACK_AB R7, R111, R110 ;  /* 0x0000006e6f07723e */ /* 0x000fe400000000ff */
[----:B------:R-:W-:Y:S02]  /*1cc00*/  MOV R45, R12 ;  /* 0x0000000c002d7202 */ /* 0x000fe40000000f00 */
[----:B------:R-:W-:Y:S01]  /*1cc10*/  MOV R44, R14 ;  /* 0x0000000e002c7202 */ /* 0x000fe20000000f00 */
[----:B------:R4:W-:Y:S01]  /*1cc20*/  STSM.16.M88.4 [R46], R4 ;  /* 0x000000042e007844 */ /* 0x0009e20000000200 */
[----:B---3--:R-:W-:Y:S02]  /*1cc30*/  MOV R40, R24 ;  /* 0x0000001800287202 */ /* 0x008fe40000000f00 */
[----:B------:R-:W-:Y:S02]  /*1cc40*/  MOV R39, R26 ;  /* 0x0000001a00277202 */ /* 0x000fe40000000f00 */
[----:B------:R-:W-:-:S02]  /*1cc50*/  F2FP.F16.F32.PACK_AB R12, R113, R112 ;  /* 0x00000070710c723e */ /* 0x000fc400000000ff */
[----:B------:R-:W-:Y:S01]  /*1cc60*/  F2FP.F16.F32.PACK_AB R13, R115, R114 ;  /* 0x00000072730d723e */ /* 0x000fe200000000ff */
[----:B-1----:R-:W1:Y:S01]  /*1cc70*/  @P2 LDC.64 R8, c[0x0][0xc08] ;  /* 0x00030200ff082b82 */ /* 0x002e620000000a00 */
        /* <DEDUP_REMOVED lines=8> */
[----:B------:R-:W-:Y:S02]  /*1cd00*/  F2FP.F16.F32.PACK_AB R28, R129, R128 ;  /* 0x00000080811c723e */ /* 0x000fe400000000ff */
[----:B------:R-:W-:Y:S01]  /*1cd10*/  F2FP.F16.F32.PACK_AB R29, R131, R130 ;  /* 0x00000082831d723e */ /* 0x000fe200000000ff */
[----:B------:R-:W-:Y:S01]  /*1cd20*/  STSM.16.M88.4 [R44], R24 ;  /* 0x000000182c007844 */ /* 0x000fe20000000200 */
[----:B----4-:R-:W-:Y:S02]  /*1cd30*/  F2FP.F16.F32.PACK_AB R4, R145, R144 ;  /* 0x000000909104723e */ /* 0x010fe400000000ff */
[----:B------:R-:W-:Y:S01]  /*1cd40*/  F2FP.F16.F32.PACK_AB R5, R147, R146 ;  /* 0x000000929305723e */ /* 0x000fe200000000ff */
[----:B------:R-:W-:Y:S01]  /*1cd50*/  STSM.16.M88.4 [R40], R28 ;  /* 0x0000001c28007844 */ /* 0x000fe20000000200 */
[----:B------:R-:W-:-:S02]  /*1cd60*/  F2FP.F16.F32.PACK_AB R6, R149, R148 ;  /* 0x000000949506723e */ /* 0x000fc400000000ff */
[----:B------:R-:W-:Y:S01]  /*1cd70*/  F2FP.F16.F32.PACK_AB R7, R151, R150 ;  /* 0x000000969707723e */ /* 0x000fe200000000ff */
[----:B------:R-:W-:Y:S04]  /*1cd80*/  STSM.16.M88.4 [R39], R32 ;  /* 0x0000002027007844 */ /* 0x000fe80000000200 */
[----:B------:R3:W-:Y:S01]  /*1cd90*/  STSM.16.M88.4 [R38], R4 ;  /* 0x0000000426007844 */ /* 0x0007e20000000200 */
[----:B------:R-:W-:Y:S01]  /*1cda0*/  BAR.SYNC.DEFER_BLOCKING 0x1, 0x100 ;  /* 0x0044000000007b1d */ /* 0x000fe20000010000 */
[----:B---3--:R-:W-:Y:S02]  /*1cdb0*/  IMAD.U32 R6, RZ, RZ, UR4 ;  /* 0x00000004ff067e24 */ /* 0x008fe4000f8e00ff */
[----:B-1----:R-:W-:-:S03]  /*1cdc0*/  @P2 IMAD.WIDE R4, R209, 0x4, R8 ;  /* 0x00000004d1042825 */ /* 0x002fc600078e0208 */
[----:B------:R1:W5:Y:S01]  /*1cdd0*/  @P0 LDG.E R48, desc[UR54][R36.64] ;  /* 0x0000003624300981 */ /* 0x000362000c1e1900 */
[----:B--2---:R-:W-:Y:S01]  /*1cde0*/  ISETP.NE.AND P1, PT, R55, 0x1, PT ;  /* 0x000000013700780c */ /* 0x004fe20003f25270 */
[----:B------:R-:W-:Y:S02]  /*1cdf0*/  IMAD.IADD R13, R195, 0x1, R193 ;  /* 0x00000001c30d7824 */ /* 0x000fe400078e02c1 */
        /* <DEDUP_REMOVED lines=8> */
.L_x_8455:
[----:B------:R-:W-:Y:S01]  /*1ce80*/  SHF.R.S32.HI R54, RZ, 0x1f, R208 ;  /* 0x0000001fff367819 */ /* 0x000fe200000114d0 */
[----:B--2---:R-:W-:Y:S01]  /*1ce90*/  @P1 IMAD.HI.U32 R4, R13, R10, RZ ;  /* 0x0000000a0d041227 */ /* 0x004fe200078e00ff */
[----:B------:R-:W-:Y:S01]  /*1cea0*/  ULDC.64 UR4, c[0x0][0xb90] ;  /* 0x0002e40000047ab9 */ /* 0x000fe20000000a00 */
[----:B-----5:R-:W-:Y:S02]  /*1ceb0*/  SHF.R.S32.HI R49, RZ, 0x1f, R48 ;  /* 0x0000001fff317819 */ /* 0x020fe40000011430 */
[----:B------:R-:W-:Y:S01]  /*1cec0*/  IMAD R9, R54, UR4, RZ ;  /* 0x0000000436097c24 */ /* 0x000fe2000f8e02ff */
[----:B------:R-:W-:Y:S01]  /*1ced0*/  SHF.R.S32.HI R8, RZ, 0x1f, R209 ;  /* 0x0000001fff087819 */ /* 0x000fe200000114d1 */
[----:B------:R-:W-:Y:S01]  /*1cee0*/  IMAD.MOV.U32 R7, RZ, RZ, R13 ;  /* 0x000000ffff077224 */ /* 0x000fe200078e000d */
[----:B---3--:R-:W-:Y:S01]  /*1cef0*/  @P1 SHF.R.U32.HI R7, RZ, R11, R4 ;  /* 0x0000000bff071219 */ /* 0x008fe20000011604 */
[----:B------:R-:W-:Y:S01]  /*1cf00*/  IMAD.WIDE.U32 R4, R208, UR4, R48 ;  /* 0x00000004d0047c25 */ /* 0x000fe2000f8e0030 */
[----:B------:R-:W-:-:S02]  /*1cf10*/  SEL R40, R8, RZ, !P0 ;  /* 0x000000ff08287207 */ /* 0x000fc40004000000 */
[----:B------:R-:W-:Y:S01]  /*1cf20*/  SEL R57, R209, RZ, !P0 ;  /* 0x000000ffd1397207 */ /* 0x000fe20004000000 */
[----:B------:R-:W-:Y:S01]  /*1cf30*/  IMAD R9, R208, UR5, R9 ;  /* 0x00000005d0097c24 */ /* 0x000fe2000f8e0209 */
[----:B------:R-:W-:Y:S01]  /*1cf40*/  ULDC.64 UR4, c[0x0][0xb98] ;  /* 0x0002e60000047ab9 */ /* 0x000fe20000000a00 */
[----:B------:R-:W-:Y:S02]  /*1cf50*/  IMAD.MOV R10, RZ, RZ, -R7 ;  /* 0x000000ffff0a7224 */ /* 0x000fe400078e0a07 */
[----:B------:R-:W-:Y:S02]  /*1cf60*/  IMAD.IADD R5, R5, 0x1, R9 ;  /* 0x0000000105057824 */ /* 0x000fe400078e0209 */
[----:B------:R-:W-:Y:S02]  /*1cf70*/  IMAD.IADD R11, R16, 0x1, R222 ;  /* 0x00000001100b7824 */ /* 0x000fe400078e02de */
[----:B------:R-:W-:Y:S02]  /*1cf80*/  IMAD R9, R55, R10, R13 ;  /* 0x0000000a37097224 */ /* 0x000fe400078e020d */
[----:B------:R-:W-:-:S02]  /*1cf90*/  IMAD R8, R40, UR4, RZ ;  /* 0x0000000428087c24 */ /* 0x000fc4000f8e02ff */
        /* <DEDUP_REMOVED lines=17> */
[----:B------:R-:W-:Y:S02]  /*1d0b0*/  LOP3.LUT R12, R13, 0x380, RZ, 0xc0, !PT ;  /* 0x000003800d0c7812 */ /* 0x000fe400078ec0ff */
[----:B------:R-:W-:Y:S01]  /*1d0c0*/  IMAD.X R9, RZ, RZ, R21, P0 ;  /* 0x000000ffff097224 */ /* 0x000fe200000e0615 */
[----:B------:R-:W-:Y:S02]  /*1d0d0*/  IADD3 R5, R5, R11, RZ ;  /* 0x0000000b05057210 */ /* 0x000fe40007ffe0ff */
[----:B------:R-:W-:-:S02]  /*1d0e0*/  LEA R10, P2, R4, UR4, 0x2 ;  /* 0x00000004040a7c11 */ /* 0x000fc4000f8410ff */
[----:B------:R-:W-:Y:S02]  /*1d0f0*/  LOP3.LUT P0, RZ, R211, 0x3, RZ, 0xc0, !PT ;  /* 0x00000003d3ff7812 */ /* 0x000fe4000780c0ff */
[----:B------:R-:W-:Y:S01]  /*1d100*/  LEA.HI.X R11, R4, UR5, R5, 0x2, P2 ;  /* 0x00000005040b7c11 */ /* 0x000fe200090f1405 */
[----:B------:R-:W-:Y:S01]  /*1d110*/  SHFL.IDX PT, R50, R10, RZ, 0x1c1f ;  /* 0x001c1fff0a327589 */ /* 0x000fe200000e0000 */
[----:B------:R-:W-:Y:S01]  /*1d120*/  IADD3 R25, P2, R20, 0x3000, RZ ;  /* 0x0000300014197810 */ /* 0x000fe20007f5e0ff */
[----:B------:R-:W-:Y:S01]  /*1d130*/  IMAD.IADD R4, R219, 0x1, R193 ;  /* 0x00000001db047824 */ /* 0x000fe200078e02c1 */
        /* <DEDUP_REMOVED lines=9> */
[----:B------:R-:W-:Y:S01]  /*1d1d0*/  LOP3.LUT R24, R24, R25, RZ, 0x3c, !PT ;  /* 0x0000001918187212 */ /* 0x000fe200078e3cff */
[----:B------:R-:W-:Y:S01]  /*1d1e0*/  IMAD.X R25, RZ, RZ, R21, P2 ;  /* 0x000000ffff197224 */ /* 0x000fe200010e0615 */
[CC--:B------:R-:W-:Y:S02]  /*1d1f0*/  ISETP.GE.OR P2, PT, R4.reuse, R59.reuse, P0 ;  /* 0x0000003b0400720c */ /* 0x0c0fe40000746670 */
[----:B------:R-:W-:Y:S02]  /*1d200*/  IADD3 R4, R4, 0x8, RZ ;  /* 0x0000000804047810 */ /* 0x000fe40007ffe0ff */
[----:B------:R-:W-:Y:S02]  /*1d210*/  SHF.R.U64 R8, R8, 0x3, RZ ;  /* 0x0000000308087819 */ /* 0x000fe400000012ff */
[----:B------:R-:W-:-:S02]  /*1d220*/  ISETP.GE.OR P0, PT, R4, R59, P0 ;  /* 0x0000003b0400720c */ /* 0x000fc40000706670 */
[----:B------:R-:W-:Y:S01]  /*1d230*/  LOP3.LUT R28, R28, R29, RZ, 0x3c, !PT ;  /* 0x0000001d1c1c7212 */ /* 0x000fe200078e3cff */
[--C-:B------:R-:W-:Y:S01]  /*1d240*/  IMAD.X R29, RZ, RZ, R21.reuse, P3 ;  /* 0x000000ffff1d7224 */ /* 0x100fe200018e0615 */
[----:B------:R-:W-:Y:S01]  /*1d250*/  LOP3.LUT R12, R12, R13, RZ, 0x3c, !PT ;  /* 0x0000000d0c0c7212 */ /* 0x000fe200078e3cff */
[--C-:B------:R-:W-:Y:S01]  /*1d260*/  IMAD.X R13, RZ, RZ, R21.reuse, P4 ;  /* 0x000000ffff0d7224 */ /* 0x100fe200020e0615 */
[----:B------:R-:W-:Y:S01]  /*1d270*/  LOP3.LUT R8, R8, R7, RZ, 0x3c, !PT ;  /* 0x0000000708087212 */ /* 0x000fe200078e3cff */
[----:B-1----:R1:W-:Y:S01]  /*1d280*/  @!P2 ST.E desc[UR54][R50.64], R0 ;  /* 0x000000003200a985 */ /* 0x0023e2000c101936 */
[C---:B------:R-:W-:Y:S02]  /*1d290*/  IADD3 R5, P3, R20.reuse, 0x7000, RZ ;  /* 0x0000700014057810 */ /* 0x040fe40007f7e0ff */
[C---:B------:R-:W-:Y:S02]  /*1d2a0*/  IADD3 R33, P5, R20.reuse, 0x5000, RZ ;  /* 0x0000500014217810 */ /* 0x040fe40007fbe0ff */
[C---:B------:R-:W-:Y:S01]  /*1d2b0*/  IADD3 R37, P4, R20.reuse, 0x6000, RZ ;  /* 0x0000600014257810 */ /* 0x040fe20007f9e0ff */
[----:B------:R-:W-:Y:S01]  /*1d2c0*/  IMAD.X R45, RZ, RZ, R21, P3 ;  /* 0x000000ffff2d7224 */ /* 0x000fe200018e0615 */
[----:B------:R-:W-:Y:S01]  /*1d2d0*/  LOP3.LUT R7, R20, 0x380, RZ, 0xc0, !PT ;  /* 0x0000038014077812 */ /* 0x000fe200078ec0ff */
[----:B--2---:R2:W-:Y:S01]  /*1d2e0*/  @!P0 ST.E desc[UR54][R52.64], R3 ;  /* 0x0000000334008985 */ /* 0x0045e2000c101936 */
[----:B------:R-:W-:-:S02]  /*1d2f0*/  LOP3.LUT R4, R5, 0x380, RZ, 0xc0, !PT ;  /* 0x0000038005047812 */ /* 0x000fc400078ec0ff */
[----:B------:R-:W-:Y:S01]  /*1d300*/  LOP3.LUT R32, R33, 0x380, RZ, 0xc0, !PT ;  /* 0x0000038021207812 */ /* 0x000fe200078ec0ff */
[----:B-1----:R-:W1:Y:S01]  /*1d310*/  @P1 LDC R51, c[0x0][0xbec] ;  /* 0x0002fb00ff331b82 */ /* 0x002e620000000800 */
[----:B------:R-:W-:Y:S01]  /*1d320*/  LOP3.LUT R36, R37, 0x380, RZ, 0xc0, !PT ;  /* 0x0000038025247812 */ /* 0x000fe200078ec0ff */
[----:B------:R-:W5:Y:S01]  /*1d330*/  LD.E.128 R8, desc[UR54][R8.64] ;  /* 0x0000003608087980 */ /* 0x000f62000c101d00 */
[----:B------:R-:W-:Y:S02]  /*1d340*/  SHF.R.U64 R7, R7, 0x3, RZ ;  /* 0x0000000307077819 */ /* 0x000fe400000012ff */
[----:B------:R-:W-:Y:S01]  /*1d350*/  SHF.R.U64 R4, R4, 0x3, RZ ;  /* 0x0000000304047819 */ /* 0x000fe200000012ff */
[----:B------:R-:W5:Y:S01]  /*1d360*/  LD.E.128 R12, desc[UR54][R12.64] ;  /* 0x000000360c0c7980 */ /* 0x000f62000c101d00 */
[----:B------:R-:W-:Y:S01]  /*1d370*/  SHF.R.U64 R32, R32, 0x3, RZ ;  /* 0x0000000320207819 */ /* 0x000fe200000012ff */
[----:B--2---:R-:W-:Y:S01]  /*1d380*/  IMAD R3, R49, UR4, RZ ;  /* 0x0000000431037c24 */ /* 0x004fe2000f8e02ff */
[----:B------:R-:W-:Y:S01]  /*1d390*/  SHF.R.U64 R36, R36, 0x3, RZ ;  /* 0x0000000324247819 */ /* 0x000fe200000012ff */
[----:B------:R-:W2:Y:S01]  /*1d3a0*/  @P1 LDC R49, c[0x0][0xbf0] ;  /* 0x0002fc00ff311b82 */ /* 0x000ea20000000800 */
[----:B------:R-:W-:Y:S01]  /*1d3b0*/  LOP3.LUT R20, R7, R20, RZ, 0x3c, !PT ;  /* 0x0000001407147212 */ /* 0x000fe200078e3cff */
[----:B------:R-:W5:Y:S01]  /*1d3c0*/  LD.E.128 R24, desc[UR54][R24.64] ;  /* 0x0000003618187980 */ /* 0x000f62000c101d00 */
[----:B------:R-:W-:Y:S01]  /*1d3d0*/  LOP3.LUT R32, R32, R33, RZ, 0x3c, !PT ;  /* 0x0000002120207212 */ /* 0x000fe200078e3cff */
[--C-:B------:R-:W-:Y:S01]  /*1d3e0*/  IMAD.X R33, RZ, RZ, R21.reuse, P5 ;  /* 0x000000ffff217224 */ /* 0x100fe200028e0615 */
[----:B------:R-:W-:Y:S01]  /*1d3f0*/  LOP3.LUT R36, R36, R37, RZ, 0x3c, !PT ;  /* 0x0000002524247212 */ /* 0x000fe200078e3cff */
[----:B------:R-:W-:Y:S01]  /*1d400*/  IMAD.X R37, RZ, RZ, R21, P4 ;  /* 0x000000ffff257224 */ /* 0x000fe200020e0615 */
[----:B------:R-:W-:Y:S01]  /*1d410*/  LOP3.LUT R44, R4, R5, RZ, 0x3c, !PT ;  /* 0x00000005042c7212 */ /* 0x000fe200078e3cff */
[C---:B------:R-:W-:Y:S01]  /*1d420*/  IMAD R3, R48.reuse, UR5, R3 ;  /* 0x0000000530037c24 */ /* 0x040fe2000f8e0203 */
[----:B------:R3:W5:Y:S04]  /*1d430*/  LD.E.128 R4, desc[UR54][R20.64] ;  /* 0x0000003614047980 */ /* 0x000768000c101d00 */
[----:B------:R-:W5:Y:S04]  /*1d440*/  LD.E.128 R28, desc[UR54][R28.64] ;  /* 0x000000361c1c7980 */ /* 0x000f68000c101d00 */
[----:B------:R-:W5:Y:S01]  /*1d450*/  LD.E.128 R32, desc[UR54][R32.64] ;  /* 0x0000003620207980 */ /* 0x000f62000c101d00 */
[----:B---3--:R-:W-:Y:S01]  /*1d460*/  IMAD.WIDE.U32 R20, R48, UR4, RZ ;  /* 0x0000000430147c25 */ /* 0x008fe2000f8e00ff */
[----:B------:R-:W-:-:S02]  /*1d470*/  ULDC.64 UR4, c[0x0][0xae8] ;  /* 0x0002ba0000047ab9 */ /* 0x000fc40000000a00 */
[----:B------:R-:W5:Y:S01]  /*1d480*/  LD.E.128 R36, desc[UR54][R36.64] ;  /* 0x0000003624247980 */ /* 0x000f62000c101d00 */
[----:B------:R-:W-:Y:S01]  /*1d490*/  IMAD R48, R207, 0x20, R188 ;  /* 0x00000020cf307824 */ /* 0x000fe200078e02bc */
[----:B------:R-:W-:Y:S01]  /*1d4a0*/  IADD3 R21, R21, R3, RZ ;  /* 0x0000000315157210 */ /* 0x000fe20007ffe0ff */
[----:B------:R-:W-:Y:S01]  /*1d4b0*/  IMAD R3, R54, UR4, RZ ;  /* 0x0000000436037c24 */ /* 0x000fe2000f8e02ff */
[----:B------:R-:W5:Y:S01]  /*1d4c0*/  LD.E.128 R44, desc[UR54][R44.64] ;  /* 0x000000362c2c7980 */ /* 0x000f62000c101d00 */
[----:B------:R-:W-:Y:S02]  /*1d4d0*/  IMAD.IADD R48, R193, 0x1, R48 ;  /* 0x00000001c1307824 */ /* 0x000fe400078e0230 */
[C---:B------:R-:W-:Y:S01]  /*1d4e0*/  IMAD R3, R208.reuse, UR5, R3 ;  /* 0x00000005d0037c24 */ /* 0x040fe2000f8e0203 */
[----:B------:R-:W-:Y:S01]  /*1d4f0*/  @!PT LDS RZ, [RZ] ;  /* 0x00000000fffff984 */ /* 0x000fe20000000800 */
[----:B------:R-:W-:Y:S01]  /*1d500*/  @!PT LDS RZ, [RZ] ;  /* 0x00000000fffff984 */ /* 0x000fe20000000800 */
[----:B------:R-:W-:Y:S01]  /*1d510*/  @!PT LDS RZ, [RZ] ;  /* 0x00000000fffff984 */ /* 0x000fe20000000800 */
[----:B------:R-:W-:Y:S01]  /*1d520*/  @!PT LDS RZ, [RZ] ;  /* 0x00000000fffff984 */ /* 0x000fe20000000800 */
[----:B------:R3:W-:Y:S06]  /*1d530*/  MEMBAR.ALL.CTA ;  /* 0x0000000000007992 */ /* 0x0007ec0000008000 */
[----:B---3--:R-:W3:Y:S01]  /*1d540*/  FENCE.VIEW.ASYNC.S ;  /* 0x00000000000073c6 */ /* 0x008ee20000000000 */
[----:B------:R-:W-:Y:S01]  /*1d550*/  IMAD.WIDE.U32 R20, R208, UR4, R20 ;  /* 0x00000004d0147c25 */ /* 0x000fe2000f8e0014 */
[----:B------:R-:W-:-:S03]  /*1d560*/  ULDC.64 UR4, c[0x0][0xaf0] ;  /* 0x0002bc0000047ab9 */ /* 0x000fc60000000a00 */
[----:B-1----:R-:W-:-:S04]  /*1d570*/  @P1 IMAD.HI.U32 R0, R48, R51, RZ ;  /* 0x0000003330001227 */ /* 0x002fc800078e00ff */
[----:B------:R-:W-:Y:S02]  /*1d580*/  IMAD.IADD R21, R21, 0x1, R3 ;  /* 0x0000000115157824 */ /* 0x000fe400078e0203 */
[----:B------:R-:W-:Y:S01]  /*1d590*/  IMAD.MOV.U32 R3, RZ, RZ, R48 ;  /* 0x000000ffff037224 */ /* 0x000fe200078e0030 */
[----:B--2---:R-:W-:Y:S01]  /*1d5a0*/  @P1 SHF.R.U32.HI R3, RZ, R49, R0 ;  /* 0x00000031ff031219 */ /* 0x004fe20000011600 */
[----:B------:R-:W-:Y:S02]  /*1d5b0*/  IMAD R40, R40, UR4, RZ ;  /* 0x0000000428287c24 */ /* 0x000fe4000f8e02ff */
[----:B------:R-:W-:Y:S01]  /*1d5c0*/  IMAD.WIDE.U32 R20, R57, UR4, R20 ;  /* 0x0000000439147c25 */ /* 0x000fe2000f8e0014 */
[----:B------:R-:W-:-:S03]  /*1d5d0*/  SHF.R.S32.HI R0, RZ, 0x1f, R3 ;  /* 0x0000001fff007819 */ /* 0x000fc60000011403 */
[----:B------:R-:W-:Y:S01]  /*1d5e0*/  IMAD R49, R57, UR5, R40 ;  /* 0x0000000539317c24 */ /* 0x000fe2000f8e0228 */
[----:B------:R-:W-:Y:S01]  /*1d5f0*/  IADD3 R40, -R3, RZ, RZ ;  /* 0x000000ff03287210 */ /* 0x000fe20007ffe1ff */
[----:B------:R-:W-:Y:S02]  /*1d600*/  ULDC.64 UR4, c[0x0][0xae0] ;  /* 0x0002b80000047ab9 */ /* 0x000fe40000000a00 */
[----:B------:R-:W-:Y:S02]  /*1d610*/  IMAD.IADD R21, R21, 0x1, R49 ;  /* 0x0000000115157824 */ /* 0x000fe400078e0231 */
[----:B------:R-:W-:Y:S02]  /*1d620*/  IMAD R0, R0, UR4, RZ ;  /* 0x0000000400007c24 */ /* 0x000fe4000f8e02ff */
[----:B------:R-:W-:Y:S02]  /*1d630*/  IMAD R49, R55, R40, R48 ;  /* 0x0000002837317224 */ /* 0x000fe400078e0230 */
[----:B------:R-:W-:-:S02]  /*1d640*/  IMAD R51, R3, UR5, R0 ;  /* 0x0000000503337c24 */ /* 0x000fc4000f8e0200 */
[----:B------:R-:W-:Y:S01]  /*1d650*/  IMAD.WIDE.U32 R20, R3, UR4, R20 ;  /* 0x0000000403147c25 */ /* 0x000fe2000f8e0014 */
[----:B------:R-:W-:Y:S01]  /*1d660*/  SHF.R.S32.HI R0, RZ, 0x1f, R49 ;  /* 0x0000001fff007819 */ /* 0x000fe20000011431 */
[----:B------:R-:W-:Y:S02]  /*1d670*/  ULDC.64 UR4, c[0x0][0xad8] ;  /* 0x0002b60000047ab9 */ /* 0x000fe40000000a00 */
[----:B------:R-:W-:Y:S02]  /*1d680*/  IMAD.IADD R50, R188, 0x1, R193 ;  /* 0x00000001bc327824 */ /* 0x000fe400078e02c1 */
[----:B------:R-:W-:Y:S02]  /*1d690*/  IMAD.IADD R21, R21, 0x1, R51 ;  /* 0x0000000115157824 */ /* 0x000fe400078e0233 */
[----:B------:R-:W-:Y:S02]  /*1d6a0*/  IMAD R40, R0, UR4, RZ ;  /* 0x0000000400287c24 */ /* 0x000fe4000f8e02ff */
[----:B------:R-:W-:-:S02]  /*1d6b0*/  VIADD R0, R50, 0x20 ;  /* 0x0000002032007836 */ /* 0x000fc40000000000 */
[C---:B------:R-:W-:Y:S02]  /*1d6c0*/  IMAD R51, R49.reuse, UR5, R40 ;  /* 0x0000000531337c24 */ /* 0x040fe4000f8e0228 */
[----:B------:R-:W-:Y:S01]  /*1d6d0*/  IMAD.WIDE.U32 R20, R49, UR4, R20 ;  /* 0x0000000431147c25 */ /* 0x000fe2000f8e0014 */
[CC--:B------:R-:W-:Y:S01]  /*1d6e0*/  ISETP.GE.AND P2, PT, R50.reuse, R59.reuse, PT ;  /* 0x0000003b3200720c */ /* 0x0c0fe20003f46270 */
[----:B------:R-:W-:Y:S02]  /*1d6f0*/  ULDC.64 UR4, c[0x0][0xa80] ;  /* 0x0002a00000047ab9 */ /* 0x000fe40000000a00 */
[----:B------:R-:W-:Y:S01]  /*1d700*/  VIADD R3, R50, 0x40 ;  /* 0x0000004032037836 */ /* 0x000fe20000000000 */
[----:B------:R-:W-:Y:S01]  /*1d710*/  ISETP.GE.AND P0, PT, R0, R59, PT ;  /* 0x0000003b0000720c */ /* 0x000fe20003f06270 */
[----:B------:R-:W-:Y:S01]  /*1d720*/  IMAD.IADD R21, R21, 0x1, R51 ;  /* 0x0000000115157824 */ /* 0x000fe200078e0233 */
[----:B------:R-:W-:Y:S02]  /*1d730*/  LEA R40, P3, R20, UR4, 0x1 ;  /* 0x0000000414287c11 */ /* 0x000fe4000f8608ff */
[----:B------:R-:W-:-:S02]  /*1d740*/  IADD3 R0, R18, 0x28820, RZ ;  /* 0x0002882012007810 */ /* 0x000fc40007ffe0ff */
[----:B------:R-:W-:Y:S02]  /*1d750*/  ISETP.GE.AND P1, PT, R3, R59, PT ;  /* 0x0000003b0300720c */ /* 0x000fe40003f26270 */
[----:B------:R-:W-:Y:S02]  /*1d760*/  LEA.HI.X R3, R20, UR5, R21, 0x1, P3 ;  /* 0x0000000514037c11 */ /* 0x000fe400098f0c15 */
        /* <DEDUP_REMOVED lines=15> */
.L_x_8457:
[----:B------:R-:W-:Y:S05]  /*1d860*/  BSYNC B1 ;  /* 0x0000000000017941 */ /* 0x000fea0003800000 */
.L_x_8456:
        /* <DEDUP_REMOVED lines=13> */
.L_x_8459:
[----:B------:R-:W-:Y:S05]  /*1d940*/  BSYNC B1 ;  /* 0x0000000000017941 */ /* 0x000fea0003800000 */
.L_x_8458:
        /* <DEDUP_REMOVED lines=13> */
.L_x_8461:
[----:B------:R-:W-:Y:S05]  /*1da20*/  BSYNC B1 ;  /* 0x0000000000017941 */ /* 0x000fea0003800000 */
.L_x_8460:
        /* <DEDUP_REMOVED lines=16> */
.L_x_8454:
[----:B------:R-:W-:Y:S01]  /*1db30*/  ULDC.64 UR4, c[0x0][0xc00] ;  /* 0x0003000000047ab9 */ /* 0x000fe20000000a00 */
[----:B------:R-:W4:Y:S01]  /*1db40*/  LDC.64 R4, c[0x0][0xc00] ;  /* 0x00030000ff047b82 */ /* 0x000f220000000a00 */
[----:B------:R-:W-:Y:S01]  /*1db50*/  ISETP.NE.U32.AND P0, PT, RZ, UR4, PT ;  /* 0x00000004ff007c0c */ /* 0x000fe2000bf05070 */
[----:B------:R-:W-:-:S03]  /*1db60*/  IMAD.MOV.U32 R0, RZ, RZ, RZ ;  /* 0x000000ffff007224 */ /* 0x000fc600078e00ff */
[----:B------:R-:W-:Y:S01]  /*1db70*/  ISETP.NE.AND.EX P0, PT, RZ, UR5, PT, P0 ;  /* 0x00000005ff007c0c */ /* 0x000fe2000bf05300 */
[----:B------:R-:W-:Y:S02]  /*1db80*/  ULDC.64 UR4, c[0x0][0xc08] ;  /* 0x0003020000047ab9 */ /* 0x000fe40000000a00 */
[----:B------:R-:W-:Y:S01]  /*1db90*/  ISETP.NE.U32.AND P1, PT, RZ, UR4, PT ;  /* 0x00000004ff007c0c */ /* 0x000fe2000bf25070 */
[----:B------:R-:W1:Y:S03]  /*1dba0*/  LDC R25, c[0x0][0xbe8] ;  /* 0x0002fa00ff197b82 */ /* 0x000e660000000800 */
[----:B------:R-:W-:Y:S01]  /*1dbb0*/  ISETP.NE.AND.EX P1, PT, RZ, UR5, PT, P1 ;  /* 0x00000005ff007c0c */ /* 0x000fe2000bf25310 */
[----:B----4-:R-:W-:-:S12]  /*1dbc0*/  IMAD.WIDE R4, R209, 0x4, R4 ;  /* 0x00000004d1047825 */ /* 0x010fd800078e0204 */
[----:B------:R-:W4:Y:S01]  /*1dbd0*/  @P1 LDC.64 R6, c[0x0][0xc08] ;  /* 0x00030200ff061b82 */ /* 0x000f220000000a00 */
[----:B------:R-:W-:Y:S02]  /*1dbe0*/  ULDC UR4, c[0x0][0xa88] ;  /* 0x0002a20000047ab9 */ /* 0x000fe40000000800 */
[----:B------:R-:W-:Y:S01]  /*1dbf0*/  MOV R8, UR4 ;  /* 0x0000000400087c02 */ /* 0x000fe20008000f00 */
[----:B------:R0:W5:Y:S01]  /*1dc00*/  @P0 LDG.E R0, desc[UR54][R4.64] ;  /* 0x0000003604000981 */ /* 0x000162000c1e1900 */
[----:B----4-:R-:W-:-:S05]  /*1dc10*/  @P1 IMAD.WIDE R6, R209, 0x4, R6 ;  /* 0x00000004d1061825 */ /* 0x010fca00078e0206 */
[----:B------:R0:W5:Y:S01]  /*1dc20*/  @P1 LDG.E R8, desc[UR54][R6.64] ;  /* 0x0000003606081981 */ /* 0x000162000c1e1900 */
[----:B-1----:R-:W-:Y:S02]  /*1dc30*/  ISETP.NE.AND P2, PT, R25, 0x1, PT ;  /* 0x000000011900780c */ /* 0x002fe40003f45270 */
[----:B------:R-:W-:Y:S02]  /*1dc40*/  ISETP.GE.AND P3, PT, R226, 0x80, PT ;  /* 0x00000080e200780c */ /* 0x000fe40003f66270 */
[----:B------:R-:W-:-:S09]  /*1dc50*/  SHF.R.S32.HI R9, RZ, 0x1f, R209 ;  /* 0x0000001fff097819 */ /* 0x000fd200000114d1 */
[----:B------:R-:W1:Y:S08]  /*1dc60*/  @P2 LDC R20, c[0x0][0xbec] ;  /* 0x0002fb00ff142b82 */ /* 0x000e700000000800 */
[----:B------:R-:W4:Y:S01]  /*1dc70*/  @P2 LDC R27, c[0x0][0xbf0] ;  /* 0x0002fc00ff1b2b82 */ /* 0x000f220000000800 */
[----:B0-----:R-:W-:Y:S05]  /*1dc80*/  @P1 BRA `(.L_x_8463) ;  /* 0x0000000000101947 */ /* 0x001fea0003800000 */
[----:B------:R-:W-:Y:S05]  /*1dc90*/  @!P0 BRA `(.L_x_8463) ;  /* 0x00000000000c8947 */ /* 0x000fea0003800000 */
[----:B------:R-:W2:Y:S04]  /*1dca0*/  LDG.E R3, desc[UR54][R4.64] ;  /* 0x0000003604037981 */ /* 0x000ea8000c1e1900 */
[----:B-----5:R-:W2:Y:S02]  /*1dcb0*/  LDG.E R8, desc[UR54][R4.64+0x4] ;  /* 0x0000043604087981 */ /* 0x020ea4000c1e1900 */
[----:B--2---:R-:W-:-:S07]  /*1dcc0*/  IMAD.IADD R8, R8, 0x1, -R3 ;  /* 0x0000000108087824 */ /* 0x004fce00078e0a03 */
.L_x_8463:
[----:B------:R-:W-:Y:S01]  /*1dcd0*/  BSSY B1, `(.L_x_8464) ;  /* 0x000002d000017945 */ /* 0x000fe20003800000 */
[----:B------:R-:W-:Y:S02]  /*1dce0*/  SHF.R.S32.HI R12, RZ, 0x1f, R208 ;  /* 0x0000001fff0c7819 */ /* 0x000fe400000114d0 */
[----:B--2---:R-:W-:Y:S02]  /*1dcf0*/  SEL R13, R209, RZ, !P0 ;  /* 0x000000ffd10d7207 */ /* 0x004fe40004000000 */
[----:B------:R-:W-:Y:S02]  /*1dd00*/  SEL R14, R9, RZ, !P0 ;  /* 0x000000ff090e7207 */ /* 0x000fe40004000000 */
[----:B-----5:R-:W-:Y:S01]  /*1dd10*/  SHF.R.S32.HI R11, RZ, 0x1f, R0 ;  /* 0x0000001fff0b7819 */ /* 0x020fe20000011400 */
[----:B------:R-:W-:Y:S06]  /*1dd20*/  @P3 BRA `(.L_x_8465) ;  /* 0x00000000009c3947 */ /* 0x000fec0003800000 */
[----:B------:R-:W0:Y:S01]  /*1dd30*/  S2R R10, SR_TID.X ;  /* 0x00000000000a7919 */ /* 0x000e220000002100 */
[----:B------:R-:W2:Y:S02]  /*1dd40*/  LDC R9, c[0x0][0xbe8] ;  /* 0x0002fa00ff097b82 */ /* 0x000ea40000000800 */
[----:B--2---:R-:W-:Y:S01]  /*1dd50*/  IMAD R3, R8, R9, RZ ;  /* 0x0000000908037224 */ /* 0x004fe200078e02ff */
[----:B0-----:R-:W-:-:S04]  /*1dd60*/  IADD3 R10, R193, -0x80, R10 ;  /* 0xffffff80c10a7810 */ /* 0x001fc80007ffe00a */
[----:B------:R-:W-:-:S13]  /*1dd70*/  ISETP.GE.AND P0, PT, R10, R3, PT ;  /* 0x000000030a00720c */ /* 0x000fda0003f06270 */
[----:B------:R-:W-:Y:S05]  /*1dd80*/  @P0 BRA `(.L_x_8465) ;  /* 0x0000000000840947 */ /* 0x000fea0003800000 */
[----:B------:R-:W-:Y:S01]  /*1dd90*/  ISETP.NE.AND P0, PT, R9, 0x1, PT ;  /* 0x000000010900780c */ /* 0x000fe20003f05270 */
[----:B------:R-:W-:Y:S01]  /*1dda0*/  ULDC.64 UR4, c[0x0][0xb90] ;  /* 0x0002e40000047ab9 */ /* 0x000fe20000000a00 */
[----:B------:R-:W-:Y:S02]  /*1ddb0*/  IMAD.MOV.U32 R4, RZ, RZ, R0 ;  /* 0x000000ffff047224 */ /* 0x000fe400078e0000 */
[----:B------:R-:W-:Y:S02]  /*1ddc0*/  IMAD R7, R12, UR4, RZ ;  /* 0x000000040c077c24 */ /* 0x000fe4000f8e02ff */
[----:B------:R-:W-:Y:S02]  /*1ddd0*/  IMAD.MOV.U32 R5, RZ, RZ, R11 ;  /* 0x000000ffff057224 */ /* 0x000fe400078e000b */
[C---:B------:R-:W-:Y:S02]  /*1dde0*/  IMAD R7, R208.reuse, UR5, R7 ;  /* 0x00000005d0077c24 */ /* 0x040fe4000f8e0207 */
[----:B------:R-:W-:Y:S01]  /*1ddf0*/  IMAD.WIDE.U32 R4, R208, UR4, R4 ;  /* 0x00000004d0047c25 */ /* 0x000fe2000f8e0004 */
[----:B------:R-:W-:-:S02]  /*1de00*/  ULDC.64 UR4, c[0x0][0xb98] ;  /* 0x0002e60000047ab9 */ /* 0x000fc40000000a00 */
[----:B------:R-:W0:Y:S01]  /*1de10*/  @P0 LDC R15, c[0x0][0xbec] ;  /* 0x0002fb00ff0f0b82 */ /* 0x000e220000000800 */
[----:B------:R-:W-:Y:S01]  /*1de20*/  IMAD.MOV.U32 R3, RZ, RZ, R10 ;  /* 0x000000ffff037224 */ /* 0x000fe200078e000a */
[----:B------:R-:W-:-:S03]  /*1de30*/  IADD3 R5, R5, R7, RZ ;  /* 0x0000000705057210 */ /* 0x000fc60007ffe0ff */
[----:B------:R-:W-:-:S03]  /*1de40*/  IMAD.WIDE.U32 R4, R13, UR4, R4 ;  /* 0x000000040d047c25 */ /* 0x000fc6000f8e0004 */
[----:B------:R-:W2:Y:S01]  /*1de50*/  @P0 LDC R21, c[0x0][0xbf0] ;  /* 0x0002fc00ff150b82 */ /* 0x000ea20000000800 */
[----:B0-----:R-:W-:-:S05]  /*1de60*/  @P0 IMAD.HI.U32 R6, R10, R15, RZ ;  /* 0x0000000f0a060227 */ /* 0x001fca00078e00ff */
[----:B--2---:R-:W-:Y:S01]  /*1de70*/  @P0 SHF.R.U32.HI R3, RZ, R21, R6 ;  /* 0x00000015ff030219 */ /* 0x004fe20000011606 */
[----:B------:R-:W-:-:S03]  /*1de80*/  IMAD R6, R14, UR4, RZ ;  /* 0x000000040e067c24 */ /* 0x000fc6000f8e02ff */
[----:B------:R-:W-:Y:S01]  /*1de90*/  IADD3 R4, P0, R3, R4, RZ ;  /* 0x0000000403047210 */ /* 0x000fe20007f1e0ff */
[--C-:B------:R-:W-:Y:S02]  /*1dea0*/  IMAD.MOV R7, RZ, RZ, -R3.reuse ;  /* 0x000000ffff077224 */ /* 0x100fe400078e0a03 */
        /* <DEDUP_REMOVED lines=15> */
.L_x_8465:
[----:B------:R-:W-:Y:S05]  /*1dfa0*/  BSYNC B1 ;  /* 0x0000000000017941 */ /* 0x000fea0003800000 */
.L_x_8464:
[----:B------:R-:W-:Y:S02]  /*1dfb0*/  ULDC.64 UR4, c[0x0][0xaa0] ;  /* 0x0002a80000047ab9 */ /* 0x000fe40000000a00 */
[----:B0-----:R-:W-:Y:S02]  /*1dfc0*/  IMAD R3, R11, UR4, RZ ;  /* 0x000000040b037c24 */ /* 0x001fe4000f8e02ff */
[----:B------:R-:W-:-:S04]  /*1dfd0*/  IMAD.WIDE.U32 R4, R0, UR4, RZ ;  /* 0x0000000400047c25 */ /* 0x000fc8000f8e00ff */
[----:B------:R-:W-:Y:S01]  /*1dfe0*/  IMAD R3, R0, UR5, R3 ;  /* 0x0000000500037c24 */ /* 0x000fe2000f8e0203 */
[----:B------:R-:W-:Y:S01]  /*1dff0*/  ULDC.64 UR4, c[0x0][0xae8] ;  /* 0x0002ba0000047ab9 */ /* 0x000fe20000000a00 */
[----:B------:R-:W-:Y:S02]  /*1e000*/  IMAD R0, R207, 0x20, R188 ;  /* 0x00000020cf007824 */ /* 0x000fe400078e02bc */
[----:B------:R-:W-:Y:S01]  /*1e010*/  IMAD R7, R12, UR4, RZ ;  /* 0x000000040c077c24 */ /* 0x000fe2000f8e02ff */
[----:B------:R-:W-:Y:S01]  /*1e020*/  IADD3 R5, R5, R3, RZ ;  /* 0x0000000305057210 */ /* 0x000fe20007ffe0ff */
[----:B------:R-:W-:Y:S02]  /*1e030*/  IMAD.IADD R9, R193, 0x1, R0 ;  /* 0x00000001c1097824 */ /* 0x000fe400078e0200 */
[----:B------:R-:W-:Y:S02]  /*1e040*/  IMAD R7, R208, UR5, R7 ;  /* 0x00000005d0077c24 */ /* 0x000fe4000f8e0207 */
[----:B-1----:R-:W-:-:S04]  /*1e050*/  @P2 IMAD.HI.U32 R0, R9, R20, RZ ;  /* 0x0000001409002227 */ /* 0x002fc800078e00ff */
        /* <DEDUP_REMOVED lines=10> */
[----:B------:R-:W-:Y:S01]  /*1e100*/  IMAD.MOV R6, RZ, RZ, -R3 ;  /* 0x000000ffff067224 */ /* 0x000fe200078e0a03 */
[----:B------:R-:W-:Y:S01]  /*1e110*/  IADD3 R5, R5, R7, RZ ;  /* 0x0000000705057210 */ /* 0x000fe20007ffe0ff */
        /* <DEDUP_REMOVED lines=10> */
[----:B------:R-:W-:Y:S01]  /*1e1c0*/  ULDC.64 UR4, c[0x0][0xa80] ;  /* 0x0002a00000047ab9 */ /* 0x000fe20000000a00 */
[----:B------:R-:W-:Y:S01]  /*1e1d0*/  IMAD.IADD R193, R188, 0x1, R193 ;  /* 0x00000001bcc17824 */ /* 0x000fe200078e02c1 */
[----:B------:R-:W-:Y:S01]  /*1e1e0*/  LEA R0, P0, R4, UR4, 0x1 ;  /* 0x0000000404007c11 */ /* 0x000fe2000f8008ff */
[----:B------:R-:W-:Y:S01]  /*1e1f0*/  IMAD.IADD R3, R5, 0x1, R3 ;  /* 0x0000000105037824 */ /* 0x000fe200078e0203 */
[----:B------:R-:W-:-:S04]  /*1e200*/  UMOV UR4, 0xffffffff ;  /* 0xffffffff00047882 */ /* 0x000fc80000000000 */
[----:B------:R-:W-:Y:S01]  /*1e210*/  LEA.HI.X R4, R4, UR5, R3, 0x1, P0 ;  /* 0x0000000504047c11 */ /* 0x000fe200080f0c03 */
[----:B------:R-:W-:Y:S06]  /*1e220*/  BRA.DIV UR4, `(.L_x_8466) ;  /* 0x0000009e04387947 */ /* 0x000fec000b800000 */
[----:B------:R0:W1:Y:S04]  /*1e230*/  SHFL.IDX PT, R3, R4, RZ, 0x181f ;  /* 0x00181fff04037589 */ /* 0x00006800000e0000 */
[----:B------:R0:W2:Y:S02]  /*1e240*/  SHFL.IDX PT, R14, R0, RZ, 0x181f ;  /* 0x00181fff000e7589 */ /* 0x0000a400000e0000 */
.L_x_8716:
[----:B------:R-:W-:Y:S01]  /*1e250*/  IMAD R8, R8, R25, RZ ;  /* 0x0000001908087224 */ /* 0x000fe200078e02ff */
[----:B------:R-:W-:Y:S04]  /*1e260*/  BSSY B1, `(.L_x_8467) ;  /* 0x000000c000017945 */ /* 0x000fe80003800000 */
[----:B------:R-:W-:-:S13]  /*1e270*/  ISETP.GE.AND P0, PT, R193, R8, PT ;  /* 0x00000008c100720c */ /* 0x000fda0003f06270 */
[----:B------:R-:W-:Y:S05]  /*1e280*/  @P0 BRA `(.L_x_8468) ;  /* 0x0000000000240947 */ /* 0x000fea0003800000 */
[----:B------:R-:W-:Y:S02]  /*1e290*/  ULDC UR4, c[0x0][0xac8] ;  /* 0x0002b20000047ab9 */ /* 0x000fe40000000800 */
[----:B------:R-:W-:Y:S02]  /*1e2a0*/  ISETP.GE.AND P2, PT, R16, UR4, PT ;  /* 0x0000000410007c0c */ /* 0x000fe4000bf46270 */
[----:B------:R-:W-:-:S11]  /*1e2b0*/  ISETP.GE.AND P3, PT, R2, UR4, PT ;  /* 0x0000000402007c0c */ /* 0x000fd6000bf66270 */
[-C--:B--2---:R-:W-:Y:S02]  /*1e2c0*/  @!P2 LEA R6, P0, R16, R14.reuse, 0x1 ;  /* 0x0000000e1006a211 */ /* 0x084fe400078008ff */
[----:B------:R-:W-:Y:S02]  /*1e2d0*/  @!P3 LEA R14, P1, R2, R14, 0x1 ;  /* 0x0000000e020eb211 */ /* 0x000fe400078208ff */
[-C--:B-1----:R-:W-:Y:S02]  /*1e2e0*/  @!P2 LEA.HI.X R7, R16, R3.reuse, R17, 0x1, P0 ;  /* 0x000000031007a211 */ /* 0x082fe400000f0c11 */
[----:B------:R-:W-:-:S03]  /*1e2f0*/  @!P3 LEA.HI.X R15, R2, R3, R185, 0x1, P1 ;  /* 0x00000003020fb211 */ /* 0x000fc600008f0cb9 */
[----:B------:R4:W-:Y:S04]  /*1e300*/  @!P2 ST.E.128 desc[UR54][R6.64], RZ ;  /* 0x000000ff0600a985 */ /* 0x0009e8000c101d36 */
[----:B------:R4:W-:Y:S02]  /*1e310*/  @!P3 ST.E.128 desc[UR54][R14.64], RZ ;  /* 0x000000ff0e00b985 */ /* 0x0009e4000c101d36 */
.L_x_8468:
[----:B------:R-:W-:Y:S05]  /*1e320*/  BSYNC B1 ;  /* 0x0000000000017941 */ /* 0x000fea0003800000 */
.L_x_8467:
[----:B------:R-:W-:-:S03]  /*1e330*/  UMOV UR4, 0xffffffff ;  /* 0xffffffff00047882 */ /* 0x000fc60000000000 */
[----:B------:R-:W-:Y:S05]  /*1e340*/  BRA.DIV UR4, `(.L_x_8469) ;  /* 0x0000009e04247947 */ /* 0x000fea000b800000 */
[----:B-1----:R1:W0:Y:S04]  /*1e350*/  SHFL.IDX PT, R3, R4, 0x1, 0x181f ;  /* 0x00381f0004037f89 */ /* 0x00222800000e0000 */
[----:B--2-4-:R1:W2:Y:S02]  /*1e360*/  SHFL.IDX PT, R14, R0, 0x1, 0x181f ;  /* 0x00381f00000e7f89 */ /* 0x0142a400000e0000 */
.L_x_8720:
[----:B------:R-:W-:Y:S01]  /*1e370*/  VIADD R5, R193, 0x20 ;  /* 0x00000020c1057836 */ /* 0x000fe20000000000 */
        /* <DEDUP_REMOVED lines=12> */
.L_x_8471:
[----:B------:R-:W-:Y:S05]  /*1e440*/  BSYNC B1 ;  /* 0x0000000000017941 */ /* 0x000fea0003800000 */
.L_x_8470:
[----:B------:R-:W-:-:S03]  /*1e450*/  UMOV UR4, 0xffffffff ;  /* 0xffffffff00047882 */ /* 0x000fc60000000000 */
[----:B------:R-:W-:Y:S05]  /*1e460*/  BRA.DIV UR4, `(.L_x_8472) ;  /* 0x0000009e04247947 */ /* 0x000fea000b800000 */
[----:B0-----:R0:W0:Y:S04]  /*1e470*/  SHFL.IDX PT, R3, R4, 0x2, 0x181f ;  /* 0x00581f0004037f89 */ /* 0x00102800000e0000 */
[----:B--2-4-:R2:W4:Y:S02]  /*1e480*/  SHFL.IDX PT, R14, R0, 0x2, 0x181f ;  /* 0x00581f00000e7f89 */ /* 0x01452400000e0000 */
.L_x_8724:
[----:B------:R-:W-:Y:S01]  /*1e490*/  IADD3 R5, R193, 0x40, RZ ;  /* 0x00000040c1057810 */ /* 0x000fe20007ffe0ff */
[----:B------:R-:W-:Y:S03]  /*1e4a0*/  BSSY B1, `(.L_x_8473) ;  /* 0x000000c000017945 */ /* 0x000fe60003800000 */
        /* <DEDUP_REMOVED lines=11> */
.L_x_8474:
[----:B------:R-:W-:Y:S05]  /*1e560*/  BSYNC B1 ;  /* 0x0000000000017941 */ /* 0x000fea0003800000 */
.L_x_8473:
[----:B------:R-:W-:-:S03]  /*1e570*/  UMOV UR4, 0xffffffff ;  /* 0xffffffff00047882 */ /* 0x000fc60000000000 */
[----:B------:R-:W-:Y:S05]  /*1e580*/  BRA.DIV UR4, `(.L_x_8475) ;  /* 0x0000009e04247947 */ /* 0x000fea000b800000 */
[----:B0-----:R0:W0:Y:S04]  /*1e590*/  SHFL.IDX PT, R3, R4, 0x3, 0x181f ;  /* 0x00781f0004037f89 */ /* 0x00102800000e0000 */
[----:B----4-:R4:W0:Y:S02]  /*1e5a0*/  SHFL.IDX PT, R14, R0, 0x3, 0x181f ;  /* 0x00781f00000e7f89 */ /* 0x01082400000e0000 */
.L_x_8728:
[----:B-12-4-:R-:W-:-:S05]  /*1e5b0*/  VIADD R0, R193, 0x60 ;  /* 0x00000060c1007836 */ /* 0x016fca0000000000 */
        /* <DEDUP_REMOVED lines=11> */
.L_x_8462:
[----:B------:R-:W-:Y:S05]  /*1e670*/  BSYNC B0 ;  /* 0x0000000000007941 */ /* 0x000fea0003800000 */
.L_x_8453:
[----:B------:R-:W-:Y:S02]  /*1e680*/  ULDC UR4, c[0x0][0xc3c] ;  /* 0x00030f0000047ab9 */ /* 0x000fe40000000800 */
[----:B---3--:R-:W-:-:S13]  /*1e690*/  ISETP.GE.AND P0, PT, R43, UR4, PT ;  /* 0x000000042b007c0c */ /* 0x008fda000bf06270 */
[----:B------:R-:W-:Y:S05]  /*1e6a0*/  @!P0 BRA `(.L_x_8476) ;  /* 0xfffffe28009c8947 */ /* 0x000fea000383ffff */
[----:B------:R-:W-:Y:S05]  /*1e6b0*/  BRA `(.L_x_8194) ;  /* 0x0000007000c47947 */ /* 0x000fea0003800000 */
.L_x_8192:
        /* <DEDUP_REMOVED lines=16> */
.L_x_8477:
        /* <DEDUP_REMOVED lines=41> */
.L_x_8483:
[----:B------:R-:W-:Y:S01]  /*1ea50*/  UIADD3 UR4, UR4, 0x1f, URZ ;  /* 0x0000001f04047890 */ /* 0x000fe2000fffe03f */
[----:B------:R-:W-:-:S05]  /*1ea60*/  IMAD.U32 R19, RZ, RZ, UR7 ;  /* 0x00000007ff137e24 */ /* 0x000fca000f8e00ff */
        /* <DEDUP_REMOVED lines=10> */
.L_x_8482:
[----:B------:R-:W-:Y:S05]  /*1eb10*/  BSYNC B0 ;  /* 0x0000000000007941 */ /* 0x000fea0003800000 */
.L_x_8481:
        /* <DEDUP_REMOVED lines=20> */
.L_x_8479:
        /* <DEDUP_REMOVED lines=20> */
.L_x_8484:
        /* <DEDUP_REMOVED lines=30> */
[----:B------:R-:W-:Y:S02]  /*1ef80*/  IABS R8, R15 ;  /* 0x0000000f00087213 */ /* 0x000fe40000000000 */
[----:B------:R-:W-:-:S02]  /*1ef90*/  IADD3 R18, -R15, RZ, RZ ;  /* 0x000000ff0f127210 */ /* 0x000fc40007ffe1ff */
        /* <DEDUP_REMOVED lines=27> */
.L_x_8480:
[----:B------:R-:W-:Y:S02]  /*1f150*/  IMAD.MOV.U32 R17, RZ, RZ, RZ ;  /* 0x000000ffff117224 */ /* 0x000fe400078e00ff */
[----:B------:R-:W-:Y:S02]  /*1f160*/  IMAD.U32 R16, RZ, RZ, UR6 ;  /* 0x00000006ff107e24 */ /* 0x000fe4000f8e00ff */
[----:B------:R-:W-:-:S07]  /*1f170*/  IMAD.MOV.U32 R18, RZ, RZ, RZ ;  /* 0x000000ffff127224 */ /* 0x000fce00078e00ff */
.L_x_8485:
[----:B------:R-:W-:-:S13]  /*1f180*/  ISETP.NE.AND P0, PT, R5, RZ, PT ;  /* 0x000000ff0500720c */ /* 0x000fda0003f05270 */
[----:B------:R-:W0:Y:S01]  /*1f190*/  @!P0 S2R R3, SR_CgaCtaId ;  /* 0x0000000000038919 */ /* 0x000e220000008800 */
[----:B------:R-:W-:-:S04]  /*1f1a0*/  @!P0 MOV R2, 0x400 ;  /* 0x0000040000028802 */ /* 0x000fc80000000f00 */
[----:B0-----:R-:W-:-:S05]  /*1f1b0*/  @!P0 LEA R2, R3, R2, 0x18 ;  /* 0x0000000203028211 */ /* 0x001fca00078ec0ff */
[----:B------:R0:W-:Y:S01]  /*1f1c0*/  @!P0 STS.128 [R2+0x288d0], R16 ;  /* 0x0288d01002008388 */ /* 0x0001e20000000c00 */
[----:B------:R-:W-:Y:S06]  /*1f1d0*/  BAR.ARV 0x5, 0x180 ;  /* 0x0146000000007b1d */ /* 0x000fec0000002000 */
.L_x_8478:
[----:B------:R2:W-:Y:S01]  /*1f1e0*/  STL [R1+0x20], RZ ;  /* 0x000020ff01007387 */ /* 0x0005e20000100800 */
[----:B------:R-:W-:Y:S01]  /*1f1f0*/  ULDC UR4, c[0x0][0xc3c] ;  /* 0x00030f0000047ab9 */ /* 0x000fe20000000800 */
[----:B------:R-:W-:Y:S01]  /*1f200*/  MOV R28, 0x1 ;  /* 0x00000001001c7802 */ /* 0x000fe20000000f00 */
[----:B------:R-:W-:Y:S01]  /*1f210*/  IMAD.MOV.U32 R24, RZ, RZ, RZ ;  /* 0x000000ffff187224 */ /* 0x000fe200078e00ff */
[----:B-1----:R-:W-:-:S13]  /*1f220*/  ISETP.GE.AND P0, PT, R19, UR4, PT ;  /* 0x0000000413007c0c */ /* 0x002fda000bf06270 */
[----:B--2---:R-:W-:Y:S05]  /*1f230*/  @P0 BRA `(.L_x_8486) ;  /* 0x0000006400080947 */ /* 0x004fea0003800000 */
[----:B------:R-:W1:Y:S01]  /*1f240*/  S2UR UR5, SR_CgaCtaId ;  /* 0x00000000000579c3 */ /* 0x000e620000008800 */
[C---:B------:R-:W-:Y:S01]  /*1f250*/  IMAD.SHL.U32 R31, R0.reuse, 0x8, RZ ;  /* 0x00000008001f7824 */ /* 0x040fe200078e00ff */
[----:B0-----:R-:W-:Y:S01]  /*1f260*/  LOP3.LUT R2, R0, 0x7f, RZ, 0xc0, !PT ;  /* 0x0000007f00027812 */ /* 0x001fe200078ec0ff */
[----:B------:R-:W-:Y:S01]  /*1f270*/  UMOV UR4, 0x400 ;  /* 0x0000040000047882 */ /* 0x000fe20000000000 */
[----:B------:R0:W-:Y:S01]  /*1f280*/  STL [R1+0x20], RZ ;  /* 0x000020ff01007387 */ /* 0x0001e20000100800 */
[----:B------:R-:W-:Y:S01]  /*1f290*/  BSSY B8, `(.L_x_8486) ;  /* 0x000063c000087945 */ /* 0x000fe20003800000 */
[----:B------:R-:W-:Y:S01]  /*1f2a0*/  LOP3.LUT R3, R31, 0x1f8, RZ, 0xc0, !PT ;  /* 0x000001f81f037812 */ /* 0x000fe200078ec0ff */
[----:B------:R-:W-:Y:S01]  /*1f2b0*/  IMAD.SHL.U32 R36, R2, 0x8, RZ ;  /* 0x0000000802247824 */ /* 0x000fe200078e00ff */
[----:B------:R-:W-:Y:S01]  /*1f2c0*/  SHF.R.U32.HI R2, RZ, 0x3, R2 ;  /* 0x00000003ff027819 */ /* 0x000fe20000011602 */
[----:B------:R-:W-:Y:S01]  /*1f2d0*/  IMAD.MOV.U32 R26, RZ, RZ, RZ ;  /* 0x000000ffff1a7224 */ /* 0x000fe200078e00ff */
[----:B------:R-:W-:Y:S01]  /*1f2e0*/  LOP3.LUT R3, R3, 0x38, R0, 0x78, !PT ;  /* 0x0000003803037812 */ /* 0x000fe200078e7800 */
[----:B------:R-:W-:Y:S01]  /*1f2f0*/  IMAD.SHL.U32 R0, R0, 0x10, RZ ;  /* 0x0000001000007824 */ /* 0x000fe200078e00ff */
[----:B------:R-:W-:Y:S01]  /*1f300*/  LOP3.LUT R31, R31, 0x38, RZ, 0xc0, !PT ;  /* 0x000000381f1f7812 */ /* 0x000fe200078ec0ff */
[----:B------:R-:W-:Y:S01]  /*1f310*/  IMAD.MOV.U32 R24, RZ, RZ, RZ ;  /* 0x000000ffff187224 */ /* 0x000fe200078e00ff */
[----:B------:R-:W-:Y:S01]  /*1f320*/  LOP3.LUT R36, R3, 0x200, R36, 0xf8, !PT ;  /* 0x0000020003247812 */ /* 0x000fe200078ef824 */
[----:B------:R-:W-:Y:S01]  /*1f330*/  IMAD.MOV.U32 R28, RZ, RZ, 0x1 ;  /* 0x00000001ff1c7424 */ /* 0x000fe200078e00ff */
[----:B------:R-:W-:Y:S01]  /*1f340*/  LOP3.LUT R0, R0, 0x70, RZ, 0xc0, !PT ;  /* 0x0000007000007812 */ /* 0x000fe200078ec0ff */
[----:B------:R-:W-:Y:S01]  /*1f350*/  ULOP3.LUT UR38, UR36, 0x2, URZ, 0xfc, !UPT ;  /* 0x0000000224267892 */ /* 0x000fe2000f8efc3f */
[----:B------:R-:W-:Y:S01]  /*1f360*/  MOV R29, 0x1 ;  /* 0x00000001001d7802 */ /* 0x000fe20000000f00 */
[----:B------:R-:W-:Y:S01]  /*1f370*/  ULDC.64 UR40, c[0x0][0x198] ;  /* 0x0000660000287ab9 */ /* 0x000fe20000000a00 */
[----:B------:R-:W-:Y:S01]  /*1f380*/  LOP3.LUT R2, R2, R0, RZ, 0xfc, !PT ;  /* 0x0000000002027212 */ /* 0x000fe200078efcff */
[----:B------:R-:W-:Y:S01]  /*1f390*/  ULDC UR37, c[0x0][0xc] ;  /* 0x0000030000257ab9 */ /* 0x000fe20000000800 */
[----:B------:R-:W-:Y:S01]  /*1f3a0*/  LOP3.LUT R30, R31, 0x40, RZ, 0xfc, !PT ;  /* 0x000000401f1e7812 */ /* 0x000fe200078efcff */
[----:B-1----:R-:W-:-:S06]  /*1f3b0*/  ULEA UR4, UR5, UR4, 0x18 ;  /* 0x0000000405047291 */ /* 0x002fcc000f8ec03f */
[----:B------:R-:W-:-:S05]  /*1f3c0*/  IMAD.U32 R22, RZ, RZ, UR4 ;  /* 0x00000004ff167e24 */ /* 0x000fca000f8e00ff */
[----:B------:R-:W-:-:S05]  /*1f3d0*/  LEA R0, R36, R22, 0x1 ;  /* 0x0000001624007211 */ /* 0x000fca00078e08ff */
[----:B------:R0:W-:Y:S02]  /*1f3e0*/  STL [R1+0xc], R0 ;  /* 0x00000c0001007387 */ /* 0x0001e40000100800 */
.L_x_8601:
[----:B------:R-:W-:Y:S05]  /*1f3f0*/  YIELD ;  /* 0x0000000000007946 */ /* 0x000fea0003800000 */
[----:B------:R-:W-:Y:S01]  /*1f400*/  ULDC.64 UR4, c[0x0][0xa28] ;  /* 0x00028a0000047ab9 */ /* 0x000fe20000000a00 */
[----:B------:R-:W-:Y:S01]  /*1f410*/  IMAD.MOV.U32 R11, RZ, RZ, RZ ;  /* 0x000000ffff0b7224 */ /* 0x000fe200078e00ff */
[----:B------:R-:W-:Y:S01]  /*1f420*/  ISETP.NE.U32.AND P0, PT, RZ, UR4, PT ;  /* 0x00000004ff007c0c */ /* 0x000fe2000bf05070 */
[----:B-1----:R-:W1:Y:S01]  /*1f430*/  LDC.64 R4, c[0x0][0xa00] ;  /* 0x00028000ff047b82 */ /* 0x002e620000000a00 */
[----:B------:R-:W-:Y:S01]  /*1f440*/  IMAD.MOV.U32 R8, RZ, RZ, RZ ;  /* 0x000000ffff087224 */ /* 0x000fe200078e00ff */
[----:B------:R-:W-:Y:S01]  /*1f450*/  ULDC.64 UR6, c[0x0][0xa10] ;  /* 0x0002840000067ab9 */ /* 0x000fe20000000a00 */
[----:B------:R-:W-:Y:S01]  /*1f460*/  ISETP.NE.AND.EX P0, PT, RZ, UR5, PT, P0 ;  /* 0x00000005ff007c0c */ /* 0x000fe2000bf05300 */
[----:B------:R-:W-:-:S12]  /*1f470*/  ULDC.64 UR4, c[0x0][0xa18] ;  /* 0x0002860000047ab9 */ /* 0x000fd80000000a00 */
[----:B------:R-:W2:Y:S02]  /*1f480*/  @P0 LDC.64 R2, c[0x0][0xa28] ;  /* 0x00028a00ff020b82 */ /* 0x000ea40000000a00 */
[----:B--2---:R-:W-:-:S05]  /*1f490*/  @P0 IMAD.WIDE R2, R19, 0x4, R2 ;  /* 0x0000000413020825 */ /* 0x004fca00078e0202 */
[----:B---3--:R2:W3:Y:S01]  /*1f4a0*/  @P0 LDG.E R11, desc[UR54][R2.64] ;  /* 0x00000036020b0981 */ /* 0x0084e2000c1e1900 */
[----:B------:R-:W-:Y:S01]  /*1f4b0*/  ISETP.NE.U32.AND P0, PT, RZ, UR4, PT ;  /* 0x00000004ff007c0c */ /* 0x000fe2000bf05070 */
[----:B-1----:R-:W-:Y:S01]  /*1f4c0*/  IMAD.WIDE R4, R19, 0x4, R4 ;  /* 0x0000000413047825 */ /* 0x002fe200078e0204 */
[----:B------:R-:W-:Y:S02]  /*1f4d0*/  ISETP.NE.U32.AND P1, PT, RZ, UR6, PT ;  /* 0x00000006ff007c0c */ /* 0x000fe4000bf25070 */
[----:B------:R-:W-:Y:S01]  /*1f4e0*/  ISETP.NE.AND.EX P2, PT, RZ, UR5, PT, P0 ;  /* 0x00000005ff007c0c */ /* 0x000fe2000bf45300 */
[----:B------:R-:W-:Y:S01]  /*1f4f0*/  ULDC.64 UR4, c[0x0][0xa00] ;  /* 0x0002800000047ab9 */ /* 0x000fe20000000a00 */
[----:B------:R-:W-:Y:S01]  /*1f500*/  ISETP.NE.AND.EX P1, PT, RZ, UR7, PT, P1 ;  /* 0x00000007ff007c0c */ /* 0x000fe2000bf25310 */
[----:B0-----:R-:W-:Y:S01]  /*1f510*/  IMAD.MOV.U32 R0, RZ, RZ, RZ ;  /* 0x000000ffff007224 */ /* 0x001fe200078e00ff */
[----:B------:R-:W-:Y:S01]  /*1f520*/  ISETP.NE.U32.AND P0, PT, RZ, UR4, PT ;  /* 0x00000004ff007c0c */ /* 0x000fe2000bf05070 */
[----:B--2---:R-:W0:Y:S03]  /*1f530*/  LDC.64 R2, c[0x0][0xa10] ;  /* 0x00028400ff027b82 */ /* 0x004e260000000a00 */
[----:B------:R-:W-:-:S05]  /*1f540*/  ISETP.NE.AND.EX P0, PT, RZ, UR5, PT, P0 ;  /* 0x00000005ff007c0c */ /* 0x000fca000bf05300 */
[----:B------:R-:W1:Y:S08]  /*1f550*/  @P2 LDC.64 R6, c[0x0][0xa18] ;  /* 0x00028600ff062b82 */ /* 0x000e700000000a00 */
[----:B------:R-:W2:Y:S01]  /*1f560*/  @P0 LDG.E R8, desc[UR54][R4.64] ;  /* 0x0000003604080981 */ /* 0x000ea2000c1e1900 */
        /* <DEDUP_REMOVED lines=14> */
[----:B------:R-:W-:Y:S01]  /*1f650*/  IMAD.U32 R10, RZ, RZ, UR4 ;  /* 0x00000004ff0a7e24 */ /* 0x000fe2000f8e00ff */
[----:B0-----:R-:W-:Y:S01]  /*1f660*/  MOV R6, UR5 ;  /* 0x0000000500067c02 */ /* 0x001fe20008000f00 */
[----:B---3--:R0:W-:Y:S04]  /*1f670*/  STL [R1+0x4], R11 ;  /* 0x0000040b01007387 */ /* 0x0081e80000100800 */
[----:B--2---:R0:W-:Y:S01]  /*1f680*/  STL [R1+0x10], R8 ;  /* 0x0000100801007387 */ /* 0x0041e20000100800 */
[----:B------:R-:W-:Y:S05]  /*1f690*/  @P2 BRA `(.L_x_8487) ;  /* 0x0000000000102947 */ /* 0x000fea0003800000 */
[----:B------:R-:W-:Y:S05]  /*1f6a0*/  @!P0 BRA `(.L_x_8487) ;  /* 0x00000000000c8947 */ /* 0x000fea0003800000 */
[----:B0-----:R-:W2:Y:S04]  /*1f6b0*/  LDG.E R8, desc[UR54][R4.64] ;  /* 0x0000003604087981 */ /* 0x001ea8000c1e1900 */
[----:B-----5:R-:W2:Y:S02]  /*1f6c0*/  LDG.E R33, desc[UR54][R4.64+0x4] ;  /* 0x0000043604217981 */ /* 0x020ea4000c1e1900 */
[----:B--2---:R-:W-:-:S07]  /*1f6d0*/  IMAD.IADD R33, R33, 0x1, -R8 ;  /* 0x0000000121217824 */ /* 0x004fce00078e0a08 */
.L_x_8487:
        /* <DEDUP_REMOVED lines=8> */
.L_x_8488:
        /* <DEDUP_REMOVED lines=9> */
.L_x_8489:
[----:B-1----:R-:W2:Y:S01]  /*1f7f0*/  @P1 LDG.E R5, desc[UR54][R2.64] ;  /* 0x0000003602051981 */ /* 0x002ea2000c1e1900 */
[----:B------:R-:W1:Y:S03]  /*1f800*/  LDC R7, c[0x0][0x448] ;  /* 0x00011200ff077b82 */ /* 0x000e660000000800 */
[----:B------:R3:W2:Y:S01]  /*1f810*/  @P1 LDG.E R4, desc[UR54][R2.64+0x4] ;  /* 0x0000043602041981 */ /* 0x0006a2000c1e1900 */
[----:B------:R-:W-:Y:S01]  /*1f820*/  SHF.L.U32 R27, R17, 0x7, RZ ;  /* 0x00000007111b7819 */ /* 0x000fe200000006ff */
[----:B-----5:R-:W-:-:S03]  /*1f830*/  IMAD.IADD R10, R10, 0x1, -R11 ;  /* 0x000000010a0a7824 */ /* 0x020fc600078e0a0b */
[----:B---3--:R-:W3:Y:S01]  /*1f840*/  LDC.64 R2, c[0x0][0x9e0] ;  /* 0x00027800ff027b82 */ /* 0x008ee20000000a00 */
[----:B-1----:R-:W-:Y:S01]  /*1f850*/  ISETP.NE.AND P2, PT, R7, 0x1, PT ;  /* 0x000000010700780c */ /* 0x002fe20003f45270 */
[----:B------:R-:W-:-:S12]  /*1f860*/  VIADD R7, R27, 0x7f ;  /* 0x0000007f1b077836 */ /* 0x000fd80000000000 */
[----:B0-----:R-:W0:Y:S01]  /*1f870*/  @P2 LDC R8, c[0x0][0x44c] ;  /* 0x00011300ff082b82 */ /* 0x001e220000000800 */
[----:B---3--:R-:W-:-:S07]  /*1f880*/  ISETP.GE.AND P3, PT, R3, 0x1, PT ;  /* 0x000000010300780c */ /* 0x008fce0003f66270 */
[----:B------:R-:W1:Y:S01]  /*1f890*/  @P2 LDC R9, c[0x0][0x450] ;  /* 0x00011400ff092b82 */ /* 0x000e620000000800 */
[----:B--2---:R-:W-:Y:S02]  /*1f8a0*/  @P1 IMAD.IADD R6, R4, 0x1, -R5 ;  /* 0x0000000104061824 */ /* 0x004fe400078e0a05 */
[----:B0-----:R-:W-:-:S04]  /*1f8b0*/  @P2 IMAD.HI.U32 R4, R7, R8, RZ ;  /* 0x0000000807042227 */ /* 0x001fc800078e00ff */
[----:B------:R-:W-:Y:S01]  /*1f8c0*/  IMAD.IADD R37, R10, 0x1, R6 ;  /* 0x000000010a257824 */ /* 0x000fe200078e0206 */
[----:B-1----:R-:W-:-:S03]  /*1f8d0*/  @P2 SHF.R.U32.HI R7, RZ, R9, R4 ;  /* 0x00000009ff072219 */ /* 0x002fc60000011604 */
[C---:B------:R-:W-:Y:S01]  /*1f8e0*/  VIADD R4, R37.reuse, 0x7f ;  /* 0x0000007f25047836 */ /* 0x040fe20000000000 */
[----:B------:R-:W-:-:S04]  /*1f8f0*/  IADD3 R8, R37, 0x1, -R33 ;  /* 0x0000000125087810 */ /* 0x000fc80007ffe821 */
[----:B------:R-:W-:Y:S02]  /*1f900*/  SHF.R.S32.HI R5, RZ, 0x1f, R4 ;  /* 0x0000001fff057819 */ /* 0x000fe40000011404 */
[----:B------:R-:W-:Y:S02]  /*1f910*/  IADD3 R7, R8, R7, RZ ;  /* 0x0000000708077210 */ /* 0x000fe40007ffe0ff */
[----:B------:R-:W-:-:S03]  /*1f920*/  LEA.HI R5, R5, R4, RZ, 0x7 ;  /* 0x0000000405057211 */ /* 0x000fc600078f38ff */
[----:B------:R-:W-:Y:S01]  /*1f930*/  IMAD.IADD R2, R7, 0x1, R2 ;  /* 0x0000000107027824 */ /* 0x000fe200078e0202 */
        /* <DEDUP_REMOVED lines=13> */
.L_x_8492:
[----:B------:R-:W-:-:S13]  /*1fa10*/  ISETP.NE.AND P0, PT, R3, 0x1, PT ;  /* 0x000000010300780c */ /* 0x000fda0003f05270 */
[----:B------:R-:W0:Y:S02]  /*1fa20*/  @P0 LDC.64 R4, c[0x0][0x9e8] ;  /* 0x00027a00ff040b82 */ /* 0x000e240000000a00 */
[----:B0-----:R-:W-:-:S05]  /*1fa30*/  @P0 IMAD.HI.U32 R4, R11, R4, RZ ;  /* 0x000000040b040227 */ /* 0x001fca00078e00ff */
[----:B------:R-:W-:-:S07]  /*1fa40*/  @P0 SHF.R.U32.HI R11, RZ, R5, R4 ;  /* 0x00000005ff0b0219 */ /* 0x000fce0000011604 */
.L_x_8493:
[----:B------:R-:W-:Y:S05]  /*1fa50*/  BSYNC B0 ;  /* 0x0000000000007941 */ /* 0x000fea0003800000 */
.L_x_8491:
[----:B------:R-:W-:-:S05]  /*1fa60*/  IMAD R11, R11, R3, R3 ;  /* 0x000000030b0b7224 */ /* 0x000fca00078e0203 */
[----:B------:R-:W-:-:S07]  /*1fa70*/  VIMNMX R2, R2, R11, PT ;  /* 0x0000000b02027248 */ /* 0x000fce0003fe0100 */
.L_x_8490:
        /* <DEDUP_REMOVED lines=20> */
.L_x_8496:
[----:B------:R-:W-:-:S13]  /*1fbc0*/  ISETP.NE.AND P0, PT, R3, 0x1, PT ;  /* 0x000000010300780c */ /* 0x000fda0003f05270 */
[----:B------:R-:W0:Y:S02]  /*1fbd0*/  @P0 LDC.64 R4, c[0x0][0x9e8] ;  /* 0x00027a00ff040b82 */ /* 0x000e240000000a00 */
[----:B0-----:R-:W-:-:S05]  /*1fbe0*/  @P0 IMAD.HI.U32 R4, R12, R4, RZ ;  /* 0x000000040c040227 */ /* 0x001fca00078e00ff */
[----:B------:R-:W-:-:S07]  /*1fbf0*/  @P0 SHF.R.U32.HI R12, RZ, R5, R4 ;  /* 0x00000005ff0c0219 */ /* 0x000fce0000011604 */
.L_x_8497:
[----:B------:R-:W-:Y:S05]  /*1fc00*/  BSYNC B0 ;  /* 0x0000000000007941 */ /* 0x000fea0003800000 */
.L_x_8495:
[----:B------:R-:W-:-:S05]  /*1fc10*/  IMAD R12, R12, R3, RZ ;  /* 0x000000030c0c7224 */ /* 0x000fca00078e02ff */
[----:B------:R-:W-:-:S07]  /*1fc20*/  VIMNMX R11, R11, R12, !PT ;  /* 0x0000000c0b0b7248 */ /* 0x000fce0007fe0100 */
.L_x_8494:
[----:B------:R-:W-:Y:S01]  /*1fc30*/  VIADD R2, R2, 0x7f ;  /* 0x0000007f02027836 */ /* 0x000fe20000000000 */
[----:B------:R-:W-:Y:S04]  /*1fc40*/  BSSY B0, `(.L_x_8498) ;  /* 0x000011b000007945 */ /* 0x000fe80003800000 */
[----:B------:R-:W-:-:S04]  /*1fc50*/  SHF.R.S32.HI R3, RZ, 0x1f, R2 ;  /* 0x0000001fff037819 */ /* 0x000fc80000011402 */
[----:B------:R-:W-:Y:S02]  /*1fc60*/  LEA.HI R3, R3, R2, RZ, 0x7 ;  /* 0x0000000203037211 */ /* 0x000fe400078f38ff */
[----:B------:R-:W-:-:S04]  /*1fc70*/  SHF.R.S32.HI R2, RZ, 0x1f, R11 ;  /* 0x0000001fff027819 */ /* 0x000fc8000001140b */
[----:B------:R-:W-:Y:S02]  /*1fc80*/  LEA.HI R11, R2, R11, RZ, 0x7 ;  /* 0x0000000b020b7211 */ /* 0x000fe400078f38ff */
[----:B------:R-:W-:Y:S02]  /*1fc90*/  SHF.R.S32.HI R2, RZ, 0x7, R3 ;  /* 0x00000007ff027819 */ /* 0x000fe40000011403 */
[----:B------:R-:W-:Y:S02]  /*1fca0*/  SHF.R.S32.HI R11, RZ, 0x7, R11 ;  /* 0x00000007ff0b7819 */ /* 0x000fe4000001140b */
[----:B------:R-:W-:Y:S02]  /*1fcb0*/  VIMNMX R3, R9, R2, PT ;  /* 0x0000000209037248 */ /* 0x000fe40003fe0100 */
[----:B------:R-:W-:-:S03]  /*1fcc0*/  VIMNMX R11, RZ, R11, !PT ;  /* 0x0000000bff0b7248 */ /* 0x000fc60007fe0100 */
[----:B------:R-:W-:Y:S01]  /*1fcd0*/  IMAD R3, R3, 0x80, -R10 ;  /* 0x0000008003037824 */ /* 0x000fe200078e0a0a */
[----:B------:R-:W-:-:S04]  /*1fce0*/  LEA R11, R11, -R10, 0x7 ;  /* 0x8000000a0b0b7211 */ /* 0x000fc800078e38ff */
[----:B------:R-:W-:Y:S02]  /*1fcf0*/  VIMNMX R2, R3, R6, PT ;  /* 0x0000000603027248 */ /* 0x000fe40003fe0100 */
[----:B------:R-:W-:-:S04]  /*1fd00*/  VIMNMX R11, RZ, R11, !PT ;  /* 0x0000000bff0b7248 */ /* 0x000fc80007fe0100 */
        /* <DEDUP_REMOVED lines=17> */
.L_x_8731:
[----:B-1----:R-:W-:Y:S02]  /*1fe20*/  ISETP.NE.AND P0, PT, R14, RZ, PT ;  /* 0x000000ff0e00720c */ /* 0x002fe40003f05270 */
[----:B------:R-:W-:-:S11]  /*1fe30*/  PLOP3.LUT P6, PT, PT, PT, PT, 0x8, 0x0 ;  /* 0x000000000000781c */ /* 0x000fd60003fce170 */
[----:B------:R-:W-:Y:S05]  /*1fe40*/  @P0 BRA `(.L_x_8501) ;  /* 0x00000000000c0947 */ /* 0x000fea0003800000 */
[----:B------:R-:W-:-:S03]  /*1fe50*/  UMOV UR4, 0xffffffff ;  /* 0xffffffff00047882 */ /* 0x000fc60000000000 */
[----:B------:R-:W-:Y:S05]  /*1fe60*/  BRA.DIV UR4, `(.L_x_8502) ;  /* 0x0000008604687947 */ /* 0x000fea000b800000 */
[----:B------:R-:W-:-:S13]  /*1fe70*/  ELECT P6, URZ, PT ;  /* 0x00000000003f782f */ /* 0x000fda00038c0000 */
.L_x_8501:
[----:B0-----:R-:W2:Y:S01]  /*1fe80*/  LDL R2, [R1+0x20] ;  /* 0x0000200001027983 */ /* 0x001ea20000100800 */
[----:B------:R-:W-:Y:S01]  /*1fe90*/  BSSY B1, `(.L_x_8503) ;  /* 0x0000008000017945 */ /* 0x000fe20003800000 */
[----:B--2---:R-:W-:-:S05]  /*1fea0*/  VIADD R2, R2, 0x1 ;  /* 0x0000000102027836 */ /* 0x004fca0000000000 */
[----:B------:R-:W-:-:S04]  /*1feb0*/  LEA.HI R3, R2, R2, RZ, 0x1 ;  /* 0x0000000202037211 */ /* 0x000fc800078f08ff */
[----:B------:R-:W-:-:S05]  /*1fec0*/  LOP3.LUT R3, R3, 0xfffffffe, RZ, 0xc0, !PT ;  /* 0xfffffffe03037812 */ /* 0x000fca00078ec0ff */
[----:B------:R-:W-:-:S05]  /*1fed0*/  IMAD.IADD R3, R2, 0x1, -R3 ;  /* 0x0000000102037824 */ /* 0x000fca00078e0a03 */
[----:B------:R-:W-:-:S04]  /*1fee0*/  SHF.L.U32 R3, R3, 0x1f, RZ ;  /* 0x0000001f03037819 */ /* 0x000fc800000006ff */
[----:B------:R-:W0:Y:S02]  /*1fef0*/  SYNCS.PHASECHK.TRANS64.TRYWAIT P0, [R22+URZ+0x28820], R3 ;  /* 0x02882003160075a7 */ /* 0x000e24000800017f */
[----:B0-----:R-:W-:Y:S05]  /*1ff00*/  @!P0 BRA `(.L_x_8504) ;  /* 0x0000008400608947 */ /* 0x001fea0003800000 */
.L_x_8734:
[----:B------:R-:W-:Y:S05]  /*1ff10*/  BSYNC B1 ;  /* 0x0000000000017941 */ /* 0x000fea0003800000 */
.L_x_8503:
        /* <DEDUP_REMOVED lines=10> */
.L_x_8735:
[----:B------:R-:W-:Y:S05]  /*1ffc0*/  BSYNC B2 ;  /* 0x0000000000027941 */ /* 0x000fea0003800000 */
.L_x_8507:
        /* <DEDUP_REMOVED lines=9> */
.L_x_8510:
[----:B------:R-:W-:Y:S05]  /*20060*/  BSYNC B2 ;  /* 0x0000000000027941 */ /* 0x000fea0003800000 */
.L_x_8509:
[----:B------:R-:W-:Y:S01]  /*20070*/  IMAD.MOV.U32 R15, RZ, RZ, RZ ;  /* 0x000000ffff0f7224 */ /* 0x000fe200078e00ff */
[----:B0-----:R-:W-:Y:S01]  /*20080*/  LEA R3, R26, R22, 0xf ;  /* 0x000000161a037211 */ /* 0x001fe200078e78ff */
[----:B------:R-:W-:Y:S01]  /*20090*/  IMAD R10, R6, 0x80, R0 ;  /* 0x00000080060a7824 */ /* 0x000fe200078e0200 */
[----:B------:R-:W-:Y:S01]  /*200a0*/  UIADD3 UR4, UP0, UR40, 0x570, URZ ;  /* 0x0000057028047890 */ /* 0x000fe2000ff1e03f */
[----:B------:R-:W-:Y:S01]  /*200b0*/  PLOP3.LUT P0, PT, PT, PT, PT, 0x80, 0x0 ;  /* 0x000000000000781c */ /* 0x000fe20003f0f070 */
[----:B------:R-:W-:Y:S01]  /*200c0*/  IMAD.SHL.U32 R12, R26, 0x4000, RZ ;  /* 0x000040001a0c7824 */ /* 0x000fe200078e00ff */
[----:B------:R-:W-:Y:S01]  /*200d0*/  R2UR UR10, R15 ;  /* 0x000000000f0a72ca */ /* 0x000fe200000e0000 */
[----:B------:R-:W-:Y:S01]  /*200e0*/  VIADD R10, R10, 0xffffff80 ;  /* 0xffffff800a0a7836 */ /* 0x000fe20000000000 */
[----:B------:R-:W-:Y:S01]  /*200f0*/  UIADD3.X UR5, URZ, UR41, URZ, UP0, !UPT ;  /* 0x000000293f057290 */ /* 0x000fe200087fe43f */
[----:B------:R-:W-:Y:S01]  /*20100*/  VIADD R2, R11, 0x28890 ;  /* 0x000288900b027836 */ /* 0x000fe20000000000 */
[----:B------:R-:W-:Y:S01]  /*20110*/  UMOV UR6, 0x0 ;  /* 0x0000000000067882 */ /* 0x000fe20000000000 */
[----:B------:R-:W-:Y:S01]  /*20120*/  VIADD R13, R3, 0x18400 ;  /* 0x00018400030d7836 */ /* 0x000fe20000000000 */
[----:B------:R-:W-:-:S09]  /*20130*/  UMOV UR7, 0x12f00000 ;  /* 0x12f0000000077882 */ /* 0x000fd20000000000 */
.L_x_8511:
        /* <DEDUP_REMOVED lines=16> */
.L_x_8512:
        /* <DEDUP_REMOVED lines=13> */
.L_x_8736:
[----:B------:R-:W-:Y:S05]  /*20310*/  BSYNC B2 ;  /* 0x0000000000027941 */ /* 0x000fea0003800000 */
.L_x_8513:
[----:B------:R-:W-:Y:S01]  /*20320*/  BSSY B2, `(.L_x_8515) ;  /* 0x000000b000027945 */ /* 0x000fe20003800000 */
[----:B------:R-:W-:Y:S02]  /*20330*/  IMAD.MOV.U32 R2, RZ, RZ, 0x0 ;  /* 0x00000000ff027424 */ /* 0x000fe400078e00ff */
[----:B------:R-:W-:Y:S01]  /*20340*/  IMAD.MOV.U32 R3, RZ, RZ, 0x12f00000 ;  /* 0x12f00000ff037424 */ /* 0x000fe200078e00ff */
[----:B------:R-:W-:Y:S06]  /*20350*/  @P1 BRA `(.L_x_8516) ;  /* 0x00000000001c1947 */ /* 0x000fec0003800000 */
[----:B------:R-:W2:Y:S01]  /*20360*/  S2R R17, SR_TID.X ;  /* 0x0000000000117919 */ /* 0x000ea20000002100 */
[----:B01----:R-:W-:-:S04]  /*20370*/  IMAD.MOV.U32 R14, RZ, RZ, 0x8000 ;  /* 0x00008000ff0e7424 */ /* 0x003fc800078e00ff */
[----:B------:R3:W-:Y:S01]  /*20380*/  SYNCS.ARRIVE.TRANS64 RZ, [R11+URZ+0x288b0], R14 ;  /* 0x0288b00e0bff79a7 */ /* 0x0007e2000800003f */
[----:B--2---:R-:W-:-:S04]  /*20390*/  LOP3.LUT R17, R17, 0x1f, RZ, 0xc0, !PT ;  /* 0x0000001f11117812 */ /* 0x004fc800078ec0ff */
[----:B------:R-:W-:-:S13]  /*203a0*/  ISETP.NE.AND P0, PT, R17, RZ, PT ;  /* 0x000000ff1100720c */ /* 0x000fda0003f05270 */
[----:B---3--:R-:W-:Y:S05]  /*203b0*/  @!P0 BRA `(.L_x_8516) ;  /* 0x0000000000048947 */ /* 0x008fea0003800000 */
[----:B------:R-:W-:Y:S01]  /*203c0*/  BPT.TRAP 0x1 ;  /* 0x000000040000795c */ /* 0x000fe20000300000 */
.L_x_8516:
[----:B------:R-:W-:Y:S05]  /*203d0*/  BSYNC B2 ;  /* 0x0000000000027941 */ /* 0x000fea0003800000 */
.L_x_8515:
[----:B------:R-:W-:Y:S01]  /*203e0*/  R2UR UR10, R15 ;  /* 0x000000000f0a72ca */ /* 0x000fe200000e0000 */
[----:B------:R-:W-:Y:S01]  /*203f0*/  IMAD R12, R12, 0x2, R22 ;  /* 0x000000020c0c7824 */ /* 0x000fe200078e0216 */
[----:B------:R-:W-:Y:S01]  /*20400*/  R2UR UR6, R2 ;  /* 0x00000000020672ca */ /* 0x000fe200000e0000 */
[----:B------:R-:W-:Y:S01]  /*20410*/  UIADD3 UR4, UP0, UR40, 0x670, URZ ;  /* 0x0000067028047890 */ /* 0x000fe2000ff1e03f */
[----:B------:R-:W-:Y:S01]  /*20420*/  R2UR UR7, R3 ;  /* 0x00000000030772ca */ /* 0x000fe200000e0000 */
[----:B01----:R-:W-:Y:S01]  /*20430*/  VIADD R14, R12, 0x400 ;  /* 0x000004000c0e7836 */ /* 0x003fe20000000000 */
[----:B------:R-:W-:Y:S01]  /*20440*/  PLOP3.LUT P0, PT, PT, PT, PT, 0x80, 0x0 ;  /* 0x000000000000781c */ /* 0x000fe20003f0f070 */
[----:B------:R-:W-:Y:S01]  /*20450*/  UIADD3.X UR5, URZ, UR41, URZ, UP0, !UPT ;  /* 0x000000293f057290 */ /* 0x000fe200087fe43f */
[----:B------:R-:W-:-:S11]  /*20460*/  IADD3 R11, R11, 0x288b0, RZ ;  /* 0x000288b00b0b7810 */ /* 0x000fd60007ffe0ff */
.L_x_8517:
        /* <DEDUP_REMOVED lines=15> */
.L_x_8518:
        /* <DEDUP_REMOVED lines=10> */
.L_x_8506:
[----:B------:R-:W-:Y:S05]  /*20600*/  BSYNC B1 ;  /* 0x0000000000017941 */ /* 0x000fea0003800000 */
.L_x_8505:
        /* <DEDUP_REMOVED lines=9> */
.L_x_8533:
[----:B------:R-:W-:Y:S05]  /*206a0*/  YIELD ;  /* 0x0000000000007946 */ /* 0x000fea0003800000 */
[----:B------:R-:W-:Y:S04]  /*206b0*/  BSSY B1, `(.L_x_8519) ;  /* 0x000006b000017945 */ /* 0x000fe80003800000 */
[----:B------:R-:W-:Y:S05]  /*206c0*/  @!P6 BRA `(.L_x_8520) ;  /* 0x0000000400a4e947 */ /* 0x000fea0003800000 */
[----:B------:R-:W-:Y:S01]  /*206d0*/  LEA R12, R26, R22, 0x3 ;  /* 0x000000161a0c7211 */ /* 0x000fe200078e18ff */
[----:B0-----:R-:W0:Y:S01]  /*206e0*/  S2R R3, SR_TID.X ;  /* 0x0000000000037919 */ /* 0x001e220000002100 */
[----:B------:R-:W-:Y:S01]  /*206f0*/  SHF.L.U32 R2, R29, 0x1f, RZ ;  /* 0x0000001f1d027819 */ /* 0x000fe200000006ff */
[----:B------:R-:W-:Y:S03]  /*20700*/  BSSY B2, `(.L_x_8521) ;  /* 0x0000005000027945 */ /* 0x000fe60003800000 */
[----:B------:R-:W1:Y:S01]  /*20710*/  SYNCS.PHASECHK.TRANS64.TRYWAIT P1, [R12+URZ+0x288a0], R2 ;  /* 0x0288a0020c0075a7 */ /* 0x000e62000802017f */
[----:B0-----:R-:W-:-:S04]  /*20720*/  LOP3.LUT R3, R3, 0x7f, RZ, 0xc0, !PT ;  /* 0x0000007f03037812 */ /* 0x001fc800078ec0ff */
[----:B------:R-:W-:Y:S01]  /*20730*/  ISETP.NE.AND P2, PT, R3, RZ, PT ;  /* 0x000000ff0300720c */ /* 0x000fe20003f45270 */
[----:B-1----:R-:W-:-:S12]  /*20740*/  @!P1 BRA `(.L_x_8522) ;  /* 0x0000007c008c9947 */ /* 0x002fd80003800000 */
.L_x_8737:
[----:B------:R-:W-:Y:S05]  /*20750*/  BSYNC B2 ;  /* 0x0000000000027941 */ /* 0x000fea0003800000 */
.L_x_8521:
        /* <DEDUP_REMOVED lines=9> */
.L_x_8524:
[----:B------:R-:W-:Y:S05]  /*207f0*/  BSYNC B2 ;  /* 0x0000000000027941 */ /* 0x000fea0003800000 */
.L_x_8523:
        /* <DEDUP_REMOVED lines=11> */
.L_x_8525:
        /* <DEDUP_REMOVED lines=16> */
.L_x_8526:
        /* <DEDUP_REMOVED lines=13> */
.L_x_8738:
[----:B------:R-:W-:Y:S05]  /*20a80*/  BSYNC B2 ;  /* 0x0000000000027941 */ /* 0x000fea0003800000 */
.L_x_8527:
[----:B------:R-:W-:Y:S01]  /*20a90*/  BSSY B2, `(.L_x_8529) ;  /* 0x000000b000027945 */ /* 0x000fe20003800000 */
[----:B01----:R-:W-:Y:S01]  /*20aa0*/  IMAD.MOV.U32 R2, RZ, RZ, 0x0 ;  /* 0x00000000ff027424 */ /* 0x003fe200078e00ff */
[----:B------:R-:W-:Y:S02]  /*20ab0*/  MOV R3, 0x12f00000 ;  /* 0x12f0000000037802 */ /* 0x000fe40000000f00 */
        /* <DEDUP_REMOVED lines=8> */
.L_x_8530:
[----:B------:R-:W-:Y:S05]  /*20b40*/  BSYNC B2 ;  /* 0x0000000000027941 */ /* 0x000fea0003800000 */
.L_x_8529:
        /* <DEDUP_REMOVED lines=8> */
.L_x_8531:
        /* <DEDUP_REMOVED lines=15> */
.L_x_8532:
        /* <DEDUP_REMOVED lines=10> */
.L_x_8520:
[----:B------:R-:W-:Y:S05]  /*20d60*/  BSYNC B1 ;  /* 0x0000000000017941 */ /* 0x000fea0003800000 */
.L_x_8519:
        /* <DEDUP_REMOVED lines=8> */
.L_x_8499:
[----:B------:R-:W-:Y:S05]  /*20df0*/  BSYNC B0 ;  /* 0x0000000000007941 */ /* 0x000fea0003800000 */
.L_x_8498:
[----:B------:R-:W1:Y:S01]  /*20e00*/  LDC R0, c[0x0][0x448] ;  /* 0x00011200ff007b82 */ /* 0x000e620000000800 */
[----:B------:R-:W-:Y:S01]  /*20e10*/  VIADD R5, R27, 0x7f ;  /* 0x0000007f1b057836 */ /* 0x000fe20000000000 */
[----:B------:R-:W-:Y:S06]  /*20e20*/  @!P0 WARPSYNC.ALL ;  /* 0x0000000000008948 */ /* 0x000fec0003800000 */
[----:B0-----:R-:W0:Y:S08]  /*20e30*/  LDC.64 R2, c[0x0][0x9e0] ;  /* 0x00027800ff027b82 */ /* 0x001e300000000a00 */
[----:B------:R-:W-:Y:S01]  /*20e40*/  @!P0 BAR.SYNC.DEFER_BLOCKING 0xc, 0x180 ;  /* 0x0306000000008b1d */ /* 0x000fe20000010000 */
[----:B-1----:R-:W-:-:S02]  /*20e50*/  ISETP.NE.AND P1, PT, R0, 0x1, PT ;  /* 0x000000010000780c */ /* 0x002fc40003f25270 */
[----:B0-----:R-:W-:-:S11]  /*20e60*/  ISETP.GE.AND P2, PT, R3, 0x1, PT ;  /* 0x000000010300780c */ /* 0x001fd60003f46270 */
[----:B------:R-:W0:Y:S08]  /*20e70*/  @P1 LDC R0, c[0x0][0x44c] ;  /* 0x00011300ff001b82 */ /* 0x000e300000000800 */
[----:B------:R-:W1:Y:S01]  /*20e80*/  @P1 LDC R11, c[0x0][0x450] ;  /* 0x00011400ff0b1b82 */ /* 0x000e620000000800 */
[----:B0-----:R-:W-:-:S05]  /*20e90*/  @P1 IMAD.HI.U32 R0, R5, R0, RZ ;  /* 0x0000000005001227 */ /* 0x001fca00078e00ff */
[----:B-1----:R-:W-:-:S05]  /*20ea0*/  @P1 SHF.R.U32.HI R5, RZ, R11, R0 ;  /* 0x0000000bff051219 */ /* 0x002fca0000011600 */
[----:B------:R-:W-:-:S04]  /*20eb0*/  IMAD.IADD R11, R8, 0x1, R5 ;  /* 0x00000001080b7824 */ /* 0x000fc800078e0205 */
[----:B------:R-:W-:Y:S01]  /*20ec0*/  IMAD.IADD R2, R11, 0x1, R2 ;  /* 0x000000010b027824 */ /* 0x000fe200078e0202 */
        /* <DEDUP_REMOVED lines=12> */
.L_x_8536:
[----:B------:R-:W-:-:S13]  /*20f90*/  ISETP.NE.AND P0, PT, R3, 0x1, PT ;  /* 0x000000010300780c */ /* 0x000fda0003f05270 */
[----:B------:R-:W0:Y:S02]  /*20fa0*/  @P0 LDC.64 R4, c[0x0][0x9e8] ;  /* 0x00027a00ff040b82 */ /* 0x000e240000000a00 */
[----:B0-----:R-:W-:-:S05]  /*20fb0*/  @P0 IMAD.HI.U32 R4, R0, R4, RZ ;  /* 0x0000000400040227 */ /* 0x001fca00078e00ff */
[----:B------:R-:W-:-:S07]  /*20fc0*/  @P0 SHF.R.U32.HI R0, RZ, R5, R4 ;  /* 0x00000005ff000219 */ /* 0x000fce0000011604 */
.L_x_8537:
[----:B------:R-:W-:Y:S05]  /*20fd0*/  BSYNC B0 ;  /* 0x0000000000007941 */ /* 0x000fea0003800000 */
.L_x_8535:
[----:B------:R-:W-:-:S05]  /*20fe0*/  IMAD R5, R0, R3, R3 ;  /* 0x0000000300057224 */ /* 0x000fca00078e0203 */
[----:B------:R-:W-:-:S07]  /*20ff0*/  VIMNMX R2, R2, R5, PT ;  /* 0x0000000502027248 */ /* 0x000fce0003fe0100 */
.L_x_8534:
[----:B------:R-:W0:Y:S01]  /*21000*/  @P1 LDC R0, c[0x0][0x44c] ;  /* 0x00011300ff001b82 */ /* 0x000e220000000800 */
[----:B------:R-:W-:Y:S01]  /*21010*/  VIADD R2, R2, 0x7f ;  /* 0x0000007f02027836 */ /* 0x000fe20000000000 */
[----:B------:R-:W-:-:S04]  /*21020*/  ULDC UR4, c[0x0][0x9dc] ;  /* 0x0002770000047ab9 */ /* 0x000fc80000000800 */
[----:B------:R-:W-:Y:S02]  /*21030*/  SHF.R.S32.HI R5, RZ, 0x1f, R2 ;  /* 0x0000001fff057819 */ /* 0x000fe40000011402 */
[----:B------:R-:W1:Y:S02]  /*21040*/  @P1 LDC R11, c[0x0][0x450] ;  /* 0x00011400ff0b1b82 */ /* 0x000e640000000800 */
[----:B------:R-:W-:Y:S01]  /*21050*/  LEA.HI R5, R5, R2, RZ, 0x7 ;  /* 0x0000000205057211 */ /* 0x000fe200078f38ff */
[----:B------:R-:W-:Y:S02]  /*21060*/  IMAD.MOV.U32 R2, RZ, RZ, R27 ;  /* 0x000000ffff027224 */ /* 0x000fe400078e001b */
[----:B0-----:R-:W-:-:S05]  /*21070*/  @P1 IMAD.HI.U32 R0, R27, R0, RZ ;  /* 0x000000001b001227 */ /* 0x001fca00078e00ff */
[----:B-1----:R-:W-:Y:S02]  /*21080*/  @P1 SHF.R.U32.HI R2, RZ, R11, R0 ;  /* 0x0000000bff021219 */ /* 0x002fe40000011600 */
[----:B------:R-:W-:-:S03]  /*21090*/  SHF.R.S32.HI R0, RZ, 0x7, R5 ;  /* 0x00000007ff007819 */ /* 0x000fc60000011405 */
[----:B------:R-:W-:Y:S01]  /*210a0*/  IMAD.IADD R7, R7, 0x1, R2 ;  /* 0x0000000107077824 */ /* 0x000fe200078e0202 */
[----:B------:R-:W-:-:S04]  /*210b0*/  VIMNMX R23, R9, R0, PT ;  /* 0x0000000009177248 */ /* 0x000fc80003fe0100 */
[----:B------:R-:W-:Y:S01]  /*210c0*/  IADD3 R0, R7, -UR4, RZ ;  /* 0x8000000407007c10 */ /* 0x000fe2000fffe0ff */
        /* <DEDUP_REMOVED lines=12> */
.L_x_8540:
[----:B------:R-:W-:-:S13]  /*21190*/  ISETP.NE.AND P0, PT, R3, 0x1, PT ;  /* 0x000000010300780c */ /* 0x000fda0003f05270 */
[----:B------:R-:W1:Y:S02]  /*211a0*/  @P0 LDC.64 R4, c[0x0][0x9e8] ;  /* 0x00027a00ff040b82 */ /* 0x000e640000000a00 */
[----:B-1----:R-:W-:-:S05]  /*211b0*/  @P0 IMAD.HI.U32 R4, R7, R4, RZ ;  /* 0x0000000407040227 */ /* 0x002fca00078e00ff */
[----:B------:R-:W-:-:S07]  /*211c0*/  @P0 SHF.R.U32.HI R7, RZ, R5, R4 ;  /* 0x00000005ff070219 */ /* 0x000fce0000011604 */
.L_x_8541:
[----:B------:R-:W-:Y:S05]  /*211d0*/  BSYNC B0 ;  /* 0x0000000000007941 */ /* 0x000fea0003800000 */
.L_x_8539:
[----:B------:R-:W-:-:S05]  /*211e0*/  IMAD R3, R7, R3, RZ ;  /* 0x0000000307037224 */ /* 0x000fca00078e02ff */
[----:B------:R-:W-:-:S07]  /*211f0*/  VIMNMX R0, R0, R3, !PT ;  /* 0x0000000300007248 */ /* 0x000fce0007fe0100 */
.L_x_8538:
[----:B------:R-:W-:Y:S01]  /*21200*/  SHF.R.S32.HI R3, RZ, 0x1f, R0 ;  /* 0x0000001fff037819 */ /* 0x000fe20000011400 */
[----:B------:R-:W-:Y:S03]  /*21210*/  BSSY B7, `(.L_x_8542) ;  /* 0x0000382000077945 */ /* 0x000fe60003800000 */
[----:B------:R-:W-:-:S04]  /*21220*/  LEA.HI R3, R3, R0, RZ, 0x7 ;  /* 0x0000000003037211 */ /* 0x000fc800078f38ff */
[----:B------:R-:W-:-:S04]  /*21230*/  SHF.R.S32.HI R3, RZ, 0x7, R3 ;  /* 0x00000007ff037819 */ /* 0x000fc80000011403 */
[----:B------:R-:W-:-:S04]  /*21240*/  VIMNMX R2, RZ, R3, !PT ;  /* 0x00000003ff027248 */ /* 0x000fc80007fe0100 */
[----:B------:R-:W-:Y:S01]  /*21250*/  ISETP.GT.AND P0, PT, R23, R2, PT ;  /* 0x000000021700720c */ /* 0x000fe20003f04270 */
[----:B------:R1:W-:-:S12]  /*21260*/  STL [R1], R2 ;  /* 0x0000000201007387 */ /* 0x0003d80000100800 */
        /* <DEDUP_REMOVED lines=18> */
.L_x_8543:
        /* <DEDUP_REMOVED lines=19> */
[----:B01----:R-:W-:Y:S05]  /*214c0*/  CALL.ABS.NOINC R2 ;  /* 0x0000000002007343 */ /* 0x003fea0003c00000 */
.L_x_8546:
[----:B------:R-:W-:Y:S05]  /*214d0*/  BSYNC B6 ;  /* 0x0000000000067941 */ /* 0x000fea0003800000 */
.L_x_8545:
        /* <DEDUP_REMOVED lines=20> */
.L_x_8549:
        /* <DEDUP_REMOVED lines=15> */
.L_x_8548:
[----:B------:R-:W-:Y:S05]  /*21710*/  BSYNC B6 ;  /* 0x0000000000067941 */ /* 0x000fea0003800000 */
.L_x_8547:
[----:B------:R-:W-:Y:S01]  /*21720*/  ULDC.64 UR4, c[0x0][0x9f8] ;  /* 0x00027e0000047ab9 */ /* 0x000fe20000000a00 */
[----:B------:R-:W2:Y:S01]  /*21730*/  LDL R17, [R1+0x4] ;  /* 0x0000040001117983 */ /* 0x000ea20000100800 */
[----:B------:R-:W-:Y:S01]  /*21740*/  ISETP.NE.U32.AND P0, PT, RZ, UR4, PT ;  /* 0x00000004ff007c0c */ /* 0x000fe2000bf05070 */
[----:B------:R-:W1:Y:S01]  /*21750*/  LDC R0, c[0x0][0x430] ;  /* 0x00010c00ff007b82 */ /* 0x000e620000000800 */
[----:B------:R-:W-:Y:S01]  /*21760*/  MOV R35, R19 ;  /* 0x0000001300237202 */ /* 0x000fe20000000f00 */
[----:B------:R-:W3:Y:S01]  /*21770*/  S2R R21, SR_TID.X ;  /* 0x0000000000157919 */ /* 0x000ee20000002100 */
[----:B------:R-:W-:Y:S01]  /*21780*/  ISETP.NE.AND.EX P0, PT, RZ, UR5, PT, P0 ;  /* 0x00000005ff007c0c */ /* 0x000fe2000bf05300 */
[----:B------:R-:W4:Y:S01]  /*21790*/  S2R R20, SR_TID.X ;  /* 0x0000000000147919 */ /* 0x000f220000002100 */
[----:B------:R-:W-:Y:S01]  /*217a0*/  VIADD R25, R23, 0xffffffff ;  /* 0xffffffff17197836 */ /* 0x000fe20000000000 */
[----:B------:R-:W-:-:S10]  /*217b0*/  ULDC UR4, c[0x0][0x2f4] ;  /* 0x0000bd0000047ab9 */ /* 0x000fd40000000800 */
[----:B------:R-:W0:Y:S01]  /*217c0*/  @P0 LDC.64 R2, c[0x0][0x9f8] ;  /* 0x00027e00ff020b82 */ /* 0x000e220000000a00 */
[----:B-1----:R-:W-:Y:S01]  /*217d0*/  ISETP.NE.AND P1, PT, R0, 0x1, PT ;  /* 0x000000010000780c */ /* 0x002fe20003f25270 */
[----:B------:R-:W-:Y:S02]  /*217e0*/  IMAD.SHL.U32 R8, R25, 0x80, RZ ;  /* 0x0000008019087824 */ /* 0x000fe400078e00ff */
[----:B---3--:R-:W-:-:S10]  /*217f0*/  IMAD.SHL.U32 R21, R21, 0x10, RZ ;  /* 0x0000001015157824 */ /* 0x008fd400078e00ff */
[----:B------:R-:W1:Y:S01]  /*21800*/  @P1 LDC R10, c[0x0][0x434] ;  /* 0x00010d00ff0a1b82 */ /* 0x000e620000000800 */
[----:B----4-:R-:W-:Y:S01]  /*21810*/  LOP3.LUT R20, R20, 0x7f, RZ, 0xc0, !PT ;  /* 0x0000007f14147812 */ /* 0x010fe200078ec0ff */
[----:B0-----:R-:W-:-:S05]  /*21820*/  @P0 IMAD.WIDE R2, R19, 0x4, R2 ;  /* 0x0000000413020825 */ /* 0x001fca00078e0202 */
[----:B------:R0:W3:Y:S01]  /*21830*/  @P0 LDG.E R35, desc[UR54][R2.64] ;  /* 0x0000003602230981 */ /* 0x0000e2000c1e1900 */
[----:B------:R-:W-:Y:S01]  /*21840*/  SHF.R.U32.HI R20, RZ, 0x3, R20 ;  /* 0x00000003ff147819 */ /* 0x000fe20000011614 */
[----:B------:R-:W4:Y:S01]  /*21850*/  @P1 LDC R6, c[0x0][0x438] ;  /* 0x00010e00ff061b82 */ /* 0x000f220000000800 */
[----:B------:R-:W-:-:S04]  /*21860*/  LOP3.LUT R21, R21, 0x70, RZ, 0xc0, !PT ;  /* 0x0000007015157812 */ /* 0x000fc800078ec0ff */
[----:B------:R-:W-:-:S04]  /*21870*/  LOP3.LUT R4, R8, R20, R21, 0xfe, !PT ;  /* 0x0000001408047212 */ /* 0x000fc800078efe15 */
[----:B------:R-:W-:-:S13]  /*21880*/  ISETP.GE.AND P0, PT, R4, R37, PT ;  /* 0x000000250400720c */ /* 0x000fda0003f06270 */
[----:B0-----:R-:W0:Y:S01]  /*21890*/  @!P0 LDC.64 R2, c[0x0][0x428] ;  /* 0x00010a00ff028b82 */ /* 0x001e220000000a00 */
[----:B------:R-:W-:Y:S01]  /*218a0*/  LOP3.LUT R32, R32, 0xfffffffb, RZ, 0xc0, !PT ;  /* 0xfffffffb20207812 */ /* 0x000fe200078ec0ff */
[----:B------:R-:W-:Y:S01]  /*218b0*/  UMOV UR5, 0xffffffff ;  /* 0xffffffff00057882 */ /* 0x000fe20000000000 */
[----:B--2---:R-:W-:-:S04]  /*218c0*/  IMAD.IADD R5, R4, 0x1, R17 ;  /* 0x0000000104057824 */ /* 0x004fc800078e0211 */
[----:B-1----:R-:W-:Y:S01]  /*218d0*/  @P1 IMAD.HI.U32 R7, R5, R10, RZ ;  /* 0x0000000a05071227 */ /* 0x002fe200078e00ff */
[----:B------:R-:W-:-:S04]  /*218e0*/  MOV R4, R5 ;  /* 0x0000000500047202 */ /* 0x000fc80000000f00 */
[----:B----4-:R-:W-:-:S05]  /*218f0*/  @P1 SHF.R.U32.HI R4, RZ, R6, R7 ;  /* 0x00000006ff041219 */ /* 0x010fca0000011607 */
[----:B------:R-:W-:-:S04]  /*21900*/  IMAD.MOV R6, RZ, RZ, -R4 ;  /* 0x000000ffff067224 */ /* 0x000fc800078e0a04 */
[----:B------:R-:W-:Y:S01]  /*21910*/  IMAD R0, R0, R6, R5 ;  /* 0x0000000600007224 */ /* 0x000fe200078e0205 */
[--C-:B------:R-:W-:Y:S02]  /*21920*/  @!P0 SHF.R.S32.HI R5, RZ, 0x1f, R4.reuse ;  /* 0x0000001fff058819 */ /* 0x100fe40000011404 */
[----:B---3--:R-:W-:Y:S01]  /*21930*/  SHF.R.S32.HI R9, RZ, 0x1f, R35 ;  /* 0x0000001fff097819 */ /* 0x008fe20000011423 */
[----:B0-----:R-:W-:-:S04]  /*21940*/  @!P0 IMAD.WIDE.U32 R4, R35, R2, R4 ;  /* 0x0000000223048225 */ /* 0x001fc800078e0004 */
[----:B------:R-:W-:Y:S01]  /*21950*/  @!P0 IMAD R6, R9, R2, RZ ;  /* 0x0000000209068224 */ /* 0x000fe200078e02ff */
[----:B------:R0:W-:Y:S03]  /*21960*/  STL [R1+0x8], R9 ;  /* 0x0000080901007387 */ /* 0x0001e60000100800 */
[----:B------:R-:W-:Y:S02]  /*21970*/  @!P0 IMAD R7, R35, R3, R6 ;  /* 0x0000000323078224 */ /* 0x000fe400078e0206 */
[----:B------:R-:W1:Y:S02]  /*21980*/  @!P0 LDC.64 R2, c[0x0][0x418] ;  /* 0x00010600ff028b82 */ /* 0x000e640000000a00 */
[----:B------:R-:W-:Y:S02]  /*21990*/  @!P0 IMAD.IADD R5, R5, 0x1, R7 ;  /* 0x0000000105058824 */ /* 0x000fe400078e0207 */
[----:B0-----:R-:W-:-:S05]  /*219a0*/  IMAD.U32 R9, RZ, RZ, UR38 ;  /* 0x00000026ff097e24 */ /* 0x001fca000f8e00ff */
[----:B------:R-:W-:Y:S02]  /*219b0*/  ISETP.NE.AND P2, PT, R9, 0x3, PT ;  /* 0x000000030900780c */ /* 0x000fe40003f45270 */
[----:B-1----:R-:W-:-:S04]  /*219c0*/  @!P0 LEA R2, P1, R4, R2, 0x2 ;  /* 0x0000000204028211 */ /* 0x002fc800078210ff */
[----:B------:R-:W-:Y:S01]  /*219d0*/  @!P0 LEA.HI.X R3, R4, R3, R5, 0x2, P1 ;  /* 0x0000000304038211 */ /* 0x000fe200008f1405 */
[----:B------:R-:W-:-:S06]  /*219e0*/  IMAD.MOV.U32 R4, RZ, RZ, RZ ;  /* 0x000000ffff047224 */ /* 0x000fcc00078e00ff */
[----:B------:R0:W5:Y:S01]  /*219f0*/  @!P0 LDG.E R4, desc[UR54][R2.64] ;  /* 0x0000003602048981 */ /* 0x000162000c1e1900 */
[----:B------:R-:W-:Y:S02]  /*21a00*/  ISETP.GE.AND P0, PT, R31, UR4, PT ;  /* 0x000000041f007c0c */ /* 0x000fe4000bf06270 */
[----:B------:R-:W-:-:S04]  /*21a10*/  @P2 LOP3.LUT R32, R32, 0x4, RZ, 0xfc, !PT ;  /* 0x0000000420202812 */ /* 0x000fc800078efcff */
[----:B------:R-:W-:-:S07]  /*21a20*/  LOP3.LUT R32, R32, 0xfffffffd, RZ, 0xc0, !PT ;  /* 0xfffffffd20207812 */ /* 0x000fce00078ec0ff */
[----:B------:R-:W-:Y:S02]  /*21a30*/  @P0 LOP3.LUT R32, R32, 0x2, RZ, 0xfc, !PT ;  /* 0x0000000220200812 */ /* 0x000fe400078efcff */
[----:B------:R-:W-:Y:S02]  /*21a40*/  ISETP.GE.AND P0, PT, R30, UR4, PT ;  /* 0x000000041e007c0c */ /* 0x000fe4000bf06270 */
[----:B------:R-:W-:-:S11]  /*21a50*/  LOP3.LUT R32, R32, 0xfffffffe, RZ, 0xc0, !PT ;  /* 0xfffffffe20207812 */ /* 0x000fd600078ec0ff */
[----:B------:R-:W-:Y:S01]  /*21a60*/  @P0 LOP3.LUT R32, R32, 0x1, RZ, 0xfc, !PT ;  /* 0x0000000120200812 */ /* 0x000fe200078efcff */
[----:B0-----:R-:W-:Y:S06]  /*21a70*/  BRA.DIV UR5, `(.L_x_8550) ;  /* 0x0000006a05e87947 */ /* 0x001fec000b800000 */
.L_x_8741:
[----:B------:R-:W-:Y:S01]  /*21a80*/  SHF.R.S32.HI R34, RZ, 0x1f, R18 ;  /* 0x0000001fff227819 */ /* 0x000fe20000011412 */
[----:B------:R-:W-:Y:S06]  /*21a90*/  @!P2 BRA `(.L_x_8551) ;  /* 0x000000000004a947 */ /* 0x000fec0003800000 */
[----:B------:R-:W-:Y:S01]  /*21aa0*/  BPT.TRAP 0x1 ;  /* 0x000000040000795c */ /* 0x000fe20000300000 */
.L_x_8551:
        /* <DEDUP_REMOVED lines=25> */
.L_x_8742:
[----:B------:R-:W-:Y:S05]  /*21c40*/  BSYNC B0 ;  /* 0x0000000000007941 */ /* 0x000fea0003800000 */
.L_x_8552:
        /* <DEDUP_REMOVED lines=107> */
.L_x_8760:
        /* <DEDUP_REMOVED lines=11> */
.L_x_8555:
        /* <DEDUP_REMOVED lines=11> */
.L_x_8556:
[----:B-1----:R1:W5:Y:S01]  /*22460*/  LDL.LU R3, [R1+0x10] ;  /* 0x0000100001037983 */ /* 0x0023620000300800 */
[----:B------:R1:W-:Y:S02]  /*22470*/  SYNCS.ARRIVE.TRANS64.A1T0 RZ, [R7+URZ+0x28830], RZ ;  /* 0x028830ff07ff79a7 */ /* 0x0003e4000810003f */
[----:B------:R-:W-:Y:S05]  /*22480*/  WARPSYNC.ALL ;  /* 0x0000000000007948 */ /* 0x000fea0003800000 */
[----:B------:R-:W-:Y:S01]  /*22490*/  ULDC.64 UR4, c[0x0][0x298] ;  /* 0x0000a60000047ab9 */ /* 0x000fe20000000a00 */
[----:B------:R-:W-:Y:S01]  /*224a0*/  ULDC.64 UR6, c[0x0][0xa00] ;  /* 0x0002800000067ab9 */ /* 0x000fe20000000a00 */
[----:B------:R-:W-:Y:S01]  /*224b0*/  IADD3 R2, R22, 0x10400, RZ ;  /* 0x0001040016027810 */ /* 0x000fe20007ffe0ff */
[----:B------:R-:W-:Y:S01]  /*224c0*/  BSSY B6, `(.L_x_8557) ;  /* 0x0000022000067945 */ /* 0x000fe20003800000 */
[----:B------:R-:W-:Y:S01]  /*224d0*/  BAR.SYNC.DEFER_BLOCKING 0x8, 0x180 ;  /* 0x0206000000007b1d */ /* 0x000fe20000010000 */
[----:B------:R-:W-:-:S02]  /*224e0*/  ISETP.NE.U32.AND P0, PT, RZ, UR6, PT ;  /* 0x00000006ff007c0c */ /* 0x000fc4000bf05070 */
[----:B------:R-:W-:Y:S02]  /*224f0*/  LOP3.LUT P1, RZ, R2, 0x3ff, RZ, 0xc0, !PT ;  /* 0x000003ff02ff7812 */ /* 0x000fe4000782c0ff */
[----:B------:R-:W-:Y:S02]  /*22500*/  ISETP.NE.AND.EX P0, PT, RZ, UR7, PT, P0 ;  /* 0x00000007ff007c0c */ /* 0x000fe4000bf05300 */
[----:B------:R-:W-:-:S04]  /*22510*/  SHF.R.S32.HI R2, RZ, 0x1f, R19 ;  /* 0x0000001fff027819 */ /* 0x000fc80000011413 */
[----:B------:R-:W-:Y:S02]  /*22520*/  SEL R2, R2, RZ, !P0 ;  /* 0x000000ff02027207 */ /* 0x000fe40004000000 */
[----:B-----5:R-:W-:Y:S01]  /*22530*/  SHF.R.S32.HI R0, RZ, 0x1f, R3 ;  /* 0x0000001fff007819 */ /* 0x020fe20000011403 */
[----:B0-----:R-:W-:-:S04]  /*22540*/  IMAD.WIDE.U32 R4, R3, UR4, RZ ;  /* 0x0000000403047c25 */ /* 0x001fc8000f8e00ff */
[----:B------:R-:W-:Y:S01]  /*22550*/  IMAD R0, R0, UR4, RZ ;  /* 0x0000000400007c24 */ /* 0x000fe2000f8e02ff */
[----:B------:R0:W-:Y:S03]  /*22560*/  STL.64 [R1+0x10], R4 ;  /* 0x0000100401007387 */ /* 0x0001e60000100a00 */
[----:B------:R-:W-:-:S04]  /*22570*/  IMAD R0, R3, UR5, R0 ;  /* 0x0000000503007c24 */ /* 0x000fc8000f8e0200 */
[----:B------:R-:W-:Y:S01]  /*22580*/  IMAD.IADD R3, R5, 0x1, R0 ;  /* 0x0000000105037824 */ /* 0x000fe200078e0200 */
[----:B------:R-:W-:-:S04]  /*22590*/  SEL R0, R19, RZ, !P0 ;  /* 0x000000ff13007207 */ /* 0x000fc80004000000 */
[----:B------:R0:W-:Y:S04]  /*225a0*/  STL [R1+0x24], R3 ;  /* 0x0000240301007387 */ /* 0x0001e80000100800 */
        /* <DEDUP_REMOVED lines=19> */
.L_x_8558:
[----:B------:R-:W-:Y:S05]  /*226e0*/  BSYNC B6 ;  /* 0x0000000000067941 */ /* 0x000fea0003800000 */
.L_x_8557:
[----:B------:R-:W2:Y:S01]  /*226f0*/  LDL.LU R20, [R1+0x24] ;  /* 0x0000240001147983 */ /* 0x000ea20000300800 */
[----:B------:R-:W-:Y:S01]  /*22700*/  ULDC.64 UR4, c[0x0][0x2d8] ;  /* 0x0000b60000047ab9 */ /* 0x000fe20000000a00 */
[----:B-1----:R-:W1:Y:S01]  /*22710*/  LDC R7, c[0x0][0x448] ;  /* 0x00011200ff077b82 */ /* 0x002e620000000800 */
[----:B------:R-:W-:Y:S01]  /*22720*/  ULDC.64 UR6, c[0x0][0x280] ;  /* 0x0000a00000067ab9 */ /* 0x000fe20000000a00 */
[----:B0-----:R-:W2:Y:S04]  /*22730*/  LDL.LU.64 R2, [R1+0x10] ;  /* 0x0000100001027983 */ /* 0x001ea80000300a00 */
[----:B------:R-:W3:Y:S04]  /*22740*/  LDL.LU R4, [R1+0x28] ;  /* 0x0000280001047983 */ /* 0x000ee80000300800 */
[----:B------:R-:W4:Y:S01]  /*22750*/  LDL.LU R21, [R1+0x18] ;  /* 0x0000180001157983 */ /* 0x000f220000300800 */
[----:B------:R-:W-:-:S03]  /*22760*/  IMAD R0, R34, UR4, RZ ;  /* 0x0000000422007c24 */ /* 0x000fc6000f8e02ff */
[----:B------:R0:W5:Y:S01]  /*22770*/  LDL R8, [R1+0xc] ;  /* 0x00000c0001087983 */ /* 0x0001620000100800 */
[----:B------:R-:W-:Y:S01]  /*22780*/  IMAD R0, R18, UR5, R0 ;  /* 0x0000000512007c24 */ /* 0x000fe2000f8e0200 */
[----:B-1----:R-:W-:-:S13]  /*22790*/  ISETP.NE.AND P0, PT, R7, 0x1, PT ;  /* 0x000000010700780c */ /* 0x002fda0003f05270 */
[----:B------:R-:W1:Y:S01]  /*227a0*/  @P0 LDC R6, c[0x0][0x44c] ;  /* 0x00011300ff060b82 */ /* 0x000e620000000800 */
[----:B--2---:R-:W-:Y:S02]  /*227b0*/  IMAD.MOV.U32 R3, RZ, RZ, R20 ;  /* 0x000000ffff037224 */ /* 0x004fe400078e0014 */
[----:B------:R-:W2:Y:S01]  /*227c0*/  S2R R20, SR_TID.X ;  /* 0x0000000000147919 */ /* 0x000ea20000002100 */
[----:B------:R-:W-:Y:S01]  /*227d0*/  IMAD.WIDE.U32 R2, R18, UR4, R2 ;  /* 0x0000000412027c25 */ /* 0x000fe2000f8e0002 */
[----:B------:R-:W-:-:S03]  /*227e0*/  ULDC.64 UR4, c[0x0][0x2e0] ;  /* 0x0000b80000047ab9 */ /* 0x000fc60000000a00 */
[----:B------:R-:W-:Y:S02]  /*227f0*/  IMAD.IADD R3, R3, 0x1, R0 ;  /* 0x0000000103037824 */ /* 0x000fe400078e0200 */
[----:B---3--:R-:W-:Y:S02]  /*22800*/  IMAD R0, R4, UR4, RZ ;  /* 0x0000000404007c24 */ /* 0x008fe4000f8e02ff */
[----:B----4-:R-:W-:-:S04]  /*22810*/  IMAD.WIDE.U32 R2, R21, UR4, R2 ;  /* 0x0000000415027c25 */ /* 0x010fc8000f8e0002 */
[----:B------:R-:W-:Y:S01]  /*22820*/  IMAD R0, R21, UR5, R0 ;  /* 0x0000000515007c24 */ /* 0x000fe2000f8e0200 */
[----:B------:R-:W-:Y:S01]  /*22830*/  ULDC.64 UR4, c[0x0][0x2d0] ;  /* 0x0000b40000047ab9 */ /* 0x000fe20000000a00 */
[----:B------:R-:W3:Y:S02]  /*22840*/  S2R R21, SR_TID.X ;  /* 0x0000000000157919 */ /* 0x000ee40000002100 */
[----:B------:R-:W-:Y:S02]  /*22850*/  IMAD.IADD R3, R3, 0x1, R0 ;  /* 0x0000000103037824 */ /* 0x000fe400078e0200 */
[----:B------:R-:W4:Y:S01]  /*22860*/  @P0 LDC R0, c[0x0][0x450] ;  /* 0x00011400ff000b82 */ /* 0x000f220000000800 */
[----:B--2---:R-:W-:-:S04]  /*22870*/  LOP3.LUT R20, R20, 0x7f, RZ, 0xc0, !PT ;  /* 0x0000007f14147812 */ /* 0x004fc800078ec0ff */
[----:B------:R-:W-:Y:S01]  /*22880*/  SHF.R.U32.HI R20, RZ, 0x3, R20 ;  /* 0x00000003ff147819 */ /* 0x000fe20000011614 */
[----:B---3--:R-:W-:-:S05]  /*22890*/  IMAD.SHL.U32 R21, R21, 0x10, RZ ;  /* 0x0000001015157824 */ /* 0x008fca00078e00ff */
[----:B------:R-:W-:-:S04]  /*228a0*/  LOP3.LUT R21, R21, 0x70, RZ, 0xc0, !PT ;  /* 0x0000007015157812 */ /* 0x000fc800078ec0ff */
[----:B------:R-:W-:-:S04]  /*228b0*/  LOP3.LUT R20, R20, R21, RZ, 0xfc, !PT ;  /* 0x0000001514147212 */ /* 0x000fc800078efcff */
[----:B------:R-:W-:-:S05]  /*228c0*/  IADD3 R5, R20, R27, RZ ;  /* 0x0000001b14057210 */ /* 0x000fca0007ffe0ff */
[----:B-1----:R-:W-:-:S04]  /*228d0*/  @P0 IMAD.HI.U32 R6, R5, R6, RZ ;  /* 0x0000000605060227 */ /* 0x002fc800078e00ff */
[----:B------:R-:W-:Y:S01]  /*228e0*/  IMAD.MOV.U32 R4, RZ, RZ, R5 ;  /* 0x000000ffff047224 */ /* 0x000fe200078e0005 */
[----:B----4-:R-:W-:Y:S01]  /*228f0*/  @P0 SHF.R.U32.HI R4, RZ, R0, R6 ;  /* 0x00000000ff040219 */ /* 0x010fe20000011606 */
        /* <DEDUP_REMOVED lines=11> */
[----:B------:R-:W-:Y:S01]  /*229b0*/  IMAD.WIDE.U32 R2, R0, UR4, R2 ;  /* 0x0000000400027c25 */ /* 0x000fe2000f8e0002 */
[----:B------:R-:W-:-:S03]  /*229c0*/  ULDC UR4, c[0x0][0x2b8] ;  /* 0x0000ae0000047ab9 */ /* 0x000fc60000000800 */
[----:B------:R-:W-:Y:S01]  /*229d0*/  IMAD R4, R0, UR5, R4 ;  /* 0x0000000500047c24 */ /* 0x000fe2000f8e0204 */
[----:B------:R-:W-:-:S03]  /*229e0*/  LEA R0, P2, R2, UR6, 0x1 ;  /* 0x0000000602007c11 */ /* 0x000fc6000f8408ff */
[----:B------:R-:W-:Y:S01]  /*229f0*/  IMAD.IADD R4, R3, 0x1, R4 ;  /* 0x0000000103047824 */ /* 0x000fe200078e0204 */
[----:B------:R-:W-:Y:S02]  /*22a00*/  ISETP.GE.AND P0, PT, R31, UR4, PT ;  /* 0x000000041f007c0c */ /* 0x000fe4000bf06270 */
[----:B------:R-:W-:Y:S01]  /*22a10*/  ISETP.GE.AND P1, PT, R30, UR4, PT ;  /* 0x000000041e007c0c */ /* 0x000fe2000bf26270 */
[----:B------:R-:W-:Y:S01]  /*22a20*/  UMOV UR4, 0xffffffff ;  /* 0xffffffff00047882 */ /* 0x000fe20000000000 */
[----:B-1----:R-:W-:Y:S02]  /*22a30*/  LOP3.LUT R20, R20, 0x7f, RZ, 0xc0, !PT ;  /* 0x0000007f14147812 */ /* 0x002fe400078ec0ff */
[----:B------:R-:W-:Y:S02]  /*22a40*/  LEA.HI.X R4, R2, UR7, R4, 0x1, P2 ;  /* 0x0000000702047c11 */ /* 0x000fe400090f0c04 */
[----:B------:R-:W-:Y:S01]  /*22a50*/  SHF.R.U32.HI R9, RZ, 0x3, R20 ;  /* 0x00000003ff097819 */ /* 0x000fe20000011614 */
[----:B0-----:R-:W-:Y:S06]  /*22a60*/  BRA.DIV UR4, `(.L_x_8559) ;  /* 0x0000006a04007947 */ /* 0x001fec000b800000 */
[----:B------:R-:W0:Y:S01]  /*22a70*/  SHFL.IDX PT, R3, R0, RZ, 0x181f ;  /* 0x00181fff00037589 */ /* 0x000e2200000e0000 */
[----:B------:R-:W-:Y:S01]  /*22a80*/  IMAD R33, R33, R7, RZ ;  /* 0x0000000721217224 */ /* 0x000fe200078e02ff */
[----:B------:R-:W-:Y:S02]  /*22a90*/  IADD3 R27, R9, R27, RZ ;  /* 0x0000001b091b7210 */ /* 0x000fe40007ffe0ff */
[----:B------:R-:W1:Y:S02]  /*22aa0*/  SHFL.IDX PT, R2, R4, RZ, 0x181f ;  /* 0x00181fff04027589 */ /* 0x000e6400000e0000 */
[C---:B------:R-:W-:Y:S01]  /*22ab0*/  ISETP.GE.AND P3, PT, R27.reuse, R33, PT ;  /* 0x000000211b00720c */ /* 0x040fe20003f66270 */
[----:B------:R-:W-:Y:S01]  /*22ac0*/  VIADD R6, R27, 0x10 ;  /* 0x000000101b067836 */ /* 0x000fe20000000000 */
[----:B------:R-:W2:Y:S11]  /*22ad0*/  SHFL.IDX PT, R14, R0, 0x1, 0x181f ;  /* 0x00381f00000e7f89 */ /* 0x000eb600000e0000 */
[----:B0-----:R-:W-:-:S05]  /*22ae0*/  @!P3 LEA R5, P2, R31, R3, 0x1 ;  /* 0x000000031f05b211 */ /* 0x001fca00078408ff */
[----:B-1----:R-:W-:Y:S02]  /*22af0*/  @!P3 IMAD.X R3, RZ, RZ, R2, P2 ;  /* 0x000000ffff03b224 */ /* 0x002fe400010e0602 */
[----:B------:R-:W-:-:S05]  /*22b00*/  @!P3 IMAD.MOV.U32 R2, RZ, RZ, R5 ;  /* 0x000000ffff02b224 */ /* 0x000fca00078e0005 */
[----:B-----5:R-:W-:Y:S04]  /*22b10*/  @!P3 LDGSTS.E.BYPASS.LTC128B.128 [R8+0x10400], desc[UR54][R2.64], !P0 ;  /* 0x104000000208bfae */ /* 0x020fe8000c101d76 */
[----:B------:R0:W-:Y:S01]  /*22b20*/  @!P3 LDGSTS.E.BYPASS.LTC128B.128 [R8+0x14400], desc[UR54][R2.64+0x80], !P1 ;  /* 0x144000800208bfae */ /* 0x0001e2000c901d76 */
[----:B------:R-:W-:-:S03]  /*22b30*/  ISETP.GE.AND P3, PT, R6, R33, PT ;  /* 0x000000210600720c */ /* 0x000fc60003f66270 */
[----:B0-----:R-:W0:Y:S10]  /*22b40*/  SHFL.IDX PT, R2, R4, 0x1, 0x181f ;  /* 0x00381f0004027f89 */ /* 0x001e3400000e0000 */
[----:B--2---:R-:W-:-:S02]  /*22b50*/  @!P3 LEA R5, P2, R31, R14, 0x1 ;  /* 0x0000000e1f05b211 */ /* 0x004fc400078408ff */
[----:B------:R-:W1:Y:S03]  /*22b60*/  SHFL.IDX PT, R14, R0, 0x2, 0x181f ;  /* 0x00581f00000e7f89 */ /* 0x000e6600000e0000 */
[----:B0-----:R-:W-:Y:S01]  /*22b70*/  @!P3 IMAD.X R6, RZ, RZ, R2, P2 ;  /* 0x000000ffff06b224 */ /* 0x001fe200010e0602 */
[----:B------:R-:W-:-:S03]  /*22b80*/  @!P3 MOV R2, R5 ;  /* 0x000000050002b202 */ /* 0x000fc60000000f00 */
[----:B------:R-:W-:Y:S02]  /*22b90*/  @!P3 IMAD.MOV.U32 R3, RZ, RZ, R6 ;  /* 0x000000ffff03b224 */ /* 0x000fe400078e0006 */
[----:B------:R-:W-:-:S03]  /*22ba0*/  VIADD R6, R27, 0x20 ;  /* 0x000000201b067836 */ /* 0x000fc60000000000 */
[----:B------:R-:W-:Y:S04]  /*22bb0*/  @!P3 LDGSTS.E.BYPASS.LTC128B.128 [R8+0x10c00], desc[UR54][R2.64], !P0 ;  /* 0x10c000000208bfae */ /* 0x000fe8000c101d76 */
[----:B------:R0:W-:Y:S01]  /*22bc0*/  @!P3 LDGSTS.E.BYPASS.LTC128B.128 [R8+0x14c00], desc[UR54][R2.64+0x80], !P1 ;  /* 0x14c000800208bfae */ /* 0x0001e2000c901d76 */
[----:B------:R-:W-:-:S03]  /*22bd0*/  ISETP.GE.AND P3, PT, R6, R33, PT ;  /* 0x000000210600720c */ /* 0x000fc60003f66270 */
[----:B0-----:R-:W0:Y:S10]  /*22be0*/  SHFL.IDX PT, R2, R4, 0x2, 0x181f ;  /* 0x00581f0004027f89 */ /* 0x001e3400000e0000 */
[----:B-1----:R-:W-:-:S02]  /*22bf0*/  @!P3 LEA R5, P2, R31, R14, 0x1 ;  /* 0x0000000e1f05b211 */ /* 0x002fc400078408ff */
[----:B------:R-:W1:Y:S03]  /*22c00*/  SHFL.IDX PT, R14, R0, 0x3, 0x181f ;  /* 0x00781f00000e7f89 */ /* 0x000e6600000e0000 */
[----:B0-----:R-:W-:Y:S02]  /*22c10*/  @!P3 IMAD.X R6, RZ, RZ, R2, P2 ;  /* 0x000000ffff06b224 */ /* 0x001fe400010e0602 */
[----:B------:R-:W-:-:S03]  /*22c20*/  @!P3 IMAD.MOV.U32 R2, RZ, RZ, R5 ;  /* 0x000000ffff02b224 */ /* 0x000fc600078e0005 */
[----:B------:R-:W-:Y:S01]  /*22c30*/  @!P3 MOV R3, R6 ;  /* 0x000000060003b202 */ /* 0x000fe20000000f00 */
[----:B------:R-:W-:-:S04]  /*22c40*/  VIADD R6, R27, 0x30 ;  /* 0x000000301b067836 */ /* 0x000fc80000000000 */
[----:B------:R-:W-:Y:S04]  /*22c50*/  @!P3 LDGSTS.E.BYPASS.LTC128B.128 [R8+0x11400], desc[UR54][R2.64], !P0 ;  /* 0x114000000208bfae */ /* 0x000fe8000c101d76 */
[----:B------:R0:W-:Y:S01]  /*22c60*/  @!P3 LDGSTS.E.BYPASS.LTC128B.128 [R8+0x15400], desc[UR54][R2.64+0x80], !P1 ;  /* 0x154000800208bfae */ /* 0x0001e2000c901d76 */
[----:B------:R-:W-:-:S03]  /*22c70*/  ISETP.GE.AND P3, PT, R6, R33, PT ;  /* 0x000000210600720c */ /* 0x000fc60003f66270 */
[----:B0-----:R-:W0:Y:S10]  /*22c80*/  SHFL.IDX PT, R2, R4, 0x3, 0x181f ;  /* 0x00781f0004027f89 */ /* 0x001e3400000e0000 */
[----:B-1----:R-:W-:-:S02]  /*22c90*/  @!P3 LEA R5, P2, R31, R14, 0x1 ;  /* 0x0000000e1f05b211 */ /* 0x002fc400078408ff */
[----:B------:R-:W1:Y:S03]  /*22ca0*/  SHFL.IDX PT, R14, R0, 0x4, 0x181f ;  /* 0x00981f00000e7f89 */ /* 0x000e6600000e0000 */
[----:B0-----:R-:W-:Y:S02]  /*22cb0*/  @!P3 IMAD.X R6, RZ, RZ, R2, P2 ;  /* 0x000000ffff06b224 */ /* 0x001fe400010e0602 */
[----:B------:R-:W-:Y:S02]  /*22cc0*/  @!P3 IMAD.MOV.U32 R2, RZ, RZ, R5 ;  /* 0x000000ffff02b224 */ /* 0x000fe400078e0005 */
[----:B------:R-:W-:Y:S01]  /*22cd0*/  @!P3 IMAD.MOV.U32 R3, RZ, RZ, R6 ;  /* 0x000000ffff03b224 */ /* 0x000fe200078e0006 */
[----:B------:R-:W-:-:S04]  /*22ce0*/  IADD3 R6, R27, 0x40, RZ ;  /* 0x000000401b067810 */ /* 0x000fc80007ffe0ff */
        /* <DEDUP_REMOVED lines=8> */
[----:B------:R-:W-:Y:S02]  /*22d70*/  @!P3 IMAD.MOV.U32 R3, RZ, RZ, R6 ;  /* 0x000000ffff03b224 */ /* 0x000fe400078e0006 */
[----:B------:R-:W-:-:S03]  /*22d80*/  VIADD R6, R27, 0x50 ;  /* 0x000000501b067836 */ /* 0x000fc60000000000 */
[----:B------:R-:W-:Y:S04]  /*22d90*/  @!P3 LDGSTS.E.BYPASS.LTC128B.128 [R8+0x12400], desc[UR54][R2.64], !P0 ;  /* 0x124000000208bfae */ /* 0x000fe8000c101d76 */
[----:B------:R0:W-:Y:S01]  /*22da0*/  @!P3 LDGSTS.E.BYPASS.LTC128B.128 [R8+0x16400], desc[UR54][R2.64+0x80], !P1 ;  /* 0x164000800208bfae */ /* 0x0001e2000c901d76 */
[----:B------:R-:W-:-:S03]  /*22db0*/  ISETP.GE.AND P3, PT, R6, R33, PT ;  /* 0x000000210600720c */ /* 0x000fc60003f66270 */
[----:B0-----:R-:W0:Y:S10]  /*22dc0*/  SHFL.IDX PT, R2, R4, 0x5, 0x181f ;  /* 0x00b81f0004027f89 */ /* 0x001e3400000e0000 */
[----:B-1----:R-:W-:-:S02]  /*22dd0*/  @!P3 LEA R5, P2, R31, R14, 0x1 ;  /* 0x0000000e1f05b211 */ /* 0x002fc400078408ff */
[----:B------:R-:W-:Y:S02]  /*22de0*/  SHFL.IDX PT, R14, R0, 0x7, 0x181f ;  /* 0x00f81f00000e7f89 */ /* 0x000fe400000e0000 */
[----:B0-----:R-:W-:Y:S01]  /*22df0*/  @!P3 IADD3.X R6, RZ, R2, RZ, P2, !PT ;  /* 0x00000002ff06b210 */ /* 0x001fe200017fe4ff */
[----:B------:R-:W-:-:S04]  /*22e00*/  @!P3 IMAD.MOV.U32 R2, RZ, RZ, R5 ;  /* 0x000000ffff02b224 */ /* 0x000fc800078e0005 */
[----:B------:R-:W-:Y:S02]  /*22e10*/  @!P3 IMAD.MOV.U32 R3, RZ, RZ, R6 ;  /* 0x000000ffff03b224 */ /* 0x000fe400078e0006 */
[----:B------:R-:W-:-:S03]  /*22e20*/  VIADD R6, R27, 0x60 ;  /* 0x000000601b067836 */ /* 0x000fc60000000000 */
[----:B------:R-:W-:Y:S04]  /*22e30*/  @!P3 LDGSTS.E.BYPASS.LTC128B.128 [R8+0x12c00], desc[UR54][R2.64], !P0 ;  /* 0x12c000000208bfae */ /* 0x000fe8000c101d76 */
[----:B------:R0:W-:Y:S01]  /*22e40*/  @!P3 LDGSTS.E.BYPASS.LTC128B.128 [R8+0x16c00], desc[UR54][R2.64+0x80], !P1 ;  /* 0x16c000800208bfae */ /* 0x0001e2000c901d76 */
[----:B------:R-:W-:-:S03]  /*22e50*/  ISETP.GE.AND P3, PT, R6, R33, PT ;  /* 0x000000210600720c */ /* 0x000fc60003f66270 */
[----:B0-----:R-:W0:Y:S04]  /*22e60*/  SHFL.IDX PT, R3, R0, 0x6, 0x181f ;  /* 0x00d81f0000037f89 */ /* 0x001e2800000e0000 */
[----:B------:R-:W1:Y:S04]  /*22e70*/  SHFL.IDX PT, R2, R4, 0x6, 0x181f ;  /* 0x00d81f0004027f89 */ /* 0x000e6800000e0000 */
[----:B------:R-:W2:Y:S02]  /*22e80*/  SHFL.IDX PT, R4, R4, 0x7, 0x181f ;  /* 0x00f81f0004047f89 */ /* 0x000ea400000e0000 */
[----:B0-----:R-:W-:-:S05]  /*22e90*/  @!P3 LEA R5, P2, R31, R3, 0x1 ;  /* 0x000000031f05b211 */ /* 0x001fca00078408ff */
[----:B-1----:R-:W-:Y:S01]  /*22ea0*/  @!P3 IMAD.X R6, RZ, RZ, R2, P2 ;  /* 0x000000ffff06b224 */ /* 0x002fe200010e0602 */
[----:B------:R-:W-:-:S03]  /*22eb0*/  @!P3 MOV R2, R5 ;  /* 0x000000050002b202 */ /* 0x000fc60000000f00 */
[----:B------:R-:W-:-:S05]  /*22ec0*/  @!P3 IMAD.MOV.U32 R3, RZ, RZ, R6 ;  /* 0x000000ffff03b224 */ /* 0x000fca00078e0006 */
[----:B------:R0:W-:Y:S04]  /*22ed0*/  @!P3 LDGSTS.E.BYPASS.LTC128B.128 [R8+0x13400], desc[UR54][R2.64], !P0 ;  /* 0x134000000208bfae */ /* 0x0001e8000c101d76 */
[----:B--2---:R0:W-:Y:S02]  /*22ee0*/  @!P3 LDGSTS.E.BYPASS.LTC128B.128 [R8+0x17400], desc[UR54][R2.64+0x80], !P1 ;  /* 0x174000800208bfae */ /* 0x0041e4000c901d76 */
.L_x_8777:
        /* <DEDUP_REMOVED lines=10> */
[----:B------:R1:W-:Y:S02]  /*22f90*/  LDGSTS.E.BYPASS.LTC128B.128 [R8+0x17c00], desc[UR54][R2.64+0x80], !P1 ;  /* 0x17c0008002087fae */ /* 0x0003e4000c901d76 */
.L_x_8561:
[----:B------:R-:W-:Y:S05]  /*22fa0*/  BSYNC B0 ;  /* 0x0000000000007941 */ /* 0x000fea0003800000 */
.L_x_8560:
[----:B------:R-:W-:Y:S01]  /*22fb0*/  NOP ;  /* 0x0000000000007918 */ /* 0x000fe20000000000 */
[----:B------:R-:W-:-:S13]  /*22fc0*/  PLOP3.LUT P0, PT, PT, PT, PT, 0x80, 0x0 ;  /* 0x000000000000781c */ /* 0x000fda0003f0f070 */
.L_x_8562:
        /* <DEDUP_REMOVED lines=10> */
[----:B------:R-:W-:-:S04]  /*23070*/  LOP3.LUT R0, R0, 0xfffffffe, RZ, 0xc0, !PT ;  /* 0xfffffffe00007812 */ /* 0x000fc800078ec0ff */
[----:B------:R-:W-:-:S04]  /*23080*/  IADD3 R0, R2, -R0, RZ ;  /* 0x8000000002007210 */ /* 0x000fc80007ffe0ff */
[----:B------:R-:W-:Y:S01]  /*23090*/  SHF.L.U32 R3, R0, 0x1f, RZ ;  /* 0x0000001f00037819 */ /* 0x000fe200000006ff */
[----:B------:R-:W-:Y:S01]  /*230a0*/  NOP ;  /* 0x0000000000007918 */ /* 0x000fe20000000000 */
[----:B------:R-:W2:Y:S01]  /*230b0*/  LDL.LU R4, [R1+0x1c] ;  /* 0x00001c0001047983 */ /* 0x000ea20000300800 */
[----:B------:R1:W-:Y:S03]  /*230c0*/  SYNCS.ARRIVE.TRANS64.A1T0 RZ, [R22+URZ+0x28800], RZ ;  /* 0x028800ff16ff79a7 */ /* 0x0003e6000810003f */
[----:B0-----:R-:W3:Y:S01]  /*230d0*/  LDL R2, [R1] ;  /* 0x0000000001027983 */ /* 0x001ee20000100800 */
[----:B------:R-:W-:Y:S01]  /*230e0*/  BSSY B0, `(.L_x_8563) ;  /* 0x0000005000007945 */ /* 0x000fe20003800000 */
[----:B------:R-:W0:Y:S01]  /*230f0*/  SYNCS.PHASECHK.TRANS64.TRYWAIT P0, [R22+URZ+0x28820], R3 ;  /* 0x02882003160075a7 */ /* 0x000e22000800017f */
[----:B--2---:R-:W-:-:S05]  /*23100*/  VIADD R6, R4, 0xfffffffe ;  /* 0xfffffffe04067836 */ /* 0x004fca0000000000 */
[----:B---3--:R-:W-:Y:S01]  /*23110*/  ISETP.GE.AND P1, PT, R6, R2, PT ;  /* 0x000000020600720c */ /* 0x008fe20003f26270 */
[----:B01----:R-:W-:-:S12]  /*23120*/  @!P0 BRA `(.L_x_8564) ;  /* 0x0000006800d88947 */ /* 0x003fd80003800000 */
.L_x_8778:
[----:B------:R-:W-:Y:S05]  /*23130*/  BSYNC B0 ;  /* 0x0000000000007941 */ /* 0x000fea0003800000 */
.L_x_8563:
        /* <DEDUP_REMOVED lines=8> */
.L_x_8579:
[----:B------:R-:W2:Y:S01]  /*231c0*/  LDL R8, [R1+0x4] ;  /* 0x0000040001087983 */ /* 0x000ea20000100800 */
[----:B------:R-:W1:Y:S03]  /*231d0*/  LDC R0, c[0x0][0x430] ;  /* 0x00010c00ff007b82 */ /* 0x000e660000000800 */
[----:B------:R-:W3:Y:S01]  /*231e0*/  LDL R7, [R1+0x8] ;  /* 0x0000080001077983 */ /* 0x000ee20000100800 */
[----:B------:R-:W-:Y:S05]  /*231f0*/  YIELD ;  /* 0x0000000000007946 */ /* 0x000fea0003800000 */
[----:B0-----:R-:W0:Y:S01]  /*23200*/  S2R R3, SR_TID.X ;  /* 0x0000000000037919 */ /* 0x001e220000002100 */
[----:B------:R-:W-:Y:S01]  /*23210*/  ULDC.64 UR4, c[0x0][0x428] ;  /* 0x00010a0000047ab9 */ /* 0x000fe20000000a00 */
[----:B------:R-:W4:Y:S01]  /*23220*/  S2R R2, SR_TID.X ;  /* 0x0000000000027919 */ /* 0x000f220000002100 */
[----:B-1----:R-:W-:-:S13]  /*23230*/  ISETP.NE.AND P0, PT, R0, 0x1, PT ;  /* 0x000000010000780c */ /* 0x002fda0003f05270 */
[----:B------:R-:W1:Y:S01]  /*23240*/  @P0 LDC R4, c[0x0][0x434] ;  /* 0x00010d00ff040b82 */ /* 0x000e620000000800 */
[----:B0-----:R-:W-:-:S04]  /*23250*/  LOP3.LUT R3, R3, 0x7f, RZ, 0xc0, !PT ;  /* 0x0000007f03037812 */ /* 0x001fc800078ec0ff */
[----:B------:R-:W-:-:S03]  /*23260*/  SHF.R.U32.HI R5, RZ, 0x3, R3 ;  /* 0x00000003ff057819 */ /* 0x000fc60000011603 */
[----:B------:R-:W0:Y:S01]  /*23270*/  @P0 LDC R3, c[0x0][0x438] ;  /* 0x00010e00ff030b82 */ /* 0x000e220000000800 */
[----:B----4-:R-:W-:Y:S01]  /*23280*/  SHF.L.U32 R2, R2, 0x4, RZ ;  /* 0x0000000402027819 */ /* 0x010fe200000006ff */
[----:B------:R-:W-:-:S03]  /*23290*/  IMAD R5, R6, 0x80, R5 ;  /* 0x0000008006057824 */ /* 0x000fc600078e0205 */
[----:B------:R-:W-:-:S04]  /*232a0*/  LOP3.LUT R2, R2, 0x70, RZ, 0xc0, !PT ;  /* 0x0000007002027812 */ /* 0x000fc800078ec0ff */
[----:B--2---:R-:W-:-:S05]  /*232b0*/  IADD3 R5, R2, R5, R8 ;  /* 0x0000000502057210 */ /* 0x004fca0007ffe008 */
[----:B-1----:R-:W-:-:S04]  /*232c0*/  @P0 IMAD.HI.U32 R4, R5, R4, RZ ;  /* 0x0000000405040227 */ /* 0x002fc800078e00ff */
[----:B------:R-:W-:Y:S01]  /*232d0*/  IMAD.MOV.U32 R2, RZ, RZ, R5 ;  /* 0x000000ffff027224 */ /* 0x000fe200078e0005 */
[----:B0-----:R-:W-:Y:S01]  /*232e0*/  @P0 SHF.R.U32.HI R2, RZ, R3, R4 ;  /* 0x00000003ff020219 */ /* 0x001fe20000011604 */
[----:B---3--:R-:W-:-:S04]  /*232f0*/  IMAD R4, R7, UR4, RZ ;  /* 0x0000000407047c24 */ /* 0x008fc8000f8e02ff */
[----:B------:R-:W-:-:S04]  /*23300*/  IMAD.MOV R3, RZ, RZ, -R2 ;  /* 0x000000ffff037224 */ /* 0x000fc800078e0a02 */
[----:B------:R-:W-:Y:S01]  /*23310*/  IMAD R0, R0, R3, R5 ;  /* 0x0000000300007224 */ /* 0x000fe200078e0205 */
[----:B------:R-:W-:Y:S01]  /*23320*/  SHF.R.S32.HI R3, RZ, 0x1f, R2 ;  /* 0x0000001fff037819 */ /* 0x000fe20000011402 */
[C---:B------:R-:W-:Y:S02]  /*23330*/  IMAD R5, R35.reuse, UR5, R4 ;  /* 0x0000000523057c24 */ /* 0x040fe4000f8e0204 */
[----:B------:R-:W-:Y:S01]  /*23340*/  IMAD.WIDE.U32 R2, R35, UR4, R2 ;  /* 0x0000000423027c25 */ /* 0x000fe2000f8e0002 */
[----:B------:R-:W-:-:S03]  /*23350*/  ULDC.64 UR4, c[0x0][0x418] ;  /* 0x0001060000047ab9 */ /* 0x000fc60000000a00 */
[----:B------:R-:W-:Y:S01]  /*23360*/  IMAD.IADD R5, R5, 0x1, R3 ;  /* 0x0000000105057824 */ /* 0x000fe200078e0203 */
[----:B------:R-:W-:-:S04]  /*23370*/  LEA R4, P0, R2, UR4, 0x2 ;  /* 0x0000000402047c11 */ /* 0x000fc8000f8010ff */
[----:B------:R-:W-:-:S05]  /*23380*/  LEA.HI.X R5, R2, UR5, R5, 0x2, P0 ;  /* 0x0000000502057c11 */ /* 0x000fca00080f1405 */
[----:B------:R-:W2:Y:S01]  /*23390*/  LDG.E R4, desc[UR54][R4.64] ;  /* 0x0000003604047981 */ /* 0x000ea2000c1e1900 */
[----:B------:R-:W-:Y:S01]  /*233a0*/  IMAD.U32 R7, RZ, RZ, UR38 ;  /* 0x00000026ff077e24 */ /* 0x000fe2000f8e00ff */
[----:B------:R-:W-:Y:S01]  /*233b0*/  IADD3 R24, R10, 0x1, RZ ;  /* 0x000000010a187810 */ /* 0x000fe20007ffe0ff */
[----:B------:R-:W-:-:S03]  /*233c0*/  IMAD.MOV.U32 R25, RZ, RZ, R6 ;  /* 0x000000ffff197224 */ /* 0x000fc600078e0006 */
[----:B------:R-:W-:Y:S02]  /*233d0*/  ISETP.NE.AND P3, PT, R7, 0x3, PT ;  /* 0x000000030700780c */ /* 0x000fe40003f65270 */
[----:B------:R-:W-:-:S04]  /*233e0*/  ISETP.NE.AND P0, PT, R24, 0x2, PT ;  /* 0x000000021800780c */ /* 0x000fc80003f05270 */
[----:B------:R-:W-:Y:S02]  /*233f0*/  SEL R3, RZ, 0x1, P0 ;  /* 0x00000001ff037807 */ /* 0x000fe40000000000 */
[----:B------:R-:W-:Y:S02]  /*23400*/  SEL R24, R24, RZ, P0 ;  /* 0x000000ff18187207 */ /* 0x000fe40000000000 */
[----:B------:R-:W-:Y:S02]  /*23410*/  LOP3.LUT R28, R20, R3, RZ, 0x3c, !PT ;  /* 0x00000003141c7212 */ /* 0x000fe400078e3cff */
[----:B--2---:R-:W-:Y:S01]  /*23420*/  SHF.R.S32.HI R27, RZ, 0x1f, R4 ;  /* 0x0000001fff1b7819 */ /* 0x004fe20000011404 */
[----:B------:R-:W-:Y:S06]  /*23430*/  @!P3 BRA `(.L_x_8567) ;  /* 0x000000000004b947 */ /* 0x000fec0003800000 */
[----:B------:R-:W-:Y:S01]  /*23440*/  BPT.TRAP 0x1 ;  /* 0x000000040000795c */ /* 0x000fe20000300000 */
.L_x_8567:
[----:B------:R-:W-:Y:S01]  /*23450*/  IMAD R6, R24, 0x8, R22 ;  /* 0x0000000818067824 */ /* 0x000fe200078e0216 */
[----:B------:R-:W-:Y:S01]  /*23460*/  SHF.L.U32 R2, R28, 0x1f, RZ ;  /* 0x0000001f1c027819 */ /* 0x000fe200000006ff */
[----:B------:R-:W-:Y:S03]  /*23470*/  BSSY B1, `(.L_x_8568) ;  /* 0x0000003000017945 */ /* 0x000fe60003800000 */
[----:B------:R-:W0:Y:S02]  /*23480*/  SYNCS.PHASECHK.TRANS64.TRYWAIT P0, [R6+URZ+0x28840], R2 ;  /* 0x02884002060075a7 */ /* 0x000e24000800017f */
[----:B0-----:R-:W-:Y:S05]  /*23490*/  @!P0 BRA `(.L_x_8569) ;  /* 0x0000006800108947 */ /* 0x001fea0003800000 */
.L_x_8779:
[----:B------:R-:W-:Y:S05]  /*234a0*/  BSYNC B1 ;  /* 0x0000000000017941 */ /* 0x000fea0003800000 */
.L_x_8568:
        /* <DEDUP_REMOVED lines=71> */
.L_x_8797:
        /* <DEDUP_REMOVED lines=9> */
.L_x_8571:
        /* <DEDUP_REMOVED lines=11> */
.L_x_8572:
[----:B------:R1:W-:Y:S01]  /*23a60*/  SYNCS.ARRIVE.TRANS64.A1T0 RZ, [R6+URZ+0x28830], RZ ;  /* 0x028830ff06ff79a7 */ /* 0x0003e2000810003f */
[----:B------:R-:W-:Y:S05]  /*23a70*/  @!P4 BRA `(.L_x_8573) ;  /* 0x000000000004c947 */ /* 0x000fea0003800000 */
[----:B------:R-:W-:Y:S01]  /*23a80*/  BPT.TRAP 0x1 ;  /* 0x000000040000795c */ /* 0x000fe20000300000 */
.L_x_8573:
[----:B------:R-:W-:Y:S01]  /*23a90*/  SHF.L.U32 R2, R20, 0x1f, RZ ;  /* 0x0000001f14027819 */ /* 0x000fe200000006ff */
[----:B-1----:R-:W-:Y:S01]  /*23aa0*/  IMAD R6, R10, 0x8, R22 ;  /* 0x000000080a067824 */ /* 0x002fe200078e0216 */
[----:B------:R-:W-:Y:S03]  /*23ab0*/  BSSY B1, `(.L_x_8574) ;  /* 0x0000003000017945 */ /* 0x000fe60003800000 */
[----:B------:R-:W1:Y:S02]  /*23ac0*/  SYNCS.PHASECHK.TRANS64.TRYWAIT P0, [R6+URZ+0x28860], R2 ;  /* 0x02886002060075a7 */ /* 0x000e64000800017f */
[----:B-1----:R-:W-:Y:S05]  /*23ad0*/  @!P0 BRA `(.L_x_8575) ;  /* 0x0000006800e08947 */ /* 0x002fea0003800000 */
.L_x_8798:
[----:B------:R-:W-:Y:S05]  /*23ae0*/  BSYNC B1 ;  /* 0x0000000000017941 */ /* 0x000fea0003800000 */
.L_x_8574:
[----:B------:R-:W2:Y:S01]  /*23af0*/  S2R R3, SR_TID.X ;  /* 0x0000000000037919 */ /* 0x000ea20000002100 */
[----:B------:R-:W-:Y:S01]  /*23b00*/  UMOV UR4, 0xffffffff ;  /* 0xffffffff00047882 */ /* 0x000fe20000000000 */
[----:B------:R-:W-:Y:S01]  /*23b10*/  IMAD R8, R33, -0x80, R37 ;  /* 0xffffff8021087824 */ /* 0x000fe200078e0225 */
[----:B0-----:R-:W-:Y:S02]  /*23b20*/  LEA R7, R10, R36, 0xe ;  /* 0x000000240a077211 */ /* 0x001fe400078e70ff */
[----:B--2---:R-:W-:-:S04]  /*23b30*/  LOP3.LUT R3, R3, 0x7f, RZ, 0xc0, !PT ;  /* 0x0000007f03037812 */ /* 0x004fc800078ec0ff */
[----:B------:R-:W-:-:S05]  /*23b40*/  SHF.R.U32.HI R3, RZ, 0x3, R3 ;  /* 0x00000003ff037819 */ /* 0x000fca0000011603 */
[----:B------:R-:W-:Y:S01]  /*23b50*/  IMAD.IADD R8, R8, 0x1, -R3 ;  /* 0x0000000108087824 */ /* 0x000fe200078e0a03 */
        /* <DEDUP_REMOVED lines=59> */
[----:B------:R0:W-:Y:S04]  /*23f10*/  LDGSTS.E.BYPASS.LTC128B.128 [R7+0x7400], desc[UR54][R2.64+0x80], !P0 ;  /* 0x0740008002077fae */ /* 0x0001e8000c101d76 */
[----:B0-2---:R0:W1:Y:S02]  /*23f20*/  SHFL.IDX PT, R2, R17, 0x7, 0x181f ;  /* 0x00f81f0011027f89 */ /* 0x00506400000e0000 */
.L_x_8816:
        /* <DEDUP_REMOVED lines=12> */
[----:B-1----:R-:W-:Y:S01]  /*23ff0*/  IMAD.WIDE.U32 R2, R0, UR4, RZ ;  /* 0x0000000400027c25 */ /* 0x002fe2000f8e00ff */
[----:B------:R-:W-:Y:S01]  /*24000*/  ULDC.64 UR4, c[0x0][0x338] ;  /* 0x0000ce0000047ab9 */ /* 0x000fe20000000a00 */
[----:B------:R-:W-:Y:S02]  /*24010*/  NOP ;  /* 0x0000000000007918 */ /* 0x000fe40000000000 */
        /* <DEDUP_REMOVED lines=14> */
.L_x_8577:
        /* <DEDUP_REMOVED lines=11> */
.L_x_8578:
[----:B------:R-:W2:Y:S01]  /*241b0*/  LDL R0, [R1] ;  /* 0x0000000001007983 */ /* 0x000ea20000100800 */
[----:B------:R0:W-:Y:S01]  /*241c0*/  SYNCS.ARRIVE.TRANS64.A1T0 RZ, [R6+URZ+0x28850], RZ ;  /* 0x028850ff06ff79a7 */ /* 0x0001e2000810003f */
[----:B------:R-:W-:Y:S02]  /*241d0*/  IMAD.MOV.U32 R10, RZ, RZ, R24 ;  /* 0x000000ffff0a7224 */ /* 0x000fe400078e0018 */
[----:B------:R-:W-:Y:S02]  /*241e0*/  IMAD.MOV.U32 R20, RZ, RZ, R28 ;  /* 0x000000ffff147224 */ /* 0x000fe400078e001c */
[----:B------:R-:W-:Y:S01]  /*241f0*/  IMAD.MOV.U32 R33, RZ, RZ, R25 ;  /* 0x000000ffff217224 */ /* 0x000fe200078e0019 */
[C---:B0-----:R-:W-:Y:S02]  /*24200*/  IADD3 R6, R25.reuse, -0x1, RZ ;  /* 0xffffffff19067810 */ /* 0x041fe40007ffe0ff */
[----:B--2---:R-:W-:-:S13]  /*24210*/  ISETP.GT.AND P0, PT, R25, R0, PT ;  /* 0x000000001900720c */ /* 0x004fda0003f04270 */
[----:B------:R-:W-:Y:S05]  /*24220*/  @P0 BRA `(.L_x_8579) ;  /* 0xffffffec00e40947 */ /* 0x000fea000383ffff */
.L_x_8566:
[----:B------:R-:W-:Y:S05]  /*24230*/  BSYNC B0 ;  /* 0x0000000000007941 */ /* 0x000fea0003800000 */
.L_x_8565:
        /* <DEDUP_REMOVED lines=11> */
[----:B0-----:R-:W2:Y:S01]  /*242f0*/  @P0 ATOMG.E.ADD.STRONG.GPU PT, R3, desc[UR54][R2.64], R5 ;  /* 0x00000005020309a8 */ /* 0x001ea200081ee1f6 */
[----:B------:R-:W0:Y:S02]  /*24300*/  S2R R4, SR_LTMASK ;  /* 0x0000000000047919 */ /* 0x000e240000003900 */
[----:B0-----:R-:W-:-:S04]  /*24310*/  LOP3.LUT R4, R4, UR4, RZ, 0xc0, !PT ;  /* 0x0000000404047c12 */ /* 0x001fc8000f8ec0ff */
[----:B------:R-:W0:Y:S01]  /*24320*/  POPC R7, R4 ;  /* 0x0000000400077309 */ /* 0x000e220000000000 */
[----:B--2---:R-:W0:Y:S02]  /*24330*/  SHFL.IDX PT, R0, R3, R0, 0x1f ;  /* 0x00001f0003007589 */ /* 0x004e2400000e0000 */
[----:B0-----:R-:W-:-:S07]  /*24340*/  IADD3 R16, R0, UR37, R7 ;  /* 0x0000002500107c10 */ /* 0x001fce000fffe007 */
.L_x_8581:
[----:B------:R-:W-:Y:S05]  /*24350*/  BSYNC B0 ;  /* 0x0000000000007941 */ /* 0x000fea0003800000 */
.L_x_8580:
[----:B------:R-:W-:-:S05]  /*24360*/  IMAD.U32 R0, RZ, RZ, UR38 ;  /* 0x00000026ff007e24 */ /* 0x000fca000f8e00ff */
[----:B------:R-:W-:-:S13]  /*24370*/  ISETP.NE.AND P0, PT, R0, 0x3, PT ;  /* 0x000000030000780c */ /* 0x000fda0003f05270 */
[----:B------:R-:W-:Y:S05]  /*24380*/  @!P0 BRA `(.L_x_8582) ;  /* 0x0000000000048947 */ /* 0x000fea0003800000 */
[----:B------:R-:W-:Y:S01]  /*24390*/  BPT.TRAP 0x1 ;  /* 0x000000040000795c */ /* 0x000fe20000300000 */
.L_x_8582:
[----:B------:R-:W-:Y:S01]  /*243a0*/  LEA R0, R24, R22, 0x3 ;  /* 0x0000001618007211 */ /* 0x000fe200078e18ff */
[----:B------:R-:W-:Y:S01]  /*243b0*/  BSSY B0, `(.L_x_8583) ;  /* 0x0000005000007945 */ /* 0x000fe20003800000 */
[----:B0-----:R-:W-:Y:S01]  /*243c0*/  SHF.L.U32 R3, R28, 0x1f, RZ ;  /* 0x0000001f1c037819 */ /* 0x001fe200000006ff */
[----:B------:R-:W-:-:S03]  /*243d0*/  IMAD R6, R25, -0x80, R37 ;  /* 0xffffff8019067824 */ /* 0x000fc600078e0225 */
[----:B------:R-:W0:Y:S02]  /*243e0*/  SYNCS.PHASECHK.TRANS64.TRYWAIT P0, [R0+URZ+0x28860], R3 ;  /* 0x02886003000075a7 */ /* 0x000e24000800017f */
[----:B0-----:R-:W-:Y:S05]  /*243f0*/  @!P0 BRA `(.L_x_8584) ;  /* 0x0000006c00388947 */ /* 0x001fea0003800000 */
.L_x_8817:
[----:B------:R-:W-:Y:S05]  /*24400*/  BSYNC B0 ;  /* 0x0000000000007941 */ /* 0x000fea0003800000 */
.L_x_8583:
        /* <DEDUP_REMOVED lines=70> */
.L_x_8835:
        /* <DEDUP_REMOVED lines=11> */
.L_x_8586:
        /* <DEDUP_REMOVED lines=11> */
.L_x_8587:
[----:B------:R1:W-:Y:S01]  /*249d0*/  SYNCS.ARRIVE.TRANS64.A1T0 RZ, [R0+URZ+0x28850], RZ ;  /* 0x028850ff00ff79a7 */ /* 0x0003e2000810003f */
[----:B------:R-:W-:-:S05]  /*249e0*/  VIADD R24, R24, 0x1 ;  /* 0x0000000118187836 */ /* 0x000fca0000000000 */
[----:B------:R-:W-:-:S04]  /*249f0*/  ISETP.NE.AND P0, PT, R24, 0x2, PT ;  /* 0x000000021800780c */ /* 0x000fc80003f05270 */
[----:B------:R-:W-:Y:S02]  /*24a00*/  SEL R3, RZ, 0x1, P0 ;  /* 0x00000001ff037807 */ /* 0x000fe40000000000 */
[----:B------:R-:W-:Y:S02]  /*24a10*/  SEL R24, R24, RZ, P0 ;  /* 0x000000ff18187207 */ /* 0x000fe40000000000 */
[----:B-1----:R-:W-:-:S07]  /*24a20*/  LOP3.LUT R28, R28, R3, RZ, 0x3c, !PT ;  /* 0x000000031c1c7212 */ /* 0x002fce00078e3cff */
.L_x_8544:
[----:B------:R-:W-:Y:S05]  /*24a30*/  BSYNC B7 ;  /* 0x0000000000077941 */ /* 0x000fea0003800000 */
.L_x_8542:
        /* <DEDUP_REMOVED lines=11> */
.L_x_8588:
        /* <DEDUP_REMOVED lines=36> */
.L_x_8845:
[----:B------:R-:W-:Y:S02]  /*24d30*/  ULDC UR4, c[0x0][0xc38] ;  /* 0x00030e0000047ab9 */ /* 0x000fe40000000800 */
[----:B------:R-:W-:-:S04]  /*24d40*/  IMAD.U32 R7, RZ, RZ, UR4 ;  /* 0x00000004ff077e24 */ /* 0x000fc8000f8e00ff */
[----:B--2---:R-:W-:-:S05]  /*24d50*/  IMAD R14, R14, R7, RZ ;  /* 0x000000070e0e7224 */ /* 0x004fca00078e02ff */
[----:B------:R-:W-:-:S04]  /*24d60*/  IADD3 R9, R4, R14, RZ ;  /* 0x0000000e04097210 */ /* 0x000fc80007ffe0ff */
[----:B------:R-:W-:-:S13]  /*24d70*/  ISETP.GT.AND P6, PT, R9, R0, PT ;  /* 0x000000000900720c */ /* 0x000fda0003fc4270 */
[----:B------:R-:W-:Y:S05]  /*24d80*/  @P6 BRA `(.L_x_8591) ;  /* 0x00000000009c6947 */ /* 0x000fea0003800000 */
.L_x_8596:
        /* <DEDUP_REMOVED lines=14> */
.L_x_8594:
[----:B------:R-:W-:Y:S05]  /*24e70*/  BSYNC B0 ;  /* 0x0000000000007941 */ /* 0x000fea0003800000 */
.L_x_8593:
[----:B------:R-:W-:-:S03]  /*24e80*/  UMOV UR4, 0xffffffff ;  /* 0xffffffff00047882 */ /* 0x000fc60000000000 */
[----:B------:R-:W-:Y:S05]  /*24e90*/  BRA.DIV UR4, `(.L_x_8595) ;  /* 0x0000007204447947 */ /* 0x000fea000b800000 */
[----:B-----5:R-:W3:Y:S02]  /*24ea0*/  SHFL.UP PT, R14, R5, 0x1, RZ ;  /* 0x04200000050e7989 */ /* 0x020ee400000e00ff */
[----:B---3--:R-:W-:-:S05]  /*24eb0*/  SEL R14, R14, RZ, P1 ;  /* 0x000000ff0e0e7207 */ /* 0x008fca0000800000 */
[----:B------:R-:W-:-:S05]  /*24ec0*/  IMAD.IADD R13, R5, 0x1, R14 ;  /* 0x00000001050d7824 */ /* 0x000fca00078e020e */
[----:B------:R-:W2:Y:S02]  /*24ed0*/  SHFL.UP PT, R14, R13, 0x2, RZ ;  /* 0x044000000d0e7989 */ /* 0x000ea400000e00ff */
[----:B--2---:R-:W-:-:S04]  /*24ee0*/  SEL R2, R14, RZ, P2 ;  /* 0x000000ff0e027207 */ /* 0x004fc80001000000 */
[----:B------:R-:W-:-:S05]  /*24ef0*/  IADD3 R2, R13, R2, RZ ;  /* 0x000000020d027210 */ /* 0x000fca0007ffe0ff */
        /* <DEDUP_REMOVED lines=10> */
.L_x_8853:
[----:B------:R-:W-:Y:S02]  /*24fa0*/  ULDC UR4, c[0x0][0xc38] ;  /* 0x00030e0000047ab9 */ /* 0x000fe40000000800 */
[----:B------:R-:W-:-:S04]  /*24fb0*/  IMAD.U32 R7, RZ, RZ, UR4 ;  /* 0x00000004ff077e24 */ /* 0x000fc8000f8e00ff */
[----:B--2---:R-:W-:-:S05]  /*24fc0*/  IMAD R14, R14, R7, RZ ;  /* 0x000000070e0e7224 */ /* 0x004fca00078e02ff */
[----:B------:R-:W-:-:S04]  /*24fd0*/  IADD3 R9, R14, R9, RZ ;  /* 0x000000090e097210 */ /* 0x000fc80007ffe0ff */
[----:B------:R-:W-:-:S13]  /*24fe0*/  ISETP.GT.AND P6, PT, R9, R0, PT ;  /* 0x000000000900720c */ /* 0x000fda0003fc4270 */
[----:B------:R-:W-:Y:S05]  /*24ff0*/  @!P6 BRA `(.L_x_8596) ;  /* 0xfffffffc0064e947 */ /* 0x000fea000383ffff */
.L_x_8591:
        /* <DEDUP_REMOVED lines=8> */
.L_x_8857:
[----:B------:R-:W-:Y:S01]  /*25080*/  ISETP.NE.AND P0, PT, R2, RZ, PT ;  /* 0x000000ff0200720c */ /* 0x000fe20003f05270 */
[----:B------:R-:W-:-:S12]  /*25090*/  IMAD.MOV.U32 R14, RZ, RZ, RZ ;  /* 0x000000ffff0e7224 */ /* 0x000fd800078e00ff */
[----:B------:R-:W-:Y:S05]  /*250a0*/  @!P0 BRA `(.L_x_8598) ;  /* 0x0000000000108947 */ /* 0x000fea0003800000 */
[----:B------:R-:W-:Y:S01]  /*250b0*/  UMOV UR4, 0xffffffff ;  /* 0xffffffff00047882 */ /* 0x000fe20000000000 */
[----:B------:R-:W-:Y:S02]  /*250c0*/  VIADD R12, R4, 0xffffffff ;  /* 0xffffffff040c7836 */ /* 0x000fe40000000000 */
[----:B------:R-:W-:Y:S05]  /*250d0*/  BRA.DIV UR4, `(.L_x_8599) ;  /* 0x0000007204b87947 */ /* 0x000fea000b800000 */
[----:B------:R4:W0:Y:S02]  /*250e0*/  SHFL.IDX PT, R14, R6, R12, 0x1f ;  /* 0x00001f0c060e7589 */ /* 0x00082400000e0000 */
.L_x_8598:
        /* <DEDUP_REMOVED lines=44> */
[----:B------:R-:W-:Y:S01]  /*253b0*/  IMAD R11, R2, R7, RZ ;  /* 0x00000007020b7224 */ /* 0x000fe200078e02ff */
[----:B------:R-:W-:-:S05]  /*253c0*/  MOV R2, RZ ;  /* 0x000000ff00027202 */ /* 0x000fca0000000f00 */
        /* <DEDUP_REMOVED lines=14> */
[----:B------:R-:W-:Y:S01]  /*254b0*/  @!P1 LOP3.LUT R2, RZ, R6, RZ, 0x33, !PT ;  /* 0x00000006ff029212 */ /* 0x000fe200078e33ff */
[----:B------:R-:W-:-:S04]  /*254c0*/  IMAD.MOV R6, RZ, RZ, -R6 ;  /* 0x000000ffff067224 */ /* 0x000fc800078e0a06 */
[----:B------:R-:W-:Y:S01]  /*254d0*/  IMAD R18, R2, R6, R9 ;  /* 0x0000000602127224 */ /* 0x000fe200078e0209 */
[----:B------:R-:W-:-:S04]  /*254e0*/  LOP3.LUT R2, RZ, R2, RZ, 0x33, !PT ;  /* 0x00000002ff027212 */ /* 0x000fc800078e33ff */
[----:B------:R-:W-:Y:S01]  /*254f0*/  IADD3 R17, R5, R2, RZ ;  /* 0x0000000205117210 */ /* 0x000fe20007ffe0ff */
[----:B------:R-:W-:Y:S06]  /*25500*/  BRA `(.L_x_8600) ;  /* 0x00000000001c7947 */ /* 0x000fec0003800000 */
.L_x_8592:
[----:B------:R-:W-:Y:S01]  /*25510*/  UMOV UR4, URZ ;  /* 0x0000003f00047c82 */ /* 0x000fe20008000000 */
[----:B------:R-:W-:Y:S01]  /*25520*/  UMOV UR5, URZ ;  /* 0x0000003f00057c82 */ /* 0x000fe20008000000 */
[----:B------:R-:W-:Y:S01]  /*25530*/  ULDC UR6, c[0x0][0xc3c] ;  /* 0x00030f0000067ab9 */ /* 0x000fe20000000800 */
[----:B------:R-:W-:Y:S01]  /*25540*/  IMAD.MOV.U32 R16, RZ, RZ, R0 ;  /* 0x000000ffff107224 */ /* 0x000fe200078e0000 */
[----:B------:R-:W-:Y:S01]  /*25550*/  MOV R19, UR6 ;  /* 0x0000000600137c02 */ /* 0x000fe20008000f00 */
[----:B------:R-:W-:Y:S02]  /*25560*/  IMAD.U32 R17, RZ, RZ, UR4 ;  /* 0x00000004ff117e24 */ /* 0x000fe4000f8e00ff */
[----:B------:R-:W-:-:S07]  /*25570*/  IMAD.U32 R18, RZ, RZ, UR5 ;  /* 0x00000005ff127e24 */ /* 0x000fce000f8e00ff */
.L_x_8600:
        /* <DEDUP_REMOVED lines=10> */
.L_x_8589:
[----:B------:R-:W-:Y:S02]  /*25620*/  ULDC UR4, c[0x0][0xc3c] ;  /* 0x00030f0000047ab9 */ /* 0x000fe40000000800 */
[----:B--2---:R-:W-:-:S13]  /*25630*/  ISETP.GE.AND P0, PT, R19, UR4, PT ;  /* 0x0000000413007c0c */ /* 0x004fda000bf06270 */
[----:B------:R-:W-:Y:S05]  /*25640*/  @!P0 BRA `(.L_x_8601) ;  /* 0xffffff9c00688947 */ /* 0x000fea000383ffff */
[----:B------:R-:W-:Y:S05]  /*25650*/  BSYNC B8 ;  /* 0x0000000000087941 */ /* 0x000fea0003800000 */
.L_x_8486:
[----:B------:R-:W2:Y:S01]  /*25660*/  LDL.LU R0, [R1+0x20] ;  /* 0x0000200001007983 */ /* 0x000ea20000300800 */
[----:B------:R-:W-:Y:S01]  /*25670*/  BSSY B0, `(.L_x_8602) ;  /* 0x000000b000007945 */ /* 0x000fe20003800000 */
[----:B------:R-:W4:Y:S01]  /*25680*/  S2R R5, SR_CgaCtaId ;  /* 0x0000000000057919 */ /* 0x000f220000008800 */
[----:B--2---:R-:W-:-:S05]  /*25690*/  VIADD R0, R0, 0x1 ;  /* 0x0000000100007836 */ /* 0x004fca0000000000 */
        /* <DEDUP_REMOVED lines=8> */
.L_x_8860:
[----:B------:R-:W-:Y:S05]  /*25720*/  BSYNC B0 ;  /* 0x0000000000007941 */ /* 0x000fea0003800000 */
.L_x_8602:
[----:B------:R-:W-:-:S03]  /*25730*/  UMOV UR4, 0xffffffff ;  /* 0xffffffff00047882 */ /* 0x000fc60000000000 */
[----:B------:R-:W-:Y:S05]  /*25740*/  BRA.DIV UR4, `(.L_x_8604) ;  /* 0x0000006e04547947 */ /* 0x000fea000b800000 */
[----:B0-----:R-:W0:Y:S02]  /*25750*/  S2R R0, SR_TID.X ;  /* 0x0000000000007919 */ /* 0x001e240000002100 */
[----:B0-----:R-:W-:-:S04]  /*25760*/  SHF.R.U32.HI R0, RZ, 0x5, R0 ;  /* 0x00000005ff007819 */ /* 0x001fc80000011600 */
[----:B------:R-:W-:-:S05]  /*25770*/  LOP3.LUT R0, R0, 0x3, RZ, 0xc0, !PT ;  /* 0x0000000300007812 */ /* 0x000fca00078ec0ff */
[----:B------:R0:W2:Y:S02]  /*25780*/  SHFL.IDX PT, R14, R0, RZ, 0x1f ;  /* 0x00001fff000e7589 */ /* 0x0000a400000e0000 */
.L_x_8863:
[----:B--2---:R-:W-:-:S13]  /*25790*/  ISETP.NE.AND P0, PT, R14, RZ, PT ;  /* 0x000000ff0e00720c */ /* 0x004fda0003f05270 */
[----:B------:R-:W-:Y:S05]  /*257a0*/  @P0 BRA `(.L_x_8194) ;  /* 0x0000000000880947 */ /* 0x000fea0003800000 */
[----:B------:R-:W-:-:S03]  /*257b0*/  UMOV UR4, 0xffffffff ;  /* 0xffffffff00047882 */ /* 0x000fc60000000000 */
[----:B------:R-:W-:Y:S05]  /*257c0*/  BRA.DIV UR4, `(.L_x_8605) ;  /* 0x0000006e04687947 */ /* 0x000fea000b800000 */
[----:B------:R-:W-:-:S13]  /*257d0*/  ELECT P6, URZ, PT ;  /* 0x00000000003f782f */ /* 0x000fda00038c0000 */
.L_x_8866:
[----:B------:R-:W-:Y:S05]  /*257e0*/  @!P6 BRA `(.L_x_8194) ;  /* 0x000000000078e947 */ /* 0x000fea0003800000 */
[----:B------:R-:W-:-:S06]  /*257f0*/  ULOP3.LUT UR4, UR36, 0x2, URZ, 0xfc, !UPT ;  /* 0x0000000224047892 */ /* 0x000fcc000f8efc3f */
[----:B0-----:R-:W-:-:S05]  /*25800*/  IMAD.U32 R0, RZ, RZ, UR4 ;  /* 0x00000004ff007e24 */ /* 0x001fca000f8e00ff */
[----:B------:R-:W-:-:S13]  /*25810*/  ISETP.NE.AND P0, PT, R0, 0x3, PT ;  /* 0x000000030000780c */ /* 0x000fda0003f05270 */
[----:B------:R-:W-:Y:S05]  /*25820*/  @!P0 BRA `(.L_x_8606) ;  /* 0x0000000000048947 */ /* 0x000fea0003800000 */
[----:B------:R-:W-:Y:S01]  /*25830*/  BPT.TRAP 0x1 ;  /* 0x000000040000795c */ /* 0x000fe20000300000 */
.L_x_8606:
[C---:B------:R-:W-:Y:S01]  /*25840*/  LEA R5, R24.reuse, R7, 0x3 ;  /* 0x0000000718057211 */ /* 0x040fe200078e18ff */
[----:B------:R-:W-:Y:S01]  /*25850*/  VIADD R24, R24, 0x1 ;  /* 0x0000000118187836 */ /* 0x000fe20000000000 */
[----:B------:R-:W-:-:S04]  /*25860*/  SHF.L.U32 R0, R28, 0x1f, RZ ;  /* 0x0000001f1c007819 */ /* 0x000fc800000006ff */
[----:B------:R-:W0:Y:S01]  /*25870*/  SYNCS.PHASECHK.TRANS64.TRYWAIT P1, [R5+URZ+0x28840], R0 ;  /* 0x02884000050075a7 */ /* 0x000e22000802017f */
[----:B------:R-:W-:-:S04]  /*25880*/  ISETP.NE.AND P2, PT, R24, 0x2, PT ;  /* 0x000000021800780c */ /* 0x000fc80003f45270 */
[----:B------:R-:W-:Y:S01]  /*25890*/  SEL R3, RZ, 0x1, P2 ;  /* 0x00000001ff037807 */ /* 0x000fe20001000000 */
[----:B0-----:R-:W-:Y:S08]  /*258a0*/  @!P1 BRA `(.L_x_8607) ;  /* 0x0000006c00509947 */ /* 0x001ff00003800000 */
.L_x_8867:
[----:B------:R-:W-:Y:S02]  /*258b0*/  SEL R24, R24, RZ, P2 ;  /* 0x000000ff18187207 */ /* 0x000fe40001000000 */
[----:B------:R-:W-:Y:S01]  /*258c0*/  LOP3.LUT R2, R28, R3, RZ, 0x3c, !PT ;  /* 0x000000031c027212 */ /* 0x000fe200078e3cff */
[----:B------:R-:W-:Y:S06]  /*258d0*/  @!P0 BRA `(.L_x_8608) ;  /* 0x0000000000048947 */ /* 0x000fec0003800000 */
[----:B------:R-:W-:Y:S01]  /*258e0*/  BPT.TRAP 0x1 ;  /* 0x000000040000795c */ /* 0x000fe20000300000 */
.L_x_8608:
[----:B------:R-:W-:Y:S01]  /*258f0*/  IMAD R3, R24, 0x8, R7 ;  /* 0x0000000818037824 */ /* 0x000fe200078e0207 */
[----:B------:R-:W-:-:S04]  /*25900*/  SHF.L.U32 R2, R2, 0x1f, RZ ;  /* 0x0000001f02027819 */ /* 0x000fc800000006ff */
[----:B------:R-:W2:Y:S02]  /*25910*/  SYNCS.PHASECHK.TRANS64.TRYWAIT P1, [R3+URZ+0x28840], R2 ;  /* 0x02884002030075a7 */ /* 0x000ea4000802017f */
[----:B--2---:R-:W-:Y:S05]  /*25920*/  @!P1 BRA `(.L_x_8609) ;  /* 0x0000006c00449947 */ /* 0x004fea0003800000 */
.L_x_8868:
[----:B------:R-:W-:Y:S05]  /*25930*/  @!P0 BRA `(.L_x_8610) ;  /* 0x0000000000048947 */ /* 0x000fea0003800000 */
[----:B------:R-:W-:Y:S01]  /*25940*/  BPT.TRAP 0x1 ;  /* 0x000000040000795c */ /* 0x000fe20000300000 */
.L_x_8610:
[----:B------:R-:W4:Y:S02]  /*25950*/  SYNCS.PHASECHK.TRANS64.TRYWAIT P1, [R5+URZ+0x28860], R0 ;  /* 0x02886000050075a7 */ /* 0x000f24000802017f */
[----:B----4-:R-:W-:Y:S05]  /*25960*/  @!P1 BRA `(.L_x_8611) ;  /* 0x0000006c00489947 */ /* 0x010fea0003800000 */
.L_x_8869:
[----:B------:R-:W-:Y:S05]  /*25970*/  @!P0 BRA `(.L_x_8612) ;  /* 0x0000000000048947 */ /* 0x000fea0003800000 */
[----:B------:R-:W-:Y:S01]  /*25980*/  BPT.TRAP 0x1 ;  /* 0x000000040000795c */ /* 0x000fe20000300000 */
.L_x_8612:
[----:B------:R0:W0:Y:S02]  /*25990*/  SYNCS.PHASECHK.TRANS64.TRYWAIT P0, [R3+URZ+0x28860], R2 ;  /* 0x02886002030075a7 */ /* 0x000024000800017f */
[----:B0-----:R-:W-:Y:S05]  /*259a0*/  @!P0 NANOSLEEP.SYNCS 0x989680 ;  /* 0x009896800000895d */ /* 0x001fea0003900000 */
[----:B------:R-:W0:Y:S02]  /*259b0*/  @!P0 SYNCS.PHASECHK.TRANS64 P0, [R3+URZ+0x28860], R2 ;  /* 0x02886002030085a7 */ /* 0x000e24000800007f */
[----:B0-----:R-:W-:Y:S05]  /*259c0*/  @!P0 BRA `(.L_x_8612) ;  /* 0xfffffffc00f08947 */ /* 0x001fea000383ffff */
.L_x_8194:
[----:B------:R-:W-:Y:S05]  /*259d0*/  BSYNC B9 ;  /* 0x0000000000097941 */ /* 0x000fea0003800000 */
.L_x_8191:
[----:B------:R-:W-:Y:S05]  /*259e0*/  EXIT ;  /* 0x000000000000794d */ /* 0x000fea0003800000 */
.L_x_8224:
[----:B0-----:R0:W1:Y:S02]  /*259f0*/  SYNCS.PHASECHK.TRANS64.TRYWAIT P6, [R91+URZ+0x28890], R102 ;  /* 0x028890665b0075a7 */ /* 0x00106400080c017f */
[----:B-1----:R-:W-:Y:S05]  /*25a00*/  @!P6 NANOSLEEP.SYNCS 0x989680 ;  /* 0x009896800000e95d */ /* 0x002fea0003900000 */
[----:B------:R-:W1:Y:S02]  /*25a10*/  @!P6 SYNCS.PHASECHK.TRANS64 P6, [R91+URZ+0x28890], R102 ;  /* 0x028890665b00e5a7 */ /* 0x000e6400080c007f */
[----:B-1----:R-:W-:Y:S05]  /*25a20*/  @!P6 BRA `(.L_x_8224) ;  /* 0xfffffffc00f0e947 */ /* 0x002fea000383ffff */
[----:B------:R-:W-:Y:S05]  /*25a30*/  BRA `(.L_x_8613) ;  /* 0xfffffdd800307947 */ /* 0x000fea000383ffff */
.L_x_8225:
        /* <DEDUP_REMOVED lines=8> */
.L_x_8615:
[----:B------:R-:W-:Y:S05]  /*25ac0*/  BSYNC B1 ;  /* 0x0000000000017941 */ /* 0x000fea0003800000 */
.L_x_8614:
        /* <DEDUP_REMOVED lines=8> */
.L_x_8616:
[----:B------:R-:W-:Y:S01]  /*25b50*/  MOV R105, R14 ;  /* 0x0000000e00697202 */ /* 0x000fe20000000f00 */
[----:B------:R-:W-:Y:S06]  /*25b60*/  BRA `(.L_x_8617) ;  /* 0xfffffdd400f87947 */ /* 0x000fec000383ffff */
.L_x_8234:
        /* <DEDUP_REMOVED lines=8> */
.L_x_8619:
[----:B------:R-:W-:Y:S05]  /*25bf0*/  BSYNC B1 ;  /* 0x0000000000017941 */ /* 0x000fea0003800000 */
.L_x_8618:
        /* <DEDUP_REMOVED lines=8> */
.L_x_8620:
[----:B------:R-:W-:Y:S01]  /*25c80*/  IMAD.MOV.U32 R73, RZ, RZ, R14 ;  /* 0x000000ffff497224 */ /* 0x000fe200078e000e */
[----:B------:R-:W-:Y:S06]  /*25c90*/  BRA `(.L_x_8621) ;  /* 0xfffffddc005c7947 */ /* 0x000fec000383ffff */
.L_x_8243:
        /* <DEDUP_REMOVED lines=8> */
.L_x_8623:
[----:B------:R-:W-:Y:S05]  /*25d20*/  BSYNC B1 ;  /* 0x0000000000017941 */ /* 0x000fea0003800000 */
.L_x_8622:
        /* <DEDUP_REMOVED lines=8> */
.L_x_8624:
[----:B------:R-:W-:Y:S01]  /*25db0*/  MOV R63, R14 ;  /* 0x0000000e003f7202 */ /* 0x000fe20000000f00 */
[----:B------:R-:W-:Y:S06]  /*25dc0*/  BRA `(.L_x_8625) ;  /* 0xfffffde000c07947 */ /* 0x000fec000383ffff */
.L_x_8252:
        /* <DEDUP_REMOVED lines=8> */
.L_x_8627:
[----:B------:R-:W-:Y:S05]  /*25e50*/  BSYNC B1 ;  /* 0x0000000000017941 */ /* 0x000fea0003800000 */
.L_x_8626:
        /* <DEDUP_REMOVED lines=8> */
.L_x_8628:
[----:B------:R-:W-:Y:S01]  /*25ee0*/  IMAD.MOV.U32 R53, RZ, RZ, R14 ;  /* 0x000000ffff357224 */ /* 0x000fe200078e000e */
[----:B------:R-:W-:Y:S06]  /*25ef0*/  BRA `(.L_x_8629) ;  /* 0xfffffde800207947 */ /* 0x000fec000383ffff */
.L_x_8264:
[----:B--2---:R2:W3:Y:S02]  /*25f00*/  SYNCS.PHASECHK.TRANS64.TRYWAIT P4, [R91+URZ+0x28890], R102 ;  /* 0x028890665b0075a7 */ /* 0x0044e4000808017f */
[----:B---3--:R-:W-:Y:S05]  /*25f10*/  @!P4 NANOSLEEP.SYNCS 0x989680 ;  /* 0x009896800000c95d */ /* 0x008fea0003900000 */
[----:B------:R-:W3:Y:S02]  /*25f20*/  @!P4 SYNCS.PHASECHK.TRANS64 P4, [R91+URZ+0x28890], R102 ;  /* 0x028890665b00c5a7 */ /* 0x000ee4000808007f */
[----:B---3--:R-:W-:Y:S05]  /*25f30*/  @!P4 BRA `(.L_x_8264) ;  /* 0xfffffffc00f0c947 */ /* 0x008fea000383ffff */
[----:B------:R-:W-:Y:S05]  /*25f40*/  BRA `(.L_x_8630) ;  /* 0xfffffdf400ec7947 */ /* 0x000fea000383ffff */
.L_x_8265:
[----:B------:R-:W-:Y:S01]  /*25f50*/  BSSY B1, `(.L_x_8631) ;  /* 0x0000008000017945 */ /* 0x000fe20003800000 */
[----:B------:R-:W-:Y:S01]  /*25f60*/  IMAD.MOV.U32 R13, RZ, RZ, R103 ;  /* 0x000000ffff0d7224 */ /* 0x000fe200078e0067 */
[----:B------:R-:W-:Y:S01]  /*25f70*/  MOV R12, RZ ;  /* 0x000000ff000c7202 */ /* 0x000fe20000000f00 */
[----:B------:R-:W-:Y:S02]  /*25f80*/  IMAD.MOV.U32 R11, RZ, RZ, 0x181f ;  /* 0x0000181fff0b7424 */ /* 0x000fe400078e00ff */
[----:B------:R-:W-:-:S07]  /*25f90*/  IMAD.MOV.U32 R15, RZ, RZ, -0x1 ;  /* 0xffffffffff0f7424 */ /* 0x000fce00078e00ff */
[----:B0-2---:R-:W-:Y:S05]  /*25fa0*/  WARPSYNC.COLLECTIVE R15, `(.L_x_8632) ;  /* 0x000000000f087348 */ /* 0x005fea0003c00000 */
[----:B------:R1:W3:Y:S02]  /*25fb0*/  SHFL.IDX P6, R14, R13, R12, R11 ;  /* 0x0000000c0d0e7389 */ /* 0x0002e400000c000b */
[----:B0123--:R-:W-:Y:S01]  /*25fc0*/  ENDCOLLECTIVE ;  /* 0x000000000000791b */ /* 0x00ffe20003800000 */
.L_x_8632:
[----:B------:R-:W-:Y:S05]  /*25fd0*/  BSYNC B1 ;  /* 0x0000000000017941 */ /* 0x000fea0003800000 */
.L_x_8631:
        /* <DEDUP_REMOVED lines=8> */
.L_x_8633:
[----:B------:R-:W-:Y:S01]  /*26060*/  MOV R106, R14 ;  /* 0x0000000e006a7202 */ /* 0x000fe20000000f00 */
[----:B------:R-:W-:Y:S06]  /*26070*/  BRA `(.L_x_8634) ;  /* 0xfffffdf400b87947 */ /* 0x000fec000383ffff */
.L_x_8270:
[----:B------:R-:W-:Y:S01]  /*26080*/  BSSY B1, `(.L_x_8635) ;  /* 0x0000008000017945 */ /* 0x000fe20003800000 */
[----:B0-----:R-:W-:Y:S01]  /*26090*/  IMAD.MOV.U32 R13, RZ, RZ, R103 ;  /* 0x000000ffff0d7224 */ /* 0x001fe200078e0067 */
[----:B------:R-:W-:Y:S01]  /*260a0*/  MOV R15, 0xffffffff ;  /* 0xffffffff000f7802 */ /* 0x000fe20000000f00 */
[----:B------:R-:W-:Y:S02]  /*260b0*/  IMAD.MOV.U32 R12, RZ, RZ, 0x1 ;  /* 0x00000001ff0c7424 */ /* 0x000fe400078e00ff */
[----:B------:R-:W-:-:S07]  /*260c0*/  IMAD.MOV.U32 R11, RZ, RZ, 0x181f ;  /* 0x0000181fff0b7424 */ /* 0x000fce00078e00ff */
[----:B-1234-:R-:W-:Y:S05]  /*260d0*/  WARPSYNC.COLLECTIVE R15, `(.L_x_8636) ;  /* 0x000000000f087348 */ /* 0x01efea0003c00000 */
[----:B------:R0:W0:Y:S02]  /*260e0*/  SHFL.IDX P6, R14, R13, R12, R11 ;  /* 0x0000000c0d0e7389 */ /* 0x00002400000c000b */
[----:B01234-:R-:W-:Y:S01]  /*260f0*/  ENDCOLLECTIVE ;  /* 0x000000000000791b */ /* 0x01ffe20003800000 */
.L_x_8636:
[----:B------:R-:W-:Y:S05]  /*26100*/  BSYNC B1 ;  /* 0x0000000000017941 */ /* 0x000fea0003800000 */
.L_x_8635:
        /* <DEDUP_REMOVED lines=8> */
.L_x_8637:
[----:B------:R-:W-:Y:S01]  /*26190*/  IMAD.MOV.U32 R50, RZ, RZ, R14 ;  /* 0x000000ffff327224 */ /* 0x000fe200078e000e */
[----:B------:R-:W-:Y:S06]  /*261a0*/  BRA `(.L_x_8638) ;  /* 0xfffffdfc00547947 */ /* 0x000fec000383ffff */
.L_x_8275:
[----:B------:R-:W-:Y:S01]  /*261b0*/  BSSY B1, `(.L_x_8639) ;  /* 0x0000008000017945 */ /* 0x000fe20003800000 */
[----:B0-----:R-:W-:Y:S01]  /*261c0*/  IMAD.MOV.U32 R13, RZ, RZ, R103 ;  /* 0x000000ffff0d7224 */ /* 0x001fe200078e0067 */
[----:B------:R-:W-:Y:S01]  /*261d0*/  MOV R12, 0x2 ;  /* 0x00000002000c7802 */ /* 0x000fe20000000f00 */
[----:B------:R-:W-:Y:S02]  /*261e0*/  IMAD.MOV.U32 R11, RZ, RZ, 0x181f ;  /* 0x0000181fff0b7424 */ /* 0x000fe400078e00ff */
[----:B------:R-:W-:-:S07]  /*261f0*/  IMAD.MOV.U32 R15, RZ, RZ, -0x1 ;  /* 0xffffffffff0f7424 */ /* 0x000fce00078e00ff */
[----:B-1234-:R-:W-:Y:S05]  /*26200*/  WARPSYNC.COLLECTIVE R15, `(.L_x_8640) ;  /* 0x000000000f087348 */ /* 0x01efea0003c00000 */
[----:B------:R0:W0:Y:S02]  /*26210*/  SHFL.IDX P6, R14, R13, R12, R11 ;  /* 0x0000000c0d0e7389 */ /* 0x00002400000c000b */
[----:B01234-:R-:W-:Y:S01]  /*26220*/  ENDCOLLECTIVE ;  /* 0x000000000000791b */ /* 0x01ffe20003800000 */
.L_x_8640:
[----:B------:R-:W-:Y:S05]  /*26230*/  BSYNC B1 ;  /* 0x0000000000017941 */ /* 0x000fea0003800000 */
.L_x_8639:
        /* <DEDUP_REMOVED lines=8> */
.L_x_8641:
[----:B------:R-:W-:Y:S05]  /*262c0*/  BRA `(.L_x_8642) ;  /* 0xfffffe0000f87947 */ /* 0x000fea000383ffff */
.L_x_8280:
[----:B------:R-:W-:Y:S01]  /*262d0*/  BSSY B1, `(.L_x_8643) ;  /* 0x0000008000017945 */ /* 0x000fe20003800000 */
[----:B0-----:R-:W-:Y:S01]  /*262e0*/  MOV R13, R103 ;  /* 0x00000067000d7202 */ /* 0x001fe20000000f00 */
[----:B------:R-:W-:Y:S02]  /*262f0*/  IMAD.MOV.U32 R12, RZ, RZ, 0x3 ;  /* 0x00000003ff0c7424 */ /* 0x000fe400078e00ff */
[----:B------:R-:W-:Y:S02]  /*26300*/  IMAD.MOV.U32 R11, RZ, RZ, 0x181f ;  /* 0x0000181fff0b7424 */ /* 0x000fe400078e00ff */
[----:B------:R-:W-:-:S07]  /*26310*/  IMAD.MOV.U32 R15, RZ, RZ, -0x1 ;  /* 0xffffffffff0f7424 */ /* 0x000fce00078e00ff */
[----:B-1234-:R-:W-:Y:S05]  /*26320*/  WARPSYNC.COLLECTIVE R15, `(.L_x_8644) ;  /* 0x000000000f087348 */ /* 0x01efea0003c00000 */
[----:B------:R0:W0:Y:S02]  /*26330*/  SHFL.IDX P6, R14, R13, R12, R11 ;  /* 0x0000000c0d0e7389 */ /* 0x00002400000c000b */
[----:B01234-:R-:W-:Y:S01]  /*26340*/  ENDCOLLECTIVE ;  /* 0x000000000000791b */ /* 0x01ffe20003800000 */
.L_x_8644:
[----:B------:R-:W-:Y:S05]  /*26350*/  BSYNC B1 ;  /* 0x0000000000017941 */ /* 0x000fea0003800000 */
.L_x_8643:
        /* <DEDUP_REMOVED lines=8> */
.L_x_8645:
[----:B------:R-:W-:Y:S01]  /*263e0*/  IMAD.MOV.U32 R108, RZ, RZ, R14 ;  /* 0x000000ffff6c7224 */ /* 0x000fe200078e000e */
[----:B------:R-:W-:Y:S06]  /*263f0*/  BRA `(.L_x_8646) ;  /* 0xfffffe0800987947 */ /* 0x000fec000383ffff */
.L_x_8285:
[----:B0-----:R0:W1:Y:S02]  /*26400*/  SYNCS.PHASECHK.TRANS64.TRYWAIT P3, [R91+URZ+0x28890], R102 ;  /* 0x028890665b0075a7 */ /* 0x001064000806017f */
[----:B-1----:R-:W-:Y:S05]  /*26410*/  @!P3 NANOSLEEP.SYNCS 0x989680 ;  /* 0x009896800000b95d */ /* 0x002fea0003900000 */
[----:B------:R-:W1:Y:S02]  /*26420*/  @!P3 SYNCS.PHASECHK.TRANS64 P3, [R91+URZ+0x28890], R102 ;  /* 0x028890665b00b5a7 */ /* 0x000e64000806007f */
[----:B-1----:R-:W-:Y:S05]  /*26430*/  @!P3 BRA `(.L_x_8285) ;  /* 0xfffffffc00f0b947 */ /* 0x002fea000383ffff */
[----:B------:R-:W-:Y:S05]  /*26440*/  BRA `(.L_x_8647) ;  /* 0xfffffe1000847947 */ /* 0x000fea000383ffff */
.L_x_8286:
        /* <DEDUP_REMOVED lines=8> */
.L_x_8649:
[----:B------:R-:W-:Y:S05]  /*264d0*/  BSYNC B1 ;  /* 0x0000000000017941 */ /* 0x000fea0003800000 */
.L_x_8648:
        /* <DEDUP_REMOVED lines=8> */
.L_x_8650:
[----:B------:R-:W-:Y:S05]  /*26560*/  BRA `(.L_x_8651) ;  /* 0xfffffe1000ac7947 */ /* 0x000fea000383ffff */
.L_x_8289:
        /* <DEDUP_REMOVED lines=8> */
.L_x_8653:
[----:B------:R-:W-:Y:S05]  /*265f0*/  BSYNC B1 ;  /* 0x0000000000017941 */ /* 0x000fea0003800000 */
.L_x_8652:
        /* <DEDUP_REMOVED lines=8> */
.L_x_8654:
[----:B------:R-:W-:Y:S05]  /*26680*/  BRA `(.L_x_8655) ;  /* 0xfffffe1000ac7947 */ /* 0x000fea000383ffff */
.L_x_8292:
[----:B------:R-:W-:Y:S01]  /*26690*/  BSSY B1, `(.L_x_8656) ;  /* 0x0000008000017945 */ /* 0x000fe20003800000 */
[----:B----4-:R-:W-:Y:S01]  /*266a0*/  MOV R13, R46 ;  /* 0x0000002e000d7202 */ /* 0x010fe20000000f00 */
[----:B------:R-:W-:Y:S02]  /*266b0*/  IMAD.MOV.U32 R12, RZ, RZ, 0x2 ;  /* 0x00000002ff0c7424 */ /* 0x000fe400078e00ff */
[----:B------:R-:W-:Y:S02]  /*266c0*/  IMAD.MOV.U32 R11, RZ, RZ, 0x181f ;  /* 0x0000181fff0b7424 */ /* 0x000fe400078e00ff */
[----:B------:R-:W-:-:S07]  /*266d0*/  IMAD.MOV.U32 R15, RZ, RZ, -0x1 ;  /* 0xffffffffff0f7424 */ /* 0x000fce00078e00ff */
[----:B0123--:R-:W-:Y:S05]  /*266e0*/  WARPSYNC.COLLECTIVE R15, `(.L_x_8657) ;  /* 0x000000000f087348 */ /* 0x00ffea0003c00000 */
[----:B---3--:R3:W4:Y:S02]  /*266f0*/  SHFL.IDX P6, R14, R13, R12, R11 ;  /* 0x0000000c0d0e7389 */ /* 0x00872400000c000b */
[----:B01234-:R-:W-:Y:S01]  /*26700*/  ENDCOLLECTIVE ;  /* 0x000000000000791b */ /* 0x01ffe20003800000 */
.L_x_8657:
[----:B------:R-:W-:Y:S05]  /*26710*/  BSYNC B1 ;  /* 0x0000000000017941 */ /* 0x000fea0003800000 */
.L_x_8656:
        /* <DEDUP_REMOVED lines=8> */
.L_x_8658:
[----:B------:R-:W-:Y:S05]  /*267a0*/  BRA `(.L_x_8659) ;  /* 0xfffffe1000b07947 */ /* 0x000fea000383ffff */
.L_x_8295:
[----:B------:R-:W-:Y:S01]  /*267b0*/  BSSY B1, `(.L_x_8660) ;  /* 0x0000008000017945 */ /* 0x000fe20003800000 */
[----:B0-----:R-:W-:Y:S01]  /*267c0*/  IMAD.MOV.U32 R13, RZ, RZ, R46 ;  /* 0x000000ffff0d7224 */ /* 0x001fe200078e002e */
[----:B------:R-:W-:Y:S01]  /*267d0*/  MOV R15, 0xffffffff ;  /* 0xffffffff000f7802 */ /* 0x000fe20000000f00 */
[----:B------:R-:W-:Y:S02]  /*267e0*/  IMAD.MOV.U32 R12, RZ, RZ, 0x3 ;  /* 0x00000003ff0c7424 */ /* 0x000fe400078e00ff */
[----:B------:R-:W-:-:S07]  /*267f0*/  IMAD.MOV.U32 R11, RZ, RZ, 0x181f ;  /* 0x0000181fff0b7424 */ /* 0x000fce00078e00ff */
[----:B-1234-:R-:W-:Y:S05]  /*26800*/  WARPSYNC.COLLECTIVE R15, `(.L_x_8661) ;  /* 0x000000000f087348 */ /* 0x01efea0003c00000 */
[----:B----4-:R0:W4:Y:S02]  /*26810*/  SHFL.IDX P6, R14, R13, R12, R11 ;  /* 0x0000000c0d0e7389 */ /* 0x01012400000c000b */
[----:B01234-:R-:W-:Y:S01]  /*26820*/  ENDCOLLECTIVE ;  /* 0x000000000000791b */ /* 0x01ffe20003800000 */
.L_x_8661:
[----:B------:R-:W-:Y:S05]  /*26830*/  BSYNC B1 ;  /* 0x0000000000017941 */ /* 0x000fea0003800000 */
.L_x_8660:
        /* <DEDUP_REMOVED lines=8> */
.L_x_8662:
[----:B------:R-:W-:Y:S05]  /*268c0*/  BRA `(.L_x_8663) ;  /* 0xfffffe1000b47947 */ /* 0x000fea000383ffff */
.L_x_8299:
[----:B------:R0:W0:Y:S02]  /*268d0*/  SYNCS.PHASECHK.TRANS64.TRYWAIT P4, [R91+URZ+0x288b0], R102 ;  /* 0x0288b0665b0075a7 */ /* 0x000024000808017f */
[----:B0-----:R-:W-:Y:S05]  /*268e0*/  @!P4 NANOSLEEP.SYNCS 0x989680 ;  /* 0x009896800000c95d */ /* 0x001fea0003900000 */
[----:B------:R-:W0:Y:S02]  /*268f0*/  @!P4 SYNCS.PHASECHK.TRANS64 P4, [R91+URZ+0x288b0], R102 ;  /* 0x0288b0665b00c5a7 */ /* 0x000e24000808007f */
[----:B0-----:R-:W-:Y:S05]  /*26900*/  @!P4 BRA `(.L_x_8299) ;  /* 0xfffffffc00f0c947 */ /* 0x001fea000383ffff */
[----:B------:R-:W-:Y:S05]  /*26910*/  BRA `(.L_x_8664) ;  /* 0xfffffe1400307947 */ /* 0x000fea000383ffff */
.L_x_8319:
[----:B------:R-:W-:Y:S01]  /*26920*/  BSSY B0, `(.L_x_8665) ;  /* 0x0000008000007945 */ /* 0x000fe20003800000 */
[----:B--2---:R-:W-:Y:S01]  /*26930*/  IMAD.MOV.U32 R13, RZ, RZ, R218 ;  /* 0x000000ffff0d7224 */ /* 0x004fe200078e00da */
[----:B------:R-:W-:Y:S01]  /*26940*/  MOV R11, 0x1f ;  /* 0x0000001f000b7802 */ /* 0x000fe20000000f00 */
[----:B------:R-:W-:Y:S02]  /*26950*/  IMAD.MOV.U32 R12, RZ, RZ, RZ ;  /* 0x000000ffff0c7224 */ /* 0x000fe400078e00ff */
[----:B------:R-:W-:-:S07]  /*26960*/  IMAD.MOV.U32 R15, RZ, RZ, -0x1 ;  /* 0xffffffffff0f7424 */ /* 0x000fce00078e00ff */
[----:B-1---5:R-:W-:Y:S05]  /*26970*/  WARPSYNC.COLLECTIVE R15, `(.L_x_8666) ;  /* 0x000000000f087348 */ /* 0x022fea0003c00000 */
[----:B------:R0:W2:Y:S02]  /*26980*/  SHFL.IDX P6, R14, R13, R12, R11 ;  /* 0x0000000c0d0e7389 */ /* 0x0000a400000c000b */
[----:B012--5:R-:W-:Y:S01]  /*26990*/  ENDCOLLECTIVE ;  /* 0x000000000000791b */ /* 0x027fe20003800000 */
.L_x_8666:
[----:B------:R-:W-:Y:S05]  /*269a0*/  BSYNC B0 ;  /* 0x0000000000007941 */ /* 0x000fea0003800000 */
.L_x_8665:
[----:B------:R-:W-:Y:S01]  /*269b0*/  IMAD.MOV.U32 R194, RZ, RZ, R14 ;  /* 0x000000ffffc27224 */ /* 0x000fe200078e000e */
[----:B------:R-:W-:Y:S06]  /*269c0*/  BRA `(.L_x_8667) ;  /* 0xfffffe2000747947 */ /* 0x000fec000383ffff */
.L_x_8329:
[----:B------:R-:W-:Y:S01]  /*269d0*/  BSSY B1, `(.L_x_8668) ;  /* 0x0000008000017945 */ /* 0x000fe20003800000 */
[----:B------:R-:W-:Y:S01]  /*269e0*/  IMAD.MOV.U32 R13, RZ, RZ, R6 ;  /* 0x000000ffff0d7224 */ /* 0x000fe200078e0006 */
[----:B------:R-:W-:Y:S01]  /*269f0*/  MOV R12, RZ ;  /* 0x000000ff000c7202 */ /* 0x000fe20000000f00 */
[----:B------:R-:W-:Y:S02]  /*26a00*/  IMAD.MOV.U32 R11, RZ, RZ, 0x181f ;  /* 0x0000181fff0b7424 */ /* 0x000fe400078e00ff */
[----:B------:R-:W-:-:S07]  /*26a10*/  IMAD.MOV.U32 R15, RZ, RZ, -0x1 ;  /* 0xffffffffff0f7424 */ /* 0x000fce00078e00ff */
[----:B01----:R-:W-:Y:S05]  /*26a20*/  WARPSYNC.COLLECTIVE R15, `(.L_x_8669) ;  /* 0x000000000f087348 */ /* 0x003fea0003c00000 */
[----:B------:R2:W3:Y:S02]  /*26a30*/  SHFL.IDX P6, R14, R13, R12, R11 ;  /* 0x0000000c0d0e7389 */ /* 0x0004e400000c000b */
[----:B0123--:R-:W-:Y:S01]  /*26a40*/  ENDCOLLECTIVE ;  /* 0x000000000000791b */ /* 0x00ffe20003800000 */
.L_x_8669:
[----:B------:R-:W-:Y:S05]  /*26a50*/  BSYNC B1 ;  /* 0x0000000000017941 */ /* 0x000fea0003800000 */
.L_x_8668:
        /* <DEDUP_REMOVED lines=8> */
.L_x_8670:
[----:B------:R-:W-:Y:S01]  /*26ae0*/  IMAD.MOV.U32 R13, RZ, RZ, R8 ;  /* 0x000000ffff0d7224 */ /* 0x000fe200078e0008 */
[----:B------:R-:W-:-:S07]  /*26af0*/  MOV R3, R14 ;  /* 0x0000000e00037202 */ /* 0x000fce0000000f00 */
[----:B------:R-:W-:Y:S05]  /*26b00*/  WARPSYNC.COLLECTIVE R15, `(.L_x_8671) ;  /* 0x000000000f087348 */ /* 0x000fea0003c00000 */
[----:B------:R0:W1:Y:S02]  /*26b10*/  SHFL.IDX P6, R14, R13, R12, R11 ;  /* 0x0000000c0d0e7389 */ /* 0x00006400000c000b */
[----:B01----:R-:W-:Y:S01]  /*26b20*/  ENDCOLLECTIVE ;  /* 0x000000000000791b */ /* 0x003fe20003800000 */
.L_x_8671:
[----:B------:R-:W-:Y:S02]  /*26b30*/  IMAD.MOV.U32 R13, RZ, RZ, R7 ;  /* 0x000000ffff0d7224 */ /* 0x000fe400078e0007 */
[----:B------:R-:W-:-:S07]  /*26b40*/  IMAD.MOV.U32 R4, RZ, RZ, R14 ;  /* 0x000000ffff047224 */ /* 0x000fce00078e000e */
[----:B------:R-:W-:Y:S05]  /*26b50*/  WARPSYNC.COLLECTIVE R15, `(.L_x_8672) ;  /* 0x000000000f087348 */ /* 0x000fea0003c00000 */
[----:B------:R0:W1:Y:S02]  /*26b60*/  SHFL.IDX P6, R14, R13, R12, R11 ;  /* 0x0000000c0d0e7389 */ /* 0x00006400000c000b */
[----:B01----:R-:W-:Y:S01]  /*26b70*/  ENDCOLLECTIVE ;  /* 0x000000000000791b */ /* 0x003fe20003800000 */
.L_x_8672:
[----:B------:R-:W-:Y:S05]  /*26b80*/  BRA `(.L_x_8673) ;  /* 0xfffffe2400c87947 */ /* 0x000fea000383ffff */
.L_x_8332:
[----:B------:R-:W-:Y:S01]  /*26b90*/  BSSY B1, `(.L_x_8674) ;  /* 0x0000008000017945 */ /* 0x000fe20003800000 */
[----:B-1----:R-:W-:Y:S01]  /*26ba0*/  MOV R13, R6 ;  /* 0x00000006000d7202 */ /* 0x002fe20000000f00 */
[----:B------:R-:W-:Y:S02]  /*26bb0*/  IMAD.MOV.U32 R12, RZ, RZ, 0x1 ;  /* 0x00000001ff0c7424 */ /* 0x000fe400078e00ff */
[----:B------:R-:W-:Y:S02]  /*26bc0*/  IMAD.MOV.U32 R11, RZ, RZ, 0x181f ;  /* 0x0000181fff0b7424 */ /* 0x000fe400078e00ff */
[----:B------:R-:W-:-:S07]  /*26bd0*/  IMAD.MOV.U32 R15, RZ, RZ, -0x1 ;  /* 0xffffffffff0f7424 */ /* 0x000fce00078e00ff */
[----:B--2---:R-:W-:Y:S05]  /*26be0*/  WARPSYNC.COLLECTIVE R15, `(.L_x_8675) ;  /* 0x000000000f087348 */ /* 0x004fea0003c00000 */
[----:B------:R0:W1:Y:S02]  /*26bf0*/  SHFL.IDX P6, R14, R13, R12, R11 ;  /* 0x0000000c0d0e7389 */ /* 0x00006400000c000b */
[----:B012---:R-:W-:Y:S01]  /*26c00*/  ENDCOLLECTIVE ;  /* 0x000000000000791b */ /* 0x007fe20003800000 */
.L_x_8675:
[----:B------:R-:W-:Y:S05]  /*26c10*/  BSYNC B1 ;  /* 0x0000000000017941 */ /* 0x000fea0003800000 */
.L_x_8674:
        /* <DEDUP_REMOVED lines=8> */
.L_x_8676:
[----:B------:R-:W-:Y:S02]  /*26ca0*/  IMAD.MOV.U32 R13, RZ, RZ, R8 ;  /* 0x000000ffff0d7224 */ /* 0x000fe400078e0008 */
[----:B------:R-:W-:-:S07]  /*26cb0*/  IMAD.MOV.U32 R3, RZ, RZ, R14 ;  /* 0x000000ffff037224 */ /* 0x000fce00078e000e */
[----:B------:R-:W-:Y:S05]  /*26cc0*/  WARPSYNC.COLLECTIVE R15, `(.L_x_8677) ;  /* 0x000000000f087348 */ /* 0x000fea0003c00000 */
[----:B------:R0:W1:Y:S02]  /*26cd0*/  SHFL.IDX P6, R14, R13, R12, R11 ;  /* 0x0000000c0d0e7389 */ /* 0x00006400000c000b */
[----:B01----:R-:W-:Y:S01]  /*26ce0*/  ENDCOLLECTIVE ;  /* 0x000000000000791b */ /* 0x003fe20003800000 */
.L_x_8677:
[----:B------:R-:W-:Y:S01]  /*26cf0*/  MOV R13, R7 ;  /* 0x00000007000d7202 */ /* 0x000fe20000000f00 */
[----:B------:R-:W-:-:S07]  /*26d00*/  IMAD.MOV.U32 R4, RZ, RZ, R14 ;  /* 0x000000ffff047224 */ /* 0x000fce00078e000e */
[----:B------:R-:W-:Y:S05]  /*26d10*/  WARPSYNC.COLLECTIVE R15, `(.L_x_8678) ;  /* 0x000000000f087348 */ /* 0x000fea0003c00000 */
[----:B------:R0:W1:Y:S02]  /*26d20*/  SHFL.IDX P6, R14, R13, R12, R11 ;  /* 0x0000000c0d0e7389 */ /* 0x00006400000c000b */
[----:B01----:R-:W-:Y:S01]  /*26d30*/  ENDCOLLECTIVE ;  /* 0x000000000000791b */ /* 0x003fe20003800000 */
.L_x_8678:
[----:B------:R-:W-:Y:S05]  /*26d40*/  BRA `(.L_x_8679) ;  /* 0xfffffe2800347947 */ /* 0x000fea000383ffff */
.L_x_8335:
[----:B------:R-:W-:Y:S01]  /*26d50*/  BSSY B1, `(.L_x_8680) ;  /* 0x0000008000017945 */ /* 0x000fe20003800000 */
[----:B------:R-:W-:Y:S01]  /*26d60*/  IMAD.MOV.U32 R13, RZ, RZ, R6 ;  /* 0x000000ffff0d7224 */ /* 0x000fe200078e0006 */
[----:B------:R-:W-:Y:S01]  /*26d70*/  MOV R15, 0xffffffff ;  /* 0xffffffff000f7802 */ /* 0x000fe20000000f00 */
[----:B------:R-:W-:Y:S02]  /*26d80*/  IMAD.MOV.U32 R12, RZ, RZ, 0x2 ;  /* 0x00000002ff0c7424 */ /* 0x000fe400078e00ff */
[----:B------:R-:W-:-:S07]  /*26d90*/  IMAD.MOV.U32 R11, RZ, RZ, 0x181f ;  /* 0x0000181fff0b7424 */ /* 0x000fce00078e00ff */
[----:B-12---:R-:W-:Y:S05]  /*26da0*/  WARPSYNC.COLLECTIVE R15, `(.L_x_8681) ;  /* 0x000000000f087348 */ /* 0x006fea0003c00000 */
[----:B------:R0:W3:Y:S02]  /*26db0*/  SHFL.IDX P6, R14, R13, R12, R11 ;  /* 0x0000000c0d0e7389 */ /* 0x0000e400000c000b */
[----:B0123--:R-:W-:Y:S01]  /*26dc0*/  ENDCOLLECTIVE ;  /* 0x000000000000791b */ /* 0x00ffe20003800000 */
.L_x_8681:
[----:B------:R-:W-:Y:S05]  /*26dd0*/  BSYNC B1 ;  /* 0x0000000000017941 */ /* 0x000fea0003800000 */
.L_x_8680:
        /* <DEDUP_REMOVED lines=8> */
.L_x_8682:
[----:B------:R-:W-:Y:S02]  /*26e60*/  IMAD.MOV.U32 R13, RZ, RZ, R8 ;  /* 0x000000ffff0d7224 */ /* 0x000fe400078e0008 */
[----:B------:R-:W-:-:S07]  /*26e70*/  IMAD.MOV.U32 R3, RZ, RZ, R14 ;  /* 0x000000ffff037224 */ /* 0x000fce00078e000e */
[----:B------:R-:W-:Y:S05]  /*26e80*/  WARPSYNC.COLLECTIVE R15, `(.L_x_8683) ;  /* 0x000000000f087348 */ /* 0x000fea0003c00000 */
[----:B------:R0:W1:Y:S02]  /*26e90*/  SHFL.IDX P6, R14, R13, R12, R11 ;  /* 0x0000000c0d0e7389 */ /* 0x00006400000c000b */
[----:B01----:R-:W-:Y:S01]  /*26ea0*/  ENDCOLLECTIVE ;  /* 0x000000000000791b */ /* 0x003fe20003800000 */
.L_x_8683:
[----:B------:R-:W-:Y:S01]  /*26eb0*/  IMAD.MOV.U32 R13, RZ, RZ, R7 ;  /* 0x000000ffff0d7224 */ /* 0x000fe200078e0007 */
[----:B------:R-:W-:-:S07]  /*26ec0*/  MOV R4, R14 ;  /* 0x0000000e00047202 */ /* 0x000fce0000000f00 */
[----:B------:R-:W-:Y:S05]  /*26ed0*/  WARPSYNC.COLLECTIVE R15, `(.L_x_8684) ;  /* 0x000000000f087348 */ /* 0x000fea0003c00000 */
[----:B------:R0:W1:Y:S02]  /*26ee0*/  SHFL.IDX P6, R14, R13, R12, R11 ;  /* 0x0000000c0d0e7389 */ /* 0x00006400000c000b */
[----:B01----:R-:W-:Y:S01]  /*26ef0*/  ENDCOLLECTIVE ;  /* 0x000000000000791b */ /* 0x003fe20003800000 */
.L_x_8684:
[----:B------:R-:W-:Y:S05]  /*26f00*/  BRA `(.L_x_8685) ;  /* 0xfffffe2800907947 */ /* 0x000fea000383ffff */
.L_x_8338:
[----:B------:R-:W-:Y:S01]  /*26f10*/  BSSY B1, `(.L_x_8686) ;  /* 0x0000008000017945 */ /* 0x000fe20003800000 */
[----:B------:R-:W-:Y:S01]  /*26f20*/  IMAD.MOV.U32 R13, RZ, RZ, R6 ;  /* 0x000000ffff0d7224 */ /* 0x000fe200078e0006 */
[----:B------:R-:W-:Y:S01]  /*26f30*/  MOV R11, 0x181f ;  /* 0x0000181f000b7802 */ /* 0x000fe20000000f00 */
[----:B------:R-:W-:Y:S02]  /*26f40*/  IMAD.MOV.U32 R12, RZ, RZ, 0x3 ;  /* 0x00000003ff0c7424 */ /* 0x000fe400078e00ff */
[----:B------:R-:W-:-:S07]  /*26f50*/  IMAD.MOV.U32 R15, RZ, RZ, -0x1 ;  /* 0xffffffffff0f7424 */ /* 0x000fce00078e00ff */
[----:B-12---:R-:W-:Y:S05]  /*26f60*/  WARPSYNC.COLLECTIVE R15, `(.L_x_8687) ;  /* 0x000000000f087348 */ /* 0x006fea0003c00000 */
[----:B------:R0:W3:Y:S02]  /*26f70*/  SHFL.IDX P6, R14, R13, R12, R11 ;  /* 0x0000000c0d0e7389 */ /* 0x0000e400000c000b */
[----:B0123--:R-:W-:Y:S01]  /*26f80*/  ENDCOLLECTIVE ;  /* 0x000000000000791b */ /* 0x00ffe20003800000 */
.L_x_8687:
[----:B------:R-:W-:Y:S05]  /*26f90*/  BSYNC B1 ;  /* 0x0000000000017941 */ /* 0x000fea0003800000 */
.L_x_8686:
        /* <DEDUP_REMOVED lines=8> */
.L_x_8688:
[----:B------:R-:W-:Y:S01]  /*27020*/  MOV R13, R8 ;  /* 0x00000008000d7202 */ /* 0x000fe20000000f00 */
[----:B------:R-:W-:-:S07]  /*27030*/  IMAD.MOV.U32 R3, RZ, RZ, R14 ;  /* 0x000000ffff037224 */ /* 0x000fce00078e000e */
[----:B------:R-:W-:Y:S05]  /*27040*/  WARPSYNC.COLLECTIVE R15, `(.L_x_8689) ;  /* 0x000000000f087348 */ /* 0x000fea0003c00000 */
[----:B------:R0:W1:Y:S02]  /*27050*/  SHFL.IDX P6, R14, R13, R12, R11 ;  /* 0x0000000c0d0e7389 */ /* 0x00006400000c000b */
[----:B01----:R-:W-:Y:S01]  /*27060*/  ENDCOLLECTIVE ;  /* 0x000000000000791b */ /* 0x003fe20003800000 */
.L_x_8689:
[----:B------:R-:W-:Y:S02]  /*27070*/  IMAD.MOV.U32 R13, RZ, RZ, R7 ;  /* 0x000000ffff0d7224 */ /* 0x000fe400078e0007 */
[----:B------:R-:W-:-:S07]  /*27080*/  IMAD.MOV.U32 R4, RZ, RZ, R14 ;  /* 0x000000ffff047224 */ /* 0x000fce00078e000e */
[----:B------:R-:W-:Y:S05]  /*27090*/  WARPSYNC.COLLECTIVE R15, `(.L_x_8690) ;  /* 0x000000000f087348 */ /* 0x000fea0003c00000 */
[----:B------:R0:W1:Y:S02]  /*270a0*/  SHFL.IDX P6, R14, R13, R12, R11 ;  /* 0x0000000c0d0e7389 */ /* 0x00006400000c000b */
[----:B01----:R-:W-:Y:S01]  /*270b0*/  ENDCOLLECTIVE ;  /* 0x000000000000791b */ /* 0x003fe20003800000 */
.L_x_8690:
[----:B------:R-:W-:Y:S05]  /*270c0*/  BRA `(.L_x_8691) ;  /* 0xfffffe2800ec7947 */ /* 0x000fea000383ffff */
.L_x_8342:
[----:B0-----:R0:W1:Y:S02]  /*270d0*/  SYNCS.PHASECHK.TRANS64.TRYWAIT P0, [R18+URZ+0x28800], R5 ;  /* 0x02880005120075a7 */ /* 0x001064000800017f */
[----:B-1----:R-:W-:Y:S05]  /*270e0*/  @!P0 NANOSLEEP.SYNCS 0x989680 ;  /* 0x009896800000895d */ /* 0x002fea0003900000 */
[----:B------:R-:W1:Y:S02]  /*270f0*/  @!P0 SYNCS.PHASECHK.TRANS64 P0, [R18+URZ+0x28800], R5 ;  /* 0x02880005120085a7 */ /* 0x000e64000800007f */
[----:B-1----:R-:W-:Y:S05]  /*27100*/  @!P0 BRA `(.L_x_8342) ;  /* 0xfffffffc00f08947 */ /* 0x002fea000383ffff */
[----:B------:R-:W-:Y:S05]  /*27110*/  BRA `(.L_x_8692) ;  /* 0xfffffe2c00a87947 */ /* 0x000fea000383ffff */
.L_x_8358:
[----:B------:R-:W3:Y:S01]  /*27120*/  LDC R56, c[0x0][0x3f4] ;  /* 0x0000fd00ff387b82 */ /* 0x000ee20000000800 */
[----:B------:R-:W-:Y:S01]  /*27130*/  BSSY B1, `(.L_x_8693) ;  /* 0x0000008000017945 */ /* 0x000fe20003800000 */
[----:B--2---:R-:W-:Y:S01]  /*27140*/  IMAD.MOV.U32 R13, RZ, RZ, R43 ;  /* 0x000000ffff0d7224 */ /* 0x004fe200078e002b */
[----:B------:R-:W-:Y:S01]  /*27150*/  MOV R12, RZ ;  /* 0x000000ff000c7202 */ /* 0x000fe20000000f00 */
[----:B------:R-:W-:Y:S02]  /*27160*/  IMAD.MOV.U32 R11, RZ, RZ, 0x181f ;  /* 0x0000181fff0b7424 */ /* 0x000fe400078e00ff */
[----:B------:R-:W-:-:S07]  /*27170*/  IMAD.MOV.U32 R15, RZ, RZ, -0x1 ;  /* 0xffffffffff0f7424 */ /* 0x000fce00078e00ff */
[----:B01-3--:R-:W-:Y:S05]  /*27180*/  WARPSYNC.COLLECTIVE R15, `(.L_x_8694) ;  /* 0x000000000f087348 */ /* 0x00bfea0003c00000 */
[----:B------:R2:W4:Y:S02]  /*27190*/  SHFL.IDX P6, R14, R13, R12, R11 ;  /* 0x0000000c0d0e7389 */ /* 0x00052400000c000b */
[----:B01234-:R-:W-:Y:S01]  /*271a0*/  ENDCOLLECTIVE ;  /* 0x000000000000791b */ /* 0x01ffe20003800000 */
.L_x_8694:
[----:B------:R-:W-:Y:S05]  /*271b0*/  BSYNC B1 ;  /* 0x0000000000017941 */ /* 0x000fea0003800000 */
.L_x_8693:
[----:B------:R-:W-:Y:S01]  /*271c0*/  MOV R13, R10 ;  /* 0x0000000a000d7202 */ /* 0x000fe20000000f00 */
[----:B------:R-:W-:Y:S01]  /*271d0*/  IMAD.MOV.U32 R12, RZ, RZ, RZ ;  /* 0x000000ffff0c7224 */ /* 0x000fe200078e00ff */
[----:B------:R-:W-:Y:S01]  /*271e0*/  ISETP.GE.AND P0, PT, R16, R56, PT ;  /* 0x000000381000720c */ /* 0x000fe20003f06270 */
[----:B------:R-:W-:Y:S02]  /*271f0*/  IMAD.MOV.U32 R11, RZ, RZ, 0x181f ;  /* 0x0000181fff0b7424 */ /* 0x000fe400078e00ff */
[----:B------:R-:W-:Y:S02]  /*27200*/  IMAD.MOV.U32 R15, RZ, RZ, -0x1 ;  /* 0xffffffffff0f7424 */ /* 0x000fe400078e00ff */
[----:B------:R-:W-:Y:S02]  /*27210*/  IMAD.MOV.U32 R3, RZ, RZ, R14 ;  /* 0x000000ffff037224 */ /* 0x000fe400078e000e */
[----:B------:R-:W-:-:S07]  /*27220*/  IMAD R0, R189, R0, RZ ;  /* 0x00000000bd007224 */ /* 0x000fce00078e02ff */
[----:B------:R-:W-:Y:S05]  /*27230*/  WARPSYNC.COLLECTIVE R15, `(.L_x_8695) ;  /* 0x000000000f087348 */ /* 0x000fea0003c00000 */
[----:B------:R0:W1:Y:S02]  /*27240*/  SHFL.IDX P6, R14, R13, R12, R11 ;  /* 0x0000000c0d0e7389 */ /* 0x00006400000c000b */
[----:B01----:R-:W-:Y:S01]  /*27250*/  ENDCOLLECTIVE ;  /* 0x000000000000791b */ /* 0x003fe20003800000 */
.L_x_8695:
[----:B------:R-:W-:Y:S01]  /*27260*/  ISETP.GE.OR P1, PT, R57, R0, P0 ;  /* 0x000000003900720c */ /* 0x000fe20000726670 */
[----:B------:R-:W-:-:S12]  /*27270*/  IMAD.MOV.U32 R13, RZ, RZ, R45 ;  /* 0x000000ffff0d7224 */ /* 0x000fd800078e002d */
[C---:B------:R-:W-:Y:S02]  /*27280*/  @!P1 SHF.L.U32 R7, R16.reuse, 0x1, RZ ;  /* 0x0000000110079819 */ /* 0x040fe400000006ff */
[----:B------:R-:W-:Y:S02]  /*27290*/  @!P1 SHF.L.U64.HI R6, R16, 0x1, R17 ;  /* 0x0000000110069819 */ /* 0x000fe40000010211 */
[----:B------:R-:W-:-:S07]  /*272a0*/  MOV R4, R14 ;  /* 0x0000000e00047202 */ /* 0x000fce0000000f00 */
[----:B------:R-:W-:Y:S05]  /*272b0*/  WARPSYNC.COLLECTIVE R15, `(.L_x_8696) ;  /* 0x000000000f087348 */ /* 0x000fea0003c00000 */
[----:B------:R0:W1:Y:S02]  /*272c0*/  SHFL.IDX P6, R14, R13, R12, R11 ;  /* 0x0000000c0d0e7389 */ /* 0x00006400000c000b */
[----:B01----:R-:W-:Y:S01]  /*272d0*/  ENDCOLLECTIVE ;  /* 0x000000000000791b */ /* 0x003fe20003800000 */
.L_x_8696:
[----:B------:R-:W-:-:S05]  /*272e0*/  @!P1 IADD3 R4, P2, R4, R7, RZ ;  /* 0x0000000704049210 */ /* 0x000fca0007f5e0ff */
[----:B------:R-:W-:Y:S02]  /*272f0*/  @!P1 IMAD.X R3, R3, 0x1, R6, P2 ;  /* 0x0000000103039824 */ /* 0x000fe400010e0606 */
[----:B------:R-:W-:Y:S02]  /*27300*/  @!P1 IMAD.MOV.U32 R24, RZ, RZ, R4 ;  /* 0x000000ffff189224 */ /* 0x000fe400078e0004 */
[----:B------:R-:W-:Y:S02]  /*27310*/  @!P1 IMAD.MOV.U32 R25, RZ, RZ, R3 ;  /* 0x000000ffff199224 */ /* 0x000fe400078e0003 */
[----:B------:R-:W-:-:S04]  /*27320*/  IMAD.MOV.U32 R13, RZ, RZ, R44 ;  /* 0x000000ffff0d7224 */ /* 0x000fc800078e002c */
[----:B------:R-:W5:Y:S01]  /*27330*/  @!P1 LD.E.128 R24, desc[UR54][R24.64] ;  /* 0x0000003618189980 */ /* 0x000f62000c101d00 */
[----:B------:R-:W-:-:S07]  /*27340*/  IMAD.MOV.U32 R5, RZ, RZ, R14 ;  /* 0x000000ffff057224 */ /* 0x000fce00078e000e */
[----:B-----5:R-:W-:Y:S05]  /*27350*/  WARPSYNC.COLLECTIVE R15, `(.L_x_8697) ;  /* 0x000000000f087348 */ /* 0x020fea0003c00000 */
[----:B------:R0:W1:Y:S02]  /*27360*/  SHFL.IDX P6, R14, R13, R12, R11 ;  /* 0x0000000c0d0e7389 */ /* 0x00006400000c000b */
[----:B01---5:R-:W-:Y:S01]  /*27370*/  ENDCOLLECTIVE ;  /* 0x000000000000791b */ /* 0x023fe20003800000 */
.L_x_8697:
[----:B------:R-:W-:-:S04]  /*27380*/  @!P1 IADD3 R14, P2, R14, R7, RZ ;  /* 0x000000070e0e9210 */ /* 0x000fc80007f5e0ff */
[----:B------:R-:W-:Y:S01]  /*27390*/  @!P1 IADD3.X R5, R5, R6, RZ, P2, !PT ;  /* 0x0000000605059210 */ /* 0x000fe200017fe4ff */
[----:B------:R-:W-:-:S06]  /*273a0*/  @!P1 IMAD.MOV.U32 R4, RZ, RZ, R14 ;  /* 0x000000ffff049224 */ /* 0x000fcc00078e000e */
[----:B------:R-:W5:Y:S01]  /*273b0*/  @!P1 LD.E.128 R4, desc[UR54][R4.64] ;  /* 0x0000003604049980 */ /* 0x000f62000c101d00 */
[----:B------:R-:W-:Y:S01]  /*273c0*/  MOV R13, R43 ;  /* 0x0000002b000d7202 */ /* 0x000fe20000000f00 */
[----:B------:R-:W-:-:S07]  /*273d0*/  IMAD.MOV.U32 R12, RZ, RZ, 0x1 ;  /* 0x00000001ff0c7424 */ /* 0x000fce00078e00ff */
[----:B-----5:R-:W-:Y:S05]  /*273e0*/  WARPSYNC.COLLECTIVE R15, `(.L_x_8698) ;  /* 0x000000000f087348 */ /* 0x020fea0003c00000 */
[----:B------:R0:W1:Y:S02]  /*273f0*/  SHFL.IDX P6, R14, R13, R12, R11 ;  /* 0x0000000c0d0e7389 */ /* 0x00006400000c000b */
[----:B01---5:R-:W-:Y:S01]  /*27400*/  ENDCOLLECTIVE ;  /* 0x000000000000791b */ /* 0x023fe20003800000 */
.L_x_8698:
[----:B------:R-:W-:Y:S01]  /*27410*/  CS2R R48, SRZ ;  /* 0x0000000000307805 */ /* 0x000fe2000001ff00 */
[----:B------:R-:W-:Y:S01]  /*27420*/  IMAD.MOV.U32 R13, RZ, RZ, R10 ;  /* 0x000000ffff0d7224 */ /* 0x000fe200078e000a */
[----:B------:R-:W-:Y:S02]  /*27430*/  CS2R R50, SRZ ;  /* 0x0000000000327805 */ /* 0x000fe4000001ff00 */
[----:B------:R-:W-:Y:S02]  /*27440*/  CS2R R20, SRZ ;  /* 0x0000000000147805 */ /* 0x000fe4000001ff00 */
[----:B------:R-:W-:Y:S01]  /*27450*/  CS2R R36, SRZ ;  /* 0x0000000000247805 */ /* 0x000fe2000001ff00 */
[----:B------:R-:W-:-:S05]  /*27460*/  @!P1 IMAD.MOV.U32 R48, RZ, RZ, R24 ;  /* 0x000000ffff309224 */ /* 0x000fca00078e0018 */
[----:B------:R-:W-:-:S04]  /*27470*/  MOV R3, R48 ;  /* 0x0000003000037202 */ /* 0x000fc80000000f00 */
[----:B------:R-:W-:Y:S01]  /*27480*/  PRMT R65, R65, 0x5410, R3 ;  /* 0x0000541041417816 */ /* 0x000fe20000000003 */
[----:B------:R-:W-:-:S07]  /*27490*/  IMAD.MOV.U32 R3, RZ, RZ, R14 ;  /* 0x000000ffff037224 */ /* 0x000fce00078e000e */
[----:B------:R-:W-:Y:S05]  /*274a0*/  WARPSYNC.COLLECTIVE R15, `(.L_x_8699) ;  /* 0x000000000f087348 */ /* 0x000fea0003c00000 */
[----:B------:R0:W1:Y:S02]  /*274b0*/  SHFL.IDX P6, R14, R13, R12, R11 ;  /* 0x0000000c0d0e7389 */ /* 0x00006400000c000b */
[----:B01----:R-:W-:Y:S01]  /*274c0*/  ENDCOLLECTIVE ;  /* 0x000000000000791b */ /* 0x003fe20003800000 */
.L_x_8699:
[----:B------:R-:W-:-:S04]  /*274d0*/  @!P1 IMAD.MOV.U32 R49, RZ, RZ, R25 ;  /* 0x000000ffff319224 */ /* 0x000fc800078e0019 */
[----:B------:R-:W-:-:S05]  /*274e0*/  IMAD.MOV.U32 R8, RZ, RZ, R49 ;  /* 0x000000ffff087224 */ /* 0x000fca00078e0031 */
[----:B------:R-:W-:Y:S01]  /*274f0*/  PRMT R67, R8, 0x7610, R67 ;  /* 0x0000761008437816 */ /* 0x000fe20000000043 */
[----:B------:R-:W-:Y:S01]  /*27500*/  IMAD.MOV.U32 R13, RZ, RZ, R45 ;  /* 0x000000ffff0d7224 */ /* 0x000fe200078e002d */
[----:B------:R-:W-:-:S07]  /*27510*/  MOV R8, R14 ;  /* 0x0000000e00087202 */ /* 0x000fce0000000f00 */
[----:B------:R-:W-:Y:S05]  /*27520*/  WARPSYNC.COLLECTIVE R15, `(.L_x_8700) ;  /* 0x000000000f087348 */ /* 0x000fea0003c00000 */
[----:B------:R0:W1:Y:S02]  /*27530*/  SHFL.IDX P6, R14, R13, R12, R11 ;  /* 0x0000000c0d0e7389 */ /* 0x00006400000c000b */
[----:B01----:R-:W-:Y:S01]  /*27540*/  ENDCOLLECTIVE ;  /* 0x000000000000791b */ /* 0x003fe20003800000 */
.L_x_8700:
[----:B------:R-:W-:Y:S02]  /*27550*/  IMAD.MOV.U32 R13, RZ, RZ, R44 ;  /* 0x000000ffff0d7224 */ /* 0x000fe400078e002c */
[----:B------:R-:W-:-:S07]  /*27560*/  IMAD.MOV.U32 R9, RZ, RZ, R14 ;  /* 0x000000ffff097224 */ /* 0x000fce00078e000e */
[----:B------:R-:W-:Y:S05]  /*27570*/  WARPSYNC.COLLECTIVE R15, `(.L_x_8701) ;  /* 0x000000000f087348 */ /* 0x000fea0003c00000 */
[----:B------:R0:W1:Y:S02]  /*27580*/  SHFL.IDX P6, R14, R13, R12, R11 ;  /* 0x0000000c0d0e7389 */ /* 0x00006400000c000b */
[----:B01----:R-:W-:Y:S01]  /*27590*/  ENDCOLLECTIVE ;  /* 0x000000000000791b */ /* 0x003fe20003800000 */
.L_x_8701:
[----:B------:R-:W-:Y:S02]  /*275a0*/  @!P1 IMAD.MOV.U32 R50, RZ, RZ, R26 ;  /* 0x000000ffff329224 */ /* 0x000fe400078e001a */
[----:B------:R-:W-:Y:S01]  /*275b0*/  @!P1 IMAD.MOV.U32 R51, RZ, RZ, R27 ;  /* 0x000000ffff339224 */ /* 0x000fe200078e001b */
[----:B------:R-:W-:Y:S01]  /*275c0*/  @!P1 MOV R36, R6 ;  /* 0x0000000600249202 */ /* 0x000fe20000000f00 */
[----:B------:R-:W-:Y:S02]  /*275d0*/  @!P1 IMAD.MOV.U32 R20, RZ, RZ, R4 ;  /* 0x000000ffff149224 */ /* 0x000fe400078e0004 */
[----:B------:R-:W-:Y:S02]  /*275e0*/  @!P1 IMAD.MOV.U32 R21, RZ, RZ, R5 ;  /* 0x000000ffff159224 */ /* 0x000fe400078e0005 */
[----:B------:R-:W-:Y:S01]  /*275f0*/  @!P1 IMAD.MOV.U32 R37, RZ, RZ, R7 ;  /* 0x000000ffff259224 */ /* 0x000fe200078e0007 */
[----:B------:R-:W-:Y:S01]  /*27600*/  MOV R24, R50 ;  /* 0x0000003200187202 */ /* 0x000fe20000000f00 */
[----:B------:R-:W-:Y:S01]  /*27610*/  IMAD.MOV.U32 R25, RZ, RZ, R51 ;  /* 0x000000ffff197224 */ /* 0x000fe200078e0033 */
[----:B------:R-:W-:Y:S01]  /*27620*/  MOV R6, R36 ;  /* 0x0000002400067202 */ /* 0x000fe20000000f00 */
[----:B------:R-:W-:-:S02]  /*27630*/  IMAD.MOV.U32 R4, RZ, RZ, R20 ;  /* 0x000000ffff047224 */ /* 0x000fc400078e0014 */
[----:B------:R-:W-:Y:S02]  /*27640*/  IMAD.MOV.U32 R5, RZ, RZ, R21 ;  /* 0x000000ffff057224 */ /* 0x000fe400078e0015 */
[----:B------:R-:W-:Y:S01]  /*27650*/  IMAD.MOV.U32 R7, RZ, RZ, R37 ;  /* 0x000000ffff077224 */ /* 0x000fe200078e0025 */
[----:B------:R-:W-:Y:S02]  /*27660*/  PRMT R46, R24, 0x5410, R25 ;  /* 0x00005410182e7816 */ /* 0x000fe40000000019 */
[----:B------:R-:W-:Y:S02]  /*27670*/  CS2R R24, SRZ ;  /* 0x0000000000187805 */ /* 0x000fe4000001ff00 */
[----:B------:R-:W-:Y:S02]  /*27680*/  PRMT R66, R6, 0x5410, R4 ;  /* 0x0000541006427816 */ /* 0x000fe40000000004 */
[----:B------:R-:W-:Y:S02]  /*27690*/  PRMT R67, R67, 0x5410, R5 ;  /* 0x0000541043437816 */ /* 0x000fe40000000005 */
[----:B------:R-:W-:Y:S01]  /*276a0*/  PRMT R65, R7, 0x7610, R65 ;  /* 0x0000761007417816 */ /* 0x000fe20000000041 */
[----:B------:R-:W-:Y:S06]  /*276b0*/  BRA `(.L_x_8702) ;  /* 0xfffffe4400647947 */ /* 0x000fec000383ffff */
.L_x_8361:
[----:B------:R-:W-:Y:S01]  /*276c0*/  BSSY B1, `(.L_x_8703) ;  /* 0x0000008000017945 */ /* 0x000fe20003800000 */
[----:B--2---:R-:W-:Y:S01]  /*276d0*/  IMAD.MOV.U32 R13, RZ, RZ, R43 ;  /* 0x000000ffff0d7224 */ /* 0x004fe200078e002b */
[----:B------:R-:W-:Y:S01]  /*276e0*/  MOV R11, 0x181f ;  /* 0x0000181f000b7802 */ /* 0x000fe20000000f00 */
[----:B------:R-:W-:Y:S02]  /*276f0*/  IMAD.MOV.U32 R12, RZ, RZ, 0x2 ;  /* 0x00000002ff0c7424 */ /* 0x000fe400078e00ff */
[----:B-1----:R-:W-:-:S07]  /*27700*/  IMAD.MOV.U32 R15, RZ, RZ, -0x1 ;  /* 0xffffffffff0f7424 */ /* 0x002fce00078e00ff */
[----:B------:R-:W-:Y:S05]  /*27710*/  WARPSYNC.COLLECTIVE R15, `(.L_x_8704) ;  /* 0x000000000f087348 */ /* 0x000fea0003c00000 */
[----:B------:R0:W1:Y:S02]  /*27720*/  SHFL.IDX P6, R14, R13, R12, R11 ;  /* 0x0000000c0d0e7389 */ /* 0x00006400000c000b */
[----:B01----:R-:W-:Y:S01]  /*27730*/  ENDCOLLECTIVE ;  /* 0x000000000000791b */ /* 0x003fe20003800000 */
.L_x_8704:
[----:B------:R-:W-:Y:S05]  /*27740*/  BSYNC B1 ;  /* 0x0000000000017941 */ /* 0x000fea0003800000 */
.L_x_8703:
[----:B------:R-:W-:Y:S01]  /*27750*/  IMAD.MOV.U32 R13, RZ, RZ, R10 ;  /* 0x000000ffff0d7224 */ /* 0x000fe200078e000a */
[----:B------:R-:W-:Y:S01]  /*27760*/  MOV R12, 0x2 ;  /* 0x00000002000c7802 */ /* 0x000fe20000000f00 */
[----:B------:R-:W-:Y:S01]  /*27770*/  IMAD.MOV.U32 R11, RZ, RZ, 0x181f ;  /* 0x0000181fff0b7424 */ /* 0x000fe200078e00ff */
[----:B------:R-:W-:Y:S01]  /*27780*/  IADD3 R9, R57, 0x40, RZ ;  /* 0x0000004039097810 */ /* 0x000fe20007ffe0ff */
[----:B------:R-:W-:Y:S02]  /*27790*/  IMAD.MOV.U32 R15, RZ, RZ, -0x1 ;  /* 0xffffffffff0f7424 */ /* 0x000fe400078e00ff */
[----:B------:R-:W-:Y:S01]  /*277a0*/  IMAD.MOV.U32 R3, RZ, RZ, R14 ;  /* 0x000000ffff037224 */ /* 0x000fe200078e000e */
[----:B------:R-:W-:-:S13]  /*277b0*/  ISETP.GE.OR P1, PT, R9, R0, P0 ;  /* 0x000000000900720c */ /* 0x000fda0000726670 */
[----:B------:R-:W-:Y:S05]  /*277c0*/  WARPSYNC.COLLECTIVE R15, `(.L_x_8705) ;  /* 0x000000000f087348 */ /* 0x000fea0003c00000 */
[----:B------:R0:W1:Y:S02]  /*277d0*/  SHFL.IDX P6, R14, R13, R12, R11 ;  /* 0x0000000c0d0e7389 */ /* 0x00006400000c000b */
[----:B01----:R-:W-:Y:S01]  /*277e0*/  ENDCOLLECTIVE ;  /* 0x000000000000791b */ /* 0x003fe20003800000 */
.L_x_8705:
[C---:B------:R-:W-:Y:S02]  /*277f0*/  @!P1 SHF.L.U32 R29, R16.reuse, 0x1, RZ ;  /* 0x00000001101d9819 */ /* 0x040fe400000006ff */
[----:B------:R-:W-:Y:S01]  /*27800*/  @!P1 SHF.L.U64.HI R28, R16, 0x1, R17 ;  /* 0x00000001101c9819 */ /* 0x000fe20000010211 */
[----:B------:R-:W-:Y:S02]  /*27810*/  IMAD.MOV.U32 R13, RZ, RZ, R45 ;  /* 0x000000ffff0d7224 */ /* 0x000fe400078e002d */
[----:B------:R-:W-:-:S07]  /*27820*/  IMAD.MOV.U32 R8, RZ, RZ, R14 ;  /* 0x000000ffff087224 */ /* 0x000fce00078e000e */
[----:B------:R-:W-:Y:S05]  /*27830*/  WARPSYNC.COLLECTIVE R15, `(.L_x_8706) ;  /* 0x000000000f087348 */ /* 0x000fea0003c00000 */
[----:B------:R0:W1:Y:S02]  /*27840*/  SHFL.IDX P6, R14, R13, R12, R11 ;  /* 0x0000000c0d0e7389 */ /* 0x00006400000c000b */
[----:B01----:R-:W-:Y:S01]  /*27850*/  ENDCOLLECTIVE ;  /* 0x000000000000791b */ /* 0x003fe20003800000 */
.L_x_8706:
        /* <DEDUP_REMOVED lines=10> */
.L_x_8707:
[----:B------:R-:W-:-:S04]  /*27900*/  @!P1 IADD3 R14, P2, R14, R29, RZ ;  /* 0x0000001d0e0e9210 */ /* 0x000fc80007f5e0ff */
[----:B------:R-:W-:-:S05]  /*27910*/  @!P1 IADD3.X R9, R9, R28, RZ, P2, !PT ;  /* 0x0000001c09099210 */ /* 0x000fca00017fe4ff */
[----:B------:R-:W-:-:S05]  /*27920*/  @!P1 IMAD.MOV.U32 R15, RZ, RZ, R9 ;  /* 0x000000ffff0f9224 */ /* 0x000fca00078e0009 */
[----:B------:R0:W5:Y:S01]  /*27930*/  @!P1 LD.E.128 R28, desc[UR54][R14.64] ;  /* 0x000000360e1c9980 */ /* 0x000162000c101d00 */
[----:B------:R-:W-:Y:S01]  /*27940*/  MOV R13, R43 ;  /* 0x0000002b000d7202 */ /* 0x000fe20000000f00 */
[----:B------:R-:W-:Y:S02]  /*27950*/  IMAD.MOV.U32 R12, RZ, RZ, 0x3 ;  /* 0x00000003ff0c7424 */ /* 0x000fe400078e00ff */
[----:B0-----:R-:W-:-:S07]  /*27960*/  IMAD.MOV.U32 R15, RZ, RZ, -0x1 ;  /* 0xffffffffff0f7424 */ /* 0x001fce00078e00ff */
[----:B-----5:R-:W-:Y:S05]  /*27970*/  WARPSYNC.COLLECTIVE R15, `(.L_x_8708) ;  /* 0x000000000f087348 */ /* 0x020fea0003c00000 */
[----:B------:R0:W1:Y:S02]  /*27980*/  SHFL.IDX P6, R14, R13, R12, R11 ;  /* 0x0000000c0d0e7389 */ /* 0x00006400000c000b */
[----:B01---5:R-:W-:Y:S01]  /*27990*/  ENDCOLLECTIVE ;  /* 0x000000000000791b */ /* 0x023fe20003800000 */
.L_x_8708:
[----:B------:R-:W-:Y:S02]  /*279a0*/  CS2R R52, SRZ ;  /* 0x0000000000347805 */ /* 0x000fe4000001ff00 */
[----:B------:R-:W-:Y:S02]  /*279b0*/  MOV R13, R10 ;  /* 0x0000000a000d7202 */ /* 0x000fe40000000f00 */
[----:B------:R-:W-:Y:S02]  /*279c0*/  CS2R R54, SRZ ;  /* 0x0000000000367805 */ /* 0x000fe4000001ff00 */
[----:B------:R-:W-:Y:S02]  /*279d0*/  CS2R R38, SRZ ;  /* 0x0000000000267805 */ /* 0x000fe4000001ff00 */
[----:B------:R-:W-:Y:S01]  /*279e0*/  CS2R R40, SRZ ;  /* 0x0000000000287805 */ /* 0x000fe2000001ff00 */
[----:B------:R-:W-:Y:S02]  /*279f0*/  @!P1 IMAD.MOV.U32 R52, RZ, RZ, R32 ;  /* 0x000000ffff349224 */ /* 0x000fe400078e0020 */
[----:B------:R-:W-:-:S03]  /*27a00*/  @!P1 IMAD.MOV.U32 R53, RZ, RZ, R33 ;  /* 0x000000ffff359224 */ /* 0x000fc600078e0021 */
[----:B------:R-:W-:Y:S01]  /*27a10*/  MOV R3, R52 ;  /* 0x0000003400037202 */ /* 0x000fe20000000f00 */
[----:B------:R-:W-:-:S05]  /*27a20*/  IMAD.MOV.U32 R8, RZ, RZ, R53 ;  /* 0x000000ffff087224 */ /* 0x000fca00078e0035 */
[----:B------:R-:W-:Y:S01]  /*27a30*/  PRMT R62, R3, 0x5410, R8 ;  /* 0x00005410033e7816 */ /* 0x000fe20000000008 */
[----:B------:R-:W-:-:S07]  /*27a40*/  IMAD.MOV.U32 R3, RZ, RZ, R14 ;  /* 0x000000ffff037224 */ /* 0x000fce00078e000e */
[----:B------:R-:W-:Y:S05]  /*27a50*/  WARPSYNC.COLLECTIVE R15, `(.L_x_8709) ;  /* 0x000000000f087348 */ /* 0x000fea0003c00000 */
[----:B------:R0:W1:Y:S02]  /*27a60*/  SHFL.IDX P6, R14, R13, R12, R11 ;  /* 0x0000000c0d0e7389 */ /* 0x00006400000c000b */
[----:B01----:R-:W-:Y:S01]  /*27a70*/  ENDCOLLECTIVE ;  /* 0x000000000000791b */ /* 0x003fe20003800000 */
.L_x_8709:
[----:B------:R-:W-:Y:S02]  /*27a80*/  IMAD.MOV.U32 R13, RZ, RZ, R45 ;  /* 0x000000ffff0d7224 */ /* 0x000fe400078e002d */
[----:B------:R-:W-:-:S07]  /*27a90*/  IMAD.MOV.U32 R32, RZ, RZ, R14 ;  /* 0x000000ffff207224 */ /* 0x000fce00078e000e */
[----:B------:R-:W-:Y:S05]  /*27aa0*/  WARPSYNC.COLLECTIVE R15, `(.L_x_8710) ;  /* 0x000000000f087348 */ /* 0x000fea0003c00000 */
[----:B------:R0:W1:Y:S02]  /*27ab0*/  SHFL.IDX P6, R14, R13, R12, R11 ;  /* 0x0000000c0d0e7389 */ /* 0x00006400000c000b */
[----:B01----:R-:W-:Y:S01]  /*27ac0*/  ENDCOLLECTIVE ;  /* 0x000000000000791b */ /* 0x003fe20003800000 */
.L_x_8710:
[----:B------:R-:W-:Y:S01]  /*27ad0*/  @!P1 IMAD.MOV.U32 R54, RZ, RZ, R34 ;  /* 0x000000ffff369224 */ /* 0x000fe200078e0022 */
[----:B------:R-:W-:Y:S01]  /*27ae0*/  MOV R13, R44 ;  /* 0x0000002c000d7202 */ /* 0x000fe20000000f00 */
[----:B------:R-:W-:Y:S02]  /*27af0*/  @!P1 IMAD.MOV.U32 R55, RZ, RZ, R35 ;  /* 0x000000ffff379224 */ /* 0x000fe400078e0023 */
[----:B------:R-:W-:-:S07]  /*27b00*/  IMAD.MOV.U32 R33, RZ, RZ, R14 ;  /* 0x000000ffff217224 */ /* 0x000fce00078e000e */
[----:B------:R-:W-:Y:S05]  /*27b10*/  WARPSYNC.COLLECTIVE R15, `(.L_x_8711) ;  /* 0x000000000f087348 */ /* 0x000fea0003c00000 */
[----:B------:R0:W1:Y:S02]  /*27b20*/  SHFL.IDX P6, R14, R13, R12, R11 ;  /* 0x0000000c0d0e7389 */ /* 0x00006400000c000b */
[----:B01----:R-:W-:Y:S01]  /*27b30*/  ENDCOLLECTIVE ;  /* 0x000000000000791b */ /* 0x003fe20003800000 */
.L_x_8711:
[----:B------:R-:W-:Y:S02]  /*27b40*/  IMAD.MOV.U32 R8, RZ, RZ, R54 ;  /* 0x000000ffff087224 */ /* 0x000fe400078e0036 */
[----:B------:R-:W-:Y:S01]  /*27b50*/  IMAD.MOV.U32 R9, RZ, RZ, R55 ;  /* 0x000000ffff097224 */ /* 0x000fe200078e0037 */
[----:B------:R-:W-:Y:S01]  /*27b60*/  @!P1 MOV R38, R28 ;  /* 0x0000001c00269202 */ /* 0x000fe20000000f00 */
[----:B------:R-:W-:Y:S02]  /*27b70*/  @!P1 IMAD.MOV.U32 R39, RZ, RZ, R29 ;  /* 0x000000ffff279224 */ /* 0x000fe400078e001d */
[----:B------:R-:W-:Y:S02]  /*27b80*/  @!P1 IMAD.MOV.U32 R40, RZ, RZ, R30 ;  /* 0x000000ffff289224 */ /* 0x000fe400078e001e */
[----:B------:R-:W-:Y:S01]  /*27b90*/  @!P1 IMAD.MOV.U32 R41, RZ, RZ, R31 ;  /* 0x000000ffff299224 */ /* 0x000fe200078e001f */
[----:B------:R-:W-:Y:S01]  /*27ba0*/  PRMT R47, R8, 0x5410, R9 ;  /* 0x00005410082f7816 */ /* 0x000fe20000000009 */
[----:B------:R-:W-:Y:S01]  /*27bb0*/  IMAD.MOV.U32 R9, RZ, RZ, R39 ;  /* 0x000000ffff097224 */ /* 0x000fe200078e0027 */
[----:B------:R-:W-:Y:S01]  /*27bc0*/  MOV R8, R38 ;  /* 0x0000002600087202 */ /* 0x000fe20000000f00 */
[----:B------:R-:W-:-:S02]  /*27bd0*/  IMAD.MOV.U32 R10, RZ, RZ, R40 ;  /* 0x000000ffff0a7224 */ /* 0x000fc400078e0028 */
[----:B------:R-:W-:Y:S01]  /*27be0*/  IMAD.MOV.U32 R11, RZ, RZ, R41 ;  /* 0x000000ffff0b7224 */ /* 0x000fe200078e0029 */
[----:B------:R-:W-:Y:S02]  /*27bf0*/  PRMT R63, R8, 0x5410, R9 ;  /* 0x00005410083f7816 */ /* 0x000fe40000000009 */
[----:B------:R-:W-:Y:S02]  /*27c00*/  CS2R R8, SRZ ;  /* 0x0000000000087805 */ /* 0x000fe4000001ff00 */
[----:B------:R-:W-:Y:S01]  /*27c10*/  PRMT R64, R10, 0x5410, R11 ;  /* 0x000054100a407816 */ /* 0x000fe2000000000b */
[----:B------:R-:W-:Y:S01]  /*27c20*/  IMAD.MOV.U32 R34, RZ, RZ, R14 ;  /* 0x000000ffff227224 */ /* 0x000fe200078e000e */
[----:B------:R-:W-:Y:S06]  /*27c30*/  BRA `(.L_x_8712) ;  /* 0xfffffe4400447947 */ /* 0x000fec000383ffff */
.L_x_8365:
[----:B0-----:R0:W2:Y:S02]  /*27c40*/  SYNCS.PHASECHK.TRANS64.TRYWAIT P4, [R18+URZ+0x28800], R29 ;  /* 0x0288001d120075a7 */ /* 0x0010a4000808017f */
[----:B--2---:R-:W-:Y:S05]  /*27c50*/  @!P4 NANOSLEEP.SYNCS 0x989680 ;  /* 0x009896800000c95d */ /* 0x004fea0003900000 */
[----:B------:R-:W2:Y:S02]  /*27c60*/  @!P4 SYNCS.PHASECHK.TRANS64 P4, [R18+URZ+0x28800], R29 ;  /* 0x0288001d1200c5a7 */ /* 0x000ea4000808007f */
[----:B--2---:R-:W-:Y:S05]  /*27c70*/  @!P4 BRA `(.L_x_8365) ;  /* 0xfffffffc00f0c947 */ /* 0x004fea000383ffff */
[----:B------:R-:W-:Y:S05]  /*27c80*/  BRA `(.L_x_8713) ;  /* 0xfffffe4400e07947 */ /* 0x000fea000383ffff */
.L_x_8375:
[----:B---3--:R3:W4:Y:S02]  /*27c90*/  SYNCS.PHASECHK.TRANS64.TRYWAIT P1, [R8+URZ+0x28830], R3 ;  /* 0x02883003080075a7 */ /* 0x008724000802017f */
[----:B----4-:R-:W-:Y:S05]  /*27ca0*/  @!P1 NANOSLEEP.SYNCS 0x989680 ;  /* 0x009896800000995d */ /* 0x010fea0003900000 */
[----:B------:R-:W4:Y:S02]  /*27cb0*/  @!P1 SYNCS.PHASECHK.TRANS64 P1, [R8+URZ+0x28830], R3 ;  /* 0x02883003080095a7 */ /* 0x000f24000802007f */
[----:B----4-:R-:W-:Y:S05]  /*27cc0*/  @!P1 BRA `(.L_x_8375) ;  /* 0xfffffffc00f09947 */ /* 0x010fea000383ffff */
[----:B------:R-:W-:Y:S05]  /*27cd0*/  BRA `(.L_x_8374) ;  /* 0xfffffe6000347947 */ /* 0x000fea000383ffff */
.L_x_8394:
[----:B-1----:R1:W2:Y:S02]  /*27ce0*/  SYNCS.PHASECHK.TRANS64.TRYWAIT P4, [R7+URZ+0x28830], R6 ;  /* 0x02883006070075a7 */ /* 0x0022a4000808017f */
[----:B--2---:R-:W-:Y:S05]  /*27cf0*/  @!P4 NANOSLEEP.SYNCS 0x989680 ;  /* 0x009896800000c95d */ /* 0x004fea0003900000 */
[----:B------:R-:W2:Y:S02]  /*27d00*/  @!P4 SYNCS.PHASECHK.TRANS64 P4, [R7+URZ+0x28830], R6 ;  /* 0x028830060700c5a7 */ /* 0x000ea4000808007f */
[----:B--2---:R-:W-:Y:S05]  /*27d10*/  @!P4 BRA `(.L_x_8394) ;  /* 0xfffffffc00f0c947 */ /* 0x004fea000383ffff */
[----:B------:R-:W-:Y:S05]  /*27d20*/  BRA `(.L_x_8393) ;  /* 0xfffffe9c001c7947 */ /* 0x000fea000383ffff */
.L_x_8398:
[----:B-1----:R1:W2:Y:S02]  /*27d30*/  SYNCS.PHASECHK.TRANS64.TRYWAIT P3, [R7+URZ+0x28850], R6 ;  /* 0x02885006070075a7 */ /* 0x0022a4000806017f */
[----:B--2---:R-:W-:Y:S05]  /*27d40*/  @!P3 NANOSLEEP.SYNCS 0x989680 ;  /* 0x009896800000b95d */ /* 0x004fea0003900000 */
[----:B------:R-:W2:Y:S02]  /*27d50*/  @!P3 SYNCS.PHASECHK.TRANS64 P3, [R7+URZ+0x28850], R6 ;  /* 0x028850060700b5a7 */ /* 0x000ea4000806007f */
[----:B--2---:R-:W-:Y:S05]  /*27d60*/  @!P3 BRA `(.L_x_8398) ;  /* 0xfffffffc00f0b947 */ /* 0x004fea000383ffff */
[----:B------:R-:W-:Y:S05]  /*27d70*/  BRA `(.L_x_8395) ;  /* 0xfffffea0002c7947 */ /* 0x000fea000383ffff */
.L_x_8419:
[----:B-1----:R1:W2:Y:S02]  /*27d80*/  SYNCS.PHASECHK.TRANS64.TRYWAIT P2, [R7+URZ+0x28830], R6 ;  /* 0x02883006070075a7 */ /* 0x0022a4000804017f */
[----:B--2---:R-:W-:Y:S05]  /*27d90*/  @!P2 NANOSLEEP.SYNCS 0x989680 ;  /* 0x009896800000a95d */ /* 0x004fea0003900000 */
[----:B------:R-:W2:Y:S02]  /*27da0*/  @!P2 SYNCS.PHASECHK.TRANS64 P2, [R7+URZ+0x28830], R6 ;  /* 0x028830060700a5a7 */ /* 0x000ea4000804007f */
[----:B--2---:R-:W-:Y:S05]  /*27db0*/  @!P2 BRA `(.L_x_8419) ;  /* 0xfffffffc00f0a947 */ /* 0x004fea000383ffff */
[----:B------:R-:W-:Y:S05]  /*27dc0*/  BRA `(.L_x_8418) ;  /* 0xfffffed800547947 */ /* 0x000fea000383ffff */
.L_x_8423:
[----:B-1----:R1:W2:Y:S02]  /*27dd0*/  SYNCS.PHASECHK.TRANS64.TRYWAIT P1, [R7+URZ+0x28850], R6 ;  /* 0x02885006070075a7 */ /* 0x0022a4000802017f */
[----:B--2---:R-:W-:Y:S05]  /*27de0*/  @!P1 NANOSLEEP.SYNCS 0x989680 ;  /* 0x009896800000995d */ /* 0x004fea0003900000 */
[----:B------:R-:W2:Y:S02]  /*27df0*/  @!P1 SYNCS.PHASECHK.TRANS64 P1, [R7+URZ+0x28850], R6 ;  /* 0x02885006070095a7 */ /* 0x000ea4000802007f */
[----:B--2---:R-:W-:Y:S05]  /*27e00*/  @!P1 BRA `(.L_x_8423) ;  /* 0xfffffffc00f09947 */ /* 0x004fea000383ffff */
[----:B------:R-:W-:Y:S05]  /*27e10*/  BRA `(.L_x_8420) ;  /* 0xfffffedc00707947 */ /* 0x000fea000383ffff */
.L_x_8432:
[----:B-1----:R1:W2:Y:S02]  /*27e20*/  SYNCS.PHASECHK.TRANS64.TRYWAIT P2, [R7+URZ+0x28830], R6 ;  /* 0x02883006070075a7 */ /* 0x0022a4000804017f */
[----:B--2---:R-:W-:Y:S05]  /*27e30*/  @!P2 NANOSLEEP.SYNCS 0x989680 ;  /* 0x009896800000a95d */ /* 0x004fea0003900000 */
[----:B------:R-:W2:Y:S02]  /*27e40*/  @!P2 SYNCS.PHASECHK.TRANS64 P2, [R7+URZ+0x28830], R6 ;  /* 0x028830060700a5a7 */ /* 0x000ea4000804007f */
[----:B--2---:R-:W-:Y:S05]  /*27e50*/  @!P2 BRA `(.L_x_8432) ;  /* 0xfffffffc00f0a947 */ /* 0x004fea000383ffff */
[----:B------:R-:W-:Y:S05]  /*27e60*/  BRA `(.L_x_8431) ;  /* 0xffffff0000e07947 */ /* 0x000fea000383ffff */
.L_x_8436:
[----:B-1----:R1:W2:Y:S02]  /*27e70*/  SYNCS.PHASECHK.TRANS64.TRYWAIT P1, [R7+URZ+0x28850], R6 ;  /* 0x02885006070075a7 */ /* 0x0022a4000802017f */
[----:B--2---:R-:W-:Y:S05]  /*27e80*/  @!P1 NANOSLEEP.SYNCS 0x989680 ;  /* 0x009896800000995d */ /* 0x004fea0003900000 */
[----:B------:R-:W2:Y:S02]  /*27e90*/  @!P1 SYNCS.PHASECHK.TRANS64 P1, [R7+URZ+0x28850], R6 ;  /* 0x02885006070095a7 */ /* 0x000ea4000802007f */
[----:B--2---:R-:W-:Y:S05]  /*27ea0*/  @!P1 BRA `(.L_x_8436) ;  /* 0xfffffffc00f09947 */ /* 0x004fea000383ffff */
[----:B------:R-:W-:Y:S05]  /*27eb0*/  BRA `(.L_x_8433) ;  /* 0xffffff0400fc7947 */ /* 0x000fea000383ffff */
.L_x_8451:
[----:B-1----:R1:W2:Y:S02]  /*27ec0*/  SYNCS.PHASECHK.TRANS64.TRYWAIT P1, [R13+URZ+0x28850], R0 ;  /* 0x028850000d0075a7 */ /* 0x0022a4000802017f */
[----:B--2---:R-:W-:Y:S05]  /*27ed0*/  @!P1 NANOSLEEP.SYNCS 0x989680 ;  /* 0x009896800000995d */ /* 0x004fea0003900000 */
[----:B------:R-:W2:Y:S02]  /*27ee0*/  @!P1 SYNCS.PHASECHK.TRANS64 P1, [R13+URZ+0x28850], R0 ;  /* 0x028850000d0095a7 */ /* 0x000ea4000802007f */
[----:B--2---:R-:W-:Y:S05]  /*27ef0*/  @!P1 BRA `(.L_x_8451) ;  /* 0xfffffffc00f09947 */ /* 0x004fea000383ffff */
[----:B------:R-:W-:Y:S05]  /*27f00*/  BRA `(.L_x_8450) ;  /* 0xffffff3c005c7947 */ /* 0x000fea000383ffff */
.L_x_8466:
[----:B------:R-:W-:Y:S01]  /*27f10*/  MOV R13, R4 ;  /* 0x00000004000d7202 */ /* 0x000fe20000000f00 */
[----:B------:R-:W-:Y:S02]  /*27f20*/  IMAD.MOV.U32 R12, RZ, RZ, RZ ;  /* 0x000000ffff0c7224 */ /* 0x000fe400078e00ff */
[----:B------:R-:W-:Y:S02]  /*27f30*/  IMAD.MOV.U32 R11, RZ, RZ, 0x181f ;  /* 0x0000181fff0b7424 */ /* 0x000fe400078e00ff */
[----:B------:R-:W-:-:S07]  /*27f40*/  IMAD.MOV.U32 R15, RZ, RZ, -0x1 ;  /* 0xffffffffff0f7424 */ /* 0x000fce00078e00ff */
[----:B---3--:R-:W-:Y:S05]  /*27f50*/  WARPSYNC.COLLECTIVE R15, `(.L_x_8714) ;  /* 0x000000000f087348 */ /* 0x008fea0003c00000 */
[----:B------:R0:W1:Y:S02]  /*27f60*/  SHFL.IDX P6, R14, R13, R12, R11 ;  /* 0x0000000c0d0e7389 */ /* 0x00006400000c000b */
[----:B01-3--:R-:W-:Y:S01]  /*27f70*/  ENDCOLLECTIVE ;  /* 0x000000000000791b */ /* 0x00bfe20003800000 */
.L_x_8714:
[----:B------:R-:W-:Y:S01]  /*27f80*/  IMAD.MOV.U32 R13, RZ, RZ, R0 ;  /* 0x000000ffff0d7224 */ /* 0x000fe200078e0000 */
[----:B------:R-:W-:-:S07]  /*27f90*/  MOV R3, R14 ;  /* 0x0000000e00037202 */ /* 0x000fce0000000f00 */
[----:B------:R-:W-:Y:S05]  /*27fa0*/  WARPSYNC.COLLECTIVE R15, `(.L_x_8715) ;  /* 0x000000000f087348 */ /* 0x000fea0003c00000 */
[----:B------:R0:W1:Y:S02]  /*27fb0*/  SHFL.IDX P6, R14, R13, R12, R11 ;  /* 0x0000000c0d0e7389 */ /* 0x00006400000c000b */
[----:B01----:R-:W-:Y:S01]  /*27fc0*/  ENDCOLLECTIVE ;  /* 0x000000000000791b */ /* 0x003fe20003800000 */
.L_x_8715:
[----:B------:R-:W-:Y:S05]  /*27fd0*/  BRA `(.L_x_8716) ;  /* 0xffffff60009c7947 */ /* 0x000fea000383ffff */
.L_x_8469:
[----:B------:R-:W-:Y:S01]  /*27fe0*/  BSSY B1, `(.L_x_8717) ;  /* 0x0000008000017945 */ /* 0x000fe20003800000 */
[----:B------:R-:W-:Y:S01]  /*27ff0*/  IMAD.MOV.U32 R13, RZ, RZ, R4 ;  /* 0x000000ffff0d7224 */ /* 0x000fe200078e0004 */
[----:B------:R-:W-:Y:S01]  /*28000*/  MOV R11, 0x181f ;  /* 0x0000181f000b7802 */ /* 0x000fe20000000f00 */
[----:B------:R-:W-:Y:S02]  /*28010*/  IMAD.MOV.U32 R12, RZ, RZ, 0x1 ;  /* 0x00000001ff0c7424 */ /* 0x000fe400078e00ff */
[----:B----4-:R-:W-:-:S07]  /*28020*/  IMAD.MOV.U32 R15, RZ, RZ, -0x1 ;  /* 0xffffffffff0f7424 */ /* 0x010fce00078e00ff */
[----:B0123--:R-:W-:Y:S05]  /*28030*/  WARPSYNC.COLLECTIVE R15, `(.L_x_8718) ;  /* 0x000000000f087348 */ /* 0x00ffea0003c00000 */
[----:B--2---:R2:W4:Y:S02]  /*28040*/  SHFL.IDX P6, R14, R13, R12, R11 ;  /* 0x0000000c0d0e7389 */ /* 0x00452400000c000b */
[----:B01234-:R-:W-:Y:S01]  /*28050*/  ENDCOLLECTIVE ;  /* 0x000000000000791b */ /* 0x01ffe20003800000 */
.L_x_8718:
[----:B------:R-:W-:Y:S05]  /*28060*/  BSYNC B1 ;  /* 0x0000000000017941 */ /* 0x000fea0003800000 */
.L_x_8717:
        /* <DEDUP_REMOVED lines=8> */
.L_x_8719:
[----:B------:R-:W-:Y:S05]  /*280f0*/  BRA `(.L_x_8720) ;  /* 0xffffff60009c7947 */ /* 0x000fea000383ffff */
.L_x_8472:
        /* <DEDUP_REMOVED lines=8> */
.L_x_8722:
[----:B------:R-:W-:Y:S05]  /*28180*/  BSYNC B1 ;  /* 0x0000000000017941 */ /* 0x000fea0003800000 */
.L_x_8721:
        /* <DEDUP_REMOVED lines=8> */
.L_x_8723:
[----:B------:R-:W-:Y:S05]  /*28210*/  BRA `(.L_x_8724) ;  /* 0xffffff60009c7947 */ /* 0x000fea000383ffff */
.L_x_8475:
[----:B------:R-:W-:Y:S01]  /*28220*/  BSSY B1, `(.L_x_8725) ;  /* 0x0000008000017945 */ /* 0x000fe20003800000 */
[----:B------:R-:W-:Y:S01]  /*28230*/  MOV R13, R4 ;  /* 0x00000004000d7202 */ /* 0x000fe20000000f00 */
[----:B------:R-:W-:Y:S02]  /*28240*/  IMAD.MOV.U32 R12, RZ, RZ, 0x3 ;  /* 0x00000003ff0c7424 */ /* 0x000fe400078e00ff */
[----:B------:R-:W-:Y:S02]  /*28250*/  IMAD.MOV.U32 R11, RZ, RZ, 0x181f ;  /* 0x0000181fff0b7424 */ /* 0x000fe400078e00ff */
[----:B0-----:R-:W-:-:S07]  /*28260*/  IMAD.MOV.U32 R15, RZ, RZ, -0x1 ;  /* 0xffffffffff0f7424 */ /* 0x001fce00078e00ff */
[----:B-1234-:R-:W-:Y:S05]  /*28270*/  WARPSYNC.COLLECTIVE R15, `(.L_x_8726) ;  /* 0x000000000f087348 */ /* 0x01efea0003c00000 */
[----:B----4-:R0:W4:Y:S02]  /*28280*/  SHFL.IDX P6, R14, R13, R12, R11 ;  /* 0x0000000c0d0e7389 */ /* 0x01012400000c000b */
[----:B01234-:R-:W-:Y:S01]  /*28290*/  ENDCOLLECTIVE ;  /* 0x000000000000791b */ /* 0x01ffe20003800000 */
.L_x_8726:
[----:B------:R-:W-:Y:S05]  /*282a0*/  BSYNC B1 ;  /* 0x0000000000017941 */ /* 0x000fea0003800000 */
.L_x_8725:
        /* <DEDUP_REMOVED lines=8> */
.L_x_8727:
[----:B------:R-:W-:Y:S05]  /*28330*/  BRA `(.L_x_8728) ;  /* 0xffffff60009c7947 */ /* 0x000fea000383ffff */
.L_x_8500:
        /* <DEDUP_REMOVED lines=8> */
[----:B------:R-:W-:Y:S05]  /*283c0*/  WARPSYNC.COLLECTIVE R15, `(.L_x_8730) ;  /* 0x000000000f087348 */ /* 0x000fea0003c00000 */
[----:B------:R0:W1:Y:S02]  /*283d0*/  SHFL.IDX P6, R14, R13, R12, R11 ;  /* 0x0000000c0d0e7389 */ /* 0x00006400000c000b */
[----:B01----:R-:W-:Y:S01]  /*283e0*/  ENDCOLLECTIVE ;  /* 0x000000000000791b */ /* 0x003fe20003800000 */
.L_x_8730:
[----:B------:R-:W-:Y:S05]  /*283f0*/  BSYNC B1 ;  /* 0x0000000000017941 */ /* 0x000fea0003800000 */
.L_x_8729:
[----:B------:R-:W-:Y:S05]  /*28400*/  BRA `(.L_x_8731) ;  /* 0xffffff7800847947 */ /* 0x000fea000383ffff */
.L_x_8502:
[----:B------:R-:W-:Y:S01]  /*28410*/  BSSY B1, `(.L_x_8732) ;  /* 0x0000006000017945 */ /* 0x000fe20003800000 */
[----:B------:R-:W-:-:S07]  /*28420*/  IMAD.MOV.U32 R15, RZ, RZ, -0x1 ;  /* 0xffffffffff0f7424 */ /* 0x000fce00078e00ff */
[----:B0-----:R-:W-:Y:S05]  /*28430*/  WARPSYNC.COLLECTIVE R15, `(.L_x_8733) ;  /* 0x000000000f0c7348 */ /* 0x001fea0003c00000 */
[----:B------:R-:W-:Y:S02]  /*28440*/  ELECT P6, UR62, PT ;  /* 0x00000000003e782f */ /* 0x000fe400038c0000 */
[----:B------:R-:W-:Y:S01]  /*28450*/  MOV R14, UR62 ;  /* 0x0000003e000e7c02 */ /* 0x000fe20008000f00 */
[----:B0-----:R-:W-:Y:S10]  /*28460*/  ENDCOLLECTIVE ;  /* 0x000000000000791b */ /* 0x001ff40003800000 */
.L_x_8733:
[----:B------:R-:W-:Y:S05]  /*28470*/  BSYNC B1 ;  /* 0x0000000000017941 */ /* 0x000fea0003800000 */
.L_x_8732:
[----:B------:R-:W-:Y:S05]  /*28480*/  BRA `(.L_x_8501) ;  /* 0xffffff78007c7947 */ /* 0x000fea000383ffff */
.L_x_8504:
[----:B0-----:R0:W1:Y:S02]  /*28490*/  SYNCS.PHASECHK.TRANS64.TRYWAIT P0, [R22+URZ+0x28820], R3 ;  /* 0x02882003160075a7 */ /* 0x001064000800017f */
[----:B-1----:R-:W-:Y:S05]  /*284a0*/  @!P0 NANOSLEEP.SYNCS 0x989680 ;  /* 0x009896800000895d */ /* 0x002fea0003900000 */
[----:B------:R-:W1:Y:S02]  /*284b0*/  @!P0 SYNCS.PHASECHK.TRANS64 P0, [R22+URZ+0x28820], R3 ;  /* 0x02882003160085a7 */ /* 0x000e64000800007f */
[----:B-1----:R-:W-:Y:S05]  /*284c0*/  @!P0 BRA `(.L_x_8504) ;  /* 0xfffffffc00f08947 */ /* 0x002fea000383ffff */
[----:B------:R-:W-:Y:S05]  /*284d0*/  BRA `(.L_x_8734) ;  /* 0xffffff78008c7947 */ /* 0x000fea000383ffff */
.L_x_8508:
[----:B-1----:R1:W2:Y:S02]  /*284e0*/  SYNCS.PHASECHK.TRANS64.TRYWAIT P0, [R11+URZ+0x288a0], R14 ;  /* 0x0288a00e0b0075a7 */ /* 0x0022a4000800017f */
[----:B--2---:R-:W-:Y:S05]  /*284f0*/  @!P0 NANOSLEEP.SYNCS 0x989680 ;  /* 0x009896800000895d */ /* 0x004fea0003900000 */
[----:B------:R-:W2:Y:S02]  /*28500*/  @!P0 SYNCS.PHASECHK.TRANS64 P0, [R11+URZ+0x288a0], R14 ;  /* 0x0288a00e0b0085a7 */ /* 0x000ea4000800007f */
[----:B--2---:R-:W-:Y:S05]  /*28510*/  @!P0 BRA `(.L_x_8508) ;  /* 0xfffffffc00f08947 */ /* 0x004fea000383ffff */
[----:B------:R-:W-:Y:S05]  /*28520*/  BRA `(.L_x_8735) ;  /* 0xffffff7800a47947 */ /* 0x000fea000383ffff */
.L_x_8514:
[----:B0-----:R0:W2:Y:S02]  /*28530*/  SYNCS.PHASECHK.TRANS64.TRYWAIT P0, [R11+URZ+0x288c0], R14 ;  /* 0x0288c00e0b0075a7 */ /* 0x0010a4000800017f */
[----:B--2---:R-:W-:Y:S05]  /*28540*/  @!P0 NANOSLEEP.SYNCS 0x989680 ;  /* 0x009896800000895d */ /* 0x004fea0003900000 */
[----:B------:R-:W2:Y:S02]  /*28550*/  @!P0 SYNCS.PHASECHK.TRANS64 P0, [R11+URZ+0x288c0], R14 ;  /* 0x0288c00e0b0085a7 */ /* 0x000ea4000800007f */
[----:B--2---:R-:W-:Y:S05]  /*28560*/  @!P0 BRA `(.L_x_8514) ;  /* 0xfffffffc00f08947 */ /* 0x004fea000383ffff */
[----:B------:R-:W-:Y:S05]  /*28570*/  BRA `(.L_x_8736) ;  /* 0xffffff7c00647947 */ /* 0x000fea000383ffff */
.L_x_8522:
[----:B0-----:R0:W1:Y:S02]  /*28580*/  SYNCS.PHASECHK.TRANS64.TRYWAIT P1, [R12+URZ+0x288a0], R2 ;  /* 0x0288a0020c0075a7 */ /* 0x001064000802017f */
[----:B-1----:R-:W-:Y:S05]  /*28590*/  @!P1 NANOSLEEP.SYNCS 0x989680 ;  /* 0x009896800000995d */ /* 0x002fea0003900000 */
[----:B------:R-:W1:Y:S02]  /*285a0*/  @!P1 SYNCS.PHASECHK.TRANS64 P1, [R12+URZ+0x288a0], R2 ;  /* 0x0288a0020c0095a7 */ /* 0x000e64000802007f */
[----:B-1----:R-:W-:Y:S05]  /*285b0*/  @!P1 BRA `(.L_x_8522) ;  /* 0xfffffffc00f09947 */ /* 0x002fea000383ffff */
[----:B------:R-:W-:Y:S05]  /*285c0*/  BRA `(.L_x_8737) ;  /* 0xffffff8000607947 */ /* 0x000fea000383ffff */
.L_x_8528:
[----:B-1----:R1:W2:Y:S02]  /*285d0*/  SYNCS.PHASECHK.TRANS64.TRYWAIT P1, [R12+URZ+0x288c0], R2 ;  /* 0x0288c0020c0075a7 */ /* 0x0022a4000802017f */
[----:B--2---:R-:W-:Y:S05]  /*285e0*/  @!P1 NANOSLEEP.SYNCS 0x989680 ;  /* 0x009896800000995d */ /* 0x004fea0003900000 */
[----:B------:R-:W2:Y:S02]  /*285f0*/  @!P1 SYNCS.PHASECHK.TRANS64 P1, [R12+URZ+0x288c0], R2 ;  /* 0x0288c0020c0095a7 */ /* 0x000ea4000802007f */
[----:B--2---:R-:W-:Y:S05]  /*28600*/  @!P1 BRA `(.L_x_8528) ;  /* 0xfffffffc00f09947 */ /* 0x004fea000383ffff */
[----:B------:R-:W-:Y:S05]  /*28610*/  BRA `(.L_x_8738) ;  /* 0xffffff8400187947 */ /* 0x000fea000383ffff */
.L_x_8550:
        /* <DEDUP_REMOVED lines=11> */
.L_x_8740:
[----:B------:R-:W-:Y:S05]  /*286d0*/  BSYNC B0 ;  /* 0x0000000000007941 */ /* 0x000fea0003800000 */
.L_x_8739:
[----:B------:R-:W-:Y:S05]  /*286e0*/  BRA `(.L_x_8741) ;  /* 0xffffff9000e47947 */ /* 0x000fea000383ffff */
.L_x_8553:
[----:B0-----:R0:W1:Y:S02]  /*286f0*/  SYNCS.PHASECHK.TRANS64.TRYWAIT P0, [R7+URZ+0x28840], R2 ;  /* 0x02884002070075a7 */ /* 0x001064000800017f */
[----:B-1----:R-:W-:Y:S05]  /*28700*/  @!P0 NANOSLEEP.SYNCS 0x989680 ;  /* 0x009896800000895d */ /* 0x002fea0003900000 */
[----:B------:R-:W1:Y:S02]  /*28710*/  @!P0 SYNCS.PHASECHK.TRANS64 P0, [R7+URZ+0x28840], R2 ;  /* 0x02884002070085a7 */ /* 0x000e64000800007f */
[----:B-1----:R-:W-:Y:S05]  /*28720*/  @!P0 BRA `(.L_x_8553) ;  /* 0xfffffffc00f08947 */ /* 0x002fea000383ffff */
[----:B------:R-:W-:Y:S05]  /*28730*/  BRA `(.L_x_8742) ;  /* 0xffffff9400407947 */ /* 0x000fea000383ffff */
.L_x_8554:
        /* <DEDUP_REMOVED lines=8> */
.L_x_8744:
[----:B------:R-:W-:Y:S05]  /*287c0*/  BSYNC B0 ;  /* 0x0000000000007941 */ /* 0x000fea0003800000 */
.L_x_8743:
        /* <DEDUP_REMOVED lines=9> */
.L_x_8745:
[----:B------:R-:W-:Y:S02]  /*28860*/  IMAD.MOV.U32 R13, RZ, RZ, R0 ;  /* 0x000000ffff0d7224 */ /* 0x000fe400078e0000 */
[----:B------:R-:W-:Y:S02]  /*28870*/  IMAD.MOV.U32 R12, RZ, RZ, 0x1 ;  /* 0x00000001ff0c7424 */ /* 0x000fe400078e00ff */
[----:B------:R-:W-:-:S07]  /*28880*/  IMAD.MOV.U32 R3, RZ, RZ, R14 ;  /* 0x000000ffff037224 */ /* 0x000fce00078e000e */
[----:B------:R-:W-:Y:S05]  /*28890*/  WARPSYNC.COLLECTIVE R15, `(.L_x_8746) ;  /* 0x000000000f087348 */ /* 0x000fea0003c00000 */
[----:B------:R0:W1:Y:S02]  /*288a0*/  SHFL.IDX P6, R14, R13, R12, R11 ;  /* 0x0000000c0d0e7389 */ /* 0x00006400000c000b */
[----:B01----:R-:W-:Y:S01]  /*288b0*/  ENDCOLLECTIVE ;  /* 0x000000000000791b */ /* 0x003fe20003800000 */
.L_x_8746:
        /* <DEDUP_REMOVED lines=16> */
.L_x_8747:
[----:B------:R-:W-:Y:S01]  /*289c0*/  @P0 LEA R8, R5, R22, 0x1 ;  /* 0x0000001605080211 */ /* 0x000fe200078e08ff */
[----:B------:R-:W-:Y:S02]  /*289d0*/  IMAD.MOV.U32 R13, RZ, RZ, R0 ;  /* 0x000000ffff0d7224 */ /* 0x000fe400078e0000 */
[----:B------:R-:W-:Y:S02]  /*289e0*/  IMAD.MOV.U32 R12, RZ, RZ, 0x2 ;  /* 0x00000002ff0c7424 */ /* 0x000fe400078e00ff */
[----:B------:R-:W-:-:S07]  /*289f0*/  IMAD.MOV.U32 R3, RZ, RZ, R14 ;  /* 0x000000ffff037224 */ /* 0x000fce00078e000e */
[----:B------:R-:W-:Y:S05]  /*28a00*/  WARPSYNC.COLLECTIVE R15, `(.L_x_8748) ;  /* 0x000000000f087348 */ /* 0x000fea0003c00000 */
[----:B------:R0:W1:Y:S02]  /*28a10*/  SHFL.IDX P6, R14, R13, R12, R11 ;  /* 0x0000000c0d0e7389 */ /* 0x00006400000c000b */
[----:B01----:R-:W-:Y:S01]  /*28a20*/  ENDCOLLECTIVE ;  /* 0x000000000000791b */ /* 0x003fe20003800000 */
.L_x_8748:
        /* <DEDUP_REMOVED lines=16> */
.L_x_8749:
[----:B------:R-:W-:Y:S01]  /*28b30*/  @P0 IMAD R8, R5, 0x2, R22 ;  /* 0x0000000205080824 */ /* 0x000fe200078e0216 */
[----:B------:R-:W-:Y:S01]  /*28b40*/  MOV R13, R0 ;  /* 0x00000000000d7202 */ /* 0x000fe20000000f00 */
[----:B------:R-:W-:Y:S02]  /*28b50*/  IMAD.MOV.U32 R12, RZ, RZ, 0x3 ;  /* 0x00000003ff0c7424 */ /* 0x000fe400078e00ff */
[----:B------:R-:W-:-:S07]  /*28b60*/  IMAD.MOV.U32 R3, RZ, RZ, R14 ;  /* 0x000000ffff037224 */ /* 0x000fce00078e000e */
[----:B------:R-:W-:Y:S05]  /*28b70*/  WARPSYNC.COLLECTIVE R15, `(.L_x_8750) ;  /* 0x000000000f087348 */ /* 0x000fea0003c00000 */
[----:B------:R0:W1:Y:S02]  /*28b80*/  SHFL.IDX P6, R14, R13, R12, R11 ;  /* 0x0000000c0d0e7389 */ /* 0x00006400000c000b */
[----:B01----:R-:W-:Y:S01]  /*28b90*/  ENDCOLLECTIVE ;  /* 0x000000000000791b */ /* 0x003fe20003800000 */
.L_x_8750:
        /* <DEDUP_REMOVED lines=16> */
.L_x_8751:
[----:B------:R-:W-:Y:S02]  /*28ca0*/  @P0 IMAD R8, R5, 0x2, R22 ;  /* 0x0000000205080824 */ /* 0x000fe400078e0216 */
[----:B------:R-:W-:Y:S01]  /*28cb0*/  IMAD.MOV.U32 R13, RZ, RZ, R0 ;  /* 0x000000ffff0d7224 */ /* 0x000fe200078e0000 */
[----:B------:R-:W-:Y:S02]  /*28cc0*/  MOV R12, 0x4 ;  /* 0x00000004000c7802 */ /* 0x000fe40000000f00 */
[----:B------:R-:W-:-:S07]  /*28cd0*/  MOV R3, R14 ;  /* 0x0000000e00037202 */ /* 0x000fce0000000f00 */
[----:B------:R-:W-:Y:S05]  /*28ce0*/  WARPSYNC.COLLECTIVE R15, `(.L_x_8752) ;  /* 0x000000000f087348 */ /* 0x000fea0003c00000 */
[----:B------:R0:W1:Y:S02]  /*28cf0*/  SHFL.IDX P6, R14, R13, R12, R11 ;  /* 0x0000000c0d0e7389 */ /* 0x00006400000c000b */
[----:B01----:R-:W-:Y:S01]  /*28d00*/  ENDCOLLECTIVE ;  /* 0x000000000000791b */ /* 0x003fe20003800000 */
.L_x_8752:
        /* <DEDUP_REMOVED lines=16> */
.L_x_8753:
[----:B------:R-:W-:Y:S02]  /*28e10*/  @P0 IMAD R8, R5, 0x2, R22 ;  /* 0x0000000205080824 */ /* 0x000fe400078e0216 */
[----:B------:R-:W-:Y:S02]  /*28e20*/  IMAD.MOV.U32 R13, RZ, RZ, R0 ;  /* 0x000000ffff0d7224 */ /* 0x000fe400078e0000 */
[----:B------:R-:W-:Y:S02]  /*28e30*/  IMAD.MOV.U32 R12, RZ, RZ, 0x5 ;  /* 0x00000005ff0c7424 */ /* 0x000fe400078e00ff */
[----:B------:R-:W-:-:S07]  /*28e40*/  IMAD.MOV.U32 R3, RZ, RZ, R14 ;  /* 0x000000ffff037224 */ /* 0x000fce00078e000e */
[----:B------:R-:W-:Y:S05]  /*28e50*/  WARPSYNC.COLLECTIVE R15, `(.L_x_8754) ;  /* 0x000000000f087348 */ /* 0x000fea0003c00000 */
[----:B------:R0:W1:Y:S02]  /*28e60*/  SHFL.IDX P6, R14, R13, R12, R11 ;  /* 0x0000000c0d0e7389 */ /* 0x00006400000c000b */
[----:B01----:R-:W-:Y:S01]  /*28e70*/  ENDCOLLECTIVE ;  /* 0x000000000000791b */ /* 0x003fe20003800000 */
.L_x_8754:
        /* <DEDUP_REMOVED lines=16> */
.L_x_8755:
[----:B------:R-:W-:Y:S01]  /*28f80*/  @P0 LEA R8, R5, R22, 0x1 ;  /* 0x0000001605080211 */ /* 0x000fe200078e08ff */
[----:B------:R-:W-:Y:S02]  /*28f90*/  IMAD.MOV.U32 R13, RZ, RZ, R0 ;  /* 0x000000ffff0d7224 */ /* 0x000fe400078e0000 */
[----:B------:R-:W-:Y:S02]  /*28fa0*/  IMAD.MOV.U32 R12, RZ, RZ, 0x6 ;  /* 0x00000006ff0c7424 */ /* 0x000fe400078e00ff */
[----:B------:R-:W-:-:S07]  /*28fb0*/  IMAD.MOV.U32 R3, RZ, RZ, R14 ;  /* 0x000000ffff037224 */ /* 0x000fce00078e000e */
[----:B------:R-:W-:Y:S05]  /*28fc0*/  WARPSYNC.COLLECTIVE R15, `(.L_x_8756) ;  /* 0x000000000f087348 */ /* 0x000fea0003c00000 */
[----:B------:R0:W1:Y:S02]  /*28fd0*/  SHFL.IDX P6, R14, R13, R12, R11 ;  /* 0x0000000c0d0e7389 */ /* 0x00006400000c000b */
[----:B01----:R-:W-:Y:S01]  /*28fe0*/  ENDCOLLECTIVE ;  /* 0x000000000000791b */ /* 0x003fe20003800000 */
.L_x_8756:
        /* <DEDUP_REMOVED lines=16> */
.L_x_8757:
[----:B------:R-:W-:Y:S01]  /*290f0*/  @P0 IMAD R8, R5, 0x2, R22 ;  /* 0x0000000205080824 */ /* 0x000fe200078e0216 */
[----:B------:R-:W-:Y:S01]  /*29100*/  MOV R13, R0 ;  /* 0x00000000000d7202 */ /* 0x000fe20000000f00 */
[----:B------:R-:W-:Y:S02]  /*29110*/  IMAD.MOV.U32 R12, RZ, RZ, 0x7 ;  /* 0x00000007ff0c7424 */ /* 0x000fe400078e00ff */
[----:B------:R-:W-:-:S07]  /*29120*/  IMAD.MOV.U32 R3, RZ, RZ, R14 ;  /* 0x000000ffff037224 */ /* 0x000fce00078e000e */
[----:B------:R-:W-:Y:S05]  /*29130*/  WARPSYNC.COLLECTIVE R15, `(.L_x_8758) ;  /* 0x000000000f087348 */ /* 0x000fea0003c00000 */
[----:B------:R0:W1:Y:S02]  /*29140*/  SHFL.IDX P6, R14, R13, R12, R11 ;  /* 0x0000000c0d0e7389 */ /* 0x00006400000c000b */
[----:B01----:R-:W-:Y:S01]  /*29150*/  ENDCOLLECTIVE ;  /* 0x000000000000791b */ /* 0x003fe20003800000 */
.L_x_8758:
        /* <DEDUP_REMOVED lines=10> */
.L_x_8759:
[----:B------:R-:W-:Y:S01]  /*29200*/  @!PT LDS RZ, [RZ] ;  /* 0x00000000fffff984 */ /* 0x000fe20000000800 */
[----:B------:R-:W-:Y:S01]  /*29210*/  @!PT LDS RZ, [RZ] ;  /* 0x00000000fffff984 */ /* 0x000fe20000000800 */
[----:B------:R-:W-:Y:S01]  /*29220*/  @!PT LDS RZ, [RZ] ;  /* 0x00000000fffff984 */ /* 0x000fe20000000800 */
[----:B------:R-:W-:Y:S04]  /*29230*/  @P0 LDGSTS.E.BYPASS.LTC128B.128 [R8+0x1b400], desc[UR54][R2.64], !P3 ;  /* 0x1b40000002080fae */ /* 0x000fe8000d901d76 */
[----:B------:R0:W-:Y:S02]  /*29240*/  @P0 LDGSTS.E.BYPASS.LTC128B.128 [R8+0x1f400], desc[UR54][R2.64+0x80], !P2 ;  /* 0x1f40008002080fae */ /* 0x0001e4000d101d76 */
[----:B0-----:R-:W-:Y:S01]  /*29250*/  MOV R2, R14 ;  /* 0x0000000e00027202 */ /* 0x001fe20000000f00 */
[----:B------:R-:W-:Y:S06]  /*29260*/  BRA `(.L_x_8760) ;  /* 0xffffff9000247947 */ /* 0x000fec000383ffff */
.L_x_8559:
        /* <DEDUP_REMOVED lines=10> */
.L_x_8761:
[----:B------:R-:W-:Y:S01]  /*29310*/  ISETP.GE.AND P3, PT, R27, R33, PT ;  /* 0x000000211b00720c */ /* 0x000fe20003f66270 */
[----:B------:R-:W-:Y:S02]  /*29320*/  IMAD.MOV.U32 R13, RZ, RZ, R0 ;  /* 0x000000ffff0d7224 */ /* 0x000fe400078e0000 */
[----:B------:R-:W-:-:S10]  /*29330*/  IMAD.MOV.U32 R2, RZ, RZ, R14 ;  /* 0x000000ffff027224 */ /* 0x000fd400078e000e */
[----:B------:R-:W-:Y:S05]  /*29340*/  WARPSYNC.COLLECTIVE R15, `(.L_x_8762) ;  /* 0x000000000f087348 */ /* 0x000fea0003c00000 */
[----:B------:R0:W1:Y:S02]  /*29350*/  SHFL.IDX P6, R14, R13, R12, R11 ;  /* 0x0000000c0d0e7389 */ /* 0x00006400000c000b */
[----:B01----:R-:W-:Y:S01]  /*29360*/  ENDCOLLECTIVE ;  /* 0x000000000000791b */ /* 0x003fe20003800000 */
.L_x_8762:
[----:B------:R-:W-:Y:S01]  /*29370*/  MOV R13, R4 ;  /* 0x00000004000d7202 */ /* 0x000fe20000000f00 */
[----:B------:R-:W-:Y:S02]  /*29380*/  IMAD.MOV.U32 R12, RZ, RZ, 0x1 ;  /* 0x00000001ff0c7424 */ /* 0x000fe400078e00ff */
[----:B------:R-:W-:-:S07]  /*29390*/  IMAD.MOV.U32 R3, RZ, RZ, R14 ;  /* 0x000000ffff037224 */ /* 0x000fce00078e000e */
[----:B------:R-:W-:Y:S05]  /*293a0*/  WARPSYNC.COLLECTIVE R15, `(.L_x_8763) ;  /* 0x000000000f087348 */ /* 0x000fea0003c00000 */
[----:B------:R0:W1:Y:S02]  /*293b0*/  SHFL.IDX P6, R14, R13, R12, R11 ;  /* 0x0000000c0d0e7389 */ /* 0x00006400000c000b */
[----:B01----:R-:W-:Y:S01]  /*293c0*/  ENDCOLLECTIVE ;  /* 0x000000000000791b */ /* 0x003fe20003800000 */
.L_x_8763:
        /* <DEDUP_REMOVED lines=8> */
[----:B------:R0:W-:Y:S01]  /*29450*/  @!P3 LDGSTS.E.BYPASS.LTC128B.128 [R8+0x14400], desc[UR54][R2.64+0x80], !P1 ;  /* 0x144000800208bfae */ /* 0x0001e2000c901d76 */
[----:B------:R-:W-:Y:S01]  /*29460*/  ISETP.GE.AND P3, PT, R6, R33, PT ;  /* 0x000000210600720c */ /* 0x000fe20003f66270 */
[----:B0-----:R-:W-:-:S12]  /*29470*/  IMAD.MOV.U32 R2, RZ, RZ, R14 ;  /* 0x000000ffff027224 */ /* 0x001fd800078e000e */
[----:B------:R-:W-:Y:S05]  /*29480*/  WARPSYNC.COLLECTIVE R15, `(.L_x_8764) ;  /* 0x000000000f087348 */ /* 0x000fea0003c00000 */
[----:B------:R0:W1:Y:S02]  /*29490*/  SHFL.IDX P6, R14, R13, R12, R11 ;  /* 0x0000000c0d0e7389 */ /* 0x00006400000c000b */
[----:B01----:R-:W-:Y:S01]  /*294a0*/  ENDCOLLECTIVE ;  /* 0x000000000000791b */ /* 0x003fe20003800000 */
.L_x_8764:
[----:B------:R-:W-:Y:S01]  /*294b0*/  MOV R13, R4 ;  /* 0x00000004000d7202 */ /* 0x000fe20000000f00 */
[----:B------:R-:W-:Y:S01]  /*294c0*/  IMAD.MOV.U32 R12, RZ, RZ, 0x2 ;  /* 0x00000002ff0c7424 */ /* 0x000fe200078e00ff */
[----:B------:R-:W-:-:S13]  /*294d0*/  @!P3 LEA R5, P2, R31, R14, 0x1 ;  /* 0x0000000e1f05b211 */ /* 0x000fda00078408ff */
[----:B------:R-:W-:Y:S05]  /*294e0*/  WARPSYNC.COLLECTIVE R15, `(.L_x_8765) ;  /* 0x000000000f087348 */ /* 0x000fea0003c00000 */
[----:B------:R0:W1:Y:S02]  /*294f0*/  SHFL.IDX P6, R14, R13, R12, R11 ;  /* 0x0000000c0d0e7389 */ /* 0x00006400000c000b */
[----:B01----:R-:W-:Y:S01]  /*29500*/  ENDCOLLECTIVE ;  /* 0x000000000000791b */ /* 0x003fe20003800000 */
.L_x_8765:
[----:B------:R-:W-:Y:S01]  /*29510*/  @!P3 IADD3.X R6, RZ, R2, RZ, P2, !PT ;  /* 0x00000002ff06b210 */ /* 0x000fe200017fe4ff */
[----:B------:R-:W-:-:S04]  /*29520*/  @!P3 IMAD.MOV.U32 R2, RZ, RZ, R5 ;  /* 0x000000ffff02b224 */ /* 0x000fc800078e0005 */
[----:B------:R-:W-:Y:S02]  /*29530*/  @!P3 IMAD.MOV.U32 R3, RZ, RZ, R6 ;  /* 0x000000ffff03b224 */ /* 0x000fe400078e0006 */
[----:B------:R-:W-:-:S03]  /*29540*/  VIADD R6, R27, 0x20 ;  /* 0x000000201b067836 */ /* 0x000fc60000000000 */
[----:B------:R-:W-:Y:S01]  /*29550*/  @!PT LDS RZ, [RZ] ;  /* 0x00000000fffff984 */ /* 0x000fe20000000800 */
[----:B------:R-:W-:Y:S01]  /*29560*/  @!PT LDS RZ, [RZ] ;  /* 0x00000000fffff984 */ /* 0x000fe20000000800 */
[----:B------:R-:W-:Y:S01]  /*29570*/  @!PT LDS RZ, [RZ] ;  /* 0x00000000fffff984 */ /* 0x000fe20000000800 */
        /* <DEDUP_REMOVED lines=8> */
.L_x_8766:
[----:B------:R-:W-:Y:S01]  /*29600*/  MOV R13, R4 ;  /* 0x00000004000d7202 */ /* 0x000fe20000000f00 */
[----:B------:R-:W-:Y:S01]  /*29610*/  IMAD.MOV.U32 R12, RZ, RZ, 0x3 ;  /* 0x00000003ff0c7424 */ /* 0x000fe200078e00ff */
[----:B------:R-:W-:-:S13]  /*29620*/  @!P3 LEA R5, P2, R31, R14, 0x1 ;  /* 0x0000000e1f05b211 */ /* 0x000fda00078408ff */
[----:B------:R-:W-:Y:S05]  /*29630*/  WARPSYNC.COLLECTIVE R15, `(.L_x_8767) ;  /* 0x000000000f087348 */ /* 0x000fea0003c00000 */
[----:B------:R0:W1:Y:S02]  /*29640*/  SHFL.IDX P6, R14, R13, R12, R11 ;  /* 0x0000000c0d0e7389 */ /* 0x00006400000c000b */
[----:B01----:R-:W-:Y:S01]  /*29650*/  ENDCOLLECTIVE ;  /* 0x000000000000791b */ /* 0x003fe20003800000 */
.L_x_8767:
        /* <DEDUP_REMOVED lines=15> */
.L_x_8768:
[----:B------:R-:W-:Y:S01]  /*29750*/  MOV R13, R4 ;  /* 0x00000004000d7202 */ /* 0x000fe20000000f00 */
[----:B------:R-:W-:Y:S01]  /*29760*/  IMAD.MOV.U32 R12, RZ, RZ, 0x4 ;  /* 0x00000004ff0c7424 */ /* 0x000fe200078e00ff */
[----:B------:R-:W-:-:S13]  /*29770*/  @!P3 LEA R5, P2, R31, R14, 0x1 ;  /* 0x0000000e1f05b211 */ /* 0x000fda00078408ff */
[----:B------:R-:W-:Y:S05]  /*29780*/  WARPSYNC.COLLECTIVE R15, `(.L_x_8769) ;  /* 0x000000000f087348 */ /* 0x000fea0003c00000 */
[----:B------:R0:W1:Y:S02]  /*29790*/  SHFL.IDX P6, R14, R13, R12, R11 ;  /* 0x0000000c0d0e7389 */ /* 0x00006400000c000b */
[----:B01----:R-:W-:Y:S01]  /*297a0*/  ENDCOLLECTIVE ;  /* 0x000000000000791b */ /* 0x003fe20003800000 */
.L_x_8769:
        /* <DEDUP_REMOVED lines=15> */
.L_x_8770:
[----:B------:R-:W-:Y:S01]  /*298a0*/  MOV R13, R4 ;  /* 0x00000004000d7202 */ /* 0x000fe20000000f00 */
[----:B------:R-:W-:Y:S01]  /*298b0*/  IMAD.MOV.U32 R12, RZ, RZ, 0x5 ;  /* 0x00000005ff0c7424 */ /* 0x000fe200078e00ff */
[----:B------:R-:W-:-:S13]  /*298c0*/  @!P3 LEA R5, P2, R31, R14, 0x1 ;  /* 0x0000000e1f05b211 */ /* 0x000fda00078408ff */
[----:B------:R-:W-:Y:S05]  /*298d0*/  WARPSYNC.COLLECTIVE R15, `(.L_x_8771) ;  /* 0x000000000f087348 */ /* 0x000fea0003c00000 */
[----:B------:R0:W1:Y:S02]  /*298e0*/  SHFL.IDX P6, R14, R13, R12, R11 ;  /* 0x0000000c0d0e7389 */ /* 0x00006400000c000b */
[----:B01----:R-:W-:Y:S01]  /*298f0*/  ENDCOLLECTIVE ;  /* 0x000000000000791b */ /* 0x003fe20003800000 */
.L_x_8771:
        /* <DEDUP_REMOVED lines=15> */
.L_x_8772:
[----:B------:R-:W-:Y:S01]  /*299f0*/  IMAD.MOV.U32 R13, RZ, RZ, R4 ;  /* 0x000000ffff0d7224 */ /* 0x000fe200078e0004 */
[----:B------:R-:W-:Y:S02]  /*29a00*/  MOV R12, 0x6 ;  /* 0x00000006000c7802 */ /* 0x000fe40000000f00 */
[----:B------:R-:W-:-:S13]  /*29a10*/  @!P3 LEA R5, P2, R31, R14, 0x1 ;  /* 0x0000000e1f05b211 */ /* 0x000fda00078408ff */
[----:B------:R-:W-:Y:S05]  /*29a20*/  WARPSYNC.COLLECTIVE R15, `(.L_x_8773) ;  /* 0x000000000f087348 */ /* 0x000fea0003c00000 */
[----:B------:R0:W1:Y:S02]  /*29a30*/  SHFL.IDX P6, R14, R13, R12, R11 ;  /* 0x0000000c0d0e7389 */ /* 0x00006400000c000b */
[----:B01----:R-:W-:Y:S01]  /*29a40*/  ENDCOLLECTIVE ;  /* 0x000000000000791b */ /* 0x003fe20003800000 */
.L_x_8773:
[----:B------:R-:W-:Y:S01]  /*29a50*/  @!P3 IADD3.X R6, RZ, R2, RZ, P2, !PT ;  /* 0x00000002ff06b210 */ /* 0x000fe200017fe4ff */
[----:B------:R-:W-:-:S04]  /*29a60*/  @!P3 IMAD.MOV.U32 R2, RZ, RZ, R5 ;  /* 0x000000ffff02b224 */ /* 0x000fc800078e0005 */
[----:B------:R-:W-:Y:S01]  /*29a70*/  @!P3 IMAD.MOV.U32 R3, RZ, RZ, R6 ;  /* 0x000000ffff03b224 */ /* 0x000fe200078e0006 */
[----:B------:R-:W-:-:S04]  /*29a80*/  IADD3 R6, R27, 0x60, RZ ;  /* 0x000000601b067810 */ /* 0x000fc80007ffe0ff */
        /* <DEDUP_REMOVED lines=11> */
.L_x_8774:
[----:B------:R-:W-:Y:S01]  /*29b40*/  MOV R13, R4 ;  /* 0x00000004000d7202 */ /* 0x000fe20000000f00 */
[----:B------:R-:W-:Y:S02]  /*29b50*/  IMAD.MOV.U32 R12, RZ, RZ, 0x7 ;  /* 0x00000007ff0c7424 */ /* 0x000fe400078e00ff */
[----:B------:R-:W-:-:S07]  /*29b60*/  IMAD.MOV.U32 R3, RZ, RZ, R14 ;  /* 0x000000ffff037224 */ /* 0x000fce00078e000e */
[----:B------:R-:W-:Y:S05]  /*29b70*/  WARPSYNC.COLLECTIVE R15, `(.L_x_8775) ;  /* 0x000000000f087348 */ /* 0x000fea0003c00000 */
[----:B------:R0:W1:Y:S02]  /*29b80*/  SHFL.IDX P6, R14, R13, R12, R11 ;  /* 0x0000000c0d0e7389 */ /* 0x00006400000c000b */
[----:B01----:R-:W-:Y:S01]  /*29b90*/  ENDCOLLECTIVE ;  /* 0x000000000000791b */ /* 0x003fe20003800000 */
.L_x_8775:
        /* <DEDUP_REMOVED lines=10> */
[----:B------:R-:W-:-:S07]  /*29c40*/  IMAD.MOV.U32 R4, RZ, RZ, R14 ;  /* 0x000000ffff047224 */ /* 0x000fce00078e000e */
[----:B0-----:R-:W-:Y:S05]  /*29c50*/  WARPSYNC.COLLECTIVE R15, `(.L_x_8776) ;  /* 0x000000000f087348 */ /* 0x001fea0003c00000 */
[----:B------:R1:W2:Y:S02]  /*29c60*/  SHFL.IDX P6, R14, R13, R12, R11 ;  /* 0x0000000c0d0e7389 */ /* 0x0002a400000c000b */
[----:B012---:R-:W-:Y:S01]  /*29c70*/  ENDCOLLECTIVE ;  /* 0x000000000000791b */ /* 0x007fe20003800000 */
.L_x_8776:
[----:B------:R-:W-:Y:S05]  /*29c80*/  BRA `(.L_x_8777) ;  /* 0xffffff9000987947 */ /* 0x000fea000383ffff */
.L_x_8564:
[----:B0-----:R0:W1:Y:S02]  /*29c90*/  SYNCS.PHASECHK.TRANS64.TRYWAIT P0, [R22+URZ+0x28820], R3 ;  /* 0x02882003160075a7 */ /* 0x001064000800017f */
[----:B-1----:R-:W-:Y:S05]  /*29ca0*/  @!P0 NANOSLEEP.SYNCS 0x989680 ;  /* 0x009896800000895d */ /* 0x002fea0003900000 */
[----:B------:R-:W1:Y:S02]  /*29cb0*/  @!P0 SYNCS.PHASECHK.TRANS64 P0, [R22+URZ+0x28820], R3 ;  /* 0x02882003160085a7 */ /* 0x000e64000800007f */
[----:B-1----:R-:W-:Y:S05]  /*29cc0*/  @!P0 BRA `(.L_x_8564) ;  /* 0xfffffffc00f08947 */ /* 0x002fea000383ffff */
[----:B------:R-:W-:Y:S05]  /*29cd0*/  BRA `(.L_x_8778) ;  /* 0xffffff9400147947 */ /* 0x000fea000383ffff */
.L_x_8569:
[----:B0-----:R0:W1:Y:S02]  /*29ce0*/  SYNCS.PHASECHK.TRANS64.TRYWAIT P0, [R6+URZ+0x28840], R2 ;  /* 0x02884002060075a7 */ /* 0x001064000800017f */
[----:B-1----:R-:W-:Y:S05]  /*29cf0*/  @!P0 NANOSLEEP.SYNCS 0x989680 ;  /* 0x009896800000895d */ /* 0x002fea0003900000 */
[----:B------:R-:W1:Y:S02]  /*29d00*/  @!P0 SYNCS.PHASECHK.TRANS64 P0, [R6+URZ+0x28840], R2 ;  /* 0x02884002060085a7 */ /* 0x000e64000800007f */
[----:B-1----:R-:W-:Y:S05]  /*29d10*/  @!P0 BRA `(.L_x_8569) ;  /* 0xfffffffc00f08947 */ /* 0x002fea000383ffff */
[----:B------:R-:W-:Y:S05]  /*29d20*/  BRA `(.L_x_8779) ;  /* 0xffffff9400dc7947 */ /* 0x000fea000383ffff */
.L_x_8570:
        /* <DEDUP_REMOVED lines=8> */
.L_x_8781:
[----:B------:R-:W-:Y:S05]  /*29db0*/  BSYNC B1 ;  /* 0x0000000000017941 */ /* 0x000fea0003800000 */
.L_x_8780:
[----:B------:R-:W-:Y:S01]  /*29dc0*/  IMAD.MOV.U32 R13, RZ, RZ, R7 ;  /* 0x000000ffff0d7224 */ /* 0x000fe200078e0007 */
[----:B------:R-:W-:Y:S01]  /*29dd0*/  MOV R15, 0xffffffff ;  /* 0xffffffff000f7802 */ /* 0x000fe20000000f00 */
[----:B------:R-:W-:Y:S01]  /*29de0*/  IMAD.MOV.U32 R12, RZ, RZ, RZ ;  /* 0x000000ffff0c7224 */ /* 0x000fe200078e00ff */
[----:B------:R-:W-:Y:S01]  /*29df0*/  MOV R3, R14 ;  /* 0x0000000e00037202 */ /* 0x000fe20000000f00 */
[----:B------:R-:W-:Y:S01]  /*29e00*/  IMAD.MOV.U32 R11, RZ, RZ, 0x181f ;  /* 0x0000181fff0b7424 */ /* 0x000fe200078e00ff */
[----:B------:R-:W-:Y:S01]  /*29e10*/  LEA R8, R8, R22, 0x1 ;  /* 0x0000001608087211 */ /* 0x000fe200078e08ff */
[----:B------:R-:W-:-:S07]  /*29e20*/  IMAD.SHL.U32 R5, R31, 0x2, RZ ;  /* 0x000000021f057824 */ /* 0x000fce00078e00ff */
[----:B------:R-:W-:Y:S05]  /*29e30*/  WARPSYNC.COLLECTIVE R15, `(.L_x_8782) ;  /* 0x000000000f087348 */ /* 0x000fea0003c00000 */
[----:B------:R0:W1:Y:S02]  /*29e40*/  SHFL.IDX P6, R14, R13, R12, R11 ;  /* 0x0000000c0d0e7389 */ /* 0x00006400000c000b */
[----:B01----:R-:W-:Y:S01]  /*29e50*/  ENDCOLLECTIVE ;  /* 0x000000000000791b */ /* 0x003fe20003800000 */
.L_x_8782:
[----:B------:R-:W-:Y:S02]  /*29e60*/  IMAD.MOV.U32 R13, RZ, RZ, R9 ;  /* 0x000000ffff0d7224 */ /* 0x000fe400078e0009 */
[----:B------:R-:W-:Y:S02]  /*29e70*/  IMAD.MOV.U32 R12, RZ, RZ, 0x1 ;  /* 0x00000001ff0c7424 */ /* 0x000fe400078e00ff */
[----:B------:R-:W-:-:S07]  /*29e80*/  IMAD.MOV.U32 R2, RZ, RZ, R14 ;  /* 0x000000ffff027224 */ /* 0x000fce00078e000e */
[----:B------:R-:W-:Y:S05]  /*29e90*/  WARPSYNC.COLLECTIVE R15, `(.L_x_8783) ;  /* 0x000000000f087348 */ /* 0x000fea0003c00000 */
[----:B------:R0:W1:Y:S02]  /*29ea0*/  SHFL.IDX P6, R14, R13, R12, R11 ;  /* 0x0000000c0d0e7389 */ /* 0x00006400000c000b */
[----:B01----:R-:W-:Y:S01]  /*29eb0*/  ENDCOLLECTIVE ;  /* 0x000000000000791b */ /* 0x003fe20003800000 */
.L_x_8783:
        /* <DEDUP_REMOVED lines=12> */
.L_x_8784:
[----:B------:R-:W-:Y:S01]  /*29f80*/  IMAD.MOV.U32 R13, RZ, RZ, R9 ;  /* 0x000000ffff0d7224 */ /* 0x000fe200078e0009 */
[----:B------:R-:W-:Y:S01]  /*29f90*/  MOV R12, 0x2 ;  /* 0x00000002000c7802 */ /* 0x000fe20000000f00 */
[----:B------:R-:W-:-:S07]  /*29fa0*/  IMAD.MOV.U32 R2, RZ, RZ, R14 ;  /* 0x000000ffff027224 */ /* 0x000fce00078e000e */
[----:B------:R-:W-:Y:S05]  /*29fb0*/  WARPSYNC.COLLECTIVE R15, `(.L_x_8785) ;  /* 0x000000000f087348 */ /* 0x000fea0003c00000 */
[----:B------:R0:W1:Y:S02]  /*29fc0*/  SHFL.IDX P6, R14, R13, R12, R11 ;  /* 0x0000000c0d0e7389 */ /* 0x00006400000c000b */
[----:B01----:R-:W-:Y:S01]  /*29fd0*/  ENDCOLLECTIVE ;  /* 0x000000000000791b */ /* 0x003fe20003800000 */
.L_x_8785:
        /* <DEDUP_REMOVED lines=12> */
.L_x_8786:
[----:B------:R-:W-:Y:S02]  /*2a0a0*/  IMAD.MOV.U32 R13, RZ, RZ, R9 ;  /* 0x000000ffff0d7224 */ /* 0x000fe400078e0009 */
[----:B------:R-:W-:Y:S02]  /*2a0b0*/  IMAD.MOV.U32 R12, RZ, RZ, 0x3 ;  /* 0x00000003ff0c7424 */ /* 0x000fe400078e00ff */
[----:B------:R-:W-:-:S07]  /*2a0c0*/  IMAD.MOV.U32 R2, RZ, RZ, R14 ;  /* 0x000000ffff027224 */ /* 0x000fce00078e000e */
[----:B------:R-:W-:Y:S05]  /*2a0d0*/  WARPSYNC.COLLECTIVE R15, `(.L_x_8787) ;  /* 0x000000000f087348 */ /* 0x000fea0003c00000 */
[----:B------:R0:W1:Y:S02]  /*2a0e0*/  SHFL.IDX P6, R14, R13, R12, R11 ;  /* 0x0000000c0d0e7389 */ /* 0x00006400000c000b */
[----:B01----:R-:W-:Y:S01]  /*2a0f0*/  ENDCOLLECTIVE ;  /* 0x000000000000791b */ /* 0x003fe20003800000 */
.L_x_8787:
        /* <DEDUP_REMOVED lines=12> */
.L_x_8788:
[----:B------:R-:W-:Y:S01]  /*2a1c0*/  IMAD.MOV.U32 R13, RZ, RZ, R9 ;  /* 0x000000ffff0d7224 */ /* 0x000fe200078e0009 */
[----:B------:R-:W-:Y:S01]  /*2a1d0*/  MOV R12, 0x4 ;  /* 0x00000004000c7802 */ /* 0x000fe20000000f00 */
[----:B------:R-:W-:-:S07]  /*2a1e0*/  IMAD.MOV.U32 R2, RZ, RZ, R14 ;  /* 0x000000ffff027224 */ /* 0x000fce00078e000e */
[----:B------:R-:W-:Y:S05]  /*2a1f0*/  WARPSYNC.COLLECTIVE R15, `(.L_x_8789) ;  /* 0x000000000f087348 */ /* 0x000fea0003c00000 */
[----:B------:R0:W1:Y:S02]  /*2a200*/  SHFL.IDX P6, R14, R13, R12, R11 ;  /* 0x0000000c0d0e7389 */ /* 0x00006400000c000b */
[----:B01----:R-:W-:Y:S01]  /*2a210*/  ENDCOLLECTIVE ;  /* 0x000000000000791b */ /* 0x003fe20003800000 */
.L_x_8789:
        /* <DEDUP_REMOVED lines=12> */
.L_x_8790:
[----:B------:R-:W-:Y:S02]  /*2a2e0*/  IMAD.MOV.U32 R13, RZ, RZ, R9 ;  /* 0x000000ffff0d7224 */ /* 0x000fe400078e0009 */
[----:B------:R-:W-:Y:S02]  /*2a2f0*/  IMAD.MOV.U32 R12, RZ, RZ, 0x5 ;  /* 0x00000005ff0c7424 */ /* 0x000fe400078e00ff */
[----:B------:R-:W-:-:S07]  /*2a300*/  IMAD.MOV.U32 R2, RZ, RZ, R14 ;  /* 0x000000ffff027224 */ /* 0x000fce00078e000e */
[----:B------:R-:W-:Y:S05]  /*2a310*/  WARPSYNC.COLLECTIVE R15, `(.L_x_8791) ;  /* 0x000000000f087348 */ /* 0x000fea0003c00000 */
[----:B------:R0:W1:Y:S02]  /*2a320*/  SHFL.IDX P6, R14, R13, R12, R11 ;  /* 0x0000000c0d0e7389 */ /* 0x00006400000c000b */
[----:B01----:R-:W-:Y:S01]  /*2a330*/  ENDCOLLECTIVE ;  /* 0x000000000000791b */ /* 0x003fe20003800000 */
.L_x_8791:
        /* <DEDUP_REMOVED lines=12> */
.L_x_8792:
[----:B------:R-:W-:Y:S01]  /*2a400*/  IMAD.MOV.U32 R13, RZ, RZ, R9 ;  /* 0x000000ffff0d7224 */ /* 0x000fe200078e0009 */
[----:B------:R-:W-:Y:S01]  /*2a410*/  MOV R12, 0x6 ;  /* 0x00000006000c7802 */ /* 0x000fe20000000f00 */
[----:B------:R-:W-:-:S07]  /*2a420*/  IMAD.MOV.U32 R2, RZ, RZ, R14 ;  /* 0x000000ffff027224 */ /* 0x000fce00078e000e */
[----:B------:R-:W-:Y:S05]  /*2a430*/  WARPSYNC.COLLECTIVE R15, `(.L_x_8793) ;  /* 0x000000000f087348 */ /* 0x000fea0003c00000 */
[----:B------:R0:W1:Y:S02]  /*2a440*/  SHFL.IDX P6, R14, R13, R12, R11 ;  /* 0x0000000c0d0e7389 */ /* 0x00006400000c000b */
[----:B01----:R-:W-:Y:S01]  /*2a450*/  ENDCOLLECTIVE ;  /* 0x000000000000791b */ /* 0x003fe20003800000 */
.L_x_8793:
        /* <DEDUP_REMOVED lines=12> */
.L_x_8794:
[----:B------:R-:W-:Y:S02]  /*2a520*/  IMAD.MOV.U32 R13, RZ, RZ, R9 ;  /* 0x000000ffff0d7224 */ /* 0x000fe400078e0009 */
[----:B------:R-:W-:Y:S02]  /*2a530*/  IMAD.MOV.U32 R12, RZ, RZ, 0x7 ;  /* 0x00000007ff0c7424 */ /* 0x000fe400078e00ff */
[----:B------:R-:W-:-:S07]  /*2a540*/  IMAD.MOV.U32 R2, RZ, RZ, R14 ;  /* 0x000000ffff027224 */ /* 0x000fce00078e000e */
[----:B------:R-:W-:Y:S05]  /*2a550*/  WARPSYNC.COLLECTIVE R15, `(.L_x_8795) ;  /* 0x000000000f087348 */ /* 0x000fea0003c00000 */
[----:B------:R0:W1:Y:S02]  /*2a560*/  SHFL.IDX P6, R14, R13, R12, R11 ;  /* 0x0000000c0d0e7389 */ /* 0x00006400000c000b */
[----:B01----:R-:W-:Y:S01]  /*2a570*/  ENDCOLLECTIVE ;  /* 0x000000000000791b */ /* 0x003fe20003800000 */
.L_x_8795:
[----:B------:R-:W-:-:S04]  /*2a580*/  IADD3 R2, P0, R2, R5, RZ ;  /* 0x0000000502027210 */ /* 0x000fc80007f1e0ff */
[----:B------:R-:W-:-:S05]  /*2a590*/  IADD3.X R3, RZ, R3, RZ, P0, !PT ;  /* 0x00000003ff037210 */ /* 0x000fca00007fe4ff */
[----:B------:R-:W-:Y:S01]  /*2a5a0*/  @!PT LDS RZ, [RZ] ;  /* 0x00000000fffff984 */ /* 0x000fe20000000800 */
[----:B------:R-:W-:Y:S01]  /*2a5b0*/  @!PT LDS RZ, [RZ] ;  /* 0x00000000fffff984 */ /* 0x000fe20000000800 */
[----:B------:R-:W-:Y:S01]  /*2a5c0*/  @!PT LDS RZ, [RZ] ;  /* 0x00000000fffff984 */ /* 0x000fe20000000800 */
[----:B------:R0:W-:Y:S01]  /*2a5d0*/  LDGSTS.E.BYPASS.LTC128B.128 [R8+0x1b400], desc[UR54][R2.64], !P4 ;  /* 0x1b40000002087fae */ /* 0x0001e2000e101d76 */
[----:B------:R-:W-:-:S03]  /*2a5e0*/  MOV R13, R7 ;  /* 0x00000007000d7202 */ /* 0x000fc60000000f00 */
[----:B------:R0:W-:Y:S01]  /*2a5f0*/  LDGSTS.E.BYPASS.LTC128B.128 [R8+0x1f400], desc[UR54][R2.64+0x80], !P3 ;  /* 0x1f40008002087fae */ /* 0x0001e2000d901d76 */
[----:B------:R-:W-:-:S07]  /*2a600*/  IMAD.MOV.U32 R9, RZ, RZ, R14 ;  /* 0x000000ffff097224 */ /* 0x000fce00078e000e */
[----:B0-----:R-:W-:Y:S05]  /*2a610*/  WARPSYNC.COLLECTIVE R15, `(.L_x_8796) ;  /* 0x000000000f087348 */ /* 0x001fea0003c00000 */
[----:B------:R1:W2:Y:S02]  /*2a620*/  SHFL.IDX P6, R14, R13, R12, R11 ;  /* 0x0000000c0d0e7389 */ /* 0x0002a400000c000b */
[----:B012---:R-:W-:Y:S01]  /*2a630*/  ENDCOLLECTIVE ;  /* 0x000000000000791b */ /* 0x007fe20003800000 */
.L_x_8796:
[----:B------:R-:W-:Y:S01]  /*2a640*/  IMAD.MOV.U32 R2, RZ, RZ, R14 ;  /* 0x000000ffff027224 */ /* 0x000fe200078e000e */
[----:B------:R-:W-:Y:S06]  /*2a650*/  BRA `(.L_x_8797) ;  /* 0xffffff9000b07947 */ /* 0x000fec000383ffff */
.L_x_8575:
[----:B-1----:R1:W2:Y:S02]  /*2a660*/  SYNCS.PHASECHK.TRANS64.TRYWAIT P0, [R6+URZ+0x28860], R2 ;  /* 0x02886002060075a7 */ /* 0x0022a4000800017f */
[----:B--2---:R-:W-:Y:S05]  /*2a670*/  @!P0 NANOSLEEP.SYNCS 0x989680 ;  /* 0x009896800000895d */ /* 0x004fea0003900000 */
[----:B------:R-:W2:Y:S02]  /*2a680*/  @!P0 SYNCS.PHASECHK.TRANS64 P0, [R6+URZ+0x28860], R2 ;  /* 0x02886002060085a7 */ /* 0x000ea4000800007f */
[----:B--2---:R-:W-:Y:S05]  /*2a690*/  @!P0 BRA `(.L_x_8575) ;  /* 0xfffffffc00f08947 */ /* 0x004fea000383ffff */
[----:B------:R-:W-:Y:S05]  /*2a6a0*/  BRA `(.L_x_8798) ;  /* 0xffffff94000c7947 */ /* 0x000fea000383ffff */
.L_x_8576:
        /* <DEDUP_REMOVED lines=8> */
.L_x_8800:
[----:B------:R-:W-:Y:S05]  /*2a730*/  BSYNC B1 ;  /* 0x0000000000017941 */ /* 0x000fea0003800000 */
.L_x_8799:
        /* <DEDUP_REMOVED lines=9> */
.L_x_8801:
[----:B------:R-:W-:Y:S02]  /*2a7d0*/  IMAD.MOV.U32 R13, RZ, RZ, R23 ;  /* 0x000000ffff0d7224 */ /* 0x000fe400078e0017 */
[----:B------:R-:W-:Y:S02]  /*2a7e0*/  IMAD.MOV.U32 R12, RZ, RZ, 0x1 ;  /* 0x00000001ff0c7424 */ /* 0x000fe400078e00ff */
[----:B------:R-:W-:-:S07]  /*2a7f0*/  IMAD.MOV.U32 R2, RZ, RZ, R14 ;  /* 0x000000ffff027224 */ /* 0x000fce00078e000e */
[----:B------:R-:W-:Y:S05]  /*2a800*/  WARPSYNC.COLLECTIVE R15, `(.L_x_8802) ;  /* 0x000000000f087348 */ /* 0x000fea0003c00000 */
[----:B------:R0:W1:Y:S02]  /*2a810*/  SHFL.IDX P6, R14, R13, R12, R11 ;  /* 0x0000000c0d0e7389 */ /* 0x00006400000c000b */
[----:B01----:R-:W-:Y:S01]  /*2a820*/  ENDCOLLECTIVE ;  /* 0x000000000000791b */ /* 0x003fe20003800000 */
.L_x_8802:
        /* <DEDUP_REMOVED lines=14> */
.L_x_8803:
[----:B------:R-:W-:Y:S01]  /*2a910*/  MOV R13, R23 ;  /* 0x00000017000d7202 */ /* 0x000fe20000000f00 */
[----:B------:R-:W-:Y:S02]  /*2a920*/  IMAD.MOV.U32 R12, RZ, RZ, 0x2 ;  /* 0x00000002ff0c7424 */ /* 0x000fe400078e00ff */
[----:B------:R-:W-:-:S07]  /*2a930*/  IMAD.MOV.U32 R2, RZ, RZ, R14 ;  /* 0x000000ffff027224 */ /* 0x000fce00078e000e */
[----:B------:R-:W-:Y:S05]  /*2a940*/  WARPSYNC.COLLECTIVE R15, `(.L_x_8804) ;  /* 0x000000000f087348 */ /* 0x000fea0003c00000 */
[----:B------:R0:W1:Y:S02]  /*2a950*/  SHFL.IDX P6, R14, R13, R12, R11 ;  /* 0x0000000c0d0e7389 */ /* 0x00006400000c000b */
[----:B01----:R-:W-:Y:S01]  /*2a960*/  ENDCOLLECTIVE ;  /* 0x000000000000791b */ /* 0x003fe20003800000 */
.L_x_8804:
        /* <DEDUP_REMOVED lines=14> */
.L_x_8805:
[----:B------:R-:W-:Y:S02]  /*2aa50*/  IMAD.MOV.U32 R13, RZ, RZ, R23 ;  /* 0x000000ffff0d7224 */ /* 0x000fe400078e0017 */
[----:B------:R-:W-:Y:S01]  /*2aa60*/  IMAD.MOV.U32 R12, RZ, RZ, 0x3 ;  /* 0x00000003ff0c7424 */ /* 0x000fe200078e00ff */
[----:B------:R-:W-:-:S07]  /*2aa70*/  MOV R2, R14 ;  /* 0x0000000e00027202 */ /* 0x000fce0000000f00 */
[----:B------:R-:W-:Y:S05]  /*2aa80*/  WARPSYNC.COLLECTIVE R15, `(.L_x_8806) ;  /* 0x000000000f087348 */ /* 0x000fea0003c00000 */
[----:B------:R0:W1:Y:S02]  /*2aa90*/  SHFL.IDX P6, R14, R13, R12, R11 ;  /* 0x0000000c0d0e7389 */ /* 0x00006400000c000b */
[----:B01----:R-:W-:Y:S01]  /*2aaa0*/  ENDCOLLECTIVE ;  /* 0x000000000000791b */ /* 0x003fe20003800000 */
.L_x_8806:
        /* <DEDUP_REMOVED lines=14> */
.L_x_8807:
[----:B------:R-:W-:Y:S01]  /*2ab90*/  MOV R13, R23 ;  /* 0x00000017000d7202 */ /* 0x000fe20000000f00 */
[----:B------:R-:W-:Y:S02]  /*2aba0*/  IMAD.MOV.U32 R12, RZ, RZ, 0x4 ;  /* 0x00000004ff0c7424 */ /* 0x000fe400078e00ff */
[----:B------:R-:W-:-:S07]  /*2abb0*/  IMAD.MOV.U32 R2, RZ, RZ, R14 ;  /* 0x000000ffff027224 */ /* 0x000fce00078e000e */
[----:B------:R-:W-:Y:S05]  /*2abc0*/  WARPSYNC.COLLECTIVE R15, `(.L_x_8808) ;  /* 0x000000000f087348 */ /* 0x000fea0003c00000 */
[----:B------:R0:W1:Y:S02]  /*2abd0*/  SHFL.IDX P6, R14, R13, R12, R11 ;  /* 0x0000000c0d0e7389 */ /* 0x00006400000c000b */
[----:B01----:R-:W-:Y:S01]  /*2abe0*/  ENDCOLLECTIVE ;  /* 0x000000000000791b */ /* 0x003fe20003800000 */
.L_x_8808:
        /* <DEDUP_REMOVED lines=14> */
.L_x_8809:
[----:B------:R-:W-:Y:S02]  /*2acd0*/  IMAD.MOV.U32 R13, RZ, RZ, R23 ;  /* 0x000000ffff0d7224 */ /* 0x000fe400078e0017 */
[----:B------:R-:W-:Y:S01]  /*2ace0*/  IMAD.MOV.U32 R12, RZ, RZ, 0x5 ;  /* 0x00000005ff0c7424 */ /* 0x000fe200078e00ff */
[----:B------:R-:W-:-:S07]  /*2acf0*/  MOV R2, R14 ;  /* 0x0000000e00027202 */ /* 0x000fce0000000f00 */
[----:B------:R-:W-:Y:S05]  /*2ad00*/  WARPSYNC.COLLECTIVE R15, `(.L_x_8810) ;  /* 0x000000000f087348 */ /* 0x000fea0003c00000 */
[----:B------:R0:W1:Y:S02]  /*2ad10*/  SHFL.IDX P6, R14, R13, R12, R11 ;  /* 0x0000000c0d0e7389 */ /* 0x00006400000c000b */
[----:B01----:R-:W-:Y:S01]  /*2ad20*/  ENDCOLLECTIVE ;  /* 0x000000000000791b */ /* 0x003fe20003800000 */
.L_x_8810:
        /* <DEDUP_REMOVED lines=14> */
.L_x_8811:
[----:B------:R-:W-:Y:S01]  /*2ae10*/  MOV R13, R23 ;  /* 0x00000017000d7202 */ /* 0x000fe20000000f00 */
[----:B------:R-:W-:Y:S02]  /*2ae20*/  IMAD.MOV.U32 R12, RZ, RZ, 0x6 ;  /* 0x00000006ff0c7424 */ /* 0x000fe400078e00ff */
[----:B------:R-:W-:-:S07]  /*2ae30*/  IMAD.MOV.U32 R2, RZ, RZ, R14 ;  /* 0x000000ffff027224 */ /* 0x000fce00078e000e */
[----:B------:R-:W-:Y:S05]  /*2ae40*/  WARPSYNC.COLLECTIVE R15, `(.L_x_8812) ;  /* 0x000000000f087348 */ /* 0x000fea0003c00000 */
[----:B------:R0:W1:Y:S02]  /*2ae50*/  SHFL.IDX P6, R14, R13, R12, R11 ;  /* 0x0000000c0d0e7389 */ /* 0x00006400000c000b */
[----:B01----:R-:W-:Y:S01]  /*2ae60*/  ENDCOLLECTIVE ;  /* 0x000000000000791b */ /* 0x003fe20003800000 */
.L_x_8812:
        /* <DEDUP_REMOVED lines=14> */
.L_x_8813:
[----:B------:R-:W-:Y:S02]  /*2af50*/  IMAD.MOV.U32 R13, RZ, RZ, R23 ;  /* 0x000000ffff0d7224 */ /* 0x000fe400078e0017 */
[----:B------:R-:W-:Y:S01]  /*2af60*/  IMAD.MOV.U32 R12, RZ, RZ, 0x7 ;  /* 0x00000007ff0c7424 */ /* 0x000fe200078e00ff */
[----:B------:R-:W-:-:S07]  /*2af70*/  MOV R2, R14 ;  /* 0x0000000e00027202 */ /* 0x000fce0000000f00 */
[----:B------:R-:W-:Y:S05]  /*2af80*/  WARPSYNC.COLLECTIVE R15, `(.L_x_8814) ;  /* 0x000000000f087348 */ /* 0x000fea0003c00000 */
[----:B------:R0:W1:Y:S02]  /*2af90*/  SHFL.IDX P6, R14, R13, R12, R11 ;  /* 0x0000000c0d0e7389 */ /* 0x00006400000c000b */
[----:B01----:R-:W-:Y:S01]  /*2afa0*/  ENDCOLLECTIVE ;  /* 0x000000000000791b */ /* 0x003fe20003800000 */
.L_x_8814:
        /* <DEDUP_REMOVED lines=13> */
.L_x_8815:
[----:B------:R-:W-:Y:S01]  /*2b080*/  @!PT LDS RZ, [RZ] ;  /* 0x00000000fffff984 */ /* 0x000fe20000000800 */
[----:B------:R-:W-:Y:S01]  /*2b090*/  @!PT LDS RZ, [RZ] ;  /* 0x00000000fffff984 */ /* 0x000fe20000000800 */
[----:B------:R-:W-:Y:S01]  /*2b0a0*/  @!PT LDS RZ, [RZ] ;  /* 0x00000000fffff984 */ /* 0x000fe20000000800 */
[----:B------:R0:W-:Y:S02]  /*2b0b0*/  LDGSTS.E.BYPASS.LTC128B.128 [R7+0x7400], desc[UR54][R2.64+0x80], !P0 ;  /* 0x0740008002077fae */ /* 0x0001e4000c101d76 */
[----:B0-----:R-:W-:Y:S01]  /*2b0c0*/  IMAD.MOV.U32 R2, RZ, RZ, R14 ;  /* 0x000000ffff027224 */ /* 0x001fe200078e000e */
[----:B------:R-:W-:Y:S06]  /*2b0d0*/  BRA `(.L_x_8816) ;  /* 0xffffff8c00947947 */ /* 0x000fec000383ffff */
.L_x_8584:
[----:B0-----:R0:W1:Y:S02]  /*2b0e0*/  SYNCS.PHASECHK.TRANS64.TRYWAIT P0, [R0+URZ+0x28860], R3 ;  /* 0x02886003000075a7 */ /* 0x001064000800017f */
[----:B-1----:R-:W-:Y:S05]  /*2b0f0*/  @!P0 NANOSLEEP.SYNCS 0x989680 ;  /* 0x009896800000895d */ /* 0x002fea0003900000 */
[----:B------:R-:W1:Y:S02]  /*2b100*/  @!P0 SYNCS.PHASECHK.TRANS64 P0, [R0+URZ+0x28860], R3 ;  /* 0x02886003000085a7 */ /* 0x000e64000800007f */
[----:B-1----:R-:W-:Y:S05]  /*2b110*/  @!P0 BRA `(.L_x_8584) ;  /* 0xfffffffc00f08947 */ /* 0x002fea000383ffff */
[----:B------:R-:W-:Y:S05]  /*2b120*/  BRA `(.L_x_8817) ;  /* 0xffffff9000b47947 */ /* 0x000fea000383ffff */
.L_x_8585:
        /* <DEDUP_REMOVED lines=8> */
.L_x_8819:
[----:B------:R-:W-:Y:S05]  /*2b1b0*/  BSYNC B0 ;  /* 0x0000000000007941 */ /* 0x000fea0003800000 */
.L_x_8818:
        /* <DEDUP_REMOVED lines=10> */
.L_x_8820:
        /* <DEDUP_REMOVED lines=11> */
.L_x_8821:
        /* <DEDUP_REMOVED lines=13> */
.L_x_8822:
[----:B------:R-:W-:Y:S02]  /*2b3e0*/  IMAD.MOV.U32 R13, RZ, RZ, R23 ;  /* 0x000000ffff0d7224 */ /* 0x000fe400078e0017 */
[----:B------:R-:W-:Y:S02]  /*2b3f0*/  IMAD.MOV.U32 R12, RZ, RZ, 0x2 ;  /* 0x00000002ff0c7424 */ /* 0x000fe400078e00ff */
[----:B------:R-:W-:-:S07]  /*2b400*/  IMAD.MOV.U32 R10, RZ, RZ, R14 ;  /* 0x000000ffff0a7224 */ /* 0x000fce00078e000e */
[----:B------:R-:W-:Y:S05]  /*2b410*/  WARPSYNC.COLLECTIVE R15, `(.L_x_8823) ;  /* 0x000000000f087348 */ /* 0x000fea0003c00000 */
[----:B------:R0:W1:Y:S02]  /*2b420*/  SHFL.IDX P6, R14, R13, R12, R11 ;  /* 0x0000000c0d0e7389 */ /* 0x00006400000c000b */
[----:B01----:R-:W-:Y:S01]  /*2b430*/  ENDCOLLECTIVE ;  /* 0x000000000000791b */ /* 0x003fe20003800000 */
.L_x_8823:
        /* <DEDUP_REMOVED lines=14> */
.L_x_8824:
[----:B------:R-:W-:Y:S02]  /*2b520*/  IMAD.MOV.U32 R13, RZ, RZ, R23 ;  /* 0x000000ffff0d7224 */ /* 0x000fe400078e0017 */
[----:B------:R-:W-:Y:S01]  /*2b530*/  IMAD.MOV.U32 R12, RZ, RZ, 0x3 ;  /* 0x00000003ff0c7424 */ /* 0x000fe200078e00ff */
[----:B------:R-:W-:-:S13]  /*2b540*/  IADD3 R2, P2, R14, R5, RZ ;  /* 0x000000050e027210 */ /* 0x000fda0007f5e0ff */
[----:B------:R-:W-:Y:S05]  /*2b550*/  WARPSYNC.COLLECTIVE R15, `(.L_x_8825) ;  /* 0x000000000f087348 */ /* 0x000fea0003c00000 */
[----:B------:R0:W1:Y:S02]  /*2b560*/  SHFL.IDX P6, R14, R13, R12, R11 ;  /* 0x0000000c0d0e7389 */ /* 0x00006400000c000b */
[----:B01----:R-:W-:Y:S01]  /*2b570*/  ENDCOLLECTIVE ;  /* 0x000000000000791b */ /* 0x003fe20003800000 */
.L_x_8825:
        /* <DEDUP_REMOVED lines=13> */
.L_x_8826:
[----:B------:R-:W-:Y:S01]  /*2b650*/  IMAD.MOV.U32 R13, RZ, RZ, R23 ;  /* 0x000000ffff0d7224 */ /* 0x000fe200078e0017 */
[----:B------:R-:W-:Y:S02]  /*2b660*/  MOV R12, 0x4 ;  /* 0x00000004000c7802 */ /* 0x000fe40000000f00 */
[----:B------:R-:W-:-:S13]  /*2b670*/  IADD3 R2, P2, R14, R5, RZ ;  /* 0x000000050e027210 */ /* 0x000fda0007f5e0ff */
[----:B------:R-:W-:Y:S05]  /*2b680*/  WARPSYNC.COLLECTIVE R15, `(.L_x_8827) ;  /* 0x000000000f087348 */ /* 0x000fea0003c00000 */
[----:B------:R0:W1:Y:S02]  /*2b690*/  SHFL.IDX P6, R14, R13, R12, R11 ;  /* 0x0000000c0d0e7389 */ /* 0x00006400000c000b */
[----:B01----:R-:W-:Y:S01]  /*2b6a0*/  ENDCOLLECTIVE ;  /* 0x000000000000791b */ /* 0x003fe20003800000 */
.L_x_8827:
        /* <DEDUP_REMOVED lines=13> */
.L_x_8828:
[----:B------:R-:W-:Y:S02]  /*2b780*/  IMAD.MOV.U32 R13, RZ, RZ, R23 ;  /* 0x000000ffff0d7224 */ /* 0x000fe400078e0017 */
[----:B------:R-:W-:Y:S02]  /*2b790*/  IMAD.MOV.U32 R12, RZ, RZ, 0x5 ;  /* 0x00000005ff0c7424 */ /* 0x000fe400078e00ff */
[----:B------:R-:W-:-:S07]  /*2b7a0*/  IMAD.MOV.U32 R10, RZ, RZ, R14 ;  /* 0x000000ffff0a7224 */ /* 0x000fce00078e000e */
[----:B------:R-:W-:Y:S05]  /*2b7b0*/  WARPSYNC.COLLECTIVE R15, `(.L_x_8829) ;  /* 0x000000000f087348 */ /* 0x000fea0003c00000 */
[----:B------:R0:W1:Y:S02]  /*2b7c0*/  SHFL.IDX P6, R14, R13, R12, R11 ;  /* 0x0000000c0d0e7389 */ /* 0x00006400000c000b */
[----:B01----:R-:W-:Y:S01]  /*2b7d0*/  ENDCOLLECTIVE ;  /* 0x000000000000791b */ /* 0x003fe20003800000 */
.L_x_8829:
        /* <DEDUP_REMOVED lines=14> */
.L_x_8830:
[----:B------:R-:W-:Y:S02]  /*2b8c0*/  IMAD.MOV.U32 R13, RZ, RZ, R23 ;  /* 0x000000ffff0d7224 */ /* 0x000fe400078e0017 */
[----:B------:R-:W-:Y:S01]  /*2b8d0*/  IMAD.MOV.U32 R12, RZ, RZ, 0x6 ;  /* 0x00000006ff0c7424 */ /* 0x000fe200078e00ff */
[----:B------:R-:W-:-:S13]  /*2b8e0*/  IADD3 R2, P2, R14, R5, RZ ;  /* 0x000000050e027210 */ /* 0x000fda0007f5e0ff */
[----:B------:R-:W-:Y:S05]  /*2b8f0*/  WARPSYNC.COLLECTIVE R15, `(.L_x_8831) ;  /* 0x000000000f087348 */ /* 0x000fea0003c00000 */
[----:B------:R0:W1:Y:S02]  /*2b900*/  SHFL.IDX P6, R14, R13, R12, R11 ;  /* 0x0000000c0d0e7389 */ /* 0x00006400000c000b */
[----:B01----:R-:W-:Y:S01]  /*2b910*/  ENDCOLLECTIVE ;  /* 0x000000000000791b */ /* 0x003fe20003800000 */
.L_x_8831:
        /* <DEDUP_REMOVED lines=13> */
.L_x_8832:
[----:B------:R-:W-:Y:S01]  /*2b9f0*/  MOV R13, R23 ;  /* 0x00000017000d7202 */ /* 0x000fe20000000f00 */
[----:B------:R-:W-:Y:S02]  /*2ba00*/  IMAD.MOV.U32 R12, RZ, RZ, 0x7 ;  /* 0x00000007ff0c7424 */ /* 0x000fe400078e00ff */
[----:B------:R-:W-:-:S07]  /*2ba10*/  IMAD.MOV.U32 R10, RZ, RZ, R14 ;  /* 0x000000ffff0a7224 */ /* 0x000fce00078e000e */
[----:B------:R-:W-:Y:S05]  /*2ba20*/  WARPSYNC.COLLECTIVE R15, `(.L_x_8833) ;  /* 0x000000000f087348 */ /* 0x000fea0003c00000 */
[----:B------:R0:W1:Y:S02]  /*2ba30*/  SHFL.IDX P6, R14, R13, R12, R11 ;  /* 0x0000000c0d0e7389 */ /* 0x00006400000c000b */
[----:B01----:R-:W-:Y:S01]  /*2ba40*/  ENDCOLLECTIVE ;  /* 0x000000000000791b */ /* 0x003fe20003800000 */
.L_x_8833:
        /* <DEDUP_REMOVED lines=12> */
.L_x_8834:
[----:B------:R-:W-:Y:S05]  /*2bb10*/  BRA `(.L_x_8835) ;  /* 0xffffff8c00547947 */ /* 0x000fea000383ffff */
.L_x_8590:
        /* <DEDUP_REMOVED lines=8> */
.L_x_8837:
[----:B------:R-:W-:Y:S05]  /*2bba0*/  BSYNC B0 ;  /* 0x0000000000007941 */ /* 0x000fea0003800000 */
.L_x_8836:
        /* <DEDUP_REMOVED lines=9> */
.L_x_8838:
        /* <DEDUP_REMOVED lines=18> */
.L_x_8839:
[----:B------:R-:W-:Y:S01]  /*2bd60*/  IMAD.MOV.U32 R12, RZ, RZ, 0x2 ;  /* 0x00000002ff0c7424 */ /* 0x000fe200078e00ff */
[----:B------:R-:W-:-:S05]  /*2bd70*/  SEL R6, R14, RZ, P1 ;  /* 0x000000ff0e067207 */ /* 0x000fca0000800000 */
[----:B------:R-:W-:-:S05]  /*2bd80*/  IMAD.IADD R6, R5, 0x1, R6 ;  /* 0x0000000105067824 */ /* 0x000fca00078e0206 */
[----:B------:R-:W-:-:S07]  /*2bd90*/  MOV R13, R6 ;  /* 0x00000006000d7202 */ /* 0x000fce0000000f00 */
[----:B------:R-:W-:Y:S05]  /*2bda0*/  WARPSYNC.COLLECTIVE R15, `(.L_x_8840) ;  /* 0x000000000f087348 */ /* 0x000fea0003c00000 */
[----:B------:R0:W1:Y:S02]  /*2bdb0*/  SHFL.UP P6, R14, R13, R12, R11 ;  /* 0x0400000c0d0e7389 */ /* 0x00006400000c000b */
[----:B01----:R-:W-:Y:S01]  /*2bdc0*/  ENDCOLLECTIVE ;  /* 0x000000000000791b */ /* 0x003fe20003800000 */
.L_x_8840:
[----:B------:R-:W-:Y:S02]  /*2bdd0*/  MOV R12, 0x4 ;  /* 0x00000004000c7802 */ /* 0x000fe40000000f00 */
[----:B------:R-:W-:-:S05]  /*2bde0*/  SEL R7, R14, RZ, P2 ;  /* 0x000000ff0e077207 */ /* 0x000fca0001000000 */
[----:B------:R-:W-:-:S04]  /*2bdf0*/  IMAD.IADD R7, R6, 0x1, R7 ;  /* 0x0000000106077824 */ /* 0x000fc800078e0207 */
[----:B------:R-:W-:-:S07]  /*2be00*/  IMAD.MOV.U32 R13, RZ, RZ, R7 ;  /* 0x000000ffff0d7224 */ /* 0x000fce00078e0007 */
[----:B------:R-:W-:Y:S05]  /*2be10*/  WARPSYNC.COLLECTIVE R15, `(.L_x_8841) ;  /* 0x000000000f087348 */ /* 0x000fea0003c00000 */
[----:B------:R0:W1:Y:S02]  /*2be20*/  SHFL.UP P6, R14, R13, R12, R11 ;  /* 0x0400000c0d0e7389 */ /* 0x00006400000c000b */
[----:B01----:R-:W-:Y:S01]  /*2be30*/  ENDCOLLECTIVE ;  /* 0x000000000000791b */ /* 0x003fe20003800000 */
.L_x_8841:
[----:B------:R-:W-:Y:S01]  /*2be40*/  IMAD.MOV.U32 R12, RZ, RZ, 0x8 ;  /* 0x00000008ff0c7424 */ /* 0x000fe200078e00ff */
[----:B------:R-:W-:-:S05]  /*2be50*/  SEL R2, R14, RZ, P3 ;  /* 0x000000ff0e027207 */ /* 0x000fca0001800000 */
[----:B------:R-:W-:-:S04]  /*2be60*/  IMAD.IADD R2, R7, 0x1, R2 ;  /* 0x0000000107027824 */ /* 0x000fc800078e0202 */
[----:B------:R-:W-:-:S07]  /*2be70*/  IMAD.MOV.U32 R13, RZ, RZ, R2 ;  /* 0x000000ffff0d7224 */ /* 0x000fce00078e0002 */
[----:B------:R-:W-:Y:S05]  /*2be80*/  WARPSYNC.COLLECTIVE R15, `(.L_x_8842) ;  /* 0x000000000f087348 */ /* 0x000fea0003c00000 */
[----:B------:R0:W1:Y:S02]  /*2be90*/  SHFL.UP P6, R14, R13, R12, R11 ;  /* 0x0400000c0d0e7389 */ /* 0x00006400000c000b */
[----:B01----:R-:W-:Y:S01]  /*2bea0*/  ENDCOLLECTIVE ;  /* 0x000000000000791b */ /* 0x003fe20003800000 */
.L_x_8842:
[----:B------:R-:W-:Y:S01]  /*2beb0*/  IMAD.MOV.U32 R12, RZ, RZ, 0x10 ;  /* 0x00000010ff0c7424 */ /* 0x000fe200078e00ff */
[----:B------:R-:W-:-:S04]  /*2bec0*/  SEL R3, R14, RZ, P4 ;  /* 0x000000ff0e037207 */ /* 0x000fc80002000000 */
[----:B------:R-:W-:-:S05]  /*2bed0*/  IADD3 R3, R2, R3, RZ ;  /* 0x0000000302037210 */ /* 0x000fca0007ffe0ff */
[----:B------:R-:W-:-:S07]  /*2bee0*/  IMAD.MOV.U32 R13, RZ, RZ, R3 ;  /* 0x000000ffff0d7224 */ /* 0x000fce00078e0003 */
[----:B------:R-:W-:Y:S05]  /*2bef0*/  WARPSYNC.COLLECTIVE R15, `(.L_x_8843) ;  /* 0x000000000f087348 */ /* 0x000fea0003c00000 */
[----:B------:R0:W1:Y:S02]  /*2bf00*/  SHFL.UP P6, R14, R13, R12, R11 ;  /* 0x0400000c0d0e7389 */ /* 0x00006400000c000b */
[----:B01----:R-:W-:Y:S01]  /*2bf10*/  ENDCOLLECTIVE ;  /* 0x000000000000791b */ /* 0x003fe20003800000 */
.L_x_8843:
        /* <DEDUP_REMOVED lines=8> */
.L_x_8844:
[----:B------:R-:W-:Y:S05]  /*2bfa0*/  BRA `(.L_x_8845) ;  /* 0xffffff8c00607947 */ /* 0x000fea000383ffff */
.L_x_8595:
        /* <DEDUP_REMOVED lines=8> */
.L_x_8847:
[----:B------:R-:W-:Y:S05]  /*2c030*/  BSYNC B0 ;  /* 0x0000000000007941 */ /* 0x000fea0003800000 */
.L_x_8846:
        /* <DEDUP_REMOVED lines=8> */
.L_x_8848:
[----:B------:R-:W-:Y:S01]  /*2c0c0*/  IMAD.MOV.U32 R12, RZ, RZ, 0x4 ;  /* 0x00000004ff0c7424 */ /* 0x000fe200078e00ff */
[----:B------:R-:W-:-:S05]  /*2c0d0*/  SEL R2, R14, RZ, P2 ;  /* 0x000000ff0e027207 */ /* 0x000fca0001000000 */
[----:B------:R-:W-:-:S05]  /*2c0e0*/  IMAD.IADD R2, R13, 0x1, R2 ;  /* 0x000000010d027824 */ /* 0x000fca00078e0202 */
[----:B------:R-:W-:-:S07]  /*2c0f0*/  MOV R13, R2 ;  /* 0x00000002000d7202 */ /* 0x000fce0000000f00 */
[----:B------:R-:W-:Y:S05]  /*2c100*/  WARPSYNC.COLLECTIVE R15, `(.L_x_8849) ;  /* 0x000000000f087348 */ /* 0x000fea0003c00000 */
[----:B------:R0:W1:Y:S02]  /*2c110*/  SHFL.UP P6, R14, R13, R12, R11 ;  /* 0x0400000c0d0e7389 */ /* 0x00006400000c000b */
[----:B01----:R-:W-:Y:S01]  /*2c120*/  ENDCOLLECTIVE ;  /* 0x000000000000791b */ /* 0x003fe20003800000 */
.L_x_8849:
[----:B------:R-:W-:Y:S02]  /*2c130*/  MOV R12, 0x8 ;  /* 0x00000008000c7802 */ /* 0x000fe40000000f00 */
[----:B------:R-:W-:-:S05]  /*2c140*/  SEL R3, R14, RZ, P3 ;  /* 0x000000ff0e037207 */ /* 0x000fca0001800000 */
[----:B------:R-:W-:-:S04]  /*2c150*/  IMAD.IADD R3, R2, 0x1, R3 ;  /* 0x0000000102037824 */ /* 0x000fc800078e0203 */
[----:B------:R-:W-:-:S07]  /*2c160*/  IMAD.MOV.U32 R13, RZ, RZ, R3 ;  /* 0x000000ffff0d7224 */ /* 0x000fce00078e0003 */
[----:B------:R-:W-:Y:S05]  /*2c170*/  WARPSYNC.COLLECTIVE R15, `(.L_x_8850) ;  /* 0x000000000f087348 */ /* 0x000fea0003c00000 */
[----:B------:R0:W1:Y:S02]  /*2c180*/  SHFL.UP P6, R14, R13, R12, R11 ;  /* 0x0400000c0d0e7389 */ /* 0x00006400000c000b */
[----:B01----:R-:W-:Y:S01]  /*2c190*/  ENDCOLLECTIVE ;  /* 0x000000000000791b */ /* 0x003fe20003800000 */
.L_x_8850:
[----:B------:R-:W-:Y:S01]  /*2c1a0*/  IMAD.MOV.U32 R12, RZ, RZ, 0x10 ;  /* 0x00000010ff0c7424 */ /* 0x000fe200078e00ff */
[----:B------:R-:W-:-:S05]  /*2c1b0*/  SEL R4, R14, RZ, P4 ;  /* 0x000000ff0e047207 */ /* 0x000fca0002000000 */
[----:B------:R-:W-:-:S04]  /*2c1c0*/  IMAD.IADD R4, R3, 0x1, R4 ;  /* 0x0000000103047824 */ /* 0x000fc800078e0204 */
[----:B------:R-:W-:-:S07]  /*2c1d0*/  IMAD.MOV.U32 R13, RZ, RZ, R4 ;  /* 0x000000ffff0d7224 */ /* 0x000fce00078e0004 */
[----:B------:R-:W-:Y:S05]  /*2c1e0*/  WARPSYNC.COLLECTIVE R15, `(.L_x_8851) ;  /* 0x000000000f087348 */ /* 0x000fea0003c00000 */
[----:B------:R0:W1:Y:S02]  /*2c1f0*/  SHFL.UP P6, R14, R13, R12, R11 ;  /* 0x0400000c0d0e7389 */ /* 0x00006400000c000b */
[----:B01----:R-:W-:Y:S01]  /*2c200*/  ENDCOLLECTIVE ;  /* 0x000000000000791b */ /* 0x003fe20003800000 */
.L_x_8851:
        /* <DEDUP_REMOVED lines=8> */
.L_x_8852:
[----:B------:R-:W-:Y:S05]  /*2c290*/  BRA `(.L_x_8853) ;  /* 0xffffff8c00407947 */ /* 0x000fea000383ffff */
.L_x_8597:
[----:B------:R-:W-:Y:S01]  /*2c2a0*/  BSSY B0, `(.L_x_8854) ;  /* 0x0000006000007945 */ /* 0x000fe20003800000 */
[----:B------:R-:W-:Y:S02]  /*2c2b0*/  PLOP3.LUT P6, PT, P6, PT, PT, 0x8, 0x0 ;  /* 0x000000000000781c */ /* 0x000fe400037ce170 */
[----:B------:R-:W-:-:S11]  /*2c2c0*/  MOV R15, 0xffffffff ;  /* 0xffffffff000f7802 */ /* 0x000fd60000000f00 */
[----:B01----:R-:W-:Y:S05]  /*2c2d0*/  WARPSYNC.COLLECTIVE R15, `(.L_x_8855) ;  /* 0x000000000f087348 */ /* 0x003fea0003c00000 */
[----:B------:R-:W-:Y:S01]  /*2c2e0*/  VOTE.ANY R14, PT, P6 ;  /* 0x00000000000e7806 */ /* 0x000fe200030e0100 */
[----:B01----:R-:W-:Y:S06]  /*2c2f0*/  ENDCOLLECTIVE ;  /* 0x000000000000791b */ /* 0x003fec0003800000 */
.L_x_8855:
[----:B------:R-:W-:Y:S05]  /*2c300*/  BSYNC B0 ;  /* 0x0000000000007941 */ /* 0x000fea0003800000 */
.L_x_8854:
        /* <DEDUP_REMOVED lines=9> */
.L_x_8856:
[----:B------:R-:W-:Y:S01]  /*2c3a0*/  IMAD.MOV.U32 R5, RZ, RZ, R14 ;  /* 0x000000ffff057224 */ /* 0x000fe200078e000e */
[----:B------:R-:W-:Y:S06]  /*2c3b0*/  BRA `(.L_x_8857) ;  /* 0xffffff8c00307947 */ /* 0x000fec000383ffff */
.L_x_8599:
[----:B------:R-:W-:Y:S01]  /*2c3c0*/  BSSY B0, `(.L_x_8858) ;  /* 0x0000007000007945 */ /* 0x000fe20003800000 */
[----:B------:R-:W-:Y:S01]  /*2c3d0*/  IMAD.MOV.U32 R13, RZ, RZ, R6 ;  /* 0x000000ffff0d7224 */ /* 0x000fe200078e0006 */
[----:B------:R-:W-:Y:S01]  /*2c3e0*/  MOV R11, 0x1f ;  /* 0x0000001f000b7802 */ /* 0x000fe20000000f00 */
[----:B------:R-:W-:-:S07]  /*2c3f0*/  IMAD.MOV.U32 R15, RZ, RZ, -0x1 ;  /* 0xffffffffff0f7424 */ /* 0x000fce00078e00ff */
[----:B0123--:R-:W-:Y:S05]  /*2c400*/  WARPSYNC.COLLECTIVE R15, `(.L_x_8859) ;  /* 0x000000000f087348 */ /* 0x00ffea0003c00000 */
[----:B------:R4:W0:Y:S02]  /*2c410*/  SHFL.IDX P6, R14, R13, R12, R11 ;  /* 0x0000000c0d0e7389 */ /* 0x00082400000c000b */
[----:B01234-:R-:W-:Y:S01]  /*2c420*/  ENDCOLLECTIVE ;  /* 0x000000000000791b */ /* 0x01ffe20003800000 */
.L_x_8859:
[----:B------:R-:W-:Y:S05]  /*2c430*/  BSYNC B0 ;  /* 0x0000000000007941 */ /* 0x000fea0003800000 */
.L_x_8858:
[----:B------:R-:W-:Y:S05]  /*2c440*/  BRA `(.L_x_8598) ;  /* 0xffffff8c00287947 */ /* 0x000fea000383ffff */
.L_x_8603:
[----:B0-----:R0:W2:Y:S02]  /*2c450*/  SYNCS.PHASECHK.TRANS64.TRYWAIT P0, [R7+URZ+0x28820], R0 ;  /* 0x02882000070075a7 */ /* 0x0010a4000800017f */
[----:B--2---:R-:W-:Y:S05]  /*2c460*/  @!P0 NANOSLEEP.SYNCS 0x989680 ;  /* 0x009896800000895d */ /* 0x004fea0003900000 */
[----:B------:R-:W2:Y:S02]  /*2c470*/  @!P0 SYNCS.PHASECHK.TRANS64 P0, [R7+URZ+0x28820], R0 ;  /* 0x02882000070085a7 */ /* 0x000ea4000800007f */
[----:B--2---:R-:W-:Y:S05]  /*2c480*/  @!P0 BRA `(.L_x_8603) ;  /* 0xfffffffc00f08947 */ /* 0x004fea000383ffff */
[----:B------:R-:W-:Y:S05]  /*2c490*/  BRA `(.L_x_8860) ;  /* 0xffffff9000a07947 */ /* 0x000fea000383ffff */
.L_x_8604:
        /* <DEDUP_REMOVED lines=11> */
.L_x_8862:
[----:B------:R-:W-:Y:S05]  /*2c550*/  BSYNC B0 ;  /* 0x0000000000007941 */ /* 0x000fea0003800000 */
.L_x_8861:
[----:B------:R-:W-:Y:S05]  /*2c560*/  BRA `(.L_x_8863) ;  /* 0xffffff9000887947 */ /* 0x000fea000383ffff */
.L_x_8605:
[----:B------:R-:W-:Y:S01]  /*2c570*/  BSSY B0, `(.L_x_8864) ;  /* 0x0000006000007945 */ /* 0x000fe20003800000 */
[----:B------:R-:W-:-:S07]  /*2c580*/  IMAD.MOV.U32 R15, RZ, RZ, -0x1 ;  /* 0xffffffffff0f7424 */ /* 0x000fce00078e00ff */
[----:B01-3--:R-:W-:Y:S05]  /*2c590*/  WARPSYNC.COLLECTIVE R15, `(.L_x_8865) ;  /* 0x000000000f0c7348 */ /* 0x00bfea0003c00000 */
[----:B------:R-:W-:Y:S02]  /*2c5a0*/  ELECT P6, UR62, PT ;  /* 0x00000000003e782f */ /* 0x000fe400038c0000 */
[----:B------:R-:W-:Y:S01]  /*2c5b0*/  MOV R14, UR62 ;  /* 0x0000003e000e7c02 */ /* 0x000fe20008000f00 */
[----:B01-3--:R-:W-:Y:S10]  /*2c5c0*/  ENDCOLLECTIVE ;  /* 0x000000000000791b */ /* 0x00bff40003800000 */
.L_x_8865:
[----:B------:R-:W-:Y:S05]  /*2c5d0*/  BSYNC B0 ;  /* 0x0000000000007941 */ /* 0x000fea0003800000 */
.L_x_8864:
[----:B------:R-:W-:Y:S05]  /*2c5e0*/  BRA `(.L_x_8866) ;  /* 0xffffff90007c7947 */ /* 0x000fea000383ffff */
.L_x_8607:
[----:B0-----:R0:W2:Y:S02]  /*2c5f0*/  SYNCS.PHASECHK.TRANS64.TRYWAIT P1, [R5+URZ+0x28840], R0 ;  /* 0x02884000050075a7 */ /* 0x0010a4000802017f */
[----:B--2---:R-:W-:Y:S05]  /*2c600*/  @!P1 NANOSLEEP.SYNCS 0x989680 ;  /* 0x009896800000995d */ /* 0x004fea0003900000 */
[----:B------:R-:W2:Y:S02]  /*2c610*/  @!P1 SYNCS.PHASECHK.TRANS64 P1, [R5+URZ+0x28840], R0 ;  /* 0x02884000050095a7 */ /* 0x000ea4000802007f */
[----:B--2---:R-:W-:Y:S05]  /*2c620*/  @!P1 BRA `(.L_x_8607) ;  /* 0xfffffffc00f09947 */ /* 0x004fea000383ffff */
[----:B------:R-:W-:Y:S05]  /*2c630*/  BRA `(.L_x_8867) ;  /* 0xffffff90009c7947 */ /* 0x000fea000383ffff */
.L_x_8609:
[----:B--2---:R2:W4:Y:S02]  /*2c640*/  SYNCS.PHASECHK.TRANS64.TRYWAIT P1, [R3+URZ+0x28840], R2 ;  /* 0x02884002030075a7 */ /* 0x004524000802017f */
[----:B----4-:R-:W-:Y:S05]  /*2c650*/  @!P1 NANOSLEEP.SYNCS 0x989680 ;  /* 0x009896800000995d */ /* 0x010fea0003900000 */
[----:B------:R-:W4:Y:S02]  /*2c660*/  @!P1 SYNCS.PHASECHK.TRANS64 P1, [R3+URZ+0x28840], R2 ;  /* 0x02884002030095a7 */ /* 0x000f24000802007f */
[----:B----4-:R-:W-:Y:S05]  /*2c670*/  @!P1 BRA `(.L_x_8609) ;  /* 0xfffffffc00f09947 */ /* 0x010fea000383ffff */
[----:B------:R-:W-:Y:S05]  /*2c680*/  BRA `(.L_x_8868) ;  /* 0xffffff9000a87947 */ /* 0x000fea000383ffff */
.L_x_8611:
[----:B----4-:R4:W0:Y:S02]  /*2c690*/  SYNCS.PHASECHK.TRANS64.TRYWAIT P1, [R5+URZ+0x28860], R0 ;  /* 0x02886000050075a7 */ /* 0x010824000802017f */
[----:B0-----:R-:W-:Y:S05]  /*2c6a0*/  @!P1 NANOSLEEP.SYNCS 0x989680 ;  /* 0x009896800000995d */ /* 0x001fea0003900000 */
[----:B------:R-:W0:Y:S02]  /*2c6b0*/  @!P1 SYNCS.PHASECHK.TRANS64 P1, [R5+URZ+0x28860], R0 ;  /* 0x02886000050095a7 */ /* 0x000e24000802007f */
[----:B0-----:R-:W-:Y:S05]  /*2c6c0*/  @!P1 BRA `(.L_x_8611) ;  /* 0xfffffffc00f09947 */ /* 0x001fea000383ffff */
[----:B------:R-:W-:Y:S05]  /*2c6d0*/  BRA `(.L_x_8869) ;  /* 0xffffff9000a47947 */ /* 0x000fea000383ffff */
.L_x_8870:
        /* <DEDUP_REMOVED lines=10> */
.L_x_15861:


//--------------------- .text._ZN7cutlass13device_kernelIN5flash11enable_sm90INS1_16FlashAttnFwdSm90INS1_25CollectiveMainloopFwdSm90ILi2EN4cute5tupleIJNS5_1CILi1EEES8_S8_EEENS6_IJNS7_ILi128EEESA_SA_EEELi128ENS_6half_tEfNS_4arch4Sm90ELb1ELb0ELb1ELb0ELb1ELb0ELb0ELb1ELb1ELb1ELb0ELb0EEENS1_21CollectiveEpilogueFwdISB_S9_SC_SE_Li256ELb0ELb1ELb0ELb0EEENS1_30DynamicPersistentTileSchedulerILi256ELi128ELb0ELb1ELb1EEEEEEEEEvNT_6ParamsE --------------------------
	.section	.text._ZN7cutlass13device_kernelIN5flash11enable_sm90INS1_16FlashAttnFwdSm90INS1_25CollectiveMainloopFwdSm90ILi2EN4cute5tupleIJNS5_1CILi1EEES8_S8_EEENS6_IJNS7_ILi128EEESA_SA_EEELi128ENS_6half_tEfNS_4arch4Sm90ELb1ELb0ELb1ELb0ELb1ELb0ELb0ELb1ELb1ELb1ELb0ELb0EEENS1_21CollectiveEpilogueFwdISB_S9_SC_SE_Li256ELb0ELb1ELb0ELb0EEENS1_30DynamicPersistentTileSchedulerILi256ELi128ELb0ELb1ELb1EEEEEEEEEvNT_6ParamsE,"ax",@progbits
	.align	128
.text._ZN7cutlass13device_kernelIN5flash11enable_sm90INS1_16FlashAttnFwdSm90INS1_25CollectiveMainloopFwdSm90ILi2EN4cute5tupleIJNS5_1CILi1EEES8_S8_EEENS6_IJNS7_ILi128EEESA_SA_EEELi128ENS_6half_tEfNS_4arch4Sm90ELb1ELb0ELb1ELb0ELb1ELb0ELb0ELb1ELb1ELb1ELb0ELb0EEENS1_21CollectiveEpilogueFwdISB_S9_SC_SE_Li256ELb0ELb1ELb0ELb0EEENS1_30DynamicPersistentTileSchedulerILi256ELi128ELb0ELb1ELb1EEEEEEEEEvNT_6ParamsE:
        .type           _ZN7cutlass13device_kernelIN5flash11enable_sm90INS1_16FlashAttnFwdSm90INS1_25CollectiveMainloopFwdSm90ILi2EN4cute5tupleIJNS5_1CILi1EEES8_S8_EEENS6_IJNS7_ILi128EEESA_SA_EEELi128ENS_6half_tEfNS_4arch4Sm90ELb1ELb0ELb1ELb0ELb1ELb0ELb0ELb1ELb1ELb1ELb0ELb0EEENS1_21CollectiveEpilogueFwdISB_S9_SC_SE_Li256ELb0ELb1ELb0ELb0EEENS1_30DynamicPersistentTileSchedulerILi256ELi128ELb0ELb1ELb1EEEEEEEEEvNT_6ParamsE,@function
        .size           _ZN7cutlass13device_kernelIN5flash11enable_sm90INS1_16FlashAttnFwdSm90INS1_25CollectiveMainloopFwdSm90ILi2EN4cute5tupleIJNS5_1CILi1EEES8_S8_EEENS6_IJNS7_ILi128EEESA_SA_EEELi128ENS_6half_tEfNS_4arch4Sm90ELb1ELb0ELb1ELb0ELb1ELb0ELb0ELb1ELb1ELb1ELb0ELb0EEENS1_21CollectiveEpilogueFwdISB_S9_SC_SE_Li256ELb0ELb1ELb0ELb0EEENS1_30DynamicPersistentTileSchedulerILi256ELi128ELb0ELb1ELb1EEEEEEEEEvNT_6ParamsE,(.L_x_15862 - _ZN7cutlass13device_kernelIN5flash11enable_sm90INS1_16FlashAttnFwdSm90INS1_25CollectiveMainloopFwdSm90ILi2EN4cute5tupleIJNS5_1CILi1EEES8_S8_EEENS6_IJNS7_ILi128EEESA_SA_EEELi128ENS_6half_tEfNS_4arch4Sm90ELb1ELb0ELb1ELb0ELb1ELb0ELb0ELb1ELb1ELb1ELb0ELb0EEENS1_21CollectiveEpilogueFwdISB_S9_SC_SE_Li256ELb0ELb1ELb0ELb0EEENS1_30DynamicPersistentTileSchedulerILi256ELi128ELb0ELb1ELb1EEEEEEEEEvNT_6ParamsE)
        .other          _ZN7cutlass13device_kernelIN5flash11enable_sm90INS1_16FlashAttnFwdSm90INS1_25CollectiveMainloopFwdSm90ILi2EN4cute5tupleIJNS5_1CILi1EEES8_S8_EEENS6_IJNS7_ILi128EEESA_SA_EEELi128ENS_6half_tEfNS_4arch4Sm90ELb1ELb0ELb1ELb0ELb1ELb0ELb0ELb1ELb1ELb1ELb0ELb0EEENS1_21CollectiveEpilogueFwdISB_S9_SC_SE_Li256ELb0ELb1ELb0ELb0EEENS1_30DynamicPersistentTileSchedulerILi256ELi128ELb0ELb1ELb1EEEEEEEEEvNT_6ParamsE,@"STO_CUDA_ENTRY STV_DEFAULT"
_ZN7cutlass13device_kernelIN5flash11enable_sm90INS1_16FlashAttnFwdSm90INS1_25CollectiveMainloopFwdSm90ILi2EN4cute5tupleIJNS5_1CILi1EEES8_S8_EEENS6_IJNS7_ILi128EEESA_SA_EEELi128ENS_6half_tEfNS_4arch4Sm90ELb1ELb0ELb1ELb0ELb1ELb0ELb0ELb1ELb1ELb1ELb0ELb0EEENS1_21CollectiveEpilogueFwdISB_S9_SC_SE_Li256ELb0ELb1ELb0ELb0EEENS1_30DynamicPersistentTileSchedulerILi256ELi128ELb0ELb1ELb1EEEEEEEEEvNT_6ParamsE:
        /* <DEDUP_REMOVED lines=44> */
.L_x_8871:
        /* <DEDUP_REMOVED lines=22> */
.L_x_8872:
        /* <DEDUP_REMOVED lines=18> */
.L_x_8873:
        /* <DEDUP_REMOVED lines=22> */
.L_x_8874:
        /* <DEDUP_REMOVED lines=23> */
.L_x_8875:
        /* <DEDUP_REMOVED lines=8> */
.L_x_8877:
        /* <DEDUP_REMOVED lines=21> */
[CC--:B------:R-:W-:Y:S02]  /*09e0*/  LEA.HI R4, R3.reuse, R190.reuse, RZ, 0x5 ;  /* 0x000000be03047211 */ /* 0x0c0fe400078f28ff */
[----:B------:R-:W-:Y:S02]  /*09f0*/  LOP3.LUT R5, R0, 0xffffff80, RZ, 0xc0, !PT ;  /* 0xffffff8000057812 */ /* 0x000fe400078ec0ff */
[----:B------:R-:W-:Y:S01]  /*0a00*/  LEA.HI R2, R3, R190, RZ, 0x4 ;  /* 0x000000be03027211 */ /* 0x000fe200078f20ff */
[----:B------:R-:W-:Y:S01]  /*0a10*/  IMAD.SHL.U32 R4, R4, 0x20, RZ ;  /* 0x0000002004047824 */ /* 0x000fe200078e00ff */
[----:B------:R-:W-:Y:S01]  /*0a20*/  SHF.R.S32.HI R185, RZ, 0x7, R0 ;  /* 0x00000007ffb97819 */ /* 0x000fe20000011400 */
[----:B------:R-:W-:Y:S01]  /*0a30*/  IMAD.IADD R184, R190, 0x1, -R5 ;  /* 0x00000001beb87824 */ /* 0x000fe200078e0a05 */
[----:B------:R-:W-:-:S02]  /*0a40*/  LOP3.LUT R5, R2, 0x3fffff0, RZ, 0xc0, !PT ;  /* 0x03fffff002057812 */ /* 0x000fc400078ec0ff */
[----:B------:R-:W-:Y:S02]  /*0a50*/  SHF.R.S32.HI R7, RZ, 0x4, R2 ;  /* 0x00000004ff077819 */ /* 0x000fe40000011402 */
[----:B------:R-:W-:Y:S01]  /*0a60*/  LOP3.LUT R4, R4, 0xfffffc00, RZ, 0xc0, !PT ;  /* 0xfffffc0004047812 */ /* 0x000fe200078ec0ff */
[----:B------:R-:W-:Y:S01]  /*0a70*/  IMAD.IADD R5, R190, 0x1, -R5 ;  /* 0x00000001be057824 */ /* 0x000fe200078e0a05 */
[----:B------:R-:W-:Y:S02]  /*0a80*/  LEA.HI R2, R2, R7, RZ, 0x1 ;  /* 0x0000000702027211 */ /* 0x000fe400078f08ff */
[----:B------:R-:W-:Y:S02]  /*0a90*/  SHF.R.S32.HI R9, RZ, 0x1f, R184 ;  /* 0x0000001fff097819 */ /* 0x000fe400000114b8 */
[----:B------:R-:W-:Y:S02]  /*0aa0*/  LOP3.LUT R2, R2, 0x1ffffffe, RZ, 0xc0, !PT ;  /* 0x1ffffffe02027812 */ /* 0x000fe400078ec0ff */
[----:B------:R-:W-:-:S02]  /*0ab0*/  LEA R5, R5, R4, 0x6 ;  /* 0x0000000405057211 */ /* 0x000fc400078e30ff */
[----:B------:R-:W-:Y:S01]  /*0ac0*/  LEA.HI R4, R3, R190, RZ, 0x2 ;  /* 0x000000be03047211 */ /* 0x000fe200078f10ff */
[----:B------:R-:W-:Y:S01]  /*0ad0*/  IMAD.IADD R2, R7, 0x1, -R2 ;  /* 0x0000000107027824 */ /* 0x000fe200078e0a02 */
[----:B------:R-:W-:Y:S02]  /*0ae0*/  LEA.HI R6, R9, R184, RZ, 0x2 ;  /* 0x000000b809067211 */ /* 0x000fe400078f10ff */
[----:B------:R-:W-:Y:S01]  /*0af0*/  LOP3.LUT R7, R4, 0xfffffffc, RZ, 0xc0, !PT ;  /* 0xfffffffc04077812 */ /* 0x000fe200078ec0ff */
[----:B------:R-:W-:Y:S01]  /*0b00*/  IMAD R187, R2, 0x8, R5 ;  /* 0x0000000802bb7824 */ /* 0x000fe200078e0205 */
[--C-:B------:R-:W-:Y:S02]  /*0b10*/  SHF.R.S32.HI R8, RZ, 0x2, R6.reuse ;  /* 0x00000002ff087819 */ /* 0x100fe40000011406 */
[----:B------:R-:W-:Y:S01]  /*0b20*/  SHF.R.S32.HI R11, RZ, 0x1f, R6 ;  /* 0x0000001fff0b7819 */ /* 0x000fe20000011406 */
[----:B------:R-:W-:Y:S01]  /*0b30*/  IMAD.IADD R7, R190, 0x1, -R7 ;  /* 0x00000001be077824 */ /* 0x000fe200078e0a07 */
[----:B------:R-:W-:-:S02]  /*0b40*/  LEA.HI R3, R3, R190, RZ, 0x3 ;  /* 0x000000be03037211 */ /* 0x000fc400078f18ff */
[----:B------:R-:W-:Y:S02]  /*0b50*/  LEA.HI R11, R11, R8, RZ, 0x3 ;  /* 0x000000080b0b7211 */ /* 0x000fe400078f18ff */
[----:B------:R-:W-:Y:S02]  /*0b60*/  LEA.HI R0, R0, R185, RZ, 0x1 ;  /* 0x000000b900007211 */ /* 0x000fe400078f08ff */
[----:B------:R-:W-:Y:S02]  /*0b70*/  LOP3.LUT R11, R11, 0xfffffff8, RZ, 0xc0, !PT ;  /* 0xfffffff80b0b7812 */ /* 0x000fe400078ec0ff */
[----:B------:R-:W-:Y:S02]  /*0b80*/  LEA.HI R2, R7, R7, RZ, 0x1 ;  /* 0x0000000707027211 */ /* 0x000fe400078f08ff */
[----:B------:R-:W-:Y:S01]  /*0b90*/  LOP3.LUT R19, R3, 0xfffffff8, RZ, 0xc0, !PT ;  /* 0xfffffff803137812 */ /* 0x000fe200078ec0ff */
[----:B------:R-:W-:Y:S01]  /*0ba0*/  IMAD.IADD R8, R8, 0x1, -R11 ;  /* 0x0000000108087824 */ /* 0x000fe200078e0a0b */
[----:B------:R-:W-:-:S02]  /*0bb0*/  LEA.HI R9, R9, R184, RZ, 0x5 ;  /* 0x000000b809097211 */ /* 0x000fc400078f28ff */
[----:B------:R-:W-:Y:S01]  /*0bc0*/  LOP3.LUT R0, R0, 0x3fffffe, RZ, 0xc0, !PT ;  /* 0x03fffffe00007812 */ /* 0x000fe200078ec0ff */
[----:B------:R-:W-:Y:S01]  /*0bd0*/  IMAD.IADD R19, R190, 0x1, -R19 ;  /* 0x00000001be137824 */ /* 0x000fe200078e0a13 */
[----:B------:R-:W-:Y:S02]  /*0be0*/  LOP3.LUT R2, R2, 0x1ffffffe, RZ, 0xc0, !PT ;  /* 0x1ffffffe02027812 */ /* 0x000fe400078ec0ff */
[----:B------:R-:W-:Y:S01]  /*0bf0*/  SHF.R.S32.HI R9, RZ, 0x5, R9 ;  /* 0x00000005ff097819 */ /* 0x000fe20000011409 */
[----:B------:R-:W-:Y:S01]  /*0c00*/  IMAD.IADD R0, R185, 0x1, -R0 ;  /* 0x00000001b9007824 */ /* 0x000fe200078e0a00 */
[----:B------:R-:W-:Y:S01]  /*0c10*/  LOP3.LUT R5, R6, 0x7ffffffc, RZ, 0xc0, !PT ;  /* 0x7ffffffc06057812 */ /* 0x000fe200078ec0ff */
[----:B------:R-:W-:Y:S01]  /*0c20*/  IMAD.IADD R17, R7, 0x1, -R2 ;  /* 0x0000000107117824 */ /* 0x000fe200078e0a02 */
[----:B------:R-:W-:Y:S01]  /*0c30*/  LEA R9, R9, R8, 0x4 ;  /* 0x0000000809097211 */ /* 0x000fe200078e20ff */
[----:B------:R-:W-:Y:S01]  /*0c40*/  IMAD.SHL.U32 R2, R19, 0x8, RZ ;  /* 0x0000000813027824 */ /* 0x000fe200078e00ff */
[----:B------:R-:W-:Y:S01]  /*0c50*/  SHF.R.S32.HI R22, RZ, 0x3, R3 ;  /* 0x00000003ff167819 */ /* 0x000fe20000011403 */
[----:B------:R-:W-:Y:S01]  /*0c60*/  IMAD.IADD R16, R184, 0x1, -R5 ;  /* 0x00000001b8107824 */ /* 0x000fe200078e0a05 */
[----:B------:R-:W-:Y:S01]  /*0c70*/  LEA R186, R0, R9, 0x6 ;  /* 0x0000000900ba7211 */ /* 0x000fe200078e30ff */
[----:B------:R-:W-:Y:S01]  /*0c80*/  VIADD R18, R2, 0x40 ;  /* 0x0000004002127836 */ /* 0x000fe20000000000 */
[----:B------:R-:W-:-:S03]  /*0c90*/  SHF.R.S32.HI R189, RZ, 0x1f, R2 ;  /* 0x0000001fffbd7819 */ /* 0x000fc60000011402 */
[----:B------:R-:W-:Y:S01]  /*0ca0*/  IMAD R17, R17, 0x8, R186 ;  /* 0x0000000811117824 */ /* 0x000fe200078e02ba */
[----:B------:R-:W-:-:S07]  /*0cb0*/  SHF.R.S32.HI R188, RZ, 0x1f, R18 ;  /* 0x0000001fffbc7819 */ /* 0x000fce0000011412 */
.L_x_8934:
        /* <DEDUP_REMOVED lines=21> */
.L_x_8878:
[----:B------:R-:W-:Y:S01]  /*0e10*/  ULDC UR7, c[0x0][0xc54] ;  /* 0x0003150000077ab9 */ /* 0x000fe20000000800 */
[----:B------:R-:W-:Y:S01]  /*0e20*/  UMOV UR6, UR9 ;  /* 0x0000000900067c82 */ /* 0x000fe20008000000 */
[----:B------:R-:W-:-:S11]  /*0e30*/  UISETP.NE.AND UP0, UPT, UR7, 0x1, UPT ;  /* 0x000000010700788c */ /* 0x000fd6000bf05270 */
[----:B------:R-:W-:Y:S02]  /*0e40*/  @UP0 ULDC.64 UR10, c[0x0][0xc58] ;  /* 0x00031600000a0ab9 */ /* 0x000fe40000000a00 */
[----:B------:R-:W-:-:S04]  /*0e50*/  UIMAD.WIDE.U32 UR4, UR9, UR10, URZ ;  /* 0x0000000a090472a5 */ /* 0x000fc8000f8e003f */
[----:B------:R-:W-:-:S04]  /*0e60*/  @UP0 USHF.R.U32.HI UR6, URZ, UR11, UR5 ;  /* 0x0000000b3f060299 */ /* 0x000fc80008011605 */
[----:B------:R-:W-:-:S12]  /*0e70*/  UIMAD UR4, UR6, UR7, URZ ;  /* 0x00000007060472a4 */ /* 0x000fd8000f8e023f */
.L_x_8879:
[----:B------:R-:W-:Y:S01]  /*0e80*/  ULDC.64 UR10, c[0x0][0x418] ;  /* 0x00010600000a7ab9 */ /* 0x000fe20000000a00 */
[----:B------:R-:W-:Y:S01]  /*0e90*/  ULOP3.LUT UR6, URZ, UR6, URZ, 0x33, !UPT ;  /* 0x000000063f067292 */ /* 0x000fe2000f8e333f */
[----:B------:R-:W-:Y:S01]  /*0ea0*/  PLOP3.LUT P0, PT, PT, PT, PT, 0x80, 0x0 ;  /* 0x000000000000781c */ /* 0x000fe20003f0f070 */
[----:B------:R-:W-:Y:S01]  /*0eb0*/  UISETP.NE.U32.AND UP0, UPT, UR10, URZ, UPT ;  /* 0x0000003f0a00728c */ /* 0x000fe2000bf05070 */
[----:B------:R-:W-:Y:S01]  /*0ec0*/  IMAD.MOV.U32 R0, RZ, RZ, RZ ;  /* 0x000000ffff007224 */ /* 0x000fe200078e00ff */
[----:B------:R-:W-:Y:S01]  /*0ed0*/  ULDC UR5, c[0x0][0xc3c] ;  /* 0x00030f0000057ab9 */ /* 0x000fe20000000800 */
[----:B------:R-:W-:Y:S01]  /*0ee0*/  UIADD3 UR4, UR9, -UR4, URZ ;  /* 0x8000000409047290 */ /* 0x000fe2000fffe03f */
[----:B------:R-:W-:Y:S01]  /*0ef0*/  MOV R3, RZ ;  /* 0x000000ff00037202 */ /* 0x000fe20000000f00 */
[----:B------:R-:W-:Y:S01]  /*0f00*/  UISETP.NE.AND.EX UP0, UPT, UR11, URZ, UPT, UP0 ;  /* 0x0000003f0b00728c */ /* 0x000fe2000bf05300 */
[----:B------:R-:W-:Y:S01]  /*0f10*/  CS2R R150, SRZ ;  /* 0x0000000000967805 */ /* 0x000fe2000001ff00 */
[----:B------:R-:W-:Y:S01]  /*0f20*/  UIADD3 UR6, UR6, UR5, URZ ;  /* 0x0000000506067290 */ /* 0x000fe2000fffe03f */
[----:B------:R-:W-:Y:S01]  /*0f30*/  CS2R R148, SRZ ;  /* 0x0000000000947805 */ /* 0x000fe2000001ff00 */
[----:B------:R-:W-:Y:S01]  /*0f40*/  ULDC UR11, c[0x0][0x448] ;  /* 0x00011200000b7ab9 */ /* 0x000fe20000000800 */
[----:B------:R-:W-:Y:S01]  /*0f50*/  ULDC UR10, c[0x0][0xc54] ;  /* 0x00031500000a7ab9 */ /* 0x000fe20000000800 */
[----:B------:R-:W-:Y:S01]  /*0f60*/  UISETP.NE.AND UP2, UPT, UR11, 0x1, UPT ;  /* 0x000000010b00788c */ /* 0x000fe2000bf45270 */
[----:B------:R-:W-:Y:S01]  /*0f70*/  CS2R R146, SRZ ;  /* 0x0000000000927805 */ /* 0x000fe2000001ff00 */
[----:B------:R-:W-:Y:S01]  /*0f80*/  USHF.L.U32 UR37, UR6, 0x7, URZ ;  /* 0x0000000706257899 */ /* 0x000fe2000800063f */
[----:B------:R-:W-:Y:S01]  /*0f90*/  CS2R R144, SRZ ;  /* 0x0000000000907805 */ /* 0x000fe2000001ff00 */
[----:B------:R-:W-:Y:S01]  /*0fa0*/  UIMAD UR10, UR8, UR10, UR4 ;  /* 0x0000000a080a72a4 */ /* 0x000fe2000f8e0204 */
[----:B------:R-:W-:Y:S01]  /*0fb0*/  CS2R R142, SRZ ;  /* 0x00000000008e7805 */ /* 0x000fe2000001ff00 */
[----:B------:R-:W-:Y:S01]  /*0fc0*/  UIADD3 UR6, UR37, 0x7f, URZ ;  /* 0x0000007f25067890 */ /* 0x000fe2000fffe03f */
[----:B------:R-:W-:Y:S01]  /*0fd0*/  CS2R R140, SRZ ;  /* 0x00000000008c7805 */ /* 0x000fe2000001ff00 */
[----:B------:R-:W-:Y:S01]  /*0fe0*/  ULDC UR48, c[0x0][0x424] ;  /* 0x0001090000307ab9 */ /* 0x000fe20000000800 */
[----:B------:R-:W-:Y:S01]  /*0ff0*/  ULDC UR7, c[0x0][0x288] ;  /* 0x0000a20000077ab9 */ /* 0x000fe20000000800 */
[----:B------:R-:W-:Y:S01]  /*1000*/  USEL UR48, UR48, 0x1, UP0 ;  /* 0x0000000130307887 */ /* 0x000fe20008000000 */
[----:B------:R-:W-:Y:S01]  /*1010*/  CS2R R138, SRZ ;  /* 0x00000000008a7805 */ /* 0x000fe2000001ff00 */
[----:B------:R-:W-:Y:S01]  /*1020*/  @UP2 ULDC UR4, c[0x0][0x44c] ;  /* 0x0001130000042ab9 */ /* 0x000fe20000000800 */
[----:B------:R-:W-:Y:S01]  /*1030*/  UIADD3 UR7, -UR7, 0x80, URZ ;  /* 0x0000008007077890 */ /* 0x000fe2000fffe13f */
[----:B------:R-:W-:Y:S01]  /*1040*/  CS2R R136, SRZ ;  /* 0x0000000000887805 */ /* 0x000fe2000001ff00 */
[----:B------:R-:W-:Y:S01]  /*1050*/  UIMAD.WIDE.U32 UR4, UR6, UR4, URZ ;  /* 0x00000004060472a5 */ /* 0x000fe2000f8e003f */
        /* <DEDUP_REMOVED lines=11> */
[----:B------:R-:W-:Y:S01]  /*1110*/  USHF.R.S32.HI UR5, URZ, 0x1f, UR4 ;  /* 0x0000001f3f057899 */ /* 0x000fe20008011404 */
[----:B------:R-:W-:Y:S01]  /*1120*/  CS2R R124, SRZ ;  /* 0x00000000007c7805 */ /* 0x000fe2000001ff00 */
[----:B------:R-:W-:Y:S01]  /*1130*/  USHF.R.S32.HI UR7, URZ, 0x1f, UR6 ;  /* 0x0000001f3f077899 */ /* 0x000fe20008011406 */
[----:B------:R-:W-:Y:S01]  /*1140*/  CS2R R122, SRZ ;  /* 0x00000000007a7805 */ /* 0x000fe2000001ff00 */
[----:B------:R-:W-:Y:S01]  /*1150*/  ULEA.HI UR5, UR5, UR4, URZ, 0x7 ;  /* 0x0000000405057291 */ /* 0x000fe2000f8f383f */
[----:B------:R-:W-:Y:S01]  /*1160*/  CS2R R120, SRZ ;  /* 0x0000000000787805 */ /* 0x000fe2000001ff00 */
[----:B------:R-:W-:Y:S01]  /*1170*/  ULEA.HI UR7, UR7, UR6, URZ, 0x7 ;  /* 0x0000000607077291 */ /* 0x000fe2000f8f383f */
[----:B------:R-:W-:Y:S01]  /*1180*/  CS2R R118, SRZ ;  /* 0x0000000000767805 */ /* 0x000fe2000001ff00 */
[----:B------:R-:W-:Y:S01]  /*1190*/  USHF.R.S32.HI UR56, URZ, 0x7, UR5 ;  /* 0x000000073f387899 */ /* 0x000fe20008011405 */
[----:B------:R-:W-:Y:S01]  /*11a0*/  CS2R R116, SRZ ;  /* 0x0000000000747805 */ /* 0x000fe2000001ff00 */
[----:B------:R-:W-:Y:S01]  /*11b0*/  USHF.R.S32.HI UR7, URZ, 0x7, UR7 ;  /* 0x000000073f077899 */ /* 0x000fe20008011407 */
        /* <DEDUP_REMOVED lines=12> */
[----:B------:R-:W-:-:S02]  /*1280*/  CS2R R104, SRZ ;  /* 0x0000000000687805 */ /* 0x000fc4000001ff00 */
[----:B------:R-:W-:Y:S02]  /*1290*/  CS2R R102, SRZ ;  /* 0x0000000000667805 */ /* 0x000fe4000001ff00 */
[----:B------:R-:W-:Y:S02]  /*12a0*/  CS2R R100, SRZ ;  /* 0x0000000000647805 */ /* 0x000fe4000001ff00 */
        /* <DEDUP_REMOVED lines=8> */
[----:B------:R-:W-:Y:S01]  /*1330*/  IMAD.MOV.U32 R94, RZ, RZ, RZ ;  /* 0x000000ffff5e7224 */ /* 0x000fe200078e00ff */
[----:B------:R-:W-:Y:S01]  /*1340*/  CS2R R90, SRZ ;  /* 0x00000000005a7805 */ /* 0x000fe2000001ff00 */
[----:B------:R-:W-:Y:S01]  /*1350*/  IMAD.MOV.U32 R93, RZ, RZ, RZ ;  /* 0x000000ffff5d7224 */ /* 0x000fe200078e00ff */
[----:B------:R-:W-:Y:S01]  /*1360*/  UIADD3 UR4, -UR42, URZ, URZ ;  /* 0x0000003f2a047290 */ /* 0x000fe2000fffe13f */
[----:B------:R-:W-:-:S03]  /*1370*/  CS2R R88, SRZ ;  /* 0x0000000000587805 */ /* 0x000fc6000001ff00 */
[----:B------:R-:W-:Y:S01]  /*1380*/  UIMAD UR38, UR38, UR4, UR10 ;  /* 0x00000004262672a4 */ /* 0x000fe2000f8e020a */
[----:B------:R-:W-:Y:S11]  /*1390*/  @!P1 BRA `(.L_x_8880) ;  /* 0x0000009000d09947 */ /* 0x000ff60003800000 */
        /* <DEDUP_REMOVED lines=31> */
.L_x_8881:
        /* <DEDUP_REMOVED lines=9> */
.L_x_8998:
[----:B------:R-:W-:Y:S05]  /*1620*/  @!P0 BRA `(.L_x_8883) ;  /* 0x0000000000048947 */ /* 0x000fea0003800000 */
[----:B------:R-:W-:Y:S01]  /*1630*/  BPT.TRAP 0x1 ;  /* 0x000000040000795c */ /* 0x000fe20000300000 */
.L_x_8883:
[----:B0-----:R-:W-:Y:S01]  /*1640*/  IMAD.U32 R0, RZ, RZ, UR43 ;  /* 0x0000002bff007e24 */ /* 0x001fe2000f8e00ff */
[----:B------:R-:W-:-:S04]  /*1650*/  MOV R3, UR44 ;  /* 0x0000002c00037c02 */ /* 0x000fc80008000f00 */
[----:B------:R-:W-:Y:S02]  /*1660*/  LEA R0, R0, UR41, 0x3 ;  /* 0x0000002900007c11 */ /* 0x000fe4000f8e18ff */
[----:B------:R-:W-:-:S04]  /*1670*/  SHF.L.U32 R3, R3, 0x1f, RZ ;  /* 0x0000001f03037819 */ /* 0x000fc800000006ff */
[----:B------:R0:W1:Y:S01]  /*1680*/  SYNCS.PHASECHK.TRANS64.TRYWAIT P1, [R0+URZ+0x28830], R3 ;  /* 0x02883003000075a7 */ /* 0x000062000802017f */
[----:B------:R-:W-:Y:S05]  /*1690*/  @!P0 BRA `(.L_x_8884) ;  /* 0x0000000000048947 */ /* 0x000fea0003800000 */
[----:B------:R-:W-:Y:S01]  /*16a0*/  BPT.TRAP 0x1 ;  /* 0x000000040000795c */ /* 0x000fe20000300000 */
.L_x_8884:
[----:B-1----:R-:W-:Y:S05]  /*16b0*/  @P1 BRA `(.L_x_8885) ;  /* 0x0000000000081947 */ /* 0x002fea0003800000 */
[----:B------:R-:W1:Y:S02]  /*16c0*/  SYNCS.PHASECHK.TRANS64.TRYWAIT P1, [R0+URZ+0x28830], R3 ;  /* 0x02883003000075a7 */ /* 0x000e64000802017f */
[----:B-1----:R-:W-:Y:S05]  /*16d0*/  @!P1 BRA `(.L_x_8886) ;  /* 0x000000ec00f09947 */ /* 0x002fea0003800000 */
.L_x_8885:
        /* <DEDUP_REMOVED lines=63> */
.L_x_8887:
[----:B------:R-:W-:Y:S01]  /*1ad0*/  UISETP.NE.AND UP0, UPT, UR49, URZ, UPT ;  /* 0x0000003f3100728c */ /* 0x000fe2000bf05270 */
[----:B------:R-:W-:Y:S01]  /*1ae0*/  R2UR UR15, R0 ;  /* 0x00000000000f72ca */ /* 0x000fe200000e0000 */
[----:B------:R-:W-:Y:S01]  /*1af0*/  ULDC UR10, c[0x0][0x9d8] ;  /* 0x00027600000a7ab9 */ /* 0x000fe20000000800 */
[----:B------:R-:W-:Y:S01]  /*1b00*/  ULDC UR11, c[0x0][0x2f0] ;  /* 0x0000bc00000b7ab9 */ /* 0x000fe20000000800 */
[----:B01----:R-:W-:Y:S01]  /*1b10*/  FMUL.FTZ R3, R24, UR10 ;  /* 0x0000000a18037c20 */ /* 0x003fe20008410000 */
[----:B------:R-:W-:Y:S01]  /*1b20*/  VIADD R24, R17, UR37 ;  /* 0x0000002511187c36 */ /* 0x000fe20008000000 */
[----:B------:R-:W-:Y:S01]  /*1b30*/  PLOP3.LUT P1, PT, PT, PT, UP0, 0x80, 0x0 ;  /* 0x000000000000781c */ /* 0x000fe20003f2f008 */
[----:B------:R-:W-:Y:S01]  /*1b40*/  FMUL.FTZ R26, R26, UR10 ;  /* 0x0000000a1a1a7c20 */ /* 0x000fe20008410000 */
[----:B------:R-:W-:Y:S01]  /*1b50*/  PLOP3.LUT P2, PT, PT, PT, UP0, 0x80, 0x0 ;  /* 0x000000000000781c */ /* 0x000fe20003f4f008 */
[----:B------:R-:W-:Y:S01]  /*1b60*/  FMUL.FTZ R5, R25, UR10 ;  /* 0x0000000a19057c20 */ /* 0x000fe20008410000 */
[----:B------:R-:W-:Y:S01]  /*1b70*/  FMUL.FTZ R39, R39, UR10 ;  /* 0x0000000a27277c20 */ /* 0x000fe20008410000 */
[----:B------:R-:W-:Y:S01]  /*1b80*/  @UP0 ULDC UR6, c[0x0][0x44c] ;  /* 0x0001130000060ab9 */ /* 0x000fe20000000800 */
[----:B------:R0:W1:Y:S01]  /*1b90*/  MUFU.TANH R96, R26 ;  /* 0x0000001a00607308 */ /* 0x0000620000002400 */
[----:B------:R-:W-:Y:S01]  /*1ba0*/  FMUL.FTZ R27, R27, UR10 ;  /* 0x0000000a1b1b7c20 */ /* 0x000fe20008410000 */
[----:B------:R-:W-:-:S02]  /*1bb0*/  IMAD.U32 R25, RZ, RZ, UR11 ;  /* 0x0000000bff197e24 */ /* 0x000fc4000f8e00ff */
[----:B------:R-:W-:Y:S01]  /*1bc0*/  FMUL.FTZ R30, R30, UR10 ;  /* 0x0000000a1e1e7c20 */ /* 0x000fe20008410000 */
[----:B------:R-:W-:Y:S01]  /*1bd0*/  ULDC UR14, c[0x0][0x288] ;  /* 0x0000a200000e7ab9 */ /* 0x000fe20000000800 */
[----:B------:R-:W-:Y:S01]  /*1be0*/  FMUL.FTZ R31, R31, UR10 ;  /* 0x0000000a1f1f7c20 */ /* 0x000fe20008410000 */
[----:B------:R-:W-:Y:S01]  /*1bf0*/  FMUL.FTZ R34, R34, UR10 ;  /* 0x0000000a22227c20 */ /* 0x000fe20008410000 */
[----:B------:R-:W-:Y:S01]  /*1c00*/  @P1 IMAD.HI.U32 R4, R24, UR6, RZ ;  /* 0x0000000618041c27 */ /* 0x000fe2000f8e00ff */
[----:B------:R-:W-:Y:S01]  /*1c10*/  @UP0 ULDC UR6, c[0x0][0x450] ;  /* 0x0001140000060ab9 */ /* 0x000fe20000000800 */
[----:B------:R2:W-:Y:S02]  /*1c20*/  MUFU.TANH R94, R39 ;  /* 0x00000027005e7308 */ /* 0x0005e40000002400 */
[----:B------:R-:W-:Y:S01]  /*1c30*/  FMUL.FTZ R35, R35, UR10 ;  /* 0x0000000a23237c20 */ /* 0x000fe20008410000 */
[----:B------:R-:W-:Y:S01]  /*1c40*/  FMUL.FTZ R38, R38, UR10 ;  /* 0x0000000a26267c20 */ /* 0x000fe20008410000 */
[----:B------:R-:W-:Y:S01]  /*1c50*/  @P2 SHF.R.U32.HI R24, RZ, UR6, R4 ;  /* 0x00000006ff182c19 */ /* 0x000fe20008011604 */
[----:B------:R-:W-:Y:S01]  /*1c60*/  UMOV UR6, 0xffffff80 ;  /* 0xffffff8000067882 */ /* 0x000fe20000000000 */
[----:B------:R-:W-:Y:S01]  /*1c70*/  FMUL.FTZ R42, R42, UR10 ;  /* 0x0000000a2a2a7c20 */ /* 0x000fe20008410000 */
[----:B------:R-:W-:Y:S01]  /*1c80*/  UIMAD UR6, UR56, UR6, 0x80 ;  /* 0x00000080380674a4 */ /* 0x000fe2000f8e0206 */
[----:B------:R-:W-:Y:S01]  /*1c90*/  FMUL.FTZ R43, R43, UR10 ;  /* 0x0000000a2b2b7c20 */ /* 0x000fe20008410000 */
[----:B0-----:R-:W0:Y:S01]  /*1ca0*/  SHFL.IDX PT, R26, R24, 0x1, 0x1c1f ;  /* 0x003c1f00181a7f89 */ /* 0x001e2200000e0000 */
[----:B------:R-:W3:Y:S01]  /*1cb0*/  MUFU.TANH R98, R27 ;  /* 0x0000001b00627308 */ /* 0x000ee20000002400 */
[----:B------:R-:W-:Y:S01]  /*1cc0*/  UIADD3 UR7, UR6, 0x1, URZ ;  /* 0x0000000106077890 */ /* 0x000fe2000fffe03f */
[----:B------:R-:W-:Y:S01]  /*1cd0*/  FMUL.FTZ R46, R46, UR10 ;  /* 0x0000000a2e2e7c20 */ /* 0x000fe20008410000 */
[----:B------:R-:W-:Y:S01]  /*1ce0*/  UIMAD UR6, UR48, UR11, UR6 ;  /* 0x0000000b300672a4 */ /* 0x000fe2000f8e0206 */
[----:B------:R-:W-:Y:S01]  /*1cf0*/  FMUL.FTZ R47, R47, UR10 ;  /* 0x0000000a2f2f7c20 */ /* 0x000fe20008410000 */
[----:B------:R-:W-:Y:S01]  /*1d00*/  FMUL.FTZ R50, R50, UR10 ;  /* 0x0000000a32327c20 */ /* 0x000fe20008410000 */
[----:B------:R-:W-:Y:S01]  /*1d10*/  FMUL.FTZ R51, R51, UR10 ;  /* 0x0000000a33337c20 */ /* 0x000fe20008410000 */
[----:B------:R-:W-:Y:S01]  /*1d20*/  IMAD.U32 R9, RZ, RZ, UR7 ;  /* 0x00000007ff097e24 */ /* 0x000fe2000f8e00ff */
[----:B------:R-:W4:Y:S01]  /*1d30*/  MUFU.TANH R30, R30 ;  /* 0x0000001e001e7308 */ /* 0x000f220000002400 */
[----:B--2---:R-:W-:-:S02]  /*1d40*/  IMAD.U32 R39, RZ, RZ, UR6 ;  /* 0x00000006ff277e24 */ /* 0x004fc4000f8e00ff */
[----:B------:R-:W-:Y:S01]  /*1d50*/  FMUL.FTZ R54, R54, UR10 ;  /* 0x0000000a36367c20 */ /* 0x000fe20008410000 */
[C---:B------:R-:W-:Y:S02]  /*1d60*/  IMAD R4, R16.reuse, -0x2, R9 ;  /* 0xfffffffe10047824 */ /* 0x040fe400078e0209 */
[----:B------:R-:W-:Y:S01]  /*1d70*/  FMUL.FTZ R55, R55, UR10 ;  /* 0x0000000a37377c20 */ /* 0x000fe20008410000 */
[----:B------:R-:W-:Y:S02]  /*1d80*/  IMAD R39, R16, -0x2, R39 ;  /* 0xfffffffe10277824 */ /* 0x000fe400078e0227 */
[----:B------:R-:W-:Y:S01]  /*1d90*/  FMUL.FTZ R58, R58, UR10 ;  /* 0x0000000a3a3a7c20 */ /* 0x000fe20008410000 */
[----:B------:R-:W-:Y:S01]  /*1da0*/  IMAD R25, R25, UR48, R4 ;  /* 0x0000003019197c24 */ /* 0x000fe2000f8e0204 */
[----:B------:R-:W2:Y:S01]  /*1db0*/  MUFU.TANH R102, R31 ;  /* 0x0000001f00667308 */ /* 0x000ea20000002400 */
[----:B------:R-:W-:Y:S01]  /*1dc0*/  FMUL.FTZ R66, R66, UR10 ;  /* 0x0000000a42427c20 */ /* 0x000fe20008410000 */
[----:B------:R-:W-:Y:S01]  /*1dd0*/  FMUL.FTZ R4, R70, UR10 ;  /* 0x0000000a46047c20 */ /* 0x000fe20008410000 */
[----:B------:R-:W-:Y:S01]  /*1de0*/  FMUL.FTZ R59, R59, UR10 ;  /* 0x0000000a3b3b7c20 */ /* 0x000fe20008410000 */
[----:B------:R-:W-:Y:S01]  /*1df0*/  FMUL.FTZ R7, R28, UR10 ;  /* 0x0000000a1c077c20 */ /* 0x000fe20008410000 */
[----:B------:R-:W-:Y:S01]  /*1e00*/  FMUL.FTZ R62, R62, UR10 ;  /* 0x0000000a3e3e7c20 */ /* 0x000fe20008410000 */
[----:B------:R-:W-:Y:S01]  /*1e10*/  FMUL.FTZ R10, R32, UR10 ;  /* 0x0000000a200a7c20 */ /* 0x000fe20008410000 */
[----:B0-----:R-:W-:Y:S01]  /*1e20*/  IADD3 R26, R26, -UR14, R25 ;  /* 0x8000000e1a1a7c10 */ /* 0x001fe2000fffe019 */
[----:B------:R-:W0:Y:S01]  /*1e30*/  MUFU.TANH R34, R34 ;  /* 0x0000002200227308 */ /* 0x000e220000002400 */
[----:B------:R-:W-:Y:S01]  /*1e40*/  FMUL.FTZ R63, R63, UR10 ;  /* 0x0000000a3f3f7c20 */ /* 0x000fe20008410000 */
[----:B------:R-:W-:Y:S01]  /*1e50*/  FMUL.FTZ R11, R37, UR10 ;  /* 0x0000000a250b7c20 */ /* 0x000fe20008410000 */
[----:B------:R-:W-:Y:S01]  /*1e60*/  VIMNMX R9, R39, R26, PT ;  /* 0x0000001a27097248 */ /* 0x000fe20003fe0100 */
[----:B------:R-:W-:Y:S01]  /*1e70*/  FMUL.FTZ R37, R56, UR10 ;  /* 0x0000000a38257c20 */ /* 0x000fe20008410000 */
[----:B------:R-:W-:Y:S01]  /*1e80*/  FMUL.FTZ R67, R67, UR10 ;  /* 0x0000000a43437c20 */ /* 0x000fe20008410000 */
[----:B------:R-:W-:Y:S01]  /*1e90*/  FMUL.FTZ R12, R36, UR10 ;  /* 0x0000000a240c7c20 */ /* 0x000fe20008410000 */
[C---:B------:R-:W-:Y:S01]  /*1ea0*/  ISETP.GT.AND P1, PT, R9.reuse, RZ, PT ;  /* 0x000000ff0900720c */ /* 0x040fe20003f24270 */
[----:B------:R-:W5:Y:S01]  /*1eb0*/  MUFU.TANH R106, R35 ;  /* 0x00000023006a7308 */ /* 0x000f620000002400 */
[----:B------:R-:W-:Y:S01]  /*1ec0*/  ISETP.GT.AND P2, PT, R9, 0x1, PT ;  /* 0x000000010900780c */ /* 0x000fe20003f44270 */
[----:B------:R-:W-:Y:S01]  /*1ed0*/  FMUL.FTZ R71, R71, UR10 ;  /* 0x0000000a47477c20 */ /* 0x000fe20008410000 */
[C---:B------:R-:W-:Y:S01]  /*1ee0*/  ISETP.GT.AND P3, PT, R9.reuse, 0x8, PT ;  /* 0x000000080900780c */ /* 0x040fe20003f64270 */
[----:B------:R-:W-:Y:S01]  /*1ef0*/  FMUL.FTZ R74, R74, UR10 ;  /* 0x0000000a4a4a7c20 */ /* 0x000fe20008410000 */
[----:B-1----:R-:W-:Y:S01]  /*1f00*/  FSEL R96, R96, -INF , P1 ;  /* 0xff80000060607808 */ /* 0x002fe20000800000 */
[----:B------:R-:W-:Y:S01]  /*1f10*/  FMUL.FTZ R15, R40, UR10 ;  /* 0x0000000a280f7c20 */ /* 0x000fe20008410000 */
[----:B---3--:R-:W-:Y:S01]  /*1f20*/  FSEL R98, R98, -INF , P2 ;  /* 0xff80000062627808 */ /* 0x008fe20001000000 */
[----:B------:R-:W1:Y:S01]  /*1f30*/  MUFU.TANH R38, R38 ;  /* 0x0000002600267308 */ /* 0x000e620000002400 */
[----:B------:R-:W-:Y:S01]  /*1f40*/  ISETP.GT.AND P1, PT, R9, 0x9, PT ;  /* 0x000000090900780c */ /* 0x000fe20003f24270 */
[----:B------:R-:W-:Y:S01]  /*1f50*/  FMUL.FTZ R75, R75, UR10 ;  /* 0x0000000a4b4b7c20 */ /* 0x000fe20008410000 */
[----:B----4-:R-:W-:Y:S01]  /*1f60*/  FSEL R100, R30, -INF , P3 ;  /* 0xff8000001e647808 */ /* 0x010fe20001800000 */
[----:B------:R-:W-:Y:S01]  /*1f70*/  FMUL.FTZ R21, R44, UR10 ;  /* 0x0000000a2c157c20 */ /* 0x000fe20008410000 */
[----:B------:R-:W-:Y:S01]  /*1f80*/  FMNMX.FTZ R13, R96, R98, !PT ;  /* 0x00000062600d7209 */ /* 0x000fe20007810000 */
[----:B------:R-:W-:Y:S01]  /*1f90*/  FMUL.FTZ R78, R78, UR10 ;  /* 0x0000000a4e4e7c20 */ /* 0x000fe20008410000 */
[----:B------:R-:W-:Y:S01]  /*1fa0*/  ISETP.GT.AND P2, PT, R9, 0x10, PT ;  /* 0x000000100900780c */ /* 0x000fe20003f44270 */
[----:B------:R-:W3:Y:S01]  /*1fb0*/  MUFU.TANH R42, R42 ;  /* 0x0000002a002a7308 */ /* 0x000ee20000002400 */
[----:B--2---:R-:W-:Y:S01]  /*1fc0*/  FSEL R102, R102, -INF , P1 ;  /* 0xff80000066667808 */ /* 0x004fe20000800000 */
[----:B------:R-:W-:Y:S01]  /*1fd0*/  FMUL.FTZ R79, R79, UR10 ;  /* 0x0000000a4f4f7c20 */ /* 0x000fe20008410000 */
[----:B------:R-:W-:Y:S01]  /*1fe0*/  FMNMX.FTZ R13, R100, R13, !PT ;  /* 0x0000000d640d7209 */ /* 0x000fe20007810000 */
[----:B------:R-:W-:Y:S01]  /*1ff0*/  FMUL.FTZ R8, R33, UR10 ;  /* 0x0000000a21087c20 */ /* 0x000fe20008410000 */
[C---:B------:R-:W-:Y:S01]  /*2000*/  ISETP.GT.AND P1, PT, R9.reuse, 0x11, PT ;  /* 0x000000110900780c */ /* 0x040fe20003f24270 */
[----:B------:R-:W-:Y:S01]  /*2010*/  FMUL.FTZ R33, R52, UR10 ;  /* 0x0000000a34217c20 */ /* 0x000fe20008410000 */
[----:B0-----:R-:W-:Y:S01]  /*2020*/  FSEL R104, R34, -INF , P2 ;  /* 0xff80000022687808 */ /* 0x001fe20001000000 */
[----:B------:R-:W0:Y:S01]  /*2030*/  MUFU.TANH R43, R43 ;  /* 0x0000002b002b7308 */ /* 0x000e220000002400 */
[----:B------:R-:W-:Y:S01]  /*2040*/  FMNMX.FTZ R13, R102, R13, !PT ;  /* 0x0000000d660d7209 */ /* 0x000fe20007810000 */
[----:B------:R-:W-:Y:S01]  /*2050*/  FMUL.FTZ R82, R82, UR10 ;  /* 0x0000000a52527c20 */ /* 0x000fe20008410000 */
[----:B------:R-:W-:Y:S01]  /*2060*/  ISETP.GT.AND P2, PT, R9, 0x18, PT ;  /* 0x000000180900780c */ /* 0x000fe20003f44270 */
[----:B------:R-:W-:Y:S01]  /*2070*/  FMUL.FTZ R6, R29, UR10 ;  /* 0x0000000a1d067c20 */ /* 0x000fe20008410000 */
[----:B-----5:R-:W-:Y:S01]  /*2080*/  FSEL R106, R106, -INF , P1 ;  /* 0xff8000006a6a7808 */ /* 0x020fe20000800000 */
[----:B------:R-:W-:Y:S01]  /*2090*/  FMUL.FTZ R29, R48, UR10 ;  /* 0x0000000a301d7c20 */ /* 0x000fe20008410000 */
[----:B------:R-:W-:Y:S01]  /*20a0*/  FMNMX.FTZ R13, R104, R13, !PT ;  /* 0x0000000d680d7209 */ /* 0x000fe20007810000 */
[----:B------:R-:W2:Y:S01]  /*20b0*/  MUFU.TANH R46, R46 ;  /* 0x0000002e002e7308 */ /* 0x000ea20000002400 */
        /* <DEDUP_REMOVED lines=8> */
[----:B------:R-:W-:Y:S01]  /*2140*/  FSEL R94, R94, -INF , P1 ;  /* 0xff8000005e5e7808 */ /* 0x000fe20000800000 */
[----:B------:R-:W-:Y:S01]  /*2150*/  FMUL.FTZ R14, R41, UR10 ;  /* 0x0000000a290e7c20 */ /* 0x000fe20008410000 */
[----:B------:R-:W-:Y:S01]  /*2160*/  FMNMX.FTZ R13, R108, R13, !PT ;  /* 0x0000000d6c0d7209 */ /* 0x000fe20007810000 */
[----:B------:R4:W5:Y:S01]  /*2170*/  SHFL.IDX PT, R41, R24, RZ, 0x1c1f ;  /* 0x001c1fff18297589 */ /* 0x00096200000e0000 */
[C---:B------:R-:W-:Y:S01]  /*2180*/  ISETP.GT.AND P1, PT, R9.reuse, 0x21, PT ;  /* 0x000000210900780c */ /* 0x040fe20003f24270 */
[----:B------:R-:W-:Y:S01]  /*2190*/  ULDC UR6, c[0x0][0x988] ;  /* 0x0002620000067ab9 */ /* 0x000fe20000000800 */
[----:B---3--:R-:W-:Y:S01]  /*21a0*/  FSEL R92, R42, -INF , P2 ;  /* 0xff8000002a5c7808 */ /* 0x008fe20001000000 */
[----:B------:R-:W3:Y:S01]  /*21b0*/  MUFU.TANH R50, R50 ;  /* 0x0000003200327308 */ /* 0x000ee20000002400 */
[----:B------:R-:W-:Y:S01]  /*21c0*/  FMNMX.FTZ R13, R94, R13, !PT ;  /* 0x0000000d5e0d7209 */ /* 0x000fe20007810000 */
[----:B------:R-:W-:Y:S01]  /*21d0*/  FMUL.FTZ R60, R60, UR10 ;  /* 0x0000000a3c3c7c20 */ /* 0x000fe20008410000 */
[----:B------:R-:W-:Y:S01]  /*21e0*/  ISETP.GT.AND P2, PT, R9, 0x28, PT ;  /* 0x000000280900780c */ /* 0x000fe20003f44270 */
[----:B----4-:R-:W-:Y:S01]  /*21f0*/  VIADD R24, R25, -UR14 ;  /* 0x8000000e19187c36 */ /* 0x010fe20008000000 */
[----:B0-----:R-:W-:Y:S01]  /*2200*/  FSEL R90, R43, -INF , P1 ;  /* 0xff8000002b5a7808 */ /* 0x001fe20000800000 */
[----:B------:R-:W-:Y:S01]  /*2210*/  FMUL.FTZ R20, R45, UR10 ;  /* 0x0000000a2d147c20 */ /* 0x000fe20008410000 */
[----:B------:R-:W-:Y:S01]  /*2220*/  FMNMX.FTZ R13, R92, R13, !PT ;  /* 0x0000000d5c0d7209 */ /* 0x000fe20007810000 */
[----:B------:R-:W-:Y:S01]  /*2230*/  MUFU.TANH R51, R51 ;  /* 0x0000003300337308 */ /* 0x000fe20000002400 */
[----:B------:R-:W-:Y:S01]  /*2240*/  ISETP.GT.AND P1, PT, R9, 0x29, PT ;  /* 0x000000290900780c */ /* 0x000fe20003f24270 */
[----:B------:R-:W-:Y:S01]  /*2250*/  FMUL.FTZ R27, R49, UR10 ;  /* 0x0000000a311b7c20 */ /* 0x000fe20008410000 */
[----:B--2---:R-:W-:Y:S01]  /*2260*/  FSEL R88, R46, -INF , P2 ;  /* 0xff8000002e587808 */ /* 0x004fe20001000000 */
[----:B------:R-:W-:Y:S01]  /*2270*/  FMUL.FTZ R31, R53, UR10 ;  /* 0x0000000a351f7c20 */ /* 0x000fe20008410000 */
[----:B------:R-:W-:Y:S01]  /*2280*/  FMNMX.FTZ R13, R90, R13, !PT ;  /* 0x0000000d5a0d7209 */ /* 0x000fe20007810000 */
[----:B------:R-:W-:Y:S01]  /*2290*/  FMUL.FTZ R35, R57, UR10 ;  /* 0x0000000a39237c20 */ /* 0x000fe20008410000 */
[----:B------:R-:W-:Y:S01]  /*22a0*/  ISETP.GT.AND P2, PT, R9, 0x30, PT ;  /* 0x000000300900780c */ /* 0x000fe20003f44270 */
[----:B------:R-:W0:Y:S01]  /*22b0*/  MUFU.TANH R54, R54 ;  /* 0x0000003600367308 */ /* 0x000e220000002400 */
[----:B-1----:R-:W-:Y:S01]  /*22c0*/  FSEL R70, R47, -INF , P1 ;  /* 0xff8000002f467808 */ /* 0x002fe20000800000 */
[----:B------:R-:W-:Y:S01]  /*22d0*/  FMUL.FTZ R61, R61, UR10 ;  /* 0x0000000a3d3d7c20 */ /* 0x000fe20008410000 */
[----:B------:R-:W-:Y:S01]  /*22e0*/  FMNMX.FTZ R13, R88, R13, !PT ;  /* 0x0000000d580d7209 */ /* 0x000fe20007810000 */
[----:B------:R-:W-:Y:S01]  /*22f0*/  FMUL.FTZ R64, R64, UR10 ;  /* 0x0000000a40407c20 */ /* 0x000fe20008410000 */
[----:B------:R-:W-:Y:S01]  /*2300*/  ISETP.GT.AND P1, PT, R9, 0x31, PT ;  /* 0x000000310900780c */ /* 0x000fe20003f24270 */
[----:B------:R-:W-:Y:S01]  /*2310*/  FMUL.FTZ R65, R65, UR10 ;  /* 0x0000000a41417c20 */ /* 0x000fe20008410000 */
[----:B------:R-:W-:Y:S01]  /*2320*/  FMNMX.FTZ R13, R70, R13, !PT ;  /* 0x0000000d460d7209 */ /* 0x000fe20007810000 */
[----:B------:R-:W-:Y:S01]  /*2330*/  MUFU.TANH R55, R55 ;  /* 0x0000003700377308 */ /* 0x000fe20000002400 */
[----:B-----5:R-:W-:Y:S01]  /*2340*/  VIADDMNMX R41, R41, R24, R39, PT ;  /* 0x0000001829297246 */ /* 0x020fe20003800127 */
[----:B------:R-:W-:Y:S01]  /*2350*/  FMUL.FTZ R68, R68, UR10 ;  /* 0x0000000a44447c20 */ /* 0x000fe20008410000 */
[----:B------:R-:W-:Y:S01]  /*2360*/  FMUL.FTZ R69, R69, UR10 ;  /* 0x0000000a45457c20 */ /* 0x000fe20008410000 */
[----:B------:R-:W-:Y:S01]  /*2370*/  FMUL.FTZ R72, R72, UR10 ;  /* 0x0000000a48487c20 */ /* 0x000fe20008410000 */
[----:B------:R-:W-:Y:S01]  /*2380*/  ISETP.GT.AND P3, PT, R41, 0x8, PT ;  /* 0x000000082900780c */ /* 0x000fe20003f64270 */
        /* <DEDUP_REMOVED lines=8> */
[----:B------:R-:W-:Y:S01]  /*2410*/  @UP0 ULDC UR18, c[0x0][0x450] ;  /* 0x0001140000120ab9 */ /* 0x000fe20000000800 */
[----:B------:R-:W-:Y:S01]  /*2420*/  UMOV UR10, UR37 ;  /* 0x00000025000a7c82 */ /* 0x000fe20008000000 */
[----:B------:R3:W-:Y:S01]  /*2430*/  MUFU.TANH R34, R66 ;  /* 0x0000004200227308 */ /* 0x0007e20000002400 */
[----:B------:R-:W-:Y:S01]  /*2440*/  UIMAD UR11, UR48, UR11, -UR14 ;  /* 0x0000000b300b72a4 */ /* 0x000fe2000f8e0a0e */
[----:B------:R-:W-:Y:S01]  /*2450*/  CS2R R150, SRZ ;  /* 0x0000000000967805 */ /* 0x000fe2000001ff00 */
[----:B------:R-:W-:Y:S01]  /*2460*/  UIADD3 UR56, UR56, -0x2, URZ ;  /* 0xfffffffe38387890 */ /* 0x000fe2000fffe03f */
[----:B------:R-:W-:-:S02]  /*2470*/  CS2R R148, SRZ ;  /* 0x0000000000947805 */ /* 0x000fc4000001ff00 */
[----:B------:R-:W-:Y:S02]  /*2480*/  CS2R R146, SRZ ;  /* 0x0000000000927805 */ /* 0x000fe4000001ff00 */
[----:B------:R-:W-:Y:S02]  /*2490*/  CS2R R144, SRZ ;  /* 0x0000000000907805 */ /* 0x000fe4000001ff00 */
[----:B------:R-:W-:Y:S01]  /*24a0*/  CS2R R142, SRZ ;  /* 0x00000000008e7805 */ /* 0x000fe2000001ff00 */
[----:B------:R-:W2:Y:S01]  /*24b0*/  MUFU.TANH R59, R59 ;  /* 0x0000003b003b7308 */ /* 0x000ea20000002400 */
[----:B---3--:R-:W-:Y:S02]  /*24c0*/  FSEL R66, R50, -INF , P2 ;  /* 0xff80000032427808 */ /* 0x008fe40001000000 */
[----:B------:R-:W-:Y:S02]  /*24d0*/  CS2R R140, SRZ ;  /* 0x00000000008c7805 */ /* 0x000fe4000001ff00 */
[----:B------:R-:W-:-:S02]  /*24e0*/  ISETP.GT.AND P2, PT, R9, 0x38, PT ;  /* 0x000000380900780c */ /* 0x000fc40003f44270 */
[----:B------:R-:W-:Y:S02]  /*24f0*/  CS2R R138, SRZ ;  /* 0x00000000008a7805 */ /* 0x000fe4000001ff00 */
[----:B------:R-:W-:Y:S02]  /*2500*/  FMNMX.FTZ R13, R66, R13, !PT ;  /* 0x0000000d420d7209 */ /* 0x000fe40007810000 */
[----:B------:R-:W-:Y:S02]  /*2510*/  CS2R R136, SRZ ;  /* 0x0000000000887805 */ /* 0x000fe4000001ff00 */
[----:B0-----:R-:W-:Y:S01]  /*2520*/  FSEL R58, R54, -INF , P2 ;  /* 0xff800000363a7808 */ /* 0x001fe20001000000 */
[----:B------:R0:W3:Y:S01]  /*2530*/  MUFU.TANH R32, R62 ;  /* 0x0000003e00207308 */ /* 0x0000e20000002400 */
[----:B------:R-:W-:Y:S02]  /*2540*/  ISETP.GT.AND P2, PT, R9, 0x40, PT ;  /* 0x000000400900780c */ /* 0x000fe40003f44270 */
[----:B------:R-:W-:-:S02]  /*2550*/  CS2R R134, SRZ ;  /* 0x0000000000867805 */ /* 0x000fc4000001ff00 */
[----:B------:R-:W-:Y:S02]  /*2560*/  CS2R R132, SRZ ;  /* 0x0000000000847805 */ /* 0x000fe4000001ff00 */
[----:B------:R-:W-:Y:S02]  /*2570*/  CS2R R130, SRZ ;  /* 0x0000000000827805 */ /* 0x000fe4000001ff00 */
[----:B-1----:R-:W-:Y:S02]  /*2580*/  FSEL R30, R28, -INF , P2 ;  /* 0xff8000001c1e7808 */ /* 0x002fe40001000000 */
[----:B------:R-:W-:Y:S02]  /*2590*/  CS2R R128, SRZ ;  /* 0x0000000000807805 */ /* 0x000fe4000001ff00 */
[----:B------:R-:W-:Y:S01]  /*25a0*/  ISETP.GT.AND P2, PT, R9, 0x48, PT ;  /* 0x000000480900780c */ /* 0x000fe20003f44270 */
[----:B------:R-:W1:Y:S01]  /*25b0*/  MUFU.TANH R63, R63 ;  /* 0x0000003f003f7308 */ /* 0x000e620000002400 */
[----:B0-----:R-:W-:-:S02]  /*25c0*/  FSEL R62, R51, -INF , P1 ;  /* 0xff800000333e7808 */ /* 0x001fc40000800000 */
[----:B------:R-:W-:Y:S02]  /*25d0*/  CS2R R126, SRZ ;  /* 0x00000000007e7805 */ /* 0x000fe4000001ff00 */
[----:B------:R-:W-:Y:S02]  /*25e0*/  ISETP.GT.AND P1, PT, R9, 0x39, PT ;  /* 0x000000390900780c */ /* 0x000fe40003f24270 */
[----:B------:R-:W-:Y:S02]  /*25f0*/  CS2R R124, SRZ ;  /* 0x00000000007c7805 */ /* 0x000fe4000001ff00 */
[----:B------:R-:W-:Y:S02]  /*2600*/  FMNMX.FTZ R13, R62, R13, !PT ;  /* 0x0000000d3e0d7209 */ /* 0x000fe40007810000 */
[----:B------:R-:W-:Y:S02]  /*2610*/  CS2R R122, SRZ ;  /* 0x00000000007a7805 */ /* 0x000fe4000001ff00 */
[----:B------:R-:W-:Y:S01]  /*2620*/  FSEL R56, R55, -INF , P1 ;  /* 0xff80000037387808 */ /* 0x000fe20000800000 */
[----:B------:R-:W0:Y:S01]  /*2630*/  MUFU.TANH R36, R67 ;  /* 0x0000004300247308 */ /* 0x000e220000002400 */
[----:B------:R-:W-:-:S02]  /*2640*/  FMNMX.FTZ R13, R58, R13, !PT ;  /* 0x0000000d3a0d7209 */ /* 0x000fc40007810000 */
[----:B------:R-:W-:Y:S02]  /*2650*/  CS2R R120, SRZ ;  /* 0x0000000000787805 */ /* 0x000fe4000001ff00 */
[----:B------:R-:W-:Y:S02]  /*2660*/  ISETP.GT.AND P1, PT, R9, 0x41, PT ;  /* 0x000000410900780c */ /* 0x000fe40003f24270 */
[----:B------:R-:W-:Y:S02]  /*2670*/  CS2R R118, SRZ ;  /* 0x0000000000767805 */ /* 0x000fe4000001ff00 */
[----:B------:R-:W-:Y:S02]  /*2680*/  FMNMX.FTZ R13, R56, R13, !PT ;  /* 0x0000000d380d7209 */ /* 0x000fe40007810000 */
[----:B------:R-:W-:Y:S02]  /*2690*/  CS2R R116, SRZ ;  /* 0x0000000000747805 */ /* 0x000fe4000001ff00 */
[----:B--2---:R-:W-:Y:S01]  /*26a0*/  FSEL R26, R59, -INF , P1 ;  /* 0xff8000003b1a7808 */ /* 0x004fe20000800000 */
[----:B------:R-:W2:Y:S01]  /*26b0*/  MUFU.TANH R4, R4 ;  /* 0x0000000400047308 */ /* 0x000ea20000002400 */
[----:B------:R-:W-:-:S02]  /*26c0*/  FMNMX.FTZ R13, R30, R13, !PT ;  /* 0x0000000d1e0d7209 */ /* 0x000fc40007810000 */
[----:B------:R-:W-:Y:S02]  /*26d0*/  CS2R R114, SRZ ;  /* 0x0000000000727805 */ /* 0x000fe4000001ff00 */
[C---:B------:R-:W-:Y:S02]  /*26e0*/  ISETP.GT.AND P1, PT, R9.reuse, 0x49, PT ;  /* 0x000000490900780c */ /* 0x040fe40003f24270 */
[----:B------:R-:W-:Y:S02]  /*26f0*/  CS2R R112, SRZ ;  /* 0x0000000000707805 */ /* 0x000fe4000001ff00 */
[----:B---3--:R-:W-:Y:S02]  /*2700*/  FSEL R28, R32, -INF , P2 ;  /* 0xff800000201c7808 */ /* 0x008fe40001000000 */
[----:B------:R-:W-:Y:S02]  /*2710*/  CS2R R110, SRZ ;  /* 0x00000000006e7805 */ /* 0x000fe4000001ff00 */
[----:B------:R-:W-:Y:S01]  /*2720*/  FMNMX.FTZ R13, R26, R13, !PT ;  /* 0x0000000d1a0d7209 */ /* 0x000fe20007810000 */
[----:B------:R-:W3:Y:S01]  /*2730*/  MUFU.TANH R42, R71 ;  /* 0x00000047002a7308 */ /* 0x000ee20000002400 */
[----:B------:R-:W-:-:S02]  /*2740*/  ISETP.GT.AND P2, PT, R9, 0x50, PT ;  /* 0x000000500900780c */ /* 0x000fc40003f44270 */
[----:B-1----:R-:W-:Y:S02]  /*2750*/  FSEL R32, R63, -INF , P1 ;  /* 0xff8000003f207808 */ /* 0x002fe40000800000 */
[----:B------:R-:W-:Y:S02]  /*2760*/  FMNMX.FTZ R13, R28, R13, !PT ;  /* 0x0000000d1c0d7209 */ /* 0x000fe40007810000 */
[C---:B------:R-:W-:Y:S01]  /*2770*/  ISETP.GT.AND P1, PT, R9.reuse, 0x51, PT ;  /* 0x000000510900780c */ /* 0x040fe20003f24270 */
[----:B------:R-:W1:Y:S01]  /*2780*/  MUFU.TANH R40, R74 ;  /* 0x0000004a00287308 */ /* 0x000e620000002400 */
[----:B------:R-:W-:Y:S02]  /*2790*/  FSEL R34, R34, -INF , P2 ;  /* 0xff80000022227808 */ /* 0x000fe40001000000 */
[----:B------:R-:W-:Y:S02]  /*27a0*/  FMNMX.FTZ R13, R32, R13, !PT ;  /* 0x0000000d200d7209 */ /* 0x000fe40007810000 */
[----:B------:R-:W-:-:S02]  /*27b0*/  ISETP.GT.AND P2, PT, R9, 0x58, PT ;  /* 0x000000580900780c */ /* 0x000fc40003f44270 */
[----:B0-----:R-:W-:Y:S01]  /*27c0*/  FSEL R36, R36, -INF , P1 ;  /* 0xff80000024247808 */ /* 0x001fe20000800000 */
[----:B------:R-:W0:Y:S01]  /*27d0*/  MUFU.TANH R44, R75 ;  /* 0x0000004b002c7308 */ /* 0x000e220000002400 */
[----:B------:R-:W-:Y:S02]  /*27e0*/  FMNMX.FTZ R13, R34, R13, !PT ;  /* 0x0000000d220d7209 */ /* 0x000fe40007810000 */
[C---:B------:R-:W-:Y:S02]  /*27f0*/  ISETP.GT.AND P1, PT, R9.reuse, 0x59, PT ;  /* 0x000000590900780c */ /* 0x040fe40003f24270 */
[----:B--2---:R-:W-:Y:S02]  /*2800*/  FSEL R38, R4, -INF , P2 ;  /* 0xff80000004267808 */ /* 0x004fe40001000000 */
[----:B------:R-:W-:Y:S01]  /*2810*/  FMNMX.FTZ R13, R36, R13, !PT ;  /* 0x0000000d240d7209 */ /* 0x000fe20007810000 */
[----:B------:R-:W2:Y:S01]  /*2820*/  MUFU.TANH R46, R78 ;  /* 0x0000004e002e7308 */ /* 0x000ea20000002400 */
[----:B------:R-:W-:-:S02]  /*2830*/  ISETP.GT.AND P2, PT, R9, 0x60, PT ;  /* 0x000000600900780c */ /* 0x000fc40003f44270 */
[----:B---3--:R-:W-:Y:S02]  /*2840*/  FSEL R42, R42, -INF , P1 ;  /* 0xff8000002a2a7808 */ /* 0x008fe40000800000 */
[----:B------:R-:W-:Y:S02]  /*2850*/  FMNMX.FTZ R13, R38, R13, !PT ;  /* 0x0000000d260d7209 */ /* 0x000fe40007810000 */
[C---:B------:R-:W-:Y:S01]  /*2860*/  ISETP.GT.AND P1, PT, R9.reuse, 0x61, PT ;  /* 0x000000610900780c */ /* 0x040fe20003f24270 */
[----:B------:R-:W3:Y:S01]  /*2870*/  MUFU.TANH R52, R79 ;  /* 0x0000004f00347308 */ /* 0x000ee20000002400 */
[----:B-1----:R-:W-:Y:S02]  /*2880*/  FSEL R40, R40, -INF , P2 ;  /* 0xff80000028287808 */ /* 0x002fe40001000000 */
        /* <DEDUP_REMOVED lines=8> */
[----:B------:R-:W1:Y:S01]  /*2910*/  MUFU.TANH R50, R83 ;  /* 0x0000005300327308 */ /* 0x000e620000002400 */
[----:B------:R-:W-:-:S02]  /*2920*/  ISETP.GT.AND P2, PT, R9, 0x70, PT ;  /* 0x000000700900780c */ /* 0x000fc40003f44270 */
[----:B---3--:R-:W-:Y:S02]  /*2930*/  FSEL R52, R52, -INF , P1 ;  /* 0xff80000034347808 */ /* 0x008fe40000800000 */
[----:B------:R-:W-:Y:S02]  /*2940*/  FMNMX.FTZ R13, R46, R13, !PT ;  /* 0x0000000d2e0d7209 */ /* 0x000fe40007810000 */
[C---:B------:R-:W-:Y:S01]  /*2950*/  ISETP.GT.AND P1, PT, R9.reuse, 0x71, PT ;  /* 0x000000710900780c */ /* 0x040fe20003f24270 */
[----:B------:R-:W2:Y:S01]  /*2960*/  MUFU.TANH R54, R86 ;  /* 0x0000005600367308 */ /* 0x000ea20000002400 */
[----:B0-----:R-:W-:Y:S02]  /*2970*/  FSEL R48, R48, -INF , P2 ;  /* 0xff80000030307808 */ /* 0x001fe40001000000 */
[----:B------:R-:W-:Y:S02]  /*2980*/  FMNMX.FTZ R13, R52, R13, !PT ;  /* 0x0000000d340d7209 */ /* 0x000fe40007810000 */
[----:B------:R-:W-:-:S02]  /*2990*/  ISETP.GT.AND P2, PT, R9, 0x78, PT ;  /* 0x000000780900780c */ /* 0x000fc40003f44270 */
[----:B------:R-:W-:Y:S01]  /*29a0*/  FMNMX.FTZ R13, R48, R13, !PT ;  /* 0x0000000d300d7209 */ /* 0x000fe20007810000 */
[----:B------:R-:W0:Y:S01]  /*29b0*/  MUFU.TANH R87, R87 ;  /* 0x0000005700577308 */ /* 0x000e220000002400 */
[----:B-1----:R-:W-:Y:S02]  /*29c0*/  FSEL R50, R50, -INF , P1 ;  /* 0xff80000032327808 */ /* 0x002fe40000800000 */
[----:B------:R-:W-:Y:S02]  /*29d0*/  ISETP.GT.AND P1, PT, R9, 0x79, PT ;  /* 0x000000790900780c */ /* 0x000fe40003f24270 */
[----:B------:R-:W-:-:S03]  /*29e0*/  FMNMX.FTZ R9, R50, R13, !PT ;  /* 0x0000000d32097209 */ /* 0x000fc60007810000 */
[----:B------:R-:W-:Y:S01]  /*29f0*/  MUFU.TANH R3, R3 ;  /* 0x0000000300037308 */ /* 0x000fe20000002400 */
[----:B--2---:R-:W-:Y:S02]  /*2a00*/  FSEL R54, R54, -INF , P2 ;  /* 0xff80000036367808 */ /* 0x004fe40001000000 */
[----:B------:R-:W-:Y:S02]  /*2a10*/  ISETP.GT.AND P2, PT, R41, 0x1, PT ;  /* 0x000000012900780c */ /* 0x000fe40003f44270 */
[----:B------:R-:W-:-:S03]  /*2a20*/  FMNMX.FTZ R4, R54, R9, !PT ;  /* 0x0000000936047209 */ /* 0x000fc60007810000 */
[----:B------:R-:W1:Y:S01]  /*2a30*/  MUFU.TANH R5, R5 ;  /* 0x0000000500057308 */ /* 0x000e620000002400 */
[----:B0-----:R-:W-:-:S04]  /*2a40*/  FSEL R13, R87, -INF , P1 ;  /* 0xff800000570d7808 */ /* 0x001fc80000800000 */
[----:B------:R-:W-:-:S03]  /*2a50*/  FMNMX.FTZ R4, R13, R4, !PT ;  /* 0x000000040d047209 */ /* 0x000fc60007810000 */
[----:B------:R-:W0:Y:S02]  /*2a60*/  MUFU.TANH R7, R7 ;  /* 0x0000000700077308 */ /* 0x000e240000002400 */
[----:B------:R-:W2:Y:S06]  /*2a70*/  SHFL.BFLY PT, R9, R4, 0x2, 0x1f ;  /* 0x0c401f0004097f89 */ /* 0x000eac00000e0000 */
[----:B------:R-:W-:Y:S01]  /*2a80*/  MUFU.TANH R6, R6 ;  /* 0x0000000600067308 */ /* 0x000fe20000002400 */
[----:B-1----:R-:W-:Y:S02]  /*2a90*/  FSEL R5, R5, -INF , P2 ;  /* 0xff80000005057808 */ /* 0x002fe40001000000 */
[----:B------:R-:W-:-:S05]  /*2aa0*/  ISETP.GT.AND P2, PT, R41, 0x10, PT ;  /* 0x000000102900780c */ /* 0x000fca0003f44270 */
[----:B------:R-:W1:Y:S01]  /*2ab0*/  MUFU.TANH R10, R10 ;  /* 0x0000000a000a7308 */ /* 0x000e620000002400 */
[----:B0-----:R-:W-:-:S07]  /*2ac0*/  FSEL R39, R7, -INF , P3 ;  /* 0xff80000007277808 */ /* 0x001fce0001800000 */
[----:B------:R-:W-:Y:S01]  /*2ad0*/  MUFU.TANH R8, R8 ;  /* 0x0000000800087308 */ /* 0x000fe20000002400 */
[----:B--2---:R-:W-:-:S05]  /*2ae0*/  FMNMX.FTZ R43, R4, R9, !PT ;  /* 0x00000009042b7209 */ /* 0x004fca0007810000 */
[----:B------:R-:W0:Y:S02]  /*2af0*/  SHFL.BFLY PT, R4, R43, 0x1, 0x1f ;  /* 0x0c201f002b047f89 */ /* 0x000e2400000e0000 */
[----:B------:R-:W2:Y:S01]  /*2b00*/  MUFU.TANH R12, R12 ;  /* 0x0000000c000c7308 */ /* 0x000ea20000002400 */
[----:B-1----:R-:W-:Y:S02]  /*2b10*/  FSEL R45, R10, -INF , P2 ;  /* 0xff8000000a2d7808 */ /* 0x002fe40001000000 */
[----:B------:R-:W-:-:S05]  /*2b20*/  ISETP.GT.AND P2, PT, R41, 0x18, PT ;  /* 0x000000182900780c */ /* 0x000fca0003f44270 */
[----:B------:R1:W-:Y:S08]  /*2b30*/  MUFU.TANH R55, R60 ;  /* 0x0000003c00377308 */ /* 0x0003f00000002400 */
[----:B------:R-:W3:Y:S01]  /*2b40*/  MUFU.TANH R11, R11 ;  /* 0x0000000b000b7308 */ /* 0x000ee20000002400 */
[----:B--2---:R-:W-:Y:S02]  /*2b50*/  FSEL R49, R12, -INF , P2 ;  /* 0xff8000000c317808 */ /* 0x004fe40001000000 */
[----:B------:R-:W-:-:S02]  /*2b60*/  ISETP.GT.AND P2, PT, R41, 0x20, PT ;  /* 0x000000202900780c */ /* 0x000fc40003f44270 */
[----:B0-----:R-:W-:-:S03]  /*2b70*/  FMNMX.FTZ R9, R43, R4, !PT ;  /* 0x000000042b097209 */ /* 0x001fc60007810000 */
[----:B------:R-:W0:Y:S01]  /*2b80*/  MUFU.TANH R15, R15 ;  /* 0x0000000f000f7308 */ /* 0x000e220000002400 */
[----:B------:R-:W-:Y:S01]  /*2b90*/  MOV R4, UR6 ;  /* 0x0000000600047c02 */ /* 0x000fe20008000f00 */
[----:B------:R-:W-:Y:S01]  /*2ba0*/  @UP0 ULDC UR6, c[0x0][0x44c] ;  /* 0x0001130000060ab9 */ /* 0x000fe20000000800 */
[C---:B------:R-:W-:Y:S01]  /*2bb0*/  FSETP.NEU.FTZ.AND P1, PT, R9.reuse, -INF , PT ;  /* 0xff8000000900780b */ /* 0x040fe20003f3d000 */
[----:B------:R-:W-:Y:S02]  /*2bc0*/  UIMAD.WIDE.U32 UR6, UR37, UR6, URZ ;  /* 0x00000006250672a5 */ /* 0x000fe4000f8e003f */
[----:B------:R-:W-:Y:S01]  /*2bd0*/  FMUL.FTZ R43, R9, R4 ;  /* 0x00000004092b7220 */ /* 0x000fe20000410000 */
[----:B------:R-:W-:Y:S01]  /*2be0*/  UIADD3 UR6, UR15, 0x28840, URZ ;  /* 0x000288400f067890 */ /* 0x000fe2000fffe03f */
[----:B------:R-:W2:Y:S01]  /*2bf0*/  MUFU.TANH R14, R14 ;  /* 0x0000000e000e7308 */ /* 0x000ea20000002400 */
[----:B------:R-:W-:Y:S02]  /*2c00*/  @UP0 USHF.R.U32.HI UR10, URZ, UR18, UR7 ;  /* 0x000000123f0a0299 */ /* 0x000fe40008011607 */
[----:B------:R-:W-:Y:S01]  /*2c10*/  FSEL R25, R43, RZ, P1 ;  /* 0x000000ff2b197208 */ /* 0x000fe20000800000 */
[----:B------:R-:W-:Y:S01]  /*2c20*/  UPRMT UR6, UR39, 0x654, UR6 ;  /* 0x0000065427067896 */ /* 0x000fe20008000006 */
[----:B------:R-:W-:Y:S01]  /*2c30*/  ISETP.GT.AND P1, PT, R41, RZ, PT ;  /* 0x000000ff2900720c */ /* 0x000fe20003f24270 */
[----:B------:R-:W-:-:S02]  /*2c40*/  UIADD3 UR11, UR11, UR10, URZ ;  /* 0x0000000a0b0b7290 */ /* 0x000fc4000fffe03f */
[----:B------:R-:W4:Y:S01]  /*2c50*/  MUFU.TANH R21, R21 ;  /* 0x0000001500157308 */ /* 0x000f220000002400 */
[----:B------:R-:W-:Y:S01]  /*2c60*/  FSEL R3, R3, -INF , P1 ;  /* 0xff80000003037808 */ /* 0x000fe20000800000 */
[-CC-:B------:R-:W-:Y:S01]  /*2c70*/  FFMA.FTZ R171, R58, R4.reuse, -R25.reuse ;  /* 0x000000043aab7223 */ /* 0x180fe20000010819 */
[----:B------:R-:W-:Y:S01]  /*2c80*/  ISETP.GT.AND P1, PT, R41, 0x9, PT ;  /* 0x000000092900780c */ /* 0x000fe20003f24270 */
[-CC-:B------:R-:W-:Y:S01]  /*2c90*/  FFMA.FTZ R58, R56, R4.reuse, -R25.reuse ;  /* 0x00000004383a7223 */ /* 0x180fe20000010819 */
[----:B-1----:R-:W-:Y:S01]  /*2ca0*/  FMNMX.FTZ R60, R3, R5, !PT ;  /* 0x00000005033c7209 */ /* 0x002fe20007810000 */
[--C-:B------:R-:W-:Y:S01]  /*2cb0*/  FFMA.FTZ R163, R38, R4, -R25.reuse ;  /* 0x0000000426a37223 */ /* 0x100fe20000010819 */
[----:B------:R-:W-:Y:S01]  /*2cc0*/  FSEL R43, R6, -INF , P1 ;  /* 0xff800000062b7808 */ /* 0x000fe20000800000 */
[----:B------:R-:W1:Y:S01]  /*2cd0*/  MUFU.TANH R20, R20 ;  /* 0x0000001400147308 */ /* 0x000e620000002400 */
[----:B------:R-:W-:Y:S01]  /*2ce0*/  FMNMX.FTZ R60, R39, R60, !PT ;  /* 0x0000003c273c7209 */ /* 0x000fe20007810000 */
[-CC-:B------:R-:W-:Y:S01]  /*2cf0*/  FFMA.FTZ R153, R40, R4.reuse, -R25.reuse ;  /* 0x0000000428997223 */ /* 0x180fe20000010819 */
[----:B------:R-:W-:Y:S01]  /*2d00*/  ISETP.GT.AND P1, PT, R41, 0x11, PT ;  /* 0x000000112900780c */ /* 0x000fe20003f24270 */
[--C-:B------:R-:W-:Y:S01]  /*2d10*/  FFMA.FTZ R181, R96, R4, -R25.reuse ;  /* 0x0000000460b57223 */ /* 0x100fe20000010819 */
[----:B------:R-:W-:Y:S01]  /*2d20*/  FMNMX.FTZ R60, R43, R60, !PT ;  /* 0x0000003c2b3c7209 */ /* 0x000fe20007810000 */
[--C-:B------:R-:W-:Y:S01]  /*2d30*/  FFMA.FTZ R24, R98, R4, -R25.reuse ;  /* 0x0000000462187223 */ /* 0x100fe20000010819 */
[----:B------:R-:W-:Y:S01]  /*2d40*/  FSEL R47, R8, -INF , P1 ;  /* 0xff800000082f7808 */ /* 0x000fe20000800000 */
[----:B------:R-:W5:Y:S01]  /*2d50*/  MUFU.TANH R29, R29 ;  /* 0x0000001d001d7308 */ /* 0x000f620000002400 */
[----:B------:R-:W-:Y:S01]  /*2d60*/  FMNMX.FTZ R60, R45, R60, !PT ;  /* 0x0000003c2d3c7209 */ /* 0x000fe20007810000 */
[-CC-:B------:R-:W-:Y:S01]  /*2d70*/  FFMA.FTZ R183, R100, R4.reuse, -R25.reuse ;  /* 0x0000000464b77223 */ /* 0x180fe20000010819 */
[----:B------:R-:W-:Y:S01]  /*2d80*/  ISETP.GT.AND P1, PT, R41, 0x19, PT ;  /* 0x000000192900780c */ /* 0x000fe20003f24270 */
[--C-:B------:R-:W-:Y:S01]  /*2d90*/  FFMA.FTZ R6, R102, R4, -R25.reuse ;  /* 0x0000000466067223 */ /* 0x100fe20000010819 */
[----:B------:R-:W-:Y:S01]  /*2da0*/  FMNMX.FTZ R60, R47, R60, !PT ;  /* 0x0000003c2f3c7209 */ /* 0x000fe20007810000 */
[--C-:B------:R-:W-:Y:S01]  /*2db0*/  FFMA.FTZ R177, R104, R4, -R25.reuse ;  /* 0x0000000468b17223 */ /* 0x100fe20000010819 */
[----:B---3--:R-:W-:Y:S01]  /*2dc0*/  FSEL R11, R11, -INF , P1 ;  /* 0xff8000000b0b7808 */ /* 0x008fe20000800000 */
[----:B------:R-:W3:Y:S01]  /*2dd0*/  MUFU.TANH R27, R27 ;  /* 0x0000001b001b7308 */ /* 0x000ee20000002400 */
[----:B------:R-:W-:Y:S01]  /*2de0*/  FMNMX.FTZ R60, R49, R60, !PT ;  /* 0x0000003c313c7209 */ /* 0x000fe20007810000 */
[-CC-:B------:R-:W-:Y:S01]  /*2df0*/  FFMA.FTZ R8, R106, R4.reuse, -R25.reuse ;  /* 0x000000046a087223 */ /* 0x180fe20000010819 */
[----:B------:R-:W-:Y:S01]  /*2e00*/  ISETP.GT.AND P1, PT, R41, 0x21, PT ;  /* 0x000000212900780c */ /* 0x000fe20003f24270 */
[-CC-:B------:R-:W-:Y:S01]  /*2e10*/  FFMA.FTZ R167, R28, R4.reuse, -R25.reuse ;  /* 0x000000041ca77223 */ /* 0x180fe20000010819 */
[----:B0-----:R-:W-:Y:S01]  /*2e20*/  FSEL R15, R15, -INF , P2 ;  /* 0xff8000000f0f7808 */ /* 0x001fe20001000000 */
[--C-:B------:R-:W-:Y:S01]  /*2e30*/  FFMA.FTZ R179, R108, R4, -R25.reuse ;  /* 0x000000046cb37223 */ /* 0x100fe20000010819 */
[----:B------:R-:W-:Y:S01]  /*2e40*/  FMNMX.FTZ R60, R11, R60, !PT ;  /* 0x0000003c0b3c7209 */ /* 0x000fe20007810000 */
[----:B------:R-:W0:Y:S01]  /*2e50*/  MUFU.TANH R33, R33 ;  /* 0x0000002100217308 */ /* 0x000e220000002400 */
[----:B------:R-:W-:Y:S01]  /*2e60*/  ISETP.GT.AND P2, PT, R41, 0x28, PT ;  /* 0x000000282900780c */ /* 0x000fe20003f44270 */
[-CC-:B------:R-:W-:Y:S01]  /*2e70*/  FFMA.FTZ R28, R32, R4.reuse, -R25.reuse ;  /* 0x00000004201c7223 */ /* 0x180fe20000010819 */
[----:B--2---:R-:W-:Y:S01]  /*2e80*/  FSEL R51, R14, -INF , P1 ;  /* 0xff8000000e337808 */ /* 0x004fe20000800000 */
[--C-:B------:R-:W-:Y:S01]  /*2e90*/  FFMA.FTZ R161, R34, R4, -R25.reuse ;  /* 0x0000000422a17223 */ /* 0x100fe20000010819 */
[----:B------:R-:W-:Y:S01]  /*2ea0*/  FMNMX.FTZ R60, R15, R60, !PT ;  /* 0x0000003c0f3c7209 */ /* 0x000fe20007810000 */
[-CC-:B------:R-:W-:Y:S01]  /*2eb0*/  FFMA.FTZ R32, R42, R4.reuse, -R25.reuse ;  /* 0x000000042a207223 */ /* 0x180fe20000010819 */
[----:B------:R-:W-:Y:S01]  /*2ec0*/  ISETP.GT.AND P1, PT, R41, 0x29, PT ;  /* 0x000000292900780c */ /* 0x000fe20003f24270 */
[----:B------:R-:W2:Y:S01]  /*2ed0*/  MUFU.TANH R31, R31 ;  /* 0x0000001f001f7308 */ /* 0x000ea20000002400 */
[----:B----4-:R-:W-:Y:S01]  /*2ee0*/  FSEL R21, R21, -INF , P2 ;  /* 0xff80000015157808 */ /* 0x010fe20001000000 */
[--C-:B------:R-:W-:Y:S01]  /*2ef0*/  FFMA.FTZ R34, R44, R4, -R25.reuse ;  /* 0x000000042c227223 */ /* 0x100fe20000010819 */
[----:B------:R-:W-:Y:S01]  /*2f00*/  FMNMX.FTZ R60, R51, R60, !PT ;  /* 0x0000003c333c7209 */ /* 0x000fe20007810000 */
[-CC-:B------:R-:W-:Y:S01]  /*2f10*/  FFMA.FTZ R10, R94, R4.reuse, -R25.reuse ;  /* 0x000000045e0a7223 */ /* 0x180fe20000010819 */
[----:B------:R-:W-:Y:S01]  /*2f20*/  ISETP.GT.AND P2, PT, R41, 0x30, PT ;  /* 0x000000302900780c */ /* 0x000fe20003f44270 */
[--C-:B------:R-:W-:Y:S01]  /*2f30*/  FFMA.FTZ R173, R92, R4, -R25.reuse ;  /* 0x000000045cad7223 */ /* 0x100fe20000010819 */
[----:B-1----:R-:W-:Y:S01]  /*2f40*/  FSEL R53, R20, -INF , P1 ;  /* 0xff80000014357808 */ /* 0x002fe20000800000 */
[----:B------:R-:W1:Y:S01]  /*2f50*/  MUFU.TANH R37, R37 ;  /* 0x0000002500257308 */ /* 0x000e620000002400 */
[----:B------:R-:W-:Y:S01]  /*2f60*/  FMNMX.FTZ R60, R21, R60, !PT ;  /* 0x0000003c153c7209 */ /* 0x000fe20007810000 */
[-CC-:B------:R-:W-:Y:S01]  /*2f70*/  FFMA.FTZ R12, R90, R4.reuse, -R25.reuse ;  /* 0x000000045a0c7223 */ /* 0x180fe20000010819 */
[----:B------:R-:W-:Y:S01]  /*2f80*/  ISETP.GT.AND P1, PT, R41, 0x31, PT ;  /* 0x000000312900780c */ /* 0x000fe20003f24270 */
[-CC-:B------:R-:W-:Y:S01]  /*2f90*/  FFMA.FTZ R175, R88, R4.reuse, -R25.reuse ;  /* 0x0000000458af7223 */ /* 0x180fe20000010819 */
[----:B-----5:R-:W-:Y:S01]  /*2fa0*/  FSEL R29, R29, -INF , P2 ;  /* 0xff8000001d1d7808 */ /* 0x020fe20001000000 */
[--C-:B------:R-:W-:Y:S01]  /*2fb0*/  FFMA.FTZ R14, R70, R4, -R25.reuse ;  /* 0x00000004460e7223 */ /* 0x100fe20000010819 */
[----:B------:R-:W-:Y:S01]  /*2fc0*/  FMNMX.FTZ R60, R53, R60, !PT ;  /* 0x0000003c353c7209 */ /* 0x000fe20007810000 */
[----:B------:R-:W4:Y:S01]  /*2fd0*/  MUFU.TANH R35, R35 ;  /* 0x0000002300237308 */ /* 0x000f220000002400 */
[----:B------:R-:W-:Y:S01]  /*2fe0*/  ISETP.GT.AND P2, PT, R41, 0x38, PT ;  /* 0x000000382900780c */ /* 0x000fe20003f44270 */
[-CC-:B------:R-:W-:Y:S01]  /*2ff0*/  FFMA.FTZ R169, R66, R4.reuse, -R25.reuse ;  /* 0x0000000442a97223 */ /* 0x180fe20000010819 */
[----:B---3--:R-:W-:Y:S01]  /*3000*/  FSEL R27, R27, -INF , P1 ;  /* 0xff8000001b1b7808 */ /* 0x008fe20000800000 */
[--C-:B------:R-:W-:Y:S01]  /*3010*/  FFMA.FTZ R62, R62, R4, -R25.reuse ;  /* 0x000000043e3e7223 */ /* 0x100fe20000010819 */
[----:B------:R-:W-:Y:S01]  /*3020*/  FMNMX.FTZ R60, R29, R60, !PT ;  /* 0x0000003c1d3c7209 */ /* 0x000fe20007810000 */
[-CC-:B------:R-:W-:Y:S01]  /*3030*/  FFMA.FTZ R165, R30, R4.reuse, -R25.reuse ;  /* 0x000000041ea57223 */ /* 0x180fe20000010819 */
[----:B------:R-:W-:Y:S01]  /*3040*/  ISETP.GT.AND P1, PT, R41, 0x39, PT ;  /* 0x000000392900780c */ /* 0x000fe20003f24270 */
[----:B------:R-:W3:Y:S01]  /*3050*/  MUFU.TANH R57, R61 ;  /* 0x0000003d00397308 */ /* 0x000ee20000002400 */
[----:B0-----:R-:W-:Y:S01]  /*3060*/  FSEL R33, R33, -INF , P2 ;  /* 0xff80000021217808 */ /* 0x001fe20001000000 */
[--C-:B------:R-:W-:Y:S01]  /*3070*/  FFMA.FTZ R26, R26, R4, -R25.reuse ;  /* 0x000000041a1a7223 */ /* 0x100fe20000010819 */
[----:B------:R-:W-:Y:S01]  /*3080*/  FMNMX.FTZ R60, R27, R60, !PT ;  /* 0x0000003c1b3c7209 */ /* 0x000fe20007810000 */
[-CC-:B------:R-:W-:Y:S01]  /*3090*/  FFMA.FTZ R30, R36, R4.reuse, -R25.reuse ;  /* 0x00000004241e7223 */ /* 0x180fe20000010819 */
[----:B------:R-:W-:Y:S01]  /*30a0*/  ISETP.GT.AND P2, PT, R41, 0x40, PT ;  /* 0x000000402900780c */ /* 0x000fe20003f44270 */
[--C-:B------:R-:W-:Y:S01]  /*30b0*/  FFMA.FTZ R155, R46, R4, -R25.reuse ;  /* 0x000000042e9b7223 */ /* 0x100fe20000010819 */
[----:B--2---:R-:W-:Y:S01]  /*30c0*/  FSEL R31, R31, -INF , P1 ;  /* 0xff8000001f1f7808 */ /* 0x004fe20000800000 */
[----:B------:R-:W0:Y:S01]  /*30d0*/  MUFU.TANH R59, R64 ;  /* 0x00000040003b7308 */ /* 0x000e220000002400 */
[----:B------:R-:W-:Y:S01]  /*30e0*/  FMNMX.FTZ R60, R33, R60, !PT ;  /* 0x0000003c213c7209 */ /* 0x000fe20007810000 */
[----:B------:R-:W-:Y:S01]  /*30f0*/  USHF.R.S32.HI UR7, URZ, 0x1f, UR11 ;  /* 0x0000001f3f077899 */ /* 0x000fe2000801140b */
[----:B------:R-:W-:Y:S01]  /*3100*/  ISETP.GT.AND P1, PT, R41, 0x41, PT ;  /* 0x000000412900780c */ /* 0x000fe20003f24270 */
[--C-:B------:R-:W-:Y:S01]  /*3110*/  FFMA.FTZ R36, R52, R4, -R25.reuse ;  /* 0x0000000434247223 */ /* 0x100fe20000010819 */
[----:B-1----:R-:W-:Y:S01]  /*3120*/  FSEL R37, R37, -INF , P2 ;  /* 0xff80000025257808 */ /* 0x002fe20001000000 */
[----:B------:R-:W-:Y:S01]  /*3130*/  ULEA.HI UR7, UR7, UR11, URZ, 0x7 ;  /* 0x0000000b07077291 */ /* 0x000fe2000f8f383f */
[----:B------:R-:W-:Y:S01]  /*3140*/  FMNMX.FTZ R60, R31, R60, !PT ;  /* 0x0000003c1f3c7209 */ /* 0x000fe20007810000 */
[----:B------:R-:W1:Y:S01]  /*3150*/  MUFU.TANH R65, R65 ;  /* 0x0000004100417308 */ /* 0x000e620000002400 */
[----:B------:R-:W-:Y:S01]  /*3160*/  ISETP.GT.AND P2, PT, R41, 0x48, PT ;  /* 0x000000482900780c */ /* 0x000fe20003f44270 */
[--C-:B------:R-:W-:Y:S01]  /*3170*/  FFMA.FTZ R157, R48, R4, -R25.reuse ;  /* 0x00000004309d7223 */ /* 0x100fe20000010819 */
[----:B----4-:R-:W-:Y:S01]  /*3180*/  FSEL R35, R35, -INF , P1 ;  /* 0xff80000023237808 */ /* 0x010fe20000800000 */
[----:B------:R-:W-:Y:S01]  /*3190*/  USHF.R.S32.HI UR7, URZ, 0x7, UR7 ;  /* 0x000000073f077899 */ /* 0x000fe20008011407 */
[----:B------:R-:W-:Y:S01]  /*31a0*/  FMNMX.FTZ R60, R37, R60, !PT ;  /* 0x0000003c253c7209 */ /* 0x000fe20007810000 */
[--C-:B------:R-:W-:Y:S01]  /*31b0*/  FFMA.FTZ R159, R54, R4, -R25.reuse ;  /* 0x00000004369f7223 */ /* 0x100fe20000010819 */
[----:B------:R-:W-:Y:S01]  /*31c0*/  ISETP.GT.AND P1, PT, R41, 0x49, PT ;  /* 0x000000492900780c */ /* 0x000fe20003f24270 */
[----:B------:R-:W2:Y:S01]  /*31d0*/  MUFU.TANH R63, R68 ;  /* 0x00000044003f7308 */ /* 0x000ea20000002400 */
[----:B------:R-:W-:Y:S01]  /*31e0*/  FSEL R55, R55, -INF , P2 ;  /* 0xff80000037377808 */ /* 0x000fe20001000000 */
[----:B------:R-:W-:Y:S01]  /*31f0*/  UISETP.LT.AND UP0, UPT, URZ, UR7, UPT ;  /* 0x000000073f00728c */ /* 0x000fe2000bf01270 */
[----:B------:R-:W-:Y:S01]  /*3200*/  FMNMX.FTZ R60, R35, R60, !PT ;  /* 0x0000003c233c7209 */ /* 0x000fe20007810000 */
[----:B------:R-:W-:Y:S01]  /*3210*/  FFMA.FTZ R13, R13, R4, -R25 ;  /* 0x000000040d0d7223 */ /* 0x000fe20000010819 */
[----:B------:R-:W-:Y:S01]  /*3220*/  ISETP.GT.AND P2, PT, R41, 0x50, PT ;  /* 0x000000502900780c */ /* 0x000fe20003f44270 */
[----:B------:R-:W-:Y:S01]  /*3230*/  USEL UR54, URZ, UR7, !UP0 ;  /* 0x000000073f367287 */ /* 0x000fe2000c000000 */
[----:B---3--:R-:W-:Y:S01]  /*3240*/  FSEL R57, R57, -INF , P1 ;  /* 0xff80000039397808 */ /* 0x008fe20000800000 */
[----:B------:R-:W3:Y:S01]  /*3250*/  MUFU.TANH R69, R69 ;  /* 0x0000004500457308 */ /* 0x000ee20000002400 */
[----:B------:R-:W-:Y:S01]  /*3260*/  FMNMX.FTZ R60, R55, R60, !PT ;  /* 0x0000003c373c7209 */ /* 0x000fe20007810000 */
[----:B------:R-:W-:Y:S01]  /*3270*/  UISETP.GE.AND UP0, UPT, UR56, UR54, UPT ;  /* 0x000000363800728c */ /* 0x000fe2000bf06270 */
[----:B------:R-:W-:Y:S01]  /*3280*/  ISETP.GT.AND P1, PT, R41, 0x51, PT ;  /* 0x000000512900780c */ /* 0x000fe20003f24270 */
[----:B------:R-:W-:Y:S01]  /*3290*/  SYNCS.ARRIVE.TRANS64.RED.A1T0 RZ, [UR6], RZ ;  /* 0x000000ffffff79a7 */ /* 0x000fe20008100406 */
[----:B0-----:R-:W-:-:S02]  /*32a0*/  FSEL R59, R59, -INF , P2 ;  /* 0xff8000003b3b7808 */ /* 0x001fc40001000000 */
[----:B------:R-:W-:Y:S02]  /*32b0*/  CS2R R108, SRZ ;  /* 0x00000000006c7805 */ /* 0x000fe4000001ff00 */
[----:B------:R-:W-:Y:S01]  /*32c0*/  FMNMX.FTZ R60, R57, R60, !PT ;  /* 0x0000003c393c7209 */ /* 0x000fe20007810000 */
[----:B------:R-:W0:Y:S01]  /*32d0*/  MUFU.TANH R67, R72 ;  /* 0x0000004800437308 */ /* 0x000e220000002400 */
[----:B------:R-:W-:Y:S02]  /*32e0*/  ISETP.GT.AND P2, PT, R41, 0x58, PT ;  /* 0x000000582900780c */ /* 0x000fe40003f44270 */
[----:B------:R-:W-:Y:S02]  /*32f0*/  CS2R R106, SRZ ;  /* 0x00000000006a7805 */ /* 0x000fe4000001ff00 */
[----:B-1----:R-:W-:Y:S02]  /*3300*/  FSEL R61, R65, -INF , P1 ;  /* 0xff800000413d7808 */ /* 0x002fe40000800000 */
[----:B------:R-:W-:-:S02]  /*3310*/  CS2R R104, SRZ ;  /* 0x0000000000687805 */ /* 0x000fc4000001ff00 */
[----:B------:R-:W-:Y:S02]  /*3320*/  FMNMX.FTZ R60, R59, R60, !PT ;  /* 0x0000003c3b3c7209 */ /* 0x000fe40007810000 */
[----:B------:R-:W-:Y:S02]  /*3330*/  CS2R R102, SRZ ;  /* 0x0000000000667805 */ /* 0x000fe4000001ff00 */
[----:B------:R-:W-:Y:S01]  /*3340*/  ISETP.GT.AND P1, PT, R41, 0x59, PT ;  /* 0x000000592900780c */ /* 0x000fe20003f24270 */
[----:B------:R-:W1:Y:S01]  /*3350*/  MUFU.TANH R73, R73 ;  /* 0x0000004900497308 */ /* 0x000e620000002400 */
[----:B--2---:R-:W-:Y:S02]  /*3360*/  FSEL R63, R63, -INF , P2 ;  /* 0xff8000003f3f7808 */ /* 0x004fe40001000000 */
[----:B------:R-:W-:Y:S02]  /*3370*/  CS2R R100, SRZ ;  /* 0x0000000000647805 */ /* 0x000fe4000001ff00 */
[----:B------:R-:W-:-:S02]  /*3380*/  FMNMX.FTZ R60, R61, R60, !PT ;  /* 0x0000003c3d3c7209 */ /* 0x000fc40007810000 */
[----:B------:R-:W-:Y:S02]  /*3390*/  CS2R R98, SRZ ;  /* 0x0000000000627805 */ /* 0x000fe4000001ff00 */
[----:B------:R-:W-:Y:S02]  /*33a0*/  ISETP.GT.AND P2, PT, R41, 0x60, PT ;  /* 0x000000602900780c */ /* 0x000fe40003f44270 */
[----:B------:R-:W-:Y:S02]  /*33b0*/  CS2R R96, SRZ ;  /* 0x0000000000607805 */ /* 0x000fe4000001ff00 */
[----:B---3--:R-:W-:Y:S01]  /*33c0*/  FSEL R65, R69, -INF , P1 ;  /* 0xff80000045417808 */ /* 0x008fe20000800000 */
[----:B------:R-:W2:Y:S01]  /*33d0*/  MUFU.TANH R71, R76 ;  /* 0x0000004c00477308 */ /* 0x000ea20000002400 */
[----:B------:R-:W-:Y:S02]  /*33e0*/  FMNMX.FTZ R60, R63, R60, !PT ;  /* 0x0000003c3f3c7209 */ /* 0x000fe40007810000 */
[----:B------:R-:W-:-:S02]  /*33f0*/  CS2R R94, SRZ ;  /* 0x00000000005e7805 */ /* 0x000fc4000001ff00 */
[----:B------:R-:W-:Y:S02]  /*3400*/  ISETP.GT.AND P1, PT, R41, 0x61, PT ;  /* 0x000000612900780c */ /* 0x000fe40003f24270 */
[----:B------:R-:W-:Y:S02]  /*3410*/  CS2R R92, SRZ ;  /* 0x00000000005c7805 */ /* 0x000fe4000001ff00 */
[----:B0-----:R-:W-:Y:S02]  /*3420*/  FSEL R67, R67, -INF , P2 ;  /* 0xff80000043437808 */ /* 0x001fe40001000000 */
[----:B------:R-:W-:Y:S02]  /*3430*/  CS2R R90, SRZ ;  /* 0x00000000005a7805 */ /* 0x000fe4000001ff00 */
[----:B------:R-:W-:Y:S01]  /*3440*/  FMNMX.FTZ R60, R65, R60, !PT ;  /* 0x0000003c413c7209 */ /* 0x000fe20007810000 */
[----:B------:R-:W0:Y:S01]  /*3450*/  MUFU.TANH R77, R77 ;  /* 0x0000004d004d7308 */ /* 0x000e220000002400 */
[----:B------:R-:W-:-:S02]  /*3460*/  ISETP.GT.AND P2, PT, R41, 0x68, PT ;  /* 0x000000682900780c */ /* 0x000fc40003f44270 */
[----:B------:R-:W-:Y:S02]  /*3470*/  CS2R R88, SRZ ;  /* 0x0000000000587805 */ /* 0x000fe4000001ff00 */
[----:B-1----:R-:W-:Y:S02]  /*3480*/  FSEL R69, R73, -INF , P1 ;  /* 0xff80000049457808 */ /* 0x002fe40000800000 */
[----:B------:R-:W-:Y:S02]  /*3490*/  FMNMX.FTZ R20, R67, R60, !PT ;  /* 0x0000003c43147209 */ /* 0x000fe40007810000 */
[----:B------:R-:W-:Y:S01]  /*34a0*/  ISETP.GT.AND P1, PT, R41, 0x69, PT ;  /* 0x000000692900780c */ /* 0x000fe20003f24270 */
[----:B------:R-:W1:Y:S01]  /*34b0*/  MUFU.TANH R75, R80 ;  /* 0x00000050004b7308 */ /* 0x000e620000002400 */
[----:B--2---:R-:W-:Y:S02]  /*34c0*/  FSEL R71, R71, -INF , P2 ;  /* 0xff80000047477808 */ /* 0x004fe40001000000 */
[----:B------:R-:W-:-:S02]  /*34d0*/  FMNMX.FTZ R20, R69, R20, !PT ;  /* 0x0000001445147209 */ /* 0x000fc40007810000 */
[----:B------:R-:W-:Y:S02]  /*34e0*/  ISETP.GT.AND P2, PT, R41, 0x70, PT ;  /* 0x000000702900780c */ /* 0x000fe40003f44270 */
[----:B------:R-:W-:Y:S01]  /*34f0*/  FMNMX.FTZ R20, R71, R20, !PT ;  /* 0x0000001447147209 */ /* 0x000fe20007810000 */
        /* <DEDUP_REMOVED lines=12> */
[----:B------:R-:W-:Y:S01]  /*35c0*/  MUFU.EX2 R181, R181 ;  /* 0x000000b500b57308 */ /* 0x000fe20000000800 */
[----:B0-----:R-:W-:-:S04]  /*35d0*/  FSEL R41, R84, -INF , P2 ;  /* 0xff80000054297808 */ /* 0x001fc80001000000 */
[----:B------:R-:W-:-:S03]  /*35e0*/  FMNMX.FTZ R56, R41, R56, !PT ;  /* 0x0000003829387209 */ /* 0x000fc60007810000 */
[----:B------:R-:W0:Y:S01]  /*35f0*/  MUFU.EX2 R24, R24 ;  /* 0x0000001800187308 */ /* 0x000e220000000800 */
[----:B-1----:R-:W-:-:S04]  /*3600*/  FSEL R79, R79, -INF , P1 ;  /* 0xff8000004f4f7808 */ /* 0x002fc80000800000 */
[----:B------:R-:W-:-:S03]  /*3610*/  FMNMX.FTZ R56, R79, R56, !PT ;  /* 0x000000384f387209 */ /* 0x000fc60007810000 */
[----:B------:R-:W-:Y:S02]  /*3620*/  MUFU.EX2 R183, R183 ;  /* 0x000000b700b77308 */ /* 0x000fe40000000800 */
[----:B------:R-:W1:Y:S06]  /*3630*/  SHFL.BFLY PT, R7, R56, 0x2, 0x1f ;  /* 0x0c401f0038077f89 */ /* 0x000e6c00000e0000 */
[----:B------:R-:W-:Y:S01]  /*3640*/  MUFU.EX2 R6, R6 ;  /* 0x0000000600067308 */ /* 0x000fe20000000800 */
[----:B0-----:R-:W-:Y:S01]  /*3650*/  FADD.FTZ R44, R181, R24 ;  /* 0x00000018b52c7221 */ /* 0x001fe20000010000 */
[----:B------:R-:W-:-:S06]  /*3660*/  F2FP.F16.F32.PACK_AB R181, R24, R181 ;  /* 0x000000b518b5723e */ /* 0x000fcc00000000ff */
[----:B------:R-:W-:Y:S08]  /*3670*/  MUFU.EX2 R177, R177 ;  /* 0x000000b100b17308 */ /* 0x000ff00000000800 */
[----:B------:R-:W-:Y:S01]  /*3680*/  MUFU.EX2 R8, R8 ;  /* 0x0000000800087308 */ /* 0x000fe20000000800 */
[----:B-1----:R-:W-:-:S05]  /*3690*/  FMNMX.FTZ R38, R56, R7, !PT ;  /* 0x0000000738267209 */ /* 0x002fca0007810000 */
[----:B------:R-:W0:Y:S02]  /*36a0*/  SHFL.BFLY PT, R7, R38, 0x1, 0x1f ;  /* 0x0c201f0026077f89 */ /* 0x000e2400000e0000 */
[----:B------:R-:W-:Y:S08]  /*36b0*/  MUFU.EX2 R179, R179 ;  /* 0x000000b300b37308 */ /* 0x000ff00000000800 */
[----:B------:R-:W-:Y:S08]  /*36c0*/  MUFU.EX2 R10, R10 ;  /* 0x0000000a000a7308 */ /* 0x000ff00000000800 */
[----:B------:R-:W-:Y:S01]  /*36d0*/  MUFU.EX2 R173, R173 ;  /* 0x000000ad00ad7308 */ /* 0x000fe20000000800 */
[----:B0-----:R-:W-:-:S07]  /*36e0*/  FMNMX.FTZ R7, R38, R7, !PT ;  /* 0x0000000726077209 */ /* 0x001fce0007810000 */
[----:B------:R-:W-:Y:S01]  /*36f0*/  MUFU.EX2 R12, R12 ;  /* 0x0000000c000c7308 */ /* 0x000fe20000000800 */
[-C--:B------:R-:W-:Y:S01]  /*3700*/  FFMA.FTZ R38, R50, R4.reuse, -R25 ;  /* 0x0000000432267223 */ /* 0x080fe20000010819 */
[C---:B------:R-:W-:Y:S01]  /*3710*/  FSETP.NEU.FTZ.AND P1, PT, R7.reuse, -INF , PT ;  /* 0xff8000000700780b */ /* 0x040fe20003f3d000 */
[----:B------:R-:W-:-:S05]  /*3720*/  FMUL.FTZ R40, R7, R4 ;  /* 0x0000000407287220 */ /* 0x000fca0000410000 */
[----:B------:R-:W-:Y:S01]  /*3730*/  MUFU.EX2 R175, R175 ;  /* 0x000000af00af7308 */ /* 0x000fe20000000800 */
[----:B------:R-:W-:Y:S02]  /*3740*/  FSEL R40, R40, RZ, P1 ;  /* 0x000000ff28287208 */ /* 0x000fe40000800000 */
[----:B------:R-:W-:-:S03]  /*3750*/  PLOP3.LUT P1, PT, PT, PT, UP0, 0x80, 0x0 ;  /* 0x000000000000781c */ /* 0x000fc60003f2f008 */
        /* <DEDUP_REMOVED lines=28> */
[-C--:B------:R-:W-:Y:S01]  /*3920*/  FFMA.FTZ R69, R69, R4.reuse, -R40 ;  /* 0x0000000445457223 */ /* 0x080fe20000010828 */
[----:B------:R-:W2:Y:S01]  /*3930*/  MUFU.EX2 R182, R43 ;  /* 0x0000002b00b67308 */ /* 0x000ea20000000800 */
[----:B0-----:R-:W-:Y:S01]  /*3940*/  FADD.FTZ R42, R3, R180 ;  /* 0x000000b4032a7221 */ /* 0x001fe20000010000 */
[----:B------:R-:W-:Y:S01]  /*3950*/  F2FP.F16.F32.PACK_AB R180, R180, R3 ;  /* 0x00000003b4b4723e */ /* 0x000fe200000000ff */
[-CC-:B------:R-:W-:Y:S01]  /*3960*/  FFMA.FTZ R71, R71, R4.reuse, -R40.reuse ;  /* 0x0000000447477223 */ /* 0x180fe20000010828 */
[-CC-:B------:R-:W-:Y:S01]  /*3970*/  FFMA.FTZ R73, R73, R4.reuse, -R40.reuse ;  /* 0x0000000449497223 */ /* 0x180fe20000010828 */
[-CC-:B------:R-:W-:Y:S01]  /*3980*/  FFMA.FTZ R75, R75, R4.reuse, -R40.reuse ;  /* 0x000000044b4b7223 */ /* 0x180fe20000010828 */
[-CC-:B------:R-:W-:Y:S01]  /*3990*/  FFMA.FTZ R77, R77, R4.reuse, -R40.reuse ;  /* 0x000000044d4d7223 */ /* 0x180fe20000010828 */
[-C--:B------:R-:W-:Y:S01]  /*39a0*/  FFMA.FTZ R41, R41, R4.reuse, -R40 ;  /* 0x0000000429297223 */ /* 0x080fe20000010828 */
[----:B------:R-:W0:Y:S01]  /*39b0*/  MUFU.EX2 R45, R45 ;  /* 0x0000002d002d7308 */ /* 0x000e220000000800 */
[----:B-1----:R-:W-:Y:S01]  /*39c0*/  FADD.FTZ R5, R39, R42 ;  /* 0x0000002a27057221 */ /* 0x002fe20000010000 */
[----:B------:R-:W-:-:S06]  /*39d0*/  FFMA.FTZ R40, R79, R4, -R40 ;  /* 0x000000044f287223 */ /* 0x000fcc0000010828 */
[----:B------:R-:W1:Y:S01]  /*39e0*/  MUFU.EX2 R176, R47 ;  /* 0x0000002f00b07308 */ /* 0x000e620000000800 */
[C---:B--2---:R-:W-:Y:S01]  /*39f0*/  FADD.FTZ R42, R182.reuse, R5 ;  /* 0x00000005b62a7221 */ /* 0x044fe20000010000 */
[----:B------:R-:W-:-:S06]  /*3a00*/  F2FP.F16.F32.PACK_AB R182, R182, R39 ;  /* 0x00000027b6b6723e */ /* 0x000fcc00000000ff */
[----:B------:R-:W2:Y:S01]  /*3a10*/  MUFU.EX2 R49, R49 ;  /* 0x0000003100317308 */ /* 0x000ea20000000800 */
[----:B0-----:R-:W-:-:S07]  /*3a20*/  FADD.FTZ R5, R45, R42 ;  /* 0x0000002a2d057221 */ /* 0x001fce0000010000 */
[----:B------:R0:W3:Y:S01]  /*3a30*/  MUFU.EX2 R178, R11 ;  /* 0x0000000b00b27308 */ /* 0x0000e20000000800 */
[C---:B-1----:R-:W-:Y:S01]  /*3a40*/  FADD.FTZ R0, R176.reuse, R5 ;  /* 0x00000005b0007221 */ /* 0x042fe20000010000 */
[----:B------:R-:W-:-:S06]  /*3a50*/  F2FP.F16.F32.PACK_AB R176, R176, R45 ;  /* 0x0000002db0b0723e */ /* 0x000fcc00000000ff */
[----:B------:R-:W1:Y:S01]  /*3a60*/  MUFU.EX2 R15, R15 ;  /* 0x0000000f000f7308 */ /* 0x000e620000000800 */
[----:B0-----:R-:W-:Y:S01]  /*3a70*/  FADD.FTZ R11, R183, R44 ;  /* 0x0000002cb70b7221 */ /* 0x001fe20000010000 */
[----:B--2---:R-:W-:Y:S01]  /*3a80*/  FADD.FTZ R5, R49, R0 ;  /* 0x0000000031057221 */ /* 0x004fe20000010000 */
[C---:B------:R-:W-:Y:S02]  /*3a90*/  F2FP.F16.F32.PACK_AB R183, R6.reuse, R183 ;  /* 0x000000b706b7723e */ /* 0x040fe400000000ff */
[----:B------:R-:W-:-:S03]  /*3aa0*/  FADD.FTZ R44, R6, R11 ;  /* 0x0000000b062c7221 */ /* 0x000fc60000010000 */
[----:B------:R-:W0:Y:S01]  /*3ab0*/  MUFU.EX2 R172, R51 ;  /* 0x0000003300ac7308 */ /* 0x000e220000000800 */
[----:B------:R-:W-:Y:S01]  /*3ac0*/  FADD.FTZ R11, R177, R44 ;  /* 0x0000002cb10b7221 */ /* 0x000fe20000010000 */
[----:B---3--:R-:W-:Y:S01]  /*3ad0*/  FADD.FTZ R0, R178, R5 ;  /* 0x00000005b2007221 */ /* 0x008fe20000010000 */
[C---:B------:R-:W-:Y:S02]  /*3ae0*/  F2FP.F16.F32.PACK_AB R177, R8.reuse, R177 ;  /* 0x000000b108b1723e */ /* 0x040fe400000000ff */
[----:B------:R-:W-:Y:S01]  /*3af0*/  FADD.FTZ R42, R8, R11 ;  /* 0x0000000b082a7221 */ /* 0x000fe20000010000 */
[----:B------:R-:W-:Y:S02]  /*3b00*/  F2FP.F16.F32.PACK_AB R178, R178, R49 ;  /* 0x00000031b2b2723e */ /* 0x000fe400000000ff */
[----:B------:R-:W2:Y:S01]  /*3b10*/  MUFU.EX2 R21, R21 ;  /* 0x0000001500157308 */ /* 0x000ea20000000800 */
[----:B------:R-:W-:Y:S01]  /*3b20*/  FADD.FTZ R11, R179, R42 ;  /* 0x0000002ab30b7221 */ /* 0x000fe20000010000 */
[----:B-1----:R-:W-:Y:S01]  /*3b30*/  FADD.FTZ R5, R15, R0 ;  /* 0x000000000f057221 */ /* 0x002fe20000010000 */
[----:B------:R-:W-:-:S02]  /*3b40*/  F2FP.F16.F32.PACK_AB R179, R10, R179 ;  /* 0x000000b30ab3723e */ /* 0x000fc400000000ff */
[----:B------:R-:W-:-:S03]  /*3b50*/  FADD.FTZ R42, R10, R11 ;  /* 0x0000000b0a2a7221 */ /* 0x000fc60000010000 */
[----:B------:R-:W1:Y:S01]  /*3b60*/  MUFU.EX2 R174, R53 ;  /* 0x0000003500ae7308 */ /* 0x000e620000000800 */
[----:B------:R-:W-:Y:S01]  /*3b70*/  FADD.FTZ R11, R173, R42 ;  /* 0x0000002aad0b7221 */ /* 0x000fe20000010000 */
[----:B0-----:R-:W-:Y:S01]  /*3b80*/  FADD.FTZ R0, R172, R5 ;  /* 0x00000005ac007221 */ /* 0x001fe20000010000 */
[C---:B------:R-:W-:Y:S02]  /*3b90*/  F2FP.F16.F32.PACK_AB R173, R12.reuse, R173 ;  /* 0x000000ad0cad723e */ /* 0x040fe400000000ff */
[----:B------:R-:W-:Y:S01]  /*3ba0*/  FADD.FTZ R42, R12, R11 ;  /* 0x0000000b0c2a7221 */ /* 0x000fe20000010000 */
[----:B------:R-:W-:Y:S02]  /*3bb0*/  F2FP.F16.F32.PACK_AB R172, R172, R15 ;  /* 0x0000000facac723e */ /* 0x000fe400000000ff */
[----:B------:R-:W0:Y:S01]  /*3bc0*/  MUFU.EX2 R14, R14 ;  /* 0x0000000e000e7308 */ /* 0x000e220000000800 */
[----:B--2---:R-:W-:Y:S01]  /*3bd0*/  FADD.FTZ R5, R21, R0 ;  /* 0x0000000015057221 */ /* 0x004fe20000010000 */
[----:B------:R-:W-:-:S06]  /*3be0*/  FADD.FTZ R11, R175, R42 ;  /* 0x0000002aaf0b7221 */ /* 0x000fcc0000010000 */
        /* <DEDUP_REMOVED lines=99> */
[----:B-1----:R-:W-:Y:S01]  /*4220*/  FADD.FTZ R5, R159, R8 ;  /* 0x000000089f057221 */ /* 0x002fe20000010000 */
[C---:B0-----:R-:W-:Y:S01]  /*4230*/  FADD.FTZ R0, R40.reuse, R3 ;  /* 0x0000000328007221 */ /* 0x041fe20000010000 */
[----:B------:R-:W-:Y:S02]  /*4240*/  F2FP.F16.F32.PACK_AB R158, R40, R41 ;  /* 0x00000029289e723e */ /* 0x000fe400000000ff */
[C---:B--2---:R-:W-:Y:S01]  /*4250*/  FADD.FTZ R3, R6.reuse, R5 ;  /* 0x0000000506037221 */ /* 0x044fe20000010000 */
[----:B------:R-:W-:Y:S01]  /*4260*/  F2FP.F16.F32.PACK_AB R159, R6, R159 ;  /* 0x0000009f069f723e */ /* 0x000fe200000000ff */
[----:B------:R-:W-:Y:S06]  /*4270*/  @!P1 BRA `(.L_x_8888) ;  /* 0x0000003000849947 */ /* 0x000fec0003800000 */
[----:B------:R-:W-:Y:S01]  /*4280*/  IMAD.MOV.U32 R6, RZ, RZ, R9 ;  /* 0x000000ffff067224 */ /* 0x000fe200078e0009 */
[----:B------:R-:W-:Y:S01]  /*4290*/  UMOV UR57, UR44 ;  /* 0x0000002c00397c82 */ /* 0x000fe20008000000 */
[----:B------:R-:W-:Y:S01]  /*42a0*/  IMAD.MOV.U32 R5, RZ, RZ, R7 ;  /* 0x000000ffff057224 */ /* 0x000fe200078e0007 */
[----:B------:R-:W-:Y:S01]  /*42b0*/  UMOV UR55, UR43 ;  /* 0x0000002b00377c82 */ /* 0x000fe20008000000 */
[----:B------:R-:W-:Y:S01]  /*42c0*/  IMAD.MOV.U32 R151, RZ, RZ, RZ ;  /* 0x000000ffff977224 */ /* 0x000fe200078e00ff */
[----:B------:R-:W-:Y:S01]  /*42d0*/  ULDC UR52, c[0x0][0x288] ;  /* 0x0000a20000347ab9 */ /* 0x000fe20000000800 */
[----:B------:R-:W-:-:S05]  /*42e0*/  ULDC UR53, c[0x0][0x9d8] ;  /* 0x0002760000357ab9 */ /* 0x000fca0000000800 */
.L_x_8899:
[----:B------:R-:W-:Y:S01]  /*42f0*/  ISETP.NE.AND P2, PT, RZ, UR40, PT ;  /* 0x00000028ff007c0c */ /* 0x000fe2000bf45270 */
[----:B------:R-:W-:-:S04]  /*4300*/  UISETP.NE.AND UP0, UPT, UR55, 0x1, UPT ;  /* 0x000000013700788c */ /* 0x000fc8000bf05270 */
[----:B------:R-:W-:-:S04]  /*4310*/  USEL UR44, URZ, 0x1, UP0 ;  /* 0x000000013f2c7887 */ /* 0x000fc80008000000 */
[----:B------:R-:W-:-:S04]  /*4320*/  ULOP3.LUT UR44, UR57, UR44, URZ, 0x3c, !UPT ;  /* 0x0000002c392c7292 */ /* 0x000fc8000f8e3c3f */
[----:B------:R-:W-:Y:S08]  /*4330*/  @P2 BRA `(.L_x_8889) ;  /* 0x0000000000382947 */ /* 0x000ff00003800000 */
[----:B------:R-:W-:Y:S05]  /*4340*/  @!P0 BRA `(.L_x_8890) ;  /* 0x0000000000048947 */ /* 0x000fea0003800000 */
[----:B------:R-:W-:Y:S01]  /*4350*/  BPT.TRAP 0x1 ;  /* 0x000000040000795c */ /* 0x000fe20000300000 */
.L_x_8890:
        /* <DEDUP_REMOVED lines=9> */
.L_x_8891:
[----:B-1----:R-:W-:Y:S05]  /*43f0*/  @P1 BRA `(.L_x_8889) ;  /* 0x0000000000081947 */ /* 0x002fea0003800000 */
[----:B------:R-:W1:Y:S02]  /*4400*/  SYNCS.PHASECHK.TRANS64.TRYWAIT P1, [UR6+0x28830], R4 ;  /* 0x02883004ff0075a7 */ /* 0x000e640008020146 */
[----:B-1----:R-:W-:Y:S05]  /*4410*/  @!P1 BRA `(.L_x_8892) ;  /* 0x000000c000b49947 */ /* 0x002fea0003800000 */
.L_x_8889:
        /* <DEDUP_REMOVED lines=48> */
.L_x_8894:
[----:B------:R-:W-:Y:S01]  /*4720*/  ULEA UR6, UR55, UR41, 0x3 ;  /* 0x0000002937067291 */ /* 0x000fe2000f8e183f */
[----:B------:R-:W-:-:S05]  /*4730*/  IMAD.U32 R4, RZ, RZ, UR57 ;  /* 0x00000039ff047e24 */ /* 0x000fca000f8e00ff */
[----:B------:R-:W-:-:S04]  /*4740*/  SHF.L.U32 R4, R4, 0x1f, RZ ;  /* 0x0000001f04047819 */ /* 0x000fc800000006ff */
[----:B------:R0:W1:Y:S01]  /*4750*/  SYNCS.PHASECHK.TRANS64.TRYWAIT P1, [UR6+0x28850], R4 ;  /* 0x02885004ff0075a7 */ /* 0x0000620008020146 */
[----:B------:R-:W-:Y:S05]  /*4760*/  @!P0 BRA `(.L_x_8895) ;  /* 0x0000000000048947 */ /* 0x000fea0003800000 */
[----:B------:R-:W-:Y:S01]  /*4770*/  BPT.TRAP 0x1 ;  /* 0x000000040000795c */ /* 0x000fe20000300000 */
.L_x_8895:
[----:B-1----:R-:W-:Y:S05]  /*4780*/  @P1 BRA `(.L_x_8893) ;  /* 0x0000000000081947 */ /* 0x002fea0003800000 */
[----:B------:R-:W1:Y:S02]  /*4790*/  SYNCS.PHASECHK.TRANS64.TRYWAIT P1, [UR6+0x28850], R4 ;  /* 0x02885004ff0075a7 */ /* 0x000e640008020146 */
[----:B-1----:R-:W-:Y:S05]  /*47a0*/  @!P1 BRA `(.L_x_8896) ;  /* 0x000000bc00e89947 */ /* 0x002fea0003800000 */
.L_x_8893:
        /* <DEDUP_REMOVED lines=49> */
.L_x_8897:
[----:B------:R-:W-:Y:S01]  /*4ac0*/  UISETP.NE.AND UP0, UPT, UR49, URZ, UPT ;  /* 0x0000003f3100728c */ /* 0x000fe2000bf05270 */
[----:B------:R-:W-:Y:S02]  /*4ad0*/  VIADD R13, R17, UR37 ;  /* 0x00000025110d7c36 */ /* 0x000fe40008000000 */
[----:B------:R-:W-:Y:S01]  /*4ae0*/  FMUL.FTZ R12, R31, UR53 ;  /* 0x000000351f0c7c20 */ /* 0x000fe20008410000 */
[----:B------:R-:W-:Y:S01]  /*4af0*/  FMUL.FTZ R24, R24, UR53 ;  /* 0x0000003518187c20 */ /* 0x000fe20008410000 */
[----:B------:R-:W1:Y:S01]  /*4b00*/  LDC R31, c[0x0][0x2f0] ;  /* 0x0000bc00ff1f7b82 */ /* 0x000e620000000800 */
[----:B------:R-:W-:Y:S01]  /*4b10*/  FMUL.FTZ R15, R35, UR53 ;  /* 0x00000035230f7c20 */ /* 0x000fe20008410000 */
[----:B------:R-:W-:Y:S01]  /*4b20*/  PLOP3.LUT P1, PT, PT, PT, UP0, 0x80, 0x0 ;  /* 0x000000000000781c */ /* 0x000fe20003f2f008 */
[----:B------:R2:W3:Y:S01]  /*4b30*/  MUFU.TANH R11, R24 ;  /* 0x00000018000b7308 */ /* 0x0004e20000002400 */
[----:B------:R-:W-:Y:S01]  /*4b40*/  PLOP3.LUT P2, PT, PT, PT, UP0, 0x80, 0x0 ;  /* 0x000000000000781c */ /* 0x000fe20003f4f008 */
[----:B------:R-:W-:Y:S01]  /*4b50*/  FMUL.FTZ R25, R25, UR53 ;  /* 0x0000003519197c20 */ /* 0x000fe20008410000 */
[----:B------:R-:W-:Y:S01]  /*4b60*/  FMUL.FTZ R28, R28, UR53 ;  /* 0x000000351c1c7c20 */ /* 0x000fe20008410000 */
[----:B------:R-:W-:Y:S01]  /*4b70*/  @UP0 ULDC UR6, c[0x0][0x44c] ;  /* 0x0001130000060ab9 */ /* 0x000fe20000000800 */
[----:B------:R-:W-:Y:S01]  /*4b80*/  FMUL.FTZ R29, R29, UR53 ;  /* 0x000000351d1d7c20 */ /* 0x000fe20008410000 */
[----:B------:R-:W-:Y:S01]  /*4b90*/  FMUL.FTZ R32, R32, UR53 ;  /* 0x0000003520207c20 */ /* 0x000fe20008410000 */
[----:B------:R-:W-:Y:S01]  /*4ba0*/  FMUL.FTZ R33, R33, UR53 ;  /* 0x0000003521217c20 */ /* 0x000fe20008410000 */
[----:B------:R-:W4:Y:S01]  /*4bb0*/  MUFU.TANH R175, R25 ;  /* 0x0000001900af7308 */ /* 0x000f220000002400 */
[----:B--2---:R-:W-:Y:S01]  /*4bc0*/  FMUL.FTZ R24, R42, UR53 ;  /* 0x000000352a187c20 */ /* 0x004fe20008410000 */
[----:B------:R-:W-:Y:S01]  /*4bd0*/  FMUL.FTZ R40, R40, UR53 ;  /* 0x0000003528287c20 */ /* 0x000fe20008410000 */
[----:B------:R-:W-:Y:S01]  /*4be0*/  FMUL.FTZ R36, R36, UR53 ;  /* 0x0000003524247c20 */ /* 0x000fe20008410000 */
[----:B0-----:R-:W-:Y:S01]  /*4bf0*/  @P1 IMAD.HI.U32 R4, R13, UR6, RZ ;  /* 0x000000060d041c27 */ /* 0x001fe2000f8e00ff */
[----:B------:R-:W-:-:S03]  /*4c00*/  @UP0 ULDC UR6, c[0x0][0x450] ;  /* 0x0001140000060ab9 */ /* 0x000fc60000000800 */
[----:B------:R-:W-:Y:S01]  /*4c10*/  FMUL.FTZ R37, R37, UR53 ;  /* 0x0000003525257c20 */ /* 0x000fe20008410000 */
[----:B------:R-:W-:Y:S01]  /*4c20*/  FMUL.FTZ R41, R41, UR53 ;  /* 0x0000003529297c20 */ /* 0x000fe20008410000 */
[----:B------:R-:W0:Y:S01]  /*4c30*/  MUFU.TANH R173, R28 ;  /* 0x0000001c00ad7308 */ /* 0x000e220000002400 */
[----:B------:R-:W-:Y:S01]  /*4c40*/  @P2 SHF.R.U32.HI R13, RZ, UR6, R4 ;  /* 0x00000006ff0d2c19 */ /* 0x000fe20008011604 */
[----:B------:R-:W-:Y:S01]  /*4c50*/  UMOV UR6, 0xffffff80 ;  /* 0xffffff8000067882 */ /* 0x000fe20000000000 */
[----:B------:R-:W-:Y:S01]  /*4c60*/  FMUL.FTZ R44, R44, UR53 ;  /* 0x000000352c2c7c20 */ /* 0x000fe20008410000 */
[----:B------:R-:W-:Y:S01]  /*4c70*/  UIMAD UR6, UR56, UR6, 0x1 ;  /* 0x00000001380674a4 */ /* 0x000fe2000f8e0206 */
[----:B------:R-:W-:Y:S01]  /*4c80*/  FMUL.FTZ R45, R45, UR53 ;  /* 0x000000352d2d7c20 */ /* 0x000fe20008410000 */
[----:B------:R-:W2:Y:S01]  /*4c90*/  SHFL.IDX PT, R7, R13, RZ, 0x1c1f ;  /* 0x001c1fff0d077589 */ /* 0x000ea200000e0000 */
[----:B------:R-:W-:Y:S01]  /*4ca0*/  FMUL.FTZ R48, R48, UR53 ;  /* 0x0000003530307c20 */ /* 0x000fe20008410000 */
[----:B------:R-:W5:Y:S01]  /*4cb0*/  MUFU.TANH R29, R29 ;  /* 0x0000001d001d7308 */ /* 0x000f620000002400 */
[----:B------:R-:W-:Y:S01]  /*4cc0*/  FMUL.FTZ R49, R49, UR53 ;  /* 0x0000003531317c20 */ /* 0x000fe20008410000 */
[----:B------:R-:W-:-:S02]  /*4cd0*/  IMAD.U32 R35, RZ, RZ, UR6 ;  /* 0x00000006ff237e24 */ /* 0x000fc4000f8e00ff */
[----:B------:R-:W-:Y:S01]  /*4ce0*/  FMUL.FTZ R52, R52, UR53 ;  /* 0x0000003534347c20 */ /* 0x000fe20008410000 */
[----:B------:R-:W-:Y:S01]  /*4cf0*/  FMUL.FTZ R53, R53, UR53 ;  /* 0x0000003535357c20 */ /* 0x000fe20008410000 */
[----:B------:R-:W-:Y:S01]  /*4d00*/  FMUL.FTZ R56, R56, UR53 ;  /* 0x0000003538387c20 */ /* 0x000fe20008410000 */
[----:B------:R-:W-:Y:S02]  /*4d10*/  IMAD R42, R16, -0x2, R35 ;  /* 0xfffffffe102a7824 */ /* 0x000fe400078e0223 */
[----:B------:R-:W-:Y:S01]  /*4d20*/  FMUL.FTZ R57, R57, UR53 ;  /* 0x0000003539397c20 */ /* 0x000fe20008410000 */
[----:B------:R-:W5:Y:S01]  /*4d30*/  MUFU.TANH R169, R32 ;  /* 0x0000002000a97308 */ /* 0x000f620000002400 */
[----:B------:R-:W-:Y:S01]  /*4d40*/  FMUL.FTZ R60, R60, UR53 ;  /* 0x000000353c3c7c20 */ /* 0x000fe20008410000 */
[----:B-1----:R-:W-:Y:S02]  /*4d50*/  IMAD R42, R31, UR48, R42 ;  /* 0x000000301f2a7c24 */ /* 0x002fe4000f8e022a */
        /* <DEDUP_REMOVED lines=13> */
[----:B------:R2:W-:Y:S01]  /*4e30*/  MUFU.TANH R161, R40 ;  /* 0x0000002800a17308 */ /* 0x0005e20000002400 */
[----:B------:R-:W-:Y:S01]  /*4e40*/  FMUL.FTZ R38, R59, UR53 ;  /* 0x000000353b267c20 */ /* 0x000fe20008410000 */
[----:B------:R-:W-:Y:S01]  /*4e50*/  ISETP.GT.AND P1, PT, R4, RZ, PT ;  /* 0x000000ff0400720c */ /* 0x000fe20003f24270 */
[----:B------:R-:W-:Y:S01]  /*4e60*/  FMUL.FTZ R68, R68, UR53 ;  /* 0x0000003544447c20 */ /* 0x000fe20008410000 */
[----:B------:R-:W-:Y:S01]  /*4e70*/  ISETP.GT.AND P2, PT, R4, 0x1, PT ;  /* 0x000000010400780c */ /* 0x000fe20003f44270 */
[----:B------:R-:W-:Y:S01]  /*4e80*/  FMUL.FTZ R72, R72, UR53 ;  /* 0x0000003548487c20 */ /* 0x000fe20008410000 */
[----:B---3--:R-:W-:Y:S01]  /*4e90*/  FSEL R11, R11, -INF , P1 ;  /* 0xff8000000b0b7808 */ /* 0x008fe20000800000 */
[----:B------:R-:W-:Y:S01]  /*4ea0*/  FMUL.FTZ R73, R73, UR53 ;  /* 0x0000003549497c20 */ /* 0x000fe20008410000 */
[----:B------:R-:W-:Y:S01]  /*4eb0*/  ISETP.GT.AND P1, PT, R4, 0x8, PT ;  /* 0x000000080400780c */ /* 0x000fe20003f24270 */
[----:B------:R-:W3:Y:S01]  /*4ec0*/  MUFU.TANH R165, R36 ;  /* 0x0000002400a57308 */ /* 0x000ee20000002400 */
[----:B----4-:R-:W-:Y:S01]  /*4ed0*/  FSEL R175, R175, -INF , P2 ;  /* 0xff800000afaf7808 */ /* 0x010fe20001000000 */
[----:B------:R-:W-:Y:S01]  /*4ee0*/  FMUL.FTZ R21, R39, UR53 ;  /* 0x0000003527157c20 */ /* 0x000fe20008410000 */
[----:B--2---:R-:W-:Y:S01]  /*4ef0*/  FMNMX.FTZ R40, R11, R5, !PT ;  /* 0x000000050b287209 */ /* 0x004fe20007810000 */
        /* <DEDUP_REMOVED lines=15> */
[----:B------:R-:W-:Y:S01]  /*4ff0*/  FSEL R169, R169, -INF , P1 ;  /* 0xff800000a9a97808 */ /* 0x000fe20000800000 */
[----:B------:R-:W-:Y:S01]  /*5000*/  FMUL.FTZ R85, R85, UR53 ;  /* 0x0000003555557c20 */ /* 0x000fe20008410000 */
[----:B------:R-:W-:Y:S01]  /*5010*/  FMNMX.FTZ R40, R171, R40, !PT ;  /* 0x00000028ab287209 */ /* 0x000fe20007810000 */
[----:B------:R-:W4:Y:S01]  /*5020*/  SHFL.IDX PT, R13, R13, 0x1, 0x1c1f ;  /* 0x003c1f000d0d7f89 */ /* 0x000f2200000e0000 */
[----:B------:R-:W-:Y:S01]  /*5030*/  ISETP.GT.AND P1, PT, R4, 0x18, PT ;  /* 0x000000180400780c */ /* 0x000fe20003f24270 */
[----:B------:R-:W5:Y:S01]  /*5040*/  MUFU.TANH R44, R44 ;  /* 0x0000002c002c7308 */ /* 0x000f620000002400 */
[----:B-1----:R-:W-:Y:S01]  /*5050*/  FSEL R167, R33, -INF , P2 ;  /* 0xff80000021a77808 */ /* 0x002fe20001000000 */
[----:B------:R-:W-:Y:S01]  /*5060*/  FMUL.FTZ R8, R26, UR53 ;  /* 0x000000351a087c20 */ /* 0x000fe20008410000 */
[----:B------:R-:W-:Y:S01]  /*5070*/  FMNMX.FTZ R40, R169, R40, !PT ;  /* 0x00000028a9287209 */ /* 0x000fe20007810000 */
[----:B------:R-:W-:Y:S01]  /*5080*/  FMUL.FTZ R26, R46, UR53 ;  /* 0x000000352e1a7c20 */ /* 0x000fe20008410000 */
[----:B------:R-:W-:Y:S01]  /*5090*/  ISETP.GT.AND P2, PT, R4, 0x19, PT ;  /* 0x000000190400780c */ /* 0x000fe20003f44270 */
[----:B------:R-:W-:Y:S01]  /*50a0*/  FMUL.FTZ R28, R50, UR53 ;  /* 0x00000035321c7c20 */ /* 0x000fe20008410000 */
[----:B---3--:R-:W-:Y:S01]  /*50b0*/  FSEL R165, R165, -INF , P1 ;  /* 0xff800000a5a57808 */ /* 0x008fe20000800000 */
[----:B------:R-:W1:Y:S01]  /*50c0*/  MUFU.TANH R45, R45 ;  /* 0x0000002d002d7308 */ /* 0x000e620000002400 */
[----:B------:R-:W-:Y:S01]  /*50d0*/  FMNMX.FTZ R40, R167, R40, !PT ;  /* 0x00000028a7287209 */ /* 0x000fe20007810000 */
[----:B------:R-:W-:Y:S01]  /*50e0*/  FMUL.FTZ R50, R83, UR53 ;  /* 0x0000003553327c20 */ /* 0x000fe20008410000 */
[----:B------:R-:W-:Y:S01]  /*50f0*/  ISETP.GT.AND P1, PT, R4, 0x20, PT ;  /* 0x000000200400780c */ /* 0x000fe20003f24270 */
[----:B------:R-:W-:Y:S01]  /*5100*/  FMUL.FTZ R32, R54, UR53 ;  /* 0x0000003536207c20 */ /* 0x000fe20008410000 */
[----:B0-----:R-:W-:Y:S01]  /*5110*/  FSEL R163, R37, -INF , P2 ;  /* 0xff80000025a37808 */ /* 0x001fe20001000000 */
[----:B------:R-:W-:Y:S01]  /*5120*/  FMUL.FTZ R54, R87, UR53 ;  /* 0x0000003557367c20 */ /* 0x000fe20008410000 */
[----:B------:R-:W-:Y:S01]  /*5130*/  FMNMX.FTZ R40, R165, R40, !PT ;  /* 0x00000028a5287209 */ /* 0x000fe20007810000 */
[----:B------:R-:W0:Y:S01]  /*5140*/  MUFU.TANH R48, R48 ;  /* 0x0000003000307308 */ /* 0x000e220000002400 */
[----:B------:R-:W-:Y:S01]  /*5150*/  ISETP.GT.AND P2, PT, R4, 0x21, PT ;  /* 0x000000210400780c */ /* 0x000fe20003f44270 */
[----:B------:R-:W-:Y:S01]  /*5160*/  FMUL.FTZ R36, R58, UR53 ;  /* 0x000000353a247c20 */ /* 0x000fe20008410000 */
[----:B------:R-:W-:Y:S01]  /*5170*/  FSEL R161, R161, -INF , P1 ;  /* 0xff800000a1a17808 */ /* 0x000fe20000800000 */
[----:B------:R-:W-:Y:S01]  /*5180*/  FMUL.FTZ R58, R74, UR53 ;  /* 0x000000354a3a7c20 */ /* 0x000fe20008410000 */
[----:B------:R-:W-:Y:S01]  /*5190*/  FMNMX.FTZ R40, R163, R40, !PT ;  /* 0x00000028a3287209 */ /* 0x000fe20007810000 */
[----:B------:R-:W-:Y:S01]  /*51a0*/  FMUL.FTZ R46, R82, UR53 ;  /* 0x00000035522e7c20 */ /* 0x000fe20008410000 */
[----:B------:R-:W-:Y:S01]  /*51b0*/  ISETP.GT.AND P1, PT, R4, 0x28, PT ;  /* 0x000000280400780c */ /* 0x000fe20003f24270 */
[----:B------:R-:W3:Y:S01]  /*51c0*/  MUFU.TANH R49, R49 ;  /* 0x0000003100317308 */ /* 0x000ee20000002400 */
[----:B--2---:R-:W-:Y:S01]  /*51d0*/  FSEL R159, R41, -INF , P2 ;  /* 0xff800000299f7808 */ /* 0x004fe20001000000 */
[----:B------:R-:W-:Y:S01]  /*51e0*/  ULEA UR6, UR43, UR41, 0x3 ;  /* 0x000000292b067291 */ /* 0x000fe2000f8e183f */
[----:B------:R-:W-:-:S02]  /*51f0*/  FMNMX.FTZ R40, R161, R40, !PT ;  /* 0x00000028a1287209 */ /* 0x000fc40007810000 */
[----:B------:R-:W-:Y:S01]  /*5200*/  ISETP.GT.AND P2, PT, R4, 0x29, PT ;  /* 0x000000290400780c */ /* 0x000fe20003f44270 */
[----:B------:R-:W-:Y:S01]  /*5210*/  UIADD3 UR6, UR6, 0x28840, URZ ;  /* 0x0002884006067890 */ /* 0x000fe2000fffe03f */
[----:B-----5:R-:W-:Y:S01]  /*5220*/  FSEL R157, R44, -INF , P1 ;  /* 0xff8000002c9d7808 */ /* 0x020fe20000800000 */
[----:B------:R-:W2:Y:S01]  /*5230*/  MUFU.TANH R52, R52 ;  /* 0x0000003400347308 */ /* 0x000ea20000002400 */
[----:B------:R-:W-:Y:S01]  /*5240*/  FMNMX.FTZ R40, R159, R40, !PT ;  /* 0x000000289f287209 */ /* 0x000fe20007810000 */
[----:B------:R-:W-:Y:S01]  /*5250*/  FMUL.FTZ R44, R78, UR53 ;  /* 0x000000354e2c7c20 */ /* 0x000fe20008410000 */
[C---:B------:R-:W-:Y:S01]  /*5260*/  ISETP.GT.AND P1, PT, R4.reuse, 0x30, PT ;  /* 0x000000300400780c */ /* 0x040fe20003f24270 */
[----:B------:R-:W-:Y:S01]  /*5270*/  UPRMT UR6, UR39, 0x654, UR6 ;  /* 0x0000065427067896 */ /* 0x000fe20008000006 */
[----:B-1----:R-:W-:Y:S02]  /*5280*/  FSEL R155, R45, -INF , P2 ;  /* 0xff8000002d9b7808 */ /* 0x002fe40001000000 */
[----:B------:R-:W-:Y:S01]  /*5290*/  FMNMX.FTZ R40, R157, R40, !PT ;  /* 0x000000289d287209 */ /* 0x000fe20007810000 */
[----:B------:R-:W-:Y:S01]  /*52a0*/  MUFU.TANH R53, R53 ;  /* 0x0000003500357308 */ /* 0x000fe20000002400 */
[----:B------:R-:W-:-:S02]  /*52b0*/  ISETP.GT.AND P2, PT, R4, 0x31, PT ;  /* 0x000000310400780c */ /* 0x000fc40003f44270 */
[----:B0-----:R-:W-:Y:S01]  /*52c0*/  FSEL R153, R48, -INF , P1 ;  /* 0xff80000030997808 */ /* 0x001fe20000800000 */
[----:B------:R-:W-:Y:S01]  /*52d0*/  FMUL.FTZ R48, R79, UR53 ;  /* 0x000000354f307c20 */ /* 0x000fe20008410000 */
[----:B------:R-:W-:Y:S01]  /*52e0*/  FMNMX.FTZ R40, R155, R40, !PT ;  /* 0x000000289b287209 */ /* 0x000fe20007810000 */
[----:B------:R-:W-:Y:S01]  /*52f0*/  SYNCS.ARRIVE.TRANS64.RED.A1T0 RZ, [UR6], RZ ;  /* 0x000000ffffff79a7 */ /* 0x000fe20008100406 */
[C---:B------:R-:W-:Y:S01]  /*5300*/  ISETP.GT.AND P1, PT, R4.reuse, 0x38, PT ;  /* 0x000000380400780c */ /* 0x040fe20003f24270 */
[----:B------:R-:W0:Y:S01]  /*5310*/  MUFU.TANH R56, R56 ;  /* 0x0000003800387308 */ /* 0x000e220000002400 */
[----:B---3--:R-:W-:Y:S02]  /*5320*/  FSEL R69, R49, -INF , P2 ;  /* 0xff80000031457808 */ /* 0x008fe40001000000 */
[----:B------:R-:W-:Y:S02]  /*5330*/  FMNMX.FTZ R40, R153, R40, !PT ;  /* 0x0000002899287209 */ /* 0x000fe40007810000 */
[----:B------:R-:W-:-:S02]  /*5340*/  ISETP.GT.AND P2, PT, R4, 0x39, PT ;  /* 0x000000390400780c */ /* 0x000fc40003f44270 */
[----:B------:R-:W-:Y:S01]  /*5350*/  FMNMX.FTZ R40, R69, R40, !PT ;  /* 0x0000002845287209 */ /* 0x000fe20007810000 */
[----:B------:R-:W1:Y:S01]  /*5360*/  MUFU.TANH R57, R57 ;  /* 0x0000003900397308 */ /* 0x000e620000002400 */
[----:B----4-:R-:W-:-:S04]  /*5370*/  IADD3 R42, R13, -UR52, R42 ;  /* 0x800000340d2a7c10 */ /* 0x010fc8000fffe02a */
[----:B------:R-:W-:-:S03]  /*5380*/  ISETP.GT.AND P3, PT, R42, 0x1, PT ;  /* 0x000000012a00780c */ /* 0x000fc60003f64270 */
[----:B------:R3:W4:Y:S08]  /*5390*/  MUFU.TANH R55, R60 ;  /* 0x0000003c00377308 */ /* 0x0007300000002400 */
[----:B------:R2:W-:Y:S01]  /*53a0*/  MUFU.TANH R47, R65 ;  /* 0x00000041002f7308 */ /* 0x0005e20000002400 */
[----:B---3--:R-:W-:-:S07]  /*53b0*/  FMUL.FTZ R60, R63, UR53 ;  /* 0x000000353f3c7c20 */ /* 0x008fce0008410000 */
[----:B------:R3:W5:Y:S01]  /*53c0*/  MUFU.TANH R51, R61 ;  /* 0x0000003d00337308 */ /* 0x0007620000002400 */
[----:B--2---:R-:W-:Y:S01]  /*53d0*/  FSEL R65, R52, -INF , P1 ;  /* 0xff80000034417808 */ /* 0x004fe20000800000 */
[----:B------:R-:W-:Y:S01]  /*53e0*/  FMUL.FTZ R52, R86, UR53 ;  /* 0x0000003556347c20 */ /* 0x000fe20008410000 */
[----:B------:R-:W-:Y:S02]  /*53f0*/  ISETP.GT.AND P1, PT, R4, 0x40, PT ;  /* 0x000000400400780c */ /* 0x000fe40003f24270 */
[----:B------:R-:W-:Y:S02]  /*5400*/  FMNMX.FTZ R40, R65, R40, !PT ;  /* 0x0000002841287209 */ /* 0x000fe40007810000 */
[----:B0-----:R-:W-:Y:S01]  /*5410*/  FSEL R59, R56, -INF , P1 ;  /* 0xff800000383b7808 */ /* 0x001fe20000800000 */
[----:B------:R-:W0:Y:S01]  /*5420*/  MUFU.TANH R64, R64 ;  /* 0x0000004000407308 */ /* 0x000e220000002400 */
[----:B---3--:R-:W-:Y:S01]  /*5430*/  FSEL R61, R53, -INF , P2 ;  /* 0xff800000353d7808 */ /* 0x008fe20001000000 */
[----:B------:R-:W-:Y:S01]  /*5440*/  FMUL.FTZ R56, R62, UR53 ;  /* 0x000000353e387c20 */ /* 0x000fe20008410000 */
[----:B------:R-:W-:Y:S01]  /*5450*/  ISETP.GT.AND P2, PT, R4, 0x41, PT ;  /* 0x000000410400780c */ /* 0x000fe20003f44270 */
[----:B------:R-:W-:Y:S01]  /*5460*/  FMUL.FTZ R62, R70, UR53 ;  /* 0x00000035463e7c20 */ /* 0x000fe20008410000 */
[----:B------:R-:W-:Y:S01]  /*5470*/  FMNMX.FTZ R40, R61, R40, !PT ;  /* 0x000000283d287209 */ /* 0x000fe20007810000 */
[----:B------:R-:W-:Y:S01]  /*5480*/  FMUL.FTZ R70, R75, UR53 ;  /* 0x000000354b467c20 */ /* 0x000fe20008410000 */
[----:B------:R-:W-:Y:S01]  /*5490*/  ISETP.GT.AND P1, PT, R4, 0x48, PT ;  /* 0x000000480400780c */ /* 0x000fe20003f24270 */
[----:B------:R-:W2:Y:S01]  /*54a0*/  MUFU.TANH R68, R68 ;  /* 0x0000004400447308 */ /* 0x000ea20000002400 */
[----:B-1----:R-:W-:-:S02]  /*54b0*/  FSEL R57, R57, -INF , P2 ;  /* 0xff80000039397808 */ /* 0x002fc40001000000 */
[----:B------:R-:W-:Y:S02]  /*54c0*/  FMNMX.FTZ R40, R59, R40, !PT ;  /* 0x000000283b287209 */ /* 0x000fe40007810000 */
[C---:B------:R-:W-:Y:S02]  /*54d0*/  ISETP.GT.AND P2, PT, R4.reuse, 0x49, PT ;  /* 0x000000490400780c */ /* 0x040fe40003f44270 */
[----:B----4-:R-:W-:Y:S01]  /*54e0*/  FSEL R55, R55, -INF , P1 ;  /* 0xff80000037377808 */ /* 0x010fe20000800000 */
[----:B------:R-:W1:Y:S01]  /*54f0*/  MUFU.TANH R7, R7 ;  /* 0x0000000700077308 */ /* 0x000e620000002400 */
[----:B------:R-:W-:Y:S02]  /*5500*/  FMNMX.FTZ R40, R57, R40, !PT ;  /* 0x0000002839287209 */ /* 0x000fe40007810000 */
[----:B------:R-:W-:Y:S02]  /*5510*/  ISETP.GT.AND P1, PT, R4, 0x50, PT ;  /* 0x000000500400780c */ /* 0x000fe40003f24270 */
[----:B-----5:R-:W-:-:S02]  /*5520*/  FSEL R51, R51, -INF , P2 ;  /* 0xff80000033337808 */ /* 0x020fc40001000000 */
[----:B------:R-:W-:Y:S01]  /*5530*/  FMNMX.FTZ R40, R55, R40, !PT ;  /* 0x0000002837287209 */ /* 0x000fe20007810000 */
[----:B------:R-:W3:Y:S01]  /*5540*/  MUFU.TANH R45, R72 ;  /* 0x00000048002d7308 */ /* 0x000ee20000002400 */
[----:B------:R-:W-:Y:S02]  /*5550*/  ISETP.GT.AND P2, PT, R4, 0x51, PT ;  /* 0x000000510400780c */ /* 0x000fe40003f44270 */
[----:B0-----:R-:W-:Y:S01]  /*5560*/  FSEL R53, R64, -INF , P1 ;  /* 0xff80000040357808 */ /* 0x001fe20000800000 */
[----:B------:R-:W-:Y:S01]  /*5570*/  FMUL.FTZ R64, R71, UR53 ;  /* 0x0000003547407c20 */ /* 0x000fe20008410000 */
[----:B------:R-:W-:Y:S02]  /*5580*/  FMNMX.FTZ R40, R51, R40, !PT ;  /* 0x0000002833287209 */ /* 0x000fe40007810000 */
[----:B------:R-:W-:Y:S01]  /*5590*/  ISETP.GT.AND P1, PT, R4, 0x58, PT ;  /* 0x000000580400780c */ /* 0x000fe20003f24270 */
[----:B------:R-:W0:Y:S01]  /*55a0*/  MUFU.TANH R39, R73 ;  /* 0x0000004900277308 */ /* 0x000e220000002400 */
[----:B------:R-:W-:-:S02]  /*55b0*/  FSEL R47, R47, -INF , P2 ;  /* 0xff8000002f2f7808 */ /* 0x000fc40001000000 */
[----:B------:R-:W-:Y:S02]  /*55c0*/  FMNMX.FTZ R40, R53, R40, !PT ;  /* 0x0000002835287209 */ /* 0x000fe40007810000 */
[----:B------:R-:W-:Y:S02]  /*55d0*/  ISETP.GT.AND P2, PT, R4, 0x59, PT ;  /* 0x000000590400780c */ /* 0x000fe40003f44270 */
[----:B--2---:R-:W-:Y:S01]  /*55e0*/  FSEL R49, R68, -INF , P1 ;  /* 0xff80000044317808 */ /* 0x004fe20000800000 */
[----:B------:R-:W2:Y:S01]  /*55f0*/  MUFU.TANH R41, R76 ;  /* 0x0000004c00297308 */ /* 0x000ea20000002400 */
[----:B------:R-:W-:Y:S01]  /*5600*/  FMNMX.FTZ R40, R47, R40, !PT ;  /* 0x000000282f287209 */ /* 0x000fe20007810000 */
[----:B------:R-:W-:Y:S01]  /*5610*/  FMUL.FTZ R68, R66, UR53 ;  /* 0x0000003542447c20 */ /* 0x000fe20008410000 */
[----:B------:R-:W-:Y:S01]  /*5620*/  ISETP.GT.AND P1, PT, R4, 0x60, PT ;  /* 0x000000600400780c */ /* 0x000fe20003f24270 */
[----:B------:R-:W-:Y:S01]  /*5630*/  FMUL.FTZ R66, R67, UR53 ;  /* 0x0000003543427c20 */ /* 0x000fe20008410000 */
[----:B-1----:R-:W-:-:S02]  /*5640*/  FSEL R43, R7, -INF , P2 ;  /* 0xff800000072b7808 */ /* 0x002fc40001000000 */
[----:B------:R-:W-:Y:S01]  /*5650*/  FMNMX.FTZ R40, R49, R40, !PT ;  /* 0x0000002831287209 */ /* 0x000fe20007810000 */
[----:B------:R-:W1:Y:S01]  /*5660*/  MUFU.TANH R31, R77 ;  /* 0x0000004d001f7308 */ /* 0x000e620000002400 */
[C---:B------:R-:W-:Y:S02]  /*5670*/  ISETP.GT.AND P2, PT, R4.reuse, 0x61, PT ;  /* 0x000000610400780c */ /* 0x040fe40003f44270 */
[----:B---3--:R-:W-:Y:S02]  /*5680*/  FSEL R45, R45, -INF , P1 ;  /* 0xff8000002d2d7808 */ /* 0x008fe40000800000 */
[----:B------:R-:W-:Y:S02]  /*5690*/  FMNMX.FTZ R40, R43, R40, !PT ;  /* 0x000000282b287209 */ /* 0x000fe40007810000 */
[----:B------:R-:W-:Y:S01]  /*56a0*/  ISETP.GT.AND P1, PT, R4, 0x68, PT ;  /* 0x000000680400780c */ /* 0x000fe20003f24270 */
[----:B------:R-:W3:Y:S01]  /*56b0*/  MUFU.TANH R33, R80 ;  /* 0x0000005000217308 */ /* 0x000ee20000002400 */
[----:B0-----:R-:W-:-:S02]  /*56c0*/  FSEL R39, R39, -INF , P2 ;  /* 0xff80000027277808 */ /* 0x001fc40001000000 */
[----:B------:R-:W-:Y:S02]  /*56d0*/  FMNMX.FTZ R40, R45, R40, !PT ;  /* 0x000000282d287209 */ /* 0x000fe40007810000 */
[C---:B------:R-:W-:Y:S02]  /*56e0*/  ISETP.GT.AND P2, PT, R4.reuse, 0x69, PT ;  /* 0x000000690400780c */ /* 0x040fe40003f44270 */
[----:B--2---:R-:W-:Y:S01]  /*56f0*/  FSEL R41, R41, -INF , P1 ;  /* 0xff80000029297808 */ /* 0x004fe20000800000 */
[----:B------:R-:W0:Y:S01]  /*5700*/  MUFU.TANH R35, R81 ;  /* 0x0000005100237308 */ /* 0x000e220000002400 */
[----:B------:R-:W-:Y:S02]  /*5710*/  FMNMX.FTZ R40, R39, R40, !PT ;  /* 0x0000002827287209 */ /* 0x000fe40007810000 */
[----:B------:R-:W-:Y:S02]  /*5720*/  ISETP.GT.AND P1, PT, R4, 0x70, PT ;  /* 0x000000700400780c */ /* 0x000fe40003f24270 */
[----:B-1----:R-:W-:-:S02]  /*5730*/  FSEL R31, R31, -INF , P2 ;  /* 0xff8000001f1f7808 */ /* 0x002fc40001000000 */
[----:B------:R-:W-:Y:S01]  /*5740*/  FMNMX.FTZ R40, R41, R40, !PT ;  /* 0x0000002829287209 */ /* 0x000fe20007810000 */
[----:B------:R-:W1:Y:S01]  /*5750*/  MUFU.TANH R37, R84 ;  /* 0x0000005400257308 */ /* 0x000e620000002400 */
[C---:B------:R-:W-:Y:S02]  /*5760*/  ISETP.GT.AND P2, PT, R4.reuse, 0x71, PT ;  /* 0x000000710400780c */ /* 0x040fe40003f44270 */
[----:B---3--:R-:W-:Y:S02]  /*5770*/  FSEL R33, R33, -INF , P1 ;  /* 0xff80000021217808 */ /* 0x008fe40000800000 */
[----:B------:R-:W-:Y:S02]  /*5780*/  FMNMX.FTZ R40, R31, R40, !PT ;  /* 0x000000281f287209 */ /* 0x000fe40007810000 */
[----:B------:R-:W-:Y:S01]  /*5790*/  ISETP.GT.AND P1, PT, R4, 0x78, PT ;  /* 0x000000780400780c */ /* 0x000fe20003f24270 */
[----:B------:R-:W2:Y:S01]  /*57a0*/  MUFU.TANH R29, R85 ;  /* 0x00000055001d7308 */ /* 0x000ea20000002400 */
[----:B0-----:R-:W-:-:S02]  /*57b0*/  FSEL R35, R35, -INF , P2 ;  /* 0xff80000023237808 */ /* 0x001fc40001000000 */
[----:B------:R-:W-:Y:S02]  /*57c0*/  FMNMX.FTZ R40, R33, R40, !PT ;  /* 0x0000002821287209 */ /* 0x000fe40007810000 */
[----:B------:R-:W-:Y:S02]  /*57d0*/  ISETP.GT.AND P2, PT, R4, 0x79, PT ;  /* 0x000000790400780c */ /* 0x000fe40003f44270 */
[----:B------:R-:W-:Y:S01]  /*57e0*/  FMNMX.FTZ R40, R35, R40, !PT ;  /* 0x0000002823287209 */ /* 0x000fe20007810000 */
[----:B------:R-:W0:Y:S01]  /*57f0*/  MUFU.TANH R8, R8 ;  /* 0x0000000800087308 */ /* 0x000e220000002400 */
[----:B-1----:R-:W-:Y:S01]  /*5800*/  FSEL R37, R37, -INF , P1 ;  /* 0xff80000025257808 */ /* 0x002fe20000800000 */
[----:B------:R-:W1:Y:S03]  /*5810*/  LDC R4, c[0x0][0x988] ;  /* 0x00026200ff047b82 */ /* 0x000e660000000800 */
[----:B------:R-:W-:-:S03]  /*5820*/  FMNMX.FTZ R40, R37, R40, !PT ;  /* 0x0000002825287209 */ /* 0x000fc60007810000 */
[----:B------:R-:W3:Y:S01]  /*5830*/  MUFU.TANH R9, R9 ;  /* 0x0000000900097308 */ /* 0x000ee20000002400 */
[----:B--2---:R-:W-:Y:S02]  /*5840*/  FSEL R29, R29, -INF , P2 ;  /* 0xff8000001d1d7808 */ /* 0x004fe40001000000 */
[----:B------:R-:W-:Y:S02]  /*5850*/  ISETP.GT.AND P2, PT, R42, RZ, PT ;  /* 0x000000ff2a00720c */ /* 0x000fe40003f44270 */
[----:B------:R-:W-:-:S03]  /*5860*/  FMNMX.FTZ R40, R29, R40, !PT ;  /* 0x000000281d287209 */ /* 0x000fc60007810000 */
[----:B------:R-:W2:Y:S01]  /*5870*/  MUFU.TANH R10, R10 ;  /* 0x0000000a000a7308 */ /* 0x000ea20000002400 */
[----:B0-----:R-:W-:Y:S01]  /*5880*/  FSEL R63, R8, -INF , P2 ;  /* 0xff800000083f7808 */ /* 0x001fe20001000000 */
[----:B------:R-:W0:Y:S01]  /*5890*/  SHFL.BFLY PT, R7, R40, 0x2, 0x1f ;  /* 0x0c401f0028077f89 */ /* 0x000e2200000e0000 */
[----:B------:R-:W-:Y:S02]  /*58a0*/  ISETP.GT.AND P2, PT, R42, 0x8, PT ;  /* 0x000000082a00780c */ /* 0x000fe40003f44270 */
[----:B------:R-:W-:-:S03]  /*58b0*/  FMNMX.FTZ R8, R63, R6, !PT ;  /* 0x000000063f087209 */ /* 0x000fc60007810000 */
[----:B------:R-:W4:Y:S01]  /*58c0*/  MUFU.TANH R12, R12 ;  /* 0x0000000c000c7308 */ /* 0x000f220000002400 */
[----:B---3--:R-:W-:Y:S02]  /*58d0*/  FSEL R67, R9, -INF , P3 ;  /* 0xff80000009437808 */ /* 0x008fe40001800000 */
[----:B------:R-:W-:Y:S02]  /*58e0*/  ISETP.GT.AND P3, PT, R42, 0x9, PT ;  /* 0x000000092a00780c */ /* 0x000fe40003f64270 */
[----:B------:R-:W-:-:S03]  /*58f0*/  FMNMX.FTZ R8, R67, R8, !PT ;  /* 0x0000000843087209 */ /* 0x000fc60007810000 */
[----:B------:R-:W3:Y:S01]  /*5900*/  MUFU.TANH R14, R14 ;  /* 0x0000000e000e7308 */ /* 0x000ee20000002400 */
[----:B--2---:R-:W-:Y:S02]  /*5910*/  FSEL R71, R10, -INF , P2 ;  /* 0xff8000000a477808 */ /* 0x004fe40001000000 */
[----:B------:R-:W-:Y:S02]  /*5920*/  ISETP.GT.AND P2, PT, R42, 0x10, PT ;  /* 0x000000102a00780c */ /* 0x000fe40003f44270 */
[----:B------:R-:W-:-:S03]  /*5930*/  FMNMX.FTZ R8, R71, R8, !PT ;  /* 0x0000000847087209 */ /* 0x000fc60007810000 */
[----:B------:R-:W2:Y:S01]  /*5940*/  MUFU.TANH R15, R15 ;  /* 0x0000000f000f7308 */ /* 0x000ea20000002400 */
[----:B----4-:R-:W-:Y:S02]  /*5950*/  FSEL R73, R12, -INF , P3 ;  /* 0xff8000000c497808 */ /* 0x010fe40001800000 */
[----:B0-----:R-:W-:Y:S02]  /*5960*/  FMNMX.FTZ R7, R40, R7, !PT ;  /* 0x0000000728077209 */ /* 0x001fe40007810000 */
[----:B------:R-:W-:Y:S02]  /*5970*/  ISETP.GT.AND P3, PT, R42, 0x11, PT ;  /* 0x000000112a00780c */ /* 0x000fe40003f64270 */
[----:B------:R-:W-:Y:S01]  /*5980*/  FMNMX.FTZ R8, R73, R8, !PT ;  /* 0x0000000849087209 */ /* 0x000fe20007810000 */
[----:B------:R-:W0:Y:S01]  /*5990*/  SHFL.BFLY PT, R40, R7, 0x1, 0x1f ;  /* 0x0c201f0007287f89 */ /* 0x000e2200000e0000 */
[----:B------:R-:W4:Y:S01]  /*59a0*/  MUFU.TANH R20, R20 ;  /* 0x0000001400147308 */ /* 0x000f220000002400 */
[----:B---3--:R-:W-:-:S02]  /*59b0*/  FSEL R75, R14, -INF , P2 ;  /* 0xff8000000e4b7808 */ /* 0x008fc40001000000 */
        /* <DEDUP_REMOVED lines=8> */
[C---:B------:R-:W-:Y:S02]  /*5a40*/  ISETP.GT.AND P2, PT, R42.reuse, 0x20, PT ;  /* 0x000000202a00780c */ /* 0x040fe40003f44270 */
[----:B------:R-:W-:Y:S02]  /*5a50*/  FMNMX.FTZ R8, R79, R8, !PT ;  /* 0x000000084f087209 */ /* 0x000fe40007810000 */
[----:B0-----:R-:W-:Y:S01]  /*5a60*/  FMNMX.FTZ R7, R7, R40, !PT ;  /* 0x0000002807077209 */ /* 0x001fe20007810000 */
[----:B------:R-:W0:Y:S01]  /*5a70*/  MUFU.TANH R25, R25 ;  /* 0x0000001900197308 */ /* 0x000e220000002400 */
[----:B---3--:R-:W-:Y:S02]  /*5a80*/  FSEL R81, R21, -INF , P3 ;  /* 0xff80000015517808 */ /* 0x008fe40001800000 */
[----:B------:R-:W-:Y:S01]  /*5a90*/  ISETP.GT.AND P3, PT, R42, 0x21, PT ;  /* 0x000000212a00780c */ /* 0x000fe20003f64270 */
[----:B-1----:R-:W-:Y:S01]  /*5aa0*/  FMUL.FTZ R40, R7, R4 ;  /* 0x0000000407287220 */ /* 0x002fe20000410000 */
[----:B------:R-:W-:-:S02]  /*5ab0*/  FMNMX.FTZ R8, R81, R8, !PT ;  /* 0x0000000851087209 */ /* 0x000fc40007810000 */
[----:B------:R-:W-:Y:S01]  /*5ac0*/  FSETP.NEU.FTZ.AND P1, PT, R7, -INF , PT ;  /* 0xff8000000700780b */ /* 0x000fe20003f3d000 */
[----:B------:R-:W1:Y:S01]  /*5ad0*/  MUFU.TANH R26, R26 ;  /* 0x0000001a001a7308 */ /* 0x000e620000002400 */
[----:B--2---:R-:W-:Y:S02]  /*5ae0*/  FSEL R83, R24, -INF , P2 ;  /* 0xff80000018537808 */ /* 0x004fe40001000000 */
[----:B------:R-:W-:Y:S02]  /*5af0*/  ISETP.GT.AND P2, PT, R42, 0x28, PT ;  /* 0x000000282a00780c */ /* 0x000fe40003f44270 */
[----:B------:R-:W-:Y:S02]  /*5b00*/  FMNMX.FTZ R8, R83, R8, !PT ;  /* 0x0000000853087209 */ /* 0x000fe40007810000 */
[----:B------:R-:W-:Y:S01]  /*5b10*/  FSEL R40, R40, RZ, P1 ;  /* 0x000000ff28287208 */ /* 0x000fe20000800000 */
[----:B------:R-:W2:Y:S01]  /*5b20*/  MUFU.TANH R27, R27 ;  /* 0x0000001b001b7308 */ /* 0x000ea20000002400 */
[----:B0-----:R-:W-:-:S02]  /*5b30*/  FSEL R85, R25, -INF , P3 ;  /* 0xff80000019557808 */ /* 0x001fc40001800000 */
[----:B------:R-:W-:Y:S01]  /*5b40*/  ISETP.GT.AND P3, PT, R42, 0x29, PT ;  /* 0x000000292a00780c */ /* 0x000fe20003f64270 */
[--C-:B------:R-:W-:Y:S01]  /*5b50*/  FFMA.FTZ R21, R163, R4, -R40.reuse ;  /* 0x00000004a3157223 */ /* 0x100fe20000010828 */
[----:B------:R-:W-:Y:S01]  /*5b60*/  FMNMX.FTZ R8, R85, R8, !PT ;  /* 0x0000000855087209 */ /* 0x000fe20007810000 */
[-CC-:B------:R-:W-:Y:S01]  /*5b70*/  FFMA.FTZ R178, R165, R4.reuse, -R40.reuse ;  /* 0x00000004a5b27223 */ /* 0x180fe20000010828 */
[-CC-:B------:R-:W-:Y:S01]  /*5b80*/  FFMA.FTZ R172, R161, R4.reuse, -R40.reuse ;  /* 0x00000004a1ac7223 */ /* 0x180fe20000010828 */
[----:B------:R-:W0:Y:S01]  /*5b90*/  MUFU.TANH R28, R28 ;  /* 0x0000001c001c7308 */ /* 0x000e220000002400 */
[----:B-1----:R-:W-:Y:S01]  /*5ba0*/  FSEL R87, R26, -INF , P2 ;  /* 0xff8000001a577808 */ /* 0x002fe20001000000 */
[-CC-:B------:R-:W-:Y:S01]  /*5bb0*/  FFMA.FTZ R15, R167, R4.reuse, -R40.reuse ;  /* 0x00000004a70f7223 */ /* 0x180fe20000010828 */
[C---:B------:R-:W-:Y:S01]  /*5bc0*/  ISETP.GT.AND P2, PT, R42.reuse, 0x30, PT ;  /* 0x000000302a00780c */ /* 0x040fe20003f44270 */
[--C-:B------:R-:W-:Y:S01]  /*5bd0*/  FFMA.FTZ R25, R159, R4, -R40.reuse ;  /* 0x000000049f197223 */ /* 0x100fe20000010828 */
[----:B------:R-:W-:Y:S01]  /*5be0*/  FMNMX.FTZ R8, R87, R8, !PT ;  /* 0x0000000857087209 */ /* 0x000fe20007810000 */
[-CC-:B------:R-:W-:Y:S01]  /*5bf0*/  FFMA.FTZ R176, R169, R4.reuse, -R40.reuse ;  /* 0x00000004a9b07223 */ /* 0x180fe20000010828 */
[-CC-:B------:R-:W-:Y:S01]  /*5c00*/  FFMA.FTZ R174, R157, R4.reuse, -R40.reuse ;  /* 0x000000049dae7223 */ /* 0x180fe20000010828 */
[----:B------:R-:W1:Y:S01]  /*5c10*/  MUFU.TANH R30, R30 ;  /* 0x0000001e001e7308 */ /* 0x000e620000002400 */
[----:B--2---:R-:W-:Y:S01]  /*5c20*/  FSEL R163, R27, -INF , P3 ;  /* 0xff8000001ba37808 */ /* 0x004fe20001800000 */
[-CC-:B------:R-:W-:Y:S01]  /*5c30*/  FFMA.FTZ R13, R171, R4.reuse, -R40.reuse ;  /* 0x00000004ab0d7223 */ /* 0x180fe20000010828 */
[----:B------:R-:W-:Y:S01]  /*5c40*/  ISETP.GT.AND P3, PT, R42, 0x31, PT ;  /* 0x000000312a00780c */ /* 0x000fe20003f64270 */
[--C-:B------:R-:W-:Y:S01]  /*5c50*/  FFMA.FTZ R27, R155, R4, -R40.reuse ;  /* 0x000000049b1b7223 */ /* 0x100fe20000010828 */
[----:B------:R-:W-:Y:S01]  /*5c60*/  FMNMX.FTZ R8, R163, R8, !PT ;  /* 0x00000008a3087209 */ /* 0x000fe20007810000 */
[-CC-:B------:R-:W-:Y:S01]  /*5c70*/  FFMA.FTZ R182, R173, R4.reuse, -R40.reuse ;  /* 0x00000004adb67223 */ /* 0x180fe20000010828 */
[-CC-:B------:R-:W-:Y:S01]  /*5c80*/  FFMA.FTZ R168, R153, R4.reuse, -R40.reuse ;  /* 0x0000000499a87223 */ /* 0x180fe20000010828 */
[----:B------:R-:W2:Y:S01]  /*5c90*/  MUFU.TANH R32, R32 ;  /* 0x0000002000207308 */ /* 0x000ea20000002400 */
[----:B0-----:R-:W-:Y:S01]  /*5ca0*/  FSEL R165, R28, -INF , P2 ;  /* 0xff8000001ca57808 */ /* 0x001fe20001000000 */
[-CC-:B------:R-:W-:Y:S01]  /*5cb0*/  FFMA.FTZ R180, R175, R4.reuse, -R40.reuse ;  /* 0x00000004afb47223 */ /* 0x180fe20000010828 */
        /* <DEDUP_REMOVED lines=8> */
[----:B------:R-:W-:Y:S01]  /*5d40*/  ISETP.GT.AND P3, PT, R42, 0x39, PT ;  /* 0x000000392a00780c */ /* 0x000fe20003f64270 */
[--C-:B------:R-:W-:Y:S01]  /*5d50*/  FFMA.FTZ R33, R35, R4, -R40.reuse ;  /* 0x0000000423217223 */ /* 0x100fe20000010828 */
[----:B------:R-:W-:Y:S01]  /*5d60*/  FMNMX.FTZ R8, R161, R8, !PT ;  /* 0x00000008a1087209 */ /* 0x000fe20007810000 */
[-CC-:B------:R-:W-:Y:S01]  /*5d70*/  FFMA.FTZ R158, R37, R4.reuse, -R40.reuse ;  /* 0x00000004259e7223 */ /* 0x180fe20000010828 */
[----:B------:R-:W-:Y:S01]  /*5d80*/  FSEL R30, R7, RZ, P1 ;  /* 0x000000ff071e7208 */ /* 0x000fe20000800000 */
[----:B------:R-:W1:Y:S01]  /*5d90*/  MUFU.TANH R36, R36 ;  /* 0x0000002400247308 */ /* 0x000e620000002400 */
[----:B--2---:R-:W-:Y:S01]  /*5da0*/  FSEL R167, R32, -INF , P2 ;  /* 0xff80000020a77808 */ /* 0x004fe20001000000 */
[--C-:B------:R-:W-:Y:S01]  /*5db0*/  FFMA.FTZ R154, R41, R4, -R40.reuse ;  /* 0x00000004299a7223 */ /* 0x100fe20000010828 */
[----:B------:R-:W-:Y:S01]  /*5dc0*/  ISETP.GT.AND P2, PT, R42, 0x40, PT ;  /* 0x000000402a00780c */ /* 0x000fe20003f44270 */
[----:B------:R-:W-:Y:S01]  /*5dd0*/  FADD.FTZ R5, -R30, R5 ;  /* 0x000000051e057221 */ /* 0x000fe20000010100 */
[----:B------:R-:W-:Y:S01]  /*5de0*/  FMNMX.FTZ R8, R167, R8, !PT ;  /* 0x00000008a7087209 */ /* 0x000fe20007810000 */
[-CC-:B------:R-:W-:Y:S01]  /*5df0*/  FFMA.FTZ R152, R45, R4.reuse, -R40.reuse ;  /* 0x000000042d987223 */ /* 0x180fe20000010828 */
[-CC-:B------:R-:W-:Y:S01]  /*5e00*/  FFMA.FTZ R162, R49, R4.reuse, -R40.reuse ;  /* 0x0000000431a27223 */ /* 0x180fe20000010828 */
[----:B------:R-:W2:Y:S01]  /*5e10*/  MUFU.TANH R38, R38 ;  /* 0x0000002600267308 */ /* 0x000ea20000002400 */
[----:B0-----:R-:W-:Y:S01]  /*5e20*/  FSEL R159, R34, -INF , P3 ;  /* 0xff800000229f7808 */ /* 0x001fe20001800000 */
[-C--:B------:R-:W-:Y:S01]  /*5e30*/  FMUL.FTZ R34, R5, R4.reuse ;  /* 0x0000000405227220 */ /* 0x080fe20000410000 */
        /* <DEDUP_REMOVED lines=20> */
[----:B------:R-:W-:Y:S01]  /*5f80*/  FFMA.FTZ R29, R29, R4, -R40 ;  /* 0x000000041d1d7223 */ /* 0x000fe20000010828 */
[----:B------:R-:W2:Y:S01]  /*5f90*/  MUFU.TANH R68, R68 ;  /* 0x0000004400447308 */ /* 0x000ea20000002400 */
[----:B0-----:R-:W-:-:S02]  /*5fa0*/  FSEL R171, R56, -INF , P2 ;  /* 0xff80000038ab7808 */ /* 0x001fc40001000000 */
        /* <DEDUP_REMOVED lines=49> */
[----:B------:R-:W-:Y:S01]  /*62c0*/  MUFU.EX2 R180, R180 ;  /* 0x000000b400b47308 */ /* 0x000fe20000000800 */
[----:B-1----:R-:W-:-:S04]  /*62d0*/  FSEL R195, R54, -INF , P3 ;  /* 0xff80000036c37808 */ /* 0x002fc80001800000 */
[----:B------:R-:W-:-:S03]  /*62e0*/  FMNMX.FTZ R8, R195, R8, !PT ;  /* 0x00000008c3087209 */ /* 0x000fc60007810000 */
[----:B------:R-:W-:Y:S02]  /*62f0*/  MUFU.EX2 R182, R182 ;  /* 0x000000b600b67308 */ /* 0x000fe40000000800 */
[----:B------:R-:W0:Y:S06]  /*6300*/  SHFL.BFLY PT, R9, R8, 0x2, 0x1f ;  /* 0x0c401f0008097f89 */ /* 0x000e2c00000e0000 */
[----:B------:R-:W-:Y:S08]  /*6310*/  MUFU.EX2 R13, R13 ;  /* 0x0000000d000d7308 */ /* 0x000ff00000000800 */
[----:B------:R-:W-:Y:S08]  /*6320*/  MUFU.EX2 R176, R176 ;  /* 0x000000b000b07308 */ /* 0x000ff00000000800 */
        /* <DEDUP_REMOVED lines=9> */
[----:B------:R-:W-:-:S06]  /*63c0*/  FMUL.FTZ R8, R9, R4 ;  /* 0x0000000409087220 */ /* 0x000fcc0000410000 */
[----:B------:R-:W-:Y:S01]  /*63d0*/  MUFU.EX2 R174, R174 ;  /* 0x000000ae00ae7308 */ /* 0x000fe20000000800 */
        /* <DEDUP_REMOVED lines=14> */
[-CC-:B------:R-:W-:Y:S01]  /*64c0*/  FFMA.FTZ R49, R85, R4.reuse, -R8.reuse ;  /* 0x0000000455317223 */ /* 0x180fe20000010808 */
[-CC-:B------:R-:W-:Y:S01]  /*64d0*/  FFMA.FTZ R26, R87, R4.reuse, -R8.reuse ;  /* 0x00000004571a7223 */ /* 0x180fe20000010808 */
[----:B------:R0:W1:Y:S01]  /*64e0*/  MUFU.EX2 R6, R34 ;  /* 0x0000002200067308 */ /* 0x0000620000000800 */
        /* <DEDUP_REMOVED lines=9> */
[-CC-:B0-----:R-:W-:Y:S01]  /*6580*/  FFMA.FTZ R34, R155, R4.reuse, -R8.reuse ;  /* 0x000000049b227223 */ /* 0x181fe20000010808 */
[-CC-:B------:R-:W-:Y:S01]  /*6590*/  FFMA.FTZ R161, R173, R4.reuse, -R8.reuse ;  /* 0x00000004ada17223 */ /* 0x180fe20000010808 */
[-CC-:B------:R-:W-:Y:S01]  /*65a0*/  FFMA.FTZ R163, R175, R4.reuse, -R8.reuse ;  /* 0x00000004afa37223 */ /* 0x180fe20000010808 */
[-CC-:B------:R-:W-:Y:S01]  /*65b0*/  FFMA.FTZ R65, R65, R4.reuse, -R8.reuse ;  /* 0x0000000441417223 */ /* 0x180fe20000010808 */
[-CC-:B------:R-:W-:Y:S01]  /*65c0*/  FFMA.FTZ R179, R179, R4.reuse, -R8.reuse ;  /* 0x00000004b3b37223 */ /* 0x180fe20000010808 */
[--C-:B------:R-:W-:Y:S01]  /*65d0*/  FFMA.FTZ R181, R181, R4, -R8.reuse ;  /* 0x00000004b5b57223 */ /* 0x100fe20000010808 */
[----:B------:R-:W0:Y:S01]  /*65e0*/  MUFU.EX2 R35, R35 ;  /* 0x0000002300237308 */ /* 0x000e220000000800 */
[----:B-1----:R-:W-:Y:S01]  /*65f0*/  FFMA.FTZ R67, R6, R0, R11 ;  /* 0x0000000006437223 */ /* 0x002fe2000001000b */
[-CC-:B------:R-:W-:Y:S01]  /*6600*/  FFMA.FTZ R183, R183, R4.reuse, -R8.reuse ;  /* 0x00000004b7b77223 */ /* 0x180fe20000010808 */
[-CC-:B------:R-:W-:Y:S01]  /*6610*/  FFMA.FTZ R191, R191, R4.reuse, -R8.reuse ;  /* 0x00000004bfbf7223 */ /* 0x180fe20000010808 */
[-CC-:B------:R-:W-:Y:S01]  /*6620*/  FFMA.FTZ R59, R59, R4.reuse, -R8.reuse ;  /* 0x000000043b3b7223 */ /* 0x180fe20000010808 */
[----:B------:R-:W-:Y:S01]  /*6630*/  FADD.FTZ R67, R180, R67 ;  /* 0x00000043b4437221 */ /* 0x000fe20000010000 */
[----:B------:R-:W-:-:S02]  /*6640*/  FFMA.FTZ R193, R193, R4, -R8 ;  /* 0x00000004c1c17223 */ /* 0x000fc40000010808 */
[----:B------:R-:W1:Y:S01]  /*6650*/  MUFU.EX2 R12, R12 ;  /* 0x0000000c000c7308 */ /* 0x000e620000000800 */
[----:B--2---:R-:W-:-:S07]  /*6660*/  FFMA.FTZ R0, R5, R3, R10 ;  /* 0x0000000305007223 */ /* 0x004fce000001000a */
        /* <DEDUP_REMOVED lines=18> */
[----:B------:R-:W-:-:S03]  /*6790*/  FFMA.FTZ R36, R153, R4, -R8 ;  /* 0x0000000499247223 */ /* 0x000fc60000010808 */
        /* <DEDUP_REMOVED lines=41> */
[----:B------:R-:W-:Y:S01]  /*6a30*/  MUFU.EX2 R51, R51 ;  /* 0x0000003300337308 */ /* 0x000fe20000000800 */
[----:B0-----:R-:W-:-:S07]  /*6a40*/  FADD.FTZ R40, R166, R67 ;  /* 0x00000043a6287221 */ /* 0x001fce0000010000 */
[----:B------:R-:W0:Y:S01]  /*6a50*/  MUFU.EX2 R34, R34 ;  /* 0x0000002200227308 */ /* 0x000e220000000800 */
[----:B-1----:R-:W-:-:S07]  /*6a60*/  FADD.FTZ R3, R167, R0 ;  /* 0x00000000a7037221 */ /* 0x002fce0000010000 */
[----:B------:R-:W-:Y:S08]  /*6a70*/  MUFU.EX2 R160, R160 ;  /* 0x000000a000a07308 */ /* 0x000ff00000000800 */
[----:B------:R-:W1:Y:S01]  /*6a80*/  MUFU.EX2 R161, R161 ;  /* 0x000000a100a17308 */ /* 0x000e620000000800 */
[----:B0-----:R-:W-:-:S07]  /*6a90*/  FADD.FTZ R0, R34, R3 ;  /* 0x0000000322007221 */ /* 0x001fce0000010000 */
[----:B------:R-:W-:Y:S08]  /*6aa0*/  MUFU.EX2 R47, R47 ;  /* 0x0000002f002f7308 */ /* 0x000ff00000000800 */
        /* <DEDUP_REMOVED lines=8> */
[----:B------:R1:W-:Y:S08]  /*6b30*/  MUFU.EX2 R153, R65 ;  /* 0x0000004100997308 */ /* 0x0003f00000000800 */
        /* <DEDUP_REMOVED lines=8> */
[----:B------:R-:W-:-:S04]  /*6bc0*/  FADD.FTZ R65, R43, R40 ;  /* 0x000000282b417221 */ /* 0x000fc80000010000 */
[----:B--2---:R-:W-:-:S03]  /*6bd0*/  FADD.FTZ R0, R152, R65 ;  /* 0x0000004198007221 */ /* 0x004fc60000010000 */
[----:B------:R-:W2:Y:S01]  /*6be0*/  MUFU.EX2 R154, R154 ;  /* 0x0000009a009a7308 */ /* 0x000ea20000000800 */
[----:B0-----:R-:W-:-:S04]  /*6bf0*/  FADD.FTZ R3, R42, R3 ;  /* 0x000000032a037221 */ /* 0x001fc80000010000 */
[----:B------:R-:W-:-:S03]  /*6c00*/  FADD.FTZ R3, R153, R3 ;  /* 0x0000000399037221 */ /* 0x000fc60000010000 */
[----:B------:R-:W0:Y:S01]  /*6c10*/  MUFU.EX2 R44, R181 ;  /* 0x000000b5002c7308 */ /* 0x000e220000000800 */
[----:B-1----:R-:W-:-:S07]  /*6c20*/  FADD.FTZ R65, R39, R0 ;  /* 0x0000000027417221 */ /* 0x002fce0000010000 */
[----:B------:R-:W-:Y:S01]  /*6c30*/  MUFU.EX2 R31, R31 ;  /* 0x0000001f001f7308 */ /* 0x000fe20000000800 */
[----:B--2---:R-:W-:-:S07]  /*6c40*/  FADD.FTZ R0, R154, R65 ;  /* 0x000000419a007221 */ /* 0x004fce0000010000 */
[----:B------:R-:W1:Y:S01]  /*6c50*/  MUFU.EX2 R155, R183 ;  /* 0x000000b7009b7308 */ /* 0x000e620000000800 */
[----:B0-----:R-:W-:-:S07]  /*6c60*/  FADD.FTZ R3, R44, R3 ;  /* 0x000000032c037221 */ /* 0x001fce0000010000 */
[----:B------:R-:W-:Y:S08]  /*6c70*/  MUFU.EX2 R156, R156 ;  /* 0x0000009c009c7308 */ /* 0x000ff00000000800 */
[----:B------:R-:W0:Y:S01]  /*6c80*/  MUFU.EX2 R46, R191 ;  /* 0x000000bf002e7308 */ /* 0x000e220000000800 */
[----:B-1----:R-:W-:-:S07]  /*6c90*/  FADD.FTZ R3, R155, R3 ;  /* 0x000000039b037221 */ /* 0x002fce0000010000 */
[----:B------:R-:W1:Y:S08]  /*6ca0*/  MUFU.EX2 R33, R33 ;  /* 0x0000002100217308 */ /* 0x000e700000000800 */
[----:B------:R2:W3:Y:S01]  /*6cb0*/  MUFU.EX2 R157, R59 ;  /* 0x0000003b009d7308 */ /* 0x0004e20000000800 */
[----:B0-----:R-:W-:-:S07]  /*6cc0*/  FADD.FTZ R3, R46, R3 ;  /* 0x000000032e037221 */ /* 0x001fce0000010000 */
[----:B------:R-:W0:Y:S01]  /*6cd0*/  MUFU.EX2 R158, R158 ;  /* 0x0000009e009e7308 */ /* 0x000e220000000800 */
[----:B--2---:R-:W-:-:S04]  /*6ce0*/  FADD.FTZ R59, R31, R0 ;  /* 0x000000001f3b7221 */ /* 0x004fc80000010000 */
[----:B------:R-:W-:-:S03]  /*6cf0*/  FADD.FTZ R0, R156, R59 ;  /* 0x0000003b9c007221 */ /* 0x000fc60000010000 */
[----:B------:R-:W2:Y:S01]  /*6d00*/  MUFU.EX2 R40, R193 ;  /* 0x000000c100287308 */ /* 0x000ea20000000800 */
[----:B-1----:R-:W-:Y:S01]  /*6d10*/  FADD.FTZ R59, R33, R0 ;  /* 0x00000000213b7221 */ /* 0x002fe20000010000 */
[----:B---3--:R-:W-:-:S06]  /*6d20*/  FADD.FTZ R3, R157, R3 ;  /* 0x000000039d037221 */ /* 0x008fcc0000010000 */
        /* <DEDUP_REMOVED lines=8> */
.L_x_8898:
[----:B------:R-:W-:Y:S01]  /*6db0*/  UISETP.GT.AND UP0, UPT, UR56, UR54, UPT ;  /* 0x000000363800728c */ /* 0x000fe2000bf04270 */
[-C--:B------:R-:W-:Y:S01]  /*6dc0*/  FMUL.FTZ R88, R88, R6.reuse ;  /* 0x0000000658587220 */ /* 0x080fe20000410000 */
[----:B------:R-:W-:Y:S01]  /*6dd0*/  ULEA UR6, UR55, UR41, 0x3 ;  /* 0x0000002937067291 */ /* 0x000fe2000f8e183f */
[-C--:B------:R-:W-:Y:S01]  /*6de0*/  FMUL.FTZ R89, R89, R6.reuse ;  /* 0x0000000659597220 */ /* 0x080fe20000410000 */
[----:B------:R-:W-:Y:S01]  /*6df0*/  UIADD3 UR7, UR56, -0x1, URZ ;  /* 0xffffffff38077890 */ /* 0x000fe2000fffe03f */
[-C--:B------:R-:W-:Y:S01]  /*6e00*/  FMUL.FTZ R92, R92, R6.reuse ;  /* 0x000000065c5c7220 */ /* 0x080fe20000410000 */
[----:B------:R-:W-:Y:S01]  /*6e10*/  UIADD3 UR6, UR6, 0x28860, URZ ;  /* 0x0002886006067890 */ /* 0x000fe2000fffe03f */
[----:B------:R-:W-:Y:S01]  /*6e20*/  PLOP3.LUT P1, PT, PT, PT, UP0, 0x80, 0x0 ;  /* 0x000000000000781c */ /* 0x000fe20003f2f008 */
[----:B------:R-:W-:Y:S01]  /*6e30*/  UMOV UR57, UR44 ;  /* 0x0000002c00397c82 */ /* 0x000fe20008000000 */
[----:B------:R-:W-:Y:S01]  /*6e40*/  UMOV UR55, UR43 ;  /* 0x0000002b00377c82 */ /* 0x000fe20008000000 */
[----:B------:R-:W-:Y:S01]  /*6e50*/  UPRMT UR6, UR39, 0x654, UR6 ;  /* 0x0000065427067896 */ /* 0x000fe20008000006 */
[-C--:B------:R-:W-:Y:S01]  /*6e60*/  FMUL.FTZ R93, R93, R6.reuse ;  /* 0x000000065d5d7220 */ /* 0x080fe20000410000 */
[----:B------:R-:W-:Y:S01]  /*6e70*/  UMOV UR56, UR7 ;  /* 0x0000000700387c82 */ /* 0x000fe20008000000 */
        /* <DEDUP_REMOVED lines=94> */
[----:B------:R-:W-:Y:S01]  /*7460*/  MOV R6, R9 ;  /* 0x0000000900067202 */ /* 0x000fe20000000f00 */
[----:B------:R-:W-:Y:S06]  /*7470*/  @P1 BRA `(.L_x_8899) ;  /* 0xffffffcc009c1947 */ /* 0x000fec000383ffff */
[----:B------:R-:W-:-:S05]  /*7480*/  UMOV UR56, UR7 ;  /* 0x0000000700387c82 */ /* 0x000fca0008000000 */
.L_x_8888:
[----:B------:R-:W-:-:S13]  /*7490*/  ISETP.LE.AND P1, PT, RZ, UR56, PT ;  /* 0x00000038ff007c0c */ /* 0x000fda000bf23270 */
[----:B------:R-:W-:Y:S05]  /*74a0*/  @!P1 BRA `(.L_x_8900) ;  /* 0x0000002800149947 */ /* 0x000fea0003800000 */
[----:B------:R-:W-:Y:S01]  /*74b0*/  IMAD.MOV.U32 R8, RZ, RZ, R9 ;  /* 0x000000ffff087224 */ /* 0x000fe200078e0009 */
[----:B------:R-:W-:Y:S01]  /*74c0*/  UMOV UR52, UR44 ;  /* 0x0000002c00347c82 */ /* 0x000fe20008000000 */
[----:B------:R-:W-:Y:S01]  /*74d0*/  IMAD.MOV.U32 R6, RZ, RZ, R7 ;  /* 0x000000ffff067224 */ /* 0x000fe200078e0007 */
[----:B------:R-:W-:Y:S01]  /*74e0*/  UMOV UR49, UR43 ;  /* 0x0000002b00317c82 */ /* 0x000fe20008000000 */
[----:B------:R-:W-:-:S05]  /*74f0*/  ULDC UR48, c[0x0][0x9d8] ;  /* 0x0002760000307ab9 */ /* 0x000fca0000000800 */
.L_x_8911:
[----:B------:R-:W-:Y:S01]  /*7500*/  ISETP.NE.AND P2, PT, RZ, UR40, PT ;  /* 0x00000028ff007c0c */ /* 0x000fe2000bf45270 */
[----:B------:R-:W-:-:S04]  /*7510*/  UISETP.NE.AND UP0, UPT, UR49, 0x1, UPT ;  /* 0x000000013100788c */ /* 0x000fc8000bf05270 */
[----:B------:R-:W-:-:S04]  /*7520*/  USEL UR44, URZ, 0x1, UP0 ;  /* 0x000000013f2c7887 */ /* 0x000fc80008000000 */
[----:B------:R-:W-:-:S04]  /*7530*/  ULOP3.LUT UR44, UR52, UR44, URZ, 0x3c, !UPT ;  /* 0x0000002c342c7292 */ /* 0x000fc8000f8e3c3f */
[----:B------:R-:W-:Y:S08]  /*7540*/  @P2 BRA `(.L_x_8901) ;  /* 0x0000000000382947 */ /* 0x000ff00003800000 */
[----:B------:R-:W-:Y:S05]  /*7550*/  @!P0 BRA `(.L_x_8902) ;  /* 0x0000000000048947 */ /* 0x000fea0003800000 */
[----:B------:R-:W-:Y:S01]  /*7560*/  BPT.TRAP 0x1 ;  /* 0x000000040000795c */ /* 0x000fe20000300000 */
.L_x_8902:
        /* <DEDUP_REMOVED lines=9> */
.L_x_8903:
[----:B-1----:R-:W-:Y:S05]  /*7600*/  @P1 BRA `(.L_x_8901) ;  /* 0x0000000000081947 */ /* 0x002fea0003800000 */
[----:B------:R-:W1:Y:S02]  /*7610*/  SYNCS.PHASECHK.TRANS64.TRYWAIT P1, [UR6+0x28830], R4 ;  /* 0x02883004ff0075a7 */ /* 0x000e640008020146 */
[----:B-1----:R-:W-:Y:S05]  /*7620*/  @!P1 BRA `(.L_x_8904) ;  /* 0x0000009000609947 */ /* 0x002fea0003800000 */
.L_x_8901:
        /* <DEDUP_REMOVED lines=48> */
.L_x_8906:
[----:B------:R-:W-:Y:S01]  /*7930*/  ULEA UR6, UR49, UR41, 0x3 ;  /* 0x0000002931067291 */ /* 0x000fe2000f8e183f */
[----:B------:R-:W-:-:S05]  /*7940*/  IMAD.U32 R4, RZ, RZ, UR52 ;  /* 0x00000034ff047e24 */ /* 0x000fca000f8e00ff */
[----:B------:R-:W-:-:S04]  /*7950*/  SHF.L.U32 R4, R4, 0x1f, RZ ;  /* 0x0000001f04047819 */ /* 0x000fc800000006ff */
[----:B------:R0:W1:Y:S01]  /*7960*/  SYNCS.PHASECHK.TRANS64.TRYWAIT P1, [UR6+0x28850], R4 ;  /* 0x02885004ff0075a7 */ /* 0x0000620008020146 */
[----:B------:R-:W-:Y:S05]  /*7970*/  @!P0 BRA `(.L_x_8907) ;  /* 0x0000000000048947 */ /* 0x000fea0003800000 */
[----:B------:R-:W-:Y:S01]  /*7980*/  BPT.TRAP 0x1 ;  /* 0x000000040000795c */ /* 0x000fe20000300000 */
.L_x_8907:
[----:B-1----:R-:W-:Y:S05]  /*7990*/  @P1 BRA `(.L_x_8905) ;  /* 0x0000000000081947 */ /* 0x002fea0003800000 */
[----:B------:R-:W1:Y:S02]  /*79a0*/  SYNCS.PHASECHK.TRANS64.TRYWAIT P1, [UR6+0x28850], R4 ;  /* 0x02885004ff0075a7 */ /* 0x000e640008020146 */
[----:B-1----:R-:W-:Y:S05]  /*79b0*/  @!P1 BRA `(.L_x_8908) ;  /* 0x0000008c00949947 */ /* 0x002fea0003800000 */
.L_x_8905:
        /* <DEDUP_REMOVED lines=49> */
.L_x_8909:
        /* <DEDUP_REMOVED lines=82> */
[----:B------:R-:W-:-:S04]  /*81f0*/  ULEA UR6, UR43, UR41, 0x3 ;  /* 0x000000292b067291 */ /* 0x000fc8000f8e183f */
[----:B------:R-:W0:Y:S01]  /*8200*/  MUFU.TANH R25, R25 ;  /* 0x0000001900197308 */ /* 0x000e220000002400 */
[----:B--2---:R-:W-:Y:S01]  /*8210*/  FMNMX.FTZ R10, R21, R10, !PT ;  /* 0x0000000a150a7209 */ /* 0x004fe20007810000 */
[----:B------:R-:W-:-:S04]  /*8220*/  UIADD3 UR6, UR6, 0x28840, URZ ;  /* 0x0002884006067890 */ /* 0x000fc8000fffe03f */
[----:B------:R-:W-:Y:S02]  /*8230*/  UPRMT UR6, UR39, 0x654, UR6 ;  /* 0x0000065427067896 */ /* 0x000fe40008000006 */
[----:B------:R-:W2:Y:S01]  /*8240*/  MUFU.TANH R163, R163 ;  /* 0x000000a300a37308 */ /* 0x000ea20000002400 */
[----:B-1----:R-:W-:-:S06]  /*8250*/  FMNMX.FTZ R4, R161, R4, !PT ;  /* 0x00000004a1047209 */ /* 0x002fcc0007810000 */
[----:B------:R-:W-:Y:S01]  /*8260*/  SYNCS.ARRIVE.TRANS64.RED.A1T0 RZ, [UR6], RZ ;  /* 0x000000ffffff79a7 */ /* 0x000fe20008100406 */
        /* <DEDUP_REMOVED lines=103> */
[----:B0-----:R-:W-:Y:S02]  /*88e0*/  FMNMX.FTZ R4, R213, R4, !PT ;  /* 0x00000004d5047209 */ /* 0x001fe40007810000 */
[----:B--2---:R-:W-:-:S05]  /*88f0*/  FMNMX.FTZ R10, R85, R10, !PT ;  /* 0x0000000a550a7209 */ /* 0x004fca0007810000 */
[----:B------:R-:W0:Y:S01]  /*8900*/  SHFL.BFLY PT, R9, R10, 0x2, 0x1f ;  /* 0x0c401f000a097f89 */ /* 0x000e2200000e0000 */
[----:B-1----:R-:W-:Y:S02]  /*8910*/  FMNMX.FTZ R12, R215, R4, !PT ;  /* 0x00000004d70c7209 */ /* 0x002fe40007810000 */
[----:B------:R-:W1:Y:S03]  /*8920*/  LDC R4, c[0x0][0x988] ;  /* 0x00026200ff047b82 */ /* 0x000e660000000800 */
[----:B------:R-:W2:Y:S01]  /*8930*/  SHFL.BFLY PT, R7, R12, 0x2, 0x1f ;  /* 0x0c401f000c077f89 */ /* 0x000ea200000e0000 */
[----:B0-----:R-:W-:-:S05]  /*8940*/  FMNMX.FTZ R20, R10, R9, !PT ;  /* 0x000000090a147209 */ /* 0x001fca0007810000 */
[----:B------:R-:W0:Y:S01]  /*8950*/  SHFL.BFLY PT, R9, R20, 0x1, 0x1f ;  /* 0x0c201f0014097f89 */ /* 0x000e2200000e0000 */
[----:B--2---:R-:W-:-:S05]  /*8960*/  FMNMX.FTZ R14, R12, R7, !PT ;  /* 0x000000070c0e7209 */ /* 0x004fca0007810000 */
[----:B------:R-:W2:Y:S01]  /*8970*/  SHFL.BFLY PT, R7, R14, 0x1, 0x1f ;  /* 0x0c201f000e077f89 */ /* 0x000ea200000e0000 */
[----:B0-----:R-:W-:-:S05]  /*8980*/  FMNMX.FTZ R9, R20, R9, !PT ;  /* 0x0000000914097209 */ /* 0x001fca0007810000 */
[----:B------:R-:W-:Y:S01]  /*8990*/  FADD.FTZ R87, -R9, R8 ;  /* 0x0000000809577221 */ /* 0x000fe20000010100 */
[----:B--2---:R-:W-:-:S05]  /*89a0*/  FMNMX.FTZ R7, R14, R7, !PT ;  /* 0x000000070e077209 */ /* 0x004fca0007810000 */
[CC--:B-1----:R-:W-:Y:S01]  /*89b0*/  FMUL.FTZ R8, R7.reuse, R4.reuse ;  /* 0x0000000407087220 */ /* 0x0c2fe20000410000 */
        /* <DEDUP_REMOVED lines=200> */
.L_x_8910:
        /* <DEDUP_REMOVED lines=12> */
[----:B------:R-:W-:Y:S01]  /*9700*/  FMUL.FTZ R90, R90, R6 ;  /* 0x000000065a5a7220 */ /* 0x000fe20000410000 */
[----:B------:R-:W-:Y:S01]  /*9710*/  F2FP.F16.F32.PACK_AB R174, R161, R174 ;  /* 0x000000aea1ae723e */ /* 0x000fe200000000ff */
[----:B------:R-:W-:Y:S01]  /*9720*/  FMUL.FTZ R91, R91, R6 ;  /* 0x000000065b5b7220 */ /* 0x000fe20000410000 */
[----:B------:R-:W-:Y:S01]  /*9730*/  F2FP.F16.F32.PACK_AB R168, R163, R168 ;  /* 0x000000a8a3a8723e */ /* 0x000fe200000000ff */
[----:B------:R-:W-:Y:S01]  /*9740*/  FMUL.FTZ R94, R94, R6 ;  /* 0x000000065e5e7220 */ /* 0x000fe20000410000 */
[----:B------:R-:W-:Y:S01]  /*9750*/  SYNCS.ARRIVE.TRANS64.RED.A1T0 RZ, [UR6], RZ ;  /* 0x000000ffffff79a7 */ /* 0x000fe20008100406 */
[----:B------:R-:W-:Y:S01]  /*9760*/  F2FP.F16.F32.PACK_AB R170, R165, R170 ;  /* 0x000000aaa5aa723e */ /* 0x000fe200000000ff */
[----:B------:R-:W-:Y:S01]  /*9770*/  FMUL.FTZ R95, R95, R6 ;  /* 0x000000065f5f7220 */ /* 0x000fe20000410000 */
[----:B------:R-:W-:Y:S01]  /*9780*/  F2FP.F16.F32.PACK_AB R164, R167, R164 ;  /* 0x000000a4a7a4723e */ /* 0x000fe200000000ff */
[----:B------:R-:W-:Y:S01]  /*9790*/  FMUL.FTZ R98, R98, R6 ;  /* 0x0000000662627220 */ /* 0x000fe20000410000 */
        /* <DEDUP_REMOVED lines=86> */
.L_x_8900:
[----:B------:R-:W-:Y:S06]  /*9d00*/  BAR.ARV 0x8, 0x180 ;  /* 0x0206000000007b1d */ /* 0x000fec0000002000 */
[----:B------:R-:W-:Y:S05]  /*9d10*/  @!P0 BRA `(.L_x_8912) ;  /* 0x0000000000048947 */ /* 0x000fea0003800000 */
[----:B------:R-:W-:Y:S01]  /*9d20*/  BPT.TRAP 0x1 ;  /* 0x000000040000795c */ /* 0x000fe20000300000 */
.L_x_8912:
[----:B------:R-:W-:Y:S01]  /*9d30*/  ULEA UR5, UR43, UR41, 0x3 ;  /* 0x000000292b057291 */ /* 0x000fe2000f8e183f */
[----:B------:R-:W-:-:S05]  /*9d40*/  IMAD.U32 R5, RZ, RZ, UR44 ;  /* 0x0000002cff057e24 */ /* 0x000fca000f8e00ff */
[----:B------:R-:W-:-:S04]  /*9d50*/  SHF.L.U32 R5, R5, 0x1f, RZ ;  /* 0x0000001f05057819 */ /* 0x000fc800000006ff */
[----:B------:R0:W1:Y:S01]  /*9d60*/  SYNCS.PHASECHK.TRANS64.TRYWAIT P1, [UR5+0x28850], R5 ;  /* 0x02885005ff0075a7 */ /* 0x0000620008020145 */
[----:B------:R-:W-:Y:S05]  /*9d70*/  @!P0 BRA `(.L_x_8913) ;  /* 0x0000000000048947 */ /* 0x000fea0003800000 */
[----:B------:R-:W-:Y:S01]  /*9d80*/  BPT.TRAP 0x1 ;  /* 0x000000040000795c */ /* 0x000fe20000300000 */
.L_x_8913:
[----:B-1----:R-:W-:Y:S05]  /*9d90*/  @P1 BRA `(.L_x_8914) ;  /* 0x0000000000081947 */ /* 0x002fea0003800000 */
[----:B------:R-:W1:Y:S02]  /*9da0*/  SYNCS.PHASECHK.TRANS64.TRYWAIT P1, [UR5+0x28850], R5 ;  /* 0x02885005ff0075a7 */ /* 0x000e640008020145 */
[----:B-1----:R-:W-:Y:S05]  /*9db0*/  @!P1 BRA `(.L_x_8915) ;  /* 0x0000006800ac9947 */ /* 0x002fea0003800000 */
.L_x_8914:
[----:B------:R-:W-:Y:S01]  /*9dc0*/  UIADD3 UR41, UR41, 0x400, URZ ;  /* 0x0000040029297890 */ /* 0x000fe2000fffe03f */
[----:B------:R-:W-:Y:S01]  /*9dd0*/  WARPGROUP.ARRIVE ;  /* 0x00000000000079c5 */ /* 0x000fe20000000000 */
[----:B------:R-:W-:Y:S01]  /*9de0*/  UMOV UR7, 0x40000040 ;  /* 0x4000004000077882 */ /* 0x000fe20000000000 */
[----:B01----:R-:W0:Y:S01]  /*9df0*/  SHFL.BFLY PT, R5, R0, 0x2, 0x1f ;  /* 0x0c401f0000057f89 */ /* 0x003e2200000e0000 */
[----:B------:R-:W-:Y:S01]  /*9e00*/  USHF.R.U32.HI UR41, URZ, 0x4, UR41 ;  /* 0x000000043f297899 */ /* 0x000fe20008011629 */
[----:B------:R-:W-:Y:S01]  /*9e10*/  MOV R10, RZ ;  /* 0x000000ff000a7202 */ /* 0x000fe20000000f00 */
[----:B------:R-:W-:Y:S01]  /*9e20*/  IMAD.MOV.U32 R12, RZ, RZ, RZ ;  /* 0x000000ffff0c7224 */ /* 0x000fe200078e00ff */
        /* <DEDUP_REMOVED lines=11> */
[----:B------:R-:W-:Y:S01]  /*9ee0*/  IMAD.MOV.U32 R3, RZ, RZ, -0x800000 ;  /* 0xff800000ff037424 */ /* 0x000fe200078e00ff */
[----:B------:R-:W0:Y:S04]  /*9ef0*/  SHFL.BFLY PT, R6, R5, 0x1, 0x1f ;  /* 0x0c201f0005067f89 */ /* 0x000e2800000e0000 */
        /* <DEDUP_REMOVED lines=52> */
.L_x_8916:
        /* <DEDUP_REMOVED lines=74> */
.L_x_8880:
        /* <DEDUP_REMOVED lines=11> */
[----:B------:R-:W-:Y:S01]  /*a790*/  IMAD R9, R22, 0x40, R2 ;  /* 0x0000004016097824 */ /* 0x000fe200078e0202 */
        /* <DEDUP_REMOVED lines=18> */
[----:B------:R-:W-:Y:S01]  /*a8c0*/  UIMAD UR8, UR42, UR11, UR8 ;  /* 0x0000000b2a0872a4 */ /* 0x000fe2000f8e0208 */
[----:B------:R-:W-:Y:S01]  /*a8d0*/  F2FP.F16.F32.PACK_AB R147, R151, R150 ;  /* 0x000000969793723e */ /* 0x000fe200000000ff */
[----:B------:R-:W-:Y:S01]  /*a8e0*/  UIMAD.WIDE.U32 UR6, UR42, UR10, UR6 ;  /* 0x0000000a2a0672a5 */ /* 0x000fe2000f8e0006 */
[----:B------:R-:W-:-:S02]  /*a8f0*/  ULDC UR5, c[0x0][0xa88] ;  /* 0x0002a20000057ab9 */ /* 0x000fc40000000800 */
[----:B------:R-:W-:Y:S01]  /*a900*/  ULDC.64 UR10, c[0x0][0xaf0] ;  /* 0x0002bc00000a7ab9 */ /* 0x000fe20000000a00 */
[----:B-1----:R-:W-:Y:S01]  /*a910*/  IMAD R64, R39, UR5, RZ ;  /* 0x0000000527407c24 */ /* 0x002fe2000f8e02ff */
[----:B------:R-:W-:Y:S02]  /*a920*/  MOV R36, R38 ;  /* 0x0000002600247202 */ /* 0x000fe40000000f00 */
[----:B0-----:R-:W-:-:S03]  /*a930*/  MOV R37, R5 ;  /* 0x0000000500257202 */ /* 0x001fc60000000f00 */
[----:B------:R-:W-:-:S04]  /*a940*/  IMAD.WIDE R4, R187, 0x2, R36 ;  /* 0x00000002bb047825 */ /* 0x000fc800078e0224 */
[----:B------:R-:W-:Y:S01]  /*a950*/  IMAD.WIDE R36, R9, 0x2, R36 ;  /* 0x0000000209247825 */ /* 0x000fe200078e0224 */
[C---:B------:R-:W-:Y:S02]  /*a960*/  IADD3 R21, P6, R4.reuse, 0x20, RZ ;  /* 0x0000002004157810 */ /* 0x040fe40007fde0ff */
[C---:B------:R-:W-:Y:S02]  /*a970*/  IADD3 R33, P1, R4.reuse, 0x4040, RZ ;  /* 0x0000404004217810 */ /* 0x040fe40007f3e0ff */
[----:B------:R-:W-:Y:S01]  /*a980*/  IADD3 R45, P0, R4, 0x4060, RZ ;  /* 0x00004060042d7810 */ /* 0x000fe20007f1e0ff */
[--C-:B------:R-:W-:Y:S01]  /*a990*/  IMAD.X R13, RZ, RZ, R5.reuse, P6 ;  /* 0x000000ffff0d7224 */ /* 0x100fe200030e0605 */
[----:B------:R-:W-:Y:S01]  /*a9a0*/  IADD3 R35, P6, R36, 0x1000, RZ ;  /* 0x0000100024237810 */ /* 0x000fe20007fde0ff */
[----:B------:R-:W-:Y:S01]  /*a9b0*/  IMAD.X R43, RZ, RZ, R5, P1 ;  /* 0x000000ffff2b7224 */ /* 0x000fe200008e0605 */
[----:B------:R-:W-:Y:S02]  /*a9c0*/  ISETP.NE.AND P1, PT, R39, 0x1, PT ;  /* 0x000000012700780c */ /* 0x000fe40003f25270 */
[----:B------:R-:W-:-:S02]  /*a9d0*/  LOP3.LUT R34, R35, 0x380, RZ, 0xc0, !PT ;  /* 0x0000038023227812 */ /* 0x000fc400078ec0ff */
[----:B------:R-:W-:Y:S02]  /*a9e0*/  IADD3 R31, P2, R4, 0x4020, RZ ;  /* 0x00004020041f7810 */ /* 0x000fe40007f5e0ff */
[----:B------:R-:W-:Y:S02]  /*a9f0*/  SHF.R.U64 R34, R34, 0x3, RZ ;  /* 0x0000000322227819 */ /* 0x000fe400000012ff */
[----:B------:R-:W-:Y:S01]  /*aa00*/  LOP3.LUT R9, R4, 0x380, RZ, 0xc0, !PT ;  /* 0x0000038004097812 */ /* 0x000fe200078ec0ff */
[----:B------:R-:W-:Y:S01]  /*aa10*/  IMAD.X R41, RZ, RZ, R5, P2 ;  /* 0x000000ffff297224 */ /* 0x000fe200010e0605 */
[----:B------:R-:W-:Y:S01]  /*aa20*/  LOP3.LUT R34, R34, R35, RZ, 0x3c, !PT ;  /* 0x0000002322227212 */ /* 0x000fe200078e3cff */
[----:B------:R-:W-:Y:S01]  /*aa30*/  IMAD.X R35, RZ, RZ, R37, P6 ;  /* 0x000000ffff237224 */ /* 0x000fe200030e0625 */
[----:B------:R-:W-:Y:S01]  /*aa40*/  IADD3 R47, P6, R36, 0x7000, RZ ;  /* 0x00007000242f7810 */ /* 0x000fe20007fde0ff */
[----:B------:R-:W0:Y:S01]  /*aa50*/  @P1 LDC R48, c[0x0][0xbf0] ;  /* 0x0002fc00ff301b82 */ /* 0x000e220000000800 */
[----:B------:R-:W-:-:S02]  /*aa60*/  LOP3.LUT R14, R33, 0x380, RZ, 0xc0, !PT ;  /* 0x00000380210e7812 */ /* 0x000fc400078ec0ff */
[----:B------:R-:W-:Y:S02]  /*aa70*/  LOP3.LUT R20, R47, 0x380, RZ, 0xc0, !PT ;  /* 0x000003802f147812 */ /* 0x000fe400078ec0ff */
[----:B------:R-:W-:Y:S02]  /*aa80*/  LOP3.LUT R44, R45, 0x380, RZ, 0xc0, !PT ;  /* 0x000003802d2c7812 */ /* 0x000fe400078ec0ff */
[----:B------:R-:W-:Y:S02]  /*aa90*/  SHF.R.U64 R20, R20, 0x3, RZ ;  /* 0x0000000314147819 */ /* 0x000fe400000012ff */
[----:B------:R-:W-:Y:S02]  /*aaa0*/  LOP3.LUT R12, R31, 0x380, RZ, 0xc0, !PT ;  /* 0x000003801f0c7812 */ /* 0x000fe400078ec0ff */
[----:B------:R-:W-:Y:S02]  /*aab0*/  LOP3.LUT R20, R20, R47, RZ, 0x3c, !PT ;  /* 0x0000002f14147212 */ /* 0x000fe400078e3cff */
[----:B------:R-:W1:Y:S01]  /*aac0*/  @P1 LDC R47, c[0x0][0xbec] ;  /* 0x0002fb00ff2f1b82 */ /* 0x000e620000000800 */
[----:B------:R-:W-:-:S02]  /*aad0*/  SHF.R.U64 R9, R9, 0x3, RZ ;  /* 0x0000000309097819 */ /* 0x000fc400000012ff */
[----:B------:R-:W-:Y:S02]  /*aae0*/  LOP3.LUT R8, R21, 0x380, RZ, 0xc0, !PT ;  /* 0x0000038015087812 */ /* 0x000fe400078ec0ff */
[----:B------:R-:W-:Y:S02]  /*aaf0*/  SHF.R.U64 R14, R14, 0x3, RZ ;  /* 0x000000030e0e7819 */ /* 0x000fe400000012ff */
[----:B------:R-:W-:Y:S02]  /*ab00*/  SHF.R.U64 R44, R44, 0x3, RZ ;  /* 0x000000032c2c7819 */ /* 0x000fe400000012ff */
[C---:B------:R-:W-:Y:S02]  /*ab10*/  IADD3 R29, P3, R4.reuse, 0x4000, RZ ;  /* 0x00004000041d7810 */ /* 0x040fe40007f7e0ff */
[C---:B------:R-:W-:Y:S02]  /*ab20*/  IADD3 R27, P4, R4.reuse, 0x60, RZ ;  /* 0x00000060041b7810 */ /* 0x040fe40007f9e0ff */
[----:B------:R-:W-:Y:S01]  /*ab30*/  IADD3 R25, P5, R4, 0x40, RZ ;  /* 0x0000004004197810 */ /* 0x000fe20007fbe0ff */
[----:B------:R-:W-:Y:S01]  /*ab40*/  IMAD.X R15, RZ, RZ, R5, P3 ;  /* 0x000000ffff0f7224 */ /* 0x000fe200018e0605 */
[----:B------:R-:W-:-:S02]  /*ab50*/  SHF.R.U64 R12, R12, 0x3, RZ ;  /* 0x000000030c0c7819 */ /* 0x000fc400000012ff */
[----:B------:R-:W-:Y:S01]  /*ab60*/  LOP3.LUT R4, R9, R4, RZ, 0x3c, !PT ;  /* 0x0000000409047212 */ /* 0x000fe200078e3cff */
[----:B------:R-:W-:Y:S01]  /*ab70*/  IMAD.X R9, RZ, RZ, R5, P5 ;  /* 0x000000ffff097224 */ /* 0x000fe200028e0605 */
[----:B------:R-:W-:Y:S02]  /*ab80*/  SHF.R.U64 R8, R8, 0x3, RZ ;  /* 0x0000000308087819 */ /* 0x000fe400000012ff */
[----:B------:R-:W-:Y:S02]  /*ab90*/  LOP3.LUT R42, R14, R33, RZ, 0x3c, !PT ;  /* 0x000000210e2a7212 */ /* 0x000fe400078e3cff */
[----:B------:R-:W-:Y:S02]  /*aba0*/  LOP3.LUT R44, R44, R45, RZ, 0x3c, !PT ;  /* 0x0000002d2c2c7212 */ /* 0x000fe400078e3cff */
[----:B------:R-:W-:Y:S02]  /*abb0*/  LOP3.LUT R10, R29, 0x380, RZ, 0xc0, !PT ;  /* 0x000003801d0a7812 */ /* 0x000fe400078ec0ff */
[----:B------:R-:W-:-:S02]  /*abc0*/  LOP3.LUT R40, R12, R31, RZ, 0x3c, !PT ;  /* 0x0000001f0c287212 */ /* 0x000fc400078e3cff */
[-C--:B------:R-:W-:Y:S02]  /*abd0*/  IADD3.X R45, RZ, R5.reuse, RZ, P0, !PT ;  /* 0x00000005ff2d7210 */ /* 0x080fe400007fe4ff */
[----:B------:R-:W-:Y:S02]  /*abe0*/  IADD3.X R11, RZ, R5, RZ, P4, !PT ;  /* 0x00000005ff0b7210 */ /* 0x000fe400027fe4ff */
[----:B------:R-:W-:Y:S02]  /*abf0*/  LOP3.LUT R12, R8, R21, RZ, 0x3c, !PT ;  /* 0x00000015080c7212 */ /* 0x000fe400078e3cff */
[----:B------:R-:W-:Y:S02]  /*ac00*/  MOV R46, R4 ;  /* 0x00000004002e7202 */ /* 0x000fe40000000f00 */
[----:B------:R-:W-:Y:S02]  /*ac10*/  LOP3.LUT R8, R25, 0x380, RZ, 0xc0, !PT ;  /* 0x0000038019087812 */ /* 0x000fe400078ec0ff */
[----:B------:R-:W-:-:S02]  /*ac20*/  F2FP.F16.F32.PACK_AB R4, R89, R88 ;  /* 0x000000585904723e */ /* 0x000fc400000000ff */
[----:B------:R-:W-:Y:S01]  /*ac30*/  F2FP.F16.F32.PACK_AB R5, R91, R90 ;  /* 0x0000005a5b05723e */ /* 0x000fe200000000ff */
[----:B------:R-:W-:Y:S01]  /*ac40*/  BAR.SYNC.DEFER_BLOCKING 0x1, 0x100 ;  /* 0x0044000000007b1d */ /* 0x000fe20000010000 */
[----:B------:R-:W-:Y:S01]  /*ac50*/  MOV R66, R42 ;  /* 0x0000002a00427202 */ /* 0x000fe20000000f00 */
[----:B------:R-:W-:Y:S01]  /*ac60*/  VIADD R42, R17, UR37 ;  /* 0x00000025112a7c36 */ /* 0x000fe20008000000 */
[----:B------:R-:W-:Y:S01]  /*ac70*/  SHF.R.U64 R10, R10, 0x3, RZ ;  /* 0x000000030a0a7819 */ /* 0x000fe200000012ff */
[----:B------:R-:W-:Y:S01]  /*ac80*/  VIADD R43, R186, UR37 ;  /* 0x00000025ba2b7c36 */ /* 0x000fe20008000000 */
[----:B------:R-:W-:Y:S02]  /*ac90*/  SHF.R.U64 R8, R8, 0x3, RZ ;  /* 0x0000000308087819 */ /* 0x000fe400000012ff */
[----:B------:R-:W-:Y:S02]  /*aca0*/  LOP3.LUT R14, R10, R29, RZ, 0x3c, !PT ;  /* 0x0000001d0a0e7212 */ /* 0x000fe400078e3cff */
[----:B------:R-:W-:-:S02]  /*acb0*/  LOP3.LUT R10, R27, 0x380, RZ, 0xc0, !PT ;  /* 0x000003801b0a7812 */ /* 0x000fc400078ec0ff */
[----:B------:R-:W-:Y:S02]  /*acc0*/  LOP3.LUT R8, R8, R25, RZ, 0x3c, !PT ;  /* 0x0000001908087212 */ /* 0x000fe400078e3cff */
[----:B------:R-:W-:Y:S02]  /*acd0*/  IADD3 R25, P0, R36, 0x6000, RZ ;  /* 0x0000600024197810 */ /* 0x000fe40007f1e0ff */
[----:B------:R-:W-:Y:S02]  /*ace0*/  SHF.R.U64 R10, R10, 0x3, RZ ;  /* 0x000000030a0a7819 */ /* 0x000fe400000012ff */
[----:B------:R-:W-:Y:S02]  /*acf0*/  LOP3.LUT R24, R25, 0x380, RZ, 0xc0, !PT ;  /* 0x0000038019187812 */ /* 0x000fe400078ec0ff */
[----:B------:R-:W-:Y:S02]  /*ad00*/  LOP3.LUT R10, R10, R27, RZ, 0x3c, !PT ;  /* 0x0000001b0a0a7212 */ /* 0x000fe400078e3cff */
[----:B------:R-:W-:-:S02]  /*ad10*/  SHF.R.U64 R24, R24, 0x3, RZ ;  /* 0x0000000318187819 */ /* 0x000fc400000012ff */
[----:B------:R-:W-:Y:S01]  /*ad20*/  MOV R54, R10 ;  /* 0x0000000a00367202 */ /* 0x000fe20000000f00 */
[----:B------:R1:W-:Y:S01]  /*ad30*/  STSM.16.M88.4 [R46], R4 ;  /* 0x000000042e007844 */ /* 0x0003e20000000200 */
[----:B------:R-:W-:Y:S01]  /*ad40*/  LOP3.LUT R24, R24, R25, RZ, 0x3c, !PT ;  /* 0x0000001918187212 */ /* 0x000fe200078e3cff */
[----:B------:R-:W-:Y:S01]  /*ad50*/  IMAD.X R25, RZ, RZ, R37, P0 ;  /* 0x000000ffff197224 */ /* 0x000fe200000e0625 */
[----:B------:R-:W-:Y:S01]  /*ad60*/  MOV R53, R14 ;  /* 0x0000000e00357202 */ /* 0x000fe20000000f00 */
[----:B------:R-:W-:Y:S01]  /*ad70*/  IMAD.U32 R14, RZ, RZ, UR8 ;  /* 0x00000008ff0e7e24 */ /* 0x000fe2000f8e00ff */
[----:B------:R-:W-:Y:S01]  /*ad80*/  MOV R15, R12 ;  /* 0x0000000c000f7202 */ /* 0x000fe20000000f00 */
[----:B------:R-:W-:Y:S01]  /*ad90*/  ULDC.64 UR8, c[0x0][0xae8] ;  /* 0x0002ba0000087ab9 */ /* 0x000fe20000000a00 */
[C---:B------:R-:W-:Y:S02]  /*ada0*/  IADD3 R29, P3, R36.reuse, 0x4000, RZ ;  /* 0x00004000241d7810 */ /* 0x040fe40007f7e0ff */
[----:B------:R-:W-:-:S02]  /*adb0*/  IADD3 R27, P2, R36, 0x5000, RZ ;  /* 0x00005000241b7810 */ /* 0x000fc40007f5e0ff */
[----:B------:R-:W-:Y:S02]  /*adc0*/  LOP3.LUT R28, R29, 0x380, RZ, 0xc0, !PT ;  /* 0x000003801d1c7812 */ /* 0x000fe400078ec0ff */
[----:B------:R-:W-:Y:S02]  /*add0*/  LOP3.LUT R26, R27, 0x380, RZ, 0xc0, !PT ;  /* 0x000003801b1a7812 */ /* 0x000fe400078ec0ff */
[----:B------:R-:W-:Y:S01]  /*ade0*/  SHF.R.U64 R28, R28, 0x3, RZ ;  /* 0x000000031c1c7819 */ /* 0x000fe200000012ff */
[----:B-1----:R-:W-:Y:S01]  /*adf0*/  @P1 IMAD.HI.U32 R5, R42, R47, RZ ;  /* 0x0000002f2a051227 */ /* 0x002fe200078e00ff */
[----:B------:R-:W-:Y:S02]  /*ae00*/  MOV R4, R42 ;  /* 0x0000002a00047202 */ /* 0x000fe40000000f00 */
[----:B------:R-:W-:Y:S02]  /*ae10*/  F2FP.F16.F32.PACK_AB R7, R103, R102 ;  /* 0x000000666707723e */ /* 0x000fe400000000ff */
[----:B0-----:R-:W-:-:S02]  /*ae20*/  @P1 SHF.R.U32.HI R4, RZ, R48, R5 ;  /* 0x00000030ff041219 */ /* 0x001fc40000011605 */
[----:B------:R-:W-:Y:S02]  /*ae30*/  MOV R52, R40 ;  /* 0x0000002800347202 */ /* 0x000fe40000000f00 */
[--C-:B------:R-:W-:Y:S01]  /*ae40*/  SHF.R.S32.HI R5, RZ, 0x1f, R4.reuse ;  /* 0x0000001fff057819 */ /* 0x100fe20000011404 */
[----:B------:R-:W-:Y:S01]  /*ae50*/  IMAD.MOV R6, RZ, RZ, -R4 ;  /* 0x000000ffff067224 */ /* 0x000fe200078e0a04 */
[----:B------:R-:W-:Y:S02]  /*ae60*/  IADD3 R12, P0, R4, UR6, RZ ;  /* 0x00000006040c7c10 */ /* 0x000fe4000ff1e0ff */
        /* <DEDUP_REMOVED lines=8> */
[----:B------:R-:W-:Y:S01]  /*aef0*/  SHF.R.U64 R26, R26, 0x3, RZ ;  /* 0x000000031a1a7819 */ /* 0x000fe200000012ff */
[----:B------:R-:W-:Y:S01]  /*af00*/  IMAD R10, R10, UR6, RZ ;  /* 0x000000060a0a7c24 */ /* 0x000fe2000f8e02ff */
[----:B------:R-:W-:Y:S01]  /*af10*/  LOP3.LUT R28, R28, R29, RZ, 0x3c, !PT ;  /* 0x0000001d1c1c7212 */ /* 0x000fe200078e3cff */
[----:B------:R0:W-:Y:S01]  /*af20*/  STSM.16.M88.4 [R15], R4 ;  /* 0x000000040f007844 */ /* 0x0001e20000000200 */
[----:B------:R-:W-:Y:S01]  /*af30*/  IADD3.X R29, RZ, R37, RZ, P3, !PT ;  /* 0x00000025ff1d7210 */ /* 0x000fe20001ffe4ff */
[----:B------:R-:W-:Y:S01]  /*af40*/  IMAD R41, R11, UR7, R10 ;  /* 0x000000070b297c24 */ /* 0x000fe2000f8e020a */
[----:B------:R-:W-:Y:S01]  /*af50*/  ULDC.64 UR6, c[0x0][0xb50] ;  /* 0x0002d40000067ab9 */ /* 0x000fe20000000a00 */
[----:B------:R-:W-:-:S02]  /*af60*/  MOV R14, R8 ;  /* 0x00000008000e7202 */ /* 0x000fc40000000f00 */
[----:B------:R-:W-:Y:S02]  /*af70*/  LOP3.LUT P0, RZ, R184, 0x3, RZ, 0xc0, !PT ;  /* 0x00000003b8ff7812 */ /* 0x000fe4000780c0ff */
[----:B------:R-:W-:Y:S02]  /*af80*/  F2FP.F16.F32.PACK_AB R8, R105, R104 ;  /* 0x000000686908723e */ /* 0x000fe400000000ff */
[----:B------:R-:W-:Y:S02]  /*af90*/  F2FP.F16.F32.PACK_AB R9, R107, R106 ;  /* 0x0000006a6b09723e */ /* 0x000fe400000000ff */
[----:B------:R-:W-:Y:S02]  /*afa0*/  F2FP.F16.F32.PACK_AB R10, R109, R108 ;  /* 0x0000006c6d0a723e */ /* 0x000fe400000000ff */
[----:B------:R-:W-:Y:S01]  /*afb0*/  F2FP.F16.F32.PACK_AB R11, R111, R110 ;  /* 0x0000006e6f0b723e */ /* 0x000fe200000000ff */
[----:B0-----:R-:W-:Y:S01]  /*afc0*/  VIADD R5, R43, 0x8 ;  /* 0x000000082b057836 */ /* 0x001fe20000000000 */
[----:B------:R-:W-:-:S02]  /*afd0*/  IADD3 R7, R13, R41, RZ ;  /* 0x000000290d077210 */ /* 0x000fc40007ffe0ff */
[----:B------:R-:W-:Y:S01]  /*afe0*/  LEA R40, P3, R12, UR6, 0x2 ;  /* 0x000000060c287c11 */ /* 0x000fe2000f8610ff */
[----:B------:R0:W-:Y:S01]  /*aff0*/  STSM.16.M88.4 [R14], R8 ;  /* 0x000000080e007844 */ /* 0x0001e20000000200 */
[----:B------:R-:W-:Y:S01]  /*b000*/  LOP3.LUT R26, R26, R27, RZ, 0x3c, !PT ;  /* 0x0000001b1a1a7212 */ /* 0x000fe200078e3cff */
[----:B------:R-:W-:Y:S01]  /*b010*/  IMAD.X R27, RZ, RZ, R37, P2 ;  /* 0x000000ffff1b7224 */ /* 0x000fe200010e0625 */
[-C--:B------:R-:W-:Y:S01]  /*b020*/  ISETP.GE.OR P2, PT, R43, R64.reuse, P0 ;  /* 0x000000402b00720c */ /* 0x080fe20000746670 */
[----:B------:R-:W-:Y:S01]  /*b030*/  SHFL.IDX PT, R60, R40, RZ, 0x1c1f ;  /* 0x001c1fff283c7589 */ /* 0x000fe200000e0000 */
[----:B------:R-:W-:Y:S02]  /*b040*/  ISETP.GE.OR P0, PT, R5, R64, P0 ;  /* 0x000000400500720c */ /* 0x000fe40000706670 */
[----:B------:R-:W-:Y:S01]  /*b050*/  LEA.HI.X R41, R12, UR7, R7, 0x2, P3 ;  /* 0x000000070c297c11 */ /* 0x000fe200098f1407 */
[----:B------:R-:W-:Y:S01]  /*b060*/  SHFL.IDX PT, R62, R40, 0x1, 0x1c1f ;  /* 0x003c1f00283e7f89 */ /* 0x000fe200000e0000 */
[----:B------:R-:W-:-:S02]  /*b070*/  F2FP.F16.F32.PACK_AB R4, R113, R112 ;  /* 0x000000707104723e */ /* 0x000fc400000000ff */
[----:B------:R-:W-:Y:S01]  /*b080*/  F2FP.F16.F32.PACK_AB R5, R115, R114 ;  /* 0x000000727305723e */ /* 0x000fe200000000ff */
[----:B------:R-:W1:Y:S01]  /*b090*/  SHFL.IDX PT, R61, R41, RZ, 0x1c1f ;  /* 0x001c1fff293d7589 */ /* 0x000e6200000e0000 */
[----:B------:R-:W-:Y:S02]  /*b0a0*/  F2FP.F16.F32.PACK_AB R6, R117, R116 ;  /* 0x000000747506723e */ /* 0x000fe400000000ff */
[----:B------:R-:W-:Y:S01]  /*b0b0*/  F2FP.F16.F32.PACK_AB R7, R119, R118 ;  /* 0x000000767707723e */ /* 0x000fe200000000ff */
[----:B------:R-:W2:Y:S01]  /*b0c0*/  SHFL.IDX PT, R63, R41, 0x1, 0x1c1f ;  /* 0x003c1f00293f7f89 */ /* 0x000ea200000e0000 */
[----:B------:R-:W-:Y:S02]  /*b0d0*/  F2FP.F16.F32.PACK_AB R12, R121, R120 ;  /* 0x00000078790c723e */ /* 0x000fe400000000ff */
[----:B------:R-:W-:Y:S01]  /*b0e0*/  F2FP.F16.F32.PACK_AB R13, R123, R122 ;  /* 0x0000007a7b0d723e */ /* 0x000fe200000000ff */
[----:B------:R-:W-:Y:S01]  /*b0f0*/  STSM.16.M88.4 [R54], R4 ;  /* 0x0000000436007844 */ /* 0x000fe20000000200 */
[----:B0-----:R-:W-:-:S02]  /*b100*/  F2FP.F16.F32.PACK_AB R14, R125, R124 ;  /* 0x0000007c7d0e723e */ /* 0x001fc400000000ff */
[----:B------:R-:W-:Y:S02]  /*b110*/  F2FP.F16.F32.PACK_AB R15, R127, R126 ;  /* 0x0000007e7f0f723e */ /* 0x000fe400000000ff */
[----:B------:R-:W-:Y:S02]  /*b120*/  F2FP.F16.F32.PACK_AB R8, R129, R128 ;  /* 0x000000808108723e */ /* 0x000fe400000000ff */
[----:B------:R-:W-:Y:S01]  /*b130*/  F2FP.F16.F32.PACK_AB R9, R131, R130 ;  /* 0x000000828309723e */ /* 0x000fe200000000ff */
[----:B------:R-:W-:Y:S01]  /*b140*/  STSM.16.M88.4 [R53], R12 ;  /* 0x0000000c35007844 */ /* 0x000fe20000000200 */
[----:B------:R-:W-:Y:S02]  /*b150*/  F2FP.F16.F32.PACK_AB R10, R133, R132 ;  /* 0x00000084850a723e */ /* 0x000fe400000000ff */
[----:B------:R-:W-:Y:S02]  /*b160*/  F2FP.F16.F32.PACK_AB R11, R135, R134 ;  /* 0x00000086870b723e */ /* 0x000fe400000000ff */
[----:B------:R-:W-:-:S02]  /*b170*/  MOV R65, R44 ;  /* 0x0000002c00417202 */ /* 0x000fc40000000f00 */
[C---:B------:R-:W-:Y:S01]  /*b180*/  IADD3 R33, P5, R36.reuse, 0x2000, RZ ;  /* 0x0000200024217810 */ /* 0x040fe20007fbe0ff */
[----:B------:R-:W-:Y:S01]  /*b190*/  STSM.16.M88.4 [R52], R8 ;  /* 0x0000000834007844 */ /* 0x000fe20000000200 */
[----:B------:R-:W-:Y:S01]  /*b1a0*/  UIMAD UR5, UR12, UR8, URZ ;  /* 0x000000080c0572a4 */ /* 0x000fe2000f8e023f */
[C---:B------:R-:W-:Y:S02]  /*b1b0*/  IADD3 R31, P4, R36.reuse, 0x3000, RZ ;  /* 0x00003000241f7810 */ /* 0x040fe40007f9e0ff */
[----:B------:R0:W-:Y:S01]  /*b1c0*/  STSM.16.M88.4 [R66], R136 ;  /* 0x0000008842007844 */ /* 0x0001e20000000200 */
[----:B------:R-:W-:Y:S01]  /*b1d0*/  UIMAD.WIDE.U32 UR6, UR38, UR8, URZ ;  /* 0x00000008260672a5 */ /* 0x000fe2000f8e003f */
[----:B------:R-:W-:Y:S02]  /*b1e0*/  LOP3.LUT R21, R36, 0x380, RZ, 0xc0, !PT ;  /* 0x0000038024157812 */ /* 0x000fe400078ec0ff */
[----:B------:R-:W-:Y:S01]  /*b1f0*/  STSM.16.M88.4 [R65], R144 ;  /* 0x0000009041007844 */ /* 0x000fe20000000200 */
[----:B------:R-:W-:Y:S01]  /*b200*/  UIMAD UR5, UR38, UR9, UR5 ;  /* 0x00000009260572a4 */ /* 0x000fe2000f8e0205 */
[----:B------:R-:W-:Y:S01]  /*b210*/  LOP3.LUT R32, R33, 0x380, RZ, 0xc0, !PT ;  /* 0x0000038021207812 */ /* 0x000fe200078ec0ff */
[----:B------:R-:W-:Y:S01]  /*b220*/  BAR.SYNC.DEFER_BLOCKING 0x1, 0x100 ;  /* 0x0044000000007b1d */ /* 0x000fe20000010000 */
[----:B------:R-:W-:-:S07]  /*b230*/  LOP3.LUT R30, R31, 0x380, RZ, 0xc0, !PT ;  /* 0x000003801f1e7812 */ /* 0x000fce00078ec0ff */
[----:B0-----:R-:W0:Y:S01]  /*b240*/  @P1 LDC R66, c[0x0][0xbec] ;  /* 0x0002fb00ff421b82 */ /* 0x001e220000000800 */
[----:B------:R-:W-:Y:S01]  /*b250*/  UIMAD UR8, UR13, UR10, URZ ;  /* 0x0000000a0d0872a4 */ /* 0x000fe2000f8e023f */
[----:B------:R-:W-:Y:S01]  /*b260*/  SHF.R.U64 R21, R21, 0x3, RZ ;  /* 0x0000000315157819 */ /* 0x000fe200000012ff */
[----:B------:R-:W-:Y:S01]  /*b270*/  UIADD3 UR7, UR7, UR5, URZ ;  /* 0x0000000507077290 */ /* 0x000fe2000fffe03f */
[----:B------:R-:W-:Y:S01]  /*b280*/  SHF.R.U64 R32, R32, 0x3, RZ ;  /* 0x0000000320207819 */ /* 0x000fe200000012ff */
[----:B-1----:R1:W-:Y:S01]  /*b290*/  @!P2 ST.E desc[UR50][R60.64], R3 ;  /* 0x000000033c00a985 */ /* 0x0023e2000c101932 */
[----:B------:R-:W-:Y:S01]  /*b2a0*/  UIMAD UR5, UR42, UR11, UR8 ;  /* 0x0000000b2a0572a4 */ /* 0x000fe2000f8e0208 */
[----:B------:R-:W-:Y:S02]  /*b2b0*/  SHF.R.U64 R30, R30, 0x3, RZ ;  /* 0x000000031e1e7819 */ /* 0x000fe400000012ff */
[----:B--2---:R2:W-:Y:S01]  /*b2c0*/  @!P0 ST.E desc[UR50][R62.64], R0 ;  /* 0x000000003e008985 */ /* 0x0045e2000c101932 */
[----:B------:R-:W-:Y:S01]  /*b2d0*/  UIMAD.WIDE.U32 UR6, UR42, UR10, UR6 ;  /* 0x0000000a2a0672a5 */ /* 0x000fe2000f8e0006 */
[----:B------:R-:W-:Y:S01]  /*b2e0*/  LOP3.LUT R36, R21, R36, RZ, 0x3c, !PT ;  /* 0x0000002415247212 */ /* 0x000fe200078e3cff */
[--C-:B------:R-:W-:Y:S01]  /*b2f0*/  IMAD.X R21, RZ, RZ, R37.reuse, P6 ;  /* 0x000000ffff157224 */ /* 0x100fe200030e0625 */
[----:B------:R3:W5:Y:S01]  /*b300*/  LD.E.128 R12, desc[UR50][R24.64] ;  /* 0x00000032180c7980 */ /* 0x000762000c101d00 */
[----:B------:R-:W-:Y:S01]  /*b310*/  LOP3.LUT R32, R32, R33, RZ, 0x3c, !PT ;  /* 0x0000002120207212 */ /* 0x000fe200078e3cff */
[----:B------:R-:W-:Y:S01]  /*b320*/  ULDC.64 UR8, c[0x0][0xae0] ;  /* 0x0002b80000087ab9 */ /* 0x000fe20000000a00 */
[----:B------:R-:W-:Y:S01]  /*b330*/  LOP3.LUT R30, R30, R31, RZ, 0x3c, !PT ;  /* 0x0000001f1e1e7212 */ /* 0x000fe200078e3cff */
[----:B-1----:R-:W1:Y:S01]  /*b340*/  @P1 LDC R61, c[0x0][0xbf0] ;  /* 0x0002fc00ff3d1b82 */ /* 0x002e620000000800 */
[----:B--2---:R-:W-:Y:S01]  /*b350*/  IMAD R0, R19, 0x20, R22 ;  /* 0x0000002013007824 */ /* 0x004fe200078e0216 */
[----:B------:R-:W-:Y:S01]  /*b360*/  UIADD3 UR5, UR7, UR5, URZ ;  /* 0x0000000507057290 */ /* 0x000fe2000fffe03f */
[----:B------:R-:W-:Y:S01]  /*b370*/  IMAD.X R33, RZ, RZ, R37, P5 ;  /* 0x000000ffff217224 */ /* 0x000fe200028e0625 */
[----:B------:R2:W5:Y:S01]  /*b380*/  LD.E.128 R8, desc[UR50][R20.64] ;  /* 0x0000003214087980 */ /* 0x000562000c101d00 */
[----:B---3--:R-:W-:-:S02]  /*b390*/  VIADD R25, R0, UR37 ;  /* 0x0000002500197c36 */ /* 0x008fc40008000000 */
[----:B------:R-:W-:Y:S01]  /*b3a0*/  IMAD.X R31, RZ, RZ, R37, P4 ;  /* 0x000000ffff1f7224 */ /* 0x000fe200020e0625 */
[----:B------:R-:W5:Y:S01]  /*b3b0*/  LD.E.128 R48, desc[UR50][R36.64] ;  /* 0x0000003224307980 */ /* 0x000f62000c101d00 */
[----:B0-----:R-:W-:-:S03]  /*b3c0*/  @P1 IMAD.HI.U32 R0, R25, R66, RZ ;  /* 0x0000004219001227 */ /* 0x001fc600078e00ff */
[----:B------:R-:W5:Y:S01]  /*b3d0*/  LD.E.128 R44, desc[UR50][R34.64] ;  /* 0x00000032222c7980 */ /* 0x000f62000c101d00 */
[----:B------:R-:W-:Y:S01]  /*b3e0*/  IMAD.MOV.U32 R3, RZ, RZ, R25 ;  /* 0x000000ffff037224 */ /* 0x000fe200078e0019 */
[----:B--2---:R-:W-:Y:S01]  /*b3f0*/  MOV R20, UR6 ;  /* 0x0000000600147c02 */ /* 0x004fe20008000f00 */
[----:B------:R-:W-:Y:S01]  /*b400*/  IMAD.U32 R21, RZ, RZ, UR7 ;  /* 0x00000007ff157e24 */ /* 0x000fe2000f8e00ff */
[----:B------:R-:W5:Y:S04]  /*b410*/  LD.E.128 R40, desc[UR50][R32.64] ;  /* 0x0000003220287980 */ /* 0x000f68000c101d00 */
[----:B------:R-:W5:Y:S01]  /*b420*/  LD.E.128 R4, desc[UR50][R30.64] ;  /* 0x000000321e047980 */ /* 0x000f62000c101d00 */
[----:B-1----:R-:W-:Y:S01]  /*b430*/  @P1 SHF.R.U32.HI R3, RZ, R61, R0 ;  /* 0x0000003dff031219 */ /* 0x002fe20000011600 */
[----:B------:R-:W-:-:S02]  /*b440*/  ULDC.64 UR6, c[0x0][0xad8] ;  /* 0x0002b60000067ab9 */ /* 0x000fc40000000a00 */
[----:B------:R-:W5:Y:S01]  /*b450*/  LD.E.128 R56, desc[UR50][R28.64] ;  /* 0x000000321c387980 */ /* 0x000f62000c101d00 */
[--C-:B------:R-:W-:Y:S01]  /*b460*/  SHF.R.S32.HI R0, RZ, 0x1f, R3.reuse ;  /* 0x0000001fff007819 */ /* 0x100fe20000011403 */
[----:B------:R-:W-:Y:S02]  /*b470*/  IMAD.MOV R24, RZ, RZ, -R3 ;  /* 0x000000ffff187224 */ /* 0x000fe400078e0a03 */
[----:B------:R-:W-:Y:S01]  /*b480*/  IMAD.U32 R21, RZ, RZ, UR5 ;  /* 0x00000005ff157e24 */ /* 0x000fe2000f8e00ff */
[----:B------:R0:W5:Y:S01]  /*b490*/  LD.E.128 R52, desc[UR50][R26.64] ;  /* 0x000000321a347980 */ /* 0x000162000c101d00 */
[----:B------:R-:W-:Y:S02]  /*b4a0*/  IMAD R0, R0, UR8, RZ ;  /* 0x0000000800007c24 */ /* 0x000fe4000f8e02ff */
[----:B------:R-:W-:Y:S01]  /*b4b0*/  IMAD R39, R39, R24, R25 ;  /* 0x0000001827277224 */ /* 0x000fe200078e0219 */
[----:B------:R-:W-:Y:S01]  /*b4c0*/  @!PT LDS RZ, [RZ] ;  /* 0x00000000fffff984 */ /* 0x000fe20000000800 */
[----:B------:R-:W-:Y:S01]  /*b4d0*/  @!PT LDS RZ, [RZ] ;  /* 0x00000000fffff984 */ /* 0x000fe20000000800 */
[----:B------:R-:W-:Y:S01]  /*b4e0*/  @!PT LDS RZ, [RZ] ;  /* 0x00000000fffff984 */ /* 0x000fe20000000800 */
[----:B------:R-:W-:Y:S01]  /*b4f0*/  @!PT LDS RZ, [RZ] ;  /* 0x00000000fffff984 */ /* 0x000fe20000000800 */
[----:B------:R1:W-:Y:S06]  /*b500*/  MEMBAR.ALL.CTA ;  /* 0x0000000000007992 */ /* 0x0003ec0000008000 */
[----:B-1----:R-:W1:Y:S01]  /*b510*/  FENCE.VIEW.ASYNC.S ;  /* 0x00000000000073c6 */ /* 0x002e620000000000 */
[----:B------:R-:W-:-:S02]  /*b520*/  IMAD R25, R3, UR9, R0 ;  /* 0x0000000903197c24 */ /* 0x000fc4000f8e0200 */
[----:B------:R-:W-:Y:S01]  /*b530*/  IMAD.WIDE.U32 R20, R3, UR8, R20 ;  /* 0x0000000803147c25 */ /* 0x000fe2000f8e0014 */
[----:B------:R-:W-:-:S03]  /*b540*/  SHF.R.S32.HI R0, RZ, 0x1f, R39 ;  /* 0x0000001fff007819 */ /* 0x000fc60000011427 */
[----:B------:R-:W-:Y:S02]  /*b550*/  IMAD.IADD R21, R21, 0x1, R25 ;  /* 0x0000000115157824 */ /* 0x000fe400078e0219 */
[----:B------:R-:W-:Y:S02]  /*b560*/  IMAD R0, R0, UR6, RZ ;  /* 0x0000000600007c24 */ /* 0x000fe4000f8e02ff */
[----:B0-----:R-:W-:Y:S02]  /*b570*/  VIADD R27, R22, UR37 ;  /* 0x00000025161b7c36 */ /* 0x001fe40008000000 */
[C---:B------:R-:W-:Y:S02]  /*b580*/  IMAD R25, R39.reuse, UR7, R0 ;  /* 0x0000000727197c24 */ /* 0x040fe4000f8e0200 */
[----:B------:R-:W-:Y:S01]  /*b590*/  IMAD.WIDE.U32 R20, R39, UR6, R20 ;  /* 0x0000000627147c25 */ /* 0x000fe2000f8e0014 */
[CC--:B------:R-:W-:Y:S01]  /*b5a0*/  ISETP.GE.AND P2, PT, R27.reuse, R64.reuse, PT ;  /* 0x000000401b00720c */ /* 0x0c0fe20003f46270 */
[----:B------:R-:W-:Y:S01]  /*b5b0*/  ULDC.64 UR6, c[0x0][0xa80] ;  /* 0x0002a00000067ab9 */ /* 0x000fe20000000a00 */
[----:B------:R-:W-:Y:S01]  /*b5c0*/  IADD3 R3, R27, 0x20, RZ ;  /* 0x000000201b037810 */ /* 0x000fe20007ffe0ff */
[----:B------:R-:W-:Y:S01]  /*b5d0*/  IMAD.IADD R21, R21, 0x1, R25 ;  /* 0x0000000115157824 */ /* 0x000fe200078e0219 */
[----:B------:R-:W-:Y:S01]  /*b5e0*/  LEA R0, P3, R20, UR6, 0x1 ;  /* 0x0000000614007c11 */ /* 0x000fe2000f8608ff */
[----:B------:R-:W-:Y:S01]  /*b5f0*/  VIADD R38, R38, 0x28820 ;  /* 0x0002882026267836 */ /* 0x000fe20000000000 */
[----:B------:R-:W-:Y:S01]  /*b600*/  ISETP.GE.AND P0, PT, R3, R64, PT ;  /* 0x000000400300720c */ /* 0x000fe20003f06270 */
[----:B------:R-:W-:Y:S01]  /*b610*/  VIADD R3, R27, 0x40 ;  /* 0x000000401b037836 */ /* 0x000fe20000000000 */
[----:B------:R-:W-:-:S02]  /*b620*/  LEA.HI.X R26, R20, UR7, R21, 0x1, P3 ;  /* 0x00000007141a7c11 */ /* 0x000fc400098f0c15 */
        /* <DEDUP_REMOVED lines=10> */
[-C--:B-1----:R-:W-:Y:S02]  /*b6d0*/  @!P2 LEA R20, P4, R2, R25.reuse, 0x1 ;  /* 0x000000190214a211 */ /* 0x082fe400078808ff */
[----:B------:R-:W-:Y:S02]  /*b6e0*/  @!P3 LEA R24, P5, R18, R25, 0x1 ;  /* 0x000000191218b211 */ /* 0x000fe400078a08ff */
[-C--:B--2---:R-:W-:Y:S02]  /*b6f0*/  @!P2 LEA.HI.X R21, R2, R3.reuse, R189, 0x1, P4 ;  /* 0x000000030215a211 */ /* 0x084fe400020f0cbd */
[----:B------:R-:W-:-:S03]  /*b700*/  @!P3 LEA.HI.X R25, R18, R3, R188, 0x1, P5 ;  /* 0x000000031219b211 */ /* 0x000fc600028f0cbc */
[----:B-----5:R3:W-:Y:S04]  /*b710*/  @!P2 ST.E.128 desc[UR50][R20.64], R48 ;  /* 0x000000301400a985 */ /* 0x0207e8000c101d32 */
[----:B------:R3:W-:Y:S02]  /*b720*/  @!P3 ST.E.128 desc[UR50][R24.64], R56 ;  /* 0x000000381800b985 */ /* 0x0007e4000c101d32 */
.L_x_8920:
[----:B------:R-:W-:Y:S05]  /*b730*/  BSYNC B1 ;  /* 0x0000000000017941 */ /* 0x000fea0003800000 */
.L_x_8919:
[----:B--2---:R2:W4:Y:S01]  /*b740*/  SHFL.IDX PT, R3, R26, 0x1, 0x181f ;  /* 0x00381f001a037f89 */ /* 0x00452200000e0000 */
[----:B------:R-:W-:Y:S03]  /*b750*/  BSSY B1, `(.L_x_8921) ;  /* 0x000000c000017945 */ /* 0x000fe60003800000 */
[----:B-1-3--:R2:W1:Y:S01]  /*b760*/  SHFL.IDX PT, R25, R0, 0x1, 0x181f ;  /* 0x00381f0000197f89 */ /* 0x00a46200000e0000 */
        /* <DEDUP_REMOVED lines=8> */
[----:B-----5:R3:W-:Y:S04]  /*b7f0*/  @!P3 ST.E.128 desc[UR50][R20.64], R44 ;  /* 0x0000002c1400b985 */ /* 0x0207e8000c101d32 */
[----:B------:R3:W-:Y:S02]  /*b800*/  @!P4 ST.E.128 desc[UR50][R24.64], R52 ;  /* 0x000000341800c985 */ /* 0x0007e4000c101d32 */
.L_x_8922:
[----:B------:R-:W-:Y:S05]  /*b810*/  BSYNC B1 ;  /* 0x0000000000017941 */ /* 0x000fea0003800000 */
.L_x_8921:
[----:B----4-:R4:W0:Y:S01]  /*b820*/  SHFL.IDX PT, R3, R26, 0x2, 0x181f ;  /* 0x00581f001a037f89 */ /* 0x01082200000e0000 */
        /* <DEDUP_REMOVED lines=8> */
[-C--:B0-----:R-:W-:Y:S02]  /*b8b0*/  @!P2 LEA.HI.X R21, R2, R3.reuse, R189, 0x1, P0 ;  /* 0x000000030215a211 */ /* 0x081fe400000f0cbd */
[----:B------:R-:W-:-:S03]  /*b8c0*/  @!P3 LEA.HI.X R25, R18, R3, R188, 0x1, P1 ;  /* 0x000000031219b211 */ /* 0x000fc600008f0cbc */
[----:B-----5:R3:W-:Y:S04]  /*b8d0*/  @!P2 ST.E.128 desc[UR50][R20.64], R40 ;  /* 0x000000281400a985 */ /* 0x0207e8000c101d32 */
[----:B------:R3:W-:Y:S02]  /*b8e0*/  @!P3 ST.E.128 desc[UR50][R24.64], R12 ;  /* 0x0000000c1800b985 */ /* 0x0007e4000c101d32 */
.L_x_8924:
[----:B------:R-:W-:Y:S05]  /*b8f0*/  BSYNC B1 ;  /* 0x0000000000017941 */ /* 0x000fea0003800000 */
.L_x_8923:
[----:B0-----:R-:W-:Y:S01]  /*b900*/  VIADD R3, R27, 0x60 ;  /* 0x000000601b037836 */ /* 0x001fe20000000000 */
[----:B---3-5:R0:W3:Y:S04]  /*b910*/  SHFL.IDX PT, R15, R26, 0x3, 0x181f ;  /* 0x00781f001a0f7f89 */ /* 0x0280e800000e0000 */
[----:B------:R-:W-:Y:S01]  /*b920*/  ISETP.GE.AND P0, PT, R3, R64, PT ;  /* 0x000000400300720c */ /* 0x000fe20003f06270 */
[----:B------:R0:W0:-:S12]  /*b930*/  SHFL.IDX PT, R21, R0, 0x3, 0x181f ;  /* 0x00781f0000157f89 */ /* 0x00001800000e0000 */
[----:B------:R-:W-:Y:S05]  /*b940*/  @P0 BRA `(.L_x_8925) ;  /* 0x0000000800800947 */ /* 0x000fea0003800000 */
[----:B------:R-:W-:Y:S02]  /*b950*/  ULDC UR5, c[0x0][0xac8] ;  /* 0x0002b20000057ab9 */ /* 0x000fe40000000800 */
[----:B------:R-:W-:-:S13]  /*b960*/  ISETP.GE.AND P1, PT, R2, UR5, PT ;  /* 0x0000000502007c0c */ /* 0x000fda000bf26270 */
[----:B0-----:R-:W-:-:S04]  /*b970*/  @!P1 LEA R12, P0, R2, R21, 0x1 ;  /* 0x00000015020c9211 */ /* 0x001fc800078008ff */
[----:B---3--:R-:W-:Y:S02]  /*b980*/  @!P1 LEA.HI.X R13, R2, R15, R189, 0x1, P0 ;  /* 0x0000000f020d9211 */ /* 0x008fe400000f0cbd */
[----:B------:R-:W-:-:S03]  /*b990*/  ISETP.GE.AND P0, PT, R18, UR5, PT ;  /* 0x0000000512007c0c */ /* 0x000fc6000bf06270 */
[----:B------:R0:W-:Y:S10]  /*b9a0*/  @!P1 ST.E.128 desc[UR50][R12.64], R4 ;  /* 0x000000040c009985 */ /* 0x0001f4000c101d32 */
[----:B------:R-:W-:Y:S05]  /*b9b0*/  @P0 BRA `(.L_x_8925) ;  /* 0x0000000800640947 */ /* 0x000fea0003800000 */
[----:B0-----:R-:W-:-:S04]  /*b9c0*/  LEA R4, P0, R18, R21, 0x1 ;  /* 0x0000001512047211 */ /* 0x001fc800078008ff */
[----:B------:R-:W-:-:S05]  /*b9d0*/  LEA.HI.X R5, R18, R15, R188, 0x1, P0 ;  /* 0x0000000f12057211 */ /* 0x000fca00000f0cbc */
[----:B------:R0:W-:Y:S01]  /*b9e0*/  ST.E.128 desc[UR50][R4.64], R8 ;  /* 0x0000000804007985 */ /* 0x0001e2000c101d32 */
[----:B------:R-:W-:Y:S05]  /*b9f0*/  BRA `(.L_x_8925) ;  /* 0x0000000800547947 */ /* 0x000fea0003800000 */
.L_x_8918:
[----:B------:R-:W0:Y:S01]  /*ba00*/  LDC R10, c[0x0][0xbe8] ;  /* 0x0002fa00ff0a7b82 */ /* 0x000e220000000800 */
[----:B------:R-:W-:Y:S01]  /*ba10*/  ISETP.GE.AND P0, PT, R190, 0x80, PT ;  /* 0x00000080be00780c */ /* 0x000fe20003f06270 */
[----:B------:R-:W-:Y:S01]  /*ba20*/  USHF.R.S32.HI UR8, URZ, 0x1f, UR38 ;  /* 0x0000001f3f087899 */ /* 0x000fe20008011426 */
[----:B------:R-:W-:Y:S01]  /*ba30*/  BSSY B1, `(.L_x_8926) ;  /* 0x000002f000017945 */ /* 0x000fe20003800000 */
[----:B------:R-:W-:Y:S01]  /*ba40*/  USHF.R.S32.HI UR9, URZ, 0x1f, UR42 ;  /* 0x0000001f3f097899 */ /* 0x000fe2000801142a */
[----:B------:R-:W-:Y:S02]  /*ba50*/  LEA R8, R19, R22, 0x5 ;  /* 0x0000001613087211 */ /* 0x000fe400078e28ff */
        /* <DEDUP_REMOVED lines=39> */
[----:B------:R-:W-:-:S04]  /*bcd0*/  LEA R6, P0, R4, UR6, 0x2 ;  /* 0x0000000604067c11 */ /* 0x000fc8000f8010ff */
[----:B------:R-:W-:-:S04]  /*bce0*/  IADD3 R3, R5, R7, RZ ;  /* 0x0000000705037210 */ /* 0x000fc80007ffe0ff */
[----:B------:R-:W-:Y:S01]  /*bcf0*/  LEA.HI.X R7, R4, UR7, R3, 0x2, P0 ;  /* 0x0000000704077c11 */ /* 0x000fe200080f1403 */
[----:B------:R-:W-:-:S05]  /*bd00*/  IMAD.MOV.U32 R3, RZ, RZ, -0x800000 ;  /* 0xff800000ff037424 */ /* 0x000fca00078e00ff */
[----:B------:R2:W-:Y:S02]  /*bd10*/  STG.E desc[UR50][R6.64], R3 ;  /* 0x0000000306007986 */ /* 0x0005e4000c101932 */
.L_x_8927:
[----:B------:R-:W-:Y:S05]  /*bd20*/  BSYNC B1 ;  /* 0x0000000000017941 */ /* 0x000fea0003800000 */
.L_x_8926:
        /* <DEDUP_REMOVED lines=17> */
[----:B------:R-:W-:Y:S01]  /*be40*/  UIADD3 UR5, UR7, UR5, URZ ;  /* 0x0000000507057290 */ /* 0x000fe2000fffe03f */
[----:B------:R-:W-:Y:S01]  /*be50*/  MOV R4, UR6 ;  /* 0x0000000600047c02 */ /* 0x000fe20008000f00 */
[----:B------:R-:W-:-:S02]  /*be60*/  IMAD R0, R0, UR8, RZ ;  /* 0x0000000800007c24 */ /* 0x000fc4000f8e02ff */
        /* <DEDUP_REMOVED lines=35> */
.L_x_8929:
[----:B------:R-:W-:Y:S05]  /*c0a0*/  BSYNC B1 ;  /* 0x0000000000017941 */ /* 0x000fea0003800000 */
.L_x_8928:
        /* <DEDUP_REMOVED lines=13> */
.L_x_8931:
[----:B------:R-:W-:Y:S05]  /*c180*/  BSYNC B1 ;  /* 0x0000000000017941 */ /* 0x000fea0003800000 */
.L_x_8930:
        /* <DEDUP_REMOVED lines=11> */
[----:B------:R3:W-:Y:S04]  /*c240*/  @!P2 ST.E.128 desc[UR50][R10.64], RZ ;  /* 0x000000ff0a00a985 */ /* 0x0007e8000c101d32 */
[----:B------:R3:W-:Y:S02]  /*c250*/  @!P3 ST.E.128 desc[UR50][R4.64], RZ ;  /* 0x000000ff0400b985 */ /* 0x0007e4000c101d32 */
.L_x_8933:
[----:B------:R-:W-:Y:S05]  /*c260*/  BSYNC B1 ;  /* 0x0000000000017941 */ /* 0x000fea0003800000 */
.L_x_8932:
[----:B------:R-:W-:Y:S01]  /*c270*/  VIADD R0, R8, 0x60 ;  /* 0x0000006008007836 */ /* 0x000fe20000000000 */
[----:B0-----:R0:W0:Y:S04]  /*c280*/  SHFL.IDX PT, R3, R7, 0x3, 0x181f ;  /* 0x00781f0007037f89 */ /* 0x00102800000e0000 */
[----:B------:R-:W-:Y:S01]  /*c290*/  ISETP.GE.AND P0, PT, R0, R9, PT ;  /* 0x000000090000720c */ /* 0x000fe20003f06270 */
[----:B-1-3--:R1:W3:-:S12]  /*c2a0*/  SHFL.IDX PT, R5, R6, 0x3, 0x181f ;  /* 0x00781f0006057f89 */ /* 0x00a2d800000e0000 */
[----:B-1----:R-:W-:Y:S05]  /*c2b0*/  @P0 BRA `(.L_x_8925) ;  /* 0x0000000000240947 */ /* 0x002fea0003800000 */
[----:B------:R-:W-:Y:S02]  /*c2c0*/  ULDC UR5, c[0x0][0xac8] ;  /* 0x0002b20000057ab9 */ /* 0x000fe40000000800 */
[----:B------:R-:W-:Y:S02]  /*c2d0*/  ISETP.GE.AND P2, PT, R2, UR5, PT ;  /* 0x0000000502007c0c */ /* 0x000fe4000bf46270 */
[----:B------:R-:W-:-:S11]  /*c2e0*/  ISETP.GE.AND P3, PT, R18, UR5, PT ;  /* 0x0000000512007c0c */ /* 0x000fd6000bf66270 */
[-C--:B--234-:R-:W-:Y:S02]  /*c2f0*/  @!P2 LEA R6, P0, R2, R5.reuse, 0x1 ;  /* 0x000000050206a211 */ /* 0x09cfe400078008ff */
[----:B------:R-:W-:Y:S02]  /*c300*/  @!P3 LEA R4, P1, R18, R5, 0x1 ;  /* 0x000000051204b211 */ /* 0x000fe400078208ff */
[-C--:B0-----:R-:W-:Y:S02]  /*c310*/  @!P2 LEA.HI.X R7, R2, R3.reuse, R189, 0x1, P0 ;  /* 0x000000030207a211 */ /* 0x081fe400000f0cbd */
[----:B------:R-:W-:-:S03]  /*c320*/  @!P3 LEA.HI.X R5, R18, R3, R188, 0x1, P1 ;  /* 0x000000031205b211 */ /* 0x000fc600008f0cbc */
[----:B------:R1:W-:Y:S04]  /*c330*/  @!P2 ST.E.128 desc[UR50][R6.64], RZ ;  /* 0x000000ff0600a985 */ /* 0x0003e8000c101d32 */
[----:B------:R1:W-:Y:S02]  /*c340*/  @!P3 ST.E.128 desc[UR50][R4.64], RZ ;  /* 0x000000ff0400b985 */ /* 0x0003e4000c101d32 */
.L_x_8925:
[----:B------:R-:W-:Y:S05]  /*c350*/  BSYNC B0 ;  /* 0x0000000000007941 */ /* 0x000fea0003800000 */
.L_x_8917:
[----:B------:R-:W-:Y:S02]  /*c360*/  ULDC UR5, c[0x0][0xc38] ;  /* 0x00030e0000057ab9 */ /* 0x000fe40000000800 */
[----:B------:R-:W-:-:S06]  /*c370*/  UISETP.GE.AND UP0, UPT, UR4, UR5, UPT ;  /* 0x000000050400728c */ /* 0x000fcc000bf06270 */
[----:B------:R-:W-:-:S13]  /*c380*/  PLOP3.LUT P0, PT, PT, PT, UP0, 0x80, 0x0 ;  /* 0x000000000000781c */ /* 0x000fda0003f0f008 */
[----:B------:R-:W-:Y:S05]  /*c390*/  @!P0 BRA `(.L_x_8934) ;  /* 0xffffff4800488947 */ /* 0x000fea000383ffff */
[----:B------:R-:W-:Y:S05]  /*c3a0*/  EXIT ;  /* 0x000000000000794d */ /* 0x000fea0003800000 */
.L_x_8876:
[----:B------:R-:W-:-:S08]  /*c3b0*/  NOP ;  /* 0x0000000000007918 */ /* 0x000fd00000000000 */
[----:B------:R-:W0:-:S00]  /*c3c0*/  USETMAXREG.DEALLOC.CTAPOOL 0x28 ;  /* 0x00000028000079c8 */ /* 0x000e0000080e0500 */
[----:B0-----:R-:W-:-:S06]  /*c3d0*/  LOP3.LUT R0, R0, 0x3, RZ, 0xc0, !PT ;  /* 0x0000000300007812 */ /* 0x001fcc00078ec0ff */
[----:B------:R-:W0:Y:S01]  /*c3e0*/  S2UR UR5, SR_CTAID.X ;  /* 0x00000000000579c3 */ /* 0x000e220000002500 */
[----:B------:R-:W-:Y:S01]  /*c3f0*/  LOP3.LUT R19, R19, 0xfffffeff, RZ, 0xc0, !PT ;  /* 0xfffffeff13137812 */ /* 0x000fe200078ec0ff */
[----:B------:R-:W-:Y:S01]  /*c400*/  IMAD.MOV.U32 R23, RZ, RZ, RZ ;  /* 0x000000ffff177224 */ /* 0x000fe200078e00ff */
[----:B------:R-:W-:Y:S01]  /*c410*/  MOV R26, 0x1 ;  /* 0x00000001001a7802 */ /* 0x000fe20000000f00 */
[----:B------:R1:W2:Y:S01]  /*c420*/  SHFL.IDX PT, R2, R0, RZ, 0x1f ;  /* 0x00001fff00027589 */ /* 0x0002a200000e0000 */
[----:B------:R-:W-:-:S03]  /*c430*/  IMAD.MOV.U32 R36, RZ, RZ, RZ ;  /* 0x000000ffff247224 */ /* 0x000fc600078e00ff */
        /* <DEDUP_REMOVED lines=9> */
[----:B------:R-:W-:Y:S01]  /*c4d0*/  UISETP.NE.U32.AND UP0, UPT, UR6, URZ, UPT ;  /* 0x0000003f0600728c */ /* 0x000fe2000bf05070 */
[----:B------:R-:W-:Y:S01]  /*c4e0*/  LOP3.LUT R19, R19, 0xfffffffe, RZ, 0xc0, !PT ;  /* 0xfffffffe13137812 */ /* 0x000fe200078ec0ff */
[----:B------:R-:W1:Y:S01]  /*c4f0*/  S2UR UR8, SR_CgaCtaId ;  /* 0x00000000000879c3 */ /* 0x000e620000008800 */
[----:B------:R-:W-:Y:S01]  /*c500*/  ULDC UR4, c[0x0][0x424] ;  /* 0x0001090000047ab9 */ /* 0x000fe20000000800 */
[----:B------:R-:W-:Y:S01]  /*c510*/  UISETP.NE.AND.EX UP0, UPT, UR7, URZ, UPT, UP0 ;  /* 0x0000003f0700728c */ /* 0x000fe2000bf05300 */
[----:B------:R-:W-:Y:S01]  /*c520*/  IMAD.U32 R34, RZ, RZ, UR5 ;  /* 0x00000005ff227e24 */ /* 0x000fe2000f8e00ff */
[----:B------:R-:W-:Y:S01]  /*c530*/  ULDC UR39, c[0x0][0x288] ;  /* 0x0000a20000277ab9 */ /* 0x000fe20000000800 */
[----:B------:R-:W-:Y:S01]  /*c540*/  ULDC.64 UR6, c[0x0][0x2f0] ;  /* 0x0000bc0000067ab9 */ /* 0x000fe20000000a00 */
[----:B------:R-:W-:Y:S01]  /*c550*/  USEL UR4, UR4, 0x1, UP0 ;  /* 0x0000000104047887 */ /* 0x000fe20008000000 */
[----:B------:R-:W-:Y:S01]  /*c560*/  MOV R26, 0x1 ;  /* 0x00000001001a7802 */ /* 0x000fe20000000f00 */
[----:B------:R-:W-:Y:S01]  /*c570*/  ULDC UR38, c[0x0][0x448] ;  /* 0x0001120000267ab9 */ /* 0x000fe20000000800 */
[----:B------:R-:W-:Y:S01]  /*c580*/  IMAD.MOV.U32 R36, RZ, RZ, RZ ;  /* 0x000000ffff247224 */ /* 0x000fe200078e00ff */
[----:B------:R-:W-:Y:S01]  /*c590*/  UIMAD UR37, UR4, UR6, URZ ;  /* 0x00000006042572a4 */ /* 0x000fe2000f8e023f */
[----:B------:R-:W-:Y:S01]  /*c5a0*/  IMAD.MOV.U32 R23, RZ, RZ, RZ ;  /* 0x000000ffff177224 */ /* 0x000fe200078e00ff */
[----:B------:R-:W-:Y:S01]  /*c5b0*/  UIMAD UR38, UR38, UR39, URZ ;  /* 0x00000027262672a4 */ /* 0x000fe2000f8e023f */
[----:B------:R-:W-:Y:S01]  /*c5c0*/  UMOV UR6, 0x400 ;  /* 0x0000040000067882 */ /* 0x000fe20000000000 */
[----:B------:R-:W-:-:S02]  /*c5d0*/  UIADD3 UR4, UR37, 0x7f, URZ ;  /* 0x0000007f25047890 */ /* 0x000fc4000fffe03f */
[----:B------:R-:W-:Y:S02]  /*c5e0*/  ULOP3.LUT UR45, UR36, 0x2, URZ, 0xfc, !UPT ;  /* 0x00000002242d7892 */ /* 0x000fe4000f8efc3f */
[----:B------:R-:W-:Y:S02]  /*c5f0*/  USHF.R.S32.HI UR5, URZ, 0x1f, UR4 ;  /* 0x0000001f3f057899 */ /* 0x000fe40008011404 */
[----:B------:R-:W-:Y:S02]  /*c600*/  UIADD3 UR39, UR37, 0x80, -UR39 ;  /* 0x0000008025277890 */ /* 0x000fe4000fffe827 */
[----:B------:R-:W-:Y:S02]  /*c610*/  ULEA.HI UR5, UR5, UR4, URZ, 0x7 ;  /* 0x0000000405057291 */ /* 0x000fe4000f8f383f */
[----:B-1----:R-:W-:Y:S01]  /*c620*/  ULEA UR6, UR8, UR6, 0x18 ;  /* 0x0000000608067291 */ /* 0x002fe2000f8ec03f */
[C---:B0-----:R-:W-:Y:S01]  /*c630*/  IMAD.SHL.U32 R30, R5.reuse, 0x8, RZ ;  /* 0x00000008051e7824 */ /* 0x041fe200078e00ff */
[----:B------:R-:W-:Y:S01]  /*c640*/  LOP3.LUT R4, R5, 0x7f, RZ, 0xc0, !PT ;  /* 0x0000007f05047812 */ /* 0x000fe200078ec0ff */
[----:B------:R-:W-:-:S03]  /*c650*/  USHF.R.S32.HI UR40, URZ, 0x7, UR5 ;  /* 0x000000073f287899 */ /* 0x000fc60008011405 */
[----:B------:R-:W-:Y:S01]  /*c660*/  IMAD.U32 R16, RZ, RZ, UR6 ;  /* 0x00000006ff107e24 */ /* 0x000fe2000f8e00ff */
[C---:B------:R-:W-:Y:S01]  /*c670*/  LOP3.LUT R0, R30.reuse, 0x1f8, RZ, 0xc0, !PT ;  /* 0x000001f81e007812 */ /* 0x040fe200078ec0ff */
[----:B------:R-:W-:Y:S01]  /*c680*/  ULDC UR46, c[0x0][0xc] ;  /* 0x00000300002e7ab9 */ /* 0x000fe20000000800 */
[----:B------:R-:W-:Y:S02]  /*c690*/  LOP3.LUT R35, R30, 0x38, RZ, 0xc0, !PT ;  /* 0x000000381e237812 */ /* 0x000fe400078ec0ff */
[----:B------:R-:W-:Y:S02]  /*c6a0*/  LOP3.LUT R3, R0, 0x38, R5, 0x78, !PT ;  /* 0x0000003800037812 */ /* 0x000fe400078e7805 */
[----:B------:R-:W-:Y:S02]  /*c6b0*/  LOP3.LUT R0, R35, 0x40, RZ, 0xfc, !PT ;  /* 0x0000004023007812 */ /* 0x000fe400078efcff */
[----:B------:R-:W-:Y:S02]  /*c6c0*/  LOP3.LUT R30, R3, 0x200, R30, 0xf8, !PT ;  /* 0x00000200031e7812 */ /* 0x000fe400078ef81e */
[----:B------:R-:W-:-:S02]  /*c6d0*/  ISETP.GE.AND P1, PT, R0, UR7, PT ;  /* 0x0000000700007c0c */ /* 0x000fc4000bf26270 */
[----:B------:R-:W-:Y:S01]  /*c6e0*/  ISETP.GE.AND P2, PT, R0, UR9, PT ;  /* 0x0000000900007c0c */ /* 0x000fe2000bf46270 */
[----:B------:R-:W-:Y:S01]  /*c6f0*/  IMAD R33, R30, 0x2, R16 ;  /* 0x000000021e217824 */ /* 0x000fe200078e0210 */
[----:B------:R-:W-:Y:S01]  /*c700*/  ISETP.GE.AND P0, PT, R0, UR7, PT ;  /* 0x0000000700007c0c */ /* 0x000fe2000bf06270 */
[----:B------:R-:W-:Y:S01]  /*c710*/  IMAD.SHL.U32 R0, R5, 0x10, RZ ;  /* 0x0000001005007824 */ /* 0x000fe200078e00ff */
[----:B------:R-:W-:-:S04]  /*c720*/  SHF.R.U32.HI R37, RZ, 0x3, R4 ;  /* 0x00000003ff257819 */ /* 0x000fc80000011604 */
[----:B------:R-:W-:-:S03]  /*c730*/  LOP3.LUT R2, R0, 0x70, RZ, 0xc0, !PT ;  /* 0x0000007000027812 */ /* 0x000fc600078ec0ff */
[----:B------:R-:W-:Y:S02]  /*c740*/  @P1 LOP3.LUT R19, R19, 0x1, RZ, 0xfc, !PT ;  /* 0x0000000113131812 */ /* 0x000fe400078efcff */
[----:B------:R-:W-:Y:S02]  /*c750*/  ISETP.GE.AND P1, PT, R35, UR7, PT ;  /* 0x0000000723007c0c */ /* 0x000fe4000bf26270 */
[----:B------:R-:W-:Y:S02]  /*c760*/  LOP3.LUT R19, R19, 0xffffffbf, RZ, 0xc0, !PT ;  /* 0xffffffbf13137812 */ /* 0x000fe400078ec0ff */
[----:B------:R-:W-:Y:S02]  /*c770*/  LOP3.LUT R0, R37, R2, RZ, 0xfc, !PT ;  /* 0x0000000225007212 */ /* 0x000fe400078efcff */
[----:B------:R-:W-:-:S04]  /*c780*/  @P2 LOP3.LUT R19, R19, 0x40, RZ, 0xfc, !PT ;  /* 0x0000004013132812 */ /* 0x000fc800078efcff */
        /* <DEDUP_REMOVED lines=10> */
.L_x_8984:
        /* <DEDUP_REMOVED lines=22> */
.L_x_8936:
[----:B------:R-:W-:Y:S01]  /*c990*/  ULDC UR8, c[0x0][0xc54] ;  /* 0x0003150000087ab9 */ /* 0x000fe20000000800 */
[----:B------:R-:W-:Y:S01]  /*c9a0*/  UMOV UR6, UR7 ;  /* 0x0000000700067c82 */ /* 0x000fe20008000000 */
[----:B------:R-:W-:-:S11]  /*c9b0*/  UISETP.NE.AND UP0, UPT, UR8, 0x1, UPT ;  /* 0x000000010800788c */ /* 0x000fd6000bf05270 */
[----:B------:R-:W-:Y:S02]  /*c9c0*/  @UP0 ULDC.64 UR10, c[0x0][0xc58] ;  /* 0x00031600000a0ab9 */ /* 0x000fe40000000a00 */
[----:B------:R-:W-:-:S04]  /*c9d0*/  UIMAD.WIDE.U32 UR4, UR7, UR10, URZ ;  /* 0x0000000a070472a5 */ /* 0x000fc8000f8e003f */
[----:B------:R-:W-:-:S04]  /*c9e0*/  @UP0 USHF.R.U32.HI UR6, URZ, UR11, UR5 ;  /* 0x0000000b3f060299 */ /* 0x000fc80008011605 */
[----:B------:R-:W-:-:S12]  /*c9f0*/  UIMAD UR4, UR6, UR8, URZ ;  /* 0x00000008060472a4 */ /* 0x000fd8000f8e023f */
.L_x_8937:
        /* <DEDUP_REMOVED lines=34> */
[----:B------:R-:W-:-:S04]  /*cc20*/  USHF.R.S32.HI UR4, URZ, 0x1f, UR6 ;  /* 0x0000001f3f047899 */ /* 0x000fc80008011406 */
[----:B------:R-:W-:-:S04]  /*cc30*/  ULEA.HI UR4, UR4, UR6, URZ, 0x7 ;  /* 0x0000000604047291 */ /* 0x000fc8000f8f383f */
[----:B------:R-:W-:-:S04]  /*cc40*/  USHF.R.S32.HI UR4, URZ, 0x7, UR4 ;  /* 0x000000073f047899 */ /* 0x000fc80008011404 */
        /* <DEDUP_REMOVED lines=21> */
.L_x_8939:
        /* <DEDUP_REMOVED lines=20> */
.L_x_8942:
[----:B------:R-:W-:Y:S05]  /*cee0*/  BSYNC B6 ;  /* 0x0000000000067941 */ /* 0x000fea0003800000 */
.L_x_8941:
        /* <DEDUP_REMOVED lines=20> */
.L_x_8945:
        /* <DEDUP_REMOVED lines=15> */
.L_x_8944:
[----:B------:R-:W-:Y:S05]  /*d120*/  BSYNC B6 ;  /* 0x0000000000067941 */ /* 0x000fea0003800000 */
.L_x_8943:
        /* <DEDUP_REMOVED lines=13> */
[----:B------:R-:W-:Y:S02]  /*d200*/  MOV R22, UR4 ;  /* 0x0000000400167c02 */ /* 0x000fe40008000f00 */
[----:B------:R-:W-:Y:S05]  /*d210*/  BRA.DIV UR5, `(.L_x_8946) ;  /* 0x0000003605ac7947 */ /* 0x000fea000b800000 */
.L_x_9000:
        /* <DEDUP_REMOVED lines=14> */
[----:B------:R-:W-:-:S05]  /*d300*/  IMAD.IADD R7, R5, 0x1, R32 ;  /* 0x0000000105077824 */ /* 0x000fca00078e0220 */
[----:B------:R-:W-:-:S07]  /*d310*/  MOV R11, R7 ;  /* 0x00000007000b7202 */ /* 0x000fce0000000f00 */
        /* <DEDUP_REMOVED lines=14> */
[----:B------:R-:W-:Y:S01]  /*d400*/  IADD3 R3, RZ, -UR42, RZ ;  /* 0x8000002aff037c10 */ /* 0x000fe2000fffe0ff */
[----:B------:R-:W-:Y:S01]  /*d410*/  IMAD.MOV R2, RZ, RZ, -R11 ;  /* 0x000000ffff027224 */ /* 0x000fe200078e0a0b */
[----:B------:R-:W-:Y:S01]  /*d420*/  LOP3.LUT R19, R19, 0xffffffef, RZ, 0xc0, !PT ;  /* 0xffffffef13137812 */ /* 0x000fe200078ec0ff */
[----:B------:R-:W-:Y:S02]  /*d430*/  IMAD.U32 R24, RZ, RZ, UR4 ;  /* 0x00000004ff187e24 */ /* 0x000fe4000f8e00ff */
[----:B------:R-:W-:Y:S02]  /*d440*/  IMAD R22, R22, R3, UR41 ;  /* 0x0000002916167e24 */ /* 0x000fe4000f8e0203 */
[----:B0-----:R-:W-:-:S03]  /*d450*/  IMAD.U32 R4, RZ, RZ, UR45 ;  /* 0x0000002dff047e24 */ /* 0x001fc6000f8e00ff */
[----:B------:R-:W-:Y:S01]  /*d460*/  SHF.R.S32.HI R28, RZ, 0x1f, R22 ;  /* 0x0000001fff1c7819 */ /* 0x000fe20000011416 */
[----:B------:R-:W-:Y:S01]  /*d470*/  IMAD R5, R10, R2, R7 ;  /* 0x000000020a057224 */ /* 0x000fe200078e0207 */
[----:B------:R-:W-:-:S13]  /*d480*/  ISETP.NE.AND P2, PT, R4, 0x3, PT ;  /* 0x000000030400780c */ /* 0x000fda0003f45270 */
[----:B------:R-:W-:Y:S01]  /*d490*/  @P2 LOP3.LUT R19, R19, 0x10, RZ, 0xfc, !PT ;  /* 0x0000001013132812 */ /* 0x000fe200078efcff */
[----:B------:R-:W-:Y:S06]  /*d4a0*/  @!P2 BRA `(.L_x_8947) ;  /* 0x000000000004a947 */ /* 0x000fec0003800000 */
[----:B------:R-:W-:Y:S01]  /*d4b0*/  BPT.TRAP 0x1 ;  /* 0x000000040000795c */ /* 0x000fe20000300000 */
.L_x_8947:
        /* <DEDUP_REMOVED lines=19> */
[----:B------:R-:W-:Y:S01]  /*d5f0*/  IADD3 R3, R3, R7, RZ ;  /* 0x0000000703037210 */ /* 0x000fe20007ffe0ff */
[----:B------:R-:W-:-:S03]  /*d600*/  IMAD R7, R23, 0x8, R16 ;  /* 0x0000000817077824 */ /* 0x000fc600078e0210 */
[----:B------:R-:W-:Y:S02]  /*d610*/  LEA.HI.X R18, R2, UR5, R3, 0x1, P0 ;  /* 0x0000000502127c11 */ /* 0x000fe400080f0c03 */
[----:B------:R-:W-:-:S04]  /*d620*/  SHF.L.U32 R2, R26, 0x1f, RZ ;  /* 0x0000001f1a027819 */ /* 0x000fc800000006ff */
[----:B------:R-:W0:Y:S02]  /*d630*/  SYNCS.PHASECHK.TRANS64.TRYWAIT P0, [R7+URZ+0x28840], R2 ;  /* 0x02884002070075a7 */ /* 0x000e24000800017f */
[----:B0-----:R-:W-:Y:S05]  /*d640*/  @!P0 BRA `(.L_x_8949) ;  /* 0x0000003000cc8947 */ /* 0x001fea0003800000 */
.L_x_9001:
[----:B------:R-:W-:Y:S05]  /*d650*/  BSYNC B0 ;  /* 0x0000000000007941 */ /* 0x000fea0003800000 */
.L_x_8948:
        /* <DEDUP_REMOVED lines=36> */
[----:B------:R-:W-:Y:S02]  /*d8a0*/  @P0 LEA R25, R5, R16, 0x1 ;  /* 0x0000001005190211 */ /* 0x000fe400078e08ff */
        /* <DEDUP_REMOVED lines=10> */
[----:B------:R-:W-:-:S03]  /*d950*/  @P0 IMAD R21, R5, 0x2, R16 ;  /* 0x0000000205150824 */ /* 0x000fc600078e0210 */
[----:B--2---:R-:W-:Y:S01]  /*d960*/  @P0 MOV R2, R14 ;  /* 0x0000000e00020202 */ /* 0x004fe20000000f00 */
        /* <DEDUP_REMOVED lines=11> */
[----:B------:R-:W-:Y:S02]  /*da20*/  SHFL.IDX PT, R8, R0, 0x4, 0x181f ;  /* 0x00981f0000087f89 */ /* 0x000fe400000e0000 */
[----:B------:R-:W-:Y:S02]  /*da30*/  @P0 MOV R3, R9 ;  /* 0x0000000900030202 */ /* 0x000fe40000000f00 */
        /* <DEDUP_REMOVED lines=16> */
[----:B-1----:R-:W-:Y:S01]  /*db40*/  @P0 IADD3.X R9, RZ, R8, RZ, P1, !PT ;  /* 0x00000008ff090210 */ /* 0x002fe20000ffe4ff */
[----:B--2---:R-:W-:Y:S01]  /*db50*/  @P0 IMAD.MOV.U32 R2, RZ, RZ, R14 ;  /* 0x000000ffff020224 */ /* 0x004fe200078e000e */
[----:B------:R-:W-:Y:S03]  /*db60*/  SHFL.IDX PT, R8, R0, 0x6, 0x181f ;  /* 0x00d81f0000087f89 */ /* 0x000fe600000e0000 */
[----:B------:R-:W-:Y:S01]  /*db70*/  @P0 IMAD.MOV.U32 R3, RZ, RZ, R9 ;  /* 0x000000ffff030224 */ /* 0x000fe200078e0009 */
[----:B------:R-:W0:Y:S04]  /*db80*/  SHFL.IDX PT, R14, R4, 0x6, 0x181f ;  /* 0x00d81f00040e7f89 */ /* 0x000e2800000e0000 */
[----:B------:R-:W-:Y:S04]  /*db90*/  @P0 LDGSTS.E.BYPASS.LTC128B.128 [R25+0x1ac00], desc[UR50][R2.64], !P3 ;  /* 0x1ac0000002190fae */ /* 0x000fe8000d901d72 */
[----:B------:R1:W-:Y:S01]  /*dba0*/  @P0 LDGSTS.E.BYPASS.LTC128B.128 [R25+0x1ec00], desc[UR50][R2.64+0x80], !P2 ;  /* 0x1ec0008002190fae */ /* 0x0003e2000d101d72 */
[----:B------:R-:W-:-:S13]  /*dbb0*/  ISETP.GE.AND P0, PT, R6, 0x61, PT ;  /* 0x000000610600780c */ /* 0x000fda0003f06270 */
[----:B------:R-:W-:Y:S02]  /*dbc0*/  @P0 LEA R21, R5, R16, 0x1 ;  /* 0x0000001005150211 */ /* 0x000fe400078e08ff */
[----:B0-----:R-:W-:-:S05]  /*dbd0*/  @P0 LEA R14, P1, R35, R14, 0x1 ;  /* 0x0000000e230e0211 */ /* 0x001fca00078208ff */
[----:B------:R-:W-:Y:S02]  /*dbe0*/  @P0 IMAD.X R9, RZ, RZ, R8, P1 ;  /* 0x000000ffff090224 */ /* 0x000fe400008e0608 */
[----:B-1----:R-:W-:Y:S01]  /*dbf0*/  @P0 IMAD.MOV.U32 R2, RZ, RZ, R14 ;  /* 0x000000ffff020224 */ /* 0x002fe200078e000e */
[----:B------:R0:W1:Y:S01]  /*dc00*/  SHFL.IDX PT, R8, R0, 0x7, 0x181f ;  /* 0x00f81f0000087f89 */ /* 0x00006200000e0000 */
[----:B------:R-:W-:-:S03]  /*dc10*/  @P0 IMAD.MOV.U32 R3, RZ, RZ, R9 ;  /* 0x000000ffff030224 */ /* 0x000fc600078e0009 */
[----:B------:R0:W2:Y:S04]  /*dc20*/  SHFL.IDX PT, R14, R4, 0x7, 0x181f ;  /* 0x00f81f00040e7f89 */ /* 0x0000a800000e0000 */
[----:B------:R0:W-:Y:S04]  /*dc30*/  @P0 LDGSTS.E.BYPASS.LTC128B.128 [R21+0x1b400], desc[UR50][R2.64], !P3 ;  /* 0x1b40000002150fae */ /* 0x0001e8000d901d72 */
[----:B------:R0:W-:Y:S02]  /*dc40*/  @P0 LDGSTS.E.BYPASS.LTC128B.128 [R21+0x1f400], desc[UR50][R2.64+0x80], !P2 ;  /* 0x1f40008002150fae */ /* 0x0001e4000d101d72 */
.L_x_9019:
        /* <DEDUP_REMOVED lines=11> */
.L_x_8951:
        /* <DEDUP_REMOVED lines=11> */
.L_x_8952:
        /* <DEDUP_REMOVED lines=23> */
.L_x_8954:
[----:B------:R-:W-:Y:S05]  /*df20*/  BSYNC B6 ;  /* 0x0000000000067941 */ /* 0x000fea0003800000 */
.L_x_8953:
        /* <DEDUP_REMOVED lines=8> */
[----:B------:R-:W-:Y:S01]  /*dfb0*/  LOP3.LUT P5, RZ, R19, 0x40, RZ, 0xc0, !PT ;  /* 0x0000004013ff7812 */ /* 0x000fe200078ac0ff */
[----:B------:R-:W-:-:S04]  /*dfc0*/  @UP0 ULDC UR4, c[0x0][0x44c] ;  /* 0x0001130000040ab9 */ /* 0x000fc80000000800 */
[----:B------:R-:W-:-:S04]  /*dfd0*/  UIMAD UR6, UR6, UR8, URZ ;  /* 0x00000008060672a4 */ /* 0x000fc8000f8e023f */
[----:B------:R-:W-:Y:S02]  /*dfe0*/  UIMAD UR7, UR7, UR9, UR6 ;  /* 0x00000009070772a4 */ /* 0x000fe4000f8e0206 */
[----:B------:R-:W-:Y:S01]  /*dff0*/  USHF.R.S32.HI UR6, URZ, 0x1f, UR42 ;  /* 0x0000001f3f067899 */ /* 0x000fe2000801142a */
[----:B0-----:R-:W-:-:S05]  /*e000*/  IMAD.SHL.U32 R2, R2, 0x10, RZ ;  /* 0x0000001002027824 */ /* 0x001fca00078e00ff */
[----:B------:R-:W-:-:S04]  /*e010*/  LOP3.LUT R2, R2, 0x70, RZ, 0xc0, !PT ;  /* 0x0000007002027812 */ /* 0x000fc800078ec0ff */
[----:B------:R-:W-:-:S05]  /*e020*/  LOP3.LUT R2, R37, R2, RZ, 0xfc, !PT ;  /* 0x0000000225027212 */ /* 0x000fca00078efcff */
[----:B------:R-:W-:-:S04]  /*e030*/  IMAD R0, R0, 0x80, R2 ;  /* 0x0000008000007824 */ /* 0x000fc800078e0202 */
[----:B------:R-:W-:Y:S01]  /*e040*/  @P0 IMAD.HI.U32 R3, R0, UR4, RZ ;  /* 0x0000000400030c27 */ /* 0x000fe2000f8e00ff */
[----:B------:R-:W-:Y:S01]  /*e050*/  PLOP3.LUT P0, PT, PT, PT, UP0, 0x80, 0x0 ;  /* 0x000000000000781c */ /* 0x000fe20003f0f008 */
[----:B------:R-:W-:Y:S02]  /*e060*/  @UP0 ULDC UR4, c[0x0][0x450] ;  /* 0x0001140000040ab9 */ /* 0x000fe40000000800 */
[----:B------:R-:W-:-:S10]  /*e070*/  IMAD.MOV.U32 R2, RZ, RZ, R0 ;  /* 0x000000ffff027224 */ /* 0x000fd400078e0000 */
[----:B------:R-:W-:Y:S02]  /*e080*/  @P0 SHF.R.U32.HI R2, RZ, UR4, R3 ;  /* 0x00000004ff020c19 */ /* 0x000fe40008011603 */
[----:B------:R-:W-:Y:S02]  /*e090*/  R2UR UR4, R22 ;  /* 0x00000000160472ca */ /* 0x000fe400000e0000 */
[----:B------:R-:W-:-:S11]  /*e0a0*/  IADD3 R5, -R2, RZ, RZ ;  /* 0x000000ff02057210 */ /* 0x000fd60007ffe1ff */
        /* <DEDUP_REMOVED lines=28> */
[----:B------:R-:W-:-:S03]  /*e270*/  IMAD.U32 R6, RZ, RZ, UR43 ;  /* 0x0000002bff067e24 */ /* 0x000fc6000f8e00ff */
[----:B------:R-:W1:Y:S02]  /*e280*/  SHFL.IDX PT, R2, R4, RZ, 0x181f ;  /* 0x00181fff04027589 */ /* 0x000e6400000e0000 */
[----:B------:R-:W-:Y:S02]  /*e290*/  LEA R5, R6, R37, 0x7 ;  /* 0x0000002506057211 */ /* 0x000fe400078e38ff */
[----:B------:R-:W-:Y:S02]  /*e2a0*/  SHFL.IDX PT, R6, R4, 0x1, 0x181f ;  /* 0x00381f0004067f89 */ /* 0x000fe400000e0000 */
[C---:B------:R-:W-:Y:S01]  /*e2b0*/  ISETP.GE.AND P0, PT, R5.reuse, UR38, PT ;  /* 0x0000002605007c0c */ /* 0x040fe2000bf06270 */
[----:B------:R-:W-:-:S12]  /*e2c0*/  VIADD R7, R5, 0x10 ;  /* 0x0000001005077836 */ /* 0x000fd80000000000 */
[----:B0-----:R-:W-:-:S05]  /*e2d0*/  @!P0 LEA R14, P1, R35, R14, 0x1 ;  /* 0x0000000e230e8211 */ /* 0x001fca00078208ff */
[----:B-1----:R-:W-:Y:S02]  /*e2e0*/  @!P0 IMAD.X R3, RZ, RZ, R2, P1 ;  /* 0x000000ffff038224 */ /* 0x002fe400008e0602 */
[----:B------:R-:W-:Y:S02]  /*e2f0*/  @!P0 IMAD.MOV.U32 R2, RZ, RZ, R14 ;  /* 0x000000ffff028224 */ /* 0x000fe400078e000e */
[----:B------:R-:W0:Y:S04]  /*e300*/  SHFL.IDX PT, R14, R0, 0x1, 0x181f ;  /* 0x00381f00000e7f89 */ /* 0x000e2800000e0000 */
        /* <DEDUP_REMOVED lines=16> */
[----:B------:R-:W-:Y:S02]  /*e410*/  SHFL.IDX PT, R6, R4, 0x3, 0x181f ;  /* 0x00781f0004067f89 */ /* 0x000fe400000e0000 */
[----:B------:R-:W-:Y:S01]  /*e420*/  @!P0 MOV R3, R7 ;  /* 0x0000000700038202 */ /* 0x000fe20000000f00 */
[----:B------:R-:W-:Y:S01]  /*e430*/  VIADD R7, R5, 0x30 ;  /* 0x0000003005077836 */ /* 0x000fe20000000000 */
        /* <DEDUP_REMOVED lines=30> */
[----:B------:R-:W-:-:S03]  /*e620*/  VIADD R7, R5, 0x60 ;  /* 0x0000006005077836 */ /* 0x000fc60000000000 */
        /* <DEDUP_REMOVED lines=10> */
[----:B------:R0:W-:Y:S02]  /*e6d0*/  @!P0 LDGSTS.E.BYPASS.LTC128B.128 [R33+0x17400], desc[UR50][R2.64+0x80], !P5 ;  /* 0x1740008002218fae */ /* 0x0001e4000e901d72 */
.L_x_9036:
        /* <DEDUP_REMOVED lines=8> */
[----:B------:R0:W-:Y:S01]  /*e760*/  @!P0 LDGSTS.E.BYPASS.LTC128B.128 [R33+0x17c00], desc[UR50][R2.64+0x80], !P5 ;  /* 0x17c0008002218fae */ /* 0x0001e2000e901d72 */
[----:B------:R-:W-:Y:S01]  /*e770*/  PLOP3.LUT P0, PT, PT, PT, PT, 0x80, 0x0 ;  /* 0x000000000000781c */ /* 0x000fe20003f0f070 */
[----:B------:R-:W-:-:S12]  /*e780*/  NOP ;  /* 0x0000000000007918 */ /* 0x000fd80000000000 */
.L_x_8956:
        /* <DEDUP_REMOVED lines=8> */
[----:B0-----:R-:W-:-:S04]  /*e810*/  LOP3.LUT R3, R0, 0xfffffffe, RZ, 0xc0, !PT ;  /* 0xfffffffe00037812 */ /* 0x001fc800078ec0ff */
[----:B------:R-:W-:-:S04]  /*e820*/  IADD3 R3, R36, -R3, RZ ;  /* 0x8000000324037210 */ /* 0x000fc80007ffe0ff */
[----:B------:R-:W-:Y:S01]  /*e830*/  SHF.L.U32 R3, R3, 0x1f, RZ ;  /* 0x0000001f03037819 */ /* 0x000fe200000006ff */
[----:B------:R-:W-:Y:S01]  /*e840*/  NOP ;  /* 0x0000000000007918 */ /* 0x000fe20000000000 */
[----:B------:R0:W-:Y:S01]  /*e850*/  SYNCS.ARRIVE.TRANS64.A1T0 RZ, [R16+URZ+0x28800], RZ ;  /* 0x028800ff10ff79a7 */ /* 0x0001e2000810003f */
[----:B------:R-:W-:Y:S01]  /*e860*/  BSSY B0, `(.L_x_8957) ;  /* 0x0000003000007945 */ /* 0x000fe20003800000 */
[----:B------:R-:W1:Y:S03]  /*e870*/  SYNCS.PHASECHK.TRANS64.TRYWAIT P0, [R16+URZ+0x28820], R3 ;  /* 0x02882003100075a7 */ /* 0x000e66000800017f */
[----:B01----:R-:W-:Y:S05]  /*e880*/  @!P0 BRA `(.L_x_8958) ;  /* 0x00000034005c8947 */ /* 0x003fea0003800000 */
.L_x_9037:
[----:B------:R-:W-:Y:S05]  /*e890*/  BSYNC B0 ;  /* 0x0000000000007941 */ /* 0x000fea0003800000 */
.L_x_8957:
[----:B------:R-:W-:-:S06]  /*e8a0*/  UISETP.GE.AND UP0, UPT, UR44, 0x2, UPT ;  /* 0x000000022c00788c */ /* 0x000fcc000bf06270 */
[----:B------:R-:W-:-:S13]  /*e8b0*/  PLOP3.LUT P0, PT, PT, PT, UP0, 0x40, 0x0 ;  /* 0x000000000000781c */ /* 0x000fda0003f0e808 */
[----:B------:R-:W-:Y:S05]  /*e8c0*/  @P0 BRA `(.L_x_8959) ;  /* 0x0000001000200947 */ /* 0x000fea0003800000 */
[----:B------:R-:W-:Y:S01]  /*e8d0*/  UIADD3 UR4, UR44, -0x2, URZ ;  /* 0xfffffffe2c047890 */ /* 0x000fe2000fffe03f */
[----:B------:R-:W-:Y:S01]  /*e8e0*/  BSSY B0, `(.L_x_8959) ;  /* 0x0000106000007945 */ /* 0x000fe20003800000 */
[----:B------:R-:W-:Y:S02]  /*e8f0*/  IMAD.MOV.U32 R20, RZ, RZ, R26 ;  /* 0x000000ffff147224 */ /* 0x000fe400078e001a */
[----:B------:R-:W-:Y:S02]  /*e900*/  IMAD.MOV.U32 R10, RZ, RZ, R23 ;  /* 0x000000ffff0a7224 */ /* 0x000fe400078e0017 */
[----:B------:R-:W-:Y:S02]  /*e910*/  IMAD.MOV.U32 R27, RZ, RZ, R24 ;  /* 0x000000ffff1b7224 */ /* 0x000fe400078e0018 */
[----:B------:R-:W-:-:S07]  /*e920*/  IMAD.U32 R6, RZ, RZ, UR4 ;  /* 0x00000004ff067e24 */ /* 0x000fce000f8e00ff */
.L_x_8972:
[----:B0-----:R-:W0:Y:S01]  /*e930*/  LDC R3, c[0x0][0x430] ;  /* 0x00010c00ff037b82 */ /* 0x001e220000000800 */
[----:B------:R-:W1:Y:S01]  /*e940*/  S2R R0, SR_TID.X ;  /* 0x0000000000007919 */ /* 0x000e620000002100 */
[----:B------:R-:W-:Y:S01]  /*e950*/  IMAD R7, R6, 0x80, R37 ;  /* 0x0000008006077824 */ /* 0x000fe200078e0225 */
[----:B------:R-:W-:Y:S05]  /*e960*/  YIELD ;  /* 0x0000000000007946 */ /* 0x000fea0003800000 */
[----:B------:R-:W-:Y:S01]  /*e970*/  ULDC.64 UR4, c[0x0][0x428] ;  /* 0x00010a0000047ab9 */ /* 0x000fe20000000a00 */
[----:B------:R-:W-:Y:S02]  /*e980*/  IADD3 R23, R10, 0x1, RZ ;  /* 0x000000010a177810 */ /* 0x000fe40007ffe0ff */
[----:B0-----:R-:W-:-:S02]  /*e990*/  ISETP.NE.AND P0, PT, R3, 0x1, PT ;  /* 0x000000010300780c */ /* 0x001fc40003f05270 */
[----:B-1----:R-:W-:-:S11]  /*e9a0*/  SHF.L.U32 R4, R0, 0x4, RZ ;  /* 0x0000000400047819 */ /* 0x002fd600000006ff */
        /* <DEDUP_REMOVED lines=30> */
.L_x_8960:
[----:B------:R-:W-:Y:S01]  /*eb90*/  IMAD R6, R23, 0x8, R16 ;  /* 0x0000000817067824 */ /* 0x000fe200078e0210 */
[----:B------:R-:W-:Y:S01]  /*eba0*/  SHF.L.U32 R3, R26, 0x1f, RZ ;  /* 0x0000001f1a037819 */ /* 0x000fe200000006ff */
[----:B------:R-:W-:Y:S03]  /*ebb0*/  BSSY B1, `(.L_x_8961) ;  /* 0x0000003000017945 */ /* 0x000fe60003800000 */
[----:B------:R-:W0:Y:S02]  /*ebc0*/  SYNCS.PHASECHK.TRANS64.TRYWAIT P0, [R6+URZ+0x28840], R3 ;  /* 0x02884003060075a7 */ /* 0x000e24000800017f */
[----:B0-----:R-:W-:Y:S05]  /*ebd0*/  @!P0 BRA `(.L_x_8962) ;  /* 0x00000030009c8947 */ /* 0x001fea0003800000 */
.L_x_9038:
[----:B------:R-:W-:Y:S05]  /*ebe0*/  BSYNC B1 ;  /* 0x0000000000017941 */ /* 0x000fea0003800000 */
.L_x_8961:
        /* <DEDUP_REMOVED lines=70> */
.L_x_9056:
        /* <DEDUP_REMOVED lines=9> */
.L_x_8964:
        /* <DEDUP_REMOVED lines=11> */
.L_x_8965:
[----:B------:R0:W-:Y:S01]  /*f190*/  SYNCS.ARRIVE.TRANS64.A1T0 RZ, [R6+URZ+0x28830], RZ ;  /* 0x028830ff06ff79a7 */ /* 0x0001e2000810003f */
[----:B------:R-:W-:Y:S05]  /*f1a0*/  @!P2 BRA `(.L_x_8966) ;  /* 0x000000000004a947 */ /* 0x000fea0003800000 */
[----:B------:R-:W-:Y:S01]  /*f1b0*/  BPT.TRAP 0x1 ;  /* 0x000000040000795c */ /* 0x000fe20000300000 */
.L_x_8966:
[----:B------:R-:W-:Y:S01]  /*f1c0*/  SHF.L.U32 R3, R20, 0x1f, RZ ;  /* 0x0000001f14037819 */ /* 0x000fe200000006ff */
[----:B------:R-:W-:Y:S01]  /*f1d0*/  BSSY B1, `(.L_x_8967) ;  /* 0x0000004000017945 */ /* 0x000fe20003800000 */
[----:B0-----:R-:W-:-:S04]  /*f1e0*/  LEA R6, R10, R16, 0x3 ;  /* 0x000000100a067211 */ /* 0x001fc800078e18ff */
[----:B------:R-:W0:Y:S02]  /*f1f0*/  SYNCS.PHASECHK.TRANS64.TRYWAIT P0, [R6+URZ+0x28860], R3 ;  /* 0x02886003060075a7 */ /* 0x000e24000800017f */
[----:B0-----:R-:W-:Y:S05]  /*f200*/  @!P0 BRA `(.L_x_8968) ;  /* 0x00000034006c8947 */ /* 0x001fea0003800000 */
.L_x_9057:
[----:B------:R-:W-:Y:S05]  /*f210*/  BSYNC B1 ;  /* 0x0000000000017941 */ /* 0x000fea0003800000 */
.L_x_8967:
        /* <DEDUP_REMOVED lines=9> */
[----:B------:R-:W-:-:S03]  /*f2b0*/  LEA R7, R7, R16, 0x1 ;  /* 0x0000001007077211 */ /* 0x000fc600078e08ff */
        /* <DEDUP_REMOVED lines=57> */
.L_x_9075:
        /* <DEDUP_REMOVED lines=29> */
.L_x_8970:
        /* <DEDUP_REMOVED lines=11> */
.L_x_8971:
        /* <DEDUP_REMOVED lines=8> */
.L_x_8959:
        /* <DEDUP_REMOVED lines=17> */
.L_x_8974:
[----:B------:R-:W-:Y:S05]  /*fa60*/  BSYNC B0 ;  /* 0x0000000000007941 */ /* 0x000fea0003800000 */
.L_x_8973:
[----:B------:R-:W-:-:S05]  /*fa70*/  IMAD.U32 R0, RZ, RZ, UR45 ;  /* 0x0000002dff007e24 */ /* 0x000fca000f8e00ff */
[----:B------:R-:W-:-:S13]  /*fa80*/  ISETP.NE.AND P0, PT, R0, 0x3, PT ;  /* 0x000000030000780c */ /* 0x000fda0003f05270 */
[----:B------:R-:W-:Y:S05]  /*fa90*/  @!P0 BRA `(.L_x_8975) ;  /* 0x0000000000048947 */ /* 0x000fea0003800000 */
[----:B------:R-:W-:Y:S01]  /*faa0*/  BPT.TRAP 0x1 ;  /* 0x000000040000795c */ /* 0x000fe20000300000 */
.L_x_8975:
[----:B------:R-:W-:Y:S01]  /*fab0*/  IMAD R4, R23, 0x8, R16 ;  /* 0x0000000817047824 */ /* 0x000fe200078e0210 */
[----:B0-----:R-:W-:Y:S01]  /*fac0*/  SHF.L.U32 R3, R26, 0x1f, RZ ;  /* 0x0000001f1a037819 */ /* 0x001fe200000006ff */
[----:B------:R-:W-:Y:S01]  /*fad0*/  IMAD.MOV.U32 R5, RZ, RZ, -0x80 ;  /* 0xffffff80ff057424 */ /* 0x000fe200078e00ff */
[----:B------:R-:W-:Y:S02]  /*fae0*/  BSSY B0, `(.L_x_8976) ;  /* 0x0000004000007945 */ /* 0x000fe40003800000 */
[----:B------:R-:W0:Y:S01]  /*faf0*/  SYNCS.PHASECHK.TRANS64.TRYWAIT P0, [R4+URZ+0x28860], R3 ;  /* 0x02886003040075a7 */ /* 0x000e22000800017f */
[----:B------:R-:W-:Y:S01]  /*fb00*/  IMAD R24, R24, R5, UR37 ;  /* 0x0000002518187e24 */ /* 0x000fe2000f8e0205 */
[----:B0-----:R-:W-:Y:S06]  /*fb10*/  @!P0 BRA `(.L_x_8977) ;  /* 0x0000003400a88947 */ /* 0x001fec0003800000 */
.L_x_9076:
[----:B------:R-:W-:Y:S05]  /*fb20*/  BSYNC B0 ;  /* 0x0000000000007941 */ /* 0x000fea0003800000 */
.L_x_8976:
        /* <DEDUP_REMOVED lines=62> */
[----:B------:R1:W0:-:S12]  /*ff10*/  SHFL.IDX PT, R7, R18, 0x7, 0x181f ;  /* 0x00f81f0012077f89 */ /* 0x00021800000e0000 */
[----:B------:R1:W-:Y:S01]  /*ff20*/  LDGSTS.E.BYPASS.LTC128B.128 [R0+0x3400], desc[UR50][R2.64], !P0 ;  /* 0x0340000002007fae */ /* 0x0003e2000c101d72 */
[----:B------:R-:W-:-:S13]  /*ff30*/  ISETP.LT.OR P0, PT, R5, 0x61, P1 ;  /* 0x000000610500780c */ /* 0x000fda0000f01670 */
[----:B0-2---:R1:W-:Y:S02]  /*ff40*/  LDGSTS.E.BYPASS.LTC128B.128 [R0+0x7400], desc[UR50][R2.64+0x80], !P0 ;  /* 0x0740008002007fae */ /* 0x0053e4000c101d72 */
.L_x_9094:
        /* <DEDUP_REMOVED lines=11> */
.L_x_8979:
        /* <DEDUP_REMOVED lines=11> */
.L_x_8980:
[----:B------:R0:W-:Y:S01]  /*100b0*/  SYNCS.ARRIVE.TRANS64.A1T0 RZ, [R4+URZ+0x28850], RZ ;  /* 0x028850ff04ff79a7 */ /* 0x0001e2000810003f */
[----:B------:R-:W-:-:S05]  /*100c0*/  VIADD R23, R23, 0x1 ;  /* 0x0000000117177836 */ /* 0x000fca0000000000 */
[----:B------:R-:W-:-:S04]  /*100d0*/  ISETP.NE.AND P0, PT, R23, 0x2, PT ;  /* 0x000000021700780c */ /* 0x000fc80003f05270 */
[----:B------:R-:W-:Y:S02]  /*100e0*/  SEL R3, RZ, 0x1, P0 ;  /* 0x00000001ff037807 */ /* 0x000fe40000000000 */
[----:B------:R-:W-:Y:S02]  /*100f0*/  SEL R23, R23, RZ, P0 ;  /* 0x000000ff17177207 */ /* 0x000fe40000000000 */
[----:B0-----:R-:W-:-:S07]  /*10100*/  LOP3.LUT R26, R26, R3, RZ, 0x3c, !PT ;  /* 0x000000031a1a7212 */ /* 0x001fce00078e3cff */
.L_x_8940:
[----:B------:R-:W-:Y:S05]  /*10110*/  BSYNC B7 ;  /* 0x0000000000077941 */ /* 0x000fea0003800000 */
.L_x_8938:
        /* <DEDUP_REMOVED lines=11> */
.L_x_8981:
[----:B------:R-:W-:-:S03]  /*101d0*/  UMOV UR4, 0xffffffff ;  /* 0xffffffff00047882 */ /* 0x000fc60000000000 */
[----:B------:R-:W-:Y:S05]  /*101e0*/  BRA.DIV UR4, `(.L_x_8983) ;  /* 0x0000003a04c07947 */ /* 0x000fea000b800000 */
[----:B------:R0:W1:Y:S02]  /*101f0*/  SHFL.IDX PT, R14, R34, RZ, 0x1f ;  /* 0x00001fff220e7589 */ /* 0x00006400000e0000 */
.L_x_9097:
        /* <DEDUP_REMOVED lines=8> */
.L_x_8982:
[----:B------:R-:W-:Y:S02]  /*10280*/  ULDC UR4, c[0x0][0xc38] ;  /* 0x00030e0000047ab9 */ /* 0x000fe40000000800 */
[----:B-1----:R-:W-:-:S13]  /*10290*/  ISETP.GE.AND P0, PT, R34, UR4, PT ;  /* 0x0000000422007c0c */ /* 0x002fda000bf06270 */
[----:B------:R-:W-:Y:S05]  /*102a0*/  @!P0 BRA `(.L_x_8984) ;  /* 0xffffffc400608947 */ /* 0x000fea000383ffff */
.L_x_8935:
[----:B------:R-:W1:Y:S01]  /*102b0*/  S2R R5, SR_CgaCtaId ;  /* 0x0000000000057919 */ /* 0x000e620000008800 */
[----:B------:R-:W-:Y:S01]  /*102c0*/  IADD3 R36, R36, 0x1, RZ ;  /* 0x0000000124247810 */ /* 0x000fe20007ffe0ff */
[----:B------:R-:W-:Y:S01]  /*102d0*/  BSSY B0, `(.L_x_8985) ;  /* 0x0000009000007945 */ /* 0x000fe20003800000 */
[----:B------:R-:W-:Y:S02]  /*102e0*/  MOV R2, 0x400 ;  /* 0x0000040000027802 */ /* 0x000fe40000000f00 */
[----:B------:R-:W-:-:S04]  /*102f0*/  LEA.HI R0, R36, R36, RZ, 0x1 ;  /* 0x0000002424007211 */ /* 0x000fc800078f08ff */
[----:B------:R-:W-:-:S05]  /*10300*/  LOP3.LUT R3, R0, 0xfffffffe, RZ, 0xc0, !PT ;  /* 0xfffffffe00037812 */ /* 0x000fca00078ec0ff */
[----:B------:R-:W-:-:S05]  /*10310*/  IMAD.IADD R0, R36, 0x1, -R3 ;  /* 0x0000000124007824 */ /* 0x000fca00078e0a03 */
[----:B------:R-:W-:Y:S02]  /*10320*/  SHF.L.U32 R0, R0, 0x1f, RZ ;  /* 0x0000001f00007819 */ /* 0x000fe400000006ff */
[----:B-1----:R-:W-:-:S04]  /*10330*/  LEA R4, R5, R2, 0x18 ;  /* 0x0000000205047211 */ /* 0x002fc800078ec0ff */
[----:B------:R-:W1:Y:S02]  /*10340*/  SYNCS.PHASECHK.TRANS64.TRYWAIT P0, [R4+URZ+0x28820], R0 ;  /* 0x02882000040075a7 */ /* 0x000e64000800017f */
[----:B-1----:R-:W-:Y:S05]  /*10350*/  @!P0 BRA `(.L_x_8986) ;  /* 0x00000038008c8947 */ /* 0x002fea0003800000 */
.L_x_9098:
[----:B------:R-:W-:Y:S05]  /*10360*/  BSYNC B0 ;  /* 0x0000000000007941 */ /* 0x000fea0003800000 */
.L_x_8985:
[----:B------:R-:W-:-:S03]  /*10370*/  UMOV UR4, 0xffffffff ;  /* 0xffffffff00047882 */ /* 0x000fc60000000000 */
[----:B------:R-:W-:Y:S05]  /*10380*/  BRA.DIV UR4, `(.L_x_8987) ;  /* 0x0000003a04947947 */ /* 0x000fea000b800000 */
[----:B-1----:R-:W1:Y:S02]  /*10390*/  S2R R0, SR_TID.X ;  /* 0x0000000000007919 */ /* 0x002e640000002100 */
[----:B-1----:R-:W-:-:S04]  /*103a0*/  SHF.R.U32.HI R0, RZ, 0x5, R0 ;  /* 0x00000005ff007819 */ /* 0x002fc80000011600 */
[----:B------:R-:W-:-:S05]  /*103b0*/  LOP3.LUT R0, R0, 0x3, RZ, 0xc0, !PT ;  /* 0x0000000300007812 */ /* 0x000fca00078ec0ff */
[----:B------:R1:W2:Y:S02]  /*103c0*/  SHFL.IDX PT, R14, R0, RZ, 0x1f ;  /* 0x00001fff000e7589 */ /* 0x0002a400000e0000 */
.L_x_9101:
[----:B--2---:R-:W-:Y:S01]  /*103d0*/  ISETP.NE.AND P0, PT, R14, RZ, PT ;  /* 0x000000ff0e00720c */ /* 0x004fe20003f05270 */
[----:B------:R-:W-:-:S12]  /*103e0*/  BSSY B0, `(.L_x_8988) ;  /* 0x0000024000007945 */ /* 0x000fd80003800000 */
[----:B------:R-:W-:Y:S05]  /*103f0*/  @P0 BRA `(.L_x_8989) ;  /* 0x0000000000880947 */ /* 0x000fea0003800000 */
[----:B------:R-:W-:-:S03]  /*10400*/  UMOV UR4, 0xffffffff ;  /* 0xffffffff00047882 */ /* 0x000fc60000000000 */
[----:B------:R-:W-:Y:S05]  /*10410*/  BRA.DIV UR4, `(.L_x_8990) ;  /* 0x0000003a04a47947 */ /* 0x000fea000b800000 */
[----:B------:R-:W-:-:S13]  /*10420*/  ELECT P6, URZ, PT ;  /* 0x00000000003f782f */ /* 0x000fda00038c0000 */
.L_x_9104:
[----:B------:R-:W-:Y:S05]  /*10430*/  @!P6 BRA `(.L_x_8989) ;  /* 0x000000000078e947 */ /* 0x000fea0003800000 */
[----:B------:R-:W-:-:S06]  /*10440*/  ULOP3.LUT UR4, UR36, 0x2, URZ, 0xfc, !UPT ;  /* 0x0000000224047892 */ /* 0x000fcc000f8efc3f */
[----:B-1----:R-:W-:-:S05]  /*10450*/  IMAD.U32 R0, RZ, RZ, UR4 ;  /* 0x00000004ff007e24 */ /* 0x002fca000f8e00ff */
[----:B------:R-:W-:-:S13]  /*10460*/  ISETP.NE.AND P0, PT, R0, 0x3, PT ;  /* 0x000000030000780c */ /* 0x000fda0003f05270 */
[----:B------:R-:W-:Y:S05]  /*10470*/  @!P0 BRA `(.L_x_8991) ;  /* 0x0000000000048947 */ /* 0x000fea0003800000 */
[----:B------:R-:W-:Y:S01]  /*10480*/  BPT.TRAP 0x1 ;  /* 0x000000040000795c */ /* 0x000fe20000300000 */
.L_x_8991:
[C---:B------:R-:W-:Y:S01]  /*10490*/  IMAD R5, R23.reuse, 0x8, R4 ;  /* 0x0000000817057824 */ /* 0x040fe200078e0204 */
[----:B------:R-:W-:Y:S01]  /*104a0*/  SHF.L.U32 R0, R26, 0x1f, RZ ;  /* 0x0000001f1a007819 */ /* 0x000fe200000006ff */
[----:B------:R-:W-:-:S03]  /*104b0*/  VIADD R23, R23, 0x1 ;  /* 0x0000000117177836 */ /* 0x000fc60000000000 */
[----:B------:R-:W1:Y:S02]  /*104c0*/  SYNCS.PHASECHK.TRANS64.TRYWAIT P1, [R5+URZ+0x28840], R0 ;  /* 0x02884000050075a7 */ /* 0x000e64000802017f */
[----:B------:R-:W-:-:S04]  /*104d0*/  ISETP.NE.AND P2, PT, R23, 0x2, PT ;  /* 0x000000021700780c */ /* 0x000fc80003f45270 */
[----:B------:R-:W-:Y:S01]  /*104e0*/  SEL R3, RZ, 0x1, P2 ;  /* 0x00000001ff037807 */ /* 0x000fe20001000000 */
[----:B-1----:R-:W-:Y:S08]  /*104f0*/  @!P1 BRA `(.L_x_8992) ;  /* 0x00000038008c9947 */ /* 0x002ff00003800000 */
.L_x_9105:
[----:B------:R-:W-:Y:S02]  /*10500*/  SEL R23, R23, RZ, P2 ;  /* 0x000000ff17177207 */ /* 0x000fe40001000000 */
[----:B------:R-:W-:Y:S01]  /*10510*/  LOP3.LUT R2, R26, R3, RZ, 0x3c, !PT ;  /* 0x000000031a027212 */ /* 0x000fe200078e3cff */
[----:B------:R-:W-:Y:S06]  /*10520*/  @!P0 BRA `(.L_x_8993) ;  /* 0x0000000000048947 */ /* 0x000fec0003800000 */
[----:B------:R-:W-:Y:S01]  /*10530*/  BPT.TRAP 0x1 ;  /* 0x000000040000795c */ /* 0x000fe20000300000 */
.L_x_8993:
[----:B------:R-:W-:Y:S02]  /*10540*/  LEA R23, R23, R4, 0x3 ;  /* 0x0000000417177211 */ /* 0x000fe400078e18ff */
[----:B------:R-:W-:-:S04]  /*10550*/  SHF.L.U32 R2, R2, 0x1f, RZ ;  /* 0x0000001f02027819 */ /* 0x000fc800000006ff */
[----:B------:R-:W2:Y:S02]  /*10560*/  SYNCS.PHASECHK.TRANS64.TRYWAIT P1, [R23+URZ+0x28840], R2 ;  /* 0x02884002170075a7 */ /* 0x000ea4000802017f */
[----:B--2---:R-:W-:Y:S05]  /*10570*/  @!P1 BRA `(.L_x_8994) ;  /* 0x0000003800809947 */ /* 0x004fea0003800000 */
.L_x_9106:
[----:B------:R-:W-:Y:S05]  /*10580*/  @!P0 BRA `(.L_x_8995) ;  /* 0x0000000000048947 */ /* 0x000fea0003800000 */
[----:B------:R-:W-:Y:S01]  /*10590*/  BPT.TRAP 0x1 ;  /* 0x000000040000795c */ /* 0x000fe20000300000 */
.L_x_8995:
[----:B------:R-:W3:Y:S02]  /*105a0*/  SYNCS.PHASECHK.TRANS64.TRYWAIT P1, [R5+URZ+0x28860], R0 ;  /* 0x02886000050075a7 */ /* 0x000ee4000802017f */
[----:B---3--:R-:W-:Y:S05]  /*105b0*/  @!P1 BRA `(.L_x_8996) ;  /* 0x0000003800849947 */ /* 0x008fea0003800000 */
.L_x_9107:
[----:B------:R-:W-:Y:S05]  /*105c0*/  @!P0 BRA `(.L_x_8997) ;  /* 0x0000000000048947 */ /* 0x000fea0003800000 */
[----:B------:R-:W-:Y:S01]  /*105d0*/  BPT.TRAP 0x1 ;  /* 0x000000040000795c */ /* 0x000fe20000300000 */
.L_x_8997:
[----:B----4-:R4:W0:Y:S02]  /*105e0*/  SYNCS.PHASECHK.TRANS64.TRYWAIT P0, [R23+URZ+0x28860], R2 ;  /* 0x02886002170075a7 */ /* 0x010824000800017f */
[----:B0-----:R-:W-:Y:S05]  /*105f0*/  @!P0 NANOSLEEP.SYNCS 0x989680 ;  /* 0x009896800000895d */ /* 0x001fea0003900000 */
[----:B------:R-:W0:Y:S02]  /*10600*/  @!P0 SYNCS.PHASECHK.TRANS64 P0, [R23+URZ+0x28860], R2 ;  /* 0x02886002170085a7 */ /* 0x000e24000800007f */
[----:B0-----:R-:W-:Y:S05]  /*10610*/  @!P0 BRA `(.L_x_8997) ;  /* 0xfffffffc00f08947 */ /* 0x001fea000383ffff */
.L_x_8989:
[----:B------:R-:W-:Y:S05]  /*10620*/  BSYNC B0 ;  /* 0x0000000000007941 */ /* 0x000fea0003800000 */
.L_x_8988:
[----:B------:R-:W-:Y:S05]  /*10630*/  EXIT ;  /* 0x000000000000794d */ /* 0x000fea0003800000 */
.L_x_8882:
[----:B0-----:R-:W-:-:S04]  /*10640*/  IMAD.U32 R3, RZ, RZ, UR41 ;  /* 0x00000029ff037e24 */ /* 0x001fc8000f8e00ff */
[----:B------:R0:W1:Y:S03]  /*10650*/  SYNCS.PHASECHK.TRANS64.TRYWAIT P1, [R3+URZ+0x28800], R0 ;  /* 0x02880000030075a7 */ /* 0x000066000802017f */
[----:B-1----:R-:W-:Y:S05]  /*10660*/  @!P1 NANOSLEEP.SYNCS 0x989680 ;  /* 0x009896800000995d */ /* 0x002fea0003900000 */
[----:B------:R-:W1:Y:S02]  /*10670*/  @!P1 SYNCS.PHASECHK.TRANS64 P1, [R3+URZ+0x28800], R0 ;  /* 0x02880000030095a7 */ /* 0x000e64000802007f */
[----:B-1----:R-:W-:Y:S05]  /*10680*/  @!P1 BRA `(.L_x_8882) ;  /* 0xfffffffc00ec9947 */ /* 0x002fea000383ffff */
[----:B------:R-:W-:Y:S05]  /*10690*/  BRA `(.L_x_8998) ;  /* 0xffffff0c00e07947 */ /* 0x000fea000383ffff */
.L_x_8886:
[----:B-1----:R1:W2:Y:S02]  /*106a0*/  SYNCS.PHASECHK.TRANS64.TRYWAIT P1, [R0+URZ+0x28830], R3 ;  /* 0x02883003000075a7 */ /* 0x0022a4000802017f */
[----:B--2---:R-:W-:Y:S05]  /*106b0*/  @!P1 NANOSLEEP.SYNCS 0x989680 ;  /* 0x009896800000995d */ /* 0x004fea0003900000 */
[----:B------:R-:W2:Y:S02]  /*106c0*/  @!P1 SYNCS.PHASECHK.TRANS64 P1, [R0+URZ+0x28830], R3 ;  /* 0x02883003000095a7 */ /* 0x000ea4000802007f */
[----:B--2---:R-:W-:Y:S05]  /*106d0*/  @!P1 BRA `(.L_x_8886) ;  /* 0xfffffffc00f09947 */ /* 0x004fea000383ffff */
[----:B------:R-:W-:Y:S05]  /*106e0*/  BRA `(.L_x_8885) ;  /* 0xffffff0c00fc7947 */ /* 0x000fea000383ffff */
.L_x_8892:
[----:B-1----:R-:W-:-:S04]  /*106f0*/  IMAD.U32 R7, RZ, RZ, UR6 ;  /* 0x00000006ff077e24 */ /* 0x002fc8000f8e00ff */
[----:B------:R1:W2:Y:S03]  /*10700*/  SYNCS.PHASECHK.TRANS64.TRYWAIT P1, [R7+URZ+0x28830], R4 ;  /* 0x02883004070075a7 */ /* 0x0002a6000802017f */
[----:B--2---:R-:W-:Y:S05]  /*10710*/  @!P1 NANOSLEEP.SYNCS 0x989680 ;  /* 0x009896800000995d */ /* 0x004fea0003900000 */
[----:B------:R-:W2:Y:S02]  /*10720*/  @!P1 SYNCS.PHASECHK.TRANS64 P1, [R7+URZ+0x28830], R4 ;  /* 0x02883004070095a7 */ /* 0x000ea4000802007f */
[----:B--2---:R-:W-:Y:S05]  /*10730*/  @!P1 BRA `(.L_x_8892) ;  /* 0xfffffffc00ec9947 */ /* 0x004fea000383ffff */
[----:B------:R-:W-:Y:S05]  /*10740*/  BRA `(.L_x_8889) ;  /* 0xffffff3c00347947 */ /* 0x000fea000383ffff */
.L_x_8896:
[----:B-1----:R-:W-:-:S04]  /*10750*/  IMAD.U32 R7, RZ, RZ, UR6 ;  /* 0x00000006ff077e24 */ /* 0x002fc8000f8e00ff */
[----:B------:R1:W2:Y:S03]  /*10760*/  SYNCS.PHASECHK.TRANS64.TRYWAIT P1, [R7+URZ+0x28850], R4 ;  /* 0x02885004070075a7 */ /* 0x0002a6000802017f */
[----:B--2---:R-:W-:Y:S05]  /*10770*/  @!P1 NANOSLEEP.SYNCS 0x989680 ;  /* 0x009896800000995d */ /* 0x004fea0003900000 */
[----:B------:R-:W2:Y:S02]  /*10780*/  @!P1 SYNCS.PHASECHK.TRANS64 P1, [R7+URZ+0x28850], R4 ;  /* 0x02885004070095a7 */ /* 0x000ea4000802007f */
[----:B--2---:R-:W-:Y:S05]  /*10790*/  @!P1 BRA `(.L_x_8896) ;  /* 0xfffffffc00ec9947 */ /* 0x004fea000383ffff */
[----:B------:R-:W-:Y:S05]  /*107a0*/  BRA `(.L_x_8893) ;  /* 0xffffff4000007947 */ /* 0x000fea000383ffff */
.L_x_8904:
[----:B-1----:R-:W-:-:S04]  /*107b0*/  IMAD.U32 R5, RZ, RZ, UR6 ;  /* 0x00000006ff057e24 */ /* 0x002fc8000f8e00ff */
[----:B------:R1:W2:Y:S03]  /*107c0*/  SYNCS.PHASECHK.TRANS64.TRYWAIT P1, [R5+URZ+0x28830], R4 ;  /* 0x02883004050075a7 */ /* 0x0002a6000802017f */
[----:B--2---:R-:W-:Y:S05]  /*107d0*/  @!P1 NANOSLEEP.SYNCS 0x989680 ;  /* 0x009896800000995d */ /* 0x004fea0003900000 */
[----:B------:R-:W2:Y:S02]  /*107e0*/  @!P1 SYNCS.PHASECHK.TRANS64 P1, [R5+URZ+0x28830], R4 ;  /* 0x02883004050095a7 */ /* 0x000ea4000802007f */
[----:B--2---:R-:W-:Y:S05]  /*107f0*/  @!P1 BRA `(.L_x_8904) ;  /* 0xfffffffc00ec9947 */ /* 0x004fea000383ffff */
[----:B------:R-:W-:Y:S05]  /*10800*/  BRA `(.L_x_8901) ;  /* 0xffffff6c00887947 */ /* 0x000fea000383ffff */
.L_x_8908:
[----:B-1----:R-:W-:-:S04]  /*10810*/  MOV R5, UR6 ;  /* 0x0000000600057c02 */ /* 0x002fc80008000f00 */
[----:B------:R1:W2:Y:S03]  /*10820*/  SYNCS.PHASECHK.TRANS64.TRYWAIT P1, [R5+URZ+0x28850], R4 ;  /* 0x02885004050075a7 */ /* 0x0002a6000802017f */
[----:B--2---:R-:W-:Y:S05]  /*10830*/  @!P1 NANOSLEEP.SYNCS 0x989680 ;  /* 0x009896800000995d */ /* 0x004fea0003900000 */
[----:B------:R-:W2:Y:S02]  /*10840*/  @!P1 SYNCS.PHASECHK.TRANS64 P1, [R5+URZ+0x28850], R4 ;  /* 0x02885004050095a7 */ /* 0x000ea4000802007f */
[----:B--2---:R-:W-:Y:S05]  /*10850*/  @!P1 BRA `(.L_x_8908) ;  /* 0xfffffffc00ec9947 */ /* 0x004fea000383ffff */
[----:B------:R-:W-:Y:S05]  /*10860*/  BRA `(.L_x_8905) ;  /* 0xffffff7000547947 */ /* 0x000fea000383ffff */
.L_x_8915:
[----:B-1----:R-:W-:-:S04]  /*10870*/  IMAD.U32 R6, RZ, RZ, UR5 ;  /* 0x00000005ff067e24 */ /* 0x002fc8000f8e00ff */
[----:B------:R1:W2:Y:S03]  /*10880*/  SYNCS.PHASECHK.TRANS64.TRYWAIT P1, [R6+URZ+0x28850], R5 ;  /* 0x02885005060075a7 */ /* 0x0002a6000802017f */
[----:B--2---:R-:W-:Y:S05]  /*10890*/  @!P1 NANOSLEEP.SYNCS 0x989680 ;  /* 0x009896800000995d */ /* 0x004fea0003900000 */
[----:B------:R-:W2:Y:S02]  /*108a0*/  @!P1 SYNCS.PHASECHK.TRANS64 P1, [R6+URZ+0x28850], R5 ;  /* 0x02885005060095a7 */ /* 0x000ea4000802007f */
[----:B--2---:R-:W-:Y:S05]  /*108b0*/  @!P1 BRA `(.L_x_8915) ;  /* 0xfffffffc00ec9947 */ /* 0x004fea000383ffff */
[----:B------:R-:W-:Y:S05]  /*108c0*/  BRA `(.L_x_8914) ;  /* 0xffffff94003c7947 */ /* 0x000fea000383ffff */
.L_x_8946:
        /* <DEDUP_REMOVED lines=10> */
.L_x_8999:
[----:B------:R-:W-:Y:S05]  /*10970*/  BRA `(.L_x_9000) ;  /* 0xffffffc800287947 */ /* 0x000fea000383ffff */
.L_x_8949:
[----:B0-----:R0:W1:Y:S02]  /*10980*/  SYNCS.PHASECHK.TRANS64.TRYWAIT P0, [R7+URZ+0x28840], R2 ;  /* 0x02884002070075a7 */ /* 0x001064000800017f */
[----:B-1----:R-:W-:Y:S05]  /*10990*/  @!P0 NANOSLEEP.SYNCS 0x989680 ;  /* 0x009896800000895d */ /* 0x002fea0003900000 */
[----:B------:R-:W1:Y:S02]  /*109a0*/  @!P0 SYNCS.PHASECHK.TRANS64 P0, [R7+URZ+0x28840], R2 ;  /* 0x02884002070085a7 */ /* 0x000e64000800007f */
[----:B-1----:R-:W-:Y:S05]  /*109b0*/  @!P0 BRA `(.L_x_8949) ;  /* 0xfffffffc00f08947 */ /* 0x002fea000383ffff */
[----:B------:R-:W-:Y:S05]  /*109c0*/  BRA `(.L_x_9001) ;  /* 0xffffffcc00207947 */ /* 0x000fea000383ffff */
.L_x_8950:
        /* <DEDUP_REMOVED lines=8> */
.L_x_9003:
[----:B------:R-:W-:Y:S05]  /*10a50*/  BSYNC B0 ;  /* 0x0000000000007941 */ /* 0x000fea0003800000 */
.L_x_9002:
[----:B------:R-:W-:Y:S01]  /*10a60*/  IMAD.MOV.U32 R13, RZ, RZ, R4 ;  /* 0x000000ffff0d7224 */ /* 0x000fe200078e0004 */
[----:B------:R-:W-:Y:S01]  /*10a70*/  MOV R2, R14 ;  /* 0x0000000e00027202 */ /* 0x000fe20000000f00 */
[----:B------:R-:W-:Y:S02]  /*10a80*/  IMAD.MOV.U32 R12, RZ, RZ, RZ ;  /* 0x000000ffff0c7224 */ /* 0x000fe400078e00ff */
[----:B------:R-:W-:Y:S02]  /*10a90*/  IMAD.MOV.U32 R11, RZ, RZ, 0x181f ;  /* 0x0000181fff0b7424 */ /* 0x000fe400078e00ff */
[----:B------:R-:W-:Y:S02]  /*10aa0*/  IMAD.MOV.U32 R15, RZ, RZ, -0x1 ;  /* 0xffffffffff0f7424 */ /* 0x000fe400078e00ff */
[----:B------:R-:W-:-:S07]  /*10ab0*/  @P0 IMAD R9, R5, 0x2, R16 ;  /* 0x0000000205090824 */ /* 0x000fce00078e0210 */
[----:B------:R-:W-:Y:S05]  /*10ac0*/  WARPSYNC.COLLECTIVE R15, `(.L_x_9004) ;  /* 0x000000000f087348 */ /* 0x000fea0003c00000 */
[----:B------:R0:W1:Y:S02]  /*10ad0*/  SHFL.IDX P6, R14, R13, R12, R11 ;  /* 0x0000000c0d0e7389 */ /* 0x00006400000c000b */
[----:B01----:R-:W-:Y:S01]  /*10ae0*/  ENDCOLLECTIVE ;  /* 0x000000000000791b */ /* 0x003fe20003800000 */
.L_x_9004:
        /* <DEDUP_REMOVED lines=8> */
.L_x_9005:
[----:B------:R-:W-:Y:S01]  /*10b70*/  @!PT LDS RZ, [RZ] ;  /* 0x00000000fffff984 */ /* 0x000fe20000000800 */
[----:B------:R-:W-:Y:S01]  /*10b80*/  @!PT LDS RZ, [RZ] ;  /* 0x00000000fffff984 */ /* 0x000fe20000000800 */
[----:B------:R-:W-:Y:S01]  /*10b90*/  @!PT LDS RZ, [RZ] ;  /* 0x00000000fffff984 */ /* 0x000fe20000000800 */
[----:B------:R0:W-:Y:S04]  /*10ba0*/  @P0 LDGSTS.E.BYPASS.LTC128B.128 [R9+0x18400], desc[UR50][R2.64], !P3 ;  /* 0x1840000002090fae */ /* 0x0001e8000d901d72 */
[----:B------:R0:W-:Y:S01]  /*10bb0*/  @P0 LDGSTS.E.BYPASS.LTC128B.128 [R9+0x1c400], desc[UR50][R2.64+0x80], !P2 ;  /* 0x1c40008002090fae */ /* 0x0001e2000d101d72 */
[----:B------:R-:W-:Y:S01]  /*10bc0*/  ISETP.GE.AND P0, PT, R6, 0x11, PT ;  /* 0x000000110600780c */ /* 0x000fe20003f06270 */
[----:B------:R-:W-:-:S12]  /*10bd0*/  IMAD.MOV.U32 R13, RZ, RZ, R4 ;  /* 0x000000ffff0d7224 */ /* 0x000fd800078e0004 */
[----:B------:R-:W-:Y:S01]  /*10be0*/  @P0 IMAD R25, R5, 0x2, R16 ;  /* 0x0000000205190824 */ /* 0x000fe200078e0210 */
[----:B0-----:R-:W-:-:S07]  /*10bf0*/  MOV R8, R14 ;  /* 0x0000000e00087202 */ /* 0x001fce0000000f00 */
[----:B------:R-:W-:Y:S05]  /*10c00*/  WARPSYNC.COLLECTIVE R15, `(.L_x_9006) ;  /* 0x000000000f087348 */ /* 0x000fea0003c00000 */
[----:B------:R0:W1:Y:S02]  /*10c10*/  SHFL.IDX P6, R14, R13, R12, R11 ;  /* 0x0000000c0d0e7389 */ /* 0x00006400000c000b */
[----:B01----:R-:W-:Y:S01]  /*10c20*/  ENDCOLLECTIVE ;  /* 0x000000000000791b */ /* 0x003fe20003800000 */
.L_x_9006:
[----:B------:R-:W-:Y:S02]  /*10c30*/  IMAD.MOV.U32 R13, RZ, RZ, R0 ;  /* 0x000000ffff0d7224 */ /* 0x000fe400078e0000 */
[----:B------:R-:W-:Y:S01]  /*10c40*/  IMAD.MOV.U32 R12, RZ, RZ, 0x2 ;  /* 0x00000002ff0c7424 */ /* 0x000fe200078e00ff */
[----:B------:R-:W-:-:S05]  /*10c50*/  @P0 LEA R14, P1, R35, R14, 0x1 ;  /* 0x0000000e230e0211 */ /* 0x000fca00078208ff */
[----:B------:R-:W-:-:S08]  /*10c60*/  @P0 IMAD.MOV.U32 R2, RZ, RZ, R14 ;  /* 0x000000ffff020224 */ /* 0x000fd000078e000e */
[----:B------:R-:W-:Y:S05]  /*10c70*/  WARPSYNC.COLLECTIVE R15, `(.L_x_9007) ;  /* 0x000000000f087348 */ /* 0x000fea0003c00000 */
[----:B------:R0:W1:Y:S02]  /*10c80*/  SHFL.IDX P6, R14, R13, R12, R11 ;  /* 0x0000000c0d0e7389 */ /* 0x00006400000c000b */
[----:B01----:R-:W-:Y:S01]  /*10c90*/  ENDCOLLECTIVE ;  /* 0x000000000000791b */ /* 0x003fe20003800000 */
.L_x_9007:
        /* <DEDUP_REMOVED lines=13> */
.L_x_9008:
[----:B------:R-:W-:Y:S02]  /*10d70*/  @P0 IMAD R21, R5, 0x2, R16 ;  /* 0x0000000205150824 */ /* 0x000fe400078e0210 */
[----:B------:R-:W-:Y:S01]  /*10d80*/  IMAD.MOV.U32 R13, RZ, RZ, R0 ;  /* 0x000000ffff0d7224 */ /* 0x000fe200078e0000 */
[----:B------:R-:W-:Y:S02]  /*10d90*/  MOV R12, 0x3 ;  /* 0x00000003000c7802 */ /* 0x000fe40000000f00 */
[----:B------:R-:W-:-:S04]  /*10da0*/  @P0 LEA R14, P1, R35, R14, 0x1 ;  /* 0x0000000e230e0211 */ /* 0x000fc800078208ff */
[----:B------:R-:W-:Y:S01]  /*10db0*/  @P0 IADD3.X R9, RZ, R8, RZ, P1, !PT ;  /* 0x00000008ff090210 */ /* 0x000fe20000ffe4ff */
[----:B------:R-:W-:-:S08]  /*10dc0*/  @P0 IMAD.MOV.U32 R2, RZ, RZ, R14 ;  /* 0x000000ffff020224 */ /* 0x000fd000078e000e */
[----:B------:R-:W-:Y:S05]  /*10dd0*/  WARPSYNC.COLLECTIVE R15, `(.L_x_9009) ;  /* 0x000000000f087348 */ /* 0x000fea0003c00000 */
[----:B------:R0:W1:Y:S02]  /*10de0*/  SHFL.IDX P6, R14, R13, R12, R11 ;  /* 0x0000000c0d0e7389 */ /* 0x00006400000c000b */
[----:B01----:R-:W-:Y:S01]  /*10df0*/  ENDCOLLECTIVE ;  /* 0x000000000000791b */ /* 0x003fe20003800000 */
.L_x_9009:
        /* <DEDUP_REMOVED lines=12> */
.L_x_9010:
        /* <DEDUP_REMOVED lines=9> */
.L_x_9011:
        /* <DEDUP_REMOVED lines=12> */
.L_x_9012:
        /* <DEDUP_REMOVED lines=8> */
.L_x_9013:
        /* <DEDUP_REMOVED lines=13> */
.L_x_9014:
[----:B------:R-:W-:Y:S01]  /*11160*/  @P0 LEA R25, R5, R16, 0x1 ;  /* 0x0000001005190211 */ /* 0x000fe200078e08ff */
[----:B------:R-:W-:Y:S02]  /*11170*/  IMAD.MOV.U32 R13, RZ, RZ, R0 ;  /* 0x000000ffff0d7224 */ /* 0x000fe400078e0000 */
[----:B------:R-:W-:Y:S01]  /*11180*/  IMAD.MOV.U32 R12, RZ, RZ, 0x6 ;  /* 0x00000006ff0c7424 */ /* 0x000fe200078e00ff */
[----:B------:R-:W-:-:S05]  /*11190*/  @P0 LEA R14, P1, R35, R14, 0x1 ;  /* 0x0000000e230e0211 */ /* 0x000fca00078208ff */
[----:B------:R-:W-:-:S08]  /*111a0*/  @P0 IMAD.MOV.U32 R2, RZ, RZ, R14 ;  /* 0x000000ffff020224 */ /* 0x000fd000078e000e */
[----:B------:R-:W-:Y:S05]  /*111b0*/  WARPSYNC.COLLECTIVE R15, `(.L_x_9015) ;  /* 0x000000000f087348 */ /* 0x000fea0003c00000 */
[----:B------:R0:W1:Y:S02]  /*111c0*/  SHFL.IDX P6, R14, R13, R12, R11 ;  /* 0x0000000c0d0e7389 */ /* 0x00006400000c000b */
[----:B01----:R-:W-:Y:S01]  /*111d0*/  ENDCOLLECTIVE ;  /* 0x000000000000791b */ /* 0x003fe20003800000 */
.L_x_9015:
        /* <DEDUP_REMOVED lines=13> */
.L_x_9016:
        /* <DEDUP_REMOVED lines=8> */
.L_x_9017:
        /* <DEDUP_REMOVED lines=12> */
.L_x_9018:
[----:B------:R-:W-:Y:S05]  /*113f0*/  BRA `(.L_x_9019) ;  /* 0xffffffc800147947 */ /* 0x000fea000383ffff */
.L_x_8955:
[----:B------:R-:W-:Y:S01]  /*11400*/  MOV R13, R4 ;  /* 0x00000004000d7202 */ /* 0x000fe20000000f00 */
[----:B------:R-:W-:Y:S02]  /*11410*/  IMAD.MOV.U32 R12, RZ, RZ, RZ ;  /* 0x000000ffff0c7224 */ /* 0x000fe400078e00ff */
[----:B------:R-:W-:Y:S02]  /*11420*/  IMAD.MOV.U32 R11, RZ, RZ, 0x181f ;  /* 0x0000181fff0b7424 */ /* 0x000fe400078e00ff */
[----:B------:R-:W-:Y:S02]  /*11430*/  IMAD.MOV.U32 R15, RZ, RZ, -0x1 ;  /* 0xffffffffff0f7424 */ /* 0x000fe400078e00ff */
[----:B------:R-:W-:-:S07]  /*11440*/  IMAD.U32 R6, RZ, RZ, UR43 ;  /* 0x0000002bff067e24 */ /* 0x000fce000f8e00ff */
[----:B------:R-:W-:Y:S05]  /*11450*/  WARPSYNC.COLLECTIVE R15, `(.L_x_9020) ;  /* 0x000000000f087348 */ /* 0x000fea0003c00000 */
[----:B------:R0:W1:Y:S02]  /*11460*/  SHFL.IDX P6, R14, R13, R12, R11 ;  /* 0x0000000c0d0e7389 */ /* 0x00006400000c000b */
[----:B01----:R-:W-:Y:S01]  /*11470*/  ENDCOLLECTIVE ;  /* 0x000000000000791b */ /* 0x003fe20003800000 */
.L_x_9020:
[----:B------:R-:W-:-:S05]  /*11480*/  IMAD R5, R6, 0x80, R37 ;  /* 0x0000008006057824 */ /* 0x000fca00078e0225 */
[C---:B------:R-:W-:Y:S02]  /*11490*/  ISETP.GE.AND P0, PT, R5.reuse, UR38, PT ;  /* 0x0000002605007c0c */ /* 0x040fe4000bf06270 */
[----:B------:R-:W-:Y:S02]  /*114a0*/  IADD3 R6, R5, 0x10, RZ ;  /* 0x0000001005067810 */ /* 0x000fe40007ffe0ff */
[----:B------:R-:W-:Y:S01]  /*114b0*/  MOV R13, R0 ;  /* 0x00000000000d7202 */ /* 0x000fe20000000f00 */
[----:B------:R-:W-:-:S08]  /*114c0*/  IMAD.MOV.U32 R2, RZ, RZ, R14 ;  /* 0x000000ffff027224 */ /* 0x000fd000078e000e */
[----:B------:R-:W-:Y:S05]  /*114d0*/  WARPSYNC.COLLECTIVE R15, `(.L_x_9021) ;  /* 0x000000000f087348 */ /* 0x000fea0003c00000 */
[----:B------:R0:W1:Y:S02]  /*114e0*/  SHFL.IDX P6, R14, R13, R12, R11 ;  /* 0x0000000c0d0e7389 */ /* 0x00006400000c000b */
[----:B01----:R-:W-:Y:S01]  /*114f0*/  ENDCOLLECTIVE ;  /* 0x000000000000791b */ /* 0x003fe20003800000 */
.L_x_9021:
        /* <DEDUP_REMOVED lines=8> */
.L_x_9022:
        /* <DEDUP_REMOVED lines=11> */
.L_x_9023:
        /* <DEDUP_REMOVED lines=8> */
.L_x_9024:
[----:B------:R-:W-:Y:S02]  /*116b0*/  VIADD R6, R5, 0x20 ;  /* 0x0000002005067836 */ /* 0x000fe40000000000 */
[----:B------:R-:W-:-:S05]  /*116c0*/  @!P0 IMAD.MOV.U32 R3, RZ, RZ, R7 ;  /* 0x000000ffff038224 */ /* 0x000fca00078e0007 */
        /* <DEDUP_REMOVED lines=11> */
.L_x_9025:
[----:B------:R-:W-:Y:S02]  /*11780*/  IMAD.MOV.U32 R13, RZ, RZ, R4 ;  /* 0x000000ffff0d7224 */ /* 0x000fe400078e0004 */
[----:B------:R-:W-:Y:S01]  /*11790*/  IMAD.MOV.U32 R12, RZ, RZ, 0x3 ;  /* 0x00000003ff0c7424 */ /* 0x000fe200078e00ff */
[----:B------:R-:W-:-:S05]  /*117a0*/  @!P0 LEA R14, P1, R35, R14, 0x1 ;  /* 0x0000000e230e8211 */ /* 0x000fca00078208ff */
[----:B------:R-:W-:-:S08]  /*117b0*/  @!P0 IMAD.MOV.U32 R2, RZ, RZ, R14 ;  /* 0x000000ffff028224 */ /* 0x000fd000078e000e */
[----:B------:R-:W-:Y:S05]  /*117c0*/  WARPSYNC.COLLECTIVE R15, `(.L_x_9026) ;  /* 0x000000000f087348 */ /* 0x000fea0003c00000 */
[----:B------:R0:W1:Y:S02]  /*117d0*/  SHFL.IDX P6, R14, R13, R12, R11 ;  /* 0x0000000c0d0e7389 */ /* 0x00006400000c000b */
[----:B01----:R-:W-:Y:S01]  /*117e0*/  ENDCOLLECTIVE ;  /* 0x000000000000791b */ /* 0x003fe20003800000 */
.L_x_9026:
        /* <DEDUP_REMOVED lines=14> */
.L_x_9027:
[----:B------:R-:W-:Y:S01]  /*118d0*/  MOV R13, R4 ;  /* 0x00000004000d7202 */ /* 0x000fe20000000f00 */
[----:B------:R-:W-:Y:S01]  /*118e0*/  IMAD.MOV.U32 R12, RZ, RZ, 0x4 ;  /* 0x00000004ff0c7424 */ /* 0x000fe200078e00ff */
[----:B------:R-:W-:-:S05]  /*118f0*/  @!P0 LEA R14, P1, R35, R14, 0x1 ;  /* 0x0000000e230e8211 */ /* 0x000fca00078208ff */
[----:B------:R-:W-:-:S08]  /*11900*/  @!P0 IMAD.MOV.U32 R2, RZ, RZ, R14 ;  /* 0x000000ffff028224 */ /* 0x000fd000078e000e */
[----:B------:R-:W-:Y:S05]  /*11910*/  WARPSYNC.COLLECTIVE R15, `(.L_x_9028) ;  /* 0x000000000f087348 */ /* 0x000fea0003c00000 */
[----:B------:R0:W1:Y:S02]  /*11920*/  SHFL.IDX P6, R14, R13, R12, R11 ;  /* 0x0000000c0d0e7389 */ /* 0x00006400000c000b */
[----:B01----:R-:W-:Y:S01]  /*11930*/  ENDCOLLECTIVE ;  /* 0x000000000000791b */ /* 0x003fe20003800000 */
.L_x_9028:
        /* <DEDUP_REMOVED lines=14> */
.L_x_9029:
        /* <DEDUP_REMOVED lines=8> */
.L_x_9030:
        /* <DEDUP_REMOVED lines=13> */
.L_x_9031:
[----:B------:R-:W-:Y:S02]  /*11b70*/  IMAD.MOV.U32 R13, RZ, RZ, R4 ;  /* 0x000000ffff0d7224 */ /* 0x000fe400078e0004 */
[----:B------:R-:W-:Y:S01]  /*11b80*/  IMAD.MOV.U32 R12, RZ, RZ, 0x6 ;  /* 0x00000006ff0c7424 */ /* 0x000fe200078e00ff */
[----:B------:R-:W-:-:S05]  /*11b90*/  @!P0 LEA R14, P1, R35, R14, 0x1 ;  /* 0x0000000e230e8211 */ /* 0x000fca00078208ff */
[----:B------:R-:W-:-:S08]  /*11ba0*/  @!P0 IMAD.MOV.U32 R2, RZ, RZ, R14 ;  /* 0x000000ffff028224 */ /* 0x000fd000078e000e */
[----:B------:R-:W-:Y:S05]  /*11bb0*/  WARPSYNC.COLLECTIVE R15, `(.L_x_9032) ;  /* 0x000000000f087348 */ /* 0x000fea0003c00000 */
[----:B------:R0:W1:Y:S02]  /*11bc0*/  SHFL.IDX P6, R14, R13, R12, R11 ;  /* 0x0000000c0d0e7389 */ /* 0x00006400000c000b */
[----:B01----:R-:W-:Y:S01]  /*11bd0*/  ENDCOLLECTIVE ;  /* 0x000000000000791b */ /* 0x003fe20003800000 */
.L_x_9032:
[----:B------:R-:W-:Y:S01]  /*11be0*/  @!P0 IMAD.X R7, RZ, RZ, R6, P1 ;  /* 0x000000ffff078224 */ /* 0x000fe200008e0606 */
[----:B------:R-:W-:-:S03]  /*11bf0*/  IADD3 R6, R5, 0x60, RZ ;  /* 0x0000006005067810 */ /* 0x000fc60007ffe0ff */
        /* <DEDUP_REMOVED lines=12> */
.L_x_9033:
        /* <DEDUP_REMOVED lines=8> */
.L_x_9034:
[----:B------:R-:W-:-:S05]  /*11d40*/  @!P0 IMAD.MOV.U32 R3, RZ, RZ, R7 ;  /* 0x000000ffff038224 */ /* 0x000fca00078e0007 */
[----:B------:R-:W-:Y:S01]  /*11d50*/  @!PT LDS RZ, [RZ] ;  /* 0x00000000fffff984 */ /* 0x000fe20000000800 */
[----:B------:R-:W-:Y:S01]  /*11d60*/  @!PT LDS RZ, [RZ] ;  /* 0x00000000fffff984 */ /* 0x000fe20000000800 */
[----:B------:R-:W-:Y:S01]  /*11d70*/  @!PT LDS RZ, [RZ] ;  /* 0x00000000fffff984 */ /* 0x000fe20000000800 */
[----:B------:R0:W-:Y:S04]  /*11d80*/  @!P0 LDGSTS.E.BYPASS.LTC128B.128 [R33+0x13400], desc[UR50][R2.64], !P4 ;  /* 0x1340000002218fae */ /* 0x0001e8000e101d72 */
[----:B------:R0:W-:Y:S01]  /*11d90*/  @!P0 LDGSTS.E.BYPASS.LTC128B.128 [R33+0x17400], desc[UR50][R2.64+0x80], !P5 ;  /* 0x1740008002218fae */ /* 0x0001e2000e901d72 */
[----:B------:R-:W-:Y:S01]  /*11da0*/  IMAD.MOV.U32 R13, RZ, RZ, R0 ;  /* 0x000000ffff0d7224 */ /* 0x000fe200078e0000 */
[----:B------:R-:W-:-:S07]  /*11db0*/  MOV R6, R14 ;  /* 0x0000000e00067202 */ /* 0x000fce0000000f00 */
[----:B0-----:R-:W-:Y:S05]  /*11dc0*/  WARPSYNC.COLLECTIVE R15, `(.L_x_9035) ;  /* 0x000000000f087348 */ /* 0x001fea0003c00000 */
[----:B------:R1:W2:Y:S02]  /*11dd0*/  SHFL.IDX P6, R14, R13, R12, R11 ;  /* 0x0000000c0d0e7389 */ /* 0x0002a400000c000b */
[----:B012---:R-:W-:Y:S01]  /*11de0*/  ENDCOLLECTIVE ;  /* 0x000000000000791b */ /* 0x007fe20003800000 */
.L_x_9035:
[----:B------:R-:W-:Y:S05]  /*11df0*/  BRA `(.L_x_9036) ;  /* 0xffffffc800387947 */ /* 0x000fea000383ffff */
.L_x_8958:
[----:B0-----:R0:W1:Y:S02]  /*11e00*/  SYNCS.PHASECHK.TRANS64.TRYWAIT P0, [R16+URZ+0x28820], R3 ;  /* 0x02882003100075a7 */ /* 0x001064000800017f */
[----:B-1----:R-:W-:Y:S05]  /*11e10*/  @!P0 NANOSLEEP.SYNCS 0x989680 ;  /* 0x009896800000895d */ /* 0x002fea0003900000 */
[----:B------:R-:W1:Y:S02]  /*11e20*/  @!P0 SYNCS.PHASECHK.TRANS64 P0, [R16+URZ+0x28820], R3 ;  /* 0x02882003100085a7 */ /* 0x000e64000800007f */
[----:B-1----:R-:W-:Y:S05]  /*11e30*/  @!P0 BRA `(.L_x_8958) ;  /* 0xfffffffc00f08947 */ /* 0x002fea000383ffff */
[----:B------:R-:W-:Y:S05]  /*11e40*/  BRA `(.L_x_9037) ;  /* 0xffffffc800907947 */ /* 0x000fea000383ffff */
.L_x_8962:
[----:B0-----:R0:W1:Y:S02]  /*11e50*/  SYNCS.PHASECHK.TRANS64.TRYWAIT P0, [R6+URZ+0x28840], R3 ;  /* 0x02884003060075a7 */ /* 0x001064000800017f */
[----:B-1----:R-:W-:Y:S05]  /*11e60*/  @!P0 NANOSLEEP.SYNCS 0x989680 ;  /* 0x009896800000895d */ /* 0x002fea0003900000 */
[----:B------:R-:W1:Y:S02]  /*11e70*/  @!P0 SYNCS.PHASECHK.TRANS64 P0, [R6+URZ+0x28840], R3 ;  /* 0x02884003060085a7 */ /* 0x000e64000800007f */
[----:B-1----:R-:W-:Y:S05]  /*11e80*/  @!P0 BRA `(.L_x_8962) ;  /* 0xfffffffc00f08947 */ /* 0x002fea000383ffff */
[----:B------:R-:W-:Y:S05]  /*11e90*/  BRA `(.L_x_9038) ;  /* 0xffffffcc00507947 */ /* 0x000fea000383ffff */
.L_x_8963:
        /* <DEDUP_REMOVED lines=8> */
.L_x_9040:
[----:B------:R-:W-:Y:S05]  /*11f20*/  BSYNC B1 ;  /* 0x0000000000017941 */ /* 0x000fea0003800000 */
.L_x_9039:
[----:B------:R-:W-:Y:S01]  /*11f30*/  IMAD.MOV.U32 R13, RZ, RZ, R8 ;  /* 0x000000ffff0d7224 */ /* 0x000fe200078e0008 */
[----:B------:R-:W-:Y:S01]  /*11f40*/  MOV R15, 0xffffffff ;  /* 0xffffffff000f7802 */ /* 0x000fe20000000f00 */
[----:B------:R-:W-:Y:S02]  /*11f50*/  IMAD.MOV.U32 R12, RZ, RZ, RZ ;  /* 0x000000ffff0c7224 */ /* 0x000fe400078e00ff */
[----:B------:R-:W-:Y:S02]  /*11f60*/  IMAD.MOV.U32 R11, RZ, RZ, 0x181f ;  /* 0x0000181fff0b7424 */ /* 0x000fe400078e00ff */
[----:B------:R-:W-:Y:S02]  /*11f70*/  IMAD.MOV.U32 R3, RZ, RZ, R14 ;  /* 0x000000ffff037224 */ /* 0x000fe400078e000e */
[----:B------:R-:W-:-:S07]  /*11f80*/  IMAD.SHL.U32 R5, R35, 0x2, RZ ;  /* 0x0000000223057824 */ /* 0x000fce00078e00ff */
[----:B------:R-:W-:Y:S05]  /*11f90*/  WARPSYNC.COLLECTIVE R15, `(.L_x_9041) ;  /* 0x000000000f087348 */ /* 0x000fea0003c00000 */
[----:B------:R0:W1:Y:S02]  /*11fa0*/  SHFL.IDX P6, R14, R13, R12, R11 ;  /* 0x0000000c0d0e7389 */ /* 0x00006400000c000b */
[----:B01----:R-:W-:Y:S01]  /*11fb0*/  ENDCOLLECTIVE ;  /* 0x000000000000791b */ /* 0x003fe20003800000 */
.L_x_9041:
[----:B------:R-:W-:Y:S01]  /*11fc0*/  IMAD R7, R7, 0x2, R16 ;  /* 0x0000000207077824 */ /* 0x000fe200078e0210 */
[----:B------:R-:W-:Y:S01]  /*11fd0*/  MOV R13, R9 ;  /* 0x00000009000d7202 */ /* 0x000fe20000000f00 */
[----:B------:R-:W-:Y:S02]  /*11fe0*/  IMAD.MOV.U32 R12, RZ, RZ, 0x1 ;  /* 0x00000001ff0c7424 */ /* 0x000fe400078e00ff */
[----:B------:R-:W-:-:S07]  /*11ff0*/  IMAD.MOV.U32 R2, RZ, RZ, R14 ;  /* 0x000000ffff027224 */ /* 0x000fce00078e000e */
[----:B------:R-:W-:Y:S05]  /*12000*/  WARPSYNC.COLLECTIVE R15, `(.L_x_9042) ;  /* 0x000000000f087348 */ /* 0x000fea0003c00000 */
[----:B------:R0:W1:Y:S02]  /*12010*/  SHFL.IDX P6, R14, R13, R12, R11 ;  /* 0x0000000c0d0e7389 */ /* 0x00006400000c000b */
[----:B01----:R-:W-:Y:S01]  /*12020*/  ENDCOLLECTIVE ;  /* 0x000000000000791b */ /* 0x003fe20003800000 */
.L_x_9042:
        /* <DEDUP_REMOVED lines=12> */
.L_x_9043:
[----:B------:R-:W-:Y:S02]  /*120f0*/  IMAD.MOV.U32 R13, RZ, RZ, R9 ;  /* 0x000000ffff0d7224 */ /* 0x000fe400078e0009 */
[----:B------:R-:W-:Y:S02]  /*12100*/  IMAD.MOV.U32 R12, RZ, RZ, 0x2 ;  /* 0x00000002ff0c7424 */ /* 0x000fe400078e00ff */
[----:B------:R-:W-:-:S07]  /*12110*/  IMAD.MOV.U32 R2, RZ, RZ, R14 ;  /* 0x000000ffff027224 */ /* 0x000fce00078e000e */
[----:B------:R-:W-:Y:S05]  /*12120*/  WARPSYNC.COLLECTIVE R15, `(.L_x_9044) ;  /* 0x000000000f087348 */ /* 0x000fea0003c00000 */
[----:B------:R0:W1:Y:S02]  /*12130*/  SHFL.IDX P6, R14, R13, R12, R11 ;  /* 0x0000000c0d0e7389 */ /* 0x00006400000c000b */
[----:B01----:R-:W-:Y:S01]  /*12140*/  ENDCOLLECTIVE ;  /* 0x000000000000791b */ /* 0x003fe20003800000 */
.L_x_9044:
        /* <DEDUP_REMOVED lines=12> */
.L_x_9045:
[----:B------:R-:W-:Y:S02]  /*12210*/  IMAD.MOV.U32 R13, RZ, RZ, R9 ;  /* 0x000000ffff0d7224 */ /* 0x000fe400078e0009 */
[----:B------:R-:W-:Y:S01]  /*12220*/  IMAD.MOV.U32 R12, RZ, RZ, 0x3 ;  /* 0x00000003ff0c7424 */ /* 0x000fe200078e00ff */
[----:B------:R-:W-:-:S07]  /*12230*/  MOV R2, R14 ;  /* 0x0000000e00027202 */ /* 0x000fce0000000f00 */
[----:B------:R-:W-:Y:S05]  /*12240*/  WARPSYNC.COLLECTIVE R15, `(.L_x_9046) ;  /* 0x000000000f087348 */ /* 0x000fea0003c00000 */
[----:B------:R0:W1:Y:S02]  /*12250*/  SHFL.IDX P6, R14, R13, R12, R11 ;  /* 0x0000000c0d0e7389 */ /* 0x00006400000c000b */
[----:B01----:R-:W-:Y:S01]  /*12260*/  ENDCOLLECTIVE ;  /* 0x000000000000791b */ /* 0x003fe20003800000 */
.L_x_9046:
        /* <DEDUP_REMOVED lines=12> */
.L_x_9047:
[----:B------:R-:W-:Y:S02]  /*12330*/  IMAD.MOV.U32 R13, RZ, RZ, R9 ;  /* 0x000000ffff0d7224 */ /* 0x000fe400078e0009 */
[----:B------:R-:W-:Y:S02]  /*12340*/  IMAD.MOV.U32 R12, RZ, RZ, 0x4 ;  /* 0x00000004ff0c7424 */ /* 0x000fe400078e00ff */
[----:B------:R-:W-:-:S07]  /*12350*/  IMAD.MOV.U32 R2, RZ, RZ, R14 ;  /* 0x000000ffff027224 */ /* 0x000fce00078e000e */
[----:B------:R-:W-:Y:S05]  /*12360*/  WARPSYNC.COLLECTIVE R15, `(.L_x_9048) ;  /* 0x000000000f087348 */ /* 0x000fea0003c00000 */
[----:B------:R0:W1:Y:S02]  /*12370*/  SHFL.IDX P6, R14, R13, R12, R11 ;  /* 0x0000000c0d0e7389 */ /* 0x00006400000c000b */
[----:B01----:R-:W-:Y:S01]  /*12380*/  ENDCOLLECTIVE ;  /* 0x000000000000791b */ /* 0x003fe20003800000 */
.L_x_9048:
        /* <DEDUP_REMOVED lines=12> */
.L_x_9049:
[----:B------:R-:W-:Y:S01]  /*12450*/  IMAD.MOV.U32 R13, RZ, RZ, R9 ;  /* 0x000000ffff0d7224 */ /* 0x000fe200078e0009 */
[----:B------:R-:W-:Y:S01]  /*12460*/  MOV R12, 0x5 ;  /* 0x00000005000c7802 */ /* 0x000fe20000000f00 */
[----:B------:R-:W-:-:S07]  /*12470*/  IMAD.MOV.U32 R2, RZ, RZ, R14 ;  /* 0x000000ffff027224 */ /* 0x000fce00078e000e */
[----:B------:R-:W-:Y:S05]  /*12480*/  WARPSYNC.COLLECTIVE R15, `(.L_x_9050) ;  /* 0x000000000f087348 */ /* 0x000fea0003c00000 */
[----:B------:R0:W1:Y:S02]  /*12490*/  SHFL.IDX P6, R14, R13, R12, R11 ;  /* 0x0000000c0d0e7389 */ /* 0x00006400000c000b */
[----:B01----:R-:W-:Y:S01]  /*124a0*/  ENDCOLLECTIVE ;  /* 0x000000000000791b */ /* 0x003fe20003800000 */
.L_x_9050:
        /* <DEDUP_REMOVED lines=12> */
.L_x_9051:
[----:B------:R-:W-:Y:S01]  /*12570*/  MOV R13, R9 ;  /* 0x00000009000d7202 */ /* 0x000fe20000000f00 */
[----:B------:R-:W-:Y:S02]  /*12580*/  IMAD.MOV.U32 R12, RZ, RZ, 0x6 ;  /* 0x00000006ff0c7424 */ /* 0x000fe400078e00ff */
[----:B------:R-:W-:-:S07]  /*12590*/  IMAD.MOV.U32 R2, RZ, RZ, R14 ;  /* 0x000000ffff027224 */ /* 0x000fce00078e000e */
[----:B------:R-:W-:Y:S05]  /*125a0*/  WARPSYNC.COLLECTIVE R15, `(.L_x_9052) ;  /* 0x000000000f087348 */ /* 0x000fea0003c00000 */
[----:B------:R0:W1:Y:S02]  /*125b0*/  SHFL.IDX P6, R14, R13, R12, R11 ;  /* 0x0000000c0d0e7389 */ /* 0x00006400000c000b */
[----:B01----:R-:W-:Y:S01]  /*125c0*/  ENDCOLLECTIVE ;  /* 0x000000000000791b */ /* 0x003fe20003800000 */
.L_x_9052:
        /* <DEDUP_REMOVED lines=12> */
.L_x_9053:
[----:B------:R-:W-:Y:S02]  /*12690*/  IMAD.MOV.U32 R13, RZ, RZ, R9 ;  /* 0x000000ffff0d7224 */ /* 0x000fe400078e0009 */
[----:B------:R-:W-:Y:S02]  /*126a0*/  IMAD.MOV.U32 R12, RZ, RZ, 0x7 ;  /* 0x00000007ff0c7424 */ /* 0x000fe400078e00ff */
[----:B------:R-:W-:-:S07]  /*126b0*/  IMAD.MOV.U32 R2, RZ, RZ, R14 ;  /* 0x000000ffff027224 */ /* 0x000fce00078e000e */
[----:B------:R-:W-:Y:S05]  /*126c0*/  WARPSYNC.COLLECTIVE R15, `(.L_x_9054) ;  /* 0x000000000f087348 */ /* 0x000fea0003c00000 */
[----:B------:R0:W1:Y:S02]  /*126d0*/  SHFL.IDX P6, R14, R13, R12, R11 ;  /* 0x0000000c0d0e7389 */ /* 0x00006400000c000b */
[----:B01----:R-:W-:Y:S01]  /*126e0*/  ENDCOLLECTIVE ;  /* 0x000000000000791b */ /* 0x003fe20003800000 */
.L_x_9054:
[----:B------:R-:W-:-:S04]  /*126f0*/  IADD3 R2, P0, R2, R5, RZ ;  /* 0x0000000502027210 */ /* 0x000fc80007f1e0ff */
[----:B------:R-:W-:-:S05]  /*12700*/  IADD3.X R3, RZ, R3, RZ, P0, !PT ;  /* 0x00000003ff037210 */ /* 0x000fca00007fe4ff */
        /* <DEDUP_REMOVED lines=10> */
.L_x_9055:
[----:B------:R-:W-:Y:S05]  /*127b0*/  BRA `(.L_x_9056) ;  /* 0xffffffc800247947 */ /* 0x000fea000383ffff */
.L_x_8968:
[----:B0-----:R0:W1:Y:S02]  /*127c0*/  SYNCS.PHASECHK.TRANS64.TRYWAIT P0, [R6+URZ+0x28860], R3 ;  /* 0x02886003060075a7 */ /* 0x001064000800017f */
[----:B-1----:R-:W-:Y:S05]  /*127d0*/  @!P0 NANOSLEEP.SYNCS 0x989680 ;  /* 0x009896800000895d */ /* 0x002fea0003900000 */
[----:B------:R-:W1:Y:S02]  /*127e0*/  @!P0 SYNCS.PHASECHK.TRANS64 P0, [R6+URZ+0x28860], R3 ;  /* 0x02886003060085a7 */ /* 0x000e64000800007f */
[----:B-1----:R-:W-:Y:S05]  /*127f0*/  @!P0 BRA `(.L_x_8968) ;  /* 0xfffffffc00f08947 */ /* 0x002fea000383ffff */
[----:B------:R-:W-:Y:S05]  /*12800*/  BRA `(.L_x_9057) ;  /* 0xffffffc800807947 */ /* 0x000fea000383ffff */
.L_x_8969:
        /* <DEDUP_REMOVED lines=8> */
.L_x_9059:
[----:B------:R-:W-:Y:S05]  /*12890*/  BSYNC B1 ;  /* 0x0000000000017941 */ /* 0x000fea0003800000 */
.L_x_9058:
        /* <DEDUP_REMOVED lines=9> */
.L_x_9060:
[----:B------:R-:W-:Y:S02]  /*12930*/  IMAD.MOV.U32 R13, RZ, RZ, R18 ;  /* 0x000000ffff0d7224 */ /* 0x000fe400078e0012 */
[----:B------:R-:W-:Y:S01]  /*12940*/  IMAD.MOV.U32 R12, RZ, RZ, 0x1 ;  /* 0x00000001ff0c7424 */ /* 0x000fe200078e00ff */
[----:B------:R-:W-:-:S13]  /*12950*/  IADD3 R2, P0, R14, R5, RZ ;  /* 0x000000050e027210 */ /* 0x000fda0007f1e0ff */
[----:B------:R-:W-:Y:S05]  /*12960*/  WARPSYNC.COLLECTIVE R15, `(.L_x_9061) ;  /* 0x000000000f087348 */ /* 0x000fea0003c00000 */
[----:B------:R0:W1:Y:S02]  /*12970*/  SHFL.IDX P6, R14, R13, R12, R11 ;  /* 0x0000000c0d0e7389 */ /* 0x00006400000c000b */
[----:B01----:R-:W-:Y:S01]  /*12980*/  ENDCOLLECTIVE ;  /* 0x000000000000791b */ /* 0x003fe20003800000 */
.L_x_9061:
        /* <DEDUP_REMOVED lines=13> */
.L_x_9062:
[----:B------:R-:W-:Y:S01]  /*12a60*/  IMAD.MOV.U32 R13, RZ, RZ, R18 ;  /* 0x000000ffff0d7224 */ /* 0x000fe200078e0012 */
[----:B------:R-:W-:Y:S02]  /*12a70*/  MOV R12, 0x2 ;  /* 0x00000002000c7802 */ /* 0x000fe40000000f00 */
[----:B------:R-:W-:-:S13]  /*12a80*/  IADD3 R2, P0, R14, R5, RZ ;  /* 0x000000050e027210 */ /* 0x000fda0007f1e0ff */
[----:B------:R-:W-:Y:S05]  /*12a90*/  WARPSYNC.COLLECTIVE R15, `(.L_x_9063) ;  /* 0x000000000f087348 */ /* 0x000fea0003c00000 */
[----:B------:R0:W1:Y:S02]  /*12aa0*/  SHFL.IDX P6, R14, R13, R12, R11 ;  /* 0x0000000c0d0e7389 */ /* 0x00006400000c000b */
[----:B01----:R-:W-:Y:S01]  /*12ab0*/  ENDCOLLECTIVE ;  /* 0x000000000000791b */ /* 0x003fe20003800000 */
.L_x_9063:
        /* <DEDUP_REMOVED lines=13> */
.L_x_9064:
[----:B------:R-:W-:Y:S01]  /*12b90*/  MOV R13, R18 ;  /* 0x00000012000d7202 */ /* 0x000fe20000000f00 */
[----:B------:R-:W-:Y:S01]  /*12ba0*/  IMAD.MOV.U32 R12, RZ, RZ, 0x3 ;  /* 0x00000003ff0c7424 */ /* 0x000fe200078e00ff */
[----:B------:R-:W-:-:S13]  /*12bb0*/  IADD3 R2, P0, R14, R5, RZ ;  /* 0x000000050e027210 */ /* 0x000fda0007f1e0ff */
[----:B------:R-:W-:Y:S05]  /*12bc0*/  WARPSYNC.COLLECTIVE R15, `(.L_x_9065) ;  /* 0x000000000f087348 */ /* 0x000fea0003c00000 */
[----:B------:R0:W1:Y:S02]  /*12bd0*/  SHFL.IDX P6, R14, R13, R12, R11 ;  /* 0x0000000c0d0e7389 */ /* 0x00006400000c000b */
[----:B01----:R-:W-:Y:S01]  /*12be0*/  ENDCOLLECTIVE ;  /* 0x000000000000791b */ /* 0x003fe20003800000 */
.L_x_9065:
        /* <DEDUP_REMOVED lines=13> */
.L_x_9066:
[----:B------:R-:W-:Y:S02]  /*12cc0*/  IMAD.MOV.U32 R13, RZ, RZ, R18 ;  /* 0x000000ffff0d7224 */ /* 0x000fe400078e0012 */
[----:B------:R-:W-:Y:S01]  /*12cd0*/  IMAD.MOV.U32 R12, RZ, RZ, 0x4 ;  /* 0x00000004ff0c7424 */ /* 0x000fe200078e00ff */
[----:B------:R-:W-:-:S13]  /*12ce0*/  IADD3 R2, P0, R14, R5, RZ ;  /* 0x000000050e027210 */ /* 0x000fda0007f1e0ff */
[----:B------:R-:W-:Y:S05]  /*12cf0*/  WARPSYNC.COLLECTIVE R15, `(.L_x_9067) ;  /* 0x000000000f087348 */ /* 0x000fea0003c00000 */
[----:B------:R0:W1:Y:S02]  /*12d00*/  SHFL.IDX P6, R14, R13, R12, R11 ;  /* 0x0000000c0d0e7389 */ /* 0x00006400000c000b */
[----:B01----:R-:W-:Y:S01]  /*12d10*/  ENDCOLLECTIVE ;  /* 0x000000000000791b */ /* 0x003fe20003800000 */
.L_x_9067:
        /* <DEDUP_REMOVED lines=13> */
.L_x_9068:
[----:B------:R-:W-:Y:S02]  /*12df0*/  IMAD.MOV.U32 R13, RZ, RZ, R18 ;  /* 0x000000ffff0d7224 */ /* 0x000fe400078e0012 */
[----:B------:R-:W-:Y:S01]  /*12e00*/  IMAD.MOV.U32 R12, RZ, RZ, 0x5 ;  /* 0x00000005ff0c7424 */ /* 0x000fe200078e00ff */
[----:B------:R-:W-:-:S13]  /*12e10*/  IADD3 R2, P0, R14, R5, RZ ;  /* 0x000000050e027210 */ /* 0x000fda0007f1e0ff */
[----:B------:R-:W-:Y:S05]  /*12e20*/  WARPSYNC.COLLECTIVE R15, `(.L_x_9069) ;  /* 0x000000000f087348 */ /* 0x000fea0003c00000 */
[----:B------:R0:W1:Y:S02]  /*12e30*/  SHFL.IDX P6, R14, R13, R12, R11 ;  /* 0x0000000c0d0e7389 */ /* 0x00006400000c000b */
[----:B01----:R-:W-:Y:S01]  /*12e40*/  ENDCOLLECTIVE ;  /* 0x000000000000791b */ /* 0x003fe20003800000 */
.L_x_9069:
        /* <DEDUP_REMOVED lines=13> */
.L_x_9070:
[----:B------:R-:W-:Y:S01]  /*12f20*/  IMAD.MOV.U32 R13, RZ, RZ, R18 ;  /* 0x000000ffff0d7224 */ /* 0x000fe200078e0012 */
[----:B------:R-:W-:Y:S02]  /*12f30*/  MOV R12, 0x6 ;  /* 0x00000006000c7802 */ /* 0x000fe40000000f00 */
[----:B------:R-:W-:-:S13]  /*12f40*/  IADD3 R2, P0, R14, R5, RZ ;  /* 0x000000050e027210 */ /* 0x000fda0007f1e0ff */
[----:B------:R-:W-:Y:S05]  /*12f50*/  WARPSYNC.COLLECTIVE R15, `(.L_x_9071) ;  /* 0x000000000f087348 */ /* 0x000fea0003c00000 */
[----:B------:R0:W1:Y:S02]  /*12f60*/  SHFL.IDX P6, R14, R13, R12, R11 ;  /* 0x0000000c0d0e7389 */ /* 0x00006400000c000b */
[----:B01----:R-:W-:Y:S01]  /*12f70*/  ENDCOLLECTIVE ;  /* 0x000000000000791b */ /* 0x003fe20003800000 */
.L_x_9071:
        /* <DEDUP_REMOVED lines=13> */
.L_x_9072:
[----:B------:R-:W-:Y:S01]  /*13050*/  MOV R13, R18 ;  /* 0x00000012000d7202 */ /* 0x000fe20000000f00 */
[----:B------:R-:W-:Y:S01]  /*13060*/  IMAD.MOV.U32 R12, RZ, RZ, 0x7 ;  /* 0x00000007ff0c7424 */ /* 0x000fe200078e00ff */
[----:B------:R-:W-:-:S13]  /*13070*/  IADD3 R2, P0, R14, R5, RZ ;  /* 0x000000050e027210 */ /* 0x000fda0007f1e0ff */
[----:B------:R-:W-:Y:S05]  /*13080*/  WARPSYNC.COLLECTIVE R15, `(.L_x_9073) ;  /* 0x000000000f087348 */ /* 0x000fea0003c00000 */
[----:B------:R0:W1:Y:S02]  /*13090*/  SHFL.IDX P6, R14, R13, R12, R11 ;  /* 0x0000000c0d0e7389 */ /* 0x00006400000c000b */
[----:B01----:R-:W-:Y:S01]  /*130a0*/  ENDCOLLECTIVE ;  /* 0x000000000000791b */ /* 0x003fe20003800000 */
.L_x_9073:
        /* <DEDUP_REMOVED lines=12> */
.L_x_9074:
[----:B------:R-:W-:Y:S01]  /*13170*/  @!PT LDS RZ, [RZ] ;  /* 0x00000000fffff984 */ /* 0x000fe20000000800 */
[----:B------:R-:W-:Y:S01]  /*13180*/  @!PT LDS RZ, [RZ] ;  /* 0x00000000fffff984 */ /* 0x000fe20000000800 */
[----:B------:R-:W-:Y:S01]  /*13190*/  @!PT LDS RZ, [RZ] ;  /* 0x00000000fffff984 */ /* 0x000fe20000000800 */
[----:B------:R0:W-:Y:S01]  /*131a0*/  LDGSTS.E.BYPASS.LTC128B.128 [R7+0x7400], desc[UR50][R2.64+0x80], !P0 ;  /* 0x0740008002077fae */ /* 0x0001e2000c101d72 */
[----:B------:R-:W-:Y:S05]  /*131b0*/  BRA `(.L_x_9075) ;  /* 0xffffffc400247947 */ /* 0x000fea000383ffff */
.L_x_8977:
[----:B0-----:R0:W1:Y:S02]  /*131c0*/  SYNCS.PHASECHK.TRANS64.TRYWAIT P0, [R4+URZ+0x28860], R3 ;  /* 0x02886003040075a7 */ /* 0x001064000800017f */
[----:B-1----:R-:W-:Y:S05]  /*131d0*/  @!P0 NANOSLEEP.SYNCS 0x989680 ;  /* 0x009896800000895d */ /* 0x002fea0003900000 */
[----:B------:R-:W1:Y:S02]  /*131e0*/  @!P0 SYNCS.PHASECHK.TRANS64 P0, [R4+URZ+0x28860], R3 ;  /* 0x02886003040085a7 */ /* 0x000e64000800007f */
[----:B-1----:R-:W-:Y:S05]  /*131f0*/  @!P0 BRA `(.L_x_8977) ;  /* 0xfffffffc00f08947 */ /* 0x002fea000383ffff */
[----:B------:R-:W-:Y:S05]  /*13200*/  BRA `(.L_x_9076) ;  /* 0xffffffc800447947 */ /* 0x000fea000383ffff */
.L_x_8978:
        /* <DEDUP_REMOVED lines=8> */
.L_x_9078:
[----:B------:R-:W-:Y:S05]  /*13290*/  BSYNC B0 ;  /* 0x0000000000007941 */ /* 0x000fea0003800000 */
.L_x_9077:
[----:B------:R-:W-:Y:S01]  /*132a0*/  IMAD.MOV.U32 R13, RZ, RZ, R17 ;  /* 0x000000ffff0d7224 */ /* 0x000fe200078e0011 */
[----:B------:R-:W-:Y:S01]  /*132b0*/  MOV R15, 0xffffffff ;  /* 0xffffffff000f7802 */ /* 0x000fe20000000f00 */
[----:B------:R-:W-:Y:S01]  /*132c0*/  IMAD.MOV.U32 R12, RZ, RZ, RZ ;  /* 0x000000ffff0c7224 */ /* 0x000fe200078e00ff */
[----:B------:R-:W-:Y:S01]  /*132d0*/  MOV R0, R14 ;  /* 0x0000000e00007202 */ /* 0x000fe20000000f00 */
[----:B------:R-:W-:Y:S02]  /*132e0*/  IMAD.MOV.U32 R11, RZ, RZ, 0x181f ;  /* 0x0000181fff0b7424 */ /* 0x000fe400078e00ff */
[----:B------:R-:W-:-:S07]  /*132f0*/  IMAD.SHL.U32 R6, R35, 0x2, RZ ;  /* 0x0000000223067824 */ /* 0x000fce00078e00ff */
[----:B------:R-:W-:Y:S05]  /*13300*/  WARPSYNC.COLLECTIVE R15, `(.L_x_9079) ;  /* 0x000000000f087348 */ /* 0x000fea0003c00000 */
[----:B------:R0:W1:Y:S02]  /*13310*/  SHFL.IDX P6, R14, R13, R12, R11 ;  /* 0x0000000c0d0e7389 */ /* 0x00006400000c000b */
[----:B01----:R-:W-:Y:S01]  /*13320*/  ENDCOLLECTIVE ;  /* 0x000000000000791b */ /* 0x003fe20003800000 */
.L_x_9079:
[----:B------:R-:W-:Y:S01]  /*13330*/  MOV R13, R18 ;  /* 0x00000012000d7202 */ /* 0x000fe20000000f00 */
[----:B------:R-:W-:Y:S01]  /*13340*/  IMAD.MOV.U32 R12, RZ, RZ, 0x1 ;  /* 0x00000001ff0c7424 */ /* 0x000fe200078e00ff */
[----:B------:R-:W-:-:S13]  /*13350*/  IADD3 R2, P0, R14, R6, RZ ;  /* 0x000000060e027210 */ /* 0x000fda0007f1e0ff */
[----:B------:R-:W-:Y:S05]  /*13360*/  WARPSYNC.COLLECTIVE R15, `(.L_x_9080) ;  /* 0x000000000f087348 */ /* 0x000fea0003c00000 */
[----:B------:R0:W1:Y:S02]  /*13370*/  SHFL.IDX P6, R14, R13, R12, R11 ;  /* 0x0000000c0d0e7389 */ /* 0x00006400000c000b */
[----:B01----:R-:W-:Y:S01]  /*13380*/  ENDCOLLECTIVE ;  /* 0x000000000000791b */ /* 0x003fe20003800000 */
.L_x_9080:
        /* <DEDUP_REMOVED lines=13> */
.L_x_9081:
        /* <DEDUP_REMOVED lines=10> */
.L_x_9082:
        /* <DEDUP_REMOVED lines=12> */
.L_x_9083:
        /* <DEDUP_REMOVED lines=10> */
.L_x_9084:
        /* <DEDUP_REMOVED lines=12> */
.L_x_9085:
        /* <DEDUP_REMOVED lines=10> */
.L_x_9086:
        /* <DEDUP_REMOVED lines=12> */
.L_x_9087:
        /* <DEDUP_REMOVED lines=10> */
.L_x_9088:
        /* <DEDUP_REMOVED lines=12> */
.L_x_9089:
        /* <DEDUP_REMOVED lines=10> */
.L_x_9090:
        /* <DEDUP_REMOVED lines=12> */
.L_x_9091:
        /* <DEDUP_REMOVED lines=10> */
.L_x_9092:
        /* <DEDUP_REMOVED lines=12> */
.L_x_9093:
[----:B------:R-:W-:Y:S01]  /*13ca0*/  @!PT LDS RZ, [RZ] ;  /* 0x00000000fffff984 */ /* 0x000fe20000000800 */
[----:B------:R-:W-:Y:S01]  /*13cb0*/  @!PT LDS RZ, [RZ] ;  /* 0x00000000fffff984 */ /* 0x000fe20000000800 */
[----:B------:R-:W-:Y:S01]  /*13cc0*/  @!PT LDS RZ, [RZ] ;  /* 0x00000000fffff984 */ /* 0x000fe20000000800 */
[----:B------:R0:W-:Y:S01]  /*13cd0*/  LDGSTS.E.BYPASS.LTC128B.128 [R0+0x7400], desc[UR50][R2.64+0x80], !P0 ;  /* 0x0740008002007fae */ /* 0x0001e2000c101d72 */
[----:B------:R-:W-:Y:S05]  /*13ce0*/  BRA `(.L_x_9094) ;  /* 0xffffffc000987947 */ /* 0x000fea000383ffff */
.L_x_8983:
        /* <DEDUP_REMOVED lines=8> */
.L_x_9096:
[----:B------:R-:W-:Y:S05]  /*13d70*/  BSYNC B0 ;  /* 0x0000000000007941 */ /* 0x000fea0003800000 */
.L_x_9095:
[----:B------:R-:W-:Y:S05]  /*13d80*/  BRA `(.L_x_9097) ;  /* 0xffffffc4001c7947 */ /* 0x000fea000383ffff */
.L_x_8986:
[----:B-1----:R1:W2:Y:S02]  /*13d90*/  SYNCS.PHASECHK.TRANS64.TRYWAIT P0, [R4+URZ+0x28820], R0 ;  /* 0x02882000040075a7 */ /* 0x0022a4000800017f */
[----:B--2---:R-:W-:Y:S05]  /*13da0*/  @!P0 NANOSLEEP.SYNCS 0x989680 ;  /* 0x009896800000895d */ /* 0x004fea0003900000 */
[----:B------:R-:W2:Y:S02]  /*13db0*/  @!P0 SYNCS.PHASECHK.TRANS64 P0, [R4+URZ+0x28820], R0 ;  /* 0x02882000040085a7 */ /* 0x000ea4000800007f */
[----:B--2---:R-:W-:Y:S05]  /*13dc0*/  @!P0 BRA `(.L_x_8986) ;  /* 0xfffffffc00f08947 */ /* 0x004fea000383ffff */
[----:B------:R-:W-:Y:S05]  /*13dd0*/  BRA `(.L_x_9098) ;  /* 0xffffffc400607947 */ /* 0x000fea000383ffff */
.L_x_8987:
        /* <DEDUP_REMOVED lines=11> */
.L_x_9100:
[----:B------:R-:W-:Y:S05]  /*13e90*/  BSYNC B0 ;  /* 0x0000000000007941 */ /* 0x000fea0003800000 */
.L_x_9099:
[----:B------:R-:W-:Y:S05]  /*13ea0*/  BRA `(.L_x_9101) ;  /* 0xffffffc400487947 */ /* 0x000fea000383ffff */
.L_x_8990:
[----:B------:R-:W-:Y:S01]  /*13eb0*/  BSSY B1, `(.L_x_9102) ;  /* 0x0000006000017945 */ /* 0x000fe20003800000 */
[----:B------:R-:W-:-:S07]  /*13ec0*/  IMAD.MOV.U32 R15, RZ, RZ, -0x1 ;  /* 0xffffffffff0f7424 */ /* 0x000fce00078e00ff */
[----:B01---5:R-:W-:Y:S05]  /*13ed0*/  WARPSYNC.COLLECTIVE R15, `(.L_x_9103) ;  /* 0x000000000f0c7348 */ /* 0x023fea0003c00000 */
[----:B------:R-:W-:Y:S02]  /*13ee0*/  ELECT P6, UR62, PT ;  /* 0x00000000003e782f */ /* 0x000fe400038c0000 */
[----:B------:R-:W-:Y:S01]  /*13ef0*/  MOV R14, UR62 ;  /* 0x0000003e000e7c02 */ /* 0x000fe20008000f00 */
[----:B01---5:R-:W-:Y:S10]  /*13f00*/  ENDCOLLECTIVE ;  /* 0x000000000000791b */ /* 0x023ff40003800000 */
.L_x_9103:
[----:B------:R-:W-:Y:S05]  /*13f10*/  BSYNC B1 ;  /* 0x0000000000017941 */ /* 0x000fea0003800000 */
.L_x_9102:
[----:B------:R-:W-:Y:S05]  /*13f20*/  BRA `(.L_x_9104) ;  /* 0xffffffc400407947 */ /* 0x000fea000383ffff */
.L_x_8992:
[----:B-1----:R1:W2:Y:S02]  /*13f30*/  SYNCS.PHASECHK.TRANS64.TRYWAIT P1, [R5+URZ+0x28840], R0 ;  /* 0x02884000050075a7 */ /* 0x0022a4000802017f */
[----:B--2---:R-:W-:Y:S05]  /*13f40*/  @!P1 NANOSLEEP.SYNCS 0x989680 ;  /* 0x009896800000995d */ /* 0x004fea0003900000 */
[----:B------:R-:W2:Y:S02]  /*13f50*/  @!P1 SYNCS.PHASECHK.TRANS64 P1, [R5+URZ+0x28840], R0 ;  /* 0x02884000050095a7 */ /* 0x000ea4000802007f */
[----:B--2---:R-:W-:Y:S05]  /*13f60*/  @!P1 BRA `(.L_x_8992) ;  /* 0xfffffffc00f09947 */ /* 0x004fea000383ffff */
[----:B------:R-:W-:Y:S05]  /*13f70*/  BRA `(.L_x_9105) ;  /* 0xffffffc400607947 */ /* 0x000fea000383ffff */
.L_x_8994:
[----:B--2---:R2:W3:Y:S02]  /*13f80*/  SYNCS.PHASECHK.TRANS64.TRYWAIT P1, [R23+URZ+0x28840], R2 ;  /* 0x02884002170075a7 */ /* 0x0044e4000802017f */
[----:B---3--:R-:W-:Y:S05]  /*13f90*/  @!P1 NANOSLEEP.SYNCS 0x989680 ;  /* 0x009896800000995d */ /* 0x008fea0003900000 */
[----:B------:R-:W3:Y:S02]  /*13fa0*/  @!P1 SYNCS.PHASECHK.TRANS64 P1, [R23+URZ+0x28840], R2 ;  /* 0x02884002170095a7 */ /* 0x000ee4000802007f */
[----:B---3--:R-:W-:Y:S05]  /*13fb0*/  @!P1 BRA `(.L_x_8994) ;  /* 0xfffffffc00f09947 */ /* 0x008fea000383ffff */
[----:B------:R-:W-:Y:S05]  /*13fc0*/  BRA `(.L_x_9106) ;  /* 0xffffffc4006c7947 */ /* 0x000fea000383ffff */
.L_x_8996:
[----:B---3--:R3:W4:Y:S02]  /*13fd0*/  SYNCS.PHASECHK.TRANS64.TRYWAIT P1, [R5+URZ+0x28860], R0 ;  /* 0x02886000050075a7 */ /* 0x008724000802017f */
[----:B----4-:R-:W-:Y:S05]  /*13fe0*/  @!P1 NANOSLEEP.SYNCS 0x989680 ;  /* 0x009896800000995d */ /* 0x010fea0003900000 */
[----:B------:R-:W4:Y:S02]  /*13ff0*/  @!P1 SYNCS.PHASECHK.TRANS64 P1, [R5+URZ+0x28860], R0 ;  /* 0x02886000050095a7 */ /* 0x000f24000802007f */
[----:B----4-:R-:W-:Y:S05]  /*14000*/  @!P1 BRA `(.L_x_8996) ;  /* 0xfffffffc00f09947 */ /* 0x010fea000383ffff */
[----:B------:R-:W-:Y:S05]  /*14010*/  BRA `(.L_x_9107) ;  /* 0xffffffc400687947 */ /* 0x000fea000383ffff */
.L_x_9108:
        /* <DEDUP_REMOVED lines=14> */
.L_x_15862:


//--------------------- .text._ZN7cutlass13device_kernelIN5flash11enable_sm90INS1_16FlashAttnFwdSm90INS1_25CollectiveMainloopFwdSm90ILi2EN4cute5tupleIJNS5_1CILi1EEES8_S8_EEENS6_IJNS7_ILi128EEESA_SA_EEELi128ENS_6half_tEfNS_4arch4Sm90ELb1ELb0ELb1ELb1ELb1ELb0ELb0ELb1ELb1ELb1ELb0ELb0EEENS1_21CollectiveEpilogueFwdISB_S9_SC_SE_Li256ELb1ELb1ELb0ELb0EEENS1_36VarlenDynamicPersistentTileSchedulerILi128ELi128ELi256ELi128ELb0ELb1ELb1ELb1ELb1ELb1EEEEEEEEEvNT_6ParamsE --------------------------
	.section	.text._ZN7cutlass13device_kernelIN5flash11enable_sm90INS1_16FlashAttnFwdSm90INS1_25CollectiveMainloopFwdSm90ILi2EN4cute5tupleIJNS5_1CILi1EEES8_S8_EEENS6_IJNS7_ILi128EEESA_SA_EEELi128ENS_6half_tEfNS_4arch4Sm90ELb1ELb0ELb1ELb1ELb1ELb0ELb0ELb1ELb1ELb1ELb0ELb0EEENS1_21CollectiveEpilogueFwdISB_S9_SC_SE_Li256ELb1ELb1ELb0ELb0EEENS1_36VarlenDynamicPersistentTileSchedulerILi128ELi128ELi256ELi128ELb0ELb1ELb1ELb1ELb1ELb1EEEEEEEEEvNT_6ParamsE,"ax",@progbits
	.align	128
.text._ZN7cutlass13device_kernelIN5flash11enable_sm90INS1_16FlashAttnFwdSm90INS1_25CollectiveMainloopFwdSm90ILi2EN4cute5tupleIJNS5_1CILi1EEES8_S8_EEENS6_IJNS7_ILi128EEESA_SA_EEELi128ENS_6half_tEfNS_4arch4Sm90ELb1ELb0ELb1ELb1ELb1ELb0ELb0ELb1ELb1ELb1ELb0ELb0EEENS1_21CollectiveEpilogueFwdISB_S9_SC_SE_Li256ELb1ELb1ELb0ELb0EEENS1_36VarlenDynamicPersistentTileSchedulerILi128ELi128ELi256ELi128ELb0ELb1ELb1ELb1ELb1ELb1EEEEEEEEEvNT_6ParamsE:
        .type           _ZN7cutlass13device_kernelIN5flash11enable_sm90INS1_16FlashAttnFwdSm90INS1_25CollectiveMainloopFwdSm90ILi2EN4cute5tupleIJNS5_1CILi1EEES8_S8_EEENS6_IJNS7_ILi128EEESA_SA_EEELi128ENS_6half_tEfNS_4arch4Sm90ELb1ELb0ELb1ELb1ELb1ELb0ELb0ELb1ELb1ELb1ELb0ELb0EEENS1_21CollectiveEpilogueFwdISB_S9_SC_SE_Li256ELb1ELb1ELb0ELb0EEENS1_36VarlenDynamicPersistentTileSchedulerILi128ELi128ELi256ELi128ELb0ELb1ELb1ELb1ELb1ELb1EEEEEEEEEvNT_6ParamsE,@function
        .size           _ZN7cutlass13device_kernelIN5flash11enable_sm90INS1_16FlashAttnFwdSm90INS1_25CollectiveMainloopFwdSm90ILi2EN4cute5tupleIJNS5_1CILi1EEES8_S8_EEENS6_IJNS7_ILi128EEESA_SA_EEELi128ENS_6half_tEfNS_4arch4Sm90ELb1ELb0ELb1ELb1ELb1ELb0ELb0ELb1ELb1ELb1ELb0ELb0EEENS1_21CollectiveEpilogueFwdISB_S9_SC_SE_Li256ELb1ELb1ELb0ELb0EEENS1_36VarlenDynamicPersistentTileSchedulerILi128ELi128ELi256ELi128ELb0ELb1ELb1ELb1ELb1ELb1EEEEEEEEEvNT_6ParamsE,(.L_x_15863 - _ZN7cutlass13device_kernelIN5flash11enable_sm90INS1_16FlashAttnFwdSm90INS1_25CollectiveMainloopFwdSm90ILi2EN4cute5tupleIJNS5_1CILi1EEES8_S8_EEENS6_IJNS7_ILi128EEESA_SA_EEELi128ENS_6half_tEfNS_4arch4Sm90ELb1ELb0ELb1ELb1ELb1ELb0ELb0ELb1ELb1ELb1ELb0ELb0EEENS1_21CollectiveEpilogueFwdISB_S9_SC_SE_Li256ELb1ELb1ELb0ELb0EEENS1_36VarlenDynamicPersistentTileSchedulerILi128ELi128ELi256ELi128ELb0ELb1ELb1ELb1ELb1ELb1EEEEEEEEEvNT_6ParamsE)
        .other          _ZN7cutlass13device_kernelIN5flash11enable_sm90INS1_16FlashAttnFwdSm90INS1_25CollectiveMainloopFwdSm90ILi2EN4cute5tupleIJNS5_1CILi1EEES8_S8_EEENS6_IJNS7_ILi128EEESA_SA_EEELi128ENS_6half_tEfNS_4arch4Sm90ELb1ELb0ELb1ELb1ELb1ELb0ELb0ELb1ELb1ELb1ELb0ELb0EEENS1_21CollectiveEpilogueFwdISB_S9_SC_SE_Li256ELb1ELb1ELb0ELb0EEENS1_36VarlenDynamicPersistentTileSchedulerILi128ELi128ELi256ELi128ELb0ELb1ELb1ELb1ELb1ELb1EEEEEEEEEvNT_6ParamsE,@"STO_CUDA_ENTRY STV_DEFAULT"
_ZN7cutlass13device_kernelIN5flash11enable_sm90INS1_16FlashAttnFwdSm90INS1_25CollectiveMainloopFwdSm90ILi2EN4cute5tupleIJNS5_1CILi1EEES8_S8_EEENS6_IJNS7_ILi128EEESA_SA_EEELi128ENS_6half_tEfNS_4arch4Sm90ELb1ELb0ELb1ELb1ELb1ELb0ELb0ELb1ELb1ELb1ELb0ELb0EEENS1_21CollectiveEpilogueFwdISB_S9_SC_SE_Li256ELb1ELb1ELb0ELb0EEENS1_36VarlenDynamicPersistentTileSchedulerILi128ELi128ELi256ELi128ELb0ELb1ELb1ELb1ELb1ELb1EEEEEEEEEvNT_6ParamsE:
        /* <DEDUP_REMOVED lines=45> */
.L_x_9109:
        /* <DEDUP_REMOVED lines=22> */
.L_x_9110:
        /* <DEDUP_REMOVED lines=18> */
.L_x_9111:
        /* <DEDUP_REMOVED lines=22> */
.L_x_9112:
        /* <DEDUP_REMOVED lines=23> */
.L_x_9113:
        /* <DEDUP_REMOVED lines=8> */
.L_x_9115:
        /* <DEDUP_REMOVED lines=25> */
[----:B------:R-:W-:Y:S02]  /*0a30*/  UMOV UR44, URZ ;  /* 0x0000003f002c7c82 */ /* 0x000fe40008000000 */
[CC--:B------:R-:W-:Y:S02]  /*0a40*/  LEA.HI R0, R3.reuse, R190.reuse, RZ, 0x7 ;  /* 0x000000be03007211 */ /* 0x0c0fe400078f38ff */
[----:B------:R-:W-:-:S02]  /*0a50*/  LEA.HI R2, R3, R190, RZ, 0x4 ;  /* 0x000000be03027211 */ /* 0x000fc400078f20ff */
[----:B------:R-:W-:Y:S02]  /*0a60*/  LOP3.LUT R5, R0, 0xffffff80, RZ, 0xc0, !PT ;  /* 0xffffff8000057812 */ /* 0x000fe400078ec0ff */
[----:B------:R-:W-:Y:S02]  /*0a70*/  SHF.R.S32.HI R7, RZ, 0x4, R2 ;  /* 0x00000004ff077819 */ /* 0x000fe40000011402 */
[----:B------:R-:W-:Y:S01]  /*0a80*/  LEA.HI R4, R3, R190, RZ, 0x5 ;  /* 0x000000be03047211 */ /* 0x000fe200078f28ff */
[----:B------:R-:W-:Y:S01]  /*0a90*/  IMAD.IADD R184, R190, 0x1, -R5 ;  /* 0x00000001beb87824 */ /* 0x000fe200078e0a05 */
[C---:B------:R-:W-:Y:S02]  /*0aa0*/  LOP3.LUT R5, R2.reuse, 0x3fffff0, RZ, 0xc0, !PT ;  /* 0x03fffff002057812 */ /* 0x040fe400078ec0ff */
[----:B------:R-:W-:Y:S01]  /*0ab0*/  LEA.HI R2, R2, R7, RZ, 0x1 ;  /* 0x0000000702027211 */ /* 0x000fe200078f08ff */
[----:B------:R-:W-:Y:S01]  /*0ac0*/  IMAD.SHL.U32 R4, R4, 0x20, RZ ;  /* 0x0000002004047824 */ /* 0x000fe200078e00ff */
[----:B------:R-:W-:Y:S01]  /*0ad0*/  SHF.R.S32.HI R9, RZ, 0x1f, R184 ;  /* 0x0000001fff097819 */ /* 0x000fe200000114b8 */
[----:B------:R-:W-:Y:S01]  /*0ae0*/  IMAD.IADD R5, R190, 0x1, -R5 ;  /* 0x00000001be057824 */ /* 0x000fe200078e0a05 */
[----:B------:R-:W-:-:S02]  /*0af0*/  LOP3.LUT R2, R2, 0x1ffffffe, RZ, 0xc0, !PT ;  /* 0x1ffffffe02027812 */ /* 0x000fc400078ec0ff */
[----:B------:R-:W-:Y:S02]  /*0b00*/  LEA.HI R6, R9, R184, RZ, 0x2 ;  /* 0x000000b809067211 */ /* 0x000fe400078f10ff */
[----:B------:R-:W-:Y:S02]  /*0b10*/  LEA.HI R10, R3, R190, RZ, 0x2 ;  /* 0x000000be030a7211 */ /* 0x000fe400078f10ff */
[--C-:B------:R-:W-:Y:S02]  /*0b20*/  SHF.R.S32.HI R8, RZ, 0x2, R6.reuse ;  /* 0x00000002ff087819 */ /* 0x100fe40000011406 */
[----:B------:R-:W-:Y:S02]  /*0b30*/  SHF.R.S32.HI R11, RZ, 0x1f, R6 ;  /* 0x0000001fff0b7819 */ /* 0x000fe40000011406 */
[----:B------:R-:W-:Y:S02]  /*0b40*/  IADD3 R2, R7, -R2, RZ ;  /* 0x8000000207027210 */ /* 0x000fe40007ffe0ff */
[----:B------:R-:W-:-:S02]  /*0b50*/  LOP3.LUT R7, R10, 0xfffffffc, RZ, 0xc0, !PT ;  /* 0xfffffffc0a077812 */ /* 0x000fc400078ec0ff */
[----:B------:R-:W-:Y:S02]  /*0b60*/  LEA.HI R11, R11, R8, RZ, 0x3 ;  /* 0x000000080b0b7211 */ /* 0x000fe400078f18ff */
[----:B------:R-:W-:Y:S01]  /*0b70*/  SHF.R.S32.HI R185, RZ, 0x7, R0 ;  /* 0x00000007ffb97819 */ /* 0x000fe20000011400 */
[----:B------:R-:W-:Y:S01]  /*0b80*/  IMAD.IADD R7, R190, 0x1, -R7 ;  /* 0x00000001be077824 */ /* 0x000fe200078e0a07 */
[----:B------:R-:W-:Y:S02]  /*0b90*/  LEA.HI R3, R3, R190, RZ, 0x3 ;  /* 0x000000be03037211 */ /* 0x000fe400078f18ff */
[----:B------:R-:W-:Y:S02]  /*0ba0*/  LOP3.LUT R4, R4, 0xfffffc00, RZ, 0xc0, !PT ;  /* 0xfffffc0004047812 */ /* 0x000fe400078ec0ff */
[----:B------:R-:W-:Y:S02]  /*0bb0*/  LOP3.LUT R11, R11, 0xfffffff8, RZ, 0xc0, !PT ;  /* 0xfffffff80b0b7812 */ /* 0x000fe400078ec0ff */
[----:B------:R-:W-:Y:S01]  /*0bc0*/  LEA.HI R9, R9, R184, RZ, 0x5 ;  /* 0x000000b809097211 */ /* 0x000fe200078f28ff */
[----:B------:R-:W-:Y:S01]  /*0bd0*/  IMAD R5, R5, 0x40, R4 ;  /* 0x0000004005057824 */ /* 0x000fe200078e0204 */
[----:B------:R-:W-:Y:S01]  /*0be0*/  LEA.HI R0, R0, R185, RZ, 0x1 ;  /* 0x000000b900007211 */ /* 0x000fe200078f08ff */
[----:B------:R-:W-:Y:S01]  /*0bf0*/  IMAD.IADD R8, R8, 0x1, -R11 ;  /* 0x0000000108087824 */ /* 0x000fe200078e0a0b */
[----:B------:R-:W-:-:S02]  /*0c00*/  LOP3.LUT R19, R3, 0xfffffff8, RZ, 0xc0, !PT ;  /* 0xfffffff803137812 */ /* 0x000fc400078ec0ff */
[----:B------:R-:W-:Y:S02]  /*0c10*/  SHF.R.S32.HI R9, RZ, 0x5, R9 ;  /* 0x00000005ff097819 */ /* 0x000fe40000011409 */
[----:B------:R-:W-:Y:S01]  /*0c20*/  LEA.HI R4, R7, R7, RZ, 0x1 ;  /* 0x0000000707047211 */ /* 0x000fe200078f08ff */
[----:B------:R-:W-:Y:S01]  /*0c30*/  IMAD.IADD R19, R190, 0x1, -R19 ;  /* 0x00000001be137824 */ /* 0x000fe200078e0a13 */
[----:B------:R-:W-:Y:S01]  /*0c40*/  LOP3.LUT R0, R0, 0x3fffffe, RZ, 0xc0, !PT ;  /* 0x03fffffe00007812 */ /* 0x000fe200078ec0ff */
[----:B------:R-:W-:Y:S01]  /*0c50*/  IMAD R9, R9, 0x10, R8 ;  /* 0x0000001009097824 */ /* 0x000fe200078e0208 */
[----:B------:R-:W-:Y:S02]  /*0c60*/  LOP3.LUT R4, R4, 0x1ffffffe, RZ, 0xc0, !PT ;  /* 0x1ffffffe04047812 */ /* 0x000fe400078ec0ff */
[----:B------:R-:W-:Y:S01]  /*0c70*/  LEA R187, R2, R5, 0x3 ;  /* 0x0000000502bb7211 */ /* 0x000fe200078e18ff */
[----:B------:R-:W-:Y:S01]  /*0c80*/  IMAD.IADD R0, R185, 0x1, -R0 ;  /* 0x00000001b9007824 */ /* 0x000fe200078e0a00 */
[----:B------:R-:W-:Y:S01]  /*0c90*/  LOP3.LUT R5, R6, 0x7ffffffc, RZ, 0xc0, !PT ;  /* 0x7ffffffc06057812 */ /* 0x000fe200078ec0ff */
[----:B------:R-:W-:Y:S01]  /*0ca0*/  IMAD.SHL.U32 R2, R19, 0x8, RZ ;  /* 0x0000000813027824 */ /* 0x000fe200078e00ff */
[----:B------:R-:W-:Y:S01]  /*0cb0*/  SHF.R.S32.HI R22, RZ, 0x3, R3 ;  /* 0x00000003ff167819 */ /* 0x000fe20000011403 */
[----:B------:R-:W-:-:S02]  /*0cc0*/  IMAD.IADD R17, R7, 0x1, -R4 ;  /* 0x0000000107117824 */ /* 0x000fc400078e0a04 */
[----:B------:R-:W-:Y:S01]  /*0cd0*/  IMAD R186, R0, 0x40, R9 ;  /* 0x0000004000ba7824 */ /* 0x000fe200078e0209 */
[----:B------:R-:W-:Y:S01]  /*0ce0*/  SHF.R.S32.HI R189, RZ, 0x1f, R2 ;  /* 0x0000001fffbd7819 */ /* 0x000fe20000011402 */
[----:B------:R-:W-:Y:S02]  /*0cf0*/  VIADD R18, R2, 0x40 ;  /* 0x0000004002127836 */ /* 0x000fe40000000000 */
[----:B------:R-:W-:Y:S01]  /*0d00*/  IMAD.IADD R16, R184, 0x1, -R5 ;  /* 0x00000001b8107824 */ /* 0x000fe200078e0a05 */
[----:B------:R-:W-:Y:S02]  /*0d10*/  LEA R17, R17, R186, 0x3 ;  /* 0x000000ba11117211 */ /* 0x000fe400078e18ff */
[----:B------:R-:W-:-:S07]  /*0d20*/  SHF.R.S32.HI R188, RZ, 0x1f, R18 ;  /* 0x0000001fffbc7819 */ /* 0x000fce0000011412 */
.L_x_9175:
[----:B012---:R-:W0:Y:S01]  /*0d30*/  LDC.64 R4, c[0x0][0xc88] ;  /* 0x00032200ff047b82 */ /* 0x007e220000000a00 */
[----:B------:R-:W-:Y:S01]  /*0d40*/  ULDC.64 UR8, c[0x0][0xa28] ;  /* 0x00028a0000087ab9 */ /* 0x000fe20000000a00 */
[----:B------:R-:W-:Y:S01]  /*0d50*/  ULDC.64 UR10, c[0x0][0xa18] ;  /* 0x00028600000a7ab9 */ /* 0x000fe20000000a00 */
[----:B------:R-:W-:Y:S01]  /*0d60*/  ULDC UR4, c[0x0][0x424] ;  /* 0x0001090000047ab9 */ /* 0x000fe20000000800 */
        /* <DEDUP_REMOVED lines=13> */
[----:B------:R-:W-:Y:S01]  /*0e40*/  @UP1 ULEA UR10, UP0, UR36, UR10, 0x2 ;  /* 0x0000000a240a1291 */ /* 0x000fe2000f80103f */
[----:B------:R-:W-:-:S03]  /*0e50*/  IMAD.U32 R4, RZ, RZ, UR8 ;  /* 0x00000008ff047e24 */ /* 0x000fc6000f8e00ff */
[----:B------:R-:W-:Y:S01]  /*0e60*/  @UP1 ULEA.HI.X UR11, UR36, UR11, UR37, 0x2, UP0 ;  /* 0x0000000b240b1291 */ /* 0x000fe200080f1425 */
[----:B------:R-:W-:Y:S01]  /*0e70*/  IMAD.U32 R5, RZ, RZ, UR9 ;  /* 0x00000009ff057e24 */ /* 0x000fe2000f8e00ff */
[----:B------:R-:W-:Y:S01]  /*0e80*/  ULDC.64 UR8, c[0x0][0x418] ;  /* 0x0001060000087ab9 */ /* 0x000fe20000000a00 */
[----:B------:R-:W-:-:S03]  /*0e90*/  IMAD.U32 R6, RZ, RZ, UR10 ;  /* 0x0000000aff067e24 */ /* 0x000fc6000f8e00ff */
[----:B------:R-:W-:Y:S01]  /*0ea0*/  IMAD.U32 R7, RZ, RZ, UR11 ;  /* 0x0000000bff077e24 */ /* 0x000fe2000f8e00ff */
[----:B------:R-:W2:Y:S04]  /*0eb0*/  @P0 LDG.E R4, desc[UR52][R4.64] ;  /* 0x0000003404040981 */ /* 0x000ea8000c1e1900 */
[----:B---3--:R-:W3:Y:S01]  /*0ec0*/  @P2 LDG.E R6, desc[UR52][R6.64] ;  /* 0x0000003406062981 */ /* 0x008ee2000c1e1900 */
[----:B------:R-:W-:Y:S01]  /*0ed0*/  UISETP.NE.U32.AND UP0, UPT, UR8, URZ, UPT ;  /* 0x0000003f0800728c */ /* 0x000fe2000bf05070 */
[----:B------:R-:W-:Y:S01]  /*0ee0*/  UMOV UR48, URZ ;  /* 0x0000003f00307c82 */ /* 0x000fe20008000000 */
[----:B------:R-:W-:Y:S02]  /*0ef0*/  UMOV UR38, UR6 ;  /* 0x0000000600267c82 */ /* 0x000fe40008000000 */
        /* <DEDUP_REMOVED lines=23> */
.L_x_9116:
[----:B------:R-:W-:Y:S05]  /*1070*/  @!P1 BRA `(.L_x_9117) ;  /* 0x00000000001c9947 */ /* 0x000fea0003800000 */
[----:B------:R-:W-:-:S04]  /*1080*/  ULEA UR4, UP0, UR36, UR8, 0x2 ;  /* 0x0000000824047291 */ /* 0x000fc8000f80103f */
[----:B------:R-:W-:Y:S02]  /*1090*/  ULEA.HI.X UR6, UR36, UR9, UR37, 0x2, UP0 ;  /* 0x0000000924067291 */ /* 0x000fe400080f1425 */
[----:B------:R-:W-:-:S04]  /*10a0*/  IMAD.U32 R4, RZ, RZ, UR4 ;  /* 0x00000004ff047e24 */ /* 0x000fc8000f8e00ff */
[----:B------:R-:W-:-:S05]  /*10b0*/  IMAD.U32 R5, RZ, RZ, UR6 ;  /* 0x00000006ff057e24 */ /* 0x000fca000f8e00ff */
[----:B------:R-:W2:Y:S02]  /*10c0*/  LDG.E R4, desc[UR52][R4.64] ;  /* 0x0000003404047981 */ /* 0x000ea4000c1e1900 */
[----:B--2---:R-:W-:Y:S01]  /*10d0*/  R2UR UR4, R4 ;  /* 0x00000000040472ca */ /* 0x004fe200000e0000 */
[----:B------:R-:W-:-:S14]  /*10e0*/  BRA `(.L_x_9118) ;  /* 0x0000000000347947 */ /* 0x000fdc0003800000 */
.L_x_9117:
        /* <DEDUP_REMOVED lines=13> */
.L_x_9118:
[----:B------:R-:W-:Y:S01]  /*11c0*/  UIADD3 UR48, -UR48, UR4, URZ ;  /* 0x0000000430307290 */ /* 0x000fe2000fffe13f */
[----:B------:R-:W-:Y:S01]  /*11d0*/  PLOP3.LUT P0, PT, PT, PT, PT, 0x80, 0x0 ;  /* 0x000000000000781c */ /* 0x000fe20003f0f070 */
[----:B------:R-:W-:Y:S01]  /*11e0*/  USHF.L.U32 UR39, UR5, 0x7, URZ ;  /* 0x0000000705277899 */ /* 0x000fe2000800063f */
[----:B------:R-:W-:Y:S01]  /*11f0*/  IMAD.MOV.U32 R0, RZ, RZ, RZ ;  /* 0x000000ffff007224 */ /* 0x000fe200078e00ff */
        /* <DEDUP_REMOVED lines=22> */
[----:B------:R-:W-:Y:S01]  /*1360*/  USHF.R.S32.HI UR5, URZ, 0x1f, UR4 ;  /* 0x0000001f3f057899 */ /* 0x000fe20008011404 */
[----:B------:R-:W-:Y:S01]  /*1370*/  CS2R R128, SRZ ;  /* 0x0000000000807805 */ /* 0x000fe2000001ff00 */
[----:B------:R-:W-:Y:S01]  /*1380*/  UIADD3 UR6, UR7, UR6, URZ ;  /* 0x0000000607067290 */ /* 0x000fe2000fffe03f */
[----:B------:R-:W-:Y:S01]  /*1390*/  CS2R R126, SRZ ;  /* 0x00000000007e7805 */ /* 0x000fe2000001ff00 */
[----:B------:R-:W-:Y:S01]  /*13a0*/  ULEA.HI UR5, UR5, UR4, URZ, 0x7 ;  /* 0x0000000405057291 */ /* 0x000fe2000f8f383f */
[----:B------:R-:W-:Y:S01]  /*13b0*/  CS2R R124, SRZ ;  /* 0x00000000007c7805 */ /* 0x000fe2000001ff00 */
[----:B------:R-:W-:Y:S01]  /*13c0*/  USHF.R.S32.HI UR7, URZ, 0x1f, UR6 ;  /* 0x0000001f3f077899 */ /* 0x000fe20008011406 */
[----:B------:R-:W-:Y:S01]  /*13d0*/  CS2R R122, SRZ ;  /* 0x00000000007a7805 */ /* 0x000fe2000001ff00 */
[----:B------:R-:W-:Y:S01]  /*13e0*/  USHF.R.S32.HI UR5, URZ, 0x7, UR5 ;  /* 0x000000073f057899 */ /* 0x000fe20008011405 */
[----:B------:R-:W-:Y:S01]  /*13f0*/  CS2R R120, SRZ ;  /* 0x0000000000787805 */ /* 0x000fe2000001ff00 */
[----:B------:R-:W-:Y:S01]  /*1400*/  ULEA.HI UR7, UR7, UR6, URZ, 0x7 ;  /* 0x0000000607077291 */ /* 0x000fe2000f8f383f */
[----:B------:R-:W-:-:S02]  /*1410*/  CS2R R118, SRZ ;  /* 0x0000000000767805 */ /* 0x000fc4000001ff00 */
[----:B------:R-:W-:Y:S02]  /*1420*/  CS2R R116, SRZ ;  /* 0x0000000000747805 */ /* 0x000fe4000001ff00 */
[----:B------:R-:W-:Y:S01]  /*1430*/  CS2R R114, SRZ ;  /* 0x0000000000727805 */ /* 0x000fe2000001ff00 */
[----:B------:R-:W-:Y:S01]  /*1440*/  USHF.R.S32.HI UR7, URZ, 0x7, UR7 ;  /* 0x000000073f077899 */ /* 0x000fe20008011407 */
        /* <DEDUP_REMOVED lines=13> */
[----:B------:R-:W-:Y:S01]  /*1520*/  IMAD.MOV.U32 R94, RZ, RZ, RZ ;  /* 0x000000ffff5e7224 */ /* 0x000fe200078e00ff */
[----:B------:R-:W-:Y:S01]  /*1530*/  CS2R R90, SRZ ;  /* 0x00000000005a7805 */ /* 0x000fe2000001ff00 */
[----:B------:R-:W-:Y:S01]  /*1540*/  IMAD.MOV.U32 R29, RZ, RZ, RZ ;  /* 0x000000ffff1d7224 */ /* 0x000fe200078e00ff */
[----:B------:R-:W-:-:S02]  /*1550*/  CS2R R88, SRZ ;  /* 0x0000000000587805 */ /* 0x000fc4000001ff00 */
[----:B------:R-:W-:-:S13]  /*1560*/  PLOP3.LUT P1, PT, PT, PT, UP0, 0x80, 0x0 ;  /* 0x000000000000781c */ /* 0x000fda0003f2f008 */
        /* <DEDUP_REMOVED lines=32> */
.L_x_9120:
[----:B------:R-:W-:Y:S01]  /*1770*/  ULEA.HI UR4, UR46, UR46, URZ, 0x1 ;  /* 0x0000002e2e047291 */ /* 0x000fe2000f8f083f */
[----:B------:R-:W-:-:S03]  /*1780*/  IMAD.U32 R3, RZ, RZ, UR47 ;  /* 0x0000002fff037e24 */ /* 0x000fc6000f8e00ff */
[----:B------:R-:W-:Y:S02]  /*1790*/  ULOP3.LUT UR4, UR4, 0xfffffffe, URZ, 0xc0, !UPT ;  /* 0xfffffffe04047892 */ /* 0x000fe4000f8ec03f */
[----:B------:R-:W-:Y:S02]  /*17a0*/  ISETP.NE.AND P0, PT, R3, 0x3, PT ;  /* 0x000000030300780c */ /* 0x000fe40003f05270 */
[----:B------:R-:W-:-:S06]  /*17b0*/  UIADD3 UR4, UR46, -UR4, URZ ;  /* 0x800000042e047290 */ /* 0x000fcc000fffe03f */
[----:B------:R-:W-:-:S04]  /*17c0*/  MOV R0, UR4 ;  /* 0x0000000400007c02 */ /* 0x000fc80008000f00 */
[----:B------:R-:W-:-:S04]  /*17d0*/  SHF.L.U32 R0, R0, 0x1f, RZ ;  /* 0x0000001f00007819 */ /* 0x000fc800000006ff */
[----:B------:R-:W0:Y:S02]  /*17e0*/  SYNCS.PHASECHK.TRANS64.TRYWAIT P1, [UR41+0x28800], R0 ;  /* 0x02880000ff0075a7 */ /* 0x000e240008020169 */
[----:B0-----:R-:W-:Y:S05]  /*17f0*/  @!P1 BRA `(.L_x_9121) ;  /* 0x0000010800d49947 */ /* 0x001fea0003800000 */
.L_x_9262:
[----:B------:R-:W-:Y:S05]  /*1800*/  @!P0 BRA `(.L_x_9122) ;  /* 0x0000000000048947 */ /* 0x000fea0003800000 */
[----:B------:R-:W-:Y:S01]  /*1810*/  BPT.TRAP 0x1 ;  /* 0x000000040000795c */ /* 0x000fe20000300000 */
.L_x_9122:
[----:B0-----:R-:W-:Y:S02]  /*1820*/  IMAD.U32 R0, RZ, RZ, UR44 ;  /* 0x0000002cff007e24 */ /* 0x001fe4000f8e00ff */
[----:B------:R-:W-:-:S03]  /*1830*/  IMAD.U32 R3, RZ, RZ, UR45 ;  /* 0x0000002dff037e24 */ /* 0x000fc6000f8e00ff */
[----:B------:R-:W-:Y:S02]  /*1840*/  LEA R0, R0, UR41, 0x3 ;  /* 0x0000002900007c11 */ /* 0x000fe4000f8e18ff */
[----:B------:R-:W-:-:S04]  /*1850*/  SHF.L.U32 R3, R3, 0x1f, RZ ;  /* 0x0000001f03037819 */ /* 0x000fc800000006ff */
[----:B------:R0:W1:Y:S01]  /*1860*/  SYNCS.PHASECHK.TRANS64.TRYWAIT P1, [R0+URZ+0x28830], R3 ;  /* 0x02883003000075a7 */ /* 0x000062000802017f */
[----:B------:R-:W-:Y:S05]  /*1870*/  @!P0 BRA `(.L_x_9123) ;  /* 0x0000000000048947 */ /* 0x000fea0003800000 */
[----:B------:R-:W-:Y:S01]  /*1880*/  BPT.TRAP 0x1 ;  /* 0x000000040000795c */ /* 0x000fe20000300000 */
.L_x_9123:
[----:B-1----:R-:W-:Y:S05]  /*1890*/  @P1 BRA `(.L_x_9124) ;  /* 0x0000000000081947 */ /* 0x002fea0003800000 */
[----:B------:R-:W1:Y:S02]  /*18a0*/  SYNCS.PHASECHK.TRANS64.TRYWAIT P1, [R0+URZ+0x28830], R3 ;  /* 0x02883003000075a7 */ /* 0x000e64000802017f */
[----:B-1----:R-:W-:Y:S05]  /*18b0*/  @!P1 BRA `(.L_x_9125) ;  /* 0x0000010800bc9947 */ /* 0x002fea0003800000 */
.L_x_9124:
        /* <DEDUP_REMOVED lines=63> */
.L_x_9126:
[----:B------:R-:W-:Y:S01]  /*1cb0*/  UISETP.NE.AND UP0, UPT, UR51, URZ, UPT ;  /* 0x0000003f3300728c */ /* 0x000fe2000bf05270 */
[----:B------:R-:W-:Y:S01]  /*1cc0*/  VIADD R20, R17, UR39 ;  /* 0x0000002711147c36 */ /* 0x000fe20008000000 */
[----:B------:R-:W-:Y:S01]  /*1cd0*/  ULDC UR10, c[0x0][0x9d8] ;  /* 0x00027600000a7ab9 */ /* 0x000fe20000000800 */
[----:B------:R-:W-:Y:S01]  /*1ce0*/  R2UR UR11, R0 ;  /* 0x00000000000b72ca */ /* 0x000fe200000e0000 */
[----:B------:R-:W-:Y:S01]  /*1cf0*/  FMUL.FTZ R26, R26, UR10 ;  /* 0x0000000a1a1a7c20 */ /* 0x000fe20008410000 */
[----:B------:R-:W-:Y:S01]  /*1d00*/  FMUL.FTZ R27, R27, UR10 ;  /* 0x0000000a1b1b7c20 */ /* 0x000fe20008410000 */
[----:B------:R-:W-:Y:S01]  /*1d10*/  PLOP3.LUT P1, PT, PT, PT, UP0, 0x80, 0x0 ;  /* 0x000000000000781c */ /* 0x000fe20003f2f008 */
[----:B------:R-:W-:Y:S01]  /*1d20*/  FMUL.FTZ R30, R30, UR10 ;  /* 0x0000000a1e1e7c20 */ /* 0x000fe20008410000 */
[----:B------:R-:W-:Y:S01]  /*1d30*/  PLOP3.LUT P2, PT, PT, PT, UP0, 0x80, 0x0 ;  /* 0x000000000000781c */ /* 0x000fe20003f4f008 */
[----:B------:R-:W-:Y:S01]  /*1d40*/  FMUL.FTZ R14, R41, UR10 ;  /* 0x0000000a290e7c20 */ /* 0x000fe20008410000 */
[----:B------:R-:W2:Y:S01]  /*1d50*/  MUFU.TANH R26, R26 ;  /* 0x0000001a001a7308 */ /* 0x000ea20000002400 */
[----:B------:R-:W-:Y:S01]  /*1d60*/  @UP0 ULDC UR6, c[0x0][0x44c] ;  /* 0x0001130000060ab9 */ /* 0x000fe20000000800 */
[----:B------:R-:W-:Y:S01]  /*1d70*/  FMUL.FTZ R31, R31, UR10 ;  /* 0x0000000a1f1f7c20 */ /* 0x000fe20008410000 */
[----:B------:R-:W-:Y:S01]  /*1d80*/  FMUL.FTZ R34, R34, UR10 ;  /* 0x0000000a22227c20 */ /* 0x000fe20008410000 */
[----:B------:R-:W-:Y:S01]  /*1d90*/  FMUL.FTZ R35, R35, UR10 ;  /* 0x0000000a23237c20 */ /* 0x000fe20008410000 */
[----:B------:R-:W-:Y:S01]  /*1da0*/  FMUL.FTZ R38, R38, UR10 ;  /* 0x0000000a26267c20 */ /* 0x000fe20008410000 */
[----:B------:R-:W-:Y:S01]  /*1db0*/  FMUL.FTZ R39, R39, UR10 ;  /* 0x0000000a27277c20 */ /* 0x000fe20008410000 */
[----:B------:R-:W-:Y:S01]  /*1dc0*/  FMUL.FTZ R42, R42, UR10 ;  /* 0x0000000a2a2a7c20 */ /* 0x000fe20008410000 */
[----:B------:R-:W3:Y:S01]  /*1dd0*/  MUFU.TANH R98, R27 ;  /* 0x0000001b00627308 */ /* 0x000ee20000002400 */
[----:B------:R-:W-:Y:S01]  /*1de0*/  @P1 IMAD.HI.U32 R4, R20, UR6, RZ ;  /* 0x0000000614041c27 */ /* 0x000fe2000f8e00ff */
[----:B------:R-:W-:-:S03]  /*1df0*/  @UP0 ULDC UR6, c[0x0][0x450] ;  /* 0x0001140000060ab9 */ /* 0x000fc60000000800 */
[----:B------:R-:W-:Y:S01]  /*1e00*/  FMUL.FTZ R43, R43, UR10 ;  /* 0x0000000a2b2b7c20 */ /* 0x000fe20008410000 */
[----:B------:R-:W-:Y:S01]  /*1e10*/  FMUL.FTZ R46, R46, UR10 ;  /* 0x0000000a2e2e7c20 */ /* 0x000fe20008410000 */
[----:B------:R-:W-:Y:S01]  /*1e20*/  FMUL.FTZ R47, R47, UR10 ;  /* 0x0000000a2f2f7c20 */ /* 0x000fe20008410000 */
[----:B------:R-:W-:Y:S01]  /*1e30*/  @P2 SHF.R.U32.HI R20, RZ, UR6, R4 ;  /* 0x00000006ff142c19 */ /* 0x000fe20008011604 */
[----:B------:R-:W-:Y:S01]  /*1e40*/  UMOV UR6, 0xffffff80 ;  /* 0xffffff8000067882 */ /* 0x000fe20000000000 */
[----:B------:R-:W4:Y:S01]  /*1e50*/  MUFU.TANH R30, R30 ;  /* 0x0000001e001e7308 */ /* 0x000f220000002400 */
[----:B------:R-:W-:Y:S01]  /*1e60*/  UIMAD UR6, UR57, UR6, 0x80 ;  /* 0x00000080390674a4 */ /* 0x000fe2000f8e0206 */
[----:B------:R-:W-:Y:S01]  /*1e70*/  FMUL.FTZ R50, R50, UR10 ;  /* 0x0000000a32327c20 */ /* 0x000fe20008410000 */
[----:B------:R-:W5:Y:S01]  /*1e80*/  SHFL.IDX PT, R9, R20, 0x1, 0x1c1f ;  /* 0x003c1f0014097f89 */ /* 0x000f6200000e0000 */
[----:B------:R-:W-:Y:S01]  /*1e90*/  FMUL.FTZ R51, R51, UR10 ;  /* 0x0000000a33337c20 */ /* 0x000fe20008410000 */
[----:B------:R-:W-:Y:S01]  /*1ea0*/  UIADD3 UR7, UR6, 0x1, URZ ;  /* 0x0000000106077890 */ /* 0x000fe2000fffe03f */
[----:B------:R-:W-:Y:S01]  /*1eb0*/  FMUL.FTZ R54, R54, UR10 ;  /* 0x0000000a36367c20 */ /* 0x000fe20008410000 */
[----:B------:R-:W-:Y:S01]  /*1ec0*/  UIADD3 UR6, UR48, UR6, URZ ;  /* 0x0000000630067290 */ /* 0x000fe2000fffe03f */
[----:B------:R-:W4:Y:S01]  /*1ed0*/  MUFU.TANH R102, R31 ;  /* 0x0000001f00667308 */ /* 0x000f220000002400 */
[----:B------:R-:W-:Y:S01]  /*1ee0*/  FMUL.FTZ R55, R55, UR10 ;  /* 0x0000000a37377c20 */ /* 0x000fe20008410000 */
[----:B------:R-:W-:Y:S01]  /*1ef0*/  FMUL.FTZ R66, R66, UR10 ;  /* 0x0000000a42427c20 */ /* 0x000fe20008410000 */
[----:B------:R-:W-:-:S02]  /*1f00*/  IMAD.U32 R11, RZ, RZ, UR7 ;  /* 0x00000007ff0b7e24 */ /* 0x000fc4000f8e00ff */
[----:B------:R-:W-:Y:S01]  /*1f10*/  FMUL.FTZ R58, R58, UR10 ;  /* 0x0000000a3a3a7c20 */ /* 0x000fe20008410000 */
[----:B------:R-:W-:Y:S01]  /*1f20*/  MOV R41, UR6 ;  /* 0x0000000600297c02 */ /* 0x000fe20008000f00 */
[----:B------:R-:W-:Y:S01]  /*1f30*/  FMUL.FTZ R62, R62, UR10 ;  /* 0x0000000a3e3e7c20 */ /* 0x000fe20008410000 */
[----:B------:R-:W-:Y:S01]  /*1f40*/  IMAD R4, R16, -0x2, R11 ;  /* 0xfffffffe10047824 */ /* 0x000fe200078e020b */
[----:B------:R-:W4:Y:S01]  /*1f50*/  MUFU.TANH R34, R34 ;  /* 0x0000002200227308 */ /* 0x000f220000002400 */
[----:B------:R-:W-:Y:S02]  /*1f60*/  IMAD.U32 R11, RZ, RZ, UR50 ;  /* 0x00000032ff0b7e24 */ /* 0x000fe4000f8e00ff */
[----:B------:R-:W-:Y:S01]  /*1f70*/  FMUL.FTZ R7, R28, UR10 ;  /* 0x0000000a1c077c20 */ /* 0x000fe20008410000 */
[----:B------:R-:W-:Y:S02]  /*1f80*/  IMAD R41, R16, -0x2, R41 ;  /* 0xfffffffe10297824 */ /* 0x000fe400078e0229 */
[----:B------:R-:W-:Y:S01]  /*1f90*/  FMUL.FTZ R59, R59, UR10 ;  /* 0x0000000a3b3b7c20 */ /* 0x000fe20008410000 */
[----:B01----:R-:W-:Y:S01]  /*1fa0*/  FMUL.FTZ R3, R24, UR10 ;  /* 0x0000000a18037c20 */ /* 0x003fe20008410000 */
[----:B------:R-:W-:Y:S01]  /*1fb0*/  IADD3 R94, -R11, UR48, R4 ;  /* 0x000000300b5e7c10 */ /* 0x000fe2000fffe104 */
[----:B------:R-:W-:Y:S01]  /*1fc0*/  FMUL.FTZ R4, R70, UR10 ;  /* 0x0000000a46047c20 */ /* 0x000fe20008410000 */
[----:B------:R0:W1:Y:S01]  /*1fd0*/  MUFU.TANH R106, R35 ;  /* 0x00000023006a7308 */ /* 0x0000620000002400 */
[----:B------:R-:W-:Y:S01]  /*1fe0*/  FMUL.FTZ R63, R63, UR10 ;  /* 0x0000000a3f3f7c20 */ /* 0x000fe20008410000 */
[----:B------:R-:W-:Y:S01]  /*1ff0*/  FMUL.FTZ R67, R67, UR10 ;  /* 0x0000000a43437c20 */ /* 0x000fe20008410000 */
[--C-:B-----5:R-:W-:Y:S01]  /*2000*/  VIADDMNMX R9, R9, R94, R41.reuse, PT ;  /* 0x0000005e09097246 */ /* 0x120fe20003800129 */
[----:B------:R-:W-:Y:S01]  /*2010*/  FMUL.FTZ R10, R32, UR10 ;  /* 0x0000000a200a7c20 */ /* 0x000fe20008410000 */
[----:B------:R-:W-:Y:S01]  /*2020*/  FMUL.FTZ R71, R71, UR10 ;  /* 0x0000000a47477c20 */ /* 0x000fe20008410000 */
[----:B------:R-:W-:Y:S01]  /*2030*/  FMUL.FTZ R74, R74, UR10 ;  /* 0x0000000a4a4a7c20 */ /* 0x000fe20008410000 */
[C---:B------:R-:W-:Y:S01]  /*2040*/  ISETP.GT.AND P1, PT, R9.reuse, RZ, PT ;  /* 0x000000ff0900720c */ /* 0x040fe20003f24270 */
[----:B------:R-:W5:Y:S01]  /*2050*/  MUFU.TANH R38, R38 ;  /* 0x0000002600267308 */ /* 0x000f620000002400 */
[C---:B------:R-:W-:Y:S01]  /*2060*/  ISETP.GT.AND P2, PT, R9.reuse, 0x1, PT ;  /* 0x000000010900780c */ /* 0x040fe20003f44270 */
[----:B0-----:R-:W-:Y:S01]  /*2070*/  FMUL.FTZ R35, R52, UR10 ;  /* 0x0000000a34237c20 */ /* 0x001fe20008410000 */
[----:B------:R-:W-:Y:S01]  /*2080*/  ISETP.GT.AND P3, PT, R9, 0x8, PT ;  /* 0x000000080900780c */ /* 0x000fe20003f64270 */
[----:B------:R-:W-:Y:S01]  /*2090*/  FMUL.FTZ R13, R36, UR10 ;  /* 0x0000000a240d7c20 */ /* 0x000fe20008410000 */
[----:B--2---:R-:W-:Y:S01]  /*20a0*/  FSEL R96, R26, -INF , P1 ;  /* 0xff8000001a607808 */ /* 0x004fe20000800000 */
[----:B------:R-:W-:Y:S01]  /*20b0*/  FMUL.FTZ R75, R75, UR10 ;  /* 0x0000000a4b4b7c20 */ /* 0x000fe20008410000 */
[----:B---3--:R-:W-:Y:S01]  /*20c0*/  FSEL R98, R98, -INF , P2 ;  /* 0xff80000062627808 */ /* 0x008fe20001000000 */
[----:B------:R0:W2:Y:S01]  /*20d0*/  MUFU.TANH R92, R39 ;  /* 0x00000027005c7308 */ /* 0x0000a20000002400 */
[----:B------:R-:W-:Y:S01]  /*20e0*/  ISETP.GT.AND P1, PT, R9, 0x9, PT ;  /* 0x000000090900780c */ /* 0x000fe20003f24270 */
[----:B------:R-:W-:Y:S01]  /*20f0*/  FMUL.FTZ R15, R40, UR10 ;  /* 0x0000000a280f7c20 */ /* 0x000fe20008410000 */
[----:B----4-:R-:W-:Y:S01]  /*2100*/  FSEL R100, R30, -INF , P3 ;  /* 0xff8000001e647808 */ /* 0x010fe20001800000 */
[----:B------:R-:W-:Y:S01]  /*2110*/  FMUL.FTZ R78, R78, UR10 ;  /* 0x0000000a4e4e7c20 */ /* 0x000fe20008410000 */
[----:B------:R-:W-:Y:S01]  /*2120*/  FMNMX.FTZ R11, R96, R98, !PT ;  /* 0x00000062600b7209 */ /* 0x000fe20007810000 */
[----:B------:R-:W-:Y:S01]  /*2130*/  FMUL.FTZ R79, R79, UR10 ;  /* 0x0000000a4f4f7c20 */ /* 0x000fe20008410000 */
[C---:B------:R-:W-:Y:S01]  /*2140*/  ISETP.GT.AND P2, PT, R9.reuse, 0x10, PT ;  /* 0x000000100900780c */ /* 0x040fe20003f44270 */
[----:B------:R-:W3:Y:S01]  /*2150*/  MUFU.TANH R42, R42 ;  /* 0x0000002a002a7308 */ /* 0x000ee20000002400 */
[----:B------:R-:W-:Y:S01]  /*2160*/  FSEL R102, R102, -INF , P1 ;  /* 0xff80000066667808 */ /* 0x000fe20000800000 */
[----:B0-----:R-:W-:Y:S01]  /*2170*/  FMUL.FTZ R39, R56, UR10 ;  /* 0x0000000a38277c20 */ /* 0x001fe20008410000 */
[----:B------:R-:W-:Y:S01]  /*2180*/  FMNMX.FTZ R11, R100, R11, !PT ;  /* 0x0000000b640b7209 */ /* 0x000fe20007810000 */
[----:B------:R-:W-:Y:S01]  /*2190*/  FMUL.FTZ R31, R48, UR10 ;  /* 0x0000000a301f7c20 */ /* 0x000fe20008410000 */
[C---:B------:R-:W-:Y:S01]  /*21a0*/  ISETP.GT.AND P1, PT, R9.reuse, 0x11, PT ;  /* 0x000000110900780c */ /* 0x040fe20003f24270 */
[----:B------:R-:W-:Y:S01]  /*21b0*/  FMUL.FTZ R82, R82, UR10 ;  /* 0x0000000a52527c20 */ /* 0x000fe20008410000 */
[----:B------:R-:W-:Y:S01]  /*21c0*/  FSEL R104, R34, -INF , P2 ;  /* 0xff80000022687808 */ /* 0x000fe20001000000 */
[----:B------:R-:W0:Y:S01]  /*21d0*/  MUFU.TANH R43, R43 ;  /* 0x0000002b002b7308 */ /* 0x000e220000002400 */
[----:B------:R-:W-:Y:S01]  /*21e0*/  FMNMX.FTZ R11, R102, R11, !PT ;  /* 0x0000000b660b7209 */ /* 0x000fe20007810000 */
[----:B------:R-:W-:Y:S01]  /*21f0*/  FMUL.FTZ R27, R44, UR10 ;  /* 0x0000000a2c1b7c20 */ /* 0x000fe20008410000 */
[----:B------:R-:W-:Y:S01]  /*2200*/  ISETP.GT.AND P2, PT, R9, 0x18, PT ;  /* 0x000000180900780c */ /* 0x000fe20003f44270 */
[----:B------:R-:W-:Y:S01]  /*2210*/  FMUL.FTZ R83, R83, UR10 ;  /* 0x0000000a53537c20 */ /* 0x000fe20008410000 */
[----:B-1----:R-:W-:Y:S01]  /*2220*/  FSEL R106, R106, -INF , P1 ;  /* 0xff8000006a6a7808 */ /* 0x002fe20000800000 */
[----:B------:R-:W-:Y:S01]  /*2230*/  FMUL.FTZ R86, R86, UR10 ;  /* 0x0000000a56567c20 */ /* 0x000fe20008410000 */
[----:B------:R-:W-:Y:S01]  /*2240*/  FMNMX.FTZ R11, R104, R11, !PT ;  /* 0x0000000b680b7209 */ /* 0x000fe20007810000 */
[----:B------:R-:W1:Y:S01]  /*2250*/  MUFU.TANH R46, R46 ;  /* 0x0000002e002e7308 */ /* 0x000e620000002400 */
[----:B------:R-:W-:Y:S01]  /*2260*/  ISETP.GT.AND P1, PT, R9, 0x19, PT ;  /* 0x000000190900780c */ /* 0x000fe20003f24270 */
[----:B------:R-:W-:Y:S01]  /*2270*/  FMUL.FTZ R87, R87, UR10 ;  /* 0x0000000a57577c20 */ /* 0x000fe20008410000 */
[----:B-----5:R-:W-:Y:S01]  /*2280*/  FSEL R108, R38, -INF , P2 ;  /* 0xff800000266c7808 */ /* 0x020fe20001000000 */
[----:B------:R-:W4:Y:S01]  /*2290*/  SHFL.IDX PT, R20, R20, RZ, 0x1c1f ;  /* 0x001c1fff14147589 */ /* 0x000f2200000e0000 */
[----:B------:R-:W-:Y:S01]  /*22a0*/  FMNMX.FTZ R11, R106, R11, !PT ;  /* 0x0000000b6a0b7209 */ /* 0x000fe20007810000 */
[----:B------:R-:W-:Y:S01]  /*22b0*/  FMUL.FTZ R5, R25, UR10 ;  /* 0x0000000a19057c20 */ /* 0x000fe20008410000 */
[----:B------:R-:W-:Y:S01]  /*22c0*/  ISETP.GT.AND P2, PT, R9, 0x20, PT ;  /* 0x000000200900780c */ /* 0x000fe20003f44270 */
[----:B------:R-:W5:Y:S01]  /*22d0*/  MUFU.TANH R47, R47 ;  /* 0x0000002f002f7308 */ /* 0x000f620000002400 */
[----:B--2---:R-:W-:Y:S01]  /*22e0*/  FSEL R92, R92, -INF , P1 ;  /* 0xff8000005c5c7808 */ /* 0x004fe20000800000 */
[----:B------:R-:W-:Y:S01]  /*22f0*/  ULDC UR6, c[0x0][0x988] ;  /* 0x0002620000067ab9 */ /* 0x000fe20000000800 */
[----:B------:R-:W-:Y:S01]  /*2300*/  FMNMX.FTZ R11, R108, R11, !PT ;  /* 0x0000000b6c0b7209 */ /* 0x000fe20007810000 */
[----:B------:R-:W-:Y:S01]  /*2310*/  FMUL.FTZ R6, R29, UR10 ;  /* 0x0000000a1d067c20 */ /* 0x000fe20008410000 */
[----:B------:R-:W-:Y:S01]  /*2320*/  ISETP.GT.AND P1, PT, R9, 0x21, PT ;  /* 0x000000210900780c */ /* 0x000fe20003f24270 */
[----:B------:R-:W-:Y:S01]  /*2330*/  FMUL.FTZ R8, R33, UR10 ;  /* 0x0000000a21087c20 */ /* 0x000fe20008410000 */
[----:B---3--:R-:W-:Y:S01]  /*2340*/  FSEL R90, R42, -INF , P2 ;  /* 0xff8000002a5a7808 */ /* 0x008fe20001000000 */
[----:B------:R-:W-:Y:S01]  /*2350*/  MUFU.TANH R50, R50 ;  /* 0x0000003200327308 */ /* 0x000fe20000002400 */
        /* <DEDUP_REMOVED lines=10> */
[----:B-1----:R-:W-:Y:S01]  /*2400*/  FSEL R70, R46, -INF , P2 ;  /* 0xff8000002e467808 */ /* 0x002fe20001000000 */
[----:B------:R-:W-:Y:S01]  /*2410*/  FMUL.FTZ R33, R53, UR10 ;  /* 0x0000000a35217c20 */ /* 0x000fe20008410000 */
[----:B------:R-:W-:Y:S01]  /*2420*/  FMNMX.FTZ R11, R88, R11, !PT ;  /* 0x0000000b580b7209 */ /* 0x000fe20007810000 */
[----:B------:R-:W-:Y:S01]  /*2430*/  FMUL.FTZ R37, R57, UR10 ;  /* 0x0000000a39257c20 */ /* 0x000fe20008410000 */
[----:B------:R-:W-:Y:S01]  /*2440*/  ISETP.GT.AND P2, PT, R9, 0x30, PT ;  /* 0x000000300900780c */ /* 0x000fe20003f44270 */
[----:B------:R-:W-:Y:S01]  /*2450*/  MUFU.TANH R54, R54 ;  /* 0x0000003600367308 */ /* 0x000fe20000002400 */
[----:B------:R-:W-:Y:S01]  /*2460*/  FMNMX.FTZ R11, R70, R11, !PT ;  /* 0x0000000b460b7209 */ /* 0x000fe20007810000 */
[----:B------:R-:W-:Y:S01]  /*2470*/  FMUL.FTZ R61, R61, UR10 ;  /* 0x0000000a3d3d7c20 */ /* 0x000fe20008410000 */
[----:B----4-:R-:W-:Y:S01]  /*2480*/  VIADDMNMX R41, R20, R94, R41, PT ;  /* 0x0000005e14297246 */ /* 0x010fe20003800129 */
[----:B------:R-:W-:Y:S01]  /*2490*/  FMUL.FTZ R64, R64, UR10 ;  /* 0x0000000a40407c20 */ /* 0x000fe20008410000 */
[----:B------:R-:W-:Y:S01]  /*24a0*/  FMUL.FTZ R65, R65, UR10 ;  /* 0x0000000a41417c20 */ /* 0x000fe20008410000 */
[----:B------:R-:W-:Y:S01]  /*24b0*/  FMUL.FTZ R68, R68, UR10 ;  /* 0x0000000a44447c20 */ /* 0x000fe20008410000 */
[----:B------:R-:W-:Y:S01]  /*24c0*/  ISETP.GT.AND P3, PT, R41, 0x8, PT ;  /* 0x000000082900780c */ /* 0x000fe20003f64270 */
        /* <DEDUP_REMOVED lines=11> */
[----:B------:R-:W-:Y:S01]  /*2580*/  @UP0 ULDC UR14, c[0x0][0x450] ;  /* 0x00011400000e0ab9 */ /* 0x000fe20000000800 */
[----:B------:R-:W-:Y:S01]  /*2590*/  UMOV UR10, UR39 ;  /* 0x00000027000a7c82 */ /* 0x000fe20008000000 */
[----:B------:R-:W-:Y:S01]  /*25a0*/  UIADD3 UR57, UR57, -0x2, URZ ;  /* 0xfffffffe39397890 */ /* 0x000fe2000fffe03f */
[----:B------:R-:W-:-:S02]  /*25b0*/  CS2R R150, SRZ ;  /* 0x0000000000967805 */ /* 0x000fc4000001ff00 */
[----:B------:R-:W-:Y:S01]  /*25c0*/  CS2R R148, SRZ ;  /* 0x0000000000947805 */ /* 0x000fe2000001ff00 */
[----:B------:R0:W2:Y:S01]  /*25d0*/  MUFU.TANH R21, R58 ;  /* 0x0000003a00157308 */ /* 0x0000a20000002400 */
[----:B-----5:R-:W-:Y:S02]  /*25e0*/  FSEL R66, R47, -INF , P1 ;  /* 0xff8000002f427808 */ /* 0x020fe40000800000 */
[----:B------:R-:W-:Y:S02]  /*25f0*/  CS2R R146, SRZ ;  /* 0x0000000000927805 */ /* 0x000fe4000001ff00 */
[----:B------:R-:W-:Y:S02]  /*2600*/  ISETP.GT.AND P1, PT, R9, 0x31, PT ;  /* 0x000000310900780c */ /* 0x000fe40003f24270 */
[----:B------:R-:W-:Y:S02]  /*2610*/  CS2R R144, SRZ ;  /* 0x0000000000907805 */ /* 0x000fe4000001ff00 */
[----:B------:R-:W-:-:S02]  /*2620*/  FMNMX.FTZ R11, R66, R11, !PT ;  /* 0x0000000b420b7209 */ /* 0x000fc40007810000 */
[----:B------:R-:W-:Y:S02]  /*2630*/  CS2R R142, SRZ ;  /* 0x00000000008e7805 */ /* 0x000fe4000001ff00 */
[----:B------:R-:W-:Y:S01]  /*2640*/  CS2R R140, SRZ ;  /* 0x00000000008c7805 */ /* 0x000fe2000001ff00 */
[----:B------:R3:W-:Y:S01]  /*2650*/  MUFU.TANH R28, R62 ;  /* 0x0000003e001c7308 */ /* 0x0007e20000002400 */
[----:B0-----:R-:W-:Y:S02]  /*2660*/  FSEL R58, R51, -INF , P1 ;  /* 0xff800000333a7808 */ /* 0x001fe40000800000 */
[----:B------:R-:W-:Y:S02]  /*2670*/  CS2R R138, SRZ ;  /* 0x00000000008a7805 */ /* 0x000fe4000001ff00 */
[----:B------:R-:W-:Y:S02]  /*2680*/  ISETP.GT.AND P1, PT, R9, 0x39, PT ;  /* 0x000000390900780c */ /* 0x000fe40003f24270 */
[----:B------:R-:W-:-:S02]  /*2690*/  CS2R R136, SRZ ;  /* 0x0000000000887805 */ /* 0x000fc4000001ff00 */
[----:B------:R-:W-:Y:S02]  /*26a0*/  CS2R R134, SRZ ;  /* 0x0000000000867805 */ /* 0x000fe4000001ff00 */
[----:B------:R-:W-:Y:S02]  /*26b0*/  CS2R R132, SRZ ;  /* 0x0000000000847805 */ /* 0x000fe4000001ff00 */
[----:B-1----:R-:W-:Y:S01]  /*26c0*/  FSEL R52, R52, -INF , P1 ;  /* 0xff80000034347808 */ /* 0x002fe20000800000 */
[----:B------:R-:W0:Y:S01]  /*26d0*/  MUFU.TANH R24, R59 ;  /* 0x0000003b00187308 */ /* 0x000e220000002400 */
[----:B---3--:R-:W-:Y:S02]  /*26e0*/  FSEL R62, R50, -INF , P2 ;  /* 0xff800000323e7808 */ /* 0x008fe40001000000 */
[----:B------:R-:W-:Y:S02]  /*26f0*/  CS2R R130, SRZ ;  /* 0x0000000000827805 */ /* 0x000fe4000001ff00 */
[----:B------:R-:W-:-:S02]  /*2700*/  ISETP.GT.AND P2, PT, R9, 0x38, PT ;  /* 0x000000380900780c */ /* 0x000fc40003f44270 */
[----:B------:R-:W-:Y:S02]  /*2710*/  CS2R R128, SRZ ;  /* 0x0000000000807805 */ /* 0x000fe4000001ff00 */
[----:B------:R-:W-:Y:S02]  /*2720*/  FMNMX.FTZ R11, R62, R11, !PT ;  /* 0x0000000b3e0b7209 */ /* 0x000fe40007810000 */
[----:B------:R-:W-:Y:S02]  /*2730*/  CS2R R126, SRZ ;  /* 0x00000000007e7805 */ /* 0x000fe4000001ff00 */
[----:B------:R-:W-:Y:S01]  /*2740*/  FSEL R56, R54, -INF , P2 ;  /* 0xff80000036387808 */ /* 0x000fe20001000000 */
[----:B------:R-:W1:Y:S01]  /*2750*/  MUFU.TANH R63, R63 ;  /* 0x0000003f003f7308 */ /* 0x000e620000002400 */
[----:B------:R-:W-:Y:S02]  /*2760*/  FMNMX.FTZ R11, R58, R11, !PT ;  /* 0x0000000b3a0b7209 */ /* 0x000fe40007810000 */
[----:B------:R-:W-:-:S02]  /*2770*/  CS2R R124, SRZ ;  /* 0x00000000007c7805 */ /* 0x000fc4000001ff00 */
[C---:B------:R-:W-:Y:S02]  /*2780*/  ISETP.GT.AND P2, PT, R9.reuse, 0x40, PT ;  /* 0x000000400900780c */ /* 0x040fe40003f44270 */
[----:B------:R-:W-:Y:S02]  /*2790*/  CS2R R122, SRZ ;  /* 0x00000000007a7805 */ /* 0x000fe4000001ff00 */
[----:B------:R-:W-:Y:S02]  /*27a0*/  FMNMX.FTZ R11, R56, R11, !PT ;  /* 0x0000000b380b7209 */ /* 0x000fe40007810000 */
[----:B------:R-:W-:Y:S02]  /*27b0*/  CS2R R120, SRZ ;  /* 0x0000000000787805 */ /* 0x000fe4000001ff00 */
[----:B------:R-:W-:Y:S01]  /*27c0*/  ISETP.GT.AND P1, PT, R9, 0x41, PT ;  /* 0x000000410900780c */ /* 0x000fe20003f24270 */
[----:B------:R-:W3:Y:S01]  /*27d0*/  MUFU.TANH R32, R67 ;  /* 0x0000004300207308 */ /* 0x000ee20000002400 */
[----:B--2---:R-:W-:-:S02]  /*27e0*/  FSEL R54, R21, -INF , P2 ;  /* 0xff80000015367808 */ /* 0x004fc40001000000 */
[----:B------:R-:W-:Y:S02]  /*27f0*/  CS2R R118, SRZ ;  /* 0x0000000000767805 */ /* 0x000fe4000001ff00 */
[----:B------:R-:W-:Y:S02]  /*2800*/  FMNMX.FTZ R11, R52, R11, !PT ;  /* 0x0000000b340b7209 */ /* 0x000fe40007810000 */
[----:B------:R-:W-:Y:S02]  /*2810*/  CS2R R116, SRZ ;  /* 0x0000000000747805 */ /* 0x000fe4000001ff00 */
[----:B------:R-:W-:Y:S02]  /*2820*/  ISETP.GT.AND P2, PT, R9, 0x48, PT ;  /* 0x000000480900780c */ /* 0x000fe40003f44270 */
[----:B------:R-:W-:Y:S02]  /*2830*/  CS2R R114, SRZ ;  /* 0x0000000000727805 */ /* 0x000fe4000001ff00 */
[----:B0-----:R-:W-:Y:S01]  /*2840*/  FSEL R24, R24, -INF , P1 ;  /* 0xff80000018187808 */ /* 0x001fe20000800000 */
[----:B------:R-:W0:Y:S01]  /*2850*/  MUFU.TANH R4, R4 ;  /* 0x0000000400047308 */ /* 0x000e220000002400 */
[----:B------:R-:W-:-:S02]  /*2860*/  FMNMX.FTZ R11, R54, R11, !PT ;  /* 0x0000000b360b7209 */ /* 0x000fc40007810000 */
[----:B------:R-:W-:Y:S02]  /*2870*/  CS2R R112, SRZ ;  /* 0x0000000000707805 */ /* 0x000fe4000001ff00 */
[C---:B------:R-:W-:Y:S02]  /*2880*/  ISETP.GT.AND P1, PT, R9.reuse, 0x49, PT ;  /* 0x000000490900780c */ /* 0x040fe40003f24270 */
[----:B------:R-:W-:Y:S02]  /*2890*/  CS2R R110, SRZ ;  /* 0x00000000006e7805 */ /* 0x000fe4000001ff00 */
[----:B------:R-:W-:Y:S02]  /*28a0*/  FSEL R26, R28, -INF , P2 ;  /* 0xff8000001c1a7808 */ /* 0x000fe40001000000 */
[----:B------:R-:W-:Y:S02]  /*28b0*/  CS2R R94, SRZ ;  /* 0x00000000005e7805 */ /* 0x000fe4000001ff00 */
[----:B------:R-:W-:Y:S01]  /*28c0*/  FMNMX.FTZ R11, R24, R11, !PT ;  /* 0x0000000b180b7209 */ /* 0x000fe20007810000 */
[----:B------:R-:W2:Y:S01]  /*28d0*/  MUFU.TANH R38, R71 ;  /* 0x0000004700267308 */ /* 0x000ea20000002400 */
        /* <DEDUP_REMOVED lines=8> */
[----:B---3--:R-:W-:Y:S01]  /*2960*/  FSEL R32, R32, -INF , P1 ;  /* 0xff80000020207808 */ /* 0x008fe20000800000 */
[----:B------:R-:W3:Y:S01]  /*2970*/  MUFU.TANH R40, R75 ;  /* 0x0000004b00287308 */ /* 0x000ee20000002400 */
        /* <DEDUP_REMOVED lines=33> */
[----:B------:R-:W-:Y:S01]  /*2b90*/  MUFU.TANH R3, R3 ;  /* 0x0000000300037308 */ /* 0x000fe20000002400 */
[----:B--2---:R-:W-:Y:S02]  /*2ba0*/  FSEL R50, R50, -INF , P2 ;  /* 0xff80000032327808 */ /* 0x004fe40001000000 */
[----:B------:R-:W-:Y:S02]  /*2bb0*/  ISETP.GT.AND P2, PT, R41, 0x1, PT ;  /* 0x000000012900780c */ /* 0x000fe40003f44270 */
[----:B------:R-:W-:-:S03]  /*2bc0*/  FMNMX.FTZ R4, R50, R9, !PT ;  /* 0x0000000932047209 */ /* 0x000fc60007810000 */
[----:B------:R-:W0:Y:S01]  /*2bd0*/  MUFU.TANH R5, R5 ;  /* 0x0000000500057308 */ /* 0x000e220000002400 */
[----:B-1----:R-:W-:-:S04]  /*2be0*/  FSEL R11, R87, -INF , P1 ;  /* 0xff800000570b7808 */ /* 0x002fc80000800000 */
[----:B------:R-:W-:-:S03]  /*2bf0*/  FMNMX.FTZ R4, R11, R4, !PT ;  /* 0x000000040b047209 */ /* 0x000fc60007810000 */
[----:B------:R-:W1:Y:S02]  /*2c00*/  MUFU.TANH R7, R7 ;  /* 0x0000000700077308 */ /* 0x000e640000002400 */
[----:B------:R-:W2:Y:S06]  /*2c10*/  SHFL.BFLY PT, R9, R4, 0x2, 0x1f ;  /* 0x0c401f0004097f89 */ /* 0x000eac00000e0000 */
[----:B------:R-:W-:Y:S01]  /*2c20*/  MUFU.TANH R6, R6 ;  /* 0x0000000600067308 */ /* 0x000fe20000002400 */
[----:B0-----:R-:W-:Y:S02]  /*2c30*/  FSEL R5, R5, -INF , P2 ;  /* 0xff80000005057808 */ /* 0x001fe40001000000 */
[----:B------:R-:W-:-:S05]  /*2c40*/  ISETP.GT.AND P2, PT, R41, 0x10, PT ;  /* 0x000000102900780c */ /* 0x000fca0003f44270 */
[----:B------:R-:W0:Y:S01]  /*2c50*/  MUFU.TANH R10, R10 ;  /* 0x0000000a000a7308 */ /* 0x000e220000002400 */
[----:B-1----:R-:W-:-:S07]  /*2c60*/  FSEL R43, R7, -INF , P3 ;  /* 0xff800000072b7808 */ /* 0x002fce0001800000 */
[----:B------:R-:W-:Y:S01]  /*2c70*/  MUFU.TANH R8, R8 ;  /* 0x0000000800087308 */ /* 0x000fe20000002400 */
[----:B--2---:R-:W-:-:S05]  /*2c80*/  FMNMX.FTZ R21, R4, R9, !PT ;  /* 0x0000000904157209 */ /* 0x004fca0007810000 */
[----:B------:R-:W1:Y:S02]  /*2c90*/  SHFL.BFLY PT, R4, R21, 0x1, 0x1f ;  /* 0x0c201f0015047f89 */ /* 0x000e6400000e0000 */
[----:B------:R-:W2:Y:S01]  /*2ca0*/  MUFU.TANH R13, R13 ;  /* 0x0000000d000d7308 */ /* 0x000ea20000002400 */
[----:B0-----:R-:W-:Y:S02]  /*2cb0*/  FSEL R47, R10, -INF , P2 ;  /* 0xff8000000a2f7808 */ /* 0x001fe40001000000 */
[----:B------:R-:W-:-:S05]  /*2cc0*/  ISETP.GT.AND P2, PT, R41, 0x18, PT ;  /* 0x000000182900780c */ /* 0x000fca0003f44270 */
[----:B------:R0:W-:Y:S08]  /*2cd0*/  MUFU.TANH R55, R60 ;  /* 0x0000003c00377308 */ /* 0x0001f00000002400 */
[----:B------:R-:W3:Y:S01]  /*2ce0*/  MUFU.TANH R12, R12 ;  /* 0x0000000c000c7308 */ /* 0x000ee20000002400 */
[----:B--2---:R-:W-:Y:S02]  /*2cf0*/  FSEL R13, R13, -INF , P2 ;  /* 0xff8000000d0d7808 */ /* 0x004fe40001000000 */
[----:B------:R-:W-:-:S02]  /*2d00*/  ISETP.GT.AND P2, PT, R41, 0x20, PT ;  /* 0x000000202900780c */ /* 0x000fc40003f44270 */
[----:B-1----:R-:W-:Y:S01]  /*2d10*/  FMNMX.FTZ R9, R21, R4, !PT ;  /* 0x0000000415097209 */ /* 0x002fe20007810000 */
[----:B------:R-:W-:Y:S02]  /*2d20*/  IMAD.U32 R4, RZ, RZ, UR6 ;  /* 0x00000006ff047e24 */ /* 0x000fe4000f8e00ff */
[----:B------:R-:W1:Y:S01]  /*2d30*/  MUFU.TANH R15, R15 ;  /* 0x0000000f000f7308 */ /* 0x000e620000002400 */
[----:B------:R-:W-:Y:S01]  /*2d40*/  @UP0 ULDC UR6, c[0x0][0x44c] ;  /* 0x0001130000060ab9 */ /* 0x000fe20000000800 */
[C---:B------:R-:W-:Y:S01]  /*2d50*/  FSETP.NEU.FTZ.AND P1, PT, R9.reuse, -INF , PT ;  /* 0xff8000000900780b */ /* 0x040fe20003f3d000 */
[----:B------:R-:W-:Y:S01]  /*2d60*/  FMUL.FTZ R21, R9, R4 ;  /* 0x0000000409157220 */ /* 0x000fe20000410000 */
[----:B------:R-:W-:Y:S02]  /*2d70*/  UIMAD.WIDE.U32 UR6, UR39, UR6, URZ ;  /* 0x00000006270672a5 */ /* 0x000fe4000f8e003f */
[----:B------:R-:W-:Y:S02]  /*2d80*/  UIADD3 UR6, UR11, 0x28840, URZ ;  /* 0x000288400b067890 */ /* 0x000fe4000fffe03f */
[----:B------:R-:W-:Y:S01]  /*2d90*/  FSEL R21, R21, RZ, P1 ;  /* 0x000000ff15157208 */ /* 0x000fe20000800000 */
[----:B------:R-:W2:Y:S01]  /*2da0*/  MUFU.TANH R14, R14 ;  /* 0x0000000e000e7308 */ /* 0x000ea20000002400 */
[----:B------:R-:W-:Y:S01]  /*2db0*/  ISETP.GT.AND P1, PT, R41, RZ, PT ;  /* 0x000000ff2900720c */ /* 0x000fe20003f24270 */
[----:B------:R-:W-:-:S02]  /*2dc0*/  @UP0 USHF.R.U32.HI UR10, URZ, UR14, UR7 ;  /* 0x0000000e3f0a0299 */ /* 0x000fc40008011607 */
[-CC-:B------:R-:W-:Y:S01]  /*2dd0*/  FFMA.FTZ R165, R54, R4.reuse, -R21.reuse ;  /* 0x0000000436a57223 */ /* 0x180fe20000010815 */
[----:B------:R-:W-:Y:S01]  /*2de0*/  FSEL R3, R3, -INF , P1 ;  /* 0xff80000003037808 */ /* 0x000fe20000800000 */
[-CC-:B------:R-:W-:Y:S01]  /*2df0*/  FFMA.FTZ R161, R30, R4.reuse, -R21.reuse ;  /* 0x000000041ea17223 */ /* 0x180fe20000010815 */
[----:B------:R-:W-:Y:S01]  /*2e00*/  ISETP.GT.AND P1, PT, R41, 0x9, PT ;  /* 0x000000092900780c */ /* 0x000fe20003f24270 */
[----:B------:R-:W4:Y:S01]  /*2e10*/  MUFU.TANH R27, R27 ;  /* 0x0000001b001b7308 */ /* 0x000f220000002400 */
[----:B0-----:R-:W-:Y:S01]  /*2e20*/  FMNMX.FTZ R60, R3, R5, !PT ;  /* 0x00000005033c7209 */ /* 0x001fe20007810000 */
[-CC-:B------:R-:W-:Y:S01]  /*2e30*/  FFMA.FTZ R30, R38, R4.reuse, -R21.reuse ;  /* 0x00000004261e7223 */ /* 0x180fe20000010815 */
[----:B------:R-:W-:Y:S01]  /*2e40*/  FSEL R45, R6, -INF , P1 ;  /* 0xff800000062d7808 */ /* 0x000fe20000800000 */
[--C-:B------:R-:W-:Y:S01]  /*2e50*/  FFMA.FTZ R181, R96, R4, -R21.reuse ;  /* 0x0000000460b57223 */ /* 0x100fe20000010815 */
[----:B------:R-:W-:Y:S01]  /*2e60*/  FMNMX.FTZ R60, R43, R60, !PT ;  /* 0x0000003c2b3c7209 */ /* 0x000fe20007810000 */
[--C-:B------:R-:W-:Y:S01]  /*2e70*/  FFMA.FTZ R20, R98, R4, -R21.reuse ;  /* 0x0000000462147223 */ /* 0x100fe20000010815 */
[----:B------:R-:W-:Y:S01]  /*2e80*/  ISETP.GT.AND P1, PT, R41, 0x11, PT ;  /* 0x000000112900780c */ /* 0x000fe20003f24270 */
[----:B------:R-:W0:Y:S01]  /*2e90*/  MUFU.TANH R25, R25 ;  /* 0x0000001900197308 */ /* 0x000e220000002400 */
[----:B------:R-:W-:Y:S01]  /*2ea0*/  FMNMX.FTZ R60, R45, R60, !PT ;  /* 0x0000003c2d3c7209 */ /* 0x000fe20007810000 */
[-CC-:B------:R-:W-:Y:S01]  /*2eb0*/  FFMA.FTZ R183, R100, R4.reuse, -R21.reuse ;  /* 0x0000000464b77223 */ /* 0x180fe20000010815 */
[----:B------:R-:W-:Y:S01]  /*2ec0*/  FSEL R49, R8, -INF , P1 ;  /* 0xff80000008317808 */ /* 0x000fe20000800000 */
[--C-:B------:R-:W-:Y:S01]  /*2ed0*/  FFMA.FTZ R6, R102, R4, -R21.reuse ;  /* 0x0000000466067223 */ /* 0x100fe20000010815 */
[----:B------:R-:W-:Y:S01]  /*2ee0*/  FMNMX.FTZ R60, R47, R60, !PT ;  /* 0x0000003c2f3c7209 */ /* 0x000fe20007810000 */
[--C-:B------:R-:W-:Y:S01]  /*2ef0*/  FFMA.FTZ R177, R104, R4, -R21.reuse ;  /* 0x0000000468b17223 */ /* 0x100fe20000010815 */
[----:B------:R-:W-:Y:S01]  /*2f00*/  ISETP.GT.AND P1, PT, R41, 0x19, PT ;  /* 0x000000192900780c */ /* 0x000fe20003f24270 */
[----:B------:R-:W5:Y:S01]  /*2f10*/  MUFU.TANH R31, R31 ;  /* 0x0000001f001f7308 */ /* 0x000f620000002400 */
[----:B------:R-:W-:Y:S01]  /*2f20*/  FMNMX.FTZ R60, R49, R60, !PT ;  /* 0x0000003c313c7209 */ /* 0x000fe20007810000 */
[-CC-:B------:R-:W-:Y:S01]  /*2f30*/  FFMA.FTZ R8, R106, R4.reuse, -R21.reuse ;  /* 0x000000046a087223 */ /* 0x180fe20000010815 */
[----:B---3--:R-:W-:Y:S01]  /*2f40*/  FSEL R51, R12, -INF , P1 ;  /* 0xff8000000c337808 */ /* 0x008fe20000800000 */
[--C-:B------:R-:W-:Y:S01]  /*2f50*/  FFMA.FTZ R167, R26, R4, -R21.reuse ;  /* 0x000000041aa77223 */ /* 0x100fe20000010815 */
[----:B------:R-:W-:Y:S01]  /*2f60*/  FMNMX.FTZ R60, R13, R60, !PT ;  /* 0x0000003c0d3c7209 */ /* 0x000fe20007810000 */
[-CC-:B------:R-:W-:Y:S01]  /*2f70*/  FFMA.FTZ R26, R28, R4.reuse, -R21.reuse ;  /* 0x000000041c1a7223 */ /* 0x180fe20000010815 */
[----:B------:R-:W-:Y:S01]  /*2f80*/  ISETP.GT.AND P1, PT, R41, 0x21, PT ;  /* 0x000000212900780c */ /* 0x000fe20003f24270 */
[----:B------:R-:W3:Y:S01]  /*2f90*/  MUFU.TANH R29, R29 ;  /* 0x0000001d001d7308 */ /* 0x000ee20000002400 */
[----:B-1----:R-:W-:Y:S01]  /*2fa0*/  FSEL R15, R15, -INF , P2 ;  /* 0xff8000000f0f7808 */ /* 0x002fe20001000000 */
[--C-:B------:R-:W-:Y:S01]  /*2fb0*/  FFMA.FTZ R179, R108, R4, -R21.reuse ;  /* 0x000000046cb37223 */ /* 0x100fe20000010815 */
[----:B------:R-:W-:Y:S01]  /*2fc0*/  FMNMX.FTZ R60, R51, R60, !PT ;  /* 0x0000003c333c7209 */ /* 0x000fe20007810000 */
[-CC-:B------:R-:W-:Y:S01]  /*2fd0*/  FFMA.FTZ R28, R32, R4.reuse, -R21.reuse ;  /* 0x00000004201c7223 */ /* 0x180fe20000010815 */
[----:B------:R-:W-:Y:S01]  /*2fe0*/  ISETP.GT.AND P2, PT, R41, 0x28, PT ;  /* 0x000000282900780c */ /* 0x000fe20003f44270 */
[--C-:B------:R-:W-:Y:S01]  /*2ff0*/  FFMA.FTZ R32, R40, R4, -R21.reuse ;  /* 0x0000000428207223 */ /* 0x100fe20000010815 */
[----:B--2---:R-:W-:Y:S01]  /*3000*/  FSEL R53, R14, -INF , P1 ;  /* 0xff8000000e357808 */ /* 0x004fe20000800000 */
[----:B------:R-:W1:Y:S01]  /*3010*/  MUFU.TANH R35, R35 ;  /* 0x0000002300237308 */ /* 0x000e620000002400 */
[----:B------:R-:W-:Y:S01]  /*3020*/  FMNMX.FTZ R60, R15, R60, !PT ;  /* 0x0000003c0f3c7209 */ /* 0x000fe20007810000 */
[-CC-:B------:R-:W-:Y:S01]  /*3030*/  FFMA.FTZ R155, R42, R4.reuse, -R21.reuse ;  /* 0x000000042a9b7223 */ /* 0x180fe20000010815 */
[----:B------:R-:W-:Y:S01]  /*3040*/  ISETP.GT.AND P1, PT, R41, 0x29, PT ;  /* 0x000000292900780c */ /* 0x000fe20003f24270 */
[-CC-:B------:R-:W-:Y:S01]  /*3050*/  FFMA.FTZ R10, R92, R4.reuse, -R21.reuse ;  /* 0x000000045c0a7223 */ /* 0x180fe20000010815 */
[----:B----4-:R-:W-:Y:S01]  /*3060*/  FSEL R27, R27, -INF , P2 ;  /* 0xff8000001b1b7808 */ /* 0x010fe20001000000 */
[--C-:B------:R-:W-:Y:S01]  /*3070*/  FFMA.FTZ R173, R90, R4, -R21.reuse ;  /* 0x000000045aad7223 */ /* 0x100fe20000010815 */
[----:B------:R-:W-:Y:S01]  /*3080*/  FMNMX.FTZ R60, R53, R60, !PT ;  /* 0x0000003c353c7209 */ /* 0x000fe20007810000 */
[----:B------:R-:W2:Y:S01]  /*3090*/  MUFU.TANH R33, R33 ;  /* 0x0000002100217308 */ /* 0x000ea20000002400 */
[----:B------:R-:W-:Y:S01]  /*30a0*/  ISETP.GT.AND P2, PT, R41, 0x30, PT ;  /* 0x000000302900780c */ /* 0x000fe20003f44270 */
[-CC-:B------:R-:W-:Y:S01]  /*30b0*/  FFMA.FTZ R12, R88, R4.reuse, -R21.reuse ;  /* 0x00000004580c7223 */ /* 0x180fe20000010815 */
[----:B0-----:R-:W-:Y:S01]  /*30c0*/  FSEL R25, R25, -INF , P1 ;  /* 0xff80000019197808 */ /* 0x001fe20000800000 */
[--C-:B------:R-:W-:Y:S01]  /*30d0*/  FFMA.FTZ R175, R70, R4, -R21.reuse ;  /* 0x0000000446af7223 */ /* 0x100fe20000010815 */
[----:B------:R-:W-:Y:S01]  /*30e0*/  FMNMX.FTZ R60, R27, R60, !PT ;  /* 0x0000003c1b3c7209 */ /* 0x000fe20007810000 */
[-CC-:B------:R-:W-:Y:S01]  /*30f0*/  FFMA.FTZ R14, R66, R4.reuse, -R21.reuse ;  /* 0x00000004420e7223 */ /* 0x180fe20000010815 */
[----:B------:R-:W-:Y:S01]  /*3100*/  ISETP.GT.AND P1, PT, R41, 0x31, PT ;  /* 0x000000312900780c */ /* 0x000fe20003f24270 */
[----:B------:R-:W0:Y:S01]  /*3110*/  MUFU.TANH R39, R39 ;  /* 0x0000002700277308 */ /* 0x000e220000002400 */
[----:B-----5:R-:W-:Y:S01]  /*3120*/  FSEL R31, R31, -INF , P2 ;  /* 0xff8000001f1f7808 */ /* 0x020fe20001000000 */
[--C-:B------:R-:W-:Y:S01]  /*3130*/  FFMA.FTZ R163, R34, R4, -R21.reuse ;  /* 0x0000000422a37223 */ /* 0x100fe20000010815 */
[----:B------:R-:W-:Y:S01]  /*3140*/  FMNMX.FTZ R60, R25, R60, !PT ;  /* 0x0000003c193c7209 */ /* 0x000fe20007810000 */
[-CC-:B------:R-:W-:Y:S01]  /*3150*/  FFMA.FTZ R153, R36, R4.reuse, -R21.reuse ;  /* 0x0000000424997223 */ /* 0x180fe20000010815 */
[----:B------:R-:W-:Y:S01]  /*3160*/  ISETP.GT.AND P2, PT, R41, 0x38, PT ;  /* 0x000000382900780c */ /* 0x000fe20003f44270 */
[--C-:B------:R-:W-:Y:S01]  /*3170*/  FFMA.FTZ R169, R62, R4, -R21.reuse ;  /* 0x000000043ea97223 */ /* 0x100fe20000010815 */
[----:B---3--:R-:W-:Y:S01]  /*3180*/  FSEL R29, R29, -INF , P1 ;  /* 0xff8000001d1d7808 */ /* 0x008fe20000800000 */
[----:B------:R-:W3:Y:S01]  /*3190*/  MUFU.TANH R37, R37 ;  /* 0x0000002500257308 */ /* 0x000ee20000002400 */
[----:B------:R-:W-:Y:S01]  /*31a0*/  FMNMX.FTZ R60, R31, R60, !PT ;  /* 0x0000003c1f3c7209 */ /* 0x000fe20007810000 */
[-CC-:B------:R-:W-:Y:S01]  /*31b0*/  FFMA.FTZ R58, R58, R4.reuse, -R21.reuse ;  /* 0x000000043a3a7223 */ /* 0x180fe20000010815 */
[----:B------:R-:W-:Y:S01]  /*31c0*/  ISETP.GT.AND P1, PT, R41, 0x39, PT ;  /* 0x000000392900780c */ /* 0x000fe20003f24270 */
[-CC-:B------:R-:W-:Y:S01]  /*31d0*/  FFMA.FTZ R171, R56, R4.reuse, -R21.reuse ;  /* 0x0000000438ab7223 */ /* 0x180fe20000010815 */
[----:B-1----:R-:W-:Y:S01]  /*31e0*/  FSEL R35, R35, -INF , P2 ;  /* 0xff80000023237808 */ /* 0x002fe20001000000 */
[--C-:B------:R-:W-:Y:S01]  /*31f0*/  FFMA.FTZ R52, R52, R4, -R21.reuse ;  /* 0x0000000434347223 */ /* 0x100fe20000010815 */
[----:B------:R-:W-:Y:S01]  /*3200*/  FMNMX.FTZ R60, R29, R60, !PT ;  /* 0x0000003c1d3c7209 */ /* 0x000fe20007810000 */
[----:B------:R-:W1:Y:S01]  /*3210*/  MUFU.TANH R57, R61 ;  /* 0x0000003d00397308 */ /* 0x000e620000002400 */
        /* <DEDUP_REMOVED lines=8> */
[----:B0-----:R-:W-:Y:S01]  /*32a0*/  FSEL R39, R39, -INF , P2 ;  /* 0xff80000027277808 */ /* 0x001fe20001000000 */
[--C-:B------:R-:W-:Y:S01]  /*32b0*/  FFMA.FTZ R36, R46, R4, -R21.reuse ;  /* 0x000000042e247223 */ /* 0x100fe20000010815 */
[----:B------:R-:W-:Y:S01]  /*32c0*/  FMNMX.FTZ R60, R33, R60, !PT ;  /* 0x0000003c213c7209 */ /* 0x000fe20007810000 */
[-CC-:B------:R-:W-:Y:S01]  /*32d0*/  FFMA.FTZ R159, R50, R4.reuse, -R21.reuse ;  /* 0x00000004329f7223 */ /* 0x180fe20000010815 */
[----:B------:R-:W-:Y:S01]  /*32e0*/  ISETP.GT.AND P2, PT, R41, 0x48, PT ;  /* 0x000000482900780c */ /* 0x000fe20003f44270 */
[----:B------:R-:W-:Y:S01]  /*32f0*/  FFMA.FTZ R11, R11, R4, -R21 ;  /* 0x000000040b0b7223 */ /* 0x000fe20000010815 */
[----:B---3--:R-:W-:Y:S01]  /*3300*/  FSEL R37, R37, -INF , P1 ;  /* 0xff80000025257808 */ /* 0x008fe20000800000 */
[----:B------:R-:W0:Y:S01]  /*3310*/  MUFU.TANH R65, R65 ;  /* 0x0000004100417308 */ /* 0x000e220000002400 */
[----:B------:R-:W-:Y:S01]  /*3320*/  FMNMX.FTZ R60, R39, R60, !PT ;  /* 0x0000003c273c7209 */ /* 0x000fe20007810000 */
[----:B------:R-:W-:Y:S01]  /*3330*/  UIADD3 UR7, UR10, UR48, -UR50 ;  /* 0x000000300a077290 */ /* 0x000fe2000fffe832 */
[----:B------:R-:W-:Y:S01]  /*3340*/  ISETP.GT.AND P1, PT, R41, 0x49, PT ;  /* 0x000000492900780c */ /* 0x000fe20003f24270 */
[----:B------:R-:W-:Y:S01]  /*3350*/  UPRMT UR6, UR40, 0x654, UR6 ;  /* 0x0000065428067896 */ /* 0x000fe20008000006 */
[----:B------:R-:W-:Y:S01]  /*3360*/  FSEL R55, R55, -INF , P2 ;  /* 0xff80000037377808 */ /* 0x000fe20001000000 */
[----:B------:R-:W-:Y:S01]  /*3370*/  USHF.R.S32.HI UR10, URZ, 0x1f, UR7 ;  /* 0x0000001f3f0a7899 */ /* 0x000fe20008011407 */
[----:B------:R-:W-:Y:S01]  /*3380*/  FMNMX.FTZ R60, R37, R60, !PT ;  /* 0x0000003c253c7209 */ /* 0x000fe20007810000 */
[----:B------:R-:W3:Y:S01]  /*3390*/  MUFU.TANH R63, R68 ;  /* 0x00000044003f7308 */ /* 0x000ee20000002400 */
[----:B------:R-:W-:Y:S01]  /*33a0*/  ISETP.GT.AND P2, PT, R41, 0x50, PT ;  /* 0x000000502900780c */ /* 0x000fe20003f44270 */
[----:B------:R-:W-:Y:S01]  /*33b0*/  ULEA.HI UR10, UR10, UR7, URZ, 0x7 ;  /* 0x000000070a0a7291 */ /* 0x000fe2000f8f383f */
[----:B-1----:R-:W-:-:S02]  /*33c0*/  FSEL R57, R57, -INF , P1 ;  /* 0xff80000039397808 */ /* 0x002fc40000800000 */
[----:B------:R-:W-:Y:S02]  /*33d0*/  CS2R R108, SRZ ;  /* 0x00000000006c7805 */ /* 0x000fe4000001ff00 */
[----:B------:R-:W-:Y:S01]  /*33e0*/  FMNMX.FTZ R60, R55, R60, !PT ;  /* 0x0000003c373c7209 */ /* 0x000fe20007810000 */
[----:B------:R-:W-:Y:S01]  /*33f0*/  USHF.R.S32.HI UR10, URZ, 0x7, UR10 ;  /* 0x000000073f0a7899 */ /* 0x000fe2000801140a */
[----:B------:R-:W-:Y:S01]  /*3400*/  ISETP.GT.AND P1, PT, R41, 0x51, PT ;  /* 0x000000512900780c */ /* 0x000fe20003f24270 */
[----:B------:R-:W1:Y:S01]  /*3410*/  MUFU.TANH R69, R69 ;  /* 0x0000004500457308 */ /* 0x000e620000002400 */
[----:B--2---:R-:W-:Y:S01]  /*3420*/  FSEL R59, R59, -INF , P2 ;  /* 0xff8000003b3b7808 */ /* 0x004fe20001000000 */
[----:B------:R-:W-:Y:S01]  /*3430*/  UISETP.LT.AND UP0, UPT, URZ, UR10, UPT ;  /* 0x0000000a3f00728c */ /* 0x000fe2000bf01270 */
[----:B------:R-:W-:Y:S01]  /*3440*/  FMNMX.FTZ R60, R57, R60, !PT ;  /* 0x0000003c393c7209 */ /* 0x000fe20007810000 */
[----:B------:R-:W-:Y:S01]  /*3450*/  SYNCS.ARRIVE.TRANS64.RED.A1T0 RZ, [UR6], RZ ;  /* 0x000000ffffff79a7 */ /* 0x000fe20008100406 */
[----:B------:R-:W-:Y:S01]  /*3460*/  ISETP.GT.AND P2, PT, R41, 0x58, PT ;  /* 0x000000582900780c */ /* 0x000fe20003f44270 */
[----:B------:R-:W-:Y:S01]  /*3470*/  USEL UR55, URZ, UR10, !UP0 ;  /* 0x0000000a3f377287 */ /* 0x000fe2000c000000 */
[----:B0-----:R-:W-:Y:S01]  /*3480*/  FSEL R61, R65, -INF , P1 ;  /* 0xff800000413d7808 */ /* 0x001fe20000800000 */
[----:B------:R-:W0:Y:S01]  /*3490*/  MUFU.TANH R67, R72 ;  /* 0x0000004800437308 */ /* 0x000e220000002400 */
[----:B------:R-:W-:Y:S01]  /*34a0*/  FMNMX.FTZ R60, R59, R60, !PT ;  /* 0x0000003c3b3c7209 */ /* 0x000fe20007810000 */
[----:B------:R-:W-:Y:S01]  /*34b0*/  UISETP.GE.AND UP0, UPT, UR57, UR55, UPT ;  /* 0x000000373900728c */ /* 0x000fe2000bf06270 */
[----:B------:R-:W-:-:S02]  /*34c0*/  ISETP.GT.AND P1, PT, R41, 0x59, PT ;  /* 0x000000592900780c */ /* 0x000fc40003f24270 */
[----:B------:R-:W-:Y:S02]  /*34d0*/  CS2R R106, SRZ ;  /* 0x00000000006a7805 */ /* 0x000fe4000001ff00 */
[----:B---3--:R-:W-:Y:S02]  /*34e0*/  FSEL R63, R63, -INF , P2 ;  /* 0xff8000003f3f7808 */ /* 0x008fe40001000000 */
[----:B------:R-:W-:Y:S02]  /*34f0*/  CS2R R104, SRZ ;  /* 0x0000000000687805 */ /* 0x000fe4000001ff00 */
[----:B------:R-:W-:Y:S01]  /*3500*/  FMNMX.FTZ R60, R61, R60, !PT ;  /* 0x0000003c3d3c7209 */ /* 0x000fe20007810000 */
[----:B------:R-:W2:Y:S01]  /*3510*/  MUFU.TANH R73, R73 ;  /* 0x0000004900497308 */ /* 0x000ea20000002400 */
[----:B------:R-:W-:Y:S02]  /*3520*/  ISETP.GT.AND P2, PT, R41, 0x60, PT ;  /* 0x000000602900780c */ /* 0x000fe40003f44270 */
[----:B------:R-:W-:-:S02]  /*3530*/  CS2R R102, SRZ ;  /* 0x0000000000667805 */ /* 0x000fc4000001ff00 */
[----:B-1----:R-:W-:Y:S02]  /*3540*/  FSEL R65, R69, -INF , P1 ;  /* 0xff80000045417808 */ /* 0x002fe40000800000 */
[----:B------:R-:W-:Y:S02]  /*3550*/  CS2R R100, SRZ ;  /* 0x0000000000647805 */ /* 0x000fe4000001ff00 */
[----:B------:R-:W-:Y:S02]  /*3560*/  FMNMX.FTZ R60, R63, R60, !PT ;  /* 0x0000003c3f3c7209 */ /* 0x000fe40007810000 */
[----:B------:R-:W-:Y:S02]  /*3570*/  CS2R R98, SRZ ;  /* 0x0000000000627805 */ /* 0x000fe4000001ff00 */
[----:B------:R-:W-:Y:S01]  /*3580*/  ISETP.GT.AND P1, PT, R41, 0x61, PT ;  /* 0x000000612900780c */ /* 0x000fe20003f24270 */
[----:B------:R-:W1:Y:S01]  /*3590*/  MUFU.TANH R71, R76 ;  /* 0x0000004c00477308 */ /* 0x000e620000002400 */
[----:B0-----:R-:W-:-:S02]  /*35a0*/  FSEL R67, R67, -INF , P2 ;  /* 0xff80000043437808 */ /* 0x001fc40001000000 */
[----:B------:R-:W-:Y:S02]  /*35b0*/  CS2R R96, SRZ ;  /* 0x0000000000607805 */ /* 0x000fe4000001ff00 */
[----:B------:R-:W-:Y:S02]  /*35c0*/  FMNMX.FTZ R60, R65, R60, !PT ;  /* 0x0000003c413c7209 */ /* 0x000fe40007810000 */
[----:B------:R-:W-:Y:S02]  /*35d0*/  CS2R R92, SRZ ;  /* 0x00000000005c7805 */ /* 0x000fe4000001ff00 */
[----:B------:R-:W-:Y:S02]  /*35e0*/  ISETP.GT.AND P2, PT, R41, 0x68, PT ;  /* 0x000000682900780c */ /* 0x000fe40003f44270 */
[----:B------:R-:W-:Y:S02]  /*35f0*/  CS2R R90, SRZ ;  /* 0x00000000005a7805 */ /* 0x000fe4000001ff00 */
[----:B------:R-:W-:Y:S01]  /*3600*/  FMNMX.FTZ R60, R67, R60, !PT ;  /* 0x0000003c433c7209 */ /* 0x000fe20007810000 */
[----:B------:R-:W0:Y:S01]  /*3610*/  MUFU.TANH R77, R77 ;  /* 0x0000004d004d7308 */ /* 0x000e220000002400 */
[----:B--2---:R-:W-:-:S02]  /*3620*/  FSEL R69, R73, -INF , P1 ;  /* 0xff80000049457808 */ /* 0x004fc40000800000 */
[----:B------:R-:W-:Y:S02]  /*3630*/  CS2R R88, SRZ ;  /* 0x0000000000587805 */ /* 0x000fe4000001ff00 */
[----:B------:R-:W-:Y:S02]  /*3640*/  ISETP.GT.AND P1, PT, R41, 0x69, PT ;  /* 0x000000692900780c */ /* 0x000fe40003f24270 */
[----:B------:R-:W-:Y:S01]  /*3650*/  FMNMX.FTZ R60, R69, R60, !PT ;  /* 0x0000003c453c7209 */ /* 0x000fe20007810000 */
        /* <DEDUP_REMOVED lines=16> */
[----:B------:R-:W-:Y:S01]  /*3760*/  MUFU.EX2 R181, R181 ;  /* 0x000000b500b57308 */ /* 0x000fe20000000800 */
[----:B0-----:R-:W-:-:S04]  /*3770*/  FSEL R41, R84, -INF , P2 ;  /* 0xff80000054297808 */ /* 0x001fc80001000000 */
[----:B------:R-:W-:-:S03]  /*3780*/  FMNMX.FTZ R60, R41, R60, !PT ;  /* 0x0000003c293c7209 */ /* 0x000fc60007810000 */
[----:B------:R-:W0:Y:S01]  /*3790*/  MUFU.EX2 R20, R20 ;  /* 0x0000001400147308 */ /* 0x000e220000000800 */
[----:B--2---:R-:W-:-:S04]  /*37a0*/  FSEL R79, R79, -INF , P1 ;  /* 0xff8000004f4f7808 */ /* 0x004fc80000800000 */
        /* <DEDUP_REMOVED lines=65> */
[----:B------:R0:W-:Y:S01]  /*3bc0*/  MUFU.EX2 R174, R25 ;  /* 0x0000001900ae7308 */ /* 0x0001e20000000800 */
        /* <DEDUP_REMOVED lines=9> */
[----:B------:R-:W-:-:S03]  /*3c60*/  F2FP.F16.F32.PACK_AB R177, R8, R177 ;  /* 0x000000b108b1723e */ /* 0x000fc600000000ff */
[----:B------:R-:W-:-:S03]  /*3c70*/  FADD.FTZ R40, R8, R25 ;  /* 0x0000001908287221 */ /* 0x000fc60000010000 */
[----:B------:R-:W2:Y:S01]  /*3c80*/  MUFU.EX2 R172, R53 ;  /* 0x0000003500ac7308 */ /* 0x000ea20000000800 */
[----:B------:R-:W-:Y:S01]  /*3c90*/  FADD.FTZ R21, R179, R40 ;  /* 0x00000028b3157221 */ /* 0x000fe20000010000 */
[----:B-1----:R-:W-:Y:S01]  /*3ca0*/  FADD.FTZ R0, R178, R5 ;  /* 0x00000005b2007221 */ /* 0x002fe20000010000 */
[C---:B------:R-:W-:Y:S02]  /*3cb0*/  F2FP.F16.F32.PACK_AB R179, R10.reuse, R179 ;  /* 0x000000b30ab3723e */ /* 0x040fe400000000ff */
[----:B------:R-:W-:Y:S01]  /*3cc0*/  FADD.FTZ R40, R10, R21 ;  /* 0x000000150a287221 */ /* 0x000fe20000010000 */
[----:B------:R-:W-:Y:S02]  /*3cd0*/  F2FP.F16.F32.PACK_AB R178, R178, R13 ;  /* 0x0000000db2b2723e */ /* 0x000fe400000000ff */
        /* <DEDUP_REMOVED lines=8> */
[----:B------:R-:W-:-:S05]  /*3d60*/  F2FP.F16.F32.PACK_AB R172, R172, R15 ;  /* 0x0000000facac723e */ /* 0x000fca00000000ff */
[----:B------:R-:W2:Y:S01]  /*3d70*/  MUFU.EX2 R31, R31 ;  /* 0x0000001f001f7308 */ /* 0x000ea20000000800 */
[----:B-1----:R-:W-:-:S04]  /*3d80*/  FADD.FTZ R5, R27, R0 ;  /* 0x000000001b057221 */ /* 0x002fc80000010000 */
[C---:B------:R-:W-:Y:S01]  /*3d90*/  FADD.FTZ R0, R174.reuse, R5 ;  /* 0x00000005ae007221 */ /* 0x040fe20000010000 */
[----:B------:R-:W-:Y:S02]  /*3da0*/  F2FP.F16.F32.PACK_AB R174, R174, R27 ;  /* 0x0000001baeae723e */ /* 0x000fe400000000ff */
        /* <DEDUP_REMOVED lines=107> */
[----:B------:R-:W-:-:S06]  /*4460*/  ULDC UR54, c[0x0][0x9d8] ;  /* 0x0002760000367ab9 */ /* 0x000fcc0000000800 */
.L_x_9138:
[----:B------:R-:W-:Y:S01]  /*4470*/  ISETP.NE.AND P2, PT, RZ, UR43, PT ;  /* 0x0000002bff007c0c */ /* 0x000fe2000bf45270 */
[----:B------:R-:W-:-:S04]  /*4480*/  UISETP.NE.AND UP0, UPT, UR56, 0x1, UPT ;  /* 0x000000013800788c */ /* 0x000fc8000bf05270 */
[----:B------:R-:W-:-:S04]  /*4490*/  USEL UR45, URZ, 0x1, UP0 ;  /* 0x000000013f2d7887 */ /* 0x000fc80008000000 */
[----:B------:R-:W-:-:S04]  /*44a0*/  ULOP3.LUT UR45, UR58, UR45, URZ, 0x3c, !UPT ;  /* 0x0000002d3a2d7292 */ /* 0x000fc8000f8e3c3f */
[----:B------:R-:W-:Y:S08]  /*44b0*/  @P2 BRA `(.L_x_9128) ;  /* 0x0000000000382947 */ /* 0x000ff00003800000 */
[----:B------:R-:W-:Y:S05]  /*44c0*/  @!P0 BRA `(.L_x_9129) ;  /* 0x0000000000048947 */ /* 0x000fea0003800000 */
[----:B------:R-:W-:Y:S01]  /*44d0*/  BPT.TRAP 0x1 ;  /* 0x000000040000795c */ /* 0x000fe20000300000 */
.L_x_9129:
        /* <DEDUP_REMOVED lines=9> */
.L_x_9130:
[----:B-1----:R-:W-:Y:S05]  /*4570*/  @P1 BRA `(.L_x_9128) ;  /* 0x0000000000081947 */ /* 0x002fea0003800000 */
[----:B------:R-:W1:Y:S02]  /*4580*/  SYNCS.PHASECHK.TRANS64.TRYWAIT P1, [UR6+0x28830], R4 ;  /* 0x02883004ff0075a7 */ /* 0x000e640008020146 */
[----:B-1----:R-:W-:Y:S05]  /*4590*/  @!P1 BRA `(.L_x_9131) ;  /* 0x000000dc00989947 */ /* 0x002fea0003800000 */
.L_x_9128:
        /* <DEDUP_REMOVED lines=48> */
.L_x_9133:
[----:B------:R-:W-:Y:S01]  /*48a0*/  ULEA UR6, UR56, UR41, 0x3 ;  /* 0x0000002938067291 */ /* 0x000fe2000f8e183f */
[----:B------:R-:W-:-:S05]  /*48b0*/  IMAD.U32 R4, RZ, RZ, UR58 ;  /* 0x0000003aff047e24 */ /* 0x000fca000f8e00ff */
[----:B------:R-:W-:-:S04]  /*48c0*/  SHF.L.U32 R4, R4, 0x1f, RZ ;  /* 0x0000001f04047819 */ /* 0x000fc800000006ff */
[----:B------:R0:W1:Y:S01]  /*48d0*/  SYNCS.PHASECHK.TRANS64.TRYWAIT P1, [UR6+0x28850], R4 ;  /* 0x02885004ff0075a7 */ /* 0x0000620008020146 */
[----:B------:R-:W-:Y:S05]  /*48e0*/  @!P0 BRA `(.L_x_9134) ;  /* 0x0000000000048947 */ /* 0x000fea0003800000 */
[----:B------:R-:W-:Y:S01]  /*48f0*/  BPT.TRAP 0x1 ;  /* 0x000000040000795c */ /* 0x000fe20000300000 */
.L_x_9134:
[----:B-1----:R-:W-:Y:S05]  /*4900*/  @P1 BRA `(.L_x_9132) ;  /* 0x0000000000081947 */ /* 0x002fea0003800000 */
[----:B------:R-:W1:Y:S02]  /*4910*/  SYNCS.PHASECHK.TRANS64.TRYWAIT P1, [UR6+0x28850], R4 ;  /* 0x02885004ff0075a7 */ /* 0x000e640008020146 */
[----:B-1----:R-:W-:Y:S05]  /*4920*/  @!P1 BRA `(.L_x_9135) ;  /* 0x000000d800cc9947 */ /* 0x002fea0003800000 */
.L_x_9132:
        /* <DEDUP_REMOVED lines=49> */
.L_x_9136:
[----:B------:R-:W-:Y:S01]  /*4c40*/  UISETP.NE.AND UP0, UPT, UR51, URZ, UPT ;  /* 0x0000003f3300728c */ /* 0x000fe2000bf05270 */
[----:B------:R-:W-:Y:S02]  /*4c50*/  VIADD R13, R17, UR39 ;  /* 0x00000027110d7c36 */ /* 0x000fe40008000000 */
[----:B------:R-:W-:Y:S01]  /*4c60*/  FMUL.FTZ R24, R24, UR54 ;  /* 0x0000003618187c20 */ /* 0x000fe20008410000 */
[----:B------:R-:W-:Y:S01]  /*4c70*/  FMUL.FTZ R12, R31, UR54 ;  /* 0x000000361f0c7c20 */ /* 0x000fe20008410000 */
[----:B------:R-:W-:Y:S01]  /*4c80*/  FMUL.FTZ R25, R25, UR54 ;  /* 0x0000003619197c20 */ /* 0x000fe20008410000 */
[----:B------:R-:W-:Y:S01]  /*4c90*/  FMUL.FTZ R28, R28, UR54 ;  /* 0x000000361c1c7c20 */ /* 0x000fe20008410000 */
[----:B------:R-:W-:Y:S01]  /*4ca0*/  PLOP3.LUT P1, PT, PT, PT, UP0, 0x80, 0x0 ;  /* 0x000000000000781c */ /* 0x000fe20003f2f008 */
[----:B------:R1:W2:Y:S01]  /*4cb0*/  MUFU.TANH R11, R24 ;  /* 0x00000018000b7308 */ /* 0x0002a20000002400 */
[----:B------:R-:W-:Y:S01]  /*4cc0*/  PLOP3.LUT P2, PT, PT, PT, UP0, 0x80, 0x0 ;  /* 0x000000000000781c */ /* 0x000fe20003f4f008 */
[----:B------:R-:W-:Y:S01]  /*4cd0*/  FMUL.FTZ R29, R29, UR54 ;  /* 0x000000361d1d7c20 */ /* 0x000fe20008410000 */
[----:B------:R-:W-:Y:S01]  /*4ce0*/  FMUL.FTZ R32, R32, UR54 ;  /* 0x0000003620207c20 */ /* 0x000fe20008410000 */
[----:B------:R-:W-:Y:S01]  /*4cf0*/  @UP0 ULDC UR6, c[0x0][0x44c] ;  /* 0x0001130000060ab9 */ /* 0x000fe20000000800 */
[----:B------:R-:W-:Y:S01]  /*4d00*/  FMUL.FTZ R33, R33, UR54 ;  /* 0x0000003621217c20 */ /* 0x000fe20008410000 */
[----:B------:R-:W-:Y:S01]  /*4d10*/  FMUL.FTZ R40, R40, UR54 ;  /* 0x0000003628287c20 */ /* 0x000fe20008410000 */
[----:B------:R-:W-:Y:S01]  /*4d20*/  FMUL.FTZ R36, R36, UR54 ;  /* 0x0000003624247c20 */ /* 0x000fe20008410000 */
[----:B------:R-:W3:Y:S01]  /*4d30*/  MUFU.TANH R175, R25 ;  /* 0x0000001900af7308 */ /* 0x000ee20000002400 */
[----:B-1----:R-:W-:Y:S01]  /*4d40*/  FMUL.FTZ R24, R42, UR54 ;  /* 0x000000362a187c20 */ /* 0x002fe20008410000 */
        /* <DEDUP_REMOVED lines=12> */
[----:B------:R-:W1:Y:S01]  /*4e10*/  SHFL.IDX PT, R7, R13, RZ, 0x1c1f ;  /* 0x001c1fff0d077589 */ /* 0x000e6200000e0000 */
[----:B------:R-:W-:Y:S01]  /*4e20*/  FMUL.FTZ R52, R52, UR54 ;  /* 0x0000003634347c20 */ /* 0x000fe20008410000 */
[----:B------:R-:W4:Y:S01]  /*4e30*/  MUFU.TANH R29, R29 ;  /* 0x0000001d001d7308 */ /* 0x000f220000002400 */
[----:B------:R-:W-:Y:S01]  /*4e40*/  FMUL.FTZ R53, R53, UR54 ;  /* 0x0000003635357c20 */ /* 0x000fe20008410000 */
[----:B------:R-:W-:-:S02]  /*4e50*/  IMAD.U32 R31, RZ, RZ, UR6 ;  /* 0x00000006ff1f7e24 */ /* 0x000fc4000f8e00ff */
[----:B------:R-:W-:Y:S01]  /*4e60*/  FMUL.FTZ R56, R56, UR54 ;  /* 0x0000003638387c20 */ /* 0x000fe20008410000 */
[----:B------:R-:W-:Y:S01]  /*4e70*/  FMUL.FTZ R57, R57, UR54 ;  /* 0x0000003639397c20 */ /* 0x000fe20008410000 */
[----:B------:R-:W-:Y:S01]  /*4e80*/  FMUL.FTZ R60, R60, UR54 ;  /* 0x000000363c3c7c20 */ /* 0x000fe20008410000 */
[----:B------:R-:W-:Y:S02]  /*4e90*/  IMAD R42, R16, -0x2, R31 ;  /* 0xfffffffe102a7824 */ /* 0x000fe400078e021f */
[----:B------:R-:W-:Y:S01]  /*4ea0*/  FMUL.FTZ R65, R65, UR54 ;  /* 0x0000003641417c20 */ /* 0x000fe20008410000 */
[----:B------:R-:W-:Y:S01]  /*4eb0*/  IMAD.U32 R31, RZ, RZ, UR50 ;  /* 0x00000032ff1f7e24 */ /* 0x000fe2000f8e00ff */
[----:B------:R-:W5:Y:S01]  /*4ec0*/  MUFU.TANH R169, R32 ;  /* 0x0000002000a97308 */ /* 0x000f620000002400 */
[----:B------:R-:W-:Y:S01]  /*4ed0*/  FMUL.FTZ R9, R27, UR54 ;  /* 0x000000361b097c20 */ /* 0x000fe20008410000 */
[----:B------:R-:W-:Y:S01]  /*4ee0*/  FMUL.FTZ R14, R34, UR54 ;  /* 0x00000036220e7c20 */ /* 0x000fe20008410000 */
[----:B------:R-:W-:Y:S01]  /*4ef0*/  FMUL.FTZ R27, R47, UR54 ;  /* 0x000000362f1b7c20 */ /* 0x000fe20008410000 */
[----:B------:R-:W-:Y:S01]  /*4f00*/  IADD3 R42, -R31, UR48, R42 ;  /* 0x000000301f2a7c10 */ /* 0x000fe2000fffe12a */
[----:B------:R-:W-:Y:S01]  /*4f10*/  FMUL.FTZ R34, R55, UR54 ;  /* 0x0000003637227c20 */ /* 0x000fe20008410000 */
[----:B------:R-:W-:Y:S01]  /*4f20*/  FMUL.FTZ R61, R61, UR54 ;  /* 0x000000363d3d7c20 */ /* 0x000fe20008410000 */
[----:B------:R-:W-:Y:S01]  /*4f30*/  FMUL.FTZ R10, R30, UR54 ;  /* 0x000000361e0a7c20 */ /* 0x000fe20008410000 */
[----:B------:R-:W5:Y:S01]  /*4f40*/  MUFU.TANH R33, R33 ;  /* 0x0000002100217308 */ /* 0x000f620000002400 */
[----:B------:R-:W-:Y:S01]  /*4f50*/  FMUL.FTZ R64, R64, UR54 ;  /* 0x0000003640407c20 */ /* 0x000fe20008410000 */
[----:B------:R-:W-:Y:S01]  /*4f60*/  FMUL.FTZ R30, R51, UR54 ;  /* 0x00000036331e7c20 */ /* 0x000fe20008410000 */
[----:B------:R-:W-:Y:S01]  /*4f70*/  FMUL.FTZ R20, R38, UR54 ;  /* 0x0000003626147c20 */ /* 0x000fe20008410000 */
[----:B------:R-:W-:Y:S01]  /*4f80*/  FMUL.FTZ R38, R59, UR54 ;  /* 0x000000363b267c20 */ /* 0x000fe20008410000 */
[----:B-1----:R-:W-:Y:S01]  /*4f90*/  IADD3 R4, R42, R7, RZ ;  /* 0x000000072a047210 */ /* 0x002fe20007ffe0ff */
[----:B------:R-:W-:Y:S01]  /*4fa0*/  FMUL.FTZ R7, R69, UR54 ;  /* 0x0000003645077c20 */ /* 0x000fe20008410000 */
[----:B------:R-:W-:Y:S01]  /*4fb0*/  FMUL.FTZ R68, R68, UR54 ;  /* 0x0000003644447c20 */ /* 0x000fe20008410000 */
[----:B------:R1:W-:Y:S01]  /*4fc0*/  MUFU.TANH R161, R40 ;  /* 0x0000002800a17308 */ /* 0x0003e20000002400 */
[----:B------:R-:W-:Y:S01]  /*4fd0*/  ISETP.GT.AND P1, PT, R4, RZ, PT ;  /* 0x000000ff0400720c */ /* 0x000fe20003f24270 */
[----:B------:R-:W-:Y:S01]  /*4fe0*/  FMUL.FTZ R72, R72, UR54 ;  /* 0x0000003648487c20 */ /* 0x000fe20008410000 */
[C---:B------:R-:W-:Y:S01]  /*4ff0*/  ISETP.GT.AND P2, PT, R4.reuse, 0x1, PT ;  /* 0x000000010400780c */ /* 0x040fe20003f44270 */
[----:B------:R-:W-:Y:S01]  /*5000*/  FMUL.FTZ R73, R73, UR54 ;  /* 0x0000003649497c20 */ /* 0x000fe20008410000 */
[----:B--2---:R-:W-:Y:S01]  /*5010*/  FSEL R11, R11, -INF , P1 ;  /* 0xff8000000b0b7808 */ /* 0x004fe20000800000 */
[----:B------:R-:W-:Y:S01]  /*5020*/  FMUL.FTZ R21, R39, UR54 ;  /* 0x0000003627157c20 */ /* 0x000fe20008410000 */
[----:B------:R-:W-:Y:S01]  /*5030*/  ISETP.GT.AND P1, PT, R4, 0x8, PT ;  /* 0x000000080400780c */ /* 0x000fe20003f24270 */
[----:B------:R-:W2:Y:S01]  /*5040*/  MUFU.TANH R165, R36 ;  /* 0x0000002400a57308 */ /* 0x000ea20000002400 */
[----:B---3--:R-:W-:Y:S01]  /*5050*/  FSEL R175, R175, -INF , P2 ;  /* 0xff800000afaf7808 */ /* 0x008fe20001000000 */
[----:B------:R-:W-:Y:S01]  /*5060*/  FMUL.FTZ R76, R76, UR54 ;  /* 0x000000364c4c7c20 */ /* 0x000fe20008410000 */
[----:B-1----:R-:W-:Y:S01]  /*5070*/  FMNMX.FTZ R40, R11, R5, !PT ;  /* 0x000000050b287209 */ /* 0x002fe20007810000 */
[----:B------:R-:W-:Y:S01]  /*5080*/  FMUL.FTZ R77, R77, UR54 ;  /* 0x000000364d4d7c20 */ /* 0x000fe20008410000 */
[----:B------:R-:W-:Y:S01]  /*5090*/  ISETP.GT.AND P2, PT, R4, 0x9, PT ;  /* 0x000000090400780c */ /* 0x000fe20003f44270 */
[----:B------:R-:W-:Y:S01]  /*50a0*/  FMUL.FTZ R25, R43, UR54 ;  /* 0x000000362b197c20 */ /* 0x000fe20008410000 */
[----:B0-----:R-:W-:Y:S01]  /*50b0*/  FSEL R173, R173, -INF , P1 ;  /* 0xff800000adad7808 */ /* 0x001fe20000800000 */
[----:B------:R-:W0:Y:S01]  /*50c0*/  MUFU.TANH R37, R37 ;  /* 0x0000002500257308 */ /* 0x000e220000002400 */
[----:B------:R-:W-:Y:S01]  /*50d0*/  FMNMX.FTZ R40, R175, R40, !PT ;  /* 0x00000028af287209 */ /* 0x000fe20007810000 */
[----:B------:R-:W-:Y:S01]  /*50e0*/  FMUL.FTZ R80, R80, UR54 ;  /* 0x0000003650507c20 */ /* 0x000fe20008410000 */
[C---:B------:R-:W-:Y:S01]  /*50f0*/  ISETP.GT.AND P1, PT, R4.reuse, 0x10, PT ;  /* 0x000000100400780c */ /* 0x040fe20003f24270 */
[----:B------:R-:W-:Y:S01]  /*5100*/  FMUL.FTZ R81, R81, UR54 ;  /* 0x0000003651517c20 */ /* 0x000fe20008410000 */
[----:B----4-:R-:W-:Y:S01]  /*5110*/  FSEL R171, R29, -INF , P2 ;  /* 0xff8000001dab7808 */ /* 0x010fe20001000000 */
[----:B------:R-:W-:Y:S01]  /*5120*/  FMUL.FTZ R15, R35, UR54 ;  /* 0x00000036230f7c20 */ /* 0x000fe20008410000 */
[----:B------:R-:W-:Y:S01]  /*5130*/  FMNMX.FTZ R40, R173, R40, !PT ;  /* 0x00000028ad287209 */ /* 0x000fe20007810000 */
[----:B------:R-:W1:Y:S01]  /*5140*/  MUFU.TANH R41, R41 ;  /* 0x0000002900297308 */ /* 0x000e620000002400 */
[----:B------:R-:W-:Y:S01]  /*5150*/  ISETP.GT.AND P2, PT, R4, 0x11, PT ;  /* 0x000000110400780c */ /* 0x000fe20003f44270 */
[----:B------:R-:W-:Y:S01]  /*5160*/  FMUL.FTZ R84, R84, UR54 ;  /* 0x0000003654547c20 */ /* 0x000fe20008410000 */
[----:B-----5:R-:W-:Y:S01]  /*5170*/  FSEL R169, R169, -INF , P1 ;  /* 0xff800000a9a97808 */ /* 0x020fe20000800000 */
[----:B------:R-:W-:Y:S01]  /*5180*/  FMUL.FTZ R85, R85, UR54 ;  /* 0x0000003655557c20 */ /* 0x000fe20008410000 */
[----:B------:R-:W-:Y:S01]  /*5190*/  FMNMX.FTZ R40, R171, R40, !PT ;  /* 0x00000028ab287209 */ /* 0x000fe20007810000 */
[----:B------:R-:W3:Y:S01]  /*51a0*/  SHFL.IDX PT, R13, R13, 0x1, 0x1c1f ;  /* 0x003c1f000d0d7f89 */ /* 0x000ee200000e0000 */
[----:B------:R-:W-:Y:S01]  /*51b0*/  ISETP.GT.AND P1, PT, R4, 0x18, PT ;  /* 0x000000180400780c */ /* 0x000fe20003f24270 */
[----:B------:R-:W4:Y:S01]  /*51c0*/  MUFU.TANH R44, R44 ;  /* 0x0000002c002c7308 */ /* 0x000f220000002400 */
[----:B------:R-:W-:Y:S01]  /*51d0*/  FSEL R167, R33, -INF , P2 ;  /* 0xff80000021a77808 */ /* 0x000fe20001000000 */
[----:B------:R-:W-:Y:S01]  /*51e0*/  FMUL.FTZ R8, R26, UR54 ;  /* 0x000000361a087c20 */ /* 0x000fe20008410000 */
[----:B------:R-:W-:Y:S01]  /*51f0*/  FMNMX.FTZ R40, R169, R40, !PT ;  /* 0x00000028a9287209 */ /* 0x000fe20007810000 */
[----:B------:R-:W-:Y:S01]  /*5200*/  FMUL.FTZ R26, R46, UR54 ;  /* 0x000000362e1a7c20 */ /* 0x000fe20008410000 */
[----:B------:R-:W-:Y:S01]  /*5210*/  ISETP.GT.AND P2, PT, R4, 0x19, PT ;  /* 0x000000190400780c */ /* 0x000fe20003f44270 */
[----:B------:R-:W-:Y:S01]  /*5220*/  FMUL.FTZ R28, R50, UR54 ;  /* 0x00000036321c7c20 */ /* 0x000fe20008410000 */
[----:B--2---:R-:W-:Y:S01]  /*5230*/  FSEL R165, R165, -INF , P1 ;  /* 0xff800000a5a57808 */ /* 0x004fe20000800000 */
[----:B------:R-:W2:Y:S01]  /*5240*/  MUFU.TANH R45, R45 ;  /* 0x0000002d002d7308 */ /* 0x000ea20000002400 */
        /* <DEDUP_REMOVED lines=13> */
[----:B---3--:R-:W-:Y:S01]  /*5320*/  IMAD.IADD R42, R42, 0x1, R13 ;  /* 0x000000012a2a7824 */ /* 0x008fe200078e020d */
[----:B------:R-:W-:Y:S01]  /*5330*/  ISETP.GT.AND P1, PT, R4, 0x28, PT ;  /* 0x000000280400780c */ /* 0x000fe20003f24270 */
[----:B------:R-:W3:Y:S01]  /*5340*/  MUFU.TANH R49, R49 ;  /* 0x0000003100317308 */ /* 0x000ee20000002400 */
[----:B-1----:R-:W-:Y:S01]  /*5350*/  FSEL R159, R41, -INF , P2 ;  /* 0xff800000299f7808 */ /* 0x002fe20001000000 */
[----:B------:R-:W-:Y:S01]  /*5360*/  FMUL.FTZ R46, R82, UR54 ;  /* 0x00000036522e7c20 */ /* 0x000fe20008410000 */
[----:B------:R-:W-:Y:S01]  /*5370*/  FMNMX.FTZ R40, R161, R40, !PT ;  /* 0x00000028a1287209 */ /* 0x000fe20007810000 */
[----:B------:R-:W-:Y:S01]  /*5380*/  ULEA UR6, UR44, UR41, 0x3 ;  /* 0x000000292c067291 */ /* 0x000fe2000f8e183f */
[----:B------:R-:W-:-:S02]  /*5390*/  ISETP.GT.AND P2, PT, R4, 0x29, PT ;  /* 0x000000290400780c */ /* 0x000fc40003f44270 */
[----:B----4-:R-:W-:Y:S01]  /*53a0*/  FSEL R157, R44, -INF , P1 ;  /* 0xff8000002c9d7808 */ /* 0x010fe20000800000 */
[----:B------:R-:W1:Y:S01]  /*53b0*/  MUFU.TANH R52, R52 ;  /* 0x0000003400347308 */ /* 0x000e620000002400 */
[----:B------:R-:W-:Y:S01]  /*53c0*/  FMNMX.FTZ R40, R159, R40, !PT ;  /* 0x000000289f287209 */ /* 0x000fe20007810000 */
[----:B------:R-:W-:Y:S01]  /*53d0*/  FMUL.FTZ R44, R78, UR54 ;  /* 0x000000364e2c7c20 */ /* 0x000fe20008410000 */
[C---:B------:R-:W-:Y:S01]  /*53e0*/  ISETP.GT.AND P1, PT, R4.reuse, 0x30, PT ;  /* 0x000000300400780c */ /* 0x040fe20003f24270 */
[----:B------:R-:W-:Y:S01]  /*53f0*/  UIADD3 UR6, UR6, 0x28840, URZ ;  /* 0x0002884006067890 */ /* 0x000fe2000fffe03f */
[----:B--2---:R-:W-:Y:S02]  /*5400*/  FSEL R155, R45, -INF , P2 ;  /* 0xff8000002d9b7808 */ /* 0x004fe40001000000 */
[----:B------:R-:W-:Y:S01]  /*5410*/  FMNMX.FTZ R40, R157, R40, !PT ;  /* 0x000000289d287209 */ /* 0x000fe20007810000 */
[----:B------:R-:W-:Y:S01]  /*5420*/  MUFU.TANH R53, R53 ;  /* 0x0000003500357308 */ /* 0x000fe20000002400 */
[----:B------:R-:W-:Y:S01]  /*5430*/  ISETP.GT.AND P2, PT, R4, 0x31, PT ;  /* 0x000000310400780c */ /* 0x000fe20003f44270 */
[----:B------:R-:W-:Y:S01]  /*5440*/  UPRMT UR6, UR40, 0x654, UR6 ;  /* 0x0000065428067896 */ /* 0x000fe20008000006 */
[----:B0-----:R-:W-:Y:S01]  /*5450*/  FSEL R153, R48, -INF , P1 ;  /* 0xff80000030997808 */ /* 0x001fe20000800000 */
[----:B------:R-:W-:Y:S01]  /*5460*/  FMUL.FTZ R48, R79, UR54 ;  /* 0x000000364f307c20 */ /* 0x000fe20008410000 */
[----:B------:R-:W-:-:S02]  /*5470*/  FMNMX.FTZ R40, R155, R40, !PT ;  /* 0x000000289b287209 */ /* 0x000fc40007810000 */
[C---:B------:R-:W-:Y:S01]  /*5480*/  ISETP.GT.AND P1, PT, R4.reuse, 0x38, PT ;  /* 0x000000380400780c */ /* 0x040fe20003f24270 */
[----:B------:R-:W0:Y:S01]  /*5490*/  MUFU.TANH R56, R56 ;  /* 0x0000003800387308 */ /* 0x000e220000002400 */
[----:B---3--:R-:W-:Y:S02]  /*54a0*/  FSEL R69, R49, -INF , P2 ;  /* 0xff80000031457808 */ /* 0x008fe40001000000 */
[----:B------:R-:W-:Y:S01]  /*54b0*/  FMNMX.FTZ R40, R153, R40, !PT ;  /* 0x0000002899287209 */ /* 0x000fe20007810000 */
[----:B------:R-:W-:Y:S01]  /*54c0*/  SYNCS.ARRIVE.TRANS64.RED.A1T0 RZ, [UR6], RZ ;  /* 0x000000ffffff79a7 */ /* 0x000fe20008100406 */
[----:B------:R-:W-:Y:S02]  /*54d0*/  ISETP.GT.AND P2, PT, R4, 0x39, PT ;  /* 0x000000390400780c */ /* 0x000fe40003f44270 */
[----:B------:R-:W-:Y:S01]  /*54e0*/  FMNMX.FTZ R40, R69, R40, !PT ;  /* 0x0000002845287209 */ /* 0x000fe20007810000 */
[----:B------:R-:W2:Y:S01]  /*54f0*/  MUFU.TANH R57, R57 ;  /* 0x0000003900397308 */ /* 0x000ea20000002400 */
[----:B------:R-:W-:-:S07]  /*5500*/  ISETP.GT.AND P3, PT, R42, 0x1, PT ;  /* 0x000000012a00780c */ /* 0x000fce0003f64270 */
[----:B------:R3:W4:Y:S08]  /*5510*/  MUFU.TANH R55, R60 ;  /* 0x0000003c00377308 */ /* 0x0007300000002400 */
[----:B------:R1:W-:Y:S01]  /*5520*/  MUFU.TANH R47, R65 ;  /* 0x00000041002f7308 */ /* 0x0003e20000002400 */
[----:B---3--:R-:W-:-:S07]  /*5530*/  FMUL.FTZ R60, R63, UR54 ;  /* 0x000000363f3c7c20 */ /* 0x008fce0008410000 */
[----:B------:R3:W5:Y:S01]  /*5540*/  MUFU.TANH R51, R61 ;  /* 0x0000003d00337308 */ /* 0x0007620000002400 */
[----:B-1----:R-:W-:Y:S01]  /*5550*/  FSEL R65, R52, -INF , P1 ;  /* 0xff80000034417808 */ /* 0x002fe20000800000 */
        /* <DEDUP_REMOVED lines=12> */
[----:B------:R-:W1:Y:S01]  /*5620*/  MUFU.TANH R68, R68 ;  /* 0x0000004400447308 */ /* 0x000e620000002400 */
[----:B--2---:R-:W-:-:S02]  /*5630*/  FSEL R57, R57, -INF , P2 ;  /* 0xff80000039397808 */ /* 0x004fc40001000000 */
[----:B------:R-:W-:Y:S02]  /*5640*/  FMNMX.FTZ R40, R59, R40, !PT ;  /* 0x000000283b287209 */ /* 0x000fe40007810000 */
[C---:B------:R-:W-:Y:S02]  /*5650*/  ISETP.GT.AND P2, PT, R4.reuse, 0x49, PT ;  /* 0x000000490400780c */ /* 0x040fe40003f44270 */
[----:B----4-:R-:W-:Y:S01]  /*5660*/  FSEL R55, R55, -INF , P1 ;  /* 0xff80000037377808 */ /* 0x010fe20000800000 */
[----:B------:R-:W2:Y:S01]  /*5670*/  MUFU.TANH R7, R7 ;  /* 0x0000000700077308 */ /* 0x000ea20000002400 */
        /* <DEDUP_REMOVED lines=14> */
[----:B-1----:R-:W-:Y:S01]  /*5760*/  FSEL R49, R68, -INF , P1 ;  /* 0xff80000044317808 */ /* 0x002fe20000800000 */
[----:B------:R-:W1:Y:S01]  /*5770*/  MUFU.TANH R41, R76 ;  /* 0x0000004c00297308 */ /* 0x000e620000002400 */
[----:B------:R-:W-:Y:S01]  /*5780*/  FMNMX.FTZ R40, R47, R40, !PT ;  /* 0x000000282f287209 */ /* 0x000fe20007810000 */
[----:B------:R-:W-:Y:S01]  /*5790*/  FMUL.FTZ R68, R66, UR54 ;  /* 0x0000003642447c20 */ /* 0x000fe20008410000 */
[----:B------:R-:W-:Y:S01]  /*57a0*/  ISETP.GT.AND P1, PT, R4, 0x60, PT ;  /* 0x000000600400780c */ /* 0x000fe20003f24270 */
[----:B------:R-:W-:Y:S01]  /*57b0*/  FMUL.FTZ R66, R67, UR54 ;  /* 0x0000003643427c20 */ /* 0x000fe20008410000 */
[----:B--2---:R-:W-:-:S02]  /*57c0*/  FSEL R43, R7, -INF , P2 ;  /* 0xff800000072b7808 */ /* 0x004fc40001000000 */
[----:B------:R-:W-:Y:S01]  /*57d0*/  FMNMX.FTZ R40, R49, R40, !PT ;  /* 0x0000002831287209 */ /* 0x000fe20007810000 */
[----:B------:R-:W2:Y:S01]  /*57e0*/  MUFU.TANH R31, R77 ;  /* 0x0000004d001f7308 */ /* 0x000ea20000002400 */
        /* <DEDUP_REMOVED lines=8> */
[----:B-1----:R-:W-:Y:S01]  /*5870*/  FSEL R41, R41, -INF , P1 ;  /* 0xff80000029297808 */ /* 0x002fe20000800000 */
[----:B------:R-:W0:Y:S01]  /*5880*/  MUFU.TANH R35, R81 ;  /* 0x0000005100237308 */ /* 0x000e220000002400 */
[----:B------:R-:W-:Y:S02]  /*5890*/  FMNMX.FTZ R40, R39, R40, !PT ;  /* 0x0000002827287209 */ /* 0x000fe40007810000 */
[----:B------:R-:W-:Y:S02]  /*58a0*/  ISETP.GT.AND P1, PT, R4, 0x70, PT ;  /* 0x000000700400780c */ /* 0x000fe40003f24270 */
[----:B--2---:R-:W-:-:S02]  /*58b0*/  FSEL R31, R31, -INF , P2 ;  /* 0xff8000001f1f7808 */ /* 0x004fc40001000000 */
        /* <DEDUP_REMOVED lines=359> */
.L_x_9137:
        /* <DEDUP_REMOVED lines=108> */
[----:B------:R-:W-:Y:S06]  /*75f0*/  @P1 BRA `(.L_x_9138) ;  /* 0xffffffcc009c1947 */ /* 0x000fec000383ffff */
[----:B------:R-:W-:-:S05]  /*7600*/  UMOV UR57, UR7 ;  /* 0x0000000700397c82 */ /* 0x000fca0008000000 */
.L_x_9127:
[----:B------:R-:W-:-:S13]  /*7610*/  ISETP.LE.AND P1, PT, RZ, UR57, PT ;  /* 0x00000039ff007c0c */ /* 0x000fda000bf23270 */
[----:B------:R-:W-:Y:S05]  /*7620*/  @!P1 BRA `(.L_x_9139) ;  /* 0x0000002800049947 */ /* 0x000fea0003800000 */
[----:B------:R-:W-:Y:S01]  /*7630*/  IMAD.MOV.U32 R8, RZ, RZ, R9 ;  /* 0x000000ffff087224 */ /* 0x000fe200078e0009 */
[----:B------:R-:W-:Y:S01]  /*7640*/  UMOV UR51, UR45 ;  /* 0x0000002d00337c82 */ /* 0x000fe20008000000 */
[----:B------:R-:W-:Y:S01]  /*7650*/  IMAD.MOV.U32 R6, RZ, RZ, R7 ;  /* 0x000000ffff067224 */ /* 0x000fe200078e0007 */
[----:B------:R-:W-:Y:S01]  /*7660*/  UMOV UR50, UR44 ;  /* 0x0000002c00327c82 */ /* 0x000fe20008000000 */
[----:B------:R-:W-:-:S05]  /*7670*/  ULDC UR48, c[0x0][0x9d8] ;  /* 0x0002760000307ab9 */ /* 0x000fca0000000800 */
.L_x_9150:
        /* <DEDUP_REMOVED lines=9> */
.L_x_9141:
[----:B------:R-:W-:Y:S01]  /*7710*/  ULEA UR6, UR44, UR41, 0x3 ;  /* 0x000000292c067291 */ /* 0x000fe2000f8e183f */
[----:B------:R-:W-:-:S04]  /*7720*/  MOV R4, UR45 ;  /* 0x0000002d00047c02 */ /* 0x000fc80008000f00 */
[----:B------:R-:W-:-:S04]  /*7730*/  SHF.L.U32 R4, R4, 0x1f, RZ ;  /* 0x0000001f04047819 */ /* 0x000fc800000006ff */
[----:B------:R0:W1:Y:S01]  /*7740*/  SYNCS.PHASECHK.TRANS64.TRYWAIT P1, [UR6+0x28830], R4 ;  /* 0x02883004ff0075a7 */ /* 0x0000620008020146 */
[----:B------:R-:W-:Y:S05]  /*7750*/  @!P0 BRA `(.L_x_9142) ;  /* 0x0000000000048947 */ /* 0x000fea0003800000 */
[----:B------:R-:W-:Y:S01]  /*7760*/  BPT.TRAP 0x1 ;  /* 0x000000040000795c */ /* 0x000fe20000300000 */
.L_x_9142:
[----:B-1----:R-:W-:Y:S05]  /*7770*/  @P1 BRA `(.L_x_9140) ;  /* 0x0000000000081947 */ /* 0x002fea0003800000 */
[----:B------:R-:W1:Y:S02]  /*7780*/  SYNCS.PHASECHK.TRANS64.TRYWAIT P1, [UR6+0x28830], R4 ;  /* 0x02883004ff0075a7 */ /* 0x000e640008020146 */
[----:B-1----:R-:W-:Y:S05]  /*7790*/  @!P1 BRA `(.L_x_9143) ;  /* 0x000000ac00489947 */ /* 0x002fea0003800000 */
.L_x_9140:
        /* <DEDUP_REMOVED lines=45> */
.L_x_9145:
[----:B------:R-:W-:Y:S01]  /*7a70*/  ULEA UR6, UR50, UR41, 0x3 ;  /* 0x0000002932067291 */ /* 0x000fe2000f8e183f */
[----:B------:R-:W-:-:S05]  /*7a80*/  IMAD.U32 R4, RZ, RZ, UR51 ;  /* 0x00000033ff047e24 */ /* 0x000fca000f8e00ff */
[----:B------:R-:W-:-:S04]  /*7a90*/  SHF.L.U32 R4, R4, 0x1f, RZ ;  /* 0x0000001f04047819 */ /* 0x000fc800000006ff */
[----:B------:R0:W1:Y:S01]  /*7aa0*/  SYNCS.PHASECHK.TRANS64.TRYWAIT P1, [UR6+0x28850], R4 ;  /* 0x02885004ff0075a7 */ /* 0x0000620008020146 */
[----:B------:R-:W-:Y:S05]  /*7ab0*/  @!P0 BRA `(.L_x_9146) ;  /* 0x0000000000048947 */ /* 0x000fea0003800000 */
[----:B------:R-:W-:Y:S01]  /*7ac0*/  BPT.TRAP 0x1 ;  /* 0x000000040000795c */ /* 0x000fe20000300000 */
.L_x_9146:
[----:B-1----:R-:W-:Y:S05]  /*7ad0*/  @P1 BRA `(.L_x_9144) ;  /* 0x0000000000081947 */ /* 0x002fea0003800000 */
[----:B------:R-:W1:Y:S02]  /*7ae0*/  SYNCS.PHASECHK.TRANS64.TRYWAIT P1, [UR6+0x28850], R4 ;  /* 0x02885004ff0075a7 */ /* 0x000e640008020146 */
[----:B-1----:R-:W-:Y:S05]  /*7af0*/  @!P1 BRA `(.L_x_9147) ;  /* 0x000000a800889947 */ /* 0x002fea0003800000 */
.L_x_9144:
        /* <DEDUP_REMOVED lines=49> */
.L_x_9148:
        /* <DEDUP_REMOVED lines=407> */
.L_x_9149:
        /* <DEDUP_REMOVED lines=108> */
.L_x_9139:
[----:B------:R-:W-:Y:S06]  /*9e40*/  BAR.ARV 0x8, 0x180 ;  /* 0x0206000000007b1d */ /* 0x000fec0000002000 */
[----:B------:R-:W-:Y:S05]  /*9e50*/  @!P0 BRA `(.L_x_9151) ;  /* 0x0000000000048947 */ /* 0x000fea0003800000 */
[----:B------:R-:W-:Y:S01]  /*9e60*/  BPT.TRAP 0x1 ;  /* 0x000000040000795c */ /* 0x000fe20000300000 */
.L_x_9151:
[----:B------:R-:W-:Y:S01]  /*9e70*/  ULEA UR5, UR44, UR41, 0x3 ;  /* 0x000000292c057291 */ /* 0x000fe2000f8e183f */
[----:B------:R-:W-:-:S05]  /*9e80*/  IMAD.U32 R5, RZ, RZ, UR45 ;  /* 0x0000002dff057e24 */ /* 0x000fca000f8e00ff */
[----:B------:R-:W-:-:S04]  /*9e90*/  SHF.L.U32 R5, R5, 0x1f, RZ ;  /* 0x0000001f05057819 */ /* 0x000fc800000006ff */
[----:B------:R0:W1:Y:S01]  /*9ea0*/  SYNCS.PHASECHK.TRANS64.TRYWAIT P1, [UR5+0x28850], R5 ;  /* 0x02885005ff0075a7 */ /* 0x0000620008020145 */
[----:B------:R-:W-:Y:S05]  /*9eb0*/  @!P0 BRA `(.L_x_9152) ;  /* 0x0000000000048947 */ /* 0x000fea0003800000 */
[----:B------:R-:W-:Y:S01]  /*9ec0*/  BPT.TRAP 0x1 ;  /* 0x000000040000795c */ /* 0x000fe20000300000 */
.L_x_9152:
[----:B-1----:R-:W-:Y:S05]  /*9ed0*/  @P1 BRA `(.L_x_9153) ;  /* 0x0000000000081947 */ /* 0x002fea0003800000 */
[----:B------:R-:W1:Y:S02]  /*9ee0*/  SYNCS.PHASECHK.TRANS64.TRYWAIT P1, [UR5+0x28850], R5 ;  /* 0x02885005ff0075a7 */ /* 0x000e640008020145 */
[----:B-1----:R-:W-:Y:S05]  /*9ef0*/  @!P1 BRA `(.L_x_9154) ;  /* 0x0000008400a09947 */ /* 0x002fea0003800000 */
.L_x_9153:
        /* <DEDUP_REMOVED lines=72> */
.L_x_9155:
        /* <DEDUP_REMOVED lines=74> */
.L_x_9119:
        /* <DEDUP_REMOVED lines=32> */
[----:B0-----:R-:W-:-:S03]  /*aa20*/  MOV R21, R5 ;  /* 0x0000000500157202 */ /* 0x001fc60000000f00 */
[----:B------:R-:W-:-:S03]  /*aa30*/  IMAD.WIDE R4, R187, 0x2, R20 ;  /* 0x00000002bb047825 */ /* 0x000fc600078e0214 */
[C---:B------:R-:W-:Y:S02]  /*aa40*/  IADD3 R33, P6, R4.reuse, 0x20, RZ ;  /* 0x0000002004217810 */ /* 0x040fe40007fde0ff */
[C---:B------:R-:W-:Y:S02]  /*aa50*/  IADD3 R37, P4, R4.reuse, 0x60, RZ ;  /* 0x0000006004257810 */ /* 0x040fe40007f9e0ff */
[C---:B------:R-:W-:Y:S01]  /*aa60*/  IADD3 R39, P3, R4.reuse, 0x4000, RZ ;  /* 0x0000400004277810 */ /* 0x040fe20007f7e0ff */
[--C-:B------:R-:W-:Y:S01]  /*aa70*/  IMAD.X R31, RZ, RZ, R5.reuse, P6 ;  /* 0x000000ffff1f7224 */ /* 0x100fe200030e0605 */
[----:B------:R-:W-:Y:S02]  /*aa80*/  IADD3 R35, P5, R4, 0x40, RZ ;  /* 0x0000004004237810 */ /* 0x000fe40007fbe0ff */
[----:B------:R-:W-:Y:S01]  /*aa90*/  LOP3.LUT R8, R33, 0x380, RZ, 0xc0, !PT ;  /* 0x0000038021087812 */ /* 0x000fe200078ec0ff */
[--C-:B------:R-:W-:Y:S01]  /*aaa0*/  IMAD.X R13, RZ, RZ, R5.reuse, P3 ;  /* 0x000000ffff0d7224 */ /* 0x100fe200018e0605 */
[----:B------:R-:W-:Y:S01]  /*aab0*/  LOP3.LUT R12, R37, 0x380, RZ, 0xc0, !PT ;  /* 0x00000380250c7812 */ /* 0x000fe200078ec0ff */
[----:B------:R-:W-:Y:S01]  /*aac0*/  IMAD.X R27, RZ, RZ, R5, P5 ;  /* 0x000000ffff1b7224 */ /* 0x000fe200028e0605 */
[----:B------:R-:W-:-:S02]  /*aad0*/  LOP3.LUT R24, R39, 0x380, RZ, 0xc0, !PT ;  /* 0x0000038027187812 */ /* 0x000fc400078ec0ff */
[----:B------:R-:W-:Y:S02]  /*aae0*/  LOP3.LUT R10, R35, 0x380, RZ, 0xc0, !PT ;  /* 0x00000380230a7812 */ /* 0x000fe400078ec0ff */
[----:B------:R-:W-:Y:S02]  /*aaf0*/  SHF.R.U64 R8, R8, 0x3, RZ ;  /* 0x0000000308087819 */ /* 0x000fe400000012ff */
[----:B------:R-:W-:Y:S02]  /*ab00*/  SHF.R.U64 R12, R12, 0x3, RZ ;  /* 0x000000030c0c7819 */ /* 0x000fe400000012ff */
[C---:B------:R-:W-:Y:S02]  /*ab10*/  LOP3.LUT R9, R4.reuse, 0x380, RZ, 0xc0, !PT ;  /* 0x0000038004097812 */ /* 0x040fe400078ec0ff */
[----:B------:R-:W-:Y:S02]  /*ab20*/  IADD3 R41, P2, R4, 0x4020, RZ ;  /* 0x0000402004297810 */ /* 0x000fe40007f5e0ff */
[----:B------:R-:W-:-:S02]  /*ab30*/  SHF.R.U64 R24, R24, 0x3, RZ ;  /* 0x0000000318187819 */ /* 0x000fc400000012ff */
[----:B------:R-:W-:Y:S01]  /*ab40*/  IADD3 R43, P1, R4, 0x4040, RZ ;  /* 0x00004040042b7810 */ /* 0x000fe20007f3e0ff */
[--C-:B------:R-:W-:Y:S01]  /*ab50*/  IMAD.X R11, RZ, RZ, R5.reuse, P2 ;  /* 0x000000ffff0b7224 */ /* 0x100fe200010e0605 */
[----:B------:R-:W-:Y:S02]  /*ab60*/  SHF.R.U64 R10, R10, 0x3, RZ ;  /* 0x000000030a0a7819 */ /* 0x000fe400000012ff */
[----:B------:R-:W-:Y:S02]  /*ab70*/  IADD3 R32, P0, R4, 0x4060, RZ ;  /* 0x0000406004207810 */ /* 0x000fe40007f1e0ff */
[----:B------:R-:W-:Y:S02]  /*ab80*/  LOP3.LUT R30, R8, R33, RZ, 0x3c, !PT ;  /* 0x00000021081e7212 */ /* 0x000fe400078e3cff */
[----:B------:R-:W-:Y:S01]  /*ab90*/  LOP3.LUT R14, R12, R37, RZ, 0x3c, !PT ;  /* 0x000000250c0e7212 */ /* 0x000fe200078e3cff */
[----:B------:R-:W-:Y:S01]  /*aba0*/  IMAD.X R25, RZ, RZ, R5, P0 ;  /* 0x000000ffff197224 */ /* 0x000fe200000e0605 */
[----:B------:R-:W-:-:S02]  /*abb0*/  SHF.R.U64 R9, R9, 0x3, RZ ;  /* 0x0000000309097819 */ /* 0x000fc400000012ff */
[----:B------:R-:W-:Y:S02]  /*abc0*/  LOP3.LUT R12, R24, R39, RZ, 0x3c, !PT ;  /* 0x00000027180c7212 */ /* 0x000fe400078e3cff */
[----:B------:R-:W-:Y:S02]  /*abd0*/  LOP3.LUT R8, R41, 0x380, RZ, 0xc0, !PT ;  /* 0x0000038029087812 */ /* 0x000fe400078ec0ff */
[----:B------:R-:W-:Y:S02]  /*abe0*/  LOP3.LUT R24, R43, 0x380, RZ, 0xc0, !PT ;  /* 0x000003802b187812 */ /* 0x000fe400078ec0ff */
[----:B------:R-:W-:Y:S02]  /*abf0*/  LOP3.LUT R26, R10, R35, RZ, 0x3c, !PT ;  /* 0x000000230a1a7212 */ /* 0x000fe400078e3cff */
[----:B------:R-:W-:Y:S02]  /*ac00*/  LOP3.LUT R10, R32, 0x380, RZ, 0xc0, !PT ;  /* 0x00000380200a7812 */ /* 0x000fe400078ec0ff */
[----:B------:R-:W-:Y:S01]  /*ac10*/  LOP3.LUT R4, R9, R4, RZ, 0x3c, !PT ;  /* 0x0000000409047212 */ /* 0x000fe200078e3cff */
[----:B------:R-:W-:Y:S01]  /*ac20*/  IMAD.X R9, RZ, RZ, R5, P1 ;  /* 0x000000ffff097224 */ /* 0x000fe200008e0605 */
[----:B------:R-:W-:-:S02]  /*ac30*/  SHF.R.U64 R8, R8, 0x3, RZ ;  /* 0x0000000308087819 */ /* 0x000fc400000012ff */
[----:B------:R-:W-:Y:S02]  /*ac40*/  SHF.R.U64 R24, R24, 0x3, RZ ;  /* 0x0000000318187819 */ /* 0x000fe400000012ff */
[----:B------:R-:W-:Y:S02]  /*ac50*/  SHF.R.U64 R29, R10, 0x3, RZ ;  /* 0x000000030a1d7819 */ /* 0x000fe400000012ff */
[-C--:B------:R-:W-:Y:S02]  /*ac60*/  IADD3.X R15, RZ, R5.reuse, RZ, P4, !PT ;  /* 0x00000005ff0f7210 */ /* 0x080fe400027fe4ff */
[----:B------:R-:W-:Y:S02]  /*ac70*/  MOV R36, R4 ;  /* 0x0000000400247202 */ /* 0x000fe40000000f00 */
[----:B------:R-:W-:Y:S02]  /*ac80*/  LOP3.LUT R10, R8, R41, RZ, 0x3c, !PT ;  /* 0x00000029080a7212 */ /* 0x000fe400078e3cff */
        /* <DEDUP_REMOVED lines=36> */
[----:B0-----:R-:W-:Y:S01]  /*aed0*/  IMAD.U32 R4, RZ, RZ, UR8 ;  /* 0x00000008ff047e24 */ /* 0x001fe2000f8e00ff */
[----:B------:R-:W-:Y:S01]  /*aee0*/  MOV R5, UR9 ;  /* 0x0000000900057c02 */ /* 0x000fe20008000f00 */
[----:B------:R-:W-:Y:S01]  /*aef0*/  ULDC.64 UR8, c[0x0][0xc08] ;  /* 0x0003020000087ab9 */ /* 0x000fe20000000a00 */
[----:B------:R2:W-:Y:S01]  /*af00*/  STSM.16.M88.4 [R29], R144 ;  /* 0x000000901d007844 */ /* 0x0005e20000000200 */
        /* <DEDUP_REMOVED lines=9> */
[----:B------:R-:W-:-:S04]  /*afa0*/  @UP1 ULEA UR8, UP2, UR36, UR8, 0x2 ;  /* 0x0000000824081291 */ /* 0x000fc8000f84103f */
[----:B------:R-:W-:Y:S02]  /*afb0*/  @UP1 ULEA.HI.X UR9, UR36, UR9, UR37, 0x2, UP2 ;  /* 0x0000000924091291 */ /* 0x000fe400090f1425 */
[----:B------:R-:W-:Y:S01]  /*afc0*/  IMAD.U32 R10, RZ, RZ, UR8 ;  /* 0x00000008ff0a7e24 */ /* 0x000fe2000f8e00ff */
[----:B------:R-:W1:Y:S03]  /*afd0*/  @P1 LDC R8, c[0x0][0xbf0] ;  /* 0x0002fc00ff081b82 */ /* 0x000e660000000800 */
        /* <DEDUP_REMOVED lines=9> */
.L_x_9158:
[----:B------:R-:W-:Y:S01]  /*b070*/  USHF.R.S32.HI UR14, URZ, 0x1f, UR38 ;  /* 0x0000001f3f0e7899 */ /* 0x000fe20008011426 */
[----:B--2---:R-:W-:Y:S01]  /*b080*/  VIADD R10, R17, UR39 ;  /* 0x00000027110a7c36 */ /* 0x004fe20008000000 */
[----:B------:R-:W-:Y:S01]  /*b090*/  ULDC.64 UR12, c[0x0][0xb90] ;  /* 0x0002e400000c7ab9 */ /* 0x000fe20000000a00 */
[----:B------:R-:W-:Y:S01]  /*b0a0*/  USHF.R.S32.HI UR11, URZ, 0x1f, UR4 ;  /* 0x0000001f3f0b7899 */ /* 0x000fe20008011404 */
[----:B------:R-:W-:Y:S01]  /*b0b0*/  VIADD R24, R186, UR39 ;  /* 0x00000027ba187c36 */ /* 0x000fe20008000000 */
[----:B------:R-:W-:Y:S01]  /*b0c0*/  UIMAD UR7, UR14, UR12, URZ ;  /* 0x0000000c0e0772a4 */ /* 0x000fe2000f8e023f */
[----:B------:R-:W-:Y:S01]  /*b0d0*/  @P1 IMAD.HI.U32 R5, R10, R7, RZ ;  /* 0x000000070a051227 */ /* 0x000fe200078e00ff */
[----:B------:R-:W-:Y:S01]  /*b0e0*/  UMOV UR10, UR4 ;  /* 0x00000004000a7c82 */ /* 0x000fe20008000000 */
[----:B------:R-:W-:Y:S01]  /*b0f0*/  USEL UR37, UR37, URZ, !UP0 ;  /* 0x0000003f25257287 */ /* 0x000fe2000c000000 */
[----:B------:R-:W-:Y:S01]  /*b100*/  MOV R4, R10 ;  /* 0x0000000a00047202 */ /* 0x000fe20000000f00 */
[----:B------:R-:W-:Y:S01]  /*b110*/  UIMAD.WIDE.U32 UR8, UR38, UR12, UR10 ;  /* 0x0000000c260872a5 */ /* 0x000fe2000f8e000a */
[----:B------:R-:W-:Y:S01]  /*b120*/  @P1 SHF.R.U32.HI R4, RZ, R8, R5 ;  /* 0x00000008ff041219 */ /* 0x000fe20000011605 */
[----:B------:R-:W-:Y:S01]  /*b130*/  UIMAD UR7, UR38, UR13, UR7 ;  /* 0x0000000d260772a4 */ /* 0x000fe2000f8e0207 */
[----:B------:R-:W-:Y:S01]  /*b140*/  IMAD R5, R22, 0x40, R2 ;  /* 0x0000004016057824 */ /* 0x000fe200078e0202 */
[----:B------:R-:W-:Y:S01]  /*b150*/  USEL UR36, UR36, URZ, !UP0 ;  /* 0x0000003f24247287 */ /* 0x000fe2000c000000 */
[----:B-----5:R-:W-:Y:S01]  /*b160*/  IMAD R55, R6, R53, RZ ;  /* 0x0000003506377224 */ /* 0x020fe200078e02ff */
        /* <DEDUP_REMOVED lines=10> */
[----:B------:R-:W-:Y:S01]  /*b210*/  ULDC.64 UR12, c[0x0][0xaa0] ;  /* 0x0002a800000c7ab9 */ /* 0x000fe20000000a00 */
[----:B------:R-:W-:-:S02]  /*b220*/  IADD3 R4, P2, R4, UR8, RZ ;  /* 0x0000000804047c10 */ /* 0x000fc4000ff5e0ff */
[----:B------:R-:W-:Y:S01]  /*b230*/  IMAD.U32 R10, RZ, RZ, UR7 ;  /* 0x00000007ff0a7e24 */ /* 0x000fe2000f8e00ff */
[----:B------:R-:W-:Y:S02]  /*b240*/  SHF.R.S32.HI R8, RZ, 0x1f, R7 ;  /* 0x0000001fff087819 */ /* 0x000fe40000011407 */
[----:B------:R-:W-:Y:S02]  /*b250*/  LOP3.LUT R9, R11, 0x380, RZ, 0xc0, !PT ;  /* 0x000003800b097812 */ /* 0x000fe400078ec0ff */
[----:B------:R-:W-:Y:S01]  /*b260*/  IADD3.X R5, R5, UR9, R10, P2, !PT ;  /* 0x0000000905057c10 */ /* 0x000fe200097fe40a */
[----:B------:R-:W-:Y:S01]  /*b270*/  ULDC.64 UR8, c[0x0][0xb88] ;  /* 0x0002e20000087ab9 */ /* 0x000fe20000000a00 */
[----:B------:R-:W-:Y:S01]  /*b280*/  IADD3 R13, P0, R20, 0x1000, RZ ;  /* 0x00001000140d7810 */ /* 0x000fe20007f1e0ff */
[----:B------:R-:W-:Y:S01]  /*b290*/  IMAD R10, R8, UR8, RZ ;  /* 0x00000008080a7c24 */ /* 0x000fe2000f8e02ff */
[----:B------:R-:W-:Y:S01]  /*b2a0*/  SHF.R.U64 R8, R9, 0x3, RZ ;  /* 0x0000000309087819 */ /* 0x000fe200000012ff */
[----:B------:R-:W-:Y:S01]  /*b2b0*/  IMAD.WIDE.U32 R4, R7, UR8, R4 ;  /* 0x0000000807047c25 */ /* 0x000fe2000f8e0004 */
[----:B------:R-:W-:-:S02]  /*b2c0*/  LOP3.LUT R12, R13, 0x380, RZ, 0xc0, !PT ;  /* 0x000003800d0c7812 */ /* 0x000fc400078ec0ff */
[C---:B------:R-:W-:Y:S01]  /*b2d0*/  IADD3 R45, P6, R20.reuse, 0x4000, RZ ;  /* 0x00004000142d7810 */ /* 0x040fe20007fde0ff */
[----:B------:R-:W-:Y:S01]  /*b2e0*/  IMAD R9, R7, UR9, R10 ;  /* 0x0000000907097c24 */ /* 0x000fe2000f8e020a */
[----:B------:R-:W-:Y:S01]  /*b2f0*/  ULDC.64 UR8, c[0x0][0xb50] ;  /* 0x0002d40000087ab9 */ /* 0x000fe20000000a00 */
[----:B------:R-:W-:Y:S02]  /*b300*/  IADD3 R7, P2, R20, 0x3000, RZ ;  /* 0x0000300014077810 */ /* 0x000fe40007f5e0ff */
[----:B------:R-:W-:Y:S01]  /*b310*/  IMAD.IADD R9, R5, 0x1, R9 ;  /* 0x0000000105097824 */ /* 0x000fe200078e0209 */
[----:B------:R-:W-:Y:S02]  /*b320*/  LEA R10, P4, R4, UR8, 0x2 ;  /* 0x00000008040a7c11 */ /* 0x000fe4000f8810ff */
[----:B------:R-:W-:Y:S02]  /*b330*/  SHF.R.U64 R12, R12, 0x3, RZ ;  /* 0x000000030c0c7819 */ /* 0x000fe400000012ff */
[----:B------:R-:W-:Y:S01]  /*b340*/  LEA.HI.X R14, R4, UR9, R9, 0x2, P4 ;  /* 0x00000009040e7c11 */ /* 0x000fe2000a0f1409 */
[----:B------:R-:W-:Y:S01]  /*b350*/  SHFL.IDX PT, R30, R10, RZ, 0x1c1f ;  /* 0x001c1fff0a1e7589 */ /* 0x000fe200000e0000 */
[----:B------:R-:W-:Y:S01]  /*b360*/  LOP3.LUT R5, R7, 0x380, RZ, 0xc0, !PT ;  /* 0x0000038007057812 */ /* 0x000fe200078ec0ff */
[--C-:B------:R-:W-:Y:S01]  /*b370*/  IMAD.X R9, RZ, RZ, R21.reuse, P3 ;  /* 0x000000ffff097224 */ /* 0x100fe200018e0615 */
[----:B------:R-:W-:Y:S01]  /*b380*/  LOP3.LUT R12, R12, R13, RZ, 0x3c, !PT ;  /* 0x0000000d0c0c7212 */ /* 0x000fe200078e3cff */
[----:B------:R-:W0:Y:S01]  /*b390*/  SHFL.IDX PT, R31, R14, RZ, 0x1c1f ;  /* 0x001c1fff0e1f7589 */ /* 0x000e2200000e0000 */
[----:B------:R-:W-:Y:S01]  /*b3a0*/  SHF.R.U64 R4, R5, 0x3, RZ ;  /* 0x0000000305047819 */ /* 0x000fe200000012ff */
[----:B------:R-:W-:Y:S01]  /*b3b0*/  IMAD.X R5, RZ, RZ, R21, P2 ;  /* 0x000000ffff057224 */ /* 0x000fe200010e0615 */
[----:B------:R-:W-:Y:S01]  /*b3c0*/  IADD3.X R13, RZ, R21, RZ, P0, !PT ;  /* 0x00000015ff0d7210 */ /* 0x000fe200007fe4ff */
[----:B------:R-:W-:Y:S01]  /*b3d0*/  SHFL.IDX PT, R48, R10, 0x1, 0x1c1f ;  /* 0x003c1f000a307f89 */ /* 0x000fe200000e0000 */
[----:B------:R-:W-:-:S02]  /*b3e0*/  LOP3.LUT P0, RZ, R184, 0x3, RZ, 0xc0, !PT ;  /* 0x00000003b8ff7812 */ /* 0x000fc4000780c0ff */
[----:B------:R-:W-:Y:S01]  /*b3f0*/  LOP3.LUT R4, R4, R7, RZ, 0x3c, !PT ;  /* 0x0000000704047212 */ /* 0x000fe200078e3cff */
[----:B------:R-:W1:Y:S01]  /*b400*/  SHFL.IDX PT, R49, R14, 0x1, 0x1c1f ;  /* 0x003c1f000e317f89 */ /* 0x000e6200000e0000 */
[C---:B------:R-:W-:Y:S01]  /*b410*/  VIADD R7, R24.reuse, 0x8 ;  /* 0x0000000818077836 */ /* 0x040fe20000000000 */
[-C--:B------:R-:W-:Y:S02]  /*b420*/  ISETP.GE.OR P2, PT, R24, R55.reuse, P0 ;  /* 0x000000371800720c */ /* 0x080fe40000746670 */
[C---:B------:R-:W-:Y:S02]  /*b430*/  IADD3 R41, P5, R20.reuse, 0x5000, RZ ;  /* 0x0000500014297810 */ /* 0x040fe40007fbe0ff */
[----:B------:R-:W-:Y:S02]  /*b440*/  ISETP.GE.OR P0, PT, R7, R55, P0 ;  /* 0x000000370700720c */ /* 0x000fe40000706670 */
[C---:B------:R-:W-:Y:S02]  /*b450*/  IADD3 R37, P4, R20.reuse, 0x6000, RZ ;  /* 0x0000600014257810 */ /* 0x040fe40007f9e0ff */
[----:B------:R-:W-:-:S02]  /*b460*/  LOP3.LUT R15, R20, 0x380, RZ, 0xc0, !PT ;  /* 0x00000380140f7812 */ /* 0x000fc400078ec0ff */
[----:B------:R-:W-:Y:S02]  /*b470*/  LOP3.LUT R44, R45, 0x380, RZ, 0xc0, !PT ;  /* 0x000003802d2c7812 */ /* 0x000fe400078ec0ff */
[----:B------:R-:W-:Y:S02]  /*b480*/  LOP3.LUT R40, R41, 0x380, RZ, 0xc0, !PT ;  /* 0x0000038029287812 */ /* 0x000fe400078ec0ff */
[----:B------:R-:W-:Y:S01]  /*b490*/  LOP3.LUT R36, R37, 0x380, RZ, 0xc0, !PT ;  /* 0x0000038025247812 */ /* 0x000fe200078ec0ff */
[----:B0-----:R0:W-:Y:S01]  /*b4a0*/  @!P2 ST.E desc[UR52][R30.64], R3 ;  /* 0x000000031e00a985 */ /* 0x0011e2000c101934 */
[----:B------:R-:W-:Y:S02]  /*b4b0*/  SHF.R.U64 R15, R15, 0x3, RZ ;  /* 0x000000030f0f7819 */ /* 0x000fe400000012ff */
[----:B------:R-:W-:Y:S02]  /*b4c0*/  LOP3.LUT R8, R8, R11, RZ, 0x3c, !PT ;  /* 0x0000000b08087212 */ /* 0x000fe400078e3cff */
[----:B------:R-:W-:-:S02]  /*b4d0*/  IADD3 R11, P3, R20, 0x7000, RZ ;  /* 0x00007000140b7810 */ /* 0x000fc40007f7e0ff */
[----:B------:R-:W-:Y:S01]  /*b4e0*/  SHF.R.U64 R44, R44, 0x3, RZ ;  /* 0x000000032c2c7819 */ /* 0x000fe200000012ff */
[----:B-1----:R1:W-:Y:S01]  /*b4f0*/  @!P0 ST.E desc[UR52][R48.64], R0 ;  /* 0x0000000030008985 */ /* 0x0023e2000c101934 */
[----:B------:R-:W-:Y:S01]  /*b500*/  SHF.R.U64 R40, R40, 0x3, RZ ;  /* 0x0000000328287819 */ /* 0x000fe200000012ff */
[--C-:B------:R-:W-:Y:S01]  /*b510*/  IMAD.X R33, RZ, RZ, R21.reuse, P3 ;  /* 0x000000ffff217224 */ /* 0x100fe200018e0615 */
[----:B------:R-:W-:Y:S01]  /*b520*/  SHF.R.U64 R36, R36, 0x3, RZ ;  /* 0x0000000324247819 */ /* 0x000fe200000012ff */
[----:B0-----:R-:W0:Y:S01]  /*b530*/  @P1 LDC R30, c[0x0][0xbec] ;  /* 0x0002fb00ff1e1b82 */ /* 0x001e220000000800 */
[----:B------:R-:W-:Y:S02]  /*b540*/  LOP3.LUT R20, R15, R20, RZ, 0x3c, !PT ;  /* 0x000000140f147212 */ /* 0x000fe400078e3cff */
[----:B------:R-:W-:Y:S01]  /*b550*/  LOP3.LUT R44, R44, R45, RZ, 0x3c, !PT ;  /* 0x0000002d2c2c7212 */ /* 0x000fe200078e3cff */
[--C-:B------:R-:W-:Y:S01]  /*b560*/  IMAD.X R45, RZ, RZ, R21.reuse, P6 ;  /* 0x000000ffff2d7224 */ /* 0x100fe200030e0615 */
[----:B------:R-:W-:Y:S01]  /*b570*/  LOP3.LUT R40, R40, R41, RZ, 0x3c, !PT ;  /* 0x0000002928287212 */ /* 0x000fe200078e3cff */
[----:B------:R-:W-:Y:S01]  /*b580*/  IMAD.X R41, RZ, RZ, R21, P5 ;  /* 0x000000ffff297224 */ /* 0x000fe200028e0615 */
[----:B------:R-:W-:Y:S01]  /*b590*/  LOP3.LUT R36, R36, R37, RZ, 0x3c, !PT ;  /* 0x0000002524247212 */ /* 0x000fe200078e3cff */
[----:B------:R2:W5:Y:S01]  /*b5a0*/  LD.E.128 R24, desc[UR52][R20.64] ;  /* 0x0000003414187980 */ /* 0x000562000c101d00 */
[----:B------:R-:W-:Y:S01]  /*b5b0*/  IADD3.X R37, RZ, R21, RZ, P4, !PT ;  /* 0x00000015ff257210 */ /* 0x000fe200027fe4ff */
[----:B------:R-:W-:-:S02]  /*b5c0*/  UIMAD UR7, UR11, UR12, URZ ;  /* 0x0000000c0b0772a4 */ /* 0x000fc4000f8e023f */
[----:B------:R-:W-:Y:S01]  /*b5d0*/  UIMAD.WIDE.U32 UR8, UR4, UR12, URZ ;  /* 0x0000000c040872a5 */ /* 0x000fe2000f8e003f */
[----:B-1----:R-:W-:Y:S01]  /*b5e0*/  IMAD R0, R19, 0x20, R22 ;  /* 0x0000002013007824 */ /* 0x002fe200078e0216 */
[----:B------:R-:W-:Y:S01]  /*b5f0*/  LOP3.LUT R6, R11, 0x380, RZ, 0xc0, !PT ;  /* 0x000003800b067812 */ /* 0x000fe200078ec0ff */
[----:B------:R-:W5:Y:S01]  /*b600*/  LD.E.128 R12, desc[UR52][R12.64] ;  /* 0x000000340c0c7980 */ /* 0x000f62000c101d00 */
[----:B--2---:R-:W1:Y:S01]  /*b610*/  @P1 LDC R21, c[0x0][0xbf0] ;  /* 0x0002fc00ff151b82 */ /* 0x004e620000000800 */
[----:B------:R-:W-:Y:S02]  /*b620*/  UIMAD UR7, UR4, UR13, UR7 ;  /* 0x0000000d040772a4 */ /* 0x000fe4000f8e0207 */
[----:B------:R-:W5:Y:S01]  /*b630*/  LD.E.128 R44, desc[UR52][R44.64] ;  /* 0x000000342c2c7980 */ /* 0x000f62000c101d00 */
[----:B------:R-:W-:Y:S01]  /*b640*/  ULDC.64 UR10, c[0x0][0xae8] ;  /* 0x0002ba00000a7ab9 */ /* 0x000fe20000000a00 */
[----:B------:R-:W-:Y:S01]  /*b650*/  VIADD R29, R0, UR39 ;  /* 0x00000027001d7c36 */ /* 0x000fe20008000000 */
[----:B------:R-:W-:Y:S01]  /*b660*/  UIADD3 UR9, UR9, UR7, URZ ;  /* 0x0000000709097290 */ /* 0x000fe2000fffe03f */
[----:B------:R-:W-:Y:S01]  /*b670*/  SHF.R.U64 R6, R6, 0x3, RZ ;  /* 0x0000000306067819 */ /* 0x000fe200000012ff */
[----:B------:R-:W-:Y:S01]  /*b680*/  UIMAD UR4, UR14, UR10, URZ ;  /* 0x0000000a0e0472a4 */ /* 0x000fe2000f8e023f */
[----:B------:R-:W5:Y:S01]  /*b690*/  LD.E.128 R40, desc[UR52][R40.64] ;  /* 0x0000003428287980 */ /* 0x000f62000c101d00 */
[----:B------:R-:W-:Y:S01]  /*b6a0*/  UIMAD.WIDE.U32 UR8, UR38, UR10, UR8 ;  /* 0x0000000a260872a5 */ /* 0x000fe2000f8e0008 */
[----:B0-----:R-:W-:Y:S01]  /*b6b0*/  @P1 IMAD.HI.U32 R0, R29, R30, RZ ;  /* 0x0000001e1d001227 */ /* 0x001fe200078e00ff */
[----:B------:R-:W-:Y:S01]  /*b6c0*/  UIMAD UR4, UR38, UR11, UR4 ;  /* 0x0000000b260472a4 */ /* 0x000fe2000f8e0204 */
[----:B------:R-:W-:Y:S01]  /*b6d0*/  LOP3.LUT R32, R6, R11, RZ, 0x3c, !PT ;  /* 0x0000000b06207212 */ /* 0x000fe200078e3cff */
[----:B------:R-:W5:Y:S01]  /*b6e0*/  LD.E.128 R36, desc[UR52][R36.64] ;  /* 0x0000003424247980 */ /* 0x000f62000c101d00 */
[----:B------:R-:W-:Y:S01]  /*b6f0*/  ULDC.64 UR10, c[0x0][0xaf0] ;  /* 0x0002bc00000a7ab9 */ /* 0x000fe20000000a00 */
[----:B------:R-:W-:-:S02]  /*b700*/  UIADD3 UR9, UR9, UR4, URZ ;  /* 0x0000000409097290 */ /* 0x000fc4000fffe03f */
[----:B------:R-:W-:Y:S01]  /*b710*/  UIMAD UR4, UR37, UR10, URZ ;  /* 0x0000000a250472a4 */ /* 0x000fe2000f8e023f */
[----:B------:R-:W-:Y:S01]  /*b720*/  IMAD.MOV.U32 R3, RZ, RZ, R29 ;  /* 0x000000ffff037224 */ /* 0x000fe200078e001d */
[----:B------:R-:W-:Y:S01]  /*b730*/  UIMAD.WIDE.U32 UR8, UR36, UR10, UR8 ;  /* 0x0000000a240872a5 */ /* 0x000fe2000f8e0008 */
[----:B------:R-:W5:Y:S01]  /*b740*/  LD.E.128 R8, desc[UR52][R8.64] ;  /* 0x0000003408087980 */ /* 0x000f62000c101d00 */
[----:B------:R-:W-:Y:S01]  /*b750*/  UIMAD UR4, UR36, UR11, UR4 ;  /* 0x0000000b240472a4 */ /* 0x000fe2000f8e0204 */
[----:B-1----:R-:W-:-:S03]  /*b760*/  @P1 SHF.R.U32.HI R3, RZ, R21, R0 ;  /* 0x00000015ff031219 */ /* 0x002fc60000011600 */
[----:B------:R-:W-:Y:S01]  /*b770*/  UIADD3 UR4, UR9, UR4, URZ ;  /* 0x0000000409047290 */ /* 0x000fe2000fffe03f */
[----:B------:R-:W5:Y:S01]  /*b780*/  LD.E.128 R4, desc[UR52][R4.64] ;  /* 0x0000003404047980 */ /* 0x000f62000c101d00 */
[----:B------:R-:W-:Y:S01]  /*b790*/  ULDC.64 UR10, c[0x0][0xae0] ;  /* 0x0002b800000a7ab9 */ /* 0x000fe20000000a00 */
        /* <DEDUP_REMOVED lines=8> */
[----:B------:R-:W-:Y:S01]  /*b820*/  @!PT LDS RZ, [RZ] ;  /* 0x00000000fffff984 */ /* 0x000fe20000000800 */
[----:B------:R-:W-:Y:S01]  /*b830*/  @!PT LDS RZ, [RZ] ;  /* 0x00000000fffff984 */ /* 0x000fe20000000800 */
[----:B------:R-:W-:Y:S01]  /*b840*/  @!PT LDS RZ, [RZ] ;  /* 0x00000000fffff984 */ /* 0x000fe20000000800 */
[----:B------:R-:W-:Y:S01]  /*b850*/  @!PT LDS RZ, [RZ] ;  /* 0x00000000fffff984 */ /* 0x000fe20000000800 */
[----:B------:R0:W-:Y:S06]  /*b860*/  MEMBAR.ALL.CTA ;  /* 0x0000000000007992 */ /* 0x0001ec0000008000 */
[----:B0-----:R-:W0:Y:S01]  /*b870*/  FENCE.VIEW.ASYNC.S ;  /* 0x00000000000073c6 */ /* 0x001e220000000000 */
[----:B------:R-:W-:-:S02]  /*b880*/  IMAD.U32 R21, RZ, RZ, UR4 ;  /* 0x00000004ff157e24 */ /* 0x000fc4000f8e00ff */
        /* <DEDUP_REMOVED lines=33> */
.L_x_9160:
[----:B------:R-:W-:Y:S05]  /*baa0*/  BSYNC B1 ;  /* 0x0000000000017941 */ /* 0x000fea0003800000 */
.L_x_9159:
        /* <DEDUP_REMOVED lines=13> */
.L_x_9162:
[----:B------:R-:W-:Y:S05]  /*bb80*/  BSYNC B1 ;  /* 0x0000000000017941 */ /* 0x000fea0003800000 */
.L_x_9161:
        /* <DEDUP_REMOVED lines=13> */
.L_x_9164:
[----:B------:R-:W-:Y:S05]  /*bc60*/  BSYNC B1 ;  /* 0x0000000000017941 */ /* 0x000fea0003800000 */
.L_x_9163:
        /* <DEDUP_REMOVED lines=16> */
.L_x_9157:
        /* <DEDUP_REMOVED lines=9> */
[----:B------:R-:W-:Y:S02]  /*be00*/  IMAD.U32 R4, RZ, RZ, UR4 ;  /* 0x00000004ff047e24 */ /* 0x000fe4000f8e00ff */
[----:B------:R-:W-:Y:S02]  /*be10*/  ULDC.64 UR10, c[0x0][0xc08] ;  /* 0x00030200000a7ab9 */ /* 0x000fe40000000a00 */
[----:B------:R-:W-:Y:S01]  /*be20*/  UISETP.NE.U32.AND UP1, UPT, UR10, URZ, UPT ;  /* 0x0000003f0a00728c */ /* 0x000fe2000bf25070 */
[----:B------:R-:W-:-:S03]  /*be30*/  IMAD.U32 R5, RZ, RZ, UR7 ;  /* 0x00000007ff057e24 */ /* 0x000fc6000f8e00ff */
[----:B------:R-:W-:-:S03]  /*be40*/  UISETP.NE.AND.EX UP1, UPT, UR11, URZ, UPT, UP1 ;  /* 0x0000003f0b00728c */ /* 0x000fc6000bf25310 */
[----:B------:R-:W2:Y:S01]  /*be50*/  @P2 LDG.E R3, desc[UR52][R4.64] ;  /* 0x0000003404032981 */ /* 0x000ea2000c1e1900 */
[----:B------:R-:W-:Y:S02]  /*be60*/  ULDC UR4, c[0x0][0xa88] ;  /* 0x0002a20000047ab9 */ /* 0x000fe40000000800 */
[----:B------:R-:W-:Y:S02]  /*be70*/  PLOP3.LUT P3, PT, PT, PT, UP1, 0x80, 0x0 ;  /* 0x000000000000781c */ /* 0x000fe40003f6f018 */
[----:B------:R-:W-:-:S03]  /*be80*/  MOV R0, UR4 ;  /* 0x0000000400007c02 */ /* 0x000fc60008000f00 */
        /* <DEDUP_REMOVED lines=17> */
.L_x_9166:
[----:B------:R-:W-:Y:S01]  /*bfa0*/  USEL UR36, UR36, URZ, !UP0 ;  /* 0x0000003f24247287 */ /* 0x000fe2000c000000 */
[----:B------:R-:W-:Y:S01]  /*bfb0*/  BSSY B1, `(.L_x_9167) ;  /* 0x000002c000017945 */ /* 0x000fe20003800000 */
[----:B------:R-:W-:-:S03]  /*bfc0*/  USEL UR37, UR37, URZ, !UP0 ;  /* 0x0000003f25257287 */ /* 0x000fc6000c000000 */
[----:B------:R-:W-:Y:S09]  /*bfd0*/  @P1 BRA `(.L_x_9168) ;  /* 0x0000000000a41947 */ /* 0x000ff20003800000 */
        /* <DEDUP_REMOVED lines=41> */
.L_x_9168:
[----:B------:R-:W-:Y:S05]  /*c270*/  BSYNC B1 ;  /* 0x0000000000017941 */ /* 0x000fea0003800000 */
.L_x_9167:
[----:B------:R-:W1:Y:S01]  /*c280*/  @P0 LDC R5, c[0x0][0xbf0] ;  /* 0x0002fc00ff050b82 */ /* 0x000e620000000800 */
[----:B------:R-:W-:Y:S01]  /*c290*/  ULDC.64 UR12, c[0x0][0xaa0] ;  /* 0x0002a800000c7ab9 */ /* 0x000fe20000000a00 */
[----:B0-----:R-:W-:Y:S01]  /*c2a0*/  IMAD R3, R19, 0x20, R22 ;  /* 0x0000002013037824 */ /* 0x001fe200078e0216 */
        /* <DEDUP_REMOVED lines=8> */
[----:B------:R-:W-:Y:S01]  /*c330*/  UIMAD UR4, UR11, UR12, URZ ;  /* 0x0000000c0b0472a4 */ /* 0x000fe2000f8e023f */
[----:B------:R-:W-:Y:S01]  /*c340*/  MOV R3, R8 ;  /* 0x0000000800037202 */ /* 0x000fe20000000f00 */
[----:B------:R-:W-:Y:S02]  /*c350*/  UIMAD.WIDE.U32 UR8, UR38, UR12, UR8 ;  /* 0x0000000c260872a5 */ /* 0x000fe4000f8e0008 */
        /* <DEDUP_REMOVED lines=16> */
[----:B------:R-:W-:Y:S01]  /*c460*/  IMAD R7, R11, R7, R8 ;  /* 0x000000070b077224 */ /* 0x000fe200078e0208 */
[----:B------:R-:W-:Y:S01]  /*c470*/  IADD3 R8, R22, UR39, RZ ;  /* 0x0000002716087c10 */ /* 0x000fe2000fffe0ff */
[----:B------:R-:W-:-:S02]  /*c480*/  IMAD R9, R3, UR11, R6 ;  /* 0x0000000b03097c24 */ /* 0x000fc4000f8e0206 */
[----:B------:R-:W-:Y:S01]  /*c490*/  IMAD.WIDE.U32 R4, R3, UR10, R4 ;  /* 0x0000000a03047c25 */ /* 0x000fe2000f8e0004 */
[----:B------:R-:W-:-:S03]  /*c4a0*/  SHF.R.S32.HI R3, RZ, 0x1f, R7 ;  /* 0x0000001fff037819 */ /* 0x000fc60000011407 */
[----:B------:R-:W-:Y:S02]  /*c4b0*/  IMAD.IADD R5, R5, 0x1, R9 ;  /* 0x0000000105057824 */ /* 0x000fe400078e0209 */
[----:B------:R-:W-:Y:S02]  /*c4c0*/  IMAD R6, R3, UR8, RZ ;  /* 0x0000000803067c24 */ /* 0x000fe4000f8e02ff */
[----:B-----5:R-:W-:Y:S02]  /*c4d0*/  IMAD R11, R0, R11, RZ ;  /* 0x0000000b000b7224 */ /* 0x020fe400078e02ff */
        /* <DEDUP_REMOVED lines=23> */
.L_x_9170:
[----:B------:R-:W-:Y:S05]  /*c650*/  BSYNC B1 ;  /* 0x0000000000017941 */ /* 0x000fea0003800000 */
.L_x_9169:
        /* <DEDUP_REMOVED lines=13> */
.L_x_9172:
[----:B------:R-:W-:Y:S05]  /*c730*/  BSYNC B1 ;  /* 0x0000000000017941 */ /* 0x000fea0003800000 */
.L_x_9171:
        /* <DEDUP_REMOVED lines=13> */
.L_x_9174:
[----:B------:R-:W-:Y:S05]  /*c810*/  BSYNC B1 ;  /* 0x0000000000017941 */ /* 0x000fea0003800000 */
.L_x_9173:
        /* <DEDUP_REMOVED lines=14> */
.L_x_9165:
[----:B------:R-:W-:Y:S05]  /*c900*/  BSYNC B0 ;  /* 0x0000000000007941 */ /* 0x000fea0003800000 */
.L_x_9156:
[----:B------:R-:W-:Y:S02]  /*c910*/  ULDC UR4, c[0x0][0xc3c] ;  /* 0x00030f0000047ab9 */ /* 0x000fe40000000800 */
[----:B------:R-:W-:-:S13]  /*c920*/  ISETP.GE.AND P0, PT, R51, UR4, PT ;  /* 0x0000000433007c0c */ /* 0x000fda000bf06270 */
[----:B------:R-:W-:Y:S05]  /*c930*/  @!P0 BRA `(.L_x_9175) ;  /* 0xffffff4000fc8947 */ /* 0x000fea000383ffff */
[----:B------:R-:W-:Y:S05]  /*c940*/  EXIT ;  /* 0x000000000000794d */ /* 0x000fea0003800000 */
.L_x_9114:
        /* <DEDUP_REMOVED lines=13> */
[----:B------:R-:W1:Y:S01]  /*ca20*/  LDS.128 R16, [UR4+0x288d0] ;  /* 0x0288d004ff107984 */ /* 0x000e620008000c00 */
[----:B------:R-:W-:Y:S06]  /*ca30*/  BAR.ARV 0x4, 0x180 ;  /* 0x0106000000007b1d */ /* 0x000fec0000002000 */
[----:B------:R-:W-:Y:S05]  /*ca40*/  BRA `(.L_x_9177) ;  /* 0x00000008008c7947 */ /* 0x000fea0003800000 */
.L_x_9176:
        /* <DEDUP_REMOVED lines=40> */
.L_x_9182:
        /* <DEDUP_REMOVED lines=12> */
.L_x_9181:
[----:B------:R-:W-:Y:S05]  /*cd90*/  BSYNC B0 ;  /* 0x0000000000007941 */ /* 0x000fea0003800000 */
.L_x_9180:
        /* <DEDUP_REMOVED lines=20> */
.L_x_9178:
        /* <DEDUP_REMOVED lines=15> */
[----:B0-----:R-:W-:-:S06]  /*cfd0*/  IADD3 R10, R9, 0xffffffe, RZ ;  /* 0x0ffffffe090a7810 */ /* 0x001fcc0007ffe0ff */
[----:B------:R0:W1:Y:S01]  /*cfe0*/  F2I.FTZ.U32.TRUNC.NTZ R3, R10 ;  /* 0x0000000a00037305 */ /* 0x000062000021f000 */
[----:B------:R-:W-:Y:S05]  /*cff0*/  @!P0 BRA `(.L_x_9183) ;  /* 0x0000000000088947 */ /* 0x000fea0003800000 */
[----:B------:R-:W-:-:S05]  /*d000*/  VIADD R9, R13, 0xffffffff ;  /* 0xffffffff0d097836 */ /* 0x000fca0000000000 */
[----:B------:R2:W3:Y:S02]  /*d010*/  SHFL.IDX PT, R16, R6, R9, 0x1f ;  /* 0x00001f0906107589 */ /* 0x0004e400000e0000 */
.L_x_9183:
        /* <DEDUP_REMOVED lines=34> */
[----:B0-----:R-:W-:-:S06]  /*d240*/  IADD3 R3, R6, 0xffffffe, RZ ;  /* 0x0ffffffe06037810 */ /* 0x001fcc0007ffe0ff */
        /* <DEDUP_REMOVED lines=24> */
.L_x_9179:
[----:B------:R-:W-:Y:S01]  /*d3d0*/  ULDC UR4, c[0x0][0xc3c] ;  /* 0x00030f0000047ab9 */ /* 0x000fe20000000800 */
[----:B------:R-:W-:Y:S02]  /*d3e0*/  IMAD.MOV.U32 R17, RZ, RZ, RZ ;  /* 0x000000ffff117224 */ /* 0x000fe400078e00ff */
[----:B------:R-:W-:Y:S02]  /*d3f0*/  IMAD.U32 R16, RZ, RZ, UR6 ;  /* 0x00000006ff107e24 */ /* 0x000fe4000f8e00ff */
[----:B------:R-:W-:Y:S02]  /*d400*/  IMAD.MOV.U32 R18, RZ, RZ, RZ ;  /* 0x000000ffff127224 */ /* 0x000fe400078e00ff */
[----:B------:R-:W-:-:S07]  /*d410*/  IMAD.U32 R19, RZ, RZ, UR4 ;  /* 0x00000004ff137e24 */ /* 0x000fce000f8e00ff */
.L_x_9184:
[----:B------:R-:W-:-:S13]  /*d420*/  ISETP.NE.AND P0, PT, R5, RZ, PT ;  /* 0x000000ff0500720c */ /* 0x000fda0003f05270 */
[----:B------:R-:W0:Y:S01]  /*d430*/  @!P0 S2R R3, SR_CgaCtaId ;  /* 0x0000000000038919 */ /* 0x000e220000008800 */
[----:B------:R-:W-:-:S04]  /*d440*/  @!P0 MOV R0, 0x400 ;  /* 0x0000040000008802 */ /* 0x000fc80000000f00 */
[----:B0-----:R-:W-:-:S05]  /*d450*/  @!P0 LEA R0, R3, R0, 0x18 ;  /* 0x0000000003008211 */ /* 0x001fca00078ec0ff */
[----:B------:R0:W-:Y:S01]  /*d460*/  @!P0 STS.128 [R0+0x288d0], R16 ;  /* 0x0288d01000008388 */ /* 0x0001e20000000c00 */
[----:B------:R-:W-:Y:S06]  /*d470*/  BAR.ARV 0x5, 0x180 ;  /* 0x0146000000007b1d */ /* 0x000fec0000002000 */
.L_x_9177:
[----:B------:R2:W-:Y:S01]  /*d480*/  STL [R1+0x18], RZ ;  /* 0x000018ff01007387 */ /* 0x0005e20000100800 */
[----:B------:R-:W-:Y:S01]  /*d490*/  ULDC UR4, c[0x0][0xc3c] ;  /* 0x00030f0000047ab9 */ /* 0x000fe20000000800 */
[----:B------:R-:W-:Y:S01]  /*d4a0*/  IMAD.MOV.U32 R28, RZ, RZ, 0x1 ;  /* 0x00000001ff1c7424 */ /* 0x000fe200078e00ff */
[----:B-1----:R-:W-:Y:S02]  /*d4b0*/  ISETP.GE.AND P0, PT, R19, UR4, PT ;  /* 0x0000000413007c0c */ /* 0x002fe4000bf06270 */
[----:B------:R-:W-:-:S11]  /*d4c0*/  MOV R25, RZ ;  /* 0x000000ff00197202 */ /* 0x000fd60000000f00 */
[----:B--2---:R-:W-:Y:S05]  /*d4d0*/  @P0 BRA `(.L_x_9185) ;  /* 0x0000004800b40947 */ /* 0x004fea0003800000 */
[----:B------:R-:W1:Y:S01]  /*d4e0*/  S2R R3, SR_TID.X ;  /* 0x0000000000037919 */ /* 0x000e620000002100 */
        /* <DEDUP_REMOVED lines=10> */
[C---:B-1----:R-:W-:Y:S01]  /*d590*/  LOP3.LUT R4, R3.reuse, 0x7f, RZ, 0xc0, !PT ;  /* 0x0000007f03047812 */ /* 0x042fe200078ec0ff */
[C---:B------:R-:W-:Y:S02]  /*d5a0*/  IMAD.SHL.U32 R30, R3.reuse, 0x8, RZ ;  /* 0x00000008031e7824 */ /* 0x040fe400078e00ff */
[----:B------:R-:W-:-:S03]  /*d5b0*/  IMAD.SHL.U32 R2, R3, 0x10, RZ ;  /* 0x0000001003027824 */ /* 0x000fc600078e00ff */
[----:B0-----:R-:W-:Y:S02]  /*d5c0*/  LOP3.LUT R0, R30, 0x1f8, RZ, 0xc0, !PT ;  /* 0x000001f81e007812 */ /* 0x001fe400078ec0ff */
[----:B------:R-:W-:Y:S02]  /*d5d0*/  LOP3.LUT R2, R2, 0x70, RZ, 0xc0, !PT ;  /* 0x0000007002027812 */ /* 0x000fe400078ec0ff */
[----:B------:R-:W-:Y:S02]  /*d5e0*/  LOP3.LUT R3, R0, 0x38, R3, 0x78, !PT ;  /* 0x0000003800037812 */ /* 0x000fe400078e7803 */
[----:B------:R-:W-:Y:S02]  /*d5f0*/  SHF.R.U32.HI R0, RZ, 0x3, R4 ;  /* 0x00000003ff007819 */ /* 0x000fe40000011604 */
[----:B------:R-:W-:Y:S02]  /*d600*/  LOP3.LUT R34, R3, 0x200, R30, 0xf8, !PT ;  /* 0x0000020003227812 */ /* 0x000fe400078ef81e */
[----:B------:R-:W-:-:S02]  /*d610*/  LOP3.LUT R2, R0, R2, RZ, 0xfc, !PT ;  /* 0x0000000200027212 */ /* 0x000fc400078efcff */
[----:B------:R-:W-:Y:S02]  /*d620*/  LEA R0, R34, R22, 0x1 ;  /* 0x0000001622007211 */ /* 0x000fe400078e08ff */
[----:B------:R-:W-:-:S03]  /*d630*/  LOP3.LUT R30, R30, 0x38, RZ, 0xc0, !PT ;  /* 0x000000381e1e7812 */ /* 0x000fc600078ec0ff */
[----:B------:R3:W-:Y:S01]  /*d640*/  STL [R1], R0 ;  /* 0x0000000001007387 */ /* 0x0007e20000100800 */
[----:B------:R-:W-:-:S07]  /*d650*/  LOP3.LUT R29, R30, 0x40, RZ, 0xfc, !PT ;  /* 0x000000401e1d7812 */ /* 0x000fce00078efcff */
.L_x_9248:
[----:B0-----:R-:W0:Y:S02]  /*d660*/  LDC.64 R2, c[0x0][0xc88] ;  /* 0x00032200ff027b82 */ /* 0x001e240000000a00 */
[----:B0-----:R-:W-:-:S05]  /*d670*/  IMAD.WIDE R2, R19, 0x4, R2 ;  /* 0x0000000413027825 */ /* 0x001fca00078e0202 */
[----:B------:R-:W3:Y:S01]  /*d680*/  LDG.E R31, desc[UR52][R2.64] ;  /* 0x00000034021f7981 */ /* 0x000ee2000c1e1900 */
        /* <DEDUP_REMOVED lines=15> */
[----:B------:R-:W-:Y:S01]  /*d780*/  LOP3.LUT R27, R27, 0xffffffef, RZ, 0xc0, !PT ;  /* 0xffffffef1b1b7812 */ /* 0x000fe200078ec0ff */
[----:B0-----:R-:W-:Y:S01]  /*d790*/  IMAD.MOV.U32 R0, RZ, RZ, RZ ;  /* 0x000000ffff007224 */ /* 0x001fe200078e00ff */
[----:B------:R-:W-:Y:S02]  /*d7a0*/  ISETP.NE.AND.EX P2, PT, RZ, UR5, PT, P0 ;  /* 0x00000005ff007c0c */ /* 0x000fe4000bf45300 */
[----:B------:R-:W-:Y:S02]  /*d7b0*/  ISETP.NE.U32.AND P0, PT, RZ, UR6, PT ;  /* 0x00000006ff007c0c */ /* 0x000fe4000bf05070 */
[----:B-1----:R-:W-:Y:S02]  /*d7c0*/  IADD3 R2, P1, R23, UR4, RZ ;  /* 0x0000000417027c10 */ /* 0x002fe4000ff3e0ff */
[----:B------:R-:W-:-:S02]  /*d7d0*/  ISETP.NE.AND.EX P0, PT, RZ, UR7, PT, P0 ;  /* 0x00000007ff007c0c */ /* 0x000fc4000bf05300 */
[----:B------:R-:W-:Y:S01]  /*d7e0*/  IADD3.X R3, R24, UR5, RZ, P1, !PT ;  /* 0x0000000518037c10 */ /* 0x000fe20008ffe4ff */
[----:B------:R-:W-:-:S04]  /*d7f0*/  ULDC.64 UR4, c[0x0][0x418] ;  /* 0x0001060000047ab9 */ /* 0x000fc80000000a00 */
[----:B------:R-:W-:Y:S01]  /*d800*/  @P2 LOP3.LUT R27, R27, 0x10, RZ, 0xfc, !PT ;  /* 0x000000101b1b2812 */ /* 0x000fe200078efcff */
[----:B--2---:R-:W2:Y:S05]  /*d810*/  @P2 LDG.E R0, desc[UR52][R2.64] ;  /* 0x0000003402002981 */ /* 0x004eaa000c1e1900 */
        /* <DEDUP_REMOVED lines=19> */
[----:B--2---:R-:W-:-:S05]  /*d950*/  IADD3 R0, -R5, R0, RZ ;  /* 0x0000000005007210 */ /* 0x004fca0007ffe1ff */
[----:B------:R2:W-:Y:S02]  /*d960*/  STL [R1+0x8], R0 ;  /* 0x0000080001007387 */ /* 0x0005e40000100800 */
.L_x_9186:
        /* <DEDUP_REMOVED lines=9> */
.L_x_9187:
        /* <DEDUP_REMOVED lines=8> */
[----:B---3--:R-:W-:-:S07]  /*da80*/  IMAD.IADD R35, R0, 0x1, -R35 ;  /* 0x0000000100237824 */ /* 0x008fce00078e0a23 */
.L_x_9188:
[----:B------:R-:W4:Y:S01]  /*da90*/  LDL R4, [R1+0x8] ;  /* 0x0000080001047983 */ /* 0x000f220000100800 */
[----:B012---:R-:W0:Y:S01]  /*daa0*/  LDC R0, c[0x0][0x448] ;  /* 0x00011200ff007b82 */ /* 0x007e220000000800 */
[----:B-----5:R-:W-:Y:S01]  /*dab0*/  IMAD.IADD R35, R35, 0x1, -R36 ;  /* 0x0000000123237824 */ /* 0x020fe200078e0a24 */
[----:B------:R-:W-:Y:S01]  /*dac0*/  LOP3.LUT R27, R27, 0xffffffdf, RZ, 0xc0, !PT ;  /* 0xffffffdf1b1b7812 */ /* 0x000fe200078ec0ff */
[----:B------:R-:W-:Y:S01]  /*dad0*/  BSSY B7, `(.L_x_9189) ;  /* 0x000038b000077945 */ /* 0x000fe20003800000 */
[----:B0-----:R-:W-:Y:S01]  /*dae0*/  ISETP.NE.AND P0, PT, R0, 0x1, PT ;  /* 0x000000010000780c */ /* 0x001fe20003f05270 */
[----:B------:R-:W-:-:S04]  /*daf0*/  IMAD.SHL.U32 R0, R17, 0x80, RZ ;  /* 0x0000008011007824 */ /* 0x000fc800078e00ff */
[----:B------:R-:W-:-:S08]  /*db00*/  VIADD R0, R0, 0x7f ;  /* 0x0000007f00007836 */ /* 0x000fd00000000000 */
[----:B---3--:R-:W0:Y:S01]  /*db10*/  @P0 LDC R3, c[0x0][0x44c] ;  /* 0x00011300ff030b82 */ /* 0x008e220000000800 */
[----:B------:R-:W-:-:S07]  /*db20*/  @P0 LOP3.LUT R27, R27, 0x20, RZ, 0xfc, !PT ;  /* 0x000000201b1b0812 */ /* 0x000fce00078efcff */
[----:B------:R-:W1:Y:S01]  /*db30*/  @P0 LDC R5, c[0x0][0x450] ;  /* 0x00011400ff050b82 */ /* 0x000e620000000800 */
[----:B0-----:R-:W-:-:S05]  /*db40*/  @P0 IMAD.HI.U32 R2, R0, R3, RZ ;  /* 0x0000000300020227 */ /* 0x001fca00078e00ff */
[----:B-1----:R-:W-:Y:S02]  /*db50*/  @P0 SHF.R.U32.HI R0, RZ, R5, R2 ;  /* 0x00000005ff000219 */ /* 0x002fe40000011602 */
[----:B----4-:R-:W-:-:S04]  /*db60*/  IADD3 R3, R35, 0x80, -R4 ;  /* 0x0000008023037810 */ /* 0x010fc80007ffe804 */
[----:B------:R-:W-:Y:S01]  /*db70*/  IADD3 R2, R3, R0, RZ ;  /* 0x0000000003027210 */ /* 0x000fe20007ffe0ff */
[----:B------:R-:W-:-:S03]  /*db80*/  VIADD R0, R35, 0x7f ;  /* 0x0000007f23007836 */ /* 0x000fc60000000000 */
[----:B------:R-:W-:Y:S02]  /*db90*/  SHF.R.S32.HI R5, RZ, 0x1f, R2 ;  /* 0x0000001fff057819 */ /* 0x000fe40000011402 */
[----:B------:R-:W-:Y:S02]  /*dba0*/  SHF.R.S32.HI R3, RZ, 0x1f, R0 ;  /* 0x0000001fff037819 */ /* 0x000fe40000011400 */
[----:B------:R-:W-:Y:S02]  /*dbb0*/  LEA.HI R5, R5, R2, RZ, 0x7 ;  /* 0x0000000205057211 */ /* 0x000fe400078f38ff */
[----:B------:R-:W-:Y:S02]  /*dbc0*/  LEA.HI R3, R3, R0, RZ, 0x7 ;  /* 0x0000000003037211 */ /* 0x000fe400078f38ff */
[----:B------:R-:W-:Y:S02]  /*dbd0*/  SHF.R.S32.HI R0, RZ, 0x7, R5 ;  /* 0x00000007ff007819 */ /* 0x000fe40000011405 */
[----:B------:R-:W-:-:S04]  /*dbe0*/  SHF.R.S32.HI R3, RZ, 0x7, R3 ;  /* 0x00000007ff037819 */ /* 0x000fc80000011403 */
        /* <DEDUP_REMOVED lines=21> */
.L_x_9190:
        /* <DEDUP_REMOVED lines=20> */
.L_x_9193:
[----:B------:R-:W-:Y:S05]  /*de80*/  BSYNC B6 ;  /* 0x0000000000067941 */ /* 0x000fea0003800000 */
.L_x_9192:
        /* <DEDUP_REMOVED lines=20> */
.L_x_9196:
[----:B------:R0:W1:Y:S01]  /*dfd0*/  LDC.64 R2, c[0x4][R26] ;  /* 0x010000001a027b82 */ /* 0x0000620000000a00 */
[----:B------:R-:W-:Y:S01]  /*dfe0*/  ULDC.64 UR6, c[0x4][0x138] ;  /* 0x01004e0000067ab9 */ /* 0x000fe20000000a00 */
[----:B------:R-:W-:Y:S01]  /*dff0*/  ULDC.64 UR8, c[0x4][0x140] ;  /* 0x0100500000087ab9 */ /* 0x000fe20000000a00 */
[----:B------:R-:W-:Y:S01]  /*e000*/  ULDC.64 UR4, c[0x4][0x60] ;  /* 0x0100180000047ab9 */ /* 0x000fe20000000a00 */
        /* <DEDUP_REMOVED lines=11> */
.L_x_9195:
[----:B------:R-:W-:Y:S05]  /*e0c0*/  BSYNC B6 ;  /* 0x0000000000067941 */ /* 0x000fea0003800000 */
.L_x_9194:
[----:B------:R-:W-:Y:S01]  /*e0d0*/  ULDC.64 UR4, c[0x0][0x9f8] ;  /* 0x00027e0000047ab9 */ /* 0x000fe20000000a00 */
[----:B------:R-:W0:Y:S01]  /*e0e0*/  S2R R20, SR_TID.X ;  /* 0x0000000000147919 */ /* 0x000e220000002100 */
[----:B------:R-:W-:Y:S01]  /*e0f0*/  ISETP.NE.U32.AND P0, PT, RZ, UR4, PT ;  /* 0x00000004ff007c0c */ /* 0x000fe2000bf05070 */
[----:B------:R-:W1:Y:S03]  /*e100*/  LDC R9, c[0x0][0x430] ;  /* 0x00010c00ff097b82 */ /* 0x000e660000000800 */
[----:B------:R-:W-:-:S13]  /*e110*/  ISETP.NE.AND.EX P0, PT, RZ, UR5, PT, P0 ;  /* 0x00000005ff007c0c */ /* 0x000fda000bf05300 */
[----:B------:R-:W-:Y:S01]  /*e120*/  @P0 IADD3 R2, P1, R23, UR4, RZ ;  /* 0x0000000417020c10 */ /* 0x000fe2000ff3e0ff */
[----:B------:R-:W2:Y:S01]  /*e130*/  S2R R21, SR_TID.X ;  /* 0x0000000000157919 */ /* 0x000ea20000002100 */
[----:B------:R-:W-:Y:S01]  /*e140*/  VIADD R26, R32, 0xffffffff ;  /* 0xffffffff201a7836 */ /* 0x000fe20000000000 */
[----:B------:R-:W-:Y:S01]  /*e150*/  LOP3.LUT R27, R27, 0xfffffff7, RZ, 0xc0, !PT ;  /* 0xfffffff71b1b7812 */ /* 0x000fe200078ec0ff */
[----:B------:R-:W-:Y:S01]  /*e160*/  IMAD.U32 R10, RZ, RZ, UR36 ;  /* 0x00000024ff0a7e24 */ /* 0x000fe2000f8e00ff */
[----:B------:R-:W-:Y:S01]  /*e170*/  @P0 IADD3.X R3, R24, UR5, RZ, P1, !PT ;  /* 0x0000000518030c10 */ /* 0x000fe20008ffe4ff */
[----:B------:R-:W-:-:S04]  /*e180*/  ULDC UR4, c[0x0][0x2f4] ;  /* 0x0000bd0000047ab9 */ /* 0x000fc80000000800 */
[----:B------:R3:W4:Y:S01]  /*e190*/  @P0 LDG.E R33, desc[UR52][R2.64] ;  /* 0x0000003402210981 */ /* 0x000722000c1e1900 */
[----:B-1----:R-:W-:Y:S01]  /*e1a0*/  ISETP.NE.AND P2, PT, R9, 0x1, PT ;  /* 0x000000010900780c */ /* 0x002fe20003f45270 */
[----:B------:R-:W-:Y:S01]  /*e1b0*/  IMAD.SHL.U32 R8, R26, 0x80, RZ ;  /* 0x000000801a087824 */ /* 0x000fe200078e00ff */
[----:B0-----:R-:W-:-:S04]  /*e1c0*/  LOP3.LUT R20, R20, 0x7f, RZ, 0xc0, !PT ;  /* 0x0000007f14147812 */ /* 0x001fc800078ec0ff */
[----:B------:R-:W-:-:S07]  /*e1d0*/  SHF.R.U32.HI R20, RZ, 0x3, R20 ;  /* 0x00000003ff147819 */ /* 0x000fce0000011614 */
[----:B------:R-:W3:Y:S01]  /*e1e0*/  @P2 LDC R7, c[0x0][0x434] ;  /* 0x00010d00ff072b82 */ /* 0x000ee20000000800 */
[----:B------:R-:W-:-:S07]  /*e1f0*/  @P2 LOP3.LUT R27, R27, 0x8, RZ, 0xfc, !PT ;  /* 0x000000081b1b2812 */ /* 0x000fce00078efcff */
[----:B------:R-:W0:Y:S01]  /*e200*/  @P2 LDC R0, c[0x0][0x438] ;  /* 0x00010e00ff002b82 */ /* 0x000e220000000800 */
[----:B--2---:R-:W-:-:S05]  /*e210*/  IMAD.SHL.U32 R21, R21, 0x10, RZ ;  /* 0x0000001015157824 */ /* 0x004fca00078e00ff */
[----:B------:R-:W-:-:S04]  /*e220*/  LOP3.LUT R21, R21, 0x70, RZ, 0xc0, !PT ;  /* 0x0000007015157812 */ /* 0x000fc800078ec0ff */
[----:B------:R-:W-:-:S04]  /*e230*/  LOP3.LUT R6, R8, R20, R21, 0xfe, !PT ;  /* 0x0000001408067212 */ /* 0x000fc800078efe15 */
[C---:B------:R-:W-:Y:S01]  /*e240*/  ISETP.GE.AND P0, PT, R6.reuse, R35, PT ;  /* 0x000000230600720c */ /* 0x040fe20003f06270 */
[----:B------:R-:W-:-:S04]  /*e250*/  IMAD.IADD R6, R6, 0x1, R36 ;  /* 0x0000000106067824 */ /* 0x000fc800078e0224 */
[----:B---3--:R-:W-:-:S04]  /*e260*/  @P2 IMAD.HI.U32 R3, R6, R7, RZ ;  /* 0x0000000706032227 */ /* 0x008fc800078e00ff */
[----:B------:R-:W-:Y:S01]  /*e270*/  IMAD.MOV.U32 R2, RZ, RZ, R6 ;  /* 0x000000ffff027224 */ /* 0x000fe200078e0006 */
[----:B0-----:R-:W-:-:S03]  /*e280*/  @P2 SHF.R.U32.HI R2, RZ, R0, R3 ;  /* 0x00000000ff022219 */ /* 0x001fc60000011603 */
[----:B------:R-:W4:Y:S01]  /*e290*/  @!P0 LDC.64 R4, c[0x0][0x428] ;  /* 0x00010a00ff048b82 */ /* 0x000f220000000a00 */
[----:B------:R-:W-:-:S05]  /*e2a0*/  IADD3 R3, -R2, RZ, RZ ;  /* 0x000000ff02037210 */ /* 0x000fca0007ffe1ff */
[----:B------:R-:W-:Y:S01]  /*e2b0*/  IMAD R0, R9, R3, R6 ;  /* 0x0000000309007224 */ /* 0x000fe200078e0206 */
[----:B------:R-:W-:Y:S02]  /*e2c0*/  @!P0 SHF.R.S32.HI R3, RZ, 0x1f, R2 ;  /* 0x0000001fff038819 */ /* 0x000fe40000011402 */
[----:B------:R-:W-:Y:S02]  /*e2d0*/  ISETP.NE.AND P2, PT, R10, 0x3, PT ;  /* 0x000000030a00780c */ /* 0x000fe40003f45270 */
[----:B------:R-:W-:-:S11]  /*e2e0*/  LOP3.LUT R27, R27, 0xfffffffb, RZ, 0xc0, !PT ;  /* 0xfffffffb1b1b7812 */ /* 0x000fd600078ec0ff */
[----:B------:R-:W-:-:S04]  /*e2f0*/  @P2 LOP3.LUT R27, R27, 0x4, RZ, 0xfc, !PT ;  /* 0x000000041b1b2812 */ /* 0x000fc800078efcff */
[----:B------:R-:W-:Y:S01]  /*e300*/  LOP3.LUT R27, R27, 0xfffffffd, RZ, 0xc0, !PT ;  /* 0xfffffffd1b1b7812 */ /* 0x000fe200078ec0ff */
[----:B------:R-:W-:Y:S01]  /*e310*/  UMOV UR5, 0xffffffff ;  /* 0xffffffff00057882 */ /* 0x000fe20000000000 */
[-C--:B----4-:R-:W-:Y:S01]  /*e320*/  @!P0 IMAD.WIDE.U32 R6, R33, R4.reuse, R2 ;  /* 0x0000000421068225 */ /* 0x090fe200078e0002 */
[----:B------:R-:W-:Y:S01]  /*e330*/  SHF.R.S32.HI R37, RZ, 0x1f, R33 ;  /* 0x0000001fff257819 */ /* 0x000fe20000011421 */
[----:B------:R-:W0:Y:S04]  /*e340*/  @!P0 LDC.64 R2, c[0x0][0x418] ;  /* 0x00010600ff028b82 */ /* 0x000e280000000a00 */
[----:B------:R-:W-:Y:S02]  /*e350*/  @!P0 IMAD R9, R37, R4, RZ ;  /* 0x0000000425098224 */ /* 0x000fe400078e02ff */
[----:B------:R-:W-:-:S02]  /*e360*/  IMAD.MOV.U32 R4, RZ, RZ, RZ ;  /* 0x000000ffff047224 */ /* 0x000fc400078e00ff */
[----:B------:R-:W-:-:S04]  /*e370*/  @!P0 IMAD R5, R33, R5, R9 ;  /* 0x0000000521058224 */ /* 0x000fc800078e0209 */
[----:B------:R-:W-:Y:S01]  /*e380*/  @!P0 IMAD.IADD R5, R7, 0x1, R5 ;  /* 0x0000000107058824 */ /* 0x000fe200078e0205 */
[----:B0-----:R-:W-:-:S04]  /*e390*/  @!P0 LEA R2, P1, R6, R2, 0x2 ;  /* 0x0000000206028211 */ /* 0x001fc800078210ff */
[----:B------:R-:W-:-:S05]  /*e3a0*/  @!P0 LEA.HI.X R3, R6, R3, R5, 0x2, P1 ;  /* 0x0000000306038211 */ /* 0x000fca00008f1405 */
[----:B------:R0:W5:Y:S01]  /*e3b0*/  @!P0 LDG.E R4, desc[UR52][R2.64] ;  /* 0x0000003402048981 */ /* 0x000162000c1e1900 */
[----:B------:R-:W-:-:S13]  /*e3c0*/  ISETP.GE.AND P0, PT, R30, UR4, PT ;  /* 0x000000041e007c0c */ /* 0x000fda000bf06270 */
[----:B------:R-:W-:Y:S02]  /*e3d0*/  @P0 LOP3.LUT R27, R27, 0x2, RZ, 0xfc, !PT ;  /* 0x000000021b1b0812 */ /* 0x000fe400078efcff */
[----:B------:R-:W-:Y:S02]  /*e3e0*/  ISETP.GE.AND P0, PT, R29, UR4, PT ;  /* 0x000000041d007c0c */ /* 0x000fe4000bf06270 */
[----:B------:R-:W-:-:S11]  /*e3f0*/  LOP3.LUT R27, R27, 0xfffffffe, RZ, 0xc0, !PT ;  /* 0xfffffffe1b1b7812 */ /* 0x000fd600078ec0ff */
[----:B------:R-:W-:Y:S01]  /*e400*/  @P0 LOP3.LUT R27, R27, 0x1, RZ, 0xfc, !PT ;  /* 0x000000011b1b0812 */ /* 0x000fe200078efcff */
[----:B0-----:R-:W-:Y:S06]  /*e410*/  BRA.DIV UR5, `(.L_x_9197) ;  /* 0x0000004205707947 */ /* 0x001fec000b800000 */
.L_x_9265:
[----:B------:R-:W-:Y:S01]  /*e420*/  SHF.R.S32.HI R32, RZ, 0x1f, R18 ;  /* 0x0000001fff207819 */ /* 0x000fe20000011412 */
[----:B------:R-:W-:Y:S06]  /*e430*/  @!P2 BRA `(.L_x_9198) ;  /* 0x000000000004a947 */ /* 0x000fec0003800000 */
[----:B------:R-:W-:Y:S01]  /*e440*/  BPT.TRAP 0x1 ;  /* 0x000000040000795c */ /* 0x000fe20000300000 */
.L_x_9198:
        /* <DEDUP_REMOVED lines=25> */
.L_x_9266:
[----:B------:R-:W-:Y:S05]  /*e5e0*/  BSYNC B0 ;  /* 0x0000000000007941 */ /* 0x000fea0003800000 */
.L_x_9199:
[----:B------:R-:W1:Y:S01]  /*e5f0*/  S2R R9, SR_TID.X ;  /* 0x0000000000097919 */ /* 0x000e620000002100 */
[----:B------:R-:W-:Y:S01]  /*e600*/  ULDC.64 UR4, c[0x0][0x300] ;  /* 0x0000c00000047ab9 */ /* 0x000fe20000000a00 */
[----:B------:R-:W-:Y:S01]  /*e610*/  LOP3.LUT P3, RZ, R27, 0x2, RZ, 0xc0, !PT ;  /* 0x000000021bff7812 */ /* 0x000fe2000786c0ff */
        /* <DEDUP_REMOVED lines=28> */
[----:B0-----:R-:W-:-:S04]  /*e7e0*/  @P0 LEA R3, P1, R30, R3, 0x1 ;  /* 0x000000031e030211 */ /* 0x001fc800078208ff */
[----:B-1----:R-:W-:Y:S02]  /*e7f0*/  @P0 IADD3.X R2, RZ, R2, RZ, P1, !PT ;  /* 0x00000002ff020210 */ /* 0x002fe40000ffe4ff */
[----:B------:R-:W-:Y:S02]  /*e800*/  ISETP.GE.AND P1, PT, R6, 0x11, PT ;  /* 0x000000110600780c */ /* 0x000fe40003f26270 */
        /* <DEDUP_REMOVED lines=73> */
.L_x_9284:
        /* <DEDUP_REMOVED lines=11> */
.L_x_9202:
        /* <DEDUP_REMOVED lines=11> */
.L_x_9203:
[----:B0-----:R0:W5:Y:S01]  /*ee00*/  LDL.LU R4, [R1+0x10] ;  /* 0x0000100001047983 */ /* 0x0011620000300800 */
[----:B------:R0:W-:Y:S03]  /*ee10*/  SYNCS.ARRIVE.TRANS64.A1T0 RZ, [R7+URZ+0x28830], RZ ;  /* 0x028830ff07ff79a7 */ /* 0x0001e6000810003f */
[----:B-1----:R0:W5:Y:S02]  /*ee20*/  LDL.LU R3, [R1+0x4] ;  /* 0x0000040001037983 */ /* 0x0021640000300800 */
[----:B------:R-:W-:Y:S05]  /*ee30*/  WARPSYNC.ALL ;  /* 0x0000000000007948 */ /* 0x000fea0003800000 */
[----:B------:R-:W-:Y:S01]  /*ee40*/  ULDC.64 UR4, c[0x0][0x298] ;  /* 0x0000a60000047ab9 */ /* 0x000fe20000000a00 */
[----:B------:R-:W-:Y:S01]  /*ee50*/  BAR.SYNC.DEFER_BLOCKING 0x8, 0x180 ;  /* 0x0206000000007b1d */ /* 0x000fe20000010000 */
[----:B------:R-:W-:Y:S01]  /*ee60*/  LOP3.LUT P0, RZ, R27, 0x10, RZ, 0xc0, !PT ;  /* 0x000000101bff7812 */ /* 0x000fe2000780c0ff */
[----:B------:R-:W-:-:S03]  /*ee70*/  VIADD R2, R22, 0x10400 ;  /* 0x0001040016027836 */ /* 0x000fc60000000000 */
[----:B------:R-:W-:Y:S01]  /*ee80*/  SEL R31, R31, RZ, !P0 ;  /* 0x000000ff1f1f7207 */ /* 0x000fe20004000000 */
[----:B------:R-:W-:Y:S01]  /*ee90*/  BSSY B6, `(.L_x_9204) ;  /* 0x000001c000067945 */ /* 0x000fe20003800000 */
[----:B-----5:R-:W-:Y:S02]  /*eea0*/  SEL R4, R4, RZ, !P0 ;  /* 0x000000ff04047207 */ /* 0x020fe40004000000 */
[----:B------:R-:W-:Y:S02]  /*eeb0*/  LOP3.LUT P0, RZ, R2, 0x3ff, RZ, 0xc0, !PT ;  /* 0x000003ff02ff7812 */ /* 0x000fe4000780c0ff */
[----:B------:R-:W-:Y:S01]  /*eec0*/  SHF.R.S32.HI R0, RZ, 0x1f, R3 ;  /* 0x0000001fff007819 */ /* 0x000fe20000011403 */
[----:B------:R1:W-:Y:S04]  /*eed0*/  STL [R1+0x1c], R4 ;  /* 0x00001c0401007387 */ /* 0x0003e80000100800 */
[----:B------:R-:W-:-:S04]  /*eee0*/  IMAD R0, R0, UR4, RZ ;  /* 0x0000000400007c24 */ /* 0x000fc8000f8e02ff */
[C---:B------:R-:W-:Y:S02]  /*eef0*/  IMAD R0, R3.reuse, UR5, R0 ;  /* 0x0000000503007c24 */ /* 0x040fe4000f8e0200 */
[----:B------:R-:W-:-:S05]  /*ef00*/  IMAD.WIDE.U32 R2, R3, UR4, RZ ;  /* 0x0000000403027c25 */ /* 0x000fca000f8e00ff */
[----:B------:R-:W-:Y:S01]  /*ef10*/  IADD3 R0, R3, R0, RZ ;  /* 0x0000000003007210 */ /* 0x000fe20007ffe0ff */
[----:B------:R1:W-:Y:S04]  /*ef20*/  STL.64 [R1+0x10], R2 ;  /* 0x0000100201007387 */ /* 0x0003e80000100a00 */
[----:B------:R1:W-:Y:S01]  /*ef30*/  STL [R1+0x4], R0 ;  /* 0x0000040001007387 */ /* 0x0003e20000100800 */
[----:B------:R-:W-:Y:S05]  /*ef40*/  @!P0 BRA `(.L_x_9205) ;  /* 0x0000000000408947 */ /* 0x000fea0003800000 */
[----:B-1----:R-:W-:Y:S01]  /*ef50*/  MOV R2, 0x0 ;  /* 0x0000000000027802 */ /* 0x002fe20000000f00 */
        /* <DEDUP_REMOVED lines=8> */
[----:B0-----:R-:W-:-:S02]  /*efe0*/  IMAD.U32 R7, RZ, RZ, UR7 ;  /* 0x00000007ff077e24 */ /* 0x001fc4000f8e00ff */
[----:B------:R-:W-:Y:S02]  /*eff0*/  IMAD.U32 R10, RZ, RZ, UR8 ;  /* 0x00000008ff0a7e24 */ /* 0x000fe4000f8e00ff */
[----:B------:R-:W-:Y:S02]  /*f000*/  IMAD.MOV.U32 R8, RZ, RZ, 0x70 ;  /* 0x00000070ff087424 */ /* 0x000fe400078e00ff */
[----:B------:R-:W-:Y:S02]  /*f010*/  IMAD.MOV.U32 R12, RZ, RZ, 0x1 ;  /* 0x00000001ff0c7424 */ /* 0x000fe400078e00ff */
[----:B------:R-:W-:-:S07]  /*f020*/  IMAD.MOV.U32 R13, RZ, RZ, RZ ;  /* 0x000000ffff0d7224 */ /* 0x000fce00078e00ff */
[----:B------:R-:W-:-:S07]  /*f030*/  LEPC R20, `(.L_x_9205) ;  /* 0x000000001014794e */ /* 0x000fce0000000000 */
[----:B-1----:R-:W-:Y:S05]  /*f040*/  CALL.ABS.NOINC R2 ;  /* 0x0000000002007343 */ /* 0x002fea0003c00000 */
.L_x_9205:
[----:B------:R-:W-:Y:S05]  /*f050*/  BSYNC B6 ;  /* 0x0000000000067941 */ /* 0x000fea0003800000 */
.L_x_9204:
[----:B------:R-:W2:Y:S01]  /*f060*/  LDL.LU R21, [R1+0x1c] ;  /* 0x00001c0001157983 */ /* 0x000ea20000300800 */
[----:B-1----:R-:W1:Y:S01]  /*f070*/  LDC R4, c[0x0][0x448] ;  /* 0x00011200ff047b82 */ /* 0x002e620000000800 */
[----:B------:R-:W-:Y:S02]  /*f080*/  ULDC.64 UR4, c[0x0][0x2d8] ;  /* 0x0000b60000047ab9 */ /* 0x000fe40000000a00 */
[----:B------:R-:W3:Y:S04]  /*f090*/  LDL.LU R20, [R1+0x4] ;  /* 0x0000040001147983 */ /* 0x000ee80000300800 */
[----:B------:R-:W3:Y:S01]  /*f0a0*/  LDL.LU.64 R2, [R1+0x10] ;  /* 0x0000100001027983 */ /* 0x000ee20000300a00 */
[----:B------:R-:W-:-:S03]  /*f0b0*/  IMAD R0, R32, UR4, RZ ;  /* 0x0000000420007c24 */ /* 0x000fc6000f8e02ff */
[----:B------:R4:W5:Y:S01]  /*f0c0*/  LDL R10, [R1+0x8] ;  /* 0x00000800010a7983 */ /* 0x0009620000100800 */
[----:B------:R-:W-:-:S03]  /*f0d0*/  IMAD R5, R18, UR5, R0 ;  /* 0x0000000512057c24 */ /* 0x000fc6000f8e0200 */
[----:B------:R4:W5:Y:S01]  /*f0e0*/  LDL R8, [R1] ;  /* 0x0000000001087983 */ /* 0x0009620000100800 */
[----:B-1----:R-:W-:-:S13]  /*f0f0*/  ISETP.NE.AND P6, PT, R4, 0x1, PT ;  /* 0x000000010400780c */ /* 0x002fda0003fc5270 */
[----:B------:R-:W1:Y:S01]  /*f100*/  @P6 LDC R4, c[0x0][0x450] ;  /* 0x00011400ff046b82 */ /* 0x000e620000000800 */
[----:B---3--:R-:W-:Y:S02]  /*f110*/  IMAD.MOV.U32 R3, RZ, RZ, R20 ;  /* 0x000000ffff037224 */ /* 0x008fe400078e0014 */
[----:B------:R-:W3:Y:S01]  /*f120*/  S2R R20, SR_TID.X ;  /* 0x0000000000147919 */ /* 0x000ee20000002100 */
[----:B------:R-:W-:Y:S01]  /*f130*/  IMAD.WIDE.U32 R2, R18, UR4, R2 ;  /* 0x0000000412027c25 */ /* 0x000fe2000f8e0002 */
[----:B------:R-:W-:-:S03]  /*f140*/  ULDC.64 UR4, c[0x0][0x2e0] ;  /* 0x0000b80000047ab9 */ /* 0x000fc60000000a00 */
[----:B--2---:R-:W-:Y:S02]  /*f150*/  IMAD R0, R21, UR4, RZ ;  /* 0x0000000415007c24 */ /* 0x004fe4000f8e02ff */
[----:B------:R-:W2:Y:S01]  /*f160*/  S2R R21, SR_TID.X ;  /* 0x0000000000157919 */ /* 0x000ea20000002100 */
[----:B------:R-:W-:Y:S02]  /*f170*/  IMAD.IADD R3, R3, 0x1, R5 ;  /* 0x0000000103037824 */ /* 0x000fe400078e0205 */
[----:B------:R-:W0:Y:S01]  /*f180*/  @P6 LDC R5, c[0x0][0x44c] ;  /* 0x00011300ff056b82 */ /* 0x000e220000000800 */
[C---:B------:R-:W-:Y:S02]  /*f190*/  IMAD R0, R31.reuse, UR5, R0 ;  /* 0x000000051f007c24 */ /* 0x040fe4000f8e0200 */
[----:B------:R-:W-:Y:S01]  /*f1a0*/  IMAD.WIDE.U32 R2, R31, UR4, R2 ;  /* 0x000000041f027c25 */ /* 0x000fe2000f8e0002 */
[----:B------:R-:W-:-:S03]  /*f1b0*/  ULDC.64 UR4, c[0x0][0x2d0] ;  /* 0x0000b40000047ab9 */ /* 0x000fc60000000a00 */
[----:B------:R-:W-:Y:S01]  /*f1c0*/  IMAD.IADD R3, R3, 0x1, R0 ;  /* 0x0000000103037824 */ /* 0x000fe200078e0200 */
[----:B---3--:R-:W-:-:S04]  /*f1d0*/  LOP3.LUT R20, R20, 0x7f, RZ, 0xc0, !PT ;  /* 0x0000007f14147812 */ /* 0x008fc800078ec0ff */
[----:B------:R-:W-:Y:S02]  /*f1e0*/  SHF.R.U32.HI R20, RZ, 0x3, R20 ;  /* 0x00000003ff147819 */ /* 0x000fe40000011614 */
[----:B--2---:R-:W-:-:S04]  /*f1f0*/  SHF.L.U32 R21, R21, 0x4, RZ ;  /* 0x0000000415157819 */ /* 0x004fc800000006ff */
[----:B------:R-:W-:-:S04]  /*f200*/  LOP3.LUT R21, R21, 0x70, RZ, 0xc0, !PT ;  /* 0x0000007015157812 */ /* 0x000fc800078ec0ff */
[----:B------:R-:W-:-:S05]  /*f210*/  LOP3.LUT R20, R20, R21, RZ, 0xfc, !PT ;  /* 0x0000001514147212 */ /* 0x000fca00078efcff */
[----:B------:R-:W-:-:S04]  /*f220*/  IMAD R0, R17, 0x80, R20 ;  /* 0x0000008011007824 */ /* 0x000fc800078e0214 */
[----:B0-----:R-:W-:-:S04]  /*f230*/  @P6 IMAD.HI.U32 R5, R0, R5, RZ ;  /* 0x0000000500056227 */ /* 0x001fc800078e00ff */
[----:B------:R-:W-:Y:S01]  /*f240*/  IMAD.MOV.U32 R6, RZ, RZ, R0 ;  /* 0x000000ffff067224 */ /* 0x000fe200078e0000 */
[----:B-1----:R-:W-:Y:S02]  /*f250*/  @P6 SHF.R.U32.HI R6, RZ, R4, R5 ;  /* 0x00000004ff066219 */ /* 0x002fe40000011605 */
        /* <DEDUP_REMOVED lines=16> */
[----:B------:R-:W-:Y:S01]  /*f360*/  ULDC UR4, c[0x0][0x2b8] ;  /* 0x0000ae0000047ab9 */ /* 0x000fe20000000800 */
[----:B------:R-:W-:Y:S02]  /*f370*/  IADD3 R3, R3, R6, RZ ;  /* 0x0000000603037210 */ /* 0x000fe40007ffe0ff */
        /* <DEDUP_REMOVED lines=8> */
[----:B-----5:R-:W-:Y:S02]  /*f400*/  IMAD R5, R10, R5, RZ ;  /* 0x000000050a057224 */ /* 0x020fe400078e02ff */
[----:B------:R-:W-:Y:S01]  /*f410*/  IMAD R17, R17, 0x80, R9 ;  /* 0x0000008011117824 */ /* 0x000fe200078e0209 */
        /* <DEDUP_REMOVED lines=18> */
[----:B------:R1:W-:Y:S01]  /*f540*/  @!P2 LDGSTS.E.BYPASS.LTC128B.128 [R8+0x14c00], desc[UR52][R2.64+0x80], !P1 ;  /* 0x14c000800208afae */ /* 0x0003e2000c901d74 */
[----:B------:R-:W-:Y:S02]  /*f550*/  ISETP.GE.AND P2, PT, R6, R5, PT ;  /* 0x000000050600720c */ /* 0x000fe40003f46270 */
        /* <DEDUP_REMOVED lines=49> */
.L_x_9301:
        /* <DEDUP_REMOVED lines=11> */
.L_x_9208:
[----:B------:R-:W-:Y:S05]  /*f920*/  BSYNC B0 ;  /* 0x0000000000007941 */ /* 0x000fea0003800000 */
.L_x_9207:
[----:B------:R-:W-:Y:S01]  /*f930*/  NOP ;  /* 0x0000000000007918 */ /* 0x000fe20000000000 */
[----:B------:R-:W-:-:S13]  /*f940*/  PLOP3.LUT P0, PT, PT, PT, PT, 0x80, 0x0 ;  /* 0x000000000000781c */ /* 0x000fda0003f0f070 */
.L_x_9209:
        /* <DEDUP_REMOVED lines=14> */
[----:B0-----:R-:W3:Y:S01]  /*fa30*/  LDL R2, [R1+0xc] ;  /* 0x00000c0001027983 */ /* 0x001ee20000100800 */
[----:B------:R0:W-:Y:S01]  /*fa40*/  SYNCS.ARRIVE.TRANS64.A1T0 RZ, [R22+URZ+0x28800], RZ ;  /* 0x028800ff16ff79a7 */ /* 0x0001e2000810003f */
[----:B------:R-:W-:Y:S01]  /*fa50*/  BSSY B0, `(.L_x_9210) ;  /* 0x0000004000007945 */ /* 0x000fe20003800000 */
[----:B------:R-:W1:Y:S01]  /*fa60*/  SYNCS.PHASECHK.TRANS64.TRYWAIT P1, [R22+URZ+0x28820], R3 ;  /* 0x02882003160075a7 */ /* 0x000e62000802017f */
[----:B---3--:R-:W-:Y:S02]  /*fa70*/  ISETP.GE.AND P0, PT, R2, 0x2, PT ;  /* 0x000000020200780c */ /* 0x008fe40003f06270 */
[----:B01----:R-:W-:Y:S11]  /*fa80*/  @!P1 BRA `(.L_x_9211) ;  /* 0x0000004000749947 */ /* 0x003ff60003800000 */
.L_x_9302:
[----:B------:R-:W-:Y:S05]  /*fa90*/  BSYNC B0 ;  /* 0x0000000000007941 */ /* 0x000fea0003800000 */
.L_x_9210:
        /* <DEDUP_REMOVED lines=8> */
[----:B------:R-:W-:Y:S02]  /*fb20*/  IMAD.MOV.U32 R31, RZ, RZ, R26 ;  /* 0x000000ffff1f7224 */ /* 0x000fe400078e001a */
[----:B---3--:R-:W-:-:S10]  /*fb30*/  VIADD R6, R0, 0xfffffffe ;  /* 0xfffffffe00067836 */ /* 0x008fd40000000000 */
.L_x_9226:
[----:B0-----:R-:W0:Y:S01]  /*fb40*/  S2R R3, SR_TID.X ;  /* 0x0000000000037919 */ /* 0x001e220000002100 */
[----:B------:R-:W1:Y:S01]  /*fb50*/  LDC R4, c[0x0][0x430] ;  /* 0x00010c00ff047b82 */ /* 0x000e620000000800 */
[----:B------:R-:W-:Y:S05]  /*fb60*/  YIELD ;  /* 0x0000000000007946 */ /* 0x000fea0003800000 */
[----:B------:R-:W-:Y:S01]  /*fb70*/  ULDC.64 UR4, c[0x0][0x428] ;  /* 0x00010a0000047ab9 */ /* 0x000fe20000000a00 */
[----:B------:R-:W-:Y:S01]  /*fb80*/  VIADD R25, R10, 0x1 ;  /* 0x000000010a197836 */ /* 0x000fe20000000000 */
[----:B-1----:R-:W-:Y:S02]  /*fb90*/  ISETP.NE.AND P0, PT, R4, 0x1, PT ;  /* 0x000000010400780c */ /* 0x002fe40003f05270 */
[----:B0-----:R-:W-:-:S02]  /*fba0*/  LOP3.LUT R0, R3, 0x7f, RZ, 0xc0, !PT ;  /* 0x0000007f03007812 */ /* 0x001fc400078ec0ff */
[----:B------:R-:W-:Y:S02]  /*fbb0*/  SHF.L.U32 R4, R3, 0x4, RZ ;  /* 0x0000000403047819 */ /* 0x000fe400000006ff */
[----:B------:R-:W-:-:S07]  /*fbc0*/  SHF.R.U32.HI R5, RZ, 0x3, R0 ;  /* 0x00000003ff057819 */ /* 0x000fce0000011600 */
[----:B------:R-:W0:Y:S01]  /*fbd0*/  @P0 LDC R0, c[0x0][0x434] ;  /* 0x00010d00ff000b82 */ /* 0x000e220000000800 */
[----:B------:R-:W-:Y:S01]  /*fbe0*/  LOP3.LUT R4, R4, 0x70, RZ, 0xc0, !PT ;  /* 0x0000007004047812 */ /* 0x000fe200078ec0ff */
[----:B------:R-:W-:-:S06]  /*fbf0*/  IMAD R7, R6, 0x80, R5 ;  /* 0x0000008006077824 */ /* 0x000fcc00078e0205 */
[----:B------:R-:W1:Y:S01]  /*fc00*/  @P0 LDC R3, c[0x0][0x438] ;  /* 0x00010e00ff030b82 */ /* 0x000e620000000800 */
[----:B------:R-:W-:-:S05]  /*fc10*/  IADD3 R7, R4, R7, R36 ;  /* 0x0000000704077210 */ /* 0x000fca0007ffe024 */
        /* <DEDUP_REMOVED lines=26> */
.L_x_9214:
[----:B------:R-:W-:Y:S01]  /*fdc0*/  IMAD R6, R25, 0x8, R22 ;  /* 0x0000000819067824 */ /* 0x000fe200078e0216 */
[----:B------:R-:W-:Y:S01]  /*fdd0*/  SHF.L.U32 R3, R28, 0x1f, RZ ;  /* 0x0000001f1c037819 */ /* 0x000fe200000006ff */
[----:B------:R-:W-:Y:S03]  /*fde0*/  BSSY B1, `(.L_x_9215) ;  /* 0x0000003000017945 */ /* 0x000fe60003800000 */
[----:B------:R-:W0:Y:S02]  /*fdf0*/  SYNCS.PHASECHK.TRANS64.TRYWAIT P0, [R6+URZ+0x28840], R3 ;  /* 0x02884003060075a7 */ /* 0x000e24000800017f */
[----:B0-----:R-:W-:Y:S05]  /*fe00*/  @!P0 BRA `(.L_x_9216) ;  /* 0x0000003c00a88947 */ /* 0x001fea0003800000 */
.L_x_9303:
[----:B------:R-:W-:Y:S05]  /*fe10*/  BSYNC B1 ;  /* 0x0000000000017941 */ /* 0x000fea0003800000 */
.L_x_9215:
        /* <DEDUP_REMOVED lines=71> */
.L_x_9321:
        /* <DEDUP_REMOVED lines=9> */
.L_x_9218:
[----:B------:R-:W-:Y:S02]  /*10320*/  PLOP3.LUT P3, PT, P3, P0, PT, 0xa2, 0x0 ;  /* 0x000000000000781c */ /* 0x000fe40001f61472 */
[----:B------:R-:W-:-:S08]  /*10330*/  @P0 R2UR P3, UR4, R6 ;  /* 0x00000000060402ca */ /* 0x000fd00000060000 */
[----:B------:R-:W-:-:S05]  /*10340*/  @P0 PLOP3.LUT P0, PT, P3, PT, PT, 0x80, 0x0 ;  /* 0x000000000000081c */ /* 0x000fca0001f0f070 */
[----:B------:R-:W-:Y:S01]  /*10350*/  @!P3 SYNCS.ARRIVE.TRANS64.RED.A0T1 RZ, [UR4+0x28830], RZ ;  /* 0x028830ffffffb9a7 */ /* 0x000fe20008200404 */
[----:B------:R-:W-:Y:S07]  /*10360*/  @!P3 ARRIVES.LDGSTSBAR.64.TRANSCNT [UR4+0x28830] ;  /* 0x02883000ff00b9b0 */ /* 0x000fee0008000a84 */
[----:B------:R-:W-:Y:S05]  /*10370*/  @P0 BRA.U.ANY `(.L_x_9218) ;  /* 0xfffffffd00e80947 */ /* 0x000fea000393ffff */
[----:B------:R-:W-:Y:S01]  /*10380*/  NOP ;  /* 0x0000000000007918 */ /* 0x000fe20000000000 */
[----:B-1----:R-:W-:-:S04]  /*10390*/  MOV R2, UR36 ;  /* 0x0000002400027c02 */ /* 0x002fc80008000f00 */
[----:B------:R-:W-:-:S13]  /*103a0*/  ISETP.NE.AND P4, PT, R2, 0x3, PT ;  /* 0x000000030200780c */ /* 0x000fda0003f85270 */
[----:B------:R-:W-:Y:S05]  /*103b0*/  @!P4 BRA `(.L_x_9219) ;  /* 0x000000000004c947 */ /* 0x000fea0003800000 */
[----:B------:R-:W-:Y:S01]  /*103c0*/  BPT.TRAP 0x1 ;  /* 0x000000040000795c */ /* 0x000fe20000300000 */
.L_x_9219:
[----:B------:R1:W-:Y:S01]  /*103d0*/  SYNCS.ARRIVE.TRANS64.A1T0 RZ, [R6+URZ+0x28830], RZ ;  /* 0x028830ff06ff79a7 */ /* 0x0003e2000810003f */
[----:B------:R-:W-:Y:S05]  /*103e0*/  @!P4 BRA `(.L_x_9220) ;  /* 0x000000000004c947 */ /* 0x000fea0003800000 */
[----:B------:R-:W-:Y:S01]  /*103f0*/  BPT.TRAP 0x1 ;  /* 0x000000040000795c */ /* 0x000fe20000300000 */
.L_x_9220:
[----:B------:R-:W-:Y:S01]  /*10400*/  SHF.L.U32 R2, R17, 0x1f, RZ ;  /* 0x0000001f11027819 */ /* 0x000fe200000006ff */
[----:B-1----:R-:W-:Y:S01]  /*10410*/  IMAD R6, R10, 0x8, R22 ;  /* 0x000000080a067824 */ /* 0x002fe200078e0216 */
[----:B------:R-:W-:Y:S01]  /*10420*/  BSSY B1, `(.L_x_9221) ;  /* 0x0000004000017945 */ /* 0x000fe20003800000 */
[----:B------:R-:W-:Y:S02]  /*10430*/  IMAD R8, R31, -0x80, R35 ;  /* 0xffffff801f087824 */ /* 0x000fe400078e0223 */
[----:B------:R-:W1:Y:S02]  /*10440*/  SYNCS.PHASECHK.TRANS64.TRYWAIT P0, [R6+URZ+0x28860], R2 ;  /* 0x02886002060075a7 */ /* 0x000e64000800017f */
[----:B-1----:R-:W-:Y:S05]  /*10450*/  @!P0 BRA `(.L_x_9222) ;  /* 0x0000004000748947 */ /* 0x002fea0003800000 */
.L_x_9322:
[----:B------:R-:W-:Y:S05]  /*10460*/  BSYNC B1 ;  /* 0x0000000000017941 */ /* 0x000fea0003800000 */
.L_x_9221:
[----:B------:R-:W3:Y:S01]  /*10470*/  S2R R3, SR_TID.X ;  /* 0x0000000000037919 */ /* 0x000ee20000002100 */
[----:B------:R-:W-:Y:S01]  /*10480*/  UMOV UR4, 0xffffffff ;  /* 0xffffffff00047882 */ /* 0x000fe20000000000 */
        /* <DEDUP_REMOVED lines=64> */
.L_x_9340:
[----:B01----:R-:W-:Y:S01]  /*10890*/  IADD3 R2, P0, R14, R5, RZ ;  /* 0x000000050e027210 */ /* 0x003fe20007f1e0ff */
        /* <DEDUP_REMOVED lines=28> */
.L_x_9224:
        /* <DEDUP_REMOVED lines=11> */
.L_x_9225:
[C---:B------:R-:W-:Y:S01]  /*10b10*/  ISETP.GT.AND P0, PT, R26.reuse, RZ, PT ;  /* 0x000000ff1a00720c */ /* 0x040fe20003f04270 */
[----:B------:R0:W-:Y:S01]  /*10b20*/  SYNCS.ARRIVE.TRANS64.A1T0 RZ, [R6+URZ+0x28850], RZ ;  /* 0x028850ff06ff79a7 */ /* 0x0001e2000810003f */
[----:B------:R-:W-:Y:S01]  /*10b30*/  MOV R17, R28 ;  /* 0x0000001c00117202 */ /* 0x000fe20000000f00 */
[----:B------:R-:W-:Y:S02]  /*10b40*/  IMAD.MOV.U32 R10, RZ, RZ, R25 ;  /* 0x000000ffff0a7224 */ /* 0x000fe400078e0019 */
[----:B------:R-:W-:Y:S02]  /*10b50*/  IMAD.MOV.U32 R31, RZ, RZ, R26 ;  /* 0x000000ffff1f7224 */ /* 0x000fe400078e001a */
[----:B0-----:R-:W-:-:S06]  /*10b60*/  VIADD R6, R26, 0xffffffff ;  /* 0xffffffff1a067836 */ /* 0x001fcc0000000000 */
[----:B------:R-:W-:Y:S05]  /*10b70*/  @P0 BRA `(.L_x_9226) ;  /* 0xffffffec00f00947 */ /* 0x000fea000383ffff */
.L_x_9213:
[----:B------:R-:W-:Y:S05]  /*10b80*/  BSYNC B0 ;  /* 0x0000000000007941 */ /* 0x000fea0003800000 */
.L_x_9212:
        /* <DEDUP_REMOVED lines=17> */
.L_x_9228:
[----:B------:R-:W-:Y:S05]  /*10ca0*/  BSYNC B0 ;  /* 0x0000000000007941 */ /* 0x000fea0003800000 */
.L_x_9227:
[----:B------:R-:W-:-:S05]  /*10cb0*/  IMAD.U32 R0, RZ, RZ, UR36 ;  /* 0x00000024ff007e24 */ /* 0x000fca000f8e00ff */
[----:B------:R-:W-:-:S13]  /*10cc0*/  ISETP.NE.AND P0, PT, R0, 0x3, PT ;  /* 0x000000030000780c */ /* 0x000fda0003f05270 */
[----:B------:R-:W-:Y:S05]  /*10cd0*/  @!P0 BRA `(.L_x_9229) ;  /* 0x0000000000048947 */ /* 0x000fea0003800000 */
[----:B------:R-:W-:Y:S01]  /*10ce0*/  BPT.TRAP 0x1 ;  /* 0x000000040000795c */ /* 0x000fe20000300000 */
.L_x_9229:
[----:B------:R-:W-:Y:S01]  /*10cf0*/  IMAD R0, R25, 0x8, R22 ;  /* 0x0000000819007824 */ /* 0x000fe200078e0216 */
[----:B0-----:R-:W-:Y:S01]  /*10d00*/  SHF.L.U32 R3, R28, 0x1f, RZ ;  /* 0x0000001f1c037819 */ /* 0x001fe200000006ff */
[----:B------:R-:W-:Y:S01]  /*10d10*/  BSSY B0, `(.L_x_9230) ;  /* 0x0000004000007945 */ /* 0x000fe20003800000 */
[----:B------:R-:W-:Y:S02]  /*10d20*/  IMAD R6, R26, -0x80, R35 ;  /* 0xffffff801a067824 */ /* 0x000fe400078e0223 */
[----:B------:R-:W0:Y:S02]  /*10d30*/  SYNCS.PHASECHK.TRANS64.TRYWAIT P0, [R0+URZ+0x28860], R3 ;  /* 0x02886003000075a7 */ /* 0x000e24000800017f */
[----:B0-----:R-:W-:Y:S05]  /*10d40*/  @!P0 BRA `(.L_x_9231) ;  /* 0x0000004000d48947 */ /* 0x001fea0003800000 */
.L_x_9341:
[----:B------:R-:W-:Y:S05]  /*10d50*/  BSYNC B0 ;  /* 0x0000000000007941 */ /* 0x000fea0003800000 */
.L_x_9230:
        /* <DEDUP_REMOVED lines=70> */
.L_x_9359:
        /* <DEDUP_REMOVED lines=11> */
.L_x_9233:
        /* <DEDUP_REMOVED lines=11> */
.L_x_9234:
[----:B------:R0:W-:Y:S01]  /*11320*/  SYNCS.ARRIVE.TRANS64.A1T0 RZ, [R0+URZ+0x28850], RZ ;  /* 0x028850ff00ff79a7 */ /* 0x0001e2000810003f */
[----:B------:R-:W-:-:S04]  /*11330*/  IADD3 R25, R25, 0x1, RZ ;  /* 0x0000000119197810 */ /* 0x000fc80007ffe0ff */
[----:B------:R-:W-:-:S04]  /*11340*/  ISETP.NE.AND P0, PT, R25, 0x2, PT ;  /* 0x000000021900780c */ /* 0x000fc80003f05270 */
[----:B------:R-:W-:Y:S02]  /*11350*/  SEL R3, RZ, 0x1, P0 ;  /* 0x00000001ff037807 */ /* 0x000fe40000000000 */
[----:B------:R-:W-:Y:S02]  /*11360*/  SEL R25, R25, RZ, P0 ;  /* 0x000000ff19197207 */ /* 0x000fe40000000000 */
[----:B0-----:R-:W-:-:S07]  /*11370*/  LOP3.LUT R28, R28, R3, RZ, 0x3c, !PT ;  /* 0x000000031c1c7212 */ /* 0x001fce00078e3cff */
.L_x_9191:
[----:B------:R-:W-:Y:S05]  /*11380*/  BSYNC B7 ;  /* 0x0000000000077941 */ /* 0x000fea0003800000 */
.L_x_9189:
        /* <DEDUP_REMOVED lines=8> */
[----:B------:R2:W3:Y:S01]  /*11410*/  LDS.128 R16, [R22+0x288d0] ;  /* 0x0288d00016107984 */ /* 0x0004e20000000c00 */
[----:B------:R-:W-:Y:S06]  /*11420*/  BAR.ARV 0x4, 0x180 ;  /* 0x0106000000007b1d */ /* 0x000fec0000002000 */
[----:B------:R-:W-:Y:S05]  /*11430*/  BRA `(.L_x_9236) ;  /* 0x0000000800cc7947 */ /* 0x000fea0003800000 */
.L_x_9235:
        /* <DEDUP_REMOVED lines=36> */
.L_x_9369:
[----:B------:R-:W-:Y:S02]  /*11680*/  ULDC UR4, c[0x0][0xc38] ;  /* 0x00030e0000047ab9 */ /* 0x000fe40000000800 */
[----:B------:R-:W-:-:S04]  /*11690*/  IMAD.U32 R7, RZ, RZ, UR4 ;  /* 0x00000004ff077e24 */ /* 0x000fc8000f8e00ff */
[----:B-1----:R-:W-:-:S04]  /*116a0*/  IMAD R3, R14, R7, RZ ;  /* 0x000000070e037224 */ /* 0x002fc800078e02ff */
[----:B------:R-:W-:-:S05]  /*116b0*/  IMAD.IADD R8, R0, 0x1, R3 ;  /* 0x0000000100087824 */ /* 0x000fca00078e0203 */
[----:B------:R-:W-:-:S13]  /*116c0*/  ISETP.GT.AND P6, PT, R8, R5, PT ;  /* 0x000000050800720c */ /* 0x000fda0003fc4270 */
[----:B------:R-:W-:Y:S05]  /*116d0*/  @P6 BRA `(.L_x_9238) ;  /* 0x00000000009c6947 */ /* 0x000fea0003800000 */
.L_x_9243:
        /* <DEDUP_REMOVED lines=14> */
.L_x_9241:
[----:B------:R-:W-:Y:S05]  /*117c0*/  BSYNC B0 ;  /* 0x0000000000007941 */ /* 0x000fea0003800000 */
.L_x_9240:
        /* <DEDUP_REMOVED lines=17> */
[----:B------:R0:W1:Y:S02]  /*118e0*/  SHFL.IDX PT, R14, R6, 0x1f, 0x1f ;  /* 0x03e01f00060e7f89 */ /* 0x00006400000e0000 */
.L_x_9377:
[----:B------:R-:W-:Y:S02]  /*118f0*/  ULDC UR4, c[0x0][0xc38] ;  /* 0x00030e0000047ab9 */ /* 0x000fe40000000800 */
[----:B------:R-:W-:-:S04]  /*11900*/  IMAD.U32 R7, RZ, RZ, UR4 ;  /* 0x00000004ff077e24 */ /* 0x000fc8000f8e00ff */
[----:B-1----:R-:W-:-:S04]  /*11910*/  IMAD R3, R14, R7, RZ ;  /* 0x000000070e037224 */ /* 0x002fc800078e02ff */
[----:B------:R-:W-:-:S05]  /*11920*/  IMAD.IADD R8, R3, 0x1, R8 ;  /* 0x0000000103087824 */ /* 0x000fca00078e0208 */
[----:B------:R-:W-:-:S13]  /*11930*/  ISETP.GT.AND P6, PT, R8, R5, PT ;  /* 0x000000050800720c */ /* 0x000fda0003fc4270 */
[----:B------:R-:W-:Y:S05]  /*11940*/  @!P6 BRA `(.L_x_9243) ;  /* 0xfffffffc0064e947 */ /* 0x000fea000383ffff */
.L_x_9238:
        /* <DEDUP_REMOVED lines=8> */
.L_x_9381:
[----:B------:R-:W-:Y:S01]  /*119d0*/  ISETP.NE.AND P0, PT, R0, RZ, PT ;  /* 0x000000ff0000720c */ /* 0x000fe20003f05270 */
[----:B------:R-:W-:-:S12]  /*119e0*/  IMAD.MOV.U32 R14, RZ, RZ, RZ ;  /* 0x000000ffff0e7224 */ /* 0x000fd800078e00ff */
[----:B------:R-:W-:Y:S05]  /*119f0*/  @!P0 BRA `(.L_x_9245) ;  /* 0x0000000000108947 */ /* 0x000fea0003800000 */
[----:B------:R-:W-:Y:S01]  /*11a00*/  UMOV UR4, 0xffffffff ;  /* 0xffffffff00047882 */ /* 0x000fe20000000000 */
[----:B------:R-:W-:Y:S02]  /*11a10*/  IADD3 R12, R8, -0x1, RZ ;  /* 0xffffffff080c7810 */ /* 0x000fe40007ffe0ff */
[----:B------:R-:W-:Y:S05]  /*11a20*/  BRA.DIV UR4, `(.L_x_9246) ;  /* 0x0000004a04547947 */ /* 0x000fea000b800000 */
[----:B------:R3:W4:Y:S02]  /*11a30*/  SHFL.IDX PT, R14, R6, R12, 0x1f ;  /* 0x00001f0c060e7589 */ /* 0x00072400000e0000 */
.L_x_9245:
[----:B------:R-:W5:Y:S01]  /*11a40*/  LDC.64 R2, c[0x0][0xc90] ;  /* 0x00032400ff027b82 */ /* 0x000f620000000a00 */
[----:B------:R-:W-:-:S04]  /*11a50*/  IMAD.IADD R19, R8, 0x1, R19 ;  /* 0x0000000108137824 */ /* 0x000fc800078e0213 */
[----:B-----5:R-:W-:-:S05]  /*11a60*/  IMAD.WIDE R2, R19, 0x4, R2 ;  /* 0x0000000413027825 */ /* 0x020fca00078e0202 */
[----:B0--3--:R0:W2:Y:S01]  /*11a70*/  LDG.E R6, desc[UR52][R2.64] ;  /* 0x0000003402067981 */ /* 0x0090a2000c1e1900 */
[----:B----4-:R-:W-:-:S04]  /*11a80*/  IMAD R16, R14, R7, R16 ;  /* 0x000000070e107224 */ /* 0x010fc800078e0210 */
[----:B------:R-:W-:Y:S02]  /*11a90*/  IMAD.IADD R5, R5, 0x1, -R16 ;  /* 0x0000000105057824 */ /* 0x000fe400078e0a10 */
[----:B0-----:R-:W-:Y:S02]  /*11aa0*/  IMAD.MOV.U32 R2, RZ, RZ, RZ ;  /* 0x000000ffff027224 */ /* 0x001fe400078e00ff */
[----:B--2---:R-:W-:-:S05]  /*11ab0*/  IMAD R0, R4, R6, RZ ;  /* 0x0000000604007224 */ /* 0x004fca00078e02ff */
[----:B-1----:R-:W-:-:S04]  /*11ac0*/  IABS R8, R0 ;  /* 0x0000000000087213 */ /* 0x002fc80000000000 */
[----:B------:R-:W0:Y:S08]  /*11ad0*/  I2F.RP R9, R8 ;  /* 0x0000000800097306 */ /* 0x000e300000209400 */
[----:B0-----:R-:W0:Y:S02]  /*11ae0*/  MUFU.RCP R9, R9 ;  /* 0x0000000900097308 */ /* 0x001e240000001000 */
[----:B0-----:R-:W-:Y:S01]  /*11af0*/  VIADD R10, R9, 0xffffffe ;  /* 0x0ffffffe090a7836 */ /* 0x001fe20000000000 */
[----:B------:R-:W-:-:S05]  /*11b00*/  IABS R9, R0 ;  /* 0x0000000000097213 */ /* 0x000fca0000000000 */
[----:B------:R-:W0:Y:S01]  /*11b10*/  F2I.FTZ.U32.TRUNC.NTZ R3, R10 ;  /* 0x0000000a00037305 */ /* 0x000e22000021f000 */
[----:B------:R-:W-:Y:S01]  /*11b20*/  IADD3 R9, RZ, -R9, RZ ;  /* 0x80000009ff097210 */ /* 0x000fe20007ffe0ff */
[----:B0-----:R-:W-:-:S04]  /*11b30*/  IMAD.MOV R11, RZ, RZ, -R3 ;  /* 0x000000ffff0b7224 */ /* 0x001fc800078e0a03 */
[----:B------:R-:W-:-:S04]  /*11b40*/  IMAD R11, R11, R8, RZ ;  /* 0x000000080b0b7224 */ /* 0x000fc800078e02ff */
[----:B------:R-:W-:Y:S01]  /*11b50*/  IMAD.HI.U32 R2, R3, R11, R2 ;  /* 0x0000000b03027227 */ /* 0x000fe200078e0002 */
[----:B------:R-:W-:-:S05]  /*11b60*/  IABS R3, R5 ;  /* 0x0000000500037213 */ /* 0x000fca0000000000 */
        /* <DEDUP_REMOVED lines=21> */
[----:B0-----:R-:W-:-:S06]  /*11cc0*/  IADD3 R3, R9, 0xffffffe, RZ ;  /* 0x0ffffffe09037810 */ /* 0x001fcc0007ffe0ff */
        /* <DEDUP_REMOVED lines=25> */
.L_x_9239:
[----:B------:R-:W-:Y:S01]  /*11e60*/  UMOV UR4, URZ ;  /* 0x0000003f00047c82 */ /* 0x000fe20008000000 */
[----:B------:R-:W-:Y:S01]  /*11e70*/  UMOV UR5, URZ ;  /* 0x0000003f00057c82 */ /* 0x000fe20008000000 */
[----:B------:R-:W-:Y:S01]  /*11e80*/  ULDC UR6, c[0x0][0xc3c] ;  /* 0x00030f0000067ab9 */ /* 0x000fe20000000800 */
[----:B------:R-:W-:Y:S01]  /*11e90*/  MOV R16, R5 ;  /* 0x0000000500107202 */ /* 0x000fe20000000f00 */
[----:B------:R-:W-:Y:S02]  /*11ea0*/  IMAD.U32 R17, RZ, RZ, UR4 ;  /* 0x00000004ff117e24 */ /* 0x000fe4000f8e00ff */
[----:B------:R-:W-:Y:S02]  /*11eb0*/  IMAD.U32 R18, RZ, RZ, UR5 ;  /* 0x00000005ff127e24 */ /* 0x000fe4000f8e00ff */
[----:B------:R-:W-:-:S07]  /*11ec0*/  IMAD.U32 R19, RZ, RZ, UR6 ;  /* 0x00000006ff137e24 */ /* 0x000fce000f8e00ff */
.L_x_9247:
        /* <DEDUP_REMOVED lines=10> */
.L_x_9236:
[----:B------:R-:W-:Y:S02]  /*11f70*/  ULDC UR4, c[0x0][0xc3c] ;  /* 0x00030f0000047ab9 */ /* 0x000fe40000000800 */
[----:B---3--:R-:W-:-:S13]  /*11f80*/  ISETP.GE.AND P0, PT, R19, UR4, PT ;  /* 0x0000000413007c0c */ /* 0x008fda000bf06270 */
[----:B------:R-:W-:Y:S05]  /*11f90*/  @!P0 BRA `(.L_x_9248) ;  /* 0xffffffb400b08947 */ /* 0x000fea000383ffff */
[----:B------:R-:W-:Y:S05]  /*11fa0*/  BSYNC B8 ;  /* 0x0000000000087941 */ /* 0x000fea0003800000 */
.L_x_9185:
        /* <DEDUP_REMOVED lines=12> */
.L_x_9384:
[----:B------:R-:W-:Y:S05]  /*12070*/  BSYNC B0 ;  /* 0x0000000000007941 */ /* 0x000fea0003800000 */
.L_x_9249:
[----:B------:R-:W-:-:S03]  /*12080*/  UMOV UR4, 0xffffffff ;  /* 0xffffffff00047882 */ /* 0x000fc60000000000 */
[----:B------:R-:W-:Y:S05]  /*12090*/  BRA.DIV UR4, `(.L_x_9251) ;  /* 0x0000004204f07947 */ /* 0x000fea000b800000 */
[----:B0-----:R-:W0:Y:S02]  /*120a0*/  S2R R0, SR_TID.X ;  /* 0x0000000000007919 */ /* 0x001e240000002100 */
[----:B0-----:R-:W-:-:S04]  /*120b0*/  SHF.R.U32.HI R0, RZ, 0x5, R0 ;  /* 0x00000005ff007819 */ /* 0x001fc80000011600 */
[----:B------:R-:W-:-:S05]  /*120c0*/  LOP3.LUT R0, R0, 0x3, RZ, 0xc0, !PT ;  /* 0x0000000300007812 */ /* 0x000fca00078ec0ff */
[----:B------:R0:W3:Y:S02]  /*120d0*/  SHFL.IDX PT, R14, R0, RZ, 0x1f ;  /* 0x00001fff000e7589 */ /* 0x0000e400000e0000 */
.L_x_9387:
[----:B---3--:R-:W-:Y:S01]  /*120e0*/  ISETP.NE.AND P0, PT, R14, RZ, PT ;  /* 0x000000ff0e00720c */ /* 0x008fe20003f05270 */
[----:B------:R-:W-:-:S12]  /*120f0*/  BSSY B0, `(.L_x_9252) ;  /* 0x0000024000007945 */ /* 0x000fd80003800000 */
[----:B------:R-:W-:Y:S05]  /*12100*/  @P0 BRA `(.L_x_9253) ;  /* 0x0000000000880947 */ /* 0x000fea0003800000 */
[----:B------:R-:W-:-:S03]  /*12110*/  UMOV UR4, 0xffffffff ;  /* 0xffffffff00047882 */ /* 0x000fc60000000000 */
[----:B------:R-:W-:Y:S05]  /*12120*/  BRA.DIV UR4, `(.L_x_9254) ;  /* 0x0000004604007947 */ /* 0x000fea000b800000 */
[----:B------:R-:W-:-:S13]  /*12130*/  ELECT P6, URZ, PT ;  /* 0x00000000003f782f */ /* 0x000fda00038c0000 */
.L_x_9390:
[----:B------:R-:W-:Y:S05]  /*12140*/  @!P6 BRA `(.L_x_9253) ;  /* 0x000000000078e947 */ /* 0x000fea0003800000 */
[----:B------:R-:W-:-:S06]  /*12150*/  ULOP3.LUT UR4, UR42, 0x2, URZ, 0xfc, !UPT ;  /* 0x000000022a047892 */ /* 0x000fcc000f8efc3f */
[----:B0-----:R-:W-:-:S04]  /*12160*/  MOV R0, UR4 ;  /* 0x0000000400007c02 */ /* 0x001fc80008000f00 */
[----:B------:R-:W-:-:S13]  /*12170*/  ISETP.NE.AND P0, PT, R0, 0x3, PT ;  /* 0x000000030000780c */ /* 0x000fda0003f05270 */
[----:B------:R-:W-:Y:S05]  /*12180*/  @!P0 BRA `(.L_x_9255) ;  /* 0x0000000000048947 */ /* 0x000fea0003800000 */
[----:B------:R-:W-:Y:S01]  /*12190*/  BPT.TRAP 0x1 ;  /* 0x000000040000795c */ /* 0x000fe20000300000 */
.L_x_9255:
[C---:B------:R-:W-:Y:S01]  /*121a0*/  IMAD R5, R25.reuse, 0x8, R4 ;  /* 0x0000000819057824 */ /* 0x040fe200078e0204 */
[----:B------:R-:W-:Y:S01]  /*121b0*/  SHF.L.U32 R0, R28, 0x1f, RZ ;  /* 0x0000001f1c007819 */ /* 0x000fe200000006ff */
[----:B------:R-:W-:-:S03]  /*121c0*/  VIADD R25, R25, 0x1 ;  /* 0x0000000119197836 */ /* 0x000fc60000000000 */
[----:B------:R-:W0:Y:S02]  /*121d0*/  SYNCS.PHASECHK.TRANS64.TRYWAIT P1, [R5+URZ+0x28840], R0 ;  /* 0x02884000050075a7 */ /* 0x000e24000802017f */
[----:B------:R-:W-:-:S04]  /*121e0*/  ISETP.NE.AND P2, PT, R25, 0x2, PT ;  /* 0x000000021900780c */ /* 0x000fc80003f45270 */
[----:B------:R-:W-:Y:S01]  /*121f0*/  SEL R3, RZ, 0x1, P2 ;  /* 0x00000001ff037807 */ /* 0x000fe20001000000 */
[----:B0-----:R-:W-:Y:S08]  /*12200*/  @!P1 BRA `(.L_x_9256) ;  /* 0x0000004000e89947 */ /* 0x001ff00003800000 */
.L_x_9391:
[----:B------:R-:W-:Y:S02]  /*12210*/  SEL R25, R25, RZ, P2 ;  /* 0x000000ff19197207 */ /* 0x000fe40001000000 */
[----:B------:R-:W-:Y:S01]  /*12220*/  LOP3.LUT R2, R28, R3, RZ, 0x3c, !PT ;  /* 0x000000031c027212 */ /* 0x000fe200078e3cff */
[----:B------:R-:W-:Y:S06]  /*12230*/  @!P0 BRA `(.L_x_9257) ;  /* 0x0000000000048947 */ /* 0x000fec0003800000 */
[----:B------:R-:W-:Y:S01]  /*12240*/  BPT.TRAP 0x1 ;  /* 0x000000040000795c */ /* 0x000fe20000300000 */
.L_x_9257:
[----:B------:R-:W-:Y:S01]  /*12250*/  IMAD R25, R25, 0x8, R4 ;  /* 0x0000000819197824 */ /* 0x000fe200078e0204 */
[----:B------:R-:W-:-:S04]  /*12260*/  SHF.L.U32 R2, R2, 0x1f, RZ ;  /* 0x0000001f02027819 */ /* 0x000fc800000006ff */
[----:B------:R-:W3:Y:S02]  /*12270*/  SYNCS.PHASECHK.TRANS64.TRYWAIT P1, [R25+URZ+0x28840], R2 ;  /* 0x02884002190075a7 */ /* 0x000ee4000802017f */
[----:B---3--:R-:W-:Y:S05]  /*12280*/  @!P1 BRA `(.L_x_9258) ;  /* 0x0000004000dc9947 */ /* 0x008fea0003800000 */
.L_x_9392:
[----:B------:R-:W-:Y:S05]  /*12290*/  @!P0 BRA `(.L_x_9259) ;  /* 0x0000000000048947 */ /* 0x000fea0003800000 */
[----:B------:R-:W-:Y:S01]  /*122a0*/  BPT.TRAP 0x1 ;  /* 0x000000040000795c */ /* 0x000fe20000300000 */
.L_x_9259:
[----:B------:R-:W4:Y:S02]  /*122b0*/  SYNCS.PHASECHK.TRANS64.TRYWAIT P1, [R5+URZ+0x28860], R0 ;  /* 0x02886000050075a7 */ /* 0x000f24000802017f */
[----:B----4-:R-:W-:Y:S05]  /*122c0*/  @!P1 BRA `(.L_x_9260) ;  /* 0x0000004000e09947 */ /* 0x010fea0003800000 */
.L_x_9393:
[----:B------:R-:W-:Y:S05]  /*122d0*/  @!P0 BRA `(.L_x_9261) ;  /* 0x0000000000048947 */ /* 0x000fea0003800000 */
[----:B------:R-:W-:Y:S01]  /*122e0*/  BPT.TRAP 0x1 ;  /* 0x000000040000795c */ /* 0x000fe20000300000 */
.L_x_9261:
[----:B------:R0:W0:Y:S02]  /*122f0*/  SYNCS.PHASECHK.TRANS64.TRYWAIT P0, [R25+URZ+0x28860], R2 ;  /* 0x02886002190075a7 */ /* 0x000024000800017f */
[----:B0-----:R-:W-:Y:S05]  /*12300*/  @!P0 NANOSLEEP.SYNCS 0x989680 ;  /* 0x009896800000895d */ /* 0x001fea0003900000 */
[----:B------:R-:W0:Y:S02]  /*12310*/  @!P0 SYNCS.PHASECHK.TRANS64 P0, [R25+URZ+0x28860], R2 ;  /* 0x02886002190085a7 */ /* 0x000e24000800007f */
[----:B0-----:R-:W-:Y:S05]  /*12320*/  @!P0 BRA `(.L_x_9261) ;  /* 0xfffffffc00f08947 */ /* 0x001fea000383ffff */
.L_x_9253:
[----:B------:R-:W-:Y:S05]  /*12330*/  BSYNC B0 ;  /* 0x0000000000007941 */ /* 0x000fea0003800000 */
.L_x_9252:
[----:B------:R-:W-:Y:S05]  /*12340*/  EXIT ;  /* 0x000000000000794d */ /* 0x000fea0003800000 */
.L_x_9121:
[----:B0-----:R-:W-:-:S04]  /*12350*/  IMAD.U32 R3, RZ, RZ, UR41 ;  /* 0x00000029ff037e24 */ /* 0x001fc8000f8e00ff */
[----:B------:R0:W1:Y:S03]  /*12360*/  SYNCS.PHASECHK.TRANS64.TRYWAIT P1, [R3+URZ+0x28800], R0 ;  /* 0x02880000030075a7 */ /* 0x000066000802017f */
[----:B-1----:R-:W-:Y:S05]  /*12370*/  @!P1 NANOSLEEP.SYNCS 0x989680 ;  /* 0x009896800000995d */ /* 0x002fea0003900000 */
[----:B------:R-:W1:Y:S02]  /*12380*/  @!P1 SYNCS.PHASECHK.TRANS64 P1, [R3+URZ+0x28800], R0 ;  /* 0x02880000030095a7 */ /* 0x000e64000802007f */
[----:B-1----:R-:W-:Y:S05]  /*12390*/  @!P1 BRA `(.L_x_9121) ;  /* 0xfffffffc00ec9947 */ /* 0x002fea000383ffff */
[----:B------:R-:W-:Y:S05]  /*123a0*/  BRA `(.L_x_9262) ;  /* 0xfffffef400147947 */ /* 0x000fea000383ffff */
.L_x_9125:
[----:B-1----:R1:W2:Y:S02]  /*123b0*/  SYNCS.PHASECHK.TRANS64.TRYWAIT P1, [R0+URZ+0x28830], R3 ;  /* 0x02883003000075a7 */ /* 0x0022a4000802017f */
[----:B--2---:R-:W-:Y:S05]  /*123c0*/  @!P1 NANOSLEEP.SYNCS 0x989680 ;  /* 0x009896800000995d */ /* 0x004fea0003900000 */
[----:B------:R-:W2:Y:S02]  /*123d0*/  @!P1 SYNCS.PHASECHK.TRANS64 P1, [R0+URZ+0x28830], R3 ;  /* 0x02883003000095a7 */ /* 0x000ea4000802007f */
[----:B--2---:R-:W-:Y:S05]  /*123e0*/  @!P1 BRA `(.L_x_9125) ;  /* 0xfffffffc00f09947 */ /* 0x004fea000383ffff */
[----:B------:R-:W-:Y:S05]  /*123f0*/  BRA `(.L_x_9124) ;  /* 0xfffffef400307947 */ /* 0x000fea000383ffff */
.L_x_9131:
[----:B-1----:R-:W-:-:S04]  /*12400*/  IMAD.U32 R7, RZ, RZ, UR6 ;  /* 0x00000006ff077e24 */ /* 0x002fc8000f8e00ff */
[----:B------:R1:W2:Y:S03]  /*12410*/  SYNCS.PHASECHK.TRANS64.TRYWAIT P1, [R7+URZ+0x28830], R4 ;  /* 0x02883004070075a7 */ /* 0x0002a6000802017f */
[----:B--2---:R-:W-:Y:S05]  /*12420*/  @!P1 NANOSLEEP.SYNCS 0x989680 ;  /* 0x009896800000995d */ /* 0x004fea0003900000 */
[----:B------:R-:W2:Y:S02]  /*12430*/  @!P1 SYNCS.PHASECHK.TRANS64 P1, [R7+URZ+0x28830], R4 ;  /* 0x02883004070095a7 */ /* 0x000ea4000802007f */
[----:B--2---:R-:W-:Y:S05]  /*12440*/  @!P1 BRA `(.L_x_9131) ;  /* 0xfffffffc00ec9947 */ /* 0x004fea000383ffff */
[----:B------:R-:W-:Y:S05]  /*12450*/  BRA `(.L_x_9128) ;  /* 0xffffff2000507947 */ /* 0x000fea000383ffff */
.L_x_9135:
[----:B-1----:R-:W-:-:S04]  /*12460*/  MOV R7, UR6 ;  /* 0x0000000600077c02 */ /* 0x002fc80008000f00 */
[----:B------:R1:W2:Y:S03]  /*12470*/  SYNCS.PHASECHK.TRANS64.TRYWAIT P1, [R7+URZ+0x28850], R4 ;  /* 0x02885004070075a7 */ /* 0x0002a6000802017f */
[----:B--2---:R-:W-:Y:S05]  /*12480*/  @!P1 NANOSLEEP.SYNCS 0x989680 ;  /* 0x009896800000995d */ /* 0x004fea0003900000 */
[----:B------:R-:W2:Y:S02]  /*12490*/  @!P1 SYNCS.PHASECHK.TRANS64 P1, [R7+URZ+0x28850], R4 ;  /* 0x02885004070095a7 */ /* 0x000ea4000802007f */
[----:B--2---:R-:W-:Y:S05]  /*124a0*/  @!P1 BRA `(.L_x_9135) ;  /* 0xfffffffc00ec9947 */ /* 0x004fea000383ffff */
[----:B------:R-:W-:Y:S05]  /*124b0*/  BRA `(.L_x_9132) ;  /* 0xffffff24001c7947 */ /* 0x000fea000383ffff */
.L_x_9143:
[----:B-1----:R-:W-:-:S04]  /*124c0*/  IMAD.U32 R5, RZ, RZ, UR6 ;  /* 0x00000006ff057e24 */ /* 0x002fc8000f8e00ff */
[----:B------:R1:W2:Y:S03]  /*124d0*/  SYNCS.PHASECHK.TRANS64.TRYWAIT P1, [R5+URZ+0x28830], R4 ;  /* 0x02883004050075a7 */ /* 0x0002a6000802017f */
[----:B--2---:R-:W-:Y:S05]  /*124e0*/  @!P1 NANOSLEEP.SYNCS 0x989680 ;  /* 0x009896800000995d */ /* 0x004fea0003900000 */
[----:B------:R-:W2:Y:S02]  /*124f0*/  @!P1 SYNCS.PHASECHK.TRANS64 P1, [R5+URZ+0x28830], R4 ;  /* 0x02883004050095a7 */ /* 0x000ea4000802007f */
[----:B--2---:R-:W-:Y:S05]  /*12500*/  @!P1 BRA `(.L_x_9143) ;  /* 0xfffffffc00ec9947 */ /* 0x004fea000383ffff */
[----:B------:R-:W-:Y:S05]  /*12510*/  BRA `(.L_x_9140) ;  /* 0xffffff5000a07947 */ /* 0x000fea000383ffff */
.L_x_9147:
[----:B-1----:R-:W-:-:S04]  /*12520*/  IMAD.U32 R5, RZ, RZ, UR6 ;  /* 0x00000006ff057e24 */ /* 0x002fc8000f8e00ff */
[----:B------:R1:W2:Y:S03]  /*12530*/  SYNCS.PHASECHK.TRANS64.TRYWAIT P1, [R5+URZ+0x28850], R4 ;  /* 0x02885004050075a7 */ /* 0x0002a6000802017f */
[----:B--2---:R-:W-:Y:S05]  /*12540*/  @!P1 NANOSLEEP.SYNCS 0x989680 ;  /* 0x009896800000995d */ /* 0x004fea0003900000 */
[----:B------:R-:W2:Y:S02]  /*12550*/  @!P1 SYNCS.PHASECHK.TRANS64 P1, [R5+URZ+0x28850], R4 ;  /* 0x02885004050095a7 */ /* 0x000ea4000802007f */
[----:B--2---:R-:W-:Y:S05]  /*12560*/  @!P1 BRA `(.L_x_9147) ;  /* 0xfffffffc00ec9947 */ /* 0x004fea000383ffff */
[----:B------:R-:W-:Y:S05]  /*12570*/  BRA `(.L_x_9144) ;  /* 0xffffff5400607947 */ /* 0x000fea000383ffff */
.L_x_9154:
[----:B-1----:R-:W-:-:S04]  /*12580*/  IMAD.U32 R6, RZ, RZ, UR5 ;  /* 0x00000005ff067e24 */ /* 0x002fc8000f8e00ff */
[----:B------:R1:W2:Y:S03]  /*12590*/  SYNCS.PHASECHK.TRANS64.TRYWAIT P1, [R6+URZ+0x28850], R5 ;  /* 0x02885005060075a7 */ /* 0x0002a6000802017f */
[----:B--2---:R-:W-:Y:S05]  /*125a0*/  @!P1 NANOSLEEP.SYNCS 0x989680 ;  /* 0x009896800000995d */ /* 0x004fea0003900000 */
[----:B------:R-:W2:Y:S02]  /*125b0*/  @!P1 SYNCS.PHASECHK.TRANS64 P1, [R6+URZ+0x28850], R5 ;  /* 0x02885005060095a7 */ /* 0x000ea4000802007f */
[----:B--2---:R-:W-:Y:S05]  /*125c0*/  @!P1 BRA `(.L_x_9154) ;  /* 0xfffffffc00ec9947 */ /* 0x004fea000383ffff */
[----:B------:R-:W-:Y:S05]  /*125d0*/  BRA `(.L_x_9153) ;  /* 0xffffff7800487947 */ /* 0x000fea000383ffff */
.L_x_9197:
        /* <DEDUP_REMOVED lines=11> */
.L_x_9264:
[----:B------:R-:W-:Y:S05]  /*12690*/  BSYNC B0 ;  /* 0x0000000000007941 */ /* 0x000fea0003800000 */
.L_x_9263:
[----:B------:R-:W-:Y:S05]  /*126a0*/  BRA `(.L_x_9265) ;  /* 0xffffffbc005c7947 */ /* 0x000fea000383ffff */
.L_x_9200:
[----:B0-----:R0:W1:Y:S02]  /*126b0*/  SYNCS.PHASECHK.TRANS64.TRYWAIT P0, [R7+URZ+0x28840], R2 ;  /* 0x02884002070075a7 */ /* 0x001064000800017f */
[----:B-1----:R-:W-:Y:S05]  /*126c0*/  @!P0 NANOSLEEP.SYNCS 0x989680 ;  /* 0x009896800000895d */ /* 0x002fea0003900000 */
[----:B------:R-:W1:Y:S02]  /*126d0*/  @!P0 SYNCS.PHASECHK.TRANS64 P0, [R7+URZ+0x28840], R2 ;  /* 0x02884002070085a7 */ /* 0x000e64000800007f */
[----:B-1----:R-:W-:Y:S05]  /*126e0*/  @!P0 BRA `(.L_x_9200) ;  /* 0xfffffffc00f08947 */ /* 0x002fea000383ffff */
[----:B------:R-:W-:Y:S05]  /*126f0*/  BRA `(.L_x_9266) ;  /* 0xffffffbc00b87947 */ /* 0x000fea000383ffff */
.L_x_9201:
        /* <DEDUP_REMOVED lines=8> */
.L_x_9268:
[----:B------:R-:W-:Y:S05]  /*12780*/  BSYNC B0 ;  /* 0x0000000000007941 */ /* 0x000fea0003800000 */
.L_x_9267:
        /* <DEDUP_REMOVED lines=9> */
.L_x_9269:
[----:B------:R-:W-:Y:S02]  /*12820*/  IMAD.MOV.U32 R13, RZ, RZ, R0 ;  /* 0x000000ffff0d7224 */ /* 0x000fe400078e0000 */
[----:B------:R-:W-:Y:S02]  /*12830*/  IMAD.MOV.U32 R12, RZ, RZ, 0x1 ;  /* 0x00000001ff0c7424 */ /* 0x000fe400078e00ff */
[----:B------:R-:W-:-:S07]  /*12840*/  IMAD.MOV.U32 R3, RZ, RZ, R14 ;  /* 0x000000ffff037224 */ /* 0x000fce00078e000e */
[----:B------:R-:W-:Y:S05]  /*12850*/  WARPSYNC.COLLECTIVE R15, `(.L_x_9270) ;  /* 0x000000000f087348 */ /* 0x000fea0003c00000 */
[----:B------:R0:W1:Y:S02]  /*12860*/  SHFL.IDX P6, R14, R13, R12, R11 ;  /* 0x0000000c0d0e7389 */ /* 0x00006400000c000b */
[----:B01----:R-:W-:Y:S01]  /*12870*/  ENDCOLLECTIVE ;  /* 0x000000000000791b */ /* 0x003fe20003800000 */
.L_x_9270:
        /* <DEDUP_REMOVED lines=16> */
.L_x_9271:
[----:B------:R-:W-:Y:S02]  /*12980*/  @P1 IMAD R8, R5, 0x2, R22 ;  /* 0x0000000205081824 */ /* 0x000fe400078e0216 */
[----:B------:R-:W-:Y:S02]  /*12990*/  IMAD.MOV.U32 R13, RZ, RZ, R0 ;  /* 0x000000ffff0d7224 */ /* 0x000fe400078e0000 */
[----:B------:R-:W-:Y:S01]  /*129a0*/  IMAD.MOV.U32 R12, RZ, RZ, 0x2 ;  /* 0x00000002ff0c7424 */ /* 0x000fe200078e00ff */
[----:B------:R-:W-:-:S07]  /*129b0*/  MOV R3, R14 ;  /* 0x0000000e00037202 */ /* 0x000fce0000000f00 */
[----:B------:R-:W-:Y:S05]  /*129c0*/  WARPSYNC.COLLECTIVE R15, `(.L_x_9272) ;  /* 0x000000000f087348 */ /* 0x000fea0003c00000 */
[----:B------:R0:W1:Y:S02]  /*129d0*/  SHFL.IDX P6, R14, R13, R12, R11 ;  /* 0x0000000c0d0e7389 */ /* 0x00006400000c000b */
[----:B01----:R-:W-:Y:S01]  /*129e0*/  ENDCOLLECTIVE ;  /* 0x000000000000791b */ /* 0x003fe20003800000 */
.L_x_9272:
        /* <DEDUP_REMOVED lines=16> */
.L_x_9273:
[----:B------:R-:W-:Y:S02]  /*12af0*/  @P1 IMAD R8, R5, 0x2, R22 ;  /* 0x0000000205081824 */ /* 0x000fe400078e0216 */
[----:B------:R-:W-:Y:S02]  /*12b00*/  IMAD.MOV.U32 R13, RZ, RZ, R0 ;  /* 0x000000ffff0d7224 */ /* 0x000fe400078e0000 */
[----:B------:R-:W-:Y:S02]  /*12b10*/  IMAD.MOV.U32 R12, RZ, RZ, 0x3 ;  /* 0x00000003ff0c7424 */ /* 0x000fe400078e00ff */
[----:B------:R-:W-:-:S07]  /*12b20*/  IMAD.MOV.U32 R3, RZ, RZ, R14 ;  /* 0x000000ffff037224 */ /* 0x000fce00078e000e */
[----:B------:R-:W-:Y:S05]  /*12b30*/  WARPSYNC.COLLECTIVE R15, `(.L_x_9274) ;  /* 0x000000000f087348 */ /* 0x000fea0003c00000 */
[----:B------:R0:W1:Y:S02]  /*12b40*/  SHFL.IDX P6, R14, R13, R12, R11 ;  /* 0x0000000c0d0e7389 */ /* 0x00006400000c000b */
[----:B01----:R-:W-:Y:S01]  /*12b50*/  ENDCOLLECTIVE ;  /* 0x000000000000791b */ /* 0x003fe20003800000 */
.L_x_9274:
        /* <DEDUP_REMOVED lines=16> */
.L_x_9275:
[----:B------:R-:W-:Y:S02]  /*12c60*/  @P1 IMAD R8, R5, 0x2, R22 ;  /* 0x0000000205081824 */ /* 0x000fe400078e0216 */
[----:B------:R-:W-:Y:S01]  /*12c70*/  IMAD.MOV.U32 R13, RZ, RZ, R0 ;  /* 0x000000ffff0d7224 */ /* 0x000fe200078e0000 */
[----:B------:R-:W-:Y:S01]  /*12c80*/  MOV R12, 0x4 ;  /* 0x00000004000c7802 */ /* 0x000fe20000000f00 */
[----:B------:R-:W-:-:S07]  /*12c90*/  IMAD.MOV.U32 R3, RZ, RZ, R14 ;  /* 0x000000ffff037224 */ /* 0x000fce00078e000e */
[----:B------:R-:W-:Y:S05]  /*12ca0*/  WARPSYNC.COLLECTIVE R15, `(.L_x_9276) ;  /* 0x000000000f087348 */ /* 0x000fea0003c00000 */
[----:B------:R0:W1:Y:S02]  /*12cb0*/  SHFL.IDX P6, R14, R13, R12, R11 ;  /* 0x0000000c0d0e7389 */ /* 0x00006400000c000b */
[----:B01----:R-:W-:Y:S01]  /*12cc0*/  ENDCOLLECTIVE ;  /* 0x000000000000791b */ /* 0x003fe20003800000 */
.L_x_9276:
        /* <DEDUP_REMOVED lines=16> */
.L_x_9277:
[----:B------:R-:W-:Y:S01]  /*12dd0*/  @P1 IMAD R8, R5, 0x2, R22 ;  /* 0x0000000205081824 */ /* 0x000fe200078e0216 */
[----:B------:R-:W-:Y:S01]  /*12de0*/  MOV R13, R0 ;  /* 0x00000000000d7202 */ /* 0x000fe20000000f00 */
[----:B------:R-:W-:Y:S02]  /*12df0*/  IMAD.MOV.U32 R12, RZ, RZ, 0x5 ;  /* 0x00000005ff0c7424 */ /* 0x000fe400078e00ff */
[----:B------:R-:W-:-:S07]  /*12e00*/  IMAD.MOV.U32 R3, RZ, RZ, R14 ;  /* 0x000000ffff037224 */ /* 0x000fce00078e000e */
[----:B------:R-:W-:Y:S05]  /*12e10*/  WARPSYNC.COLLECTIVE R15, `(.L_x_9278) ;  /* 0x000000000f087348 */ /* 0x000fea0003c00000 */
[----:B------:R0:W1:Y:S02]  /*12e20*/  SHFL.IDX P6, R14, R13, R12, R11 ;  /* 0x0000000c0d0e7389 */ /* 0x00006400000c000b */
[----:B01----:R-:W-:Y:S01]  /*12e30*/  ENDCOLLECTIVE ;  /* 0x000000000000791b */ /* 0x003fe20003800000 */
.L_x_9278:
        /* <DEDUP_REMOVED lines=16> */
.L_x_9279:
[----:B------:R-:W-:Y:S01]  /*12f40*/  @P1 LEA R8, R5, R22, 0x1 ;  /* 0x0000001605081211 */ /* 0x000fe200078e08ff */
[----:B------:R-:W-:Y:S02]  /*12f50*/  IMAD.MOV.U32 R13, RZ, RZ, R0 ;  /* 0x000000ffff0d7224 */ /* 0x000fe400078e0000 */
[----:B------:R-:W-:Y:S02]  /*12f60*/  IMAD.MOV.U32 R12, RZ, RZ, 0x6 ;  /* 0x00000006ff0c7424 */ /* 0x000fe400078e00ff */
[----:B------:R-:W-:-:S07]  /*12f70*/  IMAD.MOV.U32 R3, RZ, RZ, R14 ;  /* 0x000000ffff037224 */ /* 0x000fce00078e000e */
[----:B------:R-:W-:Y:S05]  /*12f80*/  WARPSYNC.COLLECTIVE R15, `(.L_x_9280) ;  /* 0x000000000f087348 */ /* 0x000fea0003c00000 */
[----:B------:R0:W1:Y:S02]  /*12f90*/  SHFL.IDX P6, R14, R13, R12, R11 ;  /* 0x0000000c0d0e7389 */ /* 0x00006400000c000b */
[----:B01----:R-:W-:Y:S01]  /*12fa0*/  ENDCOLLECTIVE ;  /* 0x000000000000791b */ /* 0x003fe20003800000 */
.L_x_9280:
        /* <DEDUP_REMOVED lines=16> */
.L_x_9281:
[----:B------:R-:W-:Y:S02]  /*130b0*/  @P1 IMAD R8, R5, 0x2, R22 ;  /* 0x0000000205081824 */ /* 0x000fe400078e0216 */
[----:B------:R-:W-:Y:S02]  /*130c0*/  IMAD.MOV.U32 R13, RZ, RZ, R0 ;  /* 0x000000ffff0d7224 */ /* 0x000fe400078e0000 */
[----:B------:R-:W-:Y:S02]  /*130d0*/  IMAD.MOV.U32 R12, RZ, RZ, 0x7 ;  /* 0x00000007ff0c7424 */ /* 0x000fe400078e00ff */
[----:B------:R-:W-:-:S07]  /*130e0*/  IMAD.MOV.U32 R3, RZ, RZ, R14 ;  /* 0x000000ffff037224 */ /* 0x000fce00078e000e */
[----:B------:R-:W-:Y:S05]  /*130f0*/  WARPSYNC.COLLECTIVE R15, `(.L_x_9282) ;  /* 0x000000000f087348 */ /* 0x000fea0003c00000 */
[----:B------:R0:W1:Y:S02]  /*13100*/  SHFL.IDX P6, R14, R13, R12, R11 ;  /* 0x0000000c0d0e7389 */ /* 0x00006400000c000b */
[----:B01----:R-:W-:Y:S01]  /*13110*/  ENDCOLLECTIVE ;  /* 0x000000000000791b */ /* 0x003fe20003800000 */
.L_x_9282:
        /* <DEDUP_REMOVED lines=14> */
.L_x_9283:
[----:B------:R-:W-:Y:S01]  /*13200*/  @!PT LDS RZ, [RZ] ;  /* 0x00000000fffff984 */ /* 0x000fe20000000800 */
[----:B------:R-:W-:Y:S01]  /*13210*/  @!PT LDS RZ, [RZ] ;  /* 0x00000000fffff984 */ /* 0x000fe20000000800 */
[----:B------:R-:W-:Y:S01]  /*13220*/  @!PT LDS RZ, [RZ] ;  /* 0x00000000fffff984 */ /* 0x000fe20000000800 */
[----:B------:R0:W-:Y:S02]  /*13230*/  @P1 LDGSTS.E.BYPASS.LTC128B.128 [R8+0x1f400], desc[UR52][R2.64+0x80], !P2 ;  /* 0x1f40008002081fae */ /* 0x0001e4000d101d74 */
[----:B0-----:R-:W-:Y:S01]  /*13240*/  MOV R2, R14 ;  /* 0x0000000e00027202 */ /* 0x001fe20000000f00 */
[----:B------:R-:W-:Y:S06]  /*13250*/  BRA `(.L_x_9284) ;  /* 0xffffffb800907947 */ /* 0x000fec000383ffff */
.L_x_9206:
[----:B------:R-:W-:Y:S02]  /*13260*/  IMAD.MOV.U32 R13, RZ, RZ, R4 ;  /* 0x000000ffff0d7224 */ /* 0x000fe400078e0004 */
[----:B------:R-:W-:Y:S02]  /*13270*/  IMAD.MOV.U32 R12, RZ, RZ, RZ ;  /* 0x000000ffff0c7224 */ /* 0x000fe400078e00ff */
[----:B------:R-:W-:Y:S02]  /*13280*/  IMAD.MOV.U32 R11, RZ, RZ, 0x181f ;  /* 0x0000181fff0b7424 */ /* 0x000fe400078e00ff */
[----:B------:R-:W-:Y:S02]  /*13290*/  IMAD.MOV.U32 R15, RZ, RZ, -0x1 ;  /* 0xffffffffff0f7424 */ /* 0x000fe400078e00ff */
[----:B-----5:R-:W-:Y:S02]  /*132a0*/  IMAD R5, R10, R5, RZ ;  /* 0x000000050a057224 */ /* 0x020fe400078e02ff */
[----:B------:R-:W-:-:S07]  /*132b0*/  IMAD R17, R17, 0x80, R9 ;  /* 0x0000008011117824 */ /* 0x000fce00078e0209 */
[----:B------:R-:W-:Y:S05]  /*132c0*/  WARPSYNC.COLLECTIVE R15, `(.L_x_9285) ;  /* 0x000000000f087348 */ /* 0x000fea0003c00000 */
[----:B------:R0:W1:Y:S02]  /*132d0*/  SHFL.IDX P6, R14, R13, R12, R11 ;  /* 0x0000000c0d0e7389 */ /* 0x00006400000c000b */
[----:B01----:R-:W-:Y:S01]  /*132e0*/  ENDCOLLECTIVE ;  /* 0x000000000000791b */ /* 0x003fe20003800000 */
.L_x_9285:
[C---:B------:R-:W-:Y:S01]  /*132f0*/  VIADD R6, R17.reuse, 0x10 ;  /* 0x0000001011067836 */ /* 0x040fe20000000000 */
[----:B------:R-:W-:Y:S02]  /*13300*/  ISETP.GE.AND P2, PT, R17, R5, PT ;  /* 0x000000051100720c */ /* 0x000fe40003f46270 */
[----:B------:R-:W-:Y:S01]  /*13310*/  MOV R13, R0 ;  /* 0x00000000000d7202 */ /* 0x000fe20000000f00 */
[----:B------:R-:W-:-:S10]  /*13320*/  IMAD.MOV.U32 R2, RZ, RZ, R14 ;  /* 0x000000ffff027224 */ /* 0x000fd400078e000e */
[----:B------:R-:W-:Y:S05]  /*13330*/  WARPSYNC.COLLECTIVE R15, `(.L_x_9286) ;  /* 0x000000000f087348 */ /* 0x000fea0003c00000 */
[----:B------:R0:W1:Y:S02]  /*13340*/  SHFL.IDX P6, R14, R13, R12, R11 ;  /* 0x0000000c0d0e7389 */ /* 0x00006400000c000b */
[----:B01----:R-:W-:Y:S01]  /*13350*/  ENDCOLLECTIVE ;  /* 0x000000000000791b */ /* 0x003fe20003800000 */
.L_x_9286:
        /* <DEDUP_REMOVED lines=8> */
.L_x_9287:
[----:B------:R-:W-:Y:S01]  /*133e0*/  @!PT LDS RZ, [RZ] ;  /* 0x00000000fffff984 */ /* 0x000fe20000000800 */
[----:B------:R-:W-:Y:S01]  /*133f0*/  @!PT LDS RZ, [RZ] ;  /* 0x00000000fffff984 */ /* 0x000fe20000000800 */
[----:B------:R-:W-:Y:S01]  /*13400*/  @!PT LDS RZ, [RZ] ;  /* 0x00000000fffff984 */ /* 0x000fe20000000800 */
[----:B------:R-:W-:Y:S04]  /*13410*/  @!P2 LDGSTS.E.BYPASS.LTC128B.128 [R8+0x10400], desc[UR52][R2.64], !P0 ;  /* 0x104000000208afae */ /* 0x000fe8000c101d74 */
[----:B------:R0:W-:Y:S01]  /*13420*/  @!P2 LDGSTS.E.BYPASS.LTC128B.128 [R8+0x14400], desc[UR52][R2.64+0x80], !P1 ;  /* 0x144000800208afae */ /* 0x0001e2000c901d74 */
[----:B------:R-:W-:Y:S02]  /*13430*/  ISETP.GE.AND P2, PT, R6, R5, PT ;  /* 0x000000050600720c */ /* 0x000fe40003f46270 */
[----:B------:R-:W-:Y:S01]  /*13440*/  IADD3 R6, R17, 0x20, RZ ;  /* 0x0000002011067810 */ /* 0x000fe20007ffe0ff */
[----:B------:R-:W-:Y:S02]  /*13450*/  IMAD.MOV.U32 R13, RZ, RZ, R0 ;  /* 0x000000ffff0d7224 */ /* 0x000fe400078e0000 */
[----:B0-----:R-:W-:-:S08]  /*13460*/  IMAD.MOV.U32 R2, RZ, RZ, R14 ;  /* 0x000000ffff027224 */ /* 0x001fd000078e000e */
[----:B------:R-:W-:Y:S05]  /*13470*/  WARPSYNC.COLLECTIVE R15, `(.L_x_9288) ;  /* 0x000000000f087348 */ /* 0x000fea0003c00000 */
[----:B------:R0:W1:Y:S02]  /*13480*/  SHFL.IDX P6, R14, R13, R12, R11 ;  /* 0x0000000c0d0e7389 */ /* 0x00006400000c000b */
[----:B01----:R-:W-:Y:S01]  /*13490*/  ENDCOLLECTIVE ;  /* 0x000000000000791b */ /* 0x003fe20003800000 */
.L_x_9288:
        /* <DEDUP_REMOVED lines=8> */
.L_x_9289:
        /* <DEDUP_REMOVED lines=13> */
.L_x_9290:
        /* <DEDUP_REMOVED lines=8> */
.L_x_9291:
[----:B------:R-:W-:-:S05]  /*13670*/  @!P2 IMAD.MOV.U32 R3, RZ, RZ, R7 ;  /* 0x000000ffff03a224 */ /* 0x000fca00078e0007 */
[----:B------:R-:W-:Y:S01]  /*13680*/  @!PT LDS RZ, [RZ] ;  /* 0x00000000fffff984 */ /* 0x000fe20000000800 */
[----:B------:R-:W-:Y:S01]  /*13690*/  @!PT LDS RZ, [RZ] ;  /* 0x00000000fffff984 */ /* 0x000fe20000000800 */
[----:B------:R-:W-:Y:S01]  /*136a0*/  @!PT LDS RZ, [RZ] ;  /* 0x00000000fffff984 */ /* 0x000fe20000000800 */
[----:B------:R-:W-:Y:S04]  /*136b0*/  @!P2 LDGSTS.E.BYPASS.LTC128B.128 [R8+0x11400], desc[UR52][R2.64], !P0 ;  /* 0x114000000208afae */ /* 0x000fe8000c101d74 */
[----:B------:R0:W-:Y:S01]  /*136c0*/  @!P2 LDGSTS.E.BYPASS.LTC128B.128 [R8+0x15400], desc[UR52][R2.64+0x80], !P1 ;  /* 0x154000800208afae */ /* 0x0001e2000c901d74 */
[----:B------:R-:W-:Y:S01]  /*136d0*/  ISETP.GE.AND P2, PT, R6, R5, PT ;  /* 0x000000050600720c */ /* 0x000fe20003f46270 */
[----:B------:R-:W-:Y:S01]  /*136e0*/  VIADD R6, R17, 0x40 ;  /* 0x0000004011067836 */ /* 0x000fe20000000000 */
[----:B------:R-:W-:Y:S01]  /*136f0*/  MOV R13, R0 ;  /* 0x00000000000d7202 */ /* 0x000fe20000000f00 */
[----:B0-----:R-:W-:-:S10]  /*13700*/  IMAD.MOV.U32 R2, RZ, RZ, R14 ;  /* 0x000000ffff027224 */ /* 0x001fd400078e000e */
[----:B------:R-:W-:Y:S05]  /*13710*/  WARPSYNC.COLLECTIVE R15, `(.L_x_9292) ;  /* 0x000000000f087348 */ /* 0x000fea0003c00000 */
[----:B------:R0:W1:Y:S02]  /*13720*/  SHFL.IDX P6, R14, R13, R12, R11 ;  /* 0x0000000c0d0e7389 */ /* 0x00006400000c000b */
[----:B01----:R-:W-:Y:S01]  /*13730*/  ENDCOLLECTIVE ;  /* 0x000000000000791b */ /* 0x003fe20003800000 */
.L_x_9292:
        /* <DEDUP_REMOVED lines=8> */
.L_x_9293:
[----:B------:R-:W-:-:S05]  /*137c0*/  @!P2 IMAD.MOV.U32 R3, RZ, RZ, R7 ;  /* 0x000000ffff03a224 */ /* 0x000fca00078e0007 */
        /* <DEDUP_REMOVED lines=12> */
.L_x_9294:
        /* <DEDUP_REMOVED lines=8> */
.L_x_9295:
        /* <DEDUP_REMOVED lines=13> */
.L_x_9296:
        /* <DEDUP_REMOVED lines=8> */
.L_x_9297:
[----:B------:R-:W-:-:S05]  /*13a60*/  @!P2 IMAD.MOV.U32 R3, RZ, RZ, R7 ;  /* 0x000000ffff03a224 */ /* 0x000fca00078e0007 */
        /* <DEDUP_REMOVED lines=11> */
.L_x_9298:
        /* <DEDUP_REMOVED lines=8> */
.L_x_9299:
        /* <DEDUP_REMOVED lines=11> */
.L_x_9300:
[----:B------:R-:W-:Y:S05]  /*13c50*/  BRA `(.L_x_9301) ;  /* 0xffffffbc00047947 */ /* 0x000fea000383ffff */
.L_x_9211:
[----:B0-----:R0:W1:Y:S02]  /*13c60*/  SYNCS.PHASECHK.TRANS64.TRYWAIT P1, [R22+URZ+0x28820], R3 ;  /* 0x02882003160075a7 */ /* 0x001064000802017f */
[----:B-1----:R-:W-:Y:S05]  /*13c70*/  @!P1 NANOSLEEP.SYNCS 0x989680 ;  /* 0x009896800000995d */ /* 0x002fea0003900000 */
[----:B------:R-:W1:Y:S02]  /*13c80*/  @!P1 SYNCS.PHASECHK.TRANS64 P1, [R22+URZ+0x28820], R3 ;  /* 0x02882003160095a7 */ /* 0x000e64000802007f */
[----:B-1----:R-:W-:Y:S05]  /*13c90*/  @!P1 BRA `(.L_x_9211) ;  /* 0xfffffffc00f09947 */ /* 0x002fea000383ffff */
[----:B------:R-:W-:Y:S05]  /*13ca0*/  BRA `(.L_x_9302) ;  /* 0xffffffbc00787947 */ /* 0x000fea000383ffff */
.L_x_9216:
[----:B0-----:R0:W1:Y:S02]  /*13cb0*/  SYNCS.PHASECHK.TRANS64.TRYWAIT P0, [R6+URZ+0x28840], R3 ;  /* 0x02884003060075a7 */ /* 0x001064000800017f */
[----:B-1----:R-:W-:Y:S05]  /*13cc0*/  @!P0 NANOSLEEP.SYNCS 0x989680 ;  /* 0x009896800000895d */ /* 0x002fea0003900000 */
[----:B------:R-:W1:Y:S02]  /*13cd0*/  @!P0 SYNCS.PHASECHK.TRANS64 P0, [R6+URZ+0x28840], R3 ;  /* 0x02884003060085a7 */ /* 0x000e64000800007f */
[----:B-1----:R-:W-:Y:S05]  /*13ce0*/  @!P0 BRA `(.L_x_9216) ;  /* 0xfffffffc00f08947 */ /* 0x002fea000383ffff */
[----:B------:R-:W-:Y:S05]  /*13cf0*/  BRA `(.L_x_9303) ;  /* 0xffffffc000447947 */ /* 0x000fea000383ffff */
.L_x_9217:
        /* <DEDUP_REMOVED lines=8> */
.L_x_9305:
[----:B------:R-:W-:Y:S05]  /*13d80*/  BSYNC B1 ;  /* 0x0000000000017941 */ /* 0x000fea0003800000 */
.L_x_9304:
        /* <DEDUP_REMOVED lines=10> */
.L_x_9306:
[----:B------:R-:W-:Y:S02]  /*13e30*/  IMAD.MOV.U32 R13, RZ, RZ, R9 ;  /* 0x000000ffff0d7224 */ /* 0x000fe400078e0009 */
[----:B------:R-:W-:Y:S02]  /*13e40*/  IMAD.MOV.U32 R12, RZ, RZ, 0x1 ;  /* 0x00000001ff0c7424 */ /* 0x000fe400078e00ff */
[----:B------:R-:W-:-:S07]  /*13e50*/  IMAD.MOV.U32 R2, RZ, RZ, R14 ;  /* 0x000000ffff027224 */ /* 0x000fce00078e000e */
[----:B------:R-:W-:Y:S05]  /*13e60*/  WARPSYNC.COLLECTIVE R15, `(.L_x_9307) ;  /* 0x000000000f087348 */ /* 0x000fea0003c00000 */
[----:B------:R0:W1:Y:S02]  /*13e70*/  SHFL.IDX P6, R14, R13, R12, R11 ;  /* 0x0000000c0d0e7389 */ /* 0x00006400000c000b */
[----:B01----:R-:W-:Y:S01]  /*13e80*/  ENDCOLLECTIVE ;  /* 0x000000000000791b */ /* 0x003fe20003800000 */
.L_x_9307:
        /* <DEDUP_REMOVED lines=12> */
.L_x_9308:
[----:B------:R-:W-:Y:S02]  /*13f50*/  IMAD.MOV.U32 R13, RZ, RZ, R9 ;  /* 0x000000ffff0d7224 */ /* 0x000fe400078e0009 */
[----:B------:R-:W-:Y:S02]  /*13f60*/  IMAD.MOV.U32 R12, RZ, RZ, 0x2 ;  /* 0x00000002ff0c7424 */ /* 0x000fe400078e00ff */
[----:B------:R-:W-:-:S07]  /*13f70*/  IMAD.MOV.U32 R2, RZ, RZ, R14 ;  /* 0x000000ffff027224 */ /* 0x000fce00078e000e */
[----:B------:R-:W-:Y:S05]  /*13f80*/  WARPSYNC.COLLECTIVE R15, `(.L_x_9309) ;  /* 0x000000000f087348 */ /* 0x000fea0003c00000 */
[----:B------:R0:W1:Y:S02]  /*13f90*/  SHFL.IDX P6, R14, R13, R12, R11 ;  /* 0x0000000c0d0e7389 */ /* 0x00006400000c000b */
[----:B01----:R-:W-:Y:S01]  /*13fa0*/  ENDCOLLECTIVE ;  /* 0x000000000000791b */ /* 0x003fe20003800000 */
.L_x_9309:
        /* <DEDUP_REMOVED lines=12> */
.L_x_9310:
[----:B------:R-:W-:Y:S02]  /*14070*/  IMAD.MOV.U32 R13, RZ, RZ, R9 ;  /* 0x000000ffff0d7224 */ /* 0x000fe400078e0009 */
[----:B------:R-:W-:Y:S02]  /*14080*/  IMAD.MOV.U32 R12, RZ, RZ, 0x3 ;  /* 0x00000003ff0c7424 */ /* 0x000fe400078e00ff */
[----:B------:R-:W-:-:S07]  /*14090*/  IMAD.MOV.U32 R2, RZ, RZ, R14 ;  /* 0x000000ffff027224 */ /* 0x000fce00078e000e */
[----:B------:R-:W-:Y:S05]  /*140a0*/  WARPSYNC.COLLECTIVE R15, `(.L_x_9311) ;  /* 0x000000000f087348 */ /* 0x000fea0003c00000 */
[----:B------:R0:W1:Y:S02]  /*140b0*/  SHFL.IDX P6, R14, R13, R12, R11 ;  /* 0x0000000c0d0e7389 */ /* 0x00006400000c000b */
[----:B01----:R-:W-:Y:S01]  /*140c0*/  ENDCOLLECTIVE ;  /* 0x000000000000791b */ /* 0x003fe20003800000 */
.L_x_9311:
        /* <DEDUP_REMOVED lines=12> */
.L_x_9312:
[----:B------:R-:W-:Y:S02]  /*14190*/  IMAD.MOV.U32 R13, RZ, RZ, R9 ;  /* 0x000000ffff0d7224 */ /* 0x000fe400078e0009 */
[----:B------:R-:W-:Y:S02]  /*141a0*/  IMAD.MOV.U32 R12, RZ, RZ, 0x4 ;  /* 0x00000004ff0c7424 */ /* 0x000fe400078e00ff */
[----:B------:R-:W-:-:S07]  /*141b0*/  IMAD.MOV.U32 R2, RZ, RZ, R14 ;  /* 0x000000ffff027224 */ /* 0x000fce00078e000e */
[----:B------:R-:W-:Y:S05]  /*141c0*/  WARPSYNC.COLLECTIVE R15, `(.L_x_9313) ;  /* 0x000000000f087348 */ /* 0x000fea0003c00000 */
[----:B------:R0:W1:Y:S02]  /*141d0*/  SHFL.IDX P6, R14, R13, R12, R11 ;  /* 0x0000000c0d0e7389 */ /* 0x00006400000c000b */
[----:B01----:R-:W-:Y:S01]  /*141e0*/  ENDCOLLECTIVE ;  /* 0x000000000000791b */ /* 0x003fe20003800000 */
.L_x_9313:
        /* <DEDUP_REMOVED lines=12> */
.L_x_9314:
[----:B------:R-:W-:Y:S02]  /*142b0*/  IMAD.MOV.U32 R13, RZ, RZ, R9 ;  /* 0x000000ffff0d7224 */ /* 0x000fe400078e0009 */
[----:B------:R-:W-:Y:S02]  /*142c0*/  IMAD.MOV.U32 R12, RZ, RZ, 0x5 ;  /* 0x00000005ff0c7424 */ /* 0x000fe400078e00ff */
[----:B------:R-:W-:-:S07]  /*142d0*/  IMAD.MOV.U32 R2, RZ, RZ, R14 ;  /* 0x000000ffff027224 */ /* 0x000fce00078e000e */
[----:B------:R-:W-:Y:S05]  /*142e0*/  WARPSYNC.COLLECTIVE R15, `(.L_x_9315) ;  /* 0x000000000f087348 */ /* 0x000fea0003c00000 */
[----:B------:R0:W1:Y:S02]  /*142f0*/  SHFL.IDX P6, R14, R13, R12, R11 ;  /* 0x0000000c0d0e7389 */ /* 0x00006400000c000b */
[----:B01----:R-:W-:Y:S01]  /*14300*/  ENDCOLLECTIVE ;  /* 0x000000000000791b */ /* 0x003fe20003800000 */
.L_x_9315:
        /* <DEDUP_REMOVED lines=12> */
.L_x_9316:
[----:B------:R-:W-:Y:S02]  /*143d0*/  IMAD.MOV.U32 R13, RZ, RZ, R9 ;  /* 0x000000ffff0d7224 */ /* 0x000fe400078e0009 */
[----:B------:R-:W-:Y:S02]  /*143e0*/  IMAD.MOV.U32 R12, RZ, RZ, 0x6 ;  /* 0x00000006ff0c7424 */ /* 0x000fe400078e00ff */
[----:B------:R-:W-:-:S07]  /*143f0*/  IMAD.MOV.U32 R2, RZ, RZ, R14 ;  /* 0x000000ffff027224 */ /* 0x000fce00078e000e */
[----:B------:R-:W-:Y:S05]  /*14400*/  WARPSYNC.COLLECTIVE R15, `(.L_x_9317) ;  /* 0x000000000f087348 */ /* 0x000fea0003c00000 */
[----:B------:R0:W1:Y:S02]  /*14410*/  SHFL.IDX P6, R14, R13, R12, R11 ;  /* 0x0000000c0d0e7389 */ /* 0x00006400000c000b */
[----:B01----:R-:W-:Y:S01]  /*14420*/  ENDCOLLECTIVE ;  /* 0x000000000000791b */ /* 0x003fe20003800000 */
.L_x_9317:
        /* <DEDUP_REMOVED lines=12> */
.L_x_9318:
[----:B------:R-:W-:Y:S02]  /*144f0*/  IMAD.MOV.U32 R13, RZ, RZ, R9 ;  /* 0x000000ffff0d7224 */ /* 0x000fe400078e0009 */
[----:B------:R-:W-:Y:S02]  /*14500*/  IMAD.MOV.U32 R12, RZ, RZ, 0x7 ;  /* 0x00000007ff0c7424 */ /* 0x000fe400078e00ff */
[----:B------:R-:W-:-:S07]  /*14510*/  IMAD.MOV.U32 R2, RZ, RZ, R14 ;  /* 0x000000ffff027224 */ /* 0x000fce00078e000e */
[----:B------:R-:W-:Y:S05]  /*14520*/  WARPSYNC.COLLECTIVE R15, `(.L_x_9319) ;  /* 0x000000000f087348 */ /* 0x000fea0003c00000 */
[----:B------:R0:W1:Y:S02]  /*14530*/  SHFL.IDX P6, R14, R13, R12, R11 ;  /* 0x0000000c0d0e7389 */ /* 0x00006400000c000b */
[----:B01----:R-:W-:Y:S01]  /*14540*/  ENDCOLLECTIVE ;  /* 0x000000000000791b */ /* 0x003fe20003800000 */
.L_x_9319:
[----:B------:R-:W-:-:S05]  /*14550*/  IADD3 R2, P0, R2, R5, RZ ;  /* 0x0000000502027210 */ /* 0x000fca0007f1e0ff */
[----:B------:R-:W-:-:S05]  /*14560*/  IMAD.X R3, RZ, RZ, R3, P0 ;  /* 0x000000ffff037224 */ /* 0x000fca00000e0603 */
        /* <DEDUP_REMOVED lines=10> */
.L_x_9320:
[----:B------:R-:W-:Y:S01]  /*14610*/  IMAD.MOV.U32 R2, RZ, RZ, R14 ;  /* 0x000000ffff027224 */ /* 0x000fe200078e000e */
[----:B------:R-:W-:Y:S06]  /*14620*/  BRA `(.L_x_9321) ;  /* 0xffffffbc00187947 */ /* 0x000fec000383ffff */
.L_x_9222:
[----:B-1----:R1:W3:Y:S02]  /*14630*/  SYNCS.PHASECHK.TRANS64.TRYWAIT P0, [R6+URZ+0x28860], R2 ;  /* 0x02886002060075a7 */ /* 0x0022e4000800017f */
[----:B---3--:R-:W-:Y:S05]  /*14640*/  @!P0 NANOSLEEP.SYNCS 0x989680 ;  /* 0x009896800000895d */ /* 0x008fea0003900000 */
[----:B------:R-:W3:Y:S02]  /*14650*/  @!P0 SYNCS.PHASECHK.TRANS64 P0, [R6+URZ+0x28860], R2 ;  /* 0x02886002060085a7 */ /* 0x000ee4000800007f */
[----:B---3--:R-:W-:Y:S05]  /*14660*/  @!P0 BRA `(.L_x_9222) ;  /* 0xfffffffc00f08947 */ /* 0x008fea000383ffff */
[----:B------:R-:W-:Y:S05]  /*14670*/  BRA `(.L_x_9322) ;  /* 0xffffffbc00787947 */ /* 0x000fea000383ffff */
.L_x_9223:
        /* <DEDUP_REMOVED lines=8> */
.L_x_9324:
[----:B------:R-:W-:Y:S05]  /*14700*/  BSYNC B1 ;  /* 0x0000000000017941 */ /* 0x000fea0003800000 */
.L_x_9323:
        /* <DEDUP_REMOVED lines=9> */
.L_x_9325:
[----:B------:R-:W-:Y:S02]  /*147a0*/  IMAD.MOV.U32 R13, RZ, RZ, R24 ;  /* 0x000000ffff0d7224 */ /* 0x000fe400078e0018 */
[----:B------:R-:W-:Y:S02]  /*147b0*/  IMAD.MOV.U32 R12, RZ, RZ, 0x1 ;  /* 0x00000001ff0c7424 */ /* 0x000fe400078e00ff */
[----:B------:R-:W-:-:S07]  /*147c0*/  IMAD.MOV.U32 R2, RZ, RZ, R14 ;  /* 0x000000ffff027224 */ /* 0x000fce00078e000e */
[----:B------:R-:W-:Y:S05]  /*147d0*/  WARPSYNC.COLLECTIVE R15, `(.L_x_9326) ;  /* 0x000000000f087348 */ /* 0x000fea0003c00000 */
[----:B------:R0:W1:Y:S02]  /*147e0*/  SHFL.IDX P6, R14, R13, R12, R11 ;  /* 0x0000000c0d0e7389 */ /* 0x00006400000c000b */
[----:B01----:R-:W-:Y:S01]  /*147f0*/  ENDCOLLECTIVE ;  /* 0x000000000000791b */ /* 0x003fe20003800000 */
.L_x_9326:
        /* <DEDUP_REMOVED lines=14> */
.L_x_9327:
[----:B------:R-:W-:Y:S02]  /*148e0*/  IMAD.MOV.U32 R13, RZ, RZ, R24 ;  /* 0x000000ffff0d7224 */ /* 0x000fe400078e0018 */
[----:B------:R-:W-:Y:S01]  /*148f0*/  IMAD.MOV.U32 R12, RZ, RZ, 0x2 ;  /* 0x00000002ff0c7424 */ /* 0x000fe200078e00ff */
[----:B------:R-:W-:-:S07]  /*14900*/  MOV R2, R14 ;  /* 0x0000000e00027202 */ /* 0x000fce0000000f00 */
[----:B------:R-:W-:Y:S05]  /*14910*/  WARPSYNC.COLLECTIVE R15, `(.L_x_9328) ;  /* 0x000000000f087348 */ /* 0x000fea0003c00000 */
[----:B------:R0:W1:Y:S02]  /*14920*/  SHFL.IDX P6, R14, R13, R12, R11 ;  /* 0x0000000c0d0e7389 */ /* 0x00006400000c000b */
[----:B01----:R-:W-:Y:S01]  /*14930*/  ENDCOLLECTIVE ;  /* 0x000000000000791b */ /* 0x003fe20003800000 */
.L_x_9328:
        /* <DEDUP_REMOVED lines=14> */
.L_x_9329:
[----:B------:R-:W-:Y:S02]  /*14a20*/  IMAD.MOV.U32 R13, RZ, RZ, R24 ;  /* 0x000000ffff0d7224 */ /* 0x000fe400078e0018 */
[----:B------:R-:W-:Y:S01]  /*14a30*/  IMAD.MOV.U32 R12, RZ, RZ, 0x3 ;  /* 0x00000003ff0c7424 */ /* 0x000fe200078e00ff */
[----:B------:R-:W-:-:S07]  /*14a40*/  MOV R2, R14 ;  /* 0x0000000e00027202 */ /* 0x000fce0000000f00 */
[----:B------:R-:W-:Y:S05]  /*14a50*/  WARPSYNC.COLLECTIVE R15, `(.L_x_9330) ;  /* 0x000000000f087348 */ /* 0x000fea0003c00000 */
[----:B------:R0:W1:Y:S02]  /*14a60*/  SHFL.IDX P6, R14, R13, R12, R11 ;  /* 0x0000000c0d0e7389 */ /* 0x00006400000c000b */
[----:B01----:R-:W-:Y:S01]  /*14a70*/  ENDCOLLECTIVE ;  /* 0x000000000000791b */ /* 0x003fe20003800000 */
.L_x_9330:
        /* <DEDUP_REMOVED lines=14> */
.L_x_9331:
[----:B------:R-:W-:Y:S02]  /*14b60*/  IMAD.MOV.U32 R13, RZ, RZ, R24 ;  /* 0x000000ffff0d7224 */ /* 0x000fe400078e0018 */
[----:B------:R-:W-:Y:S01]  /*14b70*/  IMAD.MOV.U32 R12, RZ, RZ, 0x4 ;  /* 0x00000004ff0c7424 */ /* 0x000fe200078e00ff */
[----:B------:R-:W-:-:S07]  /*14b80*/  MOV R2, R14 ;  /* 0x0000000e00027202 */ /* 0x000fce0000000f00 */
[----:B------:R-:W-:Y:S05]  /*14b90*/  WARPSYNC.COLLECTIVE R15, `(.L_x_9332) ;  /* 0x000000000f087348 */ /* 0x000fea0003c00000 */
[----:B------:R0:W1:Y:S02]  /*14ba0*/  SHFL.IDX P6, R14, R13, R12, R11 ;  /* 0x0000000c0d0e7389 */ /* 0x00006400000c000b */
[----:B01----:R-:W-:Y:S01]  /*14bb0*/  ENDCOLLECTIVE ;  /* 0x000000000000791b */ /* 0x003fe20003800000 */
.L_x_9332:
        /* <DEDUP_REMOVED lines=14> */
.L_x_9333:
[----:B------:R-:W-:Y:S02]  /*14ca0*/  IMAD.MOV.U32 R13, RZ, RZ, R24 ;  /* 0x000000ffff0d7224 */ /* 0x000fe400078e0018 */
[----:B------:R-:W-:Y:S01]  /*14cb0*/  IMAD.MOV.U32 R12, RZ, RZ, 0x5 ;  /* 0x00000005ff0c7424 */ /* 0x000fe200078e00ff */
[----:B------:R-:W-:-:S07]  /*14cc0*/  MOV R2, R14 ;  /* 0x0000000e00027202 */ /* 0x000fce0000000f00 */
[----:B------:R-:W-:Y:S05]  /*14cd0*/  WARPSYNC.COLLECTIVE R15, `(.L_x_9334) ;  /* 0x000000000f087348 */ /* 0x000fea0003c00000 */
[----:B------:R0:W1:Y:S02]  /*14ce0*/  SHFL.IDX P6, R14, R13, R12, R11 ;  /* 0x0000000c0d0e7389 */ /* 0x00006400000c000b */
[----:B01----:R-:W-:Y:S01]  /*14cf0*/  ENDCOLLECTIVE ;  /* 0x000000000000791b */ /* 0x003fe20003800000 */
.L_x_9334:
        /* <DEDUP_REMOVED lines=14> */
.L_x_9335:
[----:B------:R-:W-:Y:S02]  /*14de0*/  IMAD.MOV.U32 R13, RZ, RZ, R24 ;  /* 0x000000ffff0d7224 */ /* 0x000fe400078e0018 */
[----:B------:R-:W-:Y:S01]  /*14df0*/  IMAD.MOV.U32 R12, RZ, RZ, 0x6 ;  /* 0x00000006ff0c7424 */ /* 0x000fe200078e00ff */
[----:B------:R-:W-:-:S07]  /*14e00*/  MOV R2, R14 ;  /* 0x0000000e00027202 */ /* 0x000fce0000000f00 */
[----:B------:R-:W-:Y:S05]  /*14e10*/  WARPSYNC.COLLECTIVE R15, `(.L_x_9336) ;  /* 0x000000000f087348 */ /* 0x000fea0003c00000 */
[----:B------:R0:W1:Y:S02]  /*14e20*/  SHFL.IDX P6, R14, R13, R12, R11 ;  /* 0x0000000c0d0e7389 */ /* 0x00006400000c000b */
[----:B01----:R-:W-:Y:S01]  /*14e30*/  ENDCOLLECTIVE ;  /* 0x000000000000791b */ /* 0x003fe20003800000 */
.L_x_9336:
        /* <DEDUP_REMOVED lines=14> */
.L_x_9337:
[----:B------:R-:W-:Y:S02]  /*14f20*/  IMAD.MOV.U32 R13, RZ, RZ, R24 ;  /* 0x000000ffff0d7224 */ /* 0x000fe400078e0018 */
[----:B------:R-:W-:Y:S01]  /*14f30*/  IMAD.MOV.U32 R12, RZ, RZ, 0x7 ;  /* 0x00000007ff0c7424 */ /* 0x000fe200078e00ff */
[----:B------:R-:W-:-:S07]  /*14f40*/  MOV R2, R14 ;  /* 0x0000000e00027202 */ /* 0x000fce0000000f00 */
[----:B------:R-:W-:Y:S05]  /*14f50*/  WARPSYNC.COLLECTIVE R15, `(.L_x_9338) ;  /* 0x000000000f087348 */ /* 0x000fea0003c00000 */
[----:B------:R0:W1:Y:S02]  /*14f60*/  SHFL.IDX P6, R14, R13, R12, R11 ;  /* 0x0000000c0d0e7389 */ /* 0x00006400000c000b */
[----:B01----:R-:W-:Y:S01]  /*14f70*/  ENDCOLLECTIVE ;  /* 0x000000000000791b */ /* 0x003fe20003800000 */
.L_x_9338:
        /* <DEDUP_REMOVED lines=13> */
.L_x_9339:
[----:B------:R-:W-:Y:S01]  /*15050*/  @!PT LDS RZ, [RZ] ;  /* 0x00000000fffff984 */ /* 0x000fe20000000800 */
[----:B------:R-:W-:Y:S01]  /*15060*/  @!PT LDS RZ, [RZ] ;  /* 0x00000000fffff984 */ /* 0x000fe20000000800 */
[----:B------:R-:W-:Y:S01]  /*15070*/  @!PT LDS RZ, [RZ] ;  /* 0x00000000fffff984 */ /* 0x000fe20000000800 */
[----:B------:R1:W-:Y:S01]  /*15080*/  LDGSTS.E.BYPASS.LTC128B.128 [R7+0x7400], desc[UR52][R2.64+0x80], !P0 ;  /* 0x0740008002077fae */ /* 0x0003e2000c101d74 */
[----:B------:R-:W-:Y:S05]  /*15090*/  BRA `(.L_x_9340) ;  /* 0xffffffb400fc7947 */ /* 0x000fea000383ffff */
.L_x_9231:
[----:B0-----:R0:W1:Y:S02]  /*150a0*/  SYNCS.PHASECHK.TRANS64.TRYWAIT P0, [R0+URZ+0x28860], R3 ;  /* 0x02886003000075a7 */ /* 0x001064000800017f */
[----:B-1----:R-:W-:Y:S05]  /*150b0*/  @!P0 NANOSLEEP.SYNCS 0x989680 ;  /* 0x009896800000895d */ /* 0x002fea0003900000 */
[----:B------:R-:W1:Y:S02]  /*150c0*/  @!P0 SYNCS.PHASECHK.TRANS64 P0, [R0+URZ+0x28860], R3 ;  /* 0x02886003000085a7 */ /* 0x000e64000800007f */
[----:B-1----:R-:W-:Y:S05]  /*150d0*/  @!P0 BRA `(.L_x_9231) ;  /* 0xfffffffc00f08947 */ /* 0x002fea000383ffff */
[----:B------:R-:W-:Y:S05]  /*150e0*/  BRA `(.L_x_9341) ;  /* 0xffffffbc00187947 */ /* 0x000fea000383ffff */
.L_x_9232:
        /* <DEDUP_REMOVED lines=8> */
.L_x_9343:
[----:B------:R-:W-:Y:S05]  /*15170*/  BSYNC B0 ;  /* 0x0000000000007941 */ /* 0x000fea0003800000 */
.L_x_9342:
        /* <DEDUP_REMOVED lines=9> */
.L_x_9344:
        /* <DEDUP_REMOVED lines=12> */
.L_x_9345:
        /* <DEDUP_REMOVED lines=13> */
.L_x_9346:
[----:B------:R-:W-:Y:S01]  /*153a0*/  MOV R13, R24 ;  /* 0x00000018000d7202 */ /* 0x000fe20000000f00 */
[----:B------:R-:W-:Y:S02]  /*153b0*/  IMAD.MOV.U32 R12, RZ, RZ, 0x2 ;  /* 0x00000002ff0c7424 */ /* 0x000fe400078e00ff */
[----:B------:R-:W-:-:S07]  /*153c0*/  IMAD.MOV.U32 R10, RZ, RZ, R14 ;  /* 0x000000ffff0a7224 */ /* 0x000fce00078e000e */
[----:B------:R-:W-:Y:S05]  /*153d0*/  WARPSYNC.COLLECTIVE R15, `(.L_x_9347) ;  /* 0x000000000f087348 */ /* 0x000fea0003c00000 */
[----:B------:R0:W1:Y:S02]  /*153e0*/  SHFL.IDX P6, R14, R13, R12, R11 ;  /* 0x0000000c0d0e7389 */ /* 0x00006400000c000b */
[----:B01----:R-:W-:Y:S01]  /*153f0*/  ENDCOLLECTIVE ;  /* 0x000000000000791b */ /* 0x003fe20003800000 */
.L_x_9347:
        /* <DEDUP_REMOVED lines=14> */
.L_x_9348:
[----:B------:R-:W-:Y:S01]  /*154e0*/  IMAD.MOV.U32 R13, RZ, RZ, R24 ;  /* 0x000000ffff0d7224 */ /* 0x000fe200078e0018 */
[----:B------:R-:W-:Y:S02]  /*154f0*/  MOV R12, 0x3 ;  /* 0x00000003000c7802 */ /* 0x000fe40000000f00 */
[----:B------:R-:W-:-:S13]  /*15500*/  IADD3 R2, P2, R14, R5, RZ ;  /* 0x000000050e027210 */ /* 0x000fda0007f5e0ff */
[----:B------:R-:W-:Y:S05]  /*15510*/  WARPSYNC.COLLECTIVE R15, `(.L_x_9349) ;  /* 0x000000000f087348 */ /* 0x000fea0003c00000 */
[----:B------:R0:W1:Y:S02]  /*15520*/  SHFL.IDX P6, R14, R13, R12, R11 ;  /* 0x0000000c0d0e7389 */ /* 0x00006400000c000b */
[----:B01----:R-:W-:Y:S01]  /*15530*/  ENDCOLLECTIVE ;  /* 0x000000000000791b */ /* 0x003fe20003800000 */
.L_x_9349:
        /* <DEDUP_REMOVED lines=13> */
.L_x_9350:
[----:B------:R-:W-:Y:S02]  /*15610*/  IMAD.MOV.U32 R13, RZ, RZ, R24 ;  /* 0x000000ffff0d7224 */ /* 0x000fe400078e0018 */
[----:B------:R-:W-:Y:S01]  /*15620*/  IMAD.MOV.U32 R12, RZ, RZ, 0x4 ;  /* 0x00000004ff0c7424 */ /* 0x000fe200078e00ff */
[----:B------:R-:W-:-:S13]  /*15630*/  IADD3 R2, P2, R14, R5, RZ ;  /* 0x000000050e027210 */ /* 0x000fda0007f5e0ff */
[----:B------:R-:W-:Y:S05]  /*15640*/  WARPSYNC.COLLECTIVE R15, `(.L_x_9351) ;  /* 0x000000000f087348 */ /* 0x000fea0003c00000 */
[----:B------:R0:W1:Y:S02]  /*15650*/  SHFL.IDX P6, R14, R13, R12, R11 ;  /* 0x0000000c0d0e7389 */ /* 0x00006400000c000b */
[----:B01----:R-:W-:Y:S01]  /*15660*/  ENDCOLLECTIVE ;  /* 0x000000000000791b */ /* 0x003fe20003800000 */
.L_x_9351:
        /* <DEDUP_REMOVED lines=13> */
.L_x_9352:
[----:B------:R-:W-:Y:S02]  /*15740*/  IMAD.MOV.U32 R13, RZ, RZ, R24 ;  /* 0x000000ffff0d7224 */ /* 0x000fe400078e0018 */
[----:B------:R-:W-:Y:S02]  /*15750*/  IMAD.MOV.U32 R12, RZ, RZ, 0x5 ;  /* 0x00000005ff0c7424 */ /* 0x000fe400078e00ff */
[----:B------:R-:W-:-:S07]  /*15760*/  IMAD.MOV.U32 R10, RZ, RZ, R14 ;  /* 0x000000ffff0a7224 */ /* 0x000fce00078e000e */
[----:B------:R-:W-:Y:S05]  /*15770*/  WARPSYNC.COLLECTIVE R15, `(.L_x_9353) ;  /* 0x000000000f087348 */ /* 0x000fea0003c00000 */
[----:B------:R0:W1:Y:S02]  /*15780*/  SHFL.IDX P6, R14, R13, R12, R11 ;  /* 0x0000000c0d0e7389 */ /* 0x00006400000c000b */
[----:B01----:R-:W-:Y:S01]  /*15790*/  ENDCOLLECTIVE ;  /* 0x000000000000791b */ /* 0x003fe20003800000 */
.L_x_9353:
        /* <DEDUP_REMOVED lines=9> */
[----:B------:R-:W-:Y:S02]  /*15830*/  ISETP.LT.OR P4, PT, R6, 0x51, P0 ;  /* 0x000000510600780c */ /* 0x000fe40000781670 */
[----:B------:R-:W-:-:S11]  /*15840*/  MOV R7, R14 ;  /* 0x0000000e00077202 */ /* 0x000fd60000000f00 */
[----:B0-----:R-:W-:Y:S05]  /*15850*/  WARPSYNC.COLLECTIVE R15, `(.L_x_9354) ;  /* 0x000000000f087348 */ /* 0x001fea0003c00000 */
[----:B------:R1:W2:Y:S02]  /*15860*/  SHFL.IDX P6, R14, R13, R12, R11 ;  /* 0x0000000c0d0e7389 */ /* 0x0002a400000c000b */
[----:B012---:R-:W-:Y:S01]  /*15870*/  ENDCOLLECTIVE ;  /* 0x000000000000791b */ /* 0x007fe20003800000 */
.L_x_9354:
[----:B------:R-:W-:Y:S02]  /*15880*/  IMAD.MOV.U32 R13, RZ, RZ, R24 ;  /* 0x000000ffff0d7224 */ /* 0x000fe400078e0018 */
[----:B------:R-:W-:Y:S01]  /*15890*/  IMAD.MOV.U32 R12, RZ, RZ, 0x6 ;  /* 0x00000006ff0c7424 */ /* 0x000fe200078e00ff */
[----:B------:R-:W-:-:S13]  /*158a0*/  IADD3 R2, P2, R14, R5, RZ ;  /* 0x000000050e027210 */ /* 0x000fda0007f5e0ff */
[----:B------:R-:W-:Y:S05]  /*158b0*/  WARPSYNC.COLLECTIVE R15, `(.L_x_9355) ;  /* 0x000000000f087348 */ /* 0x000fea0003c00000 */
[----:B------:R0:W1:Y:S02]  /*158c0*/  SHFL.IDX P6, R14, R13, R12, R11 ;  /* 0x0000000c0d0e7389 */ /* 0x00006400000c000b */
[----:B01----:R-:W-:Y:S01]  /*158d0*/  ENDCOLLECTIVE ;  /* 0x000000000000791b */ /* 0x003fe20003800000 */
.L_x_9355:
        /* <DEDUP_REMOVED lines=13> */
.L_x_9356:
[----:B------:R-:W-:Y:S02]  /*159b0*/  IMAD.MOV.U32 R13, RZ, RZ, R24 ;  /* 0x000000ffff0d7224 */ /* 0x000fe400078e0018 */
[----:B------:R-:W-:Y:S02]  /*159c0*/  IMAD.MOV.U32 R12, RZ, RZ, 0x7 ;  /* 0x00000007ff0c7424 */ /* 0x000fe400078e00ff */
[----:B------:R-:W-:-:S07]  /*159d0*/  IMAD.MOV.U32 R10, RZ, RZ, R14 ;  /* 0x000000ffff0a7224 */ /* 0x000fce00078e000e */
[----:B------:R-:W-:Y:S05]  /*159e0*/  WARPSYNC.COLLECTIVE R15, `(.L_x_9357) ;  /* 0x000000000f087348 */ /* 0x000fea0003c00000 */
[----:B------:R0:W1:Y:S02]  /*159f0*/  SHFL.IDX P6, R14, R13, R12, R11 ;  /* 0x0000000c0d0e7389 */ /* 0x00006400000c000b */
[----:B01----:R-:W-:Y:S01]  /*15a00*/  ENDCOLLECTIVE ;  /* 0x000000000000791b */ /* 0x003fe20003800000 */
.L_x_9357:
        /* <DEDUP_REMOVED lines=12> */
.L_x_9358:
[----:B------:R-:W-:Y:S05]  /*15ad0*/  BRA `(.L_x_9359) ;  /* 0xffffffb400b87947 */ /* 0x000fea000383ffff */
.L_x_9237:
        /* <DEDUP_REMOVED lines=8> */
.L_x_9361:
[----:B------:R-:W-:Y:S05]  /*15b60*/  BSYNC B0 ;  /* 0x0000000000007941 */ /* 0x000fea0003800000 */
.L_x_9360:
        /* <DEDUP_REMOVED lines=9> */
.L_x_9362:
        /* <DEDUP_REMOVED lines=18> */
.L_x_9363:
[----:B------:R-:W-:Y:S02]  /*15d20*/  MOV R12, 0x2 ;  /* 0x00000002000c7802 */ /* 0x000fe40000000f00 */
[----:B------:R-:W-:-:S05]  /*15d30*/  SEL R7, R14, RZ, P1 ;  /* 0x000000ff0e077207 */ /* 0x000fca0000800000 */
[----:B------:R-:W-:-:S04]  /*15d40*/  IMAD.IADD R6, R4, 0x1, R7 ;  /* 0x0000000104067824 */ /* 0x000fc800078e0207 */
[----:B------:R-:W-:-:S07]  /*15d50*/  IMAD.MOV.U32 R13, RZ, RZ, R6 ;  /* 0x000000ffff0d7224 */ /* 0x000fce00078e0006 */
[----:B------:R-:W-:Y:S05]  /*15d60*/  WARPSYNC.COLLECTIVE R15, `(.L_x_9364) ;  /* 0x000000000f087348 */ /* 0x000fea0003c00000 */
[----:B------:R0:W1:Y:S02]  /*15d70*/  SHFL.UP P6, R14, R13, R12, R11 ;  /* 0x0400000c0d0e7389 */ /* 0x00006400000c000b */
[----:B01----:R-:W-:Y:S01]  /*15d80*/  ENDCOLLECTIVE ;  /* 0x000000000000791b */ /* 0x003fe20003800000 */
.L_x_9364:
[----:B------:R-:W-:Y:S01]  /*15d90*/  IMAD.MOV.U32 R12, RZ, RZ, 0x4 ;  /* 0x00000004ff0c7424 */ /* 0x000fe200078e00ff */
[----:B------:R-:W-:-:S05]  /*15da0*/  SEL R7, R14, RZ, P2 ;  /* 0x000000ff0e077207 */ /* 0x000fca0001000000 */
[----:B------:R-:W-:-:S04]  /*15db0*/  IMAD.IADD R7, R6, 0x1, R7 ;  /* 0x0000000106077824 */ /* 0x000fc800078e0207 */
[----:B------:R-:W-:-:S07]  /*15dc0*/  IMAD.MOV.U32 R13, RZ, RZ, R7 ;  /* 0x000000ffff0d7224 */ /* 0x000fce00078e0007 */
[----:B------:R-:W-:Y:S05]  /*15dd0*/  WARPSYNC.COLLECTIVE R15, `(.L_x_9365) ;  /* 0x000000000f087348 */ /* 0x000fea0003c00000 */
[----:B------:R0:W1:Y:S02]  /*15de0*/  SHFL.UP P6, R14, R13, R12, R11 ;  /* 0x0400000c0d0e7389 */ /* 0x00006400000c000b */
[----:B01----:R-:W-:Y:S01]  /*15df0*/  ENDCOLLECTIVE ;  /* 0x000000000000791b */ /* 0x003fe20003800000 */
.L_x_9365:
[----:B------:R-:W-:Y:S02]  /*15e00*/  MOV R12, 0x8 ;  /* 0x00000008000c7802 */ /* 0x000fe40000000f00 */
[----:B------:R-:W-:-:S05]  /*15e10*/  SEL R2, R14, RZ, P3 ;  /* 0x000000ff0e027207 */ /* 0x000fca0001800000 */
[----:B------:R-:W-:-:S04]  /*15e20*/  IMAD.IADD R2, R7, 0x1, R2 ;  /* 0x0000000107027824 */ /* 0x000fc800078e0202 */
[----:B------:R-:W-:-:S07]  /*15e30*/  IMAD.MOV.U32 R13, RZ, RZ, R2 ;  /* 0x000000ffff0d7224 */ /* 0x000fce00078e0002 */
[----:B------:R-:W-:Y:S05]  /*15e40*/  WARPSYNC.COLLECTIVE R15, `(.L_x_9366) ;  /* 0x000000000f087348 */ /* 0x000fea0003c00000 */
[----:B------:R0:W1:Y:S02]  /*15e50*/  SHFL.UP P6, R14, R13, R12, R11 ;  /* 0x0400000c0d0e7389 */ /* 0x00006400000c000b */
[----:B01----:R-:W-:Y:S01]  /*15e60*/  ENDCOLLECTIVE ;  /* 0x000000000000791b */ /* 0x003fe20003800000 */
.L_x_9366:
[----:B------:R-:W-:Y:S01]  /*15e70*/  IMAD.MOV.U32 R12, RZ, RZ, 0x10 ;  /* 0x00000010ff0c7424 */ /* 0x000fe200078e00ff */
[----:B------:R-:W-:-:S05]  /*15e80*/  SEL R3, R14, RZ, P4 ;  /* 0x000000ff0e037207 */ /* 0x000fca0002000000 */
[----:B------:R-:W-:-:S04]  /*15e90*/  IMAD.IADD R3, R2, 0x1, R3 ;  /* 0x0000000102037824 */ /* 0x000fc800078e0203 */
[----:B------:R-:W-:-:S07]  /*15ea0*/  IMAD.MOV.U32 R13, RZ, RZ, R3 ;  /* 0x000000ffff0d7224 */ /* 0x000fce00078e0003 */
[----:B------:R-:W-:Y:S05]  /*15eb0*/  WARPSYNC.COLLECTIVE R15, `(.L_x_9367) ;  /* 0x000000000f087348 */ /* 0x000fea0003c00000 */
[----:B------:R0:W1:Y:S02]  /*15ec0*/  SHFL.UP P6, R14, R13, R12, R11 ;  /* 0x0400000c0d0e7389 */ /* 0x00006400000c000b */
[----:B01----:R-:W-:Y:S01]  /*15ed0*/  ENDCOLLECTIVE ;  /* 0x000000000000791b */ /* 0x003fe20003800000 */
.L_x_9367:
        /* <DEDUP_REMOVED lines=8> */
.L_x_9368:
[----:B------:R-:W-:Y:S05]  /*15f60*/  BRA `(.L_x_9369) ;  /* 0xffffffb400c47947 */ /* 0x000fea000383ffff */
.L_x_9242:
[----:B------:R-:W-:Y:S01]  /*15f70*/  BSSY B0, `(.L_x_9370) ;  /* 0x0000008000007945 */ /* 0x000fe20003800000 */
[----:B-----5:R-:W-:Y:S02]  /*15f80*/  IMAD.MOV.U32 R13, RZ, RZ, R4 ;  /* 0x000000ffff0d7224 */ /* 0x020fe400078e0004 */
[----:B------:R-:W-:Y:S02]  /*15f90*/  IMAD.MOV.U32 R12, RZ, RZ, 0x1 ;  /* 0x00000001ff0c7424 */ /* 0x000fe400078e00ff */
[----:B------:R-:W-:Y:S02]  /*15fa0*/  IMAD.MOV.U32 R11, RZ, RZ, RZ ;  /* 0x000000ffff0b7224 */ /* 0x000fe400078e00ff */
[----:B------:R-:W-:-:S07]  /*15fb0*/  IMAD.MOV.U32 R15, RZ, RZ, -0x1 ;  /* 0xffffffffff0f7424 */ /* 0x000fce00078e00ff */
[----:B01----:R-:W-:Y:S05]  /*15fc0*/  WARPSYNC.COLLECTIVE R15, `(.L_x_9371) ;  /* 0x000000000f087348 */ /* 0x003fea0003c00000 */
[----:B------:R2:W3:Y:S02]  /*15fd0*/  SHFL.UP P6, R14, R13, R12, R11 ;  /* 0x0400000c0d0e7389 */ /* 0x0004e400000c000b */
[----:B0123--:R-:W-:Y:S01]  /*15fe0*/  ENDCOLLECTIVE ;  /* 0x000000000000791b */ /* 0x00ffe20003800000 */
.L_x_9371:
[----:B------:R-:W-:Y:S05]  /*15ff0*/  BSYNC B0 ;  /* 0x0000000000007941 */ /* 0x000fea0003800000 */
.L_x_9370:
        /* <DEDUP_REMOVED lines=8> */
.L_x_9372:
[----:B------:R-:W-:Y:S02]  /*16080*/  MOV R12, 0x4 ;  /* 0x00000004000c7802 */ /* 0x000fe40000000f00 */
[----:B------:R-:W-:-:S05]  /*16090*/  SEL R0, R14, RZ, P2 ;  /* 0x000000ff0e007207 */ /* 0x000fca0001000000 */
[----:B------:R-:W-:-:S04]  /*160a0*/  IMAD.IADD R0, R13, 0x1, R0 ;  /* 0x000000010d007824 */ /* 0x000fc800078e0200 */
[----:B------:R-:W-:-:S07]  /*160b0*/  IMAD.MOV.U32 R13, RZ, RZ, R0 ;  /* 0x000000ffff0d7224 */ /* 0x000fce00078e0000 */
[----:B------:R-:W-:Y:S05]  /*160c0*/  WARPSYNC.COLLECTIVE R15, `(.L_x_9373) ;  /* 0x000000000f087348 */ /* 0x000fea0003c00000 */
[----:B------:R0:W1:Y:S02]  /*160d0*/  SHFL.UP P6, R14, R13, R12, R11 ;  /* 0x0400000c0d0e7389 */ /* 0x00006400000c000b */
[----:B01----:R-:W-:Y:S01]  /*160e0*/  ENDCOLLECTIVE ;  /* 0x000000000000791b */ /* 0x003fe20003800000 */
.L_x_9373:
[----:B------:R-:W-:Y:S01]  /*160f0*/  IMAD.MOV.U32 R12, RZ, RZ, 0x8 ;  /* 0x00000008ff0c7424 */ /* 0x000fe200078e00ff */
[----:B------:R-:W-:-:S05]  /*16100*/  SEL R3, R14, RZ, P3 ;  /* 0x000000ff0e037207 */ /* 0x000fca0001800000 */
[----:B------:R-:W-:-:S04]  /*16110*/  IMAD.IADD R2, R0, 0x1, R3 ;  /* 0x0000000100027824 */ /* 0x000fc800078e0203 */
[----:B------:R-:W-:-:S07]  /*16120*/  IMAD.MOV.U32 R13, RZ, RZ, R2 ;  /* 0x000000ffff0d7224 */ /* 0x000fce00078e0002 */
[----:B------:R-:W-:Y:S05]  /*16130*/  WARPSYNC.COLLECTIVE R15, `(.L_x_9374) ;  /* 0x000000000f087348 */ /* 0x000fea0003c00000 */
[----:B------:R0:W1:Y:S02]  /*16140*/  SHFL.UP P6, R14, R13, R12, R11 ;  /* 0x0400000c0d0e7389 */ /* 0x00006400000c000b */
[----:B01----:R-:W-:Y:S01]  /*16150*/  ENDCOLLECTIVE ;  /* 0x000000000000791b */ /* 0x003fe20003800000 */
.L_x_9374:
[----:B------:R-:W-:Y:S02]  /*16160*/  MOV R12, 0x10 ;  /* 0x00000010000c7802 */ /* 0x000fe40000000f00 */
[----:B------:R-:W-:-:S05]  /*16170*/  SEL R3, R14, RZ, P4 ;  /* 0x000000ff0e037207 */ /* 0x000fca0002000000 */
[----:B------:R-:W-:-:S04]  /*16180*/  IMAD.IADD R3, R2, 0x1, R3 ;  /* 0x0000000102037824 */ /* 0x000fc800078e0203 */
[----:B------:R-:W-:-:S07]  /*16190*/  IMAD.MOV.U32 R13, RZ, RZ, R3 ;  /* 0x000000ffff0d7224 */ /* 0x000fce00078e0003 */
[----:B------:R-:W-:Y:S05]  /*161a0*/  WARPSYNC.COLLECTIVE R15, `(.L_x_9375) ;  /* 0x000000000f087348 */ /* 0x000fea0003c00000 */
[----:B------:R0:W1:Y:S02]  /*161b0*/  SHFL.UP P6, R14, R13, R12, R11 ;  /* 0x0400000c0d0e7389 */ /* 0x00006400000c000b */
[----:B01----:R-:W-:Y:S01]  /*161c0*/  ENDCOLLECTIVE ;  /* 0x000000000000791b */ /* 0x003fe20003800000 */
.L_x_9375:
        /* <DEDUP_REMOVED lines=8> */
.L_x_9376:
[----:B------:R-:W-:Y:S05]  /*16250*/  BRA `(.L_x_9377) ;  /* 0xffffffb400a47947 */ /* 0x000fea000383ffff */
.L_x_9244:
[----:B------:R-:W-:Y:S01]  /*16260*/  BSSY B0, `(.L_x_9378) ;  /* 0x0000006000007945 */ /* 0x000fe20003800000 */
[----:B------:R-:W-:Y:S01]  /*16270*/  PLOP3.LUT P6, PT, P6, PT, PT, 0x8, 0x0 ;  /* 0x000000000000781c */ /* 0x000fe200037ce170 */
[----:B------:R-:W-:-:S12]  /*16280*/  IMAD.MOV.U32 R15, RZ, RZ, -0x1 ;  /* 0xffffffffff0f7424 */ /* 0x000fd800078e00ff */
[----:B0-----:R-:W-:Y:S05]  /*16290*/  WARPSYNC.COLLECTIVE R15, `(.L_x_9379) ;  /* 0x000000000f087348 */ /* 0x001fea0003c00000 */
[----:B------:R-:W-:Y:S01]  /*162a0*/  VOTE.ANY R14, PT, P6 ;  /* 0x00000000000e7806 */ /* 0x000fe200030e0100 */
[----:B0-----:R-:W-:Y:S06]  /*162b0*/  ENDCOLLECTIVE ;  /* 0x000000000000791b */ /* 0x001fec0003800000 */
.L_x_9379:
[----:B------:R-:W-:Y:S05]  /*162c0*/  BSYNC B0 ;  /* 0x0000000000007941 */ /* 0x000fea0003800000 */
.L_x_9378:
        /* <DEDUP_REMOVED lines=9> */
.L_x_9380:
[----:B------:R-:W-:Y:S01]  /*16360*/  MOV R4, R14 ;  /* 0x0000000e00047202 */ /* 0x000fe20000000f00 */
[----:B------:R-:W-:Y:S06]  /*16370*/  BRA `(.L_x_9381) ;  /* 0xffffffb400947947 */ /* 0x000fec000383ffff */
.L_x_9246:
[----:B------:R-:W-:Y:S01]  /*16380*/  BSSY B0, `(.L_x_9382) ;  /* 0x0000007000007945 */ /* 0x000fe20003800000 */
[----:B------:R-:W-:Y:S02]  /*16390*/  IMAD.MOV.U32 R13, RZ, RZ, R6 ;  /* 0x000000ffff0d7224 */ /* 0x000fe400078e0006 */
[----:B------:R-:W-:Y:S02]  /*163a0*/  IMAD.MOV.U32 R11, RZ, RZ, 0x1f ;  /* 0x0000001fff0b7424 */ /* 0x000fe400078e00ff */
[----:B------:R-:W-:-:S07]  /*163b0*/  IMAD.MOV.U32 R15, RZ, RZ, -0x1 ;  /* 0xffffffffff0f7424 */ /* 0x000fce00078e00ff */
[----:B012---:R-:W-:Y:S05]  /*163c0*/  WARPSYNC.COLLECTIVE R15, `(.L_x_9383) ;  /* 0x000000000f087348 */ /* 0x007fea0003c00000 */
[----:B------:R3:W4:Y:S02]  /*163d0*/  SHFL.IDX P6, R14, R13, R12, R11 ;  /* 0x0000000c0d0e7389 */ /* 0x00072400000c000b */
[----:B01234-:R-:W-:Y:S01]  /*163e0*/  ENDCOLLECTIVE ;  /* 0x000000000000791b */ /* 0x01ffe20003800000 */
.L_x_9383:
[----:B------:R-:W-:Y:S05]  /*163f0*/  BSYNC B0 ;  /* 0x0000000000007941 */ /* 0x000fea0003800000 */
.L_x_9382:
[----:B------:R-:W-:Y:S05]  /*16400*/  BRA `(.L_x_9245) ;  /* 0xffffffb4008c7947 */ /* 0x000fea000383ffff */
.L_x_9250:
[----:B0-----:R0:W3:Y:S02]  /*16410*/  SYNCS.PHASECHK.TRANS64.TRYWAIT P0, [R4+URZ+0x28820], R0 ;  /* 0x02882000040075a7 */ /* 0x0010e4000800017f */
[----:B---3--:R-:W-:Y:S05]  /*16420*/  @!P0 NANOSLEEP.SYNCS 0x989680 ;  /* 0x009896800000895d */ /* 0x008fea0003900000 */
[----:B------:R-:W3:Y:S02]  /*16430*/  @!P0 SYNCS.PHASECHK.TRANS64 P0, [R4+URZ+0x28820], R0 ;  /* 0x02882000040085a7 */ /* 0x000ee4000800007f */
[----:B---3--:R-:W-:Y:S05]  /*16440*/  @!P0 BRA `(.L_x_9250) ;  /* 0xfffffffc00f08947 */ /* 0x008fea000383ffff */
[----:B------:R-:W-:Y:S05]  /*16450*/  BRA `(.L_x_9384) ;  /* 0xffffffbc00047947 */ /* 0x000fea000383ffff */
.L_x_9251:
        /* <DEDUP_REMOVED lines=11> */
.L_x_9386:
[----:B------:R-:W-:Y:S05]  /*16510*/  BSYNC B0 ;  /* 0x0000000000007941 */ /* 0x000fea0003800000 */
.L_x_9385:
[----:B------:R-:W-:Y:S05]  /*16520*/  BRA `(.L_x_9387) ;  /* 0xffffffb800ec7947 */ /* 0x000fea000383ffff */
.L_x_9254:
[----:B------:R-:W-:Y:S01]  /*16530*/  BSSY B1, `(.L_x_9388) ;  /* 0x0000006000017945 */ /* 0x000fe20003800000 */
[----:B------:R-:W-:-:S07]  /*16540*/  IMAD.MOV.U32 R15, RZ, RZ, -0x1 ;  /* 0xffffffffff0f7424 */ /* 0x000fce00078e00ff */
[----:B012---:R-:W-:Y:S05]  /*16550*/  WARPSYNC.COLLECTIVE R15, `(.L_x_9389) ;  /* 0x000000000f0c7348 */ /* 0x007fea0003c00000 */
[----:B------:R-:W-:Y:S02]  /*16560*/  ELECT P6, UR62, PT ;  /* 0x00000000003e782f */ /* 0x000fe400038c0000 */
[----:B------:R-:W-:Y:S01]  /*16570*/  MOV R14, UR62 ;  /* 0x0000003e000e7c02 */ /* 0x000fe20008000f00 */
[----:B012---:R-:W-:Y:S10]  /*16580*/  ENDCOLLECTIVE ;  /* 0x000000000000791b */ /* 0x007ff40003800000 */
.L_x_9389:
[----:B------:R-:W-:Y:S05]  /*16590*/  BSYNC B1 ;  /* 0x0000000000017941 */ /* 0x000fea0003800000 */
.L_x_9388:
[----:B------:R-:W-:Y:S05]  /*165a0*/  BRA `(.L_x_9390) ;  /* 0xffffffb800e47947 */ /* 0x000fea000383ffff */
.L_x_9256:
[----:B0-----:R0:W3:Y:S02]  /*165b0*/  SYNCS.PHASECHK.TRANS64.TRYWAIT P1, [R5+URZ+0x28840], R0 ;  /* 0x02884000050075a7 */ /* 0x0010e4000802017f */
[----:B---3--:R-:W-:Y:S05]  /*165c0*/  @!P1 NANOSLEEP.SYNCS 0x989680 ;  /* 0x009896800000995d */ /* 0x008fea0003900000 */
[----:B------:R-:W3:Y:S02]  /*165d0*/  @!P1 SYNCS.PHASECHK.TRANS64 P1, [R5+URZ+0x28840], R0 ;  /* 0x02884000050095a7 */ /* 0x000ee4000802007f */
[----:B---3--:R-:W-:Y:S05]  /*165e0*/  @!P1 BRA `(.L_x_9256) ;  /* 0xfffffffc00f09947 */ /* 0x008fea000383ffff */
[----:B------:R-:W-:Y:S05]  /*165f0*/  BRA `(.L_x_9391) ;  /* 0xffffffbc00047947 */ /* 0x000fea000383ffff */
.L_x_9258:
[----:B---3--:R3:W4:Y:S02]  /*16600*/  SYNCS.PHASECHK.TRANS64.TRYWAIT P1, [R25+URZ+0x28840], R2 ;  /* 0x02884002190075a7 */ /* 0x008724000802017f */
[----:B----4-:R-:W-:Y:S05]  /*16610*/  @!P1 NANOSLEEP.SYNCS 0x989680 ;  /* 0x009896800000995d */ /* 0x010fea0003900000 */
[----:B------:R-:W4:Y:S02]  /*16620*/  @!P1 SYNCS.PHASECHK.TRANS64 P1, [R25+URZ+0x28840], R2 ;  /* 0x02884002190095a7 */ /* 0x000f24000802007f */
[----:B----4-:R-:W-:Y:S05]  /*16630*/  @!P1 BRA `(.L_x_9258) ;  /* 0xfffffffc00f09947 */ /* 0x010fea000383ffff */
[----:B------:R-:W-:Y:S05]  /*16640*/  BRA `(.L_x_9392) ;  /* 0xffffffbc00107947 */ /* 0x000fea000383ffff */
.L_x_9260:
[----:B----4-:R4:W0:Y:S02]  /*16650*/  SYNCS.PHASECHK.TRANS64.TRYWAIT P1, [R5+URZ+0x28860], R0 ;  /* 0x02886000050075a7 */ /* 0x010824000802017f */
[----:B0-----:R-:W-:Y:S05]  /*16660*/  @!P1 NANOSLEEP.SYNCS 0x989680 ;  /* 0x009896800000995d */ /* 0x001fea0003900000 */
[----:B------:R-:W0:Y:S02]  /*16670*/  @!P1 SYNCS.PHASECHK.TRANS64 P1, [R5+URZ+0x28860], R0 ;  /* 0x02886000050095a7 */ /* 0x000e24000802007f */
[----:B0-----:R-:W-:Y:S05]  /*16680*/  @!P1 BRA `(.L_x_9260) ;  /* 0xfffffffc00f09947 */ /* 0x001fea000383ffff */
[----:B------:R-:W-:Y:S05]  /*16690*/  BRA `(.L_x_9393) ;  /* 0xffffffbc000c7947 */ /* 0x000fea000383ffff */
.L_x_9394:
        /* <DEDUP_REMOVED lines=14> */
.L_x_15863:


//--------------------- .text._ZN7cutlass13device_kernelIN5flash11enable_sm90INS1_16FlashAttnFwdSm90INS1_25CollectiveMainloopFwdSm90ILi2EN4cute5tupleIJNS5_1CILi1EEES8_S8_EEENS6_IJNS7_ILi128EEESA_SA_EEELi128ENS_6half_tEfNS_4arch4Sm90ELb1ELb0ELb1ELb1ELb1ELb1ELb0ELb1ELb1ELb1ELb0ELb0EEENS1_21CollectiveEpilogueFwdISB_S9_SC_SE_Li256ELb1ELb1ELb0ELb0EEENS1_36VarlenDynamicPersistentTileSchedulerILi128ELi128ELi256ELi128ELb0ELb1ELb1ELb1ELb1ELb1EEEEEEEEEvNT_6ParamsE --------------------------
	.section	.text._ZN7cutlass13device_kernelIN5flash11enable_sm90INS1_16FlashAttnFwdSm90INS1_25CollectiveMainloopFwdSm90ILi2EN4cute5tupleIJNS5_1CILi1EEES8_S8_EEENS6_IJNS7_ILi128EEESA_SA_EEELi128ENS_6half_tEfNS_4arch4Sm90ELb1ELb0ELb1ELb1ELb1ELb1ELb0ELb1ELb1ELb1ELb0ELb0EEENS1_21CollectiveEpilogueFwdISB_S9_SC_SE_Li256ELb1ELb1ELb0ELb0EEENS1_36VarlenDynamicPersistentTileSchedulerILi128ELi128ELi256ELi128ELb0ELb1ELb1ELb1ELb1ELb1EEEEEEEEEvNT_6ParamsE,"ax",@progbits
	.align	128
.text._ZN7cutlass13device_kernelIN5flash11enable_sm90INS1_16FlashAttnFwdSm90INS1_25CollectiveMainloopFwdSm90ILi2EN4cute5tupleIJNS5_1CILi1EEES8_S8_EEENS6_IJNS7_ILi128EEESA_SA_EEELi128ENS_6half_tEfNS_4arch4Sm90ELb1ELb0ELb1ELb1ELb1ELb1ELb0ELb1ELb1ELb1ELb0ELb0EEENS1_21CollectiveEpilogueFwdISB_S9_SC_SE_Li256ELb1ELb1ELb0ELb0EEENS1_36VarlenDynamicPersistentTileSchedulerILi128ELi128ELi256ELi128ELb0ELb1ELb1ELb1ELb1ELb1EEEEEEEEEvNT_6ParamsE:
        .type           _ZN7cutlass13device_kernelIN5flash11enable_sm90INS1_16FlashAttnFwdSm90INS1_25CollectiveMainloopFwdSm90ILi2EN4cute5tupleIJNS5_1CILi1EEES8_S8_EEENS6_IJNS7_ILi128EEESA_SA_EEELi128ENS_6half_tEfNS_4arch4Sm90ELb1ELb0ELb1ELb1ELb1ELb1ELb0ELb1ELb1ELb1ELb0ELb0EEENS1_21CollectiveEpilogueFwdISB_S9_SC_SE_Li256ELb1ELb1ELb0ELb0EEENS1_36VarlenDynamicPersistentTileSchedulerILi128ELi128ELi256ELi128ELb0ELb1ELb1ELb1ELb1ELb1EEEEEEEEEvNT_6ParamsE,@function
        .size           _ZN7cutlass13device_kernelIN5flash11enable_sm90INS1_16FlashAttnFwdSm90INS1_25CollectiveMainloopFwdSm90ILi2EN4cute5tupleIJNS5_1CILi1EEES8_S8_EEENS6_IJNS7_ILi128EEESA_SA_EEELi128ENS_6half_tEfNS_4arch4Sm90ELb1ELb0ELb1ELb1ELb1ELb1ELb0ELb1ELb1ELb1ELb0ELb0EEENS1_21CollectiveEpilogueFwdISB_S9_SC_SE_Li256ELb1ELb1ELb0ELb0EEENS1_36VarlenDynamicPersistentTileSchedulerILi128ELi128ELi256ELi128ELb0ELb1ELb1ELb1ELb1ELb1EEEEEEEEEvNT_6ParamsE,(.L_x_15864 - _ZN7cutlass13device_kernelIN5flash11enable_sm90INS1_16FlashAttnFwdSm90INS1_25CollectiveMainloopFwdSm90ILi2EN4cute5tupleIJNS5_1CILi1EEES8_S8_EEENS6_IJNS7_ILi128EEESA_SA_EEELi128ENS_6half_tEfNS_4arch4Sm90ELb1ELb0ELb1ELb1ELb1ELb1ELb0ELb1ELb1ELb1ELb0ELb0EEENS1_21CollectiveEpilogueFwdISB_S9_SC_SE_Li256ELb1ELb1ELb0ELb0EEENS1_36VarlenDynamicPersistentTileSchedulerILi128ELi128ELi256ELi128ELb0ELb1ELb1ELb1ELb1ELb1EEEEEEEEEvNT_6ParamsE)
        .other          _ZN7cutlass13device_kernelIN5flash11enable_sm90INS1_16FlashAttnFwdSm90INS1_25CollectiveMainloopFwdSm90ILi2EN4cute5tupleIJNS5_1CILi1EEES8_S8_EEENS6_IJNS7_ILi128EEESA_SA_EEELi128ENS_6half_tEfNS_4arch4Sm90ELb1ELb0ELb1ELb1ELb1ELb1ELb0ELb1ELb1ELb1ELb0ELb0EEENS1_21CollectiveEpilogueFwdISB_S9_SC_SE_Li256ELb1ELb1ELb0ELb0EEENS1_36VarlenDynamicPersistentTileSchedulerILi128ELi128ELi256ELi128ELb0ELb1ELb1ELb1ELb1ELb1EEEEEEEEEvNT_6ParamsE,@"STO_CUDA_ENTRY STV_DEFAULT"
_ZN7cutlass13device_kernelIN5flash11enable_sm90INS1_16FlashAttnFwdSm90INS1_25CollectiveMainloopFwdSm90ILi2EN4cute5tupleIJNS5_1CILi1EEES8_S8_EEENS6_IJNS7_ILi128EEESA_SA_EEELi128ENS_6half_tEfNS_4arch4Sm90ELb1ELb0ELb1ELb1ELb1ELb1ELb0ELb1ELb1ELb1ELb0ELb0EEENS1_21CollectiveEpilogueFwdISB_S9_SC_SE_Li256ELb1ELb1ELb0ELb0EEENS1_36VarlenDynamicPersistentTileSchedulerILi128ELi128ELi256ELi128ELb0ELb1ELb1ELb1ELb1ELb1EEEEEEEEEvNT_6ParamsE:
        /* <DEDUP_REMOVED lines=18> */
.L_x_9396:
[----:B------:R-:W-:Y:S05]  /*0120*/  BSYNC B0 ;  /* 0x0000000000007941 */ /* 0x000fea0003800000 */
.L_x_9395:
        /* <DEDUP_REMOVED lines=41> */
.L_x_9397:
        /* <DEDUP_REMOVED lines=22> */
.L_x_9398:
        /* <DEDUP_REMOVED lines=18> */
.L_x_9399:
        /* <DEDUP_REMOVED lines=22> */
.L_x_9400:
        /* <DEDUP_REMOVED lines=22> */
.L_x_9401:
        /* <DEDUP_REMOVED lines=8> */
.L_x_9404:
        /* <DEDUP_REMOVED lines=19> */
[----:B------:R-:W-:Y:S02]  /*0ab0*/  R2UR UR40, R18 ;  /* 0x00000000122872ca */ /* 0x000fe400000e0000 */
[----:B------:R-:W-:Y:S02]  /*0ac0*/  CS2R R188, SRZ ;  /* 0x0000000000bc7805 */ /* 0x000fe4000001ff00 */
[----:B------:R-:W-:Y:S01]  /*0ad0*/  MOV R19, RZ ;  /* 0x000000ff00137202 */ /* 0x000fe20000000f00 */
[----:B------:R-:W-:Y:S01]  /*0ae0*/  IMAD.MOV.U32 R186, RZ, RZ, RZ ;  /* 0x000000ffffba7224 */ /* 0x000fe200078e00ff */
[----:B------:R-:W-:Y:S01]  /*0af0*/  SHF.R.S32.HI R3, RZ, 0x1f, R228 ;  /* 0x0000001fff037819 */ /* 0x000fe200000114e4 */
[----:B------:R-:W-:Y:S01]  /*0b00*/  ULOP3.LUT UR39, UR36, 0x1, URZ, 0xfc, !UPT ;  /* 0x0000000124277892 */ /* 0x000fe2000f8efc3f */
[----:B------:R-:W-:Y:S02]  /*0b10*/  UMOV UR37, URZ ;  /* 0x0000003f00257c82 */ /* 0x000fe40008000000 */
[----:B------:R-:W-:-:S02]  /*0b20*/  LEA.HI R5, R3, R228, RZ, 0x7 ;  /* 0x000000e403057211 */ /* 0x000fc400078f38ff */
[-C--:B------:R-:W-:Y:S02]  /*0b30*/  LEA.HI R2, R3, R228.reuse, RZ, 0x5 ;  /* 0x000000e403027211 */ /* 0x080fe400078f28ff */
[----:B------:R-:W-:Y:S01]  /*0b40*/  LOP3.LUT R213, R5, 0xffffff80, RZ, 0xc0, !PT ;  /* 0xffffff8005d57812 */ /* 0x000fe200078ec0ff */
[----:B------:R-:W-:Y:S01]  /*0b50*/  UIADD3 UR40, UR40, 0x10400, URZ ;  /* 0x0001040028287890 */ /* 0x000fe2000fffe03f */
[----:B------:R-:W-:Y:S01]  /*0b60*/  LEA.HI R0, R3, R228, RZ, 0x4 ;  /* 0x000000e403007211 */ /* 0x000fe200078f20ff */
[----:B------:R-:W-:Y:S01]  /*0b70*/  IMAD.SHL.U32 R2, R2, 0x20, RZ ;  /* 0x0000002002027824 */ /* 0x000fe200078e00ff */
[----:B------:R-:W-:Y:S02]  /*0b80*/  IADD3 R213, R228, -R213, RZ ;  /* 0x800000d5e4d57210 */ /* 0x000fe40007ffe0ff */
[----:B------:R-:W-:Y:S02]  /*0b90*/  LOP3.LUT R7, R0, 0x3fffff0, RZ, 0xc0, !PT ;  /* 0x03fffff000077812 */ /* 0x000fe400078ec0ff */
[----:B------:R-:W-:-:S02]  /*0ba0*/  SHF.R.S32.HI R4, RZ, 0x1f, R213 ;  /* 0x0000001fff047819 */ /* 0x000fc400000114d5 */
[----:B------:R-:W-:Y:S01]  /*0bb0*/  LOP3.LUT R2, R2, 0xfffffc00, RZ, 0xc0, !PT ;  /* 0xfffffc0002027812 */ /* 0x000fe200078ec0ff */
[----:B------:R-:W-:Y:S01]  /*0bc0*/  IMAD.IADD R7, R228, 0x1, -R7 ;  /* 0x00000001e4077824 */ /* 0x000fe200078e0a07 */
[----:B------:R-:W-:Y:S02]  /*0bd0*/  LEA.HI R6, R4, R213, RZ, 0x2 ;  /* 0x000000d504067211 */ /* 0x000fe400078f10ff */
[----:B------:R-:W-:Y:S02]  /*0be0*/  LEA.HI R10, R3, R228, RZ, 0x2 ;  /* 0x000000e4030a7211 */ /* 0x000fe400078f10ff */
[--C-:B------:R-:W-:Y:S02]  /*0bf0*/  SHF.R.S32.HI R8, RZ, 0x2, R6.reuse ;  /* 0x00000002ff087819 */ /* 0x100fe40000011406 */
[----:B------:R-:W-:Y:S02]  /*0c00*/  SHF.R.S32.HI R9, RZ, 0x1f, R6 ;  /* 0x0000001fff097819 */ /* 0x000fe40000011406 */
[----:B------:R-:W-:-:S02]  /*0c10*/  LOP3.LUT R13, R10, 0xfffffffc, RZ, 0xc0, !PT ;  /* 0xfffffffc0a0d7812 */ /* 0x000fc400078ec0ff */
[----:B------:R-:W-:Y:S02]  /*0c20*/  LEA.HI R9, R9, R8, RZ, 0x3 ;  /* 0x0000000809097211 */ /* 0x000fe400078f18ff */
[----:B------:R-:W-:Y:S01]  /*0c30*/  SHF.R.S32.HI R220, RZ, 0x7, R5 ;  /* 0x00000007ffdc7819 */ /* 0x000fe20000011405 */
[----:B------:R-:W-:Y:S01]  /*0c40*/  IMAD.IADD R13, R228, 0x1, -R13 ;  /* 0x00000001e40d7824 */ /* 0x000fe200078e0a0d */
[----:B------:R-:W-:Y:S01]  /*0c50*/  LOP3.LUT R11, R9, 0xfffffff8, RZ, 0xc0, !PT ;  /* 0xfffffff8090b7812 */ /* 0x000fe200078ec0ff */
[----:B------:R-:W-:Y:S01]  /*0c60*/  IMAD R9, R7, 0x40, R2 ;  /* 0x0000004007097824 */ /* 0x000fe200078e0202 */
[----:B------:R-:W-:Y:S02]  /*0c70*/  SHF.R.S32.HI R7, RZ, 0x4, R0 ;  /* 0x00000004ff077819 */ /* 0x000fe40000011400 */
[----:B------:R-:W-:Y:S02]  /*0c80*/  LEA.HI R187, R3, R228, RZ, 0x3 ;  /* 0x000000e403bb7211 */ /* 0x000fe400078f18ff */
[----:B------:R-:W-:-:S02]  /*0c90*/  LEA.HI R0, R0, R7, RZ, 0x1 ;  /* 0x0000000700007211 */ /* 0x000fc400078f08ff */
[----:B------:R-:W-:Y:S02]  /*0ca0*/  LEA.HI R4, R4, R213, RZ, 0x5 ;  /* 0x000000d504047211 */ /* 0x000fe400078f28ff */
[----:B------:R-:W-:Y:S02]  /*0cb0*/  LOP3.LUT R0, R0, 0x1ffffffe, RZ, 0xc0, !PT ;  /* 0x1ffffffe00007812 */ /* 0x000fe400078ec0ff */
[----:B------:R-:W-:Y:S02]  /*0cc0*/  LEA.HI R5, R5, R220, RZ, 0x1 ;  /* 0x000000dc05057211 */ /* 0x000fe400078f08ff */
[----:B------:R-:W-:Y:S01]  /*0cd0*/  LEA.HI R2, R13, R13, RZ, 0x1 ;  /* 0x0000000d0d027211 */ /* 0x000fe200078f08ff */
[----:B------:R-:W-:Y:S01]  /*0ce0*/  IMAD.IADD R0, R7, 0x1, -R0 ;  /* 0x0000000107007824 */ /* 0x000fe200078e0a00 */
[----:B------:R-:W-:Y:S02]  /*0cf0*/  IADD3 R11, R8, -R11, RZ ;  /* 0x8000000b080b7210 */ /* 0x000fe40007ffe0ff */
[----:B------:R-:W-:Y:S01]  /*0d00*/  SHF.R.S32.HI R4, RZ, 0x5, R4 ;  /* 0x00000005ff047819 */ /* 0x000fe20000011404 */
[----:B------:R-:W-:Y:S01]  /*0d10*/  IMAD R222, R0, 0x8, R9 ;  /* 0x0000000800de7824 */ /* 0x000fe200078e0209 */
[----:B------:R-:W-:-:S02]  /*0d20*/  LEA.HI R0, R3, R228, RZ, 0x6 ;  /* 0x000000e403007211 */ /* 0x000fc400078f30ff */
[----:B------:R-:W-:Y:S01]  /*0d30*/  LOP3.LUT R3, R187, 0xfffffff8, RZ, 0xc0, !PT ;  /* 0xfffffff8bb037812 */ /* 0x000fe200078ec0ff */
[----:B------:R-:W-:Y:S01]  /*0d40*/  IMAD R4, R4, 0x10, R11 ;  /* 0x0000001004047824 */ /* 0x000fe200078e020b */
[----:B------:R-:W-:Y:S01]  /*0d50*/  SHF.R.S32.HI R187, RZ, 0x3, R187 ;  /* 0x00000003ffbb7819 */ /* 0x000fe200000114bb */
[----:B------:R-:W-:Y:S01]  /*0d60*/  IMAD.SHL.U32 R0, R0, 0x8, RZ ;  /* 0x0000000800007824 */ /* 0x000fe200078e00ff */
[----:B------:R-:W-:Y:S01]  /*0d70*/  LOP3.LUT R5, R5, 0x3fffffe, RZ, 0xc0, !PT ;  /* 0x03fffffe05057812 */ /* 0x000fe200078ec0ff */
[----:B------:R-:W-:Y:S01]  /*0d80*/  IMAD.IADD R206, R228, 0x1, -R3 ;  /* 0x00000001e4ce7824 */ /* 0x000fe200078e0a03 */
[----:B------:R-:W-:Y:S01]  /*0d90*/  LOP3.LUT R2, R2, 0x1ffffffe, RZ, 0xc0, !PT ;  /* 0x1ffffffe02027812 */ /* 0x000fe200078ec0ff */
[C---:B------:R-:W-:Y:S01]  /*0da0*/  VIADD R219, R187.reuse, 0x20 ;  /* 0x00000020bbdb7836 */ /* 0x040fe20000000000 */
[C---:B------:R-:W-:Y:S01]  /*0db0*/  SHF.L.U32 R224, R187.reuse, 0x6, RZ ;  /* 0x00000006bbe07819 */ /* 0x040fe200000006ff */
[C---:B------:R-:W-:Y:S01]  /*0dc0*/  VIADD R217, R187.reuse, 0x60 ;  /* 0x00000060bbd97836 */ /* 0x040fe20000000000 */
[----:B------:R-:W-:Y:S01]  /*0dd0*/  IADD3 R5, R220, -R5, RZ ;  /* 0x80000005dc057210 */ /* 0x000fe20007ffe0ff */
[----:B------:R-:W-:Y:S01]  /*0de0*/  VIADD R218, R187, 0x40 ;  /* 0x00000040bbda7836 */ /* 0x000fe20000000000 */
[----:B------:R-:W-:Y:S01]  /*0df0*/  LOP3.LUT R201, R0, 0xfffffe00, RZ, 0xc0, !PT ;  /* 0xfffffe0000c97812 */ /* 0x000fe200078ec0ff */
[----:B------:R-:W-:Y:S01]  /*0e00*/  IMAD.IADD R204, R13, 0x1, -R2 ;  /* 0x000000010dcc7824 */ /* 0x000fe200078e0a02 */
[----:B------:R-:W-:Y:S01]  /*0e10*/  SHF.L.U32 R16, R206, 0x3, RZ ;  /* 0x00000003ce107819 */ /* 0x000fe200000006ff */
[----:B------:R-:W-:Y:S01]  /*0e20*/  IMAD R221, R5, 0x40, R4 ;  /* 0x0000004005dd7824 */ /* 0x000fe200078e0204 */
[----:B------:R-:W-:Y:S01]  /*0e30*/  LOP3.LUT R3, R224, 0x1c0, RZ, 0xc0, !PT ;  /* 0x000001c0e0037812 */ /* 0x000fe200078ec0ff */
[----:B------:R-:W-:Y:S01]  /*0e40*/  IMAD.SHL.U32 R196, R219, 0x40, RZ ;  /* 0x00000040dbc47824 */ /* 0x000fe200078e00ff */
[----:B------:R-:W-:Y:S01]  /*0e50*/  SHF.R.S32.HI R0, RZ, 0x1f, R219 ;  /* 0x0000001fff007819 */ /* 0x000fe200000114db */
[----:B------:R-:W-:Y:S01]  /*0e60*/  IMAD.SHL.U32 R195, R218, 0x40, RZ ;  /* 0x00000040dac37824 */ /* 0x000fe200078e00ff */
[----:B------:R-:W-:Y:S01]  /*0e70*/  SHF.R.S32.HI R2, RZ, 0x1f, R217 ;  /* 0x0000001fff027819 */ /* 0x000fe200000114d9 */
[----:B------:R-:W-:Y:S01]  /*0e80*/  IMAD.SHL.U32 R194, R217, 0x40, RZ ;  /* 0x00000040d9c27824 */ /* 0x000fe200078e00ff */
[----:B------:R-:W-:Y:S01]  /*0e90*/  SHF.R.S32.HI R5, RZ, 0x1f, R218 ;  /* 0x0000001fff057819 */ /* 0x000fe200000114da */
[----:B------:R-:W-:Y:S01]  /*0ea0*/  IMAD R204, R204, 0x8, R221 ;  /* 0x00000008cccc7824 */ /* 0x000fe200078e02dd */
[----:B------:R-:W-:-:S02]  /*0eb0*/  SHF.R.U32.HI R200, RZ, 0x3, R3 ;  /* 0x00000003ffc87819 */ /* 0x000fc40000011603 */
[----:B------:R-:W-:Y:S02]  /*0ec0*/  LOP3.LUT R205, R3, 0x38, R16, 0xf8, !PT ;  /* 0x0000003803cd7812 */ /* 0x000fe400078ef810 */
[----:B------:R-:W-:Y:S02]  /*0ed0*/  LEA.HI R0, R0, R219, RZ, 0x3 ;  /* 0x000000db00007211 */ /* 0x000fe400078f18ff */
[----:B------:R-:W-:Y:S01]  /*0ee0*/  LEA.HI R3, R2, R217, RZ, 0x3 ;  /* 0x000000d902037211 */ /* 0x000fe200078f18ff */
[----:B------:R-:W-:Y:S01]  /*0ef0*/  VIADD R2, R16, 0x40 ;  /* 0x0000004010027836 */ /* 0x000fe20000000000 */
        /* <DEDUP_REMOVED lines=33> */
.L_x_9626:
[----:B0---4-:R-:W0:Y:S02]  /*1110*/  LDC.64 R4, c[0x0][0xc88] ;  /* 0x00032200ff047b82 */ /* 0x011e240000000a00 */
[----:B0-----:R-:W-:-:S05]  /*1120*/  IMAD.WIDE R4, R43, 0x4, R4 ;  /* 0x000000042b047825 */ /* 0x001fca00078e0204 */
[----:B--2---:R-:W2:Y:S01]  /*1130*/  LDG.E R210, desc[UR42][R4.64] ;  /* 0x0000002a04d27981 */ /* 0x004ea2000c1e1900 */
[----:B------:R-:W-:Y:S05]  /*1140*/  YIELD ;  /* 0x0000000000007946 */ /* 0x000fea0003800000 */
[----:B------:R-:W-:Y:S01]  /*1150*/  ULDC.64 UR4, c[0x0][0xa28] ;  /* 0x00028a0000047ab9 */ /* 0x000fe20000000a00 */
[----:B------:R-:W-:Y:S01]  /*1160*/  ULDC.64 UR8, c[0x0][0xa18] ;  /* 0x0002860000087ab9 */ /* 0x000fe20000000a00 */
[----:B------:R-:W-:Y:S01]  /*1170*/  ISETP.NE.U32.AND P1, PT, RZ, UR4, PT ;  /* 0x00000004ff007c0c */ /* 0x000fe2000bf25070 */
[----:B------:R-:W-:Y:S01]  /*1180*/  ULDC.64 UR6, c[0x0][0xa08] ;  /* 0x0002820000067ab9 */ /* 0x000fe20000000a00 */
[----:B------:R-:W-:Y:S01]  /*1190*/  IMAD.MOV.U32 R0, RZ, RZ, RZ ;  /* 0x000000ffff007224 */ /* 0x000fe200078e00ff */
[----:B------:R-:W-:Y:S01]  /*11a0*/  ISETP.NE.U32.AND P0, PT, RZ, UR6, PT ;  /* 0x00000006ff007c0c */ /* 0x000fe2000bf05070 */
[----:B------:R-:W-:Y:S01]  /*11b0*/  IMAD.MOV.U32 R30, RZ, RZ, RZ ;  /* 0x000000ffff1e7224 */ /* 0x000fe200078e00ff */
[----:B------:R-:W-:-:S02]  /*11c0*/  ISETP.NE.AND.EX P1, PT, RZ, UR5, PT, P1 ;  /* 0x00000005ff007c0c */ /* 0x000fc4000bf25310 */
[----:B------:R-:W-:Y:S02]  /*11d0*/  ISETP.NE.AND.EX P0, PT, RZ, UR7, PT, P0 ;  /* 0x00000007ff007c0c */ /* 0x000fe4000bf05300 */
[----:B--2---:R-:W-:-:S09]  /*11e0*/  SHF.R.S32.HI R211, RZ, 0x1f, R210 ;  /* 0x0000001fffd37819 */ /* 0x004fd200000114d2 */
[C---:B------:R-:W-:Y:S02]  /*11f0*/  @P1 LEA R6, P2, R210.reuse, UR4, 0x2 ;  /* 0x00000004d2061c11 */ /* 0x040fe4000f8410ff */
[C---:B------:R-:W-:Y:S02]  /*1200*/  SHF.L.U32 R208, R210.reuse, 0x2, RZ ;  /* 0x00000002d2d07819 */ /* 0x040fe400000006ff */
[C-C-:B------:R-:W-:Y:S02]  /*1210*/  @P1 LEA.HI.X R7, R210.reuse, UR5, R211.reuse, 0x2, P2 ;  /* 0x00000005d2071c11 */ /* 0x140fe400090f14d3 */
[----:B------:R-:W-:Y:S01]  /*1220*/  ISETP.NE.U32.AND P2, PT, RZ, UR8, PT ;  /* 0x00000008ff007c0c */ /* 0x000fe2000bf45070 */
[----:B------:R-:W-:Y:S01]  /*1230*/  ULDC UR4, c[0x0][0x288] ;  /* 0x0000a20000047ab9 */ /* 0x000fe20000000800 */
[----:B------:R-:W-:Y:S01]  /*1240*/  SHF.L.U64.HI R209, R210, 0x2, R211 ;  /* 0x00000002d2d17819 */ /* 0x000fe200000102d3 */
[----:B------:R0:W5:Y:S01]  /*1250*/  @P1 LDG.E R0, desc[UR42][R6.64] ;  /* 0x0000002a06001981 */ /* 0x000162000c1e1900 */
[----:B------:R-:W-:-:S02]  /*1260*/  ISETP.NE.AND.EX P2, PT, RZ, UR9, PT, P2 ;  /* 0x00000009ff007c0c */ /* 0x000fc4000bf45320 */
[----:B------:R-:W-:Y:S01]  /*1270*/  IADD3 R8, P3, R208, UR6, RZ ;  /* 0x00000006d0087c10 */ /* 0x000fe2000ff7e0ff */
[----:B------:R-:W-:Y:S01]  /*1280*/  IMAD.U32 R192, RZ, RZ, UR4 ;  /* 0x00000004ffc07e24 */ /* 0x000fe2000f8e00ff */
[----:B------:R-:W-:Y:S02]  /*1290*/  ULDC.64 UR4, c[0x0][0x418] ;  /* 0x0001060000047ab9 */ /* 0x000fe40000000a00 */
[----:B------:R-:W-:-:S05]  /*12a0*/  IADD3.X R9, R209, UR7, RZ, P3, !PT ;  /* 0x00000007d1097c10 */ /* 0x000fca0009ffe4ff */
[----:B------:R0:W5:Y:S02]  /*12b0*/  @P0 LDG.E R30, desc[UR42][R8.64] ;  /* 0x0000002a081e0981 */ /* 0x000164000c1e1900 */
        /* <DEDUP_REMOVED lines=23> */
.L_x_9406:
[----:B------:R-:W-:Y:S01]  /*1430*/  ULDC.64 UR4, c[0x0][0xa20] ;  /* 0x0002880000047ab9 */ /* 0x000fe20000000a00 */
[----:B------:R-:W-:Y:S02]  /*1440*/  MOV R207, R42 ;  /* 0x0000002a00cf7202 */ /* 0x000fe40000000f00 */
[----:B------:R-:W-:-:S04]  /*1450*/  ISETP.NE.U32.AND P1, PT, RZ, UR4, PT ;  /* 0x00000004ff007c0c */ /* 0x000fc8000bf25070 */
[----:B------:R-:W-:-:S13]  /*1460*/  ISETP.NE.AND.EX P1, PT, RZ, UR5, PT, P1 ;  /* 0x00000005ff007c0c */ /* 0x000fda000bf25310 */
[----:B------:R-:W-:Y:S05]  /*1470*/  @!P1 BRA `(.L_x_9407) ;  /* 0x0000000000109947 */ /* 0x000fea0003800000 */
[----:B------:R-:W-:-:S04]  /*1480*/  IADD3 R4, P0, R208, UR4, RZ ;  /* 0x00000004d0047c10 */ /* 0x000fc8000ff1e0ff */
[----:B------:R-:W-:-:S05]  /*1490*/  IADD3.X R5, R209, UR5, RZ, P0, !PT ;  /* 0x00000005d1057c10 */ /* 0x000fca00087fe4ff */
[----:B------:R0:W5:Y:S01]  /*14a0*/  LDG.E R29, desc[UR42][R4.64] ;  /* 0x0000002a041d7981 */ /* 0x000162000c1e1900 */
[----:B------:R-:W-:Y:S05]  /*14b0*/  BRA `(.L_x_9408) ;  /* 0x0000000000107947 */ /* 0x000fea0003800000 */
.L_x_9407:
[----:B------:R-:W-:Y:S05]  /*14c0*/  @!P0 BRA `(.L_x_9408) ;  /* 0x00000000000c8947 */ /* 0x000fea0003800000 */
[----:B------:R-:W2:Y:S04]  /*14d0*/  LDG.E R4, desc[UR42][R8.64] ;  /* 0x0000002a08047981 */ /* 0x000ea8000c1e1900 */
[----:B------:R-:W2:Y:S02]  /*14e0*/  LDG.E R29, desc[UR42][R8.64+0x4] ;  /* 0x0000042a081d7981 */ /* 0x000ea4000c1e1900 */
[----:B--2---:R-:W-:-:S07]  /*14f0*/  IMAD.IADD R29, R29, 0x1, -R4 ;  /* 0x000000011d1d7824 */ /* 0x004fce00078e0a04 */
.L_x_9408:
        /* <DEDUP_REMOVED lines=16> */
[----:B------:R-:W-:-:S05]  /*1600*/  IMAD.SHL.U32 R191, R41, 0x80, RZ ;  /* 0x0000008029bf7824 */ /* 0x000fca00078e00ff */
[----:B0-----:R-:W-:-:S07]  /*1610*/  IADD3 R4, R191, 0x7f, RZ ;  /* 0x0000007fbf047810 */ /* 0x001fce0007ffe0ff */
[----:B------:R-:W0:Y:S08]  /*1620*/  @P1 LDC R9, c[0x0][0x44c] ;  /* 0x00011300ff091b82 */ /* 0x000e300000000800 */
[----:B------:R-:W1:Y:S01]  /*1630*/  @P1 LDC R5, c[0x0][0x450] ;  /* 0x00011400ff051b82 */ /* 0x000e620000000800 */
[----:B--2---:R-:W-:Y:S02]  /*1640*/  @P0 IMAD.IADD R25, R8, 0x1, -R3 ;  /* 0x0000000108190824 */ /* 0x004fe400078e0a03 */
[----:B------:R-:W-:-:S02]  /*1650*/  IMAD.IADD R8, R29, 0x1, -R0 ;  /* 0x000000011d087824 */ /* 0x000fc400078e0a00 */
[----:B0-----:R-:W-:-:S04]  /*1660*/  @P1 IMAD.HI.U32 R0, R4, R9, RZ ;  /* 0x0000000904001227 */ /* 0x001fc800078e00ff */
[----:B------:R-:W-:Y:S01]  /*1670*/  IMAD.IADD R193, R8, 0x1, R25 ;  /* 0x0000000108c17824 */ /* 0x000fe200078e0219 */
[----:B-1----:R-:W-:Y:S01]  /*1680*/  @P1 SHF.R.U32.HI R4, RZ, R5, R0 ;  /* 0x00000005ff041219 */ /* 0x002fe20000011600 */
[----:B------:R-:W-:-:S03]  /*1690*/  IMAD.MOV R27, RZ, RZ, -R8 ;  /* 0x000000ffff1b7224 */ /* 0x000fc600078e0a08 */
[C---:B------:R-:W-:Y:S02]  /*16a0*/  IADD3 R95, R193.reuse, 0x80, -R192 ;  /* 0x00000080c15f7810 */ /* 0x040fe40007ffe8c0 */
[----:B------:R-:W-:Y:S02]  /*16b0*/  IADD3 R0, R193, 0x7f, RZ ;  /* 0x0000007fc1007810 */ /* 0x000fe40007ffe0ff */
[----:B------:R-:W-:Y:S01]  /*16c0*/  VIMNMX R27, RZ, R27, !PT ;  /* 0x0000001bff1b7248 */ /* 0x000fe20007fe0100 */
[----:B------:R-:W-:Y:S01]  /*16d0*/  IMAD.IADD R4, R95, 0x1, R4 ;  /* 0x000000015f047824 */ /* 0x000fe200078e0204 */
[----:B------:R-:W-:-:S04]  /*16e0*/  SHF.R.S32.HI R3, RZ, 0x1f, R0 ;  /* 0x0000001fff037819 */ /* 0x000fc80000011400 */
[----:B------:R-:W-:Y:S02]  /*16f0*/  SHF.R.S32.HI R5, RZ, 0x1f, R4 ;  /* 0x0000001fff057819 */ /* 0x000fe40000011404 */
[----:B------:R-:W-:Y:S02]  /*1700*/  LEA.HI R3, R3, R0, RZ, 0x7 ;  /* 0x0000000003037211 */ /* 0x000fe400078f38ff */
[----:B------:R-:W-:Y:S02]  /*1710*/  LEA.HI R5, R5, R4, RZ, 0x7 ;  /* 0x0000000405057211 */ /* 0x000fe400078f38ff */
[----:B------:R-:W-:Y:S02]  /*1720*/  SHF.R.S32.HI R96, RZ, 0x7, R3 ;  /* 0x00000007ff607819 */ /* 0x000fe40000011403 */
[----:B------:R-:W-:-:S04]  /*1730*/  SHF.R.S32.HI R5, RZ, 0x7, R5 ;  /* 0x00000007ff057819 */ /* 0x000fc80000011405 */
[----:B------:R-:W-:-:S05]  /*1740*/  VIMNMX R5, R96, R5, PT ;  /* 0x0000000560057248 */ /* 0x000fca0003fe0100 */
[----:B------:R-:W-:-:S05]  /*1750*/  IMAD R0, R5, 0x80, -R8 ;  /* 0x0000008005007824 */ /* 0x000fca00078e0a08 */
[----:B------:R-:W-:-:S04]  /*1760*/  VIMNMX R0, R0, R25, PT ;  /* 0x0000001900007248 */ /* 0x000fc80003fe0100 */
[----:B------:R-:W-:Y:S02]  /*1770*/  ISETP.GT.AND P0, PT, R0, R27, PT ;  /* 0x0000001b0000720c */ /* 0x000fe40003f04270 */
[----:B------:R-:W-:-:S05]  /*1780*/  SHF.R.U32.HI R27, RZ, 0x7, R27 ;  /* 0x00000007ff1b7819 */ /* 0x000fca000001161b */
[----:B------:R-:W-:-:S06]  /*1790*/  IMAD.MOV.U32 R28, RZ, RZ, R27 ;  /* 0x000000ffff1c7224 */ /* 0x000fcc00078e001b */
[----:B------:R-:W-:-:S04]  /*17a0*/  @P0 IADD3 R0, R0, 0x7f, RZ ;  /* 0x0000007f00000810 */ /* 0x000fc80007ffe0ff */
[----:B------:R-:W-:-:S04]  /*17b0*/  @P0 SHF.R.S32.HI R3, RZ, 0x1f, R0 ;  /* 0x0000001fff030819 */ /* 0x000fc80000011400 */
[----:B------:R-:W-:-:S04]  /*17c0*/  @P0 LEA.HI R3, R3, R0, RZ, 0x7 ;  /* 0x0000000003030211 */ /* 0x000fc800078f38ff */
[----:B------:R-:W-:Y:S02]  /*17d0*/  @P0 SHF.R.S32.HI R28, RZ, 0x7, R3 ;  /* 0x00000007ff1c0819 */ /* 0x000fe40000011403 */
[----:B------:R-:W-:Y:S02]  /*17e0*/  PLOP3.LUT P0, PT, PT, PT, PT, 0x80, 0x0 ;  /* 0x000000000000781c */ /* 0x000fe40003f0f070 */
[----:B------:R-:W-:-:S13]  /*17f0*/  ISETP.GT.AND P1, PT, R28, R27, PT ;  /* 0x0000001b1c00720c */ /* 0x000fda0003f24270 */
[----:B---3--:R-:W-:Y:S05]  /*1800*/  @!P1 BRA `(.L_x_9409) ;  /* 0x0000006800449947 */ /* 0x008fea0003800000 */
        /* <DEDUP_REMOVED lines=20> */
.L_x_9411:
[----:B------:R-:W-:Y:S05]  /*1950*/  BSYNC B6 ;  /* 0x0000000000067941 */ /* 0x000fea0003800000 */
.L_x_9410:
        /* <DEDUP_REMOVED lines=20> */
.L_x_9413:
[----:B------:R-:W-:Y:S05]  /*1aa0*/  BSYNC B6 ;  /* 0x0000000000067941 */ /* 0x000fea0003800000 */
.L_x_9412:
        /* <DEDUP_REMOVED lines=11> */
[----:B-----5:R-:W-:Y:S01]  /*1b60*/  SHF.R.S32.HI R13, RZ, 0x1f, R24 ;  /* 0x0000001fff0d7819 */ /* 0x020fe20000011418 */
[----:B------:R-:W0:Y:S01]  /*1b70*/  S2R R38, SR_TID.X ;  /* 0x0000000000267919 */ /* 0x000e220000002100 */
[----:B------:R-:W-:Y:S01]  /*1b80*/  SEL R3, R37, RZ, P0 ;  /* 0x000000ff25037207 */ /* 0x000fe20000000000 */
[-C--:B-1----:R-:W-:Y:S01]  /*1b90*/  IMAD R10, R223, R34.reuse, RZ ;  /* 0x00000022df0a7224 */ /* 0x082fe200078e02ff */
[C-C-:B------:R-:W-:Y:S01]  /*1ba0*/  SHF.L.U64.HI R29, R34.reuse, 0x5, R35.reuse ;  /* 0x00000005221d7819 */ /* 0x140fe20000010223 */
[C---:B------:R-:W-:Y:S01]  /*1bb0*/  IMAD.SHL.U32 R33, R34.reuse, 0x40, RZ ;  /* 0x0000004022217824 */ /* 0x040fe200078e00ff */
[----:B------:R-:W-:Y:S01]  /*1bc0*/  SHF.L.U64.HI R30, R34, 0x6, R35 ;  /* 0x00000006221e7819 */ /* 0x000fe20000010223 */
[----:B------:R-:W-:Y:S01]  /*1bd0*/  IMAD.IADD R3, R16, 0x1, R3 ;  /* 0x0000000110037824 */ /* 0x000fe200078e0203 */
[C---:B------:R-:W-:Y:S01]  /*1be0*/  SHF.L.U64.HI R31, R34.reuse, 0x7, R35 ;  /* 0x00000007221f7819 */ /* 0x040fe20000010223 */
[----:B---3--:R-:W-:Y:S01]  /*1bf0*/  IMAD.WIDE.U32 R4, R187, R34, R22 ;  /* 0x00000022bb047225 */ /* 0x008fe200078e0016 */
[----:B------:R-:W-:-:S03]  /*1c00*/  SHF.L.U32 R32, R34, 0x5, RZ ;  /* 0x0000000522207819 */ /* 0x000fc600000006ff */
[----:B--2---:R-:W-:-:S04]  /*1c10*/  IMAD.WIDE.U32 R6, R187, R14, R22 ;  /* 0x0000000ebb067225 */ /* 0x004fc800078e0016 */
[C---:B------:R-:W-:Y:S02]  /*1c20*/  IMAD R89, R187.reuse, R35, R10 ;  /* 0x00000023bb597224 */ /* 0x040fe400078e020a */
[----:B------:R-:W-:-:S04]  /*1c30*/  IMAD.WIDE.U32 R10, R187, R34, R16 ;  /* 0x00000022bb0a7225 */ /* 0x000fc800078e0010 */
[----:B------:R-:W-:Y:S01]  /*1c40*/  IMAD.MOV.U32 R82, RZ, RZ, R6 ;  /* 0x000000ffff527224 */ /* 0x000fe200078e0006 */
[----:B------:R-:W-:Y:S01]  /*1c50*/  SHF.R.S32.HI R6, RZ, 0x1f, R3 ;  /* 0x0000001fff067819 */ /* 0x000fe20000011403 */
[-C--:B------:R-:W-:Y:S02]  /*1c60*/  IMAD R8, R223, R14.reuse, RZ ;  /* 0x0000000edf087224 */ /* 0x080fe400078e02ff */
[----:B------:R-:W-:Y:S02]  /*1c70*/  IMAD.IADD R87, R5, 0x1, R89 ;  /* 0x0000000105577824 */ /* 0x000fe400078e0259 */
[----:B------:R-:W-:Y:S01]  /*1c80*/  IMAD.IADD R89, R89, 0x1, R11 ;  /* 0x0000000159597824 */ /* 0x000fe200078e020b */
[----:B------:R-:W-:Y:S01]  /*1c90*/  LEA.HI R11, R6, R3, RZ, 0x3 ;  /* 0x00000003060b7211 */ /* 0x000fe200078f18ff */
[C---:B------:R-:W-:Y:S01]  /*1ca0*/  IMAD R85, R187.reuse, R15, R8 ;  /* 0x0000000fbb557224 */ /* 0x040fe200078e0208 */
[----:B0-----:R-:W-:Y:S01]  /*1cb0*/  SHF.R.U32.HI R38, RZ, 0x7, R38 ;  /* 0x00000007ff267819 */ /* 0x001fe20000011626 */
[----:B------:R-:W-:Y:S01]  /*1cc0*/  IMAD.WIDE.U32 R8, R187, R14, R16 ;  /* 0x0000000ebb087225 */ /* 0x000fe200078e0010 */
[----:B------:R-:W-:-:S02]  /*1cd0*/  LOP3.LUT R5, R195, 0x38, R11, 0xf8, !PT ;  /* 0x00000038c3057812 */ /* 0x000fc400078ef80b */
[----:B------:R-:W-:Y:S01]  /*1ce0*/  ISETP.NE.AND P6, PT, R38, 0x1, PT ;  /* 0x000000012600780c */ /* 0x000fe20003fc5270 */
[----:B------:R-:W-:Y:S01]  /*1cf0*/  IMAD.MOV.U32 R86, RZ, RZ, R4 ;  /* 0x000000ffff567224 */ /* 0x000fe200078e0004 */
[----:B------:R-:W-:Y:S01]  /*1d00*/  LEA.HI R4, R6, R3, RZ, 0x6 ;  /* 0x0000000306047211 */ /* 0x000fe200078f30ff */
[----:B------:R-:W-:Y:S01]  /*1d10*/  IMAD.IADD R83, R7, 0x1, R85 ;  /* 0x0000000107537824 */ /* 0x000fe200078e0255 */
[----:B------:R-:W-:Y:S01]  /*1d20*/  LOP3.LUT R3, R11, 0x38, RZ, 0xc0, !PT ;  /* 0x000000380b037812 */ /* 0x000fe200078ec0ff */
[----:B------:R-:W-:Y:S01]  /*1d30*/  IMAD.MOV.U32 R88, RZ, RZ, R10 ;  /* 0x000000ffff587224 */ /* 0x000fe200078e000a */
[----:B------:R-:W-:Y:S01]  /*1d40*/  IADD3 R85, R85, R9, RZ ;  /* 0x0000000955557210 */ /* 0x000fe20007ffe0ff */
[C---:B------:R-:W-:Y:S01]  /*1d50*/  IMAD R9, R13.reuse, R14, RZ ;  /* 0x0000000e0d097224 */ /* 0x040fe200078e02ff */
[----:B------:R-:W-:Y:S01]  /*1d60*/  MOV R84, R8 ;  /* 0x0000000800547202 */ /* 0x000fe20000000f00 */
[----:B------:R-:W-:Y:S01]  /*1d70*/  IMAD R13, R13, R34, RZ ;  /* 0x000000220d0d7224 */ /* 0x000fe200078e02ff */
[----:B------:R-:W-:Y:S01]  /*1d80*/  SHF.L.U32 R4, R4, 0x7, RZ ;  /* 0x0000000704047819 */ /* 0x000fe200000006ff */
[----:B------:R-:W-:Y:S01]  /*1d90*/  IMAD R39, R24, R15, R9 ;  /* 0x0000000f18277224 */ /* 0x000fe200078e0209 */
[--C-:B------:R-:W-:Y:S01]  /*1da0*/  LOP3.LUT R8, R196, 0x38, R11.reuse, 0xf8, !PT ;  /* 0x00000038c4087812 */ /* 0x100fe200078ef80b */
[----:B------:R-:W-:Y:S05]  /*1db0*/  @!P6 WARPSYNC.ALL ;  /* 0x000000000000e948 */ /* 0x000fea0003800000 */
[----:B------:R-:W-:Y:S01]  /*1dc0*/  LOP3.LUT R10, R194, 0x38, R11, 0xf8, !PT ;  /* 0x00000038c20a7812 */ /* 0x000fe200078ef80b */
[----:B------:R-:W-:Y:S01]  /*1dd0*/  IMAD.WIDE.U32 R82, R24, R14, R82 ;  /* 0x0000000e18527225 */ /* 0x000fe200078e0052 */
[----:B------:R-:W-:Y:S01]  /*1de0*/  LOP3.LUT R3, R3, 0x1c0, R224, 0xf8, !PT ;  /* 0x000001c003037812 */ /* 0x000fe200078ef8e0 */
[----:B------:R-:W-:Y:S01]  /*1df0*/  ULDC UR4, c[0x0][0x2f4] ;  /* 0x0000bd0000047ab9 */ /* 0x000fe20000000800 */
[----:B------:R-:W-:Y:S01]  /*1e00*/  LOP3.LUT R6, R4, 0xffffe000, RZ, 0xc0, !PT ;  /* 0xffffe00004067812 */ /* 0x000fe200078ec0ff */
[C---:B------:R-:W-:Y:S01]  /*1e10*/  IMAD R13, R24.reuse, R35, R13 ;  /* 0x00000023180d7224 */ /* 0x040fe200078e020d */
[----:B------:R-:W-:Y:S01]  /*1e20*/  LOP3.LUT R5, R5, R226, RZ, 0x3c, !PT ;  /* 0x000000e205057212 */ /* 0x000fe200078e3cff */
[----:B------:R-:W-:Y:S01]  /*1e30*/  IMAD.WIDE.U32 R86, R24, R34, R86 ;  /* 0x0000002218567225 */ /* 0x000fe200078e0056 */
[----:B------:R-:W-:-:S02]  /*1e40*/  LOP3.LUT R8, R8, R227, RZ, 0x3c, !PT ;  /* 0x000000e308087212 */ /* 0x000fc400078e3cff */
[----:B------:R-:W-:Y:S01]  /*1e50*/  LOP3.LUT R10, R10, R225, RZ, 0x3c, !PT ;  /* 0x000000e10a0a7212 */ /* 0x000fe200078e3cff */
[C---:B------:R-:W-:Y:S01]  /*1e60*/  IMAD.WIDE.U32 R84, R24.reuse, R14, R84 ;  /* 0x0000000e18547225 */ /* 0x040fe200078e0054 */
[----:B------:R-:W-:Y:S02]  /*1e70*/  LOP3.LUT R7, R3, R200, RZ, 0x3c, !PT ;  /* 0x000000c803077212 */ /* 0x000fe400078e3cff */
[----:B------:R-:W-:Y:S01]  /*1e80*/  LOP3.LUT R41, R11, 0xfffffff8, RZ, 0xc0, !PT ;  /* 0xfffffff80b297812 */ /* 0x000fe200078ec0ff */
[----:B------:R-:W-:Y:S01]  /*1e90*/  IMAD.WIDE.U32 R88, R24, R34, R88 ;  /* 0x0000002218587225 */ /* 0x000fe200078e0058 */
[-C--:B------:R-:W-:Y:S02]  /*1ea0*/  IADD3 R4, R5, R6.reuse, R198 ;  /* 0x0000000605047210 */ /* 0x080fe40007ffe0c6 */
[-C--:B------:R-:W-:Y:S01]  /*1eb0*/  IADD3 R3, R8, R6.reuse, R199 ;  /* 0x0000000608037210 */ /* 0x080fe20007ffe0c7 */
[----:B------:R-:W-:Y:S01]  /*1ec0*/  IMAD.SHL.U32 R20, R14, 0x40, RZ ;  /* 0x000000400e147824 */ /* 0x000fe200078e00ff */
[-C--:B------:R-:W-:Y:S01]  /*1ed0*/  IADD3 R5, R10, R6.reuse, R197 ;  /* 0x000000060a057210 */ /* 0x080fe20007ffe0c5 */
[----:B------:R-:W-:Y:S01]  /*1ee0*/  IMAD.SHL.U32 R10, R14, 0x20, RZ ;  /* 0x000000200e0a7824 */ /* 0x000fe200078e00ff */
[----:B------:R-:W-:Y:S01]  /*1ef0*/  IADD3 R94, R38, 0x8, RZ ;  /* 0x00000008265e7810 */ /* 0x000fe20007ffe0ff */
[----:B------:R-:W-:Y:S01]  /*1f00*/  IMAD.IADD R38, R83, 0x1, R39 ;  /* 0x0000000153267824 */ /* 0x000fe200078e0227 */
[----:B------:R-:W-:Y:S01]  /*1f10*/  IADD3 R6, R7, R6, R201 ;  /* 0x0000000607067210 */ /* 0x000fe20007ffe0c9 */
[C---:B------:R-:W-:Y:S01]  /*1f20*/  IMAD.SHL.U32 R21, R14.reuse, 0x80, RZ ;  /* 0x000000800e157824 */ /* 0x040fe200078e00ff */
[--C-:B------:R-:W-:Y:S01]  /*1f30*/  SHF.L.U64.HI R7, R14, 0x5, R15.reuse ;  /* 0x000000050e077819 */ /* 0x100fe2000001020f */
[----:B------:R-:W-:Y:S01]  /*1f40*/  IMAD.SHL.U32 R34, R34, 0x80, RZ ;  /* 0x0000008022227824 */ /* 0x000fe200078e00ff */
[----:B------:R-:W-:Y:S01]  /*1f50*/  SHF.L.U64.HI R8, R14, 0x6, R15 ;  /* 0x000000060e087819 */ /* 0x000fe2000001020f */
[----:B------:R-:W-:Y:S01]  /*1f60*/  IMAD R36, R206, 0x20, R187 ;  /* 0x00000020ce247824 */ /* 0x000fe200078e02bb */
[----:B------:R-:W-:Y:S01]  /*1f70*/  SHF.L.U64.HI R9, R14, 0x7, R15 ;  /* 0x000000070e097819 */ /* 0x000fe2000001020f */
[----:B------:R-:W-:Y:S01]  /*1f80*/  IMAD.SHL.U32 R37, R37, 0x2, RZ ;  /* 0x0000000225257824 */ /* 0x000fe200078e00ff */
[----:B------:R-:W-:Y:S01]  /*1f90*/  SHF.R.S32.HI R35, RZ, 0x1f, R42 ;  /* 0x0000001fff237819 */ /* 0x000fe2000001142a */
[----:B------:R-:W-:Y:S01]  /*1fa0*/  IMAD.IADD R39, R39, 0x1, R85 ;  /* 0x0000000127277824 */ /* 0x000fe200078e0255 */
[----:B------:R-:W-:Y:S01]  /*1fb0*/  @!P6 BAR.SYNC.DEFER_BLOCKING 0x9, 0x100 ;  /* 0x024400000000eb1d */ /* 0x000fe20000010000 */
[----:B------:R-:W-:Y:S01]  /*1fc0*/  ISETP.GE.AND P1, PT, R16, UR4, PT ;  /* 0x0000000410007c0c */ /* 0x000fe2000bf26270 */
[----:B------:R-:W-:Y:S01]  /*1fd0*/  IMAD.IADD R43, R13, 0x1, R89 ;  /* 0x000000010d2b7824 */ /* 0x000fe200078e0259 */
[----:B------:R-:W-:-:S02]  /*1fe0*/  ISETP.GE.AND P2, PT, R2, UR4, PT ;  /* 0x0000000402007c0c */ /* 0x000fc4000bf46270 */
[----:B------:R-:W-:Y:S02]  /*1ff0*/  IADD3 R40, R87, R13, RZ ;  /* 0x0000000d57287210 */ /* 0x000fe40007ffe0ff */
[----:B------:R-:W-:Y:S02]  /*2000*/  SHF.R.S32.HI R80, RZ, 0x3, R11 ;  /* 0x00000003ff507819 */ /* 0x000fe4000001140b */
[----:B------:R-:W-:Y:S02]  /*2010*/  SHF.R.S32.HI R90, RZ, 0x1f, R41 ;  /* 0x0000001fff5a7819 */ /* 0x000fe40000011429 */
[----:B----4-:R-:W-:-:S07]  /*2020*/  SHF.R.S32.HI R81, RZ, 0x1f, R26 ;  /* 0x0000001fff517819 */ /* 0x010fce000001141a */
.L_x_9511:
[----:B------:R-:W0:Y:S01]  /*2030*/  LDC R100, c[0x0][0x430] ;  /* 0x00010c00ff647b82 */ /* 0x000e220000000800 */
[----:B------:R-:W-:Y:S01]  /*2040*/  VIADD R28, R28, 0xffffffff ;  /* 0xffffffff1c1c7836 */ /* 0x000fe20000000000 */
[----:B------:R-:W-:-:S03]  /*2050*/  MOV R101, RZ ;  /* 0x000000ff00657202 */ /* 0x000fc60000000f00 */
[----:B------:R-:W-:-:S03]  /*2060*/  IMAD R11, R28, 0x80, R36 ;  /* 0x000000801c0b7824 */ /* 0x000fc600078e0224 */
[----:B------:R-:W1:Y:S02]  /*2070*/  LDC R104, c[0x0][0x3f4] ;  /* 0x0000fd00ff687b82 */ /* 0x000e640000000800 */
[----:B------:R-:W-:Y:S02]  /*2080*/  ISETP.GE.AND P3, PT, R11, R25, PT ;  /* 0x000000190b00720c */ /* 0x000fe40003f66270 */
[----:B------:R-:W-:Y:S02]  /*2090*/  IADD3 R45, R0, R11, RZ ;  /* 0x0000000b002d7210 */ /* 0x000fe40007ffe0ff */
[----:B------:R-:W-:-:S03]  /*20a0*/  ISETP.GT.OR P3, PT, R36, 0x7f, P3 ;  /* 0x0000007f2400780c */ /* 0x000fc60001f64670 */
[----:B------:R-:W-:Y:S01]  /*20b0*/  IMAD.MOV.U32 R11, RZ, RZ, R45 ;  /* 0x000000ffff0b7224 */ /* 0x000fe200078e002d */
[----:B0-----:R-:W-:-:S09]  /*20c0*/  ISETP.NE.AND P4, PT, R100, 0x1, PT ;  /* 0x000000016400780c */ /* 0x001fd20003f85270 */
[----:B------:R-:W0:Y:S08]  /*20d0*/  @!P3 LDC.64 R14, c[0x0][0x428] ;  /* 0x00010a00ff0ebb82 */ /* 0x000e300000000a00 */
[----:B--2---:R-:W2:Y:S08]  /*20e0*/  @!P3 LDC.64 R46, c[0x0][0x418] ;  /* 0x00010600ff2ebb82 */ /* 0x004eb00000000a00 */
[----:B---3--:R-:W3:Y:S08]  /*20f0*/  @P4 LDC R12, c[0x0][0x434] ;  /* 0x00010d00ff0c4b82 */ /* 0x008ef00000000800 */
[----:B----4-:R-:W4:Y:S01]  /*2100*/  @P4 LDC R13, c[0x0][0x438] ;  /* 0x00010e00ff0d4b82 */ /* 0x010f220000000800 */
        /* <DEDUP_REMOVED lines=12> */
[----:B------:R-:W-:Y:S01]  /*21d0*/  IMAD.MOV R11, RZ, RZ, -R11 ;  /* 0x000000ffff0b7224 */ /* 0x000fe200078e0a0b */
[----:B------:R-:W-:Y:S01]  /*21e0*/  ISETP.GT.AND P4, PT, R28, R27, PT ;  /* 0x0000001b1c00720c */ /* 0x000fe20003f84270 */
[----:B------:R-:W-:Y:S01]  /*21f0*/  IMAD R93, R19, 0x4000, R205 ;  /* 0x00004000135d7824 */ /* 0x000fe200078e02cd */
[----:B------:R-:W-:Y:S05]  /*2200*/  YIELD ;  /* 0x0000000000007946 */ /* 0x000fea0003800000 */
[----:B------:R-:W-:Y:S01]  /*2210*/  BSSY B0, `(.L_x_9414) ;  /* 0x0000570000007945 */ /* 0x000fe20003800000 */
[----:B------:R-:W-:Y:S01]  /*2220*/  IMAD R100, R100, R11, R45 ;  /* 0x0000000b64647224 */ /* 0x000fe200078e022d */
[----:B------:R-:W-:Y:S01]  /*2230*/  P2R R92, PR, RZ, 0x10 ;  /* 0x00000010ff5c7803 */ /* 0x000fe20000000000 */
[----:B------:R-:W-:Y:S01]  /*2240*/  IMAD R93, R93, 0x2, R18 ;  /* 0x000000025d5d7824 */ /* 0x000fe200078e0212 */
[----:B0-----:R-:W-:Y:S06]  /*2250*/  @!P3 BRA `(.L_x_9415) ;  /* 0x000000500000b947 */ /* 0x001fec0003800000 */
        /* <DEDUP_REMOVED lines=11> */
[----:B------:R-:W-:Y:S01]  /*2310*/  IMAD R14, R98, UR4, RZ ;  /* 0x00000004620e7c24 */ /* 0x000fe2000f8e02ff */
[----:B------:R-:W-:Y:S02]  /*2320*/  IADD3 R13, R13, R11, RZ ;  /* 0x0000000b0d0d7210 */ /* 0x000fe40007ffe0ff */
        /* <DEDUP_REMOVED lines=50> */
.L_x_9418:
[----:B------:R-:W-:Y:S05]  /*2650*/  BSYNC B1 ;  /* 0x0000000000017941 */ /* 0x000fea0003800000 */
.L_x_9417:
        /* <DEDUP_REMOVED lines=41> */
.L_x_9420:
[----:B------:R-:W-:Y:S05]  /*28f0*/  BSYNC B1 ;  /* 0x0000000000017941 */ /* 0x000fea0003800000 */
.L_x_9419:
        /* <DEDUP_REMOVED lines=18> */
[----:B------:R-:W-:Y:S02]  /*2a20*/  PRMT R113, R46, 0x5410, R47 ;  /* 0x000054102e717816 */ /* 0x000fe4000000002f */
        /* <DEDUP_REMOVED lines=24> */
.L_x_9422:
[----:B------:R-:W-:Y:S05]  /*2bb0*/  BSYNC B1 ;  /* 0x0000000000017941 */ /* 0x000fea0003800000 */
.L_x_9421:
        /* <DEDUP_REMOVED lines=31> */
.L_x_9424:
[----:B------:R-:W-:Y:S05]  /*2db0*/  BSYNC B1 ;  /* 0x0000000000017941 */ /* 0x000fea0003800000 */
.L_x_9423:
        /* <DEDUP_REMOVED lines=28> */
.L_x_9425:
[----:B------:R-:W-:Y:S01]  /*2f80*/  IMAD R91, R19, 0x8, R18 ;  /* 0x00000008135b7824 */ /* 0x000fe200078e0212 */
[----:B------:R-:W-:Y:S01]  /*2f90*/  SHF.L.U32 R102, R189, 0x1f, RZ ;  /* 0x0000001fbd667819 */ /* 0x000fe200000006ff */
[----:B------:R-:W-:Y:S03]  /*2fa0*/  BSSY B1, `(.L_x_9426) ;  /* 0x0000003000017945 */ /* 0x000fe60003800000 */
[----:B------:R-:W0:Y:S02]  /*2fb0*/  SYNCS.PHASECHK.TRANS64.TRYWAIT P6, [R91+URZ+0x28890], R102 ;  /* 0x028890665b0075a7 */ /* 0x000e2400080c017f */
[----:B0-----:R-:W-:Y:S05]  /*2fc0*/  @!P6 BRA `(.L_x_9427) ;  /* 0x000001c80074e947 */ /* 0x001fea0003800000 */
.L_x_9747:
[----:B------:R-:W-:Y:S05]  /*2fd0*/  BSYNC B1 ;  /* 0x0000000000017941 */ /* 0x000fea0003800000 */
.L_x_9426:
[----:B------:R-:W-:-:S03]  /*2fe0*/  UMOV UR4, 0xffffffff ;  /* 0xffffffff00047882 */ /* 0x000fc60000000000 */
[----:B------:R-:W-:Y:S05]  /*2ff0*/  BRA.DIV UR4, `(.L_x_9428) ;  /* 0x000001ca047c7947 */ /* 0x000fea000b800000 */
[----:B------:R1:W2:Y:S04]  /*3000*/  SHFL.IDX PT, R79, R103, RZ, 0x181f ;  /* 0x00181fff674f7589 */ /* 0x0002a800000e0000 */
[----:B------:R1:W3:Y:S02]  /*3010*/  SHFL.IDX PT, R105, R108, RZ, 0x181f ;  /* 0x00181fff6c697589 */ /* 0x0002e400000e0000 */
.L_x_9751:
        /* <DEDUP_REMOVED lines=51> */
.L_x_9434:
[----:B------:R-:W-:Y:S05]  /*3350*/  BSYNC B3 ;  /* 0x0000000000037941 */ /* 0x000fea0003800000 */
.L_x_9433:
[----:B0-----:R4:W-:Y:S02]  /*3360*/  ST.E.128 desc[UR42][R76.64], R12 ;  /* 0x0000000c4c007985 */ /* 0x0019e4000c101d2a */
.L_x_9432:
[----:B------:R-:W-:Y:S05]  /*3370*/  BSYNC B2 ;  /* 0x0000000000027941 */ /* 0x000fea0003800000 */
.L_x_9431:
        /* <DEDUP_REMOVED lines=47> */
.L_x_9436:
[----:B------:R-:W-:Y:S05]  /*3670*/  BSYNC B2 ;  /* 0x0000000000027941 */ /* 0x000fea0003800000 */
.L_x_9435:
[----:B0-----:R0:W-:Y:S02]  /*3680*/  ST.E.128 desc[UR42][R72.64], R12 ;  /* 0x0000000c48007985 */ /* 0x0011e4000c101d2a */
.L_x_9430:
[----:B------:R-:W-:Y:S05]  /*3690*/  BSYNC B1 ;  /* 0x0000000000017941 */ /* 0x000fea0003800000 */
.L_x_9429:
[----:B------:R-:W-:-:S03]  /*36a0*/  UMOV UR4, 0xffffffff ;  /* 0xffffffff00047882 */ /* 0x000fc60000000000 */
[----:B------:R-:W-:Y:S05]  /*36b0*/  BRA.DIV UR4, `(.L_x_9437) ;  /* 0x000001c604187947 */ /* 0x000fea000b800000 */
[----:B------:R1:W1:Y:S04]  /*36c0*/  SHFL.IDX PT, R71, R103, 0x1, 0x181f ;  /* 0x00381f0067477f89 */ /* 0x00026800000e0000 */
[----:B0-----:R0:W0:Y:S02]  /*36d0*/  SHFL.IDX PT, R73, R108, 0x1, 0x181f ;  /* 0x00381f006c497f89 */ /* 0x00102400000e0000 */
.L_x_9755:
        /* <DEDUP_REMOVED lines=51> */
.L_x_9443:
[----:B------:R-:W-:Y:S05]  /*3a10*/  BSYNC B3 ;  /* 0x0000000000037941 */ /* 0x000fea0003800000 */
.L_x_9442:
[----:B--2---:R0:W-:Y:S02]  /*3a20*/  ST.E.128 desc[UR42][R68.64], R12 ;  /* 0x0000000c44007985 */ /* 0x0041e4000c101d2a */
.L_x_9441:
[----:B------:R-:W-:Y:S05]  /*3a30*/  BSYNC B2 ;  /* 0x0000000000027941 */ /* 0x000fea0003800000 */
.L_x_9440:
        /* <DEDUP_REMOVED lines=47> */
.L_x_9445:
[----:B------:R-:W-:Y:S05]  /*3d30*/  BSYNC B2 ;  /* 0x0000000000027941 */ /* 0x000fea0003800000 */
.L_x_9444:
[----:B----4-:R0:W-:Y:S02]  /*3d40*/  ST.E.128 desc[UR42][R64.64], R12 ;  /* 0x0000000c40007985 */ /* 0x0101e4000c101d2a */
.L_x_9439:
[----:B------:R-:W-:Y:S05]  /*3d50*/  BSYNC B1 ;  /* 0x0000000000017941 */ /* 0x000fea0003800000 */
.L_x_9438:
[----:B------:R-:W-:-:S03]  /*3d60*/  UMOV UR4, 0xffffffff ;  /* 0xffffffff00047882 */ /* 0x000fc60000000000 */
[----:B------:R-:W-:Y:S05]  /*3d70*/  BRA.DIV UR4, `(.L_x_9446) ;  /* 0x000001be04b47947 */ /* 0x000fea000b800000 */
[----:B------:R1:W1:Y:S04]  /*3d80*/  SHFL.IDX PT, R63, R103, 0x2, 0x181f ;  /* 0x00581f00673f7f89 */ /* 0x00026800000e0000 */
[----:B0-----:R0:W0:Y:S02]  /*3d90*/  SHFL.IDX PT, R65, R108, 0x2, 0x181f ;  /* 0x00581f006c417f89 */ /* 0x00102400000e0000 */
.L_x_9759:
        /* <DEDUP_REMOVED lines=50> */
.L_x_9452:
[----:B------:R-:W-:Y:S05]  /*40c0*/  BSYNC B3 ;  /* 0x0000000000037941 */ /* 0x000fea0003800000 */
.L_x_9451:
[----:B--2---:R0:W-:Y:S02]  /*40d0*/  ST.E.128 desc[UR42][R60.64], R12 ;  /* 0x0000000c3c007985 */ /* 0x0041e4000c101d2a */
.L_x_9450:
[----:B------:R-:W-:Y:S05]  /*40e0*/  BSYNC B2 ;  /* 0x0000000000027941 */ /* 0x000fea0003800000 */
.L_x_9449:
        /* <DEDUP_REMOVED lines=47> */
.L_x_9454:
[----:B------:R-:W-:Y:S05]  /*43e0*/  BSYNC B2 ;  /* 0x0000000000027941 */ /* 0x000fea0003800000 */
.L_x_9453:
[----:B----4-:R0:W-:Y:S02]  /*43f0*/  ST.E.128 desc[UR42][R56.64], R12 ;  /* 0x0000000c38007985 */ /* 0x0101e4000c101d2a */
.L_x_9448:
[----:B------:R-:W-:Y:S05]  /*4400*/  BSYNC B1 ;  /* 0x0000000000017941 */ /* 0x000fea0003800000 */
.L_x_9447:
[----:B------:R-:W-:-:S03]  /*4410*/  UMOV UR4, 0xffffffff ;  /* 0xffffffff00047882 */ /* 0x000fc60000000000 */
[----:B------:R-:W-:Y:S05]  /*4420*/  BRA.DIV UR4, `(.L_x_9455) ;  /* 0x000001ba04547947 */ /* 0x000fea000b800000 */
[----:B-1----:R-:W1:Y:S04]  /*4430*/  SHFL.IDX PT, R103, R103, 0x3, 0x181f ;  /* 0x00781f0067677f89 */ /* 0x002e6800000e0000 */
[----:B------:R0:W0:Y:S02]  /*4440*/  SHFL.IDX PT, R53, R108, 0x3, 0x181f ;  /* 0x00781f006c357f89 */ /* 0x00002400000e0000 */
.L_x_9763:
[----:B------:R-:W-:Y:S05]  /*4450*/  @P4 BRA `(.L_x_9456) ;  /* 0x00000034002c4947 */ /* 0x000fea0003800000 */
[----:B------:R-:W-:Y:S04]  /*4460*/  BSSY B1, `(.L_x_9457) ;  /* 0x0000032000017945 */ /* 0x000fe80003800000 */
        /* <DEDUP_REMOVED lines=47> */
.L_x_9460:
[----:B------:R-:W-:Y:S05]  /*4760*/  BSYNC B2 ;  /* 0x0000000000027941 */ /* 0x000fea0003800000 */
.L_x_9459:
[----:B----4-:R0:W-:Y:S02]  /*4770*/  ST.E.128 desc[UR42][R54.64], R12 ;  /* 0x0000000c36007985 */ /* 0x0101e4000c101d2a */
.L_x_9458:
[----:B------:R-:W-:Y:S05]  /*4780*/  BSYNC B1 ;  /* 0x0000000000017941 */ /* 0x000fea0003800000 */
.L_x_9457:
        /* <DEDUP_REMOVED lines=47> */
.L_x_9462:
[----:B------:R-:W-:Y:S05]  /*4a80*/  BSYNC B1 ;  /* 0x0000000000017941 */ /* 0x000fea0003800000 */
.L_x_9461:
[----:B----4-:R0:W-:Y:S01]  /*4a90*/  ST.E.128 desc[UR42][R48.64], R12 ;  /* 0x0000000c30007985 */ /* 0x0101e2000c101d2a */
[----:B------:R-:W-:Y:S05]  /*4aa0*/  BRA `(.L_x_9456) ;  /* 0x0000002c00987947 */ /* 0x000fea0003800000 */
.L_x_9416:
        /* <DEDUP_REMOVED lines=20> */
[----:B------:R-:W-:-:S05]  /*4bf0*/  @!P5 IADD3 R48, P6, R84, R14, RZ ;  /* 0x0000000e5430d210 */ /* 0x000fca0007fde0ff */
[----:B------:R-:W-:Y:S02]  /*4c00*/  @!P5 IMAD.X R49, R91, 0x1, R39, P6 ;  /* 0x000000015b31d824 */ /* 0x000fe400030e0627 */
        /* <DEDUP_REMOVED lines=16> */
[----:B------:R0:W5:Y:S01]  /*4d10*/  @!P4 LDG.E.128 R52, desc[UR42][R60.64] ;  /* 0x0000002a3c34c981 */ /* 0x000162000c1e1d00 */
[----:B------:R-:W-:Y:S02]  /*4d20*/  @!P4 LEA.HI.X R63, R44, R63, R45, 0x1, P6 ;  /* 0x0000003f2c3fc211 */ /* 0x000fe400030f0c2d */
[----:B------:R-:W-:-:S02]  /*4d30*/  CS2R R44, SRZ ;  /* 0x00000000002c7805 */ /* 0x000fc4000001ff00 */
[----:B------:R-:W5:Y:S04]  /*4d40*/  @!P5 LDG.E.128 R48, desc[UR42][R64.64] ;  /* 0x0000002a4030d981 */ /* 0x000f68000c1e1d00 */
[----:B------:R1:W5:Y:S01]  /*4d50*/  @!P4 LDG.E.128 R56, desc[UR42][R62.64] ;  /* 0x0000002a3e38c981 */ /* 0x000362000c1e1d00 */
[C---:B--2---:R-:W-:Y:S02]  /*4d60*/  @!P3 LEA R68, P4, R74.reuse, R68, 0x1 ;  /* 0x000000444a44b211 */ /* 0x044fe400078808ff */
[----:B0-----:R-:W-:Y:S01]  /*4d70*/  CS2R R60, SRZ ;  /* 0x00000000003c7805 */ /* 0x001fe2000001ff00 */
[----:B------:R0:W5:Y:S01]  /*4d80*/  @!P5 LDG.E.128 R44, desc[UR42][R66.64] ;  /* 0x0000002a422cd981 */ /* 0x000162000c1e1d00 */
[----:B------:R-:W-:Y:S02]  /*4d90*/  @!P3 LEA.HI.X R69, R74, R69, R75, 0x1, P4 ;  /* 0x000000454a45b211 */ /* 0x000fe400020f0c4b */
[----:B---3--:R-:W-:-:S04]  /*4da0*/  @!P3 LEA R70, P4, R72, R70, 0x1 ;  /* 0x000000464846b211 */ /* 0x008fc800078808ff */
[----:B------:R-:W-:Y:S02]  /*4db0*/  @!P3 LEA.HI.X R71, R72, R71, R73, 0x1, P4 ;  /* 0x000000474847b211 */ /* 0x000fe400020f0c49 */
[----:B------:R-:W-:-:S04]  /*4dc0*/  ISETP.GE.AND P4, PT, R217, R97, PT ;  /* 0x00000061d900720c */ /* 0x000fc80003f86270 */
[CC--:B------:R-:W-:Y:S02]  /*4dd0*/  ISETP.GE.OR P4, PT, R16.reuse, R104.reuse, P4 ;  /* 0x000000681000720c */ /* 0x0c0fe40002786670 */
[----:B-1----:R-:W-:Y:S02]  /*4de0*/  CS2R R62, SRZ ;  /* 0x00000000003e7805 */ /* 0x002fe4000001ff00 */
[----:B0-----:R-:W-:Y:S02]  /*4df0*/  CS2R R66, SRZ ;  /* 0x0000000000427805 */ /* 0x001fe4000001ff00 */
[----:B------:R-:W-:Y:S01]  /*4e00*/  CS2R R64, SRZ ;  /* 0x0000000000407805 */ /* 0x000fe2000001ff00 */
[----:B------:R-:W-:Y:S01]  /*4e10*/  BSSY B1, `(.L_x_9463) ;  /* 0x000001d000017945 */ /* 0x000fe20003800000 */
[----:B------:R-:W-:Y:S02]  /*4e20*/  CS2R R74, SRZ ;  /* 0x00000000004a7805 */ /* 0x000fe4000001ff00 */
[----:B------:R-:W-:Y:S01]  /*4e30*/  CS2R R72, SRZ ;  /* 0x0000000000487805 */ /* 0x000fe2000001ff00 */
[----:B------:R0:W5:Y:S04]  /*4e40*/  @!P3 LDG.E.128 R60, desc[UR42][R68.64] ;  /* 0x0000002a443cb981 */ /* 0x000168000c1e1d00 */
[----:B------:R1:W5:Y:S01]  /*4e50*/  @!P3 LDG.E.128 R64, desc[UR42][R70.64] ;  /* 0x0000002a4640b981 */ /* 0x000362000c1e1d00 */
[----:B------:R-:W-:-:S02]  /*4e60*/  ISETP.GE.AND P3, PT, R16, R104, PT ;  /* 0x000000681000720c */ /* 0x000fc40003f66270 */
[----:B0-----:R-:W-:Y:S02]  /*4e70*/  CS2R R68, SRZ ;  /* 0x0000000000447805 */ /* 0x001fe4000001ff00 */
[----:B-1----:R-:W-:Y:S01]  /*4e80*/  CS2R R70, SRZ ;  /* 0x0000000000467805 */ /* 0x002fe2000001ff00 */
[----:B------:R-:W-:Y:S08]  /*4e90*/  @P4 BRA `(.L_x_9464) ;  /* 0x0000000000504947 */ /* 0x000ff00003800000 */
[----:B------:R-:W0:Y:S01]  /*4ea0*/  LDC.64 R68, c[0x0][0x3f8] ;  /* 0x0000fe00ff447b82 */ /* 0x000e220000000a00 */
[----:B------:R-:W-:Y:S01]  /*4eb0*/  MOV R15, R91 ;  /* 0x0000005b000f7202 */ /* 0x000fe20000000f00 */
[----:B------:R-:W-:Y:S01]  /*4ec0*/  IMAD.MOV.U32 R13, RZ, RZ, R11 ;  /* 0x000000ffff0d7224 */ /* 0x000fe200078e000b */
        /* <DEDUP_REMOVED lines=17> */
.L_x_9464:
[----:B------:R-:W-:Y:S05]  /*4fe0*/  BSYNC B1 ;  /* 0x0000000000017941 */ /* 0x000fea0003800000 */
.L_x_9463:
[----:B-----5:R-:W-:Y:S01]  /*4ff0*/  IMAD.MOV.U32 R11, RZ, RZ, R70 ;  /* 0x000000ffff0b7224 */ /* 0x020fe200078e0046 */
[----:B------:R-:W-:Y:S01]  /*5000*/  MOV R13, R68 ;  /* 0x00000044000d7202 */ /* 0x000fe20000000f00 */
        /* <DEDUP_REMOVED lines=30> */
[----:B------:R-:W-:Y:S02]  /*51f0*/  PRMT R124, R13, 0x7610, R124 ;  /* 0x000076100d7c7816 */ /* 0x000fe4000000007c */
        /* <DEDUP_REMOVED lines=23> */
.L_x_9465:
[----:B------:R-:W-:Y:S01]  /*5370*/  IMAD R91, R19, 0x8, R18 ;  /* 0x00000008135b7824 */ /* 0x000fe200078e0212 */
[----:B------:R-:W-:Y:S01]  /*5380*/  SHF.L.U32 R102, R189, 0x1f, RZ ;  /* 0x0000001fbd667819 */ /* 0x000fe200000006ff */
[----:B------:R-:W0:Y:S01]  /*5390*/  LDC R110, c[0x0][0x2f4] ;  /* 0x0000bd00ff6e7b82 */ /* 0x000e220000000800 */
[----:B------:R-:W-:Y:S02]  /*53a0*/  BSSY B1, `(.L_x_9466) ;  /* 0x0000003000017945 */ /* 0x000fe40003800000 */
[----:B------:R-:W1:Y:S02]  /*53b0*/  SYNCS.PHASECHK.TRANS64.TRYWAIT P4, [R91+URZ+0x28890], R102 ;  /* 0x028890665b0075a7 */ /* 0x000e64000808017f */
[----:B-1----:R-:W-:Y:S05]  /*53c0*/  @!P4 BRA `(.L_x_9467) ;  /* 0x000001a800b8c947 */ /* 0x002fea0003800000 */
.L_x_9764:
[----:B------:R-:W-:Y:S05]  /*53d0*/  BSYNC B1 ;  /* 0x0000000000017941 */ /* 0x000fea0003800000 */
.L_x_9466:
[----:B------:R-:W-:Y:S01]  /*53e0*/  UMOV UR4, 0xffffffff ;  /* 0xffffffff00047882 */ /* 0x000fe20000000000 */
[----:B0-----:R-:W-:Y:S02]  /*53f0*/  IMAD.IADD R112, R110, 0x1, -R37 ;  /* 0x000000016e707824 */ /* 0x001fe400078e0a25 */
[----:B------:R-:W-:Y:S05]  /*5400*/  BRA.DIV UR4, `(.L_x_9468) ;  /* 0x000001aa04bc7947 */ /* 0x000fea000b800000 */
[----:B------:R0:W2:Y:S04]  /*5410*/  SHFL.IDX PT, R107, R103, RZ, 0x181f ;  /* 0x00181fff676b7589 */ /* 0x0000a800000e0000 */
[----:B------:R0:W3:Y:S02]  /*5420*/  SHFL.IDX PT, R106, R108, RZ, 0x181f ;  /* 0x00181fff6c6a7589 */ /* 0x0000e400000e0000 */
.L_x_9768:
        /* <DEDUP_REMOVED lines=10> */
[----:B------:R-:W-:Y:S02]  /*54d0*/  SHF.R.S32.HI R13, RZ, 0x1f, R12 ;  /* 0x0000001fff0d7819 */ /* 0x000fe4000001140c */
[----:B------:R-:W-:Y:S02]  /*54e0*/  SHF.L.U32 R11, R12, 0x3, RZ ;  /* 0x000000030c0b7819 */ /* 0x000fe400000006ff */
[----:B------:R-:W-:Y:S02]  /*54f0*/  LEA.HI R12, R13, R12, RZ, 0x3 ;  /* 0x0000000c0d0c7211 */ /* 0x000fe400078f18ff */
[----:B------:R-:W-:-:S03]  /*5500*/  LOP3.LUT R13, R11, 0x38, RZ, 0xc0, !PT ;  /* 0x000000380b0d7812 */ /* 0x000fc600078ec0ff */
[----:B------:R-:W-:Y:S01]  /*5510*/  IMAD.SHL.U32 R12, R12, 0x400, RZ ;  /* 0x000004000c0c7824 */ /* 0x000fe200078e00ff */
[----:B------:R-:W-:-:S04]  /*5520*/  LOP3.LUT R13, R13, 0x1c0, R224, 0xf8, !PT ;  /* 0x000001c00d0d7812 */ /* 0x000fc800078ef8e0 */
        /* <DEDUP_REMOVED lines=21> */
[----:B--2---:R-:W-:Y:S01]  /*5680*/  IMAD.MOV.U32 R47, RZ, RZ, R12 ;  /* 0x000000ffff2f7224 */ /* 0x004fe200078e000c */
[----:B------:R-:W-:Y:S01]  /*5690*/  SHF.R.U64 R48, R48, 0x10, R49 ;  /* 0x0000001030307819 */ /* 0x000fe20000001231 */
[----:B---3--:R-:W-:-:S02]  /*56a0*/  HADD2.F32 R46, -RZ, R77.H0_H0 ;  /* 0x2000004dff2e7230 */ /* 0x008fc40000004100 */
[----:B------:R-:W-:Y:S02]  /*56b0*/  IMAD.MOV.U32 R49, RZ, RZ, R15 ;  /* 0x000000ffff317224 */ /* 0x000fe400078e000f */
[----:B------:R-:W-:Y:S02]  /*56c0*/  HADD2.F32 R77, -RZ, R77.H1_H1 ;  /* 0x3000004dff4d7230 */ /* 0x000fe40000004100 */
        /* <DEDUP_REMOVED lines=16> */
[----:B------:R-:W-:Y:S01]  /*57d0*/  HADD2.F32 R50, -RZ, R49.H0_H0 ;  /* 0x20000031ff327230 */ /* 0x000fe20000004100 */
[----:B------:R-:W-:Y:S01]  /*57e0*/  MOV R13, R15 ;  /* 0x0000000f000d7202 */ /* 0x000fe20000000f00 */
[----:B------:R-:W-:Y:S02]  /*57f0*/  HADD2.F32 R128, -RZ, R129.H0_H0 ;  /* 0x20000081ff807230 */ /* 0x000fe40000004100 */
[-C--:B------:R-:W-:Y:S01]  /*5800*/  FMUL.FTZ R129, R51, R127.reuse ;  /* 0x0000007f33817220 */ /* 0x080fe20000410000 */
[----:B------:R-:W-:Y:S02]  /*5810*/  HADD2.F32 R77, -RZ, R126.H1_H1 ;  /* 0x3000007eff4d7230 */ /* 0x000fe40000004100 */
[----:B------:R-:W-:Y:S01]  /*5820*/  FMUL.FTZ R130, R50, R127 ;  /* 0x0000007f32827220 */ /* 0x000fe20000410000 */
[----:B------:R-:W-:-:S02]  /*5830*/  HADD2.F32 R49, -RZ, R49.H1_H1 ;  /* 0x30000031ff317230 */ /* 0x000fc40000004100 */
[-C--:B------:R-:W-:Y:S01]  /*5840*/  FMUL.FTZ R132, R79, R128.reuse ;  /* 0x000000804f847220 */ /* 0x080fe20000410000 */
[----:B------:R-:W-:Y:S02]  /*5850*/  HADD2.F32 R126, -RZ, R131.H0_H0 ;  /* 0x20000083ff7e7230 */ /* 0x000fe40000004100 */
[-C--:B------:R-:W-:Y:S01]  /*5860*/  FFMA.FTZ R130, R51, R77.reuse, R130 ;  /* 0x0000004d33827223 */ /* 0x080fe20000010082 */
[----:B------:R-:W-:Y:S01]  /*5870*/  FFMA.FTZ R129, R50, R77, -R129 ;  /* 0x0000004d32817223 */ /* 0x000fe20000010881 */
[C---:B------:R-:W-:Y:S01]  /*5880*/  FMUL.FTZ R128, R49.reuse, R128 ;  /* 0x0000008031807220 */ /* 0x040fe20000410000 */
[----:B------:R-:W-:Y:S02]  /*5890*/  HADD2.F32 R51, -RZ, R48.H0_H0 ;  /* 0x20000030ff337230 */ /* 0x000fe40000004100 */
[-C--:B------:R-:W-:Y:S01]  /*58a0*/  FFMA.FTZ R132, R49, R126.reuse, -R132 ;  /* 0x0000007e31847223 */ /* 0x080fe20000010884 */
[----:B------:R-:W-:Y:S02]  /*58b0*/  HADD2.F32 R49, -RZ, R76.H0_H0 ;  /* 0x2000004cff317230 */ /* 0x000fe40000004100 */
[----:B------:R-:W-:Y:S01]  /*58c0*/  FFMA.FTZ R127, R79, R126, R128 ;  /* 0x0000007e4f7f7223 */ /* 0x000fe20000010080 */
[----:B------:R-:W-:-:S02]  /*58d0*/  HADD2.F32 R50, -RZ, R124.H1_H1 ;  /* 0x3000007cff327230 */ /* 0x000fc40000004100 */
[--C-:B------:R-:W-:Y:S01]  /*58e0*/  HADD2.F32 R48, -RZ, R47.reuse.H0_H0 ;  /* 0x2000002fff307230 */ /* 0x100fe20000004100 */
[----:B------:R-:W-:Y:S01]  /*58f0*/  F2FP.F16.F32.PACK_AB R129, R132, R129 ;  /* 0x000000818481723e */ /* 0x000fe200000000ff */
[----:B------:R-:W-:Y:S01]  /*5900*/  HADD2.F32 R76, -RZ, R76.H1_H1 ;  /* 0x3000004cff4c7230 */ /* 0x000fe20000004100 */
[----:B------:R-:W-:Y:S01]  /*5910*/  F2FP.F16.F32.PACK_AB R127, R127, R130 ;  /* 0x000000827f7f723e */ /* 0x000fe200000000ff */
[----:B------:R-:W-:Y:S02]  /*5920*/  HADD2.F32 R124, -RZ, R124.H0_H0 ;  /* 0x2000007cff7c7230 */ /* 0x000fe40000004100 */
[----:B------:R-:W-:Y:S02]  /*5930*/  HADD2.F32 R47, -RZ, R47.H1_H1 ;  /* 0x3000002fff2f7230 */ /* 0x000fe40000004100 */
[-C--:B------:R-:W-:Y:S01]  /*5940*/  FMUL.FTZ R126, R76, R51.reuse ;  /* 0x000000334c7e7220 */ /* 0x080fe20000410000 */
[----:B------:R-:W-:Y:S02]  /*5950*/  IMAD.MOV.U32 R15, RZ, RZ, R129 ;  /* 0x000000ffff0f7224 */ /* 0x000fe400078e0081 */
[-C--:B------:R-:W-:Y:S01]  /*5960*/  FMUL.FTZ R77, R49, R124.reuse ;  /* 0x0000007c314d7220 */ /* 0x080fe20000410000 */
[C---:B------:R-:W-:Y:S01]  /*5970*/  FMUL.FTZ R124, R48.reuse, R124 ;  /* 0x0000007c307c7220 */ /* 0x040fe20000410000 */
[C---:B------:R-:W-:Y:S01]  /*5980*/  FMUL.FTZ R51, R47.reuse, R51 ;  /* 0x000000332f337220 */ /* 0x040fe20000410000 */
[-C--:B------:R-:W-:Y:S01]  /*5990*/  FFMA.FTZ R126, R47, R125.reuse, -R126 ;  /* 0x0000007d2f7e7223 */ /* 0x080fe2000001087e */
[-C--:B------:R-:W-:Y:S01]  /*59a0*/  FFMA.FTZ R77, R48, R50.reuse, -R77 ;  /* 0x00000032304d7223 */ /* 0x080fe2000001084d */
[----:B------:R-:W-:Y:S01]  /*59b0*/  FFMA.FTZ R124, R49, R50, R124 ;  /* 0x00000032317c7223 */ /* 0x000fe2000001007c */
[----:B------:R-:W-:Y:S01]  /*59c0*/  FFMA.FTZ R125, R76, R125, R51 ;  /* 0x0000007d4c7d7223 */ /* 0x000fe20000010033 */
[----:B------:R-:W-:-:S02]  /*59d0*/  HADD2.F32 R51, -RZ, R45.H0_H0 ;  /* 0x2000002dff337230 */ /* 0x000fc40000004100 */
[----:B------:R-:W-:Y:S01]  /*59e0*/  HADD2.F32 R47, -RZ, R78.H0_H0 ;  /* 0x2000004eff2f7230 */ /* 0x000fe20000004100 */
[----:B------:R-:W-:Y:S01]  /*59f0*/  F2FP.F16.F32.PACK_AB R12, R126, R77 ;  /* 0x0000004d7e0c723e */ /* 0x000fe200000000ff */
[--C-:B------:R-:W-:Y:S01]  /*5a00*/  HADD2.F32 R50, -RZ, R123.reuse.H0_H0 ;  /* 0x2000007bff327230 */ /* 0x100fe20000004100 */
[----:B------:R-:W-:Y:S01]  /*5a10*/  F2FP.F16.F32.PACK_AB R76, R125, R124 ;  /* 0x0000007c7d4c723e */ /* 0x000fe200000000ff */
[----:B------:R-:W-:Y:S02]  /*5a20*/  HADD2.F32 R45, -RZ, R14.H0_H0 ;  /* 0x2000000eff2d7230 */ /* 0x000fe40000004100 */
[----:B------:R-:W-:Y:S02]  /*5a30*/  HADD2.F32 R78, -RZ, R78.H1_H1 ;  /* 0x3000004eff4e7230 */ /* 0x000fe40000004100 */
[----:B------:R-:W-:Y:S02]  /*5a40*/  HADD2.F32 R14, -RZ, R14.H1_H1 ;  /* 0x3000000eff0e7230 */ /* 0x000fe40000004100 */
[----:B------:R-:W-:-:S02]  /*5a50*/  HADD2.F32 R48, -RZ, R123.H1_H1 ;  /* 0x3000007bff307230 */ /* 0x000fc40000004100 */
[-C--:B------:R-:W-:Y:S01]  /*5a60*/  FMUL.FTZ R79, R78, R51.reuse ;  /* 0x000000334e4f7220 */ /* 0x080fe20000410000 */
[----:B------:R-:W-:Y:S02]  /*5a70*/  HADD2.F32 R49, -RZ, R44.H0_H0 ;  /* 0x2000002cff317230 */ /* 0x000fe40000004100 */
[-C--:B------:R-:W-:Y:S01]  /*5a80*/  FMUL.FTZ R44, R47, R50.reuse ;  /* 0x000000322f2c7220 */ /* 0x080fe20000410000 */
[C---:B------:R-:W-:Y:S01]  /*5a90*/  FMUL.FTZ R50, R45.reuse, R50 ;  /* 0x000000322d327220 */ /* 0x040fe20000410000 */
[C---:B------:R-:W-:Y:S01]  /*5aa0*/  FMUL.FTZ R51, R14.reuse, R51 ;  /* 0x000000330e337220 */ /* 0x040fe20000410000 */
[----:B------:R-:W-:Y:S02]  /*5ab0*/  IMAD.MOV.U32 R77, RZ, RZ, R46 ;  /* 0x000000ffff4d7224 */ /* 0x000fe400078e002e */
[-C--:B------:R-:W-:Y:S01]  /*5ac0*/  FFMA.FTZ R44, R45, R48.reuse, -R44 ;  /* 0x000000302d2c7223 */ /* 0x080fe2000001082c */
[-C--:B------:R-:W-:Y:S01]  /*5ad0*/  FFMA.FTZ R79, R14, R49.reuse, -R79 ;  /* 0x000000310e4f7223 */ /* 0x080fe2000001084f */
[----:B------:R-:W-:Y:S01]  /*5ae0*/  FFMA.FTZ R50, R47, R48, R50 ;  /* 0x000000302f327223 */ /* 0x000fe20000010032 */
[----:B------:R-:W-:-:S03]  /*5af0*/  FFMA.FTZ R51, R78, R49, R51 ;  /* 0x000000314e337223 */ /* 0x000fc60000010033 */
[----:B------:R-:W-:Y:S01]  /*5b00*/  F2FP.F16.F32.PACK_AB R14, R79, R44 ;  /* 0x0000002c4f0e723e */ /* 0x000fe200000000ff */
[----:B------:R-:W-:Y:S01]  /*5b10*/  IMAD.MOV.U32 R79, RZ, RZ, R127 ;  /* 0x000000ffff4f7224 */ /* 0x000fe200078e007f */
[----:B------:R-:W-:-:S07]  /*5b20*/  F2FP.F16.F32.PACK_AB R78, R51, R50 ;  /* 0x00000032334e723e */ /* 0x000fce00000000ff */
.L_x_9472:
[----:B------:R-:W-:Y:S05]  /*5b30*/  BSYNC B2 ;  /* 0x0000000000027941 */ /* 0x000fea0003800000 */
.L_x_9471:
[----:B------:R-:W-:Y:S01]  /*5b40*/  ISETP.GE.AND P4, PT, R11, R110, PT ;  /* 0x0000006e0b00720c */ /* 0x000fe20003f86270 */
[----:B--2---:R4:W-:-:S12]  /*5b50*/  ST.E.128 desc[UR42][R104.64], R12 ;  /* 0x0000000c68007985 */ /* 0x0049d8000c101d2a */
[----:B------:R-:W-:-:S05]  /*5b60*/  @!P4 IMAD.WIDE R106, R11, 0x2, R106 ;  /* 0x000000020b6ac825 */ /* 0x000fca00078e026a */
[----:B---3--:R4:W-:Y:S02]  /*5b70*/  @!P4 ST.E.128 desc[UR42][R106.64], R76 ;  /* 0x0000004c6a00c985 */ /* 0x0089e4000c101d2a */
.L_x_9470:
[----:B------:R-:W-:Y:S05]  /*5b80*/  BSYNC B1 ;  /* 0x0000000000017941 */ /* 0x000fea0003800000 */
.L_x_9469:
[----:B------:R-:W-:-:S03]  /*5b90*/  UMOV UR4, 0xffffffff ;  /* 0xffffffff00047882 */ /* 0x000fc60000000000 */
[----:B------:R-:W-:Y:S05]  /*5ba0*/  BRA.DIV UR4, `(.L_x_9473) ;  /* 0x000001a604207947 */ /* 0x000fea000b800000 */
[----:B------:R0:W0:Y:S04]  /*5bb0*/  SHFL.IDX PT, R51, R103, 0x1, 0x181f ;  /* 0x00381f0067337f89 */ /* 0x00002800000e0000 */
[----:B------:R0:W0:Y:S02]  /*5bc0*/  SHFL.IDX PT, R50, R108, 0x1, 0x181f ;  /* 0x00381f006c327f89 */ /* 0x00002400000e0000 */
.L_x_9772:
[----:B------:R-:W-:Y:S01]  /*5bd0*/  ISETP.GE.OR P4, PT, R219, R97, P1 ;  /* 0x00000061db00720c */ /* 0x000fe20000f86670 */
[----:B------:R-:W-:-:S12]  /*5be0*/  BSSY B1, `(.L_x_9474) ;  /* 0x0000074000017945 */ /* 0x000fd80003800000 */
[----:B------:R-:W-:Y:S05]  /*5bf0*/  @P4 BRA `(.L_x_9475) ;  /* 0x0000000400c84947 */ /* 0x000fea0003800000 */
[----:B------:R-:W-:Y:S01]  /*5c00*/  SEL R11, R37, R112, !P0 ;  /* 0x00000070250b7207 */ /* 0x000fe20004000000 */
[----:B------:R-:W-:Y:S01]  /*5c10*/  BSSY B2, `(.L_x_9476) ;  /* 0x000006c000027945 */ /* 0x000fe20003800000 */
[C---:B0-----:R-:W-:Y:S02]  /*5c20*/  LEA R48, P4, R41.reuse, R50, 0x1 ;  /* 0x0000003229307211 */ /* 0x041fe400078808ff */
[----:B----4-:R-:W-:Y:S02]  /*5c30*/  SHF.R.S32.HI R12, RZ, 0x1f, R11 ;  /* 0x0000001fff0c7819 */ /* 0x010fe4000001140b */
        /* <DEDUP_REMOVED lines=18> */
[--C-:B--2---:R-:W-:Y:S02]  /*5d60*/  SHF.R.U64 R107, R56, 0x10, R57.reuse ;  /* 0x00000010386b7819 */ /* 0x104fe40000001239 */
[----:B------:R-:W-:Y:S01]  /*5d70*/  SHF.R.U32.HI R56, RZ, 0x10, R57 ;  /* 0x00000010ff387819 */ /* 0x000fe20000011639 */
[--C-:B------:R-:W-:Y:S01]  /*5d80*/  HADD2.F32 R57, -RZ, R120.reuse.H1_H1 ;  /* 0x30000078ff397230 */ /* 0x100fe20000004100 */
[----:B------:R-:W-:Y:S01]  /*5d90*/  SHF.R.U64 R123, R52, 0x10, R53 ;  /* 0x00000010347b7819 */ /* 0x000fe20000001235 */
[----:B------:R-:W-:Y:S01]  /*5da0*/  HADD2.F32 R120, -RZ, R120.H0_H0 ;  /* 0x20000078ff787230 */ /* 0x000fe20000004100 */
[--C-:B------:R-:W-:Y:S01]  /*5db0*/  SHF.R.U64 R52, R54, 0x10, R55.reuse ;  /* 0x0000001036347819 */ /* 0x100fe20000001237 */
[----:B----4-:R-:W-:Y:S01]  /*5dc0*/  IMAD.MOV.U32 R54, RZ, RZ, R44 ;  /* 0x000000ffff367224 */ /* 0x010fe200078e002c */
[----:B------:R-:W-:Y:S01]  /*5dd0*/  SHF.R.U32.HI R104, RZ, 0x10, R55 ;  /* 0x00000010ff687819 */ /* 0x000fe20000011637 */
[----:B0-----:R-:W-:Y:S01]  /*5de0*/  IMAD.MOV.U32 R44, RZ, RZ, R14 ;  /* 0x000000ffff2c7224 */ /* 0x001fe200078e000e */
[----:B------:R-:W-:Y:S01]  /*5df0*/  SHF.R.U32.HI R76, RZ, 0x10, R53 ;  /* 0x00000010ff4c7819 */ /* 0x000fe20000011635 */
[----:B------:R-:W-:Y:S01]  /*5e00*/  HADD2.F32 R14, -RZ, R13.H0_H0 ;  /* 0x2000000dff0e7230 */ /* 0x000fe20000004100 */
[----:B------:R-:W-:Y:S01]  /*5e10*/  MOV R55, R46 ;  /* 0x0000002e00377202 */ /* 0x000fe20000000f00 */
[--C-:B------:R-:W-:Y:S01]  /*5e20*/  HADD2.F32 R46, -RZ, R45.reuse.H0_H0 ;  /* 0x2000002dff2e7230 */ /* 0x100fe20000004100 */
[--C-:B------:R-:W-:Y:S01]  /*5e30*/  SHF.R.U64 R53, R58, 0x10, R59.reuse ;  /* 0x000000103a357819 */ /* 0x100fe2000000123b */
[----:B------:R-:W-:Y:S01]  /*5e40*/  HADD2.F32 R45, -RZ, R45.H1_H1 ;  /* 0x3000002dff2d7230 */ /* 0x000fe20000004100 */
[----:B------:R-:W-:Y:S01]  /*5e50*/  SHF.R.U32.HI R79, RZ, 0x10, R59 ;  /* 0x00000010ff4f7819 */ /* 0x000fe2000001163b */
[----:B------:R-:W-:-:S02]  /*5e60*/  HADD2.F32 R58, -RZ, R56.H0_H0 ;  /* 0x20000038ff3a7230 */ /* 0x000fc40000004100 */
[----:B------:R-:W-:Y:S02]  /*5e70*/  HADD2.F32 R13, -RZ, R13.H1_H1 ;  /* 0x3000000dff0d7230 */ /* 0x000fe40000004100 */
[----:B------:R-:W-:Y:S02]  /*5e80*/  HADD2.F32 R59, -RZ, R122.H1_H1 ;  /* 0x3000007aff3b7230 */ /* 0x000fe40000004100 */
[----:B------:R-:W-:Y:S02]  /*5e90*/  HADD2.F32 R56, -RZ, R76.H0_H0 ;  /* 0x2000004cff387230 */ /* 0x000fe40000004100 */
[-C--:B------:R-:W-:Y:S01]  /*5ea0*/  FMUL.FTZ R76, R45, R58.reuse ;  /* 0x0000003a2d4c7220 */ /* 0x080fe20000410000 */
[C---:B------:R-:W-:Y:S01]  /*5eb0*/  FMUL.FTZ R58, R13.reuse, R58 ;  /* 0x0000003a0d3a7220 */ /* 0x040fe20000410000 */
[-C--:B------:R-:W-:Y:S01]  /*5ec0*/  FMUL.FTZ R77, R46, R59.reuse ;  /* 0x0000003b2e4d7220 */ /* 0x080fe20000410000 */
[----:B------:R-:W-:Y:S01]  /*5ed0*/  FMUL.FTZ R59, R14, R59 ;  /* 0x0000003b0e3b7220 */ /* 0x000fe20000410000 */
[-C--:B------:R-:W-:Y:S01]  /*5ee0*/  FFMA.FTZ R76, R13, R56.reuse, -R76 ;  /* 0x000000380d4c7223 */ /* 0x080fe2000001084c */
[----:B------:R-:W-:Y:S01]  /*5ef0*/  FFMA.FTZ R78, R45, R56, R58 ;  /* 0x000000382d4e7223 */ /* 0x000fe2000001003a */
[----:B------:R-:W-:-:S02]  /*5f00*/  HADD2.F32 R56, -RZ, R121.H1_H1 ;  /* 0x30000079ff387230 */ /* 0x000fc40000004100 */
[-C--:B------:R-:W-:Y:S01]  /*5f10*/  FFMA.FTZ R77, R14, R57.reuse, -R77 ;  /* 0x000000390e4d7223 */ /* 0x080fe2000001084d */
[----:B------:R-:W-:Y:S02]  /*5f20*/  HADD2.F32 R13, -RZ, R15.H0_H0 ;  /* 0x2000000fff0d7230 */ /* 0x000fe40000004100 */
[----:B------:R-:W-:Y:S01]  /*5f30*/  FFMA.FTZ R59, R46, R57, R59 ;  /* 0x000000392e3b7223 */ /* 0x000fe2000001003b */
[--C-:B------:R-:W-:Y:S02]  /*5f40*/  HADD2.F32 R14, -RZ, R47.reuse.H0_H0 ;  /* 0x2000002fff0e7230 */ /* 0x100fe40000004100 */
[----:B------:R-:W-:Y:S02]  /*5f50*/  HADD2.F32 R47, -RZ, R47.H1_H1 ;  /* 0x3000002fff2f7230 */ /* 0x000fe40000004100 */
[----:B------:R-:W-:Y:S01]  /*5f60*/  FMUL.FTZ R57, R13, R56 ;  /* 0x000000380d397220 */ /* 0x000fe20000410000 */
[----:B------:R-:W-:Y:S02]  /*5f70*/  HADD2.F32 R58, -RZ, R79.H0_H0 ;  /* 0x2000004fff3a7230 */ /* 0x000fe40000004100 */
[----:B------:R-:W-:-:S02]  /*5f80*/  HADD2.F32 R15, -RZ, R15.H1_H1 ;  /* 0x3000000fff0f7230 */ /* 0x000fc40000004100 */
[----:B------:R-:W-:Y:S02]  /*5f90*/  HADD2.F32 R45, -RZ, R119.H1_H1 ;  /* 0x30000077ff2d7230 */ /* 0x000fe40000004100 */
[----:B------:R-:W-:Y:S02]  /*5fa0*/  HADD2.F32 R46, -RZ, R104.H0_H0 ;  /* 0x20000068ff2e7230 */ /* 0x000fe40000004100 */
[C---:B------:R-:W-:Y:S01]  /*5fb0*/  FMUL.FTZ R104, R14.reuse, R56 ;  /* 0x000000380e687220 */ /* 0x040fe20000410000 */
[-C--:B------:R-:W-:Y:S01]  /*5fc0*/  FMUL.FTZ R56, R47, R58.reuse ;  /* 0x0000003a2f387220 */ /* 0x080fe20000410000 */
[----:B---3--:R-:W-:Y:S01]  /*5fd0*/  FMUL.FTZ R106, R15, R58 ;  /* 0x0000003a0f6a7220 */ /* 0x008fe20000410000 */
[-C--:B------:R-:W-:Y:S01]  /*5fe0*/  FFMA.FTZ R58, R14, R45.reuse, R57 ;  /* 0x0000002d0e3a7223 */ /* 0x080fe20000010039 */
[----:B------:R-:W-:Y:S02]  /*5ff0*/  HADD2.F32 R122, -RZ, R122.H0_H0 ;  /* 0x2000007aff7a7230 */ /* 0x000fe40000004100 */
[----:B------:R-:W-:Y:S01]  /*6000*/  FFMA.FTZ R104, R13, R45, -R104 ;  /* 0x0000002d0d687223 */ /* 0x000fe20000010868 */
[----:B------:R-:W-:-:S02]  /*6010*/  HADD2.F32 R14, -RZ, R54.H0_H0 ;  /* 0x20000036ff0e7230 */ /* 0x000fc40000004100 */
[-C--:B------:R-:W-:Y:S01]  /*6020*/  FFMA.FTZ R79, R15, R46.reuse, -R56 ;  /* 0x0000002e0f4f7223 */ /* 0x080fe20000010838 */
[----:B------:R-:W-:Y:S02]  /*6030*/  HADD2.F32 R45, -RZ, R107.H0_H0 ;  /* 0x2000006bff2d7230 */ /* 0x000fe40000004100 */
[----:B------:R-:W-:Y:S01]  /*6040*/  FFMA.FTZ R105, R47, R46, R106 ;  /* 0x0000002e2f697223 */ /* 0x000fe2000001006a */
[----:B------:R-:W-:Y:S02]  /*6050*/  HADD2.F32 R54, -RZ, R54.H1_H1 ;  /* 0x30000036ff367230 */ /* 0x000fe40000004100 */
[----:B------:R-:W-:Y:S01]  /*6060*/  FMUL.FTZ R46, R14, R122 ;  /* 0x0000007a0e2e7220 */ /* 0x000fe20000410000 */
[--C-:B------:R-:W-:Y:S01]  /*6070*/  HADD2.F32 R13, -RZ, R12.reuse.H0_H0 ;  /* 0x2000000cff0d7230 */ /* 0x100fe20000004100 */
[----:B------:R-:W-:Y:S01]  /*6080*/  F2FP.F16.F32.PACK_AB R79, R79, R104 ;  /* 0x000000684f4f723e */ /* 0x000fe200000000ff */
[----:B------:R-:W-:Y:S02]  /*6090*/  HADD2.F32 R12, -RZ, R12.H1_H1 ;  /* 0x3000000cff0c7230 */ /* 0x000fe40000004100 */
[----:B------:R-:W-:Y:S01]  /*60a0*/  FMUL.FTZ R57, R54, R45 ;  /* 0x0000002d36397220 */ /* 0x000fe20000410000 */
[----:B------:R-:W-:-:S02]  /*60b0*/  HADD2.F32 R15, -RZ, R123.H0_H0 ;  /* 0x2000007bff0f7230 */ /* 0x000fc40000004100 */
[C---:B------:R-:W-:Y:S01]  /*60c0*/  FMUL.FTZ R47, R13.reuse, R122 ;  /* 0x0000007a0d2f7220 */ /* 0x040fe20000410000 */
        /* <DEDUP_REMOVED lines=8> */
[----:B------:R-:W-:Y:S01]  /*6150*/  FMUL.FTZ R15, R13, R121 ;  /* 0x000000790d0f7220 */ /* 0x000fe20000410000 */
[--C-:B------:R-:W-:Y:S02]  /*6160*/  HADD2.F32 R12, -RZ, R44.reuse.H0_H0 ;  /* 0x2000002cff0c7230 */ /* 0x100fe40000004100 */
[----:B------:R-:W-:Y:S01]  /*6170*/  FFMA.FTZ R47, R14, R120, R47 ;  /* 0x000000780e2f7223 */ /* 0x000fe2000001002f */
        /* <DEDUP_REMOVED lines=17> */
[----:B------:R-:W-:Y:S01]  /*6290*/  F2FP.F16.F32.PACK_AB R46, R55, R14 ;  /* 0x0000000e372e723e */ /* 0x000fe200000000ff */
[----:B------:R-:W-:Y:S01]  /*62a0*/  IMAD.MOV.U32 R14, RZ, RZ, R78 ;  /* 0x000000ffff0e7224 */ /* 0x000fe200078e004e */
[----:B------:R-:W-:-:S02]  /*62b0*/  F2FP.F16.F32.PACK_AB R13, R76, R77 ;  /* 0x0000004d4c0d723e */ /* 0x000fc400000000ff */
[----:B------:R-:W-:-:S07]  /*62c0*/  MOV R47, R58 ;  /* 0x0000003a002f7202 */ /* 0x000fce0000000f00 */
.L_x_9477:
[----:B------:R-:W-:Y:S05]  /*62d0*/  BSYNC B2 ;  /* 0x0000000000027941 */ /* 0x000fea0003800000 */
.L_x_9476:
[----:B------:R-:W-:Y:S01]  /*62e0*/  ISETP.GE.AND P4, PT, R11, R110, PT ;  /* 0x0000006e0b00720c */ /* 0x000fe20003f86270 */
[----:B0-----:R0:W-:-:S12]  /*62f0*/  ST.E.128 desc[UR42][R48.64], R12 ;  /* 0x0000000c30007985 */ /* 0x0011d8000c101d2a */
[----:B------:R-:W-:-:S05]  /*6300*/  @!P4 IMAD.WIDE R50, R11, 0x2, R50 ;  /* 0x000000020b32c825 */ /* 0x000fca00078e0232 */
[----:B----4-:R0:W-:Y:S02]  /*6310*/  @!P4 ST.E.128 desc[UR42][R50.64], R44 ;  /* 0x0000002c3200c985 */ /* 0x0101e4000c101d2a */
.L_x_9475:
[----:B------:R-:W-:Y:S05]  /*6320*/  BSYNC B1 ;  /* 0x0000000000017941 */ /* 0x000fea0003800000 */
.L_x_9474:
[----:B------:R-:W-:-:S03]  /*6330*/  UMOV UR4, 0xffffffff ;  /* 0xffffffff00047882 */ /* 0x000fc60000000000 */
[----:B------:R-:W-:Y:S05]  /*6340*/  BRA.DIV UR4, `(.L_x_9478) ;  /* 0x0000019e04847947 */ /* 0x000fea000b800000 */
[----:B0-----:R0:W0:Y:S04]  /*6350*/  SHFL.IDX PT, R51, R103, 0x2, 0x181f ;  /* 0x00581f0067337f89 */ /* 0x00102800000e0000 */
[----:B------:R0:W0:Y:S02]  /*6360*/  SHFL.IDX PT, R50, R108, 0x2, 0x181f ;  /* 0x00581f006c327f89 */ /* 0x00002400000e0000 */
.L_x_9776:
        /* <DEDUP_REMOVED lines=17> */
[----:B------:R-:W-:Y:S01]  /*6480*/  IADD3 R12, R13, R12, R198 ;  /* 0x0000000c0d0c7210 */ /* 0x000fe20007ffe0c6 */
[----:B------:R-:W-:-:S03]  /*6490*/  IMAD R13, R19, 0x4000, R4 ;  /* 0x00004000130d7824 */ /* 0x000fc600078e0204 */
[----:B------:R-:W-:Y:S01]  /*64a0*/  LEA R15, R19, R12, 0xe ;  /* 0x0000000c130f7211 */ /* 0x000fe200078e70ff */
[----:B------:R-:W-:-:S04]  /*64b0*/  IMAD R13, R13, 0x2, R18 ;  /* 0x000000020d0d7824 */ /* 0x000fc800078e0212 */
[----:B------:R-:W-:Y:S02]  /*64c0*/  IMAD R44, R15, 0x2, R18 ;  /* 0x000000020f2c7824 */ /* 0x000fe400078e0212 */
[----:B------:R-:W0:Y:S04]  /*64d0*/  LDS.128 R12, [R13+0x18400] ;  /* 0x018400000d0c7984 */ /* 0x000e280000000c00 */
[----:B------:R-:W4:Y:S01]  /*64e0*/  LDS.128 R44, [R44+0x18400] ;  /* 0x018400002c2c7984 */ /* 0x000f220000000c00 */
[----:B------:R-:W-:Y:S05]  /*64f0*/  @P3 BRA `(.L_x_9482) ;  /* 0x0000000400583947 */ /* 0x000fea0003800000 */
[----:B------:R-:W-:Y:S01]  /*6500*/  SHF.R.U32.HI R56, RZ, 0x10, R65 ;  /* 0x00000010ff387819 */ /* 0x000fe20000011641 */
[----:B----4-:R-:W-:Y:S01]  /*6510*/  IMAD.MOV.U32 R52, RZ, RZ, R44 ;  /* 0x000000ffff347224 */ /* 0x010fe200078e002c */
[----:B0-----:R-:W-:Y:S01]  /*6520*/  MOV R44, R14 ;  /* 0x0000000e002c7202 */ /* 0x001fe20000000f00 */
[----:B------:R-:W-:Y:S01]  /*6530*/  IMAD.MOV.U32 R53, RZ, RZ, R46 ;  /* 0x000000ffff357224 */ /* 0x000fe200078e002e */
        /* <DEDUP_REMOVED lines=74> */
[----:B------:R-:W-:Y:S02]  /*69e0*/  F2FP.F16.F32.PACK_AB R56, R52, R47 ;  /* 0x0000002f3438723e */ /* 0x000fe400000000ff */
[----:B------:R-:W-:-:S02]  /*69f0*/  F2FP.F16.F32.PACK_AB R12, R55, R46 ;  /* 0x0000002e370c723e */ /* 0x000fc400000000ff */
[----:B------:R-:W-:Y:S01]  /*6a00*/  F2FP.F16.F32.PACK_AB R14, R44, R45 ;  /* 0x0000002d2c0e723e */ /* 0x000fe200000000ff */
[----:B------:R-:W-:Y:S01]  /*6a10*/  IMAD.MOV.U32 R44, RZ, RZ, R56 ;  /* 0x000000ffff2c7224 */ /* 0x000fe200078e0038 */
[----:B------:R-:W-:Y:S01]  /*6a20*/  F2FP.F16.F32.PACK_AB R13, R58, R59 ;  /* 0x0000003b3a0d723e */ /* 0x000fe200000000ff */
[----:B------:R-:W-:Y:S01]  /*6a30*/  IMAD.MOV.U32 R45, RZ, RZ, R57 ;  /* 0x000000ffff2d7224 */ /* 0x000fe200078e0039 */
[----:B------:R-:W-:Y:S02]  /*6a40*/  F2FP.F16.F32.PACK_AB R46, R53, R54 ;  /* 0x00000036352e723e */ /* 0x000fe400000000ff */
[----:B------:R-:W-:-:S07]  /*6a50*/  MOV R47, R63 ;  /* 0x0000003f002f7202 */ /* 0x000fce0000000f00 */
.L_x_9482:
[----:B------:R-:W-:Y:S05]  /*6a60*/  BSYNC B2 ;  /* 0x0000000000027941 */ /* 0x000fea0003800000 */
.L_x_9481:
[----:B------:R-:W-:Y:S01]  /*6a70*/  ISETP.GE.AND P4, PT, R11, R110, PT ;  /* 0x0000006e0b00720c */ /* 0x000fe20003f86270 */
[----:B0-----:R0:W-:-:S12]  /*6a80*/  ST.E.128 desc[UR42][R48.64], R12 ;  /* 0x0000000c30007985 */ /* 0x0011d8000c101d2a */
[----:B------:R-:W-:-:S05]  /*6a90*/  @!P4 IMAD.WIDE R50, R11, 0x2, R50 ;  /* 0x000000020b32c825 */ /* 0x000fca00078e0232 */
[----:B----4-:R0:W-:Y:S02]  /*6aa0*/  @!P4 ST.E.128 desc[UR42][R50.64], R44 ;  /* 0x0000002c3200c985 */ /* 0x0101e4000c101d2a */
.L_x_9480:
[----:B------:R-:W-:Y:S05]  /*6ab0*/  BSYNC B1 ;  /* 0x0000000000017941 */ /* 0x000fea0003800000 */
.L_x_9479:
[----:B------:R-:W-:-:S03]  /*6ac0*/  UMOV UR4, 0xffffffff ;  /* 0xffffffff00047882 */ /* 0x000fc60000000000 */
[----:B------:R-:W-:Y:S05]  /*6ad0*/  BRA.DIV UR4, `(.L_x_9483) ;  /* 0x0000019604ec7947 */ /* 0x000fea000b800000 */
[----:B0-----:R-:W0:Y:S04]  /*6ae0*/  SHFL.IDX PT, R103, R103, 0x3, 0x181f ;  /* 0x00781f0067677f89 */ /* 0x001e2800000e0000 */
[----:B------:R-:W0:Y:S02]  /*6af0*/  SHFL.IDX PT, R108, R108, 0x3, 0x181f ;  /* 0x00781f006c6c7f89 */ /* 0x000e2400000e0000 */
.L_x_9780:
        /* <DEDUP_REMOVED lines=8> */
[----:B----4-:R-:W-:-:S04]  /*6b80*/  LEA.HI.SX32 R12, R11, R80, 0x1c ;  /* 0x000000500b0c7211 */ /* 0x010fc800078fe2ff */
        /* <DEDUP_REMOVED lines=99> */
[----:B------:R-:W-:-:S02]  /*71c0*/  F2FP.F16.F32.PACK_AB R46, R51, R52 ;  /* 0x00000034332e723e */ /* 0x000fc400000000ff */
[----:B------:R-:W-:-:S07]  /*71d0*/  MOV R47, R61 ;  /* 0x0000003d002f7202 */ /* 0x000fce0000000f00 */
.L_x_9485:
[----:B------:R-:W-:Y:S05]  /*71e0*/  BSYNC B1 ;  /* 0x0000000000017941 */ /* 0x000fea0003800000 */
.L_x_9484:
[----:B0-----:R0:W-:Y:S01]  /*71f0*/  ST.E.128 desc[UR42][R48.64], R12 ;  /* 0x0000000c30007985 */ /* 0x0011e2000c101d2a */
[----:B------:R-:W-:Y:S01]  /*7200*/  ISETP.GE.AND P3, PT, R11, R110, PT ;  /* 0x0000006e0b00720c */ /* 0x000fe20003f66270 */
[----:B------:R-:W-:-:S12]  /*7210*/  IMAD.MOV.U32 R109, RZ, RZ, R103 ;  /* 0x000000ffff6d7224 */ /* 0x000fd800078e0067 */
[----:B------:R-:W-:Y:S05]  /*7220*/  @P3 BRA `(.L_x_9456) ;  /* 0x0000000400b83947 */ /* 0x000fea0003800000 */
[----:B0-----:R-:W-:-:S05]  /*7230*/  IMAD.WIDE R12, R11, 0x2, R108 ;  /* 0x000000020b0c7825 */ /* 0x001fca00078e026c */
[----:B----4-:R0:W-:Y:S01]  /*7240*/  ST.E.128 desc[UR42][R12.64], R44 ;  /* 0x0000002c0c007985 */ /* 0x0101e2000c101d2a */
[----:B------:R-:W-:Y:S05]  /*7250*/  BRA `(.L_x_9456) ;  /* 0x0000000400ac7947 */ /* 0x000fea0003800000 */
.L_x_9415:
[----:B------:R-:W-:-:S06]  /*7260*/  UISETP.NE.AND UP0, UPT, UR39, 0x3, UPT ;  /* 0x000000032700788c */ /* 0x000fcc000bf05270 */
[----:B------:R-:W-:-:S13]  /*7270*/  PLOP3.LUT P5, PT, PT, PT, UP0, 0x80, 0x0 ;  /* 0x000000000000781c */ /* 0x000fda0003faf008 */
[----:B------:R-:W-:Y:S05]  /*7280*/  @!P5 BRA `(.L_x_9486) ;  /* 0x000000000004d947 */ /* 0x000fea0003800000 */
[----:B------:R-:W-:Y:S01]  /*7290*/  BPT.TRAP 0x1 ;  /* 0x000000040000795c */ /* 0x000fe20000300000 */
.L_x_9486:
[----:B------:R-:W-:Y:S01]  /*72a0*/  IMAD R91, R19, 0x8, R18 ;  /* 0x00000008135b7824 */ /* 0x000fe200078e0212 */
[----:B------:R-:W-:Y:S01]  /*72b0*/  SHF.L.U32 R102, R189, 0x1f, RZ ;  /* 0x0000001fbd667819 */ /* 0x000fe200000006ff */
[----:B------:R-:W-:Y:S01]  /*72c0*/  BSSY B1, `(.L_x_9487) ;  /* 0x0000004000017945 */ /* 0x000fe20003800000 */
[----:B------:R-:W-:Y:S02]  /*72d0*/  SHF.R.S32.HI R99, RZ, 0x1f, R100 ;  /* 0x0000001fff637819 */ /* 0x000fe40000011464 */
[----:B------:R-:W0:Y:S02]  /*72e0*/  SYNCS.PHASECHK.TRANS64.TRYWAIT P3, [R91+URZ+0x28890], R102 ;  /* 0x028890665b0075a7 */ /* 0x000e24000806017f */
[----:B0-----:R-:W-:Y:S05]  /*72f0*/  @!P3 BRA `(.L_x_9488) ;  /* 0x000001900030b947 */ /* 0x001fea0003800000 */
.L_x_9781:
[----:B------:R-:W-:Y:S05]  /*7300*/  BSYNC B1 ;  /* 0x0000000000017941 */ /* 0x000fea0003800000 */
.L_x_9487:
        /* <DEDUP_REMOVED lines=27> */
.L_x_9785:
        /* <DEDUP_REMOVED lines=13> */
.L_x_9491:
[----:B------:R-:W-:Y:S05]  /*7590*/  BSYNC B1 ;  /* 0x0000000000017941 */ /* 0x000fea0003800000 */
.L_x_9490:
[----:B------:R-:W-:-:S03]  /*75a0*/  UMOV UR4, 0xffffffff ;  /* 0xffffffff00047882 */ /* 0x000fc60000000000 */
[----:B------:R-:W-:Y:S05]  /*75b0*/  BRA.DIV UR4, `(.L_x_9492) ;  /* 0x0000018e04dc7947 */ /* 0x000fea000b800000 */
[----:B--2---:R2:W0:Y:S04]  /*75c0*/  SHFL.IDX PT, R45, R46, 0x1, 0x181f ;  /* 0x00381f002e2d7f89 */ /* 0x00442800000e0000 */
[----:B---34-:R2:W3:Y:S02]  /*75d0*/  SHFL.IDX PT, R14, R44, 0x1, 0x181f ;  /* 0x00381f002c0e7f89 */ /* 0x0184e400000e0000 */
.L_x_9789:
        /* <DEDUP_REMOVED lines=14> */
.L_x_9494:
[----:B------:R-:W-:Y:S05]  /*76c0*/  BSYNC B1 ;  /* 0x0000000000017941 */ /* 0x000fea0003800000 */
.L_x_9493:
[----:B------:R-:W-:-:S03]  /*76d0*/  UMOV UR4, 0xffffffff ;  /* 0xffffffff00047882 */ /* 0x000fc60000000000 */
[----:B------:R-:W-:Y:S05]  /*76e0*/  BRA.DIV UR4, `(.L_x_9495) ;  /* 0x0000018e04d87947 */ /* 0x000fea000b800000 */
[----:B0-----:R0:W0:Y:S04]  /*76f0*/  SHFL.IDX PT, R45, R46, 0x2, 0x181f ;  /* 0x00581f002e2d7f89 */ /* 0x00102800000e0000 */
[----:B---34-:R3:W4:Y:S02]  /*7700*/  SHFL.IDX PT, R14, R44, 0x2, 0x181f ;  /* 0x00581f002c0e7f89 */ /* 0x01872400000e0000 */
.L_x_9793:
        /* <DEDUP_REMOVED lines=14> */
.L_x_9497:
[----:B------:R-:W-:Y:S05]  /*77f0*/  BSYNC B1 ;  /* 0x0000000000017941 */ /* 0x000fea0003800000 */
.L_x_9496:
[----:B------:R-:W-:-:S03]  /*7800*/  UMOV UR4, 0xffffffff ;  /* 0xffffffff00047882 */ /* 0x000fc60000000000 */
[----:B------:R-:W-:Y:S05]  /*7810*/  BRA.DIV UR4, `(.L_x_9498) ;  /* 0x0000018e04d47947 */ /* 0x000fea000b800000 */
[----:B0-----:R0:W0:Y:S04]  /*7820*/  SHFL.IDX PT, R45, R46, 0x3, 0x181f ;  /* 0x00781f002e2d7f89 */ /* 0x00102800000e0000 */
[----:B----4-:R4:W0:Y:S02]  /*7830*/  SHFL.IDX PT, R14, R44, 0x3, 0x181f ;  /* 0x00781f002c0e7f89 */ /* 0x01082400000e0000 */
.L_x_9797:
        /* <DEDUP_REMOVED lines=13> */
.L_x_9456:
[----:B------:R-:W-:Y:S05]  /*7910*/  BSYNC B0 ;  /* 0x0000000000007941 */ /* 0x000fea0003800000 */
.L_x_9414:
        /* <DEDUP_REMOVED lines=17> */
.L_x_9500:
[----:B------:R-:W-:Y:S05]  /*7a30*/  BSYNC B0 ;  /* 0x0000000000007941 */ /* 0x000fea0003800000 */
.L_x_9499:
[----:B------:R-:W5:Y:S01]  /*7a40*/  SYNCS.PHASECHK.TRANS64.TRYWAIT P4, [R91+URZ+0x288b0], R102 ;  /* 0x0288b0665b0075a7 */ /* 0x000f62000808017f */
[----:B------:R-:W-:Y:S01]  /*7a50*/  ULDC UR41, c[0x0][0x2f4] ;  /* 0x0000bd0000297ab9 */ /* 0x000fe20000000800 */
[----:B------:R-:W-:Y:S04]  /*7a60*/  BSSY B0, `(.L_x_9501) ;  /* 0x0000002000007945 */ /* 0x000fe80003800000 */
[----:B-----5:R-:W-:Y:S05]  /*7a70*/  @!P4 BRA `(.L_x_9502) ;  /* 0x0000018c0084c947 */ /* 0x020fea0003800000 */
.L_x_9798:
[----:B------:R-:W-:Y:S05]  /*7a80*/  BSYNC B0 ;  /* 0x0000000000007941 */ /* 0x000fea0003800000 */
.L_x_9501:
[----:B------:R-:W-:Y:S01]  /*7a90*/  ULDC.64 UR4, c[0x0][0x328] ;  /* 0x0000ca0000047ab9 */ /* 0x000fe20000000a00 */
[----:B------:R-:W-:Y:S01]  /*7aa0*/  IMAD.IADD R97, R97, 0x1, -R187 ;  /* 0x0000000161617824 */ /* 0x000fe200078e0abb */
[----:B------:R-:W-:Y:S01]  /*7ab0*/  BSSY B0, `(.L_x_9503) ;  /* 0x0000020000007945 */ /* 0x000fe20003800000 */
[----:B------:R-:W-:Y:S02]  /*7ac0*/  IMAD R99, R99, UR4, RZ ;  /* 0x0000000463637c24 */ /* 0x000fe4000f8e02ff */
[----:B0---4-:R-:W-:-:S04]  /*7ad0*/  IMAD.WIDE.U32 R12, R100, UR4, RZ ;  /* 0x00000004640c7c25 */ /* 0x011fc8000f8e00ff */
[----:B------:R-:W-:Y:S01]  /*7ae0*/  IMAD R99, R100, UR5, R99 ;  /* 0x0000000564637c24 */ /* 0x000fe2000f8e0263 */
[----:B------:R-:W-:Y:S02]  /*7af0*/  ULDC.64 UR4, c[0x0][0x338] ;  /* 0x0000ce0000047ab9 */ /* 0x000fe40000000a00 */
[----:B------:R-:W-:Y:S02]  /*7b00*/  IMAD R98, R98, UR4, RZ ;  /* 0x0000000462627c24 */ /* 0x000fe4000f8e02ff */
[----:B------:R-:W-:Y:S02]  /*7b10*/  IADD3 R13, R13, R99, RZ ;  /* 0x000000630d0d7210 */ /* 0x000fe40007ffe0ff */
        /* <DEDUP_REMOVED lines=11> */
[----:B------:R0:W2:Y:S01]  /*7bd0*/  SHFL.IDX PT, R47, R48, RZ, 0x181f ;  /* 0x00181fff302f7589 */ /* 0x0000a200000e0000 */
[----:B------:R-:W-:-:S03]  /*7be0*/  ISETP.GE.AND P4, PT, R97, 0x1, PT ;  /* 0x000000016100780c */ /* 0x000fc60003f86270 */
[----:B------:R0:W4:Y:S10]  /*7bf0*/  SHFL.IDX PT, R13, R11, RZ, 0x181f ;  /* 0x00181fff0b0d7589 */ /* 0x00013400000e0000 */
[----:B0-----:R-:W-:Y:S05]  /*7c00*/  @!P4 BRA `(.L_x_9504) ;  /* 0x000000000028c947 */ /* 0x001fea0003800000 */
[----:B------:R-:W-:-:S13]  /*7c10*/  ISETP.GE.AND P4, PT, R16, UR41, PT ;  /* 0x0000002910007c0c */ /* 0x000fda000bf86270 */
[----:B-123--:R-:W-:-:S04]  /*7c20*/  @!P4 LEA R44, P5, R16, R47, 0x1 ;  /* 0x0000002f102cc211 */ /* 0x00efc800078a08ff */
[----:B----4-:R-:W-:Y:S02]  /*7c30*/  @!P4 LEA.HI.X R45, R16, R13, R17, 0x1, P5 ;  /* 0x0000000d102dc211 */ /* 0x010fe400028f0c11 */
[----:B------:R-:W-:-:S13]  /*7c40*/  ISETP.GE.AND P5, PT, R2, UR41, PT ;  /* 0x0000002902007c0c */ /* 0x000fda000bfa6270 */
[----:B------:R-:W-:-:S04]  /*7c50*/  @!P5 LEA R46, P6, R2, R47, 0x1 ;  /* 0x0000002f022ed211 */ /* 0x000fc800078c08ff */
[----:B------:R-:W-:Y:S02]  /*7c60*/  @!P5 LEA.HI.X R47, R2, R13, R184, 0x1, P6 ;  /* 0x0000000d022fd211 */ /* 0x000fe400030f0cb8 */
[----:B------:R-:W0:Y:S04]  /*7c70*/  @!P4 LDS.128 R12, [R93+0x400] ;  /* 0x000400005d0cc984 */ /* 0x000e280000000c00 */
[----:B0-----:R-:W-:Y:S04]  /*7c80*/  @!P4 ST.E.128 desc[UR42][R44.64], R12 ;  /* 0x0000000c2c00c985 */ /* 0x001fe8000c101d2a */
[----:B------:R-:W0:Y:S04]  /*7c90*/  @!P5 LDS.128 R12, [R93+0x4400] ;  /* 0x004400005d0cd984 */ /* 0x000e280000000c00 */
[----:B0-----:R0:W-:Y:S02]  /*7ca0*/  @!P5 ST.E.128 desc[UR42][R46.64], R12 ;  /* 0x0000000c2e00d985 */ /* 0x0011e4000c101d2a */
.L_x_9504:
[----:B------:R-:W-:Y:S05]  /*7cb0*/  BSYNC B0 ;  /* 0x0000000000007941 */ /* 0x000fea0003800000 */
.L_x_9503:
[----:B------:R-:W-:Y:S01]  /*7cc0*/  ISETP.GE.AND P4, PT, R97, 0x21, PT ;  /* 0x000000216100780c */ /* 0x000fe20003f86270 */
[----:B0---4-:R0:W4:Y:S01]  /*7cd0*/  SHFL.IDX PT, R13, R11, 0x1, 0x181f ;  /* 0x00381f000b0d7f89 */ /* 0x01112200000e0000 */
[----:B------:R-:W-:Y:S03]  /*7ce0*/  BSSY B0, `(.L_x_9505) ;  /* 0x000000d000007945 */ /* 0x000fe60003800000 */
[----:B--2---:R0:W2:Y:S08]  /*7cf0*/  SHFL.IDX PT, R47, R48, 0x1, 0x181f ;  /* 0x00381f00302f7f89 */ /* 0x0040b000000e0000 */
        /* <DEDUP_REMOVED lines=11> */
.L_x_9506:
[----:B------:R-:W-:Y:S05]  /*7db0*/  BSYNC B0 ;  /* 0x0000000000007941 */ /* 0x000fea0003800000 */
.L_x_9505:
        /* <DEDUP_REMOVED lines=15> */
.L_x_9508:
[----:B------:R-:W-:Y:S05]  /*7eb0*/  BSYNC B0 ;  /* 0x0000000000007941 */ /* 0x000fea0003800000 */
.L_x_9507:
[----:B------:R-:W-:Y:S01]  /*7ec0*/  ISETP.GE.AND P4, PT, R97, 0x61, PT ;  /* 0x000000616100780c */ /* 0x000fe20003f86270 */
[----:B------:R-:W1:Y:S01]  /*7ed0*/  SHFL.IDX PT, R11, R11, 0x3, 0x181f ;  /* 0x00781f000b0b7f89 */ /* 0x000e6200000e0000 */
[----:B------:R-:W-:Y:S03]  /*7ee0*/  BSSY B0, `(.L_x_9509) ;  /* 0x000000d000007945 */ /* 0x000fe60003800000 */
[----:B0-2---:R0:W2:Y:S08]  /*7ef0*/  SHFL.IDX PT, R47, R48, 0x3, 0x181f ;  /* 0x00781f00302f7f89 */ /* 0x0050b000000e0000 */
[----:B0-----:R-:W-:Y:S05]  /*7f00*/  @!P4 BRA `(.L_x_9510) ;  /* 0x000000000028c947 */ /* 0x001fea0003800000 */
[----:B------:R-:W-:-:S13]  /*7f10*/  ISETP.GE.AND P4, PT, R16, UR41, PT ;  /* 0x0000002910007c0c */ /* 0x000fda000bf86270 */
[----:B----4-:R-:W0:Y:S01]  /*7f20*/  @!P4 LDS.128 R12, [R93+0x3400] ;  /* 0x003400005d0cc984 */ /* 0x010e220000000c00 */
[----:B-123--:R-:W-:-:S04]  /*7f30*/  @!P4 LEA R44, P5, R16, R47, 0x1 ;  /* 0x0000002f102cc211 */ /* 0x00efc800078a08ff */
[----:B------:R-:W-:Y:S02]  /*7f40*/  @!P4 LEA.HI.X R45, R16, R11, R17, 0x1, P5 ;  /* 0x0000000b102dc211 */ /* 0x000fe400028f0c11 */
[----:B------:R-:W-:-:S13]  /*7f50*/  ISETP.GE.AND P5, PT, R2, UR41, PT ;  /* 0x0000002902007c0c */ /* 0x000fda000bfa6270 */
[----:B------:R-:W-:-:S04]  /*7f60*/  @!P5 LEA R46, P6, R2, R47, 0x1 ;  /* 0x0000002f022ed211 */ /* 0x000fc800078c08ff */
[----:B------:R-:W-:Y:S01]  /*7f70*/  @!P5 LEA.HI.X R47, R2, R11, R184, 0x1, P6 ;  /* 0x0000000b022fd211 */ /* 0x000fe200030f0cb8 */
[----:B0-----:R-:W-:Y:S04]  /*7f80*/  @!P4 ST.E.128 desc[UR42][R44.64], R12 ;  /* 0x0000000c2c00c985 */ /* 0x001fe8000c101d2a */
[----:B------:R-:W0:Y:S04]  /*7f90*/  @!P5 LDS.128 R12, [R93+0x7400] ;  /* 0x007400005d0cd984 */ /* 0x000e280000000c00 */
[----:B0-----:R0:W-:Y:S02]  /*7fa0*/  @!P5 ST.E.128 desc[UR42][R46.64], R12 ;  /* 0x0000000c2e00d985 */ /* 0x0011e4000c101d2a */
.L_x_9510:
[----:B------:R-:W-:Y:S05]  /*7fb0*/  BSYNC B0 ;  /* 0x0000000000007941 */ /* 0x000fea0003800000 */
.L_x_9509:
        /* <DEDUP_REMOVED lines=10> */
[----:B------:R-:W-:-:S04]  /*8060*/  @!P3 PRMT R91, RZ, 0x654, R91 ;  /* 0x00000654ff5bb816 */ /* 0x000fc8000000005b */
[----:B------:R1:W-:Y:S01]  /*8070*/  @!P3 SYNCS.ARRIVE.TRANS64.RED.A1T0 RZ, [R91+URZ], RZ ;  /* 0x000000ff5bffb9a7 */ /* 0x0003e2000810043f */
[----:B------:R-:W-:-:S04]  /*8080*/  ISETP.NE.AND P3, PT, R19, 0x2, PT ;  /* 0x000000021300780c */ /* 0x000fc80003f65270 */
[----:B0-----:R-:W-:Y:S02]  /*8090*/  SEL R12, RZ, 0x1, P3 ;  /* 0x00000001ff0c7807 */ /* 0x001fe40001800000 */
[----:B------:R-:W-:Y:S02]  /*80a0*/  SEL R19, R19, RZ, P3 ;  /* 0x000000ff13137207 */ /* 0x000fe40001800000 */
[----:B------:R-:W-:Y:S01]  /*80b0*/  LOP3.LUT R189, R189, R12, RZ, 0x3c, !PT ;  /* 0x0000000cbdbd7212 */ /* 0x000fe200078e3cff */
[----:B-1----:R-:W-:Y:S06]  /*80c0*/  @P4 BRA `(.L_x_9511) ;  /* 0xffffff9c00d84947 */ /* 0x002fec000383ffff */
[----:B------:R-:W0:Y:S01]  /*80d0*/  S2R R11, SR_TID.X ;  /* 0x00000000000b7919 */ /* 0x000e220000002100 */
[----:B------:R-:W-:Y:S02]  /*80e0*/  PLOP3.LUT P0, PT, PT, PT, PT, 0x8, 0x0 ;  /* 0x000000000000781c */ /* 0x000fe40003f0e170 */
[----:B0-----:R-:W-:-:S04]  /*80f0*/  SHF.R.U32.HI R11, RZ, 0x7, R11 ;  /* 0x00000007ff0b7819 */ /* 0x001fc8000001160b */
[----:B------:R-:W-:-:S13]  /*8100*/  ISETP.NE.AND P4, PT, R11, 0x1, PT ;  /* 0x000000010b00780c */ /* 0x000fda0003f85270 */
[----:B------:R-:W-:Y:S06]  /*8110*/  @!P4 BAR.ARV 0x9, 0x100 ;  /* 0x024400000000cb1d */ /* 0x000fec0000002000 */
.L_x_9409:
[----:B------:R-:W0:Y:S01]  /*8120*/  LDC R0, c[0x0][0x448] ;  /* 0x00011200ff007b82 */ /* 0x000e220000000800 */
[----:B------:R-:W-:Y:S02]  /*8130*/  CS2R R150, SRZ ;  /* 0x0000000000967805 */ /* 0x000fe4000001ff00 */
[----:B------:R-:W-:Y:S02]  /*8140*/  CS2R R148, SRZ ;  /* 0x0000000000947805 */ /* 0x000fe4000001ff00 */
[----:B------:R-:W-:Y:S02]  /*8150*/  CS2R R146, SRZ ;  /* 0x0000000000927805 */ /* 0x000fe4000001ff00 */
[----:B------:R-:W-:Y:S02]  /*8160*/  CS2R R144, SRZ ;  /* 0x0000000000907805 */ /* 0x000fe4000001ff00 */
[----:B------:R-:W-:Y:S01]  /*8170*/  CS2R R34, SRZ ;  /* 0x0000000000227805 */ /* 0x000fe2000001ff00 */
[----:B------:R-:W-:Y:S01]  /*8180*/  IMAD.MOV.U32 R142, RZ, RZ, RZ ;  /* 0x000000ffff8e7224 */ /* 0x000fe200078e00ff */
[----:B------:R-:W-:Y:S01]  /*8190*/  CS2R R32, SRZ ;  /* 0x0000000000207805 */ /* 0x000fe2000001ff00 */
[----:B------:R-:W-:Y:S01]  /*81a0*/  IMAD.MOV.U32 R141, RZ, RZ, RZ ;  /* 0x000000ffff8d7224 */ /* 0x000fe200078e00ff */
[----:B------:R-:W-:Y:S01]  /*81b0*/  MOV R138, RZ ;  /* 0x000000ff008a7202 */ /* 0x000fe20000000f00 */
        /* <DEDUP_REMOVED lines=14> */
[----:B0-----:R-:W-:Y:S01]  /*82a0*/  ISETP.NE.AND P1, PT, R0, 0x1, PT ;  /* 0x000000010000780c */ /* 0x001fe20003f25270 */
[----:B------:R-:W-:Y:S01]  /*82b0*/  VIADD R0, R191, 0x7f ;  /* 0x0000007fbf007836 */ /* 0x000fe20000000000 */
[----:B------:R-:W-:-:S02]  /*82c0*/  CS2R R110, SRZ ;  /* 0x00000000006e7805 */ /* 0x000fc4000001ff00 */
[----:B------:R-:W-:Y:S02]  /*82d0*/  CS2R R108, SRZ ;  /* 0x00000000006c7805 */ /* 0x000fe4000001ff00 */
[----:B---3--:R-:W-:Y:S02]  /*82e0*/  CS2R R106, SRZ ;  /* 0x00000000006a7805 */ /* 0x008fe4000001ff00 */
        /* <DEDUP_REMOVED lines=8> */
[----:B------:R-:W0:Y:S01]  /*8370*/  @P1 LDC R3, c[0x0][0x44c] ;  /* 0x00011300ff031b82 */ /* 0x000e220000000800 */
[----:B------:R-:W-:-:S07]  /*8380*/  CS2R R90, SRZ ;  /* 0x00000000005a7805 */ /* 0x000fce000001ff00 */
[----:B------:R-:W1:Y:S01]  /*8390*/  @P1 LDC R4, c[0x0][0x450] ;  /* 0x00011400ff041b82 */ /* 0x000e620000000800 */
[----:B0-----:R-:W-:-:S05]  /*83a0*/  @P1 IMAD.HI.U32 R3, R0, R3, RZ ;  /* 0x0000000300031227 */ /* 0x001fca00078e00ff */
[----:B-1----:R-:W-:Y:S02]  /*83b0*/  @P1 SHF.R.U32.HI R0, RZ, R4, R3 ;  /* 0x00000004ff001219 */ /* 0x002fe40000011603 */
[----:B------:R-:W-:-:S03]  /*83c0*/  PLOP3.LUT P1, PT, PT, PT, PT, 0x80, 0x0 ;  /* 0x000000000000781c */ /* 0x000fc60003f2f070 */
[----:B------:R-:W-:-:S05]  /*83d0*/  IMAD.IADD R0, R95, 0x1, R0 ;  /* 0x000000015f007824 */ /* 0x000fca00078e0200 */
[----:B------:R-:W-:-:S04]  /*83e0*/  SHF.R.S32.HI R3, RZ, 0x1f, R0 ;  /* 0x0000001fff037819 */ /* 0x000fc80000011400 */
[----:B------:R-:W-:Y:S02]  /*83f0*/  LEA.HI R3, R3, R0, RZ, 0x7 ;  /* 0x0000000003037211 */ /* 0x000fe400078f38ff */
[----:B------:R-:W-:Y:S02]  /*8400*/  MOV R0, RZ ;  /* 0x000000ff00007202 */ /* 0x000fe40000000f00 */
[----:B------:R-:W-:-:S04]  /*8410*/  SHF.R.S32.HI R3, RZ, 0x7, R3 ;  /* 0x00000007ff037819 */ /* 0x000fc80000011403 */
[----:B------:R-:W-:Y:S01]  /*8420*/  VIMNMX R96, R96, R3, PT ;  /* 0x0000000360607248 */ /* 0x000fe20003fe0100 */
[----:B------:R-:W-:-:S03]  /*8430*/  IMAD.MOV.U32 R3, RZ, RZ, RZ ;  /* 0x000000ffff037224 */ /* 0x000fc600078e00ff */
[----:B------:R-:W-:Y:S01]  /*8440*/  ISETP.GE.AND P2, PT, R96, 0x1, PT ;  /* 0x000000016000780c */ /* 0x000fe20003f46270 */
[----:B------:R-:W-:-:S12]  /*8450*/  @P0 BRA `(.L_x_9512) ;  /* 0x00000000000c0947 */ /* 0x000fd80003800000 */
[----:B------:R-:W0:Y:S01]  /*8460*/  FENCE.VIEW.ASYNC.G ;  /* 0x00000000000073c6 */ /* 0x000e220000000100 */
[----:B------:R-:W-:Y:S05]  /*8470*/  WARPSYNC.ALL ;  /* 0x0000000000007948 */ /* 0x000fea0003800000 */
[----:B0-----:R-:W-:Y:S06]  /*8480*/  BAR.ARV 0xc, 0x180 ;  /* 0x0306000000007b1d */ /* 0x001fec0000002000 */
.L_x_9512:
[----:B------:R-:W-:Y:S01]  /*8490*/  CS2R R88, SRZ ;  /* 0x0000000000587805 */ /* 0x000fe2000001ff00 */
[----:B------:R-:W-:Y:S06]  /*84a0*/  @!P2 BRA `(.L_x_9513) ;  /* 0x000000e400f4a947 */ /* 0x000fec0003800000 */
[----:B------:R-:W-:-:S03]  /*84b0*/  UMOV UR4, 0xffffffff ;  /* 0xffffffff00047882 */ /* 0x000fc60000000000 */
[----:B------:R-:W-:Y:S05]  /*84c0*/  BRA.DIV UR4, `(.L_x_9514) ;  /* 0x0000018604047947 */ /* 0x000fea000b800000 */
[----:B------:R0:W1:Y:S02]  /*84d0*/  SHFL.IDX PT, R190, R220, RZ, 0x1f ;  /* 0x00001fffdcbe7589 */ /* 0x00006400000e0000 */
.L_x_9801:
[----:B-1----:R-:W-:-:S04]  /*84e0*/  LEA.HI R0, R190, R190, RZ, 0x1 ;  /* 0x000000bebe007211 */ /* 0x002fc800078f08ff */
        /* <DEDUP_REMOVED lines=12> */
[----:B------:R-:W-:Y:S01]  /*85b0*/  MOV R4, UR4 ;  /* 0x0000000400047c02 */ /* 0x000fe20008000f00 */
[----:B------:R1:W3:Y:S01]  /*85c0*/  LDC.64 R14, c[0x4][R0] ;  /* 0x01000000000e7b82 */ /* 0x0002e20000000a00 */
[----:B------:R-:W-:Y:S01]  /*85d0*/  IMAD.U32 R5, RZ, RZ, UR5 ;  /* 0x00000005ff057e24 */ /* 0x000fe2000f8e00ff */
[----:B------:R-:W-:Y:S01]  /*85e0*/  ULDC.64 UR4, c[0x4][0x68] ;  /* 0x01001a0000047ab9 */ /* 0x000fe20000000a00 */
[----:B------:R-:W-:Y:S01]  /*85f0*/  IMAD.U32 R6, RZ, RZ, UR6 ;  /* 0x00000006ff067e24 */ /* 0x000fe2000f8e00ff */
[----:B------:R-:W-:Y:S01]  /*8600*/  MOV R10, UR4 ;  /* 0x00000004000a7c02 */ /* 0x000fe20008000f00 */
[----:B------:R-:W-:Y:S01]  /*8610*/  IMAD.U32 R7, RZ, RZ, UR7 ;  /* 0x00000007ff077e24 */ /* 0x000fe2000f8e00ff */
[----:B----4-:R-:W-:Y:S01]  /*8620*/  MOV R13, RZ ;  /* 0x000000ff000d7202 */ /* 0x010fe20000000f00 */
[----:B------:R-:W-:-:S02]  /*8630*/  IMAD.U32 R11, RZ, RZ, UR5 ;  /* 0x00000005ff0b7e24 */ /* 0x000fc4000f8e00ff */
[----:B------:R-:W-:Y:S02]  /*8640*/  IMAD.MOV.U32 R8, RZ, RZ, 0x70 ;  /* 0x00000070ff087424 */ /* 0x000fe400078e00ff */
[----:B-1----:R-:W-:-:S07]  /*8650*/  IMAD.MOV.U32 R12, RZ, RZ, 0x1 ;  /* 0x00000001ff0c7424 */ /* 0x002fce00078e00ff */
[----:B------:R-:W-:-:S07]  /*8660*/  LEPC R20, `(.L_x_9515) ;  /* 0x000000001014794e */ /* 0x000fce0000000000 */
[----:B0-23-5:R-:W-:Y:S05]  /*8670*/  CALL.ABS.NOINC R14 ;  /* 0x000000000e007343 */ /* 0x02dfea0003c00000 */
.L_x_9515:
        /* <DEDUP_REMOVED lines=8> */
[----:B------:R1:W3:Y:S03]  /*8700*/  SYNCS.PHASECHK.TRANS64.TRYWAIT P0, [R18+URZ+0x28800], R3 ;  /* 0x02880003120075a7 */ /* 0x0002e6000800017f */
[----:B---3--:R-:W-:Y:S05]  /*8710*/  @!P0 NANOSLEEP.SYNCS 0x989680 ;  /* 0x009896800000895d */ /* 0x008fea0003900000 */
[----:B------:R-:W3:Y:S01]  /*8720*/  @!P0 SYNCS.PHASECHK.TRANS64 P0, [R18+URZ+0x28800], R3 ;  /* 0x02880003120085a7 */ /* 0x000ee2000800007f */
[----:B------:R-:W-:Y:S04]  /*8730*/  BSSY B0, `(.L_x_9517) ;  /* 0x0000006000007945 */ /* 0x000fe80003800000 */
[----:B---3--:R-:W-:Y:S05]  /*8740*/  @P0 BRA `(.L_x_9518) ;  /* 0x0000000000100947 */ /* 0x008fea0003800000 */
.L_x_9519:
[----:B---3--:R3:W0:Y:S02]  /*8750*/  SYNCS.PHASECHK.TRANS64.TRYWAIT P0, [R18+URZ+0x28800], R3 ;  /* 0x02880003120075a7 */ /* 0x008624000800017f */
[----:B0-----:R-:W-:Y:S05]  /*8760*/  @!P0 NANOSLEEP.SYNCS 0x989680 ;  /* 0x009896800000895d */ /* 0x001fea0003900000 */
[----:B------:R-:W0:Y:S02]  /*8770*/  @!P0 SYNCS.PHASECHK.TRANS64 P0, [R18+URZ+0x28800], R3 ;  /* 0x02880003120085a7 */ /* 0x000e24000800007f */
[----:B0-----:R-:W-:Y:S05]  /*8780*/  @!P0 BRA `(.L_x_9519) ;  /* 0xfffffffc00f08947 */ /* 0x001fea000383ffff */
.L_x_9518:
[----:B------:R-:W-:Y:S05]  /*8790*/  BSYNC B0 ;  /* 0x0000000000007941 */ /* 0x000fea0003800000 */
.L_x_9517:
[----:B------:R-:W-:Y:S05]  /*87a0*/  BRA `(.L_x_9520) ;  /* 0x0000004c00987947 */ /* 0x000fea0003800000 */
.L_x_9516:
        /* <DEDUP_REMOVED lines=20> */
[----:B------:R-:W-:Y:S01]  /*88f0*/  MOV R10, UR6 ;  /* 0x00000006000a7c02 */ /* 0x000fe20008000f00 */
[----:B------:R-:W-:Y:S01]  /*8900*/  IMAD.U32 R6, RZ, RZ, UR4 ;  /* 0x00000004ff067e24 */ /* 0x000fe2000f8e00ff */
[----:B----4-:R-:W-:Y:S01]  /*8910*/  MOV R13, RZ ;  /* 0x000000ff000d7202 */ /* 0x010fe20000000f00 */
[----:B------:R-:W-:-:S02]  /*8920*/  IMAD.U32 R7, RZ, RZ, UR5 ;  /* 0x00000005ff077e24 */ /* 0x000fc4000f8e00ff */
[----:B------:R-:W-:Y:S02]  /*8930*/  IMAD.U32 R11, RZ, RZ, UR7 ;  /* 0x00000007ff0b7e24 */ /* 0x000fe4000f8e00ff */
[----:B------:R-:W-:Y:S02]  /*8940*/  IMAD.MOV.U32 R8, RZ, RZ, 0x70 ;  /* 0x00000070ff087424 */ /* 0x000fe400078e00ff */
[----:B-1----:R-:W-:-:S07]  /*8950*/  IMAD.MOV.U32 R12, RZ, RZ, 0x1 ;  /* 0x00000001ff0c7424 */ /* 0x002fce00078e00ff */
[----:B------:R-:W-:-:S07]  /*8960*/  LEPC R20, `(.L_x_9521) ;  /* 0x000000001014794e */ /* 0x000fce0000000000 */
[----:B0-23--:R-:W-:Y:S05]  /*8970*/  CALL.ABS.NOINC R14 ;  /* 0x000000000e007343 */ /* 0x00dfea0003c00000 */
.L_x_9521:
[----:B------:R-:W-:Y:S01]  /*8980*/  ULDC.U8 UR4, c[0x0][0x410] ;  /* 0x0001040000047ab9 */ /* 0x000fe20000000000 */
[----:B------:R-:W-:Y:S01]  /*8990*/  IMAD.IADD R55, R187, 0x1, R191 ;  /* 0x00000001bb377824 */ /* 0x000fe200078e02bf */
[----:B------:R-:W-:Y:S01]  /*89a0*/  ISETP.NE.AND P0, PT, RZ, UR4, PT ;  /* 0x00000004ff007c0c */ /* 0x000fe2000bf05270 */
[----:B------:R-:W-:Y:S02]  /*89b0*/  BSSY B0, `(.L_x_9522) ;  /* 0x00004bd000007945 */ /* 0x000fe40003800000 */
[----:B------:R-:W-:-:S10]  /*89c0*/  IMAD R3, R206, 0x20, R55 ;  /* 0x00000020ce037824 */ /* 0x000fd400078e0237 */
[----:B------:R-:W-:Y:S05]  /*89d0*/  @!P0 BRA `(.L_x_9523) ;  /* 0x0000002400b88947 */ /* 0x000fea0003800000 */
[----:B------:R-:W1:Y:S01]  /*89e0*/  LDC R21, c[0x0][0x448] ;  /* 0x00011200ff157b82 */ /* 0x000e620000000800 */
[----:B------:R-:W-:Y:S01]  /*89f0*/  ULDC.64 UR4, c[0x0][0x3f8] ;  /* 0x0000fe0000047ab9 */ /* 0x000fe20000000a00 */
[----:B------:R-:W-:Y:S01]  /*8a00*/  MOV R9, R29 ;  /* 0x0000001d00097202 */ /* 0x000fe20000000f00 */
[----:B------:R-:W-:Y:S01]  /*8a10*/  ULDC.64 UR6, c[0x0][0x408] ;  /* 0x0001020000067ab9 */ /* 0x000fe20000000a00 */
[----:B------:R-:W-:Y:S02]  /*8a20*/  IMAD.MOV.U32 R8, RZ, RZ, R26 ;  /* 0x000000ffff087224 */ /* 0x000fe400078e001a */
[----:B------:R-:W-:Y:S02]  /*8a30*/  IMAD.MOV.U32 R10, RZ, RZ, R24 ;  /* 0x000000ffff0a7224 */ /* 0x000fe400078e0018 */
[----:B------:R-:W-:Y:S01]  /*8a40*/  IMAD.MOV.U32 R11, RZ, RZ, R31 ;  /* 0x000000ffff0b7224 */ /* 0x000fe200078e001f */
[----:B-1----:R-:W-:-:S13]  /*8a50*/  ISETP.NE.AND P0, PT, R21, 0x1, PT ;  /* 0x000000011500780c */ /* 0x002fda0003f05270 */
[----:B------:R-:W1:Y:S08]  /*8a60*/  @P0 LDC R0, c[0x0][0x44c] ;  /* 0x00011300ff000b82 */ /* 0x000e700000000800 */
[----:B------:R-:W3:Y:S01]  /*8a70*/  @P0 LDC R5, c[0x0][0x450] ;  /* 0x00011400ff050b82 */ /* 0x000ee20000000800 */
[----:B-1----:R-:W-:-:S05]  /*8a80*/  @P0 IMAD.HI.U32 R0, R3, R0, RZ ;  /* 0x0000000003000227 */ /* 0x002fca00078e00ff */
[----:B---3--:R-:W-:-:S04]  /*8a90*/  @P0 SHF.R.U32.HI R3, RZ, R5, R0 ;  /* 0x00000005ff030219 */ /* 0x008fc80000011600 */
[----:B------:R-:W-:Y:S01]  /*8aa0*/  SHF.R.S32.HI R0, RZ, 0x1f, R3 ;  /* 0x0000001fff007819 */ /* 0x000fe20000011403 */
[----:B------:R-:W-:-:S04]  /*8ab0*/  IMAD.WIDE.U32 R8, R3, UR4, R8 ;  /* 0x0000000403087c25 */ /* 0x000fc8000f8e0008 */
[C---:B------:R-:W-:Y:S02]  /*8ac0*/  IMAD R4, R0.reuse, UR4, RZ ;  /* 0x0000000400047c24 */ /* 0x040fe4000f8e02ff */
[----:B------:R-:W-:Y:S02]  /*8ad0*/  IMAD R0, R0, UR6, RZ ;  /* 0x0000000600007c24 */ /* 0x000fe4000f8e02ff */
[C---:B----4-:R-:W-:Y:S01]  /*8ae0*/  IMAD R13, R3.reuse, UR5, R4 ;  /* 0x00000005030d7c24 */ /* 0x050fe2000f8e0204 */
[----:B------:R-:W-:Y:S01]  /*8af0*/  ULDC.64 UR4, c[0x0][0x3e8] ;  /* 0x0000fa0000047ab9 */ /* 0x000fe20000000a00 */
[C---:B------:R-:W-:Y:S01]  /*8b00*/  IMAD.WIDE.U32 R10, R3.reuse, UR6, R10 ;  /* 0x00000006030a7c25 */ /* 0x040fe2000f8e000a */
[----:B------:R-:W-:Y:S01]  /*8b10*/  LEA R5, P0, R8, UR4, 0x1 ;  /* 0x0000000408057c11 */ /* 0x000fe2000f8008ff */
[----:B------:R-:W-:Y:S02]  /*8b20*/  UMOV UR4, 0xffffffff ;  /* 0xffffffff00047882 */ /* 0x000fe40000000000 */
[----:B------:R-:W-:Y:S01]  /*8b30*/  IMAD R3, R3, UR7, R0 ;  /* 0x0000000703037c24 */ /* 0x000fe2000f8e0200 */
[----:B------:R-:W-:Y:S01]  /*8b40*/  ULDC.64 UR6, c[0x0][0x400] ;  /* 0x0001000000067ab9 */ /* 0x000fe20000000a00 */
[----:B------:R-:W-:Y:S01]  /*8b50*/  IMAD.IADD R9, R9, 0x1, R13 ;  /* 0x0000000109097824 */ /* 0x000fe200078e020d */
[----:B------:R-:W-:-:S02]  /*8b60*/  LEA R7, P1, R10, UR6, 0x1 ;  /* 0x000000060a077c11 */ /* 0x000fc4000f8208ff */
[----:B------:R-:W-:Y:S02]  /*8b70*/  IADD3 R3, R11, R3, RZ ;  /* 0x000000030b037210 */ /* 0x000fe40007ffe0ff */
[----:B------:R-:W-:Y:S02]  /*8b80*/  LEA.HI.X R6, R8, UR5, R9, 0x1, P0 ;  /* 0x0000000508067c11 */ /* 0x000fe400080f0c09 */
[----:B------:R-:W-:Y:S01]  /*8b90*/  LEA.HI.X R8, R10, UR7, R3, 0x1, P1 ;  /* 0x000000070a087c11 */ /* 0x000fe200088f0c03 */
[----:B------:R-:W-:Y:S06]  /*8ba0*/  BRA.DIV UR4, `(.L_x_9524) ;  /* 0x0000017e04787947 */ /* 0x000fec000b800000 */
[----:B------:R1:W3:Y:S04]  /*8bb0*/  SHFL.IDX PT, R0, R6, RZ, 0x181f ;  /* 0x00181fff06007589 */ /* 0x0002e800000e0000 */
[----:B------:R1:W4:Y:S04]  /*8bc0*/  SHFL.IDX PT, R3, R5, RZ, 0x181f ;  /* 0x00181fff05037589 */ /* 0x00032800000e0000 */
[----:B------:R1:W0:Y:S04]  /*8bd0*/  SHFL.IDX PT, R4, R8, RZ, 0x181f ;  /* 0x00181fff08047589 */ /* 0x00022800000e0000 */
[----:B------:R1:W0:Y:S02]  /*8be0*/  SHFL.IDX PT, R14, R7, RZ, 0x181f ;  /* 0x00181fff070e7589 */ /* 0x00022400000e0000 */
.L_x_9807:
[----:B------:R-:W-:Y:S01]  /*8bf0*/  IMAD R64, R192, R21, RZ ;  /* 0x00000015c0407224 */ /* 0x000fe200078e02ff */
[----:B------:R-:W-:Y:S01]  /*8c00*/  BSSY B1, `(.L_x_9525) ;  /* 0x000001e000017945 */ /* 0x000fe20003800000 */
[----:B------:R-:W-:Y:S02]  /*8c10*/  CS2R R48, SRZ ;  /* 0x0000000000307805 */ /* 0x000fe4000001ff00 */
[----:B------:R-:W-:Y:S02]  /*8c20*/  CS2R R44, SRZ ;  /* 0x00000000002c7805 */ /* 0x000fe4000001ff00 */
[----:B--2---:R-:W-:Y:S02]  /*8c30*/  CS2R R46, SRZ ;  /* 0x00000000002e7805 */ /* 0x004fe4000001ff00 */
        /* <DEDUP_REMOVED lines=19> */
[----:B------:R-:W-:Y:S02]  /*8d70*/  @!P5 IMAD.X R21, R0, 0x1, R9, P2 ;  /* 0x000000010015d824 */ /* 0x000fe400010e0609 */
[C---:B------:R-:W-:Y:S01]  /*8d80*/  @!P4 IMAD.X R13, R4.reuse, 0x1, R13, P1 ;  /* 0x00000001040dc824 */ /* 0x040fe200008e060d */
[----:B------:R2:W5:Y:S01]  /*8d90*/  @!P4 LD.E.64 R46, desc[UR42][R10.64] ;  /* 0x0000002a0a2ec980 */ /* 0x000562000c101b00 */
[----:B------:R-:W-:-:S03]  /*8da0*/  @!P5 IMAD.X R15, R4, 0x1, R9, P3 ;  /* 0x00000001040fd824 */ /* 0x000fc600018e0609 */
[----:B------:R2:W5:Y:S04]  /*8db0*/  @!P5 LD.E.64 R40, desc[UR42][R20.64] ;  /* 0x0000002a1428d980 */ /* 0x000568000c101b00 */
[----:B------:R2:W5:Y:S04]  /*8dc0*/  @!P5 LD.E.64 R44, desc[UR42][R14.64] ;  /* 0x0000002a0e2cd980 */ /* 0x000568000c101b00 */
[----:B------:R2:W5:Y:S02]  /*8dd0*/  @!P4 LD.E.64 R48, desc[UR42][R12.64] ;  /* 0x0000002a0c30c980 */ /* 0x000564000c101b00 */
.L_x_9526:
[----:B------:R-:W-:Y:S05]  /*8de0*/  BSYNC B1 ;  /* 0x0000000000017941 */ /* 0x000fea0003800000 */
.L_x_9525:
        /* <DEDUP_REMOVED lines=22> */
[----:B--2---:R2:W0:Y:S02]  /*8f50*/  SHFL.IDX PT, R14, R7, 0x1, 0x181f ;  /* 0x00381f00070e7f89 */ /* 0x00442400000e0000 */
.L_x_9813:
        /* <DEDUP_REMOVED lines=14> */
[C---:B------:R-:W-:Y:S01]  /*9040*/  @!P5 IMAD.SHL.U32 R11, R185.reuse, 0x2, RZ ;  /* 0x00000002b90bd824 */ /* 0x040fe200078e00ff */
[----:B------:R-:W-:Y:S02]  /*9050*/  @!P5 SHF.L.U64.HI R15, R185, 0x1, R212 ;  /* 0x00000001b90fd819 */ /* 0x000fe400000102d4 */
[CC--:B----4-:R-:W-:Y:S02]  /*9060*/  @!P4 IADD3 R10, P0, R3.reuse, R12.reuse, RZ ;  /* 0x0000000c030ac210 */ /* 0x0d0fe40007f1e0ff */
[-C--:B------:R-:W-:Y:S02]  /*9070*/  @!P5 IADD3 R20, P2, R3, R11.reuse, RZ ;  /* 0x0000000b0314d210 */ /* 0x080fe40007f5e0ff */
[----:B0-----:R-:W-:Y:S02]  /*9080*/  @!P4 IADD3 R12, P1, R14, R12, RZ ;  /* 0x0000000c0e0cc210 */ /* 0x001fe40007f3e0ff */
[----:B------:R-:W-:Y:S01]  /*9090*/  @!P4 SHF.L.U64.HI R9, R22, 0x1, R23 ;  /* 0x000000011609c819 */ /* 0x000fe20000010217 */
[----:B---3--:R-:W-:Y:S01]  /*90a0*/  @!P5 IMAD.X R21, R0, 0x1, R15, P2 ;  /* 0x000000010015d824 */ /* 0x008fe200010e060f */
[----:B------:R-:W-:-:S02]  /*90b0*/  @!P5 IADD3 R14, P3, R14, R11, RZ ;  /* 0x0000000b0e0ed210 */ /* 0x000fc40007f7e0ff */
[----:B------:R-:W-:Y:S02]  /*90c0*/  CS2R R38, SRZ ;  /* 0x0000000000267805 */ /* 0x000fe4000001ff00 */
[----:B------:R-:W-:Y:S01]  /*90d0*/  @!P4 IADD3.X R13, R4, R9, RZ, P1, !PT ;  /* 0x00000009040dc210 */ /* 0x000fe20000ffe4ff */
[----:B------:R-:W-:Y:S01]  /*90e0*/  @!P4 IMAD.X R11, R0, 0x1, R9, P0 ;  /* 0x00000001000bc824 */ /* 0x000fe200000e0609 */
[----:B------:R0:W5:Y:S01]  /*90f0*/  @!P5 LD.E.64 R32, desc[UR42][R20.64] ;  /* 0x0000002a1420d980 */ /* 0x000162000c101b00 */
[----:B------:R-:W-:-:S03]  /*9100*/  @!P5 IMAD.X R15, R4, 0x1, R15, P3 ;  /* 0x00000001040fd824 */ /* 0x000fc600018e060f */
[----:B------:R0:W5:Y:S04]  /*9110*/  @!P4 LD.E.64 R36, desc[UR42][R10.64] ;  /* 0x0000002a0a24c980 */ /* 0x000168000c101b00 */
[----:B------:R0:W5:Y:S04]  /*9120*/  @!P5 LD.E.64 R34, desc[UR42][R14.64] ;  /* 0x0000002a0e22d980 */ /* 0x000168000c101b00 */
[----:B------:R0:W5:Y:S02]  /*9130*/  @!P4 LD.E.64 R38, desc[UR42][R12.64] ;  /* 0x0000002a0c26c980 */ /* 0x000164000c101b00 */
.L_x_9529:
[----:B------:R-:W-:Y:S05]  /*9140*/  BSYNC B1 ;  /* 0x0000000000017941 */ /* 0x000fea0003800000 */
.L_x_9528:
[----:B---3-5:R-:W-:Y:S01]  /*9150*/  IMAD.MOV.U32 R0, RZ, RZ, R38 ;  /* 0x000000ffff007224 */ /* 0x028fe200078e0026 */
[----:B0-----:R-:W-:Y:S01]  /*9160*/  MOV R4, R34 ;  /* 0x0000002200047202 */ /* 0x001fe20000000f00 */
[----:B----4-:R-:W-:Y:S01]  /*9170*/  IMAD.MOV.U32 R3, RZ, RZ, R39 ;  /* 0x000000ffff037224 */ /* 0x010fe200078e0027 */
        /* <DEDUP_REMOVED lines=17> */
.L_x_9819:
        /* <DEDUP_REMOVED lines=16> */
[C---:B------:R-:W-:Y:S02]  /*9390*/  @!P5 SHF.L.U32 R11, R185.reuse, 0x1, RZ ;  /* 0x00000001b90bd819 */ /* 0x040fe400000006ff */
[----:B------:R-:W-:Y:S02]  /*93a0*/  @!P5 SHF.L.U64.HI R15, R185, 0x1, R212 ;  /* 0x00000001b90fd819 */ /* 0x000fe400000102d4 */
[CC--:B----4-:R-:W-:Y:S02]  /*93b0*/  @!P4 IADD3 R10, P0, R3.reuse, R12.reuse, RZ ;  /* 0x0000000c030ac210 */ /* 0x0d0fe40007f1e0ff */
[-C--:B------:R-:W-:Y:S02]  /*93c0*/  @!P5 IADD3 R26, P2, R3, R11.reuse, RZ ;  /* 0x0000000b031ad210 */ /* 0x080fe40007f5e0ff */
[C---:B0-----:R-:W-:Y:S02]  /*93d0*/  @!P4 IADD3 R12, P1, R14.reuse, R12, RZ ;  /* 0x0000000c0e0cc210 */ /* 0x041fe40007f3e0ff */
[----:B------:R-:W-:Y:S01]  /*93e0*/  @!P5 IADD3 R14, P3, R14, R11, RZ ;  /* 0x0000000b0e0ed210 */ /* 0x000fe20007f7e0ff */
[C---:B---3--:R-:W-:Y:S01]  /*93f0*/  @!P5 IMAD.X R27, R0.reuse, 0x1, R15, P2 ;  /* 0x00000001001bd824 */ /* 0x048fe200010e060f */
[----:B------:R-:W-:Y:S01]  /*9400*/  CS2R R30, SRZ ;  /* 0x00000000001e7805 */ /* 0x000fe2000001ff00 */
[--C-:B------:R-:W-:Y:S01]  /*9410*/  @!P4 IMAD.X R11, R0, 0x1, R9.reuse, P0 ;  /* 0x00000001000bc824 */ /* 0x100fe200000e0609 */
[C---:B------:R-:W-:Y:S01]  /*9420*/  @!P5 IADD3.X R15, R4.reuse, R15, RZ, P3, !PT ;  /* 0x0000000f040fd210 */ /* 0x040fe20001ffe4ff */
[----:B------:R-:W-:Y:S01]  /*9430*/  @!P4 IMAD.X R13, R4, 0x1, R9, P1 ;  /* 0x00000001040dc824 */ /* 0x000fe200008e0609 */
[----:B------:R0:W5:Y:S04]  /*9440*/  @!P5 LD.E.64 R24, desc[UR42][R26.64] ;  /* 0x0000002a1a18d980 */ /* 0x000168000c101b00 */
[----:B------:R0:W5:Y:S04]  /*9450*/  @!P5 LD.E.64 R20, desc[UR42][R14.64] ;  /* 0x0000002a0e14d980 */ /* 0x000168000c101b00 */
[----:B------:R0:W5:Y:S04]  /*9460*/  @!P4 LD.E.64 R28, desc[UR42][R10.64] ;  /* 0x0000002a0a1cc980 */ /* 0x000168000c101b00 */
[----:B------:R0:W5:Y:S02]  /*9470*/  @!P4 LD.E.64 R30, desc[UR42][R12.64] ;  /* 0x0000002a0c1ec980 */ /* 0x000164000c101b00 */
.L_x_9532:
[----:B------:R-:W-:Y:S05]  /*9480*/  BSYNC B1 ;  /* 0x0000000000017941 */ /* 0x000fea0003800000 */
.L_x_9531:
[----:B---3-5:R-:W-:Y:S01]  /*9490*/  IMAD.MOV.U32 R0, RZ, RZ, R30 ;  /* 0x000000ffff007224 */ /* 0x028fe200078e001e */
[----:B------:R-:W-:Y:S01]  /*94a0*/  MOV R9, R21 ;  /* 0x0000001500097202 */ /* 0x000fe20000000f00 */
[----:B----4-:R-:W-:Y:S01]  /*94b0*/  IMAD.MOV.U32 R3, RZ, RZ, R31 ;  /* 0x000000ffff037224 */ /* 0x010fe200078e001f */
[----:B------:R-:W-:Y:S01]  /*94c0*/  UMOV UR4, 0xffffffff ;  /* 0xffffffff00047882 */ /* 0x000fe20000000000 */
[----:B0-----:R-:W-:Y:S01]  /*94d0*/  IMAD.MOV.U32 R4, RZ, RZ, R20 ;  /* 0x000000ffff047224 */ /* 0x001fe200078e0014 */
[----:B------:R-:W-:Y:S02]  /*94e0*/  CS2R R26, SRZ ;  /* 0x00000000001a7805 */ /* 0x000fe4000001ff00 */
        /* <DEDUP_REMOVED lines=9> */
[----:B------:R0:W3:Y:S04]  /*9580*/  SHFL.IDX PT, R0, R6, 0x3, 0x181f ;  /* 0x00781f0006007f89 */ /* 0x0000e800000e0000 */
[----:B------:R0:W4:Y:S04]  /*9590*/  SHFL.IDX PT, R3, R5, 0x3, 0x181f ;  /* 0x00781f0005037f89 */ /* 0x00012800000e0000 */
[----:B------:R0:W0:Y:S04]  /*95a0*/  SHFL.IDX PT, R4, R8, 0x3, 0x181f ;  /* 0x00781f0008047f89 */ /* 0x00002800000e0000 */
[----:B------:R0:W0:Y:S02]  /*95b0*/  SHFL.IDX PT, R14, R7, 0x3, 0x181f ;  /* 0x00781f00070e7f89 */ /* 0x00002400000e0000 */
.L_x_9825:
[----:B------:R-:W-:Y:S01]  /*95c0*/  VIADD R55, R55, 0x60 ;  /* 0x0000006037377836 */ /* 0x000fe20000000000 */
[----:B------:R-:W-:Y:S01]  /*95d0*/  BSSY B1, `(.L_x_9534) ;  /* 0x000001d000017945 */ /* 0x000fe20003800000 */
[----:B------:R-:W-:Y:S02]  /*95e0*/  CS2R R10, SRZ ;  /* 0x00000000000a7805 */ /* 0x000fe4000001ff00 */
[----:B------:R-:W-:Y:S02]  /*95f0*/  CS2R R12, SRZ ;  /* 0x00000000000c7805 */ /* 0x000fe4000001ff00 */
[----:B01----:R-:W-:Y:S02]  /*9600*/  CS2R R8, SRZ ;  /* 0x0000000000087805 */ /* 0x003fe4000001ff00 */
        /* <DEDUP_REMOVED lines=16> */
[C---:B--23--:R-:W-:Y:S01]  /*9710*/  @!P4 IMAD.X R7, R0.reuse, 0x1, R5, P0 ;  /* 0x000000010007c824 */ /* 0x04cfe200000e0605 */
        /* <DEDUP_REMOVED lines=8> */
.L_x_9535:
[----:B------:R-:W-:Y:S05]  /*97a0*/  BSYNC B1 ;  /* 0x0000000000017941 */ /* 0x000fea0003800000 */
.L_x_9534:
[----:B------:R-:W-:Y:S01]  /*97b0*/  ULEA.HI UR4, UR37, UR37, URZ, 0x1 ;  /* 0x0000002525047291 */ /* 0x000fe2000f8f083f */
[----:B----45:R-:W-:Y:S01]  /*97c0*/  IMAD.MOV.U32 R3, RZ, RZ, R26 ;  /* 0x000000ffff037224 */ /* 0x030fe200078e001a */
[----:B---3--:R-:W-:Y:S01]  /*97d0*/  VIADDMNMX R0, R64, -R191, 0x80, PT ;  /* 0x0000008040007446 */ /* 0x008fe200038009bf */
[----:B------:R-:W-:Y:S01]  /*97e0*/  IMAD.MOV.U32 R4, RZ, RZ, R27 ;  /* 0x000000ffff047224 */ /* 0x000fe200078e001b */
[----:B------:R-:W-:Y:S01]  /*97f0*/  ULOP3.LUT UR4, UR4, 0xfffffffe, URZ, 0xc0, !UPT ;  /* 0xfffffffe04047892 */ /* 0x000fe2000f8ec03f */
[----:B0-----:R-:W-:Y:S01]  /*9800*/  IMAD.MOV.U32 R6, RZ, RZ, R12 ;  /* 0x000000ffff067224 */ /* 0x001fe200078e000c */
[----:B------:R-:W-:Y:S01]  /*9810*/  BSSY B1, `(.L_x_9536) ;  /* 0x000000f000017945 */ /* 0x000fe20003800000 */
[----:B--2---:R-:W-:Y:S01]  /*9820*/  IMAD.MOV.U32 R7, RZ, RZ, R13 ;  /* 0x000000ffff077224 */ /* 0x004fe200078e000d */
[----:B------:R-:W-:Y:S01]  /*9830*/  UIADD3 UR4, UR37, -UR4, URZ ;  /* 0x8000000425047290 */ /* 0x000fe2000fffe03f */
[----:B------:R-:W-:Y:S01]  /*9840*/  PRMT R15, R3, 0x5410, R4 ;  /* 0x00005410030f7816 */ /* 0x000fe20000000004 */
[----:B------:R-:W-:Y:S01]  /*9850*/  IMAD.MOV.U32 R3, RZ, RZ, R10 ;  /* 0x000000ffff037224 */ /* 0x000fe200078e000a */
[----:B------:R-:W-:-:S02]  /*9860*/  MOV R4, R11 ;  /* 0x0000000b00047202 */ /* 0x000fc40000000f00 */
[----:B------:R-:W-:Y:S02]  /*9870*/  PRMT R55, R6, 0x5410, R7 ;  /* 0x0000541006377816 */ /* 0x000fe40000000007 */
[----:B------:R-:W-:Y:S02]  /*9880*/  MOV R5, UR4 ;  /* 0x0000000400057c02 */ /* 0x000fe40008000f00 */
[----:B------:R-:W-:Y:S01]  /*9890*/  PRMT R3, R3, 0x5410, R4 ;  /* 0x0000541003037816 */ /* 0x000fe20000000004 */
[----:B------:R-:W-:Y:S01]  /*98a0*/  IMAD.MOV.U32 R4, RZ, RZ, R8 ;  /* 0x000000ffff047224 */ /* 0x000fe200078e0008 */
[----:B------:R-:W-:Y:S02]  /*98b0*/  SHF.L.U32 R5, R5, 0x1f, RZ ;  /* 0x0000001f05057819 */ /* 0x000fe400000006ff */
[----:B------:R-:W-:Y:S02]  /*98c0*/  ISETP.GE.AND P1, PT, R187, R0, PT ;  /* 0x00000000bb00720c */ /* 0x000fe40003f26270 */
[----:B------:R-:W0:Y:S01]  /*98d0*/  SYNCS.PHASECHK.TRANS64.TRYWAIT P0, [R18+URZ+0x28800], R5 ;  /* 0x02880005120075a7 */ /* 0x000e22000800017f */
[----:B------:R-:W-:Y:S01]  /*98e0*/  MOV R6, R9 ;  /* 0x0000000900067202 */ /* 0x000fe20000000f00 */
[----:B0-----:R-:W-:Y:S09]  /*98f0*/  @!P0 BRA `(.L_x_9537) ;  /* 0x0000017400e48947 */ /* 0x001ff20003800000 */
.L_x_9826:
[----:B------:R-:W-:Y:S05]  /*9900*/  BSYNC B1 ;  /* 0x0000000000017941 */ /* 0x000fea0003800000 */
.L_x_9536:
        /* <DEDUP_REMOVED lines=22> */
[-C--:B------:R-:W-:Y:S01]  /*9a70*/  FMUL.FTZ R65, R49, R63.reuse ;  /* 0x0000003f31417220 */ /* 0x080fe20000410000 */
[--C-:B------:R-:W-:Y:S02]  /*9a80*/  HADD2.F32 R46, -RZ, R6.reuse.H0_H0 ;  /* 0x20000006ff2e7230 */ /* 0x100fe40000004100 */
[----:B------:R-:W-:Y:S01]  /*9a90*/  FMUL.FTZ R64, R4, R62 ;  /* 0x0000003e04407220 */ /* 0x000fe20000410000 */
[----:B------:R-:W-:Y:S01]  /*9aa0*/  FFMA.FTZ R68, R48, R63, R66 ;  /* 0x0000003f30447223 */ /* 0x000fe20000010042 */
[----:B------:R-:W-:-:S02]  /*9ab0*/  HADD2.F32 R47, -RZ, R6.H1_H1 ;  /* 0x30000006ff2f7230 */ /* 0x000fc40000004100 */
[-C--:B------:R-:W-:Y:S01]  /*9ac0*/  FMUL.FTZ R66, R4, R60.reuse ;  /* 0x0000003c04427220 */ /* 0x080fe20000410000 */
[C---:B------:R-:W-:Y:S01]  /*9ad0*/  FFMA.FTZ R64, R7.reuse, R60, -R64 ;  /* 0x0000003c07407223 */ /* 0x040fe20000010840 */
[--C-:B------:R-:W-:Y:S02]  /*9ae0*/  HADD2.F32 R6, -RZ, R5.reuse.H0_H0 ;  /* 0x20000005ff067230 */ /* 0x100fe40000004100 */
[----:B------:R-:W-:Y:S01]  /*9af0*/  FFMA.FTZ R65, R48, R61, -R65 ;  /* 0x0000003d30417223 */ /* 0x000fe20000010841 */
[--C-:B------:R-:W-:Y:S02]  /*9b00*/  HADD2.F32 R60, -RZ, R70.reuse.H0_H0 ;  /* 0x20000046ff3c7230 */ /* 0x100fe40000004100 */
[----:B------:R-:W-:Y:S01]  /*9b10*/  FFMA.FTZ R61, R7, R62, R66 ;  /* 0x0000003e073d7223 */ /* 0x000fe20000010042 */
[----:B------:R-:W-:Y:S02]  /*9b20*/  HADD2.F32 R5, -RZ, R5.H1_H1 ;  /* 0x30000005ff057230 */ /* 0x000fe40000004100 */
[----:B------:R-:W-:-:S02]  /*9b30*/  HADD2.F32 R48, -RZ, R70.H1_H1 ;  /* 0x30000046ff307230 */ /* 0x000fc40000004100 */
[C---:B------:R-:W-:Y:S01]  /*9b40*/  FMUL.FTZ R63, R47.reuse, R60 ;  /* 0x0000003c2f3f7220 */ /* 0x040fe20000410000 */
[----:B------:R-:W-:Y:S02]  /*9b50*/  HADD2.F32 R49, -RZ, R67.H0_H0 ;  /* 0x20000043ff317230 */ /* 0x000fe40000004100 */
[----:B------:R-:W-:Y:S02]  /*9b60*/  HADD2.F32 R4, -RZ, R69.H0_H0 ;  /* 0x20000045ff047230 */ /* 0x000fe40000004100 */
[-C--:B------:R-:W-:Y:S01]  /*9b70*/  FMUL.FTZ R47, R47, R48.reuse ;  /* 0x000000302f2f7220 */ /* 0x080fe20000410000 */
[C---:B------:R-:W-:Y:S01]  /*9b80*/  FFMA.FTZ R63, R46.reuse, R48, -R63 ;  /* 0x000000302e3f7223 */ /* 0x040fe2000001083f */
[C---:B------:R-:W-:Y:S01]  /*9b90*/  FMUL.FTZ R7, R5.reuse, R49 ;  /* 0x0000003105077220 */ /* 0x040fe20000410000 */
[----:B------:R-:W-:Y:S01]  /*9ba0*/  FMUL.FTZ R62, R5, R4 ;  /* 0x00000004053e7220 */ /* 0x000fe20000410000 */
[----:B------:R-:W-:Y:S02]  /*9bb0*/  FFMA.FTZ R46, R46, R60, R47 ;  /* 0x0000003c2e2e7223 */ /* 0x000fe4000001002f */
[----:B------:R-:W-:Y:S01]  /*9bc0*/  FFMA.FTZ R5, R6, R4, -R7 ;  /* 0x0000000406057223 */ /* 0x000fe20000010807 */
[----:B------:R-:W-:Y:S01]  /*9bd0*/  F2FP.F16.F32.PACK_AB R7, R68, R65 ;  /* 0x000000414407723e */ /* 0x000fe200000000ff */
[----:B------:R-:W-:Y:S01]  /*9be0*/  FFMA.FTZ R62, R6, R49, R62 ;  /* 0x00000031063e7223 */ /* 0x000fe2000001003e */
[----:B------:R-:W-:-:S02]  /*9bf0*/  F2FP.F16.F32.PACK_AB R4, R61, R64 ;  /* 0x000000403d04723e */ /* 0x000fc400000000ff */
[----:B------:R-:W-:Y:S02]  /*9c00*/  F2FP.F16.F32.PACK_AB R6, R46, R63 ;  /* 0x0000003f2e06723e */ /* 0x000fe400000000ff */
[----:B------:R-:W-:-:S05]  /*9c10*/  F2FP.F16.F32.PACK_AB R5, R62, R5 ;  /* 0x000000053e05723e */ /* 0x000fca00000000ff */
[----:B------:R1:W-:Y:S02]  /*9c20*/  STS.128 [R202], R4 ;  /* 0x00000004ca007388 */ /* 0x0003e40000000c00 */
.L_x_9541:
[----:B------:R-:W-:Y:S05]  /*9c30*/  BSYNC B2 ;  /* 0x0000000000027941 */ /* 0x000fea0003800000 */
.L_x_9540:
[----:B------:R-:W-:Y:S05]  /*9c40*/  @P1 BRA `(.L_x_9539) ;  /* 0x0000000000a81947 */ /* 0x000fea0003800000 */
[----:B01----:R-:W0:Y:S01]  /*9c50*/  LDS.128 R4, [R202+0x4000] ;  /* 0x00400000ca047984 */ /* 0x003e220000000c00 */
        /* <DEDUP_REMOVED lines=41> */
.L_x_9539:
[----:B------:R-:W-:Y:S05]  /*9ef0*/  BSYNC B1 ;  /* 0x0000000000017941 */ /* 0x000fea0003800000 */
.L_x_9538:
        /* <DEDUP_REMOVED lines=50> */
.L_x_9545:
[----:B------:R-:W-:Y:S05]  /*a220*/  BSYNC B2 ;  /* 0x0000000000027941 */ /* 0x000fea0003800000 */
.L_x_9544:
        /* <DEDUP_REMOVED lines=43> */
.L_x_9543:
[----:B------:R-:W-:Y:S05]  /*a4e0*/  BSYNC B1 ;  /* 0x0000000000017941 */ /* 0x000fea0003800000 */
.L_x_9542:
        /* <DEDUP_REMOVED lines=50> */
.L_x_9549:
[----:B------:R-:W-:Y:S05]  /*a810*/  BSYNC B2 ;  /* 0x0000000000027941 */ /* 0x000fea0003800000 */
.L_x_9548:
        /* <DEDUP_REMOVED lines=43> */
.L_x_9547:
[----:B------:R-:W-:Y:S05]  /*aad0*/  BSYNC B1 ;  /* 0x0000000000017941 */ /* 0x000fea0003800000 */
.L_x_9546:
        /* <DEDUP_REMOVED lines=49> */
.L_x_9552:
[----:B------:R-:W-:Y:S05]  /*adf0*/  BSYNC B1 ;  /* 0x0000000000017941 */ /* 0x000fea0003800000 */
.L_x_9551:
[----:B------:R-:W-:Y:S05]  /*ae00*/  @P1 BRA `(.L_x_9550) ;  /* 0x0000002400dc1947 */ /* 0x000fea0003800000 */
[----:B01234-:R-:W0:Y:S01]  /*ae10*/  LDS.128 R4, [R202+0x7000] ;  /* 0x00700000ca047984 */ /* 0x01fe220000000c00 */
        /* <DEDUP_REMOVED lines=42> */
.L_x_9523:
[----:B------:R-:W1:Y:S01]  /*b0c0*/  LDC R5, c[0x0][0x448] ;  /* 0x00011200ff057b82 */ /* 0x000e620000000800 */
[----:B------:R-:W-:Y:S01]  /*b0d0*/  ULDC.64 UR4, c[0x0][0x3f8] ;  /* 0x0000fe0000047ab9 */ /* 0x000fe20000000a00 */
[----:B------:R-:W-:Y:S01]  /*b0e0*/  ULDC.64 UR6, c[0x0][0x408] ;  /* 0x0001020000067ab9 */ /* 0x000fe20000000a00 */
        /* <DEDUP_REMOVED lines=24> */
[----:B------:R-:W1:Y:S01]  /*b270*/  LDC R45, c[0x0][0x3f4] ;  /* 0x0000fd00ff2d7b82 */ /* 0x000e620000000800 */
[----:B------:R-:W3:Y:S01]  /*b280*/  SHFL.IDX PT, R4, R32, RZ, 0x181f ;  /* 0x00181fff20047589 */ /* 0x000ee200000e0000 */
[----:B------:R-:W-:-:S03]  /*b290*/  IMAD R0, R192, R5, RZ ;  /* 0x00000005c0007224 */ /* 0x000fc600078e02ff */
[----:B------:R-:W5:Y:S04]  /*b2a0*/  SHFL.IDX PT, R3, R35, RZ, 0x181f ;  /* 0x00181fff23037589 */ /* 0x000f6800000e0000 */
[----:B------:R-:W0:Y:S04]  /*b2b0*/  SHFL.IDX PT, R14, R34, RZ, 0x181f ;  /* 0x00181fff220e7589 */ /* 0x000e2800000e0000 */
[----:B------:R-:W2:Y:S01]  /*b2c0*/  SHFL.IDX PT, R5, R33, RZ, 0x181f ;  /* 0x00181fff21057589 */ /* 0x000ea200000e0000 */
[----:B-1----:R-:W-:-:S04]  /*b2d0*/  ISETP.GE.AND P0, PT, R16, R45, PT ;  /* 0x0000002d1000720c */ /* 0x002fc80003f06270 */
[----:B------:R-:W-:-:S13]  /*b2e0*/  ISETP.GE.OR P1, PT, R55, R0, P0 ;  /* 0x000000003700720c */ /* 0x000fda0000726670 */
[C---:B------:R-:W-:Y:S01]  /*b2f0*/  @!P1 IMAD.SHL.U32 R7, R16.reuse, 0x2, RZ ;  /* 0x0000000210079824 */ /* 0x040fe200078e00ff */
[----:B------:R-:W-:-:S04]  /*b300*/  @!P1 SHF.L.U64.HI R6, R16, 0x1, R17 ;  /* 0x0000000110069819 */ /* 0x000fc80000010211 */
[----:B---3--:R-:W-:-:S05]  /*b310*/  @!P1 IADD3 R4, P2, R4, R7, RZ ;  /* 0x0000000704049210 */ /* 0x008fca0007f5e0ff */
[----:B-----5:R-:W-:Y:S02]  /*b320*/  @!P1 IMAD.X R3, R3, 0x1, R6, P2 ;  /* 0x0000000103039824 */ /* 0x020fe400010e0606 */
[----:B------:R-:W-:-:S03]  /*b330*/  @!P1 IMAD.MOV.U32 R24, RZ, RZ, R4 ;  /* 0x000000ffff189224 */ /* 0x000fc600078e0004 */
[----:B------:R-:W-:-:S06]  /*b340*/  @!P1 MOV R25, R3 ;  /* 0x0000000300199202 */ /* 0x000fcc0000000f00 */
[----:B------:R-:W3:Y:S01]  /*b350*/  @!P1 LD.E.128 R24, desc[UR42][R24.64] ;  /* 0x0000002a18189980 */ /* 0x000ee2000c101d00 */
[----:B0-----:R-:W-:-:S05]  /*b360*/  @!P1 IADD3 R14, P2, R14, R7, RZ ;  /* 0x000000070e0e9210 */ /* 0x001fca0007f5e0ff */
[----:B--2---:R-:W-:Y:S02]  /*b370*/  @!P1 IMAD.X R5, R5, 0x1, R6, P2 ;  /* 0x0000000105059824 */ /* 0x004fe400010e0606 */
[----:B------:R-:W-:-:S06]  /*b380*/  @!P1 IMAD.MOV.U32 R4, RZ, RZ, R14 ;  /* 0x000000ffff049224 */ /* 0x000fcc00078e000e */
[----:B------:R-:W2:Y:S01]  /*b390*/  @!P1 LD.E.128 R4, desc[UR42][R4.64] ;  /* 0x0000002a04049980 */ /* 0x000ea2000c101d00 */
[----:B------:R-:W-:Y:S02]  /*b3a0*/  CS2R R46, SRZ ;  /* 0x00000000002e7805 */ /* 0x000fe4000001ff00 */
[----:B------:R-:W-:Y:S02]  /*b3b0*/  CS2R R48, SRZ ;  /* 0x0000000000307805 */ /* 0x000fe4000001ff00 */
[----:B------:R-:W-:Y:S01]  /*b3c0*/  CS2R R20, SRZ ;  /* 0x0000000000147805 */ /* 0x000fe2000001ff00 */
[----:B------:R0:W1:Y:S01]  /*b3d0*/  SHFL.IDX PT, R9, R33, 0x1, 0x181f ;  /* 0x00381f0021097f89 */ /* 0x00006200000e0000 */
[----:B------:R-:W-:-:S03]  /*b3e0*/  CS2R R36, SRZ ;  /* 0x0000000000247805 */ /* 0x000fc6000001ff00 */
[----:B------:R0:W0:Y:S01]  /*b3f0*/  SHFL.IDX PT, R14, R34, 0x1, 0x181f ;  /* 0x00381f00220e7f89 */ /* 0x00002200000e0000 */
[----:B---3--:R-:W-:Y:S01]  /*b400*/  @!P1 MOV R47, R25 ;  /* 0x00000019002f9202 */ /* 0x008fe20000000f00 */
[----:B------:R-:W-:Y:S01]  /*b410*/  @!P1 IMAD.MOV.U32 R46, RZ, RZ, R24 ;  /* 0x000000ffff2e9224 */ /* 0x000fe200078e0018 */
[----:B------:R-:W-:Y:S01]  /*b420*/  @!P1 MOV R49, R27 ;  /* 0x0000001b00319202 */ /* 0x000fe20000000f00 */
[----:B------:R-:W-:Y:S01]  /*b430*/  @!P1 IMAD.MOV.U32 R48, RZ, RZ, R26 ;  /* 0x000000ffff309224 */ /* 0x000fe200078e001a */
[----:B------:R-:W-:Y:S01]  /*b440*/  CS2R R24, SRZ ;  /* 0x0000000000187805 */ /* 0x000fe2000001ff00 */
[----:B------:R-:W-:Y:S02]  /*b450*/  IMAD.MOV.U32 R3, RZ, RZ, R46 ;  /* 0x000000ffff037224 */ /* 0x000fe400078e002e */
[----:B------:R-:W-:Y:S02]  /*b460*/  IMAD.MOV.U32 R8, RZ, RZ, R47 ;  /* 0x000000ffff087224 */ /* 0x000fe400078e002f */
[----:B------:R-:W-:Y:S01]  /*b470*/  IMAD.MOV.U32 R10, RZ, RZ, R48 ;  /* 0x000000ffff0a7224 */ /* 0x000fe200078e0030 */
[----:B------:R-:W-:Y:S01]  /*b480*/  PRMT R64, R64, 0x5410, R3 ;  /* 0x0000541040407816 */ /* 0x000fe20000000003 */
[----:B------:R-:W-:Y:S01]  /*b490*/  IMAD.MOV.U32 R11, RZ, RZ, R49 ;  /* 0x000000ffff0b7224 */ /* 0x000fe200078e0031 */
[----:B------:R-:W-:Y:S01]  /*b4a0*/  PRMT R66, R8, 0x7610, R66 ;  /* 0x0000761008427816 */ /* 0x000fe20000000042 */
[----:B------:R3:W0:Y:S01]  /*b4b0*/  SHFL.IDX PT, R3, R35, 0x1, 0x181f ;  /* 0x00381f0023037f89 */ /* 0x00062200000e0000 */
[----:B--2---:R-:W-:Y:S01]  /*b4c0*/  @!P1 IMAD.MOV.U32 R20, RZ, RZ, R4 ;  /* 0x000000ffff149224 */ /* 0x004fe200078e0004 */
[----:B------:R-:W-:Y:S01]  /*b4d0*/  @!P1 MOV R21, R5 ;  /* 0x0000000500159202 */ /* 0x000fe20000000f00 */
[----:B------:R-:W-:Y:S01]  /*b4e0*/  @!P1 IMAD.MOV.U32 R36, RZ, RZ, R6 ;  /* 0x000000ffff249224 */ /* 0x000fe200078e0006 */
[----:B------:R3:W2:Y:S01]  /*b4f0*/  SHFL.IDX PT, R8, R32, 0x1, 0x181f ;  /* 0x00381f0020087f89 */ /* 0x0006a200000e0000 */
[----:B------:R-:W-:Y:S01]  /*b500*/  @!P1 IMAD.MOV.U32 R37, RZ, RZ, R7 ;  /* 0x000000ffff259224 */ /* 0x000fe200078e0007 */
[----:B------:R-:W-:Y:S01]  /*b510*/  MOV R5, R21 ;  /* 0x0000001500057202 */ /* 0x000fe20000000f00 */
[----:B------:R-:W-:Y:S01]  /*b520*/  IMAD.MOV.U32 R4, RZ, RZ, R20 ;  /* 0x000000ffff047224 */ /* 0x000fe200078e0014 */
[----:B------:R-:W-:Y:S01]  /*b530*/  PRMT R43, R10, 0x5410, R11 ;  /* 0x000054100a2b7816 */ /* 0x000fe2000000000b */
[----:B------:R-:W-:Y:S01]  /*b540*/  IMAD.MOV.U32 R6, RZ, RZ, R36 ;  /* 0x000000ffff067224 */ /* 0x000fe200078e0024 */
[----:B------:R-:W-:Y:S01]  /*b550*/  PRMT R66, R66, 0x5410, R5 ;  /* 0x0000541042427816 */ /* 0x000fe20000000005 */
[----:B------:R-:W-:-:S03]  /*b560*/  IMAD.MOV.U32 R7, RZ, RZ, R37 ;  /* 0x000000ffff077224 */ /* 0x000fc600078e0025 */
[----:B------:R-:W-:Y:S02]  /*b570*/  PRMT R65, R6, 0x5410, R4 ;  /* 0x0000541006417816 */ /* 0x000fe40000000004 */
[----:B-1-3--:R-:W-:-:S07]  /*b580*/  PRMT R64, R7, 0x7610, R64 ;  /* 0x0000761007407816 */ /* 0x00afce0000000040 */
.L_x_9836:
        /* <DEDUP_REMOVED lines=13> */
[-C--:B--2---:R-:W-:Y:S02]  /*b660*/  IADD3 R4, P1, R8, R15.reuse, RZ ;  /* 0x0000000f08047210 */ /* 0x084fe40007f3e0ff */
[----:B0-----:R-:W-:-:S03]  /*b670*/  IADD3 R14, P2, R14, R15, RZ ;  /* 0x0000000f0e0e7210 */ /* 0x001fc60007f5e0ff */
[--C-:B------:R-:W-:Y:S02]  /*b680*/  IMAD.X R5, R3, 0x1, R6.reuse, P1 ;  /* 0x0000000103057824 */ /* 0x100fe400008e0606 */
[----:B------:R-:W-:-:S04]  /*b690*/  IMAD.X R15, R9, 0x1, R6, P2 ;  /* 0x00000001090f7824 */ /* 0x000fc800010e0606 */
[----:B------:R-:W5:Y:S04]  /*b6a0*/  LD.E.128 R4, desc[UR42][R4.64] ;  /* 0x0000002a04047980 */ /* 0x000f68000c101d00 */
[----:B------:R1:W5:Y:S02]  /*b6b0*/  LD.E.128 R24, desc[UR42][R14.64] ;  /* 0x0000002a0e187980 */ /* 0x000364000c101d00 */
.L_x_9555:
[----:B------:R-:W-:Y:S05]  /*b6c0*/  BSYNC B1 ;  /* 0x0000000000017941 */ /* 0x000fea0003800000 */
.L_x_9554:
[----:B0----5:R-:W-:Y:S01]  /*b6d0*/  IMAD.MOV.U32 R3, RZ, RZ, R24 ;  /* 0x000000ffff037224 */ /* 0x021fe200078e0018 */
[----:B--2---:R-:W-:Y:S01]  /*b6e0*/  MOV R8, R25 ;  /* 0x0000001900087202 */ /* 0x004fe20000000f00 */
[----:B------:R-:W-:Y:S01]  /*b6f0*/  IMAD.MOV.U32 R9, RZ, RZ, R26 ;  /* 0x000000ffff097224 */ /* 0x000fe200078e001a */
        /* <DEDUP_REMOVED lines=8> */
[----:B------:R-:W-:-:S05]  /*b780*/  IMAD.MOV.U32 R10, RZ, RZ, R7 ;  /* 0x000000ffff0a7224 */ /* 0x000fca00078e0007 */
[----:B------:R-:W-:Y:S01]  /*b790*/  PRMT R58, R9, 0x5410, R10 ;  /* 0x00005410093a7816 */ /* 0x000fe2000000000a */
[----:B------:R-:W-:Y:S06]  /*b7a0*/  BRA.DIV UR4, `(.L_x_9556) ;  /* 0x0000015e04b47947 */ /* 0x000fec000b800000 */
[----:B------:R-:W0:Y:S01]  /*b7b0*/  SHFL.IDX PT, R8, R32, 0x2, 0x181f ;  /* 0x00581f0020087f89 */ /* 0x000e2200000e0000 */
[----:B------:R-:W-:-:S03]  /*b7c0*/  VIADD R9, R55, 0x40 ;  /* 0x0000004037097836 */ /* 0x000fc60000000000 */
[----:B------:R-:W2:Y:S02]  /*b7d0*/  SHFL.IDX PT, R3, R35, 0x2, 0x181f ;  /* 0x00581f0023037f89 */ /* 0x000ea400000e0000 */
[----:B------:R-:W-:Y:S02]  /*b7e0*/  ISETP.GE.OR P1, PT, R9, R0, P0 ;  /* 0x000000000900720c */ /* 0x000fe40000726670 */
[----:B-1----:R-:W1:Y:S04]  /*b7f0*/  SHFL.IDX PT, R14, R34, 0x2, 0x181f ;  /* 0x00581f00220e7f89 */ /* 0x002e6800000e0000 */
[----:B------:R-:W3:Y:S07]  /*b800*/  SHFL.IDX PT, R28, R33, 0x2, 0x181f ;  /* 0x00581f00211c7f89 */ /* 0x000eee00000e0000 */
[----:B------:R-:W-:-:S02]  /*b810*/  @!P1 SHF.L.U32 R31, R16, 0x1, RZ ;  /* 0x00000001101f9819 */ /* 0x000fc400000006ff */
[----:B------:R-:W-:Y:S02]  /*b820*/  @!P1 SHF.L.U64.HI R29, R16, 0x1, R17 ;  /* 0x00000001101d9819 */ /* 0x000fe40000010211 */
[----:B0-----:R-:W-:-:S05]  /*b830*/  @!P1 IADD3 R8, P2, R8, R31, RZ ;  /* 0x0000001f08089210 */ /* 0x001fca0007f5e0ff */
[----:B--2---:R-:W-:-:S06]  /*b840*/  @!P1 IMAD.X R9, R3, 0x1, R29, P2 ;  /* 0x0000000103099824 */ /* 0x004fcc00010e061d */
[----:B------:R-:W2:Y:S01]  /*b850*/  @!P1 LD.E.128 R8, desc[UR42][R8.64] ;  /* 0x0000002a08089980 */ /* 0x000ea2000c101d00 */
[----:B-1----:R-:W-:-:S05]  /*b860*/  @!P1 IADD3 R14, P2, R14, R31, RZ ;  /* 0x0000001f0e0e9210 */ /* 0x002fca0007f5e0ff */
[----:B---3--:R-:W-:-:S04]  /*b870*/  @!P1 IMAD.X R3, R28, 0x1, R29, P2 ;  /* 0x000000011c039824 */ /* 0x008fc800010e061d */
[----:B------:R-:W-:-:S05]  /*b880*/  @!P1 IMAD.MOV.U32 R15, RZ, RZ, R3 ;  /* 0x000000ffff0f9224 */ /* 0x000fca00078e0003 */
[----:B------:R-:W3:Y:S01]  /*b890*/  @!P1 LD.E.128 R28, desc[UR42][R14.64] ;  /* 0x0000002a0e1c9980 */ /* 0x000ee2000c101d00 */
[----:B------:R-:W-:Y:S02]  /*b8a0*/  CS2R R50, SRZ ;  /* 0x0000000000327805 */ /* 0x000fe4000001ff00 */
[----:B------:R-:W-:Y:S02]  /*b8b0*/  CS2R R52, SRZ ;  /* 0x0000000000347805 */ /* 0x000fe4000001ff00 */
[----:B------:R-:W-:Y:S01]  /*b8c0*/  CS2R R38, SRZ ;  /* 0x0000000000267805 */ /* 0x000fe2000001ff00 */
[----:B------:R-:W0:Y:S01]  /*b8d0*/  SHFL.IDX PT, R32, R32, 0x3, 0x181f ;  /* 0x00781f0020207f89 */ /* 0x000e2200000e0000 */
[----:B------:R-:W-:-:S03]  /*b8e0*/  CS2R R40, SRZ ;  /* 0x0000000000287805 */ /* 0x000fc6000001ff00 */
[----:B------:R-:W1:Y:S04]  /*b8f0*/  SHFL.IDX PT, R34, R34, 0x3, 0x181f ;  /* 0x00781f0022227f89 */ /* 0x000e6800000e0000 */
[----:B------:R-:W0:Y:S01]  /*b900*/  SHFL.IDX PT, R33, R33, 0x3, 0x181f ;  /* 0x00781f0021217f89 */ /* 0x000e2200000e0000 */
[----:B--2---:R-:W-:Y:S01]  /*b910*/  @!P1 MOV R50, R8 ;  /* 0x0000000800329202 */ /* 0x004fe20000000f00 */
[----:B------:R-:W-:Y:S01]  /*b920*/  @!P1 IMAD.MOV.U32 R51, RZ, RZ, R9 ;  /* 0x000000ffff339224 */ /* 0x000fe200078e0009 */
[----:B------:R-:W-:Y:S01]  /*b930*/  @!P1 MOV R52, R10 ;  /* 0x0000000a00349202 */ /* 0x000fe20000000f00 */
[----:B------:R-:W-:Y:S02]  /*b940*/  @!P1 IMAD.MOV.U32 R53, RZ, RZ, R11 ;  /* 0x000000ffff359224 */ /* 0x000fe400078e000b */
[----:B------:R-:W-:-:S02]  /*b950*/  IMAD.MOV.U32 R3, RZ, RZ, R50 ;  /* 0x000000ffff037224 */ /* 0x000fc400078e0032 */
[----:B------:R-:W-:Y:S02]  /*b960*/  IMAD.MOV.U32 R12, RZ, RZ, R51 ;  /* 0x000000ffff0c7224 */ /* 0x000fe400078e0033 */
[----:B------:R-:W-:Y:S02]  /*b970*/  IMAD.MOV.U32 R8, RZ, RZ, R52 ;  /* 0x000000ffff087224 */ /* 0x000fe400078e0034 */
[----:B------:R-:W-:Y:S01]  /*b980*/  IMAD.MOV.U32 R9, RZ, RZ, R53 ;  /* 0x000000ffff097224 */ /* 0x000fe200078e0035 */
[----:B------:R-:W-:Y:S02]  /*b990*/  PRMT R59, R3, 0x5410, R12 ;  /* 0x00005410033b7816 */ /* 0x000fe4000000000c */
[----:B------:R2:W0:Y:S01]  /*b9a0*/  SHFL.IDX PT, R3, R35, 0x3, 0x181f ;  /* 0x00781f0023037f89 */ /* 0x00042200000e0000 */
[----:B---3--:R-:W-:Y:S01]  /*b9b0*/  @!P1 IMAD.MOV.U32 R39, RZ, RZ, R29 ;  /* 0x000000ffff279224 */ /* 0x008fe200078e001d */
[----:B------:R-:W-:Y:S01]  /*b9c0*/  @!P1 MOV R38, R28 ;  /* 0x0000001c00269202 */ /* 0x000fe20000000f00 */
[----:B------:R-:W-:Y:S01]  /*b9d0*/  @!P1 IMAD.MOV.U32 R40, RZ, RZ, R30 ;  /* 0x000000ffff289224 */ /* 0x000fe200078e001e */
[----:B------:R-:W-:Y:S01]  /*b9e0*/  PRMT R44, R8, 0x5410, R9 ;  /* 0x00005410082c7816 */ /* 0x000fe20000000009 */
[----:B------:R-:W-:Y:S01]  /*b9f0*/  @!P1 IMAD.MOV.U32 R41, RZ, RZ, R31 ;  /* 0x000000ffff299224 */ /* 0x000fe200078e001f */
[----:B------:R-:W-:Y:S01]  /*ba00*/  MOV R8, R38 ;  /* 0x0000002600087202 */ /* 0x000fe20000000f00 */
[----:B------:R-:W-:-:S02]  /*ba10*/  IMAD.MOV.U32 R9, RZ, RZ, R39 ;  /* 0x000000ffff097224 */ /* 0x000fc400078e0027 */
[----:B------:R-:W-:Y:S02]  /*ba20*/  IMAD.MOV.U32 R10, RZ, RZ, R40 ;  /* 0x000000ffff0a7224 */ /* 0x000fe400078e0028 */
[----:B------:R-:W-:Y:S01]  /*ba30*/  IMAD.MOV.U32 R11, RZ, RZ, R41 ;  /* 0x000000ffff0b7224 */ /* 0x000fe200078e0029 */
[----:B------:R-:W-:Y:S02]  /*ba40*/  PRMT R62, R8, 0x5410, R9 ;  /* 0x00005410083e7816 */ /* 0x000fe40000000009 */
[----:B------:R-:W-:Y:S02]  /*ba50*/  CS2R R8, SRZ ;  /* 0x0000000000087805 */ /* 0x000fe4000001ff00 */
[----:B-12---:R-:W-:-:S07]  /*ba60*/  PRMT R63, R10, 0x5410, R11 ;  /* 0x000054100a3f7816 */ /* 0x006fce000000000b */
.L_x_9846:
[----:B------:R-:W-:Y:S01]  /*ba70*/  IADD3 R55, R55, 0x60, RZ ;  /* 0x0000006037377810 */ /* 0x000fe20007ffe0ff */
[----:B------:R-:W-:Y:S01]  /*ba80*/  BSSY B1, `(.L_x_9557) ;  /* 0x0000012000017945 */ /* 0x000fe20003800000 */
[----:B------:R-:W-:Y:S02]  /*ba90*/  CS2R R10, SRZ ;  /* 0x00000000000a7805 */ /* 0x000fe4000001ff00 */
[----:B----4-:R-:W-:Y:S02]  /*baa0*/  CS2R R12, SRZ ;  /* 0x00000000000c7805 */ /* 0x010fe4000001ff00 */
[----:B------:R-:W-:Y:S02]  /*bab0*/  ISETP.GE.AND P1, PT, R55, R0, PT ;  /* 0x000000003700720c */ /* 0x000fe40003f26270 */
[----:B------:R-:W-:-:S11]  /*bac0*/  CS2R R14, SRZ ;  /* 0x00000000000e7805 */ /* 0x000fd6000001ff00 */
[----:B------:R-:W-:Y:S05]  /*bad0*/  @P1 BRA `(.L_x_9558) ;  /* 0x0000000000301947 */ /* 0x000fea0003800000 */
[----:B------:R-:W-:Y:S02]  /*bae0*/  CS2R R10, SRZ ;  /* 0x00000000000a7805 */ /* 0x000fe4000001ff00 */
[----:B------:R-:W-:Y:S02]  /*baf0*/  CS2R R12, SRZ ;  /* 0x00000000000c7805 */ /* 0x000fe4000001ff00 */
[----:B------:R-:W-:Y:S01]  /*bb00*/  CS2R R14, SRZ ;  /* 0x00000000000e7805 */ /* 0x000fe2000001ff00 */
[----:B------:R-:W-:Y:S06]  /*bb10*/  @P0 BRA `(.L_x_9558) ;  /* 0x0000000000200947 */ /* 0x000fec0003800000 */
[C---:B------:R-:W-:Y:S01]  /*bb20*/  IMAD.SHL.U32 R9, R16.reuse, 0x2, RZ ;  /* 0x0000000210097824 */ /* 0x040fe200078e00ff */
[----:B------:R-:W-:-:S04]  /*bb30*/  SHF.L.U64.HI R10, R16, 0x1, R17 ;  /* 0x00000001100a7819 */ /* 0x000fc80000010211 */
[-C--:B0-----:R-:W-:Y:S02]  /*bb40*/  IADD3 R12, P1, R32, R9.reuse, RZ ;  /* 0x00000009200c7210 */ /* 0x081fe40007f3e0ff */
[----:B------:R-:W-:-:S03]  /*bb50*/  IADD3 R8, P2, R34, R9, RZ ;  /* 0x0000000922087210 */ /* 0x000fc60007f5e0ff */
[--C-:B------:R-:W-:Y:S02]  /*bb60*/  IMAD.X R13, R3, 0x1, R10.reuse, P1 ;  /* 0x00000001030d7824 */ /* 0x100fe400008e060a */
[----:B------:R-:W-:-:S04]  /*bb70*/  IMAD.X R9, R33, 0x1, R10, P2 ;  /* 0x0000000121097824 */ /* 0x000fc800010e060a */
[----:B------:R-:W5:Y:S04]  /*bb80*/  LD.E.128 R12, desc[UR42][R12.64] ;  /* 0x0000002a0c0c7980 */ /* 0x000f68000c101d00 */
[----:B------:R-:W5:Y:S02]  /*bb90*/  LD.E.128 R8, desc[UR42][R8.64] ;  /* 0x0000002a08087980 */ /* 0x000f64000c101d00 */
.L_x_9558:
[----:B------:R-:W-:Y:S05]  /*bba0*/  BSYNC B1 ;  /* 0x0000000000017941 */ /* 0x000fea0003800000 */
.L_x_9557:
[----:B------:R-:W-:Y:S01]  /*bbb0*/  ULEA.HI UR4, UR37, UR37, URZ, 0x1 ;  /* 0x0000002525047291 */ /* 0x000fe2000f8f083f */
[----:B------:R-:W-:Y:S01]  /*bbc0*/  VIADDMNMX R0, R0, -R191, 0x80, PT ;  /* 0x0000008000007446 */ /* 0x000fe200038009bf */
[----:B0----5:R-:W-:Y:S01]  /*bbd0*/  IMAD.MOV.U32 R3, RZ, RZ, R8 ;  /* 0x000000ffff037224 */ /* 0x021fe200078e0008 */
[----:B------:R-:W-:Y:S01]  /*bbe0*/  BSSY B1, `(.L_x_9559) ;  /* 0x0000015000017945 */ /* 0x000fe20003800000 */
[----:B------:R-:W-:Y:S01]  /*bbf0*/  ULOP3.LUT UR4, UR4, 0xfffffffe, URZ, 0xc0, !UPT ;  /* 0xfffffffe04047892 */ /* 0x000fe2000f8ec03f */
[----:B------:R-:W-:Y:S01]  /*bc00*/  IMAD.MOV.U32 R28, RZ, RZ, R9 ;  /* 0x000000ffff1c7224 */ /* 0x000fe200078e0009 */
[-C--:B------:R-:W-:Y:S01]  /*bc10*/  ISETP.GE.OR P3, PT, R187, R0.reuse, P0 ;  /* 0x00000000bb00720c */ /* 0x080fe20000766670 */
[----:B------:R-:W-:Y:S01]  /*bc20*/  IMAD.MOV.U32 R30, RZ, RZ, R13 ;  /* 0x000000ffff1e7224 */ /* 0x000fe200078e000d */
[----:B------:R-:W-:Y:S01]  /*bc30*/  UIADD3 UR4, UR37, -UR4, URZ ;  /* 0x8000000425047290 */ /* 0x000fe2000fffe03f */
[-C--:B------:R-:W-:Y:S02]  /*bc40*/  ISETP.GE.OR P2, PT, R219, R0.reuse, P0 ;  /* 0x00000000db00720c */ /* 0x080fe40000746670 */
[----:B------:R-:W-:-:S02]  /*bc50*/  ISETP.GE.OR P1, PT, R218, R0, P0 ;  /* 0x00000000da00720c */ /* 0x000fc40000726670 */
[----:B------:R-:W-:Y:S01]  /*bc60*/  ISETP.GE.OR P0, PT, R217, R0, P0 ;  /* 0x00000000d900720c */ /* 0x000fe20000706670 */
[----:B------:R-:W-:Y:S01]  /*bc70*/  IMAD.MOV.U32 R0, RZ, RZ, R10 ;  /* 0x000000ffff007224 */ /* 0x000fe200078e000a */
[----:B------:R-:W-:Y:S02]  /*bc80*/  MOV R29, UR4 ;  /* 0x00000004001d7c02 */ /* 0x000fe40008000f00 */
[----:B------:R-:W-:Y:S01]  /*bc90*/  PRMT R55, R3, 0x5410, R28 ;  /* 0x0000541003377816 */ /* 0x000fe2000000001c */
[----:B------:R-:W-:Y:S01]  /*bca0*/  IMAD.MOV.U32 R28, RZ, RZ, R12 ;  /* 0x000000ffff1c7224 */ /* 0x000fe200078e000c */
[----:B------:R-:W-:Y:S02]  /*bcb0*/  SHF.L.U32 R29, R29, 0x1f, RZ ;  /* 0x0000001f1d1d7819 */ /* 0x000fe400000006ff */
[----:B------:R-:W-:Y:S02]  /*bcc0*/  MOV R3, R11 ;  /* 0x0000000b00037202 */ /* 0x000fe40000000f00 */
[----:B------:R-:W0:Y:S01]  /*bcd0*/  SYNCS.PHASECHK.TRANS64.TRYWAIT P4, [R18+URZ+0x28800], R29 ;  /* 0x0288001d120075a7 */ /* 0x000e22000808017f */
[----:B------:R-:W-:-:S02]  /*bce0*/  PRMT R61, R28, 0x5410, R30 ;  /* 0x000054101c3d7816 */ /* 0x000fc4000000001e */
[----:B------:R-:W-:Y:S01]  /*bcf0*/  PRMT R60, R0, 0x5410, R3 ;  /* 0x00005410003c7816 */ /* 0x000fe20000000003 */
[----:B------:R-:W-:Y:S01]  /*bd00*/  IMAD.MOV.U32 R0, RZ, RZ, R14 ;  /* 0x000000ffff007224 */ /* 0x000fe200078e000e */
[----:B------:R-:W-:Y:S01]  /*bd10*/  MOV R3, R15 ;  /* 0x0000000f00037202 */ /* 0x000fe20000000f00 */
[----:B0-----:R-:W-:Y:S06]  /*bd20*/  @!P4 BRA `(.L_x_9560) ;  /* 0x0000015c00b0c947 */ /* 0x001fec0003800000 */
.L_x_9847:
[----:B------:R-:W-:Y:S05]  /*bd30*/  BSYNC B1 ;  /* 0x0000000000017941 */ /* 0x000fea0003800000 */
.L_x_9559:
[----:B------:R-:W-:Y:S04]  /*bd40*/  BSSY B1, `(.L_x_9561) ;  /* 0x0000061000017945 */ /* 0x000fe80003800000 */
[----:B------:R-:W-:Y:S05]  /*bd50*/  @P3 BRA `(.L_x_9562) ;  /* 0x00000004007c3947 */ /* 0x000fea0003800000 */
[----:B------:R-:W-:Y:S01]  /*bd60*/  LEA.HI R28, R45, R206, RZ, 0x1d ;  /* 0x000000ce2d1c7211 */ /* 0x000fe200078fe8ff */
[--C-:B------:R-:W-:Y:S01]  /*bd70*/  HADD2.F32 R69, -RZ, R66.reuse.H1_H1 ;  /* 0x30000042ff457230 */ /* 0x100fe20000004100 */
[----:B------:R-:W-:Y:S01]  /*bd80*/  SHF.R.U64 R80, R46, 0x10, R47 ;  /* 0x000000102e507819 */ /* 0x000fe2000000122f */
[----:B------:R-:W-:Y:S01]  /*bd90*/  HADD2.F32 R68, -RZ, R66.H0_H0 ;  /* 0x20000042ff447230 */ /* 0x000fe20000004100 */
[----:B------:R-:W-:Y:S01]  /*bda0*/  SHF.R.S32.HI R31, RZ, 0x1f, R28 ;  /* 0x0000001fff1f7819 */ /* 0x000fe2000001141c */
[----:B0-----:R-:W-:Y:S01]  /*bdb0*/  IMAD.SHL.U32 R29, R28, 0x8, RZ ;  /* 0x000000081c1d7824 */ /* 0x001fe200078e00ff */
[----:B------:R-:W-:Y:S02]  /*bdc0*/  SHF.R.U64 R77, R20, 0x10, R21 ;  /* 0x00000010144d7819 */ /* 0x000fe40000001215 */
[----:B------:R-:W-:Y:S02]  /*bdd0*/  LEA.HI R31, R31, R28, RZ, 0x3 ;  /* 0x0000001c1f1f7211 */ /* 0x000fe400078f18ff */
[----:B------:R-:W-:-:S02]  /*bde0*/  LOP3.LUT R29, R29, 0x38, RZ, 0xc0, !PT ;  /* 0x000000381d1d7812 */ /* 0x000fc400078ec0ff */
[----:B------:R-:W-:Y:S01]  /*bdf0*/  SHF.R.U32.HI R70, RZ, 0x10, R21 ;  /* 0x00000010ff467819 */ /* 0x000fe20000011615 */
[----:B------:R-:W-:Y:S01]  /*be00*/  IMAD.SHL.U32 R31, R31, 0x400, RZ ;  /* 0x000004001f1f7824 */ /* 0x000fe200078e00ff */
[----:B------:R-:W-:Y:S02]  /*be10*/  LOP3.LUT R29, R29, 0x1c0, R224, 0xf8, !PT ;  /* 0x000001c01d1d7812 */ /* 0x000fe400078ef8e0 */
[----:B------:R-:W-:Y:S01]  /*be20*/  SHF.R.U32.HI R71, RZ, 0x10, R47 ;  /* 0x00000010ff477819 */ /* 0x000fe2000001162f */
[----:B------:R-:W-:Y:S01]  /*be30*/  HADD2.F32 R70, -RZ, R70.H0_H0 ;  /* 0x20000046ff467230 */ /* 0x000fe20000004100 */
[----:B------:R-:W-:Y:S02]  /*be40*/  LOP3.LUT R33, R29, R200, RZ, 0x3c, !PT ;  /* 0x000000c81d217212 */ /* 0x000fe400078e3cff */
[----:B------:R-:W-:Y:S02]  /*be50*/  LOP3.LUT R32, R31, 0x7fffe000, RZ, 0xc0, !PT ;  /* 0x7fffe0001f207812 */ /* 0x000fe400078ec0ff */
[----:B------:R-:W0:Y:S01]  /*be60*/  LDS.128 R28, [R202] ;  /* 0x00000000ca1c7984 */ /* 0x000e220000000c00 */
[----:B------:R-:W-:-:S02]  /*be70*/  SHF.R.U64 R79, R48, 0x10, R49 ;  /* 0x00000010304f7819 */ /* 0x000fc40000001231 */
[----:B------:R-:W-:Y:S02]  /*be80*/  IADD3 R33, R33, R32, R201 ;  /* 0x0000002021217210 */ /* 0x000fe40007ffe0c9 */
[----:B------:R-:W-:Y:S02]  /*be90*/  SHF.R.U32.HI R78, RZ, 0x10, R49 ;  /* 0x00000010ff4e7819 */ /* 0x000fe40000011631 */
[--C-:B------:R-:W-:Y:S01]  /*bea0*/  SHF.R.U32.HI R73, RZ, 0x10, R37.reuse ;  /* 0x00000010ff497819 */ /* 0x100fe20000011625 */
[----:B------:R-:W-:Y:S01]  /*beb0*/  IMAD R67, R33, 0x2, R18 ;  /* 0x0000000221437824 */ /* 0x000fe200078e0212 */
[----:B------:R-:W-:-:S04]  /*bec0*/  SHF.R.U64 R75, R36, 0x10, R37 ;  /* 0x00000010244b7819 */ /* 0x000fc80000001225 */
[----:B------:R-:W1:Y:S01]  /*bed0*/  LDS.128 R32, [R67+0x10400] ;  /* 0x0104000043207984 */ /* 0x000e620000000c00 */
[--C-:B0-----:R-:W-:Y:S02]  /*bee0*/  HADD2.F32 R21, -RZ, R29.reuse.H0_H0 ;  /* 0x2000001dff157230 */ /* 0x101fe40000004100 */
[----:B------:R-:W-:Y:S02]  /*bef0*/  HADD2.F32 R20, -RZ, R28.H0_H0 ;  /* 0x2000001cff147230 */ /* 0x000fe40000004100 */
[----:B------:R-:W-:Y:S02]  /*bf00*/  HADD2.F32 R29, -RZ, R29.H1_H1 ;  /* 0x3000001dff1d7230 */ /* 0x000fe40000004100 */
        /* <DEDUP_REMOVED lines=12> */
[--C-:B------:R-:W-:Y:S02]  /*bfd0*/  HADD2.F32 R66, -RZ, R65.reuse.H1_H1 ;  /* 0x30000041ff427230 */ /* 0x100fe40000004100 */
[----:B------:R-:W-:Y:S01]  /*bfe0*/  FFMA.FTZ R72, R21, R69, R72 ;  /* 0x0000004515487223 */ /* 0x000fe20000010048 */
        /* <DEDUP_REMOVED lines=8> */
[--C-:B------:R-:W-:Y:S02]  /*c070*/  HADD2.F32 R21, -RZ, R43.reuse.H0_H0 ;  /* 0x2000002bff157230 */ /* 0x100fe40000004100 */
[C---:B------:R-:W-:Y:S01]  /*c080*/  FFMA.FTZ R69, R29.reuse, R46, -R74 ;  /* 0x0000002e1d457223 */ /* 0x040fe2000001084a */
[----:B------:R-:W-:Y:S02]  /*c090*/  HADD2.F32 R64, -RZ, R64.H0_H0 ;  /* 0x20000040ff407230 */ /* 0x000fe40000004100 */
[----:B------:R-:W-:Y:S01]  /*c0a0*/  FFMA.FTZ R71, R29, R70, R76 ;  /* 0x000000461d477223 */ /* 0x000fe2000001004c */
[----:B------:R-:W-:Y:S01]  /*c0b0*/  FFMA.FTZ R66, R20, R66, R33 ;  /* 0x0000004214427223 */ /* 0x000fe20000010021 */
[----:B------:R-:W-:Y:S01]  /*c0c0*/  FMUL.FTZ R29, R48, R65 ;  /* 0x00000041301d7220 */ /* 0x000fe20000410000 */
[----:B------:R-:W-:-:S02]  /*c0d0*/  HADD2.F32 R20, -RZ, R43.H1_H1 ;  /* 0x3000002bff147230 */ /* 0x000fc40000004100 */
[-C--:B------:R-:W-:Y:S01]  /*c0e0*/  FMUL.FTZ R33, R48, R21.reuse ;  /* 0x0000001530217220 */ /* 0x080fe20000410000 */
[----:B------:R-:W-:Y:S02]  /*c0f0*/  HADD2.F32 R35, -RZ, R35.H1_H1 ;  /* 0x30000023ff237230 */ /* 0x000fe40000004100 */
[C---:B------:R-:W-:Y:S01]  /*c100*/  FMUL.FTZ R70, R49.reuse, R64 ;  /* 0x0000004031467220 */ /* 0x040fe20000410000 */
[----:B------:R-:W-:Y:S02]  /*c110*/  HADD2.F32 R48, -RZ, R73.H0_H0 ;  /* 0x20000049ff307230 */ /* 0x000fe40000004100 */
[C---:B------:R-:W-:Y:S01]  /*c120*/  FFMA.FTZ R43, R36.reuse, R21, -R29 ;  /* 0x00000015242b7223 */ /* 0x040fe2000001081d */
[----:B------:R-:W-:Y:S02]  /*c130*/  HADD2.F32 R46, -RZ, R78.H0_H0 ;  /* 0x2000004eff2e7230 */ /* 0x000fe40000004100 */
[-C--:B------:R-:W-:Y:S01]  /*c140*/  FMUL.FTZ R49, R49, R20.reuse ;  /* 0x0000001431317220 */ /* 0x080fe20000410000 */
[----:B------:R-:W-:Y:S01]  /*c150*/  FFMA.FTZ R70, R37, R20, -R70 ;  /* 0x0000001425467223 */ /* 0x000fe20000010846 */
[----:B------:R-:W-:Y:S01]  /*c160*/  FFMA.FTZ R36, R36, R65, R33 ;  /* 0x0000004124247223 */ /* 0x000fe20000010021 */
[C---:B------:R-:W-:Y:S01]  /*c170*/  FMUL.FTZ R74, R35.reuse, R48 ;  /* 0x00000030234a7220 */ /* 0x040fe20000410000 */
[----:B------:R-:W-:Y:S01]  /*c180*/  FMUL.FTZ R20, R35, R46 ;  /* 0x0000002e23147220 */ /* 0x000fe20000410000 */
[----:B------:R-:W-:-:S02]  /*c190*/  HADD2.F32 R32, -RZ, R32.H1_H1 ;  /* 0x30000020ff207230 */ /* 0x000fc40000004100 */
[----:B------:R-:W-:Y:S01]  /*c1a0*/  FFMA.FTZ R49, R37, R64, R49 ;  /* 0x0000004025317223 */ /* 0x000fe20000010031 */
[----:B------:R-:W-:Y:S02]  /*c1b0*/  HADD2.F32 R34, -RZ, R34.H1_H1 ;  /* 0x30000022ff227230 */ /* 0x000fe40000004100 */
[C---:B------:R-:W-:Y:S01]  /*c1c0*/  FFMA.FTZ R65, R31.reuse, R46, -R74 ;  /* 0x0000002e1f417223 */ /* 0x040fe2000001084a */
[----:B------:R-:W-:Y:S02]  /*c1d0*/  HADD2.F32 R33, -RZ, R77.H0_H0 ;  /* 0x2000004dff217230 */ /* 0x000fe40000004100 */
[----:B------:R-:W-:Y:S01]  /*c1e0*/  FFMA.FTZ R48, R31, R48, R20 ;  /* 0x000000301f307223 */ /* 0x000fe20000010014 */
[----:B------:R-:W-:Y:S02]  /*c1f0*/  HADD2.F32 R35, -RZ, R75.H0_H0 ;  /* 0x2000004bff237230 */ /* 0x000fe40000004100 */
        /* <DEDUP_REMOVED lines=21> */
.L_x_9562:
[----:B------:R-:W-:Y:S05]  /*c350*/  BSYNC B1 ;  /* 0x0000000000017941 */ /* 0x000fea0003800000 */
.L_x_9561:
[----:B------:R-:W-:Y:S04]  /*c360*/  BSSY B1, `(.L_x_9563) ;  /* 0x0000060000017945 */ /* 0x000fe80003800000 */
[----:B------:R-:W-:Y:S05]  /*c370*/  @P2 BRA `(.L_x_9564) ;  /* 0x0000000400782947 */ /* 0x000fea0003800000 */
[----:B------:R-:W-:Y:S01]  /*c380*/  LEA.HI R20, R45, R206, RZ, 0x1d ;  /* 0x000000ce2d147211 */ /* 0x000fe200078fe8ff */
[----:B------:R-:W-:Y:S01]  /*c390*/  HADD2.F32 R36, -RZ, R54.H1_H1 ;  /* 0x30000036ff247230 */ /* 0x000fe20000004100 */
[----:B------:R-:W-:Y:S02]  /*c3a0*/  SHF.R.U64 R49, R24, 0x10, R25 ;  /* 0x0000001018317819 */ /* 0x000fe40000001219 */
[----:B01----:R-:W-:Y:S02]  /*c3b0*/  SHF.R.S32.HI R29, RZ, 0x1f, R20 ;  /* 0x0000001fff1d7819 */ /* 0x003fe40000011414 */
[----:B------:R-:W-:Y:S02]  /*c3c0*/  SHF.L.U32 R21, R20, 0x3, RZ ;  /* 0x0000000314157819 */ /* 0x000fe400000006ff */
        /* <DEDUP_REMOVED lines=8> */
[----:B------:R-:W0:Y:S01]  /*c450*/  LDS.128 R28, [R216] ;  /* 0x00000000d81c7984 */ /* 0x000e220000000c00 */
[----:B------:R-:W-:Y:S01]  /*c460*/  SHF.R.U32.HI R43, RZ, 0x10, R27 ;  /* 0x00000010ff2b7819 */ /* 0x000fe2000001161b */
[--C-:B------:R-:W-:Y:S01]  /*c470*/  HADD2.F32 R27, -RZ, R57.reuse.H1_H1 ;  /* 0x30000039ff1b7230 */ /* 0x100fe20000004100 */
[----:B------:R-:W-:Y:S01]  /*c480*/  IADD3 R21, R20, R21, R199 ;  /* 0x0000001514157210 */ /* 0x000fe20007ffe0c7 */
[----:B------:R-:W-:Y:S01]  /*c490*/  HADD2.F32 R57, -RZ, R57.H0_H0 ;  /* 0x20000039ff397230 */ /* 0x000fe20000004100 */
[----:B------:R-:W-:-:S02]  /*c4a0*/  SHF.R.U64 R67, R4, 0x10, R5 ;  /* 0x0000001004437819 */ /* 0x000fc40000001205 */
[----:B------:R-:W-:Y:S01]  /*c4b0*/  SHF.R.U32.HI R37, RZ, 0x10, R5 ;  /* 0x00000010ff257819 */ /* 0x000fe20000011605 */
[----:B------:R-:W-:Y:S01]  /*c4c0*/  IMAD R21, R21, 0x2, R18 ;  /* 0x0000000215157824 */ /* 0x000fe200078e0212 */
[--C-:B------:R-:W-:Y:S02]  /*c4d0*/  SHF.R.U64 R66, R6, 0x10, R7.reuse ;  /* 0x0000001006427819 */ /* 0x100fe40000001207 */
[----:B------:R-:W-:Y:S02]  /*c4e0*/  SHF.R.U32.HI R65, RZ, 0x10, R7 ;  /* 0x00000010ff417819 */ /* 0x000fe40000011607 */
[----:B------:R-:W1:Y:S01]  /*c4f0*/  LDS.128 R32, [R21+0x10400] ;  /* 0x0104000015207984 */ /* 0x000e620000000c00 */
[--C-:B0-----:R-:W-:Y:S02]  /*c500*/  HADD2.F32 R5, -RZ, R29.reuse.H0_H0 ;  /* 0x2000001dff057230 */ /* 0x101fe40000004100 */
[----:B------:R-:W-:Y:S02]  /*c510*/  HADD2.F32 R29, -RZ, R29.H1_H1 ;  /* 0x3000001dff1d7230 */ /* 0x000fe40000004100 */
[----:B------:R-:W-:-:S02]  /*c520*/  HADD2.F32 R4, -RZ, R28.H0_H0 ;  /* 0x2000001cff047230 */ /* 0x000fc40000004100 */
[----:B------:R-:W-:Y:S02]  /*c530*/  HADD2.F32 R6, -RZ, R30.H0_H0 ;  /* 0x2000001eff067230 */ /* 0x000fe40000004100 */
[--C-:B------:R-:W-:Y:S02]  /*c540*/  HADD2.F32 R7, -RZ, R31.reuse.H0_H0 ;  /* 0x2000001fff077230 */ /* 0x100fe40000004100 */
[----:B------:R-:W-:Y:S02]  /*c550*/  HADD2.F32 R31, -RZ, R31.H1_H1 ;  /* 0x3000001fff1f7230 */ /* 0x000fe40000004100 */
[----:B------:R-:W-:Y:S02]  /*c560*/  HADD2.F32 R28, -RZ, R28.H1_H1 ;  /* 0x3000001cff1c7230 */ /* 0x000fe40000004100 */
[--C-:B-1----:R-:W-:Y:S02]  /*c570*/  HADD2.F32 R24, -RZ, R33.reuse.H0_H0 ;  /* 0x20000021ff187230 */ /* 0x102fe40000004100 */
[----:B------:R-:W-:-:S02]  /*c580*/  HADD2.F32 R33, -RZ, R33.H1_H1 ;  /* 0x30000021ff217230 */ /* 0x000fc40000004100 */
[----:B------:R-:W-:Y:S02]  /*c590*/  HADD2.F32 R20, -RZ, R32.H0_H0 ;  /* 0x20000020ff147230 */ /* 0x000fe40000004100 */
[C---:B------:R-:W-:Y:S01]  /*c5a0*/  FMUL.FTZ R48, R24.reuse, R36 ;  /* 0x0000002418307220 */ /* 0x040fe20000410000 */
[-C--:B------:R-:W-:Y:S01]  /*c5b0*/  FMUL.FTZ R64, R24, R27.reuse ;  /* 0x0000001b18407220 */ /* 0x080fe20000410000 */
[----:B------:R-:W-:Y:S02]  /*c5c0*/  HADD2.F32 R24, -RZ, R37.H0_H0 ;  /* 0x20000025ff187230 */ /* 0x000fe40000004100 */
[----:B------:R-:W-:Y:S01]  /*c5d0*/  FFMA.FTZ R48, R5, R27, -R48 ;  /* 0x0000001b05307223 */ /* 0x000fe20000010830 */
[----:B------:R-:W-:Y:S02]  /*c5e0*/  HADD2.F32 R27, -RZ, R54.H0_H0 ;  /* 0x20000036ff1b7230 */ /* 0x000fe40000004100 */
[----:B------:R-:W-:Y:S01]  /*c5f0*/  FMUL.FTZ R54, R33, R46 ;  /* 0x0000002e21367220 */ /* 0x000fe20000410000 */
[----:B------:R-:W-:Y:S01]  /*c600*/  FFMA.FTZ R64, R5, R36, R64 ;  /* 0x0000002405407223 */ /* 0x000fe20000010040 */
[----:B------:R-:W-:Y:S01]  /*c610*/  FMUL.FTZ R36, R33, R24 ;  /* 0x0000001821247220 */ /* 0x000fe20000410000 */
[----:B------:R-:W-:-:S02]  /*c620*/  HADD2.F32 R25, -RZ, R34.H0_H0 ;  /* 0x20000022ff197230 */ /* 0x000fc40000004100 */
[C---:B------:R-:W-:Y:S01]  /*c630*/  FFMA.FTZ R33, R29.reuse, R24, -R54 ;  /* 0x000000181d217223 */ /* 0x040fe20000010836 */
[C---:B------:R-:W-:Y:S01]  /*c640*/  FMUL.FTZ R5, R20.reuse, R27 ;  /* 0x0000001b14057220 */ /* 0x040fe20000410000 */
[----:B------:R-:W-:Y:S02]  /*c650*/  HADD2.F32 R24, -RZ, R56.H0_H0 ;  /* 0x20000038ff187230 */ /* 0x000fe40000004100 */
[-C--:B------:R-:W-:Y:S01]  /*c660*/  FMUL.FTZ R20, R20, R57.reuse ;  /* 0x0000003914147220 */ /* 0x080fe20000410000 */
[----:B------:R-:W-:Y:S01]  /*c670*/  FFMA.FTZ R37, R29, R46, R36 ;  /* 0x0000002e1d257223 */ /* 0x000fe20000010024 */
[C---:B------:R-:W-:Y:S01]  /*c680*/  FFMA.FTZ R57, R4.reuse, R57, -R5 ;  /* 0x0000003904397223 */ /* 0x040fe20000010805 */
[----:B------:R-:W-:Y:S02]  /*c690*/  HADD2.F32 R5, -RZ, R58.H0_H0 ;  /* 0x2000003aff057230 */ /* 0x000fe40000004100 */
[----:B------:R-:W-:Y:S01]  /*c6a0*/  FFMA.FTZ R29, R4, R27, R20 ;  /* 0x0000001b041d7223 */ /* 0x000fe20000010014 */
[----:B------:R-:W-:-:S02]  /*c6b0*/  HADD2.F32 R26, -RZ, R35.H0_H0 ;  /* 0x20000023ff1a7230 */ /* 0x000fc40000004100 */
[C---:B------:R-:W-:Y:S01]  /*c6c0*/  FMUL.FTZ R27, R25.reuse, R24 ;  /* 0x00000018191b7220 */ /* 0x040fe20000410000 */
[----:B------:R-:W-:Y:S02]  /*c6d0*/  HADD2.F32 R58, -RZ, R58.H1_H1 ;  /* 0x3000003aff3a7230 */ /* 0x000fe40000004100 */
[-C--:B------:R-:W-:Y:S01]  /*c6e0*/  FMUL.FTZ R25, R25, R5.reuse ;  /* 0x0000000519197220 */ /* 0x080fe20000410000 */
[----:B------:R-:W-:Y:S02]  /*c6f0*/  HADD2.F32 R56, -RZ, R56.H1_H1 ;  /* 0x30000038ff387230 */ /* 0x000fe40000004100 */
[----:B------:R-:W-:Y:S01]  /*c700*/  FFMA.FTZ R36, R6, R5, -R27 ;  /* 0x0000000506247223 */ /* 0x000fe2000001081b */
[----:B------:R-:W-:Y:S02]  /*c710*/  HADD2.F32 R35, -RZ, R35.H1_H1 ;  /* 0x30000023ff237230 */ /* 0x000fe40000004100 */
[----:B------:R-:W-:Y:S01]  /*c720*/  FMUL.FTZ R5, R26, R58 ;  /* 0x0000003a1a057220 */ /* 0x000fe20000410000 */
[----:B------:R-:W-:-:S02]  /*c730*/  HADD2.F32 R20, -RZ, R43.H0_H0 ;  /* 0x2000002bff147230 */ /* 0x000fc40000004100 */
[----:B------:R-:W-:Y:S01]  /*c740*/  FMUL.FTZ R46, R26, R56 ;  /* 0x000000381a2e7220 */ /* 0x000fe20000410000 */
[----:B------:R-:W-:Y:S02]  /*c750*/  HADD2.F32 R4, -RZ, R65.H0_H0 ;  /* 0x20000041ff047230 */ /* 0x000fe40000004100 */
        /* <DEDUP_REMOVED lines=32> */
.L_x_9564:
[----:B------:R-:W-:Y:S05]  /*c960*/  BSYNC B1 ;  /* 0x0000000000017941 */ /* 0x000fea0003800000 */
.L_x_9563:
[----:B------:R-:W-:Y:S04]  /*c970*/  BSSY B1, `(.L_x_9565) ;  /* 0x0000060000017945 */ /* 0x000fe80003800000 */
[----:B------:R-:W-:Y:S05]  /*c980*/  @P1 BRA `(.L_x_9566) ;  /* 0x0000000400781947 */ /* 0x000fea0003800000 */
[----:B--2---:R-:W-:Y:S01]  /*c990*/  LEA.HI R4, R45, R206, RZ, 0x1d ;  /* 0x000000ce2d047211 */ /* 0x004fe200078fe8ff */
[----:B-1----:R-:W-:Y:S01]  /*c9a0*/  HADD2.F32 R35, -RZ, R59.H1_H1 ;  /* 0x3000003bff237230 */ /* 0x002fe20000004100 */
[--C-:B------:R-:W-:Y:S01]  /*c9b0*/  SHF.R.U64 R54, R50, 0x10, R51.reuse ;  /* 0x0000001032367819 */ /* 0x100fe20000001233 */
[--C-:B------:R-:W-:Y:S01]  /*c9c0*/  HADD2.F32 R36, -RZ, R62.reuse.H1_H1 ;  /* 0x3000003eff247230 */ /* 0x100fe20000004100 */
[----:B------:R-:W-:Y:S01]  /*c9d0*/  SHF.R.S32.HI R5, RZ, 0x1f, R4 ;  /* 0x0000001fff057819 */ /* 0x000fe20000011404 */
[----:B------:R-:W-:Y:S01]  /*c9e0*/  IMAD.SHL.U32 R6, R4, 0x8, RZ ;  /* 0x0000000804067824 */ /* 0x000fe200078e00ff */
[----:B------:R-:W-:Y:S01]  /*c9f0*/  SHF.R.U32.HI R50, RZ, 0x10, R51 ;  /* 0x00000010ff327819 */ /* 0x000fe20000011633 */
[----:B------:R-:W-:Y:S01]  /*ca00*/  HADD2.F32 R62, -RZ, R62.H0_H0 ;  /* 0x2000003eff3e7230 */ /* 0x000fe20000004100 */
[----:B------:R-:W-:Y:S02]  /*ca10*/  LEA.HI R4, R5, R4, RZ, 0x3 ;  /* 0x0000000405047211 */ /* 0x000fe400078f18ff */
[----:B------:R-:W-:-:S02]  /*ca20*/  LOP3.LUT R5, R195, 0x38, R6, 0xf8, !PT ;  /* 0x00000038c3057812 */ /* 0x000fc400078ef806 */
[----:B------:R-:W-:Y:S02]  /*ca30*/  SHF.L.U32 R4, R4, 0xa, RZ ;  /* 0x0000000a04047819 */ /* 0x000fe400000006ff */
[----:B------:R-:W-:Y:S02]  /*ca40*/  LOP3.LUT R21, R5, R226, RZ, 0x3c, !PT ;  /* 0x000000e205157212 */ /* 0x000fe400078e3cff */
[----:B------:R-:W-:Y:S02]  /*ca50*/  LOP3.LUT R20, R4, 0x7fffe000, RZ, 0xc0, !PT ;  /* 0x7fffe00004147812 */ /* 0x000fe400078ec0ff */
[----:B------:R-:W1:Y:S01]  /*ca60*/  LDS.128 R4, [R215] ;  /* 0x00000000d7047984 */ /* 0x000e620000000c00 */
[--C-:B------:R-:W-:Y:S02]  /*ca70*/  SHF.R.U64 R48, R38, 0x10, R39.reuse ;  /* 0x0000001026307819 */ /* 0x100fe40000001227 */
[----:B------:R-:W-:Y:S02]  /*ca80*/  IADD3 R21, R21, R20, R198 ;  /* 0x0000001415157210 */ /* 0x000fe40007ffe0c6 */
[----:B------:R-:W-:-:S02]  /*ca90*/  SHF.R.U32.HI R37, RZ, 0x10, R39 ;  /* 0x00000010ff257819 */ /* 0x000fc40000011627 */
[--C-:B------:R-:W-:Y:S01]  /*caa0*/  SHF.R.U64 R47, R40, 0x10, R41.reuse ;  /* 0x00000010282f7819 */ /* 0x100fe20000001229 */
[----:B------:R-:W-:Y:S01]  /*cab0*/  IMAD R21, R21, 0x2, R18 ;  /* 0x0000000215157824 */ /* 0x000fe200078e0212 */
[----:B------:R-:W-:Y:S01]  /*cac0*/  SHF.R.U32.HI R46, RZ, 0x10, R41 ;  /* 0x00000010ff2e7819 */ /* 0x000fe20000011629 */
[----:B------:R-:W-:Y:S01]  /*cad0*/  HADD2.F32 R37, -RZ, R37.H0_H0 ;  /* 0x20000025ff257230 */ /* 0x000fe20000004100 */
[--C-:B------:R-:W-:Y:S02]  /*cae0*/  SHF.R.U64 R49, R52, 0x10, R53.reuse ;  /* 0x0000001034317819 */ /* 0x100fe40000001235 */
[----:B------:R-:W2:Y:S01]  /*caf0*/  LDS.128 R24, [R21+0x10400] ;  /* 0x0104000015187984 */ /* 0x000ea20000000c00 */
[----:B------:R-:W-:Y:S01]  /*cb00*/  SHF.R.U32.HI R52, RZ, 0x10, R53 ;  /* 0x00000010ff347819 */ /* 0x000fe20000011635 */
[--C-:B-1----:R-:W-:Y:S02]  /*cb10*/  HADD2.F32 R20, -RZ, R5.reuse.H0_H0 ;  /* 0x20000005ff147230 */ /* 0x102fe40000004100 */
[----:B------:R-:W-:-:S02]  /*cb20*/  HADD2.F32 R28, -RZ, R5.H1_H1 ;  /* 0x30000005ff1c7230 */ /* 0x000fc40000004100 */
[----:B------:R-:W-:Y:S02]  /*cb30*/  HADD2.F32 R5, -RZ, R4.H0_H0 ;  /* 0x20000004ff057230 */ /* 0x000fe40000004100 */
[----:B0-----:R-:W-:Y:S02]  /*cb40*/  HADD2.F32 R29, -RZ, R6.H0_H0 ;  /* 0x20000006ff1d7230 */ /* 0x001fe40000004100 */
[--C-:B------:R-:W-:Y:S02]  /*cb50*/  HADD2.F32 R30, -RZ, R7.reuse.H0_H0 ;  /* 0x20000007ff1e7230 */ /* 0x100fe40000004100 */
[----:B------:R-:W-:Y:S02]  /*cb60*/  HADD2.F32 R7, -RZ, R7.H1_H1 ;  /* 0x30000007ff077230 */ /* 0x000fe40000004100 */
[----:B------:R-:W-:Y:S02]  /*cb70*/  HADD2.F32 R4, -RZ, R4.H1_H1 ;  /* 0x30000004ff047230 */ /* 0x000fe40000004100 */
[----:B--2---:R-:W-:-:S02]  /*cb80*/  HADD2.F32 R31, -RZ, R25.H0_H0 ;  /* 0x20000019ff1f7230 */ /* 0x004fc40000004100 */
[----:B------:R-:W-:Y:S02]  /*cb90*/  HADD2.F32 R32, -RZ, R25.H1_H1 ;  /* 0x30000019ff207230 */ /* 0x000fe40000004100 */
[----:B------:R-:W-:Y:S02]  /*cba0*/  HADD2.F32 R25, -RZ, R24.H0_H0 ;  /* 0x20000018ff197230 */ /* 0x000fe40000004100 */
[CC--:B------:R-:W-:Y:S01]  /*cbb0*/  FMUL.FTZ R39, R31.reuse, R36.reuse ;  /* 0x000000241f277220 */ /* 0x0c0fe20000410000 */
[-C--:B------:R-:W-:Y:S01]  /*cbc0*/  FMUL.FTZ R41, R31, R35.reuse ;  /* 0x000000231f297220 */ /* 0x080fe20000410000 */
[----:B------:R-:W-:Y:S02]  /*cbd0*/  HADD2.F32 R31, -RZ, R50.H0_H0 ;  /* 0x20000032ff1f7230 */ /* 0x000fe40000004100 */
[C---:B------:R-:W-:Y:S01]  /*cbe0*/  FFMA.FTZ R39, R20.reuse, R35, -R39 ;  /* 0x0000002314277223 */ /* 0x040fe20000010827 */
[----:B------:R-:W-:Y:S01]  /*cbf0*/  FFMA.FTZ R41, R20, R36, R41 ;  /* 0x0000002414297223 */ /* 0x000fe20000010029 */
[----:B------:R-:W-:-:S02]  /*cc00*/  HADD2.F32 R20, -RZ, R59.H0_H0 ;  /* 0x2000003bff147230 */ /* 0x000fc40000004100 */
[C---:B------:R-:W-:Y:S01]  /*cc10*/  FMUL.FTZ R35, R32.reuse, R37 ;  /* 0x0000002520237220 */ /* 0x040fe20000410000 */
[-C--:B------:R-:W-:Y:S01]  /*cc20*/  FMUL.FTZ R43, R32, R31.reuse ;  /* 0x0000001f202b7220 */ /* 0x080fe20000410000 */
[C---:B------:R-:W-:Y:S01]  /*cc30*/  FMUL.FTZ R36, R25.reuse, R62 ;  /* 0x0000003e19247220 */ /* 0x040fe20000410000 */
[----:B------:R-:W-:Y:S02]  /*cc40*/  HADD2.F32 R33, -RZ, R26.H0_H0 ;  /* 0x2000001aff217230 */ /* 0x000fe40000004100 */
[-C--:B------:R-:W-:Y:S01]  /*cc50*/  FMUL.FTZ R25, R25, R20.reuse ;  /* 0x0000001419197220 */ /* 0x080fe20000410000 */
[----:B------:R-:W-:Y:S02]  /*cc60*/  HADD2.F32 R32, -RZ, R63.H0_H0 ;  /* 0x2000003fff207230 */ /* 0x000fe40000004100 */
[----:B------:R-:W-:Y:S01]  /*cc70*/  FFMA.FTZ R36, R5, R20, -R36 ;  /* 0x0000001405247223 */ /* 0x000fe20000010824 */
[----:B------:R-:W-:Y:S02]  /*cc80*/  HADD2.F32 R34, -RZ, R27.H0_H0 ;  /* 0x2000001bff227230 */ /* 0x000fe40000004100 */
[C---:B------:R-:W-:Y:S01]  /*cc90*/  FFMA.FTZ R38, R28.reuse, R31, -R35 ;  /* 0x0000001f1c267223 */ /* 0x040fe20000010823 */
[----:B------:R-:W-:Y:S01]  /*cca0*/  FFMA.FTZ R40, R28, R37, R43 ;  /* 0x000000251c287223 */ /* 0x000fe2000001002b */
[----:B------:R-:W-:-:S02]  /*ccb0*/  HADD2.F32 R20, -RZ, R44.H0_H0 ;  /* 0x2000002cff147230 */ /* 0x000fc40000004100 */
[----:B------:R-:W-:Y:S01]  /*ccc0*/  FFMA.FTZ R62, R5, R62, R25 ;  /* 0x0000003e053e7223 */ /* 0x000fe20000010019 */
[----:B------:R-:W-:Y:S02]  /*ccd0*/  HADD2.F32 R63, -RZ, R63.H1_H1 ;  /* 0x3000003fff3f7230 */ /* 0x000fe40000004100 */
[C---:B------:R-:W-:Y:S01]  /*cce0*/  FMUL.FTZ R28, R33.reuse, R32 ;  /* 0x00000020211c7220 */ /* 0x040fe20000410000 */
[----:B------:R-:W-:Y:S02]  /*ccf0*/  HADD2.F32 R5, -RZ, R44.H1_H1 ;  /* 0x3000002cff057230 */ /* 0x000fe40000004100 */
[-C--:B------:R-:W-:Y:S01]  /*cd00*/  FMUL.FTZ R44, R33, R20.reuse ;  /* 0x00000014212c7220 */ /* 0x080fe20000410000 */
[----:B------:R-:W-:Y:S02]  /*cd10*/  HADD2.F32 R27, -RZ, R27.H1_H1 ;  /* 0x3000001bff1b7230 */ /* 0x000fe40000004100 */
[----:B------:R-:W-:Y:S01]  /*cd20*/  FFMA.FTZ R35, R29, R20, -R28 ;  /* 0x000000141d237223 */ /* 0x000fe2000001081c */
[----:B------:R-:W-:Y:S01]  /*cd30*/  FMUL.FTZ R25, R34, R63 ;  /* 0x0000003f22197220 */ /* 0x000fe20000410000 */
[----:B------:R-:W-:-:S02]  /*cd40*/  HADD2.F32 R28, -RZ, R46.H0_H0 ;  /* 0x2000002eff1c7230 */ /* 0x000fc40000004100 */
[-C--:B------:R-:W-:Y:S01]  /*cd50*/  FMUL.FTZ R34, R34, R5.reuse ;  /* 0x0000000522227220 */ /* 0x080fe20000410000 */
[----:B------:R-:W-:Y:S02]  /*cd60*/  HADD2.F32 R20, -RZ, R52.H0_H0 ;  /* 0x20000034ff147230 */ /* 0x000fe40000004100 */
[----:B------:R-:W-:Y:S01]  /*cd70*/  FFMA.FTZ R44, R29, R32, R44 ;  /* 0x000000201d2c7223 */ /* 0x000fe2000001002c */
[C---:B------:R-:W-:Y:S01]  /*cd80*/  FFMA.FTZ R32, R30.reuse, R5, -R25 ;  /* 0x000000051e207223 */ /* 0x040fe20000010819 */
[----:B------:R-:W-:Y:S01]  /*cd90*/  FFMA.FTZ R34, R30, R63, R34 ;  /* 0x0000003f1e227223 */ /* 0x000fe20000010022 */
[C---:B------:R-:W-:Y:S01]  /*cda0*/  FMUL.FTZ R46, R27.reuse, R28 ;  /* 0x0000001c1b2e7220 */ /* 0x040fe20000410000 */
[----:B------:R-:W-:Y:S01]  /*cdb0*/  FMUL.FTZ R30, R27, R20 ;  /* 0x000000141b1e7220 */ /* 0x000fe20000410000 */
[----:B------:R-:W-:Y:S02]  /*cdc0*/  HADD2.F32 R24, -RZ, R24.H1_H1 ;  /* 0x30000018ff187230 */ /* 0x000fe40000004100 */
[----:B------:R-:W-:-:S02]  /*cdd0*/  HADD2.F32 R26, -RZ, R26.H1_H1 ;  /* 0x3000001aff1a7230 */ /* 0x000fc40000004100 */
[C---:B------:R-:W-:Y:S01]  /*cde0*/  FFMA.FTZ R43, R7.reuse, R20, -R46 ;  /* 0x00000014072b7223 */ /* 0x040fe2000001082e */
[----:B------:R-:W-:Y:S02]  /*cdf0*/  HADD2.F32 R27, -RZ, R48.H0_H0 ;  /* 0x20000030ff1b7230 */ /* 0x000fe40000004100 */
        /* <DEDUP_REMOVED lines=23> */
.L_x_9566:
[----:B------:R-:W-:Y:S05]  /*cf70*/  BSYNC B1 ;  /* 0x0000000000017941 */ /* 0x000fea0003800000 */
.L_x_9565:
[----:B-1----:R-:W-:Y:S01]  /*cf80*/  PRMT R32, R0, 0x5410, R3 ;  /* 0x0000541000207816 */ /* 0x002fe20000000003 */
[----:B------:R-:W-:Y:S06]  /*cf90*/  @P0 BRA `(.L_x_9550) ;  /* 0x0000000400780947 */ /* 0x000fec0003800000 */
[----:B------:R-:W-:Y:S01]  /*cfa0*/  LEA.HI R45, R45, R206, RZ, 0x1d ;  /* 0x000000ce2d2d7211 */ /* 0x000fe200078fe8ff */
[----:B--23--:R-:W1:Y:S01]  /*cfb0*/  LDS.128 R4, [R214] ;  /* 0x00000000d6047984 */ /* 0x00ce620000000c00 */
[----:B------:R-:W-:Y:S01]  /*cfc0*/  SHF.R.U32.HI R20, RZ, 0x10, R9 ;  /* 0x00000010ff147819 */ /* 0x000fe20000011609 */
        /* <DEDUP_REMOVED lines=15> */
[----:B------:R-:W-:Y:S02]  /*d0c0*/  SHF.R.U32.HI R28, RZ, 0x10, R13 ;  /* 0x00000010ff1c7819 */ /* 0x000fe4000001160d */
[----:B------:R-:W-:-:S02]  /*d0d0*/  IADD3 R3, R0, R3, R197 ;  /* 0x0000000300037210 */ /* 0x000fc40007ffe0c5 */
[----:B------:R-:W-:Y:S02]  /*d0e0*/  SHF.R.U64 R36, R8, 0x10, R9 ;  /* 0x0000001008247819 */ /* 0x000fe40000001209 */
[----:B------:R-:W-:Y:S02]  /*d0f0*/  LEA R3, R3, R18, 0x1 ;  /* 0x0000001203037211 */ /* 0x000fe400078e08ff */
[--C-:B------:R-:W-:Y:S02]  /*d100*/  SHF.R.U64 R35, R10, 0x10, R11.reuse ;  /* 0x000000100a237819 */ /* 0x100fe4000000120b */
[----:B------:R-:W-:Y:S01]  /*d110*/  SHF.R.U32.HI R33, RZ, 0x10, R11 ;  /* 0x00000010ff217819 */ /* 0x000fe2000001160b */
[----:B------:R-:W2:Y:S01]  /*d120*/  LDS.128 R24, [R3+0x10400] ;  /* 0x0104000003187984 */ /* 0x000ea20000000c00 */
[--C-:B-1----:R-:W-:Y:S02]  /*d130*/  HADD2.F32 R8, -RZ, R5.reuse.H0_H0 ;  /* 0x20000005ff087230 */ /* 0x102fe40000004100 */
[----:B------:R-:W-:-:S02]  /*d140*/  HADD2.F32 R5, -RZ, R5.H1_H1 ;  /* 0x30000005ff057230 */ /* 0x000fc40000004100 */
[----:B------:R-:W-:Y:S02]  /*d150*/  HADD2.F32 R0, -RZ, R4.H0_H0 ;  /* 0x20000004ff007230 */ /* 0x000fe40000004100 */
[----:B------:R-:W-:Y:S02]  /*d160*/  HADD2.F32 R9, -RZ, R6.H0_H0 ;  /* 0x20000006ff097230 */ /* 0x000fe40000004100 */
[--C-:B------:R-:W-:Y:S02]  /*d170*/  HADD2.F32 R10, -RZ, R7.reuse.H0_H0 ;  /* 0x20000007ff0a7230 */ /* 0x100fe40000004100 */
[----:B------:R-:W-:Y:S02]  /*d180*/  HADD2.F32 R7, -RZ, R7.H1_H1 ;  /* 0x30000007ff077230 */ /* 0x000fe40000004100 */
[----:B------:R-:W-:Y:S02]  /*d190*/  HADD2.F32 R4, -RZ, R4.H1_H1 ;  /* 0x30000004ff047230 */ /* 0x000fe40000004100 */
[----:B------:R-:W-:-:S02]  /*d1a0*/  HADD2.F32 R6, -RZ, R6.H1_H1 ;  /* 0x30000006ff067230 */ /* 0x000fc40000004100 */
[--C-:B--2---:R-:W-:Y:S02]  /*d1b0*/  HADD2.F32 R12, -RZ, R25.reuse.H0_H0 ;  /* 0x20000019ff0c7230 */ /* 0x104fe40000004100 */
[----:B------:R-:W-:Y:S02]  /*d1c0*/  HADD2.F32 R25, -RZ, R25.H1_H1 ;  /* 0x30000019ff197230 */ /* 0x000fe40000004100 */
[----:B------:R-:W-:Y:S02]  /*d1d0*/  HADD2.F32 R11, -RZ, R24.H0_H0 ;  /* 0x20000018ff0b7230 */ /* 0x000fe40000004100 */
[C---:B0-----:R-:W-:Y:S01]  /*d1e0*/  FMUL.FTZ R29, R12.reuse, R21 ;  /* 0x000000150c1d7220 */ /* 0x041fe20000410000 */
[-C--:B------:R-:W-:Y:S01]  /*d1f0*/  FMUL.FTZ R31, R12, R15.reuse ;  /* 0x0000000f0c1f7220 */ /* 0x080fe20000410000 */
[----:B------:R-:W-:Y:S02]  /*d200*/  HADD2.F32 R12, -RZ, R28.H0_H0 ;  /* 0x2000001cff0c7230 */ /* 0x000fe40000004100 */
[----:B------:R-:W-:Y:S01]  /*d210*/  FMUL.FTZ R28, R25, R20 ;  /* 0x00000014191c7220 */ /* 0x000fe20000410000 */
[C---:B------:R-:W-:Y:S01]  /*d220*/  FFMA.FTZ R29, R8.reuse, R15, -R29 ;  /* 0x0000000f081d7223 */ /* 0x040fe2000001081d */
[----:B------:R-:W-:Y:S01]  /*d230*/  FFMA.FTZ R31, R8, R21, R31 ;  /* 0x00000015081f7223 */ /* 0x000fe2000001001f */
[----:B------:R-:W-:-:S02]  /*d240*/  HADD2.F32 R13, -RZ, R26.H0_H0 ;  /* 0x2000001aff0d7230 */ /* 0x000fc40000004100 */
[-C--:B------:R-:W-:Y:S01]  /*d250*/  FMUL.FTZ R8, R25, R12.reuse ;  /* 0x0000000c19087220 */ /* 0x080fe20000410000 */
[----:B------:R-:W-:Y:S01]  /*d260*/  FFMA.FTZ R30, R5, R12, -R28 ;  /* 0x0000000c051e7223 */ /* 0x000fe2000001081c */
[C---:B------:R-:W-:Y:S01]  /*d270*/  FMUL.FTZ R15, R11.reuse, R55 ;  /* 0x000000370b0f7220 */ /* 0x040fe20000410000 */
[----:B------:R-:W-:Y:S02]  /*d280*/  HADD2.F32 R12, -RZ, R60.H0_H0 ;  /* 0x2000003cff0c7230 */ /* 0x000fe40000004100 */
[-C--:B------:R-:W-:Y:S01]  /*d290*/  FMUL.FTZ R28, R11, R61.reuse ;  /* 0x0000003d0b1c7220 */ /* 0x080fe20000410000 */
        /* <DEDUP_REMOVED lines=30> */
[-C--:B------:R-:W-:Y:S01]  /*d480*/  FMUL.FTZ R24, R24, R5.reuse ;  /* 0x0000000518187220 */ /* 0x080fe20000410000 */
[----:B------:R-:W-:Y:S01]  /*d490*/  FFMA.FTZ R0, R4, R5, -R7 ;  /* 0x0000000504007223 */ /* 0x000fe20000010807 */
[-C--:B------:R-:W-:Y:S01]  /*d4a0*/  FMUL.FTZ R26, R26, R9.reuse ;  /* 0x000000091a1a7220 */ /* 0x080fe20000410000 */
[----:B------:R-:W-:Y:S01]  /*d4b0*/  FFMA.FTZ R10, R6, R9, -R27 ;  /* 0x00000009060a7223 */ /* 0x000fe2000001081b */
[----:B------:R-:W-:Y:S01]  /*d4c0*/  FFMA.FTZ R21, R4, R11, R24 ;  /* 0x0000000b04157223 */ /* 0x000fe20000010018 */
[----:B------:R-:W-:Y:S01]  /*d4d0*/  F2FP.F16.F32.PACK_AB R7, R33, R12 ;  /* 0x0000000c2107723e */ /* 0x000fe200000000ff */
        /* <DEDUP_REMOVED lines=10> */
.L_x_9550:
[----:B------:R-:W-:Y:S05]  /*d580*/  BSYNC B0 ;  /* 0x0000000000007941 */ /* 0x000fea0003800000 */
.L_x_9522:
        /* <DEDUP_REMOVED lines=8> */
.L_x_9520:
[----:B------:R-:W-:-:S05]  /*d610*/  IMAD.U32 R0, RZ, RZ, UR39 ;  /* 0x00000027ff007e24 */ /* 0x000fca000f8e00ff */
[----:B------:R-:W-:-:S13]  /*d620*/  ISETP.NE.AND P0, PT, R0, 0x3, PT ;  /* 0x000000030000780c */ /* 0x000fda0003f05270 */
[----:B------:R-:W-:Y:S05]  /*d630*/  @!P0 BRA `(.L_x_9567) ;  /* 0x0000000000048947 */ /* 0x000fea0003800000 */
[----:B------:R-:W-:Y:S01]  /*d640*/  BPT.TRAP 0x1 ;  /* 0x000000040000795c */ /* 0x000fe20000300000 */
.L_x_9567:
[----:B------:R-:W-:Y:S01]  /*d650*/  IMAD R0, R186, 0x8, R18 ;  /* 0x00000008ba007824 */ /* 0x000fe200078e0212 */
[----:B-1-3--:R-:W-:-:S04]  /*d660*/  SHF.L.U32 R3, R188, 0x1f, RZ ;  /* 0x0000001fbc037819 */ /* 0x00afc800000006ff */
[----:B------:R1:W3:Y:S01]  /*d670*/  SYNCS.PHASECHK.TRANS64.TRYWAIT P1, [R0+URZ+0x28830], R3 ;  /* 0x02883003000075a7 */ /* 0x0002e2000802017f */
[----:B------:R-:W-:Y:S05]  /*d680*/  @!P0 BRA `(.L_x_9568) ;  /* 0x0000000000048947 */ /* 0x000fea0003800000 */
[----:B------:R-:W-:Y:S01]  /*d690*/  BPT.TRAP 0x1 ;  /* 0x000000040000795c */ /* 0x000fe20000300000 */
.L_x_9568:
[----:B---3--:R-:W-:Y:S05]  /*d6a0*/  @P1 BRA `(.L_x_9569) ;  /* 0x0000000000081947 */ /* 0x008fea0003800000 */
[----:B------:R-:W3:Y:S02]  /*d6b0*/  SYNCS.PHASECHK.TRANS64.TRYWAIT P1, [R0+URZ+0x28830], R3 ;  /* 0x02883003000075a7 */ /* 0x000ee4000802017f */
[----:B---3--:R-:W-:Y:S05]  /*d6c0*/  @!P1 BRA `(.L_x_9570) ;  /* 0x00000144005c9947 */ /* 0x008fea0003800000 */
.L_x_9569:
[----:B------:R-:W-:Y:S05]  /*d6d0*/  WARPSYNC.ALL ;  /* 0x0000000000007948 */ /* 0x000fea0003800000 */
[----:B-1-3--:R-:W-:Y:S01]  /*d6e0*/  VIADD R3, R18, 0x18400 ;  /* 0x0001840012037836 */ /* 0x00afe20000000000 */
[----:B------:R-:W-:Y:S01]  /*d6f0*/  R2UR UR32, R42 ;  /* 0x000000002a2072ca */ /* 0x000fe200000e0000 */
[----:B0-2-4-:R-:W-:Y:S01]  /*d700*/  IMAD.MOV.U32 R7, RZ, RZ, 0x40000040 ;  /* 0x40000040ff077424 */ /* 0x015fe200078e00ff */
[----:B-----5:R-:W-:Y:S01]  /*d710*/  WARPGROUP.ARRIVE ;  /* 0x00000000000079c5 */ /* 0x020fe20000000000 */
[----:B------:R-:W-:Y:S01]  /*d720*/  UMOV UR33, 0x40000040 ;  /* 0x4000004000217882 */ /* 0x000fe20000000000 */
[----:B------:R-:W-:Y:S01]  /*d730*/  SHF.R.U32.HI R3, RZ, 0x4, R3 ;  /* 0x00000004ff037819 */ /* 0x000fe20000011603 */
[----:B------:R-:W-:Y:S01]  /*d740*/  IMAD.MOV.U32 R9, RZ, RZ, 0x40000040 ;  /* 0x40000040ff097424 */ /* 0x000fe200078e00ff */
[----:B------:R-:W-:Y:S01]  /*d750*/  R2UR UR35, R7 ;  /* 0x00000000072372ca */ /* 0x000fe200000e0000 */
[----:B------:R-:W-:Y:S01]  /*d760*/  UMOV UR5, 0x40000040 ;  /* 0x4000004000057882 */ /* 0x000fe20000000000 */
[----:B------:R-:W-:Y:S01]  /*d770*/  LOP3.LUT R3, R3, 0x3fff, RZ, 0xc0, !PT ;  /* 0x00003fff03037812 */ /* 0x000fe200078ec0ff */
[----:B------:R-:W-:Y:S01]  /*d780*/  UMOV UR9, 0x40000040 ;  /* 0x4000004000097882 */ /* 0x000fe20000000000 */
[----:B------:R-:W-:Y:S01]  /*d790*/  R2UR UR7, R9 ;  /* 0x00000000090772ca */ /* 0x000fe200000e0000 */
[----:B------:R-:W-:Y:S01]  /*d7a0*/  IMAD.MOV.U32 R9, RZ, RZ, 0x40000040 ;  /* 0x40000040ff097424 */ /* 0x000fe200078e00ff */
[----:B------:R-:W-:Y:S01]  /*d7b0*/  LOP3.LUT R4, R3, 0x10000, RZ, 0xfc, !PT ;  /* 0x0001000003047812 */ /* 0x000fe200078efcff */
[----:B------:R-:W-:Y:S01]  /*d7c0*/  ULOP3.LUT UR32, UR32, 0x10000, URZ, 0xfc, !UPT ;  /* 0x0001000020207892 */ /* 0x000fe2000f8efc3f */
[----:B------:R-:W-:Y:S01]  /*d7d0*/  IMAD.MOV.U32 R7, RZ, RZ, 0x40000040 ;  /* 0x40000040ff077424 */ /* 0x000fe200078e00ff */
[----:B------:R-:W-:Y:S01]  /*d7e0*/  UMOV UR13, 0x40000040 ;  /* 0x40000040000d7882 */ /* 0x000fe20000000000 */
[----:B------:R-:W-:Y:S01]  /*d7f0*/  LEA R6, R186, R4, 0xb ;  /* 0x00000004ba067211 */ /* 0x000fe200078e58ff */
[----:B------:R-:W-:Y:S01]  /*d800*/  UIADD3 UR4, UR32, 0x2, URZ ;  /* 0x0000000220047890 */ /* 0x000fe2000fffe03f */
[----:B------:R-:W-:Y:S01]  /*d810*/  R2UR UR11, R9 ;  /* 0x00000000090b72ca */ /* 0x000fe200000e0000 */
[----:B------:R-:W-:Y:S01]  /*d820*/  UIADD3 UR8, UR32, 0x4, URZ ;  /* 0x0000000420087890 */ /* 0x000fe2000fffe03f */
[C---:B------:R-:W-:Y:S01]  /*d830*/  R2UR UR34, R6.reuse ;  /* 0x00000000062272ca */ /* 0x040fe200000e0000 */
[----:B------:R-:W-:Y:S01]  /*d840*/  VIADD R8, R6, 0x2 ;  /* 0x0000000206087836 */ /* 0x000fe20000000000 */
[----:B------:R-:W-:Y:S01]  /*d850*/  UIADD3 UR12, UR32, 0x6, URZ ;  /* 0x00000006200c7890 */ /* 0x000fe2000fffe03f */
[----:B------:R-:W-:Y:S01]  /*d860*/  IMAD.MOV.U32 R9, RZ, RZ, 0x40000040 ;  /* 0x40000040ff097424 */ /* 0x000fe200078e00ff */
[----:B------:R-:W-:Y:S01]  /*d870*/  UIADD3 UR16, UR32, 0x400, URZ ;  /* 0x0000040020107890 */ /* 0x000fe2000fffe03f */
[----:B------:R-:W-:Y:S01]  /*d880*/  R2UR UR31, R7 ;  /* 0x00000000071f72ca */ /* 0x000fe200000e0000 */
[----:B------:R-:W-:Y:S01]  /*d890*/  UMOV UR17, 0x40000040 ;  /* 0x4000004000117882 */ /* 0x000fe20000000000 */
[----:B------:R-:W-:Y:S01]  /*d8a0*/  R2UR UR6, R8 ;  /* 0x00000000080672ca */ /* 0x000fe200000e0000 */
[----:B------:R-:W-:Y:S01]  /*d8b0*/  UIADD3 UR20, UR32, 0x402, URZ ;  /* 0x0000040220147890 */ /* 0x000fe2000fffe03f */
[----:B------:R-:W-:Y:S01]  /*d8c0*/  IADD3 R8, R6, 0x4, RZ ;  /* 0x0000000406087810 */ /* 0x000fe20007ffe0ff */
[----:B------:R-:W-:Y:S01]  /*d8d0*/  UMOV UR21, 0x40000040 ;  /* 0x4000004000157882 */ /* 0x000fe20000000000 */
[----:B------:R-:W-:Y:S01]  /*d8e0*/  R2UR UR15, R9 ;  /* 0x00000000090f72ca */ /* 0x000fe200000e0000 */
[----:B------:R-:W-:Y:S01]  /*d8f0*/  IMAD.MOV.U32 R9, RZ, RZ, 0x40000040 ;  /* 0x40000040ff097424 */ /* 0x000fe200078e00ff */
[----:B------:R-:W-:Y:S01]  /*d900*/  HGMMA.64x128x16.F32 R24, gdesc[UR32], RZ, !UPT, gsb0 ;  /* 0x01e00000201879f0 */ /* 0x000fe2000c0008ff */
[----:B------:R-:W-:Y:S01]  /*d910*/  R2UR UR10, R8 ;  /* 0x00000000080a72ca */ /* 0x000fe200000e0000 */
[----:B------:R-:W-:Y:S01]  /*d920*/  VIADD R8, R6, 0x6 ;  /* 0x0000000606087836 */ /* 0x000fe20000000000 */
[----:B------:R-:W-:Y:S01]  /*d930*/  UIADD3 UR24, UR32, 0x404, URZ ;  /* 0x0000040420187890 */ /* 0x000fe2000fffe03f */
[----:B------:R-:W-:Y:S01]  /*d940*/  R2UR UR19, R9 ;  /* 0x00000000091372ca */ /* 0x000fe200000e0000 */
[----:B------:R-:W-:Y:S01]  /*d950*/  IMAD.MOV.U32 R9, RZ, RZ, 0x40000040 ;  /* 0x40000040ff097424 */ /* 0x000fe200078e00ff */
[----:B------:R-:W-:Y:S01]  /*d960*/  UMOV UR25, 0x40000040 ;  /* 0x4000004000197882 */ /* 0x000fe20000000000 */
[----:B------:R-:W-:Y:S01]  /*d970*/  R2UR UR14, R8 ;  /* 0x00000000080e72ca */ /* 0x000fe200000e0000 */
[----:B------:R-:W-:Y:S01]  /*d980*/  UIADD3 UR28, UR32, 0x406, URZ ;  /* 0x00000406201c7890 */ /* 0x000fe2000fffe03f */
[----:B------:R-:W-:Y:S01]  /*d990*/  IADD3 R8, R6, 0x400, RZ ;  /* 0x0000040006087810 */ /* 0x000fe20007ffe0ff */
[----:B------:R-:W-:Y:S01]  /*d9a0*/  UMOV UR29, 0x40000040 ;  /* 0x40000040001d7882 */ /* 0x000fe20000000000 */
[----:B------:R-:W-:Y:S01]  /*d9b0*/  R2UR UR23, R9 ;  /* 0x00000000091772ca */ /* 0x000fe200000e0000 */
[----:B------:R-:W-:Y:S01]  /*d9c0*/  IMAD.MOV.U32 R9, RZ, RZ, 0x40000040 ;  /* 0x40000040ff097424 */ /* 0x000fe200078e00ff */
[----:B------:R-:W-:Y:S01]  /*d9d0*/  R2UR UR18, R8 ;  /* 0x00000000081272ca */ /* 0x000fe200000e0000 */
[----:B------:R-:W-:-:S03]  /*d9e0*/  VIADD R8, R6, 0x402 ;  /* 0x0000040206087836 */ /* 0x000fc60000000000 */
        /* <DEDUP_REMOVED lines=30> */
.L_x_9571:
[----:B------:R-:W0:Y:S01]  /*dbd0*/  LDC R6, c[0x0][0x448] ;  /* 0x00011200ff067b82 */ /* 0x000e220000000800 */
[----:B------:R-:W-:Y:S01]  /*dbe0*/  ULDC UR6, c[0x0][0x9d8] ;  /* 0x0002760000067ab9 */ /* 0x000fe20000000800 */
[----:B------:R-:W-:Y:S01]  /*dbf0*/  ULDC UR48, c[0x0][0x988] ;  /* 0x0002620000307ab9 */ /* 0x000fe20000000800 */
        /* <DEDUP_REMOVED lines=21> */
[----:B0-----:R-:W-:Y:S01]  /*dd50*/  ISETP.NE.AND P1, PT, R6, 0x1, PT ;  /* 0x000000010600780c */ /* 0x001fe20003f25270 */
[----:B------:R-:W-:Y:S01]  /*dd60*/  FMUL.FTZ R6, R54, UR6 ;  /* 0x0000000636067c20 */ /* 0x000fe20008410000 */
[----:B------:R-:W-:Y:S01]  /*dd70*/  IADD3 R54, R204, R191, RZ ;  /* 0x000000bfcc367210 */ /* 0x000fe20007ffe0ff */
[----:B-1----:R-:W-:-:S02]  /*dd80*/  IMAD.MOV.U32 R31, RZ, RZ, -0x80 ;  /* 0xffffff80ff1f7424 */ /* 0x002fc400078e00ff */
        /* <DEDUP_REMOVED lines=9> */
[----:B------:R-:W1:Y:S01]  /*de20*/  @P1 LDC R27, c[0x0][0x44c] ;  /* 0x00011300ff1b1b82 */ /* 0x000e620000000800 */
[----:B------:R-:W-:Y:S01]  /*de30*/  FMUL.FTZ R3, R24, UR6 ;  /* 0x0000000618037c20 */ /* 0x000fe20008410000 */
[----:B------:R2:W3:Y:S01]  /*de40*/  MUFU.TANH R97, R26 ;  /* 0x0000001a00617308 */ /* 0x0004e20000002400 */
[----:B0-----:R-:W-:-:S02]  /*de50*/  IMAD R6, R96, R31, 0x80 ;  /* 0x0000008060067424 */ /* 0x001fc400078e021f */
[----:B------:R-:W-:Y:S01]  /*de60*/  FMUL.FTZ R24, R48, UR6 ;  /* 0x0000000630187c20 */ /* 0x000fe20008410000 */
[----:B------:R-:W-:Y:S01]  /*de70*/  FMUL.FTZ R62, R62, UR6 ;  /* 0x000000063e3e7c20 */ /* 0x000fe20008410000 */
[----:B------:R-:W-:Y:S01]  /*de80*/  FMUL.FTZ R66, R66, UR6 ;  /* 0x0000000642427c20 */ /* 0x000fe20008410000 */
[----:B------:R-:W-:Y:S01]  /*de90*/  VIADD R30, R6, 0x1 ;  /* 0x00000001061e7836 */ /* 0x000fe20000000000 */
[----:B------:R-:W0:Y:S01]  /*dea0*/  @P1 LDC R28, c[0x0][0x450] ;  /* 0x00011400ff1c1b82 */ /* 0x000e220000000800 */
[----:B------:R-:W-:Y:S01]  /*deb0*/  FMUL.FTZ R12, R37, UR6 ;  /* 0x00000006250c7c20 */ /* 0x000fe20008410000 */
[----:B------:R-:W4:Y:S01]  /*dec0*/  MUFU.TANH R34, R34 ;  /* 0x0000002200227308 */ /* 0x000f220000002400 */
[----:B------:R-:W-:Y:S02]  /*ded0*/  IMAD R30, R203, -0x2, R30 ;  /* 0xfffffffecb1e7824 */ /* 0x000fe400078e021e */
[----:B--2---:R-:W-:Y:S01]  /*dee0*/  FMUL.FTZ R26, R53, UR6 ;  /* 0x00000006351a7c20 */ /* 0x004fe20008410000 */
        /* <DEDUP_REMOVED lines=11> */
[----:B-1----:R-:W-:-:S04]  /*dfa0*/  @P1 IMAD.HI.U32 R27, R54, R27, RZ ;  /* 0x0000001b361b1227 */ /* 0x002fc800078e00ff */
[----:B------:R-:W-:Y:S01]  /*dfb0*/  FMUL.FTZ R86, R86, UR6 ;  /* 0x0000000656567c20 */ /* 0x000fe20008410000 */
[----:B------:R-:W1:Y:S01]  /*dfc0*/  MUFU.TANH R38, R38 ;  /* 0x0000002600267308 */ /* 0x000e620000002400 */
[----:B------:R-:W-:Y:S01]  /*dfd0*/  FMUL.FTZ R87, R87, UR6 ;  /* 0x0000000657577c20 */ /* 0x000fe20008410000 */
[----:B------:R-:W-:Y:S01]  /*dfe0*/  FMUL.FTZ R21, R49, UR6 ;  /* 0x0000000631157c20 */ /* 0x000fe20008410000 */
[----:B------:R-:W-:Y:S01]  /*dff0*/  FMUL.FTZ R5, R25, UR6 ;  /* 0x0000000619057c20 */ /* 0x000fe20008410000 */
[----:B------:R-:W-:Y:S01]  /*e000*/  FMUL.FTZ R25, R52, UR6 ;  /* 0x0000000634197c20 */ /* 0x000fe20008410000 */
[----:B------:R-:W-:Y:S01]  /*e010*/  FMUL.FTZ R61, R61, UR6 ;  /* 0x000000063d3d7c20 */ /* 0x000fe20008410000 */
[----:B0-----:R-:W-:Y:S01]  /*e020*/  @P1 SHF.R.U32.HI R54, RZ, R28, R27 ;  /* 0x0000001cff361219 */ /* 0x001fe2000001161b */
[----:B------:R-:W-:Y:S01]  /*e030*/  FMUL.FTZ R28, R56, UR6 ;  /* 0x00000006381c7c20 */ /* 0x000fe20008410000 */
[----:B------:R-:W-:Y:S02]  /*e040*/  IMAD.IADD R56, R193, 0x1, R6 ;  /* 0x00000001c1387824 */ /* 0x000fe400078e0206 */
[----:B------:R-:W-:Y:S01]  /*e050*/  FMUL.FTZ R27, R57, UR6 ;  /* 0x00000006391b7c20 */ /* 0x000fe20008410000 */
[----:B------:R-:W-:Y:S01]  /*e060*/  IADD3 R57, -R192, R30, R193 ;  /* 0x0000001ec0397210 */ /* 0x000fe20007ffe1c1 */
[----:B------:R-:W0:Y:S01]  /*e070*/  SHFL.IDX PT, R29, R54, 0x1, 0x1c1f ;  /* 0x003c1f00361d7f89 */ /* 0x000e2200000e0000 */
[----:B------:R-:W-:Y:S01]  /*e080*/  IMAD R56, R203, -0x2, R56 ;  /* 0xfffffffecb387824 */ /* 0x000fe200078e0238 */
[----:B------:R-:W5:Y:S01]  /*e090*/  MUFU.TANH R39, R39 ;  /* 0x0000002700277308 */ /* 0x000f620000002400 */
[----:B------:R-:W-:Y:S01]  /*e0a0*/  FMUL.FTZ R60, R60, UR6 ;  /* 0x000000063c3c7c20 */ /* 0x000fe20008410000 */
[----:B------:R-:W5:Y:S01]  /*e0b0*/  SHFL.IDX PT, R54, R54, RZ, 0x1c1f ;  /* 0x001c1fff36367589 */ /* 0x000f6200000e0000 */
[----:B------:R-:W-:Y:S01]  /*e0c0*/  FMUL.FTZ R64, R64, UR6 ;  /* 0x0000000640407c20 */ /* 0x000fe20008410000 */
[----:B------:R-:W-:Y:S01]  /*e0d0*/  FMUL.FTZ R65, R65, UR6 ;  /* 0x0000000641417c20 */ /* 0x000fe20008410000 */
        /* <DEDUP_REMOVED lines=12> */
[----:B------:R-:W-:Y:S01]  /*e1a0*/  IADD3 R0, R0, 0x28840, RZ ;  /* 0x0002884000007810 */ /* 0x000fe20007ffe0ff */
[----:B------:R-:W-:Y:S01]  /*e1b0*/  ULDC UR46, c[0x0][0x9d8] ;  /* 0x00027600002e7ab9 */ /* 0x000fe20000000800 */
[----:B------:R-:W-:Y:S01]  /*e1c0*/  ULDC UR47, c[0x0][0x9d8] ;  /* 0x00027600002f7ab9 */ /* 0x000fe20000000800 */
[----:B------:R-:W-:Y:S01]  /*e1d0*/  ULDC UR44, c[0x0][0x988] ;  /* 0x00026200002c7ab9 */ /* 0x000fe20000000800 */
[----:B------:R-:W-:Y:S01]  /*e1e0*/  ULDC UR45, c[0x0][0x988] ;  /* 0x00026200002d7ab9 */ /* 0x000fe20000000800 */
[----:B0-----:R-:W-:-:S02]  /*e1f0*/  VIADDMNMX R29, R29, R57, R56, PT ;  /* 0x000000391d1d7246 */ /* 0x001fc40003800138 */
[----:B------:R-:W-:Y:S01]  /*e200*/  CS2R R150, SRZ ;  /* 0x0000000000967805 */ /* 0x000fe2000001ff00 */
[----:B------:R2:W-:Y:S01]  /*e210*/  MUFU.TANH R41, R59 ;  /* 0x0000003b00297308 */ /* 0x0005e20000002400 */
[----:B------:R-:W-:Y:S02]  /*e220*/  CS2R R148, SRZ ;  /* 0x0000000000947805 */ /* 0x000fe4000001ff00 */
[C---:B------:R-:W-:Y:S02]  /*e230*/  ISETP.GT.AND P2, PT, R29.reuse, RZ, PT ;  /* 0x000000ff1d00720c */ /* 0x040fe40003f44270 */
[----:B------:R-:W-:Y:S02]  /*e240*/  CS2R R146, SRZ ;  /* 0x0000000000927805 */ /* 0x000fe4000001ff00 */
[----:B------:R-:W-:Y:S02]  /*e250*/  ISETP.GT.AND P3, PT, R29, 0x1, PT ;  /* 0x000000011d00780c */ /* 0x000fe40003f64270 */
[----:B------:R-:W-:-:S02]  /*e260*/  CS2R R144, SRZ ;  /* 0x0000000000907805 */ /* 0x000fc4000001ff00 */
[----:B------:R-:W-:Y:S02]  /*e270*/  ISETP.GT.AND P4, PT, R29, 0x8, PT ;  /* 0x000000081d00780c */ /* 0x000fe40003f84270 */
[----:B------:R-:W-:Y:S02]  /*e280*/  CS2R R142, SRZ ;  /* 0x00000000008e7805 */ /* 0x000fe4000001ff00 */
[----:B---3--:R-:W-:Y:S01]  /*e290*/  FSEL R97, R97, -INF , P2 ;  /* 0xff80000061617808 */ /* 0x008fe20001000000 */
[----:B------:R-:W0:Y:S01]  /*e2a0*/  MUFU.TANH R46, R46 ;  /* 0x0000002e002e7308 */ /* 0x000e220000002400 */
[----:B------:R-:W-:Y:S02]  /*e2b0*/  FSEL R95, R95, -INF , P3 ;  /* 0xff8000005f5f7808 */ /* 0x000fe40001800000 */
[----:B------:R-:W-:Y:S02]  /*e2c0*/  CS2R R140, SRZ ;  /* 0x00000000008c7805 */ /* 0x000fe4000001ff00 */
[----:B------:R-:W-:-:S02]  /*e2d0*/  ISETP.GT.AND P2, PT, R29, 0x9, PT ;  /* 0x000000091d00780c */ /* 0x000fc40003f44270 */
[----:B------:R-:W-:Y:S02]  /*e2e0*/  CS2R R138, SRZ ;  /* 0x00000000008a7805 */ /* 0x000fe4000001ff00 */
[----:B------:R-:W-:Y:S02]  /*e2f0*/  FSEL R93, R93, -INF , P4 ;  /* 0xff8000005d5d7808 */ /* 0x000fe40002000000 */
[----:B------:R-:W-:Y:S02]  /*e300*/  CS2R R136, SRZ ;  /* 0x0000000000887805 */ /* 0x000fe4000001ff00 */
[----:B------:R-:W-:Y:S01]  /*e310*/  FMNMX.FTZ R6, R97, R95, !PT ;  /* 0x0000005f61067209 */ /* 0x000fe20007810000 */
[----:B------:R1:W-:Y:S01]  /*e320*/  MUFU.TANH R44, R63 ;  /* 0x0000003f002c7308 */ /* 0x0003e20000002400 */
[----:B------:R-:W-:Y:S02]  /*e330*/  ISETP.GT.AND P3, PT, R29, 0x10, PT ;  /* 0x000000101d00780c */ /* 0x000fe40003f64270 */
[----:B------:R-:W-:-:S02]  /*e340*/  CS2R R134, SRZ ;  /* 0x0000000000867805 */ /* 0x000fc4000001ff00 */
[----:B------:R-:W-:Y:S02]  /*e350*/  FSEL R91, R91, -INF , P2 ;  /* 0xff8000005b5b7808 */ /* 0x000fe40001000000 */
[----:B------:R-:W-:Y:S02]  /*e360*/  CS2R R132, SRZ ;  /* 0x0000000000847805 */ /* 0x000fe4000001ff00 */
[----:B------:R-:W-:Y:S02]  /*e370*/  FMNMX.FTZ R6, R93, R6, !PT ;  /* 0x000000065d067209 */ /* 0x000fe40007810000 */
[----:B------:R-:W-:Y:S02]  /*e380*/  CS2R R130, SRZ ;  /* 0x0000000000827805 */ /* 0x000fe4000001ff00 */
[----:B------:R-:W-:Y:S01]  /*e390*/  ISETP.GT.AND P2, PT, R29, 0x11, PT ;  /* 0x000000111d00780c */ /* 0x000fe20003f44270 */
[----:B------:R-:W3:Y:S01]  /*e3a0*/  MUFU.TANH R47, R47 ;  /* 0x0000002f002f7308 */ /* 0x000ee20000002400 */
[----:B----4-:R-:W-:-:S02]  /*e3b0*/  FSEL R89, R34, -INF , P3 ;  /* 0xff80000022597808 */ /* 0x010fc40001800000 */
[----:B------:R-:W-:Y:S02]  /*e3c0*/  CS2R R128, SRZ ;  /* 0x0000000000807805 */ /* 0x000fe4000001ff00 */
[----:B------:R-:W-:Y:S02]  /*e3d0*/  FMNMX.FTZ R6, R91, R6, !PT ;  /* 0x000000065b067209 */ /* 0x000fe40007810000 */
[----:B------:R-:W-:Y:S02]  /*e3e0*/  CS2R R126, SRZ ;  /* 0x00000000007e7805 */ /* 0x000fe4000001ff00 */
[----:B------:R-:W-:Y:S02]  /*e3f0*/  ISETP.GT.AND P3, PT, R29, 0x18, PT ;  /* 0x000000181d00780c */ /* 0x000fe40003f64270 */
[----:B------:R-:W-:Y:S02]  /*e400*/  CS2R R124, SRZ ;  /* 0x00000000007c7805 */ /* 0x000fe4000001ff00 */
[----:B--2---:R-:W-:Y:S01]  /*e410*/  FSEL R59, R35, -INF , P2 ;  /* 0xff800000233b7808 */ /* 0x004fe20001000000 */
[----:B------:R5:W-:Y:S01]  /*e420*/  MUFU.TANH R36, R55 ;  /* 0x0000003700247308 */ /* 0x000be20000002400 */
[----:B------:R-:W-:-:S02]  /*e430*/  FMNMX.FTZ R6, R89, R6, !PT ;  /* 0x0000000659067209 */ /* 0x000fc40007810000 */
[----:B------:R-:W-:Y:S02]  /*e440*/  CS2R R122, SRZ ;  /* 0x00000000007a7805 */ /* 0x000fe4000001ff00 */
[----:B------:R-:W-:Y:S02]  /*e450*/  ISETP.GT.AND P2, PT, R29, 0x19, PT ;  /* 0x000000191d00780c */ /* 0x000fe40003f44270 */
[----:B------:R-:W-:Y:S02]  /*e460*/  CS2R R120, SRZ ;  /* 0x0000000000787805 */ /* 0x000fe4000001ff00 */
[----:B-1----:R-:W-:Y:S02]  /*e470*/  FSEL R63, R38, -INF , P3 ;  /* 0xff800000263f7808 */ /* 0x002fe40001800000 */
[----:B------:R-:W-:Y:S02]  /*e480*/  CS2R R118, SRZ ;  /* 0x0000000000767805 */ /* 0x000fe4000001ff00 */
[----:B------:R-:W-:Y:S01]  /*e490*/  FMNMX.FTZ R6, R59, R6, !PT ;  /* 0x000000063b067209 */ /* 0x000fe20007810000 */
[----:B------:R-:W1:Y:S01]  /*e4a0*/  MUFU.TANH R40, R50 ;  /* 0x0000003200287308 */ /* 0x000e620000002400 */
[----:B------:R-:W-:-:S02]  /*e4b0*/  ISETP.GT.AND P3, PT, R29, 0x20, PT ;  /* 0x000000201d00780c */ /* 0x000fc40003f64270 */
[----:B------:R-:W-:Y:S02]  /*e4c0*/  CS2R R116, SRZ ;  /* 0x0000000000747805 */ /* 0x000fe4000001ff00 */
[----:B-----5:R-:W-:Y:S02]  /*e4d0*/  FSEL R55, R39, -INF , P2 ;  /* 0xff80000027377808 */ /* 0x020fe40001000000 */
[----:B------:R-:W-:Y:S02]  /*e4e0*/  CS2R R114, SRZ ;  /* 0x0000000000727805 */ /* 0x000fe4000001ff00 */
[----:B------:R-:W-:Y:S02]  /*e4f0*/  FMNMX.FTZ R6, R63, R6, !PT ;  /* 0x000000063f067209 */ /* 0x000fe40007810000 */
[----:B------:R-:W-:Y:S02]  /*e500*/  CS2R R112, SRZ ;  /* 0x0000000000707805 */ /* 0x000fe4000001ff00 */
[----:B------:R-:W-:Y:S01]  /*e510*/  ISETP.GT.AND P2, PT, R29, 0x21, PT ;  /* 0x000000211d00780c */ /* 0x000fe20003f44270 */
[----:B------:R2:W4:Y:S01]  /*e520*/  MUFU.TANH R32, R51 ;  /* 0x0000003300207308 */ /* 0x0005220000002400 */
[----:B------:R-:W-:-:S02]  /*e530*/  FSEL R53, R42, -INF , P3 ;  /* 0xff8000002a357808 */ /* 0x000fc40001800000 */
[----:B------:R-:W-:Y:S02]  /*e540*/  CS2R R110, SRZ ;  /* 0x00000000006e7805 */ /* 0x000fe4000001ff00 */
[----:B------:R-:W-:Y:S02]  /*e550*/  FMNMX.FTZ R6, R55, R6, !PT ;  /* 0x0000000637067209 */ /* 0x000fe40007810000 */
[----:B------:R-:W-:Y:S02]  /*e560*/  CS2R R108, SRZ ;  /* 0x00000000006c7805 */ /* 0x000fe4000001ff00 */
[----:B------:R-:W-:Y:S02]  /*e570*/  ISETP.GT.AND P3, PT, R29, 0x28, PT ;  /* 0x000000281d00780c */ /* 0x000fe40003f64270 */
[----:B------:R-:W-:Y:S02]  /*e580*/  CS2R R106, SRZ ;  /* 0x00000000006a7805 */ /* 0x000fe4000001ff00 */
[----:B------:R-:W-:Y:S01]  /*e590*/  FMNMX.FTZ R6, R53, R6, !PT ;  /* 0x0000000635067209 */ /* 0x000fe20007810000 */
[----:B------:R-:W5:Y:S01]  /*e5a0*/  MUFU.TANH R58, R58 ;  /* 0x0000003a003a7308 */ /* 0x000f620000002400 */
[----:B--2---:R-:W-:-:S02]  /*e5b0*/  FSEL R51, R43, -INF , P2 ;  /* 0xff8000002b337808 */ /* 0x004fc40001000000 */
[----:B------:R-:W-:Y:S02]  /*e5c0*/  CS2R R104, SRZ ;  /* 0x0000000000687805 */ /* 0x000fe4000001ff00 */
        /* <DEDUP_REMOVED lines=8> */
[----:B---3--:R-:W-:Y:S02]  /*e650*/  FSEL R48, R47, -INF , P2 ;  /* 0xff8000002f307808 */ /* 0x008fe40001000000 */
[----:B------:R-:W-:Y:S02]  /*e660*/  FMNMX.FTZ R31, R50, R31, !PT ;  /* 0x0000001f321f7209 */ /* 0x000fe40007810000 */
[----:B------:R-:W-:Y:S01]  /*e670*/  ISETP.GT.AND P2, PT, R29, 0x31, PT ;  /* 0x000000311d00780c */ /* 0x000fe20003f44270 */
[----:B------:R-:W2:Y:S01]  /*e680*/  MUFU.TANH R66, R66 ;  /* 0x0000004200427308 */ /* 0x000ea20000002400 */
[----:B-1----:R-:W-:Y:S02]  /*e690*/  FSEL R40, R40, -INF , P3 ;  /* 0xff80000028287808 */ /* 0x002fe40001800000 */
[----:B------:R-:W-:-:S02]  /*e6a0*/  FMNMX.FTZ R31, R48, R31, !PT ;  /* 0x0000001f301f7209 */ /* 0x000fc40007810000 */
[C---:B------:R-:W-:Y:S02]  /*e6b0*/  ISETP.GT.AND P3, PT, R29.reuse, 0x38, PT ;  /* 0x000000381d00780c */ /* 0x040fe40003f64270 */
[----:B----4-:R-:W-:Y:S01]  /*e6c0*/  FSEL R35, R32, -INF , P2 ;  /* 0xff80000020237808 */ /* 0x010fe20001000000 */
[----:B------:R-:W1:Y:S01]  /*e6d0*/  MUFU.TANH R38, R67 ;  /* 0x0000004300267308 */ /* 0x000e620000002400 */
[----:B------:R-:W-:Y:S02]  /*e6e0*/  FMNMX.FTZ R6, R40, R31, !PT ;  /* 0x0000001f28067209 */ /* 0x000fe40007810000 */
[----:B------:R-:W-:Y:S02]  /*e6f0*/  ISETP.GT.AND P2, PT, R29, 0x39, PT ;  /* 0x000000391d00780c */ /* 0x000fe40003f44270 */
[----:B------:R-:W-:Y:S02]  /*e700*/  FSEL R33, R33, -INF , P3 ;  /* 0xff80000021217808 */ /* 0x000fe40001800000 */
[----:B------:R-:W-:Y:S01]  /*e710*/  FMNMX.FTZ R6, R35, R6, !PT ;  /* 0x0000000623067209 */ /* 0x000fe20007810000 */
[----:B------:R-:W3:Y:S01]  /*e720*/  MUFU.TANH R70, R70 ;  /* 0x0000004600467308 */ /* 0x000ee20000002400 */
[----:B------:R-:W-:-:S02]  /*e730*/  ISETP.GT.AND P3, PT, R29, 0x40, PT ;  /* 0x000000401d00780c */ /* 0x000fc40003f64270 */
[----:B------:R-:W-:Y:S02]  /*e740*/  FSEL R32, R36, -INF , P2 ;  /* 0xff80000024207808 */ /* 0x000fe40001000000 */
[----:B------:R-:W-:Y:S02]  /*e750*/  FMNMX.FTZ R31, R33, R6, !PT ;  /* 0x00000006211f7209 */ /* 0x000fe40007810000 */
[C---:B------:R-:W-:Y:S01]  /*e760*/  ISETP.GT.AND P2, PT, R29.reuse, 0x41, PT ;  /* 0x000000411d00780c */ /* 0x040fe20003f44270 */
[----:B------:R-:W4:Y:S01]  /*e770*/  MUFU.TANH R71, R71 ;  /* 0x0000004700477308 */ /* 0x000f220000002400 */
[----:B-----5:R-:W-:Y:S02]  /*e780*/  FSEL R30, R58, -INF , P3 ;  /* 0xff8000003a1e7808 */ /* 0x020fe40001800000 */
[----:B------:R-:W-:Y:S02]  /*e790*/  FMNMX.FTZ R37, R32, R31, !PT ;  /* 0x0000001f20257209 */ /* 0x000fe40007810000 */
[----:B------:R-:W-:-:S02]  /*e7a0*/  ISETP.GT.AND P3, PT, R29, 0x48, PT ;  /* 0x000000481d00780c */ /* 0x000fc40003f64270 */
[----:B------:R-:W-:Y:S01]  /*e7b0*/  FSEL R31, R41, -INF , P2 ;  /* 0xff800000291f7808 */ /* 0x000fe20001000000 */
[----:B------:R-:W5:Y:S01]  /*e7c0*/  MUFU.TANH R42, R74 ;  /* 0x0000004a002a7308 */ /* 0x000f620000002400 */
[----:B------:R-:W-:Y:S02]  /*e7d0*/  FMNMX.FTZ R6, R30, R37, !PT ;  /* 0x000000251e067209 */ /* 0x000fe40007810000 */
[----:B------:R-:W-:Y:S02]  /*e7e0*/  ISETP.GT.AND P2, PT, R29, 0x49, PT ;  /* 0x000000491d00780c */ /* 0x000fe40003f44270 */
[----:B0-----:R-:W-:Y:S02]  /*e7f0*/  FSEL R34, R62, -INF , P3 ;  /* 0xff8000003e227808 */ /* 0x001fe40001800000 */
[----:B------:R-:W-:Y:S01]  /*e800*/  FMNMX.FTZ R37, R31, R6, !PT ;  /* 0x000000061f257209 */ /* 0x000fe20007810000 */
[----:B------:R-:W0:Y:S01]  /*e810*/  MUFU.TANH R43, R75 ;  /* 0x0000004b002b7308 */ /* 0x000e220000002400 */
[----:B------:R-:W-:-:S02]  /*e820*/  ISETP.GT.AND P3, PT, R29, 0x50, PT ;  /* 0x000000501d00780c */ /* 0x000fc40003f64270 */
[----:B------:R-:W-:Y:S02]  /*e830*/  FSEL R36, R44, -INF , P2 ;  /* 0xff8000002c247808 */ /* 0x000fe40001000000 */
[----:B------:R-:W-:Y:S02]  /*e840*/  FMNMX.FTZ R39, R34, R37, !PT ;  /* 0x0000002522277209 */ /* 0x000fe40007810000 */
[C---:B------:R-:W-:Y:S01]  /*e850*/  ISETP.GT.AND P2, PT, R29.reuse, 0x51, PT ;  /* 0x000000511d00780c */ /* 0x040fe20003f44270 */
[----:B------:R-:W0:Y:S01]  /*e860*/  MUFU.TANH R78, R78 ;  /* 0x0000004e004e7308 */ /* 0x000e220000002400 */
[----:B--2---:R-:W-:Y:S02]  /*e870*/  FSEL R37, R66, -INF , P3 ;  /* 0xff80000042257808 */ /* 0x004fe40001800000 */
[----:B------:R-:W-:Y:S02]  /*e880*/  FMNMX.FTZ R6, R36, R39, !PT ;  /* 0x0000002724067209 */ /* 0x000fe40007810000 */
[----:B------:R-:W-:-:S02]  /*e890*/  ISETP.GT.AND P3, PT, R29, 0x58, PT ;  /* 0x000000581d00780c */ /* 0x000fc40003f64270 */
[----:B-1----:R-:W-:Y:S01]  /*e8a0*/  FSEL R38, R38, -INF , P2 ;  /* 0xff80000026267808 */ /* 0x002fe20001000000 */
[----:B------:R-:W1:Y:S01]  /*e8b0*/  MUFU.TANH R79, R79 ;  /* 0x0000004f004f7308 */ /* 0x000e620000002400 */
[----:B------:R-:W-:Y:S02]  /*e8c0*/  FMNMX.FTZ R41, R37, R6, !PT ;  /* 0x0000000625297209 */ /* 0x000fe40007810000 */
[C---:B------:R-:W-:Y:S02]  /*e8d0*/  ISETP.GT.AND P2, PT, R29.reuse, 0x59, PT ;  /* 0x000000591d00780c */ /* 0x040fe40003f44270 */
[----:B---3--:R-:W-:Y:S02]  /*e8e0*/  FSEL R39, R70, -INF , P3 ;  /* 0xff80000046277808 */ /* 0x008fe40001800000 */
[----:B------:R-:W-:Y:S01]  /*e8f0*/  FMNMX.FTZ R6, R38, R41, !PT ;  /* 0x0000002926067209 */ /* 0x000fe20007810000 */
[----:B------:R-:W2:Y:S01]  /*e900*/  MUFU.TANH R46, R82 ;  /* 0x00000052002e7308 */ /* 0x000ea20000002400 */
[----:B------:R-:W-:-:S02]  /*e910*/  ISETP.GT.AND P3, PT, R29, 0x60, PT ;  /* 0x000000601d00780c */ /* 0x000fc40003f64270 */
[----:B----4-:R-:W-:Y:S02]  /*e920*/  FSEL R41, R71, -INF , P2 ;  /* 0xff80000047297808 */ /* 0x010fe40001000000 */
[----:B------:R-:W-:Y:S02]  /*e930*/  FMNMX.FTZ R6, R39, R6, !PT ;  /* 0x0000000627067209 */ /* 0x000fe40007810000 */
[----:B------:R-:W-:Y:S01]  /*e940*/  ISETP.GT.AND P2, PT, R29, 0x61, PT ;  /* 0x000000611d00780c */ /* 0x000fe20003f44270 */
[----:B------:R-:W3:Y:S01]  /*e950*/  MUFU.TANH R83, R83 ;  /* 0x0000005300537308 */ /* 0x000ee20000002400 */
[----:B-----5:R-:W-:Y:S02]  /*e960*/  FSEL R42, R42, -INF , P3 ;  /* 0xff8000002a2a7808 */ /* 0x020fe40001800000 */
[----:B------:R-:W-:Y:S02]  /*e970*/  FMNMX.FTZ R45, R41, R6, !PT ;  /* 0x00000006292d7209 */ /* 0x000fe40007810000 */
[----:B------:R-:W-:-:S02]  /*e980*/  ISETP.GT.AND P3, PT, R29, 0x68, PT ;  /* 0x000000681d00780c */ /* 0x000fc40003f64270 */
[----:B0-----:R-:W-:Y:S01]  /*e990*/  FSEL R43, R43, -INF , P2 ;  /* 0xff8000002b2b7808 */ /* 0x001fe20001000000 */
[----:B------:R-:W0:Y:S01]  /*e9a0*/  MUFU.TANH R86, R86 ;  /* 0x0000005600567308 */ /* 0x000e220000002400 */
[----:B------:R-:W-:Y:S02]  /*e9b0*/  FMNMX.FTZ R6, R42, R45, !PT ;  /* 0x0000002d2a067209 */ /* 0x000fe40007810000 */
[----:B------:R-:W-:Y:S02]  /*e9c0*/  ISETP.GT.AND P2, PT, R29, 0x69, PT ;  /* 0x000000691d00780c */ /* 0x000fe40003f44270 */
[----:B------:R-:W-:Y:S02]  /*e9d0*/  FSEL R44, R78, -INF , P3 ;  /* 0xff8000004e2c7808 */ /* 0x000fe40001800000 */
[----:B------:R-:W-:Y:S01]  /*e9e0*/  FMNMX.FTZ R47, R43, R6, !PT ;  /* 0x000000062b2f7209 */ /* 0x000fe20007810000 */
[----:B------:R-:W4:Y:S01]  /*e9f0*/  MUFU.TANH R87, R87 ;  /* 0x0000005700577308 */ /* 0x000f220000002400 */
[----:B------:R-:W-:-:S02]  /*ea00*/  ISETP.GT.AND P3, PT, R29, 0x70, PT ;  /* 0x000000701d00780c */ /* 0x000fc40003f64270 */
[----:B-1----:R-:W-:Y:S02]  /*ea10*/  FSEL R45, R79, -INF , P2 ;  /* 0xff8000004f2d7808 */ /* 0x002fe40001000000 */
[----:B------:R-:W-:Y:S02]  /*ea20*/  FMNMX.FTZ R6, R44, R47, !PT ;  /* 0x0000002f2c067209 */ /* 0x000fe40007810000 */
[----:B------:R-:W-:Y:S01]  /*ea30*/  ISETP.GT.AND P2, PT, R29, 0x71, PT ;  /* 0x000000711d00780c */ /* 0x000fe20003f44270 */
[----:B------:R-:W-:Y:S01]  /*ea40*/  MUFU.TANH R3, R3 ;  /* 0x0000000300037308 */ /* 0x000fe20000002400 */
[----:B--2---:R-:W-:Y:S02]  /*ea50*/  FSEL R46, R46, -INF , P3 ;  /* 0xff8000002e2e7808 */ /* 0x004fe40001800000 */
[----:B------:R-:W-:Y:S02]  /*ea60*/  FMNMX.FTZ R49, R45, R6, !PT ;  /* 0x000000062d317209 */ /* 0x000fe40007810000 */
[----:B------:R-:W-:-:S02]  /*ea70*/  ISETP.GT.AND P3, PT, R29, 0x78, PT ;  /* 0x000000781d00780c */ /* 0x000fc40003f64270 */
[----:B---3--:R-:W-:Y:S01]  /*ea80*/  FSEL R47, R83, -INF , P2 ;  /* 0xff800000532f7808 */ /* 0x008fe20001000000 */
[----:B------:R-:W1:Y:S01]  /*ea90*/  MUFU.TANH R5, R5 ;  /* 0x0000000500057308 */ /* 0x000e620000002400 */
[----:B------:R-:W-:Y:S02]  /*eaa0*/  FMNMX.FTZ R6, R46, R49, !PT ;  /* 0x000000312e067209 */ /* 0x000fe40007810000 */
[----:B------:R-:W-:Y:S02]  /*eab0*/  ISETP.GT.AND P2, PT, R29, 0x79, PT ;  /* 0x000000791d00780c */ /* 0x000fe40003f44270 */
[----:B0-----:R-:W-:Y:S02]  /*eac0*/  FSEL R49, R86, -INF , P3 ;  /* 0xff80000056317808 */ /* 0x001fe40001800000 */
[----:B------:R-:W-:Y:S01]  /*ead0*/  FMNMX.FTZ R6, R47, R6, !PT ;  /* 0x000000062f067209 */ /* 0x000fe20007810000 */
[----:B------:R-:W-:Y:S01]  /*eae0*/  MUFU.TANH R8, R8 ;  /* 0x0000000800087308 */ /* 0x000fe20000002400 */
[----:B----4-:R-:W-:-:S02]  /*eaf0*/  FSEL R29, R87, -INF , P2 ;  /* 0xff800000571d7808 */ /* 0x010fc40001000000 */
[----:B------:R-:W-:Y:S02]  /*eb00*/  FMNMX.FTZ R6, R49, R6, !PT ;  /* 0x0000000631067209 */ /* 0x000fe40007810000 */
[----:B------:R-:W-:Y:S02]  /*eb10*/  VIADDMNMX R62, R54, R57, R56, PT ;  /* 0x00000039363e7246 */ /* 0x000fe40003800138 */
[----:B------:R-:W-:Y:S01]  /*eb20*/  FMNMX.FTZ R6, R29, R6, !PT ;  /* 0x000000061d067209 */ /* 0x000fe20007810000 */
[----:B------:R-:W-:Y:S01]  /*eb30*/  MUFU.TANH R7, R7 ;  /* 0x0000000700077308 */ /* 0x000fe20000002400 */
[C---:B------:R-:W-:Y:S02]  /*eb40*/  ISETP.GT.AND P3, PT, R62.reuse, 0x1, PT ;  /* 0x000000013e00780c */ /* 0x040fe40003f64270 */
[----:B------:R-:W-:Y:S01]  /*eb50*/  ISETP.GT.AND P4, PT, R62, 0x8, PT ;  /* 0x000000083e00780c */ /* 0x000fe20003f84270 */
[----:B------:R-:W0:Y:S01]  /*eb60*/  SHFL.BFLY PT, R67, R6, 0x2, 0x1f ;  /* 0x0c401f0006437f89 */ /* 0x000e2200000e0000 */
[----:B-1----:R-:W-:-:S02]  /*eb70*/  FSEL R57, R5, -INF , P3 ;  /* 0xff80000005397808 */ /* 0x002fc40001800000 */
[----:B------:R-:W-:Y:S01]  /*eb80*/  ISETP.GT.AND P3, PT, R62, 0x10, PT ;  /* 0x000000103e00780c */ /* 0x000fe20003f64270 */
[----:B------:R-:W1:Y:S08]  /*eb90*/  MUFU.TANH R10, R10 ;  /* 0x0000000a000a7308 */ /* 0x000e700000002400 */
[----:B------:R-:W-:Y:S08]  /*eba0*/  MUFU.TANH R9, R9 ;  /* 0x0000000900097308 */ /* 0x000ff00000002400 */
[----:B------:R-:W2:Y:S01]  /*ebb0*/  MUFU.TANH R11, R11 ;  /* 0x0000000b000b7308 */ /* 0x000ea20000002400 */
[----:B-1----:R-:W-:-:S02]  /*ebc0*/  FSEL R5, R10, -INF , P3 ;  /* 0xff8000000a057808 */ /* 0x002fc40001800000 */
[----:B------:R-:W-:Y:S02]  /*ebd0*/  ISETP.GT.AND P3, PT, R62, 0x18, PT ;  /* 0x000000183e00780c */ /* 0x000fe40003f64270 */
[----:B0-----:R-:W-:-:S03]  /*ebe0*/  FMNMX.FTZ R67, R6, R67, !PT ;  /* 0x0000004306437209 */ /* 0x001fc60007810000 */
[----:B------:R-:W0:Y:S02]  /*ebf0*/  MUFU.TANH R12, R12 ;  /* 0x0000000c000c7308 */ /* 0x000e240000002400 */
[----:B------:R-:W1:Y:S06]  /*ec00*/  SHFL.BFLY PT, R6, R67, 0x1, 0x1f ;  /* 0x0c201f0043067f89 */ /* 0x000e6c00000e0000 */
[----:B------:R-:W3:Y:S01]  /*ec10*/  MUFU.TANH R14, R14 ;  /* 0x0000000e000e7308 */ /* 0x000ee20000002400 */
[----:B--2---:R-:W-:Y:S02]  /*ec20*/  FSEL R11, R11, -INF , P3 ;  /* 0xff8000000b0b7808 */ /* 0x004fe40001800000 */
[----:B------:R-:W-:-:S05]  /*ec30*/  ISETP.GT.AND P3, PT, R62, 0x20, PT ;  /* 0x000000203e00780c */ /* 0x000fca0003f64270 */
[----:B------:R-:W2:Y:S08]  /*ec40*/  MUFU.TANH R13, R13 ;  /* 0x0000000d000d7308 */ /* 0x000eb00000002400 */
[----:B------:R-:W4:Y:S01]  /*ec50*/  MUFU.TANH R15, R15 ;  /* 0x0000000f000f7308 */ /* 0x000f220000002400 */
[----:B-1----:R-:W-:-:S04]  /*ec60*/  FMNMX.FTZ R6, R67, R6, !PT ;  /* 0x0000000643067209 */ /* 0x002fc80007810000 */
[C---:B------:R-:W-:Y:S01]  /*ec70*/  FSETP.NEU.FTZ.AND P2, PT, R6.reuse, -INF , PT ;  /* 0xff8000000600780b */ /* 0x040fe20003f5d000 */
[----:B------:R-:W-:Y:S02]  /*ec80*/  FMUL.FTZ R52, R6, UR48 ;  /* 0x0000003006347c20 */ /* 0x000fe40008410000 */
[----:B------:R-:W1:Y:S03]  /*ec90*/  MUFU.TANH R20, R20 ;  /* 0x0000001400147308 */ /* 0x000e660000002400 */
[----:B------:R-:W-:Y:S02]  /*eca0*/  FSEL R52, R52, RZ, P2 ;  /* 0x000000ff34347208 */ /* 0x000fe40001000000 */
[----:B------:R-:W-:-:S03]  /*ecb0*/  ISETP.GT.AND P2, PT, R62, RZ, PT ;  /* 0x000000ff3e00720c */ /* 0x000fc60003f44270 */
[----:B------:R5:W-:Y:S01]  /*ecc0*/  MUFU.TANH R71, R61 ;  /* 0x0000003d00477308 */ /* 0x000be20000002400 */
[--C-:B------:R-:W-:Y:S01]  /*ecd0*/  FFMA.FTZ R51, R51, UR48, -R52.reuse ;  /* 0x0000003033337c23 */ /* 0x100fe20008010834 */
[----:B------:R-:W-:Y:S01]  /*ece0*/  FSEL R54, R3, -INF , P2 ;  /* 0xff80000003367808 */ /* 0x000fe20001000000 */
[--C-:B------:R-:W-:Y:S01]  /*ecf0*/  FFMA.FTZ R175, R50, UR48, -R52.reuse ;  /* 0x0000003032af7c23 */ /* 0x100fe20008010834 */
[----:B------:R-:W-:Y:S01]  /*ed00*/  ISETP.GT.AND P2, PT, R62, 0x9, PT ;  /* 0x000000093e00780c */ /* 0x000fe20003f44270 */
[--C-:B------:R-:W-:Y:S01]  /*ed10*/  FFMA.FTZ R173, R53, UR48, -R52.reuse ;  /* 0x0000003035ad7c23 */ /* 0x100fe20008010834 */
[----:B------:R-:W-:Y:S01]  /*ed20*/  FSEL R3, R8, -INF , P4 ;  /* 0xff80000008037808 */ /* 0x000fe20002000000 */
[--C-:B------:R-:W-:Y:S01]  /*ed30*/  FFMA.FTZ R171, R33, UR48, -R52.reuse ;  /* 0x0000003021ab7c23 */ /* 0x100fe20008010834 */
[----:B------:R-:W-:Y:S01]  /*ed40*/  FMNMX.FTZ R56, R54, R57, !PT ;  /* 0x0000003936387209 */ /* 0x000fe20007810000 */
[----:B------:R-:W1:Y:S01]  /*ed50*/  MUFU.TANH R24, R24 ;  /* 0x0000001800187308 */ /* 0x000e620000002400 */
[----:B------:R-:W-:Y:S01]  /*ed60*/  FSEL R7, R7, -INF , P2 ;  /* 0xff80000007077808 */ /* 0x000fe20001000000 */
[--C-:B------:R-:W-:Y:S01]  /*ed70*/  FFMA.FTZ R179, R63, UR48, -R52.reuse ;  /* 0x000000303fb37c23 */ /* 0x100fe20008010834 */
[----:B------:R-:W-:Y:S01]  /*ed80*/  FMNMX.FTZ R56, R3, R56, !PT ;  /* 0x0000003803387209 */ /* 0x000fe20007810000 */
[--C-:B------:R-:W-:Y:S01]  /*ed90*/  FFMA.FTZ R165, R30, UR48, -R52.reuse ;  /* 0x000000301ea57c23 */ /* 0x100fe20008010834 */
[----:B------:R-:W-:Y:S01]  /*eda0*/  ISETP.GT.AND P2, PT, R62, 0x11, PT ;  /* 0x000000113e00780c */ /* 0x000fe20003f44270 */
        /* <DEDUP_REMOVED lines=8> */
[----:B------:R-:W1:Y:S01]  /*ee30*/  @P1 LDC R46, c[0x0][0x44c] ;  /* 0x00011300ff2e1b82 */ /* 0x000e620000000800 */
[----:B------:R-:W-:Y:S01]  /*ee40*/  FMNMX.FTZ R58, R9, R56, !PT ;  /* 0x00000038093a7209 */ /* 0x000fe20007810000 */
[----:B------:R-:W-:Y:S01]  /*ee50*/  MUFU.TANH R25, R25 ;  /* 0x0000001900197308 */ /* 0x000fe20000002400 */
[----:B0-----:R-:W-:Y:S01]  /*ee60*/  FSEL R56, R12, -INF , P2 ;  /* 0xff8000000c387808 */ /* 0x001fe20001000000 */
[--C-:B------:R-:W-:Y:S01]  /*ee70*/  FFMA.FTZ R12, R59, UR48, -R52.reuse ;  /* 0x000000303b0c7c23 */ /* 0x100fe20008010834 */
[----:B-----5:R-:W-:Y:S01]  /*ee80*/  FMNMX.FTZ R61, R11, R58, !PT ;  /* 0x0000003a0b3d7209 */ /* 0x020fe20007810000 */
[--C-:B------:R-:W-:Y:S01]  /*ee90*/  FFMA.FTZ R181, R97, UR48, -R52.reuse ;  /* 0x0000003061b57c23 */ /* 0x100fe20008010834 */
[----:B------:R-:W-:Y:S01]  /*eea0*/  ISETP.GT.AND P2, PT, R62, 0x21, PT ;  /* 0x000000213e00780c */ /* 0x000fe20003f44270 */
[--C-:B------:R-:W-:Y:S01]  /*eeb0*/  FFMA.FTZ R95, R95, UR48, -R52.reuse ;  /* 0x000000305f5f7c23 */ /* 0x100fe20008010834 */
[----:B---3--:R-:W-:Y:S01]  /*eec0*/  FSEL R58, R14, -INF , P3 ;  /* 0xff8000000e3a7808 */ /* 0x008fe20001800000 */
[----:B------:R-:W0:Y:S01]  /*eed0*/  MUFU.TANH R26, R26 ;  /* 0x0000001a001a7308 */ /* 0x000e220000002400 */
[----:B------:R-:W-:Y:S01]  /*eee0*/  FMNMX.FTZ R61, R56, R61, !PT ;  /* 0x0000003d383d7209 */ /* 0x000fe20007810000 */
[--C-:B------:R-:W-:Y:S01]  /*eef0*/  FFMA.FTZ R183, R93, UR48, -R52.reuse ;  /* 0x000000305db77c23 */ /* 0x100fe20008010834 */
[----:B------:R-:W-:Y:S01]  /*ef00*/  ISETP.GT.AND P3, PT, R62, 0x28, PT ;  /* 0x000000283e00780c */ /* 0x000fe20003f64270 */
[--C-:B------:R-:W-:Y:S01]  /*ef10*/  FFMA.FTZ R10, R91, UR48, -R52.reuse ;  /* 0x000000305b0a7c23 */ /* 0x100fe20008010834 */
[----:B--2---:R-:W-:Y:S01]  /*ef20*/  FSEL R13, R13, -INF , P2 ;  /* 0xff8000000d0d7808 */ /* 0x004fe20001000000 */
[--C-:B------:R-:W-:Y:S01]  /*ef30*/  FFMA.FTZ R177, R89, UR48, -R52.reuse ;  /* 0x0000003059b17c23 */ /* 0x100fe20008010834 */
[----:B------:R-:W-:Y:S01]  /*ef40*/  FMNMX.FTZ R14, R58, R61, !PT ;  /* 0x0000003d3a0e7209 */ /* 0x000fe20007810000 */
[----:B------:R-:W2:Y:S01]  /*ef50*/  MUFU.TANH R28, R28 ;  /* 0x0000001c001c7308 */ /* 0x000ea20000002400 */
[----:B------:R-:W-:Y:S01]  /*ef60*/  ISETP.GT.AND P2, PT, R62, 0x29, PT ;  /* 0x000000293e00780c */ /* 0x000fe20003f44270 */
[--C-:B------:R-:W-:Y:S01]  /*ef70*/  FFMA.FTZ R163, R39, UR48, -R52.reuse ;  /* 0x0000003027a37c23 */ /* 0x100fe20008010834 */
[----:B----4-:R-:W-:Y:S01]  /*ef80*/  FSEL R15, R15, -INF , P3 ;  /* 0xff8000000f0f7808 */ /* 0x010fe20001800000 */
[----:B------:R-:W-:Y:S01]  /*ef90*/  IMAD.MOV.U32 R39, RZ, RZ, R191 ;  /* 0x000000ffff277224 */ /* 0x000fe200078e00bf */
[----:B------:R-:W-:Y:S01]  /*efa0*/  FMNMX.FTZ R14, R13, R14, !PT ;  /* 0x0000000e0d0e7209 */ /* 0x000fe20007810000 */
[--C-:B------:R-:W-:Y:S01]  /*efb0*/  FFMA.FTZ R167, R34, UR48, -R52.reuse ;  /* 0x0000003022a77c23 */ /* 0x100fe20008010834 */
[----:B------:R-:W-:Y:S01]  /*efc0*/  ISETP.GT.AND P3, PT, R62, 0x30, PT ;  /* 0x000000303e00780c */ /* 0x000fe20003f64270 */
[----:B------:R3:W-:Y:S01]  /*efd0*/  MUFU.TANH R70, R60 ;  /* 0x0000003c00467308 */ /* 0x0007e20000002400 */
        /* <DEDUP_REMOVED lines=8> */
[----:B---3--:R-:W-:Y:S01]  /*f060*/  FSEL R60, R24, -INF , P3 ;  /* 0xff800000183c7808 */ /* 0x008fe20001800000 */
[--C-:B------:R-:W-:Y:S01]  /*f070*/  FFMA.FTZ R14, R55, UR48, -R52.reuse ;  /* 0x00000030370e7c23 */ /* 0x100fe20008010834 */
[----:B------:R-:W-:Y:S01]  /*f080*/  ISETP.GT.AND P3, PT, R62, 0x38, PT ;  /* 0x000000383e00780c */ /* 0x000fe20003f64270 */
[--C-:B------:R-:W-:Y:S01]  /*f090*/  FFMA.FTZ R38, R43, UR48, -R52.reuse ;  /* 0x000000302b267c23 */ /* 0x100fe20008010834 */
[----:B------:R-:W-:Y:S01]  /*f0a0*/  FMNMX.FTZ R61, R60, R61, !PT ;  /* 0x0000003d3c3d7209 */ /* 0x000fe20007810000 */
[--C-:B------:R-:W-:Y:S01]  /*f0b0*/  FFMA.FTZ R42, R47, UR48, -R52.reuse ;  /* 0x000000302f2a7c23 */ /* 0x100fe20008010834 */
[--C-:B------:R-:W-:Y:S01]  /*f0c0*/  FFMA.FTZ R155, R49, UR48, -R52.reuse ;  /* 0x00000030319b7c23 */ /* 0x100fe20008010834 */
[----:B------:R3:W4:Y:S01]  /*f0d0*/  MUFU.TANH R74, R64 ;  /* 0x00000040004a7308 */ /* 0x0007220000002400 */
[----:B------:R-:W-:Y:S01]  /*f0e0*/  FFMA.FTZ R29, R29, UR48, -R52 ;  /* 0x000000301d1d7c23 */ /* 0x000fe20008010834 */
[----:B------:R-:W-:-:S02]  /*f0f0*/  CS2R R92, SRZ ;  /* 0x00000000005c7805 */ /* 0x000fc4000001ff00 */
[----:B------:R-:W-:Y:S02]  /*f100*/  CS2R R90, SRZ ;  /* 0x00000000005a7805 */ /* 0x000fe4000001ff00 */
[----:B------:R-:W-:Y:S02]  /*f110*/  CS2R R88, SRZ ;  /* 0x0000000000587805 */ /* 0x000fe4000001ff00 */
[----:B------:R5:W4:Y:S01]  /*f120*/  MUFU.TANH R75, R65 ;  /* 0x00000041004b7308 */ /* 0x000b220000002400 */
[----:B---3--:R-:W-:Y:S02]  /*f130*/  FSEL R64, R21, -INF , P2 ;  /* 0xff80000015407808 */ /* 0x008fe40001000000 */
[----:B------:R-:W-:Y:S02]  /*f140*/  ISETP.GT.AND P2, PT, R62, 0x39, PT ;  /* 0x000000393e00780c */ /* 0x000fe40003f44270 */
[----:B------:R-:W-:Y:S02]  /*f150*/  FMNMX.FTZ R20, R64, R61, !PT ;  /* 0x0000003d40147209 */ /* 0x000fe40007810000 */
[----:B0-----:R-:W-:Y:S01]  /*f160*/  FSEL R66, R26, -INF , P2 ;  /* 0xff8000001a427808 */ /* 0x001fe20001000000 */
[----:B------:R1:W-:Y:S01]  /*f170*/  MUFU.TANH R79, R69 ;  /* 0x00000045004f7308 */ /* 0x0003e20000002400 */
[----:B-----5:R-:W-:-:S02]  /*f180*/  FSEL R65, R25, -INF , P3 ;  /* 0xff80000019417808 */ /* 0x020fc40001800000 */
[C---:B------:R-:W-:Y:S02]  /*f190*/  ISETP.GT.AND P3, PT, R62.reuse, 0x40, PT ;  /* 0x000000403e00780c */ /* 0x040fe40003f64270 */
[----:B------:R-:W-:Y:S02]  /*f1a0*/  FMNMX.FTZ R21, R65, R20, !PT ;  /* 0x0000001441157209 */ /* 0x000fe40007810000 */
[----:B------:R-:W-:Y:S01]  /*f1b0*/  ISETP.GT.AND P2, PT, R62, 0x41, PT ;  /* 0x000000413e00780c */ /* 0x000fe20003f44270 */
[----:B------:R0:W3:Y:S01]  /*f1c0*/  MUFU.TANH R78, R68 ;  /* 0x00000044004e7308 */ /* 0x0000e20000002400 */
[----:B--2---:R-:W-:Y:S01]  /*f1d0*/  FSEL R67, R28, -INF , P3 ;  /* 0xff8000001c437808 */ /* 0x004fe20001800000 */
[----:B------:R-:W-:Y:S01]  /*f1e0*/  FFMA.FTZ R28, R48, UR48, -R52 ;  /* 0x00000030301c7c23 */ /* 0x000fe20008010834 */
[----:B------:R-:W-:Y:S02]  /*f1f0*/  FMNMX.FTZ R20, R66, R21, !PT ;  /* 0x0000001542147209 */ /* 0x000fe40007810000 */
[----:B------:R-:W-:-:S02]  /*f200*/  ISETP.GT.AND P3, PT, R62, 0x48, PT ;  /* 0x000000483e00780c */ /* 0x000fc40003f64270 */
[----:B-1----:R-:W-:Y:S01]  /*f210*/  FSEL R69, R27, -INF , P2 ;  /* 0xff8000001b457808 */ /* 0x002fe20001000000 */
[----:B------:R-:W1:Y:S01]  /*f220*/  MUFU.TANH R72, R72 ;  /* 0x0000004800487308 */ /* 0x000e620000002400 */
[----:B------:R-:W-:Y:S02]  /*f230*/  FMNMX.FTZ R24, R67, R20, !PT ;  /* 0x0000001443187209 */ /* 0x000fe40007810000 */
[----:B------:R-:W-:Y:S02]  /*f240*/  ISETP.GT.AND P2, PT, R62, 0x49, PT ;  /* 0x000000493e00780c */ /* 0x000fe40003f44270 */
[----:B------:R-:W-:Y:S02]  /*f250*/  FSEL R70, R70, -INF , P3 ;  /* 0xff80000046467808 */ /* 0x000fe40001800000 */
[----:B------:R-:W-:Y:S01]  /*f260*/  FMNMX.FTZ R21, R69, R24, !PT ;  /* 0x0000001845157209 */ /* 0x000fe20007810000 */
[----:B------:R-:W2:Y:S01]  /*f270*/  MUFU.TANH R73, R73 ;  /* 0x0000004900497308 */ /* 0x000ea20000002400 */
[----:B------:R-:W-:-:S02]  /*f280*/  ISETP.GT.AND P3, PT, R62, 0x50, PT ;  /* 0x000000503e00780c */ /* 0x000fc40003f64270 */
[----:B0-----:R-:W-:Y:S01]  /*f290*/  FSEL R68, R71, -INF , P2 ;  /* 0xff80000047447808 */ /* 0x001fe20001000000 */
[----:B------:R-:W-:Y:S01]  /*f2a0*/  FFMA.FTZ R71, R32, UR48, -R52 ;  /* 0x0000003020477c23 */ /* 0x000fe20008010834 */
[----:B------:R-:W-:Y:S02]  /*f2b0*/  FMNMX.FTZ R21, R70, R21, !PT ;  /* 0x0000001546157209 */ /* 0x000fe40007810000 */
[----:B------:R-:W-:Y:S01]  /*f2c0*/  ISETP.GT.AND P2, PT, R62, 0x51, PT ;  /* 0x000000513e00780c */ /* 0x000fe20003f44270 */
[----:B------:R-:W0:Y:S01]  /*f2d0*/  MUFU.TANH R76, R76 ;  /* 0x0000004c004c7308 */ /* 0x000e220000002400 */
[----:B----4-:R-:W-:Y:S02]  /*f2e0*/  FSEL R25, R74, -INF , P3 ;  /* 0xff8000004a197808 */ /* 0x010fe40001800000 */
[----:B------:R-:W-:Y:S02]  /*f2f0*/  FMNMX.FTZ R24, R68, R21, !PT ;  /* 0x0000001544187209 */ /* 0x000fe40007810000 */
[----:B------:R-:W-:-:S02]  /*f300*/  ISETP.GT.AND P3, PT, R62, 0x58, PT ;  /* 0x000000583e00780c */ /* 0x000fc40003f64270 */
[----:B------:R-:W-:Y:S01]  /*f310*/  FSEL R27, R75, -INF , P2 ;  /* 0xff8000004b1b7808 */ /* 0x000fe20001000000 */
[----:B------:R-:W-:Y:S01]  /*f320*/  MUFU.TANH R77, R77 ;  /* 0x0000004d004d7308 */ /* 0x000fe20000002400 */
[----:B------:R-:W-:Y:S02]  /*f330*/  FMNMX.FTZ R26, R25, R24, !PT ;  /* 0x00000018191a7209 */ /* 0x000fe40007810000 */
[----:B------:R-:W-:Y:S02]  /*f340*/  ISETP.GT.AND P2, PT, R62, 0x59, PT ;  /* 0x000000593e00780c */ /* 0x000fe40003f44270 */
[----:B---3--:R-:W-:Y:S02]  /*f350*/  FSEL R48, R78, -INF , P3 ;  /* 0xff8000004e307808 */ /* 0x008fe40001800000 */
[----:B------:R-:W-:Y:S01]  /*f360*/  FMNMX.FTZ R21, R27, R26, !PT ;  /* 0x0000001a1b157209 */ /* 0x000fe20007810000 */
[----:B------:R3:W-:Y:S01]  /*f370*/  MUFU.EX2 R20, R51 ;  /* 0x0000003300147308 */ /* 0x0007e20000000800 */
[----:B------:R-:W-:-:S02]  /*f380*/  ISETP.GT.AND P3, PT, R62, 0x60, PT ;  /* 0x000000603e00780c */ /* 0x000fc40003f64270 */
[----:B------:R-:W-:Y:S02]  /*f390*/  FMNMX.FTZ R26, R48, R21, !PT ;  /* 0x00000015301a7209 */ /* 0x000fe40007810000 */
[----:B-1----:R-:W-:Y:S02]  /*f3a0*/  FSEL R50, R72, -INF , P3 ;  /* 0xff80000048327808 */ /* 0x002fe40001800000 */
[C---:B------:R-:W-:Y:S01]  /*f3b0*/  ISETP.GT.AND P3, PT, R62.reuse, 0x68, PT ;  /* 0x000000683e00780c */ /* 0x040fe20003f64270 */
[----:B------:R-:W1:Y:S01]  /*f3c0*/  MUFU.TANH R80, R80 ;  /* 0x0000005000507308 */ /* 0x000e620000002400 */
[----:B---3--:R-:W-:Y:S02]  /*f3d0*/  FSEL R51, R79, -INF , P2 ;  /* 0xff8000004f337808 */ /* 0x008fe40001000000 */
[----:B------:R-:W-:Y:S02]  /*f3e0*/  ISETP.GT.AND P2, PT, R62, 0x61, PT ;  /* 0x000000613e00780c */ /* 0x000fe40003f44270 */
[----:B------:R-:W-:-:S02]  /*f3f0*/  FMNMX.FTZ R21, R51, R26, !PT ;  /* 0x0000001a33157209 */ /* 0x000fc40007810000 */
[----:B--2---:R-:W-:Y:S01]  /*f400*/  FSEL R53, R73, -INF , P2 ;  /* 0xff80000049357808 */ /* 0x004fe20001000000 */
[----:B------:R-:W2:Y:S01]  /*f410*/  MUFU.TANH R81, R81 ;  /* 0x0000005100517308 */ /* 0x000ea20000002400 */
[----:B------:R-:W-:Y:S02]  /*f420*/  FMNMX.FTZ R26, R50, R21, !PT ;  /* 0x00000015321a7209 */ /* 0x000fe40007810000 */
[----:B------:R-:W-:Y:S02]  /*f430*/  ISETP.GT.AND P2, PT, R62, 0x69, PT ;  /* 0x000000693e00780c */ /* 0x000fe40003f44270 */
[----:B0-----:R-:W-:Y:S02]  /*f440*/  FSEL R55, R76, -INF , P3 ;  /* 0xff8000004c377808 */ /* 0x001fe40001800000 */
[----:B------:R-:W-:Y:S01]  /*f450*/  FMNMX.FTZ R26, R53, R26, !PT ;  /* 0x0000001a351a7209 */ /* 0x000fe20007810000 */
[----:B------:R-:W0:Y:S01]  /*f460*/  MUFU.TANH R84, R84 ;  /* 0x0000005400547308 */ /* 0x000e220000002400 */
[----:B------:R-:W-:-:S02]  /*f470*/  ISETP.GT.AND P3, PT, R62, 0x70, PT ;  /* 0x000000703e00780c */ /* 0x000fc40003f64270 */
[----:B------:R-:W-:Y:S02]  /*f480*/  FMNMX.FTZ R26, R55, R26, !PT ;  /* 0x0000001a371a7209 */ /* 0x000fe40007810000 */
[----:B-1----:R-:W-:Y:S02]  /*f490*/  FSEL R33, R80, -INF , P3 ;  /* 0xff80000050217808 */ /* 0x002fe40001800000 */
[----:B------:R-:W-:Y:S01]  /*f4a0*/  ISETP.GT.AND P3, PT, R62, 0x78, PT ;  /* 0x000000783e00780c */ /* 0x000fe20003f64270 */
[----:B------:R1:W-:Y:S08]  /*f4b0*/  MUFU.EX2 R24, R28 ;  /* 0x0000001c00187308 */ /* 0x0003f00000000800 */
[----:B------:R-:W3:Y:S01]  /*f4c0*/  MUFU.TANH R85, R85 ;  /* 0x0000005500557308 */ /* 0x000ee20000002400 */
[----:B-1----:R-:W-:Y:S01]  /*f4d0*/  FFMA.FTZ R28, R35, UR48, -R52 ;  /* 0x00000030231c7c23 */ /* 0x002fe20008010834 */
[----:B------:R-:W-:-:S02]  /*f4e0*/  FSEL R35, R77, -INF , P2 ;  /* 0xff8000004d237808 */ /* 0x000fc40001000000 */
[C---:B------:R-:W-:Y:S02]  /*f4f0*/  ISETP.GT.AND P2, PT, R62.reuse, 0x71, PT ;  /* 0x000000713e00780c */ /* 0x040fe40003f44270 */
[----:B------:R-:W-:Y:S02]  /*f500*/  FMNMX.FTZ R26, R35, R26, !PT ;  /* 0x0000001a231a7209 */ /* 0x000fe40007810000 */
[----:B--2---:R-:W-:Y:S01]  /*f510*/  FSEL R61, R81, -INF , P2 ;  /* 0xff800000513d7808 */ /* 0x004fe20001000000 */
[----:B------:R-:W-:Y:S01]  /*f520*/  MUFU.EX2 R181, R181 ;  /* 0x000000b500b57308 */ /* 0x000fe20000000800 */
[----:B------:R-:W-:Y:S02]  /*f530*/  FMNMX.FTZ R32, R33, R26, !PT ;  /* 0x0000001a21207209 */ /* 0x000fe40007810000 */
[----:B------:R-:W-:Y:S02]  /*f540*/  ISETP.GT.AND P2, PT, R62, 0x79, PT ;  /* 0x000000793e00780c */ /* 0x000fe40003f44270 */
[----:B0-----:R-:W-:-:S02]  /*f550*/  FSEL R62, R84, -INF , P3 ;  /* 0xff800000543e7808 */ /* 0x001fc40001800000 */
[----:B------:R-:W-:Y:S01]  /*f560*/  FMNMX.FTZ R21, R61, R32, !PT ;  /* 0x000000203d157209 */ /* 0x000fe20007810000 */
[----:B------:R0:W1:Y:S01]  /*f570*/  MUFU.EX2 R8, R95 ;  /* 0x0000005f00087308 */ /* 0x0000620000000800 */
[----:B---3--:R-:W-:Y:S01]  /*f580*/  FSEL R63, R85, -INF , P2 ;  /* 0xff800000553f7808 */ /* 0x008fe20001000000 */
[--C-:B------:R-:W-:Y:S01]  /*f590*/  FFMA.FTZ R32, R36, UR48, -R52.reuse ;  /* 0x0000003024207c23 */ /* 0x100fe20008010834 */
[----:B------:R-:W-:Y:S01]  /*f5a0*/  FMNMX.FTZ R30, R62, R21, !PT ;  /* 0x000000153e1e7209 */ /* 0x000fe20007810000 */
[--C-:B------:R-:W-:Y:S01]  /*f5b0*/  FFMA.FTZ R36, R41, UR48, -R52.reuse ;  /* 0x0000003029247c23 */ /* 0x100fe20008010834 */
[----:B------:R-:W-:Y:S02]  /*f5c0*/  @P1 IMAD.HI.U32 R41, R191, R46, RZ ;  /* 0x0000002ebf291227 */ /* 0x000fe400078e00ff */
[----:B------:R-:W-:Y:S02]  /*f5d0*/  FMNMX.FTZ R21, R63, R30, !PT ;  /* 0x0000001e3f157209 */ /* 0x000fe40007810000 */
[--C-:B------:R-:W-:Y:S01]  /*f5e0*/  FFMA.FTZ R30, R31, UR48, -R52.reuse ;  /* 0x000000301f1e7c23 */ /* 0x100fe20008010834 */
[----:B------:R-:W-:Y:S01]  /*f5f0*/  MUFU.EX2 R183, R183 ;  /* 0x000000b700b77308 */ /* 0x000fe20000000800 */
[----:B0-----:R-:W-:Y:S01]  /*f600*/  CS2R R94, SRZ ;  /* 0x00000000005e7805 */ /* 0x001fe2000001ff00 */
[----:B------:R-:W0:Y:S06]  /*f610*/  SHFL.BFLY PT, R40, R21, 0x2, 0x1f ;  /* 0x0c401f0015287f89 */ /* 0x000e2c00000e0000 */
[----:B------:R-:W-:Y:S08]  /*f620*/  MUFU.EX2 R10, R10 ;  /* 0x0000000a000a7308 */ /* 0x000ff00000000800 */
[----:B------:R-:W-:Y:S08]  /*f630*/  MUFU.EX2 R177, R177 ;  /* 0x000000b100b17308 */ /* 0x000ff00000000800 */
[----:B------:R-:W-:Y:S01]  /*f640*/  MUFU.EX2 R12, R12 ;  /* 0x0000000c000c7308 */ /* 0x000fe20000000800 */
[----:B0-----:R-:W-:Y:S01]  /*f650*/  FMNMX.FTZ R31, R21, R40, !PT ;  /* 0x00000028151f7209 */ /* 0x001fe20007810000 */
[----:B------:R-:W-:-:S04]  /*f660*/  FFMA.FTZ R40, R45, UR48, -R52 ;  /* 0x000000302d287c23 */ /* 0x000fc80008010834 */
        /* <DEDUP_REMOVED lines=11> */
[--C-:B------:R-:W-:Y:S01]  /*f720*/  FFMA.FTZ R31, R57, UR48, -R44.reuse ;  /* 0x00000030391f7c23 */ /* 0x100fe2000801082c */
[----:B------:R-:W0:Y:S01]  /*f730*/  @P1 LDC R54, c[0x0][0x450] ;  /* 0x00011400ff361b82 */ /* 0x000e220000000800 */
[--C-:B------:R-:W-:Y:S01]  /*f740*/  FFMA.FTZ R182, R3, UR48, -R44.reuse ;  /* 0x0000003003b67c23 */ /* 0x100fe2000801082c */
[--C-:B------:R-:W-:Y:S01]  /*f750*/  FFMA.FTZ R3, R7, UR48, -R44.reuse ;  /* 0x0000003007037c23 */ /* 0x100fe2000801082c */
[--C-:B------:R-:W-:Y:S01]  /*f760*/  FFMA.FTZ R176, R5, UR48, -R44.reuse ;  /* 0x0000003005b07c23 */ /* 0x100fe2000801082c */
[----:B------:R-:W-:Y:S01]  /*f770*/  MUFU.EX2 R180, R180 ;  /* 0x000000b400b47308 */ /* 0x000fe20000000800 */
[----:B------:R-:W-:Y:S02]  /*f780*/  IMAD.U32 R5, RZ, RZ, UR38 ;  /* 0x00000026ff057e24 */ /* 0x000fe4000f8e00ff */
[--C-:B------:R-:W-:Y:S01]  /*f790*/  FFMA.FTZ R9, R9, UR48, -R44.reuse ;  /* 0x0000003009097c23 */ /* 0x100fe2000801082c */
[--C-:B------:R-:W-:Y:S01]  /*f7a0*/  FFMA.FTZ R11, R11, UR48, -R44.reuse ;  /* 0x000000300b0b7c23 */ /* 0x100fe2000801082c */
[--C-:B------:R-:W-:Y:S01]  /*f7b0*/  FFMA.FTZ R56, R56, UR48, -R44.reuse ;  /* 0x0000003038387c23 */ /* 0x100fe2000801082c */
[----:B------:R-:W-:Y:S01]  /*f7c0*/  FFMA.FTZ R58, R58, UR48, -R44 ;  /* 0x000000303a3a7c23 */ /* 0x000fe2000801082c */
[----:B------:R-:W-:Y:S01]  /*f7d0*/  PRMT R0, R5, 0x654, R0 ;  /* 0x0000065405007816 */ /* 0x000fe20000000000 */
[--C-:B------:R-:W-:Y:S01]  /*f7e0*/  FFMA.FTZ R13, R13, UR48, -R44.reuse ;  /* 0x000000300d0d7c23 */ /* 0x100fe2000801082c */
[----:B------:R-:W2:Y:S01]  /*f7f0*/  MUFU.EX2 R31, R31 ;  /* 0x0000001f001f7308 */ /* 0x000ea20000000800 */
[--C-:B------:R-:W-:Y:S01]  /*f800*/  FFMA.FTZ R15, R15, UR48, -R44.reuse ;  /* 0x000000300f0f7c23 */ /* 0x100fe2000801082c */
[----:B------:R1:W-:Y:S01]  /*f810*/  SYNCS.ARRIVE.TRANS64.RED.A1T0 RZ, [R0+URZ], RZ ;  /* 0x000000ff00ff79a7 */ /* 0x0003e2000810043f */
[--C-:B------:R-:W-:Y:S01]  /*f820*/  FFMA.FTZ R59, R59, UR48, -R44.reuse ;  /* 0x000000303b3b7c23 */ /* 0x100fe2000801082c */
[--C-:B------:R-:W-:Y:S01]  /*f830*/  FFMA.FTZ R60, R60, UR48, -R44.reuse ;  /* 0x000000303c3c7c23 */ /* 0x100fe2000801082c */
[--C-:B------:R-:W-:Y:S01]  /*f840*/  FFMA.FTZ R64, R64, UR48, -R44.reuse ;  /* 0x0000003040407c23 */ /* 0x100fe2000801082c */
[--C-:B------:R-:W-:Y:S01]  /*f850*/  FFMA.FTZ R65, R65, UR48, -R44.reuse ;  /* 0x0000003041417c23 */ /* 0x100fe2000801082c */
[--C-:B------:R-:W-:Y:S01]  /*f860*/  FFMA.FTZ R27, R27, UR48, -R44.reuse ;  /* 0x000000301b1b7c23 */ /* 0x100fe2000801082c */
[----:B------:R-:W3:Y:S01]  /*f870*/  MUFU.EX2 R182, R182 ;  /* 0x000000b600b67308 */ /* 0x000ee20000000800 */
[----:B------:R-:W-:Y:S01]  /*f880*/  FFMA.FTZ R66, R66, UR48, -R44 ;  /* 0x0000003042427c23 */ /* 0x000fe2000801082c */
[----:B-1----:R-:W-:Y:S01]  /*f890*/  FADD.FTZ R0, R181, R8 ;  /* 0x00000008b5007221 */ /* 0x002fe20000010000 */
[--C-:B------:R-:W-:Y:S01]  /*f8a0*/  FFMA.FTZ R67, R67, UR48, -R44.reuse ;  /* 0x0000003043437c23 */ /* 0x100fe2000801082c */
[----:B0-----:R-:W-:Y:S01]  /*f8b0*/  @P1 SHF.R.U32.HI R39, RZ, R54, R41 ;  /* 0x00000036ff271219 */ /* 0x001fe20000011629 */
[--C-:B------:R-:W-:Y:S01]  /*f8c0*/  FFMA.FTZ R69, R69, UR48, -R44.reuse ;  /* 0x0000003045457c23 */ /* 0x100fe2000801082c */
[--C-:B------:R-:W-:Y:S01]  /*f8d0*/  FFMA.FTZ R70, R70, UR48, -R44.reuse ;  /* 0x0000003046467c23 */ /* 0x100fe2000801082c */
[----:B------:R-:W-:Y:S01]  /*f8e0*/  FFMA.FTZ R68, R68, UR48, -R44 ;  /* 0x0000003044447c23 */ /* 0x000fe2000801082c */
[----:B------:R-:W0:Y:S01]  /*f8f0*/  MUFU.EX2 R3, R3 ;  /* 0x0000000300037308 */ /* 0x000e220000000800 */
[----:B--2---:R-:W-:Y:S01]  /*f900*/  FADD.FTZ R5, R180, R31 ;  /* 0x0000001fb4057221 */ /* 0x004fe20000010000 */
[----:B------:R-:W-:Y:S01]  /*f910*/  IADD3 R41, R39, R193, -R192 ;  /* 0x000000c127297210 */ /* 0x000fe20007ffe8c0 */
[--C-:B------:R-:W-:Y:S01]  /*f920*/  FFMA.FTZ R25, R25, UR48, -R44.reuse ;  /* 0x0000003019197c23 */ /* 0x100fe2000801082c */
[----:B------:R-:W-:Y:S01]  /*f930*/  F2FP.F16.F32.PACK_AB R181, R8, R181 ;  /* 0x000000b508b5723e */ /* 0x000fe200000000ff */
[--C-:B------:R-:W-:Y:S01]  /*f940*/  FFMA.FTZ R48, R48, UR48, -R44.reuse ;  /* 0x0000003030307c23 */ /* 0x100fe2000801082c */
[--C-:B------:R-:W-:Y:S01]  /*f950*/  FFMA.FTZ R51, R51, UR48, -R44.reuse ;  /* 0x0000003033337c23 */ /* 0x100fe2000801082c */
[----:B------:R-:W-:Y:S01]  /*f960*/  FFMA.FTZ R50, R50, UR48, -R44 ;  /* 0x0000003032327c23 */ /* 0x000fe2000801082c */
[----:B------:R-:W1:Y:S01]  /*f970*/  MUFU.EX2 R176, R176 ;  /* 0x000000b000b07308 */ /* 0x000e620000000800 */
[----:B---3--:R-:W-:Y:S01]  /*f980*/  FADD.FTZ R46, R182, R5 ;  /* 0x00000005b62e7221 */ /* 0x008fe20000010000 */
[----:B------:R-:W-:Y:S01]  /*f990*/  FADD.FTZ R5, R183, R0 ;  /* 0x00000000b7057221 */ /* 0x000fe20000010000 */
[--C-:B------:R-:W-:Y:S01]  /*f9a0*/  FFMA.FTZ R53, R53, UR48, -R44.reuse ;  /* 0x0000003035357c23 */ /* 0x100fe2000801082c */
[--C-:B------:R-:W-:Y:S01]  /*f9b0*/  FFMA.FTZ R55, R55, UR48, -R44.reuse ;  /* 0x0000003037377c23 */ /* 0x100fe2000801082c */
[--C-:B------:R-:W-:Y:S01]  /*f9c0*/  FFMA.FTZ R35, R35, UR48, -R44.reuse ;  /* 0x0000003023237c23 */ /* 0x100fe2000801082c */
[----:B------:R-:W-:Y:S01]  /*f9d0*/  FADD.FTZ R0, R10, R5 ;  /* 0x000000050a007221 */ /* 0x000fe20000010000 */
[----:B------:R-:W-:Y:S01]  /*f9e0*/  FFMA.FTZ R33, R33, UR48, -R44 ;  /* 0x0000003021217c23 */ /* 0x000fe2000801082c */
[----:B------:R-:W2:Y:S01]  /*f9f0*/  MUFU.EX2 R9, R9 ;  /* 0x0000000900097308 */ /* 0x000ea20000000800 */
[----:B0-----:R-:W-:Y:S01]  /*fa00*/  FADD.FTZ R39, R3, R46 ;  /* 0x0000002e03277221 */ /* 0x001fe20000010000 */
[----:B------:R-:W-:Y:S01]  /*fa10*/  FADD.FTZ R5, R177, R0 ;  /* 0x00000000b1057221 */ /* 0x000fe20000010000 */
[----:B------:R-:W-:Y:S01]  /*fa20*/  F2FP.F16.F32.PACK_AB R182, R3, R182 ;  /* 0x000000b603b6723e */ /* 0x000fe200000000ff */
[--C-:B------:R-:W-:Y:S01]  /*fa30*/  FFMA.FTZ R61, R61, UR48, -R44.reuse ;  /* 0x000000303d3d7c23 */ /* 0x100fe2000801082c */
[--C-:B------:R-:W-:Y:S01]  /*fa40*/  FFMA.FTZ R62, R62, UR48, -R44.reuse ;  /* 0x000000303e3e7c23 */ /* 0x100fe2000801082c */
[----:B------:R-:W-:Y:S01]  /*fa50*/  FADD.FTZ R0, R12, R5 ;  /* 0x000000050c007221 */ /* 0x000fe20000010000 */
[----:B------:R-:W-:Y:S01]  /*fa60*/  FFMA.FTZ R44, R63, UR48, -R44 ;  /* 0x000000303f2c7c23 */ /* 0x000fe2000801082c */
[----:B------:R-:W0:Y:S01]  /*fa70*/  MUFU.EX2 R11, R11 ;  /* 0x0000000b000b7308 */ /* 0x000e220000000800 */
[----:B-1----:R-:W-:Y:S01]  /*fa80*/  FADD.FTZ R46, R176, R39 ;  /* 0x00000027b02e7221 */ /* 0x002fe20000010000 */
[----:B------:R-:W-:Y:S01]  /*fa90*/  FADD.FTZ R39, R179, R0 ;  /* 0x00000000b3277221 */ /* 0x000fe20000010000 */
[----:B------:R-:W-:Y:S01]  /*faa0*/  F2FP.F16.F32.PACK_AB R177, R12, R177 ;  /* 0x000000b10cb1723e */ /* 0x000fe200000000ff */
[----:B------:R-:W-:Y:S01]  /*fab0*/  VIADD R12, R96, 0xfffffffe ;  /* 0xfffffffe600c7836 */ /* 0x000fe20000000000 */
[----:B------:R-:W-:Y:S01]  /*fac0*/  F2FP.F16.F32.PACK_AB R183, R10, R183 ;  /* 0x000000b70ab7723e */ /* 0x000fe200000000ff */
[C---:B------:R-:W-:Y:S01]  /*fad0*/  FADD.FTZ R0, R14.reuse, R39 ;  /* 0x000000270e007221 */ /* 0x040fe20000010000 */
[----:B------:R-:W-:Y:S01]  /*fae0*/  F2FP.F16.F32.PACK_AB R179, R14, R179 ;  /* 0x000000b30eb3723e */ /* 0x000fe200000000ff */
[----:B------:R-:W1:Y:S01]  /*faf0*/  MUFU.EX2 R56, R56 ;  /* 0x0000003800387308 */ /* 0x000e620000000800 */
[C---:B--2---:R-:W-:Y:S01]  /*fb00*/  FADD.FTZ R46, R9.reuse, R46 ;  /* 0x0000002e092e7221 */ /* 0x044fe20000010000 */
[----:B------:R-:W-:-:S02]  /*fb10*/  F2FP.F16.F32.PACK_AB R176, R9, R176 ;  /* 0x000000b009b0723e */ /* 0x000fc400000000ff */
[----:B------:R-:W-:Y:S02]  /*fb20*/  CS2R R96, SRZ ;  /* 0x0000000000607805 */ /* 0x000fe4000001ff00 */
[----:B------:R-:W-:Y:S02]  /*fb30*/  F2FP.F16.F32.PACK_AB R180, R31, R180 ;  /* 0x000000b41fb4723e */ /* 0x000fe400000000ff */
[----:B------:R-:W2:Y:S01]  /*fb40*/  MUFU.EX2 R58, R58 ;  /* 0x0000003a003a7308 */ /* 0x000ea20000000800 */
[----:B0-----:R-:W-:-:S07]  /*fb50*/  FADD.FTZ R5, R11, R46 ;  /* 0x0000002e0b057221 */ /* 0x001fce0000010000 */
[----:B------:R-:W0:Y:S01]  /*fb60*/  MUFU.EX2 R13, R13 ;  /* 0x0000000d000d7308 */ /* 0x000e220000000800 */
[C---:B-1----:R-:W-:Y:S01]  /*fb70*/  FADD.FTZ R5, R56.reuse, R5 ;  /* 0x0000000538057221 */ /* 0x042fe20000010000 */
[----:B------:R-:W-:-:S06]  /*fb80*/  F2FP.F16.F32.PACK_AB R178, R56, R11 ;  /* 0x0000000b38b2723e */ /* 0x000fcc00000000ff */
[----:B------:R-:W1:Y:S01]  /*fb90*/  MUFU.EX2 R15, R15 ;  /* 0x0000000f000f7308 */ /* 0x000e620000000800 */
[----:B--2---:R-:W-:Y:S01]  /*fba0*/  FADD.FTZ R46, R58, R5 ;  /* 0x000000053a2e7221 */ /* 0x004fe20000010000 */
[----:B------:R-:W-:Y:S01]  /*fbb0*/  FADD.FTZ R5, R173, R0 ;  /* 0x00000000ad057221 */ /* 0x000fe20000010000 */
[----:B------:R-:W-:-:S03]  /*fbc0*/  F2FP.F16.F32.PACK_AB R173, R20, R173 ;  /* 0x000000ad14ad723e */ /* 0x000fc600000000ff */
[----:B------:R-:W-:Y:S02]  /*fbd0*/  FADD.FTZ R0, R20, R5 ;  /* 0x0000000514007221 */ /* 0x000fe40000010000 */
[----:B------:R-:W2:Y:S01]  /*fbe0*/  MUFU.EX2 R174, R59 ;  /* 0x0000003b00ae7308 */ /* 0x000ea20000000800 */
[C---:B0-----:R-:W-:Y:S01]  /*fbf0*/  FADD.FTZ R46, R13.reuse, R46 ;  /* 0x0000002e0d2e7221 */ /* 0x041fe20000010000 */
[----:B------:R-:W-:-:S06]  /*fc00*/  F2FP.F16.F32.PACK_AB R172, R13, R58 ;  /* 0x0000003a0dac723e */ /* 0x000fcc00000000ff */
[----:B------:R-:W0:Y:S01]  /*fc10*/  MUFU.EX2 R60, R60 ;  /* 0x0000003c003c7308 */ /* 0x000e220000000800 */
[----:B-1----:R-:W-:Y:S01]  /*fc20*/  FADD.FTZ R5, R15, R46 ;  /* 0x0000002e0f057221 */ /* 0x002fe20000010000 */
[----:B------:R-:W-:-:S06]  /*fc30*/  SHF.R.S32.HI R46, RZ, 0x1f, R41 ;  /* 0x0000001fff2e7819 */ /* 0x000fcc0000011429 */
[----:B------:R-:W1:Y:S01]  /*fc40*/  MUFU.EX2 R7, R64 ;  /* 0x0000004000077308 */ /* 0x000e620000000800 */
[----:B--2---:R-:W-:Y:S01]  /*fc50*/  FADD.FTZ R39, R174, R5 ;  /* 0x00000005ae277221 */ /* 0x004fe20000010000 */
[----:B------:R-:W-:Y:S02]  /*fc60*/  LEA.HI R5, R46, R41, RZ, 0x7 ;  /* 0x000000292e057211 */ /* 0x000fe400078f38ff */
[----:B------:R-:W-:Y:S02]  /*fc70*/  F2FP.F16.F32.PACK_AB R174, R174, R15 ;  /* 0x0000000faeae723e */ /* 0x000fe400000000ff */
[----:B------:R-:W-:Y:S02]  /*fc80*/  SHF.R.S32.HI R5, RZ, 0x7, R5 ;  /* 0x00000007ff057819 */ /* 0x000fe40000011405 */
[----:B------:R-:W2:Y:S01]  /*fc90*/  MUFU.EX2 R28, R28 ;  /* 0x0000001c001c7308 */ /* 0x000ea20000000800 */
[----:B0-----:R-:W-:Y:S01]  /*fca0*/  FADD.FTZ R46, R60, R39 ;  /* 0x000000273c2e7221 */ /* 0x001fe20000010000 */
[----:B------:R-:W-:-:S04]  /*fcb0*/  VIMNMX R5, RZ, R5, !PT ;  /* 0x00000005ff057248 */ /* 0x000fc80007fe0100 */
[----:B------:R-:W-:Y:S02]  /*fcc0*/  ISETP.GE.AND P2, PT, R12, R5, PT ;  /* 0x000000050c00720c */ /* 0x000fe40003f46270 */
[----:B------:R-:W0:Y:S01]  /*fcd0*/  MUFU.EX2 R65, R65 ;  /* 0x0000004100417308 */ /* 0x000e220000000800 */
[C---:B-1----:R-:W-:Y:S01]  /*fce0*/  FADD.FTZ R46, R7.reuse, R46 ;  /* 0x0000002e072e7221 */ /* 0x042fe20000010000 */
[----:B------:R-:W-:-:S06]  /*fcf0*/  F2FP.F16.F32.PACK_AB R168, R7, R60 ;  /* 0x0000003c07a8723e */ /* 0x000fcc00000000ff */
[----:B------:R-:W1:Y:S08]  /*fd00*/  MUFU.EX2 R171, R171 ;  /* 0x000000ab00ab7308 */ /* 0x000e700000000800 */
[----:B------:R3:W-:Y:S08]  /*fd10*/  MUFU.EX2 R160, R27 ;  /* 0x0000001b00a07308 */ /* 0x0007f00000000800 */
[----:B------:R-:W4:Y:S01]  /*fd20*/  MUFU.EX2 R66, R66 ;  /* 0x0000004200427308 */ /* 0x000f220000000800 */
[----:B---3--:R-:W-:Y:S01]  /*fd30*/  FADD.FTZ R27, R175, R0 ;  /* 0x00000000af1b7221 */ /* 0x008fe20000010000 */
[----:B------:R-:W-:-:S03]  /*fd40*/  F2FP.F16.F32.PACK_AB R175, R24, R175 ;  /* 0x000000af18af723e */ /* 0x000fc600000000ff */
[----:B------:R-:W-:-:S03]  /*fd50*/  FADD.FTZ R0, R24, R27 ;  /* 0x0000001b18007221 */ /* 0x000fc60000010000 */
[----:B------:R-:W3:Y:S01]  /*fd60*/  MUFU.EX2 R26, R71 ;  /* 0x00000047001a7308 */ /* 0x000ee20000000800 */
[----:B------:R-:W-:Y:S01]  /*fd70*/  FADD.FTZ R27, R169, R0 ;  /* 0x00000000a91b7221 */ /* 0x000fe20000010000 */
[----:B--2---:R-:W-:-:S03]  /*fd80*/  F2FP.F16.F32.PACK_AB R169, R28, R169 ;  /* 0x000000a91ca9723e */ /* 0x004fc600000000ff */
[----:B------:R-:W-:Y:S01]  /*fd90*/  FADD.FTZ R0, R28, R27 ;  /* 0x0000001b1c007221 */ /* 0x000fe20000010000 */
[----:B0-----:R-:W-:Y:S02]  /*fda0*/  FADD.FTZ R27, R65, R46 ;  /* 0x0000002e411b7221 */ /* 0x001fe40000010000 */
[----:B------:R-:W0:Y:S01]  /*fdb0*/  MUFU.EX2 R67, R67 ;  /* 0x0000004300437308 */ /* 0x000e220000000800 */
[----:B-1----:R-:W-:Y:S01]  /*fdc0*/  FADD.FTZ R39, R171, R0 ;  /* 0x00000000ab277221 */ /* 0x002fe20000010000 */
[C---:B----4-:R-:W-:Y:S01]  /*fdd0*/  FADD.FTZ R0, R66.reuse, R27 ;  /* 0x0000001b42007221 */ /* 0x050fe20000010000 */
[----:B------:R-:W-:-:S05]  /*fde0*/  F2FP.F16.F32.PACK_AB R170, R66, R65 ;  /* 0x0000004142aa723e */ /* 0x000fca00000000ff */
[----:B------:R-:W1:Y:S01]  /*fdf0*/  MUFU.EX2 R165, R165 ;  /* 0x000000a500a57308 */ /* 0x000e620000000800 */
[C---:B---3--:R-:W-:Y:S01]  /*fe00*/  FADD.FTZ R8, R26.reuse, R39 ;  /* 0x000000271a087221 */ /* 0x048fe20000010000 */
        /* <DEDUP_REMOVED lines=22> */
[----:B--2---:R-:W-:-:S04]  /*ff70*/  FADD.FTZ R3, R25, R8 ;  /* 0x0000000819037221 */ /* 0x004fc80000010000 */
[C---:B------:R-:W-:Y:S01]  /*ff80*/  FADD.FTZ R3, R160.reuse, R3 ;  /* 0x00000003a0037221 */ /* 0x040fe20000010000 */
[----:B------:R-:W-:Y:S02]  /*ff90*/  F2FP.F16.F32.PACK_AB R160, R160, R25 ;  /* 0x00000019a0a0723e */ /* 0x000fe400000000ff */
        /* <DEDUP_REMOVED lines=48> */
[----:B-1----:R-:W-:-:S04]  /*102a0*/  FADD.FTZ R10, R62, R3 ;  /* 0x000000033e0a7221 */ /* 0x002fc80000010000 */
[C---:B--2---:R-:W-:Y:S01]  /*102b0*/  FADD.FTZ R3, R7.reuse, R10 ;  /* 0x0000000a07037221 */ /* 0x044fe20000010000 */
[----:B------:R-:W-:Y:S01]  /*102c0*/  F2FP.F16.F32.PACK_AB R154, R7, R62 ;  /* 0x0000003e079a723e */ /* 0x000fe200000000ff */
[C---:B0-----:R-:W-:Y:S01]  /*102d0*/  FADD.FTZ R0, R8.reuse, R9 ;  /* 0x0000000908007221 */ /* 0x041fe20000010000 */
[----:B------:R-:W-:Y:S01]  /*102e0*/  F2FP.F16.F32.PACK_AB R155, R8, R155 ;  /* 0x0000009b089b723e */ /* 0x000fe200000000ff */
[----:B------:R-:W-:Y:S06]  /*102f0*/  @!P2 BRA `(.L_x_9572) ;  /* 0x0000003000fca947 */ /* 0x000fec0003800000 */
[----:B------:R-:W-:Y:S01]  /*10300*/  MOV R10, R6 ;  /* 0x00000006000a7202 */ /* 0x000fe20000000f00 */
[----:B------:R-:W-:Y:S01]  /*10310*/  IMAD.MOV.U32 R11, RZ, RZ, R21 ;  /* 0x000000ffff0b7224 */ /* 0x000fe200078e0015 */
[----:B------:R-:W-:Y:S01]  /*10320*/  MOV R151, RZ ;  /* 0x000000ff00977202 */ /* 0x000fe20000000f00 */
[----:B------:R-:W-:Y:S02]  /*10330*/  IMAD.MOV.U32 R14, RZ, RZ, R188 ;  /* 0x000000ffff0e7224 */ /* 0x000fe400078e00bc */
[----:B------:R-:W-:-:S07]  /*10340*/  IMAD.MOV.U32 R13, RZ, RZ, R186 ;  /* 0x000000ffff0d7224 */ /* 0x000fce00078e00ba */
.L_x_9584:
        /* <DEDUP_REMOVED lines=8> */
.L_x_9574:
        /* <DEDUP_REMOVED lines=8> */
.L_x_9575:
[----:B------:R-:W-:Y:S04]  /*10450*/  BSSY B0, `(.L_x_9573) ;  /* 0x0000004000007945 */ /* 0x000fe80003800000 */
[----:B-1----:R-:W-:Y:S05]  /*10460*/  @P3 BRA `(.L_x_9576) ;  /* 0x0000000000083947 */ /* 0x002fea0003800000 */
[----:B------:R-:W1:Y:S02]  /*10470*/  SYNCS.PHASECHK.TRANS64.TRYWAIT P3, [R7+URZ+0x28830], R6 ;  /* 0x02883006070075a7 */ /* 0x000e64000806017f */
[----:B-1----:R-:W-:Y:S05]  /*10480*/  @!P3 BRA `(.L_x_9577) ;  /* 0x000001180000b947 */ /* 0x002fea0003800000 */
.L_x_9576:
[----:B------:R-:W-:Y:S05]  /*10490*/  BSYNC B0 ;  /* 0x0000000000007941 */ /* 0x000fea0003800000 */
.L_x_9573:
[----:B------:R-:W2:Y:S01]  /*104a0*/  S2R R8, SR_TID.X ;  /* 0x0000000000087919 */ /* 0x000ea20000002100 */
[----:B01----:R-:W-:Y:S01]  /*104b0*/  IMAD.MOV.U32 R7, RZ, RZ, 0x40000040 ;  /* 0x40000040ff077424 */ /* 0x003fe200078e00ff */
[----:B------:R-:W-:Y:S05]  /*104c0*/  WARPSYNC.ALL ;  /* 0x0000000000007948 */ /* 0x000fea0003800000 */
[----:B------:R-:W-:Y:S01]  /*104d0*/  R2UR UR35, R7 ;  /* 0x00000000072372ca */ /* 0x000fe200000e0000 */
[----:B------:R-:W-:Y:S01]  /*104e0*/  VIADD R186, R13, 0x1 ;  /* 0x000000010dba7836 */ /* 0x000fe20000000000 */
[----:B------:R-:W-:-:S04]  /*104f0*/  MOV R9, 0x40000040 ;  /* 0x4000004000097802 */ /* 0x000fc80000000f00 */
[C---:B------:R-:W-:Y:S02]  /*10500*/  ISETP.NE.AND P3, PT, R186.reuse, 0x2, PT ;  /* 0x00000002ba00780c */ /* 0x040fe40003f65270 */
[----:B------:R-:W-:Y:S01]  /*10510*/  R2UR UR7, R9 ;  /* 0x00000000090772ca */ /* 0x000fe200000e0000 */
[----:B------:R-:W-:Y:S01]  /*10520*/  IMAD.MOV.U32 R9, RZ, RZ, 0x40000040 ;  /* 0x40000040ff097424 */ /* 0x000fe200078e00ff */
[----:B------:R-:W-:-:S04]  /*10530*/  SEL R186, R186, RZ, P3 ;  /* 0x000000ffbaba7207 */ /* 0x000fc80001800000 */
[----:B------:R-:W-:Y:S02]  /*10540*/  LEA R6, R186, R4, 0xb ;  /* 0x00000004ba067211 */ /* 0x000fe400078e58ff */
[----:B------:R-:W-:Y:S02]  /*10550*/  R2UR UR11, R9 ;  /* 0x00000000090b72ca */ /* 0x000fe400000e0000 */
[----:B------:R-:W-:Y:S02]  /*10560*/  R2UR UR34, R6 ;  /* 0x00000000062272ca */ /* 0x000fe400000e0000 */
[----:B------:R-:W-:-:S04]  /*10570*/  MOV R9, 0x40000040 ;  /* 0x4000004000097802 */ /* 0x000fc80000000f00 */
[----:B------:R-:W-:Y:S01]  /*10580*/  R2UR UR15, R9 ;  /* 0x00000000090f72ca */ /* 0x000fe200000e0000 */
[----:B------:R-:W-:Y:S01]  /*10590*/  IMAD.MOV.U32 R9, RZ, RZ, 0x40000040 ;  /* 0x40000040ff097424 */ /* 0x000fe200078e00ff */
[----:B--2---:R-:W-:-:S04]  /*105a0*/  SHF.R.U32.HI R8, RZ, 0x7, R8 ;  /* 0x00000007ff087819 */ /* 0x004fc80000011608 */
[----:B------:R-:W-:Y:S01]  /*105b0*/  R2UR UR19, R9 ;  /* 0x00000000091372ca */ /* 0x000fe200000e0000 */
[----:B------:R-:W-:Y:S02]  /*105c0*/  VIADD R7, R8, 0x8 ;  /* 0x0000000808077836 */ /* 0x000fe40000000000 */
[----:B------:R-:W-:Y:S02]  /*105d0*/  VIADD R8, R6, 0x2 ;  /* 0x0000000206087836 */ /* 0x000fe40000000000 */
[----:B------:R-:W-:Y:S01]  /*105e0*/  IMAD.MOV.U32 R9, RZ, RZ, 0x40000040 ;  /* 0x40000040ff097424 */ /* 0x000fe200078e00ff */
[----:B------:R0:W-:Y:S02]  /*105f0*/  BAR.SYNC.DEFER_BLOCKING R7, 0x100 ;  /* 0x000400070000751d */ /* 0x0001e40000010000 */
[----:B------:R-:W-:Y:S01]  /*10600*/  R2UR UR6, R8 ;  /* 0x00000000080672ca */ /* 0x000fe200000e0000 */
[----:B------:R-:W-:Y:S01]  /*10610*/  VIADD R8, R6, 0x4 ;  /* 0x0000000406087836 */ /* 0x000fe20000000000 */
[----:B------:R-:W-:-:S02]  /*10620*/  R2UR UR23, R9 ;  /* 0x00000000091772ca */ /* 0x000fc400000e0000 */
        /* <DEDUP_REMOVED lines=42> */
.L_x_9579:
[----:B------:R-:W-:Y:S02]  /*108d0*/  SHF.L.U32 R6, R14, 0x1f, RZ ;  /* 0x0000001f0e067819 */ /* 0x000fe400000006ff */
[----:B------:R-:W-:-:S04]  /*108e0*/  LEA R7, R13, R18, 0x3 ;  /* 0x000000120d077211 */ /* 0x000fc800078e18ff */
[----:B------:R0:W1:Y:S01]  /*108f0*/  SYNCS.PHASECHK.TRANS64.TRYWAIT P2, [R7+URZ+0x28850], R6 ;  /* 0x02885006070075a7 */ /* 0x000062000804017f */
[----:B------:R-:W-:Y:S05]  /*10900*/  @!P0 BRA `(.L_x_9580) ;  /* 0x0000000000048947 */ /* 0x000fea0003800000 */
[----:B------:R-:W-:Y:S01]  /*10910*/  BPT.TRAP 0x1 ;  /* 0x000000040000795c */ /* 0x000fe20000300000 */
.L_x_9580:
[----:B-1----:R-:W-:Y:S05]  /*10920*/  @P2 BRA `(.L_x_9578) ;  /* 0x0000000000082947 */ /* 0x002fea0003800000 */
[----:B------:R-:W1:Y:S02]  /*10930*/  SYNCS.PHASECHK.TRANS64.TRYWAIT P2, [R7+URZ+0x28850], R6 ;  /* 0x02885006070075a7 */ /* 0x000e64000804017f */
[----:B-1----:R-:W-:Y:S05]  /*10940*/  @!P2 BRA `(.L_x_9581) ;  /* 0x0000011000e4a947 */ /* 0x002fea0003800000 */
.L_x_9578:
[----:B01----:R-:W-:Y:S01]  /*10950*/  VIADD R6, R18, 0x400 ;  /* 0x0000040012067836 */ /* 0x003fe20000000000 */
[----:B------:R-:W-:Y:S01]  /*10960*/  MOV R7, 0x40000040 ;  /* 0x4000004000077802 */ /* 0x000fe20000000f00 */
[----:B------:R-:W-:Y:S05]  /*10970*/  WARPSYNC.ALL ;  /* 0x0000000000007948 */ /* 0x000fea0003800000 */
[----:B------:R-:W-:Y:S01]  /*10980*/  SHF.R.U32.HI R6, RZ, 0x4, R6 ;  /* 0x00000004ff067819 */ /* 0x000fe20000011606 */
[----:B------:R-:W-:Y:S01]  /*10990*/  WARPGROUP.ARRIVE ;  /* 0x00000000000079c5 */ /* 0x000fe20000000000 */
[----:B------:R-:W-:Y:S01]  /*109a0*/  R2UR UR7, R7 ;  /* 0x00000000070772ca */ /* 0x000fe200000e0000 */
[----:B------:R-:W-:Y:S01]  /*109b0*/  IMAD.MOV.U32 R9, RZ, RZ, 0x40000040 ;  /* 0x40000040ff097424 */ /* 0x000fe200078e00ff */
[----:B------:R-:W-:Y:S01]  /*109c0*/  LOP3.LUT R6, R6, 0x3fff, RZ, 0xc0, !PT ;  /* 0x00003fff06067812 */ /* 0x000fe200078ec0ff */
[----:B------:R-:W-:-:S02]  /*109d0*/  IMAD.MOV.U32 R7, RZ, RZ, 0x40000040 ;  /* 0x40000040ff077424 */ /* 0x000fc400078e00ff */
[----:B------:R-:W0:Y:S01]  /*109e0*/  S2R R14, SR_TID.X ;  /* 0x00000000000e7919 */ /* 0x000e220000002100 */
[----:B------:R-:W-:-:S05]  /*109f0*/  LOP3.LUT R6, R6, 0x4000000, RZ, 0xfc, !PT ;  /* 0x0400000006067812 */ /* 0x000fca00078efcff */
[----:B------:R-:W-:-:S04]  /*10a00*/  IMAD R6, R13, 0x800, R6 ;  /* 0x000008000d067824 */ /* 0x000fc800078e0206 */
[C---:B------:R-:W-:Y:S01]  /*10a10*/  VIADD R8, R6.reuse, 0x80 ;  /* 0x0000008006087836 */ /* 0x040fe20000000000 */
[----:B------:R-:W-:-:S13]  /*10a20*/  R2UR UR6, R6 ;  /* 0x00000000060672ca */ /* 0x000fda00000e0000 */
[----:B------:R-:W-:Y:S01]  /*10a30*/  HGMMA.64x128x16.F32 R88, R180, gdesc[UR4].tnspB, R88, gsb0 ;  /* 0x41e00004b4587df0 */ /* 0x000fe20008000858 */
[----:B------:R-:W-:Y:S02]  /*10a40*/  R2UR UR6, R8 ;  /* 0x00000000080672ca */ /* 0x000fe400000e0000 */
[----:B------:R-:W-:Y:S01]  /*10a50*/  R2UR UR7, R9 ;  /* 0x00000000090772ca */ /* 0x000fe200000e0000 */
[----:B------:R-:W-:Y:S01]  /*10a60*/  IMAD.MOV.U32 R9, RZ, RZ, 0x40000040 ;  /* 0x40000040ff097424 */ /* 0x000fe200078e00ff */
[----:B------:R-:W-:Y:S02]  /*10a70*/  IADD3 R8, R6, 0x100, RZ ;  /* 0x0000010006087810 */ /* 0x000fe40007ffe0ff */
[----:B0-----:R-:W-:Y:S01]  /*10a80*/  SHF.R.U32.HI R14, RZ, 0x7, R14 ;  /* 0x00000007ff0e7819 */ /* 0x001fe2000001160e */
[----:B------:R-:W-:Y:S02]  /*10a90*/  WARPGROUP.DEPBAR.LE gsb0, 0x0 ;  /* 0x00008000000079c5 */ /* 0x000fe40000010000 */
[----:B------:R-:W-:-:S06]  /*10aa0*/  WARPGROUP.ARRIVE ;  /* 0x00000000000079c5 */ /* 0x000fcc0000000000 */
        /* <DEDUP_REMOVED lines=45> */
.L_x_9582:
[----:B------:R-:W1:Y:S01]  /*10d80*/  @P1 LDC R21, c[0x0][0x44c] ;  /* 0x00011300ff151b82 */ /* 0x000e620000000800 */
[----:B------:R-:W-:Y:S01]  /*10d90*/  FMUL.FTZ R14, R34, UR47 ;  /* 0x0000002f220e7c20 */ /* 0x000fe20008410000 */
[----:B------:R-:W-:Y:S01]  /*10da0*/  IADD3 R156, R204, R191, RZ ;  /* 0x000000bfcc9c7210 */ /* 0x000fe20007ffe0ff */
[----:B------:R-:W-:Y:S01]  /*10db0*/  FMUL.FTZ R153, R33, UR47 ;  /* 0x0000002f21997c20 */ /* 0x000fe20008410000 */
[----:B------:R-:W-:Y:S02]  /*10dc0*/  IMAD.MOV.U32 R33, RZ, RZ, -0x80 ;  /* 0xffffff80ff217424 */ /* 0x000fe400078e00ff */
[----:B------:R-:W-:Y:S01]  /*10dd0*/  FMUL.FTZ R159, R24, UR47 ;  /* 0x0000002f189f7c20 */ /* 0x000fe20008410000 */
[----:B------:R-:W-:Y:S01]  /*10de0*/  FMUL.FTZ R161, R25, UR47 ;  /* 0x0000002f19a17c20 */ /* 0x000fe20008410000 */
[----:B------:R-:W-:Y:S01]  /*10df0*/  FMUL.FTZ R163, R28, UR47 ;  /* 0x0000002f1ca37c20 */ /* 0x000fe20008410000 */
[----:B------:R-:W2:Y:S01]  /*10e00*/  @P1 LDC R34, c[0x0][0x450] ;  /* 0x00011400ff221b82 */ /* 0x000ea20000000800 */
        /* <DEDUP_REMOVED lines=11> */
[----:B0-----:R-:W-:Y:S01]  /*10ec0*/  FMUL.FTZ R6, R26, UR47 ;  /* 0x0000002f1a067c20 */ /* 0x001fe20008410000 */
[----:B------:R-:W-:Y:S01]  /*10ed0*/  FMUL.FTZ R37, R44, UR47 ;  /* 0x0000002f2c257c20 */ /* 0x000fe20008410000 */
[----:B------:R-:W-:Y:S01]  /*10ee0*/  FMUL.FTZ R26, R43, UR47 ;  /* 0x0000002f2b1a7c20 */ /* 0x000fe20008410000 */
[----:B------:R-:W-:Y:S01]  /*10ef0*/  FMUL.FTZ R43, R52, UR47 ;  /* 0x0000002f342b7c20 */ /* 0x000fe20008410000 */
[----:B-1----:R-:W-:-:S04]  /*10f00*/  @P1 IMAD.HI.U32 R21, R156, R21, RZ ;  /* 0x000000159c151227 */ /* 0x002fc800078e00ff */
[----:B------:R-:W-:Y:S01]  /*10f10*/  FMUL.FTZ R24, R39, UR47 ;  /* 0x0000002f27187c20 */ /* 0x000fe20008410000 */
[----:B------:R-:W-:Y:S01]  /*10f20*/  FMUL.FTZ R39, R45, UR47 ;  /* 0x0000002f2d277c20 */ /* 0x000fe20008410000 */
[----:B------:R-:W0:Y:S01]  /*10f30*/  MUFU.TANH R163, R163 ;  /* 0x000000a300a37308 */ /* 0x000e220000002400 */
[----:B------:R-:W-:Y:S01]  /*10f40*/  FMUL.FTZ R8, R30, UR47 ;  /* 0x0000002f1e087c20 */ /* 0x000fe20008410000 */
[----:B------:R-:W-:Y:S01]  /*10f50*/  FMUL.FTZ R30, R51, UR47 ;  /* 0x0000002f331e7c20 */ /* 0x000fe20008410000 */
[----:B------:R-:W-:Y:S01]  /*10f60*/  FMUL.FTZ R40, R48, UR47 ;  /* 0x0000002f30287c20 */ /* 0x000fe20008410000 */
[----:B------:R-:W-:Y:S01]  /*10f70*/  FMUL.FTZ R25, R42, UR47 ;  /* 0x0000002f2a197c20 */ /* 0x000fe20008410000 */
[----:B--2---:R-:W-:Y:S01]  /*10f80*/  @P1 SHF.R.U32.HI R156, RZ, R34, R21 ;  /* 0x00000022ff9c1219 */ /* 0x004fe20000011615 */
[----:B------:R-:W-:Y:S02]  /*10f90*/  IMAD R34, R12, R33, 0x1 ;  /* 0x000000010c227424 */ /* 0x000fe400078e0221 */
[----:B------:R-:W-:Y:S01]  /*10fa0*/  FMUL.FTZ R42, R49, UR47 ;  /* 0x0000002f312a7c20 */ /* 0x000fe20008410000 */
[----:B------:R-:W1:Y:S01]  /*10fb0*/  MUFU.TANH R157, R157 ;  /* 0x0000009d009d7308 */ /* 0x000e620000002400 */
[----:B------:R-:W-:Y:S01]  /*10fc0*/  FMUL.FTZ R44, R53, UR47 ;  /* 0x0000002f352c7c20 */ /* 0x000fe20008410000 */
[----:B------:R-:W2:Y:S01]  /*10fd0*/  SHFL.IDX PT, R21, R156, RZ, 0x1c1f ;  /* 0x001c1fff9c157589 */ /* 0x000ea200000e0000 */
[----:B------:R-:W-:-:S02]  /*10fe0*/  IMAD R34, R203, -0x2, R34 ;  /* 0xfffffffecb227824 */ /* 0x000fc400078e0222 */
[----:B------:R-:W-:Y:S01]  /*10ff0*/  FMUL.FTZ R9, R31, UR47 ;  /* 0x0000002f1f097c20 */ /* 0x000fe20008410000 */
[----:B------:R-:W-:Y:S01]  /*11000*/  FMUL.FTZ R31, R54, UR47 ;  /* 0x0000002f361f7c20 */ /* 0x000fe20008410000 */
[----:B------:R-:W-:Y:S01]  /*11010*/  FMUL.FTZ R45, R56, UR47 ;  /* 0x0000002f382d7c20 */ /* 0x000fe20008410000 */
[----:B------:R-:W-:Y:S01]  /*11020*/  FMUL.FTZ R7, R27, UR47 ;  /* 0x0000002f1b077c20 */ /* 0x000fe20008410000 */
[----:B------:R-:W-:Y:S01]  /*11030*/  IADD3 R154, -R192, R34, R193 ;  /* 0x00000022c09a7210 */ /* 0x000fe20007ffe1c1 */
        /* <DEDUP_REMOVED lines=17> */
[----:B--2---:R-:W-:-:S02]  /*11150*/  IMAD.IADD R21, R154, 0x1, R21 ;  /* 0x000000019a157824 */ /* 0x004fc400078e0215 */
[----:B------:R-:W-:Y:S01]  /*11160*/  FMUL.FTZ R85, R85, UR47 ;  /* 0x0000002f55557c20 */ /* 0x000fe20008410000 */
[----:B------:R-:W-:Y:S01]  /*11170*/  FMUL.FTZ R33, R58, UR47 ;  /* 0x0000002f3a217c20 */ /* 0x000fe20008410000 */
[----:B------:R-:W-:Y:S01]  /*11180*/  FMUL.FTZ R34, R59, UR47 ;  /* 0x0000002f3b227c20 */ /* 0x000fe20008410000 */
[----:B------:R-:W-:Y:S01]  /*11190*/  FMUL.FTZ R61, R63, UR47 ;  /* 0x0000002f3f3d7c20 */ /* 0x000fe20008410000 */
[----:B------:R-:W-:Y:S01]  /*111a0*/  ISETP.GT.AND P2, PT, R21, RZ, PT ;  /* 0x000000ff1500720c */ /* 0x000fe20003f44270 */
[----:B------:R-:W-:Y:S01]  /*111b0*/  FMUL.FTZ R63, R67, UR47 ;  /* 0x0000002f433f7c20 */ /* 0x000fe20008410000 */
[----:B------:R-:W-:Y:S01]  /*111c0*/  ISETP.GT.AND P3, PT, R21, 0x1, PT ;  /* 0x000000011500780c */ /* 0x000fe20003f64270 */
[----:B------:R-:W2:Y:S01]  /*111d0*/  MUFU.TANH R35, R35 ;  /* 0x0000002300237308 */ /* 0x000ea20000002400 */
[----:B---3--:R-:W-:Y:S01]  /*111e0*/  FSEL R159, R159, -INF , P2 ;  /* 0xff8000009f9f7808 */ /* 0x008fe20001000000 */
[----:B------:R-:W-:Y:S01]  /*111f0*/  FMUL.FTZ R67, R75, UR47 ;  /* 0x0000002f4b437c20 */ /* 0x000fe20008410000 */
[----:B------:R-:W-:Y:S01]  /*11200*/  ISETP.GT.AND P2, PT, R21, 0x8, PT ;  /* 0x000000081500780c */ /* 0x000fe20003f44270 */
[----:B------:R-:W-:Y:S01]  /*11210*/  FMUL.FTZ R60, R62, UR47 ;  /* 0x0000002f3e3c7c20 */ /* 0x000fe20008410000 */
[----:B----4-:R-:W-:Y:S01]  /*11220*/  FSEL R161, R161, -INF , P3 ;  /* 0xff800000a1a17808 */ /* 0x010fe20001800000 */
[----:B------:R-:W3:Y:S01]  /*11230*/  SHFL.IDX PT, R75, R156, 0x1, 0x1c1f ;  /* 0x003c1f009c4b7f89 */ /* 0x000ee200000e0000 */
[----:B------:R-:W-:Y:S01]  /*11240*/  FMNMX.FTZ R50, R159, R11, !PT ;  /* 0x0000000b9f327209 */ /* 0x000fe20007810000 */
[----:B------:R-:W4:Y:S01]  /*11250*/  MUFU.TANH R38, R38 ;  /* 0x0000002600267308 */ /* 0x000f220000002400 */
[----:B------:R-:W-:Y:S01]  /*11260*/  ISETP.GT.AND P3, PT, R21, 0x9, PT ;  /* 0x000000091500780c */ /* 0x000fe20003f64270 */
[----:B------:R-:W-:Y:S01]  /*11270*/  UMOV UR48, UR45 ;  /* 0x0000002d00307c82 */ /* 0x000fe20008000000 */
[----:B0-----:R-:W-:-:S02]  /*11280*/  FSEL R163, R163, -INF , P2 ;  /* 0xff800000a3a37808 */ /* 0x001fc40001000000 */
[----:B------:R-:W-:Y:S02]  /*11290*/  FMNMX.FTZ R50, R161, R50, !PT ;  /* 0x00000032a1327209 */ /* 0x000fe40007810000 */
[----:B------:R-:W-:Y:S01]  /*112a0*/  ISETP.GT.AND P2, PT, R21, 0x10, PT ;  /* 0x000000101500780c */ /* 0x000fe20003f44270 */
[----:B------:R-:W0:Y:S01]  /*112b0*/  MUFU.TANH R36, R36 ;  /* 0x0000002400247308 */ /* 0x000e220000002400 */
[----:B-1----:R-:W-:Y:S02]  /*112c0*/  FSEL R157, R157, -INF , P3 ;  /* 0xff8000009d9d7808 */ /* 0x002fe40001800000 */
[----:B------:R-:W-:Y:S02]  /*112d0*/  FMNMX.FTZ R50, R163, R50, !PT ;  /* 0x00000032a3327209 */ /* 0x000fe40007810000 */
[----:B------:R-:W-:Y:S02]  /*112e0*/  ISETP.GT.AND P3, PT, R21, 0x11, PT ;  /* 0x000000111500780c */ /* 0x000fe40003f64270 */
[----:B-----5:R-:W-:Y:S01]  /*112f0*/  FSEL R155, R155, -INF , P2 ;  /* 0xff8000009b9b7808 */ /* 0x020fe20001000000 */
[----:B------:R-:W1:Y:S01]  /*11300*/  MUFU.TANH R37, R37 ;  /* 0x0000002500257308 */ /* 0x000e620000002400 */
[----:B------:R-:W-:-:S02]  /*11310*/  FMNMX.FTZ R50, R157, R50, !PT ;  /* 0x000000329d327209 */ /* 0x000fc40007810000 */
[----:B------:R-:W-:Y:S02]  /*11320*/  ISETP.GT.AND P2, PT, R21, 0x18, PT ;  /* 0x000000181500780c */ /* 0x000fe40003f44270 */
[----:B------:R-:W-:Y:S02]  /*11330*/  FSEL R153, R153, -INF , P3 ;  /* 0xff80000099997808 */ /* 0x000fe40001800000 */
[----:B------:R-:W-:Y:S01]  /*11340*/  FMNMX.FTZ R52, R155, R50, !PT ;  /* 0x000000329b347209 */ /* 0x000fe20007810000 */
[----:B------:R-:W5:Y:S01]  /*11350*/  MUFU.TANH R39, R39 ;  /* 0x0000002700277308 */ /* 0x000f620000002400 */
        /* <DEDUP_REMOVED lines=8> */
[----:B--2---:R-:W-:-:S02]  /*113e0*/  FSEL R41, R35, -INF , P3 ;  /* 0xff80000023297808 */ /* 0x004fc40001800000 */
[----:B------:R-:W-:Y:S01]  /*113f0*/  FMNMX.FTZ R52, R152, R51, !PT ;  /* 0x0000003398347209 */ /* 0x000fe20007810000 */
[----:B------:R-:W-:Y:S01]  /*11400*/  FMUL.FTZ R51, R68, UR47 ;  /* 0x0000002f44337c20 */ /* 0x000fe20008410000 */
[----:B------:R-:W-:Y:S02]  /*11410*/  ISETP.GT.AND P3, PT, R21, 0x21, PT ;  /* 0x000000211500780c */ /* 0x000fe40003f64270 */
[----:B----4-:R-:W-:Y:S01]  /*11420*/  FSEL R38, R38, -INF , P2 ;  /* 0xff80000026267808 */ /* 0x010fe20001000000 */
[----:B------:R-:W2:Y:S01]  /*11430*/  MUFU.TANH R42, R42 ;  /* 0x0000002a002a7308 */ /* 0x000ea20000002400 */
[----:B------:R-:W-:Y:S01]  /*11440*/  FMNMX.FTZ R53, R41, R52, !PT ;  /* 0x0000003429357209 */ /* 0x000fe20007810000 */
[----:B------:R-:W-:Y:S01]  /*11450*/  FMUL.FTZ R52, R69, UR47 ;  /* 0x0000002f45347c20 */ /* 0x000fe20008410000 */
[----:B------:R-:W-:Y:S01]  /*11460*/  ISETP.GT.AND P2, PT, R21, 0x28, PT ;  /* 0x000000281500780c */ /* 0x000fe20003f44270 */
[----:B------:R-:W-:Y:S01]  /*11470*/  FMUL.FTZ R69, R79, UR47 ;  /* 0x0000002f4f457c20 */ /* 0x000fe20008410000 */
[----:B0-----:R-:W-:-:S02]  /*11480*/  FSEL R35, R36, -INF , P3 ;  /* 0xff80000024237808 */ /* 0x001fc40001800000 */
[----:B------:R-:W-:Y:S01]  /*11490*/  FMNMX.FTZ R54, R38, R53, !PT ;  /* 0x0000003526367209 */ /* 0x000fe20007810000 */
[----:B------:R-:W0:Y:S01]  /*114a0*/  MUFU.TANH R43, R43 ;  /* 0x0000002b002b7308 */ /* 0x000e220000002400 */
[----:B------:R-:W-:Y:S02]  /*114b0*/  ISETP.GT.AND P3, PT, R21, 0x29, PT ;  /* 0x000000291500780c */ /* 0x000fe40003f64270 */
[----:B-1----:R-:W-:Y:S02]  /*114c0*/  FSEL R36, R37, -INF , P2 ;  /* 0xff80000025247808 */ /* 0x002fe40001000000 */
[----:B------:R-:W-:Y:S02]  /*114d0*/  FMNMX.FTZ R53, R35, R54, !PT ;  /* 0x0000003623357209 */ /* 0x000fe40007810000 */
[----:B------:R-:W-:Y:S01]  /*114e0*/  ISETP.GT.AND P2, PT, R21, 0x30, PT ;  /* 0x000000301500780c */ /* 0x000fe20003f44270 */
[----:B------:R-:W1:Y:S01]  /*114f0*/  MUFU.TANH R44, R44 ;  /* 0x0000002c002c7308 */ /* 0x000e620000002400 */
[----:B-----5:R-:W-:-:S02]  /*11500*/  FSEL R37, R39, -INF , P3 ;  /* 0xff80000027257808 */ /* 0x020fc40001800000 */
[----:B------:R-:W-:Y:S02]  /*11510*/  FMNMX.FTZ R54, R36, R53, !PT ;  /* 0x0000003524367209 */ /* 0x000fe40007810000 */
[----:B------:R-:W-:Y:S02]  /*11520*/  ISETP.GT.AND P3, PT, R21, 0x31, PT ;  /* 0x000000311500780c */ /* 0x000fe40003f64270 */
[----:B---3--:R-:W-:Y:S01]  /*11530*/  FSEL R39, R40, -INF , P2 ;  /* 0xff80000028277808 */ /* 0x008fe20001000000 */
[----:B------:R-:W3:Y:S01]  /*11540*/  MUFU.TANH R45, R45 ;  /* 0x0000002d002d7308 */ /* 0x000ee20000002400 */
[----:B------:R-:W-:Y:S02]  /*11550*/  FMNMX.FTZ R54, R37, R54, !PT ;  /* 0x0000003625367209 */ /* 0x000fe40007810000 */
[----:B------:R-:W-:Y:S02]  /*11560*/  ISETP.GT.AND P2, PT, R21, 0x38, PT ;  /* 0x000000381500780c */ /* 0x000fe40003f44270 */
[----:B--2---:R-:W-:-:S02]  /*11570*/  FSEL R40, R42, -INF , P3 ;  /* 0xff8000002a287808 */ /* 0x004fc40001800000 */
[----:B------:R-:W-:Y:S01]  /*11580*/  FMNMX.FTZ R53, R39, R54, !PT ;  /* 0x0000003627357209 */ /* 0x000fe20007810000 */
[----:B------:R-:W2:Y:S01]  /*11590*/  MUFU.TANH R46, R46 ;  /* 0x0000002e002e7308 */ /* 0x000ea20000002400 */
[----:B------:R-:W-:Y:S02]  /*115a0*/  ISETP.GT.AND P3, PT, R21, 0x39, PT ;  /* 0x000000391500780c */ /* 0x000fe40003f64270 */
[----:B0-----:R-:W-:Y:S02]  /*115b0*/  FSEL R42, R43, -INF , P2 ;  /* 0xff8000002b2a7808 */ /* 0x001fe40001000000 */
[----:B------:R-:W-:Y:S02]  /*115c0*/  FMNMX.FTZ R53, R40, R53, !PT ;  /* 0x0000003528357209 */ /* 0x000fe40007810000 */
[----:B------:R-:W-:Y:S01]  /*115d0*/  ISETP.GT.AND P2, PT, R21, 0x40, PT ;  /* 0x000000401500780c */ /* 0x000fe20003f44270 */
[----:B------:R-:W0:Y:S01]  /*115e0*/  MUFU.TANH R47, R47 ;  /* 0x0000002f002f7308 */ /* 0x000e220000002400 */
[----:B-1----:R-:W-:-:S02]  /*115f0*/  FSEL R43, R44, -INF , P3 ;  /* 0xff8000002c2b7808 */ /* 0x002fc40001800000 */
[----:B------:R-:W-:Y:S02]  /*11600*/  FMNMX.FTZ R54, R42, R53, !PT ;  /* 0x000000352a367209 */ /* 0x000fe40007810000 */
[----:B------:R-:W-:Y:S02]  /*11610*/  ISETP.GT.AND P3, PT, R21, 0x41, PT ;  /* 0x000000411500780c */ /* 0x000fe40003f64270 */
[----:B---3--:R-:W-:Y:S01]  /*11620*/  FSEL R44, R45, -INF , P2 ;  /* 0xff8000002d2c7808 */ /* 0x008fe20001000000 */
[----:B------:R-:W1:Y:S01]  /*11630*/  MUFU.TANH R48, R48 ;  /* 0x0000003000307308 */ /* 0x000e620000002400 */
[----:B------:R-:W-:Y:S02]  /*11640*/  FMNMX.FTZ R53, R43, R54, !PT ;  /* 0x000000362b357209 */ /* 0x000fe40007810000 */
[----:B--2---:R-:W-:Y:S02]  /*11650*/  FSEL R45, R46, -INF , P3 ;  /* 0xff8000002e2d7808 */ /* 0x004fe40001800000 */
[----:B------:R-:W-:-:S02]  /*11660*/  ISETP.GT.AND P2, PT, R21, 0x48, PT ;  /* 0x000000481500780c */ /* 0x000fc40003f44270 */
        /* <DEDUP_REMOVED lines=10> */
[----:B------:R-:W-:Y:S01]  /*11710*/  FMNMX.FTZ R53, R46, R53, !PT ;  /* 0x000000352e357209 */ /* 0x000fe20007810000 */
        /* <DEDUP_REMOVED lines=10> */
[----:B------:R-:W-:-:S05]  /*117c0*/  ISETP.GT.AND P2, PT, R21, 0x60, PT ;  /* 0x000000601500780c */ /* 0x000fca0003f44270 */
[----:B------:R-:W1:Y:S01]  /*117d0*/  MUFU.TANH R73, R73 ;  /* 0x0000004900497308 */ /* 0x000e620000002400 */
[----:B--2---:R-:W-:Y:S02]  /*117e0*/  FSEL R51, R52, -INF , P3 ;  /* 0xff80000034337808 */ /* 0x004fe40001800000 */
[----:B------:R-:W-:Y:S02]  /*117f0*/  FMNMX.FTZ R52, R50, R53, !PT ;  /* 0x0000003532347209 */ /* 0x000fe40007810000 */
[----:B------:R-:W-:Y:S02]  /*11800*/  ISETP.GT.AND P3, PT, R21, 0x61, PT ;  /* 0x000000611500780c */ /* 0x000fe40003f64270 */
[----:B------:R-:W-:Y:S01]  /*11810*/  FMNMX.FTZ R54, R51, R52, !PT ;  /* 0x0000003433367209 */ /* 0x000fe20007810000 */
[----:B------:R-:W2:Y:S01]  /*11820*/  MUFU.TANH R76, R76 ;  /* 0x0000004c004c7308 */ /* 0x000ea20000002400 */
[----:B0-----:R-:W-:Y:S02]  /*11830*/  FSEL R53, R72, -INF , P2 ;  /* 0xff80000048357808 */ /* 0x001fe40001000000 */
[----:B------:R-:W-:-:S02]  /*11840*/  ISETP.GT.AND P2, PT, R21, 0x68, PT ;  /* 0x000000681500780c */ /* 0x000fc40003f44270 */
[----:B------:R-:W-:-:S03]  /*11850*/  FMNMX.FTZ R55, R53, R54, !PT ;  /* 0x0000003635377209 */ /* 0x000fc60007810000 */
[----:B------:R-:W0:Y:S01]  /*11860*/  MUFU.TANH R77, R77 ;  /* 0x0000004d004d7308 */ /* 0x000e220000002400 */
[----:B-1----:R-:W-:Y:S01]  /*11870*/  FSEL R52, R73, -INF , P3 ;  /* 0xff80000049347808 */ /* 0x002fe20001800000 */
[----:B------:R-:W-:Y:S01]  /*11880*/  FMUL.FTZ R73, R87, UR47 ;  /* 0x0000002f57497c20 */ /* 0x000fe20008410000 */
[----:B------:R-:W-:Y:S02]  /*11890*/  ISETP.GT.AND P3, PT, R21, 0x69, PT ;  /* 0x000000691500780c */ /* 0x000fe40003f64270 */
[----:B------:R-:W-:-:S03]  /*118a0*/  FMNMX.FTZ R57, R52, R55, !PT ;  /* 0x0000003734397209 */ /* 0x000fc60007810000 */
[----:B------:R1:W3:Y:S01]  /*118b0*/  MUFU.TANH R56, R80 ;  /* 0x0000005000387308 */ /* 0x0002e20000002400 */
[----:B--2---:R-:W-:Y:S02]  /*118c0*/  FSEL R54, R76, -INF , P2 ;  /* 0xff8000004c367808 */ /* 0x004fe40001000000 */
[----:B------:R-:W-:Y:S02]  /*118d0*/  ISETP.GT.AND P2, PT, R21, 0x70, PT ;  /* 0x000000701500780c */ /* 0x000fe40003f44270 */
[----:B------:R-:W-:-:S03]  /*118e0*/  FMNMX.FTZ R58, R54, R57, !PT ;  /* 0x00000039363a7209 */ /* 0x000fc60007810000 */
[----:B------:R-:W2:Y:S01]  /*118f0*/  MUFU.TANH R81, R81 ;  /* 0x0000005100517308 */ /* 0x000ea20000002400 */
[----:B0-----:R-:W-:Y:S02]  /*11900*/  FSEL R55, R77, -INF , P3 ;  /* 0xff8000004d377808 */ /* 0x001fe40001800000 */
[----:B------:R-:W-:Y:S02]  /*11910*/  ISETP.GT.AND P3, PT, R21, 0x71, PT ;  /* 0x000000711500780c */ /* 0x000fe40003f64270 */
[----:B------:R-:W-:Y:S02]  /*11920*/  FMNMX.FTZ R59, R55, R58, !PT ;  /* 0x0000003a373b7209 */ /* 0x000fe40007810000 */
[----:B-1----:R-:W-:Y:S01]  /*11930*/  IADD3 R80, R154, R75, RZ ;  /* 0x0000004b9a507210 */ /* 0x002fe20007ffe0ff */
[----:B------:R-:W0:Y:S01]  /*11940*/  MUFU.TANH R84, R84 ;  /* 0x0000005400547308 */ /* 0x000e220000002400 */
[----:B---3--:R-:W-:Y:S02]  /*11950*/  FSEL R56, R56, -INF , P2 ;  /* 0xff80000038387808 */ /* 0x008fe40001000000 */
[----:B------:R-:W-:-:S02]  /*11960*/  ISETP.GT.AND P2, PT, R21, 0x78, PT ;  /* 0x000000781500780c */ /* 0x000fc40003f44270 */
[----:B------:R-:W-:Y:S02]  /*11970*/  FMNMX.FTZ R62, R56, R59, !PT ;  /* 0x0000003b383e7209 */ /* 0x000fe40007810000 */
[----:B------:R-:W-:Y:S01]  /*11980*/  ISETP.GT.AND P4, PT, R80, 0x1, PT ;  /* 0x000000015000780c */ /* 0x000fe20003f84270 */
[----:B------:R-:W1:Y:S01]  /*11990*/  MUFU.TANH R85, R85 ;  /* 0x0000005500557308 */ /* 0x000e620000002400 */
[----:B--2---:R-:W-:Y:S02]  /*119a0*/  FSEL R57, R81, -INF , P3 ;  /* 0xff80000051397808 */ /* 0x004fe40001800000 */
[----:B------:R-:W-:Y:S02]  /*119b0*/  ISETP.GT.AND P3, PT, R21, 0x79, PT ;  /* 0x000000791500780c */ /* 0x000fe40003f64270 */
[----:B------:R-:W-:Y:S01]  /*119c0*/  FMNMX.FTZ R21, R57, R62, !PT ;  /* 0x0000003e39157209 */ /* 0x000fe20007810000 */
[----:B------:R-:W-:Y:S01]  /*119d0*/  FMUL.FTZ R62, R66, UR47 ;  /* 0x0000002f423e7c20 */ /* 0x000fe20008410000 */
[----:B------:R-:W-:Y:S01]  /*119e0*/  FMUL.FTZ R66, R74, UR47 ;  /* 0x0000002f4a427c20 */ /* 0x000fe20008410000 */
[----:B------:R-:W2:Y:S01]  /*119f0*/  MUFU.TANH R6, R6 ;  /* 0x0000000600067308 */ /* 0x000ea20000002400 */
[----:B0-----:R-:W-:-:S04]  /*11a00*/  FSEL R58, R84, -INF , P2 ;  /* 0xff800000543a7808 */ /* 0x001fc80001000000 */
[----:B------:R-:W-:-:S03]  /*11a10*/  FMNMX.FTZ R64, R58, R21, !PT ;  /* 0x000000153a407209 */ /* 0x000fc60007810000 */
[----:B------:R-:W0:Y:S01]  /*11a20*/  MUFU.TANH R7, R7 ;  /* 0x0000000700077308 */ /* 0x000e220000002400 */
[----:B-1----:R-:W-:Y:S02]  /*11a30*/  FSEL R59, R85, -INF , P3 ;  /* 0xff800000553b7808 */ /* 0x002fe40001800000 */
[----:B------:R-:W-:Y:S02]  /*11a40*/  ISETP.GT.AND P3, PT, R80, RZ, PT ;  /* 0x000000ff5000720c */ /* 0x000fe40003f64270 */
[----:B------:R-:W-:Y:S01]  /*11a50*/  FMNMX.FTZ R21, R59, R64, !PT ;  /* 0x000000403b157209 */ /* 0x000fe20007810000 */
[----:B------:R-:W-:Y:S01]  /*11a60*/  FMUL.FTZ R64, R70, UR47 ;  /* 0x0000002f46407c20 */ /* 0x000fe20008410000 */
[----:B------:R-:W-:Y:S01]  /*11a70*/  FMUL.FTZ R70, R82, UR47 ;  /* 0x0000002f52467c20 */ /* 0x000fe20008410000 */
[----:B------:R-:W1:Y:S01]  /*11a80*/  MUFU.TANH R8, R8 ;  /* 0x0000000800087308 */ /* 0x000e620000002400 */
[----:B--2---:R-:W-:Y:S01]  /*11a90*/  FSEL R77, R6, -INF , P3 ;  /* 0xff800000064d7808 */ /* 0x004fe20001800000 */
[----:B------:R-:W2:Y:S01]  /*11aa0*/  SHFL.BFLY PT, R68, R21, 0x2, 0x1f ;  /* 0x0c401f0015447f89 */ /* 0x000ea200000e0000 */
[----:B------:R-:W-:-:S02]  /*11ab0*/  ISETP.GT.AND P3, PT, R80, 0x8, PT ;  /* 0x000000085000780c */ /* 0x000fc40003f64270 */
[----:B------:R-:W-:-:S03]  /*11ac0*/  FMNMX.FTZ R6, R77, R10, !PT ;  /* 0x0000000a4d067209 */ /* 0x000fc60007810000 */
[----:B------:R-:W3:Y:S01]  /*11ad0*/  MUFU.TANH R9, R9 ;  /* 0x0000000900097308 */ /* 0x000ee20000002400 */
        /* <DEDUP_REMOVED lines=8> */
[----:B---3--:R-:W-:Y:S02]  /*11b60*/  FSEL R76, R9, -INF , P4 ;  /* 0xff800000094c7808 */ /* 0x008fe40002000000 */
[----:B--2---:R-:W-:Y:S01]  /*11b70*/  FMNMX.FTZ R72, R21, R68, !PT ;  /* 0x0000004415487209 */ /* 0x004fe20007810000 */
[----:B------:R-:W-:Y:S01]  /*11b80*/  FMUL.FTZ R68, R78, UR47 ;  /* 0x0000002f4e447c20 */ /* 0x000fe20008410000 */
[----:B------:R-:W-:Y:S02]  /*11b90*/  ISETP.GT.AND P4, PT, R80, 0x11, PT ;  /* 0x000000115000780c */ /* 0x000fe40003f84270 */
[----:B------:R-:W-:Y:S01]  /*11ba0*/  FMNMX.FTZ R79, R76, R79, !PT ;  /* 0x0000004f4c4f7209 */ /* 0x000fe20007810000 */
[----:B------:R-:W2:Y:S01]  /*11bb0*/  MUFU.TANH R20, R20 ;  /* 0x0000001400147308 */ /* 0x000ea20000002400 */
[----:B------:R-:W3:Y:S01]  /*11bc0*/  SHFL.BFLY PT, R21, R72, 0x1, 0x1f ;  /* 0x0c201f0048157f89 */ /* 0x000ee200000e0000 */
[----:B0-----:R-:W-:-:S02]  /*11bd0*/  FSEL R14, R14, -INF , P3 ;  /* 0xff8000000e0e7808 */ /* 0x001fc40001800000 */
[----:B------:R-:W-:Y:S02]  /*11be0*/  ISETP.GT.AND P3, PT, R80, 0x18, PT ;  /* 0x000000185000780c */ /* 0x000fe40003f64270 */
[----:B------:R-:W-:Y:S02]  /*11bf0*/  FMNMX.FTZ R79, R14, R79, !PT ;  /* 0x0000004f0e4f7209 */ /* 0x000fe40007810000 */
        /* <DEDUP_REMOVED lines=11> */
[----:B------:R-:W-:Y:S02]  /*11cb0*/  FMNMX.FTZ R6, R24, R81, !PT ;  /* 0x0000005118067209 */ /* 0x000fe40007810000 */
[----:B---3--:R-:W-:Y:S01]  /*11cc0*/  FMNMX.FTZ R21, R72, R21, !PT ;  /* 0x0000001548157209 */ /* 0x008fe20007810000 */
[----:B------:R-:W0:Y:S01]  /*11cd0*/  MUFU.TANH R27, R27 ;  /* 0x0000001b001b7308 */ /* 0x000e220000002400 */
[----:B-1----:R-:W-:Y:S01]  /*11ce0*/  FSEL R79, R25, -INF , P3 ;  /* 0xff800000194f7808 */ /* 0x002fe20001800000 */
[----:B------:R-:W-:Y:S01]  /*11cf0*/  FMUL.FTZ R72, R86, UR47 ;  /* 0x0000002f56487c20 */ /* 0x000fe20008410000 */
[----:B------:R-:W-:Y:S01]  /*11d00*/  ISETP.GT.AND P3, PT, R80, 0x28, PT ;  /* 0x000000285000780c */ /* 0x000fe20003f64270 */
[----:B------:R-:W-:Y:S01]  /*11d10*/  FMUL.FTZ R74, R21, UR48 ;  /* 0x00000030154a7c20 */ /* 0x000fe20008410000 */
        /* <DEDUP_REMOVED lines=10> */
[--C-:B------:R-:W-:Y:S01]  /*11dc0*/  FFMA.FTZ R172, R38, UR48, -R74.reuse ;  /* 0x0000003026ac7c23 */ /* 0x100fe2000801084a */
[----:B------:R-:W-:Y:S01]  /*11dd0*/  FMNMX.FTZ R27, R81, R6, !PT ;  /* 0x00000006511b7209 */ /* 0x000fe20007810000 */
[--C-:B------:R-:W-:Y:S01]  /*11de0*/  FFMA.FTZ R41, R41, UR48, -R74.reuse ;  /* 0x0000003029297c23 */ /* 0x100fe2000801084a */
[--C-:B------:R-:W-:Y:S01]  /*11df0*/  FFMA.FTZ R174, R36, UR48, -R74.reuse ;  /* 0x0000003024ae7c23 */ /* 0x100fe2000801084a */
[----:B------:R-:W0:Y:S01]  /*11e00*/  MUFU.TANH R30, R30 ;  /* 0x0000001e001e7308 */ /* 0x000e220000002400 */
[----:B-1----:R-:W-:Y:S01]  /*11e10*/  FSEL R28, R28, -INF , P4 ;  /* 0xff8000001c1c7808 */ /* 0x002fe20002000000 */
[--C-:B------:R-:W-:Y:S01]  /*11e20*/  FFMA.FTZ R37, R37, UR48, -R74.reuse ;  /* 0x0000003025257c23 */ /* 0x100fe2000801084a */
[----:B------:R-:W-:Y:S01]  /*11e30*/  ISETP.GT.AND P4, PT, R80, 0x31, PT ;  /* 0x000000315000780c */ /* 0x000fe20003f84270 */
[--C-:B------:R-:W-:Y:S01]  /*11e40*/  FFMA.FTZ R168, R39, UR48, -R74.reuse ;  /* 0x0000003027a87c23 */ /* 0x100fe2000801084a */
[----:B------:R-:W-:Y:S01]  /*11e50*/  FMNMX.FTZ R6, R28, R27, !PT ;  /* 0x0000001b1c067209 */ /* 0x000fe20007810000 */
[--C-:B------:R-:W-:Y:S01]  /*11e60*/  FFMA.FTZ R39, R40, UR48, -R74.reuse ;  /* 0x0000003028277c23 */ /* 0x100fe2000801084a */
[--C-:B------:R-:W-:Y:S01]  /*11e70*/  FFMA.FTZ R164, R44, UR48, -R74.reuse ;  /* 0x000000302ca47c23 */ /* 0x100fe2000801084a */
[----:B------:R-:W1:Y:S01]  /*11e80*/  MUFU.TANH R31, R31 ;  /* 0x0000001f001f7308 */ /* 0x000e620000002400 */
[----:B--2---:R-:W-:Y:S01]  /*11e90*/  FSEL R29, R29, -INF , P3 ;  /* 0xff8000001d1d7808 */ /* 0x004fe20001800000 */
[--C-:B------:R-:W-:Y:S01]  /*11ea0*/  FFMA.FTZ R180, R159, UR48, -R74.reuse ;  /* 0x000000309fb47c23 */ /* 0x100fe2000801084a */
[----:B------:R-:W-:Y:S01]  /*11eb0*/  ISETP.GT.AND P3, PT, R80, 0x38, PT ;  /* 0x000000385000780c */ /* 0x000fe20003f64270 */
[--C-:B------:R-:W-:Y:S01]  /*11ec0*/  FFMA.FTZ R170, R42, UR48, -R74.reuse ;  /* 0x000000302aaa7c23 */ /* 0x100fe2000801084a */
[----:B------:R-:W-:Y:S01]  /*11ed0*/  FMNMX.FTZ R27, R29, R6, !PT ;  /* 0x000000061d1b7209 */ /* 0x000fe20007810000 */
[--C-:B------:R-:W-:Y:S01]  /*11ee0*/  FFMA.FTZ R161, R161, UR48, -R74.reuse ;  /* 0x00000030a1a17c23 */ /* 0x100fe2000801084a */
[----:B------:R-:W-:Y:S01]  /*11ef0*/  FSEL R44, R21, RZ, P2 ;  /* 0x000000ff152c7208 */ /* 0x000fe20001000000 */
[----:B------:R-:W2:Y:S01]  /*11f00*/  MUFU.TANH R32, R32 ;  /* 0x0000002000207308 */ /* 0x000ea20000002400 */
[----:B0-----:R-:W-:Y:S01]  /*11f10*/  FSEL R30, R30, -INF , P4 ;  /* 0xff8000001e1e7808 */ /* 0x001fe20002000000 */
[--C-:B------:R-:W-:Y:S01]  /*11f20*/  FFMA.FTZ R182, R163, UR48, -R74.reuse ;  /* 0x00000030a3b67c23 */ /* 0x100fe2000801084a */
[----:B------:R-:W-:Y:S01]  /*11f30*/  ISETP.GT.AND P4, PT, R80, 0x39, PT ;  /* 0x000000395000780c */ /* 0x000fe20003f84270 */
[----:B------:R-:W-:Y:S01]  /*11f40*/  FADD.FTZ R44, -R44, R11 ;  /* 0x0000000b2c2c7221 */ /* 0x000fe20000010100 */
[--C-:B------:R-:W-:Y:S01]  /*11f50*/  FFMA.FTZ R157, R157, UR48, -R74.reuse ;  /* 0x000000309d9d7c23 */ /* 0x100fe2000801084a */
[--C-:B------:R-:W-:Y:S01]  /*11f60*/  FFMA.FTZ R176, R155, UR48, -R74.reuse ;  /* 0x000000309bb07c23 */ /* 0x100fe2000801084a */
[--C-:B------:R-:W-:Y:S01]  /*11f70*/  FFMA.FTZ R15, R153, UR48, -R74.reuse ;  /* 0x00000030990f7c23 */ /* 0x100fe2000801084a */
[----:B------:R-:W-:Y:S01]  /*11f80*/  MUFU.TANH R33, R33 ;  /* 0x0000002100217308 */ /* 0x000fe20000002400 */
[----:B-1----:R-:W-:Y:S01]  /*11f90*/  FSEL R38, R31, -INF , P3 ;  /* 0xff8000001f267808 */ /* 0x002fe20001800000 */
[----:B------:R-:W-:Y:S01]  /*11fa0*/  FMUL.FTZ R11, R44, UR48 ;  /* 0x000000302c0b7c20 */ /* 0x000fe20008410000 */
[----:B------:R-:W-:Y:S01]  /*11fb0*/  FMNMX.FTZ R31, R30, R27, !PT ;  /* 0x0000001b1e1f7209 */ /* 0x000fe20007810000 */
[--C-:B------:R-:W-:Y:S01]  /*11fc0*/  FFMA.FTZ R178, R152, UR48, -R74.reuse ;  /* 0x0000003098b27c23 */ /* 0x100fe2000801084a */
[----:B------:R-:W-:Y:S01]  /*11fd0*/  ISETP.GT.AND P3, PT, R80, 0x40, PT ;  /* 0x000000405000780c */ /* 0x000fe20003f64270 */
[--C-:B------:R-:W-:Y:S01]  /*11fe0*/  FFMA.FTZ R166, R47, UR48, -R74.reuse ;  /* 0x000000302fa67c23 */ /* 0x100fe2000801084a */
[----:B------:R-:W-:Y:S01]  /*11ff0*/  FMNMX.FTZ R31, R38, R31, !PT ;  /* 0x0000001f261f7209 */ /* 0x000fe20007810000 */
[----:B------:R-:W0:Y:S01]  /*12000*/  MUFU.TANH R34, R34 ;  /* 0x0000002200227308 */ /* 0x000e220000002400 */
[----:B--2---:R-:W-:Y:S01]  /*12010*/  FSEL R32, R32, -INF , P4 ;  /* 0xff80000020207808 */ /* 0x004fe20002000000 */
[--C-:B------:R-:W-:Y:S01]  /*12020*/  FFMA.FTZ R160, R48, UR48, -R74.reuse ;  /* 0x0000003030a07c23 */ /* 0x100fe2000801084a */
[----:B------:R-:W-:Y:S01]  /*12030*/  ISETP.GT.AND P4, PT, R80, 0x41, PT ;  /* 0x000000415000780c */ /* 0x000fe20003f84270 */
[--C-:B------:R-:W-:Y:S01]  /*12040*/  FFMA.FTZ R47, R49, UR48, -R74.reuse ;  /* 0x00000030312f7c23 */ /* 0x100fe2000801084a */
[----:B------:R-:W-:Y:S01]  /*12050*/  FMNMX.FTZ R6, R32, R31, !PT ;  /* 0x0000001f20067209 */ /* 0x000fe20007810000 */
[--C-:B------:R-:W-:Y:S01]  /*12060*/  FFMA.FTZ R162, R50, UR48, -R74.reuse ;  /* 0x0000003032a27c23 */ /* 0x100fe2000801084a */
[--C-:B------:R-:W-:Y:S01]  /*12070*/  FFMA.FTZ R156, R53, UR48, -R74.reuse ;  /* 0x00000030359c7c23 */ /* 0x100fe2000801084a */
[----:B------:R-:W1:Y:S01]  /*12080*/  MUFU.TANH R60, R60 ;  /* 0x0000003c003c7308 */ /* 0x000e620000002400 */
[--C-:B------:R-:W-:Y:S01]  /*12090*/  FFMA.FTZ R158, R54, UR48, -R74.reuse ;  /* 0x00000030369e7c23 */ /* 0x100fe2000801084a */
[--C-:B------:R-:W-:Y:S01]  /*120a0*/  FFMA.FTZ R152, R56, UR48, -R74.reuse ;  /* 0x0000003038987c23 */ /* 0x100fe2000801084a */
[--C-:B------:R-:W-:Y:S01]  /*120b0*/  FFMA.FTZ R57, R57, UR48, -R74.reuse ;  /* 0x0000003039397c23 */ /* 0x100fe2000801084a */
[----:B------:R-:W-:Y:S01]  /*120c0*/  FFMA.FTZ R154, R58, UR48, -R74 ;  /* 0x000000303a9a7c23 */ /* 0x000fe2000801084a */
[----:B------:R-:W-:-:S02]  /*120d0*/  IMAD.U32 R53, RZ, RZ, UR38 ;  /* 0x00000026ff357e24 */ /* 0x000fc4000f8e00ff */
[----:B------:R-:W-:Y:S01]  /*120e0*/  FFMA.FTZ R49, R59, UR48, -R74 ;  /* 0x000000303b317c23 */ /* 0x000fe2000801084a */
[----:B------:R-:W2:Y:S01]  /*120f0*/  MUFU.TANH R61, R61 ;  /* 0x0000003d003d7308 */ /* 0x000ea20000002400 */
[----:B0-----:R-:W-:Y:S02]  /*12100*/  FSEL R34, R34, -INF , P4 ;  /* 0xff80000022227808 */ /* 0x001fe40002000000 */
[----:B------:R-:W-:-:S05]  /*12110*/  ISETP.GT.AND P4, PT, R80, 0x49, PT ;  /* 0x000000495000780c */ /* 0x000fca0003f84270 */
[----:B------:R0:W-:Y:S08]  /*12120*/  MUFU.EX2 R25, R41 ;  /* 0x0000002900197308 */ /* 0x0001f00000000800 */
[----:B------:R-:W3:Y:S01]  /*12130*/  MUFU.TANH R62, R62 ;  /* 0x0000003e003e7308 */ /* 0x000ee20000002400 */
[----:B0-----:R-:W-:Y:S01]  /*12140*/  FFMA.FTZ R41, R35, UR48, -R74 ;  /* 0x0000003023297c23 */ /* 0x001fe2000801084a */
[----:B------:R-:W-:-:S02]  /*12150*/  FSEL R35, R33, -INF , P3 ;  /* 0xff80000021237808 */ /* 0x000fc40001800000 */
[----:B------:R-:W-:Y:S02]  /*12160*/  ISETP.GT.AND P3, PT, R80, 0x48, PT ;  /* 0x000000485000780c */ /* 0x000fe40003f64270 */
[----:B------:R-:W-:Y:S02]  /*12170*/  FMNMX.FTZ R31, R35, R6, !PT ;  /* 0x00000006231f7209 */ /* 0x000fe40007810000 */
[----:B------:R-:W0:Y:S01]  /*12180*/  MUFU.TANH R63, R63 ;  /* 0x0000003f003f7308 */ /* 0x000e220000002400 */
[----:B-1----:R-:W-:Y:S02]  /*12190*/  FSEL R60, R60, -INF , P3 ;  /* 0xff8000003c3c7808 */ /* 0x002fe40001800000 */
[----:B------:R-:W-:Y:S02]  /*121a0*/  FMNMX.FTZ R33, R34, R31, !PT ;  /* 0x0000001f22217209 */ /* 0x000fe40007810000 */
[----:B------:R-:W-:Y:S02]  /*121b0*/  ISETP.GT.AND P3, PT, R80, 0x50, PT ;  /* 0x000000505000780c */ /* 0x000fe40003f64270 */
[----:B--2---:R-:W-:Y:S01]  /*121c0*/  FSEL R61, R61, -INF , P4 ;  /* 0xff8000003d3d7808 */ /* 0x004fe20002000000 */
[----:B------:R-:W1:Y:S01]  /*121d0*/  MUFU.TANH R64, R64 ;  /* 0x0000004000407308 */ /* 0x000e620000002400 */
[----:B------:R-:W-:-:S02]  /*121e0*/  FMNMX.FTZ R6, R60, R33, !PT ;  /* 0x000000213c067209 */ /* 0x000fc40007810000 */
[----:B------:R-:W-:Y:S02]  /*121f0*/  ISETP.GT.AND P4, PT, R80, 0x51, PT ;  /* 0x000000515000780c */ /* 0x000fe40003f84270 */
[----:B---3--:R-:W-:Y:S02]  /*12200*/  FSEL R62, R62, -INF , P3 ;  /* 0xff8000003e3e7808 */ /* 0x008fe40001800000 */
[----:B------:R-:W-:Y:S01]  /*12210*/  FMNMX.FTZ R33, R61, R6, !PT ;  /* 0x000000063d217209 */ /* 0x000fe20007810000 */
[----:B------:R-:W2:Y:S01]  /*12220*/  MUFU.TANH R65, R65 ;  /* 0x0000004100417308 */ /* 0x000ea20000002400 */
[----:B------:R-:W-:Y:S02]  /*12230*/  ISETP.GT.AND P3, PT, R80, 0x58, PT ;  /* 0x000000585000780c */ /* 0x000fe40003f64270 */
[----:B0-----:R-:W-:Y:S01]  /*12240*/  FSEL R36, R63, -INF , P4 ;  /* 0xff8000003f247808 */ /* 0x001fe20002000000 */
[----:B------:R-:W-:Y:S01]  /*12250*/  FFMA.FTZ R63, R46, UR48, -R74 ;  /* 0x000000302e3f7c23 */ /* 0x000fe2000801084a */
[----:B------:R-:W-:-:S02]  /*12260*/  FMNMX.FTZ R33, R62, R33, !PT ;  /* 0x000000213e217209 */ /* 0x000fc40007810000 */
[----:B------:R-:W-:Y:S01]  /*12270*/  ISETP.GT.AND P4, PT, R80, 0x59, PT ;  /* 0x000000595000780c */ /* 0x000fe20003f84270 */
[----:B------:R-:W0:Y:S01]  /*12280*/  MUFU.TANH R66, R66 ;  /* 0x0000004200427308 */ /* 0x000e220000002400 */
[----:B-1----:R-:W-:Y:S02]  /*12290*/  FSEL R64, R64, -INF , P3 ;  /* 0xff80000040407808 */ /* 0x002fe40001800000 */
[----:B------:R-:W-:-:S05]  /*122a0*/  ISETP.GT.AND P3, PT, R80, 0x60, PT ;  /* 0x000000605000780c */ /* 0x000fca0003f64270 */
[----:B------:R-:W1:Y:S01]  /*122b0*/  MUFU.TANH R67, R67 ;  /* 0x0000004300437308 */ /* 0x000e620000002400 */
[----:B--2---:R-:W-:Y:S01]  /*122c0*/  FSEL R40, R65, -INF , P4 ;  /* 0xff80000041287808 */ /* 0x004fe20002000000 */
[--C-:B------:R-:W-:Y:S01]  /*122d0*/  FFMA.FTZ R65, R45, UR48, -R74.reuse ;  /* 0x000000302d417c23 */ /* 0x100fe2000801084a */
[----:B------:R-:W-:Y:S01]  /*122e0*/  ISETP.GT.AND P4, PT, R80, 0x61, PT ;  /* 0x000000615000780c */ /* 0x000fe20003f84270 */
[----:B------:R-:W-:-:S04]  /*122f0*/  FFMA.FTZ R45, R51, UR48, -R74 ;  /* 0x00000030332d7c23 */ /* 0x000fc8000801084a */
[----:B------:R-:W2:Y:S01]  /*12300*/  MUFU.TANH R68, R68 ;  /* 0x0000004400447308 */ /* 0x000ea20000002400 */
[----:B0-----:R-:W-:Y:S02]  /*12310*/  FSEL R66, R66, -INF , P3 ;  /* 0xff80000042427808 */ /* 0x001fe40001800000 */
[----:B------:R-:W-:-:S05]  /*12320*/  ISETP.GT.AND P3, PT, R80, 0x68, PT ;  /* 0x000000685000780c */ /* 0x000fca0003f64270 */
[----:B------:R0:W-:Y:S01]  /*12330*/  MUFU.EX2 R31, R37 ;  /* 0x00000025001f7308 */ /* 0x0001e20000000800 */
[----:B-1----:R-:W-:Y:S02]  /*12340*/  FSEL R67, R67, -INF , P4 ;  /* 0xff80000043437808 */ /* 0x002fe40002000000 */
[----:B------:R-:W-:-:S05]  /*12350*/  ISETP.GT.AND P4, PT, R80, 0x69, PT ;  /* 0x000000695000780c */ /* 0x000fca0003f84270 */
[----:B------:R-:W1:Y:S01]  /*12360*/  MUFU.TANH R69, R69 ;  /* 0x0000004500457308 */ /* 0x000e620000002400 */
[----:B0-----:R-:W-:Y:S02]  /*12370*/  FMNMX.FTZ R37, R36, R33, !PT ;  /* 0x0000002124257209 */ /* 0x001fe40007810000 */
[----:B--2---:R-:W-:Y:S02]  /*12380*/  FSEL R68, R68, -INF , P3 ;  /* 0xff80000044447808 */ /* 0x004fe40001800000 */
[----:B------:R-:W-:Y:S02]  /*12390*/  FMNMX.FTZ R37, R64, R37, !PT ;  /* 0x0000002540257209 */ /* 0x000fe40007810000 */
[----:B------:R-:W-:Y:S01]  /*123a0*/  ISETP.GT.AND P3, PT, R80, 0x70, PT ;  /* 0x000000705000780c */ /* 0x000fe20003f64270 */
[----:B------:R-:W0:Y:S01]  /*123b0*/  MUFU.TANH R70, R70 ;  /* 0x0000004600467308 */ /* 0x000e220000002400 */
[----:B------:R-:W-:-:S04]  /*123c0*/  FMNMX.FTZ R37, R40, R37, !PT ;  /* 0x0000002528257209 */ /* 0x000fc80007810000 */
[----:B------:R-:W-:Y:S01]  /*123d0*/  FMNMX.FTZ R6, R66, R37, !PT ;  /* 0x0000002542067209 */ /* 0x000fe20007810000 */
[--C-:B------:R-:W-:Y:S01]  /*123e0*/  FFMA.FTZ R37, R43, UR48, -R74.reuse ;  /* 0x000000302b257c23 */ /* 0x100fe2000801084a */
[----:B------:R-:W-:Y:S01]  /*123f0*/  FFMA.FTZ R43, R52, UR48, -R74 ;  /* 0x00000030342b7c23 */ /* 0x000fe2000801084a */
[----:B------:R-:W2:Y:S01]  /*12400*/  MUFU.TANH R71, R71 ;  /* 0x0000004700477308 */ /* 0x000ea20000002400 */
[----:B-1----:R-:W-:Y:S02]  /*12410*/  FSEL R69, R69, -INF , P4 ;  /* 0xff80000045457808 */ /* 0x002fe40002000000 */
[----:B------:R-:W-:-:S05]  /*12420*/  ISETP.GT.AND P4, PT, R80, 0x71, PT ;  /* 0x000000715000780c */ /* 0x000fca0003f84270 */
[----:B------:R-:W1:Y:S01]  /*12430*/  MUFU.TANH R72, R72 ;  /* 0x0000004800487308 */ /* 0x000e620000002400 */
[----:B0-----:R-:W-:Y:S02]  /*12440*/  FSEL R70, R70, -INF , P3 ;  /* 0xff80000046467808 */ /* 0x001fe40001800000 */
[----:B------:R-:W-:-:S05]  /*12450*/  ISETP.GT.AND P3, PT, R80, 0x78, PT ;  /* 0x000000785000780c */ /* 0x000fca0003f64270 */
[----:B------:R0:W-:Y:S01]  /*12460*/  MUFU.EX2 R33, R39 ;  /* 0x0000002700217308 */ /* 0x0001e20000000800 */
[----:B--2---:R-:W-:Y:S02]  /*12470*/  FSEL R71, R71, -INF , P4 ;  /* 0xff80000047477808 */ /* 0x004fe40002000000 */
[----:B------:R-:W-:-:S05]  /*12480*/  ISETP.GT.AND P4, PT, R80, 0x79, PT ;  /* 0x000000795000780c */ /* 0x000fca0003f84270 */
[----:B------:R-:W2:Y:S01]  /*12490*/  MUFU.TANH R73, R73 ;  /* 0x0000004900497308 */ /* 0x000ea20000002400 */
[----:B0-----:R-:W-:Y:S02]  /*124a0*/  FMNMX.FTZ R39, R67, R6, !PT ;  /* 0x0000000643277209 */ /* 0x001fe40007810000 */
[----:B-1----:R-:W-:Y:S02]  /*124b0*/  FSEL R72, R72, -INF , P3 ;  /* 0xff80000048487808 */ /* 0x002fe40001800000 */
[----:B------:R-:W-:-:S03]  /*124c0*/  FMNMX.FTZ R6, R68, R39, !PT ;  /* 0x0000002744067209 */ /* 0x000fc60007810000 */
[----:B------:R-:W-:Y:S01]  /*124d0*/  MUFU.EX2 R180, R180 ;  /* 0x000000b400b47308 */ /* 0x000fe20000000800 */
[----:B------:R-:W-:-:S04]  /*124e0*/  FMNMX.FTZ R39, R69, R6, !PT ;  /* 0x0000000645277209 */ /* 0x000fc80007810000 */
[----:B------:R-:W-:-:S03]  /*124f0*/  FMNMX.FTZ R6, R70, R39, !PT ;  /* 0x0000002746067209 */ /* 0x000fc60007810000 */
[----:B------:R-:W0:Y:S01]  /*12500*/  MUFU.EX2 R11, R11 ;  /* 0x0000000b000b7308 */ /* 0x000e220000000800 */
[----:B------:R-:W-:Y:S02]  /*12510*/  FMNMX.FTZ R39, R71, R6, !PT ;  /* 0x0000000647277209 */ /* 0x000fe40007810000 */
[----:B--2---:R-:W-:Y:S02]  /*12520*/  FSEL R73, R73, -INF , P4 ;  /* 0xff80000049497808 */ /* 0x004fe40002000000 */
[----:B------:R-:W-:-:S03]  /*12530*/  FMNMX.FTZ R6, R72, R39, !PT ;  /* 0x0000002748067209 */ /* 0x000fc60007810000 */
[----:B------:R-:W1:Y:S01]  /*12540*/  MUFU.EX2 R75, R161 ;  /* 0x000000a1004b7308 */ /* 0x000e620000000800 */
[----:B------:R-:W-:-:S05]  /*12550*/  FMNMX.FTZ R6, R73, R6, !PT ;  /* 0x0000000649067209 */ /* 0x000fca0007810000 */
[----:B------:R-:W2:Y:S02]  /*12560*/  SHFL.BFLY PT, R39, R6, 0x2, 0x1f ;  /* 0x0c401f0006277f89 */ /* 0x000ea400000e0000 */
[----:B------:R-:W3:Y:S08]  /*12570*/  MUFU.EX2 R182, R182 ;  /* 0x000000b600b67308 */ /* 0x000ef00000000800 */
[----:B------:R-:W4:Y:S08]  /*12580*/  MUFU.EX2 R9, R157 ;  /* 0x0000009d00097308 */ /* 0x000f300000000800 */
[----:B------:R-:W5:Y:S01]  /*12590*/  MUFU.EX2 R176, R176 ;  /* 0x000000b000b07308 */ /* 0x000f620000000800 */
[----:B--2---:R-:W-:-:S07]  /*125a0*/  FMNMX.FTZ R39, R6, R39, !PT ;  /* 0x0000002706277209 */ /* 0x004fce0007810000 */
[----:B------:R-:W2:Y:S01]  /*125b0*/  MUFU.EX2 R15, R15 ;  /* 0x0000000f000f7308 */ /* 0x000ea20000000800 */
[----:B------:R-:W0:Y:S07]  /*125c0*/  SHFL.BFLY PT, R6, R39, 0x1, 0x1f ;  /* 0x0c201f0027067f89 */ /* 0x000e2e00000e0000 */
[----:B------:R-:W2:Y:S08]  /*125d0*/  MUFU.EX2 R178, R178 ;  /* 0x000000b200b27308 */ /* 0x000eb00000000800 */
[----:B------:R-:W-:Y:S08]  /*125e0*/  MUFU.EX2 R172, R172 ;  /* 0x000000ac00ac7308 */ /* 0x000ff00000000800 */
[----:B------:R1:W-:Y:S01]  /*125f0*/  MUFU.EX2 R27, R41 ;  /* 0x00000029001b7308 */ /* 0x0003e20000000800 */
[----:B0-----:R-:W-:-:S04]  /*12600*/  FMNMX.FTZ R6, R39, R6, !PT ;  /* 0x0000000627067209 */ /* 0x001fc80007810000 */
[C---:B------:R-:W-:Y:S01]  /*12610*/  FSETP.NEU.FTZ.AND P3, PT, R6.reuse, -INF , PT ;  /* 0xff8000000600780b */ /* 0x040fe20003f7d000 */
[----:B------:R-:W-:Y:S02]  /*12620*/  FMUL.FTZ R51, R6, UR48 ;  /* 0x0000003006337c20 */ /* 0x000fe40008410000 */
[----:B------:R-:W-:Y:S01]  /*12630*/  MUFU.EX2 R174, R174 ;  /* 0x000000ae00ae7308 */ /* 0x000fe20000000800 */
[----:B-1----:R-:W-:Y:S02]  /*12640*/  FFMA.FTZ R41, R55, UR48, -R74 ;  /* 0x0000003037297c23 */ /* 0x002fe4000801084a */
[----:B------:R-:W-:-:S05]  /*12650*/  FSEL R51, R51, RZ, P3 ;  /* 0x000000ff33337208 */ /* 0x000fca0001800000 */
[----:B------:R-:W-:Y:S01]  /*12660*/  MUFU.EX2 R168, R168 ;  /* 0x000000a800a87308 */ /* 0x000fe20000000800 */
        /* <DEDUP_REMOVED lines=11> */
[----:B------:R-:W-:Y:S01]  /*12720*/  FFMA.FTZ R32, R11, R3, R180 ;  /* 0x000000030b207223 */ /* 0x000fe200000100b4 */
[--C-:B------:R-:W-:Y:S01]  /*12730*/  FFMA.FTZ R179, R20, UR48, -R51.reuse ;  /* 0x0000003014b37c23 */ /* 0x100fe20008010833 */
[--C-:B------:R-:W-:Y:S01]  /*12740*/  FFMA.FTZ R20, R24, UR48, -R51.reuse ;  /* 0x0000003018147c23 */ /* 0x100fe20008010833 */
[--C-:B------:R-:W-:Y:S01]  /*12750*/  FFMA.FTZ R24, R26, UR48, -R51.reuse ;  /* 0x000000301a187c23 */ /* 0x100fe20008010833 */
[----:B------:R-:W-:Y:S01]  /*12760*/  MUFU.EX2 R42, R42 ;  /* 0x0000002a002a7308 */ /* 0x000fe20000000800 */
[----:B------:R-:W-:Y:S01]  /*12770*/  FADD.FTZ R3, R75, R32 ;  /* 0x000000204b037221 */ /* 0x000fe20000010000 */
[--C-:B------:R-:W-:Y:S01]  /*12780*/  FFMA.FTZ R26, R28, UR48, -R51.reuse ;  /* 0x000000301c1a7c23 */ /* 0x100fe20008010833 */
[--C-:B------:R-:W-:Y:S01]  /*12790*/  FFMA.FTZ R28, R30, UR48, -R51.reuse ;  /* 0x000000301e1c7c23 */ /* 0x100fe20008010833 */
[----:B------:R-:W-:Y:S01]  /*127a0*/  FFMA.FTZ R30, R34, UR48, -R51 ;  /* 0x00000030221e7c23 */ /* 0x000fe20008010833 */
[----:B---3--:R-:W-:Y:S01]  /*127b0*/  FADD.FTZ R34, R182, R3 ;  /* 0x00000003b6227221 */ /* 0x008fe20000010000 */
[--C-:B------:R-:W-:Y:S01]  /*127c0*/  FFMA.FTZ R173, R79, UR48, -R51.reuse ;  /* 0x000000304fad7c23 */ /* 0x100fe20008010833 */
[--C-:B------:R-:W-:Y:S01]  /*127d0*/  FFMA.FTZ R169, R29, UR48, -R51.reuse ;  /* 0x000000301da97c23 */ /* 0x100fe20008010833 */
[----:B------:R-:W0:Y:S01]  /*127e0*/  MUFU.EX2 R7, R7 ;  /* 0x0000000700077308 */ /* 0x000e220000000800 */
[----:B----4-:R-:W-:Y:S01]  /*127f0*/  FADD.FTZ R29, R9, R34 ;  /* 0x00000022091d7221 */ /* 0x010fe20000010000 */
[--C-:B------:R-:W-:Y:S01]  /*12800*/  FFMA.FTZ R175, R81, UR48, -R51.reuse ;  /* 0x0000003051af7c23 */ /* 0x100fe20008010833 */
[--C-:B------:R-:W-:Y:S01]  /*12810*/  FFMA.FTZ R171, R38, UR48, -R51.reuse ;  /* 0x0000003026ab7c23 */ /* 0x100fe20008010833 */
[----:B------:R-:W-:Y:S01]  /*12820*/  FFMA.FTZ R165, R35, UR48, -R51 ;  /* 0x0000003023a57c23 */ /* 0x000fe20008010833 */
[----:B-----5:R-:W-:Y:S01]  /*12830*/  FADD.FTZ R34, R176, R29 ;  /* 0x0000001db0227221 */ /* 0x020fe20000010000 */
[--C-:B------:R-:W-:Y:S01]  /*12840*/  FFMA.FTZ R167, R60, UR48, -R51.reuse ;  /* 0x000000303ca77c23 */ /* 0x100fe20008010833 */
[--C-:B------:R-:W-:Y:S01]  /*12850*/  FFMA.FTZ R32, R61, UR48, -R51.reuse ;  /* 0x000000303d207c23 */ /* 0x100fe20008010833 */
[----:B------:R-:W1:Y:S01]  /*12860*/  MUFU.EX2 R183, R183 ;  /* 0x000000b700b77308 */ /* 0x000e620000000800 */
[----:B--2---:R-:W-:Y:S01]  /*12870*/  FADD.FTZ R29, R15, R34 ;  /* 0x000000220f1d7221 */ /* 0x004fe20000010000 */
[--C-:B------:R-:W-:Y:S01]  /*12880*/  FFMA.FTZ R34, R36, UR48, -R51.reuse ;  /* 0x0000003024227c23 */ /* 0x100fe20008010833 */
[--C-:B------:R-:W-:Y:S01]  /*12890*/  FFMA.FTZ R161, R62, UR48, -R51.reuse ;  /* 0x000000303ea17c23 */ /* 0x100fe20008010833 */
[----:B------:R-:W-:Y:S01]  /*128a0*/  FFMA.FTZ R163, R64, UR48, -R51 ;  /* 0x0000003040a37c23 */ /* 0x000fe20008010833 */
[----:B------:R-:W-:Y:S01]  /*128b0*/  FADD.FTZ R36, R178, R29 ;  /* 0x0000001db2247221 */ /* 0x000fe20000010000 */
[--C-:B------:R-:W-:Y:S01]  /*128c0*/  FFMA.FTZ R157, R66, UR48, -R51.reuse ;  /* 0x00000030429d7c23 */ /* 0x100fe20008010833 */
[--C-:B------:R-:W-:Y:S01]  /*128d0*/  FFMA.FTZ R159, R68, UR48, -R51.reuse ;  /* 0x00000030449f7c23 */ /* 0x100fe20008010833 */
[----:B------:R-:W2:Y:S01]  /*128e0*/  MUFU.EX2 R8, R8 ;  /* 0x0000000800087308 */ /* 0x000ea20000000800 */
[----:B0-----:R-:W-:Y:S01]  /*128f0*/  FFMA.FTZ R0, R7, R0, R42 ;  /* 0x0000000007007223 */ /* 0x001fe2000001002a */
[----:B------:R-:W-:Y:S01]  /*12900*/  FADD.FTZ R29, R25, R36 ;  /* 0x00000024191d7221 */ /* 0x000fe20000010000 */
[----:B------:R-:W-:Y:S01]  /*12910*/  FFMA.FTZ R153, R70, UR48, -R51 ;  /* 0x0000003046997c23 */ /* 0x000fe20008010833 */
[----:B------:R-:W-:-:S02]  /*12920*/  IMAD R35, R186, 0x8, R18 ;  /* 0x00000008ba237824 */ /* 0x000fc400078e0212 */
[----:B------:R-:W-:Y:S01]  /*12930*/  FADD.FTZ R0, R181, R0 ;  /* 0x00000000b5007221 */ /* 0x000fe20000010000 */
[----:B------:R-:W-:Y:S01]  /*12940*/  FADD.FTZ R36, R172, R29 ;  /* 0x0000001dac247221 */ /* 0x000fe20000010000 */
[--C-:B------:R-:W-:Y:S01]  /*12950*/  FFMA.FTZ R155, R72, UR48, -R51.reuse ;  /* 0x00000030489b7c23 */ /* 0x100fe20008010833 */
        /* <DEDUP_REMOVED lines=12> */
[----:B------:R-:W-:-:S05]  /*12a20*/  FFMA.FTZ R38, R67, UR48, -R51 ;  /* 0x0000003043267c23 */ /* 0x000fca0008010833 */
        /* <DEDUP_REMOVED lines=64> */
[----:B------:R-:W-:-:S04]  /*12e30*/  IADD3 R0, R35, 0x28840, RZ ;  /* 0x0002884023007810 */ /* 0x000fc80007ffe0ff */
[----:B------:R-:W-:Y:S02]  /*12e40*/  PRMT R0, R53, 0x654, R0 ;  /* 0x0000065435007816 */ /* 0x000fe40000000000 */
[----:B------:R-:W1:Y:S01]  /*12e50*/  MUFU.EX2 R158, R158 ;  /* 0x0000009e009e7308 */ /* 0x000e620000000800 */
[----:B--2---:R-:W-:Y:S01]  /*12e60*/  FADD.FTZ R29, R43, R46 ;  /* 0x0000002e2b1d7221 */ /* 0x004fe20000010000 */
[----:B------:R-:W-:Y:S01]  /*12e70*/  FFMA.FTZ R46, R73, UR48, -R51 ;  /* 0x00000030492e7c23 */ /* 0x000fe20008010833 */
[----:B------:R2:W-:Y:S05]  /*12e80*/  SYNCS.ARRIVE.TRANS64.RED.A1T0 RZ, [R0+URZ], RZ ;  /* 0x000000ff00ff79a7 */ /* 0x0005ea000810043f */
[----:B------:R-:W3:Y:S01]  /*12e90*/  MUFU.EX2 R159, R159 ;  /* 0x0000009f009f7308 */ /* 0x000ee20000000800 */
[----:B0-----:R-:W-:-:S07]  /*12ea0*/  FADD.FTZ R48, R38, R3 ;  /* 0x0000000326307221 */ /* 0x001fce0000010000 */
[----:B------:R-:W0:Y:S01]  /*12eb0*/  MUFU.EX2 R41, R41 ;  /* 0x0000002900297308 */ /* 0x000e220000000800 */
[----:B-1----:R-:W-:-:S07]  /*12ec0*/  FADD.FTZ R50, R158, R29 ;  /* 0x0000001d9e327221 */ /* 0x002fce0000010000 */
[----:B------:R-:W2:Y:S01]  /*12ed0*/  MUFU.EX2 R40, R40 ;  /* 0x0000002800287308 */ /* 0x000ea20000000800 */
[----:B---3--:R-:W-:-:S07]  /*12ee0*/  FADD.FTZ R3, R159, R48 ;  /* 0x000000309f037221 */ /* 0x008fce0000010000 */
        /* <DEDUP_REMOVED lines=20> */
.L_x_9583:
[----:B------:R-:W-:Y:S01]  /*13030*/  IMAD R13, R13, 0x8, R18 ;  /* 0x000000080d0d7824 */ /* 0x000fe200078e0212 */
[----:B------:R-:W-:Y:S01]  /*13040*/  ISETP.GT.AND P2, PT, R12, R5, PT ;  /* 0x000000050c00720c */ /* 0x000fe20003f44270 */
[----:B------:R-:W-:Y:S01]  /*13050*/  IMAD.U32 R48, RZ, RZ, UR38 ;  /* 0x00000026ff307e24 */ /* 0x000fe2000f8e00ff */
[----:B------:R-:W-:Y:S01]  /*13060*/  F2FP.F16.F32.PACK_AB R177, R14, R177 ;  /* 0x000000b10eb1723e */ /* 0x000fe200000000ff */
[-C--:B------:R-:W-:Y:S01]  /*13070*/  FMUL.FTZ R88, R88, R11.reuse ;  /* 0x0000000b58587220 */ /* 0x080fe20000410000 */
[----:B------:R-:W-:Y:S01]  /*13080*/  IADD3 R13, R13, 0x28860, RZ ;  /* 0x000288600d0d7810 */ /* 0x000fe20007ffe0ff */
        /* <DEDUP_REMOVED lines=94> */
[-C--:B------:R-:W-:Y:S01]  /*13670*/  FMUL.FTZ R150, R150, R7.reuse ;  /* 0x0000000796967220 */ /* 0x080fe20000410000 */
[----:B------:R-:W-:Y:S01]  /*13680*/  FMUL.FTZ R151, R151, R7 ;  /* 0x0000000797977220 */ /* 0x000fe20000410000 */
[----:B------:R-:W-:Y:S01]  /*13690*/  VIADD R12, R12, 0xffffffff ;  /* 0xffffffff0c0c7836 */ /* 0x000fe20000000000 */
[----:B------:R-:W-:Y:S01]  /*136a0*/  MOV R11, R21 ;  /* 0x00000015000b7202 */ /* 0x000fe20000000f00 */
[----:B------:R-:W-:-:S02]  /*136b0*/  IMAD.MOV.U32 R10, RZ, RZ, R6 ;  /* 0x000000ffff0a7224 */ /* 0x000fc400078e0006 */
[----:B------:R-:W-:Y:S02]  /*136c0*/  IMAD.MOV.U32 R14, RZ, RZ, R188 ;  /* 0x000000ffff0e7224 */ /* 0x000fe400078e00bc */
[----:B0-----:R-:W-:Y:S01]  /*136d0*/  IMAD.MOV.U32 R13, RZ, RZ, R186 ;  /* 0x000000ffff0d7224 */ /* 0x001fe200078e00ba */
[----:B------:R-:W-:Y:S06]  /*136e0*/  @P2 BRA `(.L_x_9584) ;  /* 0xffffffcc00182947 */ /* 0x000fec000383ffff */
.L_x_9572:
[----:B------:R-:W-:-:S13]  /*136f0*/  ISETP.GE.AND P1, PT, R12, RZ, PT ;  /* 0x000000ff0c00720c */ /* 0x000fda0003f26270 */
[----:B------:R-:W-:Y:S05]  /*13700*/  @!P1 BRA `(.L_x_9585) ;  /* 0x00000028009c9947 */ /* 0x000fea0003800000 */
[----:B------:R-:W-:Y:S01]  /*13710*/  MOV R5, R6 ;  /* 0x0000000600057202 */ /* 0x000fe20000000f00 */
[----:B------:R-:W-:Y:S01]  /*13720*/  IMAD.MOV.U32 R10, RZ, RZ, R21 ;  /* 0x000000ffff0a7224 */ /* 0x000fe200078e0015 */
[----:B------:R-:W-:Y:S01]  /*13730*/  MOV R11, R186 ;  /* 0x000000ba000b7202 */ /* 0x000fe20000000f00 */
[----:B------:R-:W-:-:S07]  /*13740*/  IMAD.MOV.U32 R13, RZ, RZ, R188 ;  /* 0x000000ffff0d7224 */ /* 0x000fce00078e00bc */
.L_x_9597:
        /* <DEDUP_REMOVED lines=10> */
.L_x_9587:
[----:B------:R-:W-:Y:S01]  /*137f0*/  IMAD R6, R186, 0x8, R18 ;  /* 0x00000008ba067824 */ /* 0x000fe200078e0212 */
[----:B------:R-:W-:-:S04]  /*13800*/  SHF.L.U32 R7, R188, 0x1f, RZ ;  /* 0x0000001fbc077819 */ /* 0x000fc800000006ff */
[----:B------:R0:W1:Y:S01]  /*13810*/  SYNCS.PHASECHK.TRANS64.TRYWAIT P1, [R6+URZ+0x28830], R7 ;  /* 0x02883007060075a7 */ /* 0x000062000802017f */
[----:B------:R-:W-:Y:S05]  /*13820*/  @!P0 BRA `(.L_x_9588) ;  /* 0x0000000000048947 */ /* 0x000fea0003800000 */
[----:B------:R-:W-:Y:S01]  /*13830*/  BPT.TRAP 0x1 ;  /* 0x000000040000795c */ /* 0x000fe20000300000 */
.L_x_9588:
[----:B------:R-:W-:Y:S04]  /*13840*/  BSSY B0, `(.L_x_9586) ;  /* 0x0000004000007945 */ /* 0x000fe80003800000 */
[----:B-1----:R-:W-:Y:S05]  /*13850*/  @P1 BRA `(.L_x_9589) ;  /* 0x0000000000081947 */ /* 0x002fea0003800000 */
[----:B------:R-:W1:Y:S02]  /*13860*/  SYNCS.PHASECHK.TRANS64.TRYWAIT P1, [R6+URZ+0x28830], R7 ;  /* 0x02883007060075a7 */ /* 0x000e64000802017f */
[----:B-1----:R-:W-:Y:S05]  /*13870*/  @!P1 BRA `(.L_x_9590) ;  /* 0x000000e4002c9947 */ /* 0x002fea0003800000 */
.L_x_9589:
[----:B------:R-:W-:Y:S05]  /*13880*/  BSYNC B0 ;  /* 0x0000000000007941 */ /* 0x000fea0003800000 */
.L_x_9586:
[----:B------:R-:W2:Y:S01]  /*13890*/  S2R R8, SR_TID.X ;  /* 0x0000000000087919 */ /* 0x000ea20000002100 */
[----:B01----:R-:W-:Y:S01]  /*138a0*/  IMAD.MOV.U32 R7, RZ, RZ, 0x40000040 ;  /* 0x40000040ff077424 */ /* 0x003fe200078e00ff */
[----:B------:R-:W-:Y:S05]  /*138b0*/  WARPSYNC.ALL ;  /* 0x0000000000007948 */ /* 0x000fea0003800000 */
[----:B------:R-:W-:Y:S01]  /*138c0*/  R2UR UR35, R7 ;  /* 0x00000000072372ca */ /* 0x000fe200000e0000 */
[----:B------:R-:W-:Y:S01]  /*138d0*/  IMAD.MOV.U32 R9, RZ, RZ, 0x40000040 ;  /* 0x40000040ff097424 */ /* 0x000fe200078e00ff */
[----:B------:R-:W-:-:S04]  /*138e0*/  LEA R6, R186, R4, 0xb ;  /* 0x00000004ba067211 */ /* 0x000fc800078e58ff */
[----:B------:R-:W-:Y:S02]  /*138f0*/  R2UR UR34, R6 ;  /* 0x00000000062272ca */ /* 0x000fe400000e0000 */
[----:B------:R-:W-:Y:S02]  /*13900*/  R2UR UR7, R9 ;  /* 0x00000000090772ca */ /* 0x000fe400000e0000 */
[----:B------:R-:W-:-:S04]  /*13910*/  MOV R9, 0x40000040 ;  /* 0x4000004000097802 */ /* 0x000fc80000000f00 */
[----:B------:R-:W-:Y:S01]  /*13920*/  R2UR UR11, R9 ;  /* 0x00000000090b72ca */ /* 0x000fe200000e0000 */
[----:B------:R-:W-:-:S05]  /*13930*/  IMAD.MOV.U32 R9, RZ, RZ, 0x40000040 ;  /* 0x40000040ff097424 */ /* 0x000fca00078e00ff */
[----:B------:R-:W-:Y:S01]  /*13940*/  R2UR UR15, R9 ;  /* 0x00000000090f72ca */ /* 0x000fe200000e0000 */
[----:B------:R-:W-:Y:S01]  /*13950*/  IMAD.MOV.U32 R9, RZ, RZ, 0x40000040 ;  /* 0x40000040ff097424 */ /* 0x000fe200078e00ff */
[----:B--2---:R-:W-:-:S04]  /*13960*/  SHF.R.U32.HI R8, RZ, 0x7, R8 ;  /* 0x00000007ff087819 */ /* 0x004fc80000011608 */
[----:B------:R-:W-:Y:S02]  /*13970*/  R2UR UR19, R9 ;  /* 0x00000000091372ca */ /* 0x000fe400000e0000 */
[----:B------:R-:W-:Y:S01]  /*13980*/  MOV R9, 0x40000040 ;  /* 0x4000004000097802 */ /* 0x000fe20000000f00 */
[----:B------:R-:W-:Y:S01]  /*13990*/  VIADD R7, R8, 0x8 ;  /* 0x0000000808077836 */ /* 0x000fe20000000000 */
[----:B------:R-:W-:Y:S02]  /*139a0*/  IADD3 R8, R6, 0x2, RZ ;  /* 0x0000000206087810 */ /* 0x000fe40007ffe0ff */
[----:B------:R-:W-:Y:S01]  /*139b0*/  R2UR UR23, R9 ;  /* 0x00000000091772ca */ /* 0x000fe200000e0000 */
[----:B------:R-:W-:Y:S01]  /*139c0*/  IMAD.MOV.U32 R9, RZ, RZ, 0x40000040 ;  /* 0x40000040ff097424 */ /* 0x000fe200078e00ff */
[----:B------:R0:W-:Y:S01]  /*139d0*/  BAR.SYNC.DEFER_BLOCKING R7, 0x100 ;  /* 0x000400070000751d */ /* 0x0001e20000010000 */
[----:B------:R-:W-:Y:S01]  /*139e0*/  R2UR UR6, R8 ;  /* 0x00000000080672ca */ /* 0x000fe200000e0000 */
[----:B------:R-:W-:-:S02]  /*139f0*/  VIADD R8, R6, 0x4 ;  /* 0x0000000406087836 */ /* 0x000fc40000000000 */
[----:B------:R-:W-:-:S03]  /*13a00*/  R2UR UR27, R9 ;  /* 0x00000000091b72ca */ /* 0x000fc600000e0000 */
[----:B------:R-:W-:Y:S01]  /*13a10*/  R2UR UR10, R8 ;  /* 0x00000000080a72ca */ /* 0x000fe200000e0000 */
[----:B------:R-:W-:Y:S02]  /*13a20*/  VIADD R8, R6, 0x6 ;  /* 0x0000000606087836 */ /* 0x000fe40000000000 */
[----:B0-----:R-:W-:-:S03]  /*13a30*/  IMAD.MOV.U32 R7, RZ, RZ, 0x40000040 ;  /* 0x40000040ff077424 */ /* 0x001fc600078e00ff */
[----:B------:R-:W-:Y:S02]  /*13a40*/  R2UR UR14, R8 ;  /* 0x00000000080e72ca */ /* 0x000fe400000e0000 */
[----:B------:R-:W-:Y:S02]  /*13a50*/  IADD3 R8, R6, 0x400, RZ ;  /* 0x0000040006087810 */ /* 0x000fe40007ffe0ff */
[----:B------:R-:W-:Y:S02]  /*13a60*/  R2UR UR31, R7 ;  /* 0x00000000071f72ca */ /* 0x000fe400000e0000 */
[----:B------:R-:W-:Y:S01]  /*13a70*/  R2UR UR18, R8 ;  /* 0x00000000081272ca */ /* 0x000fe200000e0000 */
[----:B------:R-:W-:Y:S01]  /*13a80*/  VIADD R8, R6, 0x402 ;  /* 0x0000040206087836 */ /* 0x000fe20000000000 */
[----:B------:R-:W-:-:S04]  /*13a90*/  WARPGROUP.ARRIVE ;  /* 0x00000000000079c5 */ /* 0x000fc80000000000 */
[----:B------:R-:W-:Y:S01]  /*13aa0*/  R2UR UR22, R8 ;  /* 0x00000000081672ca */ /* 0x000fe200000e0000 */
[C---:B------:R-:W-:Y:S01]  /*13ab0*/  VIADD R8, R6.reuse, 0x404 ;  /* 0x0000040406087836 */ /* 0x040fe20000000000 */
[----:B------:R-:W-:Y:S01]  /*13ac0*/  IADD3 R6, R6, 0x406, RZ ;  /* 0x0000040606067810 */ /* 0x000fe20007ffe0ff */
[----:B------:R-:W-:Y:S03]  /*13ad0*/  HGMMA.64x128x16.F32 R24, gdesc[UR32], RZ, !UPT, gsb0 ;  /* 0x01e00000201879f0 */ /* 0x000fe6000c0008ff */
        /* <DEDUP_REMOVED lines=27> */
.L_x_9592:
[----:B------:R-:W-:Y:S01]  /*13c90*/  SHF.L.U32 R6, R13, 0x1f, RZ ;  /* 0x0000001f0d067819 */ /* 0x000fe200000006ff */
[----:B------:R-:W-:-:S04]  /*13ca0*/  IMAD R7, R11, 0x8, R18 ;  /* 0x000000080b077824 */ /* 0x000fc800078e0212 */
[----:B------:R0:W1:Y:S01]  /*13cb0*/  SYNCS.PHASECHK.TRANS64.TRYWAIT P1, [R7+URZ+0x28850], R6 ;  /* 0x02885006070075a7 */ /* 0x000062000802017f */
[----:B------:R-:W-:Y:S05]  /*13cc0*/  @!P0 BRA `(.L_x_9593) ;  /* 0x0000000000048947 */ /* 0x000fea0003800000 */
[----:B------:R-:W-:Y:S01]  /*13cd0*/  BPT.TRAP 0x1 ;  /* 0x000000040000795c */ /* 0x000fe20000300000 */
.L_x_9593:
[----:B-1----:R-:W-:Y:S05]  /*13ce0*/  @P1 BRA `(.L_x_9591) ;  /* 0x0000000000081947 */ /* 0x002fea0003800000 */
[----:B------:R-:W1:Y:S02]  /*13cf0*/  SYNCS.PHASECHK.TRANS64.TRYWAIT P1, [R7+URZ+0x28850], R6 ;  /* 0x02885006070075a7 */ /* 0x000e64000802017f */
[----:B-1----:R-:W-:Y:S05]  /*13d00*/  @!P1 BRA `(.L_x_9594) ;  /* 0x000000e0001c9947 */ /* 0x002fea0003800000 */
.L_x_9591:
[----:B01----:R-:W-:Y:S01]  /*13d10*/  IADD3 R6, R18, 0x400, RZ ;  /* 0x0000040012067810 */ /* 0x003fe20007ffe0ff */
[----:B------:R-:W-:Y:S01]  /*13d20*/  IMAD.MOV.U32 R7, RZ, RZ, 0x40000040 ;  /* 0x40000040ff077424 */ /* 0x000fe200078e00ff */
        /* <DEDUP_REMOVED lines=9> */
[----:B------:R-:W-:-:S05]  /*13dc0*/  IMAD R6, R11, 0x800, R6 ;  /* 0x000008000b067824 */ /* 0x000fca00078e0206 */
[C---:B------:R-:W-:Y:S02]  /*13dd0*/  R2UR UR6, R6.reuse ;  /* 0x00000000060672ca */ /* 0x040fe400000e0000 */
[----:B------:R-:W-:-:S11]  /*13de0*/  IADD3 R8, R6, 0x80, RZ ;  /* 0x0000008006087810 */ /* 0x000fd60007ffe0ff */
        /* <DEDUP_REMOVED lines=33> */
[----:B------:R-:W-:Y:S01]  /*14000*/  IMAD.MOV.U32 R9, RZ, RZ, 0x40000040 ;  /* 0x40000040ff097424 */ /* 0x000fe200078e00ff */
[----:B------:R-:W-:Y:S01]  /*14010*/  IADD3 R6, R6, 0x380, RZ ;  /* 0x0000038006067810 */ /* 0x000fe20007ffe0ff */
        /* <DEDUP_REMOVED lines=18> */
.L_x_9595:
        /* <DEDUP_REMOVED lines=68> */
[----:B------:R-:W-:-:S02]  /*14580*/  UMOV UR48, UR44 ;  /* 0x0000002c00307c82 */ /* 0x000fc40008000000 */
        /* <DEDUP_REMOVED lines=15> */
[----:B0-----:R-:W-:Y:S01]  /*14680*/  FMNMX.FTZ R67, R31, R66, !PT ;  /* 0x000000421f437209 */ /* 0x001fe20007810000 */
[----:B------:R-:W-:Y:S01]  /*14690*/  FMUL.FTZ R66, R78, UR46 ;  /* 0x0000002e4e427c20 */ /* 0x000fe20008410000 */
[----:B------:R-:W-:Y:S01]  /*146a0*/  FMUL.FTZ R78, R80, UR46 ;  /* 0x0000002e504e7c20 */ /* 0x000fe20008410000 */
[----:B------:R-:W-:-:S04]  /*146b0*/  FMUL.FTZ R80, R81, UR46 ;  /* 0x0000002e51507c20 */ /* 0x000fc80008410000 */
        /* <DEDUP_REMOVED lines=12> */
[----:B------:R-:W-:-:S06]  /*14780*/  FMUL.FTZ R67, R79, UR46 ;  /* 0x0000002e4f437c20 */ /* 0x000fcc0008410000 */
        /* <DEDUP_REMOVED lines=25> */
[----:B--2---:R-:W-:Y:S01]  /*14920*/  FMNMX.FTZ R21, R55, R70, !PT ;  /* 0x0000004637157209 */ /* 0x004fe20007810000 */
[----:B------:R-:W-:Y:S01]  /*14930*/  FMUL.FTZ R70, R82, UR46 ;  /* 0x0000002e52467c20 */ /* 0x000fe20008410000 */
[----:B------:R-:W-:Y:S01]  /*14940*/  FMUL.FTZ R82, R84, UR46 ;  /* 0x0000002e54527c20 */ /* 0x000fe20008410000 */
[----:B------:R-:W-:-:S04]  /*14950*/  FMUL.FTZ R84, R85, UR46 ;  /* 0x0000002e55547c20 */ /* 0x000fc80008410000 */
[----:B------:R-:W2:Y:S01]  /*14960*/  MUFU.TANH R48, R48 ;  /* 0x0000003000307308 */ /* 0x000ea20000002400 */
[----:B-1----:R-:W-:-:S07]  /*14970*/  FMNMX.FTZ R71, R47, R6, !PT ;  /* 0x000000062f477209 */ /* 0x002fce0007810000 */
[----:B------:R-:W1:Y:S01]  /*14980*/  MUFU.TANH R58, R58 ;  /* 0x0000003a003a7308 */ /* 0x000e620000002400 */
[----:B0-----:R-:W-:-:S07]  /*14990*/  FMNMX.FTZ R21, R56, R21, !PT ;  /* 0x0000001538157209 */ /* 0x001fce0007810000 */
[----:B------:R-:W0:Y:S01]  /*149a0*/  MUFU.TANH R49, R49 ;  /* 0x0000003100317308 */ /* 0x000e220000002400 */
[----:B--2---:R-:W-:Y:S01]  /*149b0*/  FMNMX.FTZ R6, R48, R71, !PT ;  /* 0x0000004730067209 */ /* 0x004fe20007810000 */
[----:B------:R-:W-:-:S06]  /*149c0*/  FMUL.FTZ R71, R83, UR46 ;  /* 0x0000002e53477c20 */ /* 0x000fcc0008410000 */
        /* <DEDUP_REMOVED lines=54> */
[----:B--2---:R-:W-:Y:S02]  /*14d30*/  FMNMX.FTZ R75, R84, R21, !PT ;  /* 0x00000015544b7209 */ /* 0x004fe40007810000 */
        /* <DEDUP_REMOVED lines=9> */
[C---:B------:R-:W-:Y:S01]  /*14dd0*/  FMUL.FTZ R87, R21.reuse, UR48 ;  /* 0x0000003015577c20 */ /* 0x040fe20008410000 */
[----:B------:R-:W-:-:S03]  /*14de0*/  FADD.FTZ R10, -R21, R10 ;  /* 0x0000000a150a7221 */ /* 0x000fc60000010100 */
[--C-:B------:R-:W-:Y:S01]  /*14df0*/  FFMA.FTZ R77, R43, UR48, -R87.reuse ;  /* 0x000000302b4d7c23 */ /* 0x100fe20008010857 */
[----:B------:R-:W-:Y:S01]  /*14e00*/  FFMA.FTZ R43, R59, UR48, -R87 ;  /* 0x000000303b2b7c23 */ /* 0x000fe20008010857 */
[C---:B------:R-:W-:Y:S01]  /*14e10*/  FADD.FTZ R5, -R6.reuse, R5 ;  /* 0x0000000506057221 */ /* 0x040fe20000010100 */
[----:B------:R-:W-:Y:S01]  /*14e20*/  FMUL.FTZ R59, R6, UR48 ;  /* 0x00000030063b7c20 */ /* 0x000fe20008410000 */
[----:B------:R-:W-:Y:S01]  /*14e30*/  FMUL.FTZ R10, R10, UR48 ;  /* 0x000000300a0a7c20 */ /* 0x000fe20008410000 */
[--C-:B------:R-:W-:Y:S01]  /*14e40*/  FFMA.FTZ R7, R7, UR48, -R87.reuse ;  /* 0x0000003007077c23 */ /* 0x100fe20008010857 */
[----:B------:R-:W-:Y:S01]  /*14e50*/  FFMA.FTZ R180, R8, UR48, -R87 ;  /* 0x0000003008b47c23 */ /* 0x000fe20008010857 */
[----:B------:R-:W-:Y:S01]  /*14e60*/  FMUL.FTZ R5, R5, UR48 ;  /* 0x0000003005057c20 */ /* 0x000fe20008410000 */
[--C-:B------:R-:W-:Y:S01]  /*14e70*/  FFMA.FTZ R8, R14, UR48, -R59.reuse ;  /* 0x000000300e087c23 */ /* 0x100fe2000801083b */
[----:B------:R-:W-:Y:S01]  /*14e80*/  FFMA.FTZ R181, R9, UR48, -R59 ;  /* 0x0000003009b57c23 */ /* 0x000fe2000801083b */
[----:B------:R-:W-:Y:S01]  /*14e90*/  MUFU.EX2 R10, R10 ;  /* 0x0000000a000a7308 */ /* 0x000fe20000000800 */
[----:B------:R-:W-:Y:S01]  /*14ea0*/  FFMA.FTZ R182, R13, UR48, -R87 ;  /* 0x000000300db67c23 */ /* 0x000fe20008010857 */
[----:B------:R-:W-:Y:S01]  /*14eb0*/  FFMA.FTZ R183, R20, UR48, -R59 ;  /* 0x0000003014b77c23 */ /* 0x000fe2000801083b */
[----:B------:R-:W-:Y:S01]  /*14ec0*/  FFMA.FTZ R85, R15, UR48, -R87 ;  /* 0x000000300f557c23 */ /* 0x000fe20008010857 */
[----:B------:R-:W-:Y:S01]  /*14ed0*/  FFMA.FTZ R14, R24, UR48, -R59 ;  /* 0x00000030180e7c23 */ /* 0x000fe2000801083b */
[----:B------:R-:W-:Y:S01]  /*14ee0*/  FFMA.FTZ R176, R25, UR48, -R87 ;  /* 0x0000003019b07c23 */ /* 0x000fe20008010857 */
[----:B------:R-:W-:Y:S01]  /*14ef0*/  FFMA.FTZ R177, R27, UR48, -R59 ;  /* 0x000000301bb17c23 */ /* 0x000fe2000801083b */
[----:B------:R-:W-:Y:S01]  /*14f00*/  FFMA.FTZ R83, R26, UR48, -R87 ;  /* 0x000000301a537c23 */ /* 0x000fe20008010857 */
[----:B------:R-:W0:Y:S01]  /*14f10*/  MUFU.EX2 R7, R7 ;  /* 0x0000000700077308 */ /* 0x000e220000000800 */
[----:B------:R-:W-:Y:S01]  /*14f20*/  FFMA.FTZ R20, R28, UR48, -R59 ;  /* 0x000000301c147c23 */ /* 0x000fe2000801083b */
[----:B------:R-:W-:Y:S01]  /*14f30*/  FFMA.FTZ R178, R29, UR48, -R87 ;  /* 0x000000301db27c23 */ /* 0x000fe20008010857 */
[----:B------:R-:W-:Y:S01]  /*14f40*/  FFMA.FTZ R179, R31, UR48, -R59 ;  /* 0x000000301fb37c23 */ /* 0x000fe2000801083b */
[----:B------:R-:W-:Y:S01]  /*14f50*/  FFMA.FTZ R81, R30, UR48, -R87 ;  /* 0x000000301e517c23 */ /* 0x000fe20008010857 */
[--C-:B------:R-:W-:Y:S01]  /*14f60*/  FFMA.FTZ R24, R32, UR48, -R59.reuse ;  /* 0x0000003020187c23 */ /* 0x100fe2000801083b */
[----:B------:R-:W-:Y:S01]  /*14f70*/  FFMA.FTZ R28, R38, UR48, -R59 ;  /* 0x00000030261c7c23 */ /* 0x000fe2000801083b */
[----:B------:R-:W-:Y:S01]  /*14f80*/  FFMA.FTZ R172, R33, UR48, -R87 ;  /* 0x0000003021ac7c23 */ /* 0x000fe20008010857 */
[----:B------:R-:W-:Y:S01]  /*14f90*/  MUFU.EX2 R5, R5 ;  /* 0x0000000500057308 */ /* 0x000fe20000000800 */
[----:B------:R-:W-:Y:S01]  /*14fa0*/  FFMA.FTZ R173, R35, UR48, -R59 ;  /* 0x0000003023ad7c23 */ /* 0x000fe2000801083b */
[----:B------:R-:W-:Y:S01]  /*14fb0*/  FFMA.FTZ R79, R34, UR48, -R87 ;  /* 0x00000030224f7c23 */ /* 0x000fe20008010857 */
[----:B------:R-:W-:Y:S01]  /*14fc0*/  FFMA.FTZ R26, R36, UR48, -R59 ;  /* 0x00000030241a7c23 */ /* 0x000fe2000801083b */
[----:B------:R-:W-:Y:S01]  /*14fd0*/  FFMA.FTZ R174, R42, UR48, -R87 ;  /* 0x000000302aae7c23 */ /* 0x000fe20008010857 */
[--C-:B------:R-:W-:Y:S01]  /*14fe0*/  FFMA.FTZ R175, R37, UR48, -R59.reuse ;  /* 0x0000003025af7c23 */ /* 0x100fe2000801083b */
[----:B------:R-:W-:Y:S01]  /*14ff0*/  FFMA.FTZ R30, R40, UR48, -R59 ;  /* 0x00000030281e7c23 */ /* 0x000fe2000801083b */
[----:B------:R-:W-:Y:S01]  /*15000*/  FFMA.FTZ R168, R45, UR48, -R87 ;  /* 0x000000302da87c23 */ /* 0x000fe20008010857 */
[----:B------:R-:W1:Y:S01]  /*15010*/  MUFU.EX2 R8, R8 ;  /* 0x0000000800087308 */ /* 0x000e620000000800 */
[----:B0-----:R-:W-:Y:S01]  /*15020*/  FFMA.FTZ R3, R10, R3, R7 ;  /* 0x000000030a037223 */ /* 0x001fe20000010007 */
[----:B------:R-:W-:Y:S01]  /*15030*/  FFMA.FTZ R169, R39, UR48, -R59 ;  /* 0x0000003027a97c23 */ /* 0x000fe2000801083b */
        /* <DEDUP_REMOVED lines=14> */
[----:B-1----:R-:W-:Y:S01]  /*15120*/  FFMA.FTZ R0, R5, R0, R8 ;  /* 0x0000000005007223 */ /* 0x002fe20000010008 */
[----:B------:R-:W-:Y:S01]  /*15130*/  FFMA.FTZ R160, R62, UR48, -R87 ;  /* 0x000000303ea07c23 */ /* 0x000fe20008010857 */
[----:B------:R-:W-:Y:S01]  /*15140*/  FFMA.FTZ R161, R51, UR48, -R59 ;  /* 0x0000003033a17c23 */ /* 0x000fe2000801083b */
[--C-:B------:R-:W-:Y:S01]  /*15150*/  FFMA.FTZ R33, R63, UR48, -R87.reuse ;  /* 0x000000303f217c23 */ /* 0x100fe20008010857 */
[----:B------:R-:W-:Y:S01]  /*15160*/  FFMA.FTZ R162, R64, UR48, -R87 ;  /* 0x0000003040a27c23 */ /* 0x000fe20008010857 */
[----:B------:R-:W-:Y:S01]  /*15170*/  FFMA.FTZ R163, R54, UR48, -R59 ;  /* 0x0000003036a37c23 */ /* 0x000fe2000801083b */
[----:B------:R-:W-:Y:S01]  /*15180*/  FFMA.FTZ R29, R65, UR48, -R87 ;  /* 0x00000030411d7c23 */ /* 0x000fe20008010857 */
[----:B------:R-:W1:Y:S01]  /*15190*/  MUFU.EX2 R182, R182 ;  /* 0x000000b600b67308 */ /* 0x000e620000000800 */
[----:B0-----:R-:W-:Y:S01]  /*151a0*/  FADD.FTZ R3, R180, R3 ;  /* 0x00000003b4037221 */ /* 0x001fe20000010000 */
[----:B------:R-:W-:Y:S01]  /*151b0*/  FFMA.FTZ R156, R68, UR48, -R87 ;  /* 0x00000030449c7c23 */ /* 0x000fe20008010857 */
[----:B------:R-:W-:Y:S01]  /*151c0*/  FFMA.FTZ R157, R60, UR48, -R59 ;  /* 0x000000303c9d7c23 */ /* 0x000fe2000801083b */
[--C-:B------:R-:W-:Y:S01]  /*151d0*/  FFMA.FTZ R25, R69, UR48, -R87.reuse ;  /* 0x0000003045197c23 */ /* 0x100fe20008010857 */
[----:B------:R-:W-:Y:S01]  /*151e0*/  FFMA.FTZ R158, R74, UR48, -R87 ;  /* 0x000000304a9e7c23 */ /* 0x000fe20008010857 */
[----:B------:R-:W-:Y:S01]  /*151f0*/  FFMA.FTZ R159, R66, UR48, -R59 ;  /* 0x00000030429f7c23 */ /* 0x000fe2000801083b */
[--C-:B------:R-:W-:Y:S01]  /*15200*/  FFMA.FTZ R15, R76, UR48, -R87.reuse ;  /* 0x000000304c0f7c23 */ /* 0x100fe20008010857 */
[----:B------:R-:W0:Y:S01]  /*15210*/  MUFU.EX2 R183, R183 ;  /* 0x000000b700b77308 */ /* 0x000e220000000800 */
[----:B--2---:R-:W-:Y:S01]  /*15220*/  FADD.FTZ R0, R181, R0 ;  /* 0x00000000b5007221 */ /* 0x004fe20000010000 */
[----:B------:R-:W-:Y:S01]  /*15230*/  FFMA.FTZ R152, R78, UR48, -R87 ;  /* 0x000000304e987c23 */ /* 0x000fe20008010857 */
[----:B------:R-:W-:Y:S01]  /*15240*/  FFMA.FTZ R153, R70, UR48, -R59 ;  /* 0x0000003046997c23 */ /* 0x000fe2000801083b */
[----:B------:R-:W-:Y:S01]  /*15250*/  FFMA.FTZ R13, R80, UR48, -R87 ;  /* 0x00000030500d7c23 */ /* 0x000fe20008010857 */
[----:B------:R-:W-:-:S02]  /*15260*/  IMAD R27, R186, 0x8, R18 ;  /* 0x00000008ba1b7824 */ /* 0x000fc400078e0212 */
[----:B------:R-:W-:Y:S01]  /*15270*/  FFMA.FTZ R154, R82, UR48, -R87 ;  /* 0x00000030529a7c23 */ /* 0x000fe20008010857 */
[----:B------:R-:W-:Y:S01]  /*15280*/  FFMA.FTZ R155, R72, UR48, -R59 ;  /* 0x00000030489b7c23 */ /* 0x000fe2000801083b */
[----:B------:R-:W2:Y:S01]  /*15290*/  MUFU.EX2 R85, R85 ;  /* 0x0000005500557308 */ /* 0x000ea20000000800 */
[----:B-1----:R-:W-:Y:S01]  /*152a0*/  FADD.FTZ R38, R182, R3 ;  /* 0x00000003b6267221 */ /* 0x002fe20000010000 */
[----:B------:R-:W-:Y:S01]  /*152b0*/  VIADD R27, R27, 0x28840 ;  /* 0x000288401b1b7836 */ /* 0x000fe20000000000 */
[----:B------:R-:W-:Y:S01]  /*152c0*/  MOV R50, UR38 ;  /* 0x0000002600327c02 */ /* 0x000fe20008000f00 */
[----:B------:R-:W-:-:S03]  /*152d0*/  FFMA.FTZ R55, R84, UR48, -R87 ;  /* 0x0000003054377c23 */ /* 0x000fc60008010857 */
[----:B------:R-:W-:Y:S01]  /*152e0*/  PRMT R27, R50, 0x654, R27 ;  /* 0x00000654321b7816 */ /* 0x000fe2000000001b */
[----:B------:R-:W1:Y:S01]  /*152f0*/  MUFU.EX2 R14, R14 ;  /* 0x0000000e000e7308 */ /* 0x000e620000000800 */
[----:B0-----:R-:W-:Y:S02]  /*15300*/  FADD.FTZ R3, R183, R0 ;  /* 0x00000000b7037221 */ /* 0x001fe40000010000 */
[----:B------:R0:W-:Y:S05]  /*15310*/  SYNCS.ARRIVE.TRANS64.RED.A1T0 RZ, [R27+URZ], RZ ;  /* 0x000000ff1bff79a7 */ /* 0x0001ea000810043f */
[----:B------:R-:W3:Y:S01]  /*15320*/  MUFU.EX2 R176, R176 ;  /* 0x000000b000b07308 */ /* 0x000ee20000000800 */
[----:B--2---:R-:W-:-:S07]  /*15330*/  FADD.FTZ R9, R85, R38 ;  /* 0x0000002655097221 */ /* 0x004fce0000010000 */
[----:B------:R-:W2:Y:S01]  /*15340*/  MUFU.EX2 R177, R177 ;  /* 0x000000b100b17308 */ /* 0x000ea20000000800 */
[----:B-1----:R-:W-:-:S07]  /*15350*/  FADD.FTZ R0, R14, R3 ;  /* 0x000000030e007221 */ /* 0x002fce0000010000 */
[----:B------:R-:W1:Y:S01]  /*15360*/  MUFU.EX2 R83, R83 ;  /* 0x0000005300537308 */ /* 0x000e620000000800 */
[----:B---3--:R-:W-:-:S07]  /*15370*/  FADD.FTZ R38, R176, R9 ;  /* 0x00000009b0267221 */ /* 0x008fce0000010000 */
[----:B------:R-:W3:Y:S01]  /*15380*/  MUFU.EX2 R20, R20 ;  /* 0x0000001400147308 */ /* 0x000ee20000000800 */
[----:B--2---:R-:W-:-:S07]  /*15390*/  FADD.FTZ R3, R177, R0 ;  /* 0x00000000b1037221 */ /* 0x004fce0000010000 */
[----:B------:R-:W2:Y:S01]  /*153a0*/  MUFU.EX2 R178, R178 ;  /* 0x000000b200b27308 */ /* 0x000ea20000000800 */
[----:B-1----:R-:W-:Y:S01]  /*153b0*/  FADD.FTZ R9, R83, R38 ;  /* 0x0000002653097221 */ /* 0x002fe20000010000 */
[----:B------:R-:W-:-:S06]  /*153c0*/  FFMA.FTZ R38, R52, UR48, -R59 ;  /* 0x0000003034267c23 */ /* 0x000fcc000801083b */
[----:B------:R-:W1:Y:S01]  /*153d0*/  MUFU.EX2 R179, R179 ;  /* 0x000000b300b37308 */ /* 0x000e620000000800 */
[----:B---3--:R-:W-:-:S07]  /*153e0*/  FADD.FTZ R0, R20, R3 ;  /* 0x0000000314007221 */ /* 0x008fce0000010000 */
        /* <DEDUP_REMOVED lines=13> */
[----:B--2---:R-:W-:Y:S01]  /*154c0*/  FADD.FTZ R9, R79, R40 ;  /* 0x000000284f097221 */ /* 0x004fe20000010000 */
[----:B------:R-:W-:-:S06]  /*154d0*/  FFMA.FTZ R40, R57, UR48, -R59 ;  /* 0x0000003039287c23 */ /* 0x000fcc000801083b */
        /* <DEDUP_REMOVED lines=15> */
[----:B---3--:R-:W-:Y:S01]  /*155d0*/  FADD.FTZ R9, R75, R42 ;  /* 0x0000002a4b097221 */ /* 0x008fe20000010000 */
[----:B------:R-:W-:-:S06]  /*155e0*/  FFMA.FTZ R42, R61, UR48, -R59 ;  /* 0x000000303d2a7c23 */ /* 0x000fcc000801083b */
        /* <DEDUP_REMOVED lines=73> */
[----:B---3--:R-:W-:-:S03]  /*15a80*/  FADD.FTZ R3, R55, R50 ;  /* 0x0000003237037221 */ /* 0x008fc60000010000 */
[----:B--2---:R-:W-:Y:S01]  /*15a90*/  FADD.FTZ R0, R48, R9 ;  /* 0x0000000930007221 */ /* 0x004fe20000010000 */
[----:B0-----:R-:W-:Y:S06]  /*15aa0*/  @!P0 BRA `(.L_x_9596) ;  /* 0x0000000000048947 */ /* 0x001fec0003800000 */
[----:B------:R-:W-:Y:S01]  /*15ab0*/  BPT.TRAP 0x1 ;  /* 0x000000040000795c */ /* 0x000fe20000300000 */
.L_x_9596:
[----:B------:R-:W-:Y:S01]  /*15ac0*/  IMAD R9, R11, 0x8, R18 ;  /* 0x000000080b097824 */ /* 0x000fe200078e0212 */
[----:B------:R-:W-:Y:S01]  /*15ad0*/  ISETP.GT.AND P1, PT, R12, RZ, PT ;  /* 0x000000ff0c00720c */ /* 0x000fe20003f24270 */
        /* <DEDUP_REMOVED lines=106> */
.L_x_9585:
[----:B------:R-:W-:Y:S05]  /*16180*/  WARPSYNC.ALL ;  /* 0x0000000000007948 */ /* 0x000fea0003800000 */
[----:B------:R-:W-:Y:S06]  /*16190*/  BAR.ARV 0x8, 0x180 ;  /* 0x0206000000007b1d */ /* 0x000fec0000002000 */
[----:B------:R-:W-:Y:S05]  /*161a0*/  @!P0 BRA `(.L_x_9598) ;  /* 0x0000000000048947 */ /* 0x000fea0003800000 */
[----:B------:R-:W-:Y:S01]  /*161b0*/  BPT.TRAP 0x1 ;  /* 0x000000040000795c */ /* 0x000fe20000300000 */
.L_x_9598:
[----:B------:R-:W-:Y:S01]  /*161c0*/  IMAD R13, R186, 0x8, R18 ;  /* 0x00000008ba0d7824 */ /* 0x000fe200078e0212 */
[----:B------:R-:W-:-:S04]  /*161d0*/  SHF.L.U32 R4, R188, 0x1f, RZ ;  /* 0x0000001fbc047819 */ /* 0x000fc800000006ff */
[----:B------:R0:W1:Y:S01]  /*161e0*/  SYNCS.PHASECHK.TRANS64.TRYWAIT P1, [R13+URZ+0x28850], R4 ;  /* 0x028850040d0075a7 */ /* 0x000062000802017f */
[----:B------:R-:W-:Y:S05]  /*161f0*/  @!P0 BRA `(.L_x_9599) ;  /* 0x0000000000048947 */ /* 0x000fea0003800000 */
[----:B------:R-:W-:Y:S01]  /*16200*/  BPT.TRAP 0x1 ;  /* 0x000000040000795c */ /* 0x000fe20000300000 */
.L_x_9599:
[----:B------:R-:W-:-:S05]  /*16210*/  VIADD R18, R18, 0x400 ;  /* 0x0000040012127836 */ /* 0x000fca0000000000 */
[----:B------:R-:W-:-:S04]  /*16220*/  SHF.R.U32.HI R18, RZ, 0x4, R18 ;  /* 0x00000004ff127819 */ /* 0x000fc80000011612 */
[----:B------:R-:W-:-:S04]  /*16230*/  LOP3.LUT R18, R18, 0x3fff, RZ, 0xc0, !PT ;  /* 0x00003fff12127812 */ /* 0x000fc800078ec0ff */
[----:B------:R-:W-:Y:S01]  /*16240*/  LOP3.LUT R5, R18, 0x4000000, RZ, 0xfc, !PT ;  /* 0x0400000012057812 */ /* 0x000fe200078efcff */
[----:B-1----:R-:W-:Y:S06]  /*16250*/  @P1 BRA `(.L_x_9600) ;  /* 0x0000000000081947 */ /* 0x002fec0003800000 */
[----:B------:R-:W1:Y:S02]  /*16260*/  SYNCS.PHASECHK.TRANS64.TRYWAIT P1, [R13+URZ+0x28850], R4 ;  /* 0x028850040d0075a7 */ /* 0x000e64000802017f */
[----:B-1----:R-:W-:Y:S05]  /*16270*/  @!P1 BRA `(.L_x_9601) ;  /* 0x000000b800d49947 */ /* 0x002fea0003800000 */
.L_x_9600:
[----:B01----:R-:W-:Y:S01]  /*16280*/  LEA R4, R186, R5, 0xb ;  /* 0x00000005ba047211 */ /* 0x003fe200078e58ff */
[----:B------:R-:W-:Y:S01]  /*16290*/  IMAD.MOV.U32 R5, RZ, RZ, 0x40000040 ;  /* 0x40000040ff057424 */ /* 0x000fe200078e00ff */
[----:B------:R-:W-:Y:S05]  /*162a0*/  WARPSYNC.ALL ;  /* 0x0000000000007948 */ /* 0x000fea0003800000 */
[C---:B------:R-:W-:Y:S01]  /*162b0*/  R2UR UR6, R4.reuse ;  /* 0x00000000040672ca */ /* 0x040fe200000e0000 */
[----:B------:R-:W-:Y:S01]  /*162c0*/  WARPGROUP.ARRIVE ;  /* 0x00000000000079c5 */ /* 0x000fe20000000000 */
[----:B------:R-:W-:Y:S01]  /*162d0*/  R2UR UR7, R5 ;  /* 0x00000000050772ca */ /* 0x000fe200000e0000 */
[----:B------:R-:W-:Y:S01]  /*162e0*/  VIADD R8, R4, 0x80 ;  /* 0x0000008004087836 */ /* 0x000fe20000000000 */
[----:B------:R-:W-:Y:S01]  /*162f0*/  MOV R9, 0x40000040 ;  /* 0x4000004000097802 */ /* 0x000fe20000000f00 */
[----:B------:R-:W-:Y:S01]  /*16300*/  IMAD.U32 R18, RZ, RZ, UR48 ;  /* 0x00000030ff127e24 */ /* 0x000fe2000f8e00ff */
        /* <DEDUP_REMOVED lines=40> */
[----:B------:R-:W-:Y:S01]  /*16590*/  IMAD.MOV.U32 R9, RZ, RZ, RZ ;  /* 0x000000ffff097224 */ /* 0x000fe200078e00ff */
[----:B------:R-:W-:Y:S02]  /*165a0*/  WARPGROUP.DEPBAR.LE gsb0, 0x0 ;  /* 0x00008000000079c5 */ /* 0x000fe40000010000 */
[----:B------:R-:W-:-:S09]  /*165b0*/  WARPGROUP.ARRIVE ;  /* 0x00000000000079c5 */ /* 0x000fd20000000000 */
[----:B------:R-:W-:Y:S01]  /*165c0*/  HGMMA.64x128x16.F32 R88, R156, gdesc[UR4].tnspB, R88, gsb0 ;  /* 0x41e000049c587df0 */ /* 0x000fe20008000858 */
[----:B------:R-:W-:Y:S02]  /*165d0*/  R2UR UR6, R4 ;  /* 0x00000000040672ca */ /* 0x000fe400000e0000 */
[----:B------:R-:W-:Y:S01]  /*165e0*/  R2UR UR7, R5 ;  /* 0x00000000050772ca */ /* 0x000fe200000e0000 */
[----:B------:R-:W0:Y:S04]  /*165f0*/  SHFL.BFLY PT, R4, R3, 0x2, 0x1f ;  /* 0x0c401f0003047f89 */ /* 0x000e2800000e0000 */
[----:B------:R-:W1:Y:S01]  /*16600*/  SHFL.BFLY PT, R5, R0, 0x2, 0x1f ;  /* 0x0c401f0000057f89 */ /* 0x000e6200000e0000 */
[----:B0-----:R-:W-:Y:S01]  /*16610*/  FADD.FTZ R4, R4, R3 ;  /* 0x0000000304047221 */ /* 0x001fe20000010000 */
[----:B------:R-:W-:-:S02]  /*16620*/  IMAD.MOV.U32 R3, RZ, RZ, -0x800000 ;  /* 0xff800000ff037424 */ /* 0x000fc400078e00ff */
[----:B-1----:R-:W-:Y:S01]  /*16630*/  FADD.FTZ R7, R5, R0 ;  /* 0x0000000005077221 */ /* 0x002fe20000010000 */
[----:B------:R-:W-:Y:S01]  /*16640*/  MOV R0, 0xff800000 ;  /* 0xff80000000007802 */ /* 0x000fe20000000f00 */
[----:B------:R-:W0:Y:S04]  /*16650*/  SHFL.BFLY PT, R5, R4, 0x1, 0x1f ;  /* 0x0c201f0004057f89 */ /* 0x000e2800000e0000 */
[----:B------:R-:W1:Y:S01]  /*16660*/  SHFL.BFLY PT, R8, R7, 0x1, 0x1f ;  /* 0x0c201f0007087f89 */ /* 0x000e6200000e0000 */
[----:B0-----:R-:W-:Y:S01]  /*16670*/  FADD.FTZ R12, R4, R5 ;  /* 0x00000005040c7221 */ /* 0x001fe20000010000 */
[----:B------:R-:W-:Y:S01]  /*16680*/  IMAD.MOV.U32 R5, RZ, RZ, RZ ;  /* 0x000000ffff057224 */ /* 0x000fe200078e00ff */
[----:B------:R-:W-:Y:S01]  /*16690*/  MOV R4, UR48 ;  /* 0x0000003000047c02 */ /* 0x000fe20008000f00 */
[----:B-1----:R-:W-:-:S02]  /*166a0*/  FADD.FTZ R14, R7, R8 ;  /* 0x00000008070e7221 */ /* 0x002fc40000010000 */
[----:B------:R-:W-:-:S03]  /*166b0*/  FSETP.NE.FTZ.AND P1, PT, R12, RZ, PT ;  /* 0x000000ff0c00720b */ /* 0x000fc60003f35000 */
        /* <DEDUP_REMOVED lines=17> */
.L_x_9602:
[----:B------:R-:W-:Y:S01]  /*167d0*/  VIADD R4, R13, 0x28860 ;  /* 0x000288600d047836 */ /* 0x000fe20000000000 */
[----:B------:R-:W-:Y:S01]  /*167e0*/  IADD3 R186, R186, 0x1, RZ ;  /* 0x00000001baba7810 */ /* 0x000fe20007ffe0ff */
[----:B------:R-:W-:Y:S02]  /*167f0*/  IMAD.U32 R7, RZ, RZ, UR38 ;  /* 0x00000026ff077e24 */ /* 0x000fe4000f8e00ff */
[-C--:B------:R-:W-:Y:S01]  /*16800*/  FMUL.FTZ R88, R88, R5.reuse ;  /* 0x0000000558587220 */ /* 0x080fe20000410000 */
[-C--:B------:R-:W-:Y:S01]  /*16810*/  FMUL.FTZ R89, R89, R5.reuse ;  /* 0x0000000559597220 */ /* 0x080fe20000410000 */
[----:B------:R-:W-:Y:S01]  /*16820*/  ISETP.NE.AND P0, PT, R186, 0x2, PT ;  /* 0x00000002ba00780c */ /* 0x000fe20003f05270 */
        /* <DEDUP_REMOVED lines=68> */
[----:B-1----:R-:W-:-:S11]  /*16c70*/  SEL R186, R186, RZ, P0 ;  /* 0x000000ffbaba7207 */ /* 0x002fd60000000000 */
.L_x_9513:
[----:B------:R-:W-:Y:S05]  /*16c80*/  WARPSYNC.ALL ;  /* 0x0000000000007948 */ /* 0x000fea0003800000 */
[----:B------:R-:W0:Y:S08]  /*16c90*/  S2UR UR38, SR_CgaCtaId ;  /* 0x00000000002679c3 */ /* 0x000e300000008800 */
[----:B------:R-:W-:Y:S06]  /*16ca0*/  BAR.SYNC.DEFER_BLOCKING 0x5, 0x180 ;  /* 0x0146000000007b1d */ /* 0x000fec0000010000 */
[----:B------:R-:W-:Y:S01]  /*16cb0*/  UMOV UR4, 0x400 ;  /* 0x0000040000047882 */ /* 0x000fe20000000000 */
[----:B------:R-:W-:Y:S01]  /*16cc0*/  BSSY B0, `(.L_x_9603) ;  /* 0x00001f9000007945 */ /* 0x000fe20003800000 */
[----:B0-----:R-:W-:-:S06]  /*16cd0*/  ULEA UR4, UR38, UR4, 0x18 ;  /* 0x0000000426047291 */ /* 0x001fcc000f8ec03f */
[----:B------:R-:W-:-:S05]  /*16ce0*/  IMAD.U32 R18, RZ, RZ, UR4 ;  /* 0x00000004ff127e24 */ /* 0x000fca000f8e00ff */
[----:B------:R0:W1:Y:S01]  /*16cf0*/  LDS.128 R40, [R18+0x288d0] ;  /* 0x0288d00012287984 */ /* 0x0000620000000c00 */
[----:B------:R-:W-:Y:S06]  /*16d00*/  BAR.ARV 0x4, 0x180 ;  /* 0x0106000000007b1d */ /* 0x000fec0000002000 */
[----:B------:R-:W-:Y:S05]  /*16d10*/  @P1 BRA `(.L_x_9604) ;  /* 0x0000001400001947 */ /* 0x000fea0003800000 */
[----:B------:R-:W3:Y:S01]  /*16d20*/  S2R R5, SR_SWINHI ;  /* 0x0000000000057919 */ /* 0x000ee20000002f00 */
[----:B------:R-:W-:Y:S05]  /*16d30*/  WARPSYNC.ALL ;  /* 0x0000000000007948 */ /* 0x000fea0003800000 */
[----:B------:R-:W-:Y:S01]  /*16d40*/  BAR.SYNC.DEFER_BLOCKING 0x1, 0x100 ;  /* 0x0044000000007b1d */ /* 0x000fe20000010000 */
[----:B------:R-:W-:Y:S02]  /*16d50*/  F2FP.F16.F32.PACK_AB R10, R93, R10 ;  /* 0x0000000a5d0a723e */ /* 0x000fe400000000ff */
[----:B------:R-:W-:Y:S02]  /*16d60*/  F2FP.F16.F32.PACK_AB R11, R11, R94 ;  /* 0x0000005e0b0b723e */ /* 0x000fe400000000ff */
[----:B------:R-:W-:Y:S01]  /*16d70*/  F2FP.F16.F32.PACK_AB R30, R133, R30 ;  /* 0x0000001e851e723e */ /* 0x000fe200000000ff */
[----:B------:R-:W-:Y:S01]  /*16d80*/  ULDC.64 UR4, c[0x0][0xc00] ;  /* 0x0003000000047ab9 */ /* 0x000fe20000000a00 */
[----:B------:R-:W-:Y:S01]  /*16d90*/  F2FP.F16.F32.PACK_AB R32, R137, R32 ;  /* 0x000000208920723e */ /* 0x000fe200000000ff */
[----:B------:R-:W0:Y:S01]  /*16da0*/  LDC R55, c[0x0][0xbe8] ;  /* 0x0002fa00ff377b82 */ /* 0x000e220000000800 */
[----:B------:R-:W-:-:S02]  /*16db0*/  F2FP.F16.F32.PACK_AB R33, R33, R138 ;  /* 0x0000008a2121723e */ /* 0x000fc400000000ff */
[----:B------:R-:W-:Y:S02]  /*16dc0*/  F2FP.F16.F32.PACK_AB R34, R141, R34 ;  /* 0x000000228d22723e */ /* 0x000fe400000000ff */
[----:B------:R-:W-:Y:S02]  /*16dd0*/  F2FP.F16.F32.PACK_AB R35, R35, R142 ;  /* 0x0000008e2323723e */ /* 0x000fe400000000ff */
[----:B------:R-:W-:Y:S02]  /*16de0*/  MOV R48, RZ ;  /* 0x000000ff00307202 */ /* 0x000fe40000000f00 */
[----:B------:R-:W-:Y:S02]  /*16df0*/  MOV R20, R18 ;  /* 0x0000001200147202 */ /* 0x000fe40000000f00 */
[----:B---3--:R-:W-:-:S03]  /*16e00*/  MOV R21, R5 ;  /* 0x0000000500157202 */ /* 0x008fc60000000f00 */
[----:B------:R-:W-:-:S03]  /*16e10*/  IMAD.WIDE R8, R222, 0x2, R20 ;  /* 0x00000002de087825 */ /* 0x000fc600078e0214 */
[C---:B------:R-:W-:Y:S02]  /*16e20*/  LOP3.LUT R29, R8.reuse, 0x380, RZ, 0xc0, !PT ;  /* 0x00000380081d7812 */ /* 0x040fe400078ec0ff */
[C---:B------:R-:W-:Y:S02]  /*16e30*/  IADD3 R37, P5, R8.reuse, 0x20, RZ ;  /* 0x0000002008257810 */ /* 0x040fe40007fbe0ff */
[C---:B------:R-:W-:Y:S02]  /*16e40*/  IADD3 R39, P0, R8.reuse, 0x40, RZ ;  /* 0x0000004008277810 */ /* 0x040fe40007f1e0ff */
[----:B------:R-:W-:Y:S01]  /*16e50*/  IADD3 R45, P1, R8, 0x60, RZ ;  /* 0x00000060082d7810 */ /* 0x000fe20007f3e0ff */
[--C-:B------:R-:W-:Y:S01]  /*16e60*/  IMAD.X R5, RZ, RZ, R9.reuse, P5 ;  /* 0x000000ffff057224 */ /* 0x100fe200028e0609 */
[----:B------:R-:W-:Y:S02]  /*16e70*/  SHF.R.U64 R29, R29, 0x3, RZ ;  /* 0x000000031d1d7819 */ /* 0x000fe400000012ff */
[----:B------:R-:W-:Y:S01]  /*16e80*/  LOP3.LUT R4, R37, 0x380, RZ, 0xc0, !PT ;  /* 0x0000038025047812 */ /* 0x000fe200078ec0ff */
[----:B----4-:R-:W-:Y:S01]  /*16e90*/  IMAD.X R13, RZ, RZ, R9, P1 ;  /* 0x000000ffff0d7224 */ /* 0x010fe200008e0609 */
[----:B------:R-:W-:-:S02]  /*16ea0*/  LOP3.LUT R6, R39, 0x380, RZ, 0xc0, !PT ;  /* 0x0000038027067812 */ /* 0x000fc400078ec0ff */
[C---:B--2---:R-:W-:Y:S02]  /*16eb0*/  IADD3 R47, P2, R8.reuse, 0x4000, RZ ;  /* 0x00004000082f7810 */ /* 0x044fe40007f5e0ff */
[C---:B------:R-:W-:Y:S02]  /*16ec0*/  IADD3 R49, P3, R8.reuse, 0x4020, RZ ;  /* 0x0000402008317810 */ /* 0x040fe40007f7e0ff */
[C---:B------:R-:W-:Y:S01]  /*16ed0*/  IADD3 R51, P4, R8.reuse, 0x4040, RZ ;  /* 0x0000404008337810 */ /* 0x040fe20007f9e0ff */
[--C-:B------:R-:W-:Y:S01]  /*16ee0*/  IMAD.X R15, RZ, RZ, R9.reuse, P2 ;  /* 0x000000ffff0f7224 */ /* 0x100fe200010e0609 */
[----:B------:R-:W-:Y:S02]  /*16ef0*/  IADD3 R53, P5, R8, 0x4060, RZ ;  /* 0x0000406008357810 */ /* 0x000fe40007fbe0ff */
[----:B------:R-:W-:Y:S01]  /*16f00*/  LOP3.LUT R12, R45, 0x380, RZ, 0xc0, !PT ;  /* 0x000003802d0c7812 */ /* 0x000fe200078ec0ff */
[--C-:B------:R-:W-:Y:S01]  /*16f10*/  IMAD.X R27, RZ, RZ, R9.reuse, P4 ;  /* 0x000000ffff1b7224 */ /* 0x100fe200020e0609 */
[----:B------:R-:W-:Y:S01]  /*16f20*/  LOP3.LUT R8, R29, R8, RZ, 0x3c, !PT ;  /* 0x000000081d087212 */ /* 0x000fe200078e3cff */
[----:B------:R-:W-:Y:S01]  /*16f30*/  IMAD.X R29, RZ, RZ, R9, P5 ;  /* 0x000000ffff1d7224 */ /* 0x000fe200028e0609 */
[----:B------:R-:W-:-:S02]  /*16f40*/  SHF.R.U64 R4, R4, 0x3, RZ ;  /* 0x0000000304047819 */ /* 0x000fc400000012ff */
[----:B------:R-:W-:Y:S02]  /*16f50*/  SHF.R.U64 R6, R6, 0x3, RZ ;  /* 0x0000000306067819 */ /* 0x000fe400000012ff */
[----:B------:R-:W-:Y:S02]  /*16f60*/  LOP3.LUT R14, R47, 0x380, RZ, 0xc0, !PT ;  /* 0x000003802f0e7812 */ /* 0x000fe400078ec0ff */
[-C--:B------:R-:W-:Y:S02]  /*16f70*/  IADD3.X R7, RZ, R9.reuse, RZ, P0, !PT ;  /* 0x00000009ff077210 */ /* 0x080fe400007fe4ff */
[----:B------:R-:W-:Y:S02]  /*16f80*/  IADD3.X R25, RZ, R9, RZ, P3, !PT ;  /* 0x00000009ff197210 */ /* 0x000fe40001ffe4ff */
[----:B------:R-:W-:Y:S02]  /*16f90*/  SHF.R.U64 R12, R12, 0x3, RZ ;  /* 0x000000030c0c7819 */ /* 0x000fe400000012ff */
[----:B-----5:R-:W-:-:S02]  /*16fa0*/  LOP3.LUT R24, R49, 0x380, RZ, 0xc0, !PT ;  /* 0x0000038031187812 */ /* 0x020fc400078ec0ff */
[----:B------:R-:W-:Y:S02]  /*16fb0*/  LOP3.LUT R26, R51, 0x380, RZ, 0xc0, !PT ;  /* 0x00000380331a7812 */ /* 0x000fe400078ec0ff */
[----:B------:R-:W-:Y:S02]  /*16fc0*/  MOV R46, R8 ;  /* 0x00000008002e7202 */ /* 0x000fe40000000f00 */
[----:B------:R-:W-:Y:S02]  /*16fd0*/  LOP3.LUT R4, R4, R37, RZ, 0x3c, !PT ;  /* 0x0000002504047212 */ /* 0x000fe400078e3cff */
[----:B------:R-:W-:Y:S02]  /*16fe0*/  LOP3.LUT R6, R6, R39, RZ, 0x3c, !PT ;  /* 0x0000002706067212 */ /* 0x000fe400078e3cff */
[----:B------:R-:W-:Y:S02]  /*16ff0*/  LOP3.LUT R28, R53, 0x380, RZ, 0xc0, !PT ;  /* 0x00000380351c7812 */ /* 0x000fe400078ec0ff */
[----:B------:R-:W-:-:S02]  /*17000*/  F2FP.F16.F32.PACK_AB R8, R89, R88 ;  /* 0x000000585908723e */ /* 0x000fc400000000ff */
[----:B------:R-:W-:Y:S02]  /*17010*/  F2FP.F16.F32.PACK_AB R9, R91, R90 ;  /* 0x0000005a5b09723e */ /* 0x000fe400000000ff */
[----:B------:R-:W-:Y:S02]  /*17020*/  SHF.R.U64 R14, R14, 0x3, RZ ;  /* 0x000000030e0e7819 */ /* 0x000fe400000012ff */
[----:B------:R-:W-:Y:S01]  /*17030*/  LOP3.LUT R12, R12, R45, RZ, 0x3c, !PT ;  /* 0x0000002d0c0c7212 */ /* 0x000fe200078e3cff */
[----:B------:R2:W-:Y:S01]  /*17040*/  STSM.16.M88.4 [R46], R8 ;  /* 0x000000082e007844 */ /* 0x0005e20000000200 */
[----:B------:R-:W-:Y:S02]  /*17050*/  SHF.R.U64 R24, R24, 0x3, RZ ;  /* 0x0000000318187819 */ /* 0x000fe400000012ff */
[----:B------:R-:W-:Y:S02]  /*17060*/  SHF.R.U64 R26, R26, 0x3, RZ ;  /* 0x000000031a1a7819 */ /* 0x000fe400000012ff */
[----:B------:R-:W-:-:S02]  /*17070*/  SHF.R.U64 R28, R28, 0x3, RZ ;  /* 0x000000031c1c7819 */ /* 0x000fc400000012ff */
[----:B------:R-:W-:Y:S02]  /*17080*/  MOV R45, R4 ;  /* 0x00000004002d7202 */ /* 0x000fe40000000f00 */
[----:B------:R-:W-:Y:S02]  /*17090*/  MOV R44, R6 ;  /* 0x00000006002c7202 */ /* 0x000fe40000000f00 */
[----:B------:R-:W-:Y:S02]  /*170a0*/  F2FP.F16.F32.PACK_AB R4, R36, R31 ;  /* 0x0000001f2404723e */ /* 0x000fe400000000ff */
[----:B------:R-:W-:Y:S02]  /*170b0*/  F2FP.F16.F32.PACK_AB R5, R99, R98 ;  /* 0x000000626305723e */ /* 0x000fe400000000ff */
[----:B------:R-:W-:Y:S02]  /*170c0*/  F2FP.F16.F32.PACK_AB R6, R101, R100 ;  /* 0x000000646506723e */ /* 0x000fe400000000ff */
[----:B------:R-:W-:-:S02]  /*170d0*/  F2FP.F16.F32.PACK_AB R7, R103, R102 ;  /* 0x000000666707723e */ /* 0x000fc400000000ff */
[----:B------:R-:W-:Y:S02]  /*170e0*/  LOP3.LUT R14, R14, R47, RZ, 0x3c, !PT ;  /* 0x0000002f0e0e7212 */ /* 0x000fe400078e3cff */
[----:B--2---:R-:W-:Y:S01]  /*170f0*/  F2FP.F16.F32.PACK_AB R8, R105, R104 ;  /* 0x000000686908723e */ /* 0x004fe200000000ff */
[----:B------:R-:W-:Y:S01]  /*17100*/  STSM.16.M88.4 [R45], R4 ;  /* 0x000000042d007844 */ /* 0x000fe20000000200 */
[----:B------:R-:W-:Y:S02]  /*17110*/  F2FP.F16.F32.PACK_AB R9, R107, R106 ;  /* 0x0000006a6b09723e */ /* 0x000fe400000000ff */
[----:B------:R-:W-:Y:S02]  /*17120*/  F2FP.F16.F32.PACK_AB R10, R109, R108 ;  /* 0x0000006c6d0a723e */ /* 0x000fe400000000ff */
[----:B------:R-:W-:Y:S02]  /*17130*/  F2FP.F16.F32.PACK_AB R11, R111, R110 ;  /* 0x0000006e6f0b723e */ /* 0x000fe400000000ff */
[----:B------:R-:W-:-:S02]  /*17140*/  LOP3.LUT R24, R24, R49, RZ, 0x3c, !PT ;  /* 0x0000003118187212 */ /* 0x000fc400078e3cff */
[----:B------:R-:W-:Y:S01]  /*17150*/  LOP3.LUT R26, R26, R51, RZ, 0x3c, !PT ;  /* 0x000000331a1a7212 */ /* 0x000fe200078e3cff */
[----:B------:R2:W-:Y:S01]  /*17160*/  STSM.16.M88.4 [R44], R8 ;  /* 0x000000082c007844 */ /* 0x0005e20000000200 */
[----:B------:R-:W-:Y:S02]  /*17170*/  LOP3.LUT R28, R28, R53, RZ, 0x3c, !PT ;  /* 0x000000351c1c7212 */ /* 0x000fe400078e3cff */
[----:B-1----:R-:W-:Y:S02]  /*17180*/  MOV R40, R12 ;  /* 0x0000000c00287202 */ /* 0x002fe40000000f00 */
[----:B------:R-:W-:Y:S02]  /*17190*/  MOV R39, R14 ;  /* 0x0000000e00277202 */ /* 0x000fe40000000f00 */
[----:B------:R-:W-:Y:S02]  /*171a0*/  MOV R38, R24 ;  /* 0x0000001800267202 */ /* 0x000fe40000000f00 */
[----:B------:R-:W-:-:S02]  /*171b0*/  MOV R37, R26 ;  /* 0x0000001a00257202 */ /* 0x000fc40000000f00 */
[----:B------:R-:W-:Y:S02]  /*171c0*/  F2FP.F16.F32.PACK_AB R12, R113, R112 ;  /* 0x00000070710c723e */ /* 0x000fe400000000ff */
[----:B------:R-:W-:Y:S02]  /*171d0*/  F2FP.F16.F32.PACK_AB R13, R115, R114 ;  /* 0x00000072730d723e */ /* 0x000fe400000000ff */
[----:B------:R-:W-:Y:S02]  /*171e0*/  F2FP.F16.F32.PACK_AB R14, R117, R116 ;  /* 0x00000074750e723e */ /* 0x000fe400000000ff */
[----:B------:R-:W-:Y:S02]  /*171f0*/  F2FP.F16.F32.PACK_AB R15, R119, R118 ;  /* 0x00000076770f723e */ /* 0x000fe400000000ff */
[----:B------:R-:W-:Y:S02]  /*17200*/  F2FP.F16.F32.PACK_AB R24, R121, R120 ;  /* 0x000000787918723e */ /* 0x000fe400000000ff */
[----:B------:R-:W-:Y:S01]  /*17210*/  F2FP.F16.F32.PACK_AB R25, R123, R122 ;  /* 0x0000007a7b19723e */ /* 0x000fe200000000ff */
[----:B------:R-:W-:Y:S01]  /*17220*/  STSM.16.M88.4 [R40], R12 ;  /* 0x0000000c28007844 */ /* 0x000fe20000000200 */
[----:B------:R-:W-:-:S02]  /*17230*/  F2FP.F16.F32.PACK_AB R26, R125, R124 ;  /* 0x0000007c7d1a723e */ /* 0x000fc400000000ff */
[----:B------:R-:W-:Y:S02]  /*17240*/  F2FP.F16.F32.PACK_AB R27, R127, R126 ;  /* 0x0000007e7f1b723e */ /* 0x000fe400000000ff */
[----:B------:R-:W-:Y:S02]  /*17250*/  MOV R36, R28 ;  /* 0x0000001c00247202 */ /* 0x000fe40000000f00 */
[----:B------:R-:W-:Y:S01]  /*17260*/  ISETP.NE.U32.AND P0, PT, RZ, UR4, PT ;  /* 0x00000004ff007c0c */ /* 0x000fe2000bf05070 */
[----:B------:R-:W-:Y:S01]  /*17270*/  STSM.16.M88.4 [R39], R24 ;  /* 0x0000001827007844 */ /* 0x000fe20000000200 */
[----:B--2---:R-:W-:Y:S02]  /*17280*/  IADD3 R8, P1, R208, UR4, RZ ;  /* 0x00000004d0087c10 */ /* 0x004fe4000ff3e0ff */
[----:B------:R-:W-:Y:S02]  /*17290*/  F2FP.F16.F32.PACK_AB R28, R129, R128 ;  /* 0x00000080811c723e */ /* 0x000fe400000000ff */
[----:B------:R-:W-:-:S02]  /*172a0*/  F2FP.F16.F32.PACK_AB R29, R131, R130 ;  /* 0x00000082831d723e */ /* 0x000fc400000000ff */
[----:B------:R-:W-:Y:S02]  /*172b0*/  F2FP.F16.F32.PACK_AB R31, R135, R134 ;  /* 0x00000086871f723e */ /* 0x000fe400000000ff */
[----:B------:R-:W-:Y:S02]  /*172c0*/  F2FP.F16.F32.PACK_AB R4, R145, R144 ;  /* 0x000000909104723e */ /* 0x000fe400000000ff */
[----:B------:R-:W-:Y:S01]  /*172d0*/  F2FP.F16.F32.PACK_AB R5, R147, R146 ;  /* 0x000000929305723e */ /* 0x000fe200000000ff */
[----:B------:R-:W-:Y:S01]  /*172e0*/  STSM.16.M88.4 [R38], R28 ;  /* 0x0000001c26007844 */ /* 0x000fe20000000200 */
[----:B------:R-:W-:Y:S02]  /*172f0*/  F2FP.F16.F32.PACK_AB R6, R149, R148 ;  /* 0x000000949506723e */ /* 0x000fe400000000ff */
[----:B------:R-:W-:Y:S01]  /*17300*/  F2FP.F16.F32.PACK_AB R7, R151, R150 ;  /* 0x000000969707723e */ /* 0x000fe200000000ff */
[----:B------:R-:W-:Y:S01]  /*17310*/  STSM.16.M88.4 [R37], R32 ;  /* 0x0000002025007844 */ /* 0x000fe20000000200 */
[----:B------:R-:W-:-:S02]  /*17320*/  ISETP.NE.AND.EX P0, PT, RZ, UR5, PT, P0 ;  /* 0x00000005ff007c0c */ /* 0x000fc4000bf05300 */
[----:B------:R-:W-:Y:S01]  /*17330*/  IADD3.X R9, R209, UR5, RZ, P1, !PT ;  /* 0x00000005d1097c10 */ /* 0x000fe20008ffe4ff */
[----:B------:R-:W-:Y:S01]  /*17340*/  ULDC.64 UR4, c[0x0][0xc08] ;  /* 0x0003020000047ab9 */ /* 0x000fe20000000a00 */
[----:B------:R1:W-:Y:S01]  /*17350*/  STSM.16.M88.4 [R36], R4 ;  /* 0x0000000424007844 */ /* 0x0003e20000000200 */
[----:B------:R-:W-:Y:S01]  /*17360*/  BAR.SYNC.DEFER_BLOCKING 0x1, 0x100 ;  /* 0x0044000000007b1d */ /* 0x000fe20000010000 */
[----:B------:R-:W-:-:S04]  /*17370*/  ISETP.NE.U32.AND P2, PT, RZ, UR4, PT ;  /* 0x00000004ff007c0c */ /* 0x000fc8000bf45070 */
[----:B------:R-:W-:-:S13]  /*17380*/  ISETP.NE.AND.EX P2, PT, RZ, UR5, PT, P2 ;  /* 0x00000005ff007c0c */ /* 0x000fda000bf45320 */
[----:B------:R-:W-:Y:S01]  /*17390*/  @P2 IADD3 R208, P3, R208, UR4, RZ ;  /* 0x00000004d0d02c10 */ /* 0x000fe2000ff7e0ff */
[----:B------:R-:W-:Y:S02]  /*173a0*/  ULDC UR4, c[0x0][0xa88] ;  /* 0x0002a20000047ab9 */ /* 0x000fe40000000800 */
[----:B-1----:R-:W-:Y:S01]  /*173b0*/  IMAD.U32 R6, RZ, RZ, UR4 ;  /* 0x00000004ff067e24 */ /* 0x002fe2000f8e00ff */
[----:B------:R-:W-:Y:S01]  /*173c0*/  @P2 IADD3.X R209, R209, UR5, RZ, P3, !PT ;  /* 0x00000005d1d12c10 */ /* 0x000fe20009ffe4ff */
[----:B------:R1:W5:Y:S01]  /*173d0*/  @P0 LDG.E R48, desc[UR42][R8.64] ;  /* 0x0000002a08300981 */ /* 0x000362000c1e1900 */
[----:B0-----:R-:W-:Y:S01]  /*173e0*/  ISETP.NE.AND P1, PT, R55, 0x1, PT ;  /* 0x000000013700780c */ /* 0x001fe20003f25270 */
[----:B------:R-:W-:Y:S02]  /*173f0*/  IMAD.IADD R13, R204, 0x1, R191 ;  /* 0x00000001cc0d7824 */ /* 0x000fe400078e02bf */
[----:B------:R1:W5:Y:S10]  /*17400*/  @P2 LDG.E R6, desc[UR42][R208.64] ;  /* 0x0000002ad0062981 */ /* 0x000374000c1e1900 */
[----:B------:R-:W0:Y:S08]  /*17410*/  @P1 LDC R10, c[0x0][0xbec] ;  /* 0x0002fb00ff0a1b82 */ /* 0x000e300000000800 */
[----:B------:R-:W2:Y:S01]  /*17420*/  @P1 LDC R11, c[0x0][0xbf0] ;  /* 0x0002fc00ff0b1b82 */ /* 0x000ea20000000800 */
[----:B-1----:R-:W-:Y:S05]  /*17430*/  @P2 BRA `(.L_x_9605) ;  /* 0x0000000000102947 */ /* 0x002fea0003800000 */
[----:B------:R-:W-:Y:S05]  /*17440*/  @!P0 BRA `(.L_x_9605) ;  /* 0x00000000000c8947 */ /* 0x000fea0003800000 */
[----:B------:R-:W3:Y:S04]  /*17450*/  LDG.E R5, desc[UR42][R8.64] ;  /* 0x0000002a08057981 */ /* 0x000ee8000c1e1900 */
[----:B-----5:R-:W3:Y:S02]  /*17460*/  LDG.E R6, desc[UR42][R8.64+0x4] ;  /* 0x0000042a08067981 */ /* 0x020ee4000c1e1900 */
[----:B---3--:R-:W-:-:S07]  /*17470*/  IADD3 R6, -R5, R6, RZ ;  /* 0x0000000605067210 */ /* 0x008fce0007ffe1ff */
.L_x_9605:
[----:B------:R-:W-:Y:S01]  /*17480*/  SHF.R.S32.HI R54, RZ, 0x1f, R207 ;  /* 0x0000001fff367819 */ /* 0x000fe200000114cf */
[----:B0-----:R-:W-:Y:S01]  /*17490*/  @P1 IMAD.HI.U32 R4, R13, R10, RZ ;  /* 0x0000000a0d041227 */ /* 0x001fe200078e00ff */
[----:B------:R-:W-:Y:S01]  /*174a0*/  ULDC.64 UR4, c[0x0][0xb90] ;  /* 0x0002e40000047ab9 */ /* 0x000fe20000000a00 */
[----:B-----5:R-:W-:Y:S02]  /*174b0*/  SHF.R.S32.HI R49, RZ, 0x1f, R48 ;  /* 0x0000001fff317819 */ /* 0x020fe40000011430 */
[----:B------:R-:W-:Y:S01]  /*174c0*/  IMAD R8, R54, UR4, RZ ;  /* 0x0000000436087c24 */ /* 0x000fe2000f8e02ff */
[----:B------:R-:W-:Y:S01]  /*174d0*/  SEL R40, R211, RZ, !P0 ;  /* 0x000000ffd3287207 */ /* 0x000fe20004000000 */
[----:B------:R-:W-:Y:S01]  /*174e0*/  IMAD.MOV.U32 R7, RZ, RZ, R13 ;  /* 0x000000ffff077224 */ /* 0x000fe200078e000d */
[----:B--2---:R-:W-:Y:S01]  /*174f0*/  @P1 SHF.R.U32.HI R7, RZ, R11, R4 ;  /* 0x0000000bff071219 */ /* 0x004fe20000011604 */
        /* <DEDUP_REMOVED lines=33> */
[----:B------:R-:W-:Y:S01]  /*17710*/  IMAD.IADD R4, R221, 0x1, R191 ;  /* 0x00000001dd047824 */ /* 0x000fe200078e02bf */
[----:B------:R-:W-:Y:S01]  /*17720*/  LOP3.LUT R12, R13, 0x380, RZ, 0xc0, !PT ;  /* 0x000003800d0c7812 */ /* 0x000fe200078ec0ff */
[----:B------:R-:W0:Y:S01]  /*17730*/  SHFL.IDX PT, R51, R11, RZ, 0x1c1f ;  /* 0x001c1fff0b337589 */ /* 0x000e2200000e0000 */
[----:B------:R-:W-:Y:S01]  /*17740*/  LOP3.LUT R24, R25, 0x380, RZ, 0xc0, !PT ;  /* 0x0000038019187812 */ /* 0x000fe200078ec0ff */
[----:B------:R-:W-:Y:S01]  /*17750*/  ULDC.64 UR4, c[0x0][0xaa0] ;  /* 0x0002a80000047ab9 */ /* 0x000fe20000000a00 */
[----:B------:R-:W-:Y:S01]  /*17760*/  LOP3.LUT R8, R7, 0x380, RZ, 0xc0, !PT ;  /* 0x0000038007087812 */ /* 0x000fe200078ec0ff */
[----:B------:R-:W-:Y:S01]  /*17770*/  SHFL.IDX PT, R52, R10, 0x1, 0x1c1f ;  /* 0x003c1f000a347f89 */ /* 0x000fe200000e0000 */
[----:B------:R-:W-:-:S02]  /*17780*/  SHF.R.U64 R24, R24, 0x3, RZ ;  /* 0x0000000318187819 */ /* 0x000fc400000012ff */
[----:B------:R-:W-:Y:S01]  /*17790*/  SHF.R.U64 R28, R28, 0x3, RZ ;  /* 0x000000031c1c7819 */ /* 0x000fe200000012ff */
[----:B------:R-:W1:Y:S01]  /*177a0*/  SHFL.IDX PT, R53, R11, 0x1, 0x1c1f ;  /* 0x003c1f000b357f89 */ /* 0x000e6200000e0000 */
[----:B------:R-:W-:Y:S02]  /*177b0*/  LOP3.LUT R24, R24, R25, RZ, 0x3c, !PT ;  /* 0x0000001918187212 */ /* 0x000fe400078e3cff */
[----:B------:R-:W-:Y:S02]  /*177c0*/  IADD3.X R25, RZ, R21, RZ, P2, !PT ;  /* 0x00000015ff197210 */ /* 0x000fe400017fe4ff */
[C---:B------:R-:W-:Y:S01]  /*177d0*/  ISETP.GE.OR P2, PT, R4.reuse, R59, P0 ;  /* 0x0000003b0400720c */ /* 0x040fe20000746670 */
[----:B------:R-:W-:Y:S01]  /*177e0*/  VIADD R4, R4, 0x8 ;  /* 0x0000000804047836 */ /* 0x000fe20000000000 */
[----:B------:R-:W-:Y:S02]  /*177f0*/  SHF.R.U64 R12, R12, 0x3, RZ ;  /* 0x000000030c0c7819 */ /* 0x000fe400000012ff */
[----:B------:R-:W-:-:S02]  /*17800*/  SHF.R.U64 R8, R8, 0x3, RZ ;  /* 0x0000000308087819 */ /* 0x000fc400000012ff */
[----:B------:R-:W-:Y:S01]  /*17810*/  LOP3.LUT R28, R28, R29, RZ, 0x3c, !PT ;  /* 0x0000001d1c1c7212 */ /* 0x000fe200078e3cff */
[--C-:B------:R-:W-:Y:S01]  /*17820*/  IMAD.X R29, RZ, RZ, R21.reuse, P3 ;  /* 0x000000ffff1d7224 */ /* 0x100fe200018e0615 */
[----:B------:R-:W-:Y:S01]  /*17830*/  LOP3.LUT R12, R12, R13, RZ, 0x3c, !PT ;  /* 0x0000000d0c0c7212 */ /* 0x000fe200078e3cff */
[--C-:B------:R-:W-:Y:S01]  /*17840*/  IMAD.X R13, RZ, RZ, R21.reuse, P4 ;  /* 0x000000ffff0d7224 */ /* 0x100fe200020e0615 */
[----:B------:R-:W-:Y:S02]  /*17850*/  LOP3.LUT R8, R8, R7, RZ, 0x3c, !PT ;  /* 0x0000000708087212 */ /* 0x000fe400078e3cff */
[----:B------:R-:W-:Y:S01]  /*17860*/  IADD3 R5, P3, R20, 0x7000, RZ ;  /* 0x0000700014057810 */ /* 0x000fe20007f7e0ff */
[----:B0-----:R0:W-:Y:S01]  /*17870*/  @!P2 ST.E desc[UR42][R50.64], R3 ;  /* 0x000000033200a985 */ /* 0x0011e2000c10192a */
[----:B------:R-:W-:Y:S02]  /*17880*/  ISETP.GE.OR P0, PT, R4, R59, P0 ;  /* 0x0000003b0400720c */ /* 0x000fe40000706670 */
[C---:B------:R-:W-:Y:S01]  /*17890*/  IADD3 R33, P5, R20.reuse, 0x5000, RZ ;  /* 0x0000500014217810 */ /* 0x040fe20007fbe0ff */
[----:B------:R-:W-:Y:S01]  /*178a0*/  IMAD.X R45, RZ, RZ, R21, P3 ;  /* 0x000000ffff2d7224 */ /* 0x000fe200018e0615 */
[----:B------:R-:W-:-:S02]  /*178b0*/  IADD3 R37, P4, R20, 0x6000, RZ ;  /* 0x0000600014257810 */ /* 0x000fc40007f9e0ff */
[----:B------:R-:W-:Y:S02]  /*178c0*/  LOP3.LUT R7, R20, 0x380, RZ, 0xc0, !PT ;  /* 0x0000038014077812 */ /* 0x000fe400078ec0ff */
[----:B------:R-:W-:Y:S02]  /*178d0*/  LOP3.LUT R4, R5, 0x380, RZ, 0xc0, !PT ;  /* 0x0000038005047812 */ /* 0x000fe400078ec0ff */
[----:B------:R-:W-:Y:S01]  /*178e0*/  LOP3.LUT R32, R33, 0x380, RZ, 0xc0, !PT ;  /* 0x0000038021207812 */ /* 0x000fe200078ec0ff */
[----:B0-----:R-:W0:Y:S01]  /*178f0*/  @P1 LDC R51, c[0x0][0xbec] ;  /* 0x0002fb00ff331b82 */ /* 0x001e220000000800 */
[----:B------:R-:W-:Y:S01]  /*17900*/  LOP3.LUT R36, R37, 0x380, RZ, 0xc0, !PT ;  /* 0x0000038025247812 */ /* 0x000fe200078ec0ff */
[----:B------:R-:W-:Y:S01]  /*17910*/  IMAD R3, R49, UR4, RZ ;  /* 0x0000000431037c24 */ /* 0x000fe2000f8e02ff */
[----:B------:R-:W-:Y:S01]  /*17920*/  SHF.R.U64 R7, R7, 0x3, RZ ;  /* 0x0000000307077819 */ /* 0x000fe200000012ff */
[----:B-1----:R1:W-:Y:S01]  /*17930*/  @!P0 ST.E desc[UR42][R52.64], R0 ;  /* 0x0000000034008985 */ /* 0x0023e2000c10192a */
[----:B------:R-:W-:-:S02]  /*17940*/  SHF.R.U64 R4, R4, 0x3, RZ ;  /* 0x0000000304047819 */ /* 0x000fc400000012ff */
[----:B------:R-:W-:Y:S01]  /*17950*/  SHF.R.U64 R32, R32, 0x3, RZ ;  /* 0x0000000320207819 */ /* 0x000fe200000012ff */
[----:B------:R-:W2:Y:S01]  /*17960*/  @P1 LDC R49, c[0x0][0xbf0] ;  /* 0x0002fc00ff311b82 */ /* 0x000ea20000000800 */
[----:B------:R-:W-:Y:S01]  /*17970*/  SHF.R.U64 R36, R36, 0x3, RZ ;  /* 0x0000000324247819 */ /* 0x000fe200000012ff */
[----:B------:R-:W-:Y:S01]  /*17980*/  IMAD R3, R48, UR5, R3 ;  /* 0x0000000530037c24 */ /* 0x000fe2000f8e0203 */
[----:B------:R-:W-:Y:S01]  /*17990*/  LOP3.LUT R20, R7, R20, RZ, 0x3c, !PT ;  /* 0x0000001407147212 */ /* 0x000fe200078e3cff */
[----:B------:R-:W5:Y:S01]  /*179a0*/  LD.E.128 R8, desc[UR42][R8.64] ;  /* 0x0000002a08087980 */ /* 0x000f62000c101d00 */
[----:B------:R-:W-:Y:S02]  /*179b0*/  LOP3.LUT R32, R32, R33, RZ, 0x3c, !PT ;  /* 0x0000002120207212 */ /* 0x000fe400078e3cff */
[----:B------:R-:W-:Y:S01]  /*179c0*/  LOP3.LUT R36, R36, R37, RZ, 0x3c, !PT ;  /* 0x0000002524247212 */ /* 0x000fe200078e3cff */
[----:B------:R-:W-:Y:S01]  /*179d0*/  IMAD.X R37, RZ, RZ, R21, P4 ;  /* 0x000000ffff257224 */ /* 0x000fe200020e0615 */
[----:B------:R-:W-:Y:S01]  /*179e0*/  LOP3.LUT R44, R4, R5, RZ, 0x3c, !PT ;  /* 0x00000005042c7212 */ /* 0x000fe200078e3cff */
[----:B------:R-:W5:Y:S01]  /*179f0*/  LD.E.128 R12, desc[UR42][R12.64] ;  /* 0x0000002a0c0c7980 */ /* 0x000f62000c101d00 */
[----:B------:R-:W-:-:S03]  /*17a00*/  IADD3.X R33, RZ, R21, RZ, P5, !PT ;  /* 0x00000015ff217210 */ /* 0x000fc60002ffe4ff */
        /* <DEDUP_REMOVED lines=8> */
[----:B-1----:R-:W-:Y:S01]  /*17a90*/  IMAD R0, R54, UR4, RZ ;  /* 0x0000000436007c24 */ /* 0x002fe2000f8e02ff */
[----:B------:R-:W5:Y:S01]  /*17aa0*/  LD.E.128 R36, desc[UR42][R36.64] ;  /* 0x0000002a24247980 */ /* 0x000f62000c101d00 */
[----:B------:R-:W-:Y:S02]  /*17ab0*/  IMAD.IADD R48, R191, 0x1, R48 ;  /* 0x00000001bf307824 */ /* 0x000fe400078e0230 */
[C---:B------:R-:W-:Y:S01]  /*17ac0*/  IMAD R3, R207.reuse, UR5, R0 ;  /* 0x00000005cf037c24 */ /* 0x040fe2000f8e0200 */
        /* <DEDUP_REMOVED lines=8> */
[----:B-1----:R-:W1:Y:S01]  /*17b50*/  FENCE.VIEW.ASYNC.S ;  /* 0x00000000000073c6 */ /* 0x002e620000000000 */
[----:B0-----:R-:W-:Y:S01]  /*17b60*/  @P1 IMAD.HI.U32 R0, R48, R51, RZ ;  /* 0x0000003330001227 */ /* 0x001fe200078e00ff */
        /* <DEDUP_REMOVED lines=32> */
[----:B-1----:R0:W1:Y:S01]  /*17d70*/  SHFL.IDX PT, R21, R40, RZ, 0x181f ;  /* 0x00181fff28157589 */ /* 0x00206200000e0000 */
[----:B------:R-:W-:Y:S02]  /*17d80*/  BSSY B1, `(.L_x_9606) ;  /* 0x000000d000017945 */ /* 0x000fe40003800000 */
[----:B------:R0:W-:Y:S01]  /*17d90*/  SYNCS.ARRIVE.TRANS64.RED.A1T0 RZ, [R0+URZ], RZ ;  /* 0x000000ff00ff79a7 */ /* 0x0001e2000810043f */
[----:B------:R0:W2:Y:S01]  /*17da0*/  SHFL.IDX PT, R49, R3, RZ, 0x181f ;  /* 0x00181fff03317589 */ /* 0x0000a200000e0000 */
[----:B------:R-:W-:Y:S05]  /*17db0*/  @P2 BRA `(.L_x_9607) ;  /* 0x0000000000242947 */ /* 0x000fea0003800000 */
        /* <DEDUP_REMOVED lines=9> */
.L_x_9607:
[----:B------:R-:W-:Y:S05]  /*17e50*/  BSYNC B1 ;  /* 0x0000000000017941 */ /* 0x000fea0003800000 */
.L_x_9606:
[----:B---3-5:R3:W4:Y:S01]  /*17e60*/  SHFL.IDX PT, R7, R3, 0x1, 0x181f ;  /* 0x00381f0003077f89 */ /* 0x02872200000e0000 */
        /* <DEDUP_REMOVED lines=8> */
[-C--:B----4-:R-:W-:Y:S02]  /*17ef0*/  @!P3 LEA.HI.X R5, R16, R7.reuse, R17, 0x1, P0 ;  /* 0x000000071005b211 */ /* 0x090fe400000f0c11 */
[----:B------:R-:W-:-:S03]  /*17f00*/  @!P4 LEA.HI.X R7, R2, R7, R184, 0x1, P2 ;  /* 0x000000070207c211 */ /* 0x000fc600010f0cb8 */
[----:B------:R0:W-:Y:S04]  /*17f10*/  @!P3 ST.E.128 desc[UR42][R4.64], R8 ;  /* 0x000000080400b985 */ /* 0x0001e8000c101d2a */
[----:B------:R0:W-:Y:S02]  /*17f20*/  @!P4 ST.E.128 desc[UR42][R6.64], R32 ;  /* 0x000000200600c985 */ /* 0x0001e4000c101d2a */
.L_x_9609:
[----:B------:R-:W-:Y:S05]  /*17f30*/  BSYNC B1 ;  /* 0x0000000000017941 */ /* 0x000fea0003800000 */
.L_x_9608:
[----:B0---4-:R0:W4:Y:S01]  /*17f40*/  SHFL.IDX PT, R7, R3, 0x2, 0x181f ;  /* 0x00581f0003077f89 */ /* 0x01112200000e0000 */
        /* <DEDUP_REMOVED lines=12> */
.L_x_9611:
[----:B------:R-:W-:Y:S05]  /*18010*/  BSYNC B1 ;  /* 0x0000000000017941 */ /* 0x000fea0003800000 */
.L_x_9610:
[----:B------:R-:W-:Y:S01]  /*18020*/  VIADD R0, R50, 0x60 ;  /* 0x0000006032007836 */ /* 0x000fe20000000000 */
[----:B0--3--:R-:W3:Y:S04]  /*18030*/  SHFL.IDX PT, R3, R3, 0x3, 0x181f ;  /* 0x00781f0003037f89 */ /* 0x009ee800000e0000 */
[----:B------:R-:W-:Y:S01]  /*18040*/  ISETP.GE.AND P0, PT, R0, R59, PT ;  /* 0x0000003b0000720c */ /* 0x000fe20003f06270 */
[----:B----4-:R4:W0:-:S12]  /*18050*/  SHFL.IDX PT, R7, R40, 0x3, 0x181f ;  /* 0x00781f0028077f89 */ /* 0x01081800000e0000 */
[----:B----4-:R-:W-:Y:S05]  /*18060*/  @P0 BRA `(.L_x_9612) ;  /* 0x0000000800f80947 */ /* 0x010fea0003800000 */
[----:B------:R-:W-:Y:S02]  /*18070*/  ULDC UR4, c[0x0][0xac8] ;  /* 0x0002b20000047ab9 */ /* 0x000fe40000000800 */
[----:B------:R-:W-:-:S13]  /*18080*/  ISETP.GE.AND P1, PT, R16, UR4, PT ;  /* 0x0000000410007c0c */ /* 0x000fda000bf26270 */
[----:B0-----:R-:W-:-:S04]  /*18090*/  @!P1 LEA R4, P0, R16, R7, 0x1 ;  /* 0x0000000710049211 */ /* 0x001fc800078008ff */
[----:B---3--:R-:W-:Y:S02]  /*180a0*/  @!P1 LEA.HI.X R5, R16, R3, R17, 0x1, P0 ;  /* 0x0000000310059211 */ /* 0x008fe400000f0c11 */
[----:B------:R-:W-:-:S03]  /*180b0*/  ISETP.GE.AND P0, PT, R2, UR4, PT ;  /* 0x0000000402007c0c */ /* 0x000fc6000bf06270 */
[----:B------:R4:W-:Y:S10]  /*180c0*/  @!P1 ST.E.128 desc[UR42][R4.64], R24 ;  /* 0x0000001804009985 */ /* 0x0009f4000c101d2a */
[----:B------:R-:W-:Y:S05]  /*180d0*/  @P0 BRA `(.L_x_9612) ;  /* 0x0000000800dc0947 */ /* 0x000fea0003800000 */
[----:B----4-:R-:W-:-:S04]  /*180e0*/  LEA R4, P0, R2, R7, 0x1 ;  /* 0x0000000702047211 */ /* 0x010fc800078008ff */
[----:B------:R-:W-:-:S05]  /*180f0*/  LEA.HI.X R5, R2, R3, R184, 0x1, P0 ;  /* 0x0000000302057211 */ /* 0x000fca00000f0cb8 */
[----:B------:R0:W-:Y:S01]  /*18100*/  ST.E.128 desc[UR42][R4.64], R44 ;  /* 0x0000002c04007985 */ /* 0x0001e2000c101d2a */
[----:B------:R-:W-:Y:S05]  /*18110*/  BRA `(.L_x_9612) ;  /* 0x0000000800cc7947 */ /* 0x000fea0003800000 */
.L_x_9604:
        /* <DEDUP_REMOVED lines=16> */
[----:B---3--:R-:W-:Y:S02]  /*18220*/  ISETP.NE.AND P2, PT, R25, 0x1, PT ;  /* 0x000000011900780c */ /* 0x008fe40003f45270 */
[----:B------:R-:W-:-:S11]  /*18230*/  ISETP.GE.AND P3, PT, R228, 0x80, PT ;  /* 0x00000080e400780c */ /* 0x000fd60003f66270 */
[----:B------:R-:W3:Y:S08]  /*18240*/  @P2 LDC R14, c[0x0][0xbec] ;  /* 0x0002fb00ff0e2b82 */ /* 0x000ef00000000800 */
[----:B------:R-:W0:Y:S01]  /*18250*/  @P2 LDC R27, c[0x0][0xbf0] ;  /* 0x0002fc00ff1b2b82 */ /* 0x000e220000000800 */
[----:B------:R-:W-:Y:S05]  /*18260*/  @P1 BRA `(.L_x_9613) ;  /* 0x0000000000101947 */ /* 0x000fea0003800000 */
[----:B------:R-:W-:Y:S05]  /*18270*/  @!P0 BRA `(.L_x_9613) ;  /* 0x00000000000c8947 */ /* 0x000fea0003800000 */
[----:B------:R-:W2:Y:S04]  /*18280*/  LDG.E R3, desc[UR42][R4.64] ;  /* 0x0000002a04037981 */ /* 0x000ea8000c1e1900 */
[----:B-----5:R-:W2:Y:S02]  /*18290*/  LDG.E R8, desc[UR42][R4.64+0x4] ;  /* 0x0000042a04087981 */ /* 0x020ea4000c1e1900 */
[----:B--2---:R-:W-:-:S07]  /*182a0*/  IMAD.IADD R8, R8, 0x1, -R3 ;  /* 0x0000000108087824 */ /* 0x004fce00078e0a03 */
.L_x_9613:
[----:B------:R-:W-:Y:S01]  /*182b0*/  BSSY B1, `(.L_x_9614) ;  /* 0x000002d000017945 */ /* 0x000fe20003800000 */
[----:B----4-:R-:W-:Y:S02]  /*182c0*/  SHF.R.S32.HI R13, RZ, 0x1f, R207 ;  /* 0x0000001fff0d7819 */ /* 0x010fe400000114cf */
[----:B------:R-:W-:Y:S02]  /*182d0*/  SEL R15, R210, RZ, !P0 ;  /* 0x000000ffd20f7207 */ /* 0x000fe40004000000 */
[----:B------:R-:W-:Y:S02]  /*182e0*/  SEL R211, R211, RZ, !P0 ;  /* 0x000000ffd3d37207 */ /* 0x000fe40004000000 */
[----:B-----5:R-:W-:Y:S01]  /*182f0*/  SHF.R.S32.HI R11, RZ, 0x1f, R0 ;  /* 0x0000001fff0b7819 */ /* 0x020fe20000011400 */
[----:B------:R-:W-:Y:S06]  /*18300*/  @P3 BRA `(.L_x_9615) ;  /* 0x00000000009c3947 */ /* 0x000fec0003800000 */
[----:B------:R-:W4:Y:S01]  /*18310*/  S2R R12, SR_TID.X ;  /* 0x00000000000c7919 */ /* 0x000f220000002100 */
[----:B------:R-:W5:Y:S02]  /*18320*/  LDC R9, c[0x0][0xbe8] ;  /* 0x0002fa00ff097b82 */ /* 0x000f640000000800 */
[----:B-----5:R-:W-:Y:S01]  /*18330*/  IMAD R3, R8, R9, RZ ;  /* 0x0000000908037224 */ /* 0x020fe200078e02ff */
[----:B----4-:R-:W-:-:S04]  /*18340*/  IADD3 R12, R191, -0x80, R12 ;  /* 0xffffff80bf0c7810 */ /* 0x010fc80007ffe00c */
[----:B------:R-:W-:-:S13]  /*18350*/  ISETP.GE.AND P0, PT, R12, R3, PT ;  /* 0x000000030c00720c */ /* 0x000fda0003f06270 */
[----:B------:R-:W-:Y:S05]  /*18360*/  @P0 BRA `(.L_x_9615) ;  /* 0x0000000000840947 */ /* 0x000fea0003800000 */
[----:B------:R-:W-:Y:S01]  /*18370*/  ISETP.NE.AND P0, PT, R9, 0x1, PT ;  /* 0x000000010900780c */ /* 0x000fe20003f05270 */
[----:B------:R-:W-:Y:S01]  /*18380*/  ULDC.64 UR4, c[0x0][0xb90] ;  /* 0x0002e40000047ab9 */ /* 0x000fe20000000a00 */
[----:B0-----:R-:W-:Y:S01]  /*18390*/  MOV R4, R0 ;  /* 0x0000000000047202 */ /* 0x001fe20000000f00 */
[----:B------:R-:W-:Y:S02]  /*183a0*/  IMAD R10, R13, UR4, RZ ;  /* 0x000000040d0a7c24 */ /* 0x000fe4000f8e02ff */
[----:B------:R-:W-:Y:S02]  /*183b0*/  IMAD.MOV.U32 R5, RZ, RZ, R11 ;  /* 0x000000ffff057224 */ /* 0x000fe400078e000b */
[----:B------:R-:W-:Y:S02]  /*183c0*/  IMAD.MOV.U32 R3, RZ, RZ, R12 ;  /* 0x000000ffff037224 */ /* 0x000fe400078e000c */
[----:B------:R-:W-:-:S04]  /*183d0*/  IMAD.WIDE.U32 R4, R207, UR4, R4 ;  /* 0x00000004cf047c25 */ /* 0x000fc8000f8e0004 */
[----:B------:R-:W0:Y:S08]  /*183e0*/  @P0 LDC R7, c[0x0][0xbec] ;  /* 0x0002fb00ff070b82 */ /* 0x000e300000000800 */
[----:B------:R-:W4:Y:S01]  /*183f0*/  @P0 LDC R21, c[0x0][0xbf0] ;  /* 0x0002fc00ff150b82 */ /* 0x000f220000000800 */
[----:B0-----:R-:W-:-:S04]  /*18400*/  @P0 IMAD.HI.U32 R6, R12, R7, RZ ;  /* 0x000000070c060227 */ /* 0x001fc800078e00ff */
[----:B------:R-:W-:Y:S01]  /*18410*/  IMAD R7, R207, UR5, R10 ;  /* 0x00000005cf077c24 */ /* 0x000fe2000f8e020a */
[----:B------:R-:W-:Y:S01]  /*18420*/  ULDC.64 UR4, c[0x0][0xb98] ;  /* 0x0002e60000047ab9 */ /* 0x000fe20000000a00 */
[----:B----4-:R-:W-:Y:S02]  /*18430*/  @P0 SHF.R.U32.HI R3, RZ, R21, R6 ;  /* 0x00000015ff030219 */ /* 0x010fe40000011606 */
[----:B------:R-:W-:Y:S02]  /*18440*/  IMAD.IADD R5, R5, 0x1, R7 ;  /* 0x0000000105057824 */ /* 0x000fe400078e0207 */
[----:B------:R-:W-:Y:S01]  /*18450*/  IMAD R6, R211, UR4, RZ ;  /* 0x00000004d3067c24 */ /* 0x000fe2000f8e02ff */
[----:B------:R-:W-:Y:S01]  /*18460*/  IADD3 R7, -R3, RZ, RZ ;  /* 0x000000ff03077210 */ /* 0x000fe20007ffe1ff */
        /* <DEDUP_REMOVED lines=17> */
.L_x_9615:
[----:B------:R-:W-:Y:S05]  /*18580*/  BSYNC B1 ;  /* 0x0000000000017941 */ /* 0x000fea0003800000 */
.L_x_9614:
[----:B------:R-:W-:Y:S02]  /*18590*/  ULDC.64 UR4, c[0x0][0xaa0] ;  /* 0x0002a80000047ab9 */ /* 0x000fe40000000a00 */
[----:B----4-:R-:W-:Y:S02]  /*185a0*/  IMAD R3, R11, UR4, RZ ;  /* 0x000000040b037c24 */ /* 0x010fe4000f8e02ff */
[----:B0-----:R-:W-:-:S04]  /*185b0*/  IMAD.WIDE.U32 R4, R0, UR4, RZ ;  /* 0x0000000400047c25 */ /* 0x001fc8000f8e00ff */
[----:B------:R-:W-:Y:S01]  /*185c0*/  IMAD R3, R0, UR5, R3 ;  /* 0x0000000500037c24 */ /* 0x000fe2000f8e0203 */
[----:B------:R-:W-:Y:S01]  /*185d0*/  LEA R0, R206, R187, 0x5 ;  /* 0x000000bbce007211 */ /* 0x000fe200078e28ff */
[----:B------:R-:W-:Y:S02]  /*185e0*/  ULDC.64 UR4, c[0x0][0xae8] ;  /* 0x0002ba0000047ab9 */ /* 0x000fe40000000a00 */
[----:B------:R-:W-:Y:S02]  /*185f0*/  IMAD.IADD R5, R5, 0x1, R3 ;  /* 0x0000000105057824 */ /* 0x000fe400078e0203 */
[----:B------:R-:W-:Y:S01]  /*18600*/  IMAD.IADD R9, R191, 0x1, R0 ;  /* 0x00000001bf097824 */ /* 0x000fe200078e0200 */
[----:B------:R-:W-:Y:S01]  /*18610*/  IADD3 R191, R187, R191, RZ ;  /* 0x000000bfbbbf7210 */ /* 0x000fe20007ffe0ff */
[----:B------:R-:W-:Y:S02]  /*18620*/  IMAD R6, R13, UR4, RZ ;  /* 0x000000040d067c24 */ /* 0x000fe4000f8e02ff */
[----:B---3--:R-:W-:Y:S01]  /*18630*/  @P2 IMAD.HI.U32 R0, R9, R14, RZ ;  /* 0x0000000e09002227 */ /* 0x008fe200078e00ff */
[----:B------:R-:W-:-:S03]  /*18640*/  MOV R3, R9 ;  /* 0x0000000900037202 */ /* 0x000fc60000000f00 */
        /* <DEDUP_REMOVED lines=28> */
[----:B------:R0:W3:Y:S04]  /*18810*/  SHFL.IDX PT, R3, R4, RZ, 0x181f ;  /* 0x00181fff04037589 */ /* 0x0000e800000e0000 */
[----:B------:R0:W4:Y:S02]  /*18820*/  SHFL.IDX PT, R14, R0, RZ, 0x181f ;  /* 0x00181fff000e7589 */ /* 0x00012400000e0000 */
.L_x_9850:
[----:B------:R-:W-:Y:S01]  /*18830*/  IMAD R8, R8, R25, RZ ;  /* 0x0000001908087224 */ /* 0x000fe200078e02ff */
        /* <DEDUP_REMOVED lines=8> */
[-C--:B---3--:R-:W-:Y:S02]  /*188c0*/  @!P2 LEA.HI.X R7, R16, R3.reuse, R17, 0x1, P0 ;  /* 0x000000031007a211 */ /* 0x088fe400000f0c11 */
[----:B------:R-:W-:-:S03]  /*188d0*/  @!P3 LEA.HI.X R15, R2, R3, R184, 0x1, P1 ;  /* 0x00000003020fb211 */ /* 0x000fc600008f0cb8 */
[----:B------:R3:W-:Y:S04]  /*188e0*/  @!P2 ST.E.128 desc[UR42][R6.64], RZ ;  /* 0x000000ff0600a985 */ /* 0x0007e8000c101d2a */
[----:B------:R3:W-:Y:S02]  /*188f0*/  @!P3 ST.E.128 desc[UR42][R14.64], RZ ;  /* 0x000000ff0e00b985 */ /* 0x0007e4000c101d2a */
.L_x_9618:
[----:B------:R-:W-:Y:S05]  /*18900*/  BSYNC B1 ;  /* 0x0000000000017941 */ /* 0x000fea0003800000 */
.L_x_9617:
[----:B------:R-:W-:-:S03]  /*18910*/  UMOV UR4, 0xffffffff ;  /* 0xffffffff00047882 */ /* 0x000fc60000000000 */
[----:B------:R-:W-:Y:S05]  /*18920*/  BRA.DIV UR4, `(.L_x_9619) ;  /* 0x0000009604707947 */ /* 0x000fea000b800000 */
[----:B---3--:R3:W0:Y:S04]  /*18930*/  SHFL.IDX PT, R3, R4, 0x1, 0x181f ;  /* 0x00381f0004037f89 */ /* 0x00862800000e0000 */
[----:B----4-:R3:W4:Y:S02]  /*18940*/  SHFL.IDX PT, R14, R0, 0x1, 0x181f ;  /* 0x00381f00000e7f89 */ /* 0x01072400000e0000 */
.L_x_9854:
        /* <DEDUP_REMOVED lines=13> */
.L_x_9621:
[----:B------:R-:W-:Y:S05]  /*18a20*/  BSYNC B1 ;  /* 0x0000000000017941 */ /* 0x000fea0003800000 */
.L_x_9620:
[----:B------:R-:W-:-:S03]  /*18a30*/  UMOV UR4, 0xffffffff ;  /* 0xffffffff00047882 */ /* 0x000fc60000000000 */
[----:B------:R-:W-:Y:S05]  /*18a40*/  BRA.DIV UR4, `(.L_x_9622) ;  /* 0x0000009604707947 */ /* 0x000fea000b800000 */
[----:B0-----:R0:W0:Y:S04]  /*18a50*/  SHFL.IDX PT, R3, R4, 0x2, 0x181f ;  /* 0x00581f0004037f89 */ /* 0x00102800000e0000 */
[----:B----4-:R4:W0:Y:S02]  /*18a60*/  SHFL.IDX PT, R14, R0, 0x2, 0x181f ;  /* 0x00581f00000e7f89 */ /* 0x01082400000e0000 */
.L_x_9858:
[----:B------:R-:W-:Y:S01]  /*18a70*/  VIADD R5, R191, 0x40 ;  /* 0x00000040bf057836 */ /* 0x000fe20000000000 */
[----:B------:R-:W-:Y:S04]  /*18a80*/  BSSY B1, `(.L_x_9623) ;  /* 0x000000c000017945 */ /* 0x000fe80003800000 */
        /* <DEDUP_REMOVED lines=11> */
.L_x_9624:
[----:B------:R-:W-:Y:S05]  /*18b40*/  BSYNC B1 ;  /* 0x0000000000017941 */ /* 0x000fea0003800000 */
.L_x_9623:
[----:B------:R-:W-:-:S03]  /*18b50*/  UMOV UR4, 0xffffffff ;  /* 0xffffffff00047882 */ /* 0x000fc60000000000 */
[----:B------:R-:W-:Y:S05]  /*18b60*/  BRA.DIV UR4, `(.L_x_9625) ;  /* 0x0000009604707947 */ /* 0x000fea000b800000 */
[----:B0-----:R0:W0:Y:S04]  /*18b70*/  SHFL.IDX PT, R3, R4, 0x3, 0x181f ;  /* 0x00781f0004037f89 */ /* 0x00102800000e0000 */
[----:B------:R0:W0:Y:S02]  /*18b80*/  SHFL.IDX PT, R14, R0, 0x3, 0x181f ;  /* 0x00781f00000e7f89 */ /* 0x00002400000e0000 */
.L_x_9862:
[----:B0--34-:R-:W-:-:S04]  /*18b90*/  IADD3 R0, R191, 0x60, RZ ;  /* 0x00000060bf007810 */ /* 0x019fc80007ffe0ff */
[----:B------:R-:W-:-:S13]  /*18ba0*/  ISETP.GE.AND P0, PT, R0, R8, PT ;  /* 0x000000080000720c */ /* 0x000fda0003f06270 */
[----:B------:R-:W-:Y:S05]  /*18bb0*/  @P0 BRA `(.L_x_9612) ;  /* 0x0000000000240947 */ /* 0x000fea0003800000 */
[----:B------:R-:W-:Y:S02]  /*18bc0*/  ULDC UR4, c[0x0][0xac8] ;  /* 0x0002b20000047ab9 */ /* 0x000fe40000000800 */
[----:B------:R-:W-:Y:S02]  /*18bd0*/  ISETP.GE.AND P2, PT, R16, UR4, PT ;  /* 0x0000000410007c0c */ /* 0x000fe4000bf46270 */
[----:B------:R-:W-:-:S11]  /*18be0*/  ISETP.GE.AND P3, PT, R2, UR4, PT ;  /* 0x0000000402007c0c */ /* 0x000fd6000bf66270 */
[-C--:B------:R-:W-:Y:S02]  /*18bf0*/  @!P2 LEA R4, P0, R16, R14.reuse, 0x1 ;  /* 0x0000000e1004a211 */ /* 0x080fe400078008ff */
[----:B------:R-:W-:Y:S02]  /*18c00*/  @!P3 LEA R14, P1, R2, R14, 0x1 ;  /* 0x0000000e020eb211 */ /* 0x000fe400078208ff */
[-C--:B------:R-:W-:Y:S02]  /*18c10*/  @!P2 LEA.HI.X R5, R16, R3.reuse, R17, 0x1, P0 ;  /* 0x000000031005a211 */ /* 0x080fe400000f0c11 */
[----:B------:R-:W-:-:S03]  /*18c20*/  @!P3 LEA.HI.X R15, R2, R3, R184, 0x1, P1 ;  /* 0x00000003020fb211 */ /* 0x000fc600008f0cb8 */
[----:B------:R0:W-:Y:S04]  /*18c30*/  @!P2 ST.E.128 desc[UR42][R4.64], RZ ;  /* 0x000000ff0400a985 */ /* 0x0001e8000c101d2a */
[----:B------:R0:W-:Y:S02]  /*18c40*/  @!P3 ST.E.128 desc[UR42][R14.64], RZ ;  /* 0x000000ff0e00b985 */ /* 0x0001e4000c101d2a */
.L_x_9612:
[----:B------:R-:W-:Y:S05]  /*18c50*/  BSYNC B0 ;  /* 0x0000000000007941 */ /* 0x000fea0003800000 */
.L_x_9603:
[----:B------:R-:W-:Y:S02]  /*18c60*/  ULDC UR4, c[0x0][0xc3c] ;  /* 0x00030f0000047ab9 */ /* 0x000fe40000000800 */
[----:B-1----:R-:W-:-:S13]  /*18c70*/  ISETP.GE.AND P0, PT, R43, UR4, PT ;  /* 0x000000042b007c0c */ /* 0x002fda000bf06270 */
[----:B------:R-:W-:Y:S05]  /*18c80*/  @!P0 BRA `(.L_x_9626) ;  /* 0xfffffe8400208947 */ /* 0x000fea000383ffff */
[----:B------:R-:W-:Y:S05]  /*18c90*/  BRA `(.L_x_9405) ;  /* 0x0000006c00387947 */ /* 0x000fea0003800000 */
.L_x_9403:
        /* <DEDUP_REMOVED lines=16> */
.L_x_9627:
        /* <DEDUP_REMOVED lines=41> */
.L_x_9633:
        /* <DEDUP_REMOVED lines=12> */
.L_x_9632:
[----:B------:R-:W-:Y:S05]  /*190f0*/  BSYNC B0 ;  /* 0x0000000000007941 */ /* 0x000fea0003800000 */
.L_x_9631:
        /* <DEDUP_REMOVED lines=20> */
.L_x_9629:
        /* <DEDUP_REMOVED lines=20> */
.L_x_9634:
        /* <DEDUP_REMOVED lines=34> */
[----:B0-----:R-:W-:-:S06]  /*195a0*/  IADD3 R3, R7, 0xffffffe, RZ ;  /* 0x0ffffffe07037810 */ /* 0x001fcc0007ffe0ff */
        /* <DEDUP_REMOVED lines=18> */
[----:B------:R-:W-:Y:S02]  /*196d0*/  @!P2 IADD3 R2, -R2, RZ, RZ ;  /* 0x000000ff0202a210 */ /* 0x000fe40007ffe1ff */
[----:B------:R-:W-:-:S04]  /*196e0*/  @!P1 LOP3.LUT R2, RZ, R15, RZ, 0x33, !PT ;  /* 0x0000000fff029212 */ /* 0x000fc800078e33ff */
[----:B------:R-:W-:Y:S01]  /*196f0*/  LOP3.LUT R17, RZ, R2, RZ, 0x33, !PT ;  /* 0x00000002ff117212 */ /* 0x000fe200078e33ff */
[----:B------:R-:W-:-:S03]  /*19700*/  IMAD R18, R2, R18, R3 ;  /* 0x0000001202127224 */ /* 0x000fc600078e0203 */
[----:B------:R-:W-:Y:S01]  /*19710*/  IADD3 R17, R4, R17, RZ ;  /* 0x0000001104117210 */ /* 0x000fe20007ffe0ff */
[----:B------:R-:W-:Y:S06]  /*19720*/  BRA `(.L_x_9635) ;  /* 0x00000000000c7947 */ /* 0x000fec0003800000 */
.L_x_9630:
[----:B------:R-:W-:Y:S01]  /*19730*/  IMAD.MOV.U32 R17, RZ, RZ, RZ ;  /* 0x000000ffff117224 */ /* 0x000fe200078e00ff */
[----:B------:R-:W-:Y:S01]  /*19740*/  MOV R18, RZ ;  /* 0x000000ff00127202 */ /* 0x000fe20000000f00 */
[----:B------:R-:W-:-:S07]  /*19750*/  IMAD.U32 R16, RZ, RZ, UR6 ;  /* 0x00000006ff107e24 */ /* 0x000fce000f8e00ff */
.L_x_9635:
[----:B------:R-:W-:-:S13]  /*19760*/  ISETP.NE.AND P0, PT, R5, RZ, PT ;  /* 0x000000ff0500720c */ /* 0x000fda0003f05270 */
[----:B------:R-:W0:Y:S01]  /*19770*/  @!P0 S2R R3, SR_CgaCtaId ;  /* 0x0000000000038919 */ /* 0x000e220000008800 */
[----:B------:R-:W-:-:S04]  /*19780*/  @!P0 MOV R2, 0x400 ;  /* 0x0000040000028802 */ /* 0x000fc80000000f00 */
[----:B0-----:R-:W-:-:S05]  /*19790*/  @!P0 LEA R2, R3, R2, 0x18 ;  /* 0x0000000203028211 */ /* 0x001fca00078ec0ff */
[----:B------:R1:W-:Y:S01]  /*197a0*/  @!P0 STS.128 [R2+0x288d0], R16 ;  /* 0x0288d01002008388 */ /* 0x0003e20000000c00 */
[----:B------:R-:W-:Y:S06]  /*197b0*/  BAR.ARV 0x5, 0x180 ;  /* 0x0146000000007b1d */ /* 0x000fec0000002000 */
.L_x_9628:
[----:B------:R2:W-:Y:S01]  /*197c0*/  STL [R1+0x24], RZ ;  /* 0x000024ff01007387 */ /* 0x0005e20000100800 */
[----:B------:R-:W-:Y:S01]  /*197d0*/  ULDC UR4, c[0x0][0xc3c] ;  /* 0x00030f0000047ab9 */ /* 0x000fe20000000800 */
[----:B------:R-:W-:Y:S01]  /*197e0*/  IMAD.MOV.U32 R28, RZ, RZ, 0x1 ;  /* 0x00000001ff1c7424 */ /* 0x000fe200078e00ff */
[----:B0-----:R-:W-:Y:S01]  /*197f0*/  ISETP.GE.AND P0, PT, R19, UR4, PT ;  /* 0x0000000413007c0c */ /* 0x001fe2000bf06270 */
[----:B------:R-:W-:-:S12]  /*19800*/  IMAD.MOV.U32 R25, RZ, RZ, RZ ;  /* 0x000000ffff197224 */ /* 0x000fd800078e00ff */
[----:B--2---:R-:W-:Y:S05]  /*19810*/  @P0 BRA `(.L_x_9636) ;  /* 0x0000005c007c0947 */ /* 0x004fea0003800000 */
[----:B------:R-:W0:Y:S01]  /*19820*/  S2UR UR5, SR_CgaCtaId ;  /* 0x00000000000579c3 */ /* 0x000e220000008800 */
[C---:B------:R-:W-:Y:S01]  /*19830*/  SHF.L.U32 R31, R0.reuse, 0x3, RZ ;  /* 0x00000003001f7819 */ /* 0x040fe200000006ff */
[----:B------:R-:W-:Y:S01]  /*19840*/  UMOV UR4, 0x400 ;  /* 0x0000040000047882 */ /* 0x000fe20000000000 */
[----:B-1----:R-:W-:Y:S01]  /*19850*/  LOP3.LUT R2, R0, 0x7f, RZ, 0xc0, !PT ;  /* 0x0000007f00027812 */ /* 0x002fe200078ec0ff */
[----:B------:R1:W-:Y:S01]  /*19860*/  STL [R1+0x24], RZ ;  /* 0x000024ff01007387 */ /* 0x0003e20000100800 */
[C---:B------:R-:W-:Y:S01]  /*19870*/  LOP3.LUT R3, R31.reuse, 0x1f8, RZ, 0xc0, !PT ;  /* 0x000001f81f037812 */ /* 0x040fe200078ec0ff */
[----:B------:R-:W-:Y:S01]  /*19880*/  BSSY B8, `(.L_x_9636) ;  /* 0x00005d8000087945 */ /* 0x000fe20003800000 */
[----:B------:R-:W-:Y:S01]  /*19890*/  LOP3.LUT R31, R31, 0x38, RZ, 0xc0, !PT ;  /* 0x000000381f1f7812 */ /* 0x000fe200078ec0ff */
[----:B------:R-:W-:Y:S01]  /*198a0*/  IMAD.SHL.U32 R36, R2, 0x8, RZ ;  /* 0x0000000802247824 */ /* 0x000fe200078e00ff */
[----:B------:R-:W-:Y:S01]  /*198b0*/  LOP3.LUT R3, R3, 0x38, R0, 0x78, !PT ;  /* 0x0000003803037812 */ /* 0x000fe200078e7800 */
[----:B------:R-:W-:Y:S01]  /*198c0*/  IMAD.SHL.U32 R0, R0, 0x10, RZ ;  /* 0x0000001000007824 */ /* 0x000fe200078e00ff */
[----:B------:R-:W-:Y:S01]  /*198d0*/  SHF.R.U32.HI R2, RZ, 0x3, R2 ;  /* 0x00000003ff027819 */ /* 0x000fe20000011602 */
[----:B------:R-:W-:Y:S01]  /*198e0*/  IMAD.MOV.U32 R27, RZ, RZ, RZ ;  /* 0x000000ffff1b7224 */ /* 0x000fe200078e00ff */
[----:B------:R-:W-:Y:S01]  /*198f0*/  LOP3.LUT R36, R3, 0x200, R36, 0xf8, !PT ;  /* 0x0000020003247812 */ /* 0x000fe200078ef824 */
[----:B------:R-:W-:Y:S01]  /*19900*/  IMAD.MOV.U32 R25, RZ, RZ, RZ ;  /* 0x000000ffff197224 */ /* 0x000fe200078e00ff */
[----:B------:R-:W-:Y:S01]  /*19910*/  LOP3.LUT R0, R0, 0x70, RZ, 0xc0, !PT ;  /* 0x0000007000007812 */ /* 0x000fe200078ec0ff */
[----:B------:R-:W-:Y:S01]  /*19920*/  IMAD.MOV.U32 R28, RZ, RZ, 0x1 ;  /* 0x00000001ff1c7424 */ /* 0x000fe200078e00ff */
[----:B------:R-:W-:Y:S01]  /*19930*/  MOV R29, 0x1 ;  /* 0x00000001001d7802 */ /* 0x000fe20000000f00 */
[----:B------:R-:W-:Y:S01]  /*19940*/  ULOP3.LUT UR38, UR36, 0x2, URZ, 0xfc, !UPT ;  /* 0x0000000224267892 */ /* 0x000fe2000f8efc3f */
[----:B------:R-:W-:Y:S01]  /*19950*/  LOP3.LUT R2, R2, R0, RZ, 0xfc, !PT ;  /* 0x0000000002027212 */ /* 0x000fe200078efcff */
[----:B------:R-:W-:Y:S01]  /*19960*/  ULDC.64 UR40, c[0x0][0x198] ;  /* 0x0000660000287ab9 */ /* 0x000fe20000000a00 */
[----:B------:R-:W-:Y:S01]  /*19970*/  LOP3.LUT R30, R31, 0x40, RZ, 0xfc, !PT ;  /* 0x000000401f1e7812 */ /* 0x000fe200078efcff */
[----:B------:R-:W-:Y:S01]  /*19980*/  ULDC UR37, c[0x0][0xc] ;  /* 0x0000030000257ab9 */ /* 0x000fe20000000800 */
[----:B0-----:R-:W-:-:S06]  /*19990*/  ULEA UR4, UR5, UR4, 0x18 ;  /* 0x0000000405047291 */ /* 0x001fcc000f8ec03f */
[----:B------:R-:W-:-:S05]  /*199a0*/  MOV R22, UR4 ;  /* 0x0000000400167c02 */ /* 0x000fca0008000f00 */
[----:B------:R-:W-:-:S05]  /*199b0*/  IMAD R0, R36, 0x2, R22 ;  /* 0x0000000224007824 */ /* 0x000fca00078e0216 */
[----:B------:R1:W-:Y:S02]  /*199c0*/  STL [R1+0x8], R0 ;  /* 0x0000080001007387 */ /* 0x0003e40000100800 */
.L_x_9735:
        /* <DEDUP_REMOVED lines=29> */
[----:B---3--:R-:W3:Y:S01]  /*19ba0*/  @P0 LDG.E R6, desc[UR42][R2.64] ;  /* 0x0000002a02060981 */ /* 0x008ee2000c1e1900 */
        /* <DEDUP_REMOVED lines=16> */
[----:B0-----:R-:W-:Y:S01]  /*19cb0*/  MOV R7, UR5 ;  /* 0x0000000500077c02 */ /* 0x001fe20008000f00 */
[----:B---3--:R0:W-:Y:S04]  /*19cc0*/  STL [R1+0x14], R8 ;  /* 0x0000140801007387 */ /* 0x0081e80000100800 */
[----:B--2---:R1:W-:Y:S01]  /*19cd0*/  STL [R1], R11 ;  /* 0x0000000b01007387 */ /* 0x0043e20000100800 */
[----:B------:R-:W-:Y:S02]  /*19ce0*/  IMAD.MOV.U32 R10, RZ, RZ, R8 ;  /* 0x000000ffff0a7224 */ /* 0x000fe400078e0008 */
[----:B0-----:R-:W-:Y:S01]  /*19cf0*/  IMAD.U32 R8, RZ, RZ, UR4 ;  /* 0x00000004ff087e24 */ /* 0x001fe2000f8e00ff */
[----:B----4-:R-:W-:Y:S06]  /*19d00*/  @P2 BRA `(.L_x_9637) ;  /* 0x0000000000142947 */ /* 0x010fec0003800000 */
[----:B------:R-:W-:Y:S05]  /*19d10*/  @!P0 BRA `(.L_x_9637) ;  /* 0x0000000000108947 */ /* 0x000fea0003800000 */
[----:B------:R-:W2:Y:S04]  /*19d20*/  LDG.E R9, desc[UR42][R2.64] ;  /* 0x0000002a02097981 */ /* 0x000ea8000c1e1900 */
[----:B------:R-:W2:Y:S02]  /*19d30*/  LDG.E R6, desc[UR42][R2.64+0x4] ;  /* 0x0000042a02067981 */ /* 0x000ea4000c1e1900 */
[----:B--2---:R-:W-:-:S05]  /*19d40*/  IMAD.IADD R10, R6, 0x1, -R9 ;  /* 0x00000001060a7824 */ /* 0x004fca00078e0a09 */
[----:B------:R0:W-:Y:S02]  /*19d50*/  STL [R1+0x14], R10 ;  /* 0x0000140a01007387 */ /* 0x0001e40000100800 */
.L_x_9637:
        /* <DEDUP_REMOVED lines=9> */
.L_x_9638:
        /* <DEDUP_REMOVED lines=9> */
.L_x_9639:
[----:B--2---:R-:W2:Y:S01]  /*19e80*/  @P1 LDG.E R2, desc[UR42][R4.64] ;  /* 0x0000002a04021981 */ /* 0x004ea2000c1e1900 */
[----:B------:R-:W3:Y:S03]  /*19e90*/  LDC R3, c[0x0][0x448] ;  /* 0x00011200ff037b82 */ /* 0x000ee60000000800 */
[----:B------:R4:W2:Y:S01]  /*19ea0*/  @P1 LDG.E R9, desc[UR42][R4.64+0x4] ;  /* 0x0000042a04091981 */ /* 0x0008a2000c1e1900 */
[----:B-----5:R-:W-:Y:S01]  /*19eb0*/  IADD3 R8, -R11, R8, RZ ;  /* 0x000000080b087210 */ /* 0x020fe20007ffe1ff */
[----:B------:R-:W-:Y:S04]  /*19ec0*/  BSSY B0, `(.L_x_9640) ;  /* 0x0000127000007945 */ /* 0x000fe80003800000 */
[----:B----4-:R-:W-:-:S05]  /*19ed0*/  IMAD.MOV R4, RZ, RZ, -R8 ;  /* 0x000000ffff047224 */ /* 0x010fca00078e0a08 */
[----:B------:R-:W-:Y:S02]  /*19ee0*/  VIMNMX R4, RZ, R4, !PT ;  /* 0x00000004ff047248 */ /* 0x000fe40007fe0100 */
[----:B---3--:R-:W-:-:S13]  /*19ef0*/  ISETP.NE.AND P0, PT, R3, 0x1, PT ;  /* 0x000000010300780c */ /* 0x008fda0003f05270 */
[----:B------:R-:W3:Y:S08]  /*19f00*/  @P0 LDC R3, c[0x0][0x44c] ;  /* 0x00011300ff030b82 */ /* 0x000ef00000000800 */
[----:B------:R-:W4:Y:S01]  /*19f10*/  @P0 LDC R6, c[0x0][0x450] ;  /* 0x00011400ff060b82 */ /* 0x000f220000000800 */
[----:B--2---:R-:W-:Y:S01]  /*19f20*/  @P1 IMAD.IADD R7, R9, 0x1, -R2 ;  /* 0x0000000109071824 */ /* 0x004fe200078e0a02 */
[----:B------:R-:W-:-:S03]  /*19f30*/  SHF.L.U32 R2, R17, 0x7, RZ ;  /* 0x0000000711027819 */ /* 0x000fc600000006ff */
[----:B------:R-:W-:Y:S02]  /*19f40*/  IMAD.IADD R37, R8, 0x1, R7 ;  /* 0x0000000108257824 */ /* 0x000fe400078e0207 */
[----:B------:R-:W-:Y:S02]  /*19f50*/  VIADD R2, R2, 0x7f ;  /* 0x0000007f02027836 */ /* 0x000fe40000000000 */
[----:B------:R-:W-:Y:S02]  /*19f60*/  VIADD R5, R37, 0x7f ;  /* 0x0000007f25057836 */ /* 0x000fe40000000000 */
[----:B---3--:R-:W-:-:S04]  /*19f70*/  @P0 IMAD.HI.U32 R9, R2, R3, RZ ;  /* 0x0000000302090227 */ /* 0x008fc800078e00ff */
[----:B------:R-:W-:Y:S01]  /*19f80*/  IMAD.MOV.U32 R3, RZ, RZ, R2 ;  /* 0x000000ffff037224 */ /* 0x000fe200078e0002 */
[----:B----4-:R-:W-:Y:S02]  /*19f90*/  @P0 SHF.R.U32.HI R3, RZ, R6, R9 ;  /* 0x00000006ff030219 */ /* 0x010fe40000011609 */
[----:B------:R-:W-:Y:S02]  /*19fa0*/  IADD3 R6, R37, 0x80, -R10 ;  /* 0x0000008025067810 */ /* 0x000fe40007ffe80a */
[----:B------:R-:W-:Y:S02]  /*19fb0*/  SHF.R.S32.HI R2, RZ, 0x1f, R5 ;  /* 0x0000001fff027819 */ /* 0x000fe40000011405 */
[----:B------:R-:W-:Y:S02]  /*19fc0*/  IADD3 R3, R6, R3, RZ ;  /* 0x0000000306037210 */ /* 0x000fe40007ffe0ff */
[----:B------:R-:W-:Y:S02]  /*19fd0*/  LEA.HI R5, R2, R5, RZ, 0x7 ;  /* 0x0000000502057211 */ /* 0x000fe400078f38ff */
[----:B------:R-:W-:-:S02]  /*19fe0*/  SHF.R.S32.HI R2, RZ, 0x1f, R3 ;  /* 0x0000001fff027819 */ /* 0x000fc40000011403 */
[----:B------:R-:W-:Y:S02]  /*19ff0*/  SHF.R.S32.HI R5, RZ, 0x7, R5 ;  /* 0x00000007ff057819 */ /* 0x000fe40000011405 */
[----:B------:R-:W-:-:S04]  /*1a000*/  LEA.HI R2, R2, R3, RZ, 0x7 ;  /* 0x0000000302027211 */ /* 0x000fc800078f38ff */
[----:B------:R-:W-:-:S04]  /*1a010*/  SHF.R.S32.HI R2, RZ, 0x7, R2 ;  /* 0x00000007ff027819 */ /* 0x000fc80000011402 */
[----:B------:R-:W-:-:S05]  /*1a020*/  VIMNMX R3, R5, R2, PT ;  /* 0x0000000205037248 */ /* 0x000fca0003fe0100 */
[----:B------:R-:W-:-:S05]  /*1a030*/  IMAD R2, R3, 0x80, -R8 ;  /* 0x0000008003027824 */ /* 0x000fca00078e0a08 */
[----:B------:R-:W-:-:S04]  /*1a040*/  VIMNMX R7, R2, R7, PT ;  /* 0x0000000702077248 */ /* 0x000fc80003fe0100 */
[----:B------:R-:W-:Y:S02]  /*1a050*/  ISETP.GT.AND P0, PT, R7, R4, PT ;  /* 0x000000040700720c */ /* 0x000fe40003f04270 */
[----:B------:R-:W-:-:S11]  /*1a060*/  SHF.R.U32.HI R4, RZ, 0x7, R4 ;  /* 0x00000007ff047819 */ /* 0x000fd60000011604 */
        /* <DEDUP_REMOVED lines=15> */
.L_x_9865:
[----:B---3--:R-:W-:Y:S02]  /*1a160*/  ISETP.NE.AND P0, PT, R14, RZ, PT ;  /* 0x000000ff0e00720c */ /* 0x008fe40003f05270 */
[----:B------:R-:W-:-:S11]  /*1a170*/  PLOP3.LUT P6, PT, PT, PT, PT, 0x8, 0x0 ;  /* 0x000000000000781c */ /* 0x000fd60003fce170 */
[----:B------:R-:W-:Y:S05]  /*1a180*/  @P0 BRA `(.L_x_9643) ;  /* 0x00000000000c0947 */ /* 0x000fea0003800000 */
[----:B------:R-:W-:-:S03]  /*1a190*/  UMOV UR4, 0xffffffff ;  /* 0xffffffff00047882 */ /* 0x000fc60000000000 */
[----:B------:R-:W-:Y:S05]  /*1a1a0*/  BRA.DIV UR4, `(.L_x_9644) ;  /* 0x00000082045c7947 */ /* 0x000fea000b800000 */
[----:B------:R-:W-:-:S13]  /*1a1b0*/  ELECT P6, URZ, PT ;  /* 0x00000000003f782f */ /* 0x000fda00038c0000 */
.L_x_9643:
[----:B--2---:R-:W2:Y:S01]  /*1a1c0*/  LDL R7, [R1+0x24] ;  /* 0x0000240001077983 */ /* 0x004ea20000100800 */
[----:B------:R-:W-:Y:S01]  /*1a1d0*/  BSSY B1, `(.L_x_9645) ;  /* 0x0000008000017945 */ /* 0x000fe20003800000 */
[----:B--2---:R-:W-:-:S05]  /*1a1e0*/  VIADD R7, R7, 0x1 ;  /* 0x0000000107077836 */ /* 0x004fca0000000000 */
[----:B------:R-:W-:-:S04]  /*1a1f0*/  LEA.HI R8, R7, R7, RZ, 0x1 ;  /* 0x0000000707087211 */ /* 0x000fc800078f08ff */
[----:B------:R-:W-:-:S04]  /*1a200*/  LOP3.LUT R8, R8, 0xfffffffe, RZ, 0xc0, !PT ;  /* 0xfffffffe08087812 */ /* 0x000fc800078ec0ff */
[----:B------:R-:W-:-:S04]  /*1a210*/  IADD3 R7, R7, -R8, RZ ;  /* 0x8000000807077210 */ /* 0x000fc80007ffe0ff */
[----:B------:R-:W-:-:S04]  /*1a220*/  SHF.L.U32 R7, R7, 0x1f, RZ ;  /* 0x0000001f07077819 */ /* 0x000fc800000006ff */
[----:B------:R-:W2:Y:S02]  /*1a230*/  SYNCS.PHASECHK.TRANS64.TRYWAIT P0, [R22+URZ+0x28820], R7 ;  /* 0x02882007160075a7 */ /* 0x000ea4000800017f */
[----:B--2---:R-:W-:Y:S05]  /*1a240*/  @!P0 BRA `(.L_x_9646) ;  /* 0x0000008000548947 */ /* 0x004fea0003800000 */
.L_x_9868:
[----:B------:R-:W-:Y:S05]  /*1a250*/  BSYNC B1 ;  /* 0x0000000000017941 */ /* 0x000fea0003800000 */
.L_x_9645:
[----:B------:R-:W-:Y:S04]  /*1a260*/  BSSY B1, `(.L_x_9647) ;  /* 0x000006e000017945 */ /* 0x000fe80003800000 */
[----:B------:R-:W-:Y:S05]  /*1a270*/  @!P6 BRA `(.L_x_9648) ;  /* 0x0000000400b0e947 */ /* 0x000fea0003800000 */
[----:B--2---:R-:W-:Y:S01]  /*1a280*/  IMAD R7, R27, 0x8, R22 ;  /* 0x000000081b077824 */ /* 0x004fe200078e0216 */
[----:B------:R-:W-:Y:S01]  /*1a290*/  SHF.L.U32 R8, R29, 0x1f, RZ ;  /* 0x0000001f1d087819 */ /* 0x000fe200000006ff */
[----:B------:R-:W2:Y:S01]  /*1a2a0*/  S2R R9, SR_TID.X ;  /* 0x0000000000097919 */ /* 0x000ea20000002100 */
[----:B------:R-:W-:Y:S02]  /*1a2b0*/  BSSY B2, `(.L_x_9649) ;  /* 0x0000005000027945 */ /* 0x000fe40003800000 */
[----:B------:R-:W3:Y:S01]  /*1a2c0*/  SYNCS.PHASECHK.TRANS64.TRYWAIT P0, [R7+URZ+0x288a0], R8 ;  /* 0x0288a008070075a7 */ /* 0x000ee2000800017f */
[----:B--2---:R-:W-:-:S04]  /*1a2d0*/  LOP3.LUT R9, R9, 0x7f, RZ, 0xc0, !PT ;  /* 0x0000007f09097812 */ /* 0x004fc800078ec0ff */
[----:B------:R-:W-:Y:S01]  /*1a2e0*/  ISETP.NE.AND P1, PT, R9, RZ, PT ;  /* 0x000000ff0900720c */ /* 0x000fe20003f25270 */
[----:B---3--:R-:W-:-:S12]  /*1a2f0*/  @!P0 BRA `(.L_x_9650) ;  /* 0x00000080003c8947 */ /* 0x008fd80003800000 */
.L_x_9869:
[----:B------:R-:W-:Y:S05]  /*1a300*/  BSYNC B2 ;  /* 0x0000000000027941 */ /* 0x000fea0003800000 */
.L_x_9649:
        /* <DEDUP_REMOVED lines=9> */
.L_x_9652:
[----:B------:R-:W-:Y:S05]  /*1a3a0*/  BSYNC B2 ;  /* 0x0000000000027941 */ /* 0x000fea0003800000 */
.L_x_9651:
[----:B------:R-:W-:Y:S01]  /*1a3b0*/  MOV R14, RZ ;  /* 0x000000ff000e7202 */ /* 0x000fe20000000f00 */
[----:B------:R-:W-:Y:S01]  /*1a3c0*/  IMAD R9, R3, 0x80, R0 ;  /* 0x0000008003097824 */ /* 0x000fe200078e0200 */
[----:B0-----:R-:W-:Y:S01]  /*1a3d0*/  LEA R10, R27, R22, 0xf ;  /* 0x000000161b0a7211 */ /* 0x001fe200078e78ff */
[----:B------:R-:W-:Y:S01]  /*1a3e0*/  UIADD3 UR4, UP0, UR40, 0x570, URZ ;  /* 0x0000057028047890 */ /* 0x000fe2000ff1e03f */
[----:B------:R-:W-:Y:S01]  /*1a3f0*/  R2UR UR10, R14 ;  /* 0x000000000e0a72ca */ /* 0x000fe200000e0000 */
[----:B------:R-:W-:Y:S01]  /*1a400*/  VIADD R9, R9, 0xffffff80 ;  /* 0xffffff8009097836 */ /* 0x000fe20000000000 */
[----:B------:R-:W-:Y:S01]  /*1a410*/  PLOP3.LUT P0, PT, PT, PT, PT, 0x80, 0x0 ;  /* 0x000000000000781c */ /* 0x000fe20003f0f070 */
[----:B-1----:R-:W-:Y:S01]  /*1a420*/  IMAD.SHL.U32 R11, R27, 0x4000, RZ ;  /* 0x000040001b0b7824 */ /* 0x002fe200078e00ff */
[----:B------:R-:W-:Y:S01]  /*1a430*/  IADD3 R13, R10, 0x18400, RZ ;  /* 0x000184000a0d7810 */ /* 0x000fe20007ffe0ff */
[----:B------:R-:W-:Y:S01]  /*1a440*/  VIADD R12, R7, 0x28890 ;  /* 0x00028890070c7836 */ /* 0x000fe20000000000 */
[----:B------:R-:W-:Y:S01]  /*1a450*/  UIADD3.X UR5, URZ, UR41, URZ, UP0, !UPT ;  /* 0x000000293f057290 */ /* 0x000fe200087fe43f */
[----:B------:R-:W-:Y:S01]  /*1a460*/  UMOV UR6, 0x0 ;  /* 0x0000000000067882 */ /* 0x000fe20000000000 */
[----:B------:R-:W-:-:S10]  /*1a470*/  UMOV UR7, 0x12f00000 ;  /* 0x12f0000000077882 */ /* 0x000fd40000000000 */
.L_x_9653:
        /* <DEDUP_REMOVED lines=16> */
.L_x_9654:
        /* <DEDUP_REMOVED lines=13> */
.L_x_9870:
[----:B------:R-:W-:Y:S05]  /*1a650*/  BSYNC B2 ;  /* 0x0000000000027941 */ /* 0x000fea0003800000 */
.L_x_9655:
[----:B------:R-:W-:Y:S01]  /*1a660*/  BSSY B2, `(.L_x_9657) ;  /* 0x000000b000027945 */ /* 0x000fe20003800000 */
[----:B------:R-:W-:Y:S01]  /*1a670*/  MOV R12, 0x0 ;  /* 0x00000000000c7802 */ /* 0x000fe20000000f00 */
[----:B------:R-:W-:Y:S02]  /*1a680*/  IMAD.MOV.U32 R13, RZ, RZ, 0x12f00000 ;  /* 0x12f00000ff0d7424 */ /* 0x000fe400078e00ff */
[----:B------:R-:W-:Y:S05]  /*1a690*/  @P1 BRA `(.L_x_9658) ;  /* 0x00000000001c1947 */ /* 0x000fea0003800000 */
[----:B------:R-:W1:Y:S01]  /*1a6a0*/  S2R R10, SR_TID.X ;  /* 0x00000000000a7919 */ /* 0x000e620000002100 */
[----:B0-2---:R-:W-:-:S04]  /*1a6b0*/  IMAD.MOV.U32 R8, RZ, RZ, 0x8000 ;  /* 0x00008000ff087424 */ /* 0x005fc800078e00ff */
[----:B------:R3:W-:Y:S01]  /*1a6c0*/  SYNCS.ARRIVE.TRANS64 RZ, [R7+URZ+0x288b0], R8 ;  /* 0x0288b00807ff79a7 */ /* 0x0007e2000800003f */
[----:B-1----:R-:W-:-:S04]  /*1a6d0*/  LOP3.LUT R10, R10, 0x1f, RZ, 0xc0, !PT ;  /* 0x0000001f0a0a7812 */ /* 0x002fc800078ec0ff */
[----:B------:R-:W-:-:S13]  /*1a6e0*/  ISETP.NE.AND P0, PT, R10, RZ, PT ;  /* 0x000000ff0a00720c */ /* 0x000fda0003f05270 */
[----:B---3--:R-:W-:Y:S05]  /*1a6f0*/  @!P0 BRA `(.L_x_9658) ;  /* 0x0000000000048947 */ /* 0x008fea0003800000 */
[----:B------:R-:W-:Y:S01]  /*1a700*/  BPT.TRAP 0x1 ;  /* 0x000000040000795c */ /* 0x000fe20000300000 */
.L_x_9658:
[----:B------:R-:W-:Y:S05]  /*1a710*/  BSYNC B2 ;  /* 0x0000000000027941 */ /* 0x000fea0003800000 */
.L_x_9657:
[----:B------:R-:W-:Y:S01]  /*1a720*/  R2UR UR10, R14 ;  /* 0x000000000e0a72ca */ /* 0x000fe200000e0000 */
[----:B------:R-:W-:Y:S01]  /*1a730*/  UIADD3 UR4, UP0, UR40, 0x670, URZ ;  /* 0x0000067028047890 */ /* 0x000fe2000ff1e03f */
[----:B------:R-:W-:Y:S01]  /*1a740*/  R2UR UR6, R12 ;  /* 0x000000000c0672ca */ /* 0x000fe200000e0000 */
[----:B0-2---:R-:W-:Y:S01]  /*1a750*/  VIADD R7, R7, 0x288b0 ;  /* 0x000288b007077836 */ /* 0x005fe20000000000 */
[----:B------:R-:W-:Y:S01]  /*1a760*/  R2UR UR7, R13 ;  /* 0x000000000d0772ca */ /* 0x000fe200000e0000 */
[----:B------:R-:W-:Y:S01]  /*1a770*/  UIADD3.X UR5, URZ, UR41, URZ, UP0, !UPT ;  /* 0x000000293f057290 */ /* 0x000fe200087fe43f */
[----:B------:R-:W-:Y:S02]  /*1a780*/  LEA R11, R11, R22, 0x1 ;  /* 0x000000160b0b7211 */ /* 0x000fe400078e08ff */
[----:B------:R-:W-:-:S03]  /*1a790*/  PLOP3.LUT P0, PT, PT, PT, PT, 0x80, 0x0 ;  /* 0x000000000000781c */ /* 0x000fc60003f0f070 */
[----:B------:R-:W-:-:S10]  /*1a7a0*/  VIADD R8, R11, 0x400 ;  /* 0x000004000b087836 */ /* 0x000fd40000000000 */
.L_x_9659:
        /* <DEDUP_REMOVED lines=15> */
.L_x_9660:
        /* <DEDUP_REMOVED lines=9> */
[----:B---3--:R-:W-:Y:S05]  /*1a930*/  @P0 BRA.U.ANY `(.L_x_9660) ;  /* 0xfffffffd00d80947 */ /* 0x008fea000393ffff */
.L_x_9648:
[----:B------:R-:W-:Y:S05]  /*1a940*/  BSYNC B1 ;  /* 0x0000000000017941 */ /* 0x000fea0003800000 */
.L_x_9647:
[----:B-1----:R-:W-:Y:S01]  /*1a950*/  VIADD R11, R3, 0xfffffffe ;  /* 0xfffffffe030b7836 */ /* 0x002fe20000000000 */
        /* <DEDUP_REMOVED lines=8> */
.L_x_9675:
[----:B------:R-:W-:Y:S05]  /*1a9e0*/  YIELD ;  /* 0x0000000000007946 */ /* 0x000fea0003800000 */
[----:B------:R-:W-:Y:S04]  /*1a9f0*/  BSSY B1, `(.L_x_9661) ;  /* 0x000006b000017945 */ /* 0x000fe80003800000 */
[----:B------:R-:W-:Y:S05]  /*1aa00*/  @!P6 BRA `(.L_x_9662) ;  /* 0x0000000400a4e947 */ /* 0x000fea0003800000 */
[----:B0-----:R-:W-:Y:S01]  /*1aa10*/  LEA R10, R27, R22, 0x3 ;  /* 0x000000161b0a7211 */ /* 0x001fe200078e18ff */
[----:B------:R-:W0:Y:S01]  /*1aa20*/  S2R R3, SR_TID.X ;  /* 0x0000000000037919 */ /* 0x000e220000002100 */
[----:B------:R-:W-:Y:S01]  /*1aa30*/  SHF.L.U32 R9, R29, 0x1f, RZ ;  /* 0x0000001f1d097819 */ /* 0x000fe200000006ff */
[----:B------:R-:W-:Y:S03]  /*1aa40*/  BSSY B2, `(.L_x_9663) ;  /* 0x0000005000027945 */ /* 0x000fe60003800000 */
[----:B------:R-:W1:Y:S01]  /*1aa50*/  SYNCS.PHASECHK.TRANS64.TRYWAIT P1, [R10+URZ+0x288a0], R9 ;  /* 0x0288a0090a0075a7 */ /* 0x000e62000802017f */
[----:B0-----:R-:W-:-:S04]  /*1aa60*/  LOP3.LUT R3, R3, 0x7f, RZ, 0xc0, !PT ;  /* 0x0000007f03037812 */ /* 0x001fc800078ec0ff */
[----:B------:R-:W-:Y:S01]  /*1aa70*/  ISETP.NE.AND P2, PT, R3, RZ, PT ;  /* 0x000000ff0300720c */ /* 0x000fe20003f45270 */
[----:B-1----:R-:W-:-:S12]  /*1aa80*/  @!P1 BRA `(.L_x_9664) ;  /* 0x0000007800809947 */ /* 0x002fd80003800000 */
.L_x_9871:
[----:B------:R-:W-:Y:S05]  /*1aa90*/  BSYNC B2 ;  /* 0x0000000000027941 */ /* 0x000fea0003800000 */
.L_x_9663:
[----:B------:R-:W-:Y:S04]  /*1aaa0*/  BSSY B2, `(.L_x_9665) ;  /* 0x0000009000027945 */ /* 0x000fe80003800000 */
[----:B------:R-:W-:Y:S05]  /*1aab0*/  @P2 BRA `(.L_x_9666) ;  /* 0x00000000001c2947 */ /* 0x000fea0003800000 */
[----:B--2---:R-:W1:Y:S01]  /*1aac0*/  S2R R7, SR_TID.X ;  /* 0x0000000000077919 */ /* 0x004e620000002100 */
[----:B------:R-:W-:-:S04]  /*1aad0*/  IMAD.MOV.U32 R3, RZ, RZ, 0x8000 ;  /* 0x00008000ff037424 */ /* 0x000fc800078e00ff */
[----:B------:R3:W-:Y:S01]  /*1aae0*/  SYNCS.ARRIVE.TRANS64 RZ, [R10+URZ+0x28890], R3 ;  /* 0x028890030aff79a7 */ /* 0x0007e2000800003f */
[----:B-1----:R-:W-:-:S04]  /*1aaf0*/  LOP3.LUT R7, R7, 0x1f, RZ, 0xc0, !PT ;  /* 0x0000001f07077812 */ /* 0x002fc800078ec0ff */
[----:B------:R-:W-:-:S13]  /*1ab00*/  ISETP.NE.AND P1, PT, R7, RZ, PT ;  /* 0x000000ff0700720c */ /* 0x000fda0003f25270 */
[----:B---3--:R-:W-:Y:S05]  /*1ab10*/  @!P1 BRA `(.L_x_9666) ;  /* 0x0000000000049947 */ /* 0x008fea0003800000 */
[----:B------:R-:W-:Y:S01]  /*1ab20*/  BPT.TRAP 0x1 ;  /* 0x000000040000795c */ /* 0x000fe20000300000 */
.L_x_9666:
[----:B------:R-:W-:Y:S05]  /*1ab30*/  BSYNC B2 ;  /* 0x0000000000027941 */ /* 0x000fea0003800000 */
.L_x_9665:
[----:B------:R-:W-:Y:S01]  /*1ab40*/  IMAD.MOV.U32 R14, RZ, RZ, RZ ;  /* 0x000000ffff0e7224 */ /* 0x000fe200078e00ff */
[----:B------:R-:W-:Y:S01]  /*1ab50*/  LEA R8, R27, R22, 0xf ;  /* 0x000000161b087211 */ /* 0x000fe200078e78ff */
[----:B------:R-:W-:Y:S01]  /*1ab60*/  UIADD3 UR4, UP0, UR40, 0x570, URZ ;  /* 0x0000057028047890 */ /* 0x000fe2000ff1e03f */
[----:B------:R-:W-:Y:S01]  /*1ab70*/  PLOP3.LUT P1, PT, PT, PT, PT, 0x80, 0x0 ;  /* 0x000000000000781c */ /* 0x000fe20003f2f070 */
[----:B--2---:R-:W-:Y:S01]  /*1ab80*/  IMAD R7, R11, 0x80, R0 ;  /* 0x000000800b077824 */ /* 0x004fe200078e0200 */
[----:B------:R-:W-:Y:S01]  /*1ab90*/  R2UR UR10, R14 ;  /* 0x000000000e0a72ca */ /* 0x000fe200000e0000 */
[----:B------:R-:W-:Y:S01]  /*1aba0*/  VIADD R3, R10, 0x28890 ;  /* 0x000288900a037836 */ /* 0x000fe20000000000 */
[----:B------:R-:W-:Y:S01]  /*1abb0*/  IADD3 R12, R8, 0x18400, RZ ;  /* 0x00018400080c7810 */ /* 0x000fe20007ffe0ff */
[----:B------:R-:W-:Y:S01]  /*1abc0*/  UIADD3.X UR5, URZ, UR41, URZ, UP0, !UPT ;  /* 0x000000293f057290 */ /* 0x000fe200087fe43f */
[----:B------:R-:W-:Y:S01]  /*1abd0*/  UMOV UR6, 0x0 ;  /* 0x0000000000067882 */ /* 0x000fe20000000000 */
[----:B------:R-:W-:-:S10]  /*1abe0*/  UMOV UR7, 0x12f00000 ;  /* 0x12f0000000077882 */ /* 0x000fd40000000000 */
.L_x_9667:
        /* <DEDUP_REMOVED lines=16> */
.L_x_9668:
        /* <DEDUP_REMOVED lines=13> */
.L_x_9872:
[----:B------:R-:W-:Y:S05]  /*1adc0*/  BSYNC B2 ;  /* 0x0000000000027941 */ /* 0x000fea0003800000 */
.L_x_9669:
        /* <DEDUP_REMOVED lines=11> */
.L_x_9672:
[----:B------:R-:W-:Y:S05]  /*1ae80*/  BSYNC B2 ;  /* 0x0000000000027941 */ /* 0x000fea0003800000 */
.L_x_9671:
        /* <DEDUP_REMOVED lines=8> */
.L_x_9673:
        /* <DEDUP_REMOVED lines=15> */
.L_x_9674:
        /* <DEDUP_REMOVED lines=10> */
.L_x_9662:
[----:B------:R-:W-:Y:S05]  /*1b0a0*/  BSYNC B1 ;  /* 0x0000000000017941 */ /* 0x000fea0003800000 */
.L_x_9661:
        /* <DEDUP_REMOVED lines=8> */
.L_x_9641:
[----:B------:R-:W-:Y:S05]  /*1b130*/  BSYNC B0 ;  /* 0x0000000000007941 */ /* 0x000fea0003800000 */
.L_x_9640:
[----:B------:R-:W3:Y:S01]  /*1b140*/  LDC R0, c[0x0][0x448] ;  /* 0x00011200ff007b82 */ /* 0x000ee20000000800 */
[----:B------:R-:W-:Y:S01]  /*1b150*/  LEA R3, R17, 0x7f, 0x7 ;  /* 0x0000007f11037811 */ /* 0x000fe200078e38ff */
[----:B------:R-:W-:Y:S05]  /*1b160*/  @!P0 WARPSYNC.ALL ;  /* 0x0000000000008948 */ /* 0x000fea0003800000 */
[----:B------:R-:W-:Y:S01]  /*1b170*/  BSSY B7, `(.L_x_9676) ;  /* 0x0000387000077945 */ /* 0x000fe20003800000 */
[----:B------:R-:W-:Y:S01]  /*1b180*/  @!P0 BAR.SYNC.DEFER_BLOCKING 0xc, 0x180 ;  /* 0x0306000000008b1d */ /* 0x000fe20000010000 */
[----:B---3--:R-:W-:-:S13]  /*1b190*/  ISETP.NE.AND P1, PT, R0, 0x1, PT ;  /* 0x000000010000780c */ /* 0x008fda0003f25270 */
[----:B------:R-:W3:Y:S08]  /*1b1a0*/  @P1 LDC R0, c[0x0][0x44c] ;  /* 0x00011300ff001b82 */ /* 0x000ef00000000800 */
[----:B--2---:R-:W2:Y:S01]  /*1b1b0*/  @P1 LDC R7, c[0x0][0x450] ;  /* 0x00011400ff071b82 */ /* 0x004ea20000000800 */
[----:B---3--:R-:W-:-:S05]  /*1b1c0*/  @P1 IMAD.HI.U32 R0, R3, R0, RZ ;  /* 0x0000000003001227 */ /* 0x008fca00078e00ff */
[----:B--2---:R-:W-:-:S05]  /*1b1d0*/  @P1 SHF.R.U32.HI R3, RZ, R7, R0 ;  /* 0x00000007ff031219 */ /* 0x004fca0000011600 */
[----:B------:R-:W-:-:S05]  /*1b1e0*/  IMAD.IADD R3, R6, 0x1, R3 ;  /* 0x0000000106037824 */ /* 0x000fca00078e0203 */
[----:B------:R-:W-:-:S04]  /*1b1f0*/  SHF.R.S32.HI R0, RZ, 0x1f, R3 ;  /* 0x0000001fff007819 */ /* 0x000fc80000011403 */
[----:B------:R-:W-:-:S04]  /*1b200*/  LEA.HI R0, R0, R3, RZ, 0x7 ;  /* 0x0000000300007211 */ /* 0x000fc800078f38ff */
[----:B------:R-:W-:-:S04]  /*1b210*/  SHF.R.S32.HI R0, RZ, 0x7, R0 ;  /* 0x00000007ff007819 */ /* 0x000fc80000011400 */
[----:B------:R-:W-:-:S04]  /*1b220*/  VIMNMX R35, R5, R0, PT ;  /* 0x0000000005237248 */ /* 0x000fc80003fe0100 */
[----:B------:R-:W-:Y:S01]  /*1b230*/  ISETP.GT.AND P0, PT, R35, RZ, PT ;  /* 0x000000ff2300720c */ /* 0x000fe20003f04270 */
        /* <DEDUP_REMOVED lines=19> */
.L_x_9677:
        /* <DEDUP_REMOVED lines=10> */
[----:B------:R-:W2:Y:S01]  /*1b410*/  LDC.64 R2, c[0x4][R2] ;  /* 0x0100000002027b82 */ /* 0x000ea20000000a00 */
[----:B------:R-:W-:Y:S01]  /*1b420*/  IMAD.U32 R5, RZ, RZ, UR7 ;  /* 0x00000007ff057e24 */ /* 0x000fe2000f8e00ff */
[----:B-1----:R-:W-:Y:S01]  /*1b430*/  MOV R11, UR5 ;  /* 0x00000005000b7c02 */ /* 0x002fe20008000f00 */
[----:B------:R-:W-:Y:S01]  /*1b440*/  IMAD.U32 R7, RZ, RZ, UR9 ;  /* 0x00000009ff077e24 */ /* 0x000fe2000f8e00ff */
[----:B------:R-:W-:Y:S01]  /*1b450*/  MOV R13, RZ ;  /* 0x000000ff000d7202 */ /* 0x000fe20000000f00 */
[----:B0-----:R-:W-:-:S02]  /*1b460*/  IMAD.U32 R10, RZ, RZ, UR4 ;  /* 0x00000004ff0a7e24 */ /* 0x001fc4000f8e00ff */
[----:B------:R-:W-:Y:S02]  /*1b470*/  IMAD.MOV.U32 R8, RZ, RZ, 0x70 ;  /* 0x00000070ff087424 */ /* 0x000fe400078e00ff */
[----:B------:R-:W-:-:S07]  /*1b480*/  IMAD.MOV.U32 R12, RZ, RZ, 0x1 ;  /* 0x00000001ff0c7424 */ /* 0x000fce00078e00ff */
[----:B------:R-:W-:-:S07]  /*1b490*/  LEPC R20, `(.L_x_9680) ;  /* 0x000000001014794e */ /* 0x000fce0000000000 */
[----:B--2---:R-:W-:Y:S05]  /*1b4a0*/  CALL.ABS.NOINC R2 ;  /* 0x0000000002007343 */ /* 0x004fea0003c00000 */
.L_x_9680:
[----:B------:R-:W-:Y:S05]  /*1b4b0*/  BSYNC B6 ;  /* 0x0000000000067941 */ /* 0x000fea0003800000 */
.L_x_9679:
        /* <DEDUP_REMOVED lines=10> */
[----:B------:R-:W-:Y:S01]  /*1b560*/  MOV R5, UR7 ;  /* 0x0000000700057c02 */ /* 0x000fe20008000f00 */
[----:B------:R-:W-:Y:S01]  /*1b570*/  IMAD.U32 R6, RZ, RZ, UR8 ;  /* 0x00000008ff067e24 */ /* 0x000fe2000f8e00ff */
[----:B0-----:R-:W-:Y:S01]  /*1b580*/  MOV R10, UR4 ;  /* 0x00000004000a7c02 */ /* 0x001fe20008000f00 */
[----:B------:R-:W-:Y:S01]  /*1b590*/  IMAD.U32 R7, RZ, RZ, UR9 ;  /* 0x00000009ff077e24 */ /* 0x000fe2000f8e00ff */
[----:B------:R-:W-:Y:S01]  /*1b5a0*/  MOV R12, 0x1 ;  /* 0x00000001000c7802 */ /* 0x000fe20000000f00 */
[----:B-1----:R-:W-:-:S02]  /*1b5b0*/  IMAD.U32 R11, RZ, RZ, UR5 ;  /* 0x00000005ff0b7e24 */ /* 0x002fc4000f8e00ff */
[----:B------:R-:W-:Y:S02]  /*1b5c0*/  IMAD.MOV.U32 R8, RZ, RZ, 0x70 ;  /* 0x00000070ff087424 */ /* 0x000fe400078e00ff */
[----:B--2---:R-:W-:-:S07]  /*1b5d0*/  IMAD.MOV.U32 R13, RZ, RZ, RZ ;  /* 0x000000ffff0d7224 */ /* 0x004fce00078e00ff */
[----:B------:R-:W-:-:S07]  /*1b5e0*/  LEPC R20, `(.L_x_9683) ;  /* 0x000000001014794e */ /* 0x000fce0000000000 */
[----:B---3--:R-:W-:Y:S05]  /*1b5f0*/  CALL.ABS.NOINC R2 ;  /* 0x0000000002007343 */ /* 0x008fea0003c00000 */
.L_x_9683:
        /* <DEDUP_REMOVED lines=15> */
.L_x_9682:
[----:B------:R-:W-:Y:S05]  /*1b6f0*/  BSYNC B6 ;  /* 0x0000000000067941 */ /* 0x000fea0003800000 */
.L_x_9681:
[----:B------:R-:W-:Y:S01]  /*1b700*/  ULDC.64 UR4, c[0x0][0x9f8] ;  /* 0x00027e0000047ab9 */ /* 0x000fe20000000a00 */
[----:B------:R-:W2:Y:S01]  /*1b710*/  LDL R20, [R1] ;  /* 0x0000000001147983 */ /* 0x000ea20000100800 */
[----:B------:R-:W-:Y:S01]  /*1b720*/  ISETP.NE.U32.AND P0, PT, RZ, UR4, PT ;  /* 0x00000004ff007c0c */ /* 0x000fe2000bf05070 */
[----:B------:R-:W-:Y:S01]  /*1b730*/  IMAD.MOV.U32 R26, RZ, RZ, R35 ;  /* 0x000000ffff1a7224 */ /* 0x000fe200078e0023 */
[----:B------:R-:W3:Y:S02]  /*1b740*/  LDC R0, c[0x0][0x430] ;  /* 0x00010c00ff007b82 */ /* 0x000ee40000000800 */
[----:B------:R-:W-:-:S13]  /*1b750*/  ISETP.NE.AND.EX P0, PT, RZ, UR5, PT, P0 ;  /* 0x00000005ff007c0c */ /* 0x000fda000bf05300 */
[----:B------:R-:W-:Y:S01]  /*1b760*/  @P0 IADD3 R2, P1, R23, UR4, RZ ;  /* 0x0000000417020c10 */ /* 0x000fe2000ff3e0ff */
[----:B------:R-:W4:Y:S01]  /*1b770*/  S2R R21, SR_TID.X ;  /* 0x0000000000157919 */ /* 0x000f220000002100 */
[----:B------:R-:W0:Y:S02]  /*1b780*/  S2R R35, SR_TID.X ;  /* 0x0000000000237919 */ /* 0x000e240000002100 */
[----:B------:R-:W-:Y:S01]  /*1b790*/  @P0 IADD3.X R3, R24, UR5, RZ, P1, !PT ;  /* 0x0000000518030c10 */ /* 0x000fe20008ffe4ff */
[----:B------:R-:W-:Y:S01]  /*1b7a0*/  VIADD R26, R26, 0xffffffff ;  /* 0xffffffff1a1a7836 */ /* 0x000fe20000000000 */
[----:B------:R-:W-:-:S03]  /*1b7b0*/  ULDC UR4, c[0x0][0x2f4] ;  /* 0x0000bd0000047ab9 */ /* 0x000fc60000000800 */
[----:B------:R1:W2:Y:S01]  /*1b7c0*/  @P0 LDG.E R34, desc[UR42][R2.64] ;  /* 0x0000002a02220981 */ /* 0x0002a2000c1e1900 */
[----:B---3--:R-:W-:Y:S01]  /*1b7d0*/  ISETP.NE.AND P1, PT, R0, 0x1, PT ;  /* 0x000000010000780c */ /* 0x008fe20003f25270 */
[----:B------:R-:W-:-:S12]  /*1b7e0*/  IMAD.SHL.U32 R8, R26, 0x80, RZ ;  /* 0x000000801a087824 */ /* 0x000fd800078e00ff */
[----:B------:R-:W3:Y:S01]  /*1b7f0*/  @P1 LDC R7, c[0x0][0x434] ;  /* 0x00010d00ff071b82 */ /* 0x000ee20000000800 */
[----:B----4-:R-:W-:-:S07]  /*1b800*/  LOP3.LUT R21, R21, 0x7f, RZ, 0xc0, !PT ;  /* 0x0000007f15157812 */ /* 0x010fce00078ec0ff */
[----:B------:R-:W4:Y:S01]  /*1b810*/  @P1 LDC R5, c[0x0][0x438] ;  /* 0x00010e00ff051b82 */ /* 0x000f220000000800 */
[----:B0-----:R-:W-:Y:S02]  /*1b820*/  SHF.L.U32 R35, R35, 0x4, RZ ;  /* 0x0000000423237819 */ /* 0x001fe400000006ff */
[----:B------:R-:W-:Y:S02]  /*1b830*/  SHF.R.U32.HI R21, RZ, 0x3, R21 ;  /* 0x00000003ff157819 */ /* 0x000fe40000011615 */
[----:B------:R-:W-:-:S04]  /*1b840*/  LOP3.LUT R35, R35, 0x70, RZ, 0xc0, !PT ;  /* 0x0000007023237812 */ /* 0x000fc800078ec0ff */
[----:B------:R-:W-:-:S04]  /*1b850*/  LOP3.LUT R6, R8, R21, R35, 0xfe, !PT ;  /* 0x0000001508067212 */ /* 0x000fc800078efe23 */
[----:B------:R-:W-:-:S13]  /*1b860*/  ISETP.GE.AND P0, PT, R6, R37, PT ;  /* 0x000000250600720c */ /* 0x000fda0003f06270 */
[----:B-1----:R-:W0:Y:S01]  /*1b870*/  @!P0 LDC.64 R2, c[0x0][0x428] ;  /* 0x00010a00ff028b82 */ /* 0x002e220000000a00 */
[----:B------:R-:W-:Y:S01]  /*1b880*/  LOP3.LUT R32, R32, 0xfffffffb, RZ, 0xc0, !PT ;  /* 0xfffffffb20207812 */ /* 0x000fe200078ec0ff */
[----:B------:R-:W-:Y:S01]  /*1b890*/  UMOV UR5, 0xffffffff ;  /* 0xffffffff00057882 */ /* 0x000fe20000000000 */
[----:B--2---:R-:W-:-:S05]  /*1b8a0*/  IADD3 R6, R6, R20, RZ ;  /* 0x0000001406067210 */ /* 0x004fca0007ffe0ff */
[----:B---3--:R-:W-:-:S04]  /*1b8b0*/  @P1 IMAD.HI.U32 R7, R6, R7, RZ ;  /* 0x0000000706071227 */ /* 0x008fc800078e00ff */
[----:B------:R-:W-:Y:S01]  /*1b8c0*/  IMAD.MOV.U32 R4, RZ, RZ, R6 ;  /* 0x000000ffff047224 */ /* 0x000fe200078e0006 */
[----:B----4-:R-:W-:-:S05]  /*1b8d0*/  @P1 SHF.R.U32.HI R4, RZ, R5, R7 ;  /* 0x00000005ff041219 */ /* 0x010fca0000011607 */
[----:B------:R-:W-:-:S04]  /*1b8e0*/  IMAD.MOV R5, RZ, RZ, -R4 ;  /* 0x000000ffff057224 */ /* 0x000fc800078e0a04 */
[----:B------:R-:W-:Y:S01]  /*1b8f0*/  IMAD R0, R0, R5, R6 ;  /* 0x0000000500007224 */ /* 0x000fe200078e0206 */
[----:B------:R-:W-:Y:S02]  /*1b900*/  @!P0 SHF.R.S32.HI R5, RZ, 0x1f, R4 ;  /* 0x0000001fff058819 */ /* 0x000fe40000011404 */
[----:B------:R-:W-:Y:S01]  /*1b910*/  SHF.R.S32.HI R9, RZ, 0x1f, R34 ;  /* 0x0000001fff097819 */ /* 0x000fe20000011422 */
[----:B0-----:R-:W-:-:S04]  /*1b920*/  @!P0 IMAD.WIDE.U32 R4, R34, R2, R4 ;  /* 0x0000000222048225 */ /* 0x001fc800078e0004 */
[----:B------:R-:W-:-:S04]  /*1b930*/  @!P0 IMAD R6, R9, R2, RZ ;  /* 0x0000000209068224 */ /* 0x000fc800078e02ff */
[----:B------:R-:W-:Y:S02]  /*1b940*/  @!P0 IMAD R6, R34, R3, R6 ;  /* 0x0000000322068224 */ /* 0x000fe400078e0206 */
[----:B------:R-:W0:Y:S01]  /*1b950*/  @!P0 LDC.64 R2, c[0x0][0x418] ;  /* 0x00010600ff028b82 */ /* 0x000e220000000a00 */
[----:B------:R-:W-:Y:S02]  /*1b960*/  IMAD.U32 R7, RZ, RZ, UR38 ;  /* 0x00000026ff077e24 */ /* 0x000fe4000f8e00ff */
[----:B------:R-:W-:-:S03]  /*1b970*/  @!P0 IADD3 R6, R5, R6, RZ ;  /* 0x0000000605068210 */ /* 0x000fc60007ffe0ff */
        /* <DEDUP_REMOVED lines=14> */
.L_x_9875:
[----:B------:R-:W-:Y:S01]  /*1ba60*/  SHF.R.S32.HI R35, RZ, 0x1f, R18 ;  /* 0x0000001fff237819 */ /* 0x000fe20000011412 */
[----:B------:R-:W-:Y:S06]  /*1ba70*/  @!P2 BRA `(.L_x_9685) ;  /* 0x000000000004a947 */ /* 0x000fec0003800000 */
[----:B------:R-:W-:Y:S01]  /*1ba80*/  BPT.TRAP 0x1 ;  /* 0x000000040000795c */ /* 0x000fe20000300000 */
.L_x_9685:
        /* <DEDUP_REMOVED lines=25> */
.L_x_9876:
[----:B------:R-:W-:Y:S05]  /*1bc20*/  BSYNC B0 ;  /* 0x0000000000007941 */ /* 0x000fea0003800000 */
.L_x_9686:
        /* <DEDUP_REMOVED lines=21> */
[----:B------:R-:W-:Y:S01]  /*1bd80*/  UMOV UR4, 0xffffffff ;  /* 0xffffffff00047882 */ /* 0x000fe20000000000 */
[----:B------:R-:W-:Y:S02]  /*1bd90*/  SHF.R.U32.HI R9, RZ, 0x3, R9 ;  /* 0x00000003ff097819 */ /* 0x000fe40000011609 */
[----:B------:R-:W-:Y:S02]  /*1bda0*/  IADD3 R0, R3, R0, RZ ;  /* 0x0000000003007210 */ /* 0x000fe40007ffe0ff */
[----:B------:R-:W-:-:S02]  /*1bdb0*/  IADD3 R6, -R9, R37, -R8 ;  /* 0x0000002509067210 */ /* 0x000fc40007ffe908 */
[----:B------:R-:W-:Y:S02]  /*1bdc0*/  LEA.HI.X R0, R2, UR5, R0, 0x1, P0 ;  /* 0x0000000502007c11 */ /* 0x000fe400080f0c00 */
[----:B------:R-:W-:Y:S01]  /*1bdd0*/  ISETP.GE.AND P0, PT, R6, 0x1, PT ;  /* 0x000000010600780c */ /* 0x000fe20003f06270 */
[----:B------:R-:W-:-:S12]  /*1bde0*/  BRA.DIV UR4, `(.L_x_9688) ;  /* 0x0000006a04187947 */ /* 0x000fd8000b800000 */
[----:B------:R-:W0:Y:S01]  /*1bdf0*/  SHFL.IDX PT, R3, R4, RZ, 0x181f ;  /* 0x00181fff04037589 */ /* 0x000e2200000e0000 */
[----:B------:R-:W-:-:S03]  /*1be00*/  @P0 LEA R8, R5, R22, 0x1 ;  /* 0x0000001605080211 */ /* 0x000fc600078e08ff */
        /* <DEDUP_REMOVED lines=77> */
.L_x_9894:
        /* <DEDUP_REMOVED lines=11> */
.L_x_9689:
        /* <DEDUP_REMOVED lines=11> */
.L_x_9690:
        /* <DEDUP_REMOVED lines=39> */
.L_x_9692:
[----:B------:R-:W-:Y:S05]  /*1c6b0*/  BSYNC B6 ;  /* 0x0000000000067941 */ /* 0x000fea0003800000 */
.L_x_9691:
[----:B------:R-:W2:Y:S01]  /*1c6c0*/  LDL.LU R20, [R1+0x20] ;  /* 0x0000200001147983 */ /* 0x000ea20000300800 */
[----:B------:R-:W3:Y:S01]  /*1c6d0*/  LDC R6, c[0x0][0x448] ;  /* 0x00011200ff067b82 */ /* 0x000ee20000000800 */
[----:B------:R-:W-:Y:S01]  /*1c6e0*/  ULDC.64 UR4, c[0x0][0x2d8] ;  /* 0x0000b60000047ab9 */ /* 0x000fe20000000a00 */
[----:B------:R-:W-:Y:S01]  /*1c6f0*/  ULDC.64 UR6, c[0x0][0x280] ;  /* 0x0000a00000067ab9 */ /* 0x000fe20000000a00 */
[----:B------:R-:W4:Y:S04]  /*1c700*/  LDL.LU R21, [R1+0xc] ;  /* 0x00000c0001157983 */ /* 0x000f280000300800 */
[----:B0-----:R-:W4:Y:S01]  /*1c710*/  LDL.LU.64 R2, [R1+0x18] ;  /* 0x0000180001027983 */ /* 0x001f220000300a00 */
[----:B------:R-:W-:-:S03]  /*1c720*/  IMAD R0, R35, UR4, RZ ;  /* 0x0000000423007c24 */ /* 0x000fc6000f8e02ff */
[----:B------:R0:W5:Y:S01]  /*1c730*/  LDL R10, [R1+0x14] ;  /* 0x00001400010a7983 */ /* 0x0001620000100800 */
[----:B------:R-:W-:-:S03]  /*1c740*/  IMAD R5, R18, UR5, R0 ;  /* 0x0000000512057c24 */ /* 0x000fc6000f8e0200 */
[----:B------:R0:W5:Y:S01]  /*1c750*/  LDL R8, [R1+0x8] ;  /* 0x0000080001087983 */ /* 0x0001620000100800 */
[----:B---3--:R-:W-:-:S13]  /*1c760*/  ISETP.NE.AND P0, PT, R6, 0x1, PT ;  /* 0x000000010600780c */ /* 0x008fda0003f05270 */
[----:B-1----:R-:W1:Y:S01]  /*1c770*/  @P0 LDC R7, c[0x0][0x44c] ;  /* 0x00011300ff070b82 */ /* 0x002e620000000800 */
[----:B----4-:R-:W-:Y:S02]  /*1c780*/  MOV R3, R21 ;  /* 0x0000001500037202 */ /* 0x010fe40000000f00 */
[----:B------:R-:W3:Y:S01]  /*1c790*/  S2R R21, SR_TID.X ;  /* 0x0000000000157919 */ /* 0x000ee20000002100 */
[----:B------:R-:W-:Y:S01]  /*1c7a0*/  IMAD.WIDE.U32 R2, R18, UR4, R2 ;  /* 0x0000000412027c25 */ /* 0x000fe2000f8e0002 */
[----:B------:R-:W-:-:S03]  /*1c7b0*/  ULDC.64 UR4, c[0x0][0x2e0] ;  /* 0x0000b80000047ab9 */ /* 0x000fc60000000a00 */
[----:B--2---:R-:W-:Y:S02]  /*1c7c0*/  IMAD R0, R20, UR4, RZ ;  /* 0x0000000414007c24 */ /* 0x004fe4000f8e02ff */
[----:B------:R-:W2:Y:S01]  /*1c7d0*/  S2R R20, SR_TID.X ;  /* 0x0000000000147919 */ /* 0x000ea20000002100 */
[----:B------:R-:W-:Y:S02]  /*1c7e0*/  IMAD.IADD R3, R3, 0x1, R5 ;  /* 0x0000000103037824 */ /* 0x000fe400078e0205 */
[C---:B------:R-:W-:Y:S02]  /*1c7f0*/  IMAD R0, R33.reuse, UR5, R0 ;  /* 0x0000000521007c24 */ /* 0x040fe4000f8e0200 */
[----:B------:R-:W-:Y:S01]  /*1c800*/  IMAD.WIDE.U32 R2, R33, UR4, R2 ;  /* 0x0000000421027c25 */ /* 0x000fe2000f8e0002 */
[----:B------:R-:W-:-:S04]  /*1c810*/  ULDC.64 UR4, c[0x0][0x2d0] ;  /* 0x0000b40000047ab9 */ /* 0x000fc80000000a00 */
[----:B------:R-:W-:Y:S02]  /*1c820*/  IADD3 R3, R3, R0, RZ ;  /* 0x0000000003037210 */ /* 0x000fe40007ffe0ff */
[----:B------:R-:W4:Y:S01]  /*1c830*/  @P0 LDC R0, c[0x0][0x450] ;  /* 0x00011400ff000b82 */ /* 0x000f220000000800 */
[----:B---3--:R-:W-:-:S05]  /*1c840*/  IMAD.SHL.U32 R21, R21, 0x10, RZ ;  /* 0x0000001015157824 */ /* 0x008fca00078e00ff */
[----:B------:R-:W-:Y:S02]  /*1c850*/  LOP3.LUT R21, R21, 0x70, RZ, 0xc0, !PT ;  /* 0x0000007015157812 */ /* 0x000fe400078ec0ff */
[----:B--2---:R-:W-:-:S04]  /*1c860*/  LOP3.LUT R20, R20, 0x7f, RZ, 0xc0, !PT ;  /* 0x0000007f14147812 */ /* 0x004fc800078ec0ff */
[----:B------:R-:W-:-:S04]  /*1c870*/  SHF.R.U32.HI R20, RZ, 0x3, R20 ;  /* 0x00000003ff147819 */ /* 0x000fc80000011614 */
[----:B------:R-:W-:-:S05]  /*1c880*/  LOP3.LUT R20, R20, R21, RZ, 0xfc, !PT ;  /* 0x0000001514147212 */ /* 0x000fca00078efcff */
[----:B------:R-:W-:-:S04]  /*1c890*/  IMAD R5, R17, 0x80, R20 ;  /* 0x0000008011057824 */ /* 0x000fc800078e0214 */
[----:B-1----:R-:W-:-:S04]  /*1c8a0*/  @P0 IMAD.HI.U32 R7, R5, R7, RZ ;  /* 0x0000000705070227 */ /* 0x002fc800078e00ff */
[----:B------:R-:W-:Y:S01]  /*1c8b0*/  IMAD.MOV.U32 R4, RZ, RZ, R5 ;  /* 0x000000ffff047224 */ /* 0x000fe200078e0005 */
[----:B----4-:R-:W-:Y:S01]  /*1c8c0*/  @P0 SHF.R.U32.HI R4, RZ, R0, R7 ;  /* 0x00000000ff040219 */ /* 0x010fe20000011607 */
[----:B------:R-:W1:Y:S03]  /*1c8d0*/  S2R R20, SR_TID.X ;  /* 0x0000000000147919 */ /* 0x000e660000002100 */
[----:B------:R-:W-:-:S05]  /*1c8e0*/  IADD3 R0, -R4, RZ, RZ ;  /* 0x000000ff04007210 */ /* 0x000fca0007ffe1ff */
        /* <DEDUP_REMOVED lines=22> */
[----:B-----5:R-:W-:Y:S01]  /*1ca50*/  IMAD R5, R10, R6, RZ ;  /* 0x000000060a057224 */ /* 0x020fe200078e02ff */
[----:B------:R-:W-:Y:S02]  /*1ca60*/  LEA R17, R17, R9, 0x7 ;  /* 0x0000000911117211 */ /* 0x000fe400078e38ff */
[----:B------:R-:W1:Y:S02]  /*1ca70*/  SHFL.IDX PT, R2, R4, RZ, 0x181f ;  /* 0x00181fff04027589 */ /* 0x000e6400000e0000 */
[C---:B------:R-:W-:Y:S02]  /*1ca80*/  ISETP.GE.AND P3, PT, R17.reuse, R5, PT ;  /* 0x000000051100720c */ /* 0x040fe40003f66270 */
[----:B------:R-:W-:-:S11]  /*1ca90*/  IADD3 R6, R17, 0x10, RZ ;  /* 0x0000001011067810 */ /* 0x000fd60007ffe0ff */
        /* <DEDUP_REMOVED lines=15> */
[----:B------:R1:W-:Y:S01]  /*1cb90*/  @!P3 LDGSTS.E.BYPASS.LTC128B.128 [R8+0x14c00], desc[UR42][R2.64+0x80], !P1 ;  /* 0x14c000800208bfae */ /* 0x0003e2000c901d6a */
[----:B------:R-:W-:Y:S01]  /*1cba0*/  ISETP.GE.AND P3, PT, R6, R5, PT ;  /* 0x000000050600720c */ /* 0x000fe20003f66270 */
[----:B------:R-:W-:Y:S02]  /*1cbb0*/  VIADD R6, R17, 0x30 ;  /* 0x0000003011067836 */ /* 0x000fe40000000000 */
        /* <DEDUP_REMOVED lines=17> */
[----:B------:R1:W-:Y:S01]  /*1ccd0*/  @!P3 LDGSTS.E.BYPASS.LTC128B.128 [R8+0x15c00], desc[UR42][R2.64+0x80], !P1 ;  /* 0x15c000800208bfae */ /* 0x0003e2000c901d6a */
[----:B------:R-:W-:Y:S01]  /*1cce0*/  ISETP.GE.AND P3, PT, R6, R5, PT ;  /* 0x000000050600720c */ /* 0x000fe20003f66270 */
[----:B------:R-:W-:Y:S02]  /*1ccf0*/  VIADD R6, R17, 0x50 ;  /* 0x0000005011067836 */ /* 0x000fe40000000000 */
        /* <DEDUP_REMOVED lines=27> */
[----:B0-----:R1:W-:Y:S02]  /*1ceb0*/  @!P3 LDGSTS.E.BYPASS.LTC128B.128 [R8+0x17400], desc[UR42][R2.64+0x80], !P1 ;  /* 0x174000800208bfae */ /* 0x0013e4000c901d6a */
.L_x_9911:
        /* <DEDUP_REMOVED lines=11> */
.L_x_9695:
[----:B------:R-:W-:Y:S05]  /*1cf70*/  BSYNC B0 ;  /* 0x0000000000007941 */ /* 0x000fea0003800000 */
.L_x_9694:
[----:B------:R-:W-:Y:S01]  /*1cf80*/  NOP ;  /* 0x0000000000007918 */ /* 0x000fe20000000000 */
[----:B------:R-:W-:-:S13]  /*1cf90*/  PLOP3.LUT P0, PT, PT, PT, PT, 0x80, 0x0 ;  /* 0x000000000000781c */ /* 0x000fda0003f0f070 */
.L_x_9696:
        /* <DEDUP_REMOVED lines=20> */
.L_x_9912:
[----:B------:R-:W-:Y:S05]  /*1d0e0*/  BSYNC B0 ;  /* 0x0000000000007941 */ /* 0x000fea0003800000 */
.L_x_9697:
        /* <DEDUP_REMOVED lines=8> */
[----:B------:R-:W-:Y:S01]  /*1d170*/  MOV R17, R28 ;  /* 0x0000001c00117202 */ /* 0x000fe20000000f00 */
[----:B---3--:R-:W-:-:S10]  /*1d180*/  VIADD R6, R0, 0xfffffffe ;  /* 0xfffffffe00067836 */ /* 0x008fd40000000000 */
.L_x_9713:
[----:B------:R-:W3:Y:S01]  /*1d190*/  LDL R7, [R1] ;  /* 0x0000000001077983 */ /* 0x000ee20000100800 */
[----:B------:R-:W1:Y:S03]  /*1d1a0*/  LDC R0, c[0x0][0x430] ;  /* 0x00010c00ff007b82 */ /* 0x000e660000000800 */
[----:B------:R-:W4:Y:S01]  /*1d1b0*/  LDL R5, [R1+0x4] ;  /* 0x0000040001057983 */ /* 0x000f220000100800 */
[----:B------:R-:W-:Y:S05]  /*1d1c0*/  YIELD ;  /* 0x0000000000007946 */ /* 0x000fea0003800000 */
[----:B------:R-:W5:Y:S01]  /*1d1d0*/  S2R R2, SR_TID.X ;  /* 0x0000000000027919 */ /* 0x000f620000002100 */
[----:B------:R-:W-:Y:S01]  /*1d1e0*/  ULDC.64 UR4, c[0x0][0x428] ;  /* 0x00010a0000047ab9 */ /* 0x000fe20000000a00 */
[----:B------:R-:W2:Y:S01]  /*1d1f0*/  S2R R4, SR_TID.X ;  /* 0x0000000000047919 */ /* 0x000ea20000002100 */
[----:B-1----:R-:W-:-:S13]  /*1d200*/  ISETP.NE.AND P0, PT, R0, 0x1, PT ;  /* 0x000000010000780c */ /* 0x002fda0003f05270 */
[----:B0-----:R-:W0:Y:S01]  /*1d210*/  @P0 LDC R3, c[0x0][0x434] ;  /* 0x00010d00ff030b82 */ /* 0x001e220000000800 */
[----:B-----5:R-:W-:-:S07]  /*1d220*/  LOP3.LUT R2, R2, 0x7f, RZ, 0xc0, !PT ;  /* 0x0000007f02027812 */ /* 0x020fce00078ec0ff */
[----:B------:R-:W1:Y:S01]  /*1d230*/  @P0 LDC R8, c[0x0][0x438] ;  /* 0x00010e00ff080b82 */ /* 0x000e620000000800 */
[----:B--2---:R-:W-:Y:S01]  /*1d240*/  IMAD.SHL.U32 R4, R4, 0x10, RZ ;  /* 0x0000001004047824 */ /* 0x004fe200078e00ff */
[----:B------:R-:W-:-:S04]  /*1d250*/  SHF.R.U32.HI R2, RZ, 0x3, R2 ;  /* 0x00000003ff027819 */ /* 0x000fc80000011602 */
        /* <DEDUP_REMOVED lines=17> */
[----:B------:R-:W-:Y:S01]  /*1d370*/  IMAD.U32 R7, RZ, RZ, UR38 ;  /* 0x00000026ff077e24 */ /* 0x000fe2000f8e00ff */
[----:B------:R-:W-:Y:S01]  /*1d380*/  MOV R26, R6 ;  /* 0x00000006001a7202 */ /* 0x000fe20000000f00 */
[----:B------:R-:W-:-:S03]  /*1d390*/  VIADD R25, R10, 0x1 ;  /* 0x000000010a197836 */ /* 0x000fc60000000000 */
        /* <DEDUP_REMOVED lines=8> */
.L_x_9701:
[----:B------:R-:W-:Y:S01]  /*1d420*/  IMAD R6, R25, 0x8, R22 ;  /* 0x0000000819067824 */ /* 0x000fe200078e0216 */
[----:B------:R-:W-:Y:S01]  /*1d430*/  SHF.L.U32 R3, R28, 0x1f, RZ ;  /* 0x0000001f1c037819 */ /* 0x000fe200000006ff */
[----:B------:R-:W-:Y:S03]  /*1d440*/  BSSY B1, `(.L_x_9702) ;  /* 0x0000003000017945 */ /* 0x000fe60003800000 */
[----:B------:R-:W0:Y:S02]  /*1d450*/  SYNCS.PHASECHK.TRANS64.TRYWAIT P0, [R6+URZ+0x28840], R3 ;  /* 0x02884003060075a7 */ /* 0x000e24000800017f */
[----:B0-----:R-:W-:Y:S05]  /*1d460*/  @!P0 BRA `(.L_x_9703) ;  /* 0x0000006400e48947 */ /* 0x001fea0003800000 */
.L_x_9913:
[----:B------:R-:W-:Y:S05]  /*1d470*/  BSYNC B1 ;  /* 0x0000000000017941 */ /* 0x000fea0003800000 */
.L_x_9702:
        /* <DEDUP_REMOVED lines=25> */
[----:B------:R-:W-:Y:S01]  /*1d610*/  SHF.L.U32 R5, R31, 0x1, RZ ;  /* 0x000000011f057819 */ /* 0x000fe200000006ff */
[----:B------:R-:W-:Y:S02]  /*1d620*/  IMAD R8, R8, 0x2, R22 ;  /* 0x0000000208087824 */ /* 0x000fe400078e0216 */
[----:B------:R-:W1:Y:S01]  /*1d630*/  SHFL.IDX PT, R3, R9, RZ, 0x181f ;  /* 0x00181fff09037589 */ /* 0x000e6200000e0000 */
[----:B0-----:R-:W-:-:S05]  /*1d640*/  IADD3 R2, P0, R2, R5, RZ ;  /* 0x0000000502027210 */ /* 0x001fca0007f1e0ff */
[----:B-1----:R-:W-:-:S05]  /*1d650*/  IMAD.X R3, RZ, RZ, R3, P0 ;  /* 0x000000ffff037224 */ /* 0x002fca00000e0603 */
[----:B------:R-:W-:Y:S01]  /*1d660*/  @!PT LDS RZ, [RZ] ;  /* 0x00000000fffff984 */ /* 0x000fe20000000800 */
        /* <DEDUP_REMOVED lines=40> */
.L_x_9931:
[----:B-1----:R-:W-:-:S04]  /*1d8f0*/  IADD3 R2, P0, R2, R5, RZ ;  /* 0x0000000502027210 */ /* 0x002fc80007f1e0ff */
        /* <DEDUP_REMOVED lines=8> */
.L_x_9705:
        /* <DEDUP_REMOVED lines=11> */
.L_x_9706:
[----:B------:R1:W-:Y:S01]  /*1da30*/  SYNCS.ARRIVE.TRANS64.A1T0 RZ, [R6+URZ+0x28830], RZ ;  /* 0x028830ff06ff79a7 */ /* 0x0003e2000810003f */
[----:B------:R-:W-:Y:S05]  /*1da40*/  @!P4 BRA `(.L_x_9707) ;  /* 0x000000000004c947 */ /* 0x000fea0003800000 */
[----:B------:R-:W-:Y:S01]  /*1da50*/  BPT.TRAP 0x1 ;  /* 0x000000040000795c */ /* 0x000fe20000300000 */
.L_x_9707:
[----:B------:R-:W-:Y:S01]  /*1da60*/  SHF.L.U32 R2, R17, 0x1f, RZ ;  /* 0x0000001f11027819 */ /* 0x000fe200000006ff */
[----:B-1----:R-:W-:Y:S01]  /*1da70*/  IMAD R6, R10, 0x8, R22 ;  /* 0x000000080a067824 */ /* 0x002fe200078e0216 */
[----:B------:R-:W-:Y:S03]  /*1da80*/  BSSY B1, `(.L_x_9708) ;  /* 0x0000003000017945 */ /* 0x000fe60003800000 */
[----:B------:R-:W1:Y:S02]  /*1da90*/  SYNCS.PHASECHK.TRANS64.TRYWAIT P0, [R6+URZ+0x28860], R2 ;  /* 0x02886002060075a7 */ /* 0x000e64000800017f */
[----:B-1----:R-:W-:Y:S05]  /*1daa0*/  @!P0 BRA `(.L_x_9709) ;  /* 0x0000006800b48947 */ /* 0x002fea0003800000 */
.L_x_9932:
[----:B------:R-:W-:Y:S05]  /*1dab0*/  BSYNC B1 ;  /* 0x0000000000017941 */ /* 0x000fea0003800000 */
.L_x_9708:
        /* <DEDUP_REMOVED lines=66> */
[----:B--2---:R1:W-:Y:S02]  /*1dee0*/  LDGSTS.E.BYPASS.LTC128B.128 [R7+0x7400], desc[UR42][R2.64+0x80], !P0 ;  /* 0x0740008002077fae */ /* 0x0043e4000c101d6a */
.L_x_9950:
        /* <DEDUP_REMOVED lines=29> */
.L_x_9711:
        /* <DEDUP_REMOVED lines=11> */
.L_x_9712:
[C---:B------:R-:W-:Y:S01]  /*1e170*/  ISETP.GT.AND P0, PT, R26.reuse, RZ, PT ;  /* 0x000000ff1a00720c */ /* 0x040fe20003f04270 */
[----:B------:R0:W-:Y:S01]  /*1e180*/  SYNCS.ARRIVE.TRANS64.A1T0 RZ, [R6+URZ+0x28850], RZ ;  /* 0x028850ff06ff79a7 */ /* 0x0001e2000810003f */
[----:B------:R-:W-:Y:S01]  /*1e190*/  IMAD.MOV.U32 R10, RZ, RZ, R25 ;  /* 0x000000ffff0a7224 */ /* 0x000fe200078e0019 */
[----:B------:R-:W-:Y:S01]  /*1e1a0*/  MOV R33, R26 ;  /* 0x0000001a00217202 */ /* 0x000fe20000000f00 */
[----:B------:R-:W-:Y:S01]  /*1e1b0*/  IMAD.MOV.U32 R17, RZ, RZ, R28 ;  /* 0x000000ffff117224 */ /* 0x000fe200078e001c */
[----:B0-----:R-:W-:-:S08]  /*1e1c0*/  IADD3 R6, R26, -0x1, RZ ;  /* 0xffffffff1a067810 */ /* 0x001fd00007ffe0ff */
[----:B------:R-:W-:Y:S05]  /*1e1d0*/  @P0 BRA `(.L_x_9713) ;  /* 0xffffffec00ec0947 */ /* 0x000fea000383ffff */
.L_x_9700:
[----:B------:R-:W-:Y:S05]  /*1e1e0*/  BSYNC B0 ;  /* 0x0000000000007941 */ /* 0x000fea0003800000 */
.L_x_9699:
        /* <DEDUP_REMOVED lines=17> */
.L_x_9715:
[----:B------:R-:W-:Y:S05]  /*1e300*/  BSYNC B0 ;  /* 0x0000000000007941 */ /* 0x000fea0003800000 */
.L_x_9714:
[----:B------:R-:W-:-:S05]  /*1e310*/  IMAD.U32 R0, RZ, RZ, UR38 ;  /* 0x00000026ff007e24 */ /* 0x000fca000f8e00ff */
[----:B------:R-:W-:-:S13]  /*1e320*/  ISETP.NE.AND P0, PT, R0, 0x3, PT ;  /* 0x000000030000780c */ /* 0x000fda0003f05270 */
[----:B------:R-:W-:Y:S05]  /*1e330*/  @!P0 BRA `(.L_x_9716) ;  /* 0x0000000000048947 */ /* 0x000fea0003800000 */
[----:B------:R-:W-:Y:S01]  /*1e340*/  BPT.TRAP 0x1 ;  /* 0x000000040000795c */ /* 0x000fe20000300000 */
.L_x_9716:
[----:B------:R-:W-:Y:S01]  /*1e350*/  IMAD R0, R25, 0x8, R22 ;  /* 0x0000000819007824 */ /* 0x000fe200078e0216 */
[----:B0-----:R-:W-:Y:S01]  /*1e360*/  SHF.L.U32 R3, R28, 0x1f, RZ ;  /* 0x0000001f1c037819 */ /* 0x001fe200000006ff */
[----:B------:R-:W-:Y:S01]  /*1e370*/  BSSY B0, `(.L_x_9717) ;  /* 0x0000004000007945 */ /* 0x000fe20003800000 */
[----:B------:R-:W-:Y:S02]  /*1e380*/  IMAD R6, R26, -0x80, R37 ;  /* 0xffffff801a067824 */ /* 0x000fe400078e0225 */
[----:B------:R-:W0:Y:S02]  /*1e390*/  SYNCS.PHASECHK.TRANS64.TRYWAIT P0, [R0+URZ+0x28860], R3 ;  /* 0x02886003000075a7 */ /* 0x000e24000800017f */
[----:B0-----:R-:W-:Y:S05]  /*1e3a0*/  @!P0 BRA `(.L_x_9718) ;  /* 0x0000006c00108947 */ /* 0x001fea0003800000 */
.L_x_9951:
[----:B------:R-:W-:Y:S05]  /*1e3b0*/  BSYNC B0 ;  /* 0x0000000000007941 */ /* 0x000fea0003800000 */
.L_x_9717:
        /* <DEDUP_REMOVED lines=12> */
[----:B------:R-:W-:Y:S02]  /*1e480*/  ISETP.GE.AND P0, PT, R30, UR4, PT ;  /* 0x000000041e007c0c */ /* 0x000fe4000bf06270 */
[C---:B------:R-:W-:Y:S01]  /*1e490*/  ISETP.LT.OR P2, PT, R6.reuse, 0x1, P1 ;  /* 0x000000010600780c */ /* 0x040fe20000f41670 */
[----:B------:R-:W2:Y:S01]  /*1e4a0*/  SHFL.IDX PT, R10, R23, 0x1, 0x181f ;  /* 0x00381f00170a7f89 */ /* 0x000ea200000e0000 */
[----:B------:R-:W-:Y:S02]  /*1e4b0*/  ISETP.LT.OR P3, PT, R6, 0x1, P0 ;  /* 0x000000010600780c */ /* 0x000fe40000761670 */
[----:B------:R-:W-:Y:S01]  /*1e4c0*/  LEA R4, R9, R22, 0x1 ;  /* 0x0000001609047211 */ /* 0x000fe200078e08ff */
        /* <DEDUP_REMOVED lines=18> */
[----:B------:R-:W0:Y:S02]  /*1e5f0*/  SHFL.IDX PT, R14, R23, 0x3, 0x181f ;  /* 0x00781f00170e7f89 */ /* 0x000e2400000e0000 */
[----:B------:R-:W-:Y:S02]  /*1e600*/  IADD3.X R3, RZ, R8, RZ, P4, !PT ;  /* 0x00000008ff037210 */ /* 0x000fe400027fe4ff */
        /* <DEDUP_REMOVED lines=33> */
.L_x_9969:
        /* <DEDUP_REMOVED lines=11> */
.L_x_9720:
        /* <DEDUP_REMOVED lines=11> */
.L_x_9721:
[----:B------:R0:W-:Y:S01]  /*1e980*/  SYNCS.ARRIVE.TRANS64.A1T0 RZ, [R0+URZ+0x28850], RZ ;  /* 0x028850ff00ff79a7 */ /* 0x0001e2000810003f */
[----:B------:R-:W-:-:S05]  /*1e990*/  VIADD R25, R25, 0x1 ;  /* 0x0000000119197836 */ /* 0x000fca0000000000 */
[----:B------:R-:W-:-:S04]  /*1e9a0*/  ISETP.NE.AND P0, PT, R25, 0x2, PT ;  /* 0x000000021900780c */ /* 0x000fc80003f05270 */
[----:B------:R-:W-:Y:S02]  /*1e9b0*/  SEL R3, RZ, 0x1, P0 ;  /* 0x00000001ff037807 */ /* 0x000fe40000000000 */
[----:B------:R-:W-:Y:S02]  /*1e9c0*/  SEL R25, R25, RZ, P0 ;  /* 0x000000ff19197207 */ /* 0x000fe40000000000 */
[----:B0-----:R-:W-:-:S07]  /*1e9d0*/  LOP3.LUT R28, R28, R3, RZ, 0x3c, !PT ;  /* 0x000000031c1c7212 */ /* 0x001fce00078e3cff */
.L_x_9678:
[----:B------:R-:W-:Y:S05]  /*1e9e0*/  BSYNC B7 ;  /* 0x0000000000077941 */ /* 0x000fea0003800000 */
.L_x_9676:
[----:B------:R-:W-:-:S13]  /*1e9f0*/  LOP3.LUT P0, RZ, R32, 0x8, RZ, 0xc0, !PT ;  /* 0x0000000820ff7812 */ /* 0x000fda000780c0ff */
[----:B------:R-:W-:Y:S05]  /*1ea00*/  @!P0 BRA `(.L_x_9722) ;  /* 0x0000000000248947 */ /* 0x000fea0003800000 */
[----:B------:R-:W-:Y:S05]  /*1ea10*/  WARPSYNC.ALL ;  /* 0x0000000000007948 */ /* 0x000fea0003800000 */
[----:B------:R-:W2:Y:S08]  /*1ea20*/  S2UR UR5, SR_CgaCtaId ;  /* 0x00000000000579c3 */ /* 0x000eb00000008800 */
[----:B------:R-:W-:Y:S06]  /*1ea30*/  BAR.SYNC.DEFER_BLOCKING 0x5, 0x180 ;  /* 0x0146000000007b1d */ /* 0x000fec0000010000 */
[----:B------:R-:W-:-:S02]  /*1ea40*/  UMOV UR4, 0x400 ;  /* 0x0000040000047882 */ /* 0x000fc40000000000 */
[----:B--2---:R-:W-:-:S06]  /*1ea50*/  ULEA UR4, UR5, UR4, 0x18 ;  /* 0x0000000405047291 */ /* 0x004fcc000f8ec03f */
[----:B------:R-:W-:-:S05]  /*1ea60*/  IMAD.U32 R22, RZ, RZ, UR4 ;  /* 0x00000004ff167e24 */ /* 0x000fca000f8e00ff */
[----:B------:R4:W2:Y:S01]  /*1ea70*/  LDS.128 R16, [R22+0x288d0] ;  /* 0x0288d00016107984 */ /* 0x0008a20000000c00 */
[----:B------:R-:W-:Y:S06]  /*1ea80*/  BAR.ARV 0x4, 0x180 ;  /* 0x0106000000007b1d */ /* 0x000fec0000002000 */
[----:B------:R-:W-:Y:S05]  /*1ea90*/  BRA `(.L_x_9723) ;  /* 0x0000000800cc7947 */ /* 0x000fea0003800000 */
.L_x_9722:
        /* <DEDUP_REMOVED lines=30> */
[----:B--2---:R-:W-:-:S04]  /*1ec80*/  SEL R3, R14, RZ, P4 ;  /* 0x000000ff0e037207 */ /* 0x004fc80002000000 */
[----:B------:R-:W-:-:S05]  /*1ec90*/  IADD3 R3, R2, R3, RZ ;  /* 0x0000000302037210 */ /* 0x000fca0007ffe0ff */
[----:B------:R-:W2:Y:S02]  /*1eca0*/  SHFL.UP PT, R14, R3, 0x10, RZ ;  /* 0x06000000030e7989 */ /* 0x000ea400000e00ff */
[----:B--2---:R-:W-:-:S05]  /*1ecb0*/  SEL R6, R14, RZ, P5 ;  /* 0x000000ff0e067207 */ /* 0x004fca0002800000 */
[----:B------:R-:W-:-:S05]  /*1ecc0*/  IMAD.IADD R6, R3, 0x1, R6 ;  /* 0x0000000103067824 */ /* 0x000fca00078e0206 */
[----:B------:R2:W3:Y:S02]  /*1ecd0*/  SHFL.IDX PT, R14, R6, 0x1f, 0x1f ;  /* 0x03e01f00060e7f89 */ /* 0x0004e400000e0000 */
.L_x_9979:
[----:B------:R-:W-:Y:S02]  /*1ece0*/  ULDC UR4, c[0x0][0xc38] ;  /* 0x00030e0000047ab9 */ /* 0x000fe40000000800 */
[----:B------:R-:W-:-:S04]  /*1ecf0*/  IMAD.U32 R7, RZ, RZ, UR4 ;  /* 0x00000004ff077e24 */ /* 0x000fc8000f8e00ff */
[----:B---3--:R-:W-:-:S05]  /*1ed00*/  IMAD R14, R14, R7, RZ ;  /* 0x000000070e0e7224 */ /* 0x008fca00078e02ff */
[----:B------:R-:W-:-:S04]  /*1ed10*/  IADD3 R9, R4, R14, RZ ;  /* 0x0000000e04097210 */ /* 0x000fc80007ffe0ff */
[----:B------:R-:W-:-:S13]  /*1ed20*/  ISETP.GT.AND P6, PT, R9, R0, PT ;  /* 0x000000000900720c */ /* 0x000fda0003fc4270 */
[----:B------:R-:W-:Y:S05]  /*1ed30*/  @P6 BRA `(.L_x_9725) ;  /* 0x00000000009c6947 */ /* 0x000fea0003800000 */
.L_x_9730:
[----:B------:R-:W3:Y:S01]  /*1ed40*/  LDC R2, c[0x0][0xc3c] ;  /* 0x00030f00ff027b82 */ /* 0x000ee20000000800 */
[----:B------:R-:W-:-:S05]  /*1ed50*/  VIADD R19, R19, 0x1f ;  /* 0x0000001f13137836 */ /* 0x000fca0000000000 */
[----:B---3--:R-:W-:-:S13]  /*1ed60*/  ISETP.GE.AND P6, PT, R19, R2, PT ;  /* 0x000000021300720c */ /* 0x008fda0003fc6270 */
[----:B------:R-:W-:Y:S05]  /*1ed70*/  @P6 BRA `(.L_x_9726) ;  /* 0x0000000400d06947 */ /* 0x000fea0003800000 */
[----:B------:R-:W3:Y:S01]  /*1ed80*/  S2R R3, SR_TID.X ;  /* 0x0000000000037919 */ /* 0x000ee20000002100 */
[----:B------:R-:W-:Y:S01]  /*1ed90*/  BSSY B0, `(.L_x_9727) ;  /* 0x0000009000007945 */ /* 0x000fe20003800000 */
[----:B------:R-:W-:Y:S02]  /*1eda0*/  MOV R5, RZ ;  /* 0x000000ff00057202 */ /* 0x000fe40000000f00 */
[----:B---3--:R-:W-:-:S05]  /*1edb0*/  LOP3.LUT R3, R3, 0x1f, RZ, 0xc0, !PT ;  /* 0x0000001f03037812 */ /* 0x008fca00078ec0ff */
[----:B------:R-:W-:-:S05]  /*1edc0*/  IMAD.IADD R7, R19, 0x1, R3 ;  /* 0x0000000113077824 */ /* 0x000fca00078e0203 */
[----:B------:R-:W-:-:S13]  /*1edd0*/  ISETP.GE.OR P6, PT, R7, R2, !P0 ;  /* 0x000000020700720c */ /* 0x000fda00047c6670 */
[----:B------:R-:W-:Y:S05]  /*1ede0*/  @P6 BRA `(.L_x_9728) ;  /* 0x00000000000c6947 */ /* 0x000fea0003800000 */
[----:B------:R-:W3:Y:S02]  /*1edf0*/  LDC.64 R2, c[0x0][0xc80] ;  /* 0x00032000ff027b82 */ /* 0x000ee40000000a00 */
[----:B---3--:R-:W-:-:S05]  /*1ee00*/  IMAD.WIDE R2, R7, 0x4, R2 ;  /* 0x0000000407027825 */ /* 0x008fca00078e0202 */
[----:B------:R3:W5:Y:S02]  /*1ee10*/  LDG.E R5, desc[UR42][R2.64] ;  /* 0x0000002a02057981 */ /* 0x000764000c1e1900 */
.L_x_9728:
[----:B------:R-:W-:Y:S05]  /*1ee20*/  BSYNC B0 ;  /* 0x0000000000007941 */ /* 0x000fea0003800000 */
.L_x_9727:
[----:B------:R-:W-:-:S03]  /*1ee30*/  UMOV UR4, 0xffffffff ;  /* 0xffffffff00047882 */ /* 0x000fc60000000000 */
[----:B------:R-:W-:Y:S05]  /*1ee40*/  BRA.DIV UR4, `(.L_x_9729) ;  /* 0x00000072041c7947 */ /* 0x000fea000b800000 */
[----:B-----5:R-:W4:Y:S02]  /*1ee50*/  SHFL.UP PT, R14, R5, 0x1, RZ ;  /* 0x04200000050e7989 */ /* 0x020f2400000e00ff */
[----:B----4-:R-:W-:-:S05]  /*1ee60*/  SEL R14, R14, RZ, P1 ;  /* 0x000000ff0e0e7207 */ /* 0x010fca0000800000 */
[----:B------:R-:W-:-:S05]  /*1ee70*/  IMAD.IADD R13, R5, 0x1, R14 ;  /* 0x00000001050d7824 */ /* 0x000fca00078e020e */
[----:B------:R-:W3:Y:S02]  /*1ee80*/  SHFL.UP PT, R14, R13, 0x2, RZ ;  /* 0x044000000d0e7989 */ /* 0x000ee400000e00ff */
[----:B---3--:R-:W-:-:S05]  /*1ee90*/  SEL R2, R14, RZ, P2 ;  /* 0x000000ff0e027207 */ /* 0x008fca0001000000 */
[----:B------:R-:W-:-:S05]  /*1eea0*/  IMAD.IADD R2, R13, 0x1, R2 ;  /* 0x000000010d027824 */ /* 0x000fca00078e0202 */
[----:B------:R-:W3:Y:S02]  /*1eeb0*/  SHFL.UP PT, R14, R2, 0x4, RZ ;  /* 0x04800000020e7989 */ /* 0x000ee400000e00ff */
[----:B---3--:R-:W-:-:S04]  /*1eec0*/  SEL R3, R14, RZ, P3 ;  /* 0x000000ff0e037207 */ /* 0x008fc80001800000 */
[----:B------:R-:W-:-:S05]  /*1eed0*/  IADD3 R3, R2, R3, RZ ;  /* 0x0000000302037210 */ /* 0x000fca0007ffe0ff */
[----:B------:R-:W3:Y:S02]  /*1eee0*/  SHFL.UP PT, R14, R3, 0x8, RZ ;  /* 0x05000000030e7989 */ /* 0x000ee400000e00ff */
[----:B---3--:R-:W-:-:S05]  /*1eef0*/  SEL R4, R14, RZ, P4 ;  /* 0x000000ff0e047207 */ /* 0x008fca0002000000 */
[----:B------:R-:W-:-:S05]  /*1ef00*/  IMAD.IADD R4, R3, 0x1, R4 ;  /* 0x0000000103047824 */ /* 0x000fca00078e0204 */
[----:B------:R-:W3:Y:S02]  /*1ef10*/  SHFL.UP PT, R14, R4, 0x10, RZ ;  /* 0x06000000040e7989 */ /* 0x000ee400000e00ff */
[----:B---3--:R-:W-:-:S05]  /*1ef20*/  SEL R7, R14, RZ, P5 ;  /* 0x000000ff0e077207 */ /* 0x008fca0002800000 */
[----:B--2---:R-:W-:-:S05]  /*1ef30*/  IMAD.IADD R6, R4, 0x1, R7 ;  /* 0x0000000104067824 */ /* 0x004fca00078e0207 */
[----:B------:R2:W3:Y:S02]  /*1ef40*/  SHFL.IDX PT, R14, R6, 0x1f, 0x1f ;  /* 0x03e01f00060e7f89 */ /* 0x0004e400000e0000 */
.L_x_9987:
[----:B------:R-:W-:Y:S02]  /*1ef50*/  ULDC UR4, c[0x0][0xc38] ;  /* 0x00030e0000047ab9 */ /* 0x000fe40000000800 */
[----:B------:R-:W-:-:S05]  /*1ef60*/  MOV R7, UR4 ;  /* 0x0000000400077c02 */ /* 0x000fca0008000f00 */
[----:B---3--:R-:W-:-:S04]  /*1ef70*/  IMAD R14, R14, R7, RZ ;  /* 0x000000070e0e7224 */ /* 0x008fc800078e02ff */
[----:B------:R-:W-:-:S05]  /*1ef80*/  IMAD.IADD R9, R14, 0x1, R9 ;  /* 0x000000010e097824 */ /* 0x000fca00078e0209 */
[----:B------:R-:W-:-:S13]  /*1ef90*/  ISETP.GT.AND P6, PT, R9, R0, PT ;  /* 0x000000000900720c */ /* 0x000fda0003fc4270 */
[----:B------:R-:W-:Y:S05]  /*1efa0*/  @!P6 BRA `(.L_x_9730) ;  /* 0xfffffffc0064e947 */ /* 0x000fea000383ffff */
.L_x_9725:
[----:B------:R-:W-:Y:S01]  /*1efb0*/  IMAD.IADD R16, R9, 0x1, -R14 ;  /* 0x0000000109107824 */ /* 0x000fe200078e0a0e */
[----:B------:R-:W-:-:S03]  /*1efc0*/  UMOV UR4, 0xffffffff ;  /* 0xffffffff00047882 */ /* 0x000fc60000000000 */
[----:B------:R-:W-:-:S05]  /*1efd0*/  IMAD R3, R6, R7, R16 ;  /* 0x0000000706037224 */ /* 0x000fca00078e0210 */
[----:B------:R-:W-:Y:S01]  /*1efe0*/  ISETP.GT.AND P6, PT, R3, R0, PT ;  /* 0x000000000300720c */ /* 0x000fe20003fc4270 */
[----:B------:R-:W-:-:S12]  /*1eff0*/  BRA.DIV UR4, `(.L_x_9731) ;  /* 0x00000072046c7947 */ /* 0x000fd8000b800000 */
[----:B------:R-:W-:-:S04]  /*1f000*/  VOTE.ANY R2, PT, !P6 ;  /* 0x0000000000027806 */ /* 0x000fc800070e0100 */
[----:B------:R-:W3:Y:S02]  /*1f010*/  POPC R4, R2 ;  /* 0x0000000200047309 */ /* 0x000ee40000000000 */
[----:B---3--:R3:W4:Y:S02]  /*1f020*/  SHFL.IDX PT, R5, R5, R4, 0x1f ;  /* 0x00001f0405057589 */ /* 0x00872400000e0000 */
.L_x_9991:
[----:B------:R-:W-:Y:S02]  /*1f030*/  ISETP.NE.AND P0, PT, R2, RZ, PT ;  /* 0x000000ff0200720c */ /* 0x000fe40003f05270 */
[----:B------:R-:W-:-:S11]  /*1f040*/  MOV R14, RZ ;  /* 0x000000ff000e7202 */ /* 0x000fd60000000f00 */
[----:B------:R-:W-:Y:S05]  /*1f050*/  @!P0 BRA `(.L_x_9732) ;  /* 0x0000000000108947 */ /* 0x000fea0003800000 */
[----:B------:R-:W-:Y:S01]  /*1f060*/  UMOV UR4, 0xffffffff ;  /* 0xffffffff00047882 */ /* 0x000fe20000000000 */
[----:B------:R-:W-:Y:S02]  /*1f070*/  VIADD R12, R4, 0xffffffff ;  /* 0xffffffff040c7836 */ /* 0x000fe40000000000 */
[----:B------:R-:W-:Y:S05]  /*1f080*/  BRA.DIV UR4, `(.L_x_9733) ;  /* 0x0000007204907947 */ /* 0x000fea000b800000 */
[----:B------:R0:W0:Y:S02]  /*1f090*/  SHFL.IDX PT, R14, R6, R12, 0x1f ;  /* 0x00001f0c060e7589 */ /* 0x00002400000e0000 */
.L_x_9732:
[----:B------:R-:W5:Y:S01]  /*1f0a0*/  LDC.64 R2, c[0x0][0xc90] ;  /* 0x00032400ff027b82 */ /* 0x000f620000000a00 */
[----:B------:R-:W-:-:S04]  /*1f0b0*/  IMAD.IADD R19, R4, 0x1, R19 ;  /* 0x0000000104137824 */ /* 0x000fc800078e0213 */
[----:B-----5:R-:W-:-:S05]  /*1f0c0*/  IMAD.WIDE R2, R19, 0x4, R2 ;  /* 0x0000000413027825 */ /* 0x020fca00078e0202 */
[----:B0-2---:R0:W3:Y:S01]  /*1f0d0*/  LDG.E R6, desc[UR42][R2.64] ;  /* 0x0000002a02067981 */ /* 0x0050e2000c1e1900 */
[----:B------:R-:W-:Y:S02]  /*1f0e0*/  IMAD R16, R14, R7, R16 ;  /* 0x000000070e107224 */ /* 0x000fe400078e0210 */
[----:B0-----:R-:W-:Y:S02]  /*1f0f0*/  IMAD.MOV.U32 R2, RZ, RZ, RZ ;  /* 0x000000ffff027224 */ /* 0x001fe400078e00ff */
[----:B---34-:R-:W-:-:S05]  /*1f100*/  IMAD R4, R5, R6, RZ ;  /* 0x0000000605047224 */ /* 0x018fca00078e02ff */
[----:B------:R-:W-:-:S04]  /*1f110*/  IABS R8, R4 ;  /* 0x0000000400087213 */ /* 0x000fc80000000000 */
[----:B------:R-:W0:Y:S08]  /*1f120*/  I2F.RP R10, R8 ;  /* 0x00000008000a7306 */ /* 0x000e300000209400 */
[----:B0-----:R-:W1:Y:S02]  /*1f130*/  MUFU.RCP R10, R10 ;  /* 0x0000000a000a7308 */ /* 0x001e640000001000 */
[----:B-1----:R-:W-:-:S06]  /*1f140*/  IADD3 R11, R10, 0xffffffe, RZ ;  /* 0x0ffffffe0a0b7810 */ /* 0x002fcc0007ffe0ff */
        /* <DEDUP_REMOVED lines=47> */
[----:B------:R-:W-:-:S05]  /*1f440*/  @P0 VIADD R2, R2, 0x1 ;  /* 0x0000000102020836 */ /* 0x000fca0000000000 */
[----:B------:R-:W-:Y:S02]  /*1f450*/  @!P2 IADD3 R2, -R2, RZ, RZ ;  /* 0x000000ff0202a210 */ /* 0x000fe40007ffe1ff */
[----:B------:R-:W-:Y:S01]  /*1f460*/  @!P1 LOP3.LUT R2, RZ, R6, RZ, 0x33, !PT ;  /* 0x00000006ff029212 */ /* 0x000fe200078e33ff */
[----:B------:R-:W-:-:S04]  /*1f470*/  IMAD.MOV R6, RZ, RZ, -R6 ;  /* 0x000000ffff067224 */ /* 0x000fc800078e0a06 */
[----:B------:R-:W-:Y:S01]  /*1f480*/  IMAD R18, R2, R6, R9 ;  /* 0x0000000602127224 */ /* 0x000fe200078e0209 */
[----:B------:R-:W-:-:S04]  /*1f490*/  LOP3.LUT R2, RZ, R2, RZ, 0x33, !PT ;  /* 0x00000002ff027212 */ /* 0x000fc800078e33ff */
[----:B------:R-:W-:Y:S01]  /*1f4a0*/  IADD3 R17, R5, R2, RZ ;  /* 0x0000000205117210 */ /* 0x000fe20007ffe0ff */
[----:B------:R-:W-:Y:S06]  /*1f4b0*/  BRA `(.L_x_9734) ;  /* 0x00000000001c7947 */ /* 0x000fec0003800000 */
.L_x_9726:
[----:B------:R-:W-:Y:S01]  /*1f4c0*/  UMOV UR4, URZ ;  /* 0x0000003f00047c82 */ /* 0x000fe20008000000 */
[----:B------:R-:W-:Y:S01]  /*1f4d0*/  UMOV UR5, URZ ;  /* 0x0000003f00057c82 */ /* 0x000fe20008000000 */
[----:B------:R-:W-:Y:S01]  /*1f4e0*/  ULDC UR6, c[0x0][0xc3c] ;  /* 0x00030f0000067ab9 */ /* 0x000fe20000000800 */
[----:B------:R-:W-:Y:S01]  /*1f4f0*/  IMAD.MOV.U32 R16, RZ, RZ, R0 ;  /* 0x000000ffff107224 */ /* 0x000fe200078e0000 */
[----:B------:R-:W-:Y:S01]  /*1f500*/  MOV R18, UR5 ;  /* 0x0000000500127c02 */ /* 0x000fe20008000f00 */
[----:B------:R-:W-:Y:S02]  /*1f510*/  IMAD.U32 R17, RZ, RZ, UR4 ;  /* 0x00000004ff117e24 */ /* 0x000fe4000f8e00ff */
[----:B------:R-:W-:-:S07]  /*1f520*/  IMAD.U32 R19, RZ, RZ, UR6 ;  /* 0x00000006ff137e24 */ /* 0x000fce000f8e00ff */
.L_x_9734:
[----:B------:R-:W3:Y:S01]  /*1f530*/  S2R R0, SR_TID.X ;  /* 0x0000000000007919 */ /* 0x000ee20000002100 */
[----:B------:R-:W-:Y:S05]  /*1f540*/  WARPSYNC.ALL ;  /* 0x0000000000007948 */ /* 0x000fea0003800000 */
[----:B------:R-:W-:Y:S01]  /*1f550*/  BAR.SYNC.DEFER_BLOCKING 0x4, 0x180 ;  /* 0x0106000000007b1d */ /* 0x000fe20000010000 */
[----:B---3--:R-:W-:-:S04]  /*1f560*/  LOP3.LUT R0, R0, 0x1f, RZ, 0xc0, !PT ;  /* 0x0000001f00007812 */ /* 0x008fc800078ec0ff */
[----:B------:R-:W-:-:S13]  /*1f570*/  ISETP.NE.AND P0, PT, R0, RZ, PT ;  /* 0x000000ff0000720c */ /* 0x000fda0003f05270 */
[----:B------:R-:W3:Y:S01]  /*1f580*/  @!P0 S2R R3, SR_CgaCtaId ;  /* 0x0000000000038919 */ /* 0x000ee20000008800 */
[----:B------:R-:W-:-:S04]  /*1f590*/  @!P0 MOV R0, 0x400 ;  /* 0x0000040000008802 */ /* 0x000fc80000000f00 */
[----:B---3--:R-:W-:-:S05]  /*1f5a0*/  @!P0 LEA R22, R3, R0, 0x18 ;  /* 0x0000000003168211 */ /* 0x008fca00078ec0ff */
[----:B------:R3:W-:Y:S01]  /*1f5b0*/  @!P0 STS.128 [R22+0x288d0], R16 ;  /* 0x0288d01016008388 */ /* 0x0007e20000000c00 */
[----:B------:R-:W-:Y:S06]  /*1f5c0*/  BAR.ARV 0x5, 0x180 ;  /* 0x0146000000007b1d */ /* 0x000fec0000002000 */
.L_x_9723:
[----:B------:R-:W-:Y:S02]  /*1f5d0*/  ULDC UR4, c[0x0][0xc3c] ;  /* 0x00030f0000047ab9 */ /* 0x000fe40000000800 */
[----:B--2---:R-:W-:-:S13]  /*1f5e0*/  ISETP.GE.AND P0, PT, R19, UR4, PT ;  /* 0x0000000413007c0c */ /* 0x004fda000bf06270 */
[----:B------:R-:W-:Y:S05]  /*1f5f0*/  @!P0 BRA `(.L_x_9735) ;  /* 0xffffffa000f48947 */ /* 0x000fea000383ffff */
[----:B------:R-:W-:Y:S05]  /*1f600*/  BSYNC B8 ;  /* 0x0000000000087941 */ /* 0x000fea0003800000 */
.L_x_9636:
[----:B------:R-:W2:Y:S01]  /*1f610*/  LDL.LU R0, [R1+0x24] ;  /* 0x0000240001007983 */ /* 0x000ea20000300800 */
[----:B------:R-:W-:Y:S01]  /*1f620*/  BSSY B0, `(.L_x_9736) ;  /* 0x000000b000007945 */ /* 0x000fe20003800000 */
[----:B------:R-:W5:Y:S01]  /*1f630*/  S2R R5, SR_CgaCtaId ;  /* 0x0000000000057919 */ /* 0x000f620000008800 */
[----:B--2---:R-:W-:-:S05]  /*1f640*/  VIADD R0, R0, 0x1 ;  /* 0x0000000100007836 */ /* 0x004fca0000000000 */
[----:B-1----:R-:W-:-:S04]  /*1f650*/  LEA.HI R2, R0, R0, RZ, 0x1 ;  /* 0x0000000000027211 */ /* 0x002fc800078f08ff */
[----:B------:R-:W-:Y:S02]  /*1f660*/  LOP3.LUT R3, R2, 0xfffffffe, RZ, 0xc0, !PT ;  /* 0xfffffffe02037812 */ /* 0x000fe400078ec0ff */
[----:B------:R-:W-:Y:S02]  /*1f670*/  MOV R2, 0x400 ;  /* 0x0000040000027802 */ /* 0x000fe40000000f00 */
[----:B------:R-:W-:Y:S02]  /*1f680*/  IADD3 R0, R0, -R3, RZ ;  /* 0x8000000300007210 */ /* 0x000fe40007ffe0ff */
[----:B-----5:R-:W-:Y:S02]  /*1f690*/  LEA R4, R5, R2, 0x18 ;  /* 0x0000000205047211 */ /* 0x020fe400078ec0ff */
[----:B------:R-:W-:-:S04]  /*1f6a0*/  SHF.L.U32 R0, R0, 0x1f, RZ ;  /* 0x0000001f00007819 */ /* 0x000fc800000006ff */
[----:B------:R-:W1:Y:S02]  /*1f6b0*/  SYNCS.PHASECHK.TRANS64.TRYWAIT P0, [R4+URZ+0x28820], R0 ;  /* 0x02882000040075a7 */ /* 0x000e64000800017f */
[----:B-1----:R-:W-:Y:S05]  /*1f6c0*/  @!P0 BRA `(.L_x_9737) ;  /* 0x0000006c00248947 */ /* 0x002fea0003800000 */
.L_x_9994:
[----:B------:R-:W-:Y:S05]  /*1f6d0*/  BSYNC B0 ;  /* 0x0000000000007941 */ /* 0x000fea0003800000 */
.L_x_9736:
[----:B------:R-:W-:-:S03]  /*1f6e0*/  UMOV UR4, 0xffffffff ;  /* 0xffffffff00047882 */ /* 0x000fc60000000000 */
[----:B------:R-:W-:Y:S05]  /*1f6f0*/  BRA.DIV UR4, `(.L_x_9738) ;  /* 0x0000006e042c7947 */ /* 0x000fea000b800000 */
[----:B-1----:R-:W1:Y:S02]  /*1f700*/  S2R R0, SR_TID.X ;  /* 0x0000000000007919 */ /* 0x002e640000002100 */
[----:B-1----:R-:W-:-:S04]  /*1f710*/  SHF.R.U32.HI R0, RZ, 0x5, R0 ;  /* 0x00000005ff007819 */ /* 0x002fc80000011600 */
[----:B------:R-:W-:-:S05]  /*1f720*/  LOP3.LUT R0, R0, 0x3, RZ, 0xc0, !PT ;  /* 0x0000000300007812 */ /* 0x000fca00078ec0ff */
[----:B------:R1:W2:Y:S02]  /*1f730*/  SHFL.IDX PT, R14, R0, RZ, 0x1f ;  /* 0x00001fff000e7589 */ /* 0x0002a400000e0000 */
.L_x_9997:
[----:B--2---:R-:W-:-:S13]  /*1f740*/  ISETP.NE.AND P0, PT, R14, RZ, PT ;  /* 0x000000ff0e00720c */ /* 0x004fda0003f05270 */
[----:B------:R-:W-:Y:S05]  /*1f750*/  @P0 BRA `(.L_x_9405) ;  /* 0x0000000000880947 */ /* 0x000fea0003800000 */
[----:B------:R-:W-:-:S03]  /*1f760*/  UMOV UR4, 0xffffffff ;  /* 0xffffffff00047882 */ /* 0x000fc60000000000 */
[----:B------:R-:W-:Y:S05]  /*1f770*/  BRA.DIV UR4, `(.L_x_9739) ;  /* 0x0000006e04407947 */ /* 0x000fea000b800000 */
[----:B------:R-:W-:-:S13]  /*1f780*/  ELECT P6, URZ, PT ;  /* 0x00000000003f782f */ /* 0x000fda00038c0000 */
.L_x_10000:
[----:B------:R-:W-:Y:S05]  /*1f790*/  @!P6 BRA `(.L_x_9405) ;  /* 0x000000000078e947 */ /* 0x000fea0003800000 */
[----:B------:R-:W-:-:S06]  /*1f7a0*/  ULOP3.LUT UR4, UR36, 0x2, URZ, 0xfc, !UPT ;  /* 0x0000000224047892 */ /* 0x000fcc000f8efc3f */
[----:B-1----:R-:W-:-:S05]  /*1f7b0*/  IMAD.U32 R0, RZ, RZ, UR4 ;  /* 0x00000004ff007e24 */ /* 0x002fca000f8e00ff */
[----:B------:R-:W-:-:S13]  /*1f7c0*/  ISETP.NE.AND P0, PT, R0, 0x3, PT ;  /* 0x000000030000780c */ /* 0x000fda0003f05270 */
[----:B------:R-:W-:Y:S05]  /*1f7d0*/  @!P0 BRA `(.L_x_9740) ;  /* 0x0000000000048947 */ /* 0x000fea0003800000 */
[----:B------:R-:W-:Y:S01]  /*1f7e0*/  BPT.TRAP 0x1 ;  /* 0x000000040000795c */ /* 0x000fe20000300000 */
.L_x_9740:
[C---:B------:R-:W-:Y:S01]  /*1f7f0*/  IMAD R5, R25.reuse, 0x8, R4 ;  /* 0x0000000819057824 */ /* 0x040fe200078e0204 */
[----:B------:R-:W-:Y:S02]  /*1f800*/  SHF.L.U32 R0, R28, 0x1f, RZ ;  /* 0x0000001f1c007819 */ /* 0x000fe400000006ff */
[----:B------:R-:W-:Y:S02]  /*1f810*/  IADD3 R25, R25, 0x1, RZ ;  /* 0x0000000119197810 */ /* 0x000fe40007ffe0ff */
[----:B------:R-:W1:Y:S02]  /*1f820*/  SYNCS.PHASECHK.TRANS64.TRYWAIT P1, [R5+URZ+0x28840], R0 ;  /* 0x02884000050075a7 */ /* 0x000e64000802017f */
[----:B------:R-:W-:-:S04]  /*1f830*/  ISETP.NE.AND P2, PT, R25, 0x2, PT ;  /* 0x000000021900780c */ /* 0x000fc80003f45270 */
[----:B------:R-:W-:Y:S01]  /*1f840*/  SEL R3, RZ, 0x1, P2 ;  /* 0x00000001ff037807 */ /* 0x000fe20001000000 */
[----:B-1----:R-:W-:Y:S08]  /*1f850*/  @!P1 BRA `(.L_x_9741) ;  /* 0x0000006c00289947 */ /* 0x002ff00003800000 */
.L_x_10001:
[----:B------:R-:W-:Y:S02]  /*1f860*/  SEL R25, R25, RZ, P2 ;  /* 0x000000ff19197207 */ /* 0x000fe40001000000 */
[----:B------:R-:W-:Y:S01]  /*1f870*/  LOP3.LUT R2, R28, R3, RZ, 0x3c, !PT ;  /* 0x000000031c027212 */ /* 0x000fe200078e3cff */
[----:B------:R-:W-:Y:S06]  /*1f880*/  @!P0 BRA `(.L_x_9742) ;  /* 0x0000000000048947 */ /* 0x000fec0003800000 */
[----:B------:R-:W-:Y:S01]  /*1f890*/  BPT.TRAP 0x1 ;  /* 0x000000040000795c */ /* 0x000fe20000300000 */
.L_x_9742:
[----:B------:R-:W-:Y:S01]  /*1f8a0*/  IMAD R25, R25, 0x8, R4 ;  /* 0x0000000819197824 */ /* 0x000fe200078e0204 */
[----:B------:R-:W-:-:S04]  /*1f8b0*/  SHF.L.U32 R2, R2, 0x1f, RZ ;  /* 0x0000001f02027819 */ /* 0x000fc800000006ff */
[----:B------:R-:W2:Y:S02]  /*1f8c0*/  SYNCS.PHASECHK.TRANS64.TRYWAIT P1, [R25+URZ+0x28840], R2 ;  /* 0x02884002190075a7 */ /* 0x000ea4000802017f */
[----:B--2---:R-:W-:Y:S05]  /*1f8d0*/  @!P1 BRA `(.L_x_9743) ;  /* 0x0000006c001c9947 */ /* 0x004fea0003800000 */
.L_x_10002:
[----:B------:R-:W-:Y:S05]  /*1f8e0*/  @!P0 BRA `(.L_x_9744) ;  /* 0x0000000000048947 */ /* 0x000fea0003800000 */
[----:B------:R-:W-:Y:S01]  /*1f8f0*/  BPT.TRAP 0x1 ;  /* 0x000000040000795c */ /* 0x000fe20000300000 */
.L_x_9744:
[----:B------:R-:W5:Y:S02]  /*1f900*/  SYNCS.PHASECHK.TRANS64.TRYWAIT P1, [R5+URZ+0x28860], R0 ;  /* 0x02886000050075a7 */ /* 0x000f64000802017f */
[----:B-----5:R-:W-:Y:S05]  /*1f910*/  @!P1 BRA `(.L_x_9745) ;  /* 0x0000006c00209947 */ /* 0x020fea0003800000 */
.L_x_10003:
[----:B------:R-:W-:Y:S05]  /*1f920*/  @!P0 BRA `(.L_x_9746) ;  /* 0x0000000000048947 */ /* 0x000fea0003800000 */
[----:B------:R-:W-:Y:S01]  /*1f930*/  BPT.TRAP 0x1 ;  /* 0x000000040000795c */ /* 0x000fe20000300000 */
.L_x_9746:
[----:B------:R0:W0:Y:S02]  /*1f940*/  SYNCS.PHASECHK.TRANS64.TRYWAIT P0, [R25+URZ+0x28860], R2 ;  /* 0x02886002190075a7 */ /* 0x000024000800017f */
[----:B0-----:R-:W-:Y:S05]  /*1f950*/  @!P0 NANOSLEEP.SYNCS 0x989680 ;  /* 0x009896800000895d */ /* 0x001fea0003900000 */
[----:B------:R-:W0:Y:S02]  /*1f960*/  @!P0 SYNCS.PHASECHK.TRANS64 P0, [R25+URZ+0x28860], R2 ;  /* 0x02886002190085a7 */ /* 0x000e24000800007f */
[----:B0-----:R-:W-:Y:S05]  /*1f970*/  @!P0 BRA `(.L_x_9746) ;  /* 0xfffffffc00f08947 */ /* 0x001fea000383ffff */
.L_x_9405:
[----:B------:R-:W-:Y:S05]  /*1f980*/  BSYNC B9 ;  /* 0x0000000000097941 */ /* 0x000fea0003800000 */
.L_x_9402:
[----:B------:R-:W-:Y:S05]  /*1f990*/  EXIT ;  /* 0x000000000000794d */ /* 0x000fea0003800000 */
.L_x_9427:
[----:B0-----:R0:W1:Y:S02]  /*1f9a0*/  SYNCS.PHASECHK.TRANS64.TRYWAIT P6, [R91+URZ+0x28890], R102 ;  /* 0x028890665b0075a7 */ /* 0x00106400080c017f */
[----:B-1----:R-:W-:Y:S05]  /*1f9b0*/  @!P6 NANOSLEEP.SYNCS 0x989680 ;  /* 0x009896800000e95d */ /* 0x002fea0003900000 */
[----:B------:R-:W1:Y:S02]  /*1f9c0*/  @!P6 SYNCS.PHASECHK.TRANS64 P6, [R91+URZ+0x28890], R102 ;  /* 0x028890665b00e5a7 */ /* 0x000e6400080c007f */
[----:B-1----:R-:W-:Y:S05]  /*1f9d0*/  @!P6 BRA `(.L_x_9427) ;  /* 0xfffffffc00f0e947 */ /* 0x002fea000383ffff */
[----:B------:R-:W-:Y:S05]  /*1f9e0*/  BRA `(.L_x_9747) ;  /* 0xfffffe3400787947 */ /* 0x000fea000383ffff */
.L_x_9428:
        /* <DEDUP_REMOVED lines=8> */
.L_x_9749:
[----:B------:R-:W-:Y:S05]  /*1fa70*/  BSYNC B1 ;  /* 0x0000000000017941 */ /* 0x000fea0003800000 */
.L_x_9748:
        /* <DEDUP_REMOVED lines=8> */
.L_x_9750:
[----:B------:R-:W-:Y:S01]  /*1fb00*/  IMAD.MOV.U32 R105, RZ, RZ, R14 ;  /* 0x000000ffff697224 */ /* 0x000fe200078e000e */
[----:B------:R-:W-:Y:S06]  /*1fb10*/  BRA `(.L_x_9751) ;  /* 0xfffffe3400407947 */ /* 0x000fec000383ffff */
.L_x_9437:
        /* <DEDUP_REMOVED lines=8> */
.L_x_9753:
[----:B------:R-:W-:Y:S05]  /*1fba0*/  BSYNC B1 ;  /* 0x0000000000017941 */ /* 0x000fea0003800000 */
.L_x_9752:
        /* <DEDUP_REMOVED lines=8> */
.L_x_9754:
[----:B------:R-:W-:Y:S01]  /*1fc30*/  MOV R73, R14 ;  /* 0x0000000e00497202 */ /* 0x000fe20000000f00 */
[----:B------:R-:W-:Y:S06]  /*1fc40*/  BRA `(.L_x_9755) ;  /* 0xfffffe3800a47947 */ /* 0x000fec000383ffff */
.L_x_9446:
        /* <DEDUP_REMOVED lines=8> */
.L_x_9757:
[----:B------:R-:W-:Y:S05]  /*1fcd0*/  BSYNC B1 ;  /* 0x0000000000017941 */ /* 0x000fea0003800000 */
.L_x_9756:
        /* <DEDUP_REMOVED lines=8> */
.L_x_9758:
[----:B------:R-:W-:Y:S01]  /*1fd60*/  IMAD.MOV.U32 R65, RZ, RZ, R14 ;  /* 0x000000ffff417224 */ /* 0x000fe200078e000e */
[----:B------:R-:W-:Y:S06]  /*1fd70*/  BRA `(.L_x_9759) ;  /* 0xfffffe4000087947 */ /* 0x000fec000383ffff */
.L_x_9455:
        /* <DEDUP_REMOVED lines=8> */
.L_x_9761:
[----:B------:R-:W-:Y:S05]  /*1fe00*/  BSYNC B1 ;  /* 0x0000000000017941 */ /* 0x000fea0003800000 */
.L_x_9760:
        /* <DEDUP_REMOVED lines=8> */
.L_x_9762:
[----:B------:R-:W-:Y:S01]  /*1fe90*/  IMAD.MOV.U32 R53, RZ, RZ, R14 ;  /* 0x000000ffff357224 */ /* 0x000fe200078e000e */
[----:B------:R-:W-:Y:S06]  /*1fea0*/  BRA `(.L_x_9763) ;  /* 0xfffffe4400687947 */ /* 0x000fec000383ffff */
.L_x_9467:
[----:B-1----:R1:W2:Y:S02]  /*1feb0*/  SYNCS.PHASECHK.TRANS64.TRYWAIT P4, [R91+URZ+0x28890], R102 ;  /* 0x028890665b0075a7 */ /* 0x0022a4000808017f */
[----:B--2---:R-:W-:Y:S05]  /*1fec0*/  @!P4 NANOSLEEP.SYNCS 0x989680 ;  /* 0x009896800000c95d */ /* 0x004fea0003900000 */
[----:B------:R-:W2:Y:S02]  /*1fed0*/  @!P4 SYNCS.PHASECHK.TRANS64 P4, [R91+URZ+0x28890], R102 ;  /* 0x028890665b00c5a7 */ /* 0x000ea4000808007f */
[----:B--2---:R-:W-:Y:S05]  /*1fee0*/  @!P4 BRA `(.L_x_9467) ;  /* 0xfffffffc00f0c947 */ /* 0x004fea000383ffff */
[----:B------:R-:W-:Y:S05]  /*1fef0*/  BRA `(.L_x_9764) ;  /* 0xfffffe5400347947 */ /* 0x000fea000383ffff */
.L_x_9468:
        /* <DEDUP_REMOVED lines=8> */
.L_x_9766:
[----:B------:R-:W-:Y:S05]  /*1ff80*/  BSYNC B1 ;  /* 0x0000000000017941 */ /* 0x000fea0003800000 */
.L_x_9765:
        /* <DEDUP_REMOVED lines=8> */
.L_x_9767:
[----:B------:R-:W-:Y:S01]  /*20010*/  MOV R106, R14 ;  /* 0x0000000e006a7202 */ /* 0x000fe20000000f00 */
[----:B------:R-:W-:Y:S06]  /*20020*/  BRA `(.L_x_9768) ;  /* 0xfffffe5400007947 */ /* 0x000fec000383ffff */
.L_x_9473:
        /* <DEDUP_REMOVED lines=8> */
.L_x_9770:
[----:B------:R-:W-:Y:S05]  /*200b0*/  BSYNC B1 ;  /* 0x0000000000017941 */ /* 0x000fea0003800000 */
.L_x_9769:
        /* <DEDUP_REMOVED lines=8> */
.L_x_9771:
[----:B------:R-:W-:Y:S01]  /*20140*/  IMAD.MOV.U32 R50, RZ, RZ, R14 ;  /* 0x000000ffff327224 */ /* 0x000fe200078e000e */
[----:B------:R-:W-:Y:S06]  /*20150*/  BRA `(.L_x_9772) ;  /* 0xfffffe58009c7947 */ /* 0x000fec000383ffff */
.L_x_9478:
        /* <DEDUP_REMOVED lines=8> */
.L_x_9774:
[----:B------:R-:W-:Y:S05]  /*201e0*/  BSYNC B1 ;  /* 0x0000000000017941 */ /* 0x000fea0003800000 */
.L_x_9773:
        /* <DEDUP_REMOVED lines=8> */
.L_x_9775:
[----:B------:R-:W-:Y:S01]  /*20270*/  IMAD.MOV.U32 R50, RZ, RZ, R14 ;  /* 0x000000ffff327224 */ /* 0x000fe200078e000e */
[----:B------:R-:W-:Y:S06]  /*20280*/  BRA `(.L_x_9776) ;  /* 0xfffffe6000387947 */ /* 0x000fec000383ffff */
.L_x_9483:
        /* <DEDUP_REMOVED lines=8> */
.L_x_9778:
[----:B------:R-:W-:Y:S05]  /*20310*/  BSYNC B1 ;  /* 0x0000000000017941 */ /* 0x000fea0003800000 */
.L_x_9777:
        /* <DEDUP_REMOVED lines=8> */
.L_x_9779:
[----:B------:R-:W-:Y:S01]  /*203a0*/  MOV R108, R14 ;  /* 0x0000000e006c7202 */ /* 0x000fe20000000f00 */
[----:B------:R-:W-:Y:S06]  /*203b0*/  BRA `(.L_x_9780) ;  /* 0xfffffe6400d07947 */ /* 0x000fec000383ffff */
.L_x_9488:
[----:B0-----:R0:W1:Y:S02]  /*203c0*/  SYNCS.PHASECHK.TRANS64.TRYWAIT P3, [R91+URZ+0x28890], R102 ;  /* 0x028890665b0075a7 */ /* 0x001064000806017f */
[----:B-1----:R-:W-:Y:S05]  /*203d0*/  @!P3 NANOSLEEP.SYNCS 0x989680 ;  /* 0x009896800000b95d */ /* 0x002fea0003900000 */
[----:B------:R-:W1:Y:S02]  /*203e0*/  @!P3 SYNCS.PHASECHK.TRANS64 P3, [R91+URZ+0x28890], R102 ;  /* 0x028890665b00b5a7 */ /* 0x000e64000806007f */
[----:B-1----:R-:W-:Y:S05]  /*203f0*/  @!P3 BRA `(.L_x_9488) ;  /* 0xfffffffc00f0b947 */ /* 0x002fea000383ffff */
[----:B------:R-:W-:Y:S05]  /*20400*/  BRA `(.L_x_9781) ;  /* 0xfffffe6c00bc7947 */ /* 0x000fea000383ffff */
.L_x_9489:
        /* <DEDUP_REMOVED lines=8> */
.L_x_9783:
[----:B------:R-:W-:Y:S05]  /*20490*/  BSYNC B1 ;  /* 0x0000000000017941 */ /* 0x000fea0003800000 */
.L_x_9782:
        /* <DEDUP_REMOVED lines=8> */
.L_x_9784:
[----:B------:R-:W-:Y:S05]  /*20520*/  BRA `(.L_x_9785) ;  /* 0xfffffe6c00e47947 */ /* 0x000fea000383ffff */
.L_x_9492:
        /* <DEDUP_REMOVED lines=8> */
.L_x_9787:
[----:B------:R-:W-:Y:S05]  /*205b0*/  BSYNC B1 ;  /* 0x0000000000017941 */ /* 0x000fea0003800000 */
.L_x_9786:
        /* <DEDUP_REMOVED lines=8> */
.L_x_9788:
[----:B------:R-:W-:Y:S05]  /*20640*/  BRA `(.L_x_9789) ;  /* 0xfffffe6c00e47947 */ /* 0x000fea000383ffff */
.L_x_9495:
        /* <DEDUP_REMOVED lines=8> */
.L_x_9791:
[----:B------:R-:W-:Y:S05]  /*206d0*/  BSYNC B1 ;  /* 0x0000000000017941 */ /* 0x000fea0003800000 */
.L_x_9790:
        /* <DEDUP_REMOVED lines=8> */
.L_x_9792:
[----:B------:R-:W-:Y:S05]  /*20760*/  BRA `(.L_x_9793) ;  /* 0xfffffe6c00e87947 */ /* 0x000fea000383ffff */
.L_x_9498:
        /* <DEDUP_REMOVED lines=8> */
.L_x_9795:
[----:B------:R-:W-:Y:S05]  /*207f0*/  BSYNC B1 ;  /* 0x0000000000017941 */ /* 0x000fea0003800000 */
.L_x_9794:
        /* <DEDUP_REMOVED lines=8> */
.L_x_9796:
[----:B------:R-:W-:Y:S05]  /*20880*/  BRA `(.L_x_9797) ;  /* 0xfffffe6c00ec7947 */ /* 0x000fea000383ffff */
.L_x_9502:
[----:B------:R0:W0:Y:S02]  /*20890*/  SYNCS.PHASECHK.TRANS64.TRYWAIT P4, [R91+URZ+0x288b0], R102 ;  /* 0x0288b0665b0075a7 */ /* 0x000024000808017f */
[----:B0-----:R-:W-:Y:S05]  /*208a0*/  @!P4 NANOSLEEP.SYNCS 0x989680 ;  /* 0x009896800000c95d */ /* 0x001fea0003900000 */
[----:B------:R-:W0:Y:S02]  /*208b0*/  @!P4 SYNCS.PHASECHK.TRANS64 P4, [R91+URZ+0x288b0], R102 ;  /* 0x0288b0665b00c5a7 */ /* 0x000e24000808007f */
[----:B0-----:R-:W-:Y:S05]  /*208c0*/  @!P4 BRA `(.L_x_9502) ;  /* 0xfffffffc00f0c947 */ /* 0x001fea000383ffff */
[----:B------:R-:W-:Y:S05]  /*208d0*/  BRA `(.L_x_9798) ;  /* 0xfffffe7000687947 */ /* 0x000fea000383ffff */
.L_x_9514:
[----:B------:R-:W-:Y:S01]  /*208e0*/  BSSY B0, `(.L_x_9799) ;  /* 0x0000008000007945 */ /* 0x000fe20003800000 */
[----:B----4-:R-:W-:Y:S01]  /*208f0*/  IMAD.MOV.U32 R13, RZ, RZ, R220 ;  /* 0x000000ffff0d7224 */ /* 0x010fe200078e00dc */
[----:B------:R-:W-:Y:S01]  /*20900*/  MOV R11, 0x1f ;  /* 0x0000001f000b7802 */ /* 0x000fe20000000f00 */
[----:B------:R-:W-:Y:S02]  /*20910*/  IMAD.MOV.U32 R12, RZ, RZ, RZ ;  /* 0x000000ffff0c7224 */ /* 0x000fe400078e00ff */
[----:B------:R-:W-:-:S07]  /*20920*/  IMAD.MOV.U32 R15, RZ, RZ, -0x1 ;  /* 0xffffffffff0f7424 */ /* 0x000fce00078e00ff */
[----:B--2--5:R-:W-:Y:S05]  /*20930*/  WARPSYNC.COLLECTIVE R15, `(.L_x_9800) ;  /* 0x000000000f087348 */ /* 0x024fea0003c00000 */
[----:B------:R0:W1:Y:S02]  /*20940*/  SHFL.IDX P6, R14, R13, R12, R11 ;  /* 0x0000000c0d0e7389 */ /* 0x00006400000c000b */
[----:B012--5:R-:W-:Y:S01]  /*20950*/  ENDCOLLECTIVE ;  /* 0x000000000000791b */ /* 0x027fe20003800000 */
.L_x_9800:
[----:B------:R-:W-:Y:S05]  /*20960*/  BSYNC B0 ;  /* 0x0000000000007941 */ /* 0x000fea0003800000 */
.L_x_9799:
[----:B------:R-:W-:Y:S01]  /*20970*/  IMAD.MOV.U32 R190, RZ, RZ, R14 ;  /* 0x000000ffffbe7224 */ /* 0x000fe200078e000e */
[----:B------:R-:W-:Y:S06]  /*20980*/  BRA `(.L_x_9801) ;  /* 0xfffffe7800d47947 */ /* 0x000fec000383ffff */
.L_x_9524:
[----:B------:R-:W-:Y:S01]  /*20990*/  BSSY B1, `(.L_x_9802) ;  /* 0x0000008000017945 */ /* 0x000fe20003800000 */
[----:B------:R-:W-:Y:S01]  /*209a0*/  MOV R13, R6 ;  /* 0x00000006000d7202 */ /* 0x000fe20000000f00 */
[----:B------:R-:W-:Y:S01]  /*209b0*/  IMAD.MOV.U32 R12, RZ, RZ, RZ ;  /* 0x000000ffff0c7224 */ /* 0x000fe200078e00ff */
[----:B------:R-:W-:Y:S01]  /*209c0*/  MOV R15, 0xffffffff ;  /* 0xffffffff000f7802 */ /* 0x000fe20000000f00 */
[----:B------:R-:W-:-:S07]  /*209d0*/  IMAD.MOV.U32 R11, RZ, RZ, 0x181f ;  /* 0x0000181fff0b7424 */ /* 0x000fce00078e00ff */
[----:B0-2---:R-:W-:Y:S05]  /*209e0*/  WARPSYNC.COLLECTIVE R15, `(.L_x_9803) ;  /* 0x000000000f087348 */ /* 0x005fea0003c00000 */
[----:B------:R1:W3:Y:S02]  /*209f0*/  SHFL.IDX P6, R14, R13, R12, R11 ;  /* 0x0000000c0d0e7389 */ /* 0x0002e400000c000b */
[----:B0123--:R-:W-:Y:S01]  /*20a00*/  ENDCOLLECTIVE ;  /* 0x000000000000791b */ /* 0x00ffe20003800000 */
.L_x_9803:
[----:B------:R-:W-:Y:S05]  /*20a10*/  BSYNC B1 ;  /* 0x0000000000017941 */ /* 0x000fea0003800000 */
.L_x_9802:
        /* <DEDUP_REMOVED lines=8> */
.L_x_9804:
[----:B------:R-:W-:Y:S01]  /*20aa0*/  IMAD.MOV.U32 R13, RZ, RZ, R8 ;  /* 0x000000ffff0d7224 */ /* 0x000fe200078e0008 */
[----:B------:R-:W-:-:S07]  /*20ab0*/  MOV R3, R14 ;  /* 0x0000000e00037202 */ /* 0x000fce0000000f00 */
[----:B------:R-:W-:Y:S05]  /*20ac0*/  WARPSYNC.COLLECTIVE R15, `(.L_x_9805) ;  /* 0x000000000f087348 */ /* 0x000fea0003c00000 */
[----:B------:R0:W1:Y:S02]  /*20ad0*/  SHFL.IDX P6, R14, R13, R12, R11 ;  /* 0x0000000c0d0e7389 */ /* 0x00006400000c000b */
[----:B01----:R-:W-:Y:S01]  /*20ae0*/  ENDCOLLECTIVE ;  /* 0x000000000000791b */ /* 0x003fe20003800000 */
.L_x_9805:
[----:B------:R-:W-:Y:S01]  /*20af0*/  MOV R13, R7 ;  /* 0x00000007000d7202 */ /* 0x000fe20000000f00 */
[----:B------:R-:W-:-:S07]  /*20b00*/  IMAD.MOV.U32 R4, RZ, RZ, R14 ;  /* 0x000000ffff047224 */ /* 0x000fce00078e000e */
[----:B------:R-:W-:Y:S05]  /*20b10*/  WARPSYNC.COLLECTIVE R15, `(.L_x_9806) ;  /* 0x000000000f087348 */ /* 0x000fea0003c00000 */
[----:B------:R0:W1:Y:S02]  /*20b20*/  SHFL.IDX P6, R14, R13, R12, R11 ;  /* 0x0000000c0d0e7389 */ /* 0x00006400000c000b */
[----:B01----:R-:W-:Y:S01]  /*20b30*/  ENDCOLLECTIVE ;  /* 0x000000000000791b */ /* 0x003fe20003800000 */
.L_x_9806:
[----:B------:R-:W-:Y:S05]  /*20b40*/  BRA `(.L_x_9807) ;  /* 0xfffffe8000287947 */ /* 0x000fea000383ffff */
.L_x_9527:
[----:B------:R-:W-:Y:S01]  /*20b50*/  BSSY B1, `(.L_x_9808) ;  /* 0x0000008000017945 */ /* 0x000fe20003800000 */
[----:B--2---:R-:W-:Y:S01]  /*20b60*/  IMAD.MOV.U32 R13, RZ, RZ, R6 ;  /* 0x000000ffff0d7224 */ /* 0x004fe200078e0006 */
[----:B------:R-:W-:Y:S01]  /*20b70*/  MOV R11, 0x181f ;  /* 0x0000181f000b7802 */ /* 0x000fe20000000f00 */
[----:B------:R-:W-:Y:S02]  /*20b80*/  IMAD.MOV.U32 R12, RZ, RZ, 0x1 ;  /* 0x00000001ff0c7424 */ /* 0x000fe400078e00ff */
[----:B------:R-:W-:-:S07]  /*20b90*/  IMAD.MOV.U32 R15, RZ, RZ, -0x1 ;  /* 0xffffffffff0f7424 */ /* 0x000fce00078e00ff */
[----:B-1----:R-:W-:Y:S05]  /*20ba0*/  WARPSYNC.COLLECTIVE R15, `(.L_x_9809) ;  /* 0x000000000f087348 */ /* 0x002fea0003c00000 */
[----:B------:R0:W2:Y:S02]  /*20bb0*/  SHFL.IDX P6, R14, R13, R12, R11 ;  /* 0x0000000c0d0e7389 */ /* 0x0000a400000c000b */
[----:B012---:R-:W-:Y:S01]  /*20bc0*/  ENDCOLLECTIVE ;  /* 0x000000000000791b */ /* 0x007fe20003800000 */
.L_x_9809:
[----:B------:R-:W-:Y:S05]  /*20bd0*/  BSYNC B1 ;  /* 0x0000000000017941 */ /* 0x000fea0003800000 */
.L_x_9808:
        /* <DEDUP_REMOVED lines=8> */
.L_x_9810:
[----:B------:R-:W-:Y:S02]  /*20c60*/  IMAD.MOV.U32 R13, RZ, RZ, R8 ;  /* 0x000000ffff0d7224 */ /* 0x000fe400078e0008 */
[----:B------:R-:W-:-:S07]  /*20c70*/  IMAD.MOV.U32 R3, RZ, RZ, R14 ;  /* 0x000000ffff037224 */ /* 0x000fce00078e000e */
[----:B------:R-:W-:Y:S05]  /*20c80*/  WARPSYNC.COLLECTIVE R15, `(.L_x_9811) ;  /* 0x000000000f087348 */ /* 0x000fea0003c00000 */
[----:B------:R0:W1:Y:S02]  /*20c90*/  SHFL.IDX P6, R14, R13, R12, R11 ;  /* 0x0000000c0d0e7389 */ /* 0x00006400000c000b */
[----:B01----:R-:W-:Y:S01]  /*20ca0*/  ENDCOLLECTIVE ;  /* 0x000000000000791b */ /* 0x003fe20003800000 */
.L_x_9811:
[----:B------:R-:W-:Y:S01]  /*20cb0*/  IMAD.MOV.U32 R13, RZ, RZ, R7 ;  /* 0x000000ffff0d7224 */ /* 0x000fe200078e0007 */
[----:B------:R-:W-:-:S07]  /*20cc0*/  MOV R4, R14 ;  /* 0x0000000e00047202 */ /* 0x000fce0000000f00 */
[----:B------:R-:W-:Y:S05]  /*20cd0*/  WARPSYNC.COLLECTIVE R15, `(.L_x_9812) ;  /* 0x000000000f087348 */ /* 0x000fea0003c00000 */
[----:B------:R0:W1:Y:S02]  /*20ce0*/  SHFL.IDX P6, R14, R13, R12, R11 ;  /* 0x0000000c0d0e7389 */ /* 0x00006400000c000b */
[----:B01----:R-:W-:Y:S01]  /*20cf0*/  ENDCOLLECTIVE ;  /* 0x000000000000791b */ /* 0x003fe20003800000 */
.L_x_9812:
[----:B------:R-:W-:Y:S05]  /*20d00*/  BRA `(.L_x_9813) ;  /* 0xfffffe8000947947 */ /* 0x000fea000383ffff */
.L_x_9530:
        /* <DEDUP_REMOVED lines=8> */
.L_x_9815:
[----:B------:R-:W-:Y:S05]  /*20d90*/  BSYNC B1 ;  /* 0x0000000000017941 */ /* 0x000fea0003800000 */
.L_x_9814:
        /* <DEDUP_REMOVED lines=8> */
.L_x_9816:
[----:B------:R-:W-:Y:S01]  /*20e20*/  MOV R13, R8 ;  /* 0x00000008000d7202 */ /* 0x000fe20000000f00 */
[----:B------:R-:W-:-:S07]  /*20e30*/  IMAD.MOV.U32 R3, RZ, RZ, R14 ;  /* 0x000000ffff037224 */ /* 0x000fce00078e000e */
[----:B------:R-:W-:Y:S05]  /*20e40*/  WARPSYNC.COLLECTIVE R15, `(.L_x_9817) ;  /* 0x000000000f087348 */ /* 0x000fea0003c00000 */
[----:B------:R0:W1:Y:S02]  /*20e50*/  SHFL.IDX P6, R14, R13, R12, R11 ;  /* 0x0000000c0d0e7389 */ /* 0x00006400000c000b */
[----:B01----:R-:W-:Y:S01]  /*20e60*/  ENDCOLLECTIVE ;  /* 0x000000000000791b */ /* 0x003fe20003800000 */
.L_x_9817:
[----:B------:R-:W-:Y:S02]  /*20e70*/  IMAD.MOV.U32 R13, RZ, RZ, R7 ;  /* 0x000000ffff0d7224 */ /* 0x000fe400078e0007 */
[----:B------:R-:W-:-:S07]  /*20e80*/  IMAD.MOV.U32 R4, RZ, RZ, R14 ;  /* 0x000000ffff047224 */ /* 0x000fce00078e000e */
[----:B------:R-:W-:Y:S05]  /*20e90*/  WARPSYNC.COLLECTIVE R15, `(.L_x_9818) ;  /* 0x000000000f087348 */ /* 0x000fea0003c00000 */
[----:B------:R0:W1:Y:S02]  /*20ea0*/  SHFL.IDX P6, R14, R13, R12, R11 ;  /* 0x0000000c0d0e7389 */ /* 0x00006400000c000b */
[----:B01----:R-:W-:Y:S01]  /*20eb0*/  ENDCOLLECTIVE ;  /* 0x000000000000791b */ /* 0x003fe20003800000 */
.L_x_9818:
[----:B------:R-:W-:Y:S05]  /*20ec0*/  BRA `(.L_x_9819) ;  /* 0xfffffe8000f07947 */ /* 0x000fea000383ffff */
.L_x_9533:
[----:B------:R-:W-:Y:S01]  /*20ed0*/  BSSY B1, `(.L_x_9820) ;  /* 0x0000008000017945 */ /* 0x000fe20003800000 */
[----:B------:R-:W-:Y:S01]  /*20ee0*/  MOV R13, R6 ;  /* 0x00000006000d7202 */ /* 0x000fe20000000f00 */
[----:B------:R-:W-:Y:S01]  /*20ef0*/  IMAD.MOV.U32 R12, RZ, RZ, 0x3 ;  /* 0x00000003ff0c7424 */ /* 0x000fe200078e00ff */
[----:B------:R-:W-:Y:S01]  /*20f00*/  MOV R15, 0xffffffff ;  /* 0xffffffff000f7802 */ /* 0x000fe20000000f00 */
[----:B------:R-:W-:-:S07]  /*20f10*/  IMAD.MOV.U32 R11, RZ, RZ, 0x181f ;  /* 0x0000181fff0b7424 */ /* 0x000fce00078e00ff */
[----:B-12---:R-:W-:Y:S05]  /*20f20*/  WARPSYNC.COLLECTIVE R15, `(.L_x_9821) ;  /* 0x000000000f087348 */ /* 0x006fea0003c00000 */
[----:B------:R0:W3:Y:S02]  /*20f30*/  SHFL.IDX P6, R14, R13, R12, R11 ;  /* 0x0000000c0d0e7389 */ /* 0x0000e400000c000b */
[----:B0123--:R-:W-:Y:S01]  /*20f40*/  ENDCOLLECTIVE ;  /* 0x000000000000791b */ /* 0x00ffe20003800000 */
.L_x_9821:
[----:B------:R-:W-:Y:S05]  /*20f50*/  BSYNC B1 ;  /* 0x0000000000017941 */ /* 0x000fea0003800000 */
.L_x_9820:
        /* <DEDUP_REMOVED lines=8> */
.L_x_9822:
[----:B------:R-:W-:Y:S01]  /*20fe0*/  IMAD.MOV.U32 R13, RZ, RZ, R8 ;  /* 0x000000ffff0d7224 */ /* 0x000fe200078e0008 */
[----:B------:R-:W-:-:S07]  /*20ff0*/  MOV R3, R14 ;  /* 0x0000000e00037202 */ /* 0x000fce0000000f00 */
[----:B------:R-:W-:Y:S05]  /*21000*/  WARPSYNC.COLLECTIVE R15, `(.L_x_9823) ;  /* 0x000000000f087348 */ /* 0x000fea0003c00000 */
[----:B------:R0:W1:Y:S02]  /*21010*/  SHFL.IDX P6, R14, R13, R12, R11 ;  /* 0x0000000c0d0e7389 */ /* 0x00006400000c000b */
[----:B01----:R-:W-:Y:S01]  /*21020*/  ENDCOLLECTIVE ;  /* 0x000000000000791b */ /* 0x003fe20003800000 */
.L_x_9823:
[----:B------:R-:W-:Y:S01]  /*21030*/  MOV R13, R7 ;  /* 0x00000007000d7202 */ /* 0x000fe20000000f00 */
[----:B------:R-:W-:-:S07]  /*21040*/  IMAD.MOV.U32 R4, RZ, RZ, R14 ;  /* 0x000000ffff047224 */ /* 0x000fce00078e000e */
[----:B------:R-:W-:Y:S05]  /*21050*/  WARPSYNC.COLLECTIVE R15, `(.L_x_9824) ;  /* 0x000000000f087348 */ /* 0x000fea0003c00000 */
[----:B------:R0:W1:Y:S02]  /*21060*/  SHFL.IDX P6, R14, R13, R12, R11 ;  /* 0x0000000c0d0e7389 */ /* 0x00006400000c000b */
[----:B01----:R-:W-:Y:S01]  /*21070*/  ENDCOLLECTIVE ;  /* 0x000000000000791b */ /* 0x003fe20003800000 */
.L_x_9824:
[----:B------:R-:W-:Y:S05]  /*21080*/  BRA `(.L_x_9825) ;  /* 0xfffffe84004c7947 */ /* 0x000fea000383ffff */
.L_x_9537:
[----:B0-----:R0:W1:Y:S02]  /*21090*/  SYNCS.PHASECHK.TRANS64.TRYWAIT P0, [R18+URZ+0x28800], R5 ;  /* 0x02880005120075a7 */ /* 0x001064000800017f */
[----:B-1----:R-:W-:Y:S05]  /*210a0*/  @!P0 NANOSLEEP.SYNCS 0x989680 ;  /* 0x009896800000895d */ /* 0x002fea0003900000 */
[----:B------:R-:W1:Y:S02]  /*210b0*/  @!P0 SYNCS.PHASECHK.TRANS64 P0, [R18+URZ+0x28800], R5 ;  /* 0x02880005120085a7 */ /* 0x000e64000800007f */
[----:B-1----:R-:W-:Y:S05]  /*210c0*/  @!P0 BRA `(.L_x_9537) ;  /* 0xfffffffc00f08947 */ /* 0x002fea000383ffff */
[----:B------:R-:W-:Y:S05]  /*210d0*/  BRA `(.L_x_9826) ;  /* 0xfffffe8800087947 */ /* 0x000fea000383ffff */
.L_x_9553:
[----:B------:R-:W1:Y:S01]  /*210e0*/  LDC R45, c[0x0][0x3f4] ;  /* 0x0000fd00ff2d7b82 */ /* 0x000e620000000800 */
[----:B------:R-:W-:Y:S01]  /*210f0*/  BSSY B1, `(.L_x_9827) ;  /* 0x0000008000017945 */ /* 0x000fe20003800000 */
[----:B----4-:R-:W-:Y:S01]  /*21100*/  IMAD.MOV.U32 R13, RZ, RZ, R35 ;  /* 0x000000ffff0d7224 */ /* 0x010fe200078e0023 */
[----:B------:R-:W-:Y:S01]  /*21110*/  MOV R11, 0x181f ;  /* 0x0000181f000b7802 */ /* 0x000fe20000000f00 */
[----:B------:R-:W-:Y:S02]  /*21120*/  IMAD.MOV.U32 R12, RZ, RZ, RZ ;  /* 0x000000ffff0c7224 */ /* 0x000fe400078e00ff */
[----:B------:R-:W-:-:S07]  /*21130*/  IMAD.MOV.U32 R15, RZ, RZ, -0x1 ;  /* 0xffffffffff0f7424 */ /* 0x000fce00078e00ff */
[----:B012---:R-:W-:Y:S05]  /*21140*/  WARPSYNC.COLLECTIVE R15, `(.L_x_9828) ;  /* 0x000000000f087348 */ /* 0x007fea0003c00000 */
[----:B------:R3:W4:Y:S02]  /*21150*/  SHFL.IDX P6, R14, R13, R12, R11 ;  /* 0x0000000c0d0e7389 */ /* 0x00072400000c000b */
[----:B01234-:R-:W-:Y:S01]  /*21160*/  ENDCOLLECTIVE ;  /* 0x000000000000791b */ /* 0x01ffe20003800000 */
.L_x_9828:
[----:B------:R-:W-:Y:S05]  /*21170*/  BSYNC B1 ;  /* 0x0000000000017941 */ /* 0x000fea0003800000 */
.L_x_9827:
[----:B------:R-:W-:Y:S01]  /*21180*/  MOV R13, R32 ;  /* 0x00000020000d7202 */ /* 0x000fe20000000f00 */
[----:B------:R-:W-:Y:S01]  /*21190*/  IMAD.MOV.U32 R12, RZ, RZ, RZ ;  /* 0x000000ffff0c7224 */ /* 0x000fe200078e00ff */
[----:B------:R-:W-:Y:S01]  /*211a0*/  MOV R15, 0xffffffff ;  /* 0xffffffff000f7802 */ /* 0x000fe20000000f00 */
[----:B------:R-:W-:Y:S01]  /*211b0*/  IMAD.MOV.U32 R11, RZ, RZ, 0x181f ;  /* 0x0000181fff0b7424 */ /* 0x000fe200078e00ff */
[----:B------:R-:W-:Y:S01]  /*211c0*/  ISETP.GE.AND P0, PT, R16, R45, PT ;  /* 0x0000002d1000720c */ /* 0x000fe20003f06270 */
[----:B------:R-:W-:Y:S02]  /*211d0*/  IMAD.MOV.U32 R3, RZ, RZ, R14 ;  /* 0x000000ffff037224 */ /* 0x000fe400078e000e */
[----:B------:R-:W-:-:S10]  /*211e0*/  IMAD R0, R192, R5, RZ ;  /* 0x00000005c0007224 */ /* 0x000fd400078e02ff */
[----:B------:R-:W-:Y:S05]  /*211f0*/  WARPSYNC.COLLECTIVE R15, `(.L_x_9829) ;  /* 0x000000000f087348 */ /* 0x000fea0003c00000 */
[----:B------:R0:W1:Y:S02]  /*21200*/  SHFL.IDX P6, R14, R13, R12, R11 ;  /* 0x0000000c0d0e7389 */ /* 0x00006400000c000b */
[----:B01----:R-:W-:Y:S01]  /*21210*/  ENDCOLLECTIVE ;  /* 0x000000000000791b */ /* 0x003fe20003800000 */
.L_x_9829:
[----:B------:R-:W-:Y:S01]  /*21220*/  ISETP.GE.OR P1, PT, R55, R0, P0 ;  /* 0x000000003700720c */ /* 0x000fe20000726670 */
[----:B------:R-:W-:-:S12]  /*21230*/  IMAD.MOV.U32 R13, RZ, RZ, R33 ;  /* 0x000000ffff0d7224 */ /* 0x000fd800078e0021 */
[C---:B------:R-:W-:Y:S01]  /*21240*/  @!P1 IMAD.SHL.U32 R7, R16.reuse, 0x2, RZ ;  /* 0x0000000210079824 */ /* 0x040fe200078e00ff */
[----:B------:R-:W-:Y:S01]  /*21250*/  @!P1 SHF.L.U64.HI R6, R16, 0x1, R17 ;  /* 0x0000000110069819 */ /* 0x000fe20000010211 */
[----:B------:R-:W-:-:S07]  /*21260*/  IMAD.MOV.U32 R4, RZ, RZ, R14 ;  /* 0x000000ffff047224 */ /* 0x000fce00078e000e */
[----:B------:R-:W-:Y:S05]  /*21270*/  WARPSYNC.COLLECTIVE R15, `(.L_x_9830) ;  /* 0x000000000f087348 */ /* 0x000fea0003c00000 */
[----:B------:R0:W1:Y:S02]  /*21280*/  SHFL.IDX P6, R14, R13, R12, R11 ;  /* 0x0000000c0d0e7389 */ /* 0x00006400000c000b */
[----:B01----:R-:W-:Y:S01]  /*21290*/  ENDCOLLECTIVE ;  /* 0x000000000000791b */ /* 0x003fe20003800000 */
.L_x_9830:
[----:B------:R-:W-:-:S04]  /*212a0*/  @!P1 IADD3 R4, P2, R4, R7, RZ ;  /* 0x0000000704049210 */ /* 0x000fc80007f5e0ff */
[----:B------:R-:W-:Y:S01]  /*212b0*/  @!P1 IADD3.X R3, R3, R6, RZ, P2, !PT ;  /* 0x0000000603039210 */ /* 0x000fe200017fe4ff */
[----:B------:R-:W-:-:S04]  /*212c0*/  @!P1 IMAD.MOV.U32 R24, RZ, RZ, R4 ;  /* 0x000000ffff189224 */ /* 0x000fc800078e0004 */
[----:B------:R-:W-:Y:S02]  /*212d0*/  @!P1 IMAD.MOV.U32 R25, RZ, RZ, R3 ;  /* 0x000000ffff199224 */ /* 0x000fe400078e0003 */
[----:B------:R-:W-:-:S04]  /*212e0*/  IMAD.MOV.U32 R13, RZ, RZ, R34 ;  /* 0x000000ffff0d7224 */ /* 0x000fc800078e0022 */
[----:B------:R-:W5:Y:S01]  /*212f0*/  @!P1 LD.E.128 R24, desc[UR42][R24.64] ;  /* 0x0000002a18189980 */ /* 0x000f62000c101d00 */
[----:B------:R-:W-:-:S07]  /*21300*/  MOV R5, R14 ;  /* 0x0000000e00057202 */ /* 0x000fce0000000f00 */
[----:B-----5:R-:W-:Y:S05]  /*21310*/  WARPSYNC.COLLECTIVE R15, `(.L_x_9831) ;  /* 0x000000000f087348 */ /* 0x020fea0003c00000 */
[----:B------:R0:W1:Y:S02]  /*21320*/  SHFL.IDX P6, R14, R13, R12, R11 ;  /* 0x0000000c0d0e7389 */ /* 0x00006400000c000b */
[----:B01---5:R-:W-:Y:S01]  /*21330*/  ENDCOLLECTIVE ;  /* 0x000000000000791b */ /* 0x023fe20003800000 */
.L_x_9831:
[----:B------:R-:W-:-:S04]  /*21340*/  @!P1 IADD3 R14, P2, R14, R7, RZ ;  /* 0x000000070e0e9210 */ /* 0x000fc80007f5e0ff */
[----:B------:R-:W-:Y:S01]  /*21350*/  @!P1 IADD3.X R5, R5, R6, RZ, P2, !PT ;  /* 0x0000000605059210 */ /* 0x000fe200017fe4ff */
[----:B------:R-:W-:-:S06]  /*21360*/  @!P1 IMAD.MOV.U32 R4, RZ, RZ, R14 ;  /* 0x000000ffff049224 */ /* 0x000fcc00078e000e */
[----:B------:R-:W5:Y:S01]  /*21370*/  @!P1 LD.E.128 R4, desc[UR42][R4.64] ;  /* 0x0000002a04049980 */ /* 0x000f62000c101d00 */
[----:B------:R-:W-:Y:S01]  /*21380*/  IMAD.MOV.U32 R13, RZ, RZ, R35 ;  /* 0x000000ffff0d7224 */ /* 0x000fe200078e0023 */
[----:B------:R-:W-:-:S07]  /*21390*/  MOV R12, 0x1 ;  /* 0x00000001000c7802 */ /* 0x000fce0000000f00 */
[----:B-----5:R-:W-:Y:S05]  /*213a0*/  WARPSYNC.COLLECTIVE R15, `(.L_x_9832) ;  /* 0x000000000f087348 */ /* 0x020fea0003c00000 */
[----:B------:R0:W1:Y:S02]  /*213b0*/  SHFL.IDX P6, R14, R13, R12, R11 ;  /* 0x0000000c0d0e7389 */ /* 0x00006400000c000b */
[----:B01---5:R-:W-:Y:S01]  /*213c0*/  ENDCOLLECTIVE ;  /* 0x000000000000791b */ /* 0x023fe20003800000 */
.L_x_9832:
[----:B------:R-:W-:Y:S01]  /*213d0*/  CS2R R46, SRZ ;  /* 0x00000000002e7805 */ /* 0x000fe2000001ff00 */
[----:B------:R-:W-:Y:S01]  /*213e0*/  IMAD.MOV.U32 R13, RZ, RZ, R32 ;  /* 0x000000ffff0d7224 */ /* 0x000fe200078e0020 */
[----:B------:R-:W-:Y:S02]  /*213f0*/  CS2R R48, SRZ ;  /* 0x0000000000307805 */ /* 0x000fe4000001ff00 */
[----:B------:R-:W-:Y:S02]  /*21400*/  CS2R R20, SRZ ;  /* 0x0000000000147805 */ /* 0x000fe4000001ff00 */
[----:B------:R-:W-:Y:S01]  /*21410*/  CS2R R36, SRZ ;  /* 0x0000000000247805 */ /* 0x000fe2000001ff00 */
[----:B------:R-:W-:-:S04]  /*21420*/  @!P1 IMAD.MOV.U32 R46, RZ, RZ, R24 ;  /* 0x000000ffff2e9224 */ /* 0x000fc800078e0018 */
[----:B------:R-:W-:-:S05]  /*21430*/  IMAD.MOV.U32 R3, RZ, RZ, R46 ;  /* 0x000000ffff037224 */ /* 0x000fca00078e002e */
[----:B------:R-:W-:Y:S01]  /*21440*/  PRMT R64, R64, 0x5410, R3 ;  /* 0x0000541040407816 */ /* 0x000fe20000000003 */
[----:B------:R-:W-:-:S07]  /*21450*/  IMAD.MOV.U32 R3, RZ, RZ, R14 ;  /* 0x000000ffff037224 */ /* 0x000fce00078e000e */
[----:B------:R-:W-:Y:S05]  /*21460*/  WARPSYNC.COLLECTIVE R15, `(.L_x_9833) ;  /* 0x000000000f087348 */ /* 0x000fea0003c00000 */
[----:B------:R0:W1:Y:S02]  /*21470*/  SHFL.IDX P6, R14, R13, R12, R11 ;  /* 0x0000000c0d0e7389 */ /* 0x00006400000c000b */
[----:B01----:R-:W-:Y:S01]  /*21480*/  ENDCOLLECTIVE ;  /* 0x000000000000791b */ /* 0x003fe20003800000 */
.L_x_9833:
[----:B------:R-:W-:-:S05]  /*21490*/  @!P1 MOV R47, R25 ;  /* 0x00000019002f9202 */ /* 0x000fca0000000f00 */
[----:B------:R-:W-:-:S05]  /*214a0*/  IMAD.MOV.U32 R8, RZ, RZ, R47 ;  /* 0x000000ffff087224 */ /* 0x000fca00078e002f */
[----:B------:R-:W-:Y:S01]  /*214b0*/  PRMT R66, R8, 0x7610, R66 ;  /* 0x0000761008427816 */ /* 0x000fe20000000042 */
[----:B------:R-:W-:Y:S01]  /*214c0*/  IMAD.MOV.U32 R13, RZ, RZ, R33 ;  /* 0x000000ffff0d7224 */ /* 0x000fe200078e0021 */
[----:B------:R-:W-:-:S07]  /*214d0*/  MOV R8, R14 ;  /* 0x0000000e00087202 */ /* 0x000fce0000000f00 */
[----:B------:R-:W-:Y:S05]  /*214e0*/  WARPSYNC.COLLECTIVE R15, `(.L_x_9834) ;  /* 0x000000000f087348 */ /* 0x000fea0003c00000 */
[----:B------:R0:W1:Y:S02]  /*214f0*/  SHFL.IDX P6, R14, R13, R12, R11 ;  /* 0x0000000c0d0e7389 */ /* 0x00006400000c000b */
[----:B01----:R-:W-:Y:S01]  /*21500*/  ENDCOLLECTIVE ;  /* 0x000000000000791b */ /* 0x003fe20003800000 */
.L_x_9834:
[----:B------:R-:W-:Y:S01]  /*21510*/  MOV R13, R34 ;  /* 0x00000022000d7202 */ /* 0x000fe20000000f00 */
[----:B------:R-:W-:-:S07]  /*21520*/  IMAD.MOV.U32 R9, RZ, RZ, R14 ;  /* 0x000000ffff097224 */ /* 0x000fce00078e000e */
[----:B------:R-:W-:Y:S05]  /*21530*/  WARPSYNC.COLLECTIVE R15, `(.L_x_9835) ;  /* 0x000000000f087348 */ /* 0x000fea0003c00000 */
[----:B------:R0:W1:Y:S02]  /*21540*/  SHFL.IDX P6, R14, R13, R12, R11 ;  /* 0x0000000c0d0e7389 */ /* 0x00006400000c000b */
[----:B01----:R-:W-:Y:S01]  /*21550*/  ENDCOLLECTIVE ;  /* 0x000000000000791b */ /* 0x003fe20003800000 */
.L_x_9835:
[----:B------:R-:W-:Y:S01]  /*21560*/  @!P1 MOV R48, R26 ;  /* 0x0000001a00309202 */ /* 0x000fe20000000f00 */
[----:B------:R-:W-:Y:S01]  /*21570*/  @!P1 IMAD.MOV.U32 R49, RZ, RZ, R27 ;  /* 0x000000ffff319224 */ /* 0x000fe200078e001b */
[----:B------:R-:W-:Y:S01]  /*21580*/  @!P1 MOV R20, R4 ;  /* 0x0000000400149202 */ /* 0x000fe20000000f00 */
[----:B------:R-:W-:Y:S01]  /*21590*/  @!P1 IMAD.MOV.U32 R21, RZ, RZ, R5 ;  /* 0x000000ffff159224 */ /* 0x000fe200078e0005 */
[----:B------:R-:W-:Y:S01]  /*215a0*/  @!P1 MOV R37, R7 ;  /* 0x0000000700259202 */ /* 0x000fe20000000f00 */
[----:B------:R-:W-:Y:S02]  /*215b0*/  @!P1 IMAD.MOV.U32 R36, RZ, RZ, R6 ;  /* 0x000000ffff249224 */ /* 0x000fe400078e0006 */
[----:B------:R-:W-:Y:S02]  /*215c0*/  IMAD.MOV.U32 R10, RZ, RZ, R48 ;  /* 0x000000ffff0a7224 */ /* 0x000fe400078e0030 */
        /* <DEDUP_REMOVED lines=11> */
.L_x_9556:
[----:B------:R-:W-:Y:S01]  /*21680*/  BSSY B1, `(.L_x_9837) ;  /* 0x0000008000017945 */ /* 0x000fe20003800000 */
[----:B----4-:R-:W-:Y:S01]  /*21690*/  IMAD.MOV.U32 R13, RZ, RZ, R35 ;  /* 0x000000ffff0d7224 */ /* 0x010fe200078e0023 */
[----:B------:R-:W-:Y:S01]  /*216a0*/  MOV R12, 0x2 ;  /* 0x00000002000c7802 */ /* 0x000fe20000000f00 */
[----:B------:R-:W-:Y:S02]  /*216b0*/  IMAD.MOV.U32 R11, RZ, RZ, 0x181f ;  /* 0x0000181fff0b7424 */ /* 0x000fe400078e00ff */
[----:B-1----:R-:W-:-:S07]  /*216c0*/  IMAD.MOV.U32 R15, RZ, RZ, -0x1 ;  /* 0xffffffffff0f7424 */ /* 0x002fce00078e00ff */
[----:B------:R-:W-:Y:S05]  /*216d0*/  WARPSYNC.COLLECTIVE R15, `(.L_x_9838) ;  /* 0x000000000f087348 */ /* 0x000fea0003c00000 */
[----:B------:R0:W1:Y:S02]  /*216e0*/  SHFL.IDX P6, R14, R13, R12, R11 ;  /* 0x0000000c0d0e7389 */ /* 0x00006400000c000b */
[----:B01----:R-:W-:Y:S01]  /*216f0*/  ENDCOLLECTIVE ;  /* 0x000000000000791b */ /* 0x003fe20003800000 */
.L_x_9838:
[----:B------:R-:W-:Y:S05]  /*21700*/  BSYNC B1 ;  /* 0x0000000000017941 */ /* 0x000fea0003800000 */
.L_x_9837:
[----:B------:R-:W-:Y:S01]  /*21710*/  IMAD.MOV.U32 R13, RZ, RZ, R32 ;  /* 0x000000ffff0d7224 */ /* 0x000fe200078e0020 */
[----:B------:R-:W-:Y:S01]  /*21720*/  MOV R11, 0x181f ;  /* 0x0000181f000b7802 */ /* 0x000fe20000000f00 */
[----:B------:R-:W-:Y:S01]  /*21730*/  IMAD.MOV.U32 R12, RZ, RZ, 0x2 ;  /* 0x00000002ff0c7424 */ /* 0x000fe200078e00ff */
[----:B------:R-:W-:Y:S01]  /*21740*/  MOV R3, R14 ;  /* 0x0000000e00037202 */ /* 0x000fe20000000f00 */
[----:B------:R-:W-:Y:S01]  /*21750*/  IMAD.MOV.U32 R15, RZ, RZ, -0x1 ;  /* 0xffffffffff0f7424 */ /* 0x000fe200078e00ff */
[----:B------:R-:W-:-:S07]  /*21760*/  IADD3 R9, R55, 0x40, RZ ;  /* 0x0000004037097810 */ /* 0x000fce0007ffe0ff */
[----:B------:R-:W-:Y:S05]  /*21770*/  WARPSYNC.COLLECTIVE R15, `(.L_x_9839) ;  /* 0x000000000f087348 */ /* 0x000fea0003c00000 */
[----:B------:R0:W1:Y:S02]  /*21780*/  SHFL.IDX P6, R14, R13, R12, R11 ;  /* 0x0000000c0d0e7389 */ /* 0x00006400000c000b */
[----:B01----:R-:W-:Y:S01]  /*21790*/  ENDCOLLECTIVE ;  /* 0x000000000000791b */ /* 0x003fe20003800000 */
.L_x_9839:
[----:B------:R-:W-:Y:S01]  /*217a0*/  ISETP.GE.OR P1, PT, R9, R0, P0 ;  /* 0x000000000900720c */ /* 0x000fe20000726670 */
[----:B------:R-:W-:-:S12]  /*217b0*/  IMAD.MOV.U32 R13, RZ, RZ, R33 ;  /* 0x000000ffff0d7224 */ /* 0x000fd800078e0021 */
[C---:B------:R-:W-:Y:S01]  /*217c0*/  @!P1 SHF.L.U64.HI R29, R16.reuse, 0x1, R17 ;  /* 0x00000001101d9819 */ /* 0x040fe20000010211 */
[----:B------:R-:W-:Y:S02]  /*217d0*/  @!P1 IMAD.SHL.U32 R31, R16, 0x2, RZ ;  /* 0x00000002101f9824 */ /* 0x000fe400078e00ff */
[----:B------:R-:W-:-:S07]  /*217e0*/  IMAD.MOV.U32 R8, RZ, RZ, R14 ;  /* 0x000000ffff087224 */ /* 0x000fce00078e000e */
[----:B------:R-:W-:Y:S05]  /*217f0*/  WARPSYNC.COLLECTIVE R15, `(.L_x_9840) ;  /* 0x000000000f087348 */ /* 0x000fea0003c00000 */
[----:B------:R0:W1:Y:S02]  /*21800*/  SHFL.IDX P6, R14, R13, R12, R11 ;  /* 0x0000000c0d0e7389 */ /* 0x00006400000c000b */
[----:B01----:R-:W-:Y:S01]  /*21810*/  ENDCOLLECTIVE ;  /* 0x000000000000791b */ /* 0x003fe20003800000 */
.L_x_9840:
[----:B------:R-:W-:-:S05]  /*21820*/  @!P1 IADD3 R8, P2, R8, R31, RZ ;  /* 0x0000001f08089210 */ /* 0x000fca0007f5e0ff */
[----:B------:R-:W-:Y:S01]  /*21830*/  @!P1 IMAD.X R9, R3, 0x1, R29, P2 ;  /* 0x0000000103099824 */ /* 0x000fe200010e061d */
[----:B------:R-:W-:Y:S01]  /*21840*/  MOV R13, R34 ;  /* 0x00000022000d7202 */ /* 0x000fe20000000f00 */
[----:B------:R-:W-:-:S07]  /*21850*/  IMAD.MOV.U32 R28, RZ, RZ, R14 ;  /* 0x000000ffff1c7224 */ /* 0x000fce00078e000e */
[----:B------:R-:W-:Y:S05]  /*21860*/  WARPSYNC.COLLECTIVE R15, `(.L_x_9841) ;  /* 0x000000000f087348 */ /* 0x000fea0003c00000 */
[----:B------:R0:W1:Y:S02]  /*21870*/  SHFL.IDX P6, R14, R13, R12, R11 ;  /* 0x0000000c0d0e7389 */ /* 0x00006400000c000b */
[----:B01----:R-:W-:Y:S01]  /*21880*/  ENDCOLLECTIVE ;  /* 0x000000000000791b */ /* 0x003fe20003800000 */
.L_x_9841:
[----:B------:R-:W2:Y:S01]  /*21890*/  @!P1 LD.E.128 R8, desc[UR42][R8.64] ;  /* 0x0000002a08089980 */ /* 0x000ea2000c101d00 */
[----:B------:R-:W-:-:S04]  /*218a0*/  @!P1 IADD3 R14, P2, R14, R31, RZ ;  /* 0x0000001f0e0e9210 */ /* 0x000fc80007f5e0ff */
[----:B------:R-:W-:-:S05]  /*218b0*/  @!P1 IADD3.X R3, R28, R29, RZ, P2, !PT ;  /* 0x0000001d1c039210 */ /* 0x000fca00017fe4ff */
[----:B------:R-:W-:-:S05]  /*218c0*/  @!P1 IMAD.MOV.U32 R15, RZ, RZ, R3 ;  /* 0x000000ffff0f9224 */ /* 0x000fca00078e0003 */
[----:B------:R0:W5:Y:S01]  /*218d0*/  @!P1 LD.E.128 R28, desc[UR42][R14.64] ;  /* 0x0000002a0e1c9980 */ /* 0x000162000c101d00 */
[----:B------:R-:W-:Y:S02]  /*218e0*/  CS2R R50, SRZ ;  /* 0x0000000000327805 */ /* 0x000fe4000001ff00 */
[----:B------:R-:W-:Y:S01]  /*218f0*/  CS2R R52, SRZ ;  /* 0x0000000000347805 */ /* 0x000fe2000001ff00 */
[----:B------:R-:W-:Y:S01]  /*21900*/  IMAD.MOV.U32 R13, RZ, RZ, R35 ;  /* 0x000000ffff0d7224 */ /* 0x000fe200078e0023 */
[----:B------:R-:W-:Y:S02]  /*21910*/  CS2R R38, SRZ ;  /* 0x0000000000267805 */ /* 0x000fe4000001ff00 */
[----:B------:R-:W-:Y:S01]  /*21920*/  CS2R R40, SRZ ;  /* 0x0000000000287805 */ /* 0x000fe2000001ff00 */
[----:B0-----:R-:W-:Y:S01]  /*21930*/  IMAD.MOV.U32 R15, RZ, RZ, -0x1 ;  /* 0xffffffffff0f7424 */ /* 0x001fe200078e00ff */
[----:B--2---:R-:W-:Y:S01]  /*21940*/  @!P1 MOV R51, R9 ;  /* 0x0000000900339202 */ /* 0x004fe20000000f00 */
[----:B------:R-:W-:Y:S01]  /*21950*/  @!P1 IMAD.MOV.U32 R50, RZ, RZ, R8 ;  /* 0x000000ffff329224 */ /* 0x000fe200078e0008 */
[----:B------:R-:W-:Y:S01]  /*21960*/  @!P1 MOV R52, R10 ;  /* 0x0000000a00349202 */ /* 0x000fe20000000f00 */
[----:B------:R-:W-:-:S02]  /*21970*/  @!P1 IMAD.MOV.U32 R53, RZ, RZ, R11 ;  /* 0x000000ffff359224 */ /* 0x000fc400078e000b */
[----:B------:R-:W-:Y:S02]  /*21980*/  IMAD.MOV.U32 R3, RZ, RZ, R50 ;  /* 0x000000ffff037224 */ /* 0x000fe400078e0032 */
[----:B------:R-:W-:Y:S02]  /*21990*/  IMAD.MOV.U32 R12, RZ, RZ, R51 ;  /* 0x000000ffff0c7224 */ /* 0x000fe400078e0033 */
[----:B------:R-:W-:Y:S02]  /*219a0*/  IMAD.MOV.U32 R11, RZ, RZ, 0x181f ;  /* 0x0000181fff0b7424 */ /* 0x000fe400078e00ff */
[----:B------:R-:W-:Y:S01]  /*219b0*/  IMAD.MOV.U32 R8, RZ, RZ, R52 ;  /* 0x000000ffff087224 */ /* 0x000fe200078e0034 */
[----:B------:R-:W-:Y:S01]  /*219c0*/  PRMT R59, R3, 0x5410, R12 ;  /* 0x00005410033b7816 */ /* 0x000fe2000000000c */
[----:B------:R-:W-:Y:S01]  /*219d0*/  IMAD.MOV.U32 R9, RZ, RZ, R53 ;  /* 0x000000ffff097224 */ /* 0x000fe200078e0035 */
[----:B------:R-:W-:-:S04]  /*219e0*/  MOV R12, 0x3 ;  /* 0x00000003000c7802 */ /* 0x000fc80000000f00 */
[----:B------:R-:W-:-:S07]  /*219f0*/  PRMT R44, R8, 0x5410, R9 ;  /* 0x00005410082c7816 */ /* 0x000fce0000000009 */
[----:B-----5:R-:W-:Y:S05]  /*21a00*/  WARPSYNC.COLLECTIVE R15, `(.L_x_9842) ;  /* 0x000000000f087348 */ /* 0x020fea0003c00000 */
[----:B------:R0:W1:Y:S02]  /*21a10*/  SHFL.IDX P6, R14, R13, R12, R11 ;  /* 0x0000000c0d0e7389 */ /* 0x00006400000c000b */
[----:B01---5:R-:W-:Y:S01]  /*21a20*/  ENDCOLLECTIVE ;  /* 0x000000000000791b */ /* 0x023fe20003800000 */
.L_x_9842:
[----:B------:R-:W-:Y:S01]  /*21a30*/  @!P1 MOV R38, R28 ;  /* 0x0000001c00269202 */ /* 0x000fe20000000f00 */
[----:B------:R-:W-:Y:S01]  /*21a40*/  @!P1 IMAD.MOV.U32 R39, RZ, RZ, R29 ;  /* 0x000000ffff279224 */ /* 0x000fe200078e001d */
[----:B------:R-:W-:Y:S01]  /*21a50*/  @!P1 MOV R41, R31 ;  /* 0x0000001f00299202 */ /* 0x000fe20000000f00 */
[----:B------:R-:W-:Y:S02]  /*21a60*/  @!P1 IMAD.MOV.U32 R40, RZ, RZ, R30 ;  /* 0x000000ffff289224 */ /* 0x000fe400078e001e */
[----:B------:R-:W-:Y:S02]  /*21a70*/  IMAD.MOV.U32 R8, RZ, RZ, R38 ;  /* 0x000000ffff087224 */ /* 0x000fe400078e0026 */
[----:B------:R-:W-:Y:S01]  /*21a80*/  IMAD.MOV.U32 R9, RZ, RZ, R39 ;  /* 0x000000ffff097224 */ /* 0x000fe200078e0027 */
[----:B------:R-:W-:Y:S01]  /*21a90*/  MOV R10, R40 ;  /* 0x00000028000a7202 */ /* 0x000fe20000000f00 */
[----:B------:R-:W-:-:S03]  /*21aa0*/  IMAD.MOV.U32 R13, RZ, RZ, R32 ;  /* 0x000000ffff0d7224 */ /* 0x000fc600078e0020 */
[----:B------:R-:W-:Y:S02]  /*21ab0*/  PRMT R62, R8, 0x5410, R9 ;  /* 0x00005410083e7816 */ /* 0x000fe40000000009 */
[----:B------:R-:W-:Y:S02]  /*21ac0*/  CS2R R8, SRZ ;  /* 0x0000000000087805 */ /* 0x000fe4000001ff00 */
[----:B------:R-:W-:-:S07]  /*21ad0*/  MOV R3, R14 ;  /* 0x0000000e00037202 */ /* 0x000fce0000000f00 */
[----:B------:R-:W-:Y:S05]  /*21ae0*/  WARPSYNC.COLLECTIVE R15, `(.L_x_9843) ;  /* 0x000000000f087348 */ /* 0x000fea0003c00000 */
[----:B------:R0:W1:Y:S02]  /*21af0*/  SHFL.IDX P6, R14, R13, R12, R11 ;  /* 0x0000000c0d0e7389 */ /* 0x00006400000c000b */
[----:B01----:R-:W-:Y:S01]  /*21b00*/  ENDCOLLECTIVE ;  /* 0x000000000000791b */ /* 0x003fe20003800000 */
.L_x_9843:
[----:B------:R-:W-:Y:S01]  /*21b10*/  MOV R13, R33 ;  /* 0x00000021000d7202 */ /* 0x000fe20000000f00 */
[----:B------:R-:W-:-:S07]  /*21b20*/  IMAD.MOV.U32 R32, RZ, RZ, R14 ;  /* 0x000000ffff207224 */ /* 0x000fce00078e000e */
[----:B------:R-:W-:Y:S05]  /*21b30*/  WARPSYNC.COLLECTIVE R15, `(.L_x_9844) ;  /* 0x000000000f087348 */ /* 0x000fea0003c00000 */
[----:B------:R0:W1:Y:S02]  /*21b40*/  SHFL.IDX P6, R14, R13, R12, R11 ;  /* 0x0000000c0d0e7389 */ /* 0x00006400000c000b */
[----:B01----:R-:W-:Y:S01]  /*21b50*/  ENDCOLLECTIVE ;  /* 0x000000000000791b */ /* 0x003fe20003800000 */
.L_x_9844:
[----:B------:R-:W-:Y:S02]  /*21b60*/  IMAD.MOV.U32 R13, RZ, RZ, R34 ;  /* 0x000000ffff0d7224 */ /* 0x000fe400078e0022 */
[----:B------:R-:W-:-:S07]  /*21b70*/  IMAD.MOV.U32 R33, RZ, RZ, R14 ;  /* 0x000000ffff217224 */ /* 0x000fce00078e000e */
[----:B------:R-:W-:Y:S05]  /*21b80*/  WARPSYNC.COLLECTIVE R15, `(.L_x_9845) ;  /* 0x000000000f087348 */ /* 0x000fea0003c00000 */
[----:B------:R0:W1:Y:S02]  /*21b90*/  SHFL.IDX P6, R14, R13, R12, R11 ;  /* 0x0000000c0d0e7389 */ /* 0x00006400000c000b */
[----:B01----:R-:W-:Y:S01]  /*21ba0*/  ENDCOLLECTIVE ;  /* 0x000000000000791b */ /* 0x003fe20003800000 */
.L_x_9845:
[----:B------:R-:W-:-:S05]  /*21bb0*/  IMAD.MOV.U32 R11, RZ, RZ, R41 ;  /* 0x000000ffff0b7224 */ /* 0x000fca00078e0029 */
[----:B------:R-:W-:Y:S02]  /*21bc0*/  PRMT R63, R10, 0x5410, R11 ;  /* 0x000054100a3f7816 */ /* 0x000fe4000000000b */
[----:B------:R-:W-:Y:S01]  /*21bd0*/  MOV R34, R14 ;  /* 0x0000000e00227202 */ /* 0x000fe20000000f00 */
[----:B------:R-:W-:Y:S06]  /*21be0*/  BRA `(.L_x_9846) ;  /* 0xfffffe9c00a07947 */ /* 0x000fec000383ffff */
.L_x_9560:
[----:B0-----:R0:W1:Y:S02]  /*21bf0*/  SYNCS.PHASECHK.TRANS64.TRYWAIT P4, [R18+URZ+0x28800], R29 ;  /* 0x0288001d120075a7 */ /* 0x001064000808017f */
[----:B-1----:R-:W-:Y:S05]  /*21c00*/  @!P4 NANOSLEEP.SYNCS 0x989680 ;  /* 0x009896800000c95d */ /* 0x002fea0003900000 */
[----:B------:R-:W1:Y:S02]  /*21c10*/  @!P4 SYNCS.PHASECHK.TRANS64 P4, [R18+URZ+0x28800], R29 ;  /* 0x0288001d1200c5a7 */ /* 0x000e64000808007f */
[----:B-1----:R-:W-:Y:S05]  /*21c20*/  @!P4 BRA `(.L_x_9560) ;  /* 0xfffffffc00f0c947 */ /* 0x002fea000383ffff */
[----:B------:R-:W-:Y:S05]  /*21c30*/  BRA `(.L_x_9847) ;  /* 0xfffffea0003c7947 */ /* 0x000fea000383ffff */
.L_x_9570:
[----:B---3--:R3:W0:Y:S02]  /*21c40*/  SYNCS.PHASECHK.TRANS64.TRYWAIT P1, [R0+URZ+0x28830], R3 ;  /* 0x02883003000075a7 */ /* 0x008624000802017f */
[----:B0-----:R-:W-:Y:S05]  /*21c50*/  @!P1 NANOSLEEP.SYNCS 0x989680 ;  /* 0x009896800000995d */ /* 0x001fea0003900000 */
[----:B------:R-:W0:Y:S02]  /*21c60*/  @!P1 SYNCS.PHASECHK.TRANS64 P1, [R0+URZ+0x28830], R3 ;  /* 0x02883003000095a7 */ /* 0x000e24000802007f */
[----:B0-----:R-:W-:Y:S05]  /*21c70*/  @!P1 BRA `(.L_x_9570) ;  /* 0xfffffffc00f09947 */ /* 0x001fea000383ffff */
[----:B------:R-:W-:Y:S05]  /*21c80*/  BRA `(.L_x_9569) ;  /* 0xfffffeb800907947 */ /* 0x000fea000383ffff */
.L_x_9577:
[----:B-1----:R1:W2:Y:S02]  /*21c90*/  SYNCS.PHASECHK.TRANS64.TRYWAIT P3, [R7+URZ+0x28830], R6 ;  /* 0x02883006070075a7 */ /* 0x0022a4000806017f */
[----:B--2---:R-:W-:Y:S05]  /*21ca0*/  @!P3 NANOSLEEP.SYNCS 0x989680 ;  /* 0x009896800000b95d */ /* 0x004fea0003900000 */
[----:B------:R-:W2:Y:S02]  /*21cb0*/  @!P3 SYNCS.PHASECHK.TRANS64 P3, [R7+URZ+0x28830], R6 ;  /* 0x028830060700b5a7 */ /* 0x000ea4000806007f */
[----:B--2---:R-:W-:Y:S05]  /*21cc0*/  @!P3 BRA `(.L_x_9577) ;  /* 0xfffffffc00f0b947 */ /* 0x004fea000383ffff */
[----:B------:R-:W-:Y:S05]  /*21cd0*/  BRA `(.L_x_9576) ;  /* 0xfffffee400ec7947 */ /* 0x000fea000383ffff */
.L_x_9581:
[----:B-1----:R1:W2:Y:S02]  /*21ce0*/  SYNCS.PHASECHK.TRANS64.TRYWAIT P2, [R7+URZ+0x28850], R6 ;  /* 0x02885006070075a7 */ /* 0x0022a4000804017f */
[----:B--2---:R-:W-:Y:S05]  /*21cf0*/  @!P2 NANOSLEEP.SYNCS 0x989680 ;  /* 0x009896800000a95d */ /* 0x004fea0003900000 */
[----:B------:R-:W2:Y:S02]  /*21d00*/  @!P2 SYNCS.PHASECHK.TRANS64 P2, [R7+URZ+0x28850], R6 ;  /* 0x028850060700a5a7 */ /* 0x000ea4000804007f */
[----:B--2---:R-:W-:Y:S05]  /*21d10*/  @!P2 BRA `(.L_x_9581) ;  /* 0xfffffffc00f0a947 */ /* 0x004fea000383ffff */
[----:B------:R-:W-:Y:S05]  /*21d20*/  BRA `(.L_x_9578) ;  /* 0xfffffeec00087947 */ /* 0x000fea000383ffff */
.L_x_9590:
[----:B-1----:R1:W2:Y:S02]  /*21d30*/  SYNCS.PHASECHK.TRANS64.TRYWAIT P1, [R6+URZ+0x28830], R7 ;  /* 0x02883007060075a7 */ /* 0x0022a4000802017f */
[----:B--2---:R-:W-:Y:S05]  /*21d40*/  @!P1 NANOSLEEP.SYNCS 0x989680 ;  /* 0x009896800000995d */ /* 0x004fea0003900000 */
[----:B------:R-:W2:Y:S02]  /*21d50*/  @!P1 SYNCS.PHASECHK.TRANS64 P1, [R6+URZ+0x28830], R7 ;  /* 0x02883007060095a7 */ /* 0x000ea4000802007f */
[----:B--2---:R-:W-:Y:S05]  /*21d60*/  @!P1 BRA `(.L_x_9590) ;  /* 0xfffffffc00f09947 */ /* 0x004fea000383ffff */
[----:B------:R-:W-:Y:S05]  /*21d70*/  BRA `(.L_x_9589) ;  /* 0xffffff1800c07947 */ /* 0x000fea000383ffff */
.L_x_9594:
[----:B-1----:R1:W2:Y:S02]  /*21d80*/  SYNCS.PHASECHK.TRANS64.TRYWAIT P1, [R7+URZ+0x28850], R6 ;  /* 0x02885006070075a7 */ /* 0x0022a4000802017f */
[----:B--2---:R-:W-:Y:S05]  /*21d90*/  @!P1 NANOSLEEP.SYNCS 0x989680 ;  /* 0x009896800000995d */ /* 0x004fea0003900000 */
[----:B------:R-:W2:Y:S02]  /*21da0*/  @!P1 SYNCS.PHASECHK.TRANS64 P1, [R7+URZ+0x28850], R6 ;  /* 0x02885006070095a7 */ /* 0x000ea4000802007f */
[----:B--2---:R-:W-:Y:S05]  /*21db0*/  @!P1 BRA `(.L_x_9594) ;  /* 0xfffffffc00f09947 */ /* 0x004fea000383ffff */
[----:B------:R-:W-:Y:S05]  /*21dc0*/  BRA `(.L_x_9591) ;  /* 0xffffff1c00d07947 */ /* 0x000fea000383ffff */
.L_x_9601:
[----:B-1----:R1:W2:Y:S02]  /*21dd0*/  SYNCS.PHASECHK.TRANS64.TRYWAIT P1, [R13+URZ+0x28850], R4 ;  /* 0x028850040d0075a7 */ /* 0x0022a4000802017f */
[----:B--2---:R-:W-:Y:S05]  /*21de0*/  @!P1 NANOSLEEP.SYNCS 0x989680 ;  /* 0x009896800000995d */ /* 0x004fea0003900000 */
[----:B------:R-:W2:Y:S02]  /*21df0*/  @!P1 SYNCS.PHASECHK.TRANS64 P1, [R13+URZ+0x28850], R4 ;  /* 0x028850040d0095a7 */ /* 0x000ea4000802007f */
[----:B--2---:R-:W-:Y:S05]  /*21e00*/  @!P1 BRA `(.L_x_9601) ;  /* 0xfffffffc00f09947 */ /* 0x004fea000383ffff */
[----:B------:R-:W-:Y:S05]  /*21e10*/  BRA `(.L_x_9600) ;  /* 0xffffff4400187947 */ /* 0x000fea000383ffff */
.L_x_9616:
[----:B------:R-:W-:Y:S01]  /*21e20*/  IMAD.MOV.U32 R13, RZ, RZ, R4 ;  /* 0x000000ffff0d7224 */ /* 0x000fe200078e0004 */
[----:B------:R-:W-:Y:S01]  /*21e30*/  MOV R12, RZ ;  /* 0x000000ff000c7202 */ /* 0x000fe20000000f00 */
[----:B------:R-:W-:Y:S02]  /*21e40*/  IMAD.MOV.U32 R11, RZ, RZ, 0x181f ;  /* 0x0000181fff0b7424 */ /* 0x000fe400078e00ff */
[----:B------:R-:W-:-:S07]  /*21e50*/  IMAD.MOV.U32 R15, RZ, RZ, -0x1 ;  /* 0xffffffffff0f7424 */ /* 0x000fce00078e00ff */
[----:B-12---:R-:W-:Y:S05]  /*21e60*/  WARPSYNC.COLLECTIVE R15, `(.L_x_9848) ;  /* 0x000000000f087348 */ /* 0x006fea0003c00000 */
[----:B------:R0:W3:Y:S02]  /*21e70*/  SHFL.IDX P6, R14, R13, R12, R11 ;  /* 0x0000000c0d0e7389 */ /* 0x0000e400000c000b */
[----:B0123--:R-:W-:Y:S01]  /*21e80*/  ENDCOLLECTIVE ;  /* 0x000000000000791b */ /* 0x00ffe20003800000 */
.L_x_9848:
[----:B------:R-:W-:Y:S01]  /*21e90*/  IMAD.MOV.U32 R13, RZ, RZ, R0 ;  /* 0x000000ffff0d7224 */ /* 0x000fe200078e0000 */
[----:B------:R-:W-:-:S07]  /*21ea0*/  MOV R3, R14 ;  /* 0x0000000e00037202 */ /* 0x000fce0000000f00 */
[----:B------:R-:W-:Y:S05]  /*21eb0*/  WARPSYNC.COLLECTIVE R15, `(.L_x_9849) ;  /* 0x000000000f087348 */ /* 0x000fea0003c00000 */
[----:B------:R0:W1:Y:S02]  /*21ec0*/  SHFL.IDX P6, R14, R13, R12, R11 ;  /* 0x0000000c0d0e7389 */ /* 0x00006400000c000b */
[----:B01----:R-:W-:Y:S01]  /*21ed0*/  ENDCOLLECTIVE ;  /* 0x000000000000791b */ /* 0x003fe20003800000 */
.L_x_9849:
[----:B------:R-:W-:Y:S05]  /*21ee0*/  BRA `(.L_x_9850) ;  /* 0xffffff6800507947 */ /* 0x000fea000383ffff */
.L_x_9619:
[----:B------:R-:W-:Y:S01]  /*21ef0*/  BSSY B1, `(.L_x_9851) ;  /* 0x0000008000017945 */ /* 0x000fe20003800000 */
[----:B------:R-:W-:Y:S01]  /*21f00*/  IMAD.MOV.U32 R13, RZ, RZ, R4 ;  /* 0x000000ffff0d7224 */ /* 0x000fe200078e0004 */
[----:B------:R-:W-:Y:S01]  /*21f10*/  MOV R12, 0x1 ;  /* 0x00000001000c7802 */ /* 0x000fe20000000f00 */
[----:B------:R-:W-:Y:S02]  /*21f20*/  IMAD.MOV.U32 R11, RZ, RZ, 0x181f ;  /* 0x0000181fff0b7424 */ /* 0x000fe400078e00ff */
[----:B---3--:R-:W-:-:S07]  /*21f30*/  IMAD.MOV.U32 R15, RZ, RZ, -0x1 ;  /* 0xffffffffff0f7424 */ /* 0x008fce00078e00ff */
[----:B012-4-:R-:W-:Y:S05]  /*21f40*/  WARPSYNC.COLLECTIVE R15, `(.L_x_9852) ;  /* 0x000000000f087348 */ /* 0x017fea0003c00000 */
[----:B----4-:R3:W4:Y:S02]  /*21f50*/  SHFL.IDX P6, R14, R13, R12, R11 ;  /* 0x0000000c0d0e7389 */ /* 0x01072400000c000b */
[----:B01234-:R-:W-:Y:S01]  /*21f60*/  ENDCOLLECTIVE ;  /* 0x000000000000791b */ /* 0x01ffe20003800000 */
.L_x_9852:
[----:B------:R-:W-:Y:S05]  /*21f70*/  BSYNC B1 ;  /* 0x0000000000017941 */ /* 0x000fea0003800000 */
.L_x_9851:
        /* <DEDUP_REMOVED lines=8> */
.L_x_9853:
[----:B------:R-:W-:Y:S05]  /*22000*/  BRA `(.L_x_9854) ;  /* 0xffffff6800507947 */ /* 0x000fea000383ffff */
.L_x_9622:
[----:B------:R-:W-:Y:S01]  /*22010*/  BSSY B1, `(.L_x_9855) ;  /* 0x0000008000017945 */ /* 0x000fe20003800000 */
[----:B------:R-:W-:Y:S01]  /*22020*/  IMAD.MOV.U32 R13, RZ, RZ, R4 ;  /* 0x000000ffff0d7224 */ /* 0x000fe200078e0004 */
[----:B------:R-:W-:Y:S01]  /*22030*/  MOV R12, 0x2 ;  /* 0x00000002000c7802 */ /* 0x000fe20000000f00 */
[----:B------:R-:W-:Y:S02]  /*22040*/  IMAD.MOV.U32 R11, RZ, RZ, 0x181f ;  /* 0x0000181fff0b7424 */ /* 0x000fe400078e00ff */
[----:B0-----:R-:W-:-:S07]  /*22050*/  IMAD.MOV.U32 R15, RZ, RZ, -0x1 ;  /* 0xffffffffff0f7424 */ /* 0x001fce00078e00ff */
[----:B-1234-:R-:W-:Y:S05]  /*22060*/  WARPSYNC.COLLECTIVE R15, `(.L_x_9856) ;  /* 0x000000000f087348 */ /* 0x01efea0003c00000 */
[----:B----4-:R0:W4:Y:S02]  /*22070*/  SHFL.IDX P6, R14, R13, R12, R11 ;  /* 0x0000000c0d0e7389 */ /* 0x01012400000c000b */
[----:B01234-:R-:W-:Y:S01]  /*22080*/  ENDCOLLECTIVE ;  /* 0x000000000000791b */ /* 0x01ffe20003800000 */
.L_x_9856:
[----:B------:R-:W-:Y:S05]  /*22090*/  BSYNC B1 ;  /* 0x0000000000017941 */ /* 0x000fea0003800000 */
.L_x_9855:
        /* <DEDUP_REMOVED lines=8> */
.L_x_9857:
[----:B------:R-:W-:Y:S05]  /*22120*/  BRA `(.L_x_9858) ;  /* 0xffffff6800507947 */ /* 0x000fea000383ffff */
.L_x_9625:
[----:B------:R-:W-:Y:S01]  /*22130*/  BSSY B1, `(.L_x_9859) ;  /* 0x0000008000017945 */ /* 0x000fe20003800000 */
[----:B------:R-:W-:Y:S01]  /*22140*/  IMAD.MOV.U32 R13, RZ, RZ, R4 ;  /* 0x000000ffff0d7224 */ /* 0x000fe200078e0004 */
[----:B------:R-:W-:Y:S01]  /*22150*/  MOV R12, 0x3 ;  /* 0x00000003000c7802 */ /* 0x000fe20000000f00 */
[----:B------:R-:W-:Y:S02]  /*22160*/  IMAD.MOV.U32 R11, RZ, RZ, 0x181f ;  /* 0x0000181fff0b7424 */ /* 0x000fe400078e00ff */
[----:B0-----:R-:W-:-:S07]  /*22170*/  IMAD.MOV.U32 R15, RZ, RZ, -0x1 ;  /* 0xffffffffff0f7424 */ /* 0x001fce00078e00ff */
[----:B-1234-:R-:W-:Y:S05]  /*22180*/  WARPSYNC.COLLECTIVE R15, `(.L_x_9860) ;  /* 0x000000000f087348 */ /* 0x01efea0003c00000 */
[----:B------:R0:W0:Y:S02]  /*22190*/  SHFL.IDX P6, R14, R13, R12, R11 ;  /* 0x0000000c0d0e7389 */ /* 0x00002400000c000b */
[----:B01234-:R-:W-:Y:S01]  /*221a0*/  ENDCOLLECTIVE ;  /* 0x000000000000791b */ /* 0x01ffe20003800000 */
.L_x_9860:
[----:B------:R-:W-:Y:S05]  /*221b0*/  BSYNC B1 ;  /* 0x0000000000017941 */ /* 0x000fea0003800000 */
.L_x_9859:
        /* <DEDUP_REMOVED lines=8> */
.L_x_9861:
[----:B------:R-:W-:Y:S05]  /*22240*/  BRA `(.L_x_9862) ;  /* 0xffffff6800507947 */ /* 0x000fea000383ffff */
.L_x_9642:
[----:B0-----:R-:W0:Y:S01]  /*22250*/  S2R R10, SR_TID.X ;  /* 0x00000000000a7919 */ /* 0x001e220000002100 */
[----:B------:R-:W-:Y:S01]  /*22260*/  BSSY B1, `(.L_x_9863) ;  /* 0x000000a000017945 */ /* 0x000fe20003800000 */
[----:B------:R-:W-:Y:S01]  /*22270*/  MOV R12, RZ ;  /* 0x000000ff000c7202 */ /* 0x000fe20000000f00 */
[----:B-1----:R-:W-:Y:S02]  /*22280*/  IMAD.MOV.U32 R11, RZ, RZ, 0x1f ;  /* 0x0000001fff0b7424 */ /* 0x002fe400078e00ff */
[----:B------:R-:W-:Y:S01]  /*22290*/  IMAD.MOV.U32 R15, RZ, RZ, -0x1 ;  /* 0xffffffffff0f7424 */ /* 0x000fe200078e00ff */
[----:B0-----:R-:W-:-:S04]  /*222a0*/  SHF.R.U32.HI R10, RZ, 0x5, R10 ;  /* 0x00000005ff0a7819 */ /* 0x001fc8000001160a */
[----:B------:R-:W-:-:S05]  /*222b0*/  LOP3.LUT R10, R10, 0x3, RZ, 0xc0, !PT ;  /* 0x000000030a0a7812 */ /* 0x000fca00078ec0ff */
[----:B------:R-:W-:-:S07]  /*222c0*/  IMAD.MOV.U32 R13, RZ, RZ, R10 ;  /* 0x000000ffff0d7224 */ /* 0x000fce00078e000a */
[----:B------:R-:W-:Y:S05]  /*222d0*/  WARPSYNC.COLLECTIVE R15, `(.L_x_9864) ;  /* 0x000000000f087348 */ /* 0x000fea0003c00000 */
[----:B------:R0:W1:Y:S02]  /*222e0*/  SHFL.IDX P6, R14, R13, R12, R11 ;  /* 0x0000000c0d0e7389 */ /* 0x00006400000c000b */
[----:B01----:R-:W-:Y:S01]  /*222f0*/  ENDCOLLECTIVE ;  /* 0x000000000000791b */ /* 0x003fe20003800000 */
.L_x_9864:
[----:B------:R-:W-:Y:S05]  /*22300*/  BSYNC B1 ;  /* 0x0000000000017941 */ /* 0x000fea0003800000 */
.L_x_9863:
[----:B------:R-:W-:Y:S05]  /*22310*/  BRA `(.L_x_9865) ;  /* 0xffffff7c00907947 */ /* 0x000fea000383ffff */
.L_x_9644:
[----:B------:R-:W-:Y:S01]  /*22320*/  BSSY B1, `(.L_x_9866) ;  /* 0x0000006000017945 */ /* 0x000fe20003800000 */
[----:B------:R-:W-:-:S07]  /*22330*/  MOV R15, 0xffffffff ;  /* 0xffffffff000f7802 */ /* 0x000fce0000000f00 */
[----:B012---:R-:W-:Y:S05]  /*22340*/  WARPSYNC.COLLECTIVE R15, `(.L_x_9867) ;  /* 0x000000000f0c7348 */ /* 0x007fea0003c00000 */
[----:B------:R-:W-:Y:S02]  /*22350*/  ELECT P6, UR62, PT ;  /* 0x00000000003e782f */ /* 0x000fe400038c0000 */
[----:B------:R-:W-:Y:S01]  /*22360*/  MOV R14, UR62 ;  /* 0x0000003e000e7c02 */ /* 0x000fe20008000f00 */
[----:B012---:R-:W-:Y:S10]  /*22370*/  ENDCOLLECTIVE ;  /* 0x000000000000791b */ /* 0x007ff40003800000 */
.L_x_9867:
[----:B------:R-:W-:Y:S05]  /*22380*/  BSYNC B1 ;  /* 0x0000000000017941 */ /* 0x000fea0003800000 */
.L_x_9866:
[----:B------:R-:W-:Y:S05]  /*22390*/  BRA `(.L_x_9643) ;  /* 0xffffff7c00887947 */ /* 0x000fea000383ffff */
.L_x_9646:
[----:B--2---:R2:W3:Y:S02]  /*223a0*/  SYNCS.PHASECHK.TRANS64.TRYWAIT P0, [R22+URZ+0x28820], R7 ;  /* 0x02882007160075a7 */ /* 0x0044e4000800017f */
[----:B---3--:R-:W-:Y:S05]  /*223b0*/  @!P0 NANOSLEEP.SYNCS 0x989680 ;  /* 0x009896800000895d */ /* 0x008fea0003900000 */
[----:B------:R-:W3:Y:S02]  /*223c0*/  @!P0 SYNCS.PHASECHK.TRANS64 P0, [R22+URZ+0x28820], R7 ;  /* 0x02882007160085a7 */ /* 0x000ee4000800007f */
[----:B---3--:R-:W-:Y:S05]  /*223d0*/  @!P0 BRA `(.L_x_9646) ;  /* 0xfffffffc00f08947 */ /* 0x008fea000383ffff */
[----:B------:R-:W-:Y:S05]  /*223e0*/  BRA `(.L_x_9868) ;  /* 0xffffff7c00987947 */ /* 0x000fea000383ffff */
.L_x_9650:
[----:B--2---:R2:W3:Y:S02]  /*223f0*/  SYNCS.PHASECHK.TRANS64.TRYWAIT P0, [R7+URZ+0x288a0], R8 ;  /* 0x0288a008070075a7 */ /* 0x0044e4000800017f */
[----:B---3--:R-:W-:Y:S05]  /*22400*/  @!P0 NANOSLEEP.SYNCS 0x989680 ;  /* 0x009896800000895d */ /* 0x008fea0003900000 */
[----:B------:R-:W3:Y:S02]  /*22410*/  @!P0 SYNCS.PHASECHK.TRANS64 P0, [R7+URZ+0x288a0], R8 ;  /* 0x0288a008070085a7 */ /* 0x000ee4000800007f */
[----:B---3--:R-:W-:Y:S05]  /*22420*/  @!P0 BRA `(.L_x_9650) ;  /* 0xfffffffc00f08947 */ /* 0x008fea000383ffff */
[----:B------:R-:W-:Y:S05]  /*22430*/  BRA `(.L_x_9869) ;  /* 0xffffff7c00b07947 */ /* 0x000fea000383ffff */
.L_x_9656:
[----:B0-----:R0:W1:Y:S02]  /*22440*/  SYNCS.PHASECHK.TRANS64.TRYWAIT P0, [R7+URZ+0x288c0], R8 ;  /* 0x0288c008070075a7 */ /* 0x001064000800017f */
[----:B-1----:R-:W-:Y:S05]  /*22450*/  @!P0 NANOSLEEP.SYNCS 0x989680 ;  /* 0x009896800000895d */ /* 0x002fea0003900000 */
[----:B------:R-:W1:Y:S02]  /*22460*/  @!P0 SYNCS.PHASECHK.TRANS64 P0, [R7+URZ+0x288c0], R8 ;  /* 0x0288c008070085a7 */ /* 0x000e64000800007f */
[----:B-1----:R-:W-:Y:S05]  /*22470*/  @!P0 BRA `(.L_x_9656) ;  /* 0xfffffffc00f08947 */ /* 0x002fea000383ffff */
[----:B------:R-:W-:Y:S05]  /*22480*/  BRA `(.L_x_9870) ;  /* 0xffffff8000707947 */ /* 0x000fea000383ffff */
.L_x_9664:
[----:B0-----:R0:W1:Y:S02]  /*22490*/  SYNCS.PHASECHK.TRANS64.TRYWAIT P1, [R10+URZ+0x288a0], R9 ;  /* 0x0288a0090a0075a7 */ /* 0x001064000802017f */
[----:B-1----:R-:W-:Y:S05]  /*224a0*/  @!P1 NANOSLEEP.SYNCS 0x989680 ;  /* 0x009896800000995d */ /* 0x002fea0003900000 */
[----:B------:R-:W1:Y:S02]  /*224b0*/  @!P1 SYNCS.PHASECHK.TRANS64 P1, [R10+URZ+0x288a0], R9 ;  /* 0x0288a0090a0095a7 */ /* 0x000e64000802007f */
[----:B-1----:R-:W-:Y:S05]  /*224c0*/  @!P1 BRA `(.L_x_9664) ;  /* 0xfffffffc00f09947 */ /* 0x002fea000383ffff */
[----:B------:R-:W-:Y:S05]  /*224d0*/  BRA `(.L_x_9871) ;  /* 0xffffff84006c7947 */ /* 0x000fea000383ffff */
.L_x_9670:
[----:B-1----:R1:W2:Y:S02]  /*224e0*/  SYNCS.PHASECHK.TRANS64.TRYWAIT P1, [R10+URZ+0x288c0], R9 ;  /* 0x0288c0090a0075a7 */ /* 0x0022a4000802017f */
[----:B--2---:R-:W-:Y:S05]  /*224f0*/  @!P1 NANOSLEEP.SYNCS 0x989680 ;  /* 0x009896800000995d */ /* 0x004fea0003900000 */
[----:B------:R-:W2:Y:S02]  /*22500*/  @!P1 SYNCS.PHASECHK.TRANS64 P1, [R10+URZ+0x288c0], R9 ;  /* 0x0288c0090a0095a7 */ /* 0x000ea4000802007f */
[----:B--2---:R-:W-:Y:S05]  /*22510*/  @!P1 BRA `(.L_x_9670) ;  /* 0xfffffffc00f09947 */ /* 0x004fea000383ffff */
[----:B------:R-:W-:Y:S05]  /*22520*/  BRA `(.L_x_9872) ;  /* 0xffffff8800247947 */ /* 0x000fea000383ffff */
.L_x_9684:
        /* <DEDUP_REMOVED lines=11> */
.L_x_9874:
[----:B------:R-:W-:Y:S05]  /*225e0*/  BSYNC B0 ;  /* 0x0000000000007941 */ /* 0x000fea0003800000 */
.L_x_9873:
[----:B------:R-:W-:Y:S05]  /*225f0*/  BRA `(.L_x_9875) ;  /* 0xffffff9400187947 */ /* 0x000fea000383ffff */
.L_x_9687:
[----:B0-----:R0:W1:Y:S02]  /*22600*/  SYNCS.PHASECHK.TRANS64.TRYWAIT P0, [R7+URZ+0x28840], R2 ;  /* 0x02884002070075a7 */ /* 0x001064000800017f */
[----:B-1----:R-:W-:Y:S05]  /*22610*/  @!P0 NANOSLEEP.SYNCS 0x989680 ;  /* 0x009896800000895d */ /* 0x002fea0003900000 */
[----:B------:R-:W1:Y:S02]  /*22620*/  @!P0 SYNCS.PHASECHK.TRANS64 P0, [R7+URZ+0x28840], R2 ;  /* 0x02884002070085a7 */ /* 0x000e64000800007f */
[----:B-1----:R-:W-:Y:S05]  /*22630*/  @!P0 BRA `(.L_x_9687) ;  /* 0xfffffffc00f08947 */ /* 0x002fea000383ffff */
[----:B------:R-:W-:Y:S05]  /*22640*/  BRA `(.L_x_9876) ;  /* 0xffffff9400747947 */ /* 0x000fea000383ffff */
.L_x_9688:
        /* <DEDUP_REMOVED lines=8> */
.L_x_9878:
[----:B------:R-:W-:Y:S05]  /*226d0*/  BSYNC B0 ;  /* 0x0000000000007941 */ /* 0x000fea0003800000 */
.L_x_9877:
[----:B------:R-:W-:Y:S01]  /*226e0*/  IMAD.MOV.U32 R13, RZ, RZ, R4 ;  /* 0x000000ffff0d7224 */ /* 0x000fe200078e0004 */
[----:B------:R-:W-:Y:S01]  /*226f0*/  MOV R11, 0x181f ;  /* 0x0000181f000b7802 */ /* 0x000fe20000000f00 */
[----:B------:R-:W-:Y:S01]  /*22700*/  IMAD.MOV.U32 R12, RZ, RZ, RZ ;  /* 0x000000ffff0c7224 */ /* 0x000fe200078e00ff */
[----:B------:R-:W-:Y:S01]  /*22710*/  MOV R2, R14 ;  /* 0x0000000e00027202 */ /* 0x000fe20000000f00 */
[----:B------:R-:W-:Y:S02]  /*22720*/  IMAD.MOV.U32 R15, RZ, RZ, -0x1 ;  /* 0xffffffffff0f7424 */ /* 0x000fe400078e00ff */
[----:B------:R-:W-:-:S07]  /*22730*/  @P0 IMAD R8, R5, 0x2, R22 ;  /* 0x0000000205080824 */ /* 0x000fce00078e0216 */
[----:B------:R-:W-:Y:S05]  /*22740*/  WARPSYNC.COLLECTIVE R15, `(.L_x_9879) ;  /* 0x000000000f087348 */ /* 0x000fea0003c00000 */
[----:B------:R0:W1:Y:S02]  /*22750*/  SHFL.IDX P6, R14, R13, R12, R11 ;  /* 0x0000000c0d0e7389 */ /* 0x00006400000c000b */
[----:B01----:R-:W-:Y:S01]  /*22760*/  ENDCOLLECTIVE ;  /* 0x000000000000791b */ /* 0x003fe20003800000 */
.L_x_9879:
[----:B------:R-:W-:Y:S01]  /*22770*/  IMAD.MOV.U32 R13, RZ, RZ, R0 ;  /* 0x000000ffff0d7224 */ /* 0x000fe200078e0000 */
[----:B------:R-:W-:Y:S01]  /*22780*/  MOV R12, 0x1 ;  /* 0x00000001000c7802 */ /* 0x000fe20000000f00 */
[----:B------:R-:W-:-:S07]  /*22790*/  IMAD.MOV.U32 R3, RZ, RZ, R14 ;  /* 0x000000ffff037224 */ /* 0x000fce00078e000e */
[----:B------:R-:W-:Y:S05]  /*227a0*/  WARPSYNC.COLLECTIVE R15, `(.L_x_9880) ;  /* 0x000000000f087348 */ /* 0x000fea0003c00000 */
[----:B------:R0:W1:Y:S02]  /*227b0*/  SHFL.IDX P6, R14, R13, R12, R11 ;  /* 0x0000000c0d0e7389 */ /* 0x00006400000c000b */
[----:B01----:R-:W-:Y:S01]  /*227c0*/  ENDCOLLECTIVE ;  /* 0x000000000000791b */ /* 0x003fe20003800000 */
.L_x_9880:
        /* <DEDUP_REMOVED lines=16> */
.L_x_9881:
[----:B------:R-:W-:Y:S01]  /*228d0*/  @P0 IMAD R8, R5, 0x2, R22 ;  /* 0x0000000205080824 */ /* 0x000fe200078e0216 */
[----:B------:R-:W-:Y:S01]  /*228e0*/  MOV R13, R0 ;  /* 0x00000000000d7202 */ /* 0x000fe20000000f00 */
[----:B------:R-:W-:Y:S01]  /*228f0*/  IMAD.MOV.U32 R12, RZ, RZ, 0x2 ;  /* 0x00000002ff0c7424 */ /* 0x000fe200078e00ff */
[----:B------:R-:W-:-:S07]  /*22900*/  MOV R3, R14 ;  /* 0x0000000e00037202 */ /* 0x000fce0000000f00 */
[----:B------:R-:W-:Y:S05]  /*22910*/  WARPSYNC.COLLECTIVE R15, `(.L_x_9882) ;  /* 0x000000000f087348 */ /* 0x000fea0003c00000 */
[----:B------:R0:W1:Y:S02]  /*22920*/  SHFL.IDX P6, R14, R13, R12, R11 ;  /* 0x0000000c0d0e7389 */ /* 0x00006400000c000b */
[----:B01----:R-:W-:Y:S01]  /*22930*/  ENDCOLLECTIVE ;  /* 0x000000000000791b */ /* 0x003fe20003800000 */
.L_x_9882:
        /* <DEDUP_REMOVED lines=16> */
.L_x_9883:
[----:B------:R-:W-:Y:S01]  /*22a40*/  @P0 LEA R8, R5, R22, 0x1 ;  /* 0x0000001605080211 */ /* 0x000fe200078e08ff */
[----:B------:R-:W-:Y:S02]  /*22a50*/  IMAD.MOV.U32 R13, RZ, RZ, R0 ;  /* 0x000000ffff0d7224 */ /* 0x000fe400078e0000 */
[----:B------:R-:W-:Y:S02]  /*22a60*/  IMAD.MOV.U32 R12, RZ, RZ, 0x3 ;  /* 0x00000003ff0c7424 */ /* 0x000fe400078e00ff */
[----:B------:R-:W-:-:S07]  /*22a70*/  IMAD.MOV.U32 R3, RZ, RZ, R14 ;  /* 0x000000ffff037224 */ /* 0x000fce00078e000e */
[----:B------:R-:W-:Y:S05]  /*22a80*/  WARPSYNC.COLLECTIVE R15, `(.L_x_9884) ;  /* 0x000000000f087348 */ /* 0x000fea0003c00000 */
[----:B------:R0:W1:Y:S02]  /*22a90*/  SHFL.IDX P6, R14, R13, R12, R11 ;  /* 0x0000000c0d0e7389 */ /* 0x00006400000c000b */
[----:B01----:R-:W-:Y:S01]  /*22aa0*/  ENDCOLLECTIVE ;  /* 0x000000000000791b */ /* 0x003fe20003800000 */
.L_x_9884:
        /* <DEDUP_REMOVED lines=16> */
.L_x_9885:
[----:B------:R-:W-:Y:S02]  /*22bb0*/  @P0 IMAD R8, R5, 0x2, R22 ;  /* 0x0000000205080824 */ /* 0x000fe400078e0216 */
[----:B------:R-:W-:Y:S01]  /*22bc0*/  IMAD.MOV.U32 R13, RZ, RZ, R0 ;  /* 0x000000ffff0d7224 */ /* 0x000fe200078e0000 */
[----:B------:R-:W-:Y:S01]  /*22bd0*/  MOV R12, 0x4 ;  /* 0x00000004000c7802 */ /* 0x000fe20000000f00 */
[----:B------:R-:W-:-:S07]  /*22be0*/  IMAD.MOV.U32 R3, RZ, RZ, R14 ;  /* 0x000000ffff037224 */ /* 0x000fce00078e000e */
[----:B------:R-:W-:Y:S05]  /*22bf0*/  WARPSYNC.COLLECTIVE R15, `(.L_x_9886) ;  /* 0x000000000f087348 */ /* 0x000fea0003c00000 */
[----:B------:R0:W1:Y:S02]  /*22c00*/  SHFL.IDX P6, R14, R13, R12, R11 ;  /* 0x0000000c0d0e7389 */ /* 0x00006400000c000b */
[----:B01----:R-:W-:Y:S01]  /*22c10*/  ENDCOLLECTIVE ;  /* 0x000000000000791b */ /* 0x003fe20003800000 */
.L_x_9886:
        /* <DEDUP_REMOVED lines=16> */
.L_x_9887:
[----:B------:R-:W-:Y:S01]  /*22d20*/  @P0 IMAD R8, R5, 0x2, R22 ;  /* 0x0000000205080824 */ /* 0x000fe200078e0216 */
[----:B------:R-:W-:Y:S01]  /*22d30*/  MOV R13, R0 ;  /* 0x00000000000d7202 */ /* 0x000fe20000000f00 */
[----:B------:R-:W-:Y:S01]  /*22d40*/  IMAD.MOV.U32 R12, RZ, RZ, 0x5 ;  /* 0x00000005ff0c7424 */ /* 0x000fe200078e00ff */
[----:B------:R-:W-:-:S07]  /*22d50*/  MOV R3, R14 ;  /* 0x0000000e00037202 */ /* 0x000fce0000000f00 */
[----:B------:R-:W-:Y:S05]  /*22d60*/  WARPSYNC.COLLECTIVE R15, `(.L_x_9888) ;  /* 0x000000000f087348 */ /* 0x000fea0003c00000 */
[----:B------:R0:W1:Y:S02]  /*22d70*/  SHFL.IDX P6, R14, R13, R12, R11 ;  /* 0x0000000c0d0e7389 */ /* 0x00006400000c000b */
[----:B01----:R-:W-:Y:S01]  /*22d80*/  ENDCOLLECTIVE ;  /* 0x000000000000791b */ /* 0x003fe20003800000 */
.L_x_9888:
        /* <DEDUP_REMOVED lines=16> */
.L_x_9889:
[----:B------:R-:W-:Y:S01]  /*22e90*/  @P0 LEA R8, R5, R22, 0x1 ;  /* 0x0000001605080211 */ /* 0x000fe200078e08ff */
[----:B------:R-:W-:Y:S02]  /*22ea0*/  IMAD.MOV.U32 R13, RZ, RZ, R0 ;  /* 0x000000ffff0d7224 */ /* 0x000fe400078e0000 */
[----:B------:R-:W-:Y:S02]  /*22eb0*/  IMAD.MOV.U32 R12, RZ, RZ, 0x6 ;  /* 0x00000006ff0c7424 */ /* 0x000fe400078e00ff */
[----:B------:R-:W-:-:S07]  /*22ec0*/  IMAD.MOV.U32 R3, RZ, RZ, R14 ;  /* 0x000000ffff037224 */ /* 0x000fce00078e000e */
[----:B------:R-:W-:Y:S05]  /*22ed0*/  WARPSYNC.COLLECTIVE R15, `(.L_x_9890) ;  /* 0x000000000f087348 */ /* 0x000fea0003c00000 */
[----:B------:R0:W1:Y:S02]  /*22ee0*/  SHFL.IDX P6, R14, R13, R12, R11 ;  /* 0x0000000c0d0e7389 */ /* 0x00006400000c000b */
[----:B01----:R-:W-:Y:S01]  /*22ef0*/  ENDCOLLECTIVE ;  /* 0x000000000000791b */ /* 0x003fe20003800000 */
.L_x_9890:
        /* <DEDUP_REMOVED lines=16> */
.L_x_9891:
[----:B------:R-:W-:Y:S02]  /*23000*/  @P0 IMAD R8, R5, 0x2, R22 ;  /* 0x0000000205080824 */ /* 0x000fe400078e0216 */
[----:B------:R-:W-:Y:S01]  /*23010*/  IMAD.MOV.U32 R13, RZ, RZ, R0 ;  /* 0x000000ffff0d7224 */ /* 0x000fe200078e0000 */
[----:B------:R-:W-:Y:S01]  /*23020*/  MOV R12, 0x7 ;  /* 0x00000007000c7802 */ /* 0x000fe20000000f00 */
[----:B------:R-:W-:-:S07]  /*23030*/  IMAD.MOV.U32 R3, RZ, RZ, R14 ;  /* 0x000000ffff037224 */ /* 0x000fce00078e000e */
[----:B------:R-:W-:Y:S05]  /*23040*/  WARPSYNC.COLLECTIVE R15, `(.L_x_9892) ;  /* 0x000000000f087348 */ /* 0x000fea0003c00000 */
[----:B------:R0:W1:Y:S02]  /*23050*/  SHFL.IDX P6, R14, R13, R12, R11 ;  /* 0x0000000c0d0e7389 */ /* 0x00006400000c000b */
[----:B01----:R-:W-:Y:S01]  /*23060*/  ENDCOLLECTIVE ;  /* 0x000000000000791b */ /* 0x003fe20003800000 */
.L_x_9892:
        /* <DEDUP_REMOVED lines=14> */
.L_x_9893:
[----:B------:R-:W-:Y:S01]  /*23150*/  @!PT LDS RZ, [RZ] ;  /* 0x00000000fffff984 */ /* 0x000fe20000000800 */
[----:B------:R-:W-:Y:S01]  /*23160*/  @!PT LDS RZ, [RZ] ;  /* 0x00000000fffff984 */ /* 0x000fe20000000800 */
[----:B------:R-:W-:Y:S01]  /*23170*/  @!PT LDS RZ, [RZ] ;  /* 0x00000000fffff984 */ /* 0x000fe20000000800 */
[----:B------:R0:W-:Y:S02]  /*23180*/  @P0 LDGSTS.E.BYPASS.LTC128B.128 [R8+0x1f400], desc[UR42][R2.64+0x80], !P2 ;  /* 0x1f40008002080fae */ /* 0x0001e4000d101d6a */
[----:B0-----:R-:W-:Y:S01]  /*23190*/  MOV R2, R14 ;  /* 0x0000000e00027202 */ /* 0x001fe20000000f00 */
[----:B------:R-:W-:Y:S06]  /*231a0*/  BRA `(.L_x_9894) ;  /* 0xffffff90004c7947 */ /* 0x000fec000383ffff */
.L_x_9693:
        /* <DEDUP_REMOVED lines=9> */
.L_x_9895:
[C---:B------:R-:W-:Y:S01]  /*23240*/  VIADD R6, R17.reuse, 0x10 ;  /* 0x0000001011067836 */ /* 0x040fe20000000000 */
[----:B------:R-:W-:Y:S02]  /*23250*/  ISETP.GE.AND P3, PT, R17, R5, PT ;  /* 0x000000051100720c */ /* 0x000fe40003f66270 */
[----:B------:R-:W-:Y:S01]  /*23260*/  MOV R13, R0 ;  /* 0x00000000000d7202 */ /* 0x000fe20000000f00 */
[----:B------:R-:W-:-:S10]  /*23270*/  IMAD.MOV.U32 R2, RZ, RZ, R14 ;  /* 0x000000ffff027224 */ /* 0x000fd400078e000e */
[----:B------:R-:W-:Y:S05]  /*23280*/  WARPSYNC.COLLECTIVE R15, `(.L_x_9896) ;  /* 0x000000000f087348 */ /* 0x000fea0003c00000 */
[----:B------:R0:W1:Y:S02]  /*23290*/  SHFL.IDX P6, R14, R13, R12, R11 ;  /* 0x0000000c0d0e7389 */ /* 0x00006400000c000b */
[----:B01----:R-:W-:Y:S01]  /*232a0*/  ENDCOLLECTIVE ;  /* 0x000000000000791b */ /* 0x003fe20003800000 */
.L_x_9896:
        /* <DEDUP_REMOVED lines=8> */
.L_x_9897:
        /* <DEDUP_REMOVED lines=12> */
.L_x_9898:
        /* <DEDUP_REMOVED lines=8> */
.L_x_9899:
        /* <DEDUP_REMOVED lines=8> */
[----:B------:R-:W-:Y:S01]  /*234f0*/  IMAD.MOV.U32 R13, RZ, RZ, R0 ;  /* 0x000000ffff0d7224 */ /* 0x000fe200078e0000 */
[----:B0-----:R-:W-:-:S09]  /*23500*/  MOV R2, R14 ;  /* 0x0000000e00027202 */ /* 0x001fd20000000f00 */
[----:B------:R-:W-:Y:S05]  /*23510*/  WARPSYNC.COLLECTIVE R15, `(.L_x_9900) ;  /* 0x000000000f087348 */ /* 0x000fea0003c00000 */
[----:B------:R0:W1:Y:S02]  /*23520*/  SHFL.IDX P6, R14, R13, R12, R11 ;  /* 0x0000000c0d0e7389 */ /* 0x00006400000c000b */
[----:B01----:R-:W-:Y:S01]  /*23530*/  ENDCOLLECTIVE ;  /* 0x000000000000791b */ /* 0x003fe20003800000 */
.L_x_9900:
        /* <DEDUP_REMOVED lines=8> */
.L_x_9901:
        /* <DEDUP_REMOVED lines=13> */
.L_x_9902:
        /* <DEDUP_REMOVED lines=8> */
.L_x_9903:
[----:B------:R-:W-:-:S05]  /*23710*/  @!P3 MOV R3, R7 ;  /* 0x000000070003b202 */ /* 0x000fca0000000f00 */
        /* <DEDUP_REMOVED lines=12> */
.L_x_9904:
        /* <DEDUP_REMOVED lines=8> */
.L_x_9905:
[----:B------:R-:W-:-:S05]  /*23860*/  @!P3 IMAD.MOV.U32 R3, RZ, RZ, R7 ;  /* 0x000000ffff03b224 */ /* 0x000fca00078e0007 */
[----:B------:R-:W-:Y:S01]  /*23870*/  @!PT LDS RZ, [RZ] ;  /* 0x00000000fffff984 */ /* 0x000fe20000000800 */
[----:B------:R-:W-:Y:S01]  /*23880*/  @!PT LDS RZ, [RZ] ;  /* 0x00000000fffff984 */ /* 0x000fe20000000800 */
[----:B------:R-:W-:Y:S01]  /*23890*/  @!PT LDS RZ, [RZ] ;  /* 0x00000000fffff984 */ /* 0x000fe20000000800 */
[----:B------:R-:W-:Y:S04]  /*238a0*/  @!P3 LDGSTS.E.BYPASS.LTC128B.128 [R8+0x12400], desc[UR42][R2.64], !P0 ;  /* 0x124000000208bfae */ /* 0x000fe8000c101d6a */
[----:B------:R0:W-:Y:S01]  /*238b0*/  @!P3 LDGSTS.E.BYPASS.LTC128B.128 [R8+0x16400], desc[UR42][R2.64+0x80], !P1 ;  /* 0x164000800208bfae */ /* 0x0001e2000c901d6a */
[----:B------:R-:W-:Y:S01]  /*238c0*/  ISETP.GE.AND P3, PT, R6, R5, PT ;  /* 0x000000050600720c */ /* 0x000fe20003f66270 */
[----:B------:R-:W-:Y:S01]  /*238d0*/  IMAD.MOV.U32 R13, RZ, RZ, R0 ;  /* 0x000000ffff0d7224 */ /* 0x000fe200078e0000 */
[----:B------:R-:W-:Y:S02]  /*238e0*/  IADD3 R6, R17, 0x60, RZ ;  /* 0x0000006011067810 */ /* 0x000fe40007ffe0ff */
[----:B0-----:R-:W-:-:S09]  /*238f0*/  MOV R2, R14 ;  /* 0x0000000e00027202 */ /* 0x001fd20000000f00 */
[----:B------:R-:W-:Y:S05]  /*23900*/  WARPSYNC.COLLECTIVE R15, `(.L_x_9906) ;  /* 0x000000000f087348 */ /* 0x000fea0003c00000 */
[----:B------:R0:W1:Y:S02]  /*23910*/  SHFL.IDX P6, R14, R13, R12, R11 ;  /* 0x0000000c0d0e7389 */ /* 0x00006400000c000b */
[----:B01----:R-:W-:Y:S01]  /*23920*/  ENDCOLLECTIVE ;  /* 0x000000000000791b */ /* 0x003fe20003800000 */
.L_x_9906:
        /* <DEDUP_REMOVED lines=8> */
.L_x_9907:
        /* <DEDUP_REMOVED lines=12> */
.L_x_9908:
        /* <DEDUP_REMOVED lines=8> */
.L_x_9909:
[----:B------:R-:W-:-:S05]  /*23af0*/  @!P3 MOV R3, R7 ;  /* 0x000000070003b202 */ /* 0x000fca0000000f00 */
        /* <DEDUP_REMOVED lines=10> */
.L_x_9910:
[----:B------:R-:W-:Y:S05]  /*23ba0*/  BRA `(.L_x_9911) ;  /* 0xffffff9000c47947 */ /* 0x000fea000383ffff */
.L_x_9698:
[----:B0-----:R0:W1:Y:S02]  /*23bb0*/  SYNCS.PHASECHK.TRANS64.TRYWAIT P0, [R22+URZ+0x28820], R3 ;  /* 0x02882003160075a7 */ /* 0x001064000800017f */
[----:B-1----:R-:W-:Y:S05]  /*23bc0*/  @!P0 NANOSLEEP.SYNCS 0x989680 ;  /* 0x009896800000895d */ /* 0x002fea0003900000 */
[----:B------:R-:W1:Y:S02]  /*23bd0*/  @!P0 SYNCS.PHASECHK.TRANS64 P0, [R22+URZ+0x28820], R3 ;  /* 0x02882003160085a7 */ /* 0x000e64000800007f */
[----:B-1----:R-:W-:Y:S05]  /*23be0*/  @!P0 BRA `(.L_x_9698) ;  /* 0xfffffffc00f08947 */ /* 0x002fea000383ffff */
[----:B------:R-:W-:Y:S05]  /*23bf0*/  BRA `(.L_x_9912) ;  /* 0xffffff9400387947 */ /* 0x000fea000383ffff */
.L_x_9703:
[----:B0-----:R0:W1:Y:S02]  /*23c00*/  SYNCS.PHASECHK.TRANS64.TRYWAIT P0, [R6+URZ+0x28840], R3 ;  /* 0x02884003060075a7 */ /* 0x001064000800017f */
[----:B-1----:R-:W-:Y:S05]  /*23c10*/  @!P0 NANOSLEEP.SYNCS 0x989680 ;  /* 0x009896800000895d */ /* 0x002fea0003900000 */
[----:B------:R-:W1:Y:S02]  /*23c20*/  @!P0 SYNCS.PHASECHK.TRANS64 P0, [R6+URZ+0x28840], R3 ;  /* 0x02884003060085a7 */ /* 0x000e64000800007f */
[----:B-1----:R-:W-:Y:S05]  /*23c30*/  @!P0 BRA `(.L_x_9703) ;  /* 0xfffffffc00f08947 */ /* 0x002fea000383ffff */
[----:B------:R-:W-:Y:S05]  /*23c40*/  BRA `(.L_x_9913) ;  /* 0xffffff9800087947 */ /* 0x000fea000383ffff */
.L_x_9704:
        /* <DEDUP_REMOVED lines=8> */
.L_x_9915:
[----:B------:R-:W-:Y:S05]  /*23cd0*/  BSYNC B1 ;  /* 0x0000000000017941 */ /* 0x000fea0003800000 */
.L_x_9914:
[----:B------:R-:W-:Y:S01]  /*23ce0*/  IMAD.MOV.U32 R13, RZ, RZ, R7 ;  /* 0x000000ffff0d7224 */ /* 0x000fe200078e0007 */
[----:B------:R-:W-:Y:S01]  /*23cf0*/  MOV R11, 0x181f ;  /* 0x0000181f000b7802 */ /* 0x000fe20000000f00 */
[----:B------:R-:W-:Y:S01]  /*23d00*/  IMAD.MOV.U32 R12, RZ, RZ, RZ ;  /* 0x000000ffff0c7224 */ /* 0x000fe200078e00ff */
[----:B------:R-:W-:Y:S01]  /*23d10*/  MOV R3, R14 ;  /* 0x0000000e00037202 */ /* 0x000fe20000000f00 */
[----:B------:R-:W-:Y:S01]  /*23d20*/  IMAD.MOV.U32 R15, RZ, RZ, -0x1 ;  /* 0xffffffffff0f7424 */ /* 0x000fe200078e00ff */
[----:B------:R-:W-:Y:S01]  /*23d30*/  SHF.L.U32 R5, R31, 0x1, RZ ;  /* 0x000000011f057819 */ /* 0x000fe200000006ff */
[----:B------:R-:W-:-:S07]  /*23d40*/  IMAD R8, R8, 0x2, R22 ;  /* 0x0000000208087824 */ /* 0x000fce00078e0216 */
[----:B------:R-:W-:Y:S05]  /*23d50*/  WARPSYNC.COLLECTIVE R15, `(.L_x_9916) ;  /* 0x000000000f087348 */ /* 0x000fea0003c00000 */
[----:B------:R0:W1:Y:S02]  /*23d60*/  SHFL.IDX P6, R14, R13, R12, R11 ;  /* 0x0000000c0d0e7389 */ /* 0x00006400000c000b */
[----:B01----:R-:W-:Y:S01]  /*23d70*/  ENDCOLLECTIVE ;  /* 0x000000000000791b */ /* 0x003fe20003800000 */
.L_x_9916:
[----:B------:R-:W-:Y:S01]  /*23d80*/  MOV R13, R9 ;  /* 0x00000009000d7202 */ /* 0x000fe20000000f00 */
[----:B------:R-:W-:Y:S02]  /*23d90*/  IMAD.MOV.U32 R12, RZ, RZ, 0x1 ;  /* 0x00000001ff0c7424 */ /* 0x000fe400078e00ff */
[----:B------:R-:W-:-:S07]  /*23da0*/  IMAD.MOV.U32 R2, RZ, RZ, R14 ;  /* 0x000000ffff027224 */ /* 0x000fce00078e000e */
[----:B------:R-:W-:Y:S05]  /*23db0*/  WARPSYNC.COLLECTIVE R15, `(.L_x_9917) ;  /* 0x000000000f087348 */ /* 0x000fea0003c00000 */
[----:B------:R0:W1:Y:S02]  /*23dc0*/  SHFL.IDX P6, R14, R13, R12, R11 ;  /* 0x0000000c0d0e7389 */ /* 0x00006400000c000b */
[----:B01----:R-:W-:Y:S01]  /*23dd0*/  ENDCOLLECTIVE ;  /* 0x000000000000791b */ /* 0x003fe20003800000 */
.L_x_9917:
        /* <DEDUP_REMOVED lines=12> */
.L_x_9918:
[----:B------:R-:W-:Y:S01]  /*23ea0*/  MOV R13, R9 ;  /* 0x00000009000d7202 */ /* 0x000fe20000000f00 */
[----:B------:R-:W-:Y:S02]  /*23eb0*/  IMAD.MOV.U32 R12, RZ, RZ, 0x2 ;  /* 0x00000002ff0c7424 */ /* 0x000fe400078e00ff */
[----:B------:R-:W-:-:S07]  /*23ec0*/  IMAD.MOV.U32 R2, RZ, RZ, R14 ;  /* 0x000000ffff027224 */ /* 0x000fce00078e000e */
[----:B------:R-:W-:Y:S05]  /*23ed0*/  WARPSYNC.COLLECTIVE R15, `(.L_x_9919) ;  /* 0x000000000f087348 */ /* 0x000fea0003c00000 */
[----:B------:R0:W1:Y:S02]  /*23ee0*/  SHFL.IDX P6, R14, R13, R12, R11 ;  /* 0x0000000c0d0e7389 */ /* 0x00006400000c000b */
[----:B01----:R-:W-:Y:S01]  /*23ef0*/  ENDCOLLECTIVE ;  /* 0x000000000000791b */ /* 0x003fe20003800000 */
.L_x_9919:
        /* <DEDUP_REMOVED lines=12> */
.L_x_9920:
[----:B------:R-:W-:Y:S01]  /*23fc0*/  MOV R13, R9 ;  /* 0x00000009000d7202 */ /* 0x000fe20000000f00 */
[----:B------:R-:W-:Y:S02]  /*23fd0*/  IMAD.MOV.U32 R12, RZ, RZ, 0x3 ;  /* 0x00000003ff0c7424 */ /* 0x000fe400078e00ff */
[----:B------:R-:W-:-:S07]  /*23fe0*/  IMAD.MOV.U32 R2, RZ, RZ, R14 ;  /* 0x000000ffff027224 */ /* 0x000fce00078e000e */
[----:B------:R-:W-:Y:S05]  /*23ff0*/  WARPSYNC.COLLECTIVE R15, `(.L_x_9921) ;  /* 0x000000000f087348 */ /* 0x000fea0003c00000 */
[----:B------:R0:W1:Y:S02]  /*24000*/  SHFL.IDX P6, R14, R13, R12, R11 ;  /* 0x0000000c0d0e7389 */ /* 0x00006400000c000b */
[----:B01----:R-:W-:Y:S01]  /*24010*/  ENDCOLLECTIVE ;  /* 0x000000000000791b */ /* 0x003fe20003800000 */
.L_x_9921:
        /* <DEDUP_REMOVED lines=12> */
.L_x_9922:
[----:B------:R-:W-:Y:S01]  /*240e0*/  MOV R13, R9 ;  /* 0x00000009000d7202 */ /* 0x000fe20000000f00 */
[----:B------:R-:W-:Y:S02]  /*240f0*/  IMAD.MOV.U32 R12, RZ, RZ, 0x4 ;  /* 0x00000004ff0c7424 */ /* 0x000fe400078e00ff */
[----:B------:R-:W-:-:S07]  /*24100*/  IMAD.MOV.U32 R2, RZ, RZ, R14 ;  /* 0x000000ffff027224 */ /* 0x000fce00078e000e */
[----:B------:R-:W-:Y:S05]  /*24110*/  WARPSYNC.COLLECTIVE R15, `(.L_x_9923) ;  /* 0x000000000f087348 */ /* 0x000fea0003c00000 */
[----:B------:R0:W1:Y:S02]  /*24120*/  SHFL.IDX P6, R14, R13, R12, R11 ;  /* 0x0000000c0d0e7389 */ /* 0x00006400000c000b */
[----:B01----:R-:W-:Y:S01]  /*24130*/  ENDCOLLECTIVE ;  /* 0x000000000000791b */ /* 0x003fe20003800000 */
.L_x_9923:
        /* <DEDUP_REMOVED lines=12> */
.L_x_9924:
[----:B------:R-:W-:Y:S01]  /*24200*/  MOV R13, R9 ;  /* 0x00000009000d7202 */ /* 0x000fe20000000f00 */
[----:B------:R-:W-:Y:S02]  /*24210*/  IMAD.MOV.U32 R12, RZ, RZ, 0x5 ;  /* 0x00000005ff0c7424 */ /* 0x000fe400078e00ff */
[----:B------:R-:W-:-:S07]  /*24220*/  IMAD.MOV.U32 R2, RZ, RZ, R14 ;  /* 0x000000ffff027224 */ /* 0x000fce00078e000e */
[----:B------:R-:W-:Y:S05]  /*24230*/  WARPSYNC.COLLECTIVE R15, `(.L_x_9925) ;  /* 0x000000000f087348 */ /* 0x000fea0003c00000 */
[----:B------:R0:W1:Y:S02]  /*24240*/  SHFL.IDX P6, R14, R13, R12, R11 ;  /* 0x0000000c0d0e7389 */ /* 0x00006400000c000b */
[----:B01----:R-:W-:Y:S01]  /*24250*/  ENDCOLLECTIVE ;  /* 0x000000000000791b */ /* 0x003fe20003800000 */
.L_x_9925:
        /* <DEDUP_REMOVED lines=12> */
.L_x_9926:
[----:B------:R-:W-:Y:S01]  /*24320*/  MOV R13, R9 ;  /* 0x00000009000d7202 */ /* 0x000fe20000000f00 */
[----:B------:R-:W-:Y:S02]  /*24330*/  IMAD.MOV.U32 R12, RZ, RZ, 0x6 ;  /* 0x00000006ff0c7424 */ /* 0x000fe400078e00ff */
[----:B------:R-:W-:-:S07]  /*24340*/  IMAD.MOV.U32 R2, RZ, RZ, R14 ;  /* 0x000000ffff027224 */ /* 0x000fce00078e000e */
[----:B------:R-:W-:Y:S05]  /*24350*/  WARPSYNC.COLLECTIVE R15, `(.L_x_9927) ;  /* 0x000000000f087348 */ /* 0x000fea0003c00000 */
[----:B------:R0:W1:Y:S02]  /*24360*/  SHFL.IDX P6, R14, R13, R12, R11 ;  /* 0x0000000c0d0e7389 */ /* 0x00006400000c000b */
[----:B01----:R-:W-:Y:S01]  /*24370*/  ENDCOLLECTIVE ;  /* 0x000000000000791b */ /* 0x003fe20003800000 */
.L_x_9927:
        /* <DEDUP_REMOVED lines=12> */
.L_x_9928:
[----:B------:R-:W-:Y:S01]  /*24440*/  MOV R13, R9 ;  /* 0x00000009000d7202 */ /* 0x000fe20000000f00 */
[----:B------:R-:W-:Y:S02]  /*24450*/  IMAD.MOV.U32 R12, RZ, RZ, 0x7 ;  /* 0x00000007ff0c7424 */ /* 0x000fe400078e00ff */
[----:B------:R-:W-:-:S07]  /*24460*/  IMAD.MOV.U32 R2, RZ, RZ, R14 ;  /* 0x000000ffff027224 */ /* 0x000fce00078e000e */
[----:B------:R-:W-:Y:S05]  /*24470*/  WARPSYNC.COLLECTIVE R15, `(.L_x_9929) ;  /* 0x000000000f087348 */ /* 0x000fea0003c00000 */
[----:B------:R0:W1:Y:S02]  /*24480*/  SHFL.IDX P6, R14, R13, R12, R11 ;  /* 0x0000000c0d0e7389 */ /* 0x00006400000c000b */
[----:B01----:R-:W-:Y:S01]  /*24490*/  ENDCOLLECTIVE ;  /* 0x000000000000791b */ /* 0x003fe20003800000 */
.L_x_9929:
        /* <DEDUP_REMOVED lines=12> */
.L_x_9930:
[----:B------:R-:W-:Y:S01]  /*24560*/  IMAD.MOV.U32 R2, RZ, RZ, R14 ;  /* 0x000000ffff027224 */ /* 0x000fe200078e000e */
[----:B------:R-:W-:Y:S06]  /*24570*/  BRA `(.L_x_9931) ;  /* 0xffffff9000dc7947 */ /* 0x000fec000383ffff */
.L_x_9709:
[----:B-1----:R1:W2:Y:S02]  /*24580*/  SYNCS.PHASECHK.TRANS64.TRYWAIT P0, [R6+URZ+0x28860], R2 ;  /* 0x02886002060075a7 */ /* 0x0022a4000800017f */
[----:B--2---:R-:W-:Y:S05]  /*24590*/  @!P0 NANOSLEEP.SYNCS 0x989680 ;  /* 0x009896800000895d */ /* 0x004fea0003900000 */
[----:B------:R-:W2:Y:S02]  /*245a0*/  @!P0 SYNCS.PHASECHK.TRANS64 P0, [R6+URZ+0x28860], R2 ;  /* 0x02886002060085a7 */ /* 0x000ea4000800007f */
[----:B--2---:R-:W-:Y:S05]  /*245b0*/  @!P0 BRA `(.L_x_9709) ;  /* 0xfffffffc00f08947 */ /* 0x004fea000383ffff */
[----:B------:R-:W-:Y:S05]  /*245c0*/  BRA `(.L_x_9932) ;  /* 0xffffff9400387947 */ /* 0x000fea000383ffff */
.L_x_9710:
        /* <DEDUP_REMOVED lines=8> */
.L_x_9934:
[----:B------:R-:W-:Y:S05]  /*24650*/  BSYNC B1 ;  /* 0x0000000000017941 */ /* 0x000fea0003800000 */
.L_x_9933:
[----:B------:R-:W-:Y:S01]  /*24660*/  IMAD.MOV.U32 R13, RZ, RZ, R23 ;  /* 0x000000ffff0d7224 */ /* 0x000fe200078e0017 */
[----:B------:R-:W-:Y:S01]  /*24670*/  MOV R11, 0x181f ;  /* 0x0000181f000b7802 */ /* 0x000fe20000000f00 */
[----:B------:R-:W-:Y:S01]  /*24680*/  IMAD.MOV.U32 R12, RZ, RZ, RZ ;  /* 0x000000ffff0c7224 */ /* 0x000fe200078e00ff */
[----:B------:R-:W-:Y:S01]  /*24690*/  MOV R3, R14 ;  /* 0x0000000e00037202 */ /* 0x000fe20000000f00 */
[----:B------:R-:W-:Y:S02]  /*246a0*/  IMAD.MOV.U32 R15, RZ, RZ, -0x1 ;  /* 0xffffffffff0f7424 */ /* 0x000fe400078e00ff */
[----:B------:R-:W-:-:S07]  /*246b0*/  IMAD R7, R7, 0x2, R22 ;  /* 0x0000000207077824 */ /* 0x000fce00078e0216 */
[----:B------:R-:W-:Y:S05]  /*246c0*/  WARPSYNC.COLLECTIVE R15, `(.L_x_9935) ;  /* 0x000000000f087348 */ /* 0x000fea0003c00000 */
[----:B------:R0:W1:Y:S02]  /*246d0*/  SHFL.IDX P6, R14, R13, R12, R11 ;  /* 0x0000000c0d0e7389 */ /* 0x00006400000c000b */
[----:B01----:R-:W-:Y:S01]  /*246e0*/  ENDCOLLECTIVE ;  /* 0x000000000000791b */ /* 0x003fe20003800000 */
.L_x_9935:
[----:B------:R-:W-:Y:S01]  /*246f0*/  IMAD.MOV.U32 R13, RZ, RZ, R24 ;  /* 0x000000ffff0d7224 */ /* 0x000fe200078e0018 */
[----:B------:R-:W-:Y:S01]  /*24700*/  MOV R12, 0x1 ;  /* 0x00000001000c7802 */ /* 0x000fe20000000f00 */
[----:B------:R-:W-:-:S07]  /*24710*/  IMAD.MOV.U32 R2, RZ, RZ, R14 ;  /* 0x000000ffff027224 */ /* 0x000fce00078e000e */
[----:B------:R-:W-:Y:S05]  /*24720*/  WARPSYNC.COLLECTIVE R15, `(.L_x_9936) ;  /* 0x000000000f087348 */ /* 0x000fea0003c00000 */
[----:B------:R0:W1:Y:S02]  /*24730*/  SHFL.IDX P6, R14, R13, R12, R11 ;  /* 0x0000000c0d0e7389 */ /* 0x00006400000c000b */
[----:B01----:R-:W-:Y:S01]  /*24740*/  ENDCOLLECTIVE ;  /* 0x000000000000791b */ /* 0x003fe20003800000 */
.L_x_9936:
        /* <DEDUP_REMOVED lines=14> */
.L_x_9937:
[----:B------:R-:W-:Y:S01]  /*24830*/  IMAD.MOV.U32 R13, RZ, RZ, R24 ;  /* 0x000000ffff0d7224 */ /* 0x000fe200078e0018 */
[----:B------:R-:W-:Y:S02]  /*24840*/  MOV R12, 0x2 ;  /* 0x00000002000c7802 */ /* 0x000fe40000000f00 */
[----:B------:R-:W-:-:S07]  /*24850*/  MOV R2, R14 ;  /* 0x0000000e00027202 */ /* 0x000fce0000000f00 */
[----:B------:R-:W-:Y:S05]  /*24860*/  WARPSYNC.COLLECTIVE R15, `(.L_x_9938) ;  /* 0x000000000f087348 */ /* 0x000fea0003c00000 */
[----:B------:R0:W1:Y:S02]  /*24870*/  SHFL.IDX P6, R14, R13, R12, R11 ;  /* 0x0000000c0d0e7389 */ /* 0x00006400000c000b */
[----:B01----:R-:W-:Y:S01]  /*24880*/  ENDCOLLECTIVE ;  /* 0x000000000000791b */ /* 0x003fe20003800000 */
.L_x_9938:
        /* <DEDUP_REMOVED lines=14> */
.L_x_9939:
[----:B------:R-:W-:Y:S01]  /*24970*/  IMAD.MOV.U32 R13, RZ, RZ, R24 ;  /* 0x000000ffff0d7224 */ /* 0x000fe200078e0018 */
[----:B------:R-:W-:Y:S02]  /*24980*/  MOV R12, 0x3 ;  /* 0x00000003000c7802 */ /* 0x000fe40000000f00 */
[----:B------:R-:W-:-:S07]  /*24990*/  MOV R2, R14 ;  /* 0x0000000e00027202 */ /* 0x000fce0000000f00 */
[----:B------:R-:W-:Y:S05]  /*249a0*/  WARPSYNC.COLLECTIVE R15, `(.L_x_9940) ;  /* 0x000000000f087348 */ /* 0x000fea0003c00000 */
[----:B------:R0:W1:Y:S02]  /*249b0*/  SHFL.IDX P6, R14, R13, R12, R11 ;  /* 0x0000000c0d0e7389 */ /* 0x00006400000c000b */
[----:B01----:R-:W-:Y:S01]  /*249c0*/  ENDCOLLECTIVE ;  /* 0x000000000000791b */ /* 0x003fe20003800000 */
.L_x_9940:
        /* <DEDUP_REMOVED lines=14> */
.L_x_9941:
[----:B------:R-:W-:Y:S01]  /*24ab0*/  IMAD.MOV.U32 R13, RZ, RZ, R24 ;  /* 0x000000ffff0d7224 */ /* 0x000fe200078e0018 */
[----:B------:R-:W-:Y:S02]  /*24ac0*/  MOV R12, 0x4 ;  /* 0x00000004000c7802 */ /* 0x000fe40000000f00 */
[----:B------:R-:W-:-:S07]  /*24ad0*/  MOV R2, R14 ;  /* 0x0000000e00027202 */ /* 0x000fce0000000f00 */
[----:B------:R-:W-:Y:S05]  /*24ae0*/  WARPSYNC.COLLECTIVE R15, `(.L_x_9942) ;  /* 0x000000000f087348 */ /* 0x000fea0003c00000 */
[----:B------:R0:W1:Y:S02]  /*24af0*/  SHFL.IDX P6, R14, R13, R12, R11 ;  /* 0x0000000c0d0e7389 */ /* 0x00006400000c000b */
[----:B01----:R-:W-:Y:S01]  /*24b00*/  ENDCOLLECTIVE ;  /* 0x000000000000791b */ /* 0x003fe20003800000 */
.L_x_9942:
        /* <DEDUP_REMOVED lines=14> */
.L_x_9943:
[----:B------:R-:W-:Y:S01]  /*24bf0*/  IMAD.MOV.U32 R13, RZ, RZ, R24 ;  /* 0x000000ffff0d7224 */ /* 0x000fe200078e0018 */
[----:B------:R-:W-:Y:S02]  /*24c00*/  MOV R12, 0x5 ;  /* 0x00000005000c7802 */ /* 0x000fe40000000f00 */
[----:B------:R-:W-:-:S07]  /*24c10*/  MOV R2, R14 ;  /* 0x0000000e00027202 */ /* 0x000fce0000000f00 */
[----:B------:R-:W-:Y:S05]  /*24c20*/  WARPSYNC.COLLECTIVE R15, `(.L_x_9944) ;  /* 0x000000000f087348 */ /* 0x000fea0003c00000 */
[----:B------:R0:W1:Y:S02]  /*24c30*/  SHFL.IDX P6, R14, R13, R12, R11 ;  /* 0x0000000c0d0e7389 */ /* 0x00006400000c000b */
[----:B01----:R-:W-:Y:S01]  /*24c40*/  ENDCOLLECTIVE ;  /* 0x000000000000791b */ /* 0x003fe20003800000 */
.L_x_9944:
        /* <DEDUP_REMOVED lines=14> */
.L_x_9945:
[----:B------:R-:W-:Y:S01]  /*24d30*/  IMAD.MOV.U32 R13, RZ, RZ, R24 ;  /* 0x000000ffff0d7224 */ /* 0x000fe200078e0018 */
[----:B------:R-:W-:Y:S02]  /*24d40*/  MOV R12, 0x6 ;  /* 0x00000006000c7802 */ /* 0x000fe40000000f00 */
[----:B------:R-:W-:-:S07]  /*24d50*/  MOV R2, R14 ;  /* 0x0000000e00027202 */ /* 0x000fce0000000f00 */
[----:B------:R-:W-:Y:S05]  /*24d60*/  WARPSYNC.COLLECTIVE R15, `(.L_x_9946) ;  /* 0x000000000f087348 */ /* 0x000fea0003c00000 */
[----:B------:R0:W1:Y:S02]  /*24d70*/  SHFL.IDX P6, R14, R13, R12, R11 ;  /* 0x0000000c0d0e7389 */ /* 0x00006400000c000b */
[----:B01----:R-:W-:Y:S01]  /*24d80*/  ENDCOLLECTIVE ;  /* 0x000000000000791b */ /* 0x003fe20003800000 */
.L_x_9946:
        /* <DEDUP_REMOVED lines=14> */
.L_x_9947:
[----:B------:R-:W-:Y:S01]  /*24e70*/  IMAD.MOV.U32 R13, RZ, RZ, R24 ;  /* 0x000000ffff0d7224 */ /* 0x000fe200078e0018 */
[----:B------:R-:W-:Y:S02]  /*24e80*/  MOV R12, 0x7 ;  /* 0x00000007000c7802 */ /* 0x000fe40000000f00 */
[----:B------:R-:W-:-:S07]  /*24e90*/  MOV R2, R14 ;  /* 0x0000000e00027202 */ /* 0x000fce0000000f00 */
[----:B------:R-:W-:Y:S05]  /*24ea0*/  WARPSYNC.COLLECTIVE R15, `(.L_x_9948) ;  /* 0x000000000f087348 */ /* 0x000fea0003c00000 */
[----:B------:R0:W1:Y:S02]  /*24eb0*/  SHFL.IDX P6, R14, R13, R12, R11 ;  /* 0x0000000c0d0e7389 */ /* 0x00006400000c000b */
[----:B01----:R-:W-:Y:S01]  /*24ec0*/  ENDCOLLECTIVE ;  /* 0x000000000000791b */ /* 0x003fe20003800000 */
.L_x_9948:
        /* <DEDUP_REMOVED lines=13> */
.L_x_9949:
[----:B------:R-:W-:Y:S01]  /*24fa0*/  @!PT LDS RZ, [RZ] ;  /* 0x00000000fffff984 */ /* 0x000fe20000000800 */
[----:B------:R-:W-:Y:S01]  /*24fb0*/  @!PT LDS RZ, [RZ] ;  /* 0x00000000fffff984 */ /* 0x000fe20000000800 */
[----:B------:R-:W-:Y:S01]  /*24fc0*/  @!PT LDS RZ, [RZ] ;  /* 0x00000000fffff984 */ /* 0x000fe20000000800 */
[----:B------:R0:W-:Y:S01]  /*24fd0*/  LDGSTS.E.BYPASS.LTC128B.128 [R7+0x7400], desc[UR42][R2.64+0x80], !P0 ;  /* 0x0740008002077fae */ /* 0x0001e2000c101d6a */
[----:B------:R-:W-:Y:S05]  /*24fe0*/  BRA `(.L_x_9950) ;  /* 0xffffff8c00c07947 */ /* 0x000fea000383ffff */
.L_x_9718:
[----:B0-----:R0:W1:Y:S02]  /*24ff0*/  SYNCS.PHASECHK.TRANS64.TRYWAIT P0, [R0+URZ+0x28860], R3 ;  /* 0x02886003000075a7 */ /* 0x001064000800017f */
[----:B-1----:R-:W-:Y:S05]  /*25000*/  @!P0 NANOSLEEP.SYNCS 0x989680 ;  /* 0x009896800000895d */ /* 0x002fea0003900000 */
[----:B------:R-:W1:Y:S02]  /*25010*/  @!P0 SYNCS.PHASECHK.TRANS64 P0, [R0+URZ+0x28860], R3 ;  /* 0x02886003000085a7 */ /* 0x000e64000800007f */
[----:B-1----:R-:W-:Y:S05]  /*25020*/  @!P0 BRA `(.L_x_9718) ;  /* 0xfffffffc00f08947 */ /* 0x002fea000383ffff */
[----:B------:R-:W-:Y:S05]  /*25030*/  BRA `(.L_x_9951) ;  /* 0xffffff9000dc7947 */ /* 0x000fea000383ffff */
.L_x_9719:
[----:B------:R-:W-:Y:S01]  /*25040*/  BSSY B0, `(.L_x_9952) ;  /* 0x0000008000007945 */ /* 0x000fe20003800000 */
[----:B------:R-:W-:Y:S01]  /*25050*/  MOV R13, R24 ;  /* 0x00000018000d7202 */ /* 0x000fe20000000f00 */
[----:B------:R-:W-:Y:S01]  /*25060*/  IMAD.MOV.U32 R12, RZ, RZ, RZ ;  /* 0x000000ffff0c7224 */ /* 0x000fe200078e00ff */
[----:B------:R-:W-:Y:S01]  /*25070*/  MOV R15, 0xffffffff ;  /* 0xffffffff000f7802 */ /* 0x000fe20000000f00 */
[----:B------:R-:W-:-:S07]  /*25080*/  IMAD.MOV.U32 R11, RZ, RZ, 0x181f ;  /* 0x0000181fff0b7424 */ /* 0x000fce00078e00ff */
[----:B0-2---:R-:W-:Y:S05]  /*25090*/  WARPSYNC.COLLECTIVE R15, `(.L_x_9953) ;  /* 0x000000000f087348 */ /* 0x005fea0003c00000 */
[----:B--2---:R1:W2:Y:S02]  /*250a0*/  SHFL.IDX P6, R14, R13, R12, R11 ;  /* 0x0000000c0d0e7389 */ /* 0x0042a400000c000b */
[----:B012---:R-:W-:Y:S01]  /*250b0*/  ENDCOLLECTIVE ;  /* 0x000000000000791b */ /* 0x007fe20003800000 */
.L_x_9953:
[----:B------:R-:W-:Y:S05]  /*250c0*/  BSYNC B0 ;  /* 0x0000000000007941 */ /* 0x000fea0003800000 */
.L_x_9952:
[----:B------:R-:W-:Y:S01]  /*250d0*/  IMAD.MOV.U32 R13, RZ, RZ, R23 ;  /* 0x000000ffff0d7224 */ /* 0x000fe200078e0017 */
[----:B------:R-:W-:Y:S01]  /*250e0*/  MOV R12, RZ ;  /* 0x000000ff000c7202 */ /* 0x000fe20000000f00 */
[----:B------:R-:W-:Y:S01]  /*250f0*/  IMAD.MOV.U32 R11, RZ, RZ, 0x181f ;  /* 0x0000181fff0b7424 */ /* 0x000fe200078e00ff */
[----:B------:R-:W-:Y:S01]  /*25100*/  SHF.L.U32 R5, R31, 0x1, RZ ;  /* 0x000000011f057819 */ /* 0x000fe200000006ff */
[----:B------:R-:W-:Y:S02]  /*25110*/  IMAD.MOV.U32 R15, RZ, RZ, -0x1 ;  /* 0xffffffffff0f7424 */ /* 0x000fe400078e00ff */
[----:B------:R-:W-:Y:S02]  /*25120*/  IMAD.MOV.U32 R3, RZ, RZ, R14 ;  /* 0x000000ffff037224 */ /* 0x000fe400078e000e */
[----:B------:R-:W-:-:S07]  /*25130*/  IMAD R4, R9, 0x2, R22 ;  /* 0x0000000209047824 */ /* 0x000fce00078e0216 */
[----:B------:R-:W-:Y:S05]  /*25140*/  WARPSYNC.COLLECTIVE R15, `(.L_x_9954) ;  /* 0x000000000f087348 */ /* 0x000fea0003c00000 */
[----:B------:R0:W1:Y:S02]  /*25150*/  SHFL.IDX P6, R14, R13, R12, R11 ;  /* 0x0000000c0d0e7389 */ /* 0x00006400000c000b */
[----:B01----:R-:W-:Y:S01]  /*25160*/  ENDCOLLECTIVE ;  /* 0x000000000000791b */ /* 0x003fe20003800000 */
.L_x_9954:
[----:B------:R-:W-:Y:S02]  /*25170*/  ULDC UR4, c[0x0][0x2f4] ;  /* 0x0000bd0000047ab9 */ /* 0x000fe40000000800 */
        /* <DEDUP_REMOVED lines=10> */
.L_x_9955:
        /* <DEDUP_REMOVED lines=13> */
.L_x_9956:
[----:B------:R-:W-:Y:S01]  /*252f0*/  MOV R13, R24 ;  /* 0x00000018000d7202 */ /* 0x000fe20000000f00 */
[----:B------:R-:W-:Y:S02]  /*25300*/  IMAD.MOV.U32 R12, RZ, RZ, 0x2 ;  /* 0x00000002ff0c7424 */ /* 0x000fe400078e00ff */
[----:B------:R-:W-:-:S07]  /*25310*/  IMAD.MOV.U32 R10, RZ, RZ, R14 ;  /* 0x000000ffff0a7224 */ /* 0x000fce00078e000e */
[----:B------:R-:W-:Y:S05]  /*25320*/  WARPSYNC.COLLECTIVE R15, `(.L_x_9957) ;  /* 0x000000000f087348 */ /* 0x000fea0003c00000 */
[----:B------:R0:W1:Y:S02]  /*25330*/  SHFL.IDX P6, R14, R13, R12, R11 ;  /* 0x0000000c0d0e7389 */ /* 0x00006400000c000b */
[----:B01----:R-:W-:Y:S01]  /*25340*/  ENDCOLLECTIVE ;  /* 0x000000000000791b */ /* 0x003fe20003800000 */
.L_x_9957:
[----:B------:R-:W-:-:S05]  /*25350*/  IADD3 R2, P2, R10, R5, RZ ;  /* 0x000000050a027210 */ /* 0x000fca0007f5e0ff */
[----:B------:R-:W-:-:S05]  /*25360*/  IMAD.X R3, RZ, RZ, R7, P2 ;  /* 0x000000ffff037224 */ /* 0x000fca00010e0607 */
[----:B------:R-:W-:Y:S01]  /*25370*/  @!PT LDS RZ, [RZ] ;  /* 0x00000000fffff984 */ /* 0x000fe20000000800 */
[----:B------:R-:W-:Y:S01]  /*25380*/  @!PT LDS RZ, [RZ] ;  /* 0x00000000fffff984 */ /* 0x000fe20000000800 */
[----:B------:R-:W-:Y:S01]  /*25390*/  @!PT LDS RZ, [RZ] ;  /* 0x00000000fffff984 */ /* 0x000fe20000000800 */
[----:B------:R0:W-:Y:S01]  /*253a0*/  LDGSTS.E.BYPASS.LTC128B.128 [R4+0xc00], desc[UR42][R2.64], !P3 ;  /* 0x00c0000002047fae */ /* 0x0001e2000d901d6a */
[----:B------:R-:W-:Y:S02]  /*253b0*/  MOV R13, R23 ;  /* 0x00000017000d7202 */ /* 0x000fe40000000f00 */
[C---:B------:R-:W-:Y:S01]  /*253c0*/  ISETP.LT.OR P3, PT, R6.reuse, 0x21, P1 ;  /* 0x000000210600780c */ /* 0x040fe20000f61670 */
[----:B------:R0:W-:Y:S01]  /*253d0*/  LDGSTS.E.BYPASS.LTC128B.128 [R4+0x4c00], desc[UR42][R2.64+0x80], !P4 ;  /* 0x04c0008002047fae */ /* 0x0001e2000e101d6a */
[----:B------:R-:W-:Y:S01]  /*253e0*/  ISETP.LT.OR P4, PT, R6, 0x21, P0 ;  /* 0x000000210600780c */ /* 0x000fe20000781670 */
[----:B------:R-:W-:-:S12]  /*253f0*/  IMAD.MOV.U32 R8, RZ, RZ, R14 ;  /* 0x000000ffff087224 */ /* 0x000fd800078e000e */
[----:B0-----:R-:W-:Y:S05]  /*25400*/  WARPSYNC.COLLECTIVE R15, `(.L_x_9958) ;  /* 0x000000000f087348 */ /* 0x001fea0003c00000 */
[----:B------:R1:W2:Y:S02]  /*25410*/  SHFL.IDX P6, R14, R13, R12, R11 ;  /* 0x0000000c0d0e7389 */ /* 0x0002a400000c000b */
[----:B012---:R-:W-:Y:S01]  /*25420*/  ENDCOLLECTIVE ;  /* 0x000000000000791b */ /* 0x007fe20003800000 */
.L_x_9958:
[----:B------:R-:W-:Y:S01]  /*25430*/  IMAD.MOV.U32 R13, RZ, RZ, R24 ;  /* 0x000000ffff0d7224 */ /* 0x000fe200078e0018 */
[----:B------:R-:W-:Y:S02]  /*25440*/  MOV R12, 0x3 ;  /* 0x00000003000c7802 */ /* 0x000fe40000000f00 */
[----:B------:R-:W-:-:S13]  /*25450*/  IADD3 R2, P2, R14, R5, RZ ;  /* 0x000000050e027210 */ /* 0x000fda0007f5e0ff */
[----:B------:R-:W-:Y:S05]  /*25460*/  WARPSYNC.COLLECTIVE R15, `(.L_x_9959) ;  /* 0x000000000f087348 */ /* 0x000fea0003c00000 */
[----:B------:R0:W1:Y:S02]  /*25470*/  SHFL.IDX P6, R14, R13, R12, R11 ;  /* 0x0000000c0d0e7389 */ /* 0x00006400000c000b */
[----:B01----:R-:W-:Y:S01]  /*25480*/  ENDCOLLECTIVE ;  /* 0x000000000000791b */ /* 0x003fe20003800000 */
.L_x_9959:
        /* <DEDUP_REMOVED lines=13> */
.L_x_9960:
[----:B------:R-:W-:Y:S02]  /*25560*/  IMAD.MOV.U32 R13, RZ, RZ, R24 ;  /* 0x000000ffff0d7224 */ /* 0x000fe400078e0018 */
[----:B------:R-:W-:Y:S01]  /*25570*/  IMAD.MOV.U32 R12, RZ, RZ, 0x4 ;  /* 0x00000004ff0c7424 */ /* 0x000fe200078e00ff */
[----:B------:R-:W-:-:S13]  /*25580*/  IADD3 R2, P2, R14, R5, RZ ;  /* 0x000000050e027210 */ /* 0x000fda0007f5e0ff */
[----:B------:R-:W-:Y:S05]  /*25590*/  WARPSYNC.COLLECTIVE R15, `(.L_x_9961) ;  /* 0x000000000f087348 */ /* 0x000fea0003c00000 */
[----:B------:R0:W1:Y:S02]  /*255a0*/  SHFL.IDX P6, R14, R13, R12, R11 ;  /* 0x0000000c0d0e7389 */ /* 0x00006400000c000b */
[----:B01----:R-:W-:Y:S01]  /*255b0*/  ENDCOLLECTIVE ;  /* 0x000000000000791b */ /* 0x003fe20003800000 */
.L_x_9961:
        /* <DEDUP_REMOVED lines=13> */
.L_x_9962:
[----:B------:R-:W-:Y:S02]  /*25690*/  IMAD.MOV.U32 R13, RZ, RZ, R24 ;  /* 0x000000ffff0d7224 */ /* 0x000fe400078e0018 */
[----:B------:R-:W-:Y:S02]  /*256a0*/  IMAD.MOV.U32 R12, RZ, RZ, 0x5 ;  /* 0x00000005ff0c7424 */ /* 0x000fe400078e00ff */
[----:B------:R-:W-:-:S07]  /*256b0*/  IMAD.MOV.U32 R10, RZ, RZ, R14 ;  /* 0x000000ffff0a7224 */ /* 0x000fce00078e000e */
[----:B------:R-:W-:Y:S05]  /*256c0*/  WARPSYNC.COLLECTIVE R15, `(.L_x_9963) ;  /* 0x000000000f087348 */ /* 0x000fea0003c00000 */
[----:B------:R0:W1:Y:S02]  /*256d0*/  SHFL.IDX P6, R14, R13, R12, R11 ;  /* 0x0000000c0d0e7389 */ /* 0x00006400000c000b */
[----:B01----:R-:W-:Y:S01]  /*256e0*/  ENDCOLLECTIVE ;  /* 0x000000000000791b */ /* 0x003fe20003800000 */
.L_x_9963:
        /* <DEDUP_REMOVED lines=9> */
[----:B------:R-:W-:Y:S02]  /*25780*/  ISETP.LT.OR P4, PT, R6, 0x51, P0 ;  /* 0x000000510600780c */ /* 0x000fe40000781670 */
[----:B------:R-:W-:-:S11]  /*25790*/  MOV R7, R14 ;  /* 0x0000000e00077202 */ /* 0x000fd60000000f00 */
[----:B0-----:R-:W-:Y:S05]  /*257a0*/  WARPSYNC.COLLECTIVE R15, `(.L_x_9964) ;  /* 0x000000000f087348 */ /* 0x001fea0003c00000 */
[----:B------:R1:W2:Y:S02]  /*257b0*/  SHFL.IDX P6, R14, R13, R12, R11 ;  /* 0x0000000c0d0e7389 */ /* 0x0002a400000c000b */
[----:B012---:R-:W-:Y:S01]  /*257c0*/  ENDCOLLECTIVE ;  /* 0x000000000000791b */ /* 0x007fe20003800000 */
.L_x_9964:
[----:B------:R-:W-:Y:S01]  /*257d0*/  MOV R13, R24 ;  /* 0x00000018000d7202 */ /* 0x000fe20000000f00 */
[----:B------:R-:W-:Y:S01]  /*257e0*/  IMAD.MOV.U32 R12, RZ, RZ, 0x6 ;  /* 0x00000006ff0c7424 */ /* 0x000fe200078e00ff */
[----:B------:R-:W-:-:S13]  /*257f0*/  IADD3 R2, P2, R14, R5, RZ ;  /* 0x000000050e027210 */ /* 0x000fda0007f5e0ff */
[----:B------:R-:W-:Y:S05]  /*25800*/  WARPSYNC.COLLECTIVE R15, `(.L_x_9965) ;  /* 0x000000000f087348 */ /* 0x000fea0003c00000 */
[----:B------:R0:W1:Y:S02]  /*25810*/  SHFL.IDX P6, R14, R13, R12, R11 ;  /* 0x0000000c0d0e7389 */ /* 0x00006400000c000b */
[----:B01----:R-:W-:Y:S01]  /*25820*/  ENDCOLLECTIVE ;  /* 0x000000000000791b */ /* 0x003fe20003800000 */
.L_x_9965:
        /* <DEDUP_REMOVED lines=13> */
.L_x_9966:
[----:B------:R-:W-:Y:S01]  /*25900*/  MOV R13, R24 ;  /* 0x00000018000d7202 */ /* 0x000fe20000000f00 */
[----:B------:R-:W-:Y:S02]  /*25910*/  IMAD.MOV.U32 R12, RZ, RZ, 0x7 ;  /* 0x00000007ff0c7424 */ /* 0x000fe400078e00ff */
[----:B------:R-:W-:-:S07]  /*25920*/  IMAD.MOV.U32 R10, RZ, RZ, R14 ;  /* 0x000000ffff0a7224 */ /* 0x000fce00078e000e */
[----:B------:R-:W-:Y:S05]  /*25930*/  WARPSYNC.COLLECTIVE R15, `(.L_x_9967) ;  /* 0x000000000f087348 */ /* 0x000fea0003c00000 */
[----:B------:R0:W1:Y:S02]  /*25940*/  SHFL.IDX P6, R14, R13, R12, R11 ;  /* 0x0000000c0d0e7389 */ /* 0x00006400000c000b */
[----:B01----:R-:W-:Y:S01]  /*25950*/  ENDCOLLECTIVE ;  /* 0x000000000000791b */ /* 0x003fe20003800000 */
.L_x_9967:
        /* <DEDUP_REMOVED lines=12> */
.L_x_9968:
[----:B------:R-:W-:Y:S05]  /*25a20*/  BRA `(.L_x_9969) ;  /* 0xffffff8c007c7947 */ /* 0x000fea000383ffff */
.L_x_9724:
[----:B------:R-:W-:Y:S01]  /*25a30*/  BSSY B0, `(.L_x_9970) ;  /* 0x0000008000007945 */ /* 0x000fe20003800000 */
[----:B------:R-:W-:Y:S01]  /*25a40*/  IMAD.MOV.U32 R13, RZ, RZ, R16 ;  /* 0x000000ffff0d7224 */ /* 0x000fe200078e0010 */
[----:B-1----:R-:W-:Y:S01]  /*25a50*/  MOV R11, 0x1f ;  /* 0x0000001f000b7802 */ /* 0x002fe20000000f00 */
[----:B------:R-:W-:Y:S02]  /*25a60*/  IMAD.MOV.U32 R12, RZ, RZ, RZ ;  /* 0x000000ffff0c7224 */ /* 0x000fe400078e00ff */
[----:B------:R-:W-:-:S07]  /*25a70*/  IMAD.MOV.U32 R15, RZ, RZ, -0x1 ;  /* 0xffffffffff0f7424 */ /* 0x000fce00078e00ff */
[----:B0-----:R-:W-:Y:S05]  /*25a80*/  WARPSYNC.COLLECTIVE R15, `(.L_x_9971) ;  /* 0x000000000f087348 */ /* 0x001fea0003c00000 */
[----:B------:R1:W2:Y:S02]  /*25a90*/  SHFL.IDX P6, R14, R13, R12, R11 ;  /* 0x0000000c0d0e7389 */ /* 0x0002a400000c000b */
[----:B012---:R-:W-:Y:S01]  /*25aa0*/  ENDCOLLECTIVE ;  /* 0x000000000000791b */ /* 0x007fe20003800000 */
.L_x_9971:
[----:B------:R-:W-:Y:S05]  /*25ab0*/  BSYNC B0 ;  /* 0x0000000000007941 */ /* 0x000fea0003800000 */
.L_x_9970:
        /* <DEDUP_REMOVED lines=9> */
.L_x_9972:
[----:B------:R-:W-:Y:S02]  /*25b50*/  ULDC UR4, c[0x0][0xc3c] ;  /* 0x00030f0000047ab9 */ /* 0x000fe40000000800 */
[----:B------:R-:W-:-:S13]  /*25b60*/  ISETP.GE.OR P1, PT, R5, UR4, !P0 ;  /* 0x0000000405007c0c */ /* 0x000fda000c726670 */
[----:B------:R-:W0:Y:S01]  /*25b70*/  @!P1 LDC.64 R2, c[0x0][0xc80] ;  /* 0x00032000ff029b82 */ /* 0x000e220000000a00 */
[----:B------:R-:W-:Y:S01]  /*25b80*/  MOV R11, RZ ;  /* 0x000000ff000b7202 */ /* 0x000fe20000000f00 */
[----:B------:R-:W-:Y:S02]  /*25b90*/  IMAD.MOV.U32 R4, RZ, RZ, R14 ;  /* 0x000000ffff047224 */ /* 0x000fe400078e000e */
[----:B0-----:R-:W-:-:S06]  /*25ba0*/  @!P1 IMAD.WIDE R2, R5, 0x4, R2 ;  /* 0x0000000405029825 */ /* 0x001fcc00078e0202 */
[----:B------:R-:W2:Y:S01]  /*25bb0*/  @!P1 LDG.E R2, desc[UR42][R2.64] ;  /* 0x0000002a02029981 */ /* 0x000ea2000c1e1900 */
[----:B------:R-:W-:Y:S02]  /*25bc0*/  MOV R5, RZ ;  /* 0x000000ff00057202 */ /* 0x000fe40000000f00 */
        /* <DEDUP_REMOVED lines=10> */
.L_x_9973:
[----:B------:R-:W-:Y:S02]  /*25c70*/  MOV R12, 0x2 ;  /* 0x00000002000c7802 */ /* 0x000fe40000000f00 */
[----:B------:R-:W-:-:S05]  /*25c80*/  SEL R6, R14, RZ, P1 ;  /* 0x000000ff0e067207 */ /* 0x000fca0000800000 */
[----:B------:R-:W-:-:S04]  /*25c90*/  IMAD.IADD R6, R5, 0x1, R6 ;  /* 0x0000000105067824 */ /* 0x000fc800078e0206 */
[----:B------:R-:W-:-:S07]  /*25ca0*/  IMAD.MOV.U32 R13, RZ, RZ, R6 ;  /* 0x000000ffff0d7224 */ /* 0x000fce00078e0006 */
[----:B------:R-:W-:Y:S05]  /*25cb0*/  WARPSYNC.COLLECTIVE R15, `(.L_x_9974) ;  /* 0x000000000f087348 */ /* 0x000fea0003c00000 */
[----:B------:R0:W1:Y:S02]  /*25cc0*/  SHFL.UP P6, R14, R13, R12, R11 ;  /* 0x0400000c0d0e7389 */ /* 0x00006400000c000b */
[----:B01----:R-:W-:Y:S01]  /*25cd0*/  ENDCOLLECTIVE ;  /* 0x000000000000791b */ /* 0x003fe20003800000 */
.L_x_9974:
[----:B------:R-:W-:Y:S02]  /*25ce0*/  MOV R12, 0x4 ;  /* 0x00000004000c7802 */ /* 0x000fe40000000f00 */
[----:B------:R-:W-:-:S05]  /*25cf0*/  SEL R7, R14, RZ, P2 ;  /* 0x000000ff0e077207 */ /* 0x000fca0001000000 */
[----:B------:R-:W-:-:S04]  /*25d00*/  IMAD.IADD R7, R6, 0x1, R7 ;  /* 0x0000000106077824 */ /* 0x000fc800078e0207 */
[----:B------:R-:W-:-:S07]  /*25d10*/  IMAD.MOV.U32 R13, RZ, RZ, R7 ;  /* 0x000000ffff0d7224 */ /* 0x000fce00078e0007 */
[----:B------:R-:W-:Y:S05]  /*25d20*/  WARPSYNC.COLLECTIVE R15, `(.L_x_9975) ;  /* 0x000000000f087348 */ /* 0x000fea0003c00000 */
[----:B------:R0:W1:Y:S02]  /*25d30*/  SHFL.UP P6, R14, R13, R12, R11 ;  /* 0x0400000c0d0e7389 */ /* 0x00006400000c000b */
[----:B01----:R-:W-:Y:S01]  /*25d40*/  ENDCOLLECTIVE ;  /* 0x000000000000791b */ /* 0x003fe20003800000 */
.L_x_9975:
[----:B------:R-:W-:Y:S02]  /*25d50*/  MOV R12, 0x8 ;  /* 0x00000008000c7802 */ /* 0x000fe40000000f00 */
[----:B------:R-:W-:-:S05]  /*25d60*/  SEL R2, R14, RZ, P3 ;  /* 0x000000ff0e027207 */ /* 0x000fca0001800000 */
[----:B------:R-:W-:-:S04]  /*25d70*/  IMAD.IADD R2, R7, 0x1, R2 ;  /* 0x0000000107027824 */ /* 0x000fc800078e0202 */
[----:B------:R-:W-:-:S07]  /*25d80*/  IMAD.MOV.U32 R13, RZ, RZ, R2 ;  /* 0x000000ffff0d7224 */ /* 0x000fce00078e0002 */
[----:B------:R-:W-:Y:S05]  /*25d90*/  WARPSYNC.COLLECTIVE R15, `(.L_x_9976) ;  /* 0x000000000f087348 */ /* 0x000fea0003c00000 */
[----:B------:R0:W1:Y:S02]  /*25da0*/  SHFL.UP P6, R14, R13, R12, R11 ;  /* 0x0400000c0d0e7389 */ /* 0x00006400000c000b */
[----:B01----:R-:W-:Y:S01]  /*25db0*/  ENDCOLLECTIVE ;  /* 0x000000000000791b */ /* 0x003fe20003800000 */
.L_x_9976:
[----:B------:R-:W-:Y:S02]  /*25dc0*/  MOV R12, 0x10 ;  /* 0x00000010000c7802 */ /* 0x000fe40000000f00 */
[----:B------:R-:W-:-:S05]  /*25dd0*/  SEL R3, R14, RZ, P4 ;  /* 0x000000ff0e037207 */ /* 0x000fca0002000000 */
[----:B------:R-:W-:-:S04]  /*25de0*/  IMAD.IADD R3, R2, 0x1, R3 ;  /* 0x0000000102037824 */ /* 0x000fc800078e0203 */
[----:B------:R-:W-:-:S07]  /*25df0*/  IMAD.MOV.U32 R13, RZ, RZ, R3 ;  /* 0x000000ffff0d7224 */ /* 0x000fce00078e0003 */
[----:B------:R-:W-:Y:S05]  /*25e00*/  WARPSYNC.COLLECTIVE R15, `(.L_x_9977) ;  /* 0x000000000f087348 */ /* 0x000fea0003c00000 */
[----:B------:R0:W1:Y:S02]  /*25e10*/  SHFL.UP P6, R14, R13, R12, R11 ;  /* 0x0400000c0d0e7389 */ /* 0x00006400000c000b */
[----:B01----:R-:W-:Y:S01]  /*25e20*/  ENDCOLLECTIVE ;  /* 0x000000000000791b */ /* 0x003fe20003800000 */
.L_x_9977:
        /* <DEDUP_REMOVED lines=8> */
.L_x_9978:
[----:B------:R-:W-:Y:S05]  /*25eb0*/  BRA `(.L_x_9979) ;  /* 0xffffff8c00887947 */ /* 0x000fea000383ffff */
.L_x_9729:
[----:B------:R-:W-:Y:S01]  /*25ec0*/  BSSY B0, `(.L_x_9980) ;  /* 0x0000008000007945 */ /* 0x000fe20003800000 */
[----:B-----5:R-:W-:Y:S01]  /*25ed0*/  IMAD.MOV.U32 R13, RZ, RZ, R5 ;  /* 0x000000ffff0d7224 */ /* 0x020fe200078e0005 */
[----:B------:R-:W-:Y:S01]  /*25ee0*/  MOV R12, 0x1 ;  /* 0x00000001000c7802 */ /* 0x000fe20000000f00 */
[----:B-1----:R-:W-:Y:S02]  /*25ef0*/  IMAD.MOV.U32 R11, RZ, RZ, RZ ;  /* 0x000000ffff0b7224 */ /* 0x002fe400078e00ff */
[----:B------:R-:W-:-:S07]  /*25f00*/  IMAD.MOV.U32 R15, RZ, RZ, -0x1 ;  /* 0xffffffffff0f7424 */ /* 0x000fce00078e00ff */
[----:B0-23--:R-:W-:Y:S05]  /*25f10*/  WARPSYNC.COLLECTIVE R15, `(.L_x_9981) ;  /* 0x000000000f087348 */ /* 0x00dfea0003c00000 */
[----:B------:R1:W4:Y:S02]  /*25f20*/  SHFL.UP P6, R14, R13, R12, R11 ;  /* 0x0400000c0d0e7389 */ /* 0x00032400000c000b */
[----:B01234-:R-:W-:Y:S01]  /*25f30*/  ENDCOLLECTIVE ;  /* 0x000000000000791b */ /* 0x01ffe20003800000 */
.L_x_9981:
[----:B------:R-:W-:Y:S05]  /*25f40*/  BSYNC B0 ;  /* 0x0000000000007941 */ /* 0x000fea0003800000 */
.L_x_9980:
        /* <DEDUP_REMOVED lines=8> */
.L_x_9982:
[----:B------:R-:W-:Y:S02]  /*25fd0*/  MOV R12, 0x4 ;  /* 0x00000004000c7802 */ /* 0x000fe40000000f00 */
[----:B------:R-:W-:-:S05]  /*25fe0*/  SEL R2, R14, RZ, P2 ;  /* 0x000000ff0e027207 */ /* 0x000fca0001000000 */
[----:B------:R-:W-:-:S04]  /*25ff0*/  IMAD.IADD R2, R13, 0x1, R2 ;  /* 0x000000010d027824 */ /* 0x000fc800078e0202 */
[----:B------:R-:W-:-:S07]  /*26000*/  IMAD.MOV.U32 R13, RZ, RZ, R2 ;  /* 0x000000ffff0d7224 */ /* 0x000fce00078e0002 */
[----:B------:R-:W-:Y:S05]  /*26010*/  WARPSYNC.COLLECTIVE R15, `(.L_x_9983) ;  /* 0x000000000f087348 */ /* 0x000fea0003c00000 */
[----:B------:R0:W1:Y:S02]  /*26020*/  SHFL.UP P6, R14, R13, R12, R11 ;  /* 0x0400000c0d0e7389 */ /* 0x00006400000c000b */
[----:B01----:R-:W-:Y:S01]  /*26030*/  ENDCOLLECTIVE ;  /* 0x000000000000791b */ /* 0x003fe20003800000 */
.L_x_9983:
[----:B------:R-:W-:Y:S02]  /*26040*/  MOV R12, 0x8 ;  /* 0x00000008000c7802 */ /* 0x000fe40000000f00 */
[----:B------:R-:W-:-:S05]  /*26050*/  SEL R3, R14, RZ, P3 ;  /* 0x000000ff0e037207 */ /* 0x000fca0001800000 */
[----:B------:R-:W-:-:S04]  /*26060*/  IMAD.IADD R3, R2, 0x1, R3 ;  /* 0x0000000102037824 */ /* 0x000fc800078e0203 */
[----:B------:R-:W-:-:S07]  /*26070*/  IMAD.MOV.U32 R13, RZ, RZ, R3 ;  /* 0x000000ffff0d7224 */ /* 0x000fce00078e0003 */
[----:B------:R-:W-:Y:S05]  /*26080*/  WARPSYNC.COLLECTIVE R15, `(.L_x_9984) ;  /* 0x000000000f087348 */ /* 0x000fea0003c00000 */
[----:B------:R0:W1:Y:S02]  /*26090*/  SHFL.UP P6, R14, R13, R12, R11 ;  /* 0x0400000c0d0e7389 */ /* 0x00006400000c000b */
[----:B01----:R-:W-:Y:S01]  /*260a0*/  ENDCOLLECTIVE ;  /* 0x000000000000791b */ /* 0x003fe20003800000 */
.L_x_9984:
[----:B------:R-:W-:Y:S02]  /*260b0*/  MOV R12, 0x10 ;  /* 0x00000010000c7802 */ /* 0x000fe40000000f00 */
[----:B------:R-:W-:-:S05]  /*260c0*/  SEL R4, R14, RZ, P4 ;  /* 0x000000ff0e047207 */ /* 0x000fca0002000000 */
[----:B------:R-:W-:-:S04]  /*260d0*/  IMAD.IADD R4, R3, 0x1, R4 ;  /* 0x0000000103047824 */ /* 0x000fc800078e0204 */
[----:B------:R-:W-:-:S07]  /*260e0*/  IMAD.MOV.U32 R13, RZ, RZ, R4 ;  /* 0x000000ffff0d7224 */ /* 0x000fce00078e0004 */
[----:B------:R-:W-:Y:S05]  /*260f0*/  WARPSYNC.COLLECTIVE R15, `(.L_x_9985) ;  /* 0x000000000f087348 */ /* 0x000fea0003c00000 */
[----:B------:R0:W1:Y:S02]  /*26100*/  SHFL.UP P6, R14, R13, R12, R11 ;  /* 0x0400000c0d0e7389 */ /* 0x00006400000c000b */
[----:B01----:R-:W-:Y:S01]  /*26110*/  ENDCOLLECTIVE ;  /* 0x000000000000791b */ /* 0x003fe20003800000 */
.L_x_9985:
        /* <DEDUP_REMOVED lines=8> */
.L_x_9986:
[----:B------:R-:W-:Y:S05]  /*261a0*/  BRA `(.L_x_9987) ;  /* 0xffffff8c00687947 */ /* 0x000fea000383ffff */
.L_x_9731:
[----:B------:R-:W-:Y:S01]  /*261b0*/  BSSY B0, `(.L_x_9988) ;  /* 0x0000006000007945 */ /* 0x000fe20003800000 */
[----:B------:R-:W-:Y:S01]  /*261c0*/  PLOP3.LUT P6, PT, P6, PT, PT, 0x8, 0x0 ;  /* 0x000000000000781c */ /* 0x000fe200037ce170 */
[----:B------:R-:W-:-:S12]  /*261d0*/  IMAD.MOV.U32 R15, RZ, RZ, -0x1 ;  /* 0xffffffffff0f7424 */ /* 0x000fd800078e00ff */
[----:B012---:R-:W-:Y:S05]  /*261e0*/  WARPSYNC.COLLECTIVE R15, `(.L_x_9989) ;  /* 0x000000000f087348 */ /* 0x007fea0003c00000 */
[----:B------:R-:W-:Y:S01]  /*261f0*/  VOTE.ANY R14, PT, P6 ;  /* 0x00000000000e7806 */ /* 0x000fe200030e0100 */
[----:B012---:R-:W-:Y:S06]  /*26200*/  ENDCOLLECTIVE ;  /* 0x000000000000791b */ /* 0x007fec0003800000 */
.L_x_9989:
[----:B------:R-:W-:Y:S05]  /*26210*/  BSYNC B0 ;  /* 0x0000000000007941 */ /* 0x000fea0003800000 */
.L_x_9988:
        /* <DEDUP_REMOVED lines=9> */
.L_x_9990:
[----:B------:R-:W-:Y:S01]  /*262b0*/  IMAD.MOV.U32 R5, RZ, RZ, R14 ;  /* 0x000000ffff057224 */ /* 0x000fe200078e000e */
[----:B------:R-:W-:Y:S06]  /*262c0*/  BRA `(.L_x_9991) ;  /* 0xffffff8c00587947 */ /* 0x000fec000383ffff */
.L_x_9733:
[----:B------:R-:W-:Y:S01]  /*262d0*/  BSSY B0, `(.L_x_9992) ;  /* 0x0000007000007945 */ /* 0x000fe20003800000 */
[----:B------:R-:W-:Y:S01]  /*262e0*/  MOV R13, R6 ;  /* 0x00000006000d7202 */ /* 0x000fe20000000f00 */
[----:B-1----:R-:W-:Y:S02]  /*262f0*/  IMAD.MOV.U32 R11, RZ, RZ, 0x1f ;  /* 0x0000001fff0b7424 */ /* 0x002fe400078e00ff */
[----:B------:R-:W-:-:S07]  /*26300*/  IMAD.MOV.U32 R15, RZ, RZ, -0x1 ;  /* 0xffffffffff0f7424 */ /* 0x000fce00078e00ff */
[----:B0-234-:R-:W-:Y:S05]  /*26310*/  WARPSYNC.COLLECTIVE R15, `(.L_x_9993) ;  /* 0x000000000f087348 */ /* 0x01dfea0003c00000 */
[----:B------:R1:W0:Y:S02]  /*26320*/  SHFL.IDX P6, R14, R13, R12, R11 ;  /* 0x0000000c0d0e7389 */ /* 0x00022400000c000b */
[----:B01234-:R-:W-:Y:S01]  /*26330*/  ENDCOLLECTIVE ;  /* 0x000000000000791b */ /* 0x01ffe20003800000 */
.L_x_9993:
[----:B------:R-:W-:Y:S05]  /*26340*/  BSYNC B0 ;  /* 0x0000000000007941 */ /* 0x000fea0003800000 */
.L_x_9992:
[----:B------:R-:W-:Y:S05]  /*26350*/  BRA `(.L_x_9732) ;  /* 0xffffff8c00507947 */ /* 0x000fea000383ffff */
.L_x_9737:
[----:B-1----:R1:W2:Y:S02]  /*26360*/  SYNCS.PHASECHK.TRANS64.TRYWAIT P0, [R4+URZ+0x28820], R0 ;  /* 0x02882000040075a7 */ /* 0x0022a4000800017f */
[----:B--2---:R-:W-:Y:S05]  /*26370*/  @!P0 NANOSLEEP.SYNCS 0x989680 ;  /* 0x009896800000895d */ /* 0x004fea0003900000 */
[----:B------:R-:W2:Y:S02]  /*26380*/  @!P0 SYNCS.PHASECHK.TRANS64 P0, [R4+URZ+0x28820], R0 ;  /* 0x02882000040085a7 */ /* 0x000ea4000800007f */
[----:B--2---:R-:W-:Y:S05]  /*26390*/  @!P0 BRA `(.L_x_9737) ;  /* 0xfffffffc00f08947 */ /* 0x004fea000383ffff */
[----:B------:R-:W-:Y:S05]  /*263a0*/  BRA `(.L_x_9994) ;  /* 0xffffff9000c87947 */ /* 0x000fea000383ffff */
.L_x_9738:
[----:B------:R-:W2:Y:S01]  /*263b0*/  S2R R2, SR_TID.X ;  /* 0x0000000000027919 */ /* 0x000ea20000002100 */
[----:B------:R-:W-:Y:S01]  /*263c0*/  BSSY B0, `(.L_x_9995) ;  /* 0x000000a000007945 */ /* 0x000fe20003800000 */
[----:B------:R-:W-:Y:S01]  /*263d0*/  IMAD.MOV.U32 R12, RZ, RZ, RZ ;  /* 0x000000ffff0c7224 */ /* 0x000fe200078e00ff */
[----:B------:R-:W-:Y:S01]  /*263e0*/  MOV R15, 0xffffffff ;  /* 0xffffffff000f7802 */ /* 0x000fe20000000f00 */
[----:B------:R-:W-:Y:S01]  /*263f0*/  IMAD.MOV.U32 R11, RZ, RZ, 0x1f ;  /* 0x0000001fff0b7424 */ /* 0x000fe200078e00ff */
[----:B--2---:R-:W-:-:S04]  /*26400*/  SHF.R.U32.HI R2, RZ, 0x5, R2 ;  /* 0x00000005ff027819 */ /* 0x004fc80000011602 */
[----:B------:R-:W-:-:S04]  /*26410*/  LOP3.LUT R2, R2, 0x3, RZ, 0xc0, !PT ;  /* 0x0000000302027812 */ /* 0x000fc800078ec0ff */
[----:B------:R-:W-:-:S07]  /*26420*/  MOV R13, R2 ;  /* 0x00000002000d7202 */ /* 0x000fce0000000f00 */
[----:B01-34-:R-:W-:Y:S05]  /*26430*/  WARPSYNC.COLLECTIVE R15, `(.L_x_9996) ;  /* 0x000000000f087348 */ /* 0x01bfea0003c00000 */
[----:B------:R2:W0:Y:S02]  /*26440*/  SHFL.IDX P6, R14, R13, R12, R11 ;  /* 0x0000000c0d0e7389 */ /* 0x00042400000c000b */
[----:B01234-:R-:W-:Y:S01]  /*26450*/  ENDCOLLECTIVE ;  /* 0x000000000000791b */ /* 0x01ffe20003800000 */
.L_x_9996:
[----:B------:R-:W-:Y:S05]  /*26460*/  BSYNC B0 ;  /* 0x0000000000007941 */ /* 0x000fea0003800000 */
.L_x_9995:
[----:B------:R-:W-:Y:S05]  /*26470*/  BRA `(.L_x_9997) ;  /* 0xffffff9000b07947 */ /* 0x000fea000383ffff */
.L_x_9739:
[----:B------:R-:W-:Y:S01]  /*26480*/  BSSY B0, `(.L_x_9998) ;  /* 0x0000006000007945 */ /* 0x000fe20003800000 */
[----:B------:R-:W-:-:S07]  /*26490*/  IMAD.MOV.U32 R15, RZ, RZ, -0x1 ;  /* 0xffffffffff0f7424 */ /* 0x000fce00078e00ff */
[----:B01-34-:R-:W-:Y:S05]  /*264a0*/  WARPSYNC.COLLECTIVE R15, `(.L_x_9999) ;  /* 0x000000000f0c7348 */ /* 0x01bfea0003c00000 */
[----:B------:R-:W-:Y:S02]  /*264b0*/  ELECT P6, UR62, PT ;  /* 0x00000000003e782f */ /* 0x000fe400038c0000 */
[----:B------:R-:W-:Y:S01]  /*264c0*/  MOV R14, UR62 ;  /* 0x0000003e000e7c02 */ /* 0x000fe20008000f00 */
[----:B01-34-:R-:W-:Y:S10]  /*264d0*/  ENDCOLLECTIVE ;  /* 0x000000000000791b */ /* 0x01bff40003800000 */
.L_x_9999:
[----:B------:R-:W-:Y:S05]  /*264e0*/  BSYNC B0 ;  /* 0x0000000000007941 */ /* 0x000fea0003800000 */
.L_x_9998:
[----:B------:R-:W-:Y:S05]  /*264f0*/  BRA `(.L_x_10000) ;  /* 0xffffff9000a47947 */ /* 0x000fea000383ffff */
.L_x_9741:
[----:B-1----:R1:W2:Y:S02]  /*26500*/  SYNCS.PHASECHK.TRANS64.TRYWAIT P1, [R5+URZ+0x28840], R0 ;  /* 0x02884000050075a7 */ /* 0x0022a4000802017f */
[----:B--2---:R-:W-:Y:S05]  /*26510*/  @!P1 NANOSLEEP.SYNCS 0x989680 ;  /* 0x009896800000995d */ /* 0x004fea0003900000 */
[----:B------:R-:W2:Y:S02]  /*26520*/  @!P1 SYNCS.PHASECHK.TRANS64 P1, [R5+URZ+0x28840], R0 ;  /* 0x02884000050095a7 */ /* 0x000ea4000802007f */
[----:B--2---:R-:W-:Y:S05]  /*26530*/  @!P1 BRA `(.L_x_9741) ;  /* 0xfffffffc00f09947 */ /* 0x004fea000383ffff */
[----:B------:R-:W-:Y:S05]  /*26540*/  BRA `(.L_x_10001) ;  /* 0xffffff9000c47947 */ /* 0x000fea000383ffff */
.L_x_9743:
[----:B--2---:R2:W0:Y:S02]  /*26550*/  SYNCS.PHASECHK.TRANS64.TRYWAIT P1, [R25+URZ+0x28840], R2 ;  /* 0x02884002190075a7 */ /* 0x004424000802017f */
[----:B0-----:R-:W-:Y:S05]  /*26560*/  @!P1 NANOSLEEP.SYNCS 0x989680 ;  /* 0x009896800000995d */ /* 0x001fea0003900000 */
[----:B------:R-:W0:Y:S02]  /*26570*/  @!P1 SYNCS.PHASECHK.TRANS64 P1, [R25+URZ+0x28840], R2 ;  /* 0x02884002190095a7 */ /* 0x000e24000802007f */
[----:B0-----:R-:W-:Y:S05]  /*26580*/  @!P1 BRA `(.L_x_9743) ;  /* 0xfffffffc00f09947 */ /* 0x001fea000383ffff */
[----:B------:R-:W-:Y:S05]  /*26590*/  BRA `(.L_x_10002) ;  /* 0xffffff9000d07947 */ /* 0x000fea000383ffff */
.L_x_9745:
[----:B------:R0:W0:Y:S02]  /*265a0*/  SYNCS.PHASECHK.TRANS64.TRYWAIT P1, [R5+URZ+0x28860], R0 ;  /* 0x02886000050075a7 */ /* 0x000024000802017f */
[----:B0-----:R-:W-:Y:S05]  /*265b0*/  @!P1 NANOSLEEP.SYNCS 0x989680 ;  /* 0x009896800000995d */ /* 0x001fea0003900000 */
[----:B------:R-:W0:Y:S02]  /*265c0*/  @!P1 SYNCS.PHASECHK.TRANS64 P1, [R5+URZ+0x28860], R0 ;  /* 0x02886000050095a7 */ /* 0x000e24000802007f */
[----:B0-----:R-:W-:Y:S05]  /*265d0*/  @!P1 BRA `(.L_x_9745) ;  /* 0xfffffffc00f09947 */ /* 0x001fea000383ffff */
[----:B------:R-:W-:Y:S05]  /*265e0*/  BRA `(.L_x_10003) ;  /* 0xffffff9000cc7947 */ /* 0x000fea000383ffff */
.L_x_10004:
        /* <DEDUP_REMOVED lines=9> */
.L_x_15864:


//--------------------- .text._ZN7cutlass13device_kernelIN5flash11enable_sm90INS1_16FlashAttnFwdSm90INS1_25CollectiveMainloopFwdSm90ILi2EN4cute5tupleIJNS5_1CILi1EEES8_S8_EEENS6_IJNS7_ILi192EEENS7_ILi128EEENS7_ILi96EEEEEELi96ENS_6half_tEfNS_4arch4Sm90ELb0ELb0ELb1ELb0ELb1ELb0ELb0ELb0ELb1ELb1ELb0ELb0EEENS1_21CollectiveEpilogueFwdINS6_IJSA_SC_SB_EEES9_SE_SG_Li384ELb0ELb1ELb0ELb0EEENS1_29StaticPersistentTileSchedulerILb0EEEEEEEEEvNT_6ParamsE --------------------------
	.section	.text._ZN7cutlass13device_kernelIN5flash11enable_sm90INS1_16FlashAttnFwdSm90INS1_25CollectiveMainloopFwdSm90ILi2EN4cute5tupleIJNS5_1CILi1EEES8_S8_EEENS6_IJNS7_ILi192EEENS7_ILi128EEENS7_ILi96EEEEEELi96ENS_6half_tEfNS_4arch4Sm90ELb0ELb0ELb1ELb0ELb1ELb0ELb0ELb0ELb1ELb1ELb0ELb0EEENS1_21CollectiveEpilogueFwdINS6_IJSA_SC_SB_EEES9_SE_SG_Li384ELb0ELb1ELb0ELb0EEENS1_29StaticPersistentTileSchedulerILb0EEEEEEEEEvNT_6ParamsE,"ax",@progbits
	.align	128
.text._ZN7cutlass13device_kernelIN5flash11enable_sm90INS1_16FlashAttnFwdSm90INS1_25CollectiveMainloopFwdSm90ILi2EN4cute5tupleIJNS5_1CILi1EEES8_S8_EEENS6_IJNS7_ILi192EEENS7_ILi128EEENS7_ILi96EEEEEELi96ENS_6half_tEfNS_4arch4Sm90ELb0ELb0ELb1ELb0ELb1ELb0ELb0ELb0ELb1ELb1ELb0ELb0EEENS1_21CollectiveEpilogueFwdINS6_IJSA_SC_SB_EEES9_SE_SG_Li384ELb0ELb1ELb0ELb0EEENS1_29StaticPersistentTileSchedulerILb0EEEEEEEEEvNT_6ParamsE:
        .type           _ZN7cutlass13device_kernelIN5flash11enable_sm90INS1_16FlashAttnFwdSm90INS1_25CollectiveMainloopFwdSm90ILi2EN4cute5tupleIJNS5_1CILi1EEES8_S8_EEENS6_IJNS7_ILi192EEENS7_ILi128EEENS7_ILi96EEEEEELi96ENS_6half_tEfNS_4arch4Sm90ELb0ELb0ELb1ELb0ELb1ELb0ELb0ELb0ELb1ELb1ELb0ELb0EEENS1_21CollectiveEpilogueFwdINS6_IJSA_SC_SB_EEES9_SE_SG_Li384ELb0ELb1ELb0ELb0EEENS1_29StaticPersistentTileSchedulerILb0EEEEEEEEEvNT_6ParamsE,@function
        .size           _ZN7cutlass13device_kernelIN5flash11enable_sm90INS1_16FlashAttnFwdSm90INS1_25CollectiveMainloopFwdSm90ILi2EN4cute5tupleIJNS5_1CILi1EEES8_S8_EEENS6_IJNS7_ILi192EEENS7_ILi128EEENS7_ILi96EEEEEELi96ENS_6half_tEfNS_4arch4Sm90ELb0ELb0ELb1ELb0ELb1ELb0ELb0ELb0ELb1ELb1ELb0ELb0EEENS1_21CollectiveEpilogueFwdINS6_IJSA_SC_SB_EEES9_SE_SG_Li384ELb0ELb1ELb0ELb0EEENS1_29StaticPersistentTileSchedulerILb0EEEEEEEEEvNT_6ParamsE,(.L_x_15865 - _ZN7cutlass13device_kernelIN5flash11enable_sm90INS1_16FlashAttnFwdSm90INS1_25CollectiveMainloopFwdSm90ILi2EN4cute5tupleIJNS5_1CILi1EEES8_S8_EEENS6_IJNS7_ILi192EEENS7_ILi128EEENS7_ILi96EEEEEELi96ENS_6half_tEfNS_4arch4Sm90ELb0ELb0ELb1ELb0ELb1ELb0ELb0ELb0ELb1ELb1ELb0ELb0EEENS1_21CollectiveEpilogueFwdINS6_IJSA_SC_SB_EEES9_SE_SG_Li384ELb0ELb1ELb0ELb0EEENS1_29StaticPersistentTileSchedulerILb0EEEEEEEEEvNT_6ParamsE)
        .other          _ZN7cutlass13device_kernelIN5flash11enable_sm90INS1_16FlashAttnFwdSm90INS1_25CollectiveMainloopFwdSm90ILi2EN4cute5tupleIJNS5_1CILi1EEES8_S8_EEENS6_IJNS7_ILi192EEENS7_ILi128EEENS7_ILi96EEEEEELi96ENS_6half_tEfNS_4arch4Sm90ELb0ELb0ELb1ELb0ELb1ELb0ELb0ELb0ELb1ELb1ELb0ELb0EEENS1_21CollectiveEpilogueFwdINS6_IJSA_SC_SB_EEES9_SE_SG_Li384ELb0ELb1ELb0ELb0EEENS1_29StaticPersistentTileSchedulerILb0EEEEEEEEEvNT_6ParamsE,@"STO_CUDA_ENTRY STV_DEFAULT"
_ZN7cutlass13device_kernelIN5flash11enable_sm90INS1_16FlashAttnFwdSm90INS1_25CollectiveMainloopFwdSm90ILi2EN4cute5tupleIJNS5_1CILi1EEES8_S8_EEENS6_IJNS7_ILi192EEENS7_ILi128EEENS7_ILi96EEEEEELi96ENS_6half_tEfNS_4arch4Sm90ELb0ELb0ELb1ELb0ELb1ELb0ELb0ELb0ELb1ELb1ELb0ELb0EEENS1_21CollectiveEpilogueFwdINS6_IJSA_SC_SB_EEES9_SE_SG_Li384ELb0ELb1ELb0ELb0EEENS1_29StaticPersistentTileSchedulerILb0EEEEEEEEEvNT_6ParamsE:
        /* <DEDUP_REMOVED lines=9> */
[----:B------:R-:W1:Y:S01]  /*0090*/  SHFL.IDX PT, R3, R3, RZ, 0x1f ;  /* 0x00001fff03037589 */ /* 0x000e6200000e0000 */
        /* <DEDUP_REMOVED lines=35> */
.L_x_10005:
        /* <DEDUP_REMOVED lines=22> */
.L_x_10006:
        /* <DEDUP_REMOVED lines=18> */
.L_x_10007:
        /* <DEDUP_REMOVED lines=22> */
.L_x_10008:
        /* <DEDUP_REMOVED lines=23> */
.L_x_10009:
        /* <DEDUP_REMOVED lines=8> */
.L_x_10011:
[----:B------:R-:W-:-:S08]  /*08a0*/  NOP ;  /* 0x0000000000007918 */ /* 0x000fd00000000000 */
[----:B------:R-:W0:Y:S02]  /*08b0*/  USETMAXREG.TRY_ALLOC.CTAPOOL UP0, 0xa0 ;  /* 0x000000a0000079c8 */ /* 0x000e240008000600 */
[----:B0-----:R-:W-:-:S13]  /*08c0*/  PLOP3.LUT P0, PT, PT, PT, UP0, 0x80, 0x0 ;  /* 0x000000000000781c */ /* 0x001fda0003f0f008 */
[----:B------:R-:W-:Y:S05]  /*08d0*/  @!P0 BRA `(.L_x_10011) ;  /* 0xfffffffc00f08947 */ /* 0x000fea000383ffff */
[----:B------:R-:W0:Y:S01]  /*08e0*/  S2R R2, SR_TID.X ;  /* 0x0000000000027919 */ /* 0x000e220000002100 */
[----:B------:R-:W1:Y:S08]  /*08f0*/  S2UR UR36, SR_CTAID.X ;  /* 0x00000000002479c3 */ /* 0x000e700000002500 */
        /* <DEDUP_REMOVED lines=8> */
[----:B------:R-:W0:Y:S01]  /*0980*/  S2UR UR41, SR_CgaCtaId ;  /* 0x00000000002979c3 */ /* 0x000e220000008800 */
[----:B------:R-:W-:Y:S01]  /*0990*/  UMOV UR40, 0x400 ;  /* 0x0000040000287882 */ /* 0x000fe20000000000 */
[----:B------:R-:W-:Y:S01]  /*09a0*/  IMAD.MOV.U32 R11, RZ, RZ, -0x2 ;  /* 0xfffffffeff0b7424 */ /* 0x000fe200078e00ff */
[----:B------:R-:W-:Y:S01]  /*09b0*/  MOV R16, 0x40 ;  /* 0x0000004000107802 */ /* 0x000fe20000000f00 */
[----:B------:R-:W-:Y:S01]  /*09c0*/  ULOP3.LUT UR47, UR42, 0x1, URZ, 0xfc, !UPT ;  /* 0x000000012a2f7892 */ /* 0x000fe2000f8efc3f */
[----:B------:R-:W-:Y:S01]  /*09d0*/  SHF.R.S32.HI R0, RZ, 0x1f, R137 ;  /* 0x0000001fff007819 */ /* 0x000fe20000011489 */
[----:B------:R-:W-:Y:S01]  /*09e0*/  UMOV UR46, URZ ;  /* 0x0000003f002e7c82 */ /* 0x000fe20008000000 */
[----:B------:R-:W-:Y:S01]  /*09f0*/  UMOV UR45, URZ ;  /* 0x0000003f002d7c82 */ /* 0x000fe20008000000 */
[----:B------:R-:W-:Y:S01]  /*0a00*/  UMOV UR44, URZ ;  /* 0x0000003f002c7c82 */ /* 0x000fe20008000000 */
[----:B------:R-:W-:-:S02]  /*0a10*/  LEA.HI R2, R0, R137, RZ, 0x4 ;  /* 0x0000008900027211 */ /* 0x000fc400078f20ff */
[CC--:B------:R-:W-:Y:S02]  /*0a20*/  LEA.HI R140, R0.reuse, R137.reuse, RZ, 0x7 ;  /* 0x00000089008c7211 */ /* 0x0c0fe400078f38ff */
[CC--:B------:R-:W-:Y:S02]  /*0a30*/  LEA.HI R4, R0.reuse, R137.reuse, RZ, 0x5 ;  /* 0x0000008900047211 */ /* 0x0c0fe400078f28ff */
[----:B------:R-:W-:Y:S02]  /*0a40*/  LEA.HI R138, R0, R137, RZ, 0x2 ;  /* 0x00000089008a7211 */ /* 0x000fe400078f10ff */
[----:B------:R-:W-:Y:S02]  /*0a50*/  LOP3.LUT R0, R2, 0xfffffff0, RZ, 0xc0, !PT ;  /* 0xfffffff002007812 */ /* 0x000fe400078ec0ff */
[----:B------:R-:W-:Y:S02]  /*0a60*/  SHF.R.S32.HI R5, RZ, 0x4, R2 ;  /* 0x00000004ff057819 */ /* 0x000fe40000011402 */
[----:B------:R-:W-:Y:S01]  /*0a70*/  LOP3.LUT R6, R140, 0xffffff80, RZ, 0xc0, !PT ;  /* 0xffffff808c067812 */ /* 0x000fe200078ec0ff */
[C---:B------:R-:W-:Y:S01]  /*0a80*/  IMAD.IADD R0, R137.reuse, 0x1, -R0 ;  /* 0x0000000189007824 */ /* 0x040fe200078e0a00 */
[----:B------:R-:W-:Y:S01]  /*0a90*/  LEA.HI R2, R2, R5, RZ, 0x1 ;  /* 0x0000000502027211 */ /* 0x000fe200078f08ff */
[----:B0-----:R-:W-:Y:S01]  /*0aa0*/  ULEA UR40, UR41, UR40, 0x18 ;  /* 0x0000002829287291 */ /* 0x001fe2000f8ec03f */
[----:B------:R-:W-:Y:S01]  /*0ab0*/  SHF.R.S32.HI R140, RZ, 0x7, R140 ;  /* 0x00000007ff8c7819 */ /* 0x000fe2000001148c */
[----:B------:R-:W-:Y:S01]  /*0ac0*/  IMAD.IADD R139, R137, 0x1, -R6 ;  /* 0x00000001898b7824 */ /* 0x000fe200078e0a06 */
[----:B------:R-:W-:-:S02]  /*0ad0*/  SHF.R.S32.HI R3, RZ, 0x1f, R0 ;  /* 0x0000001fff037819 */ /* 0x000fc40000011400 */
[----:B------:R-:W-:Y:S02]  /*0ae0*/  LOP3.LUT R2, R2, 0x1ffffffe, RZ, 0xc0, !PT ;  /* 0x1ffffffe02027812 */ /* 0x000fe400078ec0ff */
[----:B------:R-:W-:Y:S02]  /*0af0*/  LEA.HI R3, R3, R0, RZ, 0x3 ;  /* 0x0000000003037211 */ /* 0x000fe400078f18ff */
[----:B------:R-:W-:Y:S01]  /*0b00*/  SHF.R.S32.HI R8, RZ, 0x1f, R139 ;  /* 0x0000001fff087819 */ /* 0x000fe2000001148b */
[----:B------:R-:W-:Y:S01]  /*0b10*/  IMAD.IADD R2, R5, 0x1, -R2 ;  /* 0x0000000105027824 */ /* 0x000fe200078e0a02 */
[----:B------:R-:W-:Y:S01]  /*0b20*/  SHF.R.S32.HI R5, RZ, 0x5, R4 ;  /* 0x00000005ff057819 */ /* 0x000fe20000011404 */
[C---:B------:R-:W-:Y:S01]  /*0b30*/  IMAD.SHL.U32 R4, R3.reuse, 0x40, RZ ;  /* 0x0000004003047824 */ /* 0x040fe200078e00ff */
[----:B------:R-:W-:Y:S01]  /*0b40*/  LOP3.LUT R3, R3, 0xfffffff8, RZ, 0xc0, !PT ;  /* 0xfffffff803037812 */ /* 0x000fe200078ec0ff */
[----:B------:R-:W-:Y:S01]  /*0b50*/  IMAD.SHL.U32 R2, R2, 0x8, RZ ;  /* 0x0000000802027824 */ /* 0x000fe200078e00ff */
[----:B------:R-:W-:Y:S01]  /*0b60*/  LOP3.LUT R6, R138, 0xfffffffc, RZ, 0xc0, !PT ;  /* 0xfffffffc8a067812 */ /* 0x000fe200078ec0ff */
[----:B------:R-:W-:Y:S01]  /*0b70*/  IMAD R143, R5, 0x10, R0 ;  /* 0x00000010058f7824 */ /* 0x000fe200078e0200 */
[----:B------:R-:W-:Y:S01]  /*0b80*/  LEA.HI R7, R8, R139, RZ, 0x2 ;  /* 0x0000008b08077211 */ /* 0x000fe200078f10ff */
[----:B------:R-:W-:Y:S01]  /*0b90*/  IMAD.IADD R3, R0, 0x1, -R3 ;  /* 0x0000000100037824 */ /* 0x000fe200078e0a03 */
[----:B------:R-:W-:-:S02]  /*0ba0*/  LOP3.LUT R4, R4, 0x7ffffe00, RZ, 0xc0, !PT ;  /* 0x7ffffe0004047812 */ /* 0x000fc400078ec0ff */
[----:B------:R-:W-:Y:S02]  /*0bb0*/  LEA R143, R143, R2, 0x5 ;  /* 0x000000028f8f7211 */ /* 0x000fe400078e28ff */
[C---:B------:R-:W-:Y:S01]  /*0bc0*/  R2P PR, R3.reuse, 0x6 ;  /* 0x0000000603007804 */ /* 0x040fe20000000000 */
[----:B------:R-:W-:Y:S01]  /*0bd0*/  IMAD.SHL.U32 R3, R3, 0x40, RZ ;  /* 0x0000004003037824 */ /* 0x000fe200078e00ff */
[----:B------:R-:W-:Y:S02]  /*0be0*/  IADD3 R137, R137, -R6, RZ ;  /* 0x8000000689897210 */ /* 0x000fe40007ffe0ff */
[--C-:B------:R-:W-:Y:S02]  /*0bf0*/  SHF.R.S32.HI R9, RZ, 0x2, R7.reuse ;  /* 0x00000002ff097819 */ /* 0x100fe40000011407 */
[----:B------:R-:W-:Y:S01]  /*0c00*/  LOP3.LUT R3, R3, 0x1c0, RZ, 0xc0, !PT ;  /* 0x000001c003037812 */ /* 0x000fe200078ec0ff */
[----:B------:R-:W-:Y:S01]  /*0c10*/  IMAD.SHL.U32 R22, R137, 0x8, RZ ;  /* 0x0000000889167824 */ /* 0x000fe200078e00ff */
[----:B------:R-:W-:-:S02]  /*0c20*/  SHF.R.S32.HI R6, RZ, 0x1f, R7 ;  /* 0x0000001fff067819 */ /* 0x000fc40000011407 */
[----:B------:R-:W-:Y:S01]  /*0c30*/  LOP3.LUT R2, R3, 0x8, R2, 0xf8, !PT ;  /* 0x0000000803027812 */ /* 0x000fe200078ef802 */
[C---:B------:R-:W-:Y:S01]  /*0c40*/  VIADD R136, R22.reuse, 0x20 ;  /* 0x0000002016887836 */ /* 0x040fe20000000000 */
[----:B------:R-:W-:Y:S01]  /*0c50*/  SHF.R.U32.HI R3, RZ, 0x3, R3 ;  /* 0x00000003ff037819 */ /* 0x000fe20000011603 */
[----:B------:R-:W-:Y:S01]  /*0c60*/  VIADD R23, R22, 0x40 ;  /* 0x0000004016177836 */ /* 0x000fe20000000000 */
[----:B------:R-:W-:Y:S02]  /*0c70*/  LEA R4, R5, R4, 0xa ;  /* 0x0000000405047211 */ /* 0x000fe400078e50ff */
[----:B------:R-:W-:Y:S02]  /*0c80*/  LOP3.LUT R3, R2, R3, RZ, 0x3c, !PT ;  /* 0x0000000302037212 */ /* 0x000fe400078e3cff */
[----:B------:R-:W-:Y:S02]  /*0c90*/  LOP3.LUT R0, R7, 0x7ffffffc, RZ, 0xc0, !PT ;  /* 0x7ffffffc07007812 */ /* 0x000fe400078ec0ff */
[----:B------:R-:W-:Y:S01]  /*0ca0*/  LEA.HI R10, R6, R9, RZ, 0x3 ;  /* 0x00000009060a7211 */ /* 0x000fe200078f18ff */
[----:B------:R-:W-:Y:S01]  /*0cb0*/  IMAD.IADD R2, R4, 0x1, R3 ;  /* 0x0000000104027824 */ /* 0x000fe200078e0203 */
[----:B------:R-:W-:Y:S01]  /*0cc0*/  LEA.HI R8, R8, R139, RZ, 0x5 ;  /* 0x0000008b08087211 */ /* 0x000fe200078f28ff */
[----:B------:R-:W-:Y:S01]  /*0cd0*/  IMAD.HI R6, R140, 0x55555556, RZ ;  /* 0x555555568c067827 */ /* 0x000fe200078e02ff */
[----:B------:R-:W-:-:S02]  /*0ce0*/  LOP3.LUT R10, R10, 0xfffffff8, RZ, 0xc0, !PT ;  /* 0xfffffff80a0a7812 */ /* 0x000fc400078ec0ff */
[----:B------:R-:W-:Y:S01]  /*0cf0*/  LEA R2, R2, UR40, 0x1 ;  /* 0x0000002802027c11 */ /* 0x000fe2000f8e08ff */
[----:B------:R-:W-:Y:S01]  /*0d00*/  IMAD.IADD R0, R139, 0x1, -R0 ;  /* 0x000000018b007824 */ /* 0x000fe200078e0a00 */
[----:B------:R-:W-:Y:S01]  /*0d10*/  LEA.HI R5, R6, R6, RZ, 0x1 ;  /* 0x0000000606057211 */ /* 0x000fe200078f08ff */
[----:B------:R-:W-:Y:S01]  /*0d20*/  IMAD.IADD R9, R9, 0x1, -R10 ;  /* 0x0000000109097824 */ /* 0x000fe200078e0a0a */
[----:B------:R-:W-:Y:S01]  /*0d30*/  SHF.R.S32.HI R8, RZ, 0x5, R8 ;  /* 0x00000005ff087819 */ /* 0x000fe20000011408 */
[----:B------:R-:W-:Y:S01]  /*0d40*/  IMAD R144, R0, R11, 0x80 ;  /* 0x0000008000907424 */ /* 0x000fe200078e020b */
[----:B------:R-:W-:Y:S01]  /*0d50*/  LEA.HI R0, R137, R137, RZ, 0x1 ;  /* 0x0000008989007211 */ /* 0x000fe200078f08ff */
[C---:B------:R-:W-:Y:S01]  /*0d60*/  VIADD R17, R2.reuse, 0x21800 ;  /* 0x0002180002117836 */ /* 0x040fe20000000000 */
[----:B------:R-:W-:Y:S01]  /*0d70*/  IADD3 R18, R2, 0x21820, RZ ;  /* 0x0002182002127810 */ /* 0x000fe20007ffe0ff */
[----:B------:R-:W-:Y:S01]  /*0d80*/  IMAD R5, R5, -0x3, R140 ;  /* 0xfffffffd05057824 */ /* 0x000fe200078e028c */
[----:B------:R-:W-:Y:S01]  /*0d90*/  LOP3.LUT R0, R0, 0x1ffffffe, RZ, 0xc0, !PT ;  /* 0x1ffffffe00007812 */ /* 0x000fe200078ec0ff */
[----:B------:R-:W-:Y:S01]  /*0da0*/  IMAD R8, R8, 0x10, R9 ;  /* 0x0000001008087824 */ /* 0x000fe200078e0209 */
[----:B------:R-:W-:Y:S01]  /*0db0*/  SEL R16, R16, 0xffffffc0, !P2 ;  /* 0xffffffc010107807 */ /* 0x000fe20005000000 */
[----:B------:R-:W-:Y:S01]  /*0dc0*/  @P1 VIADD R18, R17, 0xffffffe0 ;  /* 0xffffffe011121836 */ /* 0x000fe20000000000 */
[----:B------:R-:W-:Y:S01]  /*0dd0*/  SHF.R.S32.HI R138, RZ, 0x2, R138 ;  /* 0x00000002ff8a7819 */ /* 0x000fe2000001148a */
[----:B------:R-:W-:Y:S01]  /*0de0*/  IMAD R141, R5, 0x40, R8 ;  /* 0x00000040058d7824 */ /* 0x000fe200078e0208 */
[----:B------:R-:W-:Y:S01]  /*0df0*/  SHF.R.S32.HI R146, RZ, 0x1f, R136 ;  /* 0x0000001fff927819 */ /* 0x000fe20000011488 */
[----:B------:R-:W-:Y:S01]  /*0e00*/  IMAD.IADD R0, R137, 0x1, -R0 ;  /* 0x0000000189007824 */ /* 0x000fe200078e0a00 */
[----:B------:R-:W-:Y:S01]  /*0e10*/  SHF.R.S32.HI R145, RZ, 0x1f, R23 ;  /* 0x0000001fff917819 */ /* 0x000fe20000011417 */
[----:B------:R-:W-:Y:S01]  /*0e20*/  IMAD.IADD R17, R17, 0x1, R16 ;  /* 0x0000000111117824 */ /* 0x000fe200078e0210 */
[----:B------:R-:W-:Y:S01]  /*0e30*/  IADD3 R16, R16, R18, RZ ;  /* 0x0000001210107210 */ /* 0x000fe20007ffe0ff */
[----:B------:R-:W-:-:S02]  /*0e40*/  IMAD R142, R0, 0x8, R141 ;  /* 0x00000008008e7824 */ /* 0x000fc400078e028d */
[----:B------:R-:W-:-:S07]  /*0e50*/  VIADD R19, R18, 0x6000 ;  /* 0x0000600012137836 */ /* 0x000fce0000000000 */
.L_x_10040:
[----:B0-----:R-:W0:Y:S01]  /*0e60*/  SHFL.IDX PT, R0, R140, RZ, 0x1f ;  /* 0x00001fff8c007589 */ /* 0x001e2200000e0000 */
[----:B------:R-:W-:Y:S01]  /*0e70*/  ULDC UR4, c[0x0][0xc38] ;  /* 0x00030e0000047ab9 */ /* 0x000fe20000000800 */
[----:B------:R-:W-:Y:S01]  /*0e80*/  ULDC.64 UR6, c[0x0][0x418] ;  /* 0x0001060000067ab9 */ /* 0x000fe20000000a00 */
[----:B------:R-:W-:Y:S02]  /*0e90*/  UISETP.NE.AND UP2, UPT, UR4, 0x1, UPT ;  /* 0x000000010400788c */ /* 0x000fe4000bf45270 */
[----:B------:R-:W-:Y:S01]  /*0ea0*/  UISETP.NE.U32.AND UP0, UPT, UR6, URZ, UPT ;  /* 0x0000003f0600728c */ /* 0x000fe2000bf05070 */
[----:B------:R-:W-:Y:S01]  /*0eb0*/  ULDC UR4, c[0x0][0xc44] ;  /* 0x0003110000047ab9 */ /* 0x000fe20000000800 */
[----:B------:R-:W-:Y:S01]  /*0ec0*/  UMOV UR43, UR36 ;  /* 0x00000024002b7c82 */ /* 0x000fe20008000000 */
[----:B------:R-:W-:Y:S02]  /*0ed0*/  UISETP.NE.AND UP1, UPT, UR4, 0x1, UPT ;  /* 0x000000010400788c */ /* 0x000fe4000bf25270 */
[----:B------:R-:W-:Y:S01]  /*0ee0*/  UISETP.NE.AND.EX UP0, UPT, UR7, URZ, UPT, UP0 ;  /* 0x0000003f0700728c */ /* 0x000fe2000bf05300 */
[----:B------:R-:W-:-:S03]  /*0ef0*/  ULDC UR51, c[0x0][0x424] ;  /* 0x0001090000337ab9 */ /* 0x000fc60000000800 */
[----:B------:R-:W-:Y:S01]  /*0f00*/  @UP2 ULDC UR4, c[0x0][0xc3c] ;  /* 0x00030f0000042ab9 */ /* 0x000fe20000000800 */
[----:B------:R-:W-:Y:S01]  /*0f10*/  @UP2 ULDC UR6, c[0x0][0xc40] ;  /* 0x0003100000062ab9 */ /* 0x000fe20000000800 */
[----:B------:R-:W-:Y:S02]  /*0f20*/  UIMAD.WIDE.U32 UR4, UR36, UR4, URZ ;  /* 0x00000004240472a5 */ /* 0x000fe4000f8e003f */
[----:B------:R-:W-:Y:S02]  /*0f30*/  USEL UR51, UR51, 0x1, UP0 ;  /* 0x0000000133337887 */ /* 0x000fe40008000000 */
[----:B------:R-:W-:Y:S01]  /*0f40*/  @UP2 USHF.R.U32.HI UR43, URZ, UR6, UR5 ;  /* 0x000000063f2b2299 */ /* 0x000fe20008011605 */
[----:B------:R-:W-:Y:S01]  /*0f50*/  @UP1 ULDC.64 UR8, c[0x0][0xc48] ;  /* 0x0003120000081ab9 */ /* 0x000fe20000000a00 */
[----:B0-----:R-:W-:Y:S02]  /*0f60*/  R2UR UR39, R0 ;  /* 0x00000000002772ca */ /* 0x001fe400000e0000 */
[----:B------:R-:W-:-:S02]  /*0f70*/  UIMAD.WIDE.U32 UR4, UR43, UR8, URZ ;  /* 0x000000082b0472a5 */ /* 0x000fc4000f8e003f */
[----:B------:R-:W-:Y:S01]  /*0f80*/  UIADD3 UR8, UR40, 0x21800, URZ ;  /* 0x0002180028087890 */ /* 0x000fe2000fffe03f */
[----:B------:R-:W-:Y:S01]  /*0f90*/  UMOV UR38, UR43 ;  /* 0x0000002b00267c82 */ /* 0x000fe20008000000 */
[----:B------:R-:W-:-:S03]  /*0fa0*/  @UP1 USHF.R.U32.HI UR38, URZ, UR9, UR5 ;  /* 0x000000093f261299 */ /* 0x000fc60008011605 */
[----:B------:R-:W-:Y:S01]  /*0fb0*/  ULDC UR4, c[0x0][0x2f0] ;  /* 0x0000bc0000047ab9 */ /* 0x000fe20000000800 */
[----:B------:R-:W-:Y:S02]  /*0fc0*/  ULOP3.LUT UP0, URZ, UR8, 0x3ff, URZ, 0xc0, !UPT ;  /* 0x000003ff083f7892 */ /* 0x000fe4000f80c03f */
[----:B------:R-:W-:Y:S02]  /*0fd0*/  UIMAD UR51, UR51, UR4, URZ ;  /* 0x00000004333372a4 */ /* 0x000fe4000f8e023f */
[----:B------:R-:W-:Y:S02]  /*0fe0*/  UIMAD.WIDE UR6, UR39, 0x55555556, URZ ;  /* 0x55555556270678a5 */ /* 0x000fe4000f8e023f */
[----:B------:R-:W-:Y:S01]  /*0ff0*/  UIADD3 UR4, UR51, 0x7f, URZ ;  /* 0x0000007f33047890 */ /* 0x000fe2000fffe03f */
[----:B------:R-:W-:Y:S01]  /*1000*/  PLOP3.LUT P0, PT, PT, PT, UP0, 0x80, 0x0 ;  /* 0x000000000000781c */ /* 0x000fe20003f0f008 */
[----:B------:R-:W-:Y:S02]  /*1010*/  ULEA.HI UR52, UR7, UR7, URZ, 0x1 ;  /* 0x0000000707347291 */ /* 0x000fe4000f8f083f */
[----:B------:R-:W-:-:S02]  /*1020*/  USHF.R.S32.HI UR5, URZ, 0x1f, UR4 ;  /* 0x0000001f3f057899 */ /* 0x000fc40008011404 */
[----:B------:R-:W-:Y:S02]  /*1030*/  UIMAD UR52, UR52, -0x3, UR39 ;  /* 0xfffffffd343478a4 */ /* 0x000fe4000f8e0227 */
[----:B------:R-:W-:Y:S02]  /*1040*/  ULEA.HI UR5, UR5, UR4, URZ, 0x7 ;  /* 0x0000000405057291 */ /* 0x000fe4000f8f383f */
[----:B------:R-:W-:Y:S02]  /*1050*/  ULEA UR8, UR52, UR8, 0xd ;  /* 0x0000000834087291 */ /* 0x000fe4000f8e683f */
[----:B------:R-:W-:Y:S02]  /*1060*/  USHF.R.S32.HI UR50, URZ, 0x7, UR5 ;  /* 0x000000073f327899 */ /* 0x000fe40008011405 */
[----:B------:R-:W-:-:S04]  /*1070*/  USHF.R.U32.HI UR8, URZ, 0x4, UR8 ;  /* 0x000000043f087899 */ /* 0x000fc80008011608 */
[----:B------:R-:W-:Y:S01]  /*1080*/  ULOP3.LUT UR37, UR8, 0x3fff, URZ, 0xc0, !UPT ;  /* 0x00003fff08257892 */ /* 0x000fe2000f8ec03f */
[----:B-1-345:R-:W-:Y:S11]  /*1090*/  @!P0 BRA `(.L_x_10012) ;  /* 0x0000000000408947 */ /* 0x03aff60003800000 */
        /* <DEDUP_REMOVED lines=16> */
.L_x_10012:
[----:B------:R-:W-:Y:S01]  /*11a0*/  ULOP3.LUT UR4, UR46, 0x1, URZ, 0xc0, !UPT ;  /* 0x000000012e047892 */ /* 0x000fe2000f8ec03f */
[----:B------:R-:W-:-:S05]  /*11b0*/  IMAD.U32 R3, RZ, RZ, UR47 ;  /* 0x0000002fff037e24 */ /* 0x000fca000f8e00ff */
[----:B------:R-:W-:Y:S01]  /*11c0*/  IMAD.U32 R0, RZ, RZ, UR4 ;  /* 0x00000004ff007e24 */ /* 0x000fe2000f8e00ff */
[----:B------:R-:W-:-:S04]  /*11d0*/  ISETP.NE.AND P0, PT, R3, 0x3, PT ;  /* 0x000000030300780c */ /* 0x000fc80003f05270 */
[----:B------:R-:W-:-:S04]  /*11e0*/  SHF.L.U32 R0, R0, 0x1f, RZ ;  /* 0x0000001f00007819 */ /* 0x000fc800000006ff */
[----:B------:R-:W0:Y:S02]  /*11f0*/  SYNCS.PHASECHK.TRANS64.TRYWAIT P1, [UR40+0x2d800], R0 ;  /* 0x02d80000ff0075a7 */ /* 0x000e240008020168 */
[----:B0-----:R-:W-:Y:S05]  /*1200*/  @!P1 BRA `(.L_x_10013) ;  /* 0x000000a400709947 */ /* 0x001fea0003800000 */
.L_x_10090:
[----:B------:R-:W-:Y:S05]  /*1210*/  @!P0 BRA `(.L_x_10014) ;  /* 0x0000000000048947 */ /* 0x000fea0003800000 */
[----:B------:R-:W-:Y:S01]  /*1220*/  BPT.TRAP 0x1 ;  /* 0x000000040000795c */ /* 0x000fe20000300000 */
.L_x_10014:
[----:B0-----:R-:W-:Y:S02]  /*1230*/  IMAD.U32 R0, RZ, RZ, UR44 ;  /* 0x0000002cff007e24 */ /* 0x001fe4000f8e00ff */
[----:B------:R-:W-:-:S03]  /*1240*/  IMAD.U32 R3, RZ, RZ, UR45 ;  /* 0x0000002dff037e24 */ /* 0x000fc6000f8e00ff */
[----:B------:R-:W-:Y:S02]  /*1250*/  LEA R0, R0, UR40, 0x3 ;  /* 0x0000002800007c11 */ /* 0x000fe4000f8e18ff */
[----:B------:R-:W-:-:S04]  /*1260*/  SHF.L.U32 R3, R3, 0x1f, RZ ;  /* 0x0000001f03037819 */ /* 0x000fc800000006ff */
[----:B------:R0:W1:Y:S01]  /*1270*/  SYNCS.PHASECHK.TRANS64.TRYWAIT P1, [R0+URZ+0x2d830], R3 ;  /* 0x02d83003000075a7 */ /* 0x000062000802017f */
[----:B------:R-:W-:Y:S05]  /*1280*/  @!P0 BRA `(.L_x_10015) ;  /* 0x0000000000048947 */ /* 0x000fea0003800000 */
[----:B------:R-:W-:Y:S01]  /*1290*/  BPT.TRAP 0x1 ;  /* 0x000000040000795c */ /* 0x000fe20000300000 */
.L_x_10015:
[----:B------:R-:W-:Y:S01]  /*12a0*/  MOV R135, RZ ;  /* 0x000000ff00877202 */ /* 0x000fe20000000f00 */
[----:B-1----:R-:W-:Y:S06]  /*12b0*/  @P1 BRA `(.L_x_10016) ;  /* 0x0000000000081947 */ /* 0x002fec0003800000 */
[----:B------:R-:W1:Y:S02]  /*12c0*/  SYNCS.PHASECHK.TRANS64.TRYWAIT P1, [R0+URZ+0x2d830], R3 ;  /* 0x02d83003000075a7 */ /* 0x000e64000802017f */
[----:B-1----:R-:W-:Y:S05]  /*12d0*/  @!P1 BRA `(.L_x_10017) ;  /* 0x000000a400549947 */ /* 0x002fea0003800000 */
.L_x_10016:
[----:B------:R-:W-:Y:S05]  /*12e0*/  WARPSYNC.ALL ;  /* 0x0000000000007948 */ /* 0x000fea0003800000 */
[----:B------:R-:W-:Y:S01]  /*12f0*/  UIADD3 UR4, UR40, 0x15400, URZ ;  /* 0x0001540028047890 */ /* 0x000fe2000fffe03f */
[----:B------:R-:W-:Y:S01]  /*1300*/  WARPGROUP.ARRIVE ;  /* 0x00000000000079c5 */ /* 0x000fe20000000000 */
[----:B------:R-:W-:Y:S02]  /*1310*/  ULEA UR52, UR52, UR40, 0xc ;  /* 0x0000002834347291 */ /* 0x000fe4000f8e603f */
[----:B------:R-:W-:Y:S02]  /*1320*/  USHF.R.U32.HI UR4, URZ, 0x4, UR4 ;  /* 0x000000043f047899 */ /* 0x000fe40008011604 */
[----:B------:R-:W-:-:S02]  /*1330*/  UIADD3 UR52, UR52, 0xc400, URZ ;  /* 0x0000c40034347890 */ /* 0x000fc4000fffe03f */
[----:B------:R-:W-:Y:S02]  /*1340*/  ULOP3.LUT UR4, UR4, 0x3fff, URZ, 0xc0, !UPT ;  /* 0x00003fff04047892 */ /* 0x000fe4000f8ec03f */
[----:B------:R-:W-:Y:S02]  /*1350*/  USHF.R.U32.HI UR52, URZ, 0x4, UR52 ;  /* 0x000000043f347899 */ /* 0x000fe40008011634 */
[----:B------:R-:W-:Y:S02]  /*1360*/  ULOP3.LUT UR32, UR4, 0x10000, URZ, 0xfc, !UPT ;  /* 0x0001000004207892 */ /* 0x000fe4000f8efc3f */
[----:B------:R-:W-:Y:S02]  /*1370*/  ULOP3.LUT UR52, UR52, 0x3fff, URZ, 0xc0, !UPT ;  /* 0x00003fff34347892 */ /* 0x000fe4000f8ec03f */
[----:B------:R-:W-:Y:S02]  /*1380*/  UIMAD UR6, UR44, 0x600, UR32 ;  /* 0x000006002c0678a4 */ /* 0x000fe4000f8e0220 */
[----:B------:R-:W-:Y:S01]  /*1390*/  ULOP3.LUT UR4, UR52, 0x10000, URZ, 0xfc, !UPT ;  /* 0x0001000034047892 */ /* 0x000fe2000f8efc3f */
[----:B------:R-:W-:Y:S01]  /*13a0*/  UMOV UR7, 0x80000020 ;  /* 0x8000002000077882 */ /* 0x000fe20000000000 */
[----:B------:R-:W-:-:S02]  /*13b0*/  UMOV UR5, 0x80000020 ;  /* 0x8000002000057882 */ /* 0x000fc40000000000 */
        /* <DEDUP_REMOVED lines=39> */
.L_x_10018:
        /* <DEDUP_REMOVED lines=14> */
[----:B------:R-:W-:-:S02]  /*1710*/  VIADD R73, R144, UR51 ;  /* 0x0000003390497c36 */ /* 0x000fc40008000000 */
[----:B------:R-:W-:Y:S01]  /*1720*/  FMUL.FTZ R15, R32, UR6 ;  /* 0x00000006200f7c20 */ /* 0x000fe20008410000 */
[----:B------:R-:W3:Y:S01]  /*1730*/  MUFU.TANH R6, R6 ;  /* 0x0000000600067308 */ /* 0x000ee20000002400 */
[----:B------:R-:W-:Y:S02]  /*1740*/  IMAD.U32 R54, RZ, RZ, UR50 ;  /* 0x00000032ff367e24 */ /* 0x000fe4000f8e00ff */
[----:B01----:R-:W-:Y:S01]  /*1750*/  FMUL.FTZ R3, R26, UR6 ;  /* 0x000000061a037c20 */ /* 0x003fe20008410000 */
[----:B------:R-:W-:Y:S01]  /*1760*/  FMUL.FTZ R20, R33, UR6 ;  /* 0x0000000621147c20 */ /* 0x000fe20008410000 */
[----:B------:R-:W-:Y:S01]  /*1770*/  FMUL.FTZ R33, R45, UR6 ;  /* 0x000000062d217c20 */ /* 0x000fe20008410000 */
[----:B------:R-:W-:Y:S02]  /*1780*/  IMAD R73, R54, -0x80, R73 ;  /* 0xffffff8036497824 */ /* 0x000fe400078e0249 */
[----:B------:R-:W-:Y:S01]  /*1790*/  FMUL.FTZ R45, R57, UR6 ;  /* 0x00000006392d7c20 */ /* 0x000fe20008410000 */
[----:B------:R-:W-:Y:S01]  /*17a0*/  FMUL.FTZ R7, R30, UR6 ;  /* 0x000000061e077c20 */ /* 0x000fe20008410000 */
[----:B------:R-:W0:Y:S01]  /*17b0*/  MUFU.TANH R11, R11 ;  /* 0x0000000b000b7308 */ /* 0x000e220000002400 */
[----:B------:R-:W-:Y:S01]  /*17c0*/  FMUL.FTZ R26, R37, UR6 ;  /* 0x00000006251a7c20 */ /* 0x000fe20008410000 */
[C---:B------:R-:W-:Y:S01]  /*17d0*/  ISETP.GT.AND P2, PT, R73.reuse, RZ, PT ;  /* 0x000000ff4900720c */ /* 0x040fe20003f44270 */
[----:B------:R-:W-:Y:S01]  /*17e0*/  FMUL.FTZ R28, R46, UR6 ;  /* 0x000000062e1c7c20 */ /* 0x000fe20008410000 */
[C---:B------:R-:W-:Y:S01]  /*17f0*/  ISETP.GT.AND P1, PT, R73.reuse, 0x1, PT ;  /* 0x000000014900780c */ /* 0x040fe20003f24270 */
[----:B------:R-:W-:Y:S01]  /*1800*/  FMUL.FTZ R46, R56, UR6 ;  /* 0x00000006382e7c20 */ /* 0x000fe20008410000 */
[----:B------:R-:W-:Y:S01]  /*1810*/  ISETP.GT.AND P6, PT, R73, 0x8, PT ;  /* 0x000000084900780c */ /* 0x000fe20003fc4270 */
[----:B------:R-:W-:Y:S01]  /*1820*/  FMUL.FTZ R8, R31, UR6 ;  /* 0x000000061f087c20 */ /* 0x000fe20008410000 */
[----:B------:R-:W1:Y:S01]  /*1830*/  MUFU.TANH R12, R12 ;  /* 0x0000000c000c7308 */ /* 0x000e620000002400 */
[----:B--2---:R-:W-:Y:S01]  /*1840*/  FSEL R54, R5, -INF , P2 ;  /* 0xff80000005367808 */ /* 0x004fe20001000000 */
[----:B------:R-:W-:Y:S01]  /*1850*/  FMUL.FTZ R30, R40, UR6 ;  /* 0x00000006281e7c20 */ /* 0x000fe20008410000 */
[----:B---3--:R-:W-:Y:S01]  /*1860*/  FSEL R57, R6, -INF , P1 ;  /* 0xff80000006397808 */ /* 0x008fe20000800000 */
[----:B------:R-:W-:Y:S01]  /*1870*/  FMUL.FTZ R14, R39, UR6 ;  /* 0x00000006270e7c20 */ /* 0x000fe20008410000 */
[----:B------:R-:W-:Y:S01]  /*1880*/  ISETP.GT.AND P5, PT, R73, 0x9, PT ;  /* 0x000000094900780c */ /* 0x000fe20003fa4270 */
[----:B------:R-:W-:Y:S01]  /*1890*/  FMUL.FTZ R39, R58, UR6 ;  /* 0x000000063a277c20 */ /* 0x000fe20008410000 */
[----:B------:R-:W-:Y:S01]  /*18a0*/  FMNMX.FTZ R5, R54, R57, !PT ;  /* 0x0000003936057209 */ /* 0x000fe20007810000 */
[----:B------:R-:W2:Y:S01]  /*18b0*/  MUFU.TANH R15, R15 ;  /* 0x0000000f000f7308 */ /* 0x000ea20000002400 */
[----:B0-----:R-:W-:Y:S01]  /*18c0*/  FSEL R56, R11, -INF , P6 ;  /* 0xff8000000b387808 */ /* 0x001fe20003000000 */
[----:B------:R-:W-:Y:S01]  /*18d0*/  FMUL.FTZ R9, R34, UR6 ;  /* 0x0000000622097c20 */ /* 0x000fe20008410000 */
[----:B------:R-:W-:Y:S01]  /*18e0*/  ISETP.GT.AND P4, PT, R73, 0x10, PT ;  /* 0x000000104900780c */ /* 0x000fe20003f84270 */
[----:B------:R-:W-:Y:S01]  /*18f0*/  FMUL.FTZ R29, R41, UR6 ;  /* 0x00000006291d7c20 */ /* 0x000fe20008410000 */
[----:B------:R-:W-:Y:S01]  /*1900*/  FMNMX.FTZ R5, R56, R5, !PT ;  /* 0x0000000538057209 */ /* 0x000fe20007810000 */
[----:B------:R-:W-:Y:S01]  /*1910*/  FMUL.FTZ R40, R59, UR6 ;  /* 0x000000063b287c20 */ /* 0x000fe20008410000 */
        /* <DEDUP_REMOVED lines=56> */
[----:B------:R-:W-:Y:S01]  /*1ca0*/  P2R R88, PR, RZ, 0x1 ;  /* 0x00000001ff587803 */ /* 0x000fe20000000000 */
[----:B------:R-:W1:Y:S01]  /*1cb0*/  MUFU.TANH R30, R30 ;  /* 0x0000001e001e7308 */ /* 0x000e620000002400 */
[----:B--2---:R-:W-:Y:S01]  /*1cc0*/  FSEL R64, R26, -INF , P1 ;  /* 0xff8000001a407808 */ /* 0x004fe20000800000 */
[----:B------:R-:W-:Y:S01]  /*1cd0*/  FMUL.FTZ R83, R83, UR6 ;  /* 0x0000000653537c20 */ /* 0x000fe20008410000 */
[----:B------:R-:W-:Y:S01]  /*1ce0*/  FMUL.FTZ R86, R86, UR6 ;  /* 0x0000000656567c20 */ /* 0x000fe20008410000 */
[----:B------:R-:W-:Y:S01]  /*1cf0*/  FMUL.FTZ R87, R87, UR6 ;  /* 0x0000000657577c20 */ /* 0x000fe20008410000 */
[----:B------:R-:W-:Y:S01]  /*1d00*/  R2UR UR6, R0 ;  /* 0x00000000000672ca */ /* 0x000fe200000e0000 */
[----:B------:R-:W-:Y:S01]  /*1d10*/  UISETP.GE.AND UP0, UPT, UR51, 0x81, UPT ;  /* 0x000000813300788c */ /* 0x000fe2000bf06270 */
[--C-:B------:R-:W-:Y:S01]  /*1d20*/  IMAD.MOV.U32 R134, RZ, RZ, R135.reuse ;  /* 0x000000ffff867224 */ /* 0x100fe200078e0087 */
[----:B------:R-:W2:Y:S01]  /*1d30*/  MUFU.TANH R9, R9 ;  /* 0x0000000900097308 */ /* 0x000ea20000002400 */
        /* <DEDUP_REMOVED lines=8> */
[----:B-1----:R-:W-:Y:S01]  /*1dc0*/  FSEL R67, R30, -INF , P6 ;  /* 0xff8000001e437808 */ /* 0x002fe20003000000 */
[----:B------:R-:W-:Y:S01]  /*1dd0*/  UIADD3 UR6, UR6, 0x2d840, URZ ;  /* 0x0002d84006067890 */ /* 0x000fe2000fffe03f */
[--C-:B------:R-:W-:Y:S01]  /*1de0*/  IMAD.MOV.U32 R129, RZ, RZ, R135.reuse ;  /* 0x000000ffff817224 */ /* 0x100fe200078e0087 */
[-C--:B------:R-:W-:Y:S01]  /*1df0*/  MOV R127, R135.reuse ;  /* 0x00000087007f7202 */ /* 0x080fe20000000f00 */
[--C-:B------:R-:W-:Y:S01]  /*1e00*/  IMAD.MOV.U32 R128, RZ, RZ, R135.reuse ;  /* 0x000000ffff807224 */ /* 0x100fe200078e0087 */
[----:B------:R-:W-:Y:S01]  /*1e10*/  UPRMT UR6, UR41, 0x654, UR6 ;  /* 0x0000065429067896 */ /* 0x000fe20008000006 */
[--C-:B------:R-:W-:Y:S01]  /*1e20*/  IMAD.MOV.U32 R126, RZ, RZ, R135.reuse ;  /* 0x000000ffff7e7224 */ /* 0x100fe200078e0087 */
[----:B------:R-:W1:Y:S01]  /*1e30*/  MUFU.TANH R10, R10 ;  /* 0x0000000a000a7308 */ /* 0x000e620000002400 */
[----:B--2---:R-:W-:Y:S01]  /*1e40*/  FSEL R7, R9, -INF , P4 ;  /* 0xff80000009077808 */ /* 0x004fe20002000000 */
[--C-:B------:R-:W-:Y:S01]  /*1e50*/  IMAD.MOV.U32 R125, RZ, RZ, R135.reuse ;  /* 0x000000ffff7d7224 */ /* 0x100fe200078e0087 */
[----:B------:R-:W-:Y:S01]  /*1e60*/  ISETP.GT.AND P4, PT, R73, 0x28, PT ;  /* 0x000000284900780c */ /* 0x000fe20003f84270 */
[--C-:B------:R-:W-:Y:S01]  /*1e70*/  IMAD.MOV.U32 R124, RZ, RZ, R135.reuse ;  /* 0x000000ffff7c7224 */ /* 0x100fe200078e0087 */
[----:B------:R-:W-:Y:S01]  /*1e80*/  FMNMX.FTZ R9, R67, R8, !PT ;  /* 0x0000000843097209 */ /* 0x000fe20007810000 */
[--C-:B------:R-:W-:Y:S01]  /*1e90*/  IMAD.MOV.U32 R123, RZ, RZ, R135.reuse ;  /* 0x000000ffff7b7224 */ /* 0x100fe200078e0087 */
[----:B------:R-:W-:Y:S01]  /*1ea0*/  SYNCS.ARRIVE.TRANS64.RED.A1T0 RZ, [UR6], RZ ;  /* 0x000000ffffff79a7 */ /* 0x000fe20008100406 */
        /* <DEDUP_REMOVED lines=18> */
[--C-:B------:R-:W-:Y:S01]  /*1fd0*/  IMAD.MOV.U32 R114, RZ, RZ, R135.reuse ;  /* 0x000000ffff727224 */ /* 0x100fe200078e0087 */
[----:B------:R-:W-:Y:S01]  /*1fe0*/  MOV R102, R135 ;  /* 0x0000008700667202 */ /* 0x000fe20000000f00 */
        /* <DEDUP_REMOVED lines=9> */
[----:B------:R-:W-:Y:S01]  /*2080*/  MOV R92, R135 ;  /* 0x00000087005c7202 */ /* 0x000fe20000000f00 */
        /* <DEDUP_REMOVED lines=130> */
[----:B0-----:R-:W-:-:S04]  /*28b0*/  FSEL R51, R80, -INF , P2 ;  /* 0xff80000050337808 */ /* 0x001fc80001000000 */
[----:B------:R-:W-:-:S03]  /*28c0*/  FMNMX.FTZ R36, R51, R36, !PT ;  /* 0x0000002433247209 */ /* 0x000fc60007810000 */
[----:B------:R-:W-:Y:S01]  /*28d0*/  MUFU.TANH R79, R79 ;  /* 0x0000004f004f7308 */ /* 0x000fe20000002400 */
[----:B-1----:R-:W-:-:S04]  /*28e0*/  FSEL R81, R81, -INF , P1 ;  /* 0xff80000051517808 */ /* 0x002fc80000800000 */
[----:B------:R-:W-:-:S03]  /*28f0*/  FMNMX.FTZ R36, R81, R36, !PT ;  /* 0x0000002451247209 */ /* 0x000fc60007810000 */
[----:B------:R-:W0:Y:S02]  /*2900*/  MUFU.TANH R62, R82 ;  /* 0x00000052003e7308 */ /* 0x000e240000002400 */
[----:B------:R-:W1:Y:S06]  /*2910*/  SHFL.BFLY PT, R39, R36, 0x2, 0x1f ;  /* 0x0c401f0024277f89 */ /* 0x000e6c00000e0000 */
[----:B------:R-:W2:Y:S08]  /*2920*/  MUFU.TANH R63, R83 ;  /* 0x00000053003f7308 */ /* 0x000eb00000002400 */
[----:B------:R-:W-:Y:S01]  /*2930*/  MUFU.TANH R86, R86 ;  /* 0x0000005600567308 */ /* 0x000fe20000002400 */
[----:B0-----:R-:W-:-:S07]  /*2940*/  FSEL R62, R62, -INF , P4 ;  /* 0xff8000003e3e7808 */ /* 0x001fce0002000000 */
[----:B------:R-:W0:Y:S01]  /*2950*/  MUFU.TANH R87, R87 ;  /* 0x0000005700577308 */ /* 0x000e220000002400 */
[----:B--2---:R-:W-:Y:S02]  /*2960*/  FSEL R63, R63, -INF , P3 ;  /* 0xff8000003f3f7808 */ /* 0x004fe40001800000 */
[----:B-1----:R-:W-:Y:S02]  /*2970*/  FMNMX.FTZ R39, R36, R39, !PT ;  /* 0x0000002724277209 */ /* 0x002fe40007810000 */
[----:B------:R-:W-:-:S03]  /*2980*/  FMNMX.FTZ R36, R3, R4, !PT ;  /* 0x0000000403247209 */ /* 0x000fc60007810000 */
[----:B------:R-:W1:Y:S02]  /*2990*/  SHFL.BFLY PT, R40, R39, 0x1, 0x1f ;  /* 0x0c201f0027287f89 */ /* 0x000e6400000e0000 */
        /* <DEDUP_REMOVED lines=21> */
[----:B------:R1:W-:Y:S01]  /*2af0*/  MUFU.EX2 R39, R60 ;  /* 0x0000003c00277308 */ /* 0x0003e20000000800 */
[----:B------:R-:W-:Y:S01]  /*2b00*/  FMNMX.FTZ R54, R12, R57, !PT ;  /* 0x000000390c367209 */ /* 0x000fe20007810000 */
[--C-:B------:R-:W-:Y:S01]  /*2b10*/  FFMA.FTZ R71, R71, UR33, -R48.reuse ;  /* 0x0000002147477c23 */ /* 0x100fe20008010830 */
[--C-:B------:R-:W-:Y:S01]  /*2b20*/  FFMA.FTZ R38, R38, UR33, -R48.reuse ;  /* 0x0000002126267c23 */ /* 0x100fe20008010830 */
[--C-:B------:R-:W-:Y:S01]  /*2b30*/  FFMA.FTZ R37, R37, UR33, -R48.reuse ;  /* 0x0000002125257c23 */ /* 0x100fe20008010830 */
[----:B------:R-:W-:Y:S01]  /*2b40*/  FMNMX.FTZ R59, R13, R54, !PT ;  /* 0x000000360d3b7209 */ /* 0x000fe20007810000 */
[--C-:B------:R-:W-:Y:S01]  /*2b50*/  FFMA.FTZ R54, R67, UR33, -R48.reuse ;  /* 0x0000002143367c23 */ /* 0x100fe20008010830 */
[--C-:B------:R-:W-:Y:S01]  /*2b60*/  FFMA.FTZ R42, R42, UR33, -R48.reuse ;  /* 0x000000212a2a7c23 */ /* 0x100fe20008010830 */
[----:B------:R-:W-:Y:S01]  /*2b70*/  MUFU.EX2 R57, R64 ;  /* 0x0000004000397308 */ /* 0x000fe20000000800 */
[----:B------:R-:W-:Y:S01]  /*2b80*/  FMNMX.FTZ R56, R14, R59, !PT ;  /* 0x0000003b0e387209 */ /* 0x000fe20007810000 */
[--C-:B------:R-:W-:Y:S01]  /*2b90*/  FFMA.FTZ R41, R41, UR33, -R48.reuse ;  /* 0x0000002129297c23 */ /* 0x100fe20008010830 */
[----:B-1----:R-:W-:Y:S01]  /*2ba0*/  FSEL R60, R79, -INF , P5 ;  /* 0xff8000004f3c7808 */ /* 0x002fe20002800000 */
[--C-:B------:R-:W-:Y:S01]  /*2bb0*/  FFMA.FTZ R46, R46, UR33, -R48.reuse ;  /* 0x000000212e2e7c23 */ /* 0x100fe20008010830 */
[----:B------:R-:W-:Y:S01]  /*2bc0*/  FMNMX.FTZ R59, R15, R56, !PT ;  /* 0x000000380f3b7209 */ /* 0x000fe20007810000 */
[--C-:B------:R-:W-:Y:S01]  /*2bd0*/  FFMA.FTZ R45, R45, UR33, -R48.reuse ;  /* 0x000000212d2d7c23 */ /* 0x100fe20008010830 */
[--C-:B------:R-:W-:Y:S01]  /*2be0*/  FFMA.FTZ R50, R50, UR33, -R48.reuse ;  /* 0x0000002132327c23 */ /* 0x100fe20008010830 */
[----:B------:R-:W-:Y:S01]  /*2bf0*/  MUFU.EX2 R43, R43 ;  /* 0x0000002b002b7308 */ /* 0x000fe20000000800 */
[----:B------:R-:W-:Y:S01]  /*2c00*/  FMNMX.FTZ R56, R20, R59, !PT ;  /* 0x0000003b14387209 */ /* 0x000fe20007810000 */
[--C-:B------:R-:W-:Y:S01]  /*2c10*/  FFMA.FTZ R66, R66, UR33, -R48.reuse ;  /* 0x0000002142427c23 */ /* 0x100fe20008010830 */
[----:B------:R-:W-:-:S02]  /*2c20*/  FFMA.FTZ R51, R51, UR33, -R48 ;  /* 0x0000002133337c23 */ /* 0x000fc40008010830 */
[----:B------:R-:W-:Y:S01]  /*2c30*/  FMNMX.FTZ R61, R21, R56, !PT ;  /* 0x00000038153d7209 */ /* 0x000fe20007810000 */
[----:B------:R-:W-:Y:S01]  /*2c40*/  FFMA.FTZ R56, R70, UR33, -R48 ;  /* 0x0000002146387c23 */ /* 0x000fe20008010830 */
[----:B0-----:R-:W-:Y:S01]  /*2c50*/  FSEL R70, R87, -INF , P1 ;  /* 0xff80000057467808 */ /* 0x001fe20000800000 */
[----:B------:R0:W-:Y:S01]  /*2c60*/  MUFU.EX2 R59, R68 ;  /* 0x00000044003b7308 */ /* 0x0001e20000000800 */
[----:B------:R-:W-:-:S04]  /*2c70*/  FMNMX.FTZ R58, R24, R61, !PT ;  /* 0x0000003d183a7209 */ /* 0x000fc80007810000 */
[----:B------:R-:W-:-:S03]  /*2c80*/  FMNMX.FTZ R61, R25, R58, !PT ;  /* 0x0000003a193d7209 */ /* 0x000fc60007810000 */
[----:B------:R-:W1:Y:S01]  /*2c90*/  MUFU.EX2 R44, R44 ;  /* 0x0000002c002c7308 */ /* 0x000e620000000800 */
[----:B------:R-:W-:Y:S02]  /*2ca0*/  FMNMX.FTZ R67, R26, R61, !PT ;  /* 0x0000003d1a437209 */ /* 0x000fe40007810000 */
[----:B0-----:R-:W-:Y:S02]  /*2cb0*/  FSEL R68, R86, -INF , P2 ;  /* 0xff80000056447808 */ /* 0x001fe40001000000 */
[----:B------:R-:W-:-:S03]  /*2cc0*/  FMNMX.FTZ R58, R28, R67, !PT ;  /* 0x000000431c3a7209 */ /* 0x000fc60007810000 */
[----:B------:R0:W-:Y:S01]  /*2cd0*/  MUFU.EX2 R61, R71 ;  /* 0x00000047003d7308 */ /* 0x0001e20000000800 */
[----:B------:R-:W-:-:S04]  /*2ce0*/  FMNMX.FTZ R58, R29, R58, !PT ;  /* 0x0000003a1d3a7209 */ /* 0x000fc80007810000 */
[----:B------:R-:W-:-:S03]  /*2cf0*/  FMNMX.FTZ R67, R27, R58, !PT ;  /* 0x0000003a1b437209 */ /* 0x000fc60007810000 */
[----:B------:R-:W-:Y:S01]  /*2d00*/  MUFU.EX2 R40, R40 ;  /* 0x0000002800287308 */ /* 0x000fe20000000800 */
[----:B------:R-:W-:-:S04]  /*2d10*/  FMNMX.FTZ R58, R30, R67, !PT ;  /* 0x000000431e3a7209 */ /* 0x000fc80007810000 */
[----:B------:R-:W-:-:S03]  /*2d20*/  FMNMX.FTZ R67, R31, R58, !PT ;  /* 0x0000003a1f437209 */ /* 0x000fc60007810000 */
[----:B------:R-:W-:Y:S01]  /*2d30*/  MUFU.EX2 R47, R47 ;  /* 0x0000002f002f7308 */ /* 0x000fe20000000800 */
[----:B------:R-:W-:-:S04]  /*2d40*/  FMNMX.FTZ R58, R32, R67, !PT ;  /* 0x00000043203a7209 */ /* 0x000fc80007810000 */
[----:B------:R-:W-:Y:S02]  /*2d50*/  FMNMX.FTZ R67, R33, R58, !PT ;  /* 0x0000003a21437209 */ /* 0x000fe40007810000 */
[----:B------:R-:W-:Y:S01]  /*2d60*/  FSEL R58, R78, -INF , P6 ;  /* 0xff8000004e3a7808 */ /* 0x000fe20003000000 */
[----:B------:R-:W-:Y:S01]  /*2d70*/  MUFU.EX2 R36, R36 ;  /* 0x0000002400247308 */ /* 0x000fe20000000800 */
[----:B------:R-:W-:-:S04]  /*2d80*/  FMNMX.FTZ R67, R34, R67, !PT ;  /* 0x0000004322437209 */ /* 0x000fc80007810000 */
[----:B------:R-:W-:-:S03]  /*2d90*/  FMNMX.FTZ R67, R58, R67, !PT ;  /* 0x000000433a437209 */ /* 0x000fc60007810000 */
[----:B------:R-:W-:Y:S01]  /*2da0*/  MUFU.EX2 R52, R52 ;  /* 0x0000003400347308 */ /* 0x000fe20000000800 */
[----:B------:R-:W-:-:S04]  /*2db0*/  FMNMX.FTZ R67, R60, R67, !PT ;  /* 0x000000433c437209 */ /* 0x000fc80007810000 */
[----:B------:R-:W-:-:S03]  /*2dc0*/  FMNMX.FTZ R64, R62, R67, !PT ;  /* 0x000000433e407209 */ /* 0x000fc60007810000 */
[----:B------:R-:W2:Y:S01]  /*2dd0*/  MUFU.EX2 R54, R54 ;  /* 0x0000003600367308 */ /* 0x000ea20000000800 */
[----:B------:R-:W-:Y:S01]  /*2de0*/  FMNMX.FTZ R67, R63, R64, !PT ;  /* 0x000000403f437209 */ /* 0x000fe20007810000 */
[--C-:B------:R-:W-:Y:S01]  /*2df0*/  FFMA.FTZ R64, R53, UR33, -R48.reuse ;  /* 0x0000002135407c23 */ /* 0x100fe20008010830 */
[--C-:B------:R-:W-:Y:S01]  /*2e00*/  FFMA.FTZ R53, R65, UR33, -R48.reuse ;  /* 0x0000002141357c23 */ /* 0x100fe20008010830 */
[--C-:B------:R-:W-:Y:S01]  /*2e10*/  FFMA.FTZ R65, R74, UR33, -R48.reuse ;  /* 0x000000214a417c23 */ /* 0x100fe20008010830 */
[----:B------:R-:W-:Y:S01]  /*2e20*/  FMNMX.FTZ R67, R68, R67, !PT ;  /* 0x0000004344437209 */ /* 0x000fe20007810000 */
[--C-:B------:R-:W-:Y:S02]  /*2e30*/  FFMA.FTZ R74, R77, UR33, -R48.reuse ;  /* 0x000000214d4a7c23 */ /* 0x100fe40008010830 */
[----:B------:R-:W-:Y:S01]  /*2e40*/  MUFU.EX2 R56, R56 ;  /* 0x0000003800387308 */ /* 0x000fe20000000800 */
[----:B0-----:R-:W-:Y:S01]  /*2e50*/  FMNMX.FTZ R71, R70, R67, !PT ;  /* 0x0000004346477209 */ /* 0x001fe20007810000 */
[--C-:B------:R-:W-:Y:S01]  /*2e60*/  FFMA.FTZ R67, R49, UR33, -R48.reuse ;  /* 0x0000002131437c23 */ /* 0x100fe20008010830 */
[--C-:B------:R-:W-:Y:S01]  /*2e70*/  FFMA.FTZ R49, R55, UR33, -R48.reuse ;  /* 0x0000002137317c23 */ /* 0x100fe20008010830 */
[--C-:B------:R-:W-:Y:S01]  /*2e80*/  FFMA.FTZ R55, R72, UR33, -R48.reuse ;  /* 0x0000002148377c23 */ /* 0x100fe20008010830 */
[--C-:B------:R-:W-:Y:S01]  /*2e90*/  FFMA.FTZ R72, R35, UR33, -R48.reuse ;  /* 0x0000002123487c23 */ /* 0x100fe20008010830 */
[----:B------:R-:W0:Y:S01]  /*2ea0*/  SHFL.BFLY PT, R78, R71, 0x2, 0x1f ;  /* 0x0c401f00474e7f89 */ /* 0x000e2200000e0000 */
[--C-:B------:R-:W-:Y:S01]  /*2eb0*/  FFMA.FTZ R35, R76, UR33, -R48.reuse ;  /* 0x000000214c237c23 */ /* 0x100fe20008010830 */
        /* <DEDUP_REMOVED lines=33> */
[----:B------:R1:W3:Y:S01]  /*30d0*/  MUFU.EX2 R88, R4 ;  /* 0x0000000400587308 */ /* 0x0002e20000000800 */
[--C-:B0-----:R-:W-:Y:S01]  /*30e0*/  FFMA.FTZ R73, R9, UR33, -R71.reuse ;  /* 0x0000002109497c23 */ /* 0x101fe20008010847 */
[--C-:B------:R-:W-:Y:S01]  /*30f0*/  FFMA.FTZ R24, R24, UR33, -R71.reuse ;  /* 0x0000002118187c23 */ /* 0x100fe20008010847 */
[--C-:B------:R-:W-:Y:S01]  /*3100*/  FFMA.FTZ R25, R25, UR33, -R71.reuse ;  /* 0x0000002119197c23 */ /* 0x100fe20008010847 */
[--C-:B------:R-:W-:Y:S01]  /*3110*/  FFMA.FTZ R26, R26, UR33, -R71.reuse ;  /* 0x000000211a1a7c23 */ /* 0x100fe20008010847 */
[--C-:B------:R-:W-:Y:S01]  /*3120*/  FFMA.FTZ R32, R32, UR33, -R71.reuse ;  /* 0x0000002120207c23 */ /* 0x100fe20008010847 */
[--C-:B------:R-:W-:Y:S01]  /*3130*/  FFMA.FTZ R0, R28, UR33, -R71.reuse ;  /* 0x000000211c007c23 */ /* 0x100fe20008010847 */
[--C-:B------:R-:W-:Y:S01]  /*3140*/  FFMA.FTZ R28, R30, UR33, -R71.reuse ;  /* 0x000000211e1c7c23 */ /* 0x100fe20008010847 */
[----:B------:R0:W4:Y:S01]  /*3150*/  MUFU.EX2 R83, R5 ;  /* 0x0000000500537308 */ /* 0x0001220000000800 */
[----:B-1----:R-:W-:Y:S01]  /*3160*/  F2FP.F16.F32.PACK_AB R4, R44, R43 ;  /* 0x0000002b2c04723e */ /* 0x002fe200000000ff */
[--C-:B------:R-:W-:Y:S01]  /*3170*/  FFMA.FTZ R30, R31, UR33, -R71.reuse ;  /* 0x000000211f1e7c23 */ /* 0x100fe20008010847 */
[--C-:B------:R-:W-:Y:S01]  /*3180*/  FFMA.FTZ R29, R29, UR33, -R71.reuse ;  /* 0x000000211d1d7c23 */ /* 0x100fe20008010847 */
[--C-:B------:R-:W-:Y:S01]  /*3190*/  FFMA.FTZ R27, R27, UR33, -R71.reuse ;  /* 0x000000211b1b7c23 */ /* 0x100fe20008010847 */
[--C-:B------:R-:W-:Y:S01]  /*31a0*/  FFMA.FTZ R33, R33, UR33, -R71.reuse ;  /* 0x0000002121217c23 */ /* 0x100fe20008010847 */
[--C-:B------:R-:W-:Y:S01]  /*31b0*/  FFMA.FTZ R34, R34, UR33, -R71.reuse ;  /* 0x0000002122227c23 */ /* 0x100fe20008010847 */
[----:B--2---:R-:W-:Y:S01]  /*31c0*/  F2FP.F16.F32.PACK_AB R12, R59, R54 ;  /* 0x000000363b0c723e */ /* 0x004fe200000000ff */
[----:B------:R1:W2:Y:S01]  /*31d0*/  MUFU.EX2 R90, R6 ;  /* 0x00000006005a7308 */ /* 0x0002a20000000800 */
[----:B0-----:R-:W-:Y:S01]  /*31e0*/  FADD.FTZ R5, R43, R44 ;  /* 0x0000002c2b057221 */ /* 0x001fe20000010000 */
[----:B---3--:R-:W-:Y:S01]  /*31f0*/  FADD.FTZ R8, R81, R88 ;  /* 0x0000005851087221 */ /* 0x008fe20000010000 */
[--C-:B------:R-:W-:Y:S01]  /*3200*/  FFMA.FTZ R58, R58, UR33, -R71.reuse ;  /* 0x000000213a3a7c23 */ /* 0x100fe20008010847 */
[--C-:B------:R-:W-:Y:S01]  /*3210*/  FFMA.FTZ R62, R62, UR33, -R71.reuse ;  /* 0x000000213e3e7c23 */ /* 0x100fe20008010847 */
[--C-:B------:R-:W-:Y:S01]  /*3220*/  FFMA.FTZ R63, R63, UR33, -R71.reuse ;  /* 0x000000213f3f7c23 */ /* 0x100fe20008010847 */
[--C-:B------:R-:W-:Y:S01]  /*3230*/  FFMA.FTZ R68, R68, UR33, -R71.reuse ;  /* 0x0000002144447c23 */ /* 0x100fe20008010847 */
[----:B------:R-:W-:Y:S01]  /*3240*/  FFMA.FTZ R60, R60, UR33, -R71 ;  /* 0x000000213c3c7c23 */ /* 0x000fe20008010847 */
[----:B------:R-:W0:Y:S01]  /*3250*/  MUFU.EX2 R3, R3 ;  /* 0x0000000300037308 */ /* 0x000e220000000800 */
[----:B-1----:R-:W-:Y:S01]  /*3260*/  FADD.FTZ R6, R40, R5 ;  /* 0x0000000528067221 */ /* 0x002fe20000010000 */
[----:B----4-:R-:W-:Y:S01]  /*3270*/  FADD.FTZ R7, R83, R8 ;  /* 0x0000000853077221 */ /* 0x010fe20000010000 */
[----:B------:R-:W-:Y:S01]  /*3280*/  F2FP.F16.F32.PACK_AB R5, R88, R81 ;  /* 0x000000515805723e */ /* 0x000fe200000000ff */
[----:B------:R-:W-:Y:S01]  /*3290*/  FFMA.FTZ R70, R70, UR33, -R71 ;  /* 0x0000002146467c23 */ /* 0x000fe20008010847 */
[C---:B------:R-:W-:Y:S01]  /*32a0*/  FADD.FTZ R9, R47.reuse, R6 ;  /* 0x000000062f097221 */ /* 0x040fe20000010000 */
[----:B------:R-:W-:Y:S01]  /*32b0*/  F2FP.F16.F32.PACK_AB R6, R47, R40 ;  /* 0x000000282f06723e */ /* 0x000fe200000000ff */
[----:B------:R-:W-:Y:S01]  /*32c0*/  IMAD.MOV.U32 R88, RZ, RZ, R135 ;  /* 0x000000ffff587224 */ /* 0x000fe200078e0087 */
[----:B------:R-:W1:Y:S01]  /*32d0*/  MUFU.EX2 R80, R80 ;  /* 0x0000005000507308 */ /* 0x000e620000000800 */
[----:B------:R-:W-:Y:S01]  /*32e0*/  FADD.FTZ R10, R36, R9 ;  /* 0x00000009240a7221 */ /* 0x000fe20000010000 */
[C---:B--2---:R-:W-:Y:S01]  /*32f0*/  FADD.FTZ R8, R90.reuse, R7 ;  /* 0x000000075a087221 */ /* 0x044fe20000010000 */
[----:B------:R-:W-:Y:S01]  /*3300*/  F2FP.F16.F32.PACK_AB R7, R90, R83 ;  /* 0x000000535a07723e */ /* 0x000fe200000000ff */
[----:B------:R-:W-:-:S02]  /*3310*/  IMAD.MOV.U32 R90, RZ, RZ, R135 ;  /* 0x000000ffff5a7224 */ /* 0x000fc400078e0087 */
[----:B------:R-:W-:Y:S02]  /*3320*/  FADD.FTZ R11, R39, R10 ;  /* 0x0000000a270b7221 */ /* 0x000fe40000010000 */
[----:B------:R-:W2:Y:S01]  /*3330*/  MUFU.EX2 R73, R73 ;  /* 0x0000004900497308 */ /* 0x000ea20000000800 */
[----:B0-----:R-:W-:Y:S01]  /*3340*/  FADD.FTZ R9, R3, R8 ;  /* 0x0000000803097221 */ /* 0x001fe20000010000 */
[----:B------:R-:W-:Y:S01]  /*3350*/  FADD.FTZ R10, R52, R11 ;  /* 0x0000000b340a7221 */ /* 0x000fe20000010000 */
[----:B------:R0:W-:Y:S03]  /*3360*/  STSM.16.M88.4 [R2+0x21800], R4 ;  /* 0x0218000402007844 */ /* 0x0001e60000000200 */
[----:B------:R-:W-:Y:S02]  /*3370*/  FADD.FTZ R11, R57, R10 ;  /* 0x0000000a390b7221 */ /* 0x000fe40000010000 */
[----:B------:R-:W3:Y:S01]  /*3380*/  MUFU.EX2 R82, R82 ;  /* 0x0000005200527308 */ /* 0x000ee20000000800 */
        /* <DEDUP_REMOVED lines=8> */
[----:B---3--:R-:W-:-:S07]  /*3410*/  FADD.FTZ R8, R82, R9 ;  /* 0x0000000952087221 */ /* 0x008fce0000010000 */
[----:B------:R-:W3:Y:S01]  /*3420*/  MUFU.EX2 R79, R79 ;  /* 0x0000004f004f7308 */ /* 0x000ee20000000800 */
[----:B-1----:R-:W-:-:S07]  /*3430*/  FADD.FTZ R9, R77, R8 ;  /* 0x000000084d097221 */ /* 0x002fce0000010000 */
[----:B------:R-:W1:Y:S01]  /*3440*/  MUFU.EX2 R86, R86 ;  /* 0x0000005600567308 */ /* 0x000e620000000800 */
[C---:B--2---:R-:W-:Y:S01]  /*3450*/  FADD.FTZ R8, R84.reuse, R9 ;  /* 0x0000000954087221 */ /* 0x044fe20000010000 */
[----:B------:R-:W-:-:S06]  /*3460*/  F2FP.F16.F32.PACK_AB R13, R84, R77 ;  /* 0x0000004d540d723e */ /* 0x000fcc00000000ff */
[----:B------:R-:W2:Y:S01]  /*3470*/  MUFU.EX2 R75, R75 ;  /* 0x0000004b004b7308 */ /* 0x000ea20000000800 */
[----:B---3--:R-:W-:Y:S01]  /*3480*/  FADD.FTZ R9, R79, R8 ;  /* 0x000000084f097221 */ /* 0x008fe20000010000 */
[----:B------:R-:W-:-:S04]  /*3490*/  FADD.FTZ R8, R38, R11 ;  /* 0x0000000b26087221 */ /* 0x000fc80000010000 */
[----:B------:R-:W-:Y:S01]  /*34a0*/  FADD.FTZ R11, R37, R8 ;  /* 0x00000008250b7221 */ /* 0x000fe20000010000 */
[----:B------:R-:W-:Y:S01]  /*34b0*/  F2FP.F16.F32.PACK_AB R8, R39, R36 ;  /* 0x000000242708723e */ /* 0x000fe200000000ff */
[----:B------:R-:W3:Y:S01]  /*34c0*/  MUFU.EX2 R20, R20 ;  /* 0x0000001400147308 */ /* 0x000ee20000000800 */
[----:B-1----:R-:W-:Y:S01]  /*34d0*/  FADD.FTZ R10, R86, R9 ;  /* 0x00000009560a7221 */ /* 0x002fe20000010000 */
[----:B------:R-:W-:Y:S01]  /*34e0*/  FADD.FTZ R14, R42, R11 ;  /* 0x0000000b2a0e7221 */ /* 0x000fe20000010000 */
[----:B------:R-:W-:Y:S02]  /*34f0*/  F2FP.F16.F32.PACK_AB R11, R82, R73 ;  /* 0x00000049520b723e */ /* 0x000fe400000000ff */
[----:B------:R-:W-:-:S03]  /*3500*/  F2FP.F16.F32.PACK_AB R15, R86, R79 ;  /* 0x0000004f560f723e */ /* 0x000fc600000000ff */
[----:B------:R-:W0:Y:S01]  /*3510*/  MUFU.EX2 R21, R21 ;  /* 0x0000001500157308 */ /* 0x000e220000000800 */
[----:B--2---:R-:W-:Y:S01]  /*3520*/  FADD.FTZ R9, R75, R10 ;  /* 0x0000000a4b097221 */ /* 0x004fe20000010000 */
[----:B------:R-:W-:-:S06]  /*3530*/  F2FP.F16.F32.PACK_AB R10, R57, R52 ;  /* 0x00000034390a723e */ /* 0x000fcc00000000ff */
[----:B------:R-:W1:Y:S08]  /*3540*/  MUFU.EX2 R24, R24 ;  /* 0x0000001800187308 */ /* 0x000e700000000800 */
[----:B------:R-:W2:Y:S08]  /*3550*/  MUFU.EX2 R25, R25 ;  /* 0x0000001900197308 */ /* 0x000eb00000000800 */
[----:B------:R-:W4:Y:S08]  /*3560*/  MUFU.EX2 R26, R26 ;  /* 0x0000001a001a7308 */ /* 0x000f300000000800 */
[----:B------:R3:W-:Y:S08]  /*3570*/  MUFU.EX2 R31, R32 ;  /* 0x00000020001f7308 */ /* 0x0007f00000000800 */
[----:B------:R-:W5:Y:S01]  /*3580*/  MUFU.EX2 R0, R0 ;  /* 0x0000000000007308 */ /* 0x000f620000000800 */
[----:B---3--:R-:W-:Y:S01]  /*3590*/  FADD.FTZ R32, R20, R9 ;  /* 0x0000000914207221 */ /* 0x008fe20000010000 */
[----:B------:R-:W-:Y:S01]  /*35a0*/  FADD.FTZ R9, R41, R14 ;  /* 0x0000000e29097221 */ /* 0x000fe20000010000 */
[----:B------:R-:W-:-:S02]  /*35b0*/  F2FP.F16.F32.PACK_AB R14, R61, R56 ;  /* 0x000000383d0e723e */ /* 0x000fc400000000ff */
[----:B0-----:R-:W-:Y:S01]  /*35c0*/  FADD.FTZ R5, R21, R32 ;  /* 0x0000002015057221 */ /* 0x001fe20000010000 */
[----:B------:R-:W-:Y:S01]  /*35d0*/  FADD.FTZ R6, R46, R9 ;  /* 0x000000092e067221 */ /* 0x000fe20000010000 */
[----:B------:R-:W-:Y:S01]  /*35e0*/  F2FP.F16.F32.PACK_AB R9, R80, R3 ;  /* 0x000000035009723e */ /* 0x000fe200000000ff */
[----:B------:R-:W0:Y:S01]  /*35f0*/  MUFU.EX2 R29, R29 ;  /* 0x0000001d001d7308 */ /* 0x000e220000000800 */
[----:B-1----:R-:W-:Y:S01]  /*3600*/  FADD.FTZ R4, R24, R5 ;  /* 0x0000000518047221 */ /* 0x002fe20000010000 */
[----:B------:R-:W-:Y:S01]  /*3610*/  FADD.FTZ R5, R45, R6 ;  /* 0x000000062d057221 */ /* 0x000fe20000010000 */
[----:B------:R-:W-:Y:S01]  /*3620*/  F2FP.F16.F32.PACK_AB R6, R41, R42 ;  /* 0x0000002a2906723e */ /* 0x000fe200000000ff */
[----:B------:R1:W-:Y:S01]  /*3630*/  STSM.16.M88.4 [R18], R8 ;  /* 0x0000000812007844 */ /* 0x0003e20000000200 */
[----:B--2---:R-:W-:Y:S01]  /*3640*/  FADD.FTZ R3, R25, R4 ;  /* 0x0000000419037221 */ /* 0x004fe20000010000 */
[----:B------:R-:W-:Y:S02]  /*3650*/  FADD.FTZ R4, R50, R5 ;  /* 0x0000000532047221 */ /* 0x000fe40000010000 */
[----:B------:R-:W2:Y:S01]  /*3660*/  MUFU.EX2 R64, R64 ;  /* 0x0000004000407308 */ /* 0x000ea20000000800 */
[----:B----4-:R-:W-:Y:S01]  /*3670*/  FADD.FTZ R5, R26, R3 ;  /* 0x000000031a057221 */ /* 0x010fe20000010000 */
[----:B------:R-:W-:Y:S01]  /*3680*/  FADD.FTZ R4, R67, R4 ;  /* 0x0000000443047221 */ /* 0x000fe20000010000 */
[----:B------:R3:W-:Y:S02]  /*3690*/  STSM.16.M88.4 [R17], R12 ;  /* 0x0000000c11007844 */ /* 0x0007e40000000200 */
[----:B-----5:R-:W-:Y:S01]  /*36a0*/  FADD.FTZ R32, R0, R5 ;  /* 0x0000000500207221 */ /* 0x020fe20000010000 */
[----:B------:R-:W-:Y:S01]  /*36b0*/  FADD.FTZ R5, R49, R4 ;  /* 0x0000000431057221 */ /* 0x000fe20000010000 */
[----:B------:R-:W-:Y:S01]  /*36c0*/  F2FP.F16.F32.PACK_AB R4, R37, R38 ;  /* 0x000000262504723e */ /* 0x000fe200000000ff */
[----:B------:R-:W4:Y:S01]  /*36d0*/  MUFU.EX2 R27, R27 ;  /* 0x0000001b001b7308 */ /* 0x000f220000000800 */
[----:B0-----:R-:W-:Y:S01]  /*36e0*/  FADD.FTZ R32, R29, R32 ;  /* 0x000000201d207221 */ /* 0x001fe20000010000 */
[----:B-1----:R-:W-:-:S02]  /*36f0*/  F2FP.F16.F32.PACK_AB R8, R45, R46 ;  /* 0x0000002e2d08723e */ /* 0x002fc400000000ff */
[----:B------:R-:W-:-:S04]  /*3700*/  F2FP.F16.F32.PACK_AB R10, R67, R50 ;  /* 0x00000032430a723e */ /* 0x000fc800000000ff */
[----:B------:R-:W0:Y:S01]  /*3710*/  MUFU.EX2 R53, R53 ;  /* 0x0000003500357308 */ /* 0x000e220000000800 */
[----:B--2---:R-:W-:Y:S01]  /*3720*/  FADD.FTZ R36, R64, R5 ;  /* 0x0000000540247221 */ /* 0x004fe20000010000 */
[----:B------:R-:W-:-:S06]  /*3730*/  F2FP.F16.F32.PACK_AB R5, R20, R75 ;  /* 0x0000004b1405723e */ /* 0x000fcc00000000ff */
[----:B------:R-:W1:Y:S01]  /*3740*/  MUFU.EX2 R28, R28 ;  /* 0x0000001c001c7308 */ /* 0x000e620000000800 */
[----:B----4-:R-:W-:-:S07]  /*3750*/  FADD.FTZ R7, R27, R32 ;  /* 0x000000201b077221 */ /* 0x010fce0000010000 */
[----:B------:R-:W3:Y:S01]  /*3760*/  MUFU.EX2 R66, R66 ;  /* 0x0000004200427308 */ /* 0x000ee20000000800 */
[----:B0-----:R-:W-:-:S07]  /*3770*/  FADD.FTZ R11, R53, R36 ;  /* 0x00000024350b7221 */ /* 0x001fce0000010000 */
[----:B------:R-:W0:Y:S01]  /*3780*/  MUFU.EX2 R30, R30 ;  /* 0x0000001e001e7308 */ /* 0x000e220000000800 */
[----:B-1----:R-:W-:Y:S01]  /*3790*/  FADD.FTZ R9, R28, R7 ;  /* 0x000000071c097221 */ /* 0x002fe20000010000 */
[----:B------:R-:W-:-:S05]  /*37a0*/  F2FP.F16.F32.PACK_AB R7, R24, R21 ;  /* 0x000000151807723e */ /* 0x000fca00000000ff */
[----:B------:R1:W-:Y:S01]  /*37b0*/  STSM.16.M88.4 [R16], R4 ;  /* 0x0000000410007844 */ /* 0x0003e20000000200 */
[----:B------:R-:W2:Y:S01]  /*37c0*/  MUFU.EX2 R55, R55 ;  /* 0x0000003700377308 */ /* 0x000ea20000000800 */
[----:B---3--:R-:W-:Y:S01]  /*37d0*/  FADD.FTZ R14, R66, R11 ;  /* 0x0000000b420e7221 */ /* 0x008fe20000010000 */
[----:B------:R-:W-:-:S06]  /*37e0*/  F2FP.F16.F32.PACK_AB R11, R29, R0 ;  /* 0x000000001d0b723e */ /* 0x000fcc00000000ff */
[----:B------:R-:W3:Y:S01]  /*37f0*/  MUFU.EX2 R72, R72 ;  /* 0x0000004800487308 */ /* 0x000ee20000000800 */
[----:B0-----:R-:W-:Y:S01]  /*3800*/  FADD.FTZ R12, R30, R9 ;  /* 0x000000091e0c7221 */ /* 0x001fe20000010000 */
[----:B------:R-:W-:-:S03]  /*3810*/  F2FP.F16.F32.PACK_AB R9, R26, R25 ;  /* 0x000000191a09723e */ /* 0x000fc600000000ff */
[----:B------:R-:W-:Y:S02]  /*3820*/  FADD.FTZ R12, R31, R12 ;  /* 0x0000000c1f0c7221 */ /* 0x000fe40000010000 */
[----:B------:R0:W-:Y:S01]  /*3830*/  STSM.16.M88.4 [R2+0x27800], R8 ;  /* 0x0278000802007844 */ /* 0x0001e20000000200 */
[----:B------:R-:W4:Y:S01]  /*3840*/  MUFU.EX2 R33, R33 ;  /* 0x0000002100217308 */ /* 0x000f220000000800 */
[----:B--2---:R-:W-:Y:S01]  /*3850*/  FADD.FTZ R13, R55, R14 ;  /* 0x0000000e370d7221 */ /* 0x004fe20000010000 */
[----:B------:R-:W-:-:S06]  /*3860*/  F2FP.F16.F32.PACK_AB R14, R66, R53 ;  /* 0x00000035420e723e */ /* 0x000fcc00000000ff */
[----:B------:R-:W2:Y:S01]  /*3870*/  MUFU.EX2 R35, R35 ;  /* 0x0000002300237308 */ /* 0x000ea20000000800 */
[C---:B---3--:R-:W-:Y:S01]  /*3880*/  FADD.FTZ R0, R72.reuse, R13 ;  /* 0x0000000d48007221 */ /* 0x048fe20000010000 */
[----:B------:R-:W-:-:S06]  /*3890*/  F2FP.F16.F32.PACK_AB R24, R72, R55 ;  /* 0x000000374818723e */ /* 0x000fcc00000000ff */
[----:B------:R-:W3:Y:S01]  /*38a0*/  MUFU.EX2 R34, R34 ;  /* 0x0000002200227308 */ /* 0x000ee20000000800 */
[----:B----4-:R-:W-:Y:S01]  /*38b0*/  FADD.FTZ R13, R33, R12 ;  /* 0x0000000c210d7221 */ /* 0x010fe20000010000 */
[----:B------:R-:W-:-:S06]  /*38c0*/  F2FP.F16.F32.PACK_AB R12, R64, R49 ;  /* 0x00000031400c723e */ /* 0x000fcc00000000ff */
[----:B------:R-:W4:Y:S01]  /*38d0*/  MUFU.EX2 R78, R78 ;  /* 0x0000004e004e7308 */ /* 0x000f220000000800 */
[----:B--2---:R-:W-:-:S07]  /*38e0*/  FADD.FTZ R15, R35, R0 ;  /* 0x00000000230f7221 */ /* 0x004fce0000010000 */
[----:B------:R-:W2:Y:S01]  /*38f0*/  MUFU.EX2 R58, R58 ;  /* 0x0000003a003a7308 */ /* 0x000ea20000000800 */
[C---:B---3--:R-:W-:Y:S01]  /*3900*/  FADD.FTZ R13, R34.reuse, R13 ;  /* 0x0000000d220d7221 */ /* 0x048fe20000010000 */
[----:B------:R-:W-:-:S06]  /*3910*/  F2FP.F16.F32.PACK_AB R25, R34, R33 ;  /* 0x000000212219723e */ /* 0x000fcc00000000ff */
[----:B------:R-:W3:Y:S01]  /*3920*/  MUFU.EX2 R65, R65 ;  /* 0x0000004100417308 */ /* 0x000ee20000000800 */
[C---:B----4-:R-:W-:Y:S01]  /*3930*/  FADD.FTZ R20, R78.reuse, R15 ;  /* 0x0000000f4e147221 */ /* 0x050fe20000010000 */
[----:B------:R-:W-:Y:S02]  /*3940*/  F2FP.F16.F32.PACK_AB R15, R31, R30 ;  /* 0x0000001e1f0f723e */ /* 0x000fe400000000ff */
[----:B------:R-:W-:-:S04]  /*3950*/  F2FP.F16.F32.PACK_AB R26, R78, R35 ;  /* 0x000000234e1a723e */ /* 0x000fc800000000ff */
[----:B------:R-:W1:Y:S01]  /*3960*/  MUFU.EX2 R74, R74 ;  /* 0x0000004a004a7308 */ /* 0x000e620000000800 */
[----:B--2---:R-:W-:-:S07]  /*3970*/  FADD.FTZ R0, R58, R13 ;  /* 0x0000000d3a007221 */ /* 0x004fce0000010000 */
[----:B------:R-:W2:Y:S01]  /*3980*/  MUFU.EX2 R3, R60 ;  /* 0x0000003c00037308 */ /* 0x000ea20000000800 */
[----:B---3--:R-:W-:-:S07]  /*3990*/  FADD.FTZ R13, R65, R20 ;  /* 0x00000014410d7221 */ /* 0x008fce0000010000 */
[----:B------:R-:W-:Y:S01]  /*39a0*/  MUFU.EX2 R51, R51 ;  /* 0x0000003300337308 */ /* 0x000fe20000000800 */
[----:B-1----:R-:W-:Y:S01]  /*39b0*/  FADD.FTZ R4, R74, R13 ;  /* 0x0000000d4a047221 */ /* 0x002fe20000010000 */
[----:B------:R-:W-:Y:S02]  /*39c0*/  F2FP.F16.F32.PACK_AB R13, R28, R27 ;  /* 0x0000001b1c0d723e */ /* 0x000fe400000000ff */
[----:B0-----:R-:W-:-:S03]  /*39d0*/  F2FP.F16.F32.PACK_AB R8, R74, R65 ;  /* 0x000000414a08723e */ /* 0x001fc600000000ff */
[----:B------:R0:W-:Y:S01]  /*39e0*/  STSM.16.M88.4 [R19], R12 ;  /* 0x0000000c13007844 */ /* 0x0001e20000000200 */
[----:B------:R-:W1:Y:S01]  /*39f0*/  MUFU.EX2 R48, R48 ;  /* 0x0000003000307308 */ /* 0x000e620000000800 */
[C---:B--2---:R-:W-:Y:S01]  /*3a00*/  F2FP.F16.F32.PACK_AB R27, R3.reuse, R58 ;  /* 0x0000003a031b723e */ /* 0x044fe200000000ff */
[----:B------:R-:W-:-:S04]  /*3a10*/  FADD.FTZ R5, R3, R0 ;  /* 0x0000000003057221 */ /* 0x000fc80000010000 */
[----:B------:R0:W-:Y:S02]  /*3a20*/  STSM.16.M88.4 [R17+0x6000], R24 ;  /* 0x0060001811007844 */ /* 0x0001e40000000200 */
[----:B------:R-:W2:Y:S08]  /*3a30*/  MUFU.EX2 R62, R62 ;  /* 0x0000003e003e7308 */ /* 0x000eb00000000800 */
[----:B------:R-:W3:Y:S01]  /*3a40*/  MUFU.EX2 R63, R63 ;  /* 0x0000003f003f7308 */ /* 0x000ee20000000800 */
[----:B-1----:R-:W-:Y:S01]  /*3a50*/  F2FP.F16.F32.PACK_AB R10, R48, R51 ;  /* 0x00000033300a723e */ /* 0x002fe200000000ff */
[----:B------:R-:W-:-:S06]  /*3a60*/  FADD.FTZ R51, R51, R4 ;  /* 0x0000000433337221 */ /* 0x000fcc0000010000 */
[----:B------:R-:W-:Y:S01]  /*3a70*/  MUFU.EX2 R68, R68 ;  /* 0x0000004400447308 */ /* 0x000fe20000000800 */
[----:B--2---:R-:W-:-:S07]  /*3a80*/  FADD.FTZ R0, R62, R5 ;  /* 0x000000053e007221 */ /* 0x004fce0000010000 */
[----:B------:R-:W1:Y:S01]  /*3a90*/  MUFU.EX2 R21, R70 ;  /* 0x0000004600157308 */ /* 0x000e620000000800 */
[C---:B---3--:R-:W-:Y:S01]  /*3aa0*/  F2FP.F16.F32.PACK_AB R9, R63.reuse, R62 ;  /* 0x0000003e3f09723e */ /* 0x048fe200000000ff */
[----:B------:R-:W-:Y:S01]  /*3ab0*/  FADD.FTZ R3, R63, R0 ;  /* 0x000000003f037221 */ /* 0x000fe20000010000 */
[----:B-1----:R-:W-:-:S03]  /*3ac0*/  F2FP.F16.F32.PACK_AB R11, R21, R68 ;  /* 0x00000044150b723e */ /* 0x002fc600000000ff */
[----:B------:R-:W-:Y:S01]  /*3ad0*/  FADD.FTZ R68, R68, R3 ;  /* 0x0000000344447221 */ /* 0x000fe20000010000 */
[----:B------:R-:W-:Y:S01]  /*3ae0*/  FADD.FTZ R3, R48, R51 ;  /* 0x0000003330037221 */ /* 0x000fe20000010000 */
[----:B------:R0:W-:Y:S02]  /*3af0*/  STSM.16.M88.4 [R16+0x6000], R8 ;  /* 0x0060000810007844 */ /* 0x0001e40000000200 */
[----:B------:R-:W-:Y:S01]  /*3b00*/  FADD.FTZ R5, R21, R68 ;  /* 0x0000004415057221 */ /* 0x000fe20000010000 */
[----:B------:R1:W-:Y:S06]  /*3b10*/  MEMBAR.ALL.CTA ;  /* 0x0000000000007992 */ /* 0x0003ec0000008000 */
[----:B-1----:R-:W1:Y:S02]  /*3b20*/  FENCE.VIEW.ASYNC.S ;  /* 0x00000000000073c6 */ /* 0x002e640000000000 */
[----:B-1----:R-:W-:Y:S01]  /*3b30*/  NOP ;  /* 0x0000000000007918 */ /* 0x002fe20000000000 */
[----:B------:R-:W-:Y:S05]  /*3b40*/  @!P1 BRA `(.L_x_10019) ;  /* 0x0000002800a89947 */ /* 0x000fea0003800000 */
        /* <DEDUP_REMOVED lines=29> */
[----:B------:R-:W-:Y:S01]  /*3d20*/  ULDC UR34, c[0x0][0x9d8] ;  /* 0x0002760000227ab9 */ /* 0x000fe20000000800 */
[----:B------:R-:W-:-:S08]  /*3d30*/  ULDC UR33, c[0x0][0x988] ;  /* 0x0002620000217ab9 */ /* 0x000fd00000000800 */
.L_x_10030:
[----:B------:R-:W-:Y:S01]  /*3d40*/  ISETP.NE.AND P2, PT, RZ, UR39, PT ;  /* 0x00000027ff007c0c */ /* 0x000fe2000bf45270 */
[----:B------:R-:W-:-:S04]  /*3d50*/  UISETP.NE.AND UP0, UPT, UR35, 0x1, UPT ;  /* 0x000000012300788c */ /* 0x000fc8000bf05270 */
[----:B------:R-:W-:-:S04]  /*3d60*/  USEL UR45, URZ, 0x1, UP0 ;  /* 0x000000013f2d7887 */ /* 0x000fc80008000000 */
[----:B------:R-:W-:-:S04]  /*3d70*/  ULOP3.LUT UR45, UR28, UR45, URZ, 0x3c, !UPT ;  /* 0x0000002d1c2d7292 */ /* 0x000fc8000f8e3c3f */
[----:B------:R-:W-:Y:S08]  /*3d80*/  @P2 BRA `(.L_x_10020) ;  /* 0x0000000000382947 */ /* 0x000ff00003800000 */
[----:B------:R-:W-:Y:S05]  /*3d90*/  @!P0 BRA `(.L_x_10021) ;  /* 0x0000000000048947 */ /* 0x000fea0003800000 */
[----:B------:R-:W-:Y:S01]  /*3da0*/  BPT.TRAP 0x1 ;  /* 0x000000040000795c */ /* 0x000fe20000300000 */
.L_x_10021:
[----:B------:R-:W-:Y:S01]  /*3db0*/  UIADD3 UR6, UR35, 0x1, URZ ;  /* 0x0000000123067890 */ /* 0x000fe2000fffe03f */
[----:B------:R-:W-:-:S03]  /*3dc0*/  IMAD.U32 R6, RZ, RZ, UR45 ;  /* 0x0000002dff067e24 */ /* 0x000fc6000f8e00ff */
[----:B------:R-:W-:Y:S02]  /*3dd0*/  UISETP.NE.AND UP0, UPT, UR6, 0x2, UPT ;  /* 0x000000020600788c */ /* 0x000fe4000bf05270 */
[----:B------:R-:W-:Y:S02]  /*3de0*/  SHF.L.U32 R6, R6, 0x1f, RZ ;  /* 0x0000001f06067819 */ /* 0x000fe400000006ff */
[----:B------:R-:W-:-:S04]  /*3df0*/  USEL UR6, UR6, URZ, UP0 ;  /* 0x0000003f06067287 */ /* 0x000fc80008000000 */
[----:B------:R-:W-:-:S09]  /*3e00*/  ULEA UR6, UR6, UR40, 0x3 ;  /* 0x0000002806067291 */ /* 0x000fd2000f8e183f */
[----:B------:R1:W2:Y:S01]  /*3e10*/  SYNCS.PHASECHK.TRANS64.TRYWAIT P1, [UR6+0x2d830], R6 ;  /* 0x02d83006ff0075a7 */ /* 0x0002a20008020146 */
[----:B------:R-:W-:Y:S05]  /*3e20*/  @!P0 BRA `(.L_x_10022) ;  /* 0x0000000000048947 */ /* 0x000fea0003800000 */
[----:B------:R-:W-:Y:S01]  /*3e30*/  BPT.TRAP 0x1 ;  /* 0x000000040000795c */ /* 0x000fe20000300000 */
.L_x_10022:
[----:B--2---:R-:W-:Y:S05]  /*3e40*/  @P1 BRA `(.L_x_10020) ;  /* 0x0000000000081947 */ /* 0x004fea0003800000 */
[----:B------:R-:W2:Y:S02]  /*3e50*/  SYNCS.PHASECHK.TRANS64.TRYWAIT P1, [UR6+0x2d830], R6 ;  /* 0x02d83006ff0075a7 */ /* 0x000ea40008020146 */
[----:B--2---:R-:W-:Y:S05]  /*3e60*/  @!P1 BRA `(.L_x_10023) ;  /* 0x0000007800849947 */ /* 0x004fea0003800000 */
.L_x_10020:
[----:B--2---:R-:W2:Y:S01]  /*3e70*/  S2R R7, SR_TID.X ;  /* 0x0000000000077919 */ /* 0x004ea20000002100 */
[----:B------:R-:W-:Y:S01]  /*3e80*/  UIADD3 UR44, UR35, 0x1, URZ ;  /* 0x00000001232c7890 */ /* 0x000fe2000fffe03f */
[----:B------:R-:W-:Y:S01]  /*3e90*/  UMOV UR7, 0x80000020 ;  /* 0x8000002000077882 */ /* 0x000fe20000000000 */
[----:B------:R-:W-:Y:S02]  /*3ea0*/  UMOV UR11, 0x80000020 ;  /* 0x80000020000b7882 */ /* 0x000fe40000000000 */
[----:B------:R-:W-:Y:S01]  /*3eb0*/  UISETP.NE.AND UP0, UPT, UR44, 0x2, UPT ;  /* 0x000000022c00788c */ /* 0x000fe2000bf05270 */
[----:B------:R-:W-:Y:S01]  /*3ec0*/  UMOV UR15, 0x80000020 ;  /* 0x80000020000f7882 */ /* 0x000fe20000000000 */
[----:B------:R-:W-:Y:S02]  /*3ed0*/  UMOV UR19, 0x80000020 ;  /* 0x8000002000137882 */ /* 0x000fe40000000000 */
[----:B------:R-:W-:Y:S01]  /*3ee0*/  USEL UR44, UR44, URZ, UP0 ;  /* 0x0000003f2c2c7287 */ /* 0x000fe20008000000 */
[----:B------:R-:W-:Y:S01]  /*3ef0*/  UMOV UR23, 0x80000020 ;  /* 0x8000002000177882 */ /* 0x000fe20000000000 */
[----:B------:R-:W-:-:S02]  /*3f00*/  UMOV UR27, 0x80000020 ;  /* 0x80000020001b7882 */ /* 0x000fc40000000000 */
[----:B------:R-:W-:-:S04]  /*3f10*/  UIMAD UR6, UR44, 0x600, UR32 ;  /* 0x000006002c0678a4 */ /* 0x000fc8000f8e0220 */
[----:B------:R-:W-:Y:S02]  /*3f20*/  UIADD3 UR10, UR6, 0x2, URZ ;  /* 0x00000002060a7890 */ /* 0x000fe4000fffe03f */
[----:B------:R-:W-:Y:S02]  /*3f30*/  UIADD3 UR14, UR6, 0x200, URZ ;  /* 0x00000200060e7890 */ /* 0x000fe4000fffe03f */
[----:B------:R-:W-:Y:S02]  /*3f40*/  UIADD3 UR18, UR6, 0x202, URZ ;  /* 0x0000020206127890 */ /* 0x000fe4000fffe03f */
[----:B------:R-:W-:Y:S02]  /*3f50*/  UIADD3 UR22, UR6, 0x400, URZ ;  /* 0x0000040006167890 */ /* 0x000fe4000fffe03f */
[----:B------:R-:W-:Y:S01]  /*3f60*/  UIADD3 UR26, UR6, 0x402, URZ ;  /* 0x00000402061a7890 */ /* 0x000fe2000fffe03f */
[----:B--2---:R-:W-:-:S05]  /*3f70*/  SHF.R.U32.HI R7, RZ, 0x7, R7 ;  /* 0x00000007ff077819 */ /* 0x004fca0000011607 */
[----:B-1----:R-:W-:-:S05]  /*3f80*/  VIADD R6, R7, 0x8 ;  /* 0x0000000807067836 */ /* 0x002fca0000000000 */
[----:B------:R1:W-:Y:S06]  /*3f90*/  BAR.SYNC.DEFER_BLOCKING R6, 0x100 ;  /* 0x000400060000751d */ /* 0x0003ec0000010000 */
[----:B0-----:R-:W-:-:S06]  /*3fa0*/  WARPGROUP.ARRIVE ;  /* 0x00000000000079c5 */ /* 0x001fcc0000000000 */
        /* <DEDUP_REMOVED lines=17> */
[----:B-1----:R-:W-:Y:S05]  /*40c0*/  @P2 BRA `(.L_x_10024) ;  /* 0x00000000002c2947 */ /* 0x002fea0003800000 */
[----:B------:R-:W-:Y:S05]  /*40d0*/  @!P0 BRA `(.L_x_10025) ;  /* 0x0000000000048947 */ /* 0x000fea0003800000 */
[----:B------:R-:W-:Y:S01]  /*40e0*/  BPT.TRAP 0x1 ;  /* 0x000000040000795c */ /* 0x000fe20000300000 */
.L_x_10025:
[----:B------:R-:W-:Y:S01]  /*40f0*/  ULEA UR6, UR35, UR40, 0x3 ;  /* 0x0000002823067291 */ /* 0x000fe2000f8e183f */
[----:B------:R-:W-:-:S05]  /*4100*/  IMAD.U32 R6, RZ, RZ, UR28 ;  /* 0x0000001cff067e24 */ /* 0x000fca000f8e00ff */
[----:B------:R-:W-:-:S04]  /*4110*/  SHF.L.U32 R6, R6, 0x1f, RZ ;  /* 0x0000001f06067819 */ /* 0x000fc800000006ff */
[----:B------:R0:W1:Y:S01]  /*4120*/  SYNCS.PHASECHK.TRANS64.TRYWAIT P1, [UR6+0x2d850], R6 ;  /* 0x02d85006ff0075a7 */ /* 0x0000620008020146 */
[----:B------:R-:W-:Y:S05]  /*4130*/  @!P0 BRA `(.L_x_10026) ;  /* 0x0000000000048947 */ /* 0x000fea0003800000 */
[----:B------:R-:W-:Y:S01]  /*4140*/  BPT.TRAP 0x1 ;  /* 0x000000040000795c */ /* 0x000fe20000300000 */
.L_x_10026:
[----:B-1----:R-:W-:Y:S05]  /*4150*/  @P1 BRA `(.L_x_10024) ;  /* 0x0000000000081947 */ /* 0x002fea0003800000 */
[----:B------:R-:W1:Y:S02]  /*4160*/  SYNCS.PHASECHK.TRANS64.TRYWAIT P1, [UR6+0x2d850], R6 ;  /* 0x02d85006ff0075a7 */ /* 0x000e640008020146 */
[----:B-1----:R-:W-:Y:S05]  /*4170*/  @!P1 BRA `(.L_x_10027) ;  /* 0x0000007400d89947 */ /* 0x002fea0003800000 */
.L_x_10024:
[----:B------:R-:W-:Y:S01]  /*4180*/  UIADD3 UR6, UR40, 0x400, URZ ;  /* 0x0000040028067890 */ /* 0x000fe2000fffe03f */
[----:B------:R-:W-:Y:S01]  /*4190*/  WARPGROUP.ARRIVE ;  /* 0x00000000000079c5 */ /* 0x000fe20000000000 */
[----:B------:R-:W-:Y:S01]  /*41a0*/  UMOV UR29, 0x40000040 ;  /* 0x40000040001d7882 */ /* 0x000fe20000000000 */
[----:B------:R-:W-:Y:S01]  /*41b0*/  UMOV UR31, 0x80000020 ;  /* 0x80000020001f7882 */ /* 0x000fe20000000000 */
[----:B------:R-:W-:-:S03]  /*41c0*/  USHF.R.U32.HI UR6, URZ, 0x4, UR6 ;  /* 0x000000043f067899 */ /* 0x000fc60008011606 */
[----:B------:R-:W1:Y:S01]  /*41d0*/  S2R R8, SR_TID.X ;  /* 0x0000000000087919 */ /* 0x000e620000002100 */
[----:B------:R-:W-:-:S04]  /*41e0*/  ULOP3.LUT UR6, UR6, 0x3fff, URZ, 0xc0, !UPT ;  /* 0x00003fff06067892 */ /* 0x000fc8000f8ec03f */
[----:B------:R-:W-:Y:S02]  /*41f0*/  ULOP3.LUT UR7, UR6, 0x2000000, URZ, 0xfc, !UPT ;  /* 0x0200000006077892 */ /* 0x000fe4000f8efc3f */
[----:B------:R-:W-:Y:S02]  /*4200*/  ULOP3.LUT UR6, UR37, 0x10000, URZ, 0xfc, !UPT ;  /* 0x0001000025067892 */ /* 0x000fe4000f8efc3f */
[----:B------:R-:W-:-:S05]  /*4210*/  UIMAD UR7, UR35, 0x600, UR7 ;  /* 0x00000600230778a4 */ /* 0x000fca000f8e0207 */
[----:B------:R-:W-:Y:S02]  /*4220*/  UMOV UR28, UR6 ;  /* 0x00000006001c7c82 */ /* 0x000fe40008000000 */
[----:B------:R-:W-:Y:S02]  /*4230*/  UMOV UR30, UR7 ;  /* 0x00000007001e7c82 */ /* 0x000fe40008000000 */
[----:B------:R-:W-:Y:S01]  /*4240*/  HGMMA.64x96x16.F32 R88, gdesc[UR28].tnspB, R88, gsb0 ;  /* 0x416000001c5879f0 */ /* 0x000fe20008000858 */
[----:B------:R-:W-:Y:S02]  /*4250*/  UIADD3 UR28, UR6, 0x2, URZ ;  /* 0x00000002061c7890 */ /* 0x000fe4000fffe03f */
[----:B------:R-:W-:Y:S01]  /*4260*/  UIADD3 UR30, UR7, 0x40, URZ ;  /* 0x00000040071e7890 */ /* 0x000fe2000fffe03f */
[----:B------:R-:W-:Y:S01]  /*4270*/  UMOV UR29, 0x40000040 ;  /* 0x40000040001d7882 */ /* 0x000fe20000000000 */
[----:B------:R-:W-:Y:S01]  /*4280*/  UMOV UR31, 0x80000020 ;  /* 0x80000020001f7882 */ /* 0x000fe20000000000 */
[----:B-1----:R-:W-:-:S02]  /*4290*/  SHF.R.U32.HI R7, RZ, 0x7, R8 ;  /* 0x00000007ff077819 */ /* 0x002fc40000011608 */
[----:B------:R-:W-:Y:S02]  /*42a0*/  ISETP.GE.U32.AND P1, PT, R8, 0x180, PT ;  /* 0x000001800800780c */ /* 0x000fe40003f26070 */
[----:B0-----:R-:W-:-:S04]  /*42b0*/  IADD3 R6, R7, 0x9, RZ ;  /* 0x0000000907067810 */ /* 0x001fc80007ffe0ff */
[----:B------:R-:W-:Y:S01]  /*42c0*/  SEL R6, R6, 0x9, !P1 ;  /* 0x0000000906067807 */ /* 0x000fe20004800000 */
[----:B------:R-:W-:Y:S02]  /*42d0*/  WARPGROUP.DEPBAR.LE gsb0, 0x0 ;  /* 0x00008000000079c5 */ /* 0x000fe40000010000 */
[----:B------:R-:W-:-:S06]  /*42e0*/  WARPGROUP.ARRIVE ;  /* 0x00000000000079c5 */ /* 0x000fcc0000000000 */
[----:B------:R-:W-:Y:S01]  /*42f0*/  HGMMA.64x96x16.F32 R88, gdesc[UR28].tnspB, R88, gsb0 ;  /* 0x416000001c5879f0 */ /* 0x000fe20008000858 */
[----:B------:R-:W-:Y:S02]  /*4300*/  UIADD3 UR28, UR6, 0x4, URZ ;  /* 0x00000004061c7890 */ /* 0x000fe4000fffe03f */
[----:B------:R-:W-:Y:S01]  /*4310*/  UIADD3 UR30, UR7, 0x80, URZ ;  /* 0x00000080071e7890 */ /* 0x000fe2000fffe03f */
[----:B------:R-:W-:Y:S01]  /*4320*/  UMOV UR29, 0x40000040 ;  /* 0x40000040001d7882 */ /* 0x000fe20000000000 */
[----:B------:R-:W-:Y:S01]  /*4330*/  UMOV UR31, 0x80000020 ;  /* 0x80000020001f7882 */ /* 0x000fe20000000000 */
        /* <DEDUP_REMOVED lines=37> */
[----:B------:R-:W-:Y:S03]  /*4590*/  HGMMA.64x96x16.F32 R88, gdesc[UR28].tnspB, R88, gsb0 ;  /* 0x416000001c5879f0 */ /* 0x000fe60008000858 */
[----:B------:R-:W-:Y:S02]  /*45a0*/  WARPGROUP.DEPBAR.LE gsb0, 0x0 ;  /* 0x00008000000079c5 */ /* 0x000fe40000010000 */
[----:B------:R0:W-:Y:S06]  /*45b0*/  BAR.ARV R6, 0x100 ;  /* 0x000400060000751d */ /* 0x0001ec0000002000 */
[----:B------:R-:W-:Y:S05]  /*45c0*/  @!P0 BRA `(.L_x_10028) ;  /* 0x0000000000048947 */ /* 0x000fea0003800000 */
[----:B------:R-:W-:Y:S01]  /*45d0*/  BPT.TRAP 0x1 ;  /* 0x000000040000795c */ /* 0x000fe20000300000 */
.L_x_10028:
[----:B0-----:R-:W-:Y:S01]  /*45e0*/  FMUL.FTZ R6, R24, UR34 ;  /* 0x0000002218067c20 */ /* 0x001fe20008410000 */
        /* <DEDUP_REMOVED lines=67> */
[----:B0-----:R-:W-:Y:S01]  /*4a20*/  FMNMX.FTZ R65, R11, R64, !PT ;  /* 0x000000400b417209 */ /* 0x001fe20007810000 */
[----:B------:R-:W-:Y:S01]  /*4a30*/  FMUL.FTZ R64, R76, UR34 ;  /* 0x000000224c407c20 */ /* 0x000fe20008410000 */
[----:B------:R-:W-:-:S04]  /*4a40*/  UIADD3 UR6, UR6, 0x2d840, URZ ;  /* 0x0002d84006067890 */ /* 0x000fc8000fffe03f */
[----:B------:R-:W-:Y:S01]  /*4a50*/  UPRMT UR6, UR41, 0x654, UR6 ;  /* 0x0000065429067896 */ /* 0x000fe20008000006 */
[----:B------:R-:W0:Y:S01]  /*4a60*/  MUFU.TANH R20, R20 ;  /* 0x0000001400147308 */ /* 0x000e220000002400 */
[----:B-1----:R-:W-:-:S07]  /*4a70*/  FMNMX.FTZ R67, R13, R66, !PT ;  /* 0x000000420d437209 */ /* 0x002fce0007810000 */
[----:B------:R-:W1:Y:S01]  /*4a80*/  MUFU.TANH R15, R15 ;  /* 0x0000000f000f7308 */ /* 0x000e620000002400 */
[----:B--2---:R-:W-:Y:S01]  /*4a90*/  FMNMX.FTZ R66, R14, R65, !PT ;  /* 0x000000410e427209 */ /* 0x004fe20007810000 */
[----:B------:R-:W-:Y:S06]  /*4aa0*/  SYNCS.ARRIVE.TRANS64.RED.A1T0 RZ, [UR6], RZ ;  /* 0x000000ffffff79a7 */ /* 0x000fec0008100406 */
        /* <DEDUP_REMOVED lines=121> */
[----:B-1----:R-:W-:Y:S02]  /*5240*/  FMNMX.FTZ R80, R79, R76, !PT ;  /* 0x0000004c4f507209 */ /* 0x002fe40007810000 */
[----:B0-----:R-:W-:-:S03]  /*5250*/  FMNMX.FTZ R81, R78, R69, !PT ;  /* 0x000000454e517209 */ /* 0x001fc60007810000 */
[----:B------:R-:W0:Y:S04]  /*5260*/  SHFL.BFLY PT, R69, R80, 0x1, 0x1f ;  /* 0x0c201f0050457f89 */ /* 0x000e2800000e0000 */
[----:B------:R-:W1:Y:S01]  /*5270*/  SHFL.BFLY PT, R76, R81, 0x1, 0x1f ;  /* 0x0c201f00514c7f89 */ /* 0x000e6200000e0000 */
[----:B0-----:R-:W-:Y:S02]  /*5280*/  FMNMX.FTZ R69, R80, R69, !PT ;  /* 0x0000004550457209 */ /* 0x001fe40007810000 */
[----:B-1----:R-:W-:-:S03]  /*5290*/  FMNMX.FTZ R76, R81, R76, !PT ;  /* 0x0000004c514c7209 */ /* 0x002fc60007810000 */
[C---:B------:R-:W-:Y:S01]  /*52a0*/  FADD.FTZ R0, -R69.reuse, R0 ;  /* 0x0000000045007221 */ /* 0x040fe20000010100 */
[----:B------:R-:W-:-:S03]  /*52b0*/  FMUL.FTZ R79, R69, UR33 ;  /* 0x00000021454f7c20 */ /* 0x000fc60008410000 */
[----:B------:R-:W-:Y:S01]  /*52c0*/  FMUL.FTZ R82, R0, UR33 ;  /* 0x0000002100527c20 */ /* 0x000fe20008410000 */
[C---:B------:R-:W-:Y:S01]  /*52d0*/  FADD.FTZ R0, -R76.reuse, R4 ;  /* 0x000000044c007221 */ /* 0x040fe20000010100 */
[----:B------:R-:W-:Y:S01]  /*52e0*/  FMUL.FTZ R80, R76, UR33 ;  /* 0x000000214c507c20 */ /* 0x000fe20008410000 */
[--C-:B------:R-:W-:Y:S01]  /*52f0*/  FFMA.FTZ R6, R6, UR33, -R79.reuse ;  /* 0x0000002106067c23 */ /* 0x100fe2000801084f */
[--C-:B------:R-:W-:Y:S01]  /*5300*/  FFMA.FTZ R7, R7, UR33, -R79.reuse ;  /* 0x0000002107077c23 */ /* 0x100fe2000801084f */
[----:B------:R-:W-:Y:S01]  /*5310*/  FMUL.FTZ R0, R0, UR33 ;  /* 0x0000002100007c20 */ /* 0x000fe20008410000 */
        /* <DEDUP_REMOVED lines=24> */
[----:B------:R-:W-:Y:S01]  /*54a0*/  FFMA.FTZ R39, R42, UR33, -R80 ;  /* 0x000000212a277c23 */ /* 0x000fe20008010850 */
[--C-:B------:R-:W-:Y:S01]  /*54b0*/  FFMA.FTZ R32, R32, UR33, -R79.reuse ;  /* 0x0000002120207c23 */ /* 0x100fe2000801084f */
[----:B------:R-:W1:Y:S01]  /*54c0*/  MUFU.EX2 R78, R78 ;  /* 0x0000004e004e7308 */ /* 0x000e620000000800 */
[----:B0-----:R-:W-:Y:S01]  /*54d0*/  FFMA.FTZ R8, R4, R3, R6 ;  /* 0x0000000304087223 */ /* 0x001fe20000010006 */
        /* <DEDUP_REMOVED lines=15> */
[----:B-1----:R-:W-:Y:S01]  /*55d0*/  FFMA.FTZ R34, R0, R5, R78 ;  /* 0x0000000500227223 */ /* 0x002fe2000001004e */
[--C-:B------:R-:W-:Y:S01]  /*55e0*/  FFMA.FTZ R49, R49, UR33, -R79.reuse ;  /* 0x0000002131317c23 */ /* 0x100fe2000801084f */
[--C-:B------:R-:W-:Y:S01]  /*55f0*/  FFMA.FTZ R52, R52, UR33, -R79.reuse ;  /* 0x0000002134347c23 */ /* 0x100fe2000801084f */
[--C-:B------:R-:W-:Y:S01]  /*5600*/  FFMA.FTZ R53, R53, UR33, -R79.reuse ;  /* 0x0000002135357c23 */ /* 0x100fe2000801084f */
[--C-:B------:R-:W-:Y:S01]  /*5610*/  FFMA.FTZ R56, R56, UR33, -R79.reuse ;  /* 0x0000002138387c23 */ /* 0x100fe2000801084f */
[--C-:B------:R-:W-:Y:S01]  /*5620*/  FFMA.FTZ R57, R57, UR33, -R79.reuse ;  /* 0x0000002139397c23 */ /* 0x100fe2000801084f */
[--C-:B------:R-:W-:Y:S01]  /*5630*/  FFMA.FTZ R60, R60, UR33, -R79.reuse ;  /* 0x000000213c3c7c23 */ /* 0x100fe2000801084f */
[----:B------:R-:W1:Y:S01]  /*5640*/  MUFU.EX2 R10, R10 ;  /* 0x0000000a000a7308 */ /* 0x000e620000000800 */
[----:B0-----:R-:W-:Y:S01]  /*5650*/  FADD.FTZ R3, R7, R8 ;  /* 0x0000000807037221 */ /* 0x001fe20000010000 */
[--C-:B------:R-:W-:Y:S01]  /*5660*/  FFMA.FTZ R61, R61, UR33, -R79.reuse ;  /* 0x000000213d3d7c23 */ /* 0x100fe2000801084f */
[--C-:B------:R-:W-:Y:S01]  /*5670*/  FFMA.FTZ R64, R64, UR33, -R79.reuse ;  /* 0x0000002140407c23 */ /* 0x100fe2000801084f */
[--C-:B------:R-:W-:Y:S01]  /*5680*/  FFMA.FTZ R65, R65, UR33, -R79.reuse ;  /* 0x0000002141417c23 */ /* 0x100fe2000801084f */
[--C-:B------:R-:W-:Y:S01]  /*5690*/  FFMA.FTZ R68, R68, UR33, -R79.reuse ;  /* 0x0000002144447c23 */ /* 0x100fe2000801084f */
[--C-:B------:R-:W-:Y:S01]  /*56a0*/  FFMA.FTZ R70, R70, UR33, -R79.reuse ;  /* 0x0000002146467c23 */ /* 0x100fe2000801084f */
[--C-:B------:R-:W-:Y:S01]  /*56b0*/  FFMA.FTZ R73, R73, UR33, -R79.reuse ;  /* 0x0000002149497c23 */ /* 0x100fe2000801084f */
[----:B------:R-:W0:Y:S01]  /*56c0*/  MUFU.EX2 R12, R12 ;  /* 0x0000000c000c7308 */ /* 0x000e220000000800 */
[----:B--2---:R-:W-:Y:S01]  /*56d0*/  FADD.FTZ R5, R9, R34 ;  /* 0x0000002209057221 */ /* 0x004fe20000010000 */
[----:B------:R-:W-:Y:S01]  /*56e0*/  FFMA.FTZ R74, R74, UR33, -R79 ;  /* 0x000000214a4a7c23 */ /* 0x000fe2000801084f */
[--C-:B------:R-:W-:Y:S01]  /*56f0*/  FFMA.FTZ R79, R51, UR33, -R80.reuse ;  /* 0x00000021334f7c23 */ /* 0x100fe20008010850 */
[--C-:B------:R-:W-:Y:S01]  /*5700*/  FFMA.FTZ R51, R59, UR33, -R80.reuse ;  /* 0x000000213b337c23 */ /* 0x100fe20008010850 */
[--C-:B------:R-:W-:Y:S01]  /*5710*/  FFMA.FTZ R35, R62, UR33, -R80.reuse ;  /* 0x000000213e237c23 */ /* 0x100fe20008010850 */
[--C-:B------:R-:W-:Y:S01]  /*5720*/  FFMA.FTZ R50, R63, UR33, -R80.reuse ;  /* 0x000000213f327c23 */ /* 0x100fe20008010850 */
[--C-:B------:R-:W-:Y:S01]  /*5730*/  FFMA.FTZ R63, R67, UR33, -R80.reuse ;  /* 0x00000021433f7c23 */ /* 0x100fe20008010850 */
        /* <DEDUP_REMOVED lines=9> */
[----:B-1----:R-:W-:Y:S01]  /*57d0*/  FADD.FTZ R8, R85, R34 ;  /* 0x0000002255087221 */ /* 0x002fe20000010000 */
        /* <DEDUP_REMOVED lines=118> */
.L_x_10029:
[----:B------:R-:W-:Y:S01]  /*5f40*/  ULEA UR6, UR35, UR40, 0x3 ;  /* 0x0000002823067291 */ /* 0x000fe2000f8e183f */
[----:B------:R-:W-:Y:S01]  /*5f50*/  F2FP.F16.F32.PACK_AB R10, R11, R10 ;  /* 0x0000000a0b0a723e */ /* 0x000fe200000000ff */
[----:B------:R-:W-:Y:S01]  /*5f60*/  UMOV UR28, UR45 ;  /* 0x0000002d001c7c82 */ /* 0x000fe20008000000 */
[----:B------:R-:W-:Y:S01]  /*5f70*/  F2FP.F16.F32.PACK_AB R11, R85, R12 ;  /* 0x0000000c550b723e */ /* 0x000fe200000000ff */
[----:B------:R-:W-:Y:S01]  /*5f80*/  UIADD3 UR6, UR6, 0x2d860, URZ ;  /* 0x0002d86006067890 */ /* 0x000fe2000fffe03f */
[----:B------:R-:W-:Y:S01]  /*5f90*/  F2FP.F16.F32.PACK_AB R8, R7, R6 ;  /* 0x000000060708723e */ /* 0x000fe200000000ff */
[----:B------:R-:W-:Y:S01]  /*5fa0*/  UMOV UR35, UR44 ;  /* 0x0000002c00237c82 */ /* 0x000fe20008000000 */
[----:B------:R-:W-:Y:S01]  /*5fb0*/  F2FP.F16.F32.PACK_AB R9, R9, R78 ;  /* 0x0000004e0909723e */ /* 0x000fe200000000ff */
[----:B------:R-:W-:Y:S01]  /*5fc0*/  UPRMT UR6, UR41, 0x654, UR6 ;  /* 0x0000065429067896 */ /* 0x000fe20008000006 */
        /* <DEDUP_REMOVED lines=9> */
[----:B------:R-:W-:Y:S01]  /*6060*/  SYNCS.ARRIVE.TRANS64.RED.A1T0 RZ, [UR6], RZ ;  /* 0x000000ffffff79a7 */ /* 0x000fe20008100406 */
[----:B------:R-:W-:Y:S01]  /*6070*/  F2FP.F16.F32.PACK_AB R29, R30, R21 ;  /* 0x000000151e1d723e */ /* 0x000fe200000000ff */
[----:B------:R1:W-:Y:S01]  /*6080*/  STSM.16.M88.4 [R2+0x21800], R8 ;  /* 0x0218000802007844 */ /* 0x0003e20000000200 */
[----:B------:R-:W-:Y:S01]  /*6090*/  F2FP.F16.F32.PACK_AB R36, R37, R36 ;  /* 0x000000242524723e */ /* 0x000fe200000000ff */
[----:B------:R-:W-:Y:S01]  /*60a0*/  UIADD3 UR6, UR50, -0x1, URZ ;  /* 0xffffffff32067890 */ /* 0x000fe2000fffe03f */
[----:B------:R-:W-:Y:S01]  /*60b0*/  F2FP.F16.F32.PACK_AB R30, R33, R32 ;  /* 0x00000020211e723e */ /* 0x000fe200000000ff */
[----:B------:R1:W-:Y:S01]  /*60c0*/  STSM.16.M88.4 [R18], R12 ;  /* 0x0000000c12007844 */ /* 0x0003e20000000200 */
[----:B------:R-:W-:Y:S01]  /*60d0*/  F2FP.F16.F32.PACK_AB R31, R82, R31 ;  /* 0x0000001f521f723e */ /* 0x000fe200000000ff */
[----:B------:R-:W-:Y:S01]  /*60e0*/  FMUL.FTZ R96, R96, R4 ;  /* 0x0000000460607220 */ /* 0x000fe20000410000 */
[----:B------:R-:W-:Y:S01]  /*60f0*/  F2FP.F16.F32.PACK_AB R37, R38, R26 ;  /* 0x0000001a2625723e */ /* 0x000fe200000000ff */
[----:B------:R-:W-:Y:S01]  /*6100*/  FMUL.FTZ R97, R97, R4 ;  /* 0x0000000461617220 */ /* 0x000fe20000410000 */
[----:B------:R-:W-:Y:S01]  /*6110*/  F2FP.F16.F32.PACK_AB R44, R45, R44 ;  /* 0x0000002c2d2c723e */ /* 0x000fe200000000ff */
[----:B------:R1:W-:Y:S01]  /*6120*/  STSM.16.M88.4 [R17], R28 ;  /* 0x0000001c11007844 */ /* 0x0003e20000000200 */
[----:B------:R-:W-:Y:S01]  /*6130*/  F2FP.F16.F32.PACK_AB R38, R41, R40 ;  /* 0x000000282926723e */ /* 0x000fe200000000ff */
[-C--:B------:R-:W-:Y:S01]  /*6140*/  FMUL.FTZ R100, R100, R4.reuse ;  /* 0x0000000464647220 */ /* 0x080fe20000410000 */
[----:B------:R-:W-:Y:S01]  /*6150*/  F2FP.F16.F32.PACK_AB R39, R81, R39 ;  /* 0x000000275127723e */ /* 0x000fe200000000ff */
[-C--:B------:R-:W-:Y:S01]  /*6160*/  FMUL.FTZ R101, R101, R4.reuse ;  /* 0x0000000465657220 */ /* 0x080fe20000410000 */
[----:B------:R-:W-:Y:S01]  /*6170*/  F2FP.F16.F32.PACK_AB R45, R46, R27 ;  /* 0x0000001b2e2d723e */ /* 0x000fe200000000ff */
[----:B------:R-:W-:Y:S01]  /*6180*/  FMUL.FTZ R104, R104, R4 ;  /* 0x0000000468687220 */ /* 0x000fe20000410000 */
[----:B------:R-:W-:Y:S01]  /*6190*/  F2FP.F16.F32.PACK_AB R52, R53, R52 ;  /* 0x000000343534723e */ /* 0x000fe200000000ff */
[----:B------:R1:W-:Y:S01]  /*61a0*/  STSM.16.M88.4 [R16], R36 ;  /* 0x0000002410007844 */ /* 0x0003e20000000200 */
[----:B------:R-:W-:Y:S01]  /*61b0*/  F2FP.F16.F32.PACK_AB R46, R49, R48 ;  /* 0x00000030312e723e */ /* 0x000fe200000000ff */
[-C--:B------:R-:W-:Y:S01]  /*61c0*/  FMUL.FTZ R105, R105, R4.reuse ;  /* 0x0000000469697220 */ /* 0x080fe20000410000 */
[----:B------:R-:W-:Y:S01]  /*61d0*/  F2FP.F16.F32.PACK_AB R47, R79, R47 ;  /* 0x0000002f4f2f723e */ /* 0x000fe200000000ff */
[----:B------:R-:W-:Y:S01]  /*61e0*/  FMUL.FTZ R108, R108, R4 ;  /* 0x000000046c6c7220 */ /* 0x000fe20000410000 */
[----:B------:R-:W-:Y:S01]  /*61f0*/  F2FP.F16.F32.PACK_AB R53, R54, R34 ;  /* 0x000000223635723e */ /* 0x000fe200000000ff */
[----:B------:R-:W-:Y:S01]  /*6200*/  FMUL.FTZ R109, R109, R4 ;  /* 0x000000046d6d7220 */ /* 0x000fe20000410000 */
[----:B------:R-:W-:Y:S01]  /*6210*/  F2FP.F16.F32.PACK_AB R54, R57, R56 ;  /* 0x000000383936723e */ /* 0x000fe200000000ff */
[----:B------:R1:W-:Y:S01]  /*6220*/  STSM.16.M88.4 [R2+0x27800], R44 ;  /* 0x0278002c02007844 */ /* 0x0003e20000000200 */
[----:B------:R-:W-:Y:S01]  /*6230*/  F2FP.F16.F32.PACK_AB R55, R51, R55 ;  /* 0x000000373337723e */ /* 0x000fe200000000ff */
[----:B------:R-:W-:Y:S01]  /*6240*/  FMUL.FTZ R112, R112, R4 ;  /* 0x0000000470707220 */ /* 0x000fe20000410000 */
[----:B------:R-:W-:Y:S01]  /*6250*/  F2FP.F16.F32.PACK_AB R60, R61, R60 ;  /* 0x0000003c3d3c723e */ /* 0x000fe200000000ff */
[----:B------:R-:W-:Y:S01]  /*6260*/  FMUL.FTZ R113, R113, R4 ;  /* 0x0000000471717220 */ /* 0x000fe20000410000 */
[----:B------:R-:W-:Y:S01]  /*6270*/  F2FP.F16.F32.PACK_AB R61, R50, R35 ;  /* 0x00000023323d723e */ /* 0x000fe200000000ff */
[----:B------:R1:W-:Y:S01]  /*6280*/  STSM.16.M88.4 [R19], R52 ;  /* 0x0000003413007844 */ /* 0x0003e20000000200 */
[----:B------:R-:W-:Y:S01]  /*6290*/  F2FP.F16.F32.PACK_AB R62, R65, R64 ;  /* 0x00000040413e723e */ /* 0x000fe200000000ff */
[----:B------:R-:W-:Y:S01]  /*62a0*/  FMUL.FTZ R116, R116, R4 ;  /* 0x0000000474747220 */ /* 0x000fe20000410000 */
[----:B------:R-:W-:Y:S01]  /*62b0*/  F2FP.F16.F32.PACK_AB R63, R63, R42 ;  /* 0x0000002a3f3f723e */ /* 0x000fe200000000ff */
[-C--:B------:R-:W-:Y:S01]  /*62c0*/  FMUL.FTZ R117, R117, R4.reuse ;  /* 0x0000000475757220 */ /* 0x080fe20000410000 */
[----:B------:R-:W-:Y:S01]  /*62d0*/  F2FP.F16.F32.PACK_AB R57, R58, R43 ;  /* 0x0000002b3a39723e */ /* 0x000fe200000000ff */
[----:B------:R-:W-:Y:S01]  /*62e0*/  FMUL.FTZ R120, R120, R4 ;  /* 0x0000000478787220 */ /* 0x000fe20000410000 */
[----:B------:R-:W-:Y:S01]  /*62f0*/  F2FP.F16.F32.PACK_AB R56, R70, R68 ;  /* 0x000000444638723e */ /* 0x000fe200000000ff */
[----:B------:R1:W-:Y:S01]  /*6300*/  STSM.16.M88.4 [R17+0x6000], R60 ;  /* 0x0060003c11007844 */ /* 0x0003e20000000200 */
[----:B------:R-:W-:Y:S01]  /*6310*/  F2FP.F16.F32.PACK_AB R58, R74, R73 ;  /* 0x000000494a3a723e */ /* 0x000fe200000000ff */
[-C--:B------:R-:W-:Y:S01]  /*6320*/  FMUL.FTZ R121, R121, R4.reuse ;  /* 0x0000000479797220 */ /* 0x080fe20000410000 */
[----:B------:R-:W-:Y:S01]  /*6330*/  F2FP.F16.F32.PACK_AB R59, R66, R59 ;  /* 0x0000003b423b723e */ /* 0x000fe200000000ff */
[-C--:B------:R-:W-:Y:S01]  /*6340*/  FMUL.FTZ R124, R124, R4.reuse ;  /* 0x000000047c7c7220 */ /* 0x080fe20000410000 */
[----:B------:R-:W-:Y:S01]  /*6350*/  ISETP.LT.AND P1, PT, RZ, UR50, PT ;  /* 0x00000032ff007c0c */ /* 0x000fe2000bf21270 */
[----:B------:R-:W-:Y:S01]  /*6360*/  UMOV UR50, UR6 ;  /* 0x0000000600327c82 */ /* 0x000fe20008000000 */
[-C--:B------:R-:W-:Y:S01]  /*6370*/  FMUL.FTZ R125, R125, R4.reuse ;  /* 0x000000047d7d7220 */ /* 0x080fe20000410000 */
[----:B------:R1:W-:Y:S01]  /*6380*/  STSM.16.M88.4 [R16+0x6000], R56 ;  /* 0x0060003810007844 */ /* 0x0003e20000000200 */
[-C--:B------:R-:W-:Y:S01]  /*6390*/  FMUL.FTZ R128, R128, R4.reuse ;  /* 0x0000000480807220 */ /* 0x080fe20000410000 */
[-C--:B------:R-:W-:Y:S01]  /*63a0*/  FMUL.FTZ R129, R129, R4.reuse ;  /* 0x0000000481817220 */ /* 0x080fe20000410000 */
[-C--:B------:R-:W-:Y:S01]  /*63b0*/  FMUL.FTZ R132, R132, R4.reuse ;  /* 0x0000000484847220 */ /* 0x080fe20000410000 */
[----:B------:R-:W-:Y:S01]  /*63c0*/  @!PT LDS RZ, [RZ] ;  /* 0x00000000fffff984 */ /* 0x000fe20000000800 */
[----:B------:R-:W-:Y:S01]  /*63d0*/  @!PT LDS RZ, [RZ] ;  /* 0x00000000fffff984 */ /* 0x000fe20000000800 */
[----:B------:R-:W-:Y:S01]  /*63e0*/  @!PT LDS RZ, [RZ] ;  /* 0x00000000fffff984 */ /* 0x000fe20000000800 */
[----:B------:R-:W-:Y:S01]  /*63f0*/  @!PT LDS RZ, [RZ] ;  /* 0x00000000fffff984 */ /* 0x000fe20000000800 */
[----:B------:R0:W-:Y:S06]  /*6400*/  MEMBAR.ALL.CTA ;  /* 0x0000000000007992 */ /* 0x0001ec0000008000 */
[----:B0-----:R-:W0:Y:S01]  /*6410*/  FENCE.VIEW.ASYNC.S ;  /* 0x00000000000073c6 */ /* 0x001e220000000000 */
        /* <DEDUP_REMOVED lines=27> */
[----:B0-----:R-:W-:Y:S01]  /*65d0*/  NOP ;  /* 0x0000000000007918 */ /* 0x001fe20000000000 */
[----:B-1----:R-:W-:Y:S05]  /*65e0*/  @P1 BRA `(.L_x_10030) ;  /* 0xffffffd400d41947 */ /* 0x002fea000383ffff */
.L_x_10019:
[----:B------:R-:W-:Y:S06]  /*65f0*/  BAR.ARV 0x8, 0x200 ;  /* 0x0208000000007b1d */ /* 0x000fec0000002000 */
[----:B------:R-:W-:Y:S05]  /*6600*/  @!P0 BRA `(.L_x_10031) ;  /* 0x0000000000048947 */ /* 0x000fea0003800000 */
[----:B------:R-:W-:Y:S01]  /*6610*/  BPT.TRAP 0x1 ;  /* 0x000000040000795c */ /* 0x000fe20000300000 */
.L_x_10031:
[----:B------:R-:W-:Y:S01]  /*6620*/  ULEA UR8, UR44, UR40, 0x3 ;  /* 0x000000282c087291 */ /* 0x000fe2000f8e183f */
[----:B------:R-:W-:-:S05]  /*6630*/  IMAD.U32 R0, RZ, RZ, UR45 ;  /* 0x0000002dff007e24 */ /* 0x000fca000f8e00ff */
[----:B------:R-:W-:-:S04]  /*6640*/  SHF.L.U32 R0, R0, 0x1f, RZ ;  /* 0x0000001f00007819 */ /* 0x000fc800000006ff */
[----:B------:R1:W2:Y:S01]  /*6650*/  SYNCS.PHASECHK.TRANS64.TRYWAIT P1, [UR8+0x2d850], R0 ;  /* 0x02d85000ff0075a7 */ /* 0x0002a20008020148 */
[----:B------:R-:W-:Y:S05]  /*6660*/  @!P0 BRA `(.L_x_10032) ;  /* 0x0000000000048947 */ /* 0x000fea0003800000 */
[----:B------:R-:W-:Y:S01]  /*6670*/  BPT.TRAP 0x1 ;  /* 0x000000040000795c */ /* 0x000fe20000300000 */
.L_x_10032:
[----:B--2---:R-:W-:Y:S05]  /*6680*/  @P1 BRA `(.L_x_10033) ;  /* 0x0000000000081947 */ /* 0x004fea0003800000 */
[----:B------:R-:W2:Y:S02]  /*6690*/  SYNCS.PHASECHK.TRANS64.TRYWAIT P1, [UR8+0x2d850], R0 ;  /* 0x02d85000ff0075a7 */ /* 0x000ea40008020148 */
[----:B--2---:R-:W-:Y:S05]  /*66a0*/  @!P1 BRA `(.L_x_10034) ;  /* 0x0000005000a49947 */ /* 0x004fea0003800000 */
.L_x_10033:
[----:B------:R-:W-:Y:S01]  /*66b0*/  UIADD3 UR4, UR40, 0x400, URZ ;  /* 0x0000040028047890 */ /* 0x000fe2000fffe03f */
[----:B------:R-:W-:Y:S01]  /*66c0*/  WARPGROUP.ARRIVE ;  /* 0x00000000000079c5 */ /* 0x000fe20000000000 */
[----:B------:R-:W-:Y:S01]  /*66d0*/  ULOP3.LUT UR37, UR37, 0x10000, URZ, 0xfc, !UPT ;  /* 0x0001000025257892 */ /* 0x000fe2000f8efc3f */
[----:B-12---:R-:W1:Y:S01]  /*66e0*/  SHFL.BFLY PT, R0, R3, 0x2, 0x1f ;  /* 0x0c401f0003007f89 */ /* 0x006e6200000e0000 */
[----:B------:R-:W-:Y:S01]  /*66f0*/  USHF.R.U32.HI UR4, URZ, 0x4, UR4 ;  /* 0x000000043f047899 */ /* 0x000fe20008011604 */
[----:B------:R-:W-:Y:S01]  /*6700*/  IMAD.MOV.U32 R55, RZ, RZ, RZ ;  /* 0x000000ffff377224 */ /* 0x000fe200078e00ff */
[----:B------:R-:W-:Y:S01]  /*6710*/  UMOV UR5, 0x40000040 ;  /* 0x4000004000057882 */ /* 0x000fe20000000000 */
[----:B------:R-:W-:Y:S01]  /*6720*/  UMOV UR7, 0x80000020 ;  /* 0x8000002000077882 */ /* 0x000fe20000000000 */
[----:B------:R-:W-:Y:S01]  /*6730*/  ULOP3.LUT UR4, UR4, 0x3fff, URZ, 0xc0, !UPT ;  /* 0x00003fff04047892 */ /* 0x000fe2000f8ec03f */
[----:B------:R-:W2:Y:S01]  /*6740*/  SHFL.BFLY PT, R4, R5, 0x2, 0x1f ;  /* 0x0c401f0005047f89 */ /* 0x000ea200000e0000 */
[----:B0-----:R-:W-:Y:S01]  /*6750*/  MOV R8, RZ ;  /* 0x000000ff00087202 */ /* 0x001fe20000000f00 */
[----:B------:R-:W-:Y:S01]  /*6760*/  IMAD.U32 R12, RZ, RZ, UR33 ;  /* 0x00000021ff0c7e24 */ /* 0x000fe2000f8e00ff */
[----:B------:R-:W-:-:S04]  /*6770*/  ULOP3.LUT UR4, UR4, 0x2000000, URZ, 0xfc, !UPT ;  /* 0x0200000004047892 */ /* 0x000fc8000f8efc3f */
[----:B------:R-:W-:-:S03]  /*6780*/  UIMAD UR9, UR44, 0x600, UR4 ;  /* 0x000006002c0978a4 */ /* 0x000fc6000f8e0204 */
[----:B------:R-:W-:-:S04]  /*6790*/  UMOV UR4, UR37 ;  /* 0x0000002500047c82 */ /* 0x000fc80008000000 */
[----:B------:R-:W-:Y:S02]  /*67a0*/  UMOV UR6, UR9 ;  /* 0x0000000900067c82 */ /* 0x000fe40008000000 */
[----:B------:R-:W-:Y:S01]  /*67b0*/  HGMMA.64x96x16.F32 R88, gdesc[UR4].tnspB, R88, gsb0 ;  /* 0x41600000045879f0 */ /* 0x000fe20008000858 */
[----:B------:R-:W-:Y:S01]  /*67c0*/  UIADD3 UR4, UR37, 0x2, URZ ;  /* 0x0000000225047890 */ /* 0x000fe2000fffe03f */
[----:B-1----:R-:W-:Y:S01]  /*67d0*/  FADD.FTZ R0, R0, R3 ;  /* 0x0000000300007221 */ /* 0x002fe20000010000 */
[----:B------:R-:W-:Y:S01]  /*67e0*/  UIADD3 UR6, UR9, 0x40, URZ ;  /* 0x0000004009067890 */ /* 0x000fe2000fffe03f */
[----:B------:R-:W-:Y:S01]  /*67f0*/  IMAD.MOV.U32 R3, RZ, RZ, -0x800000 ;  /* 0xff800000ff037424 */ /* 0x000fe200078e00ff */
[----:B------:R-:W-:Y:S01]  /*6800*/  UMOV UR5, 0x40000040 ;  /* 0x4000004000057882 */ /* 0x000fe20000000000 */
[----:B------:R-:W-:Y:S01]  /*6810*/  UMOV UR7, 0x80000020 ;  /* 0x8000002000077882 */ /* 0x000fe20000000000 */
[----:B------:R-:W0:Y:S01]  /*6820*/  SHFL.BFLY PT, R7, R0, 0x1, 0x1f ;  /* 0x0c201f0000077f89 */ /* 0x000e2200000e0000 */
[----:B--2---:R-:W-:-:S05]  /*6830*/  FADD.FTZ R4, R4, R5 ;  /* 0x0000000504047221 */ /* 0x004fca0000010000 */
[----:B------:R-:W1:Y:S01]  /*6840*/  SHFL.BFLY PT, R9, R4, 0x1, 0x1f ;  /* 0x0c201f0004097f89 */ /* 0x000e6200000e0000 */
[----:B0-----:R-:W-:Y:S01]  /*6850*/  FADD.FTZ R10, R0, R7 ;  /* 0x00000007000a7221 */ /* 0x001fe20000010000 */
[----:B------:R-:W-:Y:S02]  /*6860*/  IMAD.U32 R7, RZ, RZ, UR33 ;  /* 0x00000021ff077e24 */ /* 0x000fe4000f8e00ff */
[----:B------:R-:W-:Y:S02]  /*6870*/  IMAD.MOV.U32 R0, RZ, RZ, -0x800000 ;  /* 0xff800000ff007424 */ /* 0x000fe400078e00ff */
[----:B------:R-:W-:Y:S01]  /*6880*/  FSETP.NE.FTZ.AND P1, PT, R10, RZ, PT ;  /* 0x000000ff0a00720b */ /* 0x000fe20003f35000 */
[----:B-1----:R-:W-:-:S05]  /*6890*/  FADD.FTZ R9, R4, R9 ;  /* 0x0000000904097221 */ /* 0x002fca0000010000 */
[----:B------:R-:W-:-:S07]  /*68a0*/  FSETP.NE.FTZ.AND P2, PT, R9, RZ, PT ;  /* 0x000000ff0900720b */ /* 0x000fce0003f55000 */
[----:B------:R-:W0:Y:S01]  /*68b0*/  @P1 MUFU.LG2 R5, R10 ;  /* 0x0000000a00051308 */ /* 0x000e220000000c00 */
[----:B------:R-:W-:-:S05]  /*68c0*/  @P1 FMUL.FTZ R4, R7, 0.69314718246459960938 ;  /* 0x3f31721807041820 */ /* 0x000fca0000410000 */
[----:B------:R-:W-:Y:S02]  /*68d0*/  @P2 FMUL.FTZ R12, R12, 0.69314718246459960938 ;  /* 0x3f3172180c0c2820 */ /* 0x000fe40000410000 */
        /* <DEDUP_REMOVED lines=53> */
[----:B0-23--:R-:W-:Y:S05]  /*6c30*/  @!P0 BRA `(.L_x_10035) ;  /* 0x0000000000048947 */ /* 0x00dfea0003800000 */
[----:B------:R-:W-:Y:S01]  /*6c40*/  BPT.TRAP 0x1 ;  /* 0x000000040000795c */ /* 0x000fe20000300000 */
.L_x_10035:
[----:B------:R-:W0:Y:S01]  /*6c50*/  S2UR UR6, SR_SWINHI ;  /* 0x00000000000679c3 */ /* 0x000e220000002f00 */
[-C--:B------:R-:W-:Y:S01]  /*6c60*/  FMUL.FTZ R6, R93, R55.reuse ;  /* 0x000000375d067220 */ /* 0x080fe20000410000 */
[----:B------:R-:W-:Y:S01]  /*6c70*/  ULDC UR7, c[0x0][0xc44] ;  /* 0x0003110000077ab9 */ /* 0x000fe20000000800 */
[----:B------:R-:W-:Y:S01]  /*6c80*/  IMAD R61, RZ, RZ, -UR43 ;  /* 0x8000002bff3d7e24 */ /* 0x000fe2000f8e02ff */
[----:B------:R-:W-:Y:S01]  /*6c90*/  UIADD3 UR8, UR8, 0x2d860, URZ ;  /* 0x0002d86008087890 */ /* 0x000fe2000fffe03f */
[----:B------:R-:W-:Y:S01]  /*6ca0*/  IMAD R9, R138, 0x20, R22 ;  /* 0x000000208a097824 */ /* 0x000fe200078e0216 */
[----:B------:R-:W-:Y:S01]  /*6cb0*/  ULDC.64 UR10, c[0x0][0xb90] ;  /* 0x0002e400000a7ab9 */ /* 0x000fe20000000a00 */
[-C--:B------:R-:W-:Y:S01]  /*6cc0*/  FMUL.FTZ R62, R95, R8.reuse ;  /* 0x000000085f3e7220 */ /* 0x080fe20000410000 */
[----:B------:R-:W1:Y:S01]  /*6cd0*/  LDC R60, c[0x0][0xbe8] ;  /* 0x0002fa00ff3c7b82 */ /* 0x000e620000000800 */
[----:B------:R-:W-:Y:S01]  /*6ce0*/  UPRMT UR8, UR41, 0x654, UR8 ;  /* 0x0000065429087896 */ /* 0x000fe20008000008 */
[-C--:B------:R-:W-:Y:S01]  /*6cf0*/  FMUL.FTZ R7, R89, R55.reuse ;  /* 0x0000003759077220 */ /* 0x080fe20000410000 */
[-C--:B------:R-:W-:Y:S01]  /*6d00*/  FMUL.FTZ R63, R92, R55.reuse ;  /* 0x000000375c3f7220 */ /* 0x080fe20000410000 */
[----:B------:R-:W-:Y:S01]  /*6d10*/  FMUL.FTZ R28, R88, R55 ;  /* 0x00000037581c7220 */ /* 0x000fe20000410000 */
[-C--:B------:R-:W-:Y:S01]  /*6d20*/  FMUL.FTZ R82, R91, R8.reuse ;  /* 0x000000085b527220 */ /* 0x080fe20000410000 */
[-C--:B------:R-:W-:Y:S01]  /*6d30*/  FMUL.FTZ R85, R94, R8.reuse ;  /* 0x000000085e557220 */ /* 0x080fe20000410000 */
[-C--:B------:R-:W-:Y:S01]  /*6d40*/  FMUL.FTZ R87, R90, R8.reuse ;  /* 0x000000085a577220 */ /* 0x080fe20000410000 */
[----:B------:R-:W2:Y:S01]  /*6d50*/  LDC R26, c[0x0][0xc38] ;  /* 0x00030e00ff1a7b82 */ /* 0x000ea20000000800 */
[----:B------:R-:W-:Y:S01]  /*6d60*/  F2FP.F16.F32.PACK_AB R6, R6, R63 ;  /* 0x0000003f0606723e */ /* 0x000fe200000000ff */
        /* <DEDUP_REMOVED lines=8> */
[----:B------:R-:W-:Y:S01]  /*6df0*/  SYNCS.ARRIVE.TRANS64.RED.A1T0 RZ, [UR8], RZ ;  /* 0x000000ffffff79a7 */ /* 0x000fe20008100408 */
        /* <DEDUP_REMOVED lines=11> */
[----:B------:R-:W-:Y:S01]  /*6eb0*/  USHF.R.S32.HI UR12, URZ, 0x1f, UR7 ;  /* 0x0000001f3f0c7899 */ /* 0x000fe20008011407 */
[----:B------:R-:W-:Y:S01]  /*6ec0*/  IADD3 R27, P3, R4, 0x3000, RZ ;  /* 0x00003000041b7810 */ /* 0x000fe20007f7e0ff */
[----:B------:R-:W-:Y:S01]  /*6ed0*/  UIMAD.WIDE.U32 UR4, UR7, UR10, URZ ;  /* 0x0000000a070472a5 */ /* 0x000fe2000f8e003f */
[----:B--2---:R-:W-:Y:S01]  /*6ee0*/  IMAD R61, R26, R61, UR36 ;  /* 0x000000241a3d7e24 */ /* 0x004fe2000f8e023d */
[----:B------:R-:W-:Y:S01]  /*6ef0*/  IADD3 R25, P0, R4, 0x6020, RZ ;  /* 0x0000602004197810 */ /* 0x000fe20007f1e0ff */
[----:B------:R-:W-:Y:S01]  /*6f00*/  IMAD.X R11, RZ, RZ, R5, P1 ;  /* 0x000000ffff0b7224 */ /* 0x000fe200008e0605 */
[----:B-1----:R-:W-:Y:S01]  /*6f10*/  ISETP.NE.AND P1, PT, R60, 0x1, PT ;  /* 0x000000013c00780c */ /* 0x002fe20003f25270 */
[----:B------:R-:W-:Y:S01]  /*6f20*/  UIMAD UR6, UR12, UR10, URZ ;  /* 0x0000000a0c0672a4 */ /* 0x000fe2000f8e023f */
[----:B------:R-:W-:Y:S01]  /*6f30*/  LOP3.LUT R14, R27, 0x180, RZ, 0xc0, !PT ;  /* 0x000001801b0e7812 */ /* 0x000fe200078ec0ff */
[----:B------:R-:W-:Y:S01]  /*6f40*/  IMAD R95, R61, 0xc0, R142 ;  /* 0x000000c03d5f7824 */ /* 0x000fe200078e028e */
[----:B------:R-:W-:Y:S01]  /*6f50*/  LOP3.LUT R24, R25, 0x180, RZ, 0xc0, !PT ;  /* 0x0000018019187812 */ /* 0x000fe200078ec0ff */
[----:B------:R-:W-:Y:S01]  /*6f60*/  UIMAD UR6, UR7, UR11, UR6 ;  /* 0x0000000b070672a4 */ /* 0x000fe2000f8e0206 */
[----:B------:R-:W-:Y:S01]  /*6f70*/  SHF.R.U64 R14, R14, 0x3, RZ ;  /* 0x000000030e0e7819 */ /* 0x000fe200000012ff */
[----:B------:R-:W-:Y:S01]  /*6f80*/  IMAD.MOV.U32 R89, RZ, RZ, R95 ;  /* 0x000000ffff597224 */ /* 0x000fe200078e005f */
[----:B------:R-:W-:Y:S01]  /*6f90*/  SHF.R.U64 R24, R24, 0x3, RZ ;  /* 0x0000000318187819 */ /* 0x000fe200000012ff */
[----:B------:R-:W-:Y:S01]  /*6fa0*/  UIADD3 UR6, UR5, UR6, URZ ;  /* 0x0000000605067290 */ /* 0x000fe2000fffe03f */
[----:B------:R-:W-:Y:S01]  /*6fb0*/  LOP3.LUT R14, R14, R27, RZ, 0x3c, !PT ;  /* 0x0000001b0e0e7212 */ /* 0x000fe200078e3cff */
[----:B------:R-:W-:Y:S01]  /*6fc0*/  IMAD.U32 R39, RZ, RZ, UR5 ;  /* 0x00000005ff277e24 */ /* 0x000fe2000f8e00ff */
[----:B------:R-:W0:Y:S01]  /*6fd0*/  LDC.64 R26, c[0x0][0xb98] ;  /* 0x0002e600ff1a7b82 */ /* 0x000e220000000a00 */
[----:B------:R-:W-:Y:S01]  /*6fe0*/  LOP3.LUT R9, R4, 0x180, RZ, 0xc0, !PT ;  /* 0x0000018004097812 */ /* 0x000fe200078ec0ff */
[----:B------:R-:W-:Y:S01]  /*6ff0*/  USHF.R.S32.HI UR10, URZ, 0x1f, UR38 ;  /* 0x0000001f3f0a7899 */ /* 0x000fe20008011426 */
[----:B------:R-:W-:Y:S01]  /*7000*/  LOP3.LUT R24, R24, R25, RZ, 0x3c, !PT ;  /* 0x0000001918187212 */ /* 0x000fe200078e3cff */
[----:B------:R-:W-:Y:S01]  /*7010*/  IMAD.X R25, RZ, RZ, R5, P0 ;  /* 0x000000ffff197224 */ /* 0x000fe200000e0605 */
[----:B------:R-:W-:Y:S01]  /*7020*/  SHF.R.U64 R9, R9, 0x3, RZ ;  /* 0x0000000309097819 */ /* 0x000fe200000012ff */
[----:B------:R-:W-:Y:S01]  /*7030*/  IMAD.U32 R38, RZ, RZ, UR4 ;  /* 0x00000004ff267e24 */ /* 0x000fe2000f8e00ff */
[----:B------:R-:W-:Y:S01]  /*7040*/  IADD3 R35, P0, R36, 0x1800, RZ ;  /* 0x0000180024237810 */ /* 0x000fe20007f1e0ff */
[----:B------:R-:W1:Y:S01]  /*7050*/  @P1 LDC R84, c[0x0][0xbec] ;  /* 0x0002fb00ff541b82 */ /* 0x000e620000000800 */
[C---:B------:R-:W-:Y:S01]  /*7060*/  IADD3 R29, P2, R4.reuse, 0x3020, RZ ;  /* 0x00003020041d7810 */ /* 0x040fe20007f5e0ff */
[-C--:B------:R-:W-:Y:S01]  /*7070*/  FMUL.FTZ R69, R119, R8.reuse ;  /* 0x0000000877457220 */ /* 0x080fe20000410000 */
[----:B------:R-:W-:Y:S01]  /*7080*/  IADD3 R21, P4, R4, 0x20, RZ ;  /* 0x0000002004157810 */ /* 0x000fe20007f9e0ff */
[----:B------:R-:W-:Y:S01]  /*7090*/  FMUL.FTZ R74, R118, R8 ;  /* 0x00000008764a7220 */ /* 0x000fe20000410000 */
[----:B------:R-:W-:Y:S01]  /*70a0*/  LOP3.LUT R4, R9, R4, RZ, 0x3c, !PT ;  /* 0x0000000409047212 */ /* 0x000fe200078e3cff */
[-C--:B------:R-:W-:Y:S01]  /*70b0*/  FMUL.FTZ R66, R123, R8.reuse ;  /* 0x000000087b427220 */ /* 0x080fe20000410000 */
[----:B------:R-:W-:Y:S01]  /*70c0*/  LOP3.LUT R34, R35, 0x180, RZ, 0xc0, !PT ;  /* 0x0000018023227812 */ /* 0x000fe200078ec0ff */
[----:B------:R-:W2:Y:S01]  /*70d0*/  @P1 LDC R93, c[0x0][0xbf0] ;  /* 0x0002fc00ff5d1b82 */ /* 0x000ea20000000800 */
[----:B------:R-:W-:Y:S01]  /*70e0*/  MOV R39, UR6 ;  /* 0x0000000600277c02 */ /* 0x000fe20008000f00 */
[-C--:B------:R-:W-:Y:S01]  /*70f0*/  FMUL.FTZ R75, R122, R8.reuse ;  /* 0x000000087a4b7220 */ /* 0x080fe20000410000 */
[----:B------:R-:W-:Y:S01]  /*7100*/  IADD3 R91, P5, R36, 0x7800, RZ ;  /* 0x00007800245b7810 */ /* 0x000fe20007fbe0ff */
[-C--:B------:R-:W-:Y:S01]  /*7110*/  FMUL.FTZ R67, R127, R8.reuse ;  /* 0x000000087f437220 */ /* 0x080fe20000410000 */
[----:B------:R-:W-:Y:S01]  /*7120*/  LOP3.LUT R10, R31, 0x180, RZ, 0xc0, !PT ;  /* 0x000001801f0a7812 */ /* 0x000fe200078ec0ff */
[----:B------:R-:W-:Y:S01]  /*7130*/  FMUL.FTZ R72, R126, R8 ;  /* 0x000000087e487220 */ /* 0x000fe20000410000 */
[----:B------:R-:W-:Y:S01]  /*7140*/  MOV R86, R4 ;  /* 0x0000000400567202 */ /* 0x000fe20000000f00 */
[----:B0-----:R-:W-:Y:S01]  /*7150*/  IMAD.WIDE.U32 R38, R26, UR38, R38 ;  /* 0x000000261a267c25 */ /* 0x001fe2000f8e0026 */
[----:B------:R-:W-:-:S03]  /*7160*/  F2FP.F16.F32.PACK_AB R4, R7, R28 ;  /* 0x0000001c0704723e */ /* 0x000fc600000000ff */
[-C--:B------:R-:W-:Y:S01]  /*7170*/  FMUL.FTZ R64, R131, R8.reuse ;  /* 0x0000000883407220 */ /* 0x080fe20000410000 */
[----:B------:R-:W-:Y:S01]  /*7180*/  SHF.R.U64 R34, R34, 0x3, RZ ;  /* 0x0000000322227819 */ /* 0x000fe200000012ff */
[----:B------:R-:W-:Y:S01]  /*7190*/  FMUL.FTZ R73, R130, R8 ;  /* 0x0000000882497220 */ /* 0x000fe20000410000 */
[----:B------:R-:W-:Y:S01]  /*71a0*/  F2FP.F16.F32.PACK_AB R7, R62, R85 ;  /* 0x000000553e07723e */ /* 0x000fe200000000ff */
[----:B------:R-:W-:Y:S01]  /*71b0*/  IMAD R62, R26, UR10, RZ ;  /* 0x0000000a1a3e7c24 */ /* 0x000fe2000f8e02ff */
[----:B------:R-:W-:Y:S01]  /*71c0*/  SHF.R.U64 R10, R10, 0x3, RZ ;  /* 0x000000030a0a7819 */ /* 0x000fe200000012ff */
[----:B-1----:R-:W-:Y:S01]  /*71d0*/  @P1 IMAD.HI.U32 R84, R95, R84, RZ ;  /* 0x000000545f541227 */ /* 0x002fe200078e00ff */
[----:B------:R-:W-:-:S03]  /*71e0*/  LOP3.LUT R34, R34, R35, RZ, 0x3c, !PT ;  /* 0x0000002322227212 */ /* 0x000fc600078e3cff */
[-C--:B------:R-:W-:Y:S01]  /*71f0*/  FMUL.FTZ R65, R135, R8.reuse ;  /* 0x0000000887417220 */ /* 0x080fe20000410000 */
[----:B------:R-:W-:Y:S01]  /*7200*/  FMUL.FTZ R134, R134, R8 ;  /* 0x0000000886867220 */ /* 0x000fe20000410000 */
[----:B------:R-:W-:Y:S01]  /*7210*/  IMAD.X R15, RZ, RZ, R5, P3 ;  /* 0x000000ffff0f7224 */ /* 0x000fe200018e0605 */
[----:B------:R-:W-:Y:S01]  /*7220*/  LOP3.LUT R10, R10, R31, RZ, 0x3c, !PT ;  /* 0x0000001f0a0a7212 */ /* 0x000fe200078e3cff */
[----:B------:R-:W-:Y:S01]  /*7230*/  IMAD.X R35, RZ, RZ, R37, P0 ;  /* 0x000000ffff237224 */ /* 0x000fe200000e0625 */
[----:B------:R-:W-:Y:S01]  /*7240*/  LOP3.LUT R8, R29, 0x180, RZ, 0xc0, !PT ;  /* 0x000001801d087812 */ /* 0x000fe200078ec0ff */
[----:B------:R-:W-:Y:S01]  /*7250*/  IMAD R27, R27, UR38, R62 ;  /* 0x000000261b1b7c24 */ /* 0x000fe2000f8e023e */
[----:B--2---:R-:W-:Y:S01]  /*7260*/  @P1 SHF.R.U32.HI R89, RZ, R93, R84 ;  /* 0x0000005dff591219 */ /* 0x004fe20000011654 */
[----:B------:R-:W-:Y:S01]  /*7270*/  IMAD.X R9, RZ, RZ, R5, P4 ;  /* 0x000000ffff097224 */ /* 0x000fe200020e0605 */
[----:B------:R-:W-:Y:S01]  /*7280*/  LOP3.LUT R84, R91, 0x180, RZ, 0xc0, !PT ;  /* 0x000001805b547812 */ /* 0x000fe200078ec0ff */
[----:B------:R-:W-:Y:S01]  /*7290*/  ULDC.64 UR4, c[0x0][0xb88] ;  /* 0x0002e20000047ab9 */ /* 0x000fe20000000a00 */
[----:B------:R-:W-:Y:S01]  /*72a0*/  IADD3 R31, P3, R36, 0x4800, RZ ;  /* 0x00004800241f7810 */ /* 0x000fe20007f7e0ff */
[----:B------:R-:W-:Y:S01]  /*72b0*/  IMAD.MOV R63, RZ, RZ, -R89 ;  /* 0x000000ffff3f7224 */ /* 0x000fe200078e0a59 */
[----:B------:R-:W-:Y:S01]  /*72c0*/  SHF.R.U64 R28, R84, 0x3, RZ ;  /* 0x00000003541c7819 */ /* 0x000fe200000012ff */
[----:B------:R-:W-:Y:S01]  /*72d0*/  ULDC UR6, c[0x0][0xa88] ;  /* 0x0002a20000067ab9 */ /* 0x000fe20000000800 */
[----:B------:R-:W-:Y:S01]  /*72e0*/  MOV R84, R24 ;  /* 0x0000001800547202 */ /* 0x000fe20000000f00 */
[C---:B------:R-:W-:Y:S01]  /*72f0*/  IMAD R63, R60.reuse, R63, R95 ;  /* 0x0000003f3c3f7224 */ /* 0x040fe200078e025f */
[----:B------:R-:W-:Y:S01]  /*7300*/  SHF.R.S32.HI R25, RZ, 0x1f, R89 ;  /* 0x0000001fff197819 */ /* 0x000fe20000011459 */
[----:B------:R-:W-:Y:S01]  /*7310*/  IMAD R62, R60, UR6, RZ ;  /* 0x000000063c3e7c24 */ /* 0x000fe2000f8e02ff */
[----:B------:R-:W-:Y:S01]  /*7320*/  IADD3 R24, P0, R89, R38, RZ ;  /* 0x0000002659187210 */ /* 0x000fe20007f1e0ff */
[-C--:B------:R-:W-:Y:S01]  /*7330*/  FMUL.FTZ R40, R97, R55.reuse ;  /* 0x0000003761287220 */ /* 0x080fe20000410000 */
[----:B------:R-:W-:Y:S01]  /*7340*/  SHF.R.S32.HI R26, RZ, 0x1f, R63 ;  /* 0x0000001fff1a7819 */ /* 0x000fe2000001143f */
[----:B------:R-:W-:Y:S01]  /*7350*/  FMUL.FTZ R51, R96, R55 ;  /* 0x0000003760337220 */ /* 0x000fe20000410000 */
[----:B------:R-:W-:Y:S01]  /*7360*/  IADD3.X R13, RZ, R5, RZ, P2, !PT ;  /* 0x00000005ff0d7210 */ /* 0x000fe200017fe4ff */
[----:B------:R-:W-:Y:S01]  /*7370*/  FMUL.FTZ R48, R101, R55 ;  /* 0x0000003765307220 */ /* 0x000fe20000410000 */
[----:B------:R-:W-:Y:S01]  /*7380*/  F2FP.F16.F32.PACK_AB R5, R82, R87 ;  /* 0x000000575205723e */ /* 0x000fe200000000ff */
[----:B------:R-:W-:Y:S01]  /*7390*/  BAR.SYNC.DEFER_BLOCKING 0x1, 0x180 ;  /* 0x0046000000007b1d */ /* 0x000fe20000010000 */
[----:B------:R-:W-:Y:S01]  /*73a0*/  SHF.R.U64 R8, R8, 0x3, RZ ;  /* 0x0000000308087819 */ /* 0x000fe200000012ff */
[----:B------:R-:W-:Y:S01]  /*73b0*/  IMAD R26, R26, UR4, RZ ;  /* 0x000000041a1a7c24 */ /* 0x000fe2000f8e02ff */
[----:B------:R-:W-:Y:S01]  /*73c0*/  LOP3.LUT R30, R31, 0x180, RZ, 0xc0, !PT ;  /* 0x000001801f1e7812 */ /* 0x000fe200078ec0ff */
[----:B------:R-:W-:Y:S01]  /*73d0*/  FMUL.FTZ R53, R100, R55 ;  /* 0x0000003764357220 */ /* 0x000fe20000410000 */
[----:B------:R-:W-:Y:S01]  /*73e0*/  IADD3.X R25, R25, R39, R27, P0, !PT ;  /* 0x0000002719197210 */ /* 0x000fe200007fe41b */
[-C--:B------:R-:W-:Y:S01]  /*73f0*/  FMUL.FTZ R49, R105, R55.reuse ;  /* 0x0000003769317220 */ /* 0x080fe20000410000 */
[----:B------:R-:W-:Y:S01]  /*7400*/  IADD3 R33, P2, R36, 0x3000, RZ ;  /* 0x0000300024217810 */ /* 0x000fe20007f5e0ff */
[----:B------:R-:W-:Y:S01]  /*7410*/  FMUL.FTZ R50, R104, R55 ;  /* 0x0000003768327220 */ /* 0x000fe20000410000 */
[----:B------:R-:W-:Y:S01]  /*7420*/  LOP3.LUT R12, R8, R29, RZ, 0x3c, !PT ;  /* 0x0000001d080c7212 */ /* 0x000fe200078e3cff */
[----:B------:R-:W-:Y:S01]  /*7430*/  IMAD.WIDE.U32 R24, R63, UR4, R24 ;  /* 0x000000043f187c25 */ /* 0x000fe2000f8e0018 */
[----:B------:R-:W-:-:S03]  /*7440*/  SHF.R.U64 R30, R30, 0x3, RZ ;  /* 0x000000031e1e7819 */ /* 0x000fc600000012ff */
[-C--:B------:R-:W-:Y:S01]  /*7450*/  FMUL.FTZ R46, R109, R55.reuse ;  /* 0x000000376d2e7220 */ /* 0x080fe20000410000 */
[----:B------:R-:W-:Y:S01]  /*7460*/  LOP3.LUT R8, R21, 0x180, RZ, 0xc0, !PT ;  /* 0x0000018015087812 */ /* 0x000fe200078ec0ff */
[-C--:B------:R-:W-:Y:S01]  /*7470*/  FMUL.FTZ R59, R108, R55.reuse ;  /* 0x000000376c3b7220 */ /* 0x080fe20000410000 */
[----:B------:R-:W-:Y:S01]  /*7480*/  LOP3.LUT R32, R33, 0x180, RZ, 0xc0, !PT ;  /* 0x0000018021207812 */ /* 0x000fe200078ec0ff */
[----:B------:R-:W-:Y:S01]  /*7490*/  FMUL.FTZ R47, R113, R55 ;  /* 0x00000037712f7220 */ /* 0x000fe20000410000 */
[----:B------:R-:W-:Y:S01]  /*74a0*/  MOV R85, R10 ;  /* 0x0000000a00557202 */ /* 0x000fe20000000f00 */
[----:B------:R-:W-:Y:S01]  /*74b0*/  IMAD R11, R61, 0xc0, R141 ;  /* 0x000000c03d0b7824 */ /* 0x000fe200078e028d */
[----:B------:R-:W-:Y:S01]  /*74c0*/  LOP3.LUT R30, R30, R31, RZ, 0x3c, !PT ;  /* 0x0000001f1e1e7212 */ /* 0x000fe200078e3cff */
[-C--:B------:R-:W-:Y:S01]  /*74d0*/  FMUL.FTZ R58, R112, R55.reuse ;  /* 0x00000037703a7220 */ /* 0x080fe20000410000 */
[----:B------:R-:W-:Y:S01]  /*74e0*/  SHF.R.U64 R8, R8, 0x3, RZ ;  /* 0x0000000308087819 */ /* 0x000fe200000012ff */
[----:B------:R-:W-:Y:S01]  /*74f0*/  FMUL.FTZ R44, R117, R55 ;  /* 0x00000037752c7220 */ /* 0x000fe20000410000 */
[----:B------:R-:W-:Y:S01]  /*7500*/  SHF.R.U64 R32, R32, 0x3, RZ ;  /* 0x0000000320207819 */ /* 0x000fe200000012ff */
[----:B------:R0:W-:Y:S01]  /*7510*/  STSM.16.M88.4 [R86], R4 ;  /* 0x0000000456007844 */ /* 0x0001e20000000200 */
[----:B------:R-:W-:Y:S01]  /*7520*/  IADD3.X R31, RZ, R37, RZ, P3, !PT ;  /* 0x00000025ff1f7210 */ /* 0x000fe20001ffe4ff */
[-C--:B------:R-:W-:Y:S01]  /*7530*/  FMUL.FTZ R57, R116, R55.reuse ;  /* 0x0000003774397220 */ /* 0x080fe20000410000 */
[----:B------:R-:W-:Y:S01]  /*7540*/  LOP3.LUT P0, RZ, R139, 0x3, RZ, 0xc0, !PT ;  /* 0x000000038bff7812 */ /* 0x000fe2000780c0ff */
[----:B------:R-:W-:Y:S01]  /*7550*/  FMUL.FTZ R45, R121, R55 ;  /* 0x00000037792d7220 */ /* 0x000fe20000410000 */
[----:B------:R-:W-:Y:S01]  /*7560*/  LOP3.LUT R8, R8, R21, RZ, 0x3c, !PT ;  /* 0x0000001508087212 */ /* 0x000fe200078e3cff */
[----:B------:R-:W-:Y:S01]  /*7570*/  FMUL.FTZ R56, R120, R55 ;  /* 0x0000003778387220 */ /* 0x000fe20000410000 */
[----:B------:R-:W-:Y:S01]  /*7580*/  LOP3.LUT R32, R32, R33, RZ, 0x3c, !PT ;  /* 0x0000002120207212 */ /* 0x000fe200078e3cff */
[----:B------:R-:W-:-:S02]  /*7590*/  IMAD.X R33, RZ, RZ, R37, P2 ;  /* 0x000000ffff217224 */ /* 0x000fc400010e0625 */
[-C--:B------:R-:W-:Y:S01]  /*75a0*/  FMUL.FTZ R41, R125, R55.reuse ;  /* 0x000000377d297220 */ /* 0x080fe20000410000 */
[-C--:B------:R-:W-:Y:S01]  /*75b0*/  FMUL.FTZ R54, R124, R55.reuse ;  /* 0x000000377c367220 */ /* 0x080fe20000410000 */
[-C--:B------:R-:W-:Y:S01]  /*75c0*/  FMUL.FTZ R43, R129, R55.reuse ;  /* 0x00000037812b7220 */ /* 0x080fe20000410000 */
[-C--:B------:R-:W-:Y:S01]  /*75d0*/  FMUL.FTZ R52, R128, R55.reuse ;  /* 0x0000003780347220 */ /* 0x080fe20000410000 */
[-C--:B------:R-:W-:Y:S01]  /*75e0*/  FMUL.FTZ R42, R133, R55.reuse ;  /* 0x00000037852a7220 */ /* 0x080fe20000410000 */
[-C--:B------:R-:W-:Y:S01]  /*75f0*/  ISETP.GE.OR P2, PT, R11, R62.reuse, P0 ;  /* 0x0000003e0b00720c */ /* 0x080fe20000746670 */
[----:B------:R-:W-:Y:S01]  /*7600*/  FMUL.FTZ R55, R132, R55 ;  /* 0x0000003784377220 */ /* 0x000fe20000410000 */
[----:B0-----:R-:W-:Y:S01]  /*7610*/  IMAD R7, R63, UR5, R26 ;  /* 0x000000053f077c24 */ /* 0x001fe2000f8e021a */
[----:B------:R-:W-:Y:S01]  /*7620*/  ULDC.64 UR4, c[0x0][0xb50] ;  /* 0x0002d40000047ab9 */ /* 0x000fe20000000a00 */
[----:B------:R-:W-:Y:S01]  /*7630*/  VIADD R5, R11, 0x8 ;  /* 0x000000080b057836 */ /* 0x000fe20000000000 */
[C---:B------:R-:W-:Y:S01]  /*7640*/  LEA R26, P3, R24.reuse, UR4, 0x2 ;  /* 0x00000004181a7c11 */ /* 0x040fe2000f8610ff */
[----:B------:R-:W-:Y:S01]  /*7650*/  ULDC.64 UR8, c[0x0][0xae8] ;  /* 0x0002ba0000087ab9 */ /* 0x000fe20000000a00 */
[----:B------:R-:W-:Y:S01]  /*7660*/  IADD3 R7, R25, R7, RZ ;  /* 0x0000000719077210 */ /* 0x000fe20007ffe0ff */
[----:B------:R-:W-:Y:S01]  /*7670*/  IMAD.X R29, RZ, RZ, R37, P5 ;  /* 0x000000ffff1d7224 */ /* 0x000fe200028e0625 */
[----:B------:R-:W-:Y:S01]  /*7680*/  ISETP.GE.OR P0, PT, R5, R62, P0 ;  /* 0x0000003e0500720c */ /* 0x000fe20000706670 */
[----:B------:R-:W-:Y:S01]  /*7690*/  SHFL.IDX PT, R82, R26, 0x1, 0x1c1f ;  /* 0x003c1f001a527f89 */ /* 0x000fe200000e0000 */
[----:B------:R-:W-:-:S02]  /*76a0*/  LEA.HI.X R27, R24, UR5, R7, 0x2, P3 ;  /* 0x00000005181b7c11 */ /* 0x000fc400098f1407 */
[----:B------:R-:W-:Y:S02]  /*76b0*/  MOV R63, R8 ;  /* 0x00000008003f7202 */ /* 0x000fe40000000f00 */
[----:B------:R-:W-:Y:S02]  /*76c0*/  F2FP.F16.F32.PACK_AB R4, R40, R51 ;  /* 0x000000332804723e */ /* 0x000fe400000000ff */
[----:B------:R-:W-:Y:S02]  /*76d0*/  F2FP.F16.F32.PACK_AB R5, R78, R83 ;  /* 0x000000534e05723e */ /* 0x000fe400000000ff */
[----:B------:R-:W-:Y:S01]  /*76e0*/  F2FP.F16.F32.PACK_AB R6, R48, R53 ;  /* 0x000000353006723e */ /* 0x000fe200000000ff */
[----:B------:R-:W-:Y:S01]  /*76f0*/  SHFL.IDX PT, R83, R27, 0x1, 0x1c1f ;  /* 0x003c1f001b537f89 */ /* 0x000fe200000e0000 */
[----:B------:R-:W-:Y:S02]  /*7700*/  F2FP.F16.F32.PACK_AB R7, R80, R81 ;  /* 0x000000515007723e */ /* 0x000fe400000000ff */
[----:B------:R-:W-:Y:S01]  /*7710*/  MOV R86, R12 ;  /* 0x0000000c00567202 */ /* 0x000fe20000000f00 */
[----:B------:R0:W-:Y:S01]  /*7720*/  SHFL.IDX PT, R80, R26, RZ, 0x1c1f ;  /* 0x001c1fff1a507589 */ /* 0x0001e200000e0000 */
[----:B------:R-:W-:-:S02]  /*7730*/  MOV R87, R14 ;  /* 0x0000000e00577202 */ /* 0x000fc40000000f00 */
[----:B------:R-:W-:Y:S01]  /*7740*/  F2FP.F16.F32.PACK_AB R8, R49, R50 ;  /* 0x000000323108723e */ /* 0x000fe200000000ff */
[----:B------:R1:W2:Y:S01]  /*7750*/  SHFL.IDX PT, R81, R27, RZ, 0x1c1f ;  /* 0x001c1fff1b517589 */ /* 0x0002a200000e0000 */
[----:B------:R-:W-:Y:S02]  /*7760*/  F2FP.F16.F32.PACK_AB R9, R70, R79 ;  /* 0x0000004f4609723e */ /* 0x000fe400000000ff */
[----:B------:R-:W-:Y:S01]  /*7770*/  F2FP.F16.F32.PACK_AB R10, R46, R59 ;  /* 0x0000003b2e0a723e */ /* 0x000fe200000000ff */
[----:B------:R-:W-:Y:S01]  /*7780*/  STSM.16.M88.4 [R63], R4 ;  /* 0x000000043f007844 */ /* 0x000fe20000000200 */
[----:B------:R-:W-:Y:S02]  /*7790*/  F2FP.F16.F32.PACK_AB R11, R71, R76 ;  /* 0x0000004c470b723e */ /* 0x000fe400000000ff */
[----:B------:R-:W-:Y:S02]  /*77a0*/  F2FP.F16.F32.PACK_AB R12, R47, R58 ;  /* 0x0000003a2f0c723e */ /* 0x000fe400000000ff */
[----:B------:R-:W-:Y:S01]  /*77b0*/  F2FP.F16.F32.PACK_AB R13, R68, R77 ;  /* 0x0000004d440d723e */ /* 0x000fe200000000ff */
[----:B------:R-:W-:Y:S01]  /*77c0*/  STSM.16.M88.4 [R87], R8 ;  /* 0x0000000857007844 */ /* 0x000fe20000000200 */
[----:B------:R-:W-:-:S02]  /*77d0*/  F2FP.F16.F32.PACK_AB R14, R44, R57 ;  /* 0x000000392c0e723e */ /* 0x000fc400000000ff */
[----:B------:R-:W-:Y:S02]  /*77e0*/  F2FP.F16.F32.PACK_AB R15, R69, R74 ;  /* 0x0000004a450f723e */ /* 0x000fe400000000ff */
[----:B------:R-:W-:Y:S02]  /*77f0*/  F2FP.F16.F32.PACK_AB R24, R45, R56 ;  /* 0x000000382d18723e */ /* 0x000fe400000000ff */
[----:B------:R-:W-:Y:S01]  /*7800*/  F2FP.F16.F32.PACK_AB R25, R66, R75 ;  /* 0x0000004b4219723e */ /* 0x000fe200000000ff */
[----:B------:R3:W-:Y:S01]  /*7810*/  STSM.16.M88.4 [R86], R12 ;  /* 0x0000000c56007844 */ /* 0x0007e20000000200 */
[----:B0-----:R-:W-:Y:S02]  /*7820*/  F2FP.F16.F32.PACK_AB R26, R41, R54 ;  /* 0x00000036291a723e */ /* 0x001fe400000000ff */
[----:B-1----:R-:W-:Y:S02]  /*7830*/  F2FP.F16.F32.PACK_AB R27, R67, R72 ;  /* 0x00000048431b723e */ /* 0x002fe400000000ff */
[----:B------:R-:W-:-:S02]  /*7840*/  F2FP.F16.F32.PACK_AB R40, R43, R52 ;  /* 0x000000342b28723e */ /* 0x000fc400000000ff */
[----:B------:R-:W-:Y:S01]  /*7850*/  F2FP.F16.F32.PACK_AB R41, R64, R73 ;  /* 0x000000494029723e */ /* 0x000fe200000000ff */
[----:B------:R0:W-:Y:S01]  /*7860*/  STSM.16.M88.4 [R85], R24 ;  /* 0x0000001855007844 */ /* 0x0001e20000000200 */
[----:B------:R-:W-:Y:S02]  /*7870*/  F2FP.F16.F32.PACK_AB R42, R42, R55 ;  /* 0x000000372a2a723e */ /* 0x000fe400000000ff */
[----:B------:R-:W-:Y:S02]  /*7880*/  F2FP.F16.F32.PACK_AB R43, R65, R134 ;  /* 0x00000086412b723e */ /* 0x000fe400000000ff */
[----:B------:R-:W-:Y:S02]  /*7890*/  IADD3 R21, P4, R36, 0x6000, RZ ;  /* 0x0000600024157810 */ /* 0x000fe40007f9e0ff */
[----:B------:R-:W-:Y:S01]  /*78a0*/  LOP3.LUT R28, R28, R91, RZ, 0x3c, !PT ;  /* 0x0000005b1c1c7212 */ /* 0x000fe200078e3cff */
[----:B------:R-:W-:Y:S01]  /*78b0*/  STSM.16.M88.4 [R84], R40 ;  /* 0x0000002854007844 */ /* 0x000fe20000000200 */
[----:B---3--:R-:W1:Y:S01]  /*78c0*/  @P1 LDC R13, c[0x0][0xbec] ;  /* 0x0002fb00ff0d1b82 */ /* 0x008e620000000800 */
[----:B------:R-:W-:-:S07]  /*78d0*/  LOP3.LUT R20, R21, 0x180, RZ, 0xc0, !PT ;  /* 0x0000018015147812 */ /* 0x000fce00078ec0ff */
[----:B------:R-:W-:Y:S01]  /*78e0*/  BAR.SYNC.DEFER_BLOCKING 0x1, 0x180 ;  /* 0x0046000000007b1d */ /* 0x000fe20000010000 */
[----:B------:R-:W-:Y:S01]  /*78f0*/  UIMAD UR6, UR12, UR8, URZ ;  /* 0x000000080c0672a4 */ /* 0x000fe2000f8e023f */
[----:B------:R-:W-:-:S06]  /*7900*/  SHF.R.U64 R20, R20, 0x3, RZ ;  /* 0x0000000314147819 */ /* 0x000fcc00000012ff */
[----:B0-----:R-:W0:Y:S08]  /*7910*/  @P1 LDC R25, c[0x0][0xbf0] ;  /* 0x0002fc00ff191b82 */ /* 0x001e300000000800 */
[----:B------:R-:W3:Y:S01]  /*7920*/  LDC.64 R14, c[0x0][0xae0] ;  /* 0x0002b800ff0e7b82 */ /* 0x000ee20000000a00 */
[----:B--2---:R-:W-:Y:S01]  /*7930*/  @!P2 ST.E desc[UR48][R80.64], R3 ;  /* 0x000000035000a985 */ /* 0x004fe2000c101930 */
[----:B------:R-:W-:Y:S01]  /*7940*/  UIMAD.WIDE.U32 UR4, UR7, UR8, URZ ;  /* 0x00000008070472a5 */ /* 0x000fe2000f8e003f */
[----:B------:R-:W-:-:S02]  /*7950*/  LOP3.LUT R20, R20, R21, RZ, 0x3c, !PT ;  /* 0x0000001514147212 */ /* 0x000fc400078e3cff */
[----:B------:R2:W-:Y:S01]  /*7960*/  @!P0 ST.E desc[UR48][R82.64], R0 ;  /* 0x0000000052008985 */ /* 0x0005e2000c101930 */
[----:B------:R-:W-:Y:S01]  /*7970*/  UIMAD UR6, UR7, UR9, UR6 ;  /* 0x00000009070672a4 */ /* 0x000fe2000f8e0206 */
[----:B------:R-:W-:Y:S02]  /*7980*/  LOP3.LUT R21, R36, 0x180, RZ, 0xc0, !PT ;  /* 0x0000018024157812 */ /* 0x000fe400078ec0ff */
[----:B------:R-:W-:Y:S01]  /*7990*/  ULDC.64 UR8, c[0x0][0xaf0] ;  /* 0x0002bc0000087ab9 */ /* 0x000fe20000000a00 */
[----:B--2---:R-:W-:Y:S01]  /*79a0*/  IMAD R0, R137, 0x60, R138 ;  /* 0x0000006089007824 */ /* 0x004fe200078e028a */
[----:B------:R-:W-:Y:S01]  /*79b0*/  UIADD3 UR5, UR5, UR6, URZ ;  /* 0x0000000605057290 */ /* 0x000fe2000fffe03f */
[----:B------:R-:W-:Y:S01]  /*79c0*/  SHF.R.U64 R21, R21, 0x3, RZ ;  /* 0x0000000315157819 */ /* 0x000fe200000012ff */
[----:B------:R2:W5:Y:S01]  /*79d0*/  LD.E.128 R44, desc[UR48][R34.64] ;  /* 0x00000030222c7980 */ /* 0x000562000c101d00 */
[----:B------:R-:W-:Y:S01]  /*79e0*/  IMAD R24, R61, 0xc0, R0 ;  /* 0x000000c03d187824 */ /* 0x000fe200078e0200 */
[----:B------:R-:W-:Y:S01]  /*79f0*/  UIMAD UR6, UR10, UR8, URZ ;  /* 0x000000080a0672a4 */ /* 0x000fe2000f8e023f */
[----:B------:R-:W-:Y:S01]  /*7a00*/  LOP3.LUT R36, R21, R36, RZ, 0x3c, !PT ;  /* 0x0000002415247212 */ /* 0x000fe200078e3cff */
[----:B------:R-:W-:Y:S01]  /*7a10*/  IMAD.X R21, RZ, RZ, R37, P4 ;  /* 0x000000ffff157224 */ /* 0x000fe200020e0625 */
[----:B------:R2:W5:Y:S01]  /*7a20*/  LD.E.128 R48, desc[UR48][R32.64] ;  /* 0x0000003020307980 */ /* 0x000562000c101d00 */
[----:B-1----:R-:W-:-:S03]  /*7a30*/  @P1 IMAD.HI.U32 R0, R24, R13, RZ ;  /* 0x0000000d18001227 */ /* 0x002fc600078e00ff */
[----:B------:R2:W5:Y:S01]  /*7a40*/  LD.E.128 R4, desc[UR48][R30.64] ;  /* 0x000000301e047980 */ /* 0x000562000c101d00 */
[----:B------:R-:W-:Y:S01]  /*7a50*/  IMAD.MOV.U32 R12, RZ, RZ, R24 ;  /* 0x000000ffff0c7224 */ /* 0x000fe200078e0018 */
[----:B0-----:R-:W-:Y:S01]  /*7a60*/  @P1 SHF.R.U32.HI R12, RZ, R25, R0 ;  /* 0x00000019ff0c1219 */ /* 0x001fe20000011600 */
[----:B------:R-:W-:Y:S01]  /*7a70*/  UIMAD UR6, UR38, UR9, UR6 ;  /* 0x00000009260672a4 */ /* 0x000fe2000f8e0206 */
[----:B------:R-:W5:Y:S02]  /*7a80*/  LD.E.128 R36, desc[UR48][R36.64] ;  /* 0x0000003024247980 */ /* 0x000f64000c101d00 */
[--C-:B------:R-:W-:Y:S01]  /*7a90*/  SHF.R.S32.HI R3, RZ, 0x1f, R12.reuse ;  /* 0x0000001fff037819 */ /* 0x100fe2000001140c */
[----:B------:R-:W-:Y:S01]  /*7aa0*/  UIMAD.WIDE.U32 UR38, UR38, UR8, UR4 ;  /* 0x00000008262672a5 */ /* 0x000fe2000f8e0004 */
[----:B------:R-:W-:Y:S01]  /*7ab0*/  IMAD.MOV R13, RZ, RZ, -R12 ;  /* 0x000000ffff0d7224 */ /* 0x000fe200078e0a0c */
[----:B------:R2:W5:Y:S01]  /*7ac0*/  LD.E.128 R52, desc[UR48][R20.64] ;  /* 0x0000003014347980 */ /* 0x000562000c101d00 */
[----:B------:R-:W-:Y:S01]  /*7ad0*/  ULDC.64 UR4, c[0x0][0xad8] ;  /* 0x0002b60000047ab9 */ /* 0x000fe20000000a00 */
[-C--:B---3--:R-:W-:Y:S01]  /*7ae0*/  IMAD R0, R3, R14.reuse, RZ ;  /* 0x0000000e03007224 */ /* 0x088fe200078e02ff */
[----:B------:R-:W-:Y:S01]  /*7af0*/  UIADD3 UR39, UR39, UR6, URZ ;  /* 0x0000000627277290 */ /* 0x000fe2000fffe03f */
[----:B------:R-:W-:Y:S01]  /*7b00*/  IMAD R3, R60, R13, R24 ;  /* 0x0000000d3c037224 */ /* 0x000fe200078e0218 */
[----:B------:R2:W5:Y:S01]  /*7b10*/  LD.E.128 R8, desc[UR48][R28.64] ;  /* 0x000000301c087980 */ /* 0x000562000c101d00 */
[C---:B------:R-:W-:Y:S01]  /*7b20*/  IMAD R15, R12.reuse, R15, R0 ;  /* 0x0000000f0c0f7224 */ /* 0x040fe200078e0200 */
[----:B------:R-:W-:Y:S01]  /*7b30*/  UIADD3 UR44, UR44, 0x1, URZ ;  /* 0x000000012c2c7890 */ /* 0x000fe2000fffe03f */
[----:B------:R-:W-:Y:S01]  /*7b40*/  @!PT LDS RZ, [RZ] ;  /* 0x00000000fffff984 */ /* 0x000fe20000000800 */
[----:B------:R-:W-:Y:S01]  /*7b50*/  @!PT LDS RZ, [RZ] ;  /* 0x00000000fffff984 */ /* 0x000fe20000000800 */
[----:B------:R-:W-:Y:S01]  /*7b60*/  @!PT LDS RZ, [RZ] ;  /* 0x00000000fffff984 */ /* 0x000fe20000000800 */
[----:B------:R-:W-:Y:S01]  /*7b70*/  @!PT LDS RZ, [RZ] ;  /* 0x00000000fffff984 */ /* 0x000fe20000000800 */
[----:B------:R0:W-:Y:S06]  /*7b80*/  MEMBAR.ALL.CTA ;  /* 0x0000000000007992 */ /* 0x0001ec0000008000 */
[----:B0-----:R-:W0:Y:S01]  /*7b90*/  FENCE.VIEW.ASYNC.S ;  /* 0x00000000000073c6 */ /* 0x001e220000000000 */
[----:B------:R-:W-:Y:S01]  /*7ba0*/  SHF.R.S32.HI R0, RZ, 0x1f, R3 ;  /* 0x0000001fff007819 */ /* 0x000fe20000011403 */
[----:B------:R-:W-:Y:S01]  /*7bb0*/  IMAD.WIDE.U32 R12, R12, R14, UR38 ;  /* 0x000000260c0c7e25 */ /* 0x000fe2000f8e000e */
[----:B------:R-:W-:-:S03]  /*7bc0*/  ULDC.64 UR6, c[0x0][0xa80] ;  /* 0x0002a00000067ab9 */ /* 0x000fc60000000a00 */
[----:B------:R-:W-:Y:S02]  /*7bd0*/  IMAD.IADD R13, R13, 0x1, R15 ;  /* 0x000000010d0d7824 */ /* 0x000fe400078e020f */
[----:B------:R-:W-:Y:S02]  /*7be0*/  IMAD R0, R0, UR4, RZ ;  /* 0x0000000400007c24 */ /* 0x000fe4000f8e02ff */
[----:B------:R-:W-:Y:S02]  /*7bf0*/  IMAD R61, R61, 0xc0, R138 ;  /* 0x000000c03d3d7824 */ /* 0x000fe400078e028a */
[C---:B------:R-:W-:Y:S02]  /*7c00*/  IMAD R15, R3.reuse, UR5, R0 ;  /* 0x00000005030f7c24 */ /* 0x040fe4000f8e0200 */
[----:B------:R-:W-:Y:S01]  /*7c10*/  IMAD.WIDE.U32 R12, R3, UR4, R12 ;  /* 0x00000004030c7c25 */ /* 0x000fe2000f8e000c */
[----:B------:R-:W-:Y:S01]  /*7c20*/  UIADD3 UR4, UR40, 0x2d820, URZ ;  /* 0x0002d82028047890 */ /* 0x000fe2000fffe03f */
[----:B------:R-:W-:-:S02]  /*7c30*/  ISETP.GE.AND P0, PT, R61, R62, PT ;  /* 0x0000003e3d00720c */ /* 0x000fc40003f06270 */
[----:B------:R-:W-:Y:S01]  /*7c40*/  IMAD.IADD R3, R13, 0x1, R15 ;  /* 0x000000010d037824 */ /* 0x000fe200078e020f */
[----:B------:R-:W-:Y:S01]  /*7c50*/  UPRMT UR4, URZ, 0x654, UR4 ;  /* 0x000006543f047896 */ /* 0x000fe20008000004 */
[----:B------:R-:W-:Y:S01]  /*7c60*/  LEA R0, P1, R12, UR6, 0x1 ;  /* 0x000000060c007c11 */ /* 0x000fe2000f8208ff */
[----:B------:R-:W-:-:S03]  /*7c70*/  UISETP.NE.AND UP0, UPT, UR44, 0x2, UPT ;  /* 0x000000022c00788c */ /* 0x000fc6000bf05270 */
[----:B------:R-:W-:Y:S01]  /*7c80*/  LEA.HI.X R26, R12, UR7, R3, 0x1, P1 ;  /* 0x000000070c1a7c11 */ /* 0x000fe200088f0c03 */
[----:B------:R-:W-:Y:S01]  /*7c90*/  USEL UR6, URZ, 0x1, UP0 ;  /* 0x000000013f067887 */ /* 0x000fe20008000000 */
[----:B------:R-:W-:Y:S01]  /*7ca0*/  ULDC UR5, c[0x0][0xc] ;  /* 0x0000030000057ab9 */ /* 0x000fe20000000800 */
[----:B------:R-:W-:Y:S01]  /*7cb0*/  USEL UR44, UR44, URZ, UP0 ;  /* 0x0000003f2c2c7287 */ /* 0x000fe20008000000 */
[----:B0-----:R2:W0:Y:S01]  /*7cc0*/  SHFL.IDX PT, R14, R0, RZ, 0x1c1f ;  /* 0x001c1fff000e7589 */ /* 0x00142200000e0000 */
[----:B------:R-:W-:Y:S01]  /*7cd0*/  UIADD3 UR36, UR5, UR36, URZ ;  /* 0x0000002405247290 */ /* 0x000fe2000fffe03f */
[----:B------:R-:W-:Y:S01]  /*7ce0*/  SYNCS.ARRIVE.TRANS64.RED.A1T0 RZ, [UR4], RZ ;  /* 0x000000ffffff79a7 */ /* 0x000fe20008100404 */
[----:B------:R-:W-:Y:S01]  /*7cf0*/  ULOP3.LUT UR45, UR45, UR6, URZ, 0x3c, !UPT ;  /* 0x000000062d2d7292 */ /* 0x000fe2000f8e3c3f */
[----:B------:R2:W1:Y:S01]  /*7d00*/  SHFL.IDX PT, R15, R26, RZ, 0x1c1f ;  /* 0x001c1fff1a0f7589 */ /* 0x00046200000e0000 */
[----:B------:R-:W-:Y:S04]  /*7d10*/  BSSY B0, `(.L_x_10036) ;  /* 0x000000e000007945 */ /* 0x000fe80003800000 */
[----:B------:R-:W-:Y:S06]  /*7d20*/  @P0 BRA `(.L_x_10037) ;  /* 0x0000000000300947 */ /* 0x000fec0003800000 */
[----:B------:R-:W-:Y:S02]  /*7d30*/  ULDC UR4, c[0x0][0xac8] ;  /* 0x0002b20000047ab9 */ /* 0x000fe40000000800 */
[----:B------:R-:W-:Y:S02]  /*7d40*/  ISETP.GE.AND P1, PT, R136, UR4, PT ;  /* 0x0000000488007c0c */ /* 0x000fe4000bf26270 */
[----:B------:R-:W-:Y:S02]  /*7d50*/  ISETP.GE.AND P2, PT, R23, UR4, PT ;  /* 0x0000000417007c0c */ /* 0x000fe4000bf46270 */
[----:B------:R-:W-:-:S09]  /*7d60*/  ISETP.GE.AND P0, PT, R22, UR4, PT ;  /* 0x0000000416007c0c */ /* 0x000fd2000bf06270 */
[-C--:B0-2---:R-:W-:Y:S02]  /*7d70*/  @!P1 LEA R20, P3, R136, R14.reuse, 0x1 ;  /* 0x0000000e88149211 */ /* 0x085fe400078608ff */
[C---:B------:R-:W-:Y:S02]  /*7d80*/  @!P2 LEA R24, P4, R23.reuse, R14, 0x1 ;  /* 0x0000000e1718a211 */ /* 0x040fe400078808ff */
[----:B-1----:R-:W-:Y:S01]  /*7d90*/  @!P0 IMAD.WIDE R12, R22, 0x2, R14 ;  /* 0x00000002160c8825 */ /* 0x002fe200078e020e */
[-C--:B------:R-:W-:Y:S02]  /*7da0*/  @!P1 LEA.HI.X R21, R136, R15.reuse, R146, 0x1, P3 ;  /* 0x0000000f88159211 */ /* 0x080fe400018f0c92 */
[----:B------:R-:W-:Y:S02]  /*7db0*/  @!P2 LEA.HI.X R25, R23, R15, R145, 0x1, P4 ;  /* 0x0000000f1719a211 */ /* 0x000fe400020f0c91 */
[----:B-----5:R3:W-:Y:S04]  /*7dc0*/  @!P0 ST.E.128 desc[UR48][R12.64], R36 ;  /* 0x000000240c008985 */ /* 0x0207e8000c101d30 */
[----:B------:R3:W-:Y:S04]  /*7dd0*/  @!P1 ST.E.128 desc[UR48][R20.64], R48 ;  /* 0x0000003014009985 */ /* 0x0007e8000c101d30 */
[----:B------:R3:W-:Y:S02]  /*7de0*/  @!P2 ST.E.128 desc[UR48][R24.64], R52 ;  /* 0x000000341800a985 */ /* 0x0007e4000c101d30 */
.L_x_10037:
[----:B------:R-:W-:Y:S05]  /*7df0*/  BSYNC B0 ;  /* 0x0000000000007941 */ /* 0x000fea0003800000 */
.L_x_10036:
[----:B------:R-:W-:Y:S01]  /*7e00*/  IADD3 R3, R61, 0x60, RZ ;  /* 0x000000603d037810 */ /* 0x000fe20007ffe0ff */
[----:B-1----:R1:W4:Y:S01]  /*7e10*/  SHFL.IDX PT, R15, R26, 0x1, 0x1c1f ;  /* 0x003c1f001a0f7f89 */ /* 0x00232200000e0000 */
[----:B------:R-:W-:Y:S01]  /*7e20*/  UIADD3 UR46, UR46, 0x1, URZ ;  /* 0x000000012e2e7890 */ /* 0x000fe2000fffe03f */
[----:B------:R-:W-:Y:S01]  /*7e30*/  BSSY B0, `(.L_x_10038) ;  /* 0x0000010000007945 */ /* 0x000fe20003800000 */
[----:B------:R-:W-:Y:S01]  /*7e40*/  ISETP.GE.AND P0, PT, R3, R62, PT ;  /* 0x0000003e0300720c */ /* 0x000fe20003f06270 */
[----:B0-----:R1:W0:-:S12]  /*7e50*/  SHFL.IDX PT, R14, R0, 0x1, 0x1c1f ;  /* 0x003c1f00000e7f89 */ /* 0x00121800000e0000 */
[----:B-1----:R-:W-:Y:S05]  /*7e60*/  @P0 BRA `(.L_x_10039) ;  /* 0x0000000000300947 */ /* 0x002fea0003800000 */
[----:B------:R-:W-:Y:S02]  /*7e70*/  ULDC UR4, c[0x0][0xac8] ;  /* 0x0002b20000047ab9 */ /* 0x000fe40000000800 */
[----:B------:R-:W-:Y:S02]  /*7e80*/  ISETP.GE.AND P3, PT, R136, UR4, PT ;  /* 0x0000000488007c0c */ /* 0x000fe4000bf66270 */
[----:B------:R-:W-:Y:S02]  /*7e90*/  ISETP.GE.AND P4, PT, R23, UR4, PT ;  /* 0x0000000417007c0c */ /* 0x000fe4000bf86270 */
[----:B------:R-:W-:-:S09]  /*7ea0*/  ISETP.GE.AND P2, PT, R22, UR4, PT ;  /* 0x0000000416007c0c */ /* 0x000fd2000bf46270 */
[-C--:B0-23--:R-:W-:Y:S02]  /*7eb0*/  @!P3 LEA R20, P0, R136, R14.reuse, 0x1 ;  /* 0x0000000e8814b211 */ /* 0x08dfe400078008ff */
[C---:B------:R-:W-:Y:S02]  /*7ec0*/  @!P4 LEA R24, P1, R23.reuse, R14, 0x1 ;  /* 0x0000000e1718c211 */ /* 0x040fe400078208ff */
[----:B----4-:R-:W-:Y:S01]  /*7ed0*/  @!P2 IMAD.WIDE R12, R22, 0x2, R14 ;  /* 0x00000002160ca825 */ /* 0x010fe200078e020e */
[-C--:B------:R-:W-:Y:S02]  /*7ee0*/  @!P3 LEA.HI.X R21, R136, R15.reuse, R146, 0x1, P0 ;  /* 0x0000000f8815b211 */ /* 0x080fe400000f0c92 */
[----:B------:R-:W-:Y:S02]  /*7ef0*/  @!P4 LEA.HI.X R25, R23, R15, R145, 0x1, P1 ;  /* 0x0000000f1719c211 */ /* 0x000fe400008f0c91 */
[----:B-----5:R1:W-:Y:S04]  /*7f00*/  @!P2 ST.E.128 desc[UR48][R12.64], R44 ;  /* 0x0000002c0c00a985 */ /* 0x0203e8000c101d30 */
[----:B------:R1:W-:Y:S04]  /*7f10*/  @!P3 ST.E.128 desc[UR48][R20.64], R4 ;  /* 0x000000041400b985 */ /* 0x0003e8000c101d30 */
[----:B------:R1:W-:Y:S02]  /*7f20*/  @!P4 ST.E.128 desc[UR48][R24.64], R8 ;  /* 0x000000081800c985 */ /* 0x0003e4000c101d30 */
.L_x_10039:
[----:B------:R-:W-:Y:S05]  /*7f30*/  BSYNC B0 ;  /* 0x0000000000007941 */ /* 0x000fea0003800000 */
.L_x_10038:
[----:B--2---:R-:W2:Y:S02]  /*7f40*/  LDC R0, c[0x0][0xc34] ;  /* 0x00030d00ff007b82 */ /* 0x004ea40000000800 */
[----:B--2---:R-:W-:-:S13]  /*7f50*/  ISETP.LE.AND P0, PT, R0, UR36, PT ;  /* 0x0000002400007c0c */ /* 0x004fda000bf03270 */
[----:B------:R-:W-:Y:S05]  /*7f60*/  @!P0 BRA `(.L_x_10040) ;  /* 0xffffff8c00bc8947 */ /* 0x000fea000383ffff */
[----:B------:R-:W-:Y:S05]  /*7f70*/  EXIT ;  /* 0x000000000000794d */ /* 0x000fea0003800000 */
.L_x_10010:
        /* <DEDUP_REMOVED lines=9> */
[----:B------:R-:W0:Y:S01]  /*8010*/  S2R R5, SR_TID.X ;  /* 0x0000000000057919 */ /* 0x000e220000002100 */
[----:B------:R-:W-:Y:S01]  /*8020*/  ULDC.64 UR6, c[0x0][0x2f0] ;  /* 0x0000bc0000067ab9 */ /* 0x000fe20000000a00 */
[----:B------:R-:W-:Y:S01]  /*8030*/  ULDC UR9, c[0x0][0x2b8] ;  /* 0x0000ae0000097ab9 */ /* 0x000fe20000000800 */
[----:B------:R-:W-:Y:S01]  /*8040*/  LOP3.LUT R16, R16, 0xfffffffd, RZ, 0xc0, !PT ;  /* 0xfffffffd10107812 */ /* 0x000fe200078ec0ff */
[----:B------:R-:W-:Y:S01]  /*8050*/  ULDC.64 UR4, c[0x0][0x418] ;  /* 0x0001060000047ab9 */ /* 0x000fe20000000a00 */
[----:B------:R-:W1:Y:S01]  /*8060*/  S2UR UR8, SR_CgaCtaId ;  /* 0x00000000000879c3 */ /* 0x000e620000008800 */
[----:B------:R-:W-:Y:S01]  /*8070*/  UISETP.NE.U32.AND UP0, UPT, UR4, URZ, UPT ;  /* 0x0000003f0400728c */ /* 0x000fe2000bf05070 */
[----:B------:R-:W-:Y:S01]  /*8080*/  IMAD.MOV.U32 R25, RZ, RZ, 0x1 ;  /* 0x00000001ff197424 */ /* 0x000fe200078e00ff */
[----:B------:R-:W-:Y:S01]  /*8090*/  UMOV UR37, 0x400 ;  /* 0x0000040000257882 */ /* 0x000fe20000000000 */
[----:B------:R-:W-:Y:S01]  /*80a0*/  ULDC UR4, c[0x0][0x424] ;  /* 0x0001090000047ab9 */ /* 0x000fe20000000800 */
[----:B------:R-:W-:Y:S01]  /*80b0*/  UISETP.NE.AND.EX UP0, UPT, UR5, URZ, UPT, UP0 ;  /* 0x0000003f0500728c */ /* 0x000fe2000bf05300 */
[----:B------:R-:W-:Y:S01]  /*80c0*/  IMAD.MOV.U32 R23, RZ, RZ, RZ ;  /* 0x000000ffff177224 */ /* 0x000fe200078e00ff */
[----:B------:R-:W-:Y:S01]  /*80d0*/  ULDC UR38, c[0x0][0x448] ;  /* 0x0001120000267ab9 */ /* 0x000fe20000000800 */
[----:B------:R-:W-:-:S02]  /*80e0*/  ULOP3.LUT UR40, UR42, 0x2, URZ, 0xfc, !UPT ;  /* 0x000000022a287892 */ /* 0x000fc4000f8efc3f */
[----:B------:R-:W-:Y:S01]  /*80f0*/  USEL UR4, UR4, 0x1, UP0 ;  /* 0x0000000104047887 */ /* 0x000fe20008000000 */
[----:B------:R-:W-:-:S03]  /*8100*/  ULDC UR41, c[0x0][0xc] ;  /* 0x0000030000297ab9 */ /* 0x000fc60000000800 */
[----:B------:R-:W-:-:S03]  /*8110*/  UIMAD UR36, UR4, UR6, URZ ;  /* 0x00000006042472a4 */ /* 0x000fc6000f8e023f */
[----:B------:R-:W-:Y:S01]  /*8120*/  ULDC UR4, c[0x0][0x288] ;  /* 0x0000a20000047ab9 */ /* 0x000fe20000000800 */
[----:B------:R-:W-:Y:S02]  /*8130*/  UIADD3 UR5, UR36, 0x7f, URZ ;  /* 0x0000007f24057890 */ /* 0x000fe4000fffe03f */
[----:B------:R-:W-:Y:S02]  /*8140*/  UIMAD UR38, UR38, UR4, URZ ;  /* 0x00000004262672a4 */ /* 0x000fe4000f8e023f */
[----:B------:R-:W-:Y:S02]  /*8150*/  USHF.R.S32.HI UR6, URZ, 0x1f, UR5 ;  /* 0x0000001f3f067899 */ /* 0x000fe40008011405 */
[----:B-1----:R-:W-:Y:S02]  /*8160*/  ULEA UR37, UR8, UR37, 0x18 ;  /* 0x0000002508257291 */ /* 0x002fe4000f8ec03f */
[----:B------:R-:W-:Y:S01]  /*8170*/  ULEA.HI UR6, UR6, UR5, URZ, 0x7 ;  /* 0x0000000506067291 */ /* 0x000fe2000f8f383f */
[----:B0-----:R-:W-:-:S03]  /*8180*/  IMAD.SHL.U32 R28, R5, 0x8, RZ ;  /* 0x00000008051c7824 */ /* 0x001fc600078e00ff */
[----:B------:R-:W-:Y:S02]  /*8190*/  ULEA.HI.SX32 UR43, UR6, 0xffffffff, 0x19 ;  /* 0xffffffff062b7891 */ /* 0x000fe4000f8fca3f */
[C---:B------:R-:W-:Y:S01]  /*81a0*/  LOP3.LUT R0, R28.reuse, 0xd8, RZ, 0xc0, !PT ;  /* 0x000000d81c007812 */ /* 0x040fe200078ec0ff */
[----:B------:R-:W-:Y:S01]  /*81b0*/  ULEA.HI.SX32 UR39, UR6, 0xfffffffe, 0x19 ;  /* 0xfffffffe06277891 */ /* 0x000fe2000f8fca3f */
[----:B------:R-:W-:Y:S01]  /*81c0*/  LOP3.LUT R4, R28, 0x18, RZ, 0xc0, !PT ;  /* 0x000000181c047812 */ /* 0x000fe200078ec0ff */
[----:B------:R-:W-:Y:S01]  /*81d0*/  USHF.L.U32 UR5, UR43, 0x7, URZ ;  /* 0x000000072b057899 */ /* 0x000fe2000800063f */
[----:B------:R-:W-:Y:S02]  /*81e0*/  LOP3.LUT R3, R0, 0x18, R5, 0x78, !PT ;  /* 0x0000001800037812 */ /* 0x000fe400078e7805 */
[C---:B------:R-:W-:Y:S02]  /*81f0*/  LOP3.LUT R0, R4.reuse, 0x20, RZ, 0xfc, !PT ;  /* 0x0000002004007812 */ /* 0x040fe400078efcff */
[----:B------:R-:W-:-:S02]  /*8200*/  LOP3.LUT R2, R4, 0x40, RZ, 0xfc, !PT ;  /* 0x0000004004027812 */ /* 0x000fc400078efcff */
[C---:B------:R-:W-:Y:S02]  /*8210*/  ISETP.GE.AND P0, PT, R0.reuse, UR7, PT ;  /* 0x0000000700007c0c */ /* 0x040fe4000bf06270 */
[----:B------:R-:W-:Y:S02]  /*8220*/  ISETP.GE.AND P1, PT, R0, UR9, PT ;  /* 0x0000000900007c0c */ /* 0x000fe4000bf26270 */
[----:B------:R-:W-:Y:S02]  /*8230*/  ISETP.GE.AND P2, PT, R2, UR7, PT ;  /* 0x0000000702007c0c */ /* 0x000fe4000bf46270 */
[----:B------:R-:W-:Y:S01]  /*8240*/  LOP3.LUT R28, R3, 0x320, R28, 0xf8, !PT ;  /* 0x00000320031c7812 */ /* 0x000fe200078ef81c */
[----:B------:R-:W-:-:S05]  /*8250*/  IMAD.U32 R3, RZ, RZ, UR10 ;  /* 0x0000000aff037e24 */ /* 0x000fca000f8e00ff */
[----:B------:R0:W-:Y:S01]  /*8260*/  STL [R1+0xc], R3 ;  /* 0x00000c0301007387 */ /* 0x0001e20000100800 */
[----:B------:R-:W-:Y:S02]  /*8270*/  @P0 LOP3.LUT R16, R16, 0x2, RZ, 0xfc, !PT ;  /* 0x0000000210100812 */ /* 0x000fe400078efcff */
[----:B------:R-:W-:Y:S01]  /*8280*/  ISETP.GE.AND P0, PT, R0, UR7, PT ;  /* 0x0000000700007c0c */ /* 0x000fe2000bf06270 */
[----:B------:R1:W-:Y:S01]  /*8290*/  STL [R1+0x10], RZ ;  /* 0x000010ff01007387 */ /* 0x0003e20000100800 */
[----:B------:R-:W-:Y:S02]  /*82a0*/  LOP3.LUT R16, R16, 0xfffffdff, RZ, 0xc0, !PT ;  /* 0xfffffdff10107812 */ /* 0x000fe400078ec0ff */
[----:B------:R-:W-:Y:S02]  /*82b0*/  SHF.R.U32.HI R0, RZ, 0x2, R5 ;  /* 0x00000002ff007819 */ /* 0x000fe40000011605 */
[----:B------:R-:W-:Y:S02]  /*82c0*/  @P1 LOP3.LUT R16, R16, 0x200, RZ, 0xfc, !PT ;  /* 0x0000020010101812 */ /* 0x000fe400078efcff */
[----:B------:R-:W-:-:S02]  /*82d0*/  ISETP.GE.AND P1, PT, R2, UR9, PT ;  /* 0x0000000902007c0c */ /* 0x000fc4000bf26270 */
[----:B------:R-:W-:Y:S02]  /*82e0*/  LOP3.LUT R16, R16, 0xffffffef, RZ, 0xc0, !PT ;  /* 0xffffffef10107812 */ /* 0x000fe400078ec0ff */
[----:B0-----:R-:W-:Y:S01]  /*82f0*/  LOP3.LUT R3, R0, 0x1f, RZ, 0xc0, !PT ;  /* 0x0000001f00037812 */ /* 0x001fe200078ec0ff */
[----:B------:R-:W-:Y:S01]  /*8300*/  IMAD.U32 R0, RZ, RZ, UR5 ;  /* 0x00000005ff007e24 */ /* 0x000fe2000f8e00ff */
[----:B------:R-:W-:Y:S02]  /*8310*/  @P0 LOP3.LUT R16, R16, 0x10, RZ, 0xfc, !PT ;  /* 0x0000001010100812 */ /* 0x000fe400078efcff */
[----:B------:R-:W-:Y:S02]  /*8320*/  ISETP.GE.AND P0, PT, R2, UR7, PT ;  /* 0x0000000702007c0c */ /* 0x000fe4000bf06270 */
[----:B------:R-:W-:Y:S02]  /*8330*/  LOP3.LUT R16, R16, 0xfffffffe, RZ, 0xc0, !PT ;  /* 0xfffffffe10107812 */ /* 0x000fe400078ec0ff */
[----:B------:R-:W-:-:S02]  /*8340*/  SHF.L.U32 R2, R5, 0x5, RZ ;  /* 0x0000000505027819 */ /* 0x000fc400000006ff */
[----:B------:R-:W-:Y:S02]  /*8350*/  @P2 LOP3.LUT R16, R16, 0x1, RZ, 0xfc, !PT ;  /* 0x0000000110102812 */ /* 0x000fe400078efcff */
[----:B------:R-:W-:Y:S02]  /*8360*/  LOP3.LUT R2, R2, 0x60, RZ, 0xc0, !PT ;  /* 0x0000006002027812 */ /* 0x000fe400078ec0ff */
[----:B------:R-:W-:Y:S02]  /*8370*/  LOP3.LUT R16, R16, 0xfffffeff, RZ, 0xc0, !PT ;  /* 0xfffffeff10107812 */ /* 0x000fe400078ec0ff */
[----:B------:R-:W-:Y:S02]  /*8380*/  LOP3.LUT R5, R3, R2, RZ, 0xfc, !PT ;  /* 0x0000000203057212 */ /* 0x000fe400078efcff */
[----:B------:R-:W-:Y:S02]  /*8390*/  @P1 LOP3.LUT R16, R16, 0x100, RZ, 0xfc, !PT ;  /* 0x0000010010101812 */ /* 0x000fe400078efcff */
[----:B------:R-:W-:-:S02]  /*83a0*/  ISETP.GE.AND P1, PT, R4, UR7, PT ;  /* 0x0000000704007c0c */ /* 0x000fc4000bf26270 */
[----:B------:R-:W-:Y:S02]  /*83b0*/  LOP3.LUT R16, R16, 0xfffffff7, RZ, 0xc0, !PT ;  /* 0xfffffff710107812 */ /* 0x000fe400078ec0ff */
[----:B------:R-:W-:Y:S02]  /*83c0*/  LEA R5, R28, UR37, 0x1 ;  /* 0x000000251c057c11 */ /* 0x000fe4000f8e08ff */
[----:B------:R-:W-:Y:S02]  /*83d0*/  @P0 LOP3.LUT R16, R16, 0x8, RZ, 0xfc, !PT ;  /* 0x0000000810100812 */ /* 0x000fe400078efcff */
[----:B------:R-:W-:Y:S02]  /*83e0*/  ISETP.GE.AND P0, PT, R4, UR7, PT ;  /* 0x0000000704007c0c */ /* 0x000fe4000bf06270 */
[----:B------:R-:W-:Y:S02]  /*83f0*/  LOP3.LUT R16, R16, 0xfffffffb, RZ, 0xc0, !PT ;  /* 0xfffffffb10107812 */ /* 0x000fe400078ec0ff */
[----:B------:R-:W-:-:S02]  /*8400*/  LOP3.LUT R2, R3, UR5, R2, 0xfe, !PT ;  /* 0x0000000503027c12 */ /* 0x000fc4000f8efe02 */
[----:B------:R-:W-:-:S07]  /*8410*/  IADD3 R0, -R3, UR36, -R0 ;  /* 0x0000002403007c10 */ /* 0x000fce000fffe900 */
[----:B------:R-:W-:Y:S02]  /*8420*/  @P0 LOP3.LUT R16, R16, 0x4, RZ, 0xfc, !PT ;  /* 0x0000000410100812 */ /* 0x000fe400078efcff */
[----:B------:R-:W-:Y:S02]  /*8430*/  ISETP.GE.AND P0, PT, R4, UR9, PT ;  /* 0x0000000904007c0c */ /* 0x000fe4000bf06270 */
[----:B------:R-:W-:-:S04]  /*8440*/  LOP3.LUT R16, R16, 0xfffffbff, RZ, 0xc0, !PT ;  /* 0xfffffbff10107812 */ /* 0x000fc800078ec0ff */
[----:B------:R-:W-:-:S04]  /*8450*/  LOP3.LUT R16, R16, 0xffffffdf, RZ, 0xc0, !PT ;  /* 0xffffffdf10107812 */ /* 0x000fc800078ec0ff */
[----:B------:R-:W-:-:S04]  /*8460*/  @P1 LOP3.LUT R16, R16, 0x20, RZ, 0xfc, !PT ;  /* 0x0000002010101812 */ /* 0x000fc800078efcff */
[----:B-1----:R-:W-:-:S07]  /*8470*/  @P0 LOP3.LUT R16, R16, 0x400, RZ, 0xfc, !PT ;  /* 0x0000040010100812 */ /* 0x002fce00078efcff */
.L_x_10076:
[----:B------:R-:W2:Y:S01]  /*8480*/  LDL R2, [R1+0xc] ;  /* 0x00000c0001027983 */ /* 0x000ea20000100800 */
[----:B------:R-:W0:Y:S01]  /*8490*/  LDC R0, c[0x0][0xc38] ;  /* 0x00030e00ff007b82 */ /* 0x000e220000000800 */
[----:B------:R-:W-:Y:S05]  /*84a0*/  YIELD ;  /* 0x0000000000007946 */ /* 0x000fea0003800000 */
[----:B------:R-:W-:Y:S01]  /*84b0*/  ULDC.64 UR4, c[0x0][0xa28] ;  /* 0x00028a0000047ab9 */ /* 0x000fe20000000a00 */
[----:B------:R-:W-:Y:S01]  /*84c0*/  IMAD.MOV.U32 R18, RZ, RZ, RZ ;  /* 0x000000ffff127224 */ /* 0x000fe200078e00ff */
[----:B0-----:R-:W-:-:S13]  /*84d0*/  ISETP.NE.AND P0, PT, R0, 0x1, PT ;  /* 0x000000010000780c */ /* 0x001fda0003f05270 */
[----:B------:R-:W2:Y:S08]  /*84e0*/  @P0 LDC R0, c[0x0][0xc3c] ;  /* 0x00030f00ff000b82 */ /* 0x000eb00000000800 */
[----:B------:R-:W0:Y:S01]  /*84f0*/  @P0 LDC R3, c[0x0][0xc40] ;  /* 0x00031000ff030b82 */ /* 0x000e220000000800 */
[----:B--2---:R-:W-:Y:S01]  /*8500*/  @P0 IMAD.HI.U32 R0, R2, R0, RZ ;  /* 0x0000000002000227 */ /* 0x004fe200078e00ff */
[----:B------:R-:W-:-:S04]  /*8510*/  MOV R24, R2 ;  /* 0x0000000200187202 */ /* 0x000fc80000000f00 */
[----:B0-----:R-:W-:Y:S02]  /*8520*/  @P0 SHF.R.U32.HI R24, RZ, R3, R0 ;  /* 0x00000003ff180219 */ /* 0x001fe40000011600 */
        /* <DEDUP_REMOVED lines=8> */
[----:B------:R-:W0:Y:S02]  /*85b0*/  @P0 LDC.64 R2, c[0x0][0xa28] ;  /* 0x00028a00ff020b82 */ /* 0x000e240000000a00 */
[----:B0-----:R-:W-:-:S05]  /*85c0*/  @P0 IMAD.WIDE R2, R19, 0x4, R2 ;  /* 0x0000000413020825 */ /* 0x001fca00078e0202 */
[----:B------:R-:W2:Y:S01]  /*85d0*/  @P0 LDG.E R18, desc[UR48][R2.64] ;  /* 0x0000003002120981 */ /* 0x000ea2000c1e1900 */
[----:B------:R-:W-:-:S04]  /*85e0*/  UIADD3 UR4, UR37, 0x15400, URZ ;  /* 0x0001540025047890 */ /* 0x000fc8000fffe03f */
[----:B------:R-:W-:-:S06]  /*85f0*/  ULOP3.LUT UP0, URZ, UR4, 0x1bf, URZ, 0xc0, !UPT ;  /* 0x000001bf043f7892 */ /* 0x000fcc000f80c03f */
[----:B------:R-:W-:Y:S01]  /*8600*/  PLOP3.LUT P0, PT, PT, PT, UP0, 0x80, 0x0 ;  /* 0x000000000000781c */ /* 0x000fe20003f0f008 */
[----:B--2---:R0:W-:-:S12]  /*8610*/  STL [R1+0x8], R18 ;  /* 0x0000081201007387 */ /* 0x0041d80000100800 */
        /* <DEDUP_REMOVED lines=17> */
.L_x_10042:
        /* <DEDUP_REMOVED lines=20> */
.L_x_10044:
        /* <DEDUP_REMOVED lines=15> */
.L_x_10043:
[----:B------:R-:W-:Y:S01]  /*8960*/  ULDC.64 UR4, c[0x0][0x9f8] ;  /* 0x00027e0000047ab9 */ /* 0x000fe20000000a00 */
[----:B------:R-:W-:Y:S01]  /*8970*/  MOV R6, R19 ;  /* 0x0000001300067202 */ /* 0x000fe20000000f00 */
[----:B------:R-:W1:Y:S01]  /*8980*/  LDC R9, c[0x0][0x430] ;  /* 0x00010c00ff097b82 */ /* 0x000e620000000800 */
[----:B------:R-:W-:Y:S01]  /*8990*/  ISETP.NE.U32.AND P0, PT, RZ, UR4, PT ;  /* 0x00000004ff007c0c */ /* 0x000fe2000bf05070 */
[----:B------:R-:W-:Y:S01]  /*89a0*/  IMAD.MOV R5, RZ, RZ, -R19 ;  /* 0x000000ffff057224 */ /* 0x000fe200078e0a13 */
[----:B------:R-:W-:Y:S02]  /*89b0*/  ULDC UR4, c[0x0][0xc44] ;  /* 0x0003110000047ab9 */ /* 0x000fe40000000800 */
[----:B------:R-:W-:-:S13]  /*89c0*/  ISETP.NE.AND.EX P0, PT, RZ, UR5, PT, P0 ;  /* 0x00000005ff007c0c */ /* 0x000fda000bf05300 */
[----:B------:R-:W2:Y:S02]  /*89d0*/  @P0 LDC.64 R2, c[0x0][0x9f8] ;  /* 0x00027e00ff020b82 */ /* 0x000ea40000000a00 */
[----:B--2---:R-:W-:-:S05]  /*89e0*/  @P0 IMAD.WIDE R2, R19, 0x4, R2 ;  /* 0x0000000413020825 */ /* 0x004fca00078e0202 */
[----:B------:R-:W2:Y:S01]  /*89f0*/  @P0 LDG.E R6, desc[UR48][R2.64] ;  /* 0x0000003002060981 */ /* 0x000ea2000c1e1900 */
[----:B------:R-:W-:Y:S01]  /*8a00*/  UMOV UR5, 0xffffffff ;  /* 0xffffffff00057882 */ /* 0x000fe20000000000 */
[----:B------:R-:W-:Y:S02]  /*8a10*/  IMAD R22, R5, UR4, R24 ;  /* 0x0000000405167c24 */ /* 0x000fe4000f8e0218 */
[----:B--2---:R2:W-:Y:S01]  /*8a20*/  STL [R1], R6 ;  /* 0x0000000601007387 */ /* 0x0045e20000100800 */
[----:B-1----:R-:W-:Y:S05]  /*8a30*/  BRA.DIV UR5, `(.L_x_10045) ;  /* 0x0000002e05d87947 */ /* 0x002fea000b800000 */
.L_x_10093:
[----:B------:R-:W1:Y:S01]  /*8a40*/  S2R R2, SR_TID.X ;  /* 0x0000000000027919 */ /* 0x000e620000002100 */
[----:B------:R-:W-:Y:S01]  /*8a50*/  USHF.L.U32 UR4, UR43, 0x7, URZ ;  /* 0x000000072b047899 */ /* 0x000fe2000800063f */
[----:B------:R-:W-:Y:S02]  /*8a60*/  ISETP.NE.AND P1, PT, R9, 0x1, PT ;  /* 0x000000010900780c */ /* 0x000fe40003f25270 */
[----:B------:R-:W-:Y:S02]  /*8a70*/  SHF.R.S32.HI R10, RZ, 0x1f, R6 ;  /* 0x0000001fff0a7819 */ /* 0x000fe40000011406 */
[----:B------:R-:W-:-:S03]  /*8a80*/  LOP3.LUT R16, R16, 0xffffffbf, RZ, 0xc0, !PT ;  /* 0xffffffbf10107812 */ /* 0x000fc600078ec0ff */
[----:B------:R3:W-:Y:S06]  /*8a90*/  STL [R1+0x4], R10 ;  /* 0x0000040a01007387 */ /* 0x0007ec0000100800 */
[----:B------:R-:W4:Y:S01]  /*8aa0*/  @P1 LDC R3, c[0x0][0x434] ;  /* 0x00010d00ff031b82 */ /* 0x000f220000000800 */
[----:B------:R-:W-:-:S07]  /*8ab0*/  @P1 LOP3.LUT R16, R16, 0x40, RZ, 0xfc, !PT ;  /* 0x0000004010101812 */ /* 0x000fce00078efcff */
[----:B------:R-:W0:Y:S01]  /*8ac0*/  @P1 LDC R7, c[0x0][0x438] ;  /* 0x00010e00ff071b82 */ /* 0x000e220000000800 */
[----:B-1----:R-:W-:Y:S01]  /*8ad0*/  SHF.R.U32.HI R0, RZ, 0x2, R2 ;  /* 0x00000002ff007819 */ /* 0x002fe20000011602 */
[----:B------:R-:W-:-:S03]  /*8ae0*/  IMAD.SHL.U32 R2, R2, 0x20, RZ ;  /* 0x0000002002027824 */ /* 0x000fc600078e00ff */
[----:B------:R-:W-:Y:S02]  /*8af0*/  LOP3.LUT R0, R0, 0x1f, RZ, 0xc0, !PT ;  /* 0x0000001f00007812 */ /* 0x000fe400078ec0ff */
[----:B------:R-:W-:-:S04]  /*8b00*/  LOP3.LUT R2, R2, 0x60, RZ, 0xc0, !PT ;  /* 0x0000006002027812 */ /* 0x000fc800078ec0ff */
[----:B------:R-:W-:-:S04]  /*8b10*/  LOP3.LUT R0, R0, UR4, R2, 0xfe, !PT ;  /* 0x0000000400007c12 */ /* 0x000fc8000f8efe02 */
[C---:B------:R-:W-:Y:S01]  /*8b20*/  ISETP.GE.AND P0, PT, R0.reuse, UR36, PT ;  /* 0x0000002400007c0c */ /* 0x040fe2000bf06270 */
[----:B------:R-:W-:-:S04]  /*8b30*/  IMAD.IADD R0, R0, 0x1, R18 ;  /* 0x0000000100007824 */ /* 0x000fc800078e0212 */
[----:B----4-:R-:W-:-:S04]  /*8b40*/  @P1 IMAD.HI.U32 R2, R0, R3, RZ ;  /* 0x0000000300021227 */ /* 0x010fc800078e00ff */
[----:B------:R-:W-:Y:S01]  /*8b50*/  IMAD.MOV.U32 R8, RZ, RZ, R0 ;  /* 0x000000ffff087224 */ /* 0x000fe200078e0000 */
[----:B0-----:R-:W-:-:S03]  /*8b60*/  @P1 SHF.R.U32.HI R8, RZ, R7, R2 ;  /* 0x00000007ff081219 */ /* 0x001fc60000011602 */
[----:B------:R-:W0:Y:S01]  /*8b70*/  @!P0 LDC.64 R4, c[0x0][0x428] ;  /* 0x00010a00ff048b82 */ /* 0x000e220000000a00 */
[----:B------:R-:W-:Y:S01]  /*8b80*/  @!P0 SHF.R.S32.HI R3, RZ, 0x1f, R8 ;  /* 0x0000001fff038819 */ /* 0x000fe20000011408 */
[----:B0-----:R-:W-:-:S04]  /*8b90*/  @!P0 IMAD R2, R10, R4, RZ ;  /* 0x000000040a028224 */ /* 0x001fc800078e02ff */
[----:B------:R-:W-:Y:S01]  /*8ba0*/  @!P0 IMAD R5, R6, R5, R2 ;  /* 0x0000000506058224 */ /* 0x000fe200078e0202 */
[----:B------:R-:W-:-:S05]  /*8bb0*/  @!P0 MOV R2, R8 ;  /* 0x0000000800028202 */ /* 0x000fca0000000f00 */
[----:B------:R-:W-:Y:S02]  /*8bc0*/  @!P0 IMAD.WIDE.U32 R2, R6, R4, R2 ;  /* 0x0000000406028225 */ /* 0x000fe400078e0002 */
[----:B--2---:R-:W0:Y:S02]  /*8bd0*/  @!P0 LDC.64 R6, c[0x0][0x418] ;  /* 0x00010600ff068b82 */ /* 0x004e240000000a00 */
[----:B------:R-:W-:Y:S02]  /*8be0*/  @!P0 IMAD.IADD R5, R3, 0x1, R5 ;  /* 0x0000000103058824 */ /* 0x000fe400078e0205 */
[----:B------:R-:W-:Y:S01]  /*8bf0*/  IMAD.MOV.U32 R4, RZ, RZ, RZ ;  /* 0x000000ffff047224 */ /* 0x000fe200078e00ff */
[----:B0-----:R-:W-:-:S04]  /*8c00*/  @!P0 LEA R6, P1, R2, R6, 0x2 ;  /* 0x0000000602068211 */ /* 0x001fc800078210ff */
[----:B------:R-:W-:Y:S01]  /*8c10*/  @!P0 LEA.HI.X R7, R2, R7, R5, 0x2, P1 ;  /* 0x0000000702078211 */ /* 0x000fe200008f1405 */
[----:B------:R-:W-:Y:S01]  /*8c20*/  IMAD.U32 R2, RZ, RZ, UR40 ;  /* 0x00000028ff027e24 */ /* 0x000fe2000f8e00ff */
[----:B------:R-:W-:Y:S01]  /*8c30*/  LOP3.LUT R16, R16, 0xffffff7f, RZ, 0xc0, !PT ;  /* 0xffffff7f10107812 */ /* 0x000fe200078ec0ff */
[----:B------:R-:W-:Y:S01]  /*8c40*/  IMAD.MOV R3, RZ, RZ, -R8 ;  /* 0x000000ffff037224 */ /* 0x000fe200078e0a08 */
[----:B------:R-:W-:Y:S01]  /*8c50*/  SHF.R.S32.HI R29, RZ, 0x1f, R22 ;  /* 0x0000001fff1d7819 */ /* 0x000fe20000011416 */
[----:B------:R0:W5:Y:S01]  /*8c60*/  @!P0 LDG.E R4, desc[UR48][R6.64] ;  /* 0x0000003006048981 */ /* 0x000162000c1e1900 */
[----:B------:R-:W-:Y:S01]  /*8c70*/  ISETP.NE.AND P2, PT, R2, 0x3, PT ;  /* 0x000000030200780c */ /* 0x000fe20003f45270 */
[----:B0-----:R-:W-:-:S12]  /*8c80*/  IMAD R6, R9, R3, R0 ;  /* 0x0000000309067224 */ /* 0x001fd800078e0200 */
[----:B------:R-:W-:Y:S01]  /*8c90*/  @P2 LOP3.LUT R16, R16, 0x80, RZ, 0xfc, !PT ;  /* 0x0000008010102812 */ /* 0x000fe200078efcff */
[----:B---3--:R-:W-:Y:S06]  /*8ca0*/  @!P2 BRA `(.L_x_10046) ;  /* 0x000000000004a947 */ /* 0x008fec0003800000 */
[----:B------:R-:W-:Y:S01]  /*8cb0*/  BPT.TRAP 0x1 ;  /* 0x000000040000795c */ /* 0x000fe20000300000 */
.L_x_10046:
        /* <DEDUP_REMOVED lines=21> */
[----:B------:R-:W-:Y:S02]  /*8e10*/  LEA R0, R23, UR37, 0x3 ;  /* 0x0000002517007c11 */ /* 0x000fe4000f8e18ff */
[----:B------:R-:W-:-:S04]  /*8e20*/  SHF.L.U32 R2, R25, 0x1f, RZ ;  /* 0x0000001f19027819 */ /* 0x000fc800000006ff */
[----:B------:R-:W0:Y:S02]  /*8e30*/  SYNCS.PHASECHK.TRANS64.TRYWAIT P0, [R0+URZ+0x2d840], R2 ;  /* 0x02d84002000075a7 */ /* 0x000e24000800017f */
[----:B0-----:R-:W-:Y:S05]  /*8e40*/  @!P0 BRA `(.L_x_10048) ;  /* 0x0000002c00088947 */ /* 0x001fea0003800000 */
.L_x_10094:
[----:B------:R-:W-:Y:S05]  /*8e50*/  BSYNC B0 ;  /* 0x0000000000007941 */ /* 0x000fea0003800000 */
.L_x_10047:
[----:B------:R-:W1:Y:S01]  /*8e60*/  S2R R9, SR_TID.X ;  /* 0x0000000000097919 */ /* 0x000e620000002100 */
[----:B------:R-:W-:Y:S01]  /*8e70*/  ULDC.64 UR4, c[0x0][0x300] ;  /* 0x0000c00000047ab9 */ /* 0x000fe20000000a00 */
[----:B------:R-:W-:Y:S01]  /*8e80*/  USHF.L.U32 UR6, UR43, 0x7, URZ ;  /* 0x000000072b067899 */ /* 0x000fe2000800063f */
[----:B------:R-:W-:Y:S01]  /*8e90*/  IMAD R7, R7, UR4, RZ ;  /* 0x0000000407077c24 */ /* 0x000fe2000f8e02ff */
[----:B------:R-:W-:Y:S01]  /*8ea0*/  LOP3.LUT P4, RZ, R16, 0x4, RZ, 0xc0, !PT ;  /* 0x0000000410ff7812 */ /* 0x000fe2000788c0ff */
        /* <DEDUP_REMOVED lines=15> */
[----:B-1----:R-:W-:Y:S01]  /*8fa0*/  SHF.R.U32.HI R10, RZ, 0x2, R9 ;  /* 0x00000002ff0a7819 */ /* 0x002fe20000011609 */
[----:B------:R-:W-:Y:S01]  /*8fb0*/  IMAD.SHL.U32 R8, R9, 0x8, RZ ;  /* 0x0000000809087824 */ /* 0x000fe200078e00ff */
[----:B------:R-:W-:Y:S01]  /*8fc0*/  LEA R5, P0, R2, UR4, 0x1 ;  /* 0x0000000402057c11 */ /* 0x000fe2000f8008ff */
[----:B------:R-:W-:Y:S01]  /*8fd0*/  IMAD.U32 R9, RZ, RZ, UR6 ;  /* 0x00000006ff097e24 */ /* 0x000fe2000f8e00ff */
[----:B------:R-:W-:Y:S01]  /*8fe0*/  IADD3 R4, R3, R4, RZ ;  /* 0x0000000403047210 */ /* 0x000fe20007ffe0ff */
[----:B------:R-:W-:Y:S01]  /*8ff0*/  UMOV UR4, 0xffffffff ;  /* 0xffffffff00047882 */ /* 0x000fe20000000000 */
[----:B------:R-:W-:Y:S02]  /*9000*/  LOP3.LUT R10, R10, 0x1f, RZ, 0xc0, !PT ;  /* 0x0000001f0a0a7812 */ /* 0x000fe400078ec0ff */
[----:B------:R-:W-:Y:S01]  /*9010*/  LEA.HI.X R6, R2, UR5, R4, 0x1, P0 ;  /* 0x0000000502067c11 */ /* 0x000fe200080f0c04 */
[----:B------:R-:W-:Y:S01]  /*9020*/  IMAD R4, R23, 0x3000, R28 ;  /* 0x0000300017047824 */ /* 0x000fe200078e021c */
[----:B------:R-:W-:-:S02]  /*9030*/  LOP3.LUT R8, R8, 0x18, RZ, 0xc0, !PT ;  /* 0x0000001808087812 */ /* 0x000fc400078ec0ff */
[----:B------:R-:W-:Y:S01]  /*9040*/  IADD3 R9, -R10, UR36, -R9 ;  /* 0x000000240a097c10 */ /* 0x000fe2000fffe909 */
[----:B------:R-:W-:Y:S06]  /*9050*/  BRA.DIV UR4, `(.L_x_10049) ;  /* 0x0000002a04987947 */ /* 0x000fec000b800000 */
[----:B------:R-:W0:Y:S01]  /*9060*/  SHFL.IDX PT, R3, R5, RZ, 0x1c1f ;  /* 0x001c1fff05037589 */ /* 0x000e2200000e0000 */
[----:B------:R-:W-:-:S03]  /*9070*/  ISETP.GE.AND P0, PT, R9, 0x1, PT ;  /* 0x000000010900780c */ /* 0x000fc60003f06270 */
[----:B------:R-:W1:Y:S04]  /*9080*/  SHFL.IDX PT, R2, R6, RZ, 0x1c1f ;  /* 0x001c1fff06027589 */ /* 0x000e6800000e0000 */
[----:B------:R-:W-:Y:S06]  /*9090*/  SHFL.IDX PT, R14, R5, 0x3, 0x1c1f ;  /* 0x007c1f00050e7f89 */ /* 0x000fec00000e0000 */
[----:B------:R-:W-:-:S02]  /*90a0*/  @P0 LEA R7, R4, UR37, 0x1 ;  /* 0x0000002504070c11 */ /* 0x000fc4000f8e08ff */
        /* <DEDUP_REMOVED lines=10> */
[----:B------:R-:W-:Y:S01]  /*9150*/  @P0 LEA R7, R4, UR37, 0x1 ;  /* 0x0000002504070c11 */ /* 0x000fe2000f8e08ff */
        /* <DEDUP_REMOVED lines=12> */
[----:B------:R-:W1:Y:S04]  /*9220*/  SHFL.IDX PT, R2, R6, 0x2, 0x1c1f ;  /* 0x005c1f0006027f89 */ /* 0x000e6800000e0000 */
[----:B------:R-:W2:Y:S01]  /*9230*/  SHFL.IDX PT, R6, R6, 0x3, 0x1c1f ;  /* 0x007c1f0006067f89 */ /* 0x000ea200000e0000 */
[----:B0-----:R-:W-:-:S04]  /*9240*/  @P0 LEA R3, P1, R8, R3, 0x1 ;  /* 0x0000000308030211 */ /* 0x001fc800078208ff */
[----:B-1----:R-:W-:-:S04]  /*9250*/  @P0 IADD3.X R2, RZ, R2, RZ, P1, !PT ;  /* 0x00000002ff020210 */ /* 0x002fc80000ffe4ff */
[----:B------:R-:W-:-:S04]  /*9260*/  @P0 LOP3.LUT R3, R3, R2, RZ, 0x3c, !PT ;  /* 0x0000000203030212 */ /* 0x000fc800078e3cff */
[----:B------:R-:W-:-:S04]  /*9270*/  @P0 LOP3.LUT R2, R3, R2, RZ, 0x3c, !PT ;  /* 0x0000000203020212 */ /* 0x000fc800078e3cff */
[----:B------:R-:W-:-:S05]  /*9280*/  @P0 LOP3.LUT R3, R3, R2, RZ, 0x3c, !PT ;  /* 0x0000000203030212 */ /* 0x000fca00078e3cff */
[----:B------:R0:W-:Y:S04]  /*9290*/  @P0 LDGSTS.E.BYPASS.LTC128B.128 [R7+0x16400], desc[UR48][R2.64], !P4 ;  /* 0x1640000002070fae */ /* 0x0001e8000e101d70 */
[----:B------:R0:W-:Y:S04]  /*92a0*/  @P0 LDGSTS.E.BYPASS.LTC128B.128 [R7+0x18400], desc[UR48][R2.64+0x40], !P3 ;  /* 0x1840004002070fae */ /* 0x0001e8000d901d70 */
[----:B--2---:R0:W-:Y:S02]  /*92b0*/  @P0 LDGSTS.E.BYPASS.LTC128B.128 [R7+0x1a400], desc[UR48][R2.64+0x80], !P2 ;  /* 0x1a40008002070fae */ /* 0x0041e4000d101d70 */
.L_x_10104:
[----:B------:R-:W-:-:S13]  /*92c0*/  ISETP.GE.AND P0, PT, R9, 0x61, PT ;  /* 0x000000610900780c */ /* 0x000fda0003f06270 */
[----:B0-----:R-:W-:Y:S02]  /*92d0*/  @P0 LEA R2, P1, R8, R14, 0x1 ;  /* 0x0000000e08020211 */ /* 0x001fe400078208ff */
[----:B------:R-:W-:-:S03]  /*92e0*/  @P0 LEA R5, R4, UR37, 0x1 ;  /* 0x0000002504050c11 */ /* 0x000fc6000f8e08ff */
        /* <DEDUP_REMOVED lines=9> */
.L_x_10050:
        /* <DEDUP_REMOVED lines=11> */
.L_x_10051:
        /* <DEDUP_REMOVED lines=23> */
.L_x_10052:
[----:B------:R-:W2:Y:S01]  /*95a0*/  LDL R21, [R1+0xc] ;  /* 0x00000c0001157983 */ /* 0x000ea20000100800 */
[----:B------:R-:W1:Y:S01]  /*95b0*/  LDC R10, c[0x0][0x448] ;  /* 0x00011200ff0a7b82 */ /* 0x000e620000000800 */
[----:B------:R-:W-:Y:S01]  /*95c0*/  ULDC.64 UR4, c[0x0][0x2d8] ;  /* 0x0000b60000047ab9 */ /* 0x000fe20000000a00 */
[----:B0-----:R-:W-:Y:S01]  /*95d0*/  SHF.R.S32.HI R0, RZ, 0x1f, R19 ;  /* 0x0000001fff007819 */ /* 0x001fe20000011413 */
[----:B------:R-:W0:Y:S01]  /*95e0*/  S2R R26, SR_TID.X ;  /* 0x00000000001a7919 */ /* 0x000e220000002100 */
[----:B------:R-:W-:Y:S01]  /*95f0*/  IMAD R3, R29, UR4, RZ ;  /* 0x000000041d037c24 */ /* 0x000fe2000f8e02ff */
[----:B------:R-:W-:Y:S01]  /*9600*/  ULDC.64 UR6, c[0x0][0x2c8] ;  /* 0x0000b20000067ab9 */ /* 0x000fe20000000a00 */
[----:B------:R-:W-:Y:S01]  /*9610*/  IMAD.MOV R6, RZ, RZ, -R24 ;  /* 0x000000ffff067224 */ /* 0x000fe200078e0a18 */
[----:B------:R-:W-:Y:S01]  /*9620*/  ULDC.64 UR8, c[0x0][0x280] ;  /* 0x0000a00000087ab9 */ /* 0x000fe20000000a00 */
[C---:B------:R-:W-:Y:S01]  /*9630*/  IMAD R4, R22.reuse, UR5, R3 ;  /* 0x0000000516047c24 */ /* 0x040fe2000f8e0203 */
[----:B------:R-:W3:Y:S01]  /*9640*/  S2R R11, SR_TID.X ;  /* 0x00000000000b7919 */ /* 0x000ee20000002100 */
[----:B------:R-:W-:Y:S01]  /*9650*/  IMAD.WIDE.U32 R2, R22, UR4, RZ ;  /* 0x0000000416027c25 */ /* 0x000fe2000f8e00ff */
[----:B------:R-:W-:Y:S01]  /*9660*/  ULDC.64 UR4, c[0x0][0x2e0] ;  /* 0x0000b80000047ab9 */ /* 0x000fe20000000a00 */
[----:B------:R-:W-:-:S02]  /*9670*/  LOP3.LUT P3, RZ, R16, 0x400, RZ, 0xc0, !PT ;  /* 0x0000040010ff7812 */ /* 0x000fc4000786c0ff */
[----:B------:R-:W-:Y:S01]  /*9680*/  IMAD R0, R0, UR4, RZ ;  /* 0x0000000400007c24 */ /* 0x000fe2000f8e02ff */
[C---:B------:R-:W-:Y:S01]  /*9690*/  LOP3.LUT P4, RZ, R16.reuse, 0x200, RZ, 0xc0, !PT ;  /* 0x0000020010ff7812 */ /* 0x040fe2000788c0ff */
[----:B------:R-:W-:Y:S01]  /*96a0*/  IMAD.IADD R3, R3, 0x1, R4 ;  /* 0x0000000103037824 */ /* 0x000fe200078e0204 */
[----:B------:R-:W-:Y:S01]  /*96b0*/  LOP3.LUT P5, RZ, R16, 0x100, RZ, 0xc0, !PT ;  /* 0x0000010010ff7812 */ /* 0x000fe200078ac0ff */
[C---:B------:R-:W-:Y:S02]  /*96c0*/  IMAD R5, R19.reuse, UR5, R0 ;  /* 0x0000000513057c24 */ /* 0x040fe4000f8e0200 */
[----:B------:R-:W-:Y:S01]  /*96d0*/  IMAD.WIDE.U32 R2, R19, UR4, R2 ;  /* 0x0000000413027c25 */ /* 0x000fe2000f8e0002 */
[----:B------:R-:W-:Y:S01]  /*96e0*/  ULDC UR4, c[0x0][0xc38] ;  /* 0x00030e0000047ab9 */ /* 0x000fe20000000800 */
[----:B------:R-:W-:Y:S02]  /*96f0*/  LEA R19, R28, UR37, 0x1 ;  /* 0x000000251c137c11 */ /* 0x000fe4000f8e08ff */
[----:B-1----:R-:W-:-:S02]  /*9700*/  ISETP.NE.AND P0, PT, R10, 0x1, PT ;  /* 0x000000010a00780c */ /* 0x002fc40003f05270 */
[----:B------:R-:W-:Y:S02]  /*9710*/  IADD3 R3, R3, R5, RZ ;  /* 0x0000000503037210 */ /* 0x000fe40007ffe0ff */
[----:B0-----:R-:W-:Y:S01]  /*9720*/  SHF.R.U32.HI R20, RZ, 0x2, R26 ;  /* 0x00000002ff147819 */ /* 0x001fe2000001161a */
[----:B------:R-:W-:-:S08]  /*9730*/  IMAD.SHL.U32 R26, R26, 0x20, RZ ;  /* 0x000000201a1a7824 */ /* 0x000fd000078e00ff */
[----:B------:R-:W0:Y:S01]  /*9740*/  @P0 LDC R0, c[0x0][0x44c] ;  /* 0x00011300ff000b82 */ /* 0x000e220000000800 */
[----:B------:R-:W-:Y:S02]  /*9750*/  LOP3.LUT R20, R20, 0x1f, RZ, 0xc0, !PT ;  /* 0x0000001f14147812 */ /* 0x000fe400078ec0ff */
[----:B------:R-:W-:-:S05]  /*9760*/  LOP3.LUT R26, R26, 0x60, RZ, 0xc0, !PT ;  /* 0x000000601a1a7812 */ /* 0x000fca00078ec0ff */
[----:B------:R-:W1:Y:S01]  /*9770*/  @P0 LDC R4, c[0x0][0x450] ;  /* 0x00011400ff040b82 */ /* 0x000e620000000800 */
[----:B------:R-:W-:-:S07]  /*9780*/  LOP3.LUT R20, R20, R26, RZ, 0xfc, !PT ;  /* 0x0000001a14147212 */ /* 0x000fce00078efcff */
[----:B------:R-:W4:Y:S01]  /*9790*/  @P0 LDC R9, c[0x0][0x44c] ;  /* 0x00011300ff090b82 */ /* 0x000f220000000800 */
[----:B--2---:R-:W-:Y:S01]  /*97a0*/  IMAD R6, R6, UR4, R21 ;  /* 0x0000000406067c24 */ /* 0x004fe2000f8e0215 */
[----:B------:R-:W-:Y:S01]  /*97b0*/  ULDC.64 UR4, c[0x0][0x2d0] ;  /* 0x0000b40000047ab9 */ /* 0x000fe20000000a00 */
[----:B---3--:R-:W-:Y:S02]  /*97c0*/  SHF.R.U32.HI R21, RZ, 0x2, R11 ;  /* 0x00000002ff157819 */ /* 0x008fe4000001160b */
[----:B------:R-:W-:Y:S02]  /*97d0*/  IMAD R7, R6, 0xc0, R20 ;  /* 0x000000c006077824 */ /* 0x000fe400078e0214 */
[----:B------:R-:W-:Y:S01]  /*97e0*/  IMAD.SHL.U32 R20, R11, 0x8, RZ ;  /* 0x000000080b147824 */ /* 0x000fe200078e00ff */
[----:B------:R-:W-:Y:S01]  /*97f0*/  LOP3.LUT R21, R21, 0x1f, RZ, 0xc0, !PT ;  /* 0x0000001f15157812 */ /* 0x000fe200078ec0ff */
[----:B0-----:R-:W-:-:S03]  /*9800*/  @P0 IMAD.HI.U32 R0, R7, R0, RZ ;  /* 0x0000000007000227 */ /* 0x001fc600078e00ff */
[----:B------:R-:W-:Y:S01]  /*9810*/  LOP3.LUT R20, R20, 0x18, RZ, 0xc0, !PT ;  /* 0x0000001814147812 */ /* 0x000fe200078ec0ff */
[----:B------:R-:W-:Y:S01]  /*9820*/  IMAD.MOV.U32 R5, RZ, RZ, R7 ;  /* 0x000000ffff057224 */ /* 0x000fe200078e0007 */
[----:B-1----:R-:W-:-:S04]  /*9830*/  @P0 SHF.R.U32.HI R5, RZ, R4, R0 ;  /* 0x00000004ff050219 */ /* 0x002fc80000011600 */
[----:B------:R-:W-:-:S05]  /*9840*/  SHF.R.S32.HI R0, RZ, 0x1f, R5 ;  /* 0x0000001fff007819 */ /* 0x000fca0000011405 */
[----:B------:R-:W-:-:S04]  /*9850*/  IMAD R0, R0, UR4, RZ ;  /* 0x0000000400007c24 */ /* 0x000fc8000f8e02ff */
[C---:B------:R-:W-:Y:S02]  /*9860*/  IMAD R8, R5.reuse, UR5, R0 ;  /* 0x0000000505087c24 */ /* 0x040fe4000f8e0200 */
[----:B------:R-:W-:Y:S02]  /*9870*/  IMAD.MOV R0, RZ, RZ, -R5 ;  /* 0x000000ffff007224 */ /* 0x000fe400078e0a05 */
[----:B------:R-:W-:-:S04]  /*9880*/  IMAD.WIDE.U32 R4, R5, UR4, R2 ;  /* 0x0000000405047c25 */ /* 0x000fc8000f8e0002 */
[----:B------:R-:W-:Y:S02]  /*9890*/  IMAD R0, R10, R0, R7 ;  /* 0x000000000a007224 */ /* 0x000fe400078e0207 */
[----:B------:R-:W-:-:S03]  /*98a0*/  IMAD.IADD R5, R5, 0x1, R8 ;  /* 0x0000000105057824 */ /* 0x000fc600078e0208 */
[----:B------:R-:W-:Y:S01]  /*98b0*/  SHF.R.S32.HI R8, RZ, 0x1f, R0 ;  /* 0x0000001fff087819 */ /* 0x000fe20000011400 */
[----:B------:R-:W-:-:S04]  /*98c0*/  IMAD.WIDE.U32 R4, R0, UR6, R4 ;  /* 0x0000000600047c25 */ /* 0x000fc8000f8e0004 */
[----:B------:R-:W-:-:S04]  /*98d0*/  IMAD R8, R8, UR6, RZ ;  /* 0x0000000608087c24 */ /* 0x000fc8000f8e02ff */
[----:B------:R-:W-:Y:S01]  /*98e0*/  IMAD R8, R0, UR7, R8 ;  /* 0x0000000700087c24 */ /* 0x000fe2000f8e0208 */
[----:B------:R-:W-:-:S03]  /*98f0*/  LEA R0, P1, R4, UR8, 0x1 ;  /* 0x0000000804007c11 */ /* 0x000fc6000f8208ff */
[----:B------:R-:W-:Y:S01]  /*9900*/  IMAD.IADD R5, R5, 0x1, R8 ;  /* 0x0000000105057824 */ /* 0x000fe200078e0208 */
[----:B------:R-:W-:-:S04]  /*9910*/  IADD3 R8, R7, 0x80, RZ ;  /* 0x0000008007087810 */ /* 0x000fc80007ffe0ff */
[----:B------:R-:W-:Y:S01]  /*9920*/  LEA.HI.X R4, R4, UR9, R5, 0x1, P1 ;  /* 0x0000000904047c11 */ /* 0x000fe200088f0c05 */
[----:B----4-:R-:W-:Y:S01]  /*9930*/  @P0 IMAD.HI.U32 R9, R8, R9, RZ ;  /* 0x0000000908090227 */ /* 0x010fe200078e00ff */
[----:B------:R-:W0:Y:S03]  /*9940*/  @P0 LDC R5, c[0x0][0x450] ;  /* 0x00011400ff050b82 */ /* 0x000e260000000800 */
[----:B------:R-:W-:Y:S01]  /*9950*/  IMAD.MOV.U32 R7, RZ, RZ, R8 ;  /* 0x000000ffff077224 */ /* 0x000fe200078e0008 */
[----:B0-----:R-:W-:-:S05]  /*9960*/  @P0 SHF.R.U32.HI R7, RZ, R5, R9 ;  /* 0x00000005ff070219 */ /* 0x001fca0000011609 */
[----:B------:R-:W-:Y:S02]  /*9970*/  IMAD.MOV R5, RZ, RZ, -R7 ;  /* 0x000000ffff057224 */ /* 0x000fe400078e0a07 */
[----:B------:R-:W-:-:S04]  /*9980*/  IMAD.WIDE.U32 R2, R7, UR4, R2 ;  /* 0x0000000407027c25 */ /* 0x000fc8000f8e0002 */
[----:B------:R-:W-:Y:S01]  /*9990*/  IMAD R5, R10, R5, R8 ;  /* 0x000000050a057224 */ /* 0x000fe200078e0208 */
[----:B------:R-:W-:-:S05]  /*99a0*/  SHF.R.S32.HI R8, RZ, 0x1f, R7 ;  /* 0x0000001fff087819 */ /* 0x000fca0000011407 */
[----:B------:R-:W-:Y:S01]  /*99b0*/  IMAD R8, R8, UR4, RZ ;  /* 0x0000000408087c24 */ /* 0x000fe2000f8e02ff */
[----:B------:R-:W-:-:S03]  /*99c0*/  UMOV UR4, 0xffffffff ;  /* 0xffffffff00047882 */ /* 0x000fc60000000000 */
[----:B------:R-:W-:Y:S01]  /*99d0*/  IMAD R8, R7, UR5, R8 ;  /* 0x0000000507087c24 */ /* 0x000fe2000f8e0208 */
[----:B------:R-:W-:-:S03]  /*99e0*/  SHF.R.S32.HI R7, RZ, 0x1f, R5 ;  /* 0x0000001fff077819 */ /* 0x000fc60000011405 */
[----:B------:R-:W-:Y:S02]  /*99f0*/  IMAD.IADD R3, R3, 0x1, R8 ;  /* 0x0000000103037824 */ /* 0x000fe400078e0208 */
[----:B------:R-:W-:Y:S02]  /*9a00*/  IMAD R7, R7, UR6, RZ ;  /* 0x0000000607077c24 */ /* 0x000fe4000f8e02ff */
[----:B------:R-:W-:-:S04]  /*9a10*/  IMAD.WIDE.U32 R2, R5, UR6, R2 ;  /* 0x0000000605027c25 */ /* 0x000fc8000f8e0002 */
[----:B------:R-:W-:Y:S01]  /*9a20*/  IMAD R7, R5, UR7, R7 ;  /* 0x0000000705077c24 */ /* 0x000fe2000f8e0207 */
[----:B------:R-:W-:-:S04]  /*9a30*/  LEA R8, P0, R2, UR8, 0x1 ;  /* 0x0000000802087c11 */ /* 0x000fc8000f8008ff */
[----:B------:R-:W-:-:S04]  /*9a40*/  IADD3 R7, R3, R7, RZ ;  /* 0x0000000703077210 */ /* 0x000fc80007ffe0ff */
[----:B------:R-:W-:Y:S01]  /*9a50*/  LEA.HI.X R7, R2, UR9, R7, 0x1, P0 ;  /* 0x0000000902077c11 */ /* 0x000fe200080f0c07 */
[----:B------:R-:W-:Y:S06]  /*9a60*/  BRA.DIV UR4, `(.L_x_10053) ;  /* 0x00000026047c7947 */ /* 0x000fec000b800000 */
[----:B------:R-:W0:Y:S01]  /*9a70*/  SHFL.IDX PT, R3, R0, RZ, 0x1c1f ;  /* 0x001c1fff00037589 */ /* 0x000e2200000e0000 */
[----:B------:R-:W-:-:S03]  /*9a80*/  IMAD R5, R6, 0xc0, R21 ;  /* 0x000000c006057824 */ /* 0x000fc600078e0215 */
[----:B------:R-:W1:Y:S01]  /*9a90*/  SHFL.IDX PT, R2, R4, RZ, 0x1c1f ;  /* 0x001c1fff04027589 */ /* 0x000e6200000e0000 */
[C---:B------:R-:W-:Y:S01]  /*9aa0*/  VIADD R6, R5.reuse, 0x20 ;  /* 0x0000002005067836 */ /* 0x040fe20000000000 */
[----:B------:R-:W-:Y:S02]  /*9ab0*/  ISETP.GE.AND P0, PT, R5, UR38, PT ;  /* 0x0000002605007c0c */ /* 0x000fe4000bf06270 */
        /* <DEDUP_REMOVED lines=8> */
[----:B------:R0:W-:Y:S01]  /*9b40*/  @!P0 LDGSTS.E.BYPASS.LTC128B.128 [R19+0x12400], desc[UR48][R2.64+0x80], !P5 ;  /* 0x1240008002138fae */ /* 0x0001e2000e901d70 */
[----:B------:R-:W-:Y:S01]  /*9b50*/  ISETP.GE.AND P0, PT, R6, UR38, PT ;  /* 0x0000002606007c0c */ /* 0x000fe2000bf06270 */
[----:B------:R-:W-:-:S02]  /*9b60*/  VIADD R6, R5, 0x40 ;  /* 0x0000004005067836 */ /* 0x000fc40000000000 */
[----:B0-----:R-:W0:Y:S04]  /*9b70*/  SHFL.IDX PT, R3, R0, 0x1, 0x1c1f ;  /* 0x003c1f0000037f89 */ /* 0x001e2800000e0000 */
[----:B------:R-:W1:Y:S06]  /*9b80*/  SHFL.IDX PT, R2, R4, 0x1, 0x1c1f ;  /* 0x003c1f0004027f89 */ /* 0x000e6c00000e0000 */
[----:B0-----:R-:W-:-:S04]  /*9b90*/  @!P0 LEA R3, P1, R20, R3, 0x1 ;  /* 0x0000000314038211 */ /* 0x001fc800078208ff */
[----:B-1----:R-:W-:-:S04]  /*9ba0*/  @!P0 IADD3.X R2, RZ, R2, RZ, P1, !PT ;  /* 0x00000002ff028210 */ /* 0x002fc80000ffe4ff */
        /* <DEDUP_REMOVED lines=9> */
[----:B------:R-:W1:Y:S04]  /*9c40*/  SHFL.IDX PT, R2, R4, 0x2, 0x1c1f ;  /* 0x005c1f0004027f89 */ /* 0x000e6800000e0000 */
[----:B------:R-:W2:Y:S04]  /*9c50*/  SHFL.IDX PT, R4, R4, 0x3, 0x1c1f ;  /* 0x007c1f0004047f89 */ /* 0x000ea800000e0000 */
[----:B------:R-:W-:Y:S04]  /*9c60*/  SHFL.IDX PT, R0, R7, RZ, 0x1c1f ;  /* 0x001c1fff07007589 */ /* 0x000fe800000e0000 */
[----:B------:R-:W-:Y:S01]  /*9c70*/  SHFL.IDX PT, R7, R7, 0x1, 0x1c1f ;  /* 0x003c1f0007077f89 */ /* 0x000fe200000e0000 */
        /* <DEDUP_REMOVED lines=8> */
[----:B------:R-:W-:-:S13]  /*9d00*/  ISETP.GE.AND P0, PT, R6, UR38, PT ;  /* 0x0000002606007c0c */ /* 0x000fda000bf06270 */
[----:B------:R-:W-:-:S04]  /*9d10*/  @!P0 LEA R14, P1, R20, R14, 0x1 ;  /* 0x0000000e140e8211 */ /* 0x000fc800078208ff */
[----:B--2---:R-:W-:Y:S01]  /*9d20*/  @!P0 IADD3.X R9, RZ, R4, RZ, P1, !PT ;  /* 0x00000004ff098210 */ /* 0x004fe20000ffe4ff */
[----:B0-----:R-:W-:Y:S02]  /*9d30*/  @!P0 IMAD.MOV.U32 R2, RZ, RZ, R14 ;  /* 0x000000ffff028224 */ /* 0x001fe400078e000e */
[----:B------:R-:W0:Y:S01]  /*9d40*/  SHFL.IDX PT, R14, R8, RZ, 0x1c1f ;  /* 0x001c1fff080e7589 */ /* 0x000e2200000e0000 */
[----:B------:R-:W-:Y:S02]  /*9d50*/  VIADD R4, R5, 0x80 ;  /* 0x0000008005047836 */ /* 0x000fe40000000000 */
[----:B------:R-:W-:-:S05]  /*9d60*/  @!P0 IMAD.MOV.U32 R3, RZ, RZ, R9 ;  /* 0x000000ffff038224 */ /* 0x000fca00078e0009 */
[----:B------:R-:W-:Y:S04]  /*9d70*/  @!P0 LDGSTS.E.BYPASS.LTC128B.128 [R19+0xdc00], desc[UR48][R2.64], !P3 ;  /* 0x0dc0000002138fae */ /* 0x000fe8000d901d70 */
[----:B------:R-:W-:Y:S04]  /*9d80*/  @!P0 LDGSTS.E.BYPASS.LTC128B.128 [R19+0x10c00], desc[UR48][R2.64+0x40], !P4 ;  /* 0x10c0004002138fae */ /* 0x000fe8000e101d70 */
[----:B------:R1:W-:Y:S01]  /*9d90*/  @!P0 LDGSTS.E.BYPASS.LTC128B.128 [R19+0x13c00], desc[UR48][R2.64+0x80], !P5 ;  /* 0x13c0008002138fae */ /* 0x0003e2000e901d70 */
[----:B------:R-:W-:-:S13]  /*9da0*/  ISETP.GE.AND P0, PT, R4, UR38, PT ;  /* 0x0000002604007c0c */ /* 0x000fda000bf06270 */
[----:B0-----:R-:W-:-:S04]  /*9db0*/  @!P0 LEA R14, P1, R20, R14, 0x1 ;  /* 0x0000000e140e8211 */ /* 0x001fc800078208ff */
[----:B------:R-:W-:Y:S01]  /*9dc0*/  @!P0 IADD3.X R9, RZ, R0, RZ, P1, !PT ;  /* 0x00000000ff098210 */ /* 0x000fe20000ffe4ff */
[----:B-1----:R-:W-:Y:S02]  /*9dd0*/  @!P0 IMAD.MOV.U32 R2, RZ, RZ, R14 ;  /* 0x000000ffff028224 */ /* 0x002fe400078e000e */
[----:B------:R0:W1:Y:S02]  /*9de0*/  SHFL.IDX PT, R14, R8, 0x1, 0x1c1f ;  /* 0x003c1f00080e7f89 */ /* 0x00006400000e0000 */
[----:B------:R-:W-:-:S05]  /*9df0*/  @!P0 IMAD.MOV.U32 R3, RZ, RZ, R9 ;  /* 0x000000ffff038224 */ /* 0x000fca00078e0009 */
[----:B------:R0:W-:Y:S04]  /*9e00*/  @!P0 LDGSTS.E.BYPASS.LTC128B.128 [R19+0xe400], desc[UR48][R2.64], !P3 ;  /* 0x0e40000002138fae */ /* 0x0001e8000d901d70 */
[----:B------:R0:W-:Y:S04]  /*9e10*/  @!P0 LDGSTS.E.BYPASS.LTC128B.128 [R19+0x11400], desc[UR48][R2.64+0x40], !P4 ;  /* 0x1140004002138fae */ /* 0x0001e8000e101d70 */
[----:B------:R0:W-:Y:S02]  /*9e20*/  @!P0 LDGSTS.E.BYPASS.LTC128B.128 [R19+0x14400], desc[UR48][R2.64+0x80], !P5 ;  /* 0x1440008002138fae */ /* 0x0001e4000e901d70 */
.L_x_10117:
[----:B------:R-:W2:Y:S01]  /*9e30*/  LDL R0, [R1+0x10] ;  /* 0x0000100001007983 */ /* 0x000ea20000100800 */
[----:B------:R-:W-:-:S05]  /*9e40*/  VIADD R5, R5, 0xa0 ;  /* 0x000000a005057836 */ /* 0x000fca0000000000 */
[----:B------:R-:W-:-:S13]  /*9e50*/  ISETP.GE.AND P0, PT, R5, UR38, PT ;  /* 0x0000002605007c0c */ /* 0x000fda000bf06270 */
[----:B01----:R-:W-:-:S04]  /*9e60*/  @!P0 LEA R2, P1, R20, R14, 0x1 ;  /* 0x0000000e14028211 */ /* 0x003fc800078208ff */
[----:B------:R-:W-:-:S05]  /*9e70*/  @!P0 IADD3.X R3, RZ, R7, RZ, P1, !PT ;  /* 0x00000007ff038210 */ /* 0x000fca0000ffe4ff */
        /* <DEDUP_REMOVED lines=9> */
[----:B--2---:R-:W-:-:S04]  /*9f10*/  LOP3.LUT R0, R0, 0x1, RZ, 0xc, !PT ;  /* 0x0000000100007812 */ /* 0x004fc800078e0cff */
[----:B------:R-:W-:Y:S01]  /*9f20*/  SHF.L.U32 R0, R0, 0x1f, RZ ;  /* 0x0000001f00007819 */ /* 0x000fe200000006ff */
[----:B------:R-:W-:Y:S01]  /*9f30*/  NOP ;  /* 0x0000000000007918 */ /* 0x000fe20000000000 */
[----:B------:R-:W-:Y:S01]  /*9f40*/  SYNCS.ARRIVE.TRANS64.A1T0 RZ, [UR37+0x2d800], RZ ;  /* 0x02d800ffffff79a7 */ /* 0x000fe20008100025 */
[----:B------:R-:W-:Y:S01]  /*9f50*/  BSSY B0, `(.L_x_10054) ;  /* 0x0000003000007945 */ /* 0x000fe20003800000 */
[----:B------:R-:W1:Y:S03]  /*9f60*/  SYNCS.PHASECHK.TRANS64.TRYWAIT P0, [UR37+0x2d820], R0 ;  /* 0x02d82000ff0075a7 */ /* 0x000e660008000165 */
[----:B01----:R-:W-:Y:S05]  /*9f70*/  @!P0 BRA `(.L_x_10055) ;  /* 0x0000002800488947 */ /* 0x003fea0003800000 */
.L_x_10118:
[----:B------:R-:W-:Y:S05]  /*9f80*/  BSYNC B0 ;  /* 0x0000000000007941 */ /* 0x000fea0003800000 */
.L_x_10054:
[----:B------:R-:W-:Y:S01]  /*9f90*/  UISETP.GE.AND UP0, UPT, UR36, 0x81, UPT ;  /* 0x000000812400788c */ /* 0x000fe2000bf06270 */
[----:B------:R-:W-:-:S05]  /*9fa0*/  IMAD.U32 R10, RZ, RZ, UR43 ;  /* 0x0000002bff0a7e24 */ /* 0x000fca000f8e00ff */
[----:B------:R-:W-:-:S13]  /*9fb0*/  PLOP3.LUT P0, PT, PT, PT, UP0, 0x40, 0x0 ;  /* 0x000000000000781c */ /* 0x000fda0003f0e808 */
[----:B------:R-:W-:Y:S05]  /*9fc0*/  @P0 BRA `(.L_x_10056) ;  /* 0x0000000c00a00947 */ /* 0x000fea0003800000 */
[----:B------:R-:W-:Y:S01]  /*9fd0*/  BSSY B0, `(.L_x_10056) ;  /* 0x00000e7000007945 */ /* 0x000fe20003800000 */
[----:B------:R-:W-:Y:S01]  /*9fe0*/  IMAD.MOV.U32 R20, RZ, RZ, R25 ;  /* 0x000000ffff147224 */ /* 0x000fe200078e0019 */
[----:B0-----:R-:W-:Y:S01]  /*9ff0*/  MOV R0, UR39 ;  /* 0x0000002700007c02 */ /* 0x001fe20008000f00 */
[----:B------:R-:W-:Y:S02]  /*a000*/  IMAD.MOV.U32 R7, RZ, RZ, R23 ;  /* 0x000000ffff077224 */ /* 0x000fe400078e0017 */
[----:B------:R-:W-:-:S07]  /*a010*/  IMAD.U32 R26, RZ, RZ, UR43 ;  /* 0x0000002bff1a7e24 */ /* 0x000fce000f8e00ff */
.L_x_10069:
[----:B------:R-:W2:Y:S01]  /*a020*/  LDL R9, [R1+0x8] ;  /* 0x0000080001097983 */ /* 0x000ea20000100800 */
[----:B------:R-:W0:Y:S01]  /*a030*/  LDC R3, c[0x0][0x430] ;  /* 0x00010c00ff037b82 */ /* 0x000e220000000800 */
[----:B------:R-:W-:Y:S02]  /*a040*/  ULDC.64 UR4, c[0x0][0x428] ;  /* 0x00010a0000047ab9 */ /* 0x000fe40000000a00 */
[----:B------:R-:W3:Y:S04]  /*a050*/  LDL R6, [R1+0x4] ;  /* 0x0000040001067983 */ /* 0x000ee80000100800 */
[----:B------:R-:W4:Y:S01]  /*a060*/  LDL R8, [R1] ;  /* 0x0000000001087983 */ /* 0x000f220000100800 */
[----:B------:R-:W1:Y:S01]  /*a070*/  S2R R2, SR_TID.X ;  /* 0x0000000000027919 */ /* 0x000e620000002100 */
[----:B0-----:R-:W-:-:S13]  /*a080*/  ISETP.NE.AND P0, PT, R3, 0x1, PT ;  /* 0x000000010300780c */ /* 0x001fda0003f05270 */
[----:B------:R-:W0:Y:S01]  /*a090*/  @P0 LDC R4, c[0x0][0x434] ;  /* 0x00010d00ff040b82 */ /* 0x000e220000000800 */
[----:B-1----:R-:W-:Y:S01]  /*a0a0*/  IMAD.SHL.U32 R3, R2, 0x20, RZ ;  /* 0x0000002002037824 */ /* 0x002fe200078e00ff */
[----:B------:R-:W-:-:S06]  /*a0b0*/  SHF.R.U32.HI R5, RZ, 0x2, R2 ;  /* 0x00000002ff057819 */ /* 0x000fcc0000011602 */
[----:B------:R-:W1:Y:S01]  /*a0c0*/  @P0 LDC R2, c[0x0][0x438] ;  /* 0x00010e00ff020b82 */ /* 0x000e620000000800 */
[----:B------:R-:W-:Y:S02]  /*a0d0*/  LOP3.LUT R5, R5, 0x1f, RZ, 0xc0, !PT ;  /* 0x0000001f05057812 */ /* 0x000fe400078ec0ff */
[----:B------:R-:W-:-:S03]  /*a0e0*/  LOP3.LUT R3, R3, 0x60, RZ, 0xc0, !PT ;  /* 0x0000006003037812 */ /* 0x000fc600078ec0ff */
[----:B------:R-:W-:-:S05]  /*a0f0*/  IMAD R5, R0, 0x80, R5 ;  /* 0x0000008000057824 */ /* 0x000fca00078e0205 */
[----:B--2---:R-:W-:-:S05]  /*a100*/  IADD3 R5, R3, R5, R9 ;  /* 0x0000000503057210 */ /* 0x004fca0007ffe009 */
[----:B0-----:R-:W-:Y:S01]  /*a110*/  @P0 IMAD.HI.U32 R3, R5, R4, RZ ;  /* 0x0000000405030227 */ /* 0x001fe200078e00ff */
[----:B------:R-:W-:-:S04]  /*a120*/  MOV R4, R5 ;  /* 0x0000000500047202 */ /* 0x000fc80000000f00 */
[----:B-1----:R-:W-:Y:S01]  /*a130*/  @P0 SHF.R.U32.HI R4, RZ, R2, R3 ;  /* 0x00000002ff040219 */ /* 0x002fe20000011603 */
[----:B---3--:R-:W-:-:S03]  /*a140*/  IMAD R6, R6, UR4, RZ ;  /* 0x0000000406067c24 */ /* 0x008fc6000f8e02ff */
[--C-:B------:R-:W-:Y:S01]  /*a150*/  SHF.R.S32.HI R3, RZ, 0x1f, R4.reuse ;  /* 0x0000001fff037819 */ /* 0x100fe20000011404 */
[----:B------:R-:W-:Y:S02]  /*a160*/  IMAD.MOV.U32 R2, RZ, RZ, R4 ;  /* 0x000000ffff027224 */ /* 0x000fe400078e0004 */
[C---:B----4-:R-:W-:Y:S02]  /*a170*/  IMAD R6, R8.reuse, UR5, R6 ;  /* 0x0000000508067c24 */ /* 0x050fe4000f8e0206 */
[----:B------:R-:W-:Y:S01]  /*a180*/  IMAD.WIDE.U32 R2, R8, UR4, R2 ;  /* 0x0000000408027c25 */ /* 0x000fe2000f8e0002 */
[----:B------:R-:W-:-:S03]  /*a190*/  ULDC.64 UR4, c[0x0][0x418] ;  /* 0x0001060000047ab9 */ /* 0x000fc60000000a00 */
[----:B------:R-:W-:Y:S01]  /*a1a0*/  IMAD.IADD R6, R6, 0x1, R3 ;  /* 0x0000000106067824 */ /* 0x000fe200078e0203 */
[C---:B------:R-:W-:Y:S01]  /*a1b0*/  LEA R8, P0, R2.reuse, UR4, 0x2 ;  /* 0x0000000402087c11 */ /* 0x040fe2000f8010ff */
[----:B------:R-:W-:Y:S01]  /*a1c0*/  IMAD.U32 R10, RZ, RZ, UR40 ;  /* 0x00000028ff0a7e24 */ /* 0x000fe2000f8e00ff */
[----:B------:R-:W-:Y:S01]  /*a1d0*/  IADD3 R23, R7, 0x1, RZ ;  /* 0x0000000107177810 */ /* 0x000fe20007ffe0ff */
[----:B------:R-:W-:Y:S01]  /*a1e0*/  ULDC UR4, c[0x0][0x430] ;  /* 0x00010c0000047ab9 */ /* 0x000fe20000000800 */
[----:B------:R-:W-:Y:S01]  /*a1f0*/  LEA.HI.X R9, R2, UR5, R6, 0x2, P0 ;  /* 0x0000000502097c11 */ /* 0x000fe200080f1406 */
[----:B------:R-:W-:-:S04]  /*a200*/  IMAD.MOV R2, RZ, RZ, -R4 ;  /* 0x000000ffff027224 */ /* 0x000fc800078e0a04 */
[----:B------:R-:W2:Y:S01]  /*a210*/  LDG.E R4, desc[UR48][R8.64] ;  /* 0x0000003008047981 */ /* 0x000ea2000c1e1900 */
[----:B------:R-:W-:Y:S02]  /*a220*/  ISETP.NE.AND P1, PT, R10, 0x3, PT ;  /* 0x000000030a00780c */ /* 0x000fe40003f25270 */
[----:B------:R-:W-:Y:S01]  /*a230*/  ISETP.NE.AND P0, PT, R23, 0x2, PT ;  /* 0x000000021700780c */ /* 0x000fe20003f05270 */
[----:B------:R-:W-:-:S03]  /*a240*/  IMAD R5, R2, UR4, R5 ;  /* 0x0000000402057c24 */ /* 0x000fc6000f8e0205 */
[----:B------:R-:W-:Y:S01]  /*a250*/  SEL R25, RZ, 0x1, P0 ;  /* 0x00000001ff197807 */ /* 0x000fe20000000000 */
[----:B------:R-:W-:Y:S01]  /*a260*/  IMAD.MOV.U32 R10, RZ, RZ, R0 ;  /* 0x000000ffff0a7224 */ /* 0x000fe200078e0000 */
[----:B------:R-:W-:Y:S02]  /*a270*/  SEL R23, R23, RZ, P0 ;  /* 0x000000ff17177207 */ /* 0x000fe40000000000 */
[----:B------:R-:W-:Y:S02]  /*a280*/  LOP3.LUT R25, R20, R25, RZ, 0x3c, !PT ;  /* 0x0000001914197212 */ /* 0x000fe400078e3cff */
[----:B--2---:R-:W-:Y:S01]  /*a290*/  SHF.R.S32.HI R24, RZ, 0x1f, R4 ;  /* 0x0000001fff187819 */ /* 0x004fe20000011404 */
[----:B------:R-:W-:Y:S06]  /*a2a0*/  @!P1 BRA `(.L_x_10057) ;  /* 0x0000000000049947 */ /* 0x000fec0003800000 */
[----:B------:R-:W-:Y:S01]  /*a2b0*/  BPT.TRAP 0x1 ;  /* 0x000000040000795c */ /* 0x000fe20000300000 */
.L_x_10057:
[----:B------:R-:W-:Y:S01]  /*a2c0*/  LEA R6, R23, UR37, 0x3 ;  /* 0x0000002517067c11 */ /* 0x000fe2000f8e18ff */
[----:B------:R-:W-:Y:S01]  /*a2d0*/  BSSY B1, `(.L_x_10058) ;  /* 0x0000004000017945 */ /* 0x000fe20003800000 */
[----:B------:R-:W-:-:S04]  /*a2e0*/  SHF.L.U32 R0, R25, 0x1f, RZ ;  /* 0x0000001f19007819 */ /* 0x000fc800000006ff */
[----:B------:R-:W0:Y:S02]  /*a2f0*/  SYNCS.PHASECHK.TRANS64.TRYWAIT P0, [R6+URZ+0x2d840], R0 ;  /* 0x02d84000060075a7 */ /* 0x000e24000800017f */
[----:B0-----:R-:W-:Y:S05]  /*a300*/  @!P0 BRA `(.L_x_10059) ;  /* 0x00000024007c8947 */ /* 0x001fea0003800000 */
.L_x_10119:
[----:B------:R-:W-:Y:S05]  /*a310*/  BSYNC B1 ;  /* 0x0000000000017941 */ /* 0x000fea0003800000 */
.L_x_10058:
[----:B------:R-:W-:Y:S01]  /*a320*/  SHF.R.S32.HI R21, RZ, 0x1f, R5 ;  /* 0x0000001fff157819 */ /* 0x000fe20000011405 */
[----:B------:R-:W-:Y:S01]  /*a330*/  ULDC.64 UR4, c[0x0][0x300] ;  /* 0x0000c00000047ab9 */ /* 0x000fe20000000a00 */
[C---:B------:R-:W-:Y:S01]  /*a340*/  LOP3.LUT P3, RZ, R16.reuse, 0x4, RZ, 0xc0, !PT ;  /* 0x0000000410ff7812 */ /* 0x040fe2000786c0ff */
[----:B------:R-:W-:Y:S01]  /*a350*/  IMAD.WIDE.U32 R2, R5, UR4, RZ ;  /* 0x0000000405027c25 */ /* 0x000fe2000f8e00ff */
[C---:B------:R-:W-:Y:S02]  /*a360*/  LOP3.LUT P2, RZ, R16.reuse, 0x2, RZ, 0xc0, !PT ;  /* 0x0000000210ff7812 */ /* 0x040fe4000784c0ff */
[----:B------:R-:W-:Y:S01]  /*a370*/  LOP3.LUT P1, RZ, R16, 0x1, RZ, 0xc0, !PT ;  /* 0x0000000110ff7812 */ /* 0x000fe2000782c0ff */
[----:B0-----:R-:W-:Y:S02]  /*a380*/  IMAD R0, R21, UR4, RZ ;  /* 0x0000000415007c24 */ /* 0x001fe4000f8e02ff */
        /* <DEDUP_REMOVED lines=18> */
[----:B------:R-:W0:Y:S01]  /*a4b0*/  S2R R3, SR_TID.X ;  /* 0x0000000000037919 */ /* 0x000e220000002100 */
[----:B------:R-:W-:Y:S01]  /*a4c0*/  LEA R9, R9, UR37, 0x1 ;  /* 0x0000002509097c11 */ /* 0x000fe2000f8e08ff */
[----:B------:R-:W1:Y:S04]  /*a4d0*/  SHFL.IDX PT, R2, R8, RZ, 0x1c1f ;  /* 0x001c1fff08027589 */ /* 0x000e6800000e0000 */
[----:B------:R-:W-:Y:S01]  /*a4e0*/  SHFL.IDX PT, R27, R19, 0x2, 0x1c1f ;  /* 0x005c1f00131b7f89 */ /* 0x000fe200000e0000 */
[----:B0-----:R-:W-:-:S03]  /*a4f0*/  IMAD.SHL.U32 R11, R3, 0x8, RZ ;  /* 0x00000008030b7824 */ /* 0x001fc600078e00ff */
[----:B------:R-:W0:Y:S02]  /*a500*/  SHFL.IDX PT, R3, R19, RZ, 0x1c1f ;  /* 0x001c1fff13037589 */ /* 0x000e2400000e0000 */
[----:B------:R-:W-:-:S05]  /*a510*/  LOP3.LUT R11, R11, 0x18, RZ, 0xc0, !PT ;  /* 0x000000180b0b7812 */ /* 0x000fca00078ec0ff */
[----:B------:R-:W-:-:S05]  /*a520*/  IMAD.SHL.U32 R0, R11, 0x2, RZ ;  /* 0x000000020b007824 */ /* 0x000fca00078e00ff */
[----:B-1----:R-:W-:-:S04]  /*a530*/  IADD3 R2, P0, R2, R0, RZ ;  /* 0x0000000002027210 */ /* 0x002fc80007f1e0ff */
[----:B0-----:R-:W-:-:S05]  /*a540*/  IADD3.X R3, RZ, R3, RZ, P0, !PT ;  /* 0x00000003ff037210 */ /* 0x001fca00007fe4ff */
        /* <DEDUP_REMOVED lines=18> */
.L_x_10129:
[----:B--2---:R-:W-:-:S05]  /*a670*/  IADD3 R2, P0, R2, R0, RZ ;  /* 0x0000000002027210 */ /* 0x004fca0007f1e0ff */
[----:B------:R-:W-:Y:S01]  /*a680*/  IMAD.X R3, RZ, RZ, R27, P0 ;  /* 0x000000ffff037224 */ /* 0x000fe200000e061b */
        /* <DEDUP_REMOVED lines=8> */
.L_x_10061:
        /* <DEDUP_REMOVED lines=11> */
.L_x_10062:
[----:B------:R1:W-:Y:S01]  /*a7c0*/  SYNCS.ARRIVE.TRANS64.A1T0 RZ, [R6+URZ+0x2d830], RZ ;  /* 0x02d830ff06ff79a7 */ /* 0x0003e2000810003f */
[----:B------:R-:W-:Y:S05]  /*a7d0*/  @!P2 BRA `(.L_x_10063) ;  /* 0x000000000004a947 */ /* 0x000fea0003800000 */
[----:B------:R-:W-:Y:S01]  /*a7e0*/  BPT.TRAP 0x1 ;  /* 0x000000040000795c */ /* 0x000fe20000300000 */
.L_x_10063:
[----:B------:R-:W-:Y:S01]  /*a7f0*/  SHF.L.U32 R2, R20, 0x1f, RZ ;  /* 0x0000001f14027819 */ /* 0x000fe200000006ff */
[----:B------:R-:W-:Y:S01]  /*a800*/  BSSY B1, `(.L_x_10064) ;  /* 0x0000004000017945 */ /* 0x000fe20003800000 */
[----:B-1----:R-:W-:-:S04]  /*a810*/  LEA R6, R7, UR37, 0x3 ;  /* 0x0000002507067c11 */ /* 0x002fc8000f8e18ff */
[----:B------:R-:W1:Y:S02]  /*a820*/  SYNCS.PHASECHK.TRANS64.TRYWAIT P0, [R6+URZ+0x2d860], R2 ;  /* 0x02d86002060075a7 */ /* 0x000e64000800017f */
[----:B-1----:R-:W-:Y:S05]  /*a830*/  @!P0 BRA `(.L_x_10065) ;  /* 0x0000002400888947 */ /* 0x002fea0003800000 */
.L_x_10130:
[----:B------:R-:W-:Y:S05]  /*a840*/  BSYNC B1 ;  /* 0x0000000000017941 */ /* 0x000fea0003800000 */
.L_x_10064:
[----:B------:R-:W2:Y:S01]  /*a850*/  S2R R3, SR_TID.X ;  /* 0x0000000000037919 */ /* 0x000ea20000002100 */
[----:B-1----:R-:W-:Y:S01]  /*a860*/  IMAD.MOV.U32 R2, RZ, RZ, -0x80 ;  /* 0xffffff80ff027424 */ /* 0x002fe200078e00ff */
[----:B------:R-:W-:Y:S01]  /*a870*/  UMOV UR4, 0xffffffff ;  /* 0xffffffff00047882 */ /* 0x000fe20000000000 */
[C---:B------:R-:W-:Y:S01]  /*a880*/  LOP3.LUT P3, RZ, R16.reuse, 0x20, RZ, 0xc0, !PT ;  /* 0x0000002010ff7812 */ /* 0x040fe2000786c0ff */
[----:B------:R-:W-:Y:S01]  /*a890*/  IMAD R7, R7, 0x3000, R28 ;  /* 0x0000300007077824 */ /* 0x000fe200078e021c */
[----:B------:R-:W-:Y:S01]  /*a8a0*/  LOP3.LUT P2, RZ, R16, 0x10, RZ, 0xc0, !PT ;  /* 0x0000001010ff7812 */ /* 0x000fe2000784c0ff */
[----:B------:R-:W-:Y:S01]  /*a8b0*/  IMAD R2, R26, R2, UR36 ;  /* 0x000000241a027e24 */ /* 0x000fe2000f8e0202 */
[----:B------:R-:W-:Y:S02]  /*a8c0*/  LOP3.LUT P1, RZ, R16, 0x8, RZ, 0xc0, !PT ;  /* 0x0000000810ff7812 */ /* 0x000fe4000782c0ff */
[----:B--2---:R-:W-:-:S04]  /*a8d0*/  SHF.R.U32.HI R3, RZ, 0x2, R3 ;  /* 0x00000002ff037819 */ /* 0x004fc80000011603 */
[----:B------:R-:W-:-:S05]  /*a8e0*/  LOP3.LUT R3, R3, 0x1f, RZ, 0xc0, !PT ;  /* 0x0000001f03037812 */ /* 0x000fca00078ec0ff */
[----:B0-----:R-:W-:Y:S01]  /*a8f0*/  IMAD.IADD R8, R2, 0x1, -R3 ;  /* 0x0000000102087824 */ /* 0x001fe200078e0a03 */
[----:B------:R-:W-:Y:S06]  /*a900*/  BRA.DIV UR4, `(.L_x_10066) ;  /* 0x0000002604687947 */ /* 0x000fec000b800000 */
[----:B------:R-:W0:Y:S01]  /*a910*/  SHFL.IDX PT, R2, R17, RZ, 0x1c1f ;  /* 0x001c1fff11027589 */ /* 0x000e2200000e0000 */
[----:B------:R-:W-:-:S03]  /*a920*/  LEA R7, R7, UR37, 0x1 ;  /* 0x0000002507077c11 */ /* 0x000fc6000f8e08ff */
        /* <DEDUP_REMOVED lines=32> */
.L_x_10140:
        /* <DEDUP_REMOVED lines=28> */
[----:B0-----:R-:W-:-:S04]  /*acf0*/  LEA R17, P0, R2, UR4, 0x1 ;  /* 0x0000000402117c11 */ /* 0x001fc8000f8008ff */
[----:B------:R-:W-:Y:S02]  /*ad00*/  LEA.HI.X R18, R2, UR5, R3, 0x1, P0 ;  /* 0x0000000502127c11 */ /* 0x000fe400080f0c03 */
[----:B------:R-:W-:-:S13]  /*ad10*/  PLOP3.LUT P0, PT, PT, PT, PT, 0x80, 0x0 ;  /* 0x000000000000781c */ /* 0x000fda0003f0f070 */
.L_x_10067:
        /* <DEDUP_REMOVED lines=11> */
.L_x_10068:
        /* <DEDUP_REMOVED lines=8> */
.L_x_10056:
[----:B0-----:R-:W-:-:S05]  /*ae50*/  IMAD.U32 R0, RZ, RZ, UR40 ;  /* 0x00000028ff007e24 */ /* 0x001fca000f8e00ff */
[----:B------:R-:W-:-:S13]  /*ae60*/  ISETP.NE.AND P0, PT, R0, 0x3, PT ;  /* 0x000000030000780c */ /* 0x000fda0003f05270 */
[----:B------:R-:W-:Y:S05]  /*ae70*/  @!P0 BRA `(.L_x_10070) ;  /* 0x0000000000048947 */ /* 0x000fea0003800000 */
[----:B------:R-:W-:Y:S01]  /*ae80*/  BPT.TRAP 0x1 ;  /* 0x000000040000795c */ /* 0x000fe20000300000 */
.L_x_10070:
[----:B------:R-:W-:Y:S01]  /*ae90*/  LEA R4, R23, UR37, 0x3 ;  /* 0x0000002517047c11 */ /* 0x000fe2000f8e18ff */
[----:B------:R-:W-:Y:S01]  /*aea0*/  BSSY B0, `(.L_x_10071) ;  /* 0x0000006000007945 */ /* 0x000fe20003800000 */
[----:B------:R-:W-:Y:S02]  /*aeb0*/  SHF.L.U32 R3, R25, 0x1f, RZ ;  /* 0x0000001f19037819 */ /* 0x000fe400000006ff */
[----:B------:R-:W-:Y:S02]  /*aec0*/  MOV R5, 0xffffff80 ;  /* 0xffffff8000057802 */ /* 0x000fe40000000f00 */
[----:B------:R-:W0:Y:S03]  /*aed0*/  SYNCS.PHASECHK.TRANS64.TRYWAIT P0, [R4+URZ+0x2d860], R3 ;  /* 0x02d86003040075a7 */ /* 0x000e26000800017f */
[----:B------:R-:W-:Y:S01]  /*aee0*/  IMAD R5, R10, R5, UR36 ;  /* 0x000000240a057e24 */ /* 0x000fe2000f8e0205 */
[----:B0-----:R-:W-:Y:S06]  /*aef0*/  @!P0 BRA `(.L_x_10072) ;  /* 0x0000002400508947 */ /* 0x001fec0003800000 */
.L_x_10141:
[----:B------:R-:W-:Y:S05]  /*af00*/  BSYNC B0 ;  /* 0x0000000000007941 */ /* 0x000fea0003800000 */
.L_x_10071:
[----:B------:R-:W1:Y:S01]  /*af10*/  S2R R0, SR_TID.X ;  /* 0x0000000000007919 */ /* 0x000e620000002100 */
[----:B------:R-:W-:Y:S01]  /*af20*/  UMOV UR4, 0xffffffff ;  /* 0xffffffff00047882 */ /* 0x000fe20000000000 */
[C---:B------:R-:W-:Y:S01]  /*af30*/  LOP3.LUT P3, RZ, R16.reuse, 0x20, RZ, 0xc0, !PT ;  /* 0x0000002010ff7812 */ /* 0x040fe2000786c0ff */
[----:B------:R-:W-:Y:S01]  /*af40*/  IMAD R7, R23, 0x3000, R28 ;  /* 0x0000300017077824 */ /* 0x000fe200078e021c */
[C---:B------:R-:W-:Y:S02]  /*af50*/  LOP3.LUT P2, RZ, R16.reuse, 0x10, RZ, 0xc0, !PT ;  /* 0x0000001010ff7812 */ /* 0x040fe4000784c0ff */
[----:B------:R-:W-:Y:S02]  /*af60*/  LOP3.LUT P1, RZ, R16, 0x8, RZ, 0xc0, !PT ;  /* 0x0000000810ff7812 */ /* 0x000fe4000782c0ff */
[----:B-1----:R-:W-:-:S04]  /*af70*/  SHF.R.U32.HI R0, RZ, 0x2, R0 ;  /* 0x00000002ff007819 */ /* 0x002fc80000011600 */
[----:B------:R-:W-:-:S05]  /*af80*/  LOP3.LUT R0, R0, 0x1f, RZ, 0xc0, !PT ;  /* 0x0000001f00007812 */ /* 0x000fca00078ec0ff */
[----:B------:R-:W-:Y:S01]  /*af90*/  IMAD.IADD R5, R5, 0x1, -R0 ;  /* 0x0000000105057824 */ /* 0x000fe200078e0a00 */
[----:B------:R-:W-:Y:S06]  /*afa0*/  BRA.DIV UR4, `(.L_x_10073) ;  /* 0x0000002604387947 */ /* 0x000fec000b800000 */
[----:B------:R-:W1:Y:S01]  /*afb0*/  S2R R2, SR_TID.X ;  /* 0x0000000000027919 */ /* 0x000e620000002100 */
[----:B------:R-:W2:Y:S04]  /*afc0*/  SHFL.IDX PT, R14, R17, RZ, 0x1c1f ;  /* 0x001c1fff110e7589 */ /* 0x000ea800000e0000 */
[----:B------:R-:W0:Y:S01]  /*afd0*/  SHFL.IDX PT, R0, R18, RZ, 0x1c1f ;  /* 0x001c1fff12007589 */ /* 0x000e2200000e0000 */
[----:B-1----:R-:W-:-:S05]  /*afe0*/  IMAD.SHL.U32 R2, R2, 0x8, RZ ;  /* 0x0000000802027824 */ /* 0x002fca00078e00ff */
[----:B------:R-:W-:-:S05]  /*aff0*/  LOP3.LUT R2, R2, 0x18, RZ, 0xc0, !PT ;  /* 0x0000001802027812 */ /* 0x000fca00078ec0ff */
[----:B------:R-:W-:-:S05]  /*b000*/  IMAD.SHL.U32 R6, R2, 0x2, RZ ;  /* 0x0000000202067824 */ /* 0x000fca00078e00ff */
[----:B--2---:R-:W-:Y:S02]  /*b010*/  IADD3 R2, P0, R14, R6, RZ ;  /* 0x000000060e027210 */ /* 0x004fe40007f1e0ff */
[----:B------:R-:W1:Y:S02]  /*b020*/  SHFL.IDX PT, R14, R17, 0x1, 0x1c1f ;  /* 0x003c1f00110e7f89 */ /* 0x000e6400000e0000 */
[----:B0-----:R-:W-:Y:S02]  /*b030*/  IADD3.X R3, RZ, R0, RZ, P0, !PT ;  /* 0x00000000ff037210 */ /* 0x001fe400007fe4ff */
[----:B------:R-:W-:Y:S02]  /*b040*/  ISETP.LT.OR P0, PT, R5, 0x1, P3 ;  /* 0x000000010500780c */ /* 0x000fe40001f01670 */
[----:B------:R-:W-:Y:S02]  /*b050*/  LEA R0, R7, UR37, 0x1 ;  /* 0x0000002507007c11 */ /* 0x000fe4000f8e08ff */
[----:B------:R-:W-:Y:S09]  /*b060*/  SHFL.IDX PT, R7, R18, 0x3, 0x1c1f ;  /* 0x007c1f0012077f89 */ /* 0x000ff200000e0000 */
[----:B------:R-:W-:Y:S01]  /*b070*/  LDGSTS.E.BYPASS.LTC128B.128 [R0+0x400], desc[UR48][R2.64], !P0 ;  /* 0x0040000002007fae */ /* 0x000fe2000c101d70 */
        /* <DEDUP_REMOVED lines=11> */
[----:B------:R-:W-:Y:S01]  /*b130*/  LDGSTS.E.BYPASS.LTC128B.128 [R0+0x2c00], desc[UR48][R2.64+0x40], !P0 ;  /* 0x02c0004002007fae */ /* 0x000fe2000c101d70 */
[----:B------:R-:W-:-:S13]  /*b140*/  ISETP.LT.OR P0, PT, R5, 0x21, P1 ;  /* 0x000000210500780c */ /* 0x000fda0000f01670 */
[----:B------:R0:W-:Y:S04]  /*b150*/  LDGSTS.E.BYPASS.LTC128B.128 [R0+0x4c00], desc[UR48][R2.64+0x80], !P0 ;  /* 0x04c0008002007fae */ /* 0x0001e8000c101d70 */
[----:B0-----:R-:W0:Y:S01]  /*b160*/  SHFL.IDX PT, R3, R18, 0x2, 0x1c1f ;  /* 0x005c1f0012037f89 */ /* 0x001e2200000e0000 */
[----:B-1----:R-:W-:-:S03]  /*b170*/  IADD3 R2, P0, R14, R6, RZ ;  /* 0x000000060e027210 */ /* 0x002fc60007f1e0ff */
[----:B------:R1:W2:Y:S02]  /*b180*/  SHFL.IDX PT, R14, R17, 0x3, 0x1c1f ;  /* 0x007c1f00110e7f89 */ /* 0x0002a400000e0000 */
[----:B0-----:R-:W-:Y:S01]  /*b190*/  IMAD.X R3, RZ, RZ, R3, P0 ;  /* 0x000000ffff037224 */ /* 0x001fe200000e0603 */
[----:B------:R-:W-:-:S13]  /*b1a0*/  ISETP.LT.OR P0, PT, R5, 0x41, P3 ;  /* 0x000000410500780c */ /* 0x000fda0001f01670 */
[----:B------:R1:W-:Y:S01]  /*b1b0*/  LDGSTS.E.BYPASS.LTC128B.128 [R0+0x1400], desc[UR48][R2.64], !P0 ;  /* 0x0140000002007fae */ /* 0x0003e2000c101d70 */
[----:B------:R-:W-:-:S13]  /*b1c0*/  ISETP.LT.OR P0, PT, R5, 0x41, P2 ;  /* 0x000000410500780c */ /* 0x000fda0001701670 */
[----:B------:R1:W-:Y:S01]  /*b1d0*/  LDGSTS.E.BYPASS.LTC128B.128 [R0+0x3400], desc[UR48][R2.64+0x40], !P0 ;  /* 0x0340004002007fae */ /* 0x0003e2000c101d70 */
[----:B------:R-:W-:-:S13]  /*b1e0*/  ISETP.LT.OR P0, PT, R5, 0x41, P1 ;  /* 0x000000410500780c */ /* 0x000fda0000f01670 */
[----:B--2---:R1:W-:Y:S02]  /*b1f0*/  LDGSTS.E.BYPASS.LTC128B.128 [R0+0x5400], desc[UR48][R2.64+0x80], !P0 ;  /* 0x0540008002007fae */ /* 0x0043e4000c101d70 */
.L_x_10151:
        /* <DEDUP_REMOVED lines=13> */
.L_x_10074:
        /* <DEDUP_REMOVED lines=11> */
.L_x_10075:
[----:B------:R-:W2:Y:S01]  /*b380*/  LDL.LU R3, [R1+0xc] ;  /* 0x00000c0001037983 */ /* 0x000ea20000300800 */
[----:B------:R-:W-:Y:S01]  /*b390*/  VIADD R23, R23, 0x1 ;  /* 0x0000000117177836 */ /* 0x000fe20000000000 */
[----:B------:R-:W-:Y:S01]  /*b3a0*/  ULDC UR4, c[0x0][0xc34] ;  /* 0x00030d0000047ab9 */ /* 0x000fe20000000800 */
[----:B------:R0:W-:Y:S01]  /*b3b0*/  SYNCS.ARRIVE.TRANS64.A1T0 RZ, [R4+URZ+0x2d850], RZ ;  /* 0x02d850ff04ff79a7 */ /* 0x0001e2000810003f */
[----:B------:R-:W3:Y:S02]  /*b3c0*/  LDL.LU R2, [R1+0x10] ;  /* 0x0000100001027983 */ /* 0x000ee40000300800 */
[----:B------:R-:W-:-:S04]  /*b3d0*/  ISETP.NE.AND P0, PT, R23, 0x2, PT ;  /* 0x000000021700780c */ /* 0x000fc80003f05270 */
[----:B------:R-:W-:Y:S02]  /*b3e0*/  SEL R23, R23, RZ, P0 ;  /* 0x000000ff17177207 */ /* 0x000fe40000000000 */
[----:B------:R-:W-:-:S04]  /*b3f0*/  SEL R0, RZ, 0x1, P0 ;  /* 0x00000001ff007807 */ /* 0x000fc80000000000 */
[----:B------:R-:W-:Y:S01]  /*b400*/  LOP3.LUT R25, R25, R0, RZ, 0x3c, !PT ;  /* 0x0000000019197212 */ /* 0x000fe200078e3cff */
[----:B--2---:R-:W-:Y:S02]  /*b410*/  VIADD R3, R3, UR41 ;  /* 0x0000002903037c36 */ /* 0x004fe40008000000 */
[----:B---3--:R-:W-:-:S03]  /*b420*/  VIADD R2, R2, 0x1 ;  /* 0x0000000102027836 */ /* 0x008fc60000000000 */
[----:B------:R0:W-:Y:S01]  /*b430*/  STL [R1+0xc], R3 ;  /* 0x00000c0301007387 */ /* 0x0001e20000100800 */
[----:B------:R-:W-:-:S03]  /*b440*/  ISETP.GE.AND P0, PT, R3, UR4, PT ;  /* 0x0000000403007c0c */ /* 0x000fc6000bf06270 */
[----:B------:R0:W-:Y:S10]  /*b450*/  STL [R1+0x10], R2 ;  /* 0x0000100201007387 */ /* 0x0001f40000100800 */
[----:B0-----:R-:W-:Y:S05]  /*b460*/  @!P0 BRA `(.L_x_10076) ;  /* 0xffffffd000048947 */ /* 0x001fea000383ffff */
[----:B------:R-:W-:-:S07]  /*b470*/  LOP3.LUT R0, R2, 0x1, RZ, 0xc, !PT ;  /* 0x0000000102007812 */ /* 0x000fce00078e0cff */
.L_x_10041:
[----:B------:R-:W0:Y:S01]  /*b480*/  S2R R3, SR_CgaCtaId ;  /* 0x0000000000037919 */ /* 0x000e220000008800 */
[----:B------:R-:W-:Y:S01]  /*b490*/  MOV R2, 0x400 ;  /* 0x0000040000027802 */ /* 0x000fe20000000f00 */
[----:B------:R-:W-:Y:S01]  /*b4a0*/  BSSY B0, `(.L_x_10077) ;  /* 0x0000005000007945 */ /* 0x000fe20003800000 */
[----:B------:R-:W-:Y:S02]  /*b4b0*/  SHF.L.U32 R0, R0, 0x1f, RZ ;  /* 0x0000001f00007819 */ /* 0x000fe400000006ff */
[----:B0-----:R-:W-:-:S04]  /*b4c0*/  LEA R4, R3, R2, 0x18 ;  /* 0x0000000203047211 */ /* 0x001fc800078ec0ff */
[----:B------:R-:W0:Y:S02]  /*b4d0*/  SYNCS.PHASECHK.TRANS64.TRYWAIT P0, [R4+URZ+0x2d820], R0 ;  /* 0x02d82000040075a7 */ /* 0x000e24000800017f */
[----:B0-----:R-:W-:Y:S05]  /*b4e0*/  @!P0 BRA `(.L_x_10078) ;  /* 0x00000024004c8947 */ /* 0x001fea0003800000 */
.L_x_10152:
[----:B------:R-:W-:Y:S05]  /*b4f0*/  BSYNC B0 ;  /* 0x0000000000007941 */ /* 0x000fea0003800000 */
.L_x_10077:
[----:B------:R-:W-:-:S03]  /*b500*/  UMOV UR4, 0xffffffff ;  /* 0xffffffff00047882 */ /* 0x000fc60000000000 */
[----:B------:R-:W-:Y:S05]  /*b510*/  BRA.DIV UR4, `(.L_x_10079) ;  /* 0x0000002604547947 */ /* 0x000fea000b800000 */
[----:B0-----:R-:W0:Y:S02]  /*b520*/  S2R R0, SR_TID.X ;  /* 0x0000000000007919 */ /* 0x001e240000002100 */
[----:B0-----:R-:W-:-:S04]  /*b530*/  SHF.R.U32.HI R0, RZ, 0x5, R0 ;  /* 0x00000005ff007819 */ /* 0x001fc80000011600 */
[----:B------:R-:W-:-:S05]  /*b540*/  LOP3.LUT R0, R0, 0x3, RZ, 0xc0, !PT ;  /* 0x0000000300007812 */ /* 0x000fca00078ec0ff */
[----:B------:R0:W1:Y:S02]  /*b550*/  SHFL.IDX PT, R14, R0, RZ, 0x1f ;  /* 0x00001fff000e7589 */ /* 0x00006400000e0000 */
.L_x_10155:
[----:B-1----:R-:W-:Y:S01]  /*b560*/  ISETP.NE.AND P0, PT, R14, RZ, PT ;  /* 0x000000ff0e00720c */ /* 0x002fe20003f05270 */
[----:B------:R-:W-:-:S12]  /*b570*/  BSSY B0, `(.L_x_10080) ;  /* 0x0000024000007945 */ /* 0x000fd80003800000 */
[----:B------:R-:W-:Y:S05]  /*b580*/  @P0 BRA `(.L_x_10081) ;  /* 0x0000000000880947 */ /* 0x000fea0003800000 */
[----:B------:R-:W-:-:S03]  /*b590*/  UMOV UR4, 0xffffffff ;  /* 0xffffffff00047882 */ /* 0x000fc60000000000 */
[----:B------:R-:W-:Y:S05]  /*b5a0*/  BRA.DIV UR4, `(.L_x_10082) ;  /* 0x0000002604647947 */ /* 0x000fea000b800000 */
[----:B------:R-:W-:-:S13]  /*b5b0*/  ELECT P6, URZ, PT ;  /* 0x00000000003f782f */ /* 0x000fda00038c0000 */
.L_x_10158:
[----:B------:R-:W-:Y:S05]  /*b5c0*/  @!P6 BRA `(.L_x_10081) ;  /* 0x000000000078e947 */ /* 0x000fea0003800000 */
[----:B------:R-:W-:-:S06]  /*b5d0*/  ULOP3.LUT UR4, UR42, 0x2, URZ, 0xfc, !UPT ;  /* 0x000000022a047892 */ /* 0x000fcc000f8efc3f */
[----:B0-----:R-:W-:-:S04]  /*b5e0*/  MOV R0, UR4 ;  /* 0x0000000400007c02 */ /* 0x001fc80008000f00 */
[----:B------:R-:W-:-:S13]  /*b5f0*/  ISETP.NE.AND P0, PT, R0, 0x3, PT ;  /* 0x000000030000780c */ /* 0x000fda0003f05270 */
[----:B------:R-:W-:Y:S05]  /*b600*/  @!P0 BRA `(.L_x_10083) ;  /* 0x0000000000048947 */ /* 0x000fea0003800000 */
[----:B------:R-:W-:Y:S01]  /*b610*/  BPT.TRAP 0x1 ;  /* 0x000000040000795c */ /* 0x000fe20000300000 */
.L_x_10083:
[----:B------:R-:W-:Y:S01]  /*b620*/  IMAD R3, R23, 0x8, R4 ;  /* 0x0000000817037824 */ /* 0x000fe200078e0204 */
[----:B------:R-:W-:Y:S01]  /*b630*/  SHF.L.U32 R2, R25, 0x1f, RZ ;  /* 0x0000001f19027819 */ /* 0x000fe200000006ff */
[----:B------:R-:W-:-:S03]  /*b640*/  VIADD R23, R23, 0x1 ;  /* 0x0000000117177836 */ /* 0x000fc60000000000 */
[----:B------:R-:W0:Y:S02]  /*b650*/  SYNCS.PHASECHK.TRANS64.TRYWAIT P1, [R3+URZ+0x2d840], R2 ;  /* 0x02d84002030075a7 */ /* 0x000e24000802017f */
[----:B------:R-:W-:-:S04]  /*b660*/  ISETP.NE.AND P2, PT, R23, 0x2, PT ;  /* 0x000000021700780c */ /* 0x000fc80003f45270 */
[----:B------:R-:W-:Y:S01]  /*b670*/  SEL R0, RZ, 0x1, P2 ;  /* 0x00000001ff007807 */ /* 0x000fe20001000000 */
[----:B0-----:R-:W-:Y:S08]  /*b680*/  @!P1 BRA `(.L_x_10084) ;  /* 0x00000024004c9947 */ /* 0x001ff00003800000 */
.L_x_10159:
[----:B------:R-:W-:Y:S02]  /*b690*/  SEL R23, R23, RZ, P2 ;  /* 0x000000ff17177207 */ /* 0x000fe40001000000 */
[----:B------:R-:W-:Y:S01]  /*b6a0*/  LOP3.LUT R0, R25, R0, RZ, 0x3c, !PT ;  /* 0x0000000019007212 */ /* 0x000fe200078e3cff */
[----:B------:R-:W-:Y:S06]  /*b6b0*/  @!P0 BRA `(.L_x_10085) ;  /* 0x0000000000048947 */ /* 0x000fec0003800000 */
[----:B------:R-:W-:Y:S01]  /*b6c0*/  BPT.TRAP 0x1 ;  /* 0x000000040000795c */ /* 0x000fe20000300000 */
.L_x_10085:
[----:B------:R-:W-:Y:S01]  /*b6d0*/  IMAD R23, R23, 0x8, R4 ;  /* 0x0000000817177824 */ /* 0x000fe200078e0204 */
[----:B------:R-:W-:-:S04]  /*b6e0*/  SHF.L.U32 R0, R0, 0x1f, RZ ;  /* 0x0000001f00007819 */ /* 0x000fc800000006ff */
[----:B------:R-:W1:Y:S02]  /*b6f0*/  SYNCS.PHASECHK.TRANS64.TRYWAIT P1, [R23+URZ+0x2d840], R0 ;  /* 0x02d84000170075a7 */ /* 0x000e64000802017f */
[----:B-1----:R-:W-:Y:S05]  /*b700*/  @!P1 BRA `(.L_x_10086) ;  /* 0x0000002400409947 */ /* 0x002fea0003800000 */
.L_x_10160:
[----:B------:R-:W-:Y:S05]  /*b710*/  @!P0 BRA `(.L_x_10087) ;  /* 0x0000000000048947 */ /* 0x000fea0003800000 */
[----:B------:R-:W-:Y:S01]  /*b720*/  BPT.TRAP 0x1 ;  /* 0x000000040000795c */ /* 0x000fe20000300000 */
.L_x_10087:
[----:B------:R-:W2:Y:S02]  /*b730*/  SYNCS.PHASECHK.TRANS64.TRYWAIT P1, [R3+URZ+0x2d860], R2 ;  /* 0x02d86002030075a7 */ /* 0x000ea4000802017f */
[----:B--2---:R-:W-:Y:S05]  /*b740*/  @!P1 BRA `(.L_x_10088) ;  /* 0x0000002400449947 */ /* 0x004fea0003800000 */
.L_x_10161:
[----:B------:R-:W-:Y:S05]  /*b750*/  @!P0 BRA `(.L_x_10089) ;  /* 0x0000000000048947 */ /* 0x000fea0003800000 */
[----:B------:R-:W-:Y:S01]  /*b760*/  BPT.TRAP 0x1 ;  /* 0x000000040000795c */ /* 0x000fe20000300000 */
.L_x_10089:
[----:B---3--:R3:W4:Y:S02]  /*b770*/  SYNCS.PHASECHK.TRANS64.TRYWAIT P0, [R23+URZ+0x2d860], R0 ;  /* 0x02d86000170075a7 */ /* 0x008724000800017f */
[----:B----4-:R-:W-:Y:S05]  /*b780*/  @!P0 NANOSLEEP.SYNCS 0x989680 ;  /* 0x009896800000895d */ /* 0x010fea0003900000 */
[----:B------:R-:W4:Y:S02]  /*b790*/  @!P0 SYNCS.PHASECHK.TRANS64 P0, [R23+URZ+0x2d860], R0 ;  /* 0x02d86000170085a7 */ /* 0x000f24000800007f */
[----:B----4-:R-:W-:Y:S05]  /*b7a0*/  @!P0 BRA `(.L_x_10089) ;  /* 0xfffffffc00f08947 */ /* 0x010fea000383ffff */
.L_x_10081:
[----:B------:R-:W-:Y:S05]  /*b7b0*/  BSYNC B0 ;  /* 0x0000000000007941 */ /* 0x000fea0003800000 */
.L_x_10080:
[----:B------:R-:W-:Y:S05]  /*b7c0*/  EXIT ;  /* 0x000000000000794d */ /* 0x000fea0003800000 */
.L_x_10013:
[----:B0-----:R-:W-:-:S04]  /*b7d0*/  MOV R3, UR40 ;  /* 0x0000002800037c02 */ /* 0x001fc80008000f00 */
[----:B------:R0:W1:Y:S03]  /*b7e0*/  SYNCS.PHASECHK.TRANS64.TRYWAIT P1, [R3+URZ+0x2d800], R0 ;  /* 0x02d80000030075a7 */ /* 0x000066000802017f */
[----:B-1----:R-:W-:Y:S05]  /*b7f0*/  @!P1 NANOSLEEP.SYNCS 0x989680 ;  /* 0x009896800000995d */ /* 0x002fea0003900000 */
[----:B------:R-:W1:Y:S02]  /*b800*/  @!P1 SYNCS.PHASECHK.TRANS64 P1, [R3+URZ+0x2d800], R0 ;  /* 0x02d80000030095a7 */ /* 0x000e64000802007f */
[----:B-1----:R-:W-:Y:S05]  /*b810*/  @!P1 BRA `(.L_x_10013) ;  /* 0xfffffffc00ec9947 */ /* 0x002fea000383ffff */
[----:B------:R-:W-:Y:S05]  /*b820*/  BRA `(.L_x_10090) ;  /* 0xffffff5800787947 */ /* 0x000fea000383ffff */
.L_x_10017:
[----:B-1----:R1:W2:Y:S02]  /*b830*/  SYNCS.PHASECHK.TRANS64.TRYWAIT P1, [R0+URZ+0x2d830], R3 ;  /* 0x02d83003000075a7 */ /* 0x0022a4000802017f */
[----:B--2---:R-:W-:Y:S05]  /*b840*/  @!P1 NANOSLEEP.SYNCS 0x989680 ;  /* 0x009896800000995d */ /* 0x004fea0003900000 */
[----:B------:R-:W2:Y:S02]  /*b850*/  @!P1 SYNCS.PHASECHK.TRANS64 P1, [R0+URZ+0x2d830], R3 ;  /* 0x02d83003000095a7 */ /* 0x000ea4000802007f */
[----:B--2---:R-:W-:Y:S05]  /*b860*/  @!P1 BRA `(.L_x_10017) ;  /* 0xfffffffc00f09947 */ /* 0x004fea000383ffff */
[----:B------:R-:W-:Y:S05]  /*b870*/  BRA `(.L_x_10016) ;  /* 0xffffff5800987947 */ /* 0x000fea000383ffff */
.L_x_10023:
[----:B--2---:R-:W-:-:S04]  /*b880*/  IMAD.U32 R7, RZ, RZ, UR6 ;  /* 0x00000006ff077e24 */ /* 0x004fc8000f8e00ff */
[----:B------:R2:W3:Y:S03]  /*b890*/  SYNCS.PHASECHK.TRANS64.TRYWAIT P1, [R7+URZ+0x2d830], R6 ;  /* 0x02d83006070075a7 */ /* 0x0004e6000802017f */
[----:B---3--:R-:W-:Y:S05]  /*b8a0*/  @!P1 NANOSLEEP.SYNCS 0x989680 ;  /* 0x009896800000995d */ /* 0x008fea0003900000 */
[----:B------:R-:W3:Y:S02]  /*b8b0*/  @!P1 SYNCS.PHASECHK.TRANS64 P1, [R7+URZ+0x2d830], R6 ;  /* 0x02d83006070095a7 */ /* 0x000ee4000802007f */
[----:B---3--:R-:W-:Y:S05]  /*b8c0*/  @!P1 BRA `(.L_x_10023) ;  /* 0xfffffffc00ec9947 */ /* 0x008fea000383ffff */
[----:B------:R-:W-:Y:S05]  /*b8d0*/  BRA `(.L_x_10020) ;  /* 0xffffff8400647947 */ /* 0x000fea000383ffff */
.L_x_10027:
[----:B-1----:R-:W-:-:S04]  /*b8e0*/  IMAD.U32 R7, RZ, RZ, UR6 ;  /* 0x00000006ff077e24 */ /* 0x002fc8000f8e00ff */
[----:B------:R1:W2:Y:S03]  /*b8f0*/  SYNCS.PHASECHK.TRANS64.TRYWAIT P1, [R7+URZ+0x2d850], R6 ;  /* 0x02d85006070075a7 */ /* 0x0002a6000802017f */
[----:B--2---:R-:W-:Y:S05]  /*b900*/  @!P1 NANOSLEEP.SYNCS 0x989680 ;  /* 0x009896800000995d */ /* 0x004fea0003900000 */
[----:B------:R-:W2:Y:S02]  /*b910*/  @!P1 SYNCS.PHASECHK.TRANS64 P1, [R7+URZ+0x2d850], R6 ;  /* 0x02d85006070095a7 */ /* 0x000ea4000802007f */
[----:B--2---:R-:W-:Y:S05]  /*b920*/  @!P1 BRA `(.L_x_10027) ;  /* 0xfffffffc00ec9947 */ /* 0x004fea000383ffff */
[----:B------:R-:W-:Y:S05]  /*b930*/  BRA `(.L_x_10024) ;  /* 0xffffff8800107947 */ /* 0x000fea000383ffff */
.L_x_10034:
[----:B--2---:R-:W-:-:S04]  /*b940*/  IMAD.U32 R7, RZ, RZ, UR8 ;  /* 0x00000008ff077e24 */ /* 0x004fc8000f8e00ff */
[----:B------:R2:W3:Y:S03]  /*b950*/  SYNCS.PHASECHK.TRANS64.TRYWAIT P1, [R7+URZ+0x2d850], R0 ;  /* 0x02d85000070075a7 */ /* 0x0004e6000802017f */
[----:B---3--:R-:W-:Y:S05]  /*b960*/  @!P1 NANOSLEEP.SYNCS 0x989680 ;  /* 0x009896800000995d */ /* 0x008fea0003900000 */
[----:B------:R-:W3:Y:S02]  /*b970*/  @!P1 SYNCS.PHASECHK.TRANS64 P1, [R7+URZ+0x2d850], R0 ;  /* 0x02d85000070095a7 */ /* 0x000ee4000802007f */
[----:B---3--:R-:W-:Y:S05]  /*b980*/  @!P1 BRA `(.L_x_10034) ;  /* 0xfffffffc00ec9947 */ /* 0x008fea000383ffff */
[----:B------:R-:W-:Y:S05]  /*b990*/  BRA `(.L_x_10033) ;  /* 0xffffffac00447947 */ /* 0x000fea000383ffff */
.L_x_10045:
        /* <DEDUP_REMOVED lines=8> */
[----:B0-2---:R-:W-:Y:S05]  /*ba20*/  WARPSYNC.COLLECTIVE R15, `(.L_x_10092) ;  /* 0x000000000f087348 */ /* 0x005fea0003c00000 */
[----:B------:R1:W3:Y:S02]  /*ba30*/  SHFL.IDX P6, R14, R13, R12, R11 ;  /* 0x0000000c0d0e7389 */ /* 0x0002e400000c000b */
[----:B0123--:R-:W-:Y:S01]  /*ba40*/  ENDCOLLECTIVE ;  /* 0x000000000000791b */ /* 0x00ffe20003800000 */
.L_x_10092:
[----:B------:R-:W-:Y:S05]  /*ba50*/  BSYNC B0 ;  /* 0x0000000000007941 */ /* 0x000fea0003800000 */
.L_x_10091:
[----:B------:R-:W-:Y:S05]  /*ba60*/  BRA `(.L_x_10093) ;  /* 0xffffffcc00f47947 */ /* 0x000fea000383ffff */
.L_x_10048:
[----:B0-----:R0:W1:Y:S02]  /*ba70*/  SYNCS.PHASECHK.TRANS64.TRYWAIT P0, [R0+URZ+0x2d840], R2 ;  /* 0x02d84002000075a7 */ /* 0x001064000800017f */
[----:B-1----:R-:W-:Y:S05]  /*ba80*/  @!P0 NANOSLEEP.SYNCS 0x989680 ;  /* 0x009896800000895d */ /* 0x002fea0003900000 */
[----:B------:R-:W1:Y:S02]  /*ba90*/  @!P0 SYNCS.PHASECHK.TRANS64 P0, [R0+URZ+0x2d840], R2 ;  /* 0x02d84002000085a7 */ /* 0x000e64000800007f */
[----:B-1----:R-:W-:Y:S05]  /*baa0*/  @!P0 BRA `(.L_x_10048) ;  /* 0xfffffffc00f08947 */ /* 0x002fea000383ffff */
[----:B------:R-:W-:Y:S05]  /*bab0*/  BRA `(.L_x_10094) ;  /* 0xffffffd000e47947 */ /* 0x000fea000383ffff */
.L_x_10049:
        /* <DEDUP_REMOVED lines=8> */
.L_x_10096:
[----:B------:R-:W-:Y:S05]  /*bb40*/  BSYNC B0 ;  /* 0x0000000000007941 */ /* 0x000fea0003800000 */
.L_x_10095:
[----:B------:R-:W-:Y:S01]  /*bb50*/  IMAD.MOV.U32 R13, RZ, RZ, R5 ;  /* 0x000000ffff0d7224 */ /* 0x000fe200078e0005 */
[----:B------:R-:W-:Y:S01]  /*bb60*/  MOV R15, 0xffffffff ;  /* 0xffffffff000f7802 */ /* 0x000fe20000000f00 */
[----:B------:R-:W-:Y:S01]  /*bb70*/  IMAD.MOV.U32 R12, RZ, RZ, RZ ;  /* 0x000000ffff0c7224 */ /* 0x000fe200078e00ff */
[----:B------:R-:W-:Y:S01]  /*bb80*/  MOV R2, R14 ;  /* 0x0000000e00027202 */ /* 0x000fe20000000f00 */
[----:B------:R-:W-:Y:S01]  /*bb90*/  IMAD.MOV.U32 R11, RZ, RZ, 0x1c1f ;  /* 0x00001c1fff0b7424 */ /* 0x000fe200078e00ff */
[----:B------:R-:W-:-:S13]  /*bba0*/  ISETP.GE.AND P0, PT, R9, 0x1, PT ;  /* 0x000000010900780c */ /* 0x000fda0003f06270 */
[----:B------:R-:W-:Y:S05]  /*bbb0*/  WARPSYNC.COLLECTIVE R15, `(.L_x_10097) ;  /* 0x000000000f087348 */ /* 0x000fea0003c00000 */
[----:B------:R0:W1:Y:S02]  /*bbc0*/  SHFL.IDX P6, R14, R13, R12, R11 ;  /* 0x0000000c0d0e7389 */ /* 0x00006400000c000b */
[----:B01----:R-:W-:Y:S01]  /*bbd0*/  ENDCOLLECTIVE ;  /* 0x000000000000791b */ /* 0x003fe20003800000 */
.L_x_10097:
[----:B------:R-:W-:Y:S01]  /*bbe0*/  @P0 LEA R7, R4, UR37, 0x1 ;  /* 0x0000002504070c11 */ /* 0x000fe2000f8e08ff */
[----:B------:R-:W-:Y:S01]  /*bbf0*/  IMAD.MOV.U32 R13, RZ, RZ, R6 ;  /* 0x000000ffff0d7224 */ /* 0x000fe200078e0006 */
[----:B------:R-:W-:Y:S01]  /*bc00*/  MOV R12, 0x1 ;  /* 0x00000001000c7802 */ /* 0x000fe20000000f00 */
[----:B------:R-:W-:-:S07]  /*bc10*/  IMAD.MOV.U32 R3, RZ, RZ, R14 ;  /* 0x000000ffff037224 */ /* 0x000fce00078e000e */
[----:B------:R-:W-:Y:S05]  /*bc20*/  WARPSYNC.COLLECTIVE R15, `(.L_x_10098) ;  /* 0x000000000f087348 */ /* 0x000fea0003c00000 */
[----:B------:R0:W1:Y:S02]  /*bc30*/  SHFL.IDX P6, R14, R13, R12, R11 ;  /* 0x0000000c0d0e7389 */ /* 0x00006400000c000b */
[----:B01----:R-:W-:Y:S01]  /*bc40*/  ENDCOLLECTIVE ;  /* 0x000000000000791b */ /* 0x003fe20003800000 */
.L_x_10098:
        /* <DEDUP_REMOVED lines=17> */
.L_x_10099:
[----:B------:R-:W-:Y:S01]  /*bd60*/  @P0 LEA R7, R4, UR37, 0x1 ;  /* 0x0000002504070c11 */ /* 0x000fe2000f8e08ff */
[----:B------:R-:W-:Y:S02]  /*bd70*/  IMAD.MOV.U32 R13, RZ, RZ, R6 ;  /* 0x000000ffff0d7224 */ /* 0x000fe400078e0006 */
[----:B------:R-:W-:Y:S02]  /*bd80*/  IMAD.MOV.U32 R12, RZ, RZ, 0x2 ;  /* 0x00000002ff0c7424 */ /* 0x000fe400078e00ff */
[----:B------:R-:W-:-:S07]  /*bd90*/  IMAD.MOV.U32 R3, RZ, RZ, R14 ;  /* 0x000000ffff037224 */ /* 0x000fce00078e000e */
[----:B------:R-:W-:Y:S05]  /*bda0*/  WARPSYNC.COLLECTIVE R15, `(.L_x_10100) ;  /* 0x000000000f087348 */ /* 0x000fea0003c00000 */
[----:B------:R0:W1:Y:S02]  /*bdb0*/  SHFL.IDX P6, R14, R13, R12, R11 ;  /* 0x0000000c0d0e7389 */ /* 0x00006400000c000b */
[----:B01----:R-:W-:Y:S01]  /*bdc0*/  ENDCOLLECTIVE ;  /* 0x000000000000791b */ /* 0x003fe20003800000 */
.L_x_10100:
[----:B------:R-:W-:-:S04]  /*bdd0*/  @P0 LEA R3, P1, R8, R3, 0x1 ;  /* 0x0000000308030211 */ /* 0x000fc800078208ff */
[----:B------:R-:W-:-:S04]  /*bde0*/  @P0 IADD3.X R2, RZ, R2, RZ, P1, !PT ;  /* 0x00000002ff020210 */ /* 0x000fc80000ffe4ff */
[-C--:B------:R-:W-:Y:S02]  /*bdf0*/  @P0 LOP3.LUT R3, R3, R2.reuse, RZ, 0x3c, !PT ;  /* 0x0000000203030212 */ /* 0x080fe400078e3cff */
        /* <DEDUP_REMOVED lines=14> */
.L_x_10101:
[----:B------:R-:W-:Y:S01]  /*bee0*/  @P0 LEA R7, R4, UR37, 0x1 ;  /* 0x0000002504070c11 */ /* 0x000fe2000f8e08ff */
[----:B------:R-:W-:Y:S01]  /*bef0*/  IMAD.MOV.U32 R13, RZ, RZ, R6 ;  /* 0x000000ffff0d7224 */ /* 0x000fe200078e0006 */
[----:B------:R-:W-:Y:S01]  /*bf00*/  MOV R12, 0x3 ;  /* 0x00000003000c7802 */ /* 0x000fe20000000f00 */
[----:B------:R-:W-:-:S07]  /*bf10*/  IMAD.MOV.U32 R3, RZ, RZ, R14 ;  /* 0x000000ffff037224 */ /* 0x000fce00078e000e */
[----:B------:R-:W-:Y:S05]  /*bf20*/  WARPSYNC.COLLECTIVE R15, `(.L_x_10102) ;  /* 0x000000000f087348 */ /* 0x000fea0003c00000 */
[----:B------:R0:W1:Y:S02]  /*bf30*/  SHFL.IDX P6, R14, R13, R12, R11 ;  /* 0x0000000c0d0e7389 */ /* 0x00006400000c000b */
[----:B01----:R-:W-:Y:S01]  /*bf40*/  ENDCOLLECTIVE ;  /* 0x000000000000791b */ /* 0x003fe20003800000 */
.L_x_10102:
[----:B------:R-:W-:-:S05]  /*bf50*/  @P0 LEA R3, P1, R8, R3, 0x1 ;  /* 0x0000000308030211 */ /* 0x000fca00078208ff */
[----:B------:R-:W-:-:S05]  /*bf60*/  @P0 IMAD.X R2, RZ, RZ, R2, P1 ;  /* 0x000000ffff020224 */ /* 0x000fca00008e0602 */
        /* <DEDUP_REMOVED lines=8> */
[----:B------:R0:W-:Y:S04]  /*bff0*/  @P0 LDGSTS.E.BYPASS.LTC128B.128 [R7+0x16400], desc[UR48][R2.64], !P4 ;  /* 0x1640000002070fae */ /* 0x0001e8000e101d70 */
[----:B------:R0:W-:Y:S04]  /*c000*/  @P0 LDGSTS.E.BYPASS.LTC128B.128 [R7+0x18400], desc[UR48][R2.64+0x40], !P3 ;  /* 0x1840004002070fae */ /* 0x0001e8000d901d70 */
[----:B------:R0:W-:Y:S02]  /*c010*/  @P0 LDGSTS.E.BYPASS.LTC128B.128 [R7+0x1a400], desc[UR48][R2.64+0x80], !P2 ;  /* 0x1a40008002070fae */ /* 0x0001e4000d101d70 */
[----:B0-----:R-:W-:Y:S05]  /*c020*/  WARPSYNC.COLLECTIVE R15, `(.L_x_10103) ;  /* 0x000000000f087348 */ /* 0x001fea0003c00000 */
[----:B------:R1:W2:Y:S02]  /*c030*/  SHFL.IDX P6, R14, R13, R12, R11 ;  /* 0x0000000c0d0e7389 */ /* 0x0002a400000c000b */
[----:B012---:R-:W-:Y:S01]  /*c040*/  ENDCOLLECTIVE ;  /* 0x000000000000791b */ /* 0x007fe20003800000 */
.L_x_10103:
[----:B------:R-:W-:Y:S05]  /*c050*/  BRA `(.L_x_10104) ;  /* 0xffffffd000987947 */ /* 0x000fea000383ffff */
.L_x_10053:
[----:B------:R-:W-:Y:S01]  /*c060*/  IMAD.MOV.U32 R13, RZ, RZ, R4 ;  /* 0x000000ffff0d7224 */ /* 0x000fe200078e0004 */
[----:B------:R-:W-:Y:S01]  /*c070*/  MOV R12, RZ ;  /* 0x000000ff000c7202 */ /* 0x000fe20000000f00 */
[----:B------:R-:W-:Y:S02]  /*c080*/  IMAD.MOV.U32 R11, RZ, RZ, 0x1c1f ;  /* 0x00001c1fff0b7424 */ /* 0x000fe400078e00ff */
[----:B------:R-:W-:Y:S02]  /*c090*/  IMAD.MOV.U32 R15, RZ, RZ, -0x1 ;  /* 0xffffffffff0f7424 */ /* 0x000fe400078e00ff */
[----:B------:R-:W-:-:S07]  /*c0a0*/  IMAD R5, R6, 0xc0, R21 ;  /* 0x000000c006057824 */ /* 0x000fce00078e0215 */
[----:B------:R-:W-:Y:S05]  /*c0b0*/  WARPSYNC.COLLECTIVE R15, `(.L_x_10105) ;  /* 0x000000000f087348 */ /* 0x000fea0003c00000 */
[----:B------:R0:W1:Y:S02]  /*c0c0*/  SHFL.IDX P6, R14, R13, R12, R11 ;  /* 0x0000000c0d0e7389 */ /* 0x00006400000c000b */
[----:B01----:R-:W-:Y:S01]  /*c0d0*/  ENDCOLLECTIVE ;  /* 0x000000000000791b */ /* 0x003fe20003800000 */
.L_x_10105:
[C---:B------:R-:W-:Y:S01]  /*c0e0*/  VIADD R6, R5.reuse, 0x20 ;  /* 0x0000002005067836 */ /* 0x040fe20000000000 */
[----:B------:R-:W-:Y:S02]  /*c0f0*/  ISETP.GE.AND P0, PT, R5, UR38, PT ;  /* 0x0000002605007c0c */ /* 0x000fe4000bf06270 */
[----:B------:R-:W-:Y:S01]  /*c100*/  MOV R13, R0 ;  /* 0x00000000000d7202 */ /* 0x000fe20000000f00 */
[----:B------:R-:W-:-:S10]  /*c110*/  IMAD.MOV.U32 R2, RZ, RZ, R14 ;  /* 0x000000ffff027224 */ /* 0x000fd400078e000e */
[----:B------:R-:W-:Y:S05]  /*c120*/  WARPSYNC.COLLECTIVE R15, `(.L_x_10106) ;  /* 0x000000000f087348 */ /* 0x000fea0003c00000 */
[----:B------:R0:W1:Y:S02]  /*c130*/  SHFL.IDX P6, R14, R13, R12, R11 ;  /* 0x0000000c0d0e7389 */ /* 0x00006400000c000b */
[----:B01----:R-:W-:Y:S01]  /*c140*/  ENDCOLLECTIVE ;  /* 0x000000000000791b */ /* 0x003fe20003800000 */
.L_x_10106:
[----:B------:R-:W-:Y:S01]  /*c150*/  MOV R13, R4 ;  /* 0x00000004000d7202 */ /* 0x000fe20000000f00 */
[----:B------:R-:W-:Y:S02]  /*c160*/  IMAD.MOV.U32 R12, RZ, RZ, 0x1 ;  /* 0x00000001ff0c7424 */ /* 0x000fe400078e00ff */
[----:B------:R-:W-:-:S07]  /*c170*/  IMAD.MOV.U32 R3, RZ, RZ, R14 ;  /* 0x000000ffff037224 */ /* 0x000fce00078e000e */
[----:B------:R-:W-:Y:S05]  /*c180*/  WARPSYNC.COLLECTIVE R15, `(.L_x_10107) ;  /* 0x000000000f087348 */ /* 0x000fea0003c00000 */
[----:B------:R0:W1:Y:S02]  /*c190*/  SHFL.IDX P6, R14, R13, R12, R11 ;  /* 0x0000000c0d0e7389 */ /* 0x00006400000c000b */
[----:B01----:R-:W-:Y:S01]  /*c1a0*/  ENDCOLLECTIVE ;  /* 0x000000000000791b */ /* 0x003fe20003800000 */
.L_x_10107:
        /* <DEDUP_REMOVED lines=11> */
[----:B------:R0:W-:Y:S01]  /*c260*/  @!P0 LDGSTS.E.BYPASS.LTC128B.128 [R19+0x12400], desc[UR48][R2.64+0x80], !P5 ;  /* 0x1240008002138fae */ /* 0x0001e2000e901d70 */
[----:B------:R-:W-:Y:S01]  /*c270*/  ISETP.GE.AND P0, PT, R6, UR38, PT ;  /* 0x0000002606007c0c */ /* 0x000fe2000bf06270 */
[----:B------:R-:W-:-:S02]  /*c280*/  VIADD R6, R5, 0x40 ;  /* 0x0000004005067836 */ /* 0x000fc40000000000 */
[----:B0-----:R-:W-:-:S10]  /*c290*/  IMAD.MOV.U32 R2, RZ, RZ, R14 ;  /* 0x000000ffff027224 */ /* 0x001fd400078e000e */
[----:B------:R-:W-:Y:S05]  /*c2a0*/  WARPSYNC.COLLECTIVE R15, `(.L_x_10108) ;  /* 0x000000000f087348 */ /* 0x000fea0003c00000 */
[----:B------:R0:W1:Y:S02]  /*c2b0*/  SHFL.IDX P6, R14, R13, R12, R11 ;  /* 0x0000000c0d0e7389 */ /* 0x00006400000c000b */
[----:B01----:R-:W-:Y:S01]  /*c2c0*/  ENDCOLLECTIVE ;  /* 0x000000000000791b */ /* 0x003fe20003800000 */
.L_x_10108:
[----:B------:R-:W-:Y:S01]  /*c2d0*/  IMAD.MOV.U32 R13, RZ, RZ, R4 ;  /* 0x000000ffff0d7224 */ /* 0x000fe200078e0004 */
[----:B------:R-:W-:Y:S02]  /*c2e0*/  MOV R12, 0x2 ;  /* 0x00000002000c7802 */ /* 0x000fe40000000f00 */
[----:B------:R-:W-:-:S07]  /*c2f0*/  MOV R3, R14 ;  /* 0x0000000e00037202 */ /* 0x000fce0000000f00 */
[----:B------:R-:W-:Y:S05]  /*c300*/  WARPSYNC.COLLECTIVE R15, `(.L_x_10109) ;  /* 0x000000000f087348 */ /* 0x000fea0003c00000 */
[----:B------:R0:W1:Y:S02]  /*c310*/  SHFL.IDX P6, R14, R13, R12, R11 ;  /* 0x0000000c0d0e7389 */ /* 0x00006400000c000b */
[----:B01----:R-:W-:Y:S01]  /*c320*/  ENDCOLLECTIVE ;  /* 0x000000000000791b */ /* 0x003fe20003800000 */
.L_x_10109:
        /* <DEDUP_REMOVED lines=13> */
[----:B0-----:R-:W-:-:S12]  /*c400*/  IMAD.MOV.U32 R2, RZ, RZ, R14 ;  /* 0x000000ffff027224 */ /* 0x001fd800078e000e */
[----:B------:R-:W-:Y:S05]  /*c410*/  WARPSYNC.COLLECTIVE R15, `(.L_x_10110) ;  /* 0x000000000f087348 */ /* 0x000fea0003c00000 */
[----:B------:R0:W1:Y:S02]  /*c420*/  SHFL.IDX P6, R14, R13, R12, R11 ;  /* 0x0000000c0d0e7389 */ /* 0x00006400000c000b */
[----:B01----:R-:W-:Y:S01]  /*c430*/  ENDCOLLECTIVE ;  /* 0x000000000000791b */ /* 0x003fe20003800000 */
.L_x_10110:
[----:B------:R-:W-:Y:S02]  /*c440*/  IMAD.MOV.U32 R13, RZ, RZ, R4 ;  /* 0x000000ffff0d7224 */ /* 0x000fe400078e0004 */
[----:B------:R-:W-:Y:S02]  /*c450*/  IMAD.MOV.U32 R12, RZ, RZ, 0x3 ;  /* 0x00000003ff0c7424 */ /* 0x000fe400078e00ff */
[----:B------:R-:W-:-:S07]  /*c460*/  IMAD.MOV.U32 R3, RZ, RZ, R14 ;  /* 0x000000ffff037224 */ /* 0x000fce00078e000e */
[----:B------:R-:W-:Y:S05]  /*c470*/  WARPSYNC.COLLECTIVE R15, `(.L_x_10111) ;  /* 0x000000000f087348 */ /* 0x000fea0003c00000 */
[----:B------:R0:W1:Y:S02]  /*c480*/  SHFL.IDX P6, R14, R13, R12, R11 ;  /* 0x0000000c0d0e7389 */ /* 0x00006400000c000b */
[----:B01----:R-:W-:Y:S01]  /*c490*/  ENDCOLLECTIVE ;  /* 0x000000000000791b */ /* 0x003fe20003800000 */
.L_x_10111:
[----:B------:R-:W-:-:S04]  /*c4a0*/  @!P0 LEA R3, P1, R20, R3, 0x1 ;  /* 0x0000000314038211 */ /* 0x000fc800078208ff */
[----:B------:R-:W-:-:S04]  /*c4b0*/  @!P0 IADD3.X R2, RZ, R2, RZ, P1, !PT ;  /* 0x00000002ff028210 */ /* 0x000fc80000ffe4ff */
[----:B------:R-:W-:Y:S02]  /*c4c0*/  @!P0 LOP3.LUT R3, R3, R2, RZ, 0x3c, !PT ;  /* 0x0000000203038212 */ /* 0x000fe400078e3cff */
[----:B------:R-:W-:Y:S01]  /*c4d0*/  MOV R13, R0 ;  /* 0x00000000000d7202 */ /* 0x000fe20000000f00 */
[----:B------:R-:W-:Y:S01]  /*c4e0*/  VIADD R0, R5, 0x60 ;  /* 0x0000006005007836 */ /* 0x000fe20000000000 */
[----:B------:R-:W-:-:S04]  /*c4f0*/  @!P0 LOP3.LUT R2, R3, R2, RZ, 0x3c, !PT ;  /* 0x0000000203028212 */ /* 0x000fc800078e3cff */
[----:B------:R-:W-:Y:S01]  /*c500*/  @!P0 LOP3.LUT R3, R3, R2, RZ, 0x3c, !PT ;  /* 0x0000000203038212 */ /* 0x000fe200078e3cff */
[----:B------:R-:W-:-:S04]  /*c510*/  IMAD.MOV.U32 R4, RZ, RZ, R14 ;  /* 0x000000ffff047224 */ /* 0x000fc800078e000e */
[----:B------:R-:W-:Y:S01]  /*c520*/  @!PT LDS RZ, [RZ] ;  /* 0x00000000fffff984 */ /* 0x000fe20000000800 */
[----:B------:R-:W-:Y:S01]  /*c530*/  @!PT LDS RZ, [RZ] ;  /* 0x00000000fffff984 */ /* 0x000fe20000000800 */
[----:B------:R-:W-:Y:S01]  /*c540*/  @!PT LDS RZ, [RZ] ;  /* 0x00000000fffff984 */ /* 0x000fe20000000800 */
[----:B------:R0:W-:Y:S03]  /*c550*/  @!P0 LDGSTS.E.BYPASS.LTC128B.128 [R19+0xd400], desc[UR48][R2.64], !P3 ;  /* 0x0d40000002138fae */ /* 0x0001e6000d901d70 */
[----:B0-----:R-:W-:Y:S05]  /*c560*/  WARPSYNC.COLLECTIVE R15, `(.L_x_10112) ;  /* 0x000000000f087348 */ /* 0x001fea0003c00000 */
[----:B------:R1:W2:Y:S02]  /*c570*/  SHFL.IDX P6, R14, R13, R12, R11 ;  /* 0x0000000c0d0e7389 */ /* 0x0002a400000c000b */
[----:B012---:R-:W-:Y:S01]  /*c580*/  ENDCOLLECTIVE ;  /* 0x000000000000791b */ /* 0x007fe20003800000 */
.L_x_10112:
[----:B------:R-:W-:Y:S01]  /*c590*/  @!PT LDS RZ, [RZ] ;  /* 0x00000000fffff984 */ /* 0x000fe20000000800 */
[----:B------:R-:W-:Y:S01]  /*c5a0*/  @!PT LDS RZ, [RZ] ;  /* 0x00000000fffff984 */ /* 0x000fe20000000800 */
[----:B------:R-:W-:Y:S01]  /*c5b0*/  @!PT LDS RZ, [RZ] ;  /* 0x00000000fffff984 */ /* 0x000fe20000000800 */
[----:B------:R-:W-:Y:S04]  /*c5c0*/  @!P0 LDGSTS.E.BYPASS.LTC128B.128 [R19+0x10400], desc[UR48][R2.64+0x40], !P4 ;  /* 0x1040004002138fae */ /* 0x000fe8000e101d70 */
[----:B------:R0:W-:Y:S01]  /*c5d0*/  @!P0 LDGSTS.E.BYPASS.LTC128B.128 [R19+0x13400], desc[UR48][R2.64+0x80], !P5 ;  /* 0x1340008002138fae */ /* 0x0001e2000e901d70 */
[----:B------:R-:W-:Y:S01]  /*c5e0*/  ISETP.GE.AND P0, PT, R0, UR38, PT ;  /* 0x0000002600007c0c */ /* 0x000fe2000bf06270 */
[----:B------:R-:W-:Y:S02]  /*c5f0*/  VIADD R0, R5, 0x80 ;  /* 0x0000008005007836 */ /* 0x000fe40000000000 */
[----:B------:R-:W-:Y:S02]  /*c600*/  IMAD.MOV.U32 R13, RZ, RZ, R7 ;  /* 0x000000ffff0d7224 */ /* 0x000fe400078e0007 */
[----:B------:R-:W-:-:S08]  /*c610*/  IMAD.MOV.U32 R12, RZ, RZ, RZ ;  /* 0x000000ffff0c7224 */ /* 0x000fd000078e00ff */
[----:B------:R-:W-:-:S05]  /*c620*/  @!P0 LEA R14, P1, R20, R14, 0x1 ;  /* 0x0000000e140e8211 */ /* 0x000fca00078208ff */
[----:B0-----:R-:W-:-:S08]  /*c630*/  @!P0 IMAD.MOV.U32 R2, RZ, RZ, R14 ;  /* 0x000000ffff028224 */ /* 0x001fd000078e000e */
[----:B------:R-:W-:Y:S05]  /*c640*/  WARPSYNC.COLLECTIVE R15, `(.L_x_10113) ;  /* 0x000000000f087348 */ /* 0x000fea0003c00000 */
[----:B------:R0:W1:Y:S02]  /*c650*/  SHFL.IDX P6, R14, R13, R12, R11 ;  /* 0x0000000c0d0e7389 */ /* 0x00006400000c000b */
[----:B01----:R-:W-:Y:S01]  /*c660*/  ENDCOLLECTIVE ;  /* 0x000000000000791b */ /* 0x003fe20003800000 */
.L_x_10113:
[----:B------:R-:W-:-:S05]  /*c670*/  @!P0 IMAD.X R9, RZ, RZ, R4, P1 ;  /* 0x000000ffff098224 */ /* 0x000fca00008e0604 */
        /* <DEDUP_REMOVED lines=13> */
.L_x_10114:
[----:B------:R-:W-:Y:S02]  /*c750*/  IMAD.MOV.U32 R13, RZ, RZ, R7 ;  /* 0x000000ffff0d7224 */ /* 0x000fe400078e0007 */
[----:B------:R-:W-:Y:S01]  /*c760*/  IMAD.MOV.U32 R12, RZ, RZ, 0x1 ;  /* 0x00000001ff0c7424 */ /* 0x000fe200078e00ff */
[----:B------:R-:W-:-:S05]  /*c770*/  @!P0 LEA R14, P1, R20, R14, 0x1 ;  /* 0x0000000e140e8211 */ /* 0x000fca00078208ff */
[----:B------:R-:W-:-:S08]  /*c780*/  @!P0 IMAD.MOV.U32 R2, RZ, RZ, R14 ;  /* 0x000000ffff028224 */ /* 0x000fd000078e000e */
[----:B------:R-:W-:Y:S05]  /*c790*/  WARPSYNC.COLLECTIVE R15, `(.L_x_10115) ;  /* 0x000000000f087348 */ /* 0x000fea0003c00000 */
[----:B------:R0:W1:Y:S02]  /*c7a0*/  SHFL.IDX P6, R14, R13, R12, R11 ;  /* 0x0000000c0d0e7389 */ /* 0x00006400000c000b */
[----:B01----:R-:W-:Y:S01]  /*c7b0*/  ENDCOLLECTIVE ;  /* 0x000000000000791b */ /* 0x003fe20003800000 */
.L_x_10115:
[----:B------:R-:W-:-:S05]  /*c7c0*/  @!P0 IMAD.X R9, RZ, RZ, R0, P1 ;  /* 0x000000ffff098224 */ /* 0x000fca00008e0600 */
[----:B------:R-:W-:-:S05]  /*c7d0*/  @!P0 MOV R3, R9 ;  /* 0x0000000900038202 */ /* 0x000fca0000000f00 */
[----:B------:R-:W-:Y:S01]  /*c7e0*/  @!PT LDS RZ, [RZ] ;  /* 0x00000000fffff984 */ /* 0x000fe20000000800 */
[----:B------:R-:W-:Y:S01]  /*c7f0*/  @!PT LDS RZ, [RZ] ;  /* 0x00000000fffff984 */ /* 0x000fe20000000800 */
[----:B------:R-:W-:Y:S01]  /*c800*/  @!PT LDS RZ, [RZ] ;  /* 0x00000000fffff984 */ /* 0x000fe20000000800 */
        /* <DEDUP_REMOVED lines=8> */
.L_x_10116:
[----:B------:R-:W-:Y:S05]  /*c890*/  BRA `(.L_x_10117) ;  /* 0xffffffd400647947 */ /* 0x000fea000383ffff */
.L_x_10055:
[----:B0-----:R-:W-:-:S04]  /*c8a0*/  IMAD.U32 R3, RZ, RZ, UR37 ;  /* 0x00000025ff037e24 */ /* 0x001fc8000f8e00ff */
[----:B------:R0:W1:Y:S03]  /*c8b0*/  SYNCS.PHASECHK.TRANS64.TRYWAIT P0, [R3+URZ+0x2d820], R0 ;  /* 0x02d82000030075a7 */ /* 0x000066000800017f */
[----:B-1----:R-:W-:Y:S05]  /*c8c0*/  @!P0 NANOSLEEP.SYNCS 0x989680 ;  /* 0x009896800000895d */ /* 0x002fea0003900000 */
[----:B------:R-:W1:Y:S02]  /*c8d0*/  @!P0 SYNCS.PHASECHK.TRANS64 P0, [R3+URZ+0x2d820], R0 ;  /* 0x02d82000030085a7 */ /* 0x000e64000800007f */
[----:B-1----:R-:W-:Y:S05]  /*c8e0*/  @!P0 BRA `(.L_x_10055) ;  /* 0xfffffffc00ec8947 */ /* 0x002fea000383ffff */
[----:B------:R-:W-:Y:S05]  /*c8f0*/  BRA `(.L_x_10118) ;  /* 0xffffffd400a07947 */ /* 0x000fea000383ffff */
.L_x_10059:
[----:B0-----:R0:W1:Y:S02]  /*c900*/  SYNCS.PHASECHK.TRANS64.TRYWAIT P0, [R6+URZ+0x2d840], R0 ;  /* 0x02d84000060075a7 */ /* 0x001064000800017f */
[----:B-1----:R-:W-:Y:S05]  /*c910*/  @!P0 NANOSLEEP.SYNCS 0x989680 ;  /* 0x009896800000895d */ /* 0x002fea0003900000 */
[----:B------:R-:W1:Y:S02]  /*c920*/  @!P0 SYNCS.PHASECHK.TRANS64 P0, [R6+URZ+0x2d840], R0 ;  /* 0x02d84000060085a7 */ /* 0x000e64000800007f */
[----:B-1----:R-:W-:Y:S05]  /*c930*/  @!P0 BRA `(.L_x_10059) ;  /* 0xfffffffc00f08947 */ /* 0x002fea000383ffff */
[----:B------:R-:W-:Y:S05]  /*c940*/  BRA `(.L_x_10119) ;  /* 0xffffffd800707947 */ /* 0x000fea000383ffff */
.L_x_10060:
        /* <DEDUP_REMOVED lines=8> */
.L_x_10121:
[----:B------:R-:W-:Y:S05]  /*c9d0*/  BSYNC B1 ;  /* 0x0000000000017941 */ /* 0x000fea0003800000 */
.L_x_10120:
[----:B------:R-:W0:Y:S01]  /*c9e0*/  S2R R27, SR_TID.X ;  /* 0x00000000001b7919 */ /* 0x000e220000002100 */
[----:B------:R-:W-:Y:S01]  /*c9f0*/  IMAD.MOV.U32 R13, RZ, RZ, R8 ;  /* 0x000000ffff0d7224 */ /* 0x000fe200078e0008 */
[----:B------:R-:W-:Y:S01]  /*ca00*/  MOV R12, RZ ;  /* 0x000000ff000c7202 */ /* 0x000fe20000000f00 */
[----:B------:R-:W-:Y:S01]  /*ca10*/  IMAD.MOV.U32 R11, RZ, RZ, 0x1c1f ;  /* 0x00001c1fff0b7424 */ /* 0x000fe200078e00ff */
[----:B------:R-:W-:Y:S01]  /*ca20*/  LEA R9, R9, UR37, 0x1 ;  /* 0x0000002509097c11 */ /* 0x000fe2000f8e08ff */
[----:B------:R-:W-:Y:S02]  /*ca30*/  IMAD.MOV.U32 R15, RZ, RZ, -0x1 ;  /* 0xffffffffff0f7424 */ /* 0x000fe400078e00ff */
[----:B------:R-:W-:-:S07]  /*ca40*/  IMAD.MOV.U32 R3, RZ, RZ, R14 ;  /* 0x000000ffff037224 */ /* 0x000fce00078e000e */
[----:B0-----:R-:W-:Y:S05]  /*ca50*/  WARPSYNC.COLLECTIVE R15, `(.L_x_10122) ;  /* 0x000000000f087348 */ /* 0x001fea0003c00000 */
[----:B------:R1:W2:Y:S02]  /*ca60*/  SHFL.IDX P6, R14, R13, R12, R11 ;  /* 0x0000000c0d0e7389 */ /* 0x0002a400000c000b */
[----:B012---:R-:W-:Y:S01]  /*ca70*/  ENDCOLLECTIVE ;  /* 0x000000000000791b */ /* 0x007fe20003800000 */
.L_x_10122:
[----:B------:R-:W-:Y:S01]  /*ca80*/  IMAD.MOV.U32 R13, RZ, RZ, R19 ;  /* 0x000000ffff0d7224 */ /* 0x000fe200078e0013 */
[----:B------:R-:W-:Y:S01]  /*ca90*/  MOV R12, 0x1 ;  /* 0x00000001000c7802 */ /* 0x000fe20000000f00 */
[----:B------:R-:W-:Y:S01]  /*caa0*/  IMAD.SHL.U32 R27, R27, 0x8, RZ ;  /* 0x000000081b1b7824 */ /* 0x000fe200078e00ff */
[----:B------:R-:W-:-:S07]  /*cab0*/  MOV R2, R14 ;  /* 0x0000000e00027202 */ /* 0x000fce0000000f00 */
[----:B------:R-:W-:Y:S05]  /*cac0*/  WARPSYNC.COLLECTIVE R15, `(.L_x_10123) ;  /* 0x000000000f087348 */ /* 0x000fea0003c00000 */
[----:B------:R0:W1:Y:S02]  /*cad0*/  SHFL.IDX P6, R14, R13, R12, R11 ;  /* 0x0000000c0d0e7389 */ /* 0x00006400000c000b */
[----:B01----:R-:W-:Y:S01]  /*cae0*/  ENDCOLLECTIVE ;  /* 0x000000000000791b */ /* 0x003fe20003800000 */
.L_x_10123:
[----:B------:R-:W-:-:S05]  /*caf0*/  LOP3.LUT R27, R27, 0x18, RZ, 0xc0, !PT ;  /* 0x000000181b1b7812 */ /* 0x000fca00078ec0ff */
[----:B------:R-:W-:-:S05]  /*cb00*/  IMAD.SHL.U32 R0, R27, 0x2, RZ ;  /* 0x000000021b007824 */ /* 0x000fca00078e00ff */
[----:B------:R-:W-:Y:S01]  /*cb10*/  IADD3 R2, P0, R2, R0, RZ ;  /* 0x0000000002027210 */ /* 0x000fe20007f1e0ff */
[----:B------:R-:W-:-:S04]  /*cb20*/  IMAD.MOV.U32 R13, RZ, RZ, R8 ;  /* 0x000000ffff0d7224 */ /* 0x000fc800078e0008 */
[----:B------:R-:W-:-:S05]  /*cb30*/  IMAD.X R3, RZ, RZ, R3, P0 ;  /* 0x000000ffff037224 */ /* 0x000fca00000e0603 */
[----:B------:R-:W-:Y:S01]  /*cb40*/  @!PT LDS RZ, [RZ] ;  /* 0x00000000fffff984 */ /* 0x000fe20000000800 */
[----:B------:R-:W-:Y:S01]  /*cb50*/  @!PT LDS RZ, [RZ] ;  /* 0x00000000fffff984 */ /* 0x000fe20000000800 */
[----:B------:R-:W-:Y:S01]  /*cb60*/  @!PT LDS RZ, [RZ] ;  /* 0x00000000fffff984 */ /* 0x000fe20000000800 */
[----:B------:R-:W-:Y:S04]  /*cb70*/  LDGSTS.E.BYPASS.LTC128B.128 [R9+0x15400], desc[UR48][R2.64], !P3 ;  /* 0x1540000002097fae */ /* 0x000fe8000d901d70 */
[----:B------:R-:W-:Y:S04]  /*cb80*/  LDGSTS.E.BYPASS.LTC128B.128 [R9+0x17400], desc[UR48][R2.64+0x40], !P2 ;  /* 0x1740004002097fae */ /* 0x000fe8000d101d70 */
[----:B------:R0:W-:Y:S02]  /*cb90*/  LDGSTS.E.BYPASS.LTC128B.128 [R9+0x19400], desc[UR48][R2.64+0x80], !P1 ;  /* 0x1940008002097fae */ /* 0x0001e4000c901d70 */
[----:B0-----:R-:W-:-:S07]  /*cba0*/  IMAD.MOV.U32 R3, RZ, RZ, R14 ;  /* 0x000000ffff037224 */ /* 0x001fce00078e000e */
[----:B------:R-:W-:Y:S05]  /*cbb0*/  WARPSYNC.COLLECTIVE R15, `(.L_x_10124) ;  /* 0x000000000f087348 */ /* 0x000fea0003c00000 */
[----:B------:R0:W1:Y:S02]  /*cbc0*/  SHFL.IDX P6, R14, R13, R12, R11 ;  /* 0x0000000c0d0e7389 */ /* 0x00006400000c000b */
[----:B01----:R-:W-:Y:S01]  /*cbd0*/  ENDCOLLECTIVE ;  /* 0x000000000000791b */ /* 0x003fe20003800000 */
.L_x_10124:
[----:B------:R-:W-:Y:S02]  /*cbe0*/  IMAD.MOV.U32 R13, RZ, RZ, R19 ;  /* 0x000000ffff0d7224 */ /* 0x000fe400078e0013 */
[----:B------:R-:W-:Y:S02]  /*cbf0*/  IMAD.MOV.U32 R12, RZ, RZ, 0x2 ;  /* 0x00000002ff0c7424 */ /* 0x000fe400078e00ff */
[----:B------:R-:W-:-:S07]  /*cc00*/  IMAD.MOV.U32 R2, RZ, RZ, R14 ;  /* 0x000000ffff027224 */ /* 0x000fce00078e000e */
[----:B------:R-:W-:Y:S05]  /*cc10*/  WARPSYNC.COLLECTIVE R15, `(.L_x_10125) ;  /* 0x000000000f087348 */ /* 0x000fea0003c00000 */
[----:B------:R0:W1:Y:S02]  /*cc20*/  SHFL.IDX P6, R14, R13, R12, R11 ;  /* 0x0000000c0d0e7389 */ /* 0x00006400000c000b */
[----:B01----:R-:W-:Y:S01]  /*cc30*/  ENDCOLLECTIVE ;  /* 0x000000000000791b */ /* 0x003fe20003800000 */
.L_x_10125:
        /* <DEDUP_REMOVED lines=13> */
.L_x_10126:
[----:B------:R-:W-:Y:S01]  /*cd10*/  IMAD.MOV.U32 R13, RZ, RZ, R19 ;  /* 0x000000ffff0d7224 */ /* 0x000fe200078e0013 */
[----:B------:R-:W-:Y:S01]  /*cd20*/  MOV R12, 0x3 ;  /* 0x00000003000c7802 */ /* 0x000fe20000000f00 */
[----:B------:R-:W-:-:S07]  /*cd30*/  IMAD.MOV.U32 R2, RZ, RZ, R14 ;  /* 0x000000ffff027224 */ /* 0x000fce00078e000e */
[----:B------:R-:W-:Y:S05]  /*cd40*/  WARPSYNC.COLLECTIVE R15, `(.L_x_10127) ;  /* 0x000000000f087348 */ /* 0x000fea0003c00000 */
[----:B------:R0:W1:Y:S02]  /*cd50*/  SHFL.IDX P6, R14, R13, R12, R11 ;  /* 0x0000000c0d0e7389 */ /* 0x00006400000c000b */
[----:B01----:R-:W-:Y:S01]  /*cd60*/  ENDCOLLECTIVE ;  /* 0x000000000000791b */ /* 0x003fe20003800000 */
.L_x_10127:
        /* <DEDUP_REMOVED lines=13> */
.L_x_10128:
[----:B------:R-:W-:Y:S01]  /*ce40*/  IMAD.MOV.U32 R2, RZ, RZ, R14 ;  /* 0x000000ffff027224 */ /* 0x000fe200078e000e */
[----:B------:R-:W-:Y:S06]  /*ce50*/  BRA `(.L_x_10129) ;  /* 0xffffffd800047947 */ /* 0x000fec000383ffff */
.L_x_10065:
[----:B-1----:R1:W2:Y:S02]  /*ce60*/  SYNCS.PHASECHK.TRANS64.TRYWAIT P0, [R6+URZ+0x2d860], R2 ;  /* 0x02d86002060075a7 */ /* 0x0022a4000800017f */
[----:B--2---:R-:W-:Y:S05]  /*ce70*/  @!P0 NANOSLEEP.SYNCS 0x989680 ;  /* 0x009896800000895d */ /* 0x004fea0003900000 */
[----:B------:R-:W2:Y:S02]  /*ce80*/  @!P0 SYNCS.PHASECHK.TRANS64 P0, [R6+URZ+0x2d860], R2 ;  /* 0x02d86002060085a7 */ /* 0x000ea4000800007f */
[----:B--2---:R-:W-:Y:S05]  /*ce90*/  @!P0 BRA `(.L_x_10065) ;  /* 0xfffffffc00f08947 */ /* 0x004fea000383ffff */
[----:B------:R-:W-:Y:S05]  /*cea0*/  BRA `(.L_x_10130) ;  /* 0xffffffd800647947 */ /* 0x000fea000383ffff */
.L_x_10066:
        /* <DEDUP_REMOVED lines=8> */
.L_x_10132:
[----:B------:R-:W-:Y:S05]  /*cf30*/  BSYNC B1 ;  /* 0x0000000000017941 */ /* 0x000fea0003800000 */
.L_x_10131:
[----:B------:R-:W-:Y:S01]  /*cf40*/  IMAD.MOV.U32 R13, RZ, RZ, R17 ;  /* 0x000000ffff0d7224 */ /* 0x000fe200078e0011 */
[----:B------:R-:W-:Y:S01]  /*cf50*/  MOV R15, 0xffffffff ;  /* 0xffffffff000f7802 */ /* 0x000fe20000000f00 */
[----:B------:R-:W-:Y:S01]  /*cf60*/  IMAD.MOV.U32 R12, RZ, RZ, RZ ;  /* 0x000000ffff0c7224 */ /* 0x000fe200078e00ff */
[----:B------:R-:W-:Y:S01]  /*cf70*/  MOV R3, R14 ;  /* 0x0000000e00037202 */ /* 0x000fe20000000f00 */
[----:B------:R-:W-:Y:S01]  /*cf80*/  IMAD.MOV.U32 R11, RZ, RZ, 0x1c1f ;  /* 0x00001c1fff0b7424 */ /* 0x000fe200078e00ff */
[----:B------:R-:W-:-:S07]  /*cf90*/  LEA R7, R7, UR37, 0x1 ;  /* 0x0000002507077c11 */ /* 0x000fce000f8e08ff */
[----:B------:R-:W-:Y:S05]  /*cfa0*/  WARPSYNC.COLLECTIVE R15, `(.L_x_10133) ;  /* 0x000000000f087348 */ /* 0x000fea0003c00000 */
[----:B------:R0:W1:Y:S02]  /*cfb0*/  SHFL.IDX P6, R14, R13, R12, R11 ;  /* 0x0000000c0d0e7389 */ /* 0x00006400000c000b */
[----:B01----:R-:W-:Y:S01]  /*cfc0*/  ENDCOLLECTIVE ;  /* 0x000000000000791b */ /* 0x003fe20003800000 */
.L_x_10133:
[----:B------:R-:W-:Y:S01]  /*cfd0*/  IMAD.MOV.U32 R13, RZ, RZ, R18 ;  /* 0x000000ffff0d7224 */ /* 0x000fe200078e0012 */
[----:B------:R-:W-:Y:S01]  /*cfe0*/  MOV R12, 0x1 ;  /* 0x00000001000c7802 */ /* 0x000fe20000000f00 */
[----:B------:R-:W-:-:S07]  /*cff0*/  IMAD.MOV.U32 R2, RZ, RZ, R14 ;  /* 0x000000ffff027224 */ /* 0x000fce00078e000e */
[----:B------:R-:W-:Y:S05]  /*d000*/  WARPSYNC.COLLECTIVE R15, `(.L_x_10134) ;  /* 0x000000000f087348 */ /* 0x000fea0003c00000 */
[----:B------:R0:W1:Y:S02]  /*d010*/  SHFL.IDX P6, R14, R13, R12, R11 ;  /* 0x0000000c0d0e7389 */ /* 0x00006400000c000b */
[----:B01----:R-:W-:Y:S01]  /*d020*/  ENDCOLLECTIVE ;  /* 0x000000000000791b */ /* 0x003fe20003800000 */
.L_x_10134:
        /* <DEDUP_REMOVED lines=16> */
.L_x_10135:
[----:B------:R-:W-:Y:S02]  /*d130*/  IMAD.MOV.U32 R13, RZ, RZ, R18 ;  /* 0x000000ffff0d7224 */ /* 0x000fe400078e0012 */
[----:B------:R-:W-:Y:S02]  /*d140*/  IMAD.MOV.U32 R12, RZ, RZ, 0x2 ;  /* 0x00000002ff0c7424 */ /* 0x000fe400078e00ff */
[----:B------:R-:W-:-:S07]  /*d150*/  IMAD.MOV.U32 R2, RZ, RZ, R14 ;  /* 0x000000ffff027224 */ /* 0x000fce00078e000e */
[----:B------:R-:W-:Y:S05]  /*d160*/  WARPSYNC.COLLECTIVE R15, `(.L_x_10136) ;  /* 0x000000000f087348 */ /* 0x000fea0003c00000 */
[----:B------:R0:W1:Y:S02]  /*d170*/  SHFL.IDX P6, R14, R13, R12, R11 ;  /* 0x0000000c0d0e7389 */ /* 0x00006400000c000b */
[----:B01----:R-:W-:Y:S01]  /*d180*/  ENDCOLLECTIVE ;  /* 0x000000000000791b */ /* 0x003fe20003800000 */
.L_x_10136:
        /* <DEDUP_REMOVED lines=16> */
.L_x_10137:
[----:B------:R-:W-:Y:S01]  /*d290*/  IMAD.MOV.U32 R13, RZ, RZ, R18 ;  /* 0x000000ffff0d7224 */ /* 0x000fe200078e0012 */
[----:B------:R-:W-:Y:S01]  /*d2a0*/  MOV R12, 0x3 ;  /* 0x00000003000c7802 */ /* 0x000fe20000000f00 */
[----:B------:R-:W-:-:S07]  /*d2b0*/  IMAD.MOV.U32 R2, RZ, RZ, R14 ;  /* 0x000000ffff027224 */ /* 0x000fce00078e000e */
[----:B------:R-:W-:Y:S05]  /*d2c0*/  WARPSYNC.COLLECTIVE R15, `(.L_x_10138) ;  /* 0x000000000f087348 */ /* 0x000fea0003c00000 */
[----:B------:R0:W1:Y:S02]  /*d2d0*/  SHFL.IDX P6, R14, R13, R12, R11 ;  /* 0x0000000c0d0e7389 */ /* 0x00006400000c000b */
[----:B01----:R-:W-:Y:S01]  /*d2e0*/  ENDCOLLECTIVE ;  /* 0x000000000000791b */ /* 0x003fe20003800000 */
.L_x_10138:
        /* <DEDUP_REMOVED lines=13> */
.L_x_10139:
        /* <DEDUP_REMOVED lines=8> */
.L_x_10072:
[----:B0-----:R0:W1:Y:S02]  /*d440*/  SYNCS.PHASECHK.TRANS64.TRYWAIT P0, [R4+URZ+0x2d860], R3 ;  /* 0x02d86003040075a7 */ /* 0x001064000800017f */
[----:B-1----:R-:W-:Y:S05]  /*d450*/  @!P0 NANOSLEEP.SYNCS 0x989680 ;  /* 0x009896800000895d */ /* 0x002fea0003900000 */
[----:B------:R-:W1:Y:S02]  /*d460*/  @!P0 SYNCS.PHASECHK.TRANS64 P0, [R4+URZ+0x2d860], R3 ;  /* 0x02d86003040085a7 */ /* 0x000e64000800007f */
[----:B-1----:R-:W-:Y:S05]  /*d470*/  @!P0 BRA `(.L_x_10072) ;  /* 0xfffffffc00f08947 */ /* 0x002fea000383ffff */
[----:B------:R-:W-:Y:S05]  /*d480*/  BRA `(.L_x_10141) ;  /* 0xffffffd8009c7947 */ /* 0x000fea000383ffff */
.L_x_10073:
        /* <DEDUP_REMOVED lines=8> */
.L_x_10143:
[----:B------:R-:W-:Y:S05]  /*d510*/  BSYNC B0 ;  /* 0x0000000000007941 */ /* 0x000fea0003800000 */
.L_x_10142:
[----:B------:R-:W0:Y:S01]  /*d520*/  S2R R2, SR_TID.X ;  /* 0x0000000000027919 */ /* 0x000e220000002100 */
[----:B------:R-:W-:Y:S01]  /*d530*/  IMAD.MOV.U32 R13, RZ, RZ, R17 ;  /* 0x000000ffff0d7224 */ /* 0x000fe200078e0011 */
[----:B------:R-:W-:Y:S01]  /*d540*/  MOV R0, R14 ;  /* 0x0000000e00007202 */ /* 0x000fe20000000f00 */
[----:B------:R-:W-:Y:S02]  /*d550*/  IMAD.MOV.U32 R12, RZ, RZ, RZ ;  /* 0x000000ffff0c7224 */ /* 0x000fe400078e00ff */
[----:B------:R-:W-:Y:S02]  /*d560*/  IMAD.MOV.U32 R11, RZ, RZ, 0x1c1f ;  /* 0x00001c1fff0b7424 */ /* 0x000fe400078e00ff */
[----:B------:R-:W-:-:S07]  /*d570*/  IMAD.MOV.U32 R15, RZ, RZ, -0x1 ;  /* 0xffffffffff0f7424 */ /* 0x000fce00078e00ff */
[----:B0-----:R-:W-:Y:S05]  /*d580*/  WARPSYNC.COLLECTIVE R15, `(.L_x_10144) ;  /* 0x000000000f087348 */ /* 0x001fea0003c00000 */
[----:B------:R1:W2:Y:S02]  /*d590*/  SHFL.IDX P6, R14, R13, R12, R11 ;  /* 0x0000000c0d0e7389 */ /* 0x0002a400000c000b */
[----:B012---:R-:W-:Y:S01]  /*d5a0*/  ENDCOLLECTIVE ;  /* 0x000000000000791b */ /* 0x007fe20003800000 */
.L_x_10144:
[----:B------:R-:W-:Y:S01]  /*d5b0*/  MOV R13, R18 ;  /* 0x00000012000d7202 */ /* 0x000fe20000000f00 */
[----:B------:R-:W-:Y:S01]  /*d5c0*/  IMAD.MOV.U32 R12, RZ, RZ, 0x1 ;  /* 0x00000001ff0c7424 */ /* 0x000fe200078e00ff */
[----:B------:R-:W-:-:S04]  /*d5d0*/  SHF.L.U32 R2, R2, 0x3, RZ ;  /* 0x0000000302027819 */ /* 0x000fc800000006ff */
[----:B------:R-:W-:-:S05]  /*d5e0*/  LOP3.LUT R2, R2, 0x18, RZ, 0xc0, !PT ;  /* 0x0000001802027812 */ /* 0x000fca00078ec0ff */
[----:B------:R-:W-:-:S05]  /*d5f0*/  IMAD.SHL.U32 R6, R2, 0x2, RZ ;  /* 0x0000000202067824 */ /* 0x000fca00078e00ff */
[----:B------:R-:W-:-:S13]  /*d600*/  IADD3 R2, P0, R14, R6, RZ ;  /* 0x000000060e027210 */ /* 0x000fda0007f1e0ff */
[----:B------:R-:W-:Y:S05]  /*d610*/  WARPSYNC.COLLECTIVE R15, `(.L_x_10145) ;  /* 0x000000000f087348 */ /* 0x000fea0003c00000 */
[----:B------:R0:W1:Y:S02]  /*d620*/  SHFL.IDX P6, R14, R13, R12, R11 ;  /* 0x0000000c0d0e7389 */ /* 0x00006400000c000b */
[----:B01----:R-:W-:Y:S01]  /*d630*/  ENDCOLLECTIVE ;  /* 0x000000000000791b */ /* 0x003fe20003800000 */
.L_x_10145:
[----:B------:R-:W-:Y:S01]  /*d640*/  IMAD.X R3, RZ, RZ, R0, P0 ;  /* 0x000000ffff037224 */ /* 0x000fe200000e0600 */
[----:B------:R-:W-:Y:S02]  /*d650*/  ISETP.LT.OR P0, PT, R5, 0x1, P3 ;  /* 0x000000010500780c */ /* 0x000fe40001f01670 */
[----:B------:R-:W-:Y:S01]  /*d660*/  LEA R0, R7, UR37, 0x1 ;  /* 0x0000002507007c11 */ /* 0x000fe2000f8e08ff */
[----:B------:R-:W-:-:S10]  /*d670*/  IMAD.MOV.U32 R13, RZ, RZ, R17 ;  /* 0x000000ffff0d7224 */ /* 0x000fd400078e0011 */
        /* <DEDUP_REMOVED lines=12> */
.L_x_10146:
[----:B------:R-:W-:Y:S02]  /*d740*/  IMAD.MOV.U32 R13, RZ, RZ, R18 ;  /* 0x000000ffff0d7224 */ /* 0x000fe400078e0012 */
[----:B------:R-:W-:Y:S01]  /*d750*/  IMAD.MOV.U32 R12, RZ, RZ, 0x2 ;  /* 0x00000002ff0c7424 */ /* 0x000fe200078e00ff */
[----:B------:R-:W-:-:S13]  /*d760*/  IADD3 R2, P0, R14, R6, RZ ;  /* 0x000000060e027210 */ /* 0x000fda0007f1e0ff */
[----:B------:R-:W-:Y:S05]  /*d770*/  WARPSYNC.COLLECTIVE R15, `(.L_x_10147) ;  /* 0x000000000f087348 */ /* 0x000fea0003c00000 */
[----:B------:R0:W1:Y:S02]  /*d780*/  SHFL.IDX P6, R14, R13, R12, R11 ;  /* 0x0000000c0d0e7389 */ /* 0x00006400000c000b */
[----:B01----:R-:W-:Y:S01]  /*d790*/  ENDCOLLECTIVE ;  /* 0x000000000000791b */ /* 0x003fe20003800000 */
.L_x_10147:
        /* <DEDUP_REMOVED lines=15> */
.L_x_10148:
[----:B------:R-:W-:Y:S02]  /*d890*/  IMAD.MOV.U32 R13, RZ, RZ, R18 ;  /* 0x000000ffff0d7224 */ /* 0x000fe400078e0012 */
[----:B------:R-:W-:Y:S01]  /*d8a0*/  IMAD.MOV.U32 R12, RZ, RZ, 0x3 ;  /* 0x00000003ff0c7424 */ /* 0x000fe200078e00ff */
[----:B------:R-:W-:-:S13]  /*d8b0*/  IADD3 R2, P0, R14, R6, RZ ;  /* 0x000000060e027210 */ /* 0x000fda0007f1e0ff */
[----:B------:R-:W-:Y:S05]  /*d8c0*/  WARPSYNC.COLLECTIVE R15, `(.L_x_10149) ;  /* 0x000000000f087348 */ /* 0x000fea0003c00000 */
[----:B------:R0:W1:Y:S02]  /*d8d0*/  SHFL.IDX P6, R14, R13, R12, R11 ;  /* 0x0000000c0d0e7389 */ /* 0x00006400000c000b */
[----:B01----:R-:W-:Y:S01]  /*d8e0*/  ENDCOLLECTIVE ;  /* 0x000000000000791b */ /* 0x003fe20003800000 */
.L_x_10149:
        /* <DEDUP_REMOVED lines=12> */
.L_x_10150:
[----:B------:R-:W-:Y:S01]  /*d9b0*/  @!PT LDS RZ, [RZ] ;  /* 0x00000000fffff984 */ /* 0x000fe20000000800 */
[----:B------:R-:W-:Y:S01]  /*d9c0*/  @!PT LDS RZ, [RZ] ;  /* 0x00000000fffff984 */ /* 0x000fe20000000800 */
[----:B------:R-:W-:Y:S01]  /*d9d0*/  @!PT LDS RZ, [RZ] ;  /* 0x00000000fffff984 */ /* 0x000fe20000000800 */
[----:B------:R0:W-:Y:S01]  /*d9e0*/  LDGSTS.E.BYPASS.LTC128B.128 [R0+0x3400], desc[UR48][R2.64+0x40], !P0 ;  /* 0x0340004002007fae */ /* 0x0001e2000c101d70 */
[----:B------:R-:W-:-:S13]  /*d9f0*/  ISETP.LT.OR P0, PT, R5, 0x41, P1 ;  /* 0x000000410500780c */ /* 0x000fda0000f01670 */
[----:B------:R0:W-:Y:S01]  /*da00*/  LDGSTS.E.BYPASS.LTC128B.128 [R0+0x5400], desc[UR48][R2.64+0x80], !P0 ;  /* 0x0540008002007fae */ /* 0x0001e2000c101d70 */
[----:B------:R-:W-:Y:S05]  /*da10*/  BRA `(.L_x_10151) ;  /* 0xffffffd400f87947 */ /* 0x000fea000383ffff */
.L_x_10078:
[----:B0-----:R0:W1:Y:S02]  /*da20*/  SYNCS.PHASECHK.TRANS64.TRYWAIT P0, [R4+URZ+0x2d820], R0 ;  /* 0x02d82000040075a7 */ /* 0x001064000800017f */
[----:B-1----:R-:W-:Y:S05]  /*da30*/  @!P0 NANOSLEEP.SYNCS 0x989680 ;  /* 0x009896800000895d */ /* 0x002fea0003900000 */
[----:B------:R-:W1:Y:S02]  /*da40*/  @!P0 SYNCS.PHASECHK.TRANS64 P0, [R4+URZ+0x2d820], R0 ;  /* 0x02d82000040085a7 */ /* 0x000e64000800007f */
[----:B-1----:R-:W-:Y:S05]  /*da50*/  @!P0 BRA `(.L_x_10078) ;  /* 0xfffffffc00f08947 */ /* 0x002fea000383ffff */
[----:B------:R-:W-:Y:S05]  /*da60*/  BRA `(.L_x_10152) ;  /* 0xffffffd800a07947 */ /* 0x000fea000383ffff */
.L_x_10079:
[----:B------:R-:W1:Y:S01]  /*da70*/  S2R R2, SR_TID.X ;  /* 0x0000000000027919 */ /* 0x000e620000002100 */
[----:B------:R-:W-:Y:S01]  /*da80*/  BSSY B0, `(.L_x_10153) ;  /* 0x000000a000007945 */ /* 0x000fe20003800000 */
[----:B------:R-:W-:Y:S01]  /*da90*/  IMAD.MOV.U32 R12, RZ, RZ, RZ ;  /* 0x000000ffff0c7224 */ /* 0x000fe200078e00ff */
[----:B------:R-:W-:Y:S01]  /*daa0*/  MOV R11, 0x1f ;  /* 0x0000001f000b7802 */ /* 0x000fe20000000f00 */
[----:B------:R-:W-:Y:S01]  /*dab0*/  IMAD.MOV.U32 R15, RZ, RZ, -0x1 ;  /* 0xffffffffff0f7424 */ /* 0x000fe200078e00ff */
[----:B-1----:R-:W-:-:S04]  /*dac0*/  SHF.R.U32.HI R2, RZ, 0x5, R2 ;  /* 0x00000005ff027819 */ /* 0x002fc80000011602 */
[----:B------:R-:W-:-:S05]  /*dad0*/  LOP3.LUT R2, R2, 0x3, RZ, 0xc0, !PT ;  /* 0x0000000302027812 */ /* 0x000fca00078ec0ff */
[----:B------:R-:W-:-:S07]  /*dae0*/  IMAD.MOV.U32 R13, RZ, RZ, R2 ;  /* 0x000000ffff0d7224 */ /* 0x000fce00078e0002 */
[----:B0-----:R-:W-:Y:S05]  /*daf0*/  WARPSYNC.COLLECTIVE R15, `(.L_x_10154) ;  /* 0x000000000f087348 */ /* 0x001fea0003c00000 */
[----:B------:R1:W2:Y:S02]  /*db00*/  SHFL.IDX P6, R14, R13, R12, R11 ;  /* 0x0000000c0d0e7389 */ /* 0x0002a400000c000b */
[----:B012---:R-:W-:Y:S01]  /*db10*/  ENDCOLLECTIVE ;  /* 0x000000000000791b */ /* 0x007fe20003800000 */
.L_x_10154:
[----:B------:R-:W-:Y:S05]  /*db20*/  BSYNC B0 ;  /* 0x0000000000007941 */ /* 0x000fea0003800000 */
.L_x_10153:
[----:B------:R-:W-:Y:S05]  /*db30*/  BRA `(.L_x_10155) ;  /* 0xffffffd800887947 */ /* 0x000fea000383ffff */
.L_x_10082:
[----:B------:R-:W-:Y:S01]  /*db40*/  BSSY B1, `(.L_x_10156) ;  /* 0x0000006000017945 */ /* 0x000fe20003800000 */
[----:B------:R-:W-:-:S07]  /*db50*/  IMAD.MOV.U32 R15, RZ, RZ, -0x1 ;  /* 0xffffffffff0f7424 */ /* 0x000fce00078e00ff */
[----:B0-----:R-:W-:Y:S05]  /*db60*/  WARPSYNC.COLLECTIVE R15, `(.L_x_10157) ;  /* 0x000000000f0c7348 */ /* 0x001fea0003c00000 */
[----:B------:R-:W-:Y:S02]  /*db70*/  ELECT P6, UR62, PT ;  /* 0x00000000003e782f */ /* 0x000fe400038c0000 */
[----:B------:R-:W-:Y:S01]  /*db80*/  MOV R14, UR62 ;  /* 0x0000003e000e7c02 */ /* 0x000fe20008000f00 */
[----:B0-----:R-:W-:Y:S10]  /*db90*/  ENDCOLLECTIVE ;  /* 0x000000000000791b */ /* 0x001ff40003800000 */
.L_x_10157:
[----:B------:R-:W-:Y:S05]  /*dba0*/  BSYNC B1 ;  /* 0x0000000000017941 */ /* 0x000fea0003800000 */
.L_x_10156:
[----:B------:R-:W-:Y:S05]  /*dbb0*/  BRA `(.L_x_10158) ;  /* 0xffffffd800807947 */ /* 0x000fea000383ffff */
.L_x_10084:
[----:B0-----:R0:W1:Y:S02]  /*dbc0*/  SYNCS.PHASECHK.TRANS64.TRYWAIT P1, [R3+URZ+0x2d840], R2 ;  /* 0x02d84002030075a7 */ /* 0x001064000802017f */
[----:B-1----:R-:W-:Y:S05]  /*dbd0*/  @!P1 NANOSLEEP.SYNCS 0x989680 ;  /* 0x009896800000995d */ /* 0x002fea0003900000 */
[----:B------:R-:W1:Y:S02]  /*dbe0*/  @!P1 SYNCS.PHASECHK.TRANS64 P1, [R3+URZ+0x2d840], R2 ;  /* 0x02d84002030095a7 */ /* 0x000e64000802007f */
[----:B-1----:R-:W-:Y:S05]  /*dbf0*/  @!P1 BRA `(.L_x_10084) ;  /* 0xfffffffc00f09947 */ /* 0x002fea000383ffff */
[----:B------:R-:W-:Y:S05]  /*dc00*/  BRA `(.L_x_10159) ;  /* 0xffffffd800a07947 */ /* 0x000fea000383ffff */
.L_x_10086:
[----:B-1----:R1:W2:Y:S02]  /*dc10*/  SYNCS.PHASECHK.TRANS64.TRYWAIT P1, [R23+URZ+0x2d840], R0 ;  /* 0x02d84000170075a7 */ /* 0x0022a4000802017f */
[----:B--2---:R-:W-:Y:S05]  /*dc20*/  @!P1 NANOSLEEP.SYNCS 0x989680 ;  /* 0x009896800000995d */ /* 0x004fea0003900000 */
[----:B------:R-:W2:Y:S02]  /*dc30*/  @!P1 SYNCS.PHASECHK.TRANS64 P1, [R23+URZ+0x2d840], R0 ;  /* 0x02d84000170095a7 */ /* 0x000ea4000802007f */
[----:B--2---:R-:W-:Y:S05]  /*dc40*/  @!P1 BRA `(.L_x_10086) ;  /* 0xfffffffc00f09947 */ /* 0x004fea000383ffff */
[----:B------:R-:W-:Y:S05]  /*dc50*/  BRA `(.L_x_10160) ;  /* 0xffffffd800ac7947 */ /* 0x000fea000383ffff */
.L_x_10088:
[----:B--2---:R2:W3:Y:S02]  /*dc60*/  SYNCS.PHASECHK.TRANS64.TRYWAIT P1, [R3+URZ+0x2d860], R2 ;  /* 0x02d86002030075a7 */ /* 0x0044e4000802017f */
[----:B---3--:R-:W-:Y:S05]  /*dc70*/  @!P1 NANOSLEEP.SYNCS 0x989680 ;  /* 0x009896800000995d */ /* 0x008fea0003900000 */
[----:B------:R-:W3:Y:S02]  /*dc80*/  @!P1 SYNCS.PHASECHK.TRANS64 P1, [R3+URZ+0x2d860], R2 ;  /* 0x02d86002030095a7 */ /* 0x000ee4000802007f */
[----:B---3--:R-:W-:Y:S05]  /*dc90*/  @!P1 BRA `(.L_x_10088) ;  /* 0xfffffffc00f09947 */ /* 0x008fea000383ffff */
[----:B------:R-:W-:Y:S05]  /*dca0*/  BRA `(.L_x_10161) ;  /* 0xffffffd800a87947 */ /* 0x000fea000383ffff */
.L_x_10162:
        /* <DEDUP_REMOVED lines=13> */
.L_x_15865:


//--------------------- .text._ZN7cutlass13device_kernelIN5flash11enable_sm90INS1_16FlashAttnFwdSm90INS1_25CollectiveMainloopFwdSm90ILi2EN4cute5tupleIJNS5_1CILi1EEES8_S8_EEENS6_IJNS7_ILi192EEENS7_ILi128EEENS7_ILi96EEEEEELi96ENS_6half_tEfNS_4arch4Sm90ELb0ELb0ELb1ELb1ELb1ELb0ELb0ELb0ELb1ELb1ELb0ELb0EEENS1_21CollectiveEpilogueFwdINS6_IJSA_SC_SB_EEES9_SE_SG_Li384ELb1ELb1ELb0ELb0EEENS1_36VarlenDynamicPersistentTileSchedulerILi192ELi128ELi384ELi128ELb0ELb1ELb1ELb0ELb1ELb1EEEEEEEEEvNT_6ParamsE --------------------------
	.section	.text._ZN7cutlass13device_kernelIN5flash11enable_sm90INS1_16FlashAttnFwdSm90INS1_25CollectiveMainloopFwdSm90ILi2EN4cute5tupleIJNS5_1CILi1EEES8_S8_EEENS6_IJNS7_ILi192EEENS7_ILi128EEENS7_ILi96EEEEEELi96ENS_6half_tEfNS_4arch4Sm90ELb0ELb0ELb1ELb1ELb1ELb0ELb0ELb0ELb1ELb1ELb0ELb0EEENS1_21CollectiveEpilogueFwdINS6_IJSA_SC_SB_EEES9_SE_SG_Li384ELb1ELb1ELb0ELb0EEENS1_36VarlenDynamicPersistentTileSchedulerILi192ELi128ELi384ELi128ELb0ELb1ELb1ELb0ELb1ELb1EEEEEEEEEvNT_6ParamsE,"ax",@progbits
	.align	128
.text._ZN7cutlass13device_kernelIN5flash11enable_sm90INS1_16FlashAttnFwdSm90INS1_25CollectiveMainloopFwdSm90ILi2EN4cute5tupleIJNS5_1CILi1EEES8_S8_EEENS6_IJNS7_ILi192EEENS7_ILi128EEENS7_ILi96EEEEEELi96ENS_6half_tEfNS_4arch4Sm90ELb0ELb0ELb1ELb1ELb1ELb0ELb0ELb0ELb1ELb1ELb0ELb0EEENS1_21CollectiveEpilogueFwdINS6_IJSA_SC_SB_EEES9_SE_SG_Li384ELb1ELb1ELb0ELb0EEENS1_36VarlenDynamicPersistentTileSchedulerILi192ELi128ELi384ELi128ELb0ELb1ELb1ELb0ELb1ELb1EEEEEEEEEvNT_6ParamsE:
        .type           _ZN7cutlass13device_kernelIN5flash11enable_sm90INS1_16FlashAttnFwdSm90INS1_25CollectiveMainloopFwdSm90ILi2EN4cute5tupleIJNS5_1CILi1EEES8_S8_EEENS6_IJNS7_ILi192EEENS7_ILi128EEENS7_ILi96EEEEEELi96ENS_6half_tEfNS_4arch4Sm90ELb0ELb0ELb1ELb1ELb1ELb0ELb0ELb0ELb1ELb1ELb0ELb0EEENS1_21CollectiveEpilogueFwdINS6_IJSA_SC_SB_EEES9_SE_SG_Li384ELb1ELb1ELb0ELb0EEENS1_36VarlenDynamicPersistentTileSchedulerILi192ELi128ELi384ELi128ELb0ELb1ELb1ELb0ELb1ELb1EEEEEEEEEvNT_6ParamsE,@function
        .size           _ZN7cutlass13device_kernelIN5flash11enable_sm90INS1_16FlashAttnFwdSm90INS1_25CollectiveMainloopFwdSm90ILi2EN4cute5tupleIJNS5_1CILi1EEES8_S8_EEENS6_IJNS7_ILi192EEENS7_ILi128EEENS7_ILi96EEEEEELi96ENS_6half_tEfNS_4arch4Sm90ELb0ELb0ELb1ELb1ELb1ELb0ELb0ELb0ELb1ELb1ELb0ELb0EEENS1_21CollectiveEpilogueFwdINS6_IJSA_SC_SB_EEES9_SE_SG_Li384ELb1ELb1ELb0ELb0EEENS1_36VarlenDynamicPersistentTileSchedulerILi192ELi128ELi384ELi128ELb0ELb1ELb1ELb0ELb1ELb1EEEEEEEEEvNT_6ParamsE,(.L_x_15866 - _ZN7cutlass13device_kernelIN5flash11enable_sm90INS1_16FlashAttnFwdSm90INS1_25CollectiveMainloopFwdSm90ILi2EN4cute5tupleIJNS5_1CILi1EEES8_S8_EEENS6_IJNS7_ILi192EEENS7_ILi128EEENS7_ILi96EEEEEELi96ENS_6half_tEfNS_4arch4Sm90ELb0ELb0ELb1ELb1ELb1ELb0ELb0ELb0ELb1ELb1ELb0ELb0EEENS1_21CollectiveEpilogueFwdINS6_IJSA_SC_SB_EEES9_SE_SG_Li384ELb1ELb1ELb0ELb0EEENS1_36VarlenDynamicPersistentTileSchedulerILi192ELi128ELi384ELi128ELb0ELb1ELb1ELb0ELb1ELb1EEEEEEEEEvNT_6ParamsE)
        .other          _ZN7cutlass13device_kernelIN5flash11enable_sm90INS1_16FlashAttnFwdSm90INS1_25CollectiveMainloopFwdSm90ILi2EN4cute5tupleIJNS5_1CILi1EEES8_S8_EEENS6_IJNS7_ILi192EEENS7_ILi128EEENS7_ILi96EEEEEELi96ENS_6half_tEfNS_4arch4Sm90ELb0ELb0ELb1ELb1ELb1ELb0ELb0ELb0ELb1ELb1ELb0ELb0EEENS1_21CollectiveEpilogueFwdINS6_IJSA_SC_SB_EEES9_SE_SG_Li384ELb1ELb1ELb0ELb0EEENS1_36VarlenDynamicPersistentTileSchedulerILi192ELi128ELi384ELi128ELb0ELb1ELb1ELb0ELb1ELb1EEEEEEEEEvNT_6ParamsE,@"STO_CUDA_ENTRY STV_DEFAULT"
_ZN7cutlass13device_kernelIN5flash11enable_sm90INS1_16FlashAttnFwdSm90INS1_25CollectiveMainloopFwdSm90ILi2EN4cute5tupleIJNS5_1CILi1EEES8_S8_EEENS6_IJNS7_ILi192EEENS7_ILi128EEENS7_ILi96EEEEEELi96ENS_6half_tEfNS_4arch4Sm90ELb0ELb0ELb1ELb1ELb1ELb0ELb0ELb0ELb1ELb1ELb0ELb0EEENS1_21CollectiveEpilogueFwdINS6_IJSA_SC_SB_EEES9_SE_SG_Li384ELb1ELb1ELb0ELb0EEENS1_36VarlenDynamicPersistentTileSchedulerILi192ELi128ELi384ELi128ELb0ELb1ELb1ELb0ELb1ELb1EEEEEEEEEvNT_6ParamsE:
        /* <DEDUP_REMOVED lines=8> */
[----:B------:R-:W0:Y:S02]  /*0080*/  SHFL.IDX PT, R2, R0, RZ, 0x1f ;  /* 0x00001fff00027589 */ /* 0x000e2400000e0000 */
[C---:B0-----:R-:W-:Y:S02]  /*0090*/  ISETP.NE.OR P0, PT, R2.reuse, RZ, !P0 ;  /* 0x000000ff0200720c */ /* 0x041fe40004705670 */
[----:B------:R-:W-:Y:S02]  /*00a0*/  ISETP.NE.AND P1, PT, R2, RZ, PT ;  /* 0x000000ff0200720c */ /* 0x000fe40003f25270 */
[----:B------:R0:W1:Y:S09]  /*00b0*/  SHFL.IDX PT, R2, R3, RZ, 0x1f ;  /* 0x00001fff03027589 */ /* 0x00007200000e0000 */
        /* <DEDUP_REMOVED lines=33> */
.L_x_10163:
        /* <DEDUP_REMOVED lines=22> */
.L_x_10164:
        /* <DEDUP_REMOVED lines=18> */
.L_x_10165:
        /* <DEDUP_REMOVED lines=22> */
.L_x_10166:
        /* <DEDUP_REMOVED lines=22> */
.L_x_10167:
        /* <DEDUP_REMOVED lines=8> */
.L_x_10169:
[----:B------:R-:W-:-:S08]  /*0890*/  NOP ;  /* 0x0000000000007918 */ /* 0x000fd00000000000 */
[----:B------:R-:W0:Y:S02]  /*08a0*/  USETMAXREG.TRY_ALLOC.CTAPOOL UP0, 0xa0 ;  /* 0x000000a0000079c8 */ /* 0x000e240008000600 */
[----:B0-----:R-:W-:-:S13]  /*08b0*/  PLOP3.LUT P0, PT, PT, PT, UP0, 0x80, 0x0 ;  /* 0x000000000000781c */ /* 0x001fda0003f0f008 */
[----:B------:R-:W-:Y:S05]  /*08c0*/  @!P0 BRA `(.L_x_10169) ;  /* 0xfffffffc00f08947 */ /* 0x000fea000383ffff */
[----:B------:R-:W0:Y:S01]  /*08d0*/  S2R R2, SR_TID.X ;  /* 0x0000000000027919 */ /* 0x000e220000002100 */
[----:B------:R-:W1:Y:S01]  /*08e0*/  S2UR UR42, SR_CgaCtaId ;  /* 0x00000000002a79c3 */ /* 0x000e620000008800 */
[----:B------:R-:W-:Y:S01]  /*08f0*/  UMOV UR41, 0x400 ;  /* 0x0000040000297882 */ /* 0x000fe20000000000 */
[----:B------:R-:W-:Y:S01]  /*0900*/  ULDC UR4, c[0x0][0xc3c] ;  /* 0x00030f0000047ab9 */ /* 0x000fe20000000800 */
[----:B-1----:R-:W-:-:S05]  /*0910*/  ULEA UR41, UR42, UR41, 0x18 ;  /* 0x000000292a297291 */ /* 0x002fca000f8ec03f */
[----:B------:R-:W-:Y:S06]  /*0920*/  BAR.ARV 0x8, 0x200 ;  /* 0x0208000000007b1d */ /* 0x000fec0000002000 */
[----:B0-----:R-:W-:-:S04]  /*0930*/  LOP3.LUT R0, R2, 0xffffff80, RZ, 0xc0, !PT ;  /* 0xffffff8002007812 */ /* 0x001fc800078ec0ff */
[----:B------:R-:W-:-:S13]  /*0940*/  ISETP.NE.AND P0, PT, R0, 0x80, PT ;  /* 0x000000800000780c */ /* 0x000fda0003f05270 */
[----:B------:R-:W-:Y:S08]  /*0950*/  @!P0 BAR.ARV 0x9, 0x100 ;  /* 0x0244000000008b1d */ /* 0x000ff00000002000 */
[----:B------:R-:W-:Y:S06]  /*0960*/  BAR.SYNC.DEFER_BLOCKING 0x5, 0x200 ;  /* 0x0148000000007b1d */ /* 0x000fec0000010000 */
[----:B------:R-:W0:Y:S02]  /*0970*/  LDS.128 R28, [UR41+0x2d8d0] ;  /* 0x02d8d029ff1c7984 */ /* 0x000e240008000c00 */
[----:B------:R-:W-:Y:S06]  /*0980*/  BAR.ARV 0x4, 0x200 ;  /* 0x0108000000007b1d */ /* 0x000fec0000002000 */
[----:B0-----:R-:W-:-:S13]  /*0990*/  ISETP.GE.AND P0, PT, R31, UR4, PT ;  /* 0x000000041f007c0c */ /* 0x001fda000bf06270 */
[----:B------:R-:W-:Y:S05]  /*09a0*/  @P0 EXIT ;  /* 0x000000000000094d */ /* 0x000fea0003800000 */
[----:B------:R-:W2:Y:S01]  /*09b0*/  LDL.LU R13, [R1+0x1c] ;  /* 0x00001c00010d7983 */ /* 0x000ea20000300800 */
[----:B------:R-:W-:-:S05]  /*09c0*/  VIADD R155, R2, 0xffffff80 ;  /* 0xffffff80029b7836 */ /* 0x000fca0000000000 */
[----:B------:R-:W-:-:S04]  /*09d0*/  SHF.R.S32.HI R0, RZ, 0x1f, R155 ;  /* 0x0000001fff007819 */ /* 0x000fc8000001149b */
[CC--:B------:R-:W-:Y:S02]  /*09e0*/  LEA.HI R147, R0.reuse, R155.reuse, RZ, 0x7 ;  /* 0x0000009b00937211 */ /* 0x0c0fe400078f38ff */
[----:B------:R-:W-:Y:S02]  /*09f0*/  LEA.HI R2, R0, R155, RZ, 0x4 ;  /* 0x0000009b00027211 */ /* 0x000fe400078f20ff */
[----:B------:R-:W-:Y:S02]  /*0a00*/  LOP3.LUT R146, R147, 0xffffff80, RZ, 0xc0, !PT ;  /* 0xffffff8093927812 */ /* 0x000fe400078ec0ff */
[----:B------:R-:W-:Y:S02]  /*0a10*/  LOP3.LUT R4, R2, 0xfffffff0, RZ, 0xc0, !PT ;  /* 0xfffffff002047812 */ /* 0x000fe400078ec0ff */
[----:B------:R-:W-:Y:S01]  /*0a20*/  SHF.R.S32.HI R5, RZ, 0x4, R2 ;  /* 0x00000004ff057819 */ /* 0x000fe20000011402 */
[C---:B------:R-:W-:Y:S01]  /*0a30*/  IMAD.IADD R146, R155.reuse, 0x1, -R146 ;  /* 0x000000019b927824 */ /* 0x040fe200078e0a92 */
[----:B------:R-:W-:-:S02]  /*0a40*/  IADD3 R4, R155, -R4, RZ ;  /* 0x800000049b047210 */ /* 0x000fc40007ffe0ff */
[----:B------:R-:W-:Y:S02]  /*0a50*/  LEA.HI R2, R2, R5, RZ, 0x1 ;  /* 0x0000000502027211 */ /* 0x000fe400078f08ff */
[----:B------:R-:W-:Y:S02]  /*0a60*/  SHF.R.S32.HI R9, RZ, 0x1f, R146 ;  /* 0x0000001fff097819 */ /* 0x000fe40000011492 */
[----:B------:R-:W-:Y:S02]  /*0a70*/  SHF.R.S32.HI R3, RZ, 0x1f, R4 ;  /* 0x0000001fff037819 */ /* 0x000fe40000011404 */
        /* <DEDUP_REMOVED lines=10> */
[----:B------:R-:W-:Y:S02]  /*0b20*/  LOP3.LUT R11, R7, 0xfffffff8, RZ, 0xc0, !PT ;  /* 0xfffffff8070b7812 */ /* 0x000fe400078ec0ff */
[----:B------:R-:W-:-:S02]  /*0b30*/  SHF.R.S32.HI R6, RZ, 0x5, R6 ;  /* 0x00000005ff067819 */ /* 0x000fc40000011406 */
[C---:B------:R-:W-:Y:S01]  /*0b40*/  R2P PR, R5.reuse, 0x6 ;  /* 0x0000000605007804 */ /* 0x040fe20000000000 */
[----:B------:R-:W-:Y:S02]  /*0b50*/  IMAD.SHL.U32 R5, R5, 0x40, RZ ;  /* 0x0000004005057824 */ /* 0x000fe400078e00ff */
[----:B------:R-:W-:Y:S01]  /*0b60*/  IMAD.IADD R10, R10, 0x1, -R11 ;  /* 0x000000010a0a7824 */ /* 0x000fe200078e0a0b */
[----:B------:R-:W-:Y:S01]  /*0b70*/  LEA R11, R6, R4, 0x4 ;  /* 0x00000004060b7211 */ /* 0x000fe200078e20ff */
[----:B------:R-:W-:Y:S01]  /*0b80*/  IMAD.SHL.U32 R2, R2, 0x8, RZ ;  /* 0x0000000802027824 */ /* 0x000fe200078e00ff */
[----:B------:R-:W-:Y:S01]  /*0b90*/  LOP3.LUT R5, R5, 0x1c0, RZ, 0xc0, !PT ;  /* 0x000001c005057812 */ /* 0x000fe200078ec0ff */
[----:B------:R-:W-:Y:S01]  /*0ba0*/  IMAD.SHL.U32 R3, R3, 0x40, RZ ;  /* 0x0000004003037824 */ /* 0x000fe200078e00ff */
[----:B------:R-:W-:Y:S01]  /*0bb0*/  SHF.R.S32.HI R147, RZ, 0x7, R147 ;  /* 0x00000007ff937819 */ /* 0x000fe20000011493 */
[--C-:B------:R-:W-:Y:S01]  /*0bc0*/  IMAD.U32 R152, R11, 0x20, R2.reuse ;  /* 0x000000200b987824 */ /* 0x100fe200078e0002 */
[----:B------:R-:W-:-:S02]  /*0bd0*/  LOP3.LUT R2, R5, 0x8, R2, 0xf8, !PT ;  /* 0x0000000805027812 */ /* 0x000fc400078ef802 */
[----:B------:R-:W-:Y:S02]  /*0be0*/  LOP3.LUT R3, R3, 0x7ffffe00, RZ, 0xc0, !PT ;  /* 0x7ffffe0003037812 */ /* 0x000fe400078ec0ff */
[----:B------:R-:W-:Y:S01]  /*0bf0*/  SHF.R.U32.HI R5, RZ, 0x3, R5 ;  /* 0x00000003ff057819 */ /* 0x000fe20000011605 */
[----:B------:R-:W-:Y:S01]  /*0c00*/  IMAD.HI R7, R147, 0x55555556, RZ ;  /* 0x5555555693077827 */ /* 0x000fe200078e02ff */
[----:B------:R-:W-:Y:S02]  /*0c10*/  LEA.HI R9, R9, R146, RZ, 0x5 ;  /* 0x0000009209097211 */ /* 0x000fe400078f28ff */
[----:B------:R-:W-:Y:S01]  /*0c20*/  LOP3.LUT R2, R2, R5, RZ, 0x3c, !PT ;  /* 0x0000000502027212 */ /* 0x000fe200078e3cff */
[----:B------:R-:W-:Y:S01]  /*0c30*/  IMAD R3, R6, 0x400, R3 ;  /* 0x0000040006037824 */ /* 0x000fe200078e0203 */
[----:B------:R-:W-:Y:S02]  /*0c40*/  LEA.HI R0, R0, R155, RZ, 0x2 ;  /* 0x0000009b00007211 */ /* 0x000fe400078f10ff */
[----:B------:R-:W-:Y:S01]  /*0c50*/  LEA.HI R4, R7, R7, RZ, 0x1 ;  /* 0x0000000707047211 */ /* 0x000fe200078f08ff */
[----:B------:R-:W-:Y:S01]  /*0c60*/  IMAD.IADD R3, R3, 0x1, R2 ;  /* 0x0000000103037824 */ /* 0x000fe200078e0202 */
[----:B------:R-:W-:-:S02]  /*0c70*/  SHF.R.S32.HI R9, RZ, 0x5, R9 ;  /* 0x00000005ff097819 */ /* 0x000fc40000011409 */
[----:B------:R-:W-:Y:S01]  /*0c80*/  LOP3.LUT R2, R0, 0xfffffffc, RZ, 0xc0, !PT ;  /* 0xfffffffc00027812 */ /* 0x000fe200078ec0ff */
[----:B------:R-:W-:Y:S02]  /*0c90*/  IMAD R4, R4, -0x3, R147 ;  /* 0xfffffffd04047824 */ /* 0x000fe400078e0293 */
[----:B------:R-:W-:Y:S01]  /*0ca0*/  IMAD R9, R9, 0x10, R10 ;  /* 0x0000001009097824 */ /* 0x000fe200078e020a */
[----:B------:R-:W-:Y:S02]  /*0cb0*/  IADD3 R143, R155, -R2, RZ ;  /* 0x800000029b8f7210 */ /* 0x000fe40007ffe0ff */
[----:B------:R-:W-:Y:S01]  /*0cc0*/  LEA R16, R3, UR41, 0x1 ;  /* 0x0000002903107c11 */ /* 0x000fe2000f8e08ff */
[----:B------:R-:W-:Y:S01]  /*0cd0*/  IMAD R148, R4, 0x40, R9 ;  /* 0x0000004004947824 */ /* 0x000fe200078e0209 */
[C---:B------:R-:W-:Y:S01]  /*0ce0*/  LEA.HI R4, R143.reuse, R143, RZ, 0x1 ;  /* 0x0000008f8f047211 */ /* 0x040fe200078f08ff */
[----:B------:R-:W-:Y:S01]  /*0cf0*/  IMAD.MOV.U32 R17, RZ, RZ, 0x40 ;  /* 0x00000040ff117424 */ /* 0x000fe200078e00ff */
[----:B------:R-:W-:Y:S01]  /*0d00*/  LOP3.LUT R7, R8, 0x7ffffffc, RZ, 0xc0, !PT ;  /* 0x7ffffffc08077812 */ /* 0x000fe200078ec0ff */
[----:B------:R-:W-:Y:S01]  /*0d10*/  VIADD R18, R16, 0x21800 ;  /* 0x0002180010127836 */ /* 0x000fe20000000000 */
[----:B------:R-:W-:Y:S01]  /*0d20*/  LOP3.LUT R4, R4, 0x1ffffffe, RZ, 0xc0, !PT ;  /* 0x1ffffffe04047812 */ /* 0x000fe200078ec0ff */
[----:B------:R-:W-:Y:S01]  /*0d30*/  IMAD.SHL.U32 R137, R143, 0x8, RZ ;  /* 0x000000088f897824 */ /* 0x000fe200078e00ff */
[----:B------:R-:W-:Y:S01]  /*0d40*/  SEL R17, R17, 0xffffffc0, !P2 ;  /* 0xffffffc011117807 */ /* 0x000fe20005000000 */
[----:B------:R-:W-:Y:S01]  /*0d50*/  VIADD R22, R16, 0x21820 ;  /* 0x0002182010167836 */ /* 0x000fe20000000000 */
[----:B------:R-:W-:Y:S01]  /*0d60*/  IADD3 R7, R146, -R7, RZ ;  /* 0x8000000792077210 */ /* 0x000fe20007ffe0ff */
[C---:B------:R-:W-:Y:S01]  /*0d70*/  VIADD R142, R137.reuse, 0x40 ;  /* 0x00000040898e7836 */ /* 0x040fe20000000000 */
[C---:B------:R-:W-:Y:S01]  /*0d80*/  @P1 IADD3 R22, R18.reuse, -0x20, RZ ;  /* 0xffffffe012161810 */ /* 0x040fe20007ffe0ff */
[----:B------:R-:W-:Y:S01]  /*0d90*/  IMAD.MOV.U32 R12, RZ, RZ, -0x2 ;  /* 0xfffffffeff0c7424 */ /* 0x000fe200078e00ff */
[----:B------:R-:W-:Y:S01]  /*0da0*/  IADD3 R140, R137, 0x20, RZ ;  /* 0x00000020898c7810 */ /* 0x000fe20007ffe0ff */
[----:B------:R-:W-:Y:S01]  /*0db0*/  IMAD.IADD R3, R143, 0x1, -R4 ;  /* 0x000000018f037824 */ /* 0x000fe200078e0a04 */
[----:B------:R-:W-:Y:S01]  /*0dc0*/  SHF.R.S32.HI R144, RZ, 0x2, R0 ;  /* 0x00000002ff907819 */ /* 0x000fe20000011400 */
[----:B------:R-:W-:Y:S01]  /*0dd0*/  IMAD.IADD R18, R18, 0x1, R17 ;  /* 0x0000000112127824 */ /* 0x000fe200078e0211 */
[----:B------:R-:W-:Y:S01]  /*0de0*/  SHF.R.S32.HI R154, RZ, 0x1f, R140 ;  /* 0x0000001fff9a7819 */ /* 0x000fe2000001148c */
[----:B------:R-:W-:Y:S01]  /*0df0*/  IMAD R151, R7, R12, 0x80 ;  /* 0x0000008007977424 */ /* 0x000fe200078e020c */
[----:B------:R-:W-:Y:S01]  /*0e00*/  SHF.R.S32.HI R153, RZ, 0x1f, R142 ;  /* 0x0000001fff997819 */ /* 0x000fe2000001148e */
[----:B------:R-:W-:-:S02]  /*0e10*/  IMAD.MOV.U32 R145, RZ, RZ, RZ ;  /* 0x000000ffff917224 */ /* 0x000fc400078e00ff */
[----:B------:R-:W-:Y:S02]  /*0e20*/  IMAD.MOV.U32 R2, RZ, RZ, RZ ;  /* 0x000000ffff027224 */ /* 0x000fe400078e00ff */
[----:B------:R-:W-:Y:S02]  /*0e30*/  IMAD R150, R3, 0x8, R148 ;  /* 0x0000000803967824 */ /* 0x000fe400078e0294 */
[----:B------:R-:W-:Y:S02]  /*0e40*/  IMAD.IADD R17, R17, 0x1, R22 ;  /* 0x0000000111117824 */ /* 0x000fe400078e0216 */
[----:B------:R-:W-:Y:S01]  /*0e50*/  VIADD R23, R22, 0x6000 ;  /* 0x0000600016177836 */ /* 0x000fe20000000000 */
[----:B------:R-:W-:Y:S01]  /*0e60*/  UMOV UR38, URZ ;  /* 0x0000003f00267c82 */ /* 0x000fe20008000000 */
[----:B--2---:R-:W-:-:S07]  /*0e70*/  LOP3.LUT R19, R13, 0x1, RZ, 0xfc, !PT ;  /* 0x000000010d137812 */ /* 0x004fce00078efcff */
.L_x_10207:
[----:B--23--:R-:W0:Y:S01]  /*0e80*/  LDC.64 R4, c[0x0][0xc88] ;  /* 0x00032200ff047b82 */ /* 0x00ce220000000a00 */
[----:B------:R-:W-:Y:S01]  /*0e90*/  ULDC.64 UR4, c[0x0][0xa28] ;  /* 0x00028a0000047ab9 */ /* 0x000fe20000000a00 */
[----:B-1----:R-:W-:Y:S01]  /*0ea0*/  MOV R3, RZ ;  /* 0x000000ff00037202 */ /* 0x002fe20000000f00 */
[----:B------:R-:W-:Y:S01]  /*0eb0*/  ULDC.64 UR6, c[0x0][0xa20] ;  /* 0x0002880000067ab9 */ /* 0x000fe20000000a00 */
[----:B0-----:R-:W-:-:S05]  /*0ec0*/  IMAD.WIDE R4, R31, 0x4, R4 ;  /* 0x000000041f047825 */ /* 0x001fca00078e0204 */
[----:B------:R-:W2:Y:S01]  /*0ed0*/  LDG.E R136, desc[UR36][R4.64] ;  /* 0x0000002404887981 */ /* 0x000ea2000c1e1900 */
[----:B------:R-:W-:-:S04]  /*0ee0*/  ISETP.NE.U32.AND P0, PT, RZ, UR4, PT ;  /* 0x00000004ff007c0c */ /* 0x000fc8000bf05070 */
[----:B------:R-:W-:Y:S02]  /*0ef0*/  ISETP.NE.AND.EX P0, PT, RZ, UR5, PT, P0 ;  /* 0x00000005ff007c0c */ /* 0x000fe4000bf05300 */
[----:B--2---:R-:W-:-:S11]  /*0f00*/  SHF.R.S32.HI R141, RZ, 0x1f, R136 ;  /* 0x0000001fff8d7819 */ /* 0x004fd60000011488 */
[----:B------:R-:W-:-:S04]  /*0f10*/  @P0 LEA R6, P1, R136, UR4, 0x2 ;  /* 0x0000000488060c11 */ /* 0x000fc8000f8210ff */
[----:B------:R-:W-:Y:S01]  /*0f20*/  @P0 LEA.HI.X R7, R136, UR5, R141, 0x2, P1 ;  /* 0x0000000588070c11 */ /* 0x000fe200088f148d */
[----:B------:R-:W-:-:S04]  /*0f30*/  ULDC.64 UR4, c[0x0][0x418] ;  /* 0x0001060000047ab9 */ /* 0x000fc80000000a00 */
[----:B------:R0:W5:Y:S01]  /*0f40*/  @P0 LDG.E R3, desc[UR36][R6.64] ;  /* 0x0000002406030981 */ /* 0x000162000c1e1900 */
[----:B------:R-:W-:Y:S01]  /*0f50*/  ISETP.NE.U32.AND P0, PT, RZ, UR6, PT ;  /* 0x00000006ff007c0c */ /* 0x000fe2000bf05070 */
[----:B------:R-:W-:-:S03]  /*0f60*/  UISETP.NE.U32.AND UP0, UPT, UR4, URZ, UPT ;  /* 0x0000003f0400728c */ /* 0x000fc6000bf05070 */
[----:B------:R-:W-:Y:S01]  /*0f70*/  ISETP.NE.AND.EX P0, PT, RZ, UR7, PT, P0 ;  /* 0x00000007ff007c0c */ /* 0x000fe2000bf05300 */
[----:B------:R-:W-:Y:S01]  /*0f80*/  UISETP.NE.AND.EX UP0, UPT, UR5, URZ, UPT, UP0 ;  /* 0x0000003f0500728c */ /* 0x000fe2000bf05300 */
[----:B------:R-:W-:Y:S02]  /*0f90*/  ULDC UR4, c[0x0][0x424] ;  /* 0x0001090000047ab9 */ /* 0x000fe40000000800 */
[----:B------:R-:W-:Y:S01]  /*0fa0*/  ULDC UR5, c[0x0][0x2f0] ;  /* 0x0000bc0000057ab9 */ /* 0x000fe20000000800 */
[----:B------:R-:W-:-:S04]  /*0fb0*/  USEL UR4, UR4, 0x1, UP0 ;  /* 0x0000000104047887 */ /* 0x000fc80008000000 */
[----:B------:R-:W-:-:S04]  /*0fc0*/  UIMAD UR4, UR4, UR5, URZ ;  /* 0x00000005040472a4 */ /* 0x000fc8000f8e023f */
[C---:B------:R-:W-:Y:S02]  /*0fd0*/  @P0 LEA R4, P1, R136.reuse, UR6, 0x2 ;  /* 0x0000000688040c11 */ /* 0x040fe4000f8210ff */
[----:B------:R-:W-:Y:S02]  /*0fe0*/  IMAD.U32 R88, RZ, RZ, UR4 ;  /* 0x00000004ff587e24 */ /* 0x000fe4000f8e00ff */
[----:B------:R-:W-:-:S05]  /*0ff0*/  @P0 LEA.HI.X R5, R136, UR7, R141, 0x2, P1 ;  /* 0x0000000788050c11 */ /* 0x000fca00088f148d */
[----:B------:R0:W5:Y:S01]  /*1000*/  @P0 LDG.E R88, desc[UR36][R4.64] ;  /* 0x0000002404580981 */ /* 0x000162000c1e1900 */
[----:B----4-:R-:W-:Y:S05]  /*1010*/  @P0 BRA `(.L_x_10170) ;  /* 0x0000000000240947 */ /* 0x010fea0003800000 */
[----:B------:R-:W-:Y:S02]  /*1020*/  ULDC.64 UR4, c[0x0][0xa08] ;  /* 0x0002820000047ab9 */ /* 0x000fe40000000a00 */
[----:B------:R-:W-:-:S04]  /*1030*/  ISETP.NE.U32.AND P0, PT, RZ, UR4, PT ;  /* 0x00000004ff007c0c */ /* 0x000fc8000bf05070 */
[----:B------:R-:W-:-:S13]  /*1040*/  ISETP.NE.AND.EX P0, PT, RZ, UR5, PT, P0 ;  /* 0x00000005ff007c0c */ /* 0x000fda000bf05300 */
[----:B------:R-:W-:Y:S05]  /*1050*/  @!P0 BRA `(.L_x_10170) ;  /* 0x0000000000148947 */ /* 0x000fea0003800000 */
[----:B0-----:R-:W0:Y:S02]  /*1060*/  LDC.64 R4, c[0x0][0xa08] ;  /* 0x00028200ff047b82 */ /* 0x001e240000000a00 */
[----:B0-----:R-:W-:-:S05]  /*1070*/  IMAD.WIDE R4, R136, 0x4, R4 ;  /* 0x0000000488047825 */ /* 0x001fca00078e0204 */
[----:B-----5:R-:W2:Y:S04]  /*1080*/  LDG.E R88, desc[UR36][R4.64] ;  /* 0x0000002404587981 */ /* 0x020ea8000c1e1900 */
[----:B------:R-:W2:Y:S02]  /*1090*/  LDG.E R7, desc[UR36][R4.64+0x4] ;  /* 0x0000042404077981 */ /* 0x000ea4000c1e1900 */
[----:B--2---:R-:W-:-:S07]  /*10a0*/  IMAD.IADD R88, R7, 0x1, -R88 ;  /* 0x0000000107587824 */ /* 0x004fce00078e0a58 */
.L_x_10170:
[----:B-----5:R-:W-:Y:S01]  /*10b0*/  IMAD.IADD R88, R88, 0x1, -R3 ;  /* 0x0000000158587824 */ /* 0x020fe200078e0a03 */
[----:B------:R-:W-:Y:S01]  /*10c0*/  MOV R139, R29 ;  /* 0x0000001d008b7202 */ /* 0x000fe20000000f00 */
[----:B------:R-:W-:Y:S01]  /*10d0*/  IMAD.MOV.U32 R138, RZ, RZ, R30 ;  /* 0x000000ffff8a7224 */ /* 0x000fe200078e001e */
[----:B------:R-:W-:Y:S01]  /*10e0*/  PLOP3.LUT P0, PT, PT, PT, PT, 0x80, 0x0 ;  /* 0x000000000000781c */ /* 0x000fe20003f0f070 */
[C---:B------:R-:W-:Y:S01]  /*10f0*/  VIADD R0, R88.reuse, 0x7f ;  /* 0x0000007f58007836 */ /* 0x040fe20000000000 */
[----:B------:R-:W-:Y:S01]  /*1100*/  ISETP.GE.AND P1, PT, R88, 0x1, PT ;  /* 0x000000015800780c */ /* 0x000fe20003f26270 */
[----:B------:R-:W-:Y:S01]  /*1110*/  IMAD.MOV.U32 R135, RZ, RZ, RZ ;  /* 0x000000ffff877224 */ /* 0x000fe200078e00ff */
[----:B------:R-:W-:Y:S02]  /*1120*/  CS2R R50, SRZ ;  /* 0x0000000000327805 */ /* 0x000fe4000001ff00 */
[----:B------:R-:W-:Y:S02]  /*1130*/  CS2R R44, SRZ ;  /* 0x00000000002c7805 */ /* 0x000fe4000001ff00 */
[----:B------:R-:W-:-:S02]  /*1140*/  SHF.R.S32.HI R3, RZ, 0x1f, R0 ;  /* 0x0000001fff037819 */ /* 0x000fc40000011400 */
[----:B------:R-:W-:Y:S02]  /*1150*/  CS2R R34, SRZ ;  /* 0x0000000000227805 */ /* 0x000fe4000001ff00 */
[----:B------:R-:W-:Y:S02]  /*1160*/  CS2R R52, SRZ ;  /* 0x0000000000347805 */ /* 0x000fe4000001ff00 */
[----:B------:R-:W-:Y:S02]  /*1170*/  CS2R R40, SRZ ;  /* 0x0000000000287805 */ /* 0x000fe4000001ff00 */
[----:B------:R-:W-:Y:S01]  /*1180*/  LEA.HI R149, R3, R0, RZ, 0x7 ;  /* 0x0000000003957211 */ /* 0x000fe200078f38ff */
        /* <DEDUP_REMOVED lines=17> */
[----:B------:R-:W-:Y:S01]  /*12a0*/  MOV R10, RZ ;  /* 0x000000ff000a7202 */ /* 0x000fe20000000f00 */
[----:B------:R-:W-:Y:S01]  /*12b0*/  IMAD.MOV.U32 R73, RZ, RZ, RZ ;  /* 0x000000ffff497224 */ /* 0x000fe200078e00ff */
[----:B0-----:R-:W-:Y:S01]  /*12c0*/  CS2R R6, SRZ ;  /* 0x0000000000067805 */ /* 0x001fe2000001ff00 */
[----:B------:R-:W-:Y:S02]  /*12d0*/  IMAD.MOV.U32 R24, RZ, RZ, RZ ;  /* 0x000000ffff187224 */ /* 0x000fe400078e00ff */
[----:B------:R-:W-:Y:S02]  /*12e0*/  IMAD.MOV.U32 R63, RZ, RZ, RZ ;  /* 0x000000ffff3f7224 */ /* 0x000fe400078e00ff */
[----:B------:R-:W-:Y:S01]  /*12f0*/  IMAD.MOV.U32 R8, RZ, RZ, RZ ;  /* 0x000000ffff087224 */ /* 0x000fe200078e00ff */
[----:B------:R-:W-:Y:S06]  /*1300*/  @!P1 BRA `(.L_x_10171) ;  /* 0x0000005c00f09947 */ /* 0x000fec0003800000 */
[----:B------:R-:W0:Y:S01]  /*1310*/  SHFL.IDX PT, R0, R147, RZ, 0x1f ;  /* 0x00001fff93007589 */ /* 0x000e2200000e0000 */
[----:B------:R-:W-:Y:S01]  /*1320*/  UIADD3 UR6, UR41, 0x21800, URZ ;  /* 0x0002180029067890 */ /* 0x000fe2000fffe03f */
[----:B------:R-:W-:-:S03]  /*1330*/  SHF.R.S32.HI R149, RZ, 0x7, R149 ;  /* 0x00000007ff957819 */ /* 0x000fc60000011495 */
[----:B------:R-:W-:-:S06]  /*1340*/  ULOP3.LUT UP0, URZ, UR6, 0x3ff, URZ, 0xc0, !UPT ;  /* 0x000003ff063f7892 */ /* 0x000fcc000f80c03f */
[----:B------:R-:W-:Y:S02]  /*1350*/  PLOP3.LUT P0, PT, PT, PT, UP0, 0x80, 0x0 ;  /* 0x000000000000781c */ /* 0x000fe40003f0f008 */
[----:B0-----:R-:W-:-:S13]  /*1360*/  R2UR UR40, R0 ;  /* 0x00000000002872ca */ /* 0x001fda00000e0000 */
[----:B------:R-:W-:-:S04]  /*1370*/  UIMAD.WIDE UR4, UR40, 0x55555556, URZ ;  /* 0x55555556280478a5 */ /* 0x000fc8000f8e023f */
[----:B------:R-:W-:-:S04]  /*1380*/  ULEA.HI UR5, UR5, UR5, URZ, 0x1 ;  /* 0x0000000505057291 */ /* 0x000fc8000f8f083f */
[----:B------:R-:W-:-:S04]  /*1390*/  UIMAD UR43, UR5, -0x3, UR40 ;  /* 0xfffffffd052b78a4 */ /* 0x000fc8000f8e0228 */
[----:B------:R-:W-:-:S04]  /*13a0*/  ULEA UR4, UR43, UR6, 0xd ;  /* 0x000000062b047291 */ /* 0x000fc8000f8e683f */
[----:B------:R-:W-:-:S04]  /*13b0*/  USHF.R.U32.HI UR4, URZ, 0x4, UR4 ;  /* 0x000000043f047899 */ /* 0x000fc80008011604 */
[----:B------:R-:W-:Y:S01]  /*13c0*/  ULOP3.LUT UR39, UR4, 0x3fff, URZ, 0xc0, !UPT ;  /* 0x00003fff04277892 */ /* 0x000fe2000f8ec03f */
[----:B------:R-:W-:Y:S11]  /*13d0*/  @!P0 BRA `(.L_x_10172) ;  /* 0x0000000000408947 */ /* 0x000ff60003800000 */
        /* <DEDUP_REMOVED lines=16> */
.L_x_10172:
[----:B------:R-:W-:Y:S02]  /*14e0*/  LEA.HI R0, R145, R145, RZ, 0x1 ;  /* 0x0000009191007211 */ /* 0x000fe400078f08ff */
[----:B------:R-:W-:Y:S02]  /*14f0*/  ISETP.NE.AND P0, PT, R19, 0x3, PT ;  /* 0x000000031300780c */ /* 0x000fe40003f05270 */
[----:B------:R-:W-:-:S05]  /*1500*/  LOP3.LUT R0, R0, 0xfffffffe, RZ, 0xc0, !PT ;  /* 0xfffffffe00007812 */ /* 0x000fca00078ec0ff */
[----:B------:R-:W-:-:S05]  /*1510*/  IMAD.IADD R0, R145, 0x1, -R0 ;  /* 0x0000000191007824 */ /* 0x000fca00078e0a00 */
[----:B------:R-:W-:-:S04]  /*1520*/  SHF.L.U32 R0, R0, 0x1f, RZ ;  /* 0x0000001f00007819 */ /* 0x000fc800000006ff */
[----:B------:R-:W0:Y:S02]  /*1530*/  SYNCS.PHASECHK.TRANS64.TRYWAIT P1, [UR41+0x2d800], R0 ;  /* 0x02d80000ff0075a7 */ /* 0x000e240008020169 */
[----:B0-----:R-:W-:Y:S05]  /*1540*/  @!P1 BRA `(.L_x_10173) ;  /* 0x000000c800b89947 */ /* 0x001fea0003800000 */
.L_x_10292:
[----:B------:R-:W-:Y:S05]  /*1550*/  @!P0 BRA `(.L_x_10174) ;  /* 0x0000000000048947 */ /* 0x000fea0003800000 */
[----:B------:R-:W-:Y:S01]  /*1560*/  BPT.TRAP 0x1 ;  /* 0x000000040000795c */ /* 0x000fe20000300000 */
.L_x_10174:
[----:B0-----:R-:W-:Y:S02]  /*1570*/  MOV R0, UR38 ;  /* 0x0000002600007c02 */ /* 0x001fe40008000f00 */
[----:B------:R-:W-:Y:S02]  /*1580*/  SHF.L.U32 R3, R2, 0x1f, RZ ;  /* 0x0000001f02037819 */ /* 0x000fe400000006ff */
[----:B------:R-:W-:-:S04]  /*1590*/  LEA R0, R0, UR41, 0x3 ;  /* 0x0000002900007c11 */ /* 0x000fc8000f8e18ff */
[----:B------:R0:W1:Y:S01]  /*15a0*/  SYNCS.PHASECHK.TRANS64.TRYWAIT P1, [R0+URZ+0x2d830], R3 ;  /* 0x02d83003000075a7 */ /* 0x000062000802017f */
[----:B------:R-:W-:Y:S05]  /*15b0*/  @!P0 BRA `(.L_x_10175) ;  /* 0x0000000000048947 */ /* 0x000fea0003800000 */
[----:B------:R-:W-:Y:S01]  /*15c0*/  BPT.TRAP 0x1 ;  /* 0x000000040000795c */ /* 0x000fe20000300000 */
.L_x_10175:
[----:B------:R-:W-:Y:S01]  /*15d0*/  IMAD.MOV.U32 R135, RZ, RZ, RZ ;  /* 0x000000ffff877224 */ /* 0x000fe200078e00ff */
[----:B-1----:R-:W-:Y:S06]  /*15e0*/  @P1 BRA `(.L_x_10176) ;  /* 0x0000000000081947 */ /* 0x002fec0003800000 */
[----:B------:R-:W1:Y:S02]  /*15f0*/  SYNCS.PHASECHK.TRANS64.TRYWAIT P1, [R0+URZ+0x2d830], R3 ;  /* 0x02d83003000075a7 */ /* 0x000e64000802017f */
[----:B-1----:R-:W-:Y:S05]  /*1600*/  @!P1 BRA `(.L_x_10177) ;  /* 0x000000c800a09947 */ /* 0x002fea0003800000 */
.L_x_10176:
        /* <DEDUP_REMOVED lines=53> */
.L_x_10178:
        /* <DEDUP_REMOVED lines=9> */
[----:B------:R-:W-:Y:S02]  /*19f0*/  IMAD.IADD R34, R151, 0x1, R88 ;  /* 0x0000000197227824 */ /* 0x000fe400078e0258 */
[----:B------:R-:W-:Y:S01]  /*1a00*/  FMUL.FTZ R95, R32, UR6 ;  /* 0x00000006205f7c20 */ /* 0x000fe20008410000 */
[----:B------:R-:W-:Y:S01]  /*1a10*/  FMUL.FTZ R14, R71, UR6 ;  /* 0x00000006470e7c20 */ /* 0x000fe20008410000 */
[----:B------:R-:W-:Y:S01]  /*1a20*/  FMUL.FTZ R20, R26, UR6 ;  /* 0x000000061a147c20 */ /* 0x000fe20008410000 */
[----:B------:R-:W-:-:S02]  /*1a30*/  IMAD R71, R149, -0x80, R34 ;  /* 0xffffff8095477824 */ /* 0x000fc400078e0222 */
[----:B------:R-:W-:Y:S01]  /*1a40*/  FMUL.FTZ R13, R27, UR6 ;  /* 0x000000061b0d7c20 */ /* 0x000fe20008410000 */
[----:B------:R-:W-:Y:S01]  /*1a50*/  FMUL.FTZ R97, R36, UR6 ;  /* 0x0000000624617c20 */ /* 0x000fe20008410000 */
[----:B------:R-:W3:Y:S01]  /*1a60*/  MUFU.TANH R92, R92 ;  /* 0x0000005c005c7308 */ /* 0x000ee20000002400 */
[----:B------:R-:W-:Y:S01]  /*1a70*/  FMUL.FTZ R11, R35, UR6 ;  /* 0x00000006230b7c20 */ /* 0x000fe20008410000 */
[C---:B------:R-:W-:Y:S01]  /*1a80*/  ISETP.GT.AND P2, PT, R71.reuse, RZ, PT ;  /* 0x000000ff4700720c */ /* 0x040fe20003f44270 */
[----:B------:R-:W-:Y:S01]  /*1a90*/  FMUL.FTZ R89, R30, UR6 ;  /* 0x000000061e597c20 */ /* 0x000fe20008410000 */
[----:B------:R-:W-:Y:S01]  /*1aa0*/  ISETP.GT.AND P1, PT, R71, 0x1, PT ;  /* 0x000000014700780c */ /* 0x000fe20003f24270 */
[----:B------:R-:W-:Y:S01]  /*1ab0*/  FMUL.FTZ R37, R37, UR6 ;  /* 0x0000000625257c20 */ /* 0x000fe20008410000 */
[----:B------:R-:W-:Y:S01]  /*1ac0*/  ISETP.GT.AND P6, PT, R71, 0x8, PT ;  /* 0x000000084700780c */ /* 0x000fe20003fc4270 */
[----:B------:R-:W-:Y:S01]  /*1ad0*/  FMUL.FTZ R12, R31, UR6 ;  /* 0x000000061f0c7c20 */ /* 0x000fe20008410000 */
[----:B------:R-:W4:Y:S01]  /*1ae0*/  MUFU.TANH R93, R93 ;  /* 0x0000005d005d7308 */ /* 0x000f220000002400 */
[----:B--2---:R-:W-:Y:S01]  /*1af0*/  FSEL R34, R91, -INF , P2 ;  /* 0xff8000005b227808 */ /* 0x004fe20001000000 */
[----:B------:R-:W-:Y:S01]  /*1b00*/  FMUL.FTZ R98, R40, UR6 ;  /* 0x0000000628627c20 */ /* 0x000fe20008410000 */
[----:B------:R-:W-:Y:S01]  /*1b10*/  ISETP.GT.AND P5, PT, R71, 0x9, PT ;  /* 0x000000094700780c */ /* 0x000fe20003fa4270 */
[----:B------:R-:W-:Y:S01]  /*1b20*/  FMUL.FTZ R10, R39, UR6 ;  /* 0x00000006270a7c20 */ /* 0x000fe20008410000 */
[----:B------:R-:W-:Y:S01]  /*1b30*/  ISETP.GT.AND P4, PT, R71, 0x10, PT ;  /* 0x000000104700780c */ /* 0x000fe20003f84270 */
[----:B------:R-:W-:Y:S01]  /*1b40*/  FMUL.FTZ R39, R41, UR6 ;  /* 0x0000000629277c20 */ /* 0x000fe20008410000 */
[----:B------:R-:W-:Y:S01]  /*1b50*/  FMUL.FTZ R30, R42, UR6 ;  /* 0x000000062a1e7c20 */ /* 0x000fe20008410000 */
[----:B------:R-:W2:Y:S01]  /*1b60*/  MUFU.TANH R94, R94 ;  /* 0x0000005e005e7308 */ /* 0x000ea20000002400 */
[----:B---3--:R-:W-:Y:S01]  /*1b70*/  FSEL R35, R92, -INF , P1 ;  /* 0xff8000005c237808 */ /* 0x008fe20000800000 */
[----:B------:R-:W-:Y:S01]  /*1b80*/  FMUL.FTZ R9, R43, UR6 ;  /* 0x000000062b097c20 */ /* 0x000fe20008410000 */
[----:B------:R-:W-:Y:S01]  /*1b90*/  ISETP.GT.AND P3, PT, R71, 0x11, PT ;  /* 0x000000114700780c */ /* 0x000fe20003f64270 */
[----:B------:R-:W-:Y:S01]  /*1ba0*/  FMUL.FTZ R43, R44, UR6 ;  /* 0x000000062c2b7c20 */ /* 0x000fe20008410000 */
[----:B------:R-:W-:Y:S01]  /*1bb0*/  FMNMX.FTZ R91, R34, R35, !PT ;  /* 0x00000023225b7209 */ /* 0x000fe20007810000 */
[----:B------:R-:W-:Y:S01]  /*1bc0*/  FMUL.FTZ R24, R50, UR6 ;  /* 0x0000000632187c20 */ /* 0x000fe20008410000 */
[----:B------:R-:W-:Y:S01]  /*1bd0*/  FMUL.FTZ R25, R38, UR6 ;  /* 0x0000000626197c20 */ /* 0x000fe20008410000 */
[----:B------:R-:W3:Y:S01]  /*1be0*/  MUFU.TANH R95, R95 ;  /* 0x0000005f005f7308 */ /* 0x000ee20000002400 */
[----:B----4-:R-:W-:Y:S01]  /*1bf0*/  FSEL R36, R93, -INF , P6 ;  /* 0xff8000005d247808 */ /* 0x010fe20003000000 */
[----:B------:R-:W-:Y:S01]  /*1c00*/  FMUL.FTZ R41, R45, UR6 ;  /* 0x000000062d297c20 */ /* 0x000fe20008410000 */
[----:B01----:R-:W-:Y:S01]  /*1c10*/  FMUL.FTZ R3, R51, UR6 ;  /* 0x0000000633037c20 */ /* 0x003fe20008410000 */
[----:B------:R-:W-:Y:S01]  /*1c20*/  FMUL.FTZ R51, R52, UR6 ;  /* 0x0000000634337c20 */ /* 0x000fe20008410000 */
[----:B------:R-:W-:Y:S01]  /*1c30*/  FMNMX.FTZ R91, R36, R91, !PT ;  /* 0x0000005b245b7209 */ /* 0x000fe20007810000 */
[----:B------:R-:W-:Y:S01]  /*1c40*/  FMUL.FTZ R6, R47, UR6 ;  /* 0x000000062f067c20 */ /* 0x000fe20008410000 */
[----:B------:R-:W-:Y:S01]  /*1c50*/  FMUL.FTZ R47, R48, UR6 ;  /* 0x00000006302f7c20 */ /* 0x000fe20008410000 */
[----:B------:R-:W0:Y:S01]  /*1c60*/  MUFU.TANH R20, R20 ;  /* 0x0000001400147308 */ /* 0x000e220000002400 */
        /* <DEDUP_REMOVED lines=49> */
[--C-:B------:R-:W-:Y:S01]  /*1f80*/  IMAD.MOV.U32 R134, RZ, RZ, R135.reuse ;  /* 0x000000ffff867224 */ /* 0x100fe200078e0087 */
[----:B------:R-:W-:Y:S01]  /*1f90*/  ISETP.GT.AND P6, PT, R71, 0x20, PT ;  /* 0x000000204700780c */ /* 0x000fe20003fc4270 */
[--C-:B------:R-:W-:Y:S01]  /*1fa0*/  IMAD.MOV.U32 R131, RZ, RZ, R135.reuse ;  /* 0x000000ffff837224 */ /* 0x100fe200078e0087 */
[----:B------:R-:W-:Y:S01]  /*1fb0*/  P2R R90, PR, RZ, 0x1 ;  /* 0x00000001ff5a7803 */ /* 0x000fe20000000000 */
[--C-:B------:R-:W-:Y:S01]  /*1fc0*/  IMAD.MOV.U32 R129, RZ, RZ, R135.reuse ;  /* 0x000000ffff817224 */ /* 0x100fe200078e0087 */
[-C--:B------:R-:W-:Y:S01]  /*1fd0*/  MOV R133, R135.reuse ;  /* 0x0000008700857202 */ /* 0x080fe20000000f00 */
[----:B------:R-:W1:Y:S01]  /*1fe0*/  MUFU.TANH R98, R98 ;  /* 0x0000006200627308 */ /* 0x000e620000002400 */
[----:B--2---:R-:W-:Y:S01]  /*1ff0*/  FSEL R54, R37, -INF , P1 ;  /* 0xff80000025367808 */ /* 0x004fe20000800000 */
[----:B------:R-:W-:Y:S01]  /*2000*/  FMUL.FTZ R37, R83, UR6 ;  /* 0x0000000653257c20 */ /* 0x000fe20008410000 */
[--C-:B------:R-:W-:Y:S01]  /*2010*/  IMAD.MOV.U32 R127, RZ, RZ, R135.reuse ;  /* 0x000000ffff7f7224 */ /* 0x100fe200078e0087 */
[----:B------:R-:W-:Y:S01]  /*2020*/  MOV R123, R135 ;  /* 0x00000087007b7202 */ /* 0x000fe20000000f00 */
[--C-:B------:R-:W-:Y:S01]  /*2030*/  IMAD.MOV.U32 R125, RZ, RZ, R135.reuse ;  /* 0x000000ffff7d7224 */ /* 0x100fe200078e0087 */
[----:B------:R-:W-:Y:S01]  /*2040*/  FMNMX.FTZ R91, R54, R91, !PT ;  /* 0x0000005b365b7209 */ /* 0x000fe20007810000 */
[--C-:B------:R-:W-:Y:S01]  /*2050*/  IMAD.MOV.U32 R121, RZ, RZ, R135.reuse ;  /* 0x000000ffff797224 */ /* 0x100fe200078e0087 */
        /* <DEDUP_REMOVED lines=14> */
[----:B------:R-:W-:-:S02]  /*2140*/  IMAD.MOV.U32 R107, RZ, RZ, R135 ;  /* 0x000000ffff6b7224 */ /* 0x000fc400078e0087 */
[----:B------:R-:W1:Y:S01]  /*2150*/  MUFU.TANH R11, R11 ;  /* 0x0000000b000b7308 */ /* 0x000e620000002400 */
[----:B--2---:R-:W-:Y:S01]  /*2160*/  FSEL R44, R33, -INF , P4 ;  /* 0xff800000212c7808 */ /* 0x004fe20002000000 */
[----:B------:R-:W-:Y:S01]  /*2170*/  FMUL.FTZ R33, R86, UR6 ;  /* 0x0000000656217c20 */ /* 0x000fe20008410000 */
[----:B------:R-:W-:Y:S01]  /*2180*/  ISETP.GT.AND P4, PT, R71, 0x28, PT ;  /* 0x000000284700780c */ /* 0x000fe20003f84270 */
[--C-:B------:R-:W-:Y:S02]  /*2190*/  IMAD.MOV.U32 R105, RZ, RZ, R135.reuse ;  /* 0x000000ffff697224 */ /* 0x100fe400078e0087 */
[--C-:B------:R-:W-:Y:S02]  /*21a0*/  IMAD.MOV.U32 R101, RZ, RZ, R135.reuse ;  /* 0x000000ffff657224 */ /* 0x100fe400078e0087 */
[----:B------:R-:W2:Y:S01]  /*21b0*/  MUFU.TANH R43, R43 ;  /* 0x0000002b002b7308 */ /* 0x000ea20000002400 */
[----:B0-----:R-:W-:Y:S01]  /*21c0*/  FSEL R58, R39, -INF , P5 ;  /* 0xff800000273a7808 */ /* 0x001fe20002800000 */
[----:B------:R-:W-:Y:S01]  /*21d0*/  FMUL.FTZ R39, R79, UR6 ;  /* 0x000000064f277c20 */ /* 0x000fe20008410000 */
[----:B------:R-:W-:-:S02]  /*21e0*/  IMAD.MOV.U32 R97, RZ, RZ, R135 ;  /* 0x000000ffff617224 */ /* 0x000fc400078e0087 */
[----:B------:R-:W-:Y:S01]  /*21f0*/  FMNMX.FTZ R91, R58, R91, !PT ;  /* 0x0000005b3a5b7209 */ /* 0x000fe20007810000 */
[--C-:B------:R-:W-:Y:S02]  /*2200*/  IMAD.MOV.U32 R95, RZ, RZ, R135.reuse ;  /* 0x000000ffff5f7224 */ /* 0x100fe400078e0087 */
        /* <DEDUP_REMOVED lines=12> */
[----:B------:R-:W-:-:S03]  /*22d0*/  FMUL.FTZ R41, R78, UR6 ;  /* 0x000000064e297c20 */ /* 0x000fc60008410000 */
        /* <DEDUP_REMOVED lines=21> */
[----:B------:R-:W-:Y:S01]  /*2430*/  FMUL.FTZ R31, R87, UR6 ;  /* 0x00000006571f7c20 */ /* 0x000fe20008410000 */
        /* <DEDUP_REMOVED lines=37> */
[----:B------:R-:W-:Y:S02]  /*2690*/  ISETP.GT.AND P4, PT, R71, 0x58, PT ;  /* 0x000000584700780c */ /* 0x000fe40003f84270 */
[----:B------:R-:W-:-:S03]  /*26a0*/  R2UR UR6, R0 ;  /* 0x00000000000672ca */ /* 0x000fc600000e0000 */
[----:B------:R-:W2:Y:S01]  /*26b0*/  MUFU.TANH R65, R65 ;  /* 0x0000004100417308 */ /* 0x000ea20000002400 */
[----:B0-----:R-:W-:-:S04]  /*26c0*/  FSEL R114, R61, -INF , P5 ;  /* 0xff8000003d727808 */ /* 0x001fc80002800000 */
[----:B------:R-:W-:-:S03]  /*26d0*/  FMNMX.FTZ R91, R114, R91, !PT ;  /* 0x0000005b725b7209 */ /* 0x000fc60007810000 */
[----:B------:R-:W0:Y:S01]  /*26e0*/  MUFU.TANH R28, R28 ;  /* 0x0000001c001c7308 */ /* 0x000e220000002400 */
[----:B-1----:R-:W-:Y:S01]  /*26f0*/  FSEL R8, R8, -INF , P3 ;  /* 0xff80000008087808 */ /* 0x002fe20001800000 */
[----:B------:R-:W-:Y:S01]  /*2700*/  UIADD3 UR6, UR6, 0x2d840, URZ ;  /* 0x0002d84006067890 */ /* 0x000fe2000fffe03f */
[----:B------:R-:W-:-:S03]  /*2710*/  ISETP.GT.AND P3, PT, R71, 0x59, PT ;  /* 0x000000594700780c */ /* 0x000fc60003f64270 */
[----:B------:R-:W-:Y:S02]  /*2720*/  UPRMT UR6, UR42, 0x654, UR6 ;  /* 0x000006542a067896 */ /* 0x000fe40008000006 */
[----:B------:R-:W1:Y:S01]  /*2730*/  MUFU.TANH R67, R67 ;  /* 0x0000004300437308 */ /* 0x000e620000002400 */
[----:B--2---:R-:W-:-:S04]  /*2740*/  FSEL R116, R65, -INF , P4 ;  /* 0xff80000041747808 */ /* 0x004fc80002000000 */
[----:B------:R-:W-:Y:S02]  /*2750*/  FMNMX.FTZ R91, R116, R91, !PT ;  /* 0x0000005b745b7209 */ /* 0x000fe40007810000 */
[----:B------:R-:W-:Y:S01]  /*2760*/  SYNCS.ARRIVE.TRANS64.RED.A1T0 RZ, [UR6], RZ ;  /* 0x000000ffffff79a7 */ /* 0x000fe20008100406 */
        /* <DEDUP_REMOVED lines=59> */
[----:B-1----:R-:W-:Y:S01]  /*2b20*/  FMNMX.FTZ R3, R91, R70, !PT ;  /* 0x000000465b037209 */ /* 0x002fe20007810000 */
[----:B------:R-:W-:-:S04]  /*2b30*/  IMAD.MOV.U32 R91, RZ, RZ, R135 ;  /* 0x000000ffff5b7224 */ /* 0x000fc800078e0087 */
[----:B------:R-:W1:Y:S02]  /*2b40*/  SHFL.BFLY PT, R70, R3, 0x1, 0x1f ;  /* 0x0c201f0003467f89 */ /* 0x000e6400000e0000 */
        /* <DEDUP_REMOVED lines=20> */
[----:B--2---:R-:W-:Y:S01]  /*2c90*/  FSEL R90, R37, -INF , P3 ;  /* 0xff800000255a7808 */ /* 0x004fe20001800000 */
[--C-:B------:R-:W-:Y:S01]  /*2ca0*/  FFMA.FTZ R39, R4, R71, -R15.reuse ;  /* 0x0000004704277223 */ /* 0x100fe2000001080f */
[----:B------:R-:W-:Y:S01]  /*2cb0*/  FMNMX.FTZ R3, R30, R3, !PT ;  /* 0x000000031e037209 */ /* 0x000fe20007810000 */
[-CC-:B------:R-:W-:Y:S01]  /*2cc0*/  FFMA.FTZ R5, R36, R71.reuse, -R15.reuse ;  /* 0x0000004724057223 */ /* 0x180fe2000001080f */
[----:B0-----:R-:W-:Y:S01]  /*2cd0*/  FSEL R102, R31, -INF , P1 ;  /* 0xff8000001f667808 */ /* 0x001fe20000800000 */
        /* <DEDUP_REMOVED lines=23> */
[----:B------:R-:W-:Y:S01]  /*2e50*/  FFMA.FTZ R108, R130, R71, -R15 ;  /* 0x00000047826c7223 */ /* 0x000fe2000001080f */
[----:B------:R-:W-:Y:S01]  /*2e60*/  MUFU.EX2 R7, R7 ;  /* 0x0000000700077308 */ /* 0x000fe20000000800 */
[----:B------:R-:W-:Y:S01]  /*2e70*/  FMNMX.FTZ R3, R68, R3, !PT ;  /* 0x0000000344037209 */ /* 0x000fe20007810000 */
[--C-:B------:R-:W-:Y:S01]  /*2e80*/  IMAD.MOV.U32 R130, RZ, RZ, R135.reuse ;  /* 0x000000ffff827224 */ /* 0x100fe200078e0087 */
[----:B------:R-:W-:Y:S01]  /*2e90*/  MOV R128, R135 ;  /* 0x0000008700807202 */ /* 0x000fe20000000f00 */
[--C-:B------:R-:W-:Y:S01]  /*2ea0*/  IMAD.MOV.U32 R126, RZ, RZ, R135.reuse ;  /* 0x000000ffff7e7224 */ /* 0x100fe200078e0087 */
[----:B------:R-:W-:Y:S01]  /*2eb0*/  FMNMX.FTZ R3, R72, R3, !PT ;  /* 0x0000000348037209 */ /* 0x000fe20007810000 */
[--C-:B------:R-:W-:Y:S01]  /*2ec0*/  IMAD.MOV.U32 R122, RZ, RZ, R135.reuse ;  /* 0x000000ffff7a7224 */ /* 0x100fe200078e0087 */
[----:B------:R-:W-:Y:S01]  /*2ed0*/  MOV R118, R135 ;  /* 0x0000008700767202 */ /* 0x000fe20000000f00 */
[----:B------:R-:W0:Y:S01]  /*2ee0*/  MUFU.EX2 R82, R82 ;  /* 0x0000005200527308 */ /* 0x000e220000000800 */
[----:B------:R-:W-:Y:S01]  /*2ef0*/  FMNMX.FTZ R3, R8, R3, !PT ;  /* 0x0000000308037209 */ /* 0x000fe20007810000 */
[----:B------:R-:W-:-:S03]  /*2f00*/  IMAD.MOV.U32 R114, RZ, RZ, R135 ;  /* 0x000000ffff727224 */ /* 0x000fc600078e0087 */
[----:B------:R-:W-:-:S03]  /*2f10*/  FMNMX.FTZ R3, R76, R3, !PT ;  /* 0x000000034c037209 */ /* 0x000fc60007810000 */
[----:B------:R-:W-:Y:S01]  /*2f20*/  MUFU.EX2 R5, R5 ;  /* 0x0000000500057308 */ /* 0x000fe20000000800 */
[----:B------:R-:W-:-:S04]  /*2f30*/  FMNMX.FTZ R27, R74, R3, !PT ;  /* 0x000000034a1b7209 */ /* 0x000fc80007810000 */
[----:B------:R-:W-:-:S03]  /*2f40*/  FMNMX.FTZ R27, R28, R27, !PT ;  /* 0x0000001b1c1b7209 */ /* 0x000fc60007810000 */
[----:B------:R1:W-:Y:S01]  /*2f50*/  MUFU.EX2 R3, R100 ;  /* 0x0000006400037308 */ /* 0x0003e20000000800 */
[----:B------:R-:W-:-:S04]  /*2f60*/  FMNMX.FTZ R27, R80, R27, !PT ;  /* 0x0000001b501b7209 */ /* 0x000fc80007810000 */
[----:B------:R-:W-:-:S03]  /*2f70*/  FMNMX.FTZ R27, R84, R27, !PT ;  /* 0x0000001b541b7209 */ /* 0x000fc60007810000 */
[----:B------:R-:W2:Y:S01]  /*2f80*/  MUFU.EX2 R36, R36 ;  /* 0x0000002400247308 */ /* 0x000ea20000000800 */
[----:B------:R-:W-:Y:S02]  /*2f90*/  FMNMX.FTZ R35, R14, R27, !PT ;  /* 0x0000001b0e237209 */ /* 0x000fe40007810000 */
[----:B-1----:R-:W-:Y:S01]  /*2fa0*/  FSEL R100, R33, -INF , P2 ;  /* 0xff80000021647808 */ /* 0x002fe20001000000 */
[--C-:B------:R-:W-:Y:S01]  /*2fb0*/  FFMA.FTZ R33, R96, R71, -R15.reuse ;  /* 0x0000004760217223 */ /* 0x100fe2000001080f */
[----:B------:R-:W-:Y:S01]  /*2fc0*/  FMNMX.FTZ R35, R26, R35, !PT ;  /* 0x000000231a237209 */ /* 0x000fe20007810000 */
[-CC-:B------:R-:W-:Y:S01]  /*2fd0*/  FFMA.FTZ R96, R106, R71.reuse, -R15.reuse ;  /* 0x000000476a607223 */ /* 0x180fe2000001080f */
[----:B------:R-:W-:Y:S01]  /*2fe0*/  FFMA.FTZ R106, R124, R71, -R15 ;  /* 0x000000477c6a7223 */ /* 0x000fe2000001080f */
[----:B------:R-:W-:Y:S01]  /*2ff0*/  MUFU.EX2 R27, R112 ;  /* 0x00000070001b7308 */ /* 0x000fe20000000800 */
[----:B------:R-:W-:Y:S01]  /*3000*/  FMNMX.FTZ R35, R92, R35, !PT ;  /* 0x000000235c237209 */ /* 0x000fe20007810000 */
[----:B------:R-:W-:-:S03]  /*3010*/  IMAD.MOV.U32 R124, RZ, RZ, R135 ;  /* 0x000000ffff7c7224 */ /* 0x000fc600078e0087 */
[----:B------:R-:W-:-:S03]  /*3020*/  FMNMX.FTZ R35, R56, R35, !PT ;  /* 0x0000002338237209 */ /* 0x000fc60007810000 */
[----:B------:R-:W1:Y:S01]  /*3030*/  MUFU.EX2 R9, R9 ;  /* 0x0000000900097308 */ /* 0x000e620000000800 */
[----:B------:R-:W-:-:S04]  /*3040*/  FMNMX.FTZ R35, R58, R35, !PT ;  /* 0x000000233a237209 */ /* 0x000fc80007810000 */
[----:B------:R-:W-:-:S03]  /*3050*/  FMNMX.FTZ R35, R86, R35, !PT ;  /* 0x0000002356237209 */ /* 0x000fc60007810000 */
[----:B------:R-:W-:Y:S01]  /*3060*/  MUFU.EX2 R34, R34 ;  /* 0x0000002200227308 */ /* 0x000fe20000000800 */
[----:B------:R-:W-:-:S04]  /*3070*/  FMNMX.FTZ R35, R90, R35, !PT ;  /* 0x000000235a237209 */ /* 0x000fc80007810000 */
[----:B------:R-:W-:-:S03]  /*3080*/  FMNMX.FTZ R35, R100, R35, !PT ;  /* 0x0000002364237209 */ /* 0x000fc60007810000 */
[----:B------:R-:W-:Y:S01]  /*3090*/  MUFU.EX2 R11, R11 ;  /* 0x0000000b000b7308 */ /* 0x000fe20000000800 */
[----:B------:R-:W-:Y:S01]  /*30a0*/  FMNMX.FTZ R37, R102, R35, !PT ;  /* 0x0000002366257209 */ /* 0x000fe20007810000 */
[----:B------:R-:W-:Y:S01]  /*30b0*/  FFMA.FTZ R35, R116, R71, -R15 ;  /* 0x0000004774237223 */ /* 0x000fe2000001080f */
[----:B------:R-:W-:-:S03]  /*30c0*/  IMAD.MOV.U32 R116, RZ, RZ, R135 ;  /* 0x000000ffff747224 */ /* 0x000fc600078e0087 */
[----:B------:R-:W3:Y:S02]  /*30d0*/  SHFL.BFLY PT, R78, R37, 0x2, 0x1f ;  /* 0x0c401f00254e7f89 */ /* 0x000ee400000e0000 */
[----:B------:R-:W-:Y:S08]  /*30e0*/  MUFU.EX2 R40, R40 ;  /* 0x0000002800287308 */ /* 0x000ff00000000800 */
[----:B------:R-:W-:Y:S08]  /*30f0*/  MUFU.EX2 R21, R21 ;  /* 0x0000001500157308 */ /* 0x000ff00000000800 */
[----:B------:R-:W-:Y:S01]  /*3100*/  MUFU.EX2 R42, R42 ;  /* 0x0000002a002a7308 */ /* 0x000fe20000000800 */
[----:B---3--:R-:W-:Y:S01]  /*3110*/  FMNMX.FTZ R41, R37, R78, !PT ;  /* 0x0000004e25297209 */ /* 0x008fe20007810000 */
[----:B------:R-:W-:-:S06]  /*3120*/  FFMA.FTZ R37, R120, R71, -R15 ;  /* 0x0000004778257223 */ /* 0x000fcc000001080f */
[----:B------:R-:W-:Y:S01]  /*3130*/  MUFU.EX2 R25, R25 ;  /* 0x0000001900197308 */ /* 0x000fe20000000800 */
[----:B------:R-:W-:Y:S01]  /*3140*/  IMAD.MOV.U32 R120, RZ, RZ, R135 ;  /* 0x000000ffff787224 */ /* 0x000fe200078e0087 */
[----:B------:R-:W3:Y:S06]  /*3150*/  SHFL.BFLY PT, R78, R41, 0x1, 0x1f ;  /* 0x0c201f00294e7f89 */ /* 0x000eec00000e0000 */
[----:B------:R-:W-:Y:S08]  /*3160*/  MUFU.EX2 R50, R50 ;  /* 0x0000003200327308 */ /* 0x000ff00000000800 */
[----:B------:R-:W-:Y:S08]  /*3170*/  MUFU.EX2 R52, R52 ;  /* 0x0000003400347308 */ /* 0x000ff00000000800 */
[----:B------:R-:W-:Y:S01]  /*3180*/  MUFU.EX2 R54, R54 ;  /* 0x0000003600367308 */ /* 0x000fe20000000800 */
[----:B---3--:R-:W-:Y:S01]  /*3190*/  FMNMX.FTZ R78, R41, R78, !PT ;  /* 0x0000004e294e7209 */ /* 0x008fe20007810000 */
[----:B------:R-:W-:Y:S01]  /*31a0*/  FFMA.FTZ R41, R132, R71, -R15 ;  /* 0x0000004784297223 */ /* 0x000fe2000001080f */
[----:B------:R-:W-:-:S02]  /*31b0*/  IMAD.MOV.U32 R132, RZ, RZ, R135 ;  /* 0x000000ffff847224 */ /* 0x000fc400078e0087 */
        /* <DEDUP_REMOVED lines=21> */
[----:B------:R3:W4:Y:S01]  /*3310*/  MUFU.EX2 R112, R45 ;  /* 0x0000002d00707308 */ /* 0x0007220000000800 */
[----:B0-----:R-:W-:Y:S01]  /*3320*/  FADD.FTZ R4, R7, R82 ;  /* 0x0000005207047221 */ /* 0x001fe20000010000 */
[-CC-:B------:R-:W-:Y:S01]  /*3330*/  FFMA.FTZ R51, R68, R71.reuse, -R15.reuse ;  /* 0x0000004744337223 */ /* 0x180fe2000001080f */
[--C-:B------:R-:W-:Y:S01]  /*3340*/  FFMA.FTZ R46, R72, R71, -R15.reuse ;  /* 0x00000047482e7223 */ /* 0x100fe2000001080f */
[----:B--2---:R-:W-:Y:S01]  /*3350*/  F2FP.F16.F32.PACK_AB R6, R36, R5 ;  /* 0x000000052406723e */ /* 0x004fe200000000ff */
[----:B------:R-:W-:Y:S01]  /*3360*/  FADD.FTZ R61, R5, R4 ;  /* 0x00000004053d7221 */ /* 0x000fe20000010000 */
[----:B------:R-:W-:Y:S01]  /*3370*/  F2FP.F16.F32.PACK_AB R4, R82, R7 ;  /* 0x000000075204723e */ /* 0x000fe200000000ff */
[-CC-:B------:R-:W-:Y:S01]  /*3380*/  FFMA.FTZ R0, R76, R71.reuse, -R15.reuse ;  /* 0x000000474c007223 */ /* 0x180fe2000001080f */
[----:B------:R0:W2:Y:S01]  /*3390*/  MUFU.EX2 R59, R47 ;  /* 0x0000002f003b7308 */ /* 0x0000a20000000800 */
[-C--:B---3--:R-:W-:Y:S01]  /*33a0*/  FFMA.FTZ R45, R10, R71.reuse, -R15 ;  /* 0x000000470a2d7223 */ /* 0x088fe2000001080f */
[----:B------:R-:W-:Y:S01]  /*33b0*/  FADD.FTZ R10, R36, R61 ;  /* 0x0000003d240a7221 */ /* 0x000fe20000010000 */
[-CC-:B------:R-:W-:Y:S01]  /*33c0*/  FFMA.FTZ R74, R74, R71.reuse, -R15.reuse ;  /* 0x000000474a4a7223 */ /* 0x180fe2000001080f */
[-CC-:B------:R-:W-:Y:S01]  /*33d0*/  FFMA.FTZ R28, R28, R71.reuse, -R15.reuse ;  /* 0x000000471c1c7223 */ /* 0x180fe2000001080f */
[-CC-:B------:R-:W-:Y:S01]  /*33e0*/  FFMA.FTZ R36, R84, R71.reuse, -R15.reuse ;  /* 0x0000004754247223 */ /* 0x180fe2000001080f */
[----:B-1----:R-:W-:Y:S01]  /*33f0*/  FADD.FTZ R61, R9, R10 ;  /* 0x0000000a093d7221 */ /* 0x002fe20000010000 */
[-CC-:B------:R-:W-:Y:S01]  /*3400*/  FFMA.FTZ R26, R26, R71.reuse, -R15.reuse ;  /* 0x000000471a1a7223 */ /* 0x180fe2000001080f */
[----:B------:R-:W1:Y:S01]  /*3410*/  MUFU.EX2 R12, R12 ;  /* 0x0000000c000c7308 */ /* 0x000e620000000800 */
[----:B----4-:R-:W-:Y:S01]  /*3420*/  FADD.FTZ R8, R57, R112 ;  /* 0x0000007039087221 */ /* 0x010fe20000010000 */
[-C--:B0-----:R-:W-:Y:S01]  /*3430*/  FFMA.FTZ R47, R60, R71.reuse, -R15 ;  /* 0x000000473c2f7223 */ /* 0x081fe2000001080f */
[----:B------:R-:W-:Y:S01]  /*3440*/  FADD.FTZ R10, R34, R61 ;  /* 0x0000003d220a7221 */ /* 0x000fe20000010000 */
[-CC-:B------:R-:W-:Y:S01]  /*3450*/  FFMA.FTZ R61, R14, R71.reuse, -R15.reuse ;  /* 0x000000470e3d7223 */ /* 0x180fe2000001080f */
[-CC-:B------:R-:W-:Y:S01]  /*3460*/  FFMA.FTZ R92, R92, R71.reuse, -R15.reuse ;  /* 0x000000475c5c7223 */ /* 0x180fe2000001080f */
[-CC-:B------:R-:W-:Y:S01]  /*3470*/  FFMA.FTZ R56, R56, R71.reuse, -R15.reuse ;  /* 0x0000004738387223 */ /* 0x180fe2000001080f */
[----:B------:R-:W-:Y:S01]  /*3480*/  FADD.FTZ R65, R11, R10 ;  /* 0x0000000a0b417221 */ /* 0x000fe20000010000 */
[----:B------:R-:W0:Y:S01]  /*3490*/  MUFU.EX2 R13, R13 ;  /* 0x0000000d000d7308 */ /* 0x000e220000000800 */
[----:B--2---:R-:W-:Y:S01]  /*34a0*/  FADD.FTZ R7, R59, R8 ;  /* 0x000000083b077221 */ /* 0x004fe20000010000 */
[-C--:B------:R-:W-:Y:S01]  /*34b0*/  FFMA.FTZ R58, R58, R71.reuse, -R15 ;  /* 0x000000473a3a7223 */ /* 0x080fe2000001080f */
[----:B------:R-:W-:Y:S01]  /*34c0*/  FADD.FTZ R10, R40, R65 ;  /* 0x00000041280a7221 */ /* 0x000fe20000010000 */
[-CC-:B------:R-:W-:Y:S01]  /*34d0*/  FFMA.FTZ R86, R86, R71.reuse, -R15.reuse ;  /* 0x0000004756567223 */ /* 0x180fe2000001080f */
[-CC-:B------:R-:W-:Y:S01]  /*34e0*/  FFMA.FTZ R90, R90, R71.reuse, -R15.reuse ;  /* 0x000000475a5a7223 */ /* 0x180fe2000001080f */
[----:B------:R-:W-:Y:S01]  /*34f0*/  FFMA.FTZ R100, R100, R71, -R15 ;  /* 0x0000004764647223 */ /* 0x000fe2000001080f */
[----:B------:R-:W-:Y:S01]  /*3500*/  FADD.FTZ R65, R21, R10 ;  /* 0x0000000a15417221 */ /* 0x000fe20000010000 */
[----:B------:R-:W2:Y:S01]  /*3510*/  MUFU.EX2 R20, R20 ;  /* 0x0000001400147308 */ /* 0x000ea20000000800 */
[C---:B-1----:R-:W-:Y:S01]  /*3520*/  FADD.FTZ R8, R12.reuse, R7 ;  /* 0x000000070c087221 */ /* 0x042fe20000010000 */
[----:B------:R-:W-:Y:S01]  /*3530*/  F2FP.F16.F32.PACK_AB R7, R12, R59 ;  /* 0x0000003b0c07723e */ /* 0x000fe200000000ff */
[----:B------:R-:W-:Y:S01]  /*3540*/  FADD.FTZ R10, R42, R65 ;  /* 0x000000412a0a7221 */ /* 0x000fe20000010000 */
[-CC-:B------:R-:W-:Y:S01]  /*3550*/  FFMA.FTZ R59, R80, R71.reuse, -R15.reuse ;  /* 0x00000047503b7223 */ /* 0x180fe2000001080f */
[----:B------:R-:W-:Y:S01]  /*3560*/  FFMA.FTZ R102, R102, R71, -R15 ;  /* 0x0000004766667223 */ /* 0x000fe2000001080f */
[----:B------:R-:W-:Y:S01]  /*3570*/  F2FP.F16.F32.PACK_AB R5, R112, R57 ;  /* 0x000000397005723e */ /* 0x000fe200000000ff */
[----:B------:R-:W-:Y:S01]  /*3580*/  FADD.FTZ R65, R25, R10 ;  /* 0x0000000a19417221 */ /* 0x000fe20000010000 */
[----:B------:R-:W1:Y:S01]  /*3590*/  MUFU.EX2 R38, R38 ;  /* 0x0000002600267308 */ /* 0x000e620000000800 */
[----:B0-----:R-:W-:Y:S01]  /*35a0*/  FADD.FTZ R63, R13, R8 ;  /* 0x000000080d3f7221 */ /* 0x001fe20000010000 */
[----:B------:R-:W-:Y:S01]  /*35b0*/  F2FP.F16.F32.PACK_AB R12, R42, R21 ;  /* 0x000000152a0c723e */ /* 0x000fe200000000ff */
[----:B------:R-:W-:Y:S01]  /*35c0*/  FADD.FTZ R10, R50, R65 ;  /* 0x00000041320a7221 */ /* 0x000fe20000010000 */
[----:B------:R0:W-:Y:S01]  /*35d0*/  STSM.16.M88.4 [R16+0x21800], R4 ;  /* 0x0218000410007844 */ /* 0x0001e20000000200 */
[----:B------:R-:W-:Y:S01]  /*35e0*/  IMAD.MOV.U32 R112, RZ, RZ, R135 ;  /* 0x000000ffff707224 */ /* 0x000fe200078e0087 */
[----:B------:R-:W-:-:S02]  /*35f0*/  MOV R88, R135 ;  /* 0x0000008700587202 */ /* 0x000fc40000000f00 */
        /* <DEDUP_REMOVED lines=12> */
[----:B------:R-:W-:-:S04]  /*36c0*/  FADD.FTZ R63, R3, R10 ;  /* 0x0000000a033f7221 */ /* 0x000fc80000010000 */
[----:B------:R-:W-:Y:S02]  /*36d0*/  FADD.FTZ R10, R52, R63 ;  /* 0x0000003f340a7221 */ /* 0x000fe40000010000 */
[----:B------:R-:W3:Y:S01]  /*36e0*/  MUFU.EX2 R49, R49 ;  /* 0x0000003100317308 */ /* 0x000ee20000000800 */
[----:B--2---:R-:W-:Y:S01]  /*36f0*/  FADD.FTZ R15, R53, R8 ;  /* 0x00000008350f7221 */ /* 0x004fe20000010000 */
[----:B------:R-:W-:-:S06]  /*3700*/  F2FP.F16.F32.PACK_AB R8, R34, R9 ;  /* 0x000000092208723e */ /* 0x000fcc00000000ff */
[----:B------:R-:W2:Y:S01]  /*3710*/  MUFU.EX2 R32, R32 ;  /* 0x0000002000207308 */ /* 0x000ea20000000800 */
[----:B-1----:R-:W-:Y:S01]  /*3720*/  FADD.FTZ R14, R24, R15 ;  /* 0x0000000f180e7221 */ /* 0x002fe20000010000 */
[----:B------:R-:W-:Y:S01]  /*3730*/  FADD.FTZ R15, R27, R10 ;  /* 0x0000000a1b0f7221 */ /* 0x000fe20000010000 */
[----:B------:R-:W-:Y:S02]  /*3740*/  F2FP.F16.F32.PACK_AB R10, R40, R11 ;  /* 0x0000000b280a723e */ /* 0x000fe400000000ff */
[----:B------:R-:W-:Y:S01]  /*3750*/  F2FP.F16.F32.PACK_AB R11, R45, R38 ;  /* 0x000000262d0b723e */ /* 0x000fe200000000ff */
[----:B------:R-:W-:Y:S01]  /*3760*/  FADD.FTZ R34, R54, R15 ;  /* 0x0000000f36227221 */ /* 0x000fe20000010000 */
[----:B------:R-:W-:Y:S01]  /*3770*/  F2FP.F16.F32.PACK_AB R15, R53, R44 ;  /* 0x0000002c350f723e */ /* 0x000fe200000000ff */
[----:B------:R-:W1:Y:S01]  /*3780*/  MUFU.EX2 R51, R51 ;  /* 0x0000003300337308 */ /* 0x000e620000000800 */
[----:B---3--:R-:W-:Y:S01]  /*3790*/  FADD.FTZ R9, R49, R14 ;  /* 0x0000000e31097221 */ /* 0x008fe20000010000 */
[----:B0-----:R-:W-:Y:S01]  /*37a0*/  FADD.FTZ R7, R29, R34 ;  /* 0x000000221d077221 */ /* 0x001fe20000010000 */
[----:B------:R-:W-:-:S03]  /*37b0*/  F2FP.F16.F32.PACK_AB R14, R50, R25 ;  /* 0x00000019320e723e */ /* 0x000fc600000000ff */
[----:B------:R-:W-:Y:S02]  /*37c0*/  FADD.FTZ R6, R62, R7 ;  /* 0x000000073e067221 */ /* 0x000fe40000010000 */
[----:B------:R-:W0:Y:S01]  /*37d0*/  MUFU.EX2 R46, R46 ;  /* 0x0000002e002e7308 */ /* 0x000e220000000800 */
[----:B--2---:R-:W-:Y:S01]  /*37e0*/  FADD.FTZ R4, R32, R9 ;  /* 0x0000000920047221 */ /* 0x004fe20000010000 */
[----:B------:R-:W-:Y:S02]  /*37f0*/  F2FP.F16.F32.PACK_AB R9, R20, R13 ;  /* 0x0000000d1409723e */ /* 0x000fe400000000ff */
[----:B------:R-:W-:-:S03]  /*3800*/  F2FP.F16.F32.PACK_AB R13, R47, R30 ;  /* 0x0000001e2f0d723e */ /* 0x000fc600000000ff */
[----:B------:R2:W-:Y:S01]  /*3810*/  STSM.16.M88.4 [R22], R8 ;  /* 0x0000000816007844 */ /* 0x0005e20000000200 */
[----:B------:R-:W3:Y:S01]  /*3820*/  MUFU.EX2 R33, R33 ;  /* 0x0000002100217308 */ /* 0x000ee20000000800 */
[----:B-1----:R-:W-:Y:S02]  /*3830*/  FADD.FTZ R5, R51, R4 ;  /* 0x0000000433057221 */ /* 0x002fe40000010000 */
[----:B------:R1:W-:Y:S05]  /*3840*/  STSM.16.M88.4 [R18], R12 ;  /* 0x0000000c12007844 */ /* 0x0003ea0000000200 */
[----:B------:R-:W4:Y:S01]  /*3850*/  MUFU.EX2 R55, R55 ;  /* 0x0000003700377308 */ /* 0x000f220000000800 */
[----:B0-----:R-:W-:Y:S01]  /*3860*/  FADD.FTZ R4, R46, R5 ;  /* 0x000000052e047221 */ /* 0x001fe20000010000 */
[----:B--2---:R-:W-:-:S06]  /*3870*/  F2FP.F16.F32.PACK_AB R8, R62, R29 ;  /* 0x0000001d3e08723e */ /* 0x004fcc00000000ff */
[----:B------:R-:W0:Y:S01]  /*3880*/  MUFU.EX2 R96, R96 ;  /* 0x0000006000607308 */ /* 0x000e220000000800 */
[----:B---3--:R-:W-:Y:S01]  /*3890*/  FADD.FTZ R7, R33, R6 ;  /* 0x0000000621077221 */ /* 0x008fe20000010000 */
[----:B------:R-:W-:-:S06]  /*38a0*/  F2FP.F16.F32.PACK_AB R6, R54, R27 ;  /* 0x0000001b3606723e */ /* 0x000fcc00000000ff */
[----:B------:R-:W2:Y:S01]  /*38b0*/  MUFU.EX2 R0, R0 ;  /* 0x0000000000007308 */ /* 0x000ea20000000800 */
[----:B----4-:R-:W-:-:S07]  /*38c0*/  FADD.FTZ R5, R55, R4 ;  /* 0x0000000437057221 */ /* 0x010fce0000010000 */
[----:B------:R-:W3:Y:S01]  /*38d0*/  MUFU.EX2 R31, R31 ;  /* 0x0000001f001f7308 */ /* 0x000ee20000000800 */
[C---:B0-----:R-:W-:Y:S01]  /*38e0*/  FADD.FTZ R4, R96.reuse, R7 ;  /* 0x0000000760047221 */ /* 0x041fe20000010000 */
[----:B------:R-:W-:Y:S02]  /*38f0*/  F2FP.F16.F32.PACK_AB R7, R51, R32 ;  /* 0x000000203307723e */ /* 0x000fe400000000ff */
[----:B------:R-:W-:Y:S01]  /*3900*/  F2FP.F16.F32.PACK_AB R10, R96, R33 ;  /* 0x00000021600a723e */ /* 0x000fe200000000ff */
[----:B------:R-:W-:-:S03]  /*3910*/  IMAD.MOV.U32 R96, RZ, RZ, R135 ;  /* 0x000000ffff607224 */ /* 0x000fc600078e0087 */
[----:B------:R-:W0:Y:S01]  /*3920*/  MUFU.EX2 R57, R74 ;  /* 0x0000004a00397308 */ /* 0x000e220000000800 */
[----:B--2---:R-:W-:-:S07]  /*3930*/  FADD.FTZ R20, R0, R5 ;  /* 0x0000000500147221 */ /* 0x004fce0000010000 */
[----:B------:R-:W-:Y:S01]  /*3940*/  MUFU.EX2 R94, R94 ;  /* 0x0000005e005e7308 */ /* 0x000fe20000000800 */
[----:B---3--:R-:W-:Y:S01]  /*3950*/  FADD.FTZ R5, R31, R4 ;  /* 0x000000041f057221 */ /* 0x008fe20000010000 */
[----:B------:R-:W-:-:S06]  /*3960*/  F2FP.F16.F32.PACK_AB R4, R52, R3 ;  /* 0x000000033404723e */ /* 0x000fcc00000000ff */
[----:B------:R-:W2:Y:S01]  /*3970*/  MUFU.EX2 R28, R28 ;  /* 0x0000001c001c7308 */ /* 0x000ea20000000800 */
[C---:B0-----:R-:W-:Y:S01]  /*3980*/  FADD.FTZ R3, R57.reuse, R20 ;  /* 0x0000001439037221 */ /* 0x041fe20000010000 */
[----:B------:R-:W-:-:S06]  /*3990*/  F2FP.F16.F32.PACK_AB R11, R57, R0 ;  /* 0x00000000390b723e */ /* 0x000fcc00000000ff */
[----:B------:R-:W-:Y:S08]  /*39a0*/  MUFU.EX2 R35, R35 ;  /* 0x0000002300237308 */ /* 0x000ff00000000800 */
[----:B------:R-:W0:Y:S01]  /*39b0*/  MUFU.EX2 R59, R59 ;  /* 0x0000003b003b7308 */ /* 0x000e220000000800 */
[----:B--2---:R-:W-:-:S07]  /*39c0*/  FADD.FTZ R20, R28, R3 ;  /* 0x000000031c147221 */ /* 0x004fce0000010000 */
[----:B------:R-:W-:Y:S08]  /*39d0*/  MUFU.EX2 R98, R98 ;  /* 0x0000006200627308 */ /* 0x000ff00000000800 */
[----:B------:R-:W1:Y:S01]  /*39e0*/  MUFU.EX2 R36, R36 ;  /* 0x0000002400247308 */ /* 0x000e620000000800 */
[----:B0-----:R-:W-:-:S07]  /*39f0*/  FADD.FTZ R9, R59, R20 ;  /* 0x000000143b097221 */ /* 0x001fce0000010000 */
[----:B------:R-:W-:Y:S08]  /*3a00*/  MUFU.EX2 R37, R37 ;  /* 0x0000002500257308 */ /* 0x000ff00000000800 */
[----:B------:R-:W0:Y:S01]  /*3a10*/  MUFU.EX2 R61, R61 ;  /* 0x0000003d003d7308 */ /* 0x000e220000000800 */
[----:B-1----:R-:W-:Y:S01]  /*3a20*/  FADD.FTZ R12, R36, R9 ;  /* 0x00000009240c7221 */ /* 0x002fe20000010000 */
[----:B------:R-:W-:-:S06]  /*3a30*/  F2FP.F16.F32.PACK_AB R9, R55, R46 ;  /* 0x0000002e3709723e */ /* 0x000fcc00000000ff */
[----:B------:R-:W1:Y:S08]  /*3a40*/  MUFU.EX2 R104, R104 ;  /* 0x0000006800687308 */ /* 0x000e700000000800 */
[----:B------:R2:W3:Y:S01]  /*3a50*/  MUFU.EX2 R48, R26 ;  /* 0x0000001a00307308 */ /* 0x0004e20000000800 */
[----:B0-----:R-:W-:-:S07]  /*3a60*/  FADD.FTZ R13, R61, R12 ;  /* 0x0000000c3d0d7221 */ /* 0x001fce0000010000 */
[----:B------:R-:W0:Y:S01]  /*3a70*/  MUFU.EX2 R39, R39 ;  /* 0x0000002700277308 */ /* 0x000e220000000800 */
[----:B--2---:R-:W-:Y:S01]  /*3a80*/  FADD.FTZ R26, R94, R5 ;  /* 0x000000055e1a7221 */ /* 0x004fe20000010000 */
[----:B------:R-:W-:Y:S02]  /*3a90*/  F2FP.F16.F32.PACK_AB R5, R49, R24 ;  /* 0x000000183105723e */ /* 0x000fe400000000ff */
[----:B-1----:R-:W-:Y:S01]  /*3aa0*/  F2FP.F16.F32.PACK_AB R24, R104, R37 ;  /* 0x000000256818723e */ /* 0x002fe200000000ff */
[----:B------:R-:W-:Y:S02]  /*3ab0*/  FADD.FTZ R3, R35, R26 ;  /* 0x0000001a23037221 */ /* 0x000fe40000010000 */
[----:B------:R1:W-:Y:S01]  /*3ac0*/  STSM.16.M88.4 [R17], R4 ;  /* 0x0000000411007844 */ /* 0x0003e20000000200 */
[----:B------:R2:W4:Y:S01]  /*3ad0*/  MUFU.EX2 R21, R92 ;  /* 0x0000005c00157308 */ /* 0x0005220000000800 */
[----:B------:R-:W-:Y:S01]  /*3ae0*/  FADD.FTZ R14, R98, R3 ;  /* 0x00000003620e7221 */ /* 0x000fe20000010000 */
[----:B---3--:R-:W-:Y:S01]  /*3af0*/  FADD.FTZ R0, R48, R13 ;  /* 0x0000000d30007221 */ /* 0x008fe20000010000 */
[----:B------:R3:W-:Y:S02]  /*3b00*/  STSM.16.M88.4 [R16+0x27800], R8 ;  /* 0x0278000810007844 */ /* 0x0007e40000000200 */
[----:B------:R-:W-:Y:S01]  /*3b10*/  FADD.FTZ R15, R37, R14 ;  /* 0x0000000e250f7221 */ /* 0x000fe20000010000 */
[----:B------:R-:W-:-:S02]  /*3b20*/  F2FP.F16.F32.PACK_AB R14, R98, R35 ;  /* 0x00000023620e723e */ /* 0x000fc400000000ff */
[----:B------:R-:W5:Y:S01]  /*3b30*/  MUFU.EX2 R106, R106 ;  /* 0x0000006a006a7308 */ /* 0x000f620000000800 */
[----:B------:R-:W-:Y:S01]  /*3b40*/  FADD.FTZ R12, R104, R15 ;  /* 0x0000000f680c7221 */ /* 0x000fe20000010000 */
[--C-:B------:R-:W-:Y:S01]  /*3b50*/  IMAD.MOV.U32 R104, RZ, RZ, R135.reuse ;  /* 0x000000ffff687224 */ /* 0x100fe200078e0087 */
[----:B------:R-:W-:Y:S01]  /*3b60*/  MOV R98, R135 ;  /* 0x0000008700627202 */ /* 0x000fe20000000f00 */
[--C-:B--2---:R-:W-:Y:S02]  /*3b70*/  IMAD.MOV.U32 R92, RZ, RZ, R135.reuse ;  /* 0x000000ffff5c7224 */ /* 0x104fe400078e0087 */
[----:B0-----:R-:W-:Y:S01]  /*3b80*/  FADD.FTZ R15, R39, R12 ;  /* 0x0000000c270f7221 */ /* 0x001fe20000010000 */
[----:B------:R-:W-:Y:S01]  /*3b90*/  F2FP.F16.F32.PACK_AB R12, R94, R31 ;  /* 0x0000001f5e0c723e */ /* 0x000fe200000000ff */
[----:B------:R-:W-:Y:S01]  /*3ba0*/  IMAD.MOV.U32 R94, RZ, RZ, R135 ;  /* 0x000000ffff5e7224 */ /* 0x000fe200078e0087 */
[----:B------:R-:W0:Y:S01]  /*3bb0*/  MUFU.EX2 R56, R56 ;  /* 0x0000003800387308 */ /* 0x000e220000000800 */
[C---:B----4-:R-:W-:Y:S01]  /*3bc0*/  FADD.FTZ R13, R21.reuse, R0 ;  /* 0x00000000150d7221 */ /* 0x050fe20000010000 */
[----:B------:R-:W-:-:S06]  /*3bd0*/  F2FP.F16.F32.PACK_AB R25, R21, R48 ;  /* 0x000000301519723e */ /* 0x000fcc00000000ff */
[----:B------:R-:W2:Y:S01]  /*3be0*/  MUFU.EX2 R43, R43 ;  /* 0x0000002b002b7308 */ /* 0x000ea20000000800 */
[C---:B-----5:R-:W-:Y:S01]  /*3bf0*/  FADD.FTZ R20, R106.reuse, R15 ;  /* 0x0000000f6a147221 */ /* 0x060fe20000010000 */
[----:B------:R-:W-:Y:S02]  /*3c00*/  F2FP.F16.F32.PACK_AB R15, R61, R36 ;  /* 0x000000243d0f723e */ /* 0x000fe400000000ff */
[----:B------:R-:W-:Y:S01]  /*3c10*/  F2FP.F16.F32.PACK_AB R26, R106, R39 ;  /* 0x000000276a1a723e */ /* 0x000fe200000000ff */
[----:B------:R-:W-:-:S03]  /*3c20*/  IMAD.MOV.U32 R106, RZ, RZ, R135 ;  /* 0x000000ffff6a7224 */ /* 0x000fc600078e0087 */
[----:B------:R-:W1:Y:S01]  /*3c30*/  MUFU.EX2 R110, R110 ;  /* 0x0000006e006e7308 */ /* 0x000e620000000800 */
[----:B0-----:R-:W-:-:S07]  /*3c40*/  FADD.FTZ R0, R56, R13 ;  /* 0x0000000d38007221 */ /* 0x001fce0000010000 */
[----:B------:R-:W0:Y:S01]  /*3c50*/  MUFU.EX2 R45, R58 ;  /* 0x0000003a002d7308 */ /* 0x000e220000000800 */
[----:B--2---:R-:W-:-:S07]  /*3c60*/  FADD.FTZ R13, R43, R20 ;  /* 0x000000142b0d7221 */ /* 0x004fce0000010000 */
[----:B------:R-:W-:Y:S01]  /*3c70*/  MUFU.EX2 R41, R41 ;  /* 0x0000002900297308 */ /* 0x000fe20000000800 */
[C---:B-1----:R-:W-:Y:S01]  /*3c80*/  FADD.FTZ R4, R110.reuse, R13 ;  /* 0x0000000d6e047221 */ /* 0x042fe20000010000 */
[----:B------:R-:W-:Y:S02]  /*3c90*/  F2FP.F16.F32.PACK_AB R13, R59, R28 ;  /* 0x0000001c3b0d723e */ /* 0x000fe400000000ff */
[----:B---3--:R-:W-:Y:S01]  /*3ca0*/  F2FP.F16.F32.PACK_AB R8, R110, R43 ;  /* 0x0000002b6e08723e */ /* 0x008fe200000000ff */
[----:B------:R-:W-:Y:S02]  /*3cb0*/  IMAD.MOV.U32 R110, RZ, RZ, R135 ;  /* 0x000000ffff6e7224 */ /* 0x000fe400078e0087 */
[----:B------:R1:W-:Y:S01]  /*3cc0*/  STSM.16.M88.4 [R23], R12 ;  /* 0x0000000c17007844 */ /* 0x0003e20000000200 */
[----:B------:R-:W2:Y:S01]  /*3cd0*/  MUFU.EX2 R108, R108 ;  /* 0x0000006c006c7308 */ /* 0x000ea20000000800 */
[C---:B0-----:R-:W-:Y:S01]  /*3ce0*/  F2FP.F16.F32.PACK_AB R27, R45.reuse, R56 ;  /* 0x000000382d1b723e */ /* 0x041fe200000000ff */
[----:B------:R-:W-:-:S04]  /*3cf0*/  FADD.FTZ R5, R45, R0 ;  /* 0x000000002d057221 */ /* 0x000fc80000010000 */
[----:B------:R1:W-:Y:S02]  /*3d00*/  STSM.16.M88.4 [R18+0x6000], R24 ;  /* 0x0060001812007844 */ /* 0x0003e40000000200 */
[----:B------:R-:W0:Y:S08]  /*3d10*/  MUFU.EX2 R86, R86 ;  /* 0x0000005600567308 */ /* 0x000e300000000800 */
[----:B------:R3:W4:Y:S01]  /*3d20*/  MUFU.EX2 R3, R90 ;  /* 0x0000005a00037308 */ /* 0x0007220000000800 */
[----:B--2---:R-:W-:-:S07]  /*3d30*/  F2FP.F16.F32.PACK_AB R10, R108, R41 ;  /* 0x000000296c0a723e */ /* 0x004fce00000000ff */
[----:B------:R-:W2:Y:S01]  /*3d40*/  MUFU.EX2 R100, R100 ;  /* 0x0000006400647308 */ /* 0x000ea20000000800 */
[----:B0-----:R-:W-:Y:S01]  /*3d50*/  FADD.FTZ R0, R86, R5 ;  /* 0x0000000556007221 */ /* 0x001fe20000010000 */
[----:B---3--:R-:W-:-:S06]  /*3d60*/  IMAD.MOV.U32 R90, RZ, RZ, R135 ;  /* 0x000000ffff5a7224 */ /* 0x008fcc00078e0087 */
[----:B------:R0:W3:Y:S01]  /*3d70*/  MUFU.EX2 R29, R102 ;  /* 0x00000066001d7308 */ /* 0x0000e20000000800 */
[C---:B----4-:R-:W-:Y:S01]  /*3d80*/  F2FP.F16.F32.PACK_AB R9, R3.reuse, R86 ;  /* 0x000000560309723e */ /* 0x050fe200000000ff */
[----:B------:R-:W-:Y:S01]  /*3d90*/  FADD.FTZ R5, R3, R0 ;  /* 0x0000000003057221 */ /* 0x000fe20000010000 */
[----:B------:R-:W-:-:S04]  /*3da0*/  FADD.FTZ R3, R41, R4 ;  /* 0x0000000429037221 */ /* 0x000fc80000010000 */
[----:B------:R-:W-:Y:S01]  /*3db0*/  FADD.FTZ R3, R108, R3 ;  /* 0x000000036c037221 */ /* 0x000fe20000010000 */
[----:B------:R-:W-:Y:S01]  /*3dc0*/  MOV R108, R135 ;  /* 0x00000087006c7202 */ /* 0x000fe20000000f00 */
[----:B--2---:R-:W-:Y:S01]  /*3dd0*/  FADD.FTZ R6, R100, R5 ;  /* 0x0000000564067221 */ /* 0x004fe20000010000 */
[--C-:B0-----:R-:W-:Y:S01]  /*3de0*/  IMAD.MOV.U32 R102, RZ, RZ, R135.reuse ;  /* 0x000000ffff667224 */ /* 0x101fe200078e0087 */
[C---:B---3--:R-:W-:Y:S02]  /*3df0*/  F2FP.F16.F32.PACK_AB R11, R29.reuse, R100 ;  /* 0x000000641d0b723e */ /* 0x048fe400000000ff */
[----:B------:R-:W-:Y:S01]  /*3e00*/  FADD.FTZ R6, R29, R6 ;  /* 0x000000061d067221 */ /* 0x000fe20000010000 */
[----:B------:R-:W-:Y:S02]  /*3e10*/  IMAD.MOV.U32 R100, RZ, RZ, R135 ;  /* 0x000000ffff647224 */ /* 0x000fe400078e0087 */
[----:B------:R1:W-:Y:S01]  /*3e20*/  STSM.16.M88.4 [R17+0x6000], R8 ;  /* 0x0060000811007844 */ /* 0x0003e20000000200 */
[----:B------:R0:W-:Y:S06]  /*3e30*/  MEMBAR.ALL.CTA ;  /* 0x0000000000007992 */ /* 0x0001ec0000008000 */
[----:B0-----:R-:W0:Y:S02]  /*3e40*/  FENCE.VIEW.ASYNC.S ;  /* 0x00000000000073c6 */ /* 0x001e240000000000 */
[----:B0-----:R-:W-:Y:S01]  /*3e50*/  NOP ;  /* 0x0000000000007918 */ /* 0x001fe20000000000 */
[----:B------:R-:W-:Y:S05]  /*3e60*/  @!P1 BRA `(.L_x_10179) ;  /* 0x0000002800a49947 */ /* 0x000fea0003800000 */
[----:B------:R-:W-:Y:S01]  /*3e70*/  VIADD R4, R149, 0xfffffffe ;  /* 0xfffffffe95047836 */ /* 0x000fe20000000000 */
[----:B------:R-:W-:Y:S01]  /*3e80*/  CS2R R134, SRZ ;  /* 0x0000000000867805 */ /* 0x000fe2000001ff00 */
        /* <DEDUP_REMOVED lines=28> */
.L_x_10190:
[----:B------:R-:W-:Y:S01]  /*4050*/  ISETP.NE.AND P2, PT, RZ, UR40, PT ;  /* 0x00000028ff007c0c */ /* 0x000fe2000bf45270 */
[----:B------:R-:W-:-:S04]  /*4060*/  UISETP.NE.AND UP0, UPT, UR11, 0x1, UPT ;  /* 0x000000010b00788c */ /* 0x000fc8000bf05270 */
[----:B------:R-:W-:-:S06]  /*4070*/  USEL UR6, URZ, 0x1, UP0 ;  /* 0x000000013f067887 */ /* 0x000fcc0008000000 */
[----:B------:R-:W-:Y:S02]  /*4080*/  LOP3.LUT R2, R7, UR6, RZ, 0x3c, !PT ;  /* 0x0000000607027c12 */ /* 0x000fe4000f8e3cff */
[----:B------:R-:W-:Y:S05]  /*4090*/  @P2 BRA `(.L_x_10180) ;  /* 0x0000000000342947 */ /* 0x000fea0003800000 */
[----:B------:R-:W-:Y:S05]  /*40a0*/  @!P0 BRA `(.L_x_10181) ;  /* 0x0000000000048947 */ /* 0x000fea0003800000 */
[----:B------:R-:W-:Y:S01]  /*40b0*/  BPT.TRAP 0x1 ;  /* 0x000000040000795c */ /* 0x000fe20000300000 */
.L_x_10181:
[----:B------:R-:W-:Y:S01]  /*40c0*/  UIADD3 UR6, UR11, 0x1, URZ ;  /* 0x000000010b067890 */ /* 0x000fe2000fffe03f */
[----:B-1----:R-:W-:-:S03]  /*40d0*/  SHF.L.U32 R8, R2, 0x1f, RZ ;  /* 0x0000001f02087819 */ /* 0x002fc600000006ff */
[----:B------:R-:W-:-:S04]  /*40e0*/  UISETP.NE.AND UP0, UPT, UR6, 0x2, UPT ;  /* 0x000000020600788c */ /* 0x000fc8000bf05270 */
[----:B------:R-:W-:-:S04]  /*40f0*/  USEL UR6, UR6, URZ, UP0 ;  /* 0x0000003f06067287 */ /* 0x000fc80008000000 */
[----:B------:R-:W-:-:S09]  /*4100*/  ULEA UR6, UR6, UR41, 0x3 ;  /* 0x0000002906067291 */ /* 0x000fd2000f8e183f */
[----:B------:R0:W1:Y:S01]  /*4110*/  SYNCS.PHASECHK.TRANS64.TRYWAIT P1, [UR6+0x2d830], R8 ;  /* 0x02d83008ff0075a7 */ /* 0x0000620008020146 */
[----:B------:R-:W-:Y:S05]  /*4120*/  @!P0 BRA `(.L_x_10182) ;  /* 0x0000000000048947 */ /* 0x000fea0003800000 */
[----:B------:R-:W-:Y:S01]  /*4130*/  BPT.TRAP 0x1 ;  /* 0x000000040000795c */ /* 0x000fe20000300000 */
.L_x_10182:
[----:B-1----:R-:W-:Y:S05]  /*4140*/  @P1 BRA `(.L_x_10180) ;  /* 0x0000000000081947 */ /* 0x002fea0003800000 */
[----:B------:R-:W1:Y:S02]  /*4150*/  SYNCS.PHASECHK.TRANS64.TRYWAIT P1, [UR6+0x2d830], R8 ;  /* 0x02d83008ff0075a7 */ /* 0x000e640008020146 */
[----:B-1----:R-:W-:Y:S05]  /*4160*/  @!P1 BRA `(.L_x_10183) ;  /* 0x0000009c00dc9947 */ /* 0x002fea0003800000 */
.L_x_10180:
[----:B-1----:R-:W1:Y:S01]  /*4170*/  S2R R9, SR_TID.X ;  /* 0x0000000000097919 */ /* 0x002e620000002100 */
[----:B------:R-:W-:Y:S01]  /*4180*/  UIADD3 UR38, UR11, 0x1, URZ ;  /* 0x000000010b267890 */ /* 0x000fe2000fffe03f */
[----:B------:R-:W-:Y:S01]  /*4190*/  UMOV UR7, 0x80000020 ;  /* 0x8000002000077882 */ /* 0x000fe20000000000 */
[----:B------:R-:W-:Y:S02]  /*41a0*/  UMOV UR32, UR8 ;  /* 0x0000000800207c82 */ /* 0x000fe40008000000 */
[----:B------:R-:W-:Y:S01]  /*41b0*/  UISETP.NE.AND UP0, UPT, UR38, 0x2, UPT ;  /* 0x000000022600788c */ /* 0x000fe2000bf05270 */
[----:B------:R-:W-:Y:S01]  /*41c0*/  UMOV UR33, UR9 ;  /* 0x0000000900217c82 */ /* 0x000fe20008000000 */
[----:B------:R-:W-:Y:S02]  /*41d0*/  UMOV UR35, 0x80000020 ;  /* 0x8000002000237882 */ /* 0x000fe40000000000 */
[----:B------:R-:W-:Y:S01]  /*41e0*/  USEL UR38, UR38, URZ, UP0 ;  /* 0x0000003f26267287 */ /* 0x000fe20008000000 */
[----:B------:R-:W-:Y:S01]  /*41f0*/  UMOV UR15, 0x80000020 ;  /* 0x80000020000f7882 */ /* 0x000fe20000000000 */
[----:B------:R-:W-:-:S02]  /*4200*/  UMOV UR19, 0x80000020 ;  /* 0x8000002000137882 */ /* 0x000fc40000000000 */
[----:B------:R-:W-:Y:S01]  /*4210*/  UIMAD UR6, UR38, 0x600, UR28 ;  /* 0x00000600260678a4 */ /* 0x000fe2000f8e021c */
[----:B------:R-:W-:Y:S01]  /*4220*/  UMOV UR23, 0x80000020 ;  /* 0x8000002000177882 */ /* 0x000fe20000000000 */
[----:B------:R-:W-:Y:S02]  /*4230*/  UMOV UR27, 0x80000020 ;  /* 0x80000020001b7882 */ /* 0x000fe40000000000 */
[----:B------:R-:W-:Y:S02]  /*4240*/  UIADD3 UR34, UR6, 0x2, URZ ;  /* 0x0000000206227890 */ /* 0x000fe4000fffe03f */
[----:B------:R-:W-:Y:S02]  /*4250*/  UIADD3 UR14, UR6, 0x200, URZ ;  /* 0x00000200060e7890 */ /* 0x000fe4000fffe03f */
[----:B------:R-:W-:Y:S02]  /*4260*/  UIADD3 UR18, UR6, 0x202, URZ ;  /* 0x0000020206127890 */ /* 0x000fe4000fffe03f */
[----:B------:R-:W-:-:S02]  /*4270*/  UIADD3 UR22, UR6, 0x400, URZ ;  /* 0x0000040006167890 */ /* 0x000fc4000fffe03f */
[----:B------:R-:W-:Y:S01]  /*4280*/  UIADD3 UR26, UR6, 0x402, URZ ;  /* 0x00000402061a7890 */ /* 0x000fe2000fffe03f */
[----:B-1----:R-:W-:-:S04]  /*4290*/  SHF.R.U32.HI R9, RZ, 0x7, R9 ;  /* 0x00000007ff097819 */ /* 0x002fc80000011609 */
[----:B0-----:R-:W-:-:S05]  /*42a0*/  IADD3 R8, R9, 0x8, RZ ;  /* 0x0000000809087810 */ /* 0x001fca0007ffe0ff */
[----:B------:R0:W-:Y:S06]  /*42b0*/  BAR.SYNC.DEFER_BLOCKING R8, 0x100 ;  /* 0x000400080000751d */ /* 0x0001ec0000010000 */
        /* <DEDUP_REMOVED lines=21> */
.L_x_10185:
[----:B------:R-:W-:Y:S01]  /*4410*/  ULEA UR6, UR11, UR41, 0x3 ;  /* 0x000000290b067291 */ /* 0x000fe2000f8e183f */
[----:B------:R-:W-:-:S08]  /*4420*/  SHF.L.U32 R7, R7, 0x1f, RZ ;  /* 0x0000001f07077819 */ /* 0x000fd000000006ff */
[----:B------:R0:W1:Y:S01]  /*4430*/  SYNCS.PHASECHK.TRANS64.TRYWAIT P1, [UR6+0x2d850], R7 ;  /* 0x02d85007ff0075a7 */ /* 0x0000620008020146 */
[----:B------:R-:W-:Y:S05]  /*4440*/  @!P0 BRA `(.L_x_10186) ;  /* 0x0000000000048947 */ /* 0x000fea0003800000 */
[----:B------:R-:W-:Y:S01]  /*4450*/  BPT.TRAP 0x1 ;  /* 0x000000040000795c */ /* 0x000fe20000300000 */
.L_x_10186:
[----:B-1----:R-:W-:Y:S05]  /*4460*/  @P1 BRA `(.L_x_10184) ;  /* 0x0000000000081947 */ /* 0x002fea0003800000 */
[----:B------:R-:W1:Y:S02]  /*4470*/  SYNCS.PHASECHK.TRANS64.TRYWAIT P1, [UR6+0x2d850], R7 ;  /* 0x02d85007ff0075a7 */ /* 0x000e640008020146 */
[----:B-1----:R-:W-:Y:S05]  /*4480*/  @!P1 BRA `(.L_x_10187) ;  /* 0x0000009c002c9947 */ /* 0x002fea0003800000 */
.L_x_10184:
[----:B------:R-:W-:Y:S01]  /*4490*/  UIADD3 UR6, UR41, 0x400, URZ ;  /* 0x0000040029067890 */ /* 0x000fe2000fffe03f */
[----:B------:R-:W-:Y:S01]  /*44a0*/  WARPGROUP.ARRIVE ;  /* 0x00000000000079c5 */ /* 0x000fe20000000000 */
[----:B------:R-:W-:-:S05]  /*44b0*/  ULOP3.LUT UR7, UR39, 0x10000, URZ, 0xfc, !UPT ;  /* 0x0001000027077892 */ /* 0x000fca000f8efc3f */
[----:B------:R-:W1:Y:S01]  /*44c0*/  S2R R9, SR_TID.X ;  /* 0x0000000000097919 */ /* 0x000e620000002100 */
[----:B------:R-:W-:Y:S01]  /*44d0*/  USHF.R.U32.HI UR6, URZ, 0x4, UR6 ;  /* 0x000000043f067899 */ /* 0x000fe20008011606 */
[----:B------:R-:W-:Y:S01]  /*44e0*/  UMOV UR33, 0x40000040 ;  /* 0x4000004000217882 */ /* 0x000fe20000000000 */
[----:B------:R-:W-:Y:S02]  /*44f0*/  UMOV UR35, 0x80000020 ;  /* 0x8000002000237882 */ /* 0x000fe40000000000 */
[----:B------:R-:W-:Y:S01]  /*4500*/  ULOP3.LUT UR6, UR6, 0x3fff, URZ, 0xc0, !UPT ;  /* 0x00003fff06067892 */ /* 0x000fe2000f8ec03f */
[----:B------:R-:W-:-:S03]  /*4510*/  UMOV UR32, UR7 ;  /* 0x0000000700207c82 */ /* 0x000fc60008000000 */
[----:B------:R-:W-:-:S04]  /*4520*/  ULOP3.LUT UR6, UR6, 0x2000000, URZ, 0xfc, !UPT ;  /* 0x0200000006067892 */ /* 0x000fc8000f8efc3f */
[----:B------:R-:W-:-:S07]  /*4530*/  UIMAD UR6, UR11, 0x600, UR6 ;  /* 0x000006000b0678a4 */ /* 0x000fce000f8e0206 */
[----:B------:R-:W-:Y:S02]  /*4540*/  UMOV UR34, UR6 ;  /* 0x0000000600227c82 */ /* 0x000fe40008000000 */
[----:B------:R-:W-:Y:S01]  /*4550*/  HGMMA.64x96x16.F32 R88, gdesc[UR32].tnspB, R88, gsb0 ;  /* 0x41600000205879f0 */ /* 0x000fe20008000858 */
[----:B------:R-:W-:Y:S02]  /*4560*/  UIADD3 UR32, UR7, 0x2, URZ ;  /* 0x0000000207207890 */ /* 0x000fe4000fffe03f */
[----:B------:R-:W-:Y:S01]  /*4570*/  UIADD3 UR34, UR6, 0x40, URZ ;  /* 0x0000004006227890 */ /* 0x000fe2000fffe03f */
[----:B------:R-:W-:Y:S01]  /*4580*/  UMOV UR33, 0x40000040 ;  /* 0x4000004000217882 */ /* 0x000fe20000000000 */
[----:B------:R-:W-:Y:S01]  /*4590*/  UMOV UR35, 0x80000020 ;  /* 0x8000002000237882 */ /* 0x000fe20000000000 */
[----:B-1----:R-:W-:Y:S02]  /*45a0*/  SHF.R.U32.HI R8, RZ, 0x7, R9 ;  /* 0x00000007ff087819 */ /* 0x002fe40000011609 */
[----:B------:R-:W-:-:S03]  /*45b0*/  ISETP.GE.U32.AND P1, PT, R9, 0x180, PT ;  /* 0x000001800900780c */ /* 0x000fc60003f26070 */
[----:B0-----:R-:W-:-:S05]  /*45c0*/  VIADD R7, R8, 0x9 ;  /* 0x0000000908077836 */ /* 0x001fca0000000000 */
        /* <DEDUP_REMOVED lines=50> */
.L_x_10188:
        /* <DEDUP_REMOVED lines=212> */
[--C-:B------:R-:W-:Y:S01]  /*5630*/  FFMA.FTZ R20, R20, R71, -R80.reuse ;  /* 0x0000004714147223 */ /* 0x100fe20000010850 */
[----:B0-----:R-:W-:Y:S01]  /*5640*/  FMNMX.FTZ R78, R84, R85, !PT ;  /* 0x00000055544e7209 */ /* 0x001fe20007810000 */
[----:B------:R-:W-:Y:S01]  /*5650*/  MUFU.EX2 R7, R7 ;  /* 0x0000000700077308 */ /* 0x000fe20000000800 */
[-CC-:B------:R-:W-:Y:S01]  /*5660*/  FFMA.FTZ R25, R25, R71.reuse, -R80.reuse ;  /* 0x0000004719197223 */ /* 0x180fe20000010850 */
[-CC-:B------:R-:W-:Y:S01]  /*5670*/  FFMA.FTZ R26, R26, R71.reuse, -R80.reuse ;  /* 0x000000471a1a7223 */ /* 0x180fe20000010850 */
[-CC-:B------:R-:W-:Y:S01]  /*5680*/  FFMA.FTZ R29, R29, R71.reuse, -R80.reuse ;  /* 0x000000471d1d7223 */ /* 0x180fe20000010850 */
[C---:B------:R-:W-:Y:S01]  /*5690*/  FADD.FTZ R0, -R78.reuse, R5 ;  /* 0x000000054e007221 */ /* 0x040fe20000010100 */
[-C--:B------:R-:W-:Y:S01]  /*56a0*/  FMUL.FTZ R84, R78, R71.reuse ;  /* 0x000000474e547220 */ /* 0x080fe20000410000 */
[-CC-:B------:R-:W-:Y:S01]  /*56b0*/  FFMA.FTZ R30, R30, R71.reuse, -R80.reuse ;  /* 0x000000471e1e7223 */ /* 0x180fe20000010850 */
[-C--:B------:R-:W-:Y:S01]  /*56c0*/  FFMA.FTZ R33, R33, R71.reuse, -R80 ;  /* 0x0000004721217223 */ /* 0x080fe20000010850 */
[-C--:B------:R-:W-:Y:S01]  /*56d0*/  FMUL.FTZ R0, R0, R71.reuse ;  /* 0x0000004700007220 */ /* 0x080fe20000410000 */
[-CC-:B------:R-:W-:Y:S01]  /*56e0*/  FFMA.FTZ R9, R9, R71.reuse, -R84.reuse ;  /* 0x0000004709097223 */ /* 0x180fe20000010854 */
[-C--:B------:R-:W-:Y:S01]  /*56f0*/  FFMA.FTZ R10, R10, R71.reuse, -R84 ;  /* 0x000000470a0a7223 */ /* 0x080fe20000010854 */
        /* <DEDUP_REMOVED lines=25> */
[----:B------:R-:W3:Y:S01]  /*5890*/  MUFU.EX2 R8, R8 ;  /* 0x0000000800087308 */ /* 0x000ee20000000800 */
[-CC-:B0-----:R-:W-:Y:S01]  /*58a0*/  FFMA.FTZ R83, R14, R71.reuse, -R84.reuse ;  /* 0x000000470e537223 */ /* 0x181fe20000010854 */
[-CC-:B------:R-:W-:Y:S01]  /*58b0*/  FFMA.FTZ R13, R21, R71.reuse, -R84.reuse ;  /* 0x00000047150d7223 */ /* 0x180fe20000010854 */
[-CC-:B------:R-:W-:Y:S01]  /*58c0*/  FFMA.FTZ R81, R32, R71.reuse, -R84.reuse ;  /* 0x0000004720517223 */ /* 0x180fe20000010854 */
[-CC-:B------:R-:W-:Y:S01]  /*58d0*/  FFMA.FTZ R14, R24, R71.reuse, -R84.reuse ;  /* 0x00000047180e7223 */ /* 0x180fe20000010854 */
[-CC-:B------:R-:W-:Y:S01]  /*58e0*/  FFMA.FTZ R32, R44, R71.reuse, -R84.reuse ;  /* 0x000000472c207223 */ /* 0x180fe20000010854 */
[-CC-:B------:R-:W-:Y:S01]  /*58f0*/  FFMA.FTZ R44, R47, R71.reuse, -R84.reuse ;  /* 0x000000472f2c7223 */ /* 0x180fe20000010854 */
[--C-:B------:R-:W-:Y:S01]  /*5900*/  FFMA.FTZ R47, R63, R71, -R84.reuse ;  /* 0x000000473f2f7223 */ /* 0x100fe20000010854 */
[----:B------:R-:W0:Y:S01]  /*5910*/  MUFU.EX2 R10, R10 ;  /* 0x0000000a000a7308 */ /* 0x000e220000000800 */
[----:B-1----:R-:W-:Y:S01]  /*5920*/  FFMA.FTZ R3, R5, R3, R7 ;  /* 0x0000000305037223 */ /* 0x002fe20000010007 */
[----:B--2---:R-:W-:Y:S01]  /*5930*/  FFMA.FTZ R63, R0, R6, R9 ;  /* 0x00000006003f7223 */ /* 0x004fe20000010009 */
[-CC-:B------:R-:W-:Y:S01]  /*5940*/  FFMA.FTZ R24, R27, R71.reuse, -R84.reuse ;  /* 0x000000471b187223 */ /* 0x180fe20000010854 */
[-CC-:B------:R-:W-:Y:S01]  /*5950*/  FFMA.FTZ R82, R28, R71.reuse, -R84.reuse ;  /* 0x000000471c527223 */ /* 0x180fe20000010854 */
[-CC-:B------:R-:W-:Y:S01]  /*5960*/  FFMA.FTZ R28, R31, R71.reuse, -R84.reuse ;  /* 0x000000471f1c7223 */ /* 0x180fe20000010854 */
[-CC-:B------:R-:W-:Y:S01]  /*5970*/  FFMA.FTZ R31, R43, R71.reuse, -R84.reuse ;  /* 0x000000472b1f7223 */ /* 0x180fe20000010854 */
[-CC-:B------:R-:W-:Y:S01]  /*5980*/  FFMA.FTZ R43, R60, R71.reuse, -R84.reuse ;  /* 0x000000473c2b7223 */ /* 0x180fe20000010854 */
[----:B------:R-:W1:Y:S01]  /*5990*/  MUFU.EX2 R11, R11 ;  /* 0x0000000b000b7308 */ /* 0x000e620000000800 */
[----:B---3--:R-:W-:Y:S01]  /*59a0*/  FADD.FTZ R6, R8, R3 ;  /* 0x0000000308067221 */ /* 0x008fe20000010000 */
        /* <DEDUP_REMOVED lines=11> */
[-CC-:B------:R-:W-:Y:S01]  /*5a60*/  FFMA.FTZ R40, R59, R71.reuse, -R84.reuse ;  /* 0x000000473b287223 */ /* 0x180fe20000010854 */
[-CC-:B------:R-:W-:Y:S01]  /*5a70*/  FFMA.FTZ R55, R55, R71.reuse, -R84.reuse ;  /* 0x0000004737377223 */ /* 0x180fe20000010854 */
[-C--:B------:R-:W-:Y:S01]  /*5a80*/  FFMA.FTZ R56, R56, R71.reuse, -R84 ;  /* 0x0000004738387223 */ /* 0x080fe20000010854 */
[----:B------:R-:W0:Y:S01]  /*5a90*/  MUFU.EX2 R12, R12 ;  /* 0x0000000c000c7308 */ /* 0x000e220000000800 */
[----:B-1----:R-:W-:Y:S01]  /*5aa0*/  FADD.FTZ R3, R11, R6 ;  /* 0x000000060b037221 */ /* 0x002fe20000010000 */
[-CC-:B------:R-:W-:Y:S01]  /*5ab0*/  FFMA.FTZ R68, R68, R71.reuse, -R84.reuse ;  /* 0x0000004744447223 */ /* 0x180fe20000010854 */
[-CC-:B------:R-:W-:Y:S01]  /*5ac0*/  FFMA.FTZ R73, R73, R71.reuse, -R84.reuse ;  /* 0x0000004749497223 */ /* 0x180fe20000010854 */
[-CC-:B------:R-:W-:Y:S01]  /*5ad0*/  FFMA.FTZ R74, R74, R71.reuse, -R84.reuse ;  /* 0x000000474a4a7223 */ /* 0x180fe20000010854 */
[----:B------:R-:W-:-:S03]  /*5ae0*/  FFMA.FTZ R79, R79, R71, -R84 ;  /* 0x000000474f4f7223 */ /* 0x000fc60000010854 */
        /* <DEDUP_REMOVED lines=20> */
[----:B------:R-:W-:Y:S01]  /*5c30*/  MUFU.EX2 R30, R30 ;  /* 0x0000001e001e7308 */ /* 0x000fe20000000800 */
[----:B0-----:R-:W-:-:S07]  /*5c40*/  FADD.FTZ R3, R29, R6 ;  /* 0x000000061d037221 */ /* 0x001fce0000010000 */
[----:B------:R-:W0:Y:S08]  /*5c50*/  MUFU.EX2 R81, R81 ;  /* 0x0000005100517308 */ /* 0x000e300000000800 */
[----:B------:R-:W-:Y:S08]  /*5c60*/  MUFU.EX2 R33, R33 ;  /* 0x0000002100217308 */ /* 0x000ff00000000800 */
[----:B------:R-:W2:Y:S08]  /*5c70*/  MUFU.EX2 R27, R27 ;  /* 0x0000001b001b7308 */ /* 0x000eb00000000800 */
[----:B------:R3:W-:Y:S08]  /*5c80*/  MUFU.EX2 R64, R51 ;  /* 0x0000003300407308 */ /* 0x0007f00000000800 */
[----:B------:R-:W-:Y:S01]  /*5c90*/  MUFU.EX2 R34, R34 ;  /* 0x0000002200227308 */ /* 0x000fe20000000800 */
[----:B---3--:R-:W-:-:S04]  /*5ca0*/  FADD.FTZ R51, R24, R63 ;  /* 0x0000003f18337221 */ /* 0x008fc80000010000 */
[----:B------:R-:W-:-:S03]  /*5cb0*/  FADD.FTZ R51, R82, R51 ;  /* 0x0000003352337221 */ /* 0x000fc60000010000 */
[----:B------:R-:W3:Y:S01]  /*5cc0*/  MUFU.EX2 R36, R36 ;  /* 0x0000002400247308 */ /* 0x000ee20000000800 */
[----:B-1----:R-:W-:-:S04]  /*5cd0*/  FADD.FTZ R6, R28, R51 ;  /* 0x000000331c067221 */ /* 0x002fc80000010000 */
[----:B0-----:R-:W-:-:S03]  /*5ce0*/  FADD.FTZ R6, R81, R6 ;  /* 0x0000000651067221 */ /* 0x001fc60000010000 */
[----:B------:R-:W-:Y:S01]  /*5cf0*/  MUFU.EX2 R37, R37 ;  /* 0x0000002500257308 */ /* 0x000fe20000000800 */
[----:B--2---:R-:W-:-:S07]  /*5d00*/  FADD.FTZ R51, R27, R6 ;  /* 0x000000061b337221 */ /* 0x004fce0000010000 */
[----:B------:R-:W0:Y:S08]  /*5d10*/  MUFU.EX2 R21, R21 ;  /* 0x0000001500157308 */ /* 0x000e300000000800 */
[----:B------:R-:W1:Y:S08]  /*5d20*/  MUFU.EX2 R38, R38 ;  /* 0x0000002600267308 */ /* 0x000e700000000800 */
[----:B------:R2:W-:Y:S08]  /*5d30*/  MUFU.EX2 R67, R52 ;  /* 0x0000003400437308 */ /* 0x0005f00000000800 */
[----:B------:R-:W4:Y:S01]  /*5d40*/  MUFU.EX2 R35, R35 ;  /* 0x0000002300237308 */ /* 0x000f220000000800 */
[----:B--2---:R-:W-:-:S04]  /*5d50*/  FADD.FTZ R52, R30, R3 ;  /* 0x000000031e347221 */ /* 0x004fc80000010000 */
[----:B------:R-:W-:Y:S01]  /*5d60*/  FADD.FTZ R3, R33, R52 ;  /* 0x0000003421037221 */ /* 0x000fe20000010000 */
[----:B---3--:R-:W-:Y:S02]  /*5d70*/  FADD.FTZ R52, R36, R51 ;  /* 0x0000003324347221 */ /* 0x008fe40000010000 */
[----:B------:R-:W2:Y:S01]  /*5d80*/  MUFU.EX2 R41, R41 ;  /* 0x0000002900297308 */ /* 0x000ea20000000800 */
[----:B------:R-:W-:Y:S01]  /*5d90*/  FADD.FTZ R6, R34, R3 ;  /* 0x0000000322067221 */ /* 0x000fe20000010000 */
[----:B0-----:R-:W-:-:S03]  /*5da0*/  FADD.FTZ R52, R21, R52 ;  /* 0x0000003415347221 */ /* 0x001fc60000010000 */
[----:B------:R-:W-:-:S03]  /*5db0*/  FADD.FTZ R3, R37, R6 ;  /* 0x0000000625037221 */ /* 0x000fc60000010000 */
[----:B------:R-:W-:Y:S01]  /*5dc0*/  MUFU.EX2 R31, R31 ;  /* 0x0000001f001f7308 */ /* 0x000fe20000000800 */
[----:B-1----:R-:W-:Y:S01]  /*5dd0*/  FADD.FTZ R6, R38, R3 ;  /* 0x0000000326067221 */ /* 0x002fe20000010000 */
[----:B----4-:R-:W-:-:S06]  /*5de0*/  FADD.FTZ R52, R35, R52 ;  /* 0x0000003423347221 */ /* 0x010fcc0000010000 */
[----:B------:R-:W0:Y:S01]  /*5df0*/  MUFU.EX2 R42, R42 ;  /* 0x0000002a002a7308 */ /* 0x000e220000000800 */
[----:B--2---:R-:W-:-:S07]  /*5e00*/  FADD.FTZ R3, R41, R6 ;  /* 0x0000000629037221 */ /* 0x004fce0000010000 */
[----:B------:R-:W-:Y:S08]  /*5e10*/  MUFU.EX2 R32, R32 ;  /* 0x0000002000207308 */ /* 0x000ff00000000800 */
[----:B------:R-:W1:Y:S01]  /*5e20*/  MUFU.EX2 R45, R45 ;  /* 0x0000002d002d7308 */ /* 0x000e620000000800 */
[----:B0-----:R-:W-:-:S07]  /*5e30*/  FADD.FTZ R6, R42, R3 ;  /* 0x000000032a067221 */ /* 0x001fce0000010000 */
[----:B------:R-:W0:Y:S08]  /*5e40*/  MUFU.EX2 R44, R44 ;  /* 0x0000002c002c7308 */ /* 0x000e300000000800 */
[----:B------:R-:W2:Y:S01]  /*5e50*/  MUFU.EX2 R46, R46 ;  /* 0x0000002e002e7308 */ /* 0x000ea20000000800 */
[----:B-1----:R-:W-:-:S07]  /*5e60*/  FADD.FTZ R3, R45, R6 ;  /* 0x000000062d037221 */ /* 0x002fce0000010000 */
[----:B------:R1:W3:Y:S08]  /*5e70*/  MUFU.EX2 R59, R39 ;  /* 0x00000027003b7308 */ /* 0x0002f00000000800 */
[----:B------:R-:W-:Y:S01]  /*5e80*/  MUFU.EX2 R49, R49 ;  /* 0x0000003100317308 */ /* 0x000fe20000000800 */
[----:B-1----:R-:W-:Y:S01]  /*5e90*/  FFMA.FTZ R39, R77, R71, -R84 ;  /* 0x000000474d277223 */ /* 0x002fe20000010854 */
[----:B------:R-:W-:-:S04]  /*5ea0*/  FADD.FTZ R77, R31, R52 ;  /* 0x000000341f4d7221 */ /* 0x000fc80000010000 */
[----:B------:R-:W-:Y:S02]  /*5eb0*/  FADD.FTZ R77, R32, R77 ;  /* 0x0000004d204d7221 */ /* 0x000fe40000010000 */
[----:B------:R-:W-:Y:S02]  /*5ec0*/  MUFU.EX2 R50, R50 ;  /* 0x0000003200327308 */ /* 0x000fe40000000800 */
[----:B0-----:R-:W-:-:S06]  /*5ed0*/  FADD.FTZ R6, R44, R77 ;  /* 0x0000004d2c067221 */ /* 0x001fcc0000010000 */
[----:B------:R-:W-:Y:S08]  /*5ee0*/  MUFU.EX2 R53, R53 ;  /* 0x0000003500357308 */ /* 0x000ff00000000800 */
[----:B------:R-:W0:Y:S08]  /*5ef0*/  MUFU.EX2 R60, R55 ;  /* 0x00000037003c7308 */ /* 0x000e300000000800 */
[----:B------:R2:W-:Y:S08]  /*5f00*/  MUFU.EX2 R55, R40 ;  /* 0x0000002800377308 */ /* 0x0005f00000000800 */
[----:B------:R-:W-:Y:S01]  /*5f10*/  MUFU.EX2 R54, R54 ;  /* 0x0000003600367308 */ /* 0x000fe20000000800 */
[----:B--2---:R-:W-:Y:S01]  /*5f20*/  FADD.FTZ R40, R46, R3 ;  /* 0x000000032e287221 */ /* 0x004fe20000010000 */
[----:B---3--:R-:W-:-:S04]  /*5f30*/  FADD.FTZ R3, R59, R6 ;  /* 0x000000063b037221 */ /* 0x008fc80000010000 */
[----:B------:R-:W-:Y:S02]  /*5f40*/  FADD.FTZ R6, R64, R3 ;  /* 0x0000000340067221 */ /* 0x000fe40000010000 */
[----:B------:R-:W1:Y:S02]  /*5f50*/  MUFU.EX2 R63, R56 ;  /* 0x00000038003f7308 */ /* 0x000e640000000800 */
[----:B------:R-:W-:-:S04]  /*5f60*/  FADD.FTZ R3, R67, R6 ;  /* 0x0000000643037221 */ /* 0x000fc80000010000 */
[----:B0-----:R-:W-:Y:S02]  /*5f70*/  FADD.FTZ R6, R60, R3 ;  /* 0x000000033c067221 */ /* 0x001fe40000010000 */
[----:B------:R-:W0:Y:S08]  /*5f80*/  MUFU.EX2 R57, R57 ;  /* 0x0000003900397308 */ /* 0x000e300000000800 */
[----:B------:R2:W3:Y:S01]  /*5f90*/  MUFU.EX2 R56, R43 ;  /* 0x0000002b00387308 */ /* 0x0004e20000000800 */
[----:B-1----:R-:W-:-:S04]  /*5fa0*/  FADD.FTZ R6, R63, R6 ;  /* 0x000000063f067221 */ /* 0x002fc80000010000 */
[----:B------:R-:W-:-:S03]  /*5fb0*/  FADD.FTZ R77, R55, R6 ;  /* 0x00000006374d7221 */ /* 0x000fc60000010000 */
[----:B------:R-:W1:Y:S01]  /*5fc0*/  MUFU.EX2 R58, R58 ;  /* 0x0000003a003a7308 */ /* 0x000e620000000800 */
[----:B--2---:R-:W-:-:S04]  /*5fd0*/  FADD.FTZ R43, R49, R40 ;  /* 0x00000028312b7221 */ /* 0x004fc80000010000 */
[----:B------:R-:W-:-:S03]  /*5fe0*/  FADD.FTZ R40, R50, R43 ;  /* 0x0000002b32287221 */ /* 0x000fc60000010000 */
[----:B------:R-:W2:Y:S01]  /*5ff0*/  MUFU.EX2 R61, R61 ;  /* 0x0000003d003d7308 */ /* 0x000ea20000000800 */
[----:B------:R-:W-:-:S04]  /*6000*/  FADD.FTZ R43, R53, R40 ;  /* 0x00000028352b7221 */ /* 0x000fc80000010000 */
[----:B------:R-:W-:-:S03]  /*6010*/  FADD.FTZ R40, R54, R43 ;  /* 0x0000002b36287221 */ /* 0x000fc60000010000 */
[----:B------:R-:W4:Y:S01]  /*6020*/  MUFU.EX2 R51, R47 ;  /* 0x0000002f00337308 */ /* 0x000f220000000800 */
[----:B0-----:R-:W-:Y:S01]  /*6030*/  FADD.FTZ R3, R57, R40 ;  /* 0x0000002839037221 */ /* 0x001fe20000010000 */
[----:B---3--:R-:W-:-:S03]  /*6040*/  FADD.FTZ R40, R56, R77 ;  /* 0x0000004d38287221 */ /* 0x008fc60000010000 */
[----:B-1----:R-:W-:-:S03]  /*6050*/  FADD.FTZ R6, R58, R3 ;  /* 0x000000033a067221 */ /* 0x002fc60000010000 */
[----:B------:R-:W0:Y:S01]  /*6060*/  MUFU.EX2 R62, R62 ;  /* 0x0000003e003e7308 */ /* 0x000e220000000800 */
[----:B--2---:R-:W-:-:S07]  /*6070*/  FADD.FTZ R3, R61, R6 ;  /* 0x000000063d037221 */ /* 0x004fce0000010000 */
[----:B------:R-:W1:Y:S01]  /*6080*/  MUFU.EX2 R52, R48 ;  /* 0x0000003000347308 */ /* 0x000e620000000800 */
[----:B----4-:R-:W-:-:S07]  /*6090*/  FADD.FTZ R77, R51, R40 ;  /* 0x00000028334d7221 */ /* 0x010fce0000010000 */
        /* <DEDUP_REMOVED lines=28> */
.L_x_10189:
[----:B------:R-:W-:Y:S01]  /*6260*/  ULEA UR6, UR11, UR41, 0x3 ;  /* 0x000000290b067291 */ /* 0x000fe2000f8e183f */
[----:B------:R-:W-:Y:S01]  /*6270*/  F2FP.F16.F32.PACK_AB R9, R10, R9 ;  /* 0x000000090a09723e */ /* 0x000fe200000000ff */
[----:B------:R-:W-:Y:S01]  /*6280*/  FMUL.FTZ R88, R88, R5 ;  /* 0x0000000558587220 */ /* 0x000fe20000410000 */
        /* <DEDUP_REMOVED lines=15> */
[----:B------:R-:W-:Y:S01]  /*6380*/  SYNCS.ARRIVE.TRANS64.RED.A1T0 RZ, [UR6], RZ ;  /* 0x000000ffffff79a7 */ /* 0x000fe20008100406 */
[----:B------:R-:W-:Y:S01]  /*6390*/  F2FP.F16.F32.PACK_AB R25, R81, R28 ;  /* 0x0000001c5119723e */ /* 0x000fe200000000ff */
[----:B------:R0:W-:Y:S01]  /*63a0*/  STSM.16.M88.4 [R16+0x21800], R8 ;  /* 0x0218000810007844 */ /* 0x0001e20000000200 */
[----:B------:R-:W-:Y:S01]  /*63b0*/  F2FP.F16.F32.PACK_AB R26, R34, R33 ;  /* 0x00000021221a723e */ /* 0x000fe200000000ff */
[----:B------:R-:W-:Y:S01]  /*63c0*/  FMUL.FTZ R97, R97, R5 ;  /* 0x0000000561617220 */ /* 0x000fe20000410000 */
[----:B------:R-:W-:Y:S01]  /*63d0*/  F2FP.F16.F32.PACK_AB R27, R36, R27 ;  /* 0x0000001b241b723e */ /* 0x000fe200000000ff */
[----:B------:R1:W-:Y:S01]  /*63e0*/  STSM.16.M88.4 [R22], R12 ;  /* 0x0000000c16007844 */ /* 0x0003e20000000200 */
[----:B------:R-:W-:Y:S01]  /*63f0*/  F2FP.F16.F32.PACK_AB R28, R38, R37 ;  /* 0x00000025261c723e */ /* 0x000fe200000000ff */
[----:B------:R-:W-:Y:S01]  /*6400*/  FMUL.FTZ R100, R100, R5 ;  /* 0x0000000564647220 */ /* 0x000fe20000410000 */
[----:B------:R-:W-:Y:S01]  /*6410*/  F2FP.F16.F32.PACK_AB R29, R35, R21 ;  /* 0x00000015231d723e */ /* 0x000fe200000000ff */
[----:B------:R2:W-:Y:S01]  /*6420*/  STSM.16.M88.4 [R18], R24 ;  /* 0x0000001812007844 */ /* 0x0005e20000000200 */
[----:B------:R-:W-:Y:S01]  /*6430*/  F2FP.F16.F32.PACK_AB R30, R42, R41 ;  /* 0x000000292a1e723e */ /* 0x000fe200000000ff */
[----:B------:R-:W-:Y:S01]  /*6440*/  FMUL.FTZ R101, R101, R5 ;  /* 0x0000000565657220 */ /* 0x000fe20000410000 */
        /* <DEDUP_REMOVED lines=10> */
[----:B0-----:R-:W-:Y:S01]  /*64f0*/  F2FP.F16.F32.PACK_AB R8, R54, R53 ;  /* 0x000000353608723e */ /* 0x001fe200000000ff */
[----:B------:R-:W-:Y:S01]  /*6500*/  FMUL.FTZ R112, R112, R5 ;  /* 0x0000000570707220 */ /* 0x000fe20000410000 */
[----:B------:R-:W-:Y:S01]  /*6510*/  F2FP.F16.F32.PACK_AB R9, R63, R60 ;  /* 0x0000003c3f09723e */ /* 0x000fe200000000ff */
[----:B------:R2:W-:Y:S01]  /*6520*/  STSM.16.M88.4 [R16+0x27800], R32 ;  /* 0x0278002010007844 */ /* 0x0005e20000000200 */
[----:B------:R-:W-:Y:S01]  /*6530*/  F2FP.F16.F32.PACK_AB R10, R58, R57 ;  /* 0x000000393a0a723e */ /* 0x000fe200000000ff */
[----:B------:R-:W-:Y:S01]  /*6540*/  FMUL.FTZ R113, R113, R5 ;  /* 0x0000000571717220 */ /* 0x000fe20000410000 */
[----:B------:R-:W-:Y:S01]  /*6550*/  F2FP.F16.F32.PACK_AB R11, R56, R55 ;  /* 0x00000037380b723e */ /* 0x000fe200000000ff */
[----:B------:R-:W-:Y:S01]  /*6560*/  FMUL.FTZ R116, R116, R5 ;  /* 0x0000000574747220 */ /* 0x000fe20000410000 */
[----:B-1----:R-:W-:Y:S01]  /*6570*/  F2FP.F16.F32.PACK_AB R12, R62, R61 ;  /* 0x0000003d3e0c723e */ /* 0x002fe200000000ff */
        /* <DEDUP_REMOVED lines=14> */
[-C--:B------:R-:W-:Y:S01]  /*6660*/  FMUL.FTZ R128, R128, R5.reuse ;  /* 0x0000000580807220 */ /* 0x080fe20000410000 */
[----:B------:R-:W-:Y:S01]  /*6670*/  ISETP.GT.AND P1, PT, R4, RZ, PT ;  /* 0x000000ff0400720c */ /* 0x000fe20003f24270 */
[-C--:B------:R-:W-:Y:S01]  /*6680*/  FMUL.FTZ R129, R129, R5.reuse ;  /* 0x0000000581817220 */ /* 0x080fe20000410000 */
[-C--:B------:R-:W-:Y:S01]  /*6690*/  FMUL.FTZ R132, R132, R5.reuse ;  /* 0x0000000584847220 */ /* 0x080fe20000410000 */
[----:B------:R2:W-:Y:S01]  /*66a0*/  STSM.16.M88.4 [R17+0x6000], R72 ;  /* 0x0060004811007844 */ /* 0x0005e20000000200 */
[----:B------:R-:W-:Y:S01]  /*66b0*/  FMUL.FTZ R133, R133, R5 ;  /* 0x0000000585857220 */ /* 0x000fe20000410000 */
        /* <DEDUP_REMOVED lines=30> */
[----:B------:R-:W-:Y:S01]  /*68a0*/  VIADD R4, R4, 0xffffffff ;  /* 0xffffffff04047836 */ /* 0x000fe20000000000 */
[----:B------:R-:W-:Y:S01]  /*68b0*/  MOV R7, R2 ;  /* 0x0000000200077202 */ /* 0x000fe20000000f00 */
[----:B------:R-:W-:-:S02]  /*68c0*/  IMAD.MOV.U32 R5, RZ, RZ, R78 ;  /* 0x000000ffff057224 */ /* 0x000fc400078e004e */
[----:B------:R-:W-:Y:S01]  /*68d0*/  IMAD.MOV.U32 R0, RZ, RZ, R70 ;  /* 0x000000ffff007224 */ /* 0x000fe200078e0046 */
[----:B0-----:R-:W-:Y:S01]  /*68e0*/  NOP ;  /* 0x0000000000007918 */ /* 0x001fe20000000000 */
[----:B--2---:R-:W-:Y:S05]  /*68f0*/  @P1 BRA `(.L_x_10190) ;  /* 0xffffffd400d41947 */ /* 0x004fea000383ffff */
.L_x_10179:
[----:B------:R-:W-:Y:S06]  /*6900*/  BAR.ARV 0x8, 0x200 ;  /* 0x0208000000007b1d */ /* 0x000fec0000002000 */
[----:B------:R-:W-:Y:S05]  /*6910*/  @!P0 BRA `(.L_x_10191) ;  /* 0x0000000000048947 */ /* 0x000fea0003800000 */
[----:B------:R-:W-:Y:S01]  /*6920*/  BPT.TRAP 0x1 ;  /* 0x000000040000795c */ /* 0x000fe20000300000 */
.L_x_10191:
[----:B------:R-:W-:Y:S01]  /*6930*/  ULEA UR4, UR38, UR41, 0x3 ;  /* 0x0000002926047291 */ /* 0x000fe2000f8e183f */
[----:B------:R-:W-:-:S08]  /*6940*/  SHF.L.U32 R0, R2, 0x1f, RZ ;  /* 0x0000001f02007819 */ /* 0x000fd000000006ff */
[----:B------:R0:W2:Y:S01]  /*6950*/  SYNCS.PHASECHK.TRANS64.TRYWAIT P1, [UR4+0x2d850], R0 ;  /* 0x02d85000ff0075a7 */ /* 0x0000a20008020144 */
[----:B------:R-:W-:Y:S05]  /*6960*/  @!P0 BRA `(.L_x_10192) ;  /* 0x0000000000048947 */ /* 0x000fea0003800000 */
[----:B------:R-:W-:Y:S01]  /*6970*/  BPT.TRAP 0x1 ;  /* 0x000000040000795c */ /* 0x000fe20000300000 */
.L_x_10192:
[----:B--2---:R-:W-:Y:S05]  /*6980*/  @P1 BRA `(.L_x_10193) ;  /* 0x0000000000081947 */ /* 0x004fea0003800000 */
[----:B------:R-:W2:Y:S02]  /*6990*/  SYNCS.PHASECHK.TRANS64.TRYWAIT P1, [UR4+0x2d850], R0 ;  /* 0x02d85000ff0075a7 */ /* 0x000ea40008020144 */
[----:B--2---:R-:W-:Y:S05]  /*69a0*/  @!P1 BRA `(.L_x_10194) ;  /* 0x0000007400fc9947 */ /* 0x004fea0003800000 */
.L_x_10193:
[----:B------:R-:W-:Y:S01]  /*69b0*/  UIADD3 UR41, UR41, 0x400, URZ ;  /* 0x0000040029297890 */ /* 0x000fe2000fffe03f */
[----:B------:R-:W-:Y:S01]  /*69c0*/  WARPGROUP.ARRIVE ;  /* 0x00000000000079c5 */ /* 0x000fe20000000000 */
[----:B------:R-:W-:Y:S01]  /*69d0*/  ULOP3.LUT UR39, UR39, 0x10000, URZ, 0xfc, !UPT ;  /* 0x0001000027277892 */ /* 0x000fe2000f8efc3f */
[----:B0-2---:R-:W0:Y:S01]  /*69e0*/  SHFL.BFLY PT, R0, R3, 0x2, 0x1f ;  /* 0x0c401f0003007f89 */ /* 0x005e2200000e0000 */
[----:B------:R-:W-:Y:S01]  /*69f0*/  USHF.R.U32.HI UR41, URZ, 0x4, UR41 ;  /* 0x000000043f297899 */ /* 0x000fe20008011629 */
[----:B------:R-:W-:Y:S01]  /*6a00*/  IMAD.MOV.U32 R45, RZ, RZ, RZ ;  /* 0x000000ffff2d7224 */ /* 0x000fe200078e00ff */
[----:B------:R-:W-:Y:S01]  /*6a10*/  UMOV UR9, 0x40000040 ;  /* 0x4000004000097882 */ /* 0x000fe20000000000 */
[----:B------:R-:W-:Y:S01]  /*6a20*/  UMOV UR11, 0x80000020 ;  /* 0x80000020000b7882 */ /* 0x000fe20000000000 */
[----:B------:R-:W-:Y:S01]  /*6a30*/  ULOP3.LUT UR41, UR41, 0x3fff, URZ, 0xc0, !UPT ;  /* 0x00003fff29297892 */ /* 0x000fe2000f8ec03f */
[----:B------:R-:W2:Y:S01]  /*6a40*/  SHFL.BFLY PT, R5, R6, 0x2, 0x1f ;  /* 0x0c401f0006057f89 */ /* 0x000ea200000e0000 */
[----:B------:R-:W-:Y:S01]  /*6a50*/  UMOV UR8, UR39 ;  /* 0x0000002700087c82 */ /* 0x000fe20008000000 */
[----:B-1----:R-:W-:Y:S01]  /*6a60*/  IMAD.MOV.U32 R9, RZ, RZ, RZ ;  /* 0x000000ffff097224 */ /* 0x002fe200078e00ff */
[----:B------:R-:W-:-:S04]  /*6a70*/  ULOP3.LUT UR5, UR41, 0x2000000, URZ, 0xfc, !UPT ;  /* 0x0200000029057892 */ /* 0x000fc8000f8efc3f */
[----:B------:R-:W-:-:S07]  /*6a80*/  UIMAD UR5, UR38, 0x600, UR5 ;  /* 0x00000600260578a4 */ /* 0x000fce000f8e0205 */
[----:B------:R-:W-:Y:S02]  /*6a90*/  UMOV UR10, UR5 ;  /* 0x00000005000a7c82 */ /* 0x000fe40008000000 */
[----:B------:R-:W-:Y:S01]  /*6aa0*/  HGMMA.64x96x16.F32 R88, gdesc[UR8].tnspB, R88, gsb0 ;  /* 0x41600000085879f0 */ /* 0x000fe20008000858 */
[----:B------:R-:W-:Y:S01]  /*6ab0*/  UIADD3 UR8, UR39, 0x2, URZ ;  /* 0x0000000227087890 */ /* 0x000fe2000fffe03f */
[----:B0-----:R-:W-:Y:S01]  /*6ac0*/  FADD.FTZ R0, R0, R3 ;  /* 0x0000000300007221 */ /* 0x001fe20000010000 */
[----:B------:R-:W-:Y:S01]  /*6ad0*/  UIADD3 UR10, UR5, 0x40, URZ ;  /* 0x00000040050a7890 */ /* 0x000fe2000fffe03f */
[----:B------:R-:W-:Y:S01]  /*6ae0*/  IMAD.MOV.U32 R3, RZ, RZ, -0x800000 ;  /* 0xff800000ff037424 */ /* 0x000fe200078e00ff */
[----:B------:R-:W-:Y:S01]  /*6af0*/  UMOV UR9, 0x40000040 ;  /* 0x4000004000097882 */ /* 0x000fe20000000000 */
[----:B------:R-:W-:Y:S01]  /*6b00*/  UMOV UR11, 0x80000020 ;  /* 0x80000020000b7882 */ /* 0x000fe20000000000 */
[----:B--2---:R-:W-:Y:S02]  /*6b10*/  FADD.FTZ R4, R5, R6 ;  /* 0x0000000605047221 */ /* 0x004fe40000010000 */
        /* <DEDUP_REMOVED lines=65> */
.L_x_10195:
        /* <DEDUP_REMOVED lines=55> */
[----:B------:R-:W-:Y:S01]  /*72a0*/  IADD3 R145, R145, 0x1, RZ ;  /* 0x0000000191917810 */ /* 0x000fe20007ffe0ff */
[----:B------:R-:W-:Y:S01]  /*72b0*/  USEL UR38, UR38, URZ, UP0 ;  /* 0x0000003f26267287 */ /* 0x000fe20008000000 */
[----:B------:R-:W-:-:S11]  /*72c0*/  LOP3.LUT R2, R2, UR4, RZ, 0x3c, !PT ;  /* 0x0000000402027c12 */ /* 0x000fd6000f8e3cff */
.L_x_10171:
[----:B------:R-:W0:Y:S08]  /*72d0*/  S2UR UR42, SR_CgaCtaId ;  /* 0x00000000002a79c3 */ /* 0x000e300000008800 */
[----:B------:R-:W-:Y:S06]  /*72e0*/  BAR.SYNC.DEFER_BLOCKING 0x5, 0x200 ;  /* 0x0148000000007b1d */ /* 0x000fec0000010000 */
[----:B------:R-:W-:Y:S01]  /*72f0*/  UMOV UR41, 0x400 ;  /* 0x0000040000297882 */ /* 0x000fe20000000000 */
[----:B------:R-:W-:Y:S01]  /*7300*/  BSSY B0, `(.L_x_10196) ;  /* 0x000019f000007945 */ /* 0x000fe20003800000 */
[----:B0-----:R-:W-:-:S09]  /*7310*/  ULEA UR41, UR42, UR41, 0x18 ;  /* 0x000000292a297291 */ /* 0x001fd2000f8ec03f */
[----:B------:R-:W0:Y:S01]  /*7320*/  LDS.128 R28, [UR41+0x2d8d0] ;  /* 0x02d8d029ff1c7984 */ /* 0x000e220008000c00 */
[----:B------:R-:W-:Y:S06]  /*7330*/  BAR.ARV 0x4, 0x200 ;  /* 0x0108000000007b1d */ /* 0x000fec0000002000 */
[----:B------:R-:W-:Y:S05]  /*7340*/  @P0 BRA `(.L_x_10197) ;  /* 0x0000001000180947 */ /* 0x000fea0003800000 */
[----:B------:R-:W1:Y:S08]  /*7350*/  S2UR UR6, SR_SWINHI ;  /* 0x00000000000679c3 */ /* 0x000e700000002f00 */
[----:B------:R-:W-:Y:S01]  /*7360*/  BAR.SYNC.DEFER_BLOCKING 0x1, 0x180 ;  /* 0x0046000000007b1d */ /* 0x000fe20000010000 */
[----:B------:R-:W-:Y:S02]  /*7370*/  F2FP.F16.F32.PACK_AB R6, R51, R6 ;  /* 0x000000063306723e */ /* 0x000fe400000000ff */
[----:B------:R-:W-:-:S03]  /*7380*/  F2FP.F16.F32.PACK_AB R26, R39, R26 ;  /* 0x0000001a271a723e */ /* 0x000fc600000000ff */
[----:B------:R-:W-:Y:S01]  /*7390*/  UMOV UR4, UR41 ;  /* 0x0000002900047c82 */ /* 0x000fe20008000000 */
[----:B-1----:R-:W-:Y:S01]  /*73a0*/  UMOV UR5, UR6 ;  /* 0x0000000600057c82 */ /* 0x002fe20008000000 */
[----:B------:R-:W-:Y:S02]  /*73b0*/  IMAD.U32 R20, RZ, RZ, UR4 ;  /* 0x00000004ff147e24 */ /* 0x000fe4000f8e00ff */
[----:B------:R-:W-:Y:S01]  /*73c0*/  IMAD.U32 R21, RZ, RZ, UR5 ;  /* 0x00000005ff157e24 */ /* 0x000fe2000f8e00ff */
[----:B------:R-:W-:Y:S01]  /*73d0*/  ULDC.64 UR4, c[0x0][0xc08] ;  /* 0x0003020000047ab9 */ /* 0x000fe20000000a00 */
[----:B------:R-:W-:-:S03]  /*73e0*/  IMAD.WIDE R4, R152, 0x2, R20 ;  /* 0x0000000298047825 */ /* 0x000fc600078e0214 */
[C---:B------:R-:W-:Y:S02]  /*73f0*/  LOP3.LUT R9, R4.reuse, 0x180, RZ, 0xc0, !PT ;  /* 0x0000018004097812 */ /* 0x040fe400078ec0ff */
[C---:B------:R-:W-:Y:S02]  /*7400*/  IADD3 R75, P4, R4.reuse, 0x20, RZ ;  /* 0x00000020044b7810 */ /* 0x040fe40007f9e0ff */
[----:B------:R-:W-:Y:S02]  /*7410*/  SHF.R.U64 R9, R9, 0x3, RZ ;  /* 0x0000000309097819 */ /* 0x000fe400000012ff */
[C---:B------:R-:W-:Y:S01]  /*7420*/  IADD3 R77, P3, R4.reuse, 0x3000, RZ ;  /* 0x00003000044d7810 */ /* 0x040fe20007f7e0ff */
[--C-:B------:R-:W-:Y:S01]  /*7430*/  IMAD.X R15, RZ, RZ, R5.reuse, P4 ;  /* 0x000000ffff0f7224 */ /* 0x100fe200020e0605 */
[C---:B------:R-:W-:Y:S02]  /*7440*/  IADD3 R79, P2, R4.reuse, 0x3020, RZ ;  /* 0x00003020044f7810 */ /* 0x040fe40007f5e0ff */
[C---:B------:R-:W-:Y:S01]  /*7450*/  IADD3 R81, P1, R4.reuse, 0x6000, RZ ;  /* 0x0000600004517810 */ /* 0x040fe20007f3e0ff */
[----:B------:R-:W-:Y:S01]  /*7460*/  IMAD.X R13, RZ, RZ, R5, P3 ;  /* 0x000000ffff0d7224 */ /* 0x000fe200018e0605 */
[----:B------:R-:W-:-:S02]  /*7470*/  IADD3 R83, P0, R4, 0x6020, RZ ;  /* 0x0000602004537810 */ /* 0x000fc40007f1e0ff */
[----:B------:R-:W-:Y:S01]  /*7480*/  LOP3.LUT R4, R9, R4, RZ, 0x3c, !PT ;  /* 0x0000000409047212 */ /* 0x000fe200078e3cff */
[--C-:B------:R-:W-:Y:S01]  /*7490*/  IMAD.X R9, RZ, RZ, R5.reuse, P1 ;  /* 0x000000ffff097224 */ /* 0x100fe200008e0605 */
[----:B------:R-:W-:Y:S01]  /*74a0*/  LOP3.LUT R12, R75, 0x180, RZ, 0xc0, !PT ;  /* 0x000001804b0c7812 */ /* 0x000fe200078ec0ff */
[----:B------:R-:W-:Y:S01]  /*74b0*/  IMAD.X R25, RZ, RZ, R5, P0 ;  /* 0x000000ffff197224 */ /* 0x000fe200000e0605 */
[----:B0-----:R-:W-:Y:S02]  /*74c0*/  LOP3.LUT R28, R77, 0x180, RZ, 0xc0, !PT ;  /* 0x000001804d1c7812 */ /* 0x001fe400078ec0ff */
[----:B------:R-:W-:Y:S02]  /*74d0*/  MOV R74, R4 ;  /* 0x00000004004a7202 */ /* 0x000fe40000000f00 */
[----:B------:R-:W-:Y:S02]  /*74e0*/  IADD3.X R11, RZ, R5, RZ, P2, !PT ;  /* 0x00000005ff0b7210 */ /* 0x000fe400017fe4ff */
[----:B------:R-:W-:-:S02]  /*74f0*/  SHF.R.U64 R12, R12, 0x3, RZ ;  /* 0x000000030c0c7819 */ /* 0x000fc400000012ff */
[----:B------:R-:W-:Y:S02]  /*7500*/  F2FP.F16.F32.PACK_AB R4, R8, R7 ;  /* 0x000000070804723e */ /* 0x000fe400000000ff */
[----:B------:R-:W-:Y:S02]  /*7510*/  SHF.R.U64 R28, R28, 0x3, RZ ;  /* 0x000000031c1c7819 */ /* 0x000fe400000012ff */
[----:B------:R-:W-:Y:S02]  /*7520*/  F2FP.F16.F32.PACK_AB R5, R24, R63 ;  /* 0x0000003f1805723e */ /* 0x000fe400000000ff */
[----:B------:R-:W-:Y:S01]  /*7530*/  LOP3.LUT R8, R79, 0x180, RZ, 0xc0, !PT ;  /* 0x000001804f087812 */ /* 0x000fe200078ec0ff */
[----:B------:R-:W0:Y:S01]  /*7540*/  LDC.64 R62, c[0x0][0xc00] ;  /* 0x00030000ff3e7b82 */ /* 0x000e220000000a00 */
[----:B------:R-:W-:Y:S02]  /*7550*/  LOP3.LUT R24, R81, 0x180, RZ, 0xc0, !PT ;  /* 0x0000018051187812 */ /* 0x000fe400078ec0ff */
[----:B------:R-:W-:-:S02]  /*7560*/  LOP3.LUT R14, R12, R75, RZ, 0x3c, !PT ;  /* 0x0000004b0c0e7212 */ /* 0x000fc400078e3cff */
[----:B------:R-:W-:Y:S02]  /*7570*/  LOP3.LUT R12, R28, R77, RZ, 0x3c, !PT ;  /* 0x0000004d1c0c7212 */ /* 0x000fe400078e3cff */
[----:B------:R-:W-:Y:S02]  /*7580*/  SHF.R.U64 R8, R8, 0x3, RZ ;  /* 0x0000000308087819 */ /* 0x000fe400000012ff */
[----:B------:R-:W-:Y:S02]  /*7590*/  LOP3.LUT R28, R83, 0x180, RZ, 0xc0, !PT ;  /* 0x00000180531c7812 */ /* 0x000fe400078ec0ff */
[----:B------:R-:W-:Y:S02]  /*75a0*/  SHF.R.U64 R24, R24, 0x3, RZ ;  /* 0x0000000318187819 */ /* 0x000fe400000012ff */
[----:B------:R-:W-:Y:S02]  /*75b0*/  F2FP.F16.F32.PACK_AB R7, R10, R73 ;  /* 0x000000490a07723e */ /* 0x000fe400000000ff */
[----:B------:R-:W-:-:S02]  /*75c0*/  LOP3.LUT R10, R8, R79, RZ, 0x3c, !PT ;  /* 0x0000004f080a7212 */ /* 0x000fc400078e3cff */
[----:B------:R-:W-:Y:S01]  /*75d0*/  SHF.R.U64 R28, R28, 0x3, RZ ;  /* 0x000000031c1c7819 */ /* 0x000fe200000012ff */
[----:B------:R1:W-:Y:S01]  /*75e0*/  STSM.16.M88.4 [R74], R4 ;  /* 0x000000044a007844 */ /* 0x0003e20000000200 */
        /* <DEDUP_REMOVED lines=8> */
[----:B------:R-:W-:Y:S01]  /*7670*/  F2FP.F16.F32.PACK_AB R11, R68, R69 ;  /* 0x00000045440b723e */ /* 0x000fe200000000ff */
[----:B------:R-:W2:Y:S01]  /*7680*/  LDC.64 R32, c[0x0][0xc00] ;  /* 0x00030000ff207b82 */ /* 0x000ea20000000a00 */
[----:B------:R-:W-:Y:S02]  /*7690*/  MOV R28, R12 ;  /* 0x0000000c001c7202 */ /* 0x000fe40000000f00 */
[----:B------:R-:W-:Y:S01]  /*76a0*/  F2FP.F16.F32.PACK_AB R12, R46, R43 ;  /* 0x0000002b2e0c723e */ /* 0x000fe200000000ff */
[----:B------:R3:W-:Y:S01]  /*76b0*/  STSM.16.M88.4 [R73], R8 ;  /* 0x0000000849007844 */ /* 0x0007e20000000200 */
[----:B------:R-:W-:-:S02]  /*76c0*/  F2FP.F16.F32.PACK_AB R13, R66, R67 ;  /* 0x00000043420d723e */ /* 0x000fc400000000ff */
[----:B------:R-:W-:Y:S02]  /*76d0*/  F2FP.F16.F32.PACK_AB R14, R47, R44 ;  /* 0x0000002c2f0e723e */ /* 0x000fe400000000ff */
[----:B------:R-:W-:Y:S02]  /*76e0*/  F2FP.F16.F32.PACK_AB R15, R64, R65 ;  /* 0x00000041400f723e */ /* 0x000fe400000000ff */
[----:B------:R-:W-:Y:S02]  /*76f0*/  MOV R43, R24 ;  /* 0x00000018002b7202 */ /* 0x000fe40000000f00 */
[----:B-1----:R-:W-:Y:S01]  /*7700*/  F2FP.F16.F32.PACK_AB R4, R42, R37 ;  /* 0x000000252a04723e */ /* 0x002fe200000000ff */
[----:B------:R1:W-:Y:S01]  /*7710*/  STSM.16.M88.4 [R28], R12 ;  /* 0x0000000c1c007844 */ /* 0x0003e20000000200 */
[----:B------:R-:W-:Y:S02]  /*7720*/  F2FP.F16.F32.PACK_AB R5, R60, R61 ;  /* 0x0000003d3c05723e */ /* 0x000fe400000000ff */
[----:B------:R-:W-:-:S02]  /*7730*/  F2FP.F16.F32.PACK_AB R6, R41, R36 ;  /* 0x000000242906723e */ /* 0x000fc400000000ff */
[----:B------:R-:W-:Y:S02]  /*7740*/  F2FP.F16.F32.PACK_AB R7, R58, R59 ;  /* 0x0000003b3a07723e */ /* 0x000fe400000000ff */
[----:B------:R-:W-:Y:S02]  /*7750*/  F2FP.F16.F32.PACK_AB R24, R38, R27 ;  /* 0x0000001b2618723e */ /* 0x000fe400000000ff */
[----:B------:R-:W-:Y:S01]  /*7760*/  F2FP.F16.F32.PACK_AB R25, R56, R57 ;  /* 0x000000393819723e */ /* 0x000fe200000000ff */
[----:B------:R4:W-:Y:S01]  /*7770*/  STSM.16.M88.4 [R72], R4 ;  /* 0x0000000448007844 */ /* 0x0009e20000000200 */
[----:B------:R-:W-:Y:S01]  /*7780*/  F2FP.F16.F32.PACK_AB R27, R54, R55 ;  /* 0x00000037361b723e */ /* 0x000fe200000000ff */
[----:B--2---:R-:W-:Y:S01]  /*7790*/  IMAD.WIDE R32, R136, 0x4, R32 ;  /* 0x0000000488207825 */ /* 0x004fe200078e0220 */
[----:B---3--:R-:W-:Y:S02]  /*77a0*/  F2FP.F16.F32.PACK_AB R8, R40, R35 ;  /* 0x000000232808723e */ /* 0x008fe400000000ff */
[----:B------:R-:W-:Y:S01]  /*77b0*/  F2FP.F16.F32.PACK_AB R9, R52, R53 ;  /* 0x000000353409723e */ /* 0x000fe200000000ff */
[----:B------:R2:W-:Y:S01]  /*77c0*/  STSM.16.M88.4 [R51], R24 ;  /* 0x0000001833007844 */ /* 0x0005e20000000200 */
[----:B------:R-:W-:Y:S01]  /*77d0*/  F2FP.F16.F32.PACK_AB R10, R45, R34 ;  /* 0x000000222d0a723e */ /* 0x000fe200000000ff */
[----:B------:R-:W-:Y:S01]  /*77e0*/  IMAD.MOV.U32 R40, RZ, RZ, RZ ;  /* 0x000000ffff287224 */ /* 0x000fe200078e00ff */
[----:B------:R-:W-:Y:S01]  /*77f0*/  F2FP.F16.F32.PACK_AB R11, R135, R50 ;  /* 0x00000032870b723e */ /* 0x000fe200000000ff */
[----:B-1----:R-:W1:Y:S01]  /*7800*/  LDC R28, c[0x0][0xbe8] ;  /* 0x0002fa00ff1c7b82 */ /* 0x002e620000000800 */
[----:B------:R-:W-:-:S02]  /*7810*/  ISETP.NE.U32.AND P2, PT, RZ, UR4, PT ;  /* 0x00000004ff007c0c */ /* 0x000fc4000bf45070 */
[----:B0-----:R-:W-:Y:S01]  /*7820*/  ISETP.NE.U32.AND P0, PT, R62, RZ, PT ;  /* 0x000000ff3e00720c */ /* 0x001fe20003f05070 */
[----:B------:R2:W-:Y:S04]  /*7830*/  STSM.16.M88.4 [R43], R8 ;  /* 0x000000082b007844 */ /* 0x0005e80000000200 */
[----:B------:R-:W-:Y:S01]  /*7840*/  BAR.SYNC.DEFER_BLOCKING 0x1, 0x180 ;  /* 0x0046000000007b1d */ /* 0x000fe20000010000 */
[----:B------:R-:W-:Y:S02]  /*7850*/  ISETP.NE.AND.EX P2, PT, RZ, UR5, PT, P2 ;  /* 0x00000005ff007c0c */ /* 0x000fe4000bf45320 */
[----:B------:R-:W-:-:S11]  /*7860*/  ISETP.NE.AND.EX P0, PT, R63, RZ, PT, P0 ;  /* 0x000000ff3f00720c */ /* 0x000fd60003f05300 */
[C---:B----4-:R-:W-:Y:S01]  /*7870*/  @P2 LEA R4, P3, R136.reuse, UR4, 0x2 ;  /* 0x0000000488042c11 */ /* 0x050fe2000f8610ff */
[----:B------:R-:W-:Y:S02]  /*7880*/  ULDC UR4, c[0x0][0xa88] ;  /* 0x0002a20000047ab9 */ /* 0x000fe40000000800 */
[----:B------:R-:W-:Y:S01]  /*7890*/  IMAD.U32 R7, RZ, RZ, UR4 ;  /* 0x00000004ff077e24 */ /* 0x000fe2000f8e00ff */
[----:B------:R-:W-:Y:S01]  /*78a0*/  @P2 LEA.HI.X R5, R136, UR5, R141, 0x2, P3 ;  /* 0x0000000588052c11 */ /* 0x000fe200098f148d */
[----:B------:R2:W5:Y:S01]  /*78b0*/  @P0 LDG.E R40, desc[UR36][R32.64] ;  /* 0x0000002420280981 */ /* 0x000562000c1e1900 */
[----:B-1----:R-:W-:Y:S01]  /*78c0*/  ISETP.NE.AND P1, PT, R28, 0x1, PT ;  /* 0x000000011c00780c */ /* 0x002fe20003f25270 */
[----:B------:R-:W-:Y:S02]  /*78d0*/  IMAD R15, R139, 0xc0, R150 ;  /* 0x000000c08b0f7824 */ /* 0x000fe400078e0296 */
[----:B------:R2:W5:Y:S10]  /*78e0*/  @P2 LDG.E R7, desc[UR36][R4.64] ;  /* 0x0000002404072981 */ /* 0x000574000c1e1900 */
[----:B------:R-:W0:Y:S08]  /*78f0*/  @P1 LDC R12, c[0x0][0xbec] ;  /* 0x0002fb00ff0c1b82 */ /* 0x000e300000000800 */
[----:B------:R-:W1:Y:S01]  /*7900*/  @P1 LDC R13, c[0x0][0xbf0] ;  /* 0x0002fc00ff0d1b82 */ /* 0x000e620000000800 */
[----:B--2---:R-:W-:Y:S05]  /*7910*/  @P2 BRA `(.L_x_10198) ;  /* 0x0000000000102947 */ /* 0x004fea0003800000 */
[----:B------:R-:W-:Y:S05]  /*7920*/  @!P0 BRA `(.L_x_10198) ;  /* 0x00000000000c8947 */ /* 0x000fea0003800000 */
[----:B------:R-:W2:Y:S04]  /*7930*/  LDG.E R4, desc[UR36][R32.64] ;  /* 0x0000002420047981 */ /* 0x000ea8000c1e1900 */
[----:B-----5:R-:W2:Y:S02]  /*7940*/  LDG.E R7, desc[UR36][R32.64+0x4] ;  /* 0x0000042420077981 */ /* 0x020ea4000c1e1900 */
[----:B--2---:R-:W-:-:S07]  /*7950*/  IADD3 R7, -R4, R7, RZ ;  /* 0x0000000704077210 */ /* 0x004fce0007ffe1ff */
.L_x_10198:
[----:B------:R-:W-:Y:S01]  /*7960*/  SHF.R.S32.HI R46, RZ, 0x1f, R138 ;  /* 0x0000001fff2e7819 */ /* 0x000fe2000001148a */
[----:B0-----:R-:W-:Y:S01]  /*7970*/  @P1 IMAD.HI.U32 R4, R15, R12, RZ ;  /* 0x0000000c0f041227 */ /* 0x001fe200078e00ff */
[----:B------:R-:W-:Y:S01]  /*7980*/  ULDC.64 UR4, c[0x0][0xb90] ;  /* 0x0002e40000047ab9 */ /* 0x000fe20000000a00 */
[----:B-----5:R-:W-:Y:S01]  /*7990*/  SHF.R.S32.HI R41, RZ, 0x1f, R40 ;  /* 0x0000001fff297819 */ /* 0x020fe20000011428 */
[----:B------:R-:W0:Y:S01]  /*79a0*/  @P1 LDC R51, c[0x0][0xbec] ;  /* 0x0002fb00ff331b82 */ /* 0x000e220000000800 */
[----:B------:R-:W-:Y:S01]  /*79b0*/  IMAD R5, R46, UR4, RZ ;  /* 0x000000042e057c24 */ /* 0x000fe2000f8e02ff */
[----:B------:R-:W-:Y:S01]  /*79c0*/  SEL R141, R141, RZ, !P0 ;  /* 0x000000ff8d8d7207 */ /* 0x000fe20004000000 */
[----:B------:R-:W-:Y:S01]  /*79d0*/  IMAD.MOV.U32 R9, RZ, RZ, R15 ;  /* 0x000000ffff097224 */ /* 0x000fe200078e000f */
[----:B-1----:R-:W-:Y:S01]  /*79e0*/  @P1 SHF.R.U32.HI R9, RZ, R13, R4 ;  /* 0x0000000dff091219 */ /* 0x002fe20000011604 */
[----:B------:R-:W-:Y:S01]  /*79f0*/  IMAD R11, R144, 0x20, R137 ;  /* 0x00000020900b7824 */ /* 0x000fe200078e0289 */
[----:B------:R-:W-:Y:S01]  /*7a00*/  SEL R47, R136, RZ, !P0 ;  /* 0x000000ff882f7207 */ /* 0x000fe20004000000 */
[C---:B------:R-:W-:Y:S01]  /*7a10*/  IMAD R13, R138.reuse, UR5, R5 ;  /* 0x000000058a0d7c24 */ /* 0x040fe2000f8e0205 */
[----:B------:R-:W-:Y:S01]  /*7a20*/  ULDC.64 UR6, c[0x0][0xa80] ;  /* 0x0002a00000067ab9 */ /* 0x000fe20000000a00 */
[----:B------:R-:W-:Y:S01]  /*7a30*/  IMAD.WIDE.U32 R4, R138, UR4, R40 ;  /* 0x000000048a047c25 */ /* 0x000fe2000f8e0028 */
[----:B------:R-:W-:-:S03]  /*7a40*/  ULDC.64 UR4, c[0x0][0xb98] ;  /* 0x0002e60000047ab9 */ /* 0x000fc60000000a00 */
[----:B------:R-:W-:-:S04]  /*7a50*/  IMAD.WIDE R20, R11, 0x2, R20 ;  /* 0x000000020b147825 */ /* 0x000fc800078e0214 */
[----:B------:R-:W-:Y:S01]  /*7a60*/  IMAD.MOV R11, RZ, RZ, -R9 ;  /* 0x000000ffff0b7224 */ /* 0x000fe200078e0a09 */
[----:B------:R-:W-:Y:S01]  /*7a70*/  IADD3 R25, P6, R20, 0x3000, RZ ;  /* 0x0000300014197810 */ /* 0x000fe20007fde0ff */
[----:B------:R-:W-:Y:S01]  /*7a80*/  IMAD.IADD R5, R5, 0x1, R13 ;  /* 0x0000000105057824 */ /* 0x000fe200078e020d */
[----:B------:R-:W-:Y:S01]  /*7a90*/  SHF.R.S32.HI R13, RZ, 0x1f, R9 ;  /* 0x0000001fff0d7819 */ /* 0x000fe20000011409 */
[----:B------:R-:W-:Y:S01]  /*7aa0*/  IMAD R11, R28, R11, R15 ;  /* 0x0000000b1c0b7224 */ /* 0x000fe200078e020f */
[C---:B------:R-:W-:Y:S01]  /*7ab0*/  IADD3 R15, P2, R20.reuse, 0x1800, RZ ;  /* 0x00001800140f7810 */ /* 0x040fe20007f5e0ff */
[----:B------:R-:W-:Y:S01]  /*7ac0*/  IMAD R6, R141, UR4, RZ ;  /* 0x000000048d067c24 */ /* 0x000fe2000f8e02ff */
[----:B------:R-:W-:Y:S01]  /*7ad0*/  IADD3 R33, P4, R20, 0x6000, RZ ;  /* 0x0000600014217810 */ /* 0x000fe20007f9e0ff */
[----:B------:R-:W-:Y:S01]  /*7ae0*/  IMAD.WIDE.U32 R4, R47, UR4, R4 ;  /* 0x000000042f047c25 */ /* 0x000fe2000f8e0004 */
[----:B------:R-:W-:Y:S02]  /*7af0*/  LOP3.LUT R8, R15, 0x180, RZ, 0xc0, !PT ;  /* 0x000001800f087812 */ /* 0x000fe400078ec0ff */
[----:B------:R-:W-:Y:S01]  /*7b00*/  LOP3.LUT R24, R25, 0x180, RZ, 0xc0, !PT ;  /* 0x0000018019187812 */ /* 0x000fe200078ec0ff */
[----:B------:R-:W-:Y:S01]  /*7b10*/  IMAD R10, R47, UR5, R6 ;  /* 0x000000052f0a7c24 */ /* 0x000fe2000f8e0206 */
[----:B------:R-:W-:Y:S01]  /*7b20*/  SHF.R.S32.HI R6, RZ, 0x1f, R11 ;  /* 0x0000001fff067819 */ /* 0x000fe2000001140b */
[----:B------:R-:W-:Y:S01]  /*7b30*/  ULDC.64 UR4, c[0x0][0xb88] ;  /* 0x0002e20000047ab9 */ /* 0x000fe20000000a00 */
[----:B------:R-:W-:Y:S01]  /*7b40*/  IADD3 R4, P0, R9, R4, RZ ;  /* 0x0000000409047210 */ /* 0x000fe20007f1e0ff */
[----:B------:R-:W-:Y:S01]  /*7b50*/  IMAD R14, R139, 0xc0, R148 ;  /* 0x000000c08b0e7824 */ /* 0x000fe200078e0294 */
[----:B------:R-:W-:Y:S01]  /*7b60*/  SHF.R.U64 R8, R8, 0x3, RZ ;  /* 0x0000000308087819 */ /* 0x000fe200000012ff */
[----:B------:R-:W-:Y:S01]  /*7b70*/  IMAD R12, R6, UR4, RZ ;  /* 0x00000004060c7c24 */ /* 0x000fe2000f8e02ff */
[----:B------:R-:W-:Y:S01]  /*7b80*/  IADD3.X R5, R13, R5, R10, P0, !PT ;  /* 0x000000050d057210 */ /* 0x000fe200007fe40a */
[----:B------:R-:W-:Y:S01]  /*7b90*/  IMAD R49, R7, R28, RZ ;  /* 0x0000001c07317224 */ /* 0x000fe200078e02ff */
[----:B------:R-:W-:Y:S01]  /*7ba0*/  LOP3.LUT R6, R8, R15, RZ, 0x3c, !PT ;  /* 0x0000000f08067212 */ /* 0x000fe200078e3cff */
[C---:B------:R-:W-:Y:S01]  /*7bb0*/  IMAD R9, R11.reuse, UR5, R12 ;  /* 0x000000050b097c24 */ /* 0x040fe2000f8e020c */
[----:B------:R-:W-:Y:S01]  /*7bc0*/  IADD3 R13, P5, R20, 0x4800, RZ ;  /* 0x00004800140d7810 */ /* 0x000fe20007fbe0ff */
[----:B------:R-:W-:Y:S01]  /*7bd0*/  IMAD.WIDE.U32 R4, R11, UR4, R4 ;  /* 0x000000040b047c25 */ /* 0x000fe2000f8e0004 */
[----:B------:R-:W-:Y:S01]  /*7be0*/  ULDC.64 UR4, c[0x0][0xb50] ;  /* 0x0002d40000047ab9 */ /* 0x000fe20000000a00 */
[----:B------:R-:W-:-:S02]  /*7bf0*/  LOP3.LUT R32, R33, 0x180, RZ, 0xc0, !PT ;  /* 0x0000018021207812 */ /* 0x000fc400078ec0ff */
[----:B------:R-:W-:Y:S01]  /*7c00*/  IMAD.X R7, RZ, RZ, R21, P2 ;  /* 0x000000ffff077224 */ /* 0x000fe200010e0615 */
[----:B------:R-:W-:Y:S02]  /*7c10*/  IADD3 R5, R5, R9, RZ ;  /* 0x0000000905057210 */ /* 0x000fe40007ffe0ff */
[----:B------:R-:W-:Y:S02]  /*7c20*/  LEA R8, P0, R4, UR4, 0x2 ;  /* 0x0000000404087c11 */ /* 0x000fe4000f8010ff */
[----:B------:R-:W-:Y:S02]  /*7c30*/  LOP3.LUT R9, R20, 0x180, RZ, 0xc0, !PT ;  /* 0x0000018014097812 */ /* 0x000fe400078ec0ff */
[----:B------:R-:W-:Y:S01]  /*7c40*/  LEA.HI.X R10, R4, UR5, R5, 0x2, P0 ;  /* 0x00000005040a7c11 */ /* 0x000fe200080f1405 */
[----:B------:R-:W-:Y:S01]  /*7c50*/  SHFL.IDX PT, R42, R8, RZ, 0x1c1f ;  /* 0x001c1fff082a7589 */ /* 0x000fe200000e0000 */
[----:B------:R-:W-:Y:S01]  /*7c60*/  LOP3.LUT P0, RZ, R146, 0x3, RZ, 0xc0, !PT ;  /* 0x0000000392ff7812 */ /* 0x000fe2000780c0ff */
[C---:B------:R-:W-:Y:S01]  /*7c70*/  VIADD R4, R14.reuse, 0x8 ;  /* 0x000000080e047836 */ /* 0x040fe20000000000 */
[----:B------:R-:W-:Y:S01]  /*7c80*/  ULDC.64 UR4, c[0x0][0xaa0] ;  /* 0x0002a80000047ab9 */ /* 0x000fe20000000a00 */
[----:B------:R-:W1:Y:S01]  /*7c90*/  SHFL.IDX PT, R43, R10, RZ, 0x1c1f ;  /* 0x001c1fff0a2b7589 */ /* 0x000e6200000e0000 */
[----:B------:R-:W-:-:S02]  /*7ca0*/  ISETP.GE.OR P2, PT, R14, R49, P0 ;  /* 0x000000310e00720c */ /* 0x000fc40000746670 */
[----:B------:R-:W-:Y:S01]  /*7cb0*/  ISETP.GE.OR P0, PT, R4, R49, P0 ;  /* 0x000000310400720c */ /* 0x000fe20000706670 */
[----:B------:R-:W-:Y:S01]  /*7cc0*/  SHFL.IDX PT, R44, R8, 0x1, 0x1c1f ;  /* 0x003c1f00082c7f89 */ /* 0x000fe200000e0000 */
[----:B------:R-:W-:Y:S02]  /*7cd0*/  LOP3.LUT R12, R13, 0x180, RZ, 0xc0, !PT ;  /* 0x000001800d0c7812 */ /* 0x000fe400078ec0ff */
[----:B------:R-:W-:Y:S01]  /*7ce0*/  SHF.R.U64 R9, R9, 0x3, RZ ;  /* 0x0000000309097819 */ /* 0x000fe200000012ff */
[----:B------:R-:W2:Y:S01]  /*7cf0*/  SHFL.IDX PT, R45, R10, 0x1, 0x1c1f ;  /* 0x003c1f000a2d7f89 */ /* 0x000ea200000e0000 */
[----:B------:R-:W-:Y:S01]  /*7d00*/  IMAD R41, R41, UR4, RZ ;  /* 0x0000000429297c24 */ /* 0x000fe2000f8e02ff */
[----:B------:R-:W-:Y:S02]  /*7d10*/  IADD3 R5, P3, R20, 0x7800, RZ ;  /* 0x0000780014057810 */ /* 0x000fe40007f7e0ff */
[----:B------:R-:W-:Y:S02]  /*7d20*/  SHF.R.U64 R24, R24, 0x3, RZ ;  /* 0x0000000318187819 */ /* 0x000fe400000012ff */
[----:B------:R-:W-:Y:S01]  /*7d30*/  SHF.R.U64 R12, R12, 0x3, RZ ;  /* 0x000000030c0c7819 */ /* 0x000fe200000012ff */
[----:B------:R-:W-:Y:S01]  /*7d40*/  IMAD.X R37, RZ, RZ, R21, P3 ;  /* 0x000000ffff257224 */ /* 0x000fe200018e0615 */
[----:B------:R-:W-:-:S02]  /*7d50*/  SHF.R.U64 R32, R32, 0x3, RZ ;  /* 0x0000000320207819 */ /* 0x000fc400000012ff */
[----:B------:R-:W-:Y:S02]  /*7d60*/  LOP3.LUT R20, R9, R20, RZ, 0x3c, !PT ;  /* 0x0000001409147212 */ /* 0x000fe400078e3cff */
[----:B------:R-:W-:Y:S01]  /*7d70*/  LOP3.LUT R24, R24, R25, RZ, 0x3c, !PT ;  /* 0x0000001918187212 */ /* 0x000fe200078e3cff */
[--C-:B------:R-:W-:Y:S01]  /*7d80*/  IMAD.X R25, RZ, RZ, R21.reuse, P6 ;  /* 0x000000ffff197224 */ /* 0x100fe200030e0615 */
[----:B------:R-:W-:Y:S01]  /*7d90*/  LOP3.LUT R12, R12, R13, RZ, 0x3c, !PT ;  /* 0x0000000d0c0c7212 */ /* 0x000fe200078e3cff */
[----:B------:R-:W-:Y:S01]  /*7da0*/  IMAD.X R13, RZ, RZ, R21, P5 ;  /* 0x000000ffff0d7224 */ /* 0x000fe200028e0615 */
[----:B-1----:R1:W-:Y:S01]  /*7db0*/  @!P2 ST.E desc[UR36][R42.64], R0 ;  /* 0x000000002a00a985 */ /* 0x0023e2000c101924 */
[----:B------:R-:W-:Y:S02]  /*7dc0*/  LOP3.LUT R32, R32, R33, RZ, 0x3c, !PT ;  /* 0x0000002120207212 */ /* 0x000fe400078e3cff */
[----:B------:R-:W-:Y:S02]  /*7dd0*/  IADD3.X R33, RZ, R21, RZ, P4, !PT ;  /* 0x00000015ff217210 */ /* 0x000fe400027fe4ff */
[----:B------:R-:W-:Y:S01]  /*7de0*/  LOP3.LUT R4, R5, 0x180, RZ, 0xc0, !PT ;  /* 0x0000018005047812 */ /* 0x000fe200078ec0ff */
[----:B--2---:R2:W-:Y:S03]  /*7df0*/  @!P0 ST.E desc[UR36][R44.64], R3 ;  /* 0x000000032c008985 */ /* 0x0045e6000c101924 */
[----:B------:R-:W-:Y:S01]  /*7e00*/  SHF.R.U64 R4, R4, 0x3, RZ ;  /* 0x0000000304047819 */ /* 0x000fe200000012ff */
[C---:B-1----:R-:W-:Y:S01]  /*7e10*/  IMAD R43, R40.reuse, UR5, R41 ;  /* 0x00000005282b7c24 */ /* 0x042fe2000f8e0229 */
[----:B------:R1:W5:Y:S01]  /*7e20*/  LD.E.128 R8, desc[UR36][R20.64] ;  /* 0x0000002414087980 */ /* 0x000362000c101d00 */
[----:B--2---:R-:W2:Y:S01]  /*7e30*/  @P1 LDC R45, c[0x0][0xbf0] ;  /* 0x0002fc00ff2d1b82 */ /* 0x004ea20000000800 */
[----:B------:R-:W-:Y:S01]  /*7e40*/  IMAD.WIDE.U32 R40, R40, UR4, RZ ;  /* 0x0000000428287c25 */ /* 0x000fe2000f8e00ff */
[----:B------:R-:W-:Y:S01]  /*7e50*/  ULDC.64 UR4, c[0x0][0xae8] ;  /* 0x0002ba0000047ab9 */ /* 0x000fe20000000a00 */
[----:B------:R-:W-:Y:S01]  /*7e60*/  LOP3.LUT R36, R4, R5, RZ, 0x3c, !PT ;  /* 0x0000000504247212 */ /* 0x000fe200078e3cff */
[----:B------:R-:W5:Y:S01]  /*7e70*/  LD.E.128 R24, desc[UR36][R24.64] ;  /* 0x0000002418187980 */ /* 0x000f62000c101d00 */
[----:B------:R-:W-:-:S02]  /*7e80*/  IMAD R0, R143, 0x60, R144 ;  /* 0x000000608f007824 */ /* 0x000fc400078e0290 */
[----:B-1----:R-:W-:Y:S01]  /*7e90*/  IMAD.IADD R21, R41, 0x1, R43 ;  /* 0x0000000129157824 */ /* 0x002fe200078e022b */
[----:B------:R-:W5:Y:S01]  /*7ea0*/  LD.E.128 R4, desc[UR36][R6.64] ;  /* 0x0000002406047980 */ /* 0x000f62000c101d00 */
[----:B------:R-:W-:Y:S02]  /*7eb0*/  IMAD R3, R46, UR4, RZ ;  /* 0x000000042e037c24 */ /* 0x000fe4000f8e02ff */
[----:B------:R-:W-:Y:S01]  /*7ec0*/  IMAD.MOV.U32 R20, RZ, RZ, R40 ;  /* 0x000000ffff147224 */ /* 0x000fe200078e0028 */
[----:B------:R-:W5:Y:S01]  /*7ed0*/  LD.E.128 R12, desc[UR36][R12.64] ;  /* 0x000000240c0c7980 */ /* 0x000f62000c101d00 */
[----:B------:R-:W-:Y:S02]  /*7ee0*/  IMAD R42, R139, 0xc0, R0 ;  /* 0x000000c08b2a7824 */ /* 0x000fe400078e0200 */
[C---:B------:R-:W-:Y:S01]  /*7ef0*/  IMAD R3, R138.reuse, UR5, R3 ;  /* 0x000000058a037c24 */ /* 0x040fe2000f8e0203 */
[----:B------:R-:W5:Y:S01]  /*7f00*/  LD.E.128 R32, desc[UR36][R32.64] ;  /* 0x0000002420207980 */ /* 0x000f62000c101d00 */
[----:B------:R-:W-:Y:S01]  /*7f10*/  IMAD.WIDE.U32 R20, R138, UR4, R20 ;  /* 0x000000048a147c25 */ /* 0x000fe2000f8e0014 */
[----:B------:R-:W-:-:S02]  /*7f20*/  ULDC.64 UR4, c[0x0][0xaf0] ;  /* 0x0002bc0000047ab9 */ /* 0x000fc40000000a00 */
[----:B------:R-:W5:Y:S01]  /*7f30*/  LD.E.128 R36, desc[UR36][R36.64] ;  /* 0x0000002424247980 */ /* 0x000f62000c101d00 */
[----:B0-----:R-:W-:Y:S01]  /*7f40*/  @P1 IMAD.HI.U32 R0, R42, R51, RZ ;  /* 0x000000332a001227 */ /* 0x001fe200078e00ff */
[----:B------:R-:W-:Y:S01]  /*7f50*/  @!PT LDS RZ, [RZ] ;  /* 0x00000000fffff984 */ /* 0x000fe20000000800 */
[----:B------:R-:W-:Y:S01]  /*7f60*/  @!PT LDS RZ, [RZ] ;  /* 0x00000000fffff984 */ /* 0x000fe20000000800 */
[----:B------:R-:W-:Y:S01]  /*7f70*/  @!PT LDS RZ, [RZ] ;  /* 0x00000000fffff984 */ /* 0x000fe20000000800 */
[----:B------:R-:W-:Y:S01]  /*7f80*/  @!PT LDS RZ, [RZ] ;  /* 0x00000000fffff984 */ /* 0x000fe20000000800 */
[----:B------:R0:W-:Y:S06]  /*7f90*/  MEMBAR.ALL.CTA ;  /* 0x0000000000007992 */ /* 0x0001ec0000008000 */
[----:B0-----:R-:W0:Y:S01]  /*7fa0*/  FENCE.VIEW.ASYNC.S ;  /* 0x00000000000073c6 */ /* 0x001e220000000000 */
[----:B------:R-:W-:Y:S01]  /*7fb0*/  IMAD.IADD R21, R21, 0x1, R3 ;  /* 0x0000000115157824 */ /* 0x000fe200078e0203 */
[----:B------:R-:W-:Y:S01]  /*7fc0*/  MOV R3, R42 ;  /* 0x0000002a00037202 */ /* 0x000fe20000000f00 */
[----:B------:R-:W-:Y:S01]  /*7fd0*/  IMAD R40, R141, UR4, RZ ;  /* 0x000000048d287c24 */ /* 0x000fe2000f8e02ff */
[----:B--2---:R-:W-:Y:S01]  /*7fe0*/  @P1 SHF.R.U32.HI R3, RZ, R45, R0 ;  /* 0x0000002dff031219 */ /* 0x004fe20000011600 */
[----:B------:R-:W-:-:S03]  /*7ff0*/  IMAD.WIDE.U32 R20, R47, UR4, R20 ;  /* 0x000000042f147c25 */ /* 0x000fc6000f8e0014 */
[--C-:B------:R-:W-:Y:S01]  /*8000*/  SHF.R.S32.HI R0, RZ, 0x1f, R3.reuse ;  /* 0x0000001fff007819 */ /* 0x100fe20000011403 */
[----:B------:R-:W-:Y:S01]  /*8010*/  IMAD R41, R47, UR5, R40 ;  /* 0x000000052f297c24 */ /* 0x000fe2000f8e0228 */
[----:B------:R-:W-:Y:S01]  /*8020*/  ULDC.64 UR4, c[0x0][0xae0] ;  /* 0x0002b80000047ab9 */ /* 0x000fe20000000a00 */
[----:B------:R-:W-:Y:S02]  /*8030*/  IMAD.MOV R43, RZ, RZ, -R3 ;  /* 0x000000ffff2b7224 */ /* 0x000fe400078e0a03 */
[----:B------:R-:W-:Y:S02]  /*8040*/  IMAD.IADD R21, R21, 0x1, R41 ;  /* 0x0000000115157824 */ /* 0x000fe400078e0229 */
[----:B------:R-:W-:Y:S02]  /*8050*/  IMAD R0, R0, UR4, RZ ;  /* 0x0000000400007c24 */ /* 0x000fe4000f8e02ff */
[----:B------:R-:W-:Y:S02]  /*8060*/  IMAD R41, R28, R43, R42 ;  /* 0x0000002b1c297224 */ /* 0x000fe400078e022a */
[----:B------:R-:W-:-:S03]  /*8070*/  IMAD R43, R3, UR5, R0 ;  /* 0x00000005032b7c24 */ /* 0x000fc6000f8e0200 */
[----:B------:R-:W-:Y:S01]  /*8080*/  SHF.R.S32.HI R0, RZ, 0x1f, R41 ;  /* 0x0000001fff007819 */ /* 0x000fe20000011429 */
[----:B------:R-:W-:Y:S01]  /*8090*/  IMAD.WIDE.U32 R20, R3, UR4, R20 ;  /* 0x0000000403147c25 */ /* 0x000fe2000f8e0014 */
[----:B------:R-:W-:-:S03]  /*80a0*/  ULDC.64 UR4, c[0x0][0xad8] ;  /* 0x0002b60000047ab9 */ /* 0x000fc60000000a00 */
[----:B------:R-:W-:Y:S02]  /*80b0*/  IMAD R0, R0, UR4, RZ ;  /* 0x0000000400007c24 */ /* 0x000fe4000f8e02ff */
[----:B------:R-:W-:Y:S02]  /*80c0*/  IMAD.IADD R21, R21, 0x1, R43 ;  /* 0x0000000115157824 */ /* 0x000fe400078e022b */
[----:B------:R-:W-:Y:S02]  /*80d0*/  IMAD R3, R41, UR5, R0 ;  /* 0x0000000529037c24 */ /* 0x000fe4000f8e0200 */
[----:B------:R-:W-:Y:S02]  /*80e0*/  IMAD R0, R139, 0xc0, R144 ;  /* 0x000000c08b007824 */ /* 0x000fe400078e0290 */
[----:B------:R-:W-:Y:S01]  /*80f0*/  IMAD.WIDE.U32 R20, R41, UR4, R20 ;  /* 0x0000000429147c25 */ /* 0x000fe2000f8e0014 */
[----:B------:R-:W-:Y:S02]  /*8100*/  UIADD3 UR4, UR41, 0x2d820, URZ ;  /* 0x0002d82029047890 */ /* 0x000fe4000fffe03f */
[----:B------:R-:W-:Y:S01]  /*8110*/  ISETP.GE.AND P0, PT, R0, R49, PT ;  /* 0x000000310000720c */ /* 0x000fe20003f06270 */
[----:B------:R-:W-:Y:S01]  /*8120*/  IMAD.IADD R3, R21, 0x1, R3 ;  /* 0x0000000115037824 */ /* 0x000fe200078e0203 */
[----:B------:R-:W-:Y:S01]  /*8130*/  LEA R28, P1, R20, UR6, 0x1 ;  /* 0x00000006141c7c11 */ /* 0x000fe2000f8208ff */
[----:B------:R-:W-:-:S03]  /*8140*/  UPRMT UR4, URZ, 0x654, UR4 ;  /* 0x000006543f047896 */ /* 0x000fc60008000004 */
[----:B------:R-:W-:Y:S01]  /*8150*/  LEA.HI.X R3, R20, UR7, R3, 0x1, P1 ;  /* 0x0000000714037c11 */ /* 0x000fe200088f0c03 */
[----:B0-----:R0:W1:Y:S01]  /*8160*/  SHFL.IDX PT, R40, R28, RZ, 0x1c1f ;  /* 0x001c1fff1c287589 */ /* 0x00106200000e0000 */
[----:B------:R-:W-:Y:S03]  /*8170*/  BSSY B1, `(.L_x_10199) ;  /* 0x0000010000017945 */ /* 0x000fe60003800000 */
[----:B------:R0:W2:Y:S01]  /*8180*/  SHFL.IDX PT, R41, R3, RZ, 0x1c1f ;  /* 0x001c1fff03297589 */ /* 0x0000a200000e0000 */
[----:B------:R-:W-:Y:S01]  /*8190*/  SYNCS.ARRIVE.TRANS64.RED.A1T0 RZ, [UR4], RZ ;  /* 0x000000ffffff79a7 */ /* 0x000fe20008100404 */
[----:B------:R-:W-:Y:S05]  /*81a0*/  @P0 BRA `(.L_x_10200) ;  /* 0x0000000000300947 */ /* 0x000fea0003800000 */
[----:B------:R-:W-:Y:S02]  /*81b0*/  ULDC UR4, c[0x0][0xac8] ;  /* 0x0002b20000047ab9 */ /* 0x000fe40000000800 */
[----:B------:R-:W-:Y:S02]  /*81c0*/  ISETP.GE.AND P1, PT, R140, UR4, PT ;  /* 0x000000048c007c0c */ /* 0x000fe4000bf26270 */
[----:B------:R-:W-:Y:S02]  /*81d0*/  ISETP.GE.AND P2, PT, R142, UR4, PT ;  /* 0x000000048e007c0c */ /* 0x000fe4000bf46270 */
[----:B------:R-:W-:-:S09]  /*81e0*/  ISETP.GE.AND P0, PT, R137, UR4, PT ;  /* 0x0000000489007c0c */ /* 0x000fd2000bf06270 */
[-C--:B-1----:R-:W-:Y:S02]  /*81f0*/  @!P1 LEA R42, P3, R140, R40.reuse, 0x1 ;  /* 0x000000288c2a9211 */ /* 0x082fe400078608ff */
[----:B------:R-:W-:Y:S02]  /*8200*/  @!P2 LEA R44, P4, R142, R40, 0x1 ;  /* 0x000000288e2ca211 */ /* 0x000fe400078808ff */
[----:B--2---:R-:W-:Y:S01]  /*8210*/  @!P0 IMAD.WIDE R20, R137, 0x2, R40 ;  /* 0x0000000289148825 */ /* 0x004fe200078e0228 */
[-C--:B------:R-:W-:Y:S02]  /*8220*/  @!P1 LEA.HI.X R43, R140, R41.reuse, R154, 0x1, P3 ;  /* 0x000000298c2b9211 */ /* 0x080fe400018f0c9a */
[----:B------:R-:W-:Y:S02]  /*8230*/  @!P2 LEA.HI.X R45, R142, R41, R153, 0x1, P4 ;  /* 0x000000298e2da211 */ /* 0x000fe400020f0c99 */
[----:B-----5:R3:W-:Y:S04]  /*8240*/  @!P0 ST.E.128 desc[UR36][R20.64], R8 ;  /* 0x0000000814008985 */ /* 0x0207e8000c101d24 */
[----:B------:R3:W-:Y:S04]  /*8250*/  @!P1 ST.E.128 desc[UR36][R42.64], R24 ;  /* 0x000000182a009985 */ /* 0x0007e8000c101d24 */
[----:B------:R3:W-:Y:S02]  /*8260*/  @!P2 ST.E.128 desc[UR36][R44.64], R32 ;  /* 0x000000202c00a985 */ /* 0x0007e4000c101d24 */
.L_x_10200:
[----:B------:R-:W-:Y:S05]  /*8270*/  BSYNC B1 ;  /* 0x0000000000017941 */ /* 0x000fea0003800000 */
.L_x_10199:
[----:B------:R-:W-:Y:S01]  /*8280*/  IADD3 R0, R0, 0x60, RZ ;  /* 0x0000006000007810 */ /* 0x000fe20007ffe0ff */
[----:B---3-5:R3:W4:Y:S03]  /*8290*/  SHFL.IDX PT, R11, R3, 0x1, 0x1c1f ;  /* 0x003c1f00030b7f89 */ /* 0x02872600000e0000 */
[----:B------:R-:W-:Y:S01]  /*82a0*/  ISETP.GE.AND P0, PT, R0, R49, PT ;  /* 0x000000310000720c */ /* 0x000fe20003f06270 */
[----:B------:R3:W0:-:S12]  /*82b0*/  SHFL.IDX PT, R10, R28, 0x1, 0x1c1f ;  /* 0x003c1f001c0a7f89 */ /* 0x00061800000e0000 */
[----:B---3--:R-:W-:Y:S05]  /*82c0*/  @P0 BRA `(.L_x_10201) ;  /* 0x0000000800880947 */ /* 0x008fea0003800000 */
[----:B------:R-:W-:Y:S02]  /*82d0*/  ULDC UR4, c[0x0][0xac8] ;  /* 0x0002b20000047ab9 */ /* 0x000fe40000000800 */
[----:B------:R-:W-:Y:S02]  /*82e0*/  ISETP.GE.AND P2, PT, R140, UR4, PT ;  /* 0x000000048c007c0c */ /* 0x000fe4000bf46270 */
[----:B------:R-:W-:-:S11]  /*82f0*/  ISETP.GE.AND P1, PT, R137, UR4, PT ;  /* 0x0000000489007c0c */ /* 0x000fd6000bf26270 */
[C---:B0-----:R-:W-:Y:S02]  /*8300*/  @!P2 LEA R20, P0, R140.reuse, R10, 0x1 ;  /* 0x0000000a8c14a211 */ /* 0x041fe400078008ff */
[----:B----4-:R-:W-:Y:S02]  /*8310*/  @!P1 IMAD.WIDE R8, R137, 0x2, R10 ;  /* 0x0000000289089825 */ /* 0x010fe400078e020a */
[----:B------:R-:W-:Y:S02]  /*8320*/  @!P2 LEA.HI.X R21, R140, R11, R154, 0x1, P0 ;  /* 0x0000000b8c15a211 */ /* 0x000fe400000f0c9a */
[----:B------:R-:W-:Y:S01]  /*8330*/  ISETP.GE.AND P0, PT, R142, UR4, PT ;  /* 0x000000048e007c0c */ /* 0x000fe2000bf06270 */
[----:B------:R3:W-:Y:S04]  /*8340*/  @!P1 ST.E.128 desc[UR36][R8.64], R4 ;  /* 0x0000000408009985 */ /* 0x0007e8000c101d24 */
[----:B------:R3:W-:Y:S08]  /*8350*/  @!P2 ST.E.128 desc[UR36][R20.64], R12 ;  /* 0x0000000c1400a985 */ /* 0x0007f0000c101d24 */
[----:B------:R-:W-:Y:S05]  /*8360*/  @P0 BRA `(.L_x_10201) ;  /* 0x0000000800600947 */ /* 0x000fea0003800000 */
[----:B---3--:R-:W-:-:S04]  /*8370*/  LEA R4, P0, R142, R10, 0x1 ;  /* 0x0000000a8e047211 */ /* 0x008fc800078008ff */
[----:B------:R-:W-:-:S05]  /*8380*/  LEA.HI.X R5, R142, R11, R153, 0x1, P0 ;  /* 0x0000000b8e057211 */ /* 0x000fca00000f0c99 */
[----:B------:R0:W-:Y:S01]  /*8390*/  ST.E.128 desc[UR36][R4.64], R36 ;  /* 0x0000002404007985 */ /* 0x0001e2000c101d24 */
[----:B------:R-:W-:Y:S05]  /*83a0*/  BRA `(.L_x_10201) ;  /* 0x0000000800507947 */ /* 0x000fea0003800000 */
.L_x_10197:
[----:B------:R-:W1:Y:S01]  /*83b0*/  LDC.64 R6, c[0x0][0xc00] ;  /* 0x00030000ff067b82 */ /* 0x000e620000000a00 */
[C---:B------:R-:W-:Y:S01]  /*83c0*/  IMAD.SHL.U32 R5, R136.reuse, 0x4, RZ ;  /* 0x0000000488057824 */ /* 0x040fe200078e00ff */
[----:B------:R-:W-:Y:S01]  /*83d0*/  SHF.L.U64.HI R0, R136, 0x2, R141 ;  /* 0x0000000288007819 */ /* 0x000fe2000001028d */
[----:B------:R-:W-:Y:S01]  /*83e0*/  ULDC.64 UR4, c[0x0][0xc08] ;  /* 0x0003020000047ab9 */ /* 0x000fe20000000a00 */
[----:B------:R-:W-:-:S04]  /*83f0*/  IMAD.MOV.U32 R3, RZ, RZ, RZ ;  /* 0x000000ffff037224 */ /* 0x000fc800078e00ff */
[----:B------:R-:W2:Y:S01]  /*8400*/  LDC R25, c[0x0][0xbe8] ;  /* 0x0002fa00ff197b82 */ /* 0x000ea20000000800 */
[----:B-1----:R-:W-:Y:S02]  /*8410*/  ISETP.NE.U32.AND P0, PT, R6, RZ, PT ;  /* 0x000000ff0600720c */ /* 0x002fe40003f05070 */
[----:B------:R-:W-:Y:S02]  /*8420*/  IADD3 R6, P1, R5, R6, RZ ;  /* 0x0000000605067210 */ /* 0x000fe40007f3e0ff */
[----:B------:R-:W-:-:S03]  /*8430*/  ISETP.NE.AND.EX P0, PT, R7, RZ, PT, P0 ;  /* 0x000000ff0700720c */ /* 0x000fc60003f05300 */
[----:B------:R-:W-:Y:S01]  /*8440*/  IMAD.X R7, R0, 0x1, R7, P1 ;  /* 0x0000000100077824 */ /* 0x000fe200008e0607 */
[----:B------:R-:W-:-:S04]  /*8450*/  ISETP.NE.U32.AND P1, PT, RZ, UR4, PT ;  /* 0x00000004ff007c0c */ /* 0x000fc8000bf25070 */
[----:B------:R-:W-:-:S05]  /*8460*/  ISETP.NE.AND.EX P1, PT, RZ, UR5, PT, P1 ;  /* 0x00000005ff007c0c */ /* 0x000fca000bf25310 */
[----:B------:R1:W5:Y:S08]  /*8470*/  @P0 LDG.E R3, desc[UR36][R6.64] ;  /* 0x0000002406030981 */ /* 0x000370000c1e1900 */
[----:B------:R-:W-:Y:S01]  /*8480*/  @P1 IADD3 R4, P2, R5, UR4, RZ ;  /* 0x0000000405041c10 */ /* 0x000fe2000ff5e0ff */
[----:B------:R-:W-:-:S03]  /*8490*/  ULDC UR4, c[0x0][0xa88] ;  /* 0x0002a20000047ab9 */ /* 0x000fc60000000800 */
[----:B------:R-:W-:Y:S01]  /*84a0*/  @P1 IADD3.X R5, R0, UR5, RZ, P2, !PT ;  /* 0x0000000500051c10 */ /* 0x000fe200097fe4ff */
[----:B------:R-:W-:-:S06]  /*84b0*/  IMAD.U32 R0, RZ, RZ, UR4 ;  /* 0x00000004ff007e24 */ /* 0x000fcc000f8e00ff */
[----:B------:R1:W5:Y:S01]  /*84c0*/  @P1 LDG.E R0, desc[UR36][R4.64] ;  /* 0x0000002404001981 */ /* 0x000362000c1e1900 */
[----:B--2---:R-:W-:Y:S02]  /*84d0*/  ISETP.NE.AND P2, PT, R25, 0x1, PT ;  /* 0x000000011900780c */ /* 0x004fe40003f45270 */
[----:B------:R-:W-:-:S11]  /*84e0*/  ISETP.GE.AND P3, PT, R155, 0xc0, PT ;  /* 0x000000c09b00780c */ /* 0x000fd60003f66270 */
[----:B------:R-:W2:Y:S01]  /*84f0*/  @P2 LDC R14, c[0x0][0xbec] ;  /* 0x0002fb00ff0e2b82 */ /* 0x000ea20000000800 */
[----:B-1----:R-:W-:Y:S05]  /*8500*/  @P1 BRA `(.L_x_10202) ;  /* 0x0000000000101947 */ /* 0x002fea0003800000 */
[----:B------:R-:W-:Y:S05]  /*8510*/  @!P0 BRA `(.L_x_10202) ;  /* 0x00000000000c8947 */ /* 0x000fea0003800000 */
[----:B------:R-:W3:Y:S04]  /*8520*/  LDG.E R5, desc[UR36][R6.64] ;  /* 0x0000002406057981 */ /* 0x000ee8000c1e1900 */
[----:B-----5:R-:W3:Y:S02]  /*8530*/  LDG.E R0, desc[UR36][R6.64+0x4] ;  /* 0x0000042406007981 */ /* 0x020ee4000c1e1900 */
[----:B---3--:R-:W-:-:S07]  /*8540*/  IADD3 R0, -R5, R0, RZ ;  /* 0x0000000005007210 */ /* 0x008fce0007ffe1ff */
.L_x_10202:
[----:B------:R-:W-:Y:S01]  /*8550*/  BSSY B1, `(.L_x_10203) ;  /* 0x000002e000017945 */ /* 0x000fe20003800000 */
[----:B------:R-:W-:Y:S02]  /*8560*/  SHF.R.S32.HI R12, RZ, 0x1f, R138 ;  /* 0x0000001fff0c7819 */ /* 0x000fe4000001148a */
[----:B------:R-:W-:Y:S02]  /*8570*/  SEL R13, R136, RZ, !P0 ;  /* 0x000000ff880d7207 */ /* 0x000fe40004000000 */
[----:B------:R-:W-:Y:S02]  /*8580*/  SEL R141, R141, RZ, !P0 ;  /* 0x000000ff8d8d7207 */ /* 0x000fe40004000000 */
[----:B-----5:R-:W-:Y:S01]  /*8590*/  SHF.R.S32.HI R10, RZ, 0x1f, R3 ;  /* 0x0000001fff0a7819 */ /* 0x020fe20000011403 */
[----:B------:R-:W-:Y:S06]  /*85a0*/  @P3 BRA `(.L_x_10204) ;  /* 0x0000000000a03947 */ /* 0x000fec0003800000 */
[----:B------:R-:W1:Y:S01]  /*85b0*/  S2R R4, SR_TID.X ;  /* 0x0000000000047919 */ /* 0x000e620000002100 */
[----:B------:R-:W3:Y:S02]  /*85c0*/  LDC R11, c[0x0][0xbe8] ;  /* 0x0002fa00ff0b7b82 */ /* 0x000ee40000000800 */
[----:B---3--:R-:W-:Y:S02]  /*85d0*/  IMAD R5, R0, R11, RZ ;  /* 0x0000000b00057224 */ /* 0x008fe400078e02ff */
[----:B-1----:R-:W-:-:S04]  /*85e0*/  IMAD R4, R139, 0xc0, R4 ;  /* 0x000000c08b047824 */ /* 0x002fc800078e0204 */
[----:B------:R-:W-:-:S05]  /*85f0*/  VIADD R8, R4, 0xffffff80 ;  /* 0xffffff8004087836 */ /* 0x000fca0000000000 */
        /* <DEDUP_REMOVED lines=9> */
[----:B------:R-:W1:Y:S01]  /*8690*/  @P0 LDC R15, c[0x0][0xbec] ;  /* 0x0002fb00ff0f0b82 */ /* 0x000e620000000800 */
[----:B------:R-:W-:Y:S01]  /*86a0*/  IMAD R9, R138, UR5, R9 ;  /* 0x000000058a097c24 */ /* 0x000fe2000f8e0209 */
[----:B------:R-:W-:-:S04]  /*86b0*/  ULDC.64 UR4, c[0x0][0xb98] ;  /* 0x0002e60000047ab9 */ /* 0x000fc80000000a00 */
[----:B------:R-:W-:Y:S02]  /*86c0*/  IADD3 R5, R5, R9, RZ ;  /* 0x0000000905057210 */ /* 0x000fe40007ffe0ff */
[----:B------:R-:W3:Y:S01]  /*86d0*/  @P0 LDC R21, c[0x0][0xbf0] ;  /* 0x0002fc00ff150b82 */ /* 0x000ee20000000800 */
[----:B------:R-:W-:-:S04]  /*86e0*/  IMAD.WIDE.U32 R4, R13, UR4, R4 ;  /* 0x000000040d047c25 */ /* 0x000fc8000f8e0004 */
[----:B-1----:R-:W-:-:S05]  /*86f0*/  @P0 IMAD.HI.U32 R6, R8, R15, RZ ;  /* 0x0000000f08060227 */ /* 0x002fca00078e00ff */
        /* <DEDUP_REMOVED lines=19> */
.L_x_10204:
[----:B------:R-:W-:Y:S05]  /*8830*/  BSYNC B1 ;  /* 0x0000000000017941 */ /* 0x000fea0003800000 */
.L_x_10203:
[----:B------:R-:W3:Y:S01]  /*8840*/  @P2 LDC R9, c[0x0][0xbf0] ;  /* 0x0002fc00ff092b82 */ /* 0x000ee20000000800 */
[----:B------:R-:W-:Y:S01]  /*8850*/  ULDC.64 UR4, c[0x0][0xaa0] ;  /* 0x0002a80000047ab9 */ /* 0x000fe20000000a00 */
[----:B-1----:R-:W-:Y:S01]  /*8860*/  IMAD R6, R143, 0x60, R144 ;  /* 0x000000608f067824 */ /* 0x002fe200078e0290 */
[----:B------:R-:W-:Y:S01]  /*8870*/  BSSY B1, `(.L_x_10205) ;  /* 0x0000036000017945 */ /* 0x000fe20003800000 */
[----:B------:R-:W-:Y:S02]  /*8880*/  IMAD R4, R10, UR4, RZ ;  /* 0x000000040a047c24 */ /* 0x000fe4000f8e02ff */
[----:B------:R-:W-:Y:S02]  /*8890*/  IMAD R11, R139, 0xc0, R6 ;  /* 0x000000c08b0b7824 */ /* 0x000fe400078e0206 */
[C---:B------:R-:W-:Y:S02]  /*88a0*/  IMAD R7, R3.reuse, UR5, R4 ;  /* 0x0000000503077c24 */ /* 0x040fe4000f8e0204 */
[----:B------:R-:W-:Y:S01]  /*88b0*/  IMAD.WIDE.U32 R4, R3, UR4, RZ ;  /* 0x0000000403047c25 */ /* 0x000fe2000f8e00ff */
[----:B------:R-:W-:-:S03]  /*88c0*/  ULDC.64 UR4, c[0x0][0xae8] ;  /* 0x0002ba0000047ab9 */ /* 0x000fc60000000a00 */
[----:B------:R-:W-:Y:S02]  /*88d0*/  IMAD.IADD R5, R5, 0x1, R7 ;  /* 0x0000000105057824 */ /* 0x000fe400078e0207 */
[----:B------:R-:W-:Y:S02]  /*88e0*/  IMAD R3, R12, UR4, RZ ;  /* 0x000000040c037c24 */ /* 0x000fe4000f8e02ff */
[----:B--2---:R-:W-:-:S04]  /*88f0*/  @P2 IMAD.HI.U32 R6, R11, R14, RZ ;  /* 0x0000000e0b062227 */ /* 0x004fc800078e00ff */
[C---:B------:R-:W-:Y:S01]  /*8900*/  IMAD R7, R138.reuse, UR5, R3 ;  /* 0x000000058a077c24 */ /* 0x040fe2000f8e0203 */
[----:B------:R-:W-:Y:S01]  /*8910*/  MOV R3, R11 ;  /* 0x0000000b00037202 */ /* 0x000fe20000000f00 */
[----:B------:R-:W-:Y:S01]  /*8920*/  IMAD.WIDE.U32 R4, R138, UR4, R4 ;  /* 0x000000048a047c25 */ /* 0x000fe2000f8e0004 */
[----:B---3--:R-:W-:Y:S01]  /*8930*/  @P2 SHF.R.U32.HI R3, RZ, R9, R6 ;  /* 0x00000009ff032219 */ /* 0x008fe20000011606 */
[----:B------:R-:W-:Y:S02]  /*8940*/  ULDC.64 UR4, c[0x0][0xaf0] ;  /* 0x0002bc0000047ab9 */ /* 0x000fe40000000a00 */
[----:B------:R-:W-:Y:S01]  /*8950*/  IMAD.IADD R5, R5, 0x1, R7 ;  /* 0x0000000105057824 */ /* 0x000fe200078e0207 */
[--C-:B------:R-:W-:Y:S01]  /*8960*/  SHF.R.S32.HI R6, RZ, 0x1f, R3.reuse ;  /* 0x0000001fff067819 */ /* 0x100fe20000011403 */
[----:B------:R-:W-:Y:S02]  /*8970*/  IMAD R7, R141, UR4, RZ ;  /* 0x000000048d077c24 */ /* 0x000fe4000f8e02ff */
[----:B------:R-:W-:-:S02]  /*8980*/  IMAD.MOV R8, RZ, RZ, -R3 ;  /* 0x000000ffff087224 */ /* 0x000fc400078e0a03 */
[C---:B------:R-:W-:Y:S02]  /*8990*/  IMAD R9, R13.reuse, UR5, R7 ;  /* 0x000000050d097c24 */ /* 0x040fe4000f8e0207 */
[----:B------:R-:W-:Y:S01]  /*89a0*/  IMAD.WIDE.U32 R4, R13, UR4, R4 ;  /* 0x000000040d047c25 */ /* 0x000fe2000f8e0004 */
[----:B------:R-:W-:-:S03]  /*89b0*/  ULDC.64 UR4, c[0x0][0xae0] ;  /* 0x0002b80000047ab9 */ /* 0x000fc60000000a00 */
[----:B------:R-:W-:Y:S02]  /*89c0*/  IMAD R7, R25, R8, R11 ;  /* 0x0000000819077224 */ /* 0x000fe400078e020b */
[----:B------:R-:W-:Y:S02]  /*89d0*/  IMAD R8, R6, UR4, RZ ;  /* 0x0000000406087c24 */ /* 0x000fe4000f8e02ff */
[----:B------:R-:W-:Y:S01]  /*89e0*/  IMAD.IADD R5, R5, 0x1, R9 ;  /* 0x0000000105057824 */ /* 0x000fe200078e0209 */
[----:B------:R-:W-:Y:S01]  /*89f0*/  SHF.R.S32.HI R6, RZ, 0x1f, R7 ;  /* 0x0000001fff067819 */ /* 0x000fe20000011407 */
[C---:B------:R-:W-:Y:S02]  /*8a00*/  IMAD R9, R3.reuse, UR5, R8 ;  /* 0x0000000503097c24 */ /* 0x040fe4000f8e0208 */
[----:B------:R-:W-:Y:S01]  /*8a10*/  IMAD.WIDE.U32 R4, R3, UR4, R4 ;  /* 0x0000000403047c25 */ /* 0x000fe2000f8e0004 */
[----:B------:R-:W-:-:S03]  /*8a20*/  ULDC.64 UR4, c[0x0][0xad8] ;  /* 0x0002b60000047ab9 */ /* 0x000fc60000000a00 */
[----:B------:R-:W-:Y:S02]  /*8a30*/  IMAD R6, R6, UR4, RZ ;  /* 0x0000000406067c24 */ /* 0x000fe4000f8e02ff */
[----:B------:R-:W-:Y:S02]  /*8a40*/  IMAD.IADD R5, R5, 0x1, R9 ;  /* 0x0000000105057824 */ /* 0x000fe400078e0209 */
[----:B------:R-:W-:Y:S02]  /*8a50*/  IMAD R25, R0, R25, RZ ;  /* 0x0000001900197224 */ /* 0x000fe400078e02ff */
[----:B------:R-:W-:Y:S02]  /*8a60*/  IMAD R0, R139, 0xc0, R144 ;  /* 0x000000c08b007824 */ /* 0x000fe400078e0290 */
[C---:B------:R-:W-:Y:S02]  /*8a70*/  IMAD R3, R7.reuse, UR5, R6 ;  /* 0x0000000507037c24 */ /* 0x040fe4000f8e0206 */
[----:B------:R-:W-:Y:S01]  /*8a80*/  IMAD.WIDE.U32 R4, R7, UR4, R4 ;  /* 0x0000000407047c25 */ /* 0x000fe2000f8e0004 */
[----:B------:R-:W-:Y:S01]  /*8a90*/  ISETP.GE.AND P0, PT, R0, R25, PT ;  /* 0x000000190000720c */ /* 0x000fe20003f06270 */
[----:B------:R-:W-:-:S03]  /*8aa0*/  ULDC.64 UR4, c[0x0][0xa80] ;  /* 0x0002a00000047ab9 */ /* 0x000fc60000000a00 */
[----:B------:R-:W-:Y:S02]  /*8ab0*/  IADD3 R3, R5, R3, RZ ;  /* 0x0000000305037210 */ /* 0x000fe40007ffe0ff */
[----:B------:R-:W-:-:S04]  /*8ac0*/  LEA R6, P1, R4, UR4, 0x1 ;  /* 0x0000000404067c11 */ /* 0x000fc8000f8208ff */
[----:B------:R-:W-:Y:S02]  /*8ad0*/  LEA.HI.X R3, R4, UR5, R3, 0x1, P1 ;  /* 0x0000000504037c11 */ /* 0x000fe400088f0c03 */
[----:B------:R1:W2:Y:S04]  /*8ae0*/  SHFL.IDX PT, R4, R6, RZ, 0x1c1f ;  /* 0x001c1fff06047589 */ /* 0x0002a800000e0000 */
        /* <DEDUP_REMOVED lines=8> */
[----:B---3--:R-:W-:Y:S01]  /*8b70*/  @!P2 IMAD.WIDE R8, R137, 0x2, R4 ;  /* 0x000000028908a825 */ /* 0x008fe200078e0204 */
[-C--:B------:R-:W-:Y:S02]  /*8b80*/  @!P3 LEA.HI.X R11, R140, R5.reuse, R154, 0x1, P0 ;  /* 0x000000058c0bb211 */ /* 0x080fe400000f0c9a */
[----:B------:R-:W-:Y:S02]  /*8b90*/  @!P4 LEA.HI.X R13, R142, R5, R153, 0x1, P1 ;  /* 0x000000058e0dc211 */ /* 0x000fe400008f0c99 */
[----:B------:R4:W-:Y:S04]  /*8ba0*/  @!P2 ST.E.128 desc[UR36][R8.64], RZ ;  /* 0x000000ff0800a985 */ /* 0x0009e8000c101d24 */
[----:B------:R4:W-:Y:S04]  /*8bb0*/  @!P3 ST.E.128 desc[UR36][R10.64], RZ ;  /* 0x000000ff0a00b985 */ /* 0x0009e8000c101d24 */
[----:B------:R4:W-:Y:S02]  /*8bc0*/  @!P4 ST.E.128 desc[UR36][R12.64], RZ ;  /* 0x000000ff0c00c985 */ /* 0x0009e4000c101d24 */
.L_x_10206:
[----:B------:R-:W-:Y:S05]  /*8bd0*/  BSYNC B1 ;  /* 0x0000000000017941 */ /* 0x000fea0003800000 */
.L_x_10205:
[----:B------:R-:W-:Y:S01]  /*8be0*/  VIADD R0, R0, 0x60 ;  /* 0x0000006000007836 */ /* 0x000fe20000000000 */
[----:B---3--:R3:W0:Y:S04]  /*8bf0*/  SHFL.IDX PT, R5, R3, 0x1, 0x1c1f ;  /* 0x003c1f0003057f89 */ /* 0x00862800000e0000 */
[----:B------:R-:W-:Y:S01]  /*8c00*/  ISETP.GE.AND P0, PT, R0, R25, PT ;  /* 0x000000190000720c */ /* 0x000fe20003f06270 */
[----:B--2---:R3:W2:-:S12]  /*8c10*/  SHFL.IDX PT, R4, R6, 0x1, 0x1c1f ;  /* 0x003c1f0006047f89 */ /* 0x00469800000e0000 */
[----:B---3--:R-:W-:Y:S05]  /*8c20*/  @P0 BRA `(.L_x_10201) ;  /* 0x0000000000300947 */ /* 0x008fea0003800000 */
[----:B------:R-:W-:Y:S02]  /*8c30*/  ULDC UR4, c[0x0][0xac8] ;  /* 0x0002b20000047ab9 */ /* 0x000fe40000000800 */
[----:B------:R-:W-:Y:S02]  /*8c40*/  ISETP.GE.AND P3, PT, R140, UR4, PT ;  /* 0x000000048c007c0c */ /* 0x000fe4000bf66270 */
[----:B------:R-:W-:Y:S02]  /*8c50*/  ISETP.GE.AND P4, PT, R142, UR4, PT ;  /* 0x000000048e007c0c */ /* 0x000fe4000bf86270 */
[----:B------:R-:W-:-:S09]  /*8c60*/  ISETP.GE.AND P2, PT, R137, UR4, PT ;  /* 0x0000000489007c0c */ /* 0x000fd2000bf46270 */
[-C--:B--2-4-:R-:W-:Y:S02]  /*8c70*/  @!P3 LEA R8, P0, R140, R4.reuse, 0x1 ;  /* 0x000000048c08b211 */ /* 0x094fe400078008ff */
[----:B------:R-:W-:Y:S02]  /*8c80*/  @!P4 LEA R10, P1, R142, R4, 0x1 ;  /* 0x000000048e0ac211 */ /* 0x000fe400078208ff */
[----:B01----:R-:W-:Y:S01]  /*8c90*/  @!P2 IMAD.WIDE R6, R137, 0x2, R4 ;  /* 0x000000028906a825 */ /* 0x003fe200078e0204 */
[-C--:B------:R-:W-:Y:S02]  /*8ca0*/  @!P3 LEA.HI.X R9, R140, R5.reuse, R154, 0x1, P0 ;  /* 0x000000058c09b211 */ /* 0x080fe400000f0c9a */
[----:B------:R-:W-:Y:S02]  /*8cb0*/  @!P4 LEA.HI.X R11, R142, R5, R153, 0x1, P1 ;  /* 0x000000058e0bc211 */ /* 0x000fe400008f0c99 */
[----:B------:R0:W-:Y:S04]  /*8cc0*/  @!P2 ST.E.128 desc[UR36][R6.64], RZ ;  /* 0x000000ff0600a985 */ /* 0x0001e8000c101d24 */
[----:B------:R0:W-:Y:S04]  /*8cd0*/  @!P3 ST.E.128 desc[UR36][R8.64], RZ ;  /* 0x000000ff0800b985 */ /* 0x0001e8000c101d24 */
[----:B------:R0:W-:Y:S02]  /*8ce0*/  @!P4 ST.E.128 desc[UR36][R10.64], RZ ;  /* 0x000000ff0a00c985 */ /* 0x0001e4000c101d24 */
.L_x_10201:
[----:B------:R-:W-:Y:S05]  /*8cf0*/  BSYNC B0 ;  /* 0x0000000000007941 */ /* 0x000fea0003800000 */
.L_x_10196:
[----:B------:R-:W-:Y:S02]  /*8d00*/  ULDC UR4, c[0x0][0xc3c] ;  /* 0x00030f0000047ab9 */ /* 0x000fe40000000800 */
[----:B0-----:R-:W-:-:S13]  /*8d10*/  ISETP.GE.AND P0, PT, R31, UR4, PT ;  /* 0x000000041f007c0c */ /* 0x001fda000bf06270 */
[----:B------:R-:W-:Y:S05]  /*8d20*/  @!P0 BRA `(.L_x_10207) ;  /* 0xffffff8000548947 */ /* 0x000fea000383ffff */
[----:B------:R-:W-:Y:S05]  /*8d30*/  EXIT ;  /* 0x000000000000794d */ /* 0x000fea0003800000 */
.L_x_10168:
        /* <DEDUP_REMOVED lines=16> */
.L_x_10208:
        /* <DEDUP_REMOVED lines=40> */
.L_x_10214:
        /* <DEDUP_REMOVED lines=12> */
.L_x_10213:
[----:B------:R-:W-:Y:S05]  /*9180*/  BSYNC B0 ;  /* 0x0000000000007941 */ /* 0x000fea0003800000 */
.L_x_10212:
        /* <DEDUP_REMOVED lines=20> */
[----:B------:R-:W-:-:S07]  /*92d0*/  IMAD.MOV.U32 R7, RZ, RZ, R9 ;  /* 0x000000ffff077224 */ /* 0x000fce00078e0009 */
.L_x_10210:
[----:B------:R-:W-:-:S05]  /*92e0*/  IADD3 R9, -R3, R4, RZ ;  /* 0x0000000403097210 */ /* 0x000fca0007ffe1ff */
        /* <DEDUP_REMOVED lines=14> */
.L_x_10215:
[----:B---3--:R-:W-:Y:S01]  /*93d0*/  IMAD R16, R16, UR5, R9 ;  /* 0x0000000510107c24 */ /* 0x008fe2000f8e0209 */
[----:B0-----:R-:W-:Y:S01]  /*93e0*/  IABS R2, R0 ;  /* 0x0000000000027213 */ /* 0x001fe20000000000 */
[----:B-12---:R-:W-:Y:S02]  /*93f0*/  IMAD.MOV R7, RZ, RZ, -R3 ;  /* 0x000000ffff077224 */ /* 0x006fe400078e0a03 */
[----:B------:R-:W-:Y:S01]  /*9400*/  VIADD R19, R19, UR4 ;  /* 0x0000000413137c36 */ /* 0x000fe20008000000 */
[----:B------:R-:W-:Y:S01]  /*9410*/  IADD3 R9, -R16, UR6, RZ ;  /* 0x0000000610097c10 */ /* 0x000fe2000fffe1ff */
        /* <DEDUP_REMOVED lines=23> */
.L_x_10211:
[----:B------:R-:W-:Y:S01]  /*9590*/  ULDC UR4, c[0x0][0xc3c] ;  /* 0x00030f0000047ab9 */ /* 0x000fe20000000800 */
[----:B------:R-:W-:Y:S01]  /*95a0*/  MOV R17, RZ ;  /* 0x000000ff00117202 */ /* 0x000fe20000000f00 */
[----:B------:R-:W-:Y:S02]  /*95b0*/  IMAD.U32 R16, RZ, RZ, UR6 ;  /* 0x00000006ff107e24 */ /* 0x000fe4000f8e00ff */
[----:B------:R-:W-:Y:S02]  /*95c0*/  IMAD.MOV.U32 R18, RZ, RZ, RZ ;  /* 0x000000ffff127224 */ /* 0x000fe400078e00ff */
[----:B------:R-:W-:-:S07]  /*95d0*/  IMAD.U32 R19, RZ, RZ, UR4 ;  /* 0x00000004ff137e24 */ /* 0x000fce000f8e00ff */
.L_x_10216:
[----:B------:R-:W-:-:S13]  /*95e0*/  ISETP.NE.AND P0, PT, R5, RZ, PT ;  /* 0x000000ff0500720c */ /* 0x000fda0003f05270 */
[----:B------:R-:W0:Y:S01]  /*95f0*/  @!P0 S2R R3, SR_CgaCtaId ;  /* 0x0000000000038919 */ /* 0x000e220000008800 */
[----:B------:R-:W-:-:S04]  /*9600*/  @!P0 MOV R0, 0x400 ;  /* 0x0000040000008802 */ /* 0x000fc80000000f00 */
[----:B0-----:R-:W-:-:S05]  /*9610*/  @!P0 LEA R0, R3, R0, 0x18 ;  /* 0x0000000003008211 */ /* 0x001fca00078ec0ff */
[----:B------:R0:W-:Y:S01]  /*9620*/  @!P0 STS.128 [R0+0x2d8d0], R16 ;  /* 0x02d8d01000008388 */ /* 0x0001e20000000c00 */
[----:B------:R-:W-:Y:S06]  /*9630*/  BAR.ARV 0x5, 0x200 ;  /* 0x0148000000007b1d */ /* 0x000fec0000002000 */
.L_x_10209:
[----:B------:R2:W-:Y:S01]  /*9640*/  STL [R1+0x30], RZ ;  /* 0x000030ff01007387 */ /* 0x0005e20000100800 */
[----:B------:R-:W-:Y:S01]  /*9650*/  ULDC UR4, c[0x0][0xc3c] ;  /* 0x00030f0000047ab9 */ /* 0x000fe20000000800 */
[----:B------:R-:W-:Y:S01]  /*9660*/  IMAD.MOV.U32 R29, RZ, RZ, 0x1 ;  /* 0x00000001ff1d7424 */ /* 0x000fe200078e00ff */
[----:B-1----:R-:W-:Y:S02]  /*9670*/  ISETP.GE.AND P0, PT, R19, UR4, PT ;  /* 0x0000000413007c0c */ /* 0x002fe4000bf06270 */
[----:B------:R-:W-:-:S11]  /*9680*/  MOV R26, RZ ;  /* 0x000000ff001a7202 */ /* 0x000fd60000000f00 */
[----:B--2---:R-:W-:Y:S05]  /*9690*/  @P0 BRA `(.L_x_10217) ;  /* 0x00000044007c0947 */ /* 0x004fea0003800000 */
[----:B------:R-:W2:Y:S01]  /*96a0*/  LDL R6, [R1+0x1c] ;  /* 0x00001c0001067983 */ /* 0x000ea20000100800 */
[----:B------:R-:W0:Y:S01]  /*96b0*/  S2R R3, SR_TID.X ;  /* 0x0000000000037919 */ /* 0x000e220000002100 */
[----:B------:R-:W1:Y:S01]  /*96c0*/  S2UR UR5, SR_CgaCtaId ;  /* 0x00000000000579c3 */ /* 0x000e620000008800 */
[----:B------:R-:W-:Y:S01]  /*96d0*/  UMOV UR4, 0x400 ;  /* 0x0000040000047882 */ /* 0x000fe20000000000 */
[C---:B0-----:R-:W-:Y:S01]  /*96e0*/  IMAD.SHL.U32 R0, R3.reuse, 0x8, RZ ;  /* 0x0000000803007824 */ /* 0x041fe200078e00ff */
[C---:B------:R-:W-:Y:S01]  /*96f0*/  LOP3.LUT R5, R3.reuse, 0x7f, RZ, 0xc0, !PT ;  /* 0x0000007f03057812 */ /* 0x040fe200078ec0ff */
[----:B------:R-:W-:-:S03]  /*9700*/  IMAD.SHL.U32 R4, R3, 0x20, RZ ;  /* 0x0000002003047824 */ /* 0x000fc600078e00ff */
[----:B------:R-:W-:Y:S01]  /*9710*/  LOP3.LUT R2, R0, 0xd8, RZ, 0xc0, !PT ;  /* 0x000000d800027812 */ /* 0x000fe200078ec0ff */
[----:B-1----:R-:W-:-:S03]  /*9720*/  ULEA UR4, UR5, UR4, 0x18 ;  /* 0x0000000405047291 */ /* 0x002fc6000f8ec03f */
[----:B------:R-:W-:Y:S02]  /*9730*/  LOP3.LUT R3, R2, 0x18, R3, 0x78, !PT ;  /* 0x0000001802037812 */ /* 0x000fe400078e7803 */
[----:B------:R-:W-:Y:S02]  /*9740*/  SHF.R.U32.HI R5, RZ, 0x2, R5 ;  /* 0x00000002ff057819 */ /* 0x000fe40000011605 */
[----:B------:R-:W-:Y:S01]  /*9750*/  MOV R23, UR4 ;  /* 0x0000000400177c02 */ /* 0x000fe20008000f00 */
[----:B------:R-:W-:Y:S01]  /*9760*/  BSSY B8, `(.L_x_10217) ;  /* 0x0000452000087945 */ /* 0x000fe20003800000 */
[----:B------:R-:W-:Y:S02]  /*9770*/  IMAD.MOV.U32 R29, RZ, RZ, 0x1 ;  /* 0x00000001ff1d7424 */ /* 0x000fe400078e00ff */
[----:B------:R-:W-:Y:S01]  /*9780*/  IMAD.MOV.U32 R26, RZ, RZ, RZ ;  /* 0x000000ffff1a7224 */ /* 0x000fe200078e00ff */
[----:B------:R-:W-:Y:S01]  /*9790*/  ULDC UR38, c[0x0][0xc] ;  /* 0x0000030000267ab9 */ /* 0x000fe20000000800 */
[----:B--2---:R-:W-:-:S02]  /*97a0*/  LOP3.LUT R2, R6, 0x2, RZ, 0xfc, !PT ;  /* 0x0000000206027812 */ /* 0x004fc400078efcff */
[----:B------:R-:W-:-:S03]  /*97b0*/  LOP3.LUT R6, R4, 0x60, RZ, 0xc0, !PT ;  /* 0x0000006004067812 */ /* 0x000fc600078ec0ff */
[----:B------:R0:W-:Y:S01]  /*97c0*/  STL [R1+0x38], R2 ;  /* 0x0000380201007387 */ /* 0x0001e20000100800 */
[----:B------:R-:W-:Y:S02]  /*97d0*/  LOP3.LUT R4, R0, 0x18, RZ, 0xc0, !PT ;  /* 0x0000001800047812 */ /* 0x000fe400078ec0ff */
[----:B0-----:R-:W-:Y:S02]  /*97e0*/  LOP3.LUT R2, R3, 0x320, R0, 0xf8, !PT ;  /* 0x0000032003027812 */ /* 0x001fe400078ef800 */
[----:B------:R-:W-:-:S03]  /*97f0*/  LOP3.LUT R0, R5, R6, RZ, 0xfc, !PT ;  /* 0x0000000605007212 */ /* 0x000fc600078efcff */
[----:B------:R-:W-:Y:S01]  /*9800*/  IMAD R0, R2, 0x2, R23 ;  /* 0x0000000202007824 */ /* 0x000fe200078e0217 */
[----:B------:R0:W-:Y:S04]  /*9810*/  STL [R1+0x30], RZ ;  /* 0x000030ff01007387 */ /* 0x0001e80000100800 */
[----:B------:R0:W-:Y:S01]  /*9820*/  STL [R1+0x18], R0 ;  /* 0x0000180001007387 */ /* 0x0001e20000100800 */
[C---:B------:R-:W-:Y:S02]  /*9830*/  LOP3.LUT R5, R4.reuse, 0x20, RZ, 0xfc, !PT ;  /* 0x0000002004057812 */ /* 0x040fe400078efcff */
[----:B------:R-:W-:-:S07]  /*9840*/  LOP3.LUT R3, R4, 0x40, RZ, 0xfc, !PT ;  /* 0x0000004004037812 */ /* 0x000fce00078efcff */
.L_x_10278:
[----:B-1----:R-:W1:Y:S02]  /*9850*/  LDC.64 R2, c[0x0][0xc88] ;  /* 0x00032200ff027b82 */ /* 0x002e640000000a00 */
[----:B-1----:R-:W-:-:S05]  /*9860*/  IMAD.WIDE R2, R19, 0x4, R2 ;  /* 0x0000000413027825 */ /* 0x002fca00078e0202 */
[----:B0-----:R-:W0:Y:S01]  /*9870*/  LDG.E R28, desc[UR36][R2.64] ;  /* 0x00000024021c7981 */ /* 0x001e22000c1e1900 */
[----:B------:R-:W-:Y:S05]  /*9880*/  YIELD ;  /* 0x0000000000007946 */ /* 0x000fea0003800000 */
[----:B------:R-:W-:Y:S01]  /*9890*/  ULDC.64 UR4, c[0x0][0xa28] ;  /* 0x00028a0000047ab9 */ /* 0x000fe20000000a00 */
[----:B------:R-:W-:Y:S01]  /*98a0*/  IMAD.MOV.U32 R6, RZ, RZ, RZ ;  /* 0x000000ffff067224 */ /* 0x000fe200078e00ff */
[----:B------:R-:W-:Y:S01]  /*98b0*/  ISETP.NE.U32.AND P0, PT, RZ, UR4, PT ;  /* 0x00000004ff007c0c */ /* 0x000fe2000bf05070 */
[----:B------:R-:W-:-:S03]  /*98c0*/  ULDC.64 UR6, c[0x0][0xa18] ;  /* 0x0002860000067ab9 */ /* 0x000fc60000000a00 */
[----:B------:R-:W-:Y:S02]  /*98d0*/  ISETP.NE.AND.EX P0, PT, RZ, UR5, PT, P0 ;  /* 0x00000005ff007c0c */ /* 0x000fe4000bf05300 */
[----:B0-----:R-:W-:-:S11]  /*98e0*/  SHF.R.S32.HI R0, RZ, 0x1f, R28 ;  /* 0x0000001fff007819 */ /* 0x001fd6000001141c */
        /* <DEDUP_REMOVED lines=17> */
[----:B------:R-:W3:Y:S05]  /*9a00*/  @P2 LDG.E R0, desc[UR36][R2.64] ;  /* 0x0000002402002981 */ /* 0x000eea000c1e1900 */
[----:B------:R-:W-:-:S04]  /*9a10*/  @P0 IADD3 R4, P1, R24, UR6, RZ ;  /* 0x0000000618040c10 */ /* 0x000fc8000ff3e0ff */
[----:B------:R-:W-:-:S05]  /*9a20*/  @P0 IADD3.X R5, R25, UR7, RZ, P1, !PT ;  /* 0x0000000719050c10 */ /* 0x000fca0008ffe4ff */
[----:B------:R-:W4:Y:S01]  /*9a30*/  @P0 LDG.E R4, desc[UR36][R4.64] ;  /* 0x0000002404040981 */ /* 0x000f22000c1e1900 */
[----:B------:R-:W-:-:S03]  /*9a40*/  UISETP.NE.U32.AND UP0, UPT, UR4, URZ, UPT ;  /* 0x0000003f0400728c */ /* 0x000fc6000bf05070 */
[----:B------:R-:W-:Y:S01]  /*9a50*/  ULDC UR4, c[0x0][0x424] ;  /* 0x0001090000047ab9 */ /* 0x000fe20000000800 */
[----:B------:R-:W-:-:S03]  /*9a60*/  UISETP.NE.AND.EX UP0, UPT, UR5, URZ, UPT, UP0 ;  /* 0x0000003f0500728c */ /* 0x000fc6000bf05300 */
[----:B------:R-:W-:Y:S01]  /*9a70*/  ULDC UR5, c[0x0][0x2f0] ;  /* 0x0000bc0000057ab9 */ /* 0x000fe20000000800 */
[----:B------:R-:W-:-:S04]  /*9a80*/  USEL UR4, UR4, 0x1, UP0 ;  /* 0x0000000104047887 */ /* 0x000fc80008000000 */
[----:B------:R-:W-:Y:S01]  /*9a90*/  UIMAD UR4, UR4, UR5, URZ ;  /* 0x00000005040472a4 */ /* 0x000fe2000f8e023f */
[----:B---3--:R0:W-:Y:S04]  /*9aa0*/  STL [R1], R0 ;  /* 0x0000000001007387 */ /* 0x0081e80000100800 */
[----:B--2---:R1:W-:Y:S01]  /*9ab0*/  STL [R1+0x10], R6 ;  /* 0x0000100601007387 */ /* 0x0043e20000100800 */
[----:B0-----:R-:W-:-:S03]  /*9ac0*/  MOV R0, UR4 ;  /* 0x0000000400007c02 */ /* 0x001fc60008000f00 */
[----:B----4-:R1:W-:Y:S01]  /*9ad0*/  @P0 STL [R1+0x28], R4 ;  /* 0x0000280401000387 */ /* 0x0103e20000100800 */
[----:B------:R-:W-:Y:S05]  /*9ae0*/  @P0 BRA `(.L_x_10218) ;  /* 0x0000000000200947 */ /* 0x000fea0003800000 */
[----:B------:R-:W-:Y:S02]  /*9af0*/  ULDC UR4, c[0x0][0x288] ;  /* 0x0000a20000047ab9 */ /* 0x000fe40000000800 */
[----:B-1----:R-:W-:-:S05]  /*9b00*/  IMAD.U32 R4, RZ, RZ, UR4 ;  /* 0x00000004ff047e24 */ /* 0x002fca000f8e00ff */
[----:B------:R0:W-:Y:S01]  /*9b10*/  STL [R1+0x28], R4 ;  /* 0x0000280401007387 */ /* 0x0001e20000100800 */
[----:B------:R-:W-:Y:S05]  /*9b20*/  @!P2 BRA `(.L_x_10218) ;  /* 0x000000000010a947 */ /* 0x000fea0003800000 */
[----:B0-----:R-:W2:Y:S04]  /*9b30*/  LDG.E R4, desc[UR36][R2.64] ;  /* 0x0000002402047981 */ /* 0x001ea8000c1e1900 */
[----:B------:R-:W2:Y:S02]  /*9b40*/  LDG.E R2, desc[UR36][R2.64+0x4] ;  /* 0x0000042402027981 */ /* 0x000ea4000c1e1900 */
[----:B--2---:R-:W-:-:S05]  /*9b50*/  IMAD.IADD R2, R2, 0x1, -R4 ;  /* 0x0000000102027824 */ /* 0x004fca00078e0a04 */
[----:B------:R2:W-:Y:S02]  /*9b60*/  STL [R1+0x28], R2 ;  /* 0x0000280201007387 */ /* 0x0005e40000100800 */
.L_x_10218:
[----:B01----:R-:W-:Y:S01]  /*9b70*/  IMAD.MOV.U32 R4, RZ, RZ, R28 ;  /* 0x000000ffff047224 */ /* 0x003fe200078e001c */
[----:B------:R-:W-:Y:S02]  /*9b80*/  ULDC.64 UR4, c[0x0][0xa20] ;  /* 0x0002880000047ab9 */ /* 0x000fe40000000a00 */
[----:B------:R-:W-:Y:S02]  /*9b90*/  ISETP.NE.U32.AND P0, PT, RZ, UR4, PT ;  /* 0x00000004ff007c0c */ /* 0x000fe4000bf05070 */
[----:B------:R0:W-:Y:S02]  /*9ba0*/  STL [R1+0x8], R4 ;  /* 0x0000080401007387 */ /* 0x0001e40000100800 */
[----:B------:R-:W-:-:S13]  /*9bb0*/  ISETP.NE.AND.EX P0, PT, RZ, UR5, PT, P0 ;  /* 0x00000005ff007c0c */ /* 0x000fda000bf05300 */
[----:B0-----:R-:W-:Y:S05]  /*9bc0*/  @!P0 BRA `(.L_x_10219) ;  /* 0x0000000000108947 */ /* 0x001fea0003800000 */
[----:B--2---:R-:W-:-:S04]  /*9bd0*/  IADD3 R2, P0, R24, UR4, RZ ;  /* 0x0000000418027c10 */ /* 0x004fc8000ff1e0ff */
[----:B------:R-:W-:-:S05]  /*9be0*/  IADD3.X R3, R25, UR5, RZ, P0, !PT ;  /* 0x0000000519037c10 */ /* 0x000fca00087fe4ff */
[----:B------:R0:W5:Y:S01]  /*9bf0*/  LDG.E R0, desc[UR36][R2.64] ;  /* 0x0000002402007981 */ /* 0x000162000c1e1900 */
[----:B------:R-:W-:Y:S05]  /*9c00*/  BRA `(.L_x_10220) ;  /* 0x0000000000247947 */ /* 0x000fea0003800000 */
.L_x_10219:
[----:B------:R-:W-:Y:S02]  /*9c10*/  ULDC.64 UR4, c[0x0][0xa08] ;  /* 0x0002820000047ab9 */ /* 0x000fe40000000a00 */
[----:B------:R-:W-:-:S04]  /*9c20*/  ISETP.NE.U32.AND P0, PT, RZ, UR4, PT ;  /* 0x00000004ff007c0c */ /* 0x000fc8000bf05070 */
[----:B------:R-:W-:-:S13]  /*9c30*/  ISETP.NE.AND.EX P0, PT, RZ, UR5, PT, P0 ;  /* 0x00000005ff007c0c */ /* 0x000fda000bf05300 */
[----:B------:R-:W-:Y:S05]  /*9c40*/  @!P0 BRA `(.L_x_10220) ;  /* 0x0000000000148947 */ /* 0x000fea0003800000 */
[----:B--2---:R-:W0:Y:S02]  /*9c50*/  LDC.64 R2, c[0x0][0xa08] ;  /* 0x00028200ff027b82 */ /* 0x004e240000000a00 */
[----:B0-----:R-:W-:-:S05]  /*9c60*/  IMAD.WIDE R2, R4, 0x4, R2 ;  /* 0x0000000404027825 */ /* 0x001fca00078e0202 */
[----:B------:R-:W2:Y:S04]  /*9c70*/  LDG.E R0, desc[UR36][R2.64] ;  /* 0x0000002402007981 */ /* 0x000ea8000c1e1900 */
[----:B------:R-:W2:Y:S02]  /*9c80*/  LDG.E R2, desc[UR36][R2.64+0x4] ;  /* 0x0000042402027981 */ /* 0x000ea4000c1e1900 */
[----:B--2---:R-:W-:-:S07]  /*9c90*/  IMAD.IADD R0, R2, 0x1, -R0 ;  /* 0x0000000102007824 */ /* 0x004fce00078e0a00 */
.L_x_10220:
[----:B0-2--5:R-:W-:Y:S01]  /*9ca0*/  IADD3 R2, -R6, R0, RZ ;  /* 0x0000000006027210 */ /* 0x025fe20007ffe1ff */
[----:B------:R-:W-:Y:S03]  /*9cb0*/  BSSY B7, `(.L_x_10221) ;  /* 0x000035e000077945 */ /* 0x000fe60003800000 */
[C---:B------:R-:W-:Y:S01]  /*9cc0*/  ISETP.GT.AND P0, PT, R2.reuse, RZ, PT ;  /* 0x000000ff0200720c */ /* 0x040fe20003f04270 */
[----:B------:R-:W-:Y:S01]  /*9cd0*/  VIADD R0, R2, 0x7f ;  /* 0x0000007f02007836 */ /* 0x000fe20000000000 */
[----:B------:R0:W-:Y:S04]  /*9ce0*/  STL [R1+0xc], R2 ;  /* 0x00000c0201007387 */ /* 0x0001e80000100800 */
[----:B0-----:R-:W-:-:S04]  /*9cf0*/  SHF.R.S32.HI R2, RZ, 0x1f, R0 ;  /* 0x0000001fff027819 */ /* 0x001fc80000011400 */
        /* <DEDUP_REMOVED lines=10> */
[----:B0-----:R-:W1:Y:S02]  /*9da0*/  FLO.U32 R0, UR4 ;  /* 0x0000000400007d00 */ /* 0x001e6400080e0000 */
[----:B-1----:R-:W-:-:S06]  /*9db0*/  ISETP.EQ.U32.AND P0, PT, R0, R5, PT ;  /* 0x000000050000720c */ /* 0x002fcc0003f02070 */
        /* <DEDUP_REMOVED lines=8> */
.L_x_10222:
[----:B0-----:R-:W-:Y:S01]  /*9e40*/  VIADD R0, R23, 0x15400 ;  /* 0x0001540017007836 */ /* 0x001fe20000000000 */
        /* <DEDUP_REMOVED lines=19> */
.L_x_10225:
[----:B------:R-:W-:Y:S05]  /*9f80*/  BSYNC B6 ;  /* 0x0000000000067941 */ /* 0x000fea0003800000 */
.L_x_10224:
        /* <DEDUP_REMOVED lines=20> */
.L_x_10228:
        /* <DEDUP_REMOVED lines=15> */
.L_x_10227:
[----:B------:R-:W-:Y:S05]  /*a1c0*/  BSYNC B6 ;  /* 0x0000000000067941 */ /* 0x000fea0003800000 */
.L_x_10226:
[----:B------:R0:W2:Y:S01]  /*a1d0*/  LDL R20, [R1+0x8] ;  /* 0x0000080001147983 */ /* 0x0000a20000100800 */
[----:B------:R-:W-:Y:S01]  /*a1e0*/  ULDC.64 UR4, c[0x0][0x9f8] ;  /* 0x00027e0000047ab9 */ /* 0x000fe20000000a00 */
[----:B------:R-:W1:Y:S01]  /*a1f0*/  LDC R7, c[0x0][0x430] ;  /* 0x00010c00ff077b82 */ /* 0x000e620000000800 */
[----:B------:R-:W-:Y:S01]  /*a200*/  ISETP.NE.U32.AND P0, PT, RZ, UR4, PT ;  /* 0x00000004ff007c0c */ /* 0x000fe2000bf05070 */
[----:B------:R-:W3:Y:S03]  /*a210*/  LDL R27, [R1+0x34] ;  /* 0x00003400011b7983 */ /* 0x000ee60000100800 */
[----:B------:R-:W-:Y:S01]  /*a220*/  ISETP.NE.AND.EX P0, PT, RZ, UR5, PT, P0 ;  /* 0x00000005ff007c0c */ /* 0x000fe2000bf05300 */
[----:B------:R-:W4:Y:S04]  /*a230*/  LDL R21, [R1+0xc] ;  /* 0x00000c0001157983 */ /* 0x000f280000100800 */
[----:B------:R-:W4:Y:S04]  /*a240*/  LDL R2, [R1+0x10] ;  /* 0x0000100001027983 */ /* 0x000f280000100800 */
[----:B------:R-:W4:Y:S04]  /*a250*/  LDL R10, [R1+0x38] ;  /* 0x00003800010a7983 */ /* 0x000f280000100800 */
[----:B------:R-:W-:Y:S01]  /*a260*/  @P0 IADD3 R24, P1, R24, UR4, RZ ;  /* 0x0000000418180c10 */ /* 0x000fe2000ff3e0ff */
[----:B------:R-:W0:Y:S01]  /*a270*/  S2R R3, SR_TID.X ;  /* 0x0000000000037919 */ /* 0x000e220000002100 */
[----:B------:R-:W3:Y:S02]  /*a280*/  S2R R0, SR_TID.X ;  /* 0x0000000000007919 */ /* 0x000ee40000002100 */
[----:B------:R-:W-:Y:S01]  /*a290*/  @P0 IADD3.X R25, R25, UR5, RZ, P1, !PT ;  /* 0x0000000519190c10 */ /* 0x000fe20008ffe4ff */
[----:B------:R-:W-:-:S04]  /*a2a0*/  ULDC UR4, c[0x0][0x2f4] ;  /* 0x0000bd0000047ab9 */ /* 0x000fc80000000800 */
[----:B--2---:R-:W2:Y:S01]  /*a2b0*/  @P0 LDG.E R20, desc[UR36][R24.64] ;  /* 0x0000002418140981 */ /* 0x004ea2000c1e1900 */
[----:B-1----:R-:W-:Y:S01]  /*a2c0*/  ISETP.NE.AND P2, PT, R7, 0x1, PT ;  /* 0x000000010700780c */ /* 0x002fe20003f45270 */
[----:B0-----:R-:W-:Y:S01]  /*a2d0*/  IMAD.SHL.U32 R3, R3, 0x20, RZ ;  /* 0x0000002003037824 */ /* 0x001fe200078e00ff */
[----:B---3--:R-:W-:Y:S02]  /*a2e0*/  LEA.HI.SX32 R27, R27, 0xffffffff, 0x19 ;  /* 0xffffffff1b1b7811 */ /* 0x008fe400078fcaff */
[----:B------:R-:W-:Y:S02]  /*a2f0*/  LOP3.LUT R0, R0, 0x7f, RZ, 0xc0, !PT ;  /* 0x0000007f00007812 */ /* 0x000fe400078ec0ff */
[----:B------:R-:W-:Y:S01]  /*a300*/  LOP3.LUT R3, R3, 0x60, RZ, 0xc0, !PT ;  /* 0x0000006003037812 */ /* 0x000fe200078ec0ff */
[----:B------:R-:W-:Y:S01]  /*a310*/  IMAD.SHL.U32 R8, R27, 0x80, RZ ;  /* 0x000000801b087824 */ /* 0x000fe200078e00ff */
[----:B------:R-:W-:-:S04]  /*a320*/  SHF.R.U32.HI R0, RZ, 0x2, R0 ;  /* 0x00000002ff007819 */ /* 0x000fc80000011600 */
[----:B------:R-:W-:Y:S01]  /*a330*/  LOP3.LUT R4, R8, R0, R3, 0xfe, !PT ;  /* 0x0000000008047212 */ /* 0x000fe200078efe03 */
[----:B------:R-:W0:Y:S08]  /*a340*/  @P2 LDC R5, c[0x0][0x434] ;  /* 0x00010d00ff052b82 */ /* 0x000e300000000800 */
[----:B------:R-:W1:Y:S01]  /*a350*/  @P2 LDC R0, c[0x0][0x438] ;  /* 0x00010e00ff002b82 */ /* 0x000e620000000800 */
[----:B------:R-:W3:Y:S01]  /*a360*/  S2R R9, SR_TID.X ;  /* 0x0000000000097919 */ /* 0x000ee20000002100 */
[----:B------:R-:W-:-:S04]  /*a370*/  LOP3.LUT R22, R22, 0xffffffef, RZ, 0xc0, !PT ;  /* 0xffffffef16167812 */ /* 0x000fc800078ec0ff */
[----:B------:R-:W-:-:S04]  /*a380*/  @P2 LOP3.LUT R22, R22, 0x10, RZ, 0xfc, !PT ;  /* 0x0000001016162812 */ /* 0x000fc800078efcff */
[----:B------:R-:W-:Y:S01]  /*a390*/  LOP3.LUT R22, R22, 0xfffffff7, RZ, 0xc0, !PT ;  /* 0xfffffff716167812 */ /* 0x000fe200078ec0ff */
[----:B---3--:R-:W-:-:S05]  /*a3a0*/  IMAD.SHL.U32 R9, R9, 0x8, RZ ;  /* 0x0000000809097824 */ /* 0x008fca00078e00ff */
[----:B------:R-:W-:Y:S01]  /*a3b0*/  LOP3.LUT R9, R9, 0x18, RZ, 0xc0, !PT ;  /* 0x0000001809097812 */ /* 0x000fe200078ec0ff */
[----:B------:R-:W-:Y:S01]  /*a3c0*/  UMOV UR5, 0xffffffff ;  /* 0xffffffff00057882 */ /* 0x000fe20000000000 */
[----:B--2---:R2:W-:Y:S01]  /*a3d0*/  @P0 STL [R1+0x8], R20 ;  /* 0x0000081401000387 */ /* 0x0045e20000100800 */
[C---:B----4-:R-:W-:Y:S01]  /*a3e0*/  ISETP.GE.AND P0, PT, R4.reuse, R21, PT ;  /* 0x000000150400720c */ /* 0x050fe20003f06270 */
[----:B------:R-:W-:-:S04]  /*a3f0*/  IMAD.IADD R4, R4, 0x1, R2 ;  /* 0x0000000104047824 */ /* 0x000fc800078e0202 */
[----:B0-----:R-:W-:-:S08]  /*a400*/  @P2 IMAD.HI.U32 R5, R4, R5, RZ ;  /* 0x0000000504052227 */ /* 0x001fd000078e00ff */
[----:B------:R-:W0:Y:S01]  /*a410*/  @!P0 LDC.64 R2, c[0x0][0x428] ;  /* 0x00010a00ff028b82 */ /* 0x000e220000000a00 */
[----:B------:R-:W-:Y:S01]  /*a420*/  IMAD.MOV.U32 R6, RZ, RZ, R4 ;  /* 0x000000ffff067224 */ /* 0x000fe200078e0004 */
[----:B-1----:R-:W-:Y:S02]  /*a430*/  @P2 SHF.R.U32.HI R6, RZ, R0, R5 ;  /* 0x00000000ff062219 */ /* 0x002fe40000011605 */
[----:B------:R-:W-:Y:S02]  /*a440*/  SHF.R.S32.HI R5, RZ, 0x1f, R20 ;  /* 0x0000001fff057819 */ /* 0x000fe40000011414 */
[----:B------:R-:W-:-:S05]  /*a450*/  IADD3 R0, -R6, RZ, RZ ;  /* 0x000000ff06007210 */ /* 0x000fca0007ffe1ff */
[----:B------:R-:W-:Y:S01]  /*a460*/  IMAD R4, R7, R0, R4 ;  /* 0x0000000007047224 */ /* 0x000fe200078e0204 */
[--C-:B------:R-:W-:Y:S01]  /*a470*/  @!P0 SHF.R.S32.HI R7, RZ, 0x1f, R6.reuse ;  /* 0x0000001fff078819 */ /* 0x100fe20000011406 */
[-C--:B0-----:R-:W-:Y:S02]  /*a480*/  @!P0 IMAD R0, R5, R2.reuse, RZ ;  /* 0x0000000205008224 */ /* 0x081fe400078e02ff */
[----:B------:R-:W-:-:S04]  /*a490*/  @!P0 IMAD.WIDE.U32 R6, R20, R2, R6 ;  /* 0x0000000214068225 */ /* 0x000fc800078e0006 */
[----:B------:R-:W-:Y:S02]  /*a4a0*/  @!P0 IMAD R0, R20, R3, R0 ;  /* 0x0000000314008224 */ /* 0x000fe400078e0200 */
[----:B------:R-:W0:Y:S02]  /*a4b0*/  @!P0 LDC.64 R2, c[0x0][0x418] ;  /* 0x00010600ff028b82 */ /* 0x000e240000000a00 */
[----:B------:R-:W-:Y:S01]  /*a4c0*/  @!P0 IMAD.IADD R0, R7, 0x1, R0 ;  /* 0x0000000107008824 */ /* 0x000fe200078e0200 */
[----:B------:R-:W-:Y:S02]  /*a4d0*/  ISETP.NE.AND P2, PT, R10, 0x3, PT ;  /* 0x000000030a00780c */ /* 0x000fe40003f45270 */
[----:B0-----:R-:W-:-:S04]  /*a4e0*/  @!P0 LEA R2, P1, R6, R2, 0x2 ;  /* 0x0000000206028211 */ /* 0x001fc800078210ff */
[----:B------:R-:W-:Y:S01]  /*a4f0*/  @!P0 LEA.HI.X R3, R6, R3, R0, 0x2, P1 ;  /* 0x0000000306038211 */ /* 0x000fe200008f1400 */
[----:B------:R-:W-:-:S06]  /*a500*/  IMAD.MOV.U32 R0, RZ, RZ, RZ ;  /* 0x000000ffff007224 */ /* 0x000fcc00078e00ff */
[----:B------:R2:W5:Y:S01]  /*a510*/  @!P0 LDG.E R0, desc[UR36][R2.64] ;  /* 0x0000002402008981 */ /* 0x000562000c1e1900 */
[C---:B------:R-:W-:Y:S02]  /*a520*/  ISETP.GE.AND P0, PT, R9.reuse, UR4, PT ;  /* 0x0000000409007c0c */ /* 0x040fe4000bf06270 */
[----:B------:R-:W-:Y:S01]  /*a530*/  @P2 LOP3.LUT R22, R22, 0x8, RZ, 0xfc, !PT ;  /* 0x0000000816162812 */ /* 0x000fe200078efcff */
[----:B------:R2:W-:Y:S01]  /*a540*/  STL [R1+0x14], R5 ;  /* 0x0000140501007387 */ /* 0x0005e20000100800 */
[C---:B------:R-:W-:Y:S02]  /*a550*/  LOP3.LUT R10, R9.reuse, 0x20, RZ, 0xfc, !PT ;  /* 0x00000020090a7812 */ /* 0x040fe400078efcff */
[----:B------:R-:W-:Y:S02]  /*a560*/  LOP3.LUT R22, R22, 0xfffffffb, RZ, 0xc0, !PT ;  /* 0xfffffffb16167812 */ /* 0x000fe400078ec0ff */
[----:B------:R-:W-:Y:S02]  /*a570*/  LOP3.LUT R9, R9, 0x40, RZ, 0xfc, !PT ;  /* 0x0000004009097812 */ /* 0x000fe400078efcff */
[----:B------:R-:W-:-:S03]  /*a580*/  ISETP.GE.AND P1, PT, R10, UR4, PT ;  /* 0x000000040a007c0c */ /* 0x000fc6000bf26270 */
[----:B------:R-:W-:Y:S02]  /*a590*/  @P0 LOP3.LUT R22, R22, 0x4, RZ, 0xfc, !PT ;  /* 0x0000000416160812 */ /* 0x000fe400078efcff */
[----:B------:R-:W-:Y:S02]  /*a5a0*/  ISETP.GE.AND P0, PT, R9, UR4, PT ;  /* 0x0000000409007c0c */ /* 0x000fe4000bf06270 */
[----:B------:R-:W-:-:S04]  /*a5b0*/  LOP3.LUT R22, R22, 0xfffffffe, RZ, 0xc0, !PT ;  /* 0xfffffffe16167812 */ /* 0x000fc800078ec0ff */
[----:B------:R-:W-:-:S04]  /*a5c0*/  LOP3.LUT R22, R22, 0xfffffffd, RZ, 0xc0, !PT ;  /* 0xfffffffd16167812 */ /* 0x000fc800078ec0ff */
[----:B------:R-:W-:-:S04]  /*a5d0*/  @P1 LOP3.LUT R22, R22, 0x2, RZ, 0xfc, !PT ;  /* 0x0000000216161812 */ /* 0x000fc800078efcff */
[----:B------:R-:W-:Y:S01]  /*a5e0*/  @P0 LOP3.LUT R22, R22, 0x1, RZ, 0xfc, !PT ;  /* 0x0000000116160812 */ /* 0x000fe200078efcff */
[----:B--2---:R-:W-:Y:S06]  /*a5f0*/  BRA.DIV UR5, `(.L_x_10229) ;  /* 0x0000003e05007947 */ /* 0x004fec000b800000 */
.L_x_10295:
[----:B------:R-:W-:-:S05]  /*a600*/  SHF.R.S32.HI R9, RZ, 0x1f, R18 ;  /* 0x0000001fff097819 */ /* 0x000fca0000011412 */
[----:B------:R0:W-:Y:S01]  /*a610*/  STL [R1+0x4], R9 ;  /* 0x0000040901007387 */ /* 0x0001e20000100800 */
[----:B------:R-:W-:Y:S05]  /*a620*/  @!P2 BRA `(.L_x_10230) ;  /* 0x000000000004a947 */ /* 0x000fea0003800000 */
[----:B------:R-:W-:Y:S01]  /*a630*/  BPT.TRAP 0x1 ;  /* 0x000000040000795c */ /* 0x000fe20000300000 */
.L_x_10230:
        /* <DEDUP_REMOVED lines=19> */
[----:B------:R-:W-:Y:S01]  /*a770*/  IMAD.IADD R25, R3, 0x1, R7 ;  /* 0x0000000103197824 */ /* 0x000fe200078e0207 */
[----:B------:R-:W-:-:S04]  /*a780*/  SHF.L.U32 R3, R29, 0x1f, RZ ;  /* 0x0000001f1d037819 */ /* 0x000fc800000006ff */
[----:B------:R-:W-:Y:S01]  /*a790*/  LEA.HI.X R25, R2, UR5, R25, 0x1, P0 ;  /* 0x0000000502197c11 */ /* 0x000fe200080f0c19 */
[----:B------:R-:W-:-:S05]  /*a7a0*/  IMAD R2, R26, 0x8, R23 ;  /* 0x000000081a027824 */ /* 0x000fca00078e0217 */
[----:B------:R-:W1:Y:S02]  /*a7b0*/  SYNCS.PHASECHK.TRANS64.TRYWAIT P0, [R2+URZ+0x2d840], R3 ;  /* 0x02d84003020075a7 */ /* 0x000e64000800017f */
[----:B-1----:R-:W-:Y:S05]  /*a7c0*/  @!P0 BRA `(.L_x_10232) ;  /* 0x0000003800c08947 */ /* 0x002fea0003800000 */
.L_x_10296:
[----:B------:R-:W-:Y:S05]  /*a7d0*/  BSYNC B0 ;  /* 0x0000000000007941 */ /* 0x000fea0003800000 */
.L_x_10231:
[----:B------:R-:W2:Y:S01]  /*a7e0*/  LDL R7, [R1+0x4] ;  /* 0x0000040001077983 */ /* 0x000ea20000100800 */
[----:B------:R-:W-:-:S03]  /*a7f0*/  ULDC.64 UR4, c[0x0][0x300] ;  /* 0x0000c00000047ab9 */ /* 0x000fc60000000a00 */
[----:B------:R-:W3:Y:S01]  /*a800*/  LDL R12, [R1+0xc] ;  /* 0x00000c00010c7983 */ /* 0x000ee20000100800 */
[----:B------:R-:W-:Y:S01]  /*a810*/  IMAD R5, R5, UR4, RZ ;  /* 0x0000000405057c24 */ /* 0x000fe2000f8e02ff */
[----:B------:R-:W-:Y:S01]  /*a820*/  LOP3.LUT P4, RZ, R22, 0x4, RZ, 0xc0, !PT ;  /* 0x0000000416ff7812 */ /* 0x000fe2000788c0ff */
[----:B0-----:R-:W0:Y:S02]  /*a830*/  S2R R9, SR_TID.X ;  /* 0x0000000000097919 */ /* 0x001e240000002100 */
[----:B-1----:R-:W-:Y:S01]  /*a840*/  IMAD R3, R4, UR5, R5 ;  /* 0x0000000504037c24 */ /* 0x002fe2000f8e0205 */
[----:B------:R-:W-:Y:S01]  /*a850*/  LOP3.LUT P3, RZ, R22, 0x2, RZ, 0xc0, !PT ;  /* 0x0000000216ff7812 */ /* 0x000fe2000786c0ff */
[----:B------:R-:W-:Y:S01]  /*a860*/  IMAD.WIDE.U32 R4, R4, UR4, RZ ;  /* 0x0000000404047c25 */ /* 0x000fe2000f8e00ff */
[----:B------:R-:W-:Y:S01]  /*a870*/  ULDC.64 UR4, c[0x0][0x310] ;  /* 0x0000c40000047ab9 */ /* 0x000fe20000000a00 */
[----:B------:R-:W-:Y:S02]  /*a880*/  LOP3.LUT P2, RZ, R22, 0x1, RZ, 0xc0, !PT ;  /* 0x0000000116ff7812 */ /* 0x000fe4000784c0ff */
[----:B------:R-:W-:-:S02]  /*a890*/  IMAD.IADD R5, R5, 0x1, R3 ;  /* 0x0000000105057824 */ /* 0x000fc400078e0203 */
[----:B------:R-:W-:Y:S02]  /*a8a0*/  IMAD R6, R6, UR4, RZ ;  /* 0x0000000406067c24 */ /* 0x000fe4000f8e02ff */
[----:B------:R-:W-:-:S04]  /*a8b0*/  IMAD.WIDE.U32 R4, R0, UR4, R4 ;  /* 0x0000000400047c25 */ /* 0x000fc8000f8e0004 */
[----:B------:R-:W-:Y:S01]  /*a8c0*/  IMAD R0, R0, UR5, R6 ;  /* 0x0000000500007c24 */ /* 0x000fe2000f8e0206 */
[----:B------:R-:W-:-:S03]  /*a8d0*/  ULDC.64 UR4, c[0x0][0x308] ;  /* 0x0000c20000047ab9 */ /* 0x000fc60000000a00 */
[----:B------:R-:W-:Y:S02]  /*a8e0*/  IMAD.IADD R5, R5, 0x1, R0 ;  /* 0x0000000105057824 */ /* 0x000fe400078e0200 */
[----:B------:R-:W-:-:S04]  /*a8f0*/  IMAD.WIDE.U32 R4, R18, UR4, R4 ;  /* 0x0000000412047c25 */ /* 0x000fc8000f8e0004 */
[----:B0-----:R-:W-:Y:S02]  /*a900*/  IMAD.SHL.U32 R10, R9, 0x8, RZ ;  /* 0x00000008090a7824 */ /* 0x001fe400078e00ff */
[----:B--2---:R-:W-:Y:S02]  /*a910*/  IMAD R0, R7, UR4, RZ ;  /* 0x0000000407007c24 */ /* 0x004fe4000f8e02ff */
[----:B------:R-:W0:Y:S02]  /*a920*/  S2R R7, SR_TID.X ;  /* 0x0000000000077919 */ /* 0x000e240000002100 */
[----:B------:R-:W-:Y:S01]  /*a930*/  IMAD R0, R18, UR5, R0 ;  /* 0x0000000512007c24 */ /* 0x000fe2000f8e0200 */
[----:B------:R-:W-:-:S04]  /*a940*/  ULDC.64 UR4, c[0x0][0x2e8] ;  /* 0x0000ba0000047ab9 */ /* 0x000fc80000000a00 */
[----:B------:R-:W-:Y:S02]  /*a950*/  IADD3 R6, R5, R0, RZ ;  /* 0x0000000005067210 */ /* 0x000fe40007ffe0ff */
[----:B------:R-:W-:Y:S01]  /*a960*/  LEA R0, P0, R4, UR4, 0x1 ;  /* 0x0000000404007c11 */ /* 0x000fe2000f8008ff */
[----:B------:R-:W-:-:S03]  /*a970*/  UMOV UR4, 0xffffffff ;  /* 0xffffffff00047882 */ /* 0x000fc60000000000 */
[----:B------:R-:W-:Y:S02]  /*a980*/  LEA.HI.X R6, R4, UR5, R6, 0x1, P0 ;  /* 0x0000000504067c11 */ /* 0x000fe400080f0c06 */
[----:B0-----:R-:W-:Y:S01]  /*a990*/  LOP3.LUT R11, R7, 0x7f, RZ, 0xc0, !PT ;  /* 0x0000007f070b7812 */ /* 0x001fe200078ec0ff */
[----:B------:R-:W-:-:S03]  /*a9a0*/  IMAD.SHL.U32 R7, R9, 0x8, RZ ;  /* 0x0000000809077824 */ /* 0x000fc600078e00ff */
[----:B------:R-:W-:Y:S02]  /*a9b0*/  SHF.R.U32.HI R11, RZ, 0x2, R11 ;  /* 0x00000002ff0b7819 */ /* 0x000fe4000001160b */
[----:B------:R-:W-:Y:S02]  /*a9c0*/  LOP3.LUT R7, R7, 0xd8, RZ, 0xc0, !PT ;  /* 0x000000d807077812 */ /* 0x000fe400078ec0ff */
[----:B---3--:R-:W-:Y:S02]  /*a9d0*/  IADD3 R3, -R11, R12, -R8 ;  /* 0x0000000c0b037210 */ /* 0x008fe40007ffe908 */
[----:B------:R-:W-:Y:S01]  /*a9e0*/  LOP3.LUT R7, R7, 0x18, R9, 0x78, !PT ;  /* 0x0000001807077812 */ /* 0x000fe200078e7809 */
[----:B------:R-:W-:Y:S01]  /*a9f0*/  IMAD.SHL.U32 R9, R9, 0x8, RZ ;  /* 0x0000000809097824 */ /* 0x000fe200078e00ff */
[----:B------:R-:W-:Y:S02]  /*aa00*/  ISETP.GE.AND P0, PT, R3, 0x1, PT ;  /* 0x000000010300780c */ /* 0x000fe40003f06270 */
[----:B------:R-:W-:-:S02]  /*aa10*/  LOP3.LUT R7, R7, 0x320, R10, 0xf8, !PT ;  /* 0x0000032007077812 */ /* 0x000fc400078ef80a */
[----:B------:R-:W-:-:S03]  /*aa20*/  LOP3.LUT R9, R9, 0x18, RZ, 0xc0, !PT ;  /* 0x0000001809097812 */ /* 0x000fc600078ec0ff */
[----:B------:R-:W-:Y:S01]  /*aa30*/  IMAD R7, R26, 0x3000, R7 ;  /* 0x000030001a077824 */ /* 0x000fe200078e0207 */
[----:B------:R-:W-:Y:S06]  /*aa40*/  BRA.DIV UR4, `(.L_x_10233) ;  /* 0x0000003a04347947 */ /* 0x000fec000b800000 */
        /* <DEDUP_REMOVED lines=28> */
[----:B------:R-:W2:Y:S04]  /*ac10*/  SHFL.IDX PT, R6, R6, 0x3, 0x1c1f ;  /* 0x007c1f0006067f89 */ /* 0x000ea800000e0000 */
[----:B------:R-:W3:Y:S01]  /*ac20*/  SHFL.IDX PT, R0, R0, 0x3, 0x1c1f ;  /* 0x007c1f0000007f89 */ /* 0x000ee200000e0000 */
[----:B0-----:R-:W-:-:S05]  /*ac30*/  @P1 LEA R5, P0, R9, R5, 0x1 ;  /* 0x0000000509051211 */ /* 0x001fca00078008ff */
[----:B-1----:R-:W-:-:S05]  /*ac40*/  @P1 IMAD.X R4, RZ, RZ, R4, P0 ;  /* 0x000000ffff041224 */ /* 0x002fca00000e0604 */
[----:B------:R-:W-:-:S04]  /*ac50*/  @P1 LOP3.LUT R5, R5, R4, RZ, 0x3c, !PT ;  /* 0x0000000405051212 */ /* 0x000fc800078e3cff */
[----:B------:R-:W-:-:S04]  /*ac60*/  @P1 LOP3.LUT R4, R5, R4, RZ, 0x3c, !PT ;  /* 0x0000000405041212 */ /* 0x000fc800078e3cff */
[----:B------:R-:W-:-:S05]  /*ac70*/  @P1 LOP3.LUT R5, R5, R4, RZ, 0x3c, !PT ;  /* 0x0000000405051212 */ /* 0x000fca00078e3cff */
[----:B------:R1:W-:Y:S04]  /*ac80*/  @P1 LDGSTS.E.BYPASS.LTC128B.128 [R8+0x16400], desc[UR36][R4.64], !P4 ;  /* 0x1640000004081fae */ /* 0x0003e8000e101d64 */
[----:B------:R1:W-:Y:S04]  /*ac90*/  @P1 LDGSTS.E.BYPASS.LTC128B.128 [R8+0x18400], desc[UR36][R4.64+0x40], !P3 ;  /* 0x1840004004081fae */ /* 0x0003e8000d901d64 */
[----:B--23--:R1:W-:Y:S02]  /*aca0*/  @P1 LDGSTS.E.BYPASS.LTC128B.128 [R8+0x1a400], desc[UR36][R4.64+0x80], !P2 ;  /* 0x1a40008004081fae */ /* 0x00c3e4000d101d64 */
.L_x_10306:
[----:B------:R-:W-:-:S13]  /*acb0*/  ISETP.GE.AND P0, PT, R3, 0x61, PT ;  /* 0x000000610300780c */ /* 0x000fda0003f06270 */
[----:B01----:R-:W-:Y:S01]  /*acc0*/  @P0 LEA R4, P1, R9, R0, 0x1 ;  /* 0x0000000009040211 */ /* 0x003fe200078208ff */
        /* <DEDUP_REMOVED lines=10> */
.L_x_10234:
        /* <DEDUP_REMOVED lines=11> */
.L_x_10235:
[----:B0-----:R0:W5:Y:S01]  /*ae20*/  LDL.LU R4, [R1+0x20] ;  /* 0x0000200001047983 */ /* 0x0011620000300800 */
[----:B------:R0:W-:Y:S03]  /*ae30*/  SYNCS.ARRIVE.TRANS64.A1T0 RZ, [R2+URZ+0x2d830], RZ ;  /* 0x02d830ff02ff79a7 */ /* 0x0001e6000810003f */
[----:B------:R0:W5:Y:S02]  /*ae40*/  LDL.LU R3, [R1] ;  /* 0x0000000001037983 */ /* 0x0001640000300800 */
[----:B------:R-:W-:Y:S05]  /*ae50*/  WARPSYNC.ALL ;  /* 0x0000000000007948 */ /* 0x000fea0003800000 */
[----:B------:R-:W-:Y:S01]  /*ae60*/  ULDC.64 UR4, c[0x0][0x298] ;  /* 0x0000a60000047ab9 */ /* 0x000fe20000000a00 */
[----:B------:R-:W-:Y:S01]  /*ae70*/  BAR.SYNC.DEFER_BLOCKING 0x8, 0x200 ;  /* 0x0208000000007b1d */ /* 0x000fe20000010000 */
[----:B------:R-:W-:Y:S01]  /*ae80*/  LOP3.LUT P0, RZ, R22, 0x20, RZ, 0xc0, !PT ;  /* 0x0000002016ff7812 */ /* 0x000fe2000780c0ff */
[----:B0-----:R-:W-:-:S03]  /*ae90*/  VIADD R2, R23, 0xc400 ;  /* 0x0000c40017027836 */ /* 0x001fc60000000000 */
        /* <DEDUP_REMOVED lines=8> */
[----:B------:R-:W-:-:S04]  /*af20*/  IMAD.WIDE.U32 R2, R3, UR4, RZ ;  /* 0x0000000403027c25 */ /* 0x000fc8000f8e00ff */
[----:B------:R-:W-:Y:S01]  /*af30*/  IMAD.IADD R0, R3, 0x1, R0 ;  /* 0x0000000103007824 */ /* 0x000fe200078e0200 */
[----:B------:R0:W-:Y:S04]  /*af40*/  STL.64 [R1+0x20], R2 ;  /* 0x0000200201007387 */ /* 0x0001e80000100a00 */
[----:B------:R0:W-:Y:S01]  /*af50*/  STL [R1], R0 ;  /* 0x0000000001007387 */ /* 0x0001e20000100800 */
        /* <DEDUP_REMOVED lines=17> */
.L_x_10237:
[----:B------:R-:W-:Y:S05]  /*b070*/  BSYNC B6 ;  /* 0x0000000000067941 */ /* 0x000fea0003800000 */
.L_x_10236:
[----:B0-----:R-:W2:Y:S01]  /*b080*/  LDL.LU R0, [R1+0x2c] ;  /* 0x00002c0001007983 */ /* 0x001ea20000300800 */
[----:B------:R-:W0:Y:S01]  /*b090*/  LDC R10, c[0x0][0x448] ;  /* 0x00011200ff0a7b82 */ /* 0x000e220000000800 */
[----:B------:R-:W-:Y:S01]  /*b0a0*/  ULDC.64 UR4, c[0x0][0x2d8] ;  /* 0x0000b60000047ab9 */ /* 0x000fe20000000a00 */
[----:B------:R-:W-:Y:S01]  /*b0b0*/  ULDC.64 UR6, c[0x0][0x2c8] ;  /* 0x0000b20000067ab9 */ /* 0x000fe20000000a00 */
[----:B------:R-:W3:Y:S01]  /*b0c0*/  LDL.LU R21, [R1] ;  /* 0x0000000001157983 */ /* 0x000ee20000300800 */
[----:B------:R-:W-:-:S03]  /*b0d0*/  ULDC.64 UR8, c[0x0][0x280] ;  /* 0x0000a00000087ab9 */ /* 0x000fc60000000a00 */
[----:B------:R-:W3:Y:S04]  /*b0e0*/  LDL.LU.64 R2, [R1+0x20] ;  /* 0x0000200001027983 */ /* 0x000ee80000300a00 */
[----:B------:R-:W4:Y:S01]  /*b0f0*/  LDL R20, [R1+0x4] ;  /* 0x0000040001147983 */ /* 0x000f220000100800 */
[----:B------:R-:W1:Y:S01]  /*b100*/  S2R R13, SR_TID.X ;  /* 0x00000000000d7919 */ /* 0x000e620000002100 */
[----:B0-----:R-:W-:-:S13]  /*b110*/  ISETP.NE.AND P0, PT, R10, 0x1, PT ;  /* 0x000000010a00780c */ /* 0x001fda0003f05270 */
[----:B------:R-:W0:Y:S01]  /*b120*/  @P0 LDC R5, c[0x0][0x450] ;  /* 0x00011400ff050b82 */ /* 0x000e220000000800 */
[----:B-1----:R-:W-:-:S05]  /*b130*/  IMAD.SHL.U32 R11, R13, 0x8, RZ ;  /* 0x000000080d0b7824 */ /* 0x002fca00078e00ff */
[----:B------:R-:W-:-:S04]  /*b140*/  LOP3.LUT R11, R11, 0x18, RZ, 0xc0, !PT ;  /* 0x000000180b0b7812 */ /* 0x000fc800078ec0ff */
[C---:B------:R-:W-:Y:S02]  /*b150*/  LOP3.LUT R12, R11.reuse, 0x20, RZ, 0xfc, !PT ;  /* 0x000000200b0c7812 */ /* 0x040fe400078efcff */
[----:B------:R-:W-:Y:S01]  /*b160*/  LOP3.LUT R11, R11, 0x40, RZ, 0xfc, !PT ;  /* 0x000000400b0b7812 */ /* 0x000fe200078efcff */
[----:B--2---:R-:W-:Y:S02]  /*b170*/  IMAD.MOV.U32 R4, RZ, RZ, R0 ;  /* 0x000000ffff047224 */ /* 0x004fe400078e0000 */
[----:B---3--:R-:W-:Y:S02]  /*b180*/  IMAD.MOV.U32 R3, RZ, RZ, R21 ;  /* 0x000000ffff037224 */ /* 0x008fe400078e0015 */
[----:B------:R-:W1:Y:S01]  /*b190*/  S2R R21, SR_TID.X ;  /* 0x0000000000157919 */ /* 0x000e620000002100 */
[----:B----4-:R-:W-:Y:S02]  /*b1a0*/  IMAD R0, R20, UR4, RZ ;  /* 0x0000000414007c24 */ /* 0x010fe4000f8e02ff */
[----:B------:R-:W2:Y:S01]  /*b1b0*/  S2R R20, SR_TID.X ;  /* 0x0000000000147919 */ /* 0x000ea20000002100 */
[----:B------:R-:W-:-:S04]  /*b1c0*/  IMAD.WIDE.U32 R2, R18, UR4, R2 ;  /* 0x0000000412027c25 */ /* 0x000fc8000f8e0002 */
[----:B------:R-:W-:Y:S01]  /*b1d0*/  IMAD R0, R18, UR5, R0 ;  /* 0x0000000512007c24 */ /* 0x000fe2000f8e0200 */
[----:B------:R-:W-:-:S04]  /*b1e0*/  ULDC.64 UR4, c[0x0][0x2e0] ;  /* 0x0000b80000047ab9 */ /* 0x000fc80000000a00 */
[----:B------:R-:W-:Y:S01]  /*b1f0*/  IADD3 R3, R3, R0, RZ ;  /* 0x0000000003037210 */ /* 0x000fe20007ffe0ff */
[----:B------:R-:W-:Y:S02]  /*b200*/  IMAD R0, R4, UR4, RZ ;  /* 0x0000000404007c24 */ /* 0x000fe4000f8e02ff */
[----:B------:R-:W3:Y:S02]  /*b210*/  @P0 LDC R4, c[0x0][0x44c] ;  /* 0x00011300ff040b82 */ /* 0x000ee40000000800 */
[C---:B------:R-:W-:Y:S02]  /*b220*/  IMAD R0, R28.reuse, UR5, R0 ;  /* 0x000000051c007c24 */ /* 0x040fe4000f8e0200 */
[----:B------:R-:W-:Y:S01]  /*b230*/  IMAD.WIDE.U32 R2, R28, UR4, R2 ;  /* 0x000000041c027c25 */ /* 0x000fe2000f8e0002 */
[----:B------:R-:W-:-:S03]  /*b240*/  ULDC.64 UR4, c[0x0][0x2d0] ;  /* 0x0000b40000047ab9 */ /* 0x000fc60000000a00 */
[----:B------:R-:W-:Y:S02]  /*b250*/  IMAD.IADD R3, R3, 0x1, R0 ;  /* 0x0000000103037824 */ /* 0x000fe400078e0200 */
[----:B-1----:R-:W-:Y:S01]  /*b260*/  IMAD.SHL.U32 R21, R21, 0x20, RZ ;  /* 0x0000002015157824 */ /* 0x002fe200078e00ff */
[----:B--2---:R-:W-:-:S04]  /*b270*/  LOP3.LUT R20, R20, 0x7f, RZ, 0xc0, !PT ;  /* 0x0000007f14147812 */ /* 0x004fc800078ec0ff */
[----:B------:R-:W-:Y:S02]  /*b280*/  LOP3.LUT R21, R21, 0x60, RZ, 0xc0, !PT ;  /* 0x0000006015157812 */ /* 0x000fe400078ec0ff */
[----:B------:R-:W-:-:S04]  /*b290*/  SHF.R.U32.HI R20, RZ, 0x2, R20 ;  /* 0x00000002ff147819 */ /* 0x000fc80000011614 */
[----:B------:R-:W-:Y:S02]  /*b2a0*/  LOP3.LUT R20, R20, R21, RZ, 0xfc, !PT ;  /* 0x0000001514147212 */ /* 0x000fe400078efcff */
[----:B------:R-:W-:-:S03]  /*b2b0*/  LOP3.LUT R21, R13, 0x7f, RZ, 0xc0, !PT ;  /* 0x0000007f0d157812 */ /* 0x000fc600078ec0ff */
[----:B------:R-:W-:Y:S01]  /*b2c0*/  IMAD R6, R17, 0xc0, R20 ;  /* 0x000000c011067824 */ /* 0x000fe200078e0214 */
[----:B------:R-:W-:Y:S01]  /*b2d0*/  SHF.R.U32.HI R21, RZ, 0x2, R21 ;  /* 0x00000002ff157819 */ /* 0x000fe20000011615 */
[----:B------:R-:W-:Y:S02]  /*b2e0*/  IMAD.SHL.U32 R20, R13, 0x8, RZ ;  /* 0x000000080d147824 */ /* 0x000fe400078e00ff */
[----:B---3--:R-:W-:-:S03]  /*b2f0*/  @P0 IMAD.HI.U32 R0, R6, R4, RZ ;  /* 0x0000000406000227 */ /* 0x008fc600078e00ff */
[----:B------:R-:W-:Y:S01]  /*b300*/  LOP3.LUT R20, R20, 0x18, RZ, 0xc0, !PT ;  /* 0x0000001814147812 */ /* 0x000fe200078ec0ff */
[----:B------:R-:W-:Y:S01]  /*b310*/  IMAD.MOV.U32 R4, RZ, RZ, R6 ;  /* 0x000000ffff047224 */ /* 0x000fe200078e0006 */
[----:B0-----:R-:W-:-:S04]  /*b320*/  @P0 SHF.R.U32.HI R4, RZ, R5, R0 ;  /* 0x00000005ff040219 */ /* 0x001fc80000011600 */
[--C-:B------:R-:W-:Y:S01]  /*b330*/  SHF.R.S32.HI R0, RZ, 0x1f, R4.reuse ;  /* 0x0000001fff007819 */ /* 0x100fe20000011404 */
[----:B------:R-:W-:-:S04]  /*b340*/  IMAD.MOV R7, RZ, RZ, -R4 ;  /* 0x000000ffff077224 */ /* 0x000fc800078e0a04 */
[----:B------:R-:W-:-:S04]  /*b350*/  IMAD R0, R0, UR4, RZ ;  /* 0x0000000400007c24 */ /* 0x000fc8000f8e02ff */
[C---:B------:R-:W-:Y:S02]  /*b360*/  IMAD R0, R4.reuse, UR5, R0 ;  /* 0x0000000504007c24 */ /* 0x040fe4000f8e0200 */
[----:B------:R-:W-:-:S05]  /*b370*/  IMAD.WIDE.U32 R4, R4, UR4, R2 ;  /* 0x0000000404047c25 */ /* 0x000fca000f8e0002 */
[----:B------:R-:W-:Y:S01]  /*b380*/  IADD3 R5, R5, R0, RZ ;  /* 0x0000000005057210 */ /* 0x000fe20007ffe0ff */
[----:B------:R-:W-:-:S04]  /*b390*/  IMAD R0, R10, R7, R6 ;  /* 0x000000070a007224 */ /* 0x000fc800078e0206 */
[----:B------:R-:W-:Y:S01]  /*b3a0*/  IMAD.WIDE.U32 R8, R0, UR6, R4 ;  /* 0x0000000600087c25 */ /* 0x000fe2000f8e0004 */
[----:B------:R-:W-:-:S03]  /*b3b0*/  SHF.R.S32.HI R7, RZ, 0x1f, R0 ;  /* 0x0000001fff077819 */ /* 0x000fc60000011400 */
[----:B------:R-:W-:Y:S01]  /*b3c0*/  VIADD R5, R6, 0x80 ;  /* 0x0000008006057836 */ /* 0x000fe20000000000 */
[----:B------:R-:W-:Y:S01]  /*b3d0*/  LEA R4, P1, R8, UR8, 0x1 ;  /* 0x0000000808047c11 */ /* 0x000fe2000f8208ff */
[----:B------:R-:W-:Y:S02]  /*b3e0*/  IMAD R7, R7, UR6, RZ ;  /* 0x0000000607077c24 */ /* 0x000fe4000f8e02ff */
[----:B------:R-:W-:Y:S02]  /*b3f0*/  IMAD.MOV.U32 R6, RZ, RZ, R5 ;  /* 0x000000ffff067224 */ /* 0x000fe400078e0005 */
[----:B------:R-:W-:Y:S02]  /*b400*/  IMAD R0, R0, UR7, R7 ;  /* 0x0000000700007c24 */ /* 0x000fe4000f8e0207 */
[----:B------:R-:W0:Y:S02]  /*b410*/  @P0 LDC R7, c[0x0][0x44c] ;  /* 0x00011300ff070b82 */ /* 0x000e240000000800 */
[----:B------:R-:W-:-:S05]  /*b420*/  IMAD.IADD R0, R9, 0x1, R0 ;  /* 0x0000000109007824 */ /* 0x000fca00078e0200 */
[----:B------:R-:W-:Y:S02]  /*b430*/  LEA.HI.X R0, R8, UR9, R0, 0x1, P1 ;  /* 0x0000000908007c11 */ /* 0x000fe400088f0c00 */
[----:B------:R-:W1:Y:S01]  /*b440*/  @P0 LDC R8, c[0x0][0x450] ;  /* 0x00011400ff080b82 */ /* 0x000e620000000800 */
[----:B0-----:R-:W-:-:S05]  /*b450*/  @P0 IMAD.HI.U32 R7, R5, R7, RZ ;  /* 0x0000000705070227 */ /* 0x001fca00078e00ff */
[----:B-1----:R-:W-:-:S05]  /*b460*/  @P0 SHF.R.U32.HI R6, RZ, R8, R7 ;  /* 0x00000008ff060219 */ /* 0x002fca0000011607 */
[----:B------:R-:W-:Y:S02]  /*b470*/  IMAD.MOV R7, RZ, RZ, -R6 ;  /* 0x000000ffff077224 */ /* 0x000fe400078e0a06 */
[----:B------:R-:W-:-:S04]  /*b480*/  IMAD.WIDE.U32 R2, R6, UR4, R2 ;  /* 0x0000000406027c25 */ /* 0x000fc8000f8e0002 */
[----:B------:R-:W-:Y:S01]  /*b490*/  IMAD R5, R10, R7, R5 ;  /* 0x000000070a057224 */ /* 0x000fe200078e0205 */
[----:B------:R-:W-:-:S05]  /*b4a0*/  SHF.R.S32.HI R7, RZ, 0x1f, R6 ;  /* 0x0000001fff077819 */ /* 0x000fca0000011406 */
[----:B------:R-:W-:Y:S01]  /*b4b0*/  IMAD R7, R7, UR4, RZ ;  /* 0x0000000407077c24 */ /* 0x000fe2000f8e02ff */
[----:B------:R-:W-:Y:S02]  /*b4c0*/  ULDC UR4, c[0x0][0x2b8] ;  /* 0x0000ae0000047ab9 */ /* 0x000fe40000000800 */
[----:B------:R-:W-:Y:S01]  /*b4d0*/  ISETP.GE.AND P3, PT, R20, UR4, PT ;  /* 0x0000000414007c0c */ /* 0x000fe2000bf66270 */
[----:B------:R-:W-:Y:S01]  /*b4e0*/  IMAD R7, R6, UR5, R7 ;  /* 0x0000000506077c24 */ /* 0x000fe2000f8e0207 */
[----:B------:R-:W-:Y:S01]  /*b4f0*/  SHF.R.S32.HI R6, RZ, 0x1f, R5 ;  /* 0x0000001fff067819 */ /* 0x000fe20000011405 */
[----:B------:R-:W-:Y:S01]  /*b500*/  UMOV UR5, 0xffffffff ;  /* 0xffffffff00057882 */ /* 0x000fe20000000000 */
[----:B------:R-:W-:Y:S02]  /*b510*/  ISETP.GE.AND P1, PT, R11, UR4, PT ;  /* 0x000000040b007c0c */ /* 0x000fe4000bf26270 */
[----:B------:R-:W-:Y:S01]  /*b520*/  IADD3 R3, R3, R7, RZ ;  /* 0x0000000703037210 */ /* 0x000fe20007ffe0ff */
[----:B------:R-:W-:-:S02]  /*b530*/  IMAD R6, R6, UR6, RZ ;  /* 0x0000000606067c24 */ /* 0x000fc4000f8e02ff */
[----:B------:R-:W-:-:S04]  /*b540*/  IMAD.WIDE.U32 R2, R5, UR6, R2 ;  /* 0x0000000605027c25 */ /* 0x000fc8000f8e0002 */
[----:B------:R-:W-:Y:S01]  /*b550*/  IMAD R6, R5, UR7, R6 ;  /* 0x0000000705067c24 */ /* 0x000fe2000f8e0206 */
[----:B------:R-:W-:-:S03]  /*b560*/  LEA R8, P0, R2, UR8, 0x1 ;  /* 0x0000000802087c11 */ /* 0x000fc6000f8008ff */
[----:B------:R-:W-:-:S05]  /*b570*/  IMAD.IADD R3, R3, 0x1, R6 ;  /* 0x0000000103037824 */ /* 0x000fca00078e0206 */
[----:B------:R-:W-:Y:S02]  /*b580*/  LEA.HI.X R3, R2, UR9, R3, 0x1, P0 ;  /* 0x0000000902037c11 */ /* 0x000fe400080f0c03 */
[----:B------:R-:W-:Y:S01]  /*b590*/  ISETP.GE.AND P0, PT, R12, UR4, PT ;  /* 0x000000040c007c0c */ /* 0x000fe2000bf06270 */
[----:B------:R-:W-:-:S12]  /*b5a0*/  BRA.DIV UR5, `(.L_x_10238) ;  /* 0x0000003205d07947 */ /* 0x000fd8000b800000 */
[----:B------:R-:W2:Y:S04]  /*b5b0*/  LDL.LU R5, [R1+0x28] ;  /* 0x0000280001057983 */ /* 0x000ea80000300800 */
[----:B------:R-:W3:Y:S01]  /*b5c0*/  LDL R9, [R1+0x18] ;  /* 0x0000180001097983 */ /* 0x000ee20000100800 */
[----:B------:R-:W-:-:S03]  /*b5d0*/  IMAD R17, R17, 0xc0, R21 ;  /* 0x000000c011117824 */ /* 0x000fc600078e0215 */
[----:B------:R-:W-:Y:S01]  /*b5e0*/  SHFL.IDX PT, R6, R0, RZ, 0x1c1f ;  /* 0x001c1fff00067589 */ /* 0x000fe200000e0000 */
[----:B--2---:R-:W-:-:S03]  /*b5f0*/  IMAD R2, R5, R10, RZ ;  /* 0x0000000a05027224 */ /* 0x004fc600078e02ff */
[----:B------:R-:W0:Y:S02]  /*b600*/  SHFL.IDX PT, R5, R4, RZ, 0x1c1f ;  /* 0x001c1fff04057589 */ /* 0x000e2400000e0000 */
[----:B------:R-:W-:-:S13]  /*b610*/  ISETP.GE.AND P2, PT, R17, R2, PT ;  /* 0x000000021100720c */ /* 0x000fda0003f46270 */
[----:B0-----:R-:W-:-:S05]  /*b620*/  @!P2 LEA R5, P4, R20, R5, 0x1 ;  /* 0x000000051405a211 */ /* 0x001fca00078808ff */
[----:B------:R-:W-:-:S05]  /*b630*/  @!P2 IMAD.X R6, RZ, RZ, R6, P4 ;  /* 0x000000ffff06a224 */ /* 0x000fca00020e0606 */
[----:B------:R-:W-:Y:S01]  /*b640*/  @!P2 MOV R7, R6 ;  /* 0x000000060007a202 */ /* 0x000fe20000000f00 */
[----:B------:R-:W-:Y:S02]  /*b650*/  @!P2 IMAD.MOV.U32 R6, RZ, RZ, R5 ;  /* 0x000000ffff06a224 */ /* 0x000fe400078e0005 */
[----:B------:R-:W0:Y:S04]  /*b660*/  SHFL.IDX PT, R5, R4, 0x1, 0x1c1f ;  /* 0x003c1f0004057f89 */ /* 0x000e2800000e0000 */
[----:B---3--:R-:W-:Y:S04]  /*b670*/  @!P2 LDGSTS.E.BYPASS.LTC128B.128 [R9+0xc400], desc[UR36][R6.64], !P3 ;  /* 0x0c4000000609afae */ /* 0x008fe8000d901d64 */
[----:B------:R-:W-:Y:S04]  /*b680*/  @!P2 LDGSTS.E.BYPASS.LTC128B.128 [R9+0xf400], desc[UR36][R6.64+0x40], !P0 ;  /* 0x0f4000400609afae */ /* 0x000fe8000c101d64 */
[----:B------:R1:W-:Y:S04]  /*b690*/  @!P2 LDGSTS.E.BYPASS.LTC128B.128 [R9+0x12400], desc[UR36][R6.64+0x80], !P1 ;  /* 0x124000800609afae */ /* 0x0003e8000c901d64 */
[----:B-1----:R-:W1:Y:S01]  /*b6a0*/  SHFL.IDX PT, R7, R0, 0x1, 0x1c1f ;  /* 0x003c1f0000077f89 */ /* 0x002e6200000e0000 */
[----:B------:R-:W-:-:S05]  /*b6b0*/  VIADD R6, R17, 0x20 ;  /* 0x0000002011067836 */ /* 0x000fca0000000000 */
[----:B------:R-:W-:-:S13]  /*b6c0*/  ISETP.GE.AND P2, PT, R6, R2, PT ;  /* 0x000000020600720c */ /* 0x000fda0003f46270 */
[----:B0-----:R-:W-:-:S05]  /*b6d0*/  @!P2 LEA R5, P4, R20, R5, 0x1 ;  /* 0x000000051405a211 */ /* 0x001fca00078808ff */
[----:B-1----:R-:W-:Y:S02]  /*b6e0*/  @!P2 IMAD.X R7, RZ, RZ, R7, P4 ;  /* 0x000000ffff07a224 */ /* 0x002fe400020e0607 */
[----:B------:R-:W-:Y:S02]  /*b6f0*/  @!P2 IMAD.MOV.U32 R6, RZ, RZ, R5 ;  /* 0x000000ffff06a224 */ /* 0x000fe400078e0005 */
[----:B------:R-:W0:Y:S04]  /*b700*/  SHFL.IDX PT, R5, R4, 0x2, 0x1c1f ;  /* 0x005c1f0004057f89 */ /* 0x000e2800000e0000 */
[----:B------:R-:W-:Y:S04]  /*b710*/  @!P2 LDGSTS.E.BYPASS.LTC128B.128 [R9+0xcc00], desc[UR36][R6.64], !P3 ;  /* 0x0cc000000609afae */ /* 0x000fe8000d901d64 */
[----:B------:R-:W-:Y:S04]  /*b720*/  @!P2 LDGSTS.E.BYPASS.LTC128B.128 [R9+0xfc00], desc[UR36][R6.64+0x40], !P0 ;  /* 0x0fc000400609afae */ /* 0x000fe8000c101d64 */
[----:B------:R1:W-:Y:S04]  /*b730*/  @!P2 LDGSTS.E.BYPASS.LTC128B.128 [R9+0x12c00], desc[UR36][R6.64+0x80], !P1 ;  /* 0x12c000800609afae */ /* 0x0003e8000c901d64 */
[----:B------:R-:W-:Y:S04]  /*b740*/  SHFL.IDX PT, R4, R4, 0x3, 0x1c1f ;  /* 0x007c1f0004047f89 */ /* 0x000fe800000e0000 */
[----:B-1----:R-:W1:Y:S01]  /*b750*/  SHFL.IDX PT, R7, R0, 0x2, 0x1c1f ;  /* 0x005c1f0000077f89 */ /* 0x002e6200000e0000 */
[----:B------:R-:W-:-:S03]  /*b760*/  IADD3 R6, R17, 0x40, RZ ;  /* 0x0000004011067810 */ /* 0x000fc60007ffe0ff */
[----:B------:R-:W2:Y:S01]  /*b770*/  SHFL.IDX PT, R0, R0, 0x3, 0x1c1f ;  /* 0x007c1f0000007f89 */ /* 0x000ea200000e0000 */
[----:B------:R-:W-:-:S13]  /*b780*/  ISETP.GE.AND P2, PT, R6, R2, PT ;  /* 0x000000020600720c */ /* 0x000fda0003f46270 */
[----:B0-----:R-:W-:-:S05]  /*b790*/  @!P2 LEA R5, P4, R20, R5, 0x1 ;  /* 0x000000051405a211 */ /* 0x001fca00078808ff */
[----:B------:R-:W-:Y:S02]  /*b7a0*/  @!P2 IMAD.MOV.U32 R6, RZ, RZ, R5 ;  /* 0x000000ffff06a224 */ /* 0x000fe400078e0005 */
[----:B-1----:R-:W-:Y:S02]  /*b7b0*/  @!P2 IMAD.X R7, RZ, RZ, R7, P4 ;  /* 0x000000ffff07a224 */ /* 0x002fe400020e0607 */
[----:B------:R-:W-:-:S03]  /*b7c0*/  VIADD R5, R17, 0x60 ;  /* 0x0000006011057836 */ /* 0x000fc60000000000 */
[----:B------:R-:W-:Y:S04]  /*b7d0*/  @!P2 LDGSTS.E.BYPASS.LTC128B.128 [R9+0xd400], desc[UR36][R6.64], !P3 ;  /* 0x0d4000000609afae */ /* 0x000fe8000d901d64 */
[----:B------:R-:W-:Y:S04]  /*b7e0*/  @!P2 LDGSTS.E.BYPASS.LTC128B.128 [R9+0x10400], desc[UR36][R6.64+0x40], !P0 ;  /* 0x104000400609afae */ /* 0x000fe8000c101d64 */
[----:B------:R-:W-:Y:S01]  /*b7f0*/  @!P2 LDGSTS.E.BYPASS.LTC128B.128 [R9+0x13400], desc[UR36][R6.64+0x80], !P1 ;  /* 0x134000800609afae */ /* 0x000fe2000c901d64 */
[----:B------:R-:W-:-:S13]  /*b800*/  ISETP.GE.AND P2, PT, R5, R2, PT ;  /* 0x000000020500720c */ /* 0x000fda0003f46270 */
[----:B------:R-:W-:-:S05]  /*b810*/  @!P2 LEA R4, P4, R20, R4, 0x1 ;  /* 0x000000041404a211 */ /* 0x000fca00078808ff */
[----:B--2---:R-:W-:-:S05]  /*b820*/  @!P2 IMAD.X R0, RZ, RZ, R0, P4 ;  /* 0x000000ffff00a224 */ /* 0x004fca00020e0600 */
[----:B------:R-:W-:Y:S02]  /*b830*/  @!P2 MOV R5, R0 ;  /* 0x000000000005a202 */ /* 0x000fe40000000f00 */
[----:B------:R-:W-:Y:S04]  /*b840*/  SHFL.IDX PT, R0, R3, RZ, 0x1c1f ;  /* 0x001c1fff03007589 */ /* 0x000fe800000e0000 */
[----:B------:R-:W-:Y:S04]  /*b850*/  @!P2 LDGSTS.E.BYPASS.LTC128B.128 [R9+0xdc00], desc[UR36][R4.64], !P3 ;  /* 0x0dc000000409afae */ /* 0x000fe8000d901d64 */
[----:B------:R-:W-:Y:S04]  /*b860*/  @!P2 LDGSTS.E.BYPASS.LTC128B.128 [R9+0x10c00], desc[UR36][R4.64+0x40], !P0 ;  /* 0x10c000400409afae */ /* 0x000fe8000c101d64 */
[----:B------:R0:W-:Y:S04]  /*b870*/  @!P2 LDGSTS.E.BYPASS.LTC128B.128 [R9+0x13c00], desc[UR36][R4.64+0x80], !P1 ;  /* 0x13c000800409afae */ /* 0x0001e8000c901d64 */
[----:B------:R-:W-:Y:S04]  /*b880*/  SHFL.IDX PT, R3, R3, 0x1, 0x1c1f ;  /* 0x003c1f0003037f89 */ /* 0x000fe800000e0000 */
[----:B0-----:R-:W0:Y:S01]  /*b890*/  SHFL.IDX PT, R4, R8, RZ, 0x1c1f ;  /* 0x001c1fff08047589 */ /* 0x001e2200000e0000 */
[----:B------:R-:W-:-:S03]  /*b8a0*/  VIADD R5, R17, 0x80 ;  /* 0x0000008011057836 */ /* 0x000fc60000000000 */
[----:B------:R-:W1:Y:S02]  /*b8b0*/  SHFL.IDX PT, R8, R8, 0x1, 0x1c1f ;  /* 0x003c1f0008087f89 */ /* 0x000e6400000e0000 */
[----:B------:R-:W-:-:S13]  /*b8c0*/  ISETP.GE.AND P2, PT, R5, R2, PT ;  /* 0x000000020500720c */ /* 0x000fda0003f46270 */
[----:B0-----:R-:W-:-:S05]  /*b8d0*/  @!P2 LEA R4, P4, R20, R4, 0x1 ;  /* 0x000000041404a211 */ /* 0x001fca00078808ff */
[----:B------:R-:W-:-:S04]  /*b8e0*/  @!P2 IMAD.X R0, RZ, RZ, R0, P4 ;  /* 0x000000ffff00a224 */ /* 0x000fc800020e0600 */
[----:B------:R-:W-:-:S05]  /*b8f0*/  @!P2 IMAD.MOV.U32 R5, RZ, RZ, R0 ;  /* 0x000000ffff05a224 */ /* 0x000fca00078e0000 */
[----:B------:R0:W-:Y:S04]  /*b900*/  @!P2 LDGSTS.E.BYPASS.LTC128B.128 [R9+0xe400], desc[UR36][R4.64], !P3 ;  /* 0x0e4000000409afae */ /* 0x0001e8000d901d64 */
[----:B------:R0:W-:Y:S04]  /*b910*/  @!P2 LDGSTS.E.BYPASS.LTC128B.128 [R9+0x11400], desc[UR36][R4.64+0x40], !P0 ;  /* 0x114000400409afae */ /* 0x0001e8000c101d64 */
[----:B-1----:R0:W-:Y:S02]  /*b920*/  @!P2 LDGSTS.E.BYPASS.LTC128B.128 [R9+0x14400], desc[UR36][R4.64+0x80], !P1 ;  /* 0x144000800409afae */ /* 0x0021e4000c901d64 */
.L_x_10319:
[----:B------:R-:W2:Y:S01]  /*b930*/  LDL R0, [R1+0x18] ;  /* 0x0000180001007983 */ /* 0x000ea20000100800 */
[----:B------:R-:W-:-:S05]  /*b940*/  VIADD R17, R17, 0xa0 ;  /* 0x000000a011117836 */ /* 0x000fca0000000000 */
[----:B------:R-:W-:-:S13]  /*b950*/  ISETP.GE.AND P2, PT, R17, R2, PT ;  /* 0x000000021100720c */ /* 0x000fda0003f46270 */
[----:B------:R-:W-:-:S04]  /*b960*/  @!P2 LEA R2, P4, R20, R8, 0x1 ;  /* 0x000000081402a211 */ /* 0x000fc800078808ff */
[----:B------:R-:W-:-:S05]  /*b970*/  @!P2 IADD3.X R3, RZ, R3, RZ, P4, !PT ;  /* 0x00000003ff03a210 */ /* 0x000fca00027fe4ff */
[----:B------:R-:W-:Y:S01]  /*b980*/  @!PT LDS RZ, [RZ] ;  /* 0x00000000fffff984 */ /* 0x000fe20000000800 */
[----:B------:R-:W-:Y:S01]  /*b990*/  @!PT LDS RZ, [RZ] ;  /* 0x00000000fffff984 */ /* 0x000fe20000000800 */
[----:B------:R-:W-:Y:S01]  /*b9a0*/  @!PT LDS RZ, [RZ] ;  /* 0x00000000fffff984 */ /* 0x000fe20000000800 */
[----:B--2---:R1:W-:Y:S04]  /*b9b0*/  @!P2 LDGSTS.E.BYPASS.LTC128B.128 [R0+0xec00], desc[UR36][R2.64], !P3 ;  /* 0x0ec000000200afae */ /* 0x0043e8000d901d64 */
[----:B------:R1:W-:Y:S01]  /*b9c0*/  @!P2 LDGSTS.E.BYPASS.LTC128B.128 [R0+0x11c00], desc[UR36][R2.64+0x40], !P0 ;  /* 0x11c000400200afae */ /* 0x0003e2000c101d64 */
[----:B------:R-:W-:-:S03]  /*b9d0*/  PLOP3.LUT P0, PT, PT, PT, PT, 0x80, 0x0 ;  /* 0x000000000000781c */ /* 0x000fc60003f0f070 */
[----:B------:R1:W-:Y:S01]  /*b9e0*/  @!P2 LDGSTS.E.BYPASS.LTC128B.128 [R0+0x14c00], desc[UR36][R2.64+0x80], !P1 ;  /* 0x14c000800200afae */ /* 0x0003e2000c901d64 */
[----:B------:R-:W-:-:S09]  /*b9f0*/  NOP ;  /* 0x0000000000007918 */ /* 0x000fd20000000000 */
.L_x_10239:
[----:B------:R-:W-:Y:S02]  /*ba00*/  PLOP3.LUT P1, PT, P1, P0, PT, 0xa2, 0x0 ;  /* 0x000000000000781c */ /* 0x000fe40000f21472 */
[----:B------:R-:W-:-:S08]  /*ba10*/  @P0 R2UR P1, UR4, R23 ;  /* 0x00000000170402ca */ /* 0x000fd00000020000 */
[----:B------:R-:W-:-:S05]  /*ba20*/  @P0 PLOP3.LUT P0, PT, P1, PT, PT, 0x80, 0x0 ;  /* 0x000000000000081c */ /* 0x000fca0000f0f070 */
[----:B------:R-:W-:Y:S01]  /*ba30*/  @!P1 SYNCS.ARRIVE.TRANS64.RED.A0T1 RZ, [UR4+0x2d800], RZ ;  /* 0x02d800ffffff99a7 */ /* 0x000fe20008200404 */
[----:B------:R-:W-:Y:S07]  /*ba40*/  @!P1 ARRIVES.LDGSTSBAR.64.TRANSCNT [UR4+0x2d800] ;  /* 0x02d80000ff0099b0 */ /* 0x000fee0008000a84 */
[----:B------:R-:W-:Y:S05]  /*ba50*/  @P0 BRA.U.ANY `(.L_x_10239) ;  /* 0xfffffffd00e80947 */ /* 0x000fea000393ffff */
[----:B-1----:R-:W2:Y:S02]  /*ba60*/  LDL.LU R2, [R1+0x30] ;  /* 0x0000300001027983 */ /* 0x002ea40000300800 */
[----:B--2---:R-:W-:-:S05]  /*ba70*/  VIADD R2, R2, 0x1 ;  /* 0x0000000102027836 */ /* 0x004fca0000000000 */
        /* <DEDUP_REMOVED lines=9> */
[----:B-12---:R-:W-:Y:S05]  /*bb10*/  @!P0 BRA `(.L_x_10241) ;  /* 0x0000003400748947 */ /* 0x006fea0003800000 */
.L_x_10320:
[----:B------:R-:W-:Y:S05]  /*bb20*/  BSYNC B0 ;  /* 0x0000000000007941 */ /* 0x000fea0003800000 */
.L_x_10240:
[----:B------:R-:W2:Y:S01]  /*bb30*/  LDL R2, [R1+0xc] ;  /* 0x00000c0001027983 */ /* 0x000ea20000100800 */
[----:B------:R-:W-:Y:S01]  /*bb40*/  BSSY B0, `(.L_x_10242) ;  /* 0x0000100000007945 */ /* 0x000fe20003800000 */
[----:B--2---:R-:W-:-:S13]  /*bb50*/  ISETP.GE.AND P0, PT, R2, 0x81, PT ;  /* 0x000000810200780c */ /* 0x004fda0003f06270 */
[----:B------:R-:W-:Y:S05]  /*bb60*/  @!P0 BRA `(.L_x_10243) ;  /* 0x0000000c00f48947 */ /* 0x000fea0003800000 */
[----:B------:R-:W1:Y:S01]  /*bb70*/  LDL.LU R3, [R1+0x34] ;  /* 0x0000340001037983 */ /* 0x000e620000300800 */
[----:B------:R-:W-:Y:S01]  /*bb80*/  ULDC UR4, c[0x0][0x2f4] ;  /* 0x0000bd0000047ab9 */ /* 0x000fe20000000800 */
[----:B------:R-:W-:Y:S01]  /*bb90*/  IMAD.MOV.U32 R17, RZ, RZ, R29 ;  /* 0x000000ffff117224 */ /* 0x000fe200078e001d */
[----:B------:R-:W-:Y:S01]  /*bba0*/  MOV R10, R26 ;  /* 0x0000001a000a7202 */ /* 0x000fe20000000f00 */
[----:B------:R-:W0:Y:S01]  /*bbb0*/  S2R R2, SR_TID.X ;  /* 0x0000000000027919 */ /* 0x000e220000002100 */
[----:B------:R2:W-:Y:S01]  /*bbc0*/  STL [R1], R27 ;  /* 0x0000001b01007387 */ /* 0x0005e20000100800 */
[----:B0-----:R-:W-:-:S05]  /*bbd0*/  IMAD.SHL.U32 R4, R2, 0x8, RZ ;  /* 0x0000000802047824 */ /* 0x001fca00078e00ff */
[----:B------:R-:W-:-:S04]  /*bbe0*/  LOP3.LUT R4, R4, 0x18, RZ, 0xc0, !PT ;  /* 0x0000001804047812 */ /* 0x000fc800078ec0ff */
[C---:B------:R-:W-:Y:S02]  /*bbf0*/  LOP3.LUT R2, R4.reuse, 0x40, RZ, 0xfc, !PT ;  /* 0x0000004004027812 */ /* 0x040fe400078efcff */
[----:B------:R-:W-:Y:S02]  /*bc00*/  ISETP.GE.AND P3, PT, R4, UR4, PT ;  /* 0x0000000404007c0c */ /* 0x000fe4000bf66270 */
[----:B------:R-:W-:Y:S02]  /*bc10*/  ISETP.GE.AND P1, PT, R2, UR4, PT ;  /* 0x0000000402007c0c */ /* 0x000fe4000bf26270 */
[----:B-1----:R-:W-:Y:S02]  /*bc20*/  LEA.HI.SX32 R0, R3, 0xfffffffe, 0x19 ;  /* 0xfffffffe03007811 */ /* 0x002fe400078fcaff */
[----:B------:R-:W-:-:S04]  /*bc30*/  LOP3.LUT R3, R4, 0x20, RZ, 0xfc, !PT ;  /* 0x0000002004037812 */ /* 0x000fc800078efcff */
[----:B--2---:R-:W-:-:S13]  /*bc40*/  ISETP.GE.AND P2, PT, R3, UR4, PT ;  /* 0x0000000403007c0c */ /* 0x004fda000bf46270 */
.L_x_10256:
[----:B------:R-:W2:Y:S01]  /*bc50*/  LDL R9, [R1+0x10] ;  /* 0x0000100001097983 */ /* 0x000ea20000100800 */
[----:B------:R-:W0:Y:S03]  /*bc60*/  LDC R4, c[0x0][0x430] ;  /* 0x00010c00ff047b82 */ /* 0x000e260000000800 */
[----:B------:R-:W3:Y:S04]  /*bc70*/  LDL R8, [R1+0x14] ;  /* 0x0000140001087983 */ /* 0x000ee80000100800 */
[----:B------:R-:W4:Y:S01]  /*bc80*/  LDL R7, [R1+0x8] ;  /* 0x0000080001077983 */ /* 0x000f220000100800 */
[----:B------:R-:W1:Y:S03]  /*bc90*/  S2R R2, SR_TID.X ;  /* 0x0000000000027919 */ /* 0x000e660000002100 */
[----:B------:R-:W5:Y:S01]  /*bca0*/  LDL R6, [R1+0x38] ;  /* 0x0000380001067983 */ /* 0x000f620000100800 */
[----:B0-----:R-:W-:-:S13]  /*bcb0*/  ISETP.NE.AND P0, PT, R4, 0x1, PT ;  /* 0x000000010400780c */ /* 0x001fda0003f05270 */
[----:B------:R-:W0:Y:S01]  /*bcc0*/  @P0 LDC R5, c[0x0][0x434] ;  /* 0x00010d00ff050b82 */ /* 0x000e220000000800 */
[----:B-1----:R-:W-:-:S04]  /*bcd0*/  LOP3.LUT R3, R2, 0x7f, RZ, 0xc0, !PT ;  /* 0x0000007f02037812 */ /* 0x002fc800078ec0ff */
[----:B------:R-:W-:-:S03]  /*bce0*/  SHF.R.U32.HI R4, RZ, 0x2, R3 ;  /* 0x00000002ff047819 */ /* 0x000fc60000011603 */
[----:B------:R-:W1:Y:S01]  /*bcf0*/  @P0 LDC R3, c[0x0][0x438] ;  /* 0x00010e00ff030b82 */ /* 0x000e620000000800 */
[----:B------:R-:W-:Y:S02]  /*bd00*/  IMAD.SHL.U32 R2, R2, 0x20, RZ ;  /* 0x0000002002027824 */ /* 0x000fe400078e00ff */
[----:B------:R-:W-:-:S03]  /*bd10*/  IMAD R4, R0, 0x80, R4 ;  /* 0x0000008000047824 */ /* 0x000fc600078e0204 */
[----:B------:R-:W-:Y:S01]  /*bd20*/  LOP3.LUT R2, R2, 0x60, RZ, 0xc0, !PT ;  /* 0x0000006002027812 */ /* 0x000fe200078ec0ff */
[----:B------:R-:W-:Y:S05]  /*bd30*/  YIELD ;  /* 0x0000000000007946 */ /* 0x000fea0003800000 */
[----:B------:R-:W-:Y:S01]  /*bd40*/  ULDC UR4, c[0x0][0x430] ;  /* 0x00010c0000047ab9 */ /* 0x000fe20000000800 */
[----:B--2---:R-:W-:-:S05]  /*bd50*/  IADD3 R4, R2, R4, R9 ;  /* 0x0000000402047210 */ /* 0x004fca0007ffe009 */
[----:B0-----:R-:W-:-:S04]  /*bd60*/  @P0 IMAD.HI.U32 R5, R4, R5, RZ ;  /* 0x0000000504050227 */ /* 0x001fc800078e00ff */
[----:B------:R-:W-:Y:S01]  /*bd70*/  IMAD.MOV.U32 R2, RZ, RZ, R4 ;  /* 0x000000ffff027224 */ /* 0x000fe200078e0004 */
[----:B-1----:R-:W-:-:S05]  /*bd80*/  @P0 SHF.R.U32.HI R2, RZ, R3, R5 ;  /* 0x00000003ff020219 */ /* 0x002fca0000011605 */
[--C-:B------:R-:W-:Y:S01]  /*bd90*/  IMAD.MOV R9, RZ, RZ, -R2.reuse ;  /* 0x000000ffff097224 */ /* 0x100fe200078e0a02 */
[----:B------:R-:W-:-:S03]  /*bda0*/  SHF.R.S32.HI R3, RZ, 0x1f, R2 ;  /* 0x0000001fff037819 */ /* 0x000fc60000011402 */
[----:B------:R-:W-:Y:S01]  /*bdb0*/  IMAD R9, R9, UR4, R4 ;  /* 0x0000000409097c24 */ /* 0x000fe2000f8e0204 */
[----:B------:R-:W-:Y:S02]  /*bdc0*/  ULDC.64 UR4, c[0x0][0x428] ;  /* 0x00010a0000047ab9 */ /* 0x000fe40000000a00 */
[----:B---3--:R-:W-:Y:S02]  /*bdd0*/  IMAD R4, R8, UR4, RZ ;  /* 0x0000000408047c24 */ /* 0x008fe4000f8e02ff */
[----:B----4-:R-:W-:-:S04]  /*bde0*/  IMAD.WIDE.U32 R2, R7, UR4, R2 ;  /* 0x0000000407027c25 */ /* 0x010fc8000f8e0002 */
[----:B------:R-:W-:Y:S01]  /*bdf0*/  IMAD R4, R7, UR5, R4 ;  /* 0x0000000507047c24 */ /* 0x000fe2000f8e0204 */
[----:B------:R-:W-:-:S04]  /*be00*/  ULDC.64 UR4, c[0x0][0x418] ;  /* 0x0001060000047ab9 */ /* 0x000fc80000000a00 */
[----:B------:R-:W-:Y:S02]  /*be10*/  IADD3 R3, R4, R3, RZ ;  /* 0x0000000304037210 */ /* 0x000fe40007ffe0ff */
[----:B------:R-:W-:-:S04]  /*be20*/  LEA R4, P0, R2, UR4, 0x2 ;  /* 0x0000000402047c11 */ /* 0x000fc8000f8010ff */
[----:B------:R-:W-:-:S05]  /*be30*/  LEA.HI.X R5, R2, UR5, R3, 0x2, P0 ;  /* 0x0000000502057c11 */ /* 0x000fca00080f1403 */
[----:B------:R-:W2:Y:S01]  /*be40*/  LDG.E R8, desc[UR36][R4.64] ;  /* 0x0000002404087981 */ /* 0x000ea2000c1e1900 */
[----:B-----5:R-:W-:Y:S01]  /*be50*/  ISETP.NE.AND P4, PT, R6, 0x3, PT ;  /* 0x000000030600780c */ /* 0x020fe20003f85270 */
[----:B------:R-:W-:-:S05]  /*be60*/  VIADD R26, R10, 0x1 ;  /* 0x000000010a1a7836 */ /* 0x000fca0000000000 */
[----:B------:R-:W-:-:S04]  /*be70*/  ISETP.NE.AND P0, PT, R26, 0x2, PT ;  /* 0x000000021a00780c */ /* 0x000fc80003f05270 */
[----:B------:R-:W-:Y:S01]  /*be80*/  SEL R29, RZ, 0x1, P0 ;  /* 0x00000001ff1d7807 */ /* 0x000fe20000000000 */
[----:B------:R-:W-:Y:S01]  /*be90*/  IMAD.MOV.U32 R27, RZ, RZ, R0 ;  /* 0x000000ffff1b7224 */ /* 0x000fe200078e0000 */
[----:B------:R-:W-:Y:S02]  /*bea0*/  SEL R26, R26, RZ, P0 ;  /* 0x000000ff1a1a7207 */ /* 0x000fe40000000000 */
[----:B------:R-:W-:Y:S02]  /*beb0*/  LOP3.LUT R29, R17, R29, RZ, 0x3c, !PT ;  /* 0x0000001d111d7212 */ /* 0x000fe400078e3cff */
[----:B--2---:R-:W-:Y:S01]  /*bec0*/  SHF.R.S32.HI R28, RZ, 0x1f, R8 ;  /* 0x0000001fff1c7819 */ /* 0x004fe20000011408 */
[----:B------:R-:W-:Y:S06]  /*bed0*/  @!P4 BRA `(.L_x_10244) ;  /* 0x000000000004c947 */ /* 0x000fec0003800000 */
[----:B------:R-:W-:Y:S01]  /*bee0*/  BPT.TRAP 0x1 ;  /* 0x000000040000795c */ /* 0x000fe20000300000 */
.L_x_10244:
[----:B------:R-:W-:Y:S01]  /*bef0*/  IMAD R5, R26, 0x8, R23 ;  /* 0x000000081a057824 */ /* 0x000fe200078e0217 */
[----:B------:R-:W-:Y:S01]  /*bf00*/  SHF.L.U32 R0, R29, 0x1f, RZ ;  /* 0x0000001f1d007819 */ /* 0x000fe200000006ff */
[----:B------:R-:W-:Y:S03]  /*bf10*/  BSSY B1, `(.L_x_10245) ;  /* 0x0000003000017945 */ /* 0x000fe60003800000 */
[----:B------:R-:W0:Y:S02]  /*bf20*/  SYNCS.PHASECHK.TRANS64.TRYWAIT P0, [R5+URZ+0x2d840], R0 ;  /* 0x02d84000050075a7 */ /* 0x000e24000800017f */
[----:B0-----:R-:W-:Y:S05]  /*bf30*/  @!P0 BRA `(.L_x_10246) ;  /* 0x0000003000808947 */ /* 0x001fea0003800000 */
.L_x_10321:
[----:B------:R-:W-:Y:S05]  /*bf40*/  BSYNC B1 ;  /* 0x0000000000017941 */ /* 0x000fea0003800000 */
.L_x_10245:
[----:B------:R-:W2:Y:S01]  /*bf50*/  LDL R4, [R1+0x4] ;  /* 0x0000040001047983 */ /* 0x000ea20000100800 */
[----:B------:R-:W-:Y:S01]  /*bf60*/  SHF.R.S32.HI R20, RZ, 0x1f, R9 ;  /* 0x0000001fff147819 */ /* 0x000fe20000011409 */
[----:B------:R-:W-:Y:S01]  /*bf70*/  ULDC.64 UR4, c[0x0][0x300] ;  /* 0x0000c00000047ab9 */ /* 0x000fe20000000a00 */
[C---:B------:R-:W-:Y:S01]  /*bf80*/  LOP3.LUT P5, RZ, R22.reuse, 0x2, RZ, 0xc0, !PT ;  /* 0x0000000216ff7812 */ /* 0x040fe200078ac0ff */
[----:B------:R-:W1:Y:S01]  /*bf90*/  S2R R6, SR_TID.X ;  /* 0x0000000000067919 */ /* 0x000e620000002100 */
[----:B------:R-:W-:Y:S01]  /*bfa0*/  IMAD.WIDE.U32 R2, R9, UR4, RZ ;  /* 0x0000000409027c25 */ /* 0x000fe2000f8e00ff */
[----:B------:R-:W-:-:S03]  /*bfb0*/  LOP3.LUT P4, RZ, R22, 0x1, RZ, 0xc0, !PT ;  /* 0x0000000116ff7812 */ /* 0x000fc6000788c0ff */
[----:B0-----:R-:W-:-:S04]  /*bfc0*/  IMAD R0, R20, UR4, RZ ;  /* 0x0000000414007c24 */ /* 0x001fc8000f8e02ff */
[----:B------:R-:W-:Y:S01]  /*bfd0*/  IMAD R0, R9, UR5, R0 ;  /* 0x0000000509007c24 */ /* 0x000fe2000f8e0200 */
[----:B------:R-:W-:-:S03]  /*bfe0*/  ULDC.64 UR4, c[0x0][0x310] ;  /* 0x0000c40000047ab9 */ /* 0x000fc60000000a00 */
[----:B------:R-:W-:Y:S02]  /*bff0*/  IMAD.IADD R3, R3, 0x1, R0 ;  /* 0x0000000103037824 */ /* 0x000fe400078e0200 */
[----:B------:R-:W-:Y:S02]  /*c000*/  IMAD R0, R28, UR4, RZ ;  /* 0x000000041c007c24 */ /* 0x000fe4000f8e02ff */
[----:B------:R-:W-:-:S04]  /*c010*/  IMAD.WIDE.U32 R2, R8, UR4, R2 ;  /* 0x0000000408027c25 */ /* 0x000fc8000f8e0002 */
[----:B------:R-:W-:Y:S01]  /*c020*/  IMAD R0, R8, UR5, R0 ;  /* 0x0000000508007c24 */ /* 0x000fe2000f8e0200 */
[----:B------:R-:W-:-:S04]  /*c030*/  ULDC.64 UR4, c[0x0][0x308] ;  /* 0x0000c20000047ab9 */ /* 0x000fc80000000a00 */
[----:B------:R-:W-:-:S03]  /*c040*/  IADD3 R3, R3, R0, RZ ;  /* 0x0000000003037210 */ /* 0x000fc60007ffe0ff */
[----:B------:R-:W-:-:S04]  /*c050*/  IMAD.WIDE.U32 R2, R18, UR4, R2 ;  /* 0x0000000412027c25 */ /* 0x000fc8000f8e0002 */
[----:B-1----:R-:W-:Y:S02]  /*c060*/  IMAD.SHL.U32 R11, R6, 0x8, RZ ;  /* 0x00000008060b7824 */ /* 0x002fe400078e00ff */
[----:B--2---:R-:W-:Y:S02]  /*c070*/  IMAD R0, R4, UR4, RZ ;  /* 0x0000000404007c24 */ /* 0x004fe4000f8e02ff */
[----:B------:R-:W-:Y:S02]  /*c080*/  IMAD.SHL.U32 R4, R6, 0x8, RZ ;  /* 0x0000000806047824 */ /* 0x000fe400078e00ff */
[----:B------:R-:W-:Y:S01]  /*c090*/  IMAD R0, R18, UR5, R0 ;  /* 0x0000000512007c24 */ /* 0x000fe2000f8e0200 */
[----:B------:R-:W-:Y:S02]  /*c0a0*/  ULDC.64 UR4, c[0x0][0x2e8] ;  /* 0x0000ba0000047ab9 */ /* 0x000fe40000000a00 */
[----:B------:R-:W-:Y:S01]  /*c0b0*/  LOP3.LUT R4, R4, 0xd8, RZ, 0xc0, !PT ;  /* 0x000000d804047812 */ /* 0x000fe200078ec0ff */
[----:B------:R-:W-:-:S03]  /*c0c0*/  IMAD.IADD R0, R0, 0x1, R3 ;  /* 0x0000000100007824 */ /* 0x000fc600078e0203 */
[----:B------:R-:W-:Y:S02]  /*c0d0*/  LOP3.LUT R4, R4, 0x18, R6, 0x78, !PT ;  /* 0x0000001804047812 */ /* 0x000fe400078e7806 */
[----:B------:R-:W-:Y:S01]  /*c0e0*/  LEA R6, P0, R2, UR4, 0x1 ;  /* 0x0000000402067c11 */ /* 0x000fe2000f8008ff */
[----:B------:R-:W-:Y:S01]  /*c0f0*/  UMOV UR4, 0xffffffff ;  /* 0xffffffff00047882 */ /* 0x000fe20000000000 */
[----:B------:R-:W-:Y:S02]  /*c100*/  LOP3.LUT R4, R4, 0x320, R11, 0xf8, !PT ;  /* 0x0000032004047812 */ /* 0x000fe400078ef80b */
[----:B------:R-:W-:-:S03]  /*c110*/  LEA.HI.X R7, R2, UR5, R0, 0x1, P0 ;  /* 0x0000000502077c11 */ /* 0x000fc600080f0c00 */
[----:B------:R-:W-:Y:S01]  /*c120*/  IMAD R4, R26, 0x3000, R4 ;  /* 0x000030001a047824 */ /* 0x000fe200078e0204 */
[----:B------:R-:W-:Y:S06]  /*c130*/  BRA.DIV UR4, `(.L_x_10247) ;  /* 0x0000003204147947 */ /* 0x000fec000b800000 */
[----:B------:R-:W0:Y:S01]  /*c140*/  S2R R3, SR_TID.X ;  /* 0x0000000000037919 */ /* 0x000e220000002100 */
[----:B------:R-:W-:Y:S01]  /*c150*/  LOP3.LUT P6, RZ, R22, 0x4, RZ, 0xc0, !PT ;  /* 0x0000000416ff7812 */ /* 0x000fe200078cc0ff */
[----:B------:R-:W-:Y:S01]  /*c160*/  IMAD R4, R4, 0x2, R23 ;  /* 0x0000000204047824 */ /* 0x000fe200078e0217 */
[----:B------:R-:W1:Y:S04]  /*c170*/  SHFL.IDX PT, R2, R6, RZ, 0x1c1f ;  /* 0x001c1fff06027589 */ /* 0x000e6800000e0000 */
[----:B------:R-:W-:Y:S01]  /*c180*/  SHFL.IDX PT, R21, R7, 0x2, 0x1c1f ;  /* 0x005c1f0007157f89 */ /* 0x000fe200000e0000 */
[----:B0-----:R-:W-:-:S03]  /*c190*/  IMAD.SHL.U32 R11, R3, 0x8, RZ ;  /* 0x00000008030b7824 */ /* 0x001fc600078e00ff */
[----:B------:R-:W0:Y:S02]  /*c1a0*/  SHFL.IDX PT, R3, R7, RZ, 0x1c1f ;  /* 0x001c1fff07037589 */ /* 0x000e2400000e0000 */
[----:B------:R-:W-:-:S04]  /*c1b0*/  LOP3.LUT R11, R11, 0x18, RZ, 0xc0, !PT ;  /* 0x000000180b0b7812 */ /* 0x000fc800078ec0ff */
[----:B------:R-:W-:-:S04]  /*c1c0*/  SHF.L.U32 R0, R11, 0x1, RZ ;  /* 0x000000010b007819 */ /* 0x000fc800000006ff */
[----:B-1----:R-:W-:-:S05]  /*c1d0*/  IADD3 R2, P0, R2, R0, RZ ;  /* 0x0000000002027210 */ /* 0x002fca0007f1e0ff */
[----:B0-----:R-:W-:-:S05]  /*c1e0*/  IMAD.X R3, RZ, RZ, R3, P0 ;  /* 0x000000ffff037224 */ /* 0x001fca00000e0603 */
        /* <DEDUP_REMOVED lines=18> */
.L_x_10331:
        /* <DEDUP_REMOVED lines=11> */
.L_x_10248:
        /* <DEDUP_REMOVED lines=11> */
.L_x_10249:
[----:B------:R1:W-:Y:S01]  /*c470*/  SYNCS.ARRIVE.TRANS64.A1T0 RZ, [R5+URZ+0x2d830], RZ ;  /* 0x02d830ff05ff79a7 */ /* 0x0003e2000810003f */
[----:B------:R-:W-:Y:S05]  /*c480*/  @!P5 BRA `(.L_x_10250) ;  /* 0x000000000004d947 */ /* 0x000fea0003800000 */
[----:B------:R-:W-:Y:S01]  /*c490*/  BPT.TRAP 0x1 ;  /* 0x000000040000795c */ /* 0x000fe20000300000 */
.L_x_10250:
[----:B------:R-:W-:Y:S01]  /*c4a0*/  SHF.L.U32 R2, R17, 0x1f, RZ ;  /* 0x0000001f11027819 */ /* 0x000fe200000006ff */
[----:B-1----:R-:W-:Y:S01]  /*c4b0*/  IMAD R5, R10, 0x8, R23 ;  /* 0x000000080a057824 */ /* 0x002fe200078e0217 */
[----:B------:R-:W-:Y:S03]  /*c4c0*/  BSSY B1, `(.L_x_10251) ;  /* 0x0000003000017945 */ /* 0x000fe60003800000 */
[----:B------:R-:W1:Y:S02]  /*c4d0*/  SYNCS.PHASECHK.TRANS64.TRYWAIT P0, [R5+URZ+0x2d860], R2 ;  /* 0x02d86002050075a7 */ /* 0x000e64000800017f */
[----:B-1----:R-:W-:Y:S05]  /*c4e0*/  @!P0 BRA `(.L_x_10252) ;  /* 0x00000030007c8947 */ /* 0x002fea0003800000 */
.L_x_10332:
[----:B------:R-:W-:Y:S05]  /*c4f0*/  BSYNC B1 ;  /* 0x0000000000017941 */ /* 0x000fea0003800000 */
.L_x_10251:
[----:B------:R-:W2:Y:S04]  /*c500*/  LDL R11, [R1+0xc] ;  /* 0x00000c00010b7983 */ /* 0x000ea80000100800 */
[----:B0-----:R-:W2:Y:S01]  /*c510*/  LDL.LU R6, [R1] ;  /* 0x0000000001067983 */ /* 0x001ea20000300800 */
[----:B------:R-:W0:Y:S01]  /*c520*/  S2R R12, SR_TID.X ;  /* 0x00000000000c7919 */ /* 0x000e220000002100 */
[----:B------:R-:W-:Y:S01]  /*c530*/  UMOV UR4, 0xffffffff ;  /* 0xffffffff00047882 */ /* 0x000fe20000000000 */
[C---:B0-----:R-:W-:Y:S01]  /*c540*/  IMAD.SHL.U32 R4, R12.reuse, 0x8, RZ ;  /* 0x000000080c047824 */ /* 0x041fe200078e00ff */
[C---:B------:R-:W-:Y:S01]  /*c550*/  LOP3.LUT R3, R12.reuse, 0x7f, RZ, 0xc0, !PT ;  /* 0x0000007f0c037812 */ /* 0x040fe200078ec0ff */
[----:B------:R-:W-:-:S03]  /*c560*/  IMAD.SHL.U32 R7, R12, 0x8, RZ ;  /* 0x000000080c077824 */ /* 0x000fc600078e00ff */
[----:B------:R-:W-:-:S04]  /*c570*/  LOP3.LUT R4, R4, 0xd8, RZ, 0xc0, !PT ;  /* 0x000000d804047812 */ /* 0x000fc800078ec0ff */
[----:B------:R-:W-:Y:S02]  /*c580*/  LOP3.LUT R4, R4, 0x18, R12, 0x78, !PT ;  /* 0x0000001804047812 */ /* 0x000fe400078e780c */
[----:B------:R-:W-:Y:S02]  /*c590*/  SHF.R.U32.HI R3, RZ, 0x2, R3 ;  /* 0x00000002ff037819 */ /* 0x000fe40000011603 */
[----:B------:R-:W-:-:S05]  /*c5a0*/  LOP3.LUT R4, R4, 0x320, R7, 0xf8, !PT ;  /* 0x0000032004047812 */ /* 0x000fca00078ef807 */
[----:B------:R-:W-:Y:S02]  /*c5b0*/  IMAD R4, R10, 0x3000, R4 ;  /* 0x000030000a047824 */ /* 0x000fe400078e0204 */
        /* <DEDUP_REMOVED lines=37> */
.L_x_10342:
[----:B------:R-:W2:Y:S01]  /*c810*/  LDL R7, [R1+0x4] ;  /* 0x0000040001077983 */ /* 0x000ea20000100800 */
        /* <DEDUP_REMOVED lines=22> */
[----:B------:R-:W-:-:S04]  /*c980*/  IMAD.WIDE.U32 R2, R18, UR4, R2 ;  /* 0x0000000412027c25 */ /* 0x000fc8000f8e0002 */
[----:B--2---:R-:W-:-:S04]  /*c990*/  IMAD R0, R7, UR4, RZ ;  /* 0x0000000407007c24 */ /* 0x004fc8000f8e02ff */
[----:B------:R-:W-:Y:S01]  /*c9a0*/  IMAD R0, R18, UR5, R0 ;  /* 0x0000000512007c24 */ /* 0x000fe2000f8e0200 */
[----:B------:R-:W-:Y:S02]  /*c9b0*/  ULDC.64 UR4, c[0x0][0x318] ;  /* 0x0000c60000047ab9 */ /* 0x000fe40000000a00 */
[----:B0-----:R-:W-:Y:S01]  /*c9c0*/  LEA R24, P0, R2, UR4, 0x1 ;  /* 0x0000000402187c11 */ /* 0x001fe2000f8008ff */
[----:B------:R-:W-:-:S05]  /*c9d0*/  IMAD.IADD R0, R0, 0x1, R3 ;  /* 0x0000000100007824 */ /* 0x000fca00078e0203 */
[----:B------:R-:W-:Y:S01]  /*c9e0*/  LEA.HI.X R0, R2, UR5, R0, 0x1, P0 ;  /* 0x0000000502007c11 */ /* 0x000fe200080f0c00 */
[----:B------:R-:W-:Y:S01]  /*c9f0*/  NOP ;  /* 0x0000000000007918 */ /* 0x000fe20000000000 */
[----:B------:R-:W-:-:S13]  /*ca00*/  PLOP3.LUT P0, PT, PT, PT, PT, 0x80, 0x0 ;  /* 0x000000000000781c */ /* 0x000fda0003f0f070 */
.L_x_10254:
[----:B------:R-:W-:Y:S02]  /*ca10*/  PLOP3.LUT P4, PT, P4, P0, PT, 0xa2, 0x0 ;  /* 0x000000000000781c */ /* 0x000fe40002781472 */
[----:B------:R-:W-:-:S08]  /*ca20*/  @P0 R2UR P4, UR4, R5 ;  /* 0x00000000050402ca */ /* 0x000fd00000080000 */
[----:B------:R-:W-:-:S05]  /*ca30*/  @P0 PLOP3.LUT P0, PT, P4, PT, PT, 0x80, 0x0 ;  /* 0x000000000000081c */ /* 0x000fca000270f070 */
[----:B------:R-:W-:Y:S01]  /*ca40*/  @!P4 SYNCS.ARRIVE.TRANS64.RED.A0T1 RZ, [UR4+0x2d850], RZ ;  /* 0x02d850ffffffc9a7 */ /* 0x000fe20008200404 */
[----:B------:R-:W-:Y:S07]  /*ca50*/  @!P4 ARRIVES.LDGSTSBAR.64.TRANSCNT [UR4+0x2d850] ;  /* 0x02d85000ff00c9b0 */ /* 0x000fee0008000a84 */
[----:B------:R-:W-:Y:S05]  /*ca60*/  @P0 BRA.U.ANY `(.L_x_10254) ;  /* 0xfffffffd00e80947 */ /* 0x000fea000393ffff */
[----:B------:R-:W-:Y:S01]  /*ca70*/  NOP ;  /* 0x0000000000007918 */ /* 0x000fe20000000000 */
[----:B------:R-:W2:Y:S01]  /*ca80*/  LDL R2, [R1+0x38] ;  /* 0x0000380001027983 */ /* 0x000ea20000100800 */
[----:B------:R-:W-:Y:S01]  /*ca90*/  IMAD.MOV.U32 R25, RZ, RZ, R0 ;  /* 0x000000ffff197224 */ /* 0x000fe200078e0000 */
[----:B--2---:R-:W-:-:S13]  /*caa0*/  ISETP.NE.AND P5, PT, R2, 0x3, PT ;  /* 0x000000030200780c */ /* 0x004fda0003fa5270 */
[----:B------:R-:W-:Y:S05]  /*cab0*/  @!P5 BRA `(.L_x_10255) ;  /* 0x000000000004d947 */ /* 0x000fea0003800000 */
[----:B------:R-:W-:Y:S01]  /*cac0*/  BPT.TRAP 0x1 ;  /* 0x000000040000795c */ /* 0x000fe20000300000 */
.L_x_10255:
[----:B------:R2:W-:Y:S01]  /*cad0*/  STL [R1], R27 ;  /* 0x0000001b01007387 */ /* 0x0005e20000100800 */
[C---:B------:R-:W-:Y:S01]  /*cae0*/  ISETP.GT.AND P0, PT, R27.reuse, RZ, PT ;  /* 0x000000ff1b00720c */ /* 0x040fe20003f04270 */
[----:B------:R2:W-:Y:S01]  /*caf0*/  SYNCS.ARRIVE.TRANS64.A1T0 RZ, [R5+URZ+0x2d850], RZ ;  /* 0x02d850ff05ff79a7 */ /* 0x0005e2000810003f */
[----:B------:R-:W-:Y:S01]  /*cb00*/  VIADD R0, R27, 0xffffffff ;  /* 0xffffffff1b007836 */ /* 0x000fe20000000000 */
[----:B------:R-:W-:Y:S01]  /*cb10*/  MOV R17, R29 ;  /* 0x0000001d00117202 */ /* 0x000fe20000000f00 */
[----:B------:R-:W-:-:S09]  /*cb20*/  IMAD.MOV.U32 R10, RZ, RZ, R26 ;  /* 0x000000ffff0a7224 */ /* 0x000fd200078e001a */
[----:B--2---:R-:W-:Y:S05]  /*cb30*/  @P0 BRA `(.L_x_10256) ;  /* 0xfffffff000440947 */ /* 0x004fea000383ffff */
.L_x_10243:
[----:B------:R-:W-:Y:S05]  /*cb40*/  BSYNC B0 ;  /* 0x0000000000007941 */ /* 0x000fea0003800000 */
.L_x_10242:
[----:B------:R-:W2:Y:S01]  /*cb50*/  S2R R2, SR_TID.X ;  /* 0x0000000000027919 */ /* 0x000ea20000002100 */
[----:B------:R-:W-:Y:S01]  /*cb60*/  BSSY B0, `(.L_x_10257) ;  /* 0x0000010000007945 */ /* 0x000fe20003800000 */
[----:B--2---:R-:W-:-:S04]  /*cb70*/  LOP3.LUT R2, R2, 0x7f, RZ, 0xc0, !PT ;  /* 0x0000007f02027812 */ /* 0x004fc800078ec0ff */
[----:B------:R-:W-:-:S13]  /*cb80*/  ISETP.NE.AND P0, PT, R2, RZ, PT ;  /* 0x000000ff0200720c */ /* 0x000fda0003f05270 */
[----:B------:R-:W-:Y:S05]  /*cb90*/  @P0 BRA `(.L_x_10258) ;  /* 0x0000000000300947 */ /* 0x000fea0003800000 */
[----:B0-----:R-:W0:Y:S01]  /*cba0*/  S2R R5, SR_LANEID ;  /* 0x0000000000057919 */ /* 0x001e220000000000 */
[----:B------:R-:W-:Y:S01]  /*cbb0*/  VOTEU.ANY UR4, UPT, PT ;  /* 0x0000000000047886 */ /* 0x000fe200038e0100 */
[----:B------:R-:W2:Y:S01]  /*cbc0*/  LDC.64 R2, c[0x0][0xc60] ;  /* 0x00031800ff027b82 */ /* 0x000ea20000000a00 */
[----:B-1----:R-:W0:Y:S02]  /*cbd0*/  FLO.U32 R0, UR4 ;  /* 0x0000000400007d00 */ /* 0x002e2400080e0000 */
[----:B0-----:R-:W-:-:S06]  /*cbe0*/  ISETP.EQ.U32.AND P0, PT, R0, R5, PT ;  /* 0x000000050000720c */ /* 0x001fcc0003f02070 */
[----:B------:R-:W2:Y:S07]  /*cbf0*/  POPC R5, UR4 ;  /* 0x0000000400057d09 */ /* 0x000eae0008000000 */
[----:B--2---:R-:W2:Y:S01]  /*cc00*/  @P0 ATOMG.E.ADD.STRONG.GPU PT, R3, desc[UR36][R2.64], R5 ;  /* 0x00000005020309a8 */ /* 0x004ea200081ee1e4 */
[----:B------:R-:W0:Y:S02]  /*cc10*/  S2R R4, SR_LTMASK ;  /* 0x0000000000047919 */ /* 0x000e240000003900 */
[----:B0-----:R-:W-:-:S04]  /*cc20*/  LOP3.LUT R4, R4, UR4, RZ, 0xc0, !PT ;  /* 0x0000000404047c12 */ /* 0x001fc8000f8ec0ff */
[----:B------:R-:W0:Y:S01]  /*cc30*/  POPC R7, R4 ;  /* 0x0000000400077309 */ /* 0x000e220000000000 */
[----:B--2---:R-:W0:Y:S02]  /*cc40*/  SHFL.IDX PT, R0, R3, R0, 0x1f ;  /* 0x00001f0003007589 */ /* 0x004e2400000e0000 */
[----:B0-----:R-:W-:-:S07]  /*cc50*/  IADD3 R16, R0, UR38, R7 ;  /* 0x0000002600107c10 */ /* 0x001fce000fffe007 */
.L_x_10258:
[----:B------:R-:W-:Y:S05]  /*cc60*/  BSYNC B0 ;  /* 0x0000000000007941 */ /* 0x000fea0003800000 */
.L_x_10257:
[----:B-1----:R-:W2:Y:S02]  /*cc70*/  LDL R0, [R1+0x38] ;  /* 0x0000380001007983 */ /* 0x002ea40000100800 */
[----:B--2---:R-:W-:-:S13]  /*cc80*/  ISETP.NE.AND P0, PT, R0, 0x3, PT ;  /* 0x000000030000780c */ /* 0x004fda0003f05270 */
[----:B------:R-:W-:Y:S05]  /*cc90*/  @!P0 BRA `(.L_x_10259) ;  /* 0x0000000000048947 */ /* 0x000fea0003800000 */
[----:B------:R-:W-:Y:S01]  /*cca0*/  BPT.TRAP 0x1 ;  /* 0x000000040000795c */ /* 0x000fe20000300000 */
.L_x_10259:
[----:B------:R-:W2:Y:S01]  /*ccb0*/  LDL.LU R2, [R1+0xc] ;  /* 0x00000c0001027983 */ /* 0x000ea20000300800 */
[----:B------:R-:W-:Y:S01]  /*ccc0*/  IMAD R0, R26, 0x8, R23 ;  /* 0x000000081a007824 */ /* 0x000fe200078e0217 */
[----:B------:R-:W-:Y:S01]  /*ccd0*/  SHF.L.U32 R3, R29, 0x1f, RZ ;  /* 0x0000001f1d037819 */ /* 0x000fe200000006ff */
[----:B------:R-:W-:Y:S03]  /*cce0*/  BSSY B0, `(.L_x_10260) ;  /* 0x0000004000007945 */ /* 0x000fe60003800000 */
[----:B------:R-:W1:Y:S01]  /*ccf0*/  SYNCS.PHASECHK.TRANS64.TRYWAIT P0, [R0+URZ+0x2d860], R3 ;  /* 0x02d86003000075a7 */ /* 0x000e62000800017f */
[----:B--2---:R-:W-:Y:S01]  /*cd00*/  IMAD R6, R27, -0x80, R2 ;  /* 0xffffff801b067824 */ /* 0x004fe200078e0202 */
[----:B-1----:R-:W-:Y:S06]  /*cd10*/  @!P0 BRA `(.L_x_10261) ;  /* 0x0000002c00e88947 */ /* 0x002fec0003800000 */
.L_x_10343:
[----:B------:R-:W-:Y:S05]  /*cd20*/  BSYNC B0 ;  /* 0x0000000000007941 */ /* 0x000fea0003800000 */
.L_x_10260:
[----:B------:R-:W0:Y:S01]  /*cd30*/  S2R R2, SR_TID.X ;  /* 0x0000000000027919 */ /* 0x000e220000002100 */
[----:B------:R-:W-:Y:S01]  /*cd40*/  UMOV UR4, 0xffffffff ;  /* 0xffffffff00047882 */ /* 0x000fe20000000000 */
[----:B------:R-:W2:Y:S01]  /*cd50*/  S2R R7, SR_TID.X ;  /* 0x0000000000077919 */ /* 0x000ea20000002100 */
[----:B0-----:R-:W-:Y:S01]  /*cd60*/  LOP3.LUT R5, R2, 0x7f, RZ, 0xc0, !PT ;  /* 0x0000007f02057812 */ /* 0x001fe200078ec0ff */
[----:B--2---:R-:W-:-:S03]  /*cd70*/  IMAD.SHL.U32 R2, R7, 0x8, RZ ;  /* 0x0000000807027824 */ /* 0x004fc600078e00ff */
[----:B------:R-:W-:Y:S01]  /*cd80*/  SHF.R.U32.HI R5, RZ, 0x2, R5 ;  /* 0x00000002ff057819 */ /* 0x000fe20000011605 */
[----:B------:R-:W-:Y:S01]  /*cd90*/  IMAD.SHL.U32 R4, R7, 0x8, RZ ;  /* 0x0000000807047824 */ /* 0x000fe200078e00ff */
[----:B------:R-:W-:Y:S02]  /*cda0*/  LOP3.LUT R2, R2, 0xd8, RZ, 0xc0, !PT ;  /* 0x000000d802027812 */ /* 0x000fe400078ec0ff */
[----:B------:R-:W-:Y:S02]  /*cdb0*/  IADD3 R6, -R5, R6, RZ ;  /* 0x0000000605067210 */ /* 0x000fe40007ffe1ff */
[----:B------:R-:W-:-:S04]  /*cdc0*/  LOP3.LUT R2, R2, 0x18, R7, 0x78, !PT ;  /* 0x0000001802027812 */ /* 0x000fc800078e7807 */
[----:B------:R-:W-:-:S05]  /*cdd0*/  LOP3.LUT R2, R2, 0x320, R4, 0xf8, !PT ;  /* 0x0000032002027812 */ /* 0x000fca00078ef804 */
[----:B------:R-:W-:Y:S01]  /*cde0*/  IMAD R4, R26, 0x3000, R2 ;  /* 0x000030001a047824 */ /* 0x000fe200078e0202 */
[----:B------:R-:W-:Y:S06]  /*cdf0*/  BRA.DIV UR4, `(.L_x_10262) ;  /* 0x0000002e04c47947 */ /* 0x000fec000b800000 */
[----:B------:R-:W0:Y:S01]  /*ce00*/  S2R R2, SR_TID.X ;  /* 0x0000000000027919 */ /* 0x000e220000002100 */
[----:B------:R-:W-:Y:S01]  /*ce10*/  ULDC UR4, c[0x0][0x2f4] ;  /* 0x0000bd0000047ab9 */ /* 0x000fe20000000800 */
[----:B------:R-:W-:Y:S01]  /*ce20*/  IMAD R4, R4, 0x2, R23 ;  /* 0x0000000204047824 */ /* 0x000fe200078e0217 */
[----:B------:R-:W2:Y:S04]  /*ce30*/  SHFL.IDX PT, R14, R24, RZ, 0x1c1f ;  /* 0x001c1fff180e7589 */ /* 0x000ea800000e0000 */
[----:B-1----:R-:W1:Y:S01]  /*ce40*/  SHFL.IDX PT, R3, R25, RZ, 0x1c1f ;  /* 0x001c1fff19037589 */ /* 0x002e6200000e0000 */
[----:B0-----:R-:W-:-:S05]  /*ce50*/  IMAD.SHL.U32 R7, R2, 0x8, RZ ;  /* 0x0000000802077824 */ /* 0x001fca00078e00ff */
[----:B------:R-:W-:-:S04]  /*ce60*/  LOP3.LUT R7, R7, 0x18, RZ, 0xc0, !PT ;  /* 0x0000001807077812 */ /* 0x000fc800078ec0ff */
[C---:B------:R-:W-:Y:S01]  /*ce70*/  ISETP.GE.AND P2, PT, R7.reuse, UR4, PT ;  /* 0x0000000407007c0c */ /* 0x040fe2000bf46270 */
[C---:B------:R-:W-:Y:S01]  /*ce80*/  IMAD.SHL.U32 R5, R7.reuse, 0x2, RZ ;  /* 0x0000000207057824 */ /* 0x040fe200078e00ff */
[C---:B------:R-:W-:Y:S02]  /*ce90*/  LOP3.LUT R8, R7.reuse, 0x20, RZ, 0xfc, !PT ;  /* 0x0000002007087812 */ /* 0x040fe400078efcff */
[----:B------:R-:W-:Y:S02]  /*cea0*/  ISETP.LT.OR P4, PT, R6, 0x1, P2 ;  /* 0x000000010600780c */ /* 0x000fe40001781670 */
[----:B--2---:R-:W-:Y:S02]  /*ceb0*/  IADD3 R2, P0, R14, R5, RZ ;  /* 0x000000050e027210 */ /* 0x004fe40007f1e0ff */
[----:B------:R-:W-:Y:S01]  /*cec0*/  LOP3.LUT R7, R7, 0x40, RZ, 0xfc, !PT ;  /* 0x0000004007077812 */ /* 0x000fe200078efcff */
[----:B------:R-:W0:Y:S01]  /*ced0*/  SHFL.IDX PT, R14, R24, 0x1, 0x1c1f ;  /* 0x003c1f00180e7f89 */ /* 0x000e2200000e0000 */
[----:B------:R-:W-:Y:S01]  /*cee0*/  ISETP.GE.AND P1, PT, R8, UR4, PT ;  /* 0x0000000408007c0c */ /* 0x000fe2000bf26270 */
[----:B-1----:R-:W-:Y:S01]  /*cef0*/  IMAD.X R3, RZ, RZ, R3, P0 ;  /* 0x000000ffff037224 */ /* 0x002fe200000e0603 */
[----:B------:R-:W-:-:S02]  /*cf00*/  ISETP.GE.AND P0, PT, R7, UR4, PT ;  /* 0x0000000407007c0c */ /* 0x000fc4000bf06270 */
[----:B------:R-:W-:-:S03]  /*cf10*/  ISETP.LT.OR P3, PT, R6, 0x1, P1 ;  /* 0x000000010600780c */ /* 0x000fc60000f61670 */
[----:B------:R-:W-:Y:S01]  /*cf20*/  LDGSTS.E.BYPASS.LTC128B.128 [R4+0x400], desc[UR36][R2.64], !P4 ;  /* 0x0040000002047fae */ /* 0x000fe2000e101d64 */
[----:B------:R-:W-:-:S09]  /*cf30*/  ISETP.LT.OR P4, PT, R6, 0x1, P0 ;  /* 0x000000010600780c */ /* 0x000fd20000781670 */
[----:B------:R-:W-:Y:S04]  /*cf40*/  LDGSTS.E.BYPASS.LTC128B.128 [R4+0x2400], desc[UR36][R2.64+0x40], !P3 ;  /* 0x0240004002047fae */ /* 0x000fe8000d901d64 */
[----:B------:R1:W-:Y:S01]  /*cf50*/  LDGSTS.E.BYPASS.LTC128B.128 [R4+0x4400], desc[UR36][R2.64+0x80], !P4 ;  /* 0x0440008002047fae */ /* 0x0003e2000e101d64 */
[----:B------:R-:W-:-:S03]  /*cf60*/  ISETP.LT.OR P4, PT, R6, 0x21, P2 ;  /* 0x000000210600780c */ /* 0x000fc60001781670 */
[----:B-1----:R-:W1:Y:S01]  /*cf70*/  SHFL.IDX PT, R3, R25, 0x1, 0x1c1f ;  /* 0x003c1f0019037f89 */ /* 0x002e6200000e0000 */
[----:B0-----:R-:W-:-:S03]  /*cf80*/  IADD3 R2, P3, R14, R5, RZ ;  /* 0x000000050e027210 */ /* 0x001fc60007f7e0ff */
[----:B------:R-:W0:Y:S01]  /*cf90*/  SHFL.IDX PT, R14, R24, 0x2, 0x1c1f ;  /* 0x005c1f00180e7f89 */ /* 0x000e2200000e0000 */
[----:B-1----:R-:W-:Y:S02]  /*cfa0*/  IADD3.X R3, RZ, R3, RZ, P3, !PT ;  /* 0x00000003ff037210 */ /* 0x002fe40001ffe4ff */
        /* <DEDUP_REMOVED lines=8> */
[----:B------:R-:W0:Y:S04]  /*d030*/  SHFL.IDX PT, R25, R25, 0x3, 0x1c1f ;  /* 0x007c1f0019197f89 */ /* 0x000e2800000e0000 */
[----:B------:R2:W3:Y:S01]  /*d040*/  SHFL.IDX PT, R14, R24, 0x3, 0x1c1f ;  /* 0x007c1f00180e7f89 */ /* 0x0004e200000e0000 */
[----:B-1----:R-:W-:Y:S01]  /*d050*/  IMAD.X R3, RZ, RZ, R3, P3 ;  /* 0x000000ffff037224 */ /* 0x002fe200018e0603 */
[----:B------:R-:W-:-:S04]  /*d060*/  ISETP.LT.OR P3, PT, R6, 0x41, P1 ;  /* 0x000000410600780c */ /* 0x000fc80000f61670 */
[----:B------:R2:W-:Y:S01]  /*d070*/  LDGSTS.E.BYPASS.LTC128B.128 [R4+0x1400], desc[UR36][R2.64], !P4 ;  /* 0x0140000002047fae */ /* 0x0005e2000e101d64 */
[----:B------:R-:W-:-:S08]  /*d080*/  ISETP.LT.OR P4, PT, R6, 0x41, P0 ;  /* 0x000000410600780c */ /* 0x000fd00000781670 */
[----:B------:R2:W-:Y:S05]  /*d090*/  LDGSTS.E.BYPASS.LTC128B.128 [R4+0x3400], desc[UR36][R2.64+0x40], !P3 ;  /* 0x0340004002047fae */ /* 0x0005ea000d901d64 */
[----:B0--3--:R2:W-:Y:S02]  /*d0a0*/  LDGSTS.E.BYPASS.LTC128B.128 [R4+0x5400], desc[UR36][R2.64+0x80], !P4 ;  /* 0x0540008002047fae */ /* 0x0095e4000e101d64 */
.L_x_10353:
[C---:B------:R-:W-:Y:S02]  /*d0b0*/  ISETP.LT.OR P2, PT, R6.reuse, 0x61, P2 ;  /* 0x000000610600780c */ /* 0x040fe40001741670 */
[C---:B------:R-:W-:Y:S02]  /*d0c0*/  ISETP.LT.OR P1, PT, R6.reuse, 0x61, P1 ;  /* 0x000000610600780c */ /* 0x040fe40000f21670 */
[----:B------:R-:W-:Y:S02]  /*d0d0*/  ISETP.LT.OR P0, PT, R6, 0x61, P0 ;  /* 0x000000610600780c */ /* 0x000fe40000701670 */
[----:B--2---:R-:W-:-:S05]  /*d0e0*/  IADD3 R2, P3, R14, R5, RZ ;  /* 0x000000050e027210 */ /* 0x004fca0007f7e0ff */
        /* <DEDUP_REMOVED lines=9> */
.L_x_10263:
        /* <DEDUP_REMOVED lines=11> */
.L_x_10264:
[----:B------:R-:W-:Y:S01]  /*d230*/  VIADD R26, R26, 0x1 ;  /* 0x000000011a1a7836 */ /* 0x000fe20000000000 */
[----:B------:R0:W-:Y:S04]  /*d240*/  SYNCS.ARRIVE.TRANS64.A1T0 RZ, [R0+URZ+0x2d850], RZ ;  /* 0x02d850ff00ff79a7 */ /* 0x0001e8000810003f */
[----:B------:R-:W-:-:S04]  /*d250*/  ISETP.NE.AND P0, PT, R26, 0x2, PT ;  /* 0x000000021a00780c */ /* 0x000fc80003f05270 */
[----:B0-----:R-:W-:Y:S02]  /*d260*/  SEL R0, RZ, 0x1, P0 ;  /* 0x00000001ff007807 */ /* 0x001fe40000000000 */
[----:B------:R-:W-:Y:S02]  /*d270*/  SEL R26, R26, RZ, P0 ;  /* 0x000000ff1a1a7207 */ /* 0x000fe40000000000 */
[----:B------:R-:W-:-:S07]  /*d280*/  LOP3.LUT R29, R29, R0, RZ, 0x3c, !PT ;  /* 0x000000001d1d7212 */ /* 0x000fce00078e3cff */
.L_x_10223:
[----:B------:R-:W-:Y:S05]  /*d290*/  BSYNC B7 ;  /* 0x0000000000077941 */ /* 0x000fea0003800000 */
.L_x_10221:
        /* <DEDUP_REMOVED lines=11> */
.L_x_10265:
[----:B0-----:R-:W0:Y:S01]  /*d350*/  S2R R0, SR_TID.X ;  /* 0x0000000000007919 */ /* 0x001e220000002100 */
[----:B------:R-:W-:Y:S01]  /*d360*/  UMOV UR4, 0xffffffff ;  /* 0xffffffff00047882 */ /* 0x000fe20000000000 */
[----:B0-----:R-:W-:-:S04]  /*d370*/  LOP3.LUT R8, R0, 0x1f, RZ, 0xc0, !PT ;  /* 0x0000001f00087812 */ /* 0x001fc800078ec0ff */
[----:B------:R-:W-:Y:S01]  /*d380*/  ISETP.NE.AND P0, PT, R8, 0x1f, PT ;  /* 0x0000001f0800780c */ /* 0x000fe20003f05270 */
[----:B------:R-:W-:-:S12]  /*d390*/  BRA.DIV UR4, `(.L_x_10267) ;  /* 0x0000002e04cc7947 */ /* 0x000fd8000b800000 */
[----:B------:R-:W-:Y:S01]  /*d3a0*/  IADD3 R5, R19, R8, RZ ;  /* 0x0000000813057210 */ /* 0x000fe20007ffe0ff */
[----:B------:R-:W-:-:S03]  /*d3b0*/  ULDC UR4, c[0x0][0xc3c] ;  /* 0x00030f0000047ab9 */ /* 0x000fc60000000800 */
[----:B------:R-:W-:-:S13]  /*d3c0*/  ISETP.GE.OR P1, PT, R5, UR4, !P0 ;  /* 0x0000000405007c0c */ /* 0x000fda000c726670 */
[----:B------:R-:W0:Y:S02]  /*d3d0*/  @!P1 LDC.64 R2, c[0x0][0xc80] ;  /* 0x00032000ff029b82 */ /* 0x000e240000000a00 */
[----:B0-----:R-:W-:-:S06]  /*d3e0*/  @!P1 IMAD.WIDE R2, R5, 0x4, R2 ;  /* 0x0000000405029825 */ /* 0x001fcc00078e0202 */
[----:B------:R0:W2:Y:S01]  /*d3f0*/  @!P1 LDG.E R3, desc[UR36][R2.64] ;  /* 0x0000002402039981 */ /* 0x0000a2000c1e1900 */
[C---:B------:R-:W-:Y:S02]  /*d400*/  ISETP.GE.U32.AND P2, PT, R8.reuse, 0x2, PT ;  /* 0x000000020800780c */ /* 0x040fe40003f46070 */
[C---:B------:R-:W-:Y:S01]  /*d410*/  ISETP.GE.U32.AND P3, PT, R8.reuse, 0x4, PT ;  /* 0x000000040800780c */ /* 0x040fe20003f66070 */
[----:B------:R-:W-:Y:S01]  /*d420*/  SHFL.IDX PT, R0, R16, RZ, 0x1f ;  /* 0x00001fff10007589 */ /* 0x000fe200000e0000 */
[C---:B------:R-:W-:Y:S02]  /*d430*/  ISETP.GE.U32.AND P4, PT, R8.reuse, 0x8, PT ;  /* 0x000000080800780c */ /* 0x040fe40003f86070 */
[C---:B------:R-:W-:Y:S01]  /*d440*/  ISETP.GE.U32.AND P5, PT, R8.reuse, 0x10, PT ;  /* 0x000000100800780c */ /* 0x040fe20003fa6070 */
[----:B------:R-:W-:Y:S01]  /*d450*/  SHFL.IDX PT, R4, R16, 0x1, 0x1f ;  /* 0x00201f0010047f89 */ /* 0x000fe200000e0000 */
[----:B0-----:R-:W-:Y:S02]  /*d460*/  IMAD.MOV.U32 R2, RZ, RZ, RZ ;  /* 0x000000ffff027224 */ /* 0x001fe400078e00ff */
[----:B--2---:R-:W-:Y:S01]  /*d470*/  @!P1 IMAD.MOV.U32 R2, RZ, RZ, R3 ;  /* 0x000000ffff029224 */ /* 0x004fe200078e0003 */
[----:B------:R-:W-:-:S04]  /*d480*/  ISETP.NE.AND P1, PT, R8, RZ, PT ;  /* 0x000000ff0800720c */ /* 0x000fc80003f25270 */
        /* <DEDUP_REMOVED lines=16> */
.L_x_10363:
[----:B------:R-:W-:Y:S02]  /*d590*/  ULDC UR4, c[0x0][0xc38] ;  /* 0x00030e0000047ab9 */ /* 0x000fe40000000800 */
[----:B------:R-:W-:-:S04]  /*d5a0*/  IMAD.U32 R16, RZ, RZ, UR4 ;  /* 0x00000004ff107e24 */ /* 0x000fc8000f8e00ff */
[----:B-1----:R-:W-:-:S04]  /*d5b0*/  IMAD R5, R14, R16, RZ ;  /* 0x000000100e057224 */ /* 0x002fc800078e02ff */
[----:B------:R-:W-:-:S05]  /*d5c0*/  IMAD.IADD R4, R4, 0x1, R5 ;  /* 0x0000000104047824 */ /* 0x000fca00078e0205 */
[----:B------:R-:W-:-:S13]  /*d5d0*/  ISETP.GT.AND P6, PT, R4, R0, PT ;  /* 0x000000000400720c */ /* 0x000fda0003fc4270 */
[----:B------:R-:W-:Y:S05]  /*d5e0*/  @P6 BRA `(.L_x_10268) ;  /* 0x00000000009c6947 */ /* 0x000fea0003800000 */
.L_x_10273:
[----:B------:R-:W1:Y:S01]  /*d5f0*/  LDC R6, c[0x0][0xc3c] ;  /* 0x00030f00ff067b82 */ /* 0x000e620000000800 */
[----:B------:R-:W-:-:S04]  /*d600*/  IADD3 R19, R19, 0x1f, RZ ;  /* 0x0000001f13137810 */ /* 0x000fc80007ffe0ff */
[----:B-1----:R-:W-:-:S13]  /*d610*/  ISETP.GE.AND P6, PT, R19, R6, PT ;  /* 0x000000061300720c */ /* 0x002fda0003fc6270 */
[----:B------:R-:W-:Y:S05]  /*d620*/  @P6 BRA `(.L_x_10269) ;  /* 0x0000000400446947 */ /* 0x000fea0003800000 */
[----:B------:R-:W1:Y:S01]  /*d630*/  S2R R2, SR_TID.X ;  /* 0x0000000000027919 */ /* 0x000e620000002100 */
[----:B------:R-:W-:Y:S01]  /*d640*/  BSSY B0, `(.L_x_10270) ;  /* 0x0000009000007945 */ /* 0x000fe20003800000 */
[----:B-1----:R-:W-:-:S05]  /*d650*/  LOP3.LUT R2, R2, 0x1f, RZ, 0xc0, !PT ;  /* 0x0000001f02027812 */ /* 0x002fca00078ec0ff */
[----:B------:R-:W-:Y:S02]  /*d660*/  IMAD.IADD R5, R19, 0x1, R2 ;  /* 0x0000000113057824 */ /* 0x000fe400078e0202 */
[----:B------:R-:W-:-:S03]  /*d670*/  IMAD.MOV.U32 R2, RZ, RZ, RZ ;  /* 0x000000ffff027224 */ /* 0x000fc600078e00ff */
[----:B------:R-:W-:-:S13]  /*d680*/  ISETP.GE.OR P6, PT, R5, R6, !P0 ;  /* 0x000000060500720c */ /* 0x000fda00047c6670 */
[----:B------:R-:W-:Y:S05]  /*d690*/  @P6 BRA `(.L_x_10271) ;  /* 0x00000000000c6947 */ /* 0x000fea0003800000 */
[----:B0-----:R-:W0:Y:S02]  /*d6a0*/  LDC.64 R2, c[0x0][0xc80] ;  /* 0x00032000ff027b82 */ /* 0x001e240000000a00 */
[----:B0-----:R-:W-:-:S06]  /*d6b0*/  IMAD.WIDE R2, R5, 0x4, R2 ;  /* 0x0000000405027825 */ /* 0x001fcc00078e0202 */
[----:B------:R1:W5:Y:S02]  /*d6c0*/  LDG.E R2, desc[UR36][R2.64] ;  /* 0x0000002402027981 */ /* 0x000364000c1e1900 */
.L_x_10271:
[----:B------:R-:W-:Y:S05]  /*d6d0*/  BSYNC B0 ;  /* 0x0000000000007941 */ /* 0x000fea0003800000 */
.L_x_10270:
[----:B------:R-:W-:-:S03]  /*d6e0*/  UMOV UR4, 0xffffffff ;  /* 0xffffffff00047882 */ /* 0x000fc60000000000 */
[----:B------:R-:W-:Y:S05]  /*d6f0*/  BRA.DIV UR4, `(.L_x_10272) ;  /* 0x0000003204187947 */ /* 0x000fea000b800000 */
[----:B-----5:R-:W2:Y:S02]  /*d700*/  SHFL.UP PT, R14, R2, 0x1, RZ ;  /* 0x04200000020e7989 */ /* 0x020ea400000e00ff */
[----:B--2---:R-:W-:-:S05]  /*d710*/  SEL R13, R14, RZ, P1 ;  /* 0x000000ff0e0d7207 */ /* 0x004fca0000800000 */
[----:B------:R-:W-:-:S05]  /*d720*/  IMAD.IADD R13, R2, 0x1, R13 ;  /* 0x00000001020d7824 */ /* 0x000fca00078e020d */
[----:B------:R-:W2:Y:S02]  /*d730*/  SHFL.UP PT, R14, R13, 0x2, RZ ;  /* 0x044000000d0e7989 */ /* 0x000ea400000e00ff */
[----:B--2---:R-:W-:-:S05]  /*d740*/  SEL R14, R14, RZ, P2 ;  /* 0x000000ff0e0e7207 */ /* 0x004fca0001000000 */
[----:B01----:R-:W-:-:S05]  /*d750*/  IMAD.IADD R3, R13, 0x1, R14 ;  /* 0x000000010d037824 */ /* 0x003fca00078e020e */
        /* <DEDUP_REMOVED lines=10> */
.L_x_10371:
[----:B------:R-:W-:Y:S02]  /*d800*/  ULDC UR4, c[0x0][0xc38] ;  /* 0x00030e0000047ab9 */ /* 0x000fe40000000800 */
[----:B------:R-:W-:-:S04]  /*d810*/  IMAD.U32 R16, RZ, RZ, UR4 ;  /* 0x00000004ff107e24 */ /* 0x000fc8000f8e00ff */
[----:B-1----:R-:W-:-:S04]  /*d820*/  IMAD R5, R14, R16, RZ ;  /* 0x000000100e057224 */ /* 0x002fc800078e02ff */
[----:B------:R-:W-:-:S05]  /*d830*/  IMAD.IADD R4, R5, 0x1, R4 ;  /* 0x0000000105047824 */ /* 0x000fca00078e0204 */
[----:B------:R-:W-:-:S13]  /*d840*/  ISETP.GT.AND P6, PT, R4, R0, PT ;  /* 0x000000000400720c */ /* 0x000fda0003fc4270 */
[----:B------:R-:W-:Y:S05]  /*d850*/  @!P6 BRA `(.L_x_10273) ;  /* 0xfffffffc0064e947 */ /* 0x000fea000383ffff */
.L_x_10268:
        /* <DEDUP_REMOVED lines=8> */
.L_x_10375:
[----:B------:R-:W-:Y:S01]  /*d8e0*/  ISETP.NE.AND P0, PT, R6, RZ, PT ;  /* 0x000000ff0600720c */ /* 0x000fe20003f05270 */
[----:B------:R-:W-:-:S12]  /*d8f0*/  IMAD.MOV.U32 R14, RZ, RZ, RZ ;  /* 0x000000ffff0e7224 */ /* 0x000fd800078e00ff */
[----:B------:R-:W-:Y:S05]  /*d900*/  @!P0 BRA `(.L_x_10275) ;  /* 0x0000000000108947 */ /* 0x000fea0003800000 */
[----:B------:R-:W-:Y:S01]  /*d910*/  UMOV UR4, 0xffffffff ;  /* 0xffffffff00047882 */ /* 0x000fe20000000000 */
[----:B------:R-:W-:Y:S02]  /*d920*/  VIADD R12, R4, 0xffffffff ;  /* 0xffffffff040c7836 */ /* 0x000fe40000000000 */
[----:B------:R-:W-:Y:S05]  /*d930*/  BRA.DIV UR4, `(.L_x_10276) ;  /* 0x00000032048c7947 */ /* 0x000fea000b800000 */
[----:B------:R3:W4:Y:S02]  /*d940*/  SHFL.IDX PT, R14, R3, R12, 0x1f ;  /* 0x00001f0c030e7589 */ /* 0x00072400000e0000 */
.L_x_10275:
[----:B--2---:R-:W-:Y:S01]  /*d950*/  IABS R6, R17 ;  /* 0x0000001100067213 */ /* 0x004fe20000000000 */
[----:B----4-:R-:W-:Y:S01]  /*d960*/  IMAD R16, R14, R16, R5 ;  /* 0x000000100e107224 */ /* 0x010fe200078e0205 */
[----:B-1----:R-:W-:Y:S01]  /*d970*/  MOV R2, RZ ;  /* 0x000000ff00027202 */ /* 0x002fe20000000f00 */
[----:B------:R-:W-:Y:S01]  /*d980*/  IMAD.IADD R19, R4, 0x1, R19 ;  /* 0x0000000104137824 */ /* 0x000fe200078e0213 */
[----:B------:R-:W1:Y:S01]  /*d990*/  I2F.RP R7, R6 ;  /* 0x0000000600077306 */ /* 0x000e620000209400 */
[----:B------:R-:W-:-:S07]  /*d9a0*/  IMAD.IADD R0, R0, 0x1, -R16 ;  /* 0x0000000100007824 */ /* 0x000fce00078e0a10 */
[----:B-1----:R-:W0:Y:S02]  /*d9b0*/  MUFU.RCP R7, R7 ;  /* 0x0000000700077308 */ /* 0x002e240000001000 */
[----:B0--3--:R-:W-:-:S06]  /*d9c0*/  VIADD R3, R7, 0xffffffe ;  /* 0x0ffffffe07037836 */ /* 0x009fcc0000000000 */
[----:B------:R-:W0:Y:S02]  /*d9d0*/  F2I.FTZ.U32.TRUNC.NTZ R3, R3 ;  /* 0x0000000300037305 */ /* 0x000e24000021f000 */
[----:B0-----:R-:W-:-:S04]  /*d9e0*/  IMAD.MOV R5, RZ, RZ, -R3 ;  /* 0x000000ffff057224 */ /* 0x001fc800078e0a03 */
[----:B------:R-:W-:-:S04]  /*d9f0*/  IMAD R5, R5, R6, RZ ;  /* 0x0000000605057224 */ /* 0x000fc800078e02ff */
[----:B------:R-:W-:Y:S01]  /*da00*/  IMAD.HI.U32 R2, R3, R5, R2 ;  /* 0x0000000503027227 */ /* 0x000fe200078e0002 */
[----:B------:R-:W-:Y:S02]  /*da10*/  IABS R5, R17 ;  /* 0x0000001100057213 */ /* 0x000fe40000000000 */
[----:B------:R-:W-:-:S03]  /*da20*/  IABS R3, R0 ;  /* 0x0000000000037213 */ /* 0x000fc60000000000 */
        /* <DEDUP_REMOVED lines=17> */
.L_x_10269:
[----:B------:R-:W-:Y:S01]  /*db40*/  UMOV UR4, URZ ;  /* 0x0000003f00047c82 */ /* 0x000fe20008000000 */
[----:B------:R-:W-:Y:S01]  /*db50*/  UMOV UR5, URZ ;  /* 0x0000003f00057c82 */ /* 0x000fe20008000000 */
[----:B------:R-:W-:Y:S01]  /*db60*/  ULDC UR6, c[0x0][0xc3c] ;  /* 0x00030f0000067ab9 */ /* 0x000fe20000000800 */
[----:B------:R-:W-:Y:S01]  /*db70*/  MOV R16, R0 ;  /* 0x0000000000107202 */ /* 0x000fe20000000f00 */
[----:B------:R-:W-:Y:S02]  /*db80*/  IMAD.U32 R17, RZ, RZ, UR4 ;  /* 0x00000004ff117e24 */ /* 0x000fe4000f8e00ff */
[----:B------:R-:W-:Y:S02]  /*db90*/  IMAD.U32 R18, RZ, RZ, UR5 ;  /* 0x00000005ff127e24 */ /* 0x000fe4000f8e00ff */
[----:B------:R-:W-:-:S07]  /*dba0*/  IMAD.U32 R19, RZ, RZ, UR6 ;  /* 0x00000006ff137e24 */ /* 0x000fce000f8e00ff */
.L_x_10277:
[----:B------:R-:W1:Y:S01]  /*dbb0*/  S2R R0, SR_TID.X ;  /* 0x0000000000007919 */ /* 0x000e620000002100 */
[----:B------:R-:W-:Y:S05]  /*dbc0*/  WARPSYNC.ALL ;  /* 0x0000000000007948 */ /* 0x000fea0003800000 */
[----:B------:R-:W-:Y:S01]  /*dbd0*/  BAR.SYNC.DEFER_BLOCKING 0x4, 0x200 ;  /* 0x0108000000007b1d */ /* 0x000fe20000010000 */
[----:B-1----:R-:W-:-:S04]  /*dbe0*/  LOP3.LUT R0, R0, 0x1f, RZ, 0xc0, !PT ;  /* 0x0000001f00007812 */ /* 0x002fc800078ec0ff */
[----:B------:R-:W-:-:S13]  /*dbf0*/  ISETP.NE.AND P0, PT, R0, RZ, PT ;  /* 0x000000ff0000720c */ /* 0x000fda0003f05270 */
[----:B0-----:R-:W0:Y:S01]  /*dc00*/  @!P0 S2R R3, SR_CgaCtaId ;  /* 0x0000000000038919 */ /* 0x001e220000008800 */
[----:B------:R-:W-:-:S04]  /*dc10*/  @!P0 MOV R0, 0x400 ;  /* 0x0000040000008802 */ /* 0x000fc80000000f00 */
[----:B0-----:R-:W-:-:S05]  /*dc20*/  @!P0 LEA R23, R3, R0, 0x18 ;  /* 0x0000000003178211 */ /* 0x001fca00078ec0ff */
[----:B------:R0:W-:Y:S01]  /*dc30*/  @!P0 STS.128 [R23+0x2d8d0], R16 ;  /* 0x02d8d01017008388 */ /* 0x0001e20000000c00 */
[----:B------:R-:W-:Y:S06]  /*dc40*/  BAR.ARV 0x5, 0x200 ;  /* 0x0148000000007b1d */ /* 0x000fec0000002000 */
.L_x_10266:
[----:B------:R-:W-:Y:S02]  /*dc50*/  ULDC UR4, c[0x0][0xc3c] ;  /* 0x00030f0000047ab9 */ /* 0x000fe40000000800 */
[----:B--2---:R-:W-:-:S13]  /*dc60*/  ISETP.GE.AND P0, PT, R19, UR4, PT ;  /* 0x0000000413007c0c */ /* 0x004fda000bf06270 */
[----:B------:R-:W-:Y:S05]  /*dc70*/  @!P0 BRA `(.L_x_10278) ;  /* 0xffffffb800f48947 */ /* 0x000fea000383ffff */
[----:B------:R-:W-:Y:S05]  /*dc80*/  BSYNC B8 ;  /* 0x0000000000087941 */ /* 0x000fea0003800000 */
.L_x_10217:
[----:B0-----:R-:W2:Y:S01]  /*dc90*/  LDL.LU R0, [R1+0x30] ;  /* 0x0000300001007983 */ /* 0x001ea20000300800 */
[----:B------:R-:W-:Y:S01]  /*dca0*/  BSSY B0, `(.L_x_10279) ;  /* 0x000000b000007945 */ /* 0x000fe20003800000 */
[----:B------:R-:W0:Y:S01]  /*dcb0*/  S2R R5, SR_CgaCtaId ;  /* 0x0000000000057919 */ /* 0x000e220000008800 */
[----:B--2---:R-:W-:-:S05]  /*dcc0*/  VIADD R0, R0, 0x1 ;  /* 0x0000000100007836 */ /* 0x004fca0000000000 */
[----:B------:R-:W-:-:S04]  /*dcd0*/  LEA.HI R2, R0, R0, RZ, 0x1 ;  /* 0x0000000000027211 */ /* 0x000fc800078f08ff */
[----:B------:R-:W-:Y:S02]  /*dce0*/  LOP3.LUT R3, R2, 0xfffffffe, RZ, 0xc0, !PT ;  /* 0xfffffffe02037812 */ /* 0x000fe400078ec0ff */
[----:B------:R-:W-:Y:S02]  /*dcf0*/  MOV R2, 0x400 ;  /* 0x0000040000027802 */ /* 0x000fe40000000f00 */
[----:B------:R-:W-:Y:S02]  /*dd00*/  IADD3 R0, R0, -R3, RZ ;  /* 0x8000000300007210 */ /* 0x000fe40007ffe0ff */
[----:B0-----:R-:W-:Y:S02]  /*dd10*/  LEA R5, R5, R2, 0x18 ;  /* 0x0000000205057211 */ /* 0x001fe400078ec0ff */
[----:B------:R-:W-:-:S04]  /*dd20*/  SHF.L.U32 R0, R0, 0x1f, RZ ;  /* 0x0000001f00007819 */ /* 0x000fc800000006ff */
[----:B------:R-:W0:Y:S02]  /*dd30*/  SYNCS.PHASECHK.TRANS64.TRYWAIT P0, [R5+URZ+0x2d820], R0 ;  /* 0x02d82000050075a7 */ /* 0x000e24000800017f */
[----:B0-----:R-:W-:Y:S05]  /*dd40*/  @!P0 BRA `(.L_x_10280) ;  /* 0x0000002c00ac8947 */ /* 0x001fea0003800000 */
.L_x_10378:
[----:B------:R-:W-:Y:S05]  /*dd50*/  BSYNC B0 ;  /* 0x0000000000007941 */ /* 0x000fea0003800000 */
.L_x_10279:
[----:B------:R-:W-:-:S03]  /*dd60*/  UMOV UR4, 0xffffffff ;  /* 0xffffffff00047882 */ /* 0x000fc60000000000 */
[----:B------:R-:W-:Y:S05]  /*dd70*/  BRA.DIV UR4, `(.L_x_10281) ;  /* 0x0000002e04b47947 */ /* 0x000fea000b800000 */
[----:B0-----:R-:W0:Y:S02]  /*dd80*/  S2R R0, SR_TID.X ;  /* 0x0000000000007919 */ /* 0x001e240000002100 */
[----:B0-----:R-:W-:-:S04]  /*dd90*/  SHF.R.U32.HI R0, RZ, 0x5, R0 ;  /* 0x00000005ff007819 */ /* 0x001fc80000011600 */
[----:B------:R-:W-:-:S05]  /*dda0*/  LOP3.LUT R0, R0, 0x3, RZ, 0xc0, !PT ;  /* 0x0000000300007812 */ /* 0x000fca00078ec0ff */
[----:B------:R0:W2:Y:S02]  /*ddb0*/  SHFL.IDX PT, R14, R0, RZ, 0x1f ;  /* 0x00001fff000e7589 */ /* 0x0000a400000e0000 */
.L_x_10381:
[----:B--2---:R-:W-:Y:S01]  /*ddc0*/  ISETP.NE.AND P0, PT, R14, RZ, PT ;  /* 0x000000ff0e00720c */ /* 0x004fe20003f05270 */
[----:B------:R-:W-:-:S12]  /*ddd0*/  BSSY B0, `(.L_x_10282) ;  /* 0x0000024000007945 */ /* 0x000fd80003800000 */
[----:B------:R-:W-:Y:S05]  /*dde0*/  @P0 BRA `(.L_x_10283) ;  /* 0x0000000000880947 */ /* 0x000fea0003800000 */
[----:B------:R-:W-:-:S03]  /*ddf0*/  UMOV UR4, 0xffffffff ;  /* 0xffffffff00047882 */ /* 0x000fc60000000000 */
[----:B------:R-:W-:Y:S05]  /*de00*/  BRA.DIV UR4, `(.L_x_10284) ;  /* 0x0000002e04c47947 */ /* 0x000fea000b800000 */
[----:B------:R-:W-:-:S13]  /*de10*/  ELECT P6, URZ, PT ;  /* 0x00000000003f782f */ /* 0x000fda00038c0000 */
.L_x_10384:
[----:B------:R-:W-:Y:S05]  /*de20*/  @!P6 BRA `(.L_x_10283) ;  /* 0x000000000078e947 */ /* 0x000fea0003800000 */
[----:B0-----:R-:W2:Y:S02]  /*de30*/  LDL.LU R0, [R1+0x1c] ;  /* 0x00001c0001007983 */ /* 0x001ea40000300800 */
[----:B--2---:R-:W-:-:S04]  /*de40*/  LOP3.LUT R0, R0, 0x2, RZ, 0xfc, !PT ;  /* 0x0000000200007812 */ /* 0x004fc800078efcff */
[----:B------:R-:W-:-:S13]  /*de50*/  ISETP.NE.AND P0, PT, R0, 0x3, PT ;  /* 0x000000030000780c */ /* 0x000fda0003f05270 */
[----:B------:R-:W-:Y:S05]  /*de60*/  @!P0 BRA `(.L_x_10285) ;  /* 0x0000000000048947 */ /* 0x000fea0003800000 */
[----:B------:R-:W-:Y:S01]  /*de70*/  BPT.TRAP 0x1 ;  /* 0x000000040000795c */ /* 0x000fe20000300000 */
.L_x_10285:
[C---:B------:R-:W-:Y:S01]  /*de80*/  IMAD R3, R26.reuse, 0x8, R5 ;  /* 0x000000081a037824 */ /* 0x040fe200078e0205 */
[----:B------:R-:W-:Y:S01]  /*de90*/  SHF.L.U32 R2, R29, 0x1f, RZ ;  /* 0x0000001f1d027819 */ /* 0x000fe200000006ff */
[----:B------:R-:W-:-:S03]  /*dea0*/  VIADD R26, R26, 0x1 ;  /* 0x000000011a1a7836 */ /* 0x000fc60000000000 */
[----:B------:R-:W0:Y:S02]  /*deb0*/  SYNCS.PHASECHK.TRANS64.TRYWAIT P1, [R3+URZ+0x2d840], R2 ;  /* 0x02d84002030075a7 */ /* 0x000e24000802017f */
[----:B------:R-:W-:-:S04]  /*dec0*/  ISETP.NE.AND P2, PT, R26, 0x2, PT ;  /* 0x000000021a00780c */ /* 0x000fc80003f45270 */
[----:B------:R-:W-:Y:S01]  /*ded0*/  SEL R0, RZ, 0x1, P2 ;  /* 0x00000001ff007807 */ /* 0x000fe20001000000 */
[----:B0-----:R-:W-:Y:S08]  /*dee0*/  @!P1 BRA `(.L_x_10286) ;  /* 0x0000002c00ac9947 */ /* 0x001ff00003800000 */
.L_x_10385:
[----:B------:R-:W-:Y:S02]  /*def0*/  SEL R26, R26, RZ, P2 ;  /* 0x000000ff1a1a7207 */ /* 0x000fe40001000000 */
[----:B------:R-:W-:Y:S01]  /*df00*/  LOP3.LUT R0, R29, R0, RZ, 0x3c, !PT ;  /* 0x000000001d007212 */ /* 0x000fe200078e3cff */
[----:B------:R-:W-:Y:S06]  /*df10*/  @!P0 BRA `(.L_x_10287) ;  /* 0x0000000000048947 */ /* 0x000fec0003800000 */
[----:B------:R-:W-:Y:S01]  /*df20*/  BPT.TRAP 0x1 ;  /* 0x000000040000795c */ /* 0x000fe20000300000 */
.L_x_10287:
[----:B------:R-:W-:Y:S01]  /*df30*/  IMAD R5, R26, 0x8, R5 ;  /* 0x000000081a057824 */ /* 0x000fe200078e0205 */
[----:B------:R-:W-:-:S04]  /*df40*/  SHF.L.U32 R0, R0, 0x1f, RZ ;  /* 0x0000001f00007819 */ /* 0x000fc800000006ff */
[----:B------:R-:W2:Y:S02]  /*df50*/  SYNCS.PHASECHK.TRANS64.TRYWAIT P1, [R5+URZ+0x2d840], R0 ;  /* 0x02d84000050075a7 */ /* 0x000ea4000802017f */
[----:B--2---:R-:W-:Y:S05]  /*df60*/  @!P1 BRA `(.L_x_10288) ;  /* 0x0000002c00a09947 */ /* 0x004fea0003800000 */
.L_x_10386:
[----:B------:R-:W-:Y:S05]  /*df70*/  @!P0 BRA `(.L_x_10289) ;  /* 0x0000000000048947 */ /* 0x000fea0003800000 */
[----:B------:R-:W-:Y:S01]  /*df80*/  BPT.TRAP 0x1 ;  /* 0x000000040000795c */ /* 0x000fe20000300000 */
.L_x_10289:
[----:B------:R-:W3:Y:S02]  /*df90*/  SYNCS.PHASECHK.TRANS64.TRYWAIT P1, [R3+URZ+0x2d860], R2 ;  /* 0x02d86002030075a7 */ /* 0x000ee4000802017f */
[----:B---3--:R-:W-:Y:S05]  /*dfa0*/  @!P1 BRA `(.L_x_10290) ;  /* 0x0000002c00a49947 */ /* 0x008fea0003800000 */
.L_x_10387:
[----:B------:R-:W-:Y:S05]  /*dfb0*/  @!P0 BRA `(.L_x_10291) ;  /* 0x0000000000048947 */ /* 0x000fea0003800000 */
[----:B------:R-:W-:Y:S01]  /*dfc0*/  BPT.TRAP 0x1 ;  /* 0x000000040000795c */ /* 0x000fe20000300000 */
.L_x_10291:
[----:B----4-:R4:W0:Y:S02]  /*dfd0*/  SYNCS.PHASECHK.TRANS64.TRYWAIT P0, [R5+URZ+0x2d860], R0 ;  /* 0x02d86000050075a7 */ /* 0x010824000800017f */
[----:B0-----:R-:W-:Y:S05]  /*dfe0*/  @!P0 NANOSLEEP.SYNCS 0x989680 ;  /* 0x009896800000895d */ /* 0x001fea0003900000 */
[----:B------:R-:W0:Y:S02]  /*dff0*/  @!P0 SYNCS.PHASECHK.TRANS64 P0, [R5+URZ+0x2d860], R0 ;  /* 0x02d86000050085a7 */ /* 0x000e24000800007f */
[----:B0-----:R-:W-:Y:S05]  /*e000*/  @!P0 BRA `(.L_x_10291) ;  /* 0xfffffffc00f08947 */ /* 0x001fea000383ffff */
.L_x_10283:
[----:B------:R-:W-:Y:S05]  /*e010*/  BSYNC B0 ;  /* 0x0000000000007941 */ /* 0x000fea0003800000 */
.L_x_10282:
[----:B------:R-:W-:Y:S05]  /*e020*/  EXIT ;  /* 0x000000000000794d */ /* 0x000fea0003800000 */
.L_x_10173:
[----:B0-----:R-:W-:-:S04]  /*e030*/  IMAD.U32 R3, RZ, RZ, UR41 ;  /* 0x00000029ff037e24 */ /* 0x001fc8000f8e00ff */
[----:B------:R0:W1:Y:S03]  /*e040*/  SYNCS.PHASECHK.TRANS64.TRYWAIT P1, [R3+URZ+0x2d800], R0 ;  /* 0x02d80000030075a7 */ /* 0x000066000802017f */
[----:B-1----:R-:W-:Y:S05]  /*e050*/  @!P1 NANOSLEEP.SYNCS 0x989680 ;  /* 0x009896800000995d */ /* 0x002fea0003900000 */
[----:B------:R-:W1:Y:S02]  /*e060*/  @!P1 SYNCS.PHASECHK.TRANS64 P1, [R3+URZ+0x2d800], R0 ;  /* 0x02d80000030095a7 */ /* 0x000e64000802007f */
[----:B-1----:R-:W-:Y:S05]  /*e070*/  @!P1 BRA `(.L_x_10173) ;  /* 0xfffffffc00ec9947 */ /* 0x002fea000383ffff */
[----:B------:R-:W-:Y:S05]  /*e080*/  BRA `(.L_x_10292) ;  /* 0xffffff3400307947 */ /* 0x000fea000383ffff */
.L_x_10177:
[----:B-1----:R1:W2:Y:S02]  /*e090*/  SYNCS.PHASECHK.TRANS64.TRYWAIT P1, [R0+URZ+0x2d830], R3 ;  /* 0x02d83003000075a7 */ /* 0x0022a4000802017f */
[----:B--2---:R-:W-:Y:S05]  /*e0a0*/  @!P1 NANOSLEEP.SYNCS 0x989680 ;  /* 0x009896800000995d */ /* 0x004fea0003900000 */
[----:B------:R-:W2:Y:S02]  /*e0b0*/  @!P1 SYNCS.PHASECHK.TRANS64 P1, [R0+URZ+0x2d830], R3 ;  /* 0x02d83003000095a7 */ /* 0x000ea4000802007f */
[----:B--2---:R-:W-:Y:S05]  /*e0c0*/  @!P1 BRA `(.L_x_10177) ;  /* 0xfffffffc00f09947 */ /* 0x004fea000383ffff */
[----:B------:R-:W-:Y:S05]  /*e0d0*/  BRA `(.L_x_10176) ;  /* 0xffffff34004c7947 */ /* 0x000fea000383ffff */
.L_x_10183:
[----:B-1----:R-:W-:-:S04]  /*e0e0*/  MOV R9, UR6 ;  /* 0x0000000600097c02 */ /* 0x002fc80008000f00 */
[----:B------:R1:W2:Y:S03]  /*e0f0*/  SYNCS.PHASECHK.TRANS64.TRYWAIT P1, [R9+URZ+0x2d830], R8 ;  /* 0x02d83008090075a7 */ /* 0x0002a6000802017f */
[----:B--2---:R-:W-:Y:S05]  /*e100*/  @!P1 NANOSLEEP.SYNCS 0x989680 ;  /* 0x009896800000995d */ /* 0x004fea0003900000 */
[----:B------:R-:W2:Y:S02]  /*e110*/  @!P1 SYNCS.PHASECHK.TRANS64 P1, [R9+URZ+0x2d830], R8 ;  /* 0x02d83008090095a7 */ /* 0x000ea4000802007f */
[----:B--2---:R-:W-:Y:S05]  /*e120*/  @!P1 BRA `(.L_x_10183) ;  /* 0xfffffffc00ec9947 */ /* 0x004fea000383ffff */
[----:B------:R-:W-:Y:S05]  /*e130*/  BRA `(.L_x_10180) ;  /* 0xffffff60000c7947 */ /* 0x000fea000383ffff */
.L_x_10187:
[----:B-1----:R-:W-:-:S04]  /*e140*/  IMAD.U32 R8, RZ, RZ, UR6 ;  /* 0x00000006ff087e24 */ /* 0x002fc8000f8e00ff */
[----:B------:R1:W2:Y:S03]  /*e150*/  SYNCS.PHASECHK.TRANS64.TRYWAIT P1, [R8+URZ+0x2d850], R7 ;  /* 0x02d85007080075a7 */ /* 0x0002a6000802017f */
[----:B--2---:R-:W-:Y:S05]  /*e160*/  @!P1 NANOSLEEP.SYNCS 0x989680 ;  /* 0x009896800000995d */ /* 0x004fea0003900000 */
[----:B------:R-:W2:Y:S02]  /*e170*/  @!P1 SYNCS.PHASECHK.TRANS64 P1, [R8+URZ+0x2d850], R7 ;  /* 0x02d85007080095a7 */ /* 0x000ea4000802007f */
[----:B--2---:R-:W-:Y:S05]  /*e180*/  @!P1 BRA `(.L_x_10187) ;  /* 0xfffffffc00ec9947 */ /* 0x004fea000383ffff */
[----:B------:R-:W-:Y:S05]  /*e190*/  BRA `(.L_x_10184) ;  /* 0xffffff6000bc7947 */ /* 0x000fea000383ffff */
.L_x_10194:
[----:B--2---:R-:W-:-:S04]  /*e1a0*/  IMAD.U32 R5, RZ, RZ, UR4 ;  /* 0x00000004ff057e24 */ /* 0x004fc8000f8e00ff */
[----:B------:R2:W3:Y:S03]  /*e1b0*/  SYNCS.PHASECHK.TRANS64.TRYWAIT P1, [R5+URZ+0x2d850], R0 ;  /* 0x02d85000050075a7 */ /* 0x0004e6000802017f */
[----:B---3--:R-:W-:Y:S05]  /*e1c0*/  @!P1 NANOSLEEP.SYNCS 0x989680 ;  /* 0x009896800000995d */ /* 0x008fea0003900000 */
[----:B------:R-:W3:Y:S02]  /*e1d0*/  @!P1 SYNCS.PHASECHK.TRANS64 P1, [R5+URZ+0x2d850], R0 ;  /* 0x02d85000050095a7 */ /* 0x000ee4000802007f */
[----:B---3--:R-:W-:Y:S05]  /*e1e0*/  @!P1 BRA `(.L_x_10194) ;  /* 0xfffffffc00ec9947 */ /* 0x008fea000383ffff */
[----:B------:R-:W-:Y:S05]  /*e1f0*/  BRA `(.L_x_10193) ;  /* 0xffffff8400ec7947 */ /* 0x000fea000383ffff */
.L_x_10229:
        /* <DEDUP_REMOVED lines=11> */
.L_x_10294:
[----:B------:R-:W-:Y:S05]  /*e2b0*/  BSYNC B0 ;  /* 0x0000000000007941 */ /* 0x000fea0003800000 */
.L_x_10293:
[----:B------:R-:W-:Y:S05]  /*e2c0*/  BRA `(.L_x_10295) ;  /* 0xffffffc000cc7947 */ /* 0x000fea000383ffff */
.L_x_10232:
[----:B-1----:R1:W2:Y:S02]  /*e2d0*/  SYNCS.PHASECHK.TRANS64.TRYWAIT P0, [R2+URZ+0x2d840], R3 ;  /* 0x02d84003020075a7 */ /* 0x0022a4000800017f */
[----:B--2---:R-:W-:Y:S05]  /*e2e0*/  @!P0 NANOSLEEP.SYNCS 0x989680 ;  /* 0x009896800000895d */ /* 0x004fea0003900000 */
[----:B------:R-:W2:Y:S02]  /*e2f0*/  @!P0 SYNCS.PHASECHK.TRANS64 P0, [R2+URZ+0x2d840], R3 ;  /* 0x02d84003020085a7 */ /* 0x000ea4000800007f */
[----:B--2---:R-:W-:Y:S05]  /*e300*/  @!P0 BRA `(.L_x_10232) ;  /* 0xfffffffc00f08947 */ /* 0x004fea000383ffff */
[----:B------:R-:W-:Y:S05]  /*e310*/  BRA `(.L_x_10296) ;  /* 0xffffffc4002c7947 */ /* 0x000fea000383ffff */
.L_x_10233:
        /* <DEDUP_REMOVED lines=8> */
.L_x_10298:
[----:B------:R-:W-:Y:S05]  /*e3a0*/  BSYNC B0 ;  /* 0x0000000000007941 */ /* 0x000fea0003800000 */
.L_x_10297:
        /* <DEDUP_REMOVED lines=9> */
.L_x_10299:
[----:B------:R-:W-:Y:S01]  /*e440*/  IMAD.MOV.U32 R13, RZ, RZ, R6 ;  /* 0x000000ffff0d7224 */ /* 0x000fe200078e0006 */
[----:B------:R-:W-:Y:S01]  /*e450*/  MOV R12, 0x1 ;  /* 0x00000001000c7802 */ /* 0x000fe20000000f00 */
[----:B------:R-:W-:-:S07]  /*e460*/  IMAD.MOV.U32 R5, RZ, RZ, R14 ;  /* 0x000000ffff057224 */ /* 0x000fce00078e000e */
[----:B------:R-:W-:Y:S05]  /*e470*/  WARPSYNC.COLLECTIVE R15, `(.L_x_10300) ;  /* 0x000000000f087348 */ /* 0x000fea0003c00000 */
[----:B------:R0:W1:Y:S02]  /*e480*/  SHFL.IDX P6, R14, R13, R12, R11 ;  /* 0x0000000c0d0e7389 */ /* 0x00006400000c000b */
[----:B01----:R-:W-:Y:S01]  /*e490*/  ENDCOLLECTIVE ;  /* 0x000000000000791b */ /* 0x003fe20003800000 */
.L_x_10300:
        /* <DEDUP_REMOVED lines=13> */
[----:B0-----:R-:W-:Y:S01]  /*e570*/  IMAD.MOV.U32 R4, RZ, RZ, R14 ;  /* 0x000000ffff047224 */ /* 0x001fe200078e000e */
[----:B------:R-:W-:-:S07]  /*e580*/  @P1 LEA R8, R7, R23, 0x1 ;  /* 0x0000001707081211 */ /* 0x000fce00078e08ff */
[----:B------:R-:W-:Y:S05]  /*e590*/  WARPSYNC.COLLECTIVE R15, `(.L_x_10301) ;  /* 0x000000000f087348 */ /* 0x000fea0003c00000 */
[----:B------:R0:W1:Y:S02]  /*e5a0*/  SHFL.IDX P6, R14, R13, R12, R11 ;  /* 0x0000000c0d0e7389 */ /* 0x00006400000c000b */
[----:B01----:R-:W-:Y:S01]  /*e5b0*/  ENDCOLLECTIVE ;  /* 0x000000000000791b */ /* 0x003fe20003800000 */
.L_x_10301:
[----:B------:R-:W-:Y:S02]  /*e5c0*/  IMAD.MOV.U32 R13, RZ, RZ, R6 ;  /* 0x000000ffff0d7224 */ /* 0x000fe400078e0006 */
[----:B------:R-:W-:Y:S02]  /*e5d0*/  IMAD.MOV.U32 R12, RZ, RZ, 0x2 ;  /* 0x00000002ff0c7424 */ /* 0x000fe400078e00ff */
[----:B------:R-:W-:-:S07]  /*e5e0*/  IMAD.MOV.U32 R5, RZ, RZ, R14 ;  /* 0x000000ffff057224 */ /* 0x000fce00078e000e */
[----:B------:R-:W-:Y:S05]  /*e5f0*/  WARPSYNC.COLLECTIVE R15, `(.L_x_10302) ;  /* 0x000000000f087348 */ /* 0x000fea0003c00000 */
[----:B------:R0:W1:Y:S02]  /*e600*/  SHFL.IDX P6, R14, R13, R12, R11 ;  /* 0x0000000c0d0e7389 */ /* 0x00006400000c000b */
[----:B01----:R-:W-:Y:S01]  /*e610*/  ENDCOLLECTIVE ;  /* 0x000000000000791b */ /* 0x003fe20003800000 */
.L_x_10302:
        /* <DEDUP_REMOVED lines=17> */
.L_x_10303:
[----:B------:R-:W-:Y:S02]  /*e730*/  @P1 IMAD R8, R7, 0x2, R23 ;  /* 0x0000000207081824 */ /* 0x000fe400078e0217 */
[----:B------:R-:W-:Y:S02]  /*e740*/  IMAD.MOV.U32 R13, RZ, RZ, R6 ;  /* 0x000000ffff0d7224 */ /* 0x000fe400078e0006 */
[----:B------:R-:W-:Y:S01]  /*e750*/  IMAD.MOV.U32 R12, RZ, RZ, 0x3 ;  /* 0x00000003ff0c7424 */ /* 0x000fe200078e00ff */
[----:B------:R-:W-:-:S07]  /*e760*/  MOV R5, R14 ;  /* 0x0000000e00057202 */ /* 0x000fce0000000f00 */
[----:B------:R-:W-:Y:S05]  /*e770*/  WARPSYNC.COLLECTIVE R15, `(.L_x_10304) ;  /* 0x000000000f087348 */ /* 0x000fea0003c00000 */
[----:B------:R0:W1:Y:S02]  /*e780*/  SHFL.IDX P6, R14, R13, R12, R11 ;  /* 0x0000000c0d0e7389 */ /* 0x00006400000c000b */
[----:B01----:R-:W-:Y:S01]  /*e790*/  ENDCOLLECTIVE ;  /* 0x000000000000791b */ /* 0x003fe20003800000 */
.L_x_10304:
        /* <DEDUP_REMOVED lines=14> */
.L_x_10305:
[----:B------:R-:W-:Y:S01]  /*e880*/  @!PT LDS RZ, [RZ] ;  /* 0x00000000fffff984 */ /* 0x000fe20000000800 */
[----:B------:R-:W-:Y:S01]  /*e890*/  @!PT LDS RZ, [RZ] ;  /* 0x00000000fffff984 */ /* 0x000fe20000000800 */
[----:B------:R-:W-:Y:S01]  /*e8a0*/  @!PT LDS RZ, [RZ] ;  /* 0x00000000fffff984 */ /* 0x000fe20000000800 */
[----:B------:R0:W-:Y:S04]  /*e8b0*/  @P1 LDGSTS.E.BYPASS.LTC128B.128 [R8+0x18400], desc[UR36][R4.64+0x40], !P3 ;  /* 0x1840004004081fae */ /* 0x0001e8000d901d64 */
[----:B------:R0:W-:Y:S01]  /*e8c0*/  @P1 LDGSTS.E.BYPASS.LTC128B.128 [R8+0x1a400], desc[UR36][R4.64+0x80], !P2 ;  /* 0x1a40008004081fae */ /* 0x0001e2000d101d64 */
[----:B------:R-:W-:Y:S01]  /*e8d0*/  IMAD.MOV.U32 R0, RZ, RZ, R14 ;  /* 0x000000ffff007224 */ /* 0x000fe200078e000e */
[----:B------:R-:W-:Y:S06]  /*e8e0*/  BRA `(.L_x_10306) ;  /* 0xffffffc000f07947 */ /* 0x000fec000383ffff */
.L_x_10238:
[----:B------:R-:W2:Y:S04]  /*e8f0*/  LDL.LU R11, [R1+0x28] ;  /* 0x00002800010b7983 */ /* 0x000ea80000300800 */
[----:B------:R0:W5:Y:S01]  /*e900*/  LDL R9, [R1+0x18] ;  /* 0x0000180001097983 */ /* 0x0001620000100800 */
[----:B------:R-:W-:Y:S02]  /*e910*/  IMAD.MOV.U32 R13, RZ, RZ, R0 ;  /* 0x000000ffff0d7224 */ /* 0x000fe400078e0000 */
[----:B------:R-:W-:Y:S02]  /*e920*/  IMAD.MOV.U32 R12, RZ, RZ, RZ ;  /* 0x000000ffff0c7224 */ /* 0x000fe400078e00ff */
[----:B------:R-:W-:Y:S02]  /*e930*/  IMAD.MOV.U32 R15, RZ, RZ, -0x1 ;  /* 0xffffffffff0f7424 */ /* 0x000fe400078e00ff */
[----:B------:R-:W-:-:S02]  /*e940*/  IMAD R17, R17, 0xc0, R21 ;  /* 0x000000c011117824 */ /* 0x000fc400078e0215 */
[----:B--2---:R-:W-:Y:S01]  /*e950*/  IMAD R2, R11, R10, RZ ;  /* 0x0000000a0b027224 */ /* 0x004fe200078e02ff */
[----:B0-----:R-:W-:-:S07]  /*e960*/  MOV R11, 0x1c1f ;  /* 0x00001c1f000b7802 */ /* 0x001fce0000000f00 */
[----:B-----5:R-:W-:Y:S05]  /*e970*/  WARPSYNC.COLLECTIVE R15, `(.L_x_10307) ;  /* 0x000000000f087348 */ /* 0x020fea0003c00000 */
[----:B------:R0:W1:Y:S02]  /*e980*/  SHFL.IDX P6, R14, R13, R12, R11 ;  /* 0x0000000c0d0e7389 */ /* 0x00006400000c000b */
[----:B01---5:R-:W-:Y:S01]  /*e990*/  ENDCOLLECTIVE ;  /* 0x000000000000791b */ /* 0x023fe20003800000 */
.L_x_10307:
[----:B------:R-:W-:Y:S02]  /*e9a0*/  IMAD.MOV.U32 R13, RZ, RZ, R4 ;  /* 0x000000ffff0d7224 */ /* 0x000fe400078e0004 */
[----:B------:R-:W-:-:S07]  /*e9b0*/  IMAD.MOV.U32 R6, RZ, RZ, R14 ;  /* 0x000000ffff067224 */ /* 0x000fce00078e000e */
[----:B------:R-:W-:Y:S05]  /*e9c0*/  WARPSYNC.COLLECTIVE R15, `(.L_x_10308) ;  /* 0x000000000f087348 */ /* 0x000fea0003c00000 */
[----:B------:R0:W1:Y:S02]  /*e9d0*/  SHFL.IDX P6, R14, R13, R12, R11 ;  /* 0x0000000c0d0e7389 */ /* 0x00006400000c000b */
[----:B01----:R-:W-:Y:S01]  /*e9e0*/  ENDCOLLECTIVE ;  /* 0x000000000000791b */ /* 0x003fe20003800000 */
.L_x_10308:
[----:B------:R-:W-:Y:S01]  /*e9f0*/  ISETP.GE.AND P2, PT, R17, R2, PT ;  /* 0x000000021100720c */ /* 0x000fe20003f46270 */
[----:B------:R-:W-:Y:S01]  /*ea00*/  IMAD.MOV.U32 R13, RZ, RZ, R0 ;  /* 0x000000ffff0d7224 */ /* 0x000fe200078e0000 */
[----:B------:R-:W-:Y:S01]  /*ea10*/  MOV R12, 0x1 ;  /* 0x00000001000c7802 */ /* 0x000fe20000000f00 */
[----:B------:R-:W-:-:S10]  /*ea20*/  IMAD.MOV.U32 R5, RZ, RZ, R14 ;  /* 0x000000ffff057224 */ /* 0x000fd400078e000e */
[----:B------:R-:W-:Y:S05]  /*ea30*/  WARPSYNC.COLLECTIVE R15, `(.L_x_10309) ;  /* 0x000000000f087348 */ /* 0x000fea0003c00000 */
[----:B------:R0:W1:Y:S02]  /*ea40*/  SHFL.IDX P6, R14, R13, R12, R11 ;  /* 0x0000000c0d0e7389 */ /* 0x00006400000c000b */
[----:B01----:R-:W-:Y:S01]  /*ea50*/  ENDCOLLECTIVE ;  /* 0x000000000000791b */ /* 0x003fe20003800000 */
.L_x_10309:
[----:B------:R-:W-:-:S04]  /*ea60*/  @!P2 LEA R5, P4, R20, R5, 0x1 ;  /* 0x000000051405a211 */ /* 0x000fc800078808ff */
[----:B------:R-:W-:-:S05]  /*ea70*/  @!P2 IADD3.X R6, RZ, R6, RZ, P4, !PT ;  /* 0x00000006ff06a210 */ /* 0x000fca00027fe4ff */
[----:B------:R-:W-:Y:S02]  /*ea80*/  @!P2 IMAD.MOV.U32 R7, RZ, RZ, R6 ;  /* 0x000000ffff07a224 */ /* 0x000fe400078e0006 */
[----:B------:R-:W-:Y:S02]  /*ea90*/  @!P2 IMAD.MOV.U32 R6, RZ, RZ, R5 ;  /* 0x000000ffff06a224 */ /* 0x000fe400078e0005 */
[----:B------:R-:W-:-:S03]  /*eaa0*/  IMAD.MOV.U32 R13, RZ, RZ, R4 ;  /* 0x000000ffff0d7224 */ /* 0x000fc600078e0004 */
[----:B------:R-:W-:Y:S01]  /*eab0*/  @!PT LDS RZ, [RZ] ;  /* 0x00000000fffff984 */ /* 0x000fe20000000800 */
[----:B------:R-:W-:Y:S01]  /*eac0*/  @!PT LDS RZ, [RZ] ;  /* 0x00000000fffff984 */ /* 0x000fe20000000800 */
[----:B------:R-:W-:Y:S01]  /*ead0*/  @!PT LDS RZ, [RZ] ;  /* 0x00000000fffff984 */ /* 0x000fe20000000800 */
[----:B------:R-:W-:Y:S04]  /*eae0*/  @!P2 LDGSTS.E.BYPASS.LTC128B.128 [R9+0xc400], desc[UR36][R6.64], !P3 ;  /* 0x0c4000000609afae */ /* 0x000fe8000d901d64 */
[----:B------:R-:W-:Y:S04]  /*eaf0*/  @!P2 LDGSTS.E.BYPASS.LTC128B.128 [R9+0xf400], desc[UR36][R6.64+0x40], !P0 ;  /* 0x0f4000400609afae */ /* 0x000fe8000c101d64 */
[----:B------:R0:W-:Y:S02]  /*eb00*/  @!P2 LDGSTS.E.BYPASS.LTC128B.128 [R9+0x12400], desc[UR36][R6.64+0x80], !P1 ;  /* 0x124000800609afae */ /* 0x0001e4000c901d64 */
[----:B0-----:R-:W-:-:S07]  /*eb10*/  IMAD.MOV.U32 R7, RZ, RZ, R14 ;  /* 0x000000ffff077224 */ /* 0x001fce00078e000e */
[----:B------:R-:W-:Y:S05]  /*eb20*/  WARPSYNC.COLLECTIVE R15, `(.L_x_10310) ;  /* 0x000000000f087348 */ /* 0x000fea0003c00000 */
[----:B------:R0:W1:Y:S02]  /*eb30*/  SHFL.IDX P6, R14, R13, R12, R11 ;  /* 0x0000000c0d0e7389 */ /* 0x00006400000c000b */
[----:B01----:R-:W-:Y:S01]  /*eb40*/  ENDCOLLECTIVE ;  /* 0x000000000000791b */ /* 0x003fe20003800000 */
.L_x_10310:
[----:B------:R-:W-:-:S05]  /*eb50*/  VIADD R5, R17, 0x20 ;  /* 0x0000002011057836 */ /* 0x000fca0000000000 */
[----:B------:R-:W-:Y:S01]  /*eb60*/  ISETP.GE.AND P2, PT, R5, R2, PT ;  /* 0x000000020500720c */ /* 0x000fe20003f46270 */
[----:B------:R-:W-:Y:S02]  /*eb70*/  IMAD.MOV.U32 R13, RZ, RZ, R0 ;  /* 0x000000ffff0d7224 */ /* 0x000fe400078e0000 */
[----:B------:R-:W-:Y:S02]  /*eb80*/  IMAD.MOV.U32 R12, RZ, RZ, 0x2 ;  /* 0x00000002ff0c7424 */ /* 0x000fe400078e00ff */
[----:B------:R-:W-:-:S08]  /*eb90*/  IMAD.MOV.U32 R5, RZ, RZ, R14 ;  /* 0x000000ffff057224 */ /* 0x000fd000078e000e */
[----:B------:R-:W-:Y:S05]  /*eba0*/  WARPSYNC.COLLECTIVE R15, `(.L_x_10311) ;  /* 0x000000000f087348 */ /* 0x000fea0003c00000 */
[----:B------:R0:W1:Y:S02]  /*ebb0*/  SHFL.IDX P6, R14, R13, R12, R11 ;  /* 0x0000000c0d0e7389 */ /* 0x00006400000c000b */
[----:B01----:R-:W-:Y:S01]  /*ebc0*/  ENDCOLLECTIVE ;  /* 0x000000000000791b */ /* 0x003fe20003800000 */
.L_x_10311:
[----:B------:R-:W-:-:S04]  /*ebd0*/  @!P2 LEA R5, P4, R20, R5, 0x1 ;  /* 0x000000051405a211 */ /* 0x000fc800078808ff */
[----:B------:R-:W-:Y:S01]  /*ebe0*/  @!P2 MOV R6, R5 ;  /* 0x000000050006a202 */ /* 0x000fe20000000f00 */
[----:B------:R-:W-:-:S05]  /*ebf0*/  @!P2 IMAD.X R7, RZ, RZ, R7, P4 ;  /* 0x000000ffff07a224 */ /* 0x000fca00020e0607 */
[----:B------:R-:W-:Y:S01]  /*ec00*/  @!PT LDS RZ, [RZ] ;  /* 0x00000000fffff984 */ /* 0x000fe20000000800 */
[----:B------:R-:W-:Y:S01]  /*ec10*/  @!PT LDS RZ, [RZ] ;  /* 0x00000000fffff984 */ /* 0x000fe20000000800 */
[----:B------:R-:W-:Y:S01]  /*ec20*/  @!PT LDS RZ, [RZ] ;  /* 0x00000000fffff984 */ /* 0x000fe20000000800 */
[----:B------:R-:W-:Y:S01]  /*ec30*/  @!P2 LDGSTS.E.BYPASS.LTC128B.128 [R9+0xcc00], desc[UR36][R6.64], !P3 ;  /* 0x0cc000000609afae */ /* 0x000fe2000d901d64 */
[----:B------:R-:W-:-:S03]  /*ec40*/  MOV R13, R4 ;  /* 0x00000004000d7202 */ /* 0x000fc60000000f00 */
[----:B------:R-:W-:Y:S04]  /*ec50*/  @!P2 LDGSTS.E.BYPASS.LTC128B.128 [R9+0xfc00], desc[UR36][R6.64+0x40], !P0 ;  /* 0x0fc000400609afae */ /* 0x000fe8000c101d64 */
[----:B------:R0:W-:Y:S02]  /*ec60*/  @!P2 LDGSTS.E.BYPASS.LTC128B.128 [R9+0x12c00], desc[UR36][R6.64+0x80], !P1 ;  /* 0x12c000800609afae */ /* 0x0001e4000c901d64 */
[----:B0-----:R-:W-:-:S07]  /*ec70*/  IMAD.MOV.U32 R7, RZ, RZ, R14 ;  /* 0x000000ffff077224 */ /* 0x001fce00078e000e */
[----:B------:R-:W-:Y:S05]  /*ec80*/  WARPSYNC.COLLECTIVE R15, `(.L_x_10312) ;  /* 0x000000000f087348 */ /* 0x000fea0003c00000 */
[----:B------:R0:W1:Y:S02]  /*ec90*/  SHFL.IDX P6, R14, R13, R12, R11 ;  /* 0x0000000c0d0e7389 */ /* 0x00006400000c000b */
[----:B01----:R-:W-:Y:S01]  /*eca0*/  ENDCOLLECTIVE ;  /* 0x000000000000791b */ /* 0x003fe20003800000 */
.L_x_10312:
[----:B------:R-:W-:-:S05]  /*ecb0*/  VIADD R5, R17, 0x40 ;  /* 0x0000004011057836 */ /* 0x000fca0000000000 */
[----:B------:R-:W-:Y:S01]  /*ecc0*/  ISETP.GE.AND P2, PT, R5, R2, PT ;  /* 0x000000020500720c */ /* 0x000fe20003f46270 */
[----:B------:R-:W-:Y:S01]  /*ecd0*/  IMAD.MOV.U32 R13, RZ, RZ, R0 ;  /* 0x000000ffff0d7224 */ /* 0x000fe200078e0000 */
[----:B------:R-:W-:Y:S01]  /*ece0*/  MOV R12, 0x3 ;  /* 0x00000003000c7802 */ /* 0x000fe20000000f00 */
[----:B------:R-:W-:-:S10]  /*ecf0*/  IMAD.MOV.U32 R5, RZ, RZ, R14 ;  /* 0x000000ffff057224 */ /* 0x000fd400078e000e */
[----:B------:R-:W-:Y:S05]  /*ed00*/  WARPSYNC.COLLECTIVE R15, `(.L_x_10313) ;  /* 0x000000000f087348 */ /* 0x000fea0003c00000 */
[----:B------:R0:W1:Y:S02]  /*ed10*/  SHFL.IDX P6, R14, R13, R12, R11 ;  /* 0x0000000c0d0e7389 */ /* 0x00006400000c000b */
[----:B01----:R-:W-:Y:S01]  /*ed20*/  ENDCOLLECTIVE ;  /* 0x000000000000791b */ /* 0x003fe20003800000 */
.L_x_10313:
[----:B------:R-:W-:Y:S01]  /*ed30*/  @!P2 LEA R5, P4, R20, R5, 0x1 ;  /* 0x000000051405a211 */ /* 0x000fe200078808ff */
[----:B------:R-:W-:Y:S02]  /*ed40*/  IMAD.MOV.U32 R13, RZ, RZ, R4 ;  /* 0x000000ffff0d7224 */ /* 0x000fe400078e0004 */
[----:B------:R-:W-:-:S10]  /*ed50*/  IMAD.MOV.U32 R0, RZ, RZ, R14 ;  /* 0x000000ffff007224 */ /* 0x000fd400078e000e */
[----:B------:R-:W-:Y:S05]  /*ed60*/  WARPSYNC.COLLECTIVE R15, `(.L_x_10314) ;  /* 0x000000000f087348 */ /* 0x000fea0003c00000 */
[----:B------:R0:W1:Y:S02]  /*ed70*/  SHFL.IDX P6, R14, R13, R12, R11 ;  /* 0x0000000c0d0e7389 */ /* 0x00006400000c000b */
[----:B01----:R-:W-:Y:S01]  /*ed80*/  ENDCOLLECTIVE ;  /* 0x000000000000791b */ /* 0x003fe20003800000 */
.L_x_10314:
[----:B------:R-:W-:Y:S02]  /*ed90*/  @!P2 IMAD.X R7, RZ, RZ, R7, P4 ;  /* 0x000000ffff07a224 */ /* 0x000fe400020e0607 */
[----:B------:R-:W-:Y:S02]  /*eda0*/  @!P2 IMAD.MOV.U32 R6, RZ, RZ, R5 ;  /* 0x000000ffff06a224 */ /* 0x000fe400078e0005 */
[----:B------:R-:W-:-:S03]  /*edb0*/  VIADD R5, R17, 0x60 ;  /* 0x0000006011057836 */ /* 0x000fc60000000000 */
[----:B------:R-:W-:Y:S01]  /*edc0*/  @!PT LDS RZ, [RZ] ;  /* 0x00000000fffff984 */ /* 0x000fe20000000800 */
[----:B------:R-:W-:Y:S01]  /*edd0*/  @!PT LDS RZ, [RZ] ;  /* 0x00000000fffff984 */ /* 0x000fe20000000800 */
[----:B------:R-:W-:Y:S01]  /*ede0*/  @!PT LDS RZ, [RZ] ;  /* 0x00000000fffff984 */ /* 0x000fe20000000800 */
[----:B------:R0:W-:Y:S04]  /*edf0*/  @!P2 LDGSTS.E.BYPASS.LTC128B.128 [R9+0xd400], desc[UR36][R6.64], !P3 ;  /* 0x0d4000000609afae */ /* 0x0001e8000d901d64 */
[----:B------:R0:W-:Y:S04]  /*ee00*/  @!P2 LDGSTS.E.BYPASS.LTC128B.128 [R9+0x10400], desc[UR36][R6.64+0x40], !P0 ;  /* 0x104000400609afae */ /* 0x0001e8000c101d64 */
[----:B------:R0:W-:Y:S01]  /*ee10*/  @!P2 LDGSTS.E.BYPASS.LTC128B.128 [R9+0x13400], desc[UR36][R6.64+0x80], !P1 ;  /* 0x134000800609afae */ /* 0x0001e2000c901d64 */
[----:B------:R-:W-:Y:S01]  /*ee20*/  ISETP.GE.AND P2, PT, R5, R2, PT ;  /* 0x000000020500720c */ /* 0x000fe20003f46270 */
[----:B------:R-:W-:-:S02]  /*ee30*/  IMAD.MOV.U32 R13, RZ, RZ, R3 ;  /* 0x000000ffff0d7224 */ /* 0x000fc400078e0003 */
[----:B------:R-:W-:Y:S02]  /*ee40*/  IMAD.MOV.U32 R12, RZ, RZ, RZ ;  /* 0x000000ffff0c7224 */ /* 0x000fe400078e00ff */
[----:B------:R-:W-:-:S08]  /*ee50*/  IMAD.MOV.U32 R4, RZ, RZ, R14 ;  /* 0x000000ffff047224 */ /* 0x000fd000078e000e */
[----:B0-----:R-:W-:Y:S05]  /*ee60*/  WARPSYNC.COLLECTIVE R15, `(.L_x_10315) ;  /* 0x000000000f087348 */ /* 0x001fea0003c00000 */
[----:B------:R1:W2:Y:S02]  /*ee70*/  SHFL.IDX P6, R14, R13, R12, R11 ;  /* 0x0000000c0d0e7389 */ /* 0x0002a400000c000b */
[----:B012---:R-:W-:Y:S01]  /*ee80*/  ENDCOLLECTIVE ;  /* 0x000000000000791b */ /* 0x007fe20003800000 */
.L_x_10315:
[----:B------:R-:W-:-:S04]  /*ee90*/  @!P2 LEA R4, P4, R20, R4, 0x1 ;  /* 0x000000041404a211 */ /* 0x000fc800078808ff */
[----:B------:R-:W-:-:S05]  /*eea0*/  @!P2 IADD3.X R0, RZ, R0, RZ, P4, !PT ;  /* 0x00000000ff00a210 */ /* 0x000fca00027fe4ff */
[----:B------:R-:W-:Y:S02]  /*eeb0*/  @!P2 IMAD.MOV.U32 R5, RZ, RZ, R0 ;  /* 0x000000ffff05a224 */ /* 0x000fe400078e0000 */
[----:B------:R-:W-:Y:S02]  /*eec0*/  VIADD R0, R17, 0x80 ;  /* 0x0000008011007836 */ /* 0x000fe40000000000 */
[----:B------:R-:W-:Y:S01]  /*eed0*/  IMAD.MOV.U32 R13, RZ, RZ, R8 ;  /* 0x000000ffff0d7224 */ /* 0x000fe200078e0008 */
[----:B------:R-:W-:Y:S01]  /*eee0*/  @!PT LDS RZ, [RZ] ;  /* 0x00000000fffff984 */ /* 0x000fe20000000800 */
[----:B------:R-:W-:Y:S01]  /*eef0*/  @!PT LDS RZ, [RZ] ;  /* 0x00000000fffff984 */ /* 0x000fe20000000800 */
[----:B------:R-:W-:Y:S01]  /*ef00*/  @!PT LDS RZ, [RZ] ;  /* 0x00000000fffff984 */ /* 0x000fe20000000800 */
[----:B------:R0:W-:Y:S04]  /*ef10*/  @!P2 LDGSTS.E.BYPASS.LTC128B.128 [R9+0xdc00], desc[UR36][R4.64], !P3 ;  /* 0x0dc000000409afae */ /* 0x0001e8000d901d64 */
[----:B------:R0:W-:Y:S04]  /*ef20*/  @!P2 LDGSTS.E.BYPASS.LTC128B.128 [R9+0x10c00], desc[UR36][R4.64+0x40], !P0 ;  /* 0x10c000400409afae */ /* 0x0001e8000c101d64 */
[----:B------:R0:W-:Y:S01]  /*ef30*/  @!P2 LDGSTS.E.BYPASS.LTC128B.128 [R9+0x13c00], desc[UR36][R4.64+0x80], !P1 ;  /* 0x13c000800409afae */ /* 0x0001e2000c901d64 */
[----:B------:R-:W-:-:S02]  /*ef40*/  ISETP.GE.AND P2, PT, R0, R2, PT ;  /* 0x000000020000720c */ /* 0x000fc40003f46270 */
[----:B------:R-:W-:-:S11]  /*ef50*/  MOV R0, R14 ;  /* 0x0000000e00007202 */ /* 0x000fd60000000f00 */
[----:B0-----:R-:W-:Y:S05]  /*ef60*/  WARPSYNC.COLLECTIVE R15, `(.L_x_10316) ;  /* 0x000000000f087348 */ /* 0x001fea0003c00000 */
[----:B------:R1:W2:Y:S02]  /*ef70*/  SHFL.IDX P6, R14, R13, R12, R11 ;  /* 0x0000000c0d0e7389 */ /* 0x0002a400000c000b */
[----:B012---:R-:W-:Y:S01]  /*ef80*/  ENDCOLLECTIVE ;  /* 0x000000000000791b */ /* 0x007fe20003800000 */
.L_x_10316:
[----:B------:R-:W-:Y:S01]  /*ef90*/  MOV R13, R3 ;  /* 0x00000003000d7202 */ /* 0x000fe20000000f00 */
[----:B------:R-:W-:Y:S02]  /*efa0*/  IMAD.MOV.U32 R12, RZ, RZ, 0x1 ;  /* 0x00000001ff0c7424 */ /* 0x000fe400078e00ff */
[----:B------:R-:W-:-:S07]  /*efb0*/  IMAD.MOV.U32 R4, RZ, RZ, R14 ;  /* 0x000000ffff047224 */ /* 0x000fce00078e000e */
[----:B------:R-:W-:Y:S05]  /*efc0*/  WARPSYNC.COLLECTIVE R15, `(.L_x_10317) ;  /* 0x000000000f087348 */ /* 0x000fea0003c00000 */
[----:B------:R0:W1:Y:S02]  /*efd0*/  SHFL.IDX P6, R14, R13, R12, R11 ;  /* 0x0000000c0d0e7389 */ /* 0x00006400000c000b */
[----:B01----:R-:W-:Y:S01]  /*efe0*/  ENDCOLLECTIVE ;  /* 0x000000000000791b */ /* 0x003fe20003800000 */
.L_x_10317:
[----:B------:R-:W-:-:S05]  /*eff0*/  @!P2 LEA R4, P4, R20, R4, 0x1 ;  /* 0x000000041404a211 */ /* 0x000fca00078808ff */
[----:B------:R-:W-:-:S04]  /*f000*/  @!P2 IMAD.X R0, RZ, RZ, R0, P4 ;  /* 0x000000ffff00a224 */ /* 0x000fc800020e0600 */
        /* <DEDUP_REMOVED lines=12> */
.L_x_10318:
[----:B------:R-:W-:Y:S01]  /*f0d0*/  IMAD.MOV.U32 R8, RZ, RZ, R14 ;  /* 0x000000ffff087224 */ /* 0x000fe200078e000e */
[----:B------:R-:W-:Y:S06]  /*f0e0*/  BRA `(.L_x_10319) ;  /* 0xffffffc800107947 */ /* 0x000fec000383ffff */
.L_x_10241:
[----:B-1----:R1:W2:Y:S02]  /*f0f0*/  SYNCS.PHASECHK.TRANS64.TRYWAIT P0, [R23+URZ+0x2d820], R0 ;  /* 0x02d82000170075a7 */ /* 0x0022a4000800017f */
[----:B--2---:R-:W-:Y:S05]  /*f100*/  @!P0 NANOSLEEP.SYNCS 0x989680 ;  /* 0x009896800000895d */ /* 0x004fea0003900000 */
[----:B------:R-:W2:Y:S02]  /*f110*/  @!P0 SYNCS.PHASECHK.TRANS64 P0, [R23+URZ+0x2d820], R0 ;  /* 0x02d82000170085a7 */ /* 0x000ea4000800007f */
[----:B--2---:R-:W-:Y:S05]  /*f120*/  @!P0 BRA `(.L_x_10241) ;  /* 0xfffffffc00f08947 */ /* 0x004fea000383ffff */
[----:B------:R-:W-:Y:S05]  /*f130*/  BRA `(.L_x_10320) ;  /* 0xffffffc800787947 */ /* 0x000fea000383ffff */
.L_x_10246:
[----:B0-----:R0:W1:Y:S02]  /*f140*/  SYNCS.PHASECHK.TRANS64.TRYWAIT P0, [R5+URZ+0x2d840], R0 ;  /* 0x02d84000050075a7 */ /* 0x001064000800017f */
[----:B-1----:R-:W-:Y:S05]  /*f150*/  @!P0 NANOSLEEP.SYNCS 0x989680 ;  /* 0x009896800000895d */ /* 0x002fea0003900000 */
[----:B------:R-:W1:Y:S02]  /*f160*/  @!P0 SYNCS.PHASECHK.TRANS64 P0, [R5+URZ+0x2d840], R0 ;  /* 0x02d84000050085a7 */ /* 0x000e64000800007f */
[----:B-1----:R-:W-:Y:S05]  /*f170*/  @!P0 BRA `(.L_x_10246) ;  /* 0xfffffffc00f08947 */ /* 0x002fea000383ffff */
[----:B------:R-:W-:Y:S05]  /*f180*/  BRA `(.L_x_10321) ;  /* 0xffffffcc006c7947 */ /* 0x000fea000383ffff */
.L_x_10247:
        /* <DEDUP_REMOVED lines=8> */
.L_x_10323:
[----:B------:R-:W-:Y:S05]  /*f210*/  BSYNC B1 ;  /* 0x0000000000017941 */ /* 0x000fea0003800000 */
.L_x_10322:
[----:B------:R-:W0:Y:S01]  /*f220*/  S2R R21, SR_TID.X ;  /* 0x0000000000157919 */ /* 0x000e220000002100 */
[----:B------:R-:W-:Y:S01]  /*f230*/  MOV R13, R6 ;  /* 0x00000006000d7202 */ /* 0x000fe20000000f00 */
[----:B------:R-:W-:Y:S01]  /*f240*/  IMAD.MOV.U32 R12, RZ, RZ, RZ ;  /* 0x000000ffff0c7224 */ /* 0x000fe200078e00ff */
[----:B------:R-:W-:Y:S01]  /*f250*/  LOP3.LUT R22, R22, 0xffffff7f, RZ, 0xc0, !PT ;  /* 0xffffff7f16167812 */ /* 0x000fe200078ec0ff */
[----:B------:R-:W-:Y:S02]  /*f260*/  IMAD.MOV.U32 R11, RZ, RZ, 0x1c1f ;  /* 0x00001c1fff0b7424 */ /* 0x000fe400078e00ff */
[----:B------:R-:W-:Y:S01]  /*f270*/  IMAD.MOV.U32 R15, RZ, RZ, -0x1 ;  /* 0xffffffffff0f7424 */ /* 0x000fe200078e00ff */
[----:B------:R-:W-:Y:S01]  /*f280*/  @P1 LOP3.LUT R22, R22, 0x80, RZ, 0xfc, !PT ;  /* 0x0000008016161812 */ /* 0x000fe200078efcff */
[----:B------:R-:W-:Y:S02]  /*f290*/  IMAD.MOV.U32 R3, RZ, RZ, R14 ;  /* 0x000000ffff037224 */ /* 0x000fe400078e000e */
[----:B------:R-:W-:-:S07]  /*f2a0*/  IMAD R4, R4, 0x2, R23 ;  /* 0x0000000204047824 */ /* 0x000fce00078e0217 */
[----:B0-----:R-:W-:Y:S05]  /*f2b0*/  WARPSYNC.COLLECTIVE R15, `(.L_x_10324) ;  /* 0x000000000f087348 */ /* 0x001fea0003c00000 */
[----:B------:R1:W2:Y:S02]  /*f2c0*/  SHFL.IDX P6, R14, R13, R12, R11 ;  /* 0x0000000c0d0e7389 */ /* 0x0002a400000c000b */
[----:B012---:R-:W-:Y:S01]  /*f2d0*/  ENDCOLLECTIVE ;  /* 0x000000000000791b */ /* 0x007fe20003800000 */
.L_x_10324:
[----:B------:R-:W-:Y:S01]  /*f2e0*/  LOP3.LUT P1, RZ, R22, 0x4, RZ, 0xc0, !PT ;  /* 0x0000000416ff7812 */ /* 0x000fe2000782c0ff */
[----:B------:R-:W-:Y:S01]  /*f2f0*/  IMAD.MOV.U32 R13, RZ, RZ, R7 ;  /* 0x000000ffff0d7224 */ /* 0x000fe200078e0007 */
[----:B------:R-:W-:Y:S01]  /*f300*/  MOV R12, 0x1 ;  /* 0x00000001000c7802 */ /* 0x000fe20000000f00 */
[----:B------:R-:W-:Y:S01]  /*f310*/  IMAD.SHL.U32 R21, R21, 0x8, RZ ;  /* 0x0000000815157824 */ /* 0x000fe200078e00ff */
[----:B------:R-:W-:-:S09]  /*f320*/  MOV R2, R14 ;  /* 0x0000000e00027202 */ /* 0x000fd20000000f00 */
[----:B------:R-:W-:Y:S05]  /*f330*/  WARPSYNC.COLLECTIVE R15, `(.L_x_10325) ;  /* 0x000000000f087348 */ /* 0x000fea0003c00000 */
[----:B------:R0:W1:Y:S02]  /*f340*/  SHFL.IDX P6, R14, R13, R12, R11 ;  /* 0x0000000c0d0e7389 */ /* 0x00006400000c000b */
[----:B01----:R-:W-:Y:S01]  /*f350*/  ENDCOLLECTIVE ;  /* 0x000000000000791b */ /* 0x003fe20003800000 */
.L_x_10325:
        /* <DEDUP_REMOVED lines=15> */
.L_x_10326:
[----:B------:R-:W-:Y:S01]  /*f450*/  MOV R13, R7 ;  /* 0x00000007000d7202 */ /* 0x000fe20000000f00 */
[----:B------:R-:W-:Y:S02]  /*f460*/  IMAD.MOV.U32 R12, RZ, RZ, 0x2 ;  /* 0x00000002ff0c7424 */ /* 0x000fe400078e00ff */
[----:B------:R-:W-:-:S07]  /*f470*/  IMAD.MOV.U32 R2, RZ, RZ, R14 ;  /* 0x000000ffff027224 */ /* 0x000fce00078e000e */
[----:B------:R-:W-:Y:S05]  /*f480*/  WARPSYNC.COLLECTIVE R15, `(.L_x_10327) ;  /* 0x000000000f087348 */ /* 0x000fea0003c00000 */
[----:B------:R0:W1:Y:S02]  /*f490*/  SHFL.IDX P6, R14, R13, R12, R11 ;  /* 0x0000000c0d0e7389 */ /* 0x00006400000c000b */
[----:B01----:R-:W-:Y:S01]  /*f4a0*/  ENDCOLLECTIVE ;  /* 0x000000000000791b */ /* 0x003fe20003800000 */
.L_x_10327:
        /* <DEDUP_REMOVED lines=13> */
.L_x_10328:
[----:B------:R-:W-:Y:S02]  /*f580*/  IMAD.MOV.U32 R13, RZ, RZ, R7 ;  /* 0x000000ffff0d7224 */ /* 0x000fe400078e0007 */
[----:B------:R-:W-:Y:S02]  /*f590*/  IMAD.MOV.U32 R12, RZ, RZ, 0x3 ;  /* 0x00000003ff0c7424 */ /* 0x000fe400078e00ff */
[----:B------:R-:W-:-:S07]  /*f5a0*/  IMAD.MOV.U32 R2, RZ, RZ, R14 ;  /* 0x000000ffff027224 */ /* 0x000fce00078e000e */
[----:B------:R-:W-:Y:S05]  /*f5b0*/  WARPSYNC.COLLECTIVE R15, `(.L_x_10329) ;  /* 0x000000000f087348 */ /* 0x000fea0003c00000 */
[----:B------:R0:W1:Y:S02]  /*f5c0*/  SHFL.IDX P6, R14, R13, R12, R11 ;  /* 0x0000000c0d0e7389 */ /* 0x00006400000c000b */
[----:B01----:R-:W-:Y:S01]  /*f5d0*/  ENDCOLLECTIVE ;  /* 0x000000000000791b */ /* 0x003fe20003800000 */
.L_x_10329:
        /* <DEDUP_REMOVED lines=14> */
.L_x_10330:
[----:B------:R-:W-:Y:S01]  /*f6c0*/  MOV R2, R14 ;  /* 0x0000000e00027202 */ /* 0x000fe20000000f00 */
[----:B------:R-:W-:Y:S06]  /*f6d0*/  BRA `(.L_x_10331) ;  /* 0xffffffcc000c7947 */ /* 0x000fec000383ffff */
.L_x_10252:
[----:B-1----:R1:W2:Y:S02]  /*f6e0*/  SYNCS.PHASECHK.TRANS64.TRYWAIT P0, [R5+URZ+0x2d860], R2 ;  /* 0x02d86002050075a7 */ /* 0x0022a4000800017f */
[----:B--2---:R-:W-:Y:S05]  /*f6f0*/  @!P0 NANOSLEEP.SYNCS 0x989680 ;  /* 0x009896800000895d */ /* 0x004fea0003900000 */
[----:B------:R-:W2:Y:S02]  /*f700*/  @!P0 SYNCS.PHASECHK.TRANS64 P0, [R5+URZ+0x2d860], R2 ;  /* 0x02d86002050085a7 */ /* 0x000ea4000800007f */
[----:B--2---:R-:W-:Y:S05]  /*f710*/  @!P0 BRA `(.L_x_10252) ;  /* 0xfffffffc00f08947 */ /* 0x004fea000383ffff */
[----:B------:R-:W-:Y:S05]  /*f720*/  BRA `(.L_x_10332) ;  /* 0xffffffcc00707947 */ /* 0x000fea000383ffff */
.L_x_10253:
        /* <DEDUP_REMOVED lines=8> */
.L_x_10334:
[----:B------:R-:W-:Y:S05]  /*f7b0*/  BSYNC B1 ;  /* 0x0000000000017941 */ /* 0x000fea0003800000 */
.L_x_10333:
        /* <DEDUP_REMOVED lines=9> */
.L_x_10335:
[----:B------:R-:W-:Y:S02]  /*f850*/  IMAD.MOV.U32 R13, RZ, RZ, R25 ;  /* 0x000000ffff0d7224 */ /* 0x000fe400078e0019 */
[----:B------:R-:W-:Y:S01]  /*f860*/  IMAD.MOV.U32 R12, RZ, RZ, 0x1 ;  /* 0x00000001ff0c7424 */ /* 0x000fe200078e00ff */
[----:B------:R-:W-:-:S07]  /*f870*/  MOV R2, R14 ;  /* 0x0000000e00027202 */ /* 0x000fce0000000f00 */
[----:B------:R-:W-:Y:S05]  /*f880*/  WARPSYNC.COLLECTIVE R15, `(.L_x_10336) ;  /* 0x000000000f087348 */ /* 0x000fea0003c00000 */
[----:B------:R0:W1:Y:S02]  /*f890*/  SHFL.IDX P6, R14, R13, R12, R11 ;  /* 0x0000000c0d0e7389 */ /* 0x00006400000c000b */
[----:B01----:R-:W-:Y:S01]  /*f8a0*/  ENDCOLLECTIVE ;  /* 0x000000000000791b */ /* 0x003fe20003800000 */
.L_x_10336:
        /* <DEDUP_REMOVED lines=16> */
.L_x_10337:
[----:B------:R-:W-:Y:S01]  /*f9b0*/  IMAD.MOV.U32 R13, RZ, RZ, R25 ;  /* 0x000000ffff0d7224 */ /* 0x000fe200078e0019 */
[----:B------:R-:W-:Y:S01]  /*f9c0*/  MOV R12, 0x2 ;  /* 0x00000002000c7802 */ /* 0x000fe20000000f00 */
[----:B------:R-:W-:-:S07]  /*f9d0*/  IMAD.MOV.U32 R2, RZ, RZ, R14 ;  /* 0x000000ffff027224 */ /* 0x000fce00078e000e */
[----:B------:R-:W-:Y:S05]  /*f9e0*/  WARPSYNC.COLLECTIVE R15, `(.L_x_10338) ;  /* 0x000000000f087348 */ /* 0x000fea0003c00000 */
[----:B------:R0:W1:Y:S02]  /*f9f0*/  SHFL.IDX P6, R14, R13, R12, R11 ;  /* 0x0000000c0d0e7389 */ /* 0x00006400000c000b */
[----:B01----:R-:W-:Y:S01]  /*fa00*/  ENDCOLLECTIVE ;  /* 0x000000000000791b */ /* 0x003fe20003800000 */
.L_x_10338:
        /* <DEDUP_REMOVED lines=16> */
.L_x_10339:
[----:B------:R-:W-:Y:S01]  /*fb10*/  MOV R13, R25 ;  /* 0x00000019000d7202 */ /* 0x000fe20000000f00 */
[----:B------:R-:W-:Y:S02]  /*fb20*/  IMAD.MOV.U32 R12, RZ, RZ, 0x3 ;  /* 0x00000003ff0c7424 */ /* 0x000fe400078e00ff */
[----:B------:R-:W-:-:S07]  /*fb30*/  IMAD.MOV.U32 R2, RZ, RZ, R14 ;  /* 0x000000ffff027224 */ /* 0x000fce00078e000e */
[----:B------:R-:W-:Y:S05]  /*fb40*/  WARPSYNC.COLLECTIVE R15, `(.L_x_10340) ;  /* 0x000000000f087348 */ /* 0x000fea0003c00000 */
[----:B------:R0:W1:Y:S02]  /*fb50*/  SHFL.IDX P6, R14, R13, R12, R11 ;  /* 0x0000000c0d0e7389 */ /* 0x00006400000c000b */
[----:B01----:R-:W-:Y:S01]  /*fb60*/  ENDCOLLECTIVE ;  /* 0x000000000000791b */ /* 0x003fe20003800000 */
.L_x_10340:
        /* <DEDUP_REMOVED lines=13> */
.L_x_10341:
[----:B------:R-:W-:Y:S01]  /*fc40*/  @!PT LDS RZ, [RZ] ;  /* 0x00000000fffff984 */ /* 0x000fe20000000800 */
[----:B------:R-:W-:Y:S01]  /*fc50*/  @!PT LDS RZ, [RZ] ;  /* 0x00000000fffff984 */ /* 0x000fe20000000800 */
[----:B------:R-:W-:Y:S01]  /*fc60*/  @!PT LDS RZ, [RZ] ;  /* 0x00000000fffff984 */ /* 0x000fe20000000800 */
[----:B------:R-:W-:Y:S01]  /*fc70*/  LDGSTS.E.BYPASS.LTC128B.128 [R4+0x3400], desc[UR36][R2.64+0x40], !P0 ;  /* 0x0340004002047fae */ /* 0x000fe2000c101d64 */
[----:B------:R-:W-:-:S13]  /*fc80*/  ISETP.LT.OR P0, PT, R6, 0x41, P1 ;  /* 0x000000410600780c */ /* 0x000fda0000f01670 */
[----:B------:R0:W-:Y:S02]  /*fc90*/  LDGSTS.E.BYPASS.LTC128B.128 [R4+0x5400], desc[UR36][R2.64+0x80], !P0 ;  /* 0x0540008002047fae */ /* 0x0001e4000c101d64 */
[----:B0-----:R-:W-:Y:S01]  /*fca0*/  MOV R2, R14 ;  /* 0x0000000e00027202 */ /* 0x001fe20000000f00 */
[----:B------:R-:W-:Y:S06]  /*fcb0*/  BRA `(.L_x_10342) ;  /* 0xffffffc800d47947 */ /* 0x000fec000383ffff */
.L_x_10261:
[----:B-1----:R1:W2:Y:S02]  /*fcc0*/  SYNCS.PHASECHK.TRANS64.TRYWAIT P0, [R0+URZ+0x2d860], R3 ;  /* 0x02d86003000075a7 */ /* 0x0022a4000800017f */
[----:B--2---:R-:W-:Y:S05]  /*fcd0*/  @!P0 NANOSLEEP.SYNCS 0x989680 ;  /* 0x009896800000895d */ /* 0x004fea0003900000 */
[----:B------:R-:W2:Y:S02]  /*fce0*/  @!P0 SYNCS.PHASECHK.TRANS64 P0, [R0+URZ+0x2d860], R3 ;  /* 0x02d86003000085a7 */ /* 0x000ea4000800007f */
[----:B--2---:R-:W-:Y:S05]  /*fcf0*/  @!P0 BRA `(.L_x_10261) ;  /* 0xfffffffc00f08947 */ /* 0x004fea000383ffff */
[----:B------:R-:W-:Y:S05]  /*fd00*/  BRA `(.L_x_10343) ;  /* 0xffffffd000047947 */ /* 0x000fea000383ffff */
.L_x_10262:
        /* <DEDUP_REMOVED lines=8> */
.L_x_10345:
[----:B------:R-:W-:Y:S05]  /*fd90*/  BSYNC B0 ;  /* 0x0000000000007941 */ /* 0x000fea0003800000 */
.L_x_10344:
[----:B------:R-:W0:Y:S01]  /*fda0*/  S2R R2, SR_TID.X ;  /* 0x0000000000027919 */ /* 0x000e220000002100 */
[----:B------:R-:W-:Y:S01]  /*fdb0*/  IMAD.MOV.U32 R13, RZ, RZ, R24 ;  /* 0x000000ffff0d7224 */ /* 0x000fe200078e0018 */
[----:B------:R-:W-:Y:S01]  /*fdc0*/  MOV R11, 0x1c1f ;  /* 0x00001c1f000b7802 */ /* 0x000fe20000000f00 */
[----:B------:R-:W-:Y:S02]  /*fdd0*/  IMAD.MOV.U32 R12, RZ, RZ, RZ ;  /* 0x000000ffff0c7224 */ /* 0x000fe400078e00ff */
[----:B------:R-:W-:Y:S02]  /*fde0*/  IMAD.MOV.U32 R15, RZ, RZ, -0x1 ;  /* 0xffffffffff0f7424 */ /* 0x000fe400078e00ff */
[----:B------:R-:W-:Y:S02]  /*fdf0*/  IMAD.MOV.U32 R3, RZ, RZ, R14 ;  /* 0x000000ffff037224 */ /* 0x000fe400078e000e */
[----:B------:R-:W-:-:S07]  /*fe00*/  IMAD R4, R4, 0x2, R23 ;  /* 0x0000000204047824 */ /* 0x000fce00078e0217 */
[----:B0-----:R-:W-:Y:S05]  /*fe10*/  WARPSYNC.COLLECTIVE R15, `(.L_x_10346) ;  /* 0x000000000f087348 */ /* 0x001fea0003c00000 */
[----:B------:R1:W2:Y:S02]  /*fe20*/  SHFL.IDX P6, R14, R13, R12, R11 ;  /* 0x0000000c0d0e7389 */ /* 0x0002a400000c000b */
[----:B012---:R-:W-:Y:S01]  /*fe30*/  ENDCOLLECTIVE ;  /* 0x000000000000791b */ /* 0x007fe20003800000 */
.L_x_10346:
[----:B------:R-:W-:Y:S01]  /*fe40*/  ULDC UR4, c[0x0][0x2f4] ;  /* 0x0000bd0000047ab9 */ /* 0x000fe20000000800 */
[----:B------:R-:W-:Y:S02]  /*fe50*/  IMAD.MOV.U32 R13, RZ, RZ, R25 ;  /* 0x000000ffff0d7224 */ /* 0x000fe400078e0019 */
[----:B------:R-:W-:Y:S02]  /*fe60*/  IMAD.MOV.U32 R12, RZ, RZ, 0x1 ;  /* 0x00000001ff0c7424 */ /* 0x000fe400078e00ff */
[----:B------:R-:W-:-:S05]  /*fe70*/  IMAD.SHL.U32 R7, R2, 0x8, RZ ;  /* 0x0000000802077824 */ /* 0x000fca00078e00ff */
[----:B------:R-:W-:-:S04]  /*fe80*/  LOP3.LUT R7, R7, 0x18, RZ, 0xc0, !PT ;  /* 0x0000001807077812 */ /* 0x000fc800078ec0ff */
[C---:B------:R-:W-:Y:S01]  /*fe90*/  ISETP.GE.AND P2, PT, R7.reuse, UR4, PT ;  /* 0x0000000407007c0c */ /* 0x040fe2000bf46270 */
[C---:B------:R-:W-:Y:S01]  /*fea0*/  IMAD.SHL.U32 R5, R7.reuse, 0x2, RZ ;  /* 0x0000000207057824 */ /* 0x040fe200078e00ff */
[C---:B------:R-:W-:Y:S02]  /*feb0*/  LOP3.LUT R8, R7.reuse, 0x20, RZ, 0xfc, !PT ;  /* 0x0000002007087812 */ /* 0x040fe400078efcff */
[----:B------:R-:W-:Y:S02]  /*fec0*/  LOP3.LUT R7, R7, 0x40, RZ, 0xfc, !PT ;  /* 0x0000004007077812 */ /* 0x000fe400078efcff */
[----:B------:R-:W-:Y:S02]  /*fed0*/  IADD3 R2, P0, R14, R5, RZ ;  /* 0x000000050e027210 */ /* 0x000fe40007f1e0ff */
[----:B------:R-:W-:Y:S02]  /*fee0*/  ISETP.LT.OR P3, PT, R6, 0x1, P2 ;  /* 0x000000010600780c */ /* 0x000fe40001761670 */
[----:B------:R-:W-:-:S02]  /*fef0*/  IADD3.X R3, RZ, R3, RZ, P0, !PT ;  /* 0x00000003ff037210 */ /* 0x000fc400007fe4ff */
[----:B------:R-:W-:Y:S02]  /*ff00*/  ISETP.GE.AND P1, PT, R8, UR4, PT ;  /* 0x0000000408007c0c */ /* 0x000fe4000bf26270 */
[----:B------:R-:W-:-:S13]  /*ff10*/  ISETP.GE.AND P0, PT, R7, UR4, PT ;  /* 0x0000000407007c0c */ /* 0x000fda000bf06270 */
[----:B------:R-:W-:Y:S05]  /*ff20*/  WARPSYNC.COLLECTIVE R15, `(.L_x_10347) ;  /* 0x000000000f087348 */ /* 0x000fea0003c00000 */
[----:B------:R0:W1:Y:S02]  /*ff30*/  SHFL.IDX P6, R14, R13, R12, R11 ;  /* 0x0000000c0d0e7389 */ /* 0x00006400000c000b */
[----:B01----:R-:W-:Y:S01]  /*ff40*/  ENDCOLLECTIVE ;  /* 0x000000000000791b */ /* 0x003fe20003800000 */
.L_x_10347:
[C---:B------:R-:W-:Y:S01]  /*ff50*/  ISETP.LT.OR P4, PT, R6.reuse, 0x1, P1 ;  /* 0x000000010600780c */ /* 0x040fe20000f81670 */
[----:B------:R-:W-:Y:S01]  /*ff60*/  @!PT LDS RZ, [RZ] ;  /* 0x00000000fffff984 */ /* 0x000fe20000000800 */
[----:B------:R-:W-:Y:S01]  /*ff70*/  @!PT LDS RZ, [RZ] ;  /* 0x00000000fffff984 */ /* 0x000fe20000000800 */
[----:B------:R-:W-:Y:S01]  /*ff80*/  @!PT LDS RZ, [RZ] ;  /* 0x00000000fffff984 */ /* 0x000fe20000000800 */
[----:B------:R-:W-:Y:S01]  /*ff90*/  LDGSTS.E.BYPASS.LTC128B.128 [R4+0x400], desc[UR36][R2.64], !P3 ;  /* 0x0040000002047fae */ /* 0x000fe2000d901d64 */
[----:B------:R-:W-:Y:S01]  /*ffa0*/  ISETP.LT.OR P3, PT, R6, 0x1, P0 ;  /* 0x000000010600780c */ /* 0x000fe20000761670 */
[----:B------:R-:W-:-:S10]  /*ffb0*/  IMAD.MOV.U32 R13, RZ, RZ, R24 ;  /* 0x000000ffff0d7224 */ /* 0x000fd400078e0018 */
[----:B------:R-:W-:Y:S04]  /*ffc0*/  LDGSTS.E.BYPASS.LTC128B.128 [R4+0x2400], desc[UR36][R2.64+0x40], !P4 ;  /* 0x0240004002047fae */ /* 0x000fe8000e101d64 */
[----:B------:R0:W-:Y:S01]  /*ffd0*/  LDGSTS.E.BYPASS.LTC128B.128 [R4+0x4400], desc[UR36][R2.64+0x80], !P3 ;  /* 0x0440008002047fae */ /* 0x0001e2000d901d64 */
[----:B------:R-:W-:Y:S02]  /*ffe0*/  ISETP.LT.OR P3, PT, R6, 0x21, P2 ;  /* 0x000000210600780c */ /* 0x000fe40001761670 */
[----:B0-----:R-:W-:-:S11]  /*fff0*/  MOV R3, R14 ;  /* 0x0000000e00037202 */ /* 0x001fd60000000f00 */
[----:B------:R-:W-:Y:S05]  /*10000*/  WARPSYNC.COLLECTIVE R15, `(.L_x_10348) ;  /* 0x000000000f087348 */ /* 0x000fea0003c00000 */
[----:B------:R0:W1:Y:S02]  /*10010*/  SHFL.IDX P6, R14, R13, R12, R11 ;  /* 0x0000000c0d0e7389 */ /* 0x00006400000c000b */
[----:B01----:R-:W-:Y:S01]  /*10020*/  ENDCOLLECTIVE ;  /* 0x000000000000791b */ /* 0x003fe20003800000 */
.L_x_10348:
[----:B------:R-:W-:Y:S01]  /*10030*/  IMAD.MOV.U32 R13, RZ, RZ, R25 ;  /* 0x000000ffff0d7224 */ /* 0x000fe200078e0019 */
[----:B------:R-:W-:Y:S02]  /*10040*/  MOV R12, 0x2 ;  /* 0x00000002000c7802 */ /* 0x000fe40000000f00 */
[----:B------:R-:W-:-:S13]  /*10050*/  IADD3 R2, P4, R14, R5, RZ ;  /* 0x000000050e027210 */ /* 0x000fda0007f9e0ff */
[----:B------:R-:W-:Y:S05]  /*10060*/  WARPSYNC.COLLECTIVE R15, `(.L_x_10349) ;  /* 0x000000000f087348 */ /* 0x000fea0003c00000 */
[----:B------:R0:W1:Y:S02]  /*10070*/  SHFL.IDX P6, R14, R13, R12, R11 ;  /* 0x0000000c0d0e7389 */ /* 0x00006400000c000b */
[----:B01----:R-:W-:Y:S01]  /*10080*/  ENDCOLLECTIVE ;  /* 0x000000000000791b */ /* 0x003fe20003800000 */
.L_x_10349:
[----:B------:R-:W-:Y:S01]  /*10090*/  IMAD.X R3, RZ, RZ, R3, P4 ;  /* 0x000000ffff037224 */ /* 0x000fe200020e0603 */
[----:B------:R-:W-:-:S04]  /*100a0*/  ISETP.LT.OR P4, PT, R6, 0x21, P1 ;  /* 0x000000210600780c */ /* 0x000fc80000f81670 */
[----:B------:R-:W-:Y:S01]  /*100b0*/  @!PT LDS RZ, [RZ] ;  /* 0x00000000fffff984 */ /* 0x000fe20000000800 */
[----:B------:R-:W-:Y:S01]  /*100c0*/  @!PT LDS RZ, [RZ] ;  /* 0x00000000fffff984 */ /* 0x000fe20000000800 */
[----:B------:R-:W-:Y:S01]  /*100d0*/  @!PT LDS RZ, [RZ] ;  /* 0x00000000fffff984 */ /* 0x000fe20000000800 */
[----:B------:R-:W-:Y:S01]  /*100e0*/  LDGSTS.E.BYPASS.LTC128B.128 [R4+0xc00], desc[UR36][R2.64], !P3 ;  /* 0x00c0000002047fae */ /* 0x000fe2000d901d64 */
[----:B------:R-:W-:Y:S01]  /*100f0*/  ISETP.LT.OR P3, PT, R6, 0x21, P0 ;  /* 0x000000210600780c */ /* 0x000fe20000761670 */
[----:B------:R-:W-:-:S07]  /*10100*/  IMAD.MOV.U32 R13, RZ, RZ, R24 ;  /* 0x000000ffff0d7224 */ /* 0x000fce00078e0018 */
[----:B------:R-:W-:Y:S05]  /*10110*/  LDGSTS.E.BYPASS.LTC128B.128 [R4+0x2c00], desc[UR36][R2.64+0x40], !P4 ;  /* 0x02c0004002047fae */ /* 0x000fea000e101d64 */
[----:B------:R0:W-:Y:S01]  /*10120*/  LDGSTS.E.BYPASS.LTC128B.128 [R4+0x4c00], desc[UR36][R2.64+0x80], !P3 ;  /* 0x04c0008002047fae */ /* 0x0001e2000d901d64 */
[----:B------:R-:W-:Y:S01]  /*10130*/  ISETP.LT.OR P3, PT, R6, 0x41, P2 ;  /* 0x000000410600780c */ /* 0x000fe20001761670 */
[----:B0-----:R-:W-:-:S12]  /*10140*/  IMAD.MOV.U32 R3, RZ, RZ, R14 ;  /* 0x000000ffff037224 */ /* 0x001fd800078e000e */
[----:B------:R-:W-:Y:S05]  /*10150*/  WARPSYNC.COLLECTIVE R15, `(.L_x_10350) ;  /* 0x000000000f087348 */ /* 0x000fea0003c00000 */
[----:B------:R0:W1:Y:S02]  /*10160*/  SHFL.IDX P6, R14, R13, R12, R11 ;  /* 0x0000000c0d0e7389 */ /* 0x00006400000c000b */
[----:B01----:R-:W-:Y:S01]  /*10170*/  ENDCOLLECTIVE ;  /* 0x000000000000791b */ /* 0x003fe20003800000 */
.L_x_10350:
[----:B------:R-:W-:Y:S01]  /*10180*/  MOV R13, R25 ;  /* 0x00000019000d7202 */ /* 0x000fe20000000f00 */
[----:B------:R-:W-:Y:S01]  /*10190*/  IMAD.MOV.U32 R12, RZ, RZ, 0x3 ;  /* 0x00000003ff0c7424 */ /* 0x000fe200078e00ff */
[----:B------:R-:W-:-:S13]  /*101a0*/  IADD3 R2, P4, R14, R5, RZ ;  /* 0x000000050e027210 */ /* 0x000fda0007f9e0ff */
[----:B------:R-:W-:Y:S05]  /*101b0*/  WARPSYNC.COLLECTIVE R15, `(.L_x_10351) ;  /* 0x000000000f087348 */ /* 0x000fea0003c00000 */
[----:B------:R0:W1:Y:S02]  /*101c0*/  SHFL.IDX P6, R14, R13, R12, R11 ;  /* 0x0000000c0d0e7389 */ /* 0x00006400000c000b */
[----:B01----:R-:W-:Y:S01]  /*101d0*/  ENDCOLLECTIVE ;  /* 0x000000000000791b */ /* 0x003fe20003800000 */
.L_x_10351:
        /* <DEDUP_REMOVED lines=14> */
.L_x_10352:
[----:B------:R-:W-:Y:S05]  /*102c0*/  BRA `(.L_x_10353) ;  /* 0xffffffcc00787947 */ /* 0x000fea000383ffff */
.L_x_10267:
        /* <DEDUP_REMOVED lines=8> */
.L_x_10355:
[----:B------:R-:W-:Y:S05]  /*10350*/  BSYNC B0 ;  /* 0x0000000000007941 */ /* 0x000fea0003800000 */
.L_x_10354:
        /* <DEDUP_REMOVED lines=9> */
.L_x_10356:
[----:B------:R-:W-:Y:S02]  /*103f0*/  ULDC UR4, c[0x0][0xc3c] ;  /* 0x00030f0000047ab9 */ /* 0x000fe40000000800 */
[----:B------:R-:W-:-:S13]  /*10400*/  ISETP.GE.OR P1, PT, R5, UR4, !P0 ;  /* 0x0000000405007c0c */ /* 0x000fda000c726670 */
[----:B------:R-:W0:Y:S01]  /*10410*/  @!P1 LDC.64 R2, c[0x0][0xc80] ;  /* 0x00032000ff029b82 */ /* 0x000e220000000a00 */
[----:B------:R-:W-:Y:S02]  /*10420*/  IMAD.MOV.U32 R11, RZ, RZ, RZ ;  /* 0x000000ffff0b7224 */ /* 0x000fe400078e00ff */
[----:B------:R-:W-:Y:S02]  /*10430*/  IMAD.MOV.U32 R4, RZ, RZ, R14 ;  /* 0x000000ffff047224 */ /* 0x000fe400078e000e */
[----:B0-----:R-:W-:-:S06]  /*10440*/  @!P1 IMAD.WIDE R2, R5, 0x4, R2 ;  /* 0x0000000405029825 */ /* 0x001fcc00078e0202 */
[----:B------:R0:W2:Y:S01]  /*10450*/  @!P1 LDG.E R3, desc[UR36][R2.64] ;  /* 0x0000002402039981 */ /* 0x0000a2000c1e1900 */
[C---:B------:R-:W-:Y:S02]  /*10460*/  ISETP.GE.U32.AND P2, PT, R8.reuse, 0x2, PT ;  /* 0x000000020800780c */ /* 0x040fe40003f46070 */
[C---:B------:R-:W-:Y:S02]  /*10470*/  ISETP.GE.U32.AND P3, PT, R8.reuse, 0x4, PT ;  /* 0x000000040800780c */ /* 0x040fe40003f66070 */
[C---:B------:R-:W-:Y:S02]  /*10480*/  ISETP.GE.U32.AND P4, PT, R8.reuse, 0x8, PT ;  /* 0x000000080800780c */ /* 0x040fe40003f86070 */
[C---:B------:R-:W-:Y:S01]  /*10490*/  ISETP.GE.U32.AND P5, PT, R8.reuse, 0x10, PT ;  /* 0x000000100800780c */ /* 0x040fe20003fa6070 */
[----:B0-----:R-:W-:Y:S01]  /*104a0*/  IMAD.MOV.U32 R2, RZ, RZ, RZ ;  /* 0x000000ffff027224 */ /* 0x001fe200078e00ff */
[----:B--2---:R-:W-:Y:S02]  /*104b0*/  @!P1 MOV R2, R3 ;  /* 0x0000000300029202 */ /* 0x004fe40000000f00 */
[----:B------:R-:W-:-:S03]  /*104c0*/  ISETP.NE.AND P1, PT, R8, RZ, PT ;  /* 0x000000ff0800720c */ /* 0x000fc60003f25270 */
[----:B------:R-:W-:-:S10]  /*104d0*/  IMAD.MOV.U32 R13, RZ, RZ, R2 ;  /* 0x000000ffff0d7224 */ /* 0x000fd400078e0002 */
[----:B------:R-:W-:Y:S05]  /*104e0*/  WARPSYNC.COLLECTIVE R15, `(.L_x_10357) ;  /* 0x000000000f087348 */ /* 0x000fea0003c00000 */
[----:B------:R0:W1:Y:S02]  /*104f0*/  SHFL.UP P6, R14, R13, R12, R11 ;  /* 0x0400000c0d0e7389 */ /* 0x00006400000c000b */
[----:B01----:R-:W-:Y:S01]  /*10500*/  ENDCOLLECTIVE ;  /* 0x000000000000791b */ /* 0x003fe20003800000 */
.L_x_10357:
[----:B------:R-:W-:Y:S01]  /*10510*/  IMAD.MOV.U32 R12, RZ, RZ, 0x2 ;  /* 0x00000002ff0c7424 */ /* 0x000fe200078e00ff */
[----:B------:R-:W-:-:S05]  /*10520*/  SEL R5, R14, RZ, P1 ;  /* 0x000000ff0e057207 */ /* 0x000fca0000800000 */
[----:B------:R-:W-:-:S05]  /*10530*/  IMAD.IADD R5, R2, 0x1, R5 ;  /* 0x0000000102057824 */ /* 0x000fca00078e0205 */
[----:B------:R-:W-:-:S07]  /*10540*/  MOV R13, R5 ;  /* 0x00000005000d7202 */ /* 0x000fce0000000f00 */
[----:B------:R-:W-:Y:S05]  /*10550*/  WARPSYNC.COLLECTIVE R15, `(.L_x_10358) ;  /* 0x000000000f087348 */ /* 0x000fea0003c00000 */
[----:B------:R0:W1:Y:S02]  /*10560*/  SHFL.UP P6, R14, R13, R12, R11 ;  /* 0x0400000c0d0e7389 */ /* 0x00006400000c000b */
[----:B01----:R-:W-:Y:S01]  /*10570*/  ENDCOLLECTIVE ;  /* 0x000000000000791b */ /* 0x003fe20003800000 */
.L_x_10358:
[----:B------:R-:W-:Y:S02]  /*10580*/  MOV R12, 0x4 ;  /* 0x00000004000c7802 */ /* 0x000fe40000000f00 */
[----:B------:R-:W-:-:S05]  /*10590*/  SEL R6, R14, RZ, P2 ;  /* 0x000000ff0e067207 */ /* 0x000fca0001000000 */
[----:B------:R-:W-:-:S04]  /*105a0*/  IMAD.IADD R6, R5, 0x1, R6 ;  /* 0x0000000105067824 */ /* 0x000fc800078e0206 */
[----:B------:R-:W-:-:S07]  /*105b0*/  IMAD.MOV.U32 R13, RZ, RZ, R6 ;  /* 0x000000ffff0d7224 */ /* 0x000fce00078e0006 */
[----:B------:R-:W-:Y:S05]  /*105c0*/  WARPSYNC.COLLECTIVE R15, `(.L_x_10359) ;  /* 0x000000000f087348 */ /* 0x000fea0003c00000 */
[----:B------:R0:W1:Y:S02]  /*105d0*/  SHFL.UP P6, R14, R13, R12, R11 ;  /* 0x0400000c0d0e7389 */ /* 0x00006400000c000b */
[----:B01----:R-:W-:Y:S01]  /*105e0*/  ENDCOLLECTIVE ;  /* 0x000000000000791b */ /* 0x003fe20003800000 */
.L_x_10359:
[----:B------:R-:W-:Y:S01]  /*105f0*/  IMAD.MOV.U32 R12, RZ, RZ, 0x8 ;  /* 0x00000008ff0c7424 */ /* 0x000fe200078e00ff */
[----:B------:R-:W-:-:S05]  /*10600*/  SEL R7, R14, RZ, P3 ;  /* 0x000000ff0e077207 */ /* 0x000fca0001800000 */
[----:B------:R-:W-:-:S04]  /*10610*/  IMAD.IADD R7, R6, 0x1, R7 ;  /* 0x0000000106077824 */ /* 0x000fc800078e0207 */
[----:B------:R-:W-:-:S07]  /*10620*/  IMAD.MOV.U32 R13, RZ, RZ, R7 ;  /* 0x000000ffff0d7224 */ /* 0x000fce00078e0007 */
[----:B------:R-:W-:Y:S05]  /*10630*/  WARPSYNC.COLLECTIVE R15, `(.L_x_10360) ;  /* 0x000000000f087348 */ /* 0x000fea0003c00000 */
[----:B------:R0:W1:Y:S02]  /*10640*/  SHFL.UP P6, R14, R13, R12, R11 ;  /* 0x0400000c0d0e7389 */ /* 0x00006400000c000b */
[----:B01----:R-:W-:Y:S01]  /*10650*/  ENDCOLLECTIVE ;  /* 0x000000000000791b */ /* 0x003fe20003800000 */
.L_x_10360:
[----:B------:R-:W-:Y:S01]  /*10660*/  IMAD.MOV.U32 R12, RZ, RZ, 0x10 ;  /* 0x00000010ff0c7424 */ /* 0x000fe200078e00ff */
[----:B------:R-:W-:-:S04]  /*10670*/  SEL R14, R14, RZ, P4 ;  /* 0x000000ff0e0e7207 */ /* 0x000fc80002000000 */
[----:B------:R-:W-:-:S05]  /*10680*/  IADD3 R5, R7, R14, RZ ;  /* 0x0000000e07057210 */ /* 0x000fca0007ffe0ff */
[----:B------:R-:W-:-:S07]  /*10690*/  IMAD.MOV.U32 R13, RZ, RZ, R5 ;  /* 0x000000ffff0d7224 */ /* 0x000fce00078e0005 */
[----:B------:R-:W-:Y:S05]  /*106a0*/  WARPSYNC.COLLECTIVE R15, `(.L_x_10361) ;  /* 0x000000000f087348 */ /* 0x000fea0003c00000 */
[----:B------:R0:W1:Y:S02]  /*106b0*/  SHFL.UP P6, R14, R13, R12, R11 ;  /* 0x0400000c0d0e7389 */ /* 0x00006400000c000b */
[----:B01----:R-:W-:Y:S01]  /*106c0*/  ENDCOLLECTIVE ;  /* 0x000000000000791b */ /* 0x003fe20003800000 */
.L_x_10361:
        /* <DEDUP_REMOVED lines=8> */
.L_x_10362:
[----:B------:R-:W-:Y:S05]  /*10750*/  BRA `(.L_x_10363) ;  /* 0xffffffcc008c7947 */ /* 0x000fea000383ffff */
.L_x_10272:
        /* <DEDUP_REMOVED lines=8> */
.L_x_10365:
[----:B------:R-:W-:Y:S05]  /*107e0*/  BSYNC B0 ;  /* 0x0000000000007941 */ /* 0x000fea0003800000 */
.L_x_10364:
        /* <DEDUP_REMOVED lines=8> */
.L_x_10366:
[----:B------:R-:W-:Y:S01]  /*10870*/  IMAD.MOV.U32 R12, RZ, RZ, 0x4 ;  /* 0x00000004ff0c7424 */ /* 0x000fe200078e00ff */
[----:B------:R-:W-:-:S05]  /*10880*/  SEL R14, R14, RZ, P2 ;  /* 0x000000ff0e0e7207 */ /* 0x000fca0001000000 */
[----:B------:R-:W-:-:S05]  /*10890*/  IMAD.IADD R3, R13, 0x1, R14 ;  /* 0x000000010d037824 */ /* 0x000fca00078e020e */
[----:B------:R-:W-:-:S07]  /*108a0*/  MOV R13, R3 ;  /* 0x00000003000d7202 */ /* 0x000fce0000000f00 */
[----:B------:R-:W-:Y:S05]  /*108b0*/  WARPSYNC.COLLECTIVE R15, `(.L_x_10367) ;  /* 0x000000000f087348 */ /* 0x000fea0003c00000 */
[----:B------:R0:W1:Y:S02]  /*108c0*/  SHFL.UP P6, R14, R13, R12, R11 ;  /* 0x0400000c0d0e7389 */ /* 0x00006400000c000b */
[----:B01----:R-:W-:Y:S01]  /*108d0*/  ENDCOLLECTIVE ;  /* 0x000000000000791b */ /* 0x003fe20003800000 */
.L_x_10367:
[----:B------:R-:W-:Y:S02]  /*108e0*/  MOV R12, 0x8 ;  /* 0x00000008000c7802 */ /* 0x000fe40000000f00 */
[----:B------:R-:W-:-:S05]  /*108f0*/  SEL R14, R14, RZ, P3 ;  /* 0x000000ff0e0e7207 */ /* 0x000fca0001800000 */
[----:B------:R-:W-:-:S04]  /*10900*/  IMAD.IADD R5, R3, 0x1, R14 ;  /* 0x0000000103057824 */ /* 0x000fc800078e020e */
[----:B------:R-:W-:-:S07]  /*10910*/  IMAD.MOV.U32 R13, RZ, RZ, R5 ;  /* 0x000000ffff0d7224 */ /* 0x000fce00078e0005 */
[----:B------:R-:W-:Y:S05]  /*10920*/  WARPSYNC.COLLECTIVE R15, `(.L_x_10368) ;  /* 0x000000000f087348 */ /* 0x000fea0003c00000 */
[----:B------:R0:W1:Y:S02]  /*10930*/  SHFL.UP P6, R14, R13, R12, R11 ;  /* 0x0400000c0d0e7389 */ /* 0x00006400000c000b */
[----:B01----:R-:W-:Y:S01]  /*10940*/  ENDCOLLECTIVE ;  /* 0x000000000000791b */ /* 0x003fe20003800000 */
.L_x_10368:
[----:B------:R-:W-:Y:S01]  /*10950*/  IMAD.MOV.U32 R12, RZ, RZ, 0x10 ;  /* 0x00000010ff0c7424 */ /* 0x000fe200078e00ff */
[----:B------:R-:W-:-:S05]  /*10960*/  SEL R6, R14, RZ, P4 ;  /* 0x000000ff0e067207 */ /* 0x000fca0002000000 */
[----:B------:R-:W-:-:S04]  /*10970*/  IMAD.IADD R6, R5, 0x1, R6 ;  /* 0x0000000105067824 */ /* 0x000fc800078e0206 */
[----:B------:R-:W-:-:S07]  /*10980*/  IMAD.MOV.U32 R13, RZ, RZ, R6 ;  /* 0x000000ffff0d7224 */ /* 0x000fce00078e0006 */
[----:B------:R-:W-:Y:S05]  /*10990*/  WARPSYNC.COLLECTIVE R15, `(.L_x_10369) ;  /* 0x000000000f087348 */ /* 0x000fea0003c00000 */
[----:B------:R0:W1:Y:S02]  /*109a0*/  SHFL.UP P6, R14, R13, R12, R11 ;  /* 0x0400000c0d0e7389 */ /* 0x00006400000c000b */
[----:B01----:R-:W-:Y:S01]  /*109b0*/  ENDCOLLECTIVE ;  /* 0x000000000000791b */ /* 0x003fe20003800000 */
.L_x_10369:
        /* <DEDUP_REMOVED lines=8> */
.L_x_10370:
[----:B------:R-:W-:Y:S05]  /*10a40*/  BRA `(.L_x_10371) ;  /* 0xffffffcc006c7947 */ /* 0x000fea000383ffff */
.L_x_10274:
[----:B------:R-:W-:Y:S01]  /*10a50*/  BSSY B0, `(.L_x_10372) ;  /* 0x0000006000007945 */ /* 0x000fe20003800000 */
[----:B------:R-:W-:Y:S02]  /*10a60*/  PLOP3.LUT P6, PT, P6, PT, PT, 0x8, 0x0 ;  /* 0x000000000000781c */ /* 0x000fe400037ce170 */
[----:B------:R-:W-:-:S11]  /*10a70*/  MOV R15, 0xffffffff ;  /* 0xffffffff000f7802 */ /* 0x000fd60000000f00 */
[----:B0-----:R-:W-:Y:S05]  /*10a80*/  WARPSYNC.COLLECTIVE R15, `(.L_x_10373) ;  /* 0x000000000f087348 */ /* 0x001fea0003c00000 */
[----:B------:R-:W-:Y:S01]  /*10a90*/  VOTE.ANY R14, PT, P6 ;  /* 0x00000000000e7806 */ /* 0x000fe200030e0100 */
[----:B0-----:R-:W-:Y:S06]  /*10aa0*/  ENDCOLLECTIVE ;  /* 0x000000000000791b */ /* 0x001fec0003800000 */
.L_x_10373:
[----:B------:R-:W-:Y:S05]  /*10ab0*/  BSYNC B0 ;  /* 0x0000000000007941 */ /* 0x000fea0003800000 */
.L_x_10372:
        /* <DEDUP_REMOVED lines=9> */
.L_x_10374:
[----:B------:R-:W-:Y:S01]  /*10b50*/  IMAD.MOV.U32 R17, RZ, RZ, R14 ;  /* 0x000000ffff117224 */ /* 0x000fe200078e000e */
[----:B------:R-:W-:Y:S06]  /*10b60*/  BRA `(.L_x_10375) ;  /* 0xffffffcc005c7947 */ /* 0x000fec000383ffff */
.L_x_10276:
[----:B------:R-:W-:Y:S01]  /*10b70*/  BSSY B0, `(.L_x_10376) ;  /* 0x0000007000007945 */ /* 0x000fe20003800000 */
[----:B------:R-:W-:Y:S01]  /*10b80*/  IMAD.MOV.U32 R13, RZ, RZ, R3 ;  /* 0x000000ffff0d7224 */ /* 0x000fe200078e0003 */
[----:B------:R-:W-:Y:S01]  /*10b90*/  MOV R11, 0x1f ;  /* 0x0000001f000b7802 */ /* 0x000fe20000000f00 */
[----:B------:R-:W-:-:S07]  /*10ba0*/  IMAD.MOV.U32 R15, RZ, RZ, -0x1 ;  /* 0xffffffffff0f7424 */ /* 0x000fce00078e00ff */
[----:B012---:R-:W-:Y:S05]  /*10bb0*/  WARPSYNC.COLLECTIVE R15, `(.L_x_10377) ;  /* 0x000000000f087348 */ /* 0x007fea0003c00000 */
[----:B------:R3:W4:Y:S02]  /*10bc0*/  SHFL.IDX P6, R14, R13, R12, R11 ;  /* 0x0000000c0d0e7389 */ /* 0x00072400000c000b */
[----:B01234-:R-:W-:Y:S01]  /*10bd0*/  ENDCOLLECTIVE ;  /* 0x000000000000791b */ /* 0x01ffe20003800000 */
.L_x_10377:
[----:B------:R-:W-:Y:S05]  /*10be0*/  BSYNC B0 ;  /* 0x0000000000007941 */ /* 0x000fea0003800000 */
.L_x_10376:
[----:B------:R-:W-:Y:S05]  /*10bf0*/  BRA `(.L_x_10275) ;  /* 0xffffffcc00547947 */ /* 0x000fea000383ffff */
.L_x_10280:
[----:B0-----:R0:W2:Y:S02]  /*10c00*/  SYNCS.PHASECHK.TRANS64.TRYWAIT P0, [R5+URZ+0x2d820], R0 ;  /* 0x02d82000050075a7 */ /* 0x0010a4000800017f */
[----:B--2---:R-:W-:Y:S05]  /*10c10*/  @!P0 NANOSLEEP.SYNCS 0x989680 ;  /* 0x009896800000895d */ /* 0x004fea0003900000 */
[----:B------:R-:W2:Y:S02]  /*10c20*/  @!P0 SYNCS.PHASECHK.TRANS64 P0, [R5+URZ+0x2d820], R0 ;  /* 0x02d82000050085a7 */ /* 0x000ea4000800007f */
[----:B--2---:R-:W-:Y:S05]  /*10c30*/  @!P0 BRA `(.L_x_10280) ;  /* 0xfffffffc00f08947 */ /* 0x004fea000383ffff */
[----:B------:R-:W-:Y:S05]  /*10c40*/  BRA `(.L_x_10378) ;  /* 0xffffffd000407947 */ /* 0x000fea000383ffff */
.L_x_10281:
        /* <DEDUP_REMOVED lines=8> */
[----:B01----:R-:W-:Y:S05]  /*10cd0*/  WARPSYNC.COLLECTIVE R15, `(.L_x_10380) ;  /* 0x000000000f087348 */ /* 0x003fea0003c00000 */
[----:B------:R2:W3:Y:S02]  /*10ce0*/  SHFL.IDX P6, R14, R13, R12, R11 ;  /* 0x0000000c0d0e7389 */ /* 0x0004e400000c000b */
[----:B0123--:R-:W-:Y:S01]  /*10cf0*/  ENDCOLLECTIVE ;  /* 0x000000000000791b */ /* 0x00ffe20003800000 */
.L_x_10380:
[----:B------:R-:W-:Y:S05]  /*10d00*/  BSYNC B0 ;  /* 0x0000000000007941 */ /* 0x000fea0003800000 */
.L_x_10379:
[----:B------:R-:W-:Y:S05]  /*10d10*/  BRA `(.L_x_10381) ;  /* 0xffffffd000287947 */ /* 0x000fea000383ffff */
.L_x_10284:
[----:B------:R-:W-:Y:S01]  /*10d20*/  BSSY B1, `(.L_x_10382) ;  /* 0x0000006000017945 */ /* 0x000fe20003800000 */
[----:B------:R-:W-:-:S07]  /*10d30*/  IMAD.MOV.U32 R15, RZ, RZ, -0x1 ;  /* 0xffffffffff0f7424 */ /* 0x000fce00078e00ff */
[----:B01----:R-:W-:Y:S05]  /*10d40*/  WARPSYNC.COLLECTIVE R15, `(.L_x_10383) ;  /* 0x000000000f0c7348 */ /* 0x003fea0003c00000 */
[----:B------:R-:W-:Y:S02]  /*10d50*/  ELECT P6, UR62, PT ;  /* 0x00000000003e782f */ /* 0x000fe400038c0000 */
[----:B------:R-:W-:Y:S01]  /*10d60*/  MOV R14, UR62 ;  /* 0x0000003e000e7c02 */ /* 0x000fe20008000f00 */
[----:B01----:R-:W-:Y:S10]  /*10d70*/  ENDCOLLECTIVE ;  /* 0x000000000000791b */ /* 0x003ff40003800000 */
.L_x_10383:
[----:B------:R-:W-:Y:S05]  /*10d80*/  BSYNC B1 ;  /* 0x0000000000017941 */ /* 0x000fea0003800000 */
.L_x_10382:
[----:B------:R-:W-:Y:S05]  /*10d90*/  BRA `(.L_x_10384) ;  /* 0xffffffd000207947 */ /* 0x000fea000383ffff */
.L_x_10286:
[----:B0-----:R0:W2:Y:S02]  /*10da0*/  SYNCS.PHASECHK.TRANS64.TRYWAIT P1, [R3+URZ+0x2d840], R2 ;  /* 0x02d84002030075a7 */ /* 0x0010a4000802017f */
[----:B--2---:R-:W-:Y:S05]  /*10db0*/  @!P1 NANOSLEEP.SYNCS 0x989680 ;  /* 0x009896800000995d */ /* 0x004fea0003900000 */
[----:B------:R-:W2:Y:S02]  /*10dc0*/  @!P1 SYNCS.PHASECHK.TRANS64 P1, [R3+URZ+0x2d840], R2 ;  /* 0x02d84002030095a7 */ /* 0x000ea4000802007f */
[----:B--2---:R-:W-:Y:S05]  /*10dd0*/  @!P1 BRA `(.L_x_10286) ;  /* 0xfffffffc00f09947 */ /* 0x004fea000383ffff */
[----:B------:R-:W-:Y:S05]  /*10de0*/  BRA `(.L_x_10385) ;  /* 0xffffffd000407947 */ /* 0x000fea000383ffff */
.L_x_10288:
[----:B--2---:R2:W3:Y:S02]  /*10df0*/  SYNCS.PHASECHK.TRANS64.TRYWAIT P1, [R5+URZ+0x2d840], R0 ;  /* 0x02d84000050075a7 */ /* 0x0044e4000802017f */
[----:B---3--:R-:W-:Y:S05]  /*10e00*/  @!P1 NANOSLEEP.SYNCS 0x989680 ;  /* 0x009896800000995d */ /* 0x008fea0003900000 */
[----:B------:R-:W3:Y:S02]  /*10e10*/  @!P1 SYNCS.PHASECHK.TRANS64 P1, [R5+URZ+0x2d840], R0 ;  /* 0x02d84000050095a7 */ /* 0x000ee4000802007f */
[----:B---3--:R-:W-:Y:S05]  /*10e20*/  @!P1 BRA `(.L_x_10288) ;  /* 0xfffffffc00f09947 */ /* 0x008fea000383ffff */
[----:B------:R-:W-:Y:S05]  /*10e30*/  BRA `(.L_x_10386) ;  /* 0xffffffd0004c7947 */ /* 0x000fea000383ffff */
.L_x_10290:
[----:B---3--:R3:W4:Y:S02]  /*10e40*/  SYNCS.PHASECHK.TRANS64.TRYWAIT P1, [R3+URZ+0x2d860], R2 ;  /* 0x02d86002030075a7 */ /* 0x008724000802017f */
[----:B----4-:R-:W-:Y:S05]  /*10e50*/  @!P1 NANOSLEEP.SYNCS 0x989680 ;  /* 0x009896800000995d */ /* 0x010fea0003900000 */
[----:B------:R-:W4:Y:S02]  /*10e60*/  @!P1 SYNCS.PHASECHK.TRANS64 P1, [R3+URZ+0x2d860], R2 ;  /* 0x02d86002030095a7 */ /* 0x000f24000802007f */
[----:B----4-:R-:W-:Y:S05]  /*10e70*/  @!P1 BRA `(.L_x_10290) ;  /* 0xfffffffc00f09947 */ /* 0x010fea000383ffff */
[----:B------:R-:W-:Y:S05]  /*10e80*/  BRA `(.L_x_10387) ;  /* 0xffffffd000487947 */ /* 0x000fea000383ffff */
.L_x_10388:
        /* <DEDUP_REMOVED lines=15> */
.L_x_15866:


//--------------------- .text._ZN7cutlass13device_kernelIN5flash11enable_sm90INS1_16FlashAttnFwdSm90INS1_25CollectiveMainloopFwdSm90ILi2EN4cute5tupleIJNS5_1CILi1EEES8_S8_EEENS6_IJNS7_ILi192EEENS7_ILi128EEENS7_ILi96EEEEEELi96ENS_6half_tEfNS_4arch4Sm90ELb0ELb0ELb1ELb1ELb1ELb1ELb0ELb0ELb1ELb1ELb0ELb0EEENS1_21CollectiveEpilogueFwdINS6_IJSA_SC_SB_EEES9_SE_SG_Li384ELb1ELb1ELb0ELb0EEENS1_36VarlenDynamicPersistentTileSchedulerILi192ELi128ELi384ELi128ELb0ELb1ELb1ELb0ELb1ELb1EEEEEEEEEvNT_6ParamsE --------------------------
	.section	.text._ZN7cutlass13device_kernelIN5flash11enable_sm90INS1_16FlashAttnFwdSm90INS1_25CollectiveMainloopFwdSm90ILi2EN4cute5tupleIJNS5_1CILi1EEES8_S8_EEENS6_IJNS7_ILi192EEENS7_ILi128EEENS7_ILi96EEEEEELi96ENS_6half_tEfNS_4arch4Sm90ELb0ELb0ELb1ELb1ELb1ELb1ELb0ELb0ELb1ELb1ELb0ELb0EEENS1_21CollectiveEpilogueFwdINS6_IJSA_SC_SB_EEES9_SE_SG_Li384ELb1ELb1ELb0ELb0EEENS1_36VarlenDynamicPersistentTileSchedulerILi192ELi128ELi384ELi128ELb0ELb1ELb1ELb0ELb1ELb1EEEEEEEEEvNT_6ParamsE,"ax",@progbits
	.align	128
.text._ZN7cutlass13device_kernelIN5flash11enable_sm90INS1_16FlashAttnFwdSm90INS1_25CollectiveMainloopFwdSm90ILi2EN4cute5tupleIJNS5_1CILi1EEES8_S8_EEENS6_IJNS7_ILi192EEENS7_ILi128EEENS7_ILi96EEEEEELi96ENS_6half_tEfNS_4arch4Sm90ELb0ELb0ELb1ELb1ELb1ELb1ELb0ELb0ELb1ELb1ELb0ELb0EEENS1_21CollectiveEpilogueFwdINS6_IJSA_SC_SB_EEES9_SE_SG_Li384ELb1ELb1ELb0ELb0EEENS1_36VarlenDynamicPersistentTileSchedulerILi192ELi128ELi384ELi128ELb0ELb1ELb1ELb0ELb1ELb1EEEEEEEEEvNT_6ParamsE:
        .type           _ZN7cutlass13device_kernelIN5flash11enable_sm90INS1_16FlashAttnFwdSm90INS1_25CollectiveMainloopFwdSm90ILi2EN4cute5tupleIJNS5_1CILi1EEES8_S8_EEENS6_IJNS7_ILi192EEENS7_ILi128EEENS7_ILi96EEEEEELi96ENS_6half_tEfNS_4arch4Sm90ELb0ELb0ELb1ELb1ELb1ELb1ELb0ELb0ELb1ELb1ELb0ELb0EEENS1_21CollectiveEpilogueFwdINS6_IJSA_SC_SB_EEES9_SE_SG_Li384ELb1ELb1ELb0ELb0EEENS1_36VarlenDynamicPersistentTileSchedulerILi192ELi128ELi384ELi128ELb0ELb1ELb1ELb0ELb1ELb1EEEEEEEEEvNT_6ParamsE,@function
        .size           _ZN7cutlass13device_kernelIN5flash11enable_sm90INS1_16FlashAttnFwdSm90INS1_25CollectiveMainloopFwdSm90ILi2EN4cute5tupleIJNS5_1CILi1EEES8_S8_EEENS6_IJNS7_ILi192EEENS7_ILi128EEENS7_ILi96EEEEEELi96ENS_6half_tEfNS_4arch4Sm90ELb0ELb0ELb1ELb1ELb1ELb1ELb0ELb0ELb1ELb1ELb0ELb0EEENS1_21CollectiveEpilogueFwdINS6_IJSA_SC_SB_EEES9_SE_SG_Li384ELb1ELb1ELb0ELb0EEENS1_36VarlenDynamicPersistentTileSchedulerILi192ELi128ELi384ELi128ELb0ELb1ELb1ELb0ELb1ELb1EEEEEEEEEvNT_6ParamsE,(.L_x_15867 - _ZN7cutlass13device_kernelIN5flash11enable_sm90INS1_16FlashAttnFwdSm90INS1_25CollectiveMainloopFwdSm90ILi2EN4cute5tupleIJNS5_1CILi1EEES8_S8_EEENS6_IJNS7_ILi192EEENS7_ILi128EEENS7_ILi96EEEEEELi96ENS_6half_tEfNS_4arch4Sm90ELb0ELb0ELb1ELb1ELb1ELb1ELb0ELb0ELb1ELb1ELb0ELb0EEENS1_21CollectiveEpilogueFwdINS6_IJSA_SC_SB_EEES9_SE_SG_Li384ELb1ELb1ELb0ELb0EEENS1_36VarlenDynamicPersistentTileSchedulerILi192ELi128ELi384ELi128ELb0ELb1ELb1ELb0ELb1ELb1EEEEEEEEEvNT_6ParamsE)
        .other          _ZN7cutlass13device_kernelIN5flash11enable_sm90INS1_16FlashAttnFwdSm90INS1_25CollectiveMainloopFwdSm90ILi2EN4cute5tupleIJNS5_1CILi1EEES8_S8_EEENS6_IJNS7_ILi192EEENS7_ILi128EEENS7_ILi96EEEEEELi96ENS_6half_tEfNS_4arch4Sm90ELb0ELb0ELb1ELb1ELb1ELb1ELb0ELb0ELb1ELb1ELb0ELb0EEENS1_21CollectiveEpilogueFwdINS6_IJSA_SC_SB_EEES9_SE_SG_Li384ELb1ELb1ELb0ELb0EEENS1_36VarlenDynamicPersistentTileSchedulerILi192ELi128ELi384ELi128ELb0ELb1ELb1ELb0ELb1ELb1EEEEEEEEEvNT_6ParamsE,@"STO_CUDA_ENTRY STV_DEFAULT"
_ZN7cutlass13device_kernelIN5flash11enable_sm90INS1_16FlashAttnFwdSm90INS1_25CollectiveMainloopFwdSm90ILi2EN4cute5tupleIJNS5_1CILi1EEES8_S8_EEENS6_IJNS7_ILi192EEENS7_ILi128EEENS7_ILi96EEEEEELi96ENS_6half_tEfNS_4arch4Sm90ELb0ELb0ELb1ELb1ELb1ELb1ELb0ELb0ELb1ELb1ELb0ELb0EEENS1_21CollectiveEpilogueFwdINS6_IJSA_SC_SB_EEES9_SE_SG_Li384ELb1ELb1ELb0ELb0EEENS1_36VarlenDynamicPersistentTileSchedulerILi192ELi128ELi384ELi128ELb0ELb1ELb1ELb0ELb1ELb1EEEEEEEEEvNT_6ParamsE:
        /* <DEDUP_REMOVED lines=18> */
.L_x_10390:
[----:B------:R-:W-:Y:S05]  /*0120*/  BSYNC B0 ;  /* 0x0000000000007941 */ /* 0x000fea0003800000 */
.L_x_10389:
        /* <DEDUP_REMOVED lines=41> */
.L_x_10391:
        /* <DEDUP_REMOVED lines=22> */
.L_x_10392:
        /* <DEDUP_REMOVED lines=18> */
.L_x_10393:
        /* <DEDUP_REMOVED lines=22> */
.L_x_10394:
        /* <DEDUP_REMOVED lines=22> */
.L_x_10395:
        /* <DEDUP_REMOVED lines=8> */
.L_x_10398:
[----:B------:R-:W-:-:S08]  /*0980*/  NOP ;  /* 0x0000000000007918 */ /* 0x000fd00000000000 */
[----:B------:R-:W0:Y:S02]  /*0990*/  USETMAXREG.TRY_ALLOC.CTAPOOL UP0, 0xa0 ;  /* 0x000000a0000079c8 */ /* 0x000e240008000600 */
[----:B0-----:R-:W-:-:S13]  /*09a0*/  PLOP3.LUT P0, PT, PT, PT, UP0, 0x80, 0x0 ;  /* 0x000000000000781c */ /* 0x001fda0003f0f008 */
[----:B------:R-:W-:Y:S05]  /*09b0*/  @!P0 BRA `(.L_x_10398) ;  /* 0xfffffffc00f08947 */ /* 0x000fea000383ffff */
[----:B------:R-:W0:Y:S01]  /*09c0*/  S2R R0, SR_TID.X ;  /* 0x0000000000007919 */ /* 0x000e220000002100 */
[----:B------:R-:W1:Y:S01]  /*09d0*/  S2UR UR38, SR_CgaCtaId ;  /* 0x00000000002679c3 */ /* 0x000e620000008800 */
[----:B------:R-:W-:Y:S01]  /*09e0*/  UMOV UR4, 0x400 ;  /* 0x0000040000047882 */ /* 0x000fe20000000000 */
[----:B------:R-:W-:-:S06]  /*09f0*/  LOP3.LUT R23, R23, 0xfffffff7, RZ, 0xc0, !PT ;  /* 0xfffffff717177812 */ /* 0x000fcc00078ec0ff */
[----:B------:R-:W-:Y:S06]  /*0a00*/  BAR.ARV 0x8, 0x200 ;  /* 0x0208000000007b1d */ /* 0x000fec0000002000 */
[----:B-1----:R-:W-:-:S06]  /*0a10*/  ULEA UR4, UR38, UR4, 0x18 ;  /* 0x0000000426047291 */ /* 0x002fcc000f8ec03f */
[----:B------:R-:W-:Y:S01]  /*0a20*/  IMAD.U32 R2, RZ, RZ, UR4 ;  /* 0x00000004ff027e24 */ /* 0x000fe2000f8e00ff */
[----:B0-----:R-:W-:Y:S01]  /*0a30*/  SHF.R.U32.HI R0, RZ, 0x7, R0 ;  /* 0x00000007ff007819 */ /* 0x001fe20000011600 */
[----:B------:R-:W-:-:S03]  /*0a40*/  ULDC UR4, c[0x0][0xc3c] ;  /* 0x00030f0000047ab9 */ /* 0x000fc60000000800 */
[----:B------:R-:W-:-:S13]  /*0a50*/  ISETP.NE.AND P0, PT, R0, 0x1, PT ;  /* 0x000000010000780c */ /* 0x000fda0003f05270 */
[----:B------:R-:W-:Y:S01]  /*0a60*/  @P0 LOP3.LUT R23, R23, 0x8, RZ, 0xfc, !PT ;  /* 0x0000000817170812 */ /* 0x000fe200078efcff */
[----:B------:R-:W-:Y:S08]  /*0a70*/  @!P0 BAR.ARV 0x9, 0x100 ;  /* 0x0244000000008b1d */ /* 0x000ff00000002000 */
[----:B------:R-:W-:Y:S06]  /*0a80*/  BAR.SYNC.DEFER_BLOCKING 0x5, 0x200 ;  /* 0x0148000000007b1d */ /* 0x000fec0000010000 */
[----:B------:R-:W0:Y:S02]  /*0a90*/  LDS.128 R28, [R2+0x2d8d0] ;  /* 0x02d8d000021c7984 */ /* 0x000e240000000c00 */
[----:B------:R-:W-:Y:S06]  /*0aa0*/  BAR.ARV 0x4, 0x200 ;  /* 0x0108000000007b1d */ /* 0x000fec0000002000 */
[----:B0-----:R-:W-:-:S13]  /*0ab0*/  ISETP.GE.AND P0, PT, R31, UR4, PT ;  /* 0x000000041f007c0c */ /* 0x001fda000bf06270 */
[----:B------:R-:W-:Y:S05]  /*0ac0*/  @P0 BRA `(.L_x_10399) ;  /* 0x0000019000140947 */ /* 0x000fea0003800000 */
[----:B------:R-:W0:Y:S01]  /*0ad0*/  S2R R0, SR_TID.X ;  /* 0x0000000000007919 */ /* 0x000e220000002100 */
[----:B------:R-:W-:Y:S01]  /*0ae0*/  IMAD.MOV.U32 R19, RZ, RZ, -0x2 ;  /* 0xfffffffeff137424 */ /* 0x000fe200078e00ff */
[----:B------:R-:W-:Y:S01]  /*0af0*/  R2UR UR40, R2 ;  /* 0x00000000022872ca */ /* 0x000fe200000e0000 */
[----:B------:R-:W-:Y:S01]  /*0b00*/  IMAD.MOV.U32 R137, RZ, RZ, RZ ;  /* 0x000000ffff897224 */ /* 0x000fe200078e00ff */
[----:B------:R-:W-:Y:S01]  /*0b10*/  MOV R157, RZ ;  /* 0x000000ff009d7202 */ /* 0x000fe20000000f00 */
[----:B------:R-:W-:Y:S01]  /*0b20*/  IMAD.MOV.U32 R141, RZ, RZ, RZ ;  /* 0x000000ffff8d7224 */ /* 0x000fe200078e00ff */
[----:B------:R-:W-:Y:S01]  /*0b30*/  ULOP3.LUT UR39, UR36, 0x1, URZ, 0xfc, !UPT ;  /* 0x0000000124277892 */ /* 0x000fe2000f8efc3f */
[----:B------:R-:W-:-:S08]  /*0b40*/  UMOV UR37, URZ ;  /* 0x0000003f00257c82 */ /* 0x000fd00008000000 */
[----:B------:R-:W-:Y:S01]  /*0b50*/  UIADD3 UR40, UR40, 0xc400, URZ ;  /* 0x0000c40028287890 */ /* 0x000fe2000fffe03f */
[----:B0-----:R-:W-:-:S05]  /*0b60*/  VIADD R21, R0, 0xffffff80 ;  /* 0xffffff8000157836 */ /* 0x001fca0000000000 */
[----:B------:R-:W-:Y:S02]  /*0b70*/  LEA.HI R5, R21, R21, RZ, 0x1 ;  /* 0x0000001515057211 */ /* 0x000fe400078f08ff */
[----:B------:R-:W-:Y:S02]  /*0b80*/  SHF.R.S32.HI R0, RZ, 0x1f, R21 ;  /* 0x0000001fff007819 */ /* 0x000fe40000011415 */
[----:B------:R-:W-:Y:S02]  /*0b90*/  LOP3.LUT R3, R5, 0xfffffffe, RZ, 0xc0, !PT ;  /* 0xfffffffe05037812 */ /* 0x000fe400078ec0ff */
[----:B------:R-:W-:Y:S02]  /*0ba0*/  SHF.R.S32.HI R140, RZ, 0x1, R5 ;  /* 0x00000001ff8c7819 */ /* 0x000fe40000011405 */
[----:B------:R-:W-:Y:S02]  /*0bb0*/  IADD3 R22, R21, -R3, RZ ;  /* 0x8000000315167210 */ /* 0x000fe40007ffe0ff */
[----:B------:R-:W-:-:S02]  /*0bc0*/  LEA.HI R4, R0, R21, RZ, 0x4 ;  /* 0x0000001500047211 */ /* 0x000fc400078f20ff */
[----:B------:R-:W-:Y:S01]  /*0bd0*/  LEA.HI R6, R5, R140, RZ, 0x1 ;  /* 0x0000008c05067211 */ /* 0x000fe200078f08ff */
[----:B------:R-:W-:Y:S01]  /*0be0*/  IMAD.SHL.U32 R138, R22, 0x4, RZ ;  /* 0x00000004168a7824 */ /* 0x000fe200078e00ff */
[----:B------:R-:W-:Y:S02]  /*0bf0*/  SHF.R.S32.HI R3, RZ, 0x4, R4 ;  /* 0x00000004ff037819 */ /* 0x000fe40000011404 */
[----:B------:R-:W-:Y:S01]  /*0c00*/  LOP3.LUT R7, R6, 0x7fffffe, RZ, 0xc0, !PT ;  /* 0x07fffffe06077812 */ /* 0x000fe200078ec0ff */
[----:B------:R-:W-:Y:S01]  /*0c10*/  VIADD R8, R138, 0x10 ;  /* 0x000000108a087836 */ /* 0x000fe20000000000 */
[----:B------:R-:W-:Y:S01]  /*0c20*/  LEA.HI R5, R4, R3, RZ, 0x1 ;  /* 0x0000000304057211 */ /* 0x000fe200078f08ff */
[----:B------:R-:W-:Y:S01]  /*0c30*/  VIADD R20, R138, 0x20 ;  /* 0x000000208a147836 */ /* 0x000fe20000000000 */
[----:B------:R-:W-:Y:S02]  /*0c40*/  LOP3.LUT R4, R4, 0xfffffff0, RZ, 0xc0, !PT ;  /* 0xfffffff004047812 */ /* 0x000fe400078ec0ff */
[----:B------:R0:W-:Y:S01]  /*0c50*/  STL [R1+0x24], R8 ;  /* 0x0000240801007387 */ /* 0x0001e20000100800 */
[----:B------:R-:W-:-:S02]  /*0c60*/  IADD3 R9, R138, R8, RZ ;  /* 0x000000088a097210 */ /* 0x000fc40007ffe0ff */
[----:B------:R-:W-:Y:S01]  /*0c70*/  LOP3.LUT R6, R5, 0x1ffffffe, RZ, 0xc0, !PT ;  /* 0x1ffffffe05067812 */ /* 0x000fe200078ec0ff */
[----:B------:R-:W-:Y:S01]  /*0c80*/  IMAD.IADD R5, R138, 0x1, R20 ;  /* 0x000000018a057824 */ /* 0x000fe200078e0214 */
[----:B------:R-:W-:Y:S01]  /*0c90*/  SHF.R.S32.HI R10, RZ, 0x1f, R9 ;  /* 0x0000001fff0a7819 */ /* 0x000fe20000011409 */
[----:B------:R-:W-:Y:S01]  /*0ca0*/  IMAD.IADD R4, R21, 0x1, -R4 ;  /* 0x0000000115047824 */ /* 0x000fe200078e0a04 */
[----:B------:R-:W-:Y:S01]  /*0cb0*/  STL [R1+0x50], R20 ;  /* 0x0000501401007387 */ /* 0x000fe20000100800 */
[----:B------:R-:W-:Y:S01]  /*0cc0*/  IMAD.IADD R6, R3, 0x1, -R6 ;  /* 0x0000000103067824 */ /* 0x000fe200078e0a06 */
[----:B------:R-:W-:Y:S01]  /*0cd0*/  SHF.R.S32.HI R12, RZ, 0x1f, R5 ;  /* 0x0000001fff0c7819 */ /* 0x000fe20000011405 */
[----:B0-----:R-:W-:Y:S01]  /*0ce0*/  IMAD.IADD R8, R140, 0x1, -R7 ;  /* 0x000000018c087824 */ /* 0x001fe200078e0a07 */
[----:B------:R-:W-:Y:S01]  /*0cf0*/  LEA.HI R7, R0, R21, RZ, 0x2 ;  /* 0x0000001500077211 */ /* 0x000fe200078f10ff */
[----:B------:R-:W-:Y:S01]  /*0d00*/  IMAD.SHL.U32 R6, R6, 0x8, RZ ;  /* 0x0000000806067824 */ /* 0x000fe200078e00ff */
[----:B------:R-:W-:-:S02]  /*0d10*/  LEA.HI R15, R12, R5, RZ, 0x3 ;  /* 0x000000050c0f7211 */ /* 0x000fc400078f18ff */
[----:B------:R-:W-:Y:S02]  /*0d20*/  LEA R151, R3, R8, 0x3 ;  /* 0x0000000803977211 */ /* 0x000fe400078e18ff */
[----:B------:R-:W-:Y:S02]  /*0d30*/  LEA.HI R3, R0, R21, RZ, 0x7 ;  /* 0x0000001500037211 */ /* 0x000fe400078f38ff */
[----:B------:R-:W-:Y:S01]  /*0d40*/  LEA.HI R16, R12, R5, RZ, 0x5 ;  /* 0x000000050c107211 */ /* 0x000fe200078f28ff */
[----:B------:R-:W-:Y:S01]  /*0d50*/  IMAD.SHL.U32 R151, R151, 0x20, RZ ;  /* 0x0000002097977824 */ /* 0x000fe200078e00ff */
[----:B------:R-:W-:Y:S02]  /*0d60*/  LOP3.LUT R8, R3, 0xffffff80, RZ, 0xc0, !PT ;  /* 0xffffff8003087812 */ /* 0x000fe400078ec0ff */
[----:B------:R-:W-:Y:S02]  /*0d70*/  SHF.R.S32.HI R18, RZ, 0x7, R3 ;  /* 0x00000007ff127819 */ /* 0x000fe40000011403 */
[----:B------:R-:W-:Y:S01]  /*0d80*/  SHF.R.S32.HI R3, RZ, 0x1f, R4 ;  /* 0x0000001fff037819 */ /* 0x000fe20000011404 */
[----:B------:R-:W-:Y:S01]  /*0d90*/  IMAD.IADD R24, R21, 0x1, -R8 ;  /* 0x0000000115187824 */ /* 0x000fe200078e0a08 */
[----:B------:R-:W-:-:S02]  /*0da0*/  LEA.HI R5, R0, R21, RZ, 0x5 ;  /* 0x0000001500057211 */ /* 0x000fc400078f28ff */
[----:B------:R-:W-:Y:S02]  /*0db0*/  LEA.HI R3, R3, R4, RZ, 0x3 ;  /* 0x0000000403037211 */ /* 0x000fe400078f18ff */
[--C-:B------:R-:W-:Y:S02]  /*0dc0*/  SHF.R.S32.HI R25, RZ, 0x2, R7.reuse ;  /* 0x00000002ff197819 */ /* 0x100fe40000011407 */
[----:B------:R-:W-:Y:S02]  /*0dd0*/  SHF.R.S32.HI R8, RZ, 0x1f, R7 ;  /* 0x0000001fff087819 */ /* 0x000fe40000011407 */
[CC--:B------:R-:W-:Y:S02]  /*0de0*/  LEA.HI R155, R10.reuse, R9.reuse, RZ, 0x3 ;  /* 0x000000090a9b7211 */ /* 0x0c0fe400078f18ff */
[----:B------:R-:W-:Y:S02]  /*0df0*/  LEA.HI R14, R10, R9, RZ, 0x5 ;  /* 0x000000090a0e7211 */ /* 0x000fe400078f28ff */
[----:B------:R-:W-:-:S02]  /*0e00*/  SHF.R.S32.HI R9, RZ, 0x1f, R24 ;  /* 0x0000001fff097819 */ /* 0x000fc40000011418 */
[----:B------:R-:W-:Y:S02]  /*0e10*/  SHF.R.S32.HI R0, RZ, 0x5, R5 ;  /* 0x00000005ff007819 */ /* 0x000fe40000011405 */
[C---:B------:R-:W-:Y:S02]  /*0e20*/  LOP3.LUT R5, R3.reuse, 0xfffffff8, RZ, 0xc0, !PT ;  /* 0xfffffff803057812 */ /* 0x040fe400078ec0ff */
[----:B------:R-:W-:Y:S01]  /*0e30*/  LEA.HI R13, R8, R25, RZ, 0x2 ;  /* 0x00000019080d7211 */ /* 0x000fe200078f10ff */
[----:B------:R-:W-:Y:S01]  /*0e40*/  IMAD R17, R0, 0x10, R4 ;  /* 0x0000001000117824 */ /* 0x000fe200078e0204 */
[----:B------:R-:W-:Y:S01]  /*0e50*/  SHF.L.U32 R3, R3, 0x6, RZ ;  /* 0x0000000603037819 */ /* 0x000fe200000006ff */
[----:B------:R-:W-:Y:S01]  /*0e60*/  IMAD.IADD R5, R4, 0x1, -R5 ;  /* 0x0000000104057824 */ /* 0x000fe200078e0a05 */
[----:B------:R-:W-:Y:S01]  /*0e70*/  LEA.HI R10, R9, R24, RZ, 0x2 ;  /* 0x00000018090a7211 */ /* 0x000fe200078f10ff */
[----:B------:R-:W-:Y:S01]  /*0e80*/  IMAD.HI R8, R18, 0x55555556, RZ ;  /* 0x5555555612087827 */ /* 0x000fe200078e02ff */
[----:B------:R-:W-:-:S02]  /*0e90*/  LOP3.LUT R3, R3, 0x7ffffe00, RZ, 0xc0, !PT ;  /* 0x7ffffe0003037812 */ /* 0x000fc400078ec0ff */
[----:B------:R-:W-:Y:S02]  /*0ea0*/  LOP3.LUT R13, R13, 0xfffffffc, RZ, 0xc0, !PT ;  /* 0xfffffffc0d0d7812 */ /* 0x000fe400078ec0ff */
[--C-:B------:R-:W-:Y:S02]  /*0eb0*/  SHF.R.S32.HI R11, RZ, 0x2, R10.reuse ;  /* 0x00000002ff0b7819 */ /* 0x100fe4000001140a */
[----:B------:R-:W-:Y:S02]  /*0ec0*/  SHF.R.S32.HI R12, RZ, 0x1f, R10 ;  /* 0x0000001fff0c7819 */ /* 0x000fe4000001140a */
[----:B------:R-:W-:Y:S02]  /*0ed0*/  LOP3.LUT R10, R10, 0x7ffffffc, RZ, 0xc0, !PT ;  /* 0x7ffffffc0a0a7812 */ /* 0x000fe400078ec0ff */
[----:B------:R-:W-:Y:S01]  /*0ee0*/  LEA R3, R0, R3, 0xa ;  /* 0x0000000300037211 */ /* 0x000fe200078e50ff */
[----:B------:R-:W-:Y:S01]  /*0ef0*/  IMAD.IADD R0, R25, 0x1, -R13 ;  /* 0x0000000119007824 */ /* 0x000fe200078e0a0d */
[----:B------:R-:W-:Y:S01]  /*0f00*/  LEA.HI R12, R12, R11, RZ, 0x3 ;  /* 0x0000000b0c0c7211 */ /* 0x000fe200078f18ff */
[----:B------:R-:W-:Y:S01]  /*0f10*/  IMAD.IADD R10, R24, 0x1, -R10 ;  /* 0x00000001180a7824 */ /* 0x000fe200078e0a0a */
[----:B------:R-:W-:-:S02]  /*0f20*/  SHF.R.S32.HI R16, RZ, 0x5, R16 ;  /* 0x00000005ff107819 */ /* 0x000fc40000011410 */
[----:B------:R-:W-:Y:S01]  /*0f30*/  SHF.L.U32 R142, R0, 0x6, RZ ;  /* 0x00000006008e7819 */ /* 0x000fe200000006ff */
[----:B------:R-:W-:Y:S01]  /*0f40*/  IMAD R4, R10, R19, 0x80 ;  /* 0x000000800a047424 */ /* 0x000fe200078e0213 */
[----:B------:R-:W-:Y:S01]  /*0f50*/  LOP3.LUT R12, R12, 0xfffffff8, RZ, 0xc0, !PT ;  /* 0xfffffff80c0c7812 */ /* 0x000fe200078ec0ff */
[----:B------:R-:W-:Y:S01]  /*0f60*/  IMAD R16, R16, 0x1800, R151 ;  /* 0x0000180010107824 */ /* 0x000fe200078e0297 */
[----:B------:R-:W-:Y:S02]  /*0f70*/  LOP3.LUT R142, R142, 0xc0, RZ, 0xc0, !PT ;  /* 0x000000c08e8e7812 */ /* 0x000fe400078ec0ff */
[----:B------:R0:W-:Y:S01]  /*0f80*/  STL [R1+0xb8], R4 ;  /* 0x0000b80401007387 */ /* 0x0001e20000100800 */
[----:B------:R-:W-:Y:S01]  /*0f90*/  LEA.HI R9, R9, R24, RZ, 0x5 ;  /* 0x0000001809097211 */ /* 0x000fe200078f28ff */
[----:B------:R-:W-:Y:S01]  /*0fa0*/  IMAD.IADD R12, R11, 0x1, -R12 ;  /* 0x000000010b0c7824 */ /* 0x000fe200078e0a0c */
[----:B------:R-:W-:Y:S01]  /*0fb0*/  SHF.R.U32.HI R143, RZ, 0x3, R142 ;  /* 0x00000003ff8f7819 */ /* 0x000fe2000001168e */
[----:B------:R1:W-:Y:S01]  /*0fc0*/  STL [R1+0x7c], R0 ;  /* 0x00007c0001007387 */ /* 0x0003e20000100800 */
[C---:B------:R-:W-:Y:S01]  /*0fd0*/  R2P PR, R5.reuse, 0x6 ;  /* 0x0000000605007804 */ /* 0x040fe20000000000 */
[----:B------:R-:W-:Y:S01]  /*0fe0*/  IMAD.SHL.U32 R5, R5, 0x40, RZ ;  /* 0x0000004005057824 */ /* 0x000fe200078e00ff */
[----:B------:R-:W-:-:S02]  /*0ff0*/  LEA.HI R8, R8, R8, RZ, 0x1 ;  /* 0x0000000808087211 */ /* 0x000fc400078f08ff */
[----:B------:R-:W-:Y:S02]  /*1000*/  SHF.R.S32.HI R9, RZ, 0x5, R9 ;  /* 0x00000005ff097819 */ /* 0x000fe40000011409 */
[----:B0-----:R-:W-:Y:S01]  /*1010*/  LOP3.LUT R4, R142, 0x18, R15, 0xf8, !PT ;  /* 0x000000188e047812 */ /* 0x001fe200078ef80f */
[----:B------:R-:W-:Y:S01]  /*1020*/  IMAD R8, R8, -0x3, R18 ;  /* 0xfffffffd08087824 */ /* 0x000fe200078e0212 */
[----:B------:R-:W-:Y:S01]  /*1030*/  LOP3.LUT R5, R5, 0x1c0, RZ, 0xc0, !PT ;  /* 0x000001c005057812 */ /* 0x000fe200078ec0ff */
[--C-:B-1----:R-:W-:Y:S01]  /*1040*/  IMAD.U32 R0, R17, 0x20, R6.reuse ;  /* 0x0000002011007824 */ /* 0x102fe200078e0006 */
[----:B------:R-:W-:Y:S01]  /*1050*/  LOP3.LUT R13, R4, R143, RZ, 0x3c, !PT ;  /* 0x0000008f040d7212 */ /* 0x000fe200078e3cff */
[----:B------:R-:W-:Y:S01]  /*1060*/  IMAD.MOV.U32 R18, RZ, RZ, RZ ;  /* 0x000000ffff127224 */ /* 0x000fe200078e00ff */
[----:B------:R-:W-:Y:S02]  /*1070*/  LEA R9, R9, R12, 0x4 ;  /* 0x0000000c09097211 */ /* 0x000fe400078e20ff */
[----:B------:R-:W-:Y:S01]  /*1080*/  LOP3.LUT R7, R7, 0xfffffffc, RZ, 0xc0, !PT ;  /* 0xfffffffc07077812 */ /* 0x000fe200078ec0ff */
[----:B------:R-:W-:Y:S01]  /*1090*/  IMAD.IADD R13, R16, 0x1, R13 ;  /* 0x00000001100d7824 */ /* 0x000fe200078e020d */
[----:B------:R-:W-:Y:S01]  /*10a0*/  LOP3.LUT R6, R5, 0x8, R6, 0xf8, !PT ;  /* 0x0000000805067812 */ /* 0x000fe200078ef806 */
[----:B------:R-:W-:Y:S01]  /*10b0*/  IMAD.SHL.U32 R16, R22, 0x8, RZ ;  /* 0x0000000816107824 */ /* 0x000fe200078e00ff */
[----:B------:R-:W-:Y:S01]  /*10c0*/  SHF.R.U32.HI R5, RZ, 0x3, R5 ;  /* 0x00000003ff057819 */ /* 0x000fe20000011605 */
[----:B------:R-:W-:Y:S01]  /*10d0*/  IMAD R10, R8, 0x40, R9 ;  /* 0x00000040080a7824 */ /* 0x000fe200078e0209 */
[C---:B------:R-:W-:Y:S01]  /*10e0*/  IADD3 R4, R138.reuse, 0x8, RZ ;  /* 0x000000088a047810 */ /* 0x040fe20007ffe0ff */
[----:B------:R-:W-:Y:S01]  /*10f0*/  IMAD.IADD R21, R21, 0x1, -R7 ;  /* 0x0000000115157824 */ /* 0x000fe200078e0a07 */
[----:B------:R-:W-:Y:S01]  /*1100*/  IADD3 R7, R138, 0x28, RZ ;  /* 0x000000288a077810 */ /* 0x000fe20007ffe0ff */
[----:B------:R-:W-:Y:S01]  /*1110*/  VIADD R22, R16, 0x30 ;  /* 0x0000003010167836 */ /* 0x000fe20000000000 */
[----:B------:R-:W-:Y:S01]  /*1120*/  LOP3.LUT R6, R6, R5, RZ, 0x3c, !PT ;  /* 0x0000000506067212 */ /* 0x000fe200078e3cff */
[----:B------:R-:W-:Y:S01]  /*1130*/  VIADD R19, R16, 0x40 ;  /* 0x0000004010137836 */ /* 0x000fe20000000000 */
[----:B------:R0:W-:Y:S01]  /*1140*/  STL [R1+0xc0], R0 ;  /* 0x0000c00001007387 */ /* 0x0001e20000100800 */
[----:B------:R-:W-:Y:S01]  /*1150*/  VIADD R5, R138, 0x18 ;  /* 0x000000188a057836 */ /* 0x000fe20000000000 */
[----:B------:R-:W-:Y:S01]  /*1160*/  SHF.R.S32.HI R12, RZ, 0x1f, R22 ;  /* 0x0000001fff0c7819 */ /* 0x000fe20000011416 */
[----:B------:R-:W-:Y:S01]  /*1170*/  VIADD R136, R16, 0x50 ;  /* 0x0000005010887836 */ /* 0x000fe20000000000 */
[----:B------:R-:W-:Y:S01]  /*1180*/  STL [R1+0xb4], R10 ;  /* 0x0000b40a01007387 */ /* 0x000fe20000100800 */
[----:B------:R-:W-:-:S02]  /*1190*/  SHF.R.S32.HI R8, RZ, 0x1f, R19 ;  /* 0x0000001fff087819 */ /* 0x000fc40000011413 */
[----:B------:R-:W-:Y:S01]  /*11a0*/  SHF.R.S32.HI R14, RZ, 0x5, R14 ;  /* 0x00000005ff0e7819 */ /* 0x000fe2000001140e */
[----:B------:R-:W-:Y:S01]  /*11b0*/  STL [R1+0x54], R7 ;  /* 0x0000540701007387 */ /* 0x000fe20000100800 */
[----:B------:R-:W-:Y:S02]  /*11c0*/  SHF.R.S32.HI R9, RZ, 0x1f, R136 ;  /* 0x0000001fff097819 */ /* 0x000fe40000011488 */
[----:B0-----:R-:W-:Y:S01]  /*11d0*/  LOP3.LUT R0, R142, 0x18, R155, 0xf8, !PT ;  /* 0x000000188e007812 */ /* 0x001fe200078ef89b */
[----:B------:R0:W-:Y:S01]  /*11e0*/  STL [R1+0x4c], R4 ;  /* 0x00004c0401007387 */ /* 0x0001e20000100800 */
[----:B------:R-:W-:Y:S01]  /*11f0*/  IADD3 R3, R3, R6, RZ ;  /* 0x0000000603037210 */ /* 0x000fe20007ffe0ff */
[----:B------:R-:W-:Y:S01]  /*1200*/  IMAD R14, R14, 0x1800, R151 ;  /* 0x000018000e0e7824 */ /* 0x000fe200078e0297 */
[----:B------:R-:W-:Y:S01]  /*1210*/  LOP3.LUT R11, R0, R143, RZ, 0x3c, !PT ;  /* 0x0000008f000b7212 */ /* 0x000fe200078e3cff */
[----:B------:R1:W-:Y:S01]  /*1220*/  STL [R1+0x48], R5 ;  /* 0x0000480501007387 */ /* 0x0003e20000100800 */
[----:B------:R-:W-:Y:S01]  /*1230*/  LEA.HI R0, R21, R21, RZ, 0x1 ;  /* 0x0000001515007211 */ /* 0x000fe200078f08ff */
[----:B------:R-:W-:Y:S01]  /*1240*/  IMAD.MOV.U32 R6, RZ, RZ, 0x40 ;  /* 0x00000040ff067424 */ /* 0x000fe200078e00ff */
[----:B------:R-:W-:Y:S01]  /*1250*/  SHF.R.S32.HI R17, RZ, 0x1f, R16 ;  /* 0x0000001fff117819 */ /* 0x000fe20000011410 */
[----:B------:R-:W-:Y:S01]  /*1260*/  STL [R1+0x20], R12 ;  /* 0x0000200c01007387 */ /* 0x000fe20000100800 */
[----:B------:R-:W-:Y:S01]  /*1270*/  IMAD.IADD R11, R14, 0x1, R11 ;  /* 0x000000010e0b7824 */ /* 0x000fe200078e020b */
[----:B0-----:R-:W-:-:S02]  /*1280*/  SHF.R.S32.HI R4, RZ, 0x1f, R20 ;  /* 0x0000001fff047819 */ /* 0x001fc40000011414 */
[----:B------:R0:W-:Y:S01]  /*1290*/  STL [R1+0x1c], R8 ;  /* 0x00001c0801007387 */ /* 0x0001e20000100800 */
[----:B------:R-:W-:Y:S02]  /*12a0*/  LOP3.LUT R0, R0, 0x1ffffffe, RZ, 0xc0, !PT ;  /* 0x1ffffffe00007812 */ /* 0x000fe400078ec0ff */
[----:B-1----:R-:W-:Y:S01]  /*12b0*/  SHF.R.S32.HI R5, RZ, 0x1f, R7 ;  /* 0x0000001fff057819 */ /* 0x002fe20000011407 */
[----:B------:R-:W-:Y:S01]  /*12c0*/  STL [R1+0x18], R9 ;  /* 0x0000180901007387 */ /* 0x000fe20000100800 */
[----:B------:R-:W-:Y:S01]  /*12d0*/  SEL R6, R6, 0xffffffc0, !P2 ;  /* 0xffffffc006067807 */ /* 0x000fe20005000000 */
[----:B------:R-:W-:Y:S01]  /*12e0*/  IMAD.IADD R0, R21, 0x1, -R0 ;  /* 0x0000000115007824 */ /* 0x000fe200078e0a00 */
[----:B------:R-:W-:Y:S01]  /*12f0*/  SHF.L.U64.HI R5, R7, 0x1, R5 ;  /* 0x0000000107057819 */ /* 0x000fe20000010205 */
[----:B------:R-:W-:Y:S01]  /*1300*/  IMAD R7, R3, 0x2, R2 ;  /* 0x0000000203077824 */ /* 0x000fe200078e0202 */
[----:B------:R-:W-:Y:S02]  /*1310*/  SHF.R.S32.HI R155, RZ, 0x3, R155 ;  /* 0x00000003ff9b7819 */ /* 0x000fe4000001149b */
[----:B0-----:R-:W-:Y:S01]  /*1320*/  SHF.L.U64.HI R8, R20, 0x1, R4 ;  /* 0x0000000114087819 */ /* 0x001fe20000010204 */
[----:B------:R-:W-:Y:S01]  /*1330*/  VIADD R3, R7, 0x21800 ;  /* 0x0002180007037836 */ /* 0x000fe20000000000 */
[----:B------:R-:W-:-:S02]  /*1340*/  LOP3.LUT R4, R142, 0x8, R16, 0xf8, !PT ;  /* 0x000000088e047812 */ /* 0x000fc400078ef810 */
[----:B------:R-:W-:Y:S01]  /*1350*/  SHF.R.S32.HI R156, RZ, 0x3, R15 ;  /* 0x00000003ff9c7819 */ /* 0x000fe2000001140f */
[----:B------:R0:W-:Y:S01]  /*1360*/  STL [R1+0xa0], R8 ;  /* 0x0000a00801007387 */ /* 0x0001e20000100800 */
[----:B------:R-:W-:-:S03]  /*1370*/  LOP3.LUT R4, R4, R143, RZ, 0x3c, !PT ;  /* 0x0000008f04047212 */ /* 0x000fc600078e3cff */
[----:B------:R1:W-:Y:S01]  /*1380*/  STL [R1+0xa4], R5 ;  /* 0x0000a40501007387 */ /* 0x0003e20000100800 */
[----:B------:R-:W-:-:S03]  /*1390*/  IADD3 R4, R151, R4, RZ ;  /* 0x0000000497047210 */ /* 0x000fc60007ffe0ff */
[----:B------:R-:W-:Y:S01]  /*13a0*/  STL [R1+0x60], R7 ;  /* 0x0000600701007387 */ /* 0x000fe20000100800 */
[----:B0-----:R-:W-:-:S03]  /*13b0*/  LOP3.LUT R8, R142, 0x18, R16, 0xf8, !PT ;  /* 0x000000188e087812 */ /* 0x001fc600078ef810 */
[----:B------:R0:W-:Y:S01]  /*13c0*/  STL [R1+0x78], R4 ;  /* 0x0000780401007387 */ /* 0x0001e20000100800 */
[----:B------:R-:W-:Y:S02]  /*13d0*/  LOP3.LUT R8, R8, R143, RZ, 0x3c, !PT ;  /* 0x0000008f08087212 */ /* 0x000fe400078e3cff */
[----:B-1----:R-:W-:-:S03]  /*13e0*/  LEA R5, R13, UR40, 0x1 ;  /* 0x000000280d057c11 */ /* 0x002fc6000f8e08ff */
[----:B------:R-:W-:Y:S02]  /*13f0*/  IMAD.IADD R8, R151, 0x1, R8 ;  /* 0x0000000197087824 */ /* 0x000fe400078e0208 */
[----:B0-----:R-:W-:Y:S01]  /*1400*/  VIADD R4, R7, 0x21820 ;  /* 0x0002182007047836 */ /* 0x001fe20000000000 */
[----:B------:R-:W-:Y:S02]  /*1410*/  LEA R7, R11, UR40, 0x1 ;  /* 0x000000280b077c11 */ /* 0x000fe4000f8e08ff */
[----:B------:R-:W-:-:S03]  /*1420*/  @P1 IADD3 R4, R3, -0x20, RZ ;  /* 0xffffffe003041810 */ /* 0x000fc60007ffe0ff */
[----:B------:R0:W-:Y:S04]  /*1430*/  STL [R1+0xac], R7 ;  /* 0x0000ac0701007387 */ /* 0x0001e80000100800 */
[----:B------:R1:W-:Y:S01]  /*1440*/  STL [R1+0xa8], R5 ;  /* 0x0000a80501007387 */ /* 0x0003e20000100800 */
[----:B0-----:R-:W-:Y:S01]  /*1450*/  LEA R7, R8, UR40, 0x1 ;  /* 0x0000002808077c11 */ /* 0x001fe2000f8e08ff */
[----:B-1----:R-:W-:-:S04]  /*1460*/  IMAD R5, R0, 0x8, R10 ;  /* 0x0000000800057824 */ /* 0x002fc800078e020a */
[----:B------:R-:W-:Y:S01]  /*1470*/  STL [R1+0xb0], R7 ;  /* 0x0000b00701007387 */ /* 0x000fe20000100800 */
[----:B------:R-:W-:Y:S02]  /*1480*/  IMAD.IADD R0, R3, 0x1, R6 ;  /* 0x0000000103007824 */ /* 0x000fe400078e0206 */
[----:B------:R-:W-:Y:S01]  /*1490*/  IMAD.IADD R3, R6, 0x1, R4 ;  /* 0x0000000106037824 */ /* 0x000fe200078e0204 */
[----:B------:R-:W-:Y:S04]  /*14a0*/  STL [R1+0x80], R4 ;  /* 0x0000800401007387 */ /* 0x000fe80000100800 */
[----:B------:R-:W-:Y:S04]  /*14b0*/  STL [R1+0xbc], R5 ;  /* 0x0000bc0501007387 */ /* 0x000fe80000100800 */
[----:B------:R0:W-:Y:S04]  /*14c0*/  STL [R1+0x68], R0 ;  /* 0x0000680001007387 */ /* 0x0001e80000100800 */
[----:B------:R1:W-:Y:S01]  /*14d0*/  STL [R1+0x64], R3 ;  /* 0x0000640301007387 */ /* 0x0003e20000100800 */
[----:B0-----:R-:W-:-:S05]  /*14e0*/  IADD3 R0, R4, 0x6000, RZ ;  /* 0x0000600004007810 */ /* 0x001fca0007ffe0ff */
[----:B------:R1:W-:Y:S02]  /*14f0*/  STL [R1+0x84], R0 ;  /* 0x0000840001007387 */ /* 0x0003e40000100800 */
.L_x_10541:
[----:B0-----:R-:W0:Y:S02]  /*1500*/  LDC.64 R4, c[0x0][0xc88] ;  /* 0x00032200ff047b82 */ /* 0x001e240000000a00 */
[----:B0-----:R-:W-:-:S05]  /*1510*/  IMAD.WIDE R4, R31, 0x4, R4 ;  /* 0x000000041f047825 */ /* 0x001fca00078e0204 */
[----:B-12---:R-:W2:Y:S01]  /*1520*/  LDG.E R0, desc[UR42][R4.64] ;  /* 0x0000002a04007981 */ /* 0x006ea2000c1e1900 */
[----:B------:R-:W-:Y:S05]  /*1530*/  YIELD ;  /* 0x0000000000007946 */ /* 0x000fea0003800000 */
[----:B------:R-:W-:Y:S01]  /*1540*/  ULDC.64 UR4, c[0x0][0xa28] ;  /* 0x00028a0000047ab9 */ /* 0x000fe20000000a00 */
[----:B------:R-:W-:Y:S01]  /*1550*/  ULDC.64 UR8, c[0x0][0xa18] ;  /* 0x0002860000087ab9 */ /* 0x000fe20000000a00 */
[----:B------:R-:W-:Y:S01]  /*1560*/  ISETP.NE.U32.AND P1, PT, RZ, UR4, PT ;  /* 0x00000004ff007c0c */ /* 0x000fe2000bf25070 */
[----:B------:R-:W-:Y:S01]  /*1570*/  ULDC.64 UR6, c[0x0][0xa08] ;  /* 0x0002820000067ab9 */ /* 0x000fe20000000a00 */
[----:B------:R-:W-:Y:S01]  /*1580*/  IMAD.MOV.U32 R85, RZ, RZ, RZ ;  /* 0x000000ffff557224 */ /* 0x000fe200078e00ff */
[----:B------:R-:W-:-:S02]  /*1590*/  ISETP.NE.U32.AND P0, PT, RZ, UR6, PT ;  /* 0x00000006ff007c0c */ /* 0x000fc4000bf05070 */
[----:B------:R-:W-:Y:S02]  /*15a0*/  ISETP.NE.AND.EX P1, PT, RZ, UR5, PT, P1 ;  /* 0x00000005ff007c0c */ /* 0x000fe4000bf25310 */
[----:B------:R-:W-:Y:S02]  /*15b0*/  ISETP.NE.AND.EX P0, PT, RZ, UR7, PT, P0 ;  /* 0x00000007ff007c0c */ /* 0x000fe4000bf05300 */
[----:B--2-4-:R-:W-:Y:S01]  /*15c0*/  SHF.R.S32.HI R3, RZ, 0x1f, R0 ;  /* 0x0000001fff037819 */ /* 0x014fe20000011400 */
[----:B------:R-:W-:Y:S08]  /*15d0*/  STL [R1+0x94], R0 ;  /* 0x0000940001007387 */ /* 0x000ff00000100800 */
[C---:B------:R-:W-:Y:S01]  /*15e0*/  @P1 LEA R6, P2, R0.reuse, UR4, 0x2 ;  /* 0x0000000400061c11 */ /* 0x040fe2000f8410ff */
[C---:B---3--:R-:W-:Y:S01]  /*15f0*/  IMAD.SHL.U32 R33, R0.reuse, 0x4, RZ ;  /* 0x0000000400217824 */ /* 0x048fe200078e00ff */
[C-C-:B------:R-:W-:Y:S01]  /*1600*/  SHF.L.U64.HI R32, R0.reuse, 0x2, R3.reuse ;  /* 0x0000000200207819 */ /* 0x140fe20000010203 */
[----:B------:R0:W-:Y:S01]  /*1610*/  STL [R1+0x9c], R3 ;  /* 0x00009c0301007387 */ /* 0x0001e20000100800 */
[----:B------:R-:W-:-:S02]  /*1620*/  @P1 LEA.HI.X R7, R0, UR5, R3, 0x2, P2 ;  /* 0x0000000500071c11 */ /* 0x000fc400090f1403 */
[----:B------:R-:W-:Y:S01]  /*1630*/  ISETP.NE.U32.AND P2, PT, RZ, UR8, PT ;  /* 0x00000008ff007c0c */ /* 0x000fe2000bf45070 */
[----:B------:R-:W-:Y:S01]  /*1640*/  ULDC UR4, c[0x0][0x288] ;  /* 0x0000a20000047ab9 */ /* 0x000fe20000000800 */
[C---:B------:R-:W-:Y:S01]  /*1650*/  IADD3 R8, P3, R33.reuse, UR6, RZ ;  /* 0x0000000621087c10 */ /* 0x040fe2000ff7e0ff */
[----:B------:R1:W-:Y:S01]  /*1660*/  STL [R1+0x8c], R33 ;  /* 0x00008c2101007387 */ /* 0x0003e20000100800 */
[----:B------:R-:W-:Y:S01]  /*1670*/  ISETP.NE.AND.EX P2, PT, RZ, UR9, PT, P2 ;  /* 0x00000009ff007c0c */ /* 0x000fe2000bf45320 */
[----:B0-----:R-:W-:Y:S01]  /*1680*/  IMAD.MOV.U32 R3, RZ, RZ, RZ ;  /* 0x000000ffff037224 */ /* 0x001fe200078e00ff */
[----:B------:R-:W-:Y:S01]  /*1690*/  MOV R100, UR4 ;  /* 0x0000000400647c02 */ /* 0x000fe20008000f00 */
[----:B------:R-:W-:Y:S01]  /*16a0*/  ULDC.64 UR4, c[0x0][0x418] ;  /* 0x0001060000047ab9 */ /* 0x000fe20000000a00 */
[C---:B------:R-:W-:Y:S01]  /*16b0*/  IADD3.X R9, R32.reuse, UR7, RZ, P3, !PT ;  /* 0x0000000720097c10 */ /* 0x040fe20009ffe4ff */
[----:B------:R1:W-:Y:S04]  /*16c0*/  STL [R1+0x90], R32 ;  /* 0x0000902001007387 */ /* 0x0003e80000100800 */
[----:B------:R1:W5:Y:S04]  /*16d0*/  @P1 LDG.E R3, desc[UR42][R6.64] ;  /* 0x0000002a06031981 */ /* 0x000368000c1e1900 */
[----:B------:R-:W-:Y:S01]  /*16e0*/  @P2 IADD3 R4, P1, R33, UR8, RZ ;  /* 0x0000000821042c10 */ /* 0x000fe2000ff3e0ff */
[----:B------:R1:W5:Y:S03]  /*16f0*/  @P0 LDG.E R85, desc[UR42][R8.64] ;  /* 0x0000002a08550981 */ /* 0x000366000c1e1900 */
[----:B------:R-:W-:-:S05]  /*1700*/  @P2 IADD3.X R5, R32, UR9, RZ, P1, !PT ;  /* 0x0000000920052c10 */ /* 0x000fca0008ffe4ff */
[----:B------:R1:W5:Y:S01]  /*1710*/  @P2 LDG.E R100, desc[UR42][R4.64] ;  /* 0x0000002a04642981 */ /* 0x000362000c1e1900 */
[----:B------:R-:W-:Y:S01]  /*1720*/  UISETP.NE.U32.AND UP0, UPT, UR4, URZ, UPT ;  /* 0x0000003f0400728c */ /* 0x000fe2000bf05070 */
[----:B------:R-:W-:Y:S02]  /*1730*/  IMAD.MOV.U32 R25, RZ, RZ, R0 ;  /* 0x000000ffff197224 */ /* 0x000fe400078e0000 */
        /* <DEDUP_REMOVED lines=8> */
[----:B-1----:R-:W-:Y:S06]  /*17c0*/  @P2 BRA `(.L_x_10400) ;  /* 0x0000000000242947 */ /* 0x002fec0003800000 */
        /* <DEDUP_REMOVED lines=9> */
.L_x_10400:
[----:B------:R-:W-:Y:S01]  /*1860*/  ULDC.64 UR4, c[0x0][0xa20] ;  /* 0x0002880000047ab9 */ /* 0x000fe20000000a00 */
[----:B------:R0:W-:Y:S01]  /*1870*/  STL [R1+0x98], R29 ;  /* 0x0000981d01007387 */ /* 0x0001e20000100800 */
[----:B------:R-:W-:-:S03]  /*1880*/  ISETP.NE.U32.AND P1, PT, RZ, UR4, PT ;  /* 0x00000004ff007c0c */ /* 0x000fc6000bf25070 */
[----:B------:R0:W-:Y:S01]  /*1890*/  STL [R1+0x88], R30 ;  /* 0x0000881e01007387 */ /* 0x0001e20000100800 */
[----:B------:R-:W-:-:S13]  /*18a0*/  ISETP.NE.AND.EX P1, PT, RZ, UR5, PT, P1 ;  /* 0x00000005ff007c0c */ /* 0x000fda000bf25310 */
[----:B0-----:R-:W-:Y:S05]  /*18b0*/  @!P1 BRA `(.L_x_10401) ;  /* 0x0000000000109947 */ /* 0x001fea0003800000 */
[----:B------:R-:W-:-:S04]  /*18c0*/  IADD3 R4, P0, R33, UR4, RZ ;  /* 0x0000000421047c10 */ /* 0x000fc8000ff1e0ff */
[----:B------:R-:W-:-:S05]  /*18d0*/  IADD3.X R5, R32, UR5, RZ, P0, !PT ;  /* 0x0000000520057c10 */ /* 0x000fca00087fe4ff */
[----:B------:R0:W5:Y:S01]  /*18e0*/  LDG.E R28, desc[UR42][R4.64] ;  /* 0x0000002a041c7981 */ /* 0x000162000c1e1900 */
[----:B------:R-:W-:Y:S05]  /*18f0*/  BRA `(.L_x_10402) ;  /* 0x0000000000107947 */ /* 0x000fea0003800000 */
.L_x_10401:
[----:B------:R-:W-:Y:S05]  /*1900*/  @!P0 BRA `(.L_x_10402) ;  /* 0x00000000000c8947 */ /* 0x000fea0003800000 */
[----:B------:R-:W2:Y:S04]  /*1910*/  LDG.E R5, desc[UR42][R8.64] ;  /* 0x0000002a08057981 */ /* 0x000ea8000c1e1900 */
[----:B------:R-:W2:Y:S02]  /*1920*/  LDG.E R28, desc[UR42][R8.64+0x4] ;  /* 0x0000042a081c7981 */ /* 0x000ea4000c1e1900 */
[----:B--2---:R-:W-:-:S07]  /*1930*/  IMAD.IADD R28, R28, 0x1, -R5 ;  /* 0x000000011c1c7824 */ /* 0x004fce00078e0a05 */
.L_x_10402:
        /* <DEDUP_REMOVED lines=9> */
[----:B------:R-:W-:Y:S01]  /*19d0*/  IMAD.MOV R74, RZ, RZ, -R11 ;  /* 0x000000ffff4a7224 */ /* 0x000fe200078e0a0b */
[----:B------:R-:W-:Y:S01]  /*19e0*/  ISETP.NE.U32.AND P1, PT, RZ, UR4, PT ;  /* 0x00000004ff007c0c */ /* 0x000fe2000bf25070 */
[----:B------:R-:W-:-:S03]  /*19f0*/  IMAD.MOV.U32 R97, RZ, RZ, R28 ;  /* 0x000000ffff617224 */ /* 0x000fc600078e001c */
        /* <DEDUP_REMOVED lines=42> */
[----:B0----5:R-:W-:Y:S05]  /*1ca0*/  CALL.ABS.NOINC R14 ;  /* 0x000000000e007343 */ /* 0x021fea0003c00000 */
.L_x_10405:
[----:B------:R-:W-:Y:S05]  /*1cb0*/  BSYNC B6 ;  /* 0x0000000000067941 */ /* 0x000fea0003800000 */
.L_x_10404:
        /* <DEDUP_REMOVED lines=8> */
[----:B------:R-:W-:Y:S01]  /*1d40*/  MOV R12, 0x1 ;  /* 0x00000001000c7802 */ /* 0x000fe20000000f00 */
[----:B------:R-:W-:Y:S01]  /*1d50*/  IMAD.U32 R5, RZ, RZ, UR5 ;  /* 0x00000005ff057e24 */ /* 0x000fe2000f8e00ff */
[----:B------:R-:W0:Y:S01]  /*1d60*/  LDC.64 R14, c[0x4][R14] ;  /* 0x010000000e0e7b82 */ /* 0x000e220000000a00 */
[----:B------:R-:W-:Y:S01]  /*1d70*/  ULDC.64 UR4, c[0x4][0x140] ;  /* 0x0100500000047ab9 */ /* 0x000fe20000000a00 */
[----:B------:R-:W-:Y:S01]  /*1d80*/  IMAD.U32 R10, RZ, RZ, UR6 ;  /* 0x00000006ff0a7e24 */ /* 0x000fe2000f8e00ff */
[----:B------:R-:W-:Y:S01]  /*1d90*/  MOV R7, UR5 ;  /* 0x0000000500077c02 */ /* 0x000fe20008000f00 */
[----:B------:R-:W-:-:S02]  /*1da0*/  IMAD.U32 R6, RZ, RZ, UR4 ;  /* 0x00000004ff067e24 */ /* 0x000fc4000f8e00ff */
[----:B------:R-:W-:Y:S02]  /*1db0*/  IMAD.U32 R11, RZ, RZ, UR7 ;  /* 0x00000007ff0b7e24 */ /* 0x000fe4000f8e00ff */
[----:B------:R-:W-:Y:S02]  /*1dc0*/  IMAD.MOV.U32 R8, RZ, RZ, 0x70 ;  /* 0x00000070ff087424 */ /* 0x000fe400078e00ff */
[----:B------:R-:W-:-:S07]  /*1dd0*/  IMAD.MOV.U32 R13, RZ, RZ, RZ ;  /* 0x000000ffff0d7224 */ /* 0x000fce00078e00ff */
[----:B------:R-:W-:-:S07]  /*1de0*/  LEPC R20, `(.L_x_10407) ;  /* 0x000000001014794e */ /* 0x000fce0000000000 */
[----:B0----5:R-:W-:Y:S05]  /*1df0*/  CALL.ABS.NOINC R14 ;  /* 0x000000000e007343 */ /* 0x021fea0003c00000 */
.L_x_10407:
[----:B------:R-:W-:Y:S05]  /*1e00*/  BSYNC B6 ;  /* 0x0000000000067941 */ /* 0x000fea0003800000 */
.L_x_10406:
[----:B------:R-:W-:Y:S01]  /*1e10*/  ULDC.64 UR4, c[0x0][0x9f8] ;  /* 0x00027e0000047ab9 */ /* 0x000fe20000000a00 */
[----:B------:R-:W0:Y:S01]  /*1e20*/  S2R R20, SR_TID.X ;  /* 0x0000000000147919 */ /* 0x000e220000002100 */
[----:B------:R-:W-:Y:S01]  /*1e30*/  ISETP.NE.U32.AND P0, PT, RZ, UR4, PT ;  /* 0x00000004ff007c0c */ /* 0x000fe2000bf05070 */
[----:B------:R-:W1:Y:S03]  /*1e40*/  LDC.64 R4, c[0x0][0x408] ;  /* 0x00010200ff047b82 */ /* 0x000e660000000a00 */
[----:B------:R-:W-:Y:S01]  /*1e50*/  ISETP.NE.AND.EX P0, PT, RZ, UR5, PT, P0 ;  /* 0x00000005ff007c0c */ /* 0x000fe2000bf05300 */
[----:B------:R-:W-:-:S04]  /*1e60*/  VIADD R0, R16, 0x10 ;  /* 0x0000001010007836 */ /* 0x000fc80000000000 */
[----:B------:R-:W2:Y:S08]  /*1e70*/  LDC R99, c[0x0][0x3f4] ;  /* 0x0000fd00ff637b82 */ /* 0x000eb00000000800 */
[----:B------:R-:W-:Y:S02]  /*1e80*/  @P0 IADD3 R6, P1, R33, UR4, RZ ;  /* 0x0000000421060c10 */ /* 0x000fe4000ff3e0ff */
[----:B------:R-:W3:Y:S02]  /*1e90*/  LDL R33, [R1+0x7c] ;  /* 0x00007c0001217983 */ /* 0x000ee40000100800 */
[----:B------:R-:W-:-:S05]  /*1ea0*/  @P0 IADD3.X R7, R32, UR5, RZ, P1, !PT ;  /* 0x0000000520070c10 */ /* 0x000fca0008ffe4ff */
[----:B------:R4:W3:Y:S01]  /*1eb0*/  @P0 LDG.E R25, desc[UR42][R6.64] ;  /* 0x0000002a06190981 */ /* 0x0008e2000c1e1900 */
[----:B0-----:R-:W-:-:S04]  /*1ec0*/  SHF.R.U32.HI R31, RZ, 0x7, R20 ;  /* 0x00000007ff1f7819 */ /* 0x001fc80000011614 */
[----:B------:R-:W-:Y:S01]  /*1ed0*/  ISETP.NE.AND P6, PT, R31, 0x1, PT ;  /* 0x000000011f00780c */ /* 0x000fe20003fc5270 */
[----:B----4-:R-:W0:-:S12]  /*1ee0*/  LDC.64 R6, c[0x0][0x3f8] ;  /* 0x0000fe00ff067b82 */ /* 0x010e180000000a00 */
[----:B------:R-:W-:Y:S05]  /*1ef0*/  @!P6 WARPSYNC.ALL ;  /* 0x000000000000e948 */ /* 0x000fea0003800000 */
[----:B------:R-:W-:Y:S02]  /*1f00*/  ULDC UR4, c[0x0][0x2f4] ;  /* 0x0000bd0000047ab9 */ /* 0x000fe40000000800 */
[----:B------:R-:W-:Y:S02]  /*1f10*/  ISETP.GE.AND P1, PT, R0, UR4, PT ;  /* 0x0000000400007c0c */ /* 0x000fe4000bf26270 */
[----:B------:R-:W-:Y:S02]  /*1f20*/  ISETP.GE.AND P0, PT, R16, UR4, PT ;  /* 0x0000000410007c0c */ /* 0x000fe4000bf06270 */
[----:B------:R-:W-:-:S02]  /*1f30*/  SEL R8, RZ, 0xffffffff, P1 ;  /* 0xffffffffff087807 */ /* 0x000fc40000800000 */
[----:B------:R-:W-:-:S03]  /*1f40*/  SEL R3, RZ, 0x1, P0 ;  /* 0x00000001ff037807 */ /* 0x000fc60000000000 */
[----:B------:R-:W-:Y:S01]  /*1f50*/  IMAD.SHL.U32 R8, R8, 0x2, RZ ;  /* 0x0000000208087824 */ /* 0x000fe200078e00ff */
[----:B------:R-:W-:-:S04]  /*1f60*/  SHF.R.S32.HI R11, RZ, 0x1f, R140 ;  /* 0x0000001fff0b7819 */ /* 0x000fc8000001148c */
[----:B------:R-:W-:Y:S02]  /*1f70*/  LOP3.LUT R8, R8, 0x2, R3, 0xe2, !PT ;  /* 0x0000000208087812 */ /* 0x000fe400078ee203 */
[----:B------:R-:W-:Y:S01]  /*1f80*/  IADD3 R3, R16, 0x20, RZ ;  /* 0x0000002010037810 */ /* 0x000fe20007ffe0ff */
[----:B-1----:R-:W-:-:S03]  /*1f90*/  IMAD R9, R11, R4, RZ ;  /* 0x000000040b097224 */ /* 0x002fc600078e02ff */
[----:B------:R-:W-:Y:S01]  /*1fa0*/  ISETP.GE.AND P0, PT, R3, UR4, PT ;  /* 0x0000000403007c0c */ /* 0x000fe2000bf06270 */
[----:B------:R-:W-:Y:S01]  /*1fb0*/  IMAD R13, R140, R5, R9 ;  /* 0x000000058c0d7224 */ /* 0x000fe200078e0209 */
[----:B------:R-:W1:Y:S01]  /*1fc0*/  S2R R32, SR_TID.X ;  /* 0x0000000000207919 */ /* 0x000e620000002100 */
[----:B------:R-:W-:Y:S02]  /*1fd0*/  ISETP.GE.AND P1, PT, R22, UR4, PT ;  /* 0x0000000416007c0c */ /* 0x000fe4000bf26270 */
[----:B------:R-:W-:Y:S02]  /*1fe0*/  SEL R9, RZ, 0x4, P0 ;  /* 0x00000004ff097807 */ /* 0x000fe40000000000 */
[----:B------:R-:W-:Y:S02]  /*1ff0*/  ISETP.GE.AND P0, PT, R19, UR4, PT ;  /* 0x0000000413007c0c */ /* 0x000fe4000bf06270 */
[----:B------:R-:W-:Y:S02]  /*2000*/  SHF.R.S32.HI R139, RZ, 0x1f, R138 ;  /* 0x0000001fff8b7819 */ /* 0x000fe4000001148a */
[----:B------:R-:W-:-:S02]  /*2010*/  SEL R10, RZ, 0x8, P1 ;  /* 0x00000008ff0a7807 */ /* 0x000fc40000800000 */
[----:B------:R-:W-:Y:S02]  /*2020*/  SEL R21, RZ, 0x10, P0 ;  /* 0x00000010ff157807 */ /* 0x000fe40000000000 */
[-C--:B--2---:R-:W-:Y:S02]  /*2030*/  ISETP.GE.AND P0, PT, R16, R99.reuse, PT ;  /* 0x000000631000720c */ /* 0x084fe40003f06270 */
[-C--:B------:R-:W-:Y:S01]  /*2040*/  ISETP.GE.AND P3, PT, R0, R99.reuse, PT ;  /* 0x000000630000720c */ /* 0x080fe20003f66270 */
[----:B------:R-:W-:Y:S01]  /*2050*/  IMAD.WIDE.U32 R70, R140, R4, R16 ;  /* 0x000000048c467225 */ /* 0x000fe200078e0010 */
[----:B------:R-:W-:Y:S02]  /*2060*/  LOP3.LUT R8, R10, R8, R9, 0xfe, !PT ;  /* 0x000000080a087212 */ /* 0x000fe400078efe09 */
[----:B------:R-:W-:Y:S01]  /*2070*/  SEL R9, R99, RZ, P0 ;  /* 0x000000ff63097207 */ /* 0x000fe20000000000 */
[----:B------:R-:W-:Y:S01]  /*2080*/  IMAD.WIDE.U32 R68, R140, R4, R138 ;  /* 0x000000048c447225 */ /* 0x000fe200078e008a */
[----:B------:R-:W-:-:S03]  /*2090*/  ISETP.GE.AND P2, PT, R3, R99, PT ;  /* 0x000000630300720c */ /* 0x000fc60003f46270 */
[----:B0-----:R-:W-:Y:S01]  /*20a0*/  IMAD R11, R11, R6, RZ ;  /* 0x000000060b0b7224 */ /* 0x001fe200078e02ff */
[----:B------:R-:W-:Y:S01]  /*20b0*/  LOP3.LUT R21, R8, R21, RZ, 0xfc, !PT ;  /* 0x0000001508157212 */ /* 0x000fe200078efcff */
[----:B------:R-:W-:Y:S01]  /*20c0*/  IMAD.IADD R71, R71, 0x1, R13 ;  /* 0x0000000147477824 */ /* 0x000fe200078e020d */
[----:B------:R-:W-:Y:S01]  /*20d0*/  SEL R8, R99, RZ, P2 ;  /* 0x000000ff63087207 */ /* 0x000fe20001000000 */
[----:B------:R-:W-:Y:S02]  /*20e0*/  IMAD.IADD R69, R13, 0x1, R69 ;  /* 0x000000010d457824 */ /* 0x000fe400078e0245 */
[----:B------:R-:W-:Y:S01]  /*20f0*/  IMAD R13, R140, R7, R11 ;  /* 0x000000078c0d7224 */ /* 0x000fe200078e020b */
[----:B------:R-:W-:Y:S01]  /*2100*/  SEL R11, R99, RZ, P3 ;  /* 0x000000ff630b7207 */ /* 0x000fe20001800000 */
[----:B------:R-:W-:Y:S01]  /*2110*/  IMAD.IADD R9, R16, 0x1, R9 ;  /* 0x0000000110097824 */ /* 0x000fe200078e0209 */
[----:B------:R-:W-:Y:S02]  /*2120*/  LOP3.LUT R23, R23, 0xfffffffe, RZ, 0xc0, !PT ;  /* 0xfffffffe17177812 */ /* 0x000fe400078ec0ff */
[----:B------:R-:W-:Y:S01]  /*2130*/  IADD3 R12, R3, R8, RZ ;  /* 0x00000008030c7210 */ /* 0x000fe20007ffe0ff */
[----:B------:R-:W-:Y:S01]  /*2140*/  IMAD.IADD R11, R0, 0x1, R11 ;  /* 0x00000001000b7824 */ /* 0x000fe200078e020b */
[----:B------:R-:W-:-:S02]  /*2150*/  SHF.R.S32.HI R8, RZ, 0x1f, R9 ;  /* 0x0000001fff087819 */ /* 0x000fc40000011409 */
[----:B------:R-:W-:Y:S01]  /*2160*/  @P3 LOP3.LUT R23, R23, 0x1, RZ, 0xfc, !PT ;  /* 0x0000000117173812 */ /* 0x000fe200078efcff */
[-C--:B------:R-:W-:Y:S01]  /*2170*/  IMAD.WIDE.U32 R66, R140, R6.reuse, R16 ;  /* 0x000000068c427225 */ /* 0x080fe200078e0010 */
[-C--:B------:R-:W-:Y:S02]  /*2180*/  LEA.HI R73, R8, R9.reuse, RZ, 0x3 ;  /* 0x0000000908497211 */ /* 0x080fe400078f18ff */
[----:B------:R-:W-:Y:S01]  /*2190*/  LOP3.LUT R23, R23, 0xfffffffd, RZ, 0xc0, !PT ;  /* 0xfffffffd17177812 */ /* 0x000fe200078ec0ff */
[----:B------:R-:W-:Y:S01]  /*21a0*/  IMAD.WIDE.U32 R64, R140, R6, R138 ;  /* 0x000000068c407225 */ /* 0x000fe200078e008a */
[----:B------:R-:W-:Y:S02]  /*21b0*/  LEA.HI R8, R8, R9, RZ, 0x5 ;  /* 0x0000000908087211 */ /* 0x000fe400078f28ff */
[----:B------:R-:W-:Y:S01]  /*21c0*/  SHF.R.S32.HI R10, RZ, 0x1f, R11 ;  /* 0x0000001fff0a7819 */ /* 0x000fe2000001140b */
[----:B------:R-:W-:Y:S01]  /*21d0*/  IMAD.IADD R65, R13, 0x1, R65 ;  /* 0x000000010d417824 */ /* 0x000fe200078e0241 */
[----:B------:R-:W-:Y:S01]  /*21e0*/  IADD3 R67, R67, R13, RZ ;  /* 0x0000000d43437210 */ /* 0x000fe20007ffe0ff */
[----:B------:R-:W-:Y:S01]  /*21f0*/  IMAD.SHL.U32 R9, R8, 0x80, RZ ;  /* 0x0000008008097824 */ /* 0x000fe200078e00ff */
[----:B------:R-:W-:-:S02]  /*2200*/  @P2 LOP3.LUT R23, R23, 0x2, RZ, 0xfc, !PT ;  /* 0x0000000217172812 */ /* 0x000fc400078efcff */
[----:B------:R-:W-:Y:S02]  /*2210*/  SHF.R.S32.HI R13, RZ, 0x1f, R12 ;  /* 0x0000001fff0d7819 */ /* 0x000fe4000001140c */
[-C--:B------:R-:W-:Y:S01]  /*2220*/  LEA.HI R72, R10, R11.reuse, RZ, 0x3 ;  /* 0x0000000b0a487211 */ /* 0x080fe200078f18ff */
[----:B-1----:R-:W-:Y:S01]  /*2230*/  VIADD R34, R32, 0xffffff80 ;  /* 0xffffff8020227836 */ /* 0x002fe20000000000 */
[----:B------:R-:W-:Y:S02]  /*2240*/  LEA.HI R10, R10, R11, RZ, 0x5 ;  /* 0x0000000b0a0a7211 */ /* 0x000fe400078f28ff */
[----:B------:R-:W-:Y:S02]  /*2250*/  LOP3.LUT R8, R142, 0x18, R73, 0xf8, !PT ;  /* 0x000000188e087812 */ /* 0x000fe400078ef849 */
[----:B-----5:R-:W-:Y:S02]  /*2260*/  SHF.R.S32.HI R15, RZ, 0x1f, R97 ;  /* 0x0000001fff0f7819 */ /* 0x020fe40000011461 */
[----:B------:R-:W-:-:S02]  /*2270*/  LOP3.LUT R23, R23, 0xfffffffb, RZ, 0xc0, !PT ;  /* 0xfffffffb17177812 */ /* 0x000fc400078ec0ff */
[CC--:B------:R-:W-:Y:S01]  /*2280*/  LEA.HI R63, R13.reuse, R12.reuse, RZ, 0x3 ;  /* 0x0000000c0d3f7211 */ /* 0x0c0fe200078f18ff */
[----:B------:R-:W-:Y:S01]  /*2290*/  IMAD.SHL.U32 R11, R10, 0x80, RZ ;  /* 0x000000800a0b7824 */ /* 0x000fe200078e00ff */
[----:B------:R-:W-:Y:S02]  /*22a0*/  LEA.HI R12, R13, R12, RZ, 0x5 ;  /* 0x0000000c0d0c7211 */ /* 0x000fe400078f28ff */
[----:B------:R-:W-:Y:S02]  /*22b0*/  LOP3.LUT R96, R9, 0xfffff000, RZ, 0xc0, !PT ;  /* 0xfffff00009607812 */ /* 0x000fe400078ec0ff */
[----:B------:R-:W-:Y:S01]  /*22c0*/  LOP3.LUT R8, R8, R143, RZ, 0x3c, !PT ;  /* 0x0000008f08087212 */ /* 0x000fe200078e3cff */
[C---:B------:R-:W-:Y:S01]  /*22d0*/  IMAD R20, R15.reuse, R4, RZ ;  /* 0x000000040f147224 */ /* 0x040fe200078e02ff */
[----:B------:R-:W-:Y:S02]  /*22e0*/  LOP3.LUT R10, R142, 0x18, R72, 0xf8, !PT ;  /* 0x000000188e0a7812 */ /* 0x000fe400078ef848 */
[----:B------:R-:W-:Y:S01]  /*22f0*/  LEA.HI R32, R34, R34, RZ, 0x1 ;  /* 0x0000002222207211 */ /* 0x000fe200078f08ff */
[----:B------:R-:W-:Y:S01]  /*2300*/  IMAD.SHL.U32 R13, R12, 0x80, RZ ;  /* 0x000000800c0d7824 */ /* 0x000fe200078e00ff */
[----:B------:R-:W-:Y:S01]  /*2310*/  IADD3 R96, R8, R96, R151 ;  /* 0x0000006008607210 */ /* 0x000fe20007ffe097 */
[----:B------:R-:W-:Y:S01]  /*2320*/  IMAD R8, R15, R6, RZ ;  /* 0x000000060f087224 */ /* 0x000fe200078e02ff */
[----:B------:R-:W-:Y:S01]  /*2330*/  LOP3.LUT R12, R11, 0xfffff000, RZ, 0xc0, !PT ;  /* 0xfffff0000b0c7812 */ /* 0x000fe200078ec0ff */
[C---:B------:R-:W-:Y:S01]  /*2340*/  IMAD R9, R97.reuse, R5, R20 ;  /* 0x0000000561097224 */ /* 0x040fe200078e0214 */
[----:B------:R-:W-:Y:S01]  /*2350*/  LOP3.LUT R10, R10, R143, RZ, 0x3c, !PT ;  /* 0x0000008f0a0a7212 */ /* 0x000fe200078e3cff */
[----:B------:R-:W-:Y:S01]  /*2360*/  IMAD.WIDE.U32 R70, R97, R4, R70 ;  /* 0x0000000461467225 */ /* 0x000fe200078e0046 */
[----:B------:R-:W-:-:S02]  /*2370*/  LOP3.LUT R32, R32, 0xfffffffe, RZ, 0xc0, !PT ;  /* 0xfffffffe20207812 */ /* 0x000fc400078ec0ff */
[----:B------:R-:W-:Y:S01]  /*2380*/  LOP3.LUT R14, R142, 0x18, R63, 0xf8, !PT ;  /* 0x000000188e0e7812 */ /* 0x000fe200078ef83f */
[----:B------:R-:W-:Y:S01]  /*2390*/  IMAD.WIDE.U32 R68, R97, R4, R68 ;  /* 0x0000000461447225 */ /* 0x000fe200078e0044 */
[----:B------:R-:W-:-:S03]  /*23a0*/  IADD3 R95, R10, R12, R151 ;  /* 0x0000000c0a5f7210 */ /* 0x000fc60007ffe097 */
[C---:B------:R-:W-:Y:S02]  /*23b0*/  IMAD R75, R97.reuse, R7, R8 ;  /* 0x00000007614b7224 */ /* 0x040fe400078e0208 */
[-C--:B------:R-:W-:Y:S01]  /*23c0*/  IMAD.WIDE.U32 R66, R97, R6.reuse, R66 ;  /* 0x0000000661427225 */ /* 0x080fe200078e0042 */
[----:B------:R-:W-:Y:S02]  /*23d0*/  LOP3.LUT R94, R13, 0xfffff000, RZ, 0xc0, !PT ;  /* 0xfffff0000d5e7812 */ /* 0x000fe400078ec0ff */
[----:B------:R-:W-:Y:S01]  /*23e0*/  LOP3.LUT R14, R14, R143, RZ, 0x3c, !PT ;  /* 0x0000008f0e0e7212 */ /* 0x000fe200078e3cff */
[----:B------:R-:W-:Y:S01]  /*23f0*/  IMAD.IADD R84, R71, 0x1, R9 ;  /* 0x0000000147547824 */ /* 0x000fe200078e0209 */
[----:B------:R-:W-:Y:S01]  /*2400*/  LOP3.LUT R8, R73, 0xfffffff8, RZ, 0xc0, !PT ;  /* 0xfffffff849087812 */ /* 0x000fe200078ec0ff */
[----:B------:R-:W-:Y:S01]  /*2410*/  IMAD.IADD R82, R9, 0x1, R69 ;  /* 0x0000000109527824 */ /* 0x000fe200078e0245 */
[----:B------:R-:W-:Y:S01]  /*2420*/  LOP3.LUT R9, R72, 0xfffffff8, RZ, 0xc0, !PT ;  /* 0xfffffff848097812 */ /* 0x000fe200078ec0ff */
[----:B------:R-:W-:Y:S01]  /*2430*/  IMAD.WIDE.U32 R64, R97, R6, R64 ;  /* 0x0000000661407225 */ /* 0x000fe200078e0040 */
[----:B------:R-:W-:-:S03]  /*2440*/  LOP3.LUT R10, R63, 0xfffffff8, RZ, 0xc0, !PT ;  /* 0xfffffff83f0a7812 */ /* 0x000fc600078ec0ff */
[----:B------:R-:W-:Y:S01]  /*2450*/  IMAD.IADD R32, R34, 0x1, -R32 ;  /* 0x0000000122207824 */ /* 0x000fe200078e0a20 */
[----:B------:R-:W-:Y:S01]  /*2460*/  SHF.L.U64.HI R89, R4, 0x7, R5 ;  /* 0x0000000704597819 */ /* 0x000fe20000010205 */
[----:B------:R-:W-:Y:S01]  /*2470*/  IMAD.IADD R85, R85, 0x1, R28 ;  /* 0x0000000155557824 */ /* 0x000fe200078e021c */
[C---:B------:R-:W-:Y:S01]  /*2480*/  SHF.L.U64.HI R90, R6.reuse, 0x7, R7 ;  /* 0x00000007065a7819 */ /* 0x040fe20000010207 */
[----:B------:R-:W-:Y:S01]  /*2490*/  IMAD.SHL.U32 R5, R6, 0x80, RZ ;  /* 0x0000008006057824 */ /* 0x000fe200078e00ff */
[----:B------:R-:W-:Y:S01]  /*24a0*/  IADD3 R102, R31, 0x8, RZ ;  /* 0x000000081f667810 */ /* 0x000fe20007ffe0ff */
[----:B------:R-:W-:Y:S01]  /*24b0*/  IMAD R7, R32, 0xc0, R140 ;  /* 0x000000c020077824 */ /* 0x000fe200078e028c */
[----:B------:R-:W-:Y:S01]  /*24c0*/  IADD3 R83, R67, R75, RZ ;  /* 0x0000004b43537210 */ /* 0x000fe20007ffe0ff */
[----:B------:R-:W-:Y:S01]  /*24d0*/  IMAD.SHL.U32 R99, R99, 0x2, RZ ;  /* 0x0000000263637824 */ /* 0x000fe200078e00ff */
[----:B------:R-:W-:Y:S01]  /*24e0*/  IADD3 R94, R14, R94, R151 ;  /* 0x0000005e0e5e7210 */ /* 0x000fe20007ffe097 */
[----:B------:R-:W-:Y:S01]  /*24f0*/  IMAD.IADD R75, R75, 0x1, R65 ;  /* 0x000000014b4b7824 */ /* 0x000fe200078e0241 */
[----:B------:R-:W-:-:S02]  /*2500*/  SHF.L.U32 R4, R4, 0x7, RZ ;  /* 0x0000000704047819 */ /* 0x000fc400000006ff */
[----:B------:R-:W-:Y:S02]  /*2510*/  SHF.R.S32.HI R6, RZ, 0x1f, R30 ;  /* 0x0000001fff067819 */ /* 0x000fe4000001141e */
[----:B------:R-:W-:Y:S02]  /*2520*/  SHF.R.S32.HI R93, RZ, 0x1f, R8 ;  /* 0x0000001fff5d7819 */ /* 0x000fe40000011408 */
[----:B------:R-:W-:Y:S02]  /*2530*/  SHF.R.S32.HI R92, RZ, 0x1f, R9 ;  /* 0x0000001fff5c7819 */ /* 0x000fe40000011409 */
[----:B------:R-:W-:Y:S01]  /*2540*/  SHF.R.S32.HI R91, RZ, 0x1f, R10 ;  /* 0x0000001fff5b7819 */ /* 0x000fe2000001140a */
[----:B------:R-:W-:Y:S01]  /*2550*/  @!P6 BAR.SYNC.DEFER_BLOCKING 0x9, 0x100 ;  /* 0x024400000000eb1d */ /* 0x000fe20000010000 */
[----:B---3--:R-:W-:-:S13]  /*2560*/  LOP3.LUT P1, RZ, R33, 0x2, RZ, 0xc0, !PT ;  /* 0x0000000221ff7812 */ /* 0x008fda000782c0ff */
[----:B------:R-:W-:Y:S02]  /*2570*/  @P1 LOP3.LUT R23, R23, 0x4, RZ, 0xfc, !PT ;  /* 0x0000000417171812 */ /* 0x000fe400078efcff */
[----:B------:R-:W-:-:S04]  /*2580*/  ISETP.GE.AND P1, PT, R136, UR4, PT ;  /* 0x0000000488007c0c */ /* 0x000fc8000bf26270 */
[----:B------:R-:W-:-:S04]  /*2590*/  SEL R20, RZ, 0x20, P1 ;  /* 0x00000020ff147807 */ /* 0x000fc80000800000 */
[C---:B------:R-:W-:Y:S02]  /*25a0*/  LOP3.LUT R20, R21.reuse, R20, RZ, 0xfc, !PT ;  /* 0x0000001415147212 */ /* 0x040fe400078efcff */
[----:B------:R-:W-:Y:S02]  /*25b0*/  SHF.R.S32.HI R88, RZ, 0x1f, R25 ;  /* 0x0000001fff587819 */ /* 0x000fe40000011419 */
[----:B------:R-:W-:Y:S02]  /*25c0*/  LOP3.LUT R21, R21, 0x1, RZ, 0xc0, !PT ;  /* 0x0000000115157812 */ /* 0x000fe400078ec0ff */
[C---:B------:R-:W-:Y:S02]  /*25d0*/  LOP3.LUT R28, R20.reuse, 0x2, RZ, 0xc0, !PT ;  /* 0x00000002141c7812 */ /* 0x040fe400078ec0ff */
[----:B------:R-:W-:-:S07]  /*25e0*/  LOP3.LUT R31, R20, 0x4, RZ, 0xc0, !PT ;  /* 0x00000004141f7812 */ /* 0x000fce00078ec0ff */
.L_x_10466:
[----:B--2---:R-:W2:Y:S01]  /*25f0*/  LDL R35, [R1+0x7c] ;  /* 0x00007c0001237983 */ /* 0x004ea20000100800 */
[----:B------:R-:W0:Y:S03]  /*2600*/  LDC R77, c[0x0][0x430] ;  /* 0x00010c00ff4d7b82 */ /* 0x000e260000000800 */
[----:B---3--:R-:W3:Y:S01]  /*2610*/  LDL R37, [R1+0x78] ;  /* 0x0000780001257983 */ /* 0x008ee20000100800 */
[----:B------:R-:W-:-:S04]  /*2620*/  VIADD R26, R26, 0xffffffff ;  /* 0xffffffff1a1a7836 */ /* 0x000fc80000000000 */
[----:B------:R-:W-:Y:S01]  /*2630*/  IMAD R12, R26, 0x80, R7 ;  /* 0x000000801a0c7824 */ /* 0x000fe200078e0207 */
[----:B-1----:R-:W1:Y:S04]  /*2640*/  LDC R98, c[0x0][0x3f4] ;  /* 0x0000fd00ff627b82 */ /* 0x002e680000000800 */
[----:B------:R-:W-:Y:S02]  /*2650*/  ISETP.GE.AND P1, PT, R12, R24, PT ;  /* 0x000000180c00720c */ /* 0x000fe40003f26270 */
[----:B0-----:R-:W-:Y:S02]  /*2660*/  ISETP.NE.AND P2, PT, R77, 0x1, PT ;  /* 0x000000014d00780c */ /* 0x001fe40003f45270 */
[----:B------:R-:W-:-:S11]  /*2670*/  ISETP.GT.OR P1, PT, R7, 0x7f, P1 ;  /* 0x0000007f0700780c */ /* 0x000fd60000f24670 */
[----:B------:R-:W0:Y:S08]  /*2680*/  @P2 LDC R11, c[0x0][0x434] ;  /* 0x00010d00ff0b2b82 */ /* 0x000e300000000800 */
[----:B------:R-:W4:Y:S08]  /*2690*/  @P2 LDC R34, c[0x0][0x438] ;  /* 0x00010e00ff222b82 */ /* 0x000f300000000800 */
[----:B------:R-:W1:Y:S01]  /*26a0*/  @!P1 LDC.64 R14, c[0x0][0x428] ;  /* 0x00010a00ff0e9b82 */ /* 0x000e620000000a00 */
[----:B------:R-:W-:-:S07]  /*26b0*/  IADD3 R36, R85, R12, RZ ;  /* 0x0000000c55247210 */ /* 0x000fce0007ffe0ff */
[----:B------:R-:W1:Y:S01]  /*26c0*/  @!P1 LDC.64 R12, c[0x0][0x418] ;  /* 0x00010600ff0c9b82 */ /* 0x000e620000000a00 */
[----:B0-----:R-:W-:-:S04]  /*26d0*/  @P2 IMAD.HI.U32 R11, R36, R11, RZ ;  /* 0x0000000b240b2227 */ /* 0x001fc800078e00ff */
[----:B------:R-:W-:Y:S01]  /*26e0*/  IMAD.MOV.U32 R32, RZ, RZ, R36 ;  /* 0x000000ffff207224 */ /* 0x000fe200078e0024 */
[----:B----4-:R-:W-:-:S04]  /*26f0*/  @P2 SHF.R.U32.HI R32, RZ, R34, R11 ;  /* 0x00000022ff202219 */ /* 0x010fc8000001160b */
[----:B------:R-:W-:Y:S01]  /*2700*/  @!P1 SHF.R.S32.HI R33, RZ, 0x1f, R32 ;  /* 0x0000001fff219819 */ /* 0x000fe20000011420 */
[----:B-1----:R-:W-:-:S04]  /*2710*/  @!P1 IMAD R34, R88, R14, RZ ;  /* 0x0000000e58229224 */ /* 0x002fc800078e02ff */
[C---:B------:R-:W-:Y:S02]  /*2720*/  @!P1 IMAD R11, R25.reuse, R15, R34 ;  /* 0x0000000f190b9224 */ /* 0x040fe400078e0222 */
[----:B------:R-:W-:-:S04]  /*2730*/  @!P1 IMAD.WIDE.U32 R14, R25, R14, R32 ;  /* 0x0000000e190e9225 */ /* 0x000fc800078e0020 */
[----:B------:R-:W-:Y:S01]  /*2740*/  @!P1 IMAD.IADD R11, R15, 0x1, R11 ;  /* 0x000000010f0b9824 */ /* 0x000fe200078e020b */
[----:B------:R-:W-:-:S04]  /*2750*/  @!P1 LEA R12, P2, R14, R12, 0x2 ;  /* 0x0000000c0e0c9211 */ /* 0x000fc800078410ff */
[----:B------:R-:W-:Y:S02]  /*2760*/  @!P1 LEA.HI.X R13, R14, R13, R11, 0x2, P2 ;  /* 0x0000000d0e0d9211 */ /* 0x000fe400010f140b */
[----:B------:R-:W-:Y:S01]  /*2770*/  ISETP.GE.AND P2, PT, R98, 0x1, PT ;  /* 0x000000016200780c */ /* 0x000fe20003f46270 */
[----:B------:R-:W-:Y:S01]  /*2780*/  IMAD.MOV.U32 R76, RZ, RZ, RZ ;  /* 0x000000ffff4c7224 */ /* 0x000fe200078e00ff */
[----:B------:R-:W-:Y:S01]  /*2790*/  IADD3 R32, -R32, RZ, RZ ;  /* 0x000000ff20207210 */ /* 0x000fe20007ffe1ff */
[----:B------:R-:W-:Y:S05]  /*27a0*/  YIELD ;  /* 0x0000000000007946 */ /* 0x000fea0003800000 */
[----:B------:R-:W-:Y:S01]  /*27b0*/  BSSY B0, `(.L_x_10408) ;  /* 0x0000414000007945 */ /* 0x000fe20003800000 */
[----:B------:R0:W5:Y:S01]  /*27c0*/  @!P1 LDG.E R76, desc[UR42][R12.64] ;  /* 0x0000002a0c4c9981 */ /* 0x000162000c1e1900 */
[----:B------:R-:W-:Y:S01]  /*27d0*/  IMAD R77, R77, R32, R36 ;  /* 0x000000204d4d7224 */ /* 0x000fe200078e0224 */
[----:B------:R-:W-:-:S02]  /*27e0*/  ISETP.GT.AND P1, PT, R26, R74, PT ;  /* 0x0000004a1a00720c */ /* 0x000fc40003f24270 */
[----:B--2---:R-:W-:Y:S01]  /*27f0*/  LOP3.LUT P3, RZ, R35, 0x2, RZ, 0xc0, !PT ;  /* 0x0000000223ff7812 */ /* 0x004fe2000786c0ff */
[----:B---3--:R-:W-:-:S04]  /*2800*/  IMAD R62, R18, 0x3000, R37 ;  /* 0x00003000123e7824 */ /* 0x008fc800078e0225 */
[----:B------:R-:W-:-:S08]  /*2810*/  VIADD R14, R62, 0x10 ;  /* 0x000000103e0e7836 */ /* 0x000fd00000000000 */
[C---:B------:R-:W-:Y:S02]  /*2820*/  @P3 VIADD R14, R62.reuse, 0xfffffff0 ;  /* 0xfffffff03e0e3836 */ /* 0x040fe40000000000 */
[----:B------:R-:W-:-:S03]  /*2830*/  IMAD R62, R62, 0x2, R27 ;  /* 0x000000023e3e7824 */ /* 0x000fc600078e021b */
[----:B------:R-:W-:Y:S01]  /*2840*/  LEA R61, R14, R27, 0x1 ;  /* 0x0000001b0e3d7211 */ /* 0x000fe200078e08ff */
[----:B0-----:R-:W-:Y:S06]  /*2850*/  @!P2 BRA `(.L_x_10409) ;  /* 0x0000003800f4a947 */ /* 0x001fec0003800000 */
[----:B------:R-:W-:Y:S01]  /*2860*/  SHF.R.S32.HI R78, RZ, 0x1f, R77 ;  /* 0x0000001fff4e7819 */ /* 0x000fe2000001144d */
[----:B------:R-:W-:Y:S01]  /*2870*/  ULDC.64 UR4, c[0x0][0x300] ;  /* 0x0000c00000047ab9 */ /* 0x000fe20000000a00 */
[----:B-----5:R-:W-:Y:S01]  /*2880*/  SHF.R.S32.HI R79, RZ, 0x1f, R76 ;  /* 0x0000001fff4f7819 */ /* 0x020fe2000001144c */
[----:B------:R-:W-:-:S04]  /*2890*/  IMAD.WIDE.U32 R12, R77, UR4, RZ ;  /* 0x000000044d0c7c25 */ /* 0x000fc8000f8e00ff */
[----:B------:R-:W-:Y:S02]  /*28a0*/  IMAD R14, R78, UR4, RZ ;  /* 0x000000044e0e7c24 */ /* 0x000fe4000f8e02ff */
[----:B------:R-:W-:Y:S02]  /*28b0*/  IMAD R80, R26, -0x80, R24 ;  /* 0xffffff801a507824 */ /* 0x000fe400078e0218 */
[----:B------:R-:W-:Y:S01]  /*28c0*/  IMAD R11, R77, UR5, R14 ;  /* 0x000000054d0b7c24 */ /* 0x000fe2000f8e020e */
[----:B------:R-:W-:Y:S01]  /*28d0*/  ULDC.64 UR4, c[0x0][0x310] ;  /* 0x0000c40000047ab9 */ /* 0x000fe20000000a00 */
[----:B------:R-:W-:Y:S01]  /*28e0*/  IMAD R14, R90, R26, RZ ;  /* 0x0000001a5a0e7224 */ /* 0x000fe200078e02ff */
[----:B------:R-:W-:Y:S01]  /*28f0*/  VIMNMX R80, R80, 0x80, PT ;  /* 0x0000008050507848 */ /* 0x000fe20003fe0100 */
[----:B------:R-:W-:Y:S02]  /*2900*/  IMAD R15, R79, UR4, RZ ;  /* 0x000000044f0f7c24 */ /* 0x000fe4000f8e02ff */
[----:B------:R-:W-:-:S02]  /*2910*/  IMAD.IADD R13, R13, 0x1, R11 ;  /* 0x000000010d0d7824 */ /* 0x000fc400078e020b */
[C---:B------:R-:W-:Y:S02]  /*2920*/  IMAD R15, R76.reuse, UR5, R15 ;  /* 0x000000054c0f7c24 */ /* 0x040fe4000f8e020f */
[----:B------:R-:W-:Y:S01]  /*2930*/  IMAD.WIDE.U32 R12, R76, UR4, R12 ;  /* 0x000000044c0c7c25 */ /* 0x000fe2000f8e000c */
[----:B------:R-:W-:-:S03]  /*2940*/  ULDC.64 UR4, c[0x0][0x308] ;  /* 0x0000c20000047ab9 */ /* 0x000fc60000000a00 */
[----:B------:R-:W-:Y:S02]  /*2950*/  IMAD R11, R6, UR4, RZ ;  /* 0x00000004060b7c24 */ /* 0x000fe4000f8e02ff */
[----:B------:R-:W-:Y:S02]  /*2960*/  IMAD.IADD R13, R13, 0x1, R15 ;  /* 0x000000010d0d7824 */ /* 0x000fe400078e020f */
[C---:B------:R-:W-:Y:S01]  /*2970*/  IMAD R57, R30.reuse, UR5, R11 ;  /* 0x000000051e397c24 */ /* 0x040fe2000f8e020b */
[----:B------:R-:W-:Y:S01]  /*2980*/  SHF.R.S32.HI R11, RZ, 0x1f, R26 ;  /* 0x0000001fff0b7819 */ /* 0x000fe2000001141a */
[----:B------:R-:W-:Y:S01]  /*2990*/  IMAD.WIDE.U32 R12, R30, UR4, R12 ;  /* 0x000000041e0c7c25 */ /* 0x000fe2000f8e000c */
[----:B------:R-:W-:-:S03]  /*29a0*/  ULDC.64 UR4, c[0x0][0x2e8] ;  /* 0x0000ba0000047ab9 */ /* 0x000fc60000000a00 */
[----:B------:R-:W-:Y:S01]  /*29b0*/  IMAD.IADD R57, R13, 0x1, R57 ;  /* 0x000000010d397824 */ /* 0x000fe200078e0239 */
[C---:B------:R-:W-:Y:S01]  /*29c0*/  LEA R56, P2, R12.reuse, UR4, 0x1 ;  /* 0x000000040c387c11 */ /* 0x040fe2000f8408ff */
[----:B------:R-:W-:Y:S01]  /*29d0*/  ULDC.U8 UR4, c[0x0][0x410] ;  /* 0x0001040000047ab9 */ /* 0x000fe20000000000 */
[----:B------:R-:W-:Y:S02]  /*29e0*/  IMAD R15, R89, R26, RZ ;  /* 0x0000001a590f7224 */ /* 0x000fe400078e02ff */
[----:B------:R-:W-:Y:S01]  /*29f0*/  LEA.HI.X R57, R12, UR5, R57, 0x1, P2 ;  /* 0x000000050c397c11 */ /* 0x000fe200090f0c39 */
[C---:B------:R-:W-:Y:S01]  /*2a00*/  IMAD R33, R11.reuse, R5, R14 ;  /* 0x000000050b217224 */ /* 0x040fe200078e020e */
[----:B------:R-:W-:Y:S01]  /*2a10*/  ISETP.NE.AND P2, PT, RZ, UR4, PT ;  /* 0x00000004ff007c0c */ /* 0x000fe2000bf45270 */
[----:B------:R-:W-:Y:S02]  /*2a20*/  IMAD R35, R11, R4, R15 ;  /* 0x000000040b237224 */ /* 0x000fe400078e020f */
[----:B------:R-:W-:-:S04]  /*2a30*/  IMAD.WIDE.U32 R14, R5, R26, RZ ;  /* 0x0000001a050e7225 */ /* 0x000fc800078e00ff */
[----:B------:R-:W-:Y:S01]  /*2a40*/  IMAD.WIDE.U32 R12, R4, R26, RZ ;  /* 0x0000001a040c7225 */ /* 0x000fe200078e00ff */
[----:B------:R-:W-:-:S03]  /*2a50*/  IADD3 R11, R15, R33, RZ ;  /* 0x000000210f0b7210 */ /* 0x000fc60007ffe0ff */
[----:B------:R-:W-:Y:S02]  /*2a60*/  IMAD.IADD R58, R13, 0x1, R35 ;  /* 0x000000010d3a7824 */ /* 0x000fe400078e0223 */
[----:B------:R-:W-:Y:S05]  /*2a70*/  @!P2 BRA `(.L_x_10410) ;  /* 0x0000001c0014a947 */ /* 0x000fea0003800000 */
        /* <DEDUP_REMOVED lines=14> */
[----:B------:R-:W-:Y:S06]  /*2b60*/  @P3 BRA `(.L_x_10412) ;  /* 0x0000000000b43947 */ /* 0x000fec0003800000 */
[----:B------:R-:W2:Y:S04]  /*2b70*/  LDL R87, [R1+0x4c] ;  /* 0x00004c0001577983 */ /* 0x000ea80000100800 */
[----:B------:R-:W3:Y:S04]  /*2b80*/  LDL R86, [R1+0x24] ;  /* 0x0000240001567983 */ /* 0x000ee80000100800 */
[----:B------:R-:W4:Y:S04]  /*2b90*/  LDL R81, [R1+0x48] ;  /* 0x0000480001517983 */ /* 0x000f280000100800 */
[----:B------:R-:W4:Y:S04]  /*2ba0*/  LDL R60, [R1+0x50] ;  /* 0x00005000013c7983 */ /* 0x000f280000100800 */
[----:B------:R-:W4:Y:S01]  /*2bb0*/  LDL R59, [R1+0x54] ;  /* 0x00005400013b7983 */ /* 0x000f220000100800 */
[----:B------:R-:W-:Y:S01]  /*2bc0*/  IADD3 R14, P2, R64, R14, RZ ;  /* 0x0000000e400e7210 */ /* 0x000fe20007f5e0ff */
[----:B------:R-:W-:Y:S01]  /*2bd0*/  ULDC.64 UR4, c[0x0][0x3e8] ;  /* 0x0000fa0000047ab9 */ /* 0x000fe20000000a00 */
[----:B------:R-:W-:-:S02]  /*2be0*/  CS2R R52, SRZ ;  /* 0x0000000000347805 */ /* 0x000fc4000001ff00 */
[----:B------:R-:W-:Y:S01]  /*2bf0*/  CS2R R54, SRZ ;  /* 0x0000000000367805 */ /* 0x000fe2000001ff00 */
[----:B------:R-:W-:Y:S01]  /*2c00*/  IMAD.X R13, R11, 0x1, R75, P2 ;  /* 0x000000010b0d7824 */ /* 0x000fe200010e064b */
[----:B------:R-:W-:-:S05]  /*2c10*/  IADD3 R11, P2, R68, R12, RZ ;  /* 0x0000000c440b7210 */ /* 0x000fca0007f5e0ff */
[----:B------:R-:W-:Y:S01]  /*2c20*/  IMAD.X R58, R58, 0x1, R82, P2 ;  /* 0x000000013a3a7824 */ /* 0x000fe200010e0652 */
        /* <DEDUP_REMOVED lines=19> */
[----:B------:R0:W5:Y:S04]  /*2d60*/  @!P2 LDG.E.64 R48, desc[UR42][R12.64+0x10] ;  /* 0x0000102a0c30a981 */ /* 0x000168000c1e1b00 */
[----:B------:R0:W5:Y:S01]  /*2d70*/  @!P2 LDG.E.64 R50, desc[UR42][R14.64+0x10] ;  /* 0x0000102a0e32a981 */ /* 0x000162000c1e1b00 */
[----:B---3--:R-:W-:-:S13]  /*2d80*/  ISETP.GE.AND P2, PT, R86, R98, PT ;  /* 0x000000625600720c */ /* 0x008fda0003f46270 */
[----:B------:R0:W5:Y:S04]  /*2d90*/  @!P2 LDG.E.64 R44, desc[UR42][R12.64+0x20] ;  /* 0x0000202a0c2ca981 */ /* 0x000168000c1e1b00 */
[----:B------:R0:W5:Y:S01]  /*2da0*/  @!P2 LDG.E.64 R46, desc[UR42][R14.64+0x20] ;  /* 0x0000202a0e2ea981 */ /* 0x000162000c1e1b00 */
[----:B----4-:R-:W-:-:S13]  /*2db0*/  ISETP.GE.AND P2, PT, R81, R98, PT ;  /* 0x000000625100720c */ /* 0x010fda0003f46270 */
[----:B------:R0:W5:Y:S04]  /*2dc0*/  @!P2 LDG.E.64 R40, desc[UR42][R12.64+0x30] ;  /* 0x0000302a0c28a981 */ /* 0x000168000c1e1b00 */
[----:B------:R0:W5:Y:S01]  /*2dd0*/  @!P2 LDG.E.64 R42, desc[UR42][R14.64+0x30] ;  /* 0x0000302a0e2aa981 */ /* 0x000162000c1e1b00 */
[----:B------:R-:W-:-:S13]  /*2de0*/  ISETP.GE.AND P2, PT, R60, R98, PT ;  /* 0x000000623c00720c */ /* 0x000fda0003f46270 */
[----:B------:R0:W5:Y:S04]  /*2df0*/  @!P2 LDG.E.64 R36, desc[UR42][R12.64+0x40] ;  /* 0x0000402a0c24a981 */ /* 0x000168000c1e1b00 */
[----:B------:R0:W5:Y:S01]  /*2e00*/  @!P2 LDG.E.64 R38, desc[UR42][R14.64+0x40] ;  /* 0x0000402a0e26a981 */ /* 0x000162000c1e1b00 */
[----:B------:R-:W-:-:S13]  /*2e10*/  ISETP.GE.AND P2, PT, R59, R98, PT ;  /* 0x000000623b00720c */ /* 0x000fda0003f46270 */
[----:B------:R0:W5:Y:S04]  /*2e20*/  @!P2 LDG.E.64 R32, desc[UR42][R12.64+0x50] ;  /* 0x0000502a0c20a981 */ /* 0x000168000c1e1b00 */
[----:B------:R0:W5:Y:S02]  /*2e30*/  @!P2 LDG.E.64 R34, desc[UR42][R14.64+0x50] ;  /* 0x0000502a0e22a981 */ /* 0x000164000c1e1b00 */
.L_x_10412:
[----:B------:R-:W-:Y:S05]  /*2e40*/  BSYNC B1 ;  /* 0x0000000000017941 */ /* 0x000fea0003800000 */
.L_x_10411:
[----:B-----5:R-:W-:Y:S01]  /*2e50*/  MOV R11, R32 ;  /* 0x00000020000b7202 */ /* 0x020fe20000000f00 */
[----:B0-----:R-:W-:Y:S01]  /*2e60*/  IMAD.MOV.U32 R12, RZ, RZ, R33 ;  /* 0x000000ffff0c7224 */ /* 0x001fe200078e0021 */
[----:B------:R-:W-:Y:S01]  /*2e70*/  UISETP.NE.AND UP0, UPT, UR39, 0x3, UPT ;  /* 0x000000032700788c */ /* 0x000fe2000bf05270 */
        /* <DEDUP_REMOVED lines=10> */
[----:B------:R-:W-:-:S04]  /*2f20*/  PLOP3.LUT P2, PT, PT, PT, UP0, 0x80, 0x0 ;  /* 0x000000000000781c */ /* 0x000fc80003f4f008 */
[----:B------:R-:W-:Y:S01]  /*2f30*/  PRMT R107, R12, 0x5410, R11 ;  /* 0x000054100c6b7816 */ /* 0x000fe2000000000b */
[----:B------:R-:W-:Y:S01]  /*2f40*/  IMAD.MOV.U32 R12, RZ, RZ, R49 ;  /* 0x000000ffff0c7224 */ /* 0x000fe200078e0031 */
[----:B------:R-:W-:-:S04]  /*2f50*/  MOV R11, R48 ;  /* 0x00000030000b7202 */ /* 0x000fc80000000f00 */
        /* <DEDUP_REMOVED lines=8> */
[----:B------:R-:W-:Y:S01]  /*2fe0*/  PRMT R59, R59, 0x5410, R12 ;  /* 0x000054103b3b7816 */ /* 0x000fe2000000000c */
[----:B------:R-:W-:Y:S01]  /*2ff0*/  IMAD.MOV.U32 R12, RZ, RZ, R38 ;  /* 0x000000ffff0c7224 */ /* 0x000fe200078e0026 */
[----:B------:R-:W-:Y:S01]  /*3000*/  PRMT R58, R11, 0x7610, R58 ;  /* 0x000076100b3a7816 */ /* 0x000fe2000000003a */
[----:B------:R-:W-:-:S05]  /*3010*/  IMAD.MOV.U32 R11, RZ, RZ, R39 ;  /* 0x000000ffff0b7224 */ /* 0x000fca00078e0027 */
[----:B------:R-:W-:Y:S01]  /*3020*/  PRMT R87, R12, 0x5410, R11 ;  /* 0x000054100c577816 */ /* 0x000fe2000000000b */
[----:B------:R-:W-:Y:S01]  /*3030*/  IMAD.MOV.U32 R11, RZ, RZ, R43 ;  /* 0x000000ffff0b7224 */ /* 0x000fe200078e002b */
[----:B------:R-:W-:-:S04]  /*3040*/  MOV R12, R42 ;  /* 0x0000002a000c7202 */ /* 0x000fc80000000f00 */
[----:B------:R-:W-:Y:S01]  /*3050*/  PRMT R105, R12, 0x5410, R11 ;  /* 0x000054100c697816 */ /* 0x000fe2000000000b */
[----:B------:R-:W-:Y:S02]  /*3060*/  IMAD.MOV.U32 R12, RZ, RZ, R47 ;  /* 0x000000ffff0c7224 */ /* 0x000fe400078e002f */
[----:B------:R-:W-:-:S03]  /*3070*/  IMAD.MOV.U32 R11, RZ, RZ, R46 ;  /* 0x000000ffff0b7224 */ /* 0x000fc600078e002e */
[----:B------:R-:W-:Y:S01]  /*3080*/  PRMT R108, R12, 0x7610, R108 ;  /* 0x000076100c6c7816 */ /* 0x000fe2000000006c */
[----:B------:R-:W-:Y:S01]  /*3090*/  IMAD.MOV.U32 R12, RZ, RZ, R51 ;  /* 0x000000ffff0c7224 */ /* 0x000fe200078e0033 */
[----:B------:R-:W-:Y:S02]  /*30a0*/  PRMT R110, R110, 0x5410, R11 ;  /* 0x000054106e6e7816 */ /* 0x000fe4000000000b */
[----:B------:R-:W-:-:S04]  /*30b0*/  MOV R11, R50 ;  /* 0x00000032000b7202 */ /* 0x000fc80000000f00 */
[----:B------:R-:W-:Y:S01]  /*30c0*/  PRMT R111, R11, 0x5410, R12 ;  /* 0x000054100b6f7816 */ /* 0x000fe2000000000c */
[----:B------:R-:W-:Y:S02]  /*30d0*/  IMAD.MOV.U32 R11, RZ, RZ, R54 ;  /* 0x000000ffff0b7224 */ /* 0x000fe400078e0036 */
[----:B------:R-:W-:-:S05]  /*30e0*/  IMAD.MOV.U32 R12, RZ, RZ, R55 ;  /* 0x000000ffff0c7224 */ /* 0x000fca00078e0037 */
[----:B------:R-:W-:Y:S01]  /*30f0*/  PRMT R112, R11, 0x5410, R12 ;  /* 0x000054100b707816 */ /* 0x000fe2000000000c */
[----:B------:R-:W-:Y:S06]  /*3100*/  @!P2 BRA `(.L_x_10413) ;  /* 0x000000000004a947 */ /* 0x000fec0003800000 */
[----:B------:R-:W-:Y:S01]  /*3110*/  BPT.TRAP 0x1 ;  /* 0x000000040000795c */ /* 0x000fe20000300000 */
.L_x_10413:
[----:B------:R-:W-:Y:S01]  /*3120*/  LEA R60, R18, R2, 0x3 ;  /* 0x00000002123c7211 */ /* 0x000fe200078e18ff */
[----:B------:R-:W-:Y:S01]  /*3130*/  BSSY B1, `(.L_x_10414) ;  /* 0x0000004000017945 */ /* 0x000fe20003800000 */
[----:B------:R-:W-:-:S04]  /*3140*/  SHF.L.U32 R81, R137, 0x1f, RZ ;  /* 0x0000001f89517819 */ /* 0x000fc800000006ff */
[----:B------:R-:W0:Y:S02]  /*3150*/  SYNCS.PHASECHK.TRANS64.TRYWAIT P4, [R60+URZ+0x2d890], R81 ;  /* 0x02d890513c0075a7 */ /* 0x000e24000808017f */
[----:B0-----:R-:W-:Y:S05]  /*3160*/  @!P4 BRA `(.L_x_10415) ;  /* 0x000001680074c947 */ /* 0x001fea0003800000 */
.L_x_10664:
[----:B------:R-:W-:Y:S05]  /*3170*/  BSYNC B1 ;  /* 0x0000000000017941 */ /* 0x000fea0003800000 */
.L_x_10414:
[----:B------:R-:W-:-:S03]  /*3180*/  UMOV UR4, 0xffffffff ;  /* 0xffffffff00047882 */ /* 0x000fc60000000000 */
[----:B------:R-:W-:Y:S05]  /*3190*/  BRA.DIV UR4, `(.L_x_10416) ;  /* 0x0000016a047c7947 */ /* 0x000fea000b800000 */
[----:B------:R-:W1:Y:S04]  /*31a0*/  SHFL.IDX PT, R57, R57, RZ, 0x1e1f ;  /* 0x001e1fff39397589 */ /* 0x000e6800000e0000 */
[----:B------:R-:W2:Y:S02]  /*31b0*/  SHFL.IDX PT, R56, R56, RZ, 0x1e1f ;  /* 0x001e1fff38387589 */ /* 0x000ea400000e0000 */
.L_x_10668:
[----:B------:R-:W-:Y:S05]  /*31c0*/  @P3 BRA `(.L_x_10417) ;  /* 0x0000003400c83947 */ /* 0x000fea0003800000 */
[----:B------:R-:W-:Y:S01]  /*31d0*/  ISETP.NE.AND P3, PT, R21, RZ, PT ;  /* 0x000000ff1500720c */ /* 0x000fe20003f65270 */
[----:B------:R-:W-:-:S12]  /*31e0*/  BSSY B1, `(.L_x_10418) ;  /* 0x0000036000017945 */ /* 0x000fd80003800000 */
[----:B------:R-:W-:Y:S05]  /*31f0*/  @!P3 BRA `(.L_x_10419) ;  /* 0x0000000000d0b947 */ /* 0x000fea0003800000 */
[----:B------:R3:W4:Y:S01]  /*3200*/  LDS.128 R12, [R62+0x15000] ;  /* 0x015000003e0c7984 */ /* 0x0007220000000c00 */
[----:B------:R-:W-:Y:S01]  /*3210*/  ISETP.GE.AND P3, PT, R138, R98, PT ;  /* 0x000000628a00720c */ /* 0x000fe20003f66270 */
[----:B------:R-:W-:-:S12]  /*3220*/  BSSY B2, `(.L_x_10420) ;  /* 0x000002e000027945 */ /* 0x000fd80003800000 */
[----:B---3--:R-:W-:Y:S05]  /*3230*/  @P3 BRA `(.L_x_10421) ;  /* 0x0000000000b03947 */ /* 0x008fea0003800000 */
[--C-:B------:R-:W-:Y:S02]  /*3240*/  SHF.R.U64 R11, R52, 0x10, R53.reuse ;  /* 0x00000010340b7819 */ /* 0x100fe40000001235 */
[----:B------:R-:W-:Y:S01]  /*3250*/  SHF.R.U32.HI R52, RZ, 0x10, R53 ;  /* 0x00000010ff347819 */ /* 0x000fe20000011635 */
[----:B----4-:R-:W-:Y:S01]  /*3260*/  IMAD.MOV.U32 R53, RZ, RZ, R13 ;  /* 0x000000ffff357224 */ /* 0x010fe200078e000d */
[--C-:B------:R-:W-:Y:S01]  /*3270*/  SHF.R.U64 R54, R54, 0x10, R55.reuse ;  /* 0x0000001036367819 */ /* 0x100fe20000001237 */
[----:B------:R-:W-:Y:S01]  /*3280*/  HADD2.F32 R11, -RZ, R11.H0_H0 ;  /* 0x2000000bff0b7230 */ /* 0x000fe20000004100 */
[----:B------:R-:W-:Y:S02]  /*3290*/  SHF.R.U32.HI R55, RZ, 0x10, R55 ;  /* 0x00000010ff377819 */ /* 0x000fe40000011637 */
[----:B------:R-:W-:Y:S02]  /*32a0*/  HADD2.F32 R104, -RZ, R53.H1_H1 ;  /* 0x30000035ff687230 */ /* 0x000fe40000004100 */
[----:B------:R-:W-:-:S02]  /*32b0*/  HADD2.F32 R13, -RZ, R54.H0_H0 ;  /* 0x20000036ff0d7230 */ /* 0x000fc40000004100 */
[----:B------:R-:W-:Y:S02]  /*32c0*/  HADD2.F32 R106, -RZ, R53.H0_H0 ;  /* 0x20000035ff6a7230 */ /* 0x000fe40000004100 */
[----:B------:R-:W-:Y:S02]  /*32d0*/  HADD2.F32 R55, -RZ, R55.H0_H0 ;  /* 0x20000037ff377230 */ /* 0x000fe40000004100 */
[-C--:B------:R-:W-:Y:S01]  /*32e0*/  FMUL.FTZ R53, R104, R13.reuse ;  /* 0x0000000d68357220 */ /* 0x080fe20000410000 */
[----:B------:R-:W-:-:S03]  /*32f0*/  FMUL.FTZ R13, R106, R13 ;  /* 0x0000000d6a0d7220 */ /* 0x000fc60000410000 */
[-C--:B------:R-:W-:Y:S01]  /*3300*/  FFMA.FTZ R54, R106, R11.reuse, -R53 ;  /* 0x0000000b6a367223 */ /* 0x080fe20000010835 */
[----:B------:R-:W-:Y:S02]  /*3310*/  HADD2.F32 R53, -RZ, R52.H0_H0 ;  /* 0x20000034ff357230 */ /* 0x000fe40000004100 */
[----:B------:R-:W-:Y:S01]  /*3320*/  FFMA.FTZ R11, R104, R11, R13 ;  /* 0x0000000b680b7223 */ /* 0x000fe2000001000d */
[--C-:B------:R-:W-:Y:S02]  /*3330*/  HADD2.F32 R104, -RZ, R15.reuse.H1_H1 ;  /* 0x3000000fff687230 */ /* 0x100fe40000004100 */
[----:B------:R-:W-:Y:S02]  /*3340*/  HADD2.F32 R52, -RZ, R15.H0_H0 ;  /* 0x2000000fff347230 */ /* 0x000fe40000004100 */
[----:B------:R-:W-:Y:S02]  /*3350*/  IMAD.MOV.U32 R106, RZ, RZ, R12 ;  /* 0x000000ffff6a7224 */ /* 0x000fe400078e000c */
[----:B------:R-:W-:Y:S01]  /*3360*/  FMUL.FTZ R13, R104, R55 ;  /* 0x00000037680d7220 */ /* 0x000fe20000410000 */
[----:B------:R-:W-:-:S02]  /*3370*/  HADD2.F32 R15, -RZ, R109.H1_H1 ;  /* 0x3000006dff0f7230 */ /* 0x000fc40000004100 */
[C---:B------:R-:W-:Y:S01]  /*3380*/  FMUL.FTZ R55, R52.reuse, R55 ;  /* 0x0000003734377220 */ /* 0x040fe20000410000 */
[----:B------:R-:W-:Y:S01]  /*3390*/  F2FP.F16.F32.PACK_AB R11, R11, R54 ;  /* 0x000000360b0b723e */ /* 0x000fe200000000ff */
[-C--:B------:R-:W-:Y:S01]  /*33a0*/  FFMA.FTZ R13, R52, R53.reuse, -R13 ;  /* 0x00000035340d7223 */ /* 0x080fe2000001080d */
[----:B------:R-:W-:Y:S02]  /*33b0*/  HADD2.F32 R12, -RZ, R106.H1_H1 ;  /* 0x3000006aff0c7230 */ /* 0x000fe40000004100 */
[----:B------:R-:W-:Y:S01]  /*33c0*/  FFMA.FTZ R104, R104, R53, R55 ;  /* 0x0000003568687223 */ /* 0x000fe20000010037 */
[----:B------:R-:W-:Y:S02]  /*33d0*/  HADD2.F32 R53, -RZ, R112.H0_H0 ;  /* 0x20000070ff357230 */ /* 0x000fe40000004100 */
[----:B------:R-:W-:Y:S02]  /*33e0*/  HADD2.F32 R106, -RZ, R106.H0_H0 ;  /* 0x2000006aff6a7230 */ /* 0x000fe40000004100 */
[----:B------:R-:W-:Y:S01]  /*33f0*/  F2FP.F16.F32.PACK_AB R104, R104, R13 ;  /* 0x0000000d6868723e */ /* 0x000fe200000000ff */
[----:B------:R-:W-:Y:S01]  /*3400*/  FMUL.FTZ R55, R12, R53 ;  /* 0x000000350c377220 */ /* 0x000fe20000410000 */
[----:B------:R-:W-:-:S02]  /*3410*/  IMAD.MOV.U32 R13, RZ, RZ, R11 ;  /* 0x000000ffff0d7224 */ /* 0x000fc400078e000b */
[C---:B------:R-:W-:Y:S01]  /*3420*/  FMUL.FTZ R53, R106.reuse, R53 ;  /* 0x000000356a357220 */ /* 0x040fe20000410000 */
[-C--:B------:R-:W-:Y:S01]  /*3430*/  FFMA.FTZ R52, R106, R15.reuse, -R55 ;  /* 0x0000000f6a347223 */ /* 0x080fe20000010837 */
[----:B------:R-:W-:Y:S02]  /*3440*/  HADD2.F32 R55, -RZ, R14.H0_H0 ;  /* 0x2000000eff377230 */ /* 0x000fe40000004100 */
[----:B------:R-:W-:Y:S01]  /*3450*/  FFMA.FTZ R15, R12, R15, R53 ;  /* 0x0000000f0c0f7223 */ /* 0x000fe20000010035 */
[----:B------:R-:W-:Y:S02]  /*3460*/  HADD2.F32 R12, -RZ, R112.H1_H1 ;  /* 0x30000070ff0c7230 */ /* 0x000fe40000004100 */
[----:B------:R-:W-:Y:S02]  /*3470*/  HADD2.F32 R53, -RZ, R14.H1_H1 ;  /* 0x3000000eff357230 */ /* 0x000fe40000004100 */
[----:B------:R-:W-:-:S03]  /*3480*/  HADD2.F32 R106, -RZ, R110.H0_H0 ;  /* 0x2000006eff6a7230 */ /* 0x000fc60000004100 */
[-C--:B------:R-:W-:Y:S01]  /*3490*/  FMUL.FTZ R14, R53, R12.reuse ;  /* 0x0000000c350e7220 */ /* 0x080fe20000410000 */
[----:B------:R-:W-:-:S03]  /*34a0*/  FMUL.FTZ R12, R55, R12 ;  /* 0x0000000c370c7220 */ /* 0x000fc60000410000 */
[-C--:B------:R-:W-:Y:S01]  /*34b0*/  FFMA.FTZ R14, R55, R106.reuse, -R14 ;  /* 0x0000006a370e7223 */ /* 0x080fe2000001080e */
[----:B------:R-:W-:Y:S01]  /*34c0*/  FFMA.FTZ R53, R53, R106, R12 ;  /* 0x0000006a35357223 */ /* 0x000fe2000001000c */
[----:B------:R-:W-:Y:S02]  /*34d0*/  F2FP.F16.F32.PACK_AB R12, R15, R52 ;  /* 0x000000340f0c723e */ /* 0x000fe400000000ff */
[----:B------:R-:W-:Y:S02]  /*34e0*/  MOV R15, R104 ;  /* 0x00000068000f7202 */ /* 0x000fe40000000f00 */
[----:B------:R-:W-:-:S07]  /*34f0*/  F2FP.F16.F32.PACK_AB R14, R53, R14 ;  /* 0x0000000e350e723e */ /* 0x000fce00000000ff */
.L_x_10421:
[----:B------:R-:W-:Y:S05]  /*3500*/  BSYNC B2 ;  /* 0x0000000000027941 */ /* 0x000fea0003800000 */
.L_x_10420:
[----:B--2---:R-:W-:-:S04]  /*3510*/  LEA R52, P3, R16, R56, 0x1 ;  /* 0x0000003810347211 */ /* 0x004fc800078608ff */
[----:B-1----:R-:W-:-:S05]  /*3520*/  LEA.HI.X R53, R16, R57, R17, 0x1, P3 ;  /* 0x0000003910357211 */ /* 0x002fca00018f0c11 */
[----:B----4-:R3:W-:Y:S04]  /*3530*/  ST.E.128 desc[UR42][R52.64], R12 ;  /* 0x0000000c34007985 */ /* 0x0107e8000c101d2a */
.L_x_10419:
[----:B------:R-:W-:Y:S05]  /*3540*/  BSYNC B1 ;  /* 0x0000000000017941 */ /* 0x000fea0003800000 */
.L_x_10418:
[----:B------:R-:W-:Y:S01]  /*3550*/  ISETP.NE.AND P3, PT, R28, RZ, PT ;  /* 0x000000ff1c00720c */ /* 0x000fe20003f65270 */
[----:B------:R-:W-:-:S12]  /*3560*/  BSSY B1, `(.L_x_10422) ;  /* 0x0000037000017945 */ /* 0x000fd80003800000 */
[----:B------:R-:W-:Y:S05]  /*3570*/  @!P3 BRA `(.L_x_10423) ;  /* 0x0000000000d4b947 */ /* 0x000fea0003800000 */
[----:B------:R-:W4:Y:S01]  /*3580*/  LDL R11, [R1+0x4c] ;  /* 0x00004c00010b7983 */ /* 0x000f220000100800 */
[----:B------:R-:W-:Y:S03]  /*3590*/  BSSY B2, `(.L_x_10424) ;  /* 0x000002e000027945 */ /* 0x000fe60003800000 */
[----:B---3--:R3:W0:Y:S01]  /*35a0*/  LDS.128 R12, [R61+0x15000] ;  /* 0x015000003d0c7984 */ /* 0x0086220000000c00 */
[----:B----4-:R-:W-:-:S13]  /*35b0*/  ISETP.GE.AND P3, PT, R11, R98, PT ;  /* 0x000000620b00720c */ /* 0x010fda0003f66270 */
[----:B0--3--:R-:W-:Y:S05]  /*35c0*/  @P3 BRA `(.L_x_10425) ;  /* 0x0000000000a83947 */ /* 0x009fea0003800000 */
[--C-:B------:R-:W-:Y:S01]  /*35d0*/  SHF.R.U64 R11, R48, 0x10, R49.reuse ;  /* 0x00000010300b7819 */ /* 0x100fe20000001231 */
[----:B------:R-:W-:Y:S01]  /*35e0*/  HADD2.F32 R53, -RZ, R111.H1_H1 ;  /* 0x3000006fff357230 */ /* 0x000fe20000004100 */
[----:B------:R-:W-:Y:S02]  /*35f0*/  SHF.R.U32.HI R48, RZ, 0x10, R49 ;  /* 0x00000010ff307819 */ /* 0x000fe40000011631 */
[--C-:B------:R-:W-:Y:S02]  /*3600*/  SHF.R.U64 R49, R50, 0x10, R51.reuse ;  /* 0x0000001032317819 */ /* 0x100fe40000001233 */
[----:B------:R-:W-:Y:S01]  /*3610*/  SHF.R.U32.HI R50, RZ, 0x10, R51 ;  /* 0x00000010ff327819 */ /* 0x000fe20000011633 */
[----:B------:R-:W-:Y:S02]  /*3620*/  IMAD.MOV.U32 R51, RZ, RZ, R13 ;  /* 0x000000ffff337224 */ /* 0x000fe400078e000d */
[----:B------:R-:W-:Y:S02]  /*3630*/  HADD2.F32 R13, -RZ, R49.H0_H0 ;  /* 0x20000031ff0d7230 */ /* 0x000fe40000004100 */
[----:B------:R-:W-:-:S02]  /*3640*/  HADD2.F32 R49, -RZ, R11.H0_H0 ;  /* 0x2000000bff317230 */ /* 0x000fc40000004100 */
[--C-:B------:R-:W-:Y:S02]  /*3650*/  HADD2.F32 R52, -RZ, R51.reuse.H1_H1 ;  /* 0x30000033ff347230 */ /* 0x100fe40000004100 */
[----:B------:R-:W-:Y:S02]  /*3660*/  HADD2.F32 R54, -RZ, R51.H0_H0 ;  /* 0x20000033ff367230 */ /* 0x000fe40000004100 */
[----:B------:R-:W-:Y:S02]  /*3670*/  HADD2.F32 R50, -RZ, R50.H0_H0 ;  /* 0x20000032ff327230 */ /* 0x000fe40000004100 */
[-C--:B------:R-:W-:Y:S01]  /*3680*/  FMUL.FTZ R11, R52, R13.reuse ;  /* 0x0000000d340b7220 */ /* 0x080fe20000410000 */
[----:B------:R-:W-:Y:S02]  /*3690*/  HADD2.F32 R48, -RZ, R48.H0_H0 ;  /* 0x20000030ff307230 */ /* 0x000fe40000004100 */
[----:B------:R-:W-:Y:S01]  /*36a0*/  FMUL.FTZ R13, R54, R13 ;  /* 0x0000000d360d7220 */ /* 0x000fe20000410000 */
[----:B------:R-:W-:-:S02]  /*36b0*/  HADD2.F32 R51, -RZ, R111.H0_H0 ;  /* 0x2000006fff337230 */ /* 0x000fc40000004100 */
[-C--:B------:R-:W-:Y:S01]  /*36c0*/  FFMA.FTZ R11, R54, R49.reuse, -R11 ;  /* 0x00000031360b7223 */ /* 0x080fe2000001080b */
[----:B------:R-:W-:Y:S01]  /*36d0*/  FFMA.FTZ R52, R52, R49, R13 ;  /* 0x0000003134347223 */ /* 0x000fe2000001000d */
[--C-:B------:R-:W-:Y:S02]  /*36e0*/  HADD2.F32 R13, -RZ, R15.reuse.H1_H1 ;  /* 0x3000000fff0d7230 */ /* 0x100fe40000004100 */
[----:B------:R-:W-:Y:S02]  /*36f0*/  HADD2.F32 R49, -RZ, R15.H0_H0 ;  /* 0x2000000fff317230 */ /* 0x000fe40000004100 */
[----:B------:R-:W-:Y:S01]  /*3700*/  F2FP.F16.F32.PACK_AB R11, R52, R11 ;  /* 0x0000000b340b723e */ /* 0x000fe200000000ff */
[-C--:B------:R-:W-:Y:S02]  /*3710*/  FMUL.FTZ R54, R13, R50.reuse ;  /* 0x000000320d367220 */ /* 0x080fe40000410000 */
[C---:B------:R-:W-:Y:S02]  /*3720*/  FMUL.FTZ R50, R49.reuse, R50 ;  /* 0x0000003231327220 */ /* 0x040fe40000410000 */
[----:B------:R-:W-:Y:S01]  /*3730*/  FFMA.FTZ R15, R49, R48, -R54 ;  /* 0x00000030310f7223 */ /* 0x000fe20000010836 */
[----:B------:R-:W-:-:S02]  /*3740*/  HADD2.F32 R49, -RZ, R108.H1_H1 ;  /* 0x3000006cff317230 */ /* 0x000fc40000004100 */
[----:B------:R-:W-:Y:S01]  /*3750*/  FFMA.FTZ R48, R13, R48, R50 ;  /* 0x000000300d307223 */ /* 0x000fe20000010032 */
[--C-:B------:R-:W-:Y:S02]  /*3760*/  HADD2.F32 R50, -RZ, R12.reuse.H0_H0 ;  /* 0x2000000cff327230 */ /* 0x100fe40000004100 */
[----:B------:R-:W-:Y:S02]  /*3770*/  HADD2.F32 R12, -RZ, R12.H1_H1 ;  /* 0x3000000cff0c7230 */ /* 0x000fe40000004100 */
[----:B------:R-:W-:-:S03]  /*3780*/  F2FP.F16.F32.PACK_AB R15, R48, R15 ;  /* 0x0000000f300f723e */ /* 0x000fc600000000ff */
        /* <DEDUP_REMOVED lines=9> */
[----:B------:R-:W-:Y:S01]  /*3820*/  FMUL.FTZ R53, R50, R53 ;  /* 0x0000003532357220 */ /* 0x000fe20000410000 */
[----:B------:R-:W-:-:S02]  /*3830*/  IMAD.MOV.U32 R13, RZ, RZ, R11 ;  /* 0x000000ffff0d7224 */ /* 0x000fc400078e000b */
[-C--:B------:R-:W-:Y:S01]  /*3840*/  FFMA.FTZ R51, R50, R49.reuse, -R51 ;  /* 0x0000003132337223 */ /* 0x080fe20000010833 */
[----:B------:R-:W-:-:S05]  /*3850*/  FFMA.FTZ R14, R14, R49, R53 ;  /* 0x000000310e0e7223 */ /* 0x000fca0000010035 */
[----:B------:R-:W-:-:S07]  /*3860*/  F2FP.F16.F32.PACK_AB R14, R14, R51 ;  /* 0x000000330e0e723e */ /* 0x000fce00000000ff */
.L_x_10425:
[----:B------:R-:W-:Y:S05]  /*3870*/  BSYNC B2 ;  /* 0x0000000000027941 */ /* 0x000fea0003800000 */
.L_x_10424:
[----:B--2---:R-:W-:Y:S01]  /*3880*/  MOV R48, R56 ;  /* 0x0000003800307202 */ /* 0x004fe20000000f00 */
[----:B------:R-:W-:Y:S02]  /*3890*/  IMAD.SHL.U32 R11, R155, 0x8, RZ ;  /* 0x000000089b0b7824 */ /* 0x000fe400078e00ff */
[----:B-1----:R-:W-:Y:S02]  /*38a0*/  IMAD.MOV.U32 R49, RZ, RZ, R57 ;  /* 0x000000ffff317224 */ /* 0x002fe400078e0039 */
[----:B------:R-:W-:-:S05]  /*38b0*/  IMAD.WIDE R48, R11, 0x2, R48 ;  /* 0x000000020b307825 */ /* 0x000fca00078e0230 */
[----:B------:R4:W-:Y:S02]  /*38c0*/  ST.E.128 desc[UR42][R48.64], R12 ;  /* 0x0000000c30007985 */ /* 0x0009e4000c101d2a */
.L_x_10423:
[----:B------:R-:W-:Y:S05]  /*38d0*/  BSYNC B1 ;  /* 0x0000000000017941 */ /* 0x000fea0003800000 */
.L_x_10422:
[----:B------:R-:W-:Y:S01]  /*38e0*/  ISETP.NE.AND P3, PT, R31, RZ, PT ;  /* 0x000000ff1f00720c */ /* 0x000fe20003f65270 */
[----:B------:R-:W-:-:S12]  /*38f0*/  BSSY B1, `(.L_x_10426) ;  /* 0x0000037000017945 */ /* 0x000fd80003800000 */
[----:B------:R-:W-:Y:S05]  /*3900*/  @!P3 BRA `(.L_x_10427) ;  /* 0x0000000000d4b947 */ /* 0x000fea0003800000 */
[----:B------:R-:W5:Y:S01]  /*3910*/  LDL R11, [R1+0x24] ;  /* 0x00002400010b7983 */ /* 0x000f620000100800 */
[----:B------:R-:W-:Y:S03]  /*3920*/  BSSY B2, `(.L_x_10428) ;  /* 0x000002e000027945 */ /* 0x000fe60003800000 */
[----:B---34-:R3:W4:Y:S01]  /*3930*/  LDS.128 R12, [R62+0x17000] ;  /* 0x017000003e0c7984 */ /* 0x0187220000000c00 */
[----:B-----5:R-:W-:-:S13]  /*3940*/  ISETP.GE.AND P3, PT, R11, R98, PT ;  /* 0x000000620b00720c */ /* 0x020fda0003f66270 */
[----:B---34-:R-:W-:Y:S05]  /*3950*/  @P3 BRA `(.L_x_10429) ;  /* 0x0000000000a83947 */ /* 0x018fea0003800000 */
[----:B------:R-:W-:Y:S01]  /*3960*/  SHF.R.U64 R48, R46, 0x10, R47 ;  /* 0x000000102e307819 */ /* 0x000fe2000000122f */
[--C-:B------:R-:W-:Y:S01]  /*3970*/  HADD2.F32 R11, -RZ, R13.reuse.H1_H1 ;  /* 0x3000000dff0b7230 */ /* 0x100fe20000004100 */
[----:B------:R-:W-:Y:S01]  /*3980*/  SHF.R.U64 R44, R44, 0x10, R45 ;  /* 0x000000102c2c7819 */ /* 0x000fe2000000122d */
[----:B------:R-:W-:Y:S02]  /*3990*/  HADD2.F32 R13, -RZ, R13.H0_H0 ;  /* 0x2000000dff0d7230 */ /* 0x000fe40000004100 */
[----:B------:R-:W-:Y:S02]  /*39a0*/  HADD2.F32 R48, -RZ, R48.H0_H0 ;  /* 0x20000030ff307230 */ /* 0x000fe40000004100 */
[----:B------:R-:W-:Y:S02]  /*39b0*/  HADD2.F32 R44, -RZ, R44.H0_H0 ;  /* 0x2000002cff2c7230 */ /* 0x000fe40000004100 */
[----:B------:R-:W-:Y:S02]  /*39c0*/  HADD2.F32 R110, -RZ, R110.H1_H1 ;  /* 0x3000006eff6e7230 */ /* 0x000fe40000004100 */
[-C--:B------:R-:W-:Y:S01]  /*39d0*/  FMUL.FTZ R46, R11, R48.reuse ;  /* 0x000000300b2e7220 */ /* 0x080fe20000410000 */
[----:B------:R-:W-:-:S03]  /*39e0*/  FMUL.FTZ R48, R13, R48 ;  /* 0x000000300d307220 */ /* 0x000fc60000410000 */
[-C--:B------:R-:W-:Y:S01]  /*39f0*/  FFMA.FTZ R46, R13, R44.reuse, -R46 ;  /* 0x0000002c0d2e7223 */ /* 0x080fe2000001082e */
[----:B------:R-:W-:Y:S01]  /*3a00*/  FFMA.FTZ R11, R11, R44, R48 ;  /* 0x0000002c0b0b7223 */ /* 0x000fe20000010030 */
[----:B------:R-:W-:Y:S01]  /*3a10*/  SHF.R.U32.HI R48, RZ, 0x10, R47 ;  /* 0x00000010ff307819 */ /* 0x000fe2000001162f */
[--C-:B------:R-:W-:Y:S01]  /*3a20*/  HADD2.F32 R13, -RZ, R15.reuse.H1_H1 ;  /* 0x3000000fff0d7230 */ /* 0x100fe20000004100 */
[----:B------:R-:W-:Y:S01]  /*3a30*/  SHF.R.U32.HI R44, RZ, 0x10, R45 ;  /* 0x00000010ff2c7819 */ /* 0x000fe2000001162d */
[----:B------:R-:W-:Y:S01]  /*3a40*/  HADD2.F32 R15, -RZ, R15.H0_H0 ;  /* 0x2000000fff0f7230 */ /* 0x000fe20000004100 */
[----:B------:R-:W-:Y:S01]  /*3a50*/  F2FP.F16.F32.PACK_AB R11, R11, R46 ;  /* 0x0000002e0b0b723e */ /* 0x000fe200000000ff */
[----:B------:R-:W-:Y:S02]  /*3a60*/  HADD2.F32 R48, -RZ, R48.H0_H0 ;  /* 0x20000030ff307230 */ /* 0x000fe40000004100 */
[----:B------:R-:W-:Y:S02]  /*3a70*/  HADD2.F32 R44, -RZ, R44.H0_H0 ;  /* 0x2000002cff2c7230 */ /* 0x000fe40000004100 */
[----:B------:R-:W-:-:S02]  /*3a80*/  HADD2.F32 R45, -RZ, R107.H1_H1 ;  /* 0x3000006bff2d7230 */ /* 0x000fc40000004100 */
[-C--:B------:R-:W-:Y:S01]  /*3a90*/  FMUL.FTZ R50, R13, R48.reuse ;  /* 0x000000300d327220 */ /* 0x080fe20000410000 */
[C---:B------:R-:W-:Y:S01]  /*3aa0*/  FMUL.FTZ R48, R15.reuse, R48 ;  /* 0x000000300f307220 */ /* 0x040fe20000410000 */
[----:B------:R-:W-:Y:S02]  /*3ab0*/  HADD2.F32 R107, -RZ, R107.H0_H0 ;  /* 0x2000006bff6b7230 */ /* 0x000fe40000004100 */
[-C--:B------:R-:W-:Y:S01]  /*3ac0*/  FFMA.FTZ R50, R15, R44.reuse, -R50 ;  /* 0x0000002c0f327223 */ /* 0x080fe20000010832 */
[----:B------:R-:W-:Y:S01]  /*3ad0*/  FFMA.FTZ R13, R13, R44, R48 ;  /* 0x0000002c0d0d7223 */ /* 0x000fe20000010030 */
[--C-:B------:R-:W-:Y:S02]  /*3ae0*/  HADD2.F32 R15, -RZ, R12.reuse.H1_H1 ;  /* 0x3000000cff0f7230 */ /* 0x100fe40000004100 */
[----:B------:R-:W-:Y:S02]  /*3af0*/  HADD2.F32 R44, -RZ, R12.H0_H0 ;  /* 0x2000000cff2c7230 */ /* 0x000fe40000004100 */
[----:B------:R-:W-:Y:S01]  /*3b00*/  F2FP.F16.F32.PACK_AB R50, R13, R50 ;  /* 0x000000320d32723e */ /* 0x000fe200000000ff */
[----:B------:R-:W-:Y:S01]  /*3b10*/  FMUL.FTZ R47, R15, R110 ;  /* 0x0000006e0f2f7220 */ /* 0x000fe20000410000 */
[----:B------:R-:W-:-:S02]  /*3b20*/  IMAD.MOV.U32 R13, RZ, RZ, R11 ;  /* 0x000000ffff0d7224 */ /* 0x000fc400078e000b */
[C---:B------:R-:W-:Y:S01]  /*3b30*/  FMUL.FTZ R110, R44.reuse, R110 ;  /* 0x0000006e2c6e7220 */ /* 0x040fe20000410000 */
[-C--:B------:R-:W-:Y:S01]  /*3b40*/  FFMA.FTZ R12, R44, R45.reuse, -R47 ;  /* 0x0000002d2c0c7223 */ /* 0x080fe2000001082f */
[--C-:B------:R-:W-:Y:S02]  /*3b50*/  HADD2.F32 R44, -RZ, R14.reuse.H0_H0 ;  /* 0x2000000eff2c7230 */ /* 0x100fe40000004100 */
[----:B------:R-:W-:Y:S01]  /*3b60*/  FFMA.FTZ R15, R15, R45, R110 ;  /* 0x0000002d0f0f7223 */ /* 0x000fe2000001006e */
[----:B------:R-:W-:Y:S02]  /*3b70*/  HADD2.F32 R14, -RZ, R14.H1_H1 ;  /* 0x3000000eff0e7230 */ /* 0x000fe40000004100 */
[----:B------:R-:W-:Y:S02]  /*3b80*/  HADD2.F32 R45, -RZ, R108.H0_H0 ;  /* 0x2000006cff2d7230 */ /* 0x000fe40000004100 */
[----:B------:R-:W-:Y:S01]  /*3b90*/  F2FP.F16.F32.PACK_AB R12, R15, R12 ;  /* 0x0000000c0f0c723e */ /* 0x000fe200000000ff */
[----:B------:R-:W-:-:S02]  /*3ba0*/  IMAD.MOV.U32 R15, RZ, RZ, R50 ;  /* 0x000000ffff0f7224 */ /* 0x000fc400078e0032 */
[-C--:B------:R-:W-:Y:S01]  /*3bb0*/  FMUL.FTZ R47, R14, R45.reuse ;  /* 0x0000002d0e2f7220 */ /* 0x080fe20000410000 */
[----:B------:R-:W-:-:S03]  /*3bc0*/  FMUL.FTZ R45, R44, R45 ;  /* 0x0000002d2c2d7220 */ /* 0x000fc60000410000 */
[-C--:B------:R-:W-:Y:S01]  /*3bd0*/  FFMA.FTZ R44, R44, R107.reuse, -R47 ;  /* 0x0000006b2c2c7223 */ /* 0x080fe2000001082f */
[----:B------:R-:W-:-:S05]  /*3be0*/  FFMA.FTZ R45, R14, R107, R45 ;  /* 0x0000006b0e2d7223 */ /* 0x000fca000001002d */
[----:B------:R-:W-:-:S07]  /*3bf0*/  F2FP.F16.F32.PACK_AB R14, R45, R44 ;  /* 0x0000002c2d0e723e */ /* 0x000fce00000000ff */
.L_x_10429:
[----:B------:R-:W-:Y:S05]  /*3c00*/  BSYNC B2 ;  /* 0x0000000000027941 */ /* 0x000fea0003800000 */
.L_x_10428:
[----:B------:R-:W-:Y:S01]  /*3c10*/  SHF.L.U32 R11, R156, 0x3, RZ ;  /* 0x000000039c0b7819 */ /* 0x000fe200000006ff */
[----:B--2---:R-:W-:Y:S02]  /*3c20*/  IMAD.MOV.U32 R44, RZ, RZ, R56 ;  /* 0x000000ffff2c7224 */ /* 0x004fe400078e0038 */
[----:B-1----:R-:W-:Y:S02]  /*3c30*/  IMAD.MOV.U32 R45, RZ, RZ, R57 ;  /* 0x000000ffff2d7224 */ /* 0x002fe400078e0039 */
[----:B------:R-:W-:-:S05]  /*3c40*/  IMAD.WIDE R44, R11, 0x2, R44 ;  /* 0x000000020b2c7825 */ /* 0x000fca00078e022c */
[----:B------:R1:W-:Y:S02]  /*3c50*/  ST.E.128 desc[UR42][R44.64], R12 ;  /* 0x0000000c2c007985 */ /* 0x0003e4000c101d2a */
.L_x_10427:
[----:B------:R-:W-:Y:S05]  /*3c60*/  BSYNC B1 ;  /* 0x0000000000017941 */ /* 0x000fea0003800000 */
.L_x_10426:
[----:B------:R-:W-:Y:S01]  /*3c70*/  LOP3.LUT P3, RZ, R20, 0x8, RZ, 0xc0, !PT ;  /* 0x0000000814ff7812 */ /* 0x000fe2000786c0ff */
[----:B------:R-:W-:-:S12]  /*3c80*/  BSSY B1, `(.L_x_10430) ;  /* 0x0000037000017945 */ /* 0x000fd80003800000 */
[----:B------:R-:W-:Y:S05]  /*3c90*/  @!P3 BRA `(.L_x_10431) ;  /* 0x0000000000d4b947 */ /* 0x000fea0003800000 */
[----:B-1-34-:R-:W3:Y:S04]  /*3ca0*/  LDL R12, [R1+0x20] ;  /* 0x00002000010c7983 */ /* 0x01aee80000100800 */
[----:B------:R-:W4:Y:S01]  /*3cb0*/  LDL R11, [R1+0x48] ;  /* 0x00004800010b7983 */ /* 0x000f220000100800 */
[C---:B--2---:R-:W-:Y:S01]  /*3cc0*/  LEA R44, P3, R22.reuse, R56, 0x1 ;  /* 0x00000038162c7211 */ /* 0x044fe200078608ff */
[----:B------:R-:W-:Y:S03]  /*3cd0*/  BSSY B2, `(.L_x_10432) ;  /* 0x0000030000027945 */ /* 0x000fe60003800000 */
[----:B---3--:R-:W-:Y:S02]  /*3ce0*/  LEA.HI.X R45, R22, R57, R12, 0x1, P3 ;  /* 0x00000039162d7211 */ /* 0x008fe400018f0c0c */
[----:B------:R1:W2:Y:S01]  /*3cf0*/  LDS.128 R12, [R61+0x17000] ;  /* 0x017000003d0c7984 */ /* 0x0002a20000000c00 */
[----:B----4-:R-:W-:-:S13]  /*3d00*/  ISETP.GE.AND P3, PT, R11, R98, PT ;  /* 0x000000620b00720c */ /* 0x010fda0003f66270 */
[----:B-1----:R-:W-:Y:S05]  /*3d10*/  @P3 BRA `(.L_x_10433) ;  /* 0x0000000000ac3947 */ /* 0x002fea0003800000 */
[----:B------:R-:W-:Y:S01]  /*3d20*/  SHF.R.U64 R42, R42, 0x10, R43 ;  /* 0x000000102a2a7819 */ /* 0x000fe2000000122b */
[--C-:B--2---:R-:W-:Y:S01]  /*3d30*/  HADD2.F32 R11, -RZ, R13.reuse.H1_H1 ;  /* 0x3000000dff0b7230 */ /* 0x104fe20000004100 */
[----:B------:R-:W-:Y:S01]  /*3d40*/  SHF.R.U64 R46, R40, 0x10, R41 ;  /* 0x00000010282e7819 */ /* 0x000fe20000001229 */
[----:B------:R-:W-:Y:S01]  /*3d50*/  HADD2.F32 R40, -RZ, R13.H0_H0 ;  /* 0x2000000dff287230 */ /* 0x000fe20000004100 */
[----:B------:R-:W-:Y:S01]  /*3d60*/  SHF.R.U32.HI R43, RZ, 0x10, R43 ;  /* 0x00000010ff2b7819 */ /* 0x000fe2000001162b */
[----:B------:R-:W-:Y:S02]  /*3d70*/  HADD2.F32 R42, -RZ, R42.H0_H0 ;  /* 0x2000002aff2a7230 */ /* 0x000fe40000004100 */
[----:B------:R-:W-:Y:S02]  /*3d80*/  HADD2.F32 R13, -RZ, R46.H0_H0 ;  /* 0x2000002eff0d7230 */ /* 0x000fe40000004100 */
[----:B------:R-:W-:Y:S02]  /*3d90*/  HADD2.F32 R43, -RZ, R43.H0_H0 ;  /* 0x2000002bff2b7230 */ /* 0x000fe40000004100 */
[-C--:B------:R-:W-:Y:S01]  /*3da0*/  FMUL.FTZ R47, R11, R42.reuse ;  /* 0x0000002a0b2f7220 */ /* 0x080fe20000410000 */
[----:B------:R-:W-:Y:S01]  /*3db0*/  FMUL.FTZ R42, R40, R42 ;  /* 0x0000002a282a7220 */ /* 0x000fe20000410000 */
[----:B------:R-:W-:-:S02]  /*3dc0*/  HADD2.F32 R46, -RZ, R105.H0_H0 ;  /* 0x20000069ff2e7230 */ /* 0x000fc40000004100 */
[-C--:B------:R-:W-:Y:S01]  /*3dd0*/  FFMA.FTZ R40, R40, R13.reuse, -R47 ;  /* 0x0000000d28287223 */ /* 0x080fe2000001082f */
[----:B------:R-:W-:Y:S01]  /*3de0*/  FFMA.FTZ R11, R11, R13, R42 ;  /* 0x0000000d0b0b7223 */ /* 0x000fe2000001002a */
[----:B------:R-:W-:Y:S01]  /*3df0*/  IMAD.MOV.U32 R13, RZ, RZ, R15 ;  /* 0x000000ffff0d7224 */ /* 0x000fe200078e000f */
[----:B------:R-:W-:Y:S01]  /*3e00*/  SHF.R.U32.HI R42, RZ, 0x10, R41 ;  /* 0x00000010ff2a7819 */ /* 0x000fe20000011629 */
[----:B------:R-:W-:Y:S01]  /*3e10*/  HADD2.F32 R47, -RZ, R14.H0_H0 ;  /* 0x2000000eff2f7230 */ /* 0x000fe20000004100 */
[----:B------:R-:W-:Y:S02]  /*3e20*/  MOV R41, R12 ;  /* 0x0000000c00297202 */ /* 0x000fe40000000f00 */
[--C-:B------:R-:W-:Y:S01]  /*3e30*/  HADD2.F32 R15, -RZ, R13.reuse.H1_H1 ;  /* 0x3000000dff0f7230 */ /* 0x100fe20000004100 */
[----:B------:R-:W-:Y:S01]  /*3e40*/  F2FP.F16.F32.PACK_AB R11, R11, R40 ;  /* 0x000000280b0b723e */ /* 0x000fe200000000ff */
[----:B------:R-:W-:Y:S02]  /*3e50*/  HADD2.F32 R12, -RZ, R13.H0_H0 ;  /* 0x2000000dff0c7230 */ /* 0x000fe40000004100 */
[----:B------:R-:W-:-:S02]  /*3e60*/  HADD2.F32 R42, -RZ, R42.H0_H0 ;  /* 0x2000002aff2a7230 */ /* 0x000fc40000004100 */
[CC--:B------:R-:W-:Y:S01]  /*3e70*/  FMUL.FTZ R13, R15.reuse, R43.reuse ;  /* 0x0000002b0f0d7220 */ /* 0x0c0fe20000410000 */
[C---:B------:R-:W-:Y:S01]  /*3e80*/  FMUL.FTZ R48, R12.reuse, R43 ;  /* 0x0000002b0c307220 */ /* 0x040fe20000410000 */
[--C-:B------:R-:W-:Y:S02]  /*3e90*/  HADD2.F32 R43, -RZ, R41.reuse.H0_H0 ;  /* 0x20000029ff2b7230 */ /* 0x100fe40000004100 */
[-C--:B------:R-:W-:Y:S01]  /*3ea0*/  FFMA.FTZ R12, R12, R42.reuse, -R13 ;  /* 0x0000002a0c0c7223 */ /* 0x080fe2000001080d */
[----:B------:R-:W-:Y:S02]  /*3eb0*/  HADD2.F32 R13, -RZ, R41.H1_H1 ;  /* 0x30000029ff0d7230 */ /* 0x000fe40000004100 */
[----:B------:R-:W-:Y:S01]  /*3ec0*/  FFMA.FTZ R15, R15, R42, R48 ;  /* 0x0000002a0f0f7223 */ /* 0x000fe20000010030 */
[----:B------:R-:W-:Y:S02]  /*3ed0*/  HADD2.F32 R42, -RZ, R103.H0_H0 ;  /* 0x20000067ff2a7230 */ /* 0x000fe40000004100 */
[----:B------:R-:W-:Y:S01]  /*3ee0*/  FMUL.FTZ R52, R43, R46 ;  /* 0x0000002e2b347220 */ /* 0x000fe20000410000 */
[----:B------:R-:W-:-:S02]  /*3ef0*/  HADD2.F32 R48, -RZ, R105.H1_H1 ;  /* 0x30000069ff307230 */ /* 0x000fc40000004100 */
[C---:B------:R-:W-:Y:S01]  /*3f00*/  FMUL.FTZ R50, R13.reuse, R46 ;  /* 0x0000002e0d327220 */ /* 0x040fe20000410000 */
[----:B------:R-:W-:Y:S02]  /*3f10*/  HADD2.F32 R41, -RZ, R14.H1_H1 ;  /* 0x3000000eff297230 */ /* 0x000fe40000004100 */
[-C--:B------:R-:W-:Y:S01]  /*3f20*/  FFMA.FTZ R13, R13, R42.reuse, R52 ;  /* 0x0000002a0d0d7223 */ /* 0x080fe20000010034 */
[----:B------:R-:W-:Y:S02]  /*3f30*/  HADD2.F32 R46, -RZ, R103.H1_H1 ;  /* 0x30000067ff2e7230 */ /* 0x000fe40000004100 */
[----:B------:R-:W-:Y:S01]  /*3f40*/  FFMA.FTZ R14, R43, R42, -R50 ;  /* 0x0000002a2b0e7223 */ /* 0x000fe20000010832 */
[----:B------:R-:W-:Y:S01]  /*3f50*/  F2FP.F16.F32.PACK_AB R15, R15, R12 ;  /* 0x0000000c0f0f723e */ /* 0x000fe200000000ff */
[-C--:B------:R-:W-:Y:S01]  /*3f60*/  FMUL.FTZ R50, R41, R48.reuse ;  /* 0x0000003029327220 */ /* 0x080fe20000410000 */
[----:B------:R-:W-:Y:S02]  /*3f70*/  FMUL.FTZ R48, R47, R48 ;  /* 0x000000302f307220 */ /* 0x000fe40000410000 */
[----:B------:R-:W-:Y:S01]  /*3f80*/  F2FP.F16.F32.PACK_AB R12, R13, R14 ;  /* 0x0000000e0d0c723e */ /* 0x000fe200000000ff */
[-C--:B------:R-:W-:Y:S01]  /*3f90*/  FFMA.FTZ R50, R47, R46.reuse, -R50 ;  /* 0x0000002e2f327223 */ /* 0x080fe20000010832 */
[----:B------:R-:W-:Y:S01]  /*3fa0*/  FFMA.FTZ R41, R41, R46, R48 ;  /* 0x0000002e29297223 */ /* 0x000fe20000010030 */
[----:B------:R-:W-:-:S04]  /*3fb0*/  IMAD.MOV.U32 R13, RZ, RZ, R11 ;  /* 0x000000ffff0d7224 */ /* 0x000fc800078e000b */
[----:B------:R-:W-:-:S07]  /*3fc0*/  F2FP.F16.F32.PACK_AB R14, R41, R50 ;  /* 0x00000032290e723e */ /* 0x000fce00000000ff */
.L_x_10433:
[----:B------:R-:W-:Y:S05]  /*3fd0*/  BSYNC B2 ;  /* 0x0000000000027941 */ /* 0x000fea0003800000 */
.L_x_10432:
[----:B--2---:R1:W-:Y:S02]  /*3fe0*/  ST.E.128 desc[UR42][R44.64], R12 ;  /* 0x0000000c2c007985 */ /* 0x0043e4000c101d2a */
.L_x_10431:
[----:B------:R-:W-:Y:S05]  /*3ff0*/  BSYNC B1 ;  /* 0x0000000000017941 */ /* 0x000fea0003800000 */
.L_x_10430:
        /* <DEDUP_REMOVED lines=11> */
[--C-:B------:R-:W-:Y:S02]  /*40b0*/  SHF.R.U64 R11, R38, 0x10, R39.reuse ;  /* 0x00000010260b7819 */ /* 0x100fe40000001227 */
[----:B------:R-:W-:Y:S02]  /*40c0*/  SHF.R.U32.HI R44, RZ, 0x10, R39 ;  /* 0x00000010ff2c7819 */ /* 0x000fe40000011627 */
[--C-:B------:R-:W-:Y:S01]  /*40d0*/  SHF.R.U64 R43, R36, 0x10, R37.reuse ;  /* 0x00000010242b7819 */ /* 0x100fe20000001225 */
[----:B--2---:R-:W-:Y:S01]  /*40e0*/  IMAD.MOV.U32 R36, RZ, RZ, R12 ;  /* 0x000000ffff247224 */ /* 0x004fe200078e000c */
[----:B------:R-:W-:Y:S01]  /*40f0*/  SHF.R.U32.HI R42, RZ, 0x10, R37 ;  /* 0x00000010ff2a7819 */ /* 0x000fe20000011625 */
[----:B------:R-:W-:Y:S02]  /*4100*/  HADD2.F32 R39, -RZ, R11.H0_H0 ;  /* 0x2000000bff277230 */ /* 0x000fe40000004100 */
[----:B------:R-:W-:Y:S02]  /*4110*/  HADD2.F32 R44, -RZ, R44.H0_H0 ;  /* 0x2000002cff2c7230 */ /* 0x000fe40000004100 */
[----:B------:R-:W-:-:S02]  /*4120*/  HADD2.F32 R12, -RZ, R13.H1_H1 ;  /* 0x3000000dff0c7230 */ /* 0x000fc40000004100 */
[----:B------:R-:W-:Y:S02]  /*4130*/  HADD2.F32 R11, -RZ, R13.H0_H0 ;  /* 0x2000000dff0b7230 */ /* 0x000fe40000004100 */
[--C-:B------:R-:W-:Y:S02]  /*4140*/  HADD2.F32 R37, -RZ, R15.reuse.H1_H1 ;  /* 0x3000000fff257230 */ /* 0x100fe40000004100 */
[-C--:B------:R-:W-:Y:S01]  /*4150*/  FMUL.FTZ R46, R12, R39.reuse ;  /* 0x000000270c2e7220 */ /* 0x080fe20000410000 */
[----:B------:R-:W-:Y:S02]  /*4160*/  HADD2.F32 R13, -RZ, R15.H0_H0 ;  /* 0x2000000fff0d7230 */ /* 0x000fe40000004100 */
[----:B------:R-:W-:Y:S01]  /*4170*/  FMUL.FTZ R39, R11, R39 ;  /* 0x000000270b277220 */ /* 0x000fe20000410000 */
[----:B------:R-:W-:Y:S02]  /*4180*/  HADD2.F32 R38, -RZ, R43.H0_H0 ;  /* 0x2000002bff267230 */ /* 0x000fe40000004100 */
[----:B------:R-:W-:Y:S01]  /*4190*/  FMUL.FTZ R48, R37, R44 ;  /* 0x0000002c25307220 */ /* 0x000fe20000410000 */
[----:B------:R-:W-:-:S02]  /*41a0*/  HADD2.F32 R42, -RZ, R42.H0_H0 ;  /* 0x2000002aff2a7230 */ /* 0x000fc40000004100 */
[----:B------:R-:W-:Y:S01]  /*41b0*/  FMUL.FTZ R44, R13, R44 ;  /* 0x0000002c0d2c7220 */ /* 0x000fe20000410000 */
[--C-:B------:R-:W-:Y:S02]  /*41c0*/  HADD2.F32 R15, -RZ, R36.reuse.H1_H1 ;  /* 0x30000024ff0f7230 */ /* 0x100fe40000004100 */
[-C--:B------:R-:W-:Y:S01]  /*41d0*/  FFMA.FTZ R11, R11, R38.reuse, -R46 ;  /* 0x000000260b0b7223 */ /* 0x080fe2000001082e */
[----:B------:R-:W-:Y:S01]  /*41e0*/  FFMA.FTZ R12, R12, R38, R39 ;  /* 0x000000260c0c7223 */ /* 0x000fe20000010027 */
[-C--:B------:R-:W-:Y:S01]  /*41f0*/  FFMA.FTZ R46, R37, R42.reuse, R44 ;  /* 0x0000002a252e7223 */ /* 0x080fe2000001002c */
[----:B------:R-:W-:Y:S02]  /*4200*/  HADD2.F32 R39, -RZ, R87.H0_H0 ;  /* 0x20000057ff277230 */ /* 0x000fe40000004100 */
[----:B------:R-:W-:Y:S01]  /*4210*/  FFMA.FTZ R13, R13, R42, -R48 ;  /* 0x0000002a0d0d7223 */ /* 0x000fe20000010830 */
[----:B------:R-:W-:Y:S01]  /*4220*/  HADD2.F32 R36, -RZ, R36.H0_H0 ;  /* 0x20000024ff247230 */ /* 0x000fe20000004100 */
[----:B------:R-:W-:Y:S01]  /*4230*/  F2FP.F16.F32.PACK_AB R11, R12, R11 ;  /* 0x0000000b0c0b723e */ /* 0x000fe200000000ff */
[----:B------:R-:W-:-:S02]  /*4240*/  HADD2.F32 R37, -RZ, R14.H1_H1 ;  /* 0x3000000eff257230 */ /* 0x000fc40000004100 */
[-C--:B------:R-:W-:Y:S01]  /*4250*/  FMUL.FTZ R43, R15, R39.reuse ;  /* 0x000000270f2b7220 */ /* 0x080fe20000410000 */
[----:B------:R-:W-:Y:S02]  /*4260*/  HADD2.F32 R87, -RZ, R87.H1_H1 ;  /* 0x30000057ff577230 */ /* 0x000fe40000004100 */
        /* <DEDUP_REMOVED lines=14> */
.L_x_10437:
[----:B------:R-:W-:Y:S05]  /*4350*/  BSYNC B2 ;  /* 0x0000000000027941 */ /* 0x000fea0003800000 */
.L_x_10436:
[----:B--2---:R1:W-:Y:S02]  /*4360*/  ST.E.128 desc[UR42][R40.64], R12 ;  /* 0x0000000c28007985 */ /* 0x0043e4000c101d2a */
.L_x_10435:
[----:B------:R-:W-:Y:S05]  /*4370*/  BSYNC B1 ;  /* 0x0000000000017941 */ /* 0x000fea0003800000 */
.L_x_10434:
[----:B------:R-:W-:-:S13]  /*4380*/  LOP3.LUT P3, RZ, R20, 0x20, RZ, 0xc0, !PT ;  /* 0x0000002014ff7812 */ /* 0x000fda000786c0ff */
        /* <DEDUP_REMOVED lines=29> */
[----:B------:R-:W-:-:S02]  /*4560*/  HADD2.F32 R15, -RZ, R59.H0_H0 ;  /* 0x2000003bff0f7230 */ /* 0x000fc40000004100 */
[----:B------:R-:W-:Y:S02]  /*4570*/  HADD2.F32 R32, -RZ, R58.H0_H0 ;  /* 0x2000003aff207230 */ /* 0x000fe40000004100 */
[----:B------:R-:W-:Y:S02]  /*4580*/  HADD2.F32 R11, -RZ, R12.H1_H1 ;  /* 0x3000000cff0b7230 */ /* 0x000fe40000004100 */
[----:B------:R-:W-:Y:S02]  /*4590*/  HADD2.F32 R13, -RZ, R14.H1_H1 ;  /* 0x3000000eff0d7230 */ /* 0x000fe40000004100 */
[----:B------:R-:W-:Y:S02]  /*45a0*/  HADD2.F32 R59, -RZ, R59.H1_H1 ;  /* 0x3000003bff3b7230 */ /* 0x000fe40000004100 */
[----:B------:R-:W-:Y:S01]  /*45b0*/  FMUL.FTZ R33, R11, R32 ;  /* 0x000000200b217220 */ /* 0x000fe20000410000 */
[----:B------:R-:W-:Y:S02]  /*45c0*/  HADD2.F32 R12, -RZ, R12.H0_H0 ;  /* 0x2000000cff0c7230 */ /* 0x000fe40000004100 */
[----:B------:R-:W-:-:S02]  /*45d0*/  HADD2.F32 R14, -RZ, R14.H0_H0 ;  /* 0x2000000eff0e7230 */ /* 0x000fc40000004100 */
[----:B------:R-:W-:Y:S01]  /*45e0*/  FMUL.FTZ R39, R13, R59 ;  /* 0x0000003b0d277220 */ /* 0x000fe20000410000 */
[----:B------:R-:W-:Y:S02]  /*45f0*/  HADD2.F32 R58, -RZ, R58.H1_H1 ;  /* 0x3000003aff3a7230 */ /* 0x000fe40000004100 */
[C---:B------:R-:W-:Y:S01]  /*4600*/  FMUL.FTZ R32, R12.reuse, R32 ;  /* 0x000000200c207220 */ /* 0x040fe20000410000 */
[----:B------:R-:W-:Y:S01]  /*4610*/  FFMA.FTZ R33, R12, R15, -R33 ;  /* 0x0000000f0c217223 */ /* 0x000fe20000010821 */
[C---:B------:R-:W-:Y:S02]  /*4620*/  FMUL.FTZ R34, R14.reuse, R59 ;  /* 0x0000003b0e227220 */ /* 0x040fe40000410000 */
[----:B------:R-:W-:Y:S01]  /*4630*/  FFMA.FTZ R32, R11, R15, R32 ;  /* 0x0000000f0b207223 */ /* 0x000fe20000010020 */
[-C--:B------:R-:W-:Y:S01]  /*4640*/  FFMA.FTZ R39, R14, R58.reuse, -R39 ;  /* 0x0000003a0e277223 */ /* 0x080fe20000010827 */
[----:B------:R-:W-:Y:S01]  /*4650*/  FFMA.FTZ R34, R13, R58, R34 ;  /* 0x0000003a0d227223 */ /* 0x000fe20000010022 */
[----:B------:R-:W-:-:S02]  /*4660*/  F2FP.F16.F32.PACK_AB R13, R35, R40 ;  /* 0x00000028230d723e */ /* 0x000fc400000000ff */
[----:B------:R-:W-:Y:S02]  /*4670*/  F2FP.F16.F32.PACK_AB R15, R41, R42 ;  /* 0x0000002a290f723e */ /* 0x000fe400000000ff */
[----:B------:R-:W-:Y:S02]  /*4680*/  F2FP.F16.F32.PACK_AB R12, R32, R33 ;  /* 0x00000021200c723e */ /* 0x000fe400000000ff */
[----:B------:R-:W-:-:S07]  /*4690*/  F2FP.F16.F32.PACK_AB R14, R34, R39 ;  /* 0x00000027220e723e */ /* 0x000fce00000000ff */
.L_x_10439:
[----:B------:R-:W-:Y:S05]  /*46a0*/  BSYNC B1 ;  /* 0x0000000000017941 */ /* 0x000fea0003800000 */
.L_x_10438:
[----:B--2---:R1:W-:Y:S01]  /*46b0*/  ST.E.128 desc[UR42][R36.64], R12 ;  /* 0x0000000c24007985 */ /* 0x0043e2000c101d2a */
[----:B------:R-:W-:Y:S05]  /*46c0*/  BRA `(.L_x_10417) ;  /* 0x0000002000887947 */ /* 0x000fea0003800000 */
.L_x_10410:
        /* <DEDUP_REMOVED lines=21> */
[----:B------:R-:W-:-:S02]  /*4820*/  IADD3 R11, P2, R70, R12, RZ ;  /* 0x0000000c460b7210 */ /* 0x000fc40007f5e0ff */
[----:B------:R-:W-:-:S03]  /*4830*/  CS2R R52, SRZ ;  /* 0x0000000000347805 */ /* 0x000fc6000001ff00 */
        /* <DEDUP_REMOVED lines=23> */
.L_x_10441:
[----:B------:R-:W-:Y:S05]  /*49b0*/  BSYNC B1 ;  /* 0x0000000000017941 */ /* 0x000fea0003800000 */
.L_x_10440:
[----:B-----5:R-:W-:Y:S01]  /*49c0*/  IMAD.MOV.U32 R11, RZ, RZ, R34 ;  /* 0x000000ffff0b7224 */ /* 0x020fe200078e0022 */
[----:B0-----:R-:W-:Y:S01]  /*49d0*/  MOV R13, R32 ;  /* 0x00000020000d7202 */ /* 0x001fe20000000f00 */
[----:B------:R-:W-:Y:S01]  /*49e0*/  IMAD.MOV.U32 R12, RZ, RZ, R35 ;  /* 0x000000ffff0c7224 */ /* 0x000fe200078e0023 */
[----:B------:R-:W-:Y:S01]  /*49f0*/  UISETP.NE.AND UP0, UPT, UR39, 0x3, UPT ;  /* 0x000000032700788c */ /* 0x000fe2000bf05270 */
[----:B------:R-:W-:-:S03]  /*4a00*/  IMAD.MOV.U32 R14, RZ, RZ, R39 ;  /* 0x000000ffff0e7224 */ /* 0x000fc600078e0027 */
[----:B------:R-:W-:Y:S01]  /*4a10*/  PRMT R110, R11, 0x5410, R12 ;  /* 0x000054100b6e7816 */ /* 0x000fe2000000000c */
[----:B------:R-:W-:Y:S01]  /*4a20*/  IMAD.MOV.U32 R12, RZ, RZ, R38 ;  /* 0x000000ffff0c7224 */ /* 0x000fe200078e0026 */
[----:B------:R-:W-:Y:S01]  /*4a30*/  PRMT R116, R14, 0x7610, R116 ;  /* 0x000076100e747816 */ /* 0x000fe20000000074 */
[----:B------:R-:W-:Y:S01]  /*4a40*/  IMAD.MOV.U32 R11, RZ, RZ, R33 ;  /* 0x000000ffff0b7224 */ /* 0x000fe200078e0021 */
[----:B------:R-:W-:Y:S02]  /*4a50*/  PLOP3.LUT P2, PT, PT, PT, UP0, 0x80, 0x0 ;  /* 0x000000000000781c */ /* 0x000fe40003f4f008 */
[----:B------:R-:W-:Y:S01]  /*4a60*/  PRMT R114, R114, 0x5410, R12 ;  /* 0x0000541072727816 */ /* 0x000fe2000000000c */
[----:B------:R-:W-:Y:S01]  /*4a70*/  IMAD.MOV.U32 R12, RZ, RZ, R37 ;  /* 0x000000ffff0c7224 */ /* 0x000fe200078e0025 */
[----:B------:R-:W-:Y:S02]  /*4a80*/  PRMT R111, R13, 0x5410, R11 ;  /* 0x000054100d6f7816 */ /* 0x000fe4000000000b */
[----:B------:R-:W-:-:S02]  /*4a90*/  MOV R11, R36 ;  /* 0x00000024000b7202 */ /* 0x000fc40000000f00 */
        /* <DEDUP_REMOVED lines=17> */
[----:B------:R-:W-:Y:S02]  /*4bb0*/  PRMT R114, R12, 0x7610, R114 ;  /* 0x000076100c727816 */ /* 0x000fe40000000072 */
        /* <DEDUP_REMOVED lines=11> */
[----:B------:R-:W-:Y:S02]  /*4c70*/  PRMT R107, R12, 0x7610, R107 ;  /* 0x000076100c6b7816 */ /* 0x000fe4000000006b */
[----:B------:R-:W-:Y:S01]  /*4c80*/  PRMT R120, R120, 0x5410, R11 ;  /* 0x0000541078787816 */ /* 0x000fe2000000000b */
[----:B------:R-:W-:Y:S06]  /*4c90*/  @!P2 BRA `(.L_x_10442) ;  /* 0x000000000004a947 */ /* 0x000fec0003800000 */
[----:B------:R-:W-:Y:S01]  /*4ca0*/  BPT.TRAP 0x1 ;  /* 0x000000040000795c */ /* 0x000fe20000300000 */
.L_x_10442:
[----:B------:R-:W-:Y:S01]  /*4cb0*/  IMAD R60, R18, 0x8, R2 ;  /* 0x00000008123c7824 */ /* 0x000fe200078e0202 */
[----:B------:R-:W-:Y:S01]  /*4cc0*/  SHF.L.U32 R81, R137, 0x1f, RZ ;  /* 0x0000001f89517819 */ /* 0x000fe200000006ff */
[----:B------:R-:W-:Y:S03]  /*4cd0*/  BSSY B1, `(.L_x_10443) ;  /* 0x0000003000017945 */ /* 0x000fe60003800000 */
[----:B------:R-:W0:Y:S02]  /*4ce0*/  SYNCS.PHASECHK.TRANS64.TRYWAIT P4, [R60+URZ+0x2d890], R81 ;  /* 0x02d890513c0075a7 */ /* 0x000e24000808017f */
[----:B0-----:R-:W-:Y:S05]  /*4cf0*/  @!P4 BRA `(.L_x_10444) ;  /* 0x0000014c00f0c947 */ /* 0x001fea0003800000 */
.L_x_10669:
[----:B------:R-:W-:Y:S05]  /*4d00*/  BSYNC B1 ;  /* 0x0000000000017941 */ /* 0x000fea0003800000 */
.L_x_10443:
[----:B------:R-:W-:-:S03]  /*4d10*/  UMOV UR4, 0xffffffff ;  /* 0xffffffff00047882 */ /* 0x000fc60000000000 */
[----:B------:R-:W-:Y:S05]  /*4d20*/  BRA.DIV UR4, `(.L_x_10445) ;  /* 0x0000014e04f87947 */ /* 0x000fea000b800000 */
[----:B------:R1:W2:Y:S04]  /*4d30*/  SHFL.IDX PT, R87, R57, RZ, 0x1e1f ;  /* 0x001e1fff39577589 */ /* 0x0002a800000e0000 */
[----:B------:R1:W3:Y:S02]  /*4d40*/  SHFL.IDX PT, R86, R56, RZ, 0x1e1f ;  /* 0x001e1fff38567589 */ /* 0x0002e400000e0000 */
.L_x_10673:
[----:B------:R-:W-:Y:S05]  /*4d50*/  @P3 BRA `(.L_x_10417) ;  /* 0x0000001800e43947 */ /* 0x000fea0003800000 */
[----:B------:R-:W4:Y:S01]  /*4d60*/  LDC R11, c[0x0][0x2f4] ;  /* 0x0000bd00ff0b7b82 */ /* 0x000f220000000800 */
[----:B------:R-:W-:Y:S01]  /*4d70*/  ISETP.NE.AND P3, PT, R21, RZ, PT ;  /* 0x000000ff1500720c */ /* 0x000fe20003f65270 */
[----:B------:R-:W-:Y:S01]  /*4d80*/  BSSY B1, `(.L_x_10446) ;  /* 0x0000079000017945 */ /* 0x000fe20003800000 */
[----:B----4-:R-:W-:-:S11]  /*4d90*/  IMAD.IADD R103, R11, 0x1, -R99 ;  /* 0x000000010b677824 */ /* 0x010fd600078e0a63 */
[----:B------:R-:W-:Y:S05]  /*4da0*/  @!P3 BRA `(.L_x_10447) ;  /* 0x0000000400d8b947 */ /* 0x000fea0003800000 */
[----:B------:R-:W-:Y:S01]  /*4db0*/  SEL R12, R99, R103, !P0 ;  /* 0x00000067630c7207 */ /* 0x000fe20004000000 */
[----:B------:R-:W-:Y:S01]  /*4dc0*/  BSSY B2, `(.L_x_10448) ;  /* 0x000006e000027945 */ /* 0x000fe20003800000 */
[----:B------:R-:W-:Y:S02]  /*4dd0*/  ISETP.GE.AND P3, PT, R16, R98, PT ;  /* 0x000000621000720c */ /* 0x000fe40003f66270 */
[----:B------:R-:W-:-:S04]  /*4de0*/  SHF.R.S32.HI R13, RZ, 0x1f, R12 ;  /* 0x0000001fff0d7819 */ /* 0x000fc8000001140c */
[----:B------:R-:W-:-:S04]  /*4df0*/  LEA.HI R13, R13, R12, RZ, 0x4 ;  /* 0x0000000c0d0d7211 */ /* 0x000fc800078f20ff */
[----:B------:R-:W-:-:S04]  /*4e00*/  SHF.R.S32.HI R13, RZ, 0x4, R13 ;  /* 0x00000004ff0d7819 */ /* 0x000fc8000001140d */
[----:B------:R-:W-:-:S04]  /*4e10*/  LEA.HI.SX32 R104, R73, R13, 0x1d ;  /* 0x0000000d49687211 */ /* 0x000fc800078feaff */
[----:B------:R-:W-:-:S04]  /*4e20*/  SHF.R.S32.HI R12, RZ, 0x1f, R104 ;  /* 0x0000001fff0c7819 */ /* 0x000fc80000011468 */
[----:B------:R-:W-:Y:S02]  /*4e30*/  LEA.HI R12, R12, R104, RZ, 0x2 ;  /* 0x000000680c0c7211 */ /* 0x000fe400078f10ff */
[----:B------:R-:W-:-:S03]  /*4e40*/  SHF.L.U32 R104, R104, 0x3, RZ ;  /* 0x0000000368687819 */ /* 0x000fc600000006ff */
[----:B------:R-:W-:Y:S01]  /*4e50*/  IMAD.SHL.U32 R12, R12, 0x400, RZ ;  /* 0x000004000c0c7824 */ /* 0x000fe200078e00ff */
[----:B------:R-:W-:-:S04]  /*4e60*/  LOP3.LUT R13, R142, 0x18, R104, 0xf8, !PT ;  /* 0x000000188e0d7812 */ /* 0x000fc800078ef868 */
[----:B------:R-:W-:Y:S02]  /*4e70*/  LOP3.LUT R13, R13, R143, RZ, 0x3c, !PT ;  /* 0x0000008f0d0d7212 */ /* 0x000fe400078e3cff */
[----:B------:R-:W-:-:S04]  /*4e80*/  LOP3.LUT R12, R12, 0x7ffff000, RZ, 0xc0, !PT ;  /* 0x7ffff0000c0c7812 */ /* 0x000fc800078ec0ff */
[----:B------:R-:W-:-:S05]  /*4e90*/  IADD3 R12, R13, R12, R151 ;  /* 0x0000000c0d0c7210 */ /* 0x000fca0007ffe097 */
[C---:B-1----:R-:W-:Y:S02]  /*4ea0*/  IMAD R56, R18.reuse, 0x3000, R12 ;  /* 0x0000300012387824 */ /* 0x042fe400078e020c */
[----:B------:R-:W-:Y:S02]  /*4eb0*/  IMAD R12, R18, 0x3000, R96 ;  /* 0x00003000120c7824 */ /* 0x000fe400078e0260 */
[--C-:B------:R-:W-:Y:S02]  /*4ec0*/  IMAD R56, R56, 0x2, R2.reuse ;  /* 0x0000000238387824 */ /* 0x100fe400078e0202 */
[----:B------:R-:W-:-:S04]  /*4ed0*/  IMAD R12, R12, 0x2, R2 ;  /* 0x000000020c0c7824 */ /* 0x000fc800078e0202 */
[----:B------:R-:W1:Y:S04]  /*4ee0*/  LDS.128 R56, [R56+0x15400] ;  /* 0x0154000038387984 */ /* 0x000e680000000c00 */
[----:B------:R-:W4:Y:S01]  /*4ef0*/  LDS.128 R12, [R12+0x15400] ;  /* 0x015400000c0c7984 */ /* 0x000f220000000c00 */
[----:B------:R-:W-:Y:S05]  /*4f00*/  @P3 BRA `(.L_x_10449) ;  /* 0x0000000400643947 */ /* 0x000fea0003800000 */
[----:B-1----:R-:W-:Y:S01]  /*4f10*/  MOV R106, R57 ;  /* 0x00000039006a7202 */ /* 0x002fe20000000f00 */
[----:B----4-:R-:W-:Y:S01]  /*4f20*/  IMAD.MOV.U32 R105, RZ, RZ, R13 ;  /* 0x000000ffff697224 */ /* 0x010fe200078e000d */
[--C-:B------:R-:W-:Y:S01]  /*4f30*/  SHF.R.U64 R40, R40, 0x10, R41.reuse ;  /* 0x0000001028287819 */ /* 0x100fe20000001229 */
[----:B------:R-:W-:Y:S01]  /*4f40*/  HADD2.F32 R107, -RZ, R107.H0_H0 ;  /* 0x2000006bff6b7230 */ /* 0x000fe20000004100 */
[----:B------:R-:W-:Y:S01]  /*4f50*/  SHF.R.U32.HI R41, RZ, 0x10, R41 ;  /* 0x00000010ff297819 */ /* 0x000fe20000011629 */
[----:B------:R-:W-:Y:S01]  /*4f60*/  HADD2.F32 R13, -RZ, R106.H0_H0 ;  /* 0x2000006aff0d7230 */ /* 0x000fe20000004100 */
[----:B------:R-:W-:Y:S01]  /*4f70*/  SHF.R.U64 R42, R42, 0x10, R43 ;  /* 0x000000102a2a7819 */ /* 0x000fe2000000122b */
[----:B------:R-:W-:Y:S02]  /*4f80*/  HADD2.F32 R109, -RZ, R105.H0_H0 ;  /* 0x20000069ff6d7230 */ /* 0x000fe40000004100 */
[----:B------:R-:W-:Y:S02]  /*4f90*/  HADD2.F32 R108, -RZ, R108.H0_H0 ;  /* 0x2000006cff6c7230 */ /* 0x000fe40000004100 */
[----:B------:R-:W-:Y:S01]  /*4fa0*/  FMUL.FTZ R57, R13, R107 ;  /* 0x0000006b0d397220 */ /* 0x000fe20000410000 */
[----:B------:R-:W-:-:S02]  /*4fb0*/  HADD2.F32 R106, -RZ, R106.H1_H1 ;  /* 0x3000006aff6a7230 */ /* 0x000fc40000004100 */
        /* <DEDUP_REMOVED lines=57> */
[----:B------:R-:W-:Y:S02]  /*5350*/  HADD2.F32 R53, -RZ, R58.H0_H0 ;  /* 0x2000003aff357230 */ /* 0x000fe40000004100 */
        /* <DEDUP_REMOVED lines=17> */
[----:B------:R-:W-:-:S03]  /*5470*/  F2FP.F16.F32.PACK_AB R43, R43, R105 ;  /* 0x000000692b2b723e */ /* 0x000fc600000000ff */
[----:B------:R-:W-:Y:S02]  /*5480*/  IMAD.MOV.U32 R14, RZ, RZ, R53 ;  /* 0x000000ffff0e7224 */ /* 0x000fe400078e0035 */
[----:B------:R-:W-:-:S07]  /*5490*/  IMAD.MOV.U32 R58, RZ, RZ, R43 ;  /* 0x000000ffff3a7224 */ /* 0x000fce00078e002b */
.L_x_10449:
[----:B------:R-:W-:Y:S05]  /*54a0*/  BSYNC B2 ;  /* 0x0000000000027941 */ /* 0x000fea0003800000 */
.L_x_10448:
[----:B---3--:R-:W-:-:S04]  /*54b0*/  LEA R40, P3, R8, R86, 0x1 ;  /* 0x0000005608287211 */ /* 0x008fc800078608ff */
[----:B--2---:R-:W-:Y:S02]  /*54c0*/  LEA.HI.X R41, R8, R87, R93, 0x1, P3 ;  /* 0x0000005708297211 */ /* 0x004fe400018f0c5d */
[----:B------:R-:W-:-:S03]  /*54d0*/  ISETP.GE.AND P3, PT, R104, R11, PT ;  /* 0x0000000b6800720c */ /* 0x000fc60003f66270 */
[----:B----4-:R2:W-:Y:S10]  /*54e0*/  ST.E.128 desc[UR42][R40.64], R12 ;  /* 0x0000000c28007985 */ /* 0x0105f4000c101d2a */
[----:B--2---:R-:W-:-:S05]  /*54f0*/  @!P3 IMAD.WIDE R12, R104, 0x2, R86 ;  /* 0x00000002680cb825 */ /* 0x004fca00078e0256 */
[----:B-1----:R4:W-:Y:S02]  /*5500*/  @!P3 ST.E.128 desc[UR42][R12.64], R56 ;  /* 0x000000380c00b985 */ /* 0x0029e4000c101d2a */
.L_x_10447:
[----:B------:R-:W-:Y:S05]  /*5510*/  BSYNC B1 ;  /* 0x0000000000017941 */ /* 0x000fea0003800000 */
.L_x_10446:
[----:B------:R-:W-:Y:S01]  /*5520*/  ISETP.NE.AND P3, PT, R28, RZ, PT ;  /* 0x000000ff1c00720c */ /* 0x000fe20003f65270 */
[----:B------:R-:W-:-:S12]  /*5530*/  BSSY B1, `(.L_x_10450) ;  /* 0x0000078000017945 */ /* 0x000fd80003800000 */
[----:B------:R-:W-:Y:S05]  /*5540*/  @!P3 BRA `(.L_x_10451) ;  /* 0x0000000400d8b947 */ /* 0x000fea0003800000 */
[----:B------:R-:W-:Y:S01]  /*5550*/  LOP3.LUT P4, RZ, R23, 0x1, RZ, 0xc0, !PT ;  /* 0x0000000117ff7812 */ /* 0x000fe2000788c0ff */
[----:B------:R-:W-:Y:S01]  /*5560*/  BSSY B2, `(.L_x_10452) ;  /* 0x000006e000027945 */ /* 0x000fe20003800000 */
[----:B------:R-:W-:Y:S02]  /*5570*/  ISETP.GE.AND P3, PT, R0, R98, PT ;  /* 0x000000620000720c */ /* 0x000fe40003f66270 */
[----:B----4-:R-:W-:-:S04]  /*5580*/  SEL R12, R99, R103, !P4 ;  /* 0x00000067630c7207 */ /* 0x010fc80006000000 */
[----:B------:R-:W-:-:S04]  /*5590*/  SHF.R.S32.HI R13, RZ, 0x1f, R12 ;  /* 0x0000001fff0d7819 */ /* 0x000fc8000001140c */
[----:B------:R-:W-:-:S04]  /*55a0*/  LEA.HI R13, R13, R12, RZ, 0x4 ;  /* 0x0000000c0d0d7211 */ /* 0x000fc800078f20ff */
[----:B------:R-:W-:-:S04]  /*55b0*/  SHF.R.S32.HI R13, RZ, 0x4, R13 ;  /* 0x00000004ff0d7819 */ /* 0x000fc8000001140d */
[----:B------:R-:W-:-:S04]  /*55c0*/  LEA.HI.SX32 R52, R72, R13, 0x1d ;  /* 0x0000000d48347211 */ /* 0x000fc800078feaff */
[----:B------:R-:W-:-:S04]  /*55d0*/  SHF.R.S32.HI R12, RZ, 0x1f, R52 ;  /* 0x0000001fff0c7819 */ /* 0x000fc80000011434 */
[----:B------:R-:W-:Y:S01]  /*55e0*/  LEA.HI R12, R12, R52, RZ, 0x2 ;  /* 0x000000340c0c7211 */ /* 0x000fe200078f10ff */
[----:B------:R-:W-:-:S04]  /*55f0*/  IMAD.SHL.U32 R52, R52, 0x8, RZ ;  /* 0x0000000834347824 */ /* 0x000fc800078e00ff */
[----:B------:R-:W-:Y:S01]  /*5600*/  IMAD.SHL.U32 R12, R12, 0x400, RZ ;  /* 0x000004000c0c7824 */ /* 0x000fe200078e00ff */
[----:B------:R-:W-:-:S04]  /*5610*/  LOP3.LUT R13, R142, 0x18, R52, 0xf8, !PT ;  /* 0x000000188e0d7812 */ /* 0x000fc800078ef834 */
[----:B------:R-:W-:Y:S02]  /*5620*/  LOP3.LUT R13, R13, R143, RZ, 0x3c, !PT ;  /* 0x0000008f0d0d7212 */ /* 0x000fe400078e3cff */
[----:B------:R-:W-:-:S04]  /*5630*/  LOP3.LUT R12, R12, 0x7ffff000, RZ, 0xc0, !PT ;  /* 0x7ffff0000c0c7812 */ /* 0x000fc800078ec0ff */
[----:B------:R-:W-:-:S05]  /*5640*/  IADD3 R12, R13, R12, R151 ;  /* 0x0000000c0d0c7210 */ /* 0x000fca0007ffe097 */
[C---:B------:R-:W-:Y:S02]  /*5650*/  IMAD R40, R18.reuse, 0x3000, R12 ;  /* 0x0000300012287824 */ /* 0x040fe400078e020c */
[----:B------:R-:W-:-:S03]  /*5660*/  IMAD R12, R18, 0x3000, R95 ;  /* 0x00003000120c7824 */ /* 0x000fc600078e025f */
[----:B------:R-:W-:Y:S01]  /*5670*/  LEA R40, R40, R2, 0x1 ;  /* 0x0000000228287211 */ /* 0x000fe200078e08ff */
[----:B------:R-:W-:-:S05]  /*5680*/  IMAD R12, R12, 0x2, R2 ;  /* 0x000000020c0c7824 */ /* 0x000fca00078e0202 */
[----:B------:R-:W4:Y:S04]  /*5690*/  LDS.128 R40, [R40+0x15400] ;  /* 0x0154000028287984 */ /* 0x000f280000000c00 */
[----:B------:R-:W0:Y:S01]  /*56a0*/  LDS.128 R12, [R12+0x15400] ;  /* 0x015400000c0c7984 */ /* 0x000e220000000c00 */
[----:B------:R-:W-:Y:S05]  /*56b0*/  @P3 BRA `(.L_x_10453) ;  /* 0x0000000400603947 */ /* 0x000fea0003800000 */
[----:B----4-:R-:W-:Y:S01]  /*56c0*/  IMAD.MOV.U32 R54, RZ, RZ, R41 ;  /* 0x000000ffff367224 */ /* 0x010fe200078e0029 */
[----:B------:R-:W-:Y:S01]  /*56d0*/  SHF.R.U64 R36, R36, 0x10, R37 ;  /* 0x0000001024247819 */ /* 0x000fe20000001225 */
[----:B0-----:R-:W-:Y:S01]  /*56e0*/  IMAD.MOV.U32 R53, RZ, RZ, R13 ;  /* 0x000000ffff357224 */ /* 0x001fe200078e000d */
[----:B------:R-:W-:Y:S01]  /*56f0*/  SHF.R.U32.HI R37, RZ, 0x10, R37 ;  /* 0x00000010ff257819 */ /* 0x000fe20000011625 */
[----:B------:R-:W-:Y:S01]  /*5700*/  HADD2.F32 R55, -RZ, R117.H1_H1 ;  /* 0x30000075ff377230 */ /* 0x000fe20000004100 */
[----:B------:R-:W-:Y:S01]  /*5710*/  SHF.R.U64 R38, R38, 0x10, R39 ;  /* 0x0000001026267819 */ /* 0x000fe20000001227 */
[----:B------:R-:W-:Y:S02]  /*5720*/  HADD2.F32 R13, -RZ, R54.H0_H0 ;  /* 0x20000036ff0d7230 */ /* 0x000fe40000004100 */
[----:B-1----:R-:W-:Y:S02]  /*5730*/  HADD2.F32 R57, -RZ, R53.H0_H0 ;  /* 0x20000035ff397230 */ /* 0x002fe40000004100 */
        /* <DEDUP_REMOVED lines=9> */
[----:B------:R-:W-:Y:S01]  /*57d0*/  HADD2.F32 R56, -RZ, R116.H1_H1 ;  /* 0x30000074ff387230 */ /* 0x000fe20000004100 */
        /* <DEDUP_REMOVED lines=10> */
[----:B------:R-:W-:Y:S02]  /*5880*/  HADD2.F32 R54, -RZ, R116.H0_H0 ;  /* 0x20000074ff367230 */ /* 0x000fe40000004100 */
[--C-:B------:R-:W-:Y:S02]  /*5890*/  HADD2.F32 R55, -RZ, R15.reuse.H0_H0 ;  /* 0x2000000fff377230 */ /* 0x100fe40000004100 */
[----:B------:R-:W-:Y:S01]  /*58a0*/  FMUL.FTZ R57, R53, R56 ;  /* 0x0000003835397220 */ /* 0x000fe20000410000 */
[----:B------:R-:W-:Y:S01]  /*58b0*/  HADD2.F32 R15, -RZ, R15.H1_H1 ;  /* 0x3000000fff0f7230 */ /* 0x000fe20000004100 */
[----:B------:R-:W-:-:S02]  /*58c0*/  F2FP.F16.F32.PACK_AB R41, R48, R41 ;  /* 0x000000293029723e */ /* 0x000fc400000000ff */
[C---:B------:R-:W-:Y:S01]  /*58d0*/  FFMA.FTZ R57, R55.reuse, R54, -R57 ;  /* 0x0000003637397223 */ /* 0x040fe20000010839 */
[----:B------:R-:W-:Y:S01]  /*58e0*/  FMUL.FTZ R55, R55, R56 ;  /* 0x0000003837377220 */ /* 0x000fe20000410000 */
[----:B------:R-:W-:Y:S02]  /*58f0*/  F2FP.F16.F32.PACK_AB R37, R37, R13 ;  /* 0x0000000d2525723e */ /* 0x000fe400000000ff */
[----:B------:R-:W-:Y:S01]  /*5900*/  MOV R13, R41 ;  /* 0x00000029000d7202 */ /* 0x000fe20000000f00 */
[----:B------:R-:W-:Y:S01]  /*5910*/  FFMA.FTZ R55, R53, R54, R55 ;  /* 0x0000003635377223 */ /* 0x000fe20000010037 */
[----:B------:R-:W-:Y:S01]  /*5920*/  SHF.R.U32.HI R53, RZ, 0x10, R39 ;  /* 0x00000010ff357819 */ /* 0x000fe20000011627 */
[----:B------:R-:W-:Y:S01]  /*5930*/  IMAD.MOV.U32 R41, RZ, RZ, R37 ;  /* 0x000000ffff297224 */ /* 0x000fe200078e0025 */
[--C-:B------:R-:W-:Y:S01]  /*5940*/  SHF.R.U64 R39, R50, 0x10, R51.reuse ;  /* 0x0000001032277819 */ /* 0x100fe20000001233 */
[----:B------:R-:W-:Y:S01]  /*5950*/  HADD2.F32 R50, -RZ, R43.H1_H1 ;  /* 0x3000002bff327230 */ /* 0x000fe20000004100 */
[----:B------:R-:W-:Y:S01]  /*5960*/  SHF.R.U32.HI R51, RZ, 0x10, R51 ;  /* 0x00000010ff337819 */ /* 0x000fe20000011633 */
[----:B------:R-:W-:-:S02]  /*5970*/  HADD2.F32 R53, -RZ, R53.H0_H0 ;  /* 0x20000035ff357230 */ /* 0x000fc40000004100 */
[----:B------:R-:W-:Y:S02]  /*5980*/  HADD2.F32 R39, -RZ, R39.H0_H0 ;  /* 0x20000027ff277230 */ /* 0x000fe40000004100 */
[----:B------:R-:W-:-:S05]  /*5990*/  HADD2.F32 R43, -RZ, R51.H0_H0 ;  /* 0x20000033ff2b7230 */ /* 0x000fca0000004100 */
[----:B------:R-:W-:-:S04]  /*59a0*/  FMUL.FTZ R51, R50, R43 ;  /* 0x0000002b32337220 */ /* 0x000fc80000410000 */
[C---:B------:R-:W-:Y:S01]  /*59b0*/  FFMA.FTZ R51, R15.reuse, R53, -R51 ;  /* 0x000000350f337223 */ /* 0x040fe20000010833 */
[----:B------:R-:W-:Y:S01]  /*59c0*/  FMUL.FTZ R15, R15, R43 ;  /* 0x0000002b0f0f7220 */ /* 0x000fe20000410000 */
[--C-:B------:R-:W-:Y:S02]  /*59d0*/  HADD2.F32 R43, -RZ, R40.reuse.H0_H0 ;  /* 0x20000028ff2b7230 */ /* 0x100fe40000004100 */
[----:B------:R-:W-:Y:S02]  /*59e0*/  HADD2.F32 R40, -RZ, R40.H1_H1 ;  /* 0x30000028ff287230 */ /* 0x000fe40000004100 */
[----:B------:R-:W-:Y:S01]  /*59f0*/  FFMA.FTZ R15, R50, R53, R15 ;  /* 0x00000035320f7223 */ /* 0x000fe2000001000f */
[--C-:B------:R-:W-:Y:S01]  /*5a00*/  HADD2.F32 R53, -RZ, R115.reuse.H1_H1 ;  /* 0x30000073ff357230 */ /* 0x100fe20000004100 */
[----:B------:R-:W-:Y:S01]  /*5a10*/  F2FP.F16.F32.PACK_AB R51, R51, R57 ;  /* 0x000000393333723e */ /* 0x000fe200000000ff */
[----:B------:R-:W-:Y:S02]  /*5a20*/  HADD2.F32 R50, -RZ, R12.H0_H0 ;  /* 0x2000000cff327230 */ /* 0x000fe40000004100 */
[----:B------:R-:W-:-:S02]  /*5a30*/  HADD2.F32 R115, -RZ, R115.H0_H0 ;  /* 0x20000073ff737230 */ /* 0x000fc40000004100 */
[-C--:B------:R-:W-:Y:S01]  /*5a40*/  FMUL.FTZ R54, R43, R53.reuse ;  /* 0x000000352b367220 */ /* 0x080fe20000410000 */
[----:B------:R-:W-:Y:S02]  /*5a50*/  HADD2.F32 R12, -RZ, R12.H1_H1 ;  /* 0x3000000cff0c7230 */ /* 0x000fe40000004100 */
[C---:B------:R-:W-:Y:S01]  /*5a60*/  FMUL.FTZ R53, R50.reuse, R53 ;  /* 0x0000003532357220 */ /* 0x040fe20000410000 */
[----:B------:R-:W-:Y:S01]  /*5a70*/  F2FP.F16.F32.PACK_AB R55, R15, R55 ;  /* 0x000000370f37723e */ /* 0x000fe200000000ff */
[-C--:B------:R-:W-:Y:S01]  /*5a80*/  FFMA.FTZ R54, R50, R115.reuse, -R54 ;  /* 0x0000007332367223 */ /* 0x080fe20000010836 */
[----:B------:R-:W-:Y:S02]  /*5a90*/  IMAD.MOV.U32 R15, RZ, RZ, R51 ;  /* 0x000000ffff0f7224 */ /* 0x000fe400078e0033 */
[----:B------:R-:W-:Y:S01]  /*5aa0*/  FFMA.FTZ R53, R43, R115, R53 ;  /* 0x000000732b357223 */ /* 0x000fe20000010035 */
[-C--:B------:R-:W-:Y:S01]  /*5ab0*/  FMUL.FTZ R43, R40, R49.reuse ;  /* 0x00000031282b7220 */ /* 0x080fe20000410000 */
[----:B------:R-:W-:-:S03]  /*5ac0*/  FMUL.FTZ R49, R12, R49 ;  /* 0x000000310c317220 */ /* 0x000fc60000410000 */
[-C--:B------:R-:W-:Y:S01]  /*5ad0*/  FFMA.FTZ R43, R12, R36.reuse, -R43 ;  /* 0x000000240c2b7223 */ /* 0x080fe2000001082b */
[----:B------:R-:W-:Y:S01]  /*5ae0*/  FFMA.FTZ R49, R40, R36, R49 ;  /* 0x0000002428317223 */ /* 0x000fe20000010031 */
[----:B------:R-:W-:Y:S02]  /*5af0*/  HADD2.F32 R40, -RZ, R114.H0_H0 ;  /* 0x20000072ff287230 */ /* 0x000fe40000004100 */
[----:B------:R-:W-:Y:S01]  /*5b00*/  HADD2.F32 R12, -RZ, R42.H0_H0 ;  /* 0x2000002aff0c7230 */ /* 0x000fe20000004100 */
[----:B------:R-:W-:Y:S01]  /*5b10*/  F2FP.F16.F32.PACK_AB R54, R43, R54 ;  /* 0x000000362b36723e */ /* 0x000fe200000000ff */
[----:B------:R-:W-:Y:S01]  /*5b20*/  HADD2.F32 R36, -RZ, R14.H0_H0 ;  /* 0x2000000eff247230 */ /* 0x000fe20000004100 */
[----:B------:R-:W-:Y:S01]  /*5b30*/  MOV R43, R55 ;  /* 0x00000037002b7202 */ /* 0x000fe20000000f00 */
[----:B------:R-:W-:Y:S02]  /*5b40*/  HADD2.F32 R114, -RZ, R114.H1_H1 ;  /* 0x30000072ff727230 */ /* 0x000fe40000004100 */
[----:B------:R-:W-:Y:S01]  /*5b50*/  FMUL.FTZ R50, R12, R40 ;  /* 0x000000280c327220 */ /* 0x000fe20000410000 */
[----:B------:R-:W-:-:S02]  /*5b60*/  HADD2.F32 R42, -RZ, R42.H1_H1 ;  /* 0x3000002aff2a7230 */ /* 0x000fc40000004100 */
[C---:B------:R-:W-:Y:S01]  /*5b70*/  FMUL.FTZ R40, R36.reuse, R40 ;  /* 0x0000002824287220 */ /* 0x040fe20000410000 */
[----:B------:R-:W-:Y:S02]  /*5b80*/  HADD2.F32 R14, -RZ, R14.H1_H1 ;  /* 0x3000000eff0e7230 */ /* 0x000fe40000004100 */
[-C--:B------:R-:W-:Y:S01]  /*5b90*/  FFMA.FTZ R50, R36, R114.reuse, -R50 ;  /* 0x0000007224327223 */ /* 0x080fe20000010832 */
[----:B------:R-:W-:Y:S01]  /*5ba0*/  F2FP.F16.F32.PACK_AB R36, R49, R53 ;  /* 0x000000353124723e */ /* 0x000fe200000000ff */
[----:B------:R-:W-:Y:S01]  /*5bb0*/  FFMA.FTZ R40, R12, R114, R40 ;  /* 0x000000720c287223 */ /* 0x000fe20000010028 */
[-C--:B------:R-:W-:Y:S01]  /*5bc0*/  FMUL.FTZ R12, R42, R39.reuse ;  /* 0x000000272a0c7220 */ /* 0x080fe20000410000 */
[----:B------:R-:W-:-:S03]  /*5bd0*/  FMUL.FTZ R39, R14, R39 ;  /* 0x000000270e277220 */ /* 0x000fc60000410000 */
[-C--:B------:R-:W-:Y:S01]  /*5be0*/  FFMA.FTZ R12, R14, R38.reuse, -R12 ;  /* 0x000000260e0c7223 */ /* 0x080fe2000001080c */
[----:B------:R-:W-:-:S04]  /*5bf0*/  FFMA.FTZ R39, R42, R38, R39 ;  /* 0x000000262a277223 */ /* 0x000fc80000010027 */
[----:B------:R-:W-:Y:S01]  /*5c00*/  F2FP.F16.F32.PACK_AB R14, R12, R50 ;  /* 0x000000320c0e723e */ /* 0x000fe200000000ff */
[----:B------:R-:W-:Y:S01]  /*5c10*/  IMAD.MOV.U32 R12, RZ, RZ, R54 ;  /* 0x000000ffff0c7224 */ /* 0x000fe200078e0036 */
[----:B------:R-:W-:Y:S01]  /*5c20*/  F2FP.F16.F32.PACK_AB R42, R39, R40 ;  /* 0x00000028272a723e */ /* 0x000fe200000000ff */
[----:B------:R-:W-:-:S07]  /*5c30*/  IMAD.MOV.U32 R40, RZ, RZ, R36 ;  /* 0x000000ffff287224 */ /* 0x000fce00078e0024 */
.L_x_10453:
[----:B------:R-:W-:Y:S05]  /*5c40*/  BSYNC B2 ;  /* 0x0000000000027941 */ /* 0x000fea0003800000 */
.L_x_10452:
[----:B---3--:R-:W-:-:S04]  /*5c50*/  LEA R36, P3, R9, R86, 0x1 ;  /* 0x0000005609247211 */ /* 0x008fc800078608ff */
[----:B--2---:R-:W-:Y:S02]  /*5c60*/  LEA.HI.X R37, R9, R87, R92, 0x1, P3 ;  /* 0x0000005709257211 */ /* 0x004fe400018f0c5c */
[----:B------:R-:W-:-:S03]  /*5c70*/  ISETP.GE.AND P3, PT, R52, R11, PT ;  /* 0x0000000b3400720c */ /* 0x000fc60003f66270 */
[----:B0-----:R0:W-:Y:S10]  /*5c80*/  ST.E.128 desc[UR42][R36.64], R12 ;  /* 0x0000000c24007985 */ /* 0x0011f4000c101d2a */
[----:B------:R-:W-:-:S05]  /*5c90*/  @!P3 IMAD.WIDE R38, R52, 0x2, R86 ;  /* 0x000000023426b825 */ /* 0x000fca00078e0256 */
[----:B----4-:R0:W-:Y:S02]  /*5ca0*/  @!P3 ST.E.128 desc[UR42][R38.64], R40 ;  /* 0x000000282600b985 */ /* 0x0101e4000c101d2a */
.L_x_10451:
[----:B------:R-:W-:Y:S05]  /*5cb0*/  BSYNC B1 ;  /* 0x0000000000017941 */ /* 0x000fea0003800000 */
.L_x_10450:
[----:B------:R-:W-:-:S13]  /*5cc0*/  ISETP.NE.AND P3, PT, R31, RZ, PT ;  /* 0x000000ff1f00720c */ /* 0x000fda0003f65270 */
[----:B------:R-:W-:Y:S05]  /*5cd0*/  @!P3 BRA `(.L_x_10417) ;  /* 0x0000000c0004b947 */ /* 0x000fea0003800000 */
[----:B------:R-:W-:Y:S01]  /*5ce0*/  LOP3.LUT P4, RZ, R23, 0x2, RZ, 0xc0, !PT ;  /* 0x0000000217ff7812 */ /* 0x000fe2000788c0ff */
[----:B------:R-:W-:Y:S01]  /*5cf0*/  BSSY B1, `(.L_x_10454) ;  /* 0x000006d000017945 */ /* 0x000fe20003800000 */
[C---:B0--3--:R-:W-:Y:S02]  /*5d00*/  LEA R40, P3, R10.reuse, R86, 0x1 ;  /* 0x000000560a287211 */ /* 0x049fe400078608ff */
[----:B------:R-:W-:Y:S02]  /*5d10*/  SEL R103, R99, R103, !P4 ;  /* 0x0000006763677207 */ /* 0x000fe40006000000 */
[----:B--2---:R-:W-:Y:S02]  /*5d20*/  LEA.HI.X R41, R10, R87, R91, 0x1, P3 ;  /* 0x000000570a297211 */ /* 0x004fe400018f0c5b */
[----:B----4-:R-:W-:Y:S02]  /*5d30*/  SHF.R.S32.HI R12, RZ, 0x1f, R103 ;  /* 0x0000001fff0c7819 */ /* 0x010fe40000011467 */
[----:B------:R-:W-:-:S02]  /*5d40*/  ISETP.GE.AND P3, PT, R3, R98, PT ;  /* 0x000000620300720c */ /* 0x000fc40003f66270 */
[----:B------:R-:W-:-:S04]  /*5d50*/  LEA.HI R12, R12, R103, RZ, 0x4 ;  /* 0x000000670c0c7211 */ /* 0x000fc800078f20ff */
[----:B------:R-:W-:-:S04]  /*5d60*/  SHF.R.S32.HI R12, RZ, 0x4, R12 ;  /* 0x00000004ff0c7819 */ /* 0x000fc8000001140c */
[----:B------:R-:W-:-:S04]  /*5d70*/  LEA.HI.SX32 R12, R63, R12, 0x1d ;  /* 0x0000000c3f0c7211 */ /* 0x000fc800078feaff */
[----:B------:R-:W-:Y:S01]  /*5d80*/  SHF.R.S32.HI R13, RZ, 0x1f, R12 ;  /* 0x0000001fff0d7819 */ /* 0x000fe2000001140c */
[----:B------:R-:W-:-:S03]  /*5d90*/  IMAD.SHL.U32 R43, R12, 0x8, RZ ;  /* 0x000000080c2b7824 */ /* 0x000fc600078e00ff */
[----:B------:R-:W-:Y:S02]  /*5da0*/  LEA.HI R13, R13, R12, RZ, 0x2 ;  /* 0x0000000c0d0d7211 */ /* 0x000fe400078f10ff */
[----:B------:R-:W-:-:S03]  /*5db0*/  LOP3.LUT R12, R142, 0x18, R43, 0xf8, !PT ;  /* 0x000000188e0c7812 */ /* 0x000fc600078ef82b */
[----:B------:R-:W-:Y:S01]  /*5dc0*/  IMAD.SHL.U32 R13, R13, 0x400, RZ ;  /* 0x000004000d0d7824 */ /* 0x000fe200078e00ff */
[----:B------:R-:W-:-:S04]  /*5dd0*/  LOP3.LUT R14, R12, R143, RZ, 0x3c, !PT ;  /* 0x0000008f0c0e7212 */ /* 0x000fc800078e3cff */
[----:B------:R-:W-:Y:S01]  /*5de0*/  LOP3.LUT R12, R13, 0x7ffff000, RZ, 0xc0, !PT ;  /* 0x7ffff0000d0c7812 */ /* 0x000fe200078ec0ff */
[----:B------:R-:W-:-:S03]  /*5df0*/  IMAD R13, R18, 0x3000, R94 ;  /* 0x00003000120d7824 */ /* 0x000fc600078e025e */
[----:B------:R-:W-:Y:S01]  /*5e00*/  IADD3 R15, R14, R12, R151 ;  /* 0x0000000c0e0f7210 */ /* 0x000fe20007ffe097 */
[----:B------:R-:W-:-:S04]  /*5e10*/  IMAD R13, R13, 0x2, R2 ;  /* 0x000000020d0d7824 */ /* 0x000fc800078e0202 */
[----:B------:R-:W-:-:S05]  /*5e20*/  IMAD R15, R18, 0x3000, R15 ;  /* 0x00003000120f7824 */ /* 0x000fca00078e020f */
[----:B------:R-:W-:Y:S02]  /*5e30*/  LEA R36, R15, R2, 0x1 ;  /* 0x000000020f247211 */ /* 0x000fe400078e08ff */
[----:B------:R-:W0:Y:S04]  /*5e40*/  LDS.128 R12, [R13+0x15400] ;  /* 0x015400000d0c7984 */ /* 0x000e280000000c00 */
[----:B------:R-:W2:Y:S01]  /*5e50*/  LDS.128 R36, [R36+0x15400] ;  /* 0x0154000024247984 */ /* 0x000ea20000000c00 */
[----:B------:R-:W-:Y:S05]  /*5e60*/  @P3 BRA `(.L_x_10455) ;  /* 0x0000000400543947 */ /* 0x000fea0003800000 */
[----:B------:R-:W-:Y:S01]  /*5e70*/  SHF.R.U64 R32, R32, 0x10, R33 ;  /* 0x0000001020207819 */ /* 0x000fe20000001221 */
[----:B--2---:R-:W-:Y:S01]  /*5e80*/  IMAD.MOV.U32 R48, RZ, RZ, R37 ;  /* 0x000000ffff307224 */ /* 0x004fe200078e0025 */
[----:B------:R-:W-:Y:S01]  /*5e90*/  SHF.R.U32.HI R42, RZ, 0x10, R33 ;  /* 0x00000010ff2a7819 */ /* 0x000fe20000011621 */
[----:B------:R-:W-:Y:S01]  /*5ea0*/  HADD2.F32 R52, -RZ, R113.H1_H1 ;  /* 0x30000071ff347230 */ /* 0x000fe20000004100 */
[----:B------:R-:W-:Y:S01]  /*5eb0*/  SHF.R.U64 R33, R44, 0x10, R45 ;  /* 0x000000102c217819 */ /* 0x000fe2000000122d */
[----:B------:R-:W-:Y:S01]  /*5ec0*/  HADD2.F32 R50, -RZ, R111.H1_H1 ;  /* 0x3000006fff327230 */ /* 0x000fe20000004100 */
[--C-:B------:R-:W-:Y:S01]  /*5ed0*/  SHF.R.U64 R34, R34, 0x10, R35.reuse ;  /* 0x0000001022227819 */ /* 0x100fe20000001223 */
[--C-:B------:R-:W-:Y:S01]  /*5ee0*/  HADD2.F32 R49, -RZ, R48.reuse.H0_H0 ;  /* 0x20000030ff317230 */ /* 0x100fe20000004100 */
[----:B------:R-:W-:Y:S01]  /*5ef0*/  SHF.R.U32.HI R44, RZ, 0x10, R35 ;  /* 0x00000010ff2c7819 */ /* 0x000fe20000011623 */
[----:B0-----:R-:W-:Y:S01]  /*5f00*/  IMAD.MOV.U32 R37, RZ, RZ, R15 ;  /* 0x000000ffff257224 */ /* 0x001fe200078e000f */
[--C-:B------:R-:W-:Y:S01]  /*5f10*/  SHF.R.U64 R35, R46, 0x10, R47.reuse ;  /* 0x000000102e237819 */ /* 0x100fe2000000122f */
[----:B------:R-:W-:Y:S01]  /*5f20*/  HADD2.F32 R48, -RZ, R48.H1_H1 ;  /* 0x30000030ff307230 */ /* 0x000fe20000004100 */
[----:B------:R-:W-:Y:S01]  /*5f30*/  SHF.R.U32.HI R46, RZ, 0x10, R47 ;  /* 0x00000010ff2e7819 */ /* 0x000fe2000001162f */
[----:B------:R-:W-:Y:S01]  /*5f40*/  IMAD.MOV.U32 R47, RZ, RZ, R13 ;  /* 0x000000ffff2f7224 */ /* 0x000fe200078e000d */
[----:B------:R-:W-:Y:S01]  /*5f50*/  SHF.R.U32.HI R45, RZ, 0x10, R45 ;  /* 0x00000010ff2d7819 */ /* 0x000fe2000001162d */
[----:B------:R-:W-:-:S03]  /*5f60*/  FMUL.FTZ R54, R49, R52 ;  /* 0x0000003431367220 */ /* 0x000fc60000410000 */
[----:B------:R-:W-:Y:S02]  /*5f70*/  HADD2.F32 R13, -RZ, R47.H0_H0 ;  /* 0x2000002fff0d7230 */ /* 0x000fe40000004100 */
[----:B------:R-:W-:Y:S02]  /*5f80*/  HADD2.F32 R51, -RZ, R45.H0_H0 ;  /* 0x2000002dff337230 */ /* 0x000fe40000004100 */
[----:B------:R-:W-:Y:S02]  /*5f90*/  HADD2.F32 R47, -RZ, R47.H1_H1 ;  /* 0x3000002fff2f7230 */ /* 0x000fe40000004100 */
[C---:B------:R-:W-:Y:S01]  /*5fa0*/  FMUL.FTZ R52, R13.reuse, R52 ;  /* 0x000000340d347220 */ /* 0x040fe20000410000 */
[----:B------:R-:W-:Y:S02]  /*5fb0*/  HADD2.F32 R45, -RZ, R42.H0_H0 ;  /* 0x2000002aff2d7230 */ /* 0x000fe40000004100 */
[----:B------:R-:W-:Y:S01]  /*5fc0*/  FMUL.FTZ R42, R48, R51 ;  /* 0x00000033302a7220 */ /* 0x000fe20000410000 */
[-C--:B------:R-:W-:Y:S01]  /*5fd0*/  FFMA.FTZ R13, R13, R50.reuse, -R54 ;  /* 0x000000320d0d7223 */ /* 0x080fe20000010836 */
[----:B------:R-:W-:Y:S01]  /*5fe0*/  FFMA.FTZ R15, R49, R50, R52 ;  /* 0x00000032310f7223 */ /* 0x000fe20000010034 */
[----:B------:R-:W-:Y:S01]  /*5ff0*/  MOV R49, R39 ;  /* 0x0000002700317202 */ /* 0x000fe20000000f00 */
[----:B------:R-:W-:Y:S01]  /*6000*/  FMUL.FTZ R51, R47, R51 ;  /* 0x000000332f337220 */ /* 0x000fe20000410000 */
[----:B------:R-:W-:-:S02]  /*6010*/  HADD2.F32 R52, -RZ, R112.H1_H1 ;  /* 0x30000070ff347230 */ /* 0x000fc40000004100 */
[-C--:B------:R-:W-:Y:S01]  /*6020*/  FFMA.FTZ R42, R47, R45.reuse, -R42 ;  /* 0x0000002d2f2a7223 */ /* 0x080fe2000001082a */
[----:B------:R-:W-:Y:S02]  /*6030*/  HADD2.F32 R50, -RZ, R110.H1_H1 ;  /* 0x3000006eff327230 */ /* 0x000fe40000004100 */
[----:B------:R-:W-:Y:S01]  /*6040*/  FFMA.FTZ R48, R48, R45, R51 ;  /* 0x0000002d30307223 */ /* 0x000fe20000010033 */
[----:B------:R-:W-:Y:S02]  /*6050*/  HADD2.F32 R39, -RZ, R49.H0_H0 ;  /* 0x20000031ff277230 */ /* 0x000fe40000004100 */
[----:B------:R-:W-:Y:S01]  /*6060*/  HADD2.F32 R45, -RZ, R37.H0_H0 ;  /* 0x20000025ff2d7230 */ /* 0x000fe20000004100 */
[----:B------:R-:W-:Y:S01]  /*6070*/  F2FP.F16.F32.PACK_AB R13, R42, R13 ;  /* 0x0000000d2a0d723e */ /* 0x000fe200000000ff */
[----:B------:R-:W-:Y:S02]  /*6080*/  HADD2.F32 R49, -RZ, R49.H1_H1 ;  /* 0x30000031ff317230 */ /* 0x000fe40000004100 */
[----:B------:R-:W-:Y:S01]  /*6090*/  FMUL.FTZ R54, R39, R52 ;  /* 0x0000003427367220 */ /* 0x000fe20000410000 */
[----:B------:R-:W-:-:S02]  /*60a0*/  HADD2.F32 R47, -RZ, R46.H0_H0 ;  /* 0x2000002eff2f7230 */ /* 0x000fc40000004100 */
[C---:B------:R-:W-:Y:S01]  /*60b0*/  FMUL.FTZ R52, R45.reuse, R52 ;  /* 0x000000342d347220 */ /* 0x040fe20000410000 */
[----:B------:R-:W-:Y:S02]  /*60c0*/  HADD2.F32 R46, -RZ, R37.H1_H1 ;  /* 0x30000025ff2e7230 */ /* 0x000fe40000004100 */
[-C--:B------:R-:W-:Y:S01]  /*60d0*/  FFMA.FTZ R37, R45, R50.reuse, -R54 ;  /* 0x000000322d257223 */ /* 0x080fe20000010836 */
[----:B------:R-:W-:Y:S02]  /*60e0*/  HADD2.F32 R45, -RZ, R44.H0_H0 ;  /* 0x2000002cff2d7230 */ /* 0x000fe40000004100 */
[-C--:B------:R-:W-:Y:S01]  /*60f0*/  FMUL.FTZ R51, R49, R47.reuse ;  /* 0x0000002f31337220 */ /* 0x080fe20000410000 */
[----:B------:R-:W-:Y:S01]  /*6100*/  FFMA.FTZ R39, R39, R50, R52 ;  /* 0x0000003227277223 */ /* 0x000fe20000010034 */
[C---:B------:R-:W-:Y:S01]  /*6110*/  FMUL.FTZ R54, R46.reuse, R47 ;  /* 0x0000002f2e367220 */ /* 0x040fe20000410000 */
[----:B------:R-:W-:Y:S02]  /*6120*/  HADD2.F32 R52, -RZ, R113.H0_H0 ;  /* 0x20000071ff347230 */ /* 0x000fe40000004100 */
[----:B------:R-:W-:Y:S01]  /*6130*/  FFMA.FTZ R44, R46, R45, -R51 ;  /* 0x0000002d2e2c7223 */ /* 0x000fe20000010833 */
[----:B------:R-:W-:-:S02]  /*6140*/  HADD2.F32 R51, -RZ, R33.H0_H0 ;  /* 0x20000021ff337230 */ /* 0x000fc40000004100 */
[----:B------:R-:W-:Y:S01]  /*6150*/  FFMA.FTZ R46, R49, R45, R54 ;  /* 0x0000002d312e7223 */ /* 0x000fe20000010036 */
[----:B------:R-:W-:Y:S02]  /*6160*/  HADD2.F32 R45, -RZ, R36.H0_H0 ;  /* 0x20000024ff2d7230 */ /* 0x000fe40000004100 */
[----:B------:R-:W-:Y:S01]  /*6170*/  HADD2.F32 R33, -RZ, R12.H0_H0 ;  /* 0x2000000cff217230 */ /* 0x000fe20000004100 */
[----:B------:R-:W-:Y:S01]  /*6180*/  F2FP.F16.F32.PACK_AB R44, R44, R37 ;  /* 0x000000252c2c723e */ /* 0x000fe200000000ff */
        /* <DEDUP_REMOVED lines=8> */
[C---:B------:R-:W-:Y:S01]  /*6210*/  FMUL.FTZ R52, R36.reuse, R51 ;  /* 0x0000003324347220 */ /* 0x040fe20000410000 */
[-C--:B------:R-:W-:Y:S01]  /*6220*/  FFMA.FTZ R12, R33, R50.reuse, -R12 ;  /* 0x00000032210c7223 */ /* 0x080fe2000001080c */
[----:B------:R-:W-:Y:S02]  /*6230*/  HADD2.F32 R112, -RZ, R112.H0_H0 ;  /* 0x20000070ff707230 */ /* 0x000fe40000004100 */
        /* <DEDUP_REMOVED lines=8> */
[----:B------:R-:W-:Y:S02]  /*62c0*/  HADD2.F32 R38, -RZ, R38.H1_H1 ;  /* 0x30000026ff267230 */ /* 0x000fe40000004100 */
[----:B------:R-:W-:Y:S02]  /*62d0*/  HADD2.F32 R14, -RZ, R14.H1_H1 ;  /* 0x3000000eff0e7230 */ /* 0x000fe40000004100 */
[-C--:B------:R-:W-:Y:S01]  /*62e0*/  FMUL.FTZ R51, R35, R112.reuse ;  /* 0x0000007023337220 */ /* 0x080fe20000410000 */
[----:B------:R-:W-:Y:S02]  /*62f0*/  HADD2.F32 R110, -RZ, R110.H0_H0 ;  /* 0x2000006eff6e7230 */ /* 0x000fe40000004100 */
[-C--:B------:R-:W-:Y:S01]  /*6300*/  FMUL.FTZ R53, R38, R49.reuse ;  /* 0x0000003126357220 */ /* 0x080fe20000410000 */
[----:B------:R-:W-:Y:S02]  /*6310*/  HADD2.F32 R47, -RZ, R34.H0_H0 ;  /* 0x20000022ff2f7230 */ /* 0x000fe40000004100 */
[----:B------:R-:W-:Y:S01]  /*6320*/  FMUL.FTZ R34, R36, R112 ;  /* 0x0000007024227220 */ /* 0x000fe20000410000 */
[----:B------:R-:W-:Y:S01]  /*6330*/  FMUL.FTZ R49, R14, R49 ;  /* 0x000000310e317220 */ /* 0x000fe20000410000 */
[----:B------:R-:W-:Y:S01]  /*6340*/  FFMA.FTZ R51, R36, R110, R51 ;  /* 0x0000006e24337223 */ /* 0x000fe20000010033 */
[----:B------:R-:W-:Y:S01]  /*6350*/  F2FP.F16.F32.PACK_AB R36, R45, R32 ;  /* 0x000000202d24723e */ /* 0x000fe200000000ff */
[----:B------:R-:W-:Y:S01]  /*6360*/  FFMA.FTZ R34, R35, R110, -R34 ;  /* 0x0000006e23227223 */ /* 0x000fe20000010822 */
[-C--:B------:R-:W-:Y:S01]  /*6370*/  FFMA.FTZ R53, R14, R47.reuse, -R53 ;  /* 0x0000002f0e357223 */ /* 0x080fe20000010835 */
[----:B------:R-:W-:Y:S01]  /*6380*/  FFMA.FTZ R38, R38, R47, R49 ;  /* 0x0000002f26267223 */ /* 0x000fe20000010031 */
[----:B------:R-:W-:-:S03]  /*6390*/  IMAD.MOV.U32 R15, RZ, RZ, R44 ;  /* 0x000000ffff0f7224 */ /* 0x000fc600078e002c */
[----:B------:R-:W-:Y:S02]  /*63a0*/  F2FP.F16.F32.PACK_AB R14, R53, R34 ;  /* 0x00000022350e723e */ /* 0x000fe400000000ff */
[----:B------:R-:W-:-:S07]  /*63b0*/  F2FP.F16.F32.PACK_AB R38, R38, R51 ;  /* 0x000000332626723e */ /* 0x000fce00000000ff */
.L_x_10455:
[----:B------:R-:W-:Y:S05]  /*63c0*/  BSYNC B1 ;  /* 0x0000000000017941 */ /* 0x000fea0003800000 */
.L_x_10454:
[----:B0-----:R0:W-:Y:S01]  /*63d0*/  ST.E.128 desc[UR42][R40.64], R12 ;  /* 0x0000000c28007985 */ /* 0x0011e2000c101d2a */
[----:B------:R-:W-:-:S13]  /*63e0*/  ISETP.GE.AND P3, PT, R43, R11, PT ;  /* 0x0000000b2b00720c */ /* 0x000fda0003f66270 */
[----:B------:R-:W-:Y:S05]  /*63f0*/  @P3 BRA `(.L_x_10417) ;  /* 0x00000004003c3947 */ /* 0x000fea0003800000 */
[----:B------:R-:W-:-:S05]  /*6400*/  IMAD.WIDE R86, R43, 0x2, R86 ;  /* 0x000000022b567825 */ /* 0x000fca00078e0256 */
[----:B--2---:R2:W-:Y:S01]  /*6410*/  ST.E.128 desc[UR42][R86.64], R36 ;  /* 0x0000002456007985 */ /* 0x0045e2000c101d2a */
[----:B------:R-:W-:Y:S05]  /*6420*/  BRA `(.L_x_10417) ;  /* 0x0000000400307947 */ /* 0x000fea0003800000 */
.L_x_10409:
[----:B------:R-:W-:-:S06]  /*6430*/  UISETP.NE.AND UP0, UPT, UR39, 0x3, UPT ;  /* 0x000000032700788c */ /* 0x000fcc000bf05270 */
[----:B------:R-:W-:-:S13]  /*6440*/  PLOP3.LUT P2, PT, PT, PT, UP0, 0x80, 0x0 ;  /* 0x000000000000781c */ /* 0x000fda0003f4f008 */
[----:B------:R-:W-:Y:S05]  /*6450*/  @!P2 BRA `(.L_x_10456) ;  /* 0x000000000004a947 */ /* 0x000fea0003800000 */
[----:B------:R-:W-:Y:S01]  /*6460*/  BPT.TRAP 0x1 ;  /* 0x000000040000795c */ /* 0x000fe20000300000 */
.L_x_10456:
[----:B------:R-:W-:Y:S01]  /*6470*/  IMAD R60, R18, 0x8, R2 ;  /* 0x00000008123c7824 */ /* 0x000fe200078e0202 */
[----:B------:R-:W-:Y:S01]  /*6480*/  SHF.L.U32 R81, R137, 0x1f, RZ ;  /* 0x0000001f89517819 */ /* 0x000fe200000006ff */
[----:B------:R-:W-:Y:S01]  /*6490*/  BSSY B1, `(.L_x_10457) ;  /* 0x0000004000017945 */ /* 0x000fe20003800000 */
[----:B------:R-:W-:Y:S02]  /*64a0*/  SHF.R.S32.HI R78, RZ, 0x1f, R77 ;  /* 0x0000001fff4e7819 */ /* 0x000fe4000001144d */
[----:B------:R-:W0:Y:S02]  /*64b0*/  SYNCS.PHASECHK.TRANS64.TRYWAIT P3, [R60+URZ+0x2d890], R81 ;  /* 0x02d890513c0075a7 */ /* 0x000e24000806017f */
[----:B0-----:R-:W-:Y:S05]  /*64c0*/  @!P3 BRA `(.L_x_10458) ;  /* 0x00000138005cb947 */ /* 0x001fea0003800000 */
.L_x_10674:
[----:B------:R-:W-:Y:S05]  /*64d0*/  BSYNC B1 ;  /* 0x0000000000017941 */ /* 0x000fea0003800000 */
.L_x_10457:
        /* <DEDUP_REMOVED lines=21> */
[----:B------:R-:W-:Y:S02]  /*6630*/  LEA.HI.X R13, R12, UR5, R11, 0x1, P3 ;  /* 0x000000050c0d7c11 */ /* 0x000fe400098f0c0b */
[----:B------:R-:W-:Y:S01]  /*6640*/  ISETP.GT.AND P3, PT, R80, R140, PT ;  /* 0x0000008c5000720c */ /* 0x000fe20003f64270 */
[----:B------:R-:W-:-:S12]  /*6650*/  BRA.DIV UR4, `(.L_x_10459) ;  /* 0x0000013a040c7947 */ /* 0x000fd8000b800000 */
[----:B------:R1:W2:Y:S04]  /*6660*/  SHFL.IDX PT, R39, R13, RZ, 0x1e1f ;  /* 0x001e1fff0d277589 */ /* 0x0002a800000e0000 */
[----:B------:R-:W3:Y:S02]  /*6670*/  SHFL.IDX PT, R38, R38, RZ, 0x1e1f ;  /* 0x001e1fff26267589 */ /* 0x000ee400000e0000 */
.L_x_10678:
[----:B------:R-:W-:Y:S05]  /*6680*/  @!P3 BRA `(.L_x_10417) ;  /* 0x000000000098b947 */ /* 0x000fea0003800000 */
[----:B------:R-:W4:Y:S01]  /*6690*/  LDL R12, [R1+0x20] ;  /* 0x00002000010c7983 */ /* 0x000f220000100800 */
[----:B------:R-:W-:-:S03]  /*66a0*/  ULDC UR4, c[0x0][0x2f4] ;  /* 0x0000bd0000047ab9 */ /* 0x000fc60000000800 */
[----:B------:R-:W5:Y:S04]  /*66b0*/  LDL R11, [R1+0x1c] ;  /* 0x00001c00010b7983 */ /* 0x000f680000100800 */
[----:B------:R-:W5:Y:S01]  /*66c0*/  LDL R40, [R1+0x18] ;  /* 0x0000180001287983 */ /* 0x000f620000100800 */
[----:B------:R-:W-:Y:S02]  /*66d0*/  ISETP.GE.AND P5, PT, R16, UR4, PT ;  /* 0x0000000410007c0c */ /* 0x000fe4000bfa6270 */
[----:B------:R-:W-:-:S11]  /*66e0*/  ISETP.GE.AND P4, PT, R22, UR4, PT ;  /* 0x0000000416007c0c */ /* 0x000fd6000bf86270 */
[----:B---3--:R-:W-:-:S04]  /*66f0*/  @!P5 LEA R36, P3, R16, R38, 0x1 ;  /* 0x000000261024d211 */ /* 0x008fc800078608ff */
[----:B--2---:R-:W-:Y:S02]  /*6700*/  @!P5 LEA.HI.X R37, R16, R39, R17, 0x1, P3 ;  /* 0x000000271025d211 */ /* 0x004fe400018f0c11 */
[----:B------:R-:W-:-:S04]  /*6710*/  @!P4 LEA R34, P3, R22, R38, 0x1 ;  /* 0x000000261622c211 */ /* 0x000fc800078608ff */
[----:B----4-:R-:W-:Y:S02]  /*6720*/  @!P4 LEA.HI.X R35, R22, R39, R12, 0x1, P3 ;  /* 0x000000271623c211 */ /* 0x010fe400018f0c0c */
[----:B-1----:R-:W1:Y:S01]  /*6730*/  @!P5 LDS.128 R12, [R62+0x15000] ;  /* 0x015000003e0cd984 */ /* 0x002e620000000c00 */
[----:B------:R-:W-:-:S13]  /*6740*/  ISETP.GE.AND P3, PT, R19, UR4, PT ;  /* 0x0000000413007c0c */ /* 0x000fda000bf66270 */
[----:B------:R-:W-:-:S04]  /*6750*/  @!P3 LEA R32, P6, R19, R38, 0x1 ;  /* 0x000000261320b211 */ /* 0x000fc800078c08ff */
[----:B-----5:R-:W-:Y:S01]  /*6760*/  @!P3 LEA.HI.X R33, R19, R39, R11, 0x1, P6 ;  /* 0x000000271321b211 */ /* 0x020fe200030f0c0b */
[----:B-1----:R1:W-:Y:S01]  /*6770*/  @!P5 ST.E.128 desc[UR42][R36.64], R12 ;  /* 0x0000000c2400d985 */ /* 0x0023e2000c101d2a */
[----:B------:R-:W-:-:S13]  /*6780*/  ISETP.GE.AND P5, PT, R0, UR4, PT ;  /* 0x0000000400007c0c */ /* 0x000fda000bfa6270 */
[----:B------:R-:W2:Y:S01]  /*6790*/  @!P5 LDS.128 R12, [R61+0x15000] ;  /* 0x015000003d0cd984 */ /* 0x000ea20000000c00 */
[----:B------:R-:W-:Y:S01]  /*67a0*/  @!P5 IMAD.SHL.U32 R11, R155, 0x8, RZ ;  /* 0x000000089b0bd824 */ /* 0x000fe200078e00ff */
[----:B-1----:R-:W-:Y:S01]  /*67b0*/  @!P5 MOV R37, R39 ;  /* 0x000000270025d202 */ /* 0x002fe20000000f00 */
[----:B------:R-:W-:-:S04]  /*67c0*/  @!P5 IMAD.MOV.U32 R36, RZ, RZ, R38 ;  /* 0x000000ffff24d224 */ /* 0x000fc800078e0026 */
[----:B------:R-:W-:-:S05]  /*67d0*/  @!P5 IMAD.WIDE R36, R11, 0x2, R36 ;  /* 0x000000020b24d825 */ /* 0x000fca00078e0224 */
[----:B--2---:R1:W-:Y:S01]  /*67e0*/  @!P5 ST.E.128 desc[UR42][R36.64], R12 ;  /* 0x0000000c2400d985 */ /* 0x0043e2000c101d2a */
[----:B------:R-:W-:-:S13]  /*67f0*/  ISETP.GE.AND P5, PT, R3, UR4, PT ;  /* 0x0000000403007c0c */ /* 0x000fda000bfa6270 */
[----:B------:R-:W2:Y:S01]  /*6800*/  @!P5 LDS.128 R12, [R62+0x17000] ;  /* 0x017000003e0cd984 */ /* 0x000ea20000000c00 */
[----:B------:R-:W-:Y:S02]  /*6810*/  @!P5 IMAD.SHL.U32 R11, R156, 0x8, RZ ;  /* 0x000000089c0bd824 */ /* 0x000fe400078e00ff */
[----:B-1----:R-:W-:Y:S02]  /*6820*/  @!P5 IMAD.MOV.U32 R36, RZ, RZ, R38 ;  /* 0x000000ffff24d224 */ /* 0x002fe400078e0026 */
[----:B------:R-:W-:Y:S02]  /*6830*/  @!P5 IMAD.MOV.U32 R37, RZ, RZ, R39 ;  /* 0x000000ffff25d224 */ /* 0x000fe400078e0027 */
[----:B------:R-:W-:-:S05]  /*6840*/  @!P5 IMAD.WIDE R36, R11, 0x2, R36 ;  /* 0x000000020b24d825 */ /* 0x000fca00078e0224 */
[----:B--2---:R1:W-:Y:S01]  /*6850*/  @!P5 ST.E.128 desc[UR42][R36.64], R12 ;  /* 0x0000000c2400d985 */ /* 0x0043e2000c101d2a */
[----:B------:R-:W-:-:S03]  /*6860*/  ISETP.GE.AND P5, PT, R136, UR4, PT ;  /* 0x0000000488007c0c */ /* 0x000fc6000bfa6270 */
[----:B------:R-:W2:Y:S10]  /*6870*/  @!P4 LDS.128 R12, [R61+0x17000] ;  /* 0x017000003d0cc984 */ /* 0x000eb40000000c00 */
[----:B-1----:R-:W-:-:S04]  /*6880*/  @!P5 LEA R36, P6, R136, R38, 0x1 ;  /* 0x000000268824d211 */ /* 0x002fc800078c08ff */
[----:B------:R-:W-:Y:S01]  /*6890*/  @!P5 LEA.HI.X R37, R136, R39, R40, 0x1, P6 ;  /* 0x000000278825d211 */ /* 0x000fe200030f0c28 */
[----:B--2---:R-:W-:Y:S04]  /*68a0*/  @!P4 ST.E.128 desc[UR42][R34.64], R12 ;  /* 0x0000000c2200c985 */ /* 0x004fe8000c101d2a */
[----:B------:R-:W1:Y:S04]  /*68b0*/  @!P3 LDS.128 R12, [R62+0x19000] ;  /* 0x019000003e0cb984 */ /* 0x000e680000000c00 */
[----:B-1----:R-:W-:Y:S04]  /*68c0*/  @!P3 ST.E.128 desc[UR42][R32.64], R12 ;  /* 0x0000000c2000b985 */ /* 0x002fe8000c101d2a */
[----:B------:R-:W1:Y:S04]  /*68d0*/  @!P5 LDS.128 R12, [R61+0x19000] ;  /* 0x019000003d0cd984 */ /* 0x000e680000000c00 */
[----:B-1----:R4:W-:Y:S02]  /*68e0*/  @!P5 ST.E.128 desc[UR42][R36.64], R12 ;  /* 0x0000000c2400d985 */ /* 0x0029e4000c101d2a */
.L_x_10417:
[----:B------:R-:W-:Y:S05]  /*68f0*/  BSYNC B0 ;  /* 0x0000000000007941 */ /* 0x000fea0003800000 */
.L_x_10408:
[----:B------:R-:W5:Y:S01]  /*6900*/  S2R R11, SR_TID.X ;  /* 0x00000000000b7919 */ /* 0x000f620000002100 */
[----:B------:R-:W-:Y:S01]  /*6910*/  @!PT LDS RZ, [RZ] ;  /* 0x00000000fffff984 */ /* 0x000fe20000000800 */
[----:B------:R-:W-:Y:S01]  /*6920*/  @!PT LDS RZ, [RZ] ;  /* 0x00000000fffff984 */ /* 0x000fe20000000800 */
[----:B------:R-:W-:Y:S01]  /*6930*/  @!PT LDS RZ, [RZ] ;  /* 0x00000000fffff984 */ /* 0x000fe20000000800 */
[----:B------:R-:W-:Y:S01]  /*6940*/  @!PT LDS RZ, [RZ] ;  /* 0x00000000fffff984 */ /* 0x000fe20000000800 */
[----:B------:R0:W-:Y:S06]  /*6950*/  MEMBAR.ALL.CTA ;  /* 0x0000000000007992 */ /* 0x0001ec0000008000 */
[----:B0-----:R-:W0:Y:S01]  /*6960*/  FENCE.VIEW.ASYNC.S ;  /* 0x00000000000073c6 */ /* 0x001e220000000000 */
[----:B------:R-:W-:Y:S05]  /*6970*/  WARPSYNC.ALL ;  /* 0x0000000000007948 */ /* 0x000fea0003800000 */
[----:B------:R-:W-:Y:S01]  /*6980*/  BSSY B0, `(.L_x_10460) ;  /* 0x0000008000007945 */ /* 0x000fe20003800000 */
[----:B0-----:R0:W-:Y:S01]  /*6990*/  BAR.SYNC.DEFER_BLOCKING R102, 0x80 ;  /* 0x000200660000751d */ /* 0x0011e20000010000 */
[----:B-----5:R-:W-:-:S13]  /*69a0*/  LOP3.LUT P3, RZ, R11, 0x7f, RZ, 0xc0, !PT ;  /* 0x0000007f0bff7812 */ /* 0x020fda000786c0ff */
[----:B------:R-:W-:-:S04]  /*69b0*/  @!P3 IADD3 R11, R60, 0x2d8a0, RZ ;  /* 0x0002d8a03c0bb810 */ /* 0x000fc80007ffe0ff */
[----:B------:R-:W-:-:S04]  /*69c0*/  @!P3 PRMT R11, RZ, 0x654, R11 ;  /* 0x00000654ff0bb816 */ /* 0x000fc8000000000b */
[----:B------:R0:W-:Y:S01]  /*69d0*/  @!P3 SYNCS.ARRIVE.TRANS64.RED.A1T0 RZ, [R11+URZ], RZ ;  /* 0x000000ff0bffb9a7 */ /* 0x0001e2000810043f */
[----:B------:R-:W-:Y:S05]  /*69e0*/  @!P2 BRA `(.L_x_10461) ;  /* 0x000000000004a947 */ /* 0x000fea0003800000 */
[----:B------:R-:W-:Y:S01]  /*69f0*/  BPT.TRAP 0x1 ;  /* 0x000000040000795c */ /* 0x000fe20000300000 */
.L_x_10461:
[----:B------:R-:W-:Y:S05]  /*6a00*/  BSYNC B0 ;  /* 0x0000000000007941 */ /* 0x000fea0003800000 */
.L_x_10460:
[----:B------:R-:W5:Y:S01]  /*6a10*/  SYNCS.PHASECHK.TRANS64.TRYWAIT P2, [R60+URZ+0x2d8b0], R81 ;  /* 0x02d8b0513c0075a7 */ /* 0x000f62000804017f */
[----:B------:R-:W-:Y:S04]  /*6a20*/  BSSY B0, `(.L_x_10462) ;  /* 0x0000002000007945 */ /* 0x000fe80003800000 */
[----:B-----5:R-:W-:Y:S05]  /*6a30*/  @!P2 BRA `(.L_x_10463) ;  /* 0x00000134005ca947 */ /* 0x020fea0003800000 */
.L_x_10679:
[----:B------:R-:W-:Y:S05]  /*6a40*/  BSYNC B0 ;  /* 0x0000000000007941 */ /* 0x000fea0003800000 */
.L_x_10462:
[----:B------:R-:W-:Y:S01]  /*6a50*/  ULDC.64 UR4, c[0x0][0x328] ;  /* 0x0000ca0000047ab9 */ /* 0x000fe20000000a00 */
[----:B------:R-:W-:Y:S01]  /*6a60*/  BSSY B0, `(.L_x_10464) ;  /* 0x000003a000007945 */ /* 0x000fe20003800000 */
[----:B------:R-:W-:Y:S02]  /*6a70*/  IMAD R78, R78, UR4, RZ ;  /* 0x000000044e4e7c24 */ /* 0x000fe4000f8e02ff */
[----:B-1-34-:R-:W-:-:S04]  /*6a80*/  IMAD.WIDE.U32 R12, R77, UR4, RZ ;  /* 0x000000044d0c7c25 */ /* 0x01afc8000f8e00ff */
[----:B------:R-:W-:Y:S01]  /*6a90*/  IMAD R77, R77, UR5, R78 ;  /* 0x000000054d4d7c24 */ /* 0x000fe2000f8e024e */
[----:B------:R-:W-:Y:S02]  /*6aa0*/  ULDC.64 UR4, c[0x0][0x338] ;  /* 0x0000ce0000047ab9 */ /* 0x000fe40000000a00 */
[----:B------:R-:W-:Y:S02]  /*6ab0*/  IMAD R79, R79, UR4, RZ ;  /* 0x000000044f4f7c24 */ /* 0x000fe4000f8e02ff */
[----:B------:R-:W-:Y:S02]  /*6ac0*/  IMAD.IADD R13, R13, 0x1, R77 ;  /* 0x000000010d0d7824 */ /* 0x000fe400078e024d */
[C---:B------:R-:W-:Y:S02]  /*6ad0*/  IMAD R79, R76.reuse, UR5, R79 ;  /* 0x000000054c4f7c24 */ /* 0x040fe4000f8e024f */
[----:B------:R-:W-:Y:S01]  /*6ae0*/  IMAD.WIDE.U32 R12, R76, UR4, R12 ;  /* 0x000000044c0c7c25 */ /* 0x000fe2000f8e000c */
[----:B------:R-:W-:-:S03]  /*6af0*/  ULDC.64 UR4, c[0x0][0x330] ;  /* 0x0000cc0000047ab9 */ /* 0x000fc60000000a00 */
[----:B0-----:R-:W-:Y:S02]  /*6b00*/  IMAD R11, R6, UR4, RZ ;  /* 0x00000004060b7c24 */ /* 0x001fe4000f8e02ff */
[----:B------:R-:W-:Y:S02]  /*6b10*/  IMAD.IADD R13, R13, 0x1, R79 ;  /* 0x000000010d0d7824 */ /* 0x000fe400078e024f */
[C---:B------:R-:W-:Y:S02]  /*6b20*/  IMAD R11, R30.reuse, UR5, R11 ;  /* 0x000000051e0b7c24 */ /* 0x040fe4000f8e020b */
[----:B------:R-:W-:Y:S01]  /*6b30*/  IMAD.WIDE.U32 R12, R30, UR4, R12 ;  /* 0x000000041e0c7c25 */ /* 0x000fe2000f8e000c */
[----:B------:R-:W-:-:S03]  /*6b40*/  ULDC.64 UR4, c[0x0][0x318] ;  /* 0x0000c60000047ab9 */ /* 0x000fc60000000a00 */
[----:B------:R-:W-:Y:S01]  /*6b50*/  IMAD.IADD R13, R13, 0x1, R11 ;  /* 0x000000010d0d7824 */ /* 0x000fe200078e020b */
[----:B------:R-:W-:-:S04]  /*6b60*/  LEA R11, P2, R12, UR4, 0x1 ;  /* 0x000000040c0b7c11 */ /* 0x000fc8000f8408ff */
[----:B------:R-:W-:Y:S01]  /*6b70*/  LEA.HI.X R12, R12, UR5, R13, 0x1, P2 ;  /* 0x000000050c0c7c11 */ /* 0x000fe200090f0c0d */
[----:B--2---:R0:W1:Y:S01]  /*6b80*/  SHFL.IDX PT, R36, R11, RZ, 0x1e1f ;  /* 0x001e1fff0b247589 */ /* 0x00406200000e0000 */
[----:B------:R-:W-:-:S03]  /*6b90*/  ISETP.GT.AND P2, PT, R80, R140, PT ;  /* 0x0000008c5000720c */ /* 0x000fc60003f44270 */
[----:B------:R0:W2:Y:S10]  /*6ba0*/  SHFL.IDX PT, R37, R12, RZ, 0x1e1f ;  /* 0x001e1fff0c257589 */ /* 0x0000b400000e0000 */
[----:B0-----:R-:W-:Y:S05]  /*6bb0*/  @!P2 BRA `(.L_x_10465) ;  /* 0x000000000090a947 */ /* 0x001fea0003800000 */
[----:B------:R-:W3:Y:S01]  /*6bc0*/  LDL R15, [R1+0x20] ;  /* 0x00002000010f7983 */ /* 0x000ee20000100800 */
[----:B------:R-:W-:-:S03]  /*6bd0*/  ULDC UR4, c[0x0][0x2f4] ;  /* 0x0000bd0000047ab9 */ /* 0x000fc60000000800 */
[----:B------:R-:W4:Y:S01]  /*6be0*/  LDL R14, [R1+0x1c] ;  /* 0x00001c00010e7983 */ /* 0x000f220000100800 */
[----:B------:R-:W-:Y:S02]  /*6bf0*/  ISETP.GE.AND P5, PT, R16, UR4, PT ;  /* 0x0000000410007c0c */ /* 0x000fe4000bfa6270 */
[----:B------:R-:W-:Y:S01]  /*6c00*/  ISETP.GE.AND P4, PT, R22, UR4, PT ;  /* 0x0000000416007c0c */ /* 0x000fe2000bf86270 */
[----:B------:R-:W5:Y:S10]  /*6c10*/  LDL R40, [R1+0x18] ;  /* 0x0000180001287983 */ /* 0x000f740000100800 */
[----:B-1----:R-:W-:-:S04]  /*6c20*/  @!P5 LEA R38, P2, R16, R36, 0x1 ;  /* 0x000000241026d211 */ /* 0x002fc800078408ff */
[----:B--2---:R-:W-:Y:S02]  /*6c30*/  @!P5 LEA.HI.X R39, R16, R37, R17, 0x1, P2 ;  /* 0x000000251027d211 */ /* 0x004fe400010f0c11 */
[----:B------:R-:W-:-:S04]  /*6c40*/  @!P4 LEA R34, P2, R22, R36, 0x1 ;  /* 0x000000241622c211 */ /* 0x000fc800078408ff */
[----:B---3--:R-:W-:Y:S02]  /*6c50*/  @!P4 LEA.HI.X R35, R22, R37, R15, 0x1, P2 ;  /* 0x000000251623c211 */ /* 0x008fe400010f0c0f */
[----:B------:R-:W-:-:S13]  /*6c60*/  ISETP.GE.AND P2, PT, R19, UR4, PT ;  /* 0x0000000413007c0c */ /* 0x000fda000bf46270 */
[----:B------:R-:W-:-:S04]  /*6c70*/  @!P2 LEA R32, P6, R19, R36, 0x1 ;  /* 0x000000241320a211 */ /* 0x000fc800078c08ff */
[----:B----4-:R-:W-:Y:S02]  /*6c80*/  @!P2 LEA.HI.X R33, R19, R37, R14, 0x1, P6 ;  /* 0x000000251321a211 */ /* 0x010fe400030f0c0e */
[----:B------:R-:W0:Y:S04]  /*6c90*/  @!P5 LDS.128 R12, [R62] ;  /* 0x000000003e0cd984 */ /* 0x000e280000000c00 */
[----:B0-----:R0:W-:Y:S01]  /*6ca0*/  @!P5 ST.E.128 desc[UR42][R38.64], R12 ;  /* 0x0000000c2600d985 */ /* 0x0011e2000c101d2a */
[----:B------:R-:W-:-:S13]  /*6cb0*/  ISETP.GE.AND P5, PT, R0, UR4, PT ;  /* 0x0000000400007c0c */ /* 0x000fda000bfa6270 */
[----:B------:R-:W1:Y:S01]  /*6cc0*/  @!P5 LDS.128 R12, [R61] ;  /* 0x000000003d0cd984 */ /* 0x000e620000000c00 */
[----:B------:R-:W-:-:S05]  /*6cd0*/  @!P5 SHF.L.U32 R11, R155, 0x3, RZ ;  /* 0x000000039b0bd819 */ /* 0x000fca00000006ff */
[----:B0-----:R-:W-:-:S05]  /*6ce0*/  @!P5 IMAD.WIDE R38, R11, 0x2, R36 ;  /* 0x000000020b26d825 */ /* 0x001fca00078e0224 */
[----:B-1----:R0:W-:Y:S01]  /*6cf0*/  @!P5 ST.E.128 desc[UR42][R38.64], R12 ;  /* 0x0000000c2600d985 */ /* 0x0021e2000c101d2a */
[----:B------:R-:W-:-:S13]  /*6d00*/  ISETP.GE.AND P5, PT, R3, UR4, PT ;  /* 0x0000000403007c0c */ /* 0x000fda000bfa6270 */
[----:B------:R-:W1:Y:S01]  /*6d10*/  @!P5 LDS.128 R12, [R62+0x2000] ;  /* 0x002000003e0cd984 */ /* 0x000e620000000c00 */
[----:B------:R-:W-:Y:S02]  /*6d20*/  @!P5 IMAD.SHL.U32 R11, R156, 0x8, RZ ;  /* 0x000000089c0bd824 */ /* 0x000fe400078e00ff */
[----:B0-----:R-:W-:Y:S02]  /*6d30*/  @!P5 IMAD.MOV.U32 R38, RZ, RZ, R36 ;  /* 0x000000ffff26d224 */ /* 0x001fe400078e0024 */
[----:B------:R-:W-:Y:S02]  /*6d40*/  @!P5 IMAD.MOV.U32 R39, RZ, RZ, R37 ;  /* 0x000000ffff27d224 */ /* 0x000fe400078e0025 */
[----:B------:R-:W-:-:S05]  /*6d50*/  @!P5 IMAD.WIDE R38, R11, 0x2, R38 ;  /* 0x000000020b26d825 */ /* 0x000fca00078e0226 */
[----:B-1----:R-:W-:Y:S01]  /*6d60*/  @!P5 ST.E.128 desc[UR42][R38.64], R12 ;  /* 0x0000000c2600d985 */ /* 0x002fe2000c101d2a */
[----:B------:R-:W-:-:S03]  /*6d70*/  ISETP.GE.AND P5, PT, R136, UR4, PT ;  /* 0x0000000488007c0c */ /* 0x000fc6000bfa6270 */
[----:B------:R-:W0:Y:S10]  /*6d80*/  @!P4 LDS.128 R12, [R61+0x2000] ;  /* 0x002000003d0cc984 */ /* 0x000e340000000c00 */
[----:B------:R-:W-:-:S04]  /*6d90*/  @!P5 LEA R36, P6, R136, R36, 0x1 ;  /* 0x000000248824d211 */ /* 0x000fc800078c08ff */
[----:B-----5:R-:W-:Y:S01]  /*6da0*/  @!P5 LEA.HI.X R37, R136, R37, R40, 0x1, P6 ;  /* 0x000000258825d211 */ /* 0x020fe200030f0c28 */
[----:B0-----:R-:W-:Y:S04]  /*6db0*/  @!P4 ST.E.128 desc[UR42][R34.64], R12 ;  /* 0x0000000c2200c985 */ /* 0x001fe8000c101d2a */
[----:B------:R-:W0:Y:S04]  /*6dc0*/  @!P2 LDS.128 R12, [R62+0x4000] ;  /* 0x004000003e0ca984 */ /* 0x000e280000000c00 */
[----:B0-----:R-:W-:Y:S04]  /*6dd0*/  @!P2 ST.E.128 desc[UR42][R32.64], R12 ;  /* 0x0000000c2000a985 */ /* 0x001fe8000c101d2a */
[----:B------:R-:W0:Y:S04]  /*6de0*/  @!P5 LDS.128 R12, [R61+0x4000] ;  /* 0x004000003d0cd984 */ /* 0x000e280000000c00 */
[----:B0-----:R0:W-:Y:S02]  /*6df0*/  @!P5 ST.E.128 desc[UR42][R36.64], R12 ;  /* 0x0000000c2400d985 */ /* 0x0011e4000c101d2a */
.L_x_10465:
[----:B------:R-:W-:Y:S05]  /*6e00*/  BSYNC B0 ;  /* 0x0000000000007941 */ /* 0x000fea0003800000 */
.L_x_10464:
[----:B------:R-:W-:Y:S01]  /*6e10*/  @!PT LDS RZ, [RZ] ;  /* 0x00000000fffff984 */ /* 0x000fe20000000800 */
[----:B------:R-:W-:Y:S01]  /*6e20*/  @!PT LDS RZ, [RZ] ;  /* 0x00000000fffff984 */ /* 0x000fe20000000800 */
[----:B------:R-:W-:Y:S01]  /*6e30*/  @!PT LDS RZ, [RZ] ;  /* 0x00000000fffff984 */ /* 0x000fe20000000800 */
[----:B------:R-:W-:Y:S01]  /*6e40*/  @!PT LDS RZ, [RZ] ;  /* 0x00000000fffff984 */ /* 0x000fe20000000800 */
[----:B------:R3:W-:Y:S06]  /*6e50*/  MEMBAR.ALL.CTA ;  /* 0x0000000000007992 */ /* 0x0007ec0000008000 */
[----:B---3--:R-:W3:Y:S01]  /*6e60*/  FENCE.VIEW.ASYNC.S ;  /* 0x00000000000073c6 */ /* 0x008ee20000000000 */
[----:B------:R-:W-:Y:S01]  /*6e70*/  VIADD R18, R18, 0x1 ;  /* 0x0000000112127836 */ /* 0x000fe20000000000 */
[----:B------:R-:W-:Y:S01]  /*6e80*/  @!P3 IADD3 R60, R60, 0x2d8c0, RZ ;  /* 0x0002d8c03c3cb810 */ /* 0x000fe20007ffe0ff */
[----:B---3--:R3:W-:Y:S03]  /*6e90*/  BAR.SYNC.DEFER_BLOCKING R102, 0x80 ;  /* 0x000200660000751d */ /* 0x0087e60000010000 */
[----:B------:R-:W-:-:S02]  /*6ea0*/  ISETP.NE.AND P2, PT, R18, 0x2, PT ;  /* 0x000000021200780c */ /* 0x000fc40003f45270 */
[----:B------:R-:W-:Y:S02]  /*6eb0*/  @!P3 PRMT R60, RZ, 0x654, R60 ;  /* 0x00000654ff3cb816 */ /* 0x000fe4000000003c */
[----:B0-----:R-:W-:Y:S02]  /*6ec0*/  SEL R12, RZ, 0x1, P2 ;  /* 0x00000001ff0c7807 */ /* 0x001fe40001000000 */
[----:B------:R-:W-:Y:S02]  /*6ed0*/  SEL R18, R18, RZ, P2 ;  /* 0x000000ff12127207 */ /* 0x000fe40001000000 */
[----:B------:R-:W-:Y:S01]  /*6ee0*/  LOP3.LUT R137, R137, R12, RZ, 0x3c, !PT ;  /* 0x0000000c89897212 */ /* 0x000fe200078e3cff */
[----:B------:R3:W-:Y:S01]  /*6ef0*/  @!P3 SYNCS.ARRIVE.TRANS64.RED.A1T0 RZ, [R60+URZ], RZ ;  /* 0x000000ff3cffb9a7 */ /* 0x0007e2000810043f */
[----:B------:R-:W-:Y:S05]  /*6f00*/  @P1 BRA `(.L_x_10466) ;  /* 0xffffffb400b81947 */ /* 0x000fea000383ffff */
[----:B------:R-:W0:Y:S01]  /*6f10*/  S2R R11, SR_TID.X ;  /* 0x00000000000b7919 */ /* 0x000e220000002100 */
[----:B------:R-:W-:Y:S02]  /*6f20*/  PLOP3.LUT P0, PT, PT, PT, PT, 0x8, 0x0 ;  /* 0x000000000000781c */ /* 0x000fe40003f0e170 */
[----:B0-----:R-:W-:-:S04]  /*6f30*/  SHF.R.U32.HI R11, RZ, 0x7, R11 ;  /* 0x00000007ff0b7819 */ /* 0x001fc8000001160b */
[----:B------:R-:W-:-:S13]  /*6f40*/  ISETP.NE.AND P4, PT, R11, 0x1, PT ;  /* 0x000000010b00780c */ /* 0x000fda0003f85270 */
[----:B------:R-:W-:Y:S06]  /*6f50*/  @!P4 BAR.ARV 0x9, 0x100 ;  /* 0x024400000000cb1d */ /* 0x000fec0000002000 */
.L_x_10403:
        /* <DEDUP_REMOVED lines=16> */
[----:B-12---:R-:W-:Y:S02]  /*7060*/  CS2R R36, SRZ ;  /* 0x0000000000247805 */ /* 0x006fe4000001ff00 */
[----:B------:R-:W-:Y:S02]  /*7070*/  CS2R R66, SRZ ;  /* 0x0000000000427805 */ /* 0x000fe4000001ff00 */
[----:B------:R-:W-:Y:S02]  /*7080*/  CS2R R58, SRZ ;  /* 0x00000000003a7805 */ /* 0x000fe4000001ff00 */
[----:B------:R-:W-:-:S02]  /*7090*/  CS2R R72, SRZ ;  /* 0x0000000000487805 */ /* 0x000fc4000001ff00 */
[----:B------:R-:W-:Y:S02]  /*70a0*/  CS2R R46, SRZ ;  /* 0x00000000002e7805 */ /* 0x000fe4000001ff00 */
[----:B------:R-:W-:Y:S02]  /*70b0*/  CS2R R26, SRZ ;  /* 0x00000000001a7805 */ /* 0x000fe4000001ff00 */
[----:B---3--:R-:W-:Y:S01]  /*70c0*/  CS2R R60, SRZ ;  /* 0x00000000003c7805 */ /* 0x008fe2000001ff00 */
[----:B------:R-:W-:Y:S01]  /*70d0*/  IMAD.MOV.U32 R74, RZ, RZ, RZ ;  /* 0x000000ffff4a7224 */ /* 0x000fe200078e00ff */
[----:B------:R-:W-:Y:S02]  /*70e0*/  CS2R R48, SRZ ;  /* 0x0000000000307805 */ /* 0x000fe4000001ff00 */
[----:B------:R-:W-:Y:S02]  /*70f0*/  CS2R R38, SRZ ;  /* 0x0000000000267805 */ /* 0x000fe4000001ff00 */
[----:B------:R-:W-:Y:S01]  /*7100*/  CS2R R62, SRZ ;  /* 0x00000000003e7805 */ /* 0x000fe2000001ff00 */
[----:B------:R-:W-:-:S02]  /*7110*/  IMAD.MOV.U32 R51, RZ, RZ, RZ ;  /* 0x000000ffff337224 */ /* 0x000fc400078e00ff */
[----:B------:R-:W-:Y:S01]  /*7120*/  IMAD.MOV.U32 R6, RZ, RZ, RZ ;  /* 0x000000ffff067224 */ /* 0x000fe200078e00ff */
[----:B------:R-:W-:Y:S06]  /*7130*/  @P0 BRA `(.L_x_10467) ;  /* 0x00000000000c0947 */ /* 0x000fec0003800000 */
[----:B------:R-:W0:Y:S01]  /*7140*/  FENCE.VIEW.ASYNC.G ;  /* 0x00000000000073c6 */ /* 0x000e220000000100 */
[----:B------:R-:W-:Y:S05]  /*7150*/  WARPSYNC.ALL ;  /* 0x0000000000007948 */ /* 0x000fea0003800000 */
[----:B0-----:R-:W-:Y:S06]  /*7160*/  BAR.ARV 0xc, 0x200 ;  /* 0x0308000000007b1d */ /* 0x001fec0000002000 */
.L_x_10467:
[----:B------:R-:W-:Y:S01]  /*7170*/  MOV R50, RZ ;  /* 0x000000ff00327202 */ /* 0x000fe20000000f00 */
[----:B------:R-:W-:Y:S01]  /*7180*/  IMAD.MOV.U32 R7, RZ, RZ, RZ ;  /* 0x000000ffff077224 */ /* 0x000fe200078e00ff */
[----:B------:R-:W-:Y:S06]  /*7190*/  @!P2 BRA `(.L_x_10468) ;  /* 0x000000a000b0a947 */ /* 0x000fec0003800000 */
[----:B------:R-:W-:-:S03]  /*71a0*/  UMOV UR4, 0xffffffff ;  /* 0xffffffff00047882 */ /* 0x000fc60000000000 */
[----:B------:R-:W-:Y:S05]  /*71b0*/  BRA.DIV UR4, `(.L_x_10469) ;  /* 0x0000012e04907947 */ /* 0x000fea000b800000 */
[----:B------:R-:W0:Y:S02]  /*71c0*/  S2R R0, SR_TID.X ;  /* 0x0000000000007919 */ /* 0x000e240000002100 */
[----:B0-----:R-:W-:-:S05]  /*71d0*/  VIADD R3, R0, 0xffffff80 ;  /* 0xffffff8000037836 */ /* 0x001fca0000000000 */
[----:B------:R-:W-:-:S04]  /*71e0*/  SHF.R.S32.HI R0, RZ, 0x1f, R3 ;  /* 0x0000001fff007819 */ /* 0x000fc80000011403 */
[----:B------:R-:W-:-:S04]  /*71f0*/  LEA.HI R0, R0, R3, RZ, 0x7 ;  /* 0x0000000300007211 */ /* 0x000fc800078f38ff */
[----:B------:R-:W-:-:S06]  /*7200*/  SHF.R.S32.HI R0, RZ, 0x7, R0 ;  /* 0x00000007ff007819 */ /* 0x000fcc0000011400 */
[----:B------:R-:W0:Y:S04]  /*7210*/  SHFL.IDX PT, R0, R0, RZ, 0x1f ;  /* 0x00001fff00007589 */ /* 0x000e2800000e0000 */
[----:B0-----:R1:W-:Y:S02]  /*7220*/  STL [R1+0x6c], R0 ;  /* 0x00006c0001007387 */ /* 0x0013e40000100800 */
.L_x_10682:
[----:B------:R-:W1:Y:S01]  /*7230*/  LDL R3, [R1+0x6c] ;  /* 0x00006c0001037983 */ /* 0x000e620000100800 */
[----:B------:R-:W-:Y:S01]  /*7240*/  BSSY B6, `(.L_x_10470) ;  /* 0x000001b000067945 */ /* 0x000fe20003800000 */
[----:B-1----:R-:W-:-:S05]  /*7250*/  IMAD.HI R0, R3, 0x55555556, RZ ;  /* 0x5555555603007827 */ /* 0x002fca00078e02ff */
[----:B------:R-:W-:-:S05]  /*7260*/  LEA.HI R44, R0, R0, RZ, 0x1 ;  /* 0x00000000002c7211 */ /* 0x000fca00078f08ff */
[----:B------:R-:W-:Y:S02]  /*7270*/  IMAD R44, R44, -0x3, R3 ;  /* 0xfffffffd2c2c7824 */ /* 0x000fe400078e0203 */
[----:B------:R-:W-:-:S05]  /*7280*/  VIADD R3, R2, 0x21800 ;  /* 0x0002180002037836 */ /* 0x000fca0000000000 */
[----:B------:R-:W-:Y:S02]  /*7290*/  LEA R0, R44, R3, 0xd ;  /* 0x000000032c007211 */ /* 0x000fe400078e68ff */
[----:B------:R-:W-:Y:S02]  /*72a0*/  LOP3.LUT P0, RZ, R3, 0x3ff, RZ, 0xc0, !PT ;  /* 0x000003ff03ff7812 */ /* 0x000fe4000780c0ff */
[----:B------:R-:W-:-:S04]  /*72b0*/  SHF.R.U32.HI R0, RZ, 0x4, R0 ;  /* 0x00000004ff007819 */ /* 0x000fc80000011600 */
[----:B------:R-:W-:-:S05]  /*72c0*/  LOP3.LUT R0, R0, 0x3fff, RZ, 0xc0, !PT ;  /* 0x00003fff00007812 */ /* 0x000fca00078ec0ff */
[----:B------:R1:W-:Y:S02]  /*72d0*/  STL [R1+0x74], R0 ;  /* 0x0000740001007387 */ /* 0x0003e40000100800 */
[----:B------:R-:W-:Y:S05]  /*72e0*/  @!P0 BRA `(.L_x_10471) ;  /* 0x0000000000408947 */ /* 0x000fea0003800000 */
[----:B-1----:R-:W-:Y:S01]  /*72f0*/  MOV R0, 0x0 ;  /* 0x0000000000007802 */ /* 0x002fe20000000f00 */
[----:B------:R-:W-:Y:S01]  /*7300*/  ULDC.64 UR4, c[0x4][0x138] ;  /* 0x01004e0000047ab9 */ /* 0x000fe20000000a00 */
[----:B------:R-:W-:Y:S01]  /*7310*/  ULDC.64 UR6, c[0x4][0x140] ;  /* 0x0100500000067ab9 */ /* 0x000fe20000000a00 */
[----:B------:R-:W-:Y:S01]  /*7320*/  IMAD.U32 R4, RZ, RZ, UR4 ;  /* 0x00000004ff047e24 */ /* 0x000fe2000f8e00ff */
[----:B0-----:R0:W1:Y:S01]  /*7330*/  LDC.64 R14, c[0x4][R0] ;  /* 0x01000000000e7b82 */ /* 0x0010620000000a00 */
        /* <DEDUP_REMOVED lines=11> */
.L_x_10471:
[----:B------:R-:W-:Y:S05]  /*73f0*/  BSYNC B6 ;  /* 0x0000000000067941 */ /* 0x000fea0003800000 */
.L_x_10470:
        /* <DEDUP_REMOVED lines=13> */
.L_x_10475:
[----:B---3--:R3:W4:Y:S02]  /*74d0*/  SYNCS.PHASECHK.TRANS64.TRYWAIT P0, [R2+URZ+0x2d800], R3 ;  /* 0x02d80003020075a7 */ /* 0x008724000800017f */
[----:B----4-:R-:W-:Y:S05]  /*74e0*/  @!P0 NANOSLEEP.SYNCS 0x989680 ;  /* 0x009896800000895d */ /* 0x010fea0003900000 */
[----:B------:R-:W4:Y:S02]  /*74f0*/  @!P0 SYNCS.PHASECHK.TRANS64 P0, [R2+URZ+0x2d800], R3 ;  /* 0x02d80003020085a7 */ /* 0x000f24000800007f */
[----:B----4-:R-:W-:Y:S05]  /*7500*/  @!P0 BRA `(.L_x_10475) ;  /* 0xfffffffc00f08947 */ /* 0x010fea000383ffff */
.L_x_10474:
[----:B------:R-:W-:Y:S05]  /*7510*/  BSYNC B0 ;  /* 0x0000000000007941 */ /* 0x000fea0003800000 */
.L_x_10473:
[----:B------:R-:W-:Y:S05]  /*7520*/  BRA `(.L_x_10476) ;  /* 0x0000003800247947 */ /* 0x000fea0003800000 */
.L_x_10472:
[----:B-1---5:R-:W-:Y:S01]  /*7530*/  SHF.R.S32.HI R0, RZ, 0x1f, R97 ;  /* 0x0000001fff007819 */ /* 0x022fe20000011461 */
        /* <DEDUP_REMOVED lines=14> */
[----:B------:R-:W-:Y:S02]  /*7620*/  LEA R26, P1, R6, UR6, 0x1 ;  /* 0x00000006061a7c11 */ /* 0x000fe4000f8208ff */
[----:B------:R-:W-:Y:S02]  /*7630*/  IADD3 R27, R27, R7, RZ ;  /* 0x000000071b1b7210 */ /* 0x000fe40007ffe0ff */
[----:B------:R-:W-:Y:S02]  /*7640*/  LEA.HI.X R25, R4, UR5, R25, 0x1, P0 ;  /* 0x0000000504197c11 */ /* 0x000fe400080f0c19 */
[----:B------:R-:W-:Y:S01]  /*7650*/  LEA.HI.X R27, R6, UR7, R27, 0x1, P1 ;  /* 0x00000007061b7c11 */ /* 0x000fe200088f0c1b */
[----:B------:R-:W-:Y:S06]  /*7660*/  @!P2 BRA `(.L_x_10477) ;  /* 0x000000000040a947 */ /* 0x000fec0003800000 */
[----:B0-----:R-:W-:Y:S01]  /*7670*/  MOV R14, 0x0 ;  /* 0x00000000000e7802 */ /* 0x001fe20000000f00 */
        /* <DEDUP_REMOVED lines=14> */
[----:B0-----:R-:W-:Y:S05]  /*7760*/  CALL.ABS.NOINC R14 ;  /* 0x000000000e007343 */ /* 0x001fea0003c00000 */
.L_x_10477:
[----:B------:R-:W-:Y:S01]  /*7770*/  ULDC.U8 UR4, c[0x0][0x410] ;  /* 0x0001040000047ab9 */ /* 0x000fe20000000000 */
[----:B------:R-:W-:Y:S01]  /*7780*/  BSSY B0, `(.L_x_10478) ;  /* 0x000035b000007945 */ /* 0x000fe20003800000 */
[----:B------:R-:W-:Y:S01]  /*7790*/  ISETP.NE.AND P0, PT, RZ, UR4, PT ;  /* 0x00000004ff007c0c */ /* 0x000fe2000bf05270 */
[----:B------:R-:W-:-:S12]  /*77a0*/  IMAD R6, R29, 0xc0, R140 ;  /* 0x000000c01d067824 */ /* 0x000fd800078e028c */
[----:B------:R-:W-:Y:S05]  /*77b0*/  @!P0 BRA `(.L_x_10479) ;  /* 0x0000001800d88947 */ /* 0x000fea0003800000 */
[----:B------:R-:W-:-:S03]  /*77c0*/  UMOV UR4, 0xffffffff ;  /* 0xffffffff00047882 */ /* 0x000fc60000000000 */
[----:B------:R-:W-:Y:S05]  /*77d0*/  BRA.DIV UR4, `(.L_x_10480) ;  /* 0x0000012a04487947 */ /* 0x000fea000b800000 */
[----:B------:R1:W2:Y:S04]  /*77e0*/  SHFL.IDX PT, R3, R25, RZ, 0x1e1f ;  /* 0x001e1fff19037589 */ /* 0x0002a800000e0000 */
[----:B------:R1:W3:Y:S04]  /*77f0*/  SHFL.IDX PT, R0, R24, RZ, 0x1e1f ;  /* 0x001e1fff18007589 */ /* 0x0002e800000e0000 */
[----:B------:R1:W4:Y:S04]  /*7800*/  SHFL.IDX PT, R5, R27, RZ, 0x1e1f ;  /* 0x001e1fff1b057589 */ /* 0x00032800000e0000 */
[----:B------:R1:W0:Y:S02]  /*7810*/  SHFL.IDX PT, R4, R26, RZ, 0x1e1f ;  /* 0x001e1fff1a047589 */ /* 0x00022400000e0000 */
.L_x_10688:
[----:B------:R-:W-:Y:S01]  /*7820*/  ULDC UR4, c[0x0][0x448] ;  /* 0x0001120000047ab9 */ /* 0x000fe20000000800 */
[----:B------:R-:W-:Y:S01]  /*7830*/  BSSY B1, `(.L_x_10481) ;  /* 0x000005a000017945 */ /* 0x000fe20003800000 */
[----:B------:R-:W-:Y:S01]  /*7840*/  IMAD R45, R100, UR4, RZ ;  /* 0x00000004642d7c24 */ /* 0x000fe2000f8e02ff */
[----:B------:R-:W-:Y:S02]  /*7850*/  CS2R R34, SRZ ;  /* 0x0000000000227805 */ /* 0x000fe4000001ff00 */
[----:B------:R-:W-:Y:S02]  /*7860*/  CS2R R30, SRZ ;  /* 0x00000000001e7805 */ /* 0x000fe4000001ff00 */
[----:B-1----:R-:W-:Y:S02]  /*7870*/  CS2R R26, SRZ ;  /* 0x00000000001a7805 */ /* 0x002fe4000001ff00 */
[----:B------:R-:W-:Y:S02]  /*7880*/  CS2R R20, SRZ ;  /* 0x0000000000147805 */ /* 0x000fe4000001ff00 */
[----:B------:R-:W-:Y:S01]  /*7890*/  ISETP.GE.AND P0, PT, R6, R45, PT ;  /* 0x0000002d0600720c */ /* 0x000fe20003f06270 */
[----:B------:R-:W-:Y:S01]  /*78a0*/  IMAD R45, R29, -0xc0, R45 ;  /* 0xffffff401d2d7824 */ /* 0x000fe200078e022d */
[----:B------:R-:W-:-:S02]  /*78b0*/  CS2R R12, SRZ ;  /* 0x00000000000c7805 */ /* 0x000fc4000001ff00 */
[----:B------:R-:W-:Y:S02]  /*78c0*/  CS2R R8, SRZ ;  /* 0x0000000000087805 */ /* 0x000fe4000001ff00 */
[----:B------:R-:W-:Y:S02]  /*78d0*/  CS2R R36, SRZ ;  /* 0x0000000000247805 */ /* 0x000fe4000001ff00 */
[----:B------:R-:W-:Y:S02]  /*78e0*/  CS2R R32, SRZ ;  /* 0x0000000000207805 */ /* 0x000fe4000001ff00 */
[----:B------:R-:W-:Y:S02]  /*78f0*/  CS2R R28, SRZ ;  /* 0x00000000001c7805 */ /* 0x000fe4000001ff00 */
[----:B------:R-:W-:Y:S02]  /*7900*/  CS2R R24, SRZ ;  /* 0x0000000000187805 */ /* 0x000fe4000001ff00 */
[----:B0-----:R-:W-:-:S02]  /*7910*/  CS2R R14, SRZ ;  /* 0x00000000000e7805 */ /* 0x001fc4000001ff00 */
[----:B------:R-:W-:Y:S01]  /*7920*/  CS2R R10, SRZ ;  /* 0x00000000000a7805 */ /* 0x000fe2000001ff00 */
[----:B------:R-:W-:Y:S06]  /*7930*/  @P0 BRA `(.L_x_10482) ;  /* 0x0000000400240947 */ /* 0x000fec0003800000 */
[----:B------:R-:W2:Y:S01]  /*7940*/  LDL R7, [R1+0x4c] ;  /* 0x00004c0001077983 */ /* 0x000ea20000100800 */
[----:B------:R-:W-:-:S03]  /*7950*/  ULDC UR4, c[0x0][0x3f4] ;  /* 0x0000fd0000047ab9 */ /* 0x000fc60000000800 */
[----:B------:R-:W4:Y:S04]  /*7960*/  LDL R39, [R1+0x24] ;  /* 0x0000240001277983 */ /* 0x000f280000100800 */
[----:B------:R-:W4:Y:S04]  /*7970*/  LDL R38, [R1+0x48] ;  /* 0x0000480001267983 */ /* 0x000f280000100800 */
[----:B------:R-:W4:Y:S04]  /*7980*/  LDL R35, [R1+0x50] ;  /* 0x0000500001237983 */ /* 0x000f280000100800 */
[----:B------:R-:W4:Y:S04]  /*7990*/  LDL R34, [R1+0x54] ;  /* 0x0000540001227983 */ /* 0x000f280000100800 */
[----:B------:R-:W4:Y:S04]  /*79a0*/  LDL R49, [R1+0xa0] ;  /* 0x0000a00001317983 */ /* 0x000f280000100800 */
[----:B------:R-:W4:Y:S01]  /*79b0*/  LDL R48, [R1+0xa4] ;  /* 0x0000a40001307983 */ /* 0x000f220000100800 */
[----:B------:R-:W-:-:S02]  /*79c0*/  CS2R R32, SRZ ;  /* 0x0000000000207805 */ /* 0x000fc4000001ff00 */
[----:B------:R-:W-:Y:S02]  /*79d0*/  CS2R R30, SRZ ;  /* 0x00000000001e7805 */ /* 0x000fe4000001ff00 */
[----:B------:R-:W-:Y:S02]  /*79e0*/  CS2R R28, SRZ ;  /* 0x00000000001c7805 */ /* 0x000fe4000001ff00 */
[----:B------:R-:W-:Y:S02]  /*79f0*/  CS2R R26, SRZ ;  /* 0x00000000001a7805 */ /* 0x000fe4000001ff00 */
[----:B------:R-:W-:Y:S02]  /*7a00*/  CS2R R24, SRZ ;  /* 0x0000000000187805 */ /* 0x000fe4000001ff00 */
[----:B------:R-:W-:Y:S02]  /*7a10*/  CS2R R20, SRZ ;  /* 0x0000000000147805 */ /* 0x000fe4000001ff00 */
[----:B------:R-:W-:-:S02]  /*7a20*/  CS2R R36, SRZ ;  /* 0x0000000000247805 */ /* 0x000fc4000001ff00 */
[C---:B--2---:R-:W-:Y:S01]  /*7a30*/  ISETP.GE.AND P3, PT, R7.reuse, UR4, PT ;  /* 0x0000000407007c0c */ /* 0x044fe2000bf66270 */
[----:B------:R-:W-:Y:S01]  /*7a40*/  IMAD.SHL.U32 R9, R7, 0x2, RZ ;  /* 0x0000000207097824 */ /* 0x000fe200078e00ff */
[----:B------:R-:W-:-:S04]  /*7a50*/  SHF.R.S32.HI R6, RZ, 0x1f, R7 ;  /* 0x0000001fff067819 */ /* 0x000fc80000011407 */
[----:B------:R-:W-:-:S07]  /*7a60*/  SHF.L.U64.HI R10, R7, 0x1, R6 ;  /* 0x00000001070a7819 */ /* 0x000fce0000010206 */
[----:B---3--:R-:W-:Y:S02]  /*7a70*/  @!P3 IADD3 R6, P0, R0, R9, RZ ;  /* 0x000000090006b210 */ /* 0x008fe40007f1e0ff */
[----:B----4-:R-:W-:-:S03]  /*7a80*/  ISETP.GE.AND P1, PT, R39, UR4, PT ;  /* 0x0000000427007c0c */ /* 0x010fc6000bf26270 */
[--C-:B------:R-:W-:Y:S01]  /*7a90*/  @!P3 IMAD.X R7, R3, 0x1, R10.reuse, P0 ;  /* 0x000000010307b824 */ /* 0x100fe200000e060a */
[----:B------:R-:W-:Y:S02]  /*7aa0*/  @!P3 IADD3 R8, P0, R4, R9, RZ ;  /* 0x000000090408b210 */ /* 0x000fe40007f1e0ff */
[----:B------:R-:W-:Y:S02]  /*7ab0*/  SHF.R.S32.HI R11, RZ, 0x1f, R39 ;  /* 0x0000001fff0b7819 */ /* 0x000fe40000011427 */
[----:B------:R-:W-:Y:S01]  /*7ac0*/  SHF.L.U32 R13, R39, 0x1, RZ ;  /* 0x00000001270d7819 */ /* 0x000fe200000006ff */
[----:B------:R-:W-:Y:S01]  /*7ad0*/  @!P3 IMAD.X R9, R5, 0x1, R10, P0 ;  /* 0x000000010509b824 */ /* 0x000fe200000e060a */
[----:B------:R-:W-:Y:S01]  /*7ae0*/  ISETP.GE.AND P0, PT, R38, UR4, PT ;  /* 0x0000000426007c0c */ /* 0x000fe2000bf06270 */
[----:B------:R0:W5:Y:S01]  /*7af0*/  @!P3 LD.E.64 R32, desc[UR42][R6.64] ;  /* 0x0000002a0620b980 */ /* 0x000162000c101b00 */
[----:B------:R-:W-:Y:S02]  /*7b00*/  SHF.L.U64.HI R14, R39, 0x1, R11 ;  /* 0x00000001270e7819 */ /* 0x000fe4000001020b */
[----:B------:R-:W-:Y:S01]  /*7b10*/  @!P1 IADD3 R10, P2, R0, R13, RZ ;  /* 0x0000000d000a9210 */ /* 0x000fe20007f5e0ff */
[----:B------:R1:W5:Y:S01]  /*7b20*/  @!P3 LD.E.64 R30, desc[UR42][R8.64] ;  /* 0x0000002a081eb980 */ /* 0x000362000c101b00 */
[----:B------:R-:W-:-:S02]  /*7b30*/  SHF.R.S32.HI R15, RZ, 0x1f, R38 ;  /* 0x0000001fff0f7819 */ /* 0x000fc40000011426 */
[----:B------:R-:W-:Y:S01]  /*7b40*/  @!P1 IADD3 R12, P3, R4, R13, RZ ;  /* 0x0000000d040c9210 */ /* 0x000fe20007f7e0ff */
[----:B0-----:R-:W-:-:S03]  /*7b50*/  IMAD.SHL.U32 R7, R38, 0x2, RZ ;  /* 0x0000000226077824 */ /* 0x001fc600078e00ff */
[----:B------:R-:W-:Y:S01]  /*7b60*/  @!P1 IADD3.X R13, R5, R14, RZ, P3, !PT ;  /* 0x0000000e050d9210 */ /* 0x000fe20001ffe4ff */
[----:B------:R-:W-:Y:S01]  /*7b70*/  @!P1 IMAD.X R11, R3, 0x1, R14, P2 ;  /* 0x00000001030b9824 */ /* 0x000fe200010e060e */
[----:B------:R-:W-:Y:S02]  /*7b80*/  SHF.L.U64.HI R6, R38, 0x1, R15 ;  /* 0x0000000126067819 */ /* 0x000fe4000001020f */
[-C--:B------:R-:W-:Y:S01]  /*7b90*/  @!P0 IADD3 R38, P2, R0, R7.reuse, RZ ;  /* 0x0000000700268210 */ /* 0x080fe20007f5e0ff */
[----:B------:R-:W5:Y:S01]  /*7ba0*/  @!P1 LD.E.64 R26, desc[UR42][R12.64] ;  /* 0x0000002a0c1a9980 */ /* 0x000f62000c101b00 */
[----:B-1----:R-:W-:-:S03]  /*7bb0*/  @!P0 IADD3 R8, P3, R4, R7, RZ ;  /* 0x0000000704088210 */ /* 0x002fc60007f7e0ff */
[----:B------:R0:W5:Y:S01]  /*7bc0*/  @!P1 LD.E.64 R28, desc[UR42][R10.64] ;  /* 0x0000002a0a1c9980 */ /* 0x000162000c101b00 */
[--C-:B------:R-:W-:Y:S01]  /*7bd0*/  @!P0 IMAD.X R39, R3, 0x1, R6.reuse, P2 ;  /* 0x0000000103278824 */ /* 0x100fe200010e0606 */
[----:B------:R-:W-:Y:S01]  /*7be0*/  ISETP.GE.AND P1, PT, R35, UR4, PT ;  /* 0x0000000423007c0c */ /* 0x000fe2000bf26270 */
[----:B------:R-:W-:Y:S01]  /*7bf0*/  @!P0 IMAD.X R9, R5, 0x1, R6, P3 ;  /* 0x0000000105098824 */ /* 0x000fe200018e0606 */
[----:B------:R-:W-:Y:S02]  /*7c00*/  ISETP.GE.AND P2, PT, R138, UR4, PT ;  /* 0x000000048a007c0c */ /* 0x000fe4000bf46270 */
[----:B------:R-:W5:Y:S01]  /*7c10*/  @!P0 LD.E.64 R24, desc[UR42][R38.64] ;  /* 0x0000002a26188980 */ /* 0x000f62000c101b00 */
[----:B------:R-:W-:-:S03]  /*7c20*/  IMAD.SHL.U32 R7, R35, 0x2, RZ ;  /* 0x0000000223077824 */ /* 0x000fc600078e00ff */
[----:B------:R1:W5:Y:S01]  /*7c30*/  @!P0 LD.E.64 R20, desc[UR42][R8.64] ;  /* 0x0000002a08148980 */ /* 0x000362000c101b00 */
[C---:B------:R-:W-:Y:S02]  /*7c40*/  ISETP.GE.AND P0, PT, R34.reuse, UR4, PT ;  /* 0x0000000422007c0c */ /* 0x040fe4000bf06270 */
[----:B0-----:R-:W-:Y:S02]  /*7c50*/  SHF.L.U32 R11, R34, 0x1, RZ ;  /* 0x00000001220b7819 */ /* 0x001fe400000006ff */
[-C--:B------:R-:W-:Y:S02]  /*7c60*/  @!P1 IADD3 R40, P4, R0, R7.reuse, RZ ;  /* 0x0000000700289210 */ /* 0x080fe40007f9e0ff */
[----:B------:R-:W-:Y:S01]  /*7c70*/  @!P1 IADD3 R6, P3, R4, R7, RZ ;  /* 0x0000000704069210 */ /* 0x000fe20007f7e0ff */
[----:B------:R-:W-:-:S04]  /*7c80*/  @!P2 IMAD.WIDE R46, R138, 0x2, R4 ;  /* 0x000000028a2ea825 */ /* 0x000fc800078e0204 */
[----:B-1----:R-:W-:Y:S02]  /*7c90*/  @!P2 IMAD.MOV.U32 R8, RZ, RZ, R0 ;  /* 0x000000ffff08a224 */ /* 0x002fe400078e0000 */
[----:B------:R-:W-:Y:S01]  /*7ca0*/  @!P2 IMAD.MOV.U32 R9, RZ, RZ, R3 ;  /* 0x000000ffff09a224 */ /* 0x000fe200078e0003 */
[-C--:B------:R-:W-:Y:S01]  /*7cb0*/  @!P0 IADD3 R4, P5, R4, R11.reuse, RZ ;  /* 0x0000000b04048210 */ /* 0x080fe20007fbe0ff */
[----:B------:R-:W-:Y:S01]  /*7cc0*/  @!P1 IMAD.X R41, R3, 0x1, R49, P4 ;  /* 0x0000000103299824 */ /* 0x000fe200020e0631 */
[----:B------:R-:W-:Y:S01]  /*7cd0*/  @!P0 IADD3 R38, P4, R0, R11, RZ ;  /* 0x0000000b00268210 */ /* 0x000fe20007f9e0ff */
[----:B------:R-:W-:Y:S01]  /*7ce0*/  @!P2 IMAD.WIDE R42, R138, 0x2, R8 ;  /* 0x000000028a2aa825 */ /* 0x000fe200078e0208 */
[----:B------:R-:W-:Y:S02]  /*7cf0*/  CS2R R14, SRZ ;  /* 0x00000000000e7805 */ /* 0x000fe4000001ff00 */
[----:B------:R-:W-:Y:S02]  /*7d00*/  CS2R R34, SRZ ;  /* 0x0000000000227805 */ /* 0x000fe4000001ff00 */
[----:B------:R-:W-:-:S02]  /*7d10*/  CS2R R12, SRZ ;  /* 0x00000000000c7805 */ /* 0x000fc4000001ff00 */
[----:B------:R-:W-:Y:S02]  /*7d20*/  @!P1 IADD3.X R7, R5, R49, RZ, P3, !PT ;  /* 0x0000003105079210 */ /* 0x000fe40001ffe4ff */
[----:B------:R-:W-:Y:S02]  /*7d30*/  CS2R R10, SRZ ;  /* 0x00000000000a7805 */ /* 0x000fe4000001ff00 */
[----:B------:R-:W-:Y:S01]  /*7d40*/  CS2R R8, SRZ ;  /* 0x0000000000087805 */ /* 0x000fe2000001ff00 */
[--C-:B------:R-:W-:Y:S01]  /*7d50*/  @!P0 IMAD.X R39, R3, 0x1, R48.reuse, P4 ;  /* 0x0000000103278824 */ /* 0x100fe200020e0630 */
[----:B------:R0:W5:Y:S01]  /*7d60*/  @!P2 LD.E.64 R36, desc[UR42][R42.64] ;  /* 0x0000002a2a24a980 */ /* 0x000162000c101b00 */
[----:B------:R-:W-:-:S03]  /*7d70*/  @!P0 IMAD.X R5, R5, 0x1, R48, P5 ;  /* 0x0000000105058824 */ /* 0x000fc600028e0630 */
[----:B------:R0:W5:Y:S04]  /*7d80*/  @!P2 LD.E.64 R34, desc[UR42][R46.64] ;  /* 0x0000002a2e22a980 */ /* 0x000168000c101b00 */
[----:B------:R0:W5:Y:S04]  /*7d90*/  @!P1 LD.E.64 R14, desc[UR42][R40.64] ;  /* 0x0000002a280e9980 */ /* 0x000168000c101b00 */
[----:B------:R0:W5:Y:S04]  /*7da0*/  @!P1 LD.E.64 R12, desc[UR42][R6.64] ;  /* 0x0000002a060c9980 */ /* 0x000168000c101b00 */
[----:B------:R0:W5:Y:S04]  /*7db0*/  @!P0 LD.E.64 R10, desc[UR42][R38.64] ;  /* 0x0000002a260a8980 */ /* 0x000168000c101b00 */
[----:B------:R0:W5:Y:S02]  /*7dc0*/  @!P0 LD.E.64 R8, desc[UR42][R4.64] ;  /* 0x0000002a04088980 */ /* 0x000164000c101b00 */
.L_x_10482:
[----:B------:R-:W-:Y:S05]  /*7dd0*/  BSYNC B1 ;  /* 0x0000000000017941 */ /* 0x000fea0003800000 */
.L_x_10481:
[----:B------:R-:W-:Y:S01]  /*7de0*/  ULEA.HI UR4, UR37, UR37, URZ, 0x1 ;  /* 0x0000002525047291 */ /* 0x000fe2000f8f083f */
[----:B--2--5:R-:W-:Y:S01]  /*7df0*/  MOV R3, R35 ;  /* 0x0000002300037202 */ /* 0x024fe20000000f00 */
[----:B---3--:R-:W-:Y:S01]  /*7e00*/  IMAD.MOV.U32 R0, RZ, RZ, R34 ;  /* 0x000000ffff007224 */ /* 0x008fe200078e0022 */
[----:B------:R-:W-:Y:S01]  /*7e10*/  VIMNMX R45, R45, 0xc0, PT ;  /* 0x000000c02d2d7848 */ /* 0x000fe20003fe0100 */
[----:B------:R-:W-:Y:S01]  /*7e20*/  ULOP3.LUT UR4, UR4, 0xfffffffe, URZ, 0xc0, !UPT ;  /* 0xfffffffe04047892 */ /* 0x000fe2000f8ec03f */
[----:B0-----:R-:W-:Y:S01]  /*7e30*/  PRMT R47, R47, 0x5410, R3 ;  /* 0x000054102f2f7816 */ /* 0x001fe20000000003 */
[----:B------:R-:W-:Y:S01]  /*7e40*/  IMAD.MOV.U32 R4, RZ, RZ, R30 ;  /* 0x000000ffff047224 */ /* 0x000fe200078e001e */
[----:B------:R-:W-:Y:S01]  /*7e50*/  PRMT R50, R0, 0x7610, R50 ;  /* 0x0000761000327816 */ /* 0x000fe20000000032 */
[----:B------:R-:W-:Y:S01]  /*7e60*/  UIADD3 UR4, UR37, -UR4, URZ ;  /* 0x8000000425047290 */ /* 0x000fe2000fffe03f */
[----:B------:R-:W-:Y:S01]  /*7e70*/  IMAD.MOV.U32 R0, RZ, RZ, R31 ;  /* 0x000000ffff007224 */ /* 0x000fe200078e001f */
[----:B------:R-:W-:Y:S01]  /*7e80*/  ISETP.GE.AND P1, PT, R140, R45, PT ;  /* 0x0000002d8c00720c */ /* 0x000fe20003f26270 */
[----:B----4-:R-:W-:Y:S01]  /*7e90*/  IMAD.MOV.U32 R5, RZ, RZ, R27 ;  /* 0x000000ffff057224 */ /* 0x010fe200078e001b */
[----:B------:R-:W-:Y:S01]  /*7ea0*/  PRMT R58, R4, 0x7610, R58 ;  /* 0x00007610043a7816 */ /* 0x000fe2000000003a */
[----:B------:R-:W-:Y:S01]  /*7eb0*/  IMAD.MOV.U32 R6, RZ, RZ, R13 ;  /* 0x000000ffff067224 */ /* 0x000fe200078e000d */
[----:B------:R-:W-:Y:S01]  /*7ec0*/  MOV R4, R26 ;  /* 0x0000001a00047202 */ /* 0x000fe20000000f00 */
[----:B------:R-:W-:Y:S01]  /*7ed0*/  IMAD.U32 R3, RZ, RZ, UR4 ;  /* 0x00000004ff037e24 */ /* 0x000fe2000f8e00ff */
[----:B------:R-:W-:Y:S01]  /*7ee0*/  PRMT R47, R0, 0x7610, R47 ;  /* 0x00007610002f7816 */ /* 0x000fe2000000002f */
[----:B------:R-:W-:Y:S01]  /*7ef0*/  IMAD.MOV.U32 R0, RZ, RZ, R20 ;  /* 0x000000ffff007224 */ /* 0x000fe200078e0014 */
[----:B------:R-:W-:Y:S01]  /*7f00*/  PRMT R46, R4, 0x7610, R46 ;  /* 0x00007610042e7816 */ /* 0x000fe2000000002e */
[----:B------:R-:W-:Y:S01]  /*7f10*/  IMAD.MOV.U32 R4, RZ, RZ, R21 ;  /* 0x000000ffff047224 */ /* 0x000fe200078e0015 */
[----:B------:R-:W-:Y:S01]  /*7f20*/  SHF.L.U32 R3, R3, 0x1f, RZ ;  /* 0x0000001f03037819 */ /* 0x000fe200000006ff */
[----:B------:R-:W-:Y:S01]  /*7f30*/  BSSY B1, `(.L_x_10483) ;  /* 0x000001d000017945 */ /* 0x000fe20003800000 */
[----:B------:R-:W-:-:S02]  /*7f40*/  PRMT R45, R45, 0x5410, R5 ;  /* 0x000054102d2d7816 */ /* 0x000fc40000000005 */
[----:B------:R-:W0:Y:S01]  /*7f50*/  SYNCS.PHASECHK.TRANS64.TRYWAIT P0, [R2+URZ+0x2d800], R3 ;  /* 0x02d80003020075a7 */ /* 0x000e22000800017f */
        /* <DEDUP_REMOVED lines=25> */
[----:B0-----:R-:W-:Y:S06]  /*80f0*/  @!P0 BRA `(.L_x_10484) ;  /* 0x0000012000748947 */ /* 0x001fec0003800000 */
.L_x_10689:
[----:B------:R-:W-:Y:S05]  /*8100*/  BSYNC B1 ;  /* 0x0000000000017941 */ /* 0x000fea0003800000 */
.L_x_10483:
[----:B------:R-:W-:Y:S01]  /*8110*/  PRMT R39, R0, 0x5410, R4 ;  /* 0x0000541000277816 */ /* 0x000fe20000000004 */
[----:B------:R-:W-:Y:S06]  /*8120*/  @P1 BRA `(.L_x_10485) ;  /* 0x0000002c00001947 */ /* 0x000fec0003800000 */
[----:B------:R-:W0:Y:S01]  /*8130*/  LDL R54, [R1+0x78] ;  /* 0x0000780001367983 */ /* 0x000e220000100800 */
[----:B------:R-:W1:Y:S03]  /*8140*/  LDC R5, c[0x0][0x3f4] ;  /* 0x0000fd00ff057b82 */ /* 0x000e660000000800 */
[----:B------:R-:W2:Y:S04]  /*8150*/  LDL R53, [R1+0x4c] ;  /* 0x00004c0001357983 */ /* 0x000ea80000100800 */
[----:B------:R-:W3:Y:S04]  /*8160*/  LDL R52, [R1+0x24] ;  /* 0x0000240001347983 */ /* 0x000ee80000100800 */
[----:B------:R-:W4:Y:S04]  /*8170*/  LDL R51, [R1+0x48] ;  /* 0x0000480001337983 */ /* 0x000f280000100800 */
[----:B------:R-:W5:Y:S04]  /*8180*/  LDL R49, [R1+0x50] ;  /* 0x0000500001317983 */ /* 0x000f680000100800 */
[----:B------:R-:W5:Y:S04]  /*8190*/  LDL R7, [R1+0x54] ;  /* 0x0000540001077983 */ /* 0x000f680000100800 */
[----:B------:R-:W5:Y:S01]  /*81a0*/  LDL R6, [R1+0x7c] ;  /* 0x00007c0001067983 */ /* 0x000f620000100800 */
[----:B-1----:R-:W-:Y:S01]  /*81b0*/  ISETP.GE.AND P6, PT, R138, R5, PT ;  /* 0x000000058a00720c */ /* 0x002fe20003fc6270 */
[----:B------:R-:W-:Y:S01]  /*81c0*/  BSSY B1, `(.L_x_10486) ;  /* 0x0000034000017945 */ /* 0x000fe20003800000 */
[----:B0-----:R-:W-:-:S02]  /*81d0*/  LEA R3, R54, R2, 0x1 ;  /* 0x0000000236037211 */ /* 0x001fc400078e08ff */
[----:B--2---:R-:W-:-:S03]  /*81e0*/  ISETP.GE.AND P0, PT, R53, R5, PT ;  /* 0x000000053500720c */ /* 0x004fc60003f06270 */
[----:B------:R-:W-:Y:S01]  /*81f0*/  VIADD R0, R3, 0x20 ;  /* 0x0000002003007836 */ /* 0x000fe20000000000 */
[-C--:B---3--:R-:W-:Y:S02]  /*8200*/  ISETP.GE.AND P1, PT, R52, R5.reuse, PT ;  /* 0x000000053400720c */ /* 0x088fe40003f26270 */
[-C--:B----4-:R-:W-:Y:S02]  /*8210*/  ISETP.GE.AND P2, PT, R51, R5.reuse, PT ;  /* 0x000000053300720c */ /* 0x090fe40003f46270 */
[-C--:B-----5:R-:W-:Y:S02]  /*8220*/  ISETP.GE.AND P3, PT, R49, R5.reuse, PT ;  /* 0x000000053100720c */ /* 0x0a0fe40003f66270 */
[----:B------:R-:W-:Y:S02]  /*8230*/  ISETP.GE.AND P4, PT, R7, R5, PT ;  /* 0x000000050700720c */ /* 0x000fe40003f86270 */
[----:B------:R-:W-:Y:S01]  /*8240*/  LOP3.LUT P5, RZ, R6, 0x2, RZ, 0xc0, !PT ;  /* 0x0000000206ff7812 */ /* 0x000fe200078ac0ff */
[----:B------:R-:W-:-:S12]  /*8250*/  @P6 BRA `(.L_x_10487) ;  /* 0x0000000000a86947 */ /* 0x000fd80003800000 */
[----:B------:R-:W0:Y:S01]  /*8260*/  LDS.128 R4, [R3+0xc400] ;  /* 0x00c4000003047984 */ /* 0x000e220000000c00 */
        /* <DEDUP_REMOVED lines=20> */
[----:B------:R-:W-:Y:S02]  /*83b0*/  HADD2.F32 R6, -RZ, R5.H0_H0 ;  /* 0x20000005ff067230 */ /* 0x000fe40000004100 */
[----:B------:R-:W-:Y:S01]  /*83c0*/  FFMA.FTZ R53, R36, R49, -R53 ;  /* 0x0000003124357223 */ /* 0x000fe20000010835 */
[----:B------:R-:W-:Y:S02]  /*83d0*/  HADD2.F32 R48, -RZ, R47.H1_H1 ;  /* 0x3000002fff307230 */ /* 0x000fe40000004100 */
        /* <DEDUP_REMOVED lines=17> */
[----:B------:R0:W-:Y:S02]  /*84f0*/  STS.128 [R3+0xc400], R4 ;  /* 0x00c4000403007388 */ /* 0x0001e40000000c00 */
.L_x_10487:
[----:B------:R-:W-:Y:S05]  /*8500*/  BSYNC B1 ;  /* 0x0000000000017941 */ /* 0x000fea0003800000 */
.L_x_10486:
[----:B------:R-:W-:Y:S01]  /*8510*/  BSSY B1, `(.L_x_10488) ;  /* 0x000002d000017945 */ /* 0x000fe20003800000 */
[----:B------:R-:W-:-:S03]  /*8520*/  @P5 VIADD R0, R3, 0xffffffe0 ;  /* 0xffffffe003005836 */ /* 0x000fc60000000000 */
        /* <DEDUP_REMOVED lines=43> */
.L_x_10489:
[----:B------:R-:W-:Y:S05]  /*87e0*/  BSYNC B1 ;  /* 0x0000000000017941 */ /* 0x000fea0003800000 */
.L_x_10488:
[----:B------:R-:W-:Y:S04]  /*87f0*/  BSSY B1, `(.L_x_10490) ;  /* 0x000002c000017945 */ /* 0x000fe80003800000 */
[----:B------:R-:W-:Y:S05]  /*8800*/  @P1 BRA `(.L_x_10491) ;  /* 0x0000000000a81947 */ /* 0x000fea0003800000 */
[----:B01----:R-:W0:Y:S01]  /*8810*/  LDS.128 R4, [R3+0xf400] ;  /* 0x00f4000003047984 */ /* 0x003e220000000c00 */
        /* <DEDUP_REMOVED lines=41> */
.L_x_10491:
[----:B------:R-:W-:Y:S05]  /*8ab0*/  BSYNC B1 ;  /* 0x0000000000017941 */ /* 0x000fea0003800000 */
.L_x_10490:
        /* <DEDUP_REMOVED lines=44> */
.L_x_10493:
[----:B------:R-:W-:Y:S05]  /*8d80*/  BSYNC B1 ;  /* 0x0000000000017941 */ /* 0x000fea0003800000 */
.L_x_10492:
        /* <DEDUP_REMOVED lines=44> */
.L_x_10495:
[----:B------:R-:W-:Y:S05]  /*9050*/  BSYNC B1 ;  /* 0x0000000000017941 */ /* 0x000fea0003800000 */
.L_x_10494:
[----:B------:R-:W-:Y:S05]  /*9060*/  @P4 BRA `(.L_x_10485) ;  /* 0x0000001c00304947 */ /* 0x000fea0003800000 */
[----:B01234-:R-:W0:Y:S01]  /*9070*/  LDS.128 R4, [R0+0x12400] ;  /* 0x0124000000047984 */ /* 0x01fe220000000c00 */
        /* <DEDUP_REMOVED lines=17> */
[C---:B------:R-:W-:Y:S01]  /*9190*/  FFMA.FTZ R20, R9.reuse, R12, -R20 ;  /* 0x0000000c09147223 */ /* 0x040fe20000010814 */
[----:B------:R-:W-:Y:S02]  /*91a0*/  HADD2.F32 R8, -RZ, R6.H1_H1 ;  /* 0x30000006ff087230 */ /* 0x000fe40000004100 */
[C---:B------:R-:W-:Y:S01]  /*91b0*/  FMUL.FTZ R10, R4.reuse, R13 ;  /* 0x0000000d040a7220 */ /* 0x040fe20000410000 */
        /* <DEDUP_REMOVED lines=22> */
.L_x_10479:
[----:B------:R-:W-:-:S03]  /*9320*/  UMOV UR4, 0xffffffff ;  /* 0xffffffff00047882 */ /* 0x000fc60000000000 */
[----:B------:R-:W-:Y:S05]  /*9330*/  BRA.DIV UR4, `(.L_x_10496) ;  /* 0x0000010e04f87947 */ /* 0x000fea000b800000 */
[----:B------:R1:W2:Y:S04]  /*9340*/  SHFL.IDX PT, R3, R25, RZ, 0x1e1f ;  /* 0x001e1fff19037589 */ /* 0x0002a800000e0000 */
[----:B------:R1:W3:Y:S04]  /*9350*/  SHFL.IDX PT, R0, R24, RZ, 0x1e1f ;  /* 0x001e1fff18007589 */ /* 0x0002e800000e0000 */
[----:B------:R1:W4:Y:S04]  /*9360*/  SHFL.IDX PT, R21, R27, RZ, 0x1e1f ;  /* 0x001e1fff1b157589 */ /* 0x00032800000e0000 */
[----:B------:R1:W0:Y:S02]  /*9370*/  SHFL.IDX PT, R20, R26, RZ, 0x1e1f ;  /* 0x001e1fff1a147589 */ /* 0x00022400000e0000 */
.L_x_10695:
        /* <DEDUP_REMOVED lines=10> */
[----:B0-----:R-:W-:Y:S02]  /*9420*/  CS2R R14, SRZ ;  /* 0x00000000000e7805 */ /* 0x001fe4000001ff00 */
[----:B-1----:R-:W-:Y:S02]  /*9430*/  CS2R R24, SRZ ;  /* 0x0000000000187805 */ /* 0x002fe4000001ff00 */
[----:B------:R-:W-:Y:S02]  /*9440*/  CS2R R26, SRZ ;  /* 0x00000000001a7805 */ /* 0x000fe4000001ff00 */
[----:B------:R-:W-:Y:S02]  /*9450*/  CS2R R28, SRZ ;  /* 0x00000000001c7805 */ /* 0x000fe4000001ff00 */
[----:B------:R-:W-:Y:S02]  /*9460*/  CS2R R30, SRZ ;  /* 0x00000000001e7805 */ /* 0x000fe4000001ff00 */
[----:B------:R-:W-:-:S02]  /*9470*/  CS2R R32, SRZ ;  /* 0x0000000000207805 */ /* 0x000fc4000001ff00 */
[----:B------:R-:W-:Y:S01]  /*9480*/  CS2R R34, SRZ ;  /* 0x0000000000227805 */ /* 0x000fe2000001ff00 */
[----:B------:R-:W-:Y:S06]  /*9490*/  @P0 BRA `(.L_x_10498) ;  /* 0x0000000000980947 */ /* 0x000fec0003800000 */
[----:B------:R-:W-:Y:S01]  /*94a0*/  ULDC UR4, c[0x0][0x3f4] ;  /* 0x0000fd0000047ab9 */ /* 0x000fe20000000800 */
[C---:B------:R-:W-:Y:S01]  /*94b0*/  VIADD R4, R16.reuse, 0x10 ;  /* 0x0000001010047836 */ /* 0x040fe20000000000 */
[C---:B------:R-:W-:Y:S02]  /*94c0*/  ISETP.GE.AND P2, PT, R16.reuse, UR4, PT ;  /* 0x0000000410007c0c */ /* 0x040fe4000bf46270 */
[----:B------:R-:W-:Y:S02]  /*94d0*/  CS2R R28, SRZ ;  /* 0x00000000001c7805 */ /* 0x000fe4000001ff00 */
[----:B------:R-:W-:Y:S02]  /*94e0*/  IADD3 R5, R16, 0x20, RZ ;  /* 0x0000002010057810 */ /* 0x000fe40007ffe0ff */
[----:B------:R-:W-:Y:S02]  /*94f0*/  CS2R R30, SRZ ;  /* 0x00000000001e7805 */ /* 0x000fe4000001ff00 */
[----:B------:R-:W-:Y:S01]  /*9500*/  ISETP.GE.AND P3, PT, R4, UR4, PT ;  /* 0x0000000404007c0c */ /* 0x000fe2000bf66270 */
[----:B---3--:R-:W-:Y:S01]  /*9510*/  IMAD.MOV.U32 R4, RZ, RZ, R0 ;  /* 0x000000ffff047224 */ /* 0x008fe200078e0000 */
[----:B------:R-:W-:Y:S01]  /*9520*/  ISETP.GE.AND P4, PT, R5, UR4, PT ;  /* 0x0000000405007c0c */ /* 0x000fe2000bf86270 */
[----:B--2---:R-:W-:Y:S01]  /*9530*/  IMAD.MOV.U32 R5, RZ, RZ, R3 ;  /* 0x000000ffff057224 */ /* 0x004fe200078e0003 */
[----:B------:R-:W-:-:S02]  /*9540*/  CS2R R8, SRZ ;  /* 0x0000000000087805 */ /* 0x000fc4000001ff00 */
[----:B------:R-:W-:Y:S02]  /*9550*/  CS2R R10, SRZ ;  /* 0x00000000000a7805 */ /* 0x000fe4000001ff00 */
[----:B------:R-:W-:Y:S02]  /*9560*/  CS2R R32, SRZ ;  /* 0x0000000000207805 */ /* 0x000fe4000001ff00 */
[----:B------:R-:W-:Y:S01]  /*9570*/  CS2R R34, SRZ ;  /* 0x0000000000227805 */ /* 0x000fe2000001ff00 */
[----:B------:R-:W-:Y:S02]  /*9580*/  @!P2 IMAD.SHL.U32 R37, R16, 0x2, RZ ;  /* 0x000000021025a824 */ /* 0x000fe400078e00ff */
[----:B------:R-:W-:Y:S02]  /*9590*/  @!P3 SHF.L.U32 R49, R155, 0x3, RZ ;  /* 0x000000039b31b819 */ /* 0x000fe400000006ff */
[----:B------:R-:W-:Y:S01]  /*95a0*/  @!P4 IMAD.SHL.U32 R41, R156, 0x8, RZ ;  /* 0x000000089c29c824 */ /* 0x000fe200078e00ff */
[----:B------:R-:W-:-:S02]  /*95b0*/  @!P2 IADD3 R38, P0, R0, R37, RZ ;  /* 0x000000250026a210 */ /* 0x000fc40007f1e0ff */
[----:B------:R-:W-:Y:S01]  /*95c0*/  @!P2 IADD3 R36, P1, R20, R37, RZ ;  /* 0x000000251424a210 */ /* 0x000fe20007f3e0ff */
[----:B------:R-:W-:Y:S01]  /*95d0*/  @!P3 IMAD.WIDE R42, R49, 0x2, R4 ;  /* 0x00000002312ab825 */ /* 0x000fe200078e0204 */
[----:B------:R-:W-:Y:S02]  /*95e0*/  @!P2 SHF.L.U64.HI R0, R16, 0x1, R17 ;  /* 0x000000011000a819 */ /* 0x000fe40000010211 */
[----:B------:R-:W-:Y:S02]  /*95f0*/  CS2R R12, SRZ ;  /* 0x00000000000c7805 */ /* 0x000fe4000001ff00 */
[----:B------:R-:W-:Y:S01]  /*9600*/  CS2R R14, SRZ ;  /* 0x00000000000e7805 */ /* 0x000fe2000001ff00 */
[----:B------:R-:W-:Y:S01]  /*9610*/  @!P4 IMAD.WIDE R46, R41, 0x2, R4 ;  /* 0x00000002292ec825 */ /* 0x000fe200078e0204 */
[----:B------:R-:W-:Y:S02]  /*9620*/  CS2R R24, SRZ ;  /* 0x0000000000187805 */ /* 0x000fe4000001ff00 */
[----:B------:R-:W-:-:S02]  /*9630*/  CS2R R26, SRZ ;  /* 0x00000000001a7805 */ /* 0x000fc4000001ff00 */
[----:B------:R-:W-:Y:S02]  /*9640*/  CS2R R4, SRZ ;  /* 0x0000000000047805 */ /* 0x000fe4000001ff00 */
[----:B------:R-:W-:Y:S01]  /*9650*/  CS2R R6, SRZ ;  /* 0x0000000000067805 */ /* 0x000fe2000001ff00 */
[--C-:B----4-:R-:W-:Y:S01]  /*9660*/  @!P3 IMAD.WIDE R48, R49, 0x2, R20.reuse ;  /* 0x000000023130b825 */ /* 0x110fe200078e0214 */
        /* <DEDUP_REMOVED lines=9> */
.L_x_10498:
[----:B------:R-:W-:Y:S05]  /*9700*/  BSYNC B1 ;  /* 0x0000000000017941 */ /* 0x000fea0003800000 */
.L_x_10497:
[----:B------:R-:W-:Y:S01]  /*9710*/  ULEA.HI UR4, UR37, UR37, URZ, 0x1 ;  /* 0x0000002525047291 */ /* 0x000fe2000f8f083f */
[----:B--2--5:R-:W-:Y:S01]  /*9720*/  IMAD.MOV.U32 R3, RZ, RZ, R5 ;  /* 0x000000ffff037224 */ /* 0x024fe200078e0005 */
[----:B---3--:R-:W-:Y:S01]  /*9730*/  MOV R0, R4 ;  /* 0x0000000400007202 */ /* 0x008fe20000000f00 */
[----:B------:R-:W-:Y:S01]  /*9740*/  IMAD.MOV.U32 R20, RZ, RZ, R6 ;  /* 0x000000ffff147224 */ /* 0x000fe200078e0006 */
[----:B------:R-:W-:Y:S01]  /*9750*/  ULOP3.LUT UR4, UR4, 0xfffffffe, URZ, 0xc0, !UPT ;  /* 0xfffffffe04047892 */ /* 0x000fe2000f8ec03f */
[----:B----4-:R-:W-:Y:S01]  /*9760*/  IMAD.MOV.U32 R21, RZ, RZ, R9 ;  /* 0x000000ffff157224 */ /* 0x010fe200078e0009 */
[----:B------:R-:W-:Y:S01]  /*9770*/  PRMT R61, R3, 0x7610, R61 ;  /* 0x00007610033d7816 */ /* 0x000fe2000000003d */
[----:B0-----:R-:W-:Y:S01]  /*9780*/  IMAD.MOV.U32 R36, RZ, RZ, R13 ;  /* 0x000000ffff247224 */ /* 0x001fe200078e000d */
[----:B------:R-:W-:Y:S01]  /*9790*/  UIADD3 UR4, UR37, -UR4, URZ ;  /* 0x8000000425047290 */ /* 0x000fe2000fffe03f */
[----:B------:R-:W-:Y:S01]  /*97a0*/  PRMT R62, R0, 0x7610, R62 ;  /* 0x00007610003e7816 */ /* 0x000fe2000000003e */
[----:B------:R-:W-:Y:S01]  /*97b0*/  IMAD.MOV.U32 R37, RZ, RZ, R25 ;  /* 0x000000ffff257224 */ /* 0x000fe200078e0019 */
        /* <DEDUP_REMOVED lines=9> */
[----:B------:R-:W-:Y:S01]  /*9850*/  IMAD.MOV.U32 R38, RZ, RZ, R29 ;  /* 0x000000ffff267224 */ /* 0x000fe200078e001d */
[----:B------:R-:W-:Y:S01]  /*9860*/  PRMT R47, R20, 0x5410, R21 ;  /* 0x00005410142f7816 */ /* 0x000fe20000000015 */
[----:B------:R-:W-:Y:S01]  /*9870*/  IMAD.MOV.U32 R21, RZ, RZ, R12 ;  /* 0x000000ffff157224 */ /* 0x000fe200078e000c */
[----:B------:R-:W0:Y:S01]  /*9880*/  SYNCS.PHASECHK.TRANS64.TRYWAIT P0, [R2+URZ+0x2d800], R3 ;  /* 0x02d80003020075a7 */ /* 0x000e22000800017f */
[----:B------:R-:W-:Y:S01]  /*9890*/  MOV R20, R11 ;  /* 0x0000000b00147202 */ /* 0x000fe20000000f00 */
[----:B------:R-:W-:Y:S01]  /*98a0*/  BSSY B1, `(.L_x_10499) ;  /* 0x0000017000017945 */ /* 0x000fe20003800000 */
[----:B------:R-:W-:Y:S01]  /*98b0*/  PRMT R49, R37, 0x5410, R38 ;  /* 0x0000541025317816 */ /* 0x000fe20000000026 */
[----:B------:R-:W-:Y:S01]  /*98c0*/  IMAD.MOV.U32 R37, RZ, RZ, R32 ;  /* 0x000000ffff257224 */ /* 0x000fe200078e0020 */
[----:B------:R-:W-:Y:S01]  /*98d0*/  PRMT R48, R0, 0x5410, R20 ;  /* 0x0000541000307816 */ /* 0x000fe20000000014 */
[----:B------:R-:W-:Y:S01]  /*98e0*/  IMAD.MOV.U32 R20, RZ, RZ, R14 ;  /* 0x000000ffff147224 */ /* 0x000fe200078e000e */
[----:B------:R-:W-:Y:S01]  /*98f0*/  PRMT R0, R21, 0x5410, R36 ;  /* 0x0000541015007816 */ /* 0x000fe20000000024 */
[----:B------:R-:W-:Y:S01]  /*9900*/  IMAD.MOV.U32 R36, RZ, RZ, R24 ;  /* 0x000000ffff247224 */ /* 0x000fe200078e0018 */
[----:B------:R-:W-:Y:S01]  /*9910*/  MOV R21, R15 ;  /* 0x0000000f00157202 */ /* 0x000fe20000000f00 */
[----:B------:R-:W-:Y:S01]  /*9920*/  IMAD.MOV.U32 R38, RZ, RZ, R33 ;  /* 0x000000ffff267224 */ /* 0x000fe200078e0021 */
[----:B------:R-:W-:-:S02]  /*9930*/  VIMNMX R45, R45, 0xc0, PT ;  /* 0x000000c02d2d7848 */ /* 0x000fc40003fe0100 */
[----:B------:R-:W-:Y:S01]  /*9940*/  PRMT R20, R20, 0x5410, R21 ;  /* 0x0000541014147816 */ /* 0x000fe20000000015 */
[----:B------:R-:W-:Y:S01]  /*9950*/  IMAD.MOV.U32 R21, RZ, RZ, R26 ;  /* 0x000000ffff157224 */ /* 0x000fe200078e001a */
[----:B------:R-:W-:Y:S02]  /*9960*/  PRMT R58, R36, 0x7610, R58 ;  /* 0x00007610243a7816 */ /* 0x000fe4000000003a */
[----:B------:R-:W-:Y:S02]  /*9970*/  MOV R36, R27 ;  /* 0x0000001b00247202 */ /* 0x000fe40000000f00 */
[----:B------:R-:W-:Y:S02]  /*9980*/  ISETP.GE.AND P1, PT, R140, R45, PT ;  /* 0x0000002d8c00720c */ /* 0x000fe40003f26270 */
[----:B------:R-:W-:Y:S01]  /*9990*/  PRMT R67, R21, 0x5410, R36 ;  /* 0x0000541015437816 */ /* 0x000fe20000000024 */
[----:B------:R-:W-:Y:S01]  /*99a0*/  IMAD.MOV.U32 R21, RZ, RZ, R30 ;  /* 0x000000ffff157224 */ /* 0x000fe200078e001e */
[----:B------:R-:W-:-:S04]  /*99b0*/  MOV R36, R31 ;  /* 0x0000001f00247202 */ /* 0x000fc80000000f00 */
[----:B------:R-:W-:Y:S01]  /*99c0*/  PRMT R50, R21, 0x5410, R36 ;  /* 0x0000541015327816 */ /* 0x000fe20000000024 */
[----:B------:R-:W-:Y:S01]  /*99d0*/  IMAD.MOV.U32 R36, RZ, RZ, R34 ;  /* 0x000000ffff247224 */ /* 0x000fe200078e0022 */
[----:B------:R-:W-:Y:S02]  /*99e0*/  PRMT R21, R37, 0x5410, R38 ;  /* 0x0000541025157816 */ /* 0x000fe40000000026 */
[----:B------:R-:W-:Y:S01]  /*99f0*/  MOV R37, R35 ;  /* 0x0000002300257202 */ /* 0x000fe20000000f00 */
[----:B0-----:R-:W-:Y:S06]  /*9a00*/  @!P0 BRA `(.L_x_10500) ;  /* 0x0000010800b88947 */ /* 0x001fec0003800000 */
.L_x_10696:
[----:B------:R-:W-:Y:S05]  /*9a10*/  BSYNC B1 ;  /* 0x0000000000017941 */ /* 0x000fea0003800000 */
.L_x_10499:
[----:B------:R-:W-:Y:S01]  /*9a20*/  PRMT R45, R36, 0x5410, R37 ;  /* 0x00005410242d7816 */ /* 0x000fe20000000025 */
[----:B------:R-:W-:Y:S06]  /*9a30*/  @P1 BRA `(.L_x_10485) ;  /* 0x0000001000bc1947 */ /* 0x000fec0003800000 */
[----:B0-----:R-:W0:Y:S01]  /*9a40*/  LDC R3, c[0x0][0x3f4] ;  /* 0x0000fd00ff037b82 */ /* 0x001e220000000800 */
[C---:B------:R-:W-:Y:S01]  /*9a50*/  VIADD R36, R16.reuse, 0x10 ;  /* 0x0000001010247836 */ /* 0x040fe20000000000 */
[----:B------:R-:W-:Y:S01]  /*9a60*/  BSSY B1, `(.L_x_10501) ;  /* 0x000006a000017945 */ /* 0x000fe20003800000 */
[C---:B------:R-:W-:Y:S01]  /*9a70*/  VIADD R38, R16.reuse, 0x20 ;  /* 0x0000002010267836 */ /* 0x040fe20000000000 */
[-C--:B0-----:R-:W-:Y:S02]  /*9a80*/  ISETP.GE.AND P0, PT, R16, R3.reuse, PT ;  /* 0x000000031000720c */ /* 0x081fe40003f06270 */
[-C--:B------:R-:W-:Y:S02]  /*9a90*/  ISETP.GE.AND P1, PT, R36, R3.reuse, PT ;  /* 0x000000032400720c */ /* 0x080fe40003f26270 */
[----:B------:R-:W-:-:S09]  /*9aa0*/  ISETP.GE.AND P2, PT, R38, R3, PT ;  /* 0x000000032600720c */ /* 0x000fd20003f46270 */
[----:B------:R-:W-:Y:S05]  /*9ab0*/  @P0 BRA `(.L_x_10502) ;  /* 0x0000000400900947 */ /* 0x000fea0003800000 */
[----:B------:R-:W2:Y:S01]  /*9ac0*/  LDL R69, [R1+0xb0] ;  /* 0x0000b00001457983 */ /* 0x000ea20000100800 */
[----:B------:R-:W0:Y:S02]  /*9ad0*/  S2R R39, SR_TID.X ;  /* 0x0000000000277919 */ /* 0x000e240000002100 */
[----:B0-----:R-:W-:-:S05]  /*9ae0*/  VIADD R40, R39, 0xffffff80 ;  /* 0xffffff8027287836 */ /* 0x001fca0000000000 */
[----:B------:R-:W-:-:S04]  /*9af0*/  LEA.HI R39, R40, R40, RZ, 0x1 ;  /* 0x0000002828277211 */ /* 0x000fc800078f08ff */
[----:B------:R-:W-:-:S04]  /*9b00*/  LOP3.LUT R39, R39, 0xfffffffe, RZ, 0xc0, !PT ;  /* 0xfffffffe27277812 */ /* 0x000fc800078ec0ff */
[----:B------:R-:W-:-:S04]  /*9b10*/  IADD3 R39, R40, -R39, RZ ;  /* 0x8000002728277210 */ /* 0x000fc80007ffe0ff */
[----:B------:R-:W-:-:S04]  /*9b20*/  LEA.HI R36, R3, R39, RZ, 0x1d ;  /* 0x0000002703247211 */ /* 0x000fc800078fe8ff */
[----:B------:R-:W-:-:S04]  /*9b30*/  SHF.R.S32.HI R37, RZ, 0x1f, R36 ;  /* 0x0000001fff257819 */ /* 0x000fc80000011424 */
[----:B------:R-:W-:Y:S01]  /*9b40*/  LEA.HI R38, R37, R36, RZ, 0x2 ;  /* 0x0000002425267211 */ /* 0x000fe200078f10ff */
[----:B------:R-:W-:-:S03]  /*9b50*/  IMAD.SHL.U32 R37, R36, 0x8, RZ ;  /* 0x0000000824257824 */ /* 0x000fc600078e00ff */
[----:B------:R-:W-:Y:S02]  /*9b60*/  SHF.R.S32.HI R38, RZ, 0x2, R38 ;  /* 0x00000002ff267819 */ /* 0x000fe40000011426 */
[----:B------:R-:W-:-:S03]  /*9b70*/  LOP3.LUT R36, R142, 0x18, R37, 0xf8, !PT ;  /* 0x000000188e247812 */ /* 0x000fc600078ef825 */
[----:B------:R-:W-:Y:S01]  /*9b80*/  IMAD R40, R38, 0x1800, R151 ;  /* 0x0000180026287824 */ /* 0x000fe200078e0297 */
[----:B------:R-:W-:-:S05]  /*9b90*/  LOP3.LUT R41, R36, R143, RZ, 0x3c, !PT ;  /* 0x0000008f24297212 */ /* 0x000fca00078e3cff */
[----:B------:R-:W-:-:S04]  /*9ba0*/  IMAD.IADD R41, R40, 0x1, R41 ;  /* 0x0000000128297824 */ /* 0x000fc800078e0229 */
[----:B------:R-:W-:-:S05]  /*9bb0*/  IMAD R46, R41, 0x2, R2 ;  /* 0x00000002292e7824 */ /* 0x000fca00078e0202 */
[----:B------:R-:W0:Y:S01]  /*9bc0*/  LDS.128 R40, [R46+0xc400] ;  /* 0x00c400002e287984 */ /* 0x000e220000000c00 */
[----:B------:R-:W-:Y:S02]  /*9bd0*/  SHF.R.U32.HI R64, RZ, 0x10, R5 ;  /* 0x00000010ff407819 */ /* 0x000fe40000011605 */
[--C-:B------:R-:W-:Y:S02]  /*9be0*/  SHF.R.U64 R24, R24, 0x10, R25.reuse ;  /* 0x0000001018187819 */ /* 0x100fe40000001219 */
[----:B------:R-:W-:Y:S02]  /*9bf0*/  SHF.R.U32.HI R60, RZ, 0x10, R25 ;  /* 0x00000010ff3c7819 */ /* 0x000fe40000011619 */
[----:B------:R-:W-:Y:S01]  /*9c00*/  SHF.R.U64 R25, R4, 0x10, R5 ;  /* 0x0000001004197819 */ /* 0x000fe20000001205 */
[----:B------:R-:W-:Y:S01]  /*9c10*/  HADD2.F32 R61, -RZ, R61.H0_H0 ;  /* 0x2000003dff3d7230 */ /* 0x000fe20000004100 */
[--C-:B------:R-:W-:Y:S01]  /*9c20*/  SHF.R.U64 R4, R26, 0x10, R27.reuse ;  /* 0x000000101a047819 */ /* 0x100fe2000000121b */
[----:B------:R-:W-:Y:S01]  /*9c30*/  HADD2.F32 R64, -RZ, R64.H0_H0 ;  /* 0x20000040ff407230 */ /* 0x000fe20000004100 */
[----:B------:R-:W-:-:S02]  /*9c40*/  SHF.R.U32.HI R51, RZ, 0x10, R27 ;  /* 0x00000010ff337819 */ /* 0x000fc4000001161b */
[--C-:B------:R-:W-:Y:S01]  /*9c50*/  SHF.R.U64 R5, R6, 0x10, R7.reuse ;  /* 0x0000001006057819 */ /* 0x100fe20000001207 */
[----:B------:R-:W-:Y:S02]  /*9c60*/  HADD2.F32 R59, -RZ, R59.H0_H0 ;  /* 0x2000003bff3b7230 */ /* 0x000fe40000004100 */
[----:B------:R-:W-:Y:S02]  /*9c70*/  HADD2.F32 R60, -RZ, R60.H0_H0 ;  /* 0x2000003cff3c7230 */ /* 0x000fe40000004100 */
[----:B------:R-:W-:Y:S02]  /*9c80*/  HADD2.F32 R62, -RZ, R62.H0_H0 ;  /* 0x2000003eff3e7230 */ /* 0x000fe40000004100 */
[----:B------:R-:W-:Y:S01]  /*9c90*/  HADD2.F32 R58, -RZ, R58.H0_H0 ;  /* 0x2000003aff3a7230 */ /* 0x000fe20000004100 */
[----:B------:R-:W-:Y:S01]  /*9ca0*/  SHF.R.U32.HI R52, RZ, 0x10, R7 ;  /* 0x00000010ff347819 */ /* 0x000fe20000011607 */
[--C-:B0-----:R-:W-:Y:S02]  /*9cb0*/  HADD2.F32 R6, -RZ, R41.reuse.H0_H0 ;  /* 0x20000029ff067230 */ /* 0x101fe40000004100 */
[----:B------:R-:W-:-:S02]  /*9cc0*/  HADD2.F32 R27, -RZ, R41.H1_H1 ;  /* 0x30000029ff1b7230 */ /* 0x000fc40000004100 */
[----:B------:R-:W-:Y:S02]  /*9cd0*/  HADD2.F32 R41, -RZ, R40.H0_H0 ;  /* 0x20000028ff297230 */ /* 0x000fe40000004100 */
[C---:B------:R-:W-:Y:S01]  /*9ce0*/  FMUL.FTZ R63, R6.reuse, R61 ;  /* 0x0000003d063f7220 */ /* 0x040fe20000410000 */
[----:B------:R-:W-:Y:S01]  /*9cf0*/  FMUL.FTZ R65, R6, R59 ;  /* 0x0000003b06417220 */ /* 0x000fe20000410000 */
[C---:B------:R-:W-:Y:S01]  /*9d00*/  FMUL.FTZ R66, R27.reuse, R64 ;  /* 0x000000401b427220 */ /* 0x040fe20000410000 */
[----:B------:R-:W-:Y:S01]  /*9d10*/  FMUL.FTZ R68, R27, R60 ;  /* 0x0000003c1b447220 */ /* 0x000fe20000410000 */
[----:B------:R-:W-:Y:S02]  /*9d20*/  HADD2.F32 R56, -RZ, R42.H0_H0 ;  /* 0x2000002aff387230 */ /* 0x000fe40000004100 */
[--C-:B------:R-:W-:Y:S02]  /*9d30*/  HADD2.F32 R57, -RZ, R43.reuse.H0_H0 ;  /* 0x2000002bff397230 */ /* 0x100fe40000004100 */
[----:B------:R-:W-:-:S02]  /*9d40*/  HADD2.F32 R43, -RZ, R43.H1_H1 ;  /* 0x3000002bff2b7230 */ /* 0x000fc40000004100 */
[----:B------:R-:W-:Y:S02]  /*9d50*/  HADD2.F32 R40, -RZ, R40.H1_H1 ;  /* 0x30000028ff287230 */ /* 0x000fe40000004100 */
[----:B------:R-:W-:Y:S02]  /*9d60*/  HADD2.F32 R42, -RZ, R42.H1_H1 ;  /* 0x3000002aff2a7230 */ /* 0x000fe40000004100 */
[----:B------:R-:W-:Y:S01]  /*9d70*/  HADD2.F32 R25, -RZ, R25.H0_H0 ;  /* 0x20000019ff197230 */ /* 0x000fe20000004100 */
[----:B--2---:R-:W0:Y:S02]  /*9d80*/  LDS.128 R36, [R69] ;  /* 0x0000000045247984 */ /* 0x004e240000000c00 */
[--C-:B0-----:R-:W-:Y:S02]  /*9d90*/  HADD2.F32 R26, -RZ, R37.reuse.H0_H0 ;  /* 0x20000025ff1a7230 */ /* 0x101fe40000004100 */
[----:B------:R-:W-:Y:S02]  /*9da0*/  HADD2.F32 R53, -RZ, R37.H1_H1 ;  /* 0x30000025ff357230 */ /* 0x000fe40000004100 */
[----:B------:R-:W-:-:S02]  /*9db0*/  HADD2.F32 R55, -RZ, R36.H0_H0 ;  /* 0x20000024ff377230 */ /* 0x000fc40000004100 */
[C---:B------:R-:W-:Y:S01]  /*9dc0*/  FFMA.FTZ R6, R26.reuse, R59, -R63 ;  /* 0x0000003b1a067223 */ /* 0x040fe2000001083f */
[----:B------:R-:W-:Y:S01]  /*9dd0*/  FFMA.FTZ R26, R26, R61, R65 ;  /* 0x0000003d1a1a7223 */ /* 0x000fe20000010041 */
[----:B------:R-:W-:Y:S01]  /*9de0*/  FFMA.FTZ R27, R53, R60, -R66 ;  /* 0x0000003c351b7223 */ /* 0x000fe20000010842 */
[C---:B------:R-:W-:Y:S01]  /*9df0*/  FMUL.FTZ R60, R41.reuse, R62 ;  /* 0x0000003e293c7220 */ /* 0x040fe20000410000 */
[----:B------:R-:W-:Y:S02]  /*9e00*/  HADD2.F32 R59, -RZ, R54.H1_H1 ;  /* 0x30000036ff3b7230 */ /* 0x000fe40000004100 */
[----:B------:R-:W-:Y:S01]  /*9e10*/  FMUL.FTZ R61, R41, R58 ;  /* 0x0000003a293d7220 */ /* 0x000fe20000410000 */
[----:B------:R-:W-:Y:S01]  /*9e20*/  FFMA.FTZ R41, R53, R64, R68 ;  /* 0x0000004035297223 */ /* 0x000fe20000010044 */
[C---:B------:R-:W-:Y:S01]  /*9e30*/  FFMA.FTZ R53, R55.reuse, R58, -R60 ;  /* 0x0000003a37357223 */ /* 0x040fe2000001083c */
[----:B------:R-:W-:Y:S02]  /*9e40*/  HADD2.F32 R37, -RZ, R38.H0_H0 ;  /* 0x20000026ff257230 */ /* 0x000fe40000004100 */
[----:B------:R-:W-:Y:S01]  /*9e50*/  FFMA.FTZ R61, R55, R62, R61 ;  /* 0x0000003e373d7223 */ /* 0x000fe2000001003d */
[----:B------:R-:W-:-:S02]  /*9e60*/  HADD2.F32 R58, -RZ, R67.H0_H0 ;  /* 0x20000043ff3a7230 */ /* 0x000fc40000004100 */
[C---:B------:R-:W-:Y:S01]  /*9e70*/  FMUL.FTZ R62, R56.reuse, R59 ;  /* 0x0000003b383e7220 */ /* 0x040fe20000410000 */
[----:B------:R-:W-:Y:S02]  /*9e80*/  HADD2.F32 R54, -RZ, R54.H0_H0 ;  /* 0x20000036ff367230 */ /* 0x000fe40000004100 */
[----:B------:R-:W-:Y:S02]  /*9e90*/  HADD2.F32 R60, -RZ, R67.H1_H1 ;  /* 0x30000043ff3c7230 */ /* 0x000fe40000004100 */
[-C--:B------:R-:W-:Y:S01]  /*9ea0*/  FMUL.FTZ R64, R56, R58.reuse ;  /* 0x0000003a38407220 */ /* 0x080fe20000410000 */
[----:B------:R-:W-:Y:S01]  /*9eb0*/  FFMA.FTZ R62, R37, R58, -R62 ;  /* 0x0000003a253e7223 */ /* 0x000fe2000001083e */
[----:B------:R-:W-:Y:S02]  /*9ec0*/  HADD2.F32 R7, -RZ, R39.H0_H0 ;  /* 0x20000027ff077230 */ /* 0x000fe40000004100 */
[----:B------:R-:W-:Y:S01]  /*9ed0*/  FMUL.FTZ R58, R57, R54 ;  /* 0x00000036393a7220 */ /* 0x000fe20000410000 */
[----:B------:R-:W-:-:S02]  /*9ee0*/  HADD2.F32 R56, -RZ, R52.H0_H0 ;  /* 0x20000034ff387230 */ /* 0x000fc40000004100 */
[----:B------:R-:W-:Y:S01]  /*9ef0*/  FMUL.FTZ R57, R57, R60 ;  /* 0x0000003c39397220 */ /* 0x000fe20000410000 */
[----:B------:R-:W-:Y:S02]  /*9f00*/  HADD2.F32 R52, -RZ, R51.H0_H0 ;  /* 0x20000033ff347230 */ /* 0x000fe40000004100 */
[----:B------:R-:W-:Y:S01]  /*9f10*/  FFMA.FTZ R64, R37, R59, R64 ;  /* 0x0000003b25407223 */ /* 0x000fe20000010040 */
[----:B------:R-:W-:Y:S02]  /*9f20*/  HADD2.F32 R39, -RZ, R39.H1_H1 ;  /* 0x30000027ff277230 */ /* 0x000fe40000004100 */
[----:B------:R-:W-:Y:S01]  /*9f30*/  FFMA.FTZ R57, R7, R54, R57 ;  /* 0x0000003607397223 */ /* 0x000fe20000010039 */
[----:B------:R-:W-:Y:S01]  /*9f40*/  FMUL.FTZ R66, R43, R56 ;  /* 0x000000382b427220 */ /* 0x000fe20000410000 */
[----:B------:R-:W-:Y:S01]  /*9f50*/  FFMA.FTZ R58, R7, R60, -R58 ;  /* 0x0000003c073a7223 */ /* 0x000fe2000001083a */
[----:B------:R-:W-:Y:S01]  /*9f60*/  FMUL.FTZ R54, R43, R52 ;  /* 0x000000342b367220 */ /* 0x000fe20000410000 */
[----:B------:R-:W-:-:S02]  /*9f70*/  HADD2.F32 R37, -RZ, R5.H0_H0 ;  /* 0x20000005ff257230 */ /* 0x000fc40000004100 */
[----:B------:R-:W-:Y:S02]  /*9f80*/  HADD2.F32 R7, -RZ, R24.H0_H0 ;  /* 0x20000018ff077230 */ /* 0x000fe40000004100 */
[----:B------:R-:W-:Y:S02]  /*9f90*/  HADD2.F32 R5, -RZ, R4.H0_H0 ;  /* 0x20000004ff057230 */ /* 0x000fe40000004100 */
[C---:B------:R-:W-:Y:S01]  /*9fa0*/  FFMA.FTZ R51, R39.reuse, R52, -R66 ;  /* 0x0000003427337223 */ /* 0x040fe20000010842 */
[----:B------:R-:W-:Y:S02]  /*9fb0*/  HADD2.F32 R36, -RZ, R36.H1_H1 ;  /* 0x30000024ff247230 */ /* 0x000fe40000004100 */
        /* <DEDUP_REMOVED lines=20> */
.L_x_10502:
[----:B------:R-:W-:Y:S05]  /*a100*/  BSYNC B1 ;  /* 0x0000000000017941 */ /* 0x000fea0003800000 */
.L_x_10501:
[----:B------:R-:W-:Y:S04]  /*a110*/  BSSY B1, `(.L_x_10503) ;  /* 0x0000061000017945 */ /* 0x000fe80003800000 */
[----:B------:R-:W-:Y:S05]  /*a120*/  @P1 BRA `(.L_x_10504) ;  /* 0x00000004007c1947 */ /* 0x000fea0003800000 */
[----:B------:R-:W2:Y:S01]  /*a130*/  LDL R57, [R1+0xac] ;  /* 0x0000ac0001397983 */ /* 0x000ea20000100800 */
[----:B0-----:R-:W-:Y:S01]  /*a140*/  LEA.HI R4, R3, R155, RZ, 0x1d ;  /* 0x0000009b03047211 */ /* 0x001fe200078fe8ff */
[----:B------:R-:W-:Y:S01]  /*a150*/  HADD2.F32 R41, -RZ, R49.H1_H1 ;  /* 0x30000031ff297230 */ /* 0x000fe20000004100 */
[----:B------:R-:W-:Y:S01]  /*a160*/  SHF.R.U32.HI R46, RZ, 0x10, R9 ;  /* 0x00000010ff2e7819 */ /* 0x000fe20000011609 */
[----:B------:R-:W-:Y:S01]  /*a170*/  HADD2.F32 R43, -RZ, R47.H1_H1 ;  /* 0x3000002fff2b7230 */ /* 0x000fe20000004100 */
[----:B------:R-:W-:Y:S02]  /*a180*/  SHF.R.S32.HI R5, RZ, 0x1f, R4 ;  /* 0x0000001fff057819 */ /* 0x000fe40000011404 */
[----:B------:R-:W-:Y:S01]  /*a190*/  SHF.R.U64 R28, R28, 0x10, R29 ;  /* 0x000000101c1c7819 */ /* 0x000fe2000000121d */
[----:B------:R-:W-:Y:S01]  /*a1a0*/  HADD2.F32 R46, -RZ, R46.H0_H0 ;  /* 0x2000002eff2e7230 */ /* 0x000fe20000004100 */
[----:B------:R-:W-:Y:S02]  /*a1b0*/  LEA.HI R6, R5, R4, RZ, 0x2 ;  /* 0x0000000405067211 */ /* 0x000fe400078f10ff */
[----:B------:R-:W-:-:S02]  /*a1c0*/  SHF.L.U32 R5, R4, 0x3, RZ ;  /* 0x0000000304057819 */ /* 0x000fc400000006ff */
[----:B------:R-:W-:Y:S02]  /*a1d0*/  SHF.R.S32.HI R6, RZ, 0x2, R6 ;  /* 0x00000002ff067819 */ /* 0x000fe40000011406 */
[----:B------:R-:W-:Y:S02]  /*a1e0*/  LOP3.LUT R4, R142, 0x18, R5, 0xf8, !PT ;  /* 0x000000188e047812 */ /* 0x000fe400078ef805 */
[----:B------:R-:W-:Y:S01]  /*a1f0*/  SHF.R.U32.HI R42, RZ, 0x10, R29 ;  /* 0x00000010ff2a7819 */ /* 0x000fe2000001161d */
[----:B------:R-:W-:Y:S01]  /*a200*/  IMAD R24, R6, 0x1800, R151 ;  /* 0x0000180006187824 */ /* 0x000fe200078e0297 */
[----:B------:R-:W-:Y:S02]  /*a210*/  LOP3.LUT R25, R4, R143, RZ, 0x3c, !PT ;  /* 0x0000008f04197212 */ /* 0x000fe400078e3cff */
[----:B------:R-:W-:Y:S02]  /*a220*/  SHF.R.U64 R29, R8, 0x10, R9 ;  /* 0x00000010081d7819 */ /* 0x000fe40000001209 */
[----:B------:R-:W-:Y:S01]  /*a230*/  SHF.R.U64 R9, R10, 0x10, R11 ;  /* 0x000000100a097819 */ /* 0x000fe2000000120b */
[----:B------:R-:W-:Y:S01]  /*a240*/  IMAD.IADD R25, R24, 0x1, R25 ;  /* 0x0000000118197824 */ /* 0x000fe200078e0219 */
[----:B------:R-:W-:Y:S01]  /*a250*/  SHF.R.U32.HI R55, RZ, 0x10, R11 ;  /* 0x00000010ff377819 */ /* 0x000fe2000001160b */
[----:B------:R-:W-:Y:S01]  /*a260*/  HADD2.F32 R29, -RZ, R29.H0_H0 ;  /* 0x2000001dff1d7230 */ /* 0x000fe20000004100 */
[--C-:B------:R-:W-:Y:S01]  /*a270*/  SHF.R.U64 R8, R30, 0x10, R31.reuse ;  /* 0x000000101e087819 */ /* 0x100fe2000000121f */
        /* <DEDUP_REMOVED lines=11> */
[----:B------:R-:W-:Y:S02]  /*a330*/  HADD2.F32 R39, -RZ, R26.H0_H0 ;  /* 0x2000001aff277230 */ /* 0x000fe40000004100 */
[----:B------:R-:W-:Y:S01]  /*a340*/  FMUL.FTZ R54, R38, R37 ;  /* 0x0000002526367220 */ /* 0x000fe20000410000 */
[--C-:B------:R-:W-:Y:S02]  /*a350*/  HADD2.F32 R40, -RZ, R27.reuse.H0_H0 ;  /* 0x2000001bff287230 */ /* 0x100fe40000004100 */
[----:B------:R-:W-:Y:S01]  /*a360*/  FMUL.FTZ R38, R25, R42 ;  /* 0x0000002a19267220 */ /* 0x000fe20000410000 */
[----:B------:R-:W-:Y:S02]  /*a370*/  HADD2.F32 R27, -RZ, R27.H1_H1 ;  /* 0x3000001bff1b7230 */ /* 0x000fe40000004100 */
[----:B------:R-:W-:-:S02]  /*a380*/  HADD2.F32 R24, -RZ, R24.H1_H1 ;  /* 0x30000018ff187230 */ /* 0x000fc40000004100 */
[----:B------:R-:W-:Y:S01]  /*a390*/  HADD2.F32 R26, -RZ, R26.H1_H1 ;  /* 0x3000001aff1a7230 */ /* 0x000fe20000004100 */
[----:B--2---:R-:W0:Y:S02]  /*a3a0*/  LDS.128 R4, [R57] ;  /* 0x0000000039047984 */ /* 0x004e240000000c00 */
[--C-:B0-----:R-:W-:Y:S02]  /*a3b0*/  HADD2.F32 R10, -RZ, R5.reuse.H0_H0 ;  /* 0x20000005ff0a7230 */ /* 0x101fe40000004100 */
[----:B------:R-:W-:Y:S02]  /*a3c0*/  HADD2.F32 R11, -RZ, R5.H1_H1 ;  /* 0x30000005ff0b7230 */ /* 0x000fe40000004100 */
[----:B------:R-:W-:Y:S02]  /*a3d0*/  HADD2.F32 R5, -RZ, R4.H0_H0 ;  /* 0x20000004ff057230 */ /* 0x000fe40000004100 */
[C---:B------:R-:W-:Y:S01]  /*a3e0*/  FFMA.FTZ R51, R10.reuse, R41, -R51 ;  /* 0x000000290a337223 */ /* 0x040fe20000010833 */
[----:B------:R-:W-:Y:S01]  /*a3f0*/  FFMA.FTZ R53, R10, R43, R53 ;  /* 0x0000002b0a357223 */ /* 0x000fe20000010035 */
[----:B------:R-:W-:-:S02]  /*a400*/  HADD2.F32 R10, -RZ, R49.H0_H0 ;  /* 0x20000031ff0a7230 */ /* 0x000fc40000004100 */
[C---:B------:R-:W-:Y:S01]  /*a410*/  FFMA.FTZ R52, R11.reuse, R37, -R52 ;  /* 0x000000250b347223 */ /* 0x040fe20000010834 */
[----:B------:R-:W-:Y:S02]  /*a420*/  HADD2.F32 R37, -RZ, R48.H0_H0 ;  /* 0x20000030ff257230 */ /* 0x000fe40000004100 */
[----:B------:R-:W-:Y:S01]  /*a430*/  FFMA.FTZ R54, R11, R46, R54 ;  /* 0x0000002e0b367223 */ /* 0x000fe20000010036 */
[----:B------:R-:W-:Y:S02]  /*a440*/  HADD2.F32 R30, -RZ, R6.H0_H0 ;  /* 0x20000006ff1e7230 */ /* 0x000fe40000004100 */
[-C--:B------:R-:W-:Y:S01]  /*a450*/  FMUL.FTZ R41, R25, R10.reuse ;  /* 0x0000000a19297220 */ /* 0x080fe20000410000 */
[C---:B------:R-:W-:Y:S01]  /*a460*/  FFMA.FTZ R25, R5.reuse, R10, -R38 ;  /* 0x0000000a05197223 */ /* 0x040fe20000010826 */
[----:B------:R-:W-:Y:S02]  /*a470*/  HADD2.F32 R10, -RZ, R50.H0_H0 ;  /* 0x20000032ff0a7230 */ /* 0x000fe40000004100 */
[----:B------:R-:W-:Y:S01]  /*a480*/  FFMA.FTZ R41, R5, R42, R41 ;  /* 0x0000002a05297223 */ /* 0x000fe20000010029 */
[----:B------:R-:W-:Y:S01]  /*a490*/  FMUL.FTZ R5, R39, R37 ;  /* 0x0000002527057220 */ /* 0x000fe20000410000 */
[----:B------:R-:W-:-:S02]  /*a4a0*/  HADD2.F32 R48, -RZ, R48.H1_H1 ;  /* 0x30000030ff307230 */ /* 0x000fc40000004100 */
[-C--:B------:R-:W-:Y:S01]  /*a4b0*/  FMUL.FTZ R11, R39, R10.reuse ;  /* 0x0000000a270b7220 */ /* 0x080fe20000410000 */
[----:B------:R-:W-:Y:S02]  /*a4c0*/  HADD2.F32 R50, -RZ, R50.H1_H1 ;  /* 0x30000032ff327230 */ /* 0x000fe40000004100 */
[----:B------:R-:W-:Y:S01]  /*a4d0*/  FFMA.FTZ R39, R30, R10, -R5 ;  /* 0x0000000a1e277223 */ /* 0x000fe20000010805 */
[----:B------:R-:W-:Y:S02]  /*a4e0*/  HADD2.F32 R31, -RZ, R7.H0_H0 ;  /* 0x20000007ff1f7230 */ /* 0x000fe40000004100 */
[C---:B------:R-:W-:Y:S01]  /*a4f0*/  FMUL.FTZ R42, R40.reuse, R48 ;  /* 0x00000030282a7220 */ /* 0x040fe20000410000 */
[----:B------:R-:W-:Y:S02]  /*a500*/  HADD2.F32 R38, -RZ, R55.H0_H0 ;  /* 0x20000037ff267230 */ /* 0x000fe40000004100 */
[----:B------:R-:W-:Y:S01]  /*a510*/  FMUL.FTZ R5, R40, R50 ;  /* 0x0000003228057220 */ /* 0x000fe20000410000 */
[----:B------:R-:W-:-:S02]  /*a520*/  HADD2.F32 R10, -RZ, R56.H0_H0 ;  /* 0x20000038ff0a7230 */ /* 0x000fc40000004100 */
[----:B------:R-:W-:Y:S01]  /*a530*/  FFMA.FTZ R30, R30, R37, R11 ;  /* 0x000000251e1e7223 */ /* 0x000fe2000001000b */
[----:B------:R-:W-:Y:S02]  /*a540*/  HADD2.F32 R7, -RZ, R7.H1_H1 ;  /* 0x30000007ff077230 */ /* 0x000fe40000004100 */
[----:B------:R-:W-:Y:S01]  /*a550*/  FFMA.FTZ R42, R31, R50, -R42 ;  /* 0x000000321f2a7223 */ /* 0x000fe2000001082a */
[----:B------:R-:W-:Y:S01]  /*a560*/  FMUL.FTZ R40, R27, R38 ;  /* 0x000000261b287220 */ /* 0x000fe20000410000 */
[----:B------:R-:W-:Y:S01]  /*a570*/  FFMA.FTZ R31, R31, R48, R5 ;  /* 0x000000301f1f7223 */ /* 0x000fe20000010005 */
[-C--:B------:R-:W-:Y:S01]  /*a580*/  FMUL.FTZ R46, R27, R10.reuse ;  /* 0x0000000a1b2e7220 */ /* 0x080fe20000410000 */
[----:B------:R-:W-:Y:S02]  /*a590*/  HADD2.F32 R11, -RZ, R9.H0_H0 ;  /* 0x20000009ff0b7230 */ /* 0x000fe40000004100 */
[----:B------:R-:W-:Y:S01]  /*a5a0*/  FFMA.FTZ R37, R7, R10, -R40 ;  /* 0x0000000a07257223 */ /* 0x000fe20000010828 */
[----:B------:R-:W-:-:S02]  /*a5b0*/  HADD2.F32 R5, -RZ, R28.H0_H0 ;  /* 0x2000001cff057230 */ /* 0x000fc40000004100 */
[----:B------:R-:W-:Y:S01]  /*a5c0*/  FFMA.FTZ R46, R7, R38, R46 ;  /* 0x00000026072e7223 */ /* 0x000fe2000001002e */
[----:B------:R-:W-:Y:S02]  /*a5d0*/  HADD2.F32 R9, -RZ, R8.H0_H0 ;  /* 0x20000008ff097230 */ /* 0x000fe40000004100 */
[----:B------:R-:W-:Y:S01]  /*a5e0*/  FMUL.FTZ R7, R24, R29 ;  /* 0x0000001d18077220 */ /* 0x000fe20000410000 */
[----:B------:R-:W-:Y:S02]  /*a5f0*/  HADD2.F32 R4, -RZ, R4.H1_H1 ;  /* 0x30000004ff047230 */ /* 0x000fe40000004100 */
        /* <DEDUP_REMOVED lines=18> */
.L_x_10504:
[----:B------:R-:W-:Y:S05]  /*a720*/  BSYNC B1 ;  /* 0x0000000000017941 */ /* 0x000fea0003800000 */
.L_x_10503:
[----:B------:R-:W-:Y:S05]  /*a730*/  @P2 BRA `(.L_x_10485) ;  /* 0x00000004007c2947 */ /* 0x000fea0003800000 */
[----:B------:R-:W2:Y:S01]  /*a740*/  LDL R42, [R1+0xa8] ;  /* 0x0000a800012a7983 */ /* 0x000ea20000100800 */
[----:B------:R-:W-:Y:S01]  /*a750*/  LEA.HI R3, R3, R156, RZ, 0x1d ;  /* 0x0000009c03037211 */ /* 0x000fe200078fe8ff */
[--C-:B------:R-:W-:Y:S01]  /*a760*/  HADD2.F32 R29, -RZ, R21.reuse.H1_H1 ;  /* 0x30000015ff1d7230 */ /* 0x100fe20000004100 */
[----:B------:R-:W-:Y:S01]  /*a770*/  SHF.R.U64 R41, R32, 0x10, R33 ;  /* 0x0000001020297819 */ /* 0x000fe20000001221 */
[--C-:B------:R-:W-:Y:S01]  /*a780*/  HADD2.F32 R31, -RZ, R0.reuse.H1_H1 ;  /* 0x30000000ff1f7230 */ /* 0x100fe20000004100 */
[----:B01----:R-:W-:Y:S01]  /*a790*/  SHF.R.S32.HI R4, RZ, 0x1f, R3 ;  /* 0x0000001fff047819 */ /* 0x003fe20000011403 */
[----:B------:R-:W-:Y:S01]  /*a7a0*/  HADD2.F32 R28, -RZ, R0.H0_H0 ;  /* 0x20000000ff1c7230 */ /* 0x000fe20000004100 */
[----:B------:R-:W-:Y:S01]  /*a7b0*/  SHF.R.U32.HI R30, RZ, 0x10, R13 ;  /* 0x00000010ff1e7819 */ /* 0x000fe2000001160d */
[----:B------:R-:W-:Y:S01]  /*a7c0*/  HADD2.F32 R0, -RZ, R21.H0_H0 ;  /* 0x20000015ff007230 */ /* 0x000fe20000004100 */
[----:B------:R-:W-:Y:S01]  /*a7d0*/  LEA.HI R4, R4, R3, RZ, 0x2 ;  /* 0x0000000304047211 */ /* 0x000fe200078f10ff */
[----:B------:R-:W-:Y:S01]  /*a7e0*/  IMAD.SHL.U32 R3, R3, 0x8, RZ ;  /* 0x0000000803037824 */ /* 0x000fe200078e00ff */
[----:B------:R-:W-:Y:S01]  /*a7f0*/  SHF.R.U32.HI R32, RZ, 0x10, R33 ;  /* 0x00000010ff207819 */ /* 0x000fe20000011621 */
[----:B------:R-:W-:Y:S01]  /*a800*/  HADD2.F32 R30, -RZ, R30.H0_H0 ;  /* 0x2000001eff1e7230 */ /* 0x000fe20000004100 */
[----:B------:R-:W-:Y:S01]  /*a810*/  SHF.R.S32.HI R6, RZ, 0x2, R4 ;  /* 0x00000002ff067819 */ /* 0x000fe20000011404 */
[--C-:B------:R-:W-:Y:S01]  /*a820*/  HADD2.F32 R21, -RZ, R20.reuse.H0_H0 ;  /* 0x20000014ff157230 */ /* 0x100fe20000004100 */
[----:B------:R-:W-:Y:S01]  /*a830*/  LOP3.LUT R4, R142, 0x18, R3, 0xf8, !PT ;  /* 0x000000188e047812 */ /* 0x000fe200078ef803 */
[----:B------:R-:W-:Y:S01]  /*a840*/  HADD2.F32 R20, -RZ, R20.H1_H1 ;  /* 0x30000014ff147230 */ /* 0x000fe20000004100 */
[----:B------:R-:W-:Y:S01]  /*a850*/  SHF.R.U64 R38, R12, 0x10, R13 ;  /* 0x000000100c267819 */ /* 0x000fe2000000120d */
[----:B------:R-:W-:Y:S01]  /*a860*/  IMAD R3, R6, 0x1800, R151 ;  /* 0x0000180006037824 */ /* 0x000fe200078e0297 */
[----:B------:R-:W-:-:S02]  /*a870*/  LOP3.LUT R8, R4, R143, RZ, 0x3c, !PT ;  /* 0x0000008f04087212 */ /* 0x000fc400078e3cff */
[--C-:B------:R-:W-:Y:S02]  /*a880*/  SHF.R.U64 R40, R34, 0x10, R35.reuse ;  /* 0x0000001022287819 */ /* 0x100fe40000001223 */
[----:B------:R-:W-:Y:S02]  /*a890*/  IADD3 R3, R3, R8, RZ ;  /* 0x0000000803037210 */ /* 0x000fe40007ffe0ff */
[----:B------:R-:W-:Y:S02]  /*a8a0*/  SHF.R.U32.HI R39, RZ, 0x10, R35 ;  /* 0x00000010ff277819 */ /* 0x000fe40000011623 */
[--C-:B------:R-:W-:Y:S01]  /*a8b0*/  SHF.R.U32.HI R36, RZ, 0x10, R15.reuse ;  /* 0x00000010ff247819 */ /* 0x100fe2000001160f */
[----:B------:R-:W-:Y:S01]  /*a8c0*/  IMAD R3, R3, 0x2, R2 ;  /* 0x0000000203037824 */ /* 0x000fe200078e0202 */
[----:B------:R-:W-:-:S04]  /*a8d0*/  SHF.R.U64 R37, R14, 0x10, R15 ;  /* 0x000000100e257819 */ /* 0x000fc8000000120f */
        /* <DEDUP_REMOVED lines=20> */
[C---:B------:R-:W-:Y:S01]  /*aa20*/  FMUL.FTZ R12, R9.reuse, R28 ;  /* 0x0000001c090c7220 */ /* 0x040fe20000410000 */
[----:B------:R-:W-:Y:S01]  /*aa30*/  FMUL.FTZ R29, R9, R0 ;  /* 0x00000000091d7220 */ /* 0x000fe20000410000 */
[----:B------:R-:W-:Y:S02]  /*aa40*/  HADD2.F32 R9, -RZ, R45.H0_H0 ;  /* 0x2000002dff097230 */ /* 0x000fe40000004100 */
[----:B------:R-:W-:Y:S01]  /*aa50*/  FFMA.FTZ R32, R13, R24, -R32 ;  /* 0x000000180d207223 */ /* 0x000fe20000010820 */
[----:B------:R-:W-:Y:S01]  /*aa60*/  FFMA.FTZ R25, R5, R0, -R12 ;  /* 0x0000000005197223 */ /* 0x000fe2000001080c */
[----:B------:R-:W-:-:S02]  /*aa70*/  HADD2.F32 R14, -RZ, R6.H0_H0 ;  /* 0x20000006ff0e7230 */ /* 0x000fc40000004100 */
[----:B------:R-:W-:Y:S01]  /*aa80*/  FFMA.FTZ R29, R5, R28, R29 ;  /* 0x0000001c051d7223 */ /* 0x000fe2000001001d */
[----:B------:R-:W-:Y:S02]  /*aa90*/  HADD2.F32 R15, -RZ, R7.H0_H0 ;  /* 0x20000007ff0f7230 */ /* 0x000fe40000004100 */
[----:B------:R-:W-:Y:S01]  /*aaa0*/  FFMA.FTZ R34, R13, R30, R34 ;  /* 0x0000001e0d227223 */ /* 0x000fe20000010022 */
[----:B------:R-:W-:Y:S02]  /*aab0*/  HADD2.F32 R0, -RZ, R45.H1_H1 ;  /* 0x3000002dff007230 */ /* 0x000fe40000004100 */
[----:B------:R-:W-:Y:S01]  /*aac0*/  FMUL.FTZ R5, R26, R21 ;  /* 0x000000151a057220 */ /* 0x000fe20000410000 */
[----:B------:R-:W-:Y:S02]  /*aad0*/  HADD2.F32 R24, -RZ, R36.H0_H0 ;  /* 0x20000024ff187230 */ /* 0x000fe40000004100 */
[----:B------:R-:W-:Y:S01]  /*aae0*/  FMUL.FTZ R28, R27, R20 ;  /* 0x000000141b1c7220 */ /* 0x000fe20000410000 */
[----:B------:R-:W-:-:S02]  /*aaf0*/  HADD2.F32 R12, -RZ, R39.H0_H0 ;  /* 0x20000027ff0c7230 */ /* 0x000fc40000004100 */
[-C--:B------:R-:W-:Y:S01]  /*ab00*/  FMUL.FTZ R13, R26, R9.reuse ;  /* 0x000000091a0d7220 */ /* 0x080fe20000410000 */
[C---:B------:R-:W-:Y:S01]  /*ab10*/  FFMA.FTZ R26, R14.reuse, R9, -R5 ;  /* 0x000000090e1a7223 */ /* 0x040fe20000010805 */
[-C--:B------:R-:W-:Y:S01]  /*ab20*/  FMUL.FTZ R27, R27, R0.reuse ;  /* 0x000000001b1b7220 */ /* 0x080fe20000410000 */
[----:B------:R-:W-:Y:S01]  /*ab30*/  FFMA.FTZ R28, R15, R0, -R28 ;  /* 0x000000000f1c7223 */ /* 0x000fe2000001081c */
[----:B------:R-:W-:Y:S02]  /*ab40*/  HADD2.F32 R7, -RZ, R7.H1_H1 ;  /* 0x30000007ff077230 */ /* 0x000fe40000004100 */
[----:B------:R-:W-:Y:S01]  /*ab50*/  FFMA.FTZ R14, R14, R21, R13 ;  /* 0x000000150e0e7223 */ /* 0x000fe2000001000d */
[C---:B------:R-:W-:Y:S01]  /*ab60*/  FMUL.FTZ R30, R11.reuse, R24 ;  /* 0x000000180b1e7220 */ /* 0x040fe20000410000 */
        /* <DEDUP_REMOVED lines=28> */
.L_x_10485:
[----:B------:R-:W-:Y:S05]  /*ad30*/  BSYNC B0 ;  /* 0x0000000000007941 */ /* 0x000fea0003800000 */
.L_x_10478:
        /* <DEDUP_REMOVED lines=8> */
.L_x_10476:
[----:B01-3--:R-:W-:-:S05]  /*adc0*/  IMAD.U32 R0, RZ, RZ, UR39 ;  /* 0x00000027ff007e24 */ /* 0x00bfca000f8e00ff */
[----:B------:R-:W-:-:S13]  /*add0*/  ISETP.NE.AND P0, PT, R0, 0x3, PT ;  /* 0x000000030000780c */ /* 0x000fda0003f05270 */
[----:B------:R-:W-:Y:S05]  /*ade0*/  @!P0 BRA `(.L_x_10505) ;  /* 0x0000000000048947 */ /* 0x000fea0003800000 */
[----:B------:R-:W-:Y:S01]  /*adf0*/  BPT.TRAP 0x1 ;  /* 0x000000040000795c */ /* 0x000fe20000300000 */
.L_x_10505:
[----:B------:R-:W-:Y:S01]  /*ae00*/  IMAD R0, R141, 0x8, R2 ;  /* 0x000000088d007824 */ /* 0x000fe200078e0202 */
[----:B--2-4-:R-:W-:-:S04]  /*ae10*/  SHF.L.U32 R5, R157, 0x1f, RZ ;  /* 0x0000001f9d057819 */ /* 0x014fc800000006ff */
[----:B------:R0:W1:Y:S01]  /*ae20*/  SYNCS.PHASECHK.TRANS64.TRYWAIT P1, [R0+URZ+0x2d830], R5 ;  /* 0x02d83005000075a7 */ /* 0x000062000802017f */
[----:B------:R-:W-:Y:S05]  /*ae30*/  @!P0 BRA `(.L_x_10506) ;  /* 0x0000000000048947 */ /* 0x000fea0003800000 */
[----:B------:R-:W-:Y:S01]  /*ae40*/  BPT.TRAP 0x1 ;  /* 0x000000040000795c */ /* 0x000fe20000300000 */
.L_x_10506:
[----:B------:R-:W-:Y:S01]  /*ae50*/  VIADD R3, R2, 0x15400 ;  /* 0x0001540002037836 */ /* 0x000fe20000000000 */
[----:B------:R-:W-:-:S04]  /*ae60*/  LEA R44, R44, R2, 0xc ;  /* 0x000000022c2c7211 */ /* 0x000fc800078e60ff */
[----:B------:R-:W-:Y:S01]  /*ae70*/  SHF.R.U32.HI R3, RZ, 0x4, R3 ;  /* 0x00000004ff037819 */ /* 0x000fe20000011603 */
[----:B------:R-:W-:-:S03]  /*ae80*/  VIADD R44, R44, 0xc400 ;  /* 0x0000c4002c2c7836 */ /* 0x000fc60000000000 */
[----:B------:R-:W-:Y:S02]  /*ae90*/  LOP3.LUT R3, R3, 0x3fff, RZ, 0xc0, !PT ;  /* 0x00003fff03037812 */ /* 0x000fe400078ec0ff */
[----:B------:R-:W-:Y:S02]  /*aea0*/  SHF.R.U32.HI R44, RZ, 0x4, R44 ;  /* 0x00000004ff2c7819 */ /* 0x000fe4000001162c */
[----:B------:R-:W-:Y:S02]  /*aeb0*/  LOP3.LUT R3, R3, 0x10000, RZ, 0xfc, !PT ;  /* 0x0001000003037812 */ /* 0x000fe400078efcff */
[----:B------:R-:W-:-:S03]  /*aec0*/  LOP3.LUT R44, R44, 0x3fff, RZ, 0xc0, !PT ;  /* 0x00003fff2c2c7812 */ /* 0x000fc600078ec0ff */
[----:B------:R2:W-:Y:S01]  /*aed0*/  STL [R1+0x70], R3 ;  /* 0x0000700301007387 */ /* 0x0005e20000100800 */
[----:B-1----:R-:W-:Y:S05]  /*aee0*/  @P1 BRA `(.L_x_10507) ;  /* 0x0000000000081947 */ /* 0x002fea0003800000 */
[----:B------:R-:W1:Y:S02]  /*aef0*/  SYNCS.PHASECHK.TRANS64.TRYWAIT P1, [R0+URZ+0x2d830], R5 ;  /* 0x02d83005000075a7 */ /* 0x000e64000802017f */
[----:B-1----:R-:W-:Y:S05]  /*af00*/  @!P1 BRA `(.L_x_10508) ;  /* 0x000000f4008c9947 */ /* 0x002fea0003800000 */
.L_x_10507:
[----:B--2---:R-:W2:Y:S01]  /*af10*/  LDL R3, [R1+0x70] ;  /* 0x0000700001037983 */ /* 0x004ea20000100800 */
[----:B01----:R-:W-:Y:S01]  /*af20*/  IMAD.MOV.U32 R5, RZ, RZ, -0x7fffffe0 ;  /* 0x80000020ff057424 */ /* 0x003fe200078e00ff */
[----:B------:R-:W-:Y:S01]  /*af30*/  LOP3.LUT R8, R44, 0x10000, RZ, 0xfc, !PT ;  /* 0x000100002c087812 */ /* 0x000fe200078efcff */
[----:B------:R-:W-:Y:S05]  /*af40*/  WARPSYNC.ALL ;  /* 0x0000000000007948 */ /* 0x000fea0003800000 */
[----:B------:R-:W-:Y:S01]  /*af50*/  MOV R9, 0x80000020 ;  /* 0x8000002000097802 */ /* 0x000fe20000000f00 */
[----:B------:R-:W-:Y:S01]  /*af60*/  WARPGROUP.ARRIVE ;  /* 0x00000000000079c5 */ /* 0x000fe20000000000 */
[----:B------:R-:W-:Y:S01]  /*af70*/  R2UR UR7, R5 ;  /* 0x00000000050772ca */ /* 0x000fe200000e0000 */
[C---:B------:R-:W-:Y:S01]  /*af80*/  VIADD R20, R8.reuse, 0x2 ;  /* 0x0000000208147836 */ /* 0x040fe20000000000 */
[C---:B------:R-:W-:Y:S01]  /*af90*/  R2UR UR4, R8.reuse ;  /* 0x00000000080472ca */ /* 0x040fe200000e0000 */
[----:B------:R-:W-:Y:S01]  /*afa0*/  IMAD.MOV.U32 R7, RZ, RZ, -0x7fffffe0 ;  /* 0x80000020ff077424 */ /* 0x000fe200078e00ff */
[----:B------:R-:W-:Y:S01]  /*afb0*/  R2UR UR5, R9 ;  /* 0x00000000090572ca */ /* 0x000fe200000e0000 */
[C---:B------:R-:W-:Y:S01]  /*afc0*/  VIADD R14, R8.reuse, 0x300 ;  /* 0x00000300080e7836 */ /* 0x040fe20000000000 */
[----:B------:R-:W-:Y:S01]  /*afd0*/  MOV R21, 0x80000020 ;  /* 0x8000002000157802 */ /* 0x000fe20000000f00 */
[C---:B------:R-:W-:Y:S01]  /*afe0*/  VIADD R12, R8.reuse, 0x302 ;  /* 0x00000302080c7836 */ /* 0x040fe20000000000 */
[----:B------:R-:W-:Y:S01]  /*aff0*/  MOV R15, 0x80000020 ;  /* 0x80000020000f7802 */ /* 0x000fe20000000f00 */
[----:B------:R-:W-:Y:S01]  /*b000*/  VIADD R10, R8, 0x600 ;  /* 0x00000600080a7836 */ /* 0x000fe20000000000 */
[----:B------:R-:W-:Y:S01]  /*b010*/  MOV R13, 0x80000020 ;  /* 0x80000020000d7802 */ /* 0x000fe20000000f00 */
[----:B------:R-:W-:Y:S01]  /*b020*/  IMAD.MOV.U32 R5, RZ, RZ, -0x7fffffe0 ;  /* 0x80000020ff057424 */ /* 0x000fe200078e00ff */
[----:B------:R-:W-:Y:S01]  /*b030*/  MOV R11, 0x80000020 ;  /* 0x80000020000b7802 */ /* 0x000fe20000000f00 */
[----:B------:R0:W-:Y:S01]  /*b040*/  STL.64 [R1+0x10], R8 ;  /* 0x0000100801007387 */ /* 0x0001e20000100a00 */
[----:B------:R-:W-:-:S03]  /*b050*/  IMAD.MOV.U32 R135, RZ, RZ, RZ ;  /* 0x000000ffff877224 */ /* 0x000fc600078e00ff */
[----:B------:R0:W-:Y:S04]  /*b060*/  STL.64 [R1+0x58], R20 ;  /* 0x0000581401007387 */ /* 0x0001e80000100a00 */
[----:B------:R0:W-:Y:S04]  /*b070*/  STL.64 [R1+0x40], R14 ;  /* 0x0000400e01007387 */ /* 0x0001e80000100a00 */
[----:B------:R0:W-:Y:S04]  /*b080*/  STL.64 [R1+0x38], R12 ;  /* 0x0000380c01007387 */ /* 0x0001e80000100a00 */
[----:B------:R0:W-:Y:S01]  /*b090*/  STL.64 [R1+0x30], R10 ;  /* 0x0000300a01007387 */ /* 0x0001e20000100a00 */
[----:B--2---:R-:W-:-:S04]  /*b0a0*/  IMAD R4, R141, 0x600, R3 ;  /* 0x000006008d047824 */ /* 0x004fc800078e0203 */
[C---:B------:R-:W-:Y:S01]  /*b0b0*/  VIADD R6, R4.reuse, 0x2 ;  /* 0x0000000204067836 */ /* 0x040fe20000000000 */
[----:B------:R-:W-:-:S13]  /*b0c0*/  R2UR UR6, R4 ;  /* 0x00000000040672ca */ /* 0x000fda00000e0000 */
[----:B------:R-:W-:Y:S01]  /*b0d0*/  HGMMA.64x128x16.F32 R24, gdesc[UR4], RZ, !UPT, gsb0 ;  /* 0x01e00000041879f0 */ /* 0x000fe2000c0008ff */
[----:B------:R-:W-:Y:S01]  /*b0e0*/  R2UR UR6, R6 ;  /* 0x00000000060672ca */ /* 0x000fe200000e0000 */
[----:B------:R-:W-:Y:S01]  /*b0f0*/  VIADD R6, R4, 0x200 ;  /* 0x0000020004067836 */ /* 0x000fe20000000000 */
[----:B------:R-:W-:Y:S01]  /*b100*/  R2UR UR7, R7 ;  /* 0x00000000070772ca */ /* 0x000fe200000e0000 */
[----:B------:R-:W-:Y:S01]  /*b110*/  IMAD.MOV.U32 R7, RZ, RZ, -0x7fffffe0 ;  /* 0x80000020ff077424 */ /* 0x000fe200078e00ff */
[----:B------:R-:W-:Y:S02]  /*b120*/  R2UR UR4, R20 ;  /* 0x00000000140472ca */ /* 0x000fe400000e0000 */
[----:B------:R-:W-:Y:S01]  /*b130*/  R2UR UR5, R21 ;  /* 0x00000000150572ca */ /* 0x000fe200000e0000 */
[----:B------:R-:W-:Y:S02]  /*b140*/  WARPGROUP.DEPBAR.LE gsb0, 0x0 ;  /* 0x00008000000079c5 */ /* 0x000fe40000010000 */
[----:B------:R-:W-:-:S10]  /*b150*/  WARPGROUP.ARRIVE ;  /* 0x00000000000079c5 */ /* 0x000fd40000000000 */
[----:B------:R-:W-:Y:S01]  /*b160*/  HGMMA.64x128x16.F32 R24, gdesc[UR4], R24, gsb0 ;  /* 0x01e00000041879f0 */ /* 0x000fe20008000818 */
        /* <DEDUP_REMOVED lines=13> */
[----:B------:R-:W-:Y:S01]  /*b240*/  R2UR UR4, R12 ;  /* 0x000000000c0472ca */ /* 0x000fe200000e0000 */
[----:B------:R-:W-:Y:S01]  /*b250*/  VIADD R4, R4, 0x402 ;  /* 0x0000040204047836 */ /* 0x000fe20000000000 */
[----:B------:R-:W-:Y:S01]  /*b260*/  R2UR UR5, R13 ;  /* 0x000000000d0572ca */ /* 0x000fe200000e0000 */
[----:B------:R-:W-:Y:S02]  /*b270*/  WARPGROUP.DEPBAR.LE gsb0, 0x0 ;  /* 0x00008000000079c5 */ /* 0x000fe40000010000 */
[----:B------:R-:W-:-:S10]  /*b280*/  WARPGROUP.ARRIVE ;  /* 0x00000000000079c5 */ /* 0x000fd40000000000 */
[----:B------:R-:W-:Y:S01]  /*b290*/  HGMMA.64x128x16.F32 R24, gdesc[UR4], R24, gsb0 ;  /* 0x01e00000041879f0 */ /* 0x000fe20008000818 */
[----:B------:R-:W-:Y:S01]  /*b2a0*/  R2UR UR6, R6 ;  /* 0x00000000060672ca */ /* 0x000fe200000e0000 */
[----:B------:R-:W-:Y:S01]  /*b2b0*/  VIADD R6, R8, 0x602 ;  /* 0x0000060208067836 */ /* 0x000fe20000000000 */
[----:B------:R-:W-:Y:S02]  /*b2c0*/  R2UR UR7, R7 ;  /* 0x00000000070772ca */ /* 0x000fe400000e0000 */
[----:B------:R-:W-:Y:S02]  /*b2d0*/  R2UR UR4, R10 ;  /* 0x000000000a0472ca */ /* 0x000fe400000e0000 */
[----:B------:R-:W-:Y:S02]  /*b2e0*/  R2UR UR5, R11 ;  /* 0x000000000b0572ca */ /* 0x000fe400000e0000 */
[----:B------:R-:W-:-:S05]  /*b2f0*/  MOV R7, 0x80000020 ;  /* 0x8000002000077802 */ /* 0x000fca0000000f00 */
[----:B------:R0:W-:Y:S01]  /*b300*/  STL.64 [R1+0x28], R6 ;  /* 0x0000280601007387 */ /* 0x0001e20000100a00 */
[----:B------:R-:W-:Y:S02]  /*b310*/  WARPGROUP.DEPBAR.LE gsb0, 0x0 ;  /* 0x00008000000079c5 */ /* 0x000fe40000010000 */
[----:B------:R-:W-:-:S06]  /*b320*/  WARPGROUP.ARRIVE ;  /* 0x00000000000079c5 */ /* 0x000fcc0000000000 */
[----:B------:R-:W-:Y:S01]  /*b330*/  HGMMA.64x128x16.F32 R24, gdesc[UR4], R24, gsb0 ;  /* 0x01e00000041879f0 */ /* 0x000fe20008000818 */
[----:B------:R-:W-:Y:S02]  /*b340*/  R2UR UR6, R4 ;  /* 0x00000000040672ca */ /* 0x000fe400000e0000 */
[----:B------:R-:W-:Y:S02]  /*b350*/  R2UR UR7, R5 ;  /* 0x00000000050772ca */ /* 0x000fe400000e0000 */
[----:B------:R-:W-:Y:S02]  /*b360*/  R2UR UR4, R6 ;  /* 0x00000000060472ca */ /* 0x000fe400000e0000 */
[----:B------:R-:W-:Y:S01]  /*b370*/  R2UR UR5, R7 ;  /* 0x00000000070572ca */ /* 0x000fe200000e0000 */
[----:B------:R-:W-:Y:S02]  /*b380*/  WARPGROUP.DEPBAR.LE gsb0, 0x0 ;  /* 0x00008000000079c5 */ /* 0x000fe40000010000 */
[----:B------:R-:W-:-:S10]  /*b390*/  WARPGROUP.ARRIVE ;  /* 0x00000000000079c5 */ /* 0x000fd40000000000 */
[----:B------:R-:W-:Y:S03]  /*b3a0*/  HGMMA.64x128x16.F32 R24, gdesc[UR4], R24, gsb0 ;  /* 0x01e00000041879f0 */ /* 0x000fe60008000818 */
[----:B------:R-:W-:Y:S02]  /*b3b0*/  WARPGROUP.DEPBAR.LE gsb0, 0x0 ;  /* 0x00008000000079c5 */ /* 0x000fe40000010000 */
[----:B0-----:R-:W-:Y:S05]  /*b3c0*/  @!P0 BRA `(.L_x_10509) ;  /* 0x0000000000048947 */ /* 0x001fea0003800000 */
[----:B------:R-:W-:Y:S01]  /*b3d0*/  BPT.TRAP 0x1 ;  /* 0x000000040000795c */ /* 0x000fe20000300000 */
.L_x_10509:
        /* <DEDUP_REMOVED lines=67> */
[----:B------:R-:W4:Y:S01]  /*b810*/  LDL R90, [R1+0x60] ;  /* 0x00006000015a7983 */ /* 0x000f220000100800 */
[----:B------:R-:W-:Y:S01]  /*b820*/  ULDC UR41, c[0x0][0x9d8] ;  /* 0x0002760000297ab9 */ /* 0x000fe20000000800 */
[----:B------:R-:W-:-:S02]  /*b830*/  ULDC UR44, c[0x0][0x988] ;  /* 0x00026200002c7ab9 */ /* 0x000fc40000000800 */
[----:B------:R-:W4:Y:S02]  /*b840*/  LDL R91, [R1+0x80] ;  /* 0x00008000015b7983 */ /* 0x000f240000100800 */
[----:B------:R-:W4:Y:S02]  /*b850*/  MUFU.TANH R9, R9 ;  /* 0x0000000900097308 */ /* 0x000f240000002400 */
[----:B------:R-:W4:Y:S06]  /*b860*/  LDL R89, [R1+0x68] ;  /* 0x0000680001597983 */ /* 0x000f2c0000100800 */
[----:B------:R-:W4:Y:S08]  /*b870*/  MUFU.TANH R15, R15 ;  /* 0x0000000f000f7308 */ /* 0x000f300000002400 */
        /* <DEDUP_REMOVED lines=26> */
[----:B------:R-:W4:Y:S01]  /*ba20*/  MUFU.TANH R43, R43 ;  /* 0x0000002b002b7308 */ /* 0x000f220000002400 */
[----:B--2---:R-:W-:-:S07]  /*ba30*/  IMAD.IADD R65, R88, 0x1, R101 ;  /* 0x0000000158417824 */ /* 0x004fce00078e0265 */
[----:B------:R-:W2:Y:S01]  /*ba40*/  MUFU.TANH R49, R49 ;  /* 0x0000003100317308 */ /* 0x000ea20000002400 */
[----:B------:R-:W-:-:S07]  /*ba50*/  IMAD R65, R144, -0x80, R65 ;  /* 0xffffff8090417824 */ /* 0x000fce00078e0241 */
[----:B------:R-:W2:Y:S01]  /*ba60*/  MUFU.TANH R44, R44 ;  /* 0x0000002c002c7308 */ /* 0x000ea20000002400 */
[----:B------:R-:W-:-:S07]  /*ba70*/  ISETP.GT.AND P4, PT, R65, RZ, PT ;  /* 0x000000ff4100720c */ /* 0x000fce0003f84270 */
[----:B------:R-:W2:Y:S01]  /*ba80*/  MUFU.TANH R50, R50 ;  /* 0x0000003200327308 */ /* 0x000ea20000002400 */
[----:B------:R-:W-:-:S07]  /*ba90*/  ISETP.GT.AND P5, PT, R65, 0x1, PT ;  /* 0x000000014100780c */ /* 0x000fce0003fa4270 */
[----:B------:R-:W2:Y:S01]  /*baa0*/  MUFU.TANH R47, R47 ;  /* 0x0000002f002f7308 */ /* 0x000ea20000002400 */
[----:B------:R-:W-:-:S07]  /*bab0*/  ISETP.GT.AND P1, PT, R65, 0x8, PT ;  /* 0x000000084100780c */ /* 0x000fce0003f24270 */
[----:B------:R-:W2:Y:S01]  /*bac0*/  MUFU.TANH R53, R53 ;  /* 0x0000003500357308 */ /* 0x000ea20000002400 */
[----:B0-----:R-:W-:-:S07]  /*bad0*/  FSEL R3, R3, -INF , P4 ;  /* 0xff80000003037808 */ /* 0x001fce0002000000 */
[----:B------:R-:W0:Y:S01]  /*bae0*/  MUFU.TANH R48, R48 ;  /* 0x0000003000307308 */ /* 0x000e220000002400 */
[----:B-1----:R-:W-:-:S07]  /*baf0*/  FSEL R4, R4, -INF , P5 ;  /* 0xff80000004047808 */ /* 0x002fce0002800000 */
[----:B------:R-:W1:Y:S01]  /*bb00*/  MUFU.TANH R54, R54 ;  /* 0x0000003600367308 */ /* 0x000e620000002400 */
[----:B------:R-:W-:-:S07]  /*bb10*/  ISETP.GT.AND P2, PT, R65, 0x9, PT ;  /* 0x000000094100780c */ /* 0x000fce0003f44270 */
[----:B------:R-:W1:Y:S01]  /*bb20*/  MUFU.TANH R51, R51 ;  /* 0x0000003300337308 */ /* 0x000e620000002400 */
[----:B---3--:R-:W-:-:S07]  /*bb30*/  FSEL R7, R7, -INF , P1 ;  /* 0xff80000007077808 */ /* 0x008fce0000800000 */
[----:B------:R-:W3:Y:S01]  /*bb40*/  MUFU.TANH R57, R57 ;  /* 0x0000003900397308 */ /* 0x000ee20000002400 */
[----:B------:R-:W-:-:S07]  /*bb50*/  FMNMX.FTZ R70, R3, R4, !PT ;  /* 0x0000000403467209 */ /* 0x000fce0007810000 */
[----:B------:R-:W3:Y:S01]  /*bb60*/  MUFU.TANH R52, R52 ;  /* 0x0000003400347308 */ /* 0x000ee20000002400 */
[----:B------:R-:W-:-:S07]  /*bb70*/  ISETP.GT.AND P3, PT, R65, 0x10, PT ;  /* 0x000000104100780c */ /* 0x000fce0003f64270 */
[----:B------:R-:W3:Y:S01]  /*bb80*/  MUFU.TANH R58, R58 ;  /* 0x0000003a003a7308 */ /* 0x000ee20000002400 */
[----:B----4-:R-:W-:-:S07]  /*bb90*/  FSEL R8, R8, -INF , P2 ;  /* 0xff80000008087808 */ /* 0x010fce0001000000 */
[----:B------:R-:W4:Y:S01]  /*bba0*/  MUFU.TANH R55, R55 ;  /* 0x0000003700377308 */ /* 0x000f220000002400 */
[----:B------:R-:W-:Y:S01]  /*bbb0*/  FMNMX.FTZ R69, R7, R70, !PT ;  /* 0x0000004607457209 */ /* 0x000fe20007810000 */
[----:B------:R-:W-:Y:S01]  /*bbc0*/  FMUL.FTZ R66, R81, UR4 ;  /* 0x0000000451427c20 */ /* 0x000fe20008410000 */
[----:B------:R-:W-:-:S05]  /*bbd0*/  FSEL R5, R5, -INF , P4 ;  /* 0xff80000005057808 */ /* 0x000fca0002000000 */
[----:B------:R-:W4:Y:S01]  /*bbe0*/  MUFU.TANH R61, R61 ;  /* 0x0000003d003d7308 */ /* 0x000f220000002400 */
[----:B------:R-:W-:-:S07]  /*bbf0*/  ISETP.GT.AND P4, PT, R65, 0x11, PT ;  /* 0x000000114100780c */ /* 0x000fce0003f84270 */
[----:B------:R-:W4:Y:S01]  /*bc00*/  MUFU.TANH R56, R56 ;  /* 0x0000003800387308 */ /* 0x000f220000002400 */
[----:B------:R-:W-:Y:S01]  /*bc10*/  FSEL R11, R11, -INF , P3 ;  /* 0xff8000000b0b7808 */ /* 0x000fe20001800000 */
[----:B------:R-:W-:Y:S01]  /*bc20*/  FMUL.FTZ R67, R84, UR4 ;  /* 0x0000000454437c20 */ /* 0x000fe20008410000 */
[----:B------:R-:W-:-:S05]  /*bc30*/  FMNMX.FTZ R70, R8, R69, !PT ;  /* 0x0000004508467209 */ /* 0x000fca0007810000 */
[----:B------:R-:W4:Y:S01]  /*bc40*/  MUFU.TANH R62, R62 ;  /* 0x0000003e003e7308 */ /* 0x000f220000002400 */
[----:B------:R-:W-:-:S07]  /*bc50*/  FSEL R69, R6, -INF , P5 ;  /* 0xff80000006457808 */ /* 0x000fce0002800000 */
[----:B------:R-:W4:Y:S01]  /*bc60*/  MUFU.TANH R59, R59 ;  /* 0x0000003b003b7308 */ /* 0x000f220000002400 */
[----:B------:R-:W-:Y:S01]  /*bc70*/  ISETP.GT.AND P5, PT, R65, 0x18, PT ;  /* 0x000000184100780c */ /* 0x000fe20003fa4270 */
[----:B------:R-:W-:Y:S01]  /*bc80*/  FMUL.FTZ R68, R85, UR4 ;  /* 0x0000000455447c20 */ /* 0x000fe20008410000 */
[----:B------:R-:W-:-:S05]  /*bc90*/  FSEL R12, R12, -INF , P4 ;  /* 0xff8000000c0c7808 */ /* 0x000fca0002000000 */
[----:B------:R-:W4:Y:S01]  /*bca0*/  MUFU.TANH R64, R64 ;  /* 0x0000004000407308 */ /* 0x000f220000002400 */
[----:B------:R-:W-:-:S07]  /*bcb0*/  FMNMX.FTZ R71, R11, R70, !PT ;  /* 0x000000460b477209 */ /* 0x000fce0007810000 */
[----:B------:R-:W4:Y:S01]  /*bcc0*/  MUFU.TANH R60, R60 ;  /* 0x0000003c003c7308 */ /* 0x000f220000002400 */
[----:B------:R-:W-:Y:S01]  /*bcd0*/  FSEL R70, R9, -INF , P1 ;  /* 0xff80000009467808 */ /* 0x000fe20000800000 */
[----:B------:R-:W-:Y:S01]  /*bce0*/  FMUL.FTZ R78, R82, UR4 ;  /* 0x00000004524e7c20 */ /* 0x000fe20008410000 */
[----:B------:R-:W-:Y:S01]  /*bcf0*/  ISETP.GT.AND P1, PT, R65, 0x19, PT ;  /* 0x000000194100780c */ /* 0x000fe20003f24270 */
[----:B------:R-:W-:Y:S01]  /*bd00*/  FMUL.FTZ R86, R86, UR4 ;  /* 0x0000000456567c20 */ /* 0x000fe20008410000 */
[----:B------:R-:W-:Y:S01]  /*bd10*/  FSEL R15, R15, -INF , P5 ;  /* 0xff8000000f0f7808 */ /* 0x000fe20002800000 */
[----:B------:R-:W4:Y:S01]  /*bd20*/  LDL R88, [R1+0x64] ;  /* 0x0000640001587983 */ /* 0x000f220000100800 */
[----:B------:R-:W-:Y:S01]  /*bd30*/  FMNMX.FTZ R6, R12, R71, !PT ;  /* 0x000000470c067209 */ /* 0x000fe20007810000 */
[----:B------:R-:W-:Y:S01]  /*bd40*/  MUFU.TANH R63, R63 ;  /* 0x0000003f003f7308 */ /* 0x000fe20000002400 */
        /* <DEDUP_REMOVED lines=10> */
[----:B------:R-:W-:Y:S02]  /*bdf0*/  FSEL R26, R26, -INF , P3 ;  /* 0xff8000001a1a7808 */ /* 0x000fe40001800000 */
        /* <DEDUP_REMOVED lines=43> */
[----:B--2---:R-:W-:Y:S02]  /*c0b0*/  FSEL R49, R49, -INF , P4 ;  /* 0xff80000031317808 */ /* 0x004fe40002000000 */
        /* <DEDUP_REMOVED lines=9> */
[----:B0-----:R-:W-:Y:S02]  /*c150*/  FSEL R48, R48, -INF , P3 ;  /* 0xff80000030307808 */ /* 0x001fe40001800000 */
[----:B------:R-:W-:Y:S02]  /*c160*/  ISETP.GT.AND P3, PT, R65, 0x60, PT ;  /* 0x000000604100780c */ /* 0x000fe40003f64270 */
[----:B-1----:R-:W-:Y:S02]  /*c170*/  FSEL R54, R54, -INF , P2 ;  /* 0xff80000036367808 */ /* 0x002fe40001000000 */
[----:B------:R-:W-:-:S02]  /*c180*/  FMNMX.FTZ R9, R53, R6, !PT ;  /* 0x0000000635097209 */ /* 0x000fc40007810000 */
[----:B------:R-:W-:Y:S02]  /*c190*/  FSEL R51, R51, -INF , P4 ;  /* 0xff80000033337808 */ /* 0x000fe40002000000 */
[----:B------:R-:W-:Y:S02]  /*c1a0*/  ISETP.GT.AND P4, PT, R65, 0x61, PT ;  /* 0x000000614100780c */ /* 0x000fe40003f84270 */
[----:B---3--:R-:W-:Y:S02]  /*c1b0*/  FSEL R57, R57, -INF , P3 ;  /* 0xff80000039397808 */ /* 0x008fe40001800000 */
[----:B------:R-:W-:Y:S01]  /*c1c0*/  FMNMX.FTZ R6, R54, R9, !PT ;  /* 0x0000000936067209 */ /* 0x000fe20007810000 */
[----:B------:R-:W0:Y:S01]  /*c1d0*/  MUFU.TANH R66, R66 ;  /* 0x0000004200427308 */ /* 0x000e220000002400 */
[----:B------:R-:W-:Y:S02]  /*c1e0*/  FSEL R52, R52, -INF , P5 ;  /* 0xff80000034347808 */ /* 0x000fe40002800000 */
[----:B------:R-:W-:-:S02]  /*c1f0*/  ISETP.GT.AND P5, PT, R65, 0x68, PT ;  /* 0x000000684100780c */ /* 0x000fc40003fa4270 */
[----:B------:R-:W-:Y:S02]  /*c200*/  FSEL R58, R58, -INF , P4 ;  /* 0xff8000003a3a7808 */ /* 0x000fe40002000000 */
[----:B------:R-:W-:Y:S01]  /*c210*/  FMNMX.FTZ R9, R57, R6, !PT ;  /* 0x0000000639097209 */ /* 0x000fe20007810000 */
[----:B------:R-:W1:Y:S01]  /*c220*/  MUFU.TANH R67, R67 ;  /* 0x0000004300437308 */ /* 0x000e620000002400 */
[----:B----4-:R-:W-:Y:S02]  /*c230*/  FSEL R55, R55, -INF , P1 ;  /* 0xff80000037377808 */ /* 0x010fe40000800000 */
[----:B------:R-:W-:Y:S02]  /*c240*/  ISETP.GT.AND P1, PT, R65, 0x69, PT ;  /* 0x000000694100780c */ /* 0x000fe40003f24270 */
[----:B------:R-:W-:Y:S02]  /*c250*/  FSEL R61, R61, -INF , P5 ;  /* 0xff8000003d3d7808 */ /* 0x000fe40002800000 */
[----:B------:R-:W-:Y:S01]  /*c260*/  FMNMX.FTZ R6, R58, R9, !PT ;  /* 0x000000093a067209 */ /* 0x000fe20007810000 */
[----:B------:R-:W2:Y:S01]  /*c270*/  MUFU.TANH R68, R68 ;  /* 0x0000004400447308 */ /* 0x000ea20000002400 */
[----:B------:R-:W-:-:S02]  /*c280*/  FSEL R56, R56, -INF , P2 ;  /* 0xff80000038387808 */ /* 0x000fc40001000000 */
[----:B------:R-:W-:Y:S02]  /*c290*/  ISETP.GT.AND P2, PT, R65, 0x70, PT ;  /* 0x000000704100780c */ /* 0x000fe40003f44270 */
[----:B------:R-:W-:Y:S02]  /*c2a0*/  FSEL R62, R62, -INF , P1 ;  /* 0xff8000003e3e7808 */ /* 0x000fe40000800000 */
[----:B------:R-:W-:Y:S02]  /*c2b0*/  FMNMX.FTZ R9, R61, R6, !PT ;  /* 0x000000063d097209 */ /* 0x000fe40007810000 */
[----:B------:R-:W-:Y:S02]  /*c2c0*/  FSEL R59, R59, -INF , P3 ;  /* 0xff8000003b3b7808 */ /* 0x000fe40001800000 */
[----:B------:R-:W-:Y:S02]  /*c2d0*/  ISETP.GT.AND P3, PT, R65, 0x71, PT ;  /* 0x000000714100780c */ /* 0x000fe40003f64270 */
[----:B------:R-:W-:-:S02]  /*c2e0*/  FSEL R64, R64, -INF , P2 ;  /* 0xff80000040407808 */ /* 0x000fc40001000000 */
[----:B------:R-:W-:Y:S02]  /*c2f0*/  FMNMX.FTZ R9, R62, R9, !PT ;  /* 0x000000093e097209 */ /* 0x000fe40007810000 */
[----:B------:R-:W-:Y:S02]  /*c300*/  FSEL R60, R60, -INF , P4 ;  /* 0xff8000003c3c7808 */ /* 0x000fe40002000000 */
[----:B------:R-:W-:Y:S02]  /*c310*/  ISETP.GT.AND P4, PT, R65, 0x78, PT ;  /* 0x000000784100780c */ /* 0x000fe40003f84270 */
[----:B0-----:R-:W-:Y:S02]  /*c320*/  FSEL R66, R66, -INF , P3 ;  /* 0xff80000042427808 */ /* 0x001fe40001800000 */
[----:B------:R-:W-:Y:S02]  /*c330*/  FMNMX.FTZ R9, R64, R9, !PT ;  /* 0x0000000940097209 */ /* 0x000fe40007810000 */
[----:B------:R-:W-:-:S02]  /*c340*/  FSEL R63, R63, -INF , P5 ;  /* 0xff8000003f3f7808 */ /* 0x000fc40002800000 */
[----:B------:R-:W-:Y:S02]  /*c350*/  ISETP.GT.AND P5, PT, R65, 0x79, PT ;  /* 0x000000794100780c */ /* 0x000fe40003fa4270 */
[----:B-1----:R-:W-:Y:S02]  /*c360*/  FSEL R67, R67, -INF , P4 ;  /* 0xff80000043437808 */ /* 0x002fe40002000000 */
[----:B------:R-:W-:Y:S02]  /*c370*/  FMNMX.FTZ R6, R66, R9, !PT ;  /* 0x0000000942067209 */ /* 0x000fe40007810000 */
[----:B--2---:R-:W-:Y:S02]  /*c380*/  FSEL R68, R68, -INF , P5 ;  /* 0xff80000044447808 */ /* 0x004fe40002800000 */
[----:B------:R-:W-:-:S04]  /*c390*/  FMNMX.FTZ R9, R67, R6, !PT ;  /* 0x0000000643097209 */ /* 0x000fc80007810000 */
[----:B------:R-:W-:-:S05]  /*c3a0*/  FMNMX.FTZ R9, R68, R9, !PT ;  /* 0x0000000944097209 */ /* 0x000fca0007810000 */
[----:B------:R-:W0:Y:S02]  /*c3b0*/  SHFL.BFLY PT, R6, R9, 0x2, 0x1f ;  /* 0x0c401f0009067f89 */ /* 0x000e2400000e0000 */
[----:B0-----:R-:W-:-:S05]  /*c3c0*/  FMNMX.FTZ R71, R9, R6, !PT ;  /* 0x0000000609477209 */ /* 0x001fca0007810000 */
[----:B------:R-:W0:Y:S02]  /*c3d0*/  SHFL.BFLY PT, R6, R71, 0x1, 0x1f ;  /* 0x0c201f0047067f89 */ /* 0x000e2400000e0000 */
[----:B0-----:R-:W-:-:S04]  /*c3e0*/  FMNMX.FTZ R6, R71, R6, !PT ;  /* 0x0000000647067209 */ /* 0x001fc80007810000 */
[C---:B------:R-:W-:Y:S01]  /*c3f0*/  FSETP.NEU.FTZ.AND P6, PT, R6.reuse, -INF , PT ;  /* 0xff8000000600780b */ /* 0x040fe20003fdd000 */
[----:B------:R-:W-:-:S05]  /*c400*/  FMUL.FTZ R65, R6, UR45 ;  /* 0x0000002d06417c20 */ /* 0x000fca0008410000 */
[----:B------:R-:W-:-:S05]  /*c410*/  FSEL R65, R65, RZ, P6 ;  /* 0x000000ff41417208 */ /* 0x000fca0003000000 */
[--C-:B------:R-:W-:Y:S01]  /*c420*/  FFMA.FTZ R71, R3, UR45, -R65.reuse ;  /* 0x0000002d03477c23 */ /* 0x100fe20008010841 */
[----:B------:R-:W-:Y:S01]  /*c430*/  FMNMX.FTZ R3, R5, R69, !PT ;  /* 0x0000004505037209 */ /* 0x000fe20007810000 */
[----:B------:R-:W-:-:S03]  /*c440*/  FFMA.FTZ R77, R8, UR45, -R65 ;  /* 0x0000002d084d7c23 */ /* 0x000fc60008010841 */
[----:B------:R-:W-:-:S04]  /*c450*/  FMNMX.FTZ R3, R70, R3, !PT ;  /* 0x0000000346037209 */ /* 0x000fc80007810000 */
        /* <DEDUP_REMOVED lines=16> */
[----:B------:R-:W-:Y:S01]  /*c560*/  FMNMX.FTZ R8, R48, R3, !PT ;  /* 0x0000000330087209 */ /* 0x000fe20007810000 */
[----:B------:R-:W-:-:S03]  /*c570*/  FMUL.FTZ R84, R79, UR4 ;  /* 0x000000044f547c20 */ /* 0x000fc60008410000 */
[----:B------:R-:W-:-:S04]  /*c580*/  FMNMX.FTZ R3, R51, R8, !PT ;  /* 0x0000000833037209 */ /* 0x000fc80007810000 */
[----:B------:R-:W-:Y:S01]  /*c590*/  FMNMX.FTZ R8, R52, R3, !PT ;  /* 0x0000000334087209 */ /* 0x000fe20007810000 */
[----:B------:R-:W0:Y:S01]  /*c5a0*/  MUFU.TANH R84, R84 ;  /* 0x0000005400547308 */ /* 0x000e220000002400 */
[----:B------:R-:W-:Y:S02]  /*c5b0*/  FMUL.FTZ R85, R83, UR4 ;  /* 0x0000000453557c20 */ /* 0x000fe40008410000 */
[----:B------:R-:W-:-:S04]  /*c5c0*/  FMNMX.FTZ R3, R55, R8, !PT ;  /* 0x0000000837037209 */ /* 0x000fc80007810000 */
[----:B------:R-:W-:Y:S01]  /*c5d0*/  FMNMX.FTZ R8, R56, R3, !PT ;  /* 0x0000000338087209 */ /* 0x000fe20007810000 */
[----:B------:R-:W1:Y:S01]  /*c5e0*/  MUFU.TANH R78, R78 ;  /* 0x0000004e004e7308 */ /* 0x000e620000002400 */
[----:B------:R-:W-:Y:S02]  /*c5f0*/  FMUL.FTZ R9, R87, UR4 ;  /* 0x0000000457097c20 */ /* 0x000fe40008410000 */
[----:B------:R-:W-:-:S05]  /*c600*/  FMNMX.FTZ R3, R59, R8, !PT ;  /* 0x000000083b037209 */ /* 0x000fca0007810000 */
[----:B------:R-:W2:Y:S01]  /*c610*/  MUFU.TANH R85, R85 ;  /* 0x0000005500557308 */ /* 0x000ea20000002400 */
[----:B------:R-:W-:Y:S02]  /*c620*/  FMNMX.FTZ R8, R60, R3, !PT ;  /* 0x000000033c087209 */ /* 0x000fe40007810000 */
[----:B0-----:R-:W-:-:S05]  /*c630*/  FSEL R84, R84, -INF , P1 ;  /* 0xff80000054547808 */ /* 0x001fca0000800000 */
[----:B------:R-:W0:Y:S01]  /*c640*/  MUFU.TANH R86, R86 ;  /* 0x0000005600567308 */ /* 0x000e220000002400 */
[----:B------:R-:W-:Y:S02]  /*c650*/  FMNMX.FTZ R3, R63, R8, !PT ;  /* 0x000000083f037209 */ /* 0x000fe40007810000 */
[----:B-1----:R-:W-:-:S05]  /*c660*/  FSEL R83, R78, -INF , P2 ;  /* 0xff8000004e537808 */ /* 0x002fca0001000000 */
[----:B------:R-:W1:Y:S01]  /*c670*/  MUFU.TANH R9, R9 ;  /* 0x0000000900097308 */ /* 0x000e620000002400 */
[----:B------:R-:W-:Y:S02]  /*c680*/  FMNMX.FTZ R8, R84, R3, !PT ;  /* 0x0000000354087209 */ /* 0x000fe40007810000 */
[----:B--2---:R-:W-:Y:S02]  /*c690*/  FSEL R85, R85, -INF , P3 ;  /* 0xff80000055557808 */ /* 0x004fe40001800000 */
[----:B------:R-:W-:Y:S02]  /*c6a0*/  FMNMX.FTZ R8, R83, R8, !PT ;  /* 0x0000000853087209 */ /* 0x000fe40007810000 */
[----:B0-----:R-:W-:Y:S02]  /*c6b0*/  FSEL R86, R86, -INF , P4 ;  /* 0xff80000056567808 */ /* 0x001fe40002000000 */
[----:B------:R-:W-:-:S04]  /*c6c0*/  FMNMX.FTZ R3, R85, R8, !PT ;  /* 0x0000000855037209 */ /* 0x000fc80007810000 */
[----:B------:R-:W-:Y:S02]  /*c6d0*/  FMNMX.FTZ R8, R86, R3, !PT ;  /* 0x0000000356087209 */ /* 0x000fe40007810000 */
[----:B-1----:R-:W-:-:S04]  /*c6e0*/  FSEL R87, R9, -INF , P5 ;  /* 0xff80000009577808 */ /* 0x002fc80002800000 */
[----:B------:R-:W-:Y:S01]  /*c6f0*/  FMNMX.FTZ R3, R87, R8, !PT ;  /* 0x0000000857037209 */ /* 0x000fe20007810000 */
[----:B------:R-:W-:-:S04]  /*c700*/  FFMA.FTZ R72, R12, UR45, -R65 ;  /* 0x0000002d0c487c23 */ /* 0x000fc80008010841 */
[----:B------:R-:W0:Y:S02]  /*c710*/  SHFL.BFLY PT, R12, R3, 0x2, 0x1f ;  /* 0x0c401f00030c7f89 */ /* 0x000e2400000e0000 */
[----:B0-----:R-:W-:-:S05]  /*c720*/  FMNMX.FTZ R12, R3, R12, !PT ;  /* 0x0000000c030c7209 */ /* 0x001fca0007810000 */
[----:B------:R-:W0:Y:S01]  /*c730*/  SHFL.BFLY PT, R9, R12, 0x1, 0x1f ;  /* 0x0c201f000c097f89 */ /* 0x000e2200000e0000 */
        /* <DEDUP_REMOVED lines=9> */
[----:B0-----:R-:W-:-:S04]  /*c7d0*/  FMNMX.FTZ R9, R12, R9, !PT ;  /* 0x000000090c097209 */ /* 0x001fc80007810000 */
[C---:B------:R-:W-:Y:S01]  /*c7e0*/  FSETP.NEU.FTZ.AND P1, PT, R9.reuse, -INF , PT ;  /* 0xff8000000900780b */ /* 0x040fe20003f3d000 */
[----:B------:R-:W-:-:S05]  /*c7f0*/  FMUL.FTZ R54, R9, UR45 ;  /* 0x0000002d09367c20 */ /* 0x000fca0008410000 */
[----:B------:R-:W-:Y:S01]  /*c800*/  FSEL R54, R54, RZ, P1 ;  /* 0x000000ff36367208 */ /* 0x000fe20000800000 */
[----:B------:R-:W-:Y:S01]  /*c810*/  MUFU.EX2 R71, R71 ;  /* 0x0000004700477308 */ /* 0x000fe20000000800 */
[----:B------:R-:W-:-:S03]  /*c820*/  FFMA.FTZ R82, R46, UR45, -R65 ;  /* 0x0000002d2e527c23 */ /* 0x000fc60008010841 */
[--C-:B------:R-:W-:Y:S01]  /*c830*/  FFMA.FTZ R15, R5, UR45, -R54.reuse ;  /* 0x0000002d050f7c23 */ /* 0x100fe20008010836 */
[----:B------:R-:W-:-:S03]  /*c840*/  FFMA.FTZ R61, R69, UR45, -R54 ;  /* 0x0000002d453d7c23 */ /* 0x000fc60008010836 */
[----:B------:R-:W0:Y:S01]  /*c850*/  MUFU.EX2 R73, R73 ;  /* 0x0000004900497308 */ /* 0x000e220000000800 */
[--C-:B------:R-:W-:Y:S01]  /*c860*/  FFMA.FTZ R46, R62, UR45, -R65.reuse ;  /* 0x0000002d3e2e7c23 */ /* 0x100fe20008010841 */
[----:B------:R-:W-:Y:S01]  /*c870*/  FFMA.FTZ R62, R70, UR45, -R54 ;  /* 0x0000002d463e7c23 */ /* 0x000fe20008010836 */
[--C-:B------:R-:W-:Y:S01]  /*c880*/  FFMA.FTZ R4, R11, UR45, -R65.reuse ;  /* 0x0000002d0b047c23 */ /* 0x100fe20008010841 */
[--C-:B------:R-:W-:Y:S01]  /*c890*/  FFMA.FTZ R7, R33, UR45, -R65.reuse ;  /* 0x0000002d21077c23 */ /* 0x100fe20008010841 */
[----:B------:R-:W-:-:S03]  /*c8a0*/  FFMA.FTZ R33, R50, UR45, -R65 ;  /* 0x0000002d32217c23 */ /* 0x000fc60008010841 */
[----:B------:R-:W1:Y:S01]  /*c8b0*/  MUFU.EX2 R75, R75 ;  /* 0x0000004b004b7308 */ /* 0x000e620000000800 */
[----:B------:R-:W-:Y:S01]  /*c8c0*/  FFMA.FTZ R50, R66, UR45, -R65 ;  /* 0x0000002d42327c23 */ /* 0x000fe20008010841 */
[----:B------:R-:W-:-:S06]  /*c8d0*/  FFMA.FTZ R66, R10, UR45, -R54 ;  /* 0x0000002d0a427c23 */ /* 0x000fcc0008010836 */
[----:B------:R-:W-:Y:S01]  /*c8e0*/  MUFU.EX2 R15, R15 ;  /* 0x0000000f000f7308 */ /* 0x000fe20000000800 */
[----:B------:R-:W-:-:S07]  /*c8f0*/  FFMA.FTZ R5, R13, UR45, -R54 ;  /* 0x0000002d0d057c23 */ /* 0x000fce0008010836 */
[----:B------:R-:W2:Y:S01]  /*c900*/  MUFU.EX2 R61, R61 ;  /* 0x0000003d003d7308 */ /* 0x000ea20000000800 */
[----:B------:R-:W-:-:S07]  /*c910*/  FFMA.FTZ R76, R20, UR45, -R65 ;  /* 0x0000002d144c7c23 */ /* 0x000fce0008010841 */
[----:B------:R-:W3:Y:S01]  /*c920*/  MUFU.EX2 R77, R77 ;  /* 0x0000004d004d7308 */ /* 0x000ee20000000800 */
[----:B------:R-:W-:Y:S01]  /*c930*/  FFMA.FTZ R20, R53, UR45, -R65 ;  /* 0x0000002d35147c23 */ /* 0x000fe20008010841 */
[----:B------:R-:W-:-:S06]  /*c940*/  FFMA.FTZ R53, R14, UR45, -R54 ;  /* 0x0000002d0e357c23 */ /* 0x000fcc0008010836 */
[----:B------:R-:W4:Y:S01]  /*c950*/  MUFU.EX2 R62, R62 ;  /* 0x0000003e003e7308 */ /* 0x000f220000000800 */
[----:B------:R-:W-:Y:S01]  /*c960*/  FFMA.FTZ R81, R30, UR45, -R65 ;  /* 0x0000002d1e517c23 */ /* 0x000fe20008010841 */
[----:B------:R-:W-:Y:S02]  /*c970*/  VIADD R12, R0, 0x2d840 ;  /* 0x0002d840000c7836 */ /* 0x000fe40000000000 */
[----:B0-----:R-:W-:-:S04]  /*c980*/  FADD.FTZ R14, R71, R73 ;  /* 0x00000049470e7221 */ /* 0x001fc80000010000 */
[----:B------:R-:W0:Y:S01]  /*c990*/  MUFU.EX2 R4, R4 ;  /* 0x0000000400047308 */ /* 0x000e220000000800 */
[--C-:B------:R-:W-:Y:S01]  /*c9a0*/  FFMA.FTZ R30, R37, UR45, -R65.reuse ;  /* 0x0000002d251e7c23 */ /* 0x100fe20008010841 */
[----:B------:R-:W-:Y:S01]  /*c9b0*/  MOV R13, UR38 ;  /* 0x00000026000d7c02 */ /* 0x000fe20008000f00 */
[----:B------:R-:W-:-:S05]  /*c9c0*/  FFMA.FTZ R37, R41, UR45, -R65 ;  /* 0x0000002d29257c23 */ /* 0x000fca0008010841 */
[----:B------:R-:W0:Y:S01]  /*c9d0*/  MUFU.EX2 R66, R66 ;  /* 0x0000004200427308 */ /* 0x000e220000000800 */
[--C-:B------:R-:W-:Y:S01]  /*c9e0*/  FFMA.FTZ R41, R57, UR45, -R65.reuse ;  /* 0x0000002d39297c23 */ /* 0x100fe20008010841 */
[----:B------:R-:W-:Y:S01]  /*c9f0*/  FFMA.FTZ R8, R49, UR45, -R65 ;  /* 0x0000002d31087c23 */ /* 0x000fe20008010841 */
[----:B------:R-:W-:-:S05]  /*ca00*/  FFMA.FTZ R57, R21, UR45, -R54 ;  /* 0x0000002d15397c23 */ /* 0x000fca0008010836 */
[----:B------:R-:W0:Y:S01]  /*ca10*/  MUFU.EX2 R72, R72 ;  /* 0x0000004800487308 */ /* 0x000e220000000800 */
[----:B-1----:R-:W-:Y:S01]  /*ca20*/  FADD.FTZ R14, R75, R14 ;  /* 0x0000000e4b0e7221 */ /* 0x002fe20000010000 */
[--C-:B------:R-:W-:Y:S01]  /*ca30*/  FFMA.FTZ R25, R25, UR45, -R65.reuse ;  /* 0x0000002d19197c23 */ /* 0x100fe20008010841 */
[----:B------:R-:W-:Y:S01]  /*ca40*/  FFMA.FTZ R49, R64, UR45, -R65 ;  /* 0x0000002d40317c23 */ /* 0x000fe20008010841 */
[----:B------:R-:W-:-:S04]  /*ca50*/  PRMT R12, R13, 0x654, R12 ;  /* 0x000006540d0c7816 */ /* 0x000fc8000000000c */
[----:B------:R-:W1:Y:S01]  /*ca60*/  MUFU.EX2 R5, R5 ;  /* 0x0000000500057308 */ /* 0x000e620000000800 */
[----:B------:R-:W-:Y:S01]  /*ca70*/  FFMA.FTZ R78, R42, UR45, -R65 ;  /* 0x0000002d2a4e7c23 */ /* 0x000fe20008010841 */
[----:B------:R-:W-:Y:S01]  /*ca80*/  FFMA.FTZ R64, R31, UR45, -R54 ;  /* 0x0000002d1f407c23 */ /* 0x000fe20008010836 */
[----:B--2---:R-:W-:Y:S01]  /*ca90*/  FADD.FTZ R13, R15, R61 ;  /* 0x0000003d0f0d7221 */ /* 0x004fe20000010000 */
[----:B------:R-:W-:-:S04]  /*caa0*/  FFMA.FTZ R42, R58, UR45, -R65 ;  /* 0x0000002d3a2a7c23 */ /* 0x000fc80008010841 */
[----:B------:R-:W2:Y:S01]  /*cab0*/  MUFU.EX2 R74, R74 ;  /* 0x0000004a004a7308 */ /* 0x000ea20000000800 */
[--C-:B------:R-:W-:Y:S01]  /*cac0*/  FFMA.FTZ R31, R39, UR45, -R54.reuse ;  /* 0x0000002d271f7c23 */ /* 0x100fe20008010836 */
[--C-:B------:R-:W-:Y:S01]  /*cad0*/  FFMA.FTZ R58, R24, UR45, -R54.reuse ;  /* 0x0000002d183a7c23 */ /* 0x100fe20008010836 */
[----:B------:R-:W-:Y:S01]  /*cae0*/  FFMA.FTZ R21, R36, UR45, -R54 ;  /* 0x0000002d24157c23 */ /* 0x000fe20008010836 */
[----:B---3--:R-:W-:Y:S01]  /*caf0*/  FADD.FTZ R39, R77, R14 ;  /* 0x0000000e4d277221 */ /* 0x008fe20000010000 */
[----:B------:R-:W-:-:S03]  /*cb00*/  FFMA.FTZ R26, R26, UR45, -R65 ;  /* 0x0000002d1a1a7c23 */ /* 0x000fc60008010841 */
[----:B------:R-:W3:Y:S01]  /*cb10*/  MUFU.EX2 R53, R53 ;  /* 0x0000003500357308 */ /* 0x000ee20000000800 */
[----:B------:R-:W-:Y:S01]  /*cb20*/  FFMA.FTZ R36, R47, UR45, -R54 ;  /* 0x0000002d2f247c23 */ /* 0x000fe20008010836 */
[----:B----4-:R-:W-:Y:S01]  /*cb30*/  FADD.FTZ R47, R62, R13 ;  /* 0x0000000d3e2f7221 */ /* 0x010fe20000010000 */
[----:B------:R-:W-:-:S05]  /*cb40*/  F2FP.F16.F32.PACK_AB R13, R61, R15 ;  /* 0x0000000f3d0d723e */ /* 0x000fca00000000ff */
[----:B------:R-:W4:Y:S01]  /*cb50*/  MUFU.EX2 R76, R76 ;  /* 0x0000004c004c7308 */ /* 0x000f220000000800 */
[----:B------:R-:W-:Y:S01]  /*cb60*/  FFMA.FTZ R27, R27, UR45, -R54 ;  /* 0x0000002d1b1b7c23 */ /* 0x000fe20008010836 */
[----:B0-----:R-:W-:Y:S01]  /*cb70*/  FADD.FTZ R61, R4, R39 ;  /* 0x00000027043d7221 */ /* 0x001fe20000010000 */
[----:B------:R-:W-:Y:S01]  /*cb80*/  FADD.FTZ R24, R66, R47 ;  /* 0x0000002f42187221 */ /* 0x000fe20000010000 */
[--C-:B------:R-:W-:Y:S01]  /*cb90*/  FFMA.FTZ R3, R67, UR45, -R65.reuse ;  /* 0x0000002d43037c23 */ /* 0x100fe20008010841 */
[----:B------:R-:W-:-:S03]  /*cba0*/  FFMA.FTZ R11, R68, UR45, -R65 ;  /* 0x0000002d440b7c23 */ /* 0x000fc60008010841 */
[----:B------:R-:W0:Y:S01]  /*cbb0*/  MUFU.EX2 R57, R57 ;  /* 0x0000003900397308 */ /* 0x000e220000000800 */
[----:B------:R-:W-:-:S07]  /*cbc0*/  FADD.FTZ R61, R72, R61 ;  /* 0x0000003d483d7221 */ /* 0x000fce0000010000 */
[----:B------:R-:W-:Y:S01]  /*cbd0*/  MUFU.EX2 R25, R25 ;  /* 0x0000001900197308 */ /* 0x000fe20000000800 */
[----:B-1----:R-:W-:Y:S01]  /*cbe0*/  FADD.FTZ R24, R5, R24 ;  /* 0x0000001805187221 */ /* 0x002fe20000010000 */
[----:B--2---:R-:W-:Y:S01]  /*cbf0*/  FADD.FTZ R61, R74, R61 ;  /* 0x0000003d4a3d7221 */ /* 0x004fe20000010000 */
[----:B------:R-:W-:-:S05]  /*cc00*/  FFMA.FTZ R44, R44, UR45, -R54 ;  /* 0x0000002d2c2c7c23 */ /* 0x000fca0008010836 */
[----:B------:R-:W-:Y:S01]  /*cc10*/  MUFU.EX2 R80, R80 ;  /* 0x0000005000507308 */ /* 0x000fe20000000800 */
[----:B------:R-:W-:-:S07]  /*cc20*/  FFMA.FTZ R65, R32, UR45, -R54 ;  /* 0x0000002d20417c23 */ /* 0x000fce0008010836 */
[----:B------:R-:W-:Y:S08]  /*cc30*/  MUFU.EX2 R7, R7 ;  /* 0x0000000700077308 */ /* 0x000ff00000000800 */
[----:B------:R-:W-:Y:S08]  /*cc40*/  MUFU.EX2 R29, R29 ;  /* 0x0000001d001d7308 */ /* 0x000ff00000000800 */
[----:B------:R-:W-:Y:S01]  /*cc50*/  MUFU.EX2 R34, R34 ;  /* 0x0000002200227308 */ /* 0x000fe20000000800 */
[--C-:B------:R-:W-:Y:S01]  /*cc60*/  FFMA.FTZ R28, R28, UR45, -R54.reuse ;  /* 0x0000002d1c1c7c23 */ /* 0x100fe20008010836 */
[--C-:B------:R-:W-:Y:S01]  /*cc70*/  FFMA.FTZ R10, R35, UR45, -R54.reuse ;  /* 0x0000002d230a7c23 */ /* 0x100fe20008010836 */
[----:B------:R1:W-:Y:S05]  /*cc80*/  SYNCS.ARRIVE.TRANS64.RED.A1T0 RZ, [R12+URZ], RZ ;  /* 0x000000ff0cff79a7 */ /* 0x0003ea000810043f */
[----:B------:R-:W2:Y:S01]  /*cc90*/  MUFU.EX2 R58, R58 ;  /* 0x0000003a003a7308 */ /* 0x000ea20000000800 */
[----:B------:R-:W-:-:S07]  /*cca0*/  FFMA.FTZ R32, R40, UR45, -R54 ;  /* 0x0000002d28207c23 */ /* 0x000fce0008010836 */
[----:B------:R-:W-:Y:S01]  /*ccb0*/  MUFU.EX2 R26, R26 ;  /* 0x0000001a001a7308 */ /* 0x000fe20000000800 */
[----:B------:R-:W-:Y:S01]  /*ccc0*/  FFMA.FTZ R40, R52, UR45, -R54 ;  /* 0x0000002d34287c23 */ /* 0x000fe20008010836 */
[----:B---3--:R-:W-:-:S06]  /*ccd0*/  FADD.FTZ R24, R53, R24 ;  /* 0x0000001835187221 */ /* 0x008fcc0000010000 */
[----:B------:R-:W3:Y:S01]  /*cce0*/  MUFU.EX2 R27, R27 ;  /* 0x0000001b001b7308 */ /* 0x000ee20000000800 */
[----:B----4-:R-:W-:Y:S01]  /*ccf0*/  FADD.FTZ R52, R76, R61 ;  /* 0x0000003d4c347221 */ /* 0x010fe20000010000 */
[----:B------:R-:W-:Y:S01]  /*cd00*/  FFMA.FTZ R39, R51, UR45, -R54 ;  /* 0x0000002d33277c23 */ /* 0x000fe20008010836 */
[----:B0-----:R-:W-:-:S05]  /*cd10*/  FADD.FTZ R51, R57, R24 ;  /* 0x0000001839337221 */ /* 0x001fca0000010000 */
[----:B------:R-:W0:Y:S01]  /*cd20*/  MUFU.EX2 R81, R81 ;  /* 0x0000005100517308 */ /* 0x000e220000000800 */
[----:B--2---:R-:W-:-:S07]  /*cd30*/  FADD.FTZ R24, R58, R51 ;  /* 0x000000333a187221 */ /* 0x004fce0000010000 */
[----:B------:R2:W-:Y:S01]  /*cd40*/  MUFU.EX2 R0, R44 ;  /* 0x0000002c00007308 */ /* 0x0005e20000000800 */
[----:B---3--:R-:W-:Y:S01]  /*cd50*/  FADD.FTZ R51, R27, R24 ;  /* 0x000000181b337221 */ /* 0x008fe20000010000 */
[----:B--2---:R-:W-:Y:S01]  /*cd60*/  FFMA.FTZ R44, R55, UR45, -R54 ;  /* 0x0000002d372c7c23 */ /* 0x004fe20008010836 */
[----:B------:R-:W-:-:S05]  /*cd70*/  FADD.FTZ R55, R25, R52 ;  /* 0x0000003419377221 */ /* 0x000fca0000010000 */
[----:B------:R-:W2:Y:S01]  /*cd80*/  MUFU.EX2 R30, R30 ;  /* 0x0000001e001e7308 */ /* 0x000ea20000000800 */
[----:B------:R-:W-:-:S04]  /*cd90*/  FADD.FTZ R55, R26, R55 ;  /* 0x000000371a377221 */ /* 0x000fc80000010000 */
[----:B------:R-:W-:-:S03]  /*cda0*/  FADD.FTZ R24, R80, R55 ;  /* 0x0000003750187221 */ /* 0x000fc60000010000 */
[----:B------:R-:W3:Y:S01]  /*cdb0*/  MUFU.EX2 R37, R37 ;  /* 0x0000002500257308 */ /* 0x000ee20000000800 */
[----:B0-----:R-:W-:-:S04]  /*cdc0*/  FADD.FTZ R52, R81, R24 ;  /* 0x0000001851347221 */ /* 0x001fc80000010000 */
[----:B------:R-:W-:-:S03]  /*cdd0*/  FADD.FTZ R52, R7, R52 ;  /* 0x0000003407347221 */ /* 0x000fc60000010000 */
[----:B------:R-:W0:Y:S01]  /*cde0*/  MUFU.EX2 R78, R78 ;  /* 0x0000004e004e7308 */ /* 0x000e220000000800 */
[----:B------:R-:W-:-:S04]  /*cdf0*/  FADD.FTZ R55, R29, R52 ;  /* 0x000000341d377221 */ /* 0x000fc80000010000 */
[----:B--2---:R-:W-:-:S04]  /*ce00*/  FADD.FTZ R55, R30, R55 ;  /* 0x000000371e377221 */ /* 0x004fc80000010000 */
[----:B------:R-:W-:-:S04]  /*ce10*/  FADD.FTZ R52, R34, R55 ;  /* 0x0000003722347221 */ /* 0x000fc80000010000 */
[----:B---3--:R-:W-:-:S04]  /*ce20*/  FADD.FTZ R55, R37, R52 ;  /* 0x0000003425377221 */ /* 0x008fc80000010000 */
[----:B0-----:R-:W-:Y:S02]  /*ce30*/  FADD.FTZ R52, R78, R55 ;  /* 0x000000374e347221 */ /* 0x001fe40000010000 */
[----:B------:R-:W2:Y:S01]  /*ce40*/  LDL R55, [R1+0x84] ;  /* 0x0000840001377983 */ /* 0x000ea20000100800 */
[----:B------:R-:W0:Y:S08]  /*ce50*/  MUFU.EX2 R28, R28 ;  /* 0x0000001c001c7308 */ /* 0x000e300000000800 */
[----:B------:R-:W3:Y:S08]  /*ce60*/  MUFU.EX2 R64, R64 ;  /* 0x0000004000407308 */ /* 0x000ef00000000800 */
[----:B------:R-:W4:Y:S01]  /*ce70*/  MUFU.EX2 R65, R65 ;  /* 0x0000004100417308 */ /* 0x000f220000000800 */
[----:B0-----:R-:W-:-:S07]  /*ce80*/  FADD.FTZ R51, R28, R51 ;  /* 0x000000331c337221 */ /* 0x001fce0000010000 */
[----:B------:R-:W0:Y:S01]  /*ce90*/  MUFU.EX2 R10, R10 ;  /* 0x0000000a000a7308 */ /* 0x000e220000000800 */
[----:B---3--:R-:W-:Y:S01]  /*cea0*/  FADD.FTZ R24, R64, R51 ;  /* 0x0000003340187221 */ /* 0x008fe20000010000 */
[----:B------:R-:W-:-:S06]  /*ceb0*/  FFMA.FTZ R35, R43, UR45, -R54 ;  /* 0x0000002d2b237c23 */ /* 0x000fcc0008010836 */
[----:B------:R-:W3:Y:S01]  /*cec0*/  MUFU.EX2 R21, R21 ;  /* 0x0000001500157308 */ /* 0x000ee20000000800 */
[----:B-1----:R-:W-:Y:S02]  /*ced0*/  F2FP.F16.F32.PACK_AB R12, R73, R71 ;  /* 0x00000047490c723e */ /* 0x002fe400000000ff */
[----:B------:R-:W-:Y:S02]  /*cee0*/  F2FP.F16.F32.PACK_AB R14, R77, R75 ;  /* 0x0000004b4d0e723e */ /* 0x000fe400000000ff */
[----:B------:R-:W-:-:S03]  /*cef0*/  F2FP.F16.F32.PACK_AB R15, R66, R62 ;  /* 0x0000003e420f723e */ /* 0x000fc600000000ff */
[----:B------:R-:W1:Y:S01]  /*cf00*/  MUFU.EX2 R31, R31 ;  /* 0x0000001f001f7308 */ /* 0x000e620000000800 */
[----:B----4-:R-:W-:Y:S01]  /*cf10*/  FADD.FTZ R51, R65, R24 ;  /* 0x0000001841337221 */ /* 0x010fe20000010000 */
[----:B------:R4:W-:Y:S06]  /*cf20*/  STSM.16.M88.4 [R90+0x21800], R12 ;  /* 0x0218000c5a007844 */ /* 0x0009ec0000000200 */
[----:B------:R-:W1:Y:S01]  /*cf30*/  MUFU.EX2 R32, R32 ;  /* 0x0000002000207308 */ /* 0x000e620000000800 */
[----:B------:R-:W-:-:S07]  /*cf40*/  FFMA.FTZ R43, R48, UR45, -R54 ;  /* 0x0000002d302b7c23 */ /* 0x000fce0008010836 */
[----:B------:R-:W1:Y:S01]  /*cf50*/  MUFU.EX2 R35, R35 ;  /* 0x0000002300237308 */ /* 0x000e620000000800 */
[----:B----4-:R-:W-:Y:S01]  /*cf60*/  F2FP.F16.F32.PACK_AB R12, R72, R4 ;  /* 0x00000004480c723e */ /* 0x010fe200000000ff */
[----:B0-----:R-:W-:-:S06]  /*cf70*/  FADD.FTZ R4, R10, R51 ;  /* 0x000000330a047221 */ /* 0x001fcc0000010000 */
[----:B------:R-:W0:Y:S01]  /*cf80*/  MUFU.EX2 R79, R79 ;  /* 0x0000004f004f7308 */ /* 0x000e220000000800 */
[----:B---3--:R-:W-:Y:S01]  /*cf90*/  FADD.FTZ R4, R21, R4 ;  /* 0x0000000415047221 */ /* 0x008fe20000010000 */
[----:B------:R-:W-:-:S06]  /*cfa0*/  F2FP.F16.F32.PACK_AB R24, R26, R25 ;  /* 0x000000191a18723e */ /* 0x000fcc00000000ff */
[----:B------:R-:W3:Y:S01]  /*cfb0*/  MUFU.EX2 R82, R82 ;  /* 0x0000005200527308 */ /* 0x000ee20000000800 */
[----:B-1----:R-:W-:-:S07]  /*cfc0*/  FADD.FTZ R25, R31, R4 ;  /* 0x000000041f197221 */ /* 0x002fce0000010000 */
[----:B------:R-:W1:Y:S01]  /*cfd0*/  MUFU.EX2 R36, R36 ;  /* 0x0000002400247308 */ /* 0x000e620000000800 */
[----:B------:R-:W-:-:S07]  /*cfe0*/  FADD.FTZ R4, R32, R25 ;  /* 0x0000001920047221 */ /* 0x000fce0000010000 */
[----:B------:R-:W4:Y:S01]  /*cff0*/  MUFU.EX2 R8, R8 ;  /* 0x0000000800087308 */ /* 0x000f220000000800 */
[----:B------:R-:W-:Y:S01]  /*d000*/  F2FP.F16.F32.PACK_AB R13, R53, R5 ;  /* 0x00000005350d723e */ /* 0x000fe200000000ff */
[----:B------:R-:W-:-:S06]  /*d010*/  FADD.FTZ R5, R35, R4 ;  /* 0x0000000423057221 */ /* 0x000fcc0000010000 */
[----:B------:R-:W4:Y:S01]  /*d020*/  MUFU.EX2 R43, R43 ;  /* 0x0000002b002b7308 */ /* 0x000f220000000800 */
[----:B0-----:R-:W-:-:S07]  /*d030*/  FADD.FTZ R53, R79, R52 ;  /* 0x000000344f357221 */ /* 0x001fce0000010000 */
[----:B------:R-:W0:Y:S01]  /*d040*/  MUFU.EX2 R33, R33 ;  /* 0x0000002100217308 */ /* 0x000e220000000800 */
[----:B------:R-:W-:Y:S01]  /*d050*/  FADD.FTZ R5, R0, R5 ;  /* 0x0000000500057221 */ /* 0x000fe20000010000 */
[----:B------:R-:W-:-:S06]  /*d060*/  FFMA.FTZ R47, R56, UR45, -R54 ;  /* 0x0000002d382f7c23 */ /* 0x000fcc0008010836 */
[----:B------:R-:W0:Y:S01]  /*d070*/  MUFU.EX2 R39, R39 ;  /* 0x0000002700277308 */ /* 0x000e220000000800 */
[----:B---3--:R-:W-:-:S07]  /*d080*/  FADD.FTZ R53, R82, R53 ;  /* 0x0000003552357221 */ /* 0x008fce0000010000 */
[----:B------:R-:W3:Y:S01]  /*d090*/  MUFU.EX2 R20, R20 ;  /* 0x0000001400147308 */ /* 0x000ee20000000800 */
[----:B-1----:R-:W-:Y:S01]  /*d0a0*/  FADD.FTZ R4, R36, R5 ;  /* 0x0000000524047221 */ /* 0x002fe20000010000 */
[----:B------:R-:W-:-:S06]  /*d0b0*/  FFMA.FTZ R48, R59, UR45, -R54 ;  /* 0x0000002d3b307c23 */ /* 0x000fcc0008010836 */
[----:B------:R-:W1:Y:S01]  /*d0c0*/  MUFU.EX2 R40, R40 ;  /* 0x0000002800287308 */ /* 0x000e620000000800 */
[----:B----4-:R-:W-:-:S07]  /*d0d0*/  FADD.FTZ R52, R8, R53 ;  /* 0x0000003508347221 */ /* 0x010fce0000010000 */
[----:B------:R-:W-:Y:S01]  /*d0e0*/  MUFU.EX2 R38, R38 ;  /* 0x0000002600267308 */ /* 0x000fe20000000800 */
[----:B------:R-:W-:Y:S01]  /*d0f0*/  F2FP.F16.F32.PACK_AB R25, R28, R27 ;  /* 0x0000001b1c19723e */ /* 0x000fe200000000ff */
[----:B------:R-:W-:Y:S01]  /*d100*/  FADD.FTZ R4, R43, R4 ;  /* 0x000000042b047221 */ /* 0x000fe20000010000 */
[----:B------:R-:W-:-:S05]  /*d110*/  F2FP.F16.F32.PACK_AB R28, R29, R7 ;  /* 0x000000071d1c723e */ /* 0x000fca00000000ff */
[----:B------:R-:W4:Y:S01]  /*d120*/  MUFU.EX2 R44, R44 ;  /* 0x0000002c002c7308 */ /* 0x000f220000000800 */
[----:B0-----:R-:W-:Y:S01]  /*d130*/  FADD.FTZ R7, R33, R52 ;  /* 0x0000003421077221 */ /* 0x001fe20000010000 */
[----:B------:R-:W-:-:S06]  /*d140*/  F2FP.F16.F32.PACK_AB R14, R76, R74 ;  /* 0x0000004a4c0e723e */ /* 0x000fcc00000000ff */
[----:B------:R-:W-:Y:S01]  /*d150*/  MUFU.EX2 R41, R41 ;  /* 0x0000002900297308 */ /* 0x000fe20000000800 */
[----:B------:R-:W-:Y:S01]  /*d160*/  F2FP.F16.F32.PACK_AB R15, R58, R57 ;  /* 0x000000393a0f723e */ /* 0x000fe200000000ff */
[----:B------:R-:W-:Y:S01]  /*d170*/  FADD.FTZ R5, R39, R4 ;  /* 0x0000000427057221 */ /* 0x000fe20000010000 */
[----:B------:R-:W-:-:S05]  /*d180*/  F2FP.F16.F32.PACK_AB R26, R81, R80 ;  /* 0x00000050511a723e */ /* 0x000fca00000000ff */
[----:B------:R-:W0:Y:S01]  /*d190*/  MUFU.EX2 R47, R47 ;  /* 0x0000002f002f7308 */ /* 0x000e220000000800 */
[----:B------:R-:W-:Y:S01]  /*d1a0*/  F2FP.F16.F32.PACK_AB R27, R65, R64 ;  /* 0x00000040411b723e */ /* 0x000fe200000000ff */
[----:B---3--:R-:W-:-:S06]  /*d1b0*/  FADD.FTZ R7, R20, R7 ;  /* 0x0000000714077221 */ /* 0x008fcc0000010000 */
[----:B------:R-:W3:Y:S01]  /*d1c0*/  MUFU.EX2 R42, R42 ;  /* 0x0000002a002a7308 */ /* 0x000ee20000000800 */
[----:B------:R-:W-:Y:S01]  /*d1d0*/  STSM.16.M88.4 [R91], R12 ;  /* 0x0000000c5b007844 */ /* 0x000fe20000000200 */
[----:B-1----:R-:W-:-:S06]  /*d1e0*/  FADD.FTZ R5, R40, R5 ;  /* 0x0000000528057221 */ /* 0x002fcc0000010000 */
[----:B------:R-:W1:Y:S01]  /*d1f0*/  MUFU.EX2 R48, R48 ;  /* 0x0000003000307308 */ /* 0x000e620000000800 */
[----:B------:R0:W-:Y:S07]  /*d200*/  STSM.16.M88.4 [R89], R24 ;  /* 0x0000001859007844 */ /* 0x0001ee0000000200 */
[----:B------:R-:W1:Y:S01]  /*d210*/  MUFU.EX2 R45, R45 ;  /* 0x0000002d002d7308 */ /* 0x000e620000000800 */
[----:B------:R-:W-:Y:S01]  /*d220*/  F2FP.F16.F32.PACK_AB R29, R21, R10 ;  /* 0x0000000a151d723e */ /* 0x000fe200000000ff */
[----:B----4-:R-:W-:-:S06]  /*d230*/  FADD.FTZ R10, R44, R5 ;  /* 0x000000052c0a7221 */ /* 0x010fcc0000010000 */
[----:B------:R-:W4:Y:S01]  /*d240*/  MUFU.EX2 R46, R46 ;  /* 0x0000002e002e7308 */ /* 0x000f220000000800 */
[----:B0-----:R-:W-:Y:S01]  /*d250*/  FADD.FTZ R24, R38, R7 ;  /* 0x0000000726187221 */ /* 0x001fe20000010000 */
[----:B------:R-:W-:-:S03]  /*d260*/  FADD.FTZ R5, R47, R10 ;  /* 0x0000000a2f057221 */ /* 0x000fc60000010000 */
[----:B------:R-:W-:Y:S01]  /*d270*/  FADD.FTZ R7, R41, R24 ;  /* 0x0000001829077221 */ /* 0x000fe20000010000 */
[----:B------:R-:W-:Y:S02]  /*d280*/  F2FP.F16.F32.PACK_AB R30, R34, R30 ;  /* 0x0000001e221e723e */ /* 0x000fe400000000ff */
[----:B------:R-:W-:Y:S01]  /*d290*/  F2FP.F16.F32.PACK_AB R31, R32, R31 ;  /* 0x0000001f201f723e */ /* 0x000fe200000000ff */
[----:B---3--:R-:W-:Y:S01]  /*d2a0*/  FADD.FTZ R10, R42, R7 ;  /* 0x000000072a0a7221 */ /* 0x008fe20000010000 */
[----:B------:R-:W-:Y:S01]  /*d2b0*/  F2FP.F16.F32.PACK_AB R12, R78, R37 ;  /* 0x000000254e0c723e */ /* 0x000fe200000000ff */
[--C-:B------:R-:W-:Y:S01]  /*d2c0*/  FFMA.FTZ R63, R63, UR45, -R54.reuse ;  /* 0x0000002d3f3f7c23 */ /* 0x100fe20008010836 */
[----:B------:R-:W-:Y:S01]  /*d2d0*/  F2FP.F16.F32.PACK_AB R14, R82, R79 ;  /* 0x0000004f520e723e */ /* 0x000fe200000000ff */
[--C-:B------:R-:W-:Y:S01]  /*d2e0*/  FFMA.FTZ R84, R84, UR45, -R54.reuse ;  /* 0x0000002d54547c23 */ /* 0x100fe20008010836 */
[----:B------:R-:W-:Y:S01]  /*d2f0*/  F2FP.F16.F32.PACK_AB R13, R0, R35 ;  /* 0x00000023000d723e */ /* 0x000fe200000000ff */
[----:B-1----:R-:W-:Y:S01]  /*d300*/  FADD.FTZ R0, R48, R5 ;  /* 0x0000000530007221 */ /* 0x002fe20000010000 */
[----:B------:R-:W-:Y:S01]  /*d310*/  F2FP.F16.F32.PACK_AB R15, R43, R36 ;  /* 0x000000242b0f723e */ /* 0x000fe200000000ff */
[--C-:B------:R-:W-:Y:S01]  /*d320*/  FFMA.FTZ R83, R83, UR45, -R54.reuse ;  /* 0x0000002d53537c23 */ /* 0x100fe20008010836 */
[----:B------:R-:W-:Y:S01]  /*d330*/  FFMA.FTZ R86, R86, UR45, -R54 ;  /* 0x0000002d56567c23 */ /* 0x000fe20008010836 */
[----:B------:R-:W-:Y:S01]  /*d340*/  FADD.FTZ R5, R45, R10 ;  /* 0x0000000a2d057221 */ /* 0x000fe20000010000 */
[--C-:B------:R-:W-:Y:S01]  /*d350*/  FFMA.FTZ R60, R60, UR45, -R54.reuse ;  /* 0x0000002d3c3c7c23 */ /* 0x100fe20008010836 */
[--C-:B------:R-:W-:Y:S01]  /*d360*/  FFMA.FTZ R85, R85, UR45, -R54.reuse ;  /* 0x0000002d55557c23 */ /* 0x100fe20008010836 */
[----:B------:R-:W-:Y:S01]  /*d370*/  FFMA.FTZ R54, R87, UR45, -R54 ;  /* 0x0000002d57367c23 */ /* 0x000fe20008010836 */
[----:B------:R-:W-:Y:S01]  /*d380*/  STSM.16.M88.4 [R88], R28 ;  /* 0x0000001c58007844 */ /* 0x000fe20000000200 */
[----:B------:R-:W0:Y:S03]  /*d390*/  MUFU.EX2 R51, R60 ;  /* 0x0000003c00337308 */ /* 0x000e260000000800 */
[----:B------:R1:W-:Y:S05]  /*d3a0*/  STSM.16.M88.4 [R90+0x27800], R12 ;  /* 0x0278000c5a007844 */ /* 0x0003ea0000000200 */
[----:B------:R-:W-:Y:S08]  /*d3b0*/  MUFU.EX2 R63, R63 ;  /* 0x0000003f003f7308 */ /* 0x000ff00000000800 */
[----:B------:R-:W3:Y:S01]  /*d3c0*/  MUFU.EX2 R84, R84 ;  /* 0x0000005400547308 */ /* 0x000ee20000000800 */
[----:B-1----:R-:W-:Y:S01]  /*d3d0*/  F2FP.F16.F32.PACK_AB R12, R33, R8 ;  /* 0x00000008210c723e */ /* 0x002fe200000000ff */
[----:B----4-:R-:W-:-:S06]  /*d3e0*/  FADD.FTZ R8, R46, R5 ;  /* 0x000000052e087221 */ /* 0x010fcc0000010000 */
[----:B------:R-:W-:Y:S08]  /*d3f0*/  MUFU.EX2 R49, R49 ;  /* 0x0000003100317308 */ /* 0x000ff00000000800 */
[----:B------:R-:W1:Y:S08]  /*d400*/  MUFU.EX2 R50, R50 ;  /* 0x0000003200327308 */ /* 0x000e700000000800 */
[----:B------:R-:W-:Y:S08]  /*d410*/  MUFU.EX2 R3, R3 ;  /* 0x0000000300037308 */ /* 0x000ff00000000800 */
[----:B------:R-:W-:Y:S08]  /*d420*/  MUFU.EX2 R11, R11 ;  /* 0x0000000b000b7308 */ /* 0x000ff00000000800 */
[----:B------:R-:W-:Y:S08]  /*d430*/  MUFU.EX2 R83, R83 ;  /* 0x0000005300537308 */ /* 0x000ff00000000800 */
[----:B------:R-:W4:Y:S08]  /*d440*/  MUFU.EX2 R4, R85 ;  /* 0x0000005500047308 */ /* 0x000f300000000800 */
[----:B------:R-:W-:Y:S08]  /*d450*/  MUFU.EX2 R86, R86 ;  /* 0x0000005600567308 */ /* 0x000ff00000000800 */
[----:B------:R-:W2:Y:S01]  /*d460*/  MUFU.EX2 R5, R54 ;  /* 0x0000003600057308 */ /* 0x000ea20000000800 */
[----:B------:R-:W-:-:S02]  /*d470*/  F2FP.F16.F32.PACK_AB R14, R38, R20 ;  /* 0x00000014260e723e */ /* 0x000fc400000000ff */
[----:B------:R-:W-:Y:S02]  /*d480*/  F2FP.F16.F32.PACK_AB R13, R40, R39 ;  /* 0x00000027280d723e */ /* 0x000fe400000000ff */
[----:B------:R-:W-:Y:S02]  /*d490*/  F2FP.F16.F32.PACK_AB R15, R47, R44 ;  /* 0x0000002c2f0f723e */ /* 0x000fe400000000ff */
[----:B------:R-:W-:Y:S02]  /*d4a0*/  F2FP.F16.F32.PACK_AB R24, R42, R41 ;  /* 0x000000292a18723e */ /* 0x000fe400000000ff */
[----:B------:R-:W-:Y:S02]  /*d4b0*/  F2FP.F16.F32.PACK_AB R26, R46, R45 ;  /* 0x0000002d2e1a723e */ /* 0x000fe400000000ff */
[----:B0-----:R-:W-:Y:S02]  /*d4c0*/  F2FP.F16.F32.PACK_AB R25, R51, R48 ;  /* 0x000000303319723e */ /* 0x001fe400000000ff */
[----:B---3--:R-:W-:-:S02]  /*d4d0*/  F2FP.F16.F32.PACK_AB R27, R84, R63 ;  /* 0x0000003f541b723e */ /* 0x008fc400000000ff */
[----:B-1----:R-:W-:Y:S02]  /*d4e0*/  F2FP.F16.F32.PACK_AB R28, R50, R49 ;  /* 0x00000031321c723e */ /* 0x002fe400000000ff */
[----:B----4-:R-:W-:Y:S02]  /*d4f0*/  F2FP.F16.F32.PACK_AB R29, R4, R83 ;  /* 0x00000053041d723e */ /* 0x010fe400000000ff */
[----:B------:R-:W-:Y:S02]  /*d500*/  F2FP.F16.F32.PACK_AB R30, R11, R3 ;  /* 0x000000030b1e723e */ /* 0x000fe400000000ff */
[----:B--2---:R-:W-:Y:S01]  /*d510*/  F2FP.F16.F32.PACK_AB R31, R5, R86 ;  /* 0x00000056051f723e */ /* 0x004fe200000000ff */
[----:B------:R-:W-:Y:S04]  /*d520*/  STSM.16.M88.4 [R55], R12 ;  /* 0x0000000c37007844 */ /* 0x000fe80000000200 */
[----:B------:R0:W-:Y:S04]  /*d530*/  STSM.16.M88.4 [R89+0x6000], R24 ;  /* 0x0060001859007844 */ /* 0x0001e80000000200 */
[----:B------:R1:W-:Y:S01]  /*d540*/  STSM.16.M88.4 [R88+0x6000], R28 ;  /* 0x0060001c58007844 */ /* 0x0003e20000000200 */
[----:B------:R-:W-:Y:S01]  /*d550*/  FADD.FTZ R0, R51, R0 ;  /* 0x0000000033007221 */ /* 0x000fe20000010000 */
[----:B------:R2:W-:Y:S06]  /*d560*/  MEMBAR.ALL.CTA ;  /* 0x0000000000007992 */ /* 0x0005ec0000008000 */
[----:B--2---:R-:W2:Y:S01]  /*d570*/  FENCE.VIEW.ASYNC.S ;  /* 0x00000000000073c6 */ /* 0x004ea20000000000 */
[----:B------:R-:W-:Y:S01]  /*d580*/  FADD.FTZ R7, R63, R0 ;  /* 0x000000003f077221 */ /* 0x000fe20000010000 */
[----:B------:R-:W-:-:S03]  /*d590*/  ISETP.GE.AND P1, PT, R101, 0x81, PT ;  /* 0x000000816500780c */ /* 0x000fc60003f26270 */
[----:B------:R-:W-:Y:S01]  /*d5a0*/  FADD.FTZ R0, R84, R7 ;  /* 0x0000000754007221 */ /* 0x000fe20000010000 */
[----:B------:R-:W-:-:S03]  /*d5b0*/  FADD.FTZ R21, R49, R8 ;  /* 0x0000000831157221 */ /* 0x000fc60000010000 */
[----:B------:R-:W-:Y:S01]  /*d5c0*/  FADD.FTZ R7, R83, R0 ;  /* 0x0000000053077221 */ /* 0x000fe20000010000 */
[----:B------:R-:W-:-:S03]  /*d5d0*/  FADD.FTZ R8, R50, R21 ;  /* 0x0000001532087221 */ /* 0x000fc60000010000 */
[----:B------:R-:W-:Y:S01]  /*d5e0*/  FADD.FTZ R7, R4, R7 ;  /* 0x0000000704077221 */ /* 0x000fe20000010000 */
[----:B------:R-:W-:-:S03]  /*d5f0*/  FADD.FTZ R8, R3, R8 ;  /* 0x0000000803087221 */ /* 0x000fc60000010000 */
[----:B------:R-:W-:Y:S01]  /*d600*/  FADD.FTZ R4, R86, R7 ;  /* 0x0000000756047221 */ /* 0x000fe20000010000 */
[----:B------:R-:W-:Y:S01]  /*d610*/  FADD.FTZ R3, R11, R8 ;  /* 0x000000080b037221 */ /* 0x000fe20000010000 */
[--C-:B------:R-:W-:Y:S01]  /*d620*/  IMAD.MOV.U32 R134, RZ, RZ, R135.reuse ;  /* 0x000000ffff867224 */ /* 0x100fe200078e0087 */
[-C--:B------:R-:W-:Y:S01]  /*d630*/  MOV R131, R135.reuse ;  /* 0x0000008700837202 */ /* 0x080fe20000000f00 */
[----:B------:R-:W-:Y:S01]  /*d640*/  FADD.FTZ R4, R5, R4 ;  /* 0x0000000405047221 */ /* 0x000fe20000010000 */
[--C-:B------:R-:W-:Y:S01]  /*d650*/  IMAD.MOV.U32 R133, RZ, RZ, R135.reuse ;  /* 0x000000ffff857224 */ /* 0x100fe200078e0087 */
[-C--:B------:R-:W-:Y:S01]  /*d660*/  MOV R127, R135.reuse ;  /* 0x00000087007f7202 */ /* 0x080fe20000000f00 */
        /* <DEDUP_REMOVED lines=17> */
[----:B------:R-:W-:Y:S01]  /*d780*/  MOV R91, R135 ;  /* 0x00000087005b7202 */ /* 0x000fe20000000f00 */
[----:B------:R-:W-:-:S02]  /*d790*/  IMAD.MOV.U32 R120, RZ, RZ, R135 ;  /* 0x000000ffff787224 */ /* 0x000fc400078e0087 */
[--C-:B------:R-:W-:Y:S02]  /*d7a0*/  IMAD.MOV.U32 R118, RZ, RZ, R135.reuse ;  /* 0x000000ffff767224 */ /* 0x100fe400078e0087 */
[--C-:B------:R-:W-:Y:S02]  /*d7b0*/  IMAD.MOV.U32 R117, RZ, RZ, R135.reuse ;  /* 0x000000ffff757224 */ /* 0x100fe400078e0087 */
[--C-:B------:R-:W-:Y:S02]  /*d7c0*/  IMAD.MOV.U32 R116, RZ, RZ, R135.reuse ;  /* 0x000000ffff747224 */ /* 0x100fe400078e0087 */
[--C-:B------:R-:W-:Y:S02]  /*d7d0*/  IMAD.MOV.U32 R114, RZ, RZ, R135.reuse ;  /* 0x000000ffff727224 */ /* 0x100fe400078e0087 */
[--C-:B------:R-:W-:Y:S02]  /*d7e0*/  IMAD.MOV.U32 R113, RZ, RZ, R135.reuse ;  /* 0x000000ffff717224 */ /* 0x100fe400078e0087 */
        /* <DEDUP_REMOVED lines=11> */
[--C-:B-----5:R-:W-:Y:S02]  /*d8a0*/  IMAD.MOV.U32 R97, RZ, RZ, R135.reuse ;  /* 0x000000ffff617224 */ /* 0x120fe400078e0087 */
[----:B------:R-:W-:-:S02]  /*d8b0*/  IMAD.MOV.U32 R96, RZ, RZ, R135 ;  /* 0x000000ffff607224 */ /* 0x000fc400078e0087 */
[--C-:B------:R-:W-:Y:S02]  /*d8c0*/  IMAD.MOV.U32 R94, RZ, RZ, R135.reuse ;  /* 0x000000ffff5e7224 */ /* 0x100fe400078e0087 */
[--C-:B------:R-:W-:Y:S02]  /*d8d0*/  IMAD.MOV.U32 R93, RZ, RZ, R135.reuse ;  /* 0x000000ffff5d7224 */ /* 0x100fe400078e0087 */
[--C-:B------:R-:W-:Y:S02]  /*d8e0*/  IMAD.MOV.U32 R92, RZ, RZ, R135.reuse ;  /* 0x000000ffff5c7224 */ /* 0x100fe400078e0087 */
[--C-:B------:R-:W-:Y:S02]  /*d8f0*/  IMAD.MOV.U32 R90, RZ, RZ, R135.reuse ;  /* 0x000000ffff5a7224 */ /* 0x100fe400078e0087 */
[--C-:B0-----:R-:W-:Y:S02]  /*d900*/  IMAD.MOV.U32 R89, RZ, RZ, R135.reuse ;  /* 0x000000ffff597224 */ /* 0x101fe400078e0087 */
[----:B-1----:R-:W-:Y:S01]  /*d910*/  IMAD.MOV.U32 R88, RZ, RZ, R135 ;  /* 0x000000ffff587224 */ /* 0x002fe200078e0087 */
[----:B--2---:R-:W-:Y:S01]  /*d920*/  NOP ;  /* 0x0000000000007918 */ /* 0x004fe20000000000 */
[----:B------:R-:W-:Y:S05]  /*d930*/  @!P1 BRA `(.L_x_10510) ;  /* 0x0000002c00c49947 */ /* 0x000fea0003800000 */
[----:B------:R-:W-:Y:S01]  /*d940*/  IADD3 R0, R144, -0x2, RZ ;  /* 0xfffffffe90007810 */ /* 0x000fe20007ffe0ff */
[----:B------:R-:W-:Y:S01]  /*d950*/  IMAD.MOV.U32 R8, RZ, RZ, R9 ;  /* 0x000000ffff087224 */ /* 0x000fe200078e0009 */
[----:B------:R-:W-:Y:S01]  /*d960*/  MOV R5, R141 ;  /* 0x0000008d00057202 */ /* 0x000fe20000000f00 */
        /* <DEDUP_REMOVED lines=26> */
.L_x_10522:
[----:B------:R-:W2:Y:S01]  /*db10*/  LDL R6, [R1+0x6c] ;  /* 0x00006c0001067983 */ /* 0x000ea20000100800 */
[----:B------:R-:W-:Y:S01]  /*db20*/  ISETP.NE.AND P1, PT, R5, 0x1, PT ;  /* 0x000000010500780c */ /* 0x000fe20003f25270 */
[----:B------:R-:W-:Y:S05]  /*db30*/  YIELD ;  /* 0x0000000000007946 */ /* 0x000fea0003800000 */
[----:B------:R-:W-:-:S04]  /*db40*/  SEL R157, RZ, 0x1, P1 ;  /* 0x00000001ff9d7807 */ /* 0x000fc80000800000 */
[----:B------:R-:W-:Y:S02]  /*db50*/  LOP3.LUT R157, R10, R157, RZ, 0x3c, !PT ;  /* 0x0000009d0a9d7212 */ /* 0x000fe400078e3cff */
[----:B--2---:R-:W-:-:S13]  /*db60*/  ISETP.NE.AND P1, PT, R6, RZ, PT ;  /* 0x000000ff0600720c */ /* 0x004fda0003f25270 */
[----:B---3--:R-:W-:Y:S05]  /*db70*/  @P1 BRA `(.L_x_10511) ;  /* 0x00000000003c1947 */ /* 0x008fea0003800000 */
[----:B------:R-:W-:Y:S05]  /*db80*/  @!P0 BRA `(.L_x_10512) ;  /* 0x0000000000048947 */ /* 0x000fea0003800000 */
[----:B------:R-:W-:Y:S01]  /*db90*/  BPT.TRAP 0x1 ;  /* 0x000000040000795c */ /* 0x000fe20000300000 */
.L_x_10512:
        /* <DEDUP_REMOVED lines=8> */
.L_x_10513:
[----:B------:R-:W-:Y:S04]  /*dc20*/  BSSY B0, `(.L_x_10511) ;  /* 0x0000004000007945 */ /* 0x000fe80003800000 */
[----:B-1----:R-:W-:Y:S05]  /*dc30*/  @P2 BRA `(.L_x_10514) ;  /* 0x0000000000082947 */ /* 0x002fea0003800000 */
[----:B------:R-:W1:Y:S02]  /*dc40*/  SYNCS.PHASECHK.TRANS64.TRYWAIT P2, [R9+URZ+0x2d830], R6 ;  /* 0x02d83006090075a7 */ /* 0x000e64000804017f */
[----:B-1----:R-:W-:Y:S05]  /*dc50*/  @!P2 BRA `(.L_x_10515) ;  /* 0x000000c8004ca947 */ /* 0x002fea0003800000 */
.L_x_10514:
[----:B------:R-:W-:Y:S05]  /*dc60*/  BSYNC B0 ;  /* 0x0000000000007941 */ /* 0x000fea0003800000 */
.L_x_10511:
[----:B01----:R-:W2:Y:S04]  /*dc70*/  LDL R9, [R1+0x70] ;  /* 0x0000700001097983 */ /* 0x003ea80000100800 */
[----:B------:R-:W3:Y:S01]  /*dc80*/  LDL.64 R26, [R1+0x10] ;  /* 0x00001000011a7983 */ /* 0x000ee20000100a00 */
[----:B------:R-:W-:Y:S01]  /*dc90*/  VIADD R141, R5, 0x1 ;  /* 0x00000001058d7836 */ /* 0x000fe20000000000 */
[----:B------:R-:W-:Y:S05]  /*dca0*/  WARPSYNC.ALL ;  /* 0x0000000000007948 */ /* 0x000fea0003800000 */
[C---:B------:R-:W-:Y:S01]  /*dcb0*/  ISETP.NE.AND P2, PT, R141.reuse, 0x2, PT ;  /* 0x000000028d00780c */ /* 0x040fe20003f45270 */
[----:B------:R-:W4:Y:S03]  /*dcc0*/  LDL.64 R152, [R1+0x40] ;  /* 0x0000400001987983 */ /* 0x000f260000100a00 */
[----:B------:R-:W-:Y:S01]  /*dcd0*/  SEL R141, R141, RZ, P2 ;  /* 0x000000ff8d8d7207 */ /* 0x000fe20001000000 */
[----:B------:R-:W-:Y:S01]  /*dce0*/  IMAD.MOV.U32 R15, RZ, RZ, -0x7fffffe0 ;  /* 0x80000020ff0f7424 */ /* 0x000fe200078e00ff */
[----:B------:R-:W0:Y:S04]  /*dcf0*/  S2R R6, SR_TID.X ;  /* 0x0000000000067919 */ /* 0x000e280000002100 */
[----:B------:R-:W-:Y:S01]  /*dd00*/  R2UR UR15, R15 ;  /* 0x000000000f0f72ca */ /* 0x000fe200000e0000 */
[----:B------:R-:W-:Y:S01]  /*dd10*/  IMAD.MOV.U32 R13, RZ, RZ, -0x7fffffe0 ;  /* 0x80000020ff0d7424 */ /* 0x000fe200078e00ff */
[----:B------:R-:W5:Y:S04]  /*dd20*/  LDL.64 R148, [R1+0x38] ;  /* 0x0000380001947983 */ /* 0x000f680000100a00 */
[----:B------:R-:W5:Y:S04]  /*dd30*/  LDL.64 R146, [R1+0x30] ;  /* 0x0000300001927983 */ /* 0x000f680000100a00 */
[----:B------:R-:W5:Y:S01]  /*dd40*/  LDL.64 R144, [R1+0x28] ;  /* 0x0000280001907983 */ /* 0x000f620000100a00 */
[----:B0-----:R-:W-:-:S04]  /*dd50*/  SHF.R.U32.HI R6, RZ, 0x7, R6 ;  /* 0x00000007ff067819 */ /* 0x001fc80000011606 */
[----:B------:R-:W-:Y:S01]  /*dd60*/  IADD3 R6, R6, 0x8, RZ ;  /* 0x0000000806067810 */ /* 0x000fe20007ffe0ff */
[----:B------:R-:W-:Y:S01]  /*dd70*/  IMAD.MOV.U32 R25, RZ, RZ, -0x7fffffe0 ;  /* 0x80000020ff197424 */ /* 0x000fe200078e00ff */
[----:B------:R-:W-:-:S04]  /*dd80*/  R2UR UR7, R13 ;  /* 0x000000000d0772ca */ /* 0x000fc800000e0000 */
[----:B------:R-:W-:Y:S02]  /*dd90*/  R2UR UR23, R25 ;  /* 0x00000000191772ca */ /* 0x000fe400000e0000 */
[----:B------:R-:W-:Y:S01]  /*dda0*/  MOV R21, 0x80000020 ;  /* 0x8000002000157802 */ /* 0x000fe20000000f00 */
[----:B--2---:R-:W-:-:S04]  /*ddb0*/  IMAD R12, R141, 0x600, R9 ;  /* 0x000006008d0c7824 */ /* 0x004fc800078e0209 */
[----:B------:R-:W-:-:S05]  /*ddc0*/  VIADD R14, R12, 0x200 ;  /* 0x000002000c0e7836 */ /* 0x000fca0000000000 */
[----:B------:R-:W-:Y:S02]  /*ddd0*/  R2UR UR14, R14 ;  /* 0x000000000e0e72ca */ /* 0x000fe400000e0000 */
[----:B------:R-:W2:Y:S01]  /*dde0*/  LDL.64 R14, [R1+0x58] ;  /* 0x00005800010e7983 */ /* 0x000ea20000100a00 */
[C---:B------:R-:W-:Y:S01]  /*ddf0*/  R2UR UR6, R12.reuse ;  /* 0x000000000c0672ca */ /* 0x040fe200000e0000 */
[----:B------:R-:W-:Y:S01]  /*de00*/  VIADD R24, R12, 0x400 ;  /* 0x000004000c187836 */ /* 0x000fe20000000000 */
[----:B---3--:R-:W-:Y:S02]  /*de10*/  R2UR UR4, R26 ;  /* 0x000000001a0472ca */ /* 0x008fe400000e0000 */
[----:B------:R-:W-:Y:S02]  /*de20*/  R2UR UR5, R27 ;  /* 0x000000001b0572ca */ /* 0x000fe400000e0000 */
[----:B------:R-:W-:Y:S01]  /*de30*/  R2UR UR22, R24 ;  /* 0x00000000181672ca */ /* 0x000fe200000e0000 */
[----:B------:R0:W-:Y:S06]  /*de40*/  BAR.SYNC.DEFER_BLOCKING R6, 0x100 ;  /* 0x000400060000751d */ /* 0x0001ec0000010000 */
[----:B------:R-:W-:-:S06]  /*de50*/  WARPGROUP.ARRIVE ;  /* 0x00000000000079c5 */ /* 0x000fcc0000000000 */
[----:B------:R-:W-:Y:S01]  /*de60*/  HGMMA.64x128x16.F32 R24, gdesc[UR4], RZ, !UPT, gsb0 ;  /* 0x01e00000041879f0 */ /* 0x000fe2000c0008ff */
[----:B------:R-:W-:Y:S01]  /*de70*/  VIADD R20, R12, 0x2 ;  /* 0x000000020c147836 */ /* 0x000fe20000000000 */
[----:B------:R-:W-:-:S04]  /*de80*/  R2UR UR11, R21 ;  /* 0x00000000150b72ca */ /* 0x000fc800000e0000 */
[----:B------:R-:W-:Y:S02]  /*de90*/  R2UR UR10, R20 ;  /* 0x00000000140a72ca */ /* 0x000fe400000e0000 */
[----:B----4-:R-:W-:Y:S02]  /*dea0*/  R2UR UR12, R152 ;  /* 0x00000000980c72ca */ /* 0x010fe400000e0000 */
[----:B------:R-:W-:Y:S01]  /*deb0*/  R2UR UR13, R153 ;  /* 0x00000000990d72ca */ /* 0x000fe200000e0000 */
[----:B------:R-:W-:Y:S02]  /*dec0*/  WARPGROUP.DEPBAR.LE gsb0, 0x0 ;  /* 0x00008000000079c5 */ /* 0x000fe40000010000 */
[----:B------:R-:W-:Y:S01]  /*ded0*/  WARPGROUP.ARRIVE ;  /* 0x00000000000079c5 */ /* 0x000fe20000000000 */
[----:B--2---:R-:W-:Y:S02]  /*dee0*/  R2UR UR8, R14 ;  /* 0x000000000e0872ca */ /* 0x004fe400000e0000 */
[----:B------:R-:W-:-:S13]  /*def0*/  R2UR UR9, R15 ;  /* 0x000000000f0972ca */ /* 0x000fda00000e0000 */
[----:B------:R-:W-:Y:S01]  /*df00*/  HGMMA.64x128x16.F32 R24, gdesc[UR8], R24, gsb0 ;  /* 0x01e00000081879f0 */ /* 0x000fe20008000818 */
[----:B------:R-:W-:Y:S01]  /*df10*/  VIADD R20, R12, 0x202 ;  /* 0x000002020c147836 */ /* 0x000fe20000000000 */
[----:B------:R-:W-:Y:S02]  /*df20*/  R2UR UR19, R21 ;  /* 0x00000000151372ca */ /* 0x000fe400000e0000 */
[----:B-----5:R-:W-:Y:S02]  /*df30*/  R2UR UR16, R148 ;  /* 0x00000000941072ca */ /* 0x020fe400000e0000 */
[----:B------:R-:W-:Y:S02]  /*df40*/  R2UR UR18, R20 ;  /* 0x00000000141272ca */ /* 0x000fe400000e0000 */
[----:B------:R-:W-:Y:S01]  /*df50*/  R2UR UR17, R149 ;  /* 0x00000000951172ca */ /* 0x000fe200000e0000 */
[----:B------:R-:W-:Y:S02]  /*df60*/  WARPGROUP.DEPBAR.LE gsb0, 0x0 ;  /* 0x00008000000079c5 */ /* 0x000fe40000010000 */
[----:B------:R-:W-:-:S06]  /*df70*/  WARPGROUP.ARRIVE ;  /* 0x00000000000079c5 */ /* 0x000fcc0000000000 */
[----:B------:R-:W-:Y:S01]  /*df80*/  HGMMA.64x128x16.F32 R24, gdesc[UR12], R24, gsb0 ;  /* 0x01e000000c1879f0 */ /* 0x000fe20008000818 */
[----:B------:R-:W-:Y:S02]  /*df90*/  R2UR UR20, R146 ;  /* 0x00000000921472ca */ /* 0x000fe400000e0000 */
[----:B------:R-:W-:Y:S01]  /*dfa0*/  R2UR UR21, R147 ;  /* 0x00000000931572ca */ /* 0x000fe200000e0000 */
[----:B------:R-:W-:Y:S02]  /*dfb0*/  WARPGROUP.DEPBAR.LE gsb0, 0x0 ;  /* 0x00008000000079c5 */ /* 0x000fe40000010000 */
[----:B------:R-:W-:-:S06]  /*dfc0*/  WARPGROUP.ARRIVE ;  /* 0x00000000000079c5 */ /* 0x000fcc0000000000 */
[----:B------:R-:W-:Y:S01]  /*dfd0*/  HGMMA.64x128x16.F32 R24, gdesc[UR16], R24, gsb0 ;  /* 0x01e00000101879f0 */ /* 0x000fe20008000818 */
[----:B------:R-:W-:Y:S02]  /*dfe0*/  IADD3 R12, R12, 0x402, RZ ;  /* 0x000004020c0c7810 */ /* 0x000fe40007ffe0ff */
[----:B------:R-:W-:Y:S02]  /*dff0*/  R2UR UR27, R13 ;  /* 0x000000000d1b72ca */ /* 0x000fe400000e0000 */
[----:B------:R-:W-:Y:S02]  /*e000*/  R2UR UR26, R12 ;  /* 0x000000000c1a72ca */ /* 0x000fe400000e0000 */
[----:B------:R-:W-:Y:S02]  /*e010*/  R2UR UR24, R144 ;  /* 0x00000000901872ca */ /* 0x000fe400000e0000 */
[----:B------:R-:W-:Y:S01]  /*e020*/  R2UR UR25, R145 ;  /* 0x00000000911972ca */ /* 0x000fe200000e0000 */
[----:B------:R-:W-:-:S02]  /*e030*/  WARPGROUP.DEPBAR.LE gsb0, 0x0 ;  /* 0x00008000000079c5 */ /* 0x000fc40000010000 */
[----:B------:R-:W-:-:S06]  /*e040*/  WARPGROUP.ARRIVE ;  /* 0x00000000000079c5 */ /* 0x000fcc0000000000 */
        /* <DEDUP_REMOVED lines=8> */
.L_x_10517:
[----:B------:R-:W-:Y:S01]  /*e0d0*/  SHF.L.U32 R6, R10, 0x1f, RZ ;  /* 0x0000001f0a067819 */ /* 0x000fe200000006ff */
[----:B------:R-:W-:-:S04]  /*e0e0*/  IMAD R9, R5, 0x8, R2 ;  /* 0x0000000805097824 */ /* 0x000fc800078e0202 */
[----:B------:R0:W1:Y:S01]  /*e0f0*/  SYNCS.PHASECHK.TRANS64.TRYWAIT P1, [R9+URZ+0x2d850], R6 ;  /* 0x02d85006090075a7 */ /* 0x000062000802017f */
[----:B------:R-:W-:Y:S05]  /*e100*/  @!P0 BRA `(.L_x_10518) ;  /* 0x0000000000048947 */ /* 0x000fea0003800000 */
[----:B------:R-:W-:Y:S01]  /*e110*/  BPT.TRAP 0x1 ;  /* 0x000000040000795c */ /* 0x000fe20000300000 */
.L_x_10518:
[----:B-1----:R-:W-:Y:S05]  /*e120*/  @P1 BRA `(.L_x_10516) ;  /* 0x0000000000081947 */ /* 0x002fea0003800000 */
[----:B------:R-:W1:Y:S02]  /*e130*/  SYNCS.PHASECHK.TRANS64.TRYWAIT P1, [R9+URZ+0x2d850], R6 ;  /* 0x02d85006090075a7 */ /* 0x000e64000802017f */
[----:B-1----:R-:W-:Y:S05]  /*e140*/  @!P1 BRA `(.L_x_10519) ;  /* 0x000000c400249947 */ /* 0x002fea0003800000 */
.L_x_10516:
[----:B------:R-:W2:Y:S01]  /*e150*/  LDL R14, [R1+0x74] ;  /* 0x00007400010e7983 */ /* 0x000ea20000100800 */
[----:B01----:R-:W-:Y:S01]  /*e160*/  VIADD R6, R2, 0x400 ;  /* 0x0000040002067836 */ /* 0x003fe20000000000 */
[----:B------:R-:W-:Y:S05]  /*e170*/  WARPSYNC.ALL ;  /* 0x0000000000007948 */ /* 0x000fea0003800000 */
[----:B------:R-:W-:Y:S01]  /*e180*/  SHF.R.U32.HI R6, RZ, 0x4, R6 ;  /* 0x00000004ff067819 */ /* 0x000fe20000011606 */
[----:B------:R-:W-:Y:S01]  /*e190*/  WARPGROUP.ARRIVE ;  /* 0x00000000000079c5 */ /* 0x000fe20000000000 */
[----:B------:R-:W-:Y:S01]  /*e1a0*/  MOV R11, 0x80000020 ;  /* 0x80000020000b7802 */ /* 0x000fe20000000f00 */
[----:B------:R-:W-:Y:S01]  /*e1b0*/  IMAD.MOV.U32 R13, RZ, RZ, -0x7fffffe0 ;  /* 0x80000020ff0d7424 */ /* 0x000fe200078e00ff */
[----:B------:R-:W-:-:S02]  /*e1c0*/  LOP3.LUT R6, R6, 0x3fff, RZ, 0xc0, !PT ;  /* 0x00003fff06067812 */ /* 0x000fc400078ec0ff */
[C---:B------:R-:W-:Y:S02]  /*e1d0*/  R2UR UR7, R11.reuse ;  /* 0x000000000b0772ca */ /* 0x040fe400000e0000 */
[----:B------:R-:W-:Y:S02]  /*e1e0*/  LOP3.LUT R6, R6, 0x2000000, RZ, 0xfc, !PT ;  /* 0x0200000006067812 */ /* 0x000fe400078efcff */
[----:B------:R-:W-:Y:S01]  /*e1f0*/  R2UR UR35, R11 ;  /* 0x000000000b2372ca */ /* 0x000fe200000e0000 */
[----:B------:R-:W-:Y:S01]  /*e200*/  IMAD.MOV.U32 R11, RZ, RZ, 0x40000040 ;  /* 0x40000040ff0b7424 */ /* 0x000fe200078e00ff */
[----:B------:R-:W-:Y:S01]  /*e210*/  R2UR UR11, R13 ;  /* 0x000000000d0b72ca */ /* 0x000fe200000e0000 */
[----:B------:R-:W-:Y:S01]  /*e220*/  IMAD R10, R5, 0x600, R6 ;  /* 0x00000600050a7824 */ /* 0x000fe200078e0206 */
[----:B------:R-:W-:Y:S02]  /*e230*/  R2UR UR15, R13 ;  /* 0x000000000d0f72ca */ /* 0x000fe400000e0000 */
[----:B------:R-:W-:Y:S01]  /*e240*/  R2UR UR5, R11 ;  /* 0x000000000b0572ca */ /* 0x000fe200000e0000 */
[C---:B------:R-:W-:Y:S01]  /*e250*/  VIADD R12, R10.reuse, 0x40 ;  /* 0x000000400a0c7836 */ /* 0x040fe20000000000 */
[----:B------:R-:W-:Y:S01]  /*e260*/  R2UR UR6, R10 ;  /* 0x000000000a0672ca */ /* 0x000fe200000e0000 */
[----:B------:R-:W-:Y:S01]  /*e270*/  IMAD.MOV.U32 R11, RZ, RZ, 0x40000040 ;  /* 0x40000040ff0b7424 */ /* 0x000fe200078e00ff */
[----:B------:R-:W-:-:S02]  /*e280*/  R2UR UR19, R13 ;  /* 0x000000000d1372ca */ /* 0x000fc400000e0000 */
[----:B------:R-:W-:Y:S01]  /*e290*/  R2UR UR10, R12 ;  /* 0x000000000c0a72ca */ /* 0x000fe200000e0000 */
[----:B------:R-:W-:Y:S01]  /*e2a0*/  VIADD R12, R10, 0x80 ;  /* 0x000000800a0c7836 */ /* 0x000fe20000000000 */
[C---:B------:R-:W-:Y:S02]  /*e2b0*/  R2UR UR23, R13.reuse ;  /* 0x000000000d1772ca */ /* 0x040fe400000e0000 */
[C---:B------:R-:W-:Y:S02]  /*e2c0*/  R2UR UR27, R13.reuse ;  /* 0x000000000d1b72ca */ /* 0x040fe400000e0000 */
[----:B------:R-:W-:Y:S02]  /*e2d0*/  R2UR UR14, R12 ;  /* 0x000000000c0e72ca */ /* 0x000fe400000e0000 */
[----:B------:R-:W-:Y:S02]  /*e2e0*/  IADD3 R12, R10, 0xc0, RZ ;  /* 0x000000c00a0c7810 */ /* 0x000fe40007ffe0ff */
[----:B------:R-:W-:Y:S01]  /*e2f0*/  R2UR UR31, R13 ;  /* 0x000000000d1f72ca */ /* 0x000fe200000e0000 */
[----:B------:R-:W-:Y:S01]  /*e300*/  IMAD.MOV.U32 R13, RZ, RZ, 0x40000040 ;  /* 0x40000040ff0d7424 */ /* 0x000fe200078e00ff */
[----:B------:R-:W-:Y:S01]  /*e310*/  R2UR UR18, R12 ;  /* 0x000000000c1272ca */ /* 0x000fe200000e0000 */
[----:B------:R-:W-:Y:S01]  /*e320*/  VIADD R12, R10, 0x100 ;  /* 0x000001000a0c7836 */ /* 0x000fe20000000000 */
[----:B------:R-:W-:-:S02]  /*e330*/  R2UR UR33, R11 ;  /* 0x000000000b2172ca */ /* 0x000fc400000e0000 */
[----:B------:R-:W-:Y:S01]  /*e340*/  R2UR UR9, R13 ;  /* 0x000000000d0972ca */ /* 0x000fe200000e0000 */
[----:B------:R-:W-:Y:S01]  /*e350*/  IMAD.MOV.U32 R13, RZ, RZ, 0x40000040 ;  /* 0x40000040ff0d7424 */ /* 0x000fe200078e00ff */
[----:B------:R-:W-:Y:S01]  /*e360*/  R2UR UR22, R12 ;  /* 0x000000000c1672ca */ /* 0x000fe200000e0000 */
[----:B------:R-:W-:-:S03]  /*e370*/  VIADD R12, R10, 0x140 ;  /* 0x000001400a0c7836 */ /* 0x000fc60000000000 */
[----:B------:R-:W-:Y:S01]  /*e380*/  R2UR UR13, R13 ;  /* 0x000000000d0d72ca */ /* 0x000fe200000e0000 */
[----:B------:R-:W-:Y:S01]  /*e390*/  IMAD.MOV.U32 R13, RZ, RZ, 0x40000040 ;  /* 0x40000040ff0d7424 */ /* 0x000fe200078e00ff */
[----:B------:R-:W-:Y:S01]  /*e3a0*/  R2UR UR26, R12 ;  /* 0x000000000c1a72ca */ /* 0x000fe200000e0000 */
[C---:B------:R-:W-:Y:S01]  /*e3b0*/  VIADD R12, R10.reuse, 0x180 ;  /* 0x000001800a0c7836 */ /* 0x040fe20000000000 */
[----:B------:R-:W-:Y:S02]  /*e3c0*/  IADD3 R10, R10, 0x1c0, RZ ;  /* 0x000001c00a0a7810 */ /* 0x000fe40007ffe0ff */
[----:B------:R-:W-:Y:S01]  /*e3d0*/  R2UR UR17, R13 ;  /* 0x000000000d1172ca */ /* 0x000fe200000e0000 */
[----:B------:R-:W-:Y:S01]  /*e3e0*/  IMAD.MOV.U32 R13, RZ, RZ, 0x40000040 ;  /* 0x40000040ff0d7424 */ /* 0x000fe200078e00ff */
[----:B------:R-:W-:Y:S02]  /*e3f0*/  R2UR UR34, R10 ;  /* 0x000000000a2272ca */ /* 0x000fe400000e0000 */
[----:B------:R-:W-:-:S02]  /*e400*/  R2UR UR30, R12 ;  /* 0x000000000c1e72ca */ /* 0x000fc400000e0000 */
[----:B------:R-:W-:Y:S01]  /*e410*/  R2UR UR21, R13 ;  /* 0x000000000d1572ca */ /* 0x000fe200000e0000 */
[----:B------:R-:W-:-:S05]  /*e420*/  IMAD.MOV.U32 R13, RZ, RZ, 0x40000040 ;  /* 0x40000040ff0d7424 */ /* 0x000fca00078e00ff */
[----:B------:R-:W-:Y:S01]  /*e430*/  R2UR UR25, R13 ;  /* 0x000000000d1972ca */ /* 0x000fe200000e0000 */
[----:B------:R-:W-:-:S05]  /*e440*/  IMAD.MOV.U32 R13, RZ, RZ, 0x40000040 ;  /* 0x40000040ff0d7424 */ /* 0x000fca00078e00ff */
[----:B------:R-:W-:Y:S02]  /*e450*/  R2UR UR29, R13 ;  /* 0x000000000d1d72ca */ /* 0x000fe400000e0000 */
[----:B--2---:R-:W-:Y:S02]  /*e460*/  LOP3.LUT R10, R14, 0x10000, RZ, 0xfc, !PT ;  /* 0x000100000e0a7812 */ /* 0x004fe400078efcff */
[----:B------:R-:W0:Y:S02]  /*e470*/  S2R R14, SR_TID.X ;  /* 0x00000000000e7919 */ /* 0x000e240000002100 */
[C---:B------:R-:W-:Y:S01]  /*e480*/  R2UR UR4, R10.reuse ;  /* 0x000000000a0472ca */ /* 0x040fe200000e0000 */
[----:B------:R-:W-:-:S05]  /*e490*/  VIADD R12, R10, 0x2 ;  /* 0x000000020a0c7836 */ /* 0x000fca0000000000 */
[----:B------:R-:W-:Y:S02]  /*e4a0*/  R2UR UR8, R12 ;  /* 0x000000000c0872ca */ /* 0x000fe400000e0000 */
[----:B------:R-:W-:-:S04]  /*e4b0*/  IADD3 R12, R10, 0x4, RZ ;  /* 0x000000040a0c7810 */ /* 0x000fc80007ffe0ff */
[----:B------:R-:W-:Y:S01]  /*e4c0*/  R2UR UR12, R12 ;  /* 0x000000000c0c72ca */ /* 0x000fe200000e0000 */
[----:B------:R-:W-:Y:S01]  /*e4d0*/  HGMMA.64x96x16.F32 R88, gdesc[UR4].tnspB, R88, gsb0 ;  /* 0x41600000045879f0 */ /* 0x000fe20008000858 */
[----:B------:R-:W-:-:S05]  /*e4e0*/  VIADD R12, R10, 0x6 ;  /* 0x000000060a0c7836 */ /* 0x000fca0000000000 */
[----:B------:R-:W-:Y:S02]  /*e4f0*/  R2UR UR16, R12 ;  /* 0x000000000c1072ca */ /* 0x000fe400000e0000 */
[----:B------:R-:W-:-:S04]  /*e500*/  IADD3 R12, R10, 0x600, RZ ;  /* 0x000006000a0c7810 */ /* 0x000fc80007ffe0ff */
[----:B------:R-:W-:Y:S01]  /*e510*/  R2UR UR20, R12 ;  /* 0x000000000c1472ca */ /* 0x000fe200000e0000 */
[----:B------:R-:W-:Y:S01]  /*e520*/  VIADD R12, R10, 0x602 ;  /* 0x000006020a0c7836 */ /* 0x000fe20000000000 */
[----:B0-----:R-:W-:-:S04]  /*e530*/  SHF.R.U32.HI R6, RZ, 0x7, R14 ;  /* 0x00000007ff067819 */ /* 0x001fc8000001160e */
[----:B------:R-:W-:Y:S02]  /*e540*/  R2UR UR24, R12 ;  /* 0x000000000c1872ca */ /* 0x000fe400000e0000 */
[C---:B------:R-:W-:Y:S01]  /*e550*/  IADD3 R12, R10.reuse, 0x604, RZ ;  /* 0x000006040a0c7810 */ /* 0x040fe20007ffe0ff */
[----:B------:R-:W-:Y:S01]  /*e560*/  VIADD R10, R10, 0x606 ;  /* 0x000006060a0a7836 */ /* 0x000fe20000000000 */
[----:B------:R-:W-:Y:S02]  /*e570*/  ISETP.GE.U32.AND P1, PT, R14, 0x180, PT ;  /* 0x000001800e00780c */ /* 0x000fe40003f26070 */
[----:B------:R-:W-:Y:S02]  /*e580*/  R2UR UR28, R12 ;  /* 0x000000000c1c72ca */ /* 0x000fe400000e0000 */
[----:B------:R-:W-:Y:S02]  /*e590*/  R2UR UR32, R10 ;  /* 0x000000000a2072ca */ /* 0x000fe400000e0000 */
[----:B------:R-:W-:-:S04]  /*e5a0*/  IADD3 R6, R6, 0x9, RZ ;  /* 0x0000000906067810 */ /* 0x000fc80007ffe0ff */
[----:B------:R-:W-:Y:S01]  /*e5b0*/  SEL R6, R6, 0x9, !P1 ;  /* 0x0000000906067807 */ /* 0x000fe20004800000 */
[----:B------:R-:W-:Y:S02]  /*e5c0*/  WARPGROUP.DEPBAR.LE gsb0, 0x0 ;  /* 0x00008000000079c5 */ /* 0x000fe40000010000 */
[----:B------:R-:W-:-:S06]  /*e5d0*/  WARPGROUP.ARRIVE ;  /* 0x00000000000079c5 */ /* 0x000fcc0000000000 */
[----:B------:R-:W-:Y:S03]  /*e5e0*/  HGMMA.64x96x16.F32 R88, gdesc[UR8].tnspB, R88, gsb0 ;  /* 0x41600000085879f0 */ /* 0x000fe60008000858 */
        /* <DEDUP_REMOVED lines=19> */
[----:B------:R0:W-:Y:S06]  /*e720*/  BAR.ARV R6, 0x100 ;  /* 0x000400060000751d */ /* 0x0001ec0000002000 */
[----:B------:R-:W-:Y:S05]  /*e730*/  @!P0 BRA `(.L_x_10520) ;  /* 0x0000000000048947 */ /* 0x000fea0003800000 */
[----:B------:R-:W-:Y:S01]  /*e740*/  BPT.TRAP 0x1 ;  /* 0x000000040000795c */ /* 0x000fe20000300000 */
.L_x_10520:
[----:B------:R-:W-:Y:S01]  /*e750*/  FMUL.FTZ R12, R24, UR41 ;  /* 0x00000029180c7c20 */ /* 0x000fe20008410000 */
[----:B------:R-:W-:Y:S01]  /*e760*/  FMUL.FTZ R20, R25, UR41 ;  /* 0x0000002919147c20 */ /* 0x000fe20008410000 */
[----:B------:R-:W-:Y:S01]  /*e770*/  FMUL.FTZ R21, R28, UR41 ;  /* 0x000000291c157c20 */ /* 0x000fe20008410000 */
[----:B0-----:R-:W-:Y:S02]  /*e780*/  IMAD R6, R141, 0x8, R2 ;  /* 0x000000088d067824 */ /* 0x001fe400078e0202 */
[----:B------:R-:W-:Y:S01]  /*e790*/  FMUL.FTZ R24, R29, UR41 ;  /* 0x000000291d187c20 */ /* 0x000fe20008410000 */
[----:B------:R-:W-:Y:S01]  /*e7a0*/  IMAD.U32 R9, RZ, RZ, UR38 ;  /* 0x00000026ff097e24 */ /* 0x000fe2000f8e00ff */
[----:B------:R-:W0:Y:S01]  /*e7b0*/  MUFU.TANH R12, R12 ;  /* 0x0000000c000c7308 */ /* 0x000e220000002400 */
[----:B------:R-:W-:Y:S02]  /*e7c0*/  VIADD R6, R6, 0x2d840 ;  /* 0x0002d84006067836 */ /* 0x000fe40000000000 */
[----:B------:R-:W-:Y:S01]  /*e7d0*/  FMUL.FTZ R26, R26, UR41 ;  /* 0x000000291a1a7c20 */ /* 0x000fe20008410000 */
[----:B------:R-:W-:Y:S01]  /*e7e0*/  FMUL.FTZ R25, R32, UR41 ;  /* 0x0000002920197c20 */ /* 0x000fe20008410000 */
[----:B------:R-:W-:Y:S01]  /*e7f0*/  FMUL.FTZ R27, R27, UR41 ;  /* 0x000000291b1b7c20 */ /* 0x000fe20008410000 */
[----:B------:R-:W-:Y:S01]  /*e800*/  FMUL.FTZ R30, R30, UR41 ;  /* 0x000000291e1e7c20 */ /* 0x000fe20008410000 */
[----:B------:R-:W-:Y:S01]  /*e810*/  PRMT R6, R9, 0x654, R6 ;  /* 0x0000065409067816 */ /* 0x000fe20000000006 */
[----:B------:R-:W-:Y:S01]  /*e820*/  FMUL.FTZ R28, R37, UR41 ;  /* 0x00000029251c7c20 */ /* 0x000fe20008410000 */
[----:B------:R-:W1:Y:S01]  /*e830*/  MUFU.TANH R20, R20 ;  /* 0x0000001400147308 */ /* 0x000e620000002400 */
[----:B------:R-:W-:Y:S01]  /*e840*/  FMUL.FTZ R34, R34, UR41 ;  /* 0x0000002922227c20 */ /* 0x000fe20008410000 */
[----:B------:R0:W-:Y:S01]  /*e850*/  SYNCS.ARRIVE.TRANS64.RED.A1T0 RZ, [R6+URZ], RZ ;  /* 0x000000ff06ff79a7 */ /* 0x0001e2000810043f */
[----:B------:R-:W-:Y:S01]  /*e860*/  FMUL.FTZ R32, R41, UR41 ;  /* 0x0000002929207c20 */ /* 0x000fe20008410000 */
[----:B------:R-:W-:Y:S01]  /*e870*/  FMUL.FTZ R37, R48, UR41 ;  /* 0x0000002930257c20 */ /* 0x000fe20008410000 */
[----:B------:R-:W-:Y:S01]  /*e880*/  FMUL.FTZ R144, R56, UR41 ;  /* 0x0000002938907c20 */ /* 0x000fe20008410000 */
[----:B------:R-:W-:Y:S01]  /*e890*/  FMUL.FTZ R146, R57, UR41 ;  /* 0x0000002939927c20 */ /* 0x000fe20008410000 */
[----:B------:R-:W-:Y:S01]  /*e8a0*/  FMUL.FTZ R145, R60, UR41 ;  /* 0x000000293c917c20 */ /* 0x000fe20008410000 */
[----:B------:R-:W2:Y:S01]  /*e8b0*/  MUFU.TANH R21, R21 ;  /* 0x0000001500157308 */ /* 0x000ea20000002400 */
[----:B------:R-:W-:Y:S01]  /*e8c0*/  FMUL.FTZ R147, R61, UR41 ;  /* 0x000000293d937c20 */ /* 0x000fe20008410000 */
[----:B0-----:R-:W-:Y:S01]  /*e8d0*/  FMNMX.FTZ R6, R12, R7, !PT ;  /* 0x000000070c067209 */ /* 0x001fe20007810000 */
        /* <DEDUP_REMOVED lines=13> */
[----:B------:R1:W3:Y:S01]  /*e9b0*/  MUFU.TANH R14, R26 ;  /* 0x0000001a000e7308 */ /* 0x0002e20000002400 */
        /* <DEDUP_REMOVED lines=8> */
[----:B-1----:R-:W-:Y:S01]  /*ea40*/  FMUL.FTZ R26, R33, UR41 ;  /* 0x00000029211a7c20 */ /* 0x002fe20008410000 */
[----:B0-----:R-:W-:Y:S01]  /*ea50*/  FMNMX.FTZ R6, R24, R6, !PT ;  /* 0x0000000618067209 */ /* 0x001fe20007810000 */
[----:B------:R-:W-:Y:S01]  /*ea60*/  FMUL.FTZ R68, R46, UR41 ;  /* 0x000000292e447c20 */ /* 0x000fe20008410000 */
[----:B------:R-:W-:Y:S01]  /*ea70*/  FMUL.FTZ R33, R51, UR41 ;  /* 0x0000002933217c20 */ /* 0x000fe20008410000 */
[----:B------:R-:W-:Y:S01]  /*ea80*/  FMUL.FTZ R64, R54, UR41 ;  /* 0x0000002936407c20 */ /* 0x000fe20008410000 */
[----:B------:R-:W-:Y:S01]  /*ea90*/  FMUL.FTZ R61, R58, UR41 ;  /* 0x000000293a3d7c20 */ /* 0x000fe20008410000 */
[----:B------:R-:W-:Y:S01]  /*eaa0*/  FMUL.FTZ R60, R59, UR41 ;  /* 0x000000293b3c7c20 */ /* 0x000fe20008410000 */
[----:B------:R0:W1:Y:S01]  /*eab0*/  MUFU.TANH R13, R27 ;  /* 0x0000001b000d7308 */ /* 0x0000620000002400 */
[----:B---3--:R-:W-:Y:S01]  /*eac0*/  MOV R38, R14 ;  /* 0x0000000e00267202 */ /* 0x008fe20000000f00 */
[----:B------:R-:W-:Y:S01]  /*ead0*/  FMUL.FTZ R14, R42, UR41 ;  /* 0x000000292a0e7c20 */ /* 0x000fe20008410000 */
[----:B------:R-:W-:Y:S01]  /*eae0*/  FMUL.FTZ R57, R62, UR41 ;  /* 0x000000293e397c20 */ /* 0x000fe20008410000 */
[----:B------:R-:W-:Y:S01]  /*eaf0*/  FMUL.FTZ R56, R63, UR41 ;  /* 0x000000293f387c20 */ /* 0x000fe20008410000 */
[----:B------:R-:W-:Y:S01]  /*eb00*/  FMUL.FTZ R48, R70, UR41 ;  /* 0x0000002946307c20 */ /* 0x000fe20008410000 */
[----:B------:R-:W-:Y:S01]  /*eb10*/  FMUL.FTZ R41, R74, UR41 ;  /* 0x000000294a297c20 */ /* 0x000fe20008410000 */
[----:B------:R-:W-:Y:S01]  /*eb20*/  FMUL.FTZ R154, R75, UR41 ;  /* 0x000000294b9a7c20 */ /* 0x000fe20008410000 */
[----:B------:R-:W3:Y:S01]  /*eb30*/  MUFU.TANH R26, R26 ;  /* 0x0000001a001a7308 */ /* 0x000ee20000002400 */
[----:B0-----:R-:W-:Y:S01]  /*eb40*/  FMUL.FTZ R27, R36, UR41 ;  /* 0x00000029241b7c20 */ /* 0x001fe20008410000 */
[----:B--2---:R-:W-:Y:S01]  /*eb50*/  FMNMX.FTZ R6, R25, R6, !PT ;  /* 0x0000000619067209 */ /* 0x004fe20007810000 */
[----:B------:R-:W-:Y:S01]  /*eb60*/  FMUL.FTZ R36, R45, UR41 ;  /* 0x000000292d247c20 */ /* 0x000fe20008410000 */
[----:B------:R-:W-:Y:S01]  /*eb70*/  FMUL.FTZ R45, R53, UR41 ;  /* 0x00000029352d7c20 */ /* 0x000fe20008410000 */
[----:B------:R-:W-:Y:S01]  /*eb80*/  FMUL.FTZ R53, R66, UR41 ;  /* 0x0000002942357c20 */ /* 0x000fe20008410000 */
[----:B------:R-:W-:Y:S01]  /*eb90*/  FMUL.FTZ R153, R78, UR41 ;  /* 0x000000294e997c20 */ /* 0x000fe20008410000 */
[----:B------:R-:W-:Y:S01]  /*eba0*/  FMUL.FTZ R82, R82, UR41 ;  /* 0x0000002952527c20 */ /* 0x000fe20008410000 */
[----:B------:R-:W0:Y:S01]  /*ebb0*/  MUFU.TANH R27, R27 ;  /* 0x0000001b001b7308 */ /* 0x000e220000002400 */
[----:B-1----:R-:W-:-:S02]  /*ebc0*/  IMAD.MOV.U32 R42, RZ, RZ, R13 ;  /* 0x000000ffff2a7224 */ /* 0x002fc400078e000d */
[----:B------:R-:W-:Y:S01]  /*ebd0*/  FMUL.FTZ R13, R50, UR41 ;  /* 0x00000029320d7c20 */ /* 0x000fe20008410000 */
[----:B------:R-:W-:Y:S01]  /*ebe0*/  IMAD.MOV.U32 R78, RZ, RZ, R38 ;  /* 0x000000ffff4e7224 */ /* 0x000fe200078e0026 */
[----:B------:R-:W-:-:S03]  /*ebf0*/  UMOV UR45, UR44 ;  /* 0x0000002c002d7c82 */ /* 0x000fc60008000000 */
[----:B------:R1:W-:Y:S01]  /*ec00*/  MUFU.TANH R11, R30 ;  /* 0x0000001e000b7308 */ /* 0x0003e20000002400 */
[----:B---3--:R-:W-:-:S07]  /*ec10*/  FMNMX.FTZ R6, R26, R6, !PT ;  /* 0x000000061a067209 */ /* 0x008fce0007810000 */
[----:B------:R-:W2:Y:S01]  /*ec20*/  MUFU.TANH R28, R28 ;  /* 0x0000001c001c7308 */ /* 0x000ea20000002400 */
[----:B-1----:R-:W-:Y:S01]  /*ec30*/  FMUL.FTZ R30, R40, UR41 ;  /* 0x00000029281e7c20 */ /* 0x002fe20008410000 */
[----:B0-----:R-:W-:Y:S01]  /*ec40*/  FMNMX.FTZ R6, R27, R6, !PT ;  /* 0x000000061b067209 */ /* 0x001fe20007810000 */
[----:B------:R-:W-:Y:S01]  /*ec50*/  FMUL.FTZ R40, R49, UR41 ;  /* 0x0000002931287c20 */ /* 0x000fe20008410000 */
[----:B------:R-:W-:-:S04]  /*ec60*/  FMUL.FTZ R49, R71, UR41 ;  /* 0x0000002947317c20 */ /* 0x000fc80008410000 */
[----:B------:R-:W0:Y:S08]  /*ec70*/  MUFU.TANH R30, R30 ;  /* 0x0000001e001e7308 */ /* 0x000e300000002400 */
[----:B------:R1:W3:Y:S01]  /*ec80*/  MUFU.TANH R15, R34 ;  /* 0x00000022000f7308 */ /* 0x0002e20000002400 */
[----:B--2---:R-:W-:-:S07]  /*ec90*/  FMNMX.FTZ R6, R28, R6, !PT ;  /* 0x000000061c067209 */ /* 0x004fce0007810000 */
[----:B------:R-:W2:Y:S01]  /*eca0*/  MUFU.TANH R32, R32 ;  /* 0x0000002000207308 */ /* 0x000ea20000002400 */
[----:B-1----:R-:W-:Y:S01]  /*ecb0*/  FMUL.FTZ R34, R44, UR41 ;  /* 0x000000292c227c20 */ /* 0x002fe20008410000 */
[----:B0-----:R-:W-:Y:S01]  /*ecc0*/  FMNMX.FTZ R6, R30, R6, !PT ;  /* 0x000000061e067209 */ /* 0x001fe20007810000 */
[----:B------:R-:W-:Y:S01]  /*ecd0*/  FMUL.FTZ R44, R52, UR41 ;  /* 0x00000029342c7c20 */ /* 0x000fe20008410000 */
[----:B------:R-:W-:-:S04]  /*ece0*/  FMUL.FTZ R52, R67, UR41 ;  /* 0x0000002943347c20 */ /* 0x000fc80008410000 */
[----:B------:R-:W0:Y:S01]  /*ecf0*/  MUFU.TANH R34, R34 ;  /* 0x0000002200227308 */ /* 0x000e220000002400 */
[----:B---3--:R-:W-:-:S07]  /*ed00*/  IMAD.MOV.U32 R74, RZ, RZ, R15 ;  /* 0x000000ffff4a7224 */ /* 0x008fce00078e000f */
        /* <DEDUP_REMOVED lines=42> */
[----:B------:R1:W-:Y:S01]  /*efb0*/  MUFU.TANH R10, R31 ;  /* 0x0000001f000a7308 */ /* 0x0003e20000002400 */
[----:B--2---:R-:W-:-:S07]  /*efc0*/  FMNMX.FTZ R6, R84, R6, !PT ;  /* 0x0000000654067209 */ /* 0x004fce0007810000 */
[----:B------:R2:W3:Y:S01]  /*efd0*/  MUFU.TANH R152, R35 ;  /* 0x0000002300987308 */ /* 0x0004e20000002400 */
[----:B0-----:R-:W-:Y:S01]  /*efe0*/  FMNMX.FTZ R6, R85, R6, !PT ;  /* 0x0000000655067209 */ /* 0x001fe20007810000 */
[----:B-1----:R-:W-:-:S04]  /*eff0*/  FMUL.FTZ R31, R47, UR41 ;  /* 0x000000292f1f7c20 */ /* 0x002fc80008410000 */
[----:B------:R-:W0:Y:S02]  /*f000*/  SHFL.BFLY PT, R9, R6, 0x2, 0x1f ;  /* 0x0c401f0006097f89 */ /* 0x000e2400000e0000 */
[----:B------:R-:W1:Y:S01]  /*f010*/  MUFU.TANH R72, R72 ;  /* 0x0000004800487308 */ /* 0x000e620000002400 */
[----:B--2---:R-:W-:-:S07]  /*f020*/  FMUL.FTZ R35, R55, UR41 ;  /* 0x0000002937237c20 */ /* 0x004fce0008410000 */
[----:B------:R-:W2:Y:S01]  /*f030*/  MUFU.TANH R39, R39 ;  /* 0x0000002700277308 */ /* 0x000ea20000002400 */
[----:B---3--:R-:W-:-:S07]  /*f040*/  IMAD.MOV.U32 R70, RZ, RZ, R152 ;  /* 0x000000ffff467224 */ /* 0x008fce00078e0098 */
[----:B------:R-:W3:Y:S01]  /*f050*/  MUFU.TANH R14, R14 ;  /* 0x0000000e000e7308 */ /* 0x000ee20000002400 */
[----:B0-----:R-:W-:-:S07]  /*f060*/  FMNMX.FTZ R6, R6, R9, !PT ;  /* 0x0000000906067209 */ /* 0x001fce0007810000 */
[----:B------:R-:W0:Y:S01]  /*f070*/  MUFU.TANH R29, R29 ;  /* 0x0000001d001d7308 */ /* 0x000e220000002400 */
[----:B------:R-:W4:Y:S07]  /*f080*/  SHFL.BFLY PT, R9, R6, 0x1, 0x1f ;  /* 0x0c201f0006097f89 */ /* 0x000f2e00000e0000 */
[----:B------:R-:W5:Y:S08]  /*f090*/  MUFU.TANH R68, R68 ;  /* 0x0000004400447308 */ /* 0x000f700000002400 */
[----:B------:R-:W5:Y:S08]  /*f0a0*/  MUFU.TANH R31, R31 ;  /* 0x0000001f001f7308 */ /* 0x000f700000002400 */
[----:B------:R-:W5:Y:S01]  /*f0b0*/  MUFU.TANH R13, R13 ;  /* 0x0000000d000d7308 */ /* 0x000f620000002400 */
[----:B----4-:R-:W-:-:S02]  /*f0c0*/  FMNMX.FTZ R6, R6, R9, !PT ;  /* 0x0000000906067209 */ /* 0x010fc40007810000 */
[----:B------:R-:W-:-:S05]  /*f0d0*/  FMNMX.FTZ R9, R38, R8, !PT ;  /* 0x0000000826097209 */ /* 0x000fca0007810000 */
[----:B------:R-:W4:Y:S01]  /*f0e0*/  MUFU.TANH R33, R33 ;  /* 0x0000002100217308 */ /* 0x000f220000002400 */
[----:B------:R-:W-:Y:S01]  /*f0f0*/  FMNMX.FTZ R9, R42, R9, !PT ;  /* 0x000000092a097209 */ /* 0x000fe20007810000 */
[C---:B------:R-:W-:Y:S01]  /*f100*/  FMUL.FTZ R43, R6.reuse, UR45 ;  /* 0x0000002d062b7c20 */ /* 0x040fe20008410000 */
[----:B------:R-:W-:Y:S02]  /*f110*/  FADD.FTZ R7, -R6, R7 ;  /* 0x0000000706077221 */ /* 0x000fe40000010100 */
[----:B------:R-:W-:Y:S01]  /*f120*/  FMNMX.FTZ R9, R11, R9, !PT ;  /* 0x000000090b097209 */ /* 0x000fe20007810000 */
[--C-:B------:R-:W-:Y:S01]  /*f130*/  FFMA.FTZ R25, R25, UR45, -R43.reuse ;  /* 0x0000002d19197c23 */ /* 0x100fe2000801082b */
[--C-:B------:R-:W-:Y:S01]  /*f140*/  FFMA.FTZ R71, R32, UR45, -R43.reuse ;  /* 0x0000002d20477c23 */ /* 0x100fe2000801082b */
[----:B------:R-:W4:Y:S01]  /*f150*/  MUFU.TANH R64, R64 ;  /* 0x0000004000407308 */ /* 0x000f220000002400 */
[----:B------:R-:W-:Y:S01]  /*f160*/  FMNMX.FTZ R9, R10, R9, !PT ;  /* 0x000000090a097209 */ /* 0x000fe20007810000 */
[--C-:B------:R-:W-:Y:S01]  /*f170*/  FFMA.FTZ R45, R45, UR45, -R43.reuse ;  /* 0x0000002d2d2d7c23 */ /* 0x100fe2000801082b */
[--C-:B------:R-:W-:Y:S01]  /*f180*/  FFMA.FTZ R32, R36, UR45, -R43.reuse ;  /* 0x0000002d24207c23 */ /* 0x100fe2000801082b */
[----:B------:R-:W-:Y:S01]  /*f190*/  FFMA.FTZ R76, R76, UR45, -R43 ;  /* 0x0000002d4c4c7c23 */ /* 0x000fe2000801082b */
[----:B------:R-:W-:Y:S01]  /*f1a0*/  FMNMX.FTZ R9, R15, R9, !PT ;  /* 0x000000090f097209 */ /* 0x000fe20007810000 */
[----:B------:R-:W-:Y:S01]  /*f1b0*/  FMUL.FTZ R15, R83, UR41 ;  /* 0x00000029530f7c20 */ /* 0x000fe20008410000 */
[----:B------:R-:W-:Y:S01]  /*f1c0*/  MOV R83, R10 ;  /* 0x0000000a00537202 */ /* 0x000fe20000000f00 */
[----:B------:R-:W4:Y:S01]  /*f1d0*/  MUFU.TANH R35, R35 ;  /* 0x0000002300237308 */ /* 0x000f220000002400 */
[----:B------:R-:W-:Y:S01]  /*f1e0*/  FMNMX.FTZ R9, R152, R9, !PT ;  /* 0x0000000998097209 */ /* 0x000fe20007810000 */
[----:B------:R-:W-:Y:S01]  /*f1f0*/  FMUL.FTZ R152, R79, UR41 ;  /* 0x000000294f987c20 */ /* 0x000fe20008410000 */
[----:B------:R-:W-:Y:S01]  /*f200*/  FMUL.FTZ R10, R86, UR41 ;  /* 0x00000029560a7c20 */ /* 0x000fe20008410000 */
[----:B------:R-:W-:Y:S01]  /*f210*/  IMAD.MOV.U32 R86, RZ, RZ, R11 ;  /* 0x000000ffff567224 */ /* 0x000fe200078e000b */
[----:B-1----:R-:W-:Y:S01]  /*f220*/  FMNMX.FTZ R9, R72, R9, !PT ;  /* 0x0000000948097209 */ /* 0x002fe20007810000 */
[----:B------:R-:W-:Y:S01]  /*f230*/  FMUL.FTZ R11, R87, UR41 ;  /* 0x00000029570b7c20 */ /* 0x000fe20008410000 */
[--C-:B------:R-:W-:Y:S01]  /*f240*/  FFMA.FTZ R79, R20, UR45, -R43.reuse ;  /* 0x0000002d144f7c23 */ /* 0x100fe2000801082b */
[----:B------:R-:W1:Y:S01]  /*f250*/  MUFU.TANH R61, R61 ;  /* 0x0000003d003d7308 */ /* 0x000e620000002400 */
[----:B--2---:R-:W-:Y:S01]  /*f260*/  FMNMX.FTZ R9, R39, R9, !PT ;  /* 0x0000000927097209 */ /* 0x004fe20007810000 */
[----:B------:R-:W-:Y:S01]  /*f270*/  FFMA.FTZ R20, R80, UR45, -R43 ;  /* 0x0000002d50147c23 */ /* 0x000fe2000801082b */
[----:B------:R-:W-:-:S02]  /*f280*/  IMAD.MOV.U32 R87, RZ, RZ, R42 ;  /* 0x000000ffff577224 */ /* 0x000fc400078e002a */
[--C-:B------:R-:W-:Y:S01]  /*f290*/  FFMA.FTZ R46, R24, UR45, -R43.reuse ;  /* 0x0000002d182e7c23 */ /* 0x100fe2000801082b */
[----:B---3--:R-:W-:Y:S01]  /*f2a0*/  FMNMX.FTZ R9, R14, R9, !PT ;  /* 0x000000090e097209 */ /* 0x008fe20007810000 */
[--C-:B------:R-:W-:Y:S01]  /*f2b0*/  FFMA.FTZ R55, R65, UR45, -R43.reuse ;  /* 0x0000002d41377c23 */ /* 0x100fe2000801082b */
[--C-:B------:R-:W-:Y:S01]  /*f2c0*/  FFMA.FTZ R27, R27, UR45, -R43.reuse ;  /* 0x0000002d1b1b7c23 */ /* 0x100fe2000801082b */
[----:B------:R-:W2:Y:S01]  /*f2d0*/  MUFU.TANH R60, R60 ;  /* 0x0000003c003c7308 */ /* 0x000ea20000002400 */
[----:B0-----:R-:W-:Y:S01]  /*f2e0*/  FMNMX.FTZ R9, R29, R9, !PT ;  /* 0x000000091d097209 */ /* 0x001fe20007810000 */
[--C-:B------:R-:W-:Y:S01]  /*f2f0*/  FFMA.FTZ R42, R21, UR45, -R43.reuse ;  /* 0x0000002d152a7c23 */ /* 0x100fe2000801082b */
[--C-:B------:R-:W-:Y:S01]  /*f300*/  FFMA.FTZ R75, R26, UR45, -R43.reuse ;  /* 0x0000002d1a4b7c23 */ /* 0x100fe2000801082b */
[--C-:B------:R-:W-:Y:S01]  /*f310*/  FFMA.FTZ R37, R37, UR45, -R43.reuse ;  /* 0x0000002d25257c23 */ /* 0x100fe2000801082b */
[----:B-----5:R-:W-:Y:S01]  /*f320*/  FMNMX.FTZ R9, R68, R9, !PT ;  /* 0x0000000944097209 */ /* 0x020fe20007810000 */
[--C-:B------:R-:W-:Y:S01]  /*f330*/  FFMA.FTZ R51, R69, UR45, -R43.reuse ;  /* 0x0000002d45337c23 */ /* 0x100fe2000801082b */
[--C-:B------:R-:W-:Y:S01]  /*f340*/  FFMA.FTZ R66, R77, UR45, -R43.reuse ;  /* 0x0000002d4d427c23 */ /* 0x100fe2000801082b */
[----:B------:R-:W0:Y:S01]  /*f350*/  MUFU.TANH R57, R57 ;  /* 0x0000003900397308 */ /* 0x000e220000002400 */
[----:B------:R-:W-:Y:S01]  /*f360*/  FMNMX.FTZ R9, R31, R9, !PT ;  /* 0x000000091f097209 */ /* 0x000fe20007810000 */
[--C-:B------:R-:W-:Y:S01]  /*f370*/  FFMA.FTZ R28, R28, UR45, -R43.reuse ;  /* 0x0000002d1c1c7c23 */ /* 0x100fe2000801082b */
[--C-:B------:R-:W-:Y:S01]  /*f380*/  FFMA.FTZ R47, R73, UR45, -R43.reuse ;  /* 0x0000002d492f7c23 */ /* 0x100fe2000801082b */
[--C-:B------:R-:W-:Y:S01]  /*f390*/  FFMA.FTZ R30, R30, UR45, -R43.reuse ;  /* 0x0000002d1e1e7c23 */ /* 0x100fe2000801082b */
[----:B------:R-:W-:Y:S01]  /*f3a0*/  FMNMX.FTZ R9, R13, R9, !PT ;  /* 0x000000090d097209 */ /* 0x000fe20007810000 */
[--C-:B------:R-:W-:Y:S01]  /*f3b0*/  FFMA.FTZ R34, R34, UR45, -R43.reuse ;  /* 0x0000002d22227c23 */ /* 0x100fe2000801082b */
[--C-:B------:R-:W-:Y:S01]  /*f3c0*/  FFMA.FTZ R67, R40, UR45, -R43.reuse ;  /* 0x0000002d28437c23 */ /* 0x100fe2000801082b */
[----:B------:R-:W3:Y:S01]  /*f3d0*/  MUFU.TANH R56, R56 ;  /* 0x0000003800387308 */ /* 0x000ee20000002400 */
[----:B----4-:R-:W-:Y:S01]  /*f3e0*/  FMNMX.FTZ R9, R33, R9, !PT ;  /* 0x0000000921097209 */ /* 0x010fe20007810000 */
[--C-:B------:R-:W-:Y:S01]  /*f3f0*/  FFMA.FTZ R44, R44, UR45, -R43.reuse ;  /* 0x0000002d2c2c7c23 */ /* 0x100fe2000801082b */
[--C-:B------:R-:W-:Y:S01]  /*f400*/  FFMA.FTZ R62, R144, UR45, -R43.reuse ;  /* 0x0000002d903e7c23 */ /* 0x100fe2000801082b */
[--C-:B------:R-:W-:Y:S01]  /*f410*/  FFMA.FTZ R63, R146, UR45, -R43.reuse ;  /* 0x0000002d923f7c23 */ /* 0x100fe2000801082b */
[----:B------:R-:W-:Y:S01]  /*f420*/  FMNMX.FTZ R9, R64, R9, !PT ;  /* 0x0000000940097209 */ /* 0x000fe20007810000 */
[--C-:B------:R-:W-:Y:S01]  /*f430*/  FFMA.FTZ R58, R145, UR45, -R43.reuse ;  /* 0x0000002d913a7c23 */ /* 0x100fe2000801082b */
[--C-:B------:R-:W-:Y:S01]  /*f440*/  FFMA.FTZ R59, R147, UR45, -R43.reuse ;  /* 0x0000002d933b7c23 */ /* 0x100fe2000801082b */
[----:B------:R-:W4:Y:S01]  /*f450*/  MUFU.TANH R53, R53 ;  /* 0x0000003500357308 */ /* 0x000f220000002400 */
[----:B------:R-:W-:Y:S01]  /*f460*/  FMNMX.FTZ R9, R35, R9, !PT ;  /* 0x0000000923097209 */ /* 0x000fe20007810000 */
[--C-:B------:R-:W-:Y:S01]  /*f470*/  FFMA.FTZ R54, R148, UR45, -R43.reuse ;  /* 0x0000002d94367c23 */ /* 0x100fe2000801082b */
[--C-:B------:R-:W-:Y:S01]  /*f480*/  FFMA.FTZ R50, R149, UR45, -R43.reuse ;  /* 0x0000002d95327c23 */ /* 0x100fe2000801082b */
[--C-:B------:R-:W-:Y:S01]  /*f490*/  FFMA.FTZ R40, R150, UR45, -R43.reuse ;  /* 0x0000002d96287c23 */ /* 0x100fe2000801082b */
[----:B-1----:R-:W-:Y:S01]  /*f4a0*/  FMNMX.FTZ R9, R61, R9, !PT ;  /* 0x000000093d097209 */ /* 0x002fe20007810000 */
[--C-:B------:R-:W-:Y:S01]  /*f4b0*/  FFMA.FTZ R21, R81, UR45, -R43.reuse ;  /* 0x0000002d51157c23 */ /* 0x100fe2000801082b */
[----:B------:R-:W-:Y:S01]  /*f4c0*/  FFMA.FTZ R84, R84, UR45, -R43 ;  /* 0x0000002d54547c23 */ /* 0x000fe2000801082b */
[----:B------:R-:W1:Y:S01]  /*f4d0*/  MUFU.TANH R52, R52 ;  /* 0x0000003400347308 */ /* 0x000e620000002400 */
[----:B--2---:R-:W-:-:S04]  /*f4e0*/  FMNMX.FTZ R9, R60, R9, !PT ;  /* 0x000000093c097209 */ /* 0x004fc80007810000 */
[----:B0-----:R-:W-:-:S03]  /*f4f0*/  FMNMX.FTZ R9, R57, R9, !PT ;  /* 0x0000000939097209 */ /* 0x001fc60007810000 */
[----:B------:R-:W0:Y:S01]  /*f500*/  MUFU.TANH R48, R48 ;  /* 0x0000003000307308 */ /* 0x000e220000002400 */
[----:B---3--:R-:W-:-:S04]  /*f510*/  FMNMX.FTZ R9, R56, R9, !PT ;  /* 0x0000000938097209 */ /* 0x008fc80007810000 */
[----:B----4-:R-:W-:-:S03]  /*f520*/  FMNMX.FTZ R9, R53, R9, !PT ;  /* 0x0000000935097209 */ /* 0x010fc60007810000 */
        /* <DEDUP_REMOVED lines=18> */
[----:B------:R2:W-:Y:S01]  /*f650*/  MUFU.EX2 R36, R25 ;  /* 0x0000001900247308 */ /* 0x0005e20000000800 */
[----:B-1----:R-:W-:-:S07]  /*f660*/  FMNMX.FTZ R9, R10, R9, !PT ;  /* 0x000000090a097209 */ /* 0x002fce0007810000 */
[----:B------:R-:W-:Y:S01]  /*f670*/  MUFU.EX2 R65, R45 ;  /* 0x0000002d00417308 */ /* 0x000fe20000000800 */
[----:B0-----:R-:W-:-:S05]  /*f680*/  FMNMX.FTZ R9, R11, R9, !PT ;  /* 0x000000090b097209 */ /* 0x001fca0007810000 */
[----:B------:R-:W0:Y:S02]  /*f690*/  SHFL.BFLY PT, R38, R9, 0x2, 0x1f ;  /* 0x0c401f0009267f89 */ /* 0x000e2400000e0000 */
[----:B------:R1:W-:Y:S08]  /*f6a0*/  MUFU.EX2 R45, R76 ;  /* 0x0000004c002d7308 */ /* 0x0003f00000000800 */
[----:B------:R-:W-:Y:S08]  /*f6b0*/  MUFU.EX2 R79, R79 ;  /* 0x0000004f004f7308 */ /* 0x000ff00000000800 */
[----:B------:R-:W-:Y:S01]  /*f6c0*/  MUFU.EX2 R26, R42 ;  /* 0x0000002a001a7308 */ /* 0x000fe20000000800 */
[----:B0-----:R-:W-:-:S07]  /*f6d0*/  FMNMX.FTZ R9, R9, R38, !PT ;  /* 0x0000002609097209 */ /* 0x001fce0007810000 */
[----:B------:R-:W-:Y:S01]  /*f6e0*/  MUFU.EX2 R77, R46 ;  /* 0x0000002e004d7308 */ /* 0x000fe20000000800 */
[----:B------:R-:W0:Y:S07]  /*f6f0*/  SHFL.BFLY PT, R38, R9, 0x1, 0x1f ;  /* 0x0c201f0009267f89 */ /* 0x000e2e00000e0000 */
[----:B------:R-:W-:Y:S08]  /*f700*/  MUFU.EX2 R69, R32 ;  /* 0x0000002000457308 */ /* 0x000ff00000000800 */
[----:B------:R3:W-:Y:S08]  /*f710*/  MUFU.EX2 R32, R37 ;  /* 0x0000002500207308 */ /* 0x0007f00000000800 */
[----:B------:R-:W-:Y:S01]  /*f720*/  MUFU.EX2 R75, R75 ;  /* 0x0000004b004b7308 */ /* 0x000fe20000000800 */
[----:B0-----:R-:W-:-:S05]  /*f730*/  FMNMX.FTZ R9, R9, R38, !PT ;  /* 0x0000002609097209 */ /* 0x001fca0007810000 */
[C---:B------:R-:W-:Y:S01]  /*f740*/  FADD.FTZ R38, -R9.reuse, R8 ;  /* 0x0000000809267221 */ /* 0x040fe20000010100 */
[----:B------:R-:W-:Y:S01]  /*f750*/  FMUL.FTZ R80, R9, UR45 ;  /* 0x0000002d09507c20 */ /* 0x000fe20008410000 */
[----:B------:R-:W-:Y:S01]  /*f760*/  FMUL.FTZ R8, R7, UR45 ;  /* 0x0000002d07087c20 */ /* 0x000fe20008410000 */
[----:B------:R-:W-:Y:S01]  /*f770*/  MUFU.EX2 R73, R28 ;  /* 0x0000001c00497308 */ /* 0x000fe20000000800 */
[----:B------:R-:W-:Y:S01]  /*f780*/  FMUL.FTZ R7, R38, UR45 ;  /* 0x0000002d26077c20 */ /* 0x000fe20008410000 */
[--C-:B------:R-:W-:Y:S01]  /*f790*/  FFMA.FTZ R78, R78, UR45, -R80.reuse ;  /* 0x0000002d4e4e7c23 */ /* 0x100fe20008010850 */
[--C-:B------:R-:W-:Y:S01]  /*f7a0*/  FFMA.FTZ R38, R12, UR45, -R43.reuse ;  /* 0x0000002d0c267c23 */ /* 0x100fe2000801082b */
[--C-:B--2---:R-:W-:Y:S01]  /*f7b0*/  FFMA.FTZ R25, R87, UR45, -R80.reuse ;  /* 0x0000002d57197c23 */ /* 0x104fe20008010850 */
[--C-:B-1----:R-:W-:Y:S01]  /*f7c0*/  FFMA.FTZ R76, R86, UR45, -R80.reuse ;  /* 0x0000002d564c7c23 */ /* 0x102fe20008010850 */
[--C-:B------:R-:W-:Y:S01]  /*f7d0*/  FFMA.FTZ R74, R74, UR45, -R80.reuse ;  /* 0x0000002d4a4a7c23 */ /* 0x100fe20008010850 */
[--C-:B---3--:R-:W-:Y:S01]  /*f7e0*/  FFMA.FTZ R37, R70, UR45, -R80.reuse ;  /* 0x0000002d46257c23 */ /* 0x108fe20008010850 */
        /* <DEDUP_REMOVED lines=25> */
[--C-:B------:R-:W-:Y:S01]  /*f980*/  FFMA.FTZ R14, R82, UR45, -R80.reuse ;  /* 0x0000002d520e7c23 */ /* 0x100fe20008010850 */
[--C-:B------:R-:W-:Y:S01]  /*f990*/  FFMA.FTZ R15, R15, UR45, -R80.reuse ;  /* 0x0000002d0f0f7c23 */ /* 0x100fe20008010850 */
[--C-:B------:R-:W-:Y:S01]  /*f9a0*/  FFMA.FTZ R10, R10, UR45, -R80.reuse ;  /* 0x0000002d0a0a7c23 */ /* 0x100fe20008010850 */
[----:B------:R-:W-:-:S04]  /*f9b0*/  FFMA.FTZ R11, R11, UR45, -R80 ;  /* 0x0000002d0b0b7c23 */ /* 0x000fc80008010850 */
[----:B------:R-:W2:Y:S01]  /*f9c0*/  MUFU.EX2 R25, R25 ;  /* 0x0000001900197308 */ /* 0x000ea20000000800 */
[----:B0-----:R-:W-:-:S04]  /*f9d0*/  FFMA.FTZ R3, R8, R3, R24 ;  /* 0x0000000308037223 */ /* 0x001fc80000010018 */
[----:B------:R-:W-:-:S03]  /*f9e0*/  FADD.FTZ R3, R79, R3 ;  /* 0x000000034f037221 */ /* 0x000fc60000010000 */
[----:B------:R0:W3:Y:S01]  /*f9f0*/  MUFU.EX2 R38, R27 ;  /* 0x0000001b00267308 */ /* 0x0000e20000000800 */
[----:B-1----:R-:W-:Y:S01]  /*fa00*/  FFMA.FTZ R4, R7, R4, R78 ;  /* 0x0000000407047223 */ /* 0x002fe2000001004e */
[----:B------:R-:W-:-:S04]  /*fa10*/  FADD.FTZ R3, R26, R3 ;  /* 0x000000031a037221 */ /* 0x000fc80000010000 */
[----:B------:R-:W-:Y:S02]  /*fa20*/  FADD.FTZ R3, R77, R3 ;  /* 0x000000034d037221 */ /* 0x000fe40000010000 */
[----:B------:R-:W1:Y:S01]  /*fa30*/  MUFU.EX2 R76, R76 ;  /* 0x0000004c004c7308 */ /* 0x000e620000000800 */
[----:B0-----:R-:W-:Y:S01]  /*fa40*/  FFMA.FTZ R27, R83, UR45, -R80 ;  /* 0x0000002d531b7c23 */ /* 0x001fe20008010850 */
[----:B--2---:R-:W-:Y:S01]  /*fa50*/  FADD.FTZ R4, R25, R4 ;  /* 0x0000000419047221 */ /* 0x004fe20000010000 */
[----:B------:R-:W-:-:S04]  /*fa60*/  FADD.FTZ R3, R36, R3 ;  /* 0x0000000324037221 */ /* 0x000fc80000010000 */
[----:B------:R-:W-:Y:S01]  /*fa70*/  FADD.FTZ R3, R75, R3 ;  /* 0x000000034b037221 */ /* 0x000fe20000010000 */
[----:B------:R-:W0:Y:S03]  /*fa80*/  MUFU.EX2 R27, R27 ;  /* 0x0000001b001b7308 */ /* 0x000e260000000800 */
[----:B---3--:R-:W-:-:S04]  /*fa90*/  FADD.FTZ R3, R38, R3 ;  /* 0x0000000326037221 */ /* 0x008fc80000010000 */
[----:B------:R-:W-:Y:S01]  /*faa0*/  FADD.FTZ R3, R73, R3 ;  /* 0x0000000349037221 */ /* 0x000fe20000010000 */
        /* <DEDUP_REMOVED lines=20> */
[----:B------:R1:W-:Y:S01]  /*fbf0*/  MUFU.EX2 R42, R66 ;  /* 0x00000042002a7308 */ /* 0x0003e20000000800 */
[----:B0-----:R-:W-:-:S04]  /*fc00*/  FADD.FTZ R3, R30, R3 ;  /* 0x000000031e037221 */ /* 0x001fc80000010000 */
[----:B------:R-:W-:-:S03]  /*fc10*/  FADD.FTZ R3, R69, R3 ;  /* 0x0000000345037221 */ /* 0x000fc60000010000 */
[----:B------:R-:W0:Y:S01]  /*fc20*/  MUFU.EX2 R31, R31 ;  /* 0x0000001f001f7308 */ /* 0x000e220000000800 */
[----:B-1----:R-:W-:Y:S01]  /*fc30*/  FFMA.FTZ R66, R13, UR45, -R80 ;  /* 0x0000002d0d427c23 */ /* 0x002fe20008010850 */
[----:B--2---:R-:W-:Y:S01]  /*fc40*/  FADD.FTZ R4, R68, R4 ;  /* 0x0000000444047221 */ /* 0x004fe20000010000 */
[----:B------:R-:W-:-:S05]  /*fc50*/  FADD.FTZ R3, R32, R3 ;  /* 0x0000000320037221 */ /* 0x000fca0000010000 */
[----:B------:R-:W1:Y:S08]  /*fc60*/  MUFU.EX2 R66, R66 ;  /* 0x0000004200427308 */ /* 0x000e700000000800 */
[----:B------:R-:W2:Y:S01]  /*fc70*/  MUFU.EX2 R67, R67 ;  /* 0x0000004300437308 */ /* 0x000ea20000000800 */
[----:B0-----:R-:W-:-:S07]  /*fc80*/  FADD.FTZ R4, R31, R4 ;  /* 0x000000041f047221 */ /* 0x001fce0000010000 */
[----:B------:R-:W0:Y:S01]  /*fc90*/  MUFU.EX2 R33, R33 ;  /* 0x0000002100217308 */ /* 0x000e220000000800 */
[----:B-1----:R-:W-:-:S07]  /*fca0*/  FADD.FTZ R4, R66, R4 ;  /* 0x0000000442047221 */ /* 0x002fce0000010000 */
[----:B------:R1:W3:Y:S01]  /*fcb0*/  MUFU.EX2 R34, R44 ;  /* 0x0000002c00227308 */ /* 0x0002e20000000800 */
[----:B--2---:R-:W-:-:S07]  /*fcc0*/  FADD.FTZ R3, R67, R3 ;  /* 0x0000000343037221 */ /* 0x004fce0000010000 */
[----:B------:R-:W2:Y:S01]  /*fcd0*/  MUFU.EX2 R64, R64 ;  /* 0x0000004000407308 */ /* 0x000ea20000000800 */
[----:B0-----:R-:W-:Y:S01]  /*fce0*/  FADD.FTZ R4, R33, R4 ;  /* 0x0000000421047221 */ /* 0x001fe20000010000 */
[----:B-1----:R-:W-:-:S06]  /*fcf0*/  FFMA.FTZ R44, R152, UR45, -R80 ;  /* 0x0000002d982c7c23 */ /* 0x002fcc0008010850 */
[----:B------:R-:W0:Y:S01]  /*fd00*/  MUFU.EX2 R35, R35 ;  /* 0x0000002300237308 */ /* 0x000e220000000800 */
[----:B---3--:R-:W-:-:S04]  /*fd10*/  FADD.FTZ R3, R34, R3 ;  /* 0x0000000322037221 */ /* 0x008fc80000010000 */
[----:B------:R-:W-:-:S03]  /*fd20*/  FADD.FTZ R3, R65, R3 ;  /* 0x0000000341037221 */ /* 0x000fc60000010000 */
        /* <DEDUP_REMOVED lines=41> */
[----:B-1----:R-:W-:-:S04]  /*ffc0*/  FADD.FTZ R3, R47, R3 ;  /* 0x000000032f037221 */ /* 0x002fc80000010000 */
[----:B------:R-:W-:-:S03]  /*ffd0*/  FADD.FTZ R3, R45, R3 ;  /* 0x000000032d037221 */ /* 0x000fc60000010000 */
        /* <DEDUP_REMOVED lines=23> */
.L_x_10521:
[----:B------:R-:W2:Y:S04]  /*10150*/  LDL R84, [R1+0x60] ;  /* 0x0000600001547983 */ /* 0x000ea80000100800 */
[----:B------:R-:W3:Y:S04]  /*10160*/  LDL R85, [R1+0x80] ;  /* 0x0000800001557983 */ /* 0x000ee80000100800 */
[----:B------:R-:W4:Y:S04]  /*10170*/  LDL R82, [R1+0x68] ;  /* 0x0000680001527983 */ /* 0x000f280000100800 */
[----:B------:R-:W5:Y:S04]  /*10180*/  LDL R81, [R1+0x64] ;  /* 0x0000640001517983 */ /* 0x000f680000100800 */
[----:B------:R-:W5:Y:S01]  /*10190*/  LDL R83, [R1+0x84] ;  /* 0x0000840001537983 */ /* 0x000f620000100800 */
[----:B------:R-:W-:Y:S01]  /*101a0*/  LEA R5, R5, R2, 0x3 ;  /* 0x0000000205057211 */ /* 0x000fe200078e18ff */
[----:B------:R-:W-:-:S04]  /*101b0*/  IMAD.U32 R80, RZ, RZ, UR38 ;  /* 0x00000026ff507e24 */ /* 0x000fc8000f8e00ff */
[----:B------:R-:W-:Y:S01]  /*101c0*/  VIADD R5, R5, 0x2d860 ;  /* 0x0002d86005057836 */ /* 0x000fe20000000000 */
[----:B------:R-:W-:Y:S02]  /*101d0*/  F2FP.F16.F32.PACK_AB R24, R79, R24 ;  /* 0x000000184f18723e */ /* 0x000fe400000000ff */
[----:B------:R-:W-:Y:S02]  /*101e0*/  F2FP.F16.F32.PACK_AB R25, R25, R78 ;  /* 0x0000004e1919723e */ /* 0x000fe400000000ff */
[----:B------:R-:W-:Y:S02]  /*101f0*/  PRMT R5, R80, 0x654, R5 ;  /* 0x0000065450057816 */ /* 0x000fe40000000005 */
[----:B------:R-:W-:Y:S02]  /*10200*/  F2FP.F16.F32.PACK_AB R26, R77, R26 ;  /* 0x0000001a4d1a723e */ /* 0x000fe400000000ff */
[----:B------:R-:W-:Y:S01]  /*10210*/  F2FP.F16.F32.PACK_AB R27, R27, R76 ;  /* 0x0000004c1b1b723e */ /* 0x000fe200000000ff */
        /* <DEDUP_REMOVED lines=17> */
[----:B------:R-:W-:Y:S01]  /*10330*/  ISETP.GT.AND P1, PT, R0, RZ, PT ;  /* 0x000000ff0000720c */ /* 0x000fe20003f24270 */
        /* <DEDUP_REMOVED lines=51> */
[----:B0-----:R-:W-:Y:S01]  /*10670*/  IMAD.MOV.U32 R5, RZ, RZ, R141 ;  /* 0x000000ffff057224 */ /* 0x001fe200078e008d */
[----:B--2---:R0:W-:Y:S04]  /*10680*/  STSM.16.M88.4 [R84+0x21800], R24 ;  /* 0x0218001854007844 */ /* 0x0041e80000000200 */
[----:B---3--:R1:W-:Y:S04]  /*10690*/  STSM.16.M88.4 [R85], R36 ;  /* 0x0000002455007844 */ /* 0x0083e80000000200 */
[----:B----4-:R2:W-:Y:S04]  /*106a0*/  STSM.16.M88.4 [R82], R28 ;  /* 0x0000001c52007844 */ /* 0x0105e80000000200 */
[----:B-----5:R3:W-:Y:S01]  /*106b0*/  STSM.16.M88.4 [R81], R32 ;  /* 0x0000002051007844 */ /* 0x0207e20000000200 */
[----:B0-----:R-:W-:-:S02]  /*106c0*/  F2FP.F16.F32.PACK_AB R24, R63, R62 ;  /* 0x0000003e3f18723e */ /* 0x001fc400000000ff */
[----:B------:R-:W-:Y:S02]  /*106d0*/  F2FP.F16.F32.PACK_AB R25, R60, R61 ;  /* 0x0000003d3c19723e */ /* 0x000fe400000000ff */
[----:B------:R-:W-:Y:S02]  /*106e0*/  F2FP.F16.F32.PACK_AB R26, R59, R58 ;  /* 0x0000003a3b1a723e */ /* 0x000fe400000000ff */
[----:B------:R-:W-:Y:S02]  /*106f0*/  F2FP.F16.F32.PACK_AB R27, R56, R57 ;  /* 0x00000039381b723e */ /* 0x000fe400000000ff */
[----:B-1----:R-:W-:Y:S02]  /*10700*/  F2FP.F16.F32.PACK_AB R36, R55, R54 ;  /* 0x000000363724723e */ /* 0x002fe400000000ff */
[----:B------:R-:W-:Y:S02]  /*10710*/  F2FP.F16.F32.PACK_AB R37, R52, R53 ;  /* 0x000000353425723e */ /* 0x000fe400000000ff */
[----:B------:R-:W-:-:S02]  /*10720*/  F2FP.F16.F32.PACK_AB R38, R51, R50 ;  /* 0x000000323326723e */ /* 0x000fc400000000ff */
[----:B------:R-:W-:Y:S02]  /*10730*/  F2FP.F16.F32.PACK_AB R39, R49, R48 ;  /* 0x000000303127723e */ /* 0x000fe400000000ff */
[----:B--2---:R-:W-:Y:S02]  /*10740*/  F2FP.F16.F32.PACK_AB R28, R21, R20 ;  /* 0x00000014151c723e */ /* 0x004fe400000000ff */
[----:B------:R-:W-:Y:S02]  /*10750*/  F2FP.F16.F32.PACK_AB R29, R15, R14 ;  /* 0x0000000e0f1d723e */ /* 0x000fe400000000ff */
[----:B------:R-:W-:Y:S02]  /*10760*/  F2FP.F16.F32.PACK_AB R30, R12, R13 ;  /* 0x0000000d0c1e723e */ /* 0x000fe400000000ff */
[----:B------:R-:W-:Y:S01]  /*10770*/  F2FP.F16.F32.PACK_AB R31, R11, R10 ;  /* 0x0000000a0b1f723e */ /* 0x000fe200000000ff */
[----:B------:R3:W-:Y:S04]  /*10780*/  STSM.16.M88.4 [R84+0x27800], R24 ;  /* 0x0278001854007844 */ /* 0x0007e80000000200 */
[----:B------:R3:W-:Y:S04]  /*10790*/  STSM.16.M88.4 [R83], R36 ;  /* 0x0000002453007844 */ /* 0x0007e80000000200 */
[----:B------:R3:W-:Y:S04]  /*107a0*/  STSM.16.M88.4 [R82+0x6000], R40 ;  /* 0x0060002852007844 */ /* 0x0007e80000000200 */
[----:B------:R3:W-:Y:S01]  /*107b0*/  STSM.16.M88.4 [R81+0x6000], R28 ;  /* 0x0060001c51007844 */ /* 0x0007e20000000200 */
[----:B------:R-:W-:Y:S01]  /*107c0*/  @!PT LDS RZ, [RZ] ;  /* 0x00000000fffff984 */ /* 0x000fe20000000800 */
[----:B------:R-:W-:Y:S01]  /*107d0*/  @!PT LDS RZ, [RZ] ;  /* 0x00000000fffff984 */ /* 0x000fe20000000800 */
[----:B------:R-:W-:Y:S01]  /*107e0*/  @!PT LDS RZ, [RZ] ;  /* 0x00000000fffff984 */ /* 0x000fe20000000800 */
[----:B------:R-:W-:Y:S01]  /*107f0*/  @!PT LDS RZ, [RZ] ;  /* 0x00000000fffff984 */ /* 0x000fe20000000800 */
[----:B------:R0:W-:Y:S06]  /*10800*/  MEMBAR.ALL.CTA ;  /* 0x0000000000007992 */ /* 0x0001ec0000008000 */
[----:B0-----:R-:W0:Y:S01]  /*10810*/  FENCE.VIEW.ASYNC.S ;  /* 0x00000000000073c6 */ /* 0x001e220000000000 */
[----:B------:R-:W-:Y:S01]  /*10820*/  IMAD.MOV.U32 R10, RZ, RZ, R157 ;  /* 0x000000ffff0a7224 */ /* 0x000fe200078e009d */
[----:B0-----:R-:W-:Y:S01]  /*10830*/  NOP ;  /* 0x0000000000007918 */ /* 0x001fe20000000000 */
[----:B------:R-:W-:Y:S05]  /*10840*/  @P1 BRA `(.L_x_10522) ;  /* 0xffffffd000b01947 */ /* 0x000fea000383ffff */
.L_x_10510:
[----:B------:R-:W-:Y:S05]  /*10850*/  WARPSYNC.ALL ;  /* 0x0000000000007948 */ /* 0x000fea0003800000 */
[----:B------:R-:W-:Y:S06]  /*10860*/  BAR.ARV 0x8, 0x200 ;  /* 0x0208000000007b1d */ /* 0x000fec0000002000 */
[----:B------:R-:W-:Y:S05]  /*10870*/  @!P0 BRA `(.L_x_10523) ;  /* 0x0000000000048947 */ /* 0x000fea0003800000 */
[----:B------:R-:W-:Y:S01]  /*10880*/  BPT.TRAP 0x1 ;  /* 0x000000040000795c */ /* 0x000fe20000300000 */
.L_x_10523:
[----:B------:R-:W-:Y:S02]  /*10890*/  LEA R5, R141, R2, 0x3 ;  /* 0x000000028d057211 */ /* 0x000fe400078e18ff */
[----:B------:R-:W-:-:S04]  /*108a0*/  SHF.L.U32 R0, R157, 0x1f, RZ ;  /* 0x0000001f9d007819 */ /* 0x000fc800000006ff */
[----:B------:R0:W1:Y:S01]  /*108b0*/  SYNCS.PHASECHK.TRANS64.TRYWAIT P1, [R5+URZ+0x2d850], R0 ;  /* 0x02d85000050075a7 */ /* 0x000062000802017f */
[----:B------:R-:W-:Y:S05]  /*108c0*/  @!P0 BRA `(.L_x_10524) ;  /* 0x0000000000048947 */ /* 0x000fea0003800000 */
[----:B------:R-:W-:Y:S01]  /*108d0*/  BPT.TRAP 0x1 ;  /* 0x000000040000795c */ /* 0x000fe20000300000 */
.L_x_10524:
[----:B------:R-:W2:Y:S01]  /*108e0*/  LDL.LU R7, [R1+0x74] ;  /* 0x0000740001077983 */ /* 0x000ea20000300800 */
[----:B------:R-:W-:Y:S02]  /*108f0*/  VIADD R2, R2, 0x400 ;  /* 0x0000040002027836 */ /* 0x000fe40000000000 */
[----:B------:R-:W-:-:S03]  /*10900*/  IMAD.MOV.U32 R11, RZ, RZ, 0x40000040 ;  /* 0x40000040ff0b7424 */ /* 0x000fc600078e00ff */
[----:B------:R-:W-:-:S04]  /*10910*/  SHF.R.U32.HI R2, RZ, 0x4, R2 ;  /* 0x00000004ff027819 */ /* 0x000fc80000011602 */
[----:B------:R-:W-:-:S04]  /*10920*/  LOP3.LUT R2, R2, 0x3fff, RZ, 0xc0, !PT ;  /* 0x00003fff02027812 */ /* 0x000fc800078ec0ff */
[----:B------:R-:W-:Y:S02]  /*10930*/  LOP3.LUT R2, R2, 0x2000000, RZ, 0xfc, !PT ;  /* 0x0200000002027812 */ /* 0x000fe400078efcff */
[----:B--2---:R-:W-:Y:S01]  /*10940*/  LOP3.LUT R10, R7, 0x10000, RZ, 0xfc, !PT ;  /* 0x00010000070a7812 */ /* 0x004fe200078efcff */
[----:B-1----:R-:W-:Y:S06]  /*10950*/  @P1 BRA `(.L_x_10525) ;  /* 0x0000000000081947 */ /* 0x002fec0003800000 */
[----:B------:R-:W1:Y:S02]  /*10960*/  SYNCS.PHASECHK.TRANS64.TRYWAIT P1, [R5+URZ+0x2d850], R0 ;  /* 0x02d85000050075a7 */ /* 0x000e64000802017f */
[----:B-1----:R-:W-:Y:S05]  /*10970*/  @!P1 BRA `(.L_x_10526) ;  /* 0x0000009c002c9947 */ /* 0x002fea0003800000 */
.L_x_10525:
[----:B------:R-:W-:Y:S01]  /*10980*/  IMAD R12, R141, 0x600, R2 ;  /* 0x000006008d0c7824 */ /* 0x000fe200078e0202 */
[----:B------:R-:W-:Y:S05]  /*10990*/  WARPSYNC.ALL ;  /* 0x0000000000007948 */ /* 0x000fea0003800000 */
[----:B------:R-:W-:Y:S01]  /*109a0*/  IMAD.MOV.U32 R13, RZ, RZ, -0x7fffffe0 ;  /* 0x80000020ff0d7424 */ /* 0x000fe200078e00ff */
[----:B------:R-:W-:Y:S01]  /*109b0*/  R2UR UR4, R10 ;  /* 0x000000000a0472ca */ /* 0x000fe200000e0000 */
[----:B------:R-:W-:Y:S01]  /*109c0*/  WARPGROUP.ARRIVE ;  /* 0x00000000000079c5 */ /* 0x000fe20000000000 */
[----:B------:R-:W-:Y:S01]  /*109d0*/  R2UR UR5, R11 ;  /* 0x000000000b0572ca */ /* 0x000fe200000e0000 */
[C---:B------:R-:W-:Y:S01]  /*109e0*/  VIADD R20, R12.reuse, 0x40 ;  /* 0x000000400c147836 */ /* 0x040fe20000000000 */
[----:B------:R-:W-:Y:S01]  /*109f0*/  R2UR UR6, R12 ;  /* 0x000000000c0672ca */ /* 0x000fe200000e0000 */
[----:B------:R-:W-:Y:S01]  /*10a00*/  IMAD.MOV.U32 R15, RZ, RZ, 0x40000040 ;  /* 0x40000040ff0f7424 */ /* 0x000fe200078e00ff */
[----:B------:R-:W-:Y:S01]  /*10a10*/  R2UR UR7, R13 ;  /* 0x000000000d0772ca */ /* 0x000fe200000e0000 */
[----:B------:R-:W-:Y:S01]  /*10a20*/  IMAD.MOV.U32 R21, RZ, RZ, -0x7fffffe0 ;  /* 0x80000020ff157424 */ /* 0x000fe200078e00ff */
[----:B------:R-:W-:Y:S01]  /*10a30*/  IADD3 R14, R10, 0x2, RZ ;  /* 0x000000020a0e7810 */ /* 0x000fe20007ffe0ff */
[----:B------:R-:W-:Y:S01]  /*10a40*/  IMAD.MOV.U32 R11, RZ, RZ, 0x40000040 ;  /* 0x40000040ff0b7424 */ /* 0x000fe200078e00ff */
[----:B01----:R-:W0:Y:S01]  /*10a50*/  SHFL.BFLY PT, R0, R3, 0x2, 0x1f ;  /* 0x0c401f0003007f89 */ /* 0x003e2200000e0000 */
[----:B------:R-:W-:Y:S01]  /*10a60*/  IMAD.MOV.U32 R13, RZ, RZ, -0x7fffffe0 ;  /* 0x80000020ff0d7424 */ /* 0x000fe200078e00ff */
[----:B---3--:R-:W-:Y:S01]  /*10a70*/  MOV R41, RZ ;  /* 0x000000ff00297202 */ /* 0x008fe20000000f00 */
[----:B------:R-:W-:Y:S01]  /*10a80*/  IMAD.MOV.U32 R2, RZ, RZ, RZ ;  /* 0x000000ffff027224 */ /* 0x000fe200078e00ff */
[----:B------:R-:W1:Y:S05]  /*10a90*/  SHFL.BFLY PT, R7, R4, 0x2, 0x1f ;  /* 0x0c401f0004077f89 */ /* 0x000e6a00000e0000 */
[----:B------:R-:W-:Y:S01]  /*10aa0*/  HGMMA.64x96x16.F32 R88, gdesc[UR4].tnspB, R88, gsb0 ;  /* 0x41600000045879f0 */ /* 0x000fe20008000858 */
[----:B------:R-:W-:-:S02]  /*10ab0*/  R2UR UR4, R14 ;  /* 0x000000000e0472ca */ /* 0x000fc400000e0000 */
[----:B------:R-:W-:Y:S01]  /*10ac0*/  R2UR UR5, R15 ;  /* 0x000000000f0572ca */ /* 0x000fe200000e0000 */
[----:B------:R-:W-:Y:S01]  /*10ad0*/  IMAD.MOV.U32 R15, RZ, RZ, 0x40000040 ;  /* 0x40000040ff0f7424 */ /* 0x000fe200078e00ff */
[----:B------:R-:W-:Y:S01]  /*10ae0*/  R2UR UR6, R20 ;  /* 0x00000000140672ca */ /* 0x000fe200000e0000 */
[----:B------:R-:W-:Y:S01]  /*10af0*/  VIADD R20, R12, 0x80 ;  /* 0x000000800c147836 */ /* 0x000fe20000000000 */
[----:B------:R-:W-:Y:S01]  /*10b00*/  R2UR UR7, R21 ;  /* 0x00000000150772ca */ /* 0x000fe200000e0000 */
[----:B------:R-:W-:Y:S01]  /*10b10*/  IMAD.MOV.U32 R21, RZ, RZ, -0x7fffffe0 ;  /* 0x80000020ff157424 */ /* 0x000fe200078e00ff */
[----:B------:R-:W-:Y:S01]  /*10b20*/  IADD3 R14, R10, 0x4, RZ ;  /* 0x000000040a0e7810 */ /* 0x000fe20007ffe0ff */
[----:B0-----:R-:W-:Y:S01]  /*10b30*/  FADD.FTZ R0, R0, R3 ;  /* 0x0000000300007221 */ /* 0x001fe20000010000 */
[----:B------:R-:W-:Y:S02]  /*10b40*/  IMAD.MOV.U32 R3, RZ, RZ, -0x800000 ;  /* 0xff800000ff037424 */ /* 0x000fe400078e00ff */
[----:B-1----:R-:W-:-:S02]  /*10b50*/  FADD.FTZ R8, R7, R4 ;  /* 0x0000000407087221 */ /* 0x002fc40000010000 */
[----:B------:R-:W0:Y:S01]  /*10b60*/  SHFL.BFLY PT, R7, R0, 0x1, 0x1f ;  /* 0x0c201f0000077f89 */ /* 0x000e2200000e0000 */
[----:B------:R-:W-:Y:S02]  /*10b70*/  WARPGROUP.DEPBAR.LE gsb0, 0x0 ;  /* 0x00008000000079c5 */ /* 0x000fe40000010000 */
[----:B------:R-:W-:-:S06]  /*10b80*/  WARPGROUP.ARRIVE ;  /* 0x00000000000079c5 */ /* 0x000fcc0000000000 */
[----:B------:R-:W-:Y:S01]  /*10b90*/  HGMMA.64x96x16.F32 R88, gdesc[UR4].tnspB, R88, gsb0 ;  /* 0x41600000045879f0 */ /* 0x000fe20008000858 */
[----:B------:R-:W-:Y:S02]  /*10ba0*/  R2UR UR4, R14 ;  /* 0x000000000e0472ca */ /* 0x000fe400000e0000 */
[----:B------:R-:W-:Y:S01]  /*10bb0*/  R2UR UR5, R15 ;  /* 0x000000000f0572ca */ /* 0x000fe200000e0000 */
[----:B------:R-:W-:Y:S01]  /*10bc0*/  IMAD.MOV.U32 R15, RZ, RZ, 0x40000040 ;  /* 0x40000040ff0f7424 */ /* 0x000fe200078e00ff */
[----:B------:R-:W-:Y:S01]  /*10bd0*/  R2UR UR6, R20 ;  /* 0x00000000140672ca */ /* 0x000fe200000e0000 */
[----:B------:R-:W-:Y:S01]  /*10be0*/  VIADD R20, R12, 0xc0 ;  /* 0x000000c00c147836 */ /* 0x000fe20000000000 */
[----:B------:R-:W-:Y:S01]  /*10bf0*/  R2UR UR7, R21 ;  /* 0x00000000150772ca */ /* 0x000fe200000e0000 */
[----:B------:R-:W-:Y:S01]  /*10c00*/  IMAD.MOV.U32 R21, RZ, RZ, -0x7fffffe0 ;  /* 0x80000020ff157424 */ /* 0x000fe200078e00ff */
[----:B------:R-:W-:Y:S01]  /*10c10*/  IADD3 R14, R10, 0x6, RZ ;  /* 0x000000060a0e7810 */ /* 0x000fe20007ffe0ff */
[----:B------:R-:W-:-:S02]  /*10c20*/  WARPGROUP.DEPBAR.LE gsb0, 0x0 ;  /* 0x00008000000079c5 */ /* 0x000fc40000010000 */
[----:B------:R-:W-:-:S08]  /*10c30*/  WARPGROUP.ARRIVE ;  /* 0x00000000000079c5 */ /* 0x000fd00000000000 */
        /* <DEDUP_REMOVED lines=31> */
[----:B------:R-:W-:Y:S01]  /*10e30*/  VIADD R12, R12, 0x1c0 ;  /* 0x000001c00c0c7836 */ /* 0x000fe20000000000 */
[----:B------:R-:W-:Y:S01]  /*10e40*/  IADD3 R10, R10, 0x606, RZ ;  /* 0x000006060a0a7810 */ /* 0x000fe20007ffe0ff */
[----:B------:R-:W-:-:S02]  /*10e50*/  WARPGROUP.DEPBAR.LE gsb0, 0x0 ;  /* 0x00008000000079c5 */ /* 0x000fc40000010000 */
[----:B------:R-:W-:-:S06]  /*10e60*/  WARPGROUP.ARRIVE ;  /* 0x00000000000079c5 */ /* 0x000fcc0000000000 */
[----:B------:R-:W-:Y:S01]  /*10e70*/  HGMMA.64x96x16.F32 R88, gdesc[UR4].tnspB, R88, gsb0 ;  /* 0x41600000045879f0 */ /* 0x000fe20008000858 */
[----:B------:R-:W-:Y:S02]  /*10e80*/  R2UR UR4, R14 ;  /* 0x000000000e0472ca */ /* 0x000fe400000e0000 */
[----:B------:R-:W-:Y:S02]  /*10e90*/  R2UR UR5, R15 ;  /* 0x000000000f0572ca */ /* 0x000fe400000e0000 */
[----:B------:R-:W-:Y:S02]  /*10ea0*/  R2UR UR6, R20 ;  /* 0x00000000140672ca */ /* 0x000fe400000e0000 */
[----:B------:R-:W-:Y:S01]  /*10eb0*/  R2UR UR7, R21 ;  /* 0x00000000150772ca */ /* 0x000fe200000e0000 */
[----:B------:R-:W-:Y:S02]  /*10ec0*/  WARPGROUP.DEPBAR.LE gsb0, 0x0 ;  /* 0x00008000000079c5 */ /* 0x000fe40000010000 */
[----:B------:R-:W-:-:S10]  /*10ed0*/  WARPGROUP.ARRIVE ;  /* 0x00000000000079c5 */ /* 0x000fd40000000000 */
[----:B------:R-:W-:Y:S01]  /*10ee0*/  HGMMA.64x96x16.F32 R88, gdesc[UR4].tnspB, R88, gsb0 ;  /* 0x41600000045879f0 */ /* 0x000fe20008000858 */
[----:B------:R-:W-:Y:S02]  /*10ef0*/  R2UR UR4, R10 ;  /* 0x000000000a0472ca */ /* 0x000fe400000e0000 */
[----:B------:R-:W-:Y:S02]  /*10f00*/  R2UR UR5, R11 ;  /* 0x000000000b0572ca */ /* 0x000fe400000e0000 */
[----:B------:R-:W-:Y:S01]  /*10f10*/  R2UR UR6, R12 ;  /* 0x000000000c0672ca */ /* 0x000fe200000e0000 */
[----:B------:R-:W1:Y:S01]  /*10f20*/  SHFL.BFLY PT, R11, R8, 0x1, 0x1f ;  /* 0x0c201f00080b7f89 */ /* 0x000e6200000e0000 */
[----:B------:R-:W-:Y:S01]  /*10f30*/  R2UR UR7, R13 ;  /* 0x000000000d0772ca */ /* 0x000fe200000e0000 */
[----:B0-----:R-:W-:Y:S01]  /*10f40*/  FADD.FTZ R12, R0, R7 ;  /* 0x00000007000c7221 */ /* 0x001fe20000010000 */
[----:B------:R-:W-:Y:S01]  /*10f50*/  IMAD.U32 R7, RZ, RZ, UR45 ;  /* 0x0000002dff077e24 */ /* 0x000fe2000f8e00ff */
[----:B------:R-:W-:Y:S01]  /*10f60*/  MOV R0, 0xff800000 ;  /* 0xff80000000007802 */ /* 0x000fe20000000f00 */
[----:B------:R-:W-:-:S02]  /*10f70*/  IMAD.U32 R13, RZ, RZ, UR45 ;  /* 0x0000002dff0d7e24 */ /* 0x000fc4000f8e00ff */
[----:B------:R-:W-:-:S13]  /*10f80*/  FSETP.NE.FTZ.AND P1, PT, R12, RZ, PT ;  /* 0x000000ff0c00720b */ /* 0x000fda0003f35000 */
[----:B------:R-:W0:Y:S01]  /*10f90*/  @P1 MUFU.LG2 R10, R12 ;  /* 0x0000000c000a1308 */ /* 0x000e220000000c00 */
[----:B------:R-:W-:Y:S01]  /*10fa0*/  @P1 FMUL.FTZ R7, R7, 0.69314718246459960938 ;  /* 0x3f31721807071820 */ /* 0x000fe20000410000 */
[----:B-1----:R-:W-:-:S06]  /*10fb0*/  FADD.FTZ R11, R8, R11 ;  /* 0x0000000b080b7221 */ /* 0x002fcc0000010000 */
[----:B------:R-:W-:Y:S01]  /*10fc0*/  @P1 MUFU.RCP R41, R12 ;  /* 0x0000000c00291308 */ /* 0x000fe20000001000 */
[----:B------:R-:W-:Y:S01]  /*10fd0*/  FSETP.NE.FTZ.AND P2, PT, R11, RZ, PT ;  /* 0x000000ff0b00720b */ /* 0x000fe20003f55000 */
[----:B0-----:R-:W-:-:S04]  /*10fe0*/  @P1 FMUL.FTZ R10, R10, 0.69314718246459960938 ;  /* 0x3f3172180a0a1820 */ /* 0x001fc80000410000 */
        /* <DEDUP_REMOVED lines=8> */
[----:B------:R-:W-:Y:S03]  /*11070*/  HGMMA.64x96x16.F32 R88, gdesc[UR4].tnspB, R88, gsb0 ;  /* 0x41600000045879f0 */ /* 0x000fe60008000858 */
[----:B------:R-:W-:Y:S02]  /*11080*/  WARPGROUP.DEPBAR.LE gsb0, 0x0 ;  /* 0x00008000000079c5 */ /* 0x000fe40000010000 */
[----:B-12---:R-:W-:Y:S05]  /*11090*/  @!P0 BRA `(.L_x_10527) ;  /* 0x0000000000048947 */ /* 0x006fea0003800000 */
[----:B------:R-:W-:Y:S01]  /*110a0*/  BPT.TRAP 0x1 ;  /* 0x000000040000795c */ /* 0x000fe20000300000 */
.L_x_10527:
        /* <DEDUP_REMOVED lines=9> */
[----:B------:R-:W-:Y:S01]  /*11140*/  SEL R4, RZ, 0x1, P0 ;  /* 0x00000001ff047807 */ /* 0x000fe20000000000 */
        /* <DEDUP_REMOVED lines=48> */
[----:B0-----:R-:W-:-:S11]  /*11450*/  SEL R141, R141, RZ, P0 ;  /* 0x000000ff8d8d7207 */ /* 0x001fd60000000000 */
.L_x_10468:
        /* <DEDUP_REMOVED lines=10> */
[----:B------:R-:W2:Y:S04]  /*11500*/  LDL R4, [R1+0xc0] ;  /* 0x0000c00001047983 */ /* 0x000ea80000100800 */
[----:B------:R-:W3:Y:S04]  /*11510*/  LDL.LU R82, [R1+0x8c] ;  /* 0x00008c0001527983 */ /* 0x000ee80000300800 */
[----:B------:R-:W4:Y:S01]  /*11520*/  LDL.LU R80, [R1+0x90] ;  /* 0x0000900001507983 */ /* 0x000f220000300800 */
[----:B------:R-:W0:Y:S01]  /*11530*/  S2R R5, SR_SWINHI ;  /* 0x0000000000057919 */ /* 0x000e220000002f00 */
[----:B------:R-:W-:Y:S05]  /*11540*/  WARPSYNC.ALL ;  /* 0x0000000000007948 */ /* 0x000fea0003800000 */
[----:B------:R-:W-:Y:S01]  /*11550*/  F2FP.F16.F32.PACK_AB R6, R51, R6 ;  /* 0x000000063306723e */ /* 0x000fe200000000ff */
[----:B------:R-:W-:Y:S01]  /*11560*/  ULDC.64 UR4, c[0x0][0xc00] ;  /* 0x0003000000047ab9 */ /* 0x000fe20000000a00 */
[----:B------:R-:W-:Y:S01]  /*11570*/  F2FP.F16.F32.PACK_AB R26, R47, R26 ;  /* 0x0000001a2f1a723e */ /* 0x000fe200000000ff */
[----:B------:R-:W4:Y:S01]  /*11580*/  LDL R78, [R1+0x88] ;  /* 0x00008800014e7983 */ /* 0x000f220000100800 */
[----:B------:R-:W-:-:S02]  /*11590*/  MOV R20, R2 ;  /* 0x0000000200147202 */ /* 0x000fc40000000f00 */
[----:B0-----:R-:W-:Y:S01]  /*115a0*/  MOV R21, R5 ;  /* 0x0000000500157202 */ /* 0x001fe20000000f00 */
[----:B------:R-:W-:Y:S02]  /*115b0*/  BAR.SYNC.DEFER_BLOCKING 0x1, 0x180 ;  /* 0x0046000000007b1d */ /* 0x000fe40000010000 */
[----:B--2---:R-:W-:-:S03]  /*115c0*/  IMAD.WIDE R4, R4, 0x2, R20 ;  /* 0x0000000204047825 */ /* 0x004fc600078e0214 */
[----:B------:R-:W-:-:S04]  /*115d0*/  IADD3 R75, P4, R4, 0x20, RZ ;  /* 0x00000020044b7810 */ /* 0x000fc80007f9e0ff */
[----:B------:R-:W-:Y:S02]  /*115e0*/  LOP3.LUT R8, R75, 0x180, RZ, 0xc0, !PT ;  /* 0x000001804b087812 */ /* 0x000fe400078ec0ff */
[----:B------:R-:W-:Y:S02]  /*115f0*/  IADD3 R77, P3, R4, 0x3000, RZ ;  /* 0x00003000044d7810 */ /* 0x000fe40007f7e0ff */
[----:B------:R-:W-:Y:S02]  /*11600*/  SHF.R.U64 R8, R8, 0x3, RZ ;  /* 0x0000000308087819 */ /* 0x000fe400000012ff */
[C---:B------:R-:W-:Y:S02]  /*11610*/  IADD3 R79, P2, R4.reuse, 0x3020, RZ ;  /* 0x00003020044f7810 */ /* 0x040fe40007f5e0ff */
[C---:B------:R-:W-:Y:S02]  /*11620*/  IADD3 R81, P1, R4.reuse, 0x6000, RZ ;  /* 0x0000600004517810 */ /* 0x040fe40007f3e0ff */
[----:B------:R-:W-:-:S02]  /*11630*/  LOP3.LUT R9, R4, 0x180, RZ, 0xc0, !PT ;  /* 0x0000018004097812 */ /* 0x000fc400078ec0ff */
[----:B------:R-:W-:Y:S02]  /*11640*/  LOP3.LUT R12, R8, R75, RZ, 0x3c, !PT ;  /* 0x0000004b080c7212 */ /* 0x000fe400078e3cff */
[----:B------:R-:W-:Y:S02]  /*11650*/  LOP3.LUT R8, R77, 0x180, RZ, 0xc0, !PT ;  /* 0x000001804d087812 */ /* 0x000fe400078ec0ff */
[----:B------:R-:W-:Y:S02]  /*11660*/  LOP3.LUT R10, R79, 0x180, RZ, 0xc0, !PT ;  /* 0x000001804f0a7812 */ /* 0x000fe400078ec0ff */
[----:B-1----:R-:W-:Y:S02]  /*11670*/  LOP3.LUT R28, R81, 0x180, RZ, 0xc0, !PT ;  /* 0x00000180511c7812 */ /* 0x002fe400078ec0ff */
[----:B------:R-:W-:Y:S02]  /*11680*/  SHF.R.U64 R9, R9, 0x3, RZ ;  /* 0x0000000309097819 */ /* 0x000fe400000012ff */
[----:B------:R-:W-:-:S02]  /*11690*/  SHF.R.U64 R8, R8, 0x3, RZ ;  /* 0x0000000308087819 */ /* 0x000fc400000012ff */
[----:B------:R-:W-:Y:S02]  /*116a0*/  IADD3 R76, P0, R4, 0x6020, RZ ;  /* 0x00006020044c7810 */ /* 0x000fe40007f1e0ff */
[----:B------:R-:W-:Y:S02]  /*116b0*/  SHF.R.U64 R10, R10, 0x3, RZ ;  /* 0x000000030a0a7819 */ /* 0x000fe400000012ff */
[----:B------:R-:W-:Y:S02]  /*116c0*/  SHF.R.U64 R28, R28, 0x3, RZ ;  /* 0x000000031c1c7819 */ /* 0x000fe400000012ff */
[----:B------:R-:W-:Y:S01]  /*116d0*/  LOP3.LUT R4, R9, R4, RZ, 0x3c, !PT ;  /* 0x0000000409047212 */ /* 0x000fe200078e3cff */
[--C-:B------:R-:W-:Y:S01]  /*116e0*/  IMAD.X R13, RZ, RZ, R5.reuse, P4 ;  /* 0x000000ffff0d7224 */ /* 0x100fe200020e0605 */
[----:B------:R-:W-:Y:S01]  /*116f0*/  LOP3.LUT R14, R8, R77, RZ, 0x3c, !PT ;  /* 0x0000004d080e7212 */ /* 0x000fe200078e3cff */
[----:B------:R-:W-:Y:S01]  /*11700*/  IMAD.X R15, RZ, RZ, R5, P3 ;  /* 0x000000ffff0f7224 */ /* 0x000fe200018e0605 */
[----:B------:R-:W-:-:S02]  /*11710*/  IADD3.X R25, RZ, R5, RZ, P2, !PT ;  /* 0x00000005ff197210 */ /* 0x000fc400017fe4ff */
[----:B------:R-:W-:Y:S02]  /*11720*/  LOP3.LUT R24, R10, R79, RZ, 0x3c, !PT ;  /* 0x0000004f0a187212 */ /* 0x000fe400078e3cff */
[----:B------:R-:W-:Y:S02]  /*11730*/  LOP3.LUT R8, R28, R81, RZ, 0x3c, !PT ;  /* 0x000000511c087212 */ /* 0x000fe400078e3cff */
[----:B------:R-:W-:Y:S02]  /*11740*/  LOP3.LUT R75, R76, 0x180, RZ, 0xc0, !PT ;  /* 0x000001804c4b7812 */ /* 0x000fe400078ec0ff */
[----:B------:R-:W-:Y:S01]  /*11750*/  MOV R28, R4 ;  /* 0x00000004001c7202 */ /* 0x000fe20000000f00 */
[--C-:B------:R-:W-:Y:S01]  /*11760*/  IMAD.X R9, RZ, RZ, R5.reuse, P1 ;  /* 0x000000ffff097224 */ /* 0x100fe200008e0605 */
[----:B------:R-:W-:Y:S01]  /*11770*/  F2FP.F16.F32.PACK_AB R4, R50, R7 ;  /* 0x000000073204723e */ /* 0x000fe200000000ff */
[----:B------:R-:W-:Y:S01]  /*11780*/  IMAD.X R11, RZ, RZ, R5, P0 ;  /* 0x000000ffff0b7224 */ /* 0x000fe200000e0605 */
[----:B------:R-:W-:-:S02]  /*11790*/  F2FP.F16.F32.PACK_AB R7, R66, R63 ;  /* 0x0000003f4207723e */ /* 0x000fc400000000ff */
[----:B------:R-:W-:Y:S02]  /*117a0*/  F2FP.F16.F32.PACK_AB R5, R73, R64 ;  /* 0x000000404905723e */ /* 0x000fe400000000ff */
[----:B------:R-:W-:Y:S02]  /*117b0*/  MOV R63, R12 ;  /* 0x0000000c003f7202 */ /* 0x000fe40000000f00 */
[----:B------:R-:W-:Y:S02]  /*117c0*/  MOV R51, R14 ;  /* 0x0000000e00337202 */ /* 0x000fe40000000f00 */
[----:B------:R-:W-:Y:S02]  /*117d0*/  MOV R50, R24 ;  /* 0x0000001800327202 */ /* 0x000fe40000000f00 */
[----:B------:R-:W-:Y:S02]  /*117e0*/  SHF.R.U64 R75, R75, 0x3, RZ ;  /* 0x000000034b4b7819 */ /* 0x000fe400000012ff */
[----:B------:R-:W-:-:S02]  /*117f0*/  F2FP.F16.F32.PACK_AB R12, R48, R39 ;  /* 0x00000027300c723e */ /* 0x000fc400000000ff */
[----:B------:R-:W-:Y:S02]  /*11800*/  F2FP.F16.F32.PACK_AB R13, R71, R62 ;  /* 0x0000003e470d723e */ /* 0x000fe400000000ff */
[----:B------:R-:W-:Y:S02]  /*11810*/  F2FP.F16.F32.PACK_AB R14, R49, R38 ;  /* 0x00000026310e723e */ /* 0x000fe400000000ff */
[----:B------:R-:W-:Y:S02]  /*11820*/  F2FP.F16.F32.PACK_AB R15, R74, R61 ;  /* 0x0000003d4a0f723e */ /* 0x000fe400000000ff */
[----:B------:R-:W-:Y:S02]  /*11830*/  F2FP.F16.F32.PACK_AB R24, R46, R27 ;  /* 0x0000001b2e18723e */ /* 0x000fe400000000ff */
[----:B------:R-:W-:Y:S02]  /*11840*/  F2FP.F16.F32.PACK_AB R25, R69, R60 ;  /* 0x0000003c4519723e */ /* 0x000fe400000000ff */
[----:B------:R-:W-:Y:S01]  /*11850*/  F2FP.F16.F32.PACK_AB R27, R72, R59 ;  /* 0x0000003b481b723e */ /* 0x000fe200000000ff */
[----:B------:R0:W-:Y:S01]  /*11860*/  STSM.16.M88.4 [R28], R4 ;  /* 0x000000041c007844 */ /* 0x0001e20000000200 */
[----:B------:R-:W-:-:S03]  /*11870*/  LOP3.LUT R10, R75, R76, RZ, 0x3c, !PT ;  /* 0x0000004c4b0a7212 */ /* 0x000fc600078e3cff */
[----:B------:R-:W-:Y:S01]  /*11880*/  STSM.16.M88.4 [R63], R12 ;  /* 0x0000000c3f007844 */ /* 0x000fe20000000200 */
[----:B------:R-:W-:-:S03]  /*11890*/  ISETP.NE.U32.AND P0, PT, RZ, UR4, PT ;  /* 0x00000004ff007c0c */ /* 0x000fc6000bf05070 */
[----:B------:R3:W-:Y:S01]  /*118a0*/  STSM.16.M88.4 [R51], R24 ;  /* 0x0000001833007844 */ /* 0x0007e20000000200 */
[----:B------:R-:W-:Y:S02]  /*118b0*/  MOV R38, R8 ;  /* 0x0000000800267202 */ /* 0x000fe40000000f00 */
[----:B------:R-:W-:Y:S02]  /*118c0*/  F2FP.F16.F32.PACK_AB R8, R42, R35 ;  /* 0x000000232a08723e */ /* 0x000fe400000000ff */
[----:B------:R-:W-:Y:S01]  /*118d0*/  F2FP.F16.F32.PACK_AB R9, R65, R56 ;  /* 0x000000384109723e */ /* 0x000fe200000000ff */
[----:B------:R-:W1:Y:S01]  /*118e0*/  LDC R42, c[0x0][0xbe8] ;  /* 0x0002fa00ff2a7b82 */ /* 0x000e620000000800 */
[----:B0-----:R-:W-:Y:S02]  /*118f0*/  MOV R28, R10 ;  /* 0x0000000a001c7202 */ /* 0x001fe40000000f00 */
[----:B------:R-:W-:Y:S02]  /*11900*/  F2FP.F16.F32.PACK_AB R4, R44, R37 ;  /* 0x000000252c04723e */ /* 0x000fe400000000ff */
[----:B------:R-:W-:-:S02]  /*11910*/  F2FP.F16.F32.PACK_AB R5, R67, R58 ;  /* 0x0000003a4305723e */ /* 0x000fc400000000ff */
[----:B------:R-:W-:Y:S02]  /*11920*/  F2FP.F16.F32.PACK_AB R6, R45, R36 ;  /* 0x000000242d06723e */ /* 0x000fe400000000ff */
[----:B---3--:R-:W-:Y:S02]  /*11930*/  IADD3 R24, P1, R82, UR4, RZ ;  /* 0x0000000452187c10 */ /* 0x008fe4000ff3e0ff */
[----:B------:R-:W-:Y:S02]  /*11940*/  F2FP.F16.F32.PACK_AB R7, R70, R57 ;  /* 0x000000394607723e */ /* 0x000fe400000000ff */
[----:B------:R-:W-:Y:S02]  /*11950*/  F2FP.F16.F32.PACK_AB R10, R43, R34 ;  /* 0x000000222b0a723e */ /* 0x000fe400000000ff */
[----:B------:R-:W-:Y:S02]  /*11960*/  F2FP.F16.F32.PACK_AB R11, R68, R55 ;  /* 0x00000037440b723e */ /* 0x000fe400000000ff */
[----:B------:R-:W-:-:S02]  /*11970*/  F2FP.F16.F32.PACK_AB R12, R40, R33 ;  /* 0x00000021280c723e */ /* 0x000fc400000000ff */
[----:B------:R-:W-:Y:S02]  /*11980*/  F2FP.F16.F32.PACK_AB R13, R54, R53 ;  /* 0x00000035360d723e */ /* 0x000fe400000000ff */
[----:B------:R-:W-:Y:S02]  /*11990*/  F2FP.F16.F32.PACK_AB R14, R41, R32 ;  /* 0x00000020290e723e */ /* 0x000fe400000000ff */
[----:B------:R-:W-:Y:S02]  /*119a0*/  F2FP.F16.F32.PACK_AB R15, R135, R52 ;  /* 0x00000034870f723e */ /* 0x000fe400000000ff */
[----:B------:R-:W-:Y:S02]  /*119b0*/  ISETP.NE.AND.EX P0, PT, RZ, UR5, PT, P0 ;  /* 0x00000005ff007c0c */ /* 0x000fe4000bf05300 */
[----:B----4-:R-:W-:Y:S01]  /*119c0*/  IADD3.X R25, R80, UR5, RZ, P1, !PT ;  /* 0x0000000550197c10 */ /* 0x010fe20008ffe4ff */
[----:B------:R-:W-:Y:S01]  /*119d0*/  ULDC.64 UR4, c[0x0][0xc08] ;  /* 0x0003020000047ab9 */ /* 0x000fe20000000a00 */
[----:B------:R0:W-:Y:S01]  /*119e0*/  STSM.16.M88.4 [R50], R4 ;  /* 0x0000000432007844 */ /* 0x0001e20000000200 */
[----:B------:R-:W-:-:S03]  /*119f0*/  ISETP.NE.U32.AND P2, PT, RZ, UR4, PT ;  /* 0x00000004ff007c0c */ /* 0x000fc6000bf45070 */
[----:B------:R2:W-:Y:S01]  /*11a00*/  STSM.16.M88.4 [R38], R8 ;  /* 0x0000000826007844 */ /* 0x0005e20000000200 */
[----:B------:R-:W-:-:S03]  /*11a10*/  ISETP.NE.AND.EX P2, PT, RZ, UR5, PT, P2 ;  /* 0x00000005ff007c0c */ /* 0x000fc6000bf45320 */
[----:B------:R2:W-:Y:S01]  /*11a20*/  STSM.16.M88.4 [R28], R12 ;  /* 0x0000000c1c007844 */ /* 0x0005e20000000200 */
[----:B------:R-:W-:Y:S01]  /*11a30*/  IMAD.MOV.U32 R40, RZ, RZ, RZ ;  /* 0x000000ffff287224 */ /* 0x000fe200078e00ff */
[----:B------:R-:W-:Y:S08]  /*11a40*/  BAR.SYNC.DEFER_BLOCKING 0x1, 0x180 ;  /* 0x0046000000007b1d */ /* 0x000ff00000010000 */
[----:B0-----:R-:W-:Y:S01]  /*11a50*/  @P2 IADD3 R4, P3, R82, UR4, RZ ;  /* 0x0000000452042c10 */ /* 0x001fe2000ff7e0ff */
[----:B------:R-:W-:-:S02]  /*11a60*/  ULDC UR4, c[0x0][0xa88] ;  /* 0x0002a20000047ab9 */ /* 0x000fc40000000800 */
[----:B------:R-:W-:Y:S02]  /*11a70*/  MOV R43, UR4 ;  /* 0x00000004002b7c02 */ /* 0x000fe40008000f00 */
[----:B------:R-:W-:Y:S01]  /*11a80*/  @P2 IADD3.X R5, R80, UR5, RZ, P3, !PT ;  /* 0x0000000550052c10 */ /* 0x000fe20009ffe4ff */
[----:B------:R2:W5:Y:S04]  /*11a90*/  @P0 LDG.E R40, desc[UR42][R24.64] ;  /* 0x0000002a18280981 */ /* 0x000568000c1e1900 */
[----:B------:R2:W5:Y:S01]  /*11aa0*/  @P2 LDG.E R43, desc[UR42][R4.64] ;  /* 0x0000002a042b2981 */ /* 0x000562000c1e1900 */
[----:B-1----:R-:W-:-:S13]  /*11ab0*/  ISETP.NE.AND P1, PT, R42, 0x1, PT ;  /* 0x000000012a00780c */ /* 0x002fda0003f25270 */
[----:B------:R-:W0:Y:S08]  /*11ac0*/  @P1 LDC R6, c[0x0][0xbec] ;  /* 0x0002fb00ff061b82 */ /* 0x000e300000000800 */
[----:B------:R-:W1:Y:S01]  /*11ad0*/  @P1 LDC R27, c[0x0][0xbf0] ;  /* 0x0002fc00ff1b1b82 */ /* 0x000e620000000800 */
[----:B------:R-:W-:Y:S01]  /*11ae0*/  SHF.R.S32.HI R49, RZ, 0x1f, R78 ;  /* 0x0000001fff317819 */ /* 0x000fe2000001144e */
[----:B--2---:R-:W-:Y:S06]  /*11af0*/  @P2 BRA `(.L_x_10530) ;  /* 0x0000000000102947 */ /* 0x004fec0003800000 */
[----:B------:R-:W-:Y:S05]  /*11b00*/  @!P0 BRA `(.L_x_10530) ;  /* 0x00000000000c8947 */ /* 0x000fea0003800000 */
[----:B------:R-:W2:Y:S04]  /*11b10*/  LDG.E R4, desc[UR42][R24.64] ;  /* 0x0000002a18047981 */ /* 0x000ea8000c1e1900 */
[----:B-----5:R-:W2:Y:S02]  /*11b20*/  LDG.E R43, desc[UR42][R24.64+0x4] ;  /* 0x0000042a182b7981 */ /* 0x020ea4000c1e1900 */
[----:B--2---:R-:W-:-:S07]  /*11b30*/  IMAD.IADD R43, R43, 0x1, -R4 ;  /* 0x000000012b2b7824 */ /* 0x004fce00078e0a04 */
.L_x_10530:
[----:B------:R-:W2:Y:S01]  /*11b40*/  LDL R7, [R1+0xbc] ;  /* 0x0000bc0001077983 */ /* 0x000ea20000100800 */
[----:B------:R-:W-:Y:S01]  /*11b50*/  ULDC.64 UR4, c[0x0][0xb90] ;  /* 0x0002e40000047ab9 */ /* 0x000fe20000000a00 */
[----:B------:R-:W3:Y:S01]  /*11b60*/  S2R R5, SR_TID.X ;  /* 0x0000000000057919 */ /* 0x000ee20000002100 */
[----:B-----5:R-:W-:Y:S01]  /*11b70*/  SHF.R.S32.HI R41, RZ, 0x1f, R40 ;  /* 0x0000001fff297819 */ /* 0x020fe20000011428 */
[----:B------:R-:W-:Y:S01]  /*11b80*/  IMAD R43, R43, R42, RZ ;  /* 0x0000002a2b2b7224 */ /* 0x000fe200078e02ff */
[----:B------:R-:W4:Y:S01]  /*11b90*/  @P1 LDC R51, c[0x0][0xbec] ;  /* 0x0002fb00ff331b82 */ /* 0x000f220000000800 */
[----:B------:R-:W4:Y:S04]  /*11ba0*/  LDL.LU R12, [R1+0x9c] ;  /* 0x00009c00010c7983 */ /* 0x000f280000300800 */
[----:B------:R-:W2:Y:S04]  /*11bb0*/  LDL.LU R8, [R1+0x94] ;  /* 0x0000940001087983 */ /* 0x000ea80000300800 */
[----:B------:R-:W2:Y:S01]  /*11bc0*/  LDL.LU R52, [R1+0x98] ;  /* 0x0000980001347983 */ /* 0x000ea20000300800 */
[----:B------:R-:W-:-:S03]  /*11bd0*/  IMAD R4, R49, UR4, RZ ;  /* 0x0000000431047c24 */ /* 0x000fc6000f8e02ff */
[----:B------:R-:W2:Y:S01]  /*11be0*/  LDL R14, [R1+0xb4] ;  /* 0x0000b400010e7983 */ /* 0x000ea20000100800 */
[C---:B------:R-:W-:Y:S02]  /*11bf0*/  IMAD R11, R78.reuse, UR5, R4 ;  /* 0x000000054e0b7c24 */ /* 0x040fe4000f8e0204 */
[----:B---3--:R-:W-:Y:S02]  /*11c00*/  VIADD R10, R5, 0xffffff80 ;  /* 0xffffff80050a7836 */ /* 0x008fe40000000000 */
[----:B------:R-:W-:Y:S01]  /*11c10*/  IMAD.WIDE.U32 R4, R78, UR4, R40 ;  /* 0x000000044e047c25 */ /* 0x000fe2000f8e0028 */
[----:B------:R-:W-:Y:S02]  /*11c20*/  ULDC.64 UR4, c[0x0][0xb98] ;  /* 0x0002e60000047ab9 */ /* 0x000fe40000000a00 */
[--C-:B------:R-:W-:Y:S01]  /*11c30*/  SHF.R.S32.HI R54, RZ, 0x1f, R10.reuse ;  /* 0x0000001fff367819 */ /* 0x100fe2000001140a */
[----:B------:R-:W-:Y:S01]  /*11c40*/  IMAD.IADD R5, R5, 0x1, R11 ;  /* 0x0000000105057824 */ /* 0x000fe200078e020b */
[----:B------:R-:W-:-:S02]  /*11c50*/  SHF.R.S32.HI R53, RZ, 0x1f, R10 ;  /* 0x0000001fff357819 */ /* 0x000fc4000001140a */
[-C--:B------:R-:W-:Y:S02]  /*11c60*/  LEA.HI R54, R54, R10.reuse, RZ, 0x2 ;  /* 0x0000000a36367211 */ /* 0x080fe400078f10ff */
[----:B------:R-:W-:Y:S02]  /*11c70*/  LEA.HI R53, R53, R10, RZ, 0x2 ;  /* 0x0000000a35357211 */ /* 0x000fe400078f10ff */
[----:B------:R-:W-:Y:S02]  /*11c80*/  LOP3.LUT R54, R54, 0xfffffffc, RZ, 0xc0, !PT ;  /* 0xfffffffc36367812 */ /* 0x000fe400078ec0ff */
[----:B------:R-:W-:-:S03]  /*11c90*/  SHF.R.S32.HI R53, RZ, 0x2, R53 ;  /* 0x00000002ff357819 */ /* 0x000fc60000011435 */
[----:B------:R-:W-:-:S04]  /*11ca0*/  IMAD.IADD R54, R10, 0x1, -R54 ;  /* 0x000000010a367824 */ /* 0x000fc800078e0a36 */
[----:B------:R-:W-:-:S04]  /*11cb0*/  IMAD.SHL.U32 R28, R54, 0x8, RZ ;  /* 0x00000008361c7824 */ /* 0x000fc800078e00ff */
[----:B------:R-:W-:-:S04]  /*11cc0*/  IMAD R9, R53, 0x20, R28 ;  /* 0x0000002035097824 */ /* 0x000fc800078e021c */
[----:B------:R-:W-:Y:S01]  /*11cd0*/  IMAD.WIDE R20, R9, 0x2, R20 ;  /* 0x0000000209147825 */ /* 0x000fe200078e0214 */
[----:B------:R-:W-:-:S04]  /*11ce0*/  SHF.R.S32.HI R26, RZ, 0x1f, R10 ;  /* 0x0000001fff1a7819 */ /* 0x000fc8000001140a */
[----:B------:R-:W-:-:S04]  /*11cf0*/  LEA.HI R26, R26, R10, RZ, 0x7 ;  /* 0x0000000a1a1a7211 */ /* 0x000fc800078f38ff */
[----:B------:R-:W-:-:S05]  /*11d00*/  LOP3.LUT R26, R26, 0xffffff80, RZ, 0xc0, !PT ;  /* 0xffffff801a1a7812 */ /* 0x000fca00078ec0ff */
[----:B------:R-:W-:Y:S01]  /*11d10*/  IMAD.IADD R26, R10, 0x1, -R26 ;  /* 0x000000010a1a7824 */ /* 0x000fe200078e0a1a */
[C---:B------:R-:W-:Y:S02]  /*11d20*/  IADD3 R25, P5, R20.reuse, 0x4800, RZ ;  /* 0x0000480014197810 */ /* 0x040fe40007fbe0ff */
[----:B------:R-:W-:Y:S02]  /*11d30*/  IADD3 R33, P4, R20, 0x6000, RZ ;  /* 0x0000600014217810 */ /* 0x000fe40007f9e0ff */
[----:B------:R-:W-:Y:S02]  /*11d40*/  LOP3.LUT R24, R25, 0x180, RZ, 0xc0, !PT ;  /* 0x0000018019187812 */ /* 0x000fe400078ec0ff */
[----:B------:R-:W-:Y:S02]  /*11d50*/  LOP3.LUT R32, R33, 0x180, RZ, 0xc0, !PT ;  /* 0x0000018021207812 */ /* 0x000fe400078ec0ff */
[----:B------:R-:W-:Y:S02]  /*11d60*/  SHF.R.U64 R24, R24, 0x3, RZ ;  /* 0x0000000318187819 */ /* 0x000fe400000012ff */
[----:B------:R-:W-:-:S02]  /*11d70*/  SHF.R.U64 R32, R32, 0x3, RZ ;  /* 0x0000000320207819 */ /* 0x000fc400000012ff */
[----:B------:R-:W-:Y:S01]  /*11d80*/  LOP3.LUT R24, R24, R25, RZ, 0x3c, !PT ;  /* 0x0000001918187212 */ /* 0x000fe200078e3cff */
[--C-:B------:R-:W-:Y:S01]  /*11d90*/  IMAD.X R25, RZ, RZ, R21.reuse, P5 ;  /* 0x000000ffff197224 */ /* 0x100fe200028e0615 */
[----:B------:R-:W-:Y:S01]  /*11da0*/  LOP3.LUT R32, R32, R33, RZ, 0x3c, !PT ;  /* 0x0000002120207212 */ /* 0x000fe200078e3cff */
[----:B------:R-:W-:Y:S01]  /*11db0*/  IMAD.X R33, RZ, RZ, R21, P4 ;  /* 0x000000ffff217224 */ /* 0x000fe200020e0615 */
[----:B------:R-:W-:Y:S01]  /*11dc0*/  BSSY B1, `(.L_x_10531) ;  /* 0x0000080000017945 */ /* 0x000fe20003800000 */
[----:B----4-:R-:W-:Y:S02]  /*11dd0*/  SEL R48, R12, RZ, !P0 ;  /* 0x000000ff0c307207 */ /* 0x010fe40004000000 */
[----:B--2---:R-:W-:Y:S01]  /*11de0*/  SEL R50, R8, RZ, !P0 ;  /* 0x000000ff08327207 */ /* 0x004fe20004000000 */
[----:B------:R-:W-:-:S04]  /*11df0*/  IMAD R15, R52, 0xc0, R7 ;  /* 0x000000c0340f7824 */ /* 0x000fc800078e0207 */
[----:B0-----:R-:W-:Y:S01]  /*11e00*/  @P1 IMAD.HI.U32 R6, R15, R6, RZ ;  /* 0x000000060f061227 */ /* 0x001fe200078e00ff */
[----:B------:R-:W-:-:S04]  /*11e10*/  MOV R7, R15 ;  /* 0x0000000f00077202 */ /* 0x000fc80000000f00 */
[----:B-1----:R-:W-:-:S04]  /*11e20*/  @P1 SHF.R.U32.HI R7, RZ, R27, R6 ;  /* 0x0000001bff071219 */ /* 0x002fc80000011606 */
[----:B------:R-:W-:Y:S01]  /*11e30*/  IADD3 R13, -R7, RZ, RZ ;  /* 0x000000ff070d7210 */ /* 0x000fe20007ffe1ff */
        /* <DEDUP_REMOVED lines=16> */
[----:B------:R-:W-:Y:S01]  /*11f40*/  SHFL.IDX PT, R44, R6, RZ, 0x1c1f ;  /* 0x001c1fff062c7589 */ /* 0x000fe200000e0000 */
[----:B------:R-:W-:Y:S01]  /*11f50*/  IADD3 R7, P2, R20, 0x1800, RZ ;  /* 0x0000180014077810 */ /* 0x000fe20007f5e0ff */
[----:B------:R-:W-:Y:S01]  /*11f60*/  IMAD R4, R52, 0xc0, R14 ;  /* 0x000000c034047824 */ /* 0x000fe200078e020e */
[----:B------:R-:W-:Y:S01]  /*11f70*/  IADD3 R13, P3, R20, 0x3000, RZ ;  /* 0x00003000140d7810 */ /* 0x000fe20007f7e0ff */
[----:B------:R-:W0:Y:S01]  /*11f80*/  SHFL.IDX PT, R45, R10, RZ, 0x1c1f ;  /* 0x001c1fff0a2d7589 */ /* 0x000e2200000e0000 */
[----:B------:R-:W-:Y:S01]  /*11f90*/  LOP3.LUT P0, RZ, R26, 0x3, RZ, 0xc0, !PT ;  /* 0x000000031aff7812 */ /* 0x000fe2000780c0ff */
[----:B------:R-:W-:Y:S02]  /*11fa0*/  ULDC.64 UR4, c[0x0][0xaa0] ;  /* 0x0002a80000047ab9 */ /* 0x000fe40000000a00 */
[----:B------:R-:W-:Y:S04]  /*11fb0*/  SHFL.IDX PT, R46, R6, 0x1, 0x1c1f ;  /* 0x003c1f00062e7f89 */ /* 0x000fe800000e0000 */
[----:B------:R-:W1:Y:S01]  /*11fc0*/  SHFL.IDX PT, R47, R10, 0x1, 0x1c1f ;  /* 0x003c1f000a2f7f89 */ /* 0x000e6200000e0000 */
[----:B------:R-:W-:Y:S01]  /*11fd0*/  IMAD.X R9, RZ, RZ, R21, P2 ;  /* 0x000000ffff097224 */ /* 0x000fe200010e0615 */
[----:B------:R-:W-:-:S02]  /*11fe0*/  ISETP.GE.OR P2, PT, R4, R43, P0 ;  /* 0x0000002b0400720c */ /* 0x000fc40000746670 */
[----:B------:R-:W-:-:S04]  /*11ff0*/  IADD3 R4, R4, 0x8, RZ ;  /* 0x0000000804047810 */ /* 0x000fc80007ffe0ff */
[----:B------:R-:W-:Y:S02]  /*12000*/  ISETP.GE.OR P0, PT, R4, R43, P0 ;  /* 0x0000002b0400720c */ /* 0x000fe40000706670 */
[----:B------:R-:W-:Y:S02]  /*12010*/  LOP3.LUT R12, R13, 0x180, RZ, 0xc0, !PT ;  /* 0x000001800d0c7812 */ /* 0x000fe400078ec0ff */
[----:B------:R-:W-:Y:S02]  /*12020*/  LOP3.LUT R8, R7, 0x180, RZ, 0xc0, !PT ;  /* 0x0000018007087812 */ /* 0x000fe400078ec0ff */
[----:B------:R-:W-:Y:S02]  /*12030*/  SHF.R.U64 R12, R12, 0x3, RZ ;  /* 0x000000030c0c7819 */ /* 0x000fe400000012ff */
[----:B------:R-:W-:Y:S01]  /*12040*/  SHF.R.U64 R8, R8, 0x3, RZ ;  /* 0x0000000308087819 */ /* 0x000fe200000012ff */
[----:B0-----:R0:W-:Y:S01]  /*12050*/  @!P2 ST.E desc[UR42][R44.64], R0 ;  /* 0x000000002c00a985 */ /* 0x0011e2000c10192a */
[----:B------:R-:W-:Y:S01]  /*12060*/  LOP3.LUT R12, R12, R13, RZ, 0x3c, !PT ;  /* 0x0000000d0c0c7212 */ /* 0x000fe200078e3cff */
[----:B------:R-:W-:Y:S01]  /*12070*/  IMAD.X R13, RZ, RZ, R21, P3 ;  /* 0x000000ffff0d7224 */ /* 0x000fe200018e0615 */
[----:B------:R-:W-:-:S02]  /*12080*/  LOP3.LUT R8, R8, R7, RZ, 0x3c, !PT ;  /* 0x0000000708087212 */ /* 0x000fc400078e3cff */
[C---:B------:R-:W-:Y:S01]  /*12090*/  IADD3 R5, P3, R20.reuse, 0x7800, RZ ;  /* 0x0000780014057810 */ /* 0x040fe20007f7e0ff */
[----:B-1----:R1:W-:Y:S01]  /*120a0*/  @!P0 ST.E desc[UR42][R46.64], R3 ;  /* 0x000000032e008985 */ /* 0x0023e2000c10192a */
[----:B------:R-:W-:Y:S02]  /*120b0*/  LOP3.LUT R7, R20, 0x180, RZ, 0xc0, !PT ;  /* 0x0000018014077812 */ /* 0x000fe400078ec0ff */
[----:B------:R-:W-:Y:S01]  /*120c0*/  LOP3.LUT R4, R5, 0x180, RZ, 0xc0, !PT ;  /* 0x0000018005047812 */ /* 0x000fe200078ec0ff */
[----:B------:R-:W-:Y:S01]  /*120d0*/  IMAD R41, R41, UR4, RZ ;  /* 0x0000000429297c24 */ /* 0x000fe2000f8e02ff */
[----:B------:R-:W-:Y:S01]  /*120e0*/  SHF.R.U64 R7, R7, 0x3, RZ ;  /* 0x0000000307077819 */ /* 0x000fe200000012ff */
[----:B0-----:R-:W-:Y:S01]  /*120f0*/  IMAD R0, R54, 0x60, R53 ;  /* 0x0000006036007824 */ /* 0x001fe200078e0235 */
[----:B-1----:R-:W0:Y:S01]  /*12100*/  @P1 LDC R47, c[0x0][0xbf0] ;  /* 0x0002fc00ff2f1b82 */ /* 0x002e220000000800 */
[----:B------:R-:W-:Y:S01]  /*12110*/  SHF.R.U64 R4, R4, 0x3, RZ ;  /* 0x0000000304047819 */ /* 0x000fe200000012ff */
[C---:B------:R-:W-:Y:S01]  /*12120*/  IMAD R45, R40.reuse, UR5, R41 ;  /* 0x00000005282d7c24 */ /* 0x040fe2000f8e0229 */
[----:B------:R-:W-:Y:S01]  /*12130*/  LOP3.LUT R20, R7, R20, RZ, 0x3c, !PT ;  /* 0x0000001407147212 */ /* 0x000fe200078e3cff */
[----:B------:R-:W-:Y:S01]  /*12140*/  IMAD.WIDE.U32 R40, R40, UR4, RZ ;  /* 0x0000000428287c25 */ /* 0x000fe2000f8e00ff */
[----:B------:R-:W-:Y:S01]  /*12150*/  LOP3.LUT R36, R4, R5, RZ, 0x3c, !PT ;  /* 0x0000000504247212 */ /* 0x000fe200078e3cff */
[----:B------:R-:W-:Y:S01]  /*12160*/  ULDC.64 UR4, c[0x0][0xae8] ;  /* 0x0002ba0000047ab9 */ /* 0x000fe20000000a00 */
[----:B------:R-:W-:Y:S01]  /*12170*/  IADD3.X R37, RZ, R21, RZ, P3, !PT ;  /* 0x00000015ff257210 */ /* 0x000fe20001ffe4ff */
[----:B------:R1:W5:Y:S01]  /*12180*/  LD.E.128 R4, desc[UR42][R20.64] ;  /* 0x0000002a14047980 */ /* 0x000362000c101d00 */
[----:B------:R-:W-:-:S03]  /*12190*/  IMAD R49, R49, UR4, RZ ;  /* 0x0000000431317c24 */ /* 0x000fc6000f8e02ff */
[----:B------:R-:W5:Y:S04]  /*121a0*/  LD.E.128 R8, desc[UR42][R8.64] ;  /* 0x0000002a08087980 */ /* 0x000f68000c101d00 */
[----:B------:R-:W5:Y:S01]  /*121b0*/  LD.E.128 R12, desc[UR42][R12.64] ;  /* 0x0000002a0c0c7980 */ /* 0x000f62000c101d00 */
[----:B-1----:R-:W-:Y:S02]  /*121c0*/  IMAD.MOV.U32 R20, RZ, RZ, R40 ;  /* 0x000000ffff147224 */ /* 0x002fe400078e0028 */
[----:B------:R-:W-:Y:S01]  /*121d0*/  IMAD R40, R52, 0xc0, R0 ;  /* 0x000000c034287824 */ /* 0x000fe200078e0200 */
[----:B------:R-:W5:Y:S01]  /*121e0*/  LD.E.128 R24, desc[UR42][R24.64] ;  /* 0x0000002a18187980 */ /* 0x000f62000c101d00 */
[----:B------:R-:W-:Y:S02]  /*121f0*/  IMAD.IADD R21, R41, 0x1, R45 ;  /* 0x0000000129157824 */ /* 0x000fe400078e022d */
[----:B------:R-:W-:Y:S01]  /*12200*/  @P1 IMAD.HI.U32 R0, R40, R51, RZ ;  /* 0x0000003328001227 */ /* 0x000fe200078e00ff */
[----:B------:R-:W-:Y:S01]  /*12210*/  MOV R3, R40 ;  /* 0x0000002800037202 */ /* 0x000fe20000000f00 */
[----:B------:R-:W5:Y:S02]  /*12220*/  LD.E.128 R32, desc[UR42][R32.64] ;  /* 0x0000002a20207980 */ /* 0x000f64000c101d00 */
[----:B------:R-:W-:-:S02]  /*12230*/  IMAD R49, R78, UR5, R49 ;  /* 0x000000054e317c24 */ /* 0x000fc4000f8e0231 */
[----:B------:R-:W-:Y:S01]  /*12240*/  IMAD.WIDE.U32 R20, R78, UR4, R20 ;  /* 0x000000044e147c25 */ /* 0x000fe2000f8e0014 */
[----:B------:R-:W-:Y:S01]  /*12250*/  ULDC.64 UR4, c[0x0][0xaf0] ;  /* 0x0002bc0000047ab9 */ /* 0x000fe20000000a00 */
[----:B0-----:R-:W-:Y:S01]  /*12260*/  @P1 SHF.R.U32.HI R3, RZ, R47, R0 ;  /* 0x0000002fff031219 */ /* 0x001fe20000011600 */
[----:B------:R-:W5:Y:S01]  /*12270*/  LD.E.128 R36, desc[UR42][R36.64] ;  /* 0x0000002a24247980 */ /* 0x000f62000c101d00 */
[----:B------:R-:W-:Y:S02]  /*12280*/  IMAD R41, R48, UR4, RZ ;  /* 0x0000000430297c24 */ /* 0x000fe4000f8e02ff */
[----:B------:R-:W-:Y:S01]  /*12290*/  IMAD.IADD R21, R21, 0x1, R49 ;  /* 0x0000000115157824 */ /* 0x000fe200078e0231 */
[----:B------:R-:W-:Y:S01]  /*122a0*/  SHF.R.S32.HI R0, RZ, 0x1f, R3 ;  /* 0x0000001fff007819 */ /* 0x000fe20000011403 */
        /* <DEDUP_REMOVED lines=22> */
[----:B------:R-:W-:Y:S01]  /*12410*/  IMAD R48, R52, 0xc0, R53 ;  /* 0x000000c034307824 */ /* 0x000fe200078e0235 */
[----:B------:R-:W-:Y:S02]  /*12420*/  LEA R42, P0, R20, UR4, 0x1 ;  /* 0x00000004142a7c11 */ /* 0x000fe4000f8008ff */
[----:B------:R-:W-:-:S04]  /*12430*/  IADD3 R3, R21, R3, RZ ;  /* 0x0000000315037210 */ /* 0x000fc80007ffe0ff */
[----:B------:R-:W-:Y:S02]  /*12440*/  LEA.HI.X R3, R20, UR5, R3, 0x1, P0 ;  /* 0x0000000514037c11 */ /* 0x000fe400080f0c03 */
[----:B------:R-:W-:Y:S01]  /*12450*/  ISETP.GE.AND P0, PT, R48, R43, PT ;  /* 0x0000002b3000720c */ /* 0x000fe20003f06270 */
[----:B------:R-:W-:Y:S02]  /*12460*/  VIADD R0, R2, 0x2d820 ;  /* 0x0002d82002007836 */ /* 0x000fe40000000000 */
[----:B------:R-:W-:-:S03]  /*12470*/  VIADD R51, R28, 0x40 ;  /* 0x000000401c337836 */ /* 0x000fc60000000000 */
[----:B------:R-:W-:Y:S01]  /*12480*/  PRMT R0, RZ, 0x654, R0 ;  /* 0x00000654ff007816 */ /* 0x000fe20000000000 */
[----:B------:R-:W-:Y:S01]  /*12490*/  VIADD R49, R28, 0x20 ;  /* 0x000000201c317836 */ /* 0x000fe20000000000 */
[----:B0-----:R0:W1:Y:S02]  /*124a0*/  SHFL.IDX PT, R40, R42, RZ, 0x1c1f ;  /* 0x001c1fff2a287589 */ /* 0x00106400000e0000 */
[----:B------:R0:W-:Y:S02]  /*124b0*/  SYNCS.ARRIVE.TRANS64.RED.A1T0 RZ, [R0+URZ], RZ ;  /* 0x000000ff00ff79a7 */ /* 0x0001e4000810043f */
[----:B------:R0:W2:Y:S01]  /*124c0*/  SHFL.IDX PT, R41, R3, RZ, 0x1c1f ;  /* 0x001c1fff03297589 */ /* 0x0000a200000e0000 */
[----:B------:R-:W-:Y:S02]  /*124d0*/  SHF.R.S32.HI R50, RZ, 0x1f, R51 ;  /* 0x0000001fff327819 */ /* 0x000fe40000011433 */
        /* <DEDUP_REMOVED lines=14> */
.L_x_10532:
[----:B------:R-:W-:Y:S05]  /*125c0*/  BSYNC B1 ;  /* 0x0000000000017941 */ /* 0x000fea0003800000 */
.L_x_10531:
[----:B0-----:R-:W-:Y:S01]  /*125d0*/  IADD3 R0, R48, 0x60, RZ ;  /* 0x0000006030007810 */ /* 0x001fe20007ffe0ff */
[----:B---3-5:R0:W3:Y:S03]  /*125e0*/  SHFL.IDX PT, R7, R3, 0x1, 0x1c1f ;  /* 0x003c1f0003077f89 */ /* 0x0280e600000e0000 */
[----:B------:R-:W-:Y:S01]  /*125f0*/  ISETP.GE.AND P0, PT, R0, R43, PT ;  /* 0x0000002b0000720c */ /* 0x000fe20003f06270 */
[----:B------:R0:W4:-:S12]  /*12600*/  SHFL.IDX PT, R6, R42, 0x1, 0x1c1f ;  /* 0x003c1f002a067f89 */ /* 0x00011800000e0000 */
[----:B0-----:R-:W-:Y:S05]  /*12610*/  @P0 BRA `(.L_x_10533) ;  /* 0x0000000800e40947 */ /* 0x001fea0003800000 */
[----:B------:R-:W-:Y:S02]  /*12620*/  ULDC UR4, c[0x0][0xac8] ;  /* 0x0002b20000047ab9 */ /* 0x000fe40000000800 */
[----:B------:R-:W-:Y:S02]  /*12630*/  ISETP.GE.AND P2, PT, R49, UR4, PT ;  /* 0x0000000431007c0c */ /* 0x000fe4000bf46270 */
[----:B------:R-:W-:-:S11]  /*12640*/  ISETP.GE.AND P1, PT, R28, UR4, PT ;  /* 0x000000041c007c0c */ /* 0x000fd6000bf26270 */
[C---:B----4-:R-:W-:Y:S02]  /*12650*/  @!P2 LEA R12, P0, R49.reuse, R6, 0x1 ;  /* 0x00000006310ca211 */ /* 0x050fe400078008ff */
[----:B---3--:R-:W-:Y:S02]  /*12660*/  @!P1 IMAD.WIDE R4, R28, 0x2, R6 ;  /* 0x000000021c049825 */ /* 0x008fe400078e0206 */
        /* <DEDUP_REMOVED lines=9> */
.L_x_10529:
[----:B------:R-:W2:Y:S01]  /*12700*/  LDL.LU R6, [R1+0x8c] ;  /* 0x00008c0001067983 */ /* 0x000ea20000300800 */
[----:B------:R-:W-:Y:S01]  /*12710*/  ULDC.64 UR4, c[0x0][0xc00] ;  /* 0x0003000000047ab9 */ /* 0x000fe20000000a00 */
[----:B------:R-:W-:Y:S01]  /*12720*/  IMAD.MOV.U32 R0, RZ, RZ, RZ ;  /* 0x000000ffff007224 */ /* 0x000fe200078e00ff */
[----:B------:R-:W3:Y:S01]  /*12730*/  LDC R21, c[0x0][0xbe8] ;  /* 0x0002fa00ff157b82 */ /* 0x000ee20000000800 */
[----:B------:R-:W4:Y:S01]  /*12740*/  LDL.LU R3, [R1+0x90] ;  /* 0x0000900001037983 */ /* 0x000f220000300800 */
[----:B------:R-:W-:-:S04]  /*12750*/  ISETP.NE.U32.AND P0, PT, RZ, UR4, PT ;  /* 0x00000004ff007c0c */ /* 0x000fc8000bf05070 */
[----:B------:R-:W-:Y:S02]  /*12760*/  ISETP.NE.AND.EX P0, PT, RZ, UR5, PT, P0 ;  /* 0x00000005ff007c0c */ /* 0x000fe4000bf05300 */
[----:B--2---:R-:W-:-:S04]  /*12770*/  IADD3 R4, P1, R6, UR4, RZ ;  /* 0x0000000406047c10 */ /* 0x004fc8000ff3e0ff */
[----:B----4-:R-:W-:Y:S01]  /*12780*/  IADD3.X R5, R3, UR5, RZ, P1, !PT ;  /* 0x0000000503057c10 */ /* 0x010fe20008ffe4ff */
[----:B------:R-:W-:Y:S02]  /*12790*/  ULDC.64 UR4, c[0x0][0xc08] ;  /* 0x0003020000047ab9 */ /* 0x000fe40000000a00 */
[----:B------:R-:W-:-:S04]  /*127a0*/  ISETP.NE.U32.AND P1, PT, RZ, UR4, PT ;  /* 0x00000004ff007c0c */ /* 0x000fc8000bf25070 */
[----:B------:R2:W5:Y:S01]  /*127b0*/  @P0 LDG.E R0, desc[UR42][R4.64] ;  /* 0x0000002a04000981 */ /* 0x000562000c1e1900 */
[----:B------:R-:W-:Y:S01]  /*127c0*/  ISETP.NE.AND.EX P1, PT, RZ, UR5, PT, P1 ;  /* 0x00000005ff007c0c */ /* 0x000fe2000bf25310 */
[----:B------:R-:W1:-:S12]  /*127d0*/  S2R R9, SR_TID.X ;  /* 0x0000000000097919 */ /* 0x000e580000002100 */
[----:B------:R-:W-:Y:S01]  /*127e0*/  @P1 IADD3 R6, P2, R6, UR4, RZ ;  /* 0x0000000406061c10 */ /* 0x000fe2000ff5e0ff */
[----:B------:R-:W-:Y:S02]  /*127f0*/  ULDC UR4, c[0x0][0xa88] ;  /* 0x0002a20000047ab9 */ /* 0x000fe40000000800 */
[----:B------:R-:W-:Y:S01]  /*12800*/  IMAD.U32 R8, RZ, RZ, UR4 ;  /* 0x00000004ff087e24 */ /* 0x000fe2000f8e00ff */
[----:B------:R-:W-:-:S05]  /*12810*/  @P1 IADD3.X R7, R3, UR5, RZ, P2, !PT ;  /* 0x0000000503071c10 */ /* 0x000fca00097fe4ff */
[----:B------:R2:W5:Y:S01]  /*12820*/  @P1 LDG.E R8, desc[UR42][R6.64] ;  /* 0x0000002a06081981 */ /* 0x000562000c1e1900 */
[----:B---3--:R-:W-:Y:S01]  /*12830*/  ISETP.NE.AND P2, PT, R21, 0x1, PT ;  /* 0x000000011500780c */ /* 0x008fe20003f45270 */
[----:B-1----:R-:W-:-:S12]  /*12840*/  VIADD R28, R9, 0xffffff80 ;  /* 0xffffff80091c7836 */ /* 0x002fd80000000000 */
[----:B------:R-:W1:Y:S01]  /*12850*/  @P2 LDC R20, c[0x0][0xbec] ;  /* 0x0002fb00ff142b82 */ /* 0x000e620000000800 */
[----:B------:R-:W-:-:S07]  /*12860*/  ISETP.GE.AND P3, PT, R28, 0xc0, PT ;  /* 0x000000c01c00780c */ /* 0x000fce0003f66270 */
[----:B------:R-:W3:Y:S01]  /*12870*/  @P2 LDC R25, c[0x0][0xbf0] ;  /* 0x0002fc00ff192b82 */ /* 0x000ee20000000800 */
[----:B--2---:R-:W-:Y:S05]  /*12880*/  @P1 BRA `(.L_x_10534) ;  /* 0x0000000000101947 */ /* 0x004fea0003800000 */
[----:B------:R-:W-:Y:S05]  /*12890*/  @!P0 BRA `(.L_x_10534) ;  /* 0x00000000000c8947 */ /* 0x000fea0003800000 */
[----:B------:R-:W2:Y:S04]  /*128a0*/  LDG.E R3, desc[UR42][R4.64] ;  /* 0x0000002a04037981 */ /* 0x000ea8000c1e1900 */
[----:B-----5:R-:W2:Y:S02]  /*128b0*/  LDG.E R8, desc[UR42][R4.64+0x4] ;  /* 0x0000042a04087981 */ /* 0x020ea4000c1e1900 */
[----:B--2---:R-:W-:-:S07]  /*128c0*/  IADD3 R8, -R3, R8, RZ ;  /* 0x0000000803087210 */ /* 0x004fce0007ffe1ff */
.L_x_10534:
[----:B------:R-:W2:Y:S04]  /*128d0*/  LDL.LU R4, [R1+0x94] ;  /* 0x0000940001047983 */ /* 0x000ea80000300800 */
[----:B------:R-:W4:Y:S04]  /*128e0*/  LDL.LU R3, [R1+0x9c] ;  /* 0x00009c0001037983 */ /* 0x000f280000300800 */
[----:B------:R-:W3:Y:S04]  /*128f0*/  LDL R24, [R1+0x88] ;  /* 0x0000880001187983 */ /* 0x000ee80000100800 */
[----:B------:R0:W5:Y:S01]  /*12900*/  LDL R26, [R1+0x98] ;  /* 0x00009800011a7983 */ /* 0x0001620000100800 */
[----:B------:R-:W-:Y:S01]  /*12910*/  BSSY B1, `(.L_x_10535) ;  /* 0x000002d000017945 */ /* 0x000fe20003800000 */
[----:B-----5:R-:W-:-:S02]  /*12920*/  SHF.R.S32.HI R11, RZ, 0x1f, R0 ;  /* 0x0000001fff0b7819 */ /* 0x020fc40000011400 */
[----:B--2---:R-:W-:Y:S02]  /*12930*/  SEL R13, R4, RZ, !P0 ;  /* 0x000000ff040d7207 */ /* 0x004fe40004000000 */
[----:B----4-:R-:W-:Y:S02]  /*12940*/  SEL R12, R3, RZ, !P0 ;  /* 0x000000ff030c7207 */ /* 0x010fe40004000000 */
[----:B---3--:R-:W-:Y:S01]  /*12950*/  SHF.R.S32.HI R10, RZ, 0x1f, R24 ;  /* 0x0000001fff0a7819 */ /* 0x008fe20000011418 */
[----:B0-----:R-:W-:Y:S06]  /*12960*/  @P3 BRA `(.L_x_10536) ;  /* 0x00000000009c3947 */ /* 0x001fec0003800000 */
[----:B------:R-:W0:Y:S01]  /*12970*/  LDC R14, c[0x0][0xbe8] ;  /* 0x0002fa00ff0e7b82 */ /* 0x000e220000000800 */
[----:B------:R-:W-:-:S04]  /*12980*/  IMAD R3, R26, 0xc0, R9 ;  /* 0x000000c01a037824 */ /* 0x000fc800078e0209 */
[----:B------:R-:W-:Y:S02]  /*12990*/  VIADD R9, R3, 0xffffff80 ;  /* 0xffffff8003097836 */ /* 0x000fe40000000000 */
[----:B0-----:R-:W-:-:S05]  /*129a0*/  IMAD R4, R8, R14, RZ ;  /* 0x0000000e08047224 */ /* 0x001fca00078e02ff */
        /* <DEDUP_REMOVED lines=9> */
[----:B------:R-:W0:Y:S01]  /*12a40*/  @P0 LDC R6, c[0x0][0xbec] ;  /* 0x0002fb00ff060b82 */ /* 0x000e220000000800 */
[----:B------:R-:W-:Y:S01]  /*12a50*/  IMAD R7, R24, UR5, R7 ;  /* 0x0000000518077c24 */ /* 0x000fe2000f8e0207 */
[----:B------:R-:W-:-:S03]  /*12a60*/  ULDC.64 UR4, c[0x0][0xb98] ;  /* 0x0002e60000047ab9 */ /* 0x000fc60000000a00 */
[----:B------:R-:W-:-:S03]  /*12a70*/  IMAD.IADD R5, R5, 0x1, R7 ;  /* 0x0000000105057824 */ /* 0x000fc600078e0207 */
[----:B------:R-:W2:Y:S01]  /*12a80*/  @P0 LDC R15, c[0x0][0xbf0] ;  /* 0x0002fc00ff0f0b82 */ /* 0x000ea20000000800 */
[----:B------:R-:W-:-:S04]  /*12a90*/  IMAD.WIDE.U32 R4, R13, UR4, R4 ;  /* 0x000000040d047c25 */ /* 0x000fc8000f8e0004 */
        /* <DEDUP_REMOVED lines=20> */
.L_x_10536:
[----:B------:R-:W-:Y:S05]  /*12be0*/  BSYNC B1 ;  /* 0x0000000000017941 */ /* 0x000fea0003800000 */
.L_x_10535:
[--C-:B------:R-:W-:Y:S01]  /*12bf0*/  SHF.R.S32.HI R14, RZ, 0x1f, R28.reuse ;  /* 0x0000001fff0e7819 */ /* 0x100fe2000001141c */
[----:B------:R-:W-:Y:S01]  /*12c00*/  ULDC.64 UR4, c[0x0][0xaa0] ;  /* 0x0002a80000047ab9 */ /* 0x000fe20000000a00 */
[----:B------:R-:W-:Y:S01]  /*12c10*/  SHF.R.S32.HI R27, RZ, 0x1f, R28 ;  /* 0x0000001fff1b7819 */ /* 0x000fe2000001141c */
[----:B0-----:R-:W-:Y:S01]  /*12c20*/  IMAD R3, R11, UR4, RZ ;  /* 0x000000040b037c24 */ /* 0x001fe2000f8e02ff */
[-C--:B------:R-:W-:Y:S01]  /*12c30*/  LEA.HI R14, R14, R28.reuse, RZ, 0x2 ;  /* 0x0000001c0e0e7211 */ /* 0x080fe200078f10ff */
[----:B------:R-:W-:Y:S01]  /*12c40*/  IMAD.WIDE.U32 R4, R0, UR4, RZ ;  /* 0x0000000400047c25 */ /* 0x000fe2000f8e00ff */
[----:B------:R-:W-:Y:S02]  /*12c50*/  LEA.HI R27, R27, R28, RZ, 0x2 ;  /* 0x0000001c1b1b7211 */ /* 0x000fe400078f10ff */
[----:B------:R-:W-:Y:S01]  /*12c60*/  LOP3.LUT R14, R14, 0xfffffffc, RZ, 0xc0, !PT ;  /* 0xfffffffc0e0e7812 */ /* 0x000fe200078ec0ff */
[----:B------:R-:W-:Y:S01]  /*12c70*/  IMAD R3, R0, UR5, R3 ;  /* 0x0000000500037c24 */ /* 0x000fe2000f8e0203 */
[----:B------:R-:W-:Y:S01]  /*12c80*/  SHF.R.S32.HI R27, RZ, 0x2, R27 ;  /* 0x00000002ff1b7819 */ /* 0x000fe2000001141b */
[----:B------:R-:W-:-:S02]  /*12c90*/  ULDC.64 UR4, c[0x0][0xae8] ;  /* 0x0002ba0000047ab9 */ /* 0x000fc40000000a00 */
[----:B------:R-:W-:Y:S02]  /*12ca0*/  IMAD.IADD R14, R28, 0x1, -R14 ;  /* 0x000000011c0e7824 */ /* 0x000fe400078e0a0e */
[----:B------:R-:W-:Y:S02]  /*12cb0*/  IMAD.IADD R5, R5, 0x1, R3 ;  /* 0x0000000105057824 */ /* 0x000fe400078e0203 */
[----:B------:R-:W-:Y:S02]  /*12cc0*/  IMAD R0, R14, 0x60, R27 ;  /* 0x000000600e007824 */ /* 0x000fe400078e021b */
[----:B------:R-:W-:Y:S02]  /*12cd0*/  IMAD R6, R10, UR4, RZ ;  /* 0x000000040a067c24 */ /* 0x000fe4000f8e02ff */
[----:B------:R-:W-:Y:S02]  /*12ce0*/  IMAD R9, R26, 0xc0, R0 ;  /* 0x000000c01a097824 */ /* 0x000fe400078e0200 */
[----:B------:R-:W-:-:S02]  /*12cf0*/  IMAD R7, R24, UR5, R6 ;  /* 0x0000000518077c24 */ /* 0x000fc4000f8e0206 */
[----:B------:R-:W-:Y:S01]  /*12d00*/  IMAD.WIDE.U32 R4, R24, UR4, R4 ;  /* 0x0000000418047c25 */ /* 0x000fe2000f8e0004 */
[----:B------:R-:W-:-:S03]  /*12d10*/  ULDC.64 UR4, c[0x0][0xaf0] ;  /* 0x0002bc0000047ab9 */ /* 0x000fc60000000a00 */
[----:B-1----:R-:W-:Y:S01]  /*12d20*/  @P2 IMAD.HI.U32 R0, R9, R20, RZ ;  /* 0x0000001409002227 */ /* 0x002fe200078e00ff */
[----:B------:R-:W-:-:S03]  /*12d30*/  IADD3 R5, R5, R7, RZ ;  /* 0x0000000705057210 */ /* 0x000fc60007ffe0ff */
        /* <DEDUP_REMOVED lines=16> */
[----:B------:R-:W-:Y:S01]  /*12e40*/  SHF.L.U32 R9, R14, 0x3, RZ ;  /* 0x000000030e097819 */ /* 0x000fe200000006ff */
[----:B------:R-:W-:Y:S02]  /*12e50*/  IMAD R0, R0, UR4, RZ ;  /* 0x0000000400007c24 */ /* 0x000fe4000f8e02ff */
[----:B------:R-:W-:-:S04]  /*12e60*/  IMAD.WIDE.U32 R4, R7, UR4, R4 ;  /* 0x0000000407047c25 */ /* 0x000fc8000f8e0004 */
[----:B------:R-:W-:Y:S01]  /*12e70*/  IMAD R3, R7, UR5, R0 ;  /* 0x0000000507037c24 */ /* 0x000fe2000f8e0200 */
[----:B------:R-:W-:Y:S01]  /*12e80*/  ULDC.64 UR4, c[0x0][0xa80] ;  /* 0x0002a00000047ab9 */ /* 0x000fe20000000a00 */
[----:B------:R-:W-:Y:S01]  /*12e90*/  VIADD R10, R9, 0x20 ;  /* 0x00000020090a7836 */ /* 0x000fe20000000000 */
[C---:B------:R-:W-:Y:S01]  /*12ea0*/  LEA R0, P0, R4.reuse, UR4, 0x1 ;  /* 0x0000000404007c11 */ /* 0x040fe2000f8008ff */
[----:B------:R-:W-:Y:S01]  /*12eb0*/  IMAD.IADD R3, R5, 0x1, R3 ;  /* 0x0000000105037824 */ /* 0x000fe200078e0203 */
[----:B------:R-:W-:Y:S01]  /*12ec0*/  UMOV UR4, 0xffffffff ;  /* 0xffffffff00047882 */ /* 0x000fe20000000000 */
[----:B------:R-:W-:Y:S01]  /*12ed0*/  VIADD R7, R9, 0x40 ;  /* 0x0000004009077836 */ /* 0x000fe20000000000 */
[----:B------:R-:W-:Y:S02]  /*12ee0*/  SHF.R.S32.HI R20, RZ, 0x1f, R10 ;  /* 0x0000001fff147819 */ /* 0x000fe4000001140a */
[----:B------:R-:W-:Y:S02]  /*12ef0*/  LEA.HI.X R4, R4, UR5, R3, 0x1, P0 ;  /* 0x0000000504047c11 */ /* 0x000fe400080f0c03 */
[----:B------:R-:W-:Y:S01]  /*12f00*/  SHF.R.S32.HI R24, RZ, 0x1f, R7 ;  /* 0x0000001fff187819 */ /* 0x000fe20000011407 */
[----:B------:R-:W-:Y:S06]  /*12f10*/  BRA.DIV UR4, `(.L_x_10537) ;  /* 0x0000007604d87947 */ /* 0x000fec000b800000 */
[----:B------:R0:W1:Y:S04]  /*12f20*/  SHFL.IDX PT, R3, R4, RZ, 0x1c1f ;  /* 0x001c1fff04037589 */ /* 0x00006800000e0000 */
[----:B------:R0:W2:Y:S02]  /*12f30*/  SHFL.IDX PT, R14, R0, RZ, 0x1c1f ;  /* 0x001c1fff000e7589 */ /* 0x0000a400000e0000 */
.L_x_10699:
[----:B------:R-:W-:Y:S01]  /*12f40*/  IMAD R21, R8, R21, RZ ;  /* 0x0000001508157224 */ /* 0x000fe200078e02ff */
[----:B------:R-:W-:Y:S01]  /*12f50*/  BSSY B1, `(.L_x_10538) ;  /* 0x0000011000017945 */ /* 0x000fe20003800000 */
[----:B------:R-:W-:-:S05]  /*12f60*/  IMAD R6, R26, 0xc0, R27 ;  /* 0x000000c01a067824 */ /* 0x000fca00078e021b */
[----:B------:R-:W-:-:S13]  /*12f70*/  ISETP.GE.AND P0, PT, R6, R21, PT ;  /* 0x000000150600720c */ /* 0x000fda0003f06270 */
[----:B------:R-:W-:Y:S05]  /*12f80*/  @P0 BRA `(.L_x_10539) ;  /* 0x0000000000340947 */ /* 0x000fea0003800000 */
[----:B------:R-:W-:Y:S02]  /*12f90*/  ULDC UR4, c[0x0][0xac8] ;  /* 0x0002b20000047ab9 */ /* 0x000fe40000000800 */
[----:B------:R-:W-:Y:S02]  /*12fa0*/  ISETP.GE.AND P2, PT, R9, UR4, PT ;  /* 0x0000000409007c0c */ /* 0x000fe4000bf46270 */
[----:B------:R-:W-:Y:S02]  /*12fb0*/  ISETP.GE.AND P3, PT, R10, UR4, PT ;  /* 0x000000040a007c0c */ /* 0x000fe4000bf66270 */
[----:B------:R-:W-:-:S09]  /*12fc0*/  ISETP.GE.AND P4, PT, R7, UR4, PT ;  /* 0x0000000407007c0c */ /* 0x000fd2000bf86270 */
[-C--:B-1----:R-:W-:Y:S02]  /*12fd0*/  @!P2 MOV R15, R3.reuse ;  /* 0x00000003000fa202 */ /* 0x082fe40000000f00 */
[CC--:B--2---:R-:W-:Y:S02]  /*12fe0*/  @!P3 LEA R26, P0, R10.reuse, R14.reuse, 0x1 ;  /* 0x0000000e0a1ab211 */ /* 0x0c4fe400078008ff */
[----:B------:R-:W-:Y:S01]  /*12ff0*/  @!P4 LEA R32, P1, R7, R14, 0x1 ;  /* 0x0000000e0720c211 */ /* 0x000fe200078208ff */
[----:B------:R-:W-:Y:S01]  /*13000*/  @!P2 IMAD.WIDE R12, R9, 0x2, R14 ;  /* 0x00000002090ca825 */ /* 0x000fe200078e020e */
[-C--:B------:R-:W-:Y:S02]  /*13010*/  @!P3 LEA.HI.X R27, R10, R3.reuse, R20, 0x1, P0 ;  /* 0x000000030a1bb211 */ /* 0x080fe400000f0c14 */
[----:B------:R-:W-:Y:S02]  /*13020*/  @!P4 LEA.HI.X R33, R7, R3, R24, 0x1, P1 ;  /* 0x000000030721c211 */ /* 0x000fe400008f0c18 */
[----:B------:R3:W-:Y:S04]  /*13030*/  @!P2 ST.E.128 desc[UR42][R12.64], RZ ;  /* 0x000000ff0c00a985 */ /* 0x0007e8000c101d2a */
[----:B------:R3:W-:Y:S04]  /*13040*/  @!P3 ST.E.128 desc[UR42][R26.64], RZ ;  /* 0x000000ff1a00b985 */ /* 0x0007e8000c101d2a */
[----:B------:R3:W-:Y:S02]  /*13050*/  @!P4 ST.E.128 desc[UR42][R32.64], RZ ;  /* 0x000000ff2000c985 */ /* 0x0007e4000c101d2a */
.L_x_10539:
[----:B------:R-:W-:Y:S05]  /*13060*/  BSYNC B1 ;  /* 0x0000000000017941 */ /* 0x000fea0003800000 */
.L_x_10538:
[----:B------:R-:W-:-:S03]  /*13070*/  UMOV UR4, 0xffffffff ;  /* 0xffffffff00047882 */ /* 0x000fc60000000000 */
[----:B------:R-:W-:Y:S05]  /*13080*/  BRA.DIV UR4, `(.L_x_10540) ;  /* 0x0000007604b07947 */ /* 0x000fea000b800000 */
[----:B-1----:R1:W4:Y:S04]  /*13090*/  SHFL.IDX PT, R3, R4, 0x1, 0x1c1f ;  /* 0x003c1f0004037f89 */ /* 0x00232800000e0000 */
[----:B--2---:R1:W2:Y:S02]  /*130a0*/  SHFL.IDX PT, R14, R0, 0x1, 0x1c1f ;  /* 0x003c1f00000e7f89 */ /* 0x0042a400000e0000 */
.L_x_10703:
[----:B01----:R-:W-:-:S05]  /*130b0*/  VIADD R0, R6, 0x60 ;  /* 0x0000006006007836 */ /* 0x003fca0000000000 */
[----:B------:R-:W-:-:S13]  /*130c0*/  ISETP.GE.AND P0, PT, R0, R21, PT ;  /* 0x000000150000720c */ /* 0x000fda0003f06270 */
[----:B------:R-:W-:Y:S05]  /*130d0*/  @P0 BRA `(.L_x_10533) ;  /* 0x0000000000340947 */ /* 0x000fea0003800000 */
[----:B------:R-:W-:Y:S02]  /*130e0*/  ULDC UR4, c[0x0][0xac8] ;  /* 0x0002b20000047ab9 */ /* 0x000fe40000000800 */
[----:B------:R-:W-:Y:S02]  /*130f0*/  ISETP.GE.AND P2, PT, R9, UR4, PT ;  /* 0x0000000409007c0c */ /* 0x000fe4000bf46270 */
[----:B------:R-:W-:Y:S02]  /*13100*/  ISETP.GE.AND P3, PT, R10, UR4, PT ;  /* 0x000000040a007c0c */ /* 0x000fe4000bf66270 */
[----:B------:R-:W-:-:S09]  /*13110*/  ISETP.GE.AND P4, PT, R7, UR4, PT ;  /* 0x0000000407007c0c */ /* 0x000fd2000bf86270 */
[----:B----4-:R-:W-:Y:S02]  /*13120*/  @!P2 IMAD.MOV.U32 R15, RZ, RZ, R3 ;  /* 0x000000ffff0fa224 */ /* 0x010fe400078e0003 */
        /* <DEDUP_REMOVED lines=8> */
.L_x_10533:
[----:B------:R-:W-:Y:S05]  /*131b0*/  BSYNC B0 ;  /* 0x0000000000007941 */ /* 0x000fea0003800000 */
.L_x_10528:
[----:B------:R-:W-:Y:S02]  /*131c0*/  ULDC UR4, c[0x0][0xc3c] ;  /* 0x00030f0000047ab9 */ /* 0x000fe40000000800 */
[----:B------:R-:W-:-:S13]  /*131d0*/  ISETP.GE.AND P0, PT, R31, UR4, PT ;  /* 0x000000041f007c0c */ /* 0x000fda000bf06270 */
[----:B------:R-:W-:Y:S05]  /*131e0*/  @!P0 BRA `(.L_x_10541) ;  /* 0xfffffee000c48947 */ /* 0x000fea000383ffff */
[----:B------:R-:W-:Y:S05]  /*131f0*/  BRA `(.L_x_10399) ;  /* 0x0000006800487947 */ /* 0x000fea0003800000 */
.L_x_10397:
        /* <DEDUP_REMOVED lines=16> */
.L_x_10542:
        /* <DEDUP_REMOVED lines=34> */
[----:B------:R-:W-:Y:S01]  /*13520*/  IMAD.MOV.U32 R3, RZ, RZ, R4 ;  /* 0x000000ffff037224 */ /* 0x000fe200078e0004 */
[----:B-1----:R-:W-:-:S13]  /*13530*/  ISETP.GT.AND P6, PT, R4, UR6, PT ;  /* 0x0000000604007c0c */ /* 0x002fda000bfc4270 */
[----:B------:R-:W-:Y:S05]  /*13540*/  @P6 BRA `(.L_x_10544) ;  /* 0x00000000009c6947 */ /* 0x000fea0003800000 */
[----:B------:R-:W0:Y:S01]  /*13550*/  LDC R6, c[0x0][0xc3c] ;  /* 0x00030f00ff067b82 */ /* 0x000e220000000800 */
[----:B------:R-:W-:Y:S01]  /*13560*/  IMAD.MOV.U32 R4, RZ, RZ, R3 ;  /* 0x000000ffff047224 */ /* 0x000fe200078e0003 */
[----:B------:R-:W-:Y:S01]  /*13570*/  UMOV UR4, URZ ;  /* 0x0000003f00047c82 */ /* 0x000fe20008000000 */
[----:B------:R-:W-:Y:S01]  /*13580*/  ULDC UR7, c[0x0][0xc3c] ;  /* 0x00030f0000077ab9 */ /* 0x000fe20000000800 */
[----:B------:R-:W-:-:S05]  /*13590*/  ULDC UR5, c[0x0][0xc38] ;  /* 0x00030e0000057ab9 */ /* 0x000fca0000000800 */
.L_x_10548:
        /* <DEDUP_REMOVED lines=12> */
.L_x_10547:
[----:B------:R-:W-:Y:S05]  /*13660*/  BSYNC B0 ;  /* 0x0000000000007941 */ /* 0x000fea0003800000 */
.L_x_10546:
        /* <DEDUP_REMOVED lines=21> */
.L_x_10544:
        /* <DEDUP_REMOVED lines=13> */
[----:B------:R-:W-:-:S06]  /*13890*/  IADD3 R16, R19, -0x1, RZ ;  /* 0xffffffff13107810 */ /* 0x000fcc0007ffe0ff */
[----:B------:R2:W3:Y:S02]  /*138a0*/  SHFL.IDX PT, R16, R7, R16, 0x1f ;  /* 0x00001f1007107589 */ /* 0x0004e400000e0000 */
.L_x_10549:
[----:B---3--:R-:W-:Y:S01]  /*138b0*/  IMAD R16, R16, UR5, R9 ;  /* 0x0000000510107c24 */ /* 0x008fe2000f8e0209 */
[----:B0-----:R-:W-:Y:S01]  /*138c0*/  IABS R2, R0 ;  /* 0x0000000000027213 */ /* 0x001fe20000000000 */
[----:B-12---:R-:W-:Y:S02]  /*138d0*/  IMAD.MOV R7, RZ, RZ, -R3 ;  /* 0x000000ffff077224 */ /* 0x006fe400078e0a03 */
[----:B------:R-:W-:Y:S01]  /*138e0*/  VIADD R19, R19, UR4 ;  /* 0x0000000413137c36 */ /* 0x000fe20008000000 */
[----:B------:R-:W-:Y:S01]  /*138f0*/  IADD3 R9, -R16, UR6, RZ ;  /* 0x0000000610097c10 */ /* 0x000fe2000fffe1ff */
        /* <DEDUP_REMOVED lines=18> */
[----:B------:R-:W-:-:S04]  /*13a20*/  @!P1 LOP3.LUT R2, RZ, R0, RZ, 0x33, !PT ;  /* 0x00000000ff029212 */ /* 0x000fc800078e33ff */
[----:B------:R-:W-:Y:S01]  /*13a30*/  MOV R18, R2 ;  /* 0x0000000200127202 */ /* 0x000fe20000000f00 */
[----:B------:R-:W-:-:S04]  /*13a40*/  IMAD.MOV R17, RZ, RZ, -R2 ;  /* 0x000000ffff117224 */ /* 0x000fc800078e0a02 */
[----:B------:R-:W-:Y:S01]  /*13a50*/  IMAD R17, R0, R17, R9 ;  /* 0x0000001100117224 */ /* 0x000fe200078e0209 */
[----:B------:R-:W-:Y:S06]  /*13a60*/  BRA `(.L_x_10550) ;  /* 0x00000000000c7947 */ /* 0x000fec0003800000 */
.L_x_10545:
[----:B------:R-:W-:Y:S02]  /*13a70*/  IMAD.MOV.U32 R17, RZ, RZ, RZ ;  /* 0x000000ffff117224 */ /* 0x000fe400078e00ff */
[----:B------:R-:W-:Y:S02]  /*13a80*/  IMAD.U32 R16, RZ, RZ, UR6 ;  /* 0x00000006ff107e24 */ /* 0x000fe4000f8e00ff */
[----:B------:R-:W-:-:S07]  /*13a90*/  IMAD.MOV.U32 R18, RZ, RZ, RZ ;  /* 0x000000ffff127224 */ /* 0x000fce00078e00ff */
.L_x_10550:
[----:B------:R-:W-:-:S13]  /*13aa0*/  ISETP.NE.AND P0, PT, R5, RZ, PT ;  /* 0x000000ff0500720c */ /* 0x000fda0003f05270 */
[----:B------:R-:W0:Y:S01]  /*13ab0*/  @!P0 S2R R3, SR_CgaCtaId ;  /* 0x0000000000038919 */ /* 0x000e220000008800 */
[----:B------:R-:W-:-:S04]  /*13ac0*/  @!P0 MOV R0, 0x400 ;  /* 0x0000040000008802 */ /* 0x000fc80000000f00 */
[----:B0-----:R-:W-:-:S05]  /*13ad0*/  @!P0 LEA R0, R3, R0, 0x18 ;  /* 0x0000000003008211 */ /* 0x001fca00078ec0ff */
[----:B------:R0:W-:Y:S01]  /*13ae0*/  @!P0 STS.128 [R0+0x2d8d0], R16 ;  /* 0x02d8d01000008388 */ /* 0x0001e20000000c00 */
[----:B------:R-:W-:Y:S06]  /*13af0*/  BAR.ARV 0x5, 0x200 ;  /* 0x0148000000007b1d */ /* 0x000fec0000002000 */
.L_x_10543:
[----:B0-----:R-:W-:Y:S01]  /*13b00*/  MOV R0, 0x1 ;  /* 0x0000000100007802 */ /* 0x001fe20000000f00 */
[----:B------:R-:W-:Y:S01]  /*13b10*/  ULDC UR4, c[0x0][0xc3c] ;  /* 0x00030f0000047ab9 */ /* 0x000fe20000000800 */
[----:B------:R-:W-:Y:S01]  /*13b20*/  IMAD.MOV.U32 R26, RZ, RZ, RZ ;  /* 0x000000ffff1a7224 */ /* 0x000fe200078e00ff */
[----:B-1----:R-:W-:Y:S02]  /*13b30*/  ISETP.GE.AND P0, PT, R19, UR4, PT ;  /* 0x0000000413007c0c */ /* 0x002fe4000bf06270 */
[----:B------:R0:W-:Y:S04]  /*13b40*/  STL [R1], R0 ;  /* 0x0000000001007387 */ /* 0x0001e80000100800 */
[----:B------:R0:W-:Y:S07]  /*13b50*/  STL [R1+0x40], RZ ;  /* 0x000040ff01007387 */ /* 0x0001ee0000100800 */
[----:B------:R-:W-:Y:S05]  /*13b60*/  @P0 BRA `(.L_x_10551) ;  /* 0x0000005c00080947 */ /* 0x000fea0003800000 */
[----:B------:R-:W0:Y:S01]  /*13b70*/  S2R R7, SR_TID.X ;  /* 0x0000000000077919 */ /* 0x000e220000002100 */
[----:B------:R-:W1:Y:S01]  /*13b80*/  S2UR UR5, SR_CgaCtaId ;  /* 0x00000000000579c3 */ /* 0x000e620000008800 */
[----:B------:R-:W-:Y:S01]  /*13b90*/  UMOV UR4, 0x400 ;  /* 0x0000040000047882 */ /* 0x000fe20000000000 */
[----:B------:R-:W-:Y:S01]  /*13ba0*/  BSSY B8, `(.L_x_10551) ;  /* 0x00005be000087945 */ /* 0x000fe20003800000 */
[----:B------:R-:W-:Y:S01]  /*13bb0*/  IMAD.MOV.U32 R28, RZ, RZ, RZ ;  /* 0x000000ffff1c7224 */ /* 0x000fe200078e00ff */
[----:B------:R-:W-:Y:S01]  /*13bc0*/  ULDC.64 UR40, c[0x0][0x198] ;  /* 0x0000660000287ab9 */ /* 0x000fe20000000a00 */
[----:B------:R-:W-:Y:S01]  /*13bd0*/  IMAD.MOV.U32 R26, RZ, RZ, RZ ;  /* 0x000000ffff1a7224 */ /* 0x000fe200078e00ff */
[----:B------:R-:W-:Y:S01]  /*13be0*/  ULOP3.LUT UR38, UR36, 0x2, URZ, 0xfc, !UPT ;  /* 0x0000000224267892 */ /* 0x000fe2000f8efc3f */
[----:B------:R-:W-:Y:S01]  /*13bf0*/  ULDC UR37, c[0x0][0xc] ;  /* 0x0000030000257ab9 */ /* 0x000fe20000000800 */
[----:B-1----:R-:W-:-:S06]  /*13c00*/  ULEA UR4, UR5, UR4, 0x18 ;  /* 0x0000000405047291 */ /* 0x002fcc000f8ec03f */
[----:B------:R-:W-:Y:S01]  /*13c10*/  MOV R22, UR4 ;  /* 0x0000000400167c02 */ /* 0x000fe20008000f00 */
[C---:B0-----:R-:W-:Y:S01]  /*13c20*/  IMAD.SHL.U32 R0, R7.reuse, 0x8, RZ ;  /* 0x0000000807007824 */ /* 0x041fe200078e00ff */
[----:B------:R-:W-:-:S04]  /*13c30*/  LOP3.LUT R6, R7, 0x7f, RZ, 0xc0, !PT ;  /* 0x0000007f07067812 */ /* 0x000fc800078ec0ff */
[----:B------:R-:W-:Y:S01]  /*13c40*/  LOP3.LUT R3, R0, 0x20, RZ, 0xc0, !PT ;  /* 0x0000002000037812 */ /* 0x000fe200078ec0ff */
[----:B------:R-:W-:Y:S01]  /*13c50*/  IMAD.SHL.U32 R4, R6, 0x8, RZ ;  /* 0x0000000806047824 */ /* 0x000fe200078e00ff */
[C---:B------:R-:W-:Y:S02]  /*13c60*/  LOP3.LUT R2, R0.reuse, 0xd8, RZ, 0xc0, !PT ;  /* 0x000000d800027812 */ /* 0x040fe400078ec0ff */
[----:B------:R-:W-:Y:S02]  /*13c70*/  LOP3.LUT R0, R0, 0x18, RZ, 0xc0, !PT ;  /* 0x0000001800007812 */ /* 0x000fe400078ec0ff */
[----:B------:R-:W-:Y:S01]  /*13c80*/  LOP3.LUT R3, R3, 0x300, R4, 0xf8, !PT ;  /* 0x0000030003037812 */ /* 0x000fe200078ef804 */
[----:B------:R-:W-:Y:S01]  /*13c90*/  IMAD.MOV.U32 R4, RZ, RZ, 0x1 ;  /* 0x00000001ff047424 */ /* 0x000fe200078e00ff */
[----:B------:R-:W-:-:S04]  /*13ca0*/  LOP3.LUT R2, R2, 0x18, R7, 0x78, !PT ;  /* 0x0000001802027812 */ /* 0x000fc800078e7807 */
[----:B------:R-:W-:Y:S02]  /*13cb0*/  LOP3.LUT R5, R3, R2, RZ, 0xfc, !PT ;  /* 0x0000000203057212 */ /* 0x000fe400078efcff */
[----:B------:R-:W-:Y:S02]  /*13cc0*/  SHF.L.U32 R2, R7, 0x5, RZ ;  /* 0x0000000507027819 */ /* 0x000fe400000006ff */
[----:B------:R-:W-:Y:S01]  /*13cd0*/  SHF.R.U32.HI R3, RZ, 0x2, R6 ;  /* 0x00000002ff037819 */ /* 0x000fe20000011606 */
[----:B------:R-:W-:Y:S01]  /*13ce0*/  STL [R1+0x14], R5 ;  /* 0x0000140501007387 */ /* 0x000fe20000100800 */
[----:B------:R-:W-:-:S03]  /*13cf0*/  LOP3.LUT R2, R2, 0x60, RZ, 0xc0, !PT ;  /* 0x0000006002027812 */ /* 0x000fc600078ec0ff */
[----:B------:R-:W-:Y:S04]  /*13d00*/  STL [R1+0x4], R4 ;  /* 0x0000040401007387 */ /* 0x000fe80000100800 */
[----:B------:R-:W-:Y:S04]  /*13d10*/  STL [R1+0x40], RZ ;  /* 0x000040ff01007387 */ /* 0x000fe80000100800 */
[----:B------:R0:W-:Y:S02]  /*13d20*/  STL [R1], R4 ;  /* 0x0000000401007387 */ /* 0x0001e40000100800 */
[----:B0-----:R-:W-:-:S02]  /*13d30*/  LOP3.LUT R4, R3, R2, RZ, 0xfc, !PT ;  /* 0x0000000203047212 */ /* 0x001fc400078efcff */
[C---:B------:R-:W-:Y:S02]  /*13d40*/  LOP3.LUT R3, R0.reuse, 0x20, RZ, 0xfc, !PT ;  /* 0x0000002000037812 */ /* 0x040fe400078efcff */
[----:B------:R-:W-:Y:S01]  /*13d50*/  LOP3.LUT R2, R0, 0x40, RZ, 0xfc, !PT ;  /* 0x0000004000027812 */ /* 0x000fe200078efcff */
[----:B------:R-:W-:-:S05]  /*13d60*/  IMAD R0, R5, 0x2, R22 ;  /* 0x0000000205007824 */ /* 0x000fca00078e0216 */
[----:B------:R0:W-:Y:S02]  /*13d70*/  STL [R1+0x28], R0 ;  /* 0x0000280001007387 */ /* 0x0001e40000100800 */
.L_x_10652:
[----:B01----:R-:W1:Y:S02]  /*13d80*/  LDC.64 R2, c[0x0][0xc88] ;  /* 0x00032200ff027b82 */ /* 0x003e640000000a00 */
[----:B-1----:R-:W-:-:S05]  /*13d90*/  IMAD.WIDE R2, R19, 0x4, R2 ;  /* 0x0000000413027825 */ /* 0x002fca00078e0202 */
[----:B------:R-:W0:Y:S01]  /*13da0*/  LDG.E R29, desc[UR42][R2.64] ;  /* 0x0000002a021d7981 */ /* 0x000e22000c1e1900 */
[----:B------:R-:W-:Y:S05]  /*13db0*/  YIELD ;  /* 0x0000000000007946 */ /* 0x000fea0003800000 */
[----:B------:R-:W-:Y:S01]  /*13dc0*/  ULDC.64 UR4, c[0x0][0xa28] ;  /* 0x00028a0000047ab9 */ /* 0x000fe20000000a00 */
[----:B------:R-:W-:Y:S01]  /*13dd0*/  IMAD.MOV.U32 R9, RZ, RZ, RZ ;  /* 0x000000ffff097224 */ /* 0x000fe200078e00ff */
[----:B------:R-:W-:Y:S01]  /*13de0*/  ISETP.NE.U32.AND P0, PT, RZ, UR4, PT ;  /* 0x00000004ff007c0c */ /* 0x000fe2000bf05070 */
[----:B------:R-:W-:Y:S01]  /*13df0*/  ULDC.64 UR8, c[0x0][0xa18] ;  /* 0x0002860000087ab9 */ /* 0x000fe20000000a00 */
[----:B------:R-:W-:Y:S01]  /*13e00*/  MOV R6, RZ ;  /* 0x000000ff00067202 */ /* 0x000fe20000000f00 */
[----:B------:R-:W-:Y:S01]  /*13e10*/  ULDC.64 UR6, c[0x0][0xa10] ;  /* 0x0002840000067ab9 */ /* 0x000fe20000000a00 */
[----:B------:R-:W-:-:S02]  /*13e20*/  ISETP.NE.AND.EX P0, PT, RZ, UR5, PT, P0 ;  /* 0x00000005ff007c0c */ /* 0x000fc4000bf05300 */
[----:B0-----:R-:W-:-:S11]  /*13e30*/  SHF.R.S32.HI R0, RZ, 0x1f, R29 ;  /* 0x0000001fff007819 */ /* 0x001fd6000001141d */
        /* <DEDUP_REMOVED lines=12> */
[----:B------:R-:W-:Y:S02]  /*13f00*/  ISETP.NE.U32.AND P1, PT, RZ, UR6, PT ;  /* 0x00000006ff007c0c */ /* 0x000fe4000bf25070 */
[----:B-1----:R-:W-:-:S02]  /*13f10*/  IADD3 R2, P3, R24, UR4, RZ ;  /* 0x0000000418027c10 */ /* 0x002fc4000ff7e0ff */
[----:B------:R-:W-:Y:S02]  /*13f20*/  ISETP.NE.AND.EX P1, PT, RZ, UR7, PT, P1 ;  /* 0x00000007ff007c0c */ /* 0x000fe4000bf25310 */
[----:B------:R-:W-:Y:S02]  /*13f30*/  IADD3.X R3, R25, UR5, RZ, P3, !PT ;  /* 0x0000000519037c10 */ /* 0x000fe40009ffe4ff */
[----:B------:R-:W-:-:S03]  /*13f40*/  IADD3 R4, P4, R24, UR6, RZ ;  /* 0x0000000618047c10 */ /* 0x000fc6000ff9e0ff */
        /* <DEDUP_REMOVED lines=11> */
[----:B--2---:R1:W-:Y:S01]  /*14000*/  STL [R1+0x20], R9 ;  /* 0x0000200901007387 */ /* 0x0043e20000100800 */
[----:B------:R-:W-:Y:S01]  /*14010*/  UISETP.NE.AND.EX UP0, UPT, UR5, URZ, UPT, UP0 ;  /* 0x0000003f0500728c */ /* 0x000fe2000bf05300 */
[----:B------:R-:W-:Y:S02]  /*14020*/  ULDC UR4, c[0x0][0x424] ;  /* 0x0001090000047ab9 */ /* 0x000fe40000000800 */
[----:B------:R-:W-:Y:S01]  /*14030*/  ULDC UR5, c[0x0][0x2f0] ;  /* 0x0000bc0000057ab9 */ /* 0x000fe20000000800 */
[----:B------:R-:W-:-:S04]  /*14040*/  USEL UR4, UR4, 0x1, UP0 ;  /* 0x0000000104047887 */ /* 0x000fc80008000000 */
[----:B------:R-:W-:-:S03]  /*14050*/  UIMAD UR4, UR4, UR5, URZ ;  /* 0x00000005040472a4 */ /* 0x000fc6000f8e023f */
[----:B------:R-:W-:Y:S02]  /*14060*/  ULDC UR5, c[0x0][0x348] ;  /* 0x0000d20000057ab9 */ /* 0x000fe40000000800 */
[----:B0-----:R-:W-:Y:S01]  /*14070*/  IMAD.U32 R6, RZ, RZ, UR5 ;  /* 0x00000005ff067e24 */ /* 0x001fe2000f8e00ff */
[----:B------:R-:W-:Y:S01]  /*14080*/  MOV R7, UR4 ;  /* 0x0000000400077c02 */ /* 0x000fe20008000f00 */
[----:B---3--:R1:W-:Y:S01]  /*14090*/  STL [R1+0x38], R8 ;  /* 0x0000380801007387 */ /* 0x0083e20000100800 */
[----:B----4-:R-:W-:Y:S05]  /*140a0*/  @P2 BRA `(.L_x_10552) ;  /* 0x0000000000142947 */ /* 0x010fea0003800000 */
[----:B------:R-:W-:Y:S05]  /*140b0*/  @!P0 BRA `(.L_x_10552) ;  /* 0x0000000000108947 */ /* 0x000fea0003800000 */
[----:B-1----:R-:W2:Y:S04]  /*140c0*/  LDG.E R8, desc[UR42][R2.64] ;  /* 0x0000002a02087981 */ /* 0x002ea8000c1e1900 */
[----:B------:R-:W2:Y:S02]  /*140d0*/  LDG.E R2, desc[UR42][R2.64+0x4] ;  /* 0x0000042a02027981 */ /* 0x000ea4000c1e1900 */
[----:B--2---:R-:W-:-:S05]  /*140e0*/  IMAD.IADD R2, R2, 0x1, -R8 ;  /* 0x0000000102027824 */ /* 0x004fca00078e0a08 */
[----:B------:R0:W-:Y:S02]  /*140f0*/  STL [R1+0x38], R2 ;  /* 0x0000380201007387 */ /* 0x0001e40000100800 */
.L_x_10552:
[----:B-1----:R-:W-:Y:S01]  /*14100*/  IMAD.MOV.U32 R8, RZ, RZ, R29 ;  /* 0x000000ffff087224 */ /* 0x002fe200078e001d */
[----:B------:R-:W-:Y:S02]  /*14110*/  ULDC.64 UR4, c[0x0][0xa20] ;  /* 0x0002880000047ab9 */ /* 0x000fe40000000a00 */
[----:B------:R-:W-:Y:S02]  /*14120*/  ISETP.NE.U32.AND P0, PT, RZ, UR4, PT ;  /* 0x00000004ff007c0c */ /* 0x000fe4000bf05070 */
[----:B------:R1:W-:Y:S02]  /*14130*/  STL [R1+0x10], R8 ;  /* 0x0000100801007387 */ /* 0x0003e40000100800 */
[----:B------:R-:W-:-:S13]  /*14140*/  ISETP.NE.AND.EX P0, PT, RZ, UR5, PT, P0 ;  /* 0x00000005ff007c0c */ /* 0x000fda000bf05300 */
[----:B-1----:R-:W-:Y:S05]  /*14150*/  @!P0 BRA `(.L_x_10553) ;  /* 0x0000000000108947 */ /* 0x002fea0003800000 */
[----:B0-----:R-:W-:-:S04]  /*14160*/  IADD3 R2, P0, R24, UR4, RZ ;  /* 0x0000000418027c10 */ /* 0x001fc8000ff1e0ff */
[----:B------:R-:W-:-:S05]  /*14170*/  IADD3.X R3, R25, UR5, RZ, P0, !PT ;  /* 0x0000000519037c10 */ /* 0x000fca00087fe4ff */
[----:B------:R0:W5:Y:S01]  /*14180*/  LDG.E R7, desc[UR42][R2.64] ;  /* 0x0000002a02077981 */ /* 0x000162000c1e1900 */
[----:B------:R-:W-:Y:S05]  /*14190*/  BRA `(.L_x_10554) ;  /* 0x0000000000247947 */ /* 0x000fea0003800000 */
.L_x_10553:
        /* <DEDUP_REMOVED lines=9> */
.L_x_10554:
[----:B0-----:R-:W2:Y:S04]  /*14230*/  @P1 LDG.E R2, desc[UR42][R4.64] ;  /* 0x0000002a04021981 */ /* 0x001ea8000c1e1900 */
[----:B------:R-:W2:Y:S01]  /*14240*/  @P1 LDG.E R4, desc[UR42][R4.64+0x4] ;  /* 0x0000042a04041981 */ /* 0x000ea2000c1e1900 */
[----:B-----5:R-:W-:Y:S01]  /*14250*/  IMAD.IADD R7, R7, 0x1, -R9 ;  /* 0x0000000107077824 */ /* 0x020fe200078e0a09 */
[----:B------:R-:W-:Y:S01]  /*14260*/  BSSY B0, `(.L_x_10555) ;  /* 0x000015c000007945 */ /* 0x000fe20003800000 */
[----:B--2---:R-:W-:-:S05]  /*14270*/  @P1 IADD3 R6, -R2, R4, RZ ;  /* 0x0000000402061210 */ /* 0x004fca0007ffe1ff */
[----:B------:R-:W-:-:S05]  /*14280*/  IMAD.IADD R2, R7, 0x1, R6 ;  /* 0x0000000107027824 */ /* 0x000fca00078e0206 */
[----:B------:R0:W-:Y:S02]  /*14290*/  STL [R1+0x1c], R2 ;  /* 0x00001c0201007387 */ /* 0x0001e40000100800 */
[----:B0-----:R-:W-:-:S05]  /*142a0*/  VIADD R2, R2, 0x7f ;  /* 0x0000007f02027836 */ /* 0x001fca0000000000 */
[----:B------:R-:W-:-:S04]  /*142b0*/  SHF.R.S32.HI R3, RZ, 0x1f, R2 ;  /* 0x0000001fff037819 */ /* 0x000fc80000011402 */
[----:B------:R-:W-:Y:S02]  /*142c0*/  LEA.HI R4, R3, R2, RZ, 0x7 ;  /* 0x0000000203047211 */ /* 0x000fe400078f38ff */
[----:B------:R-:W-:Y:S02]  /*142d0*/  IADD3 R3, -R7, RZ, RZ ;  /* 0x000000ff07037210 */ /* 0x000fe40007ffe1ff */
[----:B------:R-:W-:Y:S01]  /*142e0*/  LOP3.LUT R2, R4, 0xffffff80, RZ, 0xc0, !PT ;  /* 0xffffff8004027812 */ /* 0x000fe200078ec0ff */
[----:B------:R0:W-:Y:S01]  /*142f0*/  STL [R1+0x3c], R4 ;  /* 0x00003c0401007387 */ /* 0x0001e20000100800 */
[----:B------:R-:W-:Y:S02]  /*14300*/  VIMNMX R3, RZ, R3, !PT ;  /* 0x00000003ff037248 */ /* 0x000fe40007fe0100 */
[----:B------:R-:W-:-:S04]  /*14310*/  VIADDMNMX R2, R2, -R7, R6, PT ;  /* 0x8000000702027246 */ /* 0x000fc80003800106 */
[----:B------:R-:W-:Y:S02]  /*14320*/  ISETP.GT.AND P0, PT, R2, R3, PT ;  /* 0x000000030200720c */ /* 0x000fe40003f04270 */
[----:B------:R-:W-:-:S11]  /*14330*/  SHF.R.U32.HI R3, RZ, 0x7, R3 ;  /* 0x00000007ff037819 */ /* 0x000fd60000011603 */
[----:B------:R-:W-:-:S05]  /*14340*/  @P0 VIADD R2, R2, 0x7f ;  /* 0x0000007f02020836 */ /* 0x000fca0000000000 */
[----:B0-----:R-:W-:-:S04]  /*14350*/  @P0 SHF.R.S32.HI R4, RZ, 0x1f, R2 ;  /* 0x0000001fff040819 */ /* 0x001fc80000011402 */
        /* <DEDUP_REMOVED lines=13> */
.L_x_10706:
[----:B-1----:R-:W-:Y:S02]  /*14430*/  ISETP.NE.AND P0, PT, R14, RZ, PT ;  /* 0x000000ff0e00720c */ /* 0x002fe40003f05270 */
[----:B------:R-:W-:-:S11]  /*14440*/  PLOP3.LUT P6, PT, PT, PT, PT, 0x8, 0x0 ;  /* 0x000000000000781c */ /* 0x000fd60003fce170 */
[----:B------:R-:W-:Y:S05]  /*14450*/  @P0 BRA `(.L_x_10558) ;  /* 0x00000000000c0947 */ /* 0x000fea0003800000 */
[----:B------:R-:W-:-:S03]  /*14460*/  UMOV UR4, 0xffffffff ;  /* 0xffffffff00047882 */ /* 0x000fc60000000000 */
[----:B------:R-:W-:Y:S05]  /*14470*/  BRA.DIV UR4, `(.L_x_10559) ;  /* 0x0000006604307947 */ /* 0x000fea000b800000 */
[----:B------:R-:W-:-:S13]  /*14480*/  ELECT P6, URZ, PT ;  /* 0x00000000003f782f */ /* 0x000fda00038c0000 */
.L_x_10558:
        /* <DEDUP_REMOVED lines=9> */
.L_x_10709:
[----:B------:R-:W-:Y:S05]  /*14520*/  BSYNC B1 ;  /* 0x0000000000017941 */ /* 0x000fea0003800000 */
.L_x_10560:
[----:B------:R-:W-:Y:S04]  /*14530*/  BSSY B1, `(.L_x_10562) ;  /* 0x000008c000017945 */ /* 0x000fe80003800000 */
[----:B------:R-:W-:Y:S05]  /*14540*/  @!P6 BRA `(.L_x_10563) ;  /* 0x000000080028e947 */ /* 0x000fea0003800000 */
[----:B------:R-:W2:Y:S01]  /*14550*/  LDL R7, [R1+0x4] ;  /* 0x0000040001077983 */ /* 0x000ea20000100800 */
[----:B------:R-:W-:Y:S01]  /*14560*/  IMAD R8, R28, 0x8, R22 ;  /* 0x000000081c087824 */ /* 0x000fe200078e0216 */
[----:B------:R-:W1:Y:S01]  /*14570*/  S2R R6, SR_TID.X ;  /* 0x0000000000067919 */ /* 0x000e620000002100 */
[----:B------:R-:W-:Y:S01]  /*14580*/  BSSY B2, `(.L_x_10564) ;  /* 0x0000006000027945 */ /* 0x000fe20003800000 */
[----:B-1----:R-:W-:-:S04]  /*14590*/  LOP3.LUT R6, R6, 0x7f, RZ, 0xc0, !PT ;  /* 0x0000007f06067812 */ /* 0x002fc800078ec0ff */
[----:B------:R-:W-:Y:S02]  /*145a0*/  ISETP.NE.AND P1, PT, R6, RZ, PT ;  /* 0x000000ff0600720c */ /* 0x000fe40003f25270 */
[----:B--2---:R-:W-:-:S04]  /*145b0*/  SHF.L.U32 R10, R7, 0x1f, RZ ;  /* 0x0000001f070a7819 */ /* 0x004fc800000006ff */
[----:B------:R-:W1:Y:S02]  /*145c0*/  SYNCS.PHASECHK.TRANS64.TRYWAIT P0, [R8+URZ+0x2d8a0], R10 ;  /* 0x02d8a00a080075a7 */ /* 0x000e64000800017f */
[----:B-1----:R-:W-:Y:S05]  /*145d0*/  @!P0 BRA `(.L_x_10565) ;  /* 0x00000064000c8947 */ /* 0x002fea0003800000 */
.L_x_10710:
[----:B------:R-:W-:Y:S05]  /*145e0*/  BSYNC B2 ;  /* 0x0000000000027941 */ /* 0x000fea0003800000 */
.L_x_10564:
[----:B------:R-:W-:Y:S04]  /*145f0*/  BSSY B2, `(.L_x_10566) ;  /* 0x0000009000027945 */ /* 0x000fe80003800000 */
[----:B------:R-:W-:Y:S05]  /*14600*/  @P1 BRA `(.L_x_10567) ;  /* 0x00000000001c1947 */ /* 0x000fea0003800000 */
[----:B0-----:R-:W0:Y:S02]  /*14610*/  S2R R5, SR_TID.X ;  /* 0x0000000000057919 */ /* 0x001e240000002100 */
[----:B0-----:R-:W-:Y:S01]  /*14620*/  LOP3.LUT R6, R5, 0x1f, RZ, 0xc0, !PT ;  /* 0x0000001f05067812 */ /* 0x001fe200078ec0ff */
[----:B------:R-:W-:-:S03]  /*14630*/  IMAD.MOV.U32 R5, RZ, RZ, 0x6000 ;  /* 0x00006000ff057424 */ /* 0x000fc600078e00ff */
[----:B------:R-:W-:Y:S01]  /*14640*/  ISETP.NE.AND P0, PT, R6, RZ, PT ;  /* 0x000000ff0600720c */ /* 0x000fe20003f05270 */
[----:B------:R2:W-:-:S12]  /*14650*/  SYNCS.ARRIVE.TRANS64 RZ, [R8+URZ+0x2d890], R5 ;  /* 0x02d8900508ff79a7 */ /* 0x0005d8000800003f */
[----:B--2---:R-:W-:Y:S05]  /*14660*/  @!P0 BRA `(.L_x_10567) ;  /* 0x0000000000048947 */ /* 0x004fea0003800000 */
[----:B------:R-:W-:Y:S01]  /*14670*/  BPT.TRAP 0x1 ;  /* 0x000000040000795c */ /* 0x000fe20000300000 */
.L_x_10567:
[----:B------:R-:W-:Y:S05]  /*14680*/  BSYNC B2 ;  /* 0x0000000000027941 */ /* 0x000fea0003800000 */
.L_x_10566:
[----:B------:R-:W-:Y:S01]  /*14690*/  IMAD.MOV.U32 R14, RZ, RZ, RZ ;  /* 0x000000ffff0e7224 */ /* 0x000fe200078e00ff */
[----:B------:R-:W-:Y:S01]  /*146a0*/  LEA R6, R4, R0, 0x7 ;  /* 0x0000000004067211 */ /* 0x000fe200078e38ff */
[----:B------:R-:W-:Y:S01]  /*146b0*/  IMAD R7, R28, 0x6000, R22 ;  /* 0x000060001c077824 */ /* 0x000fe200078e0216 */
[----:B------:R-:W-:Y:S01]  /*146c0*/  UIADD3 UR4, UP0, UR40, 0x570, URZ ;  /* 0x0000057028047890 */ /* 0x000fe2000ff1e03f */
[----:B------:R-:W-:Y:S01]  /*146d0*/  PLOP3.LUT P0, PT, PT, PT, PT, 0x80, 0x0 ;  /* 0x000000000000781c */ /* 0x000fe20003f0f070 */
[----:B0-----:R-:W-:Y:S01]  /*146e0*/  VIADD R5, R8, 0x2d890 ;  /* 0x0002d89008057836 */ /* 0x001fe20000000000 */
[----:B------:R-:W-:Y:S01]  /*146f0*/  R2UR UR10, R14 ;  /* 0x000000000e0a72ca */ /* 0x000fe200000e0000 */
[----:B------:R-:W-:Y:S01]  /*14700*/  VIADD R6, R6, 0xffffff80 ;  /* 0xffffff8006067836 */ /* 0x000fe20000000000 */
[----:B------:R-:W-:Y:S01]  /*14710*/  UIADD3.X UR5, URZ, UR41, URZ, UP0, !UPT ;  /* 0x000000293f057290 */ /* 0x000fe200087fe43f */
[----:B------:R-:W-:Y:S01]  /*14720*/  VIADD R9, R7, 0x15400 ;  /* 0x0001540007097836 */ /* 0x000fe20000000000 */
[----:B------:R-:W-:Y:S01]  /*14730*/  UMOV UR6, 0x0 ;  /* 0x0000000000067882 */ /* 0x000fe20000000000 */
[----:B------:R-:W-:-:S10]  /*14740*/  UMOV UR7, 0x12f00000 ;  /* 0x12f0000000077882 */ /* 0x000fd40000000000 */
.L_x_10568:
        /* <DEDUP_REMOVED lines=16> */
.L_x_10569:
        /* <DEDUP_REMOVED lines=16> */
.L_x_10570:
        /* <DEDUP_REMOVED lines=13> */
.L_x_10711:
[----:B------:R-:W-:Y:S05]  /*14a20*/  BSYNC B2 ;  /* 0x0000000000027941 */ /* 0x000fea0003800000 */
.L_x_10571:
[----:B------:R-:W-:Y:S01]  /*14a30*/  BSSY B2, `(.L_x_10573) ;  /* 0x000000b000027945 */ /* 0x000fe20003800000 */
[----:B01----:R-:W-:Y:S01]  /*14a40*/  MOV R10, 0x0 ;  /* 0x00000000000a7802 */ /* 0x003fe20000000f00 */
[----:B------:R-:W-:Y:S02]  /*14a50*/  IMAD.MOV.U32 R11, RZ, RZ, 0x12f00000 ;  /* 0x12f00000ff0b7424 */ /* 0x000fe400078e00ff */
[----:B------:R-:W-:Y:S05]  /*14a60*/  @P1 BRA `(.L_x_10574) ;  /* 0x00000000001c1947 */ /* 0x000fea0003800000 */
[----:B------:R-:W0:Y:S02]  /*14a70*/  S2R R5, SR_TID.X ;  /* 0x0000000000057919 */ /* 0x000e240000002100 */
[----:B0-----:R-:W-:Y:S01]  /*14a80*/  LOP3.LUT R9, R5, 0x1f, RZ, 0xc0, !PT ;  /* 0x0000001f05097812 */ /* 0x001fe200078ec0ff */
[----:B------:R-:W-:-:S03]  /*14a90*/  IMAD.MOV.U32 R5, RZ, RZ, 0x6000 ;  /* 0x00006000ff057424 */ /* 0x000fc600078e00ff */
[----:B------:R-:W-:Y:S01]  /*14aa0*/  ISETP.NE.AND P0, PT, R9, RZ, PT ;  /* 0x000000ff0900720c */ /* 0x000fe20003f05270 */
[----:B------:R0:W-:-:S12]  /*14ab0*/  SYNCS.ARRIVE.TRANS64 RZ, [R8+URZ+0x2d8b0], R5 ;  /* 0x02d8b00508ff79a7 */ /* 0x0001d8000800003f */
[----:B0-----:R-:W-:Y:S05]  /*14ac0*/  @!P0 BRA `(.L_x_10574) ;  /* 0x0000000000048947 */ /* 0x001fea0003800000 */
[----:B------:R-:W-:Y:S01]  /*14ad0*/  BPT.TRAP 0x1 ;  /* 0x000000040000795c */ /* 0x000fe20000300000 */
.L_x_10574:
[----:B------:R-:W-:Y:S05]  /*14ae0*/  BSYNC B2 ;  /* 0x0000000000027941 */ /* 0x000fea0003800000 */
.L_x_10573:
        /* <DEDUP_REMOVED lines=8> */
.L_x_10575:
        /* <DEDUP_REMOVED lines=15> */
.L_x_10576:
        /* <DEDUP_REMOVED lines=15> */
.L_x_10577:
        /* <DEDUP_REMOVED lines=10> */
.L_x_10563:
[----:B------:R-:W-:Y:S05]  /*14df0*/  BSYNC B1 ;  /* 0x0000000000017941 */ /* 0x000fea0003800000 */
.L_x_10562:
[----:B0-----:R-:W2:Y:S01]  /*14e00*/  LDL.LU R5, [R1+0x4] ;  /* 0x0000040001057983 */ /* 0x001ea20000300800 */
[----:B------:R-:W-:Y:S01]  /*14e10*/  VIADD R28, R28, 0x1 ;  /* 0x000000011c1c7836 */ /* 0x000fe20000000000 */
[----:B------:R-:W-:Y:S02]  /*14e20*/  IADD3 R9, R4, -0x2, RZ ;  /* 0xfffffffe04097810 */ /* 0x000fe40007ffe0ff */
[----:B------:R-:W-:Y:S02]  /*14e30*/  PLOP3.LUT P0, PT, PT, PT, PT, 0x8, 0x0 ;  /* 0x000000000000781c */ /* 0x000fe40003f0e170 */
[----:B------:R-:W-:Y:S02]  /*14e40*/  ISETP.NE.AND P1, PT, R28, 0x2, PT ;  /* 0x000000021c00780c */ /* 0x000fe40003f25270 */
[----:B------:R-:W-:Y:S02]  /*14e50*/  ISETP.GE.AND P2, PT, R9, R3, PT ;  /* 0x000000030900720c */ /* 0x000fe40003f46270 */
[----:B------:R-:W-:-:S02]  /*14e60*/  SEL R4, RZ, 0x1, P1 ;  /* 0x00000001ff047807 */ /* 0x000fc40000800000 */
[----:B------:R-:W-:Y:S02]  /*14e70*/  SEL R28, R28, RZ, P1 ;  /* 0x000000ff1c1c7207 */ /* 0x000fe40000800000 */
[----:B--2---:R-:W-:-:S05]  /*14e80*/  LOP3.LUT R5, R5, R4, RZ, 0x3c, !PT ;  /* 0x0000000405057212 */ /* 0x004fca00078e3cff */
[----:B------:R0:W-:Y:S02]  /*14e90*/  STL [R1+0x4], R5 ;  /* 0x0000040501007387 */ /* 0x0001e40000100800 */
[----:B------:R-:W-:Y:S05]  /*14ea0*/  @!P2 BRA `(.L_x_10556) ;  /* 0x00000008005ca947 */ /* 0x000fea0003800000 */
.L_x_10594:
[----:B------:R-:W-:Y:S05]  /*14eb0*/  YIELD ;  /* 0x0000000000007946 */ /* 0x000fea0003800000 */
[----:B------:R-:W-:Y:S04]  /*14ec0*/  BSSY B1, `(.L_x_10578) ;  /* 0x000008b000017945 */ /* 0x000fe80003800000 */
[----:B-1----:R-:W-:Y:S05]  /*14ed0*/  @!P6 BRA `(.L_x_10579) ;  /* 0x000000080024e947 */ /* 0x002fea0003800000 */
[----:B0-----:R-:W2:Y:S01]  /*14ee0*/  LDL R5, [R1+0x4] ;  /* 0x0000040001057983 */ /* 0x001ea20000100800 */
[----:B------:R-:W-:Y:S01]  /*14ef0*/  IMAD R8, R28, 0x8, R22 ;  /* 0x000000081c087824 */ /* 0x000fe200078e0216 */
[----:B------:R-:W0:Y:S01]  /*14f00*/  S2R R4, SR_TID.X ;  /* 0x0000000000047919 */ /* 0x000e220000002100 */
[----:B------:R-:W-:Y:S01]  /*14f10*/  BSSY B2, `(.L_x_10580) ;  /* 0x0000006000027945 */ /* 0x000fe20003800000 */
[----:B0-----:R-:W-:-:S04]  /*14f20*/  LOP3.LUT R4, R4, 0x7f, RZ, 0xc0, !PT ;  /* 0x0000007f04047812 */ /* 0x001fc800078ec0ff */
[----:B------:R-:W-:Y:S02]  /*14f30*/  ISETP.NE.AND P2, PT, R4, RZ, PT ;  /* 0x000000ff0400720c */ /* 0x000fe40003f45270 */
[----:B--2---:R-:W-:-:S04]  /*14f40*/  SHF.L.U32 R7, R5, 0x1f, RZ ;  /* 0x0000001f05077819 */ /* 0x004fc800000006ff */
[----:B------:R-:W0:Y:S02]  /*14f50*/  SYNCS.PHASECHK.TRANS64.TRYWAIT P1, [R8+URZ+0x2d8a0], R7 ;  /* 0x02d8a007080075a7 */ /* 0x000e24000802017f */
[----:B0-----:R-:W-:Y:S05]  /*14f60*/  @!P1 BRA `(.L_x_10581) ;  /* 0x0000005800d09947 */ /* 0x001fea0003800000 */
.L_x_10712:
[----:B------:R-:W-:Y:S05]  /*14f70*/  BSYNC B2 ;  /* 0x0000000000027941 */ /* 0x000fea0003800000 */
.L_x_10580:
[----:B------:R-:W-:Y:S04]  /*14f80*/  BSSY B2, `(.L_x_10582) ;  /* 0x0000009000027945 */ /* 0x000fe80003800000 */
[----:B------:R-:W-:Y:S05]  /*14f90*/  @P2 BRA `(.L_x_10583) ;  /* 0x00000000001c2947 */ /* 0x000fea0003800000 */
[----:B------:R-:W1:Y:S02]  /*14fa0*/  S2R R4, SR_TID.X ;  /* 0x0000000000047919 */ /* 0x000e640000002100 */
[----:B-1----:R-:W-:Y:S01]  /*14fb0*/  LOP3.LUT R5, R4, 0x1f, RZ, 0xc0, !PT ;  /* 0x0000001f04057812 */ /* 0x002fe200078ec0ff */
[----:B------:R-:W-:-:S03]  /*14fc0*/  IMAD.MOV.U32 R4, RZ, RZ, 0x6000 ;  /* 0x00006000ff047424 */ /* 0x000fc600078e00ff */
[----:B------:R-:W-:Y:S01]  /*14fd0*/  ISETP.NE.AND P1, PT, R5, RZ, PT ;  /* 0x000000ff0500720c */ /* 0x000fe20003f25270 */
[----:B------:R1:W-:-:S12]  /*14fe0*/  SYNCS.ARRIVE.TRANS64 RZ, [R8+URZ+0x2d890], R4 ;  /* 0x02d8900408ff79a7 */ /* 0x0003d8000800003f */
[----:B-1----:R-:W-:Y:S05]  /*14ff0*/  @!P1 BRA `(.L_x_10583) ;  /* 0x0000000000049947 */ /* 0x002fea0003800000 */
[----:B------:R-:W-:Y:S01]  /*15000*/  BPT.TRAP 0x1 ;  /* 0x000000040000795c */ /* 0x000fe20000300000 */
.L_x_10583:
[----:B------:R-:W-:Y:S05]  /*15010*/  BSYNC B2 ;  /* 0x0000000000027941 */ /* 0x000fea0003800000 */
.L_x_10582:
[----:B------:R-:W-:Y:S01]  /*15020*/  IMAD.MOV.U32 R12, RZ, RZ, RZ ;  /* 0x000000ffff0c7224 */ /* 0x000fe200078e00ff */
[----:B------:R-:W-:Y:S01]  /*15030*/  UIADD3 UR4, UP0, UR40, 0x570, URZ ;  /* 0x0000057028047890 */ /* 0x000fe2000ff1e03f */
[----:B------:R-:W-:Y:S01]  /*15040*/  IMAD R6, R28, 0x6000, R22 ;  /* 0x000060001c067824 */ /* 0x000fe200078e0216 */
[----:B------:R-:W-:Y:S01]  /*15050*/  PLOP3.LUT P1, PT, PT, PT, PT, 0x80, 0x0 ;  /* 0x000000000000781c */ /* 0x000fe20003f2f070 */
[----:B------:R-:W-:Y:S01]  /*15060*/  VIADD R4, R8, 0x2d890 ;  /* 0x0002d89008047836 */ /* 0x000fe20000000000 */
[----:B------:R-:W-:Y:S01]  /*15070*/  R2UR UR10, R12 ;  /* 0x000000000c0a72ca */ /* 0x000fe200000e0000 */
[----:B------:R-:W-:Y:S01]  /*15080*/  VIADD R10, R6, 0x15400 ;  /* 0x00015400060a7836 */ /* 0x000fe20000000000 */
[----:B------:R-:W-:Y:S01]  /*15090*/  LEA R5, R9, R0, 0x7 ;  /* 0x0000000009057211 */ /* 0x000fe200078e38ff */
[----:B------:R-:W-:Y:S01]  /*150a0*/  UIADD3.X UR5, URZ, UR41, URZ, UP0, !UPT ;  /* 0x000000293f057290 */ /* 0x000fe200087fe43f */
[----:B------:R-:W-:Y:S01]  /*150b0*/  UMOV UR6, 0x0 ;  /* 0x0000000000067882 */ /* 0x000fe20000000000 */
[----:B------:R-:W-:-:S10]  /*150c0*/  UMOV UR7, 0x12f00000 ;  /* 0x12f0000000077882 */ /* 0x000fd40000000000 */
.L_x_10584:
        /* <DEDUP_REMOVED lines=12> */
[----:B------:R-:W-:Y:S01]  /*15190*/  UMOV UR6, 0x0 ;  /* 0x0000000000067882 */ /* 0x000fe20000000000 */
[----:B------:R-:W-:Y:S01]  /*151a0*/  IADD3 R10, R6, 0x17400, RZ ;  /* 0x00017400060a7810 */ /* 0x000fe20007ffe0ff */
[----:B------:R-:W-:Y:S01]  /*151b0*/  UMOV UR7, 0x12f00000 ;  /* 0x12f0000000077882 */ /* 0x000fe20000000000 */
[----:B------:R-:W-:-:S15]  /*151c0*/  R2UR UR10, R14 ;  /* 0x000000000e0a72ca */ /* 0x000fde00000e0000 */
.L_x_10585:
        /* <DEDUP_REMOVED lines=16> */
.L_x_10586:
        /* <DEDUP_REMOVED lines=13> */
.L_x_10713:
[----:B------:R-:W-:Y:S05]  /*153a0*/  BSYNC B2 ;  /* 0x0000000000027941 */ /* 0x000fea0003800000 */
.L_x_10587:
[----:B------:R-:W-:Y:S01]  /*153b0*/  BSSY B2, `(.L_x_10589) ;  /* 0x000000b000027945 */ /* 0x000fe20003800000 */
[----:B------:R-:W-:Y:S01]  /*153c0*/  IMAD.MOV.U32 R10, RZ, RZ, 0x0 ;  /* 0x00000000ff0a7424 */ /* 0x000fe200078e00ff */
[----:B------:R-:W-:Y:S02]  /*153d0*/  MOV R11, 0x12f00000 ;  /* 0x12f00000000b7802 */ /* 0x000fe40000000f00 */
[----:B------:R-:W-:Y:S05]  /*153e0*/  @P2 BRA `(.L_x_10590) ;  /* 0x00000000001c2947 */ /* 0x000fea0003800000 */
[----:B------:R-:W2:Y:S02]  /*153f0*/  S2R R4, SR_TID.X ;  /* 0x0000000000047919 */ /* 0x000ea40000002100 */
[----:B--2---:R-:W-:Y:S01]  /*15400*/  LOP3.LUT R15, R4, 0x1f, RZ, 0xc0, !PT ;  /* 0x0000001f040f7812 */ /* 0x004fe200078ec0ff */
[----:B------:R-:W-:-:S03]  /*15410*/  IMAD.MOV.U32 R4, RZ, RZ, 0x6000 ;  /* 0x00006000ff047424 */ /* 0x000fc600078e00ff */
[----:B------:R-:W-:Y:S01]  /*15420*/  ISETP.NE.AND P1, PT, R15, RZ, PT ;  /* 0x000000ff0f00720c */ /* 0x000fe20003f25270 */
[----:B------:R2:W-:-:S12]  /*15430*/  SYNCS.ARRIVE.TRANS64 RZ, [R8+URZ+0x2d8b0], R4 ;  /* 0x02d8b00408ff79a7 */ /* 0x0005d8000800003f */
[----:B--2---:R-:W-:Y:S05]  /*15440*/  @!P1 BRA `(.L_x_10590) ;  /* 0x0000000000049947 */ /* 0x004fea0003800000 */
[----:B------:R-:W-:Y:S01]  /*15450*/  BPT.TRAP 0x1 ;  /* 0x000000040000795c */ /* 0x000fe20000300000 */
.L_x_10590:
[----:B------:R-:W-:Y:S05]  /*15460*/  BSYNC B2 ;  /* 0x0000000000027941 */ /* 0x000fea0003800000 */
.L_x_10589:
[----:B------:R-:W-:Y:S01]  /*15470*/  R2UR UR10, R12 ;  /* 0x000000000c0a72ca */ /* 0x000fe200000e0000 */
[----:B------:R-:W-:Y:S01]  /*15480*/  UIADD3 UR4, UP0, UR40, 0x670, URZ ;  /* 0x0000067028047890 */ /* 0x000fe2000ff1e03f */
[----:B------:R-:W-:Y:S01]  /*15490*/  R2UR UR6, R10 ;  /* 0x000000000a0672ca */ /* 0x000fe200000e0000 */
[----:B01----:R-:W-:Y:S01]  /*154a0*/  VIADD R8, R8, 0x2d8b0 ;  /* 0x0002d8b008087836 */ /* 0x003fe20000000000 */
[----:B------:R-:W-:Y:S01]  /*154b0*/  R2UR UR7, R11 ;  /* 0x000000000b0772ca */ /* 0x000fe200000e0000 */
[----:B------:R-:W-:Y:S01]  /*154c0*/  VIADD R4, R6, 0x400 ;  /* 0x0000040006047836 */ /* 0x000fe20000000000 */
[----:B------:R-:W-:Y:S01]  /*154d0*/  PLOP3.LUT P1, PT, PT, PT, PT, 0x80, 0x0 ;  /* 0x000000000000781c */ /* 0x000fe20003f2f070 */
[----:B------:R-:W-:-:S12]  /*154e0*/  UIADD3.X UR5, URZ, UR41, URZ, UP0, !UPT ;  /* 0x000000293f057290 */ /* 0x000fd800087fe43f */
.L_x_10591:
        /* <DEDUP_REMOVED lines=15> */
.L_x_10592:
        /* <DEDUP_REMOVED lines=15> */
.L_x_10593:
        /* <DEDUP_REMOVED lines=10> */
.L_x_10579:
[----:B------:R-:W-:Y:S05]  /*15770*/  BSYNC B1 ;  /* 0x0000000000017941 */ /* 0x000fea0003800000 */
.L_x_10578:
[----:B------:R-:W2:Y:S01]  /*15780*/  LDL.LU R7, [R1+0x4] ;  /* 0x0000040001077983 */ /* 0x000ea20000300800 */
[----:B------:R-:W-:Y:S01]  /*15790*/  VIADD R28, R28, 0x1 ;  /* 0x000000011c1c7836 */ /* 0x000fe20000000000 */
[C---:B------:R-:W-:Y:S01]  /*157a0*/  ISETP.GT.AND P2, PT, R9.reuse, R3, PT ;  /* 0x000000030900720c */ /* 0x040fe20003f44270 */
[----:B------:R-:W-:-:S03]  /*157b0*/  VIADD R9, R9, 0xffffffff ;  /* 0xffffffff09097836 */ /* 0x000fc60000000000 */
[----:B------:R-:W-:-:S04]  /*157c0*/  ISETP.NE.AND P1, PT, R28, 0x2, PT ;  /* 0x000000021c00780c */ /* 0x000fc80003f25270 */
[----:B------:R-:W-:Y:S02]  /*157d0*/  SEL R4, RZ, 0x1, P1 ;  /* 0x00000001ff047807 */ /* 0x000fe40000800000 */
[----:B------:R-:W-:Y:S02]  /*157e0*/  SEL R28, R28, RZ, P1 ;  /* 0x000000ff1c1c7207 */ /* 0x000fe40000800000 */
[----:B--2---:R-:W-:-:S05]  /*157f0*/  LOP3.LUT R7, R7, R4, RZ, 0x3c, !PT ;  /* 0x0000000407077212 */ /* 0x004fca00078e3cff */
[----:B------:R1:W-:Y:S01]  /*15800*/  STL [R1+0x4], R7 ;  /* 0x0000040701007387 */ /* 0x0003e20000100800 */
[----:B------:R-:W-:Y:S05]  /*15810*/  @P2 BRA `(.L_x_10594) ;  /* 0xfffffff400a42947 */ /* 0x000fea000383ffff */
.L_x_10556:
[----:B------:R-:W-:Y:S05]  /*15820*/  BSYNC B0 ;  /* 0x0000000000007941 */ /* 0x000fea0003800000 */
.L_x_10555:
[----:B------:R-:W2:Y:S01]  /*15830*/  LDL R4, [R1+0x1c] ;  /* 0x00001c0001047983 */ /* 0x000ea20000100800 */
[----:B------:R-:W-:Y:S05]  /*15840*/  @!P0 WARPSYNC.ALL ;  /* 0x0000000000008948 */ /* 0x000fea0003800000 */
[----:B------:R-:W-:Y:S06]  /*15850*/  @!P0 BAR.SYNC.DEFER_BLOCKING 0xc, 0x200 ;  /* 0x0308000000008b1d */ /* 0x000fec0000010000 */
[----:B------:R-:W-:Y:S01]  /*15860*/  BSSY B7, `(.L_x_10595) ;  /* 0x0000353000077945 */ /* 0x000fe20003800000 */
[----:B--2---:R-:W-:-:S13]  /*15870*/  ISETP.GT.AND P0, PT, R4, RZ, PT ;  /* 0x000000ff0400720c */ /* 0x004fda0003f04270 */
[----:B------:R-:W-:Y:S05]  /*15880*/  @P0 BRA `(.L_x_10596) ;  /* 0x0000000000440947 */ /* 0x000fea0003800000 */
[----:B------:R-:W2:Y:S02]  /*15890*/  S2R R4, SR_TID.X ;  /* 0x0000000000047919 */ /* 0x000ea40000002100 */
[----:B--2---:R-:W-:-:S04]  /*158a0*/  LOP3.LUT R4, R4, 0x7f, RZ, 0xc0, !PT ;  /* 0x0000007f04047812 */ /* 0x004fc800078ec0ff */
[----:B------:R-:W-:-:S13]  /*158b0*/  ISETP.NE.AND P0, PT, R4, RZ, PT ;  /* 0x000000ff0400720c */ /* 0x000fda0003f05270 */
[----:B------:R-:W-:Y:S05]  /*158c0*/  @P0 BRA `(.L_x_10597) ;  /* 0x0000003400300947 */ /* 0x000fea0003800000 */
[----:B0-----:R-:W0:Y:S01]  /*158d0*/  S2R R5, SR_LANEID ;  /* 0x0000000000057919 */ /* 0x001e220000000000 */
        /* <DEDUP_REMOVED lines=8> */
[----:B-1----:R-:W0:Y:S01]  /*15960*/  POPC R7, R4 ;  /* 0x0000000400077309 */ /* 0x002e220000000000 */
[----:B--2---:R-:W0:Y:S02]  /*15970*/  SHFL.IDX PT, R0, R3, R0, 0x1f ;  /* 0x00001f0003007589 */ /* 0x004e2400000e0000 */
[----:B0-----:R-:W-:Y:S01]  /*15980*/  IADD3 R16, R0, UR37, R7 ;  /* 0x0000002500107c10 */ /* 0x001fe2000fffe007 */
[----:B------:R-:W-:Y:S06]  /*15990*/  BRA `(.L_x_10597) ;  /* 0x0000003000fc7947 */ /* 0x000fec0003800000 */
.L_x_10596:
        /* <DEDUP_REMOVED lines=9> */
[----:B-1----:R-:W-:Y:S01]  /*15a30*/  MOV R7, UR9 ;  /* 0x0000000900077c02 */ /* 0x002fe20008000f00 */
[----:B------:R-:W1:Y:S01]  /*15a40*/  LDC.64 R2, c[0x4][R2] ;  /* 0x0100000002027b82 */ /* 0x000e620000000a00 */
[----:B0-----:R-:W-:Y:S01]  /*15a50*/  IMAD.U32 R5, RZ, RZ, UR7 ;  /* 0x00000007ff057e24 */ /* 0x001fe2000f8e00ff */
[----:B------:R-:W-:Y:S01]  /*15a60*/  MOV R12, 0x1 ;  /* 0x00000001000c7802 */ /* 0x000fe20000000f00 */
[----:B------:R-:W-:Y:S02]  /*15a70*/  IMAD.U32 R6, RZ, RZ, UR8 ;  /* 0x00000008ff067e24 */ /* 0x000fe4000f8e00ff */
[----:B------:R-:W-:-:S02]  /*15a80*/  IMAD.U32 R10, RZ, RZ, UR4 ;  /* 0x00000004ff0a7e24 */ /* 0x000fc4000f8e00ff */
[----:B------:R-:W-:Y:S02]  /*15a90*/  IMAD.U32 R11, RZ, RZ, UR5 ;  /* 0x00000005ff0b7e24 */ /* 0x000fe4000f8e00ff */
[----:B------:R-:W-:Y:S02]  /*15aa0*/  IMAD.MOV.U32 R8, RZ, RZ, 0x70 ;  /* 0x00000070ff087424 */ /* 0x000fe400078e00ff */
[----:B------:R-:W-:-:S07]  /*15ab0*/  IMAD.MOV.U32 R13, RZ, RZ, RZ ;  /* 0x000000ffff0d7224 */ /* 0x000fce00078e00ff */
[----:B------:R-:W-:-:S07]  /*15ac0*/  LEPC R20, `(.L_x_10599) ;  /* 0x000000001014794e */ /* 0x000fce0000000000 */
[----:B-1----:R-:W-:Y:S05]  /*15ad0*/  CALL.ABS.NOINC R2 ;  /* 0x0000000002007343 */ /* 0x002fea0003c00000 */
.L_x_10599:
[----:B------:R-:W-:Y:S05]  /*15ae0*/  BSYNC B6 ;  /* 0x0000000000067941 */ /* 0x000fea0003800000 */
.L_x_10598:
        /* <DEDUP_REMOVED lines=12> */
[----:B------:R-:W-:Y:S01]  /*15bb0*/  MOV R11, UR5 ;  /* 0x00000005000b7c02 */ /* 0x000fe20008000f00 */
[----:B-1----:R-:W-:Y:S02]  /*15bc0*/  IMAD.U32 R7, RZ, RZ, UR9 ;  /* 0x00000009ff077e24 */ /* 0x002fe4000f8e00ff */
[----:B------:R-:W-:-:S02]  /*15bd0*/  IMAD.U32 R10, RZ, RZ, UR4 ;  /* 0x00000004ff0a7e24 */ /* 0x000fc4000f8e00ff */
[----:B------:R-:W-:Y:S02]  /*15be0*/  IMAD.MOV.U32 R8, RZ, RZ, 0x70 ;  /* 0x00000070ff087424 */ /* 0x000fe400078e00ff */
[----:B------:R-:W-:Y:S02]  /*15bf0*/  IMAD.MOV.U32 R12, RZ, RZ, 0x1 ;  /* 0x00000001ff0c7424 */ /* 0x000fe400078e00ff */
[----:B--2---:R-:W-:-:S07]  /*15c00*/  IMAD.MOV.U32 R13, RZ, RZ, RZ ;  /* 0x000000ffff0d7224 */ /* 0x004fce00078e00ff */
[----:B------:R-:W-:-:S07]  /*15c10*/  LEPC R20, `(.L_x_10602) ;  /* 0x000000001014794e */ /* 0x000fce0000000000 */
[----:B---3--:R-:W-:Y:S05]  /*15c20*/  CALL.ABS.NOINC R2 ;  /* 0x0000000002007343 */ /* 0x008fea0003c00000 */
.L_x_10602:
        /* <DEDUP_REMOVED lines=8> */
[----:B------:R-:W-:Y:S01]  /*15cb0*/  MOV R13, RZ ;  /* 0x000000ff000d7202 */ /* 0x000fe20000000f00 */
[----:B------:R-:W-:Y:S02]  /*15cc0*/  IMAD.U32 R7, RZ, RZ, UR7 ;  /* 0x00000007ff077e24 */ /* 0x000fe4000f8e00ff */
[----:B------:R-:W-:-:S02]  /*15cd0*/  IMAD.U32 R11, RZ, RZ, UR9 ;  /* 0x00000009ff0b7e24 */ /* 0x000fc4000f8e00ff */
[----:B------:R-:W-:Y:S02]  /*15ce0*/  IMAD.MOV.U32 R8, RZ, RZ, 0x70 ;  /* 0x00000070ff087424 */ /* 0x000fe400078e00ff */
[----:B0-----:R-:W-:-:S07]  /*15cf0*/  IMAD.MOV.U32 R12, RZ, RZ, 0x1 ;  /* 0x00000001ff0c7424 */ /* 0x001fce00078e00ff */
[----:B------:R-:W-:-:S07]  /*15d00*/  LEPC R20, `(.L_x_10601) ;  /* 0x000000001014794e */ /* 0x000fce0000000000 */
[----:B-1----:R-:W-:Y:S05]  /*15d10*/  CALL.ABS.NOINC R2 ;  /* 0x0000000002007343 */ /* 0x002fea0003c00000 */
.L_x_10601:
[----:B------:R-:W-:Y:S05]  /*15d20*/  BSYNC B6 ;  /* 0x0000000000067941 */ /* 0x000fea0003800000 */
.L_x_10600:
[----:B------:R2:W3:Y:S01]  /*15d30*/  LDL R20, [R1+0x10] ;  /* 0x0000100001147983 */ /* 0x0004e20000100800 */
[----:B------:R-:W-:Y:S01]  /*15d40*/  ULDC.64 UR4, c[0x0][0x9f8] ;  /* 0x00027e0000047ab9 */ /* 0x000fe20000000a00 */
[----:B-1----:R-:W1:Y:S01]  /*15d50*/  LDC R7, c[0x0][0x430] ;  /* 0x00010c00ff077b82 */ /* 0x002e620000000800 */
[----:B------:R-:W-:Y:S01]  /*15d60*/  ISETP.NE.U32.AND P0, PT, RZ, UR4, PT ;  /* 0x00000004ff007c0c */ /* 0x000fe2000bf05070 */
[----:B------:R-:W4:Y:S03]  /*15d70*/  LDL R27, [R1+0x3c] ;  /* 0x00003c00011b7983 */ /* 0x000f260000100800 */
[----:B------:R-:W-:Y:S01]  /*15d80*/  ISETP.NE.AND.EX P0, PT, RZ, UR5, PT, P0 ;  /* 0x00000005ff007c0c */ /* 0x000fe2000bf05300 */
[----:B------:R-:W2:Y:S04]  /*15d90*/  LDL R21, [R1+0x1c] ;  /* 0x00001c0001157983 */ /* 0x000ea80000100800 */
[----:B------:R-:W2:Y:S08]  /*15da0*/  LDL R2, [R1+0x20] ;  /* 0x0000200001027983 */ /* 0x000eb00000100800 */
[----:B------:R-:W-:Y:S01]  /*15db0*/  @P0 IADD3 R24, P1, R24, UR4, RZ ;  /* 0x0000000418180c10 */ /* 0x000fe2000ff3e0ff */
[----:B------:R-:W0:Y:S01]  /*15dc0*/  S2R R3, SR_TID.X ;  /* 0x0000000000037919 */ /* 0x000e220000002100 */
[----:B------:R-:W-:-:S02]  /*15dd0*/  ULDC UR4, c[0x0][0x2f4] ;  /* 0x0000bd0000047ab9 */ /* 0x000fc40000000800 */
[----:B------:R-:W-:Y:S01]  /*15de0*/  @P0 IADD3.X R25, R25, UR5, RZ, P1, !PT ;  /* 0x0000000519190c10 */ /* 0x000fe20008ffe4ff */
[----:B------:R-:W4:Y:S04]  /*15df0*/  S2R R0, SR_TID.X ;  /* 0x0000000000007919 */ /* 0x000f280000002100 */
[----:B---3--:R-:W3:Y:S01]  /*15e00*/  @P0 LDG.E R20, desc[UR42][R24.64] ;  /* 0x0000002a18140981 */ /* 0x008ee2000c1e1900 */
[----:B-1----:R-:W-:Y:S01]  /*15e10*/  ISETP.NE.AND P1, PT, R7, 0x1, PT ;  /* 0x000000010700780c */ /* 0x002fe20003f25270 */
[----:B0-----:R-:W-:Y:S01]  /*15e20*/  IMAD.SHL.U32 R3, R3, 0x20, RZ ;  /* 0x0000002003037824 */ /* 0x001fe200078e00ff */
[----:B----4-:R-:W-:Y:S02]  /*15e30*/  LEA.HI.SX32 R27, R27, 0xffffffff, 0x19 ;  /* 0xffffffff1b1b7811 */ /* 0x010fe400078fcaff */
[----:B------:R-:W-:-:S02]  /*15e40*/  LOP3.LUT R0, R0, 0x7f, RZ, 0xc0, !PT ;  /* 0x0000007f00007812 */ /* 0x000fc400078ec0ff */
[----:B------:R-:W-:Y:S01]  /*15e50*/  LOP3.LUT R3, R3, 0x60, RZ, 0xc0, !PT ;  /* 0x0000006003037812 */ /* 0x000fe200078ec0ff */
[----:B------:R-:W-:Y:S01]  /*15e60*/  IMAD.SHL.U32 R10, R27, 0x80, RZ ;  /* 0x000000801b0a7824 */ /* 0x000fe200078e00ff */
[----:B------:R-:W-:-:S04]  /*15e70*/  SHF.R.U32.HI R0, RZ, 0x2, R0 ;  /* 0x00000002ff007819 */ /* 0x000fc80000011600 */
[----:B------:R-:W-:Y:S01]  /*15e80*/  LOP3.LUT R0, R10, R0, R3, 0xfe, !PT ;  /* 0x000000000a007212 */ /* 0x000fe200078efe03 */
[----:B------:R-:W0:Y:S08]  /*15e90*/  @P1 LDC R4, c[0x0][0x434] ;  /* 0x00010d00ff041b82 */ /* 0x000e300000000800 */
[----:B------:R-:W1:Y:S01]  /*15ea0*/  @P1 LDC R5, c[0x0][0x438] ;  /* 0x00010e00ff051b82 */ /* 0x000e620000000800 */
[----:B------:R-:W4:Y:S01]  /*15eb0*/  S2R R11, SR_TID.X ;  /* 0x00000000000b7919 */ /* 0x000f220000002100 */
[----:B------:R-:W-:Y:S01]  /*15ec0*/  LOP3.LUT R23, R23, 0xfffffff7, RZ, 0xc0, !PT ;  /* 0xfffffff717177812 */ /* 0x000fe200078ec0ff */
[----:B----4-:R-:W-:-:S05]  /*15ed0*/  IMAD.SHL.U32 R11, R11, 0x8, RZ ;  /* 0x000000080b0b7824 */ /* 0x010fca00078e00ff */
[----:B------:R-:W-:-:S04]  /*15ee0*/  LOP3.LUT R11, R11, 0x18, RZ, 0xc0, !PT ;  /* 0x000000180b0b7812 */ /* 0x000fc800078ec0ff */
[----:B------:R-:W-:Y:S01]  /*15ef0*/  LOP3.LUT R12, R11, 0x20, RZ, 0xfc, !PT ;  /* 0x000000200b0c7812 */ /* 0x000fe200078efcff */
[----:B------:R-:W-:Y:S01]  /*15f00*/  UMOV UR5, 0xffffffff ;  /* 0xffffffff00057882 */ /* 0x000fe20000000000 */
[----:B---3--:R-:W-:Y:S01]  /*15f10*/  @P0 STL [R1+0x10], R20 ;  /* 0x0000101401000387 */ /* 0x008fe20000100800 */
[C---:B--2---:R-:W-:Y:S01]  /*15f20*/  ISETP.GE.AND P0, PT, R0.reuse, R21, PT ;  /* 0x000000150000720c */ /* 0x044fe20003f06270 */
[----:B------:R-:W-:-:S04]  /*15f30*/  IMAD.IADD R0, R0, 0x1, R2 ;  /* 0x0000000100007824 */ /* 0x000fc800078e0202 */
[----:B0-----:R-:W-:-:S08]  /*15f40*/  @P1 IMAD.HI.U32 R4, R0, R4, RZ ;  /* 0x0000000400041227 */ /* 0x001fd000078e00ff */
[----:B------:R-:W0:Y:S01]  /*15f50*/  @!P0 LDC.64 R2, c[0x0][0x428] ;  /* 0x00010a00ff028b82 */ /* 0x000e220000000a00 */
[----:B------:R-:W-:Y:S02]  /*15f60*/  MOV R6, R0 ;  /* 0x0000000000067202 */ /* 0x000fe40000000f00 */
[----:B-1----:R-:W-:Y:S02]  /*15f70*/  @P1 SHF.R.U32.HI R6, RZ, R5, R4 ;  /* 0x00000005ff061219 */ /* 0x002fe40000011604 */
[----:B------:R-:W-:-:S03]  /*15f80*/  SHF.R.S32.HI R8, RZ, 0x1f, R20 ;  /* 0x0000001fff087819 */ /* 0x000fc60000011414 */
[----:B------:R-:W-:-:S04]  /*15f90*/  IMAD.MOV R4, RZ, RZ, -R6 ;  /* 0x000000ffff047224 */ /* 0x000fc800078e0a06 */
[----:B------:R-:W-:Y:S01]  /*15fa0*/  IMAD R4, R7, R4, R0 ;  /* 0x0000000407047224 */ /* 0x000fe200078e0200 */
[--C-:B------:R-:W-:Y:S01]  /*15fb0*/  @!P0 SHF.R.S32.HI R7, RZ, 0x1f, R6.reuse ;  /* 0x0000001fff078819 */ /* 0x100fe20000011406 */
[-C--:B0-----:R-:W-:Y:S02]  /*15fc0*/  @!P0 IMAD R0, R8, R2.reuse, RZ ;  /* 0x0000000208008224 */ /* 0x081fe400078e02ff */
[----:B------:R-:W-:-:S04]  /*15fd0*/  @!P0 IMAD.WIDE.U32 R6, R20, R2, R6 ;  /* 0x0000000214068225 */ /* 0x000fc800078e0006 */
[----:B------:R-:W-:Y:S02]  /*15fe0*/  @!P0 IMAD R0, R20, R3, R0 ;  /* 0x0000000314008224 */ /* 0x000fe400078e0200 */
[----:B------:R-:W0:Y:S01]  /*15ff0*/  @!P0 LDC.64 R2, c[0x0][0x418] ;  /* 0x00010600ff028b82 */ /* 0x000e220000000a00 */
[----:B------:R-:W-:Y:S01]  /*16000*/  MOV R5, UR38 ;  /* 0x0000002600057c02 */ /* 0x000fe20008000f00 */
[----:B------:R0:W-:Y:S01]  /*16010*/  STL [R1+0x24], R8 ;  /* 0x0000240801007387 */ /* 0x0001e20000100800 */
[----:B------:R-:W-:Y:S02]  /*16020*/  @!P0 IMAD.IADD R0, R7, 0x1, R0 ;  /* 0x0000000107008824 */ /* 0x000fe400078e0200 */
[----:B------:R-:W-:Y:S02]  /*16030*/  ISETP.NE.AND P2, PT, R5, 0x3, PT ;  /* 0x000000030500780c */ /* 0x000fe40003f45270 */
[----:B0-----:R-:W-:Y:S01]  /*16040*/  @!P0 LEA R8, P1, R6, R2, 0x2 ;  /* 0x0000000206088211 */ /* 0x001fe200078210ff */
[----:B------:R-:W-:-:S03]  /*16050*/  IMAD.MOV.U32 R2, RZ, RZ, RZ ;  /* 0x000000ffff027224 */ /* 0x000fc600078e00ff */
[----:B------:R-:W-:-:S05]  /*16060*/  @!P0 LEA.HI.X R9, R6, R3, R0, 0x2, P1 ;  /* 0x0000000306098211 */ /* 0x000fca00008f1400 */
[----:B------:R0:W5:Y:S01]  /*16070*/  @!P0 LDG.E R2, desc[UR42][R8.64] ;  /* 0x0000002a08028981 */ /* 0x000162000c1e1900 */
[----:B------:R-:W-:Y:S02]  /*16080*/  ISETP.GE.AND P0, PT, R11, UR4, PT ;  /* 0x000000040b007c0c */ /* 0x000fe4000bf06270 */
[----:B------:R-:W-:-:S04]  /*16090*/  @P2 LOP3.LUT R23, R23, 0x8, RZ, 0xfc, !PT ;  /* 0x0000000817172812 */ /* 0x000fc800078efcff */
        /* <DEDUP_REMOVED lines=9> */
[----:B0-----:R-:W-:Y:S06]  /*16130*/  BRA.DIV UR5, `(.L_x_10603) ;  /* 0x0000004a05847947 */ /* 0x001fec000b800000 */
.L_x_10716:
[----:B------:R-:W-:-:S05]  /*16140*/  SHF.R.S32.HI R9, RZ, 0x1f, R18 ;  /* 0x0000001fff097819 */ /* 0x000fca0000011412 */
[----:B------:R0:W-:Y:S01]  /*16150*/  STL [R1+0xc], R9 ;  /* 0x00000c0901007387 */ /* 0x0001e20000100800 */
[----:B------:R-:W-:Y:S05]  /*16160*/  @!P2 BRA `(.L_x_10604) ;  /* 0x000000000004a947 */ /* 0x000fea0003800000 */
[----:B------:R-:W-:Y:S01]  /*16170*/  BPT.TRAP 0x1 ;  /* 0x000000040000795c */ /* 0x000fe20000300000 */
.L_x_10604:
[----:B------:R-:W2:Y:S01]  /*16180*/  LDL R5, [R1] ;  /* 0x0000000001057983 */ /* 0x000ea20000100800 */
        /* <DEDUP_REMOVED lines=22> */
[----:B--2---:R-:W-:-:S04]  /*162f0*/  SHF.L.U32 R5, R5, 0x1f, RZ ;  /* 0x0000001f05057819 */ /* 0x004fc800000006ff */
[----:B------:R-:W1:Y:S02]  /*16300*/  SYNCS.PHASECHK.TRANS64.TRYWAIT P0, [R0+URZ+0x2d840], R5 ;  /* 0x02d84005000075a7 */ /* 0x000e64000800017f */
[----:B-1----:R-:W-:Y:S05]  /*16310*/  @!P0 BRA `(.L_x_10606) ;  /* 0x0000004800408947 */ /* 0x002fea0003800000 */
.L_x_10717:
[----:B------:R-:W-:Y:S05]  /*16320*/  BSYNC B0 ;  /* 0x0000000000007941 */ /* 0x000fea0003800000 */
.L_x_10605:
[----:B------:R-:W2:Y:S01]  /*16330*/  LDL R7, [R1+0xc] ;  /* 0x00000c0001077983 */ /* 0x000ea20000100800 */
[----:B------:R-:W-:-:S03]  /*16340*/  ULDC.64 UR4, c[0x0][0x300] ;  /* 0x0000c00000047ab9 */ /* 0x000fc60000000a00 */
[----:B0-----:R-:W3:Y:S04]  /*16350*/  LDL R9, [R1+0x14] ;  /* 0x0000140001097983 */ /* 0x001ee80000100800 */
[----:B------:R-:W4:Y:S01]  /*16360*/  LDL R12, [R1+0x1c] ;  /* 0x00001c00010c7983 */ /* 0x000f220000100800 */
[----:B------:R-:W0:Y:S01]  /*16370*/  S2R R6, SR_TID.X ;  /* 0x0000000000067919 */ /* 0x000e220000002100 */
[----:B------:R-:W-:-:S04]  /*16380*/  IMAD R3, R3, UR4, RZ ;  /* 0x0000000403037c24 */ /* 0x000fc8000f8e02ff */
[C---:B------:R-:W-:Y:S02]  /*16390*/  IMAD R3, R4.reuse, UR5, R3 ;  /* 0x0000000504037c24 */ /* 0x040fe4000f8e0203 */
[----:B-1----:R-:W-:Y:S01]  /*163a0*/  IMAD.WIDE.U32 R4, R4, UR4, RZ ;  /* 0x0000000404047c25 */ /* 0x002fe2000f8e00ff */
[----:B------:R-:W-:-:S03]  /*163b0*/  ULDC.64 UR4, c[0x0][0x310] ;  /* 0x0000c40000047ab9 */ /* 0x000fc60000000a00 */
[----:B------:R-:W-:Y:S02]  /*163c0*/  IMAD.IADD R5, R5, 0x1, R3 ;  /* 0x0000000105057824 */ /* 0x000fe400078e0203 */
[----:B------:R-:W-:Y:S01]  /*163d0*/  IMAD R8, R8, UR4, RZ ;  /* 0x0000000408087c24 */ /* 0x000fe2000f8e02ff */
[----:B0-----:R-:W-:-:S04]  /*163e0*/  LOP3.LUT R6, R6, 0x7f, RZ, 0xc0, !PT ;  /* 0x0000007f06067812 */ /* 0x001fc800078ec0ff */
[----:B------:R-:W-:Y:S02]  /*163f0*/  SHF.R.U32.HI R11, RZ, 0x2, R6 ;  /* 0x00000002ff0b7819 */ /* 0x000fe40000011606 */
[----:B------:R-:W0:Y:S01]  /*16400*/  S2R R6, SR_TID.X ;  /* 0x0000000000067919 */ /* 0x000e220000002100 */
[----:B------:R-:W-:-:S04]  /*16410*/  IMAD.WIDE.U32 R4, R2, UR4, R4 ;  /* 0x0000000402047c25 */ /* 0x000fc8000f8e0004 */
[----:B------:R-:W-:Y:S01]  /*16420*/  IMAD R2, R2, UR5, R8 ;  /* 0x0000000502027c24 */ /* 0x000fe2000f8e0208 */
[----:B------:R-:W-:-:S03]  /*16430*/  ULDC.64 UR4, c[0x0][0x308] ;  /* 0x0000c20000047ab9 */ /* 0x000fc60000000a00 */
[----:B------:R-:W-:Y:S01]  /*16440*/  IMAD.IADD R3, R5, 0x1, R2 ;  /* 0x0000000105037824 */ /* 0x000fe200078e0202 */
[----:B------:R-:W-:Y:S02]  /*16450*/  MOV R2, R4 ;  /* 0x0000000400027202 */ /* 0x000fe40000000f00 */
[C---:B------:R-:W-:Y:S02]  /*16460*/  LOP3.LUT P4, RZ, R23.reuse, 0x4, RZ, 0xc0, !PT ;  /* 0x0000000417ff7812 */ /* 0x040fe4000788c0ff */
[C---:B------:R-:W-:Y:S02]  /*16470*/  LOP3.LUT P3, RZ, R23.reuse, 0x2, RZ, 0xc0, !PT ;  /* 0x0000000217ff7812 */ /* 0x040fe4000786c0ff */
[----:B------:R-:W-:Y:S01]  /*16480*/  LOP3.LUT P2, RZ, R23, 0x1, RZ, 0xc0, !PT ;  /* 0x0000000117ff7812 */ /* 0x000fe2000784c0ff */
[----:B--2---:R-:W-:-:S04]  /*16490*/  IMAD R4, R7, UR4, RZ ;  /* 0x0000000407047c24 */ /* 0x004fc8000f8e02ff */
[C---:B------:R-:W-:Y:S02]  /*164a0*/  IMAD R7, R18.reuse, UR5, R4 ;  /* 0x0000000512077c24 */ /* 0x040fe4000f8e0204 */
[----:B------:R-:W-:Y:S01]  /*164b0*/  IMAD.WIDE.U32 R4, R18, UR4, R2 ;  /* 0x0000000412047c25 */ /* 0x000fe2000f8e0002 */
[----:B------:R-:W-:-:S03]  /*164c0*/  ULDC.64 UR4, c[0x0][0x2e8] ;  /* 0x0000ba0000047ab9 */ /* 0x000fc60000000a00 */
[----:B------:R-:W-:Y:S01]  /*164d0*/  IMAD.IADD R7, R5, 0x1, R7 ;  /* 0x0000000105077824 */ /* 0x000fe200078e0207 */
[----:B------:R-:W-:Y:S01]  /*164e0*/  LEA R2, P0, R4, UR4, 0x1 ;  /* 0x0000000404027c11 */ /* 0x000fe2000f8008ff */
[----:B---3--:R-:W-:Y:S01]  /*164f0*/  IMAD R8, R26, 0x3000, R9 ;  /* 0x000030001a087824 */ /* 0x008fe200078e0209 */
[----:B------:R-:W-:Y:S01]  /*16500*/  UMOV UR4, 0xffffffff ;  /* 0xffffffff00047882 */ /* 0x000fe20000000000 */
[----:B0-----:R-:W-:Y:S01]  /*16510*/  IMAD.SHL.U32 R9, R6, 0x8, RZ ;  /* 0x0000000806097824 */ /* 0x001fe200078e00ff */
[----:B----4-:R-:W-:Y:S02]  /*16520*/  IADD3 R3, -R11, R12, -R10 ;  /* 0x0000000c0b037210 */ /* 0x010fe40007ffe90a */
[----:B------:R-:W-:Y:S02]  /*16530*/  LEA.HI.X R7, R4, UR5, R7, 0x1, P0 ;  /* 0x0000000504077c11 */ /* 0x000fe400080f0c07 */
[----:B------:R-:W-:Y:S02]  /*16540*/  ISETP.GE.AND P0, PT, R3, 0x1, PT ;  /* 0x000000010300780c */ /* 0x000fe40003f06270 */
[----:B------:R-:W-:Y:S01]  /*16550*/  LOP3.LUT R9, R9, 0x18, RZ, 0xc0, !PT ;  /* 0x0000001809097812 */ /* 0x000fe200078ec0ff */
[----:B------:R-:W-:Y:S10]  /*16560*/  BRA.DIV UR4, `(.L_x_10607) ;  /* 0x0000004604c07947 */ /* 0x000ff4000b800000 */
[----:B------:R-:W0:Y:S04]  /*16570*/  SHFL.IDX PT, R4, R2, RZ, 0x1c1f ;  /* 0x001c1fff02047589 */ /* 0x000e2800000e0000 */
[----:B------:R-:W1:Y:S01]  /*16580*/  SHFL.IDX PT, R6, R7, RZ, 0x1c1f ;  /* 0x001c1fff07067589 */ /* 0x000e6200000e0000 */
[----:B0-----:R-:W-:-:S05]  /*16590*/  @P0 LEA R5, P1, R9, R4, 0x1 ;  /* 0x0000000409050211 */ /* 0x001fca00078208ff */
[----:B-1----:R-:W-:Y:S01]  /*165a0*/  @P0 IMAD.X R4, RZ, RZ, R6, P1 ;  /* 0x000000ffff040224 */ /* 0x002fe200008e0606 */
[----:B------:R-:W-:Y:S02]  /*165b0*/  @P0 LEA R6, R8, R22, 0x1 ;  /* 0x0000001608060211 */ /* 0x000fe400078e08ff */
[----:B------:R-:W-:Y:S02]  /*165c0*/  ISETP.GE.AND P1, PT, R3, 0x21, PT ;  /* 0x000000210300780c */ /* 0x000fe40003f26270 */
[----:B------:R-:W-:-:S04]  /*165d0*/  @P0 LOP3.LUT R5, R5, R4, RZ, 0x3c, !PT ;  /* 0x0000000405050212 */ /* 0x000fc800078e3cff */
[----:B------:R-:W-:-:S04]  /*165e0*/  @P0 LOP3.LUT R4, R5, R4, RZ, 0x3c, !PT ;  /* 0x0000000405040212 */ /* 0x000fc800078e3cff */
[----:B------:R-:W-:-:S05]  /*165f0*/  @P0 LOP3.LUT R5, R5, R4, RZ, 0x3c, !PT ;  /* 0x0000000405050212 */ /* 0x000fca00078e3cff */
[----:B------:R-:W-:Y:S01]  /*16600*/  @!PT LDS RZ, [RZ] ;  /* 0x00000000fffff984 */ /* 0x000fe20000000800 */
[----:B------:R-:W-:Y:S04]  /*16610*/  @P0 LDGSTS.E.BYPASS.LTC128B.128 [R6+0x15400], desc[UR42][R4.64], !P4 ;  /* 0x1540000004060fae */ /* 0x000fe8000e101d6a */
[----:B------:R-:W-:Y:S04]  /*16620*/  @P0 LDGSTS.E.BYPASS.LTC128B.128 [R6+0x17400], desc[UR42][R4.64+0x40], !P3 ;  /* 0x1740004004060fae */ /* 0x000fe8000d901d6a */
[----:B------:R0:W-:Y:S04]  /*16630*/  @P0 LDGSTS.E.BYPASS.LTC128B.128 [R6+0x19400], desc[UR42][R4.64+0x80], !P2 ;  /* 0x1940008004060fae */ /* 0x0001e8000d101d6a */
[----:B0-----:R-:W0:Y:S04]  /*16640*/  SHFL.IDX PT, R4, R2, 0x1, 0x1c1f ;  /* 0x003c1f0002047f89 */ /* 0x001e2800000e0000 */
[----:B------:R-:W1:Y:S01]  /*16650*/  SHFL.IDX PT, R6, R7, 0x1, 0x1c1f ;  /* 0x003c1f0007067f89 */ /* 0x000e6200000e0000 */
[----:B0-----:R-:W-:-:S05]  /*16660*/  @P1 LEA R5, P0, R9, R4, 0x1 ;  /* 0x0000000409051211 */ /* 0x001fca00078008ff */
[----:B-1----:R-:W-:Y:S02]  /*16670*/  @P1 IMAD.X R4, RZ, RZ, R6, P0 ;  /* 0x000000ffff041224 */ /* 0x002fe400000e0606 */
[----:B------:R-:W-:-:S03]  /*16680*/  @P1 IMAD R6, R8, 0x2, R22 ;  /* 0x0000000208061824 */ /* 0x000fc600078e0216 */
[----:B------:R-:W-:-:S04]  /*16690*/  @P1 LOP3.LUT R5, R5, R4, RZ, 0x3c, !PT ;  /* 0x0000000405051212 */ /* 0x000fc800078e3cff */
[----:B------:R-:W-:-:S04]  /*166a0*/  @P1 LOP3.LUT R4, R5, R4, RZ, 0x3c, !PT ;  /* 0x0000000405041212 */ /* 0x000fc800078e3cff */
[----:B------:R-:W-:-:S05]  /*166b0*/  @P1 LOP3.LUT R5, R5, R4, RZ, 0x3c, !PT ;  /* 0x0000000405051212 */ /* 0x000fca00078e3cff */
[----:B------:R-:W-:Y:S04]  /*166c0*/  @P1 LDGSTS.E.BYPASS.LTC128B.128 [R6+0x15c00], desc[UR42][R4.64], !P4 ;  /* 0x15c0000004061fae */ /* 0x000fe8000e101d6a */
[----:B------:R-:W-:Y:S04]  /*166d0*/  @P1 LDGSTS.E.BYPASS.LTC128B.128 [R6+0x17c00], desc[UR42][R4.64+0x40], !P3 ;  /* 0x17c0004004061fae */ /* 0x000fe8000d901d6a */
[----:B------:R0:W-:Y:S01]  /*166e0*/  @P1 LDGSTS.E.BYPASS.LTC128B.128 [R6+0x19c00], desc[UR42][R4.64+0x80], !P2 ;  /* 0x19c0008004061fae */ /* 0x0001e2000d101d6a */
[----:B------:R-:W-:-:S03]  /*166f0*/  ISETP.GE.AND P1, PT, R3, 0x41, PT ;  /* 0x000000410300780c */ /* 0x000fc60003f26270 */
[----:B0-----:R-:W0:Y:S04]  /*16700*/  SHFL.IDX PT, R4, R2, 0x2, 0x1c1f ;  /* 0x005c1f0002047f89 */ /* 0x001e2800000e0000 */
[----:B------:R-:W1:Y:S04]  /*16710*/  SHFL.IDX PT, R6, R7, 0x2, 0x1c1f ;  /* 0x005c1f0007067f89 */ /* 0x000e6800000e0000 */
[----:B------:R-:W2:Y:S04]  /*16720*/  SHFL.IDX PT, R7, R7, 0x3, 0x1c1f ;  /* 0x007c1f0007077f89 */ /* 0x000ea800000e0000 */
[----:B------:R-:W3:Y:S01]  /*16730*/  SHFL.IDX PT, R2, R2, 0x3, 0x1c1f ;  /* 0x007c1f0002027f89 */ /* 0x000ee200000e0000 */
[----:B0-----:R-:W-:-:S05]  /*16740*/  @P1 LEA R5, P0, R9, R4, 0x1 ;  /* 0x0000000409051211 */ /* 0x001fca00078008ff */
[----:B-1----:R-:W-:Y:S01]  /*16750*/  @P1 IMAD.X R4, RZ, RZ, R6, P0 ;  /* 0x000000ffff041224 */ /* 0x002fe200000e0606 */
[----:B------:R-:W-:-:S04]  /*16760*/  @P1 LEA R6, R8, R22, 0x1 ;  /* 0x0000001608061211 */ /* 0x000fc800078e08ff */
[----:B------:R-:W-:-:S04]  /*16770*/  @P1 LOP3.LUT R5, R5, R4, RZ, 0x3c, !PT ;  /* 0x0000000405051212 */ /* 0x000fc800078e3cff */
[----:B------:R-:W-:-:S04]  /*16780*/  @P1 LOP3.LUT R4, R5, R4, RZ, 0x3c, !PT ;  /* 0x0000000405041212 */ /* 0x000fc800078e3cff */
[----:B------:R-:W-:-:S05]  /*16790*/  @P1 LOP3.LUT R5, R5, R4, RZ, 0x3c, !PT ;  /* 0x0000000405051212 */ /* 0x000fca00078e3cff */
[----:B------:R0:W-:Y:S04]  /*167a0*/  @P1 LDGSTS.E.BYPASS.LTC128B.128 [R6+0x16400], desc[UR42][R4.64], !P4 ;  /* 0x1640000004061fae */ /* 0x0001e8000e101d6a */
[----:B------:R0:W-:Y:S04]  /*167b0*/  @P1 LDGSTS.E.BYPASS.LTC128B.128 [R6+0x18400], desc[UR42][R4.64+0x40], !P3 ;  /* 0x1840004004061fae */ /* 0x0001e8000d901d6a */
[----:B--23--:R0:W-:Y:S02]  /*167c0*/  @P1 LDGSTS.E.BYPASS.LTC128B.128 [R6+0x1a400], desc[UR42][R4.64+0x80], !P2 ;  /* 0x1a40008004061fae */ /* 0x00c1e4000d101d6a */
.L_x_10727:
[----:B------:R-:W-:-:S13]  /*167d0*/  ISETP.GE.AND P0, PT, R3, 0x61, PT ;  /* 0x000000610300780c */ /* 0x000fda0003f06270 */
[----:B------:R-:W-:Y:S01]  /*167e0*/  @P0 LEA R2, P1, R9, R2, 0x1 ;  /* 0x0000000209020211 */ /* 0x000fe200078208ff */
        /* <DEDUP_REMOVED lines=10> */
.L_x_10608:
[----:B------:R-:W-:Y:S02]  /*16890*/  PLOP3.LUT P1, PT, P1, P0, PT, 0xa2, 0x0 ;  /* 0x000000000000781c */ /* 0x000fe40000f21472 */
[----:B------:R-:W-:-:S08]  /*168a0*/  @P0 R2UR P1, UR4, R0 ;  /* 0x00000000000402ca */ /* 0x000fd00000020000 */
[----:B------:R-:W-:-:S05]  /*168b0*/  @P0 PLOP3.LUT P0, PT, P1, PT, PT, 0x80, 0x0 ;  /* 0x000000000000081c */ /* 0x000fca0000f0f070 */
[----:B------:R-:W-:Y:S01]  /*168c0*/  @!P1 SYNCS.ARRIVE.TRANS64.RED.A0T1 RZ, [UR4+0x2d830], RZ ;  /* 0x02d830ffffff99a7 */ /* 0x000fe20008200404 */
[----:B------:R-:W-:Y:S07]  /*168d0*/  @!P1 ARRIVES.LDGSTSBAR.64.TRANSCNT [UR4+0x2d830] ;  /* 0x02d83000ff0099b0 */ /* 0x000fee0008000a84 */
[----:B------:R-:W-:Y:S05]  /*168e0*/  @P0 BRA.U.ANY `(.L_x_10608) ;  /* 0xfffffffd00e80947 */ /* 0x000fea000393ffff */
[----:B------:R-:W-:Y:S01]  /*168f0*/  NOP ;  /* 0x0000000000007918 */ /* 0x000fe20000000000 */
[----:B--2---:R-:W-:-:S05]  /*16900*/  IMAD.U32 R2, RZ, RZ, UR38 ;  /* 0x00000026ff027e24 */ /* 0x004fca000f8e00ff */
[----:B------:R-:W-:-:S13]  /*16910*/  ISETP.NE.AND P2, PT, R2, 0x3, PT ;  /* 0x000000030200780c */ /* 0x000fda0003f45270 */
[----:B------:R-:W-:Y:S05]  /*16920*/  @!P2 BRA `(.L_x_10609) ;  /* 0x000000000004a947 */ /* 0x000fea0003800000 */
[----:B------:R-:W-:Y:S01]  /*16930*/  BPT.TRAP 0x1 ;  /* 0x000000040000795c */ /* 0x000fe20000300000 */
.L_x_10609:
[----:B01----:R0:W5:Y:S01]  /*16940*/  LDL.LU R4, [R1+0x8] ;  /* 0x0000080001047983 */ /* 0x0031620000300800 */
[----:B------:R0:W-:Y:S03]  /*16950*/  SYNCS.ARRIVE.TRANS64.A1T0 RZ, [R0+URZ+0x2d830], RZ ;  /* 0x02d830ff00ff79a7 */ /* 0x0001e6000810003f */
[----:B------:R0:W5:Y:S02]  /*16960*/  LDL.LU R3, [R1+0x2c] ;  /* 0x00002c0001037983 */ /* 0x0001640000300800 */
[----:B------:R-:W-:Y:S05]  /*16970*/  WARPSYNC.ALL ;  /* 0x0000000000007948 */ /* 0x000fea0003800000 */
[----:B------:R-:W-:Y:S01]  /*16980*/  ULDC.64 UR4, c[0x0][0x298] ;  /* 0x0000a60000047ab9 */ /* 0x000fe20000000a00 */
[----:B------:R-:W-:Y:S01]  /*16990*/  ULDC.64 UR6, c[0x0][0xa00] ;  /* 0x0002800000067ab9 */ /* 0x000fe20000000a00 */
[----:B0-----:R-:W-:Y:S01]  /*169a0*/  IADD3 R0, R22, 0xc400, RZ ;  /* 0x0000c40016007810 */ /* 0x001fe20007ffe0ff */
[----:B------:R-:W-:Y:S01]  /*169b0*/  BSSY B6, `(.L_x_10610) ;  /* 0x0000020000067945 */ /* 0x000fe20003800000 */
[----:B------:R-:W-:Y:S01]  /*169c0*/  BAR.SYNC.DEFER_BLOCKING 0x8, 0x200 ;  /* 0x0208000000007b1d */ /* 0x000fe20000010000 */
[----:B------:R-:W-:-:S02]  /*169d0*/  ISETP.NE.U32.AND P0, PT, RZ, UR6, PT ;  /* 0x00000006ff007c0c */ /* 0x000fc4000bf05070 */
[----:B------:R-:W-:Y:S02]  /*169e0*/  LOP3.LUT P1, RZ, R0, 0x1bf, RZ, 0xc0, !PT ;  /* 0x000001bf00ff7812 */ /* 0x000fe4000782c0ff */
[----:B------:R-:W-:-:S04]  /*169f0*/  ISETP.NE.AND.EX P0, PT, RZ, UR7, PT, P0 ;  /* 0x00000007ff007c0c */ /* 0x000fc8000bf05300 */
[----:B------:R-:W-:Y:S02]  /*16a00*/  SEL R29, R29, RZ, !P0 ;  /* 0x000000ff1d1d7207 */ /* 0x000fe40004000000 */
[----:B-----5:R-:W-:-:S05]  /*16a10*/  SHF.R.S32.HI R2, RZ, 0x1f, R4 ;  /* 0x0000001fff027819 */ /* 0x020fca0000011404 */
[----:B------:R-:W-:-:S04]  /*16a20*/  IMAD R2, R2, UR4, RZ ;  /* 0x0000000402027c24 */ /* 0x000fc8000f8e02ff */
[C---:B------:R-:W-:Y:S01]  /*16a30*/  IMAD R0, R4.reuse, UR5, R2 ;  /* 0x0000000504007c24 */ /* 0x040fe2000f8e0202 */
[----:B------:R-:W-:Y:S01]  /*16a40*/  SEL R2, R3, RZ, !P0 ;  /* 0x000000ff03027207 */ /* 0x000fe20004000000 */
        /* <DEDUP_REMOVED lines=22> */
.L_x_10611:
[----:B------:R-:W-:Y:S05]  /*16bb0*/  BSYNC B6 ;  /* 0x0000000000067941 */ /* 0x000fea0003800000 */
.L_x_10610:
[----:B0-----:R-:W2:Y:S01]  /*16bc0*/  LDL.LU R0, [R1+0x2c] ;  /* 0x00002c0001007983 */ /* 0x001ea20000300800 */
[----:B------:R-:W-:Y:S01]  /*16bd0*/  ULDC.64 UR4, c[0x0][0x2d8] ;  /* 0x0000b60000047ab9 */ /* 0x000fe20000000a00 */
[----:B------:R-:W0:Y:S01]  /*16be0*/  LDC R9, c[0x0][0x448] ;  /* 0x00011200ff097b82 */ /* 0x000e220000000800 */
[----:B------:R-:W-:Y:S01]  /*16bf0*/  ULDC.64 UR6, c[0x0][0x2c8] ;  /* 0x0000b20000067ab9 */ /* 0x000fe20000000a00 */
[----:B------:R-:W3:Y:S01]  /*16c00*/  LDL.LU R21, [R1+0x8] ;  /* 0x0000080001157983 */ /* 0x000ee20000300800 */
[----:B------:R-:W-:-:S03]  /*16c10*/  ULDC.64 UR8, c[0x0][0x280] ;  /* 0x0000a00000087ab9 */ /* 0x000fc60000000a00 */
[----:B------:R-:W3:Y:S04]  /*16c20*/  LDL.LU.64 R2, [R1+0x30] ;  /* 0x0000300001027983 */ /* 0x000ee80000300a00 */
[----:B------:R-:W4:Y:S01]  /*16c30*/  LDL R20, [R1+0xc] ;  /* 0x00000c0001147983 */ /* 0x000f220000100800 */
[----:B0-----:R-:W-:-:S13]  /*16c40*/  ISETP.NE.AND P0, PT, R9, 0x1, PT ;  /* 0x000000010900780c */ /* 0x001fda0003f05270 */
[----:B------:R-:W0:Y:S08]  /*16c50*/  @P0 LDC R5, c[0x0][0x44c] ;  /* 0x00011300ff050b82 */ /* 0x000e300000000800 */
[----:B------:R-:W1:Y:S08]  /*16c60*/  @P0 LDC R6, c[0x0][0x450] ;  /* 0x00011400ff060b82 */ /* 0x000e700000000800 */
[----:B------:R-:W1:Y:S01]  /*16c70*/  @P0 LDC R8, c[0x0][0x450] ;  /* 0x00011400ff080b82 */ /* 0x000e620000000800 */
[----:B--2---:R-:W-:Y:S01]  /*16c80*/  IMAD.MOV.U32 R4, RZ, RZ, R0 ;  /* 0x000000ffff047224 */ /* 0x004fe200078e0000 */
[----:B---3--:R-:W-:-:S02]  /*16c90*/  MOV R3, R21 ;  /* 0x0000001500037202 */ /* 0x008fc40000000f00 */
[----:B------:R-:W2:Y:S01]  /*16ca0*/  S2R R21, SR_TID.X ;  /* 0x0000000000157919 */ /* 0x000ea20000002100 */
[----:B----4-:R-:W-:Y:S02]  /*16cb0*/  IMAD R0, R20, UR4, RZ ;  /* 0x0000000414007c24 */ /* 0x010fe4000f8e02ff */
[----:B------:R-:W3:Y:S01]  /*16cc0*/  S2R R20, SR_TID.X ;  /* 0x0000000000147919 */ /* 0x000ee20000002100 */
        /* <DEDUP_REMOVED lines=9> */
[----:B--2---:R-:W-:Y:S01]  /*16d60*/  IMAD.SHL.U32 R21, R21, 0x20, RZ ;  /* 0x0000002015157824 */ /* 0x004fe200078e00ff */
[----:B---3--:R-:W-:-:S04]  /*16d70*/  LOP3.LUT R20, R20, 0x7f, RZ, 0xc0, !PT ;  /* 0x0000007f14147812 */ /* 0x008fc800078ec0ff */
[----:B------:R-:W-:Y:S02]  /*16d80*/  LOP3.LUT R21, R21, 0x60, RZ, 0xc0, !PT ;  /* 0x0000006015157812 */ /* 0x000fe400078ec0ff */
[----:B------:R-:W-:-:S04]  /*16d90*/  SHF.R.U32.HI R20, RZ, 0x2, R20 ;  /* 0x00000002ff147819 */ /* 0x000fc80000011614 */
[----:B------:R-:W-:Y:S02]  /*16da0*/  LOP3.LUT R20, R20, R21, RZ, 0xfc, !PT ;  /* 0x0000001514147212 */ /* 0x000fe400078efcff */
[----:B------:R2:W5:Y:S03]  /*16db0*/  LDL R21, [R1+0x38] ;  /* 0x0000380001157983 */ /* 0x0005660000100800 */
[----:B------:R-:W-:-:S04]  /*16dc0*/  IMAD R0, R17, 0xc0, R20 ;  /* 0x000000c011007824 */ /* 0x000fc800078e0214 */
[----:B0-----:R-:W-:Y:S01]  /*16dd0*/  @P0 IMAD.HI.U32 R5, R0, R5, RZ ;  /* 0x0000000500050227 */ /* 0x001fe200078e00ff */
[----:B------:R-:W-:-:S04]  /*16de0*/  MOV R4, R0 ;  /* 0x0000000000047202 */ /* 0x000fc80000000f00 */
[----:B-1----:R-:W-:-:S04]  /*16df0*/  @P0 SHF.R.U32.HI R4, RZ, R6, R5 ;  /* 0x00000006ff040219 */ /* 0x002fc80000011605 */
[--C-:B------:R-:W-:Y:S01]  /*16e00*/  SHF.R.S32.HI R5, RZ, 0x1f, R4.reuse ;  /* 0x0000001fff057819 */ /* 0x100fe20000011404 */
[----:B------:R-:W-:-:S04]  /*16e10*/  IMAD.MOV R7, RZ, RZ, -R4 ;  /* 0x000000ffff077224 */ /* 0x000fc800078e0a04 */
[----:B------:R-:W-:-:S04]  /*16e20*/  IMAD R5, R5, UR4, RZ ;  /* 0x0000000405057c24 */ /* 0x000fc8000f8e02ff */
[C---:B------:R-:W-:Y:S02]  /*16e30*/  IMAD R6, R4.reuse, UR5, R5 ;  /* 0x0000000504067c24 */ /* 0x040fe4000f8e0205 */
[----:B------:R-:W-:-:S04]  /*16e40*/  IMAD.WIDE.U32 R4, R4, UR4, R2 ;  /* 0x0000000404047c25 */ /* 0x000fc8000f8e0002 */
[----:B------:R-:W-:Y:S02]  /*16e50*/  IMAD.IADD R5, R5, 0x1, R6 ;  /* 0x0000000105057824 */ /* 0x000fe400078e0206 */
[----:B------:R-:W-:-:S05]  /*16e60*/  IMAD R6, R9, R7, R0 ;  /* 0x0000000709067224 */ /* 0x000fca00078e0200 */
[----:B------:R-:W-:Y:S01]  /*16e70*/  SHF.R.S32.HI R7, RZ, 0x1f, R6 ;  /* 0x0000001fff077819 */ /* 0x000fe20000011406 */
[----:B------:R-:W-:-:S04]  /*16e80*/  IMAD.WIDE.U32 R4, R6, UR6, R4 ;  /* 0x0000000606047c25 */ /* 0x000fc8000f8e0004 */
[----:B------:R-:W-:-:S04]  /*16e90*/  IMAD R7, R7, UR6, RZ ;  /* 0x0000000607077c24 */ /* 0x000fc8000f8e02ff */
[----:B------:R-:W-:Y:S02]  /*16ea0*/  IMAD R6, R6, UR7, R7 ;  /* 0x0000000706067c24 */ /* 0x000fe4000f8e0207 */
[----:B------:R-:W0:Y:S01]  /*16eb0*/  @P0 LDC R7, c[0x0][0x44c] ;  /* 0x00011300ff070b82 */ /* 0x000e220000000800 */
[----:B------:R-:W-:Y:S01]  /*16ec0*/  IADD3 R0, R0, 0x80, RZ ;  /* 0x0000008000007810 */ /* 0x000fe20007ffe0ff */
[----:B------:R-:W-:Y:S01]  /*16ed0*/  IMAD.IADD R6, R5, 0x1, R6 ;  /* 0x0000000105067824 */ /* 0x000fe200078e0206 */
[----:B------:R-:W1:Y:S01]  /*16ee0*/  S2R R13, SR_TID.X ;  /* 0x00000000000d7919 */ /* 0x000e620000002100 */
[----:B------:R-:W-:-:S04]  /*16ef0*/  LEA R5, P1, R4, UR8, 0x1 ;  /* 0x0000000804057c11 */ /* 0x000fc8000f8208ff */
[----:B------:R-:W-:Y:S01]  /*16f00*/  LEA.HI.X R4, R4, UR9, R6, 0x1, P1 ;  /* 0x0000000904047c11 */ /* 0x000fe200088f0c06 */
[----:B------:R-:W-:Y:S02]  /*16f10*/  IMAD.MOV.U32 R6, RZ, RZ, R0 ;  /* 0x000000ffff067224 */ /* 0x000fe400078e0000 */
[----:B0-----:R-:W-:-:S05]  /*16f20*/  @P0 IMAD.HI.U32 R7, R0, R7, RZ ;  /* 0x0000000700070227 */ /* 0x001fca00078e00ff */
[----:B------:R-:W-:-:S05]  /*16f30*/  @P0 SHF.R.U32.HI R6, RZ, R8, R7 ;  /* 0x00000008ff060219 */ /* 0x000fca0000011607 */
[----:B------:R-:W-:-:S04]  /*16f40*/  IMAD.MOV R7, RZ, RZ, -R6 ;  /* 0x000000ffff077224 */ /* 0x000fc800078e0a06 */
[----:B------:R-:W-:Y:S01]  /*16f50*/  IMAD R0, R9, R7, R0 ;  /* 0x0000000709007224 */ /* 0x000fe200078e0200 */
[----:B------:R-:W-:Y:S01]  /*16f60*/  SHF.R.S32.HI R7, RZ, 0x1f, R6 ;  /* 0x0000001fff077819 */ /* 0x000fe20000011406 */
[----:B------:R-:W-:-:S04]  /*16f70*/  IMAD.WIDE.U32 R2, R6, UR4, R2 ;  /* 0x0000000406027c25 */ /* 0x000fc8000f8e0002 */
[----:B------:R-:W-:Y:S01]  /*16f80*/  IMAD R7, R7, UR4, RZ ;  /* 0x0000000407077c24 */ /* 0x000fe2000f8e02ff */
[----:B------:R-:W-:-:S03]  /*16f90*/  ULDC UR4, c[0x0][0x2b8] ;  /* 0x0000ae0000047ab9 */ /* 0x000fc60000000800 */
[----:B------:R-:W-:Y:S01]  /*16fa0*/  IMAD R7, R6, UR5, R7 ;  /* 0x0000000506077c24 */ /* 0x000fe2000f8e0207 */
[----:B------:R-:W-:Y:S01]  /*16fb0*/  SHF.R.S32.HI R6, RZ, 0x1f, R0 ;  /* 0x0000001fff067819 */ /* 0x000fe20000011400 */
[----:B-1----:R-:W-:Y:S02]  /*16fc0*/  IMAD.SHL.U32 R11, R13, 0x8, RZ ;  /* 0x000000080d0b7824 */ /* 0x002fe400078e00ff */
[----:B------:R-:W-:Y:S02]  /*16fd0*/  IMAD.IADD R3, R3, 0x1, R7 ;  /* 0x0000000103037824 */ /* 0x000fe400078e0207 */
[----:B------:R-:W-:Y:S01]  /*16fe0*/  IMAD R6, R6, UR6, RZ ;  /* 0x0000000606067c24 */ /* 0x000fe2000f8e02ff */
[----:B------:R-:W-:Y:S01]  /*16ff0*/  LOP3.LUT R11, R11, 0x18, RZ, 0xc0, !PT ;  /* 0x000000180b0b7812 */ /* 0x000fe200078ec0ff */
[----:B------:R-:W-:-:S04]  /*17000*/  IMAD.WIDE.U32 R2, R0, UR6, R2 ;  /* 0x0000000600027c25 */ /* 0x000fc8000f8e0002 */
[----:B------:R-:W-:Y:S02]  /*17010*/  IMAD R6, R0, UR7, R6 ;  /* 0x0000000700067c24 */ /* 0x000fe4000f8e0206 */
[----:B------:R-:W-:Y:S01]  /*17020*/  IMAD.SHL.U32 R10, R13, 0x8, RZ ;  /* 0x000000080d0a7824 */ /* 0x000fe200078e00ff */
[----:B------:R-:W-:Y:S02]  /*17030*/  LEA R7, P0, R2, UR8, 0x1 ;  /* 0x0000000802077c11 */ /* 0x000fe4000f8008ff */
[----:B------:R-:W-:Y:S02]  /*17040*/  IADD3 R6, R3, R6, RZ ;  /* 0x0000000603067210 */ /* 0x000fe40007ffe0ff */
[C---:B------:R-:W-:Y:S02]  /*17050*/  LOP3.LUT R12, R11.reuse, 0x20, RZ, 0xfc, !PT ;  /* 0x000000200b0c7812 */ /* 0x040fe400078efcff */
[----:B------:R-:W-:Y:S02]  /*17060*/  LOP3.LUT R10, R10, 0x18, RZ, 0xc0, !PT ;  /* 0x000000180a0a7812 */ /* 0x000fe400078ec0ff */
[----:B------:R-:W-:Y:S01]  /*17070*/  LOP3.LUT R11, R11, 0x40, RZ, 0xfc, !PT ;  /* 0x000000400b0b7812 */ /* 0x000fe200078efcff */
[----:B------:R-:W-:Y:S01]  /*17080*/  UMOV UR5, 0xffffffff ;  /* 0xffffffff00057882 */ /* 0x000fe20000000000 */
[----:B------:R-:W-:-:S02]  /*17090*/  LEA.HI.X R6, R2, UR9, R6, 0x1, P0 ;  /* 0x0000000902067c11 */ /* 0x000fc400080f0c06 */
[----:B------:R-:W-:Y:S02]  /*170a0*/  LOP3.LUT R20, R13, 0x7f, RZ, 0xc0, !PT ;  /* 0x0000007f0d147812 */ /* 0x000fe400078ec0ff */
[----:B------:R-:W-:Y:S02]  /*170b0*/  ISETP.GE.AND P0, PT, R10, UR4, PT ;  /* 0x000000040a007c0c */ /* 0x000fe4000bf06270 */
[----:B------:R-:W-:Y:S02]  /*170c0*/  ISETP.GE.AND P1, PT, R12, UR4, PT ;  /* 0x000000040c007c0c */ /* 0x000fe4000bf26270 */
[----:B------:R-:W-:Y:S02]  /*170d0*/  ISETP.GE.AND P2, PT, R11, UR4, PT ;  /* 0x000000040b007c0c */ /* 0x000fe4000bf46270 */
[----:B------:R-:W-:Y:S01]  /*170e0*/  SHF.R.U32.HI R20, RZ, 0x2, R20 ;  /* 0x00000002ff147819 */ /* 0x000fe20000011614 */
[----:B--2---:R-:W-:Y:S10]  /*170f0*/  BRA.DIV UR5, `(.L_x_10612) ;  /* 0x0000004205507947 */ /* 0x004ff4000b800000 */
[----:B------:R-:W2:Y:S01]  /*17100*/  LDL R8, [R1+0x28] ;  /* 0x0000280001087983 */ /* 0x000ea20000100800 */
[----:B-----5:R-:W-:Y:S02]  /*17110*/  IMAD R0, R21, R9, RZ ;  /* 0x0000000915007224 */ /* 0x020fe400078e02ff */
[----:B------:R-:W-:Y:S01]  /*17120*/  IMAD R17, R17, 0xc0, R20 ;  /* 0x000000c011117824 */ /* 0x000fe200078e0214 */
[----:B------:R-:W0:Y:S04]  /*17130*/  SHFL.IDX PT, R3, R5, RZ, 0x1c1f ;  /* 0x001c1fff05037589 */ /* 0x000e2800000e0000 */
[----:B------:R-:W1:Y:S01]  /*17140*/  SHFL.IDX PT, R2, R4, RZ, 0x1c1f ;  /* 0x001c1fff04027589 */ /* 0x000e6200000e0000 */
[----:B------:R-:W-:-:S13]  /*17150*/  ISETP.GE.AND P3, PT, R17, R0, PT ;  /* 0x000000001100720c */ /* 0x000fda0003f66270 */
[----:B0-----:R-:W-:-:S05]  /*17160*/  @!P3 LEA R3, P4, R10, R3, 0x1 ;  /* 0x000000030a03b211 */ /* 0x001fca00078808ff */
[----:B-1----:R-:W-:-:S05]  /*17170*/  @!P3 IMAD.X R2, RZ, RZ, R2, P4 ;  /* 0x000000ffff02b224 */ /* 0x002fca00020e0602 */
[----:B------:R-:W-:-:S04]  /*17180*/  @!P3 LOP3.LUT R3, R3, R2, RZ, 0x3c, !PT ;  /* 0x000000020303b212 */ /* 0x000fc800078e3cff */
[----:B------:R-:W-:-:S04]  /*17190*/  @!P3 LOP3.LUT R2, R3, R2, RZ, 0x3c, !PT ;  /* 0x000000020302b212 */ /* 0x000fc800078e3cff */
[----:B------:R-:W-:-:S05]  /*171a0*/  @!P3 LOP3.LUT R3, R3, R2, RZ, 0x3c, !PT ;  /* 0x000000020303b212 */ /* 0x000fca00078e3cff */
[----:B------:R-:W-:Y:S01]  /*171b0*/  @!PT LDS RZ, [RZ] ;  /* 0x00000000fffff984 */ /* 0x000fe20000000800 */
[----:B--2---:R-:W-:Y:S04]  /*171c0*/  @!P3 LDGSTS.E.BYPASS.LTC128B.128 [R8+0xc400], desc[UR42][R2.64], !P0 ;  /* 0x0c4000000208bfae */ /* 0x004fe8000c101d6a */
[----:B------:R-:W-:Y:S04]  /*171d0*/  @!P3 LDGSTS.E.BYPASS.LTC128B.128 [R8+0xf400], desc[UR42][R2.64+0x40], !P1 ;  /* 0x0f4000400208bfae */ /* 0x000fe8000c901d6a */
[----:B------:R0:W-:Y:S02]  /*171e0*/  @!P3 LDGSTS.E.BYPASS.LTC128B.128 [R8+0x12400], desc[UR42][R2.64+0x80], !P2 ;  /* 0x124000800208bfae */ /* 0x0001e4000d101d6a */
[----:B0-----:R-:W-:-:S02]  /*171f0*/  IADD3 R2, R17, 0x20, RZ ;  /* 0x0000002011027810 */ /* 0x001fc40007ffe0ff */
[----:B------:R-:W0:Y:S02]  /*17200*/  SHFL.IDX PT, R3, R5, 0x1, 0x1c1f ;  /* 0x003c1f0005037f89 */ /* 0x000e2400000e0000 */
[----:B------:R-:W-:Y:S02]  /*17210*/  ISETP.GE.AND P3, PT, R2, R0, PT ;  /* 0x000000000200720c */ /* 0x000fe40003f66270 */
[----:B------:R-:W1:Y:S11]  /*17220*/  SHFL.IDX PT, R2, R4, 0x1, 0x1c1f ;  /* 0x003c1f0004027f89 */ /* 0x000e7600000e0000 */
[----:B0-----:R-:W-:-:S05]  /*17230*/  @!P3 LEA R3, P4, R10, R3, 0x1 ;  /* 0x000000030a03b211 */ /* 0x001fca00078808ff */
[----:B-1----:R-:W-:-:S05]  /*17240*/  @!P3 IMAD.X R2, RZ, RZ, R2, P4 ;  /* 0x000000ffff02b224 */ /* 0x002fca00020e0602 */
[----:B------:R-:W-:-:S04]  /*17250*/  @!P3 LOP3.LUT R3, R3, R2, RZ, 0x3c, !PT ;  /* 0x000000020303b212 */ /* 0x000fc800078e3cff */
[----:B------:R-:W-:-:S04]  /*17260*/  @!P3 LOP3.LUT R2, R3, R2, RZ, 0x3c, !PT ;  /* 0x000000020302b212 */ /* 0x000fc800078e3cff */
[----:B------:R-:W-:-:S05]  /*17270*/  @!P3 LOP3.LUT R3, R3, R2, RZ, 0x3c, !PT ;  /* 0x000000020303b212 */ /* 0x000fca00078e3cff */
[----:B------:R-:W-:Y:S04]  /*17280*/  @!P3 LDGSTS.E.BYPASS.LTC128B.128 [R8+0xcc00], desc[UR42][R2.64], !P0 ;  /* 0x0cc000000208bfae */ /* 0x000fe8000c101d6a */
[----:B------:R-:W-:Y:S04]  /*17290*/  @!P3 LDGSTS.E.BYPASS.LTC128B.128 [R8+0xfc00], desc[UR42][R2.64+0x40], !P1 ;  /* 0x0fc000400208bfae */ /* 0x000fe8000c901d6a */
[----:B------:R0:W-:Y:S02]  /*172a0*/  @!P3 LDGSTS.E.BYPASS.LTC128B.128 [R8+0x12c00], desc[UR42][R2.64+0x80], !P2 ;  /* 0x12c000800208bfae */ /* 0x0001e4000d101d6a */
[----:B0-----:R-:W-:-:S02]  /*172b0*/  VIADD R2, R17, 0x40 ;  /* 0x0000004011027836 */ /* 0x001fc40000000000 */
[----:B------:R-:W0:Y:S03]  /*172c0*/  SHFL.IDX PT, R3, R5, 0x2, 0x1c1f ;  /* 0x005c1f0005037f89 */ /* 0x000e2600000e0000 */
[----:B------:R-:W-:Y:S01]  /*172d0*/  ISETP.GE.AND P3, PT, R2, R0, PT ;  /* 0x000000000200720c */ /* 0x000fe20003f66270 */
[----:B------:R-:W-:Y:S04]  /*172e0*/  SHFL.IDX PT, R5, R5, 0x3, 0x1c1f ;  /* 0x007c1f0005057f89 */ /* 0x000fe800000e0000 */
[----:B------:R-:W1:Y:S04]  /*172f0*/  SHFL.IDX PT, R2, R4, 0x2, 0x1c1f ;  /* 0x005c1f0004027f89 */ /* 0x000e6800000e0000 */
[----:B------:R-:W2:Y:S04]  /*17300*/  SHFL.IDX PT, R4, R4, 0x3, 0x1c1f ;  /* 0x007c1f0004047f89 */ /* 0x000ea800000e0000 */
        /* <DEDUP_REMOVED lines=8> */
[----:B0-----:R-:W-:-:S04]  /*17390*/  IADD3 R2, R17, 0x60, RZ ;  /* 0x0000006011027810 */ /* 0x001fc80007ffe0ff */
[----:B------:R-:W-:-:S13]  /*173a0*/  ISETP.GE.AND P3, PT, R2, R0, PT ;  /* 0x000000000200720c */ /* 0x000fda0003f66270 */
[----:B------:R-:W-:-:S05]  /*173b0*/  @!P3 LEA R2, P4, R10, R5, 0x1 ;  /* 0x000000050a02b211 */ /* 0x000fca00078808ff */
[----:B--2---:R-:W-:Y:S02]  /*173c0*/  @!P3 IMAD.X R3, RZ, RZ, R4, P4 ;  /* 0x000000ffff03b224 */ /* 0x004fe400020e0604 */
[----:B------:R-:W-:-:S03]  /*173d0*/  VIADD R4, R17, 0x80 ;  /* 0x0000008011047836 */ /* 0x000fc60000000000 */
[----:B------:R-:W-:Y:S04]  /*173e0*/  @!P3 LDGSTS.E.BYPASS.LTC128B.128 [R8+0xdc00], desc[UR42][R2.64], !P0 ;  /* 0x0dc000000208bfae */ /* 0x000fe8000c101d6a */
[----:B------:R-:W-:Y:S04]  /*173f0*/  @!P3 LDGSTS.E.BYPASS.LTC128B.128 [R8+0x10c00], desc[UR42][R2.64+0x40], !P1 ;  /* 0x10c000400208bfae */ /* 0x000fe8000c901d6a */
[----:B------:R0:W-:Y:S01]  /*17400*/  @!P3 LDGSTS.E.BYPASS.LTC128B.128 [R8+0x13c00], desc[UR42][R2.64+0x80], !P2 ;  /* 0x13c000800208bfae */ /* 0x0001e2000d101d6a */
[----:B------:R-:W-:-:S03]  /*17410*/  ISETP.GE.AND P3, PT, R4, R0, PT ;  /* 0x000000000400720c */ /* 0x000fc60003f66270 */
[----:B0-----:R-:W0:Y:S04]  /*17420*/  SHFL.IDX PT, R3, R7, RZ, 0x1c1f ;  /* 0x001c1fff07037589 */ /* 0x001e2800000e0000 */
[----:B------:R-:W1:Y:S04]  /*17430*/  SHFL.IDX PT, R2, R6, RZ, 0x1c1f ;  /* 0x001c1fff06027589 */ /* 0x000e6800000e0000 */
[----:B------:R-:W2:Y:S02]  /*17440*/  SHFL.IDX PT, R6, R6, 0x1, 0x1c1f ;  /* 0x003c1f0006067f89 */ /* 0x000ea400000e0000 */
[----:B0-----:R-:W-:-:S05]  /*17450*/  @!P3 LEA R3, P4, R10, R3, 0x1 ;  /* 0x000000030a03b211 */ /* 0x001fca00078808ff */
[----:B-1----:R-:W-:-:S05]  /*17460*/  @!P3 IMAD.X R2, RZ, RZ, R2, P4 ;  /* 0x000000ffff02b224 */ /* 0x002fca00020e0602 */
[----:B------:R-:W-:-:S04]  /*17470*/  @!P3 LOP3.LUT R3, R3, R2, RZ, 0x3c, !PT ;  /* 0x000000020303b212 */ /* 0x000fc800078e3cff */
[----:B------:R-:W-:-:S04]  /*17480*/  @!P3 LOP3.LUT R2, R3, R2, RZ, 0x3c, !PT ;  /* 0x000000020302b212 */ /* 0x000fc800078e3cff */
[----:B------:R-:W-:-:S05]  /*17490*/  @!P3 LOP3.LUT R3, R3, R2, RZ, 0x3c, !PT ;  /* 0x000000020303b212 */ /* 0x000fca00078e3cff */
[----:B------:R-:W-:Y:S04]  /*174a0*/  @!P3 LDGSTS.E.BYPASS.LTC128B.128 [R8+0xe400], desc[UR42][R2.64], !P0 ;  /* 0x0e4000000208bfae */ /* 0x000fe8000c101d6a */
[----:B------:R-:W-:Y:S04]  /*174b0*/  @!P3 LDGSTS.E.BYPASS.LTC128B.128 [R8+0x11400], desc[UR42][R2.64+0x40], !P1 ;  /* 0x114000400208bfae */ /* 0x000fe8000c901d6a */
[----:B------:R0:W-:Y:S04]  /*174c0*/  @!P3 LDGSTS.E.BYPASS.LTC128B.128 [R8+0x14400], desc[UR42][R2.64+0x80], !P2 ;  /* 0x144000800208bfae */ /* 0x0001e8000d101d6a */
[----:B0-2---:R0:W1:Y:S02]  /*174d0*/  SHFL.IDX PT, R2, R7, 0x1, 0x1c1f ;  /* 0x003c1f0007027f89 */ /* 0x00506400000e0000 */
.L_x_10740:
[----:B------:R-:W2:Y:S01]  /*174e0*/  LDL R4, [R1+0x28] ;  /* 0x0000280001047983 */ /* 0x000ea20000100800 */
[----:B------:R-:W-:-:S04]  /*174f0*/  IADD3 R17, R17, 0xa0, RZ ;  /* 0x000000a011117810 */ /* 0x000fc80007ffe0ff */
[----:B------:R-:W-:-:S13]  /*17500*/  ISETP.GE.AND P3, PT, R17, R0, PT ;  /* 0x000000001100720c */ /* 0x000fda0003f66270 */
[----:B-1----:R-:W-:-:S05]  /*17510*/  @!P3 LEA R2, P4, R10, R2, 0x1 ;  /* 0x000000020a02b211 */ /* 0x002fca00078808ff */
[----:B------:R-:W-:-:S05]  /*17520*/  @!P3 IMAD.X R3, RZ, RZ, R6, P4 ;  /* 0x000000ffff03b224 */ /* 0x000fca00020e0606 */
[----:B------:R-:W-:Y:S01]  /*17530*/  @!PT LDS RZ, [RZ] ;  /* 0x00000000fffff984 */ /* 0x000fe20000000800 */
[----:B------:R-:W-:Y:S01]  /*17540*/  @!PT LDS RZ, [RZ] ;  /* 0x00000000fffff984 */ /* 0x000fe20000000800 */
[----:B------:R-:W-:Y:S01]  /*17550*/  @!PT LDS RZ, [RZ] ;  /* 0x00000000fffff984 */ /* 0x000fe20000000800 */
[----:B--2---:R1:W-:Y:S01]  /*17560*/  @!P3 LDGSTS.E.BYPASS.LTC128B.128 [R4+0xec00], desc[UR42][R2.64], !P0 ;  /* 0x0ec000000204bfae */ /* 0x0043e2000c101d6a */
[----:B------:R-:W-:-:S03]  /*17570*/  PLOP3.LUT P0, PT, PT, PT, PT, 0x80, 0x0 ;  /* 0x000000000000781c */ /* 0x000fc60003f0f070 */
[----:B------:R1:W-:Y:S04]  /*17580*/  @!P3 LDGSTS.E.BYPASS.LTC128B.128 [R4+0x11c00], desc[UR42][R2.64+0x40], !P1 ;  /* 0x11c000400204bfae */ /* 0x0003e8000c901d6a */
[----:B------:R1:W-:Y:S01]  /*17590*/  @!P3 LDGSTS.E.BYPASS.LTC128B.128 [R4+0x14c00], desc[UR42][R2.64+0x80], !P2 ;  /* 0x14c000800204bfae */ /* 0x0003e2000d101d6a */
[----:B------:R-:W-:-:S05]  /*175a0*/  NOP ;  /* 0x0000000000007918 */ /* 0x000fca0000000000 */
.L_x_10613:
        /* <DEDUP_REMOVED lines=18> */
.L_x_10741:
[----:B------:R-:W-:Y:S05]  /*176d0*/  BSYNC B0 ;  /* 0x0000000000007941 */ /* 0x000fea0003800000 */
.L_x_10614:
[----:B------:R-:W2:Y:S01]  /*176e0*/  LDL R2, [R1+0x1c] ;  /* 0x00001c0001027983 */ /* 0x000ea20000100800 */
[----:B------:R-:W-:Y:S01]  /*176f0*/  BSSY B0, `(.L_x_10616) ;  /* 0x00000f7000007945 */ /* 0x000fe20003800000 */
[----:B--2---:R-:W-:-:S13]  /*17700*/  ISETP.GE.AND P0, PT, R2, 0x81, PT ;  /* 0x000000810200780c */ /* 0x004fda0003f06270 */
[----:B------:R-:W-:Y:S05]  /*17710*/  @!P0 BRA `(.L_x_10617) ;  /* 0x0000000c00d08947 */ /* 0x000fea0003800000 */
[----:B------:R-:W1:Y:S01]  /*17720*/  LDL.LU R3, [R1+0x3c] ;  /* 0x00003c0001037983 */ /* 0x000e620000300800 */
[----:B------:R-:W-:Y:S01]  /*17730*/  ULDC UR4, c[0x0][0x2f4] ;  /* 0x0000bd0000047ab9 */ /* 0x000fe20000000800 */
[----:B------:R-:W2:Y:S02]  /*17740*/  S2R R2, SR_TID.X ;  /* 0x0000000000027919 */ /* 0x000ea40000002100 */
[----:B------:R3:W5:Y:S04]  /*17750*/  LDL.LU R17, [R1] ;  /* 0x0000000001117983 */ /* 0x0007680000300800 */
[----:B------:R3:W-:Y:S01]  /*17760*/  STL [R1+0x8], R27 ;  /* 0x0000081b01007387 */ /* 0x0007e20000100800 */
[----:B------:R-:W-:Y:S01]  /*17770*/  IMAD.MOV.U32 R10, RZ, RZ, R26 ;  /* 0x000000ffff0a7224 */ /* 0x000fe200078e001a */
[----:B--2---:R-:W-:-:S04]  /*17780*/  SHF.L.U32 R4, R2, 0x3, RZ ;  /* 0x0000000302047819 */ /* 0x004fc800000006ff */
[----:B------:R-:W-:-:S04]  /*17790*/  LOP3.LUT R4, R4, 0x18, RZ, 0xc0, !PT ;  /* 0x0000001804047812 */ /* 0x000fc800078ec0ff */
[C---:B------:R-:W-:Y:S02]  /*177a0*/  LOP3.LUT R2, R4.reuse, 0x40, RZ, 0xfc, !PT ;  /* 0x0000004004027812 */ /* 0x040fe400078efcff */
[----:B------:R-:W-:Y:S02]  /*177b0*/  ISETP.GE.AND P3, PT, R4, UR4, PT ;  /* 0x0000000404007c0c */ /* 0x000fe4000bf66270 */
[----:B------:R-:W-:Y:S02]  /*177c0*/  ISETP.GE.AND P1, PT, R2, UR4, PT ;  /* 0x0000000402007c0c */ /* 0x000fe4000bf26270 */
[----:B-1----:R-:W-:Y:S02]  /*177d0*/  LEA.HI.SX32 R0, R3, 0xfffffffe, 0x19 ;  /* 0xfffffffe03007811 */ /* 0x002fe400078fcaff */
[----:B------:R-:W-:-:S04]  /*177e0*/  LOP3.LUT R3, R4, 0x20, RZ, 0xfc, !PT ;  /* 0x0000002004037812 */ /* 0x000fc800078efcff */
[----:B---3--:R-:W-:-:S13]  /*177f0*/  ISETP.GE.AND P2, PT, R3, UR4, PT ;  /* 0x0000000403007c0c */ /* 0x008fda000bf46270 */
.L_x_10630:
[----:B------:R-:W2:Y:S01]  /*17800*/  LDL R8, [R1+0x20] ;  /* 0x0000200001087983 */ /* 0x000ea20000100800 */
[----:B------:R-:W1:Y:S03]  /*17810*/  LDC R9, c[0x0][0x430] ;  /* 0x00010c00ff097b82 */ /* 0x000e660000000800 */
[----:B0-----:R-:W3:Y:S04]  /*17820*/  LDL R7, [R1+0x24] ;  /* 0x0000240001077983 */ /* 0x001ee80000100800 */
[----:B------:R-:W4:Y:S01]  /*17830*/  LDL R6, [R1+0x10] ;  /* 0x0000100001067983 */ /* 0x000f220000100800 */
[----:B------:R-:W0:Y:S01]  /*17840*/  S2R R2, SR_TID.X ;  /* 0x0000000000027919 */ /* 0x000e220000002100 */
[----:B-1----:R-:W-:-:S13]  /*17850*/  ISETP.NE.AND P0, PT, R9, 0x1, PT ;  /* 0x000000010900780c */ /* 0x002fda0003f05270 */
[----:B------:R-:W1:Y:S01]  /*17860*/  @P0 LDC R5, c[0x0][0x434] ;  /* 0x00010d00ff050b82 */ /* 0x000e620000000800 */
[----:B0-----:R-:W-:-:S04]  /*17870*/  LOP3.LUT R3, R2, 0x7f, RZ, 0xc0, !PT ;  /* 0x0000007f02037812 */ /* 0x001fc800078ec0ff */
[----:B------:R-:W-:-:S03]  /*17880*/  SHF.R.U32.HI R4, RZ, 0x2, R3 ;  /* 0x00000002ff047819 */ /* 0x000fc60000011603 */
[----:B------:R-:W0:Y:S01]  /*17890*/  @P0 LDC R3, c[0x0][0x438] ;  /* 0x00010e00ff030b82 */ /* 0x000e220000000800 */
[----:B------:R-:W-:Y:S02]  /*178a0*/  IMAD.SHL.U32 R2, R2, 0x20, RZ ;  /* 0x0000002002027824 */ /* 0x000fe400078e00ff */
[----:B------:R-:W-:-:S03]  /*178b0*/  IMAD R4, R0, 0x80, R4 ;  /* 0x0000008000047824 */ /* 0x000fc600078e0204 */
[----:B------:R-:W-:Y:S01]  /*178c0*/  LOP3.LUT R2, R2, 0x60, RZ, 0xc0, !PT ;  /* 0x0000006002027812 */ /* 0x000fe200078ec0ff */
[----:B------:R-:W-:Y:S05]  /*178d0*/  YIELD ;  /* 0x0000000000007946 */ /* 0x000fea0003800000 */
[----:B------:R-:W-:Y:S01]  /*178e0*/  ULDC.64 UR4, c[0x0][0x428] ;  /* 0x00010a0000047ab9 */ /* 0x000fe20000000a00 */
[----:B--2---:R-:W-:-:S05]  /*178f0*/  IADD3 R4, R2, R4, R8 ;  /* 0x0000000402047210 */ /* 0x004fca0007ffe008 */
[----:B-1----:R-:W-:Y:S01]  /*17900*/  @P0 IMAD.HI.U32 R5, R4, R5, RZ ;  /* 0x0000000504050227 */ /* 0x002fe200078e00ff */
[----:B------:R-:W-:-:S04]  /*17910*/  MOV R2, R4 ;  /* 0x0000000400027202 */ /* 0x000fc80000000f00 */
[----:B0-----:R-:W-:-:S05]  /*17920*/  @P0 SHF.R.U32.HI R2, RZ, R3, R5 ;  /* 0x00000003ff020219 */ /* 0x001fca0000011605 */
[----:B------:R-:W-:-:S04]  /*17930*/  IMAD.MOV R3, RZ, RZ, -R2 ;  /* 0x000000ffff037224 */ /* 0x000fc800078e0a02 */
[----:B------:R-:W-:Y:S01]  /*17940*/  IMAD R9, R9, R3, R4 ;  /* 0x0000000309097224 */ /* 0x000fe200078e0204 */
[----:B------:R-:W-:Y:S01]  /*17950*/  SHF.R.S32.HI R3, RZ, 0x1f, R2 ;  /* 0x0000001fff037819 */ /* 0x000fe20000011402 */
[----:B---3--:R-:W-:-:S04]  /*17960*/  IMAD R4, R7, UR4, RZ ;  /* 0x0000000407047c24 */ /* 0x008fc8000f8e02ff */
[C---:B----4-:R-:W-:Y:S02]  /*17970*/  IMAD R4, R6.reuse, UR5, R4 ;  /* 0x0000000506047c24 */ /* 0x050fe4000f8e0204 */
[----:B------:R-:W-:Y:S01]  /*17980*/  IMAD.WIDE.U32 R2, R6, UR4, R2 ;  /* 0x0000000406027c25 */ /* 0x000fe2000f8e0002 */
[----:B------:R-:W-:-:S03]  /*17990*/  ULDC.64 UR4, c[0x0][0x418] ;  /* 0x0001060000047ab9 */ /* 0x000fc60000000a00 */
[----:B------:R-:W-:Y:S01]  /*179a0*/  IMAD.IADD R3, R4, 0x1, R3 ;  /* 0x0000000104037824 */ /* 0x000fe200078e0203 */
[----:B------:R-:W-:-:S04]  /*179b0*/  LEA R4, P0, R2, UR4, 0x2 ;  /* 0x0000000402047c11 */ /* 0x000fc8000f8010ff */
[----:B------:R-:W-:-:S05]  /*179c0*/  LEA.HI.X R5, R2, UR5, R3, 0x2, P0 ;  /* 0x0000000502057c11 */ /* 0x000fca00080f1403 */
[----:B------:R-:W2:Y:S01]  /*179d0*/  LDG.E R8, desc[UR42][R4.64] ;  /* 0x0000002a04087981 */ /* 0x000ea2000c1e1900 */
[----:B------:R-:W-:-:S05]  /*179e0*/  VIADD R26, R10, 0x1 ;  /* 0x000000010a1a7836 */ /* 0x000fca0000000000 */
[----:B------:R-:W-:-:S04]  /*179f0*/  ISETP.NE.AND P0, PT, R26, 0x2, PT ;  /* 0x000000021a00780c */ /* 0x000fc80003f05270 */
[----:B------:R-:W-:-:S04]  /*17a00*/  SEL R2, RZ, 0x1, P0 ;  /* 0x00000001ff027807 */ /* 0x000fc80000000000 */
[----:B-----5:R-:W-:Y:S02]  /*17a10*/  LOP3.LUT R2, R17, R2, RZ, 0x3c, !PT ;  /* 0x0000000211027212 */ /* 0x020fe400078e3cff */
[----:B------:R-:W-:-:S03]  /*17a20*/  MOV R6, UR38 ;  /* 0x0000002600067c02 */ /* 0x000fc60008000f00 */
[----:B------:R0:W-:Y:S01]  /*17a30*/  STL [R1], R2 ;  /* 0x0000000201007387 */ /* 0x0001e20000100800 */
[----:B------:R-:W-:Y:S01]  /*17a40*/  ISETP.NE.AND P4, PT, R6, 0x3, PT ;  /* 0x000000030600780c */ /* 0x000fe20003f85270 */
[----:B------:R-:W-:Y:S01]  /*17a50*/  IMAD.MOV.U32 R27, RZ, RZ, R0 ;  /* 0x000000ffff1b7224 */ /* 0x000fe200078e0000 */
[----:B------:R-:W-:Y:S02]  /*17a60*/  SEL R26, R26, RZ, P0 ;  /* 0x000000ff1a1a7207 */ /* 0x000fe40000000000 */
[----:B--2---:R-:W-:-:S09]  /*17a70*/  SHF.R.S32.HI R29, RZ, 0x1f, R8 ;  /* 0x0000001fff1d7819 */ /* 0x004fd20000011408 */
[----:B0-----:R-:W-:Y:S05]  /*17a80*/  @!P4 BRA `(.L_x_10618) ;  /* 0x000000000004c947 */ /* 0x001fea0003800000 */
[----:B------:R-:W-:Y:S01]  /*17a90*/  BPT.TRAP 0x1 ;  /* 0x000000040000795c */ /* 0x000fe20000300000 */
.L_x_10618:
[----:B------:R-:W-:Y:S01]  /*17aa0*/  IMAD R5, R26, 0x8, R22 ;  /* 0x000000081a057824 */ /* 0x000fe200078e0216 */
[----:B------:R-:W-:Y:S01]  /*17ab0*/  SHF.L.U32 R0, R2, 0x1f, RZ ;  /* 0x0000001f02007819 */ /* 0x000fe200000006ff */
[----:B------:R-:W-:Y:S03]  /*17ac0*/  BSSY B1, `(.L_x_10619) ;  /* 0x0000003000017945 */ /* 0x000fe60003800000 */
[----:B------:R-:W0:Y:S02]  /*17ad0*/  SYNCS.PHASECHK.TRANS64.TRYWAIT P0, [R5+URZ+0x2d840], R0 ;  /* 0x02d84000050075a7 */ /* 0x000e24000800017f */
[----:B0-----:R-:W-:Y:S05]  /*17ae0*/  @!P0 BRA `(.L_x_10620) ;  /* 0x0000004000088947 */ /* 0x001fea0003800000 */
.L_x_10742:
[----:B------:R-:W-:Y:S05]  /*17af0*/  BSYNC B1 ;  /* 0x0000000000017941 */ /* 0x000fea0003800000 */
.L_x_10619:
[----:B------:R-:W2:Y:S04]  /*17b00*/  LDL R6, [R1+0xc] ;  /* 0x00000c0001067983 */ /* 0x000ea80000100800 */
[----:B------:R-:W3:Y:S01]  /*17b10*/  LDL R4, [R1+0x14] ;  /* 0x0000140001047983 */ /* 0x000ee20000100800 */
[----:B------:R-:W-:Y:S01]  /*17b20*/  SHF.R.S32.HI R21, RZ, 0x1f, R9 ;  /* 0x0000001fff157819 */ /* 0x000fe20000011409 */
[----:B------:R-:W-:Y:S01]  /*17b30*/  ULDC.64 UR4, c[0x0][0x300] ;  /* 0x0000c00000047ab9 */ /* 0x000fe20000000a00 */
[----:B------:R-:W-:Y:S01]  /*17b40*/  LOP3.LUT P5, RZ, R23, 0x2, RZ, 0xc0, !PT ;  /* 0x0000000217ff7812 */ /* 0x000fe200078ac0ff */
        /* <DEDUP_REMOVED lines=12> */
[----:B--2---:R-:W-:-:S04]  /*17c10*/  IMAD R0, R6, UR4, RZ ;  /* 0x0000000406007c24 */ /* 0x004fc8000f8e02ff */
[----:B------:R-:W-:Y:S01]  /*17c20*/  IMAD R0, R18, UR5, R0 ;  /* 0x0000000512007c24 */ /* 0x000fe2000f8e0200 */
[----:B------:R-:W-:Y:S01]  /*17c30*/  ULDC.64 UR4, c[0x0][0x2e8] ;  /* 0x0000ba0000047ab9 */ /* 0x000fe20000000a00 */
[----:B---3--:R-:W-:Y:S01]  /*17c40*/  IMAD R4, R26, 0x3000, R4 ;  /* 0x000030001a047824 */ /* 0x008fe200078e0204 */
[----:B------:R-:W-:Y:S01]  /*17c50*/  LEA R6, P0, R2, UR4, 0x1 ;  /* 0x0000000402067c11 */ /* 0x000fe2000f8008ff */
[----:B------:R-:W-:Y:S01]  /*17c60*/  IMAD.IADD R0, R0, 0x1, R3 ;  /* 0x0000000100007824 */ /* 0x000fe200078e0203 */
[----:B------:R-:W-:-:S04]  /*17c70*/  UMOV UR4, 0xffffffff ;  /* 0xffffffff00047882 */ /* 0x000fc80000000000 */
[----:B------:R-:W-:Y:S01]  /*17c80*/  LEA.HI.X R7, R2, UR5, R0, 0x1, P0 ;  /* 0x0000000502077c11 */ /* 0x000fe200080f0c00 */
        /* <DEDUP_REMOVED lines=30> */
.L_x_10752:
        /* <DEDUP_REMOVED lines=11> */
.L_x_10622:
        /* <DEDUP_REMOVED lines=11> */
.L_x_10623:
[----:B------:R1:W-:Y:S01]  /*17fd0*/  SYNCS.ARRIVE.TRANS64.A1T0 RZ, [R5+URZ+0x2d830], RZ ;  /* 0x02d830ff05ff79a7 */ /* 0x0003e2000810003f */
[----:B------:R-:W-:Y:S05]  /*17fe0*/  @!P5 BRA `(.L_x_10624) ;  /* 0x000000000004d947 */ /* 0x000fea0003800000 */
[----:B------:R-:W-:Y:S01]  /*17ff0*/  BPT.TRAP 0x1 ;  /* 0x000000040000795c */ /* 0x000fe20000300000 */
.L_x_10624:
[----:B------:R-:W-:Y:S01]  /*18000*/  SHF.L.U32 R2, R17, 0x1f, RZ ;  /* 0x0000001f11027819 */ /* 0x000fe200000006ff */
[----:B-1----:R-:W-:Y:S01]  /*18010*/  IMAD R5, R10, 0x8, R22 ;  /* 0x000000080a057824 */ /* 0x002fe200078e0216 */
[----:B------:R-:W-:Y:S03]  /*18020*/  BSSY B1, `(.L_x_10625) ;  /* 0x0000003000017945 */ /* 0x000fe60003800000 */
[----:B------:R-:W1:Y:S02]  /*18030*/  SYNCS.PHASECHK.TRANS64.TRYWAIT P0, [R5+URZ+0x2d860], R2 ;  /* 0x02d86002050075a7 */ /* 0x000e64000800017f */
[----:B-1----:R-:W-:Y:S05]  /*18040*/  @!P0 BRA `(.L_x_10626) ;  /* 0x0000004000188947 */ /* 0x002fea0003800000 */
.L_x_10753:
[----:B------:R-:W-:Y:S05]  /*18050*/  BSYNC B1 ;  /* 0x0000000000017941 */ /* 0x000fea0003800000 */
.L_x_10625:
[----:B0-----:R-:W2:Y:S04]  /*18060*/  LDL R7, [R1+0x1c] ;  /* 0x00001c0001077983 */ /* 0x001ea80000100800 */
[----:B------:R-:W2:Y:S04]  /*18070*/  LDL.LU R6, [R1+0x8] ;  /* 0x0000080001067983 */ /* 0x000ea80000300800 */
[----:B------:R-:W3:Y:S01]  /*18080*/  LDL R4, [R1+0x14] ;  /* 0x0000140001047983 */ /* 0x000ee20000100800 */
[----:B------:R-:W0:Y:S01]  /*18090*/  S2R R3, SR_TID.X ;  /* 0x0000000000037919 */ /* 0x000e220000002100 */
[----:B------:R-:W-:Y:S01]  /*180a0*/  UMOV UR4, 0xffffffff ;  /* 0xffffffff00047882 */ /* 0x000fe20000000000 */
[----:B0-----:R-:W-:-:S04]  /*180b0*/  LOP3.LUT R3, R3, 0x7f, RZ, 0xc0, !PT ;  /* 0x0000007f03037812 */ /* 0x001fc800078ec0ff */
[----:B------:R-:W-:Y:S01]  /*180c0*/  SHF.R.U32.HI R3, RZ, 0x2, R3 ;  /* 0x00000002ff037819 */ /* 0x000fe20000011603 */
[----:B--2---:R-:W-:Y:S02]  /*180d0*/  IMAD R6, R6, -0x80, R7 ;  /* 0xffffff8006067824 */ /* 0x004fe400078e0207 */
[----:B---3--:R-:W-:Y:S02]  /*180e0*/  IMAD R4, R10, 0x3000, R4 ;  /* 0x000030000a047824 */ /* 0x008fe400078e0204 */
        /* <DEDUP_REMOVED lines=36> */
.L_x_10763:
[----:B------:R-:W2:Y:S01]  /*18330*/  LDL R7, [R1+0xc] ;  /* 0x00000c0001077983 */ /* 0x000ea20000100800 */
        /* <DEDUP_REMOVED lines=31> */
.L_x_10628:
[----:B------:R-:W-:Y:S02]  /*18530*/  PLOP3.LUT P4, PT, P4, P0, PT, 0xa2, 0x0 ;  /* 0x000000000000781c */ /* 0x000fe40002781472 */
[----:B------:R-:W-:-:S08]  /*18540*/  @P0 R2UR P4, UR4, R5 ;  /* 0x00000000050402ca */ /* 0x000fd00000080000 */
[----:B------:R-:W-:-:S05]  /*18550*/  @P0 PLOP3.LUT P0, PT, P4, PT, PT, 0x80, 0x0 ;  /* 0x000000000000081c */ /* 0x000fca000270f070 */
[----:B------:R-:W-:Y:S01]  /*18560*/  @!P4 SYNCS.ARRIVE.TRANS64.RED.A0T1 RZ, [UR4+0x2d850], RZ ;  /* 0x02d850ffffffc9a7 */ /* 0x000fe20008200404 */
[----:B------:R-:W-:Y:S07]  /*18570*/  @!P4 ARRIVES.LDGSTSBAR.64.TRANSCNT [UR4+0x2d850] ;  /* 0x02d85000ff00c9b0 */ /* 0x000fee0008000a84 */
[----:B------:R-:W-:Y:S05]  /*18580*/  @P0 BRA.U.ANY `(.L_x_10628) ;  /* 0xfffffffd00e80947 */ /* 0x000fea000393ffff */
[----:B------:R-:W-:Y:S01]  /*18590*/  NOP ;  /* 0x0000000000007918 */ /* 0x000fe20000000000 */
[----:B------:R-:W-:Y:S01]  /*185a0*/  MOV R2, UR38 ;  /* 0x0000002600027c02 */ /* 0x000fe20008000f00 */
[----:B------:R-:W-:-:S03]  /*185b0*/  IMAD.MOV.U32 R25, RZ, RZ, R0 ;  /* 0x000000ffff197224 */ /* 0x000fc600078e0000 */
[----:B------:R-:W-:-:S13]  /*185c0*/  ISETP.NE.AND P5, PT, R2, 0x3, PT ;  /* 0x000000030200780c */ /* 0x000fda0003fa5270 */
[----:B------:R-:W-:Y:S05]  /*185d0*/  @!P5 BRA `(.L_x_10629) ;  /* 0x000000000004d947 */ /* 0x000fea0003800000 */
[----:B------:R-:W-:Y:S01]  /*185e0*/  BPT.TRAP 0x1 ;  /* 0x000000040000795c */ /* 0x000fe20000300000 */
.L_x_10629:
[----:B------:R2:W5:Y:S01]  /*185f0*/  LDL R17, [R1] ;  /* 0x0000000001117983 */ /* 0x0005620000100800 */
[----:B------:R2:W-:Y:S01]  /*18600*/  SYNCS.ARRIVE.TRANS64.A1T0 RZ, [R5+URZ+0x2d850], RZ ;  /* 0x02d850ff05ff79a7 */ /* 0x0005e2000810003f */
[C---:B------:R-:W-:Y:S02]  /*18610*/  VIADD R0, R27.reuse, 0xffffffff ;  /* 0xffffffff1b007836 */ /* 0x040fe40000000000 */
[----:B------:R2:W-:Y:S01]  /*18620*/  STL [R1+0x8], R27 ;  /* 0x0000081b01007387 */ /* 0x0005e20000100800 */
[----:B------:R-:W-:Y:S01]  /*18630*/  ISETP.GT.AND P0, PT, R27, RZ, PT ;  /* 0x000000ff1b00720c */ /* 0x000fe20003f04270 */
[----:B------:R-:W-:-:S12]  /*18640*/  IMAD.MOV.U32 R10, RZ, RZ, R26 ;  /* 0x000000ffff0a7224 */ /* 0x000fd800078e001a */
[----:B--2---:R-:W-:Y:S05]  /*18650*/  @P0 BRA `(.L_x_10630) ;  /* 0xfffffff000680947 */ /* 0x004fea000383ffff */
.L_x_10617:
[----:B------:R-:W-:Y:S05]  /*18660*/  BSYNC B0 ;  /* 0x0000000000007941 */ /* 0x000fea0003800000 */
.L_x_10616:
[----:B------:R-:W2:Y:S01]  /*18670*/  S2R R2, SR_TID.X ;  /* 0x0000000000027919 */ /* 0x000ea20000002100 */
[----:B------:R-:W-:Y:S01]  /*18680*/  BSSY B0, `(.L_x_10631) ;  /* 0x0000010000007945 */ /* 0x000fe20003800000 */
[----:B--2---:R-:W-:-:S04]  /*18690*/  LOP3.LUT R2, R2, 0x7f, RZ, 0xc0, !PT ;  /* 0x0000007f02027812 */ /* 0x004fc800078ec0ff */
[----:B------:R-:W-:-:S13]  /*186a0*/  ISETP.NE.AND P0, PT, R2, RZ, PT ;  /* 0x000000ff0200720c */ /* 0x000fda0003f05270 */
[----:B------:R-:W-:Y:S05]  /*186b0*/  @P0 BRA `(.L_x_10632) ;  /* 0x0000000000300947 */ /* 0x000fea0003800000 */
[----:B------:R-:W2:Y:S01]  /*186c0*/  S2R R5, SR_LANEID ;  /* 0x0000000000057919 */ /* 0x000ea20000000000 */
[----:B------:R-:W-:Y:S01]  /*186d0*/  VOTEU.ANY UR4, UPT, PT ;  /* 0x0000000000047886 */ /* 0x000fe200038e0100 */
[----:B------:R-:W3:Y:S01]  /*186e0*/  LDC.64 R2, c[0x0][0xc60] ;  /* 0x00031800ff027b82 */ /* 0x000ee20000000a00 */
[----:B-1----:R-:W2:Y:S02]  /*186f0*/  FLO.U32 R0, UR4 ;  /* 0x0000000400007d00 */ /* 0x002ea400080e0000 */
[----:B--2---:R-:W-:-:S06]  /*18700*/  ISETP.EQ.U32.AND P0, PT, R0, R5, PT ;  /* 0x000000050000720c */ /* 0x004fcc0003f02070 */
[----:B------:R-:W3:Y:S07]  /*18710*/  POPC R5, UR4 ;  /* 0x0000000400057d09 */ /* 0x000eee0008000000 */
[----:B---3--:R-:W2:Y:S01]  /*18720*/  @P0 ATOMG.E.ADD.STRONG.GPU PT, R3, desc[UR42][R2.64], R5 ;  /* 0x00000005020309a8 */ /* 0x008ea200081ee1ea */
[----:B------:R-:W1:Y:S02]  /*18730*/  S2R R4, SR_LTMASK ;  /* 0x0000000000047919 */ /* 0x000e640000003900 */
[----:B-1----:R-:W-:-:S04]  /*18740*/  LOP3.LUT R4, R4, UR4, RZ, 0xc0, !PT ;  /* 0x0000000404047c12 */ /* 0x002fc8000f8ec0ff */
[----:B0-----:R-:W0:Y:S01]  /*18750*/  POPC R7, R4 ;  /* 0x0000000400077309 */ /* 0x001e220000000000 */
[----:B--2---:R-:W0:Y:S02]  /*18760*/  SHFL.IDX PT, R0, R3, R0, 0x1f ;  /* 0x00001f0003007589 */ /* 0x004e2400000e0000 */
[----:B0-----:R-:W-:-:S07]  /*18770*/  IADD3 R16, R0, UR37, R7 ;  /* 0x0000002500107c10 */ /* 0x001fce000fffe007 */
.L_x_10632:
[----:B------:R-:W-:Y:S05]  /*18780*/  BSYNC B0 ;  /* 0x0000000000007941 */ /* 0x000fea0003800000 */
.L_x_10631:
[----:B-1----:R-:W-:-:S04]  /*18790*/  MOV R0, UR38 ;  /* 0x0000002600007c02 */ /* 0x002fc80008000f00 */
[----:B------:R-:W-:-:S13]  /*187a0*/  ISETP.NE.AND P0, PT, R0, 0x3, PT ;  /* 0x000000030000780c */ /* 0x000fda0003f05270 */
[----:B------:R-:W-:Y:S05]  /*187b0*/  @!P0 BRA `(.L_x_10633) ;  /* 0x0000000000048947 */ /* 0x000fea0003800000 */
[----:B------:R-:W-:Y:S01]  /*187c0*/  BPT.TRAP 0x1 ;  /* 0x000000040000795c */ /* 0x000fe20000300000 */
.L_x_10633:
[----:B------:R-:W2:Y:S04]  /*187d0*/  LDL R3, [R1] ;  /* 0x0000000001037983 */ /* 0x000ea80000100800 */
[----:B------:R-:W3:Y:S01]  /*187e0*/  LDL.LU R2, [R1+0x1c] ;  /* 0x00001c0001027983 */ /* 0x000ee20000300800 */
[----:B------:R-:W-:Y:S01]  /*187f0*/  IMAD R0, R26, 0x8, R22 ;  /* 0x000000081a007824 */ /* 0x000fe200078e0216 */
[----:B------:R-:W-:Y:S01]  /*18800*/  BSSY B0, `(.L_x_10634) ;  /* 0x0000005000007945 */ /* 0x000fe20003800000 */
[----:B--2---:R-:W-:-:S04]  /*18810*/  SHF.L.U32 R3, R3, 0x1f, RZ ;  /* 0x0000001f03037819 */ /* 0x004fc800000006ff */
[----:B------:R-:W1:Y:S01]  /*18820*/  SYNCS.PHASECHK.TRANS64.TRYWAIT P0, [R0+URZ+0x2d860], R3 ;  /* 0x02d86003000075a7 */ /* 0x000e62000800017f */
[----:B---3--:R-:W-:Y:S01]  /*18830*/  IMAD R6, R27, -0x80, R2 ;  /* 0xffffff801b067824 */ /* 0x008fe200078e0202 */
[----:B-1----:R-:W-:Y:S06]  /*18840*/  @!P0 BRA `(.L_x_10635) ;  /* 0x0000003c00908947 */ /* 0x002fec0003800000 */
.L_x_10764:
[----:B------:R-:W-:Y:S05]  /*18850*/  BSYNC B0 ;  /* 0x0000000000007941 */ /* 0x000fea0003800000 */
.L_x_10634:
[----:B------:R-:W2:Y:S02]  /*18860*/  S2R R2, SR_TID.X ;  /* 0x0000000000027919 */ /* 0x000ea40000002100 */
[----:B--2---:R-:W-:-:S04]  /*18870*/  LOP3.LUT R2, R2, 0x7f, RZ, 0xc0, !PT ;  /* 0x0000007f02027812 */ /* 0x004fc800078ec0ff */
[----:B------:R-:W-:Y:S02]  /*18880*/  SHF.R.U32.HI R4, RZ, 0x2, R2 ;  /* 0x00000002ff047819 */ /* 0x000fe40000011602 */
[----:B------:R-:W2:Y:S01]  /*18890*/  LDL R2, [R1+0x14] ;  /* 0x0000140001027983 */ /* 0x000ea20000100800 */
[----:B------:R-:W-:Y:S02]  /*188a0*/  UMOV UR4, 0xffffffff ;  /* 0xffffffff00047882 */ /* 0x000fe40000000000 */
[----:B------:R-:W-:Y:S02]  /*188b0*/  IMAD.IADD R6, R6, 0x1, -R4 ;  /* 0x0000000106067824 */ /* 0x000fe400078e0a04 */
[----:B--2---:R-:W-:Y:S01]  /*188c0*/  IMAD R4, R26, 0x3000, R2 ;  /* 0x000030001a047824 */ /* 0x004fe200078e0202 */
        /* <DEDUP_REMOVED lines=8> */
[C---:B------:R-:W-:Y:S02]  /*18950*/  ISETP.GE.AND P2, PT, R7.reuse, UR4, PT ;  /* 0x0000000407007c0c */ /* 0x040fe4000bf46270 */
[C---:B------:R-:W-:Y:S02]  /*18960*/  SHF.L.U32 R5, R7.reuse, 0x1, RZ ;  /* 0x0000000107057819 */ /* 0x040fe400000006ff */
[----:B------:R-:W-:Y:S02]  /*18970*/  ISETP.LT.OR P4, PT, R6, 0x1, P2 ;  /* 0x000000010600780c */ /* 0x000fe40001781670 */
[----:B--2---:R-:W-:Y:S02]  /*18980*/  IADD3 R2, P0, R14, R5, RZ ;  /* 0x000000050e027210 */ /* 0x004fe40007f1e0ff */
[C---:B------:R-:W-:Y:S01]  /*18990*/  LOP3.LUT R8, R7.reuse, 0x20, RZ, 0xfc, !PT ;  /* 0x0000002007087812 */ /* 0x040fe200078efcff */
[----:B------:R-:W0:Y:S01]  /*189a0*/  SHFL.IDX PT, R14, R24, 0x1, 0x1c1f ;  /* 0x003c1f00180e7f89 */ /* 0x000e2200000e0000 */
[----:B------:R-:W-:Y:S01]  /*189b0*/  LOP3.LUT R7, R7, 0x40, RZ, 0xfc, !PT ;  /* 0x0000004007077812 */ /* 0x000fe200078efcff */
[----:B-1----:R-:W-:Y:S01]  /*189c0*/  IMAD.X R3, RZ, RZ, R3, P0 ;  /* 0x000000ffff037224 */ /* 0x002fe200000e0603 */
[----:B------:R-:W-:-:S02]  /*189d0*/  ISETP.GE.AND P1, PT, R8, UR4, PT ;  /* 0x0000000408007c0c */ /* 0x000fc4000bf26270 */
[----:B------:R-:W-:Y:S02]  /*189e0*/  ISETP.GE.AND P0, PT, R7, UR4, PT ;  /* 0x0000000407007c0c */ /* 0x000fe4000bf06270 */
[C---:B------:R-:W-:Y:S01]  /*189f0*/  ISETP.LT.OR P3, PT, R6.reuse, 0x1, P1 ;  /* 0x000000010600780c */ /* 0x040fe20000f61670 */
[----:B------:R-:W-:Y:S01]  /*18a00*/  LDGSTS.E.BYPASS.LTC128B.128 [R4+0x400], desc[UR42][R2.64], !P4 ;  /* 0x0040000002047fae */ /* 0x000fe2000e101d6a */
[----:B------:R-:W-:-:S11]  /*18a10*/  ISETP.LT.OR P4, PT, R6, 0x1, P0 ;  /* 0x000000010600780c */ /* 0x000fd60000781670 */
[----:B------:R-:W-:Y:S04]  /*18a20*/  LDGSTS.E.BYPASS.LTC128B.128 [R4+0x2400], desc[UR42][R2.64+0x40], !P3 ;  /* 0x0240004002047fae */ /* 0x000fe8000d901d6a */
[----:B------:R1:W-:Y:S01]  /*18a30*/  LDGSTS.E.BYPASS.LTC128B.128 [R4+0x4400], desc[UR42][R2.64+0x80], !P4 ;  /* 0x0440008002047fae */ /* 0x0003e2000e101d6a */
[----:B------:R-:W-:-:S03]  /*18a40*/  ISETP.LT.OR P4, PT, R6, 0x21, P2 ;  /* 0x000000210600780c */ /* 0x000fc60001781670 */
[----:B-1----:R-:W1:Y:S01]  /*18a50*/  SHFL.IDX PT, R3, R25, 0x1, 0x1c1f ;  /* 0x003c1f0019037f89 */ /* 0x002e6200000e0000 */
[----:B0-----:R-:W-:-:S03]  /*18a60*/  IADD3 R2, P3, R14, R5, RZ ;  /* 0x000000050e027210 */ /* 0x001fc60007f7e0ff */
[----:B------:R-:W0:Y:S02]  /*18a70*/  SHFL.IDX PT, R14, R24, 0x2, 0x1c1f ;  /* 0x005c1f00180e7f89 */ /* 0x000e2400000e0000 */
[----:B-1----:R-:W-:Y:S01]  /*18a80*/  IMAD.X R3, RZ, RZ, R3, P3 ;  /* 0x000000ffff037224 */ /* 0x002fe200018e0603 */
[----:B------:R-:W-:-:S04]  /*18a90*/  ISETP.LT.OR P3, PT, R6, 0x21, P1 ;  /* 0x000000210600780c */ /* 0x000fc80000f61670 */
[----:B------:R-:W-:Y:S01]  /*18aa0*/  LDGSTS.E.BYPASS.LTC128B.128 [R4+0xc00], desc[UR42][R2.64], !P4 ;  /* 0x00c0000002047fae */ /* 0x000fe2000e101d6a */
[----:B------:R-:W-:-:S08]  /*18ab0*/  ISETP.LT.OR P4, PT, R6, 0x21, P0 ;  /* 0x000000210600780c */ /* 0x000fd00000781670 */
[----:B------:R-:W-:Y:S05]  /*18ac0*/  LDGSTS.E.BYPASS.LTC128B.128 [R4+0x2c00], desc[UR42][R2.64+0x40], !P3 ;  /* 0x02c0004002047fae */ /* 0x000fea000d901d6a */
[----:B------:R1:W-:Y:S01]  /*18ad0*/  LDGSTS.E.BYPASS.LTC128B.128 [R4+0x4c00], desc[UR42][R2.64+0x80], !P4 ;  /* 0x04c0008002047fae */ /* 0x0003e2000e101d6a */
[----:B------:R-:W-:-:S03]  /*18ae0*/  ISETP.LT.OR P4, PT, R6, 0x41, P2 ;  /* 0x000000410600780c */ /* 0x000fc60001781670 */
[----:B-1----:R-:W1:Y:S01]  /*18af0*/  SHFL.IDX PT, R3, R25, 0x2, 0x1c1f ;  /* 0x005c1f0019037f89 */ /* 0x002e6200000e0000 */
[----:B0-----:R-:W-:-:S03]  /*18b00*/  IADD3 R2, P3, R14, R5, RZ ;  /* 0x000000050e027210 */ /* 0x001fc60007f7e0ff */
[----:B------:R-:W0:Y:S04]  /*18b10*/  SHFL.IDX PT, R25, R25, 0x3, 0x1c1f ;  /* 0x007c1f0019197f89 */ /* 0x000e2800000e0000 */
[----:B------:R2:W3:Y:S01]  /*18b20*/  SHFL.IDX PT, R14, R24, 0x3, 0x1c1f ;  /* 0x007c1f00180e7f89 */ /* 0x0004e200000e0000 */
[----:B-1----:R-:W-:Y:S02]  /*18b30*/  IADD3.X R3, RZ, R3, RZ, P3, !PT ;  /* 0x00000003ff037210 */ /* 0x002fe40001ffe4ff */
[----:B------:R-:W-:-:S03]  /*18b40*/  ISETP.LT.OR P3, PT, R6, 0x41, P1 ;  /* 0x000000410600780c */ /* 0x000fc60000f61670 */
[----:B------:R2:W-:Y:S01]  /*18b50*/  LDGSTS.E.BYPASS.LTC128B.128 [R4+0x1400], desc[UR42][R2.64], !P4 ;  /* 0x0140000002047fae */ /* 0x0005e2000e101d6a */
[----:B------:R-:W-:-:S09]  /*18b60*/  ISETP.LT.OR P4, PT, R6, 0x41, P0 ;  /* 0x000000410600780c */ /* 0x000fd20000781670 */
[----:B------:R2:W-:Y:S04]  /*18b70*/  LDGSTS.E.BYPASS.LTC128B.128 [R4+0x3400], desc[UR42][R2.64+0x40], !P3 ;  /* 0x0340004002047fae */ /* 0x0005e8000d901d6a */
[----:B0--3--:R2:W-:Y:S02]  /*18b80*/  LDGSTS.E.BYPASS.LTC128B.128 [R4+0x5400], desc[UR42][R2.64+0x80], !P4 ;  /* 0x0540008002047fae */ /* 0x0095e4000e101d6a */
.L_x_10774:
        /* <DEDUP_REMOVED lines=13> */
.L_x_10637:
        /* <DEDUP_REMOVED lines=11> */
.L_x_10638:
[----:B------:R-:W2:Y:S01]  /*18d10*/  LDL.LU R2, [R1] ;  /* 0x0000000001027983 */ /* 0x000ea20000300800 */
[----:B------:R-:W-:Y:S01]  /*18d20*/  VIADD R26, R26, 0x1 ;  /* 0x000000011a1a7836 */ /* 0x000fe20000000000 */
[----:B------:R0:W-:Y:S04]  /*18d30*/  SYNCS.ARRIVE.TRANS64.A1T0 RZ, [R0+URZ+0x2d850], RZ ;  /* 0x02d850ff00ff79a7 */ /* 0x0001e8000810003f */
[----:B------:R-:W-:-:S04]  /*18d40*/  ISETP.NE.AND P0, PT, R26, 0x2, PT ;  /* 0x000000021a00780c */ /* 0x000fc80003f05270 */
[----:B0-----:R-:W-:Y:S02]  /*18d50*/  SEL R0, RZ, 0x1, P0 ;  /* 0x00000001ff007807 */ /* 0x001fe40000000000 */
[----:B------:R-:W-:Y:S02]  /*18d60*/  SEL R26, R26, RZ, P0 ;  /* 0x000000ff1a1a7207 */ /* 0x000fe40000000000 */
[----:B--2---:R-:W-:-:S05]  /*18d70*/  LOP3.LUT R2, R2, R0, RZ, 0x3c, !PT ;  /* 0x0000000002027212 */ /* 0x004fca00078e3cff */
[----:B------:R0:W-:Y:S02]  /*18d80*/  STL [R1], R2 ;  /* 0x0000000201007387 */ /* 0x0001e40000100800 */
.L_x_10597:
[----:B------:R-:W-:Y:S05]  /*18d90*/  BSYNC B7 ;  /* 0x0000000000077941 */ /* 0x000fea0003800000 */
.L_x_10595:
[----:B------:R-:W-:-:S13]  /*18da0*/  LOP3.LUT P0, RZ, R23, 0x10, RZ, 0xc0, !PT ;  /* 0x0000001017ff7812 */ /* 0x000fda000780c0ff */
[----:B------:R-:W-:Y:S05]  /*18db0*/  @!P0 BRA `(.L_x_10639) ;  /* 0x0000000000248947 */ /* 0x000fea0003800000 */
[----:B------:R-:W-:Y:S05]  /*18dc0*/  WARPSYNC.ALL ;  /* 0x0000000000007948 */ /* 0x000fea0003800000 */
[----:B------:R-:W2:Y:S08]  /*18dd0*/  S2UR UR5, SR_CgaCtaId ;  /* 0x00000000000579c3 */ /* 0x000eb00000008800 */
[----:B------:R-:W-:Y:S06]  /*18de0*/  BAR.SYNC.DEFER_BLOCKING 0x5, 0x200 ;  /* 0x0148000000007b1d */ /* 0x000fec0000010000 */
[----:B------:R-:W-:-:S02]  /*18df0*/  UMOV UR4, 0x400 ;  /* 0x0000040000047882 */ /* 0x000fc40000000000 */
[----:B--2---:R-:W-:-:S06]  /*18e00*/  ULEA UR4, UR5, UR4, 0x18 ;  /* 0x0000000405047291 */ /* 0x004fcc000f8ec03f */
[----:B------:R-:W-:-:S05]  /*18e10*/  MOV R22, UR4 ;  /* 0x0000000400167c02 */ /* 0x000fca0008000f00 */
[----:B-----5:R2:W3:Y:S01]  /*18e20*/  LDS.128 R16, [R22+0x2d8d0] ;  /* 0x02d8d00016107984 */ /* 0x0204e20000000c00 */
[----:B------:R-:W-:Y:S06]  /*18e30*/  BAR.ARV 0x4, 0x200 ;  /* 0x0108000000007b1d */ /* 0x000fec0000002000 */
[----:B------:R-:W-:Y:S05]  /*18e40*/  BRA `(.L_x_10640) ;  /* 0x0000000800407947 */ /* 0x000fea0003800000 */
.L_x_10639:
[----:B------:R-:W2:Y:S01]  /*18e50*/  S2R R0, SR_TID.X ;  /* 0x0000000000007919 */ /* 0x000ea20000002100 */
[----:B------:R-:W-:Y:S01]  /*18e60*/  UMOV UR4, 0xffffffff ;  /* 0xffffffff00047882 */ /* 0x000fe20000000000 */
[----:B--2---:R-:W-:-:S04]  /*18e70*/  LOP3.LUT R8, R0, 0x1f, RZ, 0xc0, !PT ;  /* 0x0000001f00087812 */ /* 0x004fc800078ec0ff */
[----:B------:R-:W-:Y:S01]  /*18e80*/  ISETP.NE.AND P0, PT, R8, 0x1f, PT ;  /* 0x0000001f0800780c */ /* 0x000fe20003f05270 */
[----:B------:R-:W-:-:S12]  /*18e90*/  BRA.DIV UR4, `(.L_x_10641) ;  /* 0x0000003e04807947 */ /* 0x000fd8000b800000 */
[----:B0-----:R-:W-:Y:S01]  /*18ea0*/  IMAD.IADD R5, R19, 0x1, R8 ;  /* 0x0000000113057824 */ /* 0x001fe200078e0208 */
[----:B------:R-:W-:-:S04]  /*18eb0*/  ULDC UR4, c[0x0][0xc3c] ;  /* 0x00030f0000047ab9 */ /* 0x000fc80000000800 */
        /* <DEDUP_REMOVED lines=19> */
[----:B------:R-:W1:Y:S02]  /*18ff0*/  SHFL.UP PT, R14, R6, 0x4, RZ ;  /* 0x04800000060e7989 */ /* 0x000e6400000e00ff */
[----:B-1----:R-:W-:-:S05]  /*19000*/  SEL R7, R14, RZ, P3 ;  /* 0x000000ff0e077207 */ /* 0x002fca0001800000 */
        /* <DEDUP_REMOVED lines=8> */
.L_x_10784:
[----:B------:R-:W-:Y:S02]  /*19090*/  ULDC UR4, c[0x0][0xc38] ;  /* 0x00030e0000047ab9 */ /* 0x000fe40000000800 */
[----:B------:R-:W-:-:S04]  /*190a0*/  IMAD.U32 R16, RZ, RZ, UR4 ;  /* 0x00000004ff107e24 */ /* 0x000fc8000f8e00ff */
[----:B-1----:R-:W-:-:S04]  /*190b0*/  IMAD R5, R14, R16, RZ ;  /* 0x000000100e057224 */ /* 0x002fc800078e02ff */
[----:B------:R-:W-:-:S05]  /*190c0*/  IMAD.IADD R4, R4, 0x1, R5 ;  /* 0x0000000104047824 */ /* 0x000fca00078e0205 */
[----:B------:R-:W-:-:S13]  /*190d0*/  ISETP.GT.AND P6, PT, R4, R0, PT ;  /* 0x000000000400720c */ /* 0x000fda0003fc4270 */
[----:B------:R-:W-:Y:S05]  /*190e0*/  @P6 BRA `(.L_x_10642) ;  /* 0x00000000009c6947 */ /* 0x000fea0003800000 */
.L_x_10647:
[----:B------:R-:W1:Y:S01]  /*190f0*/  LDC R6, c[0x0][0xc3c] ;  /* 0x00030f00ff067b82 */ /* 0x000e620000000800 */
[----:B------:R-:W-:-:S05]  /*19100*/  VIADD R19, R19, 0x1f ;  /* 0x0000001f13137836 */ /* 0x000fca0000000000 */
[----:B-1----:R-:W-:-:S13]  /*19110*/  ISETP.GE.AND P6, PT, R19, R6, PT ;  /* 0x000000061300720c */ /* 0x002fda0003fc6270 */
[----:B------:R-:W-:Y:S05]  /*19120*/  @P6 BRA `(.L_x_10643) ;  /* 0x0000000400446947 */ /* 0x000fea0003800000 */
[----:B------:R-:W1:Y:S01]  /*19130*/  S2R R2, SR_TID.X ;  /* 0x0000000000027919 */ /* 0x000e620000002100 */
[----:B------:R-:W-:Y:S01]  /*19140*/  BSSY B0, `(.L_x_10644) ;  /* 0x0000009000007945 */ /* 0x000fe20003800000 */
[----:B-1----:R-:W-:-:S04]  /*19150*/  LOP3.LUT R2, R2, 0x1f, RZ, 0xc0, !PT ;  /* 0x0000001f02027812 */ /* 0x002fc800078ec0ff */
[----:B------:R-:W-:Y:S01]  /*19160*/  IADD3 R5, R19, R2, RZ ;  /* 0x0000000213057210 */ /* 0x000fe20007ffe0ff */
[----:B------:R-:W-:-:S03]  /*19170*/  IMAD.MOV.U32 R2, RZ, RZ, RZ ;  /* 0x000000ffff027224 */ /* 0x000fc600078e00ff */
[----:B------:R-:W-:-:S13]  /*19180*/  ISETP.GE.OR P6, PT, R5, R6, !P0 ;  /* 0x000000060500720c */ /* 0x000fda00047c6670 */
[----:B------:R-:W-:Y:S05]  /*19190*/  @P6 BRA `(.L_x_10645) ;  /* 0x00000000000c6947 */ /* 0x000fea0003800000 */
[----:B0-----:R-:W0:Y:S02]  /*191a0*/  LDC.64 R2, c[0x0][0xc80] ;  /* 0x00032000ff027b82 */ /* 0x001e240000000a00 */
[----:B0-----:R-:W-:-:S06]  /*191b0*/  IMAD.WIDE R2, R5, 0x4, R2 ;  /* 0x0000000405027825 */ /* 0x001fcc00078e0202 */
[----:B------:R1:W5:Y:S02]  /*191c0*/  LDG.E R2, desc[UR42][R2.64] ;  /* 0x0000002a02027981 */ /* 0x000364000c1e1900 */
.L_x_10645:
[----:B------:R-:W-:Y:S05]  /*191d0*/  BSYNC B0 ;  /* 0x0000000000007941 */ /* 0x000fea0003800000 */
.L_x_10644:
        /* <DEDUP_REMOVED lines=18> */
.L_x_10792:
[----:B------:R-:W-:Y:S02]  /*19300*/  ULDC UR4, c[0x0][0xc38] ;  /* 0x00030e0000047ab9 */ /* 0x000fe40000000800 */
[----:B------:R-:W-:-:S04]  /*19310*/  IMAD.U32 R16, RZ, RZ, UR4 ;  /* 0x00000004ff107e24 */ /* 0x000fc8000f8e00ff */
[----:B-1----:R-:W-:-:S05]  /*19320*/  IMAD R5, R14, R16, RZ ;  /* 0x000000100e057224 */ /* 0x002fca00078e02ff */
[----:B------:R-:W-:-:S04]  /*19330*/  IADD3 R4, R5, R4, RZ ;  /* 0x0000000405047210 */ /* 0x000fc80007ffe0ff */
[----:B------:R-:W-:-:S13]  /*19340*/  ISETP.GT.AND P6, PT, R4, R0, PT ;  /* 0x000000000400720c */ /* 0x000fda0003fc4270 */
[----:B------:R-:W-:Y:S05]  /*19350*/  @!P6 BRA `(.L_x_10647) ;  /* 0xfffffffc0064e947 */ /* 0x000fea000383ffff */
.L_x_10642:
[----:B------:R-:W-:Y:S01]  /*19360*/  IMAD.IADD R5, R4, 0x1, -R5 ;  /* 0x0000000104057824 */ /* 0x000fe200078e0a05 */
[----:B------:R-:W-:-:S03]  /*19370*/  UMOV UR4, 0xffffffff ;  /* 0xffffffff00047882 */ /* 0x000fc60000000000 */
[----:B------:R-:W-:-:S05]  /*19380*/  IMAD R7, R3, R16, R5 ;  /* 0x0000001003077224 */ /* 0x000fca00078e0205 */
[----:B------:R-:W-:Y:S01]  /*19390*/  ISETP.GT.AND P6, PT, R7, R0, PT ;  /* 0x000000000700720c */ /* 0x000fe20003fc4270 */
[----:B------:R-:W-:-:S12]  /*193a0*/  BRA.DIV UR4, `(.L_x_10648) ;  /* 0x00000042041c7947 */ /* 0x000fd8000b800000 */
[----:B------:R-:W-:-:S04]  /*193b0*/  VOTE.ANY R6, PT, !P6 ;  /* 0x0000000000067806 */ /* 0x000fc800070e0100 */
[----:B------:R-:W1:Y:S02]  /*193c0*/  POPC R4, R6 ;  /* 0x0000000600047309 */ /* 0x000e640000000000 */
[----:B-1---5:R1:W2:Y:S02]  /*193d0*/  SHFL.IDX PT, R17, R2, R4, 0x1f ;  /* 0x00001f0402117589 */ /* 0x0222a400000e0000 */
.L_x_10796:
[----:B------:R-:W-:Y:S01]  /*193e0*/  ISETP.NE.AND P0, PT, R6, RZ, PT ;  /* 0x000000ff0600720c */ /* 0x000fe20003f05270 */
[----:B------:R-:W-:-:S12]  /*193f0*/  IMAD.MOV.U32 R14, RZ, RZ, RZ ;  /* 0x000000ffff0e7224 */ /* 0x000fd800078e00ff */
[----:B------:R-:W-:Y:S05]  /*19400*/  @!P0 BRA `(.L_x_10649) ;  /* 0x0000000000108947 */ /* 0x000fea0003800000 */
[----:B------:R-:W-:Y:S01]  /*19410*/  UMOV UR4, 0xffffffff ;  /* 0xffffffff00047882 */ /* 0x000fe20000000000 */
[----:B------:R-:W-:Y:S02]  /*19420*/  VIADD R12, R4, 0xffffffff ;  /* 0xffffffff040c7836 */ /* 0x000fe40000000000 */
[----:B------:R-:W-:Y:S05]  /*19430*/  BRA.DIV UR4, `(.L_x_10650) ;  /* 0x0000004204407947 */ /* 0x000fea000b800000 */
[----:B------:R3:W4:Y:S02]  /*19440*/  SHFL.IDX PT, R14, R3, R12, 0x1f ;  /* 0x00001f0c030e7589 */ /* 0x00072400000e0000 */
.L_x_10649:
[----:B--2---:R-:W-:Y:S01]  /*19450*/  IABS R6, R17 ;  /* 0x0000001100067213 */ /* 0x004fe20000000000 */
[----:B----4-:R-:W-:Y:S02]  /*19460*/  IMAD R16, R14, R16, R5 ;  /* 0x000000100e107224 */ /* 0x010fe400078e0205 */
[----:B-1----:R-:W-:Y:S01]  /*19470*/  IMAD.MOV.U32 R2, RZ, RZ, RZ ;  /* 0x000000ffff027224 */ /* 0x002fe200078e00ff */
[----:B------:R-:W1:Y:S01]  /*19480*/  I2F.RP R7, R6 ;  /* 0x0000000600077306 */ /* 0x000e620000209400 */
[----:B------:R-:W-:Y:S02]  /*19490*/  IMAD.IADD R0, R0, 0x1, -R16 ;  /* 0x0000000100007824 */ /* 0x000fe400078e0a10 */
[----:B------:R-:W-:-:S05]  /*194a0*/  IMAD.IADD R19, R4, 0x1, R19 ;  /* 0x0000000104137824 */ /* 0x000fca00078e0213 */
[----:B-1----:R-:W0:Y:S02]  /*194b0*/  MUFU.RCP R7, R7 ;  /* 0x0000000700077308 */ /* 0x002e240000001000 */
[----:B0--3--:R-:W-:-:S06]  /*194c0*/  IADD3 R3, R7, 0xffffffe, RZ ;  /* 0x0ffffffe07037810 */ /* 0x009fcc0007ffe0ff */
[----:B------:R-:W0:Y:S02]  /*194d0*/  F2I.FTZ.U32.TRUNC.NTZ R3, R3 ;  /* 0x0000000300037305 */ /* 0x000e24000021f000 */
[----:B0-----:R-:W-:-:S04]  /*194e0*/  IMAD.MOV R5, RZ, RZ, -R3 ;  /* 0x000000ffff057224 */ /* 0x001fc800078e0a03 */
[----:B------:R-:W-:-:S04]  /*194f0*/  IMAD R5, R5, R6, RZ ;  /* 0x0000000605057224 */ /* 0x000fc800078e02ff */
[----:B------:R-:W-:Y:S01]  /*19500*/  IMAD.HI.U32 R2, R3, R5, R2 ;  /* 0x0000000503027227 */ /* 0x000fe200078e0002 */
[----:B------:R-:W-:Y:S02]  /*19510*/  IABS R5, R17 ;  /* 0x0000001100057213 */ /* 0x000fe40000000000 */
[----:B------:R-:W-:Y:S02]  /*19520*/  IABS R3, R0 ;  /* 0x0000000000037213 */ /* 0x000fe40000000000 */
[----:B------:R-:W-:-:S03]  /*19530*/  IADD3 R5, RZ, -R5, RZ ;  /* 0x80000005ff057210 */ /* 0x000fc60007ffe0ff */
        /* <DEDUP_REMOVED lines=16> */
.L_x_10643:
[----:B------:R-:W-:Y:S01]  /*19640*/  UMOV UR4, URZ ;  /* 0x0000003f00047c82 */ /* 0x000fe20008000000 */
[----:B------:R-:W-:Y:S01]  /*19650*/  UMOV UR5, URZ ;  /* 0x0000003f00057c82 */ /* 0x000fe20008000000 */
[----:B------:R-:W-:Y:S01]  /*19660*/  ULDC UR6, c[0x0][0xc3c] ;  /* 0x00030f0000067ab9 */ /* 0x000fe20000000800 */
[----:B------:R-:W-:Y:S01]  /*19670*/  MOV R16, R0 ;  /* 0x0000000000107202 */ /* 0x000fe20000000f00 */
[----:B-----5:R-:W-:Y:S02]  /*19680*/  IMAD.U32 R17, RZ, RZ, UR4 ;  /* 0x00000004ff117e24 */ /* 0x020fe4000f8e00ff */
[----:B------:R-:W-:Y:S02]  /*19690*/  IMAD.U32 R18, RZ, RZ, UR5 ;  /* 0x00000005ff127e24 */ /* 0x000fe4000f8e00ff */
[----:B------:R-:W-:-:S07]  /*196a0*/  IMAD.U32 R19, RZ, RZ, UR6 ;  /* 0x00000006ff137e24 */ /* 0x000fce000f8e00ff */
.L_x_10651:
        /* <DEDUP_REMOVED lines=10> */
.L_x_10640:
[----:B------:R-:W-:Y:S02]  /*19750*/  ULDC UR4, c[0x0][0xc3c] ;  /* 0x00030f0000047ab9 */ /* 0x000fe40000000800 */
[----:B---3--:R-:W-:-:S13]  /*19760*/  ISETP.GE.AND P0, PT, R19, UR4, PT ;  /* 0x0000000413007c0c */ /* 0x008fda000bf06270 */
[----:B------:R-:W-:Y:S05]  /*19770*/  @!P0 BRA `(.L_x_10652) ;  /* 0xffffffa400808947 */ /* 0x000fea000383ffff */
[----:B------:R-:W-:Y:S05]  /*19780*/  BSYNC B8 ;  /* 0x0000000000087941 */ /* 0x000fea0003800000 */
.L_x_10551:
[----:B0-----:R-:W3:Y:S01]  /*19790*/  LDL.LU R0, [R1+0x40] ;  /* 0x0000400001007983 */ /* 0x001ee20000300800 */
[----:B------:R-:W-:Y:S01]  /*197a0*/  BSSY B0, `(.L_x_10653) ;  /* 0x000000b000007945 */ /* 0x000fe20003800000 */
[----:B------:R-:W0:Y:S01]  /*197b0*/  S2R R5, SR_CgaCtaId ;  /* 0x0000000000057919 */ /* 0x000e220000008800 */
[----:B---3--:R-:W-:-:S04]  /*197c0*/  IADD3 R0, R0, 0x1, RZ ;  /* 0x0000000100007810 */ /* 0x008fc80007ffe0ff */
        /* <DEDUP_REMOVED lines=8> */
.L_x_10799:
[----:B------:R-:W-:Y:S05]  /*19850*/  BSYNC B0 ;  /* 0x0000000000007941 */ /* 0x000fea0003800000 */
.L_x_10653:
[----:B------:R-:W-:-:S03]  /*19860*/  UMOV UR4, 0xffffffff ;  /* 0xffffffff00047882 */ /* 0x000fc60000000000 */
[----:B------:R-:W-:Y:S05]  /*19870*/  BRA.DIV UR4, `(.L_x_10655) ;  /* 0x0000003e04687947 */ /* 0x000fea000b800000 */
[----:B0-----:R-:W0:Y:S02]  /*19880*/  S2R R0, SR_TID.X ;  /* 0x0000000000007919 */ /* 0x001e240000002100 */
[----:B0-----:R-:W-:-:S04]  /*19890*/  SHF.R.U32.HI R0, RZ, 0x5, R0 ;  /* 0x00000005ff007819 */ /* 0x001fc80000011600 */
[----:B------:R-:W-:-:S05]  /*198a0*/  LOP3.LUT R0, R0, 0x3, RZ, 0xc0, !PT ;  /* 0x0000000300007812 */ /* 0x000fca00078ec0ff */
[----:B------:R0:W3:Y:S02]  /*198b0*/  SHFL.IDX PT, R14, R0, RZ, 0x1f ;  /* 0x00001fff000e7589 */ /* 0x0000e400000e0000 */
.L_x_10802:
[----:B---3--:R-:W-:-:S13]  /*198c0*/  ISETP.NE.AND P0, PT, R14, RZ, PT ;  /* 0x000000ff0e00720c */ /* 0x008fda0003f05270 */
[----:B------:R-:W-:Y:S05]  /*198d0*/  @P0 BRA `(.L_x_10399) ;  /* 0x0000000000900947 */ /* 0x000fea0003800000 */
[----:B------:R-:W-:-:S03]  /*198e0*/  UMOV UR4, 0xffffffff ;  /* 0xffffffff00047882 */ /* 0x000fc60000000000 */
[----:B------:R-:W-:Y:S05]  /*198f0*/  BRA.DIV UR4, `(.L_x_10656) ;  /* 0x0000003e047c7947 */ /* 0x000fea000b800000 */
[----:B------:R-:W-:-:S13]  /*19900*/  ELECT P6, URZ, PT ;  /* 0x00000000003f782f */ /* 0x000fda00038c0000 */
.L_x_10805:
[----:B------:R-:W-:Y:S05]  /*19910*/  @!P6 BRA `(.L_x_10399) ;  /* 0x000000000080e947 */ /* 0x000fea0003800000 */
[----:B------:R-:W-:-:S06]  /*19920*/  ULOP3.LUT UR4, UR36, 0x2, URZ, 0xfc, !UPT ;  /* 0x0000000224047892 */ /* 0x000fcc000f8efc3f */
[----:B0-----:R-:W-:-:S05]  /*19930*/  IMAD.U32 R0, RZ, RZ, UR4 ;  /* 0x00000004ff007e24 */ /* 0x001fca000f8e00ff */
[----:B------:R-:W-:-:S13]  /*19940*/  ISETP.NE.AND P0, PT, R0, 0x3, PT ;  /* 0x000000030000780c */ /* 0x000fda0003f05270 */
[----:B------:R-:W-:Y:S05]  /*19950*/  @!P0 BRA `(.L_x_10657) ;  /* 0x0000000000048947 */ /* 0x000fea0003800000 */
[----:B------:R-:W-:Y:S01]  /*19960*/  BPT.TRAP 0x1 ;  /* 0x000000040000795c */ /* 0x000fe20000300000 */
.L_x_10657:
[----:B------:R-:W3:Y:S01]  /*19970*/  LDL R0, [R1] ;  /* 0x0000000001007983 */ /* 0x000ee20000100800 */
[C---:B------:R-:W-:Y:S01]  /*19980*/  IMAD R3, R26.reuse, 0x8, R5 ;  /* 0x000000081a037824 */ /* 0x040fe200078e0205 */
[----:B------:R-:W-:-:S04]  /*19990*/  IADD3 R26, R26, 0x1, RZ ;  /* 0x000000011a1a7810 */ /* 0x000fc80007ffe0ff */
[----:B------:R-:W-:Y:S02]  /*199a0*/  ISETP.NE.AND P2, PT, R26, 0x2, PT ;  /* 0x000000021a00780c */ /* 0x000fe40003f45270 */
[----:B---3--:R-:W-:Y:S02]  /*199b0*/  SHF.L.U32 R2, R0, 0x1f, RZ ;  /* 0x0000001f00027819 */ /* 0x008fe400000006ff */
[----:B------:R-:W-:Y:S02]  /*199c0*/  SEL R0, RZ, 0x1, P2 ;  /* 0x00000001ff007807 */ /* 0x000fe40001000000 */
[----:B------:R-:W0:Y:S02]  /*199d0*/  SYNCS.PHASECHK.TRANS64.TRYWAIT P1, [R3+URZ+0x2d840], R2 ;  /* 0x02d84002030075a7 */ /* 0x000e24000802017f */
[----:B0-----:R-:W-:Y:S05]  /*199e0*/  @!P1 BRA `(.L_x_10658) ;  /* 0x0000003c00609947 */ /* 0x001fea0003800000 */
.L_x_10806:
[----:B------:R-:W3:Y:S01]  /*199f0*/  LDL.LU R4, [R1] ;  /* 0x0000000001047983 */ /* 0x000ee20000300800 */
[----:B------:R-:W-:Y:S02]  /*19a00*/  SEL R26, R26, RZ, P2 ;  /* 0x000000ff1a1a7207 */ /* 0x000fe40001000000 */
[----:B---3--:R-:W-:Y:S01]  /*19a10*/  LOP3.LUT R0, R4, R0, RZ, 0x3c, !PT ;  /* 0x0000000004007212 */ /* 0x008fe200078e3cff */
[----:B------:R-:W-:Y:S06]  /*19a20*/  @!P0 BRA `(.L_x_10659) ;  /* 0x0000000000048947 */ /* 0x000fec0003800000 */
[----:B------:R-:W-:Y:S01]  /*19a30*/  BPT.TRAP 0x1 ;  /* 0x000000040000795c */ /* 0x000fe20000300000 */
.L_x_10659:
[----:B------:R-:W-:Y:S01]  /*19a40*/  IMAD R5, R26, 0x8, R5 ;  /* 0x000000081a057824 */ /* 0x000fe200078e0205 */
[----:B------:R-:W-:-:S04]  /*19a50*/  SHF.L.U32 R0, R0, 0x1f, RZ ;  /* 0x0000001f00007819 */ /* 0x000fc800000006ff */
[----:B------:R-:W3:Y:S02]  /*19a60*/  SYNCS.PHASECHK.TRANS64.TRYWAIT P1, [R5+URZ+0x2d840], R0 ;  /* 0x02d84000050075a7 */ /* 0x000ee4000802017f */
[----:B---3--:R-:W-:Y:S05]  /*19a70*/  @!P1 BRA `(.L_x_10660) ;  /* 0x0000003c00509947 */ /* 0x008fea0003800000 */
.L_x_10807:
[----:B------:R-:W-:Y:S05]  /*19a80*/  @!P0 BRA `(.L_x_10661) ;  /* 0x0000000000048947 */ /* 0x000fea0003800000 */
[----:B------:R-:W-:Y:S01]  /*19a90*/  BPT.TRAP 0x1 ;  /* 0x000000040000795c */ /* 0x000fe20000300000 */
.L_x_10661:
[----:B------:R-:W5:Y:S02]  /*19aa0*/  SYNCS.PHASECHK.TRANS64.TRYWAIT P1, [R3+URZ+0x2d860], R2 ;  /* 0x02d86002030075a7 */ /* 0x000f64000802017f */
[----:B-----5:R-:W-:Y:S05]  /*19ab0*/  @!P1 BRA `(.L_x_10662) ;  /* 0x0000003c00549947 */ /* 0x020fea0003800000 */
.L_x_10808:
[----:B------:R-:W-:Y:S05]  /*19ac0*/  @!P0 BRA `(.L_x_10663) ;  /* 0x0000000000048947 */ /* 0x000fea0003800000 */
[----:B------:R-:W-:Y:S01]  /*19ad0*/  BPT.TRAP 0x1 ;  /* 0x000000040000795c */ /* 0x000fe20000300000 */
.L_x_10663:
[----:B------:R0:W0:Y:S02]  /*19ae0*/  SYNCS.PHASECHK.TRANS64.TRYWAIT P0, [R5+URZ+0x2d860], R0 ;  /* 0x02d86000050075a7 */ /* 0x000024000800017f */
[----:B0-----:R-:W-:Y:S05]  /*19af0*/  @!P0 NANOSLEEP.SYNCS 0x989680 ;  /* 0x009896800000895d */ /* 0x001fea0003900000 */
[----:B------:R-:W0:Y:S02]  /*19b00*/  @!P0 SYNCS.PHASECHK.TRANS64 P0, [R5+URZ+0x2d860], R0 ;  /* 0x02d86000050085a7 */ /* 0x000e24000800007f */
[----:B0-----:R-:W-:Y:S05]  /*19b10*/  @!P0 BRA `(.L_x_10663) ;  /* 0xfffffffc00f08947 */ /* 0x001fea000383ffff */
.L_x_10399:
[----:B------:R-:W-:Y:S05]  /*19b20*/  BSYNC B9 ;  /* 0x0000000000097941 */ /* 0x000fea0003800000 */
.L_x_10396:
[----:B------:R-:W-:Y:S05]  /*19b30*/  EXIT ;  /* 0x000000000000794d */ /* 0x000fea0003800000 */
.L_x_10415:
[----:B0-----:R0:W1:Y:S02]  /*19b40*/  SYNCS.PHASECHK.TRANS64.TRYWAIT P4, [R60+URZ+0x2d890], R81 ;  /* 0x02d890513c0075a7 */ /* 0x001064000808017f */
[----:B-1----:R-:W-:Y:S05]  /*19b50*/  @!P4 NANOSLEEP.SYNCS 0x989680 ;  /* 0x009896800000c95d */ /* 0x002fea0003900000 */
[----:B------:R-:W1:Y:S02]  /*19b60*/  @!P4 SYNCS.PHASECHK.TRANS64 P4, [R60+URZ+0x2d890], R81 ;  /* 0x02d890513c00c5a7 */ /* 0x000e64000808007f */
[----:B-1----:R-:W-:Y:S05]  /*19b70*/  @!P4 BRA `(.L_x_10415) ;  /* 0xfffffffc00f0c947 */ /* 0x002fea000383ffff */
[----:B------:R-:W-:Y:S05]  /*19b80*/  BRA `(.L_x_10664) ;  /* 0xfffffe9400787947 */ /* 0x000fea000383ffff */
.L_x_10416:
        /* <DEDUP_REMOVED lines=8> */
.L_x_10666:
[----:B------:R-:W-:Y:S05]  /*19c10*/  BSYNC B1 ;  /* 0x0000000000017941 */ /* 0x000fea0003800000 */
.L_x_10665:
        /* <DEDUP_REMOVED lines=8> */
.L_x_10667:
[----:B------:R-:W-:Y:S01]  /*19ca0*/  IMAD.MOV.U32 R56, RZ, RZ, R14 ;  /* 0x000000ffff387224 */ /* 0x000fe200078e000e */
[----:B------:R-:W-:Y:S06]  /*19cb0*/  BRA `(.L_x_10668) ;  /* 0xfffffe9400407947 */ /* 0x000fec000383ffff */
.L_x_10444:
[----:B0-----:R0:W1:Y:S02]  /*19cc0*/  SYNCS.PHASECHK.TRANS64.TRYWAIT P4, [R60+URZ+0x2d890], R81 ;  /* 0x02d890513c0075a7 */ /* 0x001064000808017f */
[----:B-1----:R-:W-:Y:S05]  /*19cd0*/  @!P4 NANOSLEEP.SYNCS 0x989680 ;  /* 0x009896800000c95d */ /* 0x002fea0003900000 */
[----:B------:R-:W1:Y:S02]  /*19ce0*/  @!P4 SYNCS.PHASECHK.TRANS64 P4, [R60+URZ+0x2d890], R81 ;  /* 0x02d890513c00c5a7 */ /* 0x000e64000808007f */
[----:B-1----:R-:W-:Y:S05]  /*19cf0*/  @!P4 BRA `(.L_x_10444) ;  /* 0xfffffffc00f0c947 */ /* 0x002fea000383ffff */
[----:B------:R-:W-:Y:S05]  /*19d00*/  BRA `(.L_x_10669) ;  /* 0xfffffeac00fc7947 */ /* 0x000fea000383ffff */
.L_x_10445:
        /* <DEDUP_REMOVED lines=8> */
.L_x_10671:
[----:B------:R-:W-:Y:S05]  /*19d90*/  BSYNC B1 ;  /* 0x0000000000017941 */ /* 0x000fea0003800000 */
.L_x_10670:
        /* <DEDUP_REMOVED lines=8> */
.L_x_10672:
[----:B------:R-:W-:Y:S01]  /*19e20*/  IMAD.MOV.U32 R86, RZ, RZ, R14 ;  /* 0x000000ffff567224 */ /* 0x000fe200078e000e */
[----:B------:R-:W-:Y:S06]  /*19e30*/  BRA `(.L_x_10673) ;  /* 0xfffffeac00c47947 */ /* 0x000fec000383ffff */
.L_x_10458:
[----:B0-----:R0:W1:Y:S02]  /*19e40*/  SYNCS.PHASECHK.TRANS64.TRYWAIT P3, [R60+URZ+0x2d890], R81 ;  /* 0x02d890513c0075a7 */ /* 0x001064000806017f */
[----:B-1----:R-:W-:Y:S05]  /*19e50*/  @!P3 NANOSLEEP.SYNCS 0x989680 ;  /* 0x009896800000b95d */ /* 0x002fea0003900000 */
[----:B------:R-:W1:Y:S02]  /*19e60*/  @!P3 SYNCS.PHASECHK.TRANS64 P3, [R60+URZ+0x2d890], R81 ;  /* 0x02d890513c00b5a7 */ /* 0x000e64000806007f */
[----:B-1----:R-:W-:Y:S05]  /*19e70*/  @!P3 BRA `(.L_x_10458) ;  /* 0xfffffffc00f0b947 */ /* 0x002fea000383ffff */
[----:B------:R-:W-:Y:S05]  /*19e80*/  BRA `(.L_x_10674) ;  /* 0xfffffec400907947 */ /* 0x000fea000383ffff */
.L_x_10459:
[----:B------:R-:W-:Y:S01]  /*19e90*/  BSSY B1, `(.L_x_10675) ;  /* 0x0000007000017945 */ /* 0x000fe20003800000 */
[----:B------:R-:W-:Y:S01]  /*19ea0*/  IMAD.MOV.U32 R12, RZ, RZ, RZ ;  /* 0x000000ffff0c7224 */ /* 0x000fe200078e00ff */
[----:B------:R-:W-:Y:S01]  /*19eb0*/  MOV R15, 0xffffffff ;  /* 0xffffffff000f7802 */ /* 0x000fe20000000f00 */
[----:B------:R-:W-:-:S07]  /*19ec0*/  IMAD.MOV.U32 R11, RZ, RZ, 0x1e1f ;  /* 0x00001e1fff0b7424 */ /* 0x000fce00078e00ff */
[----:B0-----:R-:W-:Y:S05]  /*19ed0*/  WARPSYNC.COLLECTIVE R15, `(.L_x_10676) ;  /* 0x000000000f087348 */ /* 0x001fea0003c00000 */
[----:B------:R1:W2:Y:S02]  /*19ee0*/  SHFL.IDX P6, R14, R13, R12, R11 ;  /* 0x0000000c0d0e7389 */ /* 0x0002a400000c000b */
[----:B012---:R-:W-:Y:S01]  /*19ef0*/  ENDCOLLECTIVE ;  /* 0x000000000000791b */ /* 0x007fe20003800000 */
.L_x_10676:
[----:B------:R-:W-:Y:S05]  /*19f00*/  BSYNC B1 ;  /* 0x0000000000017941 */ /* 0x000fea0003800000 */
.L_x_10675:
        /* <DEDUP_REMOVED lines=8> */
.L_x_10677:
[----:B------:R-:W-:Y:S01]  /*19f90*/  IMAD.MOV.U32 R38, RZ, RZ, R14 ;  /* 0x000000ffff267224 */ /* 0x000fe200078e000e */
[----:B------:R-:W-:Y:S06]  /*19fa0*/  BRA `(.L_x_10678) ;  /* 0xfffffec400b47947 */ /* 0x000fec000383ffff */
.L_x_10463:
[----:B------:R0:W0:Y:S02]  /*19fb0*/  SYNCS.PHASECHK.TRANS64.TRYWAIT P2, [R60+URZ+0x2d8b0], R81 ;  /* 0x02d8b0513c0075a7 */ /* 0x000024000804017f */
[----:B0-----:R-:W-:Y:S05]  /*19fc0*/  @!P2 NANOSLEEP.SYNCS 0x989680 ;  /* 0x009896800000a95d */ /* 0x001fea0003900000 */
[----:B------:R-:W0:Y:S02]  /*19fd0*/  @!P2 SYNCS.PHASECHK.TRANS64 P2, [R60+URZ+0x2d8b0], R81 ;  /* 0x02d8b0513c00a5a7 */ /* 0x000e24000804007f */
[----:B0-----:R-:W-:Y:S05]  /*19fe0*/  @!P2 BRA `(.L_x_10463) ;  /* 0xfffffffc00f0a947 */ /* 0x001fea000383ffff */
[----:B------:R-:W-:Y:S05]  /*19ff0*/  BRA `(.L_x_10679) ;  /* 0xfffffec800907947 */ /* 0x000fea000383ffff */
.L_x_10469:
[----:B------:R-:W0:Y:S01]  /*1a000*/  S2R R4, SR_TID.X ;  /* 0x0000000000047919 */ /* 0x000e220000002100 */
[----:B------:R-:W-:Y:S01]  /*1a010*/  BSSY B0, `(.L_x_10680) ;  /* 0x000000c000007945 */ /* 0x000fe20003800000 */
[----:B------:R-:W-:Y:S02]  /*1a020*/  IMAD.MOV.U32 R12, RZ, RZ, RZ ;  /* 0x000000ffff0c7224 */ /* 0x000fe400078e00ff */
[----:B------:R-:W-:Y:S02]  /*1a030*/  IMAD.MOV.U32 R11, RZ, RZ, 0x1f ;  /* 0x0000001fff0b7424 */ /* 0x000fe400078e00ff */
[----:B------:R-:W-:Y:S02]  /*1a040*/  IMAD.MOV.U32 R15, RZ, RZ, -0x1 ;  /* 0xffffffffff0f7424 */ /* 0x000fe400078e00ff */
[----:B0-----:R-:W-:-:S05]  /*1a050*/  VIADD R5, R4, 0xffffff80 ;  /* 0xffffff8004057836 */ /* 0x001fca0000000000 */
[----:B------:R-:W-:-:S04]  /*1a060*/  SHF.R.S32.HI R4, RZ, 0x1f, R5 ;  /* 0x0000001fff047819 */ /* 0x000fc80000011405 */
[----:B------:R-:W-:-:S04]  /*1a070*/  LEA.HI R4, R4, R5, RZ, 0x7 ;  /* 0x0000000504047211 */ /* 0x000fc800078f38ff */
[----:B------:R-:W-:-:S04]  /*1a080*/  SHF.R.S32.HI R4, RZ, 0x7, R4 ;  /* 0x00000007ff047819 */ /* 0x000fc80000011404 */
[----:B------:R-:W-:-:S07]  /*1a090*/  MOV R13, R4 ;  /* 0x00000004000d7202 */ /* 0x000fce0000000f00 */
[----:B-----5:R-:W-:Y:S05]  /*1a0a0*/  WARPSYNC.COLLECTIVE R15, `(.L_x_10681) ;  /* 0x000000000f087348 */ /* 0x020fea0003c00000 */
[----:B------:R0:W1:Y:S02]  /*1a0b0*/  SHFL.IDX P6, R14, R13, R12, R11 ;  /* 0x0000000c0d0e7389 */ /* 0x00006400000c000b */
[----:B01---5:R-:W-:Y:S01]  /*1a0c0*/  ENDCOLLECTIVE ;  /* 0x000000000000791b */ /* 0x023fe20003800000 */
.L_x_10681:
[----:B------:R-:W-:Y:S05]  /*1a0d0*/  BSYNC B0 ;  /* 0x0000000000007941 */ /* 0x000fea0003800000 */
.L_x_10680:
[----:B------:R0:W-:Y:S01]  /*1a0e0*/  STL [R1+0x6c], R14 ;  /* 0x00006c0e01007387 */ /* 0x0001e20000100800 */
[----:B------:R-:W-:Y:S05]  /*1a0f0*/  BRA `(.L_x_10682) ;  /* 0xfffffed0004c7947 */ /* 0x000fea000383ffff */
.L_x_10480:
[----:B------:R-:W-:Y:S01]  /*1a100*/  BSSY B1, `(.L_x_10683) ;  /* 0x0000008000017945 */ /* 0x000fe20003800000 */
[----:B------:R-:W-:Y:S01]  /*1a110*/  MOV R13, R25 ;  /* 0x00000019000d7202 */ /* 0x000fe20000000f00 */
[----:B------:R-:W-:Y:S02]  /*1a120*/  IMAD.MOV.U32 R12, RZ, RZ, RZ ;  /* 0x000000ffff0c7224 */ /* 0x000fe400078e00ff */
[----:B------:R-:W-:Y:S02]  /*1a130*/  IMAD.MOV.U32 R11, RZ, RZ, 0x1e1f ;  /* 0x00001e1fff0b7424 */ /* 0x000fe400078e00ff */
[----:B------:R-:W-:-:S07]  /*1a140*/  IMAD.MOV.U32 R15, RZ, RZ, -0x1 ;  /* 0xffffffffff0f7424 */ /* 0x000fce00078e00ff */
[----:B0-----:R-:W-:Y:S05]  /*1a150*/  WARPSYNC.COLLECTIVE R15, `(.L_x_10684) ;  /* 0x000000000f087348 */ /* 0x001fea0003c00000 */
[----:B0-----:R0:W1:Y:S02]  /*1a160*/  SHFL.IDX P6, R14, R13, R12, R11 ;  /* 0x0000000c0d0e7389 */ /* 0x00106400000c000b */
[----:B01----:R-:W-:Y:S01]  /*1a170*/  ENDCOLLECTIVE ;  /* 0x000000000000791b */ /* 0x003fe20003800000 */
.L_x_10684:
[----:B------:R-:W-:Y:S05]  /*1a180*/  BSYNC B1 ;  /* 0x0000000000017941 */ /* 0x000fea0003800000 */
.L_x_10683:
        /* <DEDUP_REMOVED lines=8> */
.L_x_10685:
[----:B------:R-:W-:Y:S02]  /*1a210*/  IMAD.MOV.U32 R13, RZ, RZ, R27 ;  /* 0x000000ffff0d7224 */ /* 0x000fe400078e001b */
[----:B------:R-:W-:-:S07]  /*1a220*/  IMAD.MOV.U32 R0, RZ, RZ, R14 ;  /* 0x000000ffff007224 */ /* 0x000fce00078e000e */
[----:B------:R-:W-:Y:S05]  /*1a230*/  WARPSYNC.COLLECTIVE R15, `(.L_x_10686) ;  /* 0x000000000f087348 */ /* 0x000fea0003c00000 */
[----:B------:R0:W1:Y:S02]  /*1a240*/  SHFL.IDX P6, R14, R13, R12, R11 ;  /* 0x0000000c0d0e7389 */ /* 0x00006400000c000b */
[----:B01----:R-:W-:Y:S01]  /*1a250*/  ENDCOLLECTIVE ;  /* 0x000000000000791b */ /* 0x003fe20003800000 */
.L_x_10686:
[----:B------:R-:W-:Y:S01]  /*1a260*/  MOV R13, R26 ;  /* 0x0000001a000d7202 */ /* 0x000fe20000000f00 */
[----:B------:R-:W-:-:S07]  /*1a270*/  IMAD.MOV.U32 R5, RZ, RZ, R14 ;  /* 0x000000ffff057224 */ /* 0x000fce00078e000e */
[----:B------:R-:W-:Y:S05]  /*1a280*/  WARPSYNC.COLLECTIVE R15, `(.L_x_10687) ;  /* 0x000000000f087348 */ /* 0x000fea0003c00000 */
[----:B------:R0:W1:Y:S02]  /*1a290*/  SHFL.IDX P6, R14, R13, R12, R11 ;  /* 0x0000000c0d0e7389 */ /* 0x00006400000c000b */
[----:B01----:R-:W-:Y:S01]  /*1a2a0*/  ENDCOLLECTIVE ;  /* 0x000000000000791b */ /* 0x003fe20003800000 */
.L_x_10687:
[----:B------:R-:W-:Y:S01]  /*1a2b0*/  IMAD.MOV.U32 R4, RZ, RZ, R14 ;  /* 0x000000ffff047224 */ /* 0x000fe200078e000e */
[----:B------:R-:W-:Y:S06]  /*1a2c0*/  BRA `(.L_x_10688) ;  /* 0xfffffed400547947 */ /* 0x000fec000383ffff */
.L_x_10484:
[----:B0-----:R0:W1:Y:S02]  /*1a2d0*/  SYNCS.PHASECHK.TRANS64.TRYWAIT P0, [R2+URZ+0x2d800], R3 ;  /* 0x02d80003020075a7 */ /* 0x001064000800017f */
[----:B-1----:R-:W-:Y:S05]  /*1a2e0*/  @!P0 NANOSLEEP.SYNCS 0x989680 ;  /* 0x009896800000895d */ /* 0x002fea0003900000 */
[----:B------:R-:W1:Y:S02]  /*1a2f0*/  @!P0 SYNCS.PHASECHK.TRANS64 P0, [R2+URZ+0x2d800], R3 ;  /* 0x02d80003020085a7 */ /* 0x000e64000800007f */
[----:B-1----:R-:W-:Y:S05]  /*1a300*/  @!P0 BRA `(.L_x_10484) ;  /* 0xfffffffc00f08947 */ /* 0x002fea000383ffff */
[----:B------:R-:W-:Y:S05]  /*1a310*/  BRA `(.L_x_10689) ;  /* 0xfffffedc00787947 */ /* 0x000fea000383ffff */
.L_x_10496:
[----:B------:R-:W-:Y:S01]  /*1a320*/  BSSY B1, `(.L_x_10690) ;  /* 0x0000008000017945 */ /* 0x000fe20003800000 */
[----:B------:R-:W-:Y:S01]  /*1a330*/  IMAD.MOV.U32 R13, RZ, RZ, R25 ;  /* 0x000000ffff0d7224 */ /* 0x000fe200078e0019 */
[----:B------:R-:W-:Y:S01]  /*1a340*/  MOV R11, 0x1e1f ;  /* 0x00001e1f000b7802 */ /* 0x000fe20000000f00 */
[----:B------:R-:W-:Y:S02]  /*1a350*/  IMAD.MOV.U32 R12, RZ, RZ, RZ ;  /* 0x000000ffff0c7224 */ /* 0x000fe400078e00ff */
[----:B------:R-:W-:-:S07]  /*1a360*/  IMAD.MOV.U32 R15, RZ, RZ, -0x1 ;  /* 0xffffffffff0f7424 */ /* 0x000fce00078e00ff */
[----:B0-----:R-:W-:Y:S05]  /*1a370*/  WARPSYNC.COLLECTIVE R15, `(.L_x_10691) ;  /* 0x000000000f087348 */ /* 0x001fea0003c00000 */
[----:B0-----:R0:W1:Y:S02]  /*1a380*/  SHFL.IDX P6, R14, R13, R12, R11 ;  /* 0x0000000c0d0e7389 */ /* 0x00106400000c000b */
[----:B01----:R-:W-:Y:S01]  /*1a390*/  ENDCOLLECTIVE ;  /* 0x000000000000791b */ /* 0x003fe20003800000 */
.L_x_10691:
[----:B------:R-:W-:Y:S05]  /*1a3a0*/  BSYNC B1 ;  /* 0x0000000000017941 */ /* 0x000fea0003800000 */
.L_x_10690:
        /* <DEDUP_REMOVED lines=8> */
.L_x_10692:
[----:B------:R-:W-:Y:S01]  /*1a430*/  MOV R13, R27 ;  /* 0x0000001b000d7202 */ /* 0x000fe20000000f00 */
[----:B------:R-:W-:-:S07]  /*1a440*/  IMAD.MOV.U32 R0, RZ, RZ, R14 ;  /* 0x000000ffff007224 */ /* 0x000fce00078e000e */
[----:B------:R-:W-:Y:S05]  /*1a450*/  WARPSYNC.COLLECTIVE R15, `(.L_x_10693) ;  /* 0x000000000f087348 */ /* 0x000fea0003c00000 */
[----:B------:R0:W1:Y:S02]  /*1a460*/  SHFL.IDX P6, R14, R13, R12, R11 ;  /* 0x0000000c0d0e7389 */ /* 0x00006400000c000b */
[----:B01----:R-:W-:Y:S01]  /*1a470*/  ENDCOLLECTIVE ;  /* 0x000000000000791b */ /* 0x003fe20003800000 */
.L_x_10693:
[----:B------:R-:W-:Y:S02]  /*1a480*/  IMAD.MOV.U32 R13, RZ, RZ, R26 ;  /* 0x000000ffff0d7224 */ /* 0x000fe400078e001a */
[----:B------:R-:W-:-:S07]  /*1a490*/  IMAD.MOV.U32 R21, RZ, RZ, R14 ;  /* 0x000000ffff157224 */ /* 0x000fce00078e000e */
[----:B------:R-:W-:Y:S05]  /*1a4a0*/  WARPSYNC.COLLECTIVE R15, `(.L_x_10694) ;  /* 0x000000000f087348 */ /* 0x000fea0003c00000 */
[----:B------:R0:W1:Y:S02]  /*1a4b0*/  SHFL.IDX P6, R14, R13, R12, R11 ;  /* 0x0000000c0d0e7389 */ /* 0x00006400000c000b */
[----:B01----:R-:W-:Y:S01]  /*1a4c0*/  ENDCOLLECTIVE ;  /* 0x000000000000791b */ /* 0x003fe20003800000 */
.L_x_10694:
[----:B------:R-:W-:Y:S01]  /*1a4d0*/  IMAD.MOV.U32 R20, RZ, RZ, R14 ;  /* 0x000000ffff147224 */ /* 0x000fe200078e000e */
[----:B------:R-:W-:Y:S06]  /*1a4e0*/  BRA `(.L_x_10695) ;  /* 0xfffffeec00a47947 */ /* 0x000fec000383ffff */
.L_x_10500:
[----:B0-----:R0:W1:Y:S02]  /*1a4f0*/  SYNCS.PHASECHK.TRANS64.TRYWAIT P0, [R2+URZ+0x2d800], R3 ;  /* 0x02d80003020075a7 */ /* 0x001064000800017f */
[----:B-1----:R-:W-:Y:S05]  /*1a500*/  @!P0 NANOSLEEP.SYNCS 0x989680 ;  /* 0x009896800000895d */ /* 0x002fea0003900000 */
[----:B------:R-:W1:Y:S02]  /*1a510*/  @!P0 SYNCS.PHASECHK.TRANS64 P0, [R2+URZ+0x2d800], R3 ;  /* 0x02d80003020085a7 */ /* 0x000e64000800007f */
[----:B-1----:R-:W-:Y:S05]  /*1a520*/  @!P0 BRA `(.L_x_10500) ;  /* 0xfffffffc00f08947 */ /* 0x002fea000383ffff */
[----:B------:R-:W-:Y:S05]  /*1a530*/  BRA `(.L_x_10696) ;  /* 0xfffffef400347947 */ /* 0x000fea000383ffff */
.L_x_10508:
[----:B-1----:R1:W3:Y:S02]  /*1a540*/  SYNCS.PHASECHK.TRANS64.TRYWAIT P1, [R0+URZ+0x2d830], R5 ;  /* 0x02d83005000075a7 */ /* 0x0022e4000802017f */
[----:B---3--:R-:W-:Y:S05]  /*1a550*/  @!P1 NANOSLEEP.SYNCS 0x989680 ;  /* 0x009896800000995d */ /* 0x008fea0003900000 */
[----:B------:R-:W3:Y:S02]  /*1a560*/  @!P1 SYNCS.PHASECHK.TRANS64 P1, [R0+URZ+0x2d830], R5 ;  /* 0x02d83005000095a7 */ /* 0x000ee4000802007f */
[----:B---3--:R-:W-:Y:S05]  /*1a570*/  @!P1 BRA `(.L_x_10508) ;  /* 0xfffffffc00f09947 */ /* 0x008fea000383ffff */
[----:B------:R-:W-:Y:S05]  /*1a580*/  BRA `(.L_x_10507) ;  /* 0xffffff0800607947 */ /* 0x000fea000383ffff */
.L_x_10515:
[----:B-1----:R1:W2:Y:S02]  /*1a590*/  SYNCS.PHASECHK.TRANS64.TRYWAIT P2, [R9+URZ+0x2d830], R6 ;  /* 0x02d83006090075a7 */ /* 0x0022a4000804017f */
[----:B--2---:R-:W-:Y:S05]  /*1a5a0*/  @!P2 NANOSLEEP.SYNCS 0x989680 ;  /* 0x009896800000a95d */ /* 0x004fea0003900000 */
[----:B------:R-:W2:Y:S02]  /*1a5b0*/  @!P2 SYNCS.PHASECHK.TRANS64 P2, [R9+URZ+0x2d830], R6 ;  /* 0x02d830060900a5a7 */ /* 0x000ea4000804007f */
[----:B--2---:R-:W-:Y:S05]  /*1a5c0*/  @!P2 BRA `(.L_x_10515) ;  /* 0xfffffffc00f0a947 */ /* 0x004fea000383ffff */
[----:B------:R-:W-:Y:S05]  /*1a5d0*/  BRA `(.L_x_10514) ;  /* 0xffffff3400a07947 */ /* 0x000fea000383ffff */
.L_x_10519:
[----:B-1----:R1:W2:Y:S02]  /*1a5e0*/  SYNCS.PHASECHK.TRANS64.TRYWAIT P1, [R9+URZ+0x2d850], R6 ;  /* 0x02d85006090075a7 */ /* 0x0022a4000802017f */
[----:B--2---:R-:W-:Y:S05]  /*1a5f0*/  @!P1 NANOSLEEP.SYNCS 0x989680 ;  /* 0x009896800000995d */ /* 0x004fea0003900000 */
[----:B------:R-:W2:Y:S02]  /*1a600*/  @!P1 SYNCS.PHASECHK.TRANS64 P1, [R9+URZ+0x2d850], R6 ;  /* 0x02d85006090095a7 */ /* 0x000ea4000802007f */
[----:B--2---:R-:W-:Y:S05]  /*1a610*/  @!P1 BRA `(.L_x_10519) ;  /* 0xfffffffc00f09947 */ /* 0x004fea000383ffff */
[----:B------:R-:W-:Y:S05]  /*1a620*/  BRA `(.L_x_10516) ;  /* 0xffffff3800c87947 */ /* 0x000fea000383ffff */
.L_x_10526:
[----:B-1----:R1:W2:Y:S02]  /*1a630*/  SYNCS.PHASECHK.TRANS64.TRYWAIT P1, [R5+URZ+0x2d850], R0 ;  /* 0x02d85000050075a7 */ /* 0x0022a4000802017f */
[----:B--2---:R-:W-:Y:S05]  /*1a640*/  @!P1 NANOSLEEP.SYNCS 0x989680 ;  /* 0x009896800000995d */ /* 0x004fea0003900000 */
[----:B------:R-:W2:Y:S02]  /*1a650*/  @!P1 SYNCS.PHASECHK.TRANS64 P1, [R5+URZ+0x2d850], R0 ;  /* 0x02d85000050095a7 */ /* 0x000ea4000802007f */
[----:B--2---:R-:W-:Y:S05]  /*1a660*/  @!P1 BRA `(.L_x_10526) ;  /* 0xfffffffc00f09947 */ /* 0x004fea000383ffff */
[----:B------:R-:W-:Y:S05]  /*1a670*/  BRA `(.L_x_10525) ;  /* 0xffffff6000c07947 */ /* 0x000fea000383ffff */
.L_x_10537:
[----:B------:R-:W-:Y:S01]  /*1a680*/  MOV R13, R4 ;  /* 0x00000004000d7202 */ /* 0x000fe20000000f00 */
[----:B------:R-:W-:Y:S02]  /*1a690*/  IMAD.MOV.U32 R12, RZ, RZ, RZ ;  /* 0x000000ffff0c7224 */ /* 0x000fe400078e00ff */
[----:B------:R-:W-:Y:S02]  /*1a6a0*/  IMAD.MOV.U32 R11, RZ, RZ, 0x1c1f ;  /* 0x00001c1fff0b7424 */ /* 0x000fe400078e00ff */
[----:B------:R-:W-:-:S07]  /*1a6b0*/  IMAD.MOV.U32 R15, RZ, RZ, -0x1 ;  /* 0xffffffffff0f7424 */ /* 0x000fce00078e00ff */
[----:B------:R-:W-:Y:S05]  /*1a6c0*/  WARPSYNC.COLLECTIVE R15, `(.L_x_10697) ;  /* 0x000000000f087348 */ /* 0x000fea0003c00000 */
[----:B------:R0:W1:Y:S02]  /*1a6d0*/  SHFL.IDX P6, R14, R13, R12, R11 ;  /* 0x0000000c0d0e7389 */ /* 0x00006400000c000b */
[----:B01----:R-:W-:Y:S01]  /*1a6e0*/  ENDCOLLECTIVE ;  /* 0x000000000000791b */ /* 0x003fe20003800000 */
.L_x_10697:
[----:B------:R-:W-:Y:S01]  /*1a6f0*/  IMAD.MOV.U32 R13, RZ, RZ, R0 ;  /* 0x000000ffff0d7224 */ /* 0x000fe200078e0000 */
[----:B------:R-:W-:-:S07]  /*1a700*/  MOV R3, R14 ;  /* 0x0000000e00037202 */ /* 0x000fce0000000f00 */
[----:B------:R-:W-:Y:S05]  /*1a710*/  WARPSYNC.COLLECTIVE R15, `(.L_x_10698) ;  /* 0x000000000f087348 */ /* 0x000fea0003c00000 */
[----:B------:R0:W1:Y:S02]  /*1a720*/  SHFL.IDX P6, R14, R13, R12, R11 ;  /* 0x0000000c0d0e7389 */ /* 0x00006400000c000b */
[----:B01----:R-:W-:Y:S01]  /*1a730*/  ENDCOLLECTIVE ;  /* 0x000000000000791b */ /* 0x003fe20003800000 */
.L_x_10698:
[----:B------:R-:W-:Y:S05]  /*1a740*/  BRA `(.L_x_10699) ;  /* 0xffffff8400fc7947 */ /* 0x000fea000383ffff */
.L_x_10540:
[----:B------:R-:W-:Y:S01]  /*1a750*/  BSSY B1, `(.L_x_10700) ;  /* 0x0000008000017945 */ /* 0x000fe20003800000 */
[----:B---3--:R-:W-:Y:S01]  /*1a760*/  IMAD.MOV.U32 R13, RZ, RZ, R4 ;  /* 0x000000ffff0d7224 */ /* 0x008fe200078e0004 */
[----:B------:R-:W-:Y:S01]  /*1a770*/  MOV R11, 0x1c1f ;  /* 0x00001c1f000b7802 */ /* 0x000fe20000000f00 */
[----:B------:R-:W-:Y:S02]  /*1a780*/  IMAD.MOV.U32 R12, RZ, RZ, 0x1 ;  /* 0x00000001ff0c7424 */ /* 0x000fe400078e00ff */
[----:B------:R-:W-:-:S07]  /*1a790*/  IMAD.MOV.U32 R15, RZ, RZ, -0x1 ;  /* 0xffffffffff0f7424 */ /* 0x000fce00078e00ff */
[----:B012---:R-:W-:Y:S05]  /*1a7a0*/  WARPSYNC.COLLECTIVE R15, `(.L_x_10701) ;  /* 0x000000000f087348 */ /* 0x007fea0003c00000 */
[----:B--2---:R2:W3:Y:S02]  /*1a7b0*/  SHFL.IDX P6, R14, R13, R12, R11 ;  /* 0x0000000c0d0e7389 */ /* 0x0044e400000c000b */
[----:B0123--:R-:W-:Y:S01]  /*1a7c0*/  ENDCOLLECTIVE ;  /* 0x000000000000791b */ /* 0x00ffe20003800000 */
.L_x_10701:
[----:B------:R-:W-:Y:S05]  /*1a7d0*/  BSYNC B1 ;  /* 0x0000000000017941 */ /* 0x000fea0003800000 */
.L_x_10700:
        /* <DEDUP_REMOVED lines=8> */
.L_x_10702:
[----:B------:R-:W-:Y:S05]  /*1a860*/  BRA `(.L_x_10703) ;  /* 0xffffff8800107947 */ /* 0x000fea000383ffff */
.L_x_10557:
        /* <DEDUP_REMOVED lines=8> */
[----:B------:R-:W-:Y:S05]  /*1a8f0*/  WARPSYNC.COLLECTIVE R15, `(.L_x_10705) ;  /* 0x000000000f087348 */ /* 0x000fea0003c00000 */
[----:B------:R0:W1:Y:S02]  /*1a900*/  SHFL.IDX P6, R14, R13, R12, R11 ;  /* 0x0000000c0d0e7389 */ /* 0x00006400000c000b */
[----:B01----:R-:W-:Y:S01]  /*1a910*/  ENDCOLLECTIVE ;  /* 0x000000000000791b */ /* 0x003fe20003800000 */
.L_x_10705:
[----:B------:R-:W-:Y:S05]  /*1a920*/  BSYNC B1 ;  /* 0x0000000000017941 */ /* 0x000fea0003800000 */
.L_x_10704:
[----:B------:R-:W-:Y:S05]  /*1a930*/  BRA `(.L_x_10706) ;  /* 0xffffff9800bc7947 */ /* 0x000fea000383ffff */
.L_x_10559:
[----:B------:R-:W-:Y:S01]  /*1a940*/  BSSY B1, `(.L_x_10707) ;  /* 0x0000006000017945 */ /* 0x000fe20003800000 */
[----:B------:R-:W-:-:S07]  /*1a950*/  IMAD.MOV.U32 R15, RZ, RZ, -0x1 ;  /* 0xffffffffff0f7424 */ /* 0x000fce00078e00ff */
[----:B0-----:R-:W-:Y:S05]  /*1a960*/  WARPSYNC.COLLECTIVE R15, `(.L_x_10708) ;  /* 0x000000000f0c7348 */ /* 0x001fea0003c00000 */
[----:B------:R-:W-:Y:S02]  /*1a970*/  ELECT P6, UR62, PT ;  /* 0x00000000003e782f */ /* 0x000fe400038c0000 */
[----:B------:R-:W-:Y:S01]  /*1a980*/  MOV R14, UR62 ;  /* 0x0000003e000e7c02 */ /* 0x000fe20008000f00 */
[----:B0-----:R-:W-:Y:S10]  /*1a990*/  ENDCOLLECTIVE ;  /* 0x000000000000791b */ /* 0x001ff40003800000 */
.L_x_10708:
[----:B------:R-:W-:Y:S05]  /*1a9a0*/  BSYNC B1 ;  /* 0x0000000000017941 */ /* 0x000fea0003800000 */
.L_x_10707:
[----:B------:R-:W-:Y:S05]  /*1a9b0*/  BRA `(.L_x_10558) ;  /* 0xffffff9800b47947 */ /* 0x000fea000383ffff */
.L_x_10561:
[----:B0-----:R0:W1:Y:S02]  /*1a9c0*/  SYNCS.PHASECHK.TRANS64.TRYWAIT P0, [R22+URZ+0x2d820], R5 ;  /* 0x02d82005160075a7 */ /* 0x001064000800017f */
[----:B-1----:R-:W-:Y:S05]  /*1a9d0*/  @!P0 NANOSLEEP.SYNCS 0x989680 ;  /* 0x009896800000895d */ /* 0x002fea0003900000 */
[----:B------:R-:W1:Y:S02]  /*1a9e0*/  @!P0 SYNCS.PHASECHK.TRANS64 P0, [R22+URZ+0x2d820], R5 ;  /* 0x02d82005160085a7 */ /* 0x000e64000800007f */
[----:B-1----:R-:W-:Y:S05]  /*1a9f0*/  @!P0 BRA `(.L_x_10561) ;  /* 0xfffffffc00f08947 */ /* 0x002fea000383ffff */
[----:B------:R-:W-:Y:S05]  /*1aa00*/  BRA `(.L_x_10709) ;  /* 0xffffff9800c47947 */ /* 0x000fea000383ffff */
.L_x_10565:
[----:B-1----:R1:W2:Y:S02]  /*1aa10*/  SYNCS.PHASECHK.TRANS64.TRYWAIT P0, [R8+URZ+0x2d8a0], R10 ;  /* 0x02d8a00a080075a7 */ /* 0x0022a4000800017f */
[----:B--2---:R-:W-:Y:S05]  /*1aa20*/  @!P0 NANOSLEEP.SYNCS 0x989680 ;  /* 0x009896800000895d */ /* 0x004fea0003900000 */
[----:B------:R-:W2:Y:S02]  /*1aa30*/  @!P0 SYNCS.PHASECHK.TRANS64 P0, [R8+URZ+0x2d8a0], R10 ;  /* 0x02d8a00a080085a7 */ /* 0x000ea4000800007f */
[----:B--2---:R-:W-:Y:S05]  /*1aa40*/  @!P0 BRA `(.L_x_10565) ;  /* 0xfffffffc00f08947 */ /* 0x004fea000383ffff */
[----:B------:R-:W-:Y:S05]  /*1aa50*/  BRA `(.L_x_10710) ;  /* 0xffffff9800e07947 */ /* 0x000fea000383ffff */
.L_x_10572:
[----:B0-----:R0:W2:Y:S02]  /*1aa60*/  SYNCS.PHASECHK.TRANS64.TRYWAIT P0, [R8+URZ+0x2d8c0], R10 ;  /* 0x02d8c00a080075a7 */ /* 0x0010a4000800017f */
[----:B--2---:R-:W-:Y:S05]  /*1aa70*/  @!P0 NANOSLEEP.SYNCS 0x989680 ;  /* 0x009896800000895d */ /* 0x004fea0003900000 */
[----:B------:R-:W2:Y:S02]  /*1aa80*/  @!P0 SYNCS.PHASECHK.TRANS64 P0, [R8+URZ+0x2d8c0], R10 ;  /* 0x02d8c00a080085a7 */ /* 0x000ea4000800007f */
[----:B--2---:R-:W-:Y:S05]  /*1aa90*/  @!P0 BRA `(.L_x_10572) ;  /* 0xfffffffc00f08947 */ /* 0x004fea000383ffff */
[----:B------:R-:W-:Y:S05]  /*1aaa0*/  BRA `(.L_x_10711) ;  /* 0xffffff9c00dc7947 */ /* 0x000fea000383ffff */
.L_x_10581:
[----:B0-----:R0:W1:Y:S02]  /*1aab0*/  SYNCS.PHASECHK.TRANS64.TRYWAIT P1, [R8+URZ+0x2d8a0], R7 ;  /* 0x02d8a007080075a7 */ /* 0x001064000802017f */
[----:B-1----:R-:W-:Y:S05]  /*1aac0*/  @!P1 NANOSLEEP.SYNCS 0x989680 ;  /* 0x009896800000995d */ /* 0x002fea0003900000 */
[----:B------:R-:W1:Y:S02]  /*1aad0*/  @!P1 SYNCS.PHASECHK.TRANS64 P1, [R8+URZ+0x2d8a0], R7 ;  /* 0x02d8a007080095a7 */ /* 0x000e64000802007f */
[----:B-1----:R-:W-:Y:S05]  /*1aae0*/  @!P1 BRA `(.L_x_10581) ;  /* 0xfffffffc00f09947 */ /* 0x002fea000383ffff */
[----:B------:R-:W-:Y:S05]  /*1aaf0*/  BRA `(.L_x_10712) ;  /* 0xffffffa4001c7947 */ /* 0x000fea000383ffff */
.L_x_10588:
[----:B-1----:R1:W2:Y:S02]  /*1ab00*/  SYNCS.PHASECHK.TRANS64.TRYWAIT P1, [R8+URZ+0x2d8c0], R7 ;  /* 0x02d8c007080075a7 */ /* 0x0022a4000802017f */
[----:B--2---:R-:W-:Y:S05]  /*1ab10*/  @!P1 NANOSLEEP.SYNCS 0x989680 ;  /* 0x009896800000995d */ /* 0x004fea0003900000 */
[----:B------:R-:W2:Y:S02]  /*1ab20*/  @!P1 SYNCS.PHASECHK.TRANS64 P1, [R8+URZ+0x2d8c0], R7 ;  /* 0x02d8c007080095a7 */ /* 0x000ea4000802007f */
[----:B--2---:R-:W-:Y:S05]  /*1ab30*/  @!P1 BRA `(.L_x_10588) ;  /* 0xfffffffc00f09947 */ /* 0x004fea000383ffff */
[----:B------:R-:W-:Y:S05]  /*1ab40*/  BRA `(.L_x_10713) ;  /* 0xffffffa800147947 */ /* 0x000fea000383ffff */
.L_x_10603:
[----:B------:R-:W0:Y:S01]  /*1ab50*/  S2R R20, SR_TID.X ;  /* 0x0000000000147919 */ /* 0x000e220000002100 */
[----:B------:R-:W-:Y:S01]  /*1ab60*/  BSSY B0, `(.L_x_10714) ;  /* 0x000000a000007945 */ /* 0x000fe20003800000 */
[----:B------:R-:W-:Y:S02]  /*1ab70*/  IMAD.MOV.U32 R12, RZ, RZ, RZ ;  /* 0x000000ffff0c7224 */ /* 0x000fe400078e00ff */
[----:B------:R-:W-:Y:S01]  /*1ab80*/  IMAD.MOV.U32 R15, RZ, RZ, -0x1 ;  /* 0xffffffffff0f7424 */ /* 0x000fe200078e00ff */
[----:B0-----:R-:W-:-:S04]  /*1ab90*/  SHF.R.U32.HI R11, RZ, 0x5, R20 ;  /* 0x00000005ff0b7819 */ /* 0x001fc80000011614 */
[----:B------:R-:W-:-:S04]  /*1aba0*/  LOP3.LUT R11, R11, 0x3, RZ, 0xc0, !PT ;  /* 0x000000030b0b7812 */ /* 0x000fc800078ec0ff */
[----:B------:R-:W-:Y:S01]  /*1abb0*/  MOV R13, R11 ;  /* 0x0000000b000d7202 */ /* 0x000fe20000000f00 */
[----:B------:R-:W-:-:S07]  /*1abc0*/  IMAD.MOV.U32 R11, RZ, RZ, 0x1f ;  /* 0x0000001fff0b7424 */ /* 0x000fce00078e00ff */
[----:B-----5:R-:W-:Y:S05]  /*1abd0*/  WARPSYNC.COLLECTIVE R15, `(.L_x_10715) ;  /* 0x000000000f087348 */ /* 0x020fea0003c00000 */
[----:B------:R0:W1:Y:S02]  /*1abe0*/  SHFL.IDX P6, R14, R13, R12, R11 ;  /* 0x0000000c0d0e7389 */ /* 0x00006400000c000b */
[----:B01---5:R-:W-:Y:S01]  /*1abf0*/  ENDCOLLECTIVE ;  /* 0x000000000000791b */ /* 0x023fe20003800000 */
.L_x_10715:
[----:B------:R-:W-:Y:S05]  /*1ac00*/  BSYNC B0 ;  /* 0x0000000000007941 */ /* 0x000fea0003800000 */
.L_x_10714:
[----:B------:R-:W-:Y:S05]  /*1ac10*/  BRA `(.L_x_10716) ;  /* 0xffffffb400487947 */ /* 0x000fea000383ffff */
.L_x_10606:
[----:B-1----:R1:W2:Y:S02]  /*1ac20*/  SYNCS.PHASECHK.TRANS64.TRYWAIT P0, [R0+URZ+0x2d840], R5 ;  /* 0x02d84005000075a7 */ /* 0x0022a4000800017f */
[----:B--2---:R-:W-:Y:S05]  /*1ac30*/  @!P0 NANOSLEEP.SYNCS 0x989680 ;  /* 0x009896800000895d */ /* 0x004fea0003900000 */
[----:B------:R-:W2:Y:S02]  /*1ac40*/  @!P0 SYNCS.PHASECHK.TRANS64 P0, [R0+URZ+0x2d840], R5 ;  /* 0x02d84005000085a7 */ /* 0x000ea4000800007f */
[----:B--2---:R-:W-:Y:S05]  /*1ac50*/  @!P0 BRA `(.L_x_10606) ;  /* 0xfffffffc00f08947 */ /* 0x004fea000383ffff */
[----:B------:R-:W-:Y:S05]  /*1ac60*/  BRA `(.L_x_10717) ;  /* 0xffffffb400ac7947 */ /* 0x000fea000383ffff */
.L_x_10607:
        /* <DEDUP_REMOVED lines=8> */
.L_x_10719:
[----:B------:R-:W-:Y:S05]  /*1acf0*/  BSYNC B0 ;  /* 0x0000000000007941 */ /* 0x000fea0003800000 */
.L_x_10718:
        /* <DEDUP_REMOVED lines=8> */
.L_x_10720:
[----:B------:R-:W-:Y:S01]  /*1ad80*/  MOV R13, R7 ;  /* 0x00000007000d7202 */ /* 0x000fe20000000f00 */
[----:B------:R-:W-:Y:S02]  /*1ad90*/  IMAD.MOV.U32 R12, RZ, RZ, 0x1 ;  /* 0x00000001ff0c7424 */ /* 0x000fe400078e00ff */
[----:B------:R-:W-:-:S07]  /*1ada0*/  IMAD.MOV.U32 R4, RZ, RZ, R14 ;  /* 0x000000ffff047224 */ /* 0x000fce00078e000e */
[----:B------:R-:W-:Y:S05]  /*1adb0*/  WARPSYNC.COLLECTIVE R15, `(.L_x_10721) ;  /* 0x000000000f087348 */ /* 0x000fea0003c00000 */
[----:B------:R0:W1:Y:S02]  /*1adc0*/  SHFL.IDX P6, R14, R13, R12, R11 ;  /* 0x0000000c0d0e7389 */ /* 0x00006400000c000b */
[----:B01----:R-:W-:Y:S01]  /*1add0*/  ENDCOLLECTIVE ;  /* 0x000000000000791b */ /* 0x003fe20003800000 */
.L_x_10721:
[----:B------:R-:W-:-:S05]  /*1ade0*/  @P0 LEA R5, P1, R9, R4, 0x1 ;  /* 0x0000000409050211 */ /* 0x000fca00078208ff */
[----:B------:R-:W-:Y:S01]  /*1adf0*/  @P0 IMAD.X R4, RZ, RZ, R6, P1 ;  /* 0x000000ffff040224 */ /* 0x000fe200008e0606 */
[----:B------:R-:W-:Y:S01]  /*1ae00*/  ISETP.GE.AND P1, PT, R3, 0x21, PT ;  /* 0x000000210300780c */ /* 0x000fe20003f26270 */
[----:B------:R-:W-:-:S03]  /*1ae10*/  @P0 IMAD R6, R8, 0x2, R22 ;  /* 0x0000000208060824 */ /* 0x000fc600078e0216 */
        /* <DEDUP_REMOVED lines=14> */
.L_x_10722:
[----:B------:R-:W-:Y:S01]  /*1af00*/  IMAD.MOV.U32 R13, RZ, RZ, R7 ;  /* 0x000000ffff0d7224 */ /* 0x000fe200078e0007 */
[----:B------:R-:W-:Y:S02]  /*1af10*/  MOV R12, 0x2 ;  /* 0x00000002000c7802 */ /* 0x000fe40000000f00 */
[----:B------:R-:W-:-:S07]  /*1af20*/  MOV R4, R14 ;  /* 0x0000000e00047202 */ /* 0x000fce0000000f00 */
[----:B------:R-:W-:Y:S05]  /*1af30*/  WARPSYNC.COLLECTIVE R15, `(.L_x_10723) ;  /* 0x000000000f087348 */ /* 0x000fea0003c00000 */
[----:B------:R0:W1:Y:S02]  /*1af40*/  SHFL.IDX P6, R14, R13, R12, R11 ;  /* 0x0000000c0d0e7389 */ /* 0x00006400000c000b */
[----:B01----:R-:W-:Y:S01]  /*1af50*/  ENDCOLLECTIVE ;  /* 0x000000000000791b */ /* 0x003fe20003800000 */
.L_x_10723:
[----:B------:R-:W-:-:S05]  /*1af60*/  @P1 LEA R5, P0, R9, R4, 0x1 ;  /* 0x0000000409051211 */ /* 0x000fca00078008ff */
[----:B------:R-:W-:Y:S02]  /*1af70*/  @P1 IMAD.X R4, RZ, RZ, R6, P0 ;  /* 0x000000ffff041224 */ /* 0x000fe400000e0606 */
        /* <DEDUP_REMOVED lines=16> */
.L_x_10724:
[----:B------:R-:W-:Y:S02]  /*1b080*/  IMAD.MOV.U32 R13, RZ, RZ, R7 ;  /* 0x000000ffff0d7224 */ /* 0x000fe400078e0007 */
[----:B------:R-:W-:Y:S02]  /*1b090*/  IMAD.MOV.U32 R12, RZ, RZ, 0x3 ;  /* 0x00000003ff0c7424 */ /* 0x000fe400078e00ff */
[----:B------:R-:W-:-:S07]  /*1b0a0*/  IMAD.MOV.U32 R4, RZ, RZ, R14 ;  /* 0x000000ffff047224 */ /* 0x000fce00078e000e */
[----:B------:R-:W-:Y:S05]  /*1b0b0*/  WARPSYNC.COLLECTIVE R15, `(.L_x_10725) ;  /* 0x000000000f087348 */ /* 0x000fea0003c00000 */
[----:B------:R0:W1:Y:S02]  /*1b0c0*/  SHFL.IDX P6, R14, R13, R12, R11 ;  /* 0x0000000c0d0e7389 */ /* 0x00006400000c000b */
[----:B01----:R-:W-:Y:S01]  /*1b0d0*/  ENDCOLLECTIVE ;  /* 0x000000000000791b */ /* 0x003fe20003800000 */
.L_x_10725:
[----:B------:R-:W-:-:S04]  /*1b0e0*/  @P1 LEA R5, P0, R9, R4, 0x1 ;  /* 0x0000000409051211 */ /* 0x000fc800078008ff */
[----:B------:R-:W-:Y:S01]  /*1b0f0*/  @P1 IADD3.X R4, RZ, R6, RZ, P0, !PT ;  /* 0x00000006ff041210 */ /* 0x000fe200007fe4ff */
[----:B------:R-:W-:-:S03]  /*1b100*/  @P1 IMAD R6, R8, 0x2, R22 ;  /* 0x0000000208061824 */ /* 0x000fc600078e0216 */
        /* <DEDUP_REMOVED lines=12> */
.L_x_10726:
[----:B------:R-:W-:Y:S01]  /*1b1d0*/  @!PT LDS RZ, [RZ] ;  /* 0x00000000fffff984 */ /* 0x000fe20000000800 */
[----:B------:R-:W-:Y:S01]  /*1b1e0*/  @!PT LDS RZ, [RZ] ;  /* 0x00000000fffff984 */ /* 0x000fe20000000800 */
[----:B------:R-:W-:Y:S01]  /*1b1f0*/  @!PT LDS RZ, [RZ] ;  /* 0x00000000fffff984 */ /* 0x000fe20000000800 */
[----:B------:R1:W-:Y:S04]  /*1b200*/  @P1 LDGSTS.E.BYPASS.LTC128B.128 [R6+0x18400], desc[UR42][R4.64+0x40], !P3 ;  /* 0x1840004004061fae */ /* 0x0003e8000d901d6a */
[----:B------:R1:W-:Y:S01]  /*1b210*/  @P1 LDGSTS.E.BYPASS.LTC128B.128 [R6+0x1a400], desc[UR42][R4.64+0x80], !P2 ;  /* 0x1a40008004061fae */ /* 0x0003e2000d101d6a */
[----:B------:R-:W-:Y:S01]  /*1b220*/  IMAD.MOV.U32 R2, RZ, RZ, R14 ;  /* 0x000000ffff027224 */ /* 0x000fe200078e000e */
[----:B------:R-:W-:Y:S06]  /*1b230*/  BRA `(.L_x_10727) ;  /* 0xffffffb400647947 */ /* 0x000fec000383ffff */
.L_x_10612:
[----:B------:R0:W5:Y:S01]  /*1b240*/  LDL R8, [R1+0x28] ;  /* 0x0000280001087983 */ /* 0x0001620000100800 */
[----:B------:R-:W-:Y:S01]  /*1b250*/  IMAD.MOV.U32 R13, RZ, RZ, R4 ;  /* 0x000000ffff0d7224 */ /* 0x000fe200078e0004 */
[----:B------:R-:W-:Y:S01]  /*1b260*/  MOV R12, RZ ;  /* 0x000000ff000c7202 */ /* 0x000fe20000000f00 */
[----:B------:R-:W-:Y:S02]  /*1b270*/  IMAD.MOV.U32 R11, RZ, RZ, 0x1c1f ;  /* 0x00001c1fff0b7424 */ /* 0x000fe400078e00ff */
[----:B------:R-:W-:Y:S02]  /*1b280*/  IMAD.MOV.U32 R15, RZ, RZ, -0x1 ;  /* 0xffffffffff0f7424 */ /* 0x000fe400078e00ff */
[----:B-----5:R-:W-:Y:S02]  /*1b290*/  IMAD R0, R21, R9, RZ ;  /* 0x0000000915007224 */ /* 0x020fe400078e02ff */
[----:B0-----:R-:W-:-:S07]  /*1b2a0*/  IMAD R17, R17, 0xc0, R20 ;  /* 0x000000c011117824 */ /* 0x001fce00078e0214 */
[----:B------:R-:W-:Y:S05]  /*1b2b0*/  WARPSYNC.COLLECTIVE R15, `(.L_x_10728) ;  /* 0x000000000f087348 */ /* 0x000fea0003c00000 */
[----:B------:R0:W1:Y:S02]  /*1b2c0*/  SHFL.IDX P6, R14, R13, R12, R11 ;  /* 0x0000000c0d0e7389 */ /* 0x00006400000c000b */
[----:B01----:R-:W-:Y:S01]  /*1b2d0*/  ENDCOLLECTIVE ;  /* 0x000000000000791b */ /* 0x003fe20003800000 */
.L_x_10728:
[C---:B------:R-:W-:Y:S01]  /*1b2e0*/  VIADD R9, R17.reuse, 0x20 ;  /* 0x0000002011097836 */ /* 0x040fe20000000000 */
[----:B------:R-:W-:Y:S02]  /*1b2f0*/  ISETP.GE.AND P3, PT, R17, R0, PT ;  /* 0x000000001100720c */ /* 0x000fe40003f66270 */
[----:B------:R-:W-:Y:S01]  /*1b300*/  MOV R13, R5 ;  /* 0x00000005000d7202 */ /* 0x000fe20000000f00 */
[----:B------:R-:W-:-:S10]  /*1b310*/  IMAD.MOV.U32 R2, RZ, RZ, R14 ;  /* 0x000000ffff027224 */ /* 0x000fd400078e000e */
[----:B------:R-:W-:Y:S05]  /*1b320*/  WARPSYNC.COLLECTIVE R15, `(.L_x_10729) ;  /* 0x000000000f087348 */ /* 0x000fea0003c00000 */
[----:B------:R0:W1:Y:S02]  /*1b330*/  SHFL.IDX P6, R14, R13, R12, R11 ;  /* 0x0000000c0d0e7389 */ /* 0x00006400000c000b */
[----:B01----:R-:W-:Y:S01]  /*1b340*/  ENDCOLLECTIVE ;  /* 0x000000000000791b */ /* 0x003fe20003800000 */
.L_x_10729:
[----:B------:R-:W-:Y:S01]  /*1b350*/  MOV R13, R4 ;  /* 0x00000004000d7202 */ /* 0x000fe20000000f00 */
[----:B------:R-:W-:Y:S02]  /*1b360*/  IMAD.MOV.U32 R12, RZ, RZ, 0x1 ;  /* 0x00000001ff0c7424 */ /* 0x000fe400078e00ff */
[----:B------:R-:W-:-:S07]  /*1b370*/  IMAD.MOV.U32 R3, RZ, RZ, R14 ;  /* 0x000000ffff037224 */ /* 0x000fce00078e000e */
[----:B------:R-:W-:Y:S05]  /*1b380*/  WARPSYNC.COLLECTIVE R15, `(.L_x_10730) ;  /* 0x000000000f087348 */ /* 0x000fea0003c00000 */
[----:B------:R0:W1:Y:S02]  /*1b390*/  SHFL.IDX P6, R14, R13, R12, R11 ;  /* 0x0000000c0d0e7389 */ /* 0x00006400000c000b */
[----:B01----:R-:W-:Y:S01]  /*1b3a0*/  ENDCOLLECTIVE ;  /* 0x000000000000791b */ /* 0x003fe20003800000 */
.L_x_10730:
        /* <DEDUP_REMOVED lines=17> */
.L_x_10731:
[----:B------:R-:W-:Y:S01]  /*1b4c0*/  IMAD.MOV.U32 R13, RZ, RZ, R4 ;  /* 0x000000ffff0d7224 */ /* 0x000fe200078e0004 */
[----:B------:R-:W-:Y:S02]  /*1b4d0*/  MOV R12, 0x2 ;  /* 0x00000002000c7802 */ /* 0x000fe40000000f00 */
[----:B------:R-:W-:-:S07]  /*1b4e0*/  MOV R3, R14 ;  /* 0x0000000e00037202 */ /* 0x000fce0000000f00 */
[----:B------:R-:W-:Y:S05]  /*1b4f0*/  WARPSYNC.COLLECTIVE R15, `(.L_x_10732) ;  /* 0x000000000f087348 */ /* 0x000fea0003c00000 */
[----:B------:R0:W1:Y:S02]  /*1b500*/  SHFL.IDX P6, R14, R13, R12, R11 ;  /* 0x0000000c0d0e7389 */ /* 0x00006400000c000b */
[----:B01----:R-:W-:Y:S01]  /*1b510*/  ENDCOLLECTIVE ;  /* 0x000000000000791b */ /* 0x003fe20003800000 */
.L_x_10732:
        /* <DEDUP_REMOVED lines=18> */
.L_x_10733:
[----:B------:R-:W-:Y:S02]  /*1b640*/  IMAD.MOV.U32 R13, RZ, RZ, R4 ;  /* 0x000000ffff0d7224 */ /* 0x000fe400078e0004 */
[----:B------:R-:W-:Y:S02]  /*1b650*/  IMAD.MOV.U32 R12, RZ, RZ, 0x3 ;  /* 0x00000003ff0c7424 */ /* 0x000fe400078e00ff */
[----:B------:R-:W-:-:S07]  /*1b660*/  IMAD.MOV.U32 R3, RZ, RZ, R14 ;  /* 0x000000ffff037224 */ /* 0x000fce00078e000e */
[----:B------:R-:W-:Y:S05]  /*1b670*/  WARPSYNC.COLLECTIVE R15, `(.L_x_10734) ;  /* 0x000000000f087348 */ /* 0x000fea0003c00000 */
[----:B------:R0:W1:Y:S02]  /*1b680*/  SHFL.IDX P6, R14, R13, R12, R11 ;  /* 0x0000000c0d0e7389 */ /* 0x00006400000c000b */
[----:B01----:R-:W-:Y:S01]  /*1b690*/  ENDCOLLECTIVE ;  /* 0x000000000000791b */ /* 0x003fe20003800000 */
.L_x_10734:
[----:B------:R-:W-:-:S04]  /*1b6a0*/  @!P3 LEA R3, P4, R10, R3, 0x1 ;  /* 0x000000030a03b211 */ /* 0x000fc800078808ff */
[----:B------:R-:W-:-:S04]  /*1b6b0*/  @!P3 IADD3.X R2, RZ, R2, RZ, P4, !PT ;  /* 0x00000002ff02b210 */ /* 0x000fc800027fe4ff */
[-C--:B------:R-:W-:Y:S02]  /*1b6c0*/  @!P3 LOP3.LUT R3, R3, R2.reuse, RZ, 0x3c, !PT ;  /* 0x000000020303b212 */ /* 0x080fe400078e3cff */
[----:B------:R-:W-:Y:S02]  /*1b6d0*/  MOV R13, R5 ;  /* 0x00000005000d7202 */ /* 0x000fe40000000f00 */
        /* <DEDUP_REMOVED lines=10> */
.L_x_10735:
[----:B------:R-:W-:Y:S01]  /*1b780*/  @!PT LDS RZ, [RZ] ;  /* 0x00000000fffff984 */ /* 0x000fe20000000800 */
[----:B------:R-:W-:Y:S01]  /*1b790*/  @!PT LDS RZ, [RZ] ;  /* 0x00000000fffff984 */ /* 0x000fe20000000800 */
[----:B------:R-:W-:Y:S01]  /*1b7a0*/  @!PT LDS RZ, [RZ] ;  /* 0x00000000fffff984 */ /* 0x000fe20000000800 */
[----:B------:R-:W-:Y:S04]  /*1b7b0*/  @!P3 LDGSTS.E.BYPASS.LTC128B.128 [R8+0x10400], desc[UR42][R2.64+0x40], !P1 ;  /* 0x104000400208bfae */ /* 0x000fe8000c901d6a */
[----:B------:R0:W-:Y:S01]  /*1b7c0*/  @!P3 LDGSTS.E.BYPASS.LTC128B.128 [R8+0x13400], desc[UR42][R2.64+0x80], !P2 ;  /* 0x134000800208bfae */ /* 0x0001e2000d101d6a */
[----:B------:R-:W-:Y:S02]  /*1b7d0*/  IMAD.MOV.U32 R13, RZ, RZ, R6 ;  /* 0x000000ffff0d7224 */ /* 0x000fe400078e0006 */
[----:B------:R-:W-:Y:S02]  /*1b7e0*/  IMAD.MOV.U32 R12, RZ, RZ, RZ ;  /* 0x000000ffff0c7224 */ /* 0x000fe400078e00ff */
[----:B0-----:R-:W-:Y:S02]  /*1b7f0*/  VIADD R2, R17, 0x60 ;  /* 0x0000006011027836 */ /* 0x001fe40000000000 */
[----:B------:R-:W-:-:S03]  /*1b800*/  IMAD.MOV.U32 R5, RZ, RZ, R14 ;  /* 0x000000ffff057224 */ /* 0x000fc600078e000e */
[----:B------:R-:W-:-:S13]  /*1b810*/  ISETP.GE.AND P3, PT, R2, R0, PT ;  /* 0x000000000200720c */ /* 0x000fda0003f66270 */
[----:B------:R-:W-:Y:S05]  /*1b820*/  WARPSYNC.COLLECTIVE R15, `(.L_x_10736) ;  /* 0x000000000f087348 */ /* 0x000fea0003c00000 */
[----:B------:R0:W1:Y:S02]  /*1b830*/  SHFL.IDX P6, R14, R13, R12, R11 ;  /* 0x0000000c0d0e7389 */ /* 0x00006400000c000b */
[----:B01----:R-:W-:Y:S01]  /*1b840*/  ENDCOLLECTIVE ;  /* 0x000000000000791b */ /* 0x003fe20003800000 */
.L_x_10736:
[----:B------:R-:W-:Y:S02]  /*1b850*/  @!P3 LEA R2, P4, R10, R5, 0x1 ;  /* 0x000000050a02b211 */ /* 0x000fe400078808ff */
[----:B------:R-:W-:-:S03]  /*1b860*/  MOV R13, R7 ;  /* 0x00000007000d7202 */ /* 0x000fc60000000f00 */
[----:B------:R-:W-:-:S05]  /*1b870*/  @!P3 IMAD.X R3, RZ, RZ, R4, P4 ;  /* 0x000000ffff03b224 */ /* 0x000fca00020e0604 */
[----:B------:R-:W-:Y:S01]  /*1b880*/  @!PT LDS RZ, [RZ] ;  /* 0x00000000fffff984 */ /* 0x000fe20000000800 */
[----:B------:R-:W-:Y:S01]  /*1b890*/  @!PT LDS RZ, [RZ] ;  /* 0x00000000fffff984 */ /* 0x000fe20000000800 */
[----:B------:R-:W-:Y:S01]  /*1b8a0*/  @!PT LDS RZ, [RZ] ;  /* 0x00000000fffff984 */ /* 0x000fe20000000800 */
        /* <DEDUP_REMOVED lines=9> */
.L_x_10737:
[----:B------:R-:W-:Y:S01]  /*1b940*/  IMAD.MOV.U32 R13, RZ, RZ, R6 ;  /* 0x000000ffff0d7224 */ /* 0x000fe200078e0006 */
[----:B------:R-:W-:Y:S01]  /*1b950*/  MOV R12, 0x1 ;  /* 0x00000001000c7802 */ /* 0x000fe20000000f00 */
[----:B------:R-:W-:-:S07]  /*1b960*/  IMAD.MOV.U32 R3, RZ, RZ, R14 ;  /* 0x000000ffff037224 */ /* 0x000fce00078e000e */
[----:B------:R-:W-:Y:S05]  /*1b970*/  WARPSYNC.COLLECTIVE R15, `(.L_x_10738) ;  /* 0x000000000f087348 */ /* 0x000fea0003c00000 */
[----:B------:R0:W1:Y:S02]  /*1b980*/  SHFL.IDX P6, R14, R13, R12, R11 ;  /* 0x0000000c0d0e7389 */ /* 0x00006400000c000b */
[----:B01----:R-:W-:Y:S01]  /*1b990*/  ENDCOLLECTIVE ;  /* 0x000000000000791b */ /* 0x003fe20003800000 */
.L_x_10738:
[----:B------:R-:W-:-:S05]  /*1b9a0*/  @!P3 LEA R3, P4, R10, R3, 0x1 ;  /* 0x000000030a03b211 */ /* 0x000fca00078808ff */
[----:B------:R-:W-:-:S05]  /*1b9b0*/  @!P3 IMAD.X R2, RZ, RZ, R2, P4 ;  /* 0x000000ffff02b224 */ /* 0x000fca00020e0602 */
[----:B------:R-:W-:Y:S01]  /*1b9c0*/  @!P3 LOP3.LUT R3, R3, R2, RZ, 0x3c, !PT ;  /* 0x000000020303b212 */ /* 0x000fe200078e3cff */
[----:B------:R-:W-:-:S03]  /*1b9d0*/  IMAD.MOV.U32 R13, RZ, RZ, R7 ;  /* 0x000000ffff0d7224 */ /* 0x000fc600078e0007 */
[----:B------:R-:W-:-:S04]  /*1b9e0*/  @!P3 LOP3.LUT R2, R3, R2, RZ, 0x3c, !PT ;  /* 0x000000020302b212 */ /* 0x000fc800078e3cff */
[----:B------:R-:W-:Y:S01]  /*1b9f0*/  @!P3 LOP3.LUT R3, R3, R2, RZ, 0x3c, !PT ;  /* 0x000000020303b212 */ /* 0x000fe200078e3cff */
[----:B------:R-:W-:-:S07]  /*1ba00*/  IMAD.MOV.U32 R6, RZ, RZ, R14 ;  /* 0x000000ffff067224 */ /* 0x000fce00078e000e */
[----:B------:R-:W-:Y:S05]  /*1ba10*/  WARPSYNC.COLLECTIVE R15, `(.L_x_10739) ;  /* 0x000000000f087348 */ /* 0x000fea0003c00000 */
[----:B------:R0:W1:Y:S02]  /*1ba20*/  SHFL.IDX P6, R14, R13, R12, R11 ;  /* 0x0000000c0d0e7389 */ /* 0x00006400000c000b */
[----:B01----:R-:W-:Y:S01]  /*1ba30*/  ENDCOLLECTIVE ;  /* 0x000000000000791b */ /* 0x003fe20003800000 */
.L_x_10739:
[----:B------:R-:W-:Y:S01]  /*1ba40*/  @!PT LDS RZ, [RZ] ;  /* 0x00000000fffff984 */ /* 0x000fe20000000800 */
[----:B------:R-:W-:Y:S01]  /*1ba50*/  @!PT LDS RZ, [RZ] ;  /* 0x00000000fffff984 */ /* 0x000fe20000000800 */
[----:B------:R-:W-:Y:S01]  /*1ba60*/  @!PT LDS RZ, [RZ] ;  /* 0x00000000fffff984 */ /* 0x000fe20000000800 */
[----:B------:R-:W-:Y:S04]  /*1ba70*/  @!P3 LDGSTS.E.BYPASS.LTC128B.128 [R8+0xe400], desc[UR42][R2.64], !P0 ;  /* 0x0e4000000208bfae */ /* 0x000fe8000c101d6a */
[----:B------:R-:W-:Y:S04]  /*1ba80*/  @!P3 LDGSTS.E.BYPASS.LTC128B.128 [R8+0x11400], desc[UR42][R2.64+0x40], !P1 ;  /* 0x114000400208bfae */ /* 0x000fe8000c901d6a */
[----:B------:R0:W-:Y:S02]  /*1ba90*/  @!P3 LDGSTS.E.BYPASS.LTC128B.128 [R8+0x14400], desc[UR42][R2.64+0x80], !P2 ;  /* 0x144000800208bfae */ /* 0x0001e4000d101d6a */
[----:B0-----:R-:W-:Y:S01]  /*1baa0*/  IMAD.MOV.U32 R2, RZ, RZ, R14 ;  /* 0x000000ffff027224 */ /* 0x001fe200078e000e */
[----:B------:R-:W-:Y:S06]  /*1bab0*/  BRA `(.L_x_10740) ;  /* 0xffffffb800887947 */ /* 0x000fec000383ffff */
.L_x_10615:
[----:B-1----:R1:W2:Y:S02]  /*1bac0*/  SYNCS.PHASECHK.TRANS64.TRYWAIT P0, [R22+URZ+0x2d820], R0 ;  /* 0x02d82000160075a7 */ /* 0x0022a4000800017f */
[----:B--2---:R-:W-:Y:S05]  /*1bad0*/  @!P0 NANOSLEEP.SYNCS 0x989680 ;  /* 0x009896800000895d */ /* 0x004fea0003900000 */
[----:B------:R-:W2:Y:S02]  /*1bae0*/  @!P0 SYNCS.PHASECHK.TRANS64 P0, [R22+URZ+0x2d820], R0 ;  /* 0x02d82000160085a7 */ /* 0x000ea4000800007f */
[----:B--2---:R-:W-:Y:S05]  /*1baf0*/  @!P0 BRA `(.L_x_10615) ;  /* 0xfffffffc00f08947 */ /* 0x004fea000383ffff */
[----:B------:R-:W-:Y:S05]  /*1bb00*/  BRA `(.L_x_10741) ;  /* 0xffffffb800f07947 */ /* 0x000fea000383ffff */
.L_x_10620:
[----:B0-----:R0:W1:Y:S02]  /*1bb10*/  SYNCS.PHASECHK.TRANS64.TRYWAIT P0, [R5+URZ+0x2d840], R0 ;  /* 0x02d84000050075a7 */ /* 0x001064000800017f */
[----:B-1----:R-:W-:Y:S05]  /*1bb20*/  @!P0 NANOSLEEP.SYNCS 0x989680 ;  /* 0x009896800000895d */ /* 0x002fea0003900000 */
[----:B------:R-:W1:Y:S02]  /*1bb30*/  @!P0 SYNCS.PHASECHK.TRANS64 P0, [R5+URZ+0x2d840], R0 ;  /* 0x02d84000050085a7 */ /* 0x000e64000800007f */
[----:B-1----:R-:W-:Y:S05]  /*1bb40*/  @!P0 BRA `(.L_x_10620) ;  /* 0xfffffffc00f08947 */ /* 0x002fea000383ffff */
[----:B------:R-:W-:Y:S05]  /*1bb50*/  BRA `(.L_x_10742) ;  /* 0xffffffbc00e47947 */ /* 0x000fea000383ffff */
.L_x_10621:
        /* <DEDUP_REMOVED lines=8> */
.L_x_10744:
[----:B------:R-:W-:Y:S05]  /*1bbe0*/  BSYNC B1 ;  /* 0x0000000000017941 */ /* 0x000fea0003800000 */
.L_x_10743:
[----:B------:R-:W0:Y:S01]  /*1bbf0*/  S2R R20, SR_TID.X ;  /* 0x0000000000147919 */ /* 0x000e220000002100 */
[----:B------:R-:W-:Y:S01]  /*1bc00*/  IMAD.MOV.U32 R13, RZ, RZ, R6 ;  /* 0x000000ffff0d7224 */ /* 0x000fe200078e0006 */
[----:B------:R-:W-:Y:S01]  /*1bc10*/  MOV R3, R14 ;  /* 0x0000000e00037202 */ /* 0x000fe20000000f00 */
[----:B------:R-:W-:Y:S01]  /*1bc20*/  IMAD.MOV.U32 R12, RZ, RZ, RZ ;  /* 0x000000ffff0c7224 */ /* 0x000fe200078e00ff */
[----:B------:R-:W-:Y:S01]  /*1bc30*/  LOP3.LUT R23, R23, 0xffffffdf, RZ, 0xc0, !PT ;  /* 0xffffffdf17177812 */ /* 0x000fe200078ec0ff */
[----:B------:R-:W-:Y:S02]  /*1bc40*/  IMAD.MOV.U32 R11, RZ, RZ, 0x1c1f ;  /* 0x00001c1fff0b7424 */ /* 0x000fe400078e00ff */
[----:B------:R-:W-:Y:S01]  /*1bc50*/  IMAD.MOV.U32 R15, RZ, RZ, -0x1 ;  /* 0xffffffffff0f7424 */ /* 0x000fe200078e00ff */
[----:B------:R-:W-:Y:S01]  /*1bc60*/  @P1 LOP3.LUT R23, R23, 0x20, RZ, 0xfc, !PT ;  /* 0x0000002017171812 */ /* 0x000fe200078efcff */
[----:B------:R-:W-:-:S07]  /*1bc70*/  IMAD R4, R4, 0x2, R22 ;  /* 0x0000000204047824 */ /* 0x000fce00078e0216 */
[----:B0-----:R-:W-:Y:S05]  /*1bc80*/  WARPSYNC.COLLECTIVE R15, `(.L_x_10745) ;  /* 0x000000000f087348 */ /* 0x001fea0003c00000 */
[----:B------:R1:W2:Y:S02]  /*1bc90*/  SHFL.IDX P6, R14, R13, R12, R11 ;  /* 0x0000000c0d0e7389 */ /* 0x0002a400000c000b */
[----:B012---:R-:W-:Y:S01]  /*1bca0*/  ENDCOLLECTIVE ;  /* 0x000000000000791b */ /* 0x007fe20003800000 */
.L_x_10745:
[----:B------:R-:W-:Y:S01]  /*1bcb0*/  LOP3.LUT P1, RZ, R23, 0x4, RZ, 0xc0, !PT ;  /* 0x0000000417ff7812 */ /* 0x000fe2000782c0ff */
[----:B------:R-:W-:Y:S02]  /*1bcc0*/  IMAD.MOV.U32 R13, RZ, RZ, R7 ;  /* 0x000000ffff0d7224 */ /* 0x000fe400078e0007 */
[----:B------:R-:W-:Y:S01]  /*1bcd0*/  IMAD.MOV.U32 R12, RZ, RZ, 0x1 ;  /* 0x00000001ff0c7424 */ /* 0x000fe200078e00ff */
[----:B------:R-:W-:Y:S01]  /*1bce0*/  SHF.L.U32 R20, R20, 0x3, RZ ;  /* 0x0000000314147819 */ /* 0x000fe200000006ff */
[----:B------:R-:W-:-:S03]  /*1bcf0*/  IMAD.MOV.U32 R2, RZ, RZ, R14 ;  /* 0x000000ffff027224 */ /* 0x000fc600078e000e */
[----:B------:R-:W-:-:S07]  /*1bd00*/  LOP3.LUT R20, R20, 0x18, RZ, 0xc0, !PT ;  /* 0x0000001814147812 */ /* 0x000fce00078ec0ff */
[----:B------:R-:W-:Y:S05]  /*1bd10*/  WARPSYNC.COLLECTIVE R15, `(.L_x_10746) ;  /* 0x000000000f087348 */ /* 0x000fea0003c00000 */
[----:B------:R0:W1:Y:S02]  /*1bd20*/  SHFL.IDX P6, R14, R13, R12, R11 ;  /* 0x0000000c0d0e7389 */ /* 0x00006400000c000b */
[----:B01----:R-:W-:Y:S01]  /*1bd30*/  ENDCOLLECTIVE ;  /* 0x000000000000791b */ /* 0x003fe20003800000 */
.L_x_10746:
[----:B------:R-:W-:-:S05]  /*1bd40*/  IMAD.SHL.U32 R0, R20, 0x2, RZ ;  /* 0x0000000214007824 */ /* 0x000fca00078e00ff */
[----:B------:R-:W-:-:S04]  /*1bd50*/  IADD3 R2, P0, R2, R0, RZ ;  /* 0x0000000002027210 */ /* 0x000fc80007f1e0ff */
[----:B------:R-:W-:Y:S01]  /*1bd60*/  IADD3.X R3, RZ, R3, RZ, P0, !PT ;  /* 0x00000003ff037210 */ /* 0x000fe200007fe4ff */
[----:B------:R-:W-:-:S04]  /*1bd70*/  IMAD.MOV.U32 R13, RZ, RZ, R6 ;  /* 0x000000ffff0d7224 */ /* 0x000fc800078e0006 */
[----:B------:R-:W-:Y:S01]  /*1bd80*/  @!PT LDS RZ, [RZ] ;  /* 0x00000000fffff984 */ /* 0x000fe20000000800 */
[----:B------:R-:W-:Y:S01]  /*1bd90*/  @!PT LDS RZ, [RZ] ;  /* 0x00000000fffff984 */ /* 0x000fe20000000800 */
[----:B------:R-:W-:Y:S01]  /*1bda0*/  @!PT LDS RZ, [RZ] ;  /* 0x00000000fffff984 */ /* 0x000fe20000000800 */
[----:B------:R-:W-:Y:S04]  /*1bdb0*/  LDGSTS.E.BYPASS.LTC128B.128 [R4+0x15400], desc[UR42][R2.64], !P1 ;  /* 0x1540000002047fae */ /* 0x000fe8000c901d6a */
[----:B------:R-:W-:Y:S04]  /*1bdc0*/  LDGSTS.E.BYPASS.LTC128B.128 [R4+0x17400], desc[UR42][R2.64+0x40], !P5 ;  /* 0x1740004002047fae */ /* 0x000fe8000e901d6a */
[----:B------:R0:W-:Y:S02]  /*1bdd0*/  LDGSTS.E.BYPASS.LTC128B.128 [R4+0x19400], desc[UR42][R2.64+0x80], !P4 ;  /* 0x1940008002047fae */ /* 0x0001e4000e101d6a */
[----:B0-----:R-:W-:-:S07]  /*1bde0*/  MOV R3, R14 ;  /* 0x0000000e00037202 */ /* 0x001fce0000000f00 */
[----:B------:R-:W-:Y:S05]  /*1bdf0*/  WARPSYNC.COLLECTIVE R15, `(.L_x_10747) ;  /* 0x000000000f087348 */ /* 0x000fea0003c00000 */
[----:B------:R0:W1:Y:S02]  /*1be00*/  SHFL.IDX P6, R14, R13, R12, R11 ;  /* 0x0000000c0d0e7389 */ /* 0x00006400000c000b */
[----:B01----:R-:W-:Y:S01]  /*1be10*/  ENDCOLLECTIVE ;  /* 0x000000000000791b */ /* 0x003fe20003800000 */
.L_x_10747:
[----:B------:R-:W-:Y:S01]  /*1be20*/  MOV R13, R7 ;  /* 0x00000007000d7202 */ /* 0x000fe20000000f00 */
[----:B------:R-:W-:Y:S02]  /*1be30*/  IMAD.MOV.U32 R12, RZ, RZ, 0x2 ;  /* 0x00000002ff0c7424 */ /* 0x000fe400078e00ff */
[----:B------:R-:W-:-:S07]  /*1be40*/  IMAD.MOV.U32 R2, RZ, RZ, R14 ;  /* 0x000000ffff027224 */ /* 0x000fce00078e000e */
[----:B------:R-:W-:Y:S05]  /*1be50*/  WARPSYNC.COLLECTIVE R15, `(.L_x_10748) ;  /* 0x000000000f087348 */ /* 0x000fea0003c00000 */
[----:B------:R0:W1:Y:S02]  /*1be60*/  SHFL.IDX P6, R14, R13, R12, R11 ;  /* 0x0000000c0d0e7389 */ /* 0x00006400000c000b */
[----:B01----:R-:W-:Y:S01]  /*1be70*/  ENDCOLLECTIVE ;  /* 0x000000000000791b */ /* 0x003fe20003800000 */
.L_x_10748:
        /* <DEDUP_REMOVED lines=13> */
.L_x_10749:
[----:B------:R-:W-:Y:S02]  /*1bf50*/  IMAD.MOV.U32 R13, RZ, RZ, R7 ;  /* 0x000000ffff0d7224 */ /* 0x000fe400078e0007 */
[----:B------:R-:W-:Y:S01]  /*1bf60*/  IMAD.MOV.U32 R12, RZ, RZ, 0x3 ;  /* 0x00000003ff0c7424 */ /* 0x000fe200078e00ff */
[----:B------:R-:W-:-:S07]  /*1bf70*/  MOV R2, R14 ;  /* 0x0000000e00027202 */ /* 0x000fce0000000f00 */
[----:B------:R-:W-:Y:S05]  /*1bf80*/  WARPSYNC.COLLECTIVE R15, `(.L_x_10750) ;  /* 0x000000000f087348 */ /* 0x000fea0003c00000 */
[----:B------:R0:W1:Y:S02]  /*1bf90*/  SHFL.IDX P6, R14, R13, R12, R11 ;  /* 0x0000000c0d0e7389 */ /* 0x00006400000c000b */
[----:B01----:R-:W-:Y:S01]  /*1bfa0*/  ENDCOLLECTIVE ;  /* 0x000000000000791b */ /* 0x003fe20003800000 */
.L_x_10750:
        /* <DEDUP_REMOVED lines=14> */
.L_x_10751:
[----:B------:R-:W-:Y:S01]  /*1c090*/  IMAD.MOV.U32 R2, RZ, RZ, R14 ;  /* 0x000000ffff027224 */ /* 0x000fe200078e000e */
[----:B------:R-:W-:Y:S06]  /*1c0a0*/  BRA `(.L_x_10752) ;  /* 0xffffffbc00707947 */ /* 0x000fec000383ffff */
.L_x_10626:
[----:B-1----:R1:W2:Y:S02]  /*1c0b0*/  SYNCS.PHASECHK.TRANS64.TRYWAIT P0, [R5+URZ+0x2d860], R2 ;  /* 0x02d86002050075a7 */ /* 0x0022a4000800017f */
[----:B--2---:R-:W-:Y:S05]  /*1c0c0*/  @!P0 NANOSLEEP.SYNCS 0x989680 ;  /* 0x009896800000895d */ /* 0x004fea0003900000 */
[----:B------:R-:W2:Y:S02]  /*1c0d0*/  @!P0 SYNCS.PHASECHK.TRANS64 P0, [R5+URZ+0x2d860], R2 ;  /* 0x02d86002050085a7 */ /* 0x000ea4000800007f */
[----:B--2---:R-:W-:Y:S05]  /*1c0e0*/  @!P0 BRA `(.L_x_10626) ;  /* 0xfffffffc00f08947 */ /* 0x004fea000383ffff */
[----:B------:R-:W-:Y:S05]  /*1c0f0*/  BRA `(.L_x_10753) ;  /* 0xffffffbc00d47947 */ /* 0x000fea000383ffff */
.L_x_10627:
        /* <DEDUP_REMOVED lines=8> */
.L_x_10755:
[----:B------:R-:W-:Y:S05]  /*1c180*/  BSYNC B1 ;  /* 0x0000000000017941 */ /* 0x000fea0003800000 */
.L_x_10754:
        /* <DEDUP_REMOVED lines=9> */
.L_x_10756:
[----:B------:R-:W-:Y:S01]  /*1c220*/  IMAD.MOV.U32 R13, RZ, RZ, R25 ;  /* 0x000000ffff0d7224 */ /* 0x000fe200078e0019 */
[----:B------:R-:W-:Y:S02]  /*1c230*/  MOV R12, 0x1 ;  /* 0x00000001000c7802 */ /* 0x000fe40000000f00 */
[----:B------:R-:W-:-:S07]  /*1c240*/  MOV R2, R14 ;  /* 0x0000000e00027202 */ /* 0x000fce0000000f00 */
[----:B------:R-:W-:Y:S05]  /*1c250*/  WARPSYNC.COLLECTIVE R15, `(.L_x_10757) ;  /* 0x000000000f087348 */ /* 0x000fea0003c00000 */
[----:B------:R0:W1:Y:S02]  /*1c260*/  SHFL.IDX P6, R14, R13, R12, R11 ;  /* 0x0000000c0d0e7389 */ /* 0x00006400000c000b */
[----:B01----:R-:W-:Y:S01]  /*1c270*/  ENDCOLLECTIVE ;  /* 0x000000000000791b */ /* 0x003fe20003800000 */
.L_x_10757:
        /* <DEDUP_REMOVED lines=16> */
.L_x_10758:
[----:B------:R-:W-:Y:S02]  /*1c380*/  IMAD.MOV.U32 R13, RZ, RZ, R25 ;  /* 0x000000ffff0d7224 */ /* 0x000fe400078e0019 */
[----:B------:R-:W-:Y:S02]  /*1c390*/  IMAD.MOV.U32 R12, RZ, RZ, 0x2 ;  /* 0x00000002ff0c7424 */ /* 0x000fe400078e00ff */
[----:B------:R-:W-:-:S07]  /*1c3a0*/  IMAD.MOV.U32 R2, RZ, RZ, R14 ;  /* 0x000000ffff027224 */ /* 0x000fce00078e000e */
[----:B------:R-:W-:Y:S05]  /*1c3b0*/  WARPSYNC.COLLECTIVE R15, `(.L_x_10759) ;  /* 0x000000000f087348 */ /* 0x000fea0003c00000 */
[----:B------:R0:W1:Y:S02]  /*1c3c0*/  SHFL.IDX P6, R14, R13, R12, R11 ;  /* 0x0000000c0d0e7389 */ /* 0x00006400000c000b */
[----:B01----:R-:W-:Y:S01]  /*1c3d0*/  ENDCOLLECTIVE ;  /* 0x000000000000791b */ /* 0x003fe20003800000 */
.L_x_10759:
        /* <DEDUP_REMOVED lines=16> */
.L_x_10760:
[----:B------:R-:W-:Y:S01]  /*1c4e0*/  IMAD.MOV.U32 R13, RZ, RZ, R25 ;  /* 0x000000ffff0d7224 */ /* 0x000fe200078e0019 */
[----:B------:R-:W-:Y:S01]  /*1c4f0*/  MOV R12, 0x3 ;  /* 0x00000003000c7802 */ /* 0x000fe20000000f00 */
[----:B------:R-:W-:-:S07]  /*1c500*/  IMAD.MOV.U32 R2, RZ, RZ, R14 ;  /* 0x000000ffff027224 */ /* 0x000fce00078e000e */
[----:B------:R-:W-:Y:S05]  /*1c510*/  WARPSYNC.COLLECTIVE R15, `(.L_x_10761) ;  /* 0x000000000f087348 */ /* 0x000fea0003c00000 */
[----:B------:R0:W1:Y:S02]  /*1c520*/  SHFL.IDX P6, R14, R13, R12, R11 ;  /* 0x0000000c0d0e7389 */ /* 0x00006400000c000b */
[----:B01----:R-:W-:Y:S01]  /*1c530*/  ENDCOLLECTIVE ;  /* 0x000000000000791b */ /* 0x003fe20003800000 */
.L_x_10761:
        /* <DEDUP_REMOVED lines=13> */
.L_x_10762:
        /* <DEDUP_REMOVED lines=8> */
.L_x_10635:
[----:B-1----:R1:W2:Y:S02]  /*1c690*/  SYNCS.PHASECHK.TRANS64.TRYWAIT P0, [R0+URZ+0x2d860], R3 ;  /* 0x02d86003000075a7 */ /* 0x0022a4000800017f */
[----:B--2---:R-:W-:Y:S05]  /*1c6a0*/  @!P0 NANOSLEEP.SYNCS 0x989680 ;  /* 0x009896800000895d */ /* 0x004fea0003900000 */
[----:B------:R-:W2:Y:S02]  /*1c6b0*/  @!P0 SYNCS.PHASECHK.TRANS64 P0, [R0+URZ+0x2d860], R3 ;  /* 0x02d86003000085a7 */ /* 0x000ea4000800007f */
[----:B--2---:R-:W-:Y:S05]  /*1c6c0*/  @!P0 BRA `(.L_x_10635) ;  /* 0xfffffffc00f08947 */ /* 0x004fea000383ffff */
[----:B------:R-:W-:Y:S05]  /*1c6d0*/  BRA `(.L_x_10764) ;  /* 0xffffffc0005c7947 */ /* 0x000fea000383ffff */
.L_x_10636:
[----:B------:R-:W-:Y:S01]  /*1c6e0*/  BSSY B0, `(.L_x_10765) ;  /* 0x0000008000007945 */ /* 0x000fe20003800000 */
[----:B------:R-:W-:Y:S01]  /*1c6f0*/  MOV R13, R25 ;  /* 0x00000019000d7202 */ /* 0x000fe20000000f00 */
[----:B------:R-:W-:Y:S02]  /*1c700*/  IMAD.MOV.U32 R12, RZ, RZ, RZ ;  /* 0x000000ffff0c7224 */ /* 0x000fe400078e00ff */
[----:B------:R-:W-:Y:S02]  /*1c710*/  IMAD.MOV.U32 R11, RZ, RZ, 0x1c1f ;  /* 0x00001c1fff0b7424 */ /* 0x000fe400078e00ff */
[----:B------:R-:W-:-:S07]  /*1c720*/  IMAD.MOV.U32 R15, RZ, RZ, -0x1 ;  /* 0xffffffffff0f7424 */ /* 0x000fce00078e00ff */
[----:B01---5:R-:W-:Y:S05]  /*1c730*/  WARPSYNC.COLLECTIVE R15, `(.L_x_10766) ;  /* 0x000000000f087348 */ /* 0x023fea0003c00000 */
[----:B------:R2:W3:Y:S02]  /*1c740*/  SHFL.IDX P6, R14, R13, R12, R11 ;  /* 0x0000000c0d0e7389 */ /* 0x0004e400000c000b */
[----:B0123-5:R-:W-:Y:S01]  /*1c750*/  ENDCOLLECTIVE ;  /* 0x000000000000791b */ /* 0x02ffe20003800000 */
.L_x_10766:
[----:B------:R-:W-:Y:S05]  /*1c760*/  BSYNC B0 ;  /* 0x0000000000007941 */ /* 0x000fea0003800000 */
.L_x_10765:
[----:B------:R-:W0:Y:S01]  /*1c770*/  S2R R2, SR_TID.X ;  /* 0x0000000000027919 */ /* 0x000e220000002100 */
[----:B------:R-:W-:Y:S01]  /*1c780*/  IMAD.MOV.U32 R13, RZ, RZ, R24 ;  /* 0x000000ffff0d7224 */ /* 0x000fe200078e0018 */
[----:B------:R-:W-:Y:S01]  /*1c790*/  MOV R15, 0xffffffff ;  /* 0xffffffff000f7802 */ /* 0x000fe20000000f00 */
[----:B------:R-:W-:Y:S01]  /*1c7a0*/  IMAD.MOV.U32 R12, RZ, RZ, RZ ;  /* 0x000000ffff0c7224 */ /* 0x000fe200078e00ff */
[----:B------:R-:W-:Y:S01]  /*1c7b0*/  MOV R3, R14 ;  /* 0x0000000e00037202 */ /* 0x000fe20000000f00 */
[----:B------:R-:W-:Y:S01]  /*1c7c0*/  IMAD.MOV.U32 R11, RZ, RZ, 0x1c1f ;  /* 0x00001c1fff0b7424 */ /* 0x000fe200078e00ff */
[----:B------:R-:W-:-:S07]  /*1c7d0*/  LEA R4, R4, R22, 0x1 ;  /* 0x0000001604047211 */ /* 0x000fce00078e08ff */
[----:B0-----:R-:W-:Y:S05]  /*1c7e0*/  WARPSYNC.COLLECTIVE R15, `(.L_x_10767) ;  /* 0x000000000f087348 */ /* 0x001fea0003c00000 */
[----:B------:R1:W2:Y:S02]  /*1c7f0*/  SHFL.IDX P6, R14, R13, R12, R11 ;  /* 0x0000000c0d0e7389 */ /* 0x0002a400000c000b */
[----:B012---:R-:W-:Y:S01]  /*1c800*/  ENDCOLLECTIVE ;  /* 0x000000000000791b */ /* 0x007fe20003800000 */
.L_x_10767:
        /* <DEDUP_REMOVED lines=11> */
[----:B------:R-:W-:Y:S01]  /*1c8c0*/  ISETP.GE.AND P1, PT, R8, UR4, PT ;  /* 0x0000000408007c0c */ /* 0x000fe2000bf26270 */
[----:B------:R-:W-:Y:S01]  /*1c8d0*/  IMAD.X R3, RZ, RZ, R3, P0 ;  /* 0x000000ffff037224 */ /* 0x000fe200000e0603 */
[----:B------:R-:W-:-:S13]  /*1c8e0*/  ISETP.GE.AND P0, PT, R7, UR4, PT ;  /* 0x0000000407007c0c */ /* 0x000fda000bf06270 */
[----:B------:R-:W-:Y:S05]  /*1c8f0*/  WARPSYNC.COLLECTIVE R15, `(.L_x_10768) ;  /* 0x000000000f087348 */ /* 0x000fea0003c00000 */
[----:B------:R0:W1:Y:S02]  /*1c900*/  SHFL.IDX P6, R14, R13, R12, R11 ;  /* 0x0000000c0d0e7389 */ /* 0x00006400000c000b */
[----:B01----:R-:W-:Y:S01]  /*1c910*/  ENDCOLLECTIVE ;  /* 0x000000000000791b */ /* 0x003fe20003800000 */
.L_x_10768:
[C---:B------:R-:W-:Y:S01]  /*1c920*/  ISETP.LT.OR P4, PT, R6.reuse, 0x1, P1 ;  /* 0x000000010600780c */ /* 0x040fe20000f81670 */
[----:B------:R-:W-:Y:S01]  /*1c930*/  @!PT LDS RZ, [RZ] ;  /* 0x00000000fffff984 */ /* 0x000fe20000000800 */
[----:B------:R-:W-:Y:S01]  /*1c940*/  @!PT LDS RZ, [RZ] ;  /* 0x00000000fffff984 */ /* 0x000fe20000000800 */
[----:B------:R-:W-:Y:S01]  /*1c950*/  @!PT LDS RZ, [RZ] ;  /* 0x00000000fffff984 */ /* 0x000fe20000000800 */
[----:B------:R-:W-:Y:S01]  /*1c960*/  LDGSTS.E.BYPASS.LTC128B.128 [R4+0x400], desc[UR42][R2.64], !P3 ;  /* 0x0040000002047fae */ /* 0x000fe2000d901d6a */
[----:B------:R-:W-:Y:S02]  /*1c970*/  ISETP.LT.OR P3, PT, R6, 0x1, P0 ;  /* 0x000000010600780c */ /* 0x000fe40000761670 */
[----:B------:R-:W-:-:S09]  /*1c980*/  MOV R13, R24 ;  /* 0x00000018000d7202 */ /* 0x000fd20000000f00 */
[----:B------:R-:W-:Y:S04]  /*1c990*/  LDGSTS.E.BYPASS.LTC128B.128 [R4+0x2400], desc[UR42][R2.64+0x40], !P4 ;  /* 0x0240004002047fae */ /* 0x000fe8000e101d6a */
[----:B------:R0:W-:Y:S01]  /*1c9a0*/  LDGSTS.E.BYPASS.LTC128B.128 [R4+0x4400], desc[UR42][R2.64+0x80], !P3 ;  /* 0x0440008002047fae */ /* 0x0001e2000d901d6a */
[----:B------:R-:W-:Y:S01]  /*1c9b0*/  ISETP.LT.OR P3, PT, R6, 0x21, P2 ;  /* 0x000000210600780c */ /* 0x000fe20001761670 */
[----:B0-----:R-:W-:-:S12]  /*1c9c0*/  IMAD.MOV.U32 R3, RZ, RZ, R14 ;  /* 0x000000ffff037224 */ /* 0x001fd800078e000e */
[----:B------:R-:W-:Y:S05]  /*1c9d0*/  WARPSYNC.COLLECTIVE R15, `(.L_x_10769) ;  /* 0x000000000f087348 */ /* 0x000fea0003c00000 */
[----:B------:R0:W1:Y:S02]  /*1c9e0*/  SHFL.IDX P6, R14, R13, R12, R11 ;  /* 0x0000000c0d0e7389 */ /* 0x00006400000c000b */
[----:B01----:R-:W-:Y:S01]  /*1c9f0*/  ENDCOLLECTIVE ;  /* 0x000000000000791b */ /* 0x003fe20003800000 */
.L_x_10769:
[----:B------:R-:W-:Y:S02]  /*1ca00*/  IMAD.MOV.U32 R13, RZ, RZ, R25 ;  /* 0x000000ffff0d7224 */ /* 0x000fe400078e0019 */
[----:B------:R-:W-:Y:S01]  /*1ca10*/  IMAD.MOV.U32 R12, RZ, RZ, 0x2 ;  /* 0x00000002ff0c7424 */ /* 0x000fe200078e00ff */
[----:B------:R-:W-:-:S13]  /*1ca20*/  IADD3 R2, P4, R14, R5, RZ ;  /* 0x000000050e027210 */ /* 0x000fda0007f9e0ff */
[----:B------:R-:W-:Y:S05]  /*1ca30*/  WARPSYNC.COLLECTIVE R15, `(.L_x_10770) ;  /* 0x000000000f087348 */ /* 0x000fea0003c00000 */
[----:B------:R0:W1:Y:S02]  /*1ca40*/  SHFL.IDX P6, R14, R13, R12, R11 ;  /* 0x0000000c0d0e7389 */ /* 0x00006400000c000b */
[----:B01----:R-:W-:Y:S01]  /*1ca50*/  ENDCOLLECTIVE ;  /* 0x000000000000791b */ /* 0x003fe20003800000 */
.L_x_10770:
        /* <DEDUP_REMOVED lines=10> */
[----:B------:R-:W-:Y:S02]  /*1cb00*/  ISETP.LT.OR P3, PT, R6, 0x41, P2 ;  /* 0x000000410600780c */ /* 0x000fe40001761670 */
[----:B0-----:R-:W-:-:S11]  /*1cb10*/  MOV R3, R14 ;  /* 0x0000000e00037202 */ /* 0x001fd60000000f00 */
[----:B------:R-:W-:Y:S05]  /*1cb20*/  WARPSYNC.COLLECTIVE R15, `(.L_x_10771) ;  /* 0x000000000f087348 */ /* 0x000fea0003c00000 */
[----:B------:R0:W1:Y:S02]  /*1cb30*/  SHFL.IDX P6, R14, R13, R12, R11 ;  /* 0x0000000c0d0e7389 */ /* 0x00006400000c000b */
[----:B01----:R-:W-:Y:S01]  /*1cb40*/  ENDCOLLECTIVE ;  /* 0x000000000000791b */ /* 0x003fe20003800000 */
.L_x_10771:
[----:B------:R-:W-:Y:S01]  /*1cb50*/  IMAD.MOV.U32 R13, RZ, RZ, R25 ;  /* 0x000000ffff0d7224 */ /* 0x000fe200078e0019 */
[----:B------:R-:W-:Y:S02]  /*1cb60*/  MOV R12, 0x3 ;  /* 0x00000003000c7802 */ /* 0x000fe40000000f00 */
[----:B------:R-:W-:-:S13]  /*1cb70*/  IADD3 R2, P4, R14, R5, RZ ;  /* 0x000000050e027210 */ /* 0x000fda0007f9e0ff */
[----:B------:R-:W-:Y:S05]  /*1cb80*/  WARPSYNC.COLLECTIVE R15, `(.L_x_10772) ;  /* 0x000000000f087348 */ /* 0x000fea0003c00000 */
[----:B------:R0:W1:Y:S02]  /*1cb90*/  SHFL.IDX P6, R14, R13, R12, R11 ;  /* 0x0000000c0d0e7389 */ /* 0x00006400000c000b */
[----:B01----:R-:W-:Y:S01]  /*1cba0*/  ENDCOLLECTIVE ;  /* 0x000000000000791b */ /* 0x003fe20003800000 */
.L_x_10772:
        /* <DEDUP_REMOVED lines=14> */
.L_x_10773:
[----:B------:R-:W-:Y:S05]  /*1cc90*/  BRA `(.L_x_10774) ;  /* 0xffffffbc00bc7947 */ /* 0x000fea000383ffff */
.L_x_10641:
[----:B------:R-:W-:Y:S01]  /*1cca0*/  BSSY B0, `(.L_x_10775) ;  /* 0x0000008000007945 */ /* 0x000fe20003800000 */
[----:B------:R-:W-:Y:S01]  /*1ccb0*/  IMAD.MOV.U32 R13, RZ, RZ, R16 ;  /* 0x000000ffff0d7224 */ /* 0x000fe200078e0010 */
[----:B------:R-:W-:Y:S01]  /*1ccc0*/  MOV R12, RZ ;  /* 0x000000ff000c7202 */ /* 0x000fe20000000f00 */
[----:B------:R-:W-:Y:S02]  /*1ccd0*/  IMAD.MOV.U32 R11, RZ, RZ, 0x1f ;  /* 0x0000001fff0b7424 */ /* 0x000fe400078e00ff */
[----:B------:R-:W-:-:S07]  /*1cce0*/  IMAD.MOV.U32 R15, RZ, RZ, -0x1 ;  /* 0xffffffffff0f7424 */ /* 0x000fce00078e00ff */
[----:B01---5:R-:W-:Y:S05]  /*1ccf0*/  WARPSYNC.COLLECTIVE R15, `(.L_x_10776) ;  /* 0x000000000f087348 */ /* 0x023fea0003c00000 */
[----:B------:R2:W3:Y:S02]  /*1cd00*/  SHFL.IDX P6, R14, R13, R12, R11 ;  /* 0x0000000c0d0e7389 */ /* 0x0004e400000c000b */
[----:B0123-5:R-:W-:Y:S01]  /*1cd10*/  ENDCOLLECTIVE ;  /* 0x000000000000791b */ /* 0x02ffe20003800000 */
.L_x_10776:
[----:B------:R-:W-:Y:S05]  /*1cd20*/  BSYNC B0 ;  /* 0x0000000000007941 */ /* 0x000fea0003800000 */
.L_x_10775:
        /* <DEDUP_REMOVED lines=9> */
.L_x_10777:
[----:B------:R-:W-:Y:S02]  /*1cdc0*/  ULDC UR4, c[0x0][0xc3c] ;  /* 0x00030f0000047ab9 */ /* 0x000fe40000000800 */
[----:B------:R-:W-:-:S13]  /*1cdd0*/  ISETP.GE.OR P1, PT, R5, UR4, !P0 ;  /* 0x0000000405007c0c */ /* 0x000fda000c726670 */
[----:B------:R-:W0:Y:S01]  /*1cde0*/  @!P1 LDC.64 R2, c[0x0][0xc80] ;  /* 0x00032000ff029b82 */ /* 0x000e220000000a00 */
[----:B------:R-:W-:Y:S01]  /*1cdf0*/  IMAD.MOV.U32 R11, RZ, RZ, RZ ;  /* 0x000000ffff0b7224 */ /* 0x000fe200078e00ff */
[----:B------:R-:W-:Y:S01]  /*1ce00*/  MOV R4, R14 ;  /* 0x0000000e00047202 */ /* 0x000fe20000000f00 */
[----:B0-----:R-:W-:-:S06]  /*1ce10*/  @!P1 IMAD.WIDE R2, R5, 0x4, R2 ;  /* 0x0000000405029825 */ /* 0x001fcc00078e0202 */
[----:B------:R0:W2:Y:S01]  /*1ce20*/  @!P1 LDG.E R3, desc[UR42][R2.64] ;  /* 0x0000002a02039981 */ /* 0x0000a2000c1e1900 */
[C---:B------:R-:W-:Y:S02]  /*1ce30*/  ISETP.GE.U32.AND P2, PT, R8.reuse, 0x2, PT ;  /* 0x000000020800780c */ /* 0x040fe40003f46070 */
[C---:B------:R-:W-:Y:S02]  /*1ce40*/  ISETP.GE.U32.AND P3, PT, R8.reuse, 0x4, PT ;  /* 0x000000040800780c */ /* 0x040fe40003f66070 */
[C---:B------:R-:W-:Y:S02]  /*1ce50*/  ISETP.GE.U32.AND P4, PT, R8.reuse, 0x8, PT ;  /* 0x000000080800780c */ /* 0x040fe40003f86070 */
[C---:B------:R-:W-:Y:S01]  /*1ce60*/  ISETP.GE.U32.AND P5, PT, R8.reuse, 0x10, PT ;  /* 0x000000100800780c */ /* 0x040fe20003fa6070 */
[----:B0-----:R-:W-:Y:S02]  /*1ce70*/  IMAD.MOV.U32 R2, RZ, RZ, RZ ;  /* 0x000000ffff027224 */ /* 0x001fe400078e00ff */
[----:B--2---:R-:W-:Y:S01]  /*1ce80*/  @!P1 IMAD.MOV.U32 R2, RZ, RZ, R3 ;  /* 0x000000ffff029224 */ /* 0x004fe200078e0003 */
[----:B------:R-:W-:-:S04]  /*1ce90*/  ISETP.NE.AND P1, PT, R8, RZ, PT ;  /* 0x000000ff0800720c */ /* 0x000fc80003f25270 */
[----:B------:R-:W-:-:S09]  /*1cea0*/  MOV R13, R2 ;  /* 0x00000002000d7202 */ /* 0x000fd20000000f00 */
[----:B------:R-:W-:Y:S05]  /*1ceb0*/  WARPSYNC.COLLECTIVE R15, `(.L_x_10778) ;  /* 0x000000000f087348 */ /* 0x000fea0003c00000 */
[----:B------:R0:W1:Y:S02]  /*1cec0*/  SHFL.UP P6, R14, R13, R12, R11 ;  /* 0x0400000c0d0e7389 */ /* 0x00006400000c000b */
[----:B01----:R-:W-:Y:S01]  /*1ced0*/  ENDCOLLECTIVE ;  /* 0x000000000000791b */ /* 0x003fe20003800000 */
.L_x_10778:
[----:B------:R-:W-:Y:S02]  /*1cee0*/  MOV R12, 0x2 ;  /* 0x00000002000c7802 */ /* 0x000fe40000000f00 */
[----:B------:R-:W-:-:S05]  /*1cef0*/  SEL R5, R14, RZ, P1 ;  /* 0x000000ff0e057207 */ /* 0x000fca0000800000 */
[----:B------:R-:W-:-:S04]  /*1cf00*/  IMAD.IADD R5, R2, 0x1, R5 ;  /* 0x0000000102057824 */ /* 0x000fc800078e0205 */
[----:B------:R-:W-:-:S07]  /*1cf10*/  IMAD.MOV.U32 R13, RZ, RZ, R5 ;  /* 0x000000ffff0d7224 */ /* 0x000fce00078e0005 */
[----:B------:R-:W-:Y:S05]  /*1cf20*/  WARPSYNC.COLLECTIVE R15, `(.L_x_10779) ;  /* 0x000000000f087348 */ /* 0x000fea0003c00000 */
[----:B------:R0:W1:Y:S02]  /*1cf30*/  SHFL.UP P6, R14, R13, R12, R11 ;  /* 0x0400000c0d0e7389 */ /* 0x00006400000c000b */
[----:B01----:R-:W-:Y:S01]  /*1cf40*/  ENDCOLLECTIVE ;  /* 0x000000000000791b */ /* 0x003fe20003800000 */
.L_x_10779:
[----:B------:R-:W-:Y:S01]  /*1cf50*/  IMAD.MOV.U32 R12, RZ, RZ, 0x4 ;  /* 0x00000004ff0c7424 */ /* 0x000fe200078e00ff */
[----:B------:R-:W-:-:S05]  /*1cf60*/  SEL R6, R14, RZ, P2 ;  /* 0x000000ff0e067207 */ /* 0x000fca0001000000 */
[----:B------:R-:W-:-:S04]  /*1cf70*/  IMAD.IADD R6, R5, 0x1, R6 ;  /* 0x0000000105067824 */ /* 0x000fc800078e0206 */
[----:B------:R-:W-:-:S07]  /*1cf80*/  IMAD.MOV.U32 R13, RZ, RZ, R6 ;  /* 0x000000ffff0d7224 */ /* 0x000fce00078e0006 */
[----:B------:R-:W-:Y:S05]  /*1cf90*/  WARPSYNC.COLLECTIVE R15, `(.L_x_10780) ;  /* 0x000000000f087348 */ /* 0x000fea0003c00000 */
[----:B------:R0:W1:Y:S02]  /*1cfa0*/  SHFL.UP P6, R14, R13, R12, R11 ;  /* 0x0400000c0d0e7389 */ /* 0x00006400000c000b */
[----:B01----:R-:W-:Y:S01]  /*1cfb0*/  ENDCOLLECTIVE ;  /* 0x000000000000791b */ /* 0x003fe20003800000 */
.L_x_10780:
[----:B------:R-:W-:Y:S01]  /*1cfc0*/  IMAD.MOV.U32 R12, RZ, RZ, 0x8 ;  /* 0x00000008ff0c7424 */ /* 0x000fe200078e00ff */
[----:B------:R-:W-:-:S04]  /*1cfd0*/  SEL R7, R14, RZ, P3 ;  /* 0x000000ff0e077207 */ /* 0x000fc80001800000 */
[----:B------:R-:W-:-:S05]  /*1cfe0*/  IADD3 R7, R6, R7, RZ ;  /* 0x0000000706077210 */ /* 0x000fca0007ffe0ff */
[----:B------:R-:W-:-:S07]  /*1cff0*/  IMAD.MOV.U32 R13, RZ, RZ, R7 ;  /* 0x000000ffff0d7224 */ /* 0x000fce00078e0007 */
[----:B------:R-:W-:Y:S05]  /*1d000*/  WARPSYNC.COLLECTIVE R15, `(.L_x_10781) ;  /* 0x000000000f087348 */ /* 0x000fea0003c00000 */
[----:B------:R0:W1:Y:S02]  /*1d010*/  SHFL.UP P6, R14, R13, R12, R11 ;  /* 0x0400000c0d0e7389 */ /* 0x00006400000c000b */
[----:B01----:R-:W-:Y:S01]  /*1d020*/  ENDCOLLECTIVE ;  /* 0x000000000000791b */ /* 0x003fe20003800000 */
.L_x_10781:
[----:B------:R-:W-:Y:S01]  /*1d030*/  IMAD.MOV.U32 R12, RZ, RZ, 0x10 ;  /* 0x00000010ff0c7424 */ /* 0x000fe200078e00ff */
[----:B------:R-:W-:-:S05]  /*1d040*/  SEL R14, R14, RZ, P4 ;  /* 0x000000ff0e0e7207 */ /* 0x000fca0002000000 */
[----:B------:R-:W-:-:S05]  /*1d050*/  IMAD.IADD R5, R7, 0x1, R14 ;  /* 0x0000000107057824 */ /* 0x000fca00078e020e */
[----:B------:R-:W-:-:S07]  /*1d060*/  MOV R13, R5 ;  /* 0x00000005000d7202 */ /* 0x000fce0000000f00 */
[----:B------:R-:W-:Y:S05]  /*1d070*/  WARPSYNC.COLLECTIVE R15, `(.L_x_10782) ;  /* 0x000000000f087348 */ /* 0x000fea0003c00000 */
[----:B------:R0:W1:Y:S02]  /*1d080*/  SHFL.UP P6, R14, R13, R12, R11 ;  /* 0x0400000c0d0e7389 */ /* 0x00006400000c000b */
[----:B01----:R-:W-:Y:S01]  /*1d090*/  ENDCOLLECTIVE ;  /* 0x000000000000791b */ /* 0x003fe20003800000 */
.L_x_10782:
        /* <DEDUP_REMOVED lines=8> */
.L_x_10783:
[----:B------:R-:W-:Y:S05]  /*1d120*/  BRA `(.L_x_10784) ;  /* 0xffffffbc00d87947 */ /* 0x000fea000383ffff */
.L_x_10646:
        /* <DEDUP_REMOVED lines=8> */
.L_x_10786:
[----:B------:R-:W-:Y:S05]  /*1d1b0*/  BSYNC B0 ;  /* 0x0000000000007941 */ /* 0x000fea0003800000 */
.L_x_10785:
[----:B------:R-:W-:Y:S01]  /*1d1c0*/  SEL R13, R14, RZ, P1 ;  /* 0x000000ff0e0d7207 */ /* 0x000fe20000800000 */
[----:B------:R-:W-:Y:S01]  /*1d1d0*/  IMAD.MOV.U32 R12, RZ, RZ, 0x2 ;  /* 0x00000002ff0c7424 */ /* 0x000fe200078e00ff */
[----:B------:R-:W-:Y:S01]  /*1d1e0*/  MOV R11, RZ ;  /* 0x000000ff000b7202 */ /* 0x000fe20000000f00 */
[----:B------:R-:W-:Y:S02]  /*1d1f0*/  IMAD.MOV.U32 R15, RZ, RZ, -0x1 ;  /* 0xffffffffff0f7424 */ /* 0x000fe400078e00ff */
[----:B------:R-:W-:-:S07]  /*1d200*/  IMAD.IADD R13, R2, 0x1, R13 ;  /* 0x00000001020d7824 */ /* 0x000fce00078e020d */
[----:B------:R-:W-:Y:S05]  /*1d210*/  WARPSYNC.COLLECTIVE R15, `(.L_x_10787) ;  /* 0x000000000f087348 */ /* 0x000fea0003c00000 */
[----:B------:R0:W1:Y:S02]  /*1d220*/  SHFL.UP P6, R14, R13, R12, R11 ;  /* 0x0400000c0d0e7389 */ /* 0x00006400000c000b */
[----:B01----:R-:W-:Y:S01]  /*1d230*/  ENDCOLLECTIVE ;  /* 0x000000000000791b */ /* 0x003fe20003800000 */
.L_x_10787:
[----:B------:R-:W-:Y:S02]  /*1d240*/  MOV R12, 0x4 ;  /* 0x00000004000c7802 */ /* 0x000fe40000000f00 */
[----:B------:R-:W-:-:S05]  /*1d250*/  SEL R14, R14, RZ, P2 ;  /* 0x000000ff0e0e7207 */ /* 0x000fca0001000000 */
[----:B------:R-:W-:-:S04]  /*1d260*/  IMAD.IADD R3, R13, 0x1, R14 ;  /* 0x000000010d037824 */ /* 0x000fc800078e020e */
[----:B------:R-:W-:-:S07]  /*1d270*/  IMAD.MOV.U32 R13, RZ, RZ, R3 ;  /* 0x000000ffff0d7224 */ /* 0x000fce00078e0003 */
[----:B------:R-:W-:Y:S05]  /*1d280*/  WARPSYNC.COLLECTIVE R15, `(.L_x_10788) ;  /* 0x000000000f087348 */ /* 0x000fea0003c00000 */
[----:B------:R0:W1:Y:S02]  /*1d290*/  SHFL.UP P6, R14, R13, R12, R11 ;  /* 0x0400000c0d0e7389 */ /* 0x00006400000c000b */
[----:B01----:R-:W-:Y:S01]  /*1d2a0*/  ENDCOLLECTIVE ;  /* 0x000000000000791b */ /* 0x003fe20003800000 */
.L_x_10788:
[----:B------:R-:W-:Y:S02]  /*1d2b0*/  MOV R12, 0x8 ;  /* 0x00000008000c7802 */ /* 0x000fe40000000f00 */
[----:B------:R-:W-:-:S05]  /*1d2c0*/  SEL R14, R14, RZ, P3 ;  /* 0x000000ff0e0e7207 */ /* 0x000fca0001800000 */
[----:B------:R-:W-:-:S04]  /*1d2d0*/  IMAD.IADD R5, R3, 0x1, R14 ;  /* 0x0000000103057824 */ /* 0x000fc800078e020e */
[----:B------:R-:W-:-:S07]  /*1d2e0*/  IMAD.MOV.U32 R13, RZ, RZ, R5 ;  /* 0x000000ffff0d7224 */ /* 0x000fce00078e0005 */
[----:B------:R-:W-:Y:S05]  /*1d2f0*/  WARPSYNC.COLLECTIVE R15, `(.L_x_10789) ;  /* 0x000000000f087348 */ /* 0x000fea0003c00000 */
[----:B------:R0:W1:Y:S02]  /*1d300*/  SHFL.UP P6, R14, R13, R12, R11 ;  /* 0x0400000c0d0e7389 */ /* 0x00006400000c000b */
[----:B01----:R-:W-:Y:S01]  /*1d310*/  ENDCOLLECTIVE ;  /* 0x000000000000791b */ /* 0x003fe20003800000 */
.L_x_10789:
[----:B------:R-:W-:Y:S02]  /*1d320*/  MOV R12, 0x10 ;  /* 0x00000010000c7802 */ /* 0x000fe40000000f00 */
[----:B------:R-:W-:-:S05]  /*1d330*/  SEL R6, R14, RZ, P4 ;  /* 0x000000ff0e067207 */ /* 0x000fca0002000000 */
[----:B------:R-:W-:-:S04]  /*1d340*/  IMAD.IADD R6, R5, 0x1, R6 ;  /* 0x0000000105067824 */ /* 0x000fc800078e0206 */
[----:B------:R-:W-:-:S07]  /*1d350*/  IMAD.MOV.U32 R13, RZ, RZ, R6 ;  /* 0x000000ffff0d7224 */ /* 0x000fce00078e0006 */
[----:B------:R-:W-:Y:S05]  /*1d360*/  WARPSYNC.COLLECTIVE R15, `(.L_x_10790) ;  /* 0x000000000f087348 */ /* 0x000fea0003c00000 */
[----:B------:R0:W1:Y:S02]  /*1d370*/  SHFL.UP P6, R14, R13, R12, R11 ;  /* 0x0400000c0d0e7389 */ /* 0x00006400000c000b */
[----:B01----:R-:W-:Y:S01]  /*1d380*/  ENDCOLLECTIVE ;  /* 0x000000000000791b */ /* 0x003fe20003800000 */
.L_x_10790:
        /* <DEDUP_REMOVED lines=8> */
.L_x_10791:
[----:B------:R-:W-:Y:S05]  /*1d410*/  BRA `(.L_x_10792) ;  /* 0xffffffbc00b87947 */ /* 0x000fea000383ffff */
.L_x_10648:
[----:B------:R-:W-:Y:S01]  /*1d420*/  BSSY B0, `(.L_x_10793) ;  /* 0x0000006000007945 */ /* 0x000fe20003800000 */
[----:B------:R-:W-:Y:S01]  /*1d430*/  PLOP3.LUT P6, PT, P6, PT, PT, 0x8, 0x0 ;  /* 0x000000000000781c */ /* 0x000fe200037ce170 */
[----:B------:R-:W-:-:S12]  /*1d440*/  IMAD.MOV.U32 R15, RZ, RZ, -0x1 ;  /* 0xffffffffff0f7424 */ /* 0x000fd800078e00ff */
[----:B0----5:R-:W-:Y:S05]  /*1d450*/  WARPSYNC.COLLECTIVE R15, `(.L_x_10794) ;  /* 0x000000000f087348 */ /* 0x021fea0003c00000 */
[----:B------:R-:W-:Y:S01]  /*1d460*/  VOTE.ANY R14, PT, P6 ;  /* 0x00000000000e7806 */ /* 0x000fe200030e0100 */
[----:B0----5:R-:W-:Y:S06]  /*1d470*/  ENDCOLLECTIVE ;  /* 0x000000000000791b */ /* 0x021fec0003800000 */
.L_x_10794:
[----:B------:R-:W-:Y:S05]  /*1d480*/  BSYNC B0 ;  /* 0x0000000000007941 */ /* 0x000fea0003800000 */
.L_x_10793:
        /* <DEDUP_REMOVED lines=9> */
.L_x_10795:
[----:B------:R-:W-:Y:S01]  /*1d520*/  IMAD.MOV.U32 R17, RZ, RZ, R14 ;  /* 0x000000ffff117224 */ /* 0x000fe200078e000e */
[----:B------:R-:W-:Y:S06]  /*1d530*/  BRA `(.L_x_10796) ;  /* 0xffffffbc00a87947 */ /* 0x000fec000383ffff */
.L_x_10650:
[----:B------:R-:W-:Y:S01]  /*1d540*/  BSSY B0, `(.L_x_10797) ;  /* 0x0000007000007945 */ /* 0x000fe20003800000 */
[----:B------:R-:W-:Y:S01]  /*1d550*/  MOV R13, R3 ;  /* 0x00000003000d7202 */ /* 0x000fe20000000f00 */
[----:B------:R-:W-:Y:S02]  /*1d560*/  IMAD.MOV.U32 R11, RZ, RZ, 0x1f ;  /* 0x0000001fff0b7424 */ /* 0x000fe400078e00ff */
[----:B------:R-:W-:-:S07]  /*1d570*/  IMAD.MOV.U32 R15, RZ, RZ, -0x1 ;  /* 0xffffffffff0f7424 */ /* 0x000fce00078e00ff */
[----:B012---:R-:W-:Y:S05]  /*1d580*/  WARPSYNC.COLLECTIVE R15, `(.L_x_10798) ;  /* 0x000000000f087348 */ /* 0x007fea0003c00000 */
[----:B------:R3:W4:Y:S02]  /*1d590*/  SHFL.IDX P6, R14, R13, R12, R11 ;  /* 0x0000000c0d0e7389 */ /* 0x00072400000c000b */
[----:B01234-:R-:W-:Y:S01]  /*1d5a0*/  ENDCOLLECTIVE ;  /* 0x000000000000791b */ /* 0x01ffe20003800000 */
.L_x_10798:
[----:B------:R-:W-:Y:S05]  /*1d5b0*/  BSYNC B0 ;  /* 0x0000000000007941 */ /* 0x000fea0003800000 */
.L_x_10797:
[----:B------:R-:W-:Y:S05]  /*1d5c0*/  BRA `(.L_x_10649) ;  /* 0xffffffbc00a07947 */ /* 0x000fea000383ffff */
.L_x_10654:
[----:B0-----:R0:W3:Y:S02]  /*1d5d0*/  SYNCS.PHASECHK.TRANS64.TRYWAIT P0, [R5+URZ+0x2d820], R0 ;  /* 0x02d82000050075a7 */ /* 0x0010e4000800017f */
[----:B---3--:R-:W-:Y:S05]  /*1d5e0*/  @!P0 NANOSLEEP.SYNCS 0x989680 ;  /* 0x009896800000895d */ /* 0x008fea0003900000 */
[----:B------:R-:W3:Y:S02]  /*1d5f0*/  @!P0 SYNCS.PHASECHK.TRANS64 P0, [R5+URZ+0x2d820], R0 ;  /* 0x02d82000050085a7 */ /* 0x000ee4000800007f */
[----:B---3--:R-:W-:Y:S05]  /*1d600*/  @!P0 BRA `(.L_x_10654) ;  /* 0xfffffffc00f08947 */ /* 0x008fea000383ffff */
[----:B------:R-:W-:Y:S05]  /*1d610*/  BRA `(.L_x_10799) ;  /* 0xffffffc0008c7947 */ /* 0x000fea000383ffff */
.L_x_10655:
        /* <DEDUP_REMOVED lines=8> */
[----:B012-4-:R-:W-:Y:S05]  /*1d6a0*/  WARPSYNC.COLLECTIVE R15, `(.L_x_10801) ;  /* 0x000000000f087348 */ /* 0x017fea0003c00000 */
[----:B------:R3:W0:Y:S02]  /*1d6b0*/  SHFL.IDX P6, R14, R13, R12, R11 ;  /* 0x0000000c0d0e7389 */ /* 0x00062400000c000b */
[----:B01234-:R-:W-:Y:S01]  /*1d6c0*/  ENDCOLLECTIVE ;  /* 0x000000000000791b */ /* 0x01ffe20003800000 */
.L_x_10801:
[----:B------:R-:W-:Y:S05]  /*1d6d0*/  BSYNC B0 ;  /* 0x0000000000007941 */ /* 0x000fea0003800000 */
.L_x_10800:
[----:B------:R-:W-:Y:S05]  /*1d6e0*/  BRA `(.L_x_10802) ;  /* 0xffffffc000747947 */ /* 0x000fea000383ffff */
.L_x_10656:
[----:B------:R-:W-:Y:S01]  /*1d6f0*/  BSSY B0, `(.L_x_10803) ;  /* 0x0000006000007945 */ /* 0x000fe20003800000 */
[----:B------:R-:W-:-:S07]  /*1d700*/  IMAD.MOV.U32 R15, RZ, RZ, -0x1 ;  /* 0xffffffffff0f7424 */ /* 0x000fce00078e00ff */
[----:B012-4-:R-:W-:Y:S05]  /*1d710*/  WARPSYNC.COLLECTIVE R15, `(.L_x_10804) ;  /* 0x000000000f0c7348 */ /* 0x017fea0003c00000 */
[----:B------:R-:W-:Y:S02]  /*1d720*/  ELECT P6, UR62, PT ;  /* 0x00000000003e782f */ /* 0x000fe400038c0000 */
[----:B------:R-:W-:Y:S01]  /*1d730*/  MOV R14, UR62 ;  /* 0x0000003e000e7c02 */ /* 0x000fe20008000f00 */
[----:B012-4-:R-:W-:Y:S10]  /*1d740*/  ENDCOLLECTIVE ;  /* 0x000000000000791b */ /* 0x017ff40003800000 */
.L_x_10804:
[----:B------:R-:W-:Y:S05]  /*1d750*/  BSYNC B0 ;  /* 0x0000000000007941 */ /* 0x000fea0003800000 */
.L_x_10803:
[----:B------:R-:W-:Y:S05]  /*1d760*/  BRA `(.L_x_10805) ;  /* 0xffffffc000687947 */ /* 0x000fea000383ffff */
.L_x_10658:
[----:B0-----:R0:W3:Y:S02]  /*1d770*/  SYNCS.PHASECHK.TRANS64.TRYWAIT P1, [R3+URZ+0x2d840], R2 ;  /* 0x02d84002030075a7 */ /* 0x0010e4000802017f */
[----:B---3--:R-:W-:Y:S05]  /*1d780*/  @!P1 NANOSLEEP.SYNCS 0x989680 ;  /* 0x009896800000995d */ /* 0x008fea0003900000 */
[----:B------:R-:W3:Y:S02]  /*1d790*/  @!P1 SYNCS.PHASECHK.TRANS64 P1, [R3+URZ+0x2d840], R2 ;  /* 0x02d84002030095a7 */ /* 0x000ee4000802007f */
[----:B---3--:R-:W-:Y:S05]  /*1d7a0*/  @!P1 BRA `(.L_x_10658) ;  /* 0xfffffffc00f09947 */ /* 0x008fea000383ffff */
[----:B------:R-:W-:Y:S05]  /*1d7b0*/  BRA `(.L_x_10806) ;  /* 0xffffffc0008c7947 */ /* 0x000fea000383ffff */
.L_x_10660:
[----:B---3--:R3:W0:Y:S02]  /*1d7c0*/  SYNCS.PHASECHK.TRANS64.TRYWAIT P1, [R5+URZ+0x2d840], R0 ;  /* 0x02d84000050075a7 */ /* 0x008624000802017f */
[----:B0-----:R-:W-:Y:S05]  /*1d7d0*/  @!P1 NANOSLEEP.SYNCS 0x989680 ;  /* 0x009896800000995d */ /* 0x001fea0003900000 */
[----:B------:R-:W0:Y:S02]  /*1d7e0*/  @!P1 SYNCS.PHASECHK.TRANS64 P1, [R5+URZ+0x2d840], R0 ;  /* 0x02d84000050095a7 */ /* 0x000e24000802007f */
[----:B0-----:R-:W-:Y:S05]  /*1d7f0*/  @!P1 BRA `(.L_x_10660) ;  /* 0xfffffffc00f09947 */ /* 0x001fea000383ffff */
[----:B------:R-:W-:Y:S05]  /*1d800*/  BRA `(.L_x_10807) ;  /* 0xffffffc0009c7947 */ /* 0x000fea000383ffff */
.L_x_10662:
[----:B------:R0:W0:Y:S02]  /*1d810*/  SYNCS.PHASECHK.TRANS64.TRYWAIT P1, [R3+URZ+0x2d860], R2 ;  /* 0x02d86002030075a7 */ /* 0x000024000802017f */
[----:B0-----:R-:W-:Y:S05]  /*1d820*/  @!P1 NANOSLEEP.SYNCS 0x989680 ;  /* 0x009896800000995d */ /* 0x001fea0003900000 */
[----:B------:R-:W0:Y:S02]  /*1d830*/  @!P1 SYNCS.PHASECHK.TRANS64 P1, [R3+URZ+0x2d860], R2 ;  /* 0x02d86002030095a7 */ /* 0x000e24000802007f */
[----:B0-----:R-:W-:Y:S05]  /*1d840*/  @!P1 BRA `(.L_x_10662) ;  /* 0xfffffffc00f09947 */ /* 0x001fea000383ffff */
[----:B------:R-:W-:Y:S05]  /*1d850*/  BRA `(.L_x_10808) ;  /* 0xffffffc000987947 */ /* 0x000fea000383ffff */
.L_x_10809:
        /* <DEDUP_REMOVED lines=10> */
.L_x_15867:


//--------------------- .text._ZN7cutlass13device_kernelIN5flash11enable_sm90INS1_16FlashAttnFwdSm90INS1_25CollectiveMainloopFwdSm90ILi2EN4cute5tupleIJNS5_1CILi1EEES8_S8_EEENS6_IJNS7_ILi192EEENS7_ILi128EEENS7_ILi96EEEEEELi96ENS_6half_tEfNS_4arch4Sm90ELb0ELb1ELb1ELb0ELb1ELb0ELb0ELb0ELb1ELb1ELb0ELb0EEENS1_21CollectiveEpilogueFwdINS6_IJSA_SC_SB_EEES9_SE_SG_Li384ELb0ELb1ELb0ELb0EEENS1_30DynamicPersistentTileSchedulerILi384ELi128ELb0ELb1ELb1EEEEEEEEEvNT_6ParamsE --------------------------
	.section	.text._ZN7cutlass13device_kernelIN5flash11enable_sm90INS1_16FlashAttnFwdSm90INS1_25CollectiveMainloopFwdSm90ILi2EN4cute5tupleIJNS5_1CILi1EEES8_S8_EEENS6_IJNS7_ILi192EEENS7_ILi128EEENS7_ILi96EEEEEELi96ENS_6half_tEfNS_4arch4Sm90ELb0ELb1ELb1ELb0ELb1ELb0ELb0ELb0ELb1ELb1ELb0ELb0EEENS1_21CollectiveEpilogueFwdINS6_IJSA_SC_SB_EEES9_SE_SG_Li384ELb0ELb1ELb0ELb0EEENS1_30DynamicPersistentTileSchedulerILi384ELi128ELb0ELb1ELb1EEEEEEEEEvNT_6ParamsE,"ax",@progbits
	.align	128
.text._ZN7cutlass13device_kernelIN5flash11enable_sm90INS1_16FlashAttnFwdSm90INS1_25CollectiveMainloopFwdSm90ILi2EN4cute5tupleIJNS5_1CILi1EEES8_S8_EEENS6_IJNS7_ILi192EEENS7_ILi128EEENS7_ILi96EEEEEELi96ENS_6half_tEfNS_4arch4Sm90ELb0ELb1ELb1ELb0ELb1ELb0ELb0ELb0ELb1ELb1ELb0ELb0EEENS1_21CollectiveEpilogueFwdINS6_IJSA_SC_SB_EEES9_SE_SG_Li384ELb0ELb1ELb0ELb0EEENS1_30DynamicPersistentTileSchedulerILi384ELi128ELb0ELb1ELb1EEEEEEEEEvNT_6ParamsE:
        .type           _ZN7cutlass13device_kernelIN5flash11enable_sm90INS1_16FlashAttnFwdSm90INS1_25CollectiveMainloopFwdSm90ILi2EN4cute5tupleIJNS5_1CILi1EEES8_S8_EEENS6_IJNS7_ILi192EEENS7_ILi128EEENS7_ILi96EEEEEELi96ENS_6half_tEfNS_4arch4Sm90ELb0ELb1ELb1ELb0ELb1ELb0ELb0ELb0ELb1ELb1ELb0ELb0EEENS1_21CollectiveEpilogueFwdINS6_IJSA_SC_SB_EEES9_SE_SG_Li384ELb0ELb1ELb0ELb0EEENS1_30DynamicPersistentTileSchedulerILi384ELi128ELb0ELb1ELb1EEEEEEEEEvNT_6ParamsE,@function
        .size           _ZN7cutlass13device_kernelIN5flash11enable_sm90INS1_16FlashAttnFwdSm90INS1_25CollectiveMainloopFwdSm90ILi2EN4cute5tupleIJNS5_1CILi1EEES8_S8_EEENS6_IJNS7_ILi192EEENS7_ILi128EEENS7_ILi96EEEEEELi96ENS_6half_tEfNS_4arch4Sm90ELb0ELb1ELb1ELb0ELb1ELb0ELb0ELb0ELb1ELb1ELb0ELb0EEENS1_21CollectiveEpilogueFwdINS6_IJSA_SC_SB_EEES9_SE_SG_Li384ELb0ELb1ELb0ELb0EEENS1_30DynamicPersistentTileSchedulerILi384ELi128ELb0ELb1ELb1EEEEEEEEEvNT_6ParamsE,(.L_x_15868 - _ZN7cutlass13device_kernelIN5flash11enable_sm90INS1_16FlashAttnFwdSm90INS1_25CollectiveMainloopFwdSm90ILi2EN4cute5tupleIJNS5_1CILi1EEES8_S8_EEENS6_IJNS7_ILi192EEENS7_ILi128EEENS7_ILi96EEEEEELi96ENS_6half_tEfNS_4arch4Sm90ELb0ELb1ELb1ELb0ELb1ELb0ELb0ELb0ELb1ELb1ELb0ELb0EEENS1_21CollectiveEpilogueFwdINS6_IJSA_SC_SB_EEES9_SE_SG_Li384ELb0ELb1ELb0ELb0EEENS1_30DynamicPersistentTileSchedulerILi384ELi128ELb0ELb1ELb1EEEEEEEEEvNT_6ParamsE)
        .other          _ZN7cutlass13device_kernelIN5flash11enable_sm90INS1_16FlashAttnFwdSm90INS1_25CollectiveMainloopFwdSm90ILi2EN4cute5tupleIJNS5_1CILi1EEES8_S8_EEENS6_IJNS7_ILi192EEENS7_ILi128EEENS7_ILi96EEEEEELi96ENS_6half_tEfNS_4arch4Sm90ELb0ELb1ELb1ELb0ELb1ELb0ELb0ELb0ELb1ELb1ELb0ELb0EEENS1_21CollectiveEpilogueFwdINS6_IJSA_SC_SB_EEES9_SE_SG_Li384ELb0ELb1ELb0ELb0EEENS1_30DynamicPersistentTileSchedulerILi384ELi128ELb0ELb1ELb1EEEEEEEEEvNT_6ParamsE,@"STO_CUDA_ENTRY STV_DEFAULT"
_ZN7cutlass13device_kernelIN5flash11enable_sm90INS1_16FlashAttnFwdSm90INS1_25CollectiveMainloopFwdSm90ILi2EN4cute5tupleIJNS5_1CILi1EEES8_S8_EEENS6_IJNS7_ILi192EEENS7_ILi128EEENS7_ILi96EEEEEELi96ENS_6half_tEfNS_4arch4Sm90ELb0ELb1ELb1ELb0ELb1ELb0ELb0ELb0ELb1ELb1ELb0ELb0EEENS1_21CollectiveEpilogueFwdINS6_IJSA_SC_SB_EEES9_SE_SG_Li384ELb0ELb1ELb0ELb0EEENS1_30DynamicPersistentTileSchedulerILi384ELi128ELb0ELb1ELb1EEEEEEEEEvNT_6ParamsE:
        /* <DEDUP_REMOVED lines=45> */
.L_x_10810:
        /* <DEDUP_REMOVED lines=22> */
.L_x_10811:
        /* <DEDUP_REMOVED lines=18> */
.L_x_10812:
        /* <DEDUP_REMOVED lines=22> */
.L_x_10813:
        /* <DEDUP_REMOVED lines=23> */
.L_x_10814:
        /* <DEDUP_REMOVED lines=8> */
.L_x_10816:
        /* <DEDUP_REMOVED lines=17> */
[----:B------:R-:W-:Y:S01]  /*09b0*/  IMAD.MOV.U32 R18, RZ, RZ, 0x40 ;  /* 0x00000040ff127424 */ /* 0x000fe200078e00ff */
[----:B------:R-:W-:Y:S01]  /*09c0*/  ULOP3.LUT UR49, UR42, 0x1, URZ, 0xfc, !UPT ;  /* 0x000000012a317892 */ /* 0x000fe2000f8efc3f */
[----:B------:R-:W-:Y:S01]  /*09d0*/  SHF.R.S32.HI R0, RZ, 0x1f, R151 ;  /* 0x0000001fff007819 */ /* 0x000fe20000011497 */
[----:B------:R-:W-:Y:S01]  /*09e0*/  UMOV UR48, URZ ;  /* 0x0000003f00307c82 */ /* 0x000fe20008000000 */
[----:B------:R-:W-:Y:S01]  /*09f0*/  UMOV UR47, URZ ;  /* 0x0000003f002f7c82 */ /* 0x000fe20008000000 */
[----:B------:R-:W-:Y:S01]  /*0a00*/  UMOV UR46, URZ ;  /* 0x0000003f002e7c82 */ /* 0x000fe20008000000 */
[CC--:B------:R-:W-:Y:S02]  /*0a10*/  LEA.HI R2, R0.reuse, R151.reuse, RZ, 0x4 ;  /* 0x0000009700027211 */ /* 0x0c0fe400078f20ff */
[----:B------:R-:W-:-:S02]  /*0a20*/  LEA.HI R146, R0, R151, RZ, 0x7 ;  /* 0x0000009700927211 */ /* 0x000fc400078f38ff */
[----:B------:R-:W-:Y:S02]  /*0a30*/  LOP3.LUT R4, R2, 0xfffffff0, RZ, 0xc0, !PT ;  /* 0xfffffff002047812 */ /* 0x000fe400078ec0ff */
[----:B------:R-:W-:Y:S02]  /*0a40*/  SHF.R.S32.HI R5, RZ, 0x4, R2 ;  /* 0x00000004ff057819 */ /* 0x000fe40000011402 */
[----:B------:R-:W-:Y:S01]  /*0a50*/  LOP3.LUT R6, R146, 0xffffff80, RZ, 0xc0, !PT ;  /* 0xffffff8092067812 */ /* 0x000fe200078ec0ff */
[C---:B------:R-:W-:Y:S01]  /*0a60*/  IMAD.IADD R4, R151.reuse, 0x1, -R4 ;  /* 0x0000000197047824 */ /* 0x040fe200078e0a04 */
[----:B------:R-:W-:Y:S02]  /*0a70*/  LEA.HI R2, R2, R5, RZ, 0x1 ;  /* 0x0000000502027211 */ /* 0x000fe400078f08ff */
[----:B------:R-:W-:Y:S01]  /*0a80*/  SHF.R.S32.HI R146, RZ, 0x7, R146 ;  /* 0x00000007ff927819 */ /* 0x000fe20000011492 */
[----:B------:R-:W-:Y:S01]  /*0a90*/  IMAD.IADD R145, R151, 0x1, -R6 ;  /* 0x0000000197917824 */ /* 0x000fe200078e0a06 */
[----:B------:R-:W-:-:S02]  /*0aa0*/  SHF.R.S32.HI R3, RZ, 0x1f, R4 ;  /* 0x0000001fff037819 */ /* 0x000fc40000011404 */
[----:B------:R-:W-:Y:S01]  /*0ab0*/  LOP3.LUT R2, R2, 0x1ffffffe, RZ, 0xc0, !PT ;  /* 0x1ffffffe02027812 */ /* 0x000fe200078ec0ff */
[----:B0-----:R-:W-:Y:S01]  /*0ac0*/  ULEA UR40, UR41, UR40, 0x18 ;  /* 0x0000002829287291 */ /* 0x001fe2000f8ec03f */
[----:B------:R-:W-:Y:S02]  /*0ad0*/  LEA.HI R3, R3, R4, RZ, 0x3 ;  /* 0x0000000403037211 */ /* 0x000fe400078f18ff */
[----:B------:R-:W-:Y:S01]  /*0ae0*/  LEA.HI R6, R0, R151, RZ, 0x5 ;  /* 0x0000009700067211 */ /* 0x000fe200078f28ff */
[----:B------:R-:W-:Y:S01]  /*0af0*/  IMAD.IADD R2, R5, 0x1, -R2 ;  /* 0x0000000105027824 */ /* 0x000fe200078e0a02 */
[C---:B------:R-:W-:Y:S01]  /*0b00*/  LOP3.LUT R5, R3.reuse, 0xfffffff8, RZ, 0xc0, !PT ;  /* 0xfffffff803057812 */ /* 0x040fe200078ec0ff */
[----:B------:R-:W-:Y:S01]  /*0b10*/  IMAD.SHL.U32 R3, R3, 0x40, RZ ;  /* 0x0000004003037824 */ /* 0x000fe200078e00ff */
[----:B------:R-:W-:Y:S01]  /*0b20*/  SHF.R.S32.HI R6, RZ, 0x5, R6 ;  /* 0x00000005ff067819 */ /* 0x000fe20000011406 */
[----:B------:R-:W-:Y:S01]  /*0b30*/  IMAD.SHL.U32 R2, R2, 0x8, RZ ;  /* 0x0000000802027824 */ /* 0x000fe200078e00ff */
[----:B------:R-:W-:Y:S01]  /*0b40*/  SHF.R.S32.HI R8, RZ, 0x1f, R145 ;  /* 0x0000001fff087819 */ /* 0x000fe20000011491 */
[----:B------:R-:W-:Y:S01]  /*0b50*/  IMAD.IADD R5, R4, 0x1, -R5 ;  /* 0x0000000104057824 */ /* 0x000fe200078e0a05 */
[----:B------:R-:W-:Y:S01]  /*0b60*/  LOP3.LUT R3, R3, 0x7ffffe00, RZ, 0xc0, !PT ;  /* 0x7ffffe0003037812 */ /* 0x000fe200078ec0ff */
[----:B------:R-:W-:Y:S01]  /*0b70*/  IMAD R13, R6, 0x10, R4 ;  /* 0x00000010060d7824 */ /* 0x000fe200078e0204 */
[----:B------:R-:W-:Y:S01]  /*0b80*/  LEA.HI R9, R8, R145, RZ, 0x2 ;  /* 0x0000009108097211 */ /* 0x000fe200078f10ff */
[----:B------:R-:W-:Y:S01]  /*0b90*/  IMAD.HI R4, R146, 0x55555556, RZ ;  /* 0x5555555692047827 */ /* 0x000fe200078e02ff */
[----:B------:R-:W-:-:S02]  /*0ba0*/  R2P PR, R5, 0x6 ;  /* 0x0000000605007804 */ /* 0x000fc40000000000 */
[--C-:B------:R-:W-:Y:S01]  /*0bb0*/  SHF.R.S32.HI R7, RZ, 0x2, R9.reuse ;  /* 0x00000002ff077819 */ /* 0x100fe20000011409 */
[----:B------:R-:W-:Y:S01]  /*0bc0*/  IMAD.SHL.U32 R5, R5, 0x40, RZ ;  /* 0x0000004005057824 */ /* 0x000fe200078e00ff */
[----:B------:R-:W-:Y:S01]  /*0bd0*/  SHF.R.S32.HI R10, RZ, 0x1f, R9 ;  /* 0x0000001fff0a7819 */ /* 0x000fe20000011409 */
[--C-:B------:R-:W-:Y:S01]  /*0be0*/  IMAD.U32 R148, R13, 0x20, R2.reuse ;  /* 0x000000200d947824 */ /* 0x100fe200078e0002 */
[----:B------:R-:W-:Y:S01]  /*0bf0*/  LEA.HI R0, R0, R151, RZ, 0x2 ;  /* 0x0000009700007211 */ /* 0x000fe200078f10ff */
[----:B------:R-:W-:Y:S01]  /*0c00*/  IMAD R3, R6, 0x400, R3 ;  /* 0x0000040006037824 */ /* 0x000fe200078e0203 */
[----:B------:R-:W-:Y:S02]  /*0c10*/  LOP3.LUT R5, R5, 0x1c0, RZ, 0xc0, !PT ;  /* 0x000001c005057812 */ /* 0x000fe400078ec0ff */
[----:B------:R-:W-:Y:S02]  /*0c20*/  LEA.HI R10, R10, R7, RZ, 0x3 ;  /* 0x000000070a0a7211 */ /* 0x000fe400078f18ff */
[----:B------:R-:W-:-:S02]  /*0c30*/  LOP3.LUT R2, R5, 0x8, R2, 0xf8, !PT ;  /* 0x0000000805027812 */ /* 0x000fc400078ef802 */
[----:B------:R-:W-:Y:S02]  /*0c40*/  SHF.R.U32.HI R5, RZ, 0x3, R5 ;  /* 0x00000003ff057819 */ /* 0x000fe40000011605 */
[----:B------:R-:W-:Y:S02]  /*0c50*/  LOP3.LUT R142, R0, 0xfffffffc, RZ, 0xc0, !PT ;  /* 0xfffffffc008e7812 */ /* 0x000fe400078ec0ff */
[----:B------:R-:W-:Y:S02]  /*0c60*/  LOP3.LUT R2, R2, R5, RZ, 0x3c, !PT ;  /* 0x0000000502027212 */ /* 0x000fe400078e3cff */
[----:B------:R-:W-:Y:S01]  /*0c70*/  LOP3.LUT R10, R10, 0xfffffff8, RZ, 0xc0, !PT ;  /* 0xfffffff80a0a7812 */ /* 0x000fe200078ec0ff */
[----:B------:R-:W-:Y:S01]  /*0c80*/  IMAD.IADD R142, R151, 0x1, -R142 ;  /* 0x00000001978e7824 */ /* 0x000fe200078e0a8e */
[----:B------:R-:W-:Y:S01]  /*0c90*/  LEA.HI R8, R8, R145, RZ, 0x5 ;  /* 0x0000009108087211 */ /* 0x000fe200078f28ff */
[----:B------:R-:W-:Y:S01]  /*0ca0*/  IMAD.IADD R2, R3, 0x1, R2 ;  /* 0x0000000103027824 */ /* 0x000fe200078e0202 */
[----:B------:R-:W-:Y:S01]  /*0cb0*/  SEL R18, R18, 0xffffffc0, !P2 ;  /* 0xffffffc012127807 */ /* 0x000fe20005000000 */
[----:B------:R-:W-:Y:S01]  /*0cc0*/  IMAD.IADD R11, R7, 0x1, -R10 ;  /* 0x00000001070b7824 */ /* 0x000fe200078e0a0a */
[----:B------:R-:W-:Y:S01]  /*0cd0*/  LEA.HI R7, R4, R4, RZ, 0x1 ;  /* 0x0000000404077211 */ /* 0x000fe200078f08ff */
[----:B------:R-:W-:Y:S01]  /*0ce0*/  IMAD.SHL.U32 R138, R142, 0x8, RZ ;  /* 0x000000088e8a7824 */ /* 0x000fe200078e00ff */
[----:B------:R-:W-:-:S02]  /*0cf0*/  SHF.R.S32.HI R8, RZ, 0x5, R8 ;  /* 0x00000005ff087819 */ /* 0x000fc40000011408 */
[----:B------:R-:W-:Y:S01]  /*0d00*/  LEA.HI R3, R142, R142, RZ, 0x1 ;  /* 0x0000008e8e037211 */ /* 0x000fe200078f08ff */
[----:B------:R-:W-:Y:S01]  /*0d10*/  IMAD R7, R7, -0x3, R146 ;  /* 0xfffffffd07077824 */ /* 0x000fe200078e0292 */
[----:B------:R-:W-:Y:S01]  /*0d20*/  LEA R17, R2, UR40, 0x1 ;  /* 0x0000002802117c11 */ /* 0x000fe2000f8e08ff */
[----:B------:R-:W-:Y:S01]  /*0d30*/  IMAD R8, R8, 0x10, R11 ;  /* 0x0000001008087824 */ /* 0x000fe200078e020b */
[----:B------:R-:W-:Y:S01]  /*0d40*/  LOP3.LUT R3, R3, 0x1ffffffe, RZ, 0xc0, !PT ;  /* 0x1ffffffe03037812 */ /* 0x000fe200078ec0ff */
[C---:B------:R-:W-:Y:S01]  /*0d50*/  VIADD R139, R138.reuse, 0x20 ;  /* 0x000000208a8b7836 */ /* 0x040fe20000000000 */
[----:B------:R-:W-:Y:S01]  /*0d60*/  SHF.R.S32.HI R144, RZ, 0x2, R0 ;  /* 0x00000002ff907819 */ /* 0x000fe20000011400 */
[----:B------:R-:W-:Y:S01]  /*0d70*/  VIADD R22, R17, 0x21800 ;  /* 0x0002180011167836 */ /* 0x000fe20000000000 */
[----:B------:R-:W-:Y:S01]  /*0d80*/  LOP3.LUT R16, R9, 0x7ffffffc, RZ, 0xc0, !PT ;  /* 0x7ffffffc09107812 */ /* 0x000fe200078ec0ff */
[----:B------:R-:W-:Y:S01]  /*0d90*/  VIADD R140, R138, 0x40 ;  /* 0x000000408a8c7836 */ /* 0x000fe20000000000 */
[----:B------:R-:W-:Y:S01]  /*0da0*/  SHF.R.S32.HI R150, RZ, 0x1f, R139 ;  /* 0x0000001fff967819 */ /* 0x000fe2000001148b */
[----:B------:R-:W-:-:S02]  /*0db0*/  VIADD R23, R17, 0x21820 ;  /* 0x0002182011177836 */ /* 0x000fc40000000000 */
[----:B------:R-:W-:Y:S01]  /*0dc0*/  IMAD R147, R7, 0x40, R8 ;  /* 0x0000004007937824 */ /* 0x000fe200078e0208 */
[----:B------:R-:W-:Y:S01]  /*0dd0*/  SHF.R.S32.HI R149, RZ, 0x1f, R140 ;  /* 0x0000001fff957819 */ /* 0x000fe2000001148c */
[----:B------:R-:W-:Y:S02]  /*0de0*/  IMAD.IADD R0, R142, 0x1, -R3 ;  /* 0x000000018e007824 */ /* 0x000fe400078e0a03 */
[C---:B------:R-:W-:Y:S02]  /*0df0*/  @P1 VIADD R23, R22.reuse, 0xffffffe0 ;  /* 0xffffffe016171836 */ /* 0x040fe40000000000 */
[----:B------:R-:W-:Y:S02]  /*0e00*/  IMAD.IADD R22, R22, 0x1, R18 ;  /* 0x0000000116167824 */ /* 0x000fe400078e0212 */
[----:B------:R-:W-:Y:S02]  /*0e10*/  IMAD.IADD R16, R145, 0x1, -R16 ;  /* 0x0000000191107824 */ /* 0x000fe400078e0a10 */
[----:B------:R-:W-:-:S02]  /*0e20*/  IMAD R137, R0, 0x8, R147 ;  /* 0x0000000800897824 */ /* 0x000fc400078e0293 */
[----:B------:R-:W-:Y:S02]  /*0e30*/  IMAD.IADD R18, R18, 0x1, R23 ;  /* 0x0000000112127824 */ /* 0x000fe400078e0217 */
[----:B------:R-:W-:-:S07]  /*0e40*/  VIADD R136, R23, 0x6000 ;  /* 0x0000600017887836 */ /* 0x000fce0000000000 */
.L_x_10913:
        /* <DEDUP_REMOVED lines=21> */
.L_x_10817:
[----:B------:R-:W-:Y:S01]  /*0fa0*/  ULDC UR7, c[0x0][0xc54] ;  /* 0x0003150000077ab9 */ /* 0x000fe20000000800 */
[----:B------:R-:W-:Y:S01]  /*0fb0*/  UMOV UR6, UR9 ;  /* 0x0000000900067c82 */ /* 0x000fe20008000000 */
[----:B------:R-:W-:-:S11]  /*0fc0*/  UISETP.NE.AND UP0, UPT, UR7, 0x1, UPT ;  /* 0x000000010700788c */ /* 0x000fd6000bf05270 */
[----:B------:R-:W-:Y:S02]  /*0fd0*/  @UP0 ULDC.64 UR10, c[0x0][0xc58] ;  /* 0x00031600000a0ab9 */ /* 0x000fe40000000a00 */
[----:B------:R-:W-:-:S04]  /*0fe0*/  UIMAD.WIDE.U32 UR4, UR9, UR10, URZ ;  /* 0x0000000a090472a5 */ /* 0x000fc8000f8e003f */
[----:B------:R-:W-:-:S04]  /*0ff0*/  @UP0 USHF.R.U32.HI UR6, URZ, UR11, UR5 ;  /* 0x0000000b3f060299 */ /* 0x000fc80008011605 */
[----:B------:R-:W-:-:S12]  /*1000*/  UIMAD UR4, UR6, UR7, URZ ;  /* 0x00000007060472a4 */ /* 0x000fd8000f8e023f */
.L_x_10818:
        /* <DEDUP_REMOVED lines=9> */
[----:B------:R-:W-:-:S02]  /*10a0*/  UIMAD UR39, UR39, 0xc0, URZ ;  /* 0x000000c0272778a4 */ /* 0x000fc4000f8e023f */
        /* <DEDUP_REMOVED lines=41> */
.L_x_10820:
[----:B------:R-:W-:-:S11]  /*1340*/  UISETP.NE.AND UP0, UPT, UR5, 0x1, UPT ;  /* 0x000000010500788c */ /* 0x000fd6000bf05270 */
[----:B------:R-:W-:Y:S02]  /*1350*/  @UP0 ULDC.64 UR10, c[0x0][0x9e8] ;  /* 0x00027a00000a0ab9 */ /* 0x000fe40000000a00 */
[----:B------:R-:W-:-:S04]  /*1360*/  UIMAD.WIDE.U32 UR8, UR4, UR10, URZ ;  /* 0x0000000a040872a5 */ /* 0x000fc8000f8e003f */
[----:B------:R-:W-:-:S12]  /*1370*/  @UP0 USHF.R.U32.HI UR4, URZ, UR11, UR9 ;  /* 0x0000000b3f040299 */ /* 0x000fd80008011609 */
.L_x_10821:
[----:B------:R-:W-:-:S06]  /*1380*/  UIMAD UR4, UR4, UR5, UR5 ;  /* 0x00000005040472a4 */ /* 0x000fcc000f8e0205 */
[----:B------:R-:W-:-:S07]  /*1390*/  VIMNMX R0, R0, UR4, PT ;  /* 0x0000000400007c48 */ /* 0x000fce000bfe0100 */
.L_x_10819:
        /* <DEDUP_REMOVED lines=32> */
.L_x_10823:
[----:B------:R-:W-:-:S11]  /*15a0*/  UISETP.NE.AND UP0, UPT, UR5, 0x1, UPT ;  /* 0x000000010500788c */ /* 0x000fd6000bf05270 */
[----:B------:R-:W-:Y:S02]  /*15b0*/  @UP0 ULDC.64 UR10, c[0x0][0x9e8] ;  /* 0x00027a00000a0ab9 */ /* 0x000fe40000000a00 */
[----:B------:R-:W-:-:S04]  /*15c0*/  UIMAD.WIDE.U32 UR6, UR4, UR10, URZ ;  /* 0x0000000a040672a5 */ /* 0x000fc8000f8e003f */
[----:B------:R-:W-:-:S12]  /*15d0*/  @UP0 USHF.R.U32.HI UR4, URZ, UR11, UR7 ;  /* 0x0000000b3f040299 */ /* 0x000fd80008011607 */
.L_x_10824:
[----:B------:R-:W-:-:S04]  /*15e0*/  UIMAD UR4, UR4, UR5, URZ ;  /* 0x00000005040472a4 */ /* 0x000fc8000f8e023f */
[----:B------:R-:W-:-:S04]  /*15f0*/  UISETP.LT.AND UP0, UPT, UR8, UR4, UPT ;  /* 0x000000040800728c */ /* 0x000fc8000bf01270 */
[----:B------:R-:W-:-:S12]  /*1600*/  USEL UR8, UR8, UR4, !UP0 ;  /* 0x0000000408087287 */ /* 0x000fd8000c000000 */
.L_x_10822:
[----:B------:R-:W-:Y:S01]  /*1610*/  USHF.R.S32.HI UR4, URZ, 0x1f, UR8 ;  /* 0x0000001f3f047899 */ /* 0x000fe20008011408 */
[----:B------:R-:W-:Y:S01]  /*1620*/  PLOP3.LUT P0, PT, PT, PT, PT, 0x80, 0x0 ;  /* 0x000000000000781c */ /* 0x000fe20003f0f070 */
[----:B------:R-:W-:Y:S01]  /*1630*/  IMAD.MOV.U32 R36, RZ, RZ, RZ ;  /* 0x000000ffff247224 */ /* 0x000fe200078e00ff */
[----:B------:R-:W-:Y:S01]  /*1640*/  CS2R R30, SRZ ;  /* 0x00000000001e7805 */ /* 0x000fe2000001ff00 */
[----:B------:R-:W-:Y:S01]  /*1650*/  ULEA.HI UR4, UR4, UR8, URZ, 0x7 ;  /* 0x0000000804047291 */ /* 0x000fe2000f8f383f */
[----:B------:R-:W-:Y:S01]  /*1660*/  IMAD.MOV.U32 R0, RZ, RZ, RZ ;  /* 0x000000ffff007224 */ /* 0x000fe200078e00ff */
[----:B------:R-:W-:Y:S01]  /*1670*/  CS2R R28, SRZ ;  /* 0x00000000001c7805 */ /* 0x000fe2000001ff00 */
[----:B------:R-:W-:Y:S01]  /*1680*/  IMAD.MOV.U32 R48, RZ, RZ, RZ ;  /* 0x000000ffff307224 */ /* 0x000fe200078e00ff */
[----:B------:R-:W-:Y:S01]  /*1690*/  USHF.R.S32.HI UR4, URZ, 0x7, UR4 ;  /* 0x000000073f047899 */ /* 0x000fe20008011404 */
[----:B------:R-:W-:Y:S01]  /*16a0*/  IMAD.MOV.U32 R133, RZ, RZ, RZ ;  /* 0x000000ffff857224 */ /* 0x000fe200078e00ff */
[----:B------:R-:W-:Y:S01]  /*16b0*/  CS2R R26, SRZ ;  /* 0x00000000001a7805 */ /* 0x000fe2000001ff00 */
[----:B------:R-:W-:Y:S01]  /*16c0*/  IMAD.MOV.U32 R44, RZ, RZ, RZ ;  /* 0x000000ffff2c7224 */ /* 0x000fe200078e00ff */
[----:B------:R-:W-:Y:S01]  /*16d0*/  UISETP.LT.AND UP0, UPT, URZ, UR4, UPT ;  /* 0x000000043f00728c */ /* 0x000fe2000bf01270 */
[----:B------:R-:W-:Y:S01]  /*16e0*/  IMAD.MOV.U32 R129, RZ, RZ, RZ ;  /* 0x000000ffff817224 */ /* 0x000fe200078e00ff */
[----:B------:R-:W-:Y:S01]  /*16f0*/  CS2R R122, SRZ ;  /* 0x00000000007a7805 */ /* 0x000fe2000001ff00 */
[----:B------:R-:W-:Y:S01]  /*1700*/  IMAD.MOV.U32 R46, RZ, RZ, RZ ;  /* 0x000000ffff2e7224 */ /* 0x000fe200078e00ff */
[----:B------:R-:W-:Y:S01]  /*1710*/  USEL UR37, URZ, UR4, !UP0 ;  /* 0x000000043f257287 */ /* 0x000fe2000c000000 */
[----:B------:R-:W-:Y:S01]  /*1720*/  IMAD.MOV.U32 R125, RZ, RZ, RZ ;  /* 0x000000ffff7d7224 */ /* 0x000fe200078e00ff */
        /* <DEDUP_REMOVED lines=20> */
[----:B------:R-:W0:Y:S02]  /*1870*/  SHFL.IDX PT, R0, R146, RZ, 0x1f ;  /* 0x00001fff92007589 */ /* 0x000e2400000e0000 */
[----:B0-----:R-:W-:-:S13]  /*1880*/  R2UR UR43, R0 ;  /* 0x00000000002b72ca */ /* 0x001fda00000e0000 */
[----:B------:R-:W-:-:S04]  /*1890*/  UIMAD.WIDE UR4, UR43, 0x55555556, URZ ;  /* 0x555555562b0478a5 */ /* 0x000fc8000f8e023f */
[----:B------:R-:W-:Y:S02]  /*18a0*/  ULEA.HI UR54, UR5, UR5, URZ, 0x1 ;  /* 0x0000000505367291 */ /* 0x000fe4000f8f083f */
[----:B------:R-:W-:Y:S02]  /*18b0*/  UIADD3 UR5, UR40, 0x21800, URZ ;  /* 0x0002180028057890 */ /* 0x000fe4000fffe03f */
[----:B------:R-:W-:Y:S02]  /*18c0*/  UIMAD UR54, UR54, -0x3, UR43 ;  /* 0xfffffffd363678a4 */ /* 0x000fe4000f8e022b */
[----:B------:R-:W-:Y:S02]  /*18d0*/  ULOP3.LUT UP0, URZ, UR5, 0x3ff, URZ, 0xc0, !UPT ;  /* 0x000003ff053f7892 */ /* 0x000fe4000f80c03f */
[----:B------:R-:W-:Y:S02]  /*18e0*/  ULEA UR4, UR54, UR40, 0xc ;  /* 0x0000002836047291 */ /* 0x000fe4000f8e603f */
[----:B------:R-:W-:-:S02]  /*18f0*/  ULEA UR5, UR54, UR5, 0xd ;  /* 0x0000000536057291 */ /* 0x000fc4000f8e683f */
[----:B------:R-:W-:Y:S01]  /*1900*/  PLOP3.LUT P0, PT, PT, PT, UP0, 0x80, 0x0 ;  /* 0x000000000000781c */ /* 0x000fe20003f0f008 */
[----:B------:R-:W-:Y:S02]  /*1910*/  UIADD3 UR4, UR4, 0xc400, URZ ;  /* 0x0000c40004047890 */ /* 0x000fe4000fffe03f */
[----:B------:R-:W-:Y:S02]  /*1920*/  USHF.R.U32.HI UR5, URZ, 0x4, UR5 ;  /* 0x000000043f057899 */ /* 0x000fe40008011605 */
[----:B------:R-:W-:Y:S02]  /*1930*/  USHF.R.U32.HI UR4, URZ, 0x4, UR4 ;  /* 0x000000043f047899 */ /* 0x000fe40008011604 */
[----:B------:R-:W-:Y:S02]  /*1940*/  ULOP3.LUT UR36, UR5, 0x3fff, URZ, 0xc0, !UPT ;  /* 0x00003fff05247892 */ /* 0x000fe4000f8ec03f */
[----:B------:R-:W-:-:S04]  /*1950*/  ULOP3.LUT UR56, UR4, 0x3fff, URZ, 0xc0, !UPT ;  /* 0x00003fff04387892 */ /* 0x000fc8000f8ec03f */
[----:B------:R-:W-:Y:S08]  /*1960*/  @!P0 BRA `(.L_x_10826) ;  /* 0x0000000000408947 */ /* 0x000ff00003800000 */
        /* <DEDUP_REMOVED lines=16> */
.L_x_10826:
        /* <DEDUP_REMOVED lines=9> */
.L_x_10983:
[----:B------:R-:W-:Y:S05]  /*1b00*/  @!P0 BRA `(.L_x_10828) ;  /* 0x0000000000048947 */ /* 0x000fea0003800000 */
[----:B------:R-:W-:Y:S01]  /*1b10*/  BPT.TRAP 0x1 ;  /* 0x000000040000795c */ /* 0x000fe20000300000 */
.L_x_10828:
[----:B------:R-:W-:Y:S02]  /*1b20*/  IMAD.U32 R6, RZ, RZ, UR46 ;  /* 0x0000002eff067e24 */ /* 0x000fe4000f8e00ff */
[----:B0-----:R-:W-:-:S03]  /*1b30*/  IMAD.U32 R3, RZ, RZ, UR47 ;  /* 0x0000002fff037e24 */ /* 0x001fc6000f8e00ff */
[----:B------:R-:W-:Y:S02]  /*1b40*/  LEA R6, R6, UR40, 0x3 ;  /* 0x0000002806067c11 */ /* 0x000fe4000f8e18ff */
[----:B------:R-:W-:-:S04]  /*1b50*/  SHF.L.U32 R3, R3, 0x1f, RZ ;  /* 0x0000001f03037819 */ /* 0x000fc800000006ff */
[----:B------:R0:W1:Y:S01]  /*1b60*/  SYNCS.PHASECHK.TRANS64.TRYWAIT P1, [R6+URZ+0x2d830], R3 ;  /* 0x02d83003060075a7 */ /* 0x000062000802017f */
[----:B------:R-:W-:Y:S05]  /*1b70*/  @!P0 BRA `(.L_x_10829) ;  /* 0x0000000000048947 */ /* 0x000fea0003800000 */
[----:B------:R-:W-:Y:S01]  /*1b80*/  BPT.TRAP 0x1 ;  /* 0x000000040000795c */ /* 0x000fe20000300000 */
.L_x_10829:
[----:B-1----:R-:W-:Y:S05]  /*1b90*/  @P1 BRA `(.L_x_10830) ;  /* 0x0000000000081947 */ /* 0x002fea0003800000 */
[----:B------:R-:W1:Y:S02]  /*1ba0*/  SYNCS.PHASECHK.TRANS64.TRYWAIT P1, [R6+URZ+0x2d830], R3 ;  /* 0x02d83003060075a7 */ /* 0x000e64000802017f */
[----:B-1----:R-:W-:Y:S05]  /*1bb0*/  @!P1 BRA `(.L_x_10831) ;  /* 0x0000014000ec9947 */ /* 0x002fea0003800000 */
.L_x_10830:
[----:B------:R-:W-:Y:S05]  /*1bc0*/  WARPSYNC.ALL ;  /* 0x0000000000007948 */ /* 0x000fea0003800000 */
[----:B------:R-:W-:Y:S01]  /*1bd0*/  UIADD3 UR4, UR40, 0x15400, URZ ;  /* 0x0001540028047890 */ /* 0x000fe2000fffe03f */
[----:B------:R-:W-:Y:S01]  /*1be0*/  WARPGROUP.ARRIVE ;  /* 0x00000000000079c5 */ /* 0x000fe20000000000 */
[----:B------:R-:W-:Y:S01]  /*1bf0*/  UMOV UR5, 0x80000020 ;  /* 0x8000002000057882 */ /* 0x000fe20000000000 */
[----:B------:R-:W-:Y:S01]  /*1c00*/  UMOV UR7, 0x80000020 ;  /* 0x8000002000077882 */ /* 0x000fe20000000000 */
[----:B------:R-:W-:Y:S01]  /*1c10*/  USHF.R.U32.HI UR4, URZ, 0x4, UR4 ;  /* 0x000000043f047899 */ /* 0x000fe20008011604 */
[----:B------:R-:W-:Y:S01]  /*1c20*/  UMOV UR9, 0x80000020 ;  /* 0x8000002000097882 */ /* 0x000fe20000000000 */
[----:B------:R-:W-:-:S02]  /*1c30*/  UMOV UR11, 0x80000020 ;  /* 0x80000020000b7882 */ /* 0x000fc40000000000 */
[----:B------:R-:W-:Y:S01]  /*1c40*/  ULOP3.LUT UR4, UR4, 0x3fff, URZ, 0xc0, !UPT ;  /* 0x00003fff04047892 */ /* 0x000fe2000f8ec03f */
[----:B------:R-:W-:Y:S01]  /*1c50*/  UMOV UR13, 0x80000020 ;  /* 0x80000020000d7882 */ /* 0x000fe20000000000 */
[----:B------:R-:W-:Y:S02]  /*1c60*/  UMOV UR15, 0x80000020 ;  /* 0x80000020000f7882 */ /* 0x000fe40000000000 */
[----:B------:R-:W-:Y:S02]  /*1c70*/  ULOP3.LUT UR32, UR4, 0x10000, URZ, 0xfc, !UPT ;  /* 0x0001000004207892 */ /* 0x000fe4000f8efc3f */
[----:B------:R-:W-:Y:S02]  /*1c80*/  ULOP3.LUT UR4, UR56, 0x10000, URZ, 0xfc, !UPT ;  /* 0x0001000038047892 */ /* 0x000fe4000f8efc3f */
[----:B------:R-:W-:Y:S02]  /*1c90*/  UIMAD UR6, UR46, 0x600, UR32 ;  /* 0x000006002e0678a4 */ /* 0x000fe4000f8e0220 */
[----:B------:R-:W-:-:S02]  /*1ca0*/  UIADD3 UR8, UR4, 0x2, URZ ;  /* 0x0000000204087890 */ /* 0x000fc4000fffe03f */
[----:B------:R-:W-:Y:S02]  /*1cb0*/  UIADD3 UR10, UR6, 0x2, URZ ;  /* 0x00000002060a7890 */ /* 0x000fe4000fffe03f */
[----:B------:R-:W-:Y:S02]  /*1cc0*/  UIADD3 UR12, UR4, 0x300, URZ ;  /* 0x00000300040c7890 */ /* 0x000fe4000fffe03f */
[----:B------:R-:W-:Y:S02]  /*1cd0*/  UIADD3 UR14, UR6, 0x200, URZ ;  /* 0x00000200060e7890 */ /* 0x000fe4000fffe03f */
[----:B------:R-:W-:Y:S01]  /*1ce0*/  HGMMA.64x128x16.F32 R24, gdesc[UR4], RZ, !UPT, gsb0 ;  /* 0x01e00000041879f0 */ /* 0x000fe2000c0008ff */
        /* <DEDUP_REMOVED lines=30> */
.L_x_10832:
[----:B------:R-:W-:Y:S01]  /*1ed0*/  UISETP.NE.AND UP1, UPT, UR51, URZ, UPT ;  /* 0x0000003f3300728c */ /* 0x000fe2000bf25270 */
[----:B------:R-:W-:Y:S01]  /*1ee0*/  R2UR UR6, R6 ;  /* 0x00000000060672ca */ /* 0x000fe200000e0000 */
[----:B------:R-:W-:Y:S01]  /*1ef0*/  ULDC UR7, c[0x0][0x9d8] ;  /* 0x0002760000077ab9 */ /* 0x000fe20000000800 */
[----:B------:R-:W2:Y:S01]  /*1f00*/  LDC R141, c[0x0][0x2f0] ;  /* 0x0000bc00ff8d7b82 */ /* 0x000ea20000000800 */
[----:B------:R-:W-:Y:S01]  /*1f10*/  FMUL.FTZ R93, R33, UR7 ;  /* 0x00000007215d7c20 */ /* 0x000fe20008410000 */
[----:B------:R-:W-:Y:S01]  /*1f20*/  FMUL.FTZ R33, R70, UR7 ;  /* 0x0000000746217c20 */ /* 0x000fe20008410000 */
[----:B------:R-:W-:Y:S01]  /*1f30*/  PLOP3.LUT P1, PT, PT, PT, UP1, 0x80, 0x0 ;  /* 0x000000000000781c */ /* 0x000fe20003f2f018 */
[----:B------:R-:W-:Y:S01]  /*1f40*/  VIADD R70, R137, UR39 ;  /* 0x0000002789467c36 */ /* 0x000fe20008000000 */
[----:B------:R-:W-:Y:S01]  /*1f50*/  PLOP3.LUT P2, PT, PT, PT, UP1, 0x80, 0x0 ;  /* 0x000000000000781c */ /* 0x000fe20003f4f018 */
[----:B------:R-:W-:Y:S02]  /*1f60*/  IMAD.MOV.U32 R7, RZ, RZ, -0x80 ;  /* 0xffffff80ff077424 */ /* 0x000fe400078e00ff */
[----:B01----:R-:W-:Y:S01]  /*1f70*/  FMUL.FTZ R3, R30, UR7 ;  /* 0x000000071e037c20 */ /* 0x003fe20008410000 */
[----:B------:R-:W-:Y:S01]  /*1f80*/  @UP1 ULDC UR10, c[0x0][0x44c] ;  /* 0x00011300000a1ab9 */ /* 0x000fe20000000800 */
[----:B------:R-:W0:Y:S01]  /*1f90*/  LDC R143, c[0x0][0x288] ;  /* 0x0000a200ff8f7b82 */ /* 0x000e220000000800 */
[----:B------:R-:W-:Y:S01]  /*1fa0*/  FMUL.FTZ R30, R66, UR7 ;  /* 0x00000007421e7c20 */ /* 0x000fe20008410000 */
[----:B------:R-:W-:Y:S01]  /*1fb0*/  FMUL.FTZ R20, R50, UR7 ;  /* 0x0000000732147c20 */ /* 0x000fe20008410000 */
[----:B------:R-:W-:Y:S01]  /*1fc0*/  FMUL.FTZ R66, R76, UR7 ;  /* 0x000000074c427c20 */ /* 0x000fe20008410000 */
[----:B------:R-:W-:Y:S01]  /*1fd0*/  FMUL.FTZ R50, R60, UR7 ;  /* 0x000000073c327c20 */ /* 0x000fe20008410000 */
[----:B------:R-:W-:Y:S01]  /*1fe0*/  IMAD R76, R88, R7, 0x80 ;  /* 0x00000080584c7424 */ /* 0x000fe200078e0207 */
[----:B------:R-:W-:Y:S01]  /*1ff0*/  UIADD3 UR6, UR6, 0x2d840, URZ ;  /* 0x0002d84006067890 */ /* 0x000fe2000fffe03f */
[----:B------:R-:W-:Y:S01]  /*2000*/  @P1 IMAD.HI.U32 R6, R70, UR10, RZ ;  /* 0x0000000a46061c27 */ /* 0x000fe2000f8e00ff */
[----:B------:R-:W-:-:S03]  /*2010*/  @UP1 ULDC UR10, c[0x0][0x450] ;  /* 0x00011400000a1ab9 */ /* 0x000fc60000000800 */
[----:B------:R-:W-:Y:S01]  /*2020*/  FMUL.FTZ R12, R42, UR7 ;  /* 0x000000072a0c7c20 */ /* 0x000fe20008410000 */
[----:B------:R-:W-:Y:S01]  /*2030*/  FMUL.FTZ R42, R44, UR7 ;  /* 0x000000072c2a7c20 */ /* 0x000fe20008410000 */
[----:B------:R-:W-:Y:S01]  /*2040*/  UISETP.NE.AND UP0, UPT, UR50, URZ, UPT ;  /* 0x0000003f3200728c */ /* 0x000fe2000bf05270 */
[----:B------:R-:W-:Y:S01]  /*2050*/  @P2 SHF.R.U32.HI R70, RZ, UR10, R6 ;  /* 0x0000000aff462c19 */ /* 0x000fe20008011606 */
[----:B------:R-:W-:Y:S01]  /*2060*/  FMUL.FTZ R4, R24, UR7 ;  /* 0x0000000718047c20 */ /* 0x000fe20008410000 */
[----:B------:R-:W-:Y:S01]  /*2070*/  FMUL.FTZ R13, R43, UR7 ;  /* 0x000000072b0d7c20 */ /* 0x000fe20008410000 */
[----:B------:R-:W-:Y:S01]  /*2080*/  FMUL.FTZ R44, R48, UR7 ;  /* 0x00000007302c7c20 */ /* 0x000fe20008410000 */
[----:B------:R-:W-:Y:S01]  /*2090*/  VIADD R7, R76, 0x1 ;  /* 0x000000014c077836 */ /* 0x000fe20000000000 */
        /* <DEDUP_REMOVED lines=56> */
[----:B------:R-:W3:Y:S01]  /*2420*/  MUFU.TANH R4, R4 ;  /* 0x0000000400047308 */ /* 0x000ee20000002400 */
[----:B------:R-:W-:Y:S01]  /*2430*/  ULDC UR35, c[0x0][0x9dc] ;  /* 0x0002770000237ab9 */ /* 0x000fe20000000800 */
[C---:B--2---:R-:W-:Y:S01]  /*2440*/  IMAD R6, R141.reuse, UR44, R6 ;  /* 0x0000002c8d067c24 */ /* 0x044fe2000f8e0206 */
[----:B------:R-:W-:Y:S01]  /*2450*/  SYNCS.ARRIVE.TRANS64.RED.A1T0 RZ, [UR6], RZ ;  /* 0x000000ffffff79a7 */ /* 0x000fe20008100406 */
[----:B------:R-:W-:Y:S01]  /*2460*/  ULOP3.LUT UR6, URZ, UR35, URZ, 0x33, !UPT ;  /* 0x000000233f067292 */ /* 0x000fe2000f8e333f */
[----:B------:R-:W-:Y:S01]  /*2470*/  IMAD R7, R141, UR44, R76 ;  /* 0x0000002c8d077c24 */ /* 0x000fe2000f8e024c */
[----:B------:R-:W-:Y:S01]  /*2480*/  ULDC UR14, c[0x0][0x9e0] ;  /* 0x00027800000e7ab9 */ /* 0x000fe20000000800 */
[----:B0-----:R-:W-:Y:S01]  /*2490*/  IMAD.IADD R6, R6, 0x1, -R143 ;  /* 0x0000000106067824 */ /* 0x001fe200078e0a8f */
[----:B------:R-:W0:Y:S01]  /*24a0*/  MUFU.TANH R89, R89 ;  /* 0x0000005900597308 */ /* 0x000e220000002400 */
[----:B------:R-:W-:Y:S01]  /*24b0*/  IMAD R73, R16, -0x2, R7 ;  /* 0xfffffffe10497824 */ /* 0x000fe200078e0207 */
[----:B------:R-:W-:Y:S01]  /*24c0*/  LEA R74, R88, 0xffffff80, 0x7 ;  /* 0xffffff80584a7811 */ /* 0x000fe200078e38ff */
[----:B------:R-:W-:-:S02]  /*24d0*/  VIADD R78, R6, UR14 ;  /* 0x0000000e064e7c36 */ /* 0x000fc40008000000 */
[----:B------:R-:W-:-:S03]  /*24e0*/  VIADD R75, R6, UR6 ;  /* 0x00000006064b7c36 */ /* 0x000fc60008000000 */
[----:B------:R-:W2:Y:S01]  /*24f0*/  MUFU.TANH R0, R0 ;  /* 0x0000000000007308 */ /* 0x000ea20000002400 */
[----:B-1----:R-:W-:Y:S01]  /*2500*/  VIADDMNMX R71, R60, R78, R73, PT ;  /* 0x0000004e3c477246 */ /* 0x002fe20003800149 */
[----:B------:R-:W-:-:S06]  /*2510*/  IMAD.IADD R72, R75, 0x1, R60 ;  /* 0x000000014b487824 */ /* 0x000fcc00078e023c */
        /* <DEDUP_REMOVED lines=76> */
.L_x_10835:
[----:B------:R-:W-:Y:S02]  /*29e0*/  ULDC UR6, c[0x0][0x9e4] ;  /* 0x0002790000067ab9 */ /* 0x000fe40000000800 */
[----:B------:R-:W-:-:S05]  /*29f0*/  IMAD.U32 R60, RZ, RZ, UR6 ;  /* 0x00000006ff3c7e24 */ /* 0x000fca000f8e00ff */
[----:B------:R-:W-:-:S13]  /*2a00*/  ISETP.NE.AND P1, PT, R60, 0x1, PT ;  /* 0x000000013c00780c */ /* 0x000fda0003f25270 */
[----:B------:R-:W1:Y:S02]  /*2a10*/  @P1 LDC.64 R6, c[0x0][0x9e8] ;  /* 0x00027a00ff061b82 */ /* 0x000e640000000a00 */
[----:B-1----:R-:W-:-:S05]  /*2a20*/  @P1 IMAD.HI.U32 R6, R55, R6, RZ ;  /* 0x0000000637061227 */ /* 0x002fca00078e00ff */
[----:B------:R-:W-:-:S07]  /*2a30*/  @P1 SHF.R.U32.HI R55, RZ, R7, R6 ;  /* 0x00000007ff371219 */ /* 0x000fce0000011606 */
.L_x_10836:
[----:B------:R-:W-:Y:S05]  /*2a40*/  BSYNC B0 ;  /* 0x0000000000007941 */ /* 0x000fea0003800000 */
.L_x_10834:
[----:B------:R-:W-:-:S04]  /*2a50*/  IMAD R55, R55, R60, -R74 ;  /* 0x0000003c37377224 */ /* 0x000fc800078e0a4a */
[----:B------:R-:W-:-:S05]  /*2a60*/  IMAD R55, R16, -0x2, R55 ;  /* 0xfffffffe10377824 */ /* 0x000fca00078e0237 */
[----:B------:R-:W-:Y:S02]  /*2a70*/  VIADDMNMX R71, R55, R60, R71, PT ;  /* 0x0000003c37477246 */ /* 0x000fe40003800147 */
[----:B------:R-:W-:-:S07]  /*2a80*/  VIMNMX R72, R72, R55, !PT ;  /* 0x0000003748487248 */ /* 0x000fce0007fe0100 */
.L_x_10833:
[C---:B------:R-:W-:Y:S01]  /*2a90*/  ISETP.GE.AND P6, PT, R76.reuse, 0xa, PT ;  /* 0x0000000a4c00780c */ /* 0x040fe20003fc6270 */
[----:B------:R-:W1:Y:S01]  /*2aa0*/  SHFL.IDX PT, R6, R70, 0x1, 0x1c1f ;  /* 0x003c1f0046067f89 */ /* 0x000e6200000e0000 */
[C---:B------:R-:W-:Y:S01]  /*2ab0*/  ISETP.GE.AND P1, PT, R76.reuse, 0x2, PT ;  /* 0x000000024c00780c */ /* 0x040fe20003f26270 */
[----:B------:R-:W-:Y:S01]  /*2ac0*/  UISETP.NE.AND UP0, UPT, UR50, URZ, UPT ;  /* 0x0000003f3200728c */ /* 0x000fe2000bf05270 */
[C---:B------:R-:W-:Y:S02]  /*2ad0*/  ISETP.GE.AND P2, PT, R76.reuse, 0x9, PT ;  /* 0x000000094c00780c */ /* 0x040fe40003f46270 */
[----:B------:R-:W-:Y:S02]  /*2ae0*/  ISETP.GE.AND P5, PT, R76, 0x11, PT ;  /* 0x000000114c00780c */ /* 0x000fe40003fa6270 */
[----:B------:R-:W-:Y:S02]  /*2af0*/  LOP3.LUT R19, R19, 0xfffffffb, RZ, 0xc0, !PT ;  /* 0xfffffffb13137812 */ /* 0x000fe400078ec0ff */
[----:B------:R-:W-:-:S02]  /*2b00*/  ISETP.GT.AND P4, PT, R72, 0x1, !P1 ;  /* 0x000000014800780c */ /* 0x000fc40004f84270 */
[----:B------:R-:W-:Y:S02]  /*2b10*/  ISETP.GT.AND P3, PT, R72, 0x8, !P2 ;  /* 0x000000084800780c */ /* 0x000fe40005764270 */
[----:B------:R-:W-:Y:S02]  /*2b20*/  @P6 LOP3.LUT R19, R19, 0x4, RZ, 0xfc, !PT ;  /* 0x0000000413136812 */ /* 0x000fe400078efcff */
[C---:B------:R-:W-:Y:S02]  /*2b30*/  ISETP.LT.OR P4, PT, R71.reuse, 0x2, P4 ;  /* 0x000000024700780c */ /* 0x040fe40002781670 */
[----:B------:R-:W-:Y:S02]  /*2b40*/  ISETP.LT.OR P3, PT, R71, 0x9, P3 ;  /* 0x000000094700780c */ /* 0x000fe40001f61670 */
[----:B------:R-:W-:Y:S02]  /*2b50*/  LOP3.LUT R19, R19, 0xfffffff7, RZ, 0xc0, !PT ;  /* 0xfffffff713137812 */ /* 0x000fe400078ec0ff */
[----:B0-----:R-:W-:-:S02]  /*2b60*/  FSEL R89, R89, -INF , !P4 ;  /* 0xff80000059597808 */ /* 0x001fc40006000000 */
[----:B------:R-:W-:Y:S02]  /*2b70*/  FSEL R90, R90, -INF , !P3 ;  /* 0xff8000005a5a7808 */ /* 0x000fe40005800000 */
[C---:B------:R-:W-:Y:S02]  /*2b80*/  ISETP.GT.AND P4, PT, R72.reuse, 0x9, !P6 ;  /* 0x000000094800780c */ /* 0x040fe40007784270 */
[----:B------:R-:W-:Y:S02]  /*2b90*/  @P5 LOP3.LUT R19, R19, 0x8, RZ, 0xfc, !PT ;  /* 0x0000000813135812 */ /* 0x000fe400078efcff */
[----:B------:R-:W-:Y:S02]  /*2ba0*/  ISETP.GT.AND P3, PT, R72, 0x10, !P5 ;  /* 0x000000104800780c */ /* 0x000fe40006f64270 */
[----:B------:R-:W-:Y:S02]  /*2bb0*/  ISETP.GE.AND P5, PT, R76, 0x12, PT ;  /* 0x000000124c00780c */ /* 0x000fe40003fa6270 */
        /* <DEDUP_REMOVED lines=119> */
[----:B------:R-:W-:Y:S02]  /*3330*/  ISETP.GT.AND P3, PT, R72, 0x60, !P4 ;  /* 0x000000604800780c */ /* 0x000fe40006764270 */
[----:B-1----:R-:W-:-:S02]  /*3340*/  VIADDMNMX R56, R6, R78, R73, PT ;  /* 0x0000004e06387246 */ /* 0x002fc40003800149 */
[----:B------:R-:W-:-:S03]  /*3350*/  ISETP.LT.OR P3, PT, R71, 0x61, P3 ;  /* 0x000000614700780c */ /* 0x000fc60001f61670 */
[----:B------:R-:W-:Y:S02]  /*3360*/  @P4 LOP3.LUT R19, R19, 0x80, RZ, 0xfc, !PT ;  /* 0x0000008013134812 */ /* 0x000fe400078efcff */
[----:B------:R-:W-:Y:S02]  /*3370*/  ISETP.GE.AND P4, PT, R76, 0x62, PT ;  /* 0x000000624c00780c */ /* 0x000fe40003f86270 */
[----:B------:R-:W-:Y:S02]  /*3380*/  LOP3.LUT R19, R19, 0xffffffbf, RZ, 0xc0, !PT ;  /* 0xffffffbf13137812 */ /* 0x000fe400078ec0ff */
[----:B------:R-:W-:Y:S01]  /*3390*/  FSEL R51, R58, -INF , !P3 ;  /* 0xff8000003a337808 */ /* 0x000fe20005800000 */
[----:B------:R-:W-:Y:S01]  /*33a0*/  IMAD.IADD R58, R75, 0x1, R6 ;  /* 0x000000014b3a7824 */ /* 0x000fe200078e0206 */
        /* <DEDUP_REMOVED lines=56> */
.L_x_10839:
[----:B------:R-:W-:Y:S02]  /*3730*/  ULDC UR6, c[0x0][0x9e4] ;  /* 0x0002790000067ab9 */ /* 0x000fe40000000800 */
[----:B------:R-:W-:-:S05]  /*3740*/  IMAD.U32 R67, RZ, RZ, UR6 ;  /* 0x00000006ff437e24 */ /* 0x000fca000f8e00ff */
[----:B------:R-:W-:-:S13]  /*3750*/  ISETP.NE.AND P6, PT, R67, 0x1, PT ;  /* 0x000000014300780c */ /* 0x000fda0003fc5270 */
[----:B------:R-:W0:Y:S02]  /*3760*/  @P6 LDC.64 R6, c[0x0][0x9e8] ;  /* 0x00027a00ff066b82 */ /* 0x000e240000000a00 */
[----:B0-----:R-:W-:-:S05]  /*3770*/  @P6 IMAD.HI.U32 R6, R59, R6, RZ ;  /* 0x000000063b066227 */ /* 0x001fca00078e00ff */
[----:B------:R-:W-:-:S07]  /*3780*/  @P6 SHF.R.U32.HI R59, RZ, R7, R6 ;  /* 0x00000007ff3b6219 */ /* 0x000fce0000011606 */
.L_x_10840:
[----:B------:R-:W-:Y:S05]  /*3790*/  BSYNC B0 ;  /* 0x0000000000007941 */ /* 0x000fea0003800000 */
.L_x_10838:
[----:B------:R-:W-:-:S04]  /*37a0*/  IMAD R59, R59, R67, -R74 ;  /* 0x000000433b3b7224 */ /* 0x000fc800078e0a4a */
[----:B------:R-:W-:-:S05]  /*37b0*/  IMAD R59, R16, -0x2, R59 ;  /* 0xfffffffe103b7824 */ /* 0x000fca00078e023b */
[----:B------:R-:W-:Y:S02]  /*37c0*/  VIADDMNMX R56, R59, R67, R56, PT ;  /* 0x000000433b387246 */ /* 0x000fe40003800138 */
[----:B------:R-:W-:-:S07]  /*37d0*/  VIMNMX R58, R58, R59, !PT ;  /* 0x0000003b3a3a7248 */ /* 0x000fce0007fe0100 */
.L_x_10837:
[----:B------:R-:W-:Y:S01]  /*37e0*/  ISETP.GT.AND P1, PT, R58, 0x1, !P1 ;  /* 0x000000013a00780c */ /* 0x000fe20004f24270 */
[----:B------:R-:W-:Y:S01]  /*37f0*/  ULDC UR33, c[0x0][0x988] ;  /* 0x0002620000217ab9 */ /* 0x000fe20000000800 */
[----:B------:R-:W-:Y:S01]  /*3800*/  LOP3.LUT P6, RZ, R19, 0x4, RZ, 0xc0, !PT ;  /* 0x0000000413ff7812 */ /* 0x000fe200078cc0ff */
[----:B------:R-:W-:Y:S01]  /*3810*/  UISETP.NE.AND UP1, UPT, UR51, URZ, UPT ;  /* 0x0000003f3300728c */ /* 0x000fe2000bf25270 */
[----:B------:R-:W-:Y:S01]  /*3820*/  ISETP.LT.OR P1, PT, R56, 0x2, P1 ;  /* 0x000000023800780c */ /* 0x000fe20000f21670 */
[----:B------:R-:W-:Y:S01]  /*3830*/  UISETP.NE.AND UP0, UPT, UR50, URZ, UPT ;  /* 0x0000003f3200728c */ /* 0x000fe2000bf05270 */
[----:B------:R-:W-:Y:S01]  /*3840*/  FMNMX.FTZ R7, R66, R89, !PT ;  /* 0x0000005942077209 */ /* 0x000fe20007810000 */
[----:B------:R-:W-:Y:S01]  /*3850*/  UMOV UR10, UR39 ;  /* 0x00000027000a7c82 */ /* 0x000fe20008000000 */
[----:B------:R-:W-:Y:S02]  /*3860*/  FSEL R2, R2, -INF , !P1 ;  /* 0xff80000002027808 */ /* 0x000fe40004800000 */
[----:B------:R-:W-:-:S02]  /*3870*/  ISETP.GT.AND P1, PT, R58, 0x9, !P6 ;  /* 0x000000093a00780c */ /* 0x000fc40007724270 */
[----:B------:R-:W-:Y:S02]  /*3880*/  FMNMX.FTZ R6, R90, R7, !PT ;  /* 0x000000075a067209 */ /* 0x000fe40007810000 */
[----:B------:R-:W-:Y:S01]  /*3890*/  ISETP.LT.OR P1, PT, R56, 0xa, P1 ;  /* 0x0000000a3800780c */ /* 0x000fe20000f21670 */
[----:B------:R-:W-:Y:S01]  /*38a0*/  @UP1 ULDC UR6, c[0x0][0x44c] ;  /* 0x0001130000061ab9 */ /* 0x000fe20000000800 */
[----:B------:R-:W-:Y:S01]  /*38b0*/  FMNMX.FTZ R7, R91, R6, !PT ;  /* 0x000000065b077209 */ /* 0x000fe20007810000 */
[----:B------:R-:W-:Y:S01]  /*38c0*/  UIMAD.WIDE.U32 UR6, UR39, UR6, URZ ;  /* 0x00000006270672a5 */ /* 0x000fe2000f8e003f */
[----:B------:R-:W-:Y:S01]  /*38d0*/  FSEL R5, R5, -INF , !P1 ;  /* 0xff80000005057808 */ /* 0x000fe20004800000 */
[----:B------:R-:W-:Y:S01]  /*38e0*/  @UP1 ULDC UR11, c[0x0][0x450] ;  /* 0x00011400000b1ab9 */ /* 0x000fe20000000800 */
[----:B------:R-:W-:Y:S01]  /*38f0*/  LOP3.LUT P1, RZ, R19, 0x8, RZ, 0xc0, !PT ;  /* 0x0000000813ff7812 */ /* 0x000fe2000782c0ff */
[----:B------:R-:W-:Y:S01]  /*3900*/  @UP1 USHF.R.U32.HI UR10, URZ, UR11, UR7 ;  /* 0x0000000b3f0a1299 */ /* 0x000fe20008011607 */
[----:B------:R-:W-:-:S02]  /*3910*/  FMNMX.FTZ R6, R92, R7, !PT ;  /* 0x000000075c067209 */ /* 0x000fc40007810000 */
[----:B------:R-:W-:Y:S01]  /*3920*/  ISETP.GT.AND P1, PT, R58, 0x10, !P1 ;  /* 0x000000103a00780c */ /* 0x000fe20004f24270 */
[----:B------:R-:W-:Y:S01]  /*3930*/  UIADD3 UR55, UR55, UR10, URZ ;  /* 0x0000000a37377290 */ /* 0x000fe2000fffe03f */
[----:B------:R-:W-:Y:S02]  /*3940*/  FMNMX.FTZ R7, R93, R6, !PT ;  /* 0x000000065d077209 */ /* 0x000fe40007810000 */
[----:B------:R-:W-:Y:S01]  /*3950*/  ISETP.LT.OR P1, PT, R56, 0x11, P1 ;  /* 0x000000113800780c */ /* 0x000fe20000f21670 */
[----:B------:R-:W-:Y:S01]  /*3960*/  UIADD3 UR14, UR55, UR14, URZ ;  /* 0x0000000e370e7290 */ /* 0x000fe2000fffe03f */
[----:B------:R-:W-:Y:S02]  /*3970*/  ISETP.GT.AND P2, PT, R58, 0x8, !P2 ;  /* 0x000000083a00780c */ /* 0x000fe40005744270 */
[----:B------:R-:W-:Y:S02]  /*3980*/  FSEL R8, R8, -INF , !P1 ;  /* 0xff80000008087808 */ /* 0x000fe40004800000 */
[----:B------:R-:W-:-:S02]  /*3990*/  LOP3.LUT P1, RZ, R19, 0x10, RZ, 0xc0, !PT ;  /* 0x0000001013ff7812 */ /* 0x000fc4000782c0ff */
[----:B------:R-:W-:Y:S02]  /*39a0*/  FMNMX.FTZ R6, R94, R7, !PT ;  /* 0x000000075e067209 */ /* 0x000fe40007810000 */
[----:B------:R-:W-:Y:S02]  /*39b0*/  ISETP.GT.AND P1, PT, R58, 0x11, !P1 ;  /* 0x000000113a00780c */ /* 0x000fe40004f24270 */
[C---:B------:R-:W-:Y:S02]  /*39c0*/  ISETP.LT.OR P2, PT, R56.reuse, 0x9, P2 ;  /* 0x000000093800780c */ /* 0x040fe40001741670 */
[----:B------:R-:W-:Y:S02]  /*39d0*/  ISETP.LT.OR P1, PT, R56, 0x12, P1 ;  /* 0x000000123800780c */ /* 0x000fe40000f21670 */
[----:B------:R-:W-:Y:S02]  /*39e0*/  FMNMX.FTZ R7, R95, R6, !PT ;  /* 0x000000065f077209 */ /* 0x000fe40007810000 */
[----:B------:R-:W-:-:S02]  /*39f0*/  FSEL R9, R9, -INF , !P1 ;  /* 0xff80000009097808 */ /* 0x000fc40004800000 */
[----:B------:R-:W-:Y:S02]  /*3a00*/  LOP3.LUT P1, RZ, R19, 0x2000000, RZ, 0xc0, !PT ;  /* 0x0200000013ff7812 */ /* 0x000fe4000782c0ff */
[----:B------:R-:W-:Y:S02]  /*3a10*/  FSEL R3, R3, -INF , !P2 ;  /* 0xff80000003037808 */ /* 0x000fe40005000000 */
[----:B------:R-:W-:Y:S02]  /*3a20*/  ISETP.GT.AND P1, PT, R58, 0x18, !P1 ;  /* 0x000000183a00780c */ /* 0x000fe40004f24270 */
[----:B------:R-:W-:Y:S02]  /*3a30*/  LOP3.LUT P2, RZ, R19, 0x40000, RZ, 0xc0, !PT ;  /* 0x0004000013ff7812 */ /* 0x000fe4000784c0ff */
        /* <DEDUP_REMOVED lines=33> */
[----:B------:R-:W-:Y:S02]  /*3c50*/  ISETP.GT.AND P1, PT, R58, 0x29, !P1 ;  /* 0x000000293a00780c */ /* 0x000fe40004f24270 */
[----:B------:R-:W-:Y:S02]  /*3c60*/  FMNMX.FTZ R6, R48, R7, !PT ;  /* 0x0000000730067209 */ /* 0x000fe40007810000 */
[----:B------:R-:W-:Y:S02]  /*3c70*/  ISETP.LT.OR P1, PT, R56, 0x2a, P1 ;  /* 0x0000002a3800780c */ /* 0x000fe40000f21670 */
[----:B------:R-:W-:Y:S02]  /*3c80*/  FMNMX.FTZ R7, R49, R6, !PT ;  /* 0x0000000631077209 */ /* 0x000fe40007810000 */
        /* <DEDUP_REMOVED lines=23> */
[----:B------:R-:W-:Y:S01]  /*3e00*/  LOP3.LUT P2, RZ, R19, 0x80, RZ, 0xc0, !PT ;  /* 0x0000008013ff7812 */ /* 0x000fe2000784c0ff */
[----:B------:R-:W0:Y:S01]  /*3e10*/  SHFL.BFLY PT, R6, R7, 0x2, 0x1f ;  /* 0x0c401f0007067f89 */ /* 0x000e2200000e0000 */
[----:B------:R-:W-:-:S02]  /*3e20*/  FSEL R25, R25, -INF , !P1 ;  /* 0xff80000019197808 */ /* 0x000fc40004800000 */
[C---:B------:R-:W-:Y:S02]  /*3e30*/  LOP3.LUT P1, RZ, R19.reuse, 0x8000, RZ, 0xc0, !PT ;  /* 0x0000800013ff7812 */ /* 0x040fe4000782c0ff */
[----:B------:R-:W-:Y:S02]  /*3e40*/  LOP3.LUT P6, RZ, R19, 0x40, RZ, 0xc0, !PT ;  /* 0x0000004013ff7812 */ /* 0x000fe400078cc0ff */
[C---:B------:R-:W-:Y:S02]  /*3e50*/  ISETP.GT.AND P1, PT, R58.reuse, 0x40, !P1 ;  /* 0x000000403a00780c */ /* 0x040fe40004f24270 */
[----:B------:R-:W-:Y:S02]  /*3e60*/  ISETP.GT.AND P3, PT, R58, 0x70, !P3 ;  /* 0x000000703a00780c */ /* 0x000fe40005f64270 */
[----:B------:R-:W-:Y:S02]  /*3e70*/  ISETP.LT.OR P1, PT, R56, 0x41, P1 ;  /* 0x000000413800780c */ /* 0x000fe40000f21670 */
[----:B------:R-:W-:-:S02]  /*3e80*/  ISETP.GT.AND P4, PT, R58, 0x71, !P4 ;  /* 0x000000713a00780c */ /* 0x000fc40006784270 */
[----:B------:R-:W-:Y:S02]  /*3e90*/  FSEL R26, R26, -INF , !P1 ;  /* 0xff8000001a1a7808 */ /* 0x000fe40004800000 */
[----:B------:R-:W-:Y:S02]  /*3ea0*/  LOP3.LUT P1, RZ, R19, 0x4000, RZ, 0xc0, !PT ;  /* 0x0000400013ff7812 */ /* 0x000fe4000782c0ff */
[C---:B------:R-:W-:Y:S02]  /*3eb0*/  ISETP.GT.AND P5, PT, R58.reuse, 0x78, !P5 ;  /* 0x000000783a00780c */ /* 0x040fe40006fa4270 */
[----:B------:R-:W-:Y:S02]  /*3ec0*/  ISETP.GT.AND P1, PT, R58, 0x41, !P1 ;  /* 0x000000413a00780c */ /* 0x000fe40004f24270 */
[C---:B------:R-:W-:Y:S02]  /*3ed0*/  ISETP.LT.OR P3, PT, R56.reuse, 0x71, P3 ;  /* 0x000000713800780c */ /* 0x040fe40001f61670 */
[----:B------:R-:W-:-:S02]  /*3ee0*/  ISETP.LT.OR P1, PT, R56, 0x42, P1 ;  /* 0x000000423800780c */ /* 0x000fc40000f21670 */
[----:B0-----:R-:W-:Y:S02]  /*3ef0*/  FMNMX.FTZ R59, R7, R6, !PT ;  /* 0x00000006073b7209 */ /* 0x001fe40007810000 */
[----:B------:R-:W-:Y:S02]  /*3f00*/  FSEL R27, R27, -INF , !P1 ;  /* 0xff8000001b1b7808 */ /* 0x000fe40004800000 */
[----:B------:R-:W-:Y:S01]  /*3f10*/  LOP3.LUT P1, RZ, R19, 0x2000, RZ, 0xc0, !PT ;  /* 0x0000200013ff7812 */ /* 0x000fe2000782c0ff */
[----:B------:R-:W0:Y:S01]  /*3f20*/  SHFL.BFLY PT, R76, R59, 0x1, 0x1f ;  /* 0x0c201f003b4c7f89 */ /* 0x000e2200000e0000 */
[----:B------:R-:W-:Y:S02]  /*3f30*/  ISETP.LT.OR P4, PT, R56, 0x72, P4 ;  /* 0x000000723800780c */ /* 0x000fe40002781670 */
[----:B------:R-:W-:Y:S02]  /*3f40*/  ISETP.GT.AND P1, PT, R58, 0x48, !P1 ;  /* 0x000000483a00780c */ /* 0x000fe40004f24270 */
[----:B------:R-:W-:-:S02]  /*3f50*/  ISETP.LT.OR P5, PT, R56, 0x79, P5 ;  /* 0x000000793800780c */ /* 0x000fc40002fa1670 */
[----:B------:R-:W-:-:S04]  /*3f60*/  ISETP.LT.OR P1, PT, R56, 0x49, P1 ;  /* 0x000000493800780c */ /* 0x000fc80000f21670 */
[----:B------:R-:W-:Y:S02]  /*3f70*/  FSEL R29, R29, -INF , !P1 ;  /* 0xff8000001d1d7808 */ /* 0x000fe40004800000 */
[----:B------:R-:W-:-:S04]  /*3f80*/  LOP3.LUT P1, RZ, R19, 0x1000, RZ, 0xc0, !PT ;  /* 0x0000100013ff7812 */ /* 0x000fc8000782c0ff */
        /* <DEDUP_REMOVED lines=9> */
[----:B------:R-:W-:-:S04]  /*4020*/  LOP3.LUT P1, RZ, R19, 0x400, RZ, 0xc0, !PT ;  /* 0x0000040013ff7812 */ /* 0x000fc8000782c0ff */
        /* <DEDUP_REMOVED lines=11> */
[----:B------:R-:W-:Y:S02]  /*40e0*/  ISETP.GT.AND P1, PT, R58, 0x60, !P2 ;  /* 0x000000603a00780c */ /* 0x000fe40005724270 */
[----:B------:R-:W-:Y:S02]  /*40f0*/  LOP3.LUT P2, RZ, R19, 0x20, RZ, 0xc0, !PT ;  /* 0x0000002013ff7812 */ /* 0x000fe4000784c0ff */
[----:B------:R-:W-:Y:S02]  /*4100*/  ISETP.LT.OR P1, PT, R56, 0x61, P1 ;  /* 0x000000613800780c */ /* 0x000fe40000f21670 */
[----:B------:R-:W-:Y:S02]  /*4110*/  ISETP.GT.AND P2, PT, R58, 0x69, !P2 ;  /* 0x000000693a00780c */ /* 0x000fe40005744270 */
[----:B------:R-:W-:-:S02]  /*4120*/  FSEL R35, R35, -INF , !P1 ;  /* 0xff80000023237808 */ /* 0x000fc40004800000 */
[----:B------:R-:W-:Y:S02]  /*4130*/  ISETP.GT.AND P1, PT, R58, 0x61, !P6 ;  /* 0x000000613a00780c */ /* 0x000fe40007724270 */
[----:B------:R-:W-:Y:S02]  /*4140*/  LOP3.LUT P6, RZ, R19, 0x2, RZ, 0xc0, !PT ;  /* 0x0000000213ff7812 */ /* 0x000fe400078cc0ff */
[C---:B------:R-:W-:Y:S02]  /*4150*/  ISETP.LT.OR P1, PT, R56.reuse, 0x62, P1 ;  /* 0x000000623800780c */ /* 0x040fe40000f21670 */
[----:B------:R-:W-:Y:S02]  /*4160*/  ISETP.LT.OR P2, PT, R56, 0x6a, P2 ;  /* 0x0000006a3800780c */ /* 0x000fe40001741670 */
[----:B------:R-:W-:Y:S02]  /*4170*/  FSEL R34, R34, -INF , !P1 ;  /* 0xff80000022227808 */ /* 0x000fe40004800000 */
[----:B------:R-:W-:-:S04]  /*4180*/  FSETP.NEU.FTZ.AND P1, PT, R76, -INF , PT ;  /* 0xff8000004c00780b */ /* 0x000fc80003f3d000 */
[----:B------:R-:W-:Y:S02]  /*4190*/  FSEL R72, R72, RZ, P1 ;  /* 0x000000ff48487208 */ /* 0x000fe40000800000 */
[----:B------:R-:W-:Y:S02]  /*41a0*/  ISETP.GT.AND P1, PT, R58, RZ, !P6 ;  /* 0x000000ff3a00720c */ /* 0x000fe40007724270 */
[----:B------:R-:W-:Y:S01]  /*41b0*/  LOP3.LUT P6, RZ, R19, 0x1, RZ, 0xc0, !PT ;  /* 0x0000000113ff7812 */ /* 0x000fe200078cc0ff */
[--C-:B------:R-:W-:Y:S01]  /*41c0*/  FFMA.FTZ R77, R60, UR33, -R72.reuse ;  /* 0x000000213c4d7c23 */ /* 0x100fe20008010848 */
[----:B------:R-:W-:Y:S01]  /*41d0*/  ISETP.LT.OR P1, PT, R56, 0x1, P1 ;  /* 0x000000013800780c */ /* 0x000fe20000f21670 */
[--C-:B------:R-:W-:Y:S01]  /*41e0*/  FFMA.FTZ R51, R51, UR33, -R72.reuse ;  /* 0x0000002133337c23 */ /* 0x100fe20008010848 */
[----:B------:R-:W-:Y:S01]  /*41f0*/  ISETP.GT.AND P6, PT, R58, 0x79, !P6 ;  /* 0x000000793a00780c */ /* 0x000fe200077c4270 */
[--C-:B------:R-:W-:Y:S01]  /*4200*/  FFMA.FTZ R6, R66, UR33, -R72.reuse ;  /* 0x0000002142067c23 */ /* 0x100fe20008010848 */
[----:B------:R-:W-:Y:S01]  /*4210*/  FSEL R73, R0, -INF , !P1 ;  /* 0xff80000000497808 */ /* 0x000fe20004800000 */
[--C-:B------:R-:W-:Y:S01]  /*4220*/  FFMA.FTZ R59, R89, UR33, -R72.reuse ;  /* 0x00000021593b7c23 */ /* 0x100fe20008010848 */
[----:B------:R-:W-:Y:S01]  /*4230*/  LOP3.LUT P1, RZ, R19, 0x4000000, RZ, 0xc0, !PT ;  /* 0x0400000013ff7812 */ /* 0x000fe2000782c0ff */
[--C-:B------:R-:W-:Y:S01]  /*4240*/  FFMA.FTZ R7, R90, UR33, -R72.reuse ;  /* 0x000000215a077c23 */ /* 0x100fe20008010848 */
[----:B------:R-:W-:Y:S01]  /*4250*/  FMNMX.FTZ R0, R73, R2, !PT ;  /* 0x0000000249007209 */ /* 0x000fe20007810000 */
[----:B------:R-:W-:Y:S01]  /*4260*/  MUFU.EX2 R6, R6 ;  /* 0x0000000600067308 */ /* 0x000fe20000000800 */
[----:B------:R-:W-:Y:S01]  /*4270*/  ISETP.GT.AND P1, PT, R58, 0x68, !P1 ;  /* 0x000000683a00780c */ /* 0x000fe20004f24270 */
[--C-:B------:R-:W-:Y:S01]  /*4280*/  FFMA.FTZ R66, R91, UR33, -R72.reuse ;  /* 0x000000215b427c23 */ /* 0x100fe20008010848 */
[----:B------:R-:W-:Y:S01]  /*4290*/  FMNMX.FTZ R68, R3, R0, !PT ;  /* 0x0000000003447209 */ /* 0x000fe20007810000 */
[--C-:B------:R-:W-:Y:S01]  /*42a0*/  FFMA.FTZ R92, R92, UR33, -R72.reuse ;  /* 0x000000215c5c7c23 */ /* 0x100fe20008010848 */
[----:B------:R-:W-:Y:S01]  /*42b0*/  ISETP.LT.OR P1, PT, R56, 0x69, P1 ;  /* 0x000000693800780c */ /* 0x000fe20000f21670 */
[--C-:B------:R-:W-:Y:S01]  /*42c0*/  FFMA.FTZ R93, R93, UR33, -R72.reuse ;  /* 0x000000215d5d7c23 */ /* 0x100fe20008010848 */
[----:B------:R-:W-:Y:S01]  /*42d0*/  FMNMX.FTZ R67, R5, R68, !PT ;  /* 0x0000004405437209 */ /* 0x000fe20007810000 */
[----:B------:R-:W0:Y:S01]  /*42e0*/  MUFU.EX2 R59, R59 ;  /* 0x0000003b003b7308 */ /* 0x000e220000000800 */
[----:B------:R-:W-:Y:S01]  /*42f0*/  FSEL R58, R36, -INF , !P1 ;  /* 0xff800000243a7808 */ /* 0x000fe20004800000 */
[--C-:B------:R-:W-:Y:S01]  /*4300*/  FFMA.FTZ R95, R95, UR33, -R72.reuse ;  /* 0x000000215f5f7c23 */ /* 0x100fe20008010848 */
        /* <DEDUP_REMOVED lines=13> */
[----:B------:R-:W-:Y:S01]  /*43e0*/  MUFU.EX2 R7, R7 ;  /* 0x0000000700077308 */ /* 0x000fe20000000800 */
[----:B------:R-:W-:Y:S01]  /*43f0*/  FSEL R56, R41, -INF , !P6 ;  /* 0xff80000029387808 */ /* 0x000fe20007000000 */
        /* <DEDUP_REMOVED lines=11> */
[----:B------:R-:W-:-:S02]  /*44b0*/  FFMA.FTZ R42, R42, UR33, -R72 ;  /* 0x000000212a2a7c23 */ /* 0x000fc40008010848 */
        /* <DEDUP_REMOVED lines=20> */
[----:B------:R-:W-:Y:S02]  /*4600*/  FMNMX.FTZ R75, R35, R74, !PT ;  /* 0x0000004a234b7209 */ /* 0x000fe40007810000 */
[----:B------:R-:W-:Y:S02]  /*4610*/  FSEL R74, R39, -INF , !P4 ;  /* 0xff800000274a7808 */ /* 0x000fe40006000000 */
[----:B------:R-:W-:Y:S01]  /*4620*/  FMNMX.FTZ R75, R34, R75, !PT ;  /* 0x0000004b224b7209 */ /* 0x000fe20007810000 */
[----:B------:R-:W-:Y:S03]  /*4630*/  MUFU.EX2 R64, R64 ;  /* 0x0000004000407308 */ /* 0x000fe60000000800 */
[----:B------:R-:W-:-:S04]  /*4640*/  FMNMX.FTZ R75, R58, R75, !PT ;  /* 0x0000004b3a4b7209 */ /* 0x000fc80007810000 */
[----:B------:R-:W-:Y:S01]  /*4650*/  FMNMX.FTZ R38, R60, R75, !PT ;  /* 0x0000004b3c267209 */ /* 0x000fe20007810000 */
[----:B------:R-:W-:Y:S01]  /*4660*/  FFMA.FTZ R75, R55, UR33, -R72 ;  /* 0x00000021374b7c23 */ /* 0x000fe20008010848 */
[----:B------:R-:W-:Y:S01]  /*4670*/  FSEL R55, R40, -INF , !P5 ;  /* 0xff80000028377808 */ /* 0x000fe20006800000 */
[----:B------:R-:W-:Y:S01]  /*4680*/  MUFU.EX2 R63, R63 ;  /* 0x0000003f003f7308 */ /* 0x000fe20000000800 */
[----:B------:R-:W-:-:S04]  /*4690*/  FMNMX.FTZ R39, R57, R38, !PT ;  /* 0x0000002639277209 */ /* 0x000fc80007810000 */
[----:B------:R-:W-:Y:S01]  /*46a0*/  FMNMX.FTZ R40, R74, R39, !PT ;  /* 0x000000274a287209 */ /* 0x000fe20007810000 */
[--C-:B------:R-:W-:Y:S02]  /*46b0*/  FFMA.FTZ R39, R45, UR33, -R72.reuse ;  /* 0x000000212d277c23 */ /* 0x100fe40008010848 */
[----:B------:R-:W-:Y:S01]  /*46c0*/  MUFU.EX2 R38, R75 ;  /* 0x0000004b00267308 */ /* 0x000fe20000000800 */
        /* <DEDUP_REMOVED lines=8> */
[----:B------:R-:W-:Y:S01]  /*4750*/  FFMA.FTZ R52, R54, UR33, -R72 ;  /* 0x0000002136347c23 */ /* 0x000fe20008010848 */
[----:B------:R-:W2:Y:S01]  /*4760*/  SHFL.BFLY PT, R78, R45, 0x2, 0x1f ;  /* 0x0c401f002d4e7f89 */ /* 0x000ea200000e0000 */
[----:B------:R-:W-:Y:S08]  /*4770*/  MUFU.EX2 R62, R62 ;  /* 0x0000003e003e7308 */ /* 0x000ff00000000800 */
[----:B------:R-:W-:Y:S08]  /*4780*/  MUFU.EX2 R61, R61 ;  /* 0x0000003d003d7308 */ /* 0x000ff00000000800 */
[----:B------:R-:W-:Y:S01]  /*4790*/  MUFU.EX2 R37, R37 ;  /* 0x0000002500257308 */ /* 0x000fe20000000800 */
[----:B--2---:R-:W-:-:S07]  /*47a0*/  FMNMX.FTZ R78, R45, R78, !PT ;  /* 0x0000004e2d4e7209 */ /* 0x004fce0007810000 */
[----:B------:R-:W-:Y:S01]  /*47b0*/  MUFU.EX2 R39, R39 ;  /* 0x0000002700277308 */ /* 0x000fe20000000800 */
[----:B-1----:R-:W1:Y:S07]  /*47c0*/  SHFL.BFLY PT, R77, R78, 0x1, 0x1f ;  /* 0x0c201f004e4d7f89 */ /* 0x002e6e00000e0000 */
[----:B------:R2:W-:Y:S08]  /*47d0*/  MUFU.EX2 R45, R51 ;  /* 0x00000033002d7308 */ /* 0x0005f00000000800 */
[----:B------:R-:W-:Y:S01]  /*47e0*/  MUFU.EX2 R40, R40 ;  /* 0x0000002800287308 */ /* 0x000fe20000000800 */
[----:B--2---:R-:W-:-:S07]  /*47f0*/  FFMA.FTZ R51, R4, UR33, -R72 ;  /* 0x0000002104337c23 */ /* 0x004fce0008010848 */
[----:B------:R-:W-:Y:S01]  /*4800*/  MUFU.EX2 R41, R41 ;  /* 0x0000002900297308 */ /* 0x000fe20000000800 */
[----:B-1----:R-:W-:-:S04]  /*4810*/  FMNMX.FTZ R77, R78, R77, !PT ;  /* 0x0000004d4e4d7209 */ /* 0x002fc80007810000 */
        /* <DEDUP_REMOVED lines=21> */
[----:B------:R0:W2:Y:S01]  /*4970*/  MUFU.EX2 R84, R4 ;  /* 0x0000000400547308 */ /* 0x0000a20000000800 */
[--C-:B-1----:R-:W-:Y:S01]  /*4980*/  FFMA.FTZ R73, R14, UR33, -R53.reuse ;  /* 0x000000210e497c23 */ /* 0x102fe20008010835 */
[--C-:B------:R-:W-:Y:S01]  /*4990*/  FFMA.FTZ R30, R31, UR33, -R53.reuse ;  /* 0x000000211f1e7c23 */ /* 0x100fe20008010835 */
[--C-:B------:R-:W-:Y:S01]  /*49a0*/  FFMA.FTZ R78, R25, UR33, -R53.reuse ;  /* 0x00000021194e7c23 */ /* 0x100fe20008010835 */
[--C-:B------:R-:W-:Y:S01]  /*49b0*/  FFMA.FTZ R25, R26, UR33, -R53.reuse ;  /* 0x000000211a197c23 */ /* 0x100fe20008010835 */
[--C-:B------:R-:W-:Y:S01]  /*49c0*/  FFMA.FTZ R28, R28, UR33, -R53.reuse ;  /* 0x000000211c1c7c23 */ /* 0x100fe20008010835 */
[--C-:B------:R-:W-:Y:S01]  /*49d0*/  FFMA.FTZ R33, R33, UR33, -R53.reuse ;  /* 0x0000002121217c23 */ /* 0x100fe20008010835 */
[----:B------:R-:W-:Y:S01]  /*49e0*/  FFMA.FTZ R32, R32, UR33, -R53 ;  /* 0x0000002120207c23 */ /* 0x000fe20008010835 */
[----:B------:R1:W3:Y:S01]  /*49f0*/  MUFU.EX2 R79, R3 ;  /* 0x00000003004f7308 */ /* 0x0002e20000000800 */
[----:B0-----:R-:W-:Y:S01]  /*4a00*/  FADD.FTZ R4, R6, R59 ;  /* 0x0000003b06047221 */ /* 0x001fe20000010000 */
[--C-:B------:R-:W-:Y:S01]  /*4a10*/  FFMA.FTZ R35, R35, UR33, -R53.reuse ;  /* 0x0000002123237c23 */ /* 0x100fe20008010835 */
[--C-:B------:R-:W-:Y:S01]  /*4a20*/  FFMA.FTZ R34, R34, UR33, -R53.reuse ;  /* 0x0000002122227c23 */ /* 0x100fe20008010835 */
[--C-:B------:R-:W-:Y:S01]  /*4a30*/  FFMA.FTZ R58, R58, UR33, -R53.reuse ;  /* 0x000000213a3a7c23 */ /* 0x100fe20008010835 */
[--C-:B------:R-:W-:Y:S01]  /*4a40*/  FFMA.FTZ R57, R57, UR33, -R53.reuse ;  /* 0x0000002139397c23 */ /* 0x100fe20008010835 */
[--C-:B------:R-:W-:Y:S01]  /*4a50*/  FFMA.FTZ R74, R74, UR33, -R53.reuse ;  /* 0x000000214a4a7c23 */ /* 0x100fe20008010835 */
[--C-:B------:R-:W-:Y:S01]  /*4a60*/  FFMA.FTZ R55, R55, UR33, -R53.reuse ;  /* 0x0000002137377c23 */ /* 0x100fe20008010835 */
[----:B------:R0:W4:Y:S01]  /*4a70*/  MUFU.EX2 R86, R5 ;  /* 0x0000000500567308 */ /* 0x0001220000000800 */
[----:B--2---:R-:W-:Y:S01]  /*4a80*/  FADD.FTZ R8, R75, R84 ;  /* 0x000000544b087221 */ /* 0x004fe20000010000 */
[--C-:B-1----:R-:W-:Y:S01]  /*4a90*/  FFMA.FTZ R3, R20, UR33, -R53.reuse ;  /* 0x0000002114037c23 */ /* 0x102fe20008010835 */
[--C-:B------:R-:W-:Y:S01]  /*4aa0*/  FFMA.FTZ R20, R21, UR33, -R53.reuse ;  /* 0x0000002115147c23 */ /* 0x100fe20008010835 */
[--C-:B------:R-:W-:Y:S01]  /*4ab0*/  FFMA.FTZ R21, R24, UR33, -R53.reuse ;  /* 0x0000002118157c23 */ /* 0x100fe20008010835 */
[--C-:B------:R-:W-:Y:S01]  /*4ac0*/  FFMA.FTZ R60, R60, UR33, -R53.reuse ;  /* 0x000000213c3c7c23 */ /* 0x100fe20008010835 */
[----:B------:R-:W-:Y:S01]  /*4ad0*/  FFMA.FTZ R53, R56, UR33, -R53 ;  /* 0x0000002138357c23 */ /* 0x000fe20008010835 */
[----:B------:R-:W-:Y:S01]  /*4ae0*/  F2FP.F16.F32.PACK_AB R14, R64, R65 ;  /* 0x00000041400e723e */ /* 0x000fe200000000ff */
[----:B------:R-:W1:Y:S01]  /*4af0*/  MUFU.EX2 R2, R2 ;  /* 0x0000000200027308 */ /* 0x000e620000000800 */
[----:B0-----:R-:W-:Y:S01]  /*4b00*/  FADD.FTZ R5, R7, R4 ;  /* 0x0000000407057221 */ /* 0x001fe20000010000 */
[----:B------:R-:W-:-:S02]  /*4b10*/  F2FP.F16.F32.PACK_AB R4, R59, R6 ;  /* 0x000000063b04723e */ /* 0x000fc400000000ff */
[C---:B------:R-:W-:Y:S01]  /*4b20*/  F2FP.F16.F32.PACK_AB R6, R66.reuse, R7 ;  /* 0x000000074206723e */ /* 0x040fe200000000ff */
[----:B---3--:R-:W-:Y:S01]  /*4b30*/  FADD.FTZ R7, R79, R8 ;  /* 0x000000084f077221 */ /* 0x008fe20000010000 */
[----:B------:R-:W-:Y:S01]  /*4b40*/  FADD.FTZ R5, R66, R5 ;  /* 0x0000000542057221 */ /* 0x000fe20000010000 */
[----:B------:R-:W-:Y:S01]  /*4b50*/  F2FP.F16.F32.PACK_AB R26, R40, R39 ;  /* 0x00000027281a723e */ /* 0x000fe200000000ff */
[----:B------:R-:W0:Y:S01]  /*4b60*/  MUFU.EX2 R9, R9 ;  /* 0x0000000900097308 */ /* 0x000e220000000800 */
[----:B----4-:R-:W-:Y:S01]  /*4b70*/  FADD.FTZ R15, R86, R7 ;  /* 0x00000007560f7221 */ /* 0x010fe20000010000 */
[----:B------:R-:W-:Y:S01]  /*4b80*/  FADD.FTZ R10, R0, R5 ;  /* 0x00000005000a7221 */ /* 0x000fe20000010000 */
[----:B------:R-:W-:Y:S02]  /*4b90*/  F2FP.F16.F32.PACK_AB R5, R84, R75 ;  /* 0x0000004b5405723e */ /* 0x000fe400000000ff */
[----:B------:R-:W-:Y:S01]  /*4ba0*/  F2FP.F16.F32.PACK_AB R7, R86, R79 ;  /* 0x0000004f5607723e */ /* 0x000fe200000000ff */
[----:B------:R-:W-:-:S02]  /*4bb0*/  FADD.FTZ R31, R67, R10 ;  /* 0x0000000a431f7221 */ /* 0x000fc40000010000 */
[----:B------:R-:W2:Y:S01]  /*4bc0*/  MUFU.EX2 R54, R54 ;  /* 0x0000003600367308 */ /* 0x000ea20000000800 */
[----:B-1----:R-:W-:Y:S01]  /*4bd0*/  FADD.FTZ R8, R2, R15 ;  /* 0x0000000f02087221 */ /* 0x002fe20000010000 */
[----:B------:R-:W-:Y:S01]  /*4be0*/  FADD.FTZ R10, R68, R31 ;  /* 0x0000001f440a7221 */ /* 0x000fe20000010000 */
[----:B------:R1:W-:Y:S03]  /*4bf0*/  STSM.16.M88.4 [R17+0x21800], R4 ;  /* 0x0218000411007844 */ /* 0x0003e60000000200 */
[----:B------:R-:W-:Y:S02]  /*4c00*/  FADD.FTZ R31, R69, R10 ;  /* 0x0000000a451f7221 */ /* 0x000fe40000010000 */
[----:B------:R-:W3:Y:S01]  /*4c10*/  MUFU.EX2 R11, R11 ;  /* 0x0000000b000b7308 */ /* 0x000ee20000000800 */
[C---:B0-----:R-:W-:Y:S01]  /*4c20*/  FADD.FTZ R15, R9.reuse, R8 ;  /* 0x00000008090f7221 */ /* 0x041fe20000010000 */
[----:B------:R-:W-:Y:S01]  /*4c30*/  FADD.FTZ R10, R70, R31 ;  /* 0x0000001f460a7221 */ /* 0x000fe20000010000 */
[----:B------:R-:W-:-:S03]  /*4c40*/  F2FP.F16.F32.PACK_AB R9, R9, R2 ;  /* 0x000000020909723e */ /* 0x000fc600000000ff */
[----:B------:R-:W-:Y:S02]  /*4c50*/  FADD.FTZ R10, R71, R10 ;  /* 0x0000000a470a7221 */ /* 0x000fe40000010000 */
[----:B------:R-:W0:Y:S01]  /*4c60*/  MUFU.EX2 R72, R72 ;  /* 0x0000004800487308 */ /* 0x000e220000000800 */
[----:B--2---:R-:W-:Y:S01]  /*4c70*/  FADD.FTZ R8, R54, R15 ;  /* 0x0000000f36087221 */ /* 0x004fe20000010000 */
[----:B------:R-:W-:Y:S01]  /*4c80*/  FADD.FTZ R31, R65, R10 ;  /* 0x0000000a411f7221 */ /* 0x000fe20000010000 */
[----:B-1----:R-:W-:Y:S02]  /*4c90*/  F2FP.F16.F32.PACK_AB R4, R62, R63 ;  /* 0x0000003f3e04723e */ /* 0x002fe400000000ff */
[----:B------:R-:W-:Y:S01]  /*4ca0*/  F2FP.F16.F32.PACK_AB R6, R36, R61 ;  /* 0x0000003d2406723e */ /* 0x000fe200000000ff */
[----:B------:R-:W-:Y:S02]  /*4cb0*/  FADD.FTZ R10, R64, R31 ;  /* 0x0000001f400a7221 */ /* 0x000fe40000010000 */
[----:B------:R-:W1:Y:S01]  /*4cc0*/  MUFU.EX2 R13, R13 ;  /* 0x0000000d000d7308 */ /* 0x000e620000000800 */
[----:B---3--:R-:W-:Y:S01]  /*4cd0*/  FADD.FTZ R15, R11, R8 ;  /* 0x000000080b0f7221 */ /* 0x008fe20000010000 */
[----:B------:R-:W-:Y:S01]  /*4ce0*/  FADD.FTZ R31, R63, R10 ;  /* 0x0000000a3f1f7221 */ /* 0x000fe20000010000 */
[----:B------:R-:W-:-:S02]  /*4cf0*/  F2FP.F16.F32.PACK_AB R10, R69, R68 ;  /* 0x00000044450a723e */ /* 0x000fc400000000ff */
[----:B------:R-:W-:Y:S01]  /*4d00*/  F2FP.F16.F32.PACK_AB R11, R11, R54 ;  /* 0x000000360b0b723e */ /* 0x000fe200000000ff */
[----:B------:R-:W-:Y:S02]  /*4d10*/  FADD.FTZ R12, R62, R31 ;  /* 0x0000001f3e0c7221 */ /* 0x000fe40000010000 */
        /* <DEDUP_REMOVED lines=13> */
[----:B------:R-:W-:Y:S01]  /*4df0*/  F2FP.F16.F32.PACK_AB R8, R67, R0 ;  /* 0x000000004308723e */ /* 0x000fe200000000ff */
[----:B------:R-:W-:-:S04]  /*4e00*/  FADD.FTZ R7, R39, R2 ;  /* 0x0000000227077221 */ /* 0x000fc80000010000 */
[----:B------:R-:W-:Y:S01]  /*4e10*/  FADD.FTZ R2, R40, R7 ;  /* 0x0000000728027221 */ /* 0x000fe20000010000 */
[----:B------:R-:W2:Y:S01]  /*4e20*/  MUFU.EX2 R20, R20 ;  /* 0x0000001400147308 */ /* 0x000ea20000000800 */
[----:B0-----:R-:W-:Y:S01]  /*4e30*/  FADD.FTZ R0, R82, R15 ;  /* 0x0000000f52007221 */ /* 0x001fe20000010000 */
[----:B------:R0:W-:Y:S01]  /*4e40*/  STSM.16.M88.4 [R23], R8 ;  /* 0x0000000817007844 */ /* 0x0001e20000000200 */
[----:B------:R-:W-:-:S04]  /*4e50*/  FADD.FTZ R7, R41, R2 ;  /* 0x0000000229077221 */ /* 0x000fc80000010000 */
[----:B------:R-:W-:Y:S01]  /*4e60*/  FADD.FTZ R2, R46, R7 ;  /* 0x000000072e027221 */ /* 0x000fe20000010000 */
[----:B------:R-:W3:Y:S01]  /*4e70*/  MUFU.EX2 R21, R21 ;  /* 0x0000001500157308 */ /* 0x000ee20000000800 */
[----:B-1----:R-:W-:Y:S02]  /*4e80*/  FADD.FTZ R15, R3, R0 ;  /* 0x00000000030f7221 */ /* 0x002fe40000010000 */
[----:B------:R-:W-:-:S05]  /*4e90*/  FADD.FTZ R7, R47, R2 ;  /* 0x000000022f077221 */ /* 0x000fca0000010000 */
[----:B------:R-:W1:Y:S01]  /*4ea0*/  MUFU.EX2 R78, R78 ;  /* 0x0000004e004e7308 */ /* 0x000e620000000800 */
[----:B--2---:R-:W-:Y:S01]  /*4eb0*/  FADD.FTZ R0, R20, R15 ;  /* 0x0000000f14007221 */ /* 0x004fe20000010000 */
[----:B------:R-:W-:Y:S02]  /*4ec0*/  F2FP.F16.F32.PACK_AB R15, R82, R73 ;  /* 0x00000049520f723e */ /* 0x000fe400000000ff */
[----:B0-----:R-:W-:-:S03]  /*4ed0*/  F2FP.F16.F32.PACK_AB R8, R46, R41 ;  /* 0x000000292e08723e */ /* 0x001fc600000000ff */
[----:B------:R0:W-:Y:S01]  /*4ee0*/  STSM.16.M88.4 [R22], R12 ;  /* 0x0000000c16007844 */ /* 0x0001e20000000200 */
[----:B------:R-:W2:Y:S01]  /*4ef0*/  MUFU.EX2 R25, R25 ;  /* 0x0000001900197308 */ /* 0x000ea20000000800 */
[----:B---3--:R-:W-:-:S07]  /*4f00*/  FADD.FTZ R5, R21, R0 ;  /* 0x0000000015057221 */ /* 0x008fce0000010000 */
[----:B------:R-:W3:Y:S01]  /*4f10*/  MUFU.EX2 R80, R80 ;  /* 0x0000005000507308 */ /* 0x000ee20000000800 */
[----:B-1----:R-:W-:-:S07]  /*4f20*/  FADD.FTZ R0, R78, R5 ;  /* 0x000000054e007221 */ /* 0x002fce0000010000 */
[----:B------:R-:W1:Y:S01]  /*4f30*/  MUFU.EX2 R27, R27 ;  /* 0x0000001b001b7308 */ /* 0x000e620000000800 */
[----:B--2---:R-:W-:-:S07]  /*4f40*/  FADD.FTZ R5, R25, R0 ;  /* 0x0000000019057221 */ /* 0x004fce0000010000 */
[----:B------:R-:W2:Y:S01]  /*4f50*/  MUFU.EX2 R28, R28 ;  /* 0x0000001c001c7308 */ /* 0x000ea20000000800 */
[C---:B---3--:R-:W-:Y:S01]  /*4f60*/  FADD.FTZ R0, R80.reuse, R5 ;  /* 0x0000000550007221 */ /* 0x048fe20000010000 */
[----:B------:R-:W-:-:S06]  /*4f70*/  F2FP.F16.F32.PACK_AB R25, R80, R25 ;  /* 0x000000195019723e */ /* 0x000fcc00000000ff */
[----:B------:R-:W3:Y:S01]  /*4f80*/  MUFU.EX2 R29, R29 ;  /* 0x0000001d001d7308 */ /* 0x000ee20000000800 */
[----:B-1----:R-:W-:-:S07]  /*4f90*/  FADD.FTZ R5, R27, R0 ;  /* 0x000000001b057221 */ /* 0x002fce0000010000 */
[----:B------:R-:W1:Y:S01]  /*4fa0*/  MUFU.EX2 R30, R30 ;  /* 0x0000001e001e7308 */ /* 0x000e620000000800 */
[C---:B--2---:R-:W-:Y:S01]  /*4fb0*/  FADD.FTZ R0, R28.reuse, R5 ;  /* 0x000000051c007221 */ /* 0x044fe20000010000 */
[----:B------:R-:W-:-:S06]  /*4fc0*/  F2FP.F16.F32.PACK_AB R27, R28, R27 ;  /* 0x0000001b1c1b723e */ /* 0x000fcc00000000ff */
[----:B------:R-:W2:Y:S01]  /*4fd0*/  MUFU.EX2 R33, R33 ;  /* 0x0000002100217308 */ /* 0x000ea20000000800 */
[----:B---3--:R-:W-:-:S07]  /*4fe0*/  FADD.FTZ R5, R29, R0 ;  /* 0x000000001d057221 */ /* 0x008fce0000010000 */
[----:B------:R-:W3:Y:S01]  /*4ff0*/  MUFU.EX2 R50, R50 ;  /* 0x0000003200327308 */ /* 0x000ee20000000800 */
[----:B-1----:R-:W-:Y:S01]  /*5000*/  FADD.FTZ R0, R30, R5 ;  /* 0x000000051e007221 */ /* 0x002fe20000010000 */
[----:B------:R-:W-:Y:S02]  /*5010*/  F2FP.F16.F32.PACK_AB R5, R20, R3 ;  /* 0x000000031405723e */ /* 0x000fe400000000ff */
[----:B------:R-:W-:-:S04]  /*5020*/  F2FP.F16.F32.PACK_AB R9, R30, R29 ;  /* 0x0000001d1e09723e */ /* 0x000fc800000000ff */
[----:B------:R-:W0:Y:S01]  /*5030*/  MUFU.EX2 R32, R32 ;  /* 0x0000002000207308 */ /* 0x000e220000000800 */
[----:B--2---:R-:W-:-:S07]  /*5040*/  FADD.FTZ R3, R33, R0 ;  /* 0x0000000021037221 */ /* 0x004fce0000010000 */
[----:B------:R-:W1:Y:S01]  /*5050*/  MUFU.EX2 R35, R35 ;  /* 0x0000002300237308 */ /* 0x000e620000000800 */
[----:B---3--:R-:W-:Y:S01]  /*5060*/  FADD.FTZ R2, R50, R7 ;  /* 0x0000000732027221 */ /* 0x008fe20000010000 */
[----:B------:R-:W-:Y:S02]  /*5070*/  F2FP.F16.F32.PACK_AB R7, R78, R21 ;  /* 0x000000154e07723e */ /* 0x000fe400000000ff */
[----:B------:R-:W-:-:S03]  /*5080*/  F2FP.F16.F32.PACK_AB R10, R50, R47 ;  /* 0x0000002f320a723e */ /* 0x000fc600000000ff */
[----:B------:R2:W-:Y:S01]  /*5090*/  STSM.16.M88.4 [R18], R4 ;  /* 0x0000000412007844 */ /* 0x0005e20000000200 */
[----:B------:R-:W3:Y:S01]  /*50a0*/  MUFU.EX2 R48, R48 ;  /* 0x0000003000307308 */ /* 0x000ee20000000800 */
[C---:B0-----:R-:W-:Y:S01]  /*50b0*/  FADD.FTZ R12, R32.reuse, R3 ;  /* 0x00000003200c7221 */ /* 0x041fe20000010000 */
[----:B------:R-:W-:Y:S01]  /*50c0*/  FADD.FTZ R3, R45, R2 ;  /* 0x000000022d037221 */ /* 0x000fe20000010000 */
[----:B------:R-:W-:Y:S01]  /*50d0*/  F2FP.F16.F32.PACK_AB R11, R32, R33 ;  /* 0x00000021200b723e */ /* 0x000fe200000000ff */
[----:B------:R-:W-:Y:S04]  /*50e0*/  STSM.16.M88.4 [R17+0x27800], R24 ;  /* 0x0278001811007844 */ /* 0x000fe80000000200 */
[----:B------:R-:W0:Y:S01]  /*50f0*/  MUFU.EX2 R34, R34 ;  /* 0x0000002200227308 */ /* 0x000e220000000800 */
[----:B-1----:R-:W-:Y:S01]  /*5100*/  FADD.FTZ R13, R35, R12 ;  /* 0x0000000c230d7221 */ /* 0x002fe20000010000 */
[----:B------:R-:W-:Y:S06]  /*5110*/  STSM.16.M88.4 [R136], R8 ;  /* 0x0000000888007844 */ /* 0x000fec0000000200 */
[----:B------:R-:W1:Y:S01]  /*5120*/  MUFU.EX2 R49, R49 ;  /* 0x0000003100317308 */ /* 0x000e620000000800 */
[C---:B---3--:R-:W-:Y:S01]  /*5130*/  FADD.FTZ R2, R48.reuse, R3 ;  /* 0x0000000330027221 */ /* 0x048fe20000010000 */
[----:B------:R-:W-:-:S06]  /*5140*/  F2FP.F16.F32.PACK_AB R12, R48, R45 ;  /* 0x0000002d300c723e */ /* 0x000fcc00000000ff */
[----:B------:R-:W3:Y:S01]  /*5150*/  MUFU.EX2 R58, R58 ;  /* 0x0000003a003a7308 */ /* 0x000ee20000000800 */
[----:B0-----:R-:W-:-:S07]  /*5160*/  FADD.FTZ R13, R34, R13 ;  /* 0x0000000d220d7221 */ /* 0x001fce0000010000 */
[----:B------:R-:W0:Y:S01]  /*5170*/  MUFU.EX2 R52, R52 ;  /* 0x0000003400347308 */ /* 0x000e220000000800 */
[----:B-1----:R-:W-:-:S07]  /*5180*/  FADD.FTZ R3, R49, R2 ;  /* 0x0000000231037221 */ /* 0x002fce0000010000 */
[----:B------:R-:W1:Y:S01]  /*5190*/  MUFU.EX2 R31, R60 ;  /* 0x0000003c001f7308 */ /* 0x000e620000000800 */
[----:B---3--:R-:W-:Y:S01]  /*51a0*/  FADD.FTZ R2, R58, R13 ;  /* 0x0000000d3a027221 */ /* 0x008fe20000010000 */
[----:B------:R-:W-:-:S06]  /*51b0*/  F2FP.F16.F32.PACK_AB R13, R34, R35 ;  /* 0x00000023220d723e */ /* 0x000fcc00000000ff */
[----:B------:R-:W-:Y:S01]  /*51c0*/  MUFU.EX2 R44, R44 ;  /* 0x0000002c002c7308 */ /* 0x000fe20000000800 */
[C---:B0-----:R-:W-:Y:S01]  /*51d0*/  F2FP.F16.F32.PACK_AB R14, R52.reuse, R49 ;  /* 0x00000031340e723e */ /* 0x041fe200000000ff */
[----:B------:R-:W-:-:S06]  /*51e0*/  FADD.FTZ R3, R52, R3 ;  /* 0x0000000334037221 */ /* 0x000fcc0000010000 */
[----:B------:R-:W2:Y:S01]  /*51f0*/  MUFU.EX2 R43, R43 ;  /* 0x0000002b002b7308 */ /* 0x000ea20000000800 */
[C---:B-1----:R-:W-:Y:S01]  /*5200*/  F2FP.F16.F32.PACK_AB R15, R31.reuse, R58 ;  /* 0x0000003a1f0f723e */ /* 0x042fe200000000ff */
[----:B------:R-:W-:-:S04]  /*5210*/  FADD.FTZ R2, R31, R2 ;  /* 0x000000021f027221 */ /* 0x000fc80000010000 */
[----:B------:R-:W-:Y:S02]  /*5220*/  STSM.16.M88.4 [R22+0x6000], R12 ;  /* 0x0060000c16007844 */ /* 0x000fe40000000200 */
[----:B------:R-:W-:Y:S08]  /*5230*/  MUFU.EX2 R42, R42 ;  /* 0x0000002a002a7308 */ /* 0x000ff00000000800 */
[----:B------:R-:W0:Y:S01]  /*5240*/  MUFU.EX2 R51, R51 ;  /* 0x0000003300337308 */ /* 0x000e220000000800 */
[----:B--2---:R-:W-:Y:S01]  /*5250*/  F2FP.F16.F32.PACK_AB R4, R43, R44 ;  /* 0x0000002c2b04723e */ /* 0x004fe200000000ff */
[----:B------:R-:W-:-:S04]  /*5260*/  FADD.FTZ R44, R44, R3 ;  /* 0x000000032c2c7221 */ /* 0x000fc80000010000 */
[----:B------:R-:W-:Y:S02]  /*5270*/  FADD.FTZ R43, R43, R44 ;  /* 0x0000002c2b2b7221 */ /* 0x000fe40000010000 */
[----:B------:R-:W-:Y:S08]  /*5280*/  MUFU.EX2 R57, R57 ;  /* 0x0000003900397308 */ /* 0x000ff00000000800 */
[----:B------:R-:W1:Y:S01]  /*5290*/  MUFU.EX2 R74, R74 ;  /* 0x0000004a004a7308 */ /* 0x000e620000000800 */
[----:B0-----:R-:W-:-:S07]  /*52a0*/  F2FP.F16.F32.PACK_AB R6, R51, R42 ;  /* 0x0000002a3306723e */ /* 0x001fce00000000ff */
[----:B------:R-:W-:Y:S08]  /*52b0*/  MUFU.EX2 R55, R55 ;  /* 0x0000003700377308 */ /* 0x000ff00000000800 */
[----:B------:R-:W0:Y:S01]  /*52c0*/  MUFU.EX2 R0, R53 ;  /* 0x0000003500007308 */ /* 0x000e220000000800 */
[----:B-1----:R-:W-:Y:S01]  /*52d0*/  F2FP.F16.F32.PACK_AB R5, R74, R57 ;  /* 0x000000394a05723e */ /* 0x002fe200000000ff */
[----:B------:R-:W-:Y:S01]  /*52e0*/  FADD.FTZ R57, R57, R2 ;  /* 0x0000000239397221 */ /* 0x000fe20000010000 */
[----:B------:R-:W-:-:S03]  /*52f0*/  FADD.FTZ R2, R42, R43 ;  /* 0x0000002b2a027221 */ /* 0x000fc60000010000 */
[----:B------:R-:W-:Y:S01]  /*5300*/  FADD.FTZ R74, R74, R57 ;  /* 0x000000394a4a7221 */ /* 0x000fe20000010000 */
[----:B------:R-:W-:Y:S01]  /*5310*/  FADD.FTZ R2, R51, R2 ;  /* 0x0000000233027221 */ /* 0x000fe20000010000 */
[----:B0-----:R-:W-:Y:S02]  /*5320*/  F2FP.F16.F32.PACK_AB R7, R0, R55 ;  /* 0x000000370007723e */ /* 0x001fe400000000ff */
[----:B------:R-:W-:-:S03]  /*5330*/  FADD.FTZ R55, R55, R74 ;  /* 0x0000004a37377221 */ /* 0x000fc60000010000 */
[----:B------:R0:W-:Y:S01]  /*5340*/  STSM.16.M88.4 [R18+0x6000], R4 ;  /* 0x0060000412007844 */ /* 0x0001e20000000200 */
[----:B------:R-:W-:Y:S01]  /*5350*/  FADD.FTZ R0, R0, R55 ;  /* 0x0000003700007221 */ /* 0x000fe20000010000 */
[----:B------:R1:W-:Y:S06]  /*5360*/  MEMBAR.ALL.CTA ;  /* 0x0000000000007992 */ /* 0x0003ec0000008000 */
[----:B-1----:R-:W1:Y:S01]  /*5370*/  FENCE.VIEW.ASYNC.S ;  /* 0x00000000000073c6 */ /* 0x002e620000000000 */
[----:B0-----:R-:W-:Y:S01]  /*5380*/  VIADD R7, R88, 0xfffffffe ;  /* 0xfffffffe58077836 */ /* 0x001fe20000000000 */
[----:B-1----:R-:W-:Y:S01]  /*5390*/  NOP ;  /* 0x0000000000007918 */ /* 0x002fe20000000000 */
[----:B------:R-:W-:Y:S05]  /*53a0*/  @P1 BRA `(.L_x_10841) ;  /* 0x00000000004c1947 */ /* 0x000fea0003800000 */
        /* <DEDUP_REMOVED lines=11> */
.L_x_10842:
[----:B------:R-:W-:Y:S02]  /*5460*/  ULDC UR18, c[0x0][0x9e4] ;  /* 0x0002790000127ab9 */ /* 0x000fe40000000800 */
[----:B------:R-:W-:-:S11]  /*5470*/  UISETP.NE.AND UP0, UPT, UR18, 0x1, UPT ;  /* 0x000000011200788c */ /* 0x000fd6000bf05270 */
[----:B------:R-:W-:Y:S02]  /*5480*/  @UP0 ULDC.64 UR6, c[0x0][0x9e8] ;  /* 0x00027a0000060ab9 */ /* 0x000fe40000000a00 */
[----:B------:R-:W-:-:S04]  /*5490*/  UIMAD.WIDE.U32 UR10, UR15, UR6, URZ ;  /* 0x000000060f0a72a5 */ /* 0x000fc8000f8e003f */
[----:B------:R-:W-:-:S12]  /*54a0*/  @UP0 USHF.R.U32.HI UR15, URZ, UR7, UR11 ;  /* 0x000000073f0f0299 */ /* 0x000fd8000801160b */
.L_x_10843:
[----:B------:R-:W-:-:S04]  /*54b0*/  UIMAD UR15, UR15, UR18, UR18 ;  /* 0x000000120f0f72a4 */ /* 0x000fc8000f8e0212 */
[----:B------:R-:W-:-:S04]  /*54c0*/  UISETP.LT.AND UP0, UPT, UR14, UR15, UPT ;  /* 0x0000000f0e00728c */ /* 0x000fc8000bf01270 */
[----:B------:R-:W-:-:S12]  /*54d0*/  USEL UR14, UR14, UR15, UP0 ;  /* 0x0000000f0e0e7287 */ /* 0x000fd80008000000 */
.L_x_10841:
        /* <DEDUP_REMOVED lines=37> */
[----:B------:R-:W-:Y:S01]  /*5730*/  IMAD.MOV.U32 R135, RZ, RZ, RZ ;  /* 0x000000ffff877224 */ /* 0x000fe200078e00ff */
[----:B------:R-:W-:Y:S01]  /*5740*/  ULDC UR35, c[0x0][0x9dc] ;  /* 0x0002770000237ab9 */ /* 0x000fe20000000800 */
[----:B------:R-:W-:Y:S01]  /*5750*/  ULDC UR56, c[0x0][0x9d8] ;  /* 0x0002760000387ab9 */ /* 0x000fe20000000800 */
[----:B------:R-:W-:Y:S01]  /*5760*/  ULDC UR33, c[0x0][0x988] ;  /* 0x0002620000217ab9 */ /* 0x000fe20000000800 */
[----:B------:R-:W-:-:S05]  /*5770*/  ULDC UR55, c[0x0][0x9e0] ;  /* 0x0002780000377ab9 */ /* 0x000fca0000000800 */
.L_x_10863:
[----:B------:R-:W-:Y:S01]  /*5780*/  ISETP.NE.AND P2, PT, RZ, UR43, PT ;  /* 0x0000002bff007c0c */ /* 0x000fe2000bf45270 */
[----:B------:R-:W-:-:S04]  /*5790*/  UISETP.NE.AND UP0, UPT, UR58, 0x1, UPT ;  /* 0x000000013a00788c */ /* 0x000fc8000bf05270 */
[----:B------:R-:W-:-:S04]  /*57a0*/  USEL UR47, URZ, 0x1, UP0 ;  /* 0x000000013f2f7887 */ /* 0x000fc80008000000 */
[----:B------:R-:W-:-:S04]  /*57b0*/  ULOP3.LUT UR47, UR28, UR47, URZ, 0x3c, !UPT ;  /* 0x0000002f1c2f7292 */ /* 0x000fc8000f8e3c3f */
[----:B------:R-:W-:Y:S08]  /*57c0*/  @P2 BRA `(.L_x_10845) ;  /* 0x0000000000382947 */ /* 0x000ff00003800000 */
[----:B------:R-:W-:Y:S05]  /*57d0*/  @!P0 BRA `(.L_x_10846) ;  /* 0x0000000000048947 */ /* 0x000fea0003800000 */
[----:B------:R-:W-:Y:S01]  /*57e0*/  BPT.TRAP 0x1 ;  /* 0x000000040000795c */ /* 0x000fe20000300000 */
.L_x_10846:
        /* <DEDUP_REMOVED lines=9> */
.L_x_10847:
[----:B-1----:R-:W-:Y:S05]  /*5880*/  @P1 BRA `(.L_x_10845) ;  /* 0x0000000000081947 */ /* 0x002fea0003800000 */
[----:B------:R-:W1:Y:S02]  /*5890*/  SYNCS.PHASECHK.TRANS64.TRYWAIT P1, [UR6+0x2d830], R6 ;  /* 0x02d83006ff0075a7 */ /* 0x000e640008020146 */
[----:B-1----:R-:W-:Y:S05]  /*58a0*/  @!P1 BRA `(.L_x_10848) ;  /* 0x0000010400c49947 */ /* 0x002fea0003800000 */
.L_x_10845:
[----:B-1----:R-:W1:Y:S01]  /*58b0*/  S2R R7, SR_TID.X ;  /* 0x0000000000077919 */ /* 0x002e620000002100 */
        /* <DEDUP_REMOVED lines=15> */
[----:B-1----:R-:W-:-:S05]  /*59b0*/  SHF.R.U32.HI R7, RZ, 0x7, R7 ;  /* 0x00000007ff077819 */ /* 0x002fca0000011607 */
[----:B0-----:R-:W-:-:S05]  /*59c0*/  VIADD R6, R7, 0x8 ;  /* 0x0000000807067836 */ /* 0x001fca0000000000 */
        /* <DEDUP_REMOVED lines=22> */
.L_x_10850:
[----:B------:R-:W-:Y:S01]  /*5b30*/  ULEA UR6, UR58, UR40, 0x3 ;  /* 0x000000283a067291 */ /* 0x000fe2000f8e183f */
[----:B------:R-:W-:-:S05]  /*5b40*/  IMAD.U32 R6, RZ, RZ, UR28 ;  /* 0x0000001cff067e24 */ /* 0x000fca000f8e00ff */
[----:B------:R-:W-:-:S04]  /*5b50*/  SHF.L.U32 R6, R6, 0x1f, RZ ;  /* 0x0000001f06067819 */ /* 0x000fc800000006ff */
[----:B------:R0:W1:Y:S01]  /*5b60*/  SYNCS.PHASECHK.TRANS64.TRYWAIT P1, [UR6+0x2d850], R6 ;  /* 0x02d85006ff0075a7 */ /* 0x0000620008020146 */
[----:B------:R-:W-:Y:S05]  /*5b70*/  @!P0 BRA `(.L_x_10851) ;  /* 0x0000000000048947 */ /* 0x000fea0003800000 */
[----:B------:R-:W-:Y:S01]  /*5b80*/  BPT.TRAP 0x1 ;  /* 0x000000040000795c */ /* 0x000fe20000300000 */
.L_x_10851:
[----:B-1----:R-:W-:Y:S05]  /*5b90*/  @P1 BRA `(.L_x_10849) ;  /* 0x0000000000081947 */ /* 0x002fea0003800000 */
[----:B------:R-:W1:Y:S02]  /*5ba0*/  SYNCS.PHASECHK.TRANS64.TRYWAIT P1, [UR6+0x2d850], R6 ;  /* 0x02d85006ff0075a7 */ /* 0x000e640008020146 */
[----:B-1----:R-:W-:Y:S05]  /*5bb0*/  @!P1 BRA `(.L_x_10852) ;  /* 0x0000010400189947 */ /* 0x002fea0003800000 */
.L_x_10849:
[----:B------:R-:W-:Y:S01]  /*5bc0*/  UIADD3 UR6, UR40, 0x400, URZ ;  /* 0x0000040028067890 */ /* 0x000fe2000fffe03f */
[----:B------:R-:W-:Y:S01]  /*5bd0*/  WARPGROUP.ARRIVE ;  /* 0x00000000000079c5 */ /* 0x000fe20000000000 */
[----:B------:R-:W-:-:S05]  /*5be0*/  ULEA UR7, UR54, UR40, 0xd ;  /* 0x0000002836077291 */ /* 0x000fca000f8e683f */
[----:B------:R-:W1:Y:S01]  /*5bf0*/  S2R R8, SR_TID.X ;  /* 0x0000000000087919 */ /* 0x000e620000002100 */
[----:B------:R-:W-:Y:S02]  /*5c00*/  USHF.R.U32.HI UR6, URZ, 0x4, UR6 ;  /* 0x000000043f067899 */ /* 0x000fe40008011606 */
[----:B------:R-:W-:Y:S02]  /*5c10*/  UIADD3 UR7, UR7, 0x21800, URZ ;  /* 0x0002180007077890 */ /* 0x000fe4000fffe03f */
[----:B------:R-:W-:Y:S02]  /*5c20*/  ULOP3.LUT UR6, UR6, 0x3fff, URZ, 0xc0, !UPT ;  /* 0x00003fff06067892 */ /* 0x000fe4000f8ec03f */
[----:B------:R-:W-:Y:S02]  /*5c30*/  USHF.R.U32.HI UR7, URZ, 0x4, UR7 ;  /* 0x000000043f077899 */ /* 0x000fe40008011607 */
[----:B------:R-:W-:Y:S02]  /*5c40*/  ULOP3.LUT UR10, UR6, 0x2000000, URZ, 0xfc, !UPT ;  /* 0x02000000060a7892 */ /* 0x000fe4000f8efc3f */
[----:B------:R-:W-:-:S02]  /*5c50*/  ULOP3.LUT UR6, UR7, 0x3fff, URZ, 0xc0, !UPT ;  /* 0x00003fff07067892 */ /* 0x000fc4000f8ec03f */
[----:B------:R-:W-:Y:S02]  /*5c60*/  UIMAD UR7, UR58, 0x600, UR10 ;  /* 0x000006003a0778a4 */ /* 0x000fe4000f8e020a */
[----:B------:R-:W-:Y:S01]  /*5c70*/  ULOP3.LUT UR6, UR6, 0x10000, URZ, 0xfc, !UPT ;  /* 0x0001000006067892 */ /* 0x000fe2000f8efc3f */
[----:B------:R-:W-:Y:S01]  /*5c80*/  UMOV UR31, 0x80000020 ;  /* 0x80000020001f7882 */ /* 0x000fe20000000000 */
[----:B------:R-:W-:-:S03]  /*5c90*/  UMOV UR29, 0x40000040 ;  /* 0x40000040001d7882 */ /* 0x000fc60000000000 */
        /* <DEDUP_REMOVED lines=60> */
.L_x_10853:
[----:B------:R-:W-:Y:S01]  /*6060*/  UISETP.NE.AND UP1, UPT, UR51, URZ, UPT ;  /* 0x0000003f3300728c */ /* 0x000fe2000bf25270 */
[----:B------:R-:W-:Y:S01]  /*6070*/  FMUL.FTZ R11, R30, UR56 ;  /* 0x000000381e0b7c20 */ /* 0x000fe20008410000 */
[----:B------:R-:W-:Y:S01]  /*6080*/  FMUL.FTZ R30, R41, UR56 ;  /* 0x00000038291e7c20 */ /* 0x000fe20008410000 */
[----:B------:R-:W-:Y:S01]  /*6090*/  FMUL.FTZ R41, R54, UR56 ;  /* 0x0000003836297c20 */ /* 0x000fe20008410000 */
[----:B------:R-:W-:Y:S01]  /*60a0*/  FMUL.FTZ R54, R64, UR56 ;  /* 0x0000003840367c20 */ /* 0x000fe20008410000 */
[----:B------:R-:W-:Y:S01]  /*60b0*/  FMUL.FTZ R64, R73, UR56 ;  /* 0x0000003849407c20 */ /* 0x000fe20008410000 */
[----:B------:R-:W-:Y:S01]  /*60c0*/  PLOP3.LUT P1, PT, PT, PT, UP1, 0x80, 0x0 ;  /* 0x000000000000781c */ /* 0x000fe20003f2f018 */
[----:B------:R-:W-:Y:S01]  /*60d0*/  FMUL.FTZ R73, R83, UR56 ;  /* 0x0000003853497c20 */ /* 0x000fe20008410000 */
[----:B------:R-:W-:Y:S01]  /*60e0*/  PLOP3.LUT P2, PT, PT, PT, UP1, 0x80, 0x0 ;  /* 0x000000000000781c */ /* 0x000fe20003f4f018 */
[----:B------:R-:W-:Y:S02]  /*60f0*/  VIADD R83, R137, UR39 ;  /* 0x0000002789537c36 */ /* 0x000fe40008000000 */
[----:B------:R-:W-:Y:S01]  /*6100*/  FMUL.FTZ R10, R28, UR56 ;  /* 0x000000381c0a7c20 */ /* 0x000fe20008410000 */
[----:B------:R-:W-:Y:S01]  /*6110*/  FMUL.FTZ R28, R40, UR56 ;  /* 0x00000038281c7c20 */ /* 0x000fe20008410000 */
[----:B------:R-:W-:Y:S01]  /*6120*/  @UP1 ULDC UR7, c[0x0][0x44c] ;  /* 0x0001130000071ab9 */ /* 0x000fe20000000800 */
[----:B------:R-:W1:Y:S01]  /*6130*/  LDC R141, c[0x0][0x2f0] ;  /* 0x0000bc00ff8d7b82 */ /* 0x000e620000000800 */
[----:B------:R-:W-:Y:S01]  /*6140*/  FMUL.FTZ R40, R52, UR56 ;  /* 0x0000003834287c20 */ /* 0x000fe20008410000 */
[----:B------:R-:W-:Y:S01]  /*6150*/  FMUL.FTZ R13, R31, UR56 ;  /* 0x000000381f0d7c20 */ /* 0x000fe20008410000 */
[----:B------:R-:W-:Y:S01]  /*6160*/  FMUL.FTZ R9, R27, UR56 ;  /* 0x000000381b097c20 */ /* 0x000fe20008410000 */
[----:B------:R-:W-:Y:S01]  /*6170*/  FMUL.FTZ R31, R43, UR56 ;  /* 0x000000382b1f7c20 */ /* 0x000fe20008410000 */
[----:B------:R-:W-:Y:S01]  /*6180*/  FMUL.FTZ R27, R39, UR56 ;  /* 0x00000038271b7c20 */ /* 0x000fe20008410000 */
[----:B------:R-:W-:Y:S01]  /*6190*/  @P1 IMAD.HI.U32 R52, R83, UR7, RZ ;  /* 0x0000000753341c27 */ /* 0x000fe2000f8e00ff */
[----:B------:R-:W-:Y:S01]  /*61a0*/  @UP1 ULDC UR7, c[0x0][0x450] ;  /* 0x0001140000071ab9 */ /* 0x000fe20000000800 */
[----:B------:R-:W2:Y:S02]  /*61b0*/  LDC R143, c[0x0][0x288] ;  /* 0x0000a200ff8f7b82 */ /* 0x000ea40000000800 */
[----:B------:R-:W-:Y:S01]  /*61c0*/  FMUL.FTZ R43, R55, UR56 ;  /* 0x00000038372b7c20 */ /* 0x000fe20008410000 */
[----:B------:R-:W-:Y:S01]  /*61d0*/  FMUL.FTZ R39, R51, UR56 ;  /* 0x0000003833277c20 */ /* 0x000fe20008410000 */
[----:B------:R-:W-:Y:S01]  /*61e0*/  @P2 SHF.R.U32.HI R83, RZ, UR7, R52 ;  /* 0x00000007ff532c19 */ /* 0x000fe20008011634 */
[----:B------:R-:W-:Y:S01]  /*61f0*/  FMUL.FTZ R55, R66, UR56 ;  /* 0x0000003842377c20 */ /* 0x000fe20008410000 */
[----:B------:R-:W-:Y:S01]  /*6200*/  ULEA UR6, UR46, UR40, 0x3 ;  /* 0x000000282e067291 */ /* 0x000fe2000f8e183f */
[----:B------:R-:W-:Y:S01]  /*6210*/  FMUL.FTZ R51, R63, UR56 ;  /* 0x000000383f337c20 */ /* 0x000fe20008410000 */
[----:B------:R-:W-:Y:S01]  /*6220*/  FMUL.FTZ R66, R76, UR56 ;  /* 0x000000384c427c20 */ /* 0x000fe20008410000 */
[----:B------:R-:W-:Y:S01]  /*6230*/  FMUL.FTZ R63, R74, UR56 ;  /* 0x000000384a3f7c20 */ /* 0x000fe20008410000 */
[----:B------:R-:W-:-:S02]  /*6240*/  IMAD.SHL.U32 R76, R3, 0x80, RZ ;  /* 0x00000080034c7824 */ /* 0x000fc400078e00ff */
[----:B------:R-:W-:Y:S01]  /*6250*/  FMUL.FTZ R74, R84, UR56 ;  /* 0x00000038544a7c20 */ /* 0x000fe20008410000 */
[----:B------:R-:W-:Y:S01]  /*6260*/  FMUL.FTZ R12, R29, UR56 ;  /* 0x000000381d0c7c20 */ /* 0x000fe20008410000 */
[----:B------:R-:W-:Y:S01]  /*6270*/  UIADD3 UR6, UR6, 0x2d840, URZ ;  /* 0x0002d84006067890 */ /* 0x000fe2000fffe03f */
[----:B------:R-:W3:Y:S01]  /*6280*/  SHFL.IDX PT, R84, R83, RZ, 0x1c1f ;  /* 0x001c1fff53547589 */ /* 0x000ee200000e0000 */
[----:B0-----:R-:W-:Y:S01]  /*6290*/  FMUL.FTZ R6, R24, UR56 ;  /* 0x0000003818067c20 */ /* 0x001fe20008410000 */
        /* <DEDUP_REMOVED lines=47> */
[----:B------:R-:W0:Y:S01]  /*6590*/  MUFU.TANH R6, R6 ;  /* 0x0000000600067308 */ /* 0x000e220000002400 */
[----:B------:R-:W-:Y:S01]  /*65a0*/  SYNCS.ARRIVE.TRANS64.RED.A1T0 RZ, [UR6], RZ ;  /* 0x000000ffffff79a7 */ /* 0x000fe20008100406 */
[----:B-1----:R-:W-:Y:S01]  /*65b0*/  IMAD R52, R141, UR44, R52 ;  /* 0x0000002c8d347c24 */ /* 0x002fe2000f8e0234 */
[----:B------:R-:W-:-:S03]  /*65c0*/  ULOP3.LUT UR6, URZ, UR35, URZ, 0x33, !UPT ;  /* 0x000000233f067292 */ /* 0x000fc6000f8e333f */
[----:B--2---:R-:W-:Y:S02]  /*65d0*/  IMAD.IADD R52, R52, 0x1, -R143 ;  /* 0x0000000134347824 */ /* 0x004fe400078e0a8f */
[----:B------:R-:W1:Y:S02]  /*65e0*/  MUFU.TANH R8, R8 ;  /* 0x0000000800087308 */ /* 0x000e640000002400 */
[C---:B------:R-:W-:Y:S02]  /*65f0*/  VIADD R82, R52.reuse, UR55 ;  /* 0x0000003734527c36 */ /* 0x040fe40008000000 */
[----:B------:R-:W-:Y:S02]  /*6600*/  VIADD R81, R52, UR6 ;  /* 0x0000000634517c36 */ /* 0x000fe40008000000 */
[----:B---3--:R-:W-:Y:S02]  /*6610*/  IMAD.IADD R80, R82, 0x1, R84 ;  /* 0x0000000152507824 */ /* 0x008fe400078e0254 */
[----:B------:R-:W2:Y:S01]  /*6620*/  MUFU.TANH R7, R7 ;  /* 0x0000000700077308 */ /* 0x000ea20000002400 */
        /* <DEDUP_REMOVED lines=76> */
.L_x_10856:
[----:B------:R-:W-:-:S05]  /*6af0*/  IMAD.U32 R85, RZ, RZ, UR34 ;  /* 0x00000022ff557e24 */ /* 0x000fca000f8e00ff */
[----:B------:R-:W-:-:S13]  /*6b00*/  ISETP.NE.AND P1, PT, R85, 0x1, PT ;  /* 0x000000015500780c */ /* 0x000fda0003f25270 */
[----:B------:R-:W1:Y:S02]  /*6b10*/  @P1 LDC.64 R52, c[0x0][0x9e8] ;  /* 0x00027a00ff341b82 */ /* 0x000e640000000a00 */
[----:B-1----:R-:W-:-:S05]  /*6b20*/  @P1 IMAD.HI.U32 R52, R87, R52, RZ ;  /* 0x0000003457341227 */ /* 0x002fca00078e00ff */
[----:B------:R-:W-:-:S07]  /*6b30*/  @P1 SHF.R.U32.HI R87, RZ, R53, R52 ;  /* 0x00000035ff571219 */ /* 0x000fce0000011634 */
.L_x_10857:
[----:B------:R-:W-:Y:S05]  /*6b40*/  BSYNC B0 ;  /* 0x0000000000007941 */ /* 0x000fea0003800000 */
.L_x_10855:
[----:B------:R-:W-:-:S04]  /*6b50*/  IMAD R87, R87, R85, -R76 ;  /* 0x0000005557577224 */ /* 0x000fc800078e0a4c */
[----:B------:R-:W-:-:S05]  /*6b60*/  IMAD R52, R16, -0x2, R87 ;  /* 0xfffffffe10347824 */ /* 0x000fca00078e0257 */
[----:B------:R-:W-:Y:S02]  /*6b70*/  VIADDMNMX R80, R52, R85, R80, PT ;  /* 0x0000005534507246 */ /* 0x000fe40003800150 */
[----:B------:R-:W-:-:S07]  /*6b80*/  VIMNMX R79, R79, R52, !PT ;  /* 0x000000344f4f7248 */ /* 0x000fce0007fe0100 */
.L_x_10854:
[----:B------:R-:W-:Y:S01]  /*6b90*/  ISETP.GT.AND P1, PT, R3, -0x1, PT ;  /* 0xffffffff0300780c */ /* 0x000fe20003f24270 */
[----:B------:R-:W1:Y:S01]  /*6ba0*/  SHFL.IDX PT, R52, R83, 0x1, 0x1c1f ;  /* 0x003c1f0053347f89 */ /* 0x000e6200000e0000 */
[----:B------:R-:W-:Y:S02]  /*6bb0*/  UISETP.NE.AND UP0, UPT, UR50, URZ, UPT ;  /* 0x0000003f3200728c */ /* 0x000fe4000bf05270 */
[C---:B------:R-:W-:Y:S02]  /*6bc0*/  ISETP.GT.AND P3, PT, R79.reuse, 0x8, P1 ;  /* 0x000000084f00780c */ /* 0x040fe40000f64270 */
[C---:B------:R-:W-:Y:S02]  /*6bd0*/  ISETP.GT.AND P6, PT, R79.reuse, RZ, P1 ;  /* 0x000000ff4f00720c */ /* 0x040fe40000fc4270 */
[----:B------:R-:W-:Y:S02]  /*6be0*/  ISETP.LT.OR P3, PT, R80, 0x9, P3 ;  /* 0x000000095000780c */ /* 0x000fe40001f61670 */
[----:B------:R-:W-:-:S02]  /*6bf0*/  ISETP.GT.AND P2, PT, R79, 0x1, P1 ;  /* 0x000000014f00780c */ /* 0x000fc40000f44270 */
[----:B------:R-:W-:Y:S02]  /*6c00*/  FSEL R10, R10, -INF , !P3 ;  /* 0xff8000000a0a7808 */ /* 0x000fe40005800000 */
[----:B------:R-:W-:Y:S02]  /*6c10*/  ISETP.GT.AND P3, PT, R79, 0x19, P1 ;  /* 0x000000194f00780c */ /* 0x000fe40000f64270 */
[C---:B------:R-:W-:Y:S02]  /*6c20*/  ISETP.LT.OR P6, PT, R80.reuse, 0x1, P6 ;  /* 0x000000015000780c */ /* 0x040fe400037c1670 */
[C---:B------:R-:W-:Y:S02]  /*6c30*/  ISETP.LT.OR P2, PT, R80.reuse, 0x2, P2 ;  /* 0x000000025000780c */ /* 0x040fe40001741670 */
[----:B------:R-:W-:Y:S02]  /*6c40*/  ISETP.LT.OR P3, PT, R80, 0x1a, P3 ;  /* 0x0000001a5000780c */ /* 0x000fe40001f61670 */
[----:B0-----:R-:W-:-:S02]  /*6c50*/  FSEL R6, R6, -INF , !P6 ;  /* 0xff80000006067808 */ /* 0x001fc40007000000 */
[----:B------:R-:W-:Y:S01]  /*6c60*/  FSEL R8, R8, -INF , !P2 ;  /* 0xff80000008087808 */ /* 0x000fe20005000000 */
[--C-:B-1----:R-:W-:Y:S01]  /*6c70*/  IMAD.IADD R82, R82, 0x1, R52.reuse ;  /* 0x0000000152527824 */ /* 0x102fe200078e0234 */
[----:B------:R-:W-:Y:S01]  /*6c80*/  ISETP.GT.AND P5, PT, R79, 0x9, P1 ;  /* 0x000000094f00780c */ /* 0x000fe20000fa4270 */
[----:B------:R-:W-:Y:S01]  /*6c90*/  IMAD.IADD R81, R81, 0x1, R52 ;  /* 0x0000000151517824 */ /* 0x000fe200078e0234 */
        /* <DEDUP_REMOVED lines=11> */
[----:B------:R-:W-:Y:S02]  /*6d50*/  FSEL R14, R14, -INF , !P4 ;  /* 0xff8000000e0e7808 */ /* 0x000fe40006000000 */
[----:B------:R-:W-:Y:S02]  /*6d60*/  FSEL R15, R15, -INF , !P6 ;  /* 0xff8000000f0f7808 */ /* 0x000fe40007000000 */
[----:B------:R-:W-:Y:S02]  /*6d70*/  FSEL R24, R24, -INF , !P2 ;  /* 0xff80000018187808 */ /* 0x000fe40005000000 */
[C---:B------:R-:W-:Y:S02]  /*6d80*/  ISETP.GT.AND P5, PT, R79.reuse, 0x20, P1 ;  /* 0x000000204f00780c */ /* 0x040fe40000fa4270 */
[----:B------:R-:W-:-:S02]  /*6d90*/  ISETP.GT.AND P4, PT, R79, 0x21, P1 ;  /* 0x000000214f00780c */ /* 0x000fc40000f84270 */
[C---:B------:R-:W-:Y:S02]  /*6da0*/  ISETP.GT.AND P6, PT, R79.reuse, 0x28, P1 ;  /* 0x000000284f00780c */ /* 0x040fe40000fc4270 */
        /* <DEDUP_REMOVED lines=82> */
.L_x_10860:
[----:B------:R-:W-:-:S05]  /*72d0*/  IMAD.U32 R80, RZ, RZ, UR34 ;  /* 0x00000022ff507e24 */ /* 0x000fca000f8e00ff */
[----:B------:R-:W-:-:S13]  /*72e0*/  ISETP.NE.AND P2, PT, R80, 0x1, PT ;  /* 0x000000015000780c */ /* 0x000fda0003f45270 */
[----:B------:R-:W0:Y:S02]  /*72f0*/  @P2 LDC.64 R52, c[0x0][0x9e8] ;  /* 0x00027a00ff342b82 */ /* 0x000e240000000a00 */
[----:B0-----:R-:W-:-:S05]  /*7300*/  @P2 IMAD.HI.U32 R52, R79, R52, RZ ;  /* 0x000000344f342227 */ /* 0x001fca00078e00ff */
[----:B------:R-:W-:-:S07]  /*7310*/  @P2 SHF.R.U32.HI R79, RZ, R53, R52 ;  /* 0x00000035ff4f2219 */ /* 0x000fce0000011634 */
.L_x_10861:
[----:B------:R-:W-:Y:S05]  /*7320*/  BSYNC B0 ;  /* 0x0000000000007941 */ /* 0x000fea0003800000 */
.L_x_10859:
[----:B------:R-:W-:-:S04]  /*7330*/  IMAD R79, R79, R80, -R76 ;  /* 0x000000504f4f7224 */ /* 0x000fc800078e0a4c */
[----:B------:R-:W-:-:S05]  /*7340*/  IMAD R79, R16, -0x2, R79 ;  /* 0xfffffffe104f7824 */ /* 0x000fca00078e024f */
[----:B------:R-:W-:Y:S02]  /*7350*/  VIADDMNMX R82, R79, R80, R82, PT ;  /* 0x000000504f527246 */ /* 0x000fe40003800152 */
[----:B------:R-:W-:-:S07]  /*7360*/  VIMNMX R81, R81, R79, !PT ;  /* 0x0000004f51517248 */ /* 0x000fce0007fe0100 */
.L_x_10858:
        /* <DEDUP_REMOVED lines=19> */
[C---:B------:R-:W-:Y:S02]  /*74a0*/  ISETP.GT.AND P5, PT, R81.reuse, 0x8, P1 ;  /* 0x000000085100780c */ /* 0x040fe40000fa4270 */
        /* <DEDUP_REMOVED lines=44> */
[----:B------:R-:W-:Y:S01]  /*7770*/  ISETP.GT.AND P2, PT, R81, 0x30, P1 ;  /* 0x000000305100780c */ /* 0x000fe20000f44270 */
[----:B------:R-:W0:Y:S01]  /*7780*/  SHFL.BFLY PT, R53, R52, 0x2, 0x1f ;  /* 0x0c401f0034357f89 */ /* 0x000e2200000e0000 */
[----:B------:R-:W-:-:S02]  /*7790*/  FSEL R33, R33, -INF , !P5 ;  /* 0xff80000021217808 */ /* 0x000fc40006800000 */
[C---:B------:R-:W-:Y:S02]  /*77a0*/  ISETP.LT.OR P3, PT, R82.reuse, 0x2a, P3 ;  /* 0x0000002a5200780c */ /* 0x040fe40001f61670 */
[----:B------:R-:W-:Y:S02]  /*77b0*/  ISETP.GT.AND P5, PT, R81, 0x31, P1 ;  /* 0x000000315100780c */ /* 0x000fe40000fa4270 */
[C---:B------:R-:W-:Y:S02]  /*77c0*/  ISETP.LT.OR P2, PT, R82.reuse, 0x31, P2 ;  /* 0x000000315200780c */ /* 0x040fe40001741670 */
[----:B------:R-:W-:Y:S02]  /*77d0*/  FSEL R35, R35, -INF , !P3 ;  /* 0xff80000023237808 */ /* 0x000fe40005800000 */
[----:B------:R-:W-:Y:S02]  /*77e0*/  FSEL R37, R37, -INF , !P2 ;  /* 0xff80000025257808 */ /* 0x000fe40005000000 */
[----:B------:R-:W-:-:S02]  /*77f0*/  ISETP.LT.OR P5, PT, R82, 0x32, P5 ;  /* 0x000000325200780c */ /* 0x000fc40002fa1670 */
[----:B------:R-:W-:Y:S02]  /*7800*/  ISETP.GT.AND P3, PT, R81, 0x39, P1 ;  /* 0x000000395100780c */ /* 0x000fe40000f64270 */
[----:B------:R-:W-:Y:S02]  /*7810*/  FSEL R39, R39, -INF , !P5 ;  /* 0xff80000027277808 */ /* 0x000fe40006800000 */
[C---:B------:R-:W-:Y:S02]  /*7820*/  ISETP.GT.AND P2, PT, R81.reuse, 0x40, P1 ;  /* 0x000000405100780c */ /* 0x040fe40000f44270 */
[----:B------:R-:W-:Y:S02]  /*7830*/  ISETP.LT.OR P3, PT, R82, 0x3a, P3 ;  /* 0x0000003a5200780c */ /* 0x000fe40001f61670 */
[----:B------:R-:W-:Y:S02]  /*7840*/  ISETP.GT.AND P5, PT, R81, 0x41, P1 ;  /* 0x000000415100780c */ /* 0x000fe40000fa4270 */
[----:B0-----:R-:W-:-:S02]  /*7850*/  FMNMX.FTZ R53, R52, R53, !PT ;  /* 0x0000003534357209 */ /* 0x001fc40007810000 */
[C---:B------:R-:W-:Y:S02]  /*7860*/  ISETP.LT.OR P2, PT, R82.reuse, 0x41, P2 ;  /* 0x000000415200780c */ /* 0x040fe40001741670 */
[----:B------:R-:W-:Y:S01]  /*7870*/  FSEL R43, R43, -INF , !P3 ;  /* 0xff8000002b2b7808 */ /* 0x000fe20005800000 */
[----:B------:R-:W0:Y:S01]  /*7880*/  SHFL.BFLY PT, R76, R53, 0x1, 0x1f ;  /* 0x0c201f00354c7f89 */ /* 0x000e2200000e0000 */
[----:B------:R-:W-:Y:S02]  /*7890*/  FSEL R45, R45, -INF , !P2 ;  /* 0xff8000002d2d7808 */ /* 0x000fe40005000000 */
[----:B------:R-:W-:Y:S02]  /*78a0*/  ISETP.LT.OR P5, PT, R82, 0x42, P5 ;  /* 0x000000425200780c */ /* 0x000fe40002fa1670 */
[----:B------:R-:W-:Y:S02]  /*78b0*/  ISETP.GT.AND P3, PT, R81, 0x49, P1 ;  /* 0x000000495100780c */ /* 0x000fe40000f64270 */
[----:B------:R-:W-:-:S02]  /*78c0*/  FSEL R47, R47, -INF , !P5 ;  /* 0xff8000002f2f7808 */ /* 0x000fc40006800000 */
[C---:B------:R-:W-:Y:S02]  /*78d0*/  ISETP.GT.AND P2, PT, R81.reuse, 0x50, P1 ;  /* 0x000000505100780c */ /* 0x040fe40000f44270 */
[C---:B------:R-:W-:Y:S02]  /*78e0*/  ISETP.LT.OR P3, PT, R82.reuse, 0x4a, P3 ;  /* 0x0000004a5200780c */ /* 0x040fe40001f61670 */
[----:B------:R-:W-:Y:S02]  /*78f0*/  ISETP.GT.AND P5, PT, R81, 0x51, P1 ;  /* 0x000000515100780c */ /* 0x000fe40000fa4270 */
[----:B------:R-:W-:Y:S02]  /*7900*/  ISETP.LT.OR P2, PT, R82, 0x51, P2 ;  /* 0x000000515200780c */ /* 0x000fe40001741670 */
[----:B------:R-:W-:Y:S02]  /*7910*/  FSEL R51, R51, -INF , !P3 ;  /* 0xff80000033337808 */ /* 0x000fe40005800000 */
[----:B------:R-:W-:-:S02]  /*7920*/  FSEL R55, R55, -INF , !P2 ;  /* 0xff80000037377808 */ /* 0x000fc40005000000 */
[----:B------:R-:W-:Y:S02]  /*7930*/  ISETP.LT.OR P5, PT, R82, 0x52, P5 ;  /* 0x000000525200780c */ /* 0x000fe40002fa1670 */
[----:B------:R-:W-:Y:S02]  /*7940*/  ISETP.GT.AND P3, PT, R81, 0x59, P1 ;  /* 0x000000595100780c */ /* 0x000fe40000f64270 */
[----:B0-----:R-:W-:Y:S02]  /*7950*/  FMNMX.FTZ R76, R53, R76, !PT ;  /* 0x0000004c354c7209 */ /* 0x001fe40007810000 */
[----:B------:R-:W-:Y:S02]  /*7960*/  FSEL R57, R57, -INF , !P5 ;  /* 0xff80000039397808 */ /* 0x000fe40006800000 */
[C---:B------:R-:W-:Y:S01]  /*7970*/  FSETP.NEU.FTZ.AND P6, PT, R76.reuse, -INF , PT ;  /* 0xff8000004c00780b */ /* 0x040fe20003fdd000 */
[----:B------:R-:W-:Y:S01]  /*7980*/  FMUL.FTZ R79, R76, UR33 ;  /* 0x000000214c4f7c20 */ /* 0x000fe20008410000 */
[----:B------:R-:W-:-:S02]  /*7990*/  ISETP.GT.AND P2, PT, R81, 0x60, P1 ;  /* 0x000000605100780c */ /* 0x000fc40000f44270 */
[C---:B------:R-:W-:Y:S02]  /*79a0*/  ISETP.LT.OR P3, PT, R82.reuse, 0x5a, P3 ;  /* 0x0000005a5200780c */ /* 0x040fe40001f61670 */
[----:B------:R-:W-:Y:S02]  /*79b0*/  FSEL R53, R79, RZ, P6 ;  /* 0x000000ff4f357208 */ /* 0x000fe40003000000 */
[----:B------:R-:W-:Y:S02]  /*79c0*/  ISETP.GT.AND P5, PT, R81, 0x61, P1 ;  /* 0x000000615100780c */ /* 0x000fe40000fa4270 */
[----:B------:R-:W-:Y:S01]  /*79d0*/  ISETP.LT.OR P2, PT, R82, 0x61, P2 ;  /* 0x000000615200780c */ /* 0x000fe20001741670 */
[--C-:B------:R-:W-:Y:S01]  /*79e0*/  FFMA.FTZ R79, R14, UR33, -R53.reuse ;  /* 0x000000210e4f7c23 */ /* 0x100fe20008010835 */
[----:B------:R-:W-:Y:S01]  /*79f0*/  FSEL R14, R7, -INF , !P4 ;  /* 0xff800000070e7808 */ /* 0x000fe20006000000 */
[--C-:B------:R-:W-:Y:S01]  /*7a00*/  FFMA.FTZ R6, R6, UR33, -R53.reuse ;  /* 0x0000002106067c23 */ /* 0x100fe20008010835 */
[----:B------:R-:W-:Y:S01]  /*7a10*/  ISETP.GT.AND P4, PT, R81, 0x38, P1 ;  /* 0x000000385100780c */ /* 0x000fe20000f84270 */
[----:B------:R0:W-:Y:S01]  /*7a20*/  MUFU.EX2 R7, R79 ;  /* 0x0000004f00077308 */ /* 0x0001e20000000800 */
        /* <DEDUP_REMOVED lines=12> */
[----:B0-----:R-:W-:Y:S01]  /*7af0*/  FMNMX.FTZ R79, R13, R52, !PT ;  /* 0x000000340d4f7209 */ /* 0x001fe20007810000 */
        /* <DEDUP_REMOVED lines=22> */
[----:B------:R-:W-:Y:S01]  /*7c60*/  FFMA.FTZ R50, R50, UR33, -R53 ;  /* 0x0000002132327c23 */ /* 0x000fe20008010835 */
        /* <DEDUP_REMOVED lines=13> */
[----:B------:R-:W-:Y:S02]  /*7d40*/  FMNMX.FTZ R52, R41, R52, !PT ;  /* 0x0000003429347209 */ /* 0x000fe40007810000 */
[----:B------:R-:W-:Y:S02]  /*7d50*/  FSEL R79, R65, -INF , !P5 ;  /* 0xff800000414f7808 */ /* 0x000fe40006800000 */
        /* <DEDUP_REMOVED lines=33> */
[----:B------:R-:W-:-:S02]  /*7f70*/  ISETP.LT.OR P1, PT, R82, 0x7a, P1 ;  /* 0x0000007a5200780c */ /* 0x000fc40000f21670 */
[----:B------:R-:W-:Y:S02]  /*7f80*/  FMNMX.FTZ R52, R71, R52, !PT ;  /* 0x0000003447347209 */ /* 0x000fe40007810000 */
[----:B------:R-:W-:Y:S02]  /*7f90*/  FSEL R75, R75, -INF , !P4 ;  /* 0xff8000004b4b7808 */ /* 0x000fe40006000000 */
[----:B------:R-:W-:Y:S01]  /*7fa0*/  FMNMX.FTZ R52, R73, R52, !PT ;  /* 0x0000003449347209 */ /* 0x000fe20007810000 */
[----:B------:R-:W-:Y:S01]  /*7fb0*/  MUFU.EX2 R34, R34 ;  /* 0x0000002200227308 */ /* 0x000fe20000000800 */
[----:B------:R-:W-:Y:S02]  /*7fc0*/  FSEL R78, R78, -INF , !P1 ;  /* 0xff8000004e4e7808 */ /* 0x000fe40004800000 */
        /* <DEDUP_REMOVED lines=8> */
[--C-:B------:R-:W-:Y:S01]  /*8050*/  FFMA.FTZ R64, R66, UR33, -R53.reuse ;  /* 0x0000002142407c23 */ /* 0x100fe20008010835 */
[----:B------:R-:W0:Y:S01]  /*8060*/  SHFL.BFLY PT, R82, R65, 0x2, 0x1f ;  /* 0x0c401f0041527f89 */ /* 0x000e2200000e0000 */
[--C-:B------:R-:W-:Y:S01]  /*8070*/  FFMA.FTZ R66, R70, UR33, -R53.reuse ;  /* 0x0000002146427c23 */ /* 0x100fe20008010835 */
[--C-:B------:R-:W-:Y:S01]  /*8080*/  FFMA.FTZ R70, R77, UR33, -R53.reuse ;  /* 0x000000214d467c23 */ /* 0x100fe20008010835 */
[----:B------:R-:W-:Y:S08]  /*8090*/  MUFU.EX2 R36, R36 ;  /* 0x0000002400247308 */ /* 0x000ff00000000800 */
[----:B------:R-:W-:Y:S08]  /*80a0*/  MUFU.EX2 R38, R38 ;  /* 0x0000002600267308 */ /* 0x000ff00000000800 */
[----:B------:R-:W-:Y:S01]  /*80b0*/  MUFU.EX2 R40, R40 ;  /* 0x0000002800287308 */ /* 0x000fe20000000800 */
[----:B0-----:R-:W-:Y:S01]  /*80c0*/  FMNMX.FTZ R82, R65, R82, !PT ;  /* 0x0000005241527209 */ /* 0x001fe20007810000 */
[--C-:B------:R-:W-:Y:S01]  /*80d0*/  FFMA.FTZ R65, R68, UR33, -R53.reuse ;  /* 0x0000002144417c23 */ /* 0x100fe20008010835 */
[----:B------:R-:W-:Y:S01]  /*80e0*/  FFMA.FTZ R68, R72, UR33, -R53 ;  /* 0x0000002148447c23 */ /* 0x000fe20008010835 */
[----:B------:R-:W-:-:S04]  /*80f0*/  FSEL R53, R76, RZ, P6 ;  /* 0x000000ff4c357208 */ /* 0x000fc80003000000 */
[----:B------:R-:W-:Y:S01]  /*8100*/  MUFU.EX2 R42, R42 ;  /* 0x0000002a002a7308 */ /* 0x000fe20000000800 */
[----:B------:R-:W0:Y:S01]  /*8110*/  SHFL.BFLY PT, R81, R82, 0x1, 0x1f ;  /* 0x0c201f0052517f89 */ /* 0x000e2200000e0000 */
[----:B------:R-:W-:-:S04]  /*8120*/  FADD.FTZ R53, -R53, R4 ;  /* 0x0000000435357221 */ /* 0x000fc80000010100 */
[----:B------:R-:W-:Y:S02]  /*8130*/  FMUL.FTZ R53, R53, UR33 ;  /* 0x0000002135357c20 */ /* 0x000fe40008410000 */
[----:B------:R-:W-:Y:S08]  /*8140*/  MUFU.EX2 R44, R44 ;  /* 0x0000002c002c7308 */ /* 0x000ff00000000800 */
[----:B------:R-:W1:Y:S01]  /*8150*/  MUFU.EX2 R53, R53 ;  /* 0x0000003500357308 */ /* 0x000e620000000800 */
[----:B0-----:R-:W-:-:S07]  /*8160*/  FMNMX.FTZ R77, R82, R81, !PT ;  /* 0x00000051524d7209 */ /* 0x001fce0007810000 */
[----:B------:R-:W-:Y:S01]  /*8170*/  MUFU.EX2 R46, R46 ;  /* 0x0000002e002e7308 */ /* 0x000fe20000000800 */
[C---:B------:R-:W-:Y:S01]  /*8180*/  FSETP.NEU.FTZ.AND P1, PT, R77.reuse, -INF , PT ;  /* 0xff8000004d00780b */ /* 0x040fe20003f3d000 */
[----:B------:R-:W-:-:S03]  /*8190*/  FMUL.FTZ R72, R77, UR33 ;  /* 0x000000214d487c20 */ /* 0x000fc60008410000 */
[----:B------:R-:W-:-:S03]  /*81a0*/  FSEL R84, R77, RZ, P1 ;  /* 0x000000ff4d547208 */ /* 0x000fc60000800000 */
[----:B------:R-:W-:Y:S01]  /*81b0*/  MUFU.EX2 R48, R48 ;  /* 0x0000003000307308 */ /* 0x000fe20000000800 */
[----:B------:R-:W-:Y:S01]  /*81c0*/  FSEL R72, R72, RZ, P1 ;  /* 0x000000ff48487208 */ /* 0x000fe20000800000 */
[----:B------:R-:W-:Y:S01]  /*81d0*/  FADD.FTZ R84, -R84, R5 ;  /* 0x0000000554547221 */ /* 0x000fe20000010100 */
[----:B-1----:R-:W-:-:S03]  /*81e0*/  FFMA.FTZ R5, R53, R2, R6 ;  /* 0x0000000235057223 */ /* 0x002fc60000010006 */
[--C-:B------:R-:W-:Y:S01]  /*81f0*/  FFMA.FTZ R82, R13, UR33, -R72.reuse ;  /* 0x000000210d527c23 */ /* 0x100fe20008010848 */
        /* <DEDUP_REMOVED lines=8> */
[----:B------:R-:W-:Y:S01]  /*8280*/  FADD.FTZ R5, R8, R5 ;  /* 0x0000000508057221 */ /* 0x000fe20000010000 */
[--C-:B------:R-:W-:Y:S01]  /*8290*/  FFMA.FTZ R74, R27, UR33, -R72.reuse ;  /* 0x000000211b4a7c23 */ /* 0x100fe20008010848 */
[--C-:B------:R-:W-:Y:S01]  /*82a0*/  FFMA.FTZ R27, R31, UR33, -R72.reuse ;  /* 0x000000211f1b7c23 */ /* 0x100fe20008010848 */
[--C-:B------:R-:W-:Y:S01]  /*82b0*/  FFMA.FTZ R31, R33, UR33, -R72.reuse ;  /* 0x00000021211f7c23 */ /* 0x100fe20008010848 */
[----:B------:R-:W-:Y:S01]  /*82c0*/  FADD.FTZ R5, R10, R5 ;  /* 0x000000050a057221 */ /* 0x000fe20000010000 */
        /* <DEDUP_REMOVED lines=18> */
[----:B------:R-:W-:-:S06]  /*83f0*/  FFMA.FTZ R63, R78, UR33, -R72 ;  /* 0x000000214e3f7c23 */ /* 0x000fcc0008010848 */
[----:B------:R-:W2:Y:S01]  /*8400*/  MUFU.EX2 R11, R11 ;  /* 0x0000000b000b7308 */ /* 0x000ea20000000800 */
[----:B0-----:R-:W-:-:S07]  /*8410*/  FFMA.FTZ R0, R13, R0, R4 ;  /* 0x000000000d007223 */ /* 0x001fce0000010004 */
[----:B------:R-:W0:Y:S01]  /*8420*/  MUFU.EX2 R20, R20 ;  /* 0x0000001400147308 */ /* 0x000e220000000800 */
[----:B-1----:R-:W-:-:S07]  /*8430*/  FADD.FTZ R0, R9, R0 ;  /* 0x0000000009007221 */ /* 0x002fce0000010000 */
[----:B------:R-:W1:Y:S01]  /*8440*/  MUFU.EX2 R81, R81 ;  /* 0x0000005100517308 */ /* 0x000e620000000800 */
[----:B--2---:R-:W-:Y:S01]  /*8450*/  FADD.FTZ R33, R11, R0 ;  /* 0x000000000b217221 */ /* 0x004fe20000010000 */
[----:B------:R-:W-:-:S03]  /*8460*/  FADD.FTZ R0, R12, R5 ;  /* 0x000000050c007221 */ /* 0x000fc60000010000 */
[----:B------:R-:W-:Y:S01]  /*8470*/  FADD.FTZ R5, R82, R33 ;  /* 0x0000002152057221 */ /* 0x000fe20000010000 */
[----:B------:R-:W-:Y:S01]  /*8480*/  FADD.FTZ R0, R7, R0 ;  /* 0x0000000007007221 */ /* 0x000fe20000010000 */
[----:B------:R-:W-:Y:S01]  /*8490*/  FFMA.FTZ R33, R55, UR33, -R72 ;  /* 0x0000002137217c23 */ /* 0x000fe20008010848 */
        /* <DEDUP_REMOVED lines=101> */
.L_x_10862:
        /* <DEDUP_REMOVED lines=18> */
[----:B------:R-:W-:Y:S01]  /*8c10*/  SYNCS.ARRIVE.TRANS64.RED.A1T0 RZ, [UR6], RZ ;  /* 0x000000ffffff79a7 */ /* 0x000fe20008100406 */
[----:B------:R-:W-:Y:S01]  /*8c20*/  F2FP.F16.F32.PACK_AB R29, R27, R29 ;  /* 0x0000001d1b1d723e */ /* 0x000fe200000000ff */
[----:B------:R-:W-:Y:S01]  /*8c30*/  STSM.16.M88.4 [R17+0x21800], R8 ;  /* 0x0218000811007844 */ /* 0x000fe20000000200 */
[----:B------:R-:W-:Y:S01]  /*8c40*/  F2FP.F16.F32.PACK_AB R30, R34, R32 ;  /* 0x00000020221e723e */ /* 0x000fe200000000ff */
[----:B------:R-:W-:Y:S01]  /*8c50*/  FMUL.FTZ R96, R96, R53 ;  /* 0x0000003560607220 */ /* 0x000fe20000410000 */
[----:B------:R-:W-:Y:S01]  /*8c60*/  F2FP.F16.F32.PACK_AB R31, R25, R31 ;  /* 0x0000001f191f723e */ /* 0x000fe200000000ff */
[----:B------:R0:W-:Y:S01]  /*8c70*/  STSM.16.M88.4 [R23], R4 ;  /* 0x0000000417007844 */ /* 0x0001e20000000200 */
[----:B------:R-:W-:Y:S01]  /*8c80*/  F2FP.F16.F32.PACK_AB R36, R38, R36 ;  /* 0x000000242624723e */ /* 0x000fe200000000ff */
[----:B------:R-:W-:Y:S01]  /*8c90*/  FMUL.FTZ R97, R97, R53 ;  /* 0x0000003561617220 */ /* 0x000fe20000410000 */
[----:B------:R-:W-:Y:S01]  /*8ca0*/  F2FP.F16.F32.PACK_AB R37, R21, R37 ;  /* 0x000000251525723e */ /* 0x000fe200000000ff */
[----:B------:R-:W-:Y:S01]  /*8cb0*/  STSM.16.M88.4 [R22], R28 ;  /* 0x0000001c16007844 */ /* 0x000fe20000000200 */
[----:B------:R-:W-:Y:S01]  /*8cc0*/  F2FP.F16.F32.PACK_AB R38, R42, R40 ;  /* 0x000000282a26723e */ /* 0x000fe200000000ff */
[----:B------:R-:W-:Y:S01]  /*8cd0*/  FMUL.FTZ R100, R100, R53 ;  /* 0x0000003564647220 */ /* 0x000fe20000410000 */
[----:B------:R-:W-:Y:S01]  /*8ce0*/  F2FP.F16.F32.PACK_AB R39, R86, R39 ;  /* 0x000000275627723e */ /* 0x000fe200000000ff */
[-C--:B------:R-:W-:Y:S01]  /*8cf0*/  FMUL.FTZ R101, R101, R53.reuse ;  /* 0x0000003565657220 */ /* 0x080fe20000410000 */
        /* <DEDUP_REMOVED lines=8> */
[----:B0-----:R-:W-:Y:S01]  /*8d80*/  F2FP.F16.F32.PACK_AB R4, R54, R52 ;  /* 0x000000343604723e */ /* 0x001fe200000000ff */
[----:B------:R-:W-:Y:S01]  /*8d90*/  FMUL.FTZ R109, R109, R53 ;  /* 0x000000356d6d7220 */ /* 0x000fe20000410000 */
[----:B------:R-:W-:Y:S01]  /*8da0*/  F2FP.F16.F32.PACK_AB R5, R83, R33 ;  /* 0x000000215305723e */ /* 0x000fe200000000ff */
[----:B------:R-:W-:Y:S01]  /*8db0*/  STSM.16.M88.4 [R17+0x27800], R44 ;  /* 0x0278002c11007844 */ /* 0x000fe20000000200 */
[----:B------:R-:W-:Y:S01]  /*8dc0*/  F2FP.F16.F32.PACK_AB R6, R58, R56 ;  /* 0x000000383a06723e */ /* 0x000fe200000000ff */
[----:B------:R-:W-:Y:S01]  /*8dd0*/  FMUL.FTZ R112, R112, R53 ;  /* 0x0000003570707220 */ /* 0x000fe20000410000 */
[----:B------:R-:W-:Y:S01]  /*8de0*/  F2FP.F16.F32.PACK_AB R7, R57, R35 ;  /* 0x000000233907723e */ /* 0x000fe200000000ff */
[-C--:B------:R-:W-:Y:S01]  /*8df0*/  FMUL.FTZ R113, R113, R53.reuse ;  /* 0x0000003571717220 */ /* 0x080fe20000410000 */
        /* <DEDUP_REMOVED lines=16> */
[----:B------:R-:W-:Y:S01]  /*8f00*/  ISETP.GT.AND P1, PT, R3, UR57, PT ;  /* 0x0000003903007c0c */ /* 0x000fe2000bf24270 */
[-C--:B------:R-:W-:Y:S01]  /*8f10*/  FMUL.FTZ R128, R128, R53.reuse ;  /* 0x0000003580807220 */ /* 0x080fe20000410000 */
[-C--:B------:R-:W-:Y:S01]  /*8f20*/  FMUL.FTZ R129, R129, R53.reuse ;  /* 0x0000003581817220 */ /* 0x080fe20000410000 */
[----:B------:R1:W-:Y:S01]  /*8f30*/  STSM.16.M88.4 [R18+0x6000], R48 ;  /* 0x0060003012007844 */ /* 0x0003e20000000200 */
[-C--:B------:R-:W-:Y:S01]  /*8f40*/  FMUL.FTZ R132, R132, R53.reuse ;  /* 0x0000003584847220 */ /* 0x080fe20000410000 */
[----:B------:R-:W-:Y:S01]  /*8f50*/  FMUL.FTZ R133, R133, R53 ;  /* 0x0000003585857220 */ /* 0x000fe20000410000 */
[-C--:B------:R-:W-:Y:S01]  /*8f60*/  FMUL.FTZ R90, R90, R13.reuse ;  /* 0x0000000d5a5a7220 */ /* 0x080fe20000410000 */
[----:B------:R-:W-:Y:S01]  /*8f70*/  @!PT LDS RZ, [RZ] ;  /* 0x00000000fffff984 */ /* 0x000fe20000000800 */
[----:B------:R-:W-:Y:S01]  /*8f80*/  @!PT LDS RZ, [RZ] ;  /* 0x00000000fffff984 */ /* 0x000fe20000000800 */
[----:B------:R-:W-:Y:S01]  /*8f90*/  @!PT LDS RZ, [RZ] ;  /* 0x00000000fffff984 */ /* 0x000fe20000000800 */
[----:B------:R-:W-:Y:S01]  /*8fa0*/  @!PT LDS RZ, [RZ] ;  /* 0x00000000fffff984 */ /* 0x000fe20000000800 */
[----:B------:R2:W-:Y:S06]  /*8fb0*/  MEMBAR.ALL.CTA ;  /* 0x0000000000007992 */ /* 0x0005ec0000008000 */
[----:B--2---:R-:W2:Y:S01]  /*8fc0*/  FENCE.VIEW.ASYNC.S ;  /* 0x00000000000073c6 */ /* 0x004ea20000000000 */
        /* <DEDUP_REMOVED lines=23> */
[----:B------:R-:W-:-:S02]  /*9140*/  VIADD R3, R3, 0xffffffff ;  /* 0xffffffff03037836 */ /* 0x000fc40000000000 */
[----:B0-----:R-:W-:Y:S02]  /*9150*/  IMAD.MOV.U32 R5, RZ, RZ, R77 ;  /* 0x000000ffff057224 */ /* 0x001fe400078e004d */
[----:B------:R-:W-:Y:S01]  /*9160*/  IMAD.MOV.U32 R4, RZ, RZ, R76 ;  /* 0x000000ffff047224 */ /* 0x000fe200078e004c */
[----:B--2---:R-:W-:Y:S01]  /*9170*/  NOP ;  /* 0x0000000000007918 */ /* 0x004fe20000000000 */
[----:B-1----:R-:W-:Y:S05]  /*9180*/  @P1 BRA `(.L_x_10863) ;  /* 0xffffffc4007c1947 */ /* 0x002fea000383ffff */
[----:B------:R-:W-:-:S07]  /*9190*/  IMAD.MOV.U32 R7, RZ, RZ, R3 ;  /* 0x000000ffff077224 */ /* 0x000fce00078e0003 */
.L_x_10844:
        /* <DEDUP_REMOVED lines=23> */
.L_x_10865:
[----:B------:R-:W0:Y:S02]  /*9310*/  LDC R8, c[0x0][0x9e4] ;  /* 0x00027900ff087b82 */ /* 0x000e240000000800 */
[----:B0-----:R-:W-:-:S13]  /*9320*/  ISETP.NE.AND P1, PT, R8, 0x1, PT ;  /* 0x000000010800780c */ /* 0x001fda0003f25270 */
[----:B------:R-:W0:Y:S02]  /*9330*/  @P1 LDC.64 R10, c[0x0][0x9e8] ;  /* 0x00027a00ff0a1b82 */ /* 0x000e240000000a00 */
[----:B0-----:R-:W-:-:S05]  /*9340*/  @P1 IMAD.HI.U32 R6, R3, R10, RZ ;  /* 0x0000000a03061227 */ /* 0x001fca00078e00ff */
[----:B------:R-:W-:-:S07]  /*9350*/  @P1 SHF.R.U32.HI R3, RZ, R11, R6 ;  /* 0x0000000bff031219 */ /* 0x000fce0000011606 */
.L_x_10866:
[----:B------:R-:W-:-:S05]  /*9360*/  IMAD R3, R3, R8, RZ ;  /* 0x0000000803037224 */ /* 0x000fca00078e02ff */
[----:B------:R-:W-:-:S07]  /*9370*/  VIMNMX R4, R4, R3, !PT ;  /* 0x0000000304047248 */ /* 0x000fce0007fe0100 */
.L_x_10864:
        /* <DEDUP_REMOVED lines=11> */
[----:B------:R-:W-:Y:S01]  /*9430*/  IMAD.MOV.U32 R5, RZ, RZ, R7 ;  /* 0x000000ffff057224 */ /* 0x000fe200078e0007 */
[----:B------:R-:W-:Y:S01]  /*9440*/  ULDC UR34, c[0x0][0x9d8] ;  /* 0x0002760000227ab9 */ /* 0x000fe20000000800 */
[----:B------:R-:W-:-:S05]  /*9450*/  ULDC UR33, c[0x0][0x988] ;  /* 0x0002620000217ab9 */ /* 0x000fca0000000800 */
.L_x_10878:
[----:B------:R-:W-:Y:S01]  /*9460*/  ISETP.NE.AND P2, PT, RZ, UR43, PT ;  /* 0x0000002bff007c0c */ /* 0x000fe2000bf45270 */
[----:B------:R-:W-:-:S04]  /*9470*/  UISETP.NE.AND UP0, UPT, UR35, 0x1, UPT ;  /* 0x000000012300788c */ /* 0x000fc8000bf05270 */
[----:B------:R-:W-:-:S04]  /*9480*/  USEL UR47, URZ, 0x1, UP0 ;  /* 0x000000013f2f7887 */ /* 0x000fc80008000000 */
[----:B------:R-:W-:-:S04]  /*9490*/  ULOP3.LUT UR47, UR28, UR47, URZ, 0x3c, !UPT ;  /* 0x0000002f1c2f7292 */ /* 0x000fc8000f8e3c3f */
[----:B------:R-:W-:Y:S08]  /*94a0*/  @P2 BRA `(.L_x_10868) ;  /* 0x0000000000382947 */ /* 0x000ff00003800000 */
[----:B------:R-:W-:Y:S05]  /*94b0*/  @!P0 BRA `(.L_x_10869) ;  /* 0x0000000000048947 */ /* 0x000fea0003800000 */
[----:B------:R-:W-:Y:S01]  /*94c0*/  BPT.TRAP 0x1 ;  /* 0x000000040000795c */ /* 0x000fe20000300000 */
.L_x_10869:
        /* <DEDUP_REMOVED lines=9> */
.L_x_10870:
[----:B-1----:R-:W-:Y:S05]  /*9560*/  @P1 BRA `(.L_x_10868) ;  /* 0x0000000000081947 */ /* 0x002fea0003800000 */
[----:B------:R-:W1:Y:S02]  /*9570*/  SYNCS.PHASECHK.TRANS64.TRYWAIT P1, [UR6+0x2d830], R7 ;  /* 0x02d83007ff0075a7 */ /* 0x000e640008020146 */
[----:B-1----:R-:W-:Y:S05]  /*9580*/  @!P1 BRA `(.L_x_10871) ;  /* 0x000000c800bc9947 */ /* 0x002fea0003800000 */
.L_x_10868:
        /* <DEDUP_REMOVED lines=40> */
.L_x_10873:
[----:B------:R-:W-:Y:S01]  /*9810*/  ULEA UR6, UR35, UR40, 0x3 ;  /* 0x0000002823067291 */ /* 0x000fe2000f8e183f */
[----:B------:R-:W-:-:S05]  /*9820*/  IMAD.U32 R7, RZ, RZ, UR28 ;  /* 0x0000001cff077e24 */ /* 0x000fca000f8e00ff */
[----:B------:R-:W-:-:S04]  /*9830*/  SHF.L.U32 R7, R7, 0x1f, RZ ;  /* 0x0000001f07077819 */ /* 0x000fc800000006ff */
[----:B------:R0:W1:Y:S01]  /*9840*/  SYNCS.PHASECHK.TRANS64.TRYWAIT P1, [UR6+0x2d850], R7 ;  /* 0x02d85007ff0075a7 */ /* 0x0000620008020146 */
[----:B------:R-:W-:Y:S05]  /*9850*/  @!P0 BRA `(.L_x_10874) ;  /* 0x0000000000048947 */ /* 0x000fea0003800000 */
[----:B------:R-:W-:Y:S01]  /*9860*/  BPT.TRAP 0x1 ;  /* 0x000000040000795c */ /* 0x000fe20000300000 */
.L_x_10874:
[----:B-1----:R-:W-:Y:S05]  /*9870*/  @P1 BRA `(.L_x_10872) ;  /* 0x0000000000081947 */ /* 0x002fea0003800000 */
[----:B------:R-:W1:Y:S02]  /*9880*/  SYNCS.PHASECHK.TRANS64.TRYWAIT P1, [UR6+0x2d850], R7 ;  /* 0x02d85007ff0075a7 */ /* 0x000e640008020146 */
[----:B-1----:R-:W-:Y:S05]  /*9890*/  @!P1 BRA `(.L_x_10875) ;  /* 0x000000c800109947 */ /* 0x002fea0003800000 */
.L_x_10872:
        /* <DEDUP_REMOVED lines=70> */
.L_x_10876:
        /* <DEDUP_REMOVED lines=194> */
[----:B--2---:R-:W-:-:S05]  /*a920*/  FMNMX.FTZ R80, R74, R77, !PT ;  /* 0x0000004d4a507209 */ /* 0x004fca0007810000 */
[----:B------:R-:W1:Y:S01]  /*a930*/  SHFL.BFLY PT, R77, R80, 0x2, 0x1f ;  /* 0x0c401f00504d7f89 */ /* 0x000e6200000e0000 */
        /* <DEDUP_REMOVED lines=43> */
[C---:B------:R-:W-:Y:S01]  /*abf0*/  FADD.FTZ R3, -R77.reuse, R6 ;  /* 0x000000064d037221 */ /* 0x040fe20000010100 */
[----:B------:R-:W-:Y:S01]  /*ac00*/  FMUL.FTZ R79, R77, UR33 ;  /* 0x000000214d4f7c20 */ /* 0x000fe20008410000 */
[----:B------:R0:W-:Y:S02]  /*ac10*/  MUFU.EX2 R6, R83 ;  /* 0x0000005300067308 */ /* 0x0001e40000000800 */
[----:B------:R-:W-:Y:S01]  /*ac20*/  FMUL.FTZ R3, R3, UR33 ;  /* 0x0000002103037c20 */ /* 0x000fe20008410000 */
        /* <DEDUP_REMOVED lines=17> */
[--C-:B0-----:R-:W-:Y:S01]  /*ad40*/  FFMA.FTZ R83, R40, UR33, -R79.reuse ;  /* 0x0000002128537c23 */ /* 0x101fe2000801084f */
[--C-:B------:R-:W-:Y:S01]  /*ad50*/  FFMA.FTZ R82, R44, UR33, -R79.reuse ;  /* 0x000000212c527c23 */ /* 0x100fe2000801084f */
[--C-:B------:R-:W-:Y:S01]  /*ad60*/  FFMA.FTZ R81, R48, UR33, -R79.reuse ;  /* 0x0000002130517c23 */ /* 0x100fe2000801084f */
[----:B------:R-:W-:Y:S01]  /*ad70*/  FFMA.FTZ R36, R51, UR33, -R79 ;  /* 0x0000002133247c23 */ /* 0x000fe2000801084f */
[----:B------:R-:W0:Y:S01]  /*ad80*/  MUFU.EX2 R9, R9 ;  /* 0x0000000900097308 */ /* 0x000e220000000800 */
        /* <DEDUP_REMOVED lines=8> */
[----:B------:R-:W-:-:S07]  /*ae10*/  FFMA.FTZ R60, R78, UR33, -R79 ;  /* 0x000000214e3c7c23 */ /* 0x000fce000801084f */
[----:B------:R-:W2:Y:S01]  /*ae20*/  MUFU.EX2 R10, R10 ;  /* 0x0000000a000a7308 */ /* 0x000ea20000000800 */
[----:B0-----:R-:W-:-:S07]  /*ae30*/  FFMA.FTZ R43, R3, R0, R9 ;  /* 0x00000000032b7223 */ /* 0x001fce0000010009 */
        /* <DEDUP_REMOVED lines=10> */
[--C-:B------:R-:W-:Y:S01]  /*aee0*/  FFMA.FTZ R39, R55, UR33, -R79.reuse ;  /* 0x0000002137277c23 */ /* 0x100fe2000801084f */
[--C-:B------:R-:W-:Y:S01]  /*aef0*/  FFMA.FTZ R55, R56, UR33, -R79.reuse ;  /* 0x0000002138377c23 */ /* 0x100fe2000801084f */
[----:B------:R-:W-:-:S04]  /*af00*/  FFMA.FTZ R56, R72, UR33, -R79 ;  /* 0x0000002148387c23 */ /* 0x000fc8000801084f */
        /* <DEDUP_REMOVED lines=117> */
.L_x_10877:
        /* <DEDUP_REMOVED lines=26> */
[-C--:B------:R-:W-:Y:S01]  /*b800*/  FMUL.FTZ R97, R97, R6.reuse ;  /* 0x0000000661617220 */ /* 0x080fe20000410000 */
[----:B------:R-:W-:Y:S01]  /*b810*/  F2FP.F16.F32.PACK_AB R28, R38, R37 ;  /* 0x00000025261c723e */ /* 0x000fe200000000ff */
[----:B------:R2:W-:Y:S01]  /*b820*/  STSM.16.M88.4 [R22], R24 ;  /* 0x0000001816007844 */ /* 0x0005e20000000200 */
[----:B------:R-:W-:Y:S01]  /*b830*/  F2FP.F16.F32.PACK_AB R30, R42, R41 ;  /* 0x000000292a1e723e */ /* 0x000fe200000000ff */
[----:B------:R-:W-:Y:S01]  /*b840*/  FMUL.FTZ R100, R100, R6 ;  /* 0x0000000664647220 */ /* 0x000fe20000410000 */
[----:B------:R-:W-:Y:S01]  /*b850*/  F2FP.F16.F32.PACK_AB R31, R82, R32 ;  /* 0x00000020521f723e */ /* 0x000fe200000000ff */
[-C--:B------:R-:W-:Y:S01]  /*b860*/  FMUL.FTZ R101, R101, R6.reuse ;  /* 0x0000000665657220 */ /* 0x080fe20000410000 */
        /* <DEDUP_REMOVED lines=8> */
[----:B0-----:R-:W-:Y:S01]  /*b8f0*/  F2FP.F16.F32.PACK_AB R8, R54, R53 ;  /* 0x000000353608723e */ /* 0x001fe200000000ff */
[-C--:B------:R-:W-:Y:S01]  /*b900*/  FMUL.FTZ R109, R109, R6.reuse ;  /* 0x000000066d6d7220 */ /* 0x080fe20000410000 */
[----:B------:R-:W-:Y:S01]  /*b910*/  F2FP.F16.F32.PACK_AB R9, R55, R39 ;  /* 0x000000273709723e */ /* 0x000fe200000000ff */
[----:B------:R3:W-:Y:S01]  /*b920*/  STSM.16.M88.4 [R17+0x27800], R32 ;  /* 0x0278002011007844 */ /* 0x0007e20000000200 */
[----:B------:R-:W-:Y:S01]  /*b930*/  F2FP.F16.F32.PACK_AB R10, R58, R57 ;  /* 0x000000393a0a723e */ /* 0x000fe200000000ff */
[----:B------:R-:W-:Y:S01]  /*b940*/  FMUL.FTZ R112, R112, R6 ;  /* 0x0000000670707220 */ /* 0x000fe20000410000 */
[----:B------:R-:W-:Y:S01]  /*b950*/  F2FP.F16.F32.PACK_AB R11, R52, R40 ;  /* 0x00000028340b723e */ /* 0x000fe200000000ff */
[-C--:B------:R-:W-:Y:S01]  /*b960*/  FMUL.FTZ R113, R113, R6.reuse ;  /* 0x0000000671717220 */ /* 0x080fe20000410000 */
[----:B-1----:R-:W-:Y:S01]  /*b970*/  F2FP.F16.F32.PACK_AB R12, R62, R61 ;  /* 0x0000003d3e0c723e */ /* 0x002fe200000000ff */
[-C--:B------:R-:W-:Y:S01]  /*b980*/  FMUL.FTZ R116, R116, R6.reuse ;  /* 0x0000000674747220 */ /* 0x080fe20000410000 */
[----:B------:R-:W-:Y:S01]  /*b990*/  F2FP.F16.F32.PACK_AB R13, R51, R43 ;  /* 0x0000002b330d723e */ /* 0x000fe200000000ff */
[----:B------:R3:W-:Y:S01]  /*b9a0*/  STSM.16.M88.4 [R136], R8 ;  /* 0x0000000888007844 */ /* 0x0007e20000000200 */
[----:B------:R-:W-:Y:S01]  /*b9b0*/  F2FP.F16.F32.PACK_AB R14, R66, R65 ;  /* 0x00000041420e723e */ /* 0x000fe200000000ff */
[----:B------:R-:W-:Y:S01]  /*b9c0*/  FMUL.FTZ R117, R117, R6 ;  /* 0x0000000675757220 */ /* 0x000fe20000410000 */
[----:B------:R-:W-:Y:S01]  /*b9d0*/  F2FP.F16.F32.PACK_AB R15, R48, R44 ;  /* 0x0000002c300f723e */ /* 0x000fe200000000ff */
[-C--:B------:R-:W-:Y:S01]  /*b9e0*/  FMUL.FTZ R120, R120, R6.reuse ;  /* 0x0000000678787220 */ /* 0x080fe20000410000 */
[----:B--2---:R-:W-:Y:S01]  /*b9f0*/  F2FP.F16.F32.PACK_AB R24, R70, R69 ;  /* 0x000000454618723e */ /* 0x004fe200000000ff */
[-C--:B------:R-:W-:Y:S01]  /*ba00*/  FMUL.FTZ R121, R121, R6.reuse ;  /* 0x0000000679797220 */ /* 0x080fe20000410000 */
[----:B------:R-:W-:Y:S01]  /*ba10*/  F2FP.F16.F32.PACK_AB R25, R56, R47 ;  /* 0x0000002f3819723e */ /* 0x000fe200000000ff */
[----:B------:R3:W-:Y:S01]  /*ba20*/  STSM.16.M88.4 [R22+0x6000], R12 ;  /* 0x0060000c16007844 */ /* 0x0007e20000000200 */
[----:B------:R-:W-:Y:S01]  /*ba30*/  F2FP.F16.F32.PACK_AB R26, R74, R73 ;  /* 0x000000494a1a723e */ /* 0x000fe200000000ff */
[-C--:B------:R-:W-:Y:S01]  /*ba40*/  FMUL.FTZ R124, R124, R6.reuse ;  /* 0x000000067c7c7220 */ /* 0x080fe20000410000 */
[----:B------:R-:W-:Y:S01]  /*ba50*/  F2FP.F16.F32.PACK_AB R27, R60, R59 ;  /* 0x0000003b3c1b723e */ /* 0x000fe200000000ff */
[----:B------:R-:W-:Y:S01]  /*ba60*/  FMUL.FTZ R125, R125, R6 ;  /* 0x000000067d7d7220 */ /* 0x000fe20000410000 */
[----:B------:R-:W-:Y:S01]  /*ba70*/  ISETP.GT.AND P1, PT, R5, R4, PT ;  /* 0x000000040500720c */ /* 0x000fe20003f24270 */
        /* <DEDUP_REMOVED lines=36> */
[----:B------:R-:W-:Y:S02]  /*bcc0*/  IMAD.MOV.U32 R6, RZ, RZ, R77 ;  /* 0x000000ffff067224 */ /* 0x000fe400078e004d */
[----:B------:R-:W-:Y:S01]  /*bcd0*/  IMAD.MOV.U32 R3, RZ, RZ, R76 ;  /* 0x000000ffff037224 */ /* 0x000fe200078e004c */
[----:B0-----:R-:W-:Y:S01]  /*bce0*/  NOP ;  /* 0x0000000000007918 */ /* 0x001fe20000000000 */
[----:B---3--:R-:W-:Y:S05]  /*bcf0*/  @P1 BRA `(.L_x_10878) ;  /* 0xffffffd400d81947 */ /* 0x008fea000383ffff */
[----:B------:R-:W-:-:S07]  /*bd00*/  IMAD.MOV.U32 R7, RZ, RZ, R5 ;  /* 0x000000ffff077224 */ /* 0x000fce00078e0005 */
.L_x_10867:
        /* <DEDUP_REMOVED lines=12> */
.L_x_10898:
[----:B------:R-:W-:Y:S01]  /*bdd0*/  ISETP.NE.AND P2, PT, RZ, UR43, PT ;  /* 0x0000002bff007c0c */ /* 0x000fe2000bf45270 */
[----:B------:R-:W-:-:S04]  /*bde0*/  UISETP.NE.AND UP0, UPT, UR57, 0x1, UPT ;  /* 0x000000013900788c */ /* 0x000fc8000bf05270 */
[----:B------:R-:W-:-:S04]  /*bdf0*/  USEL UR47, URZ, 0x1, UP0 ;  /* 0x000000013f2f7887 */ /* 0x000fc80008000000 */
[----:B------:R-:W-:-:S04]  /*be00*/  ULOP3.LUT UR47, UR28, UR47, URZ, 0x3c, !UPT ;  /* 0x0000002f1c2f7292 */ /* 0x000fc8000f8e3c3f */
[----:B------:R-:W-:Y:S08]  /*be10*/  @P2 BRA `(.L_x_10880) ;  /* 0x0000000000382947 */ /* 0x000ff00003800000 */
[----:B------:R-:W-:Y:S05]  /*be20*/  @!P0 BRA `(.L_x_10881) ;  /* 0x0000000000048947 */ /* 0x000fea0003800000 */
[----:B------:R-:W-:Y:S01]  /*be30*/  BPT.TRAP 0x1 ;  /* 0x000000040000795c */ /* 0x000fe20000300000 */
.L_x_10881:
        /* <DEDUP_REMOVED lines=9> */
.L_x_10882:
[----:B-1----:R-:W-:Y:S05]  /*bed0*/  @P1 BRA `(.L_x_10880) ;  /* 0x0000000000081947 */ /* 0x002fea0003800000 */
[----:B------:R-:W1:Y:S02]  /*bee0*/  SYNCS.PHASECHK.TRANS64.TRYWAIT P1, [UR6+0x2d830], R5 ;  /* 0x02d83005ff0075a7 */ /* 0x000e640008020146 */
[----:B-1----:R-:W-:Y:S05]  /*bef0*/  @!P1 BRA `(.L_x_10883) ;  /* 0x000000a000909947 */ /* 0x002fea0003800000 */
.L_x_10880:
        /* <DEDUP_REMOVED lines=40> */
.L_x_10885:
[----:B------:R-:W-:Y:S01]  /*c180*/  ULEA UR6, UR57, UR40, 0x3 ;  /* 0x0000002839067291 */ /* 0x000fe2000f8e183f */
[----:B------:R-:W-:-:S05]  /*c190*/  IMAD.U32 R5, RZ, RZ, UR28 ;  /* 0x0000001cff057e24 */ /* 0x000fca000f8e00ff */
[----:B------:R-:W-:-:S04]  /*c1a0*/  SHF.L.U32 R5, R5, 0x1f, RZ ;  /* 0x0000001f05057819 */ /* 0x000fc800000006ff */
[----:B------:R0:W1:Y:S01]  /*c1b0*/  SYNCS.PHASECHK.TRANS64.TRYWAIT P1, [UR6+0x2d850], R5 ;  /* 0x02d85005ff0075a7 */ /* 0x0000620008020146 */
[----:B------:R-:W-:Y:S05]  /*c1c0*/  @!P0 BRA `(.L_x_10886) ;  /* 0x0000000000048947 */ /* 0x000fea0003800000 */
[----:B------:R-:W-:Y:S01]  /*c1d0*/  BPT.TRAP 0x1 ;  /* 0x000000040000795c */ /* 0x000fe20000300000 */
.L_x_10886:
[----:B-1----:R-:W-:Y:S05]  /*c1e0*/  @P1 BRA `(.L_x_10884) ;  /* 0x0000000000081947 */ /* 0x002fea0003800000 */
[----:B------:R-:W1:Y:S02]  /*c1f0*/  SYNCS.PHASECHK.TRANS64.TRYWAIT P1, [UR6+0x2d850], R5 ;  /* 0x02d85005ff0075a7 */ /* 0x000e640008020146 */
[----:B-1----:R-:W-:Y:S05]  /*c200*/  @!P1 BRA `(.L_x_10887) ;  /* 0x0000009c00e49947 */ /* 0x002fea0003800000 */
.L_x_10884:
        /* <DEDUP_REMOVED lines=70> */
.L_x_10888:
        /* <DEDUP_REMOVED lines=10> */
[----:B------:R-:W-:-:S02]  /*c710*/  VIADD R52, R137, UR39 ;  /* 0x0000002789347c36 */ /* 0x000fc40008000000 */
[----:B------:R-:W-:Y:S01]  /*c720*/  FMUL.FTZ R12, R29, UR56 ;  /* 0x000000381d0c7c20 */ /* 0x000fe20008410000 */
[----:B------:R-:W-:Y:S01]  /*c730*/  FMUL.FTZ R65, R75, UR56 ;  /* 0x000000384b417c20 */ /* 0x000fe20008410000 */
[----:B------:R-:W-:Y:S01]  /*c740*/  FMUL.FTZ R9, R27, UR56 ;  /* 0x000000381b097c20 */ /* 0x000fe20008410000 */
[----:B------:R-:W-:Y:S01]  /*c750*/  FMUL.FTZ R29, R42, UR56 ;  /* 0x000000382a1d7c20 */ /* 0x000fe20008410000 */
[----:B------:R-:W-:Y:S01]  /*c760*/  @UP1 ULDC UR7, c[0x0][0x44c] ;  /* 0x0001130000071ab9 */ /* 0x000fe20000000800 */
[----:B------:R-:W1:Y:S01]  /*c770*/  LDC R75, c[0x0][0x2f0] ;  /* 0x0000bc00ff4b7b82 */ /* 0x000e620000000800 */
[----:B------:R-:W-:Y:S01]  /*c780*/  FMUL.FTZ R27, R39, UR56 ;  /* 0x00000038271b7c20 */ /* 0x000fe20008410000 */
[----:B------:R-:W-:Y:S01]  /*c790*/  FMUL.FTZ R42, R53, UR56 ;  /* 0x00000038352a7c20 */ /* 0x000fe20008410000 */
[----:B------:R-:W-:Y:S01]  /*c7a0*/  FMUL.FTZ R39, R51, UR56 ;  /* 0x0000003833277c20 */ /* 0x000fe20008410000 */
[----:B------:R-:W-:-:S04]  /*c7b0*/  @P1 IMAD.HI.U32 R53, R52, UR7, RZ ;  /* 0x0000000734351c27 */ /* 0x000fc8000f8e00ff */
[----:B------:R-:W-:Y:S01]  /*c7c0*/  FMUL.FTZ R51, R63, UR56 ;  /* 0x000000383f337c20 */ /* 0x000fe20008410000 */
[----:B------:R-:W-:Y:S01]  /*c7d0*/  FMUL.FTZ R63, R74, UR56 ;  /* 0x000000384a3f7c20 */ /* 0x000fe20008410000 */
[----:B------:R-:W-:Y:S01]  /*c7e0*/  FMUL.FTZ R13, R31, UR56 ;  /* 0x000000381f0d7c20 */ /* 0x000fe20008410000 */
[----:B------:R-:W-:Y:S01]  /*c7f0*/  FMUL.FTZ R74, R84, UR56 ;  /* 0x00000038544a7c20 */ /* 0x000fe20008410000 */
[----:B------:R-:W-:Y:S01]  /*c800*/  @UP1 ULDC UR7, c[0x0][0x450] ;  /* 0x0001140000071ab9 */ /* 0x000fe20000000800 */
[----:B------:R-:W-:Y:S01]  /*c810*/  FMUL.FTZ R31, R43, UR56 ;  /* 0x000000382b1f7c20 */ /* 0x000fe20008410000 */
[----:B------:R-:W-:Y:S02]  /*c820*/  IMAD.MOV.U32 R84, RZ, RZ, R52 ;  /* 0x000000ffff547224 */ /* 0x000fe400078e0034 */
[----:B------:R-:W-:Y:S01]  /*c830*/  FMUL.FTZ R43, R55, UR56 ;  /* 0x00000038372b7c20 */ /* 0x000fe20008410000 */
[----:B------:R-:W-:Y:S01]  /*c840*/  @P2 SHF.R.U32.HI R84, RZ, UR7, R53 ;  /* 0x00000007ff542c19 */ /* 0x000fe20008011635 */
[----:B------:R-:W-:Y:S01]  /*c850*/  FMUL.FTZ R55, R66, UR56 ;  /* 0x0000003842377c20 */ /* 0x000fe20008410000 */
[----:B------:R-:W-:Y:S01]  /*c860*/  ULEA UR6, UR46, UR40, 0x3 ;  /* 0x000000282e067291 */ /* 0x000fe2000f8e183f */
[----:B------:R-:W-:Y:S01]  /*c870*/  FMUL.FTZ R66, R76, UR56 ;  /* 0x000000384c427c20 */ /* 0x000fe20008410000 */
[----:B------:R-:W-:-:S02]  /*c880*/  IMAD.SHL.U32 R76, R7, 0x80, RZ ;  /* 0x00000080074c7824 */ /* 0x000fc400078e00ff */
[----:B0-----:R-:W-:Y:S01]  /*c890*/  FMUL.FTZ R5, R24, UR56 ;  /* 0x0000003818057c20 */ /* 0x001fe20008410000 */
[----:B------:R-:W-:Y:S01]  /*c8a0*/  UIADD3 UR6, UR6, 0x2d840, URZ ;  /* 0x0002d84006067890 */ /* 0x000fe2000fffe03f */
        /* <DEDUP_REMOVED lines=48> */
[----:B------:R-:W-:Y:S01]  /*cbb0*/  SYNCS.ARRIVE.TRANS64.RED.A1T0 RZ, [UR6], RZ ;  /* 0x000000ffffff79a7 */ /* 0x000fe20008100406 */
[----:B-1----:R-:W-:Y:S01]  /*cbc0*/  IMAD R52, R75, UR44, R52 ;  /* 0x0000002c4b347c24 */ /* 0x002fe2000f8e0234 */
[----:B------:R-:W-:-:S03]  /*cbd0*/  ULOP3.LUT UR6, URZ, UR55, URZ, 0x33, !UPT ;  /* 0x000000373f067292 */ /* 0x000fc6000f8e333f */
[----:B------:R-:W-:Y:S02]  /*cbe0*/  VIADD R52, R52, -UR54 ;  /* 0x8000003634347c36 */ /* 0x000fe40008000000 */
[----:B------:R-:W1:Y:S02]  /*cbf0*/  MUFU.TANH R8, R8 ;  /* 0x0000000800087308 */ /* 0x000e640000002400 */
[C---:B------:R-:W-:Y:S02]  /*cc00*/  VIADD R83, R52.reuse, UR35 ;  /* 0x0000002334537c36 */ /* 0x040fe40008000000 */
[----:B------:R-:W-:Y:S02]  /*cc10*/  VIADD R82, R52, UR6 ;  /* 0x0000000634527c36 */ /* 0x000fe40008000000 */
[----:B0-----:R-:W-:Y:S02]  /*cc20*/  IMAD.IADD R81, R83, 0x1, R152 ;  /* 0x0000000153517824 */ /* 0x001fe400078e0298 */
        /* <DEDUP_REMOVED lines=77> */
.L_x_10891:
[----:B------:R-:W-:-:S05]  /*d100*/  IMAD.U32 R86, RZ, RZ, UR34 ;  /* 0x00000022ff567e24 */ /* 0x000fca000f8e00ff */
[----:B------:R-:W-:-:S13]  /*d110*/  ISETP.NE.AND P1, PT, R86, 0x1, PT ;  /* 0x000000015600780c */ /* 0x000fda0003f25270 */
[----:B------:R-:W1:Y:S02]  /*d120*/  @P1 LDC.64 R52, c[0x0][0x9e8] ;  /* 0x00027a00ff341b82 */ /* 0x000e640000000a00 */
[----:B-1----:R-:W-:-:S05]  /*d130*/  @P1 IMAD.HI.U32 R52, R85, R52, RZ ;  /* 0x0000003455341227 */ /* 0x002fca00078e00ff */
[----:B------:R-:W-:-:S07]  /*d140*/  @P1 SHF.R.U32.HI R85, RZ, R53, R52 ;  /* 0x00000035ff551219 */ /* 0x000fce0000011634 */
.L_x_10892:
[----:B------:R-:W-:Y:S05]  /*d150*/  BSYNC B0 ;  /* 0x0000000000007941 */ /* 0x000fea0003800000 */
.L_x_10890:
[----:B------:R-:W-:-:S04]  /*d160*/  IMAD R85, R85, R86, -R76 ;  /* 0x0000005655557224 */ /* 0x000fc800078e0a4c */
[----:B------:R-:W-:-:S05]  /*d170*/  IMAD R85, R16, -0x2, R85 ;  /* 0xfffffffe10557824 */ /* 0x000fca00078e0255 */
[----:B------:R-:W-:Y:S02]  /*d180*/  VIADDMNMX R81, R85, R86, R81, PT ;  /* 0x0000005655517246 */ /* 0x000fe40003800151 */
[----:B------:R-:W-:-:S07]  /*d190*/  VIMNMX R80, R80, R85, !PT ;  /* 0x0000005550507248 */ /* 0x000fce0007fe0100 */
.L_x_10889:
        /* <DEDUP_REMOVED lines=14> */
[--C-:B-1----:R-:W-:Y:S01]  /*d280*/  IMAD.IADD R83, R83, 0x1, R52.reuse ;  /* 0x0000000153537824 */ /* 0x102fe200078e0234 */
[----:B------:R-:W-:Y:S01]  /*d290*/  ISETP.GT.AND P5, PT, R80, 0x9, P1 ;  /* 0x000000095000780c */ /* 0x000fe20000fa4270 */
[----:B------:R-:W-:Y:S01]  /*d2a0*/  IMAD.IADD R82, R82, 0x1, R52 ;  /* 0x0000000152527824 */ /* 0x000fe200078e0234 */
[C---:B------:R-:W-:Y:S02]  /*d2b0*/  ISETP.GT.AND P4, PT, R80.reuse, 0x10, P1 ;  /* 0x000000105000780c */ /* 0x040fe40000f84270 */
[C---:B------:R-:W-:Y:S02]  /*d2c0*/  ISETP.GT.AND P6, PT, R80.reuse, 0x11, P1 ;  /* 0x000000115000780c */ /* 0x040fe40000fc4270 */
[----:B------:R-:W-:Y:S02]  /*d2d0*/  ISETP.GT.AND P2, PT, R80, 0x18, P1 ;  /* 0x000000185000780c */ /* 0x000fe40000f44270 */
[----:B0-----:R-:W-:-:S02]  /*d2e0*/  FSEL R26, R26, -INF , !P3 ;  /* 0xff8000001a1a7808 */ /* 0x001fc40005800000 */
        /* <DEDUP_REMOVED lines=95> */
.L_x_10895:
[----:B------:R-:W-:-:S05]  /*d8e0*/  IMAD.U32 R80, RZ, RZ, UR34 ;  /* 0x00000022ff507e24 */ /* 0x000fca000f8e00ff */
[----:B------:R-:W-:-:S13]  /*d8f0*/  ISETP.NE.AND P2, PT, R80, 0x1, PT ;  /* 0x000000015000780c */ /* 0x000fda0003f45270 */
[----:B------:R-:W0:Y:S02]  /*d900*/  @P2 LDC.64 R52, c[0x0][0x9e8] ;  /* 0x00027a00ff342b82 */ /* 0x000e240000000a00 */
[----:B0-----:R-:W-:-:S05]  /*d910*/  @P2 IMAD.HI.U32 R52, R75, R52, RZ ;  /* 0x000000344b342227 */ /* 0x001fca00078e00ff */
[----:B------:R-:W-:-:S07]  /*d920*/  @P2 SHF.R.U32.HI R75, RZ, R53, R52 ;  /* 0x00000035ff4b2219 */ /* 0x000fce0000011634 */
.L_x_10896:
[----:B------:R-:W-:Y:S05]  /*d930*/  BSYNC B0 ;  /* 0x0000000000007941 */ /* 0x000fea0003800000 */
.L_x_10894:
[----:B------:R-:W-:-:S04]  /*d940*/  IMAD R75, R75, R80, -R76 ;  /* 0x000000504b4b7224 */ /* 0x000fc800078e0a4c */
[----:B------:R-:W-:-:S05]  /*d950*/  IMAD R75, R16, -0x2, R75 ;  /* 0xfffffffe104b7824 */ /* 0x000fca00078e024b */
[----:B------:R-:W-:Y:S02]  /*d960*/  VIADDMNMX R83, R75, R80, R83, PT ;  /* 0x000000504b537246 */ /* 0x000fe40003800153 */
[----:B------:R-:W-:-:S07]  /*d970*/  VIMNMX R82, R82, R75, !PT ;  /* 0x0000004b52527248 */ /* 0x000fce0007fe0100 */
.L_x_10893:
        /* <DEDUP_REMOVED lines=69> */
[----:B------:R-:W-:Y:S02]  /*ddd0*/  ISETP.LT.OR P2, PT, R83, 0x31, P2 ;  /* 0x000000315300780c */ /* 0x000fe40001741670 */
[----:B------:R-:W-:Y:S02]  /*dde0*/  FSEL R35, R35, -INF , !P4 ;  /* 0xff80000023237808 */ /* 0x000fe40006000000 */
[----:B------:R-:W-:Y:S02]  /*ddf0*/  FSEL R37, R37, -INF , !P2 ;  /* 0xff80000025257808 */ /* 0x000fe40005000000 */
[----:B------:R-:W-:-:S02]  /*de00*/  ISETP.LT.OR P3, PT, R83, 0x32, P3 ;  /* 0x000000325300780c */ /* 0x000fc40001f61670 */
[C---:B------:R-:W-:Y:S02]  /*de10*/  ISETP.GT.AND P4, PT, R82.reuse, 0x39, P1 ;  /* 0x000000395200780c */ /* 0x040fe40000f84270 */
[----:B------:R-:W-:Y:S02]  /*de20*/  FSEL R39, R39, -INF , !P3 ;  /* 0xff80000027277808 */ /* 0x000fe40005800000 */
[C---:B------:R-:W-:Y:S02]  /*de30*/  ISETP.GT.AND P2, PT, R82.reuse, 0x40, P1 ;  /* 0x000000405200780c */ /* 0x040fe40000f44270 */
[----:B------:R-:W-:Y:S02]  /*de40*/  ISETP.LT.OR P4, PT, R83, 0x3a, P4 ;  /* 0x0000003a5300780c */ /* 0x000fe40002781670 */
[----:B------:R-:W-:Y:S02]  /*de50*/  ISETP.GT.AND P3, PT, R82, 0x41, P1 ;  /* 0x000000415200780c */ /* 0x000fe40000f64270 */
[----:B0-----:R-:W-:-:S02]  /*de60*/  FMNMX.FTZ R52, R53, R52, !PT ;  /* 0x0000003435347209 */ /* 0x001fc40007810000 */
[----:B------:R-:W-:Y:S02]  /*de70*/  ISETP.LT.OR P2, PT, R83, 0x41, P2 ;  /* 0x000000415300780c */ /* 0x000fe40001741670 */
        /* <DEDUP_REMOVED lines=19> */
[----:B------:R-:W-:Y:S02]  /*dfb0*/  ISETP.LT.OR P4, PT, R83, 0x5a, P4 ;  /* 0x0000005a5300780c */ /* 0x000fe40002781670 */
        /* <DEDUP_REMOVED lines=63> */
[----:B------:R-:W-:Y:S01]  /*e3b0*/  FSEL R80, R67, -INF , !P5 ;  /* 0xff80000043507808 */ /* 0x000fe20006800000 */
[--C-:B------:R-:W-:Y:S01]  /*e3c0*/  FFMA.FTZ R67, R54, UR33, -R53.reuse ;  /* 0x0000002136437c23 */ /* 0x100fe20008010835 */
[----:B------:R-:W-:Y:S01]  /*e3d0*/  FMNMX.FTZ R52, R47, R52, !PT ;  /* 0x000000342f347209 */ /* 0x000fe20007810000 */
[--C-:B------:R-:W-:Y:S01]  /*e3e0*/  FFMA.FTZ R54, R56, UR33, -R53.reuse ;  /* 0x0000002138367c23 */ /* 0x100fe20008010835 */
[----:B------:R-:W-:Y:S01]  /*e3f0*/  ISETP.LT.OR P4, PT, R83, 0x6a, P4 ;  /* 0x0000006a5300780c */ /* 0x000fe20002781670 */
        /* <DEDUP_REMOVED lines=36> */
[----:B------:R-:W-:Y:S02]  /*e640*/  FMNMX.FTZ R52, R82, R65, !PT ;  /* 0x0000004152347209 */ /* 0x000fe40007810000 */
[----:B------:R-:W-:-:S02]  /*e650*/  FSEL R70, R76, RZ, P6 ;  /* 0x000000ff4c467208 */ /* 0x000fc40003000000 */
[----:B------:R-:W-:Y:S01]  /*e660*/  FMNMX.FTZ R65, R79, R52, !PT ;  /* 0x000000344f417209 */ /* 0x000fe20007810000 */
[----:B------:R-:W-:Y:S02]  /*e670*/  MUFU.EX2 R32, R32 ;  /* 0x0000002000207308 */ /* 0x000fe40000000800 */
[----:B------:R-:W-:Y:S02]  /*e680*/  FADD.FTZ R70, -R70, R3 ;  /* 0x0000000346467221 */ /* 0x000fe40000010100 */
[----:B------:R-:W0:Y:S02]  /*e690*/  SHFL.BFLY PT, R84, R65, 0x2, 0x1f ;  /* 0x0c401f0041547f89 */ /* 0x000e2400000e0000 */
[----:B------:R-:W-:Y:S02]  /*e6a0*/  FMUL.FTZ R3, R70, UR33 ;  /* 0x0000002146037c20 */ /* 0x000fe40008410000 */
[----:B------:R1:W-:Y:S08]  /*e6b0*/  MUFU.EX2 R52, R67 ;  /* 0x0000004300347308 */ /* 0x0003f00000000800 */
[----:B------:R-:W2:Y:S01]  /*e6c0*/  MUFU.EX2 R3, R3 ;  /* 0x0000000300037308 */ /* 0x000ea20000000800 */
[----:B-1----:R-:W-:-:S07]  /*e6d0*/  FFMA.FTZ R67, R72, UR33, -R53 ;  /* 0x0000002148437c23 */ /* 0x002fce0008010835 */
        /* <DEDUP_REMOVED lines=16> */
[--C-:B------:R-:W-:Y:S01]  /*e7e0*/  FFMA.FTZ R31, R33, UR33, -R70.reuse ;  /* 0x00000021211f7c23 */ /* 0x100fe20008010846 */
[----:B------:R-:W-:Y:S01]  /*e7f0*/  FSEL R33, R77, RZ, P1 ;  /* 0x000000ff4d217208 */ /* 0x000fe20000800000 */
[--C-:B------:R-:W-:Y:S01]  /*e800*/  FFMA.FTZ R14, R14, UR33, -R70.reuse ;  /* 0x000000210e0e7c23 */ /* 0x100fe20008010846 */
[--C-:B------:R-:W-:Y:S01]  /*e810*/  FFMA.FTZ R9, R9, UR33, -R70.reuse ;  /* 0x0000002109097c23 */ /* 0x100fe20008010846 */
[--C-:B------:R-:W-:Y:S01]  /*e820*/  FFMA.FTZ R11, R11, UR33, -R70.reuse ;  /* 0x000000210b0b7c23 */ /* 0x100fe20008010846 */
[----:B------:R-:W-:Y:S01]  /*e830*/  FFMA.FTZ R74, R13, UR33, -R70 ;  /* 0x000000210d4a7c23 */ /* 0x000fe20008010846 */
[----:B------:R-:W-:Y:S01]  /*e840*/  FADD.FTZ R33, -R33, R4 ;  /* 0x0000000421217221 */ /* 0x000fe20000010100 */
[--C-:B------:R-:W-:Y:S01]  /*e850*/  FFMA.FTZ R13, R20, UR33, -R70.reuse ;  /* 0x00000021140d7c23 */ /* 0x100fe20008010846 */
[----:B------:R-:W-:Y:S01]  /*e860*/  MUFU.EX2 R14, R14 ;  /* 0x0000000e000e7308 */ /* 0x000fe20000000800 */
[--C-:B------:R-:W-:Y:S01]  /*e870*/  FFMA.FTZ R72, R21, UR33, -R70.reuse ;  /* 0x0000002115487c23 */ /* 0x100fe20008010846 */
[----:B------:R-:W-:Y:S01]  /*e880*/  FMUL.FTZ R4, R33, UR33 ;  /* 0x0000002121047c20 */ /* 0x000fe20008410000 */
[----:B--2---:R-:W-:Y:S01]  /*e890*/  FFMA.FTZ R33, R3, R2, R5 ;  /* 0x0000000203217223 */ /* 0x004fe20000010005 */
[--C-:B------:R-:W-:Y:S01]  /*e8a0*/  FFMA.FTZ R20, R25, UR33, -R70.reuse ;  /* 0x0000002119147c23 */ /* 0x100fe20008010846 */
[--C-:B------:R-:W-:Y:S01]  /*e8b0*/  FFMA.FTZ R25, R35, UR33, -R70.reuse ;  /* 0x0000002123197c23 */ /* 0x100fe20008010846 */
[--C-:B------:R-:W-:Y:S01]  /*e8c0*/  FFMA.FTZ R29, R29, UR33, -R70.reuse ;  /* 0x000000211d1d7c23 */ /* 0x100fe20008010846 */
[----:B------:R-:W-:Y:S01]  /*e8d0*/  FADD.FTZ R33, R8, R33 ;  /* 0x0000002108217221 */ /* 0x000fe20000010000 */
[----:B------:R-:W0:Y:S01]  /*e8e0*/  MUFU.EX2 R4, R4 ;  /* 0x0000000400047308 */ /* 0x000e220000000800 */
[--C-:B------:R-:W-:Y:S01]  /*e8f0*/  FFMA.FTZ R21, R39, UR33, -R70.reuse ;  /* 0x0000002127157c23 */ /* 0x100fe20008010846 */
[--C-:B------:R-:W-:Y:S01]  /*e900*/  FFMA.FTZ R39, R41, UR33, -R70.reuse ;  /* 0x0000002129277c23 */ /* 0x100fe20008010846 */
[----:B------:R-:W-:Y:S01]  /*e910*/  FADD.FTZ R33, R10, R33 ;  /* 0x000000210a217221 */ /* 0x000fe20000010000 */
[--C-:B------:R-:W-:Y:S01]  /*e920*/  FFMA.FTZ R37, R37, UR33, -R70.reuse ;  /* 0x0000002125257c23 */ /* 0x100fe20008010846 */
[--C-:B------:R-:W-:Y:S01]  /*e930*/  FFMA.FTZ R84, R43, UR33, -R70.reuse ;  /* 0x000000212b547c23 */ /* 0x100fe20008010846 */
[--C-:B------:R-:W-:Y:S01]  /*e940*/  FFMA.FTZ R45, R45, UR33, -R70.reuse ;  /* 0x000000212d2d7c23 */ /* 0x100fe20008010846 */
[----:B------:R-:W-:Y:S01]  /*e950*/  FADD.FTZ R41, R12, R33 ;  /* 0x000000210c297221 */ /* 0x000fe20000010000 */
[----:B------:R-:W1:Y:S01]  /*e960*/  MUFU.EX2 R9, R9 ;  /* 0x0000000900097308 */ /* 0x000e620000000800 */
[--C-:B------:R-:W-:Y:S01]  /*e970*/  FFMA.FTZ R83, R47, UR33, -R70.reuse ;  /* 0x000000212f537c23 */ /* 0x100fe20008010846 */
[--C-:B------:R-:W-:Y:S01]  /*e980*/  FFMA.FTZ R47, R49, UR33, -R70.reuse ;  /* 0x00000021312f7c23 */ /* 0x100fe20008010846 */
[----:B------:R-:W-:Y:S01]  /*e990*/  FADD.FTZ R2, R6, R41 ;  /* 0x0000002906027221 */ /* 0x000fe20000010000 */
[--C-:B------:R-:W-:Y:S01]  /*e9a0*/  FFMA.FTZ R78, R51, UR33, -R70.reuse ;  /* 0x00000021334e7c23 */ /* 0x100fe20008010846 */
[--C-:B------:R-:W-:Y:S01]  /*e9b0*/  FFMA.FTZ R33, R55, UR33, -R70.reuse ;  /* 0x0000002137217c23 */ /* 0x100fe20008010846 */
[----:B------:R-:W-:Y:S01]  /*e9c0*/  FFMA.FTZ R51, R57, UR33, -R70 ;  /* 0x0000002139337c23 */ /* 0x000fe20008010846 */
[----:B------:R-:W-:Y:S01]  /*e9d0*/  FADD.FTZ R41, R15, R2 ;  /* 0x000000020f297221 */ /* 0x000fe20000010000 */
[----:B------:R-:W2:Y:S01]  /*e9e0*/  MUFU.EX2 R11, R11 ;  /* 0x0000000b000b7308 */ /* 0x000ea20000000800 */
[----:B0-----:R-:W-:Y:S01]  /*e9f0*/  FFMA.FTZ R0, R4, R0, R14 ;  /* 0x0000000004007223 */ /* 0x001fe2000001000e */
[--C-:B------:R-:W-:Y:S01]  /*ea00*/  FFMA.FTZ R55, R59, UR33, -R70.reuse ;  /* 0x000000213b377c23 */ /* 0x100fe20008010846 */
[----:B------:R-:W-:Y:S01]  /*ea10*/  FADD.FTZ R41, R24, R41 ;  /* 0x0000002918297221 */ /* 0x000fe20000010000 */
[--C-:B------:R-:W-:Y:S01]  /*ea20*/  FFMA.FTZ R49, R61, UR33, -R70.reuse ;  /* 0x000000213d317c23 */ /* 0x100fe20008010846 */
[----:B------:R-:W-:-:S02]  /*ea30*/  FFMA.FTZ R61, R75, UR33, -R70 ;  /* 0x000000214b3d7c23 */ /* 0x000fc40008010846 */
[----:B------:R-:W-:Y:S01]  /*ea40*/  FADD.FTZ R41, R26, R41 ;  /* 0x000000291a297221 */ /* 0x000fe20000010000 */
[----:B------:R-:W0:Y:S01]  /*ea50*/  MUFU.EX2 R74, R74 ;  /* 0x0000004a004a7308 */ /* 0x000e220000000800 */
[----:B-1----:R-:W-:Y:S02]  /*ea60*/  FADD.FTZ R0, R9, R0 ;  /* 0x0000000009007221 */ /* 0x002fe40000010000 */
[----:B------:R-:W-:-:S04]  /*ea70*/  FADD.FTZ R41, R28, R41 ;  /* 0x000000291c297221 */ /* 0x000fc80000010000 */
        /* <DEDUP_REMOVED lines=10> */
[----:B-1----:R-:W-:Y:S02]  /*eb20*/  FADD.FTZ R35, R13, R0 ;  /* 0x000000000d237221 */ /* 0x002fe40000010000 */
[----:B------:R-:W-:-:S04]  /*eb30*/  FADD.FTZ R41, R40, R41 ;  /* 0x0000002928297221 */ /* 0x000fc80000010000 */
[----:B------:R-:W-:Y:S01]  /*eb40*/  FADD.FTZ R57, R42, R41 ;  /* 0x000000292a397221 */ /* 0x000fe20000010000 */
[----:B------:R-:W1:Y:S01]  /*eb50*/  MUFU.EX2 R53, R53 ;  /* 0x0000003500357308 */ /* 0x000e620000000800 */
[----:B--2---:R-:W-:Y:S01]  /*eb60*/  FADD.FTZ R35, R72, R35 ;  /* 0x0000002348237221 */ /* 0x004fe20000010000 */
[----:B------:R-:W-:Y:S01]  /*eb70*/  FFMA.FTZ R41, R80, UR33, -R70 ;  /* 0x0000002150297c23 */ /* 0x000fe20008010846 */
[----:B------:R-:W-:-:S05]  /*eb80*/  FADD.FTZ R57, R44, R57 ;  /* 0x000000392c397221 */ /* 0x000fca0000010000 */
        /* <DEDUP_REMOVED lines=33> */
[----:B0-----:R-:W-:-:S04]  /*eda0*/  FADD.FTZ R57, R50, R57 ;  /* 0x0000003932397221 */ /* 0x001fc80000010000 */
[----:B------:R-:W-:-:S03]  /*edb0*/  FADD.FTZ R57, R52, R57 ;  /* 0x0000003934397221 */ /* 0x000fc60000010000 */
[----:B------:R-:W0:Y:S01]  /*edc0*/  MUFU.EX2 R54, R54 ;  /* 0x0000003600367308 */ /* 0x000e220000000800 */
[----:B-1----:R-:W-:Y:S01]  /*edd0*/  FADD.FTZ R0, R78, R43 ;  /* 0x0000002b4e007221 */ /* 0x002fe20000010000 */
[----:B------:R-:W-:-:S06]  /*ede0*/  FFMA.FTZ R43, R71, UR33, -R70 ;  /* 0x00000021472b7c23 */ /* 0x000fcc0008010846 */
        /* <DEDUP_REMOVED lines=13> */
[--C-:B------:R-:W-:Y:S01]  /*eec0*/  FFMA.FTZ R59, R82, UR33, -R70.reuse ;  /* 0x00000021523b7c23 */ /* 0x100fe20008010846 */
        /* <DEDUP_REMOVED lines=35> */
.L_x_10897:
        /* <DEDUP_REMOVED lines=77> */
[----:B-1----:R-:W1:Y:S01]  /*f5d0*/  FENCE.VIEW.ASYNC.S ;  /* 0x00000000000073c6 */ /* 0x002e620000000000 */
        /* <DEDUP_REMOVED lines=26> */
[----:B-1----:R-:W-:Y:S01]  /*f780*/  NOP ;  /* 0x0000000000007918 */ /* 0x002fe20000000000 */
[----:B0-----:R-:W-:Y:S05]  /*f790*/  @P1 BRA `(.L_x_10898) ;  /* 0xffffffc4008c1947 */ /* 0x001fea000383ffff */
.L_x_10879:
[----:B------:R-:W-:Y:S06]  /*f7a0*/  BAR.ARV 0x8, 0x200 ;  /* 0x0208000000007b1d */ /* 0x000fec0000002000 */
[----:B------:R-:W-:Y:S05]  /*f7b0*/  @!P0 BRA `(.L_x_10899) ;  /* 0x0000000000048947 */ /* 0x000fea0003800000 */
[----:B------:R-:W-:Y:S01]  /*f7c0*/  BPT.TRAP 0x1 ;  /* 0x000000040000795c */ /* 0x000fe20000300000 */
.L_x_10899:
[----:B------:R-:W-:Y:S01]  /*f7d0*/  ULEA UR8, UR46, UR40, 0x3 ;  /* 0x000000282e087291 */ /* 0x000fe2000f8e183f */
[----:B------:R-:W-:-:S05]  /*f7e0*/  IMAD.U32 R3, RZ, RZ, UR47 ;  /* 0x0000002fff037e24 */ /* 0x000fca000f8e00ff */
[----:B------:R-:W-:-:S04]  /*f7f0*/  SHF.L.U32 R3, R3, 0x1f, RZ ;  /* 0x0000001f03037819 */ /* 0x000fc800000006ff */
[----:B------:R0:W1:Y:S01]  /*f800*/  SYNCS.PHASECHK.TRANS64.TRYWAIT P1, [UR8+0x2d850], R3 ;  /* 0x02d85003ff0075a7 */ /* 0x0000620008020148 */
[----:B------:R-:W-:Y:S05]  /*f810*/  @!P0 BRA `(.L_x_10900) ;  /* 0x0000000000048947 */ /* 0x000fea0003800000 */
[----:B------:R-:W-:Y:S01]  /*f820*/  BPT.TRAP 0x1 ;  /* 0x000000040000795c */ /* 0x000fe20000300000 */
.L_x_10900:
[----:B-1----:R-:W-:Y:S05]  /*f830*/  @P1 BRA `(.L_x_10901) ;  /* 0x0000000000081947 */ /* 0x002fea0003800000 */
[----:B------:R-:W1:Y:S02]  /*f840*/  SYNCS.PHASECHK.TRANS64.TRYWAIT P1, [UR8+0x2d850], R3 ;  /* 0x02d85003ff0075a7 */ /* 0x000e640008020148 */
[----:B-1----:R-:W-:Y:S05]  /*f850*/  @!P1 BRA `(.L_x_10902) ;  /* 0x0000006800689947 */ /* 0x002fea0003800000 */
.L_x_10901:
[----:B------:R-:W-:Y:S01]  /*f860*/  UIADD3 UR40, UR40, 0x400, URZ ;  /* 0x0000040028287890 */ /* 0x000fe2000fffe03f */
[----:B------:R-:W-:Y:S01]  /*f870*/  WARPGROUP.ARRIVE ;  /* 0x00000000000079c5 */ /* 0x000fe20000000000 */
[----:B------:R-:W-:Y:S01]  /*f880*/  ULOP3.LUT UR36, UR36, 0x10000, URZ, 0xfc, !UPT ;  /* 0x0001000024247892 */ /* 0x000fe2000f8efc3f */
[----:B01----:R-:W0:Y:S01]  /*f890*/  SHFL.BFLY PT, R3, R2, 0x2, 0x1f ;  /* 0x0c401f0002037f89 */ /* 0x003e2200000e0000 */
[----:B------:R-:W-:Y:S01]  /*f8a0*/  USHF.R.U32.HI UR40, URZ, 0x4, UR40 ;  /* 0x000000043f287899 */ /* 0x000fe20008011628 */
[----:B------:R-:W-:Y:S01]  /*f8b0*/  IMAD.MOV.U32 R48, RZ, RZ, RZ ;  /* 0x000000ffff307224 */ /* 0x000fe200078e00ff */
[----:B------:R-:W-:Y:S01]  /*f8c0*/  UMOV UR5, 0x40000040 ;  /* 0x4000004000057882 */ /* 0x000fe20000000000 */
[----:B------:R-:W-:Y:S01]  /*f8d0*/  UMOV UR7, 0x80000020 ;  /* 0x8000002000077882 */ /* 0x000fe20000000000 */
[----:B------:R-:W-:Y:S01]  /*f8e0*/  ULOP3.LUT UR40, UR40, 0x3fff, URZ, 0xc0, !UPT ;  /* 0x00003fff28287892 */ /* 0x000fe2000f8ec03f */
[----:B------:R-:W1:Y:S01]  /*f8f0*/  SHFL.BFLY PT, R5, R0, 0x2, 0x1f ;  /* 0x0c401f0000057f89 */ /* 0x000e6200000e0000 */
[----:B------:R-:W-:Y:S01]  /*f900*/  UMOV UR4, UR36 ;  /* 0x0000002400047c82 */ /* 0x000fe20008000000 */
[----:B------:R-:W-:Y:S01]  /*f910*/  IMAD.MOV.U32 R36, RZ, RZ, -0x800000 ;  /* 0xff800000ff247424 */ /* 0x000fe200078e00ff */
[----:B------:R-:W-:-:S04]  /*f920*/  ULOP3.LUT UR9, UR40, 0x2000000, URZ, 0xfc, !UPT ;  /* 0x0200000028097892 */ /* 0x000fc8000f8efc3f */
[----:B------:R-:W-:-:S07]  /*f930*/  UIMAD UR9, UR46, 0x600, UR9 ;  /* 0x000006002e0978a4 */ /* 0x000fce000f8e0209 */
[----:B------:R-:W-:Y:S02]  /*f940*/  UMOV UR6, UR9 ;  /* 0x0000000900067c82 */ /* 0x000fe40008000000 */
[----:B------:R-:W-:Y:S01]  /*f950*/  HGMMA.64x96x16.F32 R88, gdesc[UR4].tnspB, R88, gsb0 ;  /* 0x41600000045879f0 */ /* 0x000fe20008000858 */
[----:B------:R-:W-:Y:S01]  /*f960*/  UIADD3 UR4, UR36, 0x2, URZ ;  /* 0x0000000224047890 */ /* 0x000fe2000fffe03f */
[----:B0-----:R-:W-:Y:S01]  /*f970*/  FADD.FTZ R3, R3, R2 ;  /* 0x0000000203037221 */ /* 0x001fe20000010000 */
[----:B------:R-:W-:Y:S01]  /*f980*/  UIADD3 UR6, UR9, 0x40, URZ ;  /* 0x0000004009067890 */ /* 0x000fe2000fffe03f */
[----:B------:R-:W-:Y:S01]  /*f990*/  IMAD.MOV.U32 R2, RZ, RZ, RZ ;  /* 0x000000ffff027224 */ /* 0x000fe200078e00ff */
[----:B------:R-:W-:Y:S01]  /*f9a0*/  UMOV UR5, 0x40000040 ;  /* 0x4000004000057882 */ /* 0x000fe20000000000 */
[----:B------:R-:W-:Y:S01]  /*f9b0*/  UMOV UR7, 0x80000020 ;  /* 0x8000002000077882 */ /* 0x000fe20000000000 */
[----:B------:R-:W0:Y:S01]  /*f9c0*/  SHFL.BFLY PT, R4, R3, 0x1, 0x1f ;  /* 0x0c201f0003047f89 */ /* 0x000e2200000e0000 */
[----:B-1----:R-:W-:Y:S01]  /*f9d0*/  FADD.FTZ R5, R5, R0 ;  /* 0x0000000005057221 */ /* 0x002fe20000010000 */
[----:B------:R-:W-:-:S04]  /*f9e0*/  IMAD.MOV.U32 R0, RZ, RZ, -0x800000 ;  /* 0xff800000ff007424 */ /* 0x000fc800078e00ff */
[----:B------:R-:W1:Y:S01]  /*f9f0*/  SHFL.BFLY PT, R6, R5, 0x1, 0x1f ;  /* 0x0c201f0005067f89 */ /* 0x000e6200000e0000 */
[----:B0-----:R-:W-:Y:S01]  /*fa00*/  FADD.FTZ R7, R3, R4 ;  /* 0x0000000403077221 */ /* 0x001fe20000010000 */
[----:B------:R-:W-:-:S04]  /*fa10*/  IMAD.U32 R3, RZ, RZ, UR33 ;  /* 0x00000021ff037e24 */ /* 0x000fc8000f8e00ff */
[----:B------:R-:W-:Y:S01]  /*fa20*/  FSETP.NE.FTZ.AND P1, PT, R7, RZ, PT ;  /* 0x000000ff0700720b */ /* 0x000fe20003f35000 */
[----:B-1----:R-:W-:Y:S01]  /*fa30*/  FADD.FTZ R8, R5, R6 ;  /* 0x0000000605087221 */ /* 0x002fe20000010000 */
[----:B------:R-:W-:-:S04]  /*fa40*/  IMAD.U32 R5, RZ, RZ, UR33 ;  /* 0x00000021ff057e24 */ /* 0x000fc8000f8e00ff */
        /* <DEDUP_REMOVED lines=59> */
.L_x_10903:
        /* <DEDUP_REMOVED lines=53> */
[----:B------:R-:W-:Y:S01]  /*10150*/  PLOP3.LUT P0, PT, PT, PT, PT, 0x8, 0x0 ;  /* 0x000000000000781c */ /* 0x000fe20003f0e170 */
[----:B------:R-:W-:Y:S01]  /*10160*/  FMUL.FTZ R48, R135, R48 ;  /* 0x0000003087307220 */ /* 0x000fe20000410000 */
[----:B------:R-:W-:-:S02]  /*10170*/  UIADD3 UR48, UR48, 0x1, URZ ;  /* 0x0000000130307890 */ /* 0x000fc4000fffe03f */
[----:B------:R-:W-:Y:S02]  /*10180*/  USEL UR46, UR46, URZ, UP0 ;  /* 0x0000003f2e2e7287 */ /* 0x000fe40008000000 */
[----:B------:R-:W-:-:S12]  /*10190*/  ULOP3.LUT UR47, UR47, UR4, URZ, 0x3c, !UPT ;  /* 0x000000042f2f7292 */ /* 0x000fd8000f8e3c3f */
.L_x_10825:
        /* <DEDUP_REMOVED lines=10> */
[----:B------:R-:W-:-:S07]  /*10240*/  IMAD R3, R144, 0x20, R138 ;  /* 0x0000002090037824 */ /* 0x000fce00078e028a */
[----:B------:R-:W-:Y:S01]  /*10250*/  BAR.SYNC.DEFER_BLOCKING 0x1, 0x180 ;  /* 0x0046000000007b1d */ /* 0x000fe20000010000 */
[----:B------:R-:W-:Y:S01]  /*10260*/  USHF.R.S32.HI UR10, URZ, 0x1f, UR38 ;  /* 0x0000001f3f0a7899 */ /* 0x000fe20008011426 */
[----:B------:R-:W-:Y:S01]  /*10270*/  VIADD R52, R137, UR39 ;  /* 0x0000002789347c36 */ /* 0x000fe20008000000 */
[----:B------:R-:W-:Y:S01]  /*10280*/  USHF.R.S32.HI UR12, URZ, 0x1f, UR45 ;  /* 0x0000001f3f0c7899 */ /* 0x000fe2000801142d */
[----:B------:R-:W-:-:S04]  /*10290*/  F2FP.F16.F32.PACK_AB R6, R93, R6 ;  /* 0x000000065d06723e */ /* 0x000fc800000000ff */
[----:B------:R-:W1:Y:S01]  /*102a0*/  LDC R37, c[0x0][0xbe8] ;  /* 0x0002fa00ff257b82 */ /* 0x000e620000000800 */
[----:B------:R-:W-:Y:S01]  /*102b0*/  ULDC.64 UR8, c[0x0][0xb90] ;  /* 0x0002e40000087ab9 */ /* 0x000fe20000000a00 */
[----:B------:R-:W-:Y:S02]  /*102c0*/  F2FP.F16.F32.PACK_AB R26, R125, R26 ;  /* 0x0000001a7d1a723e */ /* 0x000fe400000000ff */
[----:B------:R-:W-:Y:S02]  /*102d0*/  F2FP.F16.F32.PACK_AB R27, R46, R27 ;  /* 0x0000001b2e1b723e */ /* 0x000fe400000000ff */
[----:B------:R-:W-:Y:S02]  /*102e0*/  F2FP.F16.F32.PACK_AB R28, R129, R28 ;  /* 0x0000001c811c723e */ /* 0x000fe400000000ff */
[----:B------:R-:W-:Y:S02]  /*102f0*/  F2FP.F16.F32.PACK_AB R29, R44, R29 ;  /* 0x0000001d2c1d723e */ /* 0x000fe400000000ff */
[----:B------:R-:W-:-:S02]  /*10300*/  F2FP.F16.F32.PACK_AB R30, R133, R30 ;  /* 0x0000001e851e723e */ /* 0x000fc400000000ff */
[----:B------:R-:W-:Y:S01]  /*10310*/  F2FP.F16.F32.PACK_AB R31, R48, R31 ;  /* 0x0000001f301f723e */ /* 0x000fe200000000ff */
[----:B------:R-:W-:Y:S01]  /*10320*/  UMOV UR6, UR40 ;  /* 0x0000002800067c82 */ /* 0x000fe20008000000 */
[----:B0-----:R-:W-:Y:S01]  /*10330*/  UMOV UR7, UR5 ;  /* 0x0000000500077c82 */ /* 0x001fe20008000000 */
[----:B------:R-:W-:Y:S01]  /*10340*/  UIMAD UR5, UR10, UR8, URZ ;  /* 0x000000080a0572a4 */ /* 0x000fe2000f8e023f */
[----:B------:R-:W-:Y:S02]  /*10350*/  IMAD.U32 R40, RZ, RZ, UR6 ;  /* 0x00000006ff287e24 */ /* 0x000fe4000f8e00ff */
[----:B------:R-:W-:Y:S01]  /*10360*/  IMAD.U32 R41, RZ, RZ, UR7 ;  /* 0x00000007ff297e24 */ /* 0x000fe2000f8e00ff */
[----:B------:R-:W-:Y:S02]  /*10370*/  UIMAD.WIDE.U32 UR6, UR38, UR8, URZ ;  /* 0x00000008260672a5 */ /* 0x000fe4000f8e003f */
[----:B------:R-:W-:Y:S01]  /*10380*/  UIMAD UR5, UR38, UR9, UR5 ;  /* 0x00000009260572a4 */ /* 0x000fe2000f8e0205 */
[----:B------:R-:W-:-:S02]  /*10390*/  IMAD.WIDE R4, R148, 0x2, R40 ;  /* 0x0000000294047825 */ /* 0x000fc400078e0228 */
[----:B------:R-:W-:Y:S01]  /*103a0*/  ULDC.64 UR8, c[0x0][0xb98] ;  /* 0x0002e60000087ab9 */ /* 0x000fe20000000a00 */
[----:B------:R-:W-:Y:S01]  /*103b0*/  UIADD3 UR7, UR7, UR5, URZ ;  /* 0x0000000507077290 */ /* 0x000fe2000fffe03f */
[----:B------:R-:W-:Y:S01]  /*103c0*/  IMAD.WIDE R40, R3, 0x2, R40 ;  /* 0x0000000203287825 */ /* 0x000fe200078e0228 */
[C---:B------:R-:W-:Y:S01]  /*103d0*/  IADD3 R35, P1, R4.reuse, 0x6000, RZ ;  /* 0x0000600004237810 */ /* 0x040fe20007f3e0ff */
[----:B------:R-:W-:Y:S01]  /*103e0*/  UIMAD UR5, UR12, UR8, URZ ;  /* 0x000000080c0572a4 */ /* 0x000fe2000f8e023f */
[C---:B------:R-:W-:Y:S01]  /*103f0*/  LOP3.LUT R3, R4.reuse, 0x180, RZ, 0xc0, !PT ;  /* 0x0000018004037812 */ /* 0x040fe200078ec0ff */
[----:B------:R-:W-:Y:S01]  /*10400*/  UIMAD.WIDE.U32 UR6, UR45, UR8, UR6 ;  /* 0x000000082d0672a5 */ /* 0x000fe2000f8e0006 */
[C---:B------:R-:W-:Y:S01]  /*10410*/  IADD3 R8, P3, R4.reuse, 0x3000, RZ ;  /* 0x0000300004087810 */ /* 0x040fe20007f7e0ff */
[--C-:B------:R-:W-:Y:S01]  /*10420*/  IMAD.X R25, RZ, RZ, R5.reuse, P1 ;  /* 0x000000ffff197224 */ /* 0x100fe200008e0605 */
[----:B-1----:R-:W-:Y:S01]  /*10430*/  ISETP.NE.AND P1, PT, R37, 0x1, PT ;  /* 0x000000012500780c */ /* 0x002fe20003f25270 */
[----:B------:R-:W-:Y:S01]  /*10440*/  UIMAD UR5, UR45, UR9, UR5 ;  /* 0x000000092d0572a4 */ /* 0x000fe2000f8e0205 */
[----:B------:R-:W-:Y:S01]  /*10450*/  SHF.R.U64 R3, R3, 0x3, RZ ;  /* 0x0000000303037819 */ /* 0x000fe200000012ff */
[----:B------:R-:W-:Y:S01]  /*10460*/  IMAD.X R13, RZ, RZ, R5, P3 ;  /* 0x000000ffff0d7224 */ /* 0x000fe200018e0605 */
[C---:B------:R-:W-:Y:S01]  /*10470*/  IADD3 R21, P4, R4.reuse, 0x20, RZ ;  /* 0x0000002004157810 */ /* 0x040fe20007f9e0ff */
[----:B------:R-:W-:Y:S01]  /*10480*/  ULDC.64 UR8, c[0x0][0xae8] ;  /* 0x0002ba0000087ab9 */ /* 0x000fe20000000a00 */
[----:B------:R-:W-:-:S02]  /*10490*/  IADD3 R15, P0, R4, 0x6020, RZ ;  /* 0x00006020040f7810 */ /* 0x000fc40007f1e0ff */
[----:B------:R-:W-:Y:S01]  /*104a0*/  IADD3 R33, P2, R4, 0x3020, RZ ;  /* 0x0000302004217810 */ /* 0x000fe20007f5e0ff */
[--C-:B------:R-:W-:Y:S01]  /*104b0*/  IMAD.X R9, RZ, RZ, R5.reuse, P4 ;  /* 0x000000ffff097224 */ /* 0x100fe200020e0605 */
[----:B------:R-:W-:Y:S02]  /*104c0*/  LOP3.LUT R4, R3, R4, RZ, 0x3c, !PT ;  /* 0x0000000403047212 */ /* 0x000fe400078e3cff */
[----:B------:R-:W-:Y:S01]  /*104d0*/  LOP3.LUT R12, R35, 0x180, RZ, 0xc0, !PT ;  /* 0x00000180230c7812 */ /* 0x000fe200078ec0ff */
[----:B------:R-:W0:Y:S01]  /*104e0*/  @P1 LDC R45, c[0x0][0xbec] ;  /* 0x0002fb00ff2d1b82 */ /* 0x000e220000000800 */
[----:B------:R-:W-:Y:S01]  /*104f0*/  LOP3.LUT R3, R8, 0x180, RZ, 0xc0, !PT ;  /* 0x0000018008037812 */ /* 0x000fe200078ec0ff */
[----:B------:R-:W-:Y:S01]  /*10500*/  IMAD.X R11, RZ, RZ, R5, P2 ;  /* 0x000000ffff0b7224 */ /* 0x000fe200010e0605 */
[----:B------:R-:W-:Y:S02]  /*10510*/  LOP3.LUT R2, R21, 0x180, RZ, 0xc0, !PT ;  /* 0x0000018015027812 */ /* 0x000fe400078ec0ff */
[----:B------:R-:W-:-:S02]  /*10520*/  SHF.R.U64 R12, R12, 0x3, RZ ;  /* 0x000000030c0c7819 */ /* 0x000fc400000012ff */
[----:B------:R-:W-:Y:S01]  /*10530*/  SHF.R.U64 R3, R3, 0x3, RZ ;  /* 0x0000000303037819 */ /* 0x000fe200000012ff */
[----:B------:R-:W1:Y:S01]  /*10540*/  @P1 LDC R50, c[0x0][0xbf0] ;  /* 0x0002fc00ff321b82 */ /* 0x000e620000000800 */
[----:B------:R-:W-:Y:S02]  /*10550*/  SHF.R.U64 R2, R2, 0x3, RZ ;  /* 0x0000000302027819 */ /* 0x000fe400000012ff */
[----:B------:R-:W-:Y:S02]  /*10560*/  IADD3 R43, P5, R40, 0x7800, RZ ;  /* 0x00007800282b7810 */ /* 0x000fe40007fbe0ff */
[----:B------:R-:W-:Y:S02]  /*10570*/  LOP3.LUT R24, R12, R35, RZ, 0x3c, !PT ;  /* 0x000000230c187212 */ /* 0x000fe400078e3cff */
[----:B------:R-:W-:Y:S02]  /*10580*/  LOP3.LUT R14, R15, 0x180, RZ, 0xc0, !PT ;  /* 0x000001800f0e7812 */ /* 0x000fe400078ec0ff */
[----:B------:R-:W-:-:S02]  /*10590*/  LOP3.LUT R12, R3, R8, RZ, 0x3c, !PT ;  /* 0x00000008030c7212 */ /* 0x000fc400078e3cff */
[----:B------:R-:W-:Y:S02]  /*105a0*/  LOP3.LUT R8, R2, R21, RZ, 0x3c, !PT ;  /* 0x0000001502087212 */ /* 0x000fe400078e3cff */
[----:B------:R-:W-:Y:S02]  /*105b0*/  LOP3.LUT R2, R43, 0x180, RZ, 0xc0, !PT ;  /* 0x000001802b027812 */ /* 0x000fe400078ec0ff */
[----:B------:R-:W-:Y:S01]  /*105c0*/  SHF.R.U64 R14, R14, 0x3, RZ ;  /* 0x000000030e0e7819 */ /* 0x000fe200000012ff */
[----:B0-----:R-:W-:Y:S01]  /*105d0*/  @P1 IMAD.HI.U32 R45, R52, R45, RZ ;  /* 0x0000002d342d1227 */ /* 0x001fe200078e00ff */
[----:B------:R-:W-:Y:S02]  /*105e0*/  SHF.R.U64 R2, R2, 0x3, RZ ;  /* 0x0000000302027819 */ /* 0x000fe400000012ff */
[----:B------:R-:W-:Y:S01]  /*105f0*/  LOP3.LUT R14, R14, R15, RZ, 0x3c, !PT ;  /* 0x0000000f0e0e7212 */ /* 0x000fe200078e3cff */
[----:B------:R-:W-:Y:S01]  /*10600*/  IMAD.X R15, RZ, RZ, R5, P0 ;  /* 0x000000ffff0f7224 */ /* 0x000fe200000e0605 */
[----:B------:R-:W-:-:S02]  /*10610*/  IADD3 R39, P0, R40, 0x1800, RZ ;  /* 0x0000180028277810 */ /* 0x000fc40007f1e0ff */
[----:B------:R-:W-:Y:S01]  /*10620*/  LOP3.LUT R2, R2, R43, RZ, 0x3c, !PT ;  /* 0x0000002b02027212 */ /* 0x000fe200078e3cff */
[----:B------:R-:W-:Y:S01]  /*10630*/  IMAD.MOV.U32 R43, RZ, RZ, R52 ;  /* 0x000000ffff2b7224 */ /* 0x000fe200078e0034 */
[----:B-1----:R-:W-:Y:S02]  /*10640*/  @P1 SHF.R.U32.HI R43, RZ, R50, R45 ;  /* 0x00000032ff2b1219 */ /* 0x002fe4000001162d */
[----:B------:R-:W-:Y:S02]  /*10650*/  LOP3.LUT R38, R39, 0x180, RZ, 0xc0, !PT ;  /* 0x0000018027267812 */ /* 0x000fe400078ec0ff */
[----:B------:R-:W-:Y:S02]  /*10660*/  MOV R47, R4 ;  /* 0x00000004002f7202 */ /* 0x000fe40000000f00 */
[----:B------:R-:W-:Y:S01]  /*10670*/  F2FP.F16.F32.PACK_AB R4, R42, R7 ;  /* 0x000000072a04723e */ /* 0x000fe200000000ff */
[----:B------:R-:W-:Y:S01]  /*10680*/  IMAD.MOV R42, RZ, RZ, -R43 ;  /* 0x000000ffff2a7224 */ /* 0x000fe200078e0a2b */
[----:B------:R-:W-:-:S02]  /*10690*/  LOP3.LUT R10, R33, 0x180, RZ, 0xc0, !PT ;  /* 0x00000180210a7812 */ /* 0x000fc400078ec0ff */
[----:B------:R-:W-:Y:S02]  /*106a0*/  SHF.R.U64 R38, R38, 0x3, RZ ;  /* 0x0000000326267819 */ /* 0x000fe400000012ff */
[----:B------:R-:W-:Y:S02]  /*106b0*/  F2FP.F16.F32.PACK_AB R5, R91, R90 ;  /* 0x0000005a5b05723e */ /* 0x000fe400000000ff */
[----:B------:R-:W-:Y:S02]  /*106c0*/  F2FP.F16.F32.PACK_AB R7, R95, R94 ;  /* 0x0000005e5f07723e */ /* 0x000fe400000000ff */
[----:B------:R-:W-:Y:S01]  /*106d0*/  MOV R57, R14 ;  /* 0x0000000e00397202 */ /* 0x000fe20000000f00 */
[C---:B------:R-:W-:Y:S01]  /*106e0*/  IMAD R15, R37.reuse, R42, R52 ;  /* 0x0000002a250f7224 */ /* 0x040fe200078e0234 */
[----:B------:R-:W-:Y:S01]  /*106f0*/  SHF.R.U64 R10, R10, 0x3, RZ ;  /* 0x000000030a0a7819 */ /* 0x000fe200000012ff */
[----:B------:R0:W-:Y:S01]  /*10700*/  STSM.16.M88.4 [R47], R4 ;  /* 0x000000042f007844 */ /* 0x0001e20000000200 */
[----:B------:R-:W-:Y:S01]  /*10710*/  LOP3.LUT R38, R38, R39, RZ, 0x3c, !PT ;  /* 0x0000002726267212 */ /* 0x000fe200078e3cff */
[----:B------:R-:W-:Y:S01]  /*10720*/  IMAD.X R39, RZ, RZ, R41, P0 ;  /* 0x000000ffff277224 */ /* 0x000fe200000e0629 */
[----:B------:R-:W-:Y:S01]  /*10730*/  MOV R62, R24 ;  /* 0x00000018003e7202 */ /* 0x000fe20000000f00 */
[----:B------:R-:W-:Y:S01]  /*10740*/  IMAD.U32 R25, RZ, RZ, UR5 ;  /* 0x00000005ff197e24 */ /* 0x000fe2000f8e00ff */
[----:B------:R-:W-:Y:S01]  /*10750*/  SHF.R.S32.HI R14, RZ, 0x1f, R43 ;  /* 0x0000001fff0e7819 */ /* 0x000fe2000001142b */
[----:B------:R-:W-:Y:S01]  /*10760*/  ULDC UR5, c[0x0][0xa88] ;  /* 0x0002a20000057ab9 */ /* 0x000fe20000000800 */
[----:B------:R-:W-:Y:S01]  /*10770*/  LOP3.LUT R10, R10, R33, RZ, 0x3c, !PT ;  /* 0x000000210a0a7212 */ /* 0x000fe200078e3cff */
[----:B------:R-:W-:Y:S01]  /*10780*/  IMAD R56, R37, UR5, RZ ;  /* 0x0000000525387c24 */ /* 0x000fe2000f8e02ff */
[----:B------:R-:W-:-:S02]  /*10790*/  IADD3 R33, P3, R40, 0x4800, RZ ;  /* 0x0000480028217810 */ /* 0x000fc40007f7e0ff */
[----:B------:R-:W-:Y:S02]  /*107a0*/  IADD3 R35, P2, R40, 0x3000, RZ ;  /* 0x0000300028237810 */ /* 0x000fe40007f5e0ff */
[----:B------:R-:W-:Y:S02]  /*107b0*/  LOP3.LUT R32, R33, 0x180, RZ, 0xc0, !PT ;  /* 0x0000018021207812 */ /* 0x000fe400078ec0ff */
[----:B------:R-:W-:Y:S02]  /*107c0*/  LOP3.LUT R34, R35, 0x180, RZ, 0xc0, !PT ;  /* 0x0000018023227812 */ /* 0x000fe400078ec0ff */
[----:B0-----:R-:W-:Y:S02]  /*107d0*/  IADD3 R4, P0, R43, UR6, RZ ;  /* 0x000000062b047c10 */ /* 0x001fe4000ff1e0ff */
[----:B------:R-:W-:Y:S02]  /*107e0*/  SHF.R.S32.HI R6, RZ, 0x1f, R15 ;  /* 0x0000001fff067819 */ /* 0x000fe4000001140f */
[----:B------:R-:W-:Y:S01]  /*107f0*/  IADD3.X R5, R14, UR7, R25, P0, !PT ;  /* 0x000000070e057c10 */ /* 0x000fe200087fe419 */
[----:B------:R-:W-:Y:S01]  /*10800*/  ULDC.64 UR6, c[0x0][0xb88] ;  /* 0x0002e20000067ab9 */ /* 0x000fe20000000a00 */
[----:B------:R-:W-:Y:S01]  /*10810*/  SHF.R.U64 R32, R32, 0x3, RZ ;  /* 0x0000000320207819 */ /* 0x000fe200000012ff */
[----:B------:R-:W-:Y:S01]  /*10820*/  IMAD R6, R6, UR6, RZ ;  /* 0x0000000606067c24 */ /* 0x000fe2000f8e02ff */
[----:B------:R-:W-:Y:S01]  /*10830*/  MOV R63, R10 ;  /* 0x0000000a003f7202 */ /* 0x000fe20000000f00 */
[----:B------:R-:W-:Y:S01]  /*10840*/  IMAD.WIDE.U32 R4, R15, UR6, R4 ;  /* 0x000000060f047c25 */ /* 0x000fe2000f8e0004 */
[----:B------:R-:W-:-:S02]  /*10850*/  SHF.R.U64 R34, R34, 0x3, RZ ;  /* 0x0000000322227819 */ /* 0x000fc400000012ff */
[----:B------:R-:W-:Y:S01]  /*10860*/  LOP3.LUT R32, R32, R33, RZ, 0x3c, !PT ;  /* 0x0000002120207212 */ /* 0x000fe200078e3cff */
[----:B------:R-:W-:Y:S01]  /*10870*/  IMAD R15, R15, UR7, R6 ;  /* 0x000000070f0f7c24 */ /* 0x000fe2000f8e0206 */
[----:B------:R-:W-:Y:S01]  /*10880*/  ULDC.64 UR6, c[0x0][0xb50] ;  /* 0x0002d40000067ab9 */ /* 0x000fe20000000a00 */
[----:B------:R-:W-:Y:S01]  /*10890*/  VIADD R11, R147, UR39 ;  /* 0x00000027930b7c36 */ /* 0x000fe20008000000 */
[----:B------:R-:W-:Y:S01]  /*108a0*/  LOP3.LUT P0, RZ, R145, 0x3, RZ, 0xc0, !PT ;  /* 0x0000000391ff7812 */ /* 0x000fe2000780c0ff */
[----:B------:R-:W-:Y:S01]  /*108b0*/  IMAD.X R33, RZ, RZ, R41, P3 ;  /* 0x000000ffff217224 */ /* 0x000fe200018e0629 */
[----:B------:R-:W-:Y:S01]  /*108c0*/  LEA R42, P3, R4, UR6, 0x2 ;  /* 0x00000006042a7c11 */ /* 0x000fe2000f8610ff */
[----:B------:R-:W-:Y:S01]  /*108d0*/  VIADD R7, R11, 0x8 ;  /* 0x000000080b077836 */ /* 0x000fe20000000000 */
[----:B------:R-:W-:Y:S01]  /*108e0*/  LOP3.LUT R34, R34, R35, RZ, 0x3c, !PT ;  /* 0x0000002322227212 */ /* 0x000fe200078e3cff */
[----:B------:R-:W-:Y:S01]  /*108f0*/  IMAD.IADD R5, R5, 0x1, R15 ;  /* 0x0000000105057824 */ /* 0x000fe200078e020f */
[----:B------:R-:W-:Y:S01]  /*10900*/  MOV R53, R8 ;  /* 0x0000000800357202 */ /* 0x000fe20000000f00 */
[----:B------:R-:W-:Y:S01]  /*10910*/  IMAD.X R35, RZ, RZ, R41, P2 ;  /* 0x000000ffff237224 */ /* 0x000fe200010e0629 */
[-C--:B------:R-:W-:Y:S01]  /*10920*/  ISETP.GE.OR P2, PT, R11, R56.reuse, P0 ;  /* 0x000000380b00720c */ /* 0x080fe20000746670 */
[----:B------:R-:W-:Y:S01]  /*10930*/  SHFL.IDX PT, R58, R42, RZ, 0x1c1f ;  /* 0x001c1fff2a3a7589 */ /* 0x000fe200000e0000 */
[----:B------:R-:W-:-:S02]  /*10940*/  ISETP.GE.OR P0, PT, R7, R56, P0 ;  /* 0x000000380700720c */ /* 0x000fc40000706670 */
[----:B------:R-:W-:Y:S01]  /*10950*/  LEA.HI.X R43, R4, UR7, R5, 0x2, P3 ;  /* 0x00000007042b7c11 */ /* 0x000fe200098f1405 */
[----:B------:R-:W-:Y:S01]  /*10960*/  SHFL.IDX PT, R60, R42, 0x1, 0x1c1f ;  /* 0x003c1f002a3c7f89 */ /* 0x000fe200000e0000 */
[----:B------:R-:W-:Y:S02]  /*10970*/  F2FP.F16.F32.PACK_AB R4, R97, R96 ;  /* 0x000000606104723e */ /* 0x000fe400000000ff */
[----:B------:R-:W-:Y:S01]  /*10980*/  F2FP.F16.F32.PACK_AB R5, R99, R98 ;  /* 0x000000626305723e */ /* 0x000fe200000000ff */
[----:B------:R-:W0:Y:S01]  /*10990*/  SHFL.IDX PT, R59, R43, RZ, 0x1c1f ;  /* 0x001c1fff2b3b7589 */ /* 0x000e2200000e0000 */
[----:B------:R-:W-:Y:S02]  /*109a0*/  F2FP.F16.F32.PACK_AB R6, R101, R100 ;  /* 0x000000646506723e */ /* 0x000fe400000000ff */
[----:B------:R-:W-:Y:S01]  /*109b0*/  F2FP.F16.F32.PACK_AB R7, R103, R102 ;  /* 0x000000666707723e */ /* 0x000fe200000000ff */
[----:B------:R-:W1:Y:S01]  /*109c0*/  SHFL.IDX PT, R61, R43, 0x1, 0x1c1f ;  /* 0x003c1f002b3d7f89 */ /* 0x000e6200000e0000 */
[----:B------:R-:W-:-:S02]  /*109d0*/  MOV R52, R12 ;  /* 0x0000000c00347202 */ /* 0x000fc40000000f00 */
[----:B------:R-:W-:Y:S01]  /*109e0*/  F2FP.F16.F32.PACK_AB R8, R105, R104 ;  /* 0x000000686908723e */ /* 0x000fe200000000ff */
        /* <DEDUP_REMOVED lines=12> */
[C---:B------:R-:W-:Y:S02]  /*10ab0*/  IADD3 R21, P4, R40.reuse, 0x6000, RZ ;  /* 0x0000600028157810 */ /* 0x040fe40007f9e0ff */
[----:B------:R-:W-:Y:S01]  /*10ac0*/  LOP3.LUT R3, R40, 0x180, RZ, 0xc0, !PT ;  /* 0x0000018028037812 */ /* 0x000fe200078ec0ff */
[----:B------:R3:W-:Y:S01]  /*10ad0*/  STSM.16.M88.4 [R62], R24 ;  /* 0x000000183e007844 */ /* 0x0007e20000000200 */
[----:B------:R-:W-:Y:S01]  /*10ae0*/  UIMAD UR5, UR10, UR8, URZ ;  /* 0x000000080a0572a4 */ /* 0x000fe2000f8e023f */
[----:B------:R-:W-:-:S02]  /*10af0*/  LOP3.LUT R20, R21, 0x180, RZ, 0xc0, !PT ;  /* 0x0000018015147812 */ /* 0x000fc400078ec0ff */
[----:B------:R-:W-:Y:S01]  /*10b00*/  STSM.16.M88.4 [R57], R28 ;  /* 0x0000001c39007844 */ /* 0x000fe20000000200 */
[----:B------:R-:W-:Y:S01]  /*10b10*/  UIMAD.WIDE.U32 UR6, UR38, UR8, URZ ;  /* 0x00000008260672a5 */ /* 0x000fe2000f8e003f */
[----:B------:R-:W-:Y:S01]  /*10b20*/  SHF.R.U64 R3, R3, 0x3, RZ ;  /* 0x0000000303037819 */ /* 0x000fe200000012ff */
[----:B------:R-:W-:Y:S01]  /*10b30*/  ULDC.64 UR10, c[0x0][0xaf0] ;  /* 0x0002bc00000a7ab9 */ /* 0x000fe20000000a00 */
[----:B------:R-:W-:Y:S08]  /*10b40*/  BAR.SYNC.DEFER_BLOCKING 0x1, 0x180 ;  /* 0x0046000000007b1d */ /* 0x000ff00000010000 */
[----:B--2---:R-:W2:Y:S08]  /*10b50*/  @P1 LDC R15, c[0x0][0xbec] ;  /* 0x0002fb00ff0f1b82 */ /* 0x004eb00000000800 */
[----:B---3--:R-:W3:Y:S01]  /*10b60*/  @P1 LDC R25, c[0x0][0xbf0] ;  /* 0x0002fc00ff191b82 */ /* 0x008ee20000000800 */
[----:B------:R-:W-:Y:S01]  /*10b70*/  UIMAD UR5, UR38, UR9, UR5 ;  /* 0x00000009260572a4 */ /* 0x000fe2000f8e0205 */
[----:B------:R-:W-:-:S02]  /*10b80*/  SHF.R.U64 R20, R20, 0x3, RZ ;  /* 0x0000000314147819 */ /* 0x000fc400000012ff */
[----:B------:R-:W-:Y:S01]  /*10b90*/  LOP3.LUT R40, R3, R40, RZ, 0x3c, !PT ;  /* 0x0000002803287212 */ /* 0x000fe200078e3cff */
[----:B0-----:R0:W-:Y:S01]  /*10ba0*/  @!P2 ST.E desc[UR52][R58.64], R0 ;  /* 0x000000003a00a985 */ /* 0x0011e2000c101934 */
[----:B------:R-:W-:Y:S01]  /*10bb0*/  UIMAD UR8, UR12, UR10, URZ ;  /* 0x0000000a0c0872a4 */ /* 0x000fe2000f8e023f */
[--C-:B------:R-:W-:Y:S01]  /*10bc0*/  IMAD.X R3, RZ, RZ, R41.reuse, P5 ;  /* 0x000000ffff037224 */ /* 0x100fe200028e0629 */
[----:B------:R-:W-:Y:S01]  /*10bd0*/  UIADD3 UR7, UR7, UR5, URZ ;  /* 0x0000000507077290 */ /* 0x000fe2000fffe03f */
[----:B------:R-:W-:Y:S01]  /*10be0*/  LOP3.LUT R20, R20, R21, RZ, 0x3c, !PT ;  /* 0x0000001514147212 */ /* 0x000fe200078e3cff */
[----:B0-----:R-:W-:Y:S01]  /*10bf0*/  IMAD R0, R142, 0x60, R144 ;  /* 0x000000608e007824 */ /* 0x001fe200078e0290 */
[----:B------:R-:W-:Y:S01]  /*10c00*/  UIMAD UR5, UR45, UR11, UR8 ;  /* 0x0000000b2d0572a4 */ /* 0x000fe2000f8e0208 */
[----:B------:R-:W-:Y:S01]  /*10c10*/  IMAD.X R21, RZ, RZ, R41, P4 ;  /* 0x000000ffff157224 */ /* 0x000fe200020e0629 */
[----:B-1----:R0:W-:Y:S01]  /*10c20*/  @!P0 ST.E desc[UR52][R60.64], R36 ;  /* 0x000000243c008985 */ /* 0x0021e2000c101934 */
[----:B------:R-:W-:Y:S01]  /*10c30*/  VIADD R14, R0, UR39 ;  /* 0x00000027000e7c36 */ /* 0x000fe20008000000 */
[----:B------:R-:W-:Y:S01]  /*10c40*/  UIMAD.WIDE.U32 UR6, UR45, UR10, UR6 ;  /* 0x0000000a2d0672a5 */ /* 0x000fe2000f8e0006 */
[----:B------:R-:W-:-:S02]  /*10c50*/  ULDC.64 UR8, c[0x0][0xae0] ;  /* 0x0002b80000087ab9 */ /* 0x000fc40000000a00 */
[----:B--2---:R-:W-:Y:S01]  /*10c60*/  @P1 IMAD.HI.U32 R0, R14, R15, RZ ;  /* 0x0000000f0e001227 */ /* 0x004fe200078e00ff */
[----:B------:R1:W5:Y:S03]  /*10c70*/  LD.E.128 R8, desc[UR52][R2.64] ;  /* 0x0000003402087980 */ /* 0x000366000c101d00 */
[----:B------:R-:W-:Y:S01]  /*10c80*/  IMAD.MOV.U32 R13, RZ, RZ, R14 ;  /* 0x000000ffff0d7224 */ /* 0x000fe200078e000e */
[----:B---3--:R-:W-:Y:S01]  /*10c90*/  @P1 SHF.R.U32.HI R13, RZ, R25, R0 ;  /* 0x00000019ff0d1219 */ /* 0x008fe20000011600 */
[----:B------:R-:W-:Y:S01]  /*10ca0*/  UIADD3 UR5, UR7, UR5, URZ ;  /* 0x0000000507057290 */ /* 0x000fe2000fffe03f */
[----:B------:R-:W5:Y:S02]  /*10cb0*/  LD.E.128 R40, desc[UR52][R40.64] ;  /* 0x0000003428287980 */ /* 0x000f64000c101d00 */
[--C-:B------:R-:W-:Y:S01]  /*10cc0*/  SHF.R.S32.HI R0, RZ, 0x1f, R13.reuse ;  /* 0x0000001fff007819 */ /* 0x100fe2000001140d */
[----:B------:R-:W-:Y:S01]  /*10cd0*/  IMAD.MOV R12, RZ, RZ, -R13 ;  /* 0x000000ffff0c7224 */ /* 0x000fe200078e0a0d */
[----:B------:R0:W5:Y:S01]  /*10ce0*/  LD.E.128 R44, desc[UR52][R38.64] ;  /* 0x00000034262c7980 */ /* 0x000162000c101d00 */
[----:B-1----:R-:W-:-:S02]  /*10cf0*/  IMAD.U32 R3, RZ, RZ, UR7 ;  /* 0x00000007ff037e24 */ /* 0x002fc4000f8e00ff */
[----:B------:R-:W-:Y:S01]  /*10d00*/  IMAD R0, R0, UR8, RZ ;  /* 0x0000000800007c24 */ /* 0x000fe2000f8e02ff */
[----:B------:R0:W5:Y:S01]  /*10d10*/  LD.E.128 R48, desc[UR52][R34.64] ;  /* 0x0000003422307980 */ /* 0x000162000c101d00 */
[----:B------:R-:W-:Y:S02]  /*10d20*/  IMAD R37, R37, R12, R14 ;  /* 0x0000000c25257224 */ /* 0x000fe400078e020e */
[----:B------:R-:W-:Y:S01]  /*10d30*/  IMAD.U32 R2, RZ, RZ, UR6 ;  /* 0x00000006ff027e24 */ /* 0x000fe2000f8e00ff */
[----:B------:R0:W5:Y:S01]  /*10d40*/  LD.E.128 R4, desc[UR52][R32.64] ;  /* 0x0000003420047980 */ /* 0x000162000c101d00 */
[----:B------:R-:W-:Y:S01]  /*10d50*/  IMAD.U32 R3, RZ, RZ, UR5 ;  /* 0x00000005ff037e24 */ /* 0x000fe2000f8e00ff */
[----:B------:R-:W-:Y:S01]  /*10d60*/  ULDC.64 UR6, c[0x0][0xad8] ;  /* 0x0002b60000067ab9 */ /* 0x000fe20000000a00 */
[C---:B------:R-:W-:Y:S01]  /*10d70*/  IMAD R15, R13.reuse, UR9, R0 ;  /* 0x000000090d0f7c24 */ /* 0x040fe2000f8e0200 */
[----:B------:R0:W5:Y:S01]  /*10d80*/  LD.E.128 R52, desc[UR52][R20.64] ;  /* 0x0000003414347980 */ /* 0x000162000c101d00 */
[----:B------:R-:W-:Y:S01]  /*10d90*/  SHF.R.S32.HI R0, RZ, 0x1f, R37 ;  /* 0x0000001fff007819 */ /* 0x000fe20000011425 */
[----:B------:R-:W-:Y:S01]  /*10da0*/  IMAD.WIDE.U32 R2, R13, UR8, R2 ;  /* 0x000000080d027c25 */ /* 0x000fe2000f8e0002 */
        /* <DEDUP_REMOVED lines=16> */
[----:B------:R-:W-:-:S04]  /*10eb0*/  LEA R0, P1, R2, UR6, 0x1 ;  /* 0x0000000602007c11 */ /* 0x000fc8000f8208ff */
[----:B------:R-:W-:Y:S01]  /*10ec0*/  LEA.HI.X R24, R2, UR7, R3, 0x1, P1 ;  /* 0x0000000702187c11 */ /* 0x000fe200088f0c03 */
[----:B-1----:R0:W1:Y:S01]  /*10ed0*/  SHFL.IDX PT, R12, R0, RZ, 0x1c1f ;  /* 0x001c1fff000c7589 */ /* 0x00206200000e0000 */
        /* <DEDUP_REMOVED lines=8> */
[CC--:B-1----:R-:W-:Y:S02]  /*10f60*/  @!P1 LEA R14, P3, R139.reuse, R12.reuse, 0x1 ;  /* 0x0000000c8b0e9211 */ /* 0x0c2fe400078608ff */
[----:B0-----:R-:W-:Y:S02]  /*10f70*/  @!P2 LEA R20, P4, R140, R12, 0x1 ;  /* 0x0000000c8c14a211 */ /* 0x001fe400078808ff */
[----:B--2---:R-:W-:Y:S01]  /*10f80*/  @!P0 IMAD.WIDE R2, R138, 0x2, R12 ;  /* 0x000000028a028825 */ /* 0x004fe200078e020c */
[-C--:B------:R-:W-:Y:S02]  /*10f90*/  @!P1 LEA.HI.X R15, R139, R13.reuse, R150, 0x1, P3 ;  /* 0x0000000d8b0f9211 */ /* 0x080fe400018f0c96 */
[----:B------:R-:W-:Y:S02]  /*10fa0*/  @!P2 LEA.HI.X R21, R140, R13, R149, 0x1, P4 ;  /* 0x0000000d8c15a211 */ /* 0x000fe400020f0c95 */
[----:B-----5:R3:W-:Y:S04]  /*10fb0*/  @!P0 ST.E.128 desc[UR52][R2.64], R40 ;  /* 0x0000002802008985 */ /* 0x0207e8000c101d34 */
[----:B------:R3:W-:Y:S04]  /*10fc0*/  @!P1 ST.E.128 desc[UR52][R14.64], R48 ;  /* 0x000000300e009985 */ /* 0x0007e8000c101d34 */
[----:B------:R3:W-:Y:S02]  /*10fd0*/  @!P2 ST.E.128 desc[UR52][R20.64], R52 ;  /* 0x000000341400a985 */ /* 0x0007e4000c101d34 */
.L_x_10907:
[----:B------:R-:W-:Y:S05]  /*10fe0*/  BSYNC B1 ;  /* 0x0000000000017941 */ /* 0x000fea0003800000 */
.L_x_10906:
[----:B---3--:R-:W-:Y:S01]  /*10ff0*/  VIADD R3, R25, 0x60 ;  /* 0x0000006019037836 */ /* 0x008fe20000000000 */
[----:B--2---:R2:W3:Y:S04]  /*11000*/  SHFL.IDX PT, R13, R24, 0x1, 0x1c1f ;  /* 0x003c1f00180d7f89 */ /* 0x0044e800000e0000 */
[----:B------:R-:W-:Y:S01]  /*11010*/  ISETP.GE.AND P0, PT, R3, R56, PT ;  /* 0x000000380300720c */ /* 0x000fe20003f06270 */
[----:B-1----:R2:W1:-:S12]  /*11020*/  SHFL.IDX PT, R12, R0, 0x1, 0x1c1f ;  /* 0x003c1f00000c7f89 */ /* 0x00245800000e0000 */
[----:B--2---:R-:W-:Y:S05]  /*11030*/  @P0 BRA `(.L_x_10908) ;  /* 0x0000000800240947 */ /* 0x004fea0003800000 */
[----:B------:R-:W-:Y:S02]  /*11040*/  ULDC UR5, c[0x0][0xac8] ;  /* 0x0002b20000057ab9 */ /* 0x000fe40000000800 */
[----:B------:R-:W-:Y:S02]  /*11050*/  ISETP.GE.AND P2, PT, R139, UR5, PT ;  /* 0x000000058b007c0c */ /* 0x000fe4000bf46270 */
[----:B------:R-:W-:-:S11]  /*11060*/  ISETP.GE.AND P1, PT, R138, UR5, PT ;  /* 0x000000058a007c0c */ /* 0x000fd6000bf26270 */
[C---:B-1----:R-:W-:Y:S02]  /*11070*/  @!P2 LEA R14, P0, R139.reuse, R12, 0x1 ;  /* 0x0000000c8b0ea211 */ /* 0x042fe400078008ff */
[----:B---3--:R-:W-:Y:S02]  /*11080*/  @!P1 IMAD.WIDE R2, R138, 0x2, R12 ;  /* 0x000000028a029825 */ /* 0x008fe400078e020c */
[----:B------:R-:W-:Y:S02]  /*11090*/  @!P2 LEA.HI.X R15, R139, R13, R150, 0x1, P0 ;  /* 0x0000000d8b0fa211 */ /* 0x000fe400000f0c96 */
[----:B------:R-:W-:Y:S01]  /*110a0*/  ISETP.GE.AND P0, PT, R140, UR5, PT ;  /* 0x000000058c007c0c */ /* 0x000fe2000bf06270 */
[----:B-----5:R2:W-:Y:S04]  /*110b0*/  @!P1 ST.E.128 desc[UR52][R2.64], R44 ;  /* 0x0000002c02009985 */ /* 0x0205e8000c101d34 */
[----:B------:R2:W-:Y:S08]  /*110c0*/  @!P2 ST.E.128 desc[UR52][R14.64], R4 ;  /* 0x000000040e00a985 */ /* 0x0005f0000c101d34 */
[----:B------:R-:W-:Y:S05]  /*110d0*/  @P0 BRA `(.L_x_10908) ;  /* 0x0000000400fc0947 */ /* 0x000fea0003800000 */
[----:B--2---:R-:W-:-:S04]  /*110e0*/  LEA R2, P0, R140, R12, 0x1 ;  /* 0x0000000c8c027211 */ /* 0x004fc800078008ff */
[----:B------:R-:W-:-:S05]  /*110f0*/  LEA.HI.X R3, R140, R13, R149, 0x1, P0 ;  /* 0x0000000d8c037211 */ /* 0x000fca00000f0c95 */
[----:B------:R4:W-:Y:S01]  /*11100*/  ST.E.128 desc[UR52][R2.64], R8 ;  /* 0x0000000802007985 */ /* 0x0009e2000c101d34 */
[----:B------:R-:W-:Y:S05]  /*11110*/  BRA `(.L_x_10908) ;  /* 0x0000000400ec7947 */ /* 0x000fea0003800000 */
.L_x_10905:
        /* <DEDUP_REMOVED lines=50> */
.L_x_10910:
[----:B------:R-:W-:Y:S05]  /*11440*/  BSYNC B1 ;  /* 0x0000000000017941 */ /* 0x000fea0003800000 */
.L_x_10909:
        /* <DEDUP_REMOVED lines=19> */
[----:B------:R-:W-:Y:S02]  /*11580*/  IMAD R7, R8, R7, R6 ;  /* 0x0000000708077224 */ /* 0x000fe400078e0206 */
[----:B------:R-:W-:Y:S02]  /*11590*/  IMAD R0, R0, UR8, RZ ;  /* 0x0000000800007c24 */ /* 0x000fe4000f8e02ff */
[----:B------:R-:W-:Y:S01]  /*115a0*/  IMAD.U32 R2, RZ, RZ, UR6 ;  /* 0x00000006ff027e24 */ /* 0x000fe2000f8e00ff */
[----:B------:R-:W-:Y:S01]  /*115b0*/  ULDC.64 UR6, c[0x0][0xad8] ;  /* 0x0002b60000067ab9 */ /* 0x000fe20000000a00 */
[----:B------:R-:W-:Y:S01]  /*115c0*/  IMAD.U32 R3, RZ, RZ, UR5 ;  /* 0x00000005ff037e24 */ /* 0x000fe2000f8e00ff */
[----:B------:R-:W-:Y:S01]  /*115d0*/  ULDC UR5, c[0x0][0xa88] ;  /* 0x0002a20000057ab9 */ /* 0x000fe20000000800 */
[C---:B------:R-:W-:Y:S01]  /*115e0*/  IMAD R9, R5.reuse, UR9, R0 ;  /* 0x0000000905097c24 */ /* 0x040fe2000f8e0200 */
[----:B------:R-:W-:Y:S01]  /*115f0*/  SHF.R.S32.HI R0, RZ, 0x1f, R7 ;  /* 0x0000001fff007819 */ /* 0x000fe20000011407 */
[----:B------:R-:W-:-:S04]  /*11600*/  IMAD.WIDE.U32 R2, R5, UR8, R2 ;  /* 0x0000000805027c25 */ /* 0x000fc8000f8e0002 */
[----:B------:R-:W-:Y:S02]  /*11610*/  IMAD R0, R0, UR6, RZ ;  /* 0x0000000600007c24 */ /* 0x000fe4000f8e02ff */
[----:B------:R-:W-:Y:S02]  /*11620*/  IMAD.IADD R3, R3, 0x1, R9 ;  /* 0x0000000103037824 */ /* 0x000fe400078e0209 */
[C---:B------:R-:W-:Y:S02]  /*11630*/  IMAD R5, R7.reuse, UR7, R0 ;  /* 0x0000000707057c24 */ /* 0x040fe4000f8e0200 */
[----:B------:R-:W-:Y:S01]  /*11640*/  IMAD.WIDE.U32 R2, R7, UR6, R2 ;  /* 0x0000000607027c25 */ /* 0x000fe2000f8e0002 */
[----:B------:R-:W-:-:S03]  /*11650*/  ULDC.64 UR6, c[0x0][0xa80] ;  /* 0x0002a00000067ab9 */ /* 0x000fc60000000a00 */
[----:B------:R-:W-:Y:S01]  /*11660*/  IMAD R7, R8, UR5, RZ ;  /* 0x0000000508077c24 */ /* 0x000fe2000f8e02ff */
[----:B------:R-:W-:Y:S01]  /*11670*/  LEA R4, P1, R2, UR6, 0x1 ;  /* 0x0000000602047c11 */ /* 0x000fe2000f8208ff */
[----:B------:R-:W-:Y:S02]  /*11680*/  VIADD R0, R144, UR39 ;  /* 0x0000002790007c36 */ /* 0x000fe40008000000 */
[----:B------:R-:W-:-:S03]  /*11690*/  IMAD.IADD R3, R3, 0x1, R5 ;  /* 0x0000000103037824 */ /* 0x000fc600078e0205 */
[----:B------:R-:W-:Y:S02]  /*116a0*/  ISETP.GE.AND P0, PT, R0, R7, PT ;  /* 0x000000070000720c */ /* 0x000fe40003f06270 */
[----:B------:R-:W-:Y:S02]  /*116b0*/  LEA.HI.X R5, R2, UR7, R3, 0x1, P1 ;  /* 0x0000000702057c11 */ /* 0x000fe400088f0c03 */
[----:B------:R0:W1:Y:S04]  /*116c0*/  SHFL.IDX PT, R2, R4, RZ, 0x1c1f ;  /* 0x001c1fff04027589 */ /* 0x00006800000e0000 */
[----:B------:R0:W2:Y:S05]  /*116d0*/  SHFL.IDX PT, R3, R5, RZ, 0x1c1f ;  /* 0x001c1fff05037589 */ /* 0x0000aa00000e0000 */
[----:B------:R-:W-:Y:S05]  /*116e0*/  @P0 BRA `(.L_x_10912) ;  /* 0x0000000000300947 */ /* 0x000fea0003800000 */
[----:B------:R-:W-:Y:S02]  /*116f0*/  ULDC UR5, c[0x0][0xac8] ;  /* 0x0002b20000057ab9 */ /* 0x000fe40000000800 */
[----:B------:R-:W-:Y:S02]  /*11700*/  ISETP.GE.AND P3, PT, R139, UR5, PT ;  /* 0x000000058b007c0c */ /* 0x000fe4000bf66270 */
[----:B------:R-:W-:Y:S02]  /*11710*/  ISETP.GE.AND P4, PT, R140, UR5, PT ;  /* 0x000000058c007c0c */ /* 0x000fe4000bf86270 */
[----:B------:R-:W-:-:S09]  /*11720*/  ISETP.GE.AND P2, PT, R138, UR5, PT ;  /* 0x000000058a007c0c */ /* 0x000fd2000bf46270 */
[CC--:B-1----:R-:W-:Y:S02]  /*11730*/  @!P3 LEA R10, P0, R139.reuse, R2.reuse, 0x1 ;  /* 0x000000028b0ab211 */ /* 0x0c2fe400078008ff */
[----:B------:R-:W-:Y:S02]  /*11740*/  @!P4 LEA R12, P1, R140, R2, 0x1 ;  /* 0x000000028c0cc211 */ /* 0x000fe400078208ff */
[----:B--2---:R-:W-:Y:S01]  /*11750*/  @!P2 IMAD.WIDE R8, R138, 0x2, R2 ;  /* 0x000000028a08a825 */ /* 0x004fe200078e0202 */
[-C--:B------:R-:W-:Y:S02]  /*11760*/  @!P3 LEA.HI.X R11, R139, R3.reuse, R150, 0x1, P0 ;  /* 0x000000038b0bb211 */ /* 0x080fe400000f0c96 */
[----:B------:R-:W-:Y:S02]  /*11770*/  @!P4 LEA.HI.X R13, R140, R3, R149, 0x1, P1 ;  /* 0x000000038c0dc211 */ /* 0x000fe400008f0c95 */
[----:B------:R3:W-:Y:S04]  /*11780*/  @!P2 ST.E.128 desc[UR52][R8.64], RZ ;  /* 0x000000ff0800a985 */ /* 0x0007e8000c101d34 */
[----:B------:R3:W-:Y:S04]  /*11790*/  @!P3 ST.E.128 desc[UR52][R10.64], RZ ;  /* 0x000000ff0a00b985 */ /* 0x0007e8000c101d34 */
[----:B------:R3:W-:Y:S02]  /*117a0*/  @!P4 ST.E.128 desc[UR52][R12.64], RZ ;  /* 0x000000ff0c00c985 */ /* 0x0007e4000c101d34 */
.L_x_10912:
[----:B------:R-:W-:Y:S05]  /*117b0*/  BSYNC B1 ;  /* 0x0000000000017941 */ /* 0x000fea0003800000 */
.L_x_10911:
[----:B------:R-:W-:Y:S01]  /*117c0*/  VIADD R0, R0, 0x60 ;  /* 0x0000006000007836 */ /* 0x000fe20000000000 */
[----:B--2---:R2:W4:Y:S04]  /*117d0*/  SHFL.IDX PT, R3, R5, 0x1, 0x1c1f ;  /* 0x003c1f0005037f89 */ /* 0x00452800000e0000 */
[----:B------:R-:W-:Y:S01]  /*117e0*/  ISETP.GE.AND P0, PT, R0, R7, PT ;  /* 0x000000070000720c */ /* 0x000fe20003f06270 */
[----:B-1----:R2:W1:-:S12]  /*117f0*/  SHFL.IDX PT, R2, R4, 0x1, 0x1c1f ;  /* 0x003c1f0004027f89 */ /* 0x00245800000e0000 */
[----:B--2---:R-:W-:Y:S05]  /*11800*/  @P0 BRA `(.L_x_10908) ;  /* 0x0000000000300947 */ /* 0x004fea0003800000 */
[----:B------:R-:W-:Y:S02]  /*11810*/  ULDC UR5, c[0x0][0xac8] ;  /* 0x0002b20000057ab9 */ /* 0x000fe40000000800 */
[----:B------:R-:W-:Y:S02]  /*11820*/  ISETP.GE.AND P3, PT, R139, UR5, PT ;  /* 0x000000058b007c0c */ /* 0x000fe4000bf66270 */
[----:B------:R-:W-:Y:S02]  /*11830*/  ISETP.GE.AND P4, PT, R140, UR5, PT ;  /* 0x000000058c007c0c */ /* 0x000fe4000bf86270 */
[----:B------:R-:W-:-:S09]  /*11840*/  ISETP.GE.AND P2, PT, R138, UR5, PT ;  /* 0x000000058a007c0c */ /* 0x000fd2000bf46270 */
[CC--:B-1----:R-:W-:Y:S02]  /*11850*/  @!P3 LEA R6, P0, R139.reuse, R2.reuse, 0x1 ;  /* 0x000000028b06b211 */ /* 0x0c2fe400078008ff */
[----:B---3--:R-:W-:Y:S02]  /*11860*/  @!P4 LEA R8, P1, R140, R2, 0x1 ;  /* 0x000000028c08c211 */ /* 0x008fe400078208ff */
[----:B0---4-:R-:W-:Y:S01]  /*11870*/  @!P2 IMAD.WIDE R4, R138, 0x2, R2 ;  /* 0x000000028a04a825 */ /* 0x011fe200078e0202 */
[-C--:B------:R-:W-:Y:S02]  /*11880*/  @!P3 LEA.HI.X R7, R139, R3.reuse, R150, 0x1, P0 ;  /* 0x000000038b07b211 */ /* 0x080fe400000f0c96 */
[----:B------:R-:W-:Y:S02]  /*11890*/  @!P4 LEA.HI.X R9, R140, R3, R149, 0x1, P1 ;  /* 0x000000038c09c211 */ /* 0x000fe400008f0c95 */
[----:B------:R0:W-:Y:S04]  /*118a0*/  @!P2 ST.E.128 desc[UR52][R4.64], RZ ;  /* 0x000000ff0400a985 */ /* 0x0001e8000c101d34 */
[----:B------:R0:W-:Y:S04]  /*118b0*/  @!P3 ST.E.128 desc[UR52][R6.64], RZ ;  /* 0x000000ff0600b985 */ /* 0x0001e8000c101d34 */
[----:B------:R0:W-:Y:S02]  /*118c0*/  @!P4 ST.E.128 desc[UR52][R8.64], RZ ;  /* 0x000000ff0800c985 */ /* 0x0001e4000c101d34 */
.L_x_10908:
[----:B------:R-:W-:Y:S05]  /*118d0*/  BSYNC B0 ;  /* 0x0000000000007941 */ /* 0x000fea0003800000 */
.L_x_10904:
[----:B------:R-:W-:Y:S02]  /*118e0*/  ULDC UR5, c[0x0][0xc38] ;  /* 0x00030e0000057ab9 */ /* 0x000fe40000000800 */
[----:B------:R-:W-:-:S06]  /*118f0*/  UISETP.GE.AND UP0, UPT, UR4, UR5, UPT ;  /* 0x000000050400728c */ /* 0x000fcc000bf06270 */
[----:B------:R-:W-:-:S13]  /*11900*/  PLOP3.LUT P0, PT, PT, PT, UP0, 0x80, 0x0 ;  /* 0x000000000000781c */ /* 0x000fda0003f0f008 */
[----:B------:R-:W-:Y:S05]  /*11910*/  @!P0 BRA `(.L_x_10913) ;  /* 0xfffffef4004c8947 */ /* 0x000fea000383ffff */
[----:B------:R-:W-:Y:S05]  /*11920*/  EXIT ;  /* 0x000000000000794d */ /* 0x000fea0003800000 */
.L_x_10815:
[----:B------:R-:W-:-:S08]  /*11930*/  NOP ;  /* 0x0000000000007918 */ /* 0x000fd00000000000 */
[----:B------:R-:W0:-:S00]  /*11940*/  USETMAXREG.DEALLOC.CTAPOOL 0x20 ;  /* 0x00000020000079c8 */ /* 0x000e0000080e0500 */
[----:B0-----:R-:W-:-:S06]  /*11950*/  LOP3.LUT R0, R0, 0x3, RZ, 0xc0, !PT ;  /* 0x0000000300007812 */ /* 0x001fcc00078ec0ff */
[----:B------:R-:W0:Y:S01]  /*11960*/  S2UR UR10, SR_CTAID.X ;  /* 0x00000000000a79c3 */ /* 0x000e220000002500 */
[----:B------:R-:W-:Y:S01]  /*11970*/  LOP3.LUT R19, R19, 0xfffff7ff, RZ, 0xc0, !PT ;  /* 0xfffff7ff13137812 */ /* 0x000fe200078ec0ff */
[----:B------:R-:W-:Y:S01]  /*11980*/  STL [R1+0x14], RZ ;  /* 0x000014ff01007387 */ /* 0x000fe20000100800 */
        /* <DEDUP_REMOVED lines=17> */
[----:B------:R-:W-:Y:S01]  /*11aa0*/  IMAD.MOV.U32 R26, RZ, RZ, 0x1 ;  /* 0x00000001ff1a7424 */ /* 0x000fe200078e00ff */
[----:B------:R-:W-:Y:S01]  /*11ab0*/  ULDC UR37, c[0x0][0x448] ;  /* 0x0001120000257ab9 */ /* 0x000fe20000000800 */
[----:B------:R-:W-:Y:S01]  /*11ac0*/  ULDC UR4, c[0x0][0x424] ;  /* 0x0001090000047ab9 */ /* 0x000fe20000000800 */
[----:B------:R-:W-:Y:S01]  /*11ad0*/  UISETP.NE.AND.EX UP0, UPT, UR5, URZ, UPT, UP0 ;  /* 0x0000003f0500728c */ /* 0x000fe2000bf05300 */
[----:B------:R-:W-:Y:S01]  /*11ae0*/  IMAD.MOV.U32 R23, RZ, RZ, RZ ;  /* 0x000000ffff177224 */ /* 0x000fe200078e00ff */
[----:B------:R-:W-:Y:S01]  /*11af0*/  UIMAD UR37, UR37, UR38, URZ ;  /* 0x00000026252572a4 */ /* 0x000fe2000f8e023f */
[----:B------:R-:W-:Y:S01]  /*11b00*/  UMOV UR5, 0x400 ;  /* 0x0000040000057882 */ /* 0x000fe20000000000 */
[----:B------:R-:W-:Y:S01]  /*11b10*/  USEL UR4, UR4, 0x1, UP0 ;  /* 0x0000000104047887 */ /* 0x000fe20008000000 */
[----:B------:R-:W-:Y:S01]  /*11b20*/  ULDC UR46, c[0x0][0xc] ;  /* 0x00000300002e7ab9 */ /* 0x000fe20000000800 */
[----:B------:R-:W-:-:S02]  /*11b30*/  ULOP3.LUT UR47, UR42, 0x2, URZ, 0xfc, !UPT ;  /* 0x000000022a2f7892 */ /* 0x000fc4000f8efc3f */
[----:B------:R-:W-:-:S04]  /*11b40*/  UIMAD UR36, UR4, UR6, URZ ;  /* 0x00000006042472a4 */ /* 0x000fc8000f8e023f */
[----:B------:R-:W-:Y:S02]  /*11b50*/  UIADD3 UR4, UR36, 0x7f, URZ ;  /* 0x0000007f24047890 */ /* 0x000fe4000fffe03f */
[----:B------:R-:W-:Y:S02]  /*11b60*/  UIADD3 UR48, UR36, 0x1, -UR38 ;  /* 0x0000000124307890 */ /* 0x000fe4000fffe826 */
[----:B-1----:R-:W-:Y:S02]  /*11b70*/  ULEA UR8, UR8, UR5, 0x18 ;  /* 0x0000000508087291 */ /* 0x002fe4000f8ec03f */
[----:B------:R-:W-:Y:S01]  /*11b80*/  USHF.R.S32.HI UR5, URZ, 0x1f, UR4 ;  /* 0x0000001f3f057899 */ /* 0x000fe20008011404 */
[C---:B0-----:R-:W-:Y:S01]  /*11b90*/  IMAD.SHL.U32 R0, R7.reuse, 0x8, RZ ;  /* 0x0000000807007824 */ /* 0x041fe200078e00ff */
[----:B------:R-:W-:Y:S01]  /*11ba0*/  LOP3.LUT R6, R7, 0x7f, RZ, 0xc0, !PT ;  /* 0x0000007f07067812 */ /* 0x000fe200078ec0ff */
[----:B------:R-:W-:Y:S01]  /*11bb0*/  UIADD3 UR38, UR36, -UR38, URZ ;  /* 0x8000002624267290 */ /* 0x000fe2000fffe03f */
[----:B------:R-:W-:Y:S01]  /*11bc0*/  IMAD.U32 R16, RZ, RZ, UR8 ;  /* 0x00000008ff107e24 */ /* 0x000fe2000f8e00ff */
[----:B------:R-:W-:Y:S01]  /*11bd0*/  ULEA.HI UR5, UR5, UR4, URZ, 0x7 ;  /* 0x0000000405057291 */ /* 0x000fe2000f8f383f */
[----:B------:R-:W-:-:S02]  /*11be0*/  LOP3.LUT R2, R0, 0xd8, RZ, 0xc0, !PT ;  /* 0x000000d800027812 */ /* 0x000fc400078ec0ff */
[----:B------:R-:W-:Y:S01]  /*11bf0*/  LOP3.LUT R4, R0, 0x18, RZ, 0xc0, !PT ;  /* 0x0000001800047812 */ /* 0x000fe200078ec0ff */
[----:B------:R-:W-:Y:S01]  /*11c00*/  USHF.R.S32.HI UR39, URZ, 0x7, UR5 ;  /* 0x000000073f277899 */ /* 0x000fe20008011405 */
[----:B------:R-:W-:Y:S01]  /*11c10*/  LOP3.LUT R3, R2, 0x18, R7, 0x78, !PT ;  /* 0x0000001802037812 */ /* 0x000fe200078e7807 */
[----:B------:R-:W-:-:S03]  /*11c20*/  IMAD.U32 R2, RZ, RZ, UR10 ;  /* 0x0000000aff027e24 */ /* 0x000fc6000f8e00ff */
[----:B------:R-:W-:Y:S02]  /*11c30*/  LOP3.LUT R5, R3, 0x320, R0, 0xf8, !PT ;  /* 0x0000032003057812 */ /* 0x000fe400078ef800 */
[----:B------:R-:W-:Y:S01]  /*11c40*/  LOP3.LUT R0, R4, 0x20, RZ, 0xfc, !PT ;  /* 0x0000002004007812 */ /* 0x000fe200078efcff */
[----:B------:R0:W-:Y:S03]  /*11c50*/  STL [R1+0x10], R2 ;  /* 0x0000100201007387 */ /* 0x0001e60000100800 */
[C---:B------:R-:W-:Y:S01]  /*11c60*/  ISETP.GE.AND P0, PT, R0.reuse, UR7, PT ;  /* 0x0000000700007c0c */ /* 0x040fe2000bf06270 */
[----:B------:R1:W-:Y:S01]  /*11c70*/  STL [R1+0x14], RZ ;  /* 0x000014ff01007387 */ /* 0x0003e20000100800 */
[----:B------:R-:W-:Y:S02]  /*11c80*/  ISETP.GE.AND P1, PT, R0, UR9, PT ;  /* 0x0000000900007c0c */ /* 0x000fe4000bf26270 */
[----:B0-----:R-:W-:-:S09]  /*11c90*/  SHF.R.U32.HI R2, RZ, 0x2, R6 ;  /* 0x00000002ff027819 */ /* 0x001fd20000011606 */
[----:B------:R-:W-:Y:S02]  /*11ca0*/  @P0 LOP3.LUT R19, R19, 0x2, RZ, 0xfc, !PT ;  /* 0x0000000213130812 */ /* 0x000fe400078efcff */
[----:B------:R-:W-:Y:S02]  /*11cb0*/  ISETP.GE.AND P0, PT, R0, UR7, PT ;  /* 0x0000000700007c0c */ /* 0x000fe4000bf06270 */
[----:B------:R-:W-:Y:S02]  /*11cc0*/  LOP3.LUT R19, R19, 0xfffffdff, RZ, 0xc0, !PT ;  /* 0xfffffdff13137812 */ /* 0x000fe400078ec0ff */
[----:B------:R-:W-:Y:S02]  /*11cd0*/  LOP3.LUT R0, R4, 0x40, RZ, 0xfc, !PT ;  /* 0x0000004004007812 */ /* 0x000fe400078efcff */
[----:B------:R-:W-:Y:S02]  /*11ce0*/  @P1 LOP3.LUT R19, R19, 0x200, RZ, 0xfc, !PT ;  /* 0x0000020013131812 */ /* 0x000fe400078efcff */
[----:B------:R-:W-:-:S02]  /*11cf0*/  ISETP.GE.AND P2, PT, R0, UR7, PT ;  /* 0x0000000700007c0c */ /* 0x000fc4000bf46270 */
[----:B------:R-:W-:Y:S02]  /*11d00*/  LOP3.LUT R19, R19, 0xffffffef, RZ, 0xc0, !PT ;  /* 0xffffffef13137812 */ /* 0x000fe400078ec0ff */
[C---:B------:R-:W-:Y:S02]  /*11d10*/  ISETP.GE.AND P1, PT, R0.reuse, UR9, PT ;  /* 0x0000000900007c0c */ /* 0x040fe4000bf26270 */
[----:B------:R-:W-:Y:S02]  /*11d20*/  @P0 LOP3.LUT R19, R19, 0x10, RZ, 0xfc, !PT ;  /* 0x0000001013130812 */ /* 0x000fe400078efcff */
[----:B------:R-:W-:Y:S01]  /*11d30*/  ISETP.GE.AND P0, PT, R0, UR7, PT ;  /* 0x0000000700007c0c */ /* 0x000fe2000bf06270 */
[----:B------:R-:W-:Y:S01]  /*11d40*/  IMAD.SHL.U32 R0, R7, 0x20, RZ ;  /* 0x0000002007007824 */ /* 0x000fe200078e00ff */
[----:B------:R-:W-:-:S04]  /*11d50*/  LOP3.LUT R19, R19, 0xfffffffe, RZ, 0xc0, !PT ;  /* 0xfffffffe13137812 */ /* 0x000fc800078ec0ff */
[----:B------:R-:W-:Y:S02]  /*11d60*/  @P2 LOP3.LUT R19, R19, 0x1, RZ, 0xfc, !PT ;  /* 0x0000000113132812 */ /* 0x000fe400078efcff */
[----:B------:R-:W-:Y:S02]  /*11d70*/  LOP3.LUT R0, R0, 0x60, RZ, 0xc0, !PT ;  /* 0x0000006000007812 */ /* 0x000fe400078ec0ff */
[----:B------:R-:W-:Y:S02]  /*11d80*/  LOP3.LUT R19, R19, 0xfffffeff, RZ, 0xc0, !PT ;  /* 0xfffffeff13137812 */ /* 0x000fe400078ec0ff */
[----:B------:R-:W-:Y:S02]  /*11d90*/  ISETP.GE.AND P2, PT, R4, UR7, PT ;  /* 0x0000000704007c0c */ /* 0x000fe4000bf46270 */
[----:B------:R-:W-:Y:S02]  /*11da0*/  @P1 LOP3.LUT R19, R19, 0x100, RZ, 0xfc, !PT ;  /* 0x0000010013131812 */ /* 0x000fe400078efcff */
[----:B------:R-:W-:Y:S01]  /*11db0*/  LOP3.LUT R2, R2, R0, RZ, 0xfc, !PT ;  /* 0x0000000002027212 */ /* 0x000fe200078efcff */
[----:B------:R-:W-:Y:S01]  /*11dc0*/  IMAD R0, R5, 0x2, R16 ;  /* 0x0000000205007824 */ /* 0x000fe200078e0210 */
[----:B------:R-:W-:-:S02]  /*11dd0*/  LOP3.LUT R19, R19, 0xfffffff7, RZ, 0xc0, !PT ;  /* 0xfffffff713137812 */ /* 0x000fc400078ec0ff */
[C---:B------:R-:W-:Y:S02]  /*11de0*/  ISETP.GE.AND P1, PT, R4.reuse, UR7, PT ;  /* 0x0000000704007c0c */ /* 0x040fe4000bf26270 */
[----:B------:R-:W-:Y:S01]  /*11df0*/  @P0 LOP3.LUT R19, R19, 0x8, RZ, 0xfc, !PT ;  /* 0x0000000813130812 */ /* 0x000fe200078efcff */
[----:B------:R1:W-:Y:S01]  /*11e00*/  STL [R1+0xc], R0 ;  /* 0x00000c0001007387 */ /* 0x0003e20000100800 */
[----:B------:R-:W-:Y:S02]  /*11e10*/  ISETP.GE.AND P0, PT, R4, UR9, PT ;  /* 0x0000000904007c0c */ /* 0x000fe4000bf06270 */
[----:B------:R-:W-:-:S04]  /*11e20*/  LOP3.LUT R19, R19, 0xfffffffb, RZ, 0xc0, !PT ;  /* 0xfffffffb13137812 */ /* 0x000fc800078ec0ff */
[----:B------:R-:W-:-:S04]  /*11e30*/  @P2 LOP3.LUT R19, R19, 0x4, RZ, 0xfc, !PT ;  /* 0x0000000413132812 */ /* 0x000fc800078efcff */
[----:B------:R-:W-:-:S04]  /*11e40*/  LOP3.LUT R19, R19, 0xfffffbff, RZ, 0xc0, !PT ;  /* 0xfffffbff13137812 */ /* 0x000fc800078ec0ff */
[----:B------:R-:W-:-:S04]  /*11e50*/  LOP3.LUT R19, R19, 0xffffffdf, RZ, 0xc0, !PT ;  /* 0xffffffdf13137812 */ /* 0x000fc800078ec0ff */
[----:B------:R-:W-:-:S04]  /*11e60*/  @P1 LOP3.LUT R19, R19, 0x20, RZ, 0xfc, !PT ;  /* 0x0000002013131812 */ /* 0x000fc800078efcff */
[----:B-1----:R-:W-:-:S07]  /*11e70*/  @P0 LOP3.LUT R19, R19, 0x400, RZ, 0xfc, !PT ;  /* 0x0000040013130812 */ /* 0x002fce00078efcff */
.L_x_10969:
[----:B--2---:R-:W2:Y:S01]  /*11e80*/  LDL R0, [R1+0x10] ;  /* 0x0000100001007983 */ /* 0x004ea20000100800 */
[----:B------:R-:W-:Y:S02]  /*11e90*/  ULDC UR7, c[0x0][0xc60] ;  /* 0x0003180000077ab9 */ /* 0x000fe40000000800 */
[----:B------:R-:W-:-:S11]  /*11ea0*/  UISETP.NE.AND UP0, UPT, UR7, 0x1, UPT ;  /* 0x000000010700788c */ /* 0x000fd6000bf05270 */
[----:B------:R-:W-:Y:S01]  /*11eb0*/  @UP0 ULDC UR4, c[0x0][0xc64] ;  /* 0x0003190000040ab9 */ /* 0x000fe20000000800 */
[----:B------:R-:W-:Y:S01]  /*11ec0*/  @UP0 ULDC UR8, c[0x0][0xc68] ;  /* 0x00031a0000080ab9 */ /* 0x000fe20000000800 */
[C---:B--2---:R-:W-:Y:S02]  /*11ed0*/  R2UR UR40, R0.reuse ;  /* 0x00000000002872ca */ /* 0x044fe400000e0000 */
[----:B------:R-:W-:-:S11]  /*11ee0*/  R2UR UR6, R0 ;  /* 0x00000000000672ca */ /* 0x000fd600000e0000 */
[----:B------:R-:W-:-:S04]  /*11ef0*/  UIMAD.WIDE.U32 UR4, UR40, UR4, URZ ;  /* 0x00000004280472a5 */ /* 0x000fc8000f8e003f */
[----:B------:R-:W-:-:S03]  /*11f00*/  @UP0 USHF.R.U32.HI UR40, URZ, UR8, UR5 ;  /* 0x000000083f280299 */ /* 0x000fc60008011605 */
[----:B------:R-:W-:Y:S02]  /*11f10*/  ULDC UR4, c[0x0][0xc78] ;  /* 0x00031e0000047ab9 */ /* 0x000fe40000000800 */
[----:B------:R-:W-:Y:S02]  /*11f20*/  UISETP.GE.AND UP0, UPT, UR40, UR4, UPT ;  /* 0x000000042800728c */ /* 0x000fe4000bf06270 */
[----:B------:R-:W-:-:S04]  /*11f30*/  UIADD3 UR4, -UR40, URZ, URZ ;  /* 0x0000003f28047290 */ /* 0x000fc8000fffe13f */
[----:B------:R-:W-:Y:S01]  /*11f40*/  PLOP3.LUT P0, PT, PT, PT, UP0, 0x40, 0x0 ;  /* 0x000000000000781c */ /* 0x000fe20003f0e808 */
[----:B------:R-:W-:-:S12]  /*11f50*/  UIMAD UR7, UR7, UR4, UR6 ;  /* 0x00000004070772a4 */ /* 0x000fd8000f8e0206 */
[----:B0--3--:R-:W-:Y:S05]  /*11f60*/  @P0 BRA `(.L_x_10915) ;  /* 0x0000000000200947 */ /* 0x009fea0003800000 */
        /* <DEDUP_REMOVED lines=8> */
.L_x_10915:
[----:B------:R-:W-:Y:S01]  /*11ff0*/  ULDC UR8, c[0x0][0xc54] ;  /* 0x0003150000087ab9 */ /* 0x000fe20000000800 */
[----:B------:R-:W-:Y:S01]  /*12000*/  UMOV UR6, UR7 ;  /* 0x0000000700067c82 */ /* 0x000fe20008000000 */
[----:B------:R-:W-:-:S11]  /*12010*/  UISETP.NE.AND UP0, UPT, UR8, 0x1, UPT ;  /* 0x000000010800788c */ /* 0x000fd6000bf05270 */
[----:B------:R-:W-:Y:S02]  /*12020*/  @UP0 ULDC.64 UR10, c[0x0][0xc58] ;  /* 0x00031600000a0ab9 */ /* 0x000fe40000000a00 */
[----:B------:R-:W-:-:S04]  /*12030*/  UIMAD.WIDE.U32 UR4, UR7, UR10, URZ ;  /* 0x0000000a070472a5 */ /* 0x000fc8000f8e003f */
[----:B------:R-:W-:-:S04]  /*12040*/  @UP0 USHF.R.U32.HI UR6, URZ, UR11, UR5 ;  /* 0x0000000b3f060299 */ /* 0x000fc80008011605 */
[----:B------:R-:W-:-:S12]  /*12050*/  UIMAD UR4, UR6, UR8, URZ ;  /* 0x00000008060472a4 */ /* 0x000fd8000f8e023f */
.L_x_10916:
        /* <DEDUP_REMOVED lines=13> */
[----:B------:R-:W-:Y:S01]  /*12130*/  PLOP3.LUT P0, PT, PT, PT, UP0, 0x80, 0x0 ;  /* 0x000000000000781c */ /* 0x000fe20003f0f008 */
[----:B------:R-:W-:-:S03]  /*12140*/  @UP1 USHF.R.U32.HI UR41, URZ, UR7, UR5 ;  /* 0x000000073f291299 */ /* 0x000fc60008011605 */
[----:B------:R-:W-:Y:S02]  /*12150*/  @UP0 ULDC.64 UR4, c[0x0][0xa28] ;  /* 0x00028a0000040ab9 */ /* 0x000fe40000000a00 */
[----:B------:R-:W-:-:S06]  /*12160*/  @UP0 UIMAD.WIDE UR4, UR41, 0x4, UR4 ;  /* 0x00000004290408a5 */ /* 0x000fcc000f8e0204 */
[----:B------:R-:W-:Y:S01]  /*12170*/  IMAD.U32 R2, RZ, RZ, UR4 ;  /* 0x00000004ff027e24 */ /* 0x000fe2000f8e00ff */
[----:B------:R-:W-:Y:S01]  /*12180*/  ULOP3.LUT UR6, URZ, UR6, URZ, 0x33, !UPT ;  /* 0x000000063f067292 */ /* 0x000fe2000f8e333f */
[----:B------:R-:W-:Y:S01]  /*12190*/  IMAD.U32 R3, RZ, RZ, UR5 ;  /* 0x00000005ff037e24 */ /* 0x000fe2000f8e00ff */
[----:B------:R-:W-:Y:S01]  /*121a0*/  ULDC UR5, c[0x0][0x448] ;  /* 0x0001120000057ab9 */ /* 0x000fe20000000800 */
[----:B------:R-:W-:-:S03]  /*121b0*/  ULDC UR4, c[0x0][0xc3c] ;  /* 0x00030f0000047ab9 */ /* 0x000fc60000000800 */
[----:B------:R-:W2:Y:S01]  /*121c0*/  @P0 LDG.E R18, desc[UR52][R2.64] ;  /* 0x0000003402120981 */ /* 0x000ea2000c1e1900 */
[----:B------:R-:W-:Y:S02]  /*121d0*/  UISETP.NE.AND UP2, UPT, UR5, 0x1, UPT ;  /* 0x000000010500788c */ /* 0x000fe4000bf45270 */
[----:B------:R-:W-:Y:S02]  /*121e0*/  UIADD3 UR6, UR6, UR4, URZ ;  /* 0x0000000406067290 */ /* 0x000fe4000fffe03f */
[----:B------:R-:W-:Y:S02]  /*121f0*/  UP2UR UR49, UPR, URZ, 0x4 ;  /* 0x000000043f317883 */ /* 0x000fe40008000000 */
[----:B------:R-:W-:-:S04]  /*12200*/  UIMAD UR43, UR6, 0xc0, URZ ;  /* 0x000000c0062b78a4 */ /* 0x000fc8000f8e023f */
        /* <DEDUP_REMOVED lines=9> */
[----:B------:R-:W-:Y:S01]  /*122a0*/  PLOP3.LUT P0, PT, PT, PT, UP0, 0x40, 0x0 ;  /* 0x000000000000781c */ /* 0x000fe20003f0e808 */
[----:B--2---:R0:W-:-:S12]  /*122b0*/  STL [R1+0x8], R18 ;  /* 0x0000081201007387 */ /* 0x0041d80000100800 */
        /* <DEDUP_REMOVED lines=11> */
.L_x_10918:
[----:B------:R-:W-:-:S11]  /*12370*/  UISETP.NE.AND UP1, UPT, UR5, 0x1, UPT ;  /* 0x000000010500788c */ /* 0x000fd6000bf25270 */
[----:B------:R-:W-:Y:S02]  /*12380*/  @UP1 ULDC.64 UR10, c[0x0][0x9e8] ;  /* 0x00027a00000a1ab9 */ /* 0x000fe40000000a00 */
[----:B------:R-:W-:-:S04]  /*12390*/  UIMAD.WIDE.U32 UR6, UR8, UR10, URZ ;  /* 0x0000000a080672a5 */ /* 0x000fc8000f8e003f */
[----:B------:R-:W-:-:S12]  /*123a0*/  @UP1 USHF.R.U32.HI UR8, URZ, UR11, UR7 ;  /* 0x0000000b3f081299 */ /* 0x000fd80008011607 */
.L_x_10919:
[----:B------:R-:W-:-:S04]  /*123b0*/  UIMAD UR8, UR8, UR5, UR5 ;  /* 0x00000005080872a4 */ /* 0x000fc8000f8e0205 */
[----:B------:R-:W-:-:S04]  /*123c0*/  UISETP.LT.AND UP1, UPT, UR4, UR8, UPT ;  /* 0x000000080400728c */ /* 0x000fc8000bf21270 */
[----:B------:R-:W-:-:S12]  /*123d0*/  USEL UR4, UR4, UR8, UP1 ;  /* 0x0000000804047287 */ /* 0x000fd80008800000 */
.L_x_10917:
        /* <DEDUP_REMOVED lines=27> */
.L_x_10921:
[----:B------:R-:W-:-:S11]  /*12590*/  UISETP.NE.AND UP0, UPT, UR5, 0x1, UPT ;  /* 0x000000010500788c */ /* 0x000fd6000bf05270 */
[----:B------:R-:W-:Y:S02]  /*125a0*/  @UP0 ULDC.64 UR10, c[0x0][0x9e8] ;  /* 0x00027a00000a0ab9 */ /* 0x000fe40000000a00 */
[----:B------:R-:W-:-:S04]  /*125b0*/  UIMAD.WIDE.U32 UR6, UR4, UR10, URZ ;  /* 0x0000000a040672a5 */ /* 0x000fc8000f8e003f */
[----:B------:R-:W-:-:S12]  /*125c0*/  @UP0 USHF.R.U32.HI UR4, URZ, UR11, UR7 ;  /* 0x0000000b3f040299 */ /* 0x000fd80008011607 */
.L_x_10922:
[----:B------:R-:W-:-:S04]  /*125d0*/  UIMAD UR4, UR4, UR5, URZ ;  /* 0x00000005040472a4 */ /* 0x000fc8000f8e023f */
[----:B------:R-:W-:-:S04]  /*125e0*/  UISETP.LT.AND UP0, UPT, UR8, UR4, UPT ;  /* 0x000000040800728c */ /* 0x000fc8000bf01270 */
[----:B------:R-:W-:-:S12]  /*125f0*/  USEL UR8, UR8, UR4, !UP0 ;  /* 0x0000000408087287 */ /* 0x000fd8000c000000 */
.L_x_10920:
        /* <DEDUP_REMOVED lines=24> */
[----:B-1----:R-:W-:-:S05]  /*12780*/  IADD3 R0, R0, UR46, R7 ;  /* 0x0000002e00007c10 */ /* 0x002fca000fffe007 */
[----:B------:R1:W-:Y:S01]  /*12790*/  STL [R1+0x10], R0 ;  /* 0x0000100001007387 */ /* 0x0003e20000100800 */
[----:B------:R-:W-:Y:S05]  /*127a0*/  BRA `(.L_x_10925) ;  /* 0x00000030007c7947 */ /* 0x000fea0003800000 */
.L_x_10924:
        /* <DEDUP_REMOVED lines=20> */
.L_x_10927:
[----:B------:R-:W-:Y:S05]  /*128f0*/  BSYNC B6 ;  /* 0x0000000000067941 */ /* 0x000fea0003800000 */
.L_x_10926:
        /* <DEDUP_REMOVED lines=17> */
[----:B-1----:R-:W-:-:S07]  /*12a10*/  IMAD.MOV.U32 R13, RZ, RZ, RZ ;  /* 0x000000ffff0d7224 */ /* 0x002fce00078e00ff */
[----:B------:R-:W-:-:S07]  /*12a20*/  LEPC R20, `(.L_x_10930) ;  /* 0x000000001014794e */ /* 0x000fce0000000000 */
[----:B0-2---:R-:W-:Y:S05]  /*12a30*/  CALL.ABS.NOINC R2 ;  /* 0x0000000002007343 */ /* 0x005fea0003c00000 */
.L_x_10930:
        /* <DEDUP_REMOVED lines=15> */
.L_x_10929:
[----:B------:R-:W-:Y:S05]  /*12b30*/  BSYNC B6 ;  /* 0x0000000000067941 */ /* 0x000fea0003800000 */
.L_x_10928:
[----:B------:R-:W-:Y:S01]  /*12b40*/  ULDC.64 UR4, c[0x0][0x9f8] ;  /* 0x00027e0000047ab9 */ /* 0x000fe20000000a00 */
[----:B------:R-:W-:Y:S01]  /*12b50*/  IMAD.U32 R17, RZ, RZ, UR41 ;  /* 0x00000029ff117e24 */ /* 0x000fe2000f8e00ff */
[----:B------:R-:W-:Y:S01]  /*12b60*/  UISETP.NE.U32.AND UP0, UPT, UR4, URZ, UPT ;  /* 0x0000003f0400728c */ /* 0x000fe2000bf05070 */
[----:B------:R-:W1:Y:S03]  /*12b70*/  LDC R10, c[0x0][0x430] ;  /* 0x00010c00ff0a7b82 */ /* 0x000e660000000800 */
[----:B------:R-:W-:-:S06]  /*12b80*/  UISETP.NE.AND.EX UP0, UPT, UR5, URZ, UPT, UP0 ;  /* 0x0000003f0500728c */ /* 0x000fcc000bf05300 */
[----:B------:R-:W-:-:S05]  /*12b90*/  PLOP3.LUT P0, PT, PT, PT, UP0, 0x80, 0x0 ;  /* 0x000000000000781c */ /* 0x000fca0003f0f008 */
[----:B------:R-:W-:Y:S02]  /*12ba0*/  @UP0 ULDC.64 UR4, c[0x0][0x9f8] ;  /* 0x00027e0000040ab9 */ /* 0x000fe40000000a00 */
[----:B------:R-:W-:-:S06]  /*12bb0*/  @UP0 UIMAD.WIDE UR4, UR41, 0x4, UR4 ;  /* 0x00000004290408a5 */ /* 0x000fcc000f8e0204 */
[----:B------:R-:W-:Y:S01]  /*12bc0*/  IMAD.U32 R2, RZ, RZ, UR4 ;  /* 0x00000004ff027e24 */ /* 0x000fe2000f8e00ff */
[----:B------:R-:W-:Y:S01]  /*12bd0*/  ULDC UR4, c[0x0][0xc48] ;  /* 0x0003120000047ab9 */ /* 0x000fe20000000800 */
[----:B------:R-:W-:-:S05]  /*12be0*/  IMAD.U32 R3, RZ, RZ, UR5 ;  /* 0x00000005ff037e24 */ /* 0x000fca000f8e00ff */
[----:B------:R-:W2:Y:S01]  /*12bf0*/  @P0 LDG.E R17, desc[UR52][R2.64] ;  /* 0x0000003402110981 */ /* 0x000ea2000c1e1900 */
[----:B------:R-:W-:Y:S01]  /*12c00*/  UMOV UR5, 0xffffffff ;  /* 0xffffffff00057882 */ /* 0x000fe20000000000 */
[----:B------:R-:W-:Y:S02]  /*12c10*/  IMAD.U32 R22, RZ, RZ, UR4 ;  /* 0x00000004ff167e24 */ /* 0x000fe4000f8e00ff */
[----:B--2---:R2:W-:Y:S01]  /*12c20*/  STL [R1], R17 ;  /* 0x0000001101007387 */ /* 0x0045e20000100800 */
[----:B-1----:R-:W-:Y:S05]  /*12c30*/  BRA.DIV UR5, `(.L_x_10931) ;  /* 0x0000003605887947 */ /* 0x002fea000b800000 */
.L_x_10985:
[----:B------:R-:W1:Y:S01]  /*12c40*/  S2R R3, SR_TID.X ;  /* 0x0000000000037919 */ /* 0x000e620000002100 */
[----:B------:R-:W-:Y:S01]  /*12c50*/  UIADD3 UR4, UR44, -0x1, URZ ;  /* 0xffffffff2c047890 */ /* 0x000fe2000fffe03f */
[----:B------:R-:W-:Y:S01]  /*12c60*/  ISETP.NE.AND P1, PT, R10, 0x1, PT ;  /* 0x000000010a00780c */ /* 0x000fe20003f25270 */
[----:B------:R-:W3:Y:S01]  /*12c70*/  S2R R0, SR_TID.X ;  /* 0x0000000000007919 */ /* 0x000ee20000002100 */
[----:B------:R-:W-:-:S03]  /*12c80*/  SHF.R.S32.HI R11, RZ, 0x1f, R17 ;  /* 0x0000001fff0b7819 */ /* 0x000fc60000011411 */
[----:B------:R-:W-:Y:S01]  /*12c90*/  IMAD.U32 R8, RZ, RZ, UR4 ;  /* 0x00000004ff087e24 */ /* 0x000fe2000f8e00ff */
[----:B------:R-:W-:Y:S01]  /*12ca0*/  LOP3.LUT R19, R19, 0xffffff7f, RZ, 0xc0, !PT ;  /* 0xffffff7f13137812 */ /* 0x000fe200078ec0ff */
[----:B------:R4:W-:Y:S02]  /*12cb0*/  STL [R1+0x4], R11 ;  /* 0x0000040b01007387 */ /* 0x0009e40000100800 */
[----:B------:R-:W-:-:S04]  /*12cc0*/  IMAD.SHL.U32 R8, R8, 0x80, RZ ;  /* 0x0000008008087824 */ /* 0x000fc800078e00ff */
[----:B------:R-:W0:Y:S01]  /*12cd0*/  @P1 LDC R9, c[0x0][0x438] ;  /* 0x00010e00ff091b82 */ /* 0x000e220000000800 */
[----:B------:R-:W-:Y:S01]  /*12ce0*/  @P1 LOP3.LUT R19, R19, 0x80, RZ, 0xfc, !PT ;  /* 0x0000008013131812 */ /* 0x000fe200078efcff */
[----:B-1----:R-:W-:Y:S01]  /*12cf0*/  IMAD.SHL.U32 R3, R3, 0x20, RZ ;  /* 0x0000002003037824 */ /* 0x002fe200078e00ff */
[----:B---3--:R-:W-:-:S04]  /*12d00*/  LOP3.LUT R0, R0, 0x7f, RZ, 0xc0, !PT ;  /* 0x0000007f00007812 */ /* 0x008fc800078ec0ff */
[----:B------:R-:W-:Y:S02]  /*12d10*/  LOP3.LUT R3, R3, 0x60, RZ, 0xc0, !PT ;  /* 0x0000006003037812 */ /* 0x000fe400078ec0ff */
[----:B------:R-:W-:-:S04]  /*12d20*/  SHF.R.U32.HI R0, RZ, 0x2, R0 ;  /* 0x00000002ff007819 */ /* 0x000fc80000011600 */
[----:B------:R-:W-:Y:S02]  /*12d30*/  LOP3.LUT R6, R8, R0, R3, 0xfe, !PT ;  /* 0x0000000008067212 */ /* 0x000fe400078efe03 */
[----:B------:R-:W1:Y:S02]  /*12d40*/  @P1 LDC R3, c[0x0][0x434] ;  /* 0x00010d00ff031b82 */ /* 0x000e640000000800 */
[C---:B------:R-:W-:Y:S01]  /*12d50*/  ISETP.GE.AND P0, PT, R6.reuse, UR36, PT ;  /* 0x0000002406007c0c */ /* 0x040fe2000bf06270 */
[----:B------:R-:W-:-:S04]  /*12d60*/  IMAD.IADD R6, R6, 0x1, R18 ;  /* 0x0000000106067824 */ /* 0x000fc800078e0212 */
[----:B------:R-:W-:-:S08]  /*12d70*/  IMAD.MOV.U32 R7, RZ, RZ, R6 ;  /* 0x000000ffff077224 */ /* 0x000fd000078e0006 */
[----:B------:R-:W3:Y:S01]  /*12d80*/  @!P0 LDC.64 R4, c[0x0][0x428] ;  /* 0x00010a00ff048b82 */ /* 0x000ee20000000a00 */
[----:B-1----:R-:W-:-:S05]  /*12d90*/  @P1 IMAD.HI.U32 R0, R6, R3, RZ ;  /* 0x0000000306001227 */ /* 0x002fca00078e00ff */
[----:B0-----:R-:W-:-:S04]  /*12da0*/  @P1 SHF.R.U32.HI R7, RZ, R9, R0 ;  /* 0x00000009ff071219 */ /* 0x001fc80000011600 */
[--C-:B------:R-:W-:Y:S01]  /*12db0*/  @!P0 SHF.R.S32.HI R3, RZ, 0x1f, R7.reuse ;  /* 0x0000001fff038819 */ /* 0x100fe20000011407 */
[----:B------:R-:W-:Y:S02]  /*12dc0*/  @!P0 IMAD.MOV.U32 R2, RZ, RZ, R7 ;  /* 0x000000ffff028224 */ /* 0x000fe400078e0007 */
[-C--:B---3--:R-:W-:Y:S02]  /*12dd0*/  @!P0 IMAD R0, R11, R4.reuse, RZ ;  /* 0x000000040b008224 */ /* 0x088fe400078e02ff */
[----:B------:R-:W-:-:S04]  /*12de0*/  @!P0 IMAD.WIDE.U32 R2, R17, R4, R2 ;  /* 0x0000000411028225 */ /* 0x000fc800078e0002 */
[----:B------:R-:W-:Y:S02]  /*12df0*/  @!P0 IMAD R0, R17, R5, R0 ;  /* 0x0000000511008224 */ /* 0x000fe400078e0200 */
[----:B------:R-:W0:Y:S02]  /*12e00*/  @!P0 LDC.64 R4, c[0x0][0x418] ;  /* 0x00010600ff048b82 */ /* 0x000e240000000a00 */
[----:B------:R-:W-:Y:S02]  /*12e10*/  @!P0 IMAD.IADD R0, R3, 0x1, R0 ;  /* 0x0000000103008824 */ /* 0x000fe400078e0200 */
[----:B------:R-:W-:Y:S01]  /*12e20*/  IMAD R3, RZ, RZ, -UR41 ;  /* 0x80000029ff037e24 */ /* 0x000fe2000f8e02ff */
[----:B0-----:R-:W-:-:S04]  /*12e30*/  @!P0 LEA R4, P1, R2, R4, 0x2 ;  /* 0x0000000402048211 */ /* 0x001fc800078210ff */
[----:B------:R-:W-:Y:S01]  /*12e40*/  @!P0 LEA.HI.X R5, R2, R5, R0, 0x2, P1 ;  /* 0x0000000502058211 */ /* 0x000fe200008f1400 */
[----:B------:R-:W-:Y:S02]  /*12e50*/  IMAD.U32 R2, RZ, RZ, UR47 ;  /* 0x0000002fff027e24 */ /* 0x000fe4000f8e00ff */
[----:B------:R-:W-:-:S03]  /*12e60*/  IMAD.MOV.U32 R0, RZ, RZ, RZ ;  /* 0x000000ffff007224 */ /* 0x000fc600078e00ff */
[----:B------:R-:W-:Y:S01]  /*12e70*/  ISETP.NE.AND P2, PT, R2, 0x3, PT ;  /* 0x000000030200780c */ /* 0x000fe20003f45270 */
[----:B------:R-:W-:Y:S01]  /*12e80*/  IMAD R22, R22, R3, UR40 ;  /* 0x0000002816167e24 */ /* 0x000fe2000f8e0203 */
[----:B------:R-:W-:Y:S01]  /*12e90*/  LOP3.LUT R19, R19, 0xffffffbf, RZ, 0xc0, !PT ;  /* 0xffffffbf13137812 */ /* 0x000fe200078ec0ff */
[----:B------:R-:W-:Y:S01]  /*12ea0*/  IMAD.MOV R3, RZ, RZ, -R7 ;  /* 0x000000ffff037224 */ /* 0x000fe200078e0a07 */
[----:B------:R0:W5:Y:S01]  /*12eb0*/  @!P0 LDG.E R0, desc[UR52][R4.64] ;  /* 0x0000003404008981 */ /* 0x000162000c1e1900 */
[----:B------:R-:W-:Y:S01]  /*12ec0*/  IMAD.U32 R24, RZ, RZ, UR4 ;  /* 0x00000004ff187e24 */ /* 0x000fe2000f8e00ff */
[----:B------:R-:W-:-:S07]  /*12ed0*/  SHF.R.S32.HI R29, RZ, 0x1f, R22 ;  /* 0x0000001fff1d7819 */ /* 0x000fce0000011416 */
[----:B------:R-:W-:Y:S01]  /*12ee0*/  @P2 LOP3.LUT R19, R19, 0x40, RZ, 0xfc, !PT ;  /* 0x0000004013132812 */ /* 0x000fe200078efcff */
[----:B0-----:R-:W-:Y:S01]  /*12ef0*/  IMAD R5, R10, R3, R6 ;  /* 0x000000030a057224 */ /* 0x001fe200078e0206 */
[----:B----4-:R-:W-:Y:S06]  /*12f00*/  @!P2 BRA `(.L_x_10932) ;  /* 0x000000000004a947 */ /* 0x010fec0003800000 */
[----:B------:R-:W-:Y:S01]  /*12f10*/  BPT.TRAP 0x1 ;  /* 0x000000040000795c */ /* 0x000fe20000300000 */
.L_x_10932:
        /* <DEDUP_REMOVED lines=18> */
[----:B--2---:R-:W-:Y:S01]  /*13040*/  LEA R17, P0, R2, UR4, 0x1 ;  /* 0x0000000402117c11 */ /* 0x004fe2000f8008ff */
[----:B------:R-:W-:-:S05]  /*13050*/  IMAD.IADD R6, R3, 0x1, R6 ;  /* 0x0000000103067824 */ /* 0x000fca00078e0206 */
[----:B------:R-:W-:Y:S01]  /*13060*/  LEA.HI.X R18, R2, UR5, R6, 0x1, P0 ;  /* 0x0000000502127c11 */ /* 0x000fe200080f0c06 */
[----:B------:R-:W-:Y:S01]  /*13070*/  IMAD R6, R23, 0x8, R16 ;  /* 0x0000000817067824 */ /* 0x000fe200078e0210 */
[----:B------:R-:W-:-:S04]  /*13080*/  SHF.L.U32 R2, R26, 0x1f, RZ ;  /* 0x0000001f1a027819 */ /* 0x000fc800000006ff */
[----:B------:R-:W0:Y:S02]  /*13090*/  SYNCS.PHASECHK.TRANS64.TRYWAIT P0, [R6+URZ+0x2d840], R2 ;  /* 0x02d84002060075a7 */ /* 0x000e24000800017f */
[----:B0-----:R-:W-:Y:S05]  /*130a0*/  @!P0 BRA `(.L_x_10934) ;  /* 0x0000003000988947 */ /* 0x001fea0003800000 */
.L_x_10986:
[----:B------:R-:W-:Y:S05]  /*130b0*/  BSYNC B0 ;  /* 0x0000000000007941 */ /* 0x000fea0003800000 */
.L_x_10933:
[----:B------:R-:W1:Y:S01]  /*130c0*/  S2R R9, SR_TID.X ;  /* 0x0000000000097919 */ /* 0x000e620000002100 */
[----:B------:R-:W-:Y:S01]  /*130d0*/  ULDC.64 UR4, c[0x0][0x300] ;  /* 0x0000c00000047ab9 */ /* 0x000fe20000000a00 */
[C---:B------:R-:W-:Y:S01]  /*130e0*/  LOP3.LUT P4, RZ, R19.reuse, 0x4, RZ, 0xc0, !PT ;  /* 0x0000000413ff7812 */ /* 0x040fe2000788c0ff */
        /* <DEDUP_REMOVED lines=11> */
[----:B------:R-:W-:Y:S02]  /*131a0*/  IMAD R5, R29, UR4, RZ ;  /* 0x000000041d057c24 */ /* 0x000fe4000f8e02ff */
[----:B------:R-:W-:Y:S02]  /*131b0*/  IMAD.IADD R3, R3, 0x1, R7 ;  /* 0x0000000103037824 */ /* 0x000fe400078e0207 */
        /* <DEDUP_REMOVED lines=8> */
[----:B------:R-:W0:Y:S01]  /*13240*/  S2R R9, SR_TID.X ;  /* 0x0000000000097919 */ /* 0x000e220000002100 */
[----:B------:R-:W-:Y:S02]  /*13250*/  LEA.HI.X R0, R2, UR5, R0, 0x1, P0 ;  /* 0x0000000502007c11 */ /* 0x000fe400080f0c00 */
[----:B------:R-:W-:-:S04]  /*13260*/  IADD3 R5, -R10, UR36, -R8 ;  /* 0x000000240a057c10 */ /* 0x000fc8000fffe908 */
[----:B------:R-:W-:Y:S01]  /*13270*/  ISETP.GE.AND P0, PT, R5, 0x1, PT ;  /* 0x000000010500780c */ /* 0x000fe20003f06270 */
[C---:B0-----:R-:W-:Y:S02]  /*13280*/  IMAD.SHL.U32 R10, R9.reuse, 0x8, RZ ;  /* 0x00000008090a7824 */ /* 0x041fe400078e00ff */
[----:B------:R-:W-:-:S03]  /*13290*/  IMAD.SHL.U32 R11, R9, 0x8, RZ ;  /* 0x00000008090b7824 */ /* 0x000fc600078e00ff */
[----:B------:R-:W-:-:S04]  /*132a0*/  LOP3.LUT R10, R10, 0xd8, RZ, 0xc0, !PT ;  /* 0x000000d80a0a7812 */ /* 0x000fc800078ec0ff */
[----:B------:R-:W-:Y:S01]  /*132b0*/  LOP3.LUT R10, R10, 0x18, R9, 0x78, !PT ;  /* 0x000000180a0a7812 */ /* 0x000fe200078e7809 */
[----:B------:R-:W-:-:S03]  /*132c0*/  IMAD.SHL.U32 R9, R9, 0x8, RZ ;  /* 0x0000000809097824 */ /* 0x000fc600078e00ff */
[----:B------:R-:W-:Y:S02]  /*132d0*/  LOP3.LUT R10, R10, 0x320, R11, 0xf8, !PT ;  /* 0x000003200a0a7812 */ /* 0x000fe400078ef80b */
[----:B------:R-:W-:-:S03]  /*132e0*/  LOP3.LUT R9, R9, 0x18, RZ, 0xc0, !PT ;  /* 0x0000001809097812 */ /* 0x000fc600078ec0ff */
[----:B------:R-:W-:Y:S01]  /*132f0*/  IMAD R7, R23, 0x3000, R10 ;  /* 0x0000300017077824 */ /* 0x000fe200078e020a */
[----:B------:R-:W-:Y:S06]  /*13300*/  BRA.DIV UR4, `(.L_x_10935) ;  /* 0x0000003204147947 */ /* 0x000fec000b800000 */
        /* <DEDUP_REMOVED lines=34> */
[----:B------:R0:W-:Y:S04]  /*13530*/  @P0 LDGSTS.E.BYPASS.LTC128B.128 [R8+0x16400], desc[UR52][R2.64], !P4 ;  /* 0x1640000002080fae */ /* 0x0001e8000e101d74 */
[----:B------:R0:W-:Y:S04]  /*13540*/  @P0 LDGSTS.E.BYPASS.LTC128B.128 [R8+0x18400], desc[UR52][R2.64+0x40], !P3 ;  /* 0x1840004002080fae */ /* 0x0001e8000d901d74 */
[----:B--2---:R0:W-:Y:S02]  /*13550*/  @P0 LDGSTS.E.BYPASS.LTC128B.128 [R8+0x1a400], desc[UR52][R2.64+0x80], !P2 ;  /* 0x1a40008002080fae */ /* 0x0041e4000d101d74 */
.L_x_10996:
[----:B------:R-:W-:-:S13]  /*13560*/  ISETP.GE.AND P0, PT, R5, 0x61, PT ;  /* 0x000000610500780c */ /* 0x000fda0003f06270 */
[----:B0-----:R-:W-:Y:S01]  /*13570*/  @P0 LEA R2, P1, R9, R14, 0x1 ;  /* 0x0000000e09020211 */ /* 0x001fe200078208ff */
        /* <DEDUP_REMOVED lines=10> */
.L_x_10936:
        /* <DEDUP_REMOVED lines=11> */
.L_x_10937:
        /* <DEDUP_REMOVED lines=14> */
[----:B-1----:R-:W-:Y:S02]  /*137b0*/  IMAD.U32 R6, RZ, RZ, UR8 ;  /* 0x00000008ff067e24 */ /* 0x002fe4000f8e00ff */
        /* <DEDUP_REMOVED lines=8> */
.L_x_10939:
[----:B------:R-:W-:Y:S05]  /*13840*/  BSYNC B6 ;  /* 0x0000000000067941 */ /* 0x000fea0003800000 */
.L_x_10938:
[----:B------:R2:W5:Y:S01]  /*13850*/  LDL R10, [R1+0xc] ;  /* 0x00000c00010a7983 */ /* 0x0005620000100800 */
[----:B------:R-:W-:Y:S01]  /*13860*/  UISETP.NE.AND UP0, UPT, UR49, URZ, UPT ;  /* 0x0000003f3100728c */ /* 0x000fe2000bf05270 */
[----:B------:R-:W0:Y:S01]  /*13870*/  S2R R20, SR_TID.X ;  /* 0x0000000000147919 */ /* 0x000e220000002100 */
[----:B------:R-:W-:Y:S01]  /*13880*/  R2UR UR6, R29 ;  /* 0x000000001d0672ca */ /* 0x000fe200000e0000 */
[----:B------:R-:W-:-:S03]  /*13890*/  ULDC.64 UR8, c[0x0][0x2d8] ;  /* 0x0000b60000087ab9 */ /* 0x000fc60000000a00 */
[----:B------:R-:W-:Y:S01]  /*138a0*/  PLOP3.LUT P0, PT, PT, PT, UP0, 0x80, 0x0 ;  /* 0x000000000000781c */ /* 0x000fe20003f0f008 */
[----:B------:R-:W-:Y:S01]  /*138b0*/  ULDC UR12, c[0x0][0x448] ;  /* 0x00011200000c7ab9 */ /* 0x000fe20000000800 */
[----:B------:R-:W-:Y:S01]  /*138c0*/  R2UR UR7, R22 ;  /* 0x00000000160772ca */ /* 0x000fe200000e0000 */
[----:B------:R-:W-:Y:S01]  /*138d0*/  ULDC.64 UR10, c[0x0][0x280] ;  /* 0x0000a000000a7ab9 */ /* 0x000fe20000000a00 */
[C---:B------:R-:W-:Y:S01]  /*138e0*/  LOP3.LUT P3, RZ, R19.reuse, 0x400, RZ, 0xc0, !PT ;  /* 0x0000040013ff7812 */ /* 0x040fe2000786c0ff */
[----:B------:R-:W-:Y:S01]  /*138f0*/  @UP0 ULDC UR4, c[0x0][0x44c] ;  /* 0x0001130000040ab9 */ /* 0x000fe20000000800 */
[----:B------:R-:W-:Y:S01]  /*13900*/  @UP0 ULDC UR13, c[0x0][0x44c] ;  /* 0x00011300000d0ab9 */ /* 0x000fe20000000800 */
[C---:B------:R-:W-:Y:S02]  /*13910*/  LOP3.LUT P4, RZ, R19.reuse, 0x200, RZ, 0xc0, !PT ;  /* 0x0000020013ff7812 */ /* 0x040fe4000788c0ff */
[----:B------:R-:W-:Y:S02]  /*13920*/  LOP3.LUT P5, RZ, R19, 0x100, RZ, 0xc0, !PT ;  /* 0x0000010013ff7812 */ /* 0x000fe400078ac0ff */
[C---:B0-----:R-:W-:Y:S01]  /*13930*/  LOP3.LUT R2, R20.reuse, 0x7f, RZ, 0xc0, !PT ;  /* 0x0000007f14027812 */ /* 0x041fe200078ec0ff */
[----:B------:R-:W-:-:S03]  /*13940*/  IMAD.SHL.U32 R20, R20, 0x20, RZ ;  /* 0x0000002014147824 */ /* 0x000fc600078e00ff */
[----:B------:R-:W-:Y:S02]  /*13950*/  SHF.R.U32.HI R2, RZ, 0x2, R2 ;  /* 0x00000002ff027819 */ /* 0x000fe40000011602 */
[----:B------:R-:W-:-:S04]  /*13960*/  LOP3.LUT R20, R20, 0x60, RZ, 0xc0, !PT ;  /* 0x0000006014147812 */ /* 0x000fc800078ec0ff */
[----:B------:R-:W-:-:S05]  /*13970*/  LOP3.LUT R2, R2, R20, RZ, 0xfc, !PT ;  /* 0x0000001402027212 */ /* 0x000fca00078efcff */
[----:B-1----:R-:W-:-:S04]  /*13980*/  VIADD R6, R2, UR43 ;  /* 0x0000002b02067c36 */ /* 0x002fc80008000000 */
[----:B------:R-:W-:Y:S01]  /*13990*/  @P0 IMAD.HI.U32 R0, R6, UR4, RZ ;  /* 0x0000000406000c27 */ /* 0x000fe2000f8e00ff */
[----:B------:R-:W-:Y:S01]  /*139a0*/  PLOP3.LUT P0, PT, PT, PT, UP0, 0x80, 0x0 ;  /* 0x000000000000781c */ /* 0x000fe20003f0f008 */
[----:B------:R-:W-:Y:S02]  /*139b0*/  @UP0 ULDC UR4, c[0x0][0x450] ;  /* 0x0001140000040ab9 */ /* 0x000fe40000000800 */
[----:B------:R-:W-:Y:S01]  /*139c0*/  IMAD.MOV.U32 R3, RZ, RZ, R6 ;  /* 0x000000ffff037224 */ /* 0x000fe200078e0006 */
[----:B------:R-:W-:-:S09]  /*139d0*/  UIMAD UR6, UR6, UR8, URZ ;  /* 0x00000008060672a4 */ /* 0x000fd2000f8e023f */
[----:B------:R-:W-:Y:S02]  /*139e0*/  @P0 SHF.R.U32.HI R3, RZ, UR4, R0 ;  /* 0x00000004ff030c19 */ /* 0x000fe40008011600 */
[----:B------:R-:W-:Y:S01]  /*139f0*/  R2UR UR4, R22 ;  /* 0x00000000160472ca */ /* 0x000fe200000e0000 */
[----:B------:R-:W-:Y:S02]  /*13a00*/  UIMAD UR7, UR7, UR9, UR6 ;  /* 0x00000009070772a4 */ /* 0x000fe4000f8e0206 */
[----:B------:R-:W-:Y:S01]  /*13a10*/  USHF.R.S32.HI UR6, URZ, 0x1f, UR41 ;  /* 0x0000001f3f067899 */ /* 0x000fe20008011429 */
[----:B------:R-:W-:-:S09]  /*13a20*/  SHF.R.S32.HI R0, RZ, 0x1f, R3 ;  /* 0x0000001fff007819 */ /* 0x000fd20000011403 */
[----:B------:R-:W-:-:S03]  /*13a30*/  UIMAD.WIDE.U32 UR4, UR4, UR8, URZ ;  /* 0x00000008040472a5 */ /* 0x000fc6000f8e003f */
[----:B------:R-:W-:Y:S01]  /*13a40*/  ULDC.64 UR8, c[0x0][0x2e0] ;  /* 0x0000b80000087ab9 */ /* 0x000fe20000000a00 */
[----:B------:R-:W-:Y:S02]  /*13a50*/  UIADD3 UR5, UR5, UR7, URZ ;  /* 0x0000000705057290 */ /* 0x000fe4000fffe03f */
[----:B------:R-:W-:Y:S02]  /*13a60*/  UIMAD UR6, UR6, UR8, URZ ;  /* 0x00000008060672a4 */ /* 0x000fe4000f8e023f */
[----:B------:R-:W-:Y:S02]  /*13a70*/  UIMAD.WIDE.U32 UR4, UR41, UR8, UR4 ;  /* 0x00000008290472a5 */ /* 0x000fe4000f8e0004 */
[----:B------:R-:W-:-:S03]  /*13a80*/  UIMAD UR6, UR41, UR9, UR6 ;  /* 0x00000009290672a4 */ /* 0x000fc6000f8e0206 */
[----:B------:R-:W-:Y:S02]  /*13a90*/  ULDC.64 UR8, c[0x0][0x2d0] ;  /* 0x0000b40000087ab9 */ /* 0x000fe40000000a00 */
[----:B------:R-:W-:Y:S01]  /*13aa0*/  IMAD R0, R0, UR8, RZ ;  /* 0x0000000800007c24 */ /* 0x000fe2000f8e02ff */
[----:B------:R-:W-:Y:S01]  /*13ab0*/  UIADD3 UR5, UR5, UR6, URZ ;  /* 0x0000000605057290 */ /* 0x000fe2000fffe03f */
[----:B------:R-:W-:Y:S02]  /*13ac0*/  IMAD.U32 R4, RZ, RZ, UR8 ;  /* 0x00000008ff047e24 */ /* 0x000fe4000f8e00ff */
[C---:B------:R-:W-:Y:S01]  /*13ad0*/  IMAD R5, R3.reuse, UR9, R0 ;  /* 0x0000000903057c24 */ /* 0x040fe2000f8e0200 */
[----:B------:R-:W-:Y:S01]  /*13ae0*/  ULDC.64 UR6, c[0x0][0x2c8] ;  /* 0x0000b20000067ab9 */ /* 0x000fe20000000a00 */
[----:B------:R-:W-:Y:S02]  /*13af0*/  IMAD.MOV R0, RZ, RZ, -R3 ;  /* 0x000000ffff007224 */ /* 0x000fe400078e0a03 */
[----:B------:R-:W-:-:S04]  /*13b00*/  IMAD.WIDE.U32 R2, R3, R4, UR4 ;  /* 0x0000000403027e25 */ /* 0x000fc8000f8e0004 */
[----:B------:R-:W-:Y:S02]  /*13b10*/  IMAD R0, R0, UR12, R6 ;  /* 0x0000000c00007c24 */ /* 0x000fe4000f8e0206 */
[----:B------:R-:W-:-:S03]  /*13b20*/  IMAD.IADD R3, R3, 0x1, R5 ;  /* 0x0000000103037824 */ /* 0x000fc600078e0205 */
[----:B------:R-:W-:Y:S01]  /*13b30*/  SHF.R.S32.HI R5, RZ, 0x1f, R0 ;  /* 0x0000001fff057819 */ /* 0x000fe20000011400 */
[----:B------:R-:W-:-:S04]  /*13b40*/  IMAD.WIDE.U32 R2, R0, UR6, R2 ;  /* 0x0000000600027c25 */ /* 0x000fc8000f8e0002 */
[----:B------:R-:W-:-:S04]  /*13b50*/  IMAD R5, R5, UR6, RZ ;  /* 0x0000000605057c24 */ /* 0x000fc8000f8e02ff */
[----:B------:R-:W-:Y:S01]  /*13b60*/  IMAD R5, R0, UR7, R5 ;  /* 0x0000000700057c24 */ /* 0x000fe2000f8e0205 */
[----:B------:R-:W-:-:S03]  /*13b70*/  LEA R0, P0, R2, UR10, 0x1 ;  /* 0x0000000a02007c11 */ /* 0x000fc6000f8008ff */
[----:B------:R-:W-:-:S05]  /*13b80*/  IMAD.IADD R5, R3, 0x1, R5 ;  /* 0x0000000103057824 */ /* 0x000fca00078e0205 */
[----:B------:R-:W-:Y:S02]  /*13b90*/  LEA.HI.X R5, R2, UR11, R5, 0x1, P0 ;  /* 0x0000000b02057c11 */ /* 0x000fe400080f0c05 */
[----:B------:R-:W-:Y:S01]  /*13ba0*/  PLOP3.LUT P0, PT, PT, PT, UP0, 0x80, 0x0 ;  /* 0x000000000000781c */ /* 0x000fe20003f0f008 */
[----:B------:R-:W-:-:S12]  /*13bb0*/  VIADD R6, R6, 0x80 ;  /* 0x0000008006067836 */ /* 0x000fd80000000000 */
[----:B------:R-:W-:Y:S01]  /*13bc0*/  @P0 IMAD.HI.U32 R3, R6, UR13, RZ ;  /* 0x0000000d06030c27 */ /* 0x000fe2000f8e00ff */
[----:B------:R-:W-:Y:S01]  /*13bd0*/  PLOP3.LUT P0, PT, PT, PT, UP0, 0x80, 0x0 ;  /* 0x000000000000781c */ /* 0x000fe20003f0f008 */
[----:B------:R-:W-:Y:S02]  /*13be0*/  @UP0 ULDC UR13, c[0x0][0x450] ;  /* 0x00011400000d0ab9 */ /* 0x000fe40000000800 */
[----:B------:R-:W-:Y:S01]  /*13bf0*/  IMAD.MOV.U32 R2, RZ, RZ, R6 ;  /* 0x000000ffff027224 */ /* 0x000fe200078e0006 */
[----:B------:R-:W0:Y:S09]  /*13c00*/  S2R R20, SR_TID.X ;  /* 0x0000000000147919 */ /* 0x000e320000002100 */
[----:B------:R-:W-:-:S05]  /*13c10*/  @P0 SHF.R.U32.HI R2, RZ, UR13, R3 ;  /* 0x0000000dff020c19 */ /* 0x000fca0008011603 */
[----:B------:R-:W-:-:S04]  /*13c20*/  IMAD.MOV R3, RZ, RZ, -R2 ;  /* 0x000000ffff037224 */ /* 0x000fc800078e0a02 */
[----:B------:R-:W-:Y:S01]  /*13c30*/  IMAD R6, R3, UR12, R6 ;  /* 0x0000000c03067c24 */ /* 0x000fe2000f8e0206 */
[----:B------:R-:W-:-:S05]  /*13c40*/  SHF.R.S32.HI R3, RZ, 0x1f, R2 ;  /* 0x0000001fff037819 */ /* 0x000fca0000011402 */
[----:B------:R-:W-:-:S04]  /*13c50*/  IMAD R3, R3, UR8, RZ ;  /* 0x0000000803037c24 */ /* 0x000fc8000f8e02ff */
[C---:B------:R-:W-:Y:S02]  /*13c60*/  IMAD R7, R2.reuse, UR9, R3 ;  /* 0x0000000902077c24 */ /* 0x040fe4000f8e0203 */
[----:B------:R-:W-:Y:S01]  /*13c70*/  IMAD.WIDE.U32 R2, R2, R4, UR4 ;  /* 0x0000000402027e25 */ /* 0x000fe2000f8e0004 */
[----:B------:R-:W-:-:S03]  /*13c80*/  SHF.R.S32.HI R4, RZ, 0x1f, R6 ;  /* 0x0000001fff047819 */ /* 0x000fc60000011406 */
[----:B------:R-:W-:Y:S02]  /*13c90*/  IMAD.IADD R3, R3, 0x1, R7 ;  /* 0x0000000103037824 */ /* 0x000fe400078e0207 */
[----:B------:R-:W-:Y:S02]  /*13ca0*/  IMAD R4, R4, UR6, RZ ;  /* 0x0000000604047c24 */ /* 0x000fe4000f8e02ff */
[----:B------:R-:W-:-:S04]  /*13cb0*/  IMAD.WIDE.U32 R2, R6, UR6, R2 ;  /* 0x0000000606027c25 */ /* 0x000fc8000f8e0002 */
[----:B------:R-:W-:Y:S01]  /*13cc0*/  IMAD R7, R6, UR7, R4 ;  /* 0x0000000706077c24 */ /* 0x000fe2000f8e0204 */
[----:B0-----:R-:W-:-:S03]  /*13cd0*/  LOP3.LUT R21, R20, 0x7f, RZ, 0xc0, !PT ;  /* 0x0000007f14157812 */ /* 0x001fc600078ec0ff */
[----:B------:R-:W-:Y:S01]  /*13ce0*/  IMAD.IADD R6, R3, 0x1, R7 ;  /* 0x0000000103067824 */ /* 0x000fe200078e0207 */
[----:B------:R-:W-:Y:S01]  /*13cf0*/  LEA R7, P0, R2, UR10, 0x1 ;  /* 0x0000000a02077c11 */ /* 0x000fe2000f8008ff */
[----:B------:R-:W-:Y:S01]  /*13d00*/  IMAD.SHL.U32 R20, R20, 0x8, RZ ;  /* 0x0000000814147824 */ /* 0x000fe200078e00ff */
[----:B------:R-:W-:Y:S02]  /*13d10*/  UMOV UR4, 0xffffffff ;  /* 0xffffffff00047882 */ /* 0x000fe40000000000 */
[----:B------:R-:W-:Y:S02]  /*13d20*/  LEA.HI.X R6, R2, UR11, R6, 0x1, P0 ;  /* 0x0000000b02067c11 */ /* 0x000fe400080f0c06 */
[----:B------:R-:W-:Y:S02]  /*13d30*/  LOP3.LUT R20, R20, 0x18, RZ, 0xc0, !PT ;  /* 0x0000001814147812 */ /* 0x000fe400078ec0ff */
[----:B------:R-:W-:Y:S01]  /*13d40*/  SHF.R.U32.HI R21, RZ, 0x2, R21 ;  /* 0x00000002ff157819 */ /* 0x000fe20000011615 */
[----:B--2---:R-:W-:Y:S06]  /*13d50*/  BRA.DIV UR4, `(.L_x_10940) ;  /* 0x0000002a04e47947 */ /* 0x004fec000b800000 */
[----:B------:R-:W0:Y:S01]  /*13d60*/  SHFL.IDX PT, R3, R0, RZ, 0x1c1f ;  /* 0x001c1fff00037589 */ /* 0x000e2200000e0000 */
[----:B------:R-:W-:-:S03]  /*13d70*/  VIADD R4, R21, UR43 ;  /* 0x0000002b15047c36 */ /* 0x000fc60008000000 */
        /* <DEDUP_REMOVED lines=9> */
[----:B-----5:R-:W-:Y:S04]  /*13e10*/  @!P0 LDGSTS.E.BYPASS.LTC128B.128 [R10+0xc400], desc[UR52][R2.64], !P3 ;  /* 0x0c400000020a8fae */ /* 0x020fe8000d901d74 */
[----:B------:R-:W-:Y:S04]  /*13e20*/  @!P0 LDGSTS.E.BYPASS.LTC128B.128 [R10+0xf400], desc[UR52][R2.64+0x40], !P4 ;  /* 0x0f400040020a8fae */ /* 0x000fe8000e101d74 */
[----:B------:R0:W-:Y:S01]  /*13e30*/  @!P0 LDGSTS.E.BYPASS.LTC128B.128 [R10+0x12400], desc[UR52][R2.64+0x80], !P5 ;  /* 0x12400080020a8fae */ /* 0x0001e2000e901d74 */
[----:B------:R-:W-:Y:S01]  /*13e40*/  ISETP.GE.AND P0, PT, R8, UR37, PT ;  /* 0x0000002508007c0c */ /* 0x000fe2000bf06270 */
        /* <DEDUP_REMOVED lines=11> */
[----:B------:R-:W-:-:S03]  /*13f00*/  ISETP.GE.AND P0, PT, R8, UR37, PT ;  /* 0x0000002508007c0c */ /* 0x000fc6000bf06270 */
[----:B0-----:R-:W0:Y:S04]  /*13f10*/  SHFL.IDX PT, R3, R0, 0x2, 0x1c1f ;  /* 0x005c1f0000037f89 */ /* 0x001e2800000e0000 */
[----:B------:R-:W1:Y:S04]  /*13f20*/  SHFL.IDX PT, R2, R5, 0x2, 0x1c1f ;  /* 0x005c1f0005027f89 */ /* 0x000e6800000e0000 */
[----:B------:R-:W2:Y:S04]  /*13f30*/  SHFL.IDX PT, R0, R0, 0x3, 0x1c1f ;  /* 0x007c1f0000007f89 */ /* 0x000ea800000e0000 */
[----:B------:R-:W3:Y:S01]  /*13f40*/  SHFL.IDX PT, R5, R5, 0x3, 0x1c1f ;  /* 0x007c1f0005057f89 */ /* 0x000ee200000e0000 */
        /* <DEDUP_REMOVED lines=8> */
[----:B0-----:R-:W-:-:S05]  /*13fd0*/  VIADD R2, R4, 0x60 ;  /* 0x0000006004027836 */ /* 0x001fca0000000000 */
[----:B------:R-:W-:-:S13]  /*13fe0*/  ISETP.GE.AND P0, PT, R2, UR37, PT ;  /* 0x0000002502007c0c */ /* 0x000fda000bf06270 */
[----:B--2---:R-:W-:Y:S02]  /*13ff0*/  @!P0 LEA R8, P1, R20, R0, 0x1 ;  /* 0x0000000014088211 */ /* 0x004fe400078208ff */
[----:B------:R-:W-:Y:S03]  /*14000*/  SHFL.IDX PT, R0, R6, RZ, 0x1c1f ;  /* 0x001c1fff06007589 */ /* 0x000fe600000e0000 */
[----:B---3--:R-:W-:Y:S01]  /*14010*/  @!P0 IMAD.X R9, RZ, RZ, R5, P1 ;  /* 0x000000ffff098224 */ /* 0x008fe200008e0605 */
[----:B------:R-:W-:Y:S01]  /*14020*/  SHFL.IDX PT, R6, R6, 0x1, 0x1c1f ;  /* 0x003c1f0006067f89 */ /* 0x000fe200000e0000 */
[----:B------:R-:W-:Y:S02]  /*14030*/  @!P0 IMAD.MOV.U32 R2, RZ, RZ, R8 ;  /* 0x000000ffff028224 */ /* 0x000fe400078e0008 */
[----:B------:R-:W-:-:S05]  /*14040*/  @!P0 IMAD.MOV.U32 R3, RZ, RZ, R9 ;  /* 0x000000ffff038224 */ /* 0x000fca00078e0009 */
[----:B------:R-:W-:Y:S04]  /*14050*/  @!P0 LDGSTS.E.BYPASS.LTC128B.128 [R10+0xdc00], desc[UR52][R2.64], !P3 ;  /* 0x0dc00000020a8fae */ /* 0x000fe8000d901d74 */
[----:B------:R-:W-:Y:S04]  /*14060*/  @!P0 LDGSTS.E.BYPASS.LTC128B.128 [R10+0x10c00], desc[UR52][R2.64+0x40], !P4 ;  /* 0x10c00040020a8fae */ /* 0x000fe8000e101d74 */
[----:B------:R0:W-:Y:S04]  /*14070*/  @!P0 LDGSTS.E.BYPASS.LTC128B.128 [R10+0x13c00], desc[UR52][R2.64+0x80], !P5 ;  /* 0x13c00080020a8fae */ /* 0x0001e8000e901d74 */
[----:B0-----:R-:W0:Y:S01]  /*14080*/  SHFL.IDX PT, R2, R7, RZ, 0x1c1f ;  /* 0x001c1fff07027589 */ /* 0x001e2200000e0000 */
[----:B------:R-:W-:-:S05]  /*14090*/  VIADD R3, R4, 0x80 ;  /* 0x0000008004037836 */ /* 0x000fca0000000000 */
[----:B------:R-:W-:-:S13]  /*140a0*/  ISETP.GE.AND P0, PT, R3, UR37, PT ;  /* 0x0000002503007c0c */ /* 0x000fda000bf06270 */
[----:B0-----:R-:W-:-:S05]  /*140b0*/  @!P0 LEA R5, P1, R20, R2, 0x1 ;  /* 0x0000000214058211 */ /* 0x001fca00078208ff */
[----:B------:R-:W-:Y:S02]  /*140c0*/  @!P0 IMAD.X R0, RZ, RZ, R0, P1 ;  /* 0x000000ffff008224 */ /* 0x000fe400008e0600 */
[----:B------:R-:W-:Y:S02]  /*140d0*/  @!P0 IMAD.MOV.U32 R2, RZ, RZ, R5 ;  /* 0x000000ffff028224 */ /* 0x000fe400078e0005 */
[----:B------:R-:W-:-:S05]  /*140e0*/  @!P0 IMAD.MOV.U32 R3, RZ, RZ, R0 ;  /* 0x000000ffff038224 */ /* 0x000fca00078e0000 */
[----:B------:R0:W-:Y:S04]  /*140f0*/  @!P0 LDGSTS.E.BYPASS.LTC128B.128 [R10+0xe400], desc[UR52][R2.64], !P3 ;  /* 0x0e400000020a8fae */ /* 0x0001e8000d901d74 */
[----:B------:R0:W-:Y:S04]  /*14100*/  @!P0 LDGSTS.E.BYPASS.LTC128B.128 [R10+0x11400], desc[UR52][R2.64+0x40], !P4 ;  /* 0x11400040020a8fae */ /* 0x0001e8000e101d74 */
[----:B------:R0:W-:Y:S02]  /*14110*/  @!P0 LDGSTS.E.BYPASS.LTC128B.128 [R10+0x14400], desc[UR52][R2.64+0x80], !P5 ;  /* 0x14400080020a8fae */ /* 0x0001e4000e901d74 */
.L_x_11009:
[----:B------:R-:W-:-:S05]  /*14120*/  VIADD R4, R4, 0xa0 ;  /* 0x000000a004047836 */ /* 0x000fca0000000000 */
[----:B------:R-:W-:-:S13]  /*14130*/  ISETP.GE.AND P0, PT, R4, UR37, PT ;  /* 0x0000002504007c0c */ /* 0x000fda000bf06270 */
[----:B0-----:R-:W-:-:S05]  /*14140*/  @!P0 LEA R2, P1, R20, R14, 0x1 ;  /* 0x0000000e14028211 */ /* 0x001fca00078208ff */
[----:B------:R-:W-:-:S05]  /*14150*/  @!P0 IMAD.X R3, RZ, RZ, R6, P1 ;  /* 0x000000ffff038224 */ /* 0x000fca00008e0606 */
        /* <DEDUP_REMOVED lines=8> */
.L_x_10941:
[----:B------:R-:W-:Y:S02]  /*141e0*/  PLOP3.LUT P1, PT, P1, P0, PT, 0xa2, 0x0 ;  /* 0x000000000000781c */ /* 0x000fe40000f21472 */
[----:B------:R-:W-:-:S08]  /*141f0*/  @P0 R2UR P1, UR4, R16 ;  /* 0x00000000100402ca */ /* 0x000fd00000020000 */
[----:B------:R-:W-:-:S05]  /*14200*/  @P0 PLOP3.LUT P0, PT, P1, PT, PT, 0x80, 0x0 ;  /* 0x000000000000081c */ /* 0x000fca0000f0f070 */
[----:B------:R-:W-:Y:S01]  /*14210*/  @!P1 SYNCS.ARRIVE.TRANS64.RED.A0T1 RZ, [UR4+0x2d800], RZ ;  /* 0x02d800ffffff99a7 */ /* 0x000fe20008200404 */
[----:B------:R-:W-:Y:S07]  /*14220*/  @!P1 ARRIVES.LDGSTSBAR.64.TRANSCNT [UR4+0x2d800] ;  /* 0x02d80000ff0099b0 */ /* 0x000fee0008000a84 */
[----:B------:R-:W-:Y:S05]  /*14230*/  @P0 BRA.U.ANY `(.L_x_10941) ;  /* 0xfffffffd00e80947 */ /* 0x000fea000393ffff */
[----:B0-----:R-:W2:Y:S02]  /*14240*/  LDL.LU R2, [R1+0x14] ;  /* 0x0000140001027983 */ /* 0x001ea40000300800 */
        /* <DEDUP_REMOVED lines=11> */
.L_x_11010:
[----:B------:R-:W-:Y:S05]  /*14300*/  BSYNC B0 ;  /* 0x0000000000007941 */ /* 0x000fea0003800000 */
.L_x_10942:
        /* <DEDUP_REMOVED lines=9> */
.L_x_10957:
[----:B------:R-:W2:Y:S01]  /*143a0*/  LDL R8, [R1+0x8] ;  /* 0x0000080001087983 */ /* 0x000ea20000100800 */
[----:B------:R-:W1:Y:S03]  /*143b0*/  LDC R4, c[0x0][0x430] ;  /* 0x00010c00ff047b82 */ /* 0x000e660000000800 */
[----:B------:R-:W3:Y:S04]  /*143c0*/  LDL R6, [R1+0x4] ;  /* 0x0000040001067983 */ /* 0x000ee80000100800 */
[----:B------:R-:W4:Y:S01]  /*143d0*/  LDL R7, [R1] ;  /* 0x0000000001077983 */ /* 0x000f220000100800 */
[----:B0-----:R-:W0:Y:S01]  /*143e0*/  S2R R3, SR_TID.X ;  /* 0x0000000000037919 */ /* 0x001e220000002100 */
        /* <DEDUP_REMOVED lines=11> */
[----:B-1----:R-:W-:-:S04]  /*144a0*/  @P0 IMAD.HI.U32 R3, R5, R4, RZ ;  /* 0x0000000405030227 */ /* 0x002fc800078e00ff */
[----:B------:R-:W-:Y:S01]  /*144b0*/  IMAD.MOV.U32 R4, RZ, RZ, R5 ;  /* 0x000000ffff047224 */ /* 0x000fe200078e0005 */
[----:B0-----:R-:W-:Y:S01]  /*144c0*/  @P0 SHF.R.U32.HI R4, RZ, R2, R3 ;  /* 0x00000002ff040219 */ /* 0x001fe20000011603 */
        /* <DEDUP_REMOVED lines=9> */
[----:B------:R-:W-:Y:S02]  /*14560*/  ULDC UR4, c[0x0][0x430] ;  /* 0x00010c0000047ab9 */ /* 0x000fe40000000800 */
[----:B------:R-:W-:Y:S01]  /*14570*/  LEA.HI.X R7, R2, UR5, R3, 0x2, P0 ;  /* 0x0000000502077c11 */ /* 0x000fe200080f1403 */
[----:B------:R-:W-:-:S04]  /*14580*/  IMAD.MOV R2, RZ, RZ, -R4 ;  /* 0x000000ffff027224 */ /* 0x000fc800078e0a04 */
[----:B------:R-:W2:Y:S01]  /*14590*/  LDG.E R4, desc[UR52][R6.64] ;  /* 0x0000003406047981 */ /* 0x000ea2000c1e1900 */
[----:B------:R-:W-:Y:S01]  /*145a0*/  ISETP.NE.AND P1, PT, R8, 0x3, PT ;  /* 0x000000030800780c */ /* 0x000fe20003f25270 */
[----:B------:R-:W-:-:S05]  /*145b0*/  VIADD R23, R9, 0x1 ;  /* 0x0000000109177836 */ /* 0x000fca0000000000 */
        /* <DEDUP_REMOVED lines=9> */
.L_x_10945:
[----:B------:R-:W-:Y:S01]  /*14650*/  IMAD R6, R23, 0x8, R16 ;  /* 0x0000000817067824 */ /* 0x000fe200078e0210 */
[----:B------:R-:W-:Y:S01]  /*14660*/  SHF.L.U32 R0, R26, 0x1f, RZ ;  /* 0x0000001f1a007819 */ /* 0x000fe200000006ff */
[----:B------:R-:W-:Y:S03]  /*14670*/  BSSY B1, `(.L_x_10946) ;  /* 0x0000003000017945 */ /* 0x000fe60003800000 */
[----:B------:R-:W0:Y:S02]  /*14680*/  SYNCS.PHASECHK.TRANS64.TRYWAIT P0, [R6+URZ+0x2d840], R0 ;  /* 0x02d84000060075a7 */ /* 0x000e24000800017f */
[----:B0-----:R-:W-:Y:S05]  /*14690*/  @!P0 BRA `(.L_x_10947) ;  /* 0x0000002800b48947 */ /* 0x001fea0003800000 */
.L_x_11011:
[----:B------:R-:W-:Y:S05]  /*146a0*/  BSYNC B1 ;  /* 0x0000000000017941 */ /* 0x000fea0003800000 */
.L_x_10946:
[----:B------:R-:W1:Y:S01]  /*146b0*/  S2R R12, SR_TID.X ;  /* 0x00000000000c7919 */ /* 0x000e620000002100 */
[----:B------:R-:W-:Y:S01]  /*146c0*/  SHF.R.S32.HI R21, RZ, 0x1f, R5 ;  /* 0x0000001fff157819 */ /* 0x000fe20000011405 */
[----:B------:R-:W-:Y:S01]  /*146d0*/  ULDC.64 UR4, c[0x0][0x300] ;  /* 0x0000c00000047ab9 */ /* 0x000fe20000000a00 */
[----:B------:R-:W-:Y:S01]  /*146e0*/  LOP3.LUT P3, RZ, R19, 0x4, RZ, 0xc0, !PT ;  /* 0x0000000413ff7812 */ /* 0x000fe2000786c0ff */
[----:B------:R-:W-:Y:S01]  /*146f0*/  IMAD.WIDE.U32 R2, R5, UR4, RZ ;  /* 0x0000000405027c25 */ /* 0x000fe2000f8e00ff */
[C---:B------:R-:W-:Y:S02]  /*14700*/  LOP3.LUT P2, RZ, R19.reuse, 0x2, RZ, 0xc0, !PT ;  /* 0x0000000213ff7812 */ /* 0x040fe4000784c0ff */
[----:B------:R-:W-:Y:S01]  /*14710*/  LOP3.LUT P1, RZ, R19, 0x1, RZ, 0xc0, !PT ;  /* 0x0000000113ff7812 */ /* 0x000fe2000782c0ff */
[----:B0-----:R-:W-:-:S04]  /*14720*/  IMAD R0, R21, UR4, RZ ;  /* 0x0000000415007c24 */ /* 0x001fc8000f8e02ff */
        /* <DEDUP_REMOVED lines=9> */
[----:B-1----:R-:W-:Y:S02]  /*147c0*/  IMAD.SHL.U32 R8, R12, 0x8, RZ ;  /* 0x000000080c087824 */ /* 0x002fe400078e00ff */
[C---:B------:R-:W-:Y:S02]  /*147d0*/  IMAD R0, R22.reuse, UR5, R0 ;  /* 0x0000000516007c24 */ /* 0x040fe4000f8e0200 */
[----:B------:R-:W-:Y:S01]  /*147e0*/  IMAD.WIDE.U32 R2, R22, UR4, R2 ;  /* 0x0000000416027c25 */ /* 0x000fe2000f8e0002 */
[----:B------:R-:W-:Y:S01]  /*147f0*/  LOP3.LUT R8, R8, 0xd8, RZ, 0xc0, !PT ;  /* 0x000000d808087812 */ /* 0x000fe200078ec0ff */
[----:B------:R-:W-:-:S02]  /*14800*/  ULDC.64 UR4, c[0x0][0x2e8] ;  /* 0x0000ba0000047ab9 */ /* 0x000fc40000000a00 */
[----:B------:R-:W-:Y:S01]  /*14810*/  IMAD.SHL.U32 R11, R12, 0x8, RZ ;  /* 0x000000080c0b7824 */ /* 0x000fe200078e00ff */
[----:B------:R-:W-:Y:S01]  /*14820*/  LOP3.LUT R8, R8, 0x18, R12, 0x78, !PT ;  /* 0x0000001808087812 */ /* 0x000fe200078e780c */
[----:B------:R-:W-:Y:S01]  /*14830*/  IMAD.IADD R0, R0, 0x1, R3 ;  /* 0x0000000100007824 */ /* 0x000fe200078e0203 */
[----:B------:R-:W-:Y:S01]  /*14840*/  LEA R7, P0, R2, UR4, 0x1 ;  /* 0x0000000402077c11 */ /* 0x000fe2000f8008ff */
[----:B------:R-:W-:Y:S01]  /*14850*/  UMOV UR4, 0xffffffff ;  /* 0xffffffff00047882 */ /* 0x000fe20000000000 */
[----:B------:R-:W-:Y:S02]  /*14860*/  LOP3.LUT R8, R8, 0x320, R11, 0xf8, !PT ;  /* 0x0000032008087812 */ /* 0x000fe400078ef80b */
[----:B------:R-:W-:-:S03]  /*14870*/  LEA.HI.X R10, R2, UR5, R0, 0x1, P0 ;  /* 0x00000005020a7c11 */ /* 0x000fc600080f0c00 */
[----:B------:R-:W-:Y:S01]  /*14880*/  IMAD R8, R23, 0x3000, R8 ;  /* 0x0000300017087824 */ /* 0x000fe200078e0208 */
[----:B------:R-:W-:Y:S06]  /*14890*/  BRA.DIV UR4, `(.L_x_10948) ;  /* 0x0000002a04487947 */ /* 0x000fec000b800000 */
[----:B------:R-:W0:Y:S01]  /*148a0*/  S2R R3, SR_TID.X ;  /* 0x0000000000037919 */ /* 0x000e220000002100 */
[----:B------:R-:W-:Y:S01]  /*148b0*/  IMAD R8, R8, 0x2, R16 ;  /* 0x0000000208087824 */ /* 0x000fe200078e0210 */
[----:B------:R-:W1:Y:S04]  /*148c0*/  SHFL.IDX PT, R2, R7, RZ, 0x1c1f ;  /* 0x001c1fff07027589 */ /* 0x000e6800000e0000 */
[----:B------:R-:W-:Y:S01]  /*148d0*/  SHFL.IDX PT, R27, R10, 0x2, 0x1c1f ;  /* 0x005c1f000a1b7f89 */ /* 0x000fe200000e0000 */
[----:B0-----:R-:W-:-:S03]  /*148e0*/  IMAD.SHL.U32 R11, R3, 0x8, RZ ;  /* 0x00000008030b7824 */ /* 0x001fc600078e00ff */
[----:B------:R-:W0:Y:S02]  /*148f0*/  SHFL.IDX PT, R3, R10, RZ, 0x1c1f ;  /* 0x001c1fff0a037589 */ /* 0x000e2400000e0000 */
[----:B------:R-:W-:-:S05]  /*14900*/  LOP3.LUT R11, R11, 0x18, RZ, 0xc0, !PT ;  /* 0x000000180b0b7812 */ /* 0x000fca00078ec0ff */
[----:B------:R-:W-:-:S05]  /*14910*/  IMAD.SHL.U32 R0, R11, 0x2, RZ ;  /* 0x000000020b007824 */ /* 0x000fca00078e00ff */
        /* <DEDUP_REMOVED lines=20> */
.L_x_11021:
        /* <DEDUP_REMOVED lines=10> */
.L_x_10949:
        /* <DEDUP_REMOVED lines=11> */
.L_x_10950:
[----:B------:R1:W-:Y:S01]  /*14bb0*/  SYNCS.ARRIVE.TRANS64.A1T0 RZ, [R6+URZ+0x2d830], RZ ;  /* 0x02d830ff06ff79a7 */ /* 0x0003e2000810003f */
[----:B------:R-:W-:Y:S05]  /*14bc0*/  @!P2 BRA `(.L_x_10951) ;  /* 0x000000000004a947 */ /* 0x000fea0003800000 */
[----:B------:R-:W-:Y:S01]  /*14bd0*/  BPT.TRAP 0x1 ;  /* 0x000000040000795c */ /* 0x000fe20000300000 */
.L_x_10951:
[----:B------:R-:W-:Y:S01]  /*14be0*/  SHF.L.U32 R2, R20, 0x1f, RZ ;  /* 0x0000001f14027819 */ /* 0x000fe200000006ff */
[----:B-1----:R-:W-:Y:S01]  /*14bf0*/  IMAD R6, R9, 0x8, R16 ;  /* 0x0000000809067824 */ /* 0x002fe200078e0210 */
[----:B------:R-:W-:Y:S03]  /*14c00*/  BSSY B1, `(.L_x_10952) ;  /* 0x0000003000017945 */ /* 0x000fe60003800000 */
[----:B------:R-:W1:Y:S02]  /*14c10*/  SYNCS.PHASECHK.TRANS64.TRYWAIT P0, [R6+URZ+0x2d860], R2 ;  /* 0x02d86002060075a7 */ /* 0x000e64000800017f */
[----:B-1----:R-:W-:Y:S05]  /*14c20*/  @!P0 BRA `(.L_x_10953) ;  /* 0x0000002800a88947 */ /* 0x002fea0003800000 */
.L_x_11022:
[----:B------:R-:W-:Y:S05]  /*14c30*/  BSYNC B1 ;  /* 0x0000000000017941 */ /* 0x000fea0003800000 */
.L_x_10952:
[----:B------:R-:W0:Y:S01]  /*14c40*/  S2R R3, SR_TID.X ;  /* 0x0000000000037919 */ /* 0x000e220000002100 */
[----:B-1----:R-:W-:Y:S01]  /*14c50*/  IMAD.MOV.U32 R2, RZ, RZ, -0x80 ;  /* 0xffffff80ff027424 */ /* 0x002fe200078e00ff */
[----:B------:R-:W-:Y:S01]  /*14c60*/  UMOV UR4, 0xffffffff ;  /* 0xffffffff00047882 */ /* 0x000fe20000000000 */
[C---:B------:R-:W-:Y:S02]  /*14c70*/  LOP3.LUT P3, RZ, R19.reuse, 0x20, RZ, 0xc0, !PT ;  /* 0x0000002013ff7812 */ /* 0x040fe4000786c0ff */
[----:B------:R-:W-:Y:S01]  /*14c80*/  IMAD R2, R28, R2, UR36 ;  /* 0x000000241c027e24 */ /* 0x000fe2000f8e0202 */
[C---:B------:R-:W-:Y:S02]  /*14c90*/  LOP3.LUT P2, RZ, R19.reuse, 0x10, RZ, 0xc0, !PT ;  /* 0x0000001013ff7812 */ /* 0x040fe4000784c0ff */
[----:B------:R-:W-:Y:S01]  /*14ca0*/  LOP3.LUT P1, RZ, R19, 0x8, RZ, 0xc0, !PT ;  /* 0x0000000813ff7812 */ /* 0x000fe2000782c0ff */
[C---:B0-----:R-:W-:Y:S02]  /*14cb0*/  IMAD.SHL.U32 R7, R3.reuse, 0x8, RZ ;  /* 0x0000000803077824 */ /* 0x041fe400078e00ff */
[----:B------:R-:W-:-:S03]  /*14cc0*/  IMAD.SHL.U32 R8, R3, 0x8, RZ ;  /* 0x0000000803087824 */ /* 0x000fc600078e00ff */
[----:B------:R-:W-:-:S04]  /*14cd0*/  LOP3.LUT R7, R7, 0xd8, RZ, 0xc0, !PT ;  /* 0x000000d807077812 */ /* 0x000fc800078ec0ff */
[----:B------:R-:W-:Y:S02]  /*14ce0*/  LOP3.LUT R7, R7, 0x18, R3, 0x78, !PT ;  /* 0x0000001807077812 */ /* 0x000fe400078e7803 */
[----:B------:R-:W-:Y:S02]  /*14cf0*/  LOP3.LUT R3, R3, 0x7f, RZ, 0xc0, !PT ;  /* 0x0000007f03037812 */ /* 0x000fe400078ec0ff */
[----:B------:R-:W-:Y:S02]  /*14d00*/  LOP3.LUT R7, R7, 0x320, R8, 0xf8, !PT ;  /* 0x0000032007077812 */ /* 0x000fe400078ef808 */
[----:B------:R-:W-:-:S03]  /*14d10*/  SHF.R.U32.HI R3, RZ, 0x2, R3 ;  /* 0x00000002ff037819 */ /* 0x000fc60000011603 */
[----:B------:R-:W-:Y:S02]  /*14d20*/  IMAD R7, R9, 0x3000, R7 ;  /* 0x0000300009077824 */ /* 0x000fe400078e0207 */
[----:B------:R-:W-:Y:S01]  /*14d30*/  IMAD.IADD R8, R2, 0x1, -R3 ;  /* 0x0000000102087824 */ /* 0x000fe200078e0a03 */
[----:B------:R-:W-:Y:S06]  /*14d40*/  BRA.DIV UR4, `(.L_x_10954) ;  /* 0x0000002a04747947 */ /* 0x000fec000b800000 */
[----:B------:R-:W0:Y:S01]  /*14d50*/  SHFL.IDX PT, R2, R17, RZ, 0x1c1f ;  /* 0x001c1fff11027589 */ /* 0x000e2200000e0000 */
        /* <DEDUP_REMOVED lines=33> */
.L_x_11032:
        /* <DEDUP_REMOVED lines=31> */
.L_x_10955:
        /* <DEDUP_REMOVED lines=11> */
.L_x_10956:
        /* <DEDUP_REMOVED lines=8> */
.L_x_10944:
        /* <DEDUP_REMOVED lines=16> */
[----:B0-----:R-:W-:-:S05]  /*15390*/  IADD3 R0, R0, UR46, R7 ;  /* 0x0000002e00007c10 */ /* 0x001fca000fffe007 */
[----:B------:R1:W-:Y:S02]  /*153a0*/  STL [R1+0x10], R0 ;  /* 0x0000100001007387 */ /* 0x0003e40000100800 */
.L_x_10959:
[----:B------:R-:W-:Y:S05]  /*153b0*/  BSYNC B0 ;  /* 0x0000000000007941 */ /* 0x000fea0003800000 */
.L_x_10958:
[----:B-1----:R-:W-:-:S05]  /*153c0*/  IMAD.U32 R0, RZ, RZ, UR47 ;  /* 0x0000002fff007e24 */ /* 0x002fca000f8e00ff */
[----:B------:R-:W-:-:S13]  /*153d0*/  ISETP.NE.AND P0, PT, R0, 0x3, PT ;  /* 0x000000030000780c */ /* 0x000fda0003f05270 */
[----:B------:R-:W-:Y:S05]  /*153e0*/  @!P0 BRA `(.L_x_10960) ;  /* 0x0000000000048947 */ /* 0x000fea0003800000 */
[----:B------:R-:W-:Y:S01]  /*153f0*/  BPT.TRAP 0x1 ;  /* 0x000000040000795c */ /* 0x000fe20000300000 */
.L_x_10960:
[----:B------:R-:W-:Y:S01]  /*15400*/  IMAD R4, R23, 0x8, R16 ;  /* 0x0000000817047824 */ /* 0x000fe200078e0210 */
[----:B0-----:R-:W-:Y:S01]  /*15410*/  SHF.L.U32 R3, R26, 0x1f, RZ ;  /* 0x0000001f1a037819 */ /* 0x001fe200000006ff */
[----:B------:R-:W-:Y:S03]  /*15420*/  BSSY B0, `(.L_x_10961) ;  /* 0x0000003000007945 */ /* 0x000fe60003800000 */
[----:B------:R-:W0:Y:S02]  /*15430*/  SYNCS.PHASECHK.TRANS64.TRYWAIT P0, [R4+URZ+0x2d860], R3 ;  /* 0x02d86003040075a7 */ /* 0x000e24000800017f */
[----:B0-----:R-:W-:Y:S05]  /*15440*/  @!P0 BRA `(.L_x_10962) ;  /* 0x0000002800188947 */ /* 0x001fea0003800000 */
.L_x_11033:
[----:B------:R-:W-:Y:S05]  /*15450*/  BSYNC B0 ;  /* 0x0000000000007941 */ /* 0x000fea0003800000 */
.L_x_10961:
[----:B------:R-:W1:Y:S01]  /*15460*/  S2R R7, SR_TID.X ;  /* 0x0000000000077919 */ /* 0x000e620000002100 */
[----:B------:R-:W-:Y:S01]  /*15470*/  IMAD.MOV.U32 R5, RZ, RZ, -0x80 ;  /* 0xffffff80ff057424 */ /* 0x000fe200078e00ff */
[----:B------:R-:W-:Y:S01]  /*15480*/  UMOV UR4, 0xffffffff ;  /* 0xffffffff00047882 */ /* 0x000fe20000000000 */
[C---:B------:R-:W-:Y:S02]  /*15490*/  LOP3.LUT P4, RZ, R19.reuse, 0x20, RZ, 0xc0, !PT ;  /* 0x0000002013ff7812 */ /* 0x040fe4000788c0ff */
[----:B------:R-:W-:Y:S01]  /*154a0*/  IMAD R5, R24, R5, UR36 ;  /* 0x0000002418057e24 */ /* 0x000fe2000f8e0205 */
[C---:B------:R-:W-:Y:S02]  /*154b0*/  LOP3.LUT P3, RZ, R19.reuse, 0x10, RZ, 0xc0, !PT ;  /* 0x0000001013ff7812 */ /* 0x040fe4000786c0ff */
[----:B------:R-:W-:Y:S01]  /*154c0*/  LOP3.LUT P1, RZ, R19, 0x8, RZ, 0xc0, !PT ;  /* 0x0000000813ff7812 */ /* 0x000fe2000782c0ff */
[C---:B-1----:R-:W-:Y:S01]  /*154d0*/  IMAD.SHL.U32 R0, R7.reuse, 0x8, RZ ;  /* 0x0000000807007824 */ /* 0x042fe200078e00ff */
[C---:B------:R-:W-:Y:S01]  /*154e0*/  LOP3.LUT R6, R7.reuse, 0x7f, RZ, 0xc0, !PT ;  /* 0x0000007f07067812 */ /* 0x040fe200078ec0ff */
[----:B------:R-:W-:-:S03]  /*154f0*/  IMAD.SHL.U32 R2, R7, 0x8, RZ ;  /* 0x0000000807027824 */ /* 0x000fc600078e00ff */
[----:B------:R-:W-:Y:S02]  /*15500*/  LOP3.LUT R0, R0, 0xd8, RZ, 0xc0, !PT ;  /* 0x000000d800007812 */ /* 0x000fe400078ec0ff */
[----:B------:R-:W-:Y:S02]  /*15510*/  SHF.R.U32.HI R6, RZ, 0x2, R6 ;  /* 0x00000002ff067819 */ /* 0x000fe40000011606 */
[----:B------:R-:W-:-:S03]  /*15520*/  LOP3.LUT R0, R0, 0x18, R7, 0x78, !PT ;  /* 0x0000001800007812 */ /* 0x000fc600078e7807 */
[----:B------:R-:W-:Y:S01]  /*15530*/  IMAD.IADD R5, R5, 0x1, -R6 ;  /* 0x0000000105057824 */ /* 0x000fe200078e0a06 */
[----:B------:R-:W-:-:S05]  /*15540*/  LOP3.LUT R0, R0, 0x320, R2, 0xf8, !PT ;  /* 0x0000032000007812 */ /* 0x000fca00078ef802 */
[----:B------:R-:W-:Y:S01]  /*15550*/  IMAD R7, R23, 0x3000, R0 ;  /* 0x0000300017077824 */ /* 0x000fe200078e0200 */
        /* <DEDUP_REMOVED lines=8> */
[----:B------:R-:W1:Y:S03]  /*155e0*/  SHFL.IDX PT, R14, R17, 0x1, 0x1c1f ;  /* 0x003c1f00110e7f89 */ /* 0x000e6600000e0000 */
[----:B0-----:R-:W-:Y:S01]  /*155f0*/  IMAD.X R3, RZ, RZ, R0, P0 ;  /* 0x000000ffff037224 */ /* 0x001fe200000e0600 */
[----:B------:R-:W-:Y:S01]  /*15600*/  ISETP.LT.OR P0, PT, R5, 0x1, P4 ;  /* 0x000000010500780c */ /* 0x000fe20002701670 */
[----:B------:R-:W-:Y:S02]  /*15610*/  IMAD R0, R7, 0x2, R16 ;  /* 0x0000000207007824 */ /* 0x000fe400078e0210 */
[----:B------:R-:W-:Y:S10]  /*15620*/  SHFL.IDX PT, R7, R18, 0x3, 0x1c1f ;  /* 0x007c1f0012077f89 */ /* 0x000ff400000e0000 */
        /* <DEDUP_REMOVED lines=25> */
.L_x_11043:
        /* <DEDUP_REMOVED lines=13> */
.L_x_10964:
        /* <DEDUP_REMOVED lines=11> */
.L_x_10965:
[----:B------:R0:W-:Y:S01]  /*15940*/  SYNCS.ARRIVE.TRANS64.A1T0 RZ, [R4+URZ+0x2d850], RZ ;  /* 0x02d850ff04ff79a7 */ /* 0x0001e2000810003f */
[----:B------:R-:W-:-:S05]  /*15950*/  VIADD R23, R23, 0x1 ;  /* 0x0000000117177836 */ /* 0x000fca0000000000 */
[----:B------:R-:W-:-:S04]  /*15960*/  ISETP.NE.AND P0, PT, R23, 0x2, PT ;  /* 0x000000021700780c */ /* 0x000fc80003f05270 */
[----:B------:R-:W-:Y:S02]  /*15970*/  SEL R3, RZ, 0x1, P0 ;  /* 0x00000001ff037807 */ /* 0x000fe40000000000 */
[----:B------:R-:W-:Y:S02]  /*15980*/  SEL R23, R23, RZ, P0 ;  /* 0x000000ff17177207 */ /* 0x000fe40000000000 */
[----:B0-----:R-:W-:-:S07]  /*15990*/  LOP3.LUT R26, R26, R3, RZ, 0x3c, !PT ;  /* 0x000000031a1a7212 */ /* 0x001fce00078e3cff */
.L_x_10925:
[----:B------:R-:W-:Y:S05]  /*159a0*/  BSYNC B7 ;  /* 0x0000000000077941 */ /* 0x000fea0003800000 */
.L_x_10923:
[----:B------:R2:W5:Y:S01]  /*159b0*/  LDL R2, [R1+0x10] ;  /* 0x0000100001027983 */ /* 0x0005620000100800 */
[----:B------:R-:W-:-:S13]  /*159c0*/  LOP3.LUT P0, RZ, R19, 0x800, RZ, 0xc0, !PT ;  /* 0x0000080013ff7812 */ /* 0x000fda000780c0ff */
[----:B--2---:R-:W-:Y:S05]  /*159d0*/  @!P0 BRA `(.L_x_10966) ;  /* 0x0000000000288947 */ /* 0x004fea0003800000 */
[----:B------:R-:W-:Y:S05]  /*159e0*/  WARPSYNC.ALL ;  /* 0x0000000000007948 */ /* 0x000fea0003800000 */
[----:B------:R-:W2:Y:S08]  /*159f0*/  S2UR UR5, SR_CgaCtaId ;  /* 0x00000000000579c3 */ /* 0x000eb00000008800 */
[----:B------:R-:W-:Y:S06]  /*15a00*/  BAR.SYNC.DEFER_BLOCKING 0x5, 0x200 ;  /* 0x0148000000007b1d */ /* 0x000fec0000010000 */
[----:B------:R-:W-:-:S02]  /*15a10*/  UMOV UR4, 0x400 ;  /* 0x0000040000047882 */ /* 0x000fc40000000000 */
[----:B--2---:R-:W-:-:S06]  /*15a20*/  ULEA UR4, UR5, UR4, 0x18 ;  /* 0x0000000405047291 */ /* 0x004fcc000f8ec03f */
[----:B------:R-:W-:-:S05]  /*15a30*/  IMAD.U32 R16, RZ, RZ, UR4 ;  /* 0x00000004ff107e24 */ /* 0x000fca000f8e00ff */
[----:B-----5:R-:W2:Y:S04]  /*15a40*/  LDS R2, [R16+0x2d8d0] ;  /* 0x02d8d00010027984 */ /* 0x020ea80000000800 */
[----:B--2---:R2:W-:Y:S01]  /*15a50*/  STL [R1+0x10], R2 ;  /* 0x0000100201007387 */ /* 0x0045e20000100800 */
[----:B------:R-:W-:Y:S06]  /*15a60*/  BAR.ARV 0x4, 0x200 ;  /* 0x0108000000007b1d */ /* 0x000fec0000002000 */
[----:B------:R-:W-:Y:S05]  /*15a70*/  BRA `(.L_x_10967) ;  /* 0x00000000002c7947 */ /* 0x000fea0003800000 */
.L_x_10966:
[----:B------:R-:W-:-:S03]  /*15a80*/  UMOV UR4, 0xffffffff ;  /* 0xffffffff00047882 */ /* 0x000fc60000000000 */
[----:B------:R-:W-:Y:S05]  /*15a90*/  BRA.DIV UR4, `(.L_x_10968) ;  /* 0x0000002604fc7947 */ /* 0x000fea000b800000 */
[----:B-----5:R2:W3:Y:S02]  /*15aa0*/  SHFL.IDX PT, R14, R2, RZ, 0x1f ;  /* 0x00001fff020e7589 */ /* 0x0204e400000e0000 */
.L_x_11046:
[----:B------:R-:W4:Y:S01]  /*15ab0*/  @!P2 S2R R3, SR_CgaCtaId ;  /* 0x000000000003a919 */ /* 0x000f220000008800 */
[----:B------:R-:W-:Y:S05]  /*15ac0*/  WARPSYNC.ALL ;  /* 0x0000000000007948 */ /* 0x000fea0003800000 */
[----:B------:R-:W-:Y:S01]  /*15ad0*/  BAR.SYNC.DEFER_BLOCKING 0x4, 0x200 ;  /* 0x0108000000007b1d */ /* 0x000fe20000010000 */
[----:B-1----:R-:W-:-:S05]  /*15ae0*/  @!P2 MOV R0, 0x400 ;  /* 0x000004000000a802 */ /* 0x002fca0000000f00 */
[----:B---3--:R3:W-:Y:S01]  /*15af0*/  STL [R1+0x10], R14 ;  /* 0x0000100e01007387 */ /* 0x0087e20000100800 */
[----:B----4-:R-:W-:-:S05]  /*15b00*/  @!P2 LEA R16, R3, R0, 0x18 ;  /* 0x000000000310a211 */ /* 0x010fca00078ec0ff */
[----:B------:R3:W-:Y:S01]  /*15b10*/  @!P2 STS [R16+0x2d8d0], R2 ;  /* 0x02d8d0021000a388 */ /* 0x0007e20000000800 */
[----:B------:R-:W-:Y:S06]  /*15b20*/  BAR.ARV 0x5, 0x200 ;  /* 0x0148000000007b1d */ /* 0x000fec0000002000 */
.L_x_10967:
[----:B-1----:R-:W4:Y:S01]  /*15b30*/  LDL R0, [R1+0x10] ;  /* 0x0000100001007983 */ /* 0x002f220000100800 */
[----:B------:R-:W-:Y:S02]  /*15b40*/  ULDC UR4, c[0x0][0xc38] ;  /* 0x00030e0000047ab9 */ /* 0x000fe40000000800 */
[----:B----4-:R-:W-:-:S13]  /*15b50*/  ISETP.GE.AND P0, PT, R0, UR4, PT ;  /* 0x0000000400007c0c */ /* 0x010fda000bf06270 */
[----:B------:R-:W-:Y:S05]  /*15b60*/  @!P0 BRA `(.L_x_10969) ;  /* 0xffffffc000c48947 */ /* 0x000fea000383ffff */
.L_x_10914:
[----:B------:R-:W4:Y:S01]  /*15b70*/  LDL.LU R0, [R1+0x14] ;  /* 0x0000140001007983 */ /* 0x000f220000300800 */
[----:B------:R-:W-:Y:S01]  /*15b80*/  BSSY B0, `(.L_x_10970) ;  /* 0x000000b000007945 */ /* 0x000fe20003800000 */
[----:B------:R-:W1:Y:S01]  /*15b90*/  S2R R5, SR_CgaCtaId ;  /* 0x0000000000057919 */ /* 0x000e620000008800 */
[----:B----4-:R-:W-:-:S05]  /*15ba0*/  VIADD R0, R0, 0x1 ;  /* 0x0000000100007836 */ /* 0x010fca0000000000 */
[----:B--23--:R-:W-:-:S04]  /*15bb0*/  LEA.HI R2, R0, R0, RZ, 0x1 ;  /* 0x0000000000027211 */ /* 0x00cfc800078f08ff */
[----:B------:R-:W-:Y:S02]  /*15bc0*/  LOP3.LUT R3, R2, 0xfffffffe, RZ, 0xc0, !PT ;  /* 0xfffffffe02037812 */ /* 0x000fe400078ec0ff */
[----:B------:R-:W-:-:S03]  /*15bd0*/  MOV R2, 0x400 ;  /* 0x0000040000027802 */ /* 0x000fc60000000f00 */
[----:B------:R-:W-:Y:S01]  /*15be0*/  IMAD.IADD R0, R0, 0x1, -R3 ;  /* 0x0000000100007824 */ /* 0x000fe200078e0a03 */
[----:B-1----:R-:W-:-:S04]  /*15bf0*/  LEA R4, R5, R2, 0x18 ;  /* 0x0000000205047211 */ /* 0x002fc800078ec0ff */
[----:B------:R-:W-:-:S04]  /*15c00*/  SHF.L.U32 R0, R0, 0x1f, RZ ;  /* 0x0000001f00007819 */ /* 0x000fc800000006ff */
[----:B------:R-:W1:Y:S02]  /*15c10*/  SYNCS.PHASECHK.TRANS64.TRYWAIT P0, [R4+URZ+0x2d820], R0 ;  /* 0x02d82000040075a7 */ /* 0x000e64000800017f */
[----:B-1----:R-:W-:Y:S05]  /*15c20*/  @!P0 BRA `(.L_x_10971) ;  /* 0x0000002400c08947 */ /* 0x002fea0003800000 */
.L_x_11047:
[----:B------:R-:W-:Y:S05]  /*15c30*/  BSYNC B0 ;  /* 0x0000000000007941 */ /* 0x000fea0003800000 */
.L_x_10970:
[----:B------:R-:W-:-:S03]  /*15c40*/  UMOV UR4, 0xffffffff ;  /* 0xffffffff00047882 */ /* 0x000fc60000000000 */
[----:B------:R-:W-:Y:S05]  /*15c50*/  BRA.DIV UR4, `(.L_x_10972) ;  /* 0x0000002604c87947 */ /* 0x000fea000b800000 */
[----:B-1----:R-:W1:Y:S02]  /*15c60*/  S2R R0, SR_TID.X ;  /* 0x0000000000007919 */ /* 0x002e640000002100 */
[----:B-1----:R-:W-:-:S04]  /*15c70*/  SHF.R.U32.HI R0, RZ, 0x5, R0 ;  /* 0x00000005ff007819 */ /* 0x002fc80000011600 */
[----:B------:R-:W-:-:S05]  /*15c80*/  LOP3.LUT R0, R0, 0x3, RZ, 0xc0, !PT ;  /* 0x0000000300007812 */ /* 0x000fca00078ec0ff */
[----:B------:R1:W2:Y:S02]  /*15c90*/  SHFL.IDX PT, R14, R0, RZ, 0x1f ;  /* 0x00001fff000e7589 */ /* 0x0002a400000e0000 */
.L_x_11050:
[----:B--2---:R-:W-:Y:S01]  /*15ca0*/  ISETP.NE.AND P0, PT, R14, RZ, PT ;  /* 0x000000ff0e00720c */ /* 0x004fe20003f05270 */
[----:B------:R-:W-:-:S12]  /*15cb0*/  BSSY B0, `(.L_x_10973) ;  /* 0x0000024000007945 */ /* 0x000fd80003800000 */
[----:B------:R-:W-:Y:S05]  /*15cc0*/  @P0 BRA `(.L_x_10974) ;  /* 0x0000000000880947 */ /* 0x000fea0003800000 */
[----:B------:R-:W-:-:S03]  /*15cd0*/  UMOV UR4, 0xffffffff ;  /* 0xffffffff00047882 */ /* 0x000fc60000000000 */
[----:B------:R-:W-:Y:S05]  /*15ce0*/  BRA.DIV UR4, `(.L_x_10975) ;  /* 0x0000002604d87947 */ /* 0x000fea000b800000 */
[----:B------:R-:W-:-:S13]  /*15cf0*/  ELECT P6, URZ, PT ;  /* 0x00000000003f782f */ /* 0x000fda00038c0000 */
.L_x_11053:
[----:B------:R-:W-:Y:S05]  /*15d00*/  @!P6 BRA `(.L_x_10974) ;  /* 0x000000000078e947 */ /* 0x000fea0003800000 */
[----:B------:R-:W-:-:S06]  /*15d10*/  ULOP3.LUT UR4, UR42, 0x2, URZ, 0xfc, !UPT ;  /* 0x000000022a047892 */ /* 0x000fcc000f8efc3f */
[----:B-1----:R-:W-:-:S05]  /*15d20*/  IMAD.U32 R0, RZ, RZ, UR4 ;  /* 0x00000004ff007e24 */ /* 0x002fca000f8e00ff */
[----:B------:R-:W-:-:S13]  /*15d30*/  ISETP.NE.AND P0, PT, R0, 0x3, PT ;  /* 0x000000030000780c */ /* 0x000fda0003f05270 */
[----:B------:R-:W-:Y:S05]  /*15d40*/  @!P0 BRA `(.L_x_10976) ;  /* 0x0000000000048947 */ /* 0x000fea0003800000 */
[----:B------:R-:W-:Y:S01]  /*15d50*/  BPT.TRAP 0x1 ;  /* 0x000000040000795c */ /* 0x000fe20000300000 */
.L_x_10976:
[C---:B------:R-:W-:Y:S01]  /*15d60*/  IMAD R5, R23.reuse, 0x8, R4 ;  /* 0x0000000817057824 */ /* 0x040fe200078e0204 */
[----:B------:R-:W-:Y:S01]  /*15d70*/  SHF.L.U32 R0, R26, 0x1f, RZ ;  /* 0x0000001f1a007819 */ /* 0x000fe200000006ff */
[----:B------:R-:W-:-:S03]  /*15d80*/  VIADD R23, R23, 0x1 ;  /* 0x0000000117177836 */ /* 0x000fc60000000000 */
[----:B------:R-:W1:Y:S02]  /*15d90*/  SYNCS.PHASECHK.TRANS64.TRYWAIT P1, [R5+URZ+0x2d840], R0 ;  /* 0x02d84000050075a7 */ /* 0x000e64000802017f */
[----:B------:R-:W-:-:S04]  /*15da0*/  ISETP.NE.AND P2, PT, R23, 0x2, PT ;  /* 0x000000021700780c */ /* 0x000fc80003f45270 */
[----:B------:R-:W-:Y:S01]  /*15db0*/  SEL R3, RZ, 0x1, P2 ;  /* 0x00000001ff037807 */ /* 0x000fe20001000000 */
[----:B-1----:R-:W-:Y:S08]  /*15dc0*/  @!P1 BRA `(.L_x_10977) ;  /* 0x0000002400c09947 */ /* 0x002ff00003800000 */
.L_x_11054:
[----:B------:R-:W-:Y:S02]  /*15dd0*/  SEL R23, R23, RZ, P2 ;  /* 0x000000ff17177207 */ /* 0x000fe40001000000 */
[----:B------:R-:W-:Y:S01]  /*15de0*/  LOP3.LUT R2, R26, R3, RZ, 0x3c, !PT ;  /* 0x000000031a027212 */ /* 0x000fe200078e3cff */
[----:B------:R-:W-:Y:S06]  /*15df0*/  @!P0 BRA `(.L_x_10978) ;  /* 0x0000000000048947 */ /* 0x000fec0003800000 */
[----:B------:R-:W-:Y:S01]  /*15e00*/  BPT.TRAP 0x1 ;  /* 0x000000040000795c */ /* 0x000fe20000300000 */
.L_x_10978:
[----:B------:R-:W-:Y:S01]  /*15e10*/  IMAD R23, R23, 0x8, R4 ;  /* 0x0000000817177824 */ /* 0x000fe200078e0204 */
[----:B------:R-:W-:-:S04]  /*15e20*/  SHF.L.U32 R2, R2, 0x1f, RZ ;  /* 0x0000001f02027819 */ /* 0x000fc800000006ff */
[----:B------:R-:W2:Y:S02]  /*15e30*/  SYNCS.PHASECHK.TRANS64.TRYWAIT P1, [R23+URZ+0x2d840], R2 ;  /* 0x02d84002170075a7 */ /* 0x000ea4000802017f */
[----:B--2---:R-:W-:Y:S05]  /*15e40*/  @!P1 BRA `(.L_x_10979) ;  /* 0x0000002400b49947 */ /* 0x004fea0003800000 */
.L_x_11055:
[----:B------:R-:W-:Y:S05]  /*15e50*/  @!P0 BRA `(.L_x_10980) ;  /* 0x0000000000048947 */ /* 0x000fea0003800000 */
[----:B------:R-:W-:Y:S01]  /*15e60*/  BPT.TRAP 0x1 ;  /* 0x000000040000795c */ /* 0x000fe20000300000 */
.L_x_10980:
[----:B------:R-:W3:Y:S02]  /*15e70*/  SYNCS.PHASECHK.TRANS64.TRYWAIT P1, [R5+URZ+0x2d860], R0 ;  /* 0x02d86000050075a7 */ /* 0x000ee4000802017f */
[----:B---3--:R-:W-:Y:S05]  /*15e80*/  @!P1 BRA `(.L_x_10981) ;  /* 0x0000002400b89947 */ /* 0x008fea0003800000 */
.L_x_11056:
[----:B------:R-:W-:Y:S05]  /*15e90*/  @!P0 BRA `(.L_x_10982) ;  /* 0x0000000000048947 */ /* 0x000fea0003800000 */
[----:B------:R-:W-:Y:S01]  /*15ea0*/  BPT.TRAP 0x1 ;  /* 0x000000040000795c */ /* 0x000fe20000300000 */
.L_x_10982:
[----:B----4-:R4:W0:Y:S02]  /*15eb0*/  SYNCS.PHASECHK.TRANS64.TRYWAIT P0, [R23+URZ+0x2d860], R2 ;  /* 0x02d86002170075a7 */ /* 0x010824000800017f */
[----:B0-----:R-:W-:Y:S05]  /*15ec0*/  @!P0 NANOSLEEP.SYNCS 0x989680 ;  /* 0x009896800000895d */ /* 0x001fea0003900000 */
[----:B------:R-:W0:Y:S02]  /*15ed0*/  @!P0 SYNCS.PHASECHK.TRANS64 P0, [R23+URZ+0x2d860], R2 ;  /* 0x02d86002170085a7 */ /* 0x000e24000800007f */
[----:B0-----:R-:W-:Y:S05]  /*15ee0*/  @!P0 BRA `(.L_x_10982) ;  /* 0xfffffffc00f08947 */ /* 0x001fea000383ffff */
.L_x_10974:
[----:B------:R-:W-:Y:S05]  /*15ef0*/  BSYNC B0 ;  /* 0x0000000000007941 */ /* 0x000fea0003800000 */
.L_x_10973:
[----:B------:R-:W-:Y:S05]  /*15f00*/  EXIT ;  /* 0x000000000000794d */ /* 0x000fea0003800000 */
.L_x_10827:
[----:B0-----:R-:W-:-:S04]  /*15f10*/  IMAD.U32 R3, RZ, RZ, UR40 ;  /* 0x00000028ff037e24 */ /* 0x001fc8000f8e00ff */
[----:B------:R0:W1:Y:S03]  /*15f20*/  SYNCS.PHASECHK.TRANS64.TRYWAIT P1, [R3+URZ+0x2d800], R0 ;  /* 0x02d80000030075a7 */ /* 0x000066000802017f */
[----:B-1----:R-:W-:Y:S05]  /*15f30*/  @!P1 NANOSLEEP.SYNCS 0x989680 ;  /* 0x009896800000995d */ /* 0x002fea0003900000 */
[----:B------:R-:W1:Y:S02]  /*15f40*/  @!P1 SYNCS.PHASECHK.TRANS64 P1, [R3+URZ+0x2d800], R0 ;  /* 0x02d80000030095a7 */ /* 0x000e64000802007f */
[----:B-1----:R-:W-:Y:S05]  /*15f50*/  @!P1 BRA `(.L_x_10827) ;  /* 0xfffffffc00ec9947 */ /* 0x002fea000383ffff */
[----:B------:R-:W-:Y:S05]  /*15f60*/  BRA `(.L_x_10983) ;  /* 0xfffffeb800e47947 */ /* 0x000fea000383ffff */
.L_x_10831:
[----:B-1----:R1:W2:Y:S02]  /*15f70*/  SYNCS.PHASECHK.TRANS64.TRYWAIT P1, [R6+URZ+0x2d830], R3 ;  /* 0x02d83003060075a7 */ /* 0x0022a4000802017f */
[----:B--2---:R-:W-:Y:S05]  /*15f80*/  @!P1 NANOSLEEP.SYNCS 0x989680 ;  /* 0x009896800000995d */ /* 0x004fea0003900000 */
[----:B------:R-:W2:Y:S02]  /*15f90*/  @!P1 SYNCS.PHASECHK.TRANS64 P1, [R6+URZ+0x2d830], R3 ;  /* 0x02d83003060095a7 */ /* 0x000ea4000802007f */
[----:B--2---:R-:W-:Y:S05]  /*15fa0*/  @!P1 BRA `(.L_x_10831) ;  /* 0xfffffffc00f09947 */ /* 0x004fea000383ffff */
[----:B------:R-:W-:Y:S05]  /*15fb0*/  BRA `(.L_x_10830) ;  /* 0xfffffebc00007947 */ /* 0x000fea000383ffff */
.L_x_10848:
[----:B-1----:R-:W-:-:S04]  /*15fc0*/  IMAD.U32 R7, RZ, RZ, UR6 ;  /* 0x00000006ff077e24 */ /* 0x002fc8000f8e00ff */
[----:B------:R1:W2:Y:S03]  /*15fd0*/  SYNCS.PHASECHK.TRANS64.TRYWAIT P1, [R7+URZ+0x2d830], R6 ;  /* 0x02d83006070075a7 */ /* 0x0002a6000802017f */
[----:B--2---:R-:W-:Y:S05]  /*15fe0*/  @!P1 NANOSLEEP.SYNCS 0x989680 ;  /* 0x009896800000995d */ /* 0x004fea0003900000 */
[----:B------:R-:W2:Y:S02]  /*15ff0*/  @!P1 SYNCS.PHASECHK.TRANS64 P1, [R7+URZ+0x2d830], R6 ;  /* 0x02d83006070095a7 */ /* 0x000ea4000802007f */
[----:B--2---:R-:W-:Y:S05]  /*16000*/  @!P1 BRA `(.L_x_10848) ;  /* 0xfffffffc00ec9947 */ /* 0x004fea000383ffff */
[----:B------:R-:W-:Y:S05]  /*16010*/  BRA `(.L_x_10845) ;  /* 0xfffffef800247947 */ /* 0x000fea000383ffff */
.L_x_10852:
[----:B-1----:R-:W-:-:S04]  /*16020*/  IMAD.U32 R7, RZ, RZ, UR6 ;  /* 0x00000006ff077e24 */ /* 0x002fc8000f8e00ff */
[----:B------:R1:W2:Y:S03]  /*16030*/  SYNCS.PHASECHK.TRANS64.TRYWAIT P1, [R7+URZ+0x2d850], R6 ;  /* 0x02d85006070075a7 */ /* 0x0002a6000802017f */
[----:B--2---:R-:W-:Y:S05]  /*16040*/  @!P1 NANOSLEEP.SYNCS 0x989680 ;  /* 0x009896800000995d */ /* 0x004fea0003900000 */
[----:B------:R-:W2:Y:S02]  /*16050*/  @!P1 SYNCS.PHASECHK.TRANS64 P1, [R7+URZ+0x2d850], R6 ;  /* 0x02d85006070095a7 */ /* 0x000ea4000802007f */
[----:B--2---:R-:W-:Y:S05]  /*16060*/  @!P1 BRA `(.L_x_10852) ;  /* 0xfffffffc00ec9947 */ /* 0x004fea000383ffff */
[----:B------:R-:W-:Y:S05]  /*16070*/  BRA `(.L_x_10849) ;  /* 0xfffffef800d07947 */ /* 0x000fea000383ffff */
.L_x_10871:
[----:B-1----:R-:W-:-:S04]  /*16080*/  IMAD.U32 R8, RZ, RZ, UR6 ;  /* 0x00000006ff087e24 */ /* 0x002fc8000f8e00ff */
[----:B------:R1:W2:Y:S03]  /*16090*/  SYNCS.PHASECHK.TRANS64.TRYWAIT P1, [R8+URZ+0x2d830], R7 ;  /* 0x02d83007080075a7 */ /* 0x0002a6000802017f */
[----:B--2---:R-:W-:Y:S05]  /*160a0*/  @!P1 NANOSLEEP.SYNCS 0x989680 ;  /* 0x009896800000995d */ /* 0x004fea0003900000 */
[----:B------:R-:W2:Y:S02]  /*160b0*/  @!P1 SYNCS.PHASECHK.TRANS64 P1, [R8+URZ+0x2d830], R7 ;  /* 0x02d83007080095a7 */ /* 0x000ea4000802007f */
[----:B--2---:R-:W-:Y:S05]  /*160c0*/  @!P1 BRA `(.L_x_10871) ;  /* 0xfffffffc00ec9947 */ /* 0x004fea000383ffff */
[----:B------:R-:W-:Y:S05]  /*160d0*/  BRA `(.L_x_10868) ;  /* 0xffffff34002c7947 */ /* 0x000fea000383ffff */
.L_x_10875:
[----:B-1----:R-:W-:-:S04]  /*160e0*/  IMAD.U32 R8, RZ, RZ, UR6 ;  /* 0x00000006ff087e24 */ /* 0x002fc8000f8e00ff */
[----:B------:R1:W2:Y:S03]  /*160f0*/  SYNCS.PHASECHK.TRANS64.TRYWAIT P1, [R8+URZ+0x2d850], R7 ;  /* 0x02d85007080075a7 */ /* 0x0002a6000802017f */
[----:B--2---:R-:W-:Y:S05]  /*16100*/  @!P1 NANOSLEEP.SYNCS 0x989680 ;  /* 0x009896800000995d */ /* 0x004fea0003900000 */
[----:B------:R-:W2:Y:S02]  /*16110*/  @!P1 SYNCS.PHASECHK.TRANS64 P1, [R8+URZ+0x2d850], R7 ;  /* 0x02d85007080095a7 */ /* 0x000ea4000802007f */
[----:B--2---:R-:W-:Y:S05]  /*16120*/  @!P1 BRA `(.L_x_10875) ;  /* 0xfffffffc00ec9947 */ /* 0x004fea000383ffff */
[----:B------:R-:W-:Y:S05]  /*16130*/  BRA `(.L_x_10872) ;  /* 0xffffff3400d87947 */ /* 0x000fea000383ffff */
.L_x_10883:
[----:B-1----:R-:W-:-:S04]  /*16140*/  IMAD.U32 R6, RZ, RZ, UR6 ;  /* 0x00000006ff067e24 */ /* 0x002fc8000f8e00ff */
[----:B------:R1:W2:Y:S03]  /*16150*/  SYNCS.PHASECHK.TRANS64.TRYWAIT P1, [R6+URZ+0x2d830], R5 ;  /* 0x02d83005060075a7 */ /* 0x0002a6000802017f */
[----:B--2---:R-:W-:Y:S05]  /*16160*/  @!P1 NANOSLEEP.SYNCS 0x989680 ;  /* 0x009896800000995d */ /* 0x004fea0003900000 */
[----:B------:R-:W2:Y:S02]  /*16170*/  @!P1 SYNCS.PHASECHK.TRANS64 P1, [R6+URZ+0x2d830], R5 ;  /* 0x02d83005060095a7 */ /* 0x000ea4000802007f */
[----:B--2---:R-:W-:Y:S05]  /*16180*/  @!P1 BRA `(.L_x_10883) ;  /* 0xfffffffc00ec9947 */ /* 0x004fea000383ffff */
[----:B------:R-:W-:Y:S05]  /*16190*/  BRA `(.L_x_10880) ;  /* 0xffffff5c00587947 */ /* 0x000fea000383ffff */
.L_x_10887:
[----:B-1----:R-:W-:-:S04]  /*161a0*/  IMAD.U32 R6, RZ, RZ, UR6 ;  /* 0x00000006ff067e24 */ /* 0x002fc8000f8e00ff */
[----:B------:R1:W2:Y:S03]  /*161b0*/  SYNCS.PHASECHK.TRANS64.TRYWAIT P1, [R6+URZ+0x2d850], R5 ;  /* 0x02d85005060075a7 */ /* 0x0002a6000802017f */
[----:B--2---:R-:W-:Y:S05]  /*161c0*/  @!P1 NANOSLEEP.SYNCS 0x989680 ;  /* 0x009896800000995d */ /* 0x004fea0003900000 */
[----:B------:R-:W2:Y:S02]  /*161d0*/  @!P1 SYNCS.PHASECHK.TRANS64 P1, [R6+URZ+0x2d850], R5 ;  /* 0x02d85005060095a7 */ /* 0x000ea4000802007f */
[----:B--2---:R-:W-:Y:S05]  /*161e0*/  @!P1 BRA `(.L_x_10887) ;  /* 0xfffffffc00ec9947 */ /* 0x004fea000383ffff */
[----:B------:R-:W-:Y:S05]  /*161f0*/  BRA `(.L_x_10884) ;  /* 0xffffff6000047947 */ /* 0x000fea000383ffff */
.L_x_10902:
[----:B-1----:R-:W-:-:S04]  /*16200*/  IMAD.U32 R4, RZ, RZ, UR8 ;  /* 0x00000008ff047e24 */ /* 0x002fc8000f8e00ff */
[----:B------:R1:W2:Y:S03]  /*16210*/  SYNCS.PHASECHK.TRANS64.TRYWAIT P1, [R4+URZ+0x2d850], R3 ;  /* 0x02d85003040075a7 */ /* 0x0002a6000802017f */
[----:B--2---:R-:W-:Y:S05]  /*16220*/  @!P1 NANOSLEEP.SYNCS 0x989680 ;  /* 0x009896800000995d */ /* 0x004fea0003900000 */
[----:B------:R-:W2:Y:S02]  /*16230*/  @!P1 SYNCS.PHASECHK.TRANS64 P1, [R4+URZ+0x2d850], R3 ;  /* 0x02d85003040095a7 */ /* 0x000ea4000802007f */
[----:B--2---:R-:W-:Y:S05]  /*16240*/  @!P1 BRA `(.L_x_10902) ;  /* 0xfffffffc00ec9947 */ /* 0x004fea000383ffff */
[----:B------:R-:W-:Y:S05]  /*16250*/  BRA `(.L_x_10901) ;  /* 0xffffff9400807947 */ /* 0x000fea000383ffff */
.L_x_10931:
[----:B------:R-:W1:Y:S01]  /*16260*/  S2R R20, SR_TID.X ;  /* 0x0000000000147919 */ /* 0x000e620000002100 */
[----:B------:R-:W-:Y:S02]  /*16270*/  IMAD.MOV.U32 R12, RZ, RZ, RZ ;  /* 0x000000ffff0c7224 */ /* 0x000fe400078e00ff */
[----:B------:R-:W-:Y:S02]  /*16280*/  IMAD.MOV.U32 R11, RZ, RZ, 0x1f ;  /* 0x0000001fff0b7424 */ /* 0x000fe400078e00ff */
[----:B------:R-:W-:Y:S01]  /*16290*/  IMAD.MOV.U32 R15, RZ, RZ, -0x1 ;  /* 0xffffffffff0f7424 */ /* 0x000fe200078e00ff */
[----:B-1----:R-:W-:-:S04]  /*162a0*/  SHF.R.U32.HI R20, RZ, 0x5, R20 ;  /* 0x00000005ff147819 */ /* 0x002fc80000011614 */
[----:B------:R-:W-:-:S05]  /*162b0*/  LOP3.LUT R20, R20, 0x3, RZ, 0xc0, !PT ;  /* 0x0000000314147812 */ /* 0x000fca00078ec0ff */
[----:B------:R-:W-:-:S07]  /*162c0*/  IMAD.MOV.U32 R13, RZ, RZ, R20 ;  /* 0x000000ffff0d7224 */ /* 0x000fce00078e0014 */
[----:B0-2---:R-:W-:Y:S05]  /*162d0*/  WARPSYNC.COLLECTIVE R15, `(.L_x_10984) ;  /* 0x000000000f087348 */ /* 0x005fea0003c00000 */
[----:B------:R1:W3:Y:S02]  /*162e0*/  SHFL.IDX P6, R14, R13, R12, R11 ;  /* 0x0000000c0d0e7389 */ /* 0x0002e400000c000b */
[----:B0123--:R-:W-:Y:S01]  /*162f0*/  ENDCOLLECTIVE ;  /* 0x000000000000791b */ /* 0x00ffe20003800000 */
.L_x_10984:
[----:B------:R-:W-:Y:S05]  /*16300*/  BRA `(.L_x_10985) ;  /* 0xffffffc8004c7947 */ /* 0x000fea000383ffff */
.L_x_10934:
[----:B0-----:R0:W1:Y:S02]  /*16310*/  SYNCS.PHASECHK.TRANS64.TRYWAIT P0, [R6+URZ+0x2d840], R2 ;  /* 0x02d84002060075a7 */ /* 0x001064000800017f */
[----:B-1----:R-:W-:Y:S05]  /*16320*/  @!P0 NANOSLEEP.SYNCS 0x989680 ;  /* 0x009896800000895d */ /* 0x002fea0003900000 */
[----:B------:R-:W1:Y:S02]  /*16330*/  @!P0 SYNCS.PHASECHK.TRANS64 P0, [R6+URZ+0x2d840], R2 ;  /* 0x02d84002060085a7 */ /* 0x000e64000800007f */
[----:B-1----:R-:W-:Y:S05]  /*16340*/  @!P0 BRA `(.L_x_10934) ;  /* 0xfffffffc00f08947 */ /* 0x002fea000383ffff */
[----:B------:R-:W-:Y:S05]  /*16350*/  BRA `(.L_x_10986) ;  /* 0xffffffcc00547947 */ /* 0x000fea000383ffff */
.L_x_10935:
        /* <DEDUP_REMOVED lines=8> */
.L_x_10988:
[----:B------:R-:W-:Y:S05]  /*163e0*/  BSYNC B0 ;  /* 0x0000000000007941 */ /* 0x000fea0003800000 */
.L_x_10987:
        /* <DEDUP_REMOVED lines=9> */
.L_x_10989:
[----:B------:R-:W-:Y:S02]  /*16480*/  IMAD.MOV.U32 R13, RZ, RZ, R0 ;  /* 0x000000ffff0d7224 */ /* 0x000fe400078e0000 */
[----:B------:R-:W-:Y:S02]  /*16490*/  IMAD.MOV.U32 R12, RZ, RZ, 0x1 ;  /* 0x00000001ff0c7424 */ /* 0x000fe400078e00ff */
[----:B------:R-:W-:-:S07]  /*164a0*/  IMAD.MOV.U32 R3, RZ, RZ, R14 ;  /* 0x000000ffff037224 */ /* 0x000fce00078e000e */
[----:B------:R-:W-:Y:S05]  /*164b0*/  WARPSYNC.COLLECTIVE R15, `(.L_x_10990) ;  /* 0x000000000f087348 */ /* 0x000fea0003c00000 */
[----:B------:R0:W1:Y:S02]  /*164c0*/  SHFL.IDX P6, R14, R13, R12, R11 ;  /* 0x0000000c0d0e7389 */ /* 0x00006400000c000b */
[----:B01----:R-:W-:Y:S01]  /*164d0*/  ENDCOLLECTIVE ;  /* 0x000000000000791b */ /* 0x003fe20003800000 */
.L_x_10990:
        /* <DEDUP_REMOVED lines=17> */
.L_x_10991:
[----:B------:R-:W-:Y:S02]  /*165f0*/  @P0 IMAD R8, R7, 0x2, R16 ;  /* 0x0000000207080824 */ /* 0x000fe400078e0210 */
[----:B------:R-:W-:Y:S02]  /*16600*/  IMAD.MOV.U32 R13, RZ, RZ, R0 ;  /* 0x000000ffff0d7224 */ /* 0x000fe400078e0000 */
[----:B------:R-:W-:Y:S02]  /*16610*/  IMAD.MOV.U32 R12, RZ, RZ, 0x2 ;  /* 0x00000002ff0c7424 */ /* 0x000fe400078e00ff */
[----:B------:R-:W-:-:S07]  /*16620*/  IMAD.MOV.U32 R3, RZ, RZ, R14 ;  /* 0x000000ffff037224 */ /* 0x000fce00078e000e */
[----:B------:R-:W-:Y:S05]  /*16630*/  WARPSYNC.COLLECTIVE R15, `(.L_x_10992) ;  /* 0x000000000f087348 */ /* 0x000fea0003c00000 */
[----:B------:R0:W1:Y:S02]  /*16640*/  SHFL.IDX P6, R14, R13, R12, R11 ;  /* 0x0000000c0d0e7389 */ /* 0x00006400000c000b */
[----:B01----:R-:W-:Y:S01]  /*16650*/  ENDCOLLECTIVE ;  /* 0x000000000000791b */ /* 0x003fe20003800000 */
.L_x_10992:
        /* <DEDUP_REMOVED lines=17> */
.L_x_10993:
[----:B------:R-:W-:Y:S02]  /*16770*/  @P0 IMAD R8, R7, 0x2, R16 ;  /* 0x0000000207080824 */ /* 0x000fe400078e0210 */
[----:B------:R-:W-:Y:S02]  /*16780*/  IMAD.MOV.U32 R13, RZ, RZ, R0 ;  /* 0x000000ffff0d7224 */ /* 0x000fe400078e0000 */
[----:B------:R-:W-:Y:S02]  /*16790*/  IMAD.MOV.U32 R12, RZ, RZ, 0x3 ;  /* 0x00000003ff0c7424 */ /* 0x000fe400078e00ff */
[----:B------:R-:W-:-:S07]  /*167a0*/  IMAD.MOV.U32 R3, RZ, RZ, R14 ;  /* 0x000000ffff037224 */ /* 0x000fce00078e000e */
[----:B------:R-:W-:Y:S05]  /*167b0*/  WARPSYNC.COLLECTIVE R15, `(.L_x_10994) ;  /* 0x000000000f087348 */ /* 0x000fea0003c00000 */
[----:B------:R0:W1:Y:S02]  /*167c0*/  SHFL.IDX P6, R14, R13, R12, R11 ;  /* 0x0000000c0d0e7389 */ /* 0x00006400000c000b */
[----:B01----:R-:W-:Y:S01]  /*167d0*/  ENDCOLLECTIVE ;  /* 0x000000000000791b */ /* 0x003fe20003800000 */
.L_x_10994:
        /* <DEDUP_REMOVED lines=16> */
.L_x_10995:
[----:B------:R-:W-:Y:S05]  /*168e0*/  BRA `(.L_x_10996) ;  /* 0xffffffcc001c7947 */ /* 0x000fea000383ffff */
.L_x_10940:
[----:B------:R-:W-:Y:S02]  /*168f0*/  IMAD.MOV.U32 R13, RZ, RZ, R5 ;  /* 0x000000ffff0d7224 */ /* 0x000fe400078e0005 */
[----:B------:R-:W-:Y:S02]  /*16900*/  IMAD.MOV.U32 R12, RZ, RZ, RZ ;  /* 0x000000ffff0c7224 */ /* 0x000fe400078e00ff */
[----:B------:R-:W-:Y:S02]  /*16910*/  IMAD.MOV.U32 R11, RZ, RZ, 0x1c1f ;  /* 0x00001c1fff0b7424 */ /* 0x000fe400078e00ff */
[----:B------:R-:W-:Y:S02]  /*16920*/  IMAD.MOV.U32 R15, RZ, RZ, -0x1 ;  /* 0xffffffffff0f7424 */ /* 0x000fe400078e00ff */
[----:B------:R-:W-:-:S07]  /*16930*/  VIADD R4, R21, UR43 ;  /* 0x0000002b15047c36 */ /* 0x000fce0008000000 */
[----:B-----5:R-:W-:Y:S05]  /*16940*/  WARPSYNC.COLLECTIVE R15, `(.L_x_10997) ;  /* 0x000000000f087348 */ /* 0x020fea0003c00000 */
[----:B------:R0:W1:Y:S02]  /*16950*/  SHFL.IDX P6, R14, R13, R12, R11 ;  /* 0x0000000c0d0e7389 */ /* 0x00006400000c000b */
[----:B01---5:R-:W-:Y:S01]  /*16960*/  ENDCOLLECTIVE ;  /* 0x000000000000791b */ /* 0x023fe20003800000 */
.L_x_10997:
[C---:B------:R-:W-:Y:S01]  /*16970*/  VIADD R8, R4.reuse, 0x20 ;  /* 0x0000002004087836 */ /* 0x040fe20000000000 */
[----:B------:R-:W-:Y:S01]  /*16980*/  ISETP.GE.AND P0, PT, R4, UR37, PT ;  /* 0x0000002504007c0c */ /* 0x000fe2000bf06270 */
[----:B------:R-:W-:Y:S02]  /*16990*/  IMAD.MOV.U32 R13, RZ, RZ, R0 ;  /* 0x000000ffff0d7224 */ /* 0x000fe400078e0000 */
[----:B------:R-:W-:-:S10]  /*169a0*/  IMAD.MOV.U32 R2, RZ, RZ, R14 ;  /* 0x000000ffff027224 */ /* 0x000fd400078e000e */
[----:B------:R-:W-:Y:S05]  /*169b0*/  WARPSYNC.COLLECTIVE R15, `(.L_x_10998) ;  /* 0x000000000f087348 */ /* 0x000fea0003c00000 */
[----:B------:R0:W1:Y:S02]  /*169c0*/  SHFL.IDX P6, R14, R13, R12, R11 ;  /* 0x0000000c0d0e7389 */ /* 0x00006400000c000b */
[----:B01----:R-:W-:Y:S01]  /*169d0*/  ENDCOLLECTIVE ;  /* 0x000000000000791b */ /* 0x003fe20003800000 */
.L_x_10998:
[----:B------:R-:W-:Y:S02]  /*169e0*/  IMAD.MOV.U32 R13, RZ, RZ, R5 ;  /* 0x000000ffff0d7224 */ /* 0x000fe400078e0005 */
[----:B------:R-:W-:Y:S02]  /*169f0*/  IMAD.MOV.U32 R12, RZ, RZ, 0x1 ;  /* 0x00000001ff0c7424 */ /* 0x000fe400078e00ff */
[----:B------:R-:W-:-:S07]  /*16a00*/  IMAD.MOV.U32 R3, RZ, RZ, R14 ;  /* 0x000000ffff037224 */ /* 0x000fce00078e000e */
[----:B------:R-:W-:Y:S05]  /*16a10*/  WARPSYNC.COLLECTIVE R15, `(.L_x_10999) ;  /* 0x000000000f087348 */ /* 0x000fea0003c00000 */
[----:B------:R0:W1:Y:S02]  /*16a20*/  SHFL.IDX P6, R14, R13, R12, R11 ;  /* 0x0000000c0d0e7389 */ /* 0x00006400000c000b */
[----:B01----:R-:W-:Y:S01]  /*16a30*/  ENDCOLLECTIVE ;  /* 0x000000000000791b */ /* 0x003fe20003800000 */
.L_x_10999:
        /* <DEDUP_REMOVED lines=17> */
.L_x_11000:
[----:B------:R-:W-:Y:S02]  /*16b50*/  IMAD.MOV.U32 R13, RZ, RZ, R5 ;  /* 0x000000ffff0d7224 */ /* 0x000fe400078e0005 */
[----:B------:R-:W-:Y:S02]  /*16b60*/  IMAD.MOV.U32 R12, RZ, RZ, 0x2 ;  /* 0x00000002ff0c7424 */ /* 0x000fe400078e00ff */
[----:B------:R-:W-:-:S07]  /*16b70*/  IMAD.MOV.U32 R3, RZ, RZ, R14 ;  /* 0x000000ffff037224 */ /* 0x000fce00078e000e */
[----:B------:R-:W-:Y:S05]  /*16b80*/  WARPSYNC.COLLECTIVE R15, `(.L_x_11001) ;  /* 0x000000000f087348 */ /* 0x000fea0003c00000 */
[----:B------:R0:W1:Y:S02]  /*16b90*/  SHFL.IDX P6, R14, R13, R12, R11 ;  /* 0x0000000c0d0e7389 */ /* 0x00006400000c000b */
[----:B01----:R-:W-:Y:S01]  /*16ba0*/  ENDCOLLECTIVE ;  /* 0x000000000000791b */ /* 0x003fe20003800000 */
.L_x_11001:
        /* <DEDUP_REMOVED lines=13> */
[----:B------:R-:W-:Y:S01]  /*16c80*/  ISETP.GE.AND P0, PT, R2, UR37, PT ;  /* 0x0000002502007c0c */ /* 0x000fe2000bf06270 */
[----:B------:R-:W-:-:S12]  /*16c90*/  IMAD.MOV.U32 R2, RZ, RZ, R14 ;  /* 0x000000ffff027224 */ /* 0x000fd800078e000e */
[----:B------:R-:W-:Y:S05]  /*16ca0*/  WARPSYNC.COLLECTIVE R15, `(.L_x_11002) ;  /* 0x000000000f087348 */ /* 0x000fea0003c00000 */
[----:B------:R0:W1:Y:S02]  /*16cb0*/  SHFL.IDX P6, R14, R13, R12, R11 ;  /* 0x0000000c0d0e7389 */ /* 0x00006400000c000b */
[----:B01----:R-:W-:Y:S01]  /*16cc0*/  ENDCOLLECTIVE ;  /* 0x000000000000791b */ /* 0x003fe20003800000 */
.L_x_11002:
[----:B------:R-:W-:Y:S02]  /*16cd0*/  IMAD.MOV.U32 R13, RZ, RZ, R5 ;  /* 0x000000ffff0d7224 */ /* 0x000fe400078e0005 */
[----:B------:R-:W-:Y:S02]  /*16ce0*/  IMAD.MOV.U32 R12, RZ, RZ, 0x3 ;  /* 0x00000003ff0c7424 */ /* 0x000fe400078e00ff */
[----:B------:R-:W-:-:S07]  /*16cf0*/  IMAD.MOV.U32 R3, RZ, RZ, R14 ;  /* 0x000000ffff037224 */ /* 0x000fce00078e000e */
[----:B------:R-:W-:Y:S05]  /*16d00*/  WARPSYNC.COLLECTIVE R15, `(.L_x_11003) ;  /* 0x000000000f087348 */ /* 0x000fea0003c00000 */
[----:B------:R0:W1:Y:S02]  /*16d10*/  SHFL.IDX P6, R14, R13, R12, R11 ;  /* 0x0000000c0d0e7389 */ /* 0x00006400000c000b */
[----:B01----:R-:W-:Y:S01]  /*16d20*/  ENDCOLLECTIVE ;  /* 0x000000000000791b */ /* 0x003fe20003800000 */
.L_x_11003:
        /* <DEDUP_REMOVED lines=10> */
.L_x_11004:
[----:B------:R-:W-:Y:S01]  /*16dd0*/  @!PT LDS RZ, [RZ] ;  /* 0x00000000fffff984 */ /* 0x000fe20000000800 */
[----:B------:R-:W-:Y:S01]  /*16de0*/  @!PT LDS RZ, [RZ] ;  /* 0x00000000fffff984 */ /* 0x000fe20000000800 */
[----:B------:R-:W-:Y:S01]  /*16df0*/  @!PT LDS RZ, [RZ] ;  /* 0x00000000fffff984 */ /* 0x000fe20000000800 */
[----:B------:R-:W-:Y:S04]  /*16e00*/  @!P0 LDGSTS.E.BYPASS.LTC128B.128 [R10+0xd400], desc[UR52][R2.64], !P3 ;  /* 0x0d400000020a8fae */ /* 0x000fe8000d901d74 */
[----:B------:R-:W-:Y:S04]  /*16e10*/  @!P0 LDGSTS.E.BYPASS.LTC128B.128 [R10+0x10400], desc[UR52][R2.64+0x40], !P4 ;  /* 0x10400040020a8fae */ /* 0x000fe8000e101d74 */
[----:B------:R0:W-:Y:S01]  /*16e20*/  @!P0 LDGSTS.E.BYPASS.LTC128B.128 [R10+0x13400], desc[UR52][R2.64+0x80], !P5 ;  /* 0x13400080020a8fae */ /* 0x0001e2000e901d74 */
[----:B------:R-:W-:Y:S02]  /*16e30*/  IMAD.MOV.U32 R13, RZ, RZ, R6 ;  /* 0x000000ffff0d7224 */ /* 0x000fe400078e0006 */
[----:B------:R-:W-:-:S02]  /*16e40*/  IMAD.MOV.U32 R12, RZ, RZ, RZ ;  /* 0x000000ffff0c7224 */ /* 0x000fc400078e00ff */
[----:B0-----:R-:W-:Y:S02]  /*16e50*/  VIADD R2, R4, 0x60 ;  /* 0x0000006004027836 */ /* 0x001fe40000000000 */
[----:B------:R-:W-:-:S07]  /*16e60*/  IMAD.MOV.U32 R0, RZ, RZ, R14 ;  /* 0x000000ffff007224 */ /* 0x000fce00078e000e */
[----:B------:R-:W-:Y:S05]  /*16e70*/  WARPSYNC.COLLECTIVE R15, `(.L_x_11005) ;  /* 0x000000000f087348 */ /* 0x000fea0003c00000 */
[----:B------:R0:W1:Y:S02]  /*16e80*/  SHFL.IDX P6, R14, R13, R12, R11 ;  /* 0x0000000c0d0e7389 */ /* 0x00006400000c000b */
[----:B01----:R-:W-:Y:S01]  /*16e90*/  ENDCOLLECTIVE ;  /* 0x000000000000791b */ /* 0x003fe20003800000 */
.L_x_11005:
[----:B------:R-:W-:-:S13]  /*16ea0*/  ISETP.GE.AND P0, PT, R2, UR37, PT ;  /* 0x0000002502007c0c */ /* 0x000fda000bf06270 */
[----:B------:R-:W-:Y:S01]  /*16eb0*/  @!P0 LEA R8, P1, R20, R0, 0x1 ;  /* 0x0000000014088211 */ /* 0x000fe200078208ff */
[----:B------:R-:W-:Y:S02]  /*16ec0*/  VIADD R0, R4, 0x80 ;  /* 0x0000008004007836 */ /* 0x000fe40000000000 */
[----:B------:R-:W-:Y:S02]  /*16ed0*/  IMAD.MOV.U32 R13, RZ, RZ, R7 ;  /* 0x000000ffff0d7224 */ /* 0x000fe400078e0007 */
[----:B------:R-:W-:Y:S02]  /*16ee0*/  @!P0 IMAD.X R9, RZ, RZ, R5, P1 ;  /* 0x000000ffff098224 */ /* 0x000fe400008e0605 */
[----:B------:R-:W-:Y:S02]  /*16ef0*/  @!P0 IMAD.MOV.U32 R2, RZ, RZ, R8 ;  /* 0x000000ffff028224 */ /* 0x000fe400078e0008 */
[----:B------:R-:W-:-:S05]  /*16f00*/  @!P0 IMAD.MOV.U32 R3, RZ, RZ, R9 ;  /* 0x000000ffff038224 */ /* 0x000fca00078e0009 */
[----:B------:R-:W-:Y:S01]  /*16f10*/  @!PT LDS RZ, [RZ] ;  /* 0x00000000fffff984 */ /* 0x000fe20000000800 */
[----:B------:R-:W-:Y:S01]  /*16f20*/  @!PT LDS RZ, [RZ] ;  /* 0x00000000fffff984 */ /* 0x000fe20000000800 */
[----:B------:R-:W-:Y:S01]  /*16f30*/  @!PT LDS RZ, [RZ] ;  /* 0x00000000fffff984 */ /* 0x000fe20000000800 */
        /* <DEDUP_REMOVED lines=8> */
.L_x_11006:
[----:B------:R-:W-:Y:S02]  /*16fc0*/  IMAD.MOV.U32 R13, RZ, RZ, R6 ;  /* 0x000000ffff0d7224 */ /* 0x000fe400078e0006 */
[----:B------:R-:W-:Y:S02]  /*16fd0*/  IMAD.MOV.U32 R12, RZ, RZ, 0x1 ;  /* 0x00000001ff0c7424 */ /* 0x000fe400078e00ff */
[----:B------:R-:W-:-:S07]  /*16fe0*/  IMAD.MOV.U32 R2, RZ, RZ, R14 ;  /* 0x000000ffff027224 */ /* 0x000fce00078e000e */
[----:B------:R-:W-:Y:S05]  /*16ff0*/  WARPSYNC.COLLECTIVE R15, `(.L_x_11007) ;  /* 0x000000000f087348 */ /* 0x000fea0003c00000 */
[----:B------:R0:W1:Y:S02]  /*17000*/  SHFL.IDX P6, R14, R13, R12, R11 ;  /* 0x0000000c0d0e7389 */ /* 0x00006400000c000b */
[----:B01----:R-:W-:Y:S01]  /*17010*/  ENDCOLLECTIVE ;  /* 0x000000000000791b */ /* 0x003fe20003800000 */
.L_x_11007:
        /* <DEDUP_REMOVED lines=15> */
.L_x_11008:
[----:B------:R-:W-:Y:S05]  /*17110*/  BRA `(.L_x_11009) ;  /* 0xffffffd000007947 */ /* 0x000fea000383ffff */
.L_x_10943:
[----:B0-----:R0:W1:Y:S02]  /*17120*/  SYNCS.PHASECHK.TRANS64.TRYWAIT P0, [R16+URZ+0x2d820], R3 ;  /* 0x02d82003100075a7 */ /* 0x001064000800017f */
[----:B-1----:R-:W-:Y:S05]  /*17130*/  @!P0 NANOSLEEP.SYNCS 0x989680 ;  /* 0x009896800000895d */ /* 0x002fea0003900000 */
[----:B------:R-:W1:Y:S02]  /*17140*/  @!P0 SYNCS.PHASECHK.TRANS64 P0, [R16+URZ+0x2d820], R3 ;  /* 0x02d82003100085a7 */ /* 0x000e64000800007f */
[----:B-1----:R-:W-:Y:S05]  /*17150*/  @!P0 BRA `(.L_x_10943) ;  /* 0xfffffffc00f08947 */ /* 0x002fea000383ffff */
[----:B------:R-:W-:Y:S05]  /*17160*/  BRA `(.L_x_11010) ;  /* 0xffffffd000647947 */ /* 0x000fea000383ffff */
.L_x_10947:
[----:B0-----:R0:W1:Y:S02]  /*17170*/  SYNCS.PHASECHK.TRANS64.TRYWAIT P0, [R6+URZ+0x2d840], R0 ;  /* 0x02d84000060075a7 */ /* 0x001064000800017f */
[----:B-1----:R-:W-:Y:S05]  /*17180*/  @!P0 NANOSLEEP.SYNCS 0x989680 ;  /* 0x009896800000895d */ /* 0x002fea0003900000 */
[----:B------:R-:W1:Y:S02]  /*17190*/  @!P0 SYNCS.PHASECHK.TRANS64 P0, [R6+URZ+0x2d840], R0 ;  /* 0x02d84000060085a7 */ /* 0x000e64000800007f */
[----:B-1----:R-:W-:Y:S05]  /*171a0*/  @!P0 BRA `(.L_x_10947) ;  /* 0xfffffffc00f08947 */ /* 0x002fea000383ffff */
[----:B------:R-:W-:Y:S05]  /*171b0*/  BRA `(.L_x_11011) ;  /* 0xffffffd400387947 */ /* 0x000fea000383ffff */
.L_x_10948:
        /* <DEDUP_REMOVED lines=8> */
.L_x_11013:
[----:B------:R-:W-:Y:S05]  /*17240*/  BSYNC B1 ;  /* 0x0000000000017941 */ /* 0x000fea0003800000 */
.L_x_11012:
[----:B------:R-:W0:Y:S01]  /*17250*/  S2R R27, SR_TID.X ;  /* 0x00000000001b7919 */ /* 0x000e220000002100 */
[----:B------:R-:W-:Y:S02]  /*17260*/  IMAD.MOV.U32 R13, RZ, RZ, R7 ;  /* 0x000000ffff0d7224 */ /* 0x000fe400078e0007 */
[----:B------:R-:W-:Y:S02]  /*17270*/  IMAD.MOV.U32 R12, RZ, RZ, RZ ;  /* 0x000000ffff0c7224 */ /* 0x000fe400078e00ff */
[----:B------:R-:W-:Y:S02]  /*17280*/  IMAD.MOV.U32 R11, RZ, RZ, 0x1c1f ;  /* 0x00001c1fff0b7424 */ /* 0x000fe400078e00ff */
[----:B------:R-:W-:Y:S02]  /*17290*/  IMAD.MOV.U32 R15, RZ, RZ, -0x1 ;  /* 0xffffffffff0f7424 */ /* 0x000fe400078e00ff */
[----:B------:R-:W-:Y:S02]  /*172a0*/  IMAD.MOV.U32 R3, RZ, RZ, R14 ;  /* 0x000000ffff037224 */ /* 0x000fe400078e000e */
[----:B------:R-:W-:-:S07]  /*172b0*/  IMAD R8, R8, 0x2, R16 ;  /* 0x0000000208087824 */ /* 0x000fce00078e0210 */
[----:B0-----:R-:W-:Y:S05]  /*172c0*/  WARPSYNC.COLLECTIVE R15, `(.L_x_11014) ;  /* 0x000000000f087348 */ /* 0x001fea0003c00000 */
[----:B------:R1:W2:Y:S02]  /*172d0*/  SHFL.IDX P6, R14, R13, R12, R11 ;  /* 0x0000000c0d0e7389 */ /* 0x0002a400000c000b */
[----:B012---:R-:W-:Y:S01]  /*172e0*/  ENDCOLLECTIVE ;  /* 0x000000000000791b */ /* 0x007fe20003800000 */
.L_x_11014:
[----:B------:R-:W-:Y:S02]  /*172f0*/  IMAD.MOV.U32 R13, RZ, RZ, R10 ;  /* 0x000000ffff0d7224 */ /* 0x000fe400078e000a */
[----:B------:R-:W-:Y:S02]  /*17300*/  IMAD.MOV.U32 R12, RZ, RZ, 0x1 ;  /* 0x00000001ff0c7424 */ /* 0x000fe400078e00ff */
[----:B------:R-:W-:Y:S02]  /*17310*/  IMAD.SHL.U32 R27, R27, 0x8, RZ ;  /* 0x000000081b1b7824 */ /* 0x000fe400078e00ff */
[----:B------:R-:W-:-:S03]  /*17320*/  IMAD.MOV.U32 R2, RZ, RZ, R14 ;  /* 0x000000ffff027224 */ /* 0x000fc600078e000e */
[----:B------:R-:W-:-:S07]  /*17330*/  LOP3.LUT R27, R27, 0x18, RZ, 0xc0, !PT ;  /* 0x000000181b1b7812 */ /* 0x000fce00078ec0ff */
[----:B------:R-:W-:Y:S05]  /*17340*/  WARPSYNC.COLLECTIVE R15, `(.L_x_11015) ;  /* 0x000000000f087348 */ /* 0x000fea0003c00000 */
[----:B------:R0:W1:Y:S02]  /*17350*/  SHFL.IDX P6, R14, R13, R12, R11 ;  /* 0x0000000c0d0e7389 */ /* 0x00006400000c000b */
[----:B01----:R-:W-:Y:S01]  /*17360*/  ENDCOLLECTIVE ;  /* 0x000000000000791b */ /* 0x003fe20003800000 */
.L_x_11015:
[----:B------:R-:W-:-:S05]  /*17370*/  IMAD.SHL.U32 R0, R27, 0x2, RZ ;  /* 0x000000021b007824 */ /* 0x000fca00078e00ff */
[----:B------:R-:W-:-:S05]  /*17380*/  IADD3 R2, P0, R2, R0, RZ ;  /* 0x0000000002027210 */ /* 0x000fca0007f1e0ff */
[----:B------:R-:W-:Y:S02]  /*17390*/  IMAD.X R3, RZ, RZ, R3, P0 ;  /* 0x000000ffff037224 */ /* 0x000fe400000e0603 */
[----:B------:R-:W-:-:S03]  /*173a0*/  IMAD.MOV.U32 R13, RZ, RZ, R7 ;  /* 0x000000ffff0d7224 */ /* 0x000fc600078e0007 */
        /* <DEDUP_REMOVED lines=10> */
.L_x_11016:
[----:B------:R-:W-:Y:S02]  /*17450*/  IMAD.MOV.U32 R13, RZ, RZ, R10 ;  /* 0x000000ffff0d7224 */ /* 0x000fe400078e000a */
[----:B------:R-:W-:Y:S02]  /*17460*/  IMAD.MOV.U32 R12, RZ, RZ, 0x2 ;  /* 0x00000002ff0c7424 */ /* 0x000fe400078e00ff */
[----:B------:R-:W-:-:S07]  /*17470*/  IMAD.MOV.U32 R2, RZ, RZ, R14 ;  /* 0x000000ffff027224 */ /* 0x000fce00078e000e */
[----:B------:R-:W-:Y:S05]  /*17480*/  WARPSYNC.COLLECTIVE R15, `(.L_x_11017) ;  /* 0x000000000f087348 */ /* 0x000fea0003c00000 */
[----:B------:R0:W1:Y:S02]  /*17490*/  SHFL.IDX P6, R14, R13, R12, R11 ;  /* 0x0000000c0d0e7389 */ /* 0x00006400000c000b */
[----:B01----:R-:W-:Y:S01]  /*174a0*/  ENDCOLLECTIVE ;  /* 0x000000000000791b */ /* 0x003fe20003800000 */
.L_x_11017:
        /* <DEDUP_REMOVED lines=13> */
.L_x_11018:
[----:B------:R-:W-:Y:S02]  /*17580*/  IMAD.MOV.U32 R13, RZ, RZ, R10 ;  /* 0x000000ffff0d7224 */ /* 0x000fe400078e000a */
[----:B------:R-:W-:Y:S02]  /*17590*/  IMAD.MOV.U32 R12, RZ, RZ, 0x3 ;  /* 0x00000003ff0c7424 */ /* 0x000fe400078e00ff */
[----:B------:R-:W-:-:S07]  /*175a0*/  IMAD.MOV.U32 R2, RZ, RZ, R14 ;  /* 0x000000ffff027224 */ /* 0x000fce00078e000e */
[----:B------:R-:W-:Y:S05]  /*175b0*/  WARPSYNC.COLLECTIVE R15, `(.L_x_11019) ;  /* 0x000000000f087348 */ /* 0x000fea0003c00000 */
[----:B------:R0:W1:Y:S02]  /*175c0*/  SHFL.IDX P6, R14, R13, R12, R11 ;  /* 0x0000000c0d0e7389 */ /* 0x00006400000c000b */
[----:B01----:R-:W-:Y:S01]  /*175d0*/  ENDCOLLECTIVE ;  /* 0x000000000000791b */ /* 0x003fe20003800000 */
.L_x_11019:
        /* <DEDUP_REMOVED lines=13> */
.L_x_11020:
[----:B------:R-:W-:Y:S01]  /*176b0*/  IMAD.MOV.U32 R2, RZ, RZ, R14 ;  /* 0x000000ffff027224 */ /* 0x000fe200078e000e */
[----:B------:R-:W-:Y:S06]  /*176c0*/  BRA `(.L_x_11021) ;  /* 0xffffffd000e47947 */ /* 0x000fec000383ffff */
.L_x_10953:
[----:B-1----:R1:W2:Y:S02]  /*176d0*/  SYNCS.PHASECHK.TRANS64.TRYWAIT P0, [R6+URZ+0x2d860], R2 ;  /* 0x02d86002060075a7 */ /* 0x0022a4000800017f */
[----:B--2---:R-:W-:Y:S05]  /*176e0*/  @!P0 NANOSLEEP.SYNCS 0x989680 ;  /* 0x009896800000895d */ /* 0x004fea0003900000 */
[----:B------:R-:W2:Y:S02]  /*176f0*/  @!P0 SYNCS.PHASECHK.TRANS64 P0, [R6+URZ+0x2d860], R2 ;  /* 0x02d86002060085a7 */ /* 0x000ea4000800007f */
[----:B--2---:R-:W-:Y:S05]  /*17700*/  @!P0 BRA `(.L_x_10953) ;  /* 0xfffffffc00f08947 */ /* 0x004fea000383ffff */
[----:B------:R-:W-:Y:S05]  /*17710*/  BRA `(.L_x_11022) ;  /* 0xffffffd400447947 */ /* 0x000fea000383ffff */
.L_x_10954:
        /* <DEDUP_REMOVED lines=8> */
.L_x_11024:
[----:B------:R-:W-:Y:S05]  /*177a0*/  BSYNC B1 ;  /* 0x0000000000017941 */ /* 0x000fea0003800000 */
.L_x_11023:
        /* <DEDUP_REMOVED lines=9> */
.L_x_11025:
[----:B------:R-:W-:Y:S02]  /*17840*/  IMAD.MOV.U32 R13, RZ, RZ, R18 ;  /* 0x000000ffff0d7224 */ /* 0x000fe400078e0012 */
[----:B------:R-:W-:Y:S02]  /*17850*/  IMAD.MOV.U32 R12, RZ, RZ, 0x1 ;  /* 0x00000001ff0c7424 */ /* 0x000fe400078e00ff */
[----:B------:R-:W-:-:S07]  /*17860*/  IMAD.MOV.U32 R2, RZ, RZ, R14 ;  /* 0x000000ffff027224 */ /* 0x000fce00078e000e */
[----:B------:R-:W-:Y:S05]  /*17870*/  WARPSYNC.COLLECTIVE R15, `(.L_x_11026) ;  /* 0x000000000f087348 */ /* 0x000fea0003c00000 */
[----:B------:R0:W1:Y:S02]  /*17880*/  SHFL.IDX P6, R14, R13, R12, R11 ;  /* 0x0000000c0d0e7389 */ /* 0x00006400000c000b */
[----:B01----:R-:W-:Y:S01]  /*17890*/  ENDCOLLECTIVE ;  /* 0x000000000000791b */ /* 0x003fe20003800000 */
.L_x_11026:
        /* <DEDUP_REMOVED lines=16> */
.L_x_11027:
[----:B------:R-:W-:Y:S02]  /*179a0*/  IMAD.MOV.U32 R13, RZ, RZ, R18 ;  /* 0x000000ffff0d7224 */ /* 0x000fe400078e0012 */
[----:B------:R-:W-:Y:S02]  /*179b0*/  IMAD.MOV.U32 R12, RZ, RZ, 0x2 ;  /* 0x00000002ff0c7424 */ /* 0x000fe400078e00ff */
[----:B------:R-:W-:-:S07]  /*179c0*/  IMAD.MOV.U32 R2, RZ, RZ, R14 ;  /* 0x000000ffff027224 */ /* 0x000fce00078e000e */
[----:B------:R-:W-:Y:S05]  /*179d0*/  WARPSYNC.COLLECTIVE R15, `(.L_x_11028) ;  /* 0x000000000f087348 */ /* 0x000fea0003c00000 */
[----:B------:R0:W1:Y:S02]  /*179e0*/  SHFL.IDX P6, R14, R13, R12, R11 ;  /* 0x0000000c0d0e7389 */ /* 0x00006400000c000b */
[----:B01----:R-:W-:Y:S01]  /*179f0*/  ENDCOLLECTIVE ;  /* 0x000000000000791b */ /* 0x003fe20003800000 */
.L_x_11028:
        /* <DEDUP_REMOVED lines=16> */
.L_x_11029:
[----:B------:R-:W-:Y:S02]  /*17b00*/  IMAD.MOV.U32 R13, RZ, RZ, R18 ;  /* 0x000000ffff0d7224 */ /* 0x000fe400078e0012 */
[----:B------:R-:W-:Y:S02]  /*17b10*/  IMAD.MOV.U32 R12, RZ, RZ, 0x3 ;  /* 0x00000003ff0c7424 */ /* 0x000fe400078e00ff */
[----:B------:R-:W-:-:S07]  /*17b20*/  IMAD.MOV.U32 R2, RZ, RZ, R14 ;  /* 0x000000ffff027224 */ /* 0x000fce00078e000e */
[----:B------:R-:W-:Y:S05]  /*17b30*/  WARPSYNC.COLLECTIVE R15, `(.L_x_11030) ;  /* 0x000000000f087348 */ /* 0x000fea0003c00000 */
[----:B------:R0:W1:Y:S02]  /*17b40*/  SHFL.IDX P6, R14, R13, R12, R11 ;  /* 0x0000000c0d0e7389 */ /* 0x00006400000c000b */
[----:B01----:R-:W-:Y:S01]  /*17b50*/  ENDCOLLECTIVE ;  /* 0x000000000000791b */ /* 0x003fe20003800000 */
.L_x_11030:
        /* <DEDUP_REMOVED lines=13> */
.L_x_11031:
        /* <DEDUP_REMOVED lines=8> */
.L_x_10962:
[----:B0-----:R0:W1:Y:S02]  /*17cb0*/  SYNCS.PHASECHK.TRANS64.TRYWAIT P0, [R4+URZ+0x2d860], R3 ;  /* 0x02d86003040075a7 */ /* 0x001064000800017f */
[----:B-1----:R-:W-:Y:S05]  /*17cc0*/  @!P0 NANOSLEEP.SYNCS 0x989680 ;  /* 0x009896800000895d */ /* 0x002fea0003900000 */
[----:B------:R-:W1:Y:S02]  /*17cd0*/  @!P0 SYNCS.PHASECHK.TRANS64 P0, [R4+URZ+0x2d860], R3 ;  /* 0x02d86003040085a7 */ /* 0x000e64000800007f */
[----:B-1----:R-:W-:Y:S05]  /*17ce0*/  @!P0 BRA `(.L_x_10962) ;  /* 0xfffffffc00f08947 */ /* 0x002fea000383ffff */
[----:B------:R-:W-:Y:S05]  /*17cf0*/  BRA `(.L_x_11033) ;  /* 0xffffffd400d47947 */ /* 0x000fea000383ffff */
.L_x_10963:
        /* <DEDUP_REMOVED lines=8> */
.L_x_11035:
[----:B------:R-:W-:Y:S05]  /*17d80*/  BSYNC B0 ;  /* 0x0000000000007941 */ /* 0x000fea0003800000 */
.L_x_11034:
[----:B------:R-:W0:Y:S01]  /*17d90*/  S2R R2, SR_TID.X ;  /* 0x0000000000027919 */ /* 0x000e220000002100 */
[----:B------:R-:W-:Y:S02]  /*17da0*/  IMAD.MOV.U32 R13, RZ, RZ, R17 ;  /* 0x000000ffff0d7224 */ /* 0x000fe400078e0011 */
[----:B------:R-:W-:Y:S02]  /*17db0*/  IMAD.MOV.U32 R12, RZ, RZ, RZ ;  /* 0x000000ffff0c7224 */ /* 0x000fe400078e00ff */
[----:B------:R-:W-:Y:S02]  /*17dc0*/  IMAD.MOV.U32 R11, RZ, RZ, 0x1c1f ;  /* 0x00001c1fff0b7424 */ /* 0x000fe400078e00ff */
[----:B------:R-:W-:Y:S02]  /*17dd0*/  IMAD.MOV.U32 R15, RZ, RZ, -0x1 ;  /* 0xffffffffff0f7424 */ /* 0x000fe400078e00ff */
[----:B------:R-:W-:-:S07]  /*17de0*/  IMAD.MOV.U32 R0, RZ, RZ, R14 ;  /* 0x000000ffff007224 */ /* 0x000fce00078e000e */
[----:B0-----:R-:W-:Y:S05]  /*17df0*/  WARPSYNC.COLLECTIVE R15, `(.L_x_11036) ;  /* 0x000000000f087348 */ /* 0x001fea0003c00000 */
[----:B------:R1:W2:Y:S02]  /*17e00*/  SHFL.IDX P6, R14, R13, R12, R11 ;  /* 0x0000000c0d0e7389 */ /* 0x0002a400000c000b */
[----:B012---:R-:W-:Y:S01]  /*17e10*/  ENDCOLLECTIVE ;  /* 0x000000000000791b */ /* 0x007fe20003800000 */
.L_x_11036:
[----:B------:R-:W-:Y:S02]  /*17e20*/  IMAD.MOV.U32 R13, RZ, RZ, R18 ;  /* 0x000000ffff0d7224 */ /* 0x000fe400078e0012 */
[----:B------:R-:W-:Y:S02]  /*17e30*/  IMAD.MOV.U32 R12, RZ, RZ, 0x1 ;  /* 0x00000001ff0c7424 */ /* 0x000fe400078e00ff */
[----:B------:R-:W-:-:S05]  /*17e40*/  IMAD.SHL.U32 R2, R2, 0x8, RZ ;  /* 0x0000000802027824 */ /* 0x000fca00078e00ff */
[----:B------:R-:W-:-:S05]  /*17e50*/  LOP3.LUT R2, R2, 0x18, RZ, 0xc0, !PT ;  /* 0x0000001802027812 */ /* 0x000fca00078ec0ff */
[----:B------:R-:W-:-:S05]  /*17e60*/  IMAD.SHL.U32 R6, R2, 0x2, RZ ;  /* 0x0000000202067824 */ /* 0x000fca00078e00ff */
[----:B------:R-:W-:-:S13]  /*17e70*/  IADD3 R2, P0, R14, R6, RZ ;  /* 0x000000060e027210 */ /* 0x000fda0007f1e0ff */
[----:B------:R-:W-:Y:S05]  /*17e80*/  WARPSYNC.COLLECTIVE R15, `(.L_x_11037) ;  /* 0x000000000f087348 */ /* 0x000fea0003c00000 */
[----:B------:R0:W1:Y:S02]  /*17e90*/  SHFL.IDX P6, R14, R13, R12, R11 ;  /* 0x0000000c0d0e7389 */ /* 0x00006400000c000b */
[----:B01----:R-:W-:Y:S01]  /*17ea0*/  ENDCOLLECTIVE ;  /* 0x000000000000791b */ /* 0x003fe20003800000 */
.L_x_11037:
[----:B------:R-:W-:Y:S01]  /*17eb0*/  IMAD.X R3, RZ, RZ, R0, P0 ;  /* 0x000000ffff037224 */ /* 0x000fe200000e0600 */
[----:B------:R-:W-:Y:S01]  /*17ec0*/  ISETP.LT.OR P0, PT, R5, 0x1, P4 ;  /* 0x000000010500780c */ /* 0x000fe20002701670 */
[----:B------:R-:W-:Y:S02]  /*17ed0*/  IMAD R0, R7, 0x2, R16 ;  /* 0x0000000207007824 */ /* 0x000fe400078e0210 */
        /* <DEDUP_REMOVED lines=13> */
.L_x_11038:
[----:B------:R-:W-:Y:S02]  /*17fb0*/  IMAD.MOV.U32 R13, RZ, RZ, R18 ;  /* 0x000000ffff0d7224 */ /* 0x000fe400078e0012 */
[----:B------:R-:W-:Y:S01]  /*17fc0*/  IMAD.MOV.U32 R12, RZ, RZ, 0x2 ;  /* 0x00000002ff0c7424 */ /* 0x000fe200078e00ff */
[----:B------:R-:W-:-:S13]  /*17fd0*/  IADD3 R2, P0, R14, R6, RZ ;  /* 0x000000060e027210 */ /* 0x000fda0007f1e0ff */
[----:B------:R-:W-:Y:S05]  /*17fe0*/  WARPSYNC.COLLECTIVE R15, `(.L_x_11039) ;  /* 0x000000000f087348 */ /* 0x000fea0003c00000 */
[----:B------:R0:W1:Y:S02]  /*17ff0*/  SHFL.IDX P6, R14, R13, R12, R11 ;  /* 0x0000000c0d0e7389 */ /* 0x00006400000c000b */
[----:B01----:R-:W-:Y:S01]  /*18000*/  ENDCOLLECTIVE ;  /* 0x000000000000791b */ /* 0x003fe20003800000 */
.L_x_11039:
        /* <DEDUP_REMOVED lines=15> */
.L_x_11040:
[----:B------:R-:W-:Y:S02]  /*18100*/  IMAD.MOV.U32 R13, RZ, RZ, R18 ;  /* 0x000000ffff0d7224 */ /* 0x000fe400078e0012 */
[----:B------:R-:W-:Y:S01]  /*18110*/  IMAD.MOV.U32 R12, RZ, RZ, 0x3 ;  /* 0x00000003ff0c7424 */ /* 0x000fe200078e00ff */
[----:B------:R-:W-:-:S13]  /*18120*/  IADD3 R2, P0, R14, R6, RZ ;  /* 0x000000060e027210 */ /* 0x000fda0007f1e0ff */
[----:B------:R-:W-:Y:S05]  /*18130*/  WARPSYNC.COLLECTIVE R15, `(.L_x_11041) ;  /* 0x000000000f087348 */ /* 0x000fea0003c00000 */
[----:B------:R0:W1:Y:S02]  /*18140*/  SHFL.IDX P6, R14, R13, R12, R11 ;  /* 0x0000000c0d0e7389 */ /* 0x00006400000c000b */
[----:B01----:R-:W-:Y:S01]  /*18150*/  ENDCOLLECTIVE ;  /* 0x000000000000791b */ /* 0x003fe20003800000 */
.L_x_11041:
        /* <DEDUP_REMOVED lines=12> */
.L_x_11042:
[----:B------:R-:W-:Y:S01]  /*18220*/  @!PT LDS RZ, [RZ] ;  /* 0x00000000fffff984 */ /* 0x000fe20000000800 */
[----:B------:R-:W-:Y:S01]  /*18230*/  @!PT LDS RZ, [RZ] ;  /* 0x00000000fffff984 */ /* 0x000fe20000000800 */
[----:B------:R-:W-:Y:S01]  /*18240*/  @!PT LDS RZ, [RZ] ;  /* 0x00000000fffff984 */ /* 0x000fe20000000800 */
[----:B------:R0:W-:Y:S01]  /*18250*/  LDGSTS.E.BYPASS.LTC128B.128 [R0+0x3400], desc[UR52][R2.64+0x40], !P0 ;  /* 0x0340004002007fae */ /* 0x0001e2000c101d74 */
[----:B------:R-:W-:-:S13]  /*18260*/  ISETP.LT.OR P0, PT, R5, 0x41, P1 ;  /* 0x000000410500780c */ /* 0x000fda0000f01670 */
[----:B------:R0:W-:Y:S01]  /*18270*/  LDGSTS.E.BYPASS.LTC128B.128 [R0+0x5400], desc[UR52][R2.64+0x80], !P0 ;  /* 0x0540008002007fae */ /* 0x0001e2000c101d74 */
[----:B------:R-:W-:Y:S05]  /*18280*/  BRA `(.L_x_11043) ;  /* 0xffffffd4004c7947 */ /* 0x000fea000383ffff */
.L_x_10968:
[----:B------:R-:W-:Y:S01]  /*18290*/  BSSY B0, `(.L_x_11044) ;  /* 0x0000008000007945 */ /* 0x000fe20003800000 */
[----:B-----5:R-:W-:Y:S02]  /*182a0*/  IMAD.MOV.U32 R13, RZ, RZ, R2 ;  /* 0x000000ffff0d7224 */ /* 0x020fe400078e0002 */
[----:B------:R-:W-:Y:S02]  /*182b0*/  IMAD.MOV.U32 R12, RZ, RZ, RZ ;  /* 0x000000ffff0c7224 */ /* 0x000fe400078e00ff */
[----:B------:R-:W-:Y:S02]  /*182c0*/  IMAD.MOV.U32 R11, RZ, RZ, 0x1f ;  /* 0x0000001fff0b7424 */ /* 0x000fe400078e00ff */
[----:B------:R-:W-:-:S07]  /*182d0*/  IMAD.MOV.U32 R15, RZ, RZ, -0x1 ;  /* 0xffffffffff0f7424 */ /* 0x000fce00078e00ff */
[----:B01----:R-:W-:Y:S05]  /*182e0*/  WARPSYNC.COLLECTIVE R15, `(.L_x_11045) ;  /* 0x000000000f087348 */ /* 0x003fea0003c00000 */
[----:B------:R2:W3:Y:S02]  /*182f0*/  SHFL.IDX P6, R14, R13, R12, R11 ;  /* 0x0000000c0d0e7389 */ /* 0x0004e400000c000b */
[----:B0123--:R-:W-:Y:S01]  /*18300*/  ENDCOLLECTIVE ;  /* 0x000000000000791b */ /* 0x00ffe20003800000 */
.L_x_11045:
[----:B------:R-:W-:Y:S05]  /*18310*/  BSYNC B0 ;  /* 0x0000000000007941 */ /* 0x000fea0003800000 */
.L_x_11044:
[----:B------:R-:W-:Y:S05]  /*18320*/  BRA `(.L_x_11046) ;  /* 0xffffffd400e07947 */ /* 0x000fea000383ffff */
.L_x_10971:
[----:B-1----:R1:W2:Y:S02]  /*18330*/  SYNCS.PHASECHK.TRANS64.TRYWAIT P0, [R4+URZ+0x2d820], R0 ;  /* 0x02d82000040075a7 */ /* 0x0022a4000800017f */
[----:B--2---:R-:W-:Y:S05]  /*18340*/  @!P0 NANOSLEEP.SYNCS 0x989680 ;  /* 0x009896800000895d */ /* 0x004fea0003900000 */
[----:B------:R-:W2:Y:S02]  /*18350*/  @!P0 SYNCS.PHASECHK.TRANS64 P0, [R4+URZ+0x2d820], R0 ;  /* 0x02d82000040085a7 */ /* 0x000ea4000800007f */
[----:B--2---:R-:W-:Y:S05]  /*18360*/  @!P0 BRA `(.L_x_10971) ;  /* 0xfffffffc00f08947 */ /* 0x004fea000383ffff */
[----:B------:R-:W-:Y:S05]  /*18370*/  BRA `(.L_x_11047) ;  /* 0xffffffd8002c7947 */ /* 0x000fea000383ffff */
.L_x_10972:
        /* <DEDUP_REMOVED lines=8> */
[----:B01----:R-:W-:Y:S05]  /*18400*/  WARPSYNC.COLLECTIVE R15, `(.L_x_11049) ;  /* 0x000000000f087348 */ /* 0x003fea0003c00000 */
[----:B------:R2:W3:Y:S02]  /*18410*/  SHFL.IDX P6, R14, R13, R12, R11 ;  /* 0x0000000c0d0e7389 */ /* 0x0004e400000c000b */
[----:B0123--:R-:W-:Y:S01]  /*18420*/  ENDCOLLECTIVE ;  /* 0x000000000000791b */ /* 0x00ffe20003800000 */
.L_x_11049:
[----:B------:R-:W-:Y:S05]  /*18430*/  BSYNC B0 ;  /* 0x0000000000007941 */ /* 0x000fea0003800000 */
.L_x_11048:
[----:B------:R-:W-:Y:S05]  /*18440*/  BRA `(.L_x_11050) ;  /* 0xffffffd800147947 */ /* 0x000fea000383ffff */
.L_x_10975:
[----:B------:R-:W-:Y:S01]  /*18450*/  BSSY B1, `(.L_x_11051) ;  /* 0x0000006000017945 */ /* 0x000fe20003800000 */
[----:B------:R-:W-:-:S07]  /*18460*/  IMAD.MOV.U32 R15, RZ, RZ, -0x1 ;  /* 0xffffffffff0f7424 */ /* 0x000fce00078e00ff */
[----:B01----:R-:W-:Y:S05]  /*18470*/  WARPSYNC.COLLECTIVE R15, `(.L_x_11052) ;  /* 0x000000000f0c7348 */ /* 0x003fea0003c00000 */
[----:B------:R-:W-:Y:S02]  /*18480*/  ELECT P6, UR62, PT ;  /* 0x00000000003e782f */ /* 0x000fe400038c0000 */
[----:B------:R-:W-:Y:S01]  /*18490*/  MOV R14, UR62 ;  /* 0x0000003e000e7c02 */ /* 0x000fe20008000f00 */
[----:B01----:R-:W-:Y:S10]  /*184a0*/  ENDCOLLECTIVE ;  /* 0x000000000000791b */ /* 0x003ff40003800000 */
.L_x_11052:
[----:B------:R-:W-:Y:S05]  /*184b0*/  BSYNC B1 ;  /* 0x0000000000017941 */ /* 0x000fea0003800000 */
.L_x_11051:
[----:B------:R-:W-:Y:S05]  /*184c0*/  BRA `(.L_x_11053) ;  /* 0xffffffd8000c7947 */ /* 0x000fea000383ffff */
.L_x_10977:
[----:B-1----:R1:W2:Y:S02]  /*184d0*/  SYNCS.PHASECHK.TRANS64.TRYWAIT P1, [R5+URZ+0x2d840], R0 ;  /* 0x02d84000050075a7 */ /* 0x0022a4000802017f */
[----:B--2---:R-:W-:Y:S05]  /*184e0*/  @!P1 NANOSLEEP.SYNCS 0x989680 ;  /* 0x009896800000995d */ /* 0x004fea0003900000 */
[----:B------:R-:W2:Y:S02]  /*184f0*/  @!P1 SYNCS.PHASECHK.TRANS64 P1, [R5+URZ+0x2d840], R0 ;  /* 0x02d84000050095a7 */ /* 0x000ea4000802007f */
[----:B--2---:R-:W-:Y:S05]  /*18500*/  @!P1 BRA `(.L_x_10977) ;  /* 0xfffffffc00f09947 */ /* 0x004fea000383ffff */
[----:B------:R-:W-:Y:S05]  /*18510*/  BRA `(.L_x_11054) ;  /* 0xffffffd8002c7947 */ /* 0x000fea000383ffff */
.L_x_10979:
[----:B--2---:R2:W3:Y:S02]  /*18520*/  SYNCS.PHASECHK.TRANS64.TRYWAIT P1, [R23+URZ+0x2d840], R2 ;  /* 0x02d84002170075a7 */ /* 0x0044e4000802017f */
[----:B---3--:R-:W-:Y:S05]  /*18530*/  @!P1 NANOSLEEP.SYNCS 0x989680 ;  /* 0x009896800000995d */ /* 0x008fea0003900000 */
[----:B------:R-:W3:Y:S02]  /*18540*/  @!P1 SYNCS.PHASECHK.TRANS64 P1, [R23+URZ+0x2d840], R2 ;  /* 0x02d84002170095a7 */ /* 0x000ee4000802007f */
[----:B---3--:R-:W-:Y:S05]  /*18550*/  @!P1 BRA `(.L_x_10979) ;  /* 0xfffffffc00f09947 */ /* 0x008fea000383ffff */
[----:B------:R-:W-:Y:S05]  /*18560*/  BRA `(.L_x_11055) ;  /* 0xffffffd800387947 */ /* 0x000fea000383ffff */
.L_x_10981:
[----:B---3--:R3:W4:Y:S02]  /*18570*/  SYNCS.PHASECHK.TRANS64.TRYWAIT P1, [R5+URZ+0x2d860], R0 ;  /* 0x02d86000050075a7 */ /* 0x008724000802017f */
[----:B----4-:R-:W-:Y:S05]  /*18580*/  @!P1 NANOSLEEP.SYNCS 0x989680 ;  /* 0x009896800000995d */ /* 0x010fea0003900000 */
[----:B------:R-:W4:Y:S02]  /*18590*/  @!P1 SYNCS.PHASECHK.TRANS64 P1, [R5+URZ+0x2d860], R0 ;  /* 0x02d86000050095a7 */ /* 0x000f24000802007f */
[----:B----4-:R-:W-:Y:S05]  /*185a0*/  @!P1 BRA `(.L_x_10981) ;  /* 0xfffffffc00f09947 */ /* 0x010fea000383ffff */
[----:B------:R-:W-:Y:S05]  /*185b0*/  BRA `(.L_x_11056) ;  /* 0xffffffd800347947 */ /* 0x000fea000383ffff */
.L_x_11057:
        /* <DEDUP_REMOVED lines=12> */
.L_x_15868:


//--------------------- .text._ZN7cutlass13device_kernelIN5flash11enable_sm90INS1_16FlashAttnFwdSm90INS1_25CollectiveMainloopFwdSm90ILi2EN4cute5tupleIJNS5_1CILi1EEES8_S8_EEENS6_IJNS7_ILi192EEENS7_ILi128EEENS7_ILi96EEEEEELi96ENS_6half_tEfNS_4arch4Sm90ELb0ELb1ELb1ELb1ELb1ELb0ELb0ELb0ELb1ELb1ELb0ELb0EEENS1_21CollectiveEpilogueFwdINS6_IJSA_SC_SB_EEES9_SE_SG_Li384ELb1ELb1ELb0ELb0EEENS1_36VarlenDynamicPersistentTileSchedulerILi192ELi128ELi384ELi128ELb0ELb1ELb1ELb1ELb0ELb1EEEEEEEEEvNT_6ParamsE --------------------------
	.section	.text._ZN7cutlass13device_kernelIN5flash11enable_sm90INS1_16FlashAttnFwdSm90INS1_25CollectiveMainloopFwdSm90ILi2EN4cute5tupleIJNS5_1CILi1EEES8_S8_EEENS6_IJNS7_ILi192EEENS7_ILi128EEENS7_ILi96EEEEEELi96ENS_6half_tEfNS_4arch4Sm90ELb0ELb1ELb1ELb1ELb1ELb0ELb0ELb0ELb1ELb1ELb0ELb0EEENS1_21CollectiveEpilogueFwdINS6_IJSA_SC_SB_EEES9_SE_SG_Li384ELb1ELb1ELb0ELb0EEENS1_36VarlenDynamicPersistentTileSchedulerILi192ELi128ELi384ELi128ELb0ELb1ELb1ELb1ELb0ELb1EEEEEEEEEvNT_6ParamsE,"ax",@progbits
	.align	128
.text._ZN7cutlass13device_kernelIN5flash11enable_sm90INS1_16FlashAttnFwdSm90INS1_25CollectiveMainloopFwdSm90ILi2EN4cute5tupleIJNS5_1CILi1EEES8_S8_EEENS6_IJNS7_ILi192EEENS7_ILi128EEENS7_ILi96EEEEEELi96ENS_6half_tEfNS_4arch4Sm90ELb0ELb1ELb1ELb1ELb1ELb0ELb0ELb0ELb1ELb1ELb0ELb0EEENS1_21CollectiveEpilogueFwdINS6_IJSA_SC_SB_EEES9_SE_SG_Li384ELb1ELb1ELb0ELb0EEENS1_36VarlenDynamicPersistentTileSchedulerILi192ELi128ELi384ELi128ELb0ELb1ELb1ELb1ELb0ELb1EEEEEEEEEvNT_6ParamsE:
        .type           _ZN7cutlass13device_kernelIN5flash11enable_sm90INS1_16FlashAttnFwdSm90INS1_25CollectiveMainloopFwdSm90ILi2EN4cute5tupleIJNS5_1CILi1EEES8_S8_EEENS6_IJNS7_ILi192EEENS7_ILi128EEENS7_ILi96EEEEEELi96ENS_6half_tEfNS_4arch4Sm90ELb0ELb1ELb1ELb1ELb1ELb0ELb0ELb0ELb1ELb1ELb0ELb0EEENS1_21CollectiveEpilogueFwdINS6_IJSA_SC_SB_EEES9_SE_SG_Li384ELb1ELb1ELb0ELb0EEENS1_36VarlenDynamicPersistentTileSchedulerILi192ELi128ELi384ELi128ELb0ELb1ELb1ELb1ELb0ELb1EEEEEEEEEvNT_6ParamsE,@function
        .size           _ZN7cutlass13device_kernelIN5flash11enable_sm90INS1_16FlashAttnFwdSm90INS1_25CollectiveMainloopFwdSm90ILi2EN4cute5tupleIJNS5_1CILi1EEES8_S8_EEENS6_IJNS7_ILi192EEENS7_ILi128EEENS7_ILi96EEEEEELi96ENS_6half_tEfNS_4arch4Sm90ELb0ELb1ELb1ELb1ELb1ELb0ELb0ELb0ELb1ELb1ELb0ELb0EEENS1_21CollectiveEpilogueFwdINS6_IJSA_SC_SB_EEES9_SE_SG_Li384ELb1ELb1ELb0ELb0EEENS1_36VarlenDynamicPersistentTileSchedulerILi192ELi128ELi384ELi128ELb0ELb1ELb1ELb1ELb0ELb1EEEEEEEEEvNT_6ParamsE,(.L_x_15869 - _ZN7cutlass13device_kernelIN5flash11enable_sm90INS1_16FlashAttnFwdSm90INS1_25CollectiveMainloopFwdSm90ILi2EN4cute5tupleIJNS5_1CILi1EEES8_S8_EEENS6_IJNS7_ILi192EEENS7_ILi128EEENS7_ILi96EEEEEELi96ENS_6half_tEfNS_4arch4Sm90ELb0ELb1ELb1ELb1ELb1ELb0ELb0ELb0ELb1ELb1ELb0ELb0EEENS1_21CollectiveEpilogueFwdINS6_IJSA_SC_SB_EEES9_SE_SG_Li384ELb1ELb1ELb0ELb0EEENS1_36VarlenDynamicPersistentTileSchedulerILi192ELi128ELi384ELi128ELb0ELb1ELb1ELb1ELb0ELb1EEEEEEEEEvNT_6ParamsE)
        .other          _ZN7cutlass13device_kernelIN5flash11enable_sm90INS1_16FlashAttnFwdSm90INS1_25CollectiveMainloopFwdSm90ILi2EN4cute5tupleIJNS5_1CILi1EEES8_S8_EEENS6_IJNS7_ILi192EEENS7_ILi128EEENS7_ILi96EEEEEELi96ENS_6half_tEfNS_4arch4Sm90ELb0ELb1ELb1ELb1ELb1ELb0ELb0ELb0ELb1ELb1ELb0ELb0EEENS1_21CollectiveEpilogueFwdINS6_IJSA_SC_SB_EEES9_SE_SG_Li384ELb1ELb1ELb0ELb0EEENS1_36VarlenDynamicPersistentTileSchedulerILi192ELi128ELi384ELi128ELb0ELb1ELb1ELb1ELb0ELb1EEEEEEEEEvNT_6ParamsE,@"STO_CUDA_ENTRY STV_DEFAULT"
_ZN7cutlass13device_kernelIN5flash11enable_sm90INS1_16FlashAttnFwdSm90INS1_25CollectiveMainloopFwdSm90ILi2EN4cute5tupleIJNS5_1CILi1EEES8_S8_EEENS6_IJNS7_ILi192EEENS7_ILi128EEENS7_ILi96EEEEEELi96ENS_6half_tEfNS_4arch4Sm90ELb0ELb1ELb1ELb1ELb1ELb0ELb0ELb0ELb1ELb1ELb0ELb0EEENS1_21CollectiveEpilogueFwdINS6_IJSA_SC_SB_EEES9_SE_SG_Li384ELb1ELb1ELb0ELb0EEENS1_36VarlenDynamicPersistentTileSchedulerILi192ELi128ELi384ELi128ELb0ELb1ELb1ELb1ELb0ELb1EEEEEEEEEvNT_6ParamsE:
        /* <DEDUP_REMOVED lines=45> */
.L_x_11058:
        /* <DEDUP_REMOVED lines=22> */
.L_x_11059:
        /* <DEDUP_REMOVED lines=18> */
.L_x_11060:
        /* <DEDUP_REMOVED lines=22> */
.L_x_11061:
        /* <DEDUP_REMOVED lines=23> */
.L_x_11062:
        /* <DEDUP_REMOVED lines=8> */
.L_x_11064:
        /* <DEDUP_REMOVED lines=18> */
[----:B------:R-:W-:Y:S01]  /*09c0*/  VIADD R149, R2, 0xffffff80 ;  /* 0xffffff8002957836 */ /* 0x000fe20000000000 */
[----:B------:R-:W-:Y:S01]  /*09d0*/  R2UR UR5, R9 ;  /* 0x00000000090572ca */ /* 0x000fe200000e0000 */
[----:B------:R-:W-:Y:S01]  /*09e0*/  IMAD.MOV.U32 R18, RZ, RZ, 0x40 ;  /* 0x00000040ff127424 */ /* 0x000fe200078e00ff */
[----:B------:R-:W-:Y:S01]  /*09f0*/  R2UR UR7, R10 ;  /* 0x000000000a0772ca */ /* 0x000fe200000e0000 */
[----:B------:R-:W-:Y:S01]  /*0a00*/  ULOP3.LUT UR50, UR43, 0x1, URZ, 0xfc, !UPT ;  /* 0x000000012b327892 */ /* 0x000fe2000f8efc3f */
[----:B------:R-:W-:Y:S01]  /*0a10*/  SHF.R.S32.HI R0, RZ, 0x1f, R149 ;  /* 0x0000001fff007819 */ /* 0x000fe20000011495 */
[----:B------:R-:W-:Y:S01]  /*0a20*/  UMOV UR49, URZ ;  /* 0x0000003f00317c82 */ /* 0x000fe20008000000 */
[----:B------:R-:W-:Y:S01]  /*0a30*/  R2UR UR6, R11 ;  /* 0x000000000b0672ca */ /* 0x000fe200000e0000 */
[----:B------:R-:W-:Y:S01]  /*0a40*/  UMOV UR48, URZ ;  /* 0x0000003f00307c82 */ /* 0x000fe20008000000 */
[CC--:B------:R-:W-:Y:S01]  /*0a50*/  LEA.HI R2, R0.reuse, R149.reuse, RZ, 0x4 ;  /* 0x0000009500027211 */ /* 0x0c0fe200078f20ff */
[----:B------:R-:W-:Y:S01]  /*0a60*/  UMOV UR47, URZ ;  /* 0x0000003f002f7c82 */ /* 0x000fe20008000000 */
        /* <DEDUP_REMOVED lines=9> */
[----:B------:R-:W-:Y:S02]  /*0b00*/  LOP3.LUT R2, R2, 0x1ffffffe, RZ, 0xc0, !PT ;  /* 0x1ffffffe02027812 */ /* 0x000fe400078ec0ff */
[----:B------:R-:W-:Y:S02]  /*0b10*/  LEA.HI R3, R3, R4, RZ, 0x3 ;  /* 0x0000000403037211 */ /* 0x000fe400078f18ff */
[----:B------:R-:W-:Y:S01]  /*0b20*/  LEA.HI R6, R0, R149, RZ, 0x5 ;  /* 0x0000009500067211 */ /* 0x000fe200078f28ff */
[----:B------:R-:W-:Y:S01]  /*0b30*/  IMAD.IADD R2, R5, 0x1, -R2 ;  /* 0x0000000105027824 */ /* 0x000fe200078e0a02 */
[----:B------:R-:W-:Y:S01]  /*0b40*/  SHF.R.S32.HI R8, RZ, 0x1f, R143 ;  /* 0x0000001fff087819 */ /* 0x000fe2000001148f */
[C---:B------:R-:W-:Y:S01]  /*0b50*/  IMAD.SHL.U32 R5, R3.reuse, 0x40, RZ ;  /* 0x0000004003057824 */ /* 0x040fe200078e00ff */
[----:B------:R-:W-:Y:S02]  /*0b60*/  LOP3.LUT R3, R3, 0xfffffff8, RZ, 0xc0, !PT ;  /* 0xfffffff803037812 */ /* 0x000fe400078ec0ff */
[----:B------:R-:W-:-:S02]  /*0b70*/  SHF.R.S32.HI R6, RZ, 0x5, R6 ;  /* 0x00000005ff067819 */ /* 0x000fc40000011406 */
[----:B------:R-:W-:Y:S01]  /*0b80*/  LOP3.LUT R5, R5, 0x7ffffe00, RZ, 0xc0, !PT ;  /* 0x7ffffe0005057812 */ /* 0x000fe200078ec0ff */
[----:B------:R-:W-:Y:S01]  /*0b90*/  IMAD.IADD R3, R4, 0x1, -R3 ;  /* 0x0000000104037824 */ /* 0x000fe200078e0a03 */
[----:B------:R-:W-:Y:S01]  /*0ba0*/  LEA.HI R9, R8, R143, RZ, 0x2 ;  /* 0x0000008f08097211 */ /* 0x000fe200078f10ff */
[----:B------:R-:W-:Y:S01]  /*0bb0*/  IMAD R146, R6, 0x10, R4 ;  /* 0x0000001006927824 */ /* 0x000fe200078e0204 */
[----:B------:R-:W-:Y:S01]  /*0bc0*/  LEA.HI R0, R0, R149, RZ, 0x2 ;  /* 0x0000009500007211 */ /* 0x000fe200078f10ff */
[----:B------:R-:W-:Y:S01]  /*0bd0*/  IMAD.SHL.U32 R4, R3, 0x40, RZ ;  /* 0x0000004003047824 */ /* 0x000fe200078e00ff */
[----:B------:R-:W-:Y:S01]  /*0be0*/  SHF.R.S32.HI R7, RZ, 0x2, R9 ;  /* 0x00000002ff077819 */ /* 0x000fe20000011409 */
[----:B------:R-:W-:Y:S01]  /*0bf0*/  IMAD R6, R6, 0x400, R5 ;  /* 0x0000040006067824 */ /* 0x000fe200078e0205 */
[----:B------:R-:W-:Y:S01]  /*0c00*/  SHF.R.S32.HI R10, RZ, 0x1f, R9 ;  /* 0x0000001fff0a7819 */ /* 0x000fe20000011409 */
[----:B------:R-:W-:Y:S01]  /*0c10*/  IMAD.SHL.U32 R5, R2, 0x8, RZ ;  /* 0x0000000802057824 */ /* 0x000fe200078e00ff */
[----:B------:R-:W-:-:S02]  /*0c20*/  LOP3.LUT R4, R4, 0x1c0, RZ, 0xc0, !PT ;  /* 0x000001c004047812 */ /* 0x000fc400078ec0ff */
[----:B------:R-:W-:Y:S01]  /*0c30*/  LEA.HI R10, R10, R7, RZ, 0x3 ;  /* 0x000000070a0a7211 */ /* 0x000fe200078f18ff */
[--C-:B------:R-:W-:Y:S01]  /*0c40*/  IMAD.U32 R146, R146, 0x20, R5.reuse ;  /* 0x0000002092927824 */ /* 0x100fe200078e0005 */
[----:B------:R-:W-:Y:S02]  /*0c50*/  LOP3.LUT R5, R4, 0x8, R5, 0xf8, !PT ;  /* 0x0000000804057812 */ /* 0x000fe400078ef805 */
[----:B------:R-:W-:Y:S02]  /*0c60*/  SHF.R.U32.HI R4, RZ, 0x3, R4 ;  /* 0x00000003ff047819 */ /* 0x000fe40000011604 */
[----:B------:R-:W-:Y:S02]  /*0c70*/  LOP3.LUT R10, R10, 0xfffffff8, RZ, 0xc0, !PT ;  /* 0xfffffff80a0a7812 */ /* 0x000fe400078ec0ff */
[----:B------:R-:W-:Y:S02]  /*0c80*/  LOP3.LUT R2, R0, 0xfffffffc, RZ, 0xc0, !PT ;  /* 0xfffffffc00027812 */ /* 0x000fe400078ec0ff */
[----:B------:R-:W-:Y:S01]  /*0c90*/  LOP3.LUT R5, R5, R4, RZ, 0x3c, !PT ;  /* 0x0000000405057212 */ /* 0x000fe200078e3cff */
[----:B------:R-:W-:Y:S01]  /*0ca0*/  IMAD.IADD R11, R7, 0x1, -R10 ;  /* 0x00000001070b7824 */ /* 0x000fe200078e0a0a */
[----:B------:R-:W-:Y:S01]  /*0cb0*/  LEA.HI R8, R8, R143, RZ, 0x5 ;  /* 0x0000008f08087211 */ /* 0x000fe200078f28ff */
[----:B------:R-:W-:Y:S01]  /*0cc0*/  IMAD.HI R7, R144, 0x55555556, RZ ;  /* 0x5555555690077827 */ /* 0x000fe200078e02ff */
[----:B------:R-:W-:-:S02]  /*0cd0*/  R2P PR, R3, 0x6 ;  /* 0x0000000603007804 */ /* 0x000fc40000000000 */
[----:B------:R-:W-:Y:S01]  /*0ce0*/  SHF.R.S32.HI R8, RZ, 0x5, R8 ;  /* 0x00000005ff087819 */ /* 0x000fe20000011408 */
[----:B------:R-:W-:Y:S01]  /*0cf0*/  IMAD.IADD R141, R149, 0x1, -R2 ;  /* 0x00000001958d7824 */ /* 0x000fe200078e0a02 */
[----:B------:R-:W-:Y:S01]  /*0d00*/  LEA.HI R7, R7, R7, RZ, 0x1 ;  /* 0x0000000707077211 */ /* 0x000fe200078f08ff */
[----:B------:R-:W-:Y:S01]  /*0d10*/  IMAD.IADD R5, R6, 0x1, R5 ;  /* 0x0000000106057824 */ /* 0x000fe200078e0205 */
[----:B------:R-:W-:Y:S01]  /*0d20*/  SEL R18, R18, 0xffffffc0, !P2 ;  /* 0xffffffc012127807 */ /* 0x000fe20005000000 */
[C---:B------:R-:W-:Y:S01]  /*0d30*/  IMAD.SHL.U32 R138, R141.reuse, 0x8, RZ ;  /* 0x000000088d8a7824 */ /* 0x040fe200078e00ff */
[----:B------:R-:W-:Y:S01]  /*0d40*/  LEA.HI R2, R141, R141, RZ, 0x1 ;  /* 0x0000008d8d027211 */ /* 0x000fe200078f08ff */
[----:B------:R-:W-:Y:S01]  /*0d50*/  IMAD R7, R7, -0x3, R144 ;  /* 0xfffffffd07077824 */ /* 0x000fe200078e0290 */
[----:B------:R-:W-:Y:S01]  /*0d60*/  LEA R17, R5, UR41, 0x1 ;  /* 0x0000002905117c11 */ /* 0x000fe2000f8e08ff */
[----:B------:R-:W-:Y:S01]  /*0d70*/  IMAD R8, R8, 0x10, R11 ;  /* 0x0000001008087824 */ /* 0x000fe200078e020b */
[----:B------:R-:W-:Y:S01]  /*0d80*/  LOP3.LUT R2, R2, 0x1ffffffe, RZ, 0xc0, !PT ;  /* 0x1ffffffe02027812 */ /* 0x000fe200078ec0ff */
[C---:B------:R-:W-:Y:S01]  /*0d90*/  VIADD R139, R138.reuse, 0x20 ;  /* 0x000000208a8b7836 */ /* 0x040fe20000000000 */
[----:B------:R-:W-:Y:S01]  /*0da0*/  LOP3.LUT R16, R9, 0x7ffffffc, RZ, 0xc0, !PT ;  /* 0x7ffffffc09107812 */ /* 0x000fe200078ec0ff */
[C---:B------:R-:W-:Y:S01]  /*0db0*/  VIADD R19, R17.reuse, 0x21800 ;  /* 0x0002180011137836 */ /* 0x040fe20000000000 */
[----:B------:R-:W-:Y:S01]  /*0dc0*/  SHF.R.S32.HI R142, RZ, 0x2, R0 ;  /* 0x00000002ff8e7819 */ /* 0x000fe20000011400 */
        /* <DEDUP_REMOVED lines=12> */
.L_x_11164:
        /* <DEDUP_REMOVED lines=12> */
[----:B01-3--:R-:W-:Y:S02]  /*0f50*/  IMAD.U32 R2, RZ, RZ, UR8 ;  /* 0x00000008ff027e24 */ /* 0x00bfe4000f8e00ff */
[----:B----4-:R-:W-:Y:S01]  /*0f60*/  IMAD.U32 R3, RZ, RZ, UR9 ;  /* 0x00000009ff037e24 */ /* 0x010fe2000f8e00ff */
[----:B------:R-:W-:-:S04]  /*0f70*/  @UP1 UIMAD.WIDE UR8, UR6, 0x4, UR10 ;  /* 0x00000004060818a5 */ /* 0x000fc8000f8e020a */
[----:B--2---:R-:W2:Y:S02]  /*0f80*/  @P0 LDG.E R2, desc[UR54][R2.64] ;  /* 0x0000003602020981 */ /* 0x004ea4000c1e1900 */
[----:B------:R-:W-:Y:S02]  /*0f90*/  IMAD.U32 R4, RZ, RZ, UR8 ;  /* 0x00000008ff047e24 */ /* 0x000fe4000f8e00ff */
[----:B------:R-:W-:Y:S01]  /*0fa0*/  IMAD.U32 R5, RZ, RZ, UR9 ;  /* 0x00000009ff057e24 */ /* 0x000fe2000f8e00ff */
[----:B------:R-:W-:-:S04]  /*0fb0*/  ULDC.64 UR8, c[0x0][0x418] ;  /* 0x0001060000087ab9 */ /* 0x000fc80000000a00 */
[----:B------:R-:W3:Y:S01]  /*0fc0*/  @P2 LDG.E R4, desc[UR54][R4.64] ;  /* 0x0000003604042981 */ /* 0x000ee2000c1e1900 */
        /* <DEDUP_REMOVED lines=12> */
[----:B------:R-:W-:-:S14]  /*1090*/  @P2 BRA `(.L_x_11065) ;  /* 0x0000000000382947 */ /* 0x000fdc0003800000 */
        /* <DEDUP_REMOVED lines=14> */
.L_x_11065:
        /* <DEDUP_REMOVED lines=9> */
.L_x_11066:
        /* <DEDUP_REMOVED lines=13> */
.L_x_11067:
[----:B------:R-:W-:Y:S01]  /*12e0*/  ULDC UR6, c[0x0][0x448] ;  /* 0x0001120000067ab9 */ /* 0x000fe20000000800 */
[----:B------:R-:W-:Y:S02]  /*12f0*/  UIMAD UR38, UR5, 0xc0, URZ ;  /* 0x000000c0052678a4 */ /* 0x000fe4000f8e023f */
        /* <DEDUP_REMOVED lines=27> */
.L_x_11069:
[----:B------:R-:W-:-:S11]  /*14b0*/  UISETP.NE.AND UP0, UPT, UR5, 0x1, UPT ;  /* 0x000000010500788c */ /* 0x000fd6000bf05270 */
[----:B------:R-:W-:Y:S02]  /*14c0*/  @UP0 ULDC.64 UR8, c[0x0][0x9e8] ;  /* 0x00027a0000080ab9 */ /* 0x000fe40000000a00 */
[----:B------:R-:W-:-:S04]  /*14d0*/  UIMAD.WIDE.U32 UR6, UR4, UR8, URZ ;  /* 0x00000008040672a5 */ /* 0x000fc8000f8e003f */
[----:B------:R-:W-:-:S12]  /*14e0*/  @UP0 USHF.R.U32.HI UR4, URZ, UR9, UR7 ;  /* 0x000000093f040299 */ /* 0x000fd80008011607 */
.L_x_11070:
[----:B------:R-:W-:-:S06]  /*14f0*/  UIMAD UR4, UR4, UR5, UR5 ;  /* 0x00000005040472a4 */ /* 0x000fcc000f8e0205 */
[----:B------:R-:W-:-:S07]  /*1500*/  VIMNMX R0, R0, UR4, PT ;  /* 0x0000000400007c48 */ /* 0x000fce000bfe0100 */
.L_x_11068:
        /* <DEDUP_REMOVED lines=32> */
.L_x_11072:
[----:B------:R-:W-:-:S11]  /*1710*/  UISETP.NE.AND UP0, UPT, UR5, 0x1, UPT ;  /* 0x000000010500788c */ /* 0x000fd6000bf05270 */
[----:B------:R-:W-:Y:S02]  /*1720*/  @UP0 ULDC.64 UR10, c[0x0][0x9e8] ;  /* 0x00027a00000a0ab9 */ /* 0x000fe40000000a00 */
[----:B------:R-:W-:-:S04]  /*1730*/  UIMAD.WIDE.U32 UR6, UR4, UR10, URZ ;  /* 0x0000000a040672a5 */ /* 0x000fc8000f8e003f */
[----:B------:R-:W-:-:S12]  /*1740*/  @UP0 USHF.R.U32.HI UR4, URZ, UR11, UR7 ;  /* 0x0000000b3f040299 */ /* 0x000fd80008011607 */
.L_x_11073:
[----:B------:R-:W-:-:S04]  /*1750*/  UIMAD UR4, UR4, UR5, URZ ;  /* 0x00000005040472a4 */ /* 0x000fc8000f8e023f */
[----:B------:R-:W-:-:S04]  /*1760*/  UISETP.LT.AND UP0, UPT, UR9, UR4, UPT ;  /* 0x000000040900728c */ /* 0x000fc8000bf01270 */
[----:B------:R-:W-:-:S12]  /*1770*/  USEL UR9, UR9, UR4, !UP0 ;  /* 0x0000000409097287 */ /* 0x000fd8000c000000 */
.L_x_11071:
        /* <DEDUP_REMOVED lines=10> */
[----:B------:R-:W-:Y:S01]  /*1820*/  CS2R R26, SRZ ;  /* 0x00000000001a7805 */ /* 0x000fe2000001ff00 */
[----:B------:R-:W-:Y:S01]  /*1830*/  IMAD.MOV.U32 R126, RZ, RZ, RZ ;  /* 0x000000ffff7e7224 */ /* 0x000fe200078e00ff */
[----:B------:R-:W-:Y:S01]  /*1840*/  UISETP.LT.AND UP0, UPT, URZ, UR4, UPT ;  /* 0x000000043f00728c */ /* 0x000fe2000bf01270 */
[----:B------:R-:W-:Y:S01]  /*1850*/  IMAD.MOV.U32 R125, RZ, RZ, RZ ;  /* 0x000000ffff7d7224 */ /* 0x000fe200078e00ff */
[----:B------:R-:W-:Y:S02]  /*1860*/  CS2R R122, SRZ ;  /* 0x00000000007a7805 */ /* 0x000fe4000001ff00 */
[----:B------:R-:W-:Y:S01]  /*1870*/  CS2R R120, SRZ ;  /* 0x0000000000787805 */ /* 0x000fe2000001ff00 */
        /* <DEDUP_REMOVED lines=17> */
[----:B------:R-:W-:Y:S02]  /*1990*/  IMAD.MOV.U32 R89, RZ, RZ, RZ ;  /* 0x000000ffff597224 */ /* 0x000fe400078e00ff */
        /* <DEDUP_REMOVED lines=34> */
.L_x_11075:
        /* <DEDUP_REMOVED lines=9> */
.L_x_11257:
[----:B------:R-:W-:Y:S05]  /*1c50*/  @!P0 BRA `(.L_x_11077) ;  /* 0x0000000000048947 */ /* 0x000fea0003800000 */
[----:B------:R-:W-:Y:S01]  /*1c60*/  BPT.TRAP 0x1 ;  /* 0x000000040000795c */ /* 0x000fe20000300000 */
.L_x_11077:
[----:B------:R-:W-:Y:S02]  /*1c70*/  IMAD.U32 R6, RZ, RZ, UR47 ;  /* 0x0000002fff067e24 */ /* 0x000fe4000f8e00ff */
[----:B0-----:R-:W-:-:S03]  /*1c80*/  IMAD.U32 R3, RZ, RZ, UR48 ;  /* 0x00000030ff037e24 */ /* 0x001fc6000f8e00ff */
[----:B------:R-:W-:Y:S02]  /*1c90*/  LEA R6, R6, UR41, 0x3 ;  /* 0x0000002906067c11 */ /* 0x000fe4000f8e18ff */
[----:B------:R-:W-:-:S04]  /*1ca0*/  SHF.L.U32 R3, R3, 0x1f, RZ ;  /* 0x0000001f03037819 */ /* 0x000fc800000006ff */
[----:B------:R0:W1:Y:S01]  /*1cb0*/  SYNCS.PHASECHK.TRANS64.TRYWAIT P1, [R6+URZ+0x2d830], R3 ;  /* 0x02d83003060075a7 */ /* 0x000062000802017f */
[----:B------:R-:W-:Y:S05]  /*1cc0*/  @!P0 BRA `(.L_x_11078) ;  /* 0x0000000000048947 */ /* 0x000fea0003800000 */
[----:B------:R-:W-:Y:S01]  /*1cd0*/  BPT.TRAP 0x1 ;  /* 0x000000040000795c */ /* 0x000fe20000300000 */
.L_x_11078:
[----:B-1----:R-:W-:Y:S05]  /*1ce0*/  @P1 BRA `(.L_x_11079) ;  /* 0x0000000000081947 */ /* 0x002fea0003800000 */
[----:B------:R-:W1:Y:S02]  /*1cf0*/  SYNCS.PHASECHK.TRANS64.TRYWAIT P1, [R6+URZ+0x2d830], R3 ;  /* 0x02d83003060075a7 */ /* 0x000e64000802017f */
[----:B-1----:R-:W-:Y:S05]  /*1d00*/  @!P1 BRA `(.L_x_11080) ;  /* 0x0000015c002c9947 */ /* 0x002fea0003800000 */
.L_x_11079:
        /* <DEDUP_REMOVED lines=49> */
.L_x_11081:
[----:B------:R-:W-:Y:S01]  /*2020*/  UISETP.NE.AND UP1, UPT, UR52, URZ, UPT ;  /* 0x0000003f3400728c */ /* 0x000fe2000bf25270 */
[----:B------:R-:W-:Y:S01]  /*2030*/  R2UR UR6, R6 ;  /* 0x00000000060672ca */ /* 0x000fe200000e0000 */
[----:B------:R-:W-:Y:S01]  /*2040*/  ULDC UR7, c[0x0][0x9d8] ;  /* 0x0002760000077ab9 */ /* 0x000fe20000000800 */
[----:B------:R-:W-:Y:S02]  /*2050*/  IMAD.MOV.U32 R7, RZ, RZ, -0x80 ;  /* 0xffffff80ff077424 */ /* 0x000fe400078e00ff */
[----:B------:R-:W-:Y:S01]  /*2060*/  FMUL.FTZ R89, R25, UR7 ;  /* 0x0000000719597c20 */ /* 0x000fe20008410000 */
[----:B------:R-:W-:Y:S01]  /*2070*/  FMUL.FTZ R25, R54, UR7 ;  /* 0x0000000736197c20 */ /* 0x000fe20008410000 */
[----:B------:R-:W-:Y:S01]  /*2080*/  PLOP3.LUT P1, PT, PT, PT, UP1, 0x80, 0x0 ;  /* 0x000000000000781c */ /* 0x000fe20003f2f018 */
[----:B------:R-:W-:Y:S01]  /*2090*/  FMUL.FTZ R54, R68, UR7 ;  /* 0x0000000744367c20 */ /* 0x000fe20008410000 */
[----:B------:R-:W-:Y:S01]  /*20a0*/  PLOP3.LUT P2, PT, PT, PT, UP1, 0x80, 0x0 ;  /* 0x000000000000781c */ /* 0x000fe20003f4f018 */
[----:B------:R-:W-:-:S02]  /*20b0*/  VIADD R68, R137, UR38 ;  /* 0x0000002689447c36 */ /* 0x000fc40008000000 */
[----:B------:R-:W-:Y:S01]  /*20c0*/  FMUL.FTZ R12, R42, UR7 ;  /* 0x000000072a0c7c20 */ /* 0x000fe20008410000 */
[----:B------:R-:W-:Y:S01]  /*20d0*/  @UP1 ULDC UR10, c[0x0][0x44c] ;  /* 0x00011300000a1ab9 */ /* 0x000fe20000000800 */
[----:B------:R-:W-:Y:S01]  /*20e0*/  FMUL.FTZ R42, R44, UR7 ;  /* 0x000000072c2a7c20 */ /* 0x000fe20008410000 */
[----:B------:R-:W-:Y:S01]  /*20f0*/  FMUL.FTZ R44, R48, UR7 ;  /* 0x00000007302c7c20 */ /* 0x000fe20008410000 */
[----:B------:R-:W-:Y:S01]  /*2100*/  FMUL.FTZ R92, R32, UR7 ;  /* 0x00000007205c7c20 */ /* 0x000fe20008410000 */
[----:B------:R-:W-:Y:S01]  /*2110*/  FMUL.FTZ R48, R56, UR7 ;  /* 0x0000000738307c20 */ /* 0x000fe20008410000 */
[----:B------:R-:W-:Y:S01]  /*2120*/  FMUL.FTZ R32, R71, UR7 ;  /* 0x0000000747207c20 */ /* 0x000fe20008410000 */
[----:B------:R-:W-:Y:S01]  /*2130*/  UIADD3 UR6, UR6, 0x2d840, URZ ;  /* 0x0002d84006067890 */ /* 0x000fe2000fffe03f */
[----:B------:R-:W-:Y:S01]  /*2140*/  IMAD R71, R88, R7, 0x80 ;  /* 0x0000008058477424 */ /* 0x000fe200078e0207 */
[----:B------:R-:W-:Y:S01]  /*2150*/  UISETP.NE.AND UP0, UPT, UR51, URZ, UPT ;  /* 0x0000003f3300728c */ /* 0x000fe2000bf05270 */
[----:B01----:R-:W-:Y:S01]  /*2160*/  @P1 IMAD.HI.U32 R6, R68, UR10, RZ ;  /* 0x0000000a44061c27 */ /* 0x003fe2000f8e00ff */
[----:B------:R-:W-:-:S03]  /*2170*/  @UP1 ULDC UR10, c[0x0][0x450] ;  /* 0x00011400000a1ab9 */ /* 0x000fc60000000800 */
[----:B------:R-:W-:Y:S01]  /*2180*/  FMUL.FTZ R13, R43, UR7 ;  /* 0x000000072b0d7c20 */ /* 0x000fe20008410000 */
[----:B------:R-:W-:Y:S01]  /*2190*/  FMUL.FTZ R14, R46, UR7 ;  /* 0x000000072e0e7c20 */ /* 0x000fe20008410000 */
[----:B------:R-:W-:Y:S01]  /*21a0*/  FMUL.FTZ R15, R47, UR7 ;  /* 0x000000072f0f7c20 */ /* 0x000fe20008410000 */
[----:B------:R-:W-:Y:S01]  /*21b0*/  @P2 SHF.R.U32.HI R68, RZ, UR10, R6 ;  /* 0x0000000aff442c19 */ /* 0x000fe20008011606 */
[----:B------:R-:W-:Y:S01]  /*21c0*/  FMUL.FTZ R3, R24, UR7 ;  /* 0x0000000718037c20 */ /* 0x000fe20008410000 */
[----:B------:R-:W-:Y:S01]  /*21d0*/  FMUL.FTZ R4, R30, UR7 ;  /* 0x000000071e047c20 */ /* 0x000fe20008410000 */
[----:B------:R-:W-:Y:S01]  /*21e0*/  FMUL.FTZ R5, R31, UR7 ;  /* 0x000000071f057c20 */ /* 0x000fe20008410000 */
[----:B------:R-:W-:Y:S01]  /*21f0*/  FMUL.FTZ R43, R45, UR7 ;  /* 0x000000072d2b7c20 */ /* 0x000fe20008410000 */
[----:B------:R-:W0:Y:S01]  /*2200*/  SHFL.IDX PT, R56, R68, RZ, 0x1c1f ;  /* 0x001c1fff44387589 */ /* 0x000e2200000e0000 */
        /* <DEDUP_REMOVED lines=54> */
[----:B------:R-:W-:Y:S01]  /*2570*/  ULDC UR35, c[0x0][0x9dc] ;  /* 0x0002770000237ab9 */ /* 0x000fe20000000800 */
[----:B------:R-:W-:Y:S01]  /*2580*/  SYNCS.ARRIVE.TRANS64.RED.A1T0 RZ, [UR6], RZ ;  /* 0x000000ffffff79a7 */ /* 0x000fe20008100406 */
[----:B------:R-:W-:Y:S01]  /*2590*/  ULOP3.LUT UR6, URZ, UR35, URZ, 0x33, !UPT ;  /* 0x000000233f067292 */ /* 0x000fe2000f8e333f */
[----:B------:R-:W-:Y:S01]  /*25a0*/  IADD3 R6, -R57, UR37, R6 ;  /* 0x0000002539067c10 */ /* 0x000fe2000fffe106 */
[----:B------:R-:W-:Y:S01]  /*25b0*/  VIADD R7, R71, UR37 ;  /* 0x0000002547077c36 */ /* 0x000fe20008000000 */
[----:B------:R-:W-:Y:S01]  /*25c0*/  ULDC UR14, c[0x0][0x9e0] ;  /* 0x00027800000e7ab9 */ /* 0x000fe20000000800 */
[----:B------:R-:W-:Y:S01]  /*25d0*/  LEA R72, R88, 0xffffff80, 0x7 ;  /* 0xffffff8058487811 */ /* 0x000fe200078e38ff */
[----:B------:R-:W2:Y:S01]  /*25e0*/  MUFU.TANH R89, R89 ;  /* 0x0000005900597308 */ /* 0x000ea20000002400 */
[----:B------:R-:W-:-:S02]  /*25f0*/  IMAD R73, R16, -0x2, R7 ;  /* 0xfffffffe10497824 */ /* 0x000fc400078e0207 */
[C---:B------:R-:W-:Y:S02]  /*2600*/  VIADD R74, R6.reuse, UR14 ;  /* 0x0000000e064a7c36 */ /* 0x040fe40008000000 */
[----:B------:R-:W-:-:S03]  /*2610*/  VIADD R75, R6, UR6 ;  /* 0x00000006064b7c36 */ /* 0x000fc60008000000 */
[----:B------:R-:W3:Y:S01]  /*2620*/  MUFU.TANH R0, R0 ;  /* 0x0000000000007308 */ /* 0x000ee20000002400 */
[----:B0-----:R-:W-:Y:S01]  /*2630*/  VIADDMNMX R69, R56, R74, R73, PT ;  /* 0x0000004a38457246 */ /* 0x001fe20003800149 */
[----:B------:R-:W-:-:S06]  /*2640*/  IMAD.IADD R70, R75, 0x1, R56 ;  /* 0x000000014b467824 */ /* 0x000fcc00078e0238 */
[----:B------:R-:W0:Y:S08]  /*2650*/  MUFU.TANH R2, R2 ;  /* 0x0000000200027308 */ /* 0x000e300000002400 */
        /* <DEDUP_REMOVED lines=75> */
.L_x_11084:
[----:B------:R-:W-:Y:S02]  /*2b10*/  ULDC UR6, c[0x0][0x9e4] ;  /* 0x0002790000067ab9 */ /* 0x000fe40000000800 */
[----:B------:R-:W-:-:S05]  /*2b20*/  IMAD.U32 R56, RZ, RZ, UR6 ;  /* 0x00000006ff387e24 */ /* 0x000fca000f8e00ff */
[----:B------:R-:W-:-:S13]  /*2b30*/  ISETP.NE.AND P1, PT, R56, 0x1, PT ;  /* 0x000000013800780c */ /* 0x000fda0003f25270 */
[----:B------:R-:W1:Y:S02]  /*2b40*/  @P1 LDC.64 R6, c[0x0][0x9e8] ;  /* 0x00027a00ff061b82 */ /* 0x000e640000000a00 */
[----:B-1----:R-:W-:-:S05]  /*2b50*/  @P1 IMAD.HI.U32 R6, R57, R6, RZ ;  /* 0x0000000639061227 */ /* 0x002fca00078e00ff */
[----:B------:R-:W-:-:S07]  /*2b60*/  @P1 SHF.R.U32.HI R57, RZ, R7, R6 ;  /* 0x00000007ff391219 */ /* 0x000fce0000011606 */
.L_x_11085:
[----:B------:R-:W-:Y:S05]  /*2b70*/  BSYNC B0 ;  /* 0x0000000000007941 */ /* 0x000fea0003800000 */
.L_x_11083:
[----:B------:R-:W-:-:S04]  /*2b80*/  IMAD R57, R57, R56, -R72 ;  /* 0x0000003839397224 */ /* 0x000fc800078e0a48 */
[----:B------:R-:W-:-:S05]  /*2b90*/  IMAD R57, R16, -0x2, R57 ;  /* 0xfffffffe10397824 */ /* 0x000fca00078e0239 */
[----:B------:R-:W-:Y:S02]  /*2ba0*/  VIADDMNMX R69, R57, R56, R69, PT ;  /* 0x0000003839457246 */ /* 0x000fe40003800145 */
[----:B------:R-:W-:-:S07]  /*2bb0*/  VIMNMX R70, R70, R57, !PT ;  /* 0x0000003946467248 */ /* 0x000fce0007fe0100 */
.L_x_11082:
        /* <DEDUP_REMOVED lines=13> */
[----:B------:R-:W-:-:S02]  /*2c90*/  FSEL R89, R89, -INF , !P4 ;  /* 0xff80000059597808 */ /* 0x000fc40006000000 */
[----:B------:R-:W-:Y:S02]  /*2ca0*/  FSEL R90, R90, -INF , !P3 ;  /* 0xff8000005a5a7808 */ /* 0x000fe40005800000 */
[C---:B------:R-:W-:Y:S02]  /*2cb0*/  ISETP.GT.AND P4, PT, R70.reuse, 0x9, !P6 ;  /* 0x000000094600780c */ /* 0x040fe40007784270 */
[----:B------:R-:W-:Y:S02]  /*2cc0*/  @P5 LOP3.LUT R23, R23, 0x8, RZ, 0xfc, !PT ;  /* 0x0000000817175812 */ /* 0x000fe400078efcff */
[----:B------:R-:W-:Y:S02]  /*2cd0*/  ISETP.GT.AND P3, PT, R70, 0x10, !P5 ;  /* 0x000000104600780c */ /* 0x000fe40006f64270 */
[----:B------:R-:W-:Y:S02]  /*2ce0*/  ISETP.GE.AND P5, PT, R71, 0x12, PT ;  /* 0x000000124700780c */ /* 0x000fe40003fa6270 */
        /* <DEDUP_REMOVED lines=183> */
.L_x_11088:
[----:B------:R-:W-:Y:S02]  /*3860*/  ULDC UR6, c[0x0][0x9e4] ;  /* 0x0002790000067ab9 */ /* 0x000fe40000000800 */
[----:B------:R-:W-:-:S05]  /*3870*/  IMAD.U32 R68, RZ, RZ, UR6 ;  /* 0x00000006ff447e24 */ /* 0x000fca000f8e00ff */
[----:B------:R-:W-:-:S13]  /*3880*/  ISETP.NE.AND P6, PT, R68, 0x1, PT ;  /* 0x000000014400780c */ /* 0x000fda0003fc5270 */
[----:B------:R-:W0:Y:S02]  /*3890*/  @P6 LDC.64 R6, c[0x0][0x9e8] ;  /* 0x00027a00ff066b82 */ /* 0x000e240000000a00 */
[----:B0-----:R-:W-:-:S05]  /*38a0*/  @P6 IMAD.HI.U32 R6, R65, R6, RZ ;  /* 0x0000000641066227 */ /* 0x001fca00078e00ff */
[----:B------:R-:W-:-:S07]  /*38b0*/  @P6 SHF.R.U32.HI R65, RZ, R7, R6 ;  /* 0x00000007ff416219 */ /* 0x000fce0000011606 */
.L_x_11089:
[----:B------:R-:W-:Y:S05]  /*38c0*/  BSYNC B0 ;  /* 0x0000000000007941 */ /* 0x000fea0003800000 */
.L_x_11087:
[----:B------:R-:W-:-:S04]  /*38d0*/  IMAD R65, R65, R68, -R72 ;  /* 0x0000004441417224 */ /* 0x000fc800078e0a48 */
[----:B------:R-:W-:-:S05]  /*38e0*/  IMAD R65, R16, -0x2, R65 ;  /* 0xfffffffe10417824 */ /* 0x000fca00078e0241 */
[----:B------:R-:W-:Y:S02]  /*38f0*/  VIADDMNMX R55, R65, R68, R55, PT ;  /* 0x0000004441377246 */ /* 0x000fe40003800137 */
[----:B------:R-:W-:-:S07]  /*3900*/  VIMNMX R64, R64, R65, !PT ;  /* 0x0000004140407248 */ /* 0x000fce0007fe0100 */
.L_x_11086:
[C---:B------:R-:W-:Y:S01]  /*3910*/  ISETP.GT.AND P1, PT, R64.reuse, 0x1, !P1 ;  /* 0x000000014000780c */ /* 0x040fe20004f24270 */
[----:B------:R-:W-:Y:S01]  /*3920*/  ULDC UR33, c[0x0][0x988] ;  /* 0x0002620000217ab9 */ /* 0x000fe20000000800 */
[----:B------:R-:W-:Y:S01]  /*3930*/  LOP3.LUT P6, RZ, R23, 0x4, RZ, 0xc0, !PT ;  /* 0x0000000417ff7812 */ /* 0x000fe200078cc0ff */
[----:B------:R-:W-:Y:S01]  /*3940*/  UISETP.NE.AND UP1, UPT, UR52, URZ, UPT ;  /* 0x0000003f3400728c */ /* 0x000fe2000bf25270 */
[----:B------:R-:W-:Y:S01]  /*3950*/  ISETP.LT.OR P1, PT, R55, 0x2, P1 ;  /* 0x000000023700780c */ /* 0x000fe20000f21670 */
[----:B------:R-:W-:Y:S01]  /*3960*/  UISETP.NE.AND UP0, UPT, UR51, URZ, UPT ;  /* 0x0000003f3300728c */ /* 0x000fe2000bf05270 */
[----:B------:R-:W-:Y:S01]  /*3970*/  ISETP.GT.AND P2, PT, R64, 0x8, !P2 ;  /* 0x000000084000780c */ /* 0x000fe20005744270 */
[----:B------:R-:W-:Y:S01]  /*3980*/  UMOV UR10, UR38 ;  /* 0x00000026000a7c82 */ /* 0x000fe20008000000 */
[----:B------:R-:W-:Y:S02]  /*3990*/  FSEL R2, R2, -INF , !P1 ;  /* 0xff80000002027808 */ /* 0x000fe40004800000 */
[----:B------:R-:W-:-:S02]  /*39a0*/  ISETP.GT.AND P1, PT, R64, 0x9, !P6 ;  /* 0x000000094000780c */ /* 0x000fc40007724270 */
[C---:B------:R-:W-:Y:S02]  /*39b0*/  ISETP.LT.OR P2, PT, R55.reuse, 0x9, P2 ;  /* 0x000000093700780c */ /* 0x040fe40001741670 */
[----:B------:R-:W-:Y:S01]  /*39c0*/  ISETP.LT.OR P1, PT, R55, 0xa, P1 ;  /* 0x0000000a3700780c */ /* 0x000fe20000f21670 */
[----:B------:R-:W-:Y:S01]  /*39d0*/  @UP1 ULDC UR6, c[0x0][0x44c] ;  /* 0x0001130000061ab9 */ /* 0x000fe20000000800 */
[----:B------:R-:W-:Y:S01]  /*39e0*/  FSEL R4, R4, -INF , !P2 ;  /* 0xff80000004047808 */ /* 0x000fe20005000000 */
[----:B------:R-:W-:Y:S01]  /*39f0*/  UIMAD.WIDE.U32 UR6, UR38, UR6, URZ ;  /* 0x00000006260672a5 */ /* 0x000fe2000f8e003f */
[----:B------:R-:W-:Y:S01]  /*3a00*/  FSEL R5, R5, -INF , !P1 ;  /* 0xff80000005057808 */ /* 0x000fe20004800000 */
[----:B------:R-:W-:Y:S01]  /*3a10*/  @UP1 ULDC UR11, c[0x0][0x450] ;  /* 0x00011400000b1ab9 */ /* 0x000fe20000000800 */
[C---:B------:R-:W-:Y:S01]  /*3a20*/  LOP3.LUT P1, RZ, R23.reuse, 0x8, RZ, 0xc0, !PT ;  /* 0x0000000817ff7812 */ /* 0x040fe2000782c0ff */
[----:B------:R-:W-:Y:S01]  /*3a30*/  @UP1 USHF.R.U32.HI UR10, URZ, UR11, UR7 ;  /* 0x0000000b3f0a1299 */ /* 0x000fe20008011607 */
[----:B------:R-:W-:-:S02]  /*3a40*/  LOP3.LUT P2, RZ, R23, 0x40000, RZ, 0xc0, !PT ;  /* 0x0004000017ff7812 */ /* 0x000fc4000784c0ff */
[----:B------:R-:W-:Y:S01]  /*3a50*/  ISETP.GT.AND P1, PT, R64, 0x10, !P1 ;  /* 0x000000104000780c */ /* 0x000fe20004f24270 */
[----:B------:R-:W-:Y:S01]  /*3a60*/  UIADD3 UR56, UR56, UR10, URZ ;  /* 0x0000000a38387290 */ /* 0x000fe2000fffe03f */
[----:B------:R-:W-:Y:S02]  /*3a70*/  LOP3.LUT P6, RZ, R23, 0x20000, RZ, 0xc0, !PT ;  /* 0x0002000017ff7812 */ /* 0x000fe400078cc0ff */
[----:B------:R-:W-:Y:S01]  /*3a80*/  ISETP.LT.OR P1, PT, R55, 0x11, P1 ;  /* 0x000000113700780c */ /* 0x000fe20000f21670 */
[----:B------:R-:W-:Y:S01]  /*3a90*/  UIADD3 UR14, UR56, UR14, URZ ;  /* 0x0000000e380e7290 */ /* 0x000fe2000fffe03f */
[----:B------:R-:W-:Y:S02]  /*3aa0*/  FMNMX.FTZ R7, R66, R89, !PT ;  /* 0x0000005942077209 */ /* 0x000fe40007810000 */
[----:B------:R-:W-:Y:S02]  /*3ab0*/  FSEL R8, R8, -INF , !P1 ;  /* 0xff80000008087808 */ /* 0x000fe40004800000 */
[----:B------:R-:W-:-:S02]  /*3ac0*/  LOP3.LUT P1, RZ, R23, 0x10, RZ, 0xc0, !PT ;  /* 0x0000001017ff7812 */ /* 0x000fc4000782c0ff */
[C---:B------:R-:W-:Y:S02]  /*3ad0*/  ISETP.GT.AND P3, PT, R64.reuse, 0x70, !P3 ;  /* 0x000000704000780c */ /* 0x040fe40005f64270 */
[C---:B------:R-:W-:Y:S02]  /*3ae0*/  ISETP.GT.AND P1, PT, R64.reuse, 0x11, !P1 ;  /* 0x000000114000780c */ /* 0x040fe40004f24270 */
[C---:B------:R-:W-:Y:S02]  /*3af0*/  ISETP.GT.AND P4, PT, R64.reuse, 0x71, !P4 ;  /* 0x000000714000780c */ /* 0x040fe40006784270 */
[----:B------:R-:W-:Y:S02]  /*3b00*/  ISETP.LT.OR P1, PT, R55, 0x12, P1 ;  /* 0x000000123700780c */ /* 0x000fe40000f21670 */
[----:B------:R-:W-:Y:S02]  /*3b10*/  ISETP.GT.AND P5, PT, R64, 0x78, !P5 ;  /* 0x000000784000780c */ /* 0x000fe40006fa4270 */
[----:B------:R-:W-:-:S02]  /*3b20*/  FSEL R9, R9, -INF , !P1 ;  /* 0xff80000009097808 */ /* 0x000fc40004800000 */
[----:B------:R-:W-:Y:S02]  /*3b30*/  LOP3.LUT P1, RZ, R23, 0x2000000, RZ, 0xc0, !PT ;  /* 0x0200000017ff7812 */ /* 0x000fe4000782c0ff */
[C---:B------:R-:W-:Y:S02]  /*3b40*/  ISETP.LT.OR P3, PT, R55.reuse, 0x71, P3 ;  /* 0x000000713700780c */ /* 0x040fe40001f61670 */
[----:B------:R-:W-:Y:S02]  /*3b50*/  ISETP.GT.AND P1, PT, R64, 0x18, !P1 ;  /* 0x000000184000780c */ /* 0x000fe40004f24270 */
[C---:B------:R-:W-:Y:S02]  /*3b60*/  ISETP.LT.OR P4, PT, R55.reuse, 0x72, P4 ;  /* 0x000000723700780c */ /* 0x040fe40002781670 */
[C---:B------:R-:W-:Y:S02]  /*3b70*/  ISETP.LT.OR P1, PT, R55.reuse, 0x19, P1 ;  /* 0x000000193700780c */ /* 0x040fe40000f21670 */
[----:B------:R-:W-:-:S02]  /*3b80*/  ISETP.LT.OR P5, PT, R55, 0x79, P5 ;  /* 0x000000793700780c */ /* 0x000fc40002fa1670 */
        /* <DEDUP_REMOVED lines=33> */
[----:B------:R-:W-:-:S04]  /*3da0*/  LOP3.LUT P1, RZ, R23, 0x10000, RZ, 0xc0, !PT ;  /* 0x0001000017ff7812 */ /* 0x000fc8000782c0ff */
[----:B------:R-:W-:-:S04]  /*3db0*/  ISETP.GT.AND P1, PT, R64, 0x39, !P1 ;  /* 0x000000394000780c */ /* 0x000fc80004f24270 */
[----:B------:R-:W-:-:S04]  /*3dc0*/  ISETP.LT.OR P1, PT, R55, 0x3a, P1 ;  /* 0x0000003a3700780c */ /* 0x000fc80000f21670 */
[----:B------:R-:W-:Y:S02]  /*3dd0*/  FSEL R6, R24, -INF , !P1 ;  /* 0xff80000018067808 */ /* 0x000fe40004800000 */
[----:B------:R-:W-:Y:S02]  /*3de0*/  FMNMX.FTZ R24, R90, R7, !PT ;  /* 0x000000075a187209 */ /* 0x000fe40007810000 */
[----:B------:R-:W-:Y:S02]  /*3df0*/  LOP3.LUT P1, RZ, R23, 0x8000, RZ, 0xc0, !PT ;  /* 0x0000800017ff7812 */ /* 0x000fe4000782c0ff */
[----:B------:R-:W-:Y:S02]  /*3e00*/  FMNMX.FTZ R7, R91, R24, !PT ;  /* 0x000000185b077209 */ /* 0x000fe40007810000 */
[----:B------:R-:W-:Y:S02]  /*3e10*/  ISETP.GT.AND P1, PT, R64, 0x40, !P1 ;  /* 0x000000404000780c */ /* 0x000fe40004f24270 */
[----:B------:R-:W-:-:S02]  /*3e20*/  FMNMX.FTZ R24, R92, R7, !PT ;  /* 0x000000075c187209 */ /* 0x000fc40007810000 */
[----:B------:R-:W-:Y:S02]  /*3e30*/  ISETP.LT.OR P1, PT, R55, 0x41, P1 ;  /* 0x000000413700780c */ /* 0x000fe40000f21670 */
[----:B------:R-:W-:Y:S02]  /*3e40*/  FMNMX.FTZ R7, R93, R24, !PT ;  /* 0x000000185d077209 */ /* 0x000fe40007810000 */
[----:B------:R-:W-:Y:S02]  /*3e50*/  FSEL R27, R27, -INF , !P1 ;  /* 0xff8000001b1b7808 */ /* 0x000fe40004800000 */
[----:B------:R-:W-:Y:S02]  /*3e60*/  FMNMX.FTZ R24, R94, R7, !PT ;  /* 0x000000075e187209 */ /* 0x000fe40007810000 */
[----:B------:R-:W-:Y:S02]  /*3e70*/  LOP3.LUT P1, RZ, R23, 0x4000, RZ, 0xc0, !PT ;  /* 0x0000400017ff7812 */ /* 0x000fe4000782c0ff */
[----:B------:R-:W-:-:S02]  /*3e80*/  FMNMX.FTZ R7, R95, R24, !PT ;  /* 0x000000185f077209 */ /* 0x000fc40007810000 */
[----:B------:R-:W-:Y:S02]  /*3e90*/  ISETP.GT.AND P1, PT, R64, 0x41, !P1 ;  /* 0x000000414000780c */ /* 0x000fe40004f24270 */
[----:B------:R-:W-:Y:S02]  /*3ea0*/  FMNMX.FTZ R24, R96, R7, !PT ;  /* 0x0000000760187209 */ /* 0x000fe40007810000 */
[----:B------:R-:W-:Y:S02]  /*3eb0*/  ISETP.LT.OR P1, PT, R55, 0x42, P1 ;  /* 0x000000423700780c */ /* 0x000fe40000f21670 */
[----:B------:R-:W-:Y:S02]  /*3ec0*/  FMNMX.FTZ R7, R97, R24, !PT ;  /* 0x0000001861077209 */ /* 0x000fe40007810000 */
[----:B------:R-:W-:Y:S02]  /*3ed0*/  FSEL R26, R26, -INF , !P1 ;  /* 0xff8000001a1a7808 */ /* 0x000fe40004800000 */
[----:B------:R-:W-:-:S02]  /*3ee0*/  FMNMX.FTZ R24, R58, R7, !PT ;  /* 0x000000073a187209 */ /* 0x000fc40007810000 */
[----:B------:R-:W-:Y:S02]  /*3ef0*/  LOP3.LUT P1, RZ, R23, 0x2000, RZ, 0xc0, !PT ;  /* 0x0000200017ff7812 */ /* 0x000fe4000782c0ff */
[----:B------:R-:W-:Y:S02]  /*3f00*/  FMNMX.FTZ R7, R59, R24, !PT ;  /* 0x000000183b077209 */ /* 0x000fe40007810000 */
[----:B------:R-:W-:Y:S02]  /*3f10*/  ISETP.GT.AND P1, PT, R64, 0x48, !P1 ;  /* 0x000000484000780c */ /* 0x000fe40004f24270 */
[----:B------:R-:W-:Y:S02]  /*3f20*/  FMNMX.FTZ R24, R60, R7, !PT ;  /* 0x000000073c187209 */ /* 0x000fe40007810000 */
[----:B------:R-:W-:Y:S02]  /*3f30*/  ISETP.LT.OR P1, PT, R55, 0x49, P1 ;  /* 0x000000493700780c */ /* 0x000fe40000f21670 */
[----:B------:R-:W-:-:S02]  /*3f40*/  FMNMX.FTZ R7, R61, R24, !PT ;  /* 0x000000183d077209 */ /* 0x000fc40007810000 */
        /* <DEDUP_REMOVED lines=36> */
[----:B------:R-:W-:-:S03]  /*4190*/  ISETP.GT.AND P1, PT, R64, 0x59, !P1 ;  /* 0x000000594000780c */ /* 0x000fc60004f24270 */
[----:B------:R-:W0:Y:S01]  /*41a0*/  SHFL.BFLY PT, R24, R7, 0x2, 0x1f ;  /* 0x0c401f0007187f89 */ /* 0x000e2200000e0000 */
[----:B------:R-:W-:-:S04]  /*41b0*/  ISETP.LT.OR P1, PT, R55, 0x5a, P1 ;  /* 0x0000005a3700780c */ /* 0x000fc80000f21670 */
[----:B------:R-:W-:Y:S02]  /*41c0*/  FSEL R32, R32, -INF , !P1 ;  /* 0xff80000020207808 */ /* 0x000fe40004800000 */
[C---:B------:R-:W-:Y:S02]  /*41d0*/  ISETP.GT.AND P1, PT, R64.reuse, 0x60, !P2 ;  /* 0x000000604000780c */ /* 0x040fe40005724270 */
        /* <DEDUP_REMOVED lines=8> */
[----:B0-----:R-:W-:Y:S02]  /*4260*/  FMNMX.FTZ R65, R7, R24, !PT ;  /* 0x0000001807417209 */ /* 0x001fe40007810000 */
[----:B------:R-:W-:-:S03]  /*4270*/  FSEL R40, R40, -INF , !P1 ;  /* 0xff80000028287808 */ /* 0x000fc60004800000 */
[----:B------:R-:W0:Y:S02]  /*4280*/  SHFL.BFLY PT, R24, R65, 0x1, 0x1f ;  /* 0x0c201f0041187f89 */ /* 0x000e2400000e0000 */
[----:B0-----:R-:W-:-:S04]  /*4290*/  FMNMX.FTZ R24, R65, R24, !PT ;  /* 0x0000001841187209 */ /* 0x001fc80007810000 */
[C---:B------:R-:W-:Y:S01]  /*42a0*/  FSETP.NEU.FTZ.AND P1, PT, R24.reuse, -INF , PT ;  /* 0xff8000001800780b */ /* 0x040fe20003f3d000 */
[----:B------:R-:W-:-:S05]  /*42b0*/  FMUL.FTZ R74, R24, UR33 ;  /* 0x00000021184a7c20 */ /* 0x000fca0008410000 */
        /* <DEDUP_REMOVED lines=9> */
[----:B------:R-:W-:Y:S01]  /*4350*/  MUFU.EX2 R7, R7 ;  /* 0x0000000700077308 */ /* 0x000fe20000000800 */
[----:B------:R-:W-:Y:S01]  /*4360*/  LOP3.LUT P1, RZ, R23, 0x4000000, RZ, 0xc0, !PT ;  /* 0x0400000017ff7812 */ /* 0x000fe2000782c0ff */
[--C-:B------:R-:W-:Y:S01]  /*4370*/  FFMA.FTZ R68, R91, UR33, -R74.reuse ;  /* 0x000000215b447c23 */ /* 0x100fe2000801084a */
[----:B------:R-:W-:Y:S01]  /*4380*/  FMNMX.FTZ R67, R73, R2, !PT ;  /* 0x0000000249437209 */ /* 0x000fe20007810000 */
        /* <DEDUP_REMOVED lines=20> */
[----:B------:R-:W0:Y:S03]  /*44d0*/  MUFU.EX2 R68, R68 ;  /* 0x0000004400447308 */ /* 0x000e260000000800 */
[----:B------:R-:W-:Y:S01]  /*44e0*/  FMNMX.FTZ R71, R11, R70, !PT ;  /* 0x000000460b477209 */ /* 0x000fe20007810000 */
[----:B------:R-:W-:-:S03]  /*44f0*/  FFMA.FTZ R70, R95, UR33, -R74 ;  /* 0x000000215f467c23 */ /* 0x000fc6000801084a */
[----:B------:R-:W-:Y:S01]  /*4500*/  FMNMX.FTZ R72, R12, R71, !PT ;  /* 0x000000470c487209 */ /* 0x000fe20007810000 */
[----:B------:R-:W-:Y:S03]  /*4510*/  MUFU.EX2 R0, R0 ;  /* 0x0000000000007308 */ /* 0x000fe60000000800 */
[----:B------:R-:W-:-:S04]  /*4520*/  FMNMX.FTZ R71, R13, R72, !PT ;  /* 0x000000480d477209 */ /* 0x000fc80007810000 */
[----:B------:R-:W-:Y:S01]  /*4530*/  FMNMX.FTZ R72, R14, R71, !PT ;  /* 0x000000470e487209 */ /* 0x000fe20007810000 */
[----:B------:R-:W-:Y:S03]  /*4540*/  MUFU.EX2 R67, R93 ;  /* 0x0000005d00437308 */ /* 0x000fe60000000800 */
        /* <DEDUP_REMOVED lines=22> */
[----:B------:R-:W-:Y:S01]  /*46b0*/  FFMA.FTZ R76, R63, UR33, -R74 ;  /* 0x000000213f4c7c23 */ /* 0x000fe2000801084a */
[----:B------:R-:W-:Y:S02]  /*46c0*/  MUFU.EX2 R75, R75 ;  /* 0x0000004b004b7308 */ /* 0x000fe40000000800 */
[----:B------:R-:W-:-:S04]  /*46d0*/  FMNMX.FTZ R62, R32, R77, !PT ;  /* 0x0000004d203e7209 */ /* 0x000fc80007810000 */
[----:B------:R-:W-:Y:S02]  /*46e0*/  FMNMX.FTZ R63, R41, R62, !PT ;  /* 0x0000003e293f7209 */ /* 0x000fe40007810000 */
[----:B------:R-:W-:Y:S01]  /*46f0*/  FSEL R62, R34, -INF , !P1 ;  /* 0xff800000223e7808 */ /* 0x000fe20004800000 */
[----:B------:R-:W-:Y:S01]  /*4700*/  MUFU.EX2 R59, R59 ;  /* 0x0000003b003b7308 */ /* 0x000fe20000000800 */
[----:B------:R-:W-:Y:S02]  /*4710*/  FMNMX.FTZ R77, R40, R63, !PT ;  /* 0x0000003f284d7209 */ /* 0x000fe40007810000 */
[----:B------:R-:W-:Y:S01]  /*4720*/  FSEL R63, R35, -INF , !P2 ;  /* 0xff800000233f7808 */ /* 0x000fe20005000000 */
[----:B------:R-:W-:Y:S01]  /*4730*/  FFMA.FTZ R35, R57, UR33, -R74 ;  /* 0x0000002139237c23 */ /* 0x000fe2000801084a */
[----:B------:R-:W-:Y:S02]  /*4740*/  FMNMX.FTZ R64, R62, R77, !PT ;  /* 0x0000004d3e407209 */ /* 0x000fe40007810000 */
[----:B------:R-:W-:Y:S01]  /*4750*/  FSEL R57, R36, -INF , !P3 ;  /* 0xff80000024397808 */ /* 0x000fe20005800000 */
[----:B------:R1:W-:Y:S01]  /*4760*/  MUFU.EX2 R34, R76 ;  /* 0x0000004c00227308 */ /* 0x0003e20000000800 */
[----:B------:R-:W-:-:S02]  /*4770*/  FMNMX.FTZ R36, R63, R64, !PT ;  /* 0x000000403f247209 */ /* 0x000fc40007810000 */
[----:B------:R-:W-:Y:S02]  /*4780*/  FSEL R64, R37, -INF , !P4 ;  /* 0xff80000025407808 */ /* 0x000fe40006000000 */
[----:B------:R-:W-:-:S03]  /*4790*/  FMNMX.FTZ R37, R57, R36, !PT ;  /* 0x0000002439257209 */ /* 0x000fc60007810000 */
[----:B------:R-:W-:Y:S01]  /*47a0*/  MUFU.EX2 R60, R60 ;  /* 0x0000003c003c7308 */ /* 0x000fe20000000800 */
[----:B------:R-:W-:Y:S01]  /*47b0*/  FMNMX.FTZ R38, R64, R37, !PT ;  /* 0x0000002540267209 */ /* 0x000fe20007810000 */
[--C-:B-1----:R-:W-:Y:S01]  /*47c0*/  FFMA.FTZ R76, R56, UR33, -R74.reuse ;  /* 0x00000021384c7c23 */ /* 0x102fe2000801084a */
        /* <DEDUP_REMOVED lines=10> */
[----:B------:R1:W-:Y:S01]  /*4870*/  MUFU.EX2 R36, R76 ;  /* 0x0000004c00247308 */ /* 0x0003e20000000800 */
[----:B------:R-:W2:Y:S07]  /*4880*/  SHFL.BFLY PT, R78, R77, 0x2, 0x1f ;  /* 0x0c401f004d4e7f89 */ /* 0x000eae00000e0000 */
[----:B------:R-:W-:Y:S01]  /*4890*/  MUFU.EX2 R61, R61 ;  /* 0x0000003d003d7308 */ /* 0x000fe20000000800 */
[--C-:B-1----:R-:W-:Y:S01]  /*48a0*/  FFMA.FTZ R76, R46, UR33, -R74.reuse ;  /* 0x000000212e4c7c23 */ /* 0x102fe2000801084a */
[--C-:B------:R-:W-:Y:S01]  /*48b0*/  FFMA.FTZ R46, R48, UR33, -R74.reuse ;  /* 0x00000021302e7c23 */ /* 0x100fe2000801084a */
[----:B------:R-:W-:-:S05]  /*48c0*/  FFMA.FTZ R48, R54, UR33, -R74 ;  /* 0x0000002136307c23 */ /* 0x000fca000801084a */
[----:B------:R-:W-:Y:S08]  /*48d0*/  MUFU.EX2 R35, R35 ;  /* 0x0000002300237308 */ /* 0x000ff00000000800 */
[----:B------:R-:W-:Y:S01]  /*48e0*/  MUFU.EX2 R37, R37 ;  /* 0x0000002500257308 */ /* 0x000fe20000000800 */
[----:B--2---:R-:W-:-:S05]  /*48f0*/  FMNMX.FTZ R78, R77, R78, !PT ;  /* 0x0000004e4d4e7209 */ /* 0x004fca0007810000 */
[----:B------:R-:W1:Y:S02]  /*4900*/  SHFL.BFLY PT, R53, R78, 0x1, 0x1f ;  /* 0x0c201f004e357f89 */ /* 0x000e6400000e0000 */
[----:B------:R-:W-:Y:S08]  /*4910*/  MUFU.EX2 R38, R38 ;  /* 0x0000002600267308 */ /* 0x000ff00000000800 */
[----:B------:R-:W-:Y:S08]  /*4920*/  MUFU.EX2 R39, R39 ;  /* 0x0000002700277308 */ /* 0x000ff00000000800 */
[----:B------:R-:W-:Y:S01]  /*4930*/  MUFU.EX2 R50, R50 ;  /* 0x0000003200327308 */ /* 0x000fe20000000800 */
[----:B-1----:R-:W-:-:S07]  /*4940*/  FMNMX.FTZ R52, R78, R53, !PT ;  /* 0x000000354e347209 */ /* 0x002fce0007810000 */
[----:B------:R-:W-:Y:S01]  /*4950*/  MUFU.EX2 R51, R51 ;  /* 0x0000003300337308 */ /* 0x000fe20000000800 */
[C---:B------:R-:W-:Y:S01]  /*4960*/  FSETP.NEU.FTZ.AND P1, PT, R52.reuse, -INF , PT ;  /* 0xff8000003400780b */ /* 0x040fe20003f3d000 */
[----:B------:R-:W-:-:S05]  /*4970*/  FMUL.FTZ R49, R52, UR33 ;  /* 0x0000002134317c20 */ /* 0x000fca0008410000 */
[----:B------:R-:W-:Y:S01]  /*4980*/  FSEL R49, R49, RZ, P1 ;  /* 0x000000ff31317208 */ /* 0x000fe20000800000 */
[----:B------:R-:W-:Y:S01]  /*4990*/  MUFU.EX2 R76, R76 ;  /* 0x0000004c004c7308 */ /* 0x000fe20000000800 */
[----:B------:R-:W-:-:S03]  /*49a0*/  PLOP3.LUT P1, PT, PT, PT, UP0, 0x40, 0x0 ;  /* 0x000000000000781c */ /* 0x000fc60003f2e808 */
        /* <DEDUP_REMOVED lines=13> */
[--C-:B-1----:R-:W-:Y:S01]  /*4a80*/  FFMA.FTZ R73, R12, UR33, -R49.reuse ;  /* 0x000000210c497c23 */ /* 0x102fe20008010831 */
[--C-:B------:R-:W-:Y:S01]  /*4a90*/  FFMA.FTZ R21, R21, UR33, -R49.reuse ;  /* 0x0000002115157c23 */ /* 0x100fe20008010831 */
[--C-:B------:R-:W-:Y:S01]  /*4aa0*/  FFMA.FTZ R25, R25, UR33, -R49.reuse ;  /* 0x0000002119197c23 */ /* 0x100fe20008010831 */
[--C-:B------:R-:W-:Y:S01]  /*4ab0*/  FFMA.FTZ R78, R6, UR33, -R49.reuse ;  /* 0x00000021064e7c23 */ /* 0x100fe20008010831 */
[--C-:B------:R-:W-:Y:S01]  /*4ac0*/  FFMA.FTZ R27, R27, UR33, -R49.reuse ;  /* 0x000000211b1b7c23 */ /* 0x100fe20008010831 */
[--C-:B------:R-:W-:Y:S01]  /*4ad0*/  FFMA.FTZ R26, R26, UR33, -R49.reuse ;  /* 0x000000211a1a7c23 */ /* 0x100fe20008010831 */
[--C-:B------:R-:W-:Y:S01]  /*4ae0*/  FFMA.FTZ R79, R29, UR33, -R49.reuse ;  /* 0x000000211d4f7c23 */ /* 0x100fe20008010831 */
[----:B------:R1:W4:Y:S01]  /*4af0*/  MUFU.EX2 R83, R4 ;  /* 0x0000000400537308 */ /* 0x0003220000000800 */
[--C-:B--2---:R-:W-:Y:S01]  /*4b00*/  FFMA.FTZ R54, R11, UR33, -R49.reuse ;  /* 0x000000210b367c23 */ /* 0x104fe20008010831 */
[----:B0-----:R-:W-:Y:S01]  /*4b10*/  F2FP.F16.F32.PACK_AB R6, R68, R65 ;  /* 0x000000414406723e */ /* 0x001fe200000000ff */
[--C-:B------:R-:W-:Y:S01]  /*4b20*/  FFMA.FTZ R82, R28, UR33, -R49.reuse ;  /* 0x000000211c527c23 */ /* 0x100fe20008010831 */
[--C-:B------:R-:W-:Y:S01]  /*4b30*/  FFMA.FTZ R30, R30, UR33, -R49.reuse ;  /* 0x000000211e1e7c23 */ /* 0x100fe20008010831 */
[--C-:B------:R-:W-:Y:S01]  /*4b40*/  FFMA.FTZ R33, R33, UR33, -R49.reuse ;  /* 0x0000002121217c23 */ /* 0x100fe20008010831 */
[--C-:B------:R-:W-:Y:S01]  /*4b50*/  FFMA.FTZ R32, R32, UR33, -R49.reuse ;  /* 0x0000002120207c23 */ /* 0x100fe20008010831 */
[--C-:B------:R-:W-:Y:S01]  /*4b60*/  FFMA.FTZ R41, R41, UR33, -R49.reuse ;  /* 0x0000002129297c23 */ /* 0x100fe20008010831 */
[----:B------:R0:W2:Y:S01]  /*4b70*/  MUFU.EX2 R86, R5 ;  /* 0x0000000500567308 */ /* 0x0000a20000000800 */
[----:B-1----:R-:W-:Y:S01]  /*4b80*/  FADD.FTZ R4, R7, R66 ;  /* 0x0000004207047221 */ /* 0x002fe20000010000 */
[----:B---3--:R-:W-:Y:S01]  /*4b90*/  FADD.FTZ R8, R81, R84 ;  /* 0x0000005451087221 */ /* 0x008fe20000010000 */
[--C-:B------:R-:W-:Y:S01]  /*4ba0*/  FFMA.FTZ R40, R40, UR33, -R49.reuse ;  /* 0x0000002128287c23 */ /* 0x100fe20008010831 */
[--C-:B------:R-:W-:Y:S01]  /*4bb0*/  FFMA.FTZ R62, R62, UR33, -R49.reuse ;  /* 0x000000213e3e7c23 */ /* 0x100fe20008010831 */
[--C-:B------:R-:W-:Y:S01]  /*4bc0*/  FFMA.FTZ R63, R63, UR33, -R49.reuse ;  /* 0x000000213f3f7c23 */ /* 0x100fe20008010831 */
[--C-:B------:R-:W-:Y:S01]  /*4bd0*/  FFMA.FTZ R57, R57, UR33, -R49.reuse ;  /* 0x0000002139397c23 */ /* 0x100fe20008010831 */
[--C-:B------:R-:W-:Y:S01]  /*4be0*/  FFMA.FTZ R64, R64, UR33, -R49.reuse ;  /* 0x0000002140407c23 */ /* 0x100fe20008010831 */
[----:B------:R-:W1:Y:S01]  /*4bf0*/  MUFU.EX2 R2, R2 ;  /* 0x0000000200027308 */ /* 0x000e620000000800 */
[----:B0-----:R-:W-:Y:S01]  /*4c00*/  FADD.FTZ R5, R65, R4 ;  /* 0x0000000441057221 */ /* 0x001fe20000010000 */
[----:B------:R-:W-:Y:S01]  /*4c10*/  F2FP.F16.F32.PACK_AB R4, R66, R7 ;  /* 0x000000074204723e */ /* 0x000fe200000000ff */
[----:B----4-:R-:W-:Y:S01]  /*4c20*/  FADD.FTZ R7, R83, R8 ;  /* 0x0000000853077221 */ /* 0x010fe20000010000 */
[----:B------:R-:W-:Y:S01]  /*4c30*/  FFMA.FTZ R66, R31, UR33, -R49 ;  /* 0x000000211f427c23 */ /* 0x000fe20008010831 */
[----:B------:R-:W-:Y:S01]  /*4c40*/  FADD.FTZ R5, R68, R5 ;  /* 0x0000000544057221 */ /* 0x000fe20000010000 */
[--C-:B------:R-:W-:Y:S01]  /*4c50*/  FFMA.FTZ R55, R55, UR33, -R49.reuse ;  /* 0x0000002137377c23 */ /* 0x100fe20008010831 */
[----:B------:R-:W-:Y:S01]  /*4c60*/  FFMA.FTZ R49, R56, UR33, -R49 ;  /* 0x0000002138317c23 */ /* 0x000fe20008010831 */
[----:B------:R-:W0:Y:S01]  /*4c70*/  MUFU.EX2 R9, R9 ;  /* 0x0000000900097308 */ /* 0x000e220000000800 */
[----:B--2---:R-:W-:Y:S01]  /*4c80*/  FADD.FTZ R11, R86, R7 ;  /* 0x00000007560b7221 */ /* 0x004fe20000010000 */
[----:B------:R-:W-:Y:S01]  /*4c90*/  FADD.FTZ R10, R0, R5 ;  /* 0x00000005000a7221 */ /* 0x000fe20000010000 */
[----:B------:R-:W-:-:S02]  /*4ca0*/  F2FP.F16.F32.PACK_AB R5, R84, R81 ;  /* 0x000000515405723e */ /* 0x000fc400000000ff */
[----:B------:R-:W-:Y:S01]  /*4cb0*/  F2FP.F16.F32.PACK_AB R7, R86, R83 ;  /* 0x000000535607723e */ /* 0x000fe200000000ff */
[----:B------:R-:W-:Y:S01]  /*4cc0*/  FADD.FTZ R10, R67, R10 ;  /* 0x0000000a430a7221 */ /* 0x000fe20000010000 */
[----:B------:R-:W-:Y:S01]  /*4cd0*/  F2FP.F16.F32.PACK_AB R14, R75, R58 ;  /* 0x0000003a4b0e723e */ /* 0x000fe200000000ff */
[----:B------:R-:W2:Y:S01]  /*4ce0*/  MUFU.EX2 R53, R53 ;  /* 0x0000003500357308 */ /* 0x000ea20000000800 */
[----:B-1----:R-:W-:Y:S01]  /*4cf0*/  FADD.FTZ R8, R2, R11 ;  /* 0x0000000b02087221 */ /* 0x002fe20000010000 */
[----:B------:R-:W-:Y:S01]  /*4d00*/  FADD.FTZ R13, R69, R10 ;  /* 0x0000000a450d7221 */ /* 0x000fe20000010000 */
[----:B------:R1:W-:Y:S03]  /*4d10*/  STSM.16.M88.4 [R17+0x21800], R4 ;  /* 0x0218000411007844 */ /* 0x0003e60000000200 */
[----:B------:R-:W-:Y:S02]  /*4d20*/  FADD.FTZ R10, R70, R13 ;  /* 0x0000000d460a7221 */ /* 0x000fe40000010000 */
[----:B------:R-:W3:Y:S01]  /*4d30*/  MUFU.EX2 R54, R54 ;  /* 0x0000003600367308 */ /* 0x000ee20000000800 */
[----:B0-----:R-:W-:Y:S01]  /*4d40*/  FADD.FTZ R8, R9, R8 ;  /* 0x0000000809087221 */ /* 0x001fe20000010000 */
        /* <DEDUP_REMOVED lines=12> */
[----:B------:R-:W-:-:S03]  /*4e10*/  F2FP.F16.F32.PACK_AB R10, R70, R69 ;  /* 0x00000045460a723e */ /* 0x000fc600000000ff */
[----:B------:R-:W-:Y:S02]  /*4e20*/  FADD.FTZ R12, R60, R13 ;  /* 0x0000000d3c0c7221 */ /* 0x000fe40000010000 */
[----:B------:R-:W2:Y:S01]  /*4e30*/  MUFU.EX2 R77, R77 ;  /* 0x0000004d004d7308 */ /* 0x000ea20000000800 */
[----:B0-----:R-:W-:Y:S01]  /*4e40*/  FADD.FTZ R11, R73, R8 ;  /* 0x00000008490b7221 */ /* 0x001fe20000010000 */
[----:B------:R-:W-:Y:S01]  /*4e50*/  FADD.FTZ R13, R61, R12 ;  /* 0x0000000c3d0d7221 */ /* 0x000fe20000010000 */
[----:B------:R-:W-:-:S03]  /*4e60*/  F2FP.F16.F32.PACK_AB R12, R72, R71 ;  /* 0x00000047480c723e */ /* 0x000fc600000000ff */
[----:B------:R-:W-:Y:S02]  /*4e70*/  FADD.FTZ R28, R34, R13 ;  /* 0x0000000d221c7221 */ /* 0x000fe40000010000 */
[----:B------:R-:W0:Y:S01]  /*4e80*/  MUFU.EX2 R80, R80 ;  /* 0x0000005000507308 */ /* 0x000e220000000800 */
[C---:B-1----:R-:W-:Y:S01]  /*4e90*/  FADD.FTZ R8, R74.reuse, R11 ;  /* 0x0000000b4a087221 */ /* 0x042fe20000010000 */
        /* <DEDUP_REMOVED lines=10> */
[C---:B0-----:R-:W-:Y:S01]  /*4f40*/  FADD.FTZ R11, R80.reuse, R11 ;  /* 0x0000000b500b7221 */ /* 0x041fe20000010000 */
[----:B------:R-:W-:Y:S01]  /*4f50*/  F2FP.F16.F32.PACK_AB R15, R80, R77 ;  /* 0x0000004d500f723e */ /* 0x000fe200000000ff */
[----:B------:R-:W-:-:S04]  /*4f60*/  FADD.FTZ R7, R39, R2 ;  /* 0x0000000227077221 */ /* 0x000fc80000010000 */
[----:B------:R-:W-:Y:S01]  /*4f70*/  FADD.FTZ R2, R50, R7 ;  /* 0x0000000732027221 */ /* 0x000fe20000010000 */
[----:B------:R-:W0:Y:S01]  /*4f80*/  MUFU.EX2 R25, R25 ;  /* 0x0000001900197308 */ /* 0x000e220000000800 */
[----:B-1----:R-:W-:Y:S01]  /*4f90*/  FADD.FTZ R0, R20, R11 ;  /* 0x0000000b14007221 */ /* 0x002fe20000010000 */
[----:B------:R-:W-:Y:S01]  /*4fa0*/  F2FP.F16.F32.PACK_AB R11, R54, R53 ;  /* 0x00000035360b723e */ /* 0x000fe200000000ff */
[----:B------:R-:W-:-:S04]  /*4fb0*/  FADD.FTZ R7, R51, R2 ;  /* 0x0000000233077221 */ /* 0x000fc80000010000 */
[----:B------:R1:W-:Y:S01]  /*4fc0*/  STSM.16.M88.4 [R22], R8 ;  /* 0x0000000816007844 */ /* 0x0003e20000000200 */
[----:B------:R-:W3:Y:S01]  /*4fd0*/  MUFU.EX2 R78, R78 ;  /* 0x0000004e004e7308 */ /* 0x000ee20000000800 */
[----:B--2---:R-:W-:Y:S01]  /*4fe0*/  FADD.FTZ R0, R21, R0 ;  /* 0x0000000015007221 */ /* 0x004fe20000010000 */
[----:B------:R-:W-:Y:S01]  /*4ff0*/  FADD.FTZ R2, R76, R7 ;  /* 0x000000074c027221 */ /* 0x000fe20000010000 */
[----:B------:R2:W-:Y:S05]  /*5000*/  STSM.16.M88.4 [R19], R12 ;  /* 0x0000000c13007844 */ /* 0x0005ea0000000200 */
[----:B------:R-:W4:Y:S01]  /*5010*/  MUFU.EX2 R27, R27 ;  /* 0x0000001b001b7308 */ /* 0x000f220000000800 */
[----:B0-----:R-:W-:Y:S01]  /*5020*/  FADD.FTZ R5, R25, R0 ;  /* 0x0000000019057221 */ /* 0x001fe20000010000 */
[----:B-1----:R-:W-:-:S06]  /*5030*/  F2FP.F16.F32.PACK_AB R8, R50, R39 ;  /* 0x000000273208723e */ /* 0x002fcc00000000ff */
[----:B------:R-:W0:Y:S01]  /*5040*/  MUFU.EX2 R26, R26 ;  /* 0x0000001a001a7308 */ /* 0x000e220000000800 */
[C---:B---3--:R-:W-:Y:S01]  /*5050*/  FADD.FTZ R0, R78.reuse, R5 ;  /* 0x000000054e007221 */ /* 0x048fe20000010000 */
[----:B------:R-:W-:Y:S02]  /*5060*/  F2FP.F16.F32.PACK_AB R7, R78, R25 ;  /* 0x000000194e07723e */ /* 0x000fe400000000ff */
[----:B------:R-:W-:-:S04]  /*5070*/  F2FP.F16.F32.PACK_AB R10, R76, R51 ;  /* 0x000000334c0a723e */ /* 0x000fc800000000ff */
[----:B------:R-:W1:Y:S01]  /*5080*/  MUFU.EX2 R79, R79 ;  /* 0x0000004f004f7308 */ /* 0x000e620000000800 */
[----:B----4-:R-:W-:-:S07]  /*5090*/  FADD.FTZ R5, R27, R0 ;  /* 0x000000001b057221 */ /* 0x010fce0000010000 */
[----:B------:R-:W3:Y:S01]  /*50a0*/  MUFU.EX2 R82, R82 ;  /* 0x0000005200527308 */ /* 0x000ee20000000800 */
[C---:B0-----:R-:W-:Y:S01]  /*50b0*/  FADD.FTZ R0, R26.reuse, R5 ;  /* 0x000000051a007221 */ /* 0x041fe20000010000 */
[----:B------:R-:W-:-:S06]  /*50c0*/  F2FP.F16.F32.PACK_AB R29, R26, R27 ;  /* 0x0000001b1a1d723e */ /* 0x000fcc00000000ff */
[----:B------:R0:W4:Y:S01]  /*50d0*/  MUFU.EX2 R65, R30 ;  /* 0x0000001e00417308 */ /* 0x0001220000000800 */
[----:B-1----:R-:W-:-:S07]  /*50e0*/  FADD.FTZ R5, R79, R0 ;  /* 0x000000004f057221 */ /* 0x002fce0000010000 */
[----:B------:R-:W1:Y:S01]  /*50f0*/  MUFU.EX2 R66, R66 ;  /* 0x0000004200427308 */ /* 0x000e620000000800 */
[----:B---3--:R-:W-:Y:S01]  /*5100*/  FADD.FTZ R0, R82, R5 ;  /* 0x0000000552007221 */ /* 0x008fe20000010000 */
[----:B0-----:R-:W-:Y:S02]  /*5110*/  F2FP.F16.F32.PACK_AB R30, R38, R37 ;  /* 0x00000025261e723e */ /* 0x001fe400000000ff */
[----:B------:R-:W-:-:S04]  /*5120*/  F2FP.F16.F32.PACK_AB R31, R82, R79 ;  /* 0x0000004f521f723e */ /* 0x000fc800000000ff */
[----:B------:R-:W0:Y:S01]  /*5130*/  MUFU.EX2 R33, R33 ;  /* 0x0000002100217308 */ /* 0x000e220000000800 */
[----:B----4-:R-:W-:-:S07]  /*5140*/  FADD.FTZ R5, R65, R0 ;  /* 0x0000000041057221 */ /* 0x010fce0000010000 */
[----:B------:R-:W2:Y:S01]  /*5150*/  MUFU.EX2 R45, R45 ;  /* 0x0000002d002d7308 */ /* 0x000ea20000000800 */
[C---:B-1----:R-:W-:Y:S01]  /*5160*/  FADD.FTZ R0, R66.reuse, R5 ;  /* 0x0000000542007221 */ /* 0x042fe20000010000 */
[----:B------:R-:W-:Y:S02]  /*5170*/  F2FP.F16.F32.PACK_AB R5, R21, R20 ;  /* 0x000000141505723e */ /* 0x000fe400000000ff */
[----:B------:R-:W-:-:S03]  /*5180*/  F2FP.F16.F32.PACK_AB R9, R66, R65 ;  /* 0x000000414209723e */ /* 0x000fc600000000ff */
[----:B------:R1:W-:Y:S01]  /*5190*/  STSM.16.M88.4 [R18], R4 ;  /* 0x0000000412007844 */ /* 0x0003e20000000200 */
[----:B------:R-:W3:Y:S01]  /*51a0*/  MUFU.EX2 R32, R32 ;  /* 0x0000002000207308 */ /* 0x000ee20000000800 */
[----:B0-----:R-:W-:Y:S02]  /*51b0*/  FADD.FTZ R11, R33, R0 ;  /* 0x00000000210b7221 */ /* 0x001fe40000010000 */
[----:B------:R-:W-:Y:S05]  /*51c0*/  STSM.16.M88.4 [R17+0x27800], R28 ;  /* 0x0278001c11007844 */ /* 0x000fea0000000200 */
[----:B------:R-:W0:Y:S01]  /*51d0*/  MUFU.EX2 R46, R46 ;  /* 0x0000002e002e7308 */ /* 0x000e220000000800 */
[----:B--2---:R-:W-:-:S07]  /*51e0*/  FADD.FTZ R13, R45, R2 ;  /* 0x000000022d0d7221 */ /* 0x004fce0000010000 */
[----:B------:R-:W2:Y:S01]  /*51f0*/  MUFU.EX2 R41, R41 ;  /* 0x0000002900297308 */ /* 0x000ea20000000800 */
[C---:B---3--:R-:W-:Y:S01]  /*5200*/  FADD.FTZ R12, R32.reuse, R11 ;  /* 0x0000000b200c7221 */ /* 0x048fe20000010000 */
[----:B------:R-:W-:-:S05]  /*5210*/  F2FP.F16.F32.PACK_AB R11, R32, R33 ;  /* 0x00000021200b723e */ /* 0x000fca00000000ff */
[----:B------:R-:W-:Y:S01]  /*5220*/  STSM.16.M88.4 [R136], R8 ;  /* 0x0000000888007844 */ /* 0x000fe20000000200 */
[----:B------:R-:W3:Y:S01]  /*5230*/  MUFU.EX2 R47, R47 ;  /* 0x0000002f002f7308 */ /* 0x000ee20000000800 */
[----:B0-----:R-:W-:-:S07]  /*5240*/  FADD.FTZ R2, R46, R13 ;  /* 0x0000000d2e027221 */ /* 0x001fce0000010000 */
[----:B------:R-:W0:Y:S01]  /*5250*/  MUFU.EX2 R40, R40 ;  /* 0x0000002800287308 */ /* 0x000e220000000800 */
[----:B--2---:R-:W-:Y:S01]  /*5260*/  FADD.FTZ R15, R41, R12 ;  /* 0x0000000c290f7221 */ /* 0x004fe20000010000 */
[----:B------:R-:W-:-:S06]  /*5270*/  F2FP.F16.F32.PACK_AB R12, R46, R45 ;  /* 0x0000002d2e0c723e */ /* 0x000fcc00000000ff */
[----:B------:R-:W2:Y:S01]  /*5280*/  MUFU.EX2 R48, R48 ;  /* 0x0000003000307308 */ /* 0x000ea20000000800 */
[----:B---3--:R-:W-:-:S07]  /*5290*/  FADD.FTZ R13, R47, R2 ;  /* 0x000000022f0d7221 */ /* 0x008fce0000010000 */
[----:B------:R-:W3:Y:S01]  /*52a0*/  MUFU.EX2 R62, R62 ;  /* 0x0000003e003e7308 */ /* 0x000ee20000000800 */
[----:B0-----:R-:W-:-:S07]  /*52b0*/  FADD.FTZ R15, R40, R15 ;  /* 0x0000000f280f7221 */ /* 0x001fce0000010000 */
[----:B------:R-:W0:Y:S01]  /*52c0*/  MUFU.EX2 R63, R63 ;  /* 0x0000003f003f7308 */ /* 0x000e220000000800 */
[C---:B--2---:R-:W-:Y:S01]  /*52d0*/  FADD.FTZ R21, R48.reuse, R13 ;  /* 0x0000000d30157221 */ /* 0x044fe20000010000 */
[----:B------:R-:W-:Y:S02]  /*52e0*/  F2FP.F16.F32.PACK_AB R14, R48, R47 ;  /* 0x0000002f300e723e */ /* 0x000fe400000000ff */
[----:B------:R-:W-:-:S04]  /*52f0*/  F2FP.F16.F32.PACK_AB R13, R40, R41 ;  /* 0x00000029280d723e */ /* 0x000fc800000000ff */
[----:B------:R-:W-:Y:S01]  /*5300*/  MUFU.EX2 R44, R44 ;  /* 0x0000002c002c7308 */ /* 0x000fe20000000800 */
[----:B---3--:R-:W-:-:S07]  /*5310*/  FADD.FTZ R2, R62, R15 ;  /* 0x0000000f3e027221 */ /* 0x008fce0000010000 */
[----:B------:R-:W1:Y:S01]  /*5320*/  MUFU.EX2 R43, R43 ;  /* 0x0000002b002b7308 */ /* 0x000e620000000800 */
[C---:B0-----:R-:W-:Y:S01]  /*5330*/  F2FP.F16.F32.PACK_AB R15, R63.reuse, R62 ;  /* 0x0000003e3f0f723e */ /* 0x041fe200000000ff */
[----:B------:R-:W-:-:S04]  /*5340*/  FADD.FTZ R2, R63, R2 ;  /* 0x000000023f027221 */ /* 0x000fc80000010000 */
[----:B------:R-:W-:Y:S02]  /*5350*/  STSM.16.M88.4 [R19+0x6000], R12 ;  /* 0x0060000c13007844 */ /* 0x000fe40000000200 */
[----:B------:R-:W-:Y:S08]  /*5360*/  MUFU.EX2 R42, R42 ;  /* 0x0000002a002a7308 */ /* 0x000ff00000000800 */
[----:B------:R-:W0:Y:S01]  /*5370*/  MUFU.EX2 R3, R3 ;  /* 0x0000000300037308 */ /* 0x000e220000000800 */
[----:B-1----:R-:W-:Y:S01]  /*5380*/  F2FP.F16.F32.PACK_AB R4, R43, R44 ;  /* 0x0000002c2b04723e */ /* 0x002fe200000000ff */
        /* <DEDUP_REMOVED lines=32> */
.L_x_11091:
[----:B------:R-:W-:Y:S02]  /*5590*/  ULDC UR18, c[0x0][0x9e4] ;  /* 0x0002790000127ab9 */ /* 0x000fe40000000800 */
[----:B------:R-:W-:-:S11]  /*55a0*/  UISETP.NE.AND UP0, UPT, UR18, 0x1, UPT ;  /* 0x000000011200788c */ /* 0x000fd6000bf05270 */
[----:B------:R-:W-:Y:S02]  /*55b0*/  @UP0 ULDC.64 UR6, c[0x0][0x9e8] ;  /* 0x00027a0000060ab9 */ /* 0x000fe40000000a00 */
[----:B------:R-:W-:-:S04]  /*55c0*/  UIMAD.WIDE.U32 UR10, UR15, UR6, URZ ;  /* 0x000000060f0a72a5 */ /* 0x000fc8000f8e003f */
[----:B------:R-:W-:-:S12]  /*55d0*/  @UP0 USHF.R.U32.HI UR15, URZ, UR7, UR11 ;  /* 0x000000073f0f0299 */ /* 0x000fd8000801160b */
.L_x_11092:
[----:B------:R-:W-:-:S04]  /*55e0*/  UIMAD UR15, UR15, UR18, UR18 ;  /* 0x000000120f0f72a4 */ /* 0x000fc8000f8e0212 */
[----:B------:R-:W-:-:S04]  /*55f0*/  UISETP.LT.AND UP0, UPT, UR14, UR15, UPT ;  /* 0x0000000f0e00728c */ /* 0x000fc8000bf01270 */
[----:B------:R-:W-:-:S12]  /*5600*/  USEL UR14, UR14, UR15, UP0 ;  /* 0x0000000f0e0e7287 */ /* 0x000fd80008000000 */
.L_x_11090:
        /* <DEDUP_REMOVED lines=42> */
.L_x_11112:
[----:B------:R-:W-:Y:S01]  /*58b0*/  ISETP.NE.AND P2, PT, RZ, UR45, PT ;  /* 0x0000002dff007c0c */ /* 0x000fe2000bf45270 */
[----:B------:R-:W-:-:S04]  /*58c0*/  UISETP.NE.AND UP0, UPT, UR59, 0x1, UPT ;  /* 0x000000013b00788c */ /* 0x000fc8000bf05270 */
[----:B------:R-:W-:-:S04]  /*58d0*/  USEL UR48, URZ, 0x1, UP0 ;  /* 0x000000013f307887 */ /* 0x000fc80008000000 */
[----:B------:R-:W-:-:S04]  /*58e0*/  ULOP3.LUT UR48, UR28, UR48, URZ, 0x3c, !UPT ;  /* 0x000000301c307292 */ /* 0x000fc8000f8e3c3f */
[----:B------:R-:W-:Y:S08]  /*58f0*/  @P2 BRA `(.L_x_11094) ;  /* 0x0000000000382947 */ /* 0x000ff00003800000 */
[----:B------:R-:W-:Y:S05]  /*5900*/  @!P0 BRA `(.L_x_11095) ;  /* 0x0000000000048947 */ /* 0x000fea0003800000 */
[----:B------:R-:W-:Y:S01]  /*5910*/  BPT.TRAP 0x1 ;  /* 0x000000040000795c */ /* 0x000fe20000300000 */
.L_x_11095:
        /* <DEDUP_REMOVED lines=9> */
.L_x_11096:
[----:B-1----:R-:W-:Y:S05]  /*59b0*/  @P1 BRA `(.L_x_11094) ;  /* 0x0000000000081947 */ /* 0x002fea0003800000 */
[----:B------:R-:W1:Y:S02]  /*59c0*/  SYNCS.PHASECHK.TRANS64.TRYWAIT P1, [UR6+0x2d830], R6 ;  /* 0x02d83006ff0075a7 */ /* 0x000e640008020146 */
[----:B-1----:R-:W-:Y:S05]  /*59d0*/  @!P1 BRA `(.L_x_11097) ;  /* 0x00000120000c9947 */ /* 0x002fea0003800000 */
.L_x_11094:
        /* <DEDUP_REMOVED lines=40> */
.L_x_11099:
[----:B------:R-:W-:Y:S01]  /*5c60*/  ULEA UR6, UR59, UR41, 0x3 ;  /* 0x000000293b067291 */ /* 0x000fe2000f8e183f */
[----:B------:R-:W-:-:S05]  /*5c70*/  IMAD.U32 R6, RZ, RZ, UR28 ;  /* 0x0000001cff067e24 */ /* 0x000fca000f8e00ff */
[----:B------:R-:W-:-:S04]  /*5c80*/  SHF.L.U32 R6, R6, 0x1f, RZ ;  /* 0x0000001f06067819 */ /* 0x000fc800000006ff */
[----:B------:R0:W1:Y:S01]  /*5c90*/  SYNCS.PHASECHK.TRANS64.TRYWAIT P1, [UR6+0x2d850], R6 ;  /* 0x02d85006ff0075a7 */ /* 0x0000620008020146 */
[----:B------:R-:W-:Y:S05]  /*5ca0*/  @!P0 BRA `(.L_x_11100) ;  /* 0x0000000000048947 */ /* 0x000fea0003800000 */
[----:B------:R-:W-:Y:S01]  /*5cb0*/  BPT.TRAP 0x1 ;  /* 0x000000040000795c */ /* 0x000fe20000300000 */
.L_x_11100:
[----:B-1----:R-:W-:Y:S05]  /*5cc0*/  @P1 BRA `(.L_x_11098) ;  /* 0x0000000000081947 */ /* 0x002fea0003800000 */
[----:B------:R-:W1:Y:S02]  /*5cd0*/  SYNCS.PHASECHK.TRANS64.TRYWAIT P1, [UR6+0x2d850], R6 ;  /* 0x02d85006ff0075a7 */ /* 0x000e640008020146 */
[----:B-1----:R-:W-:Y:S05]  /*5ce0*/  @!P1 BRA `(.L_x_11101) ;  /* 0x0000011c00609947 */ /* 0x002fea0003800000 */
.L_x_11098:
        /* <DEDUP_REMOVED lines=74> */
.L_x_11102:
        /* <DEDUP_REMOVED lines=21> */
[----:B------:R-:W-:-:S02]  /*62e0*/  ULEA UR6, UR47, UR41, 0x3 ;  /* 0x000000292f067291 */ /* 0x000fc4000f8e183f */
[----:B------:R-:W-:Y:S01]  /*62f0*/  FMUL.FTZ R45, R57, UR57 ;  /* 0x00000039392d7c20 */ /* 0x000fe20008410000 */
[----:B------:R-:W-:Y:S01]  /*6300*/  FMUL.FTZ R54, R64, UR57 ;  /* 0x0000003940367c20 */ /* 0x000fe20008410000 */
[----:B------:R-:W-:Y:S01]  /*6310*/  @P2 SHF.R.U32.HI R83, RZ, UR7, R52 ;  /* 0x00000007ff532c19 */ /* 0x000fe20008011634 */
[----:B------:R-:W-:Y:S01]  /*6320*/  FMUL.FTZ R57, R67, UR57 ;  /* 0x0000003943397c20 */ /* 0x000fe20008410000 */
[----:B------:R-:W-:Y:S01]  /*6330*/  FMUL.FTZ R64, R74, UR57 ;  /* 0x000000394a407c20 */ /* 0x000fe20008410000 */
[----:B------:R-:W-:Y:S01]  /*6340*/  FMUL.FTZ R67, R77, UR57 ;  /* 0x000000394d437c20 */ /* 0x000fe20008410000 */
[----:B------:R-:W-:Y:S01]  /*6350*/  FMUL.FTZ R74, R84, UR57 ;  /* 0x00000039544a7c20 */ /* 0x000fe20008410000 */
[----:B------:R-:W-:Y:S01]  /*6360*/  UIADD3 UR6, UR6, 0x2d840, URZ ;  /* 0x0002d84006067890 */ /* 0x000fe2000fffe03f */
[----:B------:R-:W1:Y:S01]  /*6370*/  SHFL.IDX PT, R84, R83, RZ, 0x1c1f ;  /* 0x001c1fff53547589 */ /* 0x000e6200000e0000 */
[----:B------:R-:W-:Y:S02]  /*6380*/  IMAD.SHL.U32 R77, R3, 0x80, RZ ;  /* 0x00000080034d7824 */ /* 0x000fe400078e00ff */
        /* <DEDUP_REMOVED lines=49> */
[----:B------:R-:W0:Y:S01]  /*66a0*/  MUFU.TANH R6, R6 ;  /* 0x0000000600067308 */ /* 0x000e220000002400 */
[----:B------:R-:W-:Y:S01]  /*66b0*/  IMAD.U32 R52, RZ, RZ, UR46 ;  /* 0x0000002eff347e24 */ /* 0x000fe2000f8e00ff */
[----:B------:R-:W-:Y:S01]  /*66c0*/  SYNCS.ARRIVE.TRANS64.RED.A1T0 RZ, [UR6], RZ ;  /* 0x000000ffffff79a7 */ /* 0x000fe20008100406 */
[----:B------:R-:W-:-:S03]  /*66d0*/  ULOP3.LUT UR6, URZ, UR35, URZ, 0x33, !UPT ;  /* 0x000000233f067292 */ /* 0x000fc6000f8e333f */
[----:B------:R-:W-:Y:S02]  /*66e0*/  IADD3 R53, -R52, UR37, R53 ;  /* 0x0000002534357c10 */ /* 0x000fe4000fffe135 */
[----:B------:R-:W2:Y:S03]  /*66f0*/  MUFU.TANH R7, R7 ;  /* 0x0000000700077308 */ /* 0x000ea60000002400 */
[C---:B------:R-:W-:Y:S02]  /*6700*/  VIADD R82, R53.reuse, UR56 ;  /* 0x0000003835527c36 */ /* 0x040fe40008000000 */
[----:B------:R-:W-:Y:S02]  /*6710*/  VIADD R81, R53, UR6 ;  /* 0x0000000635517c36 */ /* 0x000fe40008000000 */
[----:B-1----:R-:W-:Y:S01]  /*6720*/  IMAD.IADD R80, R82, 0x1, R84 ;  /* 0x0000000152507824 */ /* 0x002fe200078e0254 */
        /* <DEDUP_REMOVED lines=77> */
.L_x_11105:
[----:B------:R-:W-:-:S05]  /*6c00*/  IMAD.U32 R86, RZ, RZ, UR34 ;  /* 0x00000022ff567e24 */ /* 0x000fca000f8e00ff */
[----:B------:R-:W-:-:S13]  /*6c10*/  ISETP.NE.AND P1, PT, R86, 0x1, PT ;  /* 0x000000015600780c */ /* 0x000fda0003f25270 */
[----:B------:R-:W1:Y:S02]  /*6c20*/  @P1 LDC.64 R52, c[0x0][0x9e8] ;  /* 0x00027a00ff341b82 */ /* 0x000e640000000a00 */
[----:B-1----:R-:W-:-:S05]  /*6c30*/  @P1 IMAD.HI.U32 R52, R84, R52, RZ ;  /* 0x0000003454341227 */ /* 0x002fca00078e00ff */
[----:B------:R-:W-:-:S07]  /*6c40*/  @P1 SHF.R.U32.HI R84, RZ, R53, R52 ;  /* 0x00000035ff541219 */ /* 0x000fce0000011634 */
.L_x_11106:
[----:B------:R-:W-:Y:S05]  /*6c50*/  BSYNC B0 ;  /* 0x0000000000007941 */ /* 0x000fea0003800000 */
.L_x_11104:
[----:B------:R-:W-:-:S04]  /*6c60*/  IMAD R53, R84, R86, -R77 ;  /* 0x0000005654357224 */ /* 0x000fc800078e0a4d */
[----:B------:R-:W-:-:S05]  /*6c70*/  IMAD R53, R16, -0x2, R53 ;  /* 0xfffffffe10357824 */ /* 0x000fca00078e0235 */
[----:B------:R-:W-:Y:S02]  /*6c80*/  VIADDMNMX R80, R53, R86, R80, PT ;  /* 0x0000005635507246 */ /* 0x000fe40003800150 */
[----:B------:R-:W-:-:S07]  /*6c90*/  VIMNMX R79, R79, R53, !PT ;  /* 0x000000354f4f7248 */ /* 0x000fce0007fe0100 */
.L_x_11103:
        /* <DEDUP_REMOVED lines=116> */
.L_x_11109:
[----:B------:R-:W-:-:S05]  /*73e0*/  IMAD.U32 R80, RZ, RZ, UR34 ;  /* 0x00000022ff507e24 */ /* 0x000fca000f8e00ff */
[----:B------:R-:W-:-:S13]  /*73f0*/  ISETP.NE.AND P2, PT, R80, 0x1, PT ;  /* 0x000000015000780c */ /* 0x000fda0003f45270 */
[----:B------:R-:W0:Y:S02]  /*7400*/  @P2 LDC.64 R24, c[0x0][0x9e8] ;  /* 0x00027a00ff182b82 */ /* 0x000e240000000a00 */
[----:B0-----:R-:W-:-:S05]  /*7410*/  @P2 IMAD.HI.U32 R24, R52, R24, RZ ;  /* 0x0000001834182227 */ /* 0x001fca00078e00ff */
[----:B------:R-:W-:-:S07]  /*7420*/  @P2 SHF.R.U32.HI R52, RZ, R25, R24 ;  /* 0x00000019ff342219 */ /* 0x000fce0000011618 */
.L_x_11110:
[----:B------:R-:W-:Y:S05]  /*7430*/  BSYNC B0 ;  /* 0x0000000000007941 */ /* 0x000fea0003800000 */
.L_x_11108:
[----:B------:R-:W-:-:S04]  /*7440*/  IMAD R77, R52, R80, -R77 ;  /* 0x00000050344d7224 */ /* 0x000fc800078e0a4d */
[----:B------:R-:W-:-:S05]  /*7450*/  IMAD R77, R16, -0x2, R77 ;  /* 0xfffffffe104d7824 */ /* 0x000fca00078e024d */
[----:B------:R-:W-:Y:S02]  /*7460*/  VIADDMNMX R82, R77, R80, R82, PT ;  /* 0x000000504d527246 */ /* 0x000fe40003800152 */
[----:B------:R-:W-:-:S07]  /*7470*/  VIMNMX R81, R81, R77, !PT ;  /* 0x0000004d51517248 */ /* 0x000fce0007fe0100 */
.L_x_11107:
        /* <DEDUP_REMOVED lines=101> */
[C---:B------:R-:W-:Y:S02]  /*7ad0*/  ISETP.GT.AND P3, PT, R81.reuse, 0x61, P1 ;  /* 0x000000615100780c */ /* 0x040fe40000f64270 */
        /* <DEDUP_REMOVED lines=26> */
[----:B0-----:R-:W-:Y:S01]  /*7c80*/  FMNMX.FTZ R77, R21, R80, !PT ;  /* 0x00000050154d7209 */ /* 0x001fe20007810000 */
        /* <DEDUP_REMOVED lines=38> */
[----:B------:R-:W-:Y:S02]  /*7ef0*/  ISETP.GT.AND P2, PT, R81, 0x70, P1 ;  /* 0x000000705100780c */ /* 0x000fe40000f44270 */
[----:B------:R-:W-:Y:S02]  /*7f00*/  FMNMX.FTZ R80, R46, R77, !PT ;  /* 0x0000004d2e507209 */ /* 0x000fe40007810000 */
[----:B------:R-:W-:-:S02]  /*7f10*/  ISETP.LT.OR P4, PT, R82, 0x6a, P4 ;  /* 0x0000006a5200780c */ /* 0x000fc40002781670 */
[----:B------:R-:W-:Y:S01]  /*7f20*/  FMNMX.FTZ R77, R47, R80, !PT ;  /* 0x000000502f4d7209 */ /* 0x000fe20007810000 */
[----:B------:R-:W-:Y:S01]  /*7f30*/  MUFU.EX2 R42, R83 ;  /* 0x00000053002a7308 */ /* 0x000fe20000000800 */
[----:B------:R-:W-:Y:S02]  /*7f40*/  ISETP.GT.AND P3, PT, R81, 0x71, P1 ;  /* 0x000000715100780c */ /* 0x000fe40000f64270 */
[----:B------:R-:W-:Y:S02]  /*7f50*/  FMNMX.FTZ R80, R50, R77, !PT ;  /* 0x0000004d32507209 */ /* 0x000fe40007810000 */
[C---:B------:R-:W-:Y:S02]  /*7f60*/  ISETP.LT.OR P2, PT, R82.reuse, 0x71, P2 ;  /* 0x000000715200780c */ /* 0x040fe40001741670 */
[----:B------:R-:W-:Y:S01]  /*7f70*/  FMNMX.FTZ R77, R51, R80, !PT ;  /* 0x00000050334d7209 */ /* 0x000fe20007810000 */
[----:B------:R-:W-:Y:S01]  /*7f80*/  MUFU.EX2 R10, R10 ;  /* 0x0000000a000a7308 */ /* 0x000fe20000000800 */
[----:B------:R-:W-:-:S02]  /*7f90*/  ISETP.LT.OR P3, PT, R82, 0x72, P3 ;  /* 0x000000725200780c */ /* 0x000fc40001f61670 */
[----:B------:R-:W-:Y:S02]  /*7fa0*/  FMNMX.FTZ R80, R56, R77, !PT ;  /* 0x0000004d38507209 */ /* 0x000fe40007810000 */
[----:B------:R-:W-:Y:S02]  /*7fb0*/  FSEL R73, R73, -INF , !P3 ;  /* 0xff80000049497808 */ /* 0x000fe40005800000 */
[----:B------:R-:W-:Y:S01]  /*7fc0*/  FMNMX.FTZ R77, R57, R80, !PT ;  /* 0x00000050394d7209 */ /* 0x000fe20007810000 */
[----:B------:R-:W-:Y:S03]  /*7fd0*/  MUFU.EX2 R11, R11 ;  /* 0x0000000b000b7308 */ /* 0x000fe60000000800 */
[----:B------:R-:W-:Y:S02]  /*7fe0*/  FMNMX.FTZ R80, R60, R77, !PT ;  /* 0x0000004d3c507209 */ /* 0x000fe40007810000 */
[----:B------:R-:W-:-:S02]  /*7ff0*/  FSEL R77, R68, -INF , !P5 ;  /* 0xff800000444d7808 */ /* 0x000fc40006800000 */
[----:B------:R-:W-:Y:S01]  /*8000*/  FMNMX.FTZ R79, R61, R80, !PT ;  /* 0x000000503d4f7209 */ /* 0x000fe20007810000 */
[----:B------:R-:W-:Y:S01]  /*8010*/  MUFU.EX2 R15, R15 ;  /* 0x0000000f000f7308 */ /* 0x000fe20000000800 */
[----:B------:R-:W-:Y:S02]  /*8020*/  ISETP.GT.AND P5, PT, R81, 0x78, P1 ;  /* 0x000000785100780c */ /* 0x000fe40000fa4270 */
[----:B------:R-:W-:Y:S02]  /*8030*/  FMNMX.FTZ R68, R64, R79, !PT ;  /* 0x0000004f40447209 */ /* 0x000fe40007810000 */
[----:B------:R-:W-:Y:S02]  /*8040*/  FSEL R79, R69, -INF , !P4 ;  /* 0xff800000454f7808 */ /* 0x000fe40006000000 */
[----:B------:R-:W-:Y:S01]  /*8050*/  FMNMX.FTZ R68, R65, R68, !PT ;  /* 0x0000004441447209 */ /* 0x000fe20007810000 */
[----:B------:R-:W-:Y:S01]  /*8060*/  MUFU.EX2 R25, R25 ;  /* 0x0000001900197308 */ /* 0x000fe20000000800 */
[----:B------:R-:W-:-:S02]  /*8070*/  FSEL R80, R72, -INF , !P2 ;  /* 0xff80000048507808 */ /* 0x000fc40005000000 */
[----:B------:R-:W-:Y:S02]  /*8080*/  FMNMX.FTZ R68, R77, R68, !PT ;  /* 0x000000444d447209 */ /* 0x000fe40007810000 */
[----:B------:R-:W-:Y:S02]  /*8090*/  ISETP.GT.AND P1, PT, R81, 0x79, P1 ;  /* 0x000000795100780c */ /* 0x000fe40000f24270 */
[----:B------:R-:W-:Y:S01]  /*80a0*/  FMNMX.FTZ R69, R79, R68, !PT ;  /* 0x000000444f457209 */ /* 0x000fe20007810000 */
[----:B------:R-:W-:Y:S01]  /*80b0*/  MUFU.EX2 R28, R28 ;  /* 0x0000001c001c7308 */ /* 0x000fe20000000800 */
[----:B------:R-:W-:Y:S02]  /*80c0*/  ISETP.LT.OR P5, PT, R82, 0x79, P5 ;  /* 0x000000795200780c */ /* 0x000fe40002fa1670 */
[----:B------:R-:W-:Y:S02]  /*80d0*/  FMNMX.FTZ R68, R80, R69, !PT ;  /* 0x0000004550447209 */ /* 0x000fe40007810000 */
[----:B------:R-:W-:-:S02]  /*80e0*/  ISETP.LT.OR P1, PT, R82, 0x7a, P1 ;  /* 0x0000007a5200780c */ /* 0x000fc40000f21670 */
[----:B------:R-:W-:Y:S01]  /*80f0*/  FSEL R76, R76, -INF , !P5 ;  /* 0xff8000004c4c7808 */ /* 0x000fe20006800000 */
[----:B------:R-:W-:Y:S01]  /*8100*/  MUFU.EX2 R29, R29 ;  /* 0x0000001d001d7308 */ /* 0x000fe20000000800 */
[----:B------:R-:W-:Y:S02]  /*8110*/  FMNMX.FTZ R69, R73, R68, !PT ;  /* 0x0000004449457209 */ /* 0x000fe40007810000 */
[----:B------:R-:W-:Y:S02]  /*8120*/  FSEL R78, R78, -INF , !P1 ;  /* 0xff8000004e4e7808 */ /* 0x000fe40004800000 */
[----:B------:R-:W-:-:S03]  /*8130*/  FMNMX.FTZ R69, R76, R69, !PT ;  /* 0x000000454c457209 */ /* 0x000fc60007810000 */
[----:B------:R-:W-:Y:S01]  /*8140*/  MUFU.EX2 R32, R32 ;  /* 0x0000002000207308 */ /* 0x000fe20000000800 */
[----:B------:R-:W-:-:S05]  /*8150*/  FMNMX.FTZ R69, R78, R69, !PT ;  /* 0x000000454e457209 */ /* 0x000fca0007810000 */
[----:B------:R-:W0:Y:S02]  /*8160*/  SHFL.BFLY PT, R68, R69, 0x2, 0x1f ;  /* 0x0c401f0045447f89 */ /* 0x000e2400000e0000 */
[----:B------:R-:W-:Y:S08]  /*8170*/  MUFU.EX2 R33, R33 ;  /* 0x0000002100217308 */ /* 0x000ff00000000800 */
[----:B------:R-:W-:Y:S08]  /*8180*/  MUFU.EX2 R36, R36 ;  /* 0x0000002400247308 */ /* 0x000ff00000000800 */
[----:B------:R-:W-:Y:S01]  /*8190*/  MUFU.EX2 R37, R37 ;  /* 0x0000002500257308 */ /* 0x000fe20000000800 */
[----:B0-----:R-:W-:Y:S01]  /*81a0*/  FMNMX.FTZ R72, R69, R68, !PT ;  /* 0x0000004445487209 */ /* 0x001fe20007810000 */
[--C-:B------:R-:W-:Y:S01]  /*81b0*/  FFMA.FTZ R68, R70, UR33, -R52.reuse ;  /* 0x0000002146447c23 */ /* 0x100fe20008010834 */
[--C-:B------:R-:W-:Y:S01]  /*81c0*/  FFMA.FTZ R69, R71, UR33, -R52.reuse ;  /* 0x0000002147457c23 */ /* 0x100fe20008010834 */
[--C-:B------:R-:W-:Y:S01]  /*81d0*/  FFMA.FTZ R70, R74, UR33, -R52.reuse ;  /* 0x000000214a467c23 */ /* 0x100fe20008010834 */
[----:B------:R-:W-:Y:S01]  /*81e0*/  FSEL R71, R24, RZ, P6 ;  /* 0x000000ff18477208 */ /* 0x000fe20003000000 */
[----:B------:R-:W0:Y:S01]  /*81f0*/  SHFL.BFLY PT, R81, R72, 0x1, 0x1f ;  /* 0x0c201f0048517f89 */ /* 0x000e2200000e0000 */
[----:B------:R-:W-:Y:S01]  /*8200*/  FFMA.FTZ R74, R75, UR33, -R52 ;  /* 0x000000214b4a7c23 */ /* 0x000fe20008010834 */
[----:B------:R-:W-:Y:S02]  /*8210*/  MUFU.EX2 R40, R40 ;  /* 0x0000002800287308 */ /* 0x000fe40000000800 */
[----:B------:R-:W-:-:S04]  /*8220*/  FADD.FTZ R71, -R71, R4 ;  /* 0x0000000447477221 */ /* 0x000fc80000010100 */
[----:B------:R-:W-:Y:S02]  /*8230*/  FMUL.FTZ R71, R71, UR33 ;  /* 0x0000002147477c20 */ /* 0x000fe40008410000 */
[----:B------:R-:W-:Y:S08]  /*8240*/  MUFU.EX2 R41, R41 ;  /* 0x0000002900297308 */ /* 0x000ff00000000800 */
[----:B------:R-:W1:Y:S01]  /*8250*/  MUFU.EX2 R71, R71 ;  /* 0x0000004700477308 */ /* 0x000e620000000800 */
[----:B0-----:R-:W-:-:S07]  /*8260*/  FMNMX.FTZ R52, R72, R81, !PT ;  /* 0x0000005148347209 */ /* 0x001fce0007810000 */
[----:B------:R-:W-:Y:S01]  /*8270*/  MUFU.EX2 R72, R74 ;  /* 0x0000004a00487308 */ /* 0x000fe20000000800 */
[C---:B------:R-:W-:Y:S01]  /*8280*/  FSETP.NEU.FTZ.AND P1, PT, R52.reuse, -INF , PT ;  /* 0xff8000003400780b */ /* 0x040fe20003f3d000 */
[----:B------:R-:W-:-:S05]  /*8290*/  FMUL.FTZ R4, R52, UR33 ;  /* 0x0000002134047c20 */ /* 0x000fca0008410000 */
[----:B------:R-:W-:Y:S01]  /*82a0*/  FSEL R4, R4, RZ, P1 ;  /* 0x000000ff04047208 */ /* 0x000fe20000800000 */
[----:B-1----:R-:W-:Y:S01]  /*82b0*/  FFMA.FTZ R2, R71, R2, R6 ;  /* 0x0000000247027223 */ /* 0x002fe20000010006 */
[----:B------:R-:W-:Y:S03]  /*82c0*/  MUFU.EX2 R44, R44 ;  /* 0x0000002c002c7308 */ /* 0x000fe60000000800 */
        /* <DEDUP_REMOVED lines=8> */
[----:B------:R-:W-:Y:S01]  /*8350*/  FFMA.FTZ R26, R35, UR33, -R4 ;  /* 0x00000021231a7c23 */ /* 0x000fe20008010804 */
[----:B------:R-:W-:Y:S01]  /*8360*/  FADD.FTZ R35, R7, R2 ;  /* 0x0000000207237221 */ /* 0x000fe20000010000 */
[--C-:B------:R-:W-:Y:S01]  /*8370*/  FFMA.FTZ R81, R27, UR33, -R4.reuse ;  /* 0x000000211b517c23 */ /* 0x100fe20008010804 */
[--C-:B------:R-:W-:Y:S01]  /*8380*/  FFMA.FTZ R14, R30, UR33, -R4.reuse ;  /* 0x000000211e0e7c23 */ /* 0x100fe20008010804 */
[--C-:B------:R-:W-:Y:S01]  /*8390*/  FFMA.FTZ R27, R31, UR33, -R4.reuse ;  /* 0x000000211f1b7c23 */ /* 0x100fe20008010804 */
[----:B------:R-:W-:Y:S01]  /*83a0*/  MUFU.EX2 R75, R75 ;  /* 0x0000004b004b7308 */ /* 0x000fe20000000800 */
[----:B0-----:R-:W-:Y:S01]  /*83b0*/  FSEL R12, R52, RZ, P1 ;  /* 0x000000ff340c7208 */ /* 0x001fe20000800000 */
[--C-:B------:R-:W-:Y:S01]  /*83c0*/  FFMA.FTZ R31, R34, UR33, -R4.reuse ;  /* 0x00000021221f7c23 */ /* 0x100fe20008010804 */
[--C-:B------:R-:W-:Y:S01]  /*83d0*/  FFMA.FTZ R87, R43, UR33, -R4.reuse ;  /* 0x000000212b577c23 */ /* 0x100fe20008010804 */
        /* <DEDUP_REMOVED lines=15> */
[----:B------:R-:W-:-:S05]  /*84d0*/  FFMA.FTZ R64, R73, UR33, -R4 ;  /* 0x0000002149407c23 */ /* 0x000fca0008010804 */
[----:B------:R-:W1:Y:S08]  /*84e0*/  MUFU.EX2 R83, R83 ;  /* 0x0000005300537308 */ /* 0x000e700000000800 */
[----:B------:R-:W2:Y:S01]  /*84f0*/  MUFU.EX2 R9, R9 ;  /* 0x0000000900097308 */ /* 0x000ea20000000800 */
[----:B0-----:R-:W-:Y:S01]  /*8500*/  FFMA.FTZ R5, R12, R0, R75 ;  /* 0x000000000c057223 */ /* 0x001fe2000001004b */
[----:B------:R-:W-:Y:S01]  /*8510*/  FADD.FTZ R0, R10, R35 ;  /* 0x000000230a007221 */ /* 0x000fe20000010000 */
[----:B------:R-:W-:-:S02]  /*8520*/  FFMA.FTZ R35, R56, UR33, -R4 ;  /* 0x0000002138237c23 */ /* 0x000fc40008010804 */
[----:B------:R-:W-:-:S03]  /*8530*/  FADD.FTZ R5, R84, R5 ;  /* 0x0000000554057221 */ /* 0x000fc60000010000 */
[----:B------:R-:W0:Y:S01]  /*8540*/  MUFU.EX2 R82, R82 ;  /* 0x0000005200527308 */ /* 0x000e220000000800 */
[----:B------:R-:W-:Y:S01]  /*8550*/  FADD.FTZ R2, R74, R5 ;  /* 0x000000054a027221 */ /* 0x000fe20000010000 */
[----:B------:R-:W-:-:S03]  /*8560*/  FADD.FTZ R5, R11, R0 ;  /* 0x000000000b057221 */ /* 0x000fc60000010000 */
[----:B-1----:R-:W-:Y:S01]  /*8570*/  FADD.FTZ R2, R83, R2 ;  /* 0x0000000253027221 */ /* 0x002fe20000010000 */
        /* <DEDUP_REMOVED lines=8> */
[----:B-1----:R-:W-:Y:S01]  /*8600*/  FADD.FTZ R0, R20, R5 ;  /* 0x0000000514007221 */ /* 0x002fe20000010000 */
[----:B------:R-:W-:Y:S01]  /*8610*/  FADD.FTZ R5, R42, R43 ;  /* 0x0000002b2a057221 */ /* 0x000fe20000010000 */
[--C-:B------:R-:W-:Y:S01]  /*8620*/  FFMA.FTZ R43, R60, UR33, -R4.reuse ;  /* 0x000000213c2b7c23 */ /* 0x100fe20008010804 */
[----:B------:R-:W-:-:S04]  /*8630*/  FFMA.FTZ R60, R79, UR33, -R4 ;  /* 0x000000214f3c7c23 */ /* 0x000fc80008010804 */
        /* <DEDUP_REMOVED lines=11> */
[----:B--2---:R-:W-:Y:S01]  /*86f0*/  FADD.FTZ R5, R31, R2 ;  /* 0x000000021f057221 */ /* 0x004fe20000010000 */
[----:B------:R-:W-:Y:S01]  /*8700*/  FADD.FTZ R2, R36, R51 ;  /* 0x0000003324027221 */ /* 0x000fe20000010000 */
[----:B------:R-:W-:-:S05]  /*8710*/  FFMA.FTZ R51, R77, UR33, -R4 ;  /* 0x000000214d337c23 */ /* 0x000fca0008010804 */
        /* <DEDUP_REMOVED lines=72> */
[----:B--2---:R-:W-:-:S04]  /*8ba0*/  FADD.FTZ R77, R70, R77 ;  /* 0x0000004d464d7221 */ /* 0x004fc80000010000 */
[----:B------:R-:W-:Y:S01]  /*8bb0*/  FADD.FTZ R2, R72, R77 ;  /* 0x0000004d48027221 */ /* 0x000fe20000010000 */
[----:B0-----:R-:W-:-:S04]  /*8bc0*/  FADD.FTZ R0, R65, R0 ;  /* 0x0000000041007221 */ /* 0x001fc80000010000 */
[----:B-1----:R-:W-:Y:S01]  /*8bd0*/  FADD.FTZ R0, R73, R0 ;  /* 0x0000000049007221 */ /* 0x002fe20000010000 */
[----:B------:R-:W-:Y:S06]  /*8be0*/  @!P0 BRA `(.L_x_11111) ;  /* 0x0000000000048947 */ /* 0x000fec0003800000 */
[----:B------:R-:W-:Y:S01]  /*8bf0*/  BPT.TRAP 0x1 ;  /* 0x000000040000795c */ /* 0x000fe20000300000 */
.L_x_11111:
        /* <DEDUP_REMOVED lines=24> */
[----:B------:R-:W-:Y:S01]  /*8d80*/  STSM.16.M88.4 [R22], R8 ;  /* 0x0000000816007844 */ /* 0x000fe20000000200 */
[----:B------:R-:W-:Y:S01]  /*8d90*/  F2FP.F16.F32.PACK_AB R36, R37, R36 ;  /* 0x000000242524723e */ /* 0x000fe200000000ff */
[----:B------:R-:W-:Y:S01]  /*8da0*/  FMUL.FTZ R97, R97, R71 ;  /* 0x0000004761617220 */ /* 0x000fe20000410000 */
[----:B------:R-:W-:Y:S01]  /*8db0*/  F2FP.F16.F32.PACK_AB R44, R45, R44 ;  /* 0x0000002c2d2c723e */ /* 0x000fe200000000ff */
[----:B------:R-:W-:Y:S01]  /*8dc0*/  STSM.16.M88.4 [R19], R28 ;  /* 0x0000001c13007844 */ /* 0x000fe20000000200 */
        /* <DEDUP_REMOVED lines=21> */
[-C--:B------:R-:W-:Y:S01]  /*8f20*/  FMUL.FTZ R116, R116, R71.reuse ;  /* 0x0000004774747220 */ /* 0x080fe20000410000 */
        /* <DEDUP_REMOVED lines=53> */
[----:B-1----:R-:W-:Y:S01]  /*9280*/  NOP ;  /* 0x0000000000007918 */ /* 0x002fe20000000000 */
[----:B------:R-:W-:Y:S05]  /*9290*/  @P1 BRA `(.L_x_11112) ;  /* 0xffffffc400841947 */ /* 0x000fea000383ffff */
[----:B------:R-:W-:-:S07]  /*92a0*/  IMAD.MOV.U32 R6, RZ, RZ, R3 ;  /* 0x000000ffff067224 */ /* 0x000fce00078e0003 */
.L_x_11093:
        /* <DEDUP_REMOVED lines=24> */
.L_x_11114:
[----:B------:R-:W-:Y:S02]  /*9430*/  ULDC UR15, c[0x0][0x9e4] ;  /* 0x00027900000f7ab9 */ /* 0x000fe40000000800 */
[----:B------:R-:W-:-:S11]  /*9440*/  UISETP.NE.AND UP0, UPT, UR15, 0x1, UPT ;  /* 0x000000010f00788c */ /* 0x000fd6000bf05270 */
[----:B------:R-:W-:Y:S02]  /*9450*/  @UP0 ULDC.64 UR6, c[0x0][0x9e8] ;  /* 0x00027a0000060ab9 */ /* 0x000fe40000000a00 */
[----:B------:R-:W-:-:S04]  /*9460*/  UIMAD.WIDE.U32 UR10, UR14, UR6, URZ ;  /* 0x000000060e0a72a5 */ /* 0x000fc8000f8e003f */
[----:B------:R-:W-:-:S12]  /*9470*/  @UP0 USHF.R.U32.HI UR14, URZ, UR7, UR11 ;  /* 0x000000073f0e0299 */ /* 0x000fd8000801160b */
.L_x_11115:
[----:B------:R-:W-:-:S04]  /*9480*/  UIMAD UR14, UR14, UR15, URZ ;  /* 0x0000000f0e0e72a4 */ /* 0x000fc8000f8e023f */
[----:B------:R-:W-:-:S04]  /*9490*/  UISETP.LT.AND UP0, UPT, UR35, UR14, UPT ;  /* 0x0000000e2300728c */ /* 0x000fc8000bf01270 */
[----:B------:R-:W-:-:S12]  /*94a0*/  USEL UR35, UR35, UR14, !UP0 ;  /* 0x0000000e23237287 */ /* 0x000fd8000c000000 */
.L_x_11113:
        /* <DEDUP_REMOVED lines=15> */
.L_x_11127:
[----:B------:R-:W-:Y:S01]  /*95a0*/  ISETP.NE.AND P2, PT, RZ, UR45, PT ;  /* 0x0000002dff007c0c */ /* 0x000fe2000bf45270 */
[----:B------:R-:W-:-:S04]  /*95b0*/  UISETP.NE.AND UP0, UPT, UR53, 0x1, UPT ;  /* 0x000000013500788c */ /* 0x000fc8000bf05270 */
[----:B------:R-:W-:-:S04]  /*95c0*/  USEL UR48, URZ, 0x1, UP0 ;  /* 0x000000013f307887 */ /* 0x000fc80008000000 */
[----:B------:R-:W-:-:S04]  /*95d0*/  ULOP3.LUT UR48, UR28, UR48, URZ, 0x3c, !UPT ;  /* 0x000000301c307292 */ /* 0x000fc8000f8e3c3f */
[----:B------:R-:W-:Y:S08]  /*95e0*/  @P2 BRA `(.L_x_11117) ;  /* 0x0000000000382947 */ /* 0x000ff00003800000 */
[----:B------:R-:W-:Y:S05]  /*95f0*/  @!P0 BRA `(.L_x_11118) ;  /* 0x0000000000048947 */ /* 0x000fea0003800000 */
[----:B------:R-:W-:Y:S01]  /*9600*/  BPT.TRAP 0x1 ;  /* 0x000000040000795c */ /* 0x000fe20000300000 */
.L_x_11118:
        /* <DEDUP_REMOVED lines=9> */
.L_x_11119:
[----:B-1----:R-:W-:Y:S05]  /*96a0*/  @P1 BRA `(.L_x_11117) ;  /* 0x0000000000081947 */ /* 0x002fea0003800000 */
[----:B------:R-:W1:Y:S02]  /*96b0*/  SYNCS.PHASECHK.TRANS64.TRYWAIT P1, [UR6+0x2d830], R6 ;  /* 0x02d83006ff0075a7 */ /* 0x000e640008020146 */
[----:B-1----:R-:W-:Y:S05]  /*96c0*/  @!P1 BRA `(.L_x_11120) ;  /* 0x000000e400009947 */ /* 0x002fea0003800000 */
.L_x_11117:
        /* <DEDUP_REMOVED lines=40> */
.L_x_11122:
[----:B------:R-:W-:Y:S01]  /*9950*/  ULEA UR6, UR53, UR41, 0x3 ;  /* 0x0000002935067291 */ /* 0x000fe2000f8e183f */
[----:B------:R-:W-:-:S05]  /*9960*/  IMAD.U32 R6, RZ, RZ, UR28 ;  /* 0x0000001cff067e24 */ /* 0x000fca000f8e00ff */
[----:B------:R-:W-:-:S04]  /*9970*/  SHF.L.U32 R6, R6, 0x1f, RZ ;  /* 0x0000001f06067819 */ /* 0x000fc800000006ff */
[----:B------:R0:W1:Y:S01]  /*9980*/  SYNCS.PHASECHK.TRANS64.TRYWAIT P1, [UR6+0x2d850], R6 ;  /* 0x02d85006ff0075a7 */ /* 0x0000620008020146 */
[----:B------:R-:W-:Y:S05]  /*9990*/  @!P0 BRA `(.L_x_11123) ;  /* 0x0000000000048947 */ /* 0x000fea0003800000 */
[----:B------:R-:W-:Y:S01]  /*99a0*/  BPT.TRAP 0x1 ;  /* 0x000000040000795c */ /* 0x000fe20000300000 */
.L_x_11123:
[----:B-1----:R-:W-:Y:S05]  /*99b0*/  @P1 BRA `(.L_x_11121) ;  /* 0x0000000000081947 */ /* 0x002fea0003800000 */
[----:B------:R-:W1:Y:S02]  /*99c0*/  SYNCS.PHASECHK.TRANS64.TRYWAIT P1, [UR6+0x2d850], R6 ;  /* 0x02d85006ff0075a7 */ /* 0x000e640008020146 */
[----:B-1----:R-:W-:Y:S05]  /*99d0*/  @!P1 BRA `(.L_x_11124) ;  /* 0x000000e000549947 */ /* 0x002fea0003800000 */
.L_x_11121:
        /* <DEDUP_REMOVED lines=70> */
.L_x_11125:
        /* <DEDUP_REMOVED lines=74> */
[----:B------:R-:W-:-:S04]  /*a2e0*/  ULEA UR6, UR47, UR41, 0x3 ;  /* 0x000000292f067291 */ /* 0x000fc8000f8e183f */
[----:B------:R-:W0:Y:S01]  /*a2f0*/  MUFU.TANH R20, R20 ;  /* 0x0000001400147308 */ /* 0x000e220000002400 */
[----:B-1----:R-:W-:Y:S01]  /*a300*/  FMNMX.FTZ R69, R13, R52, !PT ;  /* 0x000000340d457209 */ /* 0x002fe20007810000 */
[----:B------:R-:W-:-:S04]  /*a310*/  UIADD3 UR6, UR6, 0x2d840, URZ ;  /* 0x0002d84006067890 */ /* 0x000fc8000fffe03f */
[----:B------:R-:W-:Y:S02]  /*a320*/  UPRMT UR6, UR42, 0x654, UR6 ;  /* 0x000006542a067896 */ /* 0x000fe40008000006 */
[----:B------:R-:W1:Y:S01]  /*a330*/  MUFU.TANH R15, R15 ;  /* 0x0000000f000f7308 */ /* 0x000e620000002400 */
[----:B--2---:R-:W-:Y:S01]  /*a340*/  FMNMX.FTZ R24, R14, R67, !PT ;  /* 0x000000430e187209 */ /* 0x004fe20007810000 */
[----:B------:R-:W-:-:S05]  /*a350*/  FMUL.FTZ R67, R77, UR34 ;  /* 0x000000224d437c20 */ /* 0x000fca0008410000 */
[----:B------:R-:W-:Y:S01]  /*a360*/  SYNCS.ARRIVE.TRANS64.RED.A1T0 RZ, [UR6], RZ ;  /* 0x000000ffffff79a7 */ /* 0x000fe20008100406 */
        /* <DEDUP_REMOVED lines=176> */
[--C-:B0-----:R-:W-:Y:S01]  /*ae70*/  FFMA.FTZ R82, R40, UR33, -R80.reuse ;  /* 0x0000002128527c23 */ /* 0x101fe20008010850 */
[----:B------:R-:W-:Y:S01]  /*ae80*/  MUFU.EX2 R3, R3 ;  /* 0x0000000300037308 */ /* 0x000fe20000000800 */
[--C-:B------:R-:W-:Y:S01]  /*ae90*/  FFMA.FTZ R40, R51, UR33, -R80.reuse ;  /* 0x0000002133287c23 */ /* 0x100fe20008010850 */
[--C-:B------:R-:W-:Y:S01]  /*aea0*/  FFMA.FTZ R36, R44, UR33, -R80.reuse ;  /* 0x000000212c247c23 */ /* 0x100fe20008010850 */
[--C-:B------:R-:W-:Y:S01]  /*aeb0*/  FFMA.FTZ R81, R48, UR33, -R80.reuse ;  /* 0x0000002130517c23 */ /* 0x100fe20008010850 */
[--C-:B------:R-:W-:Y:S01]  /*aec0*/  FFMA.FTZ R79, R53, UR33, -R80.reuse ;  /* 0x00000021354f7c23 */ /* 0x100fe20008010850 */
[--C-:B------:R-:W-:Y:S01]  /*aed0*/  FFMA.FTZ R57, R57, UR33, -R80.reuse ;  /* 0x0000002139397c23 */ /* 0x100fe20008010850 */
[--C-:B------:R-:W-:Y:S01]  /*aee0*/  FFMA.FTZ R44, R60, UR33, -R80.reuse ;  /* 0x000000213c2c7c23 */ /* 0x100fe20008010850 */
[----:B------:R-:W-:Y:S01]  /*aef0*/  FFMA.FTZ R60, R61, UR33, -R80 ;  /* 0x000000213d3c7c23 */ /* 0x000fe20008010850 */
[----:B------:R-:W0:Y:S01]  /*af00*/  MUFU.EX2 R78, R78 ;  /* 0x0000004e004e7308 */ /* 0x000e220000000800 */
[----:B-1----:R-:W-:Y:S01]  /*af10*/  FFMA.FTZ R2, R5, R2, R6 ;  /* 0x0000000205027223 */ /* 0x002fe20000010006 */
[--C-:B------:R-:W-:Y:S01]  /*af20*/  FFMA.FTZ R65, R65, UR33, -R80.reuse ;  /* 0x0000002141417c23 */ /* 0x100fe20008010850 */
[--C-:B------:R-:W-:Y:S01]  /*af30*/  FFMA.FTZ R48, R68, UR33, -R80.reuse ;  /* 0x0000002144307c23 */ /* 0x100fe20008010850 */
[----:B------:R-:W-:-:S04]  /*af40*/  FFMA.FTZ R68, R76, UR33, -R80 ;  /* 0x000000214c447c23 */ /* 0x000fc80008010850 */
[----:B------:R-:W1:Y:S08]  /*af50*/  MUFU.EX2 R7, R7 ;  /* 0x0000000700077308 */ /* 0x000e700000000800 */
        /* <DEDUP_REMOVED lines=132> */
.L_x_11126:
        /* <DEDUP_REMOVED lines=106> */
[----:B------:R-:W-:-:S07]  /*be40*/  IMAD.MOV.U32 R6, RZ, RZ, R4 ;  /* 0x000000ffff067224 */ /* 0x000fce00078e0004 */
.L_x_11116:
        /* <DEDUP_REMOVED lines=11> */
.L_x_11147:
[----:B------:R-:W-:Y:S01]  /*bf00*/  ISETP.NE.AND P2, PT, RZ, UR45, PT ;  /* 0x0000002dff007c0c */ /* 0x000fe2000bf45270 */
[----:B------:R-:W-:-:S04]  /*bf10*/  UISETP.NE.AND UP0, UPT, UR57, 0x1, UPT ;  /* 0x000000013900788c */ /* 0x000fc8000bf05270 */
[----:B------:R-:W-:-:S04]  /*bf20*/  USEL UR48, URZ, 0x1, UP0 ;  /* 0x000000013f307887 */ /* 0x000fc80008000000 */
[----:B------:R-:W-:-:S04]  /*bf30*/  ULOP3.LUT UR48, UR28, UR48, URZ, 0x3c, !UPT ;  /* 0x000000301c307292 */ /* 0x000fc8000f8e3c3f */
[----:B------:R-:W-:Y:S08]  /*bf40*/  @P2 BRA `(.L_x_11129) ;  /* 0x0000000000382947 */ /* 0x000ff00003800000 */
[----:B------:R-:W-:Y:S05]  /*bf50*/  @!P0 BRA `(.L_x_11130) ;  /* 0x0000000000048947 */ /* 0x000fea0003800000 */
[----:B------:R-:W-:Y:S01]  /*bf60*/  BPT.TRAP 0x1 ;  /* 0x000000040000795c */ /* 0x000fe20000300000 */
.L_x_11130:
        /* <DEDUP_REMOVED lines=9> */
.L_x_11131:
[----:B-1----:R-:W-:Y:S05]  /*c000*/  @P1 BRA `(.L_x_11129) ;  /* 0x0000000000081947 */ /* 0x002fea0003800000 */
[----:B------:R-:W1:Y:S02]  /*c010*/  SYNCS.PHASECHK.TRANS64.TRYWAIT P1, [UR6+0x2d830], R5 ;  /* 0x02d83005ff0075a7 */ /* 0x000e640008020146 */
[----:B-1----:R-:W-:Y:S05]  /*c020*/  @!P1 BRA `(.L_x_11132) ;  /* 0x000000b800d89947 */ /* 0x002fea0003800000 */
.L_x_11129:
[----:B------:R-:W2:Y:S01]  /*c030*/  S2R R7, SR_TID.X ;  /* 0x0000000000077919 */ /* 0x000ea20000002100 */
        /* <DEDUP_REMOVED lines=16> */
[----:B01----:R-:W-:-:S05]  /*c140*/  VIADD R5, R7, 0x8 ;  /* 0x0000000807057836 */ /* 0x003fca0000000000 */
        /* <DEDUP_REMOVED lines=22> */
.L_x_11134:
[----:B------:R-:W-:Y:S01]  /*c2b0*/  ULEA UR6, UR57, UR41, 0x3 ;  /* 0x0000002939067291 */ /* 0x000fe2000f8e183f */
[----:B------:R-:W-:-:S05]  /*c2c0*/  IMAD.U32 R5, RZ, RZ, UR28 ;  /* 0x0000001cff057e24 */ /* 0x000fca000f8e00ff */
[----:B------:R-:W-:-:S04]  /*c2d0*/  SHF.L.U32 R5, R5, 0x1f, RZ ;  /* 0x0000001f05057819 */ /* 0x000fc800000006ff */
[----:B------:R0:W1:Y:S01]  /*c2e0*/  SYNCS.PHASECHK.TRANS64.TRYWAIT P1, [UR6+0x2d850], R5 ;  /* 0x02d85005ff0075a7 */ /* 0x0000620008020146 */
[----:B------:R-:W-:Y:S05]  /*c2f0*/  @!P0 BRA `(.L_x_11135) ;  /* 0x0000000000048947 */ /* 0x000fea0003800000 */
[----:B------:R-:W-:Y:S01]  /*c300*/  BPT.TRAP 0x1 ;  /* 0x000000040000795c */ /* 0x000fe20000300000 */
.L_x_11135:
[----:B-1----:R-:W-:Y:S05]  /*c310*/  @P1 BRA `(.L_x_11133) ;  /* 0x0000000000081947 */ /* 0x002fea0003800000 */
[----:B------:R-:W1:Y:S02]  /*c320*/  SYNCS.PHASECHK.TRANS64.TRYWAIT P1, [UR6+0x2d850], R5 ;  /* 0x02d85005ff0075a7 */ /* 0x000e640008020146 */
[----:B-1----:R-:W-:Y:S05]  /*c330*/  @!P1 BRA `(.L_x_11136) ;  /* 0x000000b8002c9947 */ /* 0x002fea0003800000 */
.L_x_11133:
[----:B------:R-:W-:Y:S01]  /*c340*/  UIADD3 UR6, UR41, 0x400, URZ ;  /* 0x0000040029067890 */ /* 0x000fe2000fffe03f */
[----:B------:R-:W-:Y:S01]  /*c350*/  WARPGROUP.ARRIVE ;  /* 0x00000000000079c5 */ /* 0x000fe20000000000 */
[----:B------:R-:W-:Y:S01]  /*c360*/  UMOV UR29, 0x40000040 ;  /* 0x40000040001d7882 */ /* 0x000fe20000000000 */
[----:B------:R-:W-:Y:S01]  /*c370*/  UMOV UR31, 0x80000020 ;  /* 0x80000020001f7882 */ /* 0x000fe20000000000 */
[----:B------:R-:W-:-:S03]  /*c380*/  USHF.R.U32.HI UR6, URZ, 0x4, UR6 ;  /* 0x000000043f067899 */ /* 0x000fc60008011606 */
[----:B-1----:R-:W1:Y:S01]  /*c390*/  S2R R8, SR_TID.X ;  /* 0x0000000000087919 */ /* 0x002e620000002100 */
        /* <DEDUP_REMOVED lines=64> */
.L_x_11137:
        /* <DEDUP_REMOVED lines=167> */
.L_x_11140:
[----:B------:R-:W-:-:S05]  /*d210*/  IMAD.U32 R84, RZ, RZ, UR34 ;  /* 0x00000022ff547e24 */ /* 0x000fca000f8e00ff */
[----:B------:R-:W-:-:S13]  /*d220*/  ISETP.NE.AND P1, PT, R84, 0x1, PT ;  /* 0x000000015400780c */ /* 0x000fda0003f25270 */
[----:B------:R-:W1:Y:S02]  /*d230*/  @P1 LDC.64 R52, c[0x0][0x9e8] ;  /* 0x00027a00ff341b82 */ /* 0x000e640000000a00 */
[----:B-1----:R-:W-:-:S05]  /*d240*/  @P1 IMAD.HI.U32 R52, R85, R52, RZ ;  /* 0x0000003455341227 */ /* 0x002fca00078e00ff */
[----:B------:R-:W-:-:S07]  /*d250*/  @P1 SHF.R.U32.HI R85, RZ, R53, R52 ;  /* 0x00000035ff551219 */ /* 0x000fce0000011634 */
.L_x_11141:
[----:B------:R-:W-:Y:S05]  /*d260*/  BSYNC B0 ;  /* 0x0000000000007941 */ /* 0x000fea0003800000 */
.L_x_11139:
[----:B------:R-:W-:-:S04]  /*d270*/  IMAD R85, R85, R84, -R76 ;  /* 0x0000005455557224 */ /* 0x000fc800078e0a4c */
[----:B------:R-:W-:-:S05]  /*d280*/  IMAD R85, R16, -0x2, R85 ;  /* 0xfffffffe10557824 */ /* 0x000fca00078e0255 */
[----:B------:R-:W-:Y:S02]  /*d290*/  VIADDMNMX R80, R85, R84, R80, PT ;  /* 0x0000005455507246 */ /* 0x000fe40003800150 */
[----:B------:R-:W-:-:S07]  /*d2a0*/  VIMNMX R79, R79, R85, !PT ;  /* 0x000000554f4f7248 */ /* 0x000fce0007fe0100 */
.L_x_11138:
        /* <DEDUP_REMOVED lines=116> */
.L_x_11144:
[----:B------:R-:W-:-:S05]  /*d9f0*/  IMAD.U32 R24, RZ, RZ, UR34 ;  /* 0x00000022ff187e24 */ /* 0x000fca000f8e00ff */
[----:B------:R-:W-:-:S13]  /*da00*/  ISETP.NE.AND P2, PT, R24, 0x1, PT ;  /* 0x000000011800780c */ /* 0x000fda0003f45270 */
[----:B------:R-:W0:Y:S02]  /*da10*/  @P2 LDC.64 R52, c[0x0][0x9e8] ;  /* 0x00027a00ff342b82 */ /* 0x000e240000000a00 */
[----:B0-----:R-:W-:-:S05]  /*da20*/  @P2 IMAD.HI.U32 R52, R79, R52, RZ ;  /* 0x000000344f342227 */ /* 0x001fca00078e00ff */
[----:B------:R-:W-:-:S07]  /*da30*/  @P2 SHF.R.U32.HI R79, RZ, R53, R52 ;  /* 0x00000035ff4f2219 */ /* 0x000fce0000011634 */
.L_x_11145:
[----:B------:R-:W-:Y:S05]  /*da40*/  BSYNC B0 ;  /* 0x0000000000007941 */ /* 0x000fea0003800000 */
.L_x_11143:
[----:B------:R-:W-:-:S04]  /*da50*/  IMAD R79, R79, R24, -R76 ;  /* 0x000000184f4f7224 */ /* 0x000fc800078e0a4c */
[----:B------:R-:W-:-:S05]  /*da60*/  IMAD R79, R16, -0x2, R79 ;  /* 0xfffffffe104f7824 */ /* 0x000fca00078e024f */
[----:B------:R-:W-:Y:S02]  /*da70*/  VIADDMNMX R82, R79, R24, R82, PT ;  /* 0x000000184f527246 */ /* 0x000fe40003800152 */
[----:B------:R-:W-:-:S07]  /*da80*/  VIMNMX R81, R81, R79, !PT ;  /* 0x0000004f51517248 */ /* 0x000fce0007fe0100 */
.L_x_11142:
        /* <DEDUP_REMOVED lines=115> */
[----:B------:R-:W-:Y:S01]  /*e1c0*/  MUFU.EX2 R5, R5 ;  /* 0x0000000500057308 */ /* 0x000fe20000000800 */
[----:B------:R-:W-:Y:S01]  /*e1d0*/  FMNMX.FTZ R52, R11, R52, !PT ;  /* 0x000000340b347209 */ /* 0x000fe20007810000 */
[--C-:B0-----:R-:W-:Y:S01]  /*e1e0*/  FFMA.FTZ R76, R83, UR33, -R53.reuse ;  /* 0x00000021534c7c23 */ /* 0x101fe20008010835 */
        /* <DEDUP_REMOVED lines=47> */
[----:B------:R-:W-:Y:S01]  /*e4e0*/  FMNMX.FTZ R52, R43, R52, !PT ;  /* 0x000000342b347209 */ /* 0x000fe20007810000 */
[----:B------:R-:W-:Y:S01]  /*e4f0*/  MUFU.EX2 R12, R12 ;  /* 0x0000000c000c7308 */ /* 0x000fe20000000800 */
[----:B------:R-:W-:Y:S02]  /*e500*/  ISETP.GT.AND P2, PT, R81, 0x70, P1 ;  /* 0x000000705100780c */ /* 0x000fe40000f44270 */
[----:B------:R-:W-:Y:S02]  /*e510*/  FMNMX.FTZ R52, R45, R52, !PT ;  /* 0x000000342d347209 */ /* 0x000fe40007810000 */
[----:B------:R-:W-:Y:S01]  /*e520*/  FSEL R80, R67, -INF , !P5 ;  /* 0xff80000043507808 */ /* 0x000fe20006800000 */
[----:B------:R-:W-:Y:S01]  /*e530*/  FFMA.FTZ R67, R70, UR33, -R53 ;  /* 0x0000002146437c23 */ /* 0x000fe20008010835 */
[----:B------:R-:W-:Y:S01]  /*e540*/  FMNMX.FTZ R52, R47, R52, !PT ;  /* 0x000000342f347209 */ /* 0x000fe20007810000 */
[----:B------:R-:W-:Y:S01]  /*e550*/  MUFU.EX2 R15, R15 ;  /* 0x0000000f000f7308 */ /* 0x000fe20000000800 */
[----:B------:R-:W-:-:S02]  /*e560*/  ISETP.LT.OR P4, PT, R82, 0x6a, P4 ;  /* 0x0000006a5200780c */ /* 0x000fc40002781670 */
[----:B------:R-:W-:Y:S02]  /*e570*/  FMNMX.FTZ R52, R49, R52, !PT ;  /* 0x0000003431347209 */ /* 0x000fe40007810000 */
[----:B------:R-:W-:Y:S02]  /*e580*/  ISETP.GT.AND P3, PT, R81, 0x71, P1 ;  /* 0x000000715100780c */ /* 0x000fe40000f64270 */
[----:B------:R-:W-:Y:S01]  /*e590*/  FMNMX.FTZ R52, R51, R52, !PT ;  /* 0x0000003433347209 */ /* 0x000fe20007810000 */
[----:B------:R-:W-:Y:S01]  /*e5a0*/  MUFU.EX2 R76, R76 ;  /* 0x0000004c004c7308 */ /* 0x000fe20000000800 */
[----:B------:R-:W-:Y:S02]  /*e5b0*/  ISETP.GT.AND P5, PT, R81, 0x78, P1 ;  /* 0x000000785100780c */ /* 0x000fe40000fa4270 */
        /* <DEDUP_REMOVED lines=15> */
[----:B------:R-:W-:Y:S02]  /*e6b0*/  ISETP.LT.OR P5, PT, R82, 0x79, P5 ;  /* 0x000000795200780c */ /* 0x000fe40002fa1670 */
[----:B------:R-:W-:Y:S02]  /*e6c0*/  FMNMX.FTZ R52, R80, R65, !PT ;  /* 0x0000004150347209 */ /* 0x000fe40007810000 */
[----:B------:R-:W-:-:S02]  /*e6d0*/  FSEL R73, R73, -INF , !P3 ;  /* 0xff80000049497808 */ /* 0x000fc40005800000 */
[----:B------:R-:W-:Y:S01]  /*e6e0*/  FMNMX.FTZ R52, R81, R52, !PT ;  /* 0x0000003451347209 */ /* 0x000fe20007810000 */
[----:B------:R-:W-:Y:S01]  /*e6f0*/  MUFU.EX2 R32, R32 ;  /* 0x0000002000207308 */ /* 0x000fe20000000800 */
[----:B------:R-:W-:Y:S02]  /*e700*/  ISETP.LT.OR P1, PT, R82, 0x7a, P1 ;  /* 0x0000007a5200780c */ /* 0x000fe40000f21670 */
[----:B------:R-:W-:Y:S02]  /*e710*/  FMNMX.FTZ R52, R71, R52, !PT ;  /* 0x0000003447347209 */ /* 0x000fe40007810000 */
[----:B------:R-:W-:Y:S02]  /*e720*/  FSEL R75, R75, -INF , !P5 ;  /* 0xff8000004b4b7808 */ /* 0x000fe40006800000 */
[----:B------:R-:W-:Y:S01]  /*e730*/  FMNMX.FTZ R52, R73, R52, !PT ;  /* 0x0000003449347209 */ /* 0x000fe20007810000 */
[----:B------:R-:W-:Y:S01]  /*e740*/  MUFU.EX2 R34, R34 ;  /* 0x0000002200227308 */ /* 0x000fe20000000800 */
[----:B------:R-:W-:-:S02]  /*e750*/  FSEL R78, R78, -INF , !P1 ;  /* 0xff8000004e4e7808 */ /* 0x000fc40004800000 */
[----:B------:R-:W-:Y:S02]  /*e760*/  FMNMX.FTZ R65, R75, R52, !PT ;  /* 0x000000344b417209 */ /* 0x000fe40007810000 */
[----:B------:R-:W-:Y:S02]  /*e770*/  FSEL R70, R24, RZ, P6 ;  /* 0x000000ff18467208 */ /* 0x000fe40003000000 */
[----:B------:R-:W-:Y:S01]  /*e780*/  FMNMX.FTZ R65, R78, R65, !PT ;  /* 0x000000414e417209 */ /* 0x000fe20007810000 */
[----:B------:R-:W-:Y:S02]  /*e790*/  MUFU.EX2 R36, R36 ;  /* 0x0000002400247308 */ /* 0x000fe40000000800 */
[----:B------:R-:W-:Y:S02]  /*e7a0*/  FADD.FTZ R70, -R70, R3 ;  /* 0x0000000346467221 */ /* 0x000fe40000010100 */
[----:B------:R-:W0:Y:S02]  /*e7b0*/  SHFL.BFLY PT, R52, R65, 0x2, 0x1f ;  /* 0x0c401f0041347f89 */ /* 0x000e2400000e0000 */
[----:B------:R-:W-:-:S02]  /*e7c0*/  FMUL.FTZ R3, R70, UR33 ;  /* 0x0000002146037c20 */ /* 0x000fc40008410000 */
[----:B------:R-:W-:Y:S08]  /*e7d0*/  MUFU.EX2 R38, R38 ;  /* 0x0000002600267308 */ /* 0x000ff00000000800 */
[----:B------:R-:W1:Y:S08]  /*e7e0*/  MUFU.EX2 R3, R3 ;  /* 0x0000000300037308 */ /* 0x000e700000000800 */
[----:B------:R-:W-:Y:S01]  /*e7f0*/  MUFU.EX2 R40, R40 ;  /* 0x0000002800287308 */ /* 0x000fe20000000800 */
[----:B0-----:R-:W-:Y:S01]  /*e800*/  FMNMX.FTZ R52, R65, R52, !PT ;  /* 0x0000003441347209 */ /* 0x001fe20007810000 */
[--C-:B------:R-:W-:Y:S01]  /*e810*/  FFMA.FTZ R65, R66, UR33, -R53.reuse ;  /* 0x0000002142417c23 */ /* 0x100fe20008010835 */
[--C-:B------:R-:W-:Y:S01]  /*e820*/  FFMA.FTZ R66, R68, UR33, -R53.reuse ;  /* 0x0000002144427c23 */ /* 0x100fe20008010835 */
[--C-:B------:R-:W-:Y:S01]  /*e830*/  FFMA.FTZ R68, R72, UR33, -R53.reuse ;  /* 0x0000002148447c23 */ /* 0x100fe20008010835 */
[----:B------:R-:W-:Y:S01]  /*e840*/  FFMA.FTZ R53, R77, UR33, -R53 ;  /* 0x000000214d357c23 */ /* 0x000fe20008010835 */
        /* <DEDUP_REMOVED lines=23> */
[----:B-1----:R-:W-:Y:S01]  /*e9c0*/  FFMA.FTZ R33, R3, R2, R5 ;  /* 0x0000000203217223 */ /* 0x002fe20000010005 */
        /* <DEDUP_REMOVED lines=14> */
[----:B------:R-:W-:Y:S01]  /*eab0*/  FFMA.FTZ R47, R49, UR33, -R70 ;  /* 0x00000021312f7c23 */ /* 0x000fe20008010846 */
        /* <DEDUP_REMOVED lines=53> */
[----:B------:R-:W-:Y:S01]  /*ee10*/  FADD.FTZ R43, R46, R49 ;  /* 0x000000312e2b7221 */ /* 0x000fe20000010000 */
[----:B------:R-:W-:-:S03]  /*ee20*/  FFMA.FTZ R49, R81, UR33, -R70 ;  /* 0x0000002151317c23 */ /* 0x000fc60008010846 */
        /* <DEDUP_REMOVED lines=62> */
.L_x_11146:
        /* <DEDUP_REMOVED lines=49> */
[----:B0-----:R-:W-:Y:S01]  /*f520*/  F2FP.F16.F32.PACK_AB R8, R64, R62 ;  /* 0x0000003e4008723e */ /* 0x001fe200000000ff */
        /* <DEDUP_REMOVED lines=55> */
[----:B-1----:R-:W-:Y:S05]  /*f8a0*/  @P1 BRA `(.L_x_11147) ;  /* 0xffffffc400941947 */ /* 0x002fea000383ffff */
.L_x_11128:
[----:B------:R-:W-:Y:S06]  /*f8b0*/  BAR.ARV 0x8, 0x200 ;  /* 0x0208000000007b1d */ /* 0x000fec0000002000 */
[----:B------:R-:W-:Y:S05]  /*f8c0*/  @!P0 BRA `(.L_x_11148) ;  /* 0x0000000000048947 */ /* 0x000fea0003800000 */
[----:B------:R-:W-:Y:S01]  /*f8d0*/  BPT.TRAP 0x1 ;  /* 0x000000040000795c */ /* 0x000fe20000300000 */
.L_x_11148:
[----:B------:R-:W-:Y:S01]  /*f8e0*/  ULEA UR8, UR47, UR41, 0x3 ;  /* 0x000000292f087291 */ /* 0x000fe2000f8e183f */
[----:B------:R-:W-:-:S05]  /*f8f0*/  IMAD.U32 R3, RZ, RZ, UR48 ;  /* 0x00000030ff037e24 */ /* 0x000fca000f8e00ff */
[----:B------:R-:W-:-:S04]  /*f900*/  SHF.L.U32 R3, R3, 0x1f, RZ ;  /* 0x0000001f03037819 */ /* 0x000fc800000006ff */
[----:B------:R0:W1:Y:S01]  /*f910*/  SYNCS.PHASECHK.TRANS64.TRYWAIT P1, [UR8+0x2d850], R3 ;  /* 0x02d85003ff0075a7 */ /* 0x0000620008020148 */
[----:B------:R-:W-:Y:S05]  /*f920*/  @!P0 BRA `(.L_x_11149) ;  /* 0x0000000000048947 */ /* 0x000fea0003800000 */
[----:B------:R-:W-:Y:S01]  /*f930*/  BPT.TRAP 0x1 ;  /* 0x000000040000795c */ /* 0x000fe20000300000 */
.L_x_11149:
[----:B-1----:R-:W-:Y:S05]  /*f940*/  @P1 BRA `(.L_x_11150) ;  /* 0x0000000000081947 */ /* 0x002fea0003800000 */
[----:B------:R-:W1:Y:S02]  /*f950*/  SYNCS.PHASECHK.TRANS64.TRYWAIT P1, [UR8+0x2d850], R3 ;  /* 0x02d85003ff0075a7 */ /* 0x000e640008020148 */
[----:B-1----:R-:W-:Y:S05]  /*f960*/  @!P1 BRA `(.L_x_11151) ;  /* 0x0000008000b89947 */ /* 0x002fea0003800000 */
.L_x_11150:
        /* <DEDUP_REMOVED lines=11> */
[----:B------:R-:W-:Y:S01]  /*fa20*/  IMAD.U32 R12, RZ, RZ, UR33 ;  /* 0x00000021ff0c7e24 */ /* 0x000fe2000f8e00ff */
        /* <DEDUP_REMOVED lines=10> */
[----:B------:R-:W0:Y:S01]  /*fad0*/  SHFL.BFLY PT, R4, R3, 0x1, 0x1f ;  /* 0x0c201f0003047f89 */ /* 0x000e2200000e0000 */
[----:B-1----:R-:W-:Y:S01]  /*fae0*/  FADD.FTZ R5, R5, R0 ;  /* 0x0000000005057221 */ /* 0x002fe20000010000 */
[----:B------:R-:W-:-:S04]  /*faf0*/  IMAD.MOV.U32 R0, RZ, RZ, -0x800000 ;  /* 0xff800000ff007424 */ /* 0x000fc800078e00ff */
[----:B------:R-:W1:Y:S01]  /*fb00*/  SHFL.BFLY PT, R6, R5, 0x1, 0x1f ;  /* 0x0c201f0005067f89 */ /* 0x000e6200000e0000 */
[----:B0-----:R-:W-:Y:S01]  /*fb10*/  FADD.FTZ R9, R3, R4 ;  /* 0x0000000403097221 */ /* 0x001fe20000010000 */
[----:B------:R-:W-:Y:S02]  /*fb20*/  IMAD.MOV.U32 R4, RZ, RZ, RZ ;  /* 0x000000ffff047224 */ /* 0x000fe400078e00ff */
[----:B------:R-:W-:Y:S02]  /*fb30*/  IMAD.U32 R3, RZ, RZ, UR33 ;  /* 0x00000021ff037e24 */ /* 0x000fe4000f8e00ff */
        /* <DEDUP_REMOVED lines=61> */
.L_x_11152:
        /* <DEDUP_REMOVED lines=10> */
[----:B------:R-:W-:Y:S01]  /*ffb0*/  USEL UR4, URZ, 0x1, UP0 ;  /* 0x000000013f047887 */ /* 0x000fe20008000000 */
        /* <DEDUP_REMOVED lines=47> */
.L_x_11074:
        /* <DEDUP_REMOVED lines=11> */
[----:B------:R-:W0:Y:S08]  /*10360*/  S2UR UR4, SR_SWINHI ;  /* 0x00000000000479c3 */ /* 0x000e300000002f00 */
[----:B------:R-:W-:Y:S01]  /*10370*/  BAR.SYNC.DEFER_BLOCKING 0x1, 0x180 ;  /* 0x0046000000007b1d */ /* 0x000fe20000010000 */
[----:B------:R-:W-:Y:S02]  /*10380*/  F2FP.F16.F32.PACK_AB R6, R93, R92 ;  /* 0x0000005c5d06723e */ /* 0x000fe400000000ff */
[----:B------:R-:W-:-:S02]  /*10390*/  F2FP.F16.F32.PACK_AB R7, R95, R94 ;  /* 0x0000005e5f07723e */ /* 0x000fc400000000ff */
[----:B------:R-:W-:Y:S02]  /*103a0*/  F2FP.F16.F32.PACK_AB R26, R125, R26 ;  /* 0x0000001a7d1a723e */ /* 0x000fe400000000ff */
[----:B------:R-:W-:Y:S01]  /*103b0*/  F2FP.F16.F32.PACK_AB R27, R27, R126 ;  /* 0x0000007e1b1b723e */ /* 0x000fe200000000ff */
[----:B------:R-:W1:Y:S01]  /*103c0*/  LDC R40, c[0x0][0xbe8] ;  /* 0x0002fa00ff287b82 */ /* 0x000e620000000800 */
[----:B------:R-:W-:Y:S01]  /*103d0*/  UMOV UR8, UR41 ;  /* 0x0000002900087c82 */ /* 0x000fe20008000000 */
[----:B0-----:R-:W-:Y:S01]  /*103e0*/  UMOV UR9, UR4 ;  /* 0x0000000400097c82 */ /* 0x001fe20008000000 */
[----:B------:R-:W-:Y:S02]  /*103f0*/  IMAD.U32 R20, RZ, RZ, UR8 ;  /* 0x00000008ff147e24 */ /* 0x000fe4000f8e00ff */
[----:B------:R-:W-:Y:S01]  /*10400*/  IMAD.U32 R21, RZ, RZ, UR9 ;  /* 0x00000009ff157e24 */ /* 0x000fe2000f8e00ff */
[----:B------:R-:W-:Y:S02]  /*10410*/  ULDC.64 UR8, c[0x0][0xc00] ;  /* 0x0003000000087ab9 */ /* 0x000fe40000000a00 */
[----:B------:R-:W-:Y:S01]  /*10420*/  UISETP.NE.U32.AND UP0, UPT, UR8, URZ, UPT ;  /* 0x0000003f0800728c */ /* 0x000fe2000bf05070 */
[----:B------:R-:W-:-:S03]  /*10430*/  IMAD.WIDE R4, R146, 0x2, R20 ;  /* 0x0000000292047825 */ /* 0x000fc600078e0214 */
[----:B------:R-:W-:Y:S01]  /*10440*/  UISETP.NE.AND.EX UP0, UPT, UR9, URZ, UPT, UP0 ;  /* 0x0000003f0900728c */ /* 0x000fe2000bf05300 */
[C---:B------:R-:W-:Y:S02]  /*10450*/  LOP3.LUT R3, R4.reuse, 0x180, RZ, 0xc0, !PT ;  /* 0x0000018004037812 */ /* 0x040fe400078ec0ff */
[----:B------:R-:W-:Y:S01]  /*10460*/  ULDC.64 UR8, c[0x0][0xc00] ;  /* 0x0003000000087ab9 */ /* 0x000fe20000000a00 */
[C---:B------:R-:W-:Y:S01]  /*10470*/  IADD3 R9, P0, R4.reuse, 0x6020, RZ ;  /* 0x0000602004097810 */ /* 0x040fe20007f1e0ff */
[----:B------:R-:W-:Y:S01]  /*10480*/  UIMAD.WIDE UR8, UR39, 0x4, UR8 ;  /* 0x00000004270878a5 */ /* 0x000fe2000f8e0208 */
[C---:B------:R-:W-:Y:S02]  /*10490*/  IADD3 R11, P1, R4.reuse, 0x6000, RZ ;  /* 0x00006000040b7810 */ /* 0x040fe40007f3e0ff */
[----:B------:R-:W-:Y:S02]  /*104a0*/  SHF.R.U64 R3, R3, 0x3, RZ ;  /* 0x0000000303037819 */ /* 0x000fe400000012ff */
[----:B------:R-:W-:Y:S01]  /*104b0*/  IADD3 R29, P4, R4, 0x20, RZ ;  /* 0x00000020041d7810 */ /* 0x000fe20007f9e0ff */
[----:B------:R-:W-:Y:S01]  /*104c0*/  IMAD.U32 R28, RZ, RZ, UR8 ;  /* 0x00000008ff1c7e24 */ /* 0x000fe2000f8e00ff */
[----:B------:R-:W-:-:S02]  /*104d0*/  LOP3.LUT R8, R9, 0x180, RZ, 0xc0, !PT ;  /* 0x0000018009087812 */ /* 0x000fc400078ec0ff */
[----:B------:R-:W-:Y:S01]  /*104e0*/  LOP3.LUT R10, R11, 0x180, RZ, 0xc0, !PT ;  /* 0x000001800b0a7812 */ /* 0x000fe200078ec0ff */
[--C-:B------:R-:W-:Y:S01]  /*104f0*/  IMAD.X R25, RZ, RZ, R5.reuse, P4 ;  /* 0x000000ffff197224 */ /* 0x100fe200020e0605 */
[C---:B------:R-:W-:Y:S02]  /*10500*/  IADD3 R33, P2, R4.reuse, 0x3020, RZ ;  /* 0x0000302004217810 */ /* 0x040fe40007f5e0ff */
[----:B------:R-:W-:Y:S02]  /*10510*/  IADD3 R31, P3, R4, 0x3000, RZ ;  /* 0x00003000041f7810 */ /* 0x000fe40007f7e0ff */
[----:B------:R-:W-:Y:S01]  /*10520*/  LOP3.LUT R4, R3, R4, RZ, 0x3c, !PT ;  /* 0x0000000403047212 */ /* 0x000fe200078e3cff */
[--C-:B------:R-:W-:Y:S01]  /*10530*/  IMAD.X R13, RZ, RZ, R5.reuse, P2 ;  /* 0x000000ffff0d7224 */ /* 0x100fe200010e0605 */
[----:B------:R-:W-:Y:S01]  /*10540*/  LOP3.LUT R24, R29, 0x180, RZ, 0xc0, !PT ;  /* 0x000001801d187812 */ /* 0x000fe200078ec0ff */
[----:B------:R-:W-:Y:S01]  /*10550*/  IMAD.X R15, RZ, RZ, R5, P3 ;  /* 0x000000ffff0f7224 */ /* 0x000fe200018e0605 */
[----:B------:R-:W-:-:S02]  /*10560*/  SHF.R.U64 R8, R8, 0x3, RZ ;  /* 0x0000000308087819 */ /* 0x000fc400000012ff */
[----:B------:R-:W-:Y:S02]  /*10570*/  SHF.R.U64 R10, R10, 0x3, RZ ;  /* 0x000000030a0a7819 */ /* 0x000fe400000012ff */
[----:B------:R-:W-:Y:S02]  /*10580*/  MOV R3, R4 ;  /* 0x0000000400037202 */ /* 0x000fe40000000f00 */
[----:B------:R-:W-:Y:S02]  /*10590*/  LOP3.LUT R14, R31, 0x180, RZ, 0xc0, !PT ;  /* 0x000001801f0e7812 */ /* 0x000fe400078ec0ff */
[----:B------:R-:W-:Y:S02]  /*105a0*/  F2FP.F16.F32.PACK_AB R4, R89, R12 ;  /* 0x0000000c5904723e */ /* 0x000fe400000000ff */
[----:B------:R-:W-:Y:S02]  /*105b0*/  LOP3.LUT R12, R33, 0x180, RZ, 0xc0, !PT ;  /* 0x00000180210c7812 */ /* 0x000fe400078ec0ff */
[----:B------:R-:W-:-:S02]  /*105c0*/  SHF.R.U64 R24, R24, 0x3, RZ ;  /* 0x0000000318187819 */ /* 0x000fc400000012ff */
[----:B------:R-:W-:Y:S01]  /*105d0*/  LOP3.LUT R8, R8, R9, RZ, 0x3c, !PT ;  /* 0x0000000908087212 */ /* 0x000fe200078e3cff */
[--C-:B------:R-:W-:Y:S01]  /*105e0*/  IMAD.X R9, RZ, RZ, R5.reuse, P0 ;  /* 0x000000ffff097224 */ /* 0x100fe200000e0605 */
[----:B------:R-:W-:Y:S01]  /*105f0*/  LOP3.LUT R10, R10, R11, RZ, 0x3c, !PT ;  /* 0x0000000b0a0a7212 */ /* 0x000fe200078e3cff */
[----:B------:R-:W-:Y:S01]  /*10600*/  IMAD.X R11, RZ, RZ, R5, P1 ;  /* 0x000000ffff0b7224 */ /* 0x000fe200008e0605 */
[----:B------:R-:W-:Y:S02]  /*10610*/  SHF.R.U64 R14, R14, 0x3, RZ ;  /* 0x000000030e0e7819 */ /* 0x000fe400000012ff */
[----:B------:R-:W-:Y:S02]  /*10620*/  SHF.R.U64 R12, R12, 0x3, RZ ;  /* 0x000000030c0c7819 */ /* 0x000fe400000012ff */
[----:B------:R-:W-:Y:S01]  /*10630*/  LOP3.LUT R24, R24, R29, RZ, 0x3c, !PT ;  /* 0x0000001d18187212 */ /* 0x000fe200078e3cff */
[----:B------:R-:W-:Y:S01]  /*10640*/  IMAD.U32 R29, RZ, RZ, UR9 ;  /* 0x00000009ff1d7e24 */ /* 0x000fe2000f8e00ff */
[----:B------:R-:W-:Y:S01]  /*10650*/  F2FP.F16.F32.PACK_AB R5, R91, R90 ;  /* 0x0000005a5b05723e */ /* 0x000fe200000000ff */
[----:B------:R-:W-:Y:S01]  /*10660*/  ULDC.64 UR8, c[0x0][0xc08] ;  /* 0x0003020000087ab9 */ /* 0x000fe20000000a00 */
[----:B------:R-:W-:-:S02]  /*10670*/  LOP3.LUT R14, R14, R31, RZ, 0x3c, !PT ;  /* 0x0000001f0e0e7212 */ /* 0x000fc400078e3cff */
[----:B------:R-:W-:Y:S01]  /*10680*/  MOV R30, R8 ;  /* 0x00000008001e7202 */ /* 0x000fe20000000f00 */
[----:B------:R0:W-:Y:S01]  /*10690*/  STSM.16.M88.4 [R3], R4 ;  /* 0x0000000403007844 */ /* 0x0001e20000000200 */
[----:B------:R-:W-:Y:S02]  /*106a0*/  MOV R31, R10 ;  /* 0x0000000a001f7202 */ /* 0x000fe40000000f00 */
[----:B------:R-:W-:Y:S02]  /*106b0*/  LOP3.LUT R12, R12, R33, RZ, 0x3c, !PT ;  /* 0x000000210c0c7212 */ /* 0x000fe400078e3cff */
[----:B------:R-:W-:Y:S02]  /*106c0*/  MOV R25, R24 ;  /* 0x0000001800197202 */ /* 0x000fe40000000f00 */
[----:B------:R-:W-:Y:S02]  /*106d0*/  F2FP.F16.F32.PACK_AB R8, R97, R96 ;  /* 0x000000606108723e */ /* 0x000fe400000000ff */
[----:B------:R-:W-:-:S02]  /*106e0*/  F2FP.F16.F32.PACK_AB R9, R99, R98 ;  /* 0x000000626309723e */ /* 0x000fc400000000ff */
[----:B------:R-:W-:Y:S02]  /*106f0*/  F2FP.F16.F32.PACK_AB R10, R101, R100 ;  /* 0x00000064650a723e */ /* 0x000fe400000000ff */
[----:B------:R-:W-:Y:S02]  /*10700*/  F2FP.F16.F32.PACK_AB R11, R103, R102 ;  /* 0x00000066670b723e */ /* 0x000fe400000000ff */
[----:B------:R-:W-:Y:S02]  /*10710*/  MOV R32, R12 ;  /* 0x0000000c00207202 */ /* 0x000fe40000000f00 */
[----:B------:R-:W-:Y:S01]  /*10720*/  MOV R33, R14 ;  /* 0x0000000e00217202 */ /* 0x000fe20000000f00 */
[----:B------:R2:W-:Y:S01]  /*10730*/  STSM.16.M88.4 [R25], R8 ;  /* 0x0000000819007844 */ /* 0x0005e20000000200 */
        /* <DEDUP_REMOVED lines=8> */
[----:B------:R-:W-:-:S02]  /*107c0*/  F2FP.F16.F32.PACK_AB R15, R119, R118 ;  /* 0x00000076770f723e */ /* 0x000fc400000000ff */
[----:B------:R-:W-:Y:S02]  /*107d0*/  F2FP.F16.F32.PACK_AB R24, R121, R120 ;  /* 0x000000787918723e */ /* 0x000fe400000000ff */
[----:B--2---:R-:W-:Y:S01]  /*107e0*/  F2FP.F16.F32.PACK_AB R25, R123, R122 ;  /* 0x0000007a7b19723e */ /* 0x004fe200000000ff */
[----:B------:R-:W-:Y:S01]  /*107f0*/  STSM.16.M88.4 [R32], R12 ;  /* 0x0000000c20007844 */ /* 0x000fe20000000200 */
[----:B------:R-:W-:Y:S02]  /*10800*/  F2FP.F16.F32.PACK_AB R8, R129, R128 ;  /* 0x000000808108723e */ /* 0x000fe400000000ff */
[----:B------:R-:W-:Y:S01]  /*10810*/  F2FP.F16.F32.PACK_AB R9, R131, R130 ;  /* 0x000000828309723e */ /* 0x000fe200000000ff */
[----:B------:R-:W-:Y:S01]  /*10820*/  STSM.16.M88.4 [R31], R24 ;  /* 0x000000181f007844 */ /* 0x000fe20000000200 */
[----:B------:R-:W-:Y:S02]  /*10830*/  F2FP.F16.F32.PACK_AB R10, R133, R132 ;  /* 0x00000084850a723e */ /* 0x000fe400000000ff */
[----:B------:R-:W-:-:S02]  /*10840*/  F2FP.F16.F32.PACK_AB R11, R135, R134 ;  /* 0x00000086870b723e */ /* 0x000fc400000000ff */
[----:B------:R-:W-:-:S03]  /*10850*/  PLOP3.LUT P0, PT, PT, PT, UP0, 0x80, 0x0 ;  /* 0x000000000000781c */ /* 0x000fc60003f0f008 */
[----:B------:R2:W-:Y:S01]  /*10860*/  STSM.16.M88.4 [R30], R8 ;  /* 0x000000081e007844 */ /* 0x0005e20000000200 */
[----:B------:R-:W-:Y:S09]  /*10870*/  BAR.SYNC.DEFER_BLOCKING 0x1, 0x180 ;  /* 0x0046000000007b1d */ /* 0x000ff20000010000 */
[----:B------:R-:W3:Y:S01]  /*10880*/  @P0 LDG.E R3, desc[UR54][R28.64] ;  /* 0x000000361c030981 */ /* 0x000ee2000c1e1900 */
[----:B------:R-:W-:Y:S01]  /*10890*/  UISETP.NE.U32.AND UP1, UPT, UR8, URZ, UPT ;  /* 0x0000003f0800728c */ /* 0x000fe2000bf25070 */
[----:B-1----:R-:W-:Y:S01]  /*108a0*/  ISETP.NE.AND P1, PT, R40, 0x1, PT ;  /* 0x000000012800780c */ /* 0x002fe20003f25270 */
[----:B------:R-:W-:Y:S01]  /*108b0*/  ULDC UR10, c[0x0][0xa88] ;  /* 0x0002a200000a7ab9 */ /* 0x000fe20000000800 */
[----:B------:R-:W-:Y:S01]  /*108c0*/  UMOV UR4, URZ ;  /* 0x0000003f00047c82 */ /* 0x000fe20008000000 */
[----:B------:R-:W-:-:S06]  /*108d0*/  UISETP.NE.AND.EX UP1, UPT, UR9, URZ, UPT, UP1 ;  /* 0x0000003f0900728c */ /* 0x000fcc000bf25310 */
[----:B------:R-:W-:-:S04]  /*108e0*/  PLOP3.LUT P2, PT, PT, PT, UP1, 0x80, 0x0 ;  /* 0x000000000000781c */ /* 0x000fc80003f4f018 */
[----:B0-----:R-:W0:Y:S01]  /*108f0*/  @P1 LDC R5, c[0x0][0xbec] ;  /* 0x0002fb00ff051b82 */ /* 0x001e220000000800 */
[----:B------:R-:W-:Y:S02]  /*10900*/  @UP1 ULDC.64 UR8, c[0x0][0xc08] ;  /* 0x0003020000081ab9 */ /* 0x000fe40000000a00 */
[----:B------:R-:W-:-:S05]  /*10910*/  @UP1 UIMAD.WIDE UR8, UR39, 0x4, UR8 ;  /* 0x00000004270818a5 */ /* 0x000fca000f8e0208 */
[----:B------:R-:W1:Y:S01]  /*10920*/  @P1 LDC R6, c[0x0][0xbf0] ;  /* 0x0002fc00ff061b82 */ /* 0x000e620000000800 */
[----:B--2---:R-:W-:Y:S02]  /*10930*/  IMAD.U32 R8, RZ, RZ, UR8 ;  /* 0x00000008ff087e24 */ /* 0x004fe4000f8e00ff */
        /* <DEDUP_REMOVED lines=9> */
.L_x_11155:
[----:B--2---:R-:W-:Y:S01]  /*109d0*/  VIADD R8, R137, UR38 ;  /* 0x0000002689087c36 */ /* 0x004fe20008000000 */
[----:B------:R-:W-:Y:S01]  /*109e0*/  USHF.R.S32.HI UR9, URZ, 0x1f, UR4 ;  /* 0x0000001f3f097899 */ /* 0x000fe20008011404 */
[----:B-----5:R-:W-:Y:S01]  /*109f0*/  IMAD R41, R3, R40, RZ ;  /* 0x0000002803297224 */ /* 0x020fe200078e02ff */
[----:B------:R-:W-:Y:S01]  /*10a00*/  USHF.R.S32.HI UR16, URZ, 0x1f, UR40 ;  /* 0x0000001f3f107899 */ /* 0x000fe20008011428 */
[----:B------:R-:W-:Y:S01]  /*10a10*/  @P1 IMAD.HI.U32 R5, R8, R5, RZ ;  /* 0x0000000508051227 */ /* 0x000fe200078e00ff */
[----:B------:R-:W-:Y:S01]  /*10a20*/  ULDC.64 UR14, c[0x0][0xb90] ;  /* 0x0002e400000e7ab9 */ /* 0x000fe20000000a00 */
[----:B------:R-:W-:Y:S01]  /*10a30*/  UMOV UR8, UR4 ;  /* 0x0000000400087c82 */ /* 0x000fe20008000000 */
[----:B------:R-:W-:Y:S01]  /*10a40*/  UIMAD UR12, UR16, UR14, URZ ;  /* 0x0000000e100c72a4 */ /* 0x000fe2000f8e023f */
[----:B------:R-:W-:Y:S01]  /*10a50*/  IMAD.MOV.U32 R4, RZ, RZ, R8 ;  /* 0x000000ffff047224 */ /* 0x000fe200078e0008 */
[----:B------:R-:W-:Y:S01]  /*10a60*/  UIMAD.WIDE.U32 UR10, UR40, UR14, UR8 ;  /* 0x0000000e280a72a5 */ /* 0x000fe2000f8e0008 */
[----:B------:R-:W-:Y:S01]  /*10a70*/  @P1 SHF.R.U32.HI R4, RZ, R6, R5 ;  /* 0x00000006ff041219 */ /* 0x000fe20000011605 */
[----:B------:R-:W-:Y:S01]  /*10a80*/  USHF.R.S32.HI UR8, URZ, 0x1f, UR39 ;  /* 0x0000001f3f087899 */ /* 0x000fe20008011427 */
[----:B------:R-:W-:Y:S01]  /*10a90*/  IMAD R5, R142, 0x20, R138 ;  /* 0x000000208e057824 */ /* 0x000fe200078e028a */
[----:B------:R-:W-:Y:S01]  /*10aa0*/  UIMAD UR12, UR40, UR15, UR12 ;  /* 0x0000000f280c72a4 */ /* 0x000fe2000f8e020c */
[--C-:B------:R-:W-:Y:S01]  /*10ab0*/  SHF.R.S32.HI R6, RZ, 0x1f, R4.reuse ;  /* 0x0000001fff067819 */ /* 0x100fe20000011404 */
[----:B------:R-:W-:Y:S01]  /*10ac0*/  USEL UR18, UR8, URZ, !UP0 ;  /* 0x0000003f08127287 */ /* 0x000fe2000c000000 */
[----:B------:R-:W-:Y:S01]  /*10ad0*/  IMAD.MOV R7, RZ, RZ, -R4 ;  /* 0x000000ffff077224 */ /* 0x000fe200078e0a04 */
[----:B------:R-:W-:Y:S01]  /*10ae0*/  ULDC.64 UR14, c[0x0][0xb98] ;  /* 0x0002e600000e7ab9 */ /* 0x000fe20000000a00 */
[----:B------:R-:W-:Y:S01]  /*10af0*/  USEL UR17, UR39, URZ, !UP0 ;  /* 0x0000003f27117287 */ /* 0x000fe2000c000000 */
[----:B------:R-:W-:Y:S01]  /*10b00*/  IMAD.WIDE R20, R5, 0x2, R20 ;  /* 0x0000000205147825 */ /* 0x000fe200078e0214 */
[----:B------:R-:W-:-:S02]  /*10b10*/  UIMAD UR8, UR18, UR14, URZ ;  /* 0x0000000e120872a4 */ /* 0x000fc4000f8e023f */
[----:B------:R-:W-:Y:S01]  /*10b20*/  UIADD3 UR11, UR11, UR12, URZ ;  /* 0x0000000c0b0b7290 */ /* 0x000fe2000fffe03f */
[----:B------:R-:W-:Y:S01]  /*10b30*/  IMAD R7, R40, R7, R8 ;  /* 0x0000000728077224 */ /* 0x000fe200078e0208 */
[----:B------:R-:W-:Y:S01]  /*10b40*/  UIMAD UR8, UR17, UR15, UR8 ;  /* 0x0000000f110872a4 */ /* 0x000fe2000f8e0208 */
[C---:B------:R-:W-:Y:S01]  /*10b50*/  IADD3 R9, P2, R20.reuse, 0x1800, RZ ;  /* 0x0000180014097810 */ /* 0x040fe20007f5e0ff */
[----:B------:R-:W-:Y:S01]  /*10b60*/  UIMAD.WIDE.U32 UR10, UR17, UR14, UR10 ;  /* 0x0000000e110a72a5 */ /* 0x000fe2000f8e000a */
[----:B------:R-:W-:Y:S01]  /*10b70*/  IADD3 R25, P6, R20, 0x3000, RZ ;  /* 0x0000300014197810 */ /* 0x000fe20007fde0ff */
[----:B------:R-:W-:Y:S01]  /*10b80*/  ULDC.64 UR12, c[0x0][0xb88] ;  /* 0x0002e200000c7ab9 */ /* 0x000fe20000000a00 */
[----:B------:R-:W-:Y:S01]  /*10b90*/  SHF.R.S32.HI R5, RZ, 0x1f, R7 ;  /* 0x0000001fff057819 */ /* 0x000fe20000011407 */
[----:B------:R-:W-:Y:S01]  /*10ba0*/  IMAD.U32 R11, RZ, RZ, UR8 ;  /* 0x00000008ff0b7e24 */ /* 0x000fe2000f8e00ff */
[----:B------:R-:W-:Y:S02]  /*10bb0*/  LOP3.LUT R8, R9, 0x180, RZ, 0xc0, !PT ;  /* 0x0000018009087812 */ /* 0x000fe400078ec0ff */
[----:B------:R-:W-:Y:S01]  /*10bc0*/  IADD3 R4, P0, R4, UR10, RZ ;  /* 0x0000000a04047c10 */ /* 0x000fe2000ff1e0ff */
[----:B------:R-:W-:Y:S01]  /*10bd0*/  IMAD R10, R5, UR12, RZ ;  /* 0x0000000c050a7c24 */ /* 0x000fe2000f8e02ff */
[----:B------:R-:W-:-:S02]  /*10be0*/  SHF.R.U64 R8, R8, 0x3, RZ ;  /* 0x0000000308087819 */ /* 0x000fc400000012ff */
[----:B------:R-:W-:Y:S01]  /*10bf0*/  IADD3.X R5, R6, UR11, R11, P0, !PT ;  /* 0x0000000b06057c10 */ /* 0x000fe200087fe40b */
[----:B------:R-:W-:Y:S01]  /*10c00*/  ULDC.64 UR10, c[0x0][0xb50] ;  /* 0x0002d400000a7ab9 */ /* 0x000fe20000000a00 */
[----:B------:R-:W-:Y:S01]  /*10c10*/  LOP3.LUT R6, R8, R9, RZ, 0x3c, !PT ;  /* 0x0000000908067212 */ /* 0x000fe200078e3cff */
[C---:B------:R-:W-:Y:S01]  /*10c20*/  IMAD R9, R7.reuse, UR13, R10 ;  /* 0x0000000d07097c24 */ /* 0x040fe2000f8e020a */
[C---:B------:R-:W-:Y:S01]  /*10c30*/  IADD3 R13, P5, R20.reuse, 0x4800, RZ ;  /* 0x00004800140d7810 */ /* 0x040fe20007fbe0ff */
[----:B------:R-:W-:Y:S01]  /*10c40*/  IMAD.WIDE.U32 R4, R7, UR12, R4 ;  /* 0x0000000c07047c25 */ /* 0x000fe2000f8e0004 */
[----:B------:R-:W-:Y:S01]  /*10c50*/  ULDC.64 UR12, c[0x0][0xaa0] ;  /* 0x0002a800000c7ab9 */ /* 0x000fe20000000a00 */
[----:B------:R-:W-:Y:S02]  /*10c60*/  IADD3 R33, P4, R20, 0x6000, RZ ;  /* 0x0000600014217810 */ /* 0x000fe40007f9e0ff */
[----:B------:R-:W-:Y:S01]  /*10c70*/  IMAD.IADD R5, R5, 0x1, R9 ;  /* 0x0000000105057824 */ /* 0x000fe200078e0209 */
[C---:B------:R-:W-:Y:S01]  /*10c80*/  LEA R8, P0, R4.reuse, UR10, 0x2 ;  /* 0x0000000a04087c11 */ /* 0x040fe2000f8010ff */
[----:B------:R-:W-:Y:S01]  /*10c90*/  VIADD R10, R145, UR38 ;  /* 0x00000026910a7c36 */ /* 0x000fe20008000000 */
[----:B------:R-:W-:Y:S01]  /*10ca0*/  LOP3.LUT R24, R25, 0x180, RZ, 0xc0, !PT ;  /* 0x0000018019187812 */ /* 0x000fe200078ec0ff */
[----:B------:R-:W-:Y:S01]  /*10cb0*/  IMAD.X R7, RZ, RZ, R21, P2 ;  /* 0x000000ffff077224 */ /* 0x000fe200010e0615 */
[----:B------:R-:W-:Y:S01]  /*10cc0*/  LEA.HI.X R9, R4, UR11, R5, 0x2, P0 ;  /* 0x0000000b04097c11 */ /* 0x000fe200080f1405 */
[----:B------:R-:W-:Y:S01]  /*10cd0*/  SHFL.IDX PT, R36, R8, RZ, 0x1c1f ;  /* 0x001c1fff08247589 */ /* 0x000fe200000e0000 */
[----:B------:R-:W-:Y:S01]  /*10ce0*/  LOP3.LUT P0, RZ, R143, 0x3, RZ, 0xc0, !PT ;  /* 0x000000038fff7812 */ /* 0x000fe2000780c0ff */
[----:B------:R-:W-:Y:S01]  /*10cf0*/  VIADD R3, R10, 0x8 ;  /* 0x000000080a037836 */ /* 0x000fe20000000000 */
[----:B------:R-:W-:Y:S01]  /*10d00*/  IADD3 R4, P3, R20, 0x7800, RZ ;  /* 0x0000780014047810 */ /* 0x000fe20007f7e0ff */
[----:B------:R-:W0:Y:S01]  /*10d10*/  SHFL.IDX PT, R37, R9, RZ, 0x1c1f ;  /* 0x001c1fff09257589 */ /* 0x000e2200000e0000 */
[----:B------:R-:W-:-:S02]  /*10d20*/  ISETP.GE.OR P2, PT, R10, R41, P0 ;  /* 0x000000290a00720c */ /* 0x000fc40000746670 */
[----:B------:R-:W-:Y:S01]  /*10d30*/  ISETP.GE.OR P0, PT, R3, R41, P0 ;  /* 0x000000290300720c */ /* 0x000fe20000706670 */
[----:B------:R-:W-:Y:S01]  /*10d40*/  SHFL.IDX PT, R38, R8, 0x1, 0x1c1f ;  /* 0x003c1f0008267f89 */ /* 0x000fe200000e0000 */
[----:B------:R-:W-:Y:S01]  /*10d50*/  LOP3.LUT R3, R4, 0x180, RZ, 0xc0, !PT ;  /* 0x0000018004037812 */ /* 0x000fe200078ec0ff */
[----:B------:R-:W-:Y:S01]  /*10d60*/  UIMAD UR10, UR9, UR12, URZ ;  /* 0x0000000c090a72a4 */ /* 0x000fe2000f8e023f */
[----:B------:R-:W-:Y:S01]  /*10d70*/  LOP3.LUT R5, R20, 0x180, RZ, 0xc0, !PT ;  /* 0x0000018014057812 */ /* 0x000fe200078ec0ff */
[----:B------:R-:W1:Y:S01]  /*10d80*/  SHFL.IDX PT, R39, R9, 0x1, 0x1c1f ;  /* 0x003c1f0009277f89 */ /* 0x000e6200000e0000 */
[----:B------:R-:W-:Y:S01]  /*10d90*/  SHF.R.U64 R3, R3, 0x3, RZ ;  /* 0x0000000303037819 */ /* 0x000fe200000012ff */
[----:B------:R-:W-:Y:S01]  /*10da0*/  IMAD.X R29, RZ, RZ, R21, P3 ;  /* 0x000000ffff1d7224 */ /* 0x000fe200018e0615 */
[----:B------:R-:W-:Y:S02]  /*10db0*/  SHF.R.U64 R5, R5, 0x3, RZ ;  /* 0x0000000305057819 */ /* 0x000fe400000012ff */
[----:B------:R-:W-:-:S02]  /*10dc0*/  LOP3.LUT R28, R3, R4, RZ, 0x3c, !PT ;  /* 0x00000004031c7212 */ /* 0x000fc400078e3cff */
[----:B------:R-:W2:Y:S01]  /*10dd0*/  @P1 LDC R3, c[0x0][0xbec] ;  /* 0x0002fb00ff031b82 */ /* 0x000ea20000000800 */
[----:B------:R-:W-:Y:S02]  /*10de0*/  LOP3.LUT R20, R5, R20, RZ, 0x3c, !PT ;  /* 0x0000001405147212 */ /* 0x000fe400078e3cff */
[----:B------:R-:W-:Y:S02]  /*10df0*/  LOP3.LUT R12, R13, 0x180, RZ, 0xc0, !PT ;  /* 0x000001800d0c7812 */ /* 0x000fe400078ec0ff */
[----:B------:R-:W-:Y:S02]  /*10e00*/  LOP3.LUT R32, R33, 0x180, RZ, 0xc0, !PT ;  /* 0x0000018021207812 */ /* 0x000fe400078ec0ff */
[----:B------:R-:W-:Y:S01]  /*10e10*/  SHF.R.U64 R24, R24, 0x3, RZ ;  /* 0x0000000318187819 */ /* 0x000fe200000012ff */
[----:B0-----:R0:W-:Y:S01]  /*10e20*/  @!P2 ST.E desc[UR54][R36.64], R2 ;  /* 0x000000022400a985 */ /* 0x0011e2000c101936 */
[----:B------:R-:W-:Y:S01]  /*10e30*/  UIMAD.WIDE.U32 UR8, UR4, UR12, URZ ;  /* 0x0000000c040872a5 */ /* 0x000fe2000f8e003f */
[----:B------:R-:W-:Y:S01]  /*10e40*/  SHF.R.U64 R12, R12, 0x3, RZ ;  /* 0x000000030c0c7819 */ /* 0x000fe200000012ff */
[----:B------:R-:W-:Y:S01]  /*10e50*/  UIMAD UR10, UR4, UR13, UR10 ;  /* 0x0000000d040a72a4 */ /* 0x000fe2000f8e020a */
[----:B------:R-:W-:-:S02]  /*10e60*/  SHF.R.U64 R32, R32, 0x3, RZ ;  /* 0x0000000320207819 */ /* 0x000fc400000012ff */
[----:B------:R-:W-:Y:S01]  /*10e70*/  ULDC.64 UR12, c[0x0][0xae8] ;  /* 0x0002ba00000c7ab9 */ /* 0x000fe20000000a00 */
[----:B------:R-:W-:Y:S01]  /*10e80*/  LOP3.LUT R24, R24, R25, RZ, 0x3c, !PT ;  /* 0x0000001918187212 */ /* 0x000fe200078e3cff */
[----:B-1----:R1:W-:Y:S01]  /*10e90*/  @!P0 ST.E desc[UR54][R38.64], R0 ;  /* 0x0000000026008985 */ /* 0x0023e2000c101936 */
[----:B0-----:R-:W0:Y:S03]  /*10ea0*/  @P1 LDC R37, c[0x0][0xbf0] ;  /* 0x0002fc00ff251b82 */ /* 0x001e260000000800 */
[----:B------:R3:W5:Y:S01]  /*10eb0*/  LD.E.128 R8, desc[UR54][R20.64] ;  /* 0x0000003614087980 */ /* 0x000762000c101d00 */
[----:B------:R-:W-:Y:S01]  /*10ec0*/  UIADD3 UR9, UR9, UR10, URZ ;  /* 0x0000000a09097290 */ /* 0x000fe2000fffe03f */
[----:B------:R-:W-:Y:S01]  /*10ed0*/  LOP3.LUT R12, R12, R13, RZ, 0x3c, !PT ;  /* 0x0000000d0c0c7212 */ /* 0x000fe200078e3cff */
[----:B------:R-:W-:Y:S01]  /*10ee0*/  UIMAD UR4, UR16, UR12, URZ ;  /* 0x0000000c100472a4 */ /* 0x000fe2000f8e023f */
[----:B------:R-:W-:Y:S01]  /*10ef0*/  LOP3.LUT R32, R32, R33, RZ, 0x3c, !PT ;  /* 0x0000002120207212 */ /* 0x000fe200078e3cff */
[----:B------:R-:W-:-:S02]  /*10f00*/  IMAD.X R25, RZ, RZ, R21, P6 ;  /* 0x000000ffff197224 */ /* 0x000fc400030e0615 */
[----:B-1----:R-:W-:Y:S01]  /*10f10*/  IMAD R0, R141, 0x60, R142 ;  /* 0x000000608d007824 */ /* 0x002fe200078e028e */
[----:B------:R-:W-:Y:S01]  /*10f20*/  UIMAD UR4, UR40, UR13, UR4 ;  /* 0x0000000d280472a4 */ /* 0x000fe2000f8e0204 */
[--C-:B------:R-:W-:Y:S01]  /*10f30*/  IMAD.X R13, RZ, RZ, R21.reuse, P5 ;  /* 0x000000ffff0d7224 */ /* 0x100fe200028e0615 */
[----:B------:R-:W-:Y:S01]  /*10f40*/  ULDC.64 UR10, c[0x0][0xaf0] ;  /* 0x0002bc00000a7ab9 */ /* 0x000fe20000000a00 */
[----:B---3--:R-:W-:Y:S01]  /*10f50*/  VIADD R20, R0, UR38 ;  /* 0x0000002600147c36 */ /* 0x008fe20008000000 */
[----:B------:R-:W-:Y:S01]  /*10f60*/  UIMAD.WIDE.U32 UR8, UR40, UR12, UR8 ;  /* 0x0000000c280872a5 */ /* 0x000fe2000f8e0008 */
[----:B------:R-:W-:Y:S01]  /*10f70*/  IMAD.X R33, RZ, RZ, R21, P4 ;  /* 0x000000ffff217224 */ /* 0x000fe200020e0615 */
[----:B------:R-:W5:Y:S01]  /*10f80*/  LD.E.128 R4, desc[UR54][R6.64] ;  /* 0x0000003606047980 */ /* 0x000f62000c101d00 */
[----:B--2---:R-:W-:Y:S01]  /*10f90*/  @P1 IMAD.HI.U32 R0, R20, R3, RZ ;  /* 0x0000000314001227 */ /* 0x004fe200078e00ff */
[----:B------:R-:W-:Y:S02]  /*10fa0*/  UIADD3 UR9, UR9, UR4, URZ ;  /* 0x0000000409097290 */ /* 0x000fe4000fffe03f */
[----:B------:R-:W5:Y:S01]  /*10fb0*/  LD.E.128 R24, desc[UR54][R24.64] ;  /* 0x0000003618187980 */ /* 0x000f62000c101d00 */
[----:B------:R-:W-:Y:S01]  /*10fc0*/  IMAD.MOV.U32 R21, RZ, RZ, R20 ;  /* 0x000000ffff157224 */ /* 0x000fe200078e0014 */
[----:B------:R-:W-:-:S02]  /*10fd0*/  UIMAD UR4, UR18, UR10, URZ ;  /* 0x0000000a120472a4 */ /* 0x000fc4000f8e023f */
[----:B------:R-:W5:Y:S01]  /*10fe0*/  LD.E.128 R12, desc[UR54][R12.64] ;  /* 0x000000360c0c7980 */ /* 0x000f62000c101d00 */
[----:B0-----:R-:W-:Y:S01]  /*10ff0*/  @P1 SHF.R.U32.HI R21, RZ, R37, R0 ;  /* 0x00000025ff151219 */ /* 0x001fe20000011600 */
[----:B------:R-:W-:Y:S02]  /*11000*/  UIMAD UR4, UR17, UR11, UR4 ;  /* 0x0000000b110472a4 */ /* 0x000fe4000f8e0204 */
[----:B------:R-:W-:Y:S01]  /*11010*/  UIMAD.WIDE.U32 UR8, UR17, UR10, UR8 ;  /* 0x0000000a110872a5 */ /* 0x000fe2000f8e0008 */
[--C-:B------:R-:W-:Y:S01]  /*11020*/  SHF.R.S32.HI R0, RZ, 0x1f, R21.reuse ;  /* 0x0000001fff007819 */ /* 0x100fe20000011415 */
[----:B------:R-:W-:Y:S01]  /*11030*/  IMAD.MOV R37, RZ, RZ, -R21 ;  /* 0x000000ffff257224 */ /* 0x000fe200078e0a15 */
[----:B------:R-:W-:Y:S01]  /*11040*/  ULDC.64 UR10, c[0x0][0xae0] ;  /* 0x0002b800000a7ab9 */ /* 0x000fe20000000a00 */
[----:B------:R-:W-:Y:S01]  /*11050*/  UIADD3 UR4, UR9, UR4, URZ ;  /* 0x0000000409047290 */ /* 0x000fe2000fffe03f */
[----:B------:R-:W5:Y:S01]  /*11060*/  LD.E.128 R32, desc[UR54][R32.64] ;  /* 0x0000003620207980 */ /* 0x000f62000c101d00 */
[----:B------:R-:W-:-:S02]  /*11070*/  IMAD R0, R0, UR10, RZ ;  /* 0x0000000a00007c24 */ /* 0x000fc4000f8e02ff */
[----:B------:R-:W-:Y:S01]  /*11080*/  IMAD R37, R40, R37, R20 ;  /* 0x0000002528257224 */ /* 0x000fe200078e0214 */
[----:B------:R-:W5:Y:S01]  /*11090*/  LD.E.128 R28, desc[UR54][R28.64] ;  /* 0x000000361c1c7980 */ /* 0x000f62000c101d00 */
[----:B------:R-:W-:Y:S02]  /*110a0*/  IMAD R39, R21, UR11, R0 ;  /* 0x0000000b15277c24 */ /* 0x000fe4000f8e0200 */
[----:B------:R-:W-:Y:S01]  /*110b0*/  IMAD.U32 R3, RZ, RZ, UR9 ;  /* 0x00000009ff037e24 */ /* 0x000fe2000f8e00ff */
[----:B------:R-:W-:Y:S01]  /*110c0*/  SHF.R.S32.HI R0, RZ, 0x1f, R37 ;  /* 0x0000001fff007819 */ /* 0x000fe20000011425 */
[----:B------:R-:W-:Y:S01]  /*110d0*/  IMAD.U32 R2, RZ, RZ, UR8 ;  /* 0x00000008ff027e24 */ /* 0x000fe2000f8e00ff */
[----:B------:R-:W-:Y:S01]  /*110e0*/  ULDC.64 UR8, c[0x0][0xad8] ;  /* 0x0002b60000087ab9 */ /* 0x000fe20000000a00 */
[----:B------:R-:W-:Y:S01]  /*110f0*/  IMAD.U32 R3, RZ, RZ, UR4 ;  /* 0x00000004ff037e24 */ /* 0x000fe2000f8e00ff */
[----:B------:R-:W-:Y:S01]  /*11100*/  @!PT LDS RZ, [RZ] ;  /* 0x00000000fffff984 */ /* 0x000fe20000000800 */
[----:B------:R-:W-:Y:S01]  /*11110*/  @!PT LDS RZ, [RZ] ;  /* 0x00000000fffff984 */ /* 0x000fe20000000800 */
[----:B------:R-:W-:Y:S01]  /*11120*/  @!PT LDS RZ, [RZ] ;  /* 0x00000000fffff984 */ /* 0x000fe20000000800 */
[----:B------:R-:W-:Y:S01]  /*11130*/  @!PT LDS RZ, [RZ] ;  /* 0x00000000fffff984 */ /* 0x000fe20000000800 */
[----:B------:R0:W-:Y:S06]  /*11140*/  MEMBAR.ALL.CTA ;  /* 0x0000000000007992 */ /* 0x0001ec0000008000 */
[----:B0-----:R-:W0:Y:S01]  /*11150*/  FENCE.VIEW.ASYNC.S ;  /* 0x00000000000073c6 */ /* 0x001e220000000000 */
[----:B------:R-:W-:-:S02]  /*11160*/  IMAD R0, R0, UR8, RZ ;  /* 0x0000000800007c24 */ /* 0x000fc4000f8e02ff */
[----:B------:R-:W-:-:S04]  /*11170*/  IMAD.WIDE.U32 R2, R21, UR10, R2 ;  /* 0x0000000a15027c25 */ /* 0x000fc8000f8e0002 */
[----:B------:R-:W-:Y:S02]  /*11180*/  IMAD.IADD R3, R3, 0x1, R39 ;  /* 0x0000000103037824 */ /* 0x000fe400078e0227 */
[C---:B------:R-:W-:Y:S02]  /*11190*/  IMAD R21, R37.reuse, UR9, R0 ;  /* 0x0000000925157c24 */ /* 0x040fe4000f8e0200 */
[----:B------:R-:W-:Y:S01]  /*111a0*/  VIADD R0, R142, UR38 ;  /* 0x000000268e007c36 */ /* 0x000fe20008000000 */
[----:B------:R-:W-:Y:S01]  /*111b0*/  UIADD3 UR4, UR41, 0x2d820, URZ ;  /* 0x0002d82029047890 */ /* 0x000fe2000fffe03f */
[----:B------:R-:W-:Y:S01]  /*111c0*/  IMAD.WIDE.U32 R2, R37, UR8, R2 ;  /* 0x0000000825027c25 */ /* 0x000fe2000f8e0002 */
[----:B------:R-:W-:Y:S02]  /*111d0*/  ULDC.64 UR8, c[0x0][0xa80] ;  /* 0x0002a00000087ab9 */ /* 0x000fe40000000a00 */
        /* <DEDUP_REMOVED lines=19> */
[----:B-----5:R3:W-:Y:S04]  /*11310*/  @!P0 ST.E.128 desc[UR54][R2.64], R8 ;  /* 0x0000000802008985 */ /* 0x0207e8000c101d36 */
[----:B------:R3:W-:Y:S04]  /*11320*/  @!P1 ST.E.128 desc[UR54][R36.64], R24 ;  /* 0x0000001824009985 */ /* 0x0007e8000c101d36 */
[----:B------:R3:W-:Y:S02]  /*11330*/  @!P2 ST.E.128 desc[UR54][R38.64], R32 ;  /* 0x000000202600a985 */ /* 0x0007e4000c101d36 */
.L_x_11157:
[----:B------:R-:W-:Y:S05]  /*11340*/  BSYNC B1 ;  /* 0x0000000000017941 */ /* 0x000fea0003800000 */
.L_x_11156:
[----:B------:R-:W-:Y:S01]  /*11350*/  VIADD R0, R0, 0x60 ;  /* 0x0000006000007836 */ /* 0x000fe20000000000 */
[----:B---3-5:R3:W4:Y:S04]  /*11360*/  SHFL.IDX PT, R9, R42, 0x1, 0x1c1f ;  /* 0x003c1f002a097f89 */ /* 0x02872800000e0000 */
        /* <DEDUP_REMOVED lines=17> */
.L_x_11154:
        /* <DEDUP_REMOVED lines=32> */
.L_x_11159:
        /* <DEDUP_REMOVED lines=47> */
.L_x_11161:
[----:B------:R-:W-:Y:S05]  /*11970*/  BSYNC B1 ;  /* 0x0000000000017941 */ /* 0x000fea0003800000 */
.L_x_11160:
        /* <DEDUP_REMOVED lines=18> */
[----:B0-----:R-:W-:-:S03]  /*11aa0*/  @P0 SHF.R.U32.HI R5, RZ, R3, R2 ;  /* 0x00000003ff050219 */ /* 0x001fc60000011602 */
[----:B------:R-:W-:Y:S01]  /*11ab0*/  UIMAD UR4, UR8, UR13, UR4 ;  /* 0x0000000d080472a4 */ /* 0x000fe2000f8e0204 */
[--C-:B------:R-:W-:Y:S01]  /*11ac0*/  SHF.R.S32.HI R2, RZ, 0x1f, R5.reuse ;  /* 0x0000001fff027819 */ /* 0x100fe20000011405 */
[----:B------:R-:W-:Y:S01]  /*11ad0*/  UIMAD.WIDE.U32 UR8, UR8, UR12, UR10 ;  /* 0x0000000c080872a5 */ /* 0x000fe2000f8e000a */
[----:B------:R-:W-:Y:S02]  /*11ae0*/  IMAD.MOV R7, RZ, RZ, -R5 ;  /* 0x000000ffff077224 */ /* 0x000fe400078e0a05 */
[----:B------:R-:W-:Y:S01]  /*11af0*/  ULDC.64 UR10, c[0x0][0xae0] ;  /* 0x0002b800000a7ab9 */ /* 0x000fe20000000a00 */
[----:B------:R-:W-:Y:S01]  /*11b00*/  UIADD3 UR4, UR9, UR4, URZ ;  /* 0x0000000409047290 */ /* 0x000fe2000fffe03f */
[----:B------:R-:W-:Y:S02]  /*11b10*/  IMAD R7, R11, R7, R4 ;  /* 0x000000070b077224 */ /* 0x000fe400078e0204 */
[----:B------:R-:W-:Y:S02]  /*11b20*/  IMAD R6, R2, UR10, RZ ;  /* 0x0000000a02067c24 */ /* 0x000fe4000f8e02ff */
[----:B------:R-:W-:Y:S01]  /*11b30*/  IMAD.U32 R3, RZ, RZ, UR9 ;  /* 0x00000009ff037e24 */ /* 0x000fe2000f8e00ff */
[----:B------:R-:W-:Y:S01]  /*11b40*/  SHF.R.S32.HI R4, RZ, 0x1f, R7 ;  /* 0x0000001fff047819 */ /* 0x000fe20000011407 */
[----:B------:R-:W-:Y:S01]  /*11b50*/  IMAD.U32 R2, RZ, RZ, UR8 ;  /* 0x00000008ff027e24 */ /* 0x000fe2000f8e00ff */
[----:B------:R-:W-:Y:S01]  /*11b60*/  ULDC.64 UR8, c[0x0][0xad8] ;  /* 0x0002b60000087ab9 */ /* 0x000fe20000000a00 */
[----:B------:R-:W-:-:S02]  /*11b70*/  IMAD.U32 R3, RZ, RZ, UR4 ;  /* 0x00000004ff037e24 */ /* 0x000fc4000f8e00ff */
[C---:B------:R-:W-:Y:S02]  /*11b80*/  IMAD R9, R5.reuse, UR11, R6 ;  /* 0x0000000b05097c24 */ /* 0x040fe4000f8e0206 */
[----:B------:R-:W-:-:S04]  /*11b90*/  IMAD.WIDE.U32 R2, R5, UR10, R2 ;  /* 0x0000000a05027c25 */ /* 0x000fc8000f8e0002 */
[----:B------:R-:W-:Y:S02]  /*11ba0*/  IMAD R4, R4, UR8, RZ ;  /* 0x0000000804047c24 */ /* 0x000fe4000f8e02ff */
[----:B------:R-:W-:Y:S02]  /*11bb0*/  IMAD.IADD R3, R3, 0x1, R9 ;  /* 0x0000000103037824 */ /* 0x000fe400078e0209 */
[----:B-----5:R-:W-:Y:S02]  /*11bc0*/  IMAD R11, R0, R11, RZ ;  /* 0x0000000b000b7224 */ /* 0x020fe400078e02ff */
[----:B------:R-:W-:Y:S02]  /*11bd0*/  VIADD R0, R142, UR38 ;  /* 0x000000268e007c36 */ /* 0x000fe40008000000 */
[C---:B------:R-:W-:Y:S02]  /*11be0*/  IMAD R5, R7.reuse, UR9, R4 ;  /* 0x0000000907057c24 */ /* 0x040fe4000f8e0204 */
[----:B------:R-:W-:Y:S01]  /*11bf0*/  IMAD.WIDE.U32 R2, R7, UR8, R2 ;  /* 0x0000000807027c25 */ /* 0x000fe2000f8e0002 */
[----:B------:R-:W-:Y:S01]  /*11c00*/  ISETP.GE.AND P0, PT, R0, R11, PT ;  /* 0x0000000b0000720c */ /* 0x000fe20003f06270 */
[----:B------:R-:W-:-:S02]  /*11c10*/  ULDC.64 UR8, c[0x0][0xa80] ;  /* 0x0002a00000087ab9 */ /* 0x000fc40000000a00 */
[----:B------:R-:W-:Y:S01]  /*11c20*/  IMAD.IADD R3, R3, 0x1, R5 ;  /* 0x0000000103037824 */ /* 0x000fe200078e0205 */
[----:B------:R-:W-:-:S04]  /*11c30*/  LEA R4, P1, R2, UR8, 0x1 ;  /* 0x0000000802047c11 */ /* 0x000fc8000f8208ff */
[----:B------:R-:W-:Y:S02]  /*11c40*/  LEA.HI.X R5, R2, UR9, R3, 0x1, P1 ;  /* 0x0000000902057c11 */ /* 0x000fe400088f0c03 */
[----:B------:R0:W1:Y:S04]  /*11c50*/  SHFL.IDX PT, R2, R4, RZ, 0x1c1f ;  /* 0x001c1fff04027589 */ /* 0x00006800000e0000 */
[----:B------:R0:W2:Y:S01]  /*11c60*/  SHFL.IDX PT, R3, R5, RZ, 0x1c1f ;  /* 0x001c1fff05037589 */ /* 0x0000a200000e0000 */
        /* <DEDUP_REMOVED lines=13> */
.L_x_11163:
[----:B------:R-:W-:Y:S05]  /*11d40*/  BSYNC B1 ;  /* 0x0000000000017941 */ /* 0x000fea0003800000 */
.L_x_11162:
        /* <DEDUP_REMOVED lines=9> */
[CC--:B-1-3--:R-:W-:Y:S02]  /*11de0*/  @!P3 LEA R6, P0, R139.reuse, R2.reuse, 0x1 ;  /* 0x000000028b06b211 */ /* 0x0cafe400078008ff */
[----:B------:R-:W-:Y:S02]  /*11df0*/  @!P4 LEA R8, P1, R140, R2, 0x1 ;  /* 0x000000028c08c211 */ /* 0x000fe400078208ff */
[----:B0---4-:R-:W-:Y:S01]  /*11e00*/  @!P2 IMAD.WIDE R4, R138, 0x2, R2 ;  /* 0x000000028a04a825 */ /* 0x011fe200078e0202 */
[-C--:B------:R-:W-:Y:S02]  /*11e10*/  @!P3 LEA.HI.X R7, R139, R3.reuse, R148, 0x1, P0 ;  /* 0x000000038b07b211 */ /* 0x080fe400000f0c94 */
[----:B------:R-:W-:Y:S02]  /*11e20*/  @!P4 LEA.HI.X R9, R140, R3, R147, 0x1, P1 ;  /* 0x000000038c09c211 */ /* 0x000fe400008f0c93 */
[----:B------:R0:W-:Y:S04]  /*11e30*/  @!P2 ST.E.128 desc[UR54][R4.64], RZ ;  /* 0x000000ff0400a985 */ /* 0x0001e8000c101d36 */
[----:B------:R0:W-:Y:S04]  /*11e40*/  @!P3 ST.E.128 desc[UR54][R6.64], RZ ;  /* 0x000000ff0600b985 */ /* 0x0001e8000c101d36 */
[----:B------:R0:W-:Y:S02]  /*11e50*/  @!P4 ST.E.128 desc[UR54][R8.64], RZ ;  /* 0x000000ff0800c985 */ /* 0x0001e4000c101d36 */
.L_x_11158:
[----:B------:R-:W-:Y:S05]  /*11e60*/  BSYNC B0 ;  /* 0x0000000000007941 */ /* 0x000fea0003800000 */
.L_x_11153:
[----:B------:R-:W-:Y:S02]  /*11e70*/  ULDC UR4, c[0x0][0xc3c] ;  /* 0x00030f0000047ab9 */ /* 0x000fe40000000800 */
[----:B------:R-:W-:-:S06]  /*11e80*/  UISETP.GE.AND UP0, UPT, UR6, UR4, UPT ;  /* 0x000000040600728c */ /* 0x000fcc000bf06270 */
[----:B------:R-:W-:-:S13]  /*11e90*/  PLOP3.LUT P0, PT, PT, PT, UP0, 0x80, 0x0 ;  /* 0x000000000000781c */ /* 0x000fda0003f0f008 */
[----:B------:R-:W-:Y:S05]  /*11ea0*/  @!P0 BRA `(.L_x_11164) ;  /* 0xfffffeec00f88947 */ /* 0x000fea000383ffff */
[----:B------:R-:W-:Y:S05]  /*11eb0*/  EXIT ;  /* 0x000000000000794d */ /* 0x000fea0003800000 */
.L_x_11063:
        /* <DEDUP_REMOVED lines=16> */
.L_x_11165:
        /* <DEDUP_REMOVED lines=40> */
.L_x_11171:
        /* <DEDUP_REMOVED lines=12> */
.L_x_11170:
[----:B------:R-:W-:Y:S05]  /*12300*/  BSYNC B0 ;  /* 0x0000000000007941 */ /* 0x000fea0003800000 */
.L_x_11169:
        /* <DEDUP_REMOVED lines=20> */
.L_x_11167:
        /* <DEDUP_REMOVED lines=20> */
.L_x_11172:
        /* <DEDUP_REMOVED lines=59> */
.L_x_11168:
[----:B------:R-:W-:Y:S01]  /*12940*/  ULDC UR4, c[0x0][0xc3c] ;  /* 0x00030f0000047ab9 */ /* 0x000fe20000000800 */
[----:B------:R-:W-:Y:S02]  /*12950*/  IMAD.MOV.U32 R17, RZ, RZ, RZ ;  /* 0x000000ffff117224 */ /* 0x000fe400078e00ff */
[----:B------:R-:W-:Y:S02]  /*12960*/  IMAD.U32 R16, RZ, RZ, UR6 ;  /* 0x00000006ff107e24 */ /* 0x000fe4000f8e00ff */
[----:B------:R-:W-:Y:S02]  /*12970*/  IMAD.MOV.U32 R18, RZ, RZ, RZ ;  /* 0x000000ffff127224 */ /* 0x000fe400078e00ff */
[----:B------:R-:W-:-:S07]  /*12980*/  IMAD.U32 R19, RZ, RZ, UR4 ;  /* 0x00000004ff137e24 */ /* 0x000fce000f8e00ff */
.L_x_11173:
[----:B------:R-:W-:-:S13]  /*12990*/  ISETP.NE.AND P0, PT, R5, RZ, PT ;  /* 0x000000ff0500720c */ /* 0x000fda0003f05270 */
[----:B------:R-:W0:Y:S01]  /*129a0*/  @!P0 S2R R3, SR_CgaCtaId ;  /* 0x0000000000038919 */ /* 0x000e220000008800 */
[----:B------:R-:W-:-:S04]  /*129b0*/  @!P0 MOV R0, 0x400 ;  /* 0x0000040000008802 */ /* 0x000fc80000000f00 */
[----:B0-----:R-:W-:-:S05]  /*129c0*/  @!P0 LEA R0, R3, R0, 0x18 ;  /* 0x0000000003008211 */ /* 0x001fca00078ec0ff */
[----:B------:R0:W-:Y:S01]  /*129d0*/  @!P0 STS.128 [R0+0x2d8d0], R16 ;  /* 0x02d8d01000008388 */ /* 0x0001e20000000c00 */
[----:B------:R-:W-:Y:S06]  /*129e0*/  BAR.ARV 0x5, 0x200 ;  /* 0x0148000000007b1d */ /* 0x000fec0000002000 */
.L_x_11166:
[----:B------:R2:W-:Y:S01]  /*129f0*/  STL [R1+0x2c], RZ ;  /* 0x00002cff01007387 */ /* 0x0005e20000100800 */
[----:B------:R-:W-:Y:S01]  /*12a00*/  ULDC UR4, c[0x0][0xc3c] ;  /* 0x00030f0000047ab9 */ /* 0x000fe20000000800 */
[----:B------:R-:W-:Y:S01]  /*12a10*/  IMAD.MOV.U32 R29, RZ, RZ, 0x1 ;  /* 0x00000001ff1d7424 */ /* 0x000fe200078e00ff */
[----:B-1----:R-:W-:Y:S01]  /*12a20*/  ISETP.GE.AND P0, PT, R19, UR4, PT ;  /* 0x0000000413007c0c */ /* 0x002fe2000bf06270 */
[----:B------:R-:W-:-:S12]  /*12a30*/  IMAD.MOV.U32 R25, RZ, RZ, RZ ;  /* 0x000000ffff197224 */ /* 0x000fd800078e00ff */
        /* <DEDUP_REMOVED lines=13> */
[C---:B0-----:R-:W-:Y:S02]  /*12b10*/  IMAD.SHL.U32 R0, R3.reuse, 0x8, RZ ;  /* 0x0000000803007824 */ /* 0x041fe400078e00ff */
[----:B------:R-:W-:Y:S01]  /*12b20*/  IMAD.SHL.U32 R4, R3, 0x20, RZ ;  /* 0x0000002003047824 */ /* 0x000fe200078e00ff */
[----:B------:R-:W-:Y:S02]  /*12b30*/  SHF.R.U32.HI R5, RZ, 0x2, R5 ;  /* 0x00000002ff057819 */ /* 0x000fe40000011605 */
[----:B------:R-:W-:Y:S02]  /*12b40*/  LOP3.LUT R2, R0, 0xd8, RZ, 0xc0, !PT ;  /* 0x000000d800027812 */ /* 0x000fe400078ec0ff */
[----:B------:R-:W-:Y:S02]  /*12b50*/  LOP3.LUT R6, R4, 0x60, RZ, 0xc0, !PT ;  /* 0x0000006004067812 */ /* 0x000fe400078ec0ff */
[----:B------:R-:W-:-:S02]  /*12b60*/  LOP3.LUT R3, R2, 0x18, R3, 0x78, !PT ;  /* 0x0000001802037812 */ /* 0x000fc400078e7803 */
[----:B------:R-:W-:Y:S02]  /*12b70*/  LOP3.LUT R4, R0, 0x18, RZ, 0xc0, !PT ;  /* 0x0000001800047812 */ /* 0x000fe400078ec0ff */
[----:B------:R-:W-:Y:S02]  /*12b80*/  LOP3.LUT R2, R3, 0x320, R0, 0xf8, !PT ;  /* 0x0000032003027812 */ /* 0x000fe400078ef800 */
[----:B------:R-:W-:Y:S02]  /*12b90*/  LOP3.LUT R0, R5, R6, RZ, 0xfc, !PT ;  /* 0x0000000605007212 */ /* 0x000fe400078efcff */
[----:B------:R-:W-:Y:S01]  /*12ba0*/  LOP3.LUT R5, R4, 0x20, RZ, 0xfc, !PT ;  /* 0x0000002004057812 */ /* 0x000fe200078efcff */
[----:B------:R-:W-:Y:S01]  /*12bb0*/  IMAD R0, R2, 0x2, R22 ;  /* 0x0000000202007824 */ /* 0x000fe200078e0216 */
[----:B------:R-:W-:-:S04]  /*12bc0*/  LOP3.LUT R3, R4, 0x40, RZ, 0xfc, !PT ;  /* 0x0000004004037812 */ /* 0x000fc800078efcff */
[----:B------:R3:W-:Y:S03]  /*12bd0*/  STL [R1+0x1c], R0 ;  /* 0x00001c0001007387 */ /* 0x0007e60000100800 */
.L_x_11243:
        /* <DEDUP_REMOVED lines=8> */
[----:B--2---:R0:W2:Y:S01]  /*12c60*/  @P0 LDG.E R24, desc[UR54][R2.64] ;  /* 0x0000003602180981 */ /* 0x0040a2000c1e1900 */
        /* <DEDUP_REMOVED lines=12> */
[----:B------:R-:W3:Y:S01]  /*12d30*/  @P2 LDG.E R0, desc[UR54][R2.64] ;  /* 0x0000003602002981 */ /* 0x000ee2000c1e1900 */
        /* <DEDUP_REMOVED lines=10> */
[----:B-1----:R-:W-:Y:S01]  /*12de0*/  IMAD.U32 R0, RZ, RZ, UR4 ;  /* 0x00000004ff007e24 */ /* 0x002fe2000f8e00ff */
[----:B------:R-:W-:Y:S06]  /*12df0*/  @P1 BRA `(.L_x_11175) ;  /* 0x0000000000181947 */ /* 0x000fec0003800000 */
[----:B------:R-:W-:Y:S02]  /*12e00*/  ULDC UR4, c[0x0][0x288] ;  /* 0x0000a20000047ab9 */ /* 0x000fe40000000800 */
[----:B-----5:R-:W-:Y:S01]  /*12e10*/  IMAD.U32 R28, RZ, RZ, UR4 ;  /* 0x00000004ff1c7e24 */ /* 0x020fe2000f8e00ff */
[----:B------:R-:W-:Y:S06]  /*12e20*/  @!P2 BRA `(.L_x_11175) ;  /* 0x00000000000ca947 */ /* 0x000fec0003800000 */
[----:B0-----:R-:W2:Y:S04]  /*12e30*/  LDG.E R5, desc[UR54][R2.64] ;  /* 0x0000003602057981 */ /* 0x001ea8000c1e1900 */
[----:B------:R-:W2:Y:S02]  /*12e40*/  LDG.E R28, desc[UR54][R2.64+0x4] ;  /* 0x00000436021c7981 */ /* 0x000ea4000c1e1900 */
[----:B--2---:R-:W-:-:S07]  /*12e50*/  IMAD.IADD R28, R28, 0x1, -R5 ;  /* 0x000000011c1c7824 */ /* 0x004fce00078e0a05 */
.L_x_11175:
        /* <DEDUP_REMOVED lines=8> */
.L_x_11176:
[----:B------:R-:W-:Y:S02]  /*12ee0*/  ULDC.64 UR4, c[0x0][0xa08] ;  /* 0x0002820000047ab9 */ /* 0x000fe40000000a00 */
[----:B------:R-:W-:-:S04]  /*12ef0*/  ISETP.NE.U32.AND P0, PT, RZ, UR4, PT ;  /* 0x00000004ff007c0c */ /* 0x000fc8000bf05070 */
[----:B------:R-:W-:-:S13]  /*12f00*/  ISETP.NE.AND.EX P0, PT, RZ, UR5, PT, P0 ;  /* 0x00000005ff007c0c */ /* 0x000fda000bf05300 */
[----:B------:R-:W-:Y:S05]  /*12f10*/  @!P0 BRA `(.L_x_11177) ;  /* 0x0000000000148947 */ /* 0x000fea0003800000 */
[----:B------:R-:W1:Y:S02]  /*12f20*/  LDC.64 R2, c[0x0][0xa08] ;  /* 0x00028200ff027b82 */ /* 0x000e640000000a00 */
[----:B-1----:R-:W-:-:S05]  /*12f30*/  IMAD.WIDE R2, R19, 0x4, R2 ;  /* 0x0000000413027825 */ /* 0x002fca00078e0202 */
[----:B------:R-:W2:Y:S04]  /*12f40*/  LDG.E R0, desc[UR54][R2.64] ;  /* 0x0000003602007981 */ /* 0x000ea8000c1e1900 */
[----:B0-----:R-:W2:Y:S02]  /*12f50*/  LDG.E R5, desc[UR54][R2.64+0x4] ;  /* 0x0000043602057981 */ /* 0x001ea4000c1e1900 */
[----:B--2---:R-:W-:-:S07]  /*12f60*/  IMAD.IADD R0, R5, 0x1, -R0 ;  /* 0x0000000105007824 */ /* 0x004fce00078e0a00 */
.L_x_11177:
[----:B-1----:R-:W1:Y:S01]  /*12f70*/  LDC R2, c[0x0][0x448] ;  /* 0x00011200ff027b82 */ /* 0x002e620000000800 */
[----:B------:R-:W-:Y:S01]  /*12f80*/  IMAD R27, R17, 0xc0, RZ ;  /* 0x000000c0111b7824 */ /* 0x000fe200078e02ff */
[----:B------:R-:W-:Y:S01]  /*12f90*/  LOP3.LUT R23, R23, 0xfffffff7, RZ, 0xc0, !PT ;  /* 0xfffffff717177812 */ /* 0x000fe200078ec0ff */
[----:B-----5:R-:W-:Y:S02]  /*12fa0*/  IMAD.IADD R7, R0, 0x1, -R24 ;  /* 0x0000000100077824 */ /* 0x020fe400078e0a18 */
[----:B------:R-:W-:-:S03]  /*12fb0*/  VIADD R3, R27, 0xbf ;  /* 0x000000bf1b037836 */ /* 0x000fc60000000000 */
[----:B------:R-:W-:Y:S01]  /*12fc0*/  IADD3 R0, R7, 0x1, -R28 ;  /* 0x0000000107007810 */ /* 0x000fe20007ffe81c */
[----:B------:R2:W-:Y:S01]  /*12fd0*/  STL [R1+0xc], R7 ;  /* 0x00000c0701007387 */ /* 0x0005e20000100800 */
[----:B-1----:R-:W-:-:S13]  /*12fe0*/  ISETP.NE.AND P2, PT, R2, 0x1, PT ;  /* 0x000000010200780c */ /* 0x002fda0003f45270 */
[----:B0-----:R-:W0:Y:S01]  /*12ff0*/  @P2 LDC R4, c[0x0][0x44c] ;  /* 0x00011300ff042b82 */ /* 0x001e220000000800 */
[----:B------:R-:W-:-:S07]  /*13000*/  @P2 LOP3.LUT R23, R23, 0x8, RZ, 0xfc, !PT ;  /* 0x0000000817172812 */ /* 0x000fce00078efcff */
[----:B------:R-:W1:Y:S01]  /*13010*/  @P2 LDC R2, c[0x0][0x450] ;  /* 0x00011400ff022b82 */ /* 0x000e620000000800 */
[----:B0-----:R-:W-:-:S05]  /*13020*/  @P2 IMAD.HI.U32 R5, R3, R4, RZ ;  /* 0x0000000403052227 */ /* 0x001fca00078e00ff */
[----:B-1----:R-:W-:-:S05]  /*13030*/  @P2 SHF.R.U32.HI R3, RZ, R2, R5 ;  /* 0x00000002ff032219 */ /* 0x002fca0000011605 */
[----:B------:R-:W-:Y:S02]  /*13040*/  IMAD.IADD R0, R0, 0x1, R3 ;  /* 0x0000000100007824 */ /* 0x000fe400078e0203 */
[----:B------:R-:W0:Y:S02]  /*13050*/  LDC.64 R2, c[0x0][0x9e0] ;  /* 0x00027800ff027b82 */ /* 0x000e240000000a00 */
[----:B0-----:R-:W-:Y:S01]  /*13060*/  ISETP.GE.AND P1, PT, R3, 0x1, PT ;  /* 0x000000010300780c */ /* 0x001fe20003f26270 */
[----:B------:R-:W-:-:S12]  /*13070*/  IMAD.IADD R2, R0, 0x1, R2 ;  /* 0x0000000100027824 */ /* 0x000fd800078e0202 */
[----:B--2---:R-:W-:Y:S05]  /*13080*/  @!P1 BRA `(.L_x_11178) ;  /* 0x0000000000489947 */ /* 0x004fea0003800000 */
        /* <DEDUP_REMOVED lines=11> */
.L_x_11180:
[----:B------:R-:W-:-:S13]  /*13140*/  ISETP.NE.AND P0, PT, R3, 0x1, PT ;  /* 0x000000010300780c */ /* 0x000fda0003f05270 */
[----:B------:R-:W0:Y:S02]  /*13150*/  @P0 LDC.64 R4, c[0x0][0x9e8] ;  /* 0x00027a00ff040b82 */ /* 0x000e240000000a00 */
[----:B0-----:R-:W-:-:S05]  /*13160*/  @P0 IMAD.HI.U32 R4, R6, R4, RZ ;  /* 0x0000000406040227 */ /* 0x001fca00078e00ff */
[----:B------:R-:W-:-:S07]  /*13170*/  @P0 SHF.R.U32.HI R6, RZ, R5, R4 ;  /* 0x00000005ff060219 */ /* 0x000fce0000011604 */
.L_x_11181:
[----:B------:R-:W-:Y:S05]  /*13180*/  BSYNC B0 ;  /* 0x0000000000007941 */ /* 0x000fea0003800000 */
.L_x_11179:
[----:B------:R-:W-:-:S05]  /*13190*/  IMAD R5, R6, R3, R3 ;  /* 0x0000000306057224 */ /* 0x000fca00078e0203 */
[----:B------:R-:W-:-:S07]  /*131a0*/  VIMNMX R2, R2, R5, PT ;  /* 0x0000000502027248 */ /* 0x000fce0003fe0100 */
.L_x_11178:
[----:B------:R-:W0:Y:S01]  /*131b0*/  @P2 LDC R0, c[0x0][0x44c] ;  /* 0x00011300ff002b82 */ /* 0x000e220000000800 */
[----:B------:R-:W-:Y:S01]  /*131c0*/  VIADD R2, R2, 0x7f ;  /* 0x0000007f02027836 */ /* 0x000fe20000000000 */
[----:B------:R-:W-:-:S06]  /*131d0*/  ULDC UR4, c[0x0][0x9dc] ;  /* 0x0002770000047ab9 */ /* 0x000fcc0000000800 */
[----:B------:R-:W1:Y:S01]  /*131e0*/  @P2 LDC R4, c[0x0][0x450] ;  /* 0x00011400ff042b82 */ /* 0x000e620000000800 */
[----:B0-----:R-:W-:-:S04]  /*131f0*/  @P2 IMAD.HI.U32 R5, R27, R0, RZ ;  /* 0x000000001b052227 */ /* 0x001fc800078e00ff */
[----:B------:R-:W-:Y:S01]  /*13200*/  IMAD.MOV.U32 R0, RZ, RZ, R27 ;  /* 0x000000ffff007224 */ /* 0x000fe200078e001b */
[----:B-1----:R-:W-:Y:S01]  /*13210*/  @P2 SHF.R.U32.HI R0, RZ, R4, R5 ;  /* 0x00000004ff002219 */ /* 0x002fe20000011605 */
[----:B------:R-:W-:Y:S01]  /*13220*/  VIADD R4, R7, 0x7f ;  /* 0x0000007f07047836 */ /* 0x000fe20000000000 */
[----:B------:R-:W-:-:S04]  /*13230*/  SHF.R.S32.HI R5, RZ, 0x1f, R2 ;  /* 0x0000001fff057819 */ /* 0x000fc80000011402 */
[----:B------:R-:W-:Y:S02]  /*13240*/  LEA.HI R2, R5, R2, RZ, 0x7 ;  /* 0x0000000205027211 */ /* 0x000fe400078f38ff */
[----:B------:R-:W-:Y:S02]  /*13250*/  SHF.R.S32.HI R5, RZ, 0x1f, R4 ;  /* 0x0000001fff057819 */ /* 0x000fe40000011404 */
[----:B------:R-:W-:Y:S02]  /*13260*/  SHF.R.S32.HI R2, RZ, 0x7, R2 ;  /* 0x00000007ff027819 */ /* 0x000fe40000011402 */
[----:B------:R-:W-:-:S04]  /*13270*/  LEA.HI R5, R5, R4, RZ, 0x7 ;  /* 0x0000000405057211 */ /* 0x000fc800078f38ff */
[----:B------:R-:W-:-:S04]  /*13280*/  SHF.R.S32.HI R5, RZ, 0x7, R5 ;  /* 0x00000007ff057819 */ /* 0x000fc80000011405 */
[----:B------:R-:W-:Y:S02]  /*13290*/  VIMNMX R26, R5, R2, PT ;  /* 0x00000002051a7248 */ /* 0x000fe40003fe0100 */
[----:B------:R-:W-:-:S03]  /*132a0*/  IADD3 R2, R0, R7, -R28 ;  /* 0x0000000700027210 */ /* 0x000fc60007ffe81c */
[----:B------:R0:W-:Y:S02]  /*132b0*/  STL [R1+0x28], R26 ;  /* 0x0000281a01007387 */ /* 0x0001e40000100800 */
        /* <DEDUP_REMOVED lines=12> */
.L_x_11184:
[----:B------:R-:W-:-:S13]  /*13380*/  ISETP.NE.AND P0, PT, R3, 0x1, PT ;  /* 0x000000010300780c */ /* 0x000fda0003f05270 */
[----:B------:R-:W1:Y:S02]  /*13390*/  @P0 LDC.64 R4, c[0x0][0x9e8] ;  /* 0x00027a00ff040b82 */ /* 0x000e640000000a00 */
[----:B-1----:R-:W-:-:S05]  /*133a0*/  @P0 IMAD.HI.U32 R4, R2, R4, RZ ;  /* 0x0000000402040227 */ /* 0x002fca00078e00ff */
[----:B------:R-:W-:-:S07]  /*133b0*/  @P0 SHF.R.U32.HI R2, RZ, R5, R4 ;  /* 0x00000005ff020219 */ /* 0x000fce0000011604 */
.L_x_11185:
[----:B------:R-:W-:Y:S05]  /*133c0*/  BSYNC B0 ;  /* 0x0000000000007941 */ /* 0x000fea0003800000 */
.L_x_11183:
[----:B------:R-:W-:-:S05]  /*133d0*/  IMAD R3, R2, R3, RZ ;  /* 0x0000000302037224 */ /* 0x000fca00078e02ff */
[----:B------:R-:W-:-:S07]  /*133e0*/  VIMNMX R0, R0, R3, !PT ;  /* 0x0000000300007248 */ /* 0x000fce0007fe0100 */
.L_x_11182:
        /* <DEDUP_REMOVED lines=25> */
.L_x_11187:
        /* <DEDUP_REMOVED lines=20> */
.L_x_11190:
[----:B------:R-:W-:Y:S05]  /*136c0*/  BSYNC B6 ;  /* 0x0000000000067941 */ /* 0x000fea0003800000 */
.L_x_11189:
        /* <DEDUP_REMOVED lines=20> */
.L_x_11193:
        /* <DEDUP_REMOVED lines=15> */
.L_x_11192:
[----:B------:R-:W-:Y:S05]  /*13900*/  BSYNC B6 ;  /* 0x0000000000067941 */ /* 0x000fea0003800000 */
.L_x_11191:
[----:B------:R-:W-:Y:S01]  /*13910*/  ULDC.64 UR4, c[0x0][0x9f8] ;  /* 0x00027e0000047ab9 */ /* 0x000fe20000000a00 */
[----:B------:R-:W2:Y:S01]  /*13920*/  LDL R17, [R1+0xc] ;  /* 0x00000c0001117983 */ /* 0x000ea20000100800 */
[----:B------:R-:W-:Y:S01]  /*13930*/  ISETP.NE.U32.AND P0, PT, RZ, UR4, PT ;  /* 0x00000004ff007c0c */ /* 0x000fe2000bf05070 */
[----:B------:R-:W-:Y:S01]  /*13940*/  IMAD.MOV.U32 R7, RZ, RZ, R19 ;  /* 0x000000ffff077224 */ /* 0x000fe200078e0013 */
[----:B------:R-:W1:Y:S01]  /*13950*/  LDC R9, c[0x0][0x430] ;  /* 0x00010c00ff097b82 */ /* 0x000e620000000800 */
[----:B------:R-:W3:Y:S01]  /*13960*/  S2R R21, SR_TID.X ;  /* 0x0000000000157919 */ /* 0x000ee20000002100 */
[----:B------:R-:W-:Y:S01]  /*13970*/  ISETP.NE.AND.EX P0, PT, RZ, UR5, PT, P0 ;  /* 0x00000005ff007c0c */ /* 0x000fe2000bf05300 */
[----:B------:R-:W4:Y:S01]  /*13980*/  S2R R20, SR_TID.X ;  /* 0x0000000000147919 */ /* 0x000f220000002100 */
[----:B0-----:R-:W-:Y:S01]  /*13990*/  VIADD R26, R26, 0xffffffff ;  /* 0xffffffff1a1a7836 */ /* 0x001fe20000000000 */
[----:B------:R-:W-:Y:S01]  /*139a0*/  LOP3.LUT R23, R23, 0xffffffdf, RZ, 0xc0, !PT ;  /* 0xffffffdf17177812 */ /* 0x000fe200078ec0ff */
[----:B------:R-:W-:-:S09]  /*139b0*/  ULDC UR4, c[0x0][0x2f4] ;  /* 0x0000bd0000047ab9 */ /* 0x000fd20000000800 */
[----:B------:R-:W0:Y:S02]  /*139c0*/  @P0 LDC.64 R2, c[0x0][0x9f8] ;  /* 0x00027e00ff020b82 */ /* 0x000e240000000a00 */
[----:B0-----:R-:W-:-:S05]  /*139d0*/  @P0 IMAD.WIDE R2, R19, 0x4, R2 ;  /* 0x0000000413020825 */ /* 0x001fca00078e0202 */
[----:B------:R0:W2:Y:S01]  /*139e0*/  @P0 LDG.E R7, desc[UR54][R2.64] ;  /* 0x0000003602070981 */ /* 0x0000a2000c1e1900 */
[----:B-1----:R-:W-:Y:S01]  /*139f0*/  ISETP.NE.AND P1, PT, R9, 0x1, PT ;  /* 0x000000010900780c */ /* 0x002fe20003f25270 */
[----:B---3--:R-:W-:Y:S01]  /*13a00*/  IMAD.SHL.U32 R21, R21, 0x20, RZ ;  /* 0x0000002015157824 */ /* 0x008fe200078e00ff */
[----:B----4-:R-:W-:Y:S01]  /*13a10*/  LOP3.LUT R20, R20, 0x7f, RZ, 0xc0, !PT ;  /* 0x0000007f14147812 */ /* 0x010fe200078ec0ff */
[----:B------:R-:W-:-:S03]  /*13a20*/  IMAD.SHL.U32 R8, R26, 0x80, RZ ;  /* 0x000000801a087824 */ /* 0x000fc600078e00ff */
[----:B------:R-:W-:Y:S02]  /*13a30*/  SHF.R.U32.HI R20, RZ, 0x2, R20 ;  /* 0x00000002ff147819 */ /* 0x000fe40000011614 */
[----:B------:R-:W-:-:S04]  /*13a40*/  LOP3.LUT R21, R21, 0x60, RZ, 0xc0, !PT ;  /* 0x0000006015157812 */ /* 0x000fc800078ec0ff */
[----:B------:R-:W-:Y:S01]  /*13a50*/  LOP3.LUT R5, R8, R20, R21, 0xfe, !PT ;  /* 0x0000001408057212 */ /* 0x000fe200078efe15 */
[----:B------:R-:W1:Y:S01]  /*13a60*/  @P1 LDC R6, c[0x0][0x434] ;  /* 0x00010d00ff061b82 */ /* 0x000e620000000800 */
[----:B------:R-:W-:-:S07]  /*13a70*/  @P1 LOP3.LUT R23, R23, 0x20, RZ, 0xfc, !PT ;  /* 0x0000002017171812 */ /* 0x000fce00078efcff */
[----:B------:R-:W3:Y:S01]  /*13a80*/  @P1 LDC R0, c[0x0][0x438] ;  /* 0x00010e00ff001b82 */ /* 0x000ee20000000800 */
[----:B------:R-:W-:Y:S01]  /*13a90*/  LOP3.LUT R23, R23, 0xfffffffb, RZ, 0xc0, !PT ;  /* 0xfffffffb17177812 */ /* 0x000fe200078ec0ff */
[----:B------:R-:W-:Y:S01]  /*13aa0*/  UMOV UR5, 0xffffffff ;  /* 0xffffffff00057882 */ /* 0x000fe20000000000 */
[C---:B--2---:R-:W-:Y:S01]  /*13ab0*/  ISETP.GE.AND P0, PT, R5.reuse, R17, PT ;  /* 0x000000110500720c */ /* 0x044fe20003f06270 */
[----:B------:R-:W-:-:S04]  /*13ac0*/  IMAD.IADD R5, R5, 0x1, R24 ;  /* 0x0000000105057824 */ /* 0x000fc800078e0218 */
[----:B-1----:R-:W-:-:S04]  /*13ad0*/  @P1 IMAD.HI.U32 R6, R5, R6, RZ ;  /* 0x0000000605061227 */ /* 0x002fc800078e00ff */
[----:B------:R-:W-:Y:S01]  /*13ae0*/  IMAD.MOV.U32 R4, RZ, RZ, R5 ;  /* 0x000000ffff047224 */ /* 0x000fe200078e0005 */
[----:B---3--:R-:W-:-:S03]  /*13af0*/  @P1 SHF.R.U32.HI R4, RZ, R0, R6 ;  /* 0x00000000ff041219 */ /* 0x008fc60000011606 */
[----:B0-----:R-:W0:Y:S02]  /*13b00*/  @!P0 LDC.64 R2, c[0x0][0x428] ;  /* 0x00010a00ff028b82 */ /* 0x001e240000000a00 */
[----:B------:R-:W-:-:S04]  /*13b10*/  IMAD.MOV R0, RZ, RZ, -R4 ;  /* 0x000000ffff007224 */ /* 0x000fc800078e0a04 */
[----:B------:R-:W-:Y:S01]  /*13b20*/  IMAD R0, R9, R0, R5 ;  /* 0x0000000009007224 */ /* 0x000fe200078e0205 */
[--C-:B------:R-:W-:Y:S01]  /*13b30*/  @!P0 SHF.R.S32.HI R5, RZ, 0x1f, R4.reuse ;  /* 0x0000001fff058819 */ /* 0x100fe20000011404 */
[----:B------:R-:W1:Y:S01]  /*13b40*/  S2R R9, SR_TID.X ;  /* 0x0000000000097919 */ /* 0x000e620000002100 */
[----:B------:R-:W-:Y:S01]  /*13b50*/  SHF.R.S32.HI R6, RZ, 0x1f, R7 ;  /* 0x0000001fff067819 */ /* 0x000fe20000011407 */
[----:B------:R-:W-:Y:S01]  /*13b60*/  STL [R1+0x8], R7 ;  /* 0x0000080701007387 */ /* 0x000fe20000100800 */
[----:B0-----:R-:W-:-:S03]  /*13b70*/  @!P0 IMAD.WIDE.U32 R4, R7, R2, R4 ;  /* 0x0000000207048225 */ /* 0x001fc600078e0004 */
[----:B------:R0:W-:Y:S01]  /*13b80*/  STL [R1+0x18], R6 ;  /* 0x0000180601007387 */ /* 0x0001e20000100800 */
[----:B-1----:R-:W-:-:S05]  /*13b90*/  IMAD.SHL.U32 R17, R9, 0x8, RZ ;  /* 0x0000000809117824 */ /* 0x002fca00078e00ff */
[----:B------:R-:W-:Y:S01]  /*13ba0*/  LOP3.LUT R17, R17, 0x18, RZ, 0xc0, !PT ;  /* 0x0000001811117812 */ /* 0x000fe200078ec0ff */
[----:B0-----:R-:W-:-:S04]  /*13bb0*/  @!P0 IMAD R6, R6, R2, RZ ;  /* 0x0000000206068224 */ /* 0x001fc800078e02ff */
[----:B------:R-:W-:Y:S02]  /*13bc0*/  @!P0 IMAD R6, R7, R3, R6 ;  /* 0x0000000307068224 */ /* 0x000fe400078e0206 */
[----:B------:R-:W0:Y:S01]  /*13bd0*/  @!P0 LDC.64 R2, c[0x0][0x418] ;  /* 0x00010600ff028b82 */ /* 0x000e220000000a00 */
[----:B------:R-:W-:Y:S01]  /*13be0*/  ISETP.GE.AND P2, PT, R17, UR4, PT ;  /* 0x0000000411007c0c */ /* 0x000fe2000bf46270 */
[----:B------:R-:W-:Y:S01]  /*13bf0*/  @!P0 IMAD.IADD R5, R5, 0x1, R6 ;  /* 0x0000000105058824 */ /* 0x000fe200078e0206 */
[C---:B------:R-:W-:Y:S02]  /*13c00*/  LOP3.LUT R10, R17.reuse, 0x20, RZ, 0xfc, !PT ;  /* 0x00000020110a7812 */ /* 0x040fe400078efcff */
[----:B------:R-:W-:-:S09]  /*13c10*/  LOP3.LUT R9, R17, 0x40, RZ, 0xfc, !PT ;  /* 0x0000004011097812 */ /* 0x000fd200078efcff */
[----:B------:R-:W-:Y:S02]  /*13c20*/  @P2 LOP3.LUT R23, R23, 0x4, RZ, 0xfc, !PT ;  /* 0x0000000417172812 */ /* 0x000fe400078efcff */
[----:B0-----:R-:W-:-:S04]  /*13c30*/  @!P0 LEA R6, P1, R4, R2, 0x2 ;  /* 0x0000000204068211 */ /* 0x001fc800078210ff */
[----:B------:R-:W-:Y:S01]  /*13c40*/  @!P0 LEA.HI.X R7, R4, R3, R5, 0x2, P1 ;  /* 0x0000000304078211 */ /* 0x000fe200008f1405 */
[----:B------:R-:W-:Y:S01]  /*13c50*/  IMAD.MOV.U32 R3, RZ, RZ, RZ ;  /* 0x000000ffff037224 */ /* 0x000fe200078e00ff */
[----:B------:R-:W-:Y:S02]  /*13c60*/  ISETP.GE.AND P1, PT, R10, UR4, PT ;  /* 0x000000040a007c0c */ /* 0x000fe4000bf26270 */
[----:B------:R-:W-:-:S03]  /*13c70*/  LOP3.LUT R23, R23, 0xfffffffd, RZ, 0xc0, !PT ;  /* 0xfffffffd17177812 */ /* 0x000fc600078ec0ff */
[----:B------:R0:W5:Y:S01]  /*13c80*/  @!P0 LDG.E R3, desc[UR54][R6.64] ;  /* 0x0000003606038981 */ /* 0x000162000c1e1900 */
[----:B------:R-:W-:Y:S01]  /*13c90*/  ISETP.GE.AND P0, PT, R9, UR4, PT ;  /* 0x0000000409007c0c */ /* 0x000fe2000bf06270 */
[----:B------:R-:W-:-:S06]  /*13ca0*/  IMAD.U32 R2, RZ, RZ, UR36 ;  /* 0x00000024ff027e24 */ /* 0x000fcc000f8e00ff */
[----:B------:R-:W-:-:S04]  /*13cb0*/  @P1 LOP3.LUT R23, R23, 0x2, RZ, 0xfc, !PT ;  /* 0x0000000217171812 */ /* 0x000fc800078efcff */
[----:B------:R-:W-:-:S04]  /*13cc0*/  LOP3.LUT R23, R23, 0xfffffffe, RZ, 0xc0, !PT ;  /* 0xfffffffe17177812 */ /* 0x000fc800078ec0ff */
[----:B------:R-:W-:Y:S01]  /*13cd0*/  @P0 LOP3.LUT R23, R23, 0x1, RZ, 0xfc, !PT ;  /* 0x0000000117170812 */ /* 0x000fe200078efcff */
[----:B0-----:R-:W-:Y:S06]  /*13ce0*/  BRA.DIV UR5, `(.L_x_11194) ;  /* 0x0000003e05f07947 */ /* 0x001fec000b800000 */
.L_x_11260:
[----:B------:R-:W-:Y:S02]  /*13cf0*/  SHF.R.S32.HI R9, RZ, 0x1f, R18 ;  /* 0x0000001fff097819 */ /* 0x000fe40000011412 */
[----:B------:R-:W-:Y:S02]  /*13d00*/  ISETP.NE.AND P0, PT, R2, 0x3, PT ;  /* 0x000000030200780c */ /* 0x000fe40003f05270 */
[----:B------:R-:W-:Y:S01]  /*13d10*/  LOP3.LUT R23, R23, 0xffffffef, RZ, 0xc0, !PT ;  /* 0xffffffef17177812 */ /* 0x000fe200078ec0ff */
[----:B------:R0:W-:Y:S10]  /*13d20*/  STL [R1+0x4], R9 ;  /* 0x0000040901007387 */ /* 0x0001f40000100800 */
[----:B------:R-:W-:Y:S01]  /*13d30*/  @P0 LOP3.LUT R23, R23, 0x10, RZ, 0xfc, !PT ;  /* 0x0000001017170812 */ /* 0x000fe200078efcff */
[----:B0-----:R-:W-:Y:S06]  /*13d40*/  @!P0 BRA `(.L_x_11195) ;  /* 0x0000000000048947 */ /* 0x001fec0003800000 */
[----:B------:R-:W-:Y:S01]  /*13d50*/  BPT.TRAP 0x1 ;  /* 0x000000040000795c */ /* 0x000fe20000300000 */
.L_x_11195:
        /* <DEDUP_REMOVED lines=25> */
.L_x_11261:
[----:B------:R-:W-:Y:S05]  /*13ef0*/  BSYNC B0 ;  /* 0x0000000000007941 */ /* 0x000fea0003800000 */
.L_x_11196:
[----:B------:R-:W2:Y:S01]  /*13f00*/  LDL R9, [R1+0x4] ;  /* 0x0000040001097983 */ /* 0x000ea20000100800 */
[----:B------:R-:W-:-:S03]  /*13f10*/  ULDC.64 UR4, c[0x0][0x300] ;  /* 0x0000c00000047ab9 */ /* 0x000fc60000000a00 */
[----:B------:R-:W3:Y:S01]  /*13f20*/  LDL R13, [R1+0xc] ;  /* 0x00000c00010d7983 */ /* 0x000ee20000100800 */
[----:B------:R-:W-:Y:S01]  /*13f30*/  IMAD R6, R6, UR4, RZ ;  /* 0x0000000406067c24 */ /* 0x000fe2000f8e02ff */
[C---:B------:R-:W-:Y:S01]  /*13f40*/  LOP3.LUT P4, RZ, R23.reuse, 0x4, RZ, 0xc0, !PT ;  /* 0x0000000417ff7812 */ /* 0x040fe2000788c0ff */
[C---:B0-----:R-:W-:Y:S01]  /*13f50*/  IMAD.WIDE.U32 R4, R0.reuse, UR4, RZ ;  /* 0x0000000400047c25 */ /* 0x041fe2000f8e00ff */
[----:B------:R-:W0:Y:S01]  /*13f60*/  S2R R10, SR_TID.X ;  /* 0x00000000000a7919 */ /* 0x000e220000002100 */
[C---:B------:R-:W-:Y:S02]  /*13f70*/  LOP3.LUT P3, RZ, R23.reuse, 0x2, RZ, 0xc0, !PT ;  /* 0x0000000217ff7812 */ /* 0x040fe4000786c0ff */
        /* <DEDUP_REMOVED lines=9> */
[----:B------:R-:W-:Y:S01]  /*14010*/  IMAD.WIDE.U32 R4, R18, UR4, R4 ;  /* 0x0000000412047c25 */ /* 0x000fe2000f8e0004 */
[----:B0-----:R-:W-:-:S04]  /*14020*/  LOP3.LUT R12, R10, 0x7f, RZ, 0xc0, !PT ;  /* 0x0000007f0a0c7812 */ /* 0x001fc800078ec0ff */
[----:B------:R-:W-:Y:S01]  /*14030*/  SHF.R.U32.HI R12, RZ, 0x2, R12 ;  /* 0x00000002ff0c7819 */ /* 0x000fe2000001160c */
[----:B--2---:R-:W-:Y:S02]  /*14040*/  IMAD R6, R9, UR4, RZ ;  /* 0x0000000409067c24 */ /* 0x004fe4000f8e02ff */
[----:B------:R-:W0:Y:S02]  /*14050*/  S2R R9, SR_TID.X ;  /* 0x0000000000097919 */ /* 0x000e240000002100 */
[----:B------:R-:W-:Y:S01]  /*14060*/  IMAD R6, R18, UR5, R6 ;  /* 0x0000000512067c24 */ /* 0x000fe2000f8e0206 */
[----:B------:R-:W-:Y:S01]  /*14070*/  ULDC.64 UR4, c[0x0][0x2e8] ;  /* 0x0000ba0000047ab9 */ /* 0x000fe20000000a00 */
[----:B---3--:R-:W-:Y:S02]  /*14080*/  IADD3 R3, -R12, R13, -R8 ;  /* 0x0000000d0c037210 */ /* 0x008fe40007ffe908 */
[----:B------:R-:W-:Y:S01]  /*14090*/  IMAD.IADD R6, R5, 0x1, R6 ;  /* 0x0000000105067824 */ /* 0x000fe200078e0206 */
[----:B------:R-:W-:Y:S01]  /*140a0*/  LEA R0, P0, R4, UR4, 0x1 ;  /* 0x0000000404007c11 */ /* 0x000fe2000f8008ff */
[----:B------:R-:W-:-:S03]  /*140b0*/  UMOV UR4, 0xffffffff ;  /* 0xffffffff00047882 */ /* 0x000fc60000000000 */
[----:B------:R-:W-:Y:S02]  /*140c0*/  LEA.HI.X R6, R4, UR5, R6, 0x1, P0 ;  /* 0x0000000504067c11 */ /* 0x000fe400080f0c06 */
        /* <DEDUP_REMOVED lines=48> */
.L_x_11271:
[----:B------:R-:W-:-:S13]  /*143d0*/  ISETP.GE.AND P0, PT, R3, 0x61, PT ;  /* 0x000000610300780c */ /* 0x000fda0003f06270 */
[----:B01----:R-:W-:Y:S01]  /*143e0*/  @P0 LEA R4, P1, R9, R0, 0x1 ;  /* 0x0000000009040211 */ /* 0x003fe200078208ff */
        /* <DEDUP_REMOVED lines=10> */
.L_x_11199:
        /* <DEDUP_REMOVED lines=11> */
.L_x_11200:
[----:B------:R1:W5:Y:S01]  /*14540*/  LDL.LU R3, [R1] ;  /* 0x0000000001037983 */ /* 0x0003620000300800 */
[----:B------:R1:W-:Y:S02]  /*14550*/  SYNCS.ARRIVE.TRANS64.A1T0 RZ, [R2+URZ+0x2d830], RZ ;  /* 0x02d830ff02ff79a7 */ /* 0x0003e4000810003f */
[----:B------:R-:W-:Y:S05]  /*14560*/  WARPSYNC.ALL ;  /* 0x0000000000007948 */ /* 0x000fea0003800000 */
[----:B------:R-:W-:Y:S01]  /*14570*/  ULDC.64 UR4, c[0x0][0x298] ;  /* 0x0000a60000047ab9 */ /* 0x000fe20000000a00 */
[----:B------:R-:W-:Y:S01]  /*14580*/  BSSY B6, `(.L_x_11201) ;  /* 0x000001c000067945 */ /* 0x000fe20003800000 */
[----:B-1----:R-:W-:Y:S01]  /*14590*/  VIADD R2, R22, 0xc400 ;  /* 0x0000c40016027836 */ /* 0x002fe20000000000 */
[----:B------:R-:W-:Y:S04]  /*145a0*/  BAR.SYNC.DEFER_BLOCKING 0x8, 0x200 ;  /* 0x0208000000007b1d */ /* 0x000fe80000010000 */
[----:B------:R-:W-:-:S02]  /*145b0*/  LOP3.LUT P0, RZ, R2, 0x1bf, RZ, 0xc0, !PT ;  /* 0x000001bf02ff7812 */ /* 0x000fc4000780c0ff */
[----:B-----5:R-:W-:Y:S01]  /*145c0*/  SHF.R.S32.HI R0, RZ, 0x1f, R3 ;  /* 0x0000001fff007819 */ /* 0x020fe20000011403 */
[----:B0-----:R-:W-:-:S04]  /*145d0*/  IMAD.WIDE.U32 R4, R3, UR4, RZ ;  /* 0x0000000403047c25 */ /* 0x001fc8000f8e00ff */
[----:B------:R-:W-:Y:S01]  /*145e0*/  IMAD R0, R0, UR4, RZ ;  /* 0x0000000400007c24 */ /* 0x000fe2000f8e02ff */
[----:B------:R0:W-:Y:S03]  /*145f0*/  STL.64 [R1+0x20], R4 ;  /* 0x0000200401007387 */ /* 0x0001e60000100a00 */
[----:B------:R-:W-:-:S04]  /*14600*/  IMAD R0, R3, UR5, R0 ;  /* 0x0000000503007c24 */ /* 0x000fc8000f8e0200 */
[----:B------:R-:W-:-:S05]  /*14610*/  IMAD.IADD R0, R5, 0x1, R0 ;  /* 0x0000000105007824 */ /* 0x000fca00078e0200 */
[----:B------:R0:W-:Y:S01]  /*14620*/  STL [R1], R0 ;  /* 0x0000000001007387 */ /* 0x0001e20000100800 */
        /* <DEDUP_REMOVED lines=17> */
.L_x_11202:
[----:B------:R-:W-:Y:S05]  /*14740*/  BSYNC B6 ;  /* 0x0000000000067941 */ /* 0x000fea0003800000 */
.L_x_11201:
[----:B------:R-:W2:Y:S01]  /*14750*/  LDL.LU R21, [R1] ;  /* 0x0000000001157983 */ /* 0x000ea20000300800 */
[----:B------:R-:W1:Y:S01]  /*14760*/  LDC R6, c[0x0][0x448] ;  /* 0x00011200ff067b82 */ /* 0x000e620000000800 */
[----:B------:R-:W-:Y:S01]  /*14770*/  ULDC.64 UR4, c[0x0][0x2d8] ;  /* 0x0000b60000047ab9 */ /* 0x000fe20000000a00 */
[----:B------:R-:W-:Y:S01]  /*14780*/  LOP3.LUT P6, RZ, R23, 0x40, RZ, 0xc0, !PT ;  /* 0x0000004017ff7812 */ /* 0x000fe200078cc0ff */
[----:B------:R-:W2:Y:S01]  /*14790*/  LDL.LU.64 R2, [R1+0x20] ;  /* 0x0000200001027983 */ /* 0x000ea20000300a00 */
[----:B0-----:R-:W-:Y:S01]  /*147a0*/  SHF.R.S32.HI R5, RZ, 0x1f, R19 ;  /* 0x0000001fff057819 */ /* 0x001fe20000011413 */
[----:B------:R-:W-:Y:S01]  /*147b0*/  ULDC.64 UR6, c[0x0][0x2c8] ;  /* 0x0000b20000067ab9 */ /* 0x000fe20000000a00 */
[----:B------:R-:W-:Y:S01]  /*147c0*/  ULDC.64 UR8, c[0x0][0x280] ;  /* 0x0000a00000087ab9 */ /* 0x000fe20000000a00 */
[----:B------:R-:W3:Y:S01]  /*147d0*/  LDL R20, [R1+0x4] ;  /* 0x0000040001147983 */ /* 0x000ee20000100800 */
[----:B------:R-:W-:Y:S01]  /*147e0*/  SEL R5, R5, RZ, !P6 ;  /* 0x000000ff05057207 */ /* 0x000fe20007000000 */
[----:B------:R-:W0:Y:S01]  /*147f0*/  LDC R10, c[0x0][0x448] ;  /* 0x00011200ff0a7b82 */ /* 0x000e220000000800 */
[----:B------:R-:W-:Y:S01]  /*14800*/  SEL R0, R19, RZ, !P6 ;  /* 0x000000ff13007207 */ /* 0x000fe20007000000 */
[----:B------:R-:W4:Y:S01]  /*14810*/  S2R R13, SR_TID.X ;  /* 0x00000000000d7919 */ /* 0x000f220000002100 */
[----:B-1----:R-:W-:Y:S01]  /*14820*/  ISETP.NE.AND P6, PT, R6, 0x1, PT ;  /* 0x000000010600780c */ /* 0x002fe20003fc5270 */
[----:B----4-:R-:W-:-:S05]  /*14830*/  IMAD.SHL.U32 R11, R13, 0x8, RZ ;  /* 0x000000080d0b7824 */ /* 0x010fca00078e00ff */
[----:B------:R-:W-:-:S04]  /*14840*/  LOP3.LUT R11, R11, 0x18, RZ, 0xc0, !PT ;  /* 0x000000180b0b7812 */ /* 0x000fc800078ec0ff */
[C---:B------:R-:W-:Y:S02]  /*14850*/  LOP3.LUT R12, R11.reuse, 0x20, RZ, 0xfc, !PT ;  /* 0x000000200b0c7812 */ /* 0x040fe400078efcff */
[----:B------:R-:W-:Y:S01]  /*14860*/  LOP3.LUT R11, R11, 0x40, RZ, 0xfc, !PT ;  /* 0x000000400b0b7812 */ /* 0x000fe200078efcff */
[----:B--2---:R-:W-:Y:S02]  /*14870*/  IMAD.MOV.U32 R3, RZ, RZ, R21 ;  /* 0x000000ffff037224 */ /* 0x004fe400078e0015 */
[----:B------:R-:W1:Y:S01]  /*14880*/  S2R R21, SR_TID.X ;  /* 0x0000000000157919 */ /* 0x000e620000002100 */
[----:B---3--:R-:W-:Y:S02]  /*14890*/  IMAD R4, R20, UR4, RZ ;  /* 0x0000000414047c24 */ /* 0x008fe4000f8e02ff */
[----:B------:R-:W2:Y:S01]  /*148a0*/  S2R R20, SR_TID.X ;  /* 0x0000000000147919 */ /* 0x000ea20000002100 */
[----:B------:R-:W-:-:S04]  /*148b0*/  IMAD.WIDE.U32 R2, R18, UR4, R2 ;  /* 0x0000000412027c25 */ /* 0x000fc8000f8e0002 */
[----:B------:R-:W-:Y:S01]  /*148c0*/  IMAD R4, R18, UR5, R4 ;  /* 0x0000000512047c24 */ /* 0x000fe2000f8e0204 */
[----:B------:R-:W-:Y:S02]  /*148d0*/  ULDC.64 UR4, c[0x0][0x2e0] ;  /* 0x0000b80000047ab9 */ /* 0x000fe40000000a00 */
[----:B------:R-:W-:Y:S02]  /*148e0*/  IMAD R5, R5, UR4, RZ ;  /* 0x0000000405057c24 */ /* 0x000fe4000f8e02ff */
[----:B------:R-:W-:Y:S02]  /*148f0*/  IMAD.IADD R3, R3, 0x1, R4 ;  /* 0x0000000103037824 */ /* 0x000fe400078e0204 */
[----:B------:R-:W3:Y:S01]  /*14900*/  @P6 LDC R4, c[0x0][0x44c] ;  /* 0x00011300ff046b82 */ /* 0x000ee20000000800 */
[C---:B------:R-:W-:Y:S02]  /*14910*/  IMAD R5, R0.reuse, UR5, R5 ;  /* 0x0000000500057c24 */ /* 0x040fe4000f8e0205 */
[----:B------:R-:W-:Y:S01]  /*14920*/  IMAD.WIDE.U32 R2, R0, UR4, R2 ;  /* 0x0000000400027c25 */ /* 0x000fe2000f8e0002 */
[----:B------:R-:W-:-:S03]  /*14930*/  ULDC.64 UR4, c[0x0][0x2d0] ;  /* 0x0000b40000047ab9 */ /* 0x000fc60000000a00 */
[----:B------:R-:W-:Y:S01]  /*14940*/  IMAD.IADD R3, R3, 0x1, R5 ;  /* 0x0000000103037824 */ /* 0x000fe200078e0205 */
[----:B------:R-:W4:Y:S01]  /*14950*/  @P6 LDC R0, c[0x0][0x450] ;  /* 0x00011400ff006b82 */ /* 0x000f220000000800 */
[----:B-1----:R-:W-:Y:S01]  /*14960*/  IMAD.SHL.U32 R21, R21, 0x20, RZ ;  /* 0x0000002015157824 */ /* 0x002fe200078e00ff */
[----:B--2---:R-:W-:-:S04]  /*14970*/  LOP3.LUT R20, R20, 0x7f, RZ, 0xc0, !PT ;  /* 0x0000007f14147812 */ /* 0x004fc800078ec0ff */
[----:B------:R-:W-:Y:S02]  /*14980*/  LOP3.LUT R21, R21, 0x60, RZ, 0xc0, !PT ;  /* 0x0000006015157812 */ /* 0x000fe400078ec0ff */
[----:B------:R-:W-:-:S04]  /*14990*/  SHF.R.U32.HI R20, RZ, 0x2, R20 ;  /* 0x00000002ff147819 */ /* 0x000fc80000011614 */
[----:B------:R-:W-:Y:S02]  /*149a0*/  LOP3.LUT R20, R20, R21, RZ, 0xfc, !PT ;  /* 0x0000001514147212 */ /* 0x000fe400078efcff */
[----:B------:R-:W-:-:S03]  /*149b0*/  LOP3.LUT R21, R13, 0x7f, RZ, 0xc0, !PT ;  /* 0x0000007f0d157812 */ /* 0x000fc600078ec0ff */
[----:B------:R-:W-:Y:S01]  /*149c0*/  IMAD.IADD R6, R20, 0x1, R27 ;  /* 0x0000000114067824 */ /* 0x000fe200078e021b */
[----:B------:R-:W-:Y:S01]  /*149d0*/  SHF.R.U32.HI R21, RZ, 0x2, R21 ;  /* 0x00000002ff157819 */ /* 0x000fe20000011615 */
[----:B------:R-:W-:Y:S02]  /*149e0*/  IMAD.SHL.U32 R20, R13, 0x8, RZ ;  /* 0x000000080d147824 */ /* 0x000fe400078e00ff */
[----:B---3--:R-:W-:-:S03]  /*149f0*/  @P6 IMAD.HI.U32 R5, R6, R4, RZ ;  /* 0x0000000406056227 */ /* 0x008fc600078e00ff */
[----:B------:R-:W-:Y:S01]  /*14a00*/  LOP3.LUT R20, R20, 0x18, RZ, 0xc0, !PT ;  /* 0x0000001814147812 */ /* 0x000fe200078ec0ff */
[----:B------:R-:W-:Y:S01]  /*14a10*/  IMAD.MOV.U32 R4, RZ, RZ, R6 ;  /* 0x000000ffff047224 */ /* 0x000fe200078e0006 */
[----:B----4-:R-:W-:-:S04]  /*14a20*/  @P6 SHF.R.U32.HI R4, RZ, R0, R5 ;  /* 0x00000000ff046219 */ /* 0x010fc80000011605 */
[--C-:B------:R-:W-:Y:S01]  /*14a30*/  SHF.R.S32.HI R0, RZ, 0x1f, R4.reuse ;  /* 0x0000001fff007819 */ /* 0x100fe20000011404 */
[----:B------:R-:W-:-:S04]  /*14a40*/  IMAD.MOV R7, RZ, RZ, -R4 ;  /* 0x000000ffff077224 */ /* 0x000fc800078e0a04 */
[----:B------:R-:W-:-:S04]  /*14a50*/  IMAD R0, R0, UR4, RZ ;  /* 0x0000000400007c24 */ /* 0x000fc8000f8e02ff */
[C---:B------:R-:W-:Y:S02]  /*14a60*/  IMAD R0, R4.reuse, UR5, R0 ;  /* 0x0000000504007c24 */ /* 0x040fe4000f8e0200 */
[----:B------:R-:W-:-:S04]  /*14a70*/  IMAD.WIDE.U32 R4, R4, UR4, R2 ;  /* 0x0000000404047c25 */ /* 0x000fc8000f8e0002 */
[----:B------:R-:W-:Y:S02]  /*14a80*/  IMAD.IADD R5, R5, 0x1, R0 ;  /* 0x0000000105057824 */ /* 0x000fe400078e0200 */
[----:B0-----:R-:W-:-:S04]  /*14a90*/  IMAD R0, R10, R7, R6 ;  /* 0x000000070a007224 */ /* 0x001fc800078e0206 */
        /* <DEDUP_REMOVED lines=23> */
[----:B------:R-:W-:Y:S01]  /*14c10*/  ISETP.GE.AND P2, PT, R11, UR4, PT ;  /* 0x000000040b007c0c */ /* 0x000fe2000bf46270 */
[----:B------:R-:W-:Y:S02]  /*14c20*/  IMAD.IADD R3, R3, 0x1, R7 ;  /* 0x0000000103037824 */ /* 0x000fe400078e0207 */
        /* <DEDUP_REMOVED lines=8> */
[----:B------:R-:W2:Y:S01]  /*14cb0*/  LDL R11, [R1+0x1c] ;  /* 0x00001c00010b7983 */ /* 0x000ea20000100800 */
[----:B------:R-:W-:Y:S02]  /*14cc0*/  IMAD R3, R28, R10, RZ ;  /* 0x0000000a1c037224 */ /* 0x000fe400078e02ff */
[----:B------:R-:W-:Y:S01]  /*14cd0*/  IMAD.IADD R2, R21, 0x1, R27 ;  /* 0x0000000115027824 */ /* 0x000fe200078e021b */
[----:B------:R-:W0:Y:S04]  /*14ce0*/  SHFL.IDX PT, R5, R4, RZ, 0x1c1f ;  /* 0x001c1fff04057589 */ /* 0x000e2800000e0000 */
[----:B------:R-:W1:Y:S01]  /*14cf0*/  SHFL.IDX PT, R6, R0, RZ, 0x1c1f ;  /* 0x001c1fff00067589 */ /* 0x000e6200000e0000 */
[----:B------:R-:W-:-:S13]  /*14d00*/  ISETP.GE.AND P3, PT, R2, R3, PT ;  /* 0x000000030200720c */ /* 0x000fda0003f66270 */
[----:B0-----:R-:W-:-:S05]  /*14d10*/  @!P3 LEA R5, P4, R20, R5, 0x1 ;  /* 0x000000051405b211 */ /* 0x001fca00078808ff */
[----:B-1----:R-:W-:-:S04]  /*14d20*/  @!P3 IMAD.X R6, RZ, RZ, R6, P4 ;  /* 0x000000ffff06b224 */ /* 0x002fc800020e0606 */
[----:B------:R-:W-:Y:S02]  /*14d30*/  @!P3 IMAD.MOV.U32 R7, RZ, RZ, R6 ;  /* 0x000000ffff07b224 */ /* 0x000fe400078e0006 */
[----:B------:R-:W-:Y:S02]  /*14d40*/  @!P3 IMAD.MOV.U32 R6, RZ, RZ, R5 ;  /* 0x000000ffff06b224 */ /* 0x000fe400078e0005 */
[----:B------:R-:W0:Y:S04]  /*14d50*/  SHFL.IDX PT, R5, R4, 0x1, 0x1c1f ;  /* 0x003c1f0004057f89 */ /* 0x000e2800000e0000 */
[----:B--2---:R-:W-:Y:S04]  /*14d60*/  @!P3 LDGSTS.E.BYPASS.LTC128B.128 [R11+0xc400], desc[UR54][R6.64], !P0 ;  /* 0x0c400000060bbfae */ /* 0x004fe8000c101d76 */
        /* <DEDUP_REMOVED lines=14> */
[----:B------:R-:W-:-:S03]  /*14e50*/  VIADD R6, R2, 0x40 ;  /* 0x0000004002067836 */ /* 0x000fc60000000000 */
[----:B------:R-:W2:Y:S02]  /*14e60*/  SHFL.IDX PT, R0, R0, 0x3, 0x1c1f ;  /* 0x007c1f0000007f89 */ /* 0x000ea400000e0000 */
[----:B------:R-:W-:-:S13]  /*14e70*/  ISETP.GE.AND P3, PT, R6, R3, PT ;  /* 0x000000030600720c */ /* 0x000fda0003f66270 */
[----:B0-----:R-:W-:-:S05]  /*14e80*/  @!P3 LEA R5, P4, R20, R5, 0x1 ;  /* 0x000000051405b211 */ /* 0x001fca00078808ff */
[----:B-1----:R-:W-:Y:S02]  /*14e90*/  @!P3 IMAD.X R7, RZ, RZ, R7, P4 ;  /* 0x000000ffff07b224 */ /* 0x002fe400020e0607 */
[----:B------:R-:W-:Y:S02]  /*14ea0*/  @!P3 IMAD.MOV.U32 R6, RZ, RZ, R5 ;  /* 0x000000ffff06b224 */ /* 0x000fe400078e0005 */
[----:B------:R-:W-:-:S03]  /*14eb0*/  VIADD R5, R2, 0x60 ;  /* 0x0000006002057836 */ /* 0x000fc60000000000 */
[----:B------:R-:W-:Y:S04]  /*14ec0*/  @!P3 LDGSTS.E.BYPASS.LTC128B.128 [R11+0xd400], desc[UR54][R6.64], !P0 ;  /* 0x0d400000060bbfae */ /* 0x000fe8000c101d76 */
[----:B------:R-:W-:Y:S04]  /*14ed0*/  @!P3 LDGSTS.E.BYPASS.LTC128B.128 [R11+0x10400], desc[UR54][R6.64+0x40], !P1 ;  /* 0x10400040060bbfae */ /* 0x000fe8000c901d76 */
[----:B------:R-:W-:Y:S01]  /*14ee0*/  @!P3 LDGSTS.E.BYPASS.LTC128B.128 [R11+0x13400], desc[UR54][R6.64+0x80], !P2 ;  /* 0x13400080060bbfae */ /* 0x000fe2000d101d76 */
[----:B------:R-:W-:-:S13]  /*14ef0*/  ISETP.GE.AND P3, PT, R5, R3, PT ;  /* 0x000000030500720c */ /* 0x000fda0003f66270 */
[----:B------:R-:W-:-:S05]  /*14f00*/  @!P3 LEA R4, P4, R20, R4, 0x1 ;  /* 0x000000041404b211 */ /* 0x000fca00078808ff */
[----:B--2---:R-:W-:-:S04]  /*14f10*/  @!P3 IMAD.X R0, RZ, RZ, R0, P4 ;  /* 0x000000ffff00b224 */ /* 0x004fc800020e0600 */
[----:B------:R-:W-:Y:S02]  /*14f20*/  @!P3 IMAD.MOV.U32 R5, RZ, RZ, R0 ;  /* 0x000000ffff05b224 */ /* 0x000fe400078e0000 */
        /* <DEDUP_REMOVED lines=15> */
.L_x_11284:
[----:B------:R-:W2:Y:S01]  /*15020*/  LDL R0, [R1+0x1c] ;  /* 0x00001c0001007983 */ /* 0x000ea20000100800 */
[----:B------:R-:W-:-:S05]  /*15030*/  VIADD R2, R2, 0xa0 ;  /* 0x000000a002027836 */ /* 0x000fca0000000000 */
[----:B------:R-:W-:-:S13]  /*15040*/  ISETP.GE.AND P3, PT, R2, R3, PT ;  /* 0x000000030200720c */ /* 0x000fda0003f66270 */
[----:B------:R-:W-:-:S05]  /*15050*/  @!P3 LEA R2, P4, R20, R9, 0x1 ;  /* 0x000000091402b211 */ /* 0x000fca00078808ff */
        /* <DEDUP_REMOVED lines=9> */
.L_x_11204:
        /* <DEDUP_REMOVED lines=18> */
.L_x_11285:
[----:B------:R-:W-:Y:S05]  /*15210*/  BSYNC B0 ;  /* 0x0000000000007941 */ /* 0x000fea0003800000 */
.L_x_11205:
[----:B------:R-:W1:Y:S04]  /*15220*/  LDL.LU R3, [R1+0x28] ;  /* 0x0000280001037983 */ /* 0x000e680000300800 */
[----:B------:R-:W2:Y:S01]  /*15230*/  LDL R2, [R1+0x10] ;  /* 0x0000100001027983 */ /* 0x000ea20000100800 */
[----:B------:R-:W-:Y:S01]  /*15240*/  BSSY B0, `(.L_x_11207) ;  /* 0x0000100000007945 */ /* 0x000fe20003800000 */
[----:B-1----:R-:W-:-:S05]  /*15250*/  VIADD R0, R3, 0xfffffffe ;  /* 0xfffffffe03007836 */ /* 0x002fca0000000000 */
[----:B--2---:R-:W-:-:S13]  /*15260*/  ISETP.GE.AND P0, PT, R0, R2, PT ;  /* 0x000000020000720c */ /* 0x004fda0003f06270 */
[----:B------:R-:W-:Y:S05]  /*15270*/  @!P0 BRA `(.L_x_11208) ;  /* 0x0000000c00f08947 */ /* 0x000fea0003800000 */
[----:B------:R-:W0:Y:S01]  /*15280*/  S2R R2, SR_TID.X ;  /* 0x0000000000027919 */ /* 0x000e220000002100 */
[----:B------:R-:W-:Y:S01]  /*15290*/  ULDC UR4, c[0x0][0x2f4] ;  /* 0x0000bd0000047ab9 */ /* 0x000fe20000000800 */
[----:B------:R-:W-:Y:S01]  /*152a0*/  IMAD.MOV.U32 R20, RZ, RZ, R29 ;  /* 0x000000ffff147224 */ /* 0x000fe200078e001d */
[----:B------:R1:W-:Y:S01]  /*152b0*/  STL [R1], R26 ;  /* 0x0000001a01007387 */ /* 0x0003e20000100800 */
[----:B------:R-:W-:Y:S02]  /*152c0*/  IMAD.MOV.U32 R10, RZ, RZ, R25 ;  /* 0x000000ffff0a7224 */ /* 0x000fe400078e0019 */
[----:B0-----:R-:W-:-:S05]  /*152d0*/  IMAD.SHL.U32 R4, R2, 0x8, RZ ;  /* 0x0000000802047824 */ /* 0x001fca00078e00ff */
[----:B------:R-:W-:-:S04]  /*152e0*/  LOP3.LUT R4, R4, 0x18, RZ, 0xc0, !PT ;  /* 0x0000001804047812 */ /* 0x000fc800078ec0ff */
[C---:B------:R-:W-:Y:S02]  /*152f0*/  LOP3.LUT R3, R4.reuse, 0x20, RZ, 0xfc, !PT ;  /* 0x0000002004037812 */ /* 0x040fe400078efcff */
[C---:B------:R-:W-:Y:S02]  /*15300*/  LOP3.LUT R2, R4.reuse, 0x40, RZ, 0xfc, !PT ;  /* 0x0000004004027812 */ /* 0x040fe400078efcff */
[----:B------:R-:W-:Y:S02]  /*15310*/  ISETP.GE.AND P3, PT, R4, UR4, PT ;  /* 0x0000000404007c0c */ /* 0x000fe4000bf66270 */
[----:B------:R-:W-:Y:S02]  /*15320*/  ISETP.GE.AND P2, PT, R3, UR4, PT ;  /* 0x0000000403007c0c */ /* 0x000fe4000bf46270 */
[----:B-1----:R-:W-:-:S13]  /*15330*/  ISETP.GE.AND P1, PT, R2, UR4, PT ;  /* 0x0000000402007c0c */ /* 0x002fda000bf26270 */
.L_x_11221:
[----:B------:R-:W2:Y:S01]  /*15340*/  LDL R8, [R1+0x14] ;  /* 0x0000140001087983 */ /* 0x000ea20000100800 */
[----:B------:R-:W0:Y:S03]  /*15350*/  LDC R4, c[0x0][0x430] ;  /* 0x00010c00ff047b82 */ /* 0x000e260000000800 */
[----:B------:R-:W3:Y:S04]  /*15360*/  LDL R7, [R1+0x18] ;  /* 0x0000180001077983 */ /* 0x000ee80000100800 */
[----:B------:R-:W4:Y:S01]  /*15370*/  LDL R6, [R1+0x8] ;  /* 0x0000080001067983 */ /* 0x000f220000100800 */
[----:B------:R-:W1:Y:S01]  /*15380*/  S2R R2, SR_TID.X ;  /* 0x0000000000027919 */ /* 0x000e620000002100 */
        /* <DEDUP_REMOVED lines=21> */
[----:B------:R-:W-:-:S03]  /*154e0*/  ULDC.64 UR4, c[0x0][0x418] ;  /* 0x0001060000047ab9 */ /* 0x000fc60000000a00 */
[----:B------:R-:W-:Y:S01]  /*154f0*/  IMAD.IADD R3, R4, 0x1, R3 ;  /* 0x0000000104037824 */ /* 0x000fe200078e0203 */
[----:B------:R-:W-:-:S04]  /*15500*/  LEA R4, P0, R2, UR4, 0x2 ;  /* 0x0000000402047c11 */ /* 0x000fc8000f8010ff */
[----:B------:R-:W-:-:S05]  /*15510*/  LEA.HI.X R5, R2, UR5, R3, 0x2, P0 ;  /* 0x0000000502057c11 */ /* 0x000fca00080f1403 */
[----:B------:R-:W2:Y:S01]  /*15520*/  LDG.E R8, desc[UR54][R4.64] ;  /* 0x0000003604087981 */ /* 0x000ea2000c1e1900 */
[----:B------:R-:W-:Y:S02]  /*15530*/  IMAD.U32 R6, RZ, RZ, UR36 ;  /* 0x00000024ff067e24 */ /* 0x000fe4000f8e00ff */
[----:B------:R-:W-:-:S03]  /*15540*/  VIADD R25, R10, 0x1 ;  /* 0x000000010a197836 */ /* 0x000fc60000000000 */
[----:B------:R-:W-:Y:S02]  /*15550*/  ISETP.NE.AND P4, PT, R6, 0x3, PT ;  /* 0x000000030600780c */ /* 0x000fe40003f85270 */
        /* <DEDUP_REMOVED lines=8> */
.L_x_11209:
[----:B------:R-:W-:Y:S01]  /*155e0*/  IMAD R5, R25, 0x8, R22 ;  /* 0x0000000819057824 */ /* 0x000fe200078e0216 */
[----:B------:R-:W-:Y:S01]  /*155f0*/  SHF.L.U32 R0, R29, 0x1f, RZ ;  /* 0x0000001f1d007819 */ /* 0x000fe200000006ff */
[----:B------:R-:W-:Y:S03]  /*15600*/  BSSY B1, `(.L_x_11210) ;  /* 0x0000003000017945 */ /* 0x000fe60003800000 */
[----:B------:R-:W0:Y:S02]  /*15610*/  SYNCS.PHASECHK.TRANS64.TRYWAIT P0, [R5+URZ+0x2d840], R0 ;  /* 0x02d84000050075a7 */ /* 0x000e24000800017f */
[----:B0-----:R-:W-:Y:S05]  /*15620*/  @!P0 BRA `(.L_x_11211) ;  /* 0x0000003400608947 */ /* 0x001fea0003800000 */
.L_x_11286:
[----:B------:R-:W-:Y:S05]  /*15630*/  BSYNC B1 ;  /* 0x0000000000017941 */ /* 0x000fea0003800000 */
.L_x_11210:
[----:B------:R-:W2:Y:S01]  /*15640*/  LDL R4, [R1+0x4] ;  /* 0x0000040001047983 */ /* 0x000ea20000100800 */
[----:B------:R-:W-:Y:S01]  /*15650*/  SHF.R.S32.HI R21, RZ, 0x1f, R9 ;  /* 0x0000001fff157819 */ /* 0x000fe20000011409 */
[----:B------:R-:W-:Y:S01]  /*15660*/  ULDC.64 UR4, c[0x0][0x300] ;  /* 0x0000c00000047ab9 */ /* 0x000fe20000000a00 */
[----:B------:R-:W-:Y:S01]  /*15670*/  LOP3.LUT P5, RZ, R23, 0x2, RZ, 0xc0, !PT ;  /* 0x0000000217ff7812 */ /* 0x000fe200078ac0ff */
        /* <DEDUP_REMOVED lines=56> */
.L_x_11296:
        /* <DEDUP_REMOVED lines=11> */
.L_x_11213:
        /* <DEDUP_REMOVED lines=11> */
.L_x_11214:
[----:B------:R1:W-:Y:S01]  /*15b60*/  SYNCS.ARRIVE.TRANS64.A1T0 RZ, [R5+URZ+0x2d830], RZ ;  /* 0x02d830ff05ff79a7 */ /* 0x0003e2000810003f */
[----:B------:R-:W-:Y:S05]  /*15b70*/  @!P5 BRA `(.L_x_11215) ;  /* 0x000000000004d947 */ /* 0x000fea0003800000 */
[----:B------:R-:W-:Y:S01]  /*15b80*/  BPT.TRAP 0x1 ;  /* 0x000000040000795c */ /* 0x000fe20000300000 */
.L_x_11215:
[----:B------:R-:W-:Y:S01]  /*15b90*/  SHF.L.U32 R2, R20, 0x1f, RZ ;  /* 0x0000001f14027819 */ /* 0x000fe200000006ff */
[----:B-1----:R-:W-:Y:S01]  /*15ba0*/  IMAD R5, R10, 0x8, R22 ;  /* 0x000000080a057824 */ /* 0x002fe200078e0216 */
[----:B------:R-:W-:Y:S03]  /*15bb0*/  BSSY B1, `(.L_x_11216) ;  /* 0x0000003000017945 */ /* 0x000fe60003800000 */
[----:B------:R-:W1:Y:S02]  /*15bc0*/  SYNCS.PHASECHK.TRANS64.TRYWAIT P0, [R5+URZ+0x2d860], R2 ;  /* 0x02d86002050075a7 */ /* 0x000e64000800017f */
[----:B-1----:R-:W-:Y:S05]  /*15bd0*/  @!P0 BRA `(.L_x_11217) ;  /* 0x00000034005c8947 */ /* 0x002fea0003800000 */
.L_x_11297:
[----:B------:R-:W-:Y:S05]  /*15be0*/  BSYNC B1 ;  /* 0x0000000000017941 */ /* 0x000fea0003800000 */
.L_x_11216:
        /* <DEDUP_REMOVED lines=49> */
.L_x_11307:
        /* <DEDUP_REMOVED lines=32> */
.L_x_11219:
[----:B------:R-:W-:Y:S02]  /*16100*/  PLOP3.LUT P4, PT, P4, P0, PT, 0xa2, 0x0 ;  /* 0x000000000000781c */ /* 0x000fe40002781472 */
[----:B------:R-:W-:-:S08]  /*16110*/  @P0 R2UR P4, UR4, R5 ;  /* 0x00000000050402ca */ /* 0x000fd00000080000 */
[----:B------:R-:W-:-:S05]  /*16120*/  @P0 PLOP3.LUT P0, PT, P4, PT, PT, 0x80, 0x0 ;  /* 0x000000000000081c */ /* 0x000fca000270f070 */
[----:B------:R-:W-:Y:S01]  /*16130*/  @!P4 SYNCS.ARRIVE.TRANS64.RED.A0T1 RZ, [UR4+0x2d850], RZ ;  /* 0x02d850ffffffc9a7 */ /* 0x000fe20008200404 */
[----:B------:R-:W-:Y:S07]  /*16140*/  @!P4 ARRIVES.LDGSTSBAR.64.TRANSCNT [UR4+0x2d850] ;  /* 0x02d85000ff00c9b0 */ /* 0x000fee0008000a84 */
[----:B------:R-:W-:Y:S05]  /*16150*/  @P0 BRA.U.ANY `(.L_x_11219) ;  /* 0xfffffffd00e80947 */ /* 0x000fea000393ffff */
[----:B------:R-:W-:Y:S01]  /*16160*/  NOP ;  /* 0x0000000000007918 */ /* 0x000fe20000000000 */
[----:B------:R-:W-:Y:S02]  /*16170*/  IMAD.U32 R2, RZ, RZ, UR36 ;  /* 0x00000024ff027e24 */ /* 0x000fe4000f8e00ff */
[----:B------:R-:W-:-:S03]  /*16180*/  IMAD.MOV.U32 R24, RZ, RZ, R0 ;  /* 0x000000ffff187224 */ /* 0x000fc600078e0000 */
[----:B------:R-:W-:-:S13]  /*16190*/  ISETP.NE.AND P5, PT, R2, 0x3, PT ;  /* 0x000000030200780c */ /* 0x000fda0003fa5270 */
[----:B------:R-:W-:Y:S05]  /*161a0*/  @!P5 BRA `(.L_x_11220) ;  /* 0x000000000004d947 */ /* 0x000fea0003800000 */
[----:B------:R-:W-:Y:S01]  /*161b0*/  BPT.TRAP 0x1 ;  /* 0x000000040000795c */ /* 0x000fe20000300000 */
.L_x_11220:
[----:B------:R-:W2:Y:S01]  /*161c0*/  LDL R2, [R1+0x10] ;  /* 0x0000100001027983 */ /* 0x000ea20000100800 */
[----:B------:R1:W-:Y:S01]  /*161d0*/  SYNCS.ARRIVE.TRANS64.A1T0 RZ, [R5+URZ+0x2d850], RZ ;  /* 0x02d850ff05ff79a7 */ /* 0x0003e2000810003f */
[C---:B------:R-:W-:Y:S02]  /*161e0*/  VIADD R0, R26.reuse, 0xffffffff ;  /* 0xffffffff1a007836 */ /* 0x040fe40000000000 */
[----:B------:R1:W-:Y:S01]  /*161f0*/  STL [R1], R26 ;  /* 0x0000001a01007387 */ /* 0x0003e20000100800 */
[----:B------:R-:W-:Y:S02]  /*16200*/  IMAD.MOV.U32 R20, RZ, RZ, R29 ;  /* 0x000000ffff147224 */ /* 0x000fe400078e001d */
[----:B------:R-:W-:Y:S01]  /*16210*/  IMAD.MOV.U32 R10, RZ, RZ, R25 ;  /* 0x000000ffff0a7224 */ /* 0x000fe200078e0019 */
[----:B--2---:R-:W-:-:S13]  /*16220*/  ISETP.GT.AND P0, PT, R26, R2, PT ;  /* 0x000000021a00720c */ /* 0x004fda0003f04270 */
[----:B-1----:R-:W-:Y:S05]  /*16230*/  @P0 BRA `(.L_x_11221) ;  /* 0xfffffff000400947 */ /* 0x002fea000383ffff */
.L_x_11208:
[----:B------:R-:W-:Y:S05]  /*16240*/  BSYNC B0 ;  /* 0x0000000000007941 */ /* 0x000fea0003800000 */
.L_x_11207:
[----:B------:R-:W1:Y:S01]  /*16250*/  S2R R2, SR_TID.X ;  /* 0x0000000000027919 */ /* 0x000e620000002100 */
[----:B------:R-:W-:Y:S01]  /*16260*/  BSSY B0, `(.L_x_11222) ;  /* 0x0000010000007945 */ /* 0x000fe20003800000 */
        /* <DEDUP_REMOVED lines=15> */
.L_x_11223:
[----:B------:R-:W-:Y:S05]  /*16360*/  BSYNC B0 ;  /* 0x0000000000007941 */ /* 0x000fea0003800000 */
.L_x_11222:
[----:B------:R-:W-:-:S05]  /*16370*/  IMAD.U32 R0, RZ, RZ, UR36 ;  /* 0x00000024ff007e24 */ /* 0x000fca000f8e00ff */
[----:B------:R-:W-:-:S13]  /*16380*/  ISETP.NE.AND P0, PT, R0, 0x3, PT ;  /* 0x000000030000780c */ /* 0x000fda0003f05270 */
[----:B------:R-:W-:Y:S05]  /*16390*/  @!P0 BRA `(.L_x_11224) ;  /* 0x0000000000048947 */ /* 0x000fea0003800000 */
[----:B------:R-:W-:Y:S01]  /*163a0*/  BPT.TRAP 0x1 ;  /* 0x000000040000795c */ /* 0x000fe20000300000 */
.L_x_11224:
[----:B------:R-:W2:Y:S01]  /*163b0*/  LDL.LU R2, [R1+0xc] ;  /* 0x00000c0001027983 */ /* 0x000ea20000300800 */
[----:B------:R-:W-:Y:S01]  /*163c0*/  IMAD R0, R25, 0x8, R22 ;  /* 0x0000000819007824 */ /* 0x000fe200078e0216 */
[----:B------:R-:W-:Y:S01]  /*163d0*/  SHF.L.U32 R3, R29, 0x1f, RZ ;  /* 0x0000001f1d037819 */ /* 0x000fe200000006ff */
[----:B------:R-:W-:Y:S03]  /*163e0*/  BSSY B0, `(.L_x_11225) ;  /* 0x0000004000007945 */ /* 0x000fe60003800000 */
[----:B------:R-:W1:Y:S01]  /*163f0*/  SYNCS.PHASECHK.TRANS64.TRYWAIT P0, [R0+URZ+0x2d860], R3 ;  /* 0x02d86003000075a7 */ /* 0x000e62000800017f */
[----:B--2---:R-:W-:Y:S01]  /*16400*/  IMAD R6, R26, -0x80, R2 ;  /* 0xffffff801a067824 */ /* 0x004fe200078e0202 */
[----:B-1----:R-:W-:Y:S06]  /*16410*/  @!P0 BRA `(.L_x_11226) ;  /* 0x0000003000c48947 */ /* 0x002fec0003800000 */
.L_x_11308:
[----:B------:R-:W-:Y:S05]  /*16420*/  BSYNC B0 ;  /* 0x0000000000007941 */ /* 0x000fea0003800000 */
.L_x_11225:
[----:B------:R-:W0:Y:S01]  /*16430*/  S2R R2, SR_TID.X ;  /* 0x0000000000027919 */ /* 0x000e220000002100 */
[----:B------:R-:W-:Y:S01]  /*16440*/  UMOV UR4, 0xffffffff ;  /* 0xffffffff00047882 */ /* 0x000fe20000000000 */
[----:B------:R-:W2:Y:S01]  /*16450*/  S2R R7, SR_TID.X ;  /* 0x0000000000077919 */ /* 0x000ea20000002100 */
[----:B0-----:R-:W-:Y:S01]  /*16460*/  LOP3.LUT R5, R2, 0x7f, RZ, 0xc0, !PT ;  /* 0x0000007f02057812 */ /* 0x001fe200078ec0ff */
[----:B--2---:R-:W-:-:S03]  /*16470*/  IMAD.SHL.U32 R2, R7, 0x8, RZ ;  /* 0x0000000807027824 */ /* 0x004fc600078e00ff */
[----:B------:R-:W-:Y:S01]  /*16480*/  SHF.R.U32.HI R5, RZ, 0x2, R5 ;  /* 0x00000002ff057819 */ /* 0x000fe20000011605 */
[----:B------:R-:W-:Y:S01]  /*16490*/  IMAD.SHL.U32 R4, R7, 0x8, RZ ;  /* 0x0000000807047824 */ /* 0x000fe200078e00ff */
[----:B------:R-:W-:-:S03]  /*164a0*/  LOP3.LUT R2, R2, 0xd8, RZ, 0xc0, !PT ;  /* 0x000000d802027812 */ /* 0x000fc600078ec0ff */
[----:B------:R-:W-:Y:S01]  /*164b0*/  IMAD.IADD R6, R6, 0x1, -R5 ;  /* 0x0000000106067824 */ /* 0x000fe200078e0a05 */
        /* <DEDUP_REMOVED lines=47> */
.L_x_11318:
        /* <DEDUP_REMOVED lines=13> */
.L_x_11228:
        /* <DEDUP_REMOVED lines=11> */
.L_x_11229:
[----:B------:R-:W-:Y:S01]  /*16930*/  VIADD R25, R25, 0x1 ;  /* 0x0000000119197836 */ /* 0x000fe20000000000 */
[----:B------:R0:W-:Y:S04]  /*16940*/  SYNCS.ARRIVE.TRANS64.A1T0 RZ, [R0+URZ+0x2d850], RZ ;  /* 0x02d850ff00ff79a7 */ /* 0x0001e8000810003f */
[----:B------:R-:W-:-:S04]  /*16950*/  ISETP.NE.AND P0, PT, R25, 0x2, PT ;  /* 0x000000021900780c */ /* 0x000fc80003f05270 */
[----:B0-----:R-:W-:Y:S02]  /*16960*/  SEL R0, RZ, 0x1, P0 ;  /* 0x00000001ff007807 */ /* 0x001fe40000000000 */
[----:B------:R-:W-:Y:S02]  /*16970*/  SEL R25, R25, RZ, P0 ;  /* 0x000000ff19197207 */ /* 0x000fe40000000000 */
[----:B------:R-:W-:-:S07]  /*16980*/  LOP3.LUT R29, R29, R0, RZ, 0x3c, !PT ;  /* 0x000000001d1d7212 */ /* 0x000fce00078e3cff */
.L_x_11188:
[----:B------:R-:W-:Y:S05]  /*16990*/  BSYNC B7 ;  /* 0x0000000000077941 */ /* 0x000fea0003800000 */
.L_x_11186:
        /* <DEDUP_REMOVED lines=11> */
.L_x_11230:
        /* <DEDUP_REMOVED lines=10> */
[----:B------:R1:W2:Y:S01]  /*16af0*/  @!P1 LDG.E R3, desc[UR54][R2.64] ;  /* 0x0000003602039981 */ /* 0x0002a2000c1e1900 */
[C---:B------:R-:W-:Y:S02]  /*16b00*/  ISETP.GE.U32.AND P2, PT, R7.reuse, 0x2, PT ;  /* 0x000000020700780c */ /* 0x040fe40003f46070 */
[C---:B------:R-:W-:Y:S01]  /*16b10*/  ISETP.GE.U32.AND P3, PT, R7.reuse, 0x4, PT ;  /* 0x000000040700780c */ /* 0x040fe20003f66070 */
[----:B------:R-:W-:Y:S01]  /*16b20*/  SHFL.IDX PT, R0, R16, RZ, 0x1f ;  /* 0x00001fff10007589 */ /* 0x000fe200000e0000 */
[C---:B------:R-:W-:Y:S02]  /*16b30*/  ISETP.GE.U32.AND P4, PT, R7.reuse, 0x8, PT ;  /* 0x000000080700780c */ /* 0x040fe40003f86070 */
[C---:B------:R-:W-:Y:S01]  /*16b40*/  ISETP.GE.U32.AND P5, PT, R7.reuse, 0x10, PT ;  /* 0x000000100700780c */ /* 0x040fe20003fa6070 */
[----:B------:R-:W-:Y:S01]  /*16b50*/  SHFL.IDX PT, R16, R16, 0x1, 0x1f ;  /* 0x00201f0010107f89 */ /* 0x000fe200000e0000 */
[----:B-1----:R-:W-:Y:S02]  /*16b60*/  IMAD.MOV.U32 R2, RZ, RZ, RZ ;  /* 0x000000ffff027224 */ /* 0x002fe400078e00ff */
        /* <DEDUP_REMOVED lines=18> */
.L_x_11328:
[----:B------:R-:W-:Y:S02]  /*16c90*/  ULDC UR4, c[0x0][0xc38] ;  /* 0x00030e0000047ab9 */ /* 0x000fe40000000800 */
[----:B------:R-:W-:-:S04]  /*16ca0*/  IMAD.U32 R4, RZ, RZ, UR4 ;  /* 0x00000004ff047e24 */ /* 0x000fc8000f8e00ff */
[----:B--2---:R-:W-:-:S04]  /*16cb0*/  IMAD R5, R14, R4, RZ ;  /* 0x000000040e057224 */ /* 0x004fc800078e02ff */
[----:B------:R-:W-:-:S05]  /*16cc0*/  IMAD.IADD R16, R16, 0x1, R5 ;  /* 0x0000000110107824 */ /* 0x000fca00078e0205 */
[----:B------:R-:W-:-:S13]  /*16cd0*/  ISETP.GT.AND P6, PT, R16, R0, PT ;  /* 0x000000001000720c */ /* 0x000fda0003fc4270 */
[----:B------:R-:W-:Y:S05]  /*16ce0*/  @P6 BRA `(.L_x_11233) ;  /* 0x00000000009c6947 */ /* 0x000fea0003800000 */
.L_x_11238:
[----:B------:R-:W2:Y:S01]  /*16cf0*/  LDC R4, c[0x0][0xc3c] ;  /* 0x00030f00ff047b82 */ /* 0x000ea20000000800 */
[----:B------:R-:W-:-:S05]  /*16d00*/  VIADD R19, R19, 0x1f ;  /* 0x0000001f13137836 */ /* 0x000fca0000000000 */
[----:B--2---:R-:W-:-:S13]  /*16d10*/  ISETP.GE.AND P6, PT, R19, R4, PT ;  /* 0x000000041300720c */ /* 0x004fda0003fc6270 */
[----:B------:R-:W-:Y:S05]  /*16d20*/  @P6 BRA `(.L_x_11234) ;  /* 0x0000000400d06947 */ /* 0x000fea0003800000 */
[----:B------:R-:W2:Y:S01]  /*16d30*/  S2R R2, SR_TID.X ;  /* 0x0000000000027919 */ /* 0x000ea20000002100 */
[----:B------:R-:W-:Y:S01]  /*16d40*/  BSSY B0, `(.L_x_11235) ;  /* 0x0000009000007945 */ /* 0x000fe20003800000 */
[----:B--2---:R-:W-:-:S05]  /*16d50*/  LOP3.LUT R2, R2, 0x1f, RZ, 0xc0, !PT ;  /* 0x0000001f02027812 */ /* 0x004fca00078ec0ff */
[----:B------:R-:W-:Y:S02]  /*16d60*/  IMAD.IADD R5, R19, 0x1, R2 ;  /* 0x0000000113057824 */ /* 0x000fe400078e0202 */
[----:B------:R-:W-:-:S03]  /*16d70*/  IMAD.MOV.U32 R2, RZ, RZ, RZ ;  /* 0x000000ffff027224 */ /* 0x000fc600078e00ff */
[----:B------:R-:W-:-:S13]  /*16d80*/  ISETP.GE.OR P6, PT, R5, R4, !P0 ;  /* 0x000000040500720c */ /* 0x000fda00047c6670 */
[----:B------:R-:W-:Y:S05]  /*16d90*/  @P6 BRA `(.L_x_11236) ;  /* 0x00000000000c6947 */ /* 0x000fea0003800000 */
[----:B-1----:R-:W1:Y:S02]  /*16da0*/  LDC.64 R2, c[0x0][0xc80] ;  /* 0x00032000ff027b82 */ /* 0x002e640000000a00 */
[----:B-1----:R-:W-:-:S06]  /*16db0*/  IMAD.WIDE R2, R5, 0x4, R2 ;  /* 0x0000000405027825 */ /* 0x002fcc00078e0202 */
[----:B------:R2:W5:Y:S02]  /*16dc0*/  LDG.E R2, desc[UR54][R2.64] ;  /* 0x0000003602027981 */ /* 0x000564000c1e1900 */
.L_x_11236:
[----:B------:R-:W-:Y:S05]  /*16dd0*/  BSYNC B0 ;  /* 0x0000000000007941 */ /* 0x000fea0003800000 */
.L_x_11235:
[----:B------:R-:W-:-:S03]  /*16de0*/  UMOV UR4, 0xffffffff ;  /* 0xffffffff00047882 */ /* 0x000fc60000000000 */
[----:B------:R-:W-:Y:S05]  /*16df0*/  BRA.DIV UR4, `(.L_x_11237) ;  /* 0x0000003204f47947 */ /* 0x000fea000b800000 */
[----:B-----5:R-:W3:Y:S02]  /*16e00*/  SHFL.UP PT, R14, R2, 0x1, RZ ;  /* 0x04200000020e7989 */ /* 0x020ee400000e00ff */
[----:B---3--:R-:W-:-:S05]  /*16e10*/  SEL R13, R14, RZ, P1 ;  /* 0x000000ff0e0d7207 */ /* 0x008fca0000800000 */
[----:B------:R-:W-:-:S05]  /*16e20*/  IMAD.IADD R13, R2, 0x1, R13 ;  /* 0x00000001020d7824 */ /* 0x000fca00078e020d */
[----:B------:R-:W3:Y:S02]  /*16e30*/  SHFL.UP PT, R14, R13, 0x2, RZ ;  /* 0x044000000d0e7989 */ /* 0x000ee400000e00ff */
[----:B---3--:R-:W-:-:S05]  /*16e40*/  SEL R14, R14, RZ, P2 ;  /* 0x000000ff0e0e7207 */ /* 0x008fca0001000000 */
[----:B-12---:R-:W-:-:S05]  /*16e50*/  IMAD.IADD R3, R13, 0x1, R14 ;  /* 0x000000010d037824 */ /* 0x006fca00078e020e */
        /* <DEDUP_REMOVED lines=10> */
.L_x_11336:
[----:B------:R-:W-:Y:S02]  /*16f00*/  ULDC UR4, c[0x0][0xc38] ;  /* 0x00030e0000047ab9 */ /* 0x000fe40000000800 */
[----:B------:R-:W-:-:S04]  /*16f10*/  IMAD.U32 R4, RZ, RZ, UR4 ;  /* 0x00000004ff047e24 */ /* 0x000fc8000f8e00ff */
[----:B--2---:R-:W-:-:S04]  /*16f20*/  IMAD R5, R14, R4, RZ ;  /* 0x000000040e057224 */ /* 0x004fc800078e02ff */
[----:B------:R-:W-:-:S05]  /*16f30*/  IMAD.IADD R16, R5, 0x1, R16 ;  /* 0x0000000105107824 */ /* 0x000fca00078e0210 */
[----:B------:R-:W-:-:S13]  /*16f40*/  ISETP.GT.AND P6, PT, R16, R0, PT ;  /* 0x000000001000720c */ /* 0x000fda0003fc4270 */
[----:B------:R-:W-:Y:S05]  /*16f50*/  @!P6 BRA `(.L_x_11238) ;  /* 0xfffffffc0064e947 */ /* 0x000fea000383ffff */
.L_x_11233:
        /* <DEDUP_REMOVED lines=8> */
.L_x_11340:
[----:B------:R-:W-:Y:S01]  /*16fe0*/  ISETP.NE.AND P0, PT, R6, RZ, PT ;  /* 0x000000ff0600720c */ /* 0x000fe20003f05270 */
[----:B------:R-:W-:-:S12]  /*16ff0*/  IMAD.MOV.U32 R6, RZ, RZ, RZ ;  /* 0x000000ffff067224 */ /* 0x000fd800078e00ff */
[----:B------:R-:W-:Y:S05]  /*17000*/  @!P0 BRA `(.L_x_11240) ;  /* 0x0000000000108947 */ /* 0x000fea0003800000 */
[----:B------:R-:W-:Y:S01]  /*17010*/  UMOV UR4, 0xffffffff ;  /* 0xffffffff00047882 */ /* 0x000fe20000000000 */
[----:B------:R-:W-:Y:S02]  /*17020*/  VIADD R12, R5, 0xffffffff ;  /* 0xffffffff050c7836 */ /* 0x000fe40000000000 */
[----:B------:R-:W-:Y:S05]  /*17030*/  BRA.DIV UR4, `(.L_x_11241) ;  /* 0x0000003604687947 */ /* 0x000fea000b800000 */
[----:B------:R4:W0:Y:S02]  /*17040*/  SHFL.IDX PT, R6, R3, R12, 0x1f ;  /* 0x00001f0c03067589 */ /* 0x00082400000e0000 */
.L_x_11240:
[----:B-12-4-:R-:W1:Y:S01]  /*17050*/  LDC.64 R2, c[0x0][0xc90] ;  /* 0x00032400ff027b82 */ /* 0x016e620000000a00 */
[----:B------:R-:W-:-:S04]  /*17060*/  IMAD.IADD R19, R5, 0x1, R19 ;  /* 0x0000000105137824 */ /* 0x000fc800078e0213 */
[----:B-1----:R-:W-:-:S05]  /*17070*/  IMAD.WIDE R2, R19, 0x4, R2 ;  /* 0x0000000413027825 */ /* 0x002fca00078e0202 */
[----:B------:R1:W3:Y:S01]  /*17080*/  LDG.E R7, desc[UR54][R2.64] ;  /* 0x0000003602077981 */ /* 0x0002e2000c1e1900 */
[----:B0-----:R-:W-:-:S04]  /*17090*/  IMAD R16, R6, R4, R16 ;  /* 0x0000000406107224 */ /* 0x001fc800078e0210 */
[----:B------:R-:W-:Y:S02]  /*170a0*/  IMAD.IADD R0, R0, 0x1, -R16 ;  /* 0x0000000100007824 */ /* 0x000fe400078e0a10 */
[----:B-1----:R-:W-:Y:S02]  /*170b0*/  IMAD.MOV.U32 R2, RZ, RZ, RZ ;  /* 0x000000ffff027224 */ /* 0x002fe400078e00ff */
[----:B---3--:R-:W-:-:S05]  /*170c0*/  IMAD R5, R17, R7, RZ ;  /* 0x0000000711057224 */ /* 0x008fca00078e02ff */
        /* <DEDUP_REMOVED lines=47> */
[C---:B------:R-:W-:Y:S01]  /*173c0*/  LOP3.LUT R0, R5.reuse, R4, RZ, 0x3c, !PT ;  /* 0x0000000405007212 */ /* 0x040fe200078e3cff */
[----:B------:R-:W-:-:S03]  /*173d0*/  IMAD.IADD R5, R5, 0x1, R6 ;  /* 0x0000000105057824 */ /* 0x000fc600078e0206 */
[----:B------:R-:W-:-:S07]  /*173e0*/  ISETP.GE.AND P2, PT, R0, RZ, PT ;  /* 0x000000ff0000720c */ /* 0x000fce0003f46270 */
[----:B------:R-:W-:-:S06]  /*173f0*/  @P0 VIADD R2, R2, 0x1 ;  /* 0x0000000102020836 */ /* 0x000fcc0000000000 */
[----:B------:R-:W-:Y:S01]  /*17400*/  @!P2 IMAD.MOV R2, RZ, RZ, -R2 ;  /* 0x000000ffff02a224 */ /* 0x000fe200078e0a02 */
[----:B------:R-:W-:Y:S01]  /*17410*/  @!P1 LOP3.LUT R2, RZ, R4, RZ, 0x33, !PT ;  /* 0x00000004ff029212 */ /* 0x000fe200078e33ff */
[----:B------:R-:W-:-:S04]  /*17420*/  IMAD.MOV R4, RZ, RZ, -R4 ;  /* 0x000000ffff047224 */ /* 0x000fc800078e0a04 */
[----:B------:R-:W-:Y:S01]  /*17430*/  IMAD R18, R2, R4, R5 ;  /* 0x0000000402127224 */ /* 0x000fe200078e0205 */
[----:B------:R-:W-:-:S05]  /*17440*/  LOP3.LUT R2, RZ, R2, RZ, 0x33, !PT ;  /* 0x00000002ff027212 */ /* 0x000fca00078e33ff */
[----:B------:R-:W-:Y:S01]  /*17450*/  IMAD.IADD R17, R17, 0x1, R2 ;  /* 0x0000000111117824 */ /* 0x000fe200078e0202 */
[----:B------:R-:W-:Y:S06]  /*17460*/  BRA `(.L_x_11242) ;  /* 0x00000000001c7947 */ /* 0x000fec0003800000 */
.L_x_11234:
[----:B------:R-:W-:Y:S01]  /*17470*/  UMOV UR4, URZ ;  /* 0x0000003f00047c82 */ /* 0x000fe20008000000 */
[----:B------:R-:W-:Y:S01]  /*17480*/  UMOV UR5, URZ ;  /* 0x0000003f00057c82 */ /* 0x000fe20008000000 */
[----:B------:R-:W-:Y:S01]  /*17490*/  ULDC UR6, c[0x0][0xc3c] ;  /* 0x00030f0000067ab9 */ /* 0x000fe20000000800 */
[----:B------:R-:W-:Y:S02]  /*174a0*/  IMAD.MOV.U32 R16, RZ, RZ, R0 ;  /* 0x000000ffff107224 */ /* 0x000fe400078e0000 */
[----:B------:R-:W-:Y:S02]  /*174b0*/  IMAD.U32 R17, RZ, RZ, UR4 ;  /* 0x00000004ff117e24 */ /* 0x000fe4000f8e00ff */
[----:B------:R-:W-:Y:S02]  /*174c0*/  IMAD.U32 R18, RZ, RZ, UR5 ;  /* 0x00000005ff127e24 */ /* 0x000fe4000f8e00ff */
[----:B------:R-:W-:-:S07]  /*174d0*/  IMAD.U32 R19, RZ, RZ, UR6 ;  /* 0x00000006ff137e24 */ /* 0x000fce000f8e00ff */
.L_x_11242:
[----:B------:R-:W2:Y:S01]  /*174e0*/  S2R R0, SR_TID.X ;  /* 0x0000000000007919 */ /* 0x000ea20000002100 */
[----:B------:R-:W-:Y:S05]  /*174f0*/  WARPSYNC.ALL ;  /* 0x0000000000007948 */ /* 0x000fea0003800000 */
[----:B------:R-:W-:Y:S01]  /*17500*/  BAR.SYNC.DEFER_BLOCKING 0x4, 0x200 ;  /* 0x0108000000007b1d */ /* 0x000fe20000010000 */
[----:B--2---:R-:W-:-:S04]  /*17510*/  LOP3.LUT R0, R0, 0x1f, RZ, 0xc0, !PT ;  /* 0x0000001f00007812 */ /* 0x004fc800078ec0ff */
[----:B------:R-:W-:-:S13]  /*17520*/  ISETP.NE.AND P0, PT, R0, RZ, PT ;  /* 0x000000ff0000720c */ /* 0x000fda0003f05270 */
[----:B-1----:R-:W1:Y:S01]  /*17530*/  @!P0 S2R R3, SR_CgaCtaId ;  /* 0x0000000000038919 */ /* 0x002e620000008800 */
[----:B------:R-:W-:-:S04]  /*17540*/  @!P0 MOV R0, 0x400 ;  /* 0x0000040000008802 */ /* 0x000fc80000000f00 */
[----:B-1----:R-:W-:-:S05]  /*17550*/  @!P0 LEA R22, R3, R0, 0x18 ;  /* 0x0000000003168211 */ /* 0x002fca00078ec0ff */
[----:B------:R1:W-:Y:S01]  /*17560*/  @!P0 STS.128 [R22+0x2d8d0], R16 ;  /* 0x02d8d01016008388 */ /* 0x0003e20000000c00 */
[----:B------:R-:W-:Y:S06]  /*17570*/  BAR.ARV 0x5, 0x200 ;  /* 0x0148000000007b1d */ /* 0x000fec0000002000 */
.L_x_11231:
[----:B------:R-:W-:Y:S02]  /*17580*/  ULDC UR4, c[0x0][0xc3c] ;  /* 0x00030f0000047ab9 */ /* 0x000fe40000000800 */
[----:B---3--:R-:W-:-:S13]  /*17590*/  ISETP.GE.AND P0, PT, R19, UR4, PT ;  /* 0x0000000413007c0c */ /* 0x008fda000bf06270 */
[----:B------:R-:W-:Y:S05]  /*175a0*/  @!P0 BRA `(.L_x_11243) ;  /* 0xffffffb4008c8947 */ /* 0x000fea000383ffff */
[----:B------:R-:W-:Y:S05]  /*175b0*/  BSYNC B8 ;  /* 0x0000000000087941 */ /* 0x000fea0003800000 */
.L_x_11174:
        /* <DEDUP_REMOVED lines=12> */
.L_x_11343:
[----:B------:R-:W-:Y:S05]  /*17680*/  BSYNC B0 ;  /* 0x0000000000007941 */ /* 0x000fea0003800000 */
.L_x_11244:
[----:B------:R-:W-:-:S03]  /*17690*/  UMOV UR4, 0xffffffff ;  /* 0xffffffff00047882 */ /* 0x000fc60000000000 */
[----:B------:R-:W-:Y:S05]  /*176a0*/  BRA.DIV UR4, `(.L_x_11246) ;  /* 0x0000003204087947 */ /* 0x000fea000b800000 */
[----:B0-----:R-:W0:Y:S02]  /*176b0*/  S2R R0, SR_TID.X ;  /* 0x0000000000007919 */ /* 0x001e240000002100 */
[----:B0-----:R-:W-:-:S04]  /*176c0*/  SHF.R.U32.HI R0, RZ, 0x5, R0 ;  /* 0x00000005ff007819 */ /* 0x001fc80000011600 */
[----:B------:R-:W-:-:S05]  /*176d0*/  LOP3.LUT R0, R0, 0x3, RZ, 0xc0, !PT ;  /* 0x0000000300007812 */ /* 0x000fca00078ec0ff */
[----:B------:R0:W3:Y:S02]  /*176e0*/  SHFL.IDX PT, R14, R0, RZ, 0x1f ;  /* 0x00001fff000e7589 */ /* 0x0000e400000e0000 */
.L_x_11346:
[----:B---3--:R-:W-:Y:S01]  /*176f0*/  ISETP.NE.AND P0, PT, R14, RZ, PT ;  /* 0x000000ff0e00720c */ /* 0x008fe20003f05270 */
[----:B------:R-:W-:-:S12]  /*17700*/  BSSY B0, `(.L_x_11247) ;  /* 0x0000024000007945 */ /* 0x000fd80003800000 */
[----:B------:R-:W-:Y:S05]  /*17710*/  @P0 BRA `(.L_x_11248) ;  /* 0x0000000000880947 */ /* 0x000fea0003800000 */
[----:B------:R-:W-:-:S03]  /*17720*/  UMOV UR4, 0xffffffff ;  /* 0xffffffff00047882 */ /* 0x000fc60000000000 */
[----:B------:R-:W-:Y:S05]  /*17730*/  BRA.DIV UR4, `(.L_x_11249) ;  /* 0x0000003204187947 */ /* 0x000fea000b800000 */
[----:B------:R-:W-:-:S13]  /*17740*/  ELECT P6, URZ, PT ;  /* 0x00000000003f782f */ /* 0x000fda00038c0000 */
.L_x_11349:
[----:B------:R-:W-:Y:S05]  /*17750*/  @!P6 BRA `(.L_x_11248) ;  /* 0x000000000078e947 */ /* 0x000fea0003800000 */
[----:B------:R-:W-:-:S06]  /*17760*/  ULOP3.LUT UR4, UR43, 0x2, URZ, 0xfc, !UPT ;  /* 0x000000022b047892 */ /* 0x000fcc000f8efc3f */
[----:B0-----:R-:W-:-:S05]  /*17770*/  IMAD.U32 R0, RZ, RZ, UR4 ;  /* 0x00000004ff007e24 */ /* 0x001fca000f8e00ff */
[----:B------:R-:W-:-:S13]  /*17780*/  ISETP.NE.AND P0, PT, R0, 0x3, PT ;  /* 0x000000030000780c */ /* 0x000fda0003f05270 */
[----:B------:R-:W-:Y:S05]  /*17790*/  @!P0 BRA `(.L_x_11250) ;  /* 0x0000000000048947 */ /* 0x000fea0003800000 */
[----:B------:R-:W-:Y:S01]  /*177a0*/  BPT.TRAP 0x1 ;  /* 0x000000040000795c */ /* 0x000fe20000300000 */
.L_x_11250:
[----:B------:R-:W-:Y:S01]  /*177b0*/  IMAD R3, R25, 0x8, R5 ;  /* 0x0000000819037824 */ /* 0x000fe200078e0205 */
[----:B------:R-:W-:Y:S01]  /*177c0*/  SHF.L.U32 R2, R29, 0x1f, RZ ;  /* 0x0000001f1d027819 */ /* 0x000fe200000006ff */
[----:B------:R-:W-:-:S03]  /*177d0*/  VIADD R25, R25, 0x1 ;  /* 0x0000000119197836 */ /* 0x000fc60000000000 */
[----:B------:R-:W0:Y:S02]  /*177e0*/  SYNCS.PHASECHK.TRANS64.TRYWAIT P1, [R3+URZ+0x2d840], R2 ;  /* 0x02d84002030075a7 */ /* 0x000e24000802017f */
[----:B------:R-:W-:-:S04]  /*177f0*/  ISETP.NE.AND P2, PT, R25, 0x2, PT ;  /* 0x000000021900780c */ /* 0x000fc80003f45270 */
[----:B------:R-:W-:Y:S01]  /*17800*/  SEL R0, RZ, 0x1, P2 ;  /* 0x00000001ff007807 */ /* 0x000fe20001000000 */
[----:B0-----:R-:W-:Y:S08]  /*17810*/  @!P1 BRA `(.L_x_11251) ;  /* 0x0000003000009947 */ /* 0x001ff00003800000 */
.L_x_11350:
[----:B------:R-:W-:Y:S02]  /*17820*/  SEL R25, R25, RZ, P2 ;  /* 0x000000ff19197207 */ /* 0x000fe40001000000 */
[----:B------:R-:W-:Y:S01]  /*17830*/  LOP3.LUT R0, R29, R0, RZ, 0x3c, !PT ;  /* 0x000000001d007212 */ /* 0x000fe200078e3cff */
[----:B------:R-:W-:Y:S06]  /*17840*/  @!P0 BRA `(.L_x_11252) ;  /* 0x0000000000048947 */ /* 0x000fec0003800000 */
[----:B------:R-:W-:Y:S01]  /*17850*/  BPT.TRAP 0x1 ;  /* 0x000000040000795c */ /* 0x000fe20000300000 */
.L_x_11252:
[----:B------:R-:W-:Y:S01]  /*17860*/  IMAD R25, R25, 0x8, R5 ;  /* 0x0000000819197824 */ /* 0x000fe200078e0205 */
[----:B------:R-:W-:-:S04]  /*17870*/  SHF.L.U32 R0, R0, 0x1f, RZ ;  /* 0x0000001f00007819 */ /* 0x000fc800000006ff */
[----:B------:R-:W3:Y:S02]  /*17880*/  SYNCS.PHASECHK.TRANS64.TRYWAIT P1, [R25+URZ+0x2d840], R0 ;  /* 0x02d84000190075a7 */ /* 0x000ee4000802017f */
[----:B---3--:R-:W-:Y:S05]  /*17890*/  @!P1 BRA `(.L_x_11253) ;  /* 0x0000002c00f49947 */ /* 0x008fea0003800000 */
.L_x_11351:
[----:B------:R-:W-:Y:S05]  /*178a0*/  @!P0 BRA `(.L_x_11254) ;  /* 0x0000000000048947 */ /* 0x000fea0003800000 */
[----:B------:R-:W-:Y:S01]  /*178b0*/  BPT.TRAP 0x1 ;  /* 0x000000040000795c */ /* 0x000fe20000300000 */
.L_x_11254:
[----:B------:R-:W4:Y:S02]  /*178c0*/  SYNCS.PHASECHK.TRANS64.TRYWAIT P1, [R3+URZ+0x2d860], R2 ;  /* 0x02d86002030075a7 */ /* 0x000f24000802017f */
[----:B----4-:R-:W-:Y:S05]  /*178d0*/  @!P1 BRA `(.L_x_11255) ;  /* 0x0000002c00f89947 */ /* 0x010fea0003800000 */
.L_x_11352:
[----:B------:R-:W-:Y:S05]  /*178e0*/  @!P0 BRA `(.L_x_11256) ;  /* 0x0000000000048947 */ /* 0x000fea0003800000 */
[----:B------:R-:W-:Y:S01]  /*178f0*/  BPT.TRAP 0x1 ;  /* 0x000000040000795c */ /* 0x000fe20000300000 */
.L_x_11256:
[----:B------:R0:W0:Y:S02]  /*17900*/  SYNCS.PHASECHK.TRANS64.TRYWAIT P0, [R25+URZ+0x2d860], R0 ;  /* 0x02d86000190075a7 */ /* 0x000024000800017f */
[----:B0-----:R-:W-:Y:S05]  /*17910*/  @!P0 NANOSLEEP.SYNCS 0x989680 ;  /* 0x009896800000895d */ /* 0x001fea0003900000 */
[----:B------:R-:W0:Y:S02]  /*17920*/  @!P0 SYNCS.PHASECHK.TRANS64 P0, [R25+URZ+0x2d860], R0 ;  /* 0x02d86000190085a7 */ /* 0x000e24000800007f */
[----:B0-----:R-:W-:Y:S05]  /*17930*/  @!P0 BRA `(.L_x_11256) ;  /* 0xfffffffc00f08947 */ /* 0x001fea000383ffff */
.L_x_11248:
[----:B------:R-:W-:Y:S05]  /*17940*/  BSYNC B0 ;  /* 0x0000000000007941 */ /* 0x000fea0003800000 */
.L_x_11247:
[----:B------:R-:W-:Y:S05]  /*17950*/  EXIT ;  /* 0x000000000000794d */ /* 0x000fea0003800000 */
.L_x_11076:
[----:B0-----:R-:W-:-:S04]  /*17960*/  IMAD.U32 R3, RZ, RZ, UR41 ;  /* 0x00000029ff037e24 */ /* 0x001fc8000f8e00ff */
[----:B------:R0:W1:Y:S03]  /*17970*/  SYNCS.PHASECHK.TRANS64.TRYWAIT P1, [R3+URZ+0x2d800], R0 ;  /* 0x02d80000030075a7 */ /* 0x000066000802017f */
[----:B-1----:R-:W-:Y:S05]  /*17980*/  @!P1 NANOSLEEP.SYNCS 0x989680 ;  /* 0x009896800000995d */ /* 0x002fea0003900000 */
[----:B------:R-:W1:Y:S02]  /*17990*/  @!P1 SYNCS.PHASECHK.TRANS64 P1, [R3+URZ+0x2d800], R0 ;  /* 0x02d80000030095a7 */ /* 0x000e64000802007f */
[----:B-1----:R-:W-:Y:S05]  /*179a0*/  @!P1 BRA `(.L_x_11076) ;  /* 0xfffffffc00ec9947 */ /* 0x002fea000383ffff */
[----:B------:R-:W-:Y:S05]  /*179b0*/  BRA `(.L_x_11257) ;  /* 0xfffffea000a47947 */ /* 0x000fea000383ffff */
.L_x_11080:
[----:B-1----:R1:W2:Y:S02]  /*179c0*/  SYNCS.PHASECHK.TRANS64.TRYWAIT P1, [R6+URZ+0x2d830], R3 ;  /* 0x02d83003060075a7 */ /* 0x0022a4000802017f */
[----:B--2---:R-:W-:Y:S05]  /*179d0*/  @!P1 NANOSLEEP.SYNCS 0x989680 ;  /* 0x009896800000995d */ /* 0x004fea0003900000 */
[----:B------:R-:W2:Y:S02]  /*179e0*/  @!P1 SYNCS.PHASECHK.TRANS64 P1, [R6+URZ+0x2d830], R3 ;  /* 0x02d83003060095a7 */ /* 0x000ea4000802007f */
[----:B--2---:R-:W-:Y:S05]  /*179f0*/  @!P1 BRA `(.L_x_11080) ;  /* 0xfffffffc00f09947 */ /* 0x004fea000383ffff */
[----:B------:R-:W-:Y:S05]  /*17a00*/  BRA `(.L_x_11079) ;  /* 0xfffffea000c07947 */ /* 0x000fea000383ffff */
.L_x_11097:
[----:B-1----:R-:W-:-:S04]  /*17a10*/  IMAD.U32 R7, RZ, RZ, UR6 ;  /* 0x00000006ff077e24 */ /* 0x002fc8000f8e00ff */
[----:B------:R1:W2:Y:S03]  /*17a20*/  SYNCS.PHASECHK.TRANS64.TRYWAIT P1, [R7+URZ+0x2d830], R6 ;  /* 0x02d83006070075a7 */ /* 0x0002a6000802017f */
[----:B--2---:R-:W-:Y:S05]  /*17a30*/  @!P1 NANOSLEEP.SYNCS 0x989680 ;  /* 0x009896800000995d */ /* 0x004fea0003900000 */
[----:B------:R-:W2:Y:S02]  /*17a40*/  @!P1 SYNCS.PHASECHK.TRANS64 P1, [R7+URZ+0x2d830], R6 ;  /* 0x02d83006070095a7 */ /* 0x000ea4000802007f */
[----:B--2---:R-:W-:Y:S05]  /*17a50*/  @!P1 BRA `(.L_x_11097) ;  /* 0xfffffffc00ec9947 */ /* 0x004fea000383ffff */
[----:B------:R-:W-:Y:S05]  /*17a60*/  BRA `(.L_x_11094) ;  /* 0xfffffedc00dc7947 */ /* 0x000fea000383ffff */
.L_x_11101:
[----:B-1----:R-:W-:-:S04]  /*17a70*/  IMAD.U32 R7, RZ, RZ, UR6 ;  /* 0x00000006ff077e24 */ /* 0x002fc8000f8e00ff */
[----:B------:R1:W2:Y:S03]  /*17a80*/  SYNCS.PHASECHK.TRANS64.TRYWAIT P1, [R7+URZ+0x2d850], R6 ;  /* 0x02d85006070075a7 */ /* 0x0002a6000802017f */
[----:B--2---:R-:W-:Y:S05]  /*17a90*/  @!P1 NANOSLEEP.SYNCS 0x989680 ;  /* 0x009896800000995d */ /* 0x004fea0003900000 */
[----:B------:R-:W2:Y:S02]  /*17aa0*/  @!P1 SYNCS.PHASECHK.TRANS64 P1, [R7+URZ+0x2d850], R6 ;  /* 0x02d85006070095a7 */ /* 0x000ea4000802007f */
[----:B--2---:R-:W-:Y:S05]  /*17ab0*/  @!P1 BRA `(.L_x_11101) ;  /* 0xfffffffc00ec9947 */ /* 0x004fea000383ffff */
[----:B------:R-:W-:Y:S05]  /*17ac0*/  BRA `(.L_x_11098) ;  /* 0xfffffee000887947 */ /* 0x000fea000383ffff */
.L_x_11120:
[----:B-1----:R-:W-:-:S04]  /*17ad0*/  IMAD.U32 R7, RZ, RZ, UR6 ;  /* 0x00000006ff077e24 */ /* 0x002fc8000f8e00ff */
[----:B------:R1:W2:Y:S03]  /*17ae0*/  SYNCS.PHASECHK.TRANS64.TRYWAIT P1, [R7+URZ+0x2d830], R6 ;  /* 0x02d83006070075a7 */ /* 0x0002a6000802017f */
[----:B--2---:R-:W-:Y:S05]  /*17af0*/  @!P1 NANOSLEEP.SYNCS 0x989680 ;  /* 0x009896800000995d */ /* 0x004fea0003900000 */
[----:B------:R-:W2:Y:S02]  /*17b00*/  @!P1 SYNCS.PHASECHK.TRANS64 P1, [R7+URZ+0x2d830], R6 ;  /* 0x02d83006070095a7 */ /* 0x000ea4000802007f */
[----:B--2---:R-:W-:Y:S05]  /*17b10*/  @!P1 BRA `(.L_x_11120) ;  /* 0xfffffffc00ec9947 */ /* 0x004fea000383ffff */
[----:B------:R-:W-:Y:S05]  /*17b20*/  BRA `(.L_x_11117) ;  /* 0xffffff1800e87947 */ /* 0x000fea000383ffff */
.L_x_11124:
[----:B-1----:R-:W-:-:S04]  /*17b30*/  IMAD.U32 R7, RZ, RZ, UR6 ;  /* 0x00000006ff077e24 */ /* 0x002fc8000f8e00ff */
[----:B------:R1:W2:Y:S03]  /*17b40*/  SYNCS.PHASECHK.TRANS64.TRYWAIT P1, [R7+URZ+0x2d850], R6 ;  /* 0x02d85006070075a7 */ /* 0x0002a6000802017f */
[----:B--2---:R-:W-:Y:S05]  /*17b50*/  @!P1 NANOSLEEP.SYNCS 0x989680 ;  /* 0x009896800000995d */ /* 0x004fea0003900000 */
[----:B------:R-:W2:Y:S02]  /*17b60*/  @!P1 SYNCS.PHASECHK.TRANS64 P1, [R7+URZ+0x2d850], R6 ;  /* 0x02d85006070095a7 */ /* 0x000ea4000802007f */
[----:B--2---:R-:W-:Y:S05]  /*17b70*/  @!P1 BRA `(.L_x_11124) ;  /* 0xfffffffc00ec9947 */ /* 0x004fea000383ffff */
[----:B------:R-:W-:Y:S05]  /*17b80*/  BRA `(.L_x_11121) ;  /* 0xffffff1c00947947 */ /* 0x000fea000383ffff */
.L_x_11132:
[----:B-1----:R-:W-:-:S04]  /*17b90*/  IMAD.U32 R8, RZ, RZ, UR6 ;  /* 0x00000006ff087e24 */ /* 0x002fc8000f8e00ff */
[----:B------:R1:W2:Y:S03]  /*17ba0*/  SYNCS.PHASECHK.TRANS64.TRYWAIT P1, [R8+URZ+0x2d830], R5 ;  /* 0x02d83005080075a7 */ /* 0x0002a6000802017f */
[----:B--2---:R-:W-:Y:S05]  /*17bb0*/  @!P1 NANOSLEEP.SYNCS 0x989680 ;  /* 0x009896800000995d */ /* 0x004fea0003900000 */
[----:B------:R-:W2:Y:S02]  /*17bc0*/  @!P1 SYNCS.PHASECHK.TRANS64 P1, [R8+URZ+0x2d830], R5 ;  /* 0x02d83005080095a7 */ /* 0x000ea4000802007f */
[----:B--2---:R-:W-:Y:S05]  /*17bd0*/  @!P1 BRA `(.L_x_11132) ;  /* 0xfffffffc00ec9947 */ /* 0x004fea000383ffff */
[----:B------:R-:W-:Y:S05]  /*17be0*/  BRA `(.L_x_11129) ;  /* 0xffffff4400107947 */ /* 0x000fea000383ffff */
.L_x_11136:
[----:B-1----:R-:W-:-:S04]  /*17bf0*/  IMAD.U32 R8, RZ, RZ, UR6 ;  /* 0x00000006ff087e24 */ /* 0x002fc8000f8e00ff */
[----:B------:R1:W2:Y:S03]  /*17c00*/  SYNCS.PHASECHK.TRANS64.TRYWAIT P1, [R8+URZ+0x2d850], R5 ;  /* 0x02d85005080075a7 */ /* 0x0002a6000802017f */
[----:B--2---:R-:W-:Y:S05]  /*17c10*/  @!P1 NANOSLEEP.SYNCS 0x989680 ;  /* 0x009896800000995d */ /* 0x004fea0003900000 */
[----:B------:R-:W2:Y:S02]  /*17c20*/  @!P1 SYNCS.PHASECHK.TRANS64 P1, [R8+URZ+0x2d850], R5 ;  /* 0x02d85005080095a7 */ /* 0x000ea4000802007f */
[----:B--2---:R-:W-:Y:S05]  /*17c30*/  @!P1 BRA `(.L_x_11136) ;  /* 0xfffffffc00ec9947 */ /* 0x004fea000383ffff */
[----:B------:R-:W-:Y:S05]  /*17c40*/  BRA `(.L_x_11133) ;  /* 0xffffff4400bc7947 */ /* 0x000fea000383ffff */
.L_x_11151:
[----:B-1----:R-:W-:-:S04]  /*17c50*/  IMAD.U32 R4, RZ, RZ, UR8 ;  /* 0x00000008ff047e24 */ /* 0x002fc8000f8e00ff */
[----:B------:R1:W2:Y:S03]  /*17c60*/  SYNCS.PHASECHK.TRANS64.TRYWAIT P1, [R4+URZ+0x2d850], R3 ;  /* 0x02d85003040075a7 */ /* 0x0002a6000802017f */
[----:B--2---:R-:W-:Y:S05]  /*17c70*/  @!P1 NANOSLEEP.SYNCS 0x989680 ;  /* 0x009896800000995d */ /* 0x004fea0003900000 */
[----:B------:R-:W2:Y:S02]  /*17c80*/  @!P1 SYNCS.PHASECHK.TRANS64 P1, [R4+URZ+0x2d850], R3 ;  /* 0x02d85003040095a7 */ /* 0x000ea4000802007f */
[----:B--2---:R-:W-:Y:S05]  /*17c90*/  @!P1 BRA `(.L_x_11151) ;  /* 0xfffffffc00ec9947 */ /* 0x004fea000383ffff */
[----:B------:R-:W-:Y:S05]  /*17ca0*/  BRA `(.L_x_11150) ;  /* 0xffffff7c00307947 */ /* 0x000fea000383ffff */
.L_x_11194:
        /* <DEDUP_REMOVED lines=11> */
.L_x_11259:
[----:B------:R-:W-:Y:S05]  /*17d60*/  BSYNC B0 ;  /* 0x0000000000007941 */ /* 0x000fea0003800000 */
.L_x_11258:
[----:B------:R-:W-:Y:S05]  /*17d70*/  BRA `(.L_x_11260) ;  /* 0xffffffbc00dc7947 */ /* 0x000fea000383ffff */
.L_x_11197:
[----:B0-----:R0:W1:Y:S02]  /*17d80*/  SYNCS.PHASECHK.TRANS64.TRYWAIT P0, [R2+URZ+0x2d840], R4 ;  /* 0x02d84004020075a7 */ /* 0x001064000800017f */
[----:B-1----:R-:W-:Y:S05]  /*17d90*/  @!P0 NANOSLEEP.SYNCS 0x989680 ;  /* 0x009896800000895d */ /* 0x002fea0003900000 */
[----:B------:R-:W1:Y:S02]  /*17da0*/  @!P0 SYNCS.PHASECHK.TRANS64 P0, [R2+URZ+0x2d840], R4 ;  /* 0x02d84004020085a7 */ /* 0x000e64000800007f */
[----:B-1----:R-:W-:Y:S05]  /*17db0*/  @!P0 BRA `(.L_x_11197) ;  /* 0xfffffffc00f08947 */ /* 0x002fea000383ffff */
[----:B------:R-:W-:Y:S05]  /*17dc0*/  BRA `(.L_x_11261) ;  /* 0xffffffc000487947 */ /* 0x000fea000383ffff */
.L_x_11198:
        /* <DEDUP_REMOVED lines=8> */
.L_x_11263:
[----:B------:R-:W-:Y:S05]  /*17e50*/  BSYNC B0 ;  /* 0x0000000000007941 */ /* 0x000fea0003800000 */
.L_x_11262:
        /* <DEDUP_REMOVED lines=9> */
.L_x_11264:
[----:B------:R-:W-:Y:S02]  /*17ef0*/  IMAD.MOV.U32 R13, RZ, RZ, R6 ;  /* 0x000000ffff0d7224 */ /* 0x000fe400078e0006 */
[----:B------:R-:W-:Y:S02]  /*17f00*/  IMAD.MOV.U32 R12, RZ, RZ, 0x1 ;  /* 0x00000001ff0c7424 */ /* 0x000fe400078e00ff */
[----:B------:R-:W-:-:S07]  /*17f10*/  IMAD.MOV.U32 R5, RZ, RZ, R14 ;  /* 0x000000ffff057224 */ /* 0x000fce00078e000e */
[----:B------:R-:W-:Y:S05]  /*17f20*/  WARPSYNC.COLLECTIVE R15, `(.L_x_11265) ;  /* 0x000000000f087348 */ /* 0x000fea0003c00000 */
[----:B------:R0:W1:Y:S02]  /*17f30*/  SHFL.IDX P6, R14, R13, R12, R11 ;  /* 0x0000000c0d0e7389 */ /* 0x00006400000c000b */
[----:B01----:R-:W-:Y:S01]  /*17f40*/  ENDCOLLECTIVE ;  /* 0x000000000000791b */ /* 0x003fe20003800000 */
.L_x_11265:
        /* <DEDUP_REMOVED lines=17> */
.L_x_11266:
[----:B------:R-:W-:Y:S02]  /*18060*/  @P1 IMAD R8, R7, 0x2, R22 ;  /* 0x0000000207081824 */ /* 0x000fe400078e0216 */
[----:B------:R-:W-:Y:S02]  /*18070*/  IMAD.MOV.U32 R13, RZ, RZ, R6 ;  /* 0x000000ffff0d7224 */ /* 0x000fe400078e0006 */
[----:B------:R-:W-:Y:S02]  /*18080*/  IMAD.MOV.U32 R12, RZ, RZ, 0x2 ;  /* 0x00000002ff0c7424 */ /* 0x000fe400078e00ff */
[----:B------:R-:W-:-:S07]  /*18090*/  IMAD.MOV.U32 R5, RZ, RZ, R14 ;  /* 0x000000ffff057224 */ /* 0x000fce00078e000e */
[----:B------:R-:W-:Y:S05]  /*180a0*/  WARPSYNC.COLLECTIVE R15, `(.L_x_11267) ;  /* 0x000000000f087348 */ /* 0x000fea0003c00000 */
[----:B------:R0:W1:Y:S02]  /*180b0*/  SHFL.IDX P6, R14, R13, R12, R11 ;  /* 0x0000000c0d0e7389 */ /* 0x00006400000c000b */
[----:B01----:R-:W-:Y:S01]  /*180c0*/  ENDCOLLECTIVE ;  /* 0x000000000000791b */ /* 0x003fe20003800000 */
.L_x_11267:
        /* <DEDUP_REMOVED lines=17> */
.L_x_11268:
[----:B------:R-:W-:Y:S02]  /*181e0*/  @P1 IMAD R8, R7, 0x2, R22 ;  /* 0x0000000207081824 */ /* 0x000fe400078e0216 */
[----:B------:R-:W-:Y:S02]  /*181f0*/  IMAD.MOV.U32 R13, RZ, RZ, R6 ;  /* 0x000000ffff0d7224 */ /* 0x000fe400078e0006 */
[----:B------:R-:W-:Y:S02]  /*18200*/  IMAD.MOV.U32 R12, RZ, RZ, 0x3 ;  /* 0x00000003ff0c7424 */ /* 0x000fe400078e00ff */
[----:B------:R-:W-:-:S07]  /*18210*/  IMAD.MOV.U32 R5, RZ, RZ, R14 ;  /* 0x000000ffff057224 */ /* 0x000fce00078e000e */
[----:B------:R-:W-:Y:S05]  /*18220*/  WARPSYNC.COLLECTIVE R15, `(.L_x_11269) ;  /* 0x000000000f087348 */ /* 0x000fea0003c00000 */
[----:B------:R0:W1:Y:S02]  /*18230*/  SHFL.IDX P6, R14, R13, R12, R11 ;  /* 0x0000000c0d0e7389 */ /* 0x00006400000c000b */
[----:B01----:R-:W-:Y:S01]  /*18240*/  ENDCOLLECTIVE ;  /* 0x000000000000791b */ /* 0x003fe20003800000 */
.L_x_11269:
        /* <DEDUP_REMOVED lines=10> */
.L_x_11270:
[----:B------:R-:W-:Y:S01]  /*182f0*/  @!PT LDS RZ, [RZ] ;  /* 0x00000000fffff984 */ /* 0x000fe20000000800 */
[----:B------:R-:W-:Y:S01]  /*18300*/  @!PT LDS RZ, [RZ] ;  /* 0x00000000fffff984 */ /* 0x000fe20000000800 */
[----:B------:R-:W-:Y:S01]  /*18310*/  @!PT LDS RZ, [RZ] ;  /* 0x00000000fffff984 */ /* 0x000fe20000000800 */
[----:B------:R1:W-:Y:S04]  /*18320*/  @P1 LDGSTS.E.BYPASS.LTC128B.128 [R8+0x16400], desc[UR54][R4.64], !P4 ;  /* 0x1640000004081fae */ /* 0x0003e8000e101d76 */
[----:B------:R1:W-:Y:S04]  /*18330*/  @P1 LDGSTS.E.BYPASS.LTC128B.128 [R8+0x18400], desc[UR54][R4.64+0x40], !P3 ;  /* 0x1840004004081fae */ /* 0x0003e8000d901d76 */
[----:B------:R1:W-:Y:S01]  /*18340*/  @P1 LDGSTS.E.BYPASS.LTC128B.128 [R8+0x1a400], desc[UR54][R4.64+0x80], !P2 ;  /* 0x1a40008004081fae */ /* 0x0003e2000d101d76 */
[----:B------:R-:W-:Y:S01]  /*18350*/  IMAD.MOV.U32 R0, RZ, RZ, R14 ;  /* 0x000000ffff007224 */ /* 0x000fe200078e000e */
[----:B------:R-:W-:Y:S06]  /*18360*/  BRA `(.L_x_11271) ;  /* 0xffffffc000187947 */ /* 0x000fec000383ffff */
.L_x_11203:
[----:B------:R-:W-:Y:S02]  /*18370*/  IMAD.IADD R2, R21, 0x1, R27 ;  /* 0x0000000115027824 */ /* 0x000fe400078e021b */
[----:B------:R0:W5:Y:S01]  /*18380*/  LDL R27, [R1+0x1c] ;  /* 0x00001c00011b7983 */ /* 0x0001620000100800 */
[----:B------:R-:W-:Y:S02]  /*18390*/  IMAD.MOV.U32 R13, RZ, RZ, R0 ;  /* 0x000000ffff0d7224 */ /* 0x000fe400078e0000 */
[----:B------:R-:W-:Y:S02]  /*183a0*/  IMAD.MOV.U32 R12, RZ, RZ, RZ ;  /* 0x000000ffff0c7224 */ /* 0x000fe400078e00ff */
[----:B------:R-:W-:Y:S02]  /*183b0*/  IMAD.MOV.U32 R11, RZ, RZ, 0x1c1f ;  /* 0x00001c1fff0b7424 */ /* 0x000fe400078e00ff */
[----:B------:R-:W-:Y:S02]  /*183c0*/  IMAD.MOV.U32 R15, RZ, RZ, -0x1 ;  /* 0xffffffffff0f7424 */ /* 0x000fe400078e00ff */
[----:B0-----:R-:W-:-:S07]  /*183d0*/  IMAD R3, R28, R10, RZ ;  /* 0x0000000a1c037224 */ /* 0x001fce00078e02ff */
[----:B-----5:R-:W-:Y:S05]  /*183e0*/  WARPSYNC.COLLECTIVE R15, `(.L_x_11272) ;  /* 0x000000000f087348 */ /* 0x020fea0003c00000 */
[----:B------:R0:W1:Y:S02]  /*183f0*/  SHFL.IDX P6, R14, R13, R12, R11 ;  /* 0x0000000c0d0e7389 */ /* 0x00006400000c000b */
[----:B01---5:R-:W-:Y:S01]  /*18400*/  ENDCOLLECTIVE ;  /* 0x000000000000791b */ /* 0x023fe20003800000 */
.L_x_11272:
[----:B------:R-:W-:Y:S02]  /*18410*/  IMAD.MOV.U32 R13, RZ, RZ, R4 ;  /* 0x000000ffff0d7224 */ /* 0x000fe400078e0004 */
[----:B------:R-:W-:-:S07]  /*18420*/  IMAD.MOV.U32 R6, RZ, RZ, R14 ;  /* 0x000000ffff067224 */ /* 0x000fce00078e000e */
[----:B------:R-:W-:Y:S05]  /*18430*/  WARPSYNC.COLLECTIVE R15, `(.L_x_11273) ;  /* 0x000000000f087348 */ /* 0x000fea0003c00000 */
[----:B------:R0:W1:Y:S02]  /*18440*/  SHFL.IDX P6, R14, R13, R12, R11 ;  /* 0x0000000c0d0e7389 */ /* 0x00006400000c000b */
[----:B01----:R-:W-:Y:S01]  /*18450*/  ENDCOLLECTIVE ;  /* 0x000000000000791b */ /* 0x003fe20003800000 */
.L_x_11273:
[----:B------:R-:W-:Y:S01]  /*18460*/  ISETP.GE.AND P3, PT, R2, R3, PT ;  /* 0x000000030200720c */ /* 0x000fe20003f66270 */
[----:B------:R-:W-:Y:S02]  /*18470*/  IMAD.MOV.U32 R13, RZ, RZ, R0 ;  /* 0x000000ffff0d7224 */ /* 0x000fe400078e0000 */
[----:B------:R-:W-:Y:S02]  /*18480*/  IMAD.MOV.U32 R12, RZ, RZ, 0x1 ;  /* 0x00000001ff0c7424 */ /* 0x000fe400078e00ff */
[----:B------:R-:W-:-:S08]  /*18490*/  IMAD.MOV.U32 R5, RZ, RZ, R14 ;  /* 0x000000ffff057224 */ /* 0x000fd000078e000e */
[----:B------:R-:W-:Y:S05]  /*184a0*/  WARPSYNC.COLLECTIVE R15, `(.L_x_11274) ;  /* 0x000000000f087348 */ /* 0x000fea0003c00000 */
[----:B------:R0:W1:Y:S02]  /*184b0*/  SHFL.IDX P6, R14, R13, R12, R11 ;  /* 0x0000000c0d0e7389 */ /* 0x00006400000c000b */
[----:B01----:R-:W-:Y:S01]  /*184c0*/  ENDCOLLECTIVE ;  /* 0x000000000000791b */ /* 0x003fe20003800000 */
.L_x_11274:
[----:B------:R-:W-:-:S05]  /*184d0*/  @!P3 LEA R5, P4, R20, R5, 0x1 ;  /* 0x000000051405b211 */ /* 0x000fca00078808ff */
[----:B------:R-:W-:-:S04]  /*184e0*/  @!P3 IMAD.X R6, RZ, RZ, R6, P4 ;  /* 0x000000ffff06b224 */ /* 0x000fc800020e0606 */
        /* <DEDUP_REMOVED lines=14> */
.L_x_11275:
[----:B------:R-:W-:Y:S01]  /*185d0*/  ISETP.GE.AND P3, PT, R10, R3, PT ;  /* 0x000000030a00720c */ /* 0x000fe20003f66270 */
[----:B------:R-:W-:Y:S02]  /*185e0*/  IMAD.MOV.U32 R13, RZ, RZ, R0 ;  /* 0x000000ffff0d7224 */ /* 0x000fe400078e0000 */
[----:B------:R-:W-:Y:S02]  /*185f0*/  IMAD.MOV.U32 R12, RZ, RZ, 0x2 ;  /* 0x00000002ff0c7424 */ /* 0x000fe400078e00ff */
[----:B------:R-:W-:-:S08]  /*18600*/  IMAD.MOV.U32 R5, RZ, RZ, R14 ;  /* 0x000000ffff057224 */ /* 0x000fd000078e000e */
[----:B------:R-:W-:Y:S05]  /*18610*/  WARPSYNC.COLLECTIVE R15, `(.L_x_11276) ;  /* 0x000000000f087348 */ /* 0x000fea0003c00000 */
[----:B------:R0:W1:Y:S02]  /*18620*/  SHFL.IDX P6, R14, R13, R12, R11 ;  /* 0x0000000c0d0e7389 */ /* 0x00006400000c000b */
[----:B01----:R-:W-:Y:S01]  /*18630*/  ENDCOLLECTIVE ;  /* 0x000000000000791b */ /* 0x003fe20003800000 */
.L_x_11276:
        /* <DEDUP_REMOVED lines=14> */
.L_x_11277:
        /* <DEDUP_REMOVED lines=8> */
.L_x_11278:
[----:B------:R-:W-:Y:S01]  /*187a0*/  @!P3 LEA R5, P4, R20, R5, 0x1 ;  /* 0x000000051405b211 */ /* 0x000fe200078808ff */
[----:B------:R-:W-:Y:S02]  /*187b0*/  IMAD.MOV.U32 R13, RZ, RZ, R4 ;  /* 0x000000ffff0d7224 */ /* 0x000fe400078e0004 */
[----:B------:R-:W-:-:S10]  /*187c0*/  IMAD.MOV.U32 R0, RZ, RZ, R14 ;  /* 0x000000ffff007224 */ /* 0x000fd400078e000e */
[----:B------:R-:W-:Y:S05]  /*187d0*/  WARPSYNC.COLLECTIVE R15, `(.L_x_11279) ;  /* 0x000000000f087348 */ /* 0x000fea0003c00000 */
[----:B------:R0:W1:Y:S02]  /*187e0*/  SHFL.IDX P6, R14, R13, R12, R11 ;  /* 0x0000000c0d0e7389 */ /* 0x00006400000c000b */
[----:B01----:R-:W-:Y:S01]  /*187f0*/  ENDCOLLECTIVE ;  /* 0x000000000000791b */ /* 0x003fe20003800000 */
.L_x_11279:
        /* <DEDUP_REMOVED lines=16> */
.L_x_11280:
[----:B------:R-:W-:-:S05]  /*18900*/  @!P3 LEA R4, P4, R20, R4, 0x1 ;  /* 0x000000041404b211 */ /* 0x000fca00078808ff */
[----:B------:R-:W-:-:S04]  /*18910*/  @!P3 IMAD.X R0, RZ, RZ, R0, P4 ;  /* 0x000000ffff00b224 */ /* 0x000fc800020e0600 */
        /* <DEDUP_REMOVED lines=9> */
[----:B------:R-:W-:Y:S01]  /*189b0*/  ISETP.GE.AND P3, PT, R0, R3, PT ;  /* 0x000000030000720c */ /* 0x000fe20003f66270 */
[----:B------:R-:W-:-:S12]  /*189c0*/  IMAD.MOV.U32 R0, RZ, RZ, R14 ;  /* 0x000000ffff007224 */ /* 0x000fd800078e000e */
[----:B0-----:R-:W-:Y:S05]  /*189d0*/  WARPSYNC.COLLECTIVE R15, `(.L_x_11281) ;  /* 0x000000000f087348 */ /* 0x001fea0003c00000 */
[----:B------:R1:W2:Y:S02]  /*189e0*/  SHFL.IDX P6, R14, R13, R12, R11 ;  /* 0x0000000c0d0e7389 */ /* 0x0002a400000c000b */
[----:B012---:R-:W-:Y:S01]  /*189f0*/  ENDCOLLECTIVE ;  /* 0x000000000000791b */ /* 0x007fe20003800000 */
.L_x_11281:
[----:B------:R-:W-:Y:S02]  /*18a00*/  IMAD.MOV.U32 R13, RZ, RZ, R8 ;  /* 0x000000ffff0d7224 */ /* 0x000fe400078e0008 */
[----:B------:R-:W-:Y:S02]  /*18a10*/  IMAD.MOV.U32 R12, RZ, RZ, 0x1 ;  /* 0x00000001ff0c7424 */ /* 0x000fe400078e00ff */
[----:B------:R-:W-:-:S07]  /*18a20*/  IMAD.MOV.U32 R4, RZ, RZ, R14 ;  /* 0x000000ffff047224 */ /* 0x000fce00078e000e */
[----:B------:R-:W-:Y:S05]  /*18a30*/  WARPSYNC.COLLECTIVE R15, `(.L_x_11282) ;  /* 0x000000000f087348 */ /* 0x000fea0003c00000 */
[----:B------:R0:W1:Y:S02]  /*18a40*/  SHFL.IDX P6, R14, R13, R12, R11 ;  /* 0x0000000c0d0e7389 */ /* 0x00006400000c000b */
[----:B01----:R-:W-:Y:S01]  /*18a50*/  ENDCOLLECTIVE ;  /* 0x000000000000791b */ /* 0x003fe20003800000 */
.L_x_11282:
        /* <DEDUP_REMOVED lines=14> */
.L_x_11283:
[----:B------:R-:W-:Y:S01]  /*18b40*/  IMAD.MOV.U32 R9, RZ, RZ, R14 ;  /* 0x000000ffff097224 */ /* 0x000fe200078e000e */
[----:B------:R-:W-:Y:S06]  /*18b50*/  BRA `(.L_x_11284) ;  /* 0xffffffc400307947 */ /* 0x000fec000383ffff */
.L_x_11206:
[----:B-1----:R1:W2:Y:S02]  /*18b60*/  SYNCS.PHASECHK.TRANS64.TRYWAIT P0, [R22+URZ+0x2d820], R0 ;  /* 0x02d82000160075a7 */ /* 0x0022a4000800017f */
[----:B--2---:R-:W-:Y:S05]  /*18b70*/  @!P0 NANOSLEEP.SYNCS 0x989680 ;  /* 0x009896800000895d */ /* 0x004fea0003900000 */
[----:B------:R-:W2:Y:S02]  /*18b80*/  @!P0 SYNCS.PHASECHK.TRANS64 P0, [R22+URZ+0x2d820], R0 ;  /* 0x02d82000160085a7 */ /* 0x000ea4000800007f */
[----:B--2---:R-:W-:Y:S05]  /*18b90*/  @!P0 BRA `(.L_x_11206) ;  /* 0xfffffffc00f08947 */ /* 0x004fea000383ffff */
[----:B------:R-:W-:Y:S05]  /*18ba0*/  BRA `(.L_x_11285) ;  /* 0xffffffc400987947 */ /* 0x000fea000383ffff */
.L_x_11211:
[----:B0-----:R0:W1:Y:S02]  /*18bb0*/  SYNCS.PHASECHK.TRANS64.TRYWAIT P0, [R5+URZ+0x2d840], R0 ;  /* 0x02d84000050075a7 */ /* 0x001064000800017f */
[----:B-1----:R-:W-:Y:S05]  /*18bc0*/  @!P0 NANOSLEEP.SYNCS 0x989680 ;  /* 0x009896800000895d */ /* 0x002fea0003900000 */
[----:B------:R-:W1:Y:S02]  /*18bd0*/  @!P0 SYNCS.PHASECHK.TRANS64 P0, [R5+URZ+0x2d840], R0 ;  /* 0x02d84000050085a7 */ /* 0x000e64000800007f */
[----:B-1----:R-:W-:Y:S05]  /*18be0*/  @!P0 BRA `(.L_x_11211) ;  /* 0xfffffffc00f08947 */ /* 0x002fea000383ffff */
[----:B------:R-:W-:Y:S05]  /*18bf0*/  BRA `(.L_x_11286) ;  /* 0xffffffc8008c7947 */ /* 0x000fea000383ffff */
.L_x_11212:
        /* <DEDUP_REMOVED lines=8> */
.L_x_11288:
[----:B------:R-:W-:Y:S05]  /*18c80*/  BSYNC B1 ;  /* 0x0000000000017941 */ /* 0x000fea0003800000 */
.L_x_11287:
[----:B------:R-:W0:Y:S01]  /*18c90*/  S2R R27, SR_TID.X ;  /* 0x00000000001b7919 */ /* 0x000e220000002100 */
        /* <DEDUP_REMOVED lines=8> */
[----:B------:R-:W-:-:S12]  /*18d20*/  IMAD R4, R4, 0x2, R22 ;  /* 0x0000000204047824 */ /* 0x000fd800078e0216 */
[----:B0-----:R-:W-:Y:S05]  /*18d30*/  WARPSYNC.COLLECTIVE R15, `(.L_x_11289) ;  /* 0x000000000f087348 */ /* 0x001fea0003c00000 */
[----:B------:R1:W2:Y:S02]  /*18d40*/  SHFL.IDX P6, R14, R13, R12, R11 ;  /* 0x0000000c0d0e7389 */ /* 0x0002a400000c000b */
[----:B012---:R-:W-:Y:S01]  /*18d50*/  ENDCOLLECTIVE ;  /* 0x000000000000791b */ /* 0x007fe20003800000 */
.L_x_11289:
        /* <DEDUP_REMOVED lines=8> */
.L_x_11290:
        /* <DEDUP_REMOVED lines=14> */
.L_x_11291:
[----:B------:R-:W-:Y:S02]  /*18ec0*/  IMAD.MOV.U32 R13, RZ, RZ, R7 ;  /* 0x000000ffff0d7224 */ /* 0x000fe400078e0007 */
[----:B------:R-:W-:Y:S02]  /*18ed0*/  IMAD.MOV.U32 R12, RZ, RZ, 0x2 ;  /* 0x00000002ff0c7424 */ /* 0x000fe400078e00ff */
[----:B------:R-:W-:-:S07]  /*18ee0*/  IMAD.MOV.U32 R2, RZ, RZ, R14 ;  /* 0x000000ffff027224 */ /* 0x000fce00078e000e */
[----:B------:R-:W-:Y:S05]  /*18ef0*/  WARPSYNC.COLLECTIVE R15, `(.L_x_11292) ;  /* 0x000000000f087348 */ /* 0x000fea0003c00000 */
[----:B------:R0:W1:Y:S02]  /*18f00*/  SHFL.IDX P6, R14, R13, R12, R11 ;  /* 0x0000000c0d0e7389 */ /* 0x00006400000c000b */
[----:B01----:R-:W-:Y:S01]  /*18f10*/  ENDCOLLECTIVE ;  /* 0x000000000000791b */ /* 0x003fe20003800000 */
.L_x_11292:
        /* <DEDUP_REMOVED lines=13> */
.L_x_11293:
[----:B------:R-:W-:Y:S02]  /*18ff0*/  IMAD.MOV.U32 R13, RZ, RZ, R7 ;  /* 0x000000ffff0d7224 */ /* 0x000fe400078e0007 */
[----:B------:R-:W-:Y:S02]  /*19000*/  IMAD.MOV.U32 R12, RZ, RZ, 0x3 ;  /* 0x00000003ff0c7424 */ /* 0x000fe400078e00ff */
[----:B------:R-:W-:-:S07]  /*19010*/  IMAD.MOV.U32 R2, RZ, RZ, R14 ;  /* 0x000000ffff027224 */ /* 0x000fce00078e000e */
[----:B------:R-:W-:Y:S05]  /*19020*/  WARPSYNC.COLLECTIVE R15, `(.L_x_11294) ;  /* 0x000000000f087348 */ /* 0x000fea0003c00000 */
[----:B------:R0:W1:Y:S02]  /*19030*/  SHFL.IDX P6, R14, R13, R12, R11 ;  /* 0x0000000c0d0e7389 */ /* 0x00006400000c000b */
[----:B01----:R-:W-:Y:S01]  /*19040*/  ENDCOLLECTIVE ;  /* 0x000000000000791b */ /* 0x003fe20003800000 */
.L_x_11294:
        /* <DEDUP_REMOVED lines=14> */
.L_x_11295:
[----:B------:R-:W-:Y:S01]  /*19130*/  IMAD.MOV.U32 R2, RZ, RZ, R14 ;  /* 0x000000ffff027224 */ /* 0x000fe200078e000e */
[----:B------:R-:W-:Y:S06]  /*19140*/  BRA `(.L_x_11296) ;  /* 0xffffffc8002c7947 */ /* 0x000fec000383ffff */
.L_x_11217:
[----:B-1----:R1:W2:Y:S02]  /*19150*/  SYNCS.PHASECHK.TRANS64.TRYWAIT P0, [R5+URZ+0x2d860], R2 ;  /* 0x02d86002050075a7 */ /* 0x0022a4000800017f */
[----:B--2---:R-:W-:Y:S05]  /*19160*/  @!P0 NANOSLEEP.SYNCS 0x989680 ;  /* 0x009896800000895d */ /* 0x004fea0003900000 */
[----:B------:R-:W2:Y:S02]  /*19170*/  @!P0 SYNCS.PHASECHK.TRANS64 P0, [R5+URZ+0x2d860], R2 ;  /* 0x02d86002050085a7 */ /* 0x000ea4000800007f */
[----:B--2---:R-:W-:Y:S05]  /*19180*/  @!P0 BRA `(.L_x_11217) ;  /* 0xfffffffc00f08947 */ /* 0x004fea000383ffff */
[----:B------:R-:W-:Y:S05]  /*19190*/  BRA `(.L_x_11297) ;  /* 0xffffffc800907947 */ /* 0x000fea000383ffff */
.L_x_11218:
        /* <DEDUP_REMOVED lines=8> */
.L_x_11299:
[----:B------:R-:W-:Y:S05]  /*19220*/  BSYNC B1 ;  /* 0x0000000000017941 */ /* 0x000fea0003800000 */
.L_x_11298:
        /* <DEDUP_REMOVED lines=9> */
.L_x_11300:
[----:B------:R-:W-:Y:S02]  /*192c0*/  IMAD.MOV.U32 R13, RZ, RZ, R24 ;  /* 0x000000ffff0d7224 */ /* 0x000fe400078e0018 */
[----:B------:R-:W-:Y:S02]  /*192d0*/  IMAD.MOV.U32 R12, RZ, RZ, 0x1 ;  /* 0x00000001ff0c7424 */ /* 0x000fe400078e00ff */
[----:B------:R-:W-:-:S07]  /*192e0*/  IMAD.MOV.U32 R2, RZ, RZ, R14 ;  /* 0x000000ffff027224 */ /* 0x000fce00078e000e */
[----:B------:R-:W-:Y:S05]  /*192f0*/  WARPSYNC.COLLECTIVE R15, `(.L_x_11301) ;  /* 0x000000000f087348 */ /* 0x000fea0003c00000 */
[----:B------:R0:W1:Y:S02]  /*19300*/  SHFL.IDX P6, R14, R13, R12, R11 ;  /* 0x0000000c0d0e7389 */ /* 0x00006400000c000b */
[----:B01----:R-:W-:Y:S01]  /*19310*/  ENDCOLLECTIVE ;  /* 0x000000000000791b */ /* 0x003fe20003800000 */
.L_x_11301:
        /* <DEDUP_REMOVED lines=16> */
.L_x_11302:
[----:B------:R-:W-:Y:S02]  /*19420*/  IMAD.MOV.U32 R13, RZ, RZ, R24 ;  /* 0x000000ffff0d7224 */ /* 0x000fe400078e0018 */
[----:B------:R-:W-:Y:S02]  /*19430*/  IMAD.MOV.U32 R12, RZ, RZ, 0x2 ;  /* 0x00000002ff0c7424 */ /* 0x000fe400078e00ff */
[----:B------:R-:W-:-:S07]  /*19440*/  IMAD.MOV.U32 R2, RZ, RZ, R14 ;  /* 0x000000ffff027224 */ /* 0x000fce00078e000e */
[----:B------:R-:W-:Y:S05]  /*19450*/  WARPSYNC.COLLECTIVE R15, `(.L_x_11303) ;  /* 0x000000000f087348 */ /* 0x000fea0003c00000 */
[----:B------:R0:W1:Y:S02]  /*19460*/  SHFL.IDX P6, R14, R13, R12, R11 ;  /* 0x0000000c0d0e7389 */ /* 0x00006400000c000b */
[----:B01----:R-:W-:Y:S01]  /*19470*/  ENDCOLLECTIVE ;  /* 0x000000000000791b */ /* 0x003fe20003800000 */
.L_x_11303:
        /* <DEDUP_REMOVED lines=16> */
.L_x_11304:
[----:B------:R-:W-:Y:S02]  /*19580*/  IMAD.MOV.U32 R13, RZ, RZ, R24 ;  /* 0x000000ffff0d7224 */ /* 0x000fe400078e0018 */
[----:B------:R-:W-:Y:S02]  /*19590*/  IMAD.MOV.U32 R12, RZ, RZ, 0x3 ;  /* 0x00000003ff0c7424 */ /* 0x000fe400078e00ff */
[----:B------:R-:W-:-:S07]  /*195a0*/  IMAD.MOV.U32 R2, RZ, RZ, R14 ;  /* 0x000000ffff027224 */ /* 0x000fce00078e000e */
[----:B------:R-:W-:Y:S05]  /*195b0*/  WARPSYNC.COLLECTIVE R15, `(.L_x_11305) ;  /* 0x000000000f087348 */ /* 0x000fea0003c00000 */
[----:B------:R0:W1:Y:S02]  /*195c0*/  SHFL.IDX P6, R14, R13, R12, R11 ;  /* 0x0000000c0d0e7389 */ /* 0x00006400000c000b */
[----:B01----:R-:W-:Y:S01]  /*195d0*/  ENDCOLLECTIVE ;  /* 0x000000000000791b */ /* 0x003fe20003800000 */
.L_x_11305:
        /* <DEDUP_REMOVED lines=13> */
.L_x_11306:
        /* <DEDUP_REMOVED lines=8> */
.L_x_11226:
[----:B-1----:R1:W2:Y:S02]  /*19730*/  SYNCS.PHASECHK.TRANS64.TRYWAIT P0, [R0+URZ+0x2d860], R3 ;  /* 0x02d86003000075a7 */ /* 0x0022a4000800017f */
[----:B--2---:R-:W-:Y:S05]  /*19740*/  @!P0 NANOSLEEP.SYNCS 0x989680 ;  /* 0x009896800000895d */ /* 0x004fea0003900000 */
[----:B------:R-:W2:Y:S02]  /*19750*/  @!P0 SYNCS.PHASECHK.TRANS64 P0, [R0+URZ+0x2d860], R3 ;  /* 0x02d86003000085a7 */ /* 0x000ea4000800007f */
[----:B--2---:R-:W-:Y:S05]  /*19760*/  @!P0 BRA `(.L_x_11226) ;  /* 0xfffffffc00f08947 */ /* 0x004fea000383ffff */
[----:B------:R-:W-:Y:S05]  /*19770*/  BRA `(.L_x_11308) ;  /* 0xffffffcc00287947 */ /* 0x000fea000383ffff */
.L_x_11227:
        /* <DEDUP_REMOVED lines=8> */
.L_x_11310:
[----:B------:R-:W-:Y:S05]  /*19800*/  BSYNC B0 ;  /* 0x0000000000007941 */ /* 0x000fea0003800000 */
.L_x_11309:
        /* <DEDUP_REMOVED lines=10> */
.L_x_11311:
        /* <DEDUP_REMOVED lines=17> */
.L_x_11312:
        /* <DEDUP_REMOVED lines=9> */
[----:B------:R-:W-:Y:S01]  /*19a50*/  ISETP.LT.OR P3, PT, R6, 0x21, P2 ;  /* 0x000000210600780c */ /* 0x000fe20001761670 */
[----:B0-----:R-:W-:-:S12]  /*19a60*/  IMAD.MOV.U32 R3, RZ, RZ, R14 ;  /* 0x000000ffff037224 */ /* 0x001fd800078e000e */
[----:B------:R-:W-:Y:S05]  /*19a70*/  WARPSYNC.COLLECTIVE R15, `(.L_x_11313) ;  /* 0x000000000f087348 */ /* 0x000fea0003c00000 */
[----:B------:R0:W1:Y:S02]  /*19a80*/  SHFL.IDX P6, R14, R13, R12, R11 ;  /* 0x0000000c0d0e7389 */ /* 0x00006400000c000b */
[----:B01----:R-:W-:Y:S01]  /*19a90*/  ENDCOLLECTIVE ;  /* 0x000000000000791b */ /* 0x003fe20003800000 */
.L_x_11313:
[----:B------:R-:W-:Y:S02]  /*19aa0*/  IMAD.MOV.U32 R13, RZ, RZ, R24 ;  /* 0x000000ffff0d7224 */ /* 0x000fe400078e0018 */
[----:B------:R-:W-:Y:S01]  /*19ab0*/  IMAD.MOV.U32 R12, RZ, RZ, 0x2 ;  /* 0x00000002ff0c7424 */ /* 0x000fe200078e00ff */
[----:B------:R-:W-:-:S13]  /*19ac0*/  IADD3 R2, P4, R14, R5, RZ ;  /* 0x000000050e027210 */ /* 0x000fda0007f9e0ff */
[----:B------:R-:W-:Y:S05]  /*19ad0*/  WARPSYNC.COLLECTIVE R15, `(.L_x_11314) ;  /* 0x000000000f087348 */ /* 0x000fea0003c00000 */
[----:B------:R0:W1:Y:S02]  /*19ae0*/  SHFL.IDX P6, R14, R13, R12, R11 ;  /* 0x0000000c0d0e7389 */ /* 0x00006400000c000b */
[----:B01----:R-:W-:Y:S01]  /*19af0*/  ENDCOLLECTIVE ;  /* 0x000000000000791b */ /* 0x003fe20003800000 */
.L_x_11314:
        /* <DEDUP_REMOVED lines=15> */
.L_x_11315:
[----:B------:R-:W-:Y:S02]  /*19bf0*/  IMAD.MOV.U32 R13, RZ, RZ, R24 ;  /* 0x000000ffff0d7224 */ /* 0x000fe400078e0018 */
[----:B------:R-:W-:Y:S01]  /*19c00*/  IMAD.MOV.U32 R12, RZ, RZ, 0x3 ;  /* 0x00000003ff0c7424 */ /* 0x000fe200078e00ff */
[----:B------:R-:W-:-:S13]  /*19c10*/  IADD3 R2, P4, R14, R5, RZ ;  /* 0x000000050e027210 */ /* 0x000fda0007f9e0ff */
[----:B------:R-:W-:Y:S05]  /*19c20*/  WARPSYNC.COLLECTIVE R15, `(.L_x_11316) ;  /* 0x000000000f087348 */ /* 0x000fea0003c00000 */
[----:B------:R0:W1:Y:S02]  /*19c30*/  SHFL.IDX P6, R14, R13, R12, R11 ;  /* 0x0000000c0d0e7389 */ /* 0x00006400000c000b */
[----:B01----:R-:W-:Y:S01]  /*19c40*/  ENDCOLLECTIVE ;  /* 0x000000000000791b */ /* 0x003fe20003800000 */
.L_x_11316:
        /* <DEDUP_REMOVED lines=14> */
.L_x_11317:
[----:B------:R-:W-:Y:S05]  /*19d30*/  BRA `(.L_x_11318) ;  /* 0xffffffc8009c7947 */ /* 0x000fea000383ffff */
.L_x_11232:
        /* <DEDUP_REMOVED lines=8> */
.L_x_11320:
[----:B------:R-:W-:Y:S05]  /*19dc0*/  BSYNC B0 ;  /* 0x0000000000007941 */ /* 0x000fea0003800000 */
.L_x_11319:
        /* <DEDUP_REMOVED lines=9> */
.L_x_11321:
        /* <DEDUP_REMOVED lines=13> */
[----:B------:R-:W-:-:S03]  /*19f30*/  ISETP.NE.AND P1, PT, R7, RZ, PT ;  /* 0x000000ff0700720c */ /* 0x000fc60003f25270 */
[----:B------:R-:W-:-:S10]  /*19f40*/  IMAD.MOV.U32 R13, RZ, RZ, R2 ;  /* 0x000000ffff0d7224 */ /* 0x000fd400078e0002 */
[----:B------:R-:W-:Y:S05]  /*19f50*/  WARPSYNC.COLLECTIVE R15, `(.L_x_11322) ;  /* 0x000000000f087348 */ /* 0x000fea0003c00000 */
[----:B------:R0:W1:Y:S02]  /*19f60*/  SHFL.UP P6, R14, R13, R12, R11 ;  /* 0x0400000c0d0e7389 */ /* 0x00006400000c000b */
[----:B01----:R-:W-:Y:S01]  /*19f70*/  ENDCOLLECTIVE ;  /* 0x000000000000791b */ /* 0x003fe20003800000 */
.L_x_11322:
[----:B------:R-:W-:Y:S01]  /*19f80*/  IMAD.MOV.U32 R12, RZ, RZ, 0x2 ;  /* 0x00000002ff0c7424 */ /* 0x000fe200078e00ff */
[----:B------:R-:W-:-:S05]  /*19f90*/  SEL R5, R14, RZ, P1 ;  /* 0x000000ff0e057207 */ /* 0x000fca0000800000 */
[----:B------:R-:W-:-:S04]  /*19fa0*/  IMAD.IADD R4, R2, 0x1, R5 ;  /* 0x0000000102047824 */ /* 0x000fc800078e0205 */
[----:B------:R-:W-:-:S07]  /*19fb0*/  IMAD.MOV.U32 R13, RZ, RZ, R4 ;  /* 0x000000ffff0d7224 */ /* 0x000fce00078e0004 */
[----:B------:R-:W-:Y:S05]  /*19fc0*/  WARPSYNC.COLLECTIVE R15, `(.L_x_11323) ;  /* 0x000000000f087348 */ /* 0x000fea0003c00000 */
[----:B------:R0:W1:Y:S02]  /*19fd0*/  SHFL.UP P6, R14, R13, R12, R11 ;  /* 0x0400000c0d0e7389 */ /* 0x00006400000c000b */
[----:B01----:R-:W-:Y:S01]  /*19fe0*/  ENDCOLLECTIVE ;  /* 0x000000000000791b */ /* 0x003fe20003800000 */
.L_x_11323:
[----:B------:R-:W-:Y:S01]  /*19ff0*/  IMAD.MOV.U32 R12, RZ, RZ, 0x4 ;  /* 0x00000004ff0c7424 */ /* 0x000fe200078e00ff */
[----:B------:R-:W-:-:S05]  /*1a000*/  SEL R5, R14, RZ, P2 ;  /* 0x000000ff0e057207 */ /* 0x000fca0001000000 */
[----:B------:R-:W-:-:S04]  /*1a010*/  IMAD.IADD R5, R4, 0x1, R5 ;  /* 0x0000000104057824 */ /* 0x000fc800078e0205 */
[----:B------:R-:W-:-:S07]  /*1a020*/  IMAD.MOV.U32 R13, RZ, RZ, R5 ;  /* 0x000000ffff0d7224 */ /* 0x000fce00078e0005 */
[----:B------:R-:W-:Y:S05]  /*1a030*/  WARPSYNC.COLLECTIVE R15, `(.L_x_11324) ;  /* 0x000000000f087348 */ /* 0x000fea0003c00000 */
[----:B------:R0:W1:Y:S02]  /*1a040*/  SHFL.UP P6, R14, R13, R12, R11 ;  /* 0x0400000c0d0e7389 */ /* 0x00006400000c000b */
[----:B01----:R-:W-:Y:S01]  /*1a050*/  ENDCOLLECTIVE ;  /* 0x000000000000791b */ /* 0x003fe20003800000 */
.L_x_11324:
[----:B------:R-:W-:Y:S01]  /*1a060*/  IMAD.MOV.U32 R12, RZ, RZ, 0x8 ;  /* 0x00000008ff0c7424 */ /* 0x000fe200078e00ff */
[----:B------:R-:W-:-:S05]  /*1a070*/  SEL R6, R14, RZ, P3 ;  /* 0x000000ff0e067207 */ /* 0x000fca0001800000 */
[----:B------:R-:W-:-:S04]  /*1a080*/  IMAD.IADD R6, R5, 0x1, R6 ;  /* 0x0000000105067824 */ /* 0x000fc800078e0206 */
[----:B------:R-:W-:-:S07]  /*1a090*/  IMAD.MOV.U32 R13, RZ, RZ, R6 ;  /* 0x000000ffff0d7224 */ /* 0x000fce00078e0006 */
[----:B------:R-:W-:Y:S05]  /*1a0a0*/  WARPSYNC.COLLECTIVE R15, `(.L_x_11325) ;  /* 0x000000000f087348 */ /* 0x000fea0003c00000 */
[----:B------:R0:W1:Y:S02]  /*1a0b0*/  SHFL.UP P6, R14, R13, R12, R11 ;  /* 0x0400000c0d0e7389 */ /* 0x00006400000c000b */
[----:B01----:R-:W-:Y:S01]  /*1a0c0*/  ENDCOLLECTIVE ;  /* 0x000000000000791b */ /* 0x003fe20003800000 */
.L_x_11325:
[----:B------:R-:W-:Y:S01]  /*1a0d0*/  IMAD.MOV.U32 R12, RZ, RZ, 0x10 ;  /* 0x00000010ff0c7424 */ /* 0x000fe200078e00ff */
[----:B------:R-:W-:-:S05]  /*1a0e0*/  SEL R3, R14, RZ, P4 ;  /* 0x000000ff0e037207 */ /* 0x000fca0002000000 */
[----:B------:R-:W-:-:S04]  /*1a0f0*/  IMAD.IADD R4, R6, 0x1, R3 ;  /* 0x0000000106047824 */ /* 0x000fc800078e0203 */
[----:B------:R-:W-:-:S07]  /*1a100*/  IMAD.MOV.U32 R13, RZ, RZ, R4 ;  /* 0x000000ffff0d7224 */ /* 0x000fce00078e0004 */
[----:B------:R-:W-:Y:S05]  /*1a110*/  WARPSYNC.COLLECTIVE R15, `(.L_x_11326) ;  /* 0x000000000f087348 */ /* 0x000fea0003c00000 */
[----:B------:R0:W1:Y:S02]  /*1a120*/  SHFL.UP P6, R14, R13, R12, R11 ;  /* 0x0400000c0d0e7389 */ /* 0x00006400000c000b */
[----:B01----:R-:W-:Y:S01]  /*1a130*/  ENDCOLLECTIVE ;  /* 0x000000000000791b */ /* 0x003fe20003800000 */
.L_x_11326:
        /* <DEDUP_REMOVED lines=8> */
.L_x_11327:
[----:B------:R-:W-:Y:S05]  /*1a1c0*/  BRA `(.L_x_11328) ;  /* 0xffffffc800b07947 */ /* 0x000fea000383ffff */
.L_x_11237:
        /* <DEDUP_REMOVED lines=8> */
.L_x_11330:
[----:B------:R-:W-:Y:S05]  /*1a250*/  BSYNC B0 ;  /* 0x0000000000007941 */ /* 0x000fea0003800000 */
.L_x_11329:
        /* <DEDUP_REMOVED lines=8> */
.L_x_11331:
[----:B------:R-:W-:Y:S01]  /*1a2e0*/  IMAD.MOV.U32 R12, RZ, RZ, 0x4 ;  /* 0x00000004ff0c7424 */ /* 0x000fe200078e00ff */
[----:B------:R-:W-:-:S05]  /*1a2f0*/  SEL R14, R14, RZ, P2 ;  /* 0x000000ff0e0e7207 */ /* 0x000fca0001000000 */
[----:B------:R-:W-:-:S04]  /*1a300*/  IMAD.IADD R3, R13, 0x1, R14 ;  /* 0x000000010d037824 */ /* 0x000fc800078e020e */
[----:B------:R-:W-:-:S07]  /*1a310*/  IMAD.MOV.U32 R13, RZ, RZ, R3 ;  /* 0x000000ffff0d7224 */ /* 0x000fce00078e0003 */
[----:B------:R-:W-:Y:S05]  /*1a320*/  WARPSYNC.COLLECTIVE R15, `(.L_x_11332) ;  /* 0x000000000f087348 */ /* 0x000fea0003c00000 */
[----:B------:R0:W1:Y:S02]  /*1a330*/  SHFL.UP P6, R14, R13, R12, R11 ;  /* 0x0400000c0d0e7389 */ /* 0x00006400000c000b */
[----:B01----:R-:W-:Y:S01]  /*1a340*/  ENDCOLLECTIVE ;  /* 0x000000000000791b */ /* 0x003fe20003800000 */
.L_x_11332:
[----:B------:R-:W-:Y:S01]  /*1a350*/  IMAD.MOV.U32 R12, RZ, RZ, 0x8 ;  /* 0x00000008ff0c7424 */ /* 0x000fe200078e00ff */
[----:B------:R-:W-:-:S05]  /*1a360*/  SEL R4, R14, RZ, P3 ;  /* 0x000000ff0e047207 */ /* 0x000fca0001800000 */
[----:B------:R-:W-:-:S04]  /*1a370*/  IMAD.IADD R4, R3, 0x1, R4 ;  /* 0x0000000103047824 */ /* 0x000fc800078e0204 */
[----:B------:R-:W-:-:S07]  /*1a380*/  IMAD.MOV.U32 R13, RZ, RZ, R4 ;  /* 0x000000ffff0d7224 */ /* 0x000fce00078e0004 */
[----:B------:R-:W-:Y:S05]  /*1a390*/  WARPSYNC.COLLECTIVE R15, `(.L_x_11333) ;  /* 0x000000000f087348 */ /* 0x000fea0003c00000 */
[----:B------:R0:W1:Y:S02]  /*1a3a0*/  SHFL.UP P6, R14, R13, R12, R11 ;  /* 0x0400000c0d0e7389 */ /* 0x00006400000c000b */
[----:B01----:R-:W-:Y:S01]  /*1a3b0*/  ENDCOLLECTIVE ;  /* 0x000000000000791b */ /* 0x003fe20003800000 */
.L_x_11333:
[----:B------:R-:W-:Y:S01]  /*1a3c0*/  IMAD.MOV.U32 R12, RZ, RZ, 0x10 ;  /* 0x00000010ff0c7424 */ /* 0x000fe200078e00ff */
[----:B------:R-:W-:-:S05]  /*1a3d0*/  SEL R5, R14, RZ, P4 ;  /* 0x000000ff0e057207 */ /* 0x000fca0002000000 */
[----:B------:R-:W-:-:S04]  /*1a3e0*/  IMAD.IADD R5, R4, 0x1, R5 ;  /* 0x0000000104057824 */ /* 0x000fc800078e0205 */
[----:B------:R-:W-:-:S07]  /*1a3f0*/  IMAD.MOV.U32 R13, RZ, RZ, R5 ;  /* 0x000000ffff0d7224 */ /* 0x000fce00078e0005 */
[----:B------:R-:W-:Y:S05]  /*1a400*/  WARPSYNC.COLLECTIVE R15, `(.L_x_11334) ;  /* 0x000000000f087348 */ /* 0x000fea0003c00000 */
[----:B------:R0:W1:Y:S02]  /*1a410*/  SHFL.UP P6, R14, R13, R12, R11 ;  /* 0x0400000c0d0e7389 */ /* 0x00006400000c000b */
[----:B01----:R-:W-:Y:S01]  /*1a420*/  ENDCOLLECTIVE ;  /* 0x000000000000791b */ /* 0x003fe20003800000 */
.L_x_11334:
        /* <DEDUP_REMOVED lines=8> */
.L_x_11335:
[----:B------:R-:W-:Y:S05]  /*1a4b0*/  BRA `(.L_x_11336) ;  /* 0xffffffc800907947 */ /* 0x000fea000383ffff */
.L_x_11239:
[----:B------:R-:W-:Y:S01]  /*1a4c0*/  BSSY B0, `(.L_x_11337) ;  /* 0x0000006000007945 */ /* 0x000fe20003800000 */
[----:B------:R-:W-:Y:S01]  /*1a4d0*/  PLOP3.LUT P6, PT, P6, PT, PT, 0x8, 0x0 ;  /* 0x000000000000781c */ /* 0x000fe200037ce170 */
[----:B------:R-:W-:-:S12]  /*1a4e0*/  IMAD.MOV.U32 R15, RZ, RZ, -0x1 ;  /* 0xffffffffff0f7424 */ /* 0x000fd800078e00ff */
[----:B01----:R-:W-:Y:S05]  /*1a4f0*/  WARPSYNC.COLLECTIVE R15, `(.L_x_11338) ;  /* 0x000000000f087348 */ /* 0x003fea0003c00000 */
[----:B------:R-:W-:Y:S01]  /*1a500*/  VOTE.ANY R14, PT, P6 ;  /* 0x00000000000e7806 */ /* 0x000fe200030e0100 */
[----:B01----:R-:W-:Y:S06]  /*1a510*/  ENDCOLLECTIVE ;  /* 0x000000000000791b */ /* 0x003fec0003800000 */
.L_x_11338:
[----:B------:R-:W-:Y:S05]  /*1a520*/  BSYNC B0 ;  /* 0x0000000000007941 */ /* 0x000fea0003800000 */
.L_x_11337:
        /* <DEDUP_REMOVED lines=9> */
.L_x_11339:
[----:B------:R-:W-:Y:S01]  /*1a5c0*/  IMAD.MOV.U32 R17, RZ, RZ, R14 ;  /* 0x000000ffff117224 */ /* 0x000fe200078e000e */
[----:B------:R-:W-:Y:S06]  /*1a5d0*/  BRA `(.L_x_11340) ;  /* 0xffffffc800807947 */ /* 0x000fec000383ffff */
.L_x_11241:
[----:B------:R-:W-:Y:S01]  /*1a5e0*/  BSSY B0, `(.L_x_11341) ;  /* 0x0000007000007945 */ /* 0x000fe20003800000 */
[----:B------:R-:W-:Y:S02]  /*1a5f0*/  IMAD.MOV.U32 R13, RZ, RZ, R3 ;  /* 0x000000ffff0d7224 */ /* 0x000fe400078e0003 */
[----:B------:R-:W-:Y:S02]  /*1a600*/  IMAD.MOV.U32 R11, RZ, RZ, 0x1f ;  /* 0x0000001fff0b7424 */ /* 0x000fe400078e00ff */
[----:B------:R-:W-:-:S07]  /*1a610*/  IMAD.MOV.U32 R15, RZ, RZ, -0x1 ;  /* 0xffffffffff0f7424 */ /* 0x000fce00078e00ff */
[----:B0123--:R-:W-:Y:S05]  /*1a620*/  WARPSYNC.COLLECTIVE R15, `(.L_x_11342) ;  /* 0x000000000f087348 */ /* 0x00ffea0003c00000 */
[----:B------:R4:W0:Y:S02]  /*1a630*/  SHFL.IDX P6, R14, R13, R12, R11 ;  /* 0x0000000c0d0e7389 */ /* 0x00082400000c000b */
[----:B01234-:R-:W-:Y:S01]  /*1a640*/  ENDCOLLECTIVE ;  /* 0x000000000000791b */ /* 0x01ffe20003800000 */
.L_x_11342:
[----:B------:R-:W-:Y:S05]  /*1a650*/  BSYNC B0 ;  /* 0x0000000000007941 */ /* 0x000fea0003800000 */
.L_x_11341:
[----:B------:R-:W-:Y:S01]  /*1a660*/  IMAD.MOV.U32 R6, RZ, RZ, R14 ;  /* 0x000000ffff067224 */ /* 0x000fe200078e000e */
[----:B------:R-:W-:Y:S06]  /*1a670*/  BRA `(.L_x_11240) ;  /* 0xffffffc800747947 */ /* 0x000fec000383ffff */
.L_x_11245:
[----:B0-----:R0:W3:Y:S02]  /*1a680*/  SYNCS.PHASECHK.TRANS64.TRYWAIT P0, [R5+URZ+0x2d820], R0 ;  /* 0x02d82000050075a7 */ /* 0x0010e4000800017f */
[----:B---3--:R-:W-:Y:S05]  /*1a690*/  @!P0 NANOSLEEP.SYNCS 0x989680 ;  /* 0x009896800000895d */ /* 0x008fea0003900000 */
[----:B------:R-:W3:Y:S02]  /*1a6a0*/  @!P0 SYNCS.PHASECHK.TRANS64 P0, [R5+URZ+0x2d820], R0 ;  /* 0x02d82000050085a7 */ /* 0x000ee4000800007f */
[----:B---3--:R-:W-:Y:S05]  /*1a6b0*/  @!P0 BRA `(.L_x_11245) ;  /* 0xfffffffc00f08947 */ /* 0x008fea000383ffff */
[----:B------:R-:W-:Y:S05]  /*1a6c0*/  BRA `(.L_x_11343) ;  /* 0xffffffcc00ec7947 */ /* 0x000fea000383ffff */
.L_x_11246:
[----:B------:R-:W3:Y:S01]  /*1a6d0*/  S2R R2, SR_TID.X ;  /* 0x0000000000027919 */ /* 0x000ee20000002100 */
[----:B------:R-:W-:Y:S01]  /*1a6e0*/  BSSY B0, `(.L_x_11344) ;  /* 0x000000a000007945 */ /* 0x000fe20003800000 */
[----:B------:R-:W-:Y:S02]  /*1a6f0*/  IMAD.MOV.U32 R12, RZ, RZ, RZ ;  /* 0x000000ffff0c7224 */ /* 0x000fe400078e00ff */
        /* <DEDUP_REMOVED lines=8> */
.L_x_11345:
[----:B------:R-:W-:Y:S05]  /*1a780*/  BSYNC B0 ;  /* 0x0000000000007941 */ /* 0x000fea0003800000 */
.L_x_11344:
[----:B------:R-:W-:Y:S05]  /*1a790*/  BRA `(.L_x_11346) ;  /* 0xffffffcc00d47947 */ /* 0x000fea000383ffff */
.L_x_11249:
[----:B------:R-:W-:Y:S01]  /*1a7a0*/  BSSY B1, `(.L_x_11347) ;  /* 0x0000006000017945 */ /* 0x000fe20003800000 */
[----:B------:R-:W-:-:S07]  /*1a7b0*/  IMAD.MOV.U32 R15, RZ, RZ, -0x1 ;  /* 0xffffffffff0f7424 */ /* 0x000fce00078e00ff */
[----:B012---:R-:W-:Y:S05]  /*1a7c0*/  WARPSYNC.COLLECTIVE R15, `(.L_x_11348) ;  /* 0x000000000f0c7348 */ /* 0x007fea0003c00000 */
[----:B------:R-:W-:Y:S02]  /*1a7d0*/  ELECT P6, UR62, PT ;  /* 0x00000000003e782f */ /* 0x000fe400038c0000 */
[----:B------:R-:W-:Y:S01]  /*1a7e0*/  MOV R14, UR62 ;  /* 0x0000003e000e7c02 */ /* 0x000fe20008000f00 */
[----:B012---:R-:W-:Y:S10]  /*1a7f0*/  ENDCOLLECTIVE ;  /* 0x000000000000791b */ /* 0x007ff40003800000 */
.L_x_11348:
[----:B------:R-:W-:Y:S05]  /*1a800*/  BSYNC B1 ;  /* 0x0000000000017941 */ /* 0x000fea0003800000 */
.L_x_11347:
[----:B------:R-:W-:Y:S05]  /*1a810*/  BRA `(.L_x_11349) ;  /* 0xffffffcc00cc7947 */ /* 0x000fea000383ffff */
.L_x_11251:
[----:B0-----:R0:W3:Y:S02]  /*1a820*/  SYNCS.PHASECHK.TRANS64.TRYWAIT P1, [R3+URZ+0x2d840], R2 ;  /* 0x02d84002030075a7 */ /* 0x0010e4000802017f */
[----:B---3--:R-:W-:Y:S05]  /*1a830*/  @!P1 NANOSLEEP.SYNCS 0x989680 ;  /* 0x009896800000995d */ /* 0x008fea0003900000 */
[----:B------:R-:W3:Y:S02]  /*1a840*/  @!P1 SYNCS.PHASECHK.TRANS64 P1, [R3+URZ+0x2d840], R2 ;  /* 0x02d84002030095a7 */ /* 0x000ee4000802007f */
[----:B---3--:R-:W-:Y:S05]  /*1a850*/  @!P1 BRA `(.L_x_11251) ;  /* 0xfffffffc00f09947 */ /* 0x008fea000383ffff */
[----:B------:R-:W-:Y:S05]  /*1a860*/  BRA `(.L_x_11350) ;  /* 0xffffffcc00ec7947 */ /* 0x000fea000383ffff */
.L_x_11253:
[----:B---3--:R3:W4:Y:S02]  /*1a870*/  SYNCS.PHASECHK.TRANS64.TRYWAIT P1, [R25+URZ+0x2d840], R0 ;  /* 0x02d84000190075a7 */ /* 0x008724000802017f */
[----:B----4-:R-:W-:Y:S05]  /*1a880*/  @!P1 NANOSLEEP.SYNCS 0x989680 ;  /* 0x009896800000995d */ /* 0x010fea0003900000 */
[----:B------:R-:W4:Y:S02]  /*1a890*/  @!P1 SYNCS.PHASECHK.TRANS64 P1, [R25+URZ+0x2d840], R0 ;  /* 0x02d84000190095a7 */ /* 0x000f24000802007f */
[----:B----4-:R-:W-:Y:S05]  /*1a8a0*/  @!P1 BRA `(.L_x_11253) ;  /* 0xfffffffc00f09947 */ /* 0x010fea000383ffff */
[----:B------:R-:W-:Y:S05]  /*1a8b0*/  BRA `(.L_x_11351) ;  /* 0xffffffcc00f87947 */ /* 0x000fea000383ffff */
.L_x_11255:
[----:B----4-:R4:W0:Y:S02]  /*1a8c0*/  SYNCS.PHASECHK.TRANS64.TRYWAIT P1, [R3+URZ+0x2d860], R2 ;  /* 0x02d86002030075a7 */ /* 0x010824000802017f */
[----:B0-----:R-:W-:Y:S05]  /*1a8d0*/  @!P1 NANOSLEEP.SYNCS 0x989680 ;  /* 0x009896800000995d */ /* 0x001fea0003900000 */
[----:B------:R-:W0:Y:S02]  /*1a8e0*/  @!P1 SYNCS.PHASECHK.TRANS64 P1, [R3+URZ+0x2d860], R2 ;  /* 0x02d86002030095a7 */ /* 0x000e24000802007f */
[----:B0-----:R-:W-:Y:S05]  /*1a8f0*/  @!P1 BRA `(.L_x_11255) ;  /* 0xfffffffc00f09947 */ /* 0x001fea000383ffff */
[----:B------:R-:W-:Y:S05]  /*1a900*/  BRA `(.L_x_11352) ;  /* 0xffffffcc00f47947 */ /* 0x000fea000383ffff */
.L_x_11353:
        /* <DEDUP_REMOVED lines=15> */
.L_x_15869:


//--------------------- .text._ZN7cutlass13device_kernelIN5flash11enable_sm90INS1_16FlashAttnFwdSm90INS1_25CollectiveMainloopFwdSm90ILi2EN4cute5tupleIJNS5_1CILi1EEES8_S8_EEENS6_IJNS7_ILi192EEENS7_ILi128EEENS7_ILi96EEEEEELi96ENS_6half_tEfNS_4arch4Sm90ELb0ELb1ELb1ELb1ELb1ELb1ELb0ELb0ELb1ELb1ELb0ELb0EEENS1_21CollectiveEpilogueFwdINS6_IJSA_SC_SB_EEES9_SE_SG_Li384ELb1ELb1ELb0ELb0EEENS1_36VarlenDynamicPersistentTileSchedulerILi192ELi128ELi384ELi128ELb0ELb1ELb1ELb1ELb0ELb1EEEEEEEEEvNT_6ParamsE --------------------------
	.section	.text._ZN7cutlass13device_kernelIN5flash11enable_sm90INS1_16FlashAttnFwdSm90INS1_25CollectiveMainloopFwdSm90ILi2EN4cute5tupleIJNS5_1CILi1EEES8_S8_EEENS6_IJNS7_ILi192EEENS7_ILi128EEENS7_ILi96EEEEEELi96ENS_6half_tEfNS_4arch4Sm90ELb0ELb1ELb1ELb1ELb1ELb1ELb0ELb0ELb1ELb1ELb0ELb0EEENS1_21CollectiveEpilogueFwdINS6_IJSA_SC_SB_EEES9_SE_SG_Li384ELb1ELb1ELb0ELb0EEENS1_36VarlenDynamicPersistentTileSchedulerILi192ELi128ELi384ELi128ELb0ELb1ELb1ELb1ELb0ELb1EEEEEEEEEvNT_6ParamsE,"ax",@progbits
	.align	128
.text._ZN7cutlass13device_kernelIN5flash11enable_sm90INS1_16FlashAttnFwdSm90INS1_25CollectiveMainloopFwdSm90ILi2EN4cute5tupleIJNS5_1CILi1EEES8_S8_EEENS6_IJNS7_ILi192EEENS7_ILi128EEENS7_ILi96EEEEEELi96ENS_6half_tEfNS_4arch4Sm90ELb0ELb1ELb1ELb1ELb1ELb1ELb0ELb0ELb1ELb1ELb0ELb0EEENS1_21CollectiveEpilogueFwdINS6_IJSA_SC_SB_EEES9_SE_SG_Li384ELb1ELb1ELb0ELb0EEENS1_36VarlenDynamicPersistentTileSchedulerILi192ELi128ELi384ELi128ELb0ELb1ELb1ELb1ELb0ELb1EEEEEEEEEvNT_6ParamsE:
        .type           _ZN7cutlass13device_kernelIN5flash11enable_sm90INS1_16FlashAttnFwdSm90INS1_25CollectiveMainloopFwdSm90ILi2EN4cute5tupleIJNS5_1CILi1EEES8_S8_EEENS6_IJNS7_ILi192EEENS7_ILi128EEENS7_ILi96EEEEEELi96ENS_6half_tEfNS_4arch4Sm90ELb0ELb1ELb1ELb1ELb1ELb1ELb0ELb0ELb1ELb1ELb0ELb0EEENS1_21CollectiveEpilogueFwdINS6_IJSA_SC_SB_EEES9_SE_SG_Li384ELb1ELb1ELb0ELb0EEENS1_36VarlenDynamicPersistentTileSchedulerILi192ELi128ELi384ELi128ELb0ELb1ELb1ELb1ELb0ELb1EEEEEEEEEvNT_6ParamsE,@function
        .size           _ZN7cutlass13device_kernelIN5flash11enable_sm90INS1_16FlashAttnFwdSm90INS1_25CollectiveMainloopFwdSm90ILi2EN4cute5tupleIJNS5_1CILi1EEES8_S8_EEENS6_IJNS7_ILi192EEENS7_ILi128EEENS7_ILi96EEEEEELi96ENS_6half_tEfNS_4arch4Sm90ELb0ELb1ELb1ELb1ELb1ELb1ELb0ELb0ELb1ELb1ELb0ELb0EEENS1_21CollectiveEpilogueFwdINS6_IJSA_SC_SB_EEES9_SE_SG_Li384ELb1ELb1ELb0ELb0EEENS1_36VarlenDynamicPersistentTileSchedulerILi192ELi128ELi384ELi128ELb0ELb1ELb1ELb1ELb0ELb1EEEEEEEEEvNT_6ParamsE,(.L_x_15870 - _ZN7cutlass13device_kernelIN5flash11enable_sm90INS1_16FlashAttnFwdSm90INS1_25CollectiveMainloopFwdSm90ILi2EN4cute5tupleIJNS5_1CILi1EEES8_S8_EEENS6_IJNS7_ILi192EEENS7_ILi128EEENS7_ILi96EEEEEELi96ENS_6half_tEfNS_4arch4Sm90ELb0ELb1ELb1ELb1ELb1ELb1ELb0ELb0ELb1ELb1ELb0ELb0EEENS1_21CollectiveEpilogueFwdINS6_IJSA_SC_SB_EEES9_SE_SG_Li384ELb1ELb1ELb0ELb0EEENS1_36VarlenDynamicPersistentTileSchedulerILi192ELi128ELi384ELi128ELb0ELb1ELb1ELb1ELb0ELb1EEEEEEEEEvNT_6ParamsE)
        .other          _ZN7cutlass13device_kernelIN5flash11enable_sm90INS1_16FlashAttnFwdSm90INS1_25CollectiveMainloopFwdSm90ILi2EN4cute5tupleIJNS5_1CILi1EEES8_S8_EEENS6_IJNS7_ILi192EEENS7_ILi128EEENS7_ILi96EEEEEELi96ENS_6half_tEfNS_4arch4Sm90ELb0ELb1ELb1ELb1ELb1ELb1ELb0ELb0ELb1ELb1ELb0ELb0EEENS1_21CollectiveEpilogueFwdINS6_IJSA_SC_SB_EEES9_SE_SG_Li384ELb1ELb1ELb0ELb0EEENS1_36VarlenDynamicPersistentTileSchedulerILi192ELi128ELi384ELi128ELb0ELb1ELb1ELb1ELb0ELb1EEEEEEEEEvNT_6ParamsE,@"STO_CUDA_ENTRY STV_DEFAULT"
_ZN7cutlass13device_kernelIN5flash11enable_sm90INS1_16FlashAttnFwdSm90INS1_25CollectiveMainloopFwdSm90ILi2EN4cute5tupleIJNS5_1CILi1EEES8_S8_EEENS6_IJNS7_ILi192EEENS7_ILi128EEENS7_ILi96EEEEEELi96ENS_6half_tEfNS_4arch4Sm90ELb0ELb1ELb1ELb1ELb1ELb1ELb0ELb0ELb1ELb1ELb0ELb0EEENS1_21CollectiveEpilogueFwdINS6_IJSA_SC_SB_EEES9_SE_SG_Li384ELb1ELb1ELb0ELb0EEENS1_36VarlenDynamicPersistentTileSchedulerILi192ELi128ELi384ELi128ELb0ELb1ELb1ELb1ELb0ELb1EEEEEEEEEvNT_6ParamsE:
        /* <DEDUP_REMOVED lines=18> */
.L_x_11355:
[----:B------:R-:W-:Y:S05]  /*0120*/  BSYNC B0 ;  /* 0x0000000000007941 */ /* 0x000fea0003800000 */
.L_x_11354:
        /* <DEDUP_REMOVED lines=41> */
.L_x_11356:
        /* <DEDUP_REMOVED lines=22> */
.L_x_11357:
        /* <DEDUP_REMOVED lines=18> */
.L_x_11358:
        /* <DEDUP_REMOVED lines=22> */
.L_x_11359:
        /* <DEDUP_REMOVED lines=22> */
.L_x_11360:
        /* <DEDUP_REMOVED lines=8> */
.L_x_11363:
        /* <DEDUP_REMOVED lines=22> */
[----:B------:R-:W-:Y:S01]  /*0ae0*/  R2UR UR40, R2 ;  /* 0x00000000022872ca */ /* 0x000fe200000e0000 */
[----:B------:R-:W-:Y:S01]  /*0af0*/  IMAD.MOV.U32 R23, RZ, RZ, RZ ;  /* 0x000000ffff177224 */ /* 0x000fe200078e00ff */
[----:B------:R-:W-:Y:S01]  /*0b00*/  ULOP3.LUT UR39, UR36, 0x1, URZ, 0xfc, !UPT ;  /* 0x0000000124277892 */ /* 0x000fe2000f8efc3f */
[----:B------:R-:W-:-:S10]  /*0b10*/  UMOV UR37, URZ ;  /* 0x0000003f00257c82 */ /* 0x000fd40008000000 */
[----:B------:R-:W-:Y:S01]  /*0b20*/  UIADD3 UR40, UR40, 0xc400, URZ ;  /* 0x0000c40028287890 */ /* 0x000fe2000fffe03f */
[----:B0-----:R-:W-:-:S05]  /*0b30*/  VIADD R15, R0, 0xffffff80 ;  /* 0xffffff80000f7836 */ /* 0x001fca0000000000 */
[----:B------:R-:W-:Y:S02]  /*0b40*/  SHF.R.S32.HI R0, RZ, 0x1f, R15 ;  /* 0x0000001fff007819 */ /* 0x000fe4000001140f */
[-C--:B------:R-:W-:Y:S02]  /*0b50*/  LEA.HI R7, R15, R15.reuse, RZ, 0x1 ;  /* 0x0000000f0f077211 */ /* 0x080fe400078f08ff */
[CC--:B------:R-:W-:Y:S02]  /*0b60*/  LEA.HI R4, R0.reuse, R15.reuse, RZ, 0x4 ;  /* 0x0000000f00047211 */ /* 0x0c0fe400078f20ff */
[----:B------:R-:W-:Y:S02]  /*0b70*/  SHF.R.S32.HI R12, RZ, 0x1, R7 ;  /* 0x00000001ff0c7819 */ /* 0x000fe40000011407 */
[----:B------:R-:W-:Y:S02]  /*0b80*/  LEA.HI R8, R0, R15, RZ, 0x2 ;  /* 0x0000000f00087211 */ /* 0x000fe400078f10ff */
[----:B------:R-:W-:-:S02]  /*0b90*/  SHF.R.S32.HI R3, RZ, 0x4, R4 ;  /* 0x00000004ff037819 */ /* 0x000fc40000011404 */
[----:B------:R-:W-:Y:S02]  /*0ba0*/  LEA.HI R10, R7, R12, RZ, 0x1 ;  /* 0x0000000c070a7211 */ /* 0x000fe400078f08ff */
[--C-:B------:R-:W-:Y:S02]  /*0bb0*/  SHF.R.S32.HI R9, RZ, 0x2, R8.reuse ;  /* 0x00000002ff097819 */ /* 0x100fe40000011408 */
[----:B------:R-:W-:Y:S02]  /*0bc0*/  SHF.R.S32.HI R6, RZ, 0x1f, R8 ;  /* 0x0000001fff067819 */ /* 0x000fe40000011408 */
[----:B------:R-:W-:Y:S02]  /*0bd0*/  LEA.HI R5, R4, R3, RZ, 0x1 ;  /* 0x0000000304057211 */ /* 0x000fe400078f08ff */
[----:B------:R-:W-:Y:S02]  /*0be0*/  LOP3.LUT R11, R10, 0x7fffffe, RZ, 0xc0, !PT ;  /* 0x07fffffe0a0b7812 */ /* 0x000fe400078ec0ff */
[----:B------:R-:W-:-:S02]  /*0bf0*/  LEA.HI R10, R6, R9, RZ, 0x2 ;  /* 0x00000009060a7211 */ /* 0x000fc400078f10ff */
[----:B------:R-:W-:Y:S01]  /*0c00*/  LOP3.LUT R6, R5, 0x1ffffffe, RZ, 0xc0, !PT ;  /* 0x1ffffffe05067812 */ /* 0x000fe200078ec0ff */
[----:B------:R-:W-:Y:S01]  /*0c10*/  IMAD.IADD R12, R12, 0x1, -R11 ;  /* 0x000000010c0c7824 */ /* 0x000fe200078e0a0b */
[----:B------:R-:W-:Y:S02]  /*0c20*/  LOP3.LUT R8, R8, 0xfffffffc, RZ, 0xc0, !PT ;  /* 0xfffffffc08087812 */ /* 0x000fe400078ec0ff */
[----:B------:R-:W-:Y:S01]  /*0c30*/  LOP3.LUT R10, R10, 0xfffffffc, RZ, 0xc0, !PT ;  /* 0xfffffffc0a0a7812 */ /* 0x000fe200078ec0ff */
[C---:B------:R-:W-:Y:S01]  /*0c40*/  IMAD.IADD R6, R3.reuse, 0x1, -R6 ;  /* 0x0000000103067824 */ /* 0x040fe200078e0a06 */
[----:B------:R-:W-:Y:S01]  /*0c50*/  LOP3.LUT R4, R4, 0xfffffff0, RZ, 0xc0, !PT ;  /* 0xfffffff004047812 */ /* 0x000fe200078ec0ff */
[----:B------:R-:W-:Y:S01]  /*0c60*/  IMAD R21, R3, 0x8, R12 ;  /* 0x0000000803157824 */ /* 0x000fe200078e020c */
[-C--:B------:R-:W-:Y:S01]  /*0c70*/  LEA.HI R3, R0, R15.reuse, RZ, 0x7 ;  /* 0x0000000f00037211 */ /* 0x080fe200078f38ff */
[----:B------:R-:W-:Y:S01]  /*0c80*/  IMAD.IADD R8, R15, 0x1, -R8 ;  /* 0x000000010f087824 */ /* 0x000fe200078e0a08 */
[----:B------:R-:W-:Y:S01]  /*0c90*/  LOP3.LUT R7, R7, 0xfffffffe, RZ, 0xc0, !PT ;  /* 0xfffffffe07077812 */ /* 0x000fe200078ec0ff */
[----:B------:R-:W-:Y:S01]  /*0ca0*/  IMAD.IADD R10, R9, 0x1, -R10 ;  /* 0x00000001090a7824 */ /* 0x000fe200078e0a0a */
[----:B------:R-:W-:Y:S01]  /*0cb0*/  LOP3.LUT R5, R3, 0xffffff80, RZ, 0xc0, !PT ;  /* 0xffffff8003057812 */ /* 0x000fe200078ec0ff */
[C---:B------:R-:W-:Y:S01]  /*0cc0*/  IMAD.IADD R4, R15.reuse, 0x1, -R4 ;  /* 0x000000010f047824 */ /* 0x040fe200078e0a04 */
[----:B------:R-:W-:Y:S01]  /*0cd0*/  LEA.HI R9, R8, R8, RZ, 0x1 ;  /* 0x0000000808097211 */ /* 0x000fe200078f08ff */
[C---:B------:R-:W-:Y:S01]  /*0ce0*/  IMAD.IADD R16, R15.reuse, 0x1, -R7 ;  /* 0x000000010f107824 */ /* 0x040fe200078e0a07 */
[----:B------:R-:W-:Y:S01]  /*0cf0*/  LEA.HI R0, R0, R15, RZ, 0x5 ;  /* 0x0000000f00007211 */ /* 0x000fe200078f28ff */
[----:B------:R-:W-:Y:S01]  /*0d00*/  IMAD.IADD R24, R15, 0x1, -R5 ;  /* 0x000000010f187824 */ /* 0x000fe200078e0a05 */
[----:B------:R-:W-:Y:S01]  /*0d10*/  SHF.R.S32.HI R5, RZ, 0x1f, R4 ;  /* 0x0000001fff057819 */ /* 0x000fe20000011404 */
[C---:B------:R-:W-:Y:S01]  /*0d20*/  IMAD.SHL.U32 R26, R16.reuse, 0x4, RZ ;  /* 0x00000004101a7824 */ /* 0x040fe200078e00ff */
[----:B------:R-:W-:Y:S01]  /*0d30*/  LOP3.LUT R7, R9, 0x1ffffffe, RZ, 0xc0, !PT ;  /* 0x1ffffffe09077812 */ /* 0x000fe200078ec0ff */
[----:B------:R-:W-:Y:S01]  /*0d40*/  IMAD.SHL.U32 R16, R16, 0x8, RZ ;  /* 0x0000000810107824 */ /* 0x000fe200078e00ff */
[----:B------:R-:W-:Y:S01]  /*0d50*/  SHF.R.S32.HI R9, RZ, 0x1f, R24 ;  /* 0x0000001fff097819 */ /* 0x000fe20000011418 */
[----:B------:R-:W-:Y:S01]  /*0d60*/  VIADD R17, R26, 0x20 ;  /* 0x000000201a117836 */ /* 0x000fe20000000000 */
[----:B------:R-:W-:Y:S01]  /*0d70*/  LEA.HI R5, R5, R4, RZ, 0x3 ;  /* 0x0000000405057211 */ /* 0x000fe200078f18ff */
[----:B------:R-:W-:Y:S01]  /*0d80*/  IMAD.IADD R14, R8, 0x1, -R7 ;  /* 0x00000001080e7824 */ /* 0x000fe200078e0a07 */
[----:B------:R-:W-:Y:S01]  /*0d90*/  LEA.HI R11, R9, R24, RZ, 0x2 ;  /* 0x00000018090b7211 */ /* 0x000fe200078f10ff */
[C---:B------:R-:W-:Y:S01]  /*0da0*/  VIADD R18, R26.reuse, 0x10 ;  /* 0x000000101a127836 */ /* 0x040fe20000000000 */
[----:B------:R-:W-:Y:S01]  /*0db0*/  LOP3.LUT R7, R5, 0xfffffff8, RZ, 0xc0, !PT ;  /* 0xfffffff805077812 */ /* 0x000fe200078ec0ff */
[----:B------:R-:W-:Y:S01]  /*0dc0*/  IMAD.IADD R12, R26, 0x1, R17 ;  /* 0x000000011a0c7824 */ /* 0x000fe200078e0211 */
[--C-:B------:R-:W-:Y:S01]  /*0dd0*/  SHF.R.S32.HI R8, RZ, 0x2, R11.reuse ;  /* 0x00000002ff087819 */ /* 0x100fe2000001140b */
[----:B------:R-:W-:Y:S01]  /*0de0*/  STL [R1+0x58], R26 ;  /* 0x0000581a01007387 */ /* 0x000fe20000100800 */
[----:B------:R-:W-:Y:S01]  /*0df0*/  SHF.R.S32.HI R13, RZ, 0x1f, R11 ;  /* 0x0000001fff0d7819 */ /* 0x000fe2000001140b */
[----:B------:R-:W-:Y:S01]  /*0e00*/  IMAD.IADD R7, R4, 0x1, -R7 ;  /* 0x0000000104077824 */ /* 0x000fe200078e0a07 */
[----:B------:R-:W-:Y:S01]  /*0e10*/  IADD3 R4, R26, R18, RZ ;  /* 0x000000121a047210 */ /* 0x000fe20007ffe0ff */
[----:B------:R0:W-:Y:S01]  /*0e20*/  STL [R1+0x84], R18 ;  /* 0x0000841201007387 */ /* 0x0001e20000100800 */
[----:B------:R-:W-:Y:S01]  /*0e30*/  LEA.HI R13, R13, R8, RZ, 0x3 ;  /* 0x000000080d0d7211 */ /* 0x000fe200078f18ff */
[----:B------:R-:W-:Y:S01]  /*0e40*/  IMAD.SHL.U32 R5, R5, 0x40, RZ ;  /* 0x0000004005057824 */ /* 0x000fe200078e00ff */
[----:B------:R-:W-:Y:S01]  /*0e50*/  SHF.R.S32.HI R15, RZ, 0x1f, R4 ;  /* 0x0000001fff0f7819 */ /* 0x000fe20000011404 */
[----:B------:R1:W-:Y:S01]  /*0e60*/  STL [R1+0x80], R17 ;  /* 0x0000801101007387 */ /* 0x0003e20000100800 */
[----:B------:R-:W-:Y:S01]  /*0e70*/  LOP3.LUT R13, R13, 0xfffffff8, RZ, 0xc0, !PT ;  /* 0xfffffff80d0d7812 */ /* 0x000fe200078ec0ff */
[C---:B------:R-:W-:Y:S01]  /*0e80*/  VIADD R137, R16.reuse, 0x30 ;  /* 0x0000003010897836 */ /* 0x040fe20000000000 */
[----:B------:R-:W-:Y:S01]  /*0e90*/  LEA.HI R15, R15, R4, RZ, 0x3 ;  /* 0x000000040f0f7211 */ /* 0x000fe200078f18ff */
[----:B------:R-:W-:Y:S01]  /*0ea0*/  VIADD R136, R16, 0x40 ;  /* 0x0000004010887836 */ /* 0x000fe20000000000 */
[----:B------:R-:W-:Y:S01]  /*0eb0*/  SHF.R.S32.HI R4, RZ, 0x5, R0 ;  /* 0x00000005ff047819 */ /* 0x000fe20000011400 */
[----:B------:R-:W-:Y:S01]  /*0ec0*/  IMAD.SHL.U32 R0, R7, 0x40, RZ ;  /* 0x0000004007007824 */ /* 0x000fe200078e00ff */
[----:B0-----:R-:W-:Y:S01]  /*0ed0*/  SHF.R.S32.HI R18, RZ, 0x7, R3 ;  /* 0x00000007ff127819 */ /* 0x001fe20000011403 */
[----:B------:R-:W-:Y:S01]  /*0ee0*/  IMAD.SHL.U32 R3, R6, 0x8, RZ ;  /* 0x0000000806037824 */ /* 0x000fe200078e00ff */
[----:B------:R-:W-:Y:S01]  /*0ef0*/  LEA.HI R9, R9, R24, RZ, 0x5 ;  /* 0x0000001809097211 */ /* 0x000fe200078f28ff */
[----:B------:R-:W-:Y:S01]  /*0f00*/  VIADD R138, R16, 0x50 ;  /* 0x00000050108a7836 */ /* 0x000fe20000000000 */
[----:B-1----:R-:W-:Y:S01]  /*0f10*/  SHF.R.S32.HI R17, RZ, 0x1f, R12 ;  /* 0x0000001fff117819 */ /* 0x002fe2000001140c */
[----:B------:R-:W-:Y:S01]  /*0f20*/  IMAD.SHL.U32 R10, R10, 0x40, RZ ;  /* 0x000000400a0a7824 */ /* 0x000fe200078e00ff */
[----:B------:R-:W-:-:S02]  /*0f30*/  SHF.R.S32.HI R9, RZ, 0x5, R9 ;  /* 0x00000005ff097819 */ /* 0x000fc40000011409 */
[----:B------:R-:W-:Y:S01]  /*0f40*/  LEA.HI R20, R17, R12, RZ, 0x3 ;  /* 0x0000000c11147211 */ /* 0x000fe200078f18ff */
[----:B------:R-:W-:Y:S01]  /*0f50*/  IMAD.IADD R12, R8, 0x1, -R13 ;  /* 0x00000001080c7824 */ /* 0x000fe200078e0a0d */
[----:B------:R-:W-:Y:S01]  /*0f60*/  LOP3.LUT R0, R0, 0x1c0, RZ, 0xc0, !PT ;  /* 0x000001c000007812 */ /* 0x000fe200078ec0ff */
[----:B------:R-:W-:Y:S01]  /*0f70*/  IMAD.HI R8, R18, 0x55555556, RZ ;  /* 0x5555555612087827 */ /* 0x000fe200078e02ff */
[----:B------:R-:W-:Y:S02]  /*0f80*/  LOP3.LUT R5, R5, 0x7ffffe00, RZ, 0xc0, !PT ;  /* 0x7ffffe0005057812 */ /* 0x000fe400078ec0ff */
[----:B------:R-:W-:Y:S01]  /*0f90*/  LOP3.LUT R3, R0, 0x8, R3, 0xf8, !PT ;  /* 0x0000000800037812 */ /* 0x000fe200078ef803 */
[----:B------:R-:W-:Y:S01]  /*0fa0*/  IMAD R9, R9, 0x10, R12 ;  /* 0x0000001009097824 */ /* 0x000fe200078e020c */
[----:B------:R-:W-:Y:S01]  /*0fb0*/  LEA.HI R8, R8, R8, RZ, 0x1 ;  /* 0x0000000808087211 */ /* 0x000fe200078f08ff */
[----:B------:R-:W-:Y:S01]  /*0fc0*/  IMAD R4, R4, 0x400, R5 ;  /* 0x0000040004047824 */ /* 0x000fe200078e0205 */
[----:B------:R-:W-:Y:S01]  /*0fd0*/  SHF.R.U32.HI R0, RZ, 0x3, R0 ;  /* 0x00000003ff007819 */ /* 0x000fe20000011600 */
[----:B------:R-:W-:Y:S01]  /*0fe0*/  VIADD R5, R26, 0x28 ;  /* 0x000000281a057836 */ /* 0x000fe20000000000 */
[----:B------:R-:W-:Y:S01]  /*0ff0*/  R2P PR, R7, 0x6 ;  /* 0x0000000607007804 */ /* 0x000fe20000000000 */
[----:B------:R-:W-:Y:S01]  /*1000*/  IMAD R8, R8, -0x3, R18 ;  /* 0xfffffffd08087824 */ /* 0x000fe200078e0212 */
[----:B------:R-:W-:Y:S01]  /*1010*/  LOP3.LUT R3, R3, R0, RZ, 0x3c, !PT ;  /* 0x0000000003037212 */ /* 0x000fe200078e3cff */
[C---:B------:R-:W-:Y:S01]  /*1020*/  VIADD R0, R26.reuse, 0x8 ;  /* 0x000000081a007836 */ /* 0x040fe20000000000 */
[----:B------:R-:W-:Y:S01]  /*1030*/  IADD3 R7, R26, 0x18, RZ ;  /* 0x000000181a077810 */ /* 0x000fe20007ffe0ff */
[----:B------:R-:W-:Y:S01]  /*1040*/  IMAD R6, R8, 0x40, R9 ;  /* 0x0000004008067824 */ /* 0x000fe200078e0209 */
[----:B------:R-:W-:Y:S01]  /*1050*/  SHF.R.S32.HI R9, RZ, 0x3, R15 ;  /* 0x00000003ff097819 */ /* 0x000fe2000001140f */
[----:B------:R-:W-:Y:S01]  /*1060*/  IMAD.IADD R3, R4, 0x1, R3 ;  /* 0x0000000104037824 */ /* 0x000fe200078e0203 */
[----:B------:R-:W-:Y:S01]  /*1070*/  LOP3.LUT R156, R11, 0x7ffffffc, RZ, 0xc0, !PT ;  /* 0x7ffffffc0b9c7812 */ /* 0x000fe200078ec0ff */
[----:B------:R-:W-:Y:S01]  /*1080*/  IMAD.MOV.U32 R4, RZ, RZ, 0x40 ;  /* 0x00000040ff047424 */ /* 0x000fe200078e00ff */
[----:B------:R0:W-:Y:S01]  /*1090*/  STL [R1+0xac], R6 ;  /* 0x0000ac0601007387 */ /* 0x0001e20000100800 */
[----:B------:R-:W-:Y:S01]  /*10a0*/  IMAD R157, R3, 0x2, R2 ;  /* 0x00000002039d7824 */ /* 0x000fe200078e0202 */
[----:B------:R-:W-:-:S02]  /*10b0*/  CS2R R18, SRZ ;  /* 0x0000000000127805 */ /* 0x000fc4000001ff00 */
[----:B------:R-:W-:Y:S01]  /*10c0*/  SHF.R.S32.HI R17, RZ, 0x1f, R16 ;  /* 0x0000001fff117819 */ /* 0x000fe20000011410 */
[----:B------:R-:W-:Y:S01]  /*10d0*/  STL [R1+0x38], RZ ;  /* 0x000038ff01007387 */ /* 0x000fe20000100800 */
[----:B------:R-:W-:Y:S01]  /*10e0*/  VIADD R3, R157, 0x21800 ;  /* 0x000218009d037836 */ /* 0x000fe20000000000 */
[----:B------:R-:W-:Y:S01]  /*10f0*/  SEL R4, R4, 0xffffffc0, !P2 ;  /* 0xffffffc004047807 */ /* 0x000fe20005000000 */
[----:B------:R-:W-:Y:S01]  /*1100*/  IMAD.IADD R156, R24, 0x1, -R156 ;  /* 0x00000001189c7824 */ /* 0x000fe200078e0a9c */
[----:B------:R1:W-:Y:S01]  /*1110*/  STL [R1+0x8c], R0 ;  /* 0x00008c0001007387 */ /* 0x0003e20000100800 */
[----:B0-----:R-:W-:-:S03]  /*1120*/  IMAD R6, R14, 0x8, R6 ;  /* 0x000000080e067824 */ /* 0x001fc600078e0206 */
[----:B------:R0:W-:Y:S04]  /*1130*/  STL [R1+0x88], R7 ;  /* 0x0000880701007387 */ /* 0x0001e80000100800 */
[----:B------:R2:W-:Y:S01]  /*1140*/  STL [R1+0x94], R5 ;  /* 0x0000940501007387 */ /* 0x0005e20000100800 */
[----:B-1----:R-:W-:Y:S01]  /*1150*/  SHF.R.S32.HI R0, RZ, 0x1f, R137 ;  /* 0x0000001fff007819 */ /* 0x002fe20000011489 */
[----:B0-----:R-:W-:-:S04]  /*1160*/  IMAD.SHL.U32 R7, R21, 0x20, RZ ;  /* 0x0000002015077824 */ /* 0x001fc800078e00ff */
[----:B------:R0:W-:Y:S01]  /*1170*/  STL [R1+0x7c], R0 ;  /* 0x00007c0001007387 */ /* 0x0001e20000100800 */
[----:B--2---:R-:W-:-:S05]  /*1180*/  SHF.R.S32.HI R5, RZ, 0x1f, R136 ;  /* 0x0000001fff057819 */ /* 0x004fca0000011488 */
[----:B------:R1:W-:Y:S01]  /*1190*/  STL [R1+0x78], R5 ;  /* 0x0000780501007387 */ /* 0x0003e20000100800 */
[----:B0-----:R-:W-:-:S05]  /*11a0*/  SHF.R.S32.HI R0, RZ, 0x1f, R138 ;  /* 0x0000001fff007819 */ /* 0x001fca000001148a */
[----:B------:R0:W-:Y:S01]  /*11b0*/  STL [R1+0x74], R0 ;  /* 0x0000740001007387 */ /* 0x0001e20000100800 */
[----:B-1----:R-:W-:-:S04]  /*11c0*/  LOP3.LUT R5, R10, 0xc0, RZ, 0xc0, !PT ;  /* 0x000000c00a057812 */ /* 0x002fc800078ec0ff */
[----:B------:R-:W-:Y:S01]  /*11d0*/  SHF.R.U32.HI R8, RZ, 0x3, R5 ;  /* 0x00000003ff087819 */ /* 0x000fe20000011605 */
[----:B------:R1:W-:Y:S01]  /*11e0*/  STL [R1+0x4c], R5 ;  /* 0x00004c0501007387 */ /* 0x0003e20000100800 */
[----:B0-----:R-:W-:-:S03]  /*11f0*/  LOP3.LUT R0, R5, 0x8, R16, 0xf8, !PT ;  /* 0x0000000805007812 */ /* 0x001fc600078ef810 */
[----:B------:R0:W-:Y:S01]  /*1200*/  STL [R1+0x54], R7 ;  /* 0x0000540701007387 */ /* 0x0001e20000100800 */
[----:B------:R-:W-:-:S03]  /*1210*/  LOP3.LUT R0, R0, R8, RZ, 0x3c, !PT ;  /* 0x0000000800007212 */ /* 0x000fc600078e3cff */
[----:B------:R-:W-:Y:S01]  /*1220*/  STL [R1+0x64], R9 ;  /* 0x0000640901007387 */ /* 0x000fe20000100800 */
[----:B-1----:R-:W-:-:S03]  /*1230*/  VIADD R5, R157, 0x21820 ;  /* 0x000218209d057836 */ /* 0x002fc60000000000 */
[----:B------:R1:W-:Y:S01]  /*1240*/  STL [R1+0x50], R8 ;  /* 0x0000500801007387 */ /* 0x0003e20000100800 */
[----:B------:R-:W-:Y:S02]  /*1250*/  @P1 VIADD R5, R3, 0xffffffe0 ;  /* 0xffffffe003051836 */ /* 0x000fe40000000000 */
[----:B0-----:R-:W-:Y:S02]  /*1260*/  IMAD.IADD R7, R7, 0x1, R0 ;  /* 0x0000000107077824 */ /* 0x001fe400078e0200 */
[----:B------:R-:W-:Y:S02]  /*1270*/  IMAD.IADD R0, R3, 0x1, R4 ;  /* 0x0000000103007824 */ /* 0x000fe400078e0204 */
[----:B------:R-:W-:Y:S01]  /*1280*/  IMAD.IADD R3, R4, 0x1, R5 ;  /* 0x0000000104037824 */ /* 0x000fe200078e0205 */
[----:B-1----:R-:W-:-:S05]  /*1290*/  SHF.R.S32.HI R8, RZ, 0x3, R20 ;  /* 0x00000003ff087819 */ /* 0x002fca0000011414 */
[----:B------:R-:W-:Y:S04]  /*12a0*/  STL [R1+0x68], R8 ;  /* 0x0000680801007387 */ /* 0x000fe80000100800 */
[----:B------:R-:W-:Y:S04]  /*12b0*/  STL [R1+0xa0], R7 ;  /* 0x0000a00701007387 */ /* 0x000fe80000100800 */
[----:B------:R-:W-:Y:S04]  /*12c0*/  STL [R1+0x6c], R5 ;  /* 0x00006c0501007387 */ /* 0x000fe80000100800 */
[----:B------:R-:W-:Y:S04]  /*12d0*/  STL [R1+0x98], R6 ;  /* 0x0000980601007387 */ /* 0x000fe80000100800 */
[----:B------:R0:W-:Y:S04]  /*12e0*/  STL [R1+0x4], R0 ;  /* 0x0000040001007387 */ /* 0x0001e80000100800 */
[----:B------:R1:W-:Y:S01]  /*12f0*/  STL [R1], R3 ;  /* 0x0000000301007387 */ /* 0x0003e20000100800 */
[----:B0-----:R-:W-:-:S05]  /*1300*/  VIADD R0, R5, 0x6000 ;  /* 0x0000600005007836 */ /* 0x001fca0000000000 */
[----:B------:R1:W-:Y:S02]  /*1310*/  STL [R1+0x70], R0 ;  /* 0x0000700001007387 */ /* 0x0003e40000100800 */
.L_x_11580:
[----:B------:R-:W-:Y:S05]  /*1320*/  YIELD ;  /* 0x0000000000007946 */ /* 0x000fea0003800000 */
[----:B------:R-:W-:Y:S01]  /*1330*/  ULDC.64 UR4, c[0x0][0xa28] ;  /* 0x00028a0000047ab9 */ /* 0x000fe20000000a00 */
[----:B0--34-:R-:W0:Y:S01]  /*1340*/  LDC.64 R6, c[0x0][0xa08] ;  /* 0x00028200ff067b82 */ /* 0x019e220000000a00 */
[----:B------:R-:W-:Y:S01]  /*1350*/  ISETP.NE.U32.AND P1, PT, RZ, UR4, PT ;  /* 0x00000004ff007c0c */ /* 0x000fe2000bf25070 */
[----:B-1----:R-:W-:Y:S02]  /*1360*/  IMAD.MOV.U32 R0, RZ, RZ, RZ ;  /* 0x000000ffff007224 */ /* 0x002fe400078e00ff */
[----:B------:R-:W-:Y:S01]  /*1370*/  IMAD.MOV.U32 R80, RZ, RZ, RZ ;  /* 0x000000ffff507224 */ /* 0x000fe200078e00ff */
[----:B------:R-:W-:Y:S01]  /*1380*/  ISETP.NE.AND.EX P1, PT, RZ, UR5, PT, P1 ;  /* 0x00000005ff007c0c */ /* 0x000fe2000bf25310 */
[----:B------:R-:W-:-:S02]  /*1390*/  ULDC.64 UR4, c[0x0][0xa18] ;  /* 0x0002860000047ab9 */ /* 0x000fc40000000a00 */
        /* <DEDUP_REMOVED lines=35> */
.L_x_11365:
[----:B------:R-:W-:Y:S01]  /*15d0*/  ULDC.64 UR4, c[0x0][0xa20] ;  /* 0x0002880000047ab9 */ /* 0x000fe20000000a00 */
[----:B------:R0:W-:Y:S01]  /*15e0*/  STL [R1+0xa4], R34 ;  /* 0x0000a42201007387 */ /* 0x0001e20000100800 */
[----:B------:R-:W-:-:S03]  /*15f0*/  ISETP.NE.U32.AND P1, PT, RZ, UR4, PT ;  /* 0x00000004ff007c0c */ /* 0x000fc6000bf25070 */
[----:B------:R0:W-:Y:S01]  /*1600*/  STL [R1+0xa8], R35 ;  /* 0x0000a82301007387 */ /* 0x0001e20000100800 */
[----:B------:R-:W-:-:S13]  /*1610*/  ISETP.NE.AND.EX P1, PT, RZ, UR5, PT, P1 ;  /* 0x00000005ff007c0c */ /* 0x000fda000bf25310 */
[----:B0-----:R-:W-:Y:S05]  /*1620*/  @!P1 BRA `(.L_x_11366) ;  /* 0x0000000000109947 */ /* 0x001fea0003800000 */
[----:B------:R-:W0:Y:S02]  /*1630*/  LDC.64 R4, c[0x0][0xa20] ;  /* 0x00028800ff047b82 */ /* 0x000e240000000a00 */
[----:B0-----:R-:W-:-:S05]  /*1640*/  IMAD.WIDE R4, R35, 0x4, R4 ;  /* 0x0000000423047825 */ /* 0x001fca00078e0204 */
[----:B------:R0:W5:Y:S01]  /*1650*/  LDG.E R27, desc[UR54][R4.64] ;  /* 0x00000036041b7981 */ /* 0x000162000c1e1900 */
[----:B------:R-:W-:Y:S05]  /*1660*/  BRA `(.L_x_11367) ;  /* 0x0000000000107947 */ /* 0x000fea0003800000 */
.L_x_11366:
[----:B------:R-:W-:Y:S05]  /*1670*/  @!P0 BRA `(.L_x_11367) ;  /* 0x00000000000c8947 */ /* 0x000fea0003800000 */
[----:B------:R-:W2:Y:S04]  /*1680*/  LDG.E R4, desc[UR54][R10.64] ;  /* 0x000000360a047981 */ /* 0x000ea8000c1e1900 */
[----:B------:R-:W2:Y:S02]  /*1690*/  LDG.E R27, desc[UR54][R10.64+0x4] ;  /* 0x000004360a1b7981 */ /* 0x000ea4000c1e1900 */
[----:B--2---:R-:W-:-:S07]  /*16a0*/  IMAD.IADD R27, R27, 0x1, -R4 ;  /* 0x000000011b1b7824 */ /* 0x004fce00078e0a04 */
.L_x_11367:
[----:B------:R-:W-:Y:S01]  /*16b0*/  ULDC.64 UR4, c[0x0][0xa10] ;  /* 0x0002840000047ab9 */ /* 0x000fe20000000a00 */
[----:B0-----:R-:W0:Y:S01]  /*16c0*/  LDC R4, c[0x0][0x448] ;  /* 0x00011200ff047b82 */ /* 0x001e220000000800 */
[----:B------:R-:W-:-:S04]  /*16d0*/  ISETP.NE.U32.AND P0, PT, RZ, UR4, PT ;  /* 0x00000004ff007c0c */ /* 0x000fc8000bf05070 */
[----:B------:R-:W-:Y:S01]  /*16e0*/  ISETP.NE.AND.EX P0, PT, RZ, UR5, PT, P0 ;  /* 0x00000005ff007c0c */ /* 0x000fe2000bf05300 */
[----:B------:R-:W-:Y:S02]  /*16f0*/  ULDC.64 UR4, c[0x0][0xa30] ;  /* 0x00028c0000047ab9 */ /* 0x000fe40000000a00 */
[----:B------:R-:W-:-:S04]  /*1700*/  ISETP.NE.U32.AND P1, PT, RZ, UR4, PT ;  /* 0x00000004ff007c0c */ /* 0x000fc8000bf25070 */
[----:B------:R-:W-:-:S06]  /*1710*/  ISETP.NE.AND.EX P1, PT, RZ, UR5, PT, P1 ;  /* 0x00000005ff007c0c */ /* 0x000fcc000bf25310 */
[----:B------:R-:W1:Y:S08]  /*1720*/  @P0 LDC.64 R6, c[0x0][0xa10] ;  /* 0x00028400ff060b82 */ /* 0x000e700000000a00 */
[----:B------:R-:W2:Y:S01]  /*1730*/  @P1 LDC.64 R8, c[0x0][0xa30] ;  /* 0x00028c00ff081b82 */ /* 0x000ea20000000a00 */
[----:B-1----:R-:W-:-:S05]  /*1740*/  @P0 IMAD.WIDE R6, R35, 0x4, R6 ;  /* 0x0000000423060825 */ /* 0x002fca00078e0206 */
[----:B------:R-:W3:Y:S04]  /*1750*/  @P0 LDG.E R3, desc[UR54][R6.64] ;  /* 0x0000003606030981 */ /* 0x000ee8000c1e1900 */
[----:B------:R1:W3:Y:S01]  /*1760*/  @P0 LDG.E R10, desc[UR54][R6.64+0x4] ;  /* 0x00000436060a0981 */ /* 0x0002e2000c1e1900 */
[----:B-----5:R-:W-:Y:S02]  /*1770*/  IMAD.MOV.U32 R98, RZ, RZ, R27 ;  /* 0x000000ffff627224 */ /* 0x020fe400078e001b */
[----:B--2---:R-:W-:-:S05]  /*1780*/  @P1 IMAD.WIDE R8, R35, 0x4, R8 ;  /* 0x0000000423081825 */ /* 0x004fca00078e0208 */
[----:B------:R2:W5:Y:S01]  /*1790*/  @P1 LDG.E R98, desc[UR54][R8.64] ;  /* 0x0000003608621981 */ /* 0x000562000c1e1900 */
[----:B0-----:R-:W-:Y:S01]  /*17a0*/  ISETP.NE.AND P1, PT, R4, 0x1, PT ;  /* 0x000000010400780c */ /* 0x001fe20003f25270 */
[----:B------:R-:W-:Y:S01]  /*17b0*/  IMAD R14, R33, 0xc0, RZ ;  /* 0x000000c0210e7824 */ /* 0x000fe200078e02ff */
[----:B------:R-:W0:Y:S01]  /*17c0*/  LDC.64 R4, c[0x0][0x9e0] ;  /* 0x00027800ff047b82 */ /* 0x000e220000000a00 */
[----:B------:R-:W-:Y:S02]  /*17d0*/  IMAD.IADD R13, R27, 0x1, -R0 ;  /* 0x000000011b0d7824 */ /* 0x000fe400078e0a00 */
[----:B------:R-:W-:Y:S01]  /*17e0*/  VIADD R0, R14, 0xbf ;  /* 0x000000bf0e007836 */ /* 0x000fe20000000000 */
[----:B------:R4:W-:Y:S03]  /*17f0*/  STL [R1+0x60], R14 ;  /* 0x0000600e01007387 */ /* 0x0009e60000100800 */
[----:B-1----:R-:W-:-:S04]  /*1800*/  IMAD.MOV.U32 R6, RZ, RZ, R0 ;  /* 0x000000ffff067224 */ /* 0x002fc800078e0000 */
[----:B------:R-:W1:Y:S08]  /*1810*/  @P1 LDC R11, c[0x0][0x44c] ;  /* 0x00011300ff0b1b82 */ /* 0x000e700000000800 */
[----:B------:R-:W2:Y:S01]  /*1820*/  @P1 LDC R12, c[0x0][0x450] ;  /* 0x00011400ff0c1b82 */ /* 0x000ea20000000800 */
[----:B0-----:R-:W-:Y:S01]  /*1830*/  ISETP.GE.AND P2, PT, R5, 0x1, PT ;  /* 0x000000010500780c */ /* 0x001fe20003f46270 */
[----:B---3--:R-:W-:-:S02]  /*1840*/  @P0 IMAD.IADD R24, R10, 0x1, -R3 ;  /* 0x000000010a180824 */ /* 0x008fc400078e0a03 */
[----:B-1----:R-:W-:-:S04]  /*1850*/  @P1 IMAD.HI.U32 R3, R0, R11, RZ ;  /* 0x0000000b00031227 */ /* 0x002fc800078e00ff */
[----:B------:R-:W-:Y:S01]  /*1860*/  IMAD.IADD R155, R13, 0x1, R24 ;  /* 0x000000010d9b7824 */ /* 0x000fe200078e0218 */
[----:B--2---:R-:W-:-:S03]  /*1870*/  @P1 SHF.R.U32.HI R6, RZ, R12, R3 ;  /* 0x0000000cff061219 */ /* 0x004fc60000011603 */
[C---:B------:R-:W-:Y:S01]  /*1880*/  VIADD R0, R155.reuse, 0x7f ;  /* 0x0000007f9b007836 */ /* 0x040fe20000000000 */
[----:B------:R-:W-:-:S04]  /*1890*/  IADD3 R7, R155, 0x1, -R154 ;  /* 0x000000019b077810 */ /* 0x000fc80007ffe89a */
[----:B------:R-:W-:Y:S01]  /*18a0*/  SHF.R.S32.HI R3, RZ, 0x1f, R0 ;  /* 0x0000001fff037819 */ /* 0x000fe20000011400 */
[----:B------:R-:W-:-:S03]  /*18b0*/  IMAD.IADD R9, R7, 0x1, R6 ;  /* 0x0000000107097824 */ /* 0x000fc600078e0206 */
[----:B------:R-:W-:Y:S01]  /*18c0*/  LEA.HI R3, R3, R0, RZ, 0x7 ;  /* 0x0000000003037211 */ /* 0x000fe200078f38ff */
[----:B------:R-:W-:-:S03]  /*18d0*/  IMAD.IADD R4, R9, 0x1, R4 ;  /* 0x0000000109047824 */ /* 0x000fc600078e0204 */
[----:B------:R-:W-:Y:S01]  /*18e0*/  SHF.R.S32.HI R102, RZ, 0x7, R3 ;  /* 0x00000007ff667819 */ /* 0x000fe20000011403 */
[----:B----4-:R-:W-:Y:S06]  /*18f0*/  @!P2 BRA `(.L_x_11368) ;  /* 0x000000000048a947 */ /* 0x010fec0003800000 */
        /* <DEDUP_REMOVED lines=11> */
.L_x_11370:
[----:B------:R-:W-:-:S13]  /*19b0*/  ISETP.NE.AND P0, PT, R5, 0x1, PT ;  /* 0x000000010500780c */ /* 0x000fda0003f05270 */
[----:B------:R-:W0:Y:S02]  /*19c0*/  @P0 LDC.64 R6, c[0x0][0x9e8] ;  /* 0x00027a00ff060b82 */ /* 0x000e240000000a00 */
[----:B0-----:R-:W-:-:S05]  /*19d0*/  @P0 IMAD.HI.U32 R6, R0, R6, RZ ;  /* 0x0000000600060227 */ /* 0x001fca00078e00ff */
[----:B------:R-:W-:-:S07]  /*19e0*/  @P0 SHF.R.U32.HI R0, RZ, R7, R6 ;  /* 0x00000007ff000219 */ /* 0x000fce0000011606 */
.L_x_11371:
[----:B------:R-:W-:Y:S05]  /*19f0*/  BSYNC B0 ;  /* 0x0000000000007941 */ /* 0x000fea0003800000 */
.L_x_11369:
[----:B------:R-:W-:-:S05]  /*1a00*/  IMAD R3, R0, R5, R5 ;  /* 0x0000000500037224 */ /* 0x000fca00078e0205 */
[----:B------:R-:W-:-:S07]  /*1a10*/  VIMNMX R4, R4, R3, PT ;  /* 0x0000000304047248 */ /* 0x000fce0003fe0100 */
.L_x_11368:
        /* <DEDUP_REMOVED lines=20> */
.L_x_11374:
[----:B------:R-:W-:-:S13]  /*1b60*/  ISETP.NE.AND P0, PT, R5, 0x1, PT ;  /* 0x000000010500780c */ /* 0x000fda0003f05270 */
[----:B------:R-:W0:Y:S02]  /*1b70*/  @P0 LDC.64 R6, c[0x0][0x9e8] ;  /* 0x00027a00ff060b82 */ /* 0x000e240000000a00 */
[----:B0-----:R-:W-:-:S05]  /*1b80*/  @P0 IMAD.HI.U32 R6, R0, R6, RZ ;  /* 0x0000000600060227 */ /* 0x001fca00078e00ff */
[----:B------:R-:W-:-:S07]  /*1b90*/  @P0 SHF.R.U32.HI R0, RZ, R7, R6 ;  /* 0x00000007ff000219 */ /* 0x000fce0000011606 */
.L_x_11375:
[----:B------:R-:W-:Y:S05]  /*1ba0*/  BSYNC B0 ;  /* 0x0000000000007941 */ /* 0x000fea0003800000 */
.L_x_11373:
[----:B------:R-:W-:-:S05]  /*1bb0*/  IMAD R0, R0, R5, RZ ;  /* 0x0000000500007224 */ /* 0x000fca00078e02ff */
[----:B------:R-:W-:-:S07]  /*1bc0*/  VIMNMX R3, R3, R0, !PT ;  /* 0x0000000003037248 */ /* 0x000fce0007fe0100 */
.L_x_11372:
        /* <DEDUP_REMOVED lines=9> */
[--C-:B------:R-:W-:Y:S02]  /*1c60*/  IMAD R0, R0, 0x80, -R13.reuse ;  /* 0x0000008000007824 */ /* 0x100fe400078e0a0d */
[----:B------:R-:W-:-:S03]  /*1c70*/  IMAD R5, R5, 0x80, -R13 ;  /* 0x0000008005057824 */ /* 0x000fc600078e0a0d */
        /* <DEDUP_REMOVED lines=32> */
.L_x_11378:
[----:B------:R-:W-:Y:S05]  /*1e80*/  BSYNC B6 ;  /* 0x0000000000067941 */ /* 0x000fea0003800000 */
.L_x_11377:
        /* <DEDUP_REMOVED lines=20> */
.L_x_11380:
[----:B------:R-:W-:Y:S05]  /*1fd0*/  BSYNC B6 ;  /* 0x0000000000067941 */ /* 0x000fea0003800000 */
.L_x_11379:
[----:B------:R-:W2:Y:S01]  /*1fe0*/  LDL.64 R38, [R1+0x58] ;  /* 0x0000580001267983 */ /* 0x000ea20000100a00 */
[----:B------:R-:W-:-:S03]  /*1ff0*/  ULDC.64 UR4, c[0x0][0x9f8] ;  /* 0x00027e0000047ab9 */ /* 0x000fc60000000a00 */
[----:B------:R-:W2:Y:S01]  /*2000*/  LDL.64 R20, [R1+0x58] ;  /* 0x0000580001147983 */ /* 0x000ea20000100a00 */
[----:B------:R-:W-:Y:S01]  /*2010*/  ISETP.NE.U32.AND P0, PT, RZ, UR4, PT ;  /* 0x00000004ff007c0c */ /* 0x000fe2000bf05070 */
[----:B------:R-:W-:Y:S01]  /*2020*/  IMAD.MOV.U32 R0, RZ, RZ, R35 ;  /* 0x000000ffff007224 */ /* 0x000fe200078e0023 */
[----:B------:R-:W0:Y:S01]  /*2030*/  LDC.64 R8, c[0x0][0x408] ;  /* 0x00010200ff087b82 */ /* 0x000e220000000a00 */
[----:B------:R-:W1:Y:S01]  /*2040*/  S2R R28, SR_TID.X ;  /* 0x00000000001c7919 */ /* 0x000e620000002100 */
[----:B------:R-:W-:-:S06]  /*2050*/  ISETP.NE.AND.EX P0, PT, RZ, UR5, PT, P0 ;  /* 0x00000005ff007c0c */ /* 0x000fcc000bf05300 */
[----:B------:R-:W3:Y:S08]  /*2060*/  LDC R29, c[0x0][0x3f4] ;  /* 0x0000fd00ff1d7b82 */ /* 0x000ef00000000800 */
[----:B------:R-:W4:Y:S08]  /*2070*/  @P0 LDC.64 R4, c[0x0][0x9f8] ;  /* 0x00027e00ff040b82 */ /* 0x000f300000000a00 */
[----:B------:R-:W3:Y:S01]  /*2080*/  LDC.64 R10, c[0x0][0x3f8] ;  /* 0x0000fe00ff0a7b82 */ /* 0x000ee20000000a00 */
[----:B-1----:R-:W-:Y:S01]  /*2090*/  VIADD R37, R28, 0xffffff80 ;  /* 0xffffff801c257836 */ /* 0x002fe20000000000 */
[----:B------:R-:W-:Y:S01]  /*20a0*/  SHF.R.U32.HI R31, RZ, 0x7, R28 ;  /* 0x00000007ff1f7819 */ /* 0x000fe2000001161c */
[----:B----4-:R-:W-:-:S05]  /*20b0*/  @P0 IMAD.WIDE R4, R35, 0x4, R4 ;  /* 0x0000000423040825 */ /* 0x010fca00078e0204 */
[----:B------:R1:W4:Y:S01]  /*20c0*/  @P0 LDG.E R0, desc[UR54][R4.64] ;  /* 0x0000003604000981 */ /* 0x000322000c1e1900 */
[----:B------:R-:W-:Y:S01]  /*20d0*/  ISETP.NE.AND P6, PT, R31, 0x1, PT ;  /* 0x000000011f00780c */ /* 0x000fe20003fc5270 */
[----:B------:R-:W-:Y:S01]  /*20e0*/  IMAD.IADD R80, R80, 0x1, R27 ;  /* 0x0000000150507824 */ /* 0x000fe200078e021b */
[----:B------:R-:W-:Y:S02]  /*20f0*/  SHF.R.S32.HI R3, RZ, 0x1f, R37 ;  /* 0x0000001fff037819 */ /* 0x000fe40000011425 */
[-C--:B------:R-:W-:Y:S02]  /*2100*/  LEA.HI R36, R37, R37.reuse, RZ, 0x1 ;  /* 0x0000002525247211 */ /* 0x080fe400078f08ff */
[----:B------:R-:W-:Y:S01]  /*2110*/  LEA.HI R6, R3, R37, RZ, 0x2 ;  /* 0x0000002503067211 */ /* 0x000fe200078f10ff */
[----:B------:R-:W-:Y:S01]  /*2120*/  VIADD R3, R16, 0x10 ;  /* 0x0000001010037836 */ /* 0x000fe20000000000 */
[----:B------:R-:W-:Y:S02]  /*2130*/  SHF.R.S32.HI R36, RZ, 0x1, R36 ;  /* 0x00000001ff247819 */ /* 0x000fe40000011424 */
[----:B------:R-:W-:-:S02]  /*2140*/  SHF.R.S32.HI R74, RZ, 0x2, R6 ;  /* 0x00000002ff4a7819 */ /* 0x000fc40000011406 */
[----:B------:R-:W-:Y:S01]  /*2150*/  SHF.R.S32.HI R7, RZ, 0x1f, R6 ;  /* 0x0000001fff077819 */ /* 0x000fe20000011406 */
[----:B------:R-:W-:Y:S05]  /*2160*/  @!P6 WARPSYNC.ALL ;  /* 0x000000000000e948 */ /* 0x000fea0003800000 */
[----:B------:R-:W-:Y:S01]  /*2170*/  ULDC UR4, c[0x0][0x2f4] ;  /* 0x0000bd0000047ab9 */ /* 0x000fe20000000800 */
[----:B------:R-:W-:Y:S01]  /*2180*/  LEA.HI R7, R7, R74, RZ, 0x2 ;  /* 0x0000004a07077211 */ /* 0x000fe200078f10ff */
[--C-:B0-----:R-:W-:Y:S01]  /*2190*/  IMAD.WIDE.U32 R72, R36, R8, R16.reuse ;  /* 0x0000000824487225 */ /* 0x101fe200078e0010 */
[----:B------:R-:W-:Y:S02]  /*21a0*/  ISETP.GE.AND P1, PT, R3, UR4, PT ;  /* 0x0000000403007c0c */ /* 0x000fe4000bf26270 */
[----:B------:R-:W-:Y:S01]  /*21b0*/  ISETP.GE.AND P0, PT, R16, UR4, PT ;  /* 0x0000000410007c0c */ /* 0x000fe2000bf06270 */
[----:B---3--:R-:W-:Y:S01]  /*21c0*/  IMAD.WIDE.U32 R68, R36, R10, R16 ;  /* 0x0000000a24447225 */ /* 0x008fe200078e0010 */
[----:B-1----:R-:W-:-:S02]  /*21d0*/  SEL R5, RZ, 0xffffffff, P1 ;  /* 0xffffffffff057807 */ /* 0x002fc40000800000 */
[----:B------:R-:W-:Y:S02]  /*21e0*/  SEL R4, RZ, 0x1, P0 ;  /* 0x00000001ff047807 */ /* 0x000fe40000000000 */
[----:B------:R-:W-:Y:S01]  /*21f0*/  SHF.R.S32.HI R13, RZ, 0x1f, R36 ;  /* 0x0000001fff0d7819 */ /* 0x000fe20000011424 */
[----:B------:R-:W-:Y:S01]  /*2200*/  IMAD.SHL.U32 R5, R5, 0x2, RZ ;  /* 0x0000000205057824 */ /* 0x000fe200078e00ff */
[----:B------:R-:W-:Y:S02]  /*2210*/  LOP3.LUT R7, R7, 0xfffffffc, RZ, 0xc0, !PT ;  /* 0xfffffffc07077812 */ /* 0x000fe400078ec0ff */
[----:B------:R-:W-:Y:S01]  /*2220*/  ISETP.GE.AND P1, PT, R137, UR4, PT ;  /* 0x0000000489007c0c */ /* 0x000fe2000bf26270 */
[----:B------:R-:W-:Y:S01]  /*2230*/  IMAD R6, R13, R8, RZ ;  /* 0x000000080d067224 */ /* 0x000fe200078e02ff */
[----:B------:R-:W-:Y:S01]  /*2240*/  LOP3.LUT R5, R5, 0x2, R4, 0xe2, !PT ;  /* 0x0000000205057812 */ /* 0x000fe200078ee204 */
[----:B------:R-:W-:Y:S01]  /*2250*/  VIADD R4, R16, 0x20 ;  /* 0x0000002010047836 */ /* 0x000fe20000000000 */
[----:B------:R-:W-:Y:S01]  /*2260*/  LOP3.LUT R22, R22, 0xfffffffb, RZ, 0xc0, !PT ;  /* 0xfffffffb16167812 */ /* 0x000fe200078ec0ff */
[----:B------:R-:W-:Y:S01]  /*2270*/  IMAD.IADD R74, R74, 0x1, -R7 ;  /* 0x000000014a4a7824 */ /* 0x000fe200078e0a07 */
[----:B------:R-:W-:Y:S01]  /*2280*/  SEL R7, RZ, 0x8, P1 ;  /* 0x00000008ff077807 */ /* 0x000fe20000800000 */
[----:B------:R-:W-:Y:S01]  /*2290*/  IMAD R15, R36, R9, R6 ;  /* 0x00000009240f7224 */ /* 0x000fe200078e0206 */
[----:B------:R-:W-:-:S02]  /*22a0*/  ISETP.GE.AND P0, PT, R4, UR4, PT ;  /* 0x0000000404007c0c */ /* 0x000fc4000bf06270 */
[----:B------:R-:W-:Y:S02]  /*22b0*/  ISETP.GE.AND P2, PT, R3, R29, PT ;  /* 0x0000001d0300720c */ /* 0x000fe40003f46270 */
[----:B------:R-:W-:Y:S02]  /*22c0*/  SEL R6, RZ, 0x4, P0 ;  /* 0x00000004ff067807 */ /* 0x000fe40000000000 */
[----:B------:R-:W-:Y:S02]  /*22d0*/  ISETP.GE.AND P0, PT, R136, UR4, PT ;  /* 0x0000000488007c0c */ /* 0x000fe4000bf06270 */
[----:B------:R-:W-:Y:S02]  /*22e0*/  LOP3.LUT R5, R7, R5, R6, 0xfe, !PT ;  /* 0x0000000507057212 */ /* 0x000fe400078efe06 */
[----:B------:R-:W-:Y:S02]  /*22f0*/  SEL R6, RZ, 0x10, P0 ;  /* 0x00000010ff067807 */ /* 0x000fe40000000000 */
[----:B------:R-:W-:-:S02]  /*2300*/  LOP3.LUT P0, RZ, R74, 0x2, RZ, 0xc0, !PT ;  /* 0x000000024aff7812 */ /* 0x000fc4000780c0ff */
[----:B------:R-:W-:Y:S01]  /*2310*/  LOP3.LUT R30, R5, R6, RZ, 0xfc, !PT ;  /* 0x00000006051e7212 */ /* 0x000fe200078efcff */
[----:B------:R-:W-:Y:S01]  /*2320*/  IMAD R6, R13, R10, RZ ;  /* 0x0000000a0d067224 */ /* 0x000fe200078e02ff */
[----:B------:R-:W-:Y:S01]  /*2330*/  ISETP.GE.AND P1, PT, R4, R29, PT ;  /* 0x0000001d0400720c */ /* 0x000fe20003f26270 */
[----:B--2---:R-:W-:-:S08]  /*2340*/  IMAD.MOV.U32 R20, RZ, RZ, R38 ;  /* 0x000000ffff147224 */ /* 0x004fd000078e0026 */
[----:B------:R-:W-:Y:S01]  /*2350*/  @P0 LOP3.LUT R22, R22, 0x4, RZ, 0xfc, !PT ;  /* 0x0000000416160812 */ /* 0x000fe200078efcff */
[----:B------:R-:W-:Y:S01]  /*2360*/  IMAD R13, R36, R11, R6 ;  /* 0x0000000b240d7224 */ /* 0x000fe200078e0206 */
[----:B------:R-:W-:Y:S02]  /*2370*/  ISETP.GE.AND P0, PT, R16, R29, PT ;  /* 0x0000001d1000720c */ /* 0x000fe40003f06270 */
[----:B------:R-:W-:Y:S02]  /*2380*/  SHF.R.S32.HI R21, RZ, 0x1f, R20 ;  /* 0x0000001fff157819 */ /* 0x000fe40000011414 */
[----:B------:R-:W-:-:S03]  /*2390*/  IADD3 R73, R73, R15, RZ ;  /* 0x0000000f49497210 */ /* 0x000fc60007ffe0ff */
[----:B------:R0:W-:Y:S01]  /*23a0*/  STL [R1+0x5c], R21 ;  /* 0x00005c1501007387 */ /* 0x0001e20000100800 */
[C---:B------:R-:W-:Y:S01]  /*23b0*/  SEL R5, R29.reuse, RZ, P0 ;  /* 0x000000ff1d057207 */ /* 0x040fe20000000000 */
[C-C-:B------:R-:W-:Y:S02]  /*23c0*/  IMAD.WIDE.U32 R70, R36.reuse, R8, R20.reuse ;  /* 0x0000000824467225 */ /* 0x140fe400078e0014 */
[----:B------:R-:W2:Y:S01]  /*23d0*/  LDL R35, [R1+0x4c] ;  /* 0x00004c0001237983 */ /* 0x000ea20000100800 */
[C---:B------:R-:W-:Y:S01]  /*23e0*/  SEL R12, R29.reuse, RZ, P2 ;  /* 0x000000ff1d0c7207 */ /* 0x040fe20001000000 */
[----:B------:R-:W-:Y:S02]  /*23f0*/  IMAD.WIDE.U32 R66, R36, R10, R20 ;  /* 0x0000000a24427225 */ /* 0x000fe400078e0014 */
[----:B------:R-:W3:Y:S01]  /*2400*/  LDL R28, [R1+0x50] ;  /* 0x00005000011c7983 */ /* 0x000ee20000100800 */
[----:B------:R-:W-:Y:S01]  /*2410*/  SEL R7, R29, RZ, P1 ;  /* 0x000000ff1d077207 */ /* 0x000fe20000800000 */
[----:B------:R-:W-:-:S02]  /*2420*/  IMAD.IADD R71, R15, 0x1, R71 ;  /* 0x000000010f477824 */ /* 0x000fc400078e0247 */
[----:B------:R-:W3:Y:S01]  /*2430*/  LDL R32, [R1+0x54] ;  /* 0x0000540001207983 */ /* 0x000ee20000100800 */
[----:B------:R-:W-:Y:S02]  /*2440*/  IMAD.IADD R69, R69, 0x1, R13 ;  /* 0x0000000145457824 */ /* 0x000fe400078e020d */
[----:B------:R-:W-:Y:S02]  /*2450*/  IMAD.IADD R67, R13, 0x1, R67 ;  /* 0x000000010d437824 */ /* 0x000fe400078e0243 */
[----:B------:R-:W-:Y:S02]  /*2460*/  IMAD.IADD R6, R16, 0x1, R5 ;  /* 0x0000000110067824 */ /* 0x000fe400078e0205 */
[----:B------:R-:W-:Y:S02]  /*2470*/  IMAD.IADD R13, R3, 0x1, R12 ;  /* 0x00000001030d7824 */ /* 0x000fe400078e020c */
[----:B------:R-:W-:Y:S01]  /*2480*/  IMAD.IADD R15, R4, 0x1, R7 ;  /* 0x00000001040f7824 */ /* 0x000fe200078e0207 */
[----:B------:R-:W-:-:S02]  /*2490*/  SHF.R.S32.HI R7, RZ, 0x1f, R6 ;  /* 0x0000001fff077819 */ /* 0x000fc40000011406 */
[----:B------:R-:W-:Y:S02]  /*24a0*/  SHF.R.S32.HI R14, RZ, 0x1f, R13 ;  /* 0x0000001fff0e7819 */ /* 0x000fe4000001140d */
[----:B------:R-:W-:Y:S02]  /*24b0*/  SHF.R.S32.HI R20, RZ, 0x1f, R15 ;  /* 0x0000001fff147819 */ /* 0x000fe4000001140f */
[CC--:B------:R-:W-:Y:S02]  /*24c0*/  LEA.HI R5, R7.reuse, R6.reuse, RZ, 0x3 ;  /* 0x0000000607057211 */ /* 0x0c0fe400078f18ff */
[----:B------:R-:W-:Y:S02]  /*24d0*/  LEA.HI R12, R7, R6, RZ, 0x5 ;  /* 0x00000006070c7211 */ /* 0x000fe400078f28ff */
[----:B------:R-:W-:Y:S02]  /*24e0*/  LEA.HI R6, R14, R13, RZ, 0x3 ;  /* 0x0000000d0e067211 */ /* 0x000fe400078f18ff */
[----:B------:R-:W-:-:S02]  /*24f0*/  LEA.HI R7, R20, R15, RZ, 0x3 ;  /* 0x0000000f14077211 */ /* 0x000fc400078f18ff */
[----:B------:R-:W-:Y:S02]  /*2500*/  LEA.HI R14, R14, R13, RZ, 0x5 ;  /* 0x0000000d0e0e7211 */ /* 0x000fe400078f28ff */
[----:B------:R-:W-:Y:S01]  /*2510*/  LEA.HI R20, R20, R15, RZ, 0x5 ;  /* 0x0000000f14147211 */ /* 0x000fe200078f28ff */
[----:B------:R-:W-:Y:S01]  /*2520*/  IMAD.SHL.U32 R13, R12, 0x80, RZ ;  /* 0x000000800c0d7824 */ /* 0x000fe200078e00ff */
[----:B------:R-:W-:Y:S01]  /*2530*/  LOP3.LUT R22, R22, 0xfffffffe, RZ, 0xc0, !PT ;  /* 0xfffffffe16167812 */ /* 0x000fe200078ec0ff */
[----:B------:R-:W-:Y:S02]  /*2540*/  IMAD.SHL.U32 R15, R14, 0x80, RZ ;  /* 0x000000800e0f7824 */ /* 0x000fe400078e00ff */
[----:B0-----:R-:W-:Y:S01]  /*2550*/  IMAD.SHL.U32 R21, R20, 0x80, RZ ;  /* 0x0000008014157824 */ /* 0x001fe200078e00ff */
[----:B------:R-:W-:Y:S02]  /*2560*/  @P2 LOP3.LUT R22, R22, 0x1, RZ, 0xfc, !PT ;  /* 0x0000000116162812 */ /* 0x000fe400078efcff */
[----:B-----5:R-:W-:-:S02]  /*2570*/  SHF.R.S32.HI R27, RZ, 0x1f, R98 ;  /* 0x0000001fff1b7819 */ /* 0x020fc40000011462 */
[----:B------:R-:W-:Y:S02]  /*2580*/  LOP3.LUT R13, R13, 0xfffff000, RZ, 0xc0, !PT ;  /* 0xfffff0000d0d7812 */ /* 0x000fe400078ec0ff */
[----:B------:R-:W-:Y:S02]  /*2590*/  LOP3.LUT R15, R15, 0xfffff000, RZ, 0xc0, !PT ;  /* 0xfffff0000f0f7812 */ /* 0x000fe400078ec0ff */
[----:B------:R-:W-:Y:S02]  /*25a0*/  LOP3.LUT R21, R21, 0xfffff000, RZ, 0xc0, !PT ;  /* 0xfffff00015157812 */ /* 0x000fe400078ec0ff */
[----:B------:R-:W-:-:S04]  /*25b0*/  LOP3.LUT R22, R22, 0xfffffffd, RZ, 0xc0, !PT ;  /* 0xfffffffd16167812 */ /* 0x000fc800078ec0ff */
[----:B------:R-:W-:Y:S02]  /*25c0*/  @P1 LOP3.LUT R22, R22, 0x2, RZ, 0xfc, !PT ;  /* 0x0000000216161812 */ /* 0x000fe400078efcff */
[----:B------:R-:W-:Y:S01]  /*25d0*/  ISETP.GE.AND P1, PT, R138, UR4, PT ;  /* 0x000000048a007c0c */ /* 0x000fe2000bf26270 */
[----:B------:R-:W-:-:S04]  /*25e0*/  IMAD.WIDE.U32 R68, R98, R10, R68 ;  /* 0x0000000a62447225 */ /* 0x000fc800078e0044 */
[----:B------:R-:W-:-:S04]  /*25f0*/  IMAD.WIDE.U32 R66, R98, R10, R66 ;  /* 0x0000000a62427225 */ /* 0x000fc800078e0042 */
[----:B------:R-:W-:Y:S01]  /*2600*/  IMAD.SHL.U32 R100, R29, 0x2, RZ ;  /* 0x000000021d647824 */ /* 0x000fe200078e00ff */
[----:B------:R-:W-:Y:S01]  /*2610*/  SEL R29, RZ, 0x20, P1 ;  /* 0x00000020ff1d7807 */ /* 0x000fe20000800000 */
[-C--:B------:R-:W-:Y:S01]  /*2620*/  IMAD.WIDE.U32 R72, R98, R8.reuse, R72 ;  /* 0x0000000862487225 */ /* 0x080fe200078e0048 */
[----:B------:R-:W-:Y:S02]  /*2630*/  SHF.L.U64.HI R88, R8, 0x7, R9 ;  /* 0x0000000708587819 */ /* 0x000fe40000010209 */
[----:B------:R-:W-:Y:S01]  /*2640*/  LOP3.LUT R29, R30, R29, RZ, 0xfc, !PT ;  /* 0x0000001d1e1d7212 */ /* 0x000fe200078efcff */
[----:B------:R-:W-:Y:S01]  /*2650*/  IMAD.WIDE.U32 R70, R98, R8, R70 ;  /* 0x0000000862467225 */ /* 0x000fe200078e0046 */
[----:B------:R-:W-:Y:S02]  /*2660*/  SHF.L.U64.HI R89, R10, 0x7, R11 ;  /* 0x000000070a597819 */ /* 0x000fe4000001020b */
[----:B----4-:R-:W-:Y:S01]  /*2670*/  SHF.R.S32.HI R87, RZ, 0x1f, R0 ;  /* 0x0000001fff577819 */ /* 0x010fe20000011400 */
[----:B------:R-:W-:Y:S01]  /*2680*/  VIADD R101, R31, 0x8 ;  /* 0x000000081f657836 */ /* 0x000fe20000000000 */
[----:B------:R-:W-:-:S02]  /*2690*/  LOP3.LUT R30, R30, 0x1, RZ, 0xc0, !PT ;  /* 0x000000011e1e7812 */ /* 0x000fc400078ec0ff */
[----:B------:R-:W-:Y:S01]  /*26a0*/  LOP3.LUT R31, R29, 0x2, RZ, 0xc0, !PT ;  /* 0x000000021d1f7812 */ /* 0x000fe200078ec0ff */
[----:B------:R-:W-:Y:S01]  /*26b0*/  @!P6 BAR.SYNC.DEFER_BLOCKING 0x9, 0x100 ;  /* 0x024400000000eb1d */ /* 0x000fe20000010000 */
[C---:B--2---:R-:W-:Y:S02]  /*26c0*/  LOP3.LUT R12, R35.reuse, 0x18, R5, 0xf8, !PT ;  /* 0x00000018230c7812 */ /* 0x044fe400078ef805 */
[C---:B------:R-:W-:Y:S02]  /*26d0*/  LOP3.LUT R14, R35.reuse, 0x18, R6, 0xf8, !PT ;  /* 0x00000018230e7812 */ /* 0x040fe400078ef806 */
[----:B------:R-:W-:Y:S02]  /*26e0*/  LOP3.LUT R20, R35, 0x18, R7, 0xf8, !PT ;  /* 0x0000001823147812 */ /* 0x000fe400078ef807 */
[-C--:B---3--:R-:W-:Y:S02]  /*26f0*/  LOP3.LUT R12, R12, R28.reuse, RZ, 0x3c, !PT ;  /* 0x0000001c0c0c7212 */ /* 0x088fe400078e3cff */
[----:B------:R-:W-:-:S02]  /*2700*/  LOP3.LUT R14, R14, R28, RZ, 0x3c, !PT ;  /* 0x0000001c0e0e7212 */ /* 0x000fc400078e3cff */
[----:B------:R-:W-:Y:S01]  /*2710*/  LOP3.LUT R20, R20, R28, RZ, 0x3c, !PT ;  /* 0x0000001c14147212 */ /* 0x000fe200078e3cff */
[C---:B------:R-:W-:Y:S01]  /*2720*/  IMAD R28, R27.reuse, R8, RZ ;  /* 0x000000081b1c7224 */ /* 0x040fe200078e02ff */
[--C-:B------:R-:W-:Y:S02]  /*2730*/  IADD3 R97, R12, R13, R32.reuse ;  /* 0x0000000d0c617210 */ /* 0x100fe40007ffe020 */
[--C-:B------:R-:W-:Y:S02]  /*2740*/  IADD3 R96, R14, R15, R32.reuse ;  /* 0x0000000f0e607210 */ /* 0x100fe40007ffe020 */
[----:B------:R-:W-:Y:S01]  /*2750*/  IADD3 R95, R20, R21, R32 ;  /* 0x00000015145f7210 */ /* 0x000fe20007ffe020 */
[----:B------:R-:W-:Y:S01]  /*2760*/  IMAD R27, R27, R10, RZ ;  /* 0x0000000a1b1b7224 */ /* 0x000fe200078e02ff */
[----:B------:R-:W-:-:S03]  /*2770*/  LEA.HI R32, R37, R37, RZ, 0x1 ;  /* 0x0000002525207211 */ /* 0x000fc600078f08ff */
[----:B------:R-:W-:Y:S01]  /*2780*/  IMAD R27, R98, R11, R27 ;  /* 0x0000000b621b7224 */ /* 0x000fe200078e021b */
[----:B------:R-:W-:Y:S01]  /*2790*/  LOP3.LUT R32, R32, 0xfffffffe, RZ, 0xc0, !PT ;  /* 0xfffffffe20207812 */ /* 0x000fe200078ec0ff */
[----:B------:R-:W-:Y:S01]  /*27a0*/  IMAD R77, R98, R9, R28 ;  /* 0x00000009624d7224 */ /* 0x000fe200078e021c */
[----:B------:R-:W-:Y:S01]  /*27b0*/  LOP3.LUT R21, R5, 0xfffffff8, RZ, 0xc0, !PT ;  /* 0xfffffff805157812 */ /* 0x000fe200078ec0ff */
[----:B------:R-:W-:Y:S01]  /*27c0*/  IMAD.IADD R78, R69, 0x1, R27 ;  /* 0x00000001454e7824 */ /* 0x000fe200078e021b */
[----:B------:R-:W-:Y:S01]  /*27d0*/  LOP3.LUT R28, R7, 0xfffffff8, RZ, 0xc0, !PT ;  /* 0xfffffff8071c7812 */ /* 0x000fe200078ec0ff */
[----:B------:R-:W-:Y:S02]  /*27e0*/  IMAD.IADD R32, R37, 0x1, -R32 ;  /* 0x0000000125207824 */ /* 0x000fe400078e0a20 */
[----:B------:R-:W-:Y:S01]  /*27f0*/  IMAD.IADD R76, R27, 0x1, R67 ;  /* 0x000000011b4c7824 */ /* 0x000fe200078e0243 */
[----:B------:R-:W-:Y:S01]  /*2800*/  LOP3.LUT R27, R6, 0xfffffff8, RZ, 0xc0, !PT ;  /* 0xfffffff8061b7812 */ /* 0x000fe200078ec0ff */
[----:B------:R-:W-:Y:S01]  /*2810*/  IMAD.SHL.U32 R9, R10, 0x80, RZ ;  /* 0x000000800a097824 */ /* 0x000fe200078e00ff */
[----:B------:R-:W-:Y:S01]  /*2820*/  SHF.R.S32.HI R10, RZ, 0x1f, R34 ;  /* 0x0000001fff0a7819 */ /* 0x000fe20000011422 */
[----:B------:R-:W-:Y:S01]  /*2830*/  IMAD R20, R32, 0xc0, R36 ;  /* 0x000000c020147824 */ /* 0x000fe200078e0224 */
[----:B------:R-:W-:Y:S01]  /*2840*/  SHF.R.S32.HI R94, RZ, 0x1f, R21 ;  /* 0x0000001fff5e7819 */ /* 0x000fe20000011415 */
[----:B------:R-:W-:Y:S01]  /*2850*/  IMAD.IADD R79, R73, 0x1, R77 ;  /* 0x00000001494f7824 */ /* 0x000fe200078e024d */
[----:B------:R-:W-:Y:S01]  /*2860*/  IADD3 R77, R77, R71, RZ ;  /* 0x000000474d4d7210 */ /* 0x000fe20007ffe0ff */
[----:B------:R-:W-:Y:S01]  /*2870*/  IMAD.SHL.U32 R8, R8, 0x80, RZ ;  /* 0x0000008008087824 */ /* 0x000fe200078e00ff */
[----:B------:R-:W-:-:S02]  /*2880*/  SHF.R.S32.HI R93, RZ, 0x1f, R27 ;  /* 0x0000001fff5d7819 */ /* 0x000fc4000001141b */
[----:B------:R-:W-:Y:S02]  /*2890*/  SHF.R.S32.HI R92, RZ, 0x1f, R28 ;  /* 0x0000001fff5c7819 */ /* 0x000fe4000001141c */
[----:B------:R-:W-:-:S07]  /*28a0*/  LOP3.LUT R32, R29, 0x4, RZ, 0xc0, !PT ;  /* 0x000000041d207812 */ /* 0x000fce00078ec0ff */
.L_x_11439:
[----:B0-2---:R-:W2:Y:S01]  /*28b0*/  LDL R35, [R1+0xa0] ;  /* 0x0000a00001237983 */ /* 0x005ea20000100800 */
[----:B------:R-:W0:Y:S01]  /*28c0*/  LDC R82, c[0x0][0x430] ;  /* 0x00010c00ff527b82 */ /* 0x000e220000000800 */
[----:B------:R-:W-:Y:S02]  /*28d0*/  VIADD R25, R25, 0xffffffff ;  /* 0xffffffff19197836 */ /* 0x000fe40000000000 */
[----:B------:R-:W-:Y:S02]  /*28e0*/  IMAD.MOV.U32 R81, RZ, RZ, RZ ;  /* 0x000000ffff517224 */ /* 0x000fe400078e00ff */
[----:B------:R-:W-:-:S03]  /*28f0*/  IMAD R13, R25, 0x80, R20 ;  /* 0x00000080190d7824 */ /* 0x000fc600078e0214 */
[----:B-1----:R-:W1:Y:S01]  /*2900*/  LDC R99, c[0x0][0x3f4] ;  /* 0x0000fd00ff637b82 */ /* 0x002e620000000800 */
[----:B------:R-:W-:Y:S01]  /*2910*/  IMAD.IADD R40, R80, 0x1, R13 ;  /* 0x0000000150287824 */ /* 0x000fe200078e020d */
[----:B------:R-:W-:-:S03]  /*2920*/  ISETP.GE.AND P1, PT, R13, R24, PT ;  /* 0x000000180d00720c */ /* 0x000fc60003f26270 */
[----:B------:R-:W-:Y:S01]  /*2930*/  IMAD.MOV.U32 R36, RZ, RZ, R40 ;  /* 0x000000ffff247224 */ /* 0x000fe200078e0028 */
[----:B------:R-:W-:Y:S02]  /*2940*/  ISETP.GT.OR P1, PT, R20, 0x7f, P1 ;  /* 0x0000007f1400780c */ /* 0x000fe40000f24670 */
[----:B0-----:R-:W-:-:S11]  /*2950*/  ISETP.NE.AND P2, PT, R82, 0x1, PT ;  /* 0x000000015200780c */ /* 0x001fd60003f45270 */
        /* <DEDUP_REMOVED lines=11> */
[----:B---3--:R-:W-:Y:S02]  /*2a10*/  @!P1 LEA R12, P2, R14, R12, 0x2 ;  /* 0x0000000c0e0c9211 */ /* 0x008fe400078410ff */
[----:B------:R-:W-:Y:S02]  /*2a20*/  LOP3.LUT P3, RZ, R74, 0x2, RZ, 0xc0, !PT ;  /* 0x000000024aff7812 */ /* 0x000fe4000786c0ff */
[----:B------:R-:W-:Y:S02]  /*2a30*/  @!P1 LEA.HI.X R13, R14, R13, R11, 0x2, P2 ;  /* 0x0000000d0e0d9211 */ /* 0x000fe400010f140b */
[----:B------:R-:W-:Y:S01]  /*2a40*/  ISETP.GE.AND P2, PT, R99, 0x1, PT ;  /* 0x000000016300780c */ /* 0x000fe20003f46270 */
[----:B------:R-:W-:Y:S01]  /*2a50*/  IMAD.MOV R15, RZ, RZ, -R36 ;  /* 0x000000ffff0f7224 */ /* 0x000fe200078e0a24 */
[----:B------:R-:W-:Y:S05]  /*2a60*/  YIELD ;  /* 0x0000000000007946 */ /* 0x000fea0003800000 */
[----:B------:R-:W-:Y:S01]  /*2a70*/  BSSY B0, `(.L_x_11381) ;  /* 0x0000427000007945 */ /* 0x000fe20003800000 */
[----:B------:R0:W5:Y:S01]  /*2a80*/  @!P1 LDG.E R81, desc[UR54][R12.64] ;  /* 0x000000360c519981 */ /* 0x000162000c1e1900 */
[----:B------:R-:W-:Y:S01]  /*2a90*/  IMAD R82, R82, R15, R40 ;  /* 0x0000000f52527224 */ /* 0x000fe200078e0228 */
[----:B------:R-:W-:Y:S01]  /*2aa0*/  ISETP.GT.AND P1, PT, R25, R75, PT ;  /* 0x0000004b1900720c */ /* 0x000fe20003f24270 */
[----:B--2---:R-:W-:-:S04]  /*2ab0*/  IMAD R65, R19, 0x3000, R35 ;  /* 0x0000300013417824 */ /* 0x004fc800078e0223 */
[C---:B------:R-:W-:Y:S02]  /*2ac0*/  VIADD R11, R65.reuse, 0x10 ;  /* 0x00000010410b7836 */ /* 0x040fe40000000000 */
[C---:B------:R-:W-:Y:S02]  /*2ad0*/  @P3 VIADD R11, R65.reuse, 0xfffffff0 ;  /* 0xfffffff0410b3836 */ /* 0x040fe40000000000 */
[--C-:B------:R-:W-:Y:S02]  /*2ae0*/  IMAD R65, R65, 0x2, R26.reuse ;  /* 0x0000000241417824 */ /* 0x100fe400078e021a */
[----:B------:R-:W-:Y:S01]  /*2af0*/  IMAD R64, R11, 0x2, R26 ;  /* 0x000000020b407824 */ /* 0x000fe200078e021a */
[----:B0-----:R-:W-:Y:S06]  /*2b00*/  @!P2 BRA `(.L_x_11382) ;  /* 0x0000003c0028a947 */ /* 0x001fec0003800000 */
[----:B------:R-:W-:Y:S01]  /*2b10*/  SHF.R.S32.HI R83, RZ, 0x1f, R82 ;  /* 0x0000001fff537819 */ /* 0x000fe20000011452 */
[----:B------:R-:W-:Y:S01]  /*2b20*/  ULDC.64 UR4, c[0x0][0x300] ;  /* 0x0000c00000047ab9 */ /* 0x000fe20000000a00 */
[----:B-----5:R-:W-:Y:S01]  /*2b30*/  SHF.R.S32.HI R84, RZ, 0x1f, R81 ;  /* 0x0000001fff547819 */ /* 0x020fe20000011451 */
[----:B------:R-:W-:-:S04]  /*2b40*/  IMAD.WIDE.U32 R12, R82, UR4, RZ ;  /* 0x00000004520c7c25 */ /* 0x000fc8000f8e00ff */
[----:B------:R-:W-:Y:S02]  /*2b50*/  IMAD R11, R83, UR4, RZ ;  /* 0x00000004530b7c24 */ /* 0x000fe4000f8e02ff */
[----:B------:R-:W-:Y:S02]  /*2b60*/  IMAD R36, R88, R25, RZ ;  /* 0x0000001958247224 */ /* 0x000fe400078e02ff */
[----:B------:R-:W-:Y:S01]  /*2b70*/  IMAD R11, R82, UR5, R11 ;  /* 0x00000005520b7c24 */ /* 0x000fe2000f8e020b */
[----:B------:R-:W-:Y:S01]  /*2b80*/  ULDC.64 UR4, c[0x0][0x310] ;  /* 0x0000c40000047ab9 */ /* 0x000fe20000000a00 */
[----:B------:R-:W-:Y:S02]  /*2b90*/  IMAD R85, R25, -0x80, R24 ;  /* 0xffffff8019557824 */ /* 0x000fe400078e0218 */
[----:B------:R-:W-:Y:S02]  /*2ba0*/  IMAD R14, R84, UR4, RZ ;  /* 0x00000004540e7c24 */ /* 0x000fe4000f8e02ff */
[----:B------:R-:W-:Y:S01]  /*2bb0*/  IMAD.IADD R13, R13, 0x1, R11 ;  /* 0x000000010d0d7824 */ /* 0x000fe200078e020b */
[----:B------:R-:W-:Y:S01]  /*2bc0*/  VIMNMX R85, R85, 0x80, PT ;  /* 0x0000008055557848 */ /* 0x000fe20003fe0100 */
[----:B------:R-:W-:-:S02]  /*2bd0*/  IMAD R11, R81, UR5, R14 ;  /* 0x00000005510b7c24 */ /* 0x000fc4000f8e020e */
[----:B------:R-:W-:Y:S01]  /*2be0*/  IMAD.WIDE.U32 R12, R81, UR4, R12 ;  /* 0x00000004510c7c25 */ /* 0x000fe2000f8e000c */
[----:B------:R-:W-:-:S03]  /*2bf0*/  ULDC.64 UR4, c[0x0][0x308] ;  /* 0x0000c20000047ab9 */ /* 0x000fc60000000a00 */
[----:B------:R-:W-:Y:S02]  /*2c00*/  IMAD R15, R10, UR4, RZ ;  /* 0x000000040a0f7c24 */ /* 0x000fe4000f8e02ff */
[----:B------:R-:W-:Y:S01]  /*2c10*/  IMAD.IADD R13, R13, 0x1, R11 ;  /* 0x000000010d0d7824 */ /* 0x000fe200078e020b */
[----:B------:R-:W-:Y:S01]  /*2c20*/  SHF.R.S32.HI R11, RZ, 0x1f, R25 ;  /* 0x0000001fff0b7819 */ /* 0x000fe20000011419 */
[C---:B------:R-:W-:Y:S02]  /*2c30*/  IMAD R15, R34.reuse, UR5, R15 ;  /* 0x00000005220f7c24 */ /* 0x040fe4000f8e020f */
        /* <DEDUP_REMOVED lines=15> */
[----:B------:R-:W0:Y:S01]  /*2d30*/  S2R R38, SR_TID.X ;  /* 0x0000000000267919 */ /* 0x000e220000002100 */
        /* <DEDUP_REMOVED lines=12> */
[----:B0-----:R-:W-:-:S05]  /*2e00*/  VIADD R39, R38, 0xffffff80 ;  /* 0xffffff8026277836 */ /* 0x001fca0000000000 */
[----:B------:R-:W-:-:S04]  /*2e10*/  LEA.HI R38, R39, R39, RZ, 0x1 ;  /* 0x0000002727267211 */ /* 0x000fc800078f08ff */
[----:B------:R-:W-:-:S04]  /*2e20*/  SHF.R.S32.HI R38, RZ, 0x1, R38 ;  /* 0x00000001ff267819 */ /* 0x000fc80000011426 */
[----:B------:R-:W-:Y:S02]  /*2e30*/  ISETP.GE.AND P3, PT, R38, R85, PT ;  /* 0x000000552600720c */ /* 0x000fe40003f66270 */
[----:B------:R-:W-:-:S11]  /*2e40*/  CS2R R38, SRZ ;  /* 0x0000000000267805 */ /* 0x000fd6000001ff00 */
[----:B------:R-:W-:Y:S05]  /*2e50*/  @P3 BRA `(.L_x_11385) ;  /* 0x0000000000b83947 */ /* 0x000fea0003800000 */
[----:B------:R-:W2:Y:S04]  /*2e60*/  LDL.64 R104, [R1+0x58] ;  /* 0x0000580001687983 */ /* 0x000ea80000100a00 */
[----:B------:R-:W3:Y:S04]  /*2e70*/  LDL R91, [R1+0x8c] ;  /* 0x00008c00015b7983 */ /* 0x000ee80000100800 */
[----:B------:R-:W4:Y:S04]  /*2e80*/  LDL R90, [R1+0x84] ;  /* 0x00008400015a7983 */ /* 0x000f280000100800 */
        /* <DEDUP_REMOVED lines=43> */
.L_x_11385:
[----:B------:R-:W-:Y:S05]  /*3140*/  BSYNC B1 ;  /* 0x0000000000017941 */ /* 0x000fea0003800000 */
.L_x_11384:
[----:B-----5:R-:W-:Y:S01]  /*3150*/  IMAD.MOV.U32 R11, RZ, RZ, R36 ;  /* 0x000000ffff0b7224 */ /* 0x020fe200078e0024 */
[----:B------:R-:W-:Y:S01]  /*3160*/  UISETP.NE.AND UP0, UPT, UR39, 0x3, UPT ;  /* 0x000000032700788c */ /* 0x000fe2000bf05270 */
[----:B0-----:R-:W-:Y:S02]  /*3170*/  IMAD.MOV.U32 R12, RZ, RZ, R37 ;  /* 0x000000ffff0c7224 */ /* 0x001fe400078e0025 */
[----:B------:R-:W-:Y:S02]  /*3180*/  IMAD.MOV.U32 R13, RZ, RZ, R40 ;  /* 0x000000ffff0d7224 */ /* 0x000fe400078e0028 */
[----:B------:R-:W-:Y:S01]  /*3190*/  IMAD.MOV.U32 R14, RZ, RZ, R41 ;  /* 0x000000ffff0e7224 */ /* 0x000fe200078e0029 */
[----:B------:R-:W-:Y:S01]  /*31a0*/  PRMT R63, R11, 0x5410, R12 ;  /* 0x000054100b3f7816 */ /* 0x000fe2000000000c */
[----:B------:R-:W-:Y:S01]  /*31b0*/  IMAD.MOV.U32 R11, RZ, RZ, R44 ;  /* 0x000000ffff0b7224 */ /* 0x000fe200078e002c */
[----:B------:R-:W-:Y:S01]  /*31c0*/  PLOP3.LUT P2, PT, PT, PT, UP0, 0x80, 0x0 ;  /* 0x000000000000781c */ /* 0x000fe20003f4f008 */
[----:B------:R-:W-:Y:S01]  /*31d0*/  IMAD.MOV.U32 R12, RZ, RZ, R45 ;  /* 0x000000ffff0c7224 */ /* 0x000fe200078e002d */
[----:B------:R-:W-:Y:S01]  /*31e0*/  PRMT R104, R14, 0x5410, R13 ;  /* 0x000054100e687816 */ /* 0x000fe2000000000d */
[----:B------:R-:W-:-:S02]  /*31f0*/  IMAD.MOV.U32 R13, RZ, RZ, R48 ;  /* 0x000000ffff0d7224 */ /* 0x000fc400078e0030 */
[----:B------:R-:W-:Y:S01]  /*3200*/  IMAD.MOV.U32 R14, RZ, RZ, R49 ;  /* 0x000000ffff0e7224 */ /* 0x000fe200078e0031 */
[----:B------:R-:W-:Y:S01]  /*3210*/  PRMT R107, R11, 0x5410, R12 ;  /* 0x000054100b6b7816 */ /* 0x000fe2000000000c */
[----:B------:R-:W-:Y:S02]  /*3220*/  IMAD.MOV.U32 R11, RZ, RZ, R52 ;  /* 0x000000ffff0b7224 */ /* 0x000fe400078e0034 */
        /* <DEDUP_REMOVED lines=14> */
[----:B------:R-:W-:Y:S02]  /*3310*/  IMAD.MOV.U32 R12, RZ, RZ, R47 ;  /* 0x000000ffff0c7224 */ /* 0x000fe400078e002f */
        /* <DEDUP_REMOVED lines=10> */
[----:B------:R-:W-:-:S04]  /*33c0*/  PRMT R114, R114, 0x5410, R13 ;  /* 0x0000541072727816 */ /* 0x000fc8000000000d */
[----:B------:R-:W-:Y:S01]  /*33d0*/  PRMT R115, R14, 0x5410, R11 ;  /* 0x000054100e737816 */ /* 0x000fe2000000000b */
[----:B------:R-:W-:Y:S06]  /*33e0*/  @!P2 BRA `(.L_x_11386) ;  /* 0x000000000004a947 */ /* 0x000fec0003800000 */
[----:B------:R-:W-:Y:S01]  /*33f0*/  BPT.TRAP 0x1 ;  /* 0x000000040000795c */ /* 0x000fe20000300000 */
.L_x_11386:
[----:B------:R-:W2:Y:S01]  /*3400*/  LDL R11, [R1+0x38] ;  /* 0x00003800010b7983 */ /* 0x000ea20000100800 */
[----:B------:R-:W-:Y:S01]  /*3410*/  IMAD R35, R19, 0x8, R2 ;  /* 0x0000000813237824 */ /* 0x000fe200078e0202 */
[----:B------:R-:W-:Y:S01]  /*3420*/  BSSY B1, `(.L_x_11387) ;  /* 0x0000004000017945 */ /* 0x000fe20003800000 */
[----:B--2---:R-:W-:-:S04]  /*3430*/  SHF.L.U32 R86, R11, 0x1f, RZ ;  /* 0x0000001f0b567819 */ /* 0x004fc800000006ff */
[----:B------:R-:W0:Y:S02]  /*3440*/  SYNCS.PHASECHK.TRANS64.TRYWAIT P4, [R35+URZ+0x2d890], R86 ;  /* 0x02d89056230075a7 */ /* 0x000e24000808017f */
[----:B0-----:R-:W-:Y:S05]  /*3450*/  @!P4 BRA `(.L_x_11388) ;  /* 0x000002100088c947 */ /* 0x001fea0003800000 */
.L_x_11719:
[----:B------:R-:W-:Y:S05]  /*3460*/  BSYNC B1 ;  /* 0x0000000000017941 */ /* 0x000fea0003800000 */
.L_x_11387:
[----:B------:R-:W-:-:S03]  /*3470*/  UMOV UR4, 0xffffffff ;  /* 0xffffffff00047882 */ /* 0x000fc60000000000 */
[----:B------:R-:W-:Y:S05]  /*3480*/  BRA.DIV UR4, `(.L_x_11389) ;  /* 0x0000021204907947 */ /* 0x000fea000b800000 */
[----:B------:R-:W1:Y:S04]  /*3490*/  SHFL.IDX PT, R62, R62, RZ, 0x1e1f ;  /* 0x001e1fff3e3e7589 */ /* 0x000e6800000e0000 */
[----:B------:R2:W3:Y:S02]  /*34a0*/  SHFL.IDX PT, R11, R60, RZ, 0x1e1f ;  /* 0x001e1fff3c0b7589 */ /* 0x0004e400000e0000 */
.L_x_11723:
[----:B------:R-:W-:Y:S05]  /*34b0*/  @P3 BRA `(.L_x_11390) ;  /* 0x0000003800083947 */ /* 0x000fea0003800000 */
[----:B------:R-:W-:Y:S01]  /*34c0*/  ISETP.NE.AND P3, PT, R30, RZ, PT ;  /* 0x000000ff1e00720c */ /* 0x000fe20003f65270 */
[----:B------:R-:W-:-:S12]  /*34d0*/  BSSY B1, `(.L_x_11391) ;  /* 0x0000037000017945 */ /* 0x000fd80003800000 */
[----:B------:R-:W-:Y:S05]  /*34e0*/  @!P3 BRA `(.L_x_11392) ;  /* 0x0000000000d4b947 */ /* 0x000fea0003800000 */
[----:B------:R-:W4:Y:S01]  /*34f0*/  LDL.64 R116, [R1+0x58] ;  /* 0x0000580001747983 */ /* 0x000f220000100a00 */
[C---:B--23--:R-:W-:Y:S01]  /*3500*/  LEA R60, P3, R16.reuse, R11, 0x1 ;  /* 0x0000000b103c7211 */ /* 0x04cfe200078608ff */
[----:B------:R-:W-:Y:S02]  /*3510*/  BSSY B2, `(.L_x_11393) ;  /* 0x0000031000027945 */ /* 0x000fe40003800000 */
[----:B------:R2:W3:Y:S01]  /*3520*/  LDS.128 R12, [R65+0x15000] ;  /* 0x01500000410c7984 */ /* 0x0004e20000000c00 */
[----:B-1----:R-:W-:Y:S02]  /*3530*/  LEA.HI.X R61, R16, R62, R17, 0x1, P3 ;  /* 0x0000003e103d7211 */ /* 0x002fe400018f0c11 */
[----:B----4-:R-:W-:-:S13]  /*3540*/  ISETP.GE.AND P3, PT, R116, R99, PT ;  /* 0x000000637400720c */ /* 0x010fda0003f66270 */
[----:B--23--:R-:W-:Y:S05]  /*3550*/  @P3 BRA `(.L_x_11394) ;  /* 0x0000000000b03947 */ /* 0x00cfea0003800000 */
[----:B------:R-:W-:Y:S01]  /*3560*/  SHF.R.U64 R58, R58, 0x10, R59 ;  /* 0x000000103a3a7819 */ /* 0x000fe2000000123b */
[----:B------:R-:W-:Y:S01]  /*3570*/  IMAD.MOV.U32 R105, RZ, RZ, R13 ;  /* 0x000000ffff697224 */ /* 0x000fe200078e000d */
[----:B------:R-:W-:-:S03]  /*3580*/  SHF.R.U64 R56, R56, 0x10, R57 ;  /* 0x0000001038387819 */ /* 0x000fc60000001239 */
[----:B------:R-:W-:Y:S02]  /*3590*/  HADD2.F32 R58, -RZ, R58.H0_H0 ;  /* 0x2000003aff3a7230 */ /* 0x000fe40000004100 */
[--C-:B------:R-:W-:Y:S02]  /*35a0*/  HADD2.F32 R13, -RZ, R105.reuse.H1_H1 ;  /* 0x30000069ff0d7230 */ /* 0x100fe40000004100 */
[----:B------:R-:W-:Y:S02]  /*35b0*/  HADD2.F32 R105, -RZ, R105.H0_H0 ;  /* 0x20000069ff697230 */ /* 0x000fe40000004100 */
[----:B------:R-:W-:Y:S02]  /*35c0*/  HADD2.F32 R56, -RZ, R56.H0_H0 ;  /* 0x20000038ff387230 */ /* 0x000fe40000004100 */
[-C--:B------:R-:W-:Y:S01]  /*35d0*/  FMUL.FTZ R106, R13, R58.reuse ;  /* 0x0000003a0d6a7220 */ /* 0x080fe20000410000 */
[----:B------:R-:W-:-:S03]  /*35e0*/  FMUL.FTZ R58, R105, R58 ;  /* 0x0000003a693a7220 */ /* 0x000fc60000410000 */
[-C--:B------:R-:W-:Y:S01]  /*35f0*/  FFMA.FTZ R106, R105, R56.reuse, -R106 ;  /* 0x00000038696a7223 */ /* 0x080fe2000001086a */
[----:B------:R-:W-:Y:S02]  /*3600*/  HADD2.F32 R105, -RZ, R111.H1_H1 ;  /* 0x3000006fff697230 */ /* 0x000fe40000004100 */
[----:B------:R-:W-:Y:S01]  /*3610*/  FFMA.FTZ R13, R13, R56, R58 ;  /* 0x000000380d0d7223 */ /* 0x000fe2000001003a */
[----:B------:R-:W-:Y:S01]  /*3620*/  SHF.R.U32.HI R58, RZ, 0x10, R59 ;  /* 0x00000010ff3a7819 */ /* 0x000fe2000001163b */
[----:B------:R-:W-:Y:S01]  /*3630*/  IMAD.MOV.U32 R59, RZ, RZ, R15 ;  /* 0x000000ffff3b7224 */ /* 0x000fe200078e000f */
[----:B------:R-:W-:Y:S01]  /*3640*/  SHF.R.U32.HI R56, RZ, 0x10, R57 ;  /* 0x00000010ff387819 */ /* 0x000fe20000011639 */
[----:B------:R-:W-:Y:S01]  /*3650*/  IMAD.MOV.U32 R57, RZ, RZ, R12 ;  /* 0x000000ffff397224 */ /* 0x000fe200078e000c */
[----:B------:R-:W-:Y:S01]  /*3660*/  F2FP.F16.F32.PACK_AB R13, R13, R106 ;  /* 0x0000006a0d0d723e */ /* 0x000fe200000000ff */
[----:B------:R-:W-:Y:S02]  /*3670*/  HADD2.F32 R12, -RZ, R58.H0_H0 ;  /* 0x2000003aff0c7230 */ /* 0x000fe40000004100 */
[----:B------:R-:W-:-:S02]  /*3680*/  HADD2.F32 R15, -RZ, R59.H1_H1 ;  /* 0x3000003bff0f7230 */ /* 0x000fc40000004100 */
[----:B------:R-:W-:Y:S02]  /*3690*/  HADD2.F32 R59, -RZ, R59.H0_H0 ;  /* 0x2000003bff3b7230 */ /* 0x000fe40000004100 */
[----:B------:R-:W-:Y:S02]  /*36a0*/  HADD2.F32 R56, -RZ, R56.H0_H0 ;  /* 0x20000038ff387230 */ /* 0x000fe40000004100 */
[-C--:B------:R-:W-:Y:S01]  /*36b0*/  FMUL.FTZ R58, R15, R12.reuse ;  /* 0x0000000c0f3a7220 */ /* 0x080fe20000410000 */
[----:B------:R-:W-:-:S03]  /*36c0*/  FMUL.FTZ R110, R59, R12 ;  /* 0x0000000c3b6e7220 */ /* 0x000fc60000410000 */
[-C--:B------:R-:W-:Y:S01]  /*36d0*/  FFMA.FTZ R12, R59, R56.reuse, -R58 ;  /* 0x000000383b0c7223 */ /* 0x080fe2000001083a */
[--C-:B------:R-:W-:Y:S02]  /*36e0*/  HADD2.F32 R58, -RZ, R57.reuse.H0_H0 ;  /* 0x20000039ff3a7230 */ /* 0x100fe40000004100 */
[----:B------:R-:W-:Y:S01]  /*36f0*/  FFMA.FTZ R15, R15, R56, R110 ;  /* 0x000000380f0f7223 */ /* 0x000fe2000001006e */
[----:B------:R-:W-:Y:S02]  /*3700*/  IMAD.MOV.U32 R56, RZ, RZ, R14 ;  /* 0x000000ffff387224 */ /* 0x000fe400078e000e */
[----:B------:R-:W-:Y:S02]  /*3710*/  HADD2.F32 R14, -RZ, R57.H1_H1 ;  /* 0x30000039ff0e7230 */ /* 0x000fe40000004100 */
[----:B------:R-:W-:Y:S01]  /*3720*/  HADD2.F32 R59, -RZ, R111.H0_H0 ;  /* 0x2000006fff3b7230 */ /* 0x000fe20000004100 */
[----:B------:R-:W-:Y:S01]  /*3730*/  F2FP.F16.F32.PACK_AB R15, R15, R12 ;  /* 0x0000000c0f0f723e */ /* 0x000fe200000000ff */
[----:B------:R-:W-:-:S02]  /*3740*/  HADD2.F32 R111, -RZ, R115.H1_H1 ;  /* 0x30000073ff6f7230 */ /* 0x000fc40000004100 */
        /* <DEDUP_REMOVED lines=13> */
.L_x_11394:
[----:B------:R-:W-:Y:S05]  /*3820*/  BSYNC B2 ;  /* 0x0000000000027941 */ /* 0x000fea0003800000 */
.L_x_11393:
[----:B------:R4:W-:Y:S02]  /*3830*/  ST.E.128 desc[UR54][R60.64], R12 ;  /* 0x0000000c3c007985 */ /* 0x0009e4000c101d36 */
.L_x_11392:
[----:B------:R-:W-:Y:S05]  /*3840*/  BSYNC B1 ;  /* 0x0000000000017941 */ /* 0x000fea0003800000 */
.L_x_11391:
[----:B------:R-:W-:Y:S01]  /*3850*/  ISETP.NE.AND P3, PT, R31, RZ, PT ;  /* 0x000000ff1f00720c */ /* 0x000fe20003f65270 */
[----:B------:R-:W-:-:S12]  /*3860*/  BSSY B1, `(.L_x_11395) ;  /* 0x0000038000017945 */ /* 0x000fd80003800000 */
[----:B------:R-:W-:Y:S05]  /*3870*/  @!P3 BRA `(.L_x_11396) ;  /* 0x0000000000d8b947 */ /* 0x000fea0003800000 */
[----:B----4-:R-:W4:Y:S04]  /*3880*/  LDL R12, [R1+0x64] ;  /* 0x00006400010c7983 */ /* 0x010f280000100800 */
[----:B------:R-:W5:Y:S01]  /*3890*/  LDL R58, [R1+0x8c] ;  /* 0x00008c00013a7983 */ /* 0x000f620000100800 */
[----:B---3--:R-:W-:Y:S01]  /*38a0*/  IMAD.MOV.U32 R56, RZ, RZ, R11 ;  /* 0x000000ffff387224 */ /* 0x008fe200078e000b */
[----:B------:R-:W-:Y:S01]  /*38b0*/  BSSY B2, `(.L_x_11397) ;  /* 0x0000031000027945 */ /* 0x000fe20003800000 */
[----:B-1----:R-:W-:Y:S01]  /*38c0*/  IMAD.MOV.U32 R57, RZ, RZ, R62 ;  /* 0x000000ffff397224 */ /* 0x002fe200078e003e */
[----:B----4-:R-:W-:Y:S02]  /*38d0*/  SHF.L.U32 R59, R12, 0x3, RZ ;  /* 0x000000030c3b7819 */ /* 0x010fe400000006ff */
[----:B------:R1:W3:Y:S01]  /*38e0*/  LDS.128 R12, [R64+0x15000] ;  /* 0x01500000400c7984 */ /* 0x0002e20000000c00 */
[----:B-----5:R-:W-:-:S02]  /*38f0*/  ISETP.GE.AND P3, PT, R58, R99, PT ;  /* 0x000000633a00720c */ /* 0x020fc40003f66270 */
[----:B------:R-:W-:-:S11]  /*3900*/  IMAD.WIDE R56, R59, 0x2, R56 ;  /* 0x000000023b387825 */ /* 0x000fd600078e0238 */
[----:B-1----:R-:W-:Y:S05]  /*3910*/  @P3 BRA `(.L_x_11398) ;  /* 0x0000000000a83947 */ /* 0x002fea0003800000 */
[----:B------:R-:W-:Y:S01]  /*3920*/  SHF.R.U64 R58, R54, 0x10, R55 ;  /* 0x00000010363a7819 */ /* 0x000fe20000001237 */
[----:B---3--:R-:W-:Y:S01]  /*3930*/  IMAD.MOV.U32 R54, RZ, RZ, R13 ;  /* 0x000000ffff367224 */ /* 0x008fe200078e000d */
[----:B------:R-:W-:Y:S01]  /*3940*/  SHF.R.U64 R52, R52, 0x10, R53 ;  /* 0x0000001034347819 */ /* 0x000fe20000001235 */
[----:B--2---:R-:W-:Y:S01]  /*3950*/  HADD2.F32 R60, -RZ, R15.H0_H0 ;  /* 0x2000000fff3c7230 */ /* 0x004fe20000004100 */
[----:B------:R-:W-:Y:S01]  /*3960*/  SHF.R.U32.HI R55, RZ, 0x10, R55 ;  /* 0x00000010ff377819 */ /* 0x000fe20000011637 */
[----:B------:R-:W-:Y:S02]  /*3970*/  HADD2.F32 R58, -RZ, R58.H0_H0 ;  /* 0x2000003aff3a7230 */ /* 0x000fe40000004100 */
[--C-:B------:R-:W-:Y:S02]  /*3980*/  HADD2.F32 R13, -RZ, R54.reuse.H1_H1 ;  /* 0x30000036ff0d7230 */ /* 0x100fe40000004100 */
[----:B------:R-:W-:Y:S02]  /*3990*/  HADD2.F32 R59, -RZ, R54.H0_H0 ;  /* 0x20000036ff3b7230 */ /* 0x000fe40000004100 */
[----:B------:R-:W-:-:S02]  /*39a0*/  HADD2.F32 R52, -RZ, R52.H0_H0 ;  /* 0x20000034ff347230 */ /* 0x000fc40000004100 */
[-C--:B------:R-:W-:Y:S01]  /*39b0*/  FMUL.FTZ R54, R13, R58.reuse ;  /* 0x0000003a0d367220 */ /* 0x080fe20000410000 */
[----:B------:R-:W-:Y:S02]  /*39c0*/  HADD2.F32 R55, -RZ, R55.H0_H0 ;  /* 0x20000037ff377230 */ /* 0x000fe40000004100 */
[C---:B------:R-:W-:Y:S01]  /*39d0*/  FMUL.FTZ R58, R59.reuse, R58 ;  /* 0x0000003a3b3a7220 */ /* 0x040fe20000410000 */
[----:B------:R-:W-:Y:S02]  /*39e0*/  HADD2.F32 R115, -RZ, R115.H0_H0 ;  /* 0x20000073ff737230 */ /* 0x000fe40000004100 */
[-C--:B------:R-:W-:Y:S01]  /*39f0*/  FFMA.FTZ R54, R59, R52.reuse, -R54 ;  /* 0x000000343b367223 */ /* 0x080fe20000010836 */
[----:B------:R-:W-:Y:S01]  /*3a00*/  FFMA.FTZ R13, R13, R52, R58 ;  /* 0x000000340d0d7223 */ /* 0x000fe2000001003a */
[----:B------:R-:W-:Y:S01]  /*3a10*/  SHF.R.U32.HI R52, RZ, 0x10, R53 ;  /* 0x00000010ff347819 */ /* 0x000fe20000011635 */
[----:B------:R-:W-:-:S03]  /*3a20*/  HADD2.F32 R58, -RZ, R15.H1_H1 ;  /* 0x3000000fff3a7230 */ /* 0x000fc60000004100 */
[----:B------:R-:W-:Y:S01]  /*3a30*/  F2FP.F16.F32.PACK_AB R13, R13, R54 ;  /* 0x000000360d0d723e */ /* 0x000fe200000000ff */
[----:B------:R-:W-:Y:S02]  /*3a40*/  HADD2.F32 R15, -RZ, R52.H0_H0 ;  /* 0x20000034ff0f7230 */ /* 0x000fe40000004100 */
[-C--:B------:R-:W-:Y:S01]  /*3a50*/  FMUL.FTZ R53, R58, R55.reuse ;  /* 0x000000373a357220 */ /* 0x080fe20000410000 */
[C---:B------:R-:W-:Y:S01]  /*3a60*/  FMUL.FTZ R55, R60.reuse, R55 ;  /* 0x000000373c377220 */ /* 0x040fe20000410000 */
[----:B------:R-:W-:Y:S02]  /*3a70*/  HADD2.F32 R52, -RZ, R12.H1_H1 ;  /* 0x3000000cff347230 */ /* 0x000fe40000004100 */
[-C--:B------:R-:W-:Y:S01]  /*3a80*/  FFMA.FTZ R53, R60, R15.reuse, -R53 ;  /* 0x0000000f3c357223 */ /* 0x080fe20000010835 */
[----:B------:R-:W-:Y:S01]  /*3a90*/  FFMA.FTZ R58, R58, R15, R55 ;  /* 0x0000000f3a3a7223 */ /* 0x000fe20000010037 */
[----:B------:R-:W-:Y:S02]  /*3aa0*/  HADD2.F32 R15, -RZ, R114.H1_H1 ;  /* 0x30000072ff0f7230 */ /* 0x000fe40000004100 */
[----:B------:R-:W-:-:S02]  /*3ab0*/  HADD2.F32 R12, -RZ, R12.H0_H0 ;  /* 0x2000000cff0c7230 */ /* 0x000fc40000004100 */
[----:B------:R-:W-:Y:S02]  /*3ac0*/  HADD2.F32 R55, -RZ, R112.H0_H0 ;  /* 0x20000070ff377230 */ /* 0x000fe40000004100 */
[-C--:B------:R-:W-:Y:S01]  /*3ad0*/  FMUL.FTZ R59, R52, R15.reuse ;  /* 0x0000000f343b7220 */ /* 0x080fe20000410000 */
[--C-:B------:R-:W-:Y:S02]  /*3ae0*/  HADD2.F32 R60, -RZ, R14.reuse.H1_H1 ;  /* 0x3000000eff3c7230 */ /* 0x100fe40000004100 */
[C---:B------:R-:W-:Y:S01]  /*3af0*/  FMUL.FTZ R15, R12.reuse, R15 ;  /* 0x0000000f0c0f7220 */ /* 0x040fe20000410000 */
[----:B------:R-:W-:Y:S02]  /*3b00*/  HADD2.F32 R14, -RZ, R14.H0_H0 ;  /* 0x2000000eff0e7230 */ /* 0x000fe40000004100 */
[----:B------:R-:W-:Y:S01]  /*3b10*/  FFMA.FTZ R12, R12, R55, -R59 ;  /* 0x000000370c0c7223 */ /* 0x000fe2000001083b */
[----:B------:R-:W-:Y:S01]  /*3b20*/  F2FP.F16.F32.PACK_AB R53, R58, R53 ;  /* 0x000000353a35723e */ /* 0x000fe200000000ff */
[----:B------:R-:W-:Y:S01]  /*3b30*/  FFMA.FTZ R15, R52, R55, R15 ;  /* 0x00000037340f7223 */ /* 0x000fe2000001000f */
[----:B------:R-:W-:-:S02]  /*3b40*/  HADD2.F32 R55, -RZ, R112.H1_H1 ;  /* 0x30000070ff377230 */ /* 0x000fc40000004100 */
[-C--:B------:R-:W-:Y:S01]  /*3b50*/  FMUL.FTZ R59, R60, R115.reuse ;  /* 0x000000733c3b7220 */ /* 0x080fe20000410000 */
[C---:B------:R-:W-:Y:S01]  /*3b60*/  FMUL.FTZ R115, R14.reuse, R115 ;  /* 0x000000730e737220 */ /* 0x040fe20000410000 */
[----:B------:R-:W-:Y:S02]  /*3b70*/  F2FP.F16.F32.PACK_AB R12, R15, R12 ;  /* 0x0000000c0f0c723e */ /* 0x000fe400000000ff */
[-C--:B------:R-:W-:Y:S01]  /*3b80*/  FFMA.FTZ R14, R14, R55.reuse, -R59 ;  /* 0x000000370e0e7223 */ /* 0x080fe2000001083b */
[----:B------:R-:W-:Y:S01]  /*3b90*/  FFMA.FTZ R115, R60, R55, R115 ;  /* 0x000000373c737223 */ /* 0x000fe20000010073 */
[----:B------:R-:W-:-:S04]  /*3ba0*/  IMAD.MOV.U32 R15, RZ, RZ, R53 ;  /* 0x000000ffff0f7224 */ /* 0x000fc800078e0035 */
[----:B------:R-:W-:-:S07]  /*3bb0*/  F2FP.F16.F32.PACK_AB R14, R115, R14 ;  /* 0x0000000e730e723e */ /* 0x000fce00000000ff */
.L_x_11398:
[----:B------:R-:W-:Y:S05]  /*3bc0*/  BSYNC B2 ;  /* 0x0000000000027941 */ /* 0x000fea0003800000 */
.L_x_11397:
[----:B---3--:R1:W-:Y:S02]  /*3bd0*/  ST.E.128 desc[UR54][R56.64], R12 ;  /* 0x0000000c38007985 */ /* 0x0083e4000c101d36 */
.L_x_11396:
[----:B------:R-:W-:Y:S05]  /*3be0*/  BSYNC B1 ;  /* 0x0000000000017941 */ /* 0x000fea0003800000 */
.L_x_11395:
[----:B------:R-:W-:Y:S01]  /*3bf0*/  ISETP.NE.AND P3, PT, R32, RZ, PT ;  /* 0x000000ff2000720c */ /* 0x000fe20003f65270 */
[----:B------:R-:W-:-:S12]  /*3c00*/  BSSY B1, `(.L_x_11399) ;  /* 0x0000037000017945 */ /* 0x000fd80003800000 */
[----:B------:R-:W-:Y:S05]  /*3c10*/  @!P3 BRA `(.L_x_11400) ;  /* 0x0000000000d4b947 */ /* 0x000fea0003800000 */
[----:B-1--4-:R-:W4:Y:S04]  /*3c20*/  LDL R12, [R1+0x68] ;  /* 0x00006800010c7983 */ /* 0x012f280000100800 */
[----:B------:R-:W5:Y:S01]  /*3c30*/  LDL R54, [R1+0x84] ;  /* 0x0000840001367983 */ /* 0x000f620000100800 */
[----:B---3--:R-:W-:Y:S01]  /*3c40*/  IMAD.MOV.U32 R52, RZ, RZ, R11 ;  /* 0x000000ffff347224 */ /* 0x008fe200078e000b */
[----:B------:R-:W-:Y:S01]  /*3c50*/  BSSY B2, `(.L_x_11401) ;  /* 0x0000030000027945 */ /* 0x000fe20003800000 */
[----:B------:R-:W-:Y:S02]  /*3c60*/  IMAD.MOV.U32 R53, RZ, RZ, R62 ;  /* 0x000000ffff357224 */ /* 0x000fe400078e003e */
[----:B----4-:R-:W-:Y:S02]  /*3c70*/  IMAD.SHL.U32 R55, R12, 0x8, RZ ;  /* 0x000000080c377824 */ /* 0x010fe400078e00ff */
[----:B------:R1:W3:Y:S01]  /*3c80*/  LDS.128 R12, [R65+0x17000] ;  /* 0x01700000410c7984 */ /* 0x0002e20000000c00 */
[----:B-----5:R-:W-:Y:S01]  /*3c90*/  ISETP.GE.AND P3, PT, R54, R99, PT ;  /* 0x000000633600720c */ /* 0x020fe20003f66270 */
[----:B------:R-:W-:-:S12]  /*3ca0*/  IMAD.WIDE R52, R55, 0x2, R52 ;  /* 0x0000000237347825 */ /* 0x000fd800078e0234 */
[----:B-1----:R-:W-:Y:S05]  /*3cb0*/  @P3 BRA `(.L_x_11402) ;  /* 0x0000000000a43947 */ /* 0x002fea0003800000 */
[--C-:B------:R-:W-:Y:S01]  /*3cc0*/  SHF.R.U64 R54, R48, 0x10, R49.reuse ;  /* 0x0000001030367819 */ /* 0x100fe20000001231 */
[----:B------:R-:W-:Y:S01]  /*3cd0*/  HADD2.F32 R113, -RZ, R113.H1_H1 ;  /* 0x30000071ff717230 */ /* 0x000fe20000004100 */
[----:B------:R-:W-:Y:S01]  /*3ce0*/  SHF.R.U32.HI R48, RZ, 0x10, R49 ;  /* 0x00000010ff307819 */ /* 0x000fe20000011631 */
[----:B---3--:R-:W-:Y:S01]  /*3cf0*/  IMAD.MOV.U32 R49, RZ, RZ, R15 ;  /* 0x000000ffff317224 */ /* 0x008fe200078e000f */
[--C-:B------:R-:W-:Y:S01]  /*3d00*/  SHF.R.U64 R56, R50, 0x10, R51.reuse ;  /* 0x0000001032387819 */ /* 0x100fe20000001233 */
[--C-:B------:R-:W-:Y:S01]  /*3d10*/  HADD2.F32 R15, -RZ, R13.reuse.H1_H1 ;  /* 0x3000000dff0f7230 */ /* 0x100fe20000004100 */
[----:B------:R-:W-:Y:S01]  /*3d20*/  SHF.R.U32.HI R55, RZ, 0x10, R51 ;  /* 0x00000010ff377819 */ /* 0x000fe20000011633 */
[----:B------:R-:W-:Y:S02]  /*3d30*/  HADD2.F32 R13, -RZ, R13.H0_H0 ;  /* 0x2000000dff0d7230 */ /* 0x000fe40000004100 */
[----:B------:R-:W-:Y:S02]  /*3d40*/  HADD2.F32 R56, -RZ, R56.H0_H0 ;  /* 0x20000038ff387230 */ /* 0x000fe40000004100 */
[----:B------:R-:W-:-:S02]  /*3d50*/  HADD2.F32 R55, -RZ, R55.H0_H0 ;  /* 0x20000037ff377230 */ /* 0x000fc40000004100 */
[--C-:B------:R-:W-:Y:S02]  /*3d60*/  HADD2.F32 R50, -RZ, R49.reuse.H1_H1 ;  /* 0x30000031ff327230 */ /* 0x100fe40000004100 */
[----:B------:R-:W-:Y:S02]  /*3d70*/  HADD2.F32 R49, -RZ, R49.H0_H0 ;  /* 0x20000031ff317230 */ /* 0x000fe40000004100 */
[----:B------:R-:W-:Y:S02]  /*3d80*/  HADD2.F32 R54, -RZ, R54.H0_H0 ;  /* 0x20000036ff367230 */ /* 0x000fe40000004100 */
[-C--:B------:R-:W-:Y:S01]  /*3d90*/  FMUL.FTZ R58, R50, R55.reuse ;  /* 0x00000037323a7220 */ /* 0x080fe20000410000 */
[----:B------:R-:W-:Y:S02]  /*3da0*/  HADD2.F32 R51, -RZ, R48.H0_H0 ;  /* 0x20000030ff337230 */ /* 0x000fe40000004100 */
[-C--:B------:R-:W-:Y:S01]  /*3db0*/  FMUL.FTZ R48, R15, R56.reuse ;  /* 0x000000380f307220 */ /* 0x080fe20000410000 */
[----:B------:R-:W-:Y:S01]  /*3dc0*/  FMUL.FTZ R56, R13, R56 ;  /* 0x000000380d387220 */ /* 0x000fe20000410000 */
[----:B------:R-:W-:Y:S01]  /*3dd0*/  FMUL.FTZ R55, R49, R55 ;  /* 0x0000003731377220 */ /* 0x000fe20000410000 */
[----:B------:R-:W-:-:S02]  /*3de0*/  HADD2.F32 R114, -RZ, R114.H0_H0 ;  /* 0x20000072ff727230 */ /* 0x000fc40000004100 */
[-C--:B------:R-:W-:Y:S01]  /*3df0*/  FFMA.FTZ R13, R13, R54.reuse, -R48 ;  /* 0x000000360d0d7223 */ /* 0x080fe20000010830 */
[----:B------:R-:W-:Y:S01]  /*3e00*/  FFMA.FTZ R48, R15, R54, R56 ;  /* 0x000000360f307223 */ /* 0x000fe20000010038 */
[-C--:B------:R-:W-:Y:S01]  /*3e10*/  FFMA.FTZ R15, R49, R51.reuse, -R58 ;  /* 0x00000033310f7223 */ /* 0x080fe2000001083a */
[----:B------:R-:W-:Y:S01]  /*3e20*/  FFMA.FTZ R50, R50, R51, R55 ;  /* 0x0000003332327223 */ /* 0x000fe20000010037 */
[----:B------:R-:W-:Y:S02]  /*3e30*/  HADD2.F32 R54, -RZ, R12.H1_H1 ;  /* 0x3000000cff367230 */ /* 0x000fe40000004100 */
[----:B------:R-:W-:Y:S01]  /*3e40*/  HADD2.F32 R51, -RZ, R14.H1_H1 ;  /* 0x3000000eff337230 */ /* 0x000fe20000004100 */
[----:B------:R-:W-:Y:S01]  /*3e50*/  F2FP.F16.F32.PACK_AB R13, R48, R13 ;  /* 0x0000000d300d723e */ /* 0x000fe200000000ff */
[----:B------:R-:W-:Y:S02]  /*3e60*/  HADD2.F32 R12, -RZ, R12.H0_H0 ;  /* 0x2000000cff0c7230 */ /* 0x000fe40000004100 */
[----:B------:R-:W-:Y:S01]  /*3e70*/  FMUL.FTZ R55, R54, R113 ;  /* 0x0000007136377220 */ /* 0x000fe20000410000 */
[----:B------:R-:W-:-:S02]  /*3e80*/  HADD2.F32 R14, -RZ, R14.H0_H0 ;  /* 0x2000000eff0e7230 */ /* 0x000fc40000004100 */
[CC--:B------:R-:W-:Y:S01]  /*3e90*/  FMUL.FTZ R57, R51.reuse, R114.reuse ;  /* 0x0000007233397220 */ /* 0x0c0fe20000410000 */
[--C-:B------:R-:W-:Y:S02]  /*3ea0*/  HADD2.F32 R49, -RZ, R109.reuse.H0_H0 ;  /* 0x2000006dff317230 */ /* 0x100fe40000004100 */
[----:B------:R-:W-:Y:S01]  /*3eb0*/  FMUL.FTZ R113, R12, R113 ;  /* 0x000000710c717220 */ /* 0x000fe20000410000 */
[----:B------:R-:W-:Y:S02]  /*3ec0*/  HADD2.F32 R109, -RZ, R109.H1_H1 ;  /* 0x3000006dff6d7230 */ /* 0x000fe40000004100 */
[----:B------:R-:W-:Y:S01]  /*3ed0*/  FMUL.FTZ R114, R14, R114 ;  /* 0x000000720e727220 */ /* 0x000fe20000410000 */
[----:B------:R-:W-:Y:S01]  /*3ee0*/  F2FP.F16.F32.PACK_AB R15, R50, R15 ;  /* 0x0000000f320f723e */ /* 0x000fe200000000ff */
[-C--:B------:R-:W-:Y:S01]  /*3ef0*/  FFMA.FTZ R55, R12, R49.reuse, -R55 ;  /* 0x000000310c377223 */ /* 0x080fe20000010837 */
[----:B------:R-:W-:Y:S01]  /*3f00*/  FFMA.FTZ R54, R54, R49, R113 ;  /* 0x0000003136367223 */ /* 0x000fe20000010071 */
[-C--:B------:R-:W-:Y:S01]  /*3f10*/  FFMA.FTZ R57, R14, R109.reuse, -R57 ;  /* 0x0000006d0e397223 */ /* 0x080fe20000010839 */
[----:B------:R-:W-:-:S03]  /*3f20*/  FFMA.FTZ R114, R51, R109, R114 ;  /* 0x0000006d33727223 */ /* 0x000fc60000010072 */
[----:B------:R-:W-:Y:S02]  /*3f30*/  F2FP.F16.F32.PACK_AB R12, R54, R55 ;  /* 0x00000037360c723e */ /* 0x000fe400000000ff */
[----:B------:R-:W-:-:S07]  /*3f40*/  F2FP.F16.F32.PACK_AB R14, R114, R57 ;  /* 0x00000039720e723e */ /* 0x000fce00000000ff */
.L_x_11402:
[----:B------:R-:W-:Y:S05]  /*3f50*/  BSYNC B2 ;  /* 0x0000000000027941 */ /* 0x000fea0003800000 */
.L_x_11401:
[----:B---3--:R1:W-:Y:S02]  /*3f60*/  ST.E.128 desc[UR54][R52.64], R12 ;  /* 0x0000000c34007985 */ /* 0x0083e4000c101d36 */
.L_x_11400:
[----:B------:R-:W-:Y:S05]  /*3f70*/  BSYNC B1 ;  /* 0x0000000000017941 */ /* 0x000fea0003800000 */
.L_x_11399:
[----:B------:R-:W-:Y:S01]  /*3f80*/  LOP3.LUT P3, RZ, R29, 0x8, RZ, 0xc0, !PT ;  /* 0x000000081dff7812 */ /* 0x000fe2000786c0ff */
[----:B------:R-:W-:-:S12]  /*3f90*/  BSSY B1, `(.L_x_11403) ;  /* 0x0000036000017945 */ /* 0x000fd80003800000 */
[----:B------:R-:W-:Y:S05]  /*3fa0*/  @!P3 BRA `(.L_x_11404) ;  /* 0x0000000000d0b947 */ /* 0x000fea0003800000 */
[----:B-1--4-:R-:W4:Y:S04]  /*3fb0*/  LDL R12, [R1+0x7c] ;  /* 0x00007c00010c7983 */ /* 0x012f280000100800 */
[----:B------:R-:W5:Y:S01]  /*3fc0*/  LDL R50, [R1+0x88] ;  /* 0x0000880001327983 */ /* 0x000f620000100800 */
[C---:B---3--:R-:W-:Y:S01]  /*3fd0*/  LEA R48, P3, R137.reuse, R11, 0x1 ;  /* 0x0000000b89307211 */ /* 0x048fe200078608ff */
[----:B------:R-:W-:Y:S03]  /*3fe0*/  BSSY B2, `(.L_x_11405) ;  /* 0x000002f000027945 */ /* 0x000fe60003800000 */
[----:B----4-:R-:W-:Y:S02]  /*3ff0*/  LEA.HI.X R49, R137, R62, R12, 0x1, P3 ;  /* 0x0000003e89317211 */ /* 0x010fe400018f0c0c */
[----:B------:R1:W3:Y:S01]  /*4000*/  LDS.128 R12, [R64+0x17000] ;  /* 0x01700000400c7984 */ /* 0x0002e20000000c00 */
[----:B-----5:R-:W-:-:S13]  /*4010*/  ISETP.GE.AND P3, PT, R50, R99, PT ;  /* 0x000000633200720c */ /* 0x020fda0003f66270 */
[----:B-1----:R-:W-:Y:S05]  /*4020*/  @P3 BRA `(.L_x_11406) ;  /* 0x0000000000a83947 */ /* 0x002fea0003800000 */
[--C-:B------:R-:W-:Y:S01]  /*4030*/  SHF.R.U64 R53, R44, 0x10, R45.reuse ;  /* 0x000000102c357819 */ /* 0x100fe2000000122d */
[----:B---3--:R-:W-:Y:S01]  /*4040*/  IMAD.MOV.U32 R44, RZ, RZ, R12 ;  /* 0x000000ffff2c7224 */ /* 0x008fe200078e000c */
[----:B------:R-:W-:Y:S01]  /*4050*/  SHF.R.U32.HI R50, RZ, 0x10, R45 ;  /* 0x00000010ff327819 */ /* 0x000fe2000001162d */
[----:B------:R-:W-:Y:S01]  /*4060*/  IMAD.MOV.U32 R45, RZ, RZ, R15 ;  /* 0x000000ffff2d7224 */ /* 0x000fe200078e000f */
[--C-:B------:R-:W-:Y:S01]  /*4070*/  SHF.R.U64 R51, R46, 0x10, R47.reuse ;  /* 0x000000102e337819 */ /* 0x100fe2000000122f */
[--C-:B------:R-:W-:Y:S01]  /*4080*/  HADD2.F32 R15, -RZ, R13.reuse.H1_H1 ;  /* 0x3000000dff0f7230 */ /* 0x100fe20000004100 */
[----:B------:R-:W-:Y:S01]  /*4090*/  SHF.R.U32.HI R52, RZ, 0x10, R47 ;  /* 0x00000010ff347819 */ /* 0x000fe2000001162f */
[----:B------:R-:W-:Y:S02]  /*40a0*/  HADD2.F32 R12, -RZ, R13.H0_H0 ;  /* 0x2000000dff0c7230 */ /* 0x000fe40000004100 */
[----:B------:R-:W-:Y:S02]  /*40b0*/  HADD2.F32 R51, -RZ, R51.H0_H0 ;  /* 0x20000033ff337230 */ /* 0x000fe40000004100 */
[----:B------:R-:W-:-:S02]  /*40c0*/  HADD2.F32 R46, -RZ, R45.H1_H1 ;  /* 0x3000002dff2e7230 */ /* 0x000fc40000004100 */
[----:B------:R-:W-:Y:S02]  /*40d0*/  HADD2.F32 R52, -RZ, R52.H0_H0 ;  /* 0x20000034ff347230 */ /* 0x000fe40000004100 */
[-C--:B------:R-:W-:Y:S01]  /*40e0*/  FMUL.FTZ R13, R15, R51.reuse ;  /* 0x000000330f0d7220 */ /* 0x080fe20000410000 */
[----:B------:R-:W-:Y:S02]  /*40f0*/  HADD2.F32 R45, -RZ, R45.H0_H0 ;  /* 0x2000002dff2d7230 */ /* 0x000fe40000004100 */
[----:B------:R-:W-:Y:S01]  /*4100*/  FMUL.FTZ R54, R12, R51 ;  /* 0x000000330c367220 */ /* 0x000fe20000410000 */
[----:B------:R-:W-:Y:S02]  /*4110*/  HADD2.F32 R47, -RZ, R53.H0_H0 ;  /* 0x20000035ff2f7230 */ /* 0x000fe40000004100 */
[-C--:B------:R-:W-:Y:S01]  /*4120*/  FMUL.FTZ R56, R46, R52.reuse ;  /* 0x000000342e387220 */ /* 0x080fe20000410000 */
[----:B------:R-:W-:Y:S02]  /*4130*/  HADD2.F32 R50, -RZ, R50.H0_H0 ;  /* 0x20000032ff327230 */ /* 0x000fe40000004100 */
[----:B------:R-:W-:Y:S01]  /*4140*/  FMUL.FTZ R51, R45, R52 ;  /* 0x000000342d337220 */ /* 0x000fe20000410000 */
[-C--:B------:R-:W-:Y:S01]  /*4150*/  FFMA.FTZ R12, R12, R47.reuse, -R13 ;  /* 0x0000002f0c0c7223 */ /* 0x080fe2000001080d */
[----:B------:R-:W-:Y:S01]  /*4160*/  FFMA.FTZ R13, R15, R47, R54 ;  /* 0x0000002f0f0d7223 */ /* 0x000fe20000010036 */
[-C--:B------:R-:W-:Y:S01]  /*4170*/  FFMA.FTZ R15, R45, R50.reuse, -R56 ;  /* 0x000000322d0f7223 */ /* 0x080fe20000010838 */
[----:B------:R-:W-:Y:S01]  /*4180*/  FFMA.FTZ R52, R46, R50, R51 ;  /* 0x000000322e347223 */ /* 0x000fe20000010033 */
[----:B------:R-:W-:-:S02]  /*4190*/  HADD2.F32 R50, -RZ, R108.H0_H0 ;  /* 0x2000006cff327230 */ /* 0x000fc40000004100 */
[----:B------:R-:W-:Y:S01]  /*41a0*/  HADD2.F32 R51, -RZ, R108.H1_H1 ;  /* 0x3000006cff337230 */ /* 0x000fe20000004100 */
[----:B------:R-:W-:Y:S01]  /*41b0*/  F2FP.F16.F32.PACK_AB R13, R13, R12 ;  /* 0x0000000c0d0d723e */ /* 0x000fe200000000ff */
[----:B------:R-:W-:Y:S01]  /*41c0*/  HADD2.F32 R45, -RZ, R44.H1_H1 ;  /* 0x3000002cff2d7230 */ /* 0x000fe20000004100 */
[----:B------:R-:W-:Y:S01]  /*41d0*/  F2FP.F16.F32.PACK_AB R15, R52, R15 ;  /* 0x0000000f340f723e */ /* 0x000fe200000000ff */
        /* <DEDUP_REMOVED lines=12> */
[----:B------:R-:W-:-:S03]  /*42a0*/  FFMA.FTZ R46, R46, R107, R51 ;  /* 0x0000006b2e2e7223 */ /* 0x000fc60000010033 */
[----:B------:R-:W-:Y:S02]  /*42b0*/  F2FP.F16.F32.PACK_AB R12, R50, R53 ;  /* 0x00000035320c723e */ /* 0x000fe400000000ff */
[----:B------:R-:W-:-:S07]  /*42c0*/  F2FP.F16.F32.PACK_AB R14, R46, R55 ;  /* 0x000000372e0e723e */ /* 0x000fce00000000ff */
.L_x_11406:
[----:B------:R-:W-:Y:S05]  /*42d0*/  BSYNC B2 ;  /* 0x0000000000027941 */ /* 0x000fea0003800000 */
.L_x_11405:
[----:B---3--:R1:W-:Y:S02]  /*42e0*/  ST.E.128 desc[UR54][R48.64], R12 ;  /* 0x0000000c30007985 */ /* 0x0083e4000c101d36 */
.L_x_11404:
[----:B------:R-:W-:Y:S05]  /*42f0*/  BSYNC B1 ;  /* 0x0000000000017941 */ /* 0x000fea0003800000 */
.L_x_11403:
        /* <DEDUP_REMOVED lines=14> */
[--C-:B------:R-:W-:Y:S01]  /*43e0*/  HADD2.F32 R14, -RZ, R13.reuse.H1_H1 ;  /* 0x3000000dff0e7230 */ /* 0x100fe20000004100 */
[--C-:B------:R-:W-:Y:S01]  /*43f0*/  SHF.R.U64 R41, R42, 0x10, R43.reuse ;  /* 0x000000102a297819 */ /* 0x100fe2000000122b */
[----:B------:R-:W-:Y:S01]  /*4400*/  HADD2.F32 R13, -RZ, R13.H0_H0 ;  /* 0x2000000dff0d7230 */ /* 0x000fe20000004100 */
[----:B------:R-:W-:Y:S01]  /*4410*/  SHF.R.U32.HI R48, RZ, 0x10, R43 ;  /* 0x00000010ff307819 */ /* 0x000fe2000001162b */
[----:B------:R-:W-:Y:S02]  /*4420*/  HADD2.F32 R42, -RZ, R47.H0_H0 ;  /* 0x2000002fff2a7230 */ /* 0x000fe40000004100 */
[----:B------:R-:W-:Y:S02]  /*4430*/  HADD2.F32 R43, -RZ, R41.H0_H0 ;  /* 0x20000029ff2b7230 */ /* 0x000fe40000004100 */
[----:B------:R-:W-:-:S02]  /*4440*/  HADD2.F32 R48, -RZ, R48.H0_H0 ;  /* 0x20000030ff307230 */ /* 0x000fc40000004100 */
[--C-:B------:R-:W-:Y:S02]  /*4450*/  HADD2.F32 R41, -RZ, R15.reuse.H1_H1 ;  /* 0x3000000fff297230 */ /* 0x100fe40000004100 */
[CC--:B------:R-:W-:Y:S01]  /*4460*/  FMUL.FTZ R50, R14.reuse, R43.reuse ;  /* 0x0000002b0e327220 */ /* 0x0c0fe20000410000 */
[C---:B------:R-:W-:Y:S01]  /*4470*/  FMUL.FTZ R43, R13.reuse, R43 ;  /* 0x0000002b0d2b7220 */ /* 0x040fe20000410000 */
[----:B------:R-:W-:Y:S02]  /*4480*/  HADD2.F32 R15, -RZ, R15.H0_H0 ;  /* 0x2000000fff0f7230 */ /* 0x000fe40000004100 */
[-C--:B------:R-:W-:Y:S01]  /*4490*/  FFMA.FTZ R50, R13, R42.reuse, -R50 ;  /* 0x0000002a0d327223 */ /* 0x080fe20000010832 */
[----:B------:R-:W-:Y:S01]  /*44a0*/  FFMA.FTZ R47, R14, R42, R43 ;  /* 0x0000002a0e2f7223 */ /* 0x000fe2000001002b */
[----:B------:R-:W-:Y:S02]  /*44b0*/  HADD2.F32 R46, -RZ, R46.H0_H0 ;  /* 0x2000002eff2e7230 */ /* 0x000fe40000004100 */
[----:B------:R-:W-:Y:S01]  /*44c0*/  FMUL.FTZ R52, R41, R48 ;  /* 0x0000003029347220 */ /* 0x000fe20000410000 */
[----:B------:R-:W-:-:S02]  /*44d0*/  HADD2.F32 R42, -RZ, R91.H1_H1 ;  /* 0x3000005bff2a7230 */ /* 0x000fc40000004100 */
[C---:B------:R-:W-:Y:S01]  /*44e0*/  FMUL.FTZ R48, R15.reuse, R48 ;  /* 0x000000300f307220 */ /* 0x040fe20000410000 */
[----:B------:R-:W-:Y:S02]  /*44f0*/  HADD2.F32 R91, -RZ, R91.H0_H0 ;  /* 0x2000005bff5b7230 */ /* 0x000fe40000004100 */
[-C--:B------:R-:W-:Y:S01]  /*4500*/  FFMA.FTZ R52, R15, R46.reuse, -R52 ;  /* 0x0000002e0f347223 */ /* 0x080fe20000010834 */
[----:B------:R-:W-:Y:S02]  /*4510*/  HADD2.F32 R13, -RZ, R12.H1_H1 ;  /* 0x3000000cff0d7230 */ /* 0x000fe40000004100 */
[----:B------:R-:W-:Y:S01]  /*4520*/  FFMA.FTZ R51, R41, R46, R48 ;  /* 0x0000002e29337223 */ /* 0x000fe20000010030 */
[----:B------:R-:W-:Y:S02]  /*4530*/  HADD2.F32 R14, -RZ, R40.H1_H1 ;  /* 0x30000028ff0e7230 */ /* 0x000fe40000004100 */
[----:B------:R-:W-:Y:S02]  /*4540*/  HADD2.F32 R12, -RZ, R12.H0_H0 ;  /* 0x2000000cff0c7230 */ /* 0x000fe40000004100 */
[----:B------:R-:W-:Y:S01]  /*4550*/  FMUL.FTZ R43, R13, R42 ;  /* 0x0000002a0d2b7220 */ /* 0x000fe20000410000 */
        /* <DEDUP_REMOVED lines=14> */
.L_x_11410:
[----:B------:R-:W-:Y:S05]  /*4640*/  BSYNC B2 ;  /* 0x0000000000027941 */ /* 0x000fea0003800000 */
.L_x_11409:
[----:B---3--:R1:W-:Y:S02]  /*4650*/  ST.E.128 desc[UR54][R44.64], R12 ;  /* 0x0000000c2c007985 */ /* 0x0083e4000c101d36 */
.L_x_11408:
[----:B------:R-:W-:Y:S05]  /*4660*/  BSYNC B1 ;  /* 0x0000000000017941 */ /* 0x000fea0003800000 */
.L_x_11407:
[----:B------:R-:W-:-:S13]  /*4670*/  LOP3.LUT P3, RZ, R29, 0x20, RZ, 0xc0, !PT ;  /* 0x000000201dff7812 */ /* 0x000fda000786c0ff */
        /* <DEDUP_REMOVED lines=9> */
[----:B------:R-:W-:Y:S01]  /*4710*/  SHF.R.U64 R11, R36, 0x10, R37 ;  /* 0x00000010240b7819 */ /* 0x000fe20000001225 */
[--C-:B---3--:R-:W-:Y:S01]  /*4720*/  HADD2.F32 R36, -RZ, R15.reuse.H1_H1 ;  /* 0x3000000fff247230 */ /* 0x108fe20000004100 */
        /* <DEDUP_REMOVED lines=38> */
.L_x_11412:
[----:B------:R-:W-:Y:S05]  /*4990*/  BSYNC B1 ;  /* 0x0000000000017941 */ /* 0x000fea0003800000 */
.L_x_11411:
[----:B---3--:R1:W-:Y:S01]  /*49a0*/  ST.E.128 desc[UR54][R40.64], R12 ;  /* 0x0000000c28007985 */ /* 0x0083e2000c101d36 */
[----:B------:R-:W-:Y:S05]  /*49b0*/  BRA `(.L_x_11390) ;  /* 0x0000002000c87947 */ /* 0x000fea0003800000 */
.L_x_11383:
        /* <DEDUP_REMOVED lines=19> */
[----:B------:R-:W-:Y:S01]  /*4af0*/  IADD3 R14, P2, R68, R14, RZ ;  /* 0x0000000e440e7210 */ /* 0x000fe20007f5e0ff */
[----:B------:R-:W-:Y:S01]  /*4b00*/  ULDC.64 UR4, c[0x0][0x3e8] ;  /* 0x0000fa0000047ab9 */ /* 0x000fe20000000a00 */
[----:B------:R-:W-:Y:S02]  /*4b10*/  CS2R R46, SRZ ;  /* 0x00000000002e7805 */ /* 0x000fe4000001ff00 */
[----:B------:R-:W-:Y:S02]  /*4b20*/  CS2R R44, SRZ ;  /* 0x00000000002c7805 */ /* 0x000fe4000001ff00 */
[----:B------:R-:W-:Y:S01]  /*4b30*/  CS2R R58, SRZ ;  /* 0x00000000003a7805 */ /* 0x000fe2000001ff00 */
[----:B------:R-:W-:Y:S01]  /*4b40*/  IMAD.X R13, R11, 0x1, R78, P2 ;  /* 0x000000010b0d7824 */ /* 0x000fe200010e064e */
[----:B------:R-:W-:Y:S02]  /*4b50*/  IADD3 R11, P2, R72, R12, RZ ;  /* 0x0000000c480b7210 */ /* 0x000fe40007f5e0ff */
        /* <DEDUP_REMOVED lines=24> */
.L_x_11414:
[----:B------:R-:W-:Y:S05]  /*4ce0*/  BSYNC B1 ;  /* 0x0000000000017941 */ /* 0x000fea0003800000 */
.L_x_11413:
        /* <DEDUP_REMOVED lines=9> */
[----:B------:R-:W-:Y:S01]  /*4d80*/  PLOP3.LUT P2, PT, PT, PT, UP0, 0x80, 0x0 ;  /* 0x000000000000781c */ /* 0x000fe20003f4f008 */
        /* <DEDUP_REMOVED lines=14> */
[----:B------:R-:W-:Y:S01]  /*4e70*/  PRMT R109, R14, 0x7610, R109 ;  /* 0x000076100e6d7816 */ /* 0x000fe2000000006d */
[----:B------:R-:W-:Y:S02]  /*4e80*/  IMAD.MOV.U32 R13, RZ, RZ, R48 ;  /* 0x000000ffff0d7224 */ /* 0x000fe400078e0030 */
[----:B------:R-:W-:Y:S01]  /*4e90*/  IMAD.MOV.U32 R14, RZ, RZ, R49 ;  /* 0x000000ffff0e7224 */ /* 0x000fe200078e0031 */
[----:B------:R-:W-:Y:S01]  /*4ea0*/  PRMT R113, R11, 0x5410, R12 ;  /* 0x000054100b717816 */ /* 0x000fe2000000000c */
[----:B------:R-:W-:-:S02]  /*4eb0*/  IMAD.MOV.U32 R11, RZ, RZ, R54 ;  /* 0x000000ffff0b7224 */ /* 0x000fc400078e0036 */
        /* <DEDUP_REMOVED lines=13> */
[----:B------:R-:W-:Y:S02]  /*4f90*/  PRMT R120, R120, 0x5410, R13 ;  /* 0x0000541078787816 */ /* 0x000fe4000000000d */
[----:B------:R-:W-:Y:S01]  /*4fa0*/  PRMT R121, R14, 0x5410, R12 ;  /* 0x000054100e797816 */ /* 0x000fe2000000000c */
[----:B------:R-:W-:Y:S06]  /*4fb0*/  @!P2 BRA `(.L_x_11415) ;  /* 0x000000000004a947 */ /* 0x000fec0003800000 */
[----:B------:R-:W-:Y:S01]  /*4fc0*/  BPT.TRAP 0x1 ;  /* 0x000000040000795c */ /* 0x000fe20000300000 */
.L_x_11415:
[----:B------:R-:W2:Y:S01]  /*4fd0*/  LDL R11, [R1+0x38] ;  /* 0x00003800010b7983 */ /* 0x000ea20000100800 */
[----:B------:R-:W-:Y:S01]  /*4fe0*/  IMAD R35, R19, 0x8, R2 ;  /* 0x0000000813237824 */ /* 0x000fe200078e0202 */
[----:B------:R-:W-:Y:S01]  /*4ff0*/  BSSY B1, `(.L_x_11416) ;  /* 0x0000004000017945 */ /* 0x000fe20003800000 */
[----:B--2---:R-:W-:-:S04]  /*5000*/  SHF.L.U32 R86, R11, 0x1f, RZ ;  /* 0x0000001f0b567819 */ /* 0x004fc800000006ff */
[----:B------:R-:W0:Y:S02]  /*5010*/  SYNCS.PHASECHK.TRANS64.TRYWAIT P4, [R35+URZ+0x2d890], R86 ;  /* 0x02d89056230075a7 */ /* 0x000e24000808017f */
[----:B0-----:R-:W-:Y:S05]  /*5020*/  @!P4 BRA `(.L_x_11417) ;  /* 0x000001f400f4c947 */ /* 0x001fea0003800000 */
.L_x_11724:
[----:B------:R-:W-:Y:S05]  /*5030*/  BSYNC B1 ;  /* 0x0000000000017941 */ /* 0x000fea0003800000 */
.L_x_11416:
[----:B------:R-:W-:-:S03]  /*5040*/  UMOV UR4, 0xffffffff ;  /* 0xffffffff00047882 */ /* 0x000fc60000000000 */
[----:B------:R-:W-:Y:S05]  /*5050*/  BRA.DIV UR4, `(.L_x_11418) ;  /* 0x000001f604fc7947 */ /* 0x000fea000b800000 */
[----:B------:R1:W2:Y:S04]  /*5060*/  SHFL.IDX PT, R91, R62, RZ, 0x1e1f ;  /* 0x001e1fff3e5b7589 */ /* 0x0002a800000e0000 */
[----:B------:R1:W3:Y:S02]  /*5070*/  SHFL.IDX PT, R90, R60, RZ, 0x1e1f ;  /* 0x001e1fff3c5a7589 */ /* 0x0002e400000e0000 */
.L_x_11728:
[----:B------:R-:W-:Y:S05]  /*5080*/  @P3 BRA `(.L_x_11390) ;  /* 0x0000001c00143947 */ /* 0x000fea0003800000 */
[----:B------:R-:W4:Y:S01]  /*5090*/  LDC R11, c[0x0][0x2f4] ;  /* 0x0000bd00ff0b7b82 */ /* 0x000f220000000800 */
[----:B------:R-:W-:Y:S01]  /*50a0*/  ISETP.NE.AND P3, PT, R30, RZ, PT ;  /* 0x000000ff1e00720c */ /* 0x000fe20003f65270 */
[----:B------:R-:W-:Y:S01]  /*50b0*/  BSSY B1, `(.L_x_11419) ;  /* 0x0000079000017945 */ /* 0x000fe20003800000 */
[----:B----4-:R-:W-:-:S11]  /*50c0*/  IMAD.IADD R104, R11, 0x1, -R100 ;  /* 0x000000010b687824 */ /* 0x010fd600078e0a64 */
[----:B------:R-:W-:Y:S05]  /*50d0*/  @!P3 BRA `(.L_x_11420) ;  /* 0x0000000400d8b947 */ /* 0x000fea0003800000 */
[----:B-1----:R-:W4:Y:S04]  /*50e0*/  LDL R60, [R1+0x4c] ;  /* 0x00004c00013c7983 */ /* 0x002f280000100800 */
[----:B------:R-:W5:Y:S04]  /*50f0*/  LDL R15, [R1+0x50] ;  /* 0x00005000010f7983 */ /* 0x000f680000100800 */
[----:B------:R-:W2:Y:S01]  /*5100*/  LDL R14, [R1+0x54] ;  /* 0x00005400010e7983 */ /* 0x000ea20000100800 */
[----:B------:R-:W-:Y:S01]  /*5110*/  SEL R12, R100, R104, !P0 ;  /* 0x00000068640c7207 */ /* 0x000fe20004000000 */
[----:B------:R-:W-:Y:S01]  /*5120*/  BSSY B2, `(.L_x_11421) ;  /* 0x000006b000027945 */ /* 0x000fe20003800000 */
[----:B------:R-:W-:-:S02]  /*5130*/  ISETP.GE.AND P3, PT, R16, R99, PT ;  /* 0x000000631000720c */ /* 0x000fc40003f66270 */
[----:B------:R-:W-:-:S04]  /*5140*/  SHF.R.S32.HI R13, RZ, 0x1f, R12 ;  /* 0x0000001fff0d7819 */ /* 0x000fc8000001140c */
[----:B------:R-:W-:-:S04]  /*5150*/  LEA.HI R13, R13, R12, RZ, 0x4 ;  /* 0x0000000c0d0d7211 */ /* 0x000fc800078f20ff */
[----:B------:R-:W-:-:S04]  /*5160*/  SHF.R.S32.HI R12, RZ, 0x4, R13 ;  /* 0x00000004ff0c7819 */ /* 0x000fc8000001140d */
[----:B------:R-:W-:-:S04]  /*5170*/  LEA.HI.SX32 R105, R5, R12, 0x1d ;  /* 0x0000000c05697211 */ /* 0x000fc800078feaff */
[----:B------:R-:W-:-:S04]  /*5180*/  SHF.R.S32.HI R12, RZ, 0x1f, R105 ;  /* 0x0000001fff0c7819 */ /* 0x000fc80000011469 */
[----:B------:R-:W-:Y:S01]  /*5190*/  LEA.HI R12, R12, R105, RZ, 0x2 ;  /* 0x000000690c0c7211 */ /* 0x000fe200078f10ff */
[----:B------:R-:W-:-:S04]  /*51a0*/  IMAD.SHL.U32 R105, R105, 0x8, RZ ;  /* 0x0000000869697824 */ /* 0x000fc800078e00ff */
[----:B------:R-:W-:-:S05]  /*51b0*/  IMAD.SHL.U32 R12, R12, 0x400, RZ ;  /* 0x000004000c0c7824 */ /* 0x000fca00078e00ff */
[----:B------:R-:W-:Y:S02]  /*51c0*/  LOP3.LUT R12, R12, 0x7ffff000, RZ, 0xc0, !PT ;  /* 0x7ffff0000c0c7812 */ /* 0x000fe400078ec0ff */
[----:B----4-:R-:W-:-:S04]  /*51d0*/  LOP3.LUT R13, R60, 0x18, R105, 0xf8, !PT ;  /* 0x000000183c0d7812 */ /* 0x010fc800078ef869 */
[----:B-----5:R-:W-:Y:S01]  /*51e0*/  LOP3.LUT R13, R13, R15, RZ, 0x3c, !PT ;  /* 0x0000000f0d0d7212 */ /* 0x020fe200078e3cff */
[----:B------:R-:W-:-:S03]  /*51f0*/  IMAD R15, R19, 0x3000, R97 ;  /* 0x00003000130f7824 */ /* 0x000fc600078e0261 */
[----:B--2---:R-:W-:-:S05]  /*5200*/  IADD3 R12, R13, R12, R14 ;  /* 0x0000000c0d0c7210 */ /* 0x004fca0007ffe00e */
[----:B------:R-:W-:Y:S02]  /*5210*/  IMAD R13, R19, 0x3000, R12 ;  /* 0x00003000130d7824 */ /* 0x000fe400078e020c */
[--C-:B------:R-:W-:Y:S02]  /*5220*/  IMAD R12, R15, 0x2, R2.reuse ;  /* 0x000000020f0c7824 */ /* 0x100fe400078e0202 */
[----:B------:R-:W-:-:S04]  /*5230*/  IMAD R60, R13, 0x2, R2 ;  /* 0x000000020d3c7824 */ /* 0x000fc800078e0202 */
[----:B------:R-:W1:Y:S04]  /*5240*/  LDS.128 R12, [R12+0x15400] ;  /* 0x015400000c0c7984 */ /* 0x000e680000000c00 */
[----:B------:R-:W2:Y:S01]  /*5250*/  LDS.128 R60, [R60+0x15400] ;  /* 0x015400003c3c7984 */ /* 0x000ea20000000c00 */
[----:B------:R-:W-:Y:S05]  /*5260*/  @P3 BRA `(.L_x_11422) ;  /* 0x0000000400583947 */ /* 0x000fea0003800000 */
[----:B--2---:R-:W-:Y:S01]  /*5270*/  IMAD.MOV.U32 R107, RZ, RZ, R61 ;  /* 0x000000ffff6b7224 */ /* 0x004fe200078e003d */
[----:B------:R-:W-:Y:S01]  /*5280*/  SHF.R.U64 R44, R44, 0x10, R45 ;  /* 0x000000102c2c7819 */ /* 0x000fe2000000122d */
[----:B-1----:R-:W-:Y:S01]  /*5290*/  IMAD.MOV.U32 R106, RZ, RZ, R13 ;  /* 0x000000ffff6a7224 */ /* 0x002fe200078e000d */
        /* <DEDUP_REMOVED lines=54> */
[C---:B------:R-:W-:Y:S01]  /*5600*/  FMUL.FTZ R109, R106.reuse, R109 ;  /* 0x0000006d6a6d7220 */ /* 0x040fe20000410000 */
        /* <DEDUP_REMOVED lines=21> */
[----:B------:R-:W-:Y:S02]  /*5760*/  IMAD.MOV.U32 R15, RZ, RZ, R63 ;  /* 0x000000ffff0f7224 */ /* 0x000fe400078e003f */
[-C--:B------:R-:W-:Y:S01]  /*5770*/  FFMA.FTZ R57, R14, R46.reuse, -R57 ;  /* 0x0000002e0e397223 */ /* 0x080fe20000010839 */
[----:B------:R-:W-:Y:S01]  /*5780*/  FFMA.FTZ R47, R62, R46, R47 ;  /* 0x0000002e3e2f7223 */ /* 0x000fe2000001002f */
[----:B------:R-:W-:-:S03]  /*5790*/  IMAD.MOV.U32 R63, RZ, RZ, R108 ;  /* 0x000000ffff3f7224 */ /* 0x000fc600078e006c */
[----:B------:R-:W-:Y:S01]  /*57a0*/  F2FP.F16.F32.PACK_AB R14, R57, R60 ;  /* 0x0000003c390e723e */ /* 0x000fe200000000ff */
[----:B------:R-:W-:Y:S01]  /*57b0*/  IMAD.MOV.U32 R60, RZ, RZ, R44 ;  /* 0x000000ffff3c7224 */ /* 0x000fe200078e002c */
[----:B------:R-:W-:-:S07]  /*57c0*/  F2FP.F16.F32.PACK_AB R62, R47, R106 ;  /* 0x0000006a2f3e723e */ /* 0x000fce00000000ff */
.L_x_11422:
[----:B------:R-:W-:Y:S05]  /*57d0*/  BSYNC B2 ;  /* 0x0000000000027941 */ /* 0x000fea0003800000 */
.L_x_11421:
[----:B---3--:R-:W-:-:S04]  /*57e0*/  LEA R44, P3, R21, R90, 0x1 ;  /* 0x0000005a152c7211 */ /* 0x008fc800078608ff */
[----:B------:R-:W-:Y:S02]  /*57f0*/  LEA.HI.X R45, R21, R91, R94, 0x1, P3 ;  /* 0x0000005b152d7211 */ /* 0x000fe400018f0c5e */
[----:B------:R-:W-:-:S03]  /*5800*/  ISETP.GE.AND P3, PT, R105, R11, PT ;  /* 0x0000000b6900720c */ /* 0x000fc60003f66270 */
[----:B-1----:R1:W-:Y:S10]  /*5810*/  ST.E.128 desc[UR54][R44.64], R12 ;  /* 0x0000000c2c007985 */ /* 0x0023f4000c101d36 */
[----:B-1----:R-:W-:-:S05]  /*5820*/  @!P3 IMAD.WIDE R12, R105, 0x2, R90 ;  /* 0x00000002690cb825 */ /* 0x002fca00078e025a */
[----:B--2---:R4:W-:Y:S02]  /*5830*/  @!P3 ST.E.128 desc[UR54][R12.64], R60 ;  /* 0x0000003c0c00b985 */ /* 0x0049e4000c101d36 */
.L_x_11420:
[----:B------:R-:W-:Y:S05]  /*5840*/  BSYNC B1 ;  /* 0x0000000000017941 */ /* 0x000fea0003800000 */
.L_x_11419:
[----:B------:R-:W-:Y:S01]  /*5850*/  ISETP.NE.AND P3, PT, R31, RZ, PT ;  /* 0x000000ff1f00720c */ /* 0x000fe20003f65270 */
[----:B------:R-:W-:-:S12]  /*5860*/  BSSY B1, `(.L_x_11423) ;  /* 0x000007b000017945 */ /* 0x000fd80003800000 */
[----:B------:R-:W-:Y:S05]  /*5870*/  @!P3 BRA `(.L_x_11424) ;  /* 0x0000000400e4b947 */ /* 0x000fea0003800000 */
[----:B------:R-:W5:Y:S04]  /*5880*/  LDL R44, [R1+0x4c] ;  /* 0x00004c00012c7983 */ /* 0x000f680000100800 */
[----:B------:R-:W5:Y:S04]  /*5890*/  LDL R15, [R1+0x50] ;  /* 0x00005000010f7983 */ /* 0x000f680000100800 */
[----:B------:R-:W5:Y:S01]  /*58a0*/  LDL R14, [R1+0x54] ;  /* 0x00005400010e7983 */ /* 0x000f620000100800 */
[----:B------:R-:W-:Y:S01]  /*58b0*/  LOP3.LUT P4, RZ, R22, 0x1, RZ, 0xc0, !PT ;  /* 0x0000000116ff7812 */ /* 0x000fe2000788c0ff */
[----:B------:R-:W-:Y:S01]  /*58c0*/  BSSY B2, `(.L_x_11425) ;  /* 0x0000070000027945 */ /* 0x000fe20003800000 */
[----:B---3--:R-:W-:-:S02]  /*58d0*/  LEA R56, P3, R27, R90, 0x1 ;  /* 0x0000005a1b387211 */ /* 0x008fc400078608ff */
[----:B----4-:R-:W-:Y:S02]  /*58e0*/  SEL R12, R100, R104, !P4 ;  /* 0x00000068640c7207 */ /* 0x010fe40006000000 */
[----:B--2---:R-:W-:Y:S02]  /*58f0*/  LEA.HI.X R57, R27, R91, R93, 0x1, P3 ;  /* 0x0000005b1b397211 */ /* 0x004fe400018f0c5d */
[----:B------:R-:W-:Y:S02]  /*5900*/  SHF.R.S32.HI R13, RZ, 0x1f, R12 ;  /* 0x0000001fff0d7819 */ /* 0x000fe4000001140c */
[----:B------:R-:W-:Y:S02]  /*5910*/  ISETP.GE.AND P3, PT, R3, R99, PT ;  /* 0x000000630300720c */ /* 0x000fe40003f66270 */
[----:B------:R-:W-:-:S04]  /*5920*/  LEA.HI R13, R13, R12, RZ, 0x4 ;  /* 0x0000000c0d0d7211 */ /* 0x000fc800078f20ff */
[----:B------:R-:W-:-:S04]  /*5930*/  SHF.R.S32.HI R13, RZ, 0x4, R13 ;  /* 0x00000004ff0d7819 */ /* 0x000fc8000001140d */
[----:B------:R-:W-:-:S04]  /*5940*/  LEA.HI.SX32 R13, R6, R13, 0x1d ;  /* 0x0000000d060d7211 */ /* 0x000fc800078feaff */
[----:B------:R-:W-:Y:S02]  /*5950*/  SHF.R.S32.HI R12, RZ, 0x1f, R13 ;  /* 0x0000001fff0c7819 */ /* 0x000fe4000001140d */
[----:B------:R-:W-:Y:S02]  /*5960*/  SHF.L.U32 R58, R13, 0x3, RZ ;  /* 0x000000030d3a7819 */ /* 0x000fe400000006ff */
[----:B------:R-:W-:-:S05]  /*5970*/  LEA.HI R13, R12, R13, RZ, 0x2 ;  /* 0x0000000d0c0d7211 */ /* 0x000fca00078f10ff */
[----:B------:R-:W-:-:S05]  /*5980*/  IMAD.SHL.U32 R13, R13, 0x400, RZ ;  /* 0x000004000d0d7824 */ /* 0x000fca00078e00ff */
[----:B------:R-:W-:Y:S02]  /*5990*/  LOP3.LUT R13, R13, 0x7ffff000, RZ, 0xc0, !PT ;  /* 0x7ffff0000d0d7812 */ /* 0x000fe400078ec0ff */
[----:B-----5:R-:W-:-:S04]  /*59a0*/  LOP3.LUT R12, R44, 0x18, R58, 0xf8, !PT ;  /* 0x000000182c0c7812 */ /* 0x020fc800078ef83a */
[----:B------:R-:W-:-:S04]  /*59b0*/  LOP3.LUT R12, R12, R15, RZ, 0x3c, !PT ;  /* 0x0000000f0c0c7212 */ /* 0x000fc800078e3cff */
[----:B------:R-:W-:Y:S01]  /*59c0*/  IADD3 R12, R12, R13, R14 ;  /* 0x0000000d0c0c7210 */ /* 0x000fe20007ffe00e */
[----:B------:R-:W-:-:S04]  /*59d0*/  IMAD R13, R19, 0x3000, R96 ;  /* 0x00003000130d7824 */ /* 0x000fc800078e0260 */
[----:B------:R-:W-:Y:S02]  /*59e0*/  IMAD R15, R19, 0x3000, R12 ;  /* 0x00003000130f7824 */ /* 0x000fe400078e020c */
[--C-:B------:R-:W-:Y:S02]  /*59f0*/  IMAD R13, R13, 0x2, R2.reuse ;  /* 0x000000020d0d7824 */ /* 0x100fe400078e0202 */
[----:B------:R-:W-:-:S04]  /*5a00*/  IMAD R44, R15, 0x2, R2 ;  /* 0x000000020f2c7824 */ /* 0x000fc800078e0202 */
[----:B------:R-:W2:Y:S04]  /*5a10*/  LDS.128 R12, [R13+0x15400] ;  /* 0x015400000d0c7984 */ /* 0x000ea80000000c00 */
[----:B------:R-:W3:Y:S01]  /*5a20*/  LDS.128 R44, [R44+0x15400] ;  /* 0x015400002c2c7984 */ /* 0x000ee20000000c00 */
[----:B------:R-:W-:Y:S05]  /*5a30*/  @P3 BRA `(.L_x_11426) ;  /* 0x0000000400603947 */ /* 0x000fea0003800000 */
[----:B---3--:R-:W-:Y:S01]  /*5a40*/  IMAD.MOV.U32 R61, RZ, RZ, R45 ;  /* 0x000000ffff3d7224 */ /* 0x008fe200078e002d */
[----:B------:R-:W-:Y:S01]  /*5a50*/  SHF.R.U64 R40, R40, 0x10, R41 ;  /* 0x0000001028287819 */ /* 0x000fe20000001229 */
[----:B--2---:R-:W-:Y:S01]  /*5a60*/  IMAD.MOV.U32 R45, RZ, RZ, R13 ;  /* 0x000000ffff2d7224 */ /* 0x004fe200078e000d */
[----:B------:R-:W-:Y:S01]  /*5a70*/  SHF.R.U64 R54, R54, 0x10, R55 ;  /* 0x0000001036367819 */ /* 0x000fe20000001237 */
[--C-:B-1----:R-:W-:Y:S02]  /*5a80*/  HADD2.F32 R62, -RZ, R118.reuse.H1_H1 ;  /* 0x30000076ff3e7230 */ /* 0x102fe40000004100 */
[----:B------:R-:W-:Y:S02]  /*5a90*/  HADD2.F32 R59, -RZ, R61.H0_H0 ;  /* 0x2000003dff3b7230 */ /* 0x000fe40000004100 */
[----:B------:R-:W-:Y:S02]  /*5aa0*/  HADD2.F32 R60, -RZ, R45.H0_H0 ;  /* 0x2000002dff3c7230 */ /* 0x000fe40000004100 */
[----:B------:R-:W-:-:S02]  /*5ab0*/  HADD2.F32 R13, -RZ, R118.H0_H0 ;  /* 0x20000076ff0d7230 */ /* 0x000fc40000004100 */
[CC--:B------:R-:W-:Y:S01]  /*5ac0*/  FMUL.FTZ R63, R59.reuse, R62.reuse ;  /* 0x0000003e3b3f7220 */ /* 0x0c0fe20000410000 */
[----:B------:R-:W-:Y:S02]  /*5ad0*/  HADD2.F32 R45, -RZ, R45.H1_H1 ;  /* 0x3000002dff2d7230 */ /* 0x000fe40000004100 */
[C---:B------:R-:W-:Y:S01]  /*5ae0*/  FMUL.FTZ R62, R60.reuse, R62 ;  /* 0x0000003e3c3e7220 */ /* 0x040fe20000410000 */
[----:B------:R-:W-:Y:S02]  /*5af0*/  HADD2.F32 R40, -RZ, R40.H0_H0 ;  /* 0x20000028ff287230 */ /* 0x000fe40000004100 */
[-C--:B------:R-:W-:Y:S01]  /*5b00*/  FFMA.FTZ R60, R60, R13.reuse, -R63 ;  /* 0x0000000d3c3c7223 */ /* 0x080fe2000001083f */
[----:B------:R-:W-:Y:S02]  /*5b10*/  HADD2.F32 R107, -RZ, R116.H1_H1 ;  /* 0x30000074ff6b7230 */ /* 0x000fe40000004100 */
[----:B------:R-:W-:Y:S01]  /*5b20*/  FFMA.FTZ R59, R59, R13, R62 ;  /* 0x0000000d3b3b7223 */ /* 0x000fe2000001003e */
[----:B------:R-:W-:Y:S01]  /*5b30*/  SHF.R.U32.HI R62, RZ, 0x10, R53 ;  /* 0x00000010ff3e7819 */ /* 0x000fe20000011635 */
[----:B------:R-:W-:Y:S01]  /*5b40*/  HADD2.F32 R13, -RZ, R61.H1_H1 ;  /* 0x3000003dff0d7230 */ /* 0x000fe20000004100 */
[----:B------:R-:W-:-:S02]  /*5b50*/  SHF.R.U32.HI R61, RZ, 0x10, R41 ;  /* 0x00000010ff3d7819 */ /* 0x000fc40000011629 */
[----:B------:R-:W-:Y:S01]  /*5b60*/  SHF.R.U64 R53, R52, 0x10, R53 ;  /* 0x0000001034357819 */ /* 0x000fe20000001235 */
        /* <DEDUP_REMOVED lines=11> */
[----:B------:R-:W-:Y:S01]  /*5c20*/  HADD2.F32 R62, -RZ, R117.H0_H0 ;  /* 0x20000075ff3e7230 */ /* 0x000fe20000004100 */
[----:B------:R-:W-:Y:S02]  /*5c30*/  F2FP.F16.F32.PACK_AB R59, R13, R59 ;  /* 0x0000003b0d3b723e */ /* 0x000fe400000000ff */
[CC--:B------:R-:W-:Y:S01]  /*5c40*/  FMUL.FTZ R105, R61.reuse, R63.reuse ;  /* 0x0000003f3d697220 */ /* 0x0c0fe20000410000 */
[C---:B------:R-:W-:Y:S01]  /*5c50*/  FMUL.FTZ R63, R52.reuse, R63 ;  /* 0x0000003f343f7220 */ /* 0x040fe20000410000 */
[----:B------:R-:W-:Y:S02]  /*5c60*/  IMAD.MOV.U32 R13, RZ, RZ, R45 ;  /* 0x000000ffff0d7224 */ /* 0x000fe400078e002d */
[-C--:B------:R-:W-:Y:S01]  /*5c70*/  FFMA.FTZ R52, R52, R62.reuse, -R105 ;  /* 0x0000003e34347223 */ /* 0x080fe20000010869 */
[----:B------:R-:W-:Y:S01]  /*5c80*/  FFMA.FTZ R63, R61, R62, R63 ;  /* 0x0000003e3d3f7223 */ /* 0x000fe2000001003f */
[----:B------:R-:W-:Y:S01]  /*5c90*/  SHF.R.U32.HI R62, RZ, 0x10, R55 ;  /* 0x00000010ff3e7819 */ /* 0x000fe20000011637 */
[----:B------:R-:W-:Y:S01]  /*5ca0*/  HADD2.F32 R61, -RZ, R47.H1_H1 ;  /* 0x3000002fff3d7230 */ /* 0x000fe20000004100 */
[----:B------:R-:W-:Y:S01]  /*5cb0*/  SHF.R.U32.HI R105, RZ, 0x10, R43 ;  /* 0x00000010ff697819 */ /* 0x000fe2000001162b */
[----:B------:R-:W-:-:S02]  /*5cc0*/  IMAD.MOV.U32 R45, RZ, RZ, R59 ;  /* 0x000000ffff2d7224 */ /* 0x000fc400078e003b */
[----:B------:R-:W-:Y:S02]  /*5cd0*/  HADD2.F32 R47, -RZ, R62.H0_H0 ;  /* 0x2000003eff2f7230 */ /* 0x000fe40000004100 */
[----:B------:R-:W-:Y:S02]  /*5ce0*/  HADD2.F32 R62, -RZ, R15.H1_H1 ;  /* 0x3000000fff3e7230 */ /* 0x000fe40000004100 */
[----:B------:R-:W-:Y:S02]  /*5cf0*/  HADD2.F32 R15, -RZ, R105.H0_H0 ;  /* 0x20000069ff0f7230 */ /* 0x000fe40000004100 */
[-C--:B------:R-:W-:Y:S01]  /*5d00*/  FMUL.FTZ R105, R61, R47.reuse ;  /* 0x0000002f3d697220 */ /* 0x080fe20000410000 */
[----:B------:R-:W-:-:S03]  /*5d10*/  FMUL.FTZ R106, R62, R47 ;  /* 0x0000002f3e6a7220 */ /* 0x000fc60000410000 */
[-C--:B------:R-:W-:Y:S01]  /*5d20*/  FFMA.FTZ R47, R62, R15.reuse, -R105 ;  /* 0x0000000f3e2f7223 */ /* 0x080fe20000010869 */
[----:B------:R-:W-:Y:S02]  /*5d30*/  HADD2.F32 R105, -RZ, R12.H0_H0 ;  /* 0x2000000cff697230 */ /* 0x000fe40000004100 */
[----:B------:R-:W-:Y:S01]  /*5d40*/  FFMA.FTZ R15, R61, R15, R106 ;  /* 0x0000000f3d0f7223 */ /* 0x000fe2000001006a */
[--C-:B------:R-:W-:Y:S02]  /*5d50*/  HADD2.F32 R61, -RZ, R44.reuse.H0_H0 ;  /* 0x2000002cff3d7230 */ /* 0x100fe40000004100 */
[----:B------:R-:W-:Y:S01]  /*5d60*/  HADD2.F32 R44, -RZ, R44.H1_H1 ;  /* 0x3000002cff2c7230 */ /* 0x000fe20000004100 */
[----:B------:R-:W-:Y:S01]  /*5d70*/  F2FP.F16.F32.PACK_AB R47, R47, R52 ;  /* 0x000000342f2f723e */ /* 0x000fe200000000ff */
[----:B------:R-:W-:Y:S02]  /*5d80*/  HADD2.F32 R12, -RZ, R12.H1_H1 ;  /* 0x3000000cff0c7230 */ /* 0x000fe40000004100 */
[----:B------:R-:W-:Y:S01]  /*5d90*/  FMUL.FTZ R106, R61, R107 ;  /* 0x0000006b3d6a7220 */ /* 0x000fe20000410000 */
[----:B------:R-:W-:-:S02]  /*5da0*/  HADD2.F32 R62, -RZ, R116.H0_H0 ;  /* 0x20000074ff3e7230 */ /* 0x000fc40000004100 */
[----:B------:R-:W-:Y:S01]  /*5db0*/  FMUL.FTZ R41, R44, R53 ;  /* 0x000000352c297220 */ /* 0x000fe20000410000 */
[----:B------:R-:W-:Y:S01]  /*5dc0*/  FMUL.FTZ R107, R105, R107 ;  /* 0x0000006b696b7220 */ /* 0x000fe20000410000 */
[C---:B------:R-:W-:Y:S01]  /*5dd0*/  FMUL.FTZ R53, R12.reuse, R53 ;  /* 0x000000350c357220 */ /* 0x040fe20000410000 */
[----:B------:R-:W-:Y:S01]  /*5de0*/  F2FP.F16.F32.PACK_AB R63, R15, R63 ;  /* 0x0000003f0f3f723e */ /* 0x000fe200000000ff */
[-C--:B------:R-:W-:Y:S01]  /*5df0*/  FFMA.FTZ R41, R12, R40.reuse, -R41 ;  /* 0x000000280c297223 */ /* 0x080fe20000010829 */
[----:B------:R-:W-:Y:S02]  /*5e00*/  HADD2.F32 R12, -RZ, R14.H0_H0 ;  /* 0x2000000eff0c7230 */ /* 0x000fe40000004100 */
[----:B------:R-:W-:Y:S01]  /*5e10*/  FFMA.FTZ R40, R44, R40, R53 ;  /* 0x000000282c287223 */ /* 0x000fe20000010035 */
[----:B------:R-:W-:Y:S02]  /*5e20*/  HADD2.F32 R53, -RZ, R115.H1_H1 ;  /* 0x30000073ff357230 */ /* 0x000fe40000004100 */
[----:B------:R-:W-:Y:S01]  /*5e30*/  FFMA.FTZ R107, R61, R62, R107 ;  /* 0x0000003e3d6b7223 */ /* 0x000fe2000001006b */
[----:B------:R-:W-:-:S02]  /*5e40*/  HADD2.F32 R44, -RZ, R46.H0_H0 ;  /* 0x2000002eff2c7230 */ /* 0x000fc40000004100 */
[----:B------:R-:W-:Y:S01]  /*5e50*/  FFMA.FTZ R106, R105, R62, -R106 ;  /* 0x0000003e696a7223 */ /* 0x000fe2000001086a */
[----:B------:R-:W-:Y:S02]  /*5e60*/  HADD2.F32 R115, -RZ, R115.H0_H0 ;  /* 0x20000073ff737230 */ /* 0x000fe40000004100 */
[----:B------:R-:W-:Y:S02]  /*5e70*/  HADD2.F32 R46, -RZ, R46.H1_H1 ;  /* 0x3000002eff2e7230 */ /* 0x000fe40000004100 */
[-C--:B------:R-:W-:Y:S01]  /*5e80*/  FMUL.FTZ R55, R44, R53.reuse ;  /* 0x000000352c377220 */ /* 0x080fe20000410000 */
[C---:B------:R-:W-:Y:S01]  /*5e90*/  FMUL.FTZ R53, R12.reuse, R53 ;  /* 0x000000350c357220 */ /* 0x040fe20000410000 */
[----:B------:R-:W-:Y:S01]  /*5ea0*/  HADD2.F32 R14, -RZ, R14.H1_H1 ;  /* 0x3000000eff0e7230 */ /* 0x000fe20000004100 */
[----:B------:R-:W-:Y:S01]  /*5eb0*/  F2FP.F16.F32.PACK_AB R106, R41, R106 ;  /* 0x0000006a296a723e */ /* 0x000fe200000000ff */
[-C--:B------:R-:W-:Y:S01]  /*5ec0*/  FFMA.FTZ R12, R12, R115.reuse, -R55 ;  /* 0x000000730c0c7223 */ /* 0x080fe20000010837 */
[----:B------:R-:W-:Y:S01]  /*5ed0*/  FFMA.FTZ R44, R44, R115, R53 ;  /* 0x000000732c2c7223 */ /* 0x000fe20000010035 */
[----:B------:R-:W-:Y:S01]  /*5ee0*/  SHF.R.U64 R53, R42, 0x10, R43 ;  /* 0x000000102a357819 */ /* 0x000fe2000000122b */
[----:B------:R-:W-:Y:S01]  /*5ef0*/  HADD2.F32 R43, -RZ, R54.H0_H0 ;  /* 0x20000036ff2b7230 */ /* 0x000fe20000004100 */
[----:B------:R-:W-:Y:S01]  /*5f00*/  F2FP.F16.F32.PACK_AB R40, R40, R107 ;  /* 0x0000006b2828723e */ /* 0x000fe200000000ff */
[----:B------:R-:W-:-:S02]  /*5f10*/  IMAD.MOV.U32 R15, RZ, RZ, R47 ;  /* 0x000000ffff0f7224 */ /* 0x000fc400078e002f */
[----:B------:R-:W-:Y:S02]  /*5f20*/  HADD2.F32 R53, -RZ, R53.H0_H0 ;  /* 0x20000035ff357230 */ /* 0x000fe40000004100 */
[-C--:B------:R-:W-:Y:S01]  /*5f30*/  FMUL.FTZ R55, R46, R43.reuse ;  /* 0x0000002b2e377220 */ /* 0x080fe20000410000 */
[C---:B------:R-:W-:Y:S01]  /*5f40*/  FMUL.FTZ R61, R14.reuse, R43 ;  /* 0x0000002b0e3d7220 */ /* 0x040fe20000410000 */
[----:B------:R-:W-:Y:S02]  /*5f50*/  IMAD.MOV.U32 R47, RZ, RZ, R63 ;  /* 0x000000ffff2f7224 */ /* 0x000fe400078e003f */
[-C--:B------:R-:W-:Y:S01]  /*5f60*/  FFMA.FTZ R43, R14, R53.reuse, -R55 ;  /* 0x000000350e2b7223 */ /* 0x080fe20000010837 */
[----:B------:R-:W-:-:S04]  /*5f70*/  FFMA.FTZ R61, R46, R53, R61 ;  /* 0x000000352e3d7223 */ /* 0x000fc8000001003d */
[----:B------:R-:W-:Y:S01]  /*5f80*/  F2FP.F16.F32.PACK_AB R14, R43, R12 ;  /* 0x0000000c2b0e723e */ /* 0x000fe200000000ff */
[----:B------:R-:W-:Y:S01]  /*5f90*/  IMAD.MOV.U32 R12, RZ, RZ, R106 ;  /* 0x000000ffff0c7224 */ /* 0x000fe200078e006a */
[----:B------:R-:W-:Y:S01]  /*5fa0*/  F2FP.F16.F32.PACK_AB R46, R61, R44 ;  /* 0x0000002c3d2e723e */ /* 0x000fe200000000ff */
[----:B------:R-:W-:-:S07]  /*5fb0*/  IMAD.MOV.U32 R44, RZ, RZ, R40 ;  /* 0x000000ffff2c7224 */ /* 0x000fce00078e0028 */
.L_x_11426:
[----:B------:R-:W-:Y:S05]  /*5fc0*/  BSYNC B2 ;  /* 0x0000000000027941 */ /* 0x000fea0003800000 */
.L_x_11425:
[----:B------:R-:W-:Y:S01]  /*5fd0*/  ISETP.GE.AND P3, PT, R58, R11, PT ;  /* 0x0000000b3a00720c */ /* 0x000fe20003f66270 */
[----:B--2---:R2:W-:-:S12]  /*5fe0*/  ST.E.128 desc[UR54][R56.64], R12 ;  /* 0x0000000c38007985 */ /* 0x0045d8000c101d36 */
[----:B------:R-:W-:-:S05]  /*5ff0*/  @!P3 IMAD.WIDE R40, R58, 0x2, R90 ;  /* 0x000000023a28b825 */ /* 0x000fca00078e025a */
[----:B---3--:R2:W-:Y:S02]  /*6000*/  @!P3 ST.E.128 desc[UR54][R40.64], R44 ;  /* 0x0000002c2800b985 */ /* 0x0085e4000c101d36 */
.L_x_11424:
[----:B------:R-:W-:Y:S05]  /*6010*/  BSYNC B1 ;  /* 0x0000000000017941 */ /* 0x000fea0003800000 */
.L_x_11423:
[----:B------:R-:W-:-:S13]  /*6020*/  ISETP.NE.AND P3, PT, R32, RZ, PT ;  /* 0x000000ff2000720c */ /* 0x000fda0003f65270 */
[----:B------:R-:W-:Y:S05]  /*6030*/  @!P3 BRA `(.L_x_11390) ;  /* 0x0000000c0028b947 */ /* 0x000fea0003800000 */
[----:B--2---:R-:W2:Y:S04]  /*6040*/  LDL R40, [R1+0x4c] ;  /* 0x00004c0001287983 */ /* 0x004ea80000100800 */
[----:B------:R-:W5:Y:S04]  /*6050*/  LDL R15, [R1+0x50] ;  /* 0x00005000010f7983 */ /* 0x000f680000100800 */
[----:B------:R-:W5:Y:S01]  /*6060*/  LDL R14, [R1+0x54] ;  /* 0x00005400010e7983 */ /* 0x000f620000100800 */
[----:B------:R-:W-:Y:S01]  /*6070*/  LOP3.LUT P4, RZ, R22, 0x2, RZ, 0xc0, !PT ;  /* 0x0000000216ff7812 */ /* 0x000fe2000788c0ff */
[----:B------:R-:W-:Y:S01]  /*6080*/  BSSY B1, `(.L_x_11427) ;  /* 0x000006c000017945 */ /* 0x000fe20003800000 */
[----:B---3--:R-:W-:-:S02]  /*6090*/  LEA R44, P3, R28, R90, 0x1 ;  /* 0x0000005a1c2c7211 */ /* 0x008fc400078608ff */
[----:B------:R-:W-:Y:S02]  /*60a0*/  SEL R104, R100, R104, !P4 ;  /* 0x0000006864687207 */ /* 0x000fe40006000000 */
[----:B------:R-:W-:Y:S02]  /*60b0*/  LEA.HI.X R45, R28, R91, R92, 0x1, P3 ;  /* 0x0000005b1c2d7211 */ /* 0x000fe400018f0c5c */
[----:B----4-:R-:W-:Y:S02]  /*60c0*/  SHF.R.S32.HI R13, RZ, 0x1f, R104 ;  /* 0x0000001fff0d7819 */ /* 0x010fe40000011468 */
[----:B------:R-:W-:Y:S02]  /*60d0*/  ISETP.GE.AND P3, PT, R4, R99, PT ;  /* 0x000000630400720c */ /* 0x000fe40003f66270 */
[----:B------:R-:W-:-:S04]  /*60e0*/  LEA.HI R13, R13, R104, RZ, 0x4 ;  /* 0x000000680d0d7211 */ /* 0x000fc800078f20ff */
[----:B------:R-:W-:-:S04]  /*60f0*/  SHF.R.S32.HI R12, RZ, 0x4, R13 ;  /* 0x00000004ff0c7819 */ /* 0x000fc8000001140d */
        /* <DEDUP_REMOVED lines=16> */
[----:B------:R-:W-:Y:S01]  /*6200*/  SHF.R.U64 R47, R48, 0x10, R49 ;  /* 0x00000010302f7819 */ /* 0x000fe20000001231 */
[----:B---3--:R-:W-:Y:S01]  /*6210*/  IMAD.MOV.U32 R48, RZ, RZ, R41 ;  /* 0x000000ffff307224 */ /* 0x008fe200078e0029 */
[----:B------:R-:W-:Y:S01]  /*6220*/  SHF.R.U32.HI R53, RZ, 0x10, R49 ;  /* 0x00000010ff357819 */ /* 0x000fe20000011631 */
[----:B------:R-:W-:Y:S01]  /*6230*/  HADD2.F32 R56, -RZ, R114.H1_H1 ;  /* 0x30000072ff387230 */ /* 0x000fe20000004100 */
[--C-:B------:R-:W-:Y:S01]  /*6240*/  SHF.R.U64 R36, R36, 0x10, R37.reuse ;  /* 0x0000001024247819 */ /* 0x100fe20000001225 */
[----:B------:R-:W-:Y:S01]  /*6250*/  HADD2.F32 R54, -RZ, R112.H1_H1 ;  /* 0x30000070ff367230 */ /* 0x000fe20000004100 */
[----:B------:R-:W-:Y:S01]  /*6260*/  SHF.R.U32.HI R52, RZ, 0x10, R37 ;  /* 0x00000010ff347819 */ /* 0x000fe20000011625 */
[--C-:B------:R-:W-:Y:S01]  /*6270*/  HADD2.F32 R49, -RZ, R48.reuse.H0_H0 ;  /* 0x20000030ff317230 */ /* 0x100fe20000004100 */
[----:B--2---:R-:W-:Y:S01]  /*6280*/  MOV R41, R15 ;  /* 0x0000000f00297202 */ /* 0x004fe20000000f00 */
[----:B------:R-:W-:Y:S01]  /*6290*/  HADD2.F32 R15, -RZ, R13.H0_H0 ;  /* 0x2000000dff0f7230 */ /* 0x000fe20000004100 */
[----:B------:R-:W-:Y:S01]  /*62a0*/  SHF.R.U64 R37, R38, 0x10, R39 ;  /* 0x0000001026257819 */ /* 0x000fe20000001227 */
[----:B------:R-:W-:Y:S01]  /*62b0*/  HADD2.F32 R53, -RZ, R53.H0_H0 ;  /* 0x20000035ff357230 */ /* 0x000fe20000004100 */
[--C-:B------:R-:W-:Y:S01]  /*62c0*/  SHF.R.U64 R38, R50, 0x10, R51.reuse ;  /* 0x0000001032267819 */ /* 0x100fe20000001233 */
[----:B------:R-:W-:Y:S01]  /*62d0*/  FMUL.FTZ R58, R49, R56 ;  /* 0x00000038313a7220 */ /* 0x000fe20000410000 */
[----:B------:R-:W-:Y:S01]  /*62e0*/  SHF.R.U32.HI R50, RZ, 0x10, R51 ;  /* 0x00000010ff327819 */ /* 0x000fe20000011633 */
[----:B------:R-:W-:-:S02]  /*62f0*/  HADD2.F32 R51, -RZ, R48.H1_H1 ;  /* 0x30000030ff337230 */ /* 0x000fc40000004100 */
[C---:B------:R-:W-:Y:S01]  /*6300*/  FMUL.FTZ R56, R15.reuse, R56 ;  /* 0x000000380f387220 */ /* 0x040fe20000410000 */
[----:B------:R-:W-:Y:S02]  /*6310*/  HADD2.F32 R48, -RZ, R13.H1_H1 ;  /* 0x3000000dff307230 */ /* 0x000fe40000004100 */
[-C--:B------:R-:W-:Y:S01]  /*6320*/  FFMA.FTZ R13, R15, R54.reuse, -R58 ;  /* 0x000000360f0d7223 */ /* 0x080fe2000001083a */
[----:B------:R-:W-:Y:S02]  /*6330*/  HADD2.F32 R52, -RZ, R52.H0_H0 ;  /* 0x20000034ff347230 */ /* 0x000fe40000004100 */
[-C--:B------:R-:W-:Y:S01]  /*6340*/  FMUL.FTZ R55, R51, R53.reuse ;  /* 0x0000003533377220 */ /* 0x080fe20000410000 */
[----:B------:R-:W-:Y:S01]  /*6350*/  FFMA.FTZ R15, R49, R54, R56 ;  /* 0x00000036310f7223 */ /* 0x000fe20000010038 */
[----:B-1----:R-:W-:Y:S01]  /*6360*/  FMUL.FTZ R60, R48, R53 ;  /* 0x00000035303c7220 */ /* 0x002fe20000410000 */
[----:B------:R-:W-:Y:S01]  /*6370*/  SHF.R.U32.HI R39, RZ, 0x10, R39 ;  /* 0x00000010ff277819 */ /* 0x000fe20000011627 */
[----:B------:R-:W-:-:S02]  /*6380*/  HADD2.F32 R54, -RZ, R43.H1_H1 ;  /* 0x3000002bff367230 */ /* 0x000fc40000004100 */
[-C--:B------:R-:W-:Y:S01]  /*6390*/  FFMA.FTZ R48, R48, R52.reuse, -R55 ;  /* 0x0000003430307223 */ /* 0x080fe20000010837 */
[----:B------:R-:W-:Y:S02]  /*63a0*/  HADD2.F32 R53, -RZ, R50.H0_H0 ;  /* 0x20000032ff357230 */ /* 0x000fe40000004100 */
[----:B------:R-:W-:Y:S01]  /*63b0*/  FFMA.FTZ R52, R51, R52, R60 ;  /* 0x0000003433347223 */ /* 0x000fe2000001003c */
[----:B------:R-:W-:Y:S02]  /*63c0*/  HADD2.F32 R50, -RZ, R41.H1_H1 ;  /* 0x30000029ff327230 */ /* 0x000fe40000004100 */
[----:B------:R-:W-:Y:S02]  /*63d0*/  HADD2.F32 R58, -RZ, R113.H1_H1 ;  /* 0x30000071ff3a7230 */ /* 0x000fe40000004100 */
[-C--:B------:R-:W-:Y:S01]  /*63e0*/  FMUL.FTZ R55, R54, R53.reuse ;  /* 0x0000003536377220 */ /* 0x080fe20000410000 */
[----:B------:R-:W-:Y:S02]  /*63f0*/  HADD2.F32 R49, -RZ, R43.H0_H0 ;  /* 0x2000002bff317230 */ /* 0x000fe40000004100 */
[----:B------:R-:W-:Y:S01]  /*6400*/  FMUL.FTZ R53, R50, R53 ;  /* 0x0000003532357220 */ /* 0x000fe20000410000 */
[----:B------:R-:W-:Y:S01]  /*6410*/  HADD2.F32 R43, -RZ, R41.H0_H0 ;  /* 0x20000029ff2b7230 */ /* 0x000fe20000004100 */
[----:B------:R-:W-:Y:S01]  /*6420*/  F2FP.F16.F32.PACK_AB R15, R52, R15 ;  /* 0x0000000f340f723e */ /* 0x000fe200000000ff */
[----:B------:R-:W-:-:S02]  /*6430*/  HADD2.F32 R51, -RZ, R39.H0_H0 ;  /* 0x20000027ff337230 */ /* 0x000fc40000004100 */
[-C--:B------:R-:W-:Y:S01]  /*6440*/  FMUL.FTZ R60, R49, R58.reuse ;  /* 0x0000003a313c7220 */ /* 0x080fe20000410000 */
[----:B------:R-:W-:Y:S02]  /*6450*/  HADD2.F32 R56, -RZ, R110.H0_H0 ;  /* 0x2000006eff387230 */ /* 0x000fe40000004100 */
[C---:B------:R-:W-:Y:S01]  /*6460*/  FMUL.FTZ R58, R43.reuse, R58 ;  /* 0x0000003a2b3a7220 */ /* 0x040fe20000410000 */
[----:B------:R-:W-:Y:S02]  /*6470*/  HADD2.F32 R114, -RZ, R114.H0_H0 ;  /* 0x20000072ff727230 */ /* 0x000fe40000004100 */
[-C--:B------:R-:W-:Y:S01]  /*6480*/  FFMA.FTZ R50, R50, R51.reuse, -R55 ;  /* 0x0000003332327223 */ /* 0x080fe20000010837 */
[----:B------:R-:W-:Y:S01]  /*6490*/  FFMA.FTZ R54, R54, R51, R53 ;  /* 0x0000003336367223 */ /* 0x000fe20000010035 */
[----:B------:R-:W-:Y:S02]  /*64a0*/  HADD2.F32 R51, -RZ, R47.H0_H0 ;  /* 0x2000002fff337230 */ /* 0x000fe40000004100 */
[----:B------:R-:W-:Y:S01]  /*64b0*/  FFMA.FTZ R39, R43, R56, -R60 ;  /* 0x000000382b277223 */ /* 0x000fe2000001083c */
[----:B------:R-:W-:-:S02]  /*64c0*/  HADD2.F32 R47, -RZ, R40.H0_H0 ;  /* 0x20000028ff2f7230 */ /* 0x000fc40000004100 */
[----:B------:R-:W-:Y:S01]  /*64d0*/  FFMA.FTZ R41, R49, R56, R58 ;  /* 0x0000003831297223 */ /* 0x000fe2000001003a */
[----:B------:R-:W-:Y:S01]  /*64e0*/  HADD2.F32 R43, -RZ, R12.H0_H0 ;  /* 0x2000000cff2b7230 */ /* 0x000fe20000004100 */
[----:B------:R-:W-:Y:S01]  /*64f0*/  F2FP.F16.F32.PACK_AB R13, R48, R13 ;  /* 0x0000000d300d723e */ /* 0x000fe200000000ff */
[----:B------:R-:W-:Y:S01]  /*6500*/  HADD2.F32 R49, -RZ, R40.H1_H1 ;  /* 0x30000028ff317230 */ /* 0x000fe20000004100 */
[----:B------:R-:W-:Y:S01]  /*6510*/  F2FP.F16.F32.PACK_AB R39, R50, R39 ;  /* 0x000000273227723e */ /* 0x000fe200000000ff */
[----:B------:R-:W-:Y:S02]  /*6520*/  HADD2.F32 R40, -RZ, R12.H1_H1 ;  /* 0x3000000cff287230 */ /* 0x000fe40000004100 */
[-C--:B------:R-:W-:Y:S01]  /*6530*/  FMUL.FTZ R12, R47, R114.reuse ;  /* 0x000000722f0c7220 */ /* 0x080fe20000410000 */
[----:B------:R-:W-:Y:S02]  /*6540*/  HADD2.F32 R112, -RZ, R112.H0_H0 ;  /* 0x20000070ff707230 */ /* 0x000fe40000004100 */
[----:B------:R-:W-:Y:S01]  /*6550*/  FMUL.FTZ R114, R43, R114 ;  /* 0x000000722b727220 */ /* 0x000fe20000410000 */
[----:B------:R-:W-:-:S02]  /*6560*/  HADD2.F32 R36, -RZ, R36.H0_H0 ;  /* 0x20000024ff247230 */ /* 0x000fc40000004100 */
[-C--:B------:R-:W-:Y:S01]  /*6570*/  FMUL.FTZ R53, R49, R51.reuse ;  /* 0x0000003331357220 */ /* 0x080fe20000410000 */
[C---:B------:R-:W-:Y:S01]  /*6580*/  FMUL.FTZ R56, R40.reuse, R51 ;  /* 0x0000003328387220 */ /* 0x040fe20000410000 */
[----:B------:R-:W-:Y:S01]  /*6590*/  FFMA.FTZ R114, R47, R112, R114 ;  /* 0x000000702f727223 */ /* 0x000fe20000010072 */
[----:B------:R-:W-:Y:S02]  /*65a0*/  HADD2.F32 R47, -RZ, R38.H0_H0 ;  /* 0x20000026ff2f7230 */ /* 0x000fe40000004100 */
[-C--:B------:R-:W-:Y:S01]  /*65b0*/  FFMA.FTZ R53, R40, R36.reuse, -R53 ;  /* 0x0000002428357223 */ /* 0x080fe20000010835 */
[----:B------:R-:W-:Y:S01]  /*65c0*/  FFMA.FTZ R49, R49, R36, R56 ;  /* 0x0000002431317223 */ /* 0x000fe20000010038 */
[----:B------:R-:W-:Y:S02]  /*65d0*/  HADD2.F32 R38, -RZ, R42.H0_H0 ;  /* 0x2000002aff267230 */ /* 0x000fe40000004100 */
[----:B------:R-:W-:Y:S01]  /*65e0*/  FFMA.FTZ R12, R43, R112, -R12 ;  /* 0x000000702b0c7223 */ /* 0x000fe2000001080c */
[----:B------:R-:W-:-:S02]  /*65f0*/  HADD2.F32 R113, -RZ, R113.H0_H0 ;  /* 0x20000071ff717230 */ /* 0x000fc40000004100 */
[----:B------:R-:W-:Y:S01]  /*6600*/  HADD2.F32 R36, -RZ, R14.H0_H0 ;  /* 0x2000000eff247230 */ /* 0x000fe20000004100 */
[----:B------:R-:W-:Y:S01]  /*6610*/  F2FP.F16.F32.PACK_AB R40, R49, R114 ;  /* 0x000000723128723e */ /* 0x000fe200000000ff */
[----:B------:R-:W-:Y:S02]  /*6620*/  HADD2.F32 R42, -RZ, R42.H1_H1 ;  /* 0x3000002aff2a7230 */ /* 0x000fe40000004100 */
[-C--:B------:R-:W-:Y:S01]  /*6630*/  FMUL.FTZ R51, R38, R113.reuse ;  /* 0x0000007126337220 */ /* 0x080fe20000410000 */
[----:B------:R-:W-:Y:S02]  /*6640*/  HADD2.F32 R14, -RZ, R14.H1_H1 ;  /* 0x3000000eff0e7230 */ /* 0x000fe40000004100 */
[----:B------:R-:W-:Y:S01]  /*6650*/  FMUL.FTZ R113, R36, R113 ;  /* 0x0000007124717220 */ /* 0x000fe20000410000 */
        /* <DEDUP_REMOVED lines=13> */
[----:B------:R-:W-:-:S07]  /*6730*/  F2FP.F16.F32.PACK_AB R42, R42, R113 ;  /* 0x000000712a2a723e */ /* 0x000fce00000000ff */
.L_x_11428:
[----:B------:R-:W-:Y:S05]  /*6740*/  BSYNC B1 ;  /* 0x0000000000017941 */ /* 0x000fea0003800000 */
.L_x_11427:
[----:B--2---:R2:W-:Y:S01]  /*6750*/  ST.E.128 desc[UR54][R44.64], R12 ;  /* 0x0000000c2c007985 */ /* 0x0045e2000c101d36 */
[----:B------:R-:W-:-:S13]  /*6760*/  ISETP.GE.AND P3, PT, R46, R11, PT ;  /* 0x0000000b2e00720c */ /* 0x000fda0003f66270 */
[----:B------:R-:W-:Y:S05]  /*6770*/  @P3 BRA `(.L_x_11390) ;  /* 0x0000000400583947 */ /* 0x000fea0003800000 */
[----:B------:R-:W-:-:S05]  /*6780*/  IMAD.WIDE R90, R46, 0x2, R90 ;  /* 0x000000022e5a7825 */ /* 0x000fca00078e025a */
[----:B---3--:R3:W-:Y:S01]  /*6790*/  ST.E.128 desc[UR54][R90.64], R40 ;  /* 0x000000285a007985 */ /* 0x0087e2000c101d36 */
[----:B------:R-:W-:Y:S05]  /*67a0*/  BRA `(.L_x_11390) ;  /* 0x00000004004c7947 */ /* 0x000fea0003800000 */
.L_x_11382:
[----:B------:R-:W-:-:S06]  /*67b0*/  UISETP.NE.AND UP0, UPT, UR39, 0x3, UPT ;  /* 0x000000032700788c */ /* 0x000fcc000bf05270 */
[----:B------:R-:W-:-:S13]  /*67c0*/  PLOP3.LUT P2, PT, PT, PT, UP0, 0x80, 0x0 ;  /* 0x000000000000781c */ /* 0x000fda0003f4f008 */
[----:B------:R-:W-:Y:S05]  /*67d0*/  @!P2 BRA `(.L_x_11429) ;  /* 0x000000000004a947 */ /* 0x000fea0003800000 */
[----:B------:R-:W-:Y:S01]  /*67e0*/  BPT.TRAP 0x1 ;  /* 0x000000040000795c */ /* 0x000fe20000300000 */
.L_x_11429:
[----:B------:R-:W2:Y:S01]  /*67f0*/  LDL R11, [R1+0x38] ;  /* 0x00003800010b7983 */ /* 0x000ea20000100800 */
[----:B------:R-:W-:Y:S01]  /*6800*/  IMAD R35, R19, 0x8, R2 ;  /* 0x0000000813237824 */ /* 0x000fe200078e0202 */
[----:B------:R-:W-:Y:S01]  /*6810*/  BSSY B1, `(.L_x_11430) ;  /* 0x0000005000017945 */ /* 0x000fe20003800000 */
[----:B------:R-:W-:Y:S02]  /*6820*/  SHF.R.S32.HI R83, RZ, 0x1f, R82 ;  /* 0x0000001fff537819 */ /* 0x000fe40000011452 */
[----:B--2---:R-:W-:-:S04]  /*6830*/  SHF.L.U32 R86, R11, 0x1f, RZ ;  /* 0x0000001f0b567819 */ /* 0x004fc800000006ff */
[----:B------:R-:W0:Y:S02]  /*6840*/  SYNCS.PHASECHK.TRANS64.TRYWAIT P3, [R35+URZ+0x2d890], R86 ;  /* 0x02d89056230075a7 */ /* 0x000e24000806017f */
[----:B0-----:R-:W-:Y:S05]  /*6850*/  @!P3 BRA `(.L_x_11431) ;  /* 0x000001e00048b947 */ /* 0x001fea0003800000 */
.L_x_11729:
[----:B------:R-:W-:Y:S05]  /*6860*/  BSYNC B1 ;  /* 0x0000000000017941 */ /* 0x000fea0003800000 */
.L_x_11430:
[----:B------:R-:W1:Y:S01]  /*6870*/  S2R R36, SR_TID.X ;  /* 0x0000000000247919 */ /* 0x000e620000002100 */
        /* <DEDUP_REMOVED lines=18> */
[----:B-1----:R-:W-:Y:S01]  /*69a0*/  VIADD R36, R36, 0xffffff80 ;  /* 0xffffff8024247836 */ /* 0x002fe20000000000 */
[----:B------:R-:W-:Y:S01]  /*69b0*/  LEA R42, P3, R12, UR4, 0x1 ;  /* 0x000000040c2a7c11 */ /* 0x000fe2000f8608ff */
[----:B------:R-:W-:Y:S01]  /*69c0*/  IMAD.IADD R13, R13, 0x1, R15 ;  /* 0x000000010d0d7824 */ /* 0x000fe200078e020f */
[----:B------:R-:W-:Y:S02]  /*69d0*/  UMOV UR4, 0xffffffff ;  /* 0xffffffff00047882 */ /* 0x000fe40000000000 */
[----:B------:R-:W-:Y:S02]  /*69e0*/  LEA.HI R36, R36, R36, RZ, 0x1 ;  /* 0x0000002424247211 */ /* 0x000fe400078f08ff */
[----:B------:R-:W-:Y:S02]  /*69f0*/  LEA.HI.X R13, R12, UR5, R13, 0x1, P3 ;  /* 0x000000050c0d7c11 */ /* 0x000fe400098f0c0d */
[----:B------:R-:W-:-:S04]  /*6a00*/  SHF.R.S32.HI R36, RZ, 0x1, R36 ;  /* 0x00000001ff247819 */ /* 0x000fc80000011424 */
[----:B------:R-:W-:Y:S01]  /*6a10*/  ISETP.GT.AND P3, PT, R85, R36, PT ;  /* 0x000000245500720c */ /* 0x000fe20003f64270 */
[----:B------:R-:W-:-:S12]  /*6a20*/  BRA.DIV UR4, `(.L_x_11432) ;  /* 0x000001de04e87947 */ /* 0x000fd8000b800000 */
[----:B------:R1:W2:Y:S04]  /*6a30*/  SHFL.IDX PT, R43, R13, RZ, 0x1e1f ;  /* 0x001e1fff0d2b7589 */ /* 0x0002a800000e0000 */
[----:B------:R-:W3:Y:S02]  /*6a40*/  SHFL.IDX PT, R42, R42, RZ, 0x1e1f ;  /* 0x001e1fff2a2a7589 */ /* 0x000ee400000e0000 */
.L_x_11733:
[----:B------:R-:W-:Y:S05]  /*6a50*/  @!P3 BRA `(.L_x_11390) ;  /* 0x0000000000a0b947 */ /* 0x000fea0003800000 */
[----:B-1----:R-:W4:Y:S01]  /*6a60*/  LDL R13, [R1+0x7c] ;  /* 0x00007c00010d7983 */ /* 0x002f220000100800 */
[----:B------:R-:W-:-:S03]  /*6a70*/  ULDC UR4, c[0x0][0x2f4] ;  /* 0x0000bd0000047ab9 */ /* 0x000fc60000000800 */
[----:B------:R-:W5:Y:S04]  /*6a80*/  LDL R12, [R1+0x78] ;  /* 0x00007800010c7983 */ /* 0x000f680000100800 */
[----:B------:R-:W5:Y:S04]  /*6a90*/  LDL R11, [R1+0x64] ;  /* 0x00006400010b7983 */ /* 0x000f680000100800 */
[----:B------:R-:W5:Y:S01]  /*6aa0*/  LDL R45, [R1+0x68] ;  /* 0x00006800012d7983 */ /* 0x000f620000100800 */
[C---:B------:R-:W-:Y:S02]  /*6ab0*/  ISETP.GE.AND P5, PT, R16.reuse, UR4, PT ;  /* 0x0000000410007c0c */ /* 0x040fe4000bfa6270 */
[----:B------:R-:W-:Y:S01]  /*6ac0*/  ISETP.GE.AND P4, PT, R137, UR4, PT ;  /* 0x0000000489007c0c */ /* 0x000fe2000bf86270 */
[----:B------:R-:W5:Y:S10]  /*6ad0*/  LDL R44, [R1+0x74] ;  /* 0x00007400012c7983 */ /* 0x000f740000100800 */
[----:B---3--:R-:W-:-:S04]  /*6ae0*/  @!P5 LEA R40, P3, R16, R42, 0x1 ;  /* 0x0000002a1028d211 */ /* 0x008fc800078608ff */
[----:B--2---:R-:W-:Y:S02]  /*6af0*/  @!P5 LEA.HI.X R41, R16, R43, R17, 0x1, P3 ;  /* 0x0000002b1029d211 */ /* 0x004fe400018f0c11 */
[----:B------:R-:W-:-:S04]  /*6b00*/  @!P4 LEA R38, P3, R137, R42, 0x1 ;  /* 0x0000002a8926c211 */ /* 0x000fc800078608ff */
[----:B----4-:R-:W-:Y:S02]  /*6b10*/  @!P4 LEA.HI.X R39, R137, R43, R13, 0x1, P3 ;  /* 0x0000002b8927c211 */ /* 0x010fe400018f0c0d */
[----:B------:R-:W-:-:S13]  /*6b20*/  ISETP.GE.AND P3, PT, R136, UR4, PT ;  /* 0x0000000488007c0c */ /* 0x000fda000bf66270 */
[----:B------:R-:W-:-:S04]  /*6b30*/  @!P3 LEA R36, P6, R136, R42, 0x1 ;  /* 0x0000002a8824b211 */ /* 0x000fc800078c08ff */
[----:B-----5:R-:W-:Y:S02]  /*6b40*/  @!P3 LEA.HI.X R37, R136, R43, R12, 0x1, P6 ;  /* 0x0000002b8825b211 */ /* 0x020fe400030f0c0c */
[----:B------:R-:W1:Y:S04]  /*6b50*/  @!P5 LDS.128 R12, [R65+0x15000] ;  /* 0x01500000410cd984 */ /* 0x000e680000000c00 */
[----:B-1----:R1:W-:Y:S01]  /*6b60*/  @!P5 ST.E.128 desc[UR54][R40.64], R12 ;  /* 0x0000000c2800d985 */ /* 0x0023e2000c101d36 */
[----:B------:R-:W-:-:S13]  /*6b70*/  ISETP.GE.AND P5, PT, R3, UR4, PT ;  /* 0x0000000403007c0c */ /* 0x000fda000bfa6270 */
[----:B------:R-:W2:Y:S01]  /*6b80*/  @!P5 LDS.128 R12, [R64+0x15000] ;  /* 0x01500000400cd984 */ /* 0x000ea20000000c00 */
[----:B------:R-:W-:Y:S02]  /*6b90*/  @!P5 IMAD.SHL.U32 R11, R11, 0x8, RZ ;  /* 0x000000080b0bd824 */ /* 0x000fe400078e00ff */
[----:B-1----:R-:W-:Y:S02]  /*6ba0*/  @!P5 IMAD.MOV.U32 R40, RZ, RZ, R42 ;  /* 0x000000ffff28d224 */ /* 0x002fe400078e002a */
[----:B------:R-:W-:Y:S02]  /*6bb0*/  @!P5 IMAD.MOV.U32 R41, RZ, RZ, R43 ;  /* 0x000000ffff29d224 */ /* 0x000fe400078e002b */
        /* <DEDUP_REMOVED lines=18> */
.L_x_11390:
[----:B------:R-:W-:Y:S05]  /*6ce0*/  BSYNC B0 ;  /* 0x0000000000007941 */ /* 0x000fea0003800000 */
.L_x_11381:
[----:B---3--:R-:W3:Y:S01]  /*6cf0*/  S2R R11, SR_TID.X ;  /* 0x00000000000b7919 */ /* 0x008ee20000002100 */
        /* <DEDUP_REMOVED lines=8> */
[----:B-----5:R0:W-:Y:S01]  /*6d80*/  BAR.SYNC.DEFER_BLOCKING R101, 0x80 ;  /* 0x000200650000751d */ /* 0x0201e20000010000 */
[----:B---3--:R-:W-:-:S13]  /*6d90*/  LOP3.LUT P3, RZ, R11, 0x7f, RZ, 0xc0, !PT ;  /* 0x0000007f0bff7812 */ /* 0x008fda000786c0ff */
[----:B------:R-:W-:-:S05]  /*6da0*/  @!P3 VIADD R11, R35, 0x2d8a0 ;  /* 0x0002d8a0230bb836 */ /* 0x000fca0000000000 */
[----:B------:R-:W-:-:S04]  /*6db0*/  @!P3 PRMT R11, RZ, 0x654, R11 ;  /* 0x00000654ff0bb816 */ /* 0x000fc8000000000b */
[----:B------:R0:W-:Y:S01]  /*6dc0*/  @!P3 SYNCS.ARRIVE.TRANS64.RED.A1T0 RZ, [R11+URZ], RZ ;  /* 0x000000ff0bffb9a7 */ /* 0x0001e2000810043f */
[----:B------:R-:W-:Y:S05]  /*6dd0*/  @!P2 BRA `(.L_x_11434) ;  /* 0x000000000004a947 */ /* 0x000fea0003800000 */
[----:B------:R-:W-:Y:S01]  /*6de0*/  BPT.TRAP 0x1 ;  /* 0x000000040000795c */ /* 0x000fe20000300000 */
.L_x_11434:
[----:B------:R-:W-:Y:S05]  /*6df0*/  BSYNC B0 ;  /* 0x0000000000007941 */ /* 0x000fea0003800000 */
.L_x_11433:
[----:B------:R-:W3:Y:S01]  /*6e00*/  SYNCS.PHASECHK.TRANS64.TRYWAIT P2, [R35+URZ+0x2d8b0], R86 ;  /* 0x02d8b056230075a7 */ /* 0x000ee2000804017f */
[----:B------:R-:W-:Y:S04]  /*6e10*/  BSSY B0, `(.L_x_11435) ;  /* 0x0000002000007945 */ /* 0x000fe80003800000 */
[----:B---3--:R-:W-:Y:S05]  /*6e20*/  @!P2 BRA `(.L_x_11436) ;  /* 0x000001dc0030a947 */ /* 0x008fea0003800000 */
.L_x_11734:
[----:B------:R-:W-:Y:S05]  /*6e30*/  BSYNC B0 ;  /* 0x0000000000007941 */ /* 0x000fea0003800000 */
.L_x_11435:
[----:B-12-4-:R-:W1:Y:S01]  /*6e40*/  S2R R14, SR_TID.X ;  /* 0x00000000000e7919 */ /* 0x016e620000002100 */
[----:B------:R-:W-:Y:S01]  /*6e50*/  ULDC.64 UR4, c[0x0][0x328] ;  /* 0x0000ca0000047ab9 */ /* 0x000fe20000000a00 */
[----:B------:R-:W-:Y:S01]  /*6e60*/  BSSY B0, `(.L_x_11437) ;  /* 0x000003f000007945 */ /* 0x000fe20003800000 */
[----:B------:R-:W-:Y:S02]  /*6e70*/  IMAD R83, R83, UR4, RZ ;  /* 0x0000000453537c24 */ /* 0x000fe4000f8e02ff */
[----:B------:R-:W-:-:S04]  /*6e80*/  IMAD.WIDE.U32 R12, R82, UR4, RZ ;  /* 0x00000004520c7c25 */ /* 0x000fc8000f8e00ff */
        /* <DEDUP_REMOVED lines=11> */
[----:B------:R-:W-:Y:S01]  /*6f40*/  ULDC.64 UR4, c[0x0][0x318] ;  /* 0x0000c60000047ab9 */ /* 0x000fe20000000a00 */
[----:B-1----:R-:W-:Y:S02]  /*6f50*/  IADD3 R14, R14, -0x80, RZ ;  /* 0xffffff800e0e7810 */ /* 0x002fe40007ffe0ff */
[----:B------:R-:W-:Y:S01]  /*6f60*/  IMAD.IADD R13, R13, 0x1, R15 ;  /* 0x000000010d0d7824 */ /* 0x000fe200078e020f */
[----:B------:R-:W-:-:S02]  /*6f70*/  LEA R11, P2, R12, UR4, 0x1 ;  /* 0x000000040c0b7c11 */ /* 0x000fc4000f8408ff */
[----:B------:R-:W-:Y:S02]  /*6f80*/  LEA.HI R14, R14, R14, RZ, 0x1 ;  /* 0x0000000e0e0e7211 */ /* 0x000fe400078f08ff */
[----:B------:R-:W-:Y:S01]  /*6f90*/  LEA.HI.X R12, R12, UR5, R13, 0x1, P2 ;  /* 0x000000050c0c7c11 */ /* 0x000fe200090f0c0d */
[----:B------:R0:W1:Y:S01]  /*6fa0*/  SHFL.IDX PT, R40, R11, RZ, 0x1e1f ;  /* 0x001e1fff0b287589 */ /* 0x00006200000e0000 */
[----:B------:R-:W-:-:S03]  /*6fb0*/  SHF.R.S32.HI R14, RZ, 0x1, R14 ;  /* 0x00000001ff0e7819 */ /* 0x000fc6000001140e */
[----:B------:R0:W2:Y:S01]  /*6fc0*/  SHFL.IDX PT, R41, R12, RZ, 0x1e1f ;  /* 0x001e1fff0c297589 */ /* 0x0000a200000e0000 */
[----:B------:R-:W-:-:S13]  /*6fd0*/  ISETP.GT.AND P2, PT, R85, R14, PT ;  /* 0x0000000e5500720c */ /* 0x000fda0003f44270 */
[----:B0-----:R-:W-:Y:S05]  /*6fe0*/  @!P2 BRA `(.L_x_11438) ;  /* 0x000000000098a947 */ /* 0x001fea0003800000 */
[----:B------:R-:W4:Y:S01]  /*6ff0*/  LDL R36, [R1+0x7c] ;  /* 0x00007c0001247983 */ /* 0x000f220000100800 */
[----:B------:R-:W-:-:S03]  /*7000*/  ULDC UR4, c[0x0][0x2f4] ;  /* 0x0000bd0000047ab9 */ /* 0x000fc60000000800 */
[----:B------:R-:W5:Y:S04]  /*7010*/  LDL R14, [R1+0x78] ;  /* 0x00007800010e7983 */ /* 0x000f680000100800 */
[----:B------:R-:W3:Y:S04]  /*7020*/  LDL R46, [R1+0x64] ;  /* 0x00006400012e7983 */ /* 0x000ee80000100800 */
[----:B------:R-:W3:Y:S01]  /*7030*/  LDL R45, [R1+0x68] ;  /* 0x00006800012d7983 */ /* 0x000ee20000100800 */
[C---:B------:R-:W-:Y:S02]  /*7040*/  ISETP.GE.AND P5, PT, R16.reuse, UR4, PT ;  /* 0x0000000410007c0c */ /* 0x040fe4000bfa6270 */
[----:B------:R-:W-:Y:S01]  /*7050*/  ISETP.GE.AND P4, PT, R137, UR4, PT ;  /* 0x0000000489007c0c */ /* 0x000fe2000bf86270 */
[----:B------:R-:W3:Y:S10]  /*7060*/  LDL R44, [R1+0x74] ;  /* 0x00007400012c7983 */ /* 0x000ef40000100800 */
[----:B-1----:R-:W-:-:S04]  /*7070*/  @!P5 LEA R42, P2, R16, R40, 0x1 ;  /* 0x00000028102ad211 */ /* 0x002fc800078408ff */
[----:B--2---:R-:W-:Y:S02]  /*7080*/  @!P5 LEA.HI.X R43, R16, R41, R17, 0x1, P2 ;  /* 0x00000029102bd211 */ /* 0x004fe400010f0c11 */
[----:B------:R-:W-:-:S04]  /*7090*/  @!P4 LEA R38, P2, R137, R40, 0x1 ;  /* 0x000000288926c211 */ /* 0x000fc800078408ff */
[----:B----4-:R-:W-:Y:S02]  /*70a0*/  @!P4 LEA.HI.X R39, R137, R41, R36, 0x1, P2 ;  /* 0x000000298927c211 */ /* 0x010fe400010f0c24 */
[----:B------:R-:W-:-:S13]  /*70b0*/  ISETP.GE.AND P2, PT, R136, UR4, PT ;  /* 0x0000000488007c0c */ /* 0x000fda000bf46270 */
[----:B------:R-:W-:-:S04]  /*70c0*/  @!P2 LEA R36, P6, R136, R40, 0x1 ;  /* 0x000000288824a211 */ /* 0x000fc800078c08ff */
[----:B-----5:R-:W-:Y:S02]  /*70d0*/  @!P2 LEA.HI.X R37, R136, R41, R14, 0x1, P6 ;  /* 0x000000298825a211 */ /* 0x020fe400030f0c0e */
[----:B------:R-:W0:Y:S04]  /*70e0*/  @!P5 LDS.128 R12, [R65] ;  /* 0x00000000410cd984 */ /* 0x000e280000000c00 */
[----:B0-----:R0:W-:Y:S01]  /*70f0*/  @!P5 ST.E.128 desc[UR54][R42.64], R12 ;  /* 0x0000000c2a00d985 */ /* 0x0011e2000c101d36 */
[----:B------:R-:W-:-:S13]  /*7100*/  ISETP.GE.AND P5, PT, R3, UR4, PT ;  /* 0x0000000403007c0c */ /* 0x000fda000bfa6270 */
[----:B------:R-:W1:Y:S01]  /*7110*/  @!P5 LDS.128 R12, [R64] ;  /* 0x00000000400cd984 */ /* 0x000e620000000c00 */
[----:B---3--:R-:W-:-:S04]  /*7120*/  @!P5 IMAD.SHL.U32 R11, R46, 0x8, RZ ;  /* 0x000000082e0bd824 */ /* 0x008fc800078e00ff */
        /* <DEDUP_REMOVED lines=18> */
.L_x_11438:
[----:B------:R-:W-:Y:S05]  /*7250*/  BSYNC B0 ;  /* 0x0000000000007941 */ /* 0x000fea0003800000 */
.L_x_11437:
[----:B0-----:R-:W4:Y:S01]  /*7260*/  LDL.LU R12, [R1+0x38] ;  /* 0x00003800010c7983 */ /* 0x001f220000300800 */
[----:B------:R-:W-:Y:S02]  /*7270*/  VIADD R19, R19, 0x1 ;  /* 0x0000000113137836 */ /* 0x000fe40000000000 */
[----:B---3--:R-:W-:Y:S01]  /*7280*/  @!P3 VIADD R35, R35, 0x2d8c0 ;  /* 0x0002d8c02323b836 */ /* 0x008fe20000000000 */
        /* <DEDUP_REMOVED lines=12> */
[----:B----4-:R-:W-:-:S05]  /*7350*/  LOP3.LUT R12, R12, R11, RZ, 0x3c, !PT ;  /* 0x0000000b0c0c7212 */ /* 0x010fca00078e3cff */
[----:B------:R0:W-:Y:S01]  /*7360*/  STL [R1+0x38], R12 ;  /* 0x0000380c01007387 */ /* 0x0001e20000100800 */
[----:B------:R-:W-:Y:S05]  /*7370*/  @P1 BRA `(.L_x_11439) ;  /* 0xffffffb4004c1947 */ /* 0x000fea000383ffff */
[----:B0-----:R-:W0:Y:S01]  /*7380*/  S2R R12, SR_TID.X ;  /* 0x00000000000c7919 */ /* 0x001e220000002100 */
[----:B------:R-:W-:Y:S02]  /*7390*/  PLOP3.LUT P0, PT, PT, PT, PT, 0x8, 0x0 ;  /* 0x000000000000781c */ /* 0x000fe40003f0e170 */
[----:B0-----:R-:W-:-:S04]  /*73a0*/  SHF.R.U32.HI R12, RZ, 0x7, R12 ;  /* 0x00000007ff0c7819 */ /* 0x001fc8000001160c */
[----:B------:R-:W-:-:S13]  /*73b0*/  ISETP.NE.AND P4, PT, R12, 0x1, PT ;  /* 0x000000010c00780c */ /* 0x000fda0003f85270 */
[----:B------:R-:W-:Y:S06]  /*73c0*/  @!P4 BAR.ARV 0x9, 0x100 ;  /* 0x024400000000cb1d */ /* 0x000fec0000002000 */
.L_x_11376:
[----:B------:R-:W3:Y:S01]  /*73d0*/  LDL R8, [R1+0x60] ;  /* 0x0000600001087983 */ /* 0x000ee20000100800 */
[----:B------:R-:W0:Y:S01]  /*73e0*/  LDC R0, c[0x0][0x448] ;  /* 0x00011200ff007b82 */ /* 0x000e220000000800 */
[----:B------:R-:W-:-:S07]  /*73f0*/  IADD3 R7, R155, 0x1, -R154 ;  /* 0x000000019b077810 */ /* 0x000fce0007ffe89a */
[----:B------:R-:W4:Y:S01]  /*7400*/  LDC.64 R4, c[0x0][0x9e0] ;  /* 0x00027800ff047b82 */ /* 0x000f220000000a00 */
[----:B0-----:R-:W-:Y:S02]  /*7410*/  ISETP.NE.AND P1, PT, R0, 0x1, PT ;  /* 0x000000010000780c */ /* 0x001fe40003f25270 */
[----:B----4-:R-:W-:-:S11]  /*7420*/  ISETP.GE.AND P2, PT, R5, 0x1, PT ;  /* 0x000000010500780c */ /* 0x010fd60003f46270 */
[----:B------:R-:W0:Y:S08]  /*7430*/  @P1 LDC R3, c[0x0][0x44c] ;  /* 0x00011300ff031b82 */ /* 0x000e300000000800 */
[----:B------:R-:W4:Y:S01]  /*7440*/  @P1 LDC R6, c[0x0][0x450] ;  /* 0x00011400ff061b82 */ /* 0x000f220000000800 */
[----:B---3--:R-:W-:-:S04]  /*7450*/  VIADD R0, R8, 0xbf ;  /* 0x000000bf08007836 */ /* 0x008fc80000000000 */
[----:B0-----:R-:W-:-:S05]  /*7460*/  @P1 IMAD.HI.U32 R3, R0, R3, RZ ;  /* 0x0000000300031227 */ /* 0x001fca00078e00ff */
[----:B----4-:R-:W-:-:S05]  /*7470*/  @P1 SHF.R.U32.HI R0, RZ, R6, R3 ;  /* 0x00000006ff001219 */ /* 0x010fca0000011603 */
[----:B------:R-:W-:Y:S01]  /*7480*/  IMAD.IADD R3, R7, 0x1, R0 ;  /* 0x0000000107037824 */ /* 0x000fe200078e0200 */
[----:B------:R-:W-:Y:S06]  /*7490*/  @P0 BRA `(.L_x_11440) ;  /* 0x00000000000c0947 */ /* 0x000fec0003800000 */
[----:B------:R-:W0:Y:S01]  /*74a0*/  FENCE.VIEW.ASYNC.G ;  /* 0x00000000000073c6 */ /* 0x000e220000000100 */
[----:B------:R-:W-:Y:S05]  /*74b0*/  WARPSYNC.ALL ;  /* 0x0000000000007948 */ /* 0x000fea0003800000 */
[----:B0-----:R-:W-:Y:S06]  /*74c0*/  BAR.ARV 0xc, 0x200 ;  /* 0x0308000000007b1d */ /* 0x001fec0000002000 */
.L_x_11440:
        /* <DEDUP_REMOVED lines=13> */
.L_x_11443:
[----:B------:R-:W-:-:S13]  /*75a0*/  ISETP.NE.AND P0, PT, R5, 0x1, PT ;  /* 0x000000010500780c */ /* 0x000fda0003f05270 */
[----:B------:R-:W0:Y:S02]  /*75b0*/  @P0 LDC.64 R6, c[0x0][0x9e8] ;  /* 0x00027a00ff060b82 */ /* 0x000e240000000a00 */
[----:B0-----:R-:W-:-:S05]  /*75c0*/  @P0 IMAD.HI.U32 R6, R0, R6, RZ ;  /* 0x0000000600060227 */ /* 0x001fca00078e00ff */
[----:B------:R-:W-:-:S07]  /*75d0*/  @P0 SHF.R.U32.HI R0, RZ, R7, R6 ;  /* 0x00000007ff000219 */ /* 0x000fce0000011606 */
.L_x_11444:
[----:B------:R-:W-:Y:S05]  /*75e0*/  BSYNC B0 ;  /* 0x0000000000007941 */ /* 0x000fea0003800000 */
.L_x_11442:
[----:B------:R-:W-:-:S05]  /*75f0*/  IMAD R3, R0, R5, R5 ;  /* 0x0000000500037224 */ /* 0x000fca00078e0205 */
[----:B------:R-:W-:-:S07]  /*7600*/  VIMNMX R4, R4, R3, PT ;  /* 0x0000000304047248 */ /* 0x000fce0003fe0100 */
.L_x_11441:
[----:B------:R-:W0:Y:S01]  /*7610*/  @P1 LDC R0, c[0x0][0x44c] ;  /* 0x00011300ff001b82 */ /* 0x000e220000000800 */
[----:B------:R-:W-:Y:S01]  /*7620*/  VIADD R4, R4, 0x7f ;  /* 0x0000007f04047836 */ /* 0x000fe20000000000 */
[----:B------:R-:W-:-:S04]  /*7630*/  ULDC UR4, c[0x0][0x9dc] ;  /* 0x0002770000047ab9 */ /* 0x000fc80000000800 */
[----:B------:R-:W-:Y:S02]  /*7640*/  SHF.R.S32.HI R3, RZ, 0x1f, R4 ;  /* 0x0000001fff037819 */ /* 0x000fe40000011404 */
[----:B------:R-:W3:Y:S02]  /*7650*/  @P1 LDC R7, c[0x0][0x450] ;  /* 0x00011400ff071b82 */ /* 0x000ee40000000800 */
[----:B------:R-:W-:-:S04]  /*7660*/  LEA.HI R3, R3, R4, RZ, 0x7 ;  /* 0x0000000403037211 */ /* 0x000fc800078f38ff */
[----:B------:R-:W-:-:S04]  /*7670*/  SHF.R.S32.HI R3, RZ, 0x7, R3 ;  /* 0x00000007ff037819 */ /* 0x000fc80000011403 */
[----:B------:R-:W-:Y:S01]  /*7680*/  VIMNMX R88, R102, R3, PT ;  /* 0x0000000366587248 */ /* 0x000fe20003fe0100 */
[----:B0-----:R-:W-:-:S04]  /*7690*/  @P1 IMAD.HI.U32 R6, R8, R0, RZ ;  /* 0x0000000008061227 */ /* 0x001fc800078e00ff */
[----:B------:R-:W-:Y:S01]  /*76a0*/  IMAD.MOV.U32 R0, RZ, RZ, R8 ;  /* 0x000000ffff007224 */ /* 0x000fe200078e0008 */
[----:B---3--:R-:W-:-:S05]  /*76b0*/  @P1 SHF.R.U32.HI R0, RZ, R7, R6 ;  /* 0x00000007ff001219 */ /* 0x008fca0000011606 */
        /* <DEDUP_REMOVED lines=13> */
.L_x_11447:
[----:B------:R-:W-:-:S13]  /*7790*/  ISETP.NE.AND P0, PT, R5, 0x1, PT ;  /* 0x000000010500780c */ /* 0x000fda0003f05270 */
[----:B------:R-:W0:Y:S02]  /*77a0*/  @P0 LDC.64 R6, c[0x0][0x9e8] ;  /* 0x00027a00ff060b82 */ /* 0x000e240000000a00 */
[----:B0-----:R-:W-:-:S05]  /*77b0*/  @P0 IMAD.HI.U32 R6, R0, R6, RZ ;  /* 0x0000000600060227 */ /* 0x001fca00078e00ff */
[----:B------:R-:W-:-:S07]  /*77c0*/  @P0 SHF.R.U32.HI R0, RZ, R7, R6 ;  /* 0x00000007ff000219 */ /* 0x000fce0000011606 */
.L_x_11448:
[----:B------:R-:W-:Y:S05]  /*77d0*/  BSYNC B0 ;  /* 0x0000000000007941 */ /* 0x000fea0003800000 */
.L_x_11446:
[----:B------:R-:W-:-:S05]  /*77e0*/  IMAD R5, R0, R5, RZ ;  /* 0x0000000500057224 */ /* 0x000fca00078e02ff */
[----:B------:R-:W-:-:S07]  /*77f0*/  VIMNMX R4, R4, R5, !PT ;  /* 0x0000000504047248 */ /* 0x000fce0007fe0100 */
.L_x_11445:
[----:B------:R-:W-:Y:S01]  /*7800*/  SHF.R.S32.HI R5, RZ, 0x1f, R4 ;  /* 0x0000001fff057819 */ /* 0x000fe20000011404 */
[----:B------:R-:W-:Y:S01]  /*7810*/  IMAD.MOV.U32 R0, RZ, RZ, RZ ;  /* 0x000000ffff007224 */ /* 0x000fe200078e00ff */
[----:B------:R-:W-:Y:S02]  /*7820*/  PLOP3.LUT P0, PT, PT, PT, PT, 0x80, 0x0 ;  /* 0x000000000000781c */ /* 0x000fe40003f0f070 */
[----:B------:R-:W-:Y:S02]  /*7830*/  CS2R R134, SRZ ;  /* 0x0000000000867805 */ /* 0x000fe4000001ff00 */
[----:B------:R-:W-:Y:S02]  /*7840*/  LEA.HI R5, R5, R4, RZ, 0x7 ;  /* 0x0000000405057211 */ /* 0x000fe400078f38ff */
[----:B------:R-:W-:Y:S02]  /*7850*/  CS2R R132, SRZ ;  /* 0x0000000000847805 */ /* 0x000fe4000001ff00 */
[----:B------:R-:W-:-:S02]  /*7860*/  MOV R3, RZ ;  /* 0x000000ff00037202 */ /* 0x000fc40000000f00 */
        /* <DEDUP_REMOVED lines=13> */
[----:B------:R-:W-:Y:S01]  /*7940*/  CS2R R112, SRZ ;  /* 0x0000000000707805 */ /* 0x000fe2000001ff00 */
[----:B------:R-:W-:Y:S01]  /*7950*/  IMAD.MOV.U32 R36, RZ, RZ, RZ ;  /* 0x000000ffff247224 */ /* 0x000fe200078e00ff */
[----:B------:R-:W-:Y:S01]  /*7960*/  CS2R R26, SRZ ;  /* 0x00000000001a7805 */ /* 0x000fe2000001ff00 */
[----:B------:R-:W-:Y:S01]  /*7970*/  IMAD.MOV.U32 R109, RZ, RZ, RZ ;  /* 0x000000ffff6d7224 */ /* 0x000fe200078e00ff */
        /* <DEDUP_REMOVED lines=8> */
[----:B------:R-:W-:Y:S01]  /*7a00*/  CS2R R94, SRZ ;  /* 0x00000000005e7805 */ /* 0x000fe2000001ff00 */
[----:B------:R-:W-:Y:S01]  /*7a10*/  IMAD.MOV.U32 R93, RZ, RZ, RZ ;  /* 0x000000ffff5d7224 */ /* 0x000fe200078e00ff */
[----:B0-----:R-:W-:-:S02]  /*7a20*/  CS2R R6, SRZ ;  /* 0x0000000000067805 */ /* 0x001fc4000001ff00 */
[----:B------:R-:W-:Y:S01]  /*7a30*/  CS2R R90, SRZ ;  /* 0x00000000005a7805 */ /* 0x000fe2000001ff00 */
        /* <DEDUP_REMOVED lines=10> */
.L_x_11737:
[----:B------:R-:W3:Y:S01]  /*7ae0*/  LDL R3, [R1+0x44] ;  /* 0x0000440001037983 */ /* 0x000ee20000100800 */
[----:B------:R-:W-:Y:S01]  /*7af0*/  VIADD R4, R2, 0x21800 ;  /* 0x0002180002047836 */ /* 0x000fe20000000000 */
[----:B------:R-:W-:Y:S04]  /*7b00*/  BSSY B6, `(.L_x_11451) ;  /* 0x000001e000067945 */ /* 0x000fe80003800000 */
[----:B------:R-:W-:Y:S01]  /*7b10*/  LOP3.LUT P0, RZ, R4, 0x3ff, RZ, 0xc0, !PT ;  /* 0x000003ff04ff7812 */ /* 0x000fe2000780c0ff */
[----:B---3--:R-:W-:-:S05]  /*7b20*/  IMAD.HI R0, R3, 0x55555556, RZ ;  /* 0x5555555603007827 */ /* 0x008fca00078e02ff */
[----:B------:R-:W-:-:S05]  /*7b30*/  LEA.HI R141, R0, R0, RZ, 0x1 ;  /* 0x00000000008d7211 */ /* 0x000fca00078f08ff */
[----:B------:R-:W-:-:S04]  /*7b40*/  IMAD R141, R141, -0x3, R3 ;  /* 0xfffffffd8d8d7824 */ /* 0x000fc800078e0203 */
[C---:B------:R-:W-:Y:S02]  /*7b50*/  IMAD R3, R141.reuse, 0x2000, R4 ;  /* 0x000020008d037824 */ /* 0x040fe400078e0204 */
[----:B------:R-:W-:-:S03]  /*7b60*/  IMAD R0, R141, 0x1000, R2 ;  /* 0x000010008d007824 */ /* 0x000fc600078e0202 */
[----:B------:R-:W-:Y:S01]  /*7b70*/  SHF.R.U32.HI R3, RZ, 0x4, R3 ;  /* 0x00000004ff037819 */ /* 0x000fe20000011603 */
[----:B------:R-:W-:-:S03]  /*7b80*/  VIADD R0, R0, 0xc400 ;  /* 0x0000c40000007836 */ /* 0x000fc60000000000 */
[----:B------:R-:W-:Y:S02]  /*7b90*/  LOP3.LUT R3, R3, 0x3fff, RZ, 0xc0, !PT ;  /* 0x00003fff03037812 */ /* 0x000fe400078ec0ff */
[----:B------:R-:W-:-:S03]  /*7ba0*/  SHF.R.U32.HI R0, RZ, 0x4, R0 ;  /* 0x00000004ff007819 */ /* 0x000fc60000011600 */
[----:B------:R3:W-:Y:S01]  /*7bb0*/  STL [R1+0x90], R3 ;  /* 0x0000900301007387 */ /* 0x0007e20000100800 */
[----:B------:R-:W-:Y:S01]  /*7bc0*/  LOP3.LUT R44, R0, 0x3fff, RZ, 0xc0, !PT ;  /* 0x00003fff002c7812 */ /* 0x000fe200078ec0ff */
[----:B------:R-:W-:Y:S06]  /*7bd0*/  @!P0 BRA `(.L_x_11452) ;  /* 0x0000000000408947 */ /* 0x000fec0003800000 */
[----:B------:R-:W-:Y:S01]  /*7be0*/  MOV R0, 0x0 ;  /* 0x0000000000007802 */ /* 0x000fe20000000f00 */
[----:B------:R-:W-:Y:S01]  /*7bf0*/  ULDC.64 UR4, c[0x4][0x138] ;  /* 0x01004e0000047ab9 */ /* 0x000fe20000000a00 */
[----:B------:R-:W-:Y:S01]  /*7c00*/  ULDC.64 UR6, c[0x4][0x140] ;  /* 0x0100500000067ab9 */ /* 0x000fe20000000a00 */
[----:B------:R-:W-:Y:S01]  /*7c10*/  IMAD.U32 R4, RZ, RZ, UR4 ;  /* 0x00000004ff047e24 */ /* 0x000fe2000f8e00ff */
[----:B0-----:R0:W4:Y:S01]  /*7c20*/  LDC.64 R14, c[0x4][R0] ;  /* 0x01000000000e7b82 */ /* 0x0011220000000a00 */
        /* <DEDUP_REMOVED lines=10> */
[----:B-12345:R-:W-:Y:S05]  /*7cd0*/  CALL.ABS.NOINC R14 ;  /* 0x000000000e007343 */ /* 0x03efea0003c00000 */
.L_x_11452:
[----:B------:R-:W-:Y:S05]  /*7ce0*/  BSYNC B6 ;  /* 0x0000000000067941 */ /* 0x000fea0003800000 */
.L_x_11451:
[----:B------:R-:W-:Y:S02]  /*7cf0*/  ULDC UR4, c[0x0][0x3f4] ;  /* 0x0000fd0000047ab9 */ /* 0x000fe40000000800 */
[----:B------:R-:W-:-:S13]  /*7d00*/  ISETP.LT.AND P0, PT, RZ, UR4, PT ;  /* 0x00000004ff007c0c */ /* 0x000fda000bf01270 */
[----:B------:R-:W-:Y:S05]  /*7d10*/  @P0 BRA `(.L_x_11453) ;  /* 0x0000000000400947 */ /* 0x000fea0003800000 */
[----:B------:R-:W-:-:S04]  /*7d20*/  ULEA.HI UR4, UR37, UR37, URZ, 0x1 ;  /* 0x0000002525047291 */ /* 0x000fc8000f8f083f */
[----:B------:R-:W-:-:S04]  /*7d30*/  ULOP3.LUT UR4, UR4, 0xfffffffe, URZ, 0xc0, !UPT ;  /* 0xfffffffe04047892 */ /* 0x000fc8000f8ec03f */
[----:B------:R-:W-:-:S06]  /*7d40*/  UIADD3 UR4, UR37, -UR4, URZ ;  /* 0x8000000425047290 */ /* 0x000fcc000fffe03f */
[----:B---3--:R-:W-:-:S05]  /*7d50*/  IMAD.U32 R3, RZ, RZ, UR4 ;  /* 0x00000004ff037e24 */ /* 0x008fca000f8e00ff */
[----:B------:R-:W-:-:S04]  /*7d60*/  SHF.L.U32 R3, R3, 0x1f, RZ ;  /* 0x0000001f03037819 */ /* 0x000fc800000006ff */
[----:B------:R3:W4:Y:S03]  /*7d70*/  SYNCS.PHASECHK.TRANS64.TRYWAIT P0, [R2+URZ+0x2d800], R3 ;  /* 0x02d80003020075a7 */ /* 0x000726000800017f */
[----:B----4-:R-:W-:Y:S05]  /*7d80*/  @!P0 NANOSLEEP.SYNCS 0x989680 ;  /* 0x009896800000895d */ /* 0x010fea0003900000 */
[----:B------:R-:W4:Y:S01]  /*7d90*/  @!P0 SYNCS.PHASECHK.TRANS64 P0, [R2+URZ+0x2d800], R3 ;  /* 0x02d80003020085a7 */ /* 0x000f22000800007f */
[----:B------:R-:W-:Y:S04]  /*7da0*/  BSSY B0, `(.L_x_11454) ;  /* 0x0000006000007945 */ /* 0x000fe80003800000 */
[----:B----4-:R-:W-:Y:S05]  /*7db0*/  @P0 BRA `(.L_x_11455) ;  /* 0x0000000000100947 */ /* 0x010fea0003800000 */
.L_x_11456:
[----:B----4-:R4:W0:Y:S02]  /*7dc0*/  SYNCS.PHASECHK.TRANS64.TRYWAIT P0, [R2+URZ+0x2d800], R3 ;  /* 0x02d80003020075a7 */ /* 0x010824000800017f */
[----:B0-----:R-:W-:Y:S05]  /*7dd0*/  @!P0 NANOSLEEP.SYNCS 0x989680 ;  /* 0x009896800000895d */ /* 0x001fea0003900000 */
[----:B------:R-:W0:Y:S02]  /*7de0*/  @!P0 SYNCS.PHASECHK.TRANS64 P0, [R2+URZ+0x2d800], R3 ;  /* 0x02d80003020085a7 */ /* 0x000e24000800007f */
[----:B0-----:R-:W-:Y:S05]  /*7df0*/  @!P0 BRA `(.L_x_11456) ;  /* 0xfffffffc00f08947 */ /* 0x001fea000383ffff */
.L_x_11455:
[----:B------:R-:W-:Y:S05]  /*7e00*/  BSYNC B0 ;  /* 0x0000000000007941 */ /* 0x000fea0003800000 */
.L_x_11454:
[----:B------:R-:W-:Y:S05]  /*7e10*/  BRA `(.L_x_11457) ;  /* 0x0000003c00c47947 */ /* 0x000fea0003800000 */
.L_x_11453:
[----:B------:R-:W-:Y:S01]  /*7e20*/  ULOP3.LUT UP0, URZ, UR40, 0x1bf, URZ, 0xc0, !UPT ;  /* 0x000001bf283f7892 */ /* 0x000fe2000f80c03f */
[----:B-----5:R-:W-:Y:S01]  /*7e30*/  SHF.R.S32.HI R0, RZ, 0x1f, R98 ;  /* 0x0000001fff007819 */ /* 0x020fe20000011462 */
[----:B------:R-:W-:Y:S01]  /*7e40*/  ULDC.64 UR4, c[0x0][0x3f8] ;  /* 0x0000fe0000047ab9 */ /* 0x000fe20000000a00 */
[----:B------:R-:W-:Y:S01]  /*7e50*/  ULDC.64 UR6, c[0x0][0x408] ;  /* 0x0001020000067ab9 */ /* 0x000fe20000000a00 */
[----:B------:R-:W-:Y:S02]  /*7e60*/  IMAD.WIDE.U32 R24, R98, UR4, RZ ;  /* 0x0000000462187c25 */ /* 0x000fe4000f8e00ff */
[----:B------:R-:W-:Y:S02]  /*7e70*/  PLOP3.LUT P0, PT, PT, PT, UP0, 0x80, 0x0 ;  /* 0x000000000000781c */ /* 0x000fe40003f0f008 */
[C---:B---3--:R-:W-:Y:S02]  /*7e80*/  IMAD R3, R0.reuse, UR4, RZ ;  /* 0x0000000400037c24 */ /* 0x048fe4000f8e02ff */
[----:B------:R-:W-:-:S02]  /*7e90*/  IMAD R5, R0, UR6, RZ ;  /* 0x0000000600057c24 */ /* 0x000fc4000f8e02ff */
        /* <DEDUP_REMOVED lines=10> */
[----:B0-----:R0:W3:Y:S01]  /*7f40*/  LDC.64 R14, c[0x4][R0] ;  /* 0x01000000000e7b82 */ /* 0x0010e20000000a00 */
[----:B------:R-:W-:Y:S01]  /*7f50*/  IMAD.U32 R5, RZ, RZ, UR5 ;  /* 0x00000005ff057e24 */ /* 0x000fe2000f8e00ff */
        /* <DEDUP_REMOVED lines=9> */
[----:B-123--:R-:W-:Y:S05]  /*7ff0*/  CALL.ABS.NOINC R14 ;  /* 0x000000000e007343 */ /* 0x00efea0003c00000 */
.L_x_11458:
[----:B------:R-:W3:Y:S01]  /*8000*/  S2R R20, SR_TID.X ;  /* 0x0000000000147919 */ /* 0x000ee20000002100 */
[----:B------:R-:W-:Y:S01]  /*8010*/  ULDC.U8 UR4, c[0x0][0x410] ;  /* 0x0001040000047ab9 */ /* 0x000fe20000000000 */
[----:B---3--:R-:W-:Y:S02]  /*8020*/  VIADD R21, R20, 0xffffff80 ;  /* 0xffffff8014157836 */ /* 0x008fe40000000000 */
[----:B------:R-:W3:Y:S01]  /*8030*/  LDL R20, [R1+0x60] ;  /* 0x0000600001147983 */ /* 0x000ee20000100800 */
[----:B------:R-:W-:Y:S01]  /*8040*/  ISETP.NE.AND P0, PT, RZ, UR4, PT ;  /* 0x00000004ff007c0c */ /* 0x000fe2000bf05270 */
[----:B------:R-:W-:Y:S01]  /*8050*/  BSSY B0, `(.L_x_11459) ;  /* 0x00003c5000007945 */ /* 0x000fe20003800000 */
[----:B------:R-:W-:-:S04]  /*8060*/  LEA.HI R54, R21, R21, RZ, 0x1 ;  /* 0x0000001515367211 */ /* 0x000fc800078f08ff */
[----:B------:R-:W-:-:S05]  /*8070*/  SHF.R.S32.HI R54, RZ, 0x1, R54 ;  /* 0x00000001ff367819 */ /* 0x000fca0000011436 */
[----:B---3--:R-:W-:Y:S02]  /*8080*/  IMAD.IADD R10, R54, 0x1, R20 ;  /* 0x00000001360a7824 */ /* 0x008fe400078e0214 */
[----:B------:R-:W-:Y:S05]  /*8090*/  @!P0 BRA `(.L_x_11460) ;  /* 0x0000001c00788947 */ /* 0x000fea0003800000 */
[----:B------:R-:W3:Y:S01]  /*80a0*/  LDC R45, c[0x0][0x448] ;  /* 0x00011200ff2d7b82 */ /* 0x000ee20000000800 */
[----:B------:R-:W-:Y:S01]  /*80b0*/  ULDC.64 UR4, c[0x0][0x3f8] ;  /* 0x0000fe0000047ab9 */ /* 0x000fe20000000a00 */
[----:B------:R-:W-:Y:S01]  /*80c0*/  ULDC.64 UR6, c[0x0][0x408] ;  /* 0x0001020000067ab9 */ /* 0x000fe20000000a00 */
[----:B------:R-:W-:Y:S02]  /*80d0*/  IMAD.MOV.U32 R6, RZ, RZ, R24 ;  /* 0x000000ffff067224 */ /* 0x000fe400078e0018 */
[----:B------:R-:W-:Y:S02]  /*80e0*/  IMAD.MOV.U32 R7, RZ, RZ, R27 ;  /* 0x000000ffff077224 */ /* 0x000fe400078e001b */
[----:B------:R-:W-:Y:S02]  /*80f0*/  IMAD.MOV.U32 R8, RZ, RZ, R98 ;  /* 0x000000ffff087224 */ /* 0x000fe400078e0062 */
[----:B------:R-:W-:Y:S01]  /*8100*/  IMAD.MOV.U32 R9, RZ, RZ, R29 ;  /* 0x000000ffff097224 */ /* 0x000fe200078e001d */
[----:B---3--:R-:W-:-:S13]  /*8110*/  ISETP.NE.AND P0, PT, R45, 0x1, PT ;  /* 0x000000012d00780c */ /* 0x008fda0003f05270 */
[----:B------:R-:W3:Y:S08]  /*8120*/  @P0 LDC R3, c[0x0][0x44c] ;  /* 0x00011300ff030b82 */ /* 0x000ef00000000800 */
[----:B------:R-:W4:Y:S01]  /*8130*/  @P0 LDC R5, c[0x0][0x450] ;  /* 0x00011400ff050b82 */ /* 0x000f220000000800 */
[----:B---3--:R-:W-:-:S04]  /*8140*/  @P0 IMAD.HI.U32 R0, R10, R3, RZ ;  /* 0x000000030a000227 */ /* 0x008fc800078e00ff */
[----:B------:R-:W-:Y:S01]  /*8150*/  IMAD.MOV.U32 R3, RZ, RZ, R10 ;  /* 0x000000ffff037224 */ /* 0x000fe200078e000a */
[----:B----4-:R-:W-:-:S04]  /*8160*/  @P0 SHF.R.U32.HI R3, RZ, R5, R0 ;  /* 0x00000005ff030219 */ /* 0x010fc80000011600 */
[----:B------:R-:W-:Y:S01]  /*8170*/  SHF.R.S32.HI R0, RZ, 0x1f, R3 ;  /* 0x0000001fff007819 */ /* 0x000fe20000011403 */
[----:B------:R-:W-:-:S04]  /*8180*/  IMAD.WIDE.U32 R6, R3, UR4, R6 ;  /* 0x0000000403067c25 */ /* 0x000fc8000f8e0006 */
[C---:B------:R-:W-:Y:S02]  /*8190*/  IMAD R4, R0.reuse, UR4, RZ ;  /* 0x0000000400047c24 */ /* 0x040fe4000f8e02ff */
[----:B------:R-:W-:Y:S02]  /*81a0*/  IMAD R0, R0, UR6, RZ ;  /* 0x0000000600007c24 */ /* 0x000fe4000f8e02ff */
[C---:B------:R-:W-:Y:S01]  /*81b0*/  IMAD R13, R3.reuse, UR5, R4 ;  /* 0x00000005030d7c24 */ /* 0x040fe2000f8e0204 */
[----:B------:R-:W-:Y:S01]  /*81c0*/  ULDC.64 UR4, c[0x0][0x3e8] ;  /* 0x0000fa0000047ab9 */ /* 0x000fe20000000a00 */
[----:B------:R-:W-:-:S04]  /*81d0*/  IMAD.WIDE.U32 R8, R3, UR6, R8 ;  /* 0x0000000603087c25 */ /* 0x000fc8000f8e0008 */
[----:B------:R-:W-:Y:S01]  /*81e0*/  IMAD R5, R3, UR7, R0 ;  /* 0x0000000703057c24 */ /* 0x000fe2000f8e0200 */
[----:B------:R-:W-:Y:S01]  /*81f0*/  ULDC.64 UR6, c[0x0][0x400] ;  /* 0x0001000000067ab9 */ /* 0x000fe20000000a00 */
[----:B------:R-:W-:Y:S01]  /*8200*/  IMAD.IADD R13, R7, 0x1, R13 ;  /* 0x00000001070d7824 */ /* 0x000fe200078e020d */
[----:B------:R-:W-:Y:S01]  /*8210*/  LEA R0, P0, R6, UR4, 0x1 ;  /* 0x0000000406007c11 */ /* 0x000fe2000f8008ff */
[----:B------:R-:W-:Y:S01]  /*8220*/  IMAD.IADD R5, R9, 0x1, R5 ;  /* 0x0000000109057824 */ /* 0x000fe200078e0205 */
[----:B------:R-:W-:Y:S01]  /*8230*/  LEA R4, P1, R8, UR6, 0x1 ;  /* 0x0000000608047c11 */ /* 0x000fe2000f8208ff */
[----:B------:R-:W-:Y:S01]  /*8240*/  UMOV UR4, 0xffffffff ;  /* 0xffffffff00047882 */ /* 0x000fe20000000000 */
[----:B------:R-:W-:Y:S02]  /*8250*/  LEA.HI.X R13, R6, UR5, R13, 0x1, P0 ;  /* 0x00000005060d7c11 */ /* 0x000fe400080f0c0d */
[----:B------:R-:W-:Y:S01]  /*8260*/  LEA.HI.X R5, R8, UR7, R5, 0x1, P1 ;  /* 0x0000000708057c11 */ /* 0x000fe200088f0c05 */
[----:B------:R-:W-:Y:S08]  /*8270*/  BRA.DIV UR4, `(.L_x_11461) ;  /* 0x000001ca04707947 */ /* 0x000ff0000b800000 */
[----:B------:R3:W4:Y:S04]  /*8280*/  SHFL.IDX PT, R3, R13, RZ, 0x1e1f ;  /* 0x001e1fff0d037589 */ /* 0x00072800000e0000 */
[----:B------:R-:W1:Y:S04]  /*8290*/  SHFL.IDX PT, R0, R0, RZ, 0x1e1f ;  /* 0x001e1fff00007589 */ /* 0x000e6800000e0000 */
[----:B------:R-:W1:Y:S04]  /*82a0*/  SHFL.IDX PT, R5, R5, RZ, 0x1e1f ;  /* 0x001e1fff05057589 */ /* 0x000e6800000e0000 */
[----:B0-----:R3:W0:Y:S02]  /*82b0*/  SHFL.IDX PT, R14, R4, RZ, 0x1e1f ;  /* 0x001e1fff040e7589 */ /* 0x00162400000e0000 */
.L_x_11743:
[----:B------:R-:W-:Y:S01]  /*82c0*/  IMAD R45, R154, R45, RZ ;  /* 0x0000002d9a2d7224 */ /* 0x000fe200078e02ff */
[----:B------:R-:W-:Y:S01]  /*82d0*/  BSSY B1, `(.L_x_11462) ;  /* 0x000005d000017945 */ /* 0x000fe20003800000 */
[----:B------:R-:W-:Y:S02]  /*82e0*/  CS2R R36, SRZ ;  /* 0x0000000000247805 */ /* 0x000fe4000001ff00 */
[----:B------:R-:W-:Y:S02]  /*82f0*/  CS2R R34, SRZ ;  /* 0x0000000000227805 */ /* 0x000fe4000001ff00 */
[----:B------:R-:W-:Y:S02]  /*8300*/  CS2R R28, SRZ ;  /* 0x00000000001c7805 */ /* 0x000fe4000001ff00 */
[----:B------:R-:W-:Y:S01]  /*8310*/  ISETP.GE.AND P0, PT, R10, R45, PT ;  /* 0x0000002d0a00720c */ /* 0x000fe20003f06270 */
[----:B------:R-:W-:Y:S01]  /*8320*/  IMAD R45, R33, -0xc0, R45 ;  /* 0xffffff40212d7824 */ /* 0x000fe200078e022d */
[----:B------:R-:W-:-:S02]  /*8330*/  CS2R R24, SRZ ;  /* 0x0000000000187805 */ /* 0x000fc4000001ff00 */
[----:B---3--:R-:W-:Y:S02]  /*8340*/  CS2R R12, SRZ ;  /* 0x00000000000c7805 */ /* 0x008fe4000001ff00 */
        /* <DEDUP_REMOVED lines=8> */
[----:B------:R-:W3:Y:S01]  /*83d0*/  LDL R42, [R1+0x8c] ;  /* 0x00008c00012a7983 */ /* 0x000ee20000100800 */
[----:B------:R-:W-:-:S03]  /*83e0*/  ULDC UR4, c[0x0][0x3f4] ;  /* 0x0000fd0000047ab9 */ /* 0x000fc60000000800 */
[----:B--2---:R-:W2:Y:S04]  /*83f0*/  LDL R41, [R1+0x84] ;  /* 0x0000840001297983 */ /* 0x004ea80000100800 */
[----:B-1----:R-:W4:Y:S04]  /*8400*/  LDL R40, [R1+0x88] ;  /* 0x0000880001287983 */ /* 0x002f280000100800 */
[----:B------:R-:W4:Y:S04]  /*8410*/  LDL R15, [R1+0x80] ;  /* 0x00008000010f7983 */ /* 0x000f280000100800 */
[----:B------:R-:W4:Y:S04]  /*8420*/  LDL.64 R56, [R1+0x58] ;  /* 0x0000580001387983 */ /* 0x000f280000100a00 */
        /* <DEDUP_REMOVED lines=9> */
[C---:B---3--:R-:W-:Y:S01]  /*84c0*/  ISETP.GE.AND P3, PT, R42.reuse, UR4, PT ;  /* 0x000000042a007c0c */ /* 0x048fe2000bf66270 */
[----:B------:R-:W-:Y:S01]  /*84d0*/  IMAD.SHL.U32 R9, R42, 0x2, RZ ;  /* 0x000000022a097824 */ /* 0x000fe200078e00ff */
[----:B------:R-:W-:Y:S02]  /*84e0*/  SHF.R.S32.HI R4, RZ, 0x1f, R42 ;  /* 0x0000001fff047819 */ /* 0x000fe4000001142a */
[C---:B--2---:R-:W-:Y:S01]  /*84f0*/  ISETP.GE.AND P2, PT, R41.reuse, UR4, PT ;  /* 0x0000000429007c0c */ /* 0x044fe2000bf46270 */
[C---:B------:R-:W-:Y:S01]  /*8500*/  IMAD.SHL.U32 R49, R41.reuse, 0x2, RZ ;  /* 0x0000000229317824 */ /* 0x040fe200078e00ff */
[----:B------:R-:W-:Y:S02]  /*8510*/  SHF.R.S32.HI R8, RZ, 0x1f, R41 ;  /* 0x0000001fff087819 */ /* 0x000fe40000011429 */
[C---:B----4-:R-:W-:Y:S01]  /*8520*/  ISETP.GE.AND P1, PT, R40.reuse, UR4, PT ;  /* 0x0000000428007c0c */ /* 0x050fe2000bf26270 */
[----:B------:R-:W-:Y:S01]  /*8530*/  IMAD.SHL.U32 R43, R40, 0x2, RZ ;  /* 0x00000002282b7824 */ /* 0x000fe200078e00ff */
[----:B------:R-:W-:-:S02]  /*8540*/  SHF.L.U64.HI R20, R41, 0x1, R8 ;  /* 0x0000000129147819 */ /* 0x000fc40000010208 */
[----:B------:R-:W-:Y:S01]  /*8550*/  SHF.L.U64.HI R4, R42, 0x1, R4 ;  /* 0x000000012a047819 */ /* 0x000fe20000010204 */
[C---:B------:R-:W-:Y:S01]  /*8560*/  IMAD.SHL.U32 R7, R15.reuse, 0x2, RZ ;  /* 0x000000020f077824 */ /* 0x040fe200078e00ff */
[-C--:B0-----:R-:W-:Y:S02]  /*8570*/  @!P3 IADD3 R8, P5, R14, R9.reuse, RZ ;  /* 0x000000090e08b210 */ /* 0x081fe40007fbe0ff */
[----:B------:R-:W-:Y:S02]  /*8580*/  @!P3 IADD3 R10, P4, R0, R9, RZ ;  /* 0x00000009000ab210 */ /* 0x000fe40007f9e0ff */
[----:B------:R-:W-:Y:S02]  /*8590*/  ISETP.GE.AND P0, PT, R15, UR4, PT ;  /* 0x000000040f007c0c */ /* 0x000fe4000bf06270 */
[----:B------:R-:W-:Y:S01]  /*85a0*/  @!P3 IADD3.X R9, R5, R4, RZ, P5, !PT ;  /* 0x000000040509b210 */ /* 0x000fe20002ffe4ff */
[----:B------:R-:W-:Y:S01]  /*85b0*/  @!P3 IMAD.X R11, R3, 0x1, R4, P4 ;  /* 0x00000001030bb824 */ /* 0x000fe200020e0604 */
[----:B------:R-:W-:-:S02]  /*85c0*/  @!P2 IADD3 R48, P5, R14, R49, RZ ;  /* 0x000000310e30a210 */ /* 0x000fc40007fbe0ff */
[----:B------:R-:W-:Y:S01]  /*85d0*/  SHF.R.S32.HI R6, RZ, 0x1f, R40 ;  /* 0x0000001fff067819 */ /* 0x000fe20000011428 */
[----:B------:R-:W5:Y:S01]  /*85e0*/  @!P3 LD.E.64 R34, desc[UR54][R8.64] ;  /* 0x000000360822b980 */ /* 0x000f62000c101b00 */
[----:B------:R-:W-:Y:S01]  /*85f0*/  @!P2 IADD3 R50, P4, R0, R49, RZ ;  /* 0x000000310032a210 */ /* 0x000fe20007f9e0ff */
[----:B------:R-:W-:Y:S01]  /*8600*/  @!P2 IMAD.X R49, R5, 0x1, R20, P5 ;  /* 0x000000010531a824 */ /* 0x000fe200028e0614 */
[----:B------:R-:W-:Y:S01]  /*8610*/  SHF.L.U64.HI R6, R40, 0x1, R6 ;  /* 0x0000000128067819 */ /* 0x000fe20000010206 */
[----:B------:R0:W5:Y:S01]  /*8620*/  @!P3 LD.E.64 R32, desc[UR54][R10.64] ;  /* 0x000000360a20b980 */ /* 0x000162000c101b00 */
[-C--:B------:R-:W-:Y:S01]  /*8630*/  @!P1 IADD3 R42, P5, R14, R43.reuse, RZ ;  /* 0x0000002b0e2a9210 */ /* 0x080fe20007fbe0ff */
[----:B------:R-:W-:Y:S01]  /*8640*/  @!P2 IMAD.X R51, R3, 0x1, R20, P4 ;  /* 0x000000010333a824 */ /* 0x000fe200020e0614 */
[----:B------:R-:W-:Y:S01]  /*8650*/  SHF.R.S32.HI R12, RZ, 0x1f, R15 ;  /* 0x0000001fff0c7819 */ /* 0x000fe2000001140f */
[----:B------:R-:W5:Y:S01]  /*8660*/  @!P2 LD.E.64 R28, desc[UR54][R48.64] ;  /* 0x00000036301ca980 */ /* 0x000f62000c101b00 */
[----:B------:R-:W-:Y:S01]  /*8670*/  @!P1 IADD3 R46, P4, R0, R43, RZ ;  /* 0x0000002b002e9210 */ /* 0x000fe20007f9e0ff */
[----:B------:R-:W-:Y:S01]  /*8680*/  @!P1 IMAD.X R43, R5, 0x1, R6, P5 ;  /* 0x00000001052b9824 */ /* 0x000fe200028e0606 */
[----:B------:R-:W-:Y:S01]  /*8690*/  SHF.L.U64.HI R12, R15, 0x1, R12 ;  /* 0x000000010f0c7819 */ /* 0x000fe2000001020c */
[----:B------:R-:W-:Y:S01]  /*86a0*/  IMAD.SHL.U32 R15, R52, 0x2, RZ ;  /* 0x00000002340f7824 */ /* 0x000fe200078e00ff */
[----:B------:R-:W-:Y:S01]  /*86b0*/  @!P0 IADD3 R40, P5, R0, R7, RZ ;  /* 0x0000000700288210 */ /* 0x000fe20007fbe0ff */
[----:B------:R-:W-:Y:S01]  /*86c0*/  @!P1 IMAD.X R47, R3, 0x1, R6, P4 ;  /* 0x00000001032f9824 */ /* 0x000fe200020e0606 */
[----:B------:R-:W-:-:S02]  /*86d0*/  ISETP.GE.AND P4, PT, R56, UR4, PT ;  /* 0x0000000438007c0c */ /* 0x000fc4000bf86270 */
[----:B0-----:R-:W-:Y:S02]  /*86e0*/  CS2R R10, SRZ ;  /* 0x00000000000a7805 */ /* 0x001fe4000001ff00 */
[----:B------:R-:W-:Y:S01]  /*86f0*/  CS2R R8, SRZ ;  /* 0x0000000000087805 */ /* 0x000fe2000001ff00 */
[--C-:B------:R-:W-:Y:S01]  /*8700*/  @!P0 IMAD.X R41, R3, 0x1, R12.reuse, P5 ;  /* 0x0000000103298824 */ /* 0x100fe200028e060c */
[----:B------:R-:W-:Y:S01]  /*8710*/  @!P0 IADD3 R6, P5, R14, R7, RZ ;  /* 0x000000070e068210 */ /* 0x000fe20007fbe0ff */
[----:B------:R-:W5:Y:S04]  /*8720*/  @!P2 LD.E.64 R30, desc[UR54][R50.64] ;  /* 0x00000036321ea980 */ /* 0x000f68000c101b00 */
[----:B------:R-:W-:Y:S01]  /*8730*/  @!P0 IMAD.X R7, R5, 0x1, R12, P5 ;  /* 0x0000000105078824 */ /* 0x000fe200028e060c */
[----:B------:R-:W-:Y:S01]  /*8740*/  ISETP.GE.AND P5, PT, R52, UR4, PT ;  /* 0x0000000434007c0c */ /* 0x000fe2000bfa6270 */
[----:B------:R-:W5:Y:S01]  /*8750*/  @!P1 LD.E.64 R26, desc[UR54][R46.64] ;  /* 0x000000362e1a9980 */ /* 0x000f62000c101b00 */
[----:B------:R-:W-:-:S02]  /*8760*/  @!P4 IMAD.MOV.U32 R12, RZ, RZ, R0 ;  /* 0x000000ffff0cc224 */ /* 0x000fc400078e0000 */
[----:B------:R-:W-:Y:S01]  /*8770*/  @!P4 IMAD.MOV.U32 R13, RZ, RZ, R3 ;  /* 0x000000ffff0dc224 */ /* 0x000fe200078e0003 */
[----:B------:R-:W5:Y:S01]  /*8780*/  @!P1 LD.E.64 R24, desc[UR54][R42.64] ;  /* 0x000000362a189980 */ /* 0x000f62000c101b00 */
[----:B------:R-:W-:Y:S02]  /*8790*/  @!P4 IMAD.MOV.U32 R4, RZ, RZ, R14 ;  /* 0x000000ffff04c224 */ /* 0x000fe400078e000e */
[----:B------:R-:W-:-:S04]  /*87a0*/  @!P4 IMAD.WIDE R12, R56, 0x2, R12 ;  /* 0x00000002380cc825 */ /* 0x000fc800078e020c */
[----:B------:R-:W-:Y:S01]  /*87b0*/  @!P4 IMAD.WIDE R20, R56, 0x2, R4 ;  /* 0x000000023814c825 */ /* 0x000fe200078e0204 */
[----:B------:R-:W-:Y:S01]  /*87c0*/  SHF.R.S32.HI R4, RZ, 0x1f, R52 ;  /* 0x0000001fff047819 */ /* 0x000fe20000011434 */
[----:B------:R0:W5:Y:S03]  /*87d0*/  @!P4 LD.E.64 R38, desc[UR54][R12.64] ;  /* 0x000000360c26c980 */ /* 0x000166000c101b00 */
[----:B------:R-:W-:Y:S01]  /*87e0*/  SHF.L.U64.HI R4, R52, 0x1, R4 ;  /* 0x0000000134047819 */ /* 0x000fe20000010204 */
[----:B------:R1:W5:Y:S01]  /*87f0*/  @!P4 LD.E.64 R36, desc[UR54][R20.64] ;  /* 0x000000361424c980 */ /* 0x000362000c101b00 */
[----:B------:R-:W-:-:S05]  /*8800*/  @!P5 IADD3 R52, P4, R0, R15, RZ ;  /* 0x0000000f0034d210 */ /* 0x000fca0007f9e0ff */
[--C-:B------:R-:W-:Y:S01]  /*8810*/  @!P5 IMAD.X R53, R3, 0x1, R4.reuse, P4 ;  /* 0x000000010335d824 */ /* 0x100fe200020e0604 */
[----:B------:R-:W-:Y:S02]  /*8820*/  @!P5 IADD3 R14, P4, R14, R15, RZ ;  /* 0x0000000f0e0ed210 */ /* 0x000fe40007f9e0ff */
[----:B0-----:R-:W-:Y:S02]  /*8830*/  CS2R R12, SRZ ;  /* 0x00000000000c7805 */ /* 0x001fe4000001ff00 */
[----:B-1----:R-:W-:Y:S01]  /*8840*/  CS2R R20, SRZ ;  /* 0x0000000000147805 */ /* 0x002fe2000001ff00 */
[----:B------:R3:W5:Y:S01]  /*8850*/  @!P5 LD.E.64 R10, desc[UR54][R52.64] ;  /* 0x00000036340ad980 */ /* 0x000762000c101b00 */
[----:B------:R-:W-:-:S03]  /*8860*/  @!P5 IMAD.X R15, R5, 0x1, R4, P4 ;  /* 0x00000001050fd824 */ /* 0x000fc600020e0604 */
[----:B------:R3:W5:Y:S04]  /*8870*/  @!P0 LD.E.64 R12, desc[UR54][R6.64] ;  /* 0x00000036060c8980 */ /* 0x000768000c101b00 */
[----:B------:R3:W5:Y:S04]  /*8880*/  @!P0 LD.E.64 R20, desc[UR54][R40.64] ;  /* 0x0000003628148980 */ /* 0x000768000c101b00 */
[----:B------:R3:W5:Y:S02]  /*8890*/  @!P5 LD.E.64 R8, desc[UR54][R14.64] ;  /* 0x000000360e08d980 */ /* 0x000764000c101b00 */
.L_x_11463:
[----:B------:R-:W-:Y:S05]  /*88a0*/  BSYNC B1 ;  /* 0x0000000000017941 */ /* 0x000fea0003800000 */
.L_x_11462:
[----:B------:R-:W-:Y:S01]  /*88b0*/  ULEA.HI UR4, UR37, UR37, URZ, 0x1 ;  /* 0x0000002525047291 */ /* 0x000fe2000f8f083f */
[----:B----45:R-:W-:Y:S01]  /*88c0*/  IMAD.MOV.U32 R3, RZ, RZ, R37 ;  /* 0x000000ffff037224 */ /* 0x030fe200078e0025 */
[----:B------:R-:W-:Y:S01]  /*88d0*/  VIMNMX R45, R45, 0xc0, PT ;  /* 0x000000c02d2d7848 */ /* 0x000fe20003fe0100 */
[----:B-1----:R-:W-:Y:S01]  /*88e0*/  IMAD.MOV.U32 R0, RZ, RZ, R36 ;  /* 0x000000ffff007224 */ /* 0x002fe200078e0024 */
[----:B------:R-:W-:Y:S01]  /*88f0*/  ULOP3.LUT UR4, UR4, 0xfffffffe, URZ, 0xc0, !UPT ;  /* 0xfffffffe04047892 */ /* 0x000fe2000f8ec03f */
[----:B------:R-:W-:Y:S01]  /*8900*/  IMAD.MOV.U32 R4, RZ, RZ, R34 ;  /* 0x000000ffff047224 */ /* 0x000fe200078e0022 */
[----:B------:R-:W-:Y:S01]  /*8910*/  PRMT R47, R47, 0x5410, R3 ;  /* 0x000054102f2f7816 */ /* 0x000fe20000000003 */
[----:B------:R-:W-:Y:S01]  /*8920*/  IMAD.MOV.U32 R5, RZ, RZ, R29 ;  /* 0x000000ffff057224 */ /* 0x000fe200078e001d */
[----:B------:R-:W-:Y:S01]  /*8930*/  UIADD3 UR4, UR37, -UR4, URZ ;  /* 0x8000000425047290 */ /* 0x000fe2000fffe03f */
[----:B------:R-:W-:Y:S01]  /*8940*/  PRMT R50, R0, 0x7610, R50 ;  /* 0x0000761000327816 */ /* 0x000fe20000000032 */
[----:B------:R-:W-:Y:S01]  /*8950*/  IMAD.MOV.U32 R0, RZ, RZ, R35 ;  /* 0x000000ffff007224 */ /* 0x000fe200078e0023 */
[----:B------:R-:W-:Y:S01]  /*8960*/  PRMT R58, R4, 0x7610, R58 ;  /* 0x00007610043a7816 */ /* 0x000fe2000000003a */
[----:B------:R-:W-:Y:S01]  /*8970*/  IMAD.MOV.U32 R4, RZ, RZ, R28 ;  /* 0x000000ffff047224 */ /* 0x000fe200078e001c */
[----:B------:R-:W-:Y:S01]  /*8980*/  ISETP.GE.AND P1, PT, R54, R45, PT ;  /* 0x0000002d3600720c */ /* 0x000fe20003f26270 */
[----:B---3--:R-:W-:Y:S01]  /*8990*/  IMAD.MOV.U32 R6, RZ, RZ, R13 ;  /* 0x000000ffff067224 */ /* 0x008fe200078e000d */
[----:B------:R-:W-:Y:S01]  /*89a0*/  MOV R3, UR4 ;  /* 0x0000000400037c02 */ /* 0x000fe20008000f00 */
[----:B------:R-:W-:Y:S01]  /*89b0*/  BSSY B1, `(.L_x_11464) ;  /* 0x0000022000017945 */ /* 0x000fe20003800000 */
[----:B------:R-:W-:Y:S01]  /*89c0*/  PRMT R47, R0, 0x7610, R47 ;  /* 0x00007610002f7816 */ /* 0x000fe2000000002f */
[----:B------:R-:W-:Y:S01]  /*89d0*/  IMAD.MOV.U32 R0, RZ, RZ, R24 ;  /* 0x000000ffff007224 */ /* 0x000fe200078e0018 */
[----:B------:R-:W-:-:S02]  /*89e0*/  SHF.L.U32 R3, R3, 0x1f, RZ ;  /* 0x0000001f03037819 */ /* 0x000fc400000006ff */
[----:B------:R-:W-:Y:S01]  /*89f0*/  PRMT R46, R4, 0x7610, R46 ;  /* 0x00007610042e7816 */ /* 0x000fe2000000002e */
[----:B------:R-:W-:Y:S01]  /*8a00*/  IMAD.MOV.U32 R4, RZ, RZ, R25 ;  /* 0x000000ffff047224 */ /* 0x000fe200078e0019 */
[----:B------:R-:W1:Y:S01]  /*8a10*/  SYNCS.PHASECHK.TRANS64.TRYWAIT P0, [R2+URZ+0x2d800], R3 ;  /* 0x02d80003020075a7 */ /* 0x000e62000800017f */
[----:B------:R-:W-:Y:S01]  /*8a20*/  PRMT R45, R45, 0x5410, R5 ;  /* 0x000054102d2d7816 */ /* 0x000fe20000000005 */
[----:B------:R-:W-:Y:S02]  /*8a30*/  IMAD.MOV.U32 R5, RZ, RZ, R12 ;  /* 0x000000ffff057224 */ /* 0x000fe400078e000c */
[----:B------:R-:W-:Y:S01]  /*8a40*/  PRMT R42, R0, 0x5410, R4 ;  /* 0x00005410002a7816 */ /* 0x000fe20000000004 */
[----:B------:R-:W-:Y:S02]  /*8a50*/  IMAD.MOV.U32 R0, RZ, RZ, R8 ;  /* 0x000000ffff007224 */ /* 0x000fe400078e0008 */
[----:B------:R-:W-:Y:S01]  /*8a60*/  PRMT R40, R5, 0x5410, R6 ;  /* 0x0000541005287816 */ /* 0x000fe20000000006 */
[----:B------:R-:W-:-:S02]  /*8a70*/  IMAD.MOV.U32 R4, RZ, RZ, R9 ;  /* 0x000000ffff047224 */ /* 0x000fc400078e0009 */
[----:B------:R-:W-:Y:S02]  /*8a80*/  IMAD.MOV.U32 R5, RZ, RZ, R38 ;  /* 0x000000ffff057224 */ /* 0x000fe400078e0026 */
[----:B------:R-:W-:Y:S01]  /*8a90*/  IMAD.MOV.U32 R6, RZ, RZ, R39 ;  /* 0x000000ffff067224 */ /* 0x000fe200078e0027 */
[----:B0-----:R-:W-:Y:S01]  /*8aa0*/  PRMT R14, R0, 0x5410, R4 ;  /* 0x00005410000e7816 */ /* 0x001fe20000000004 */
[----:B------:R-:W-:Y:S01]  /*8ab0*/  IMAD.MOV.U32 R0, RZ, RZ, R32 ;  /* 0x000000ffff007224 */ /* 0x000fe200078e0020 */
        /* <DEDUP_REMOVED lines=14> */
[----:B--2---:R-:W-:Y:S01]  /*8ba0*/  PRMT R41, R5, 0x5410, R6 ;  /* 0x0000541005297816 */ /* 0x004fe20000000006 */
[----:B------:R-:W-:Y:S01]  /*8bb0*/  IMAD.MOV.U32 R4, RZ, RZ, R11 ;  /* 0x000000ffff047224 */ /* 0x000fe200078e000b */
[----:B-1----:R-:W-:Y:S06]  /*8bc0*/  @!P0 BRA `(.L_x_11465) ;  /* 0x000001c000888947 */ /* 0x002fec0003800000 */
.L_x_11744:
[----:B------:R-:W-:Y:S05]  /*8bd0*/  BSYNC B1 ;  /* 0x0000000000017941 */ /* 0x000fea0003800000 */
.L_x_11464:
[----:B------:R-:W-:Y:S01]  /*8be0*/  PRMT R15, R0, 0x5410, R4 ;  /* 0x00005410000f7816 */ /* 0x000fe20000000004 */
[----:B------:R-:W-:Y:S06]  /*8bf0*/  @P1 BRA `(.L_x_11466) ;  /* 0x0000003000281947 */ /* 0x000fec0003800000 */
[----:B------:R-:W2:Y:S01]  /*8c00*/  LDL.64 R54, [R1+0x58] ;  /* 0x0000580001367983 */ /* 0x000ea20000100a00 */
[----:B------:R-:W2:Y:S03]  /*8c10*/  LDC R4, c[0x0][0x3f4] ;  /* 0x0000fd00ff047b82 */ /* 0x000ea60000000800 */
[----:B------:R-:W0:Y:S04]  /*8c20*/  LDL R53, [R1+0xa0] ;  /* 0x0000a00001357983 */ /* 0x000e280000100800 */
[----:B------:R-:W3:Y:S04]  /*8c30*/  LDL R52, [R1+0x8c] ;  /* 0x00008c0001347983 */ /* 0x000ee80000100800 */
[----:B------:R-:W4:Y:S04]  /*8c40*/  LDL R51, [R1+0x84] ;  /* 0x0000840001337983 */ /* 0x000f280000100800 */
[----:B------:R-:W5:Y:S04]  /*8c50*/  LDL R49, [R1+0x88] ;  /* 0x0000880001317983 */ /* 0x000f680000100800 */
[----:B------:R-:W5:Y:S04]  /*8c60*/  LDL R7, [R1+0x80] ;  /* 0x0000800001077983 */ /* 0x000f680000100800 */
[----:B------:R-:W5:Y:S01]  /*8c70*/  LDL R6, [R1+0x94] ;  /* 0x0000940001067983 */ /* 0x000f620000100800 */
[----:B------:R-:W1:Y:S01]  /*8c80*/  S2R R5, SR_TID.X ;  /* 0x0000000000057919 */ /* 0x000e620000002100 */
[----:B------:R-:W-:Y:S01]  /*8c90*/  BSSY B1, `(.L_x_11467) ;  /* 0x000003d000017945 */ /* 0x000fe20003800000 */
[----:B-1----:R-:W-:-:S05]  /*8ca0*/  VIADD R5, R5, 0xffffff80 ;  /* 0xffffff8005057836 */ /* 0x002fca0000000000 */
[----:B------:R-:W-:-:S04]  /*8cb0*/  SHF.R.S32.HI R0, RZ, 0x1f, R5 ;  /* 0x0000001fff007819 */ /* 0x000fc80000011405 */
[----:B------:R-:W-:-:S04]  /*8cc0*/  LEA.HI R0, R0, R5, RZ, 0x2 ;  /* 0x0000000500007211 */ /* 0x000fc800078f10ff */
[--C-:B------:R-:W-:Y:S02]  /*8cd0*/  SHF.R.S32.HI R5, RZ, 0x2, R0.reuse ;  /* 0x00000002ff057819 */ /* 0x100fe40000011400 */
[----:B------:R-:W-:-:S04]  /*8ce0*/  SHF.R.S32.HI R0, RZ, 0x1f, R0 ;  /* 0x0000001fff007819 */ /* 0x000fc80000011400 */
[----:B------:R-:W-:-:S04]  /*8cf0*/  LEA.HI R0, R0, R5, RZ, 0x2 ;  /* 0x0000000500007211 */ /* 0x000fc800078f10ff */
[----:B------:R-:W-:-:S05]  /*8d00*/  LOP3.LUT R0, R0, 0xfffffffc, RZ, 0xc0, !PT ;  /* 0xfffffffc00007812 */ /* 0x000fca00078ec0ff */
[----:B------:R-:W-:-:S05]  /*8d10*/  IMAD.IADD R5, R5, 0x1, -R0 ;  /* 0x0000000105057824 */ /* 0x000fca00078e0a00 */
[----:B------:R-:W-:Y:S02]  /*8d20*/  LOP3.LUT P0, RZ, R5, 0x2, RZ, 0xc0, !PT ;  /* 0x0000000205ff7812 */ /* 0x000fe4000780c0ff */
[----:B--2---:R-:W-:Y:S01]  /*8d30*/  ISETP.GE.AND P6, PT, R54, R4, PT ;  /* 0x000000043600720c */ /* 0x004fe20003fc6270 */
[----:B0-----:R-:W-:-:S04]  /*8d40*/  IMAD R3, R53, 0x2, R2 ;  /* 0x0000000235037824 */ /* 0x001fc800078e0202 */
[----:B------:R-:W-:Y:S01]  /*8d50*/  VIADD R0, R3, 0x20 ;  /* 0x0000002003007836 */ /* 0x000fe20000000000 */
[-C--:B---3--:R-:W-:Y:S02]  /*8d60*/  ISETP.GE.AND P1, PT, R52, R4.reuse, PT ;  /* 0x000000043400720c */ /* 0x088fe40003f26270 */
[-C--:B----4-:R-:W-:Y:S02]  /*8d70*/  ISETP.GE.AND P2, PT, R51, R4.reuse, PT ;  /* 0x000000043300720c */ /* 0x090fe40003f46270 */
[-C--:B-----5:R-:W-:Y:S02]  /*8d80*/  ISETP.GE.AND P3, PT, R49, R4.reuse, PT ;  /* 0x000000043100720c */ /* 0x0a0fe40003f66270 */
[-C--:B------:R-:W-:Y:S02]  /*8d90*/  ISETP.GE.AND P4, PT, R7, R4.reuse, PT ;  /* 0x000000040700720c */ /* 0x080fe40003f86270 */
[----:B------:R-:W-:Y:S01]  /*8da0*/  ISETP.GE.AND P5, PT, R6, R4, PT ;  /* 0x000000040600720c */ /* 0x000fe20003fa6270 */
        /* <DEDUP_REMOVED lines=43> */
.L_x_11468:
[----:B------:R-:W-:Y:S05]  /*9060*/  BSYNC B1 ;  /* 0x0000000000017941 */ /* 0x000fea0003800000 */
.L_x_11467:
[----:B------:R-:W-:Y:S01]  /*9070*/  BSSY B1, `(.L_x_11469) ;  /* 0x000002d000017945 */ /* 0x000fe20003800000 */
[----:B------:R-:W-:-:S03]  /*9080*/  @P0 VIADD R0, R3, 0xffffffe0 ;  /* 0xffffffe003000836 */ /* 0x000fc60000000000 */
        /* <DEDUP_REMOVED lines=43> */
.L_x_11470:
[----:B------:R-:W-:Y:S05]  /*9340*/  BSYNC B1 ;  /* 0x0000000000017941 */ /* 0x000fea0003800000 */
.L_x_11469:
        /* <DEDUP_REMOVED lines=44> */
.L_x_11472:
[----:B------:R-:W-:Y:S05]  /*9610*/  BSYNC B1 ;  /* 0x0000000000017941 */ /* 0x000fea0003800000 */
.L_x_11471:
        /* <DEDUP_REMOVED lines=44> */
.L_x_11474:
[----:B------:R-:W-:Y:S05]  /*98e0*/  BSYNC B1 ;  /* 0x0000000000017941 */ /* 0x000fea0003800000 */
.L_x_11473:
        /* <DEDUP_REMOVED lines=44> */
.L_x_11476:
[----:B------:R-:W-:Y:S05]  /*9bb0*/  BSYNC B1 ;  /* 0x0000000000017941 */ /* 0x000fea0003800000 */
.L_x_11475:
        /* <DEDUP_REMOVED lines=44> */
.L_x_11460:
[----:B------:R-:W3:Y:S01]  /*9e80*/  LDC R9, c[0x0][0x448] ;  /* 0x00011200ff097b82 */ /* 0x000ee20000000800 */
[----:B------:R-:W-:Y:S01]  /*9e90*/  ULDC.64 UR4, c[0x0][0x3f8] ;  /* 0x0000fe0000047ab9 */ /* 0x000fe20000000a00 */
[----:B------:R-:W-:Y:S01]  /*9ea0*/  ULDC.64 UR6, c[0x0][0x408] ;  /* 0x0001020000067ab9 */ /* 0x000fe20000000a00 */
        /* <DEDUP_REMOVED lines=8> */
[----:B----4-:R-:W-:Y:S01]  /*9f30*/  @P0 SHF.R.U32.HI R3, RZ, R5, R0 ;  /* 0x00000005ff030219 */ /* 0x010fe20000011600 */
[----:B------:R-:W-:-:S03]  /*9f40*/  IMAD.MOV.U32 R5, RZ, RZ, R27 ;  /* 0x000000ffff057224 */ /* 0x000fc600078e001b */
[----:B------:R-:W-:Y:S01]  /*9f50*/  SHF.R.S32.HI R0, RZ, 0x1f, R3 ;  /* 0x0000001fff007819 */ /* 0x000fe20000011403 */
[----:B------:R-:W-:-:S04]  /*9f60*/  IMAD.WIDE.U32 R4, R3, UR4, R4 ;  /* 0x0000000403047c25 */ /* 0x000fc8000f8e0004 */
[C---:B------:R-:W-:Y:S02]  /*9f70*/  IMAD R8, R0.reuse, UR4, RZ ;  /* 0x0000000400087c24 */ /* 0x040fe4000f8e02ff */
[----:B------:R-:W-:Y:S02]  /*9f80*/  IMAD R0, R0, UR6, RZ ;  /* 0x0000000600007c24 */ /* 0x000fe4000f8e02ff */
[C---:B------:R-:W-:Y:S01]  /*9f90*/  IMAD R13, R3.reuse, UR5, R8 ;  /* 0x00000005030d7c24 */ /* 0x040fe2000f8e0208 */
[----:B------:R-:W-:Y:S01]  /*9fa0*/  ULDC.64 UR4, c[0x0][0x3e8] ;  /* 0x0000fa0000047ab9 */ /* 0x000fe20000000a00 */
[----:B------:R-:W-:-:S03]  /*9fb0*/  IMAD.WIDE.U32 R6, R3, UR6, R6 ;  /* 0x0000000603067c25 */ /* 0x000fc6000f8e0006 */
[----:B------:R-:W-:Y:S01]  /*9fc0*/  IADD3 R13, R5, R13, RZ ;  /* 0x0000000d050d7210 */ /* 0x000fe20007ffe0ff */
[----:B------:R-:W-:Y:S01]  /*9fd0*/  IMAD R21, R3, UR7, R0 ;  /* 0x0000000703157c24 */ /* 0x000fe2000f8e0200 */
[----:B------:R-:W-:Y:S01]  /*9fe0*/  ULDC.64 UR6, c[0x0][0x400] ;  /* 0x0001000000067ab9 */ /* 0x000fe20000000a00 */
[----:B------:R-:W-:Y:S01]  /*9ff0*/  LEA R0, P0, R4, UR4, 0x1 ;  /* 0x0000000404007c11 */ /* 0x000fe2000f8008ff */
[----:B------:R-:W-:Y:S01]  /*a000*/  UMOV UR4, 0xffffffff ;  /* 0xffffffff00047882 */ /* 0x000fe20000000000 */
[----:B------:R-:W-:Y:S01]  /*a010*/  IMAD.IADD R21, R7, 0x1, R21 ;  /* 0x0000000107157824 */ /* 0x000fe200078e0215 */
[----:B------:R-:W-:Y:S02]  /*a020*/  LEA R20, P1, R6, UR6, 0x1 ;  /* 0x0000000606147c11 */ /* 0x000fe4000f8208ff */
[----:B------:R-:W-:Y:S02]  /*a030*/  LEA.HI.X R13, R4, UR5, R13, 0x1, P0 ;  /* 0x00000005040d7c11 */ /* 0x000fe400080f0c0d */
[----:B------:R-:W-:Y:S01]  /*a040*/  LEA.HI.X R21, R6, UR7, R21, 0x1, P1 ;  /* 0x0000000706157c11 */ /* 0x000fe200088f0c15 */
[----:B------:R-:W-:Y:S08]  /*a050*/  BRA.DIV UR4, `(.L_x_11477) ;  /* 0x000001ae04787947 */ /* 0x000ff0000b800000 */
[----:B------:R3:W4:Y:S04]  /*a060*/  SHFL.IDX PT, R3, R13, RZ, 0x1e1f ;  /* 0x001e1fff0d037589 */ /* 0x00072800000e0000 */
[----:B------:R-:W0:Y:S04]  /*a070*/  SHFL.IDX PT, R0, R0, RZ, 0x1e1f ;  /* 0x001e1fff00007589 */ /* 0x000e2800000e0000 */
[----:B------:R-:W0:Y:S04]  /*a080*/  SHFL.IDX PT, R21, R21, RZ, 0x1e1f ;  /* 0x001e1fff15157589 */ /* 0x000e2800000e0000 */
[----:B---3--:R-:W0:Y:S02]  /*a090*/  SHFL.IDX PT, R20, R20, RZ, 0x1e1f ;  /* 0x001e1fff14147589 */ /* 0x008e2400000e0000 */
.L_x_11750:
[----:B------:R-:W-:Y:S01]  /*a0a0*/  IMAD R9, R154, R9, RZ ;  /* 0x000000099a097224 */ /* 0x000fe200078e02ff */
[----:B------:R-:W-:Y:S01]  /*a0b0*/  BSSY B1, `(.L_x_11478) ;  /* 0x0000038000017945 */ /* 0x000fe20003800000 */
[----:B------:R-:W-:Y:S02]  /*a0c0*/  CS2R R4, SRZ ;  /* 0x0000000000047805 */ /* 0x000fe4000001ff00 */
[----:B------:R-:W-:Y:S01]  /*a0d0*/  CS2R R6, SRZ ;  /* 0x0000000000067805 */ /* 0x000fe2000001ff00 */
[----:B------:R-:W-:Y:S01]  /*a0e0*/  IMAD R45, R33, -0xc0, R9 ;  /* 0xffffff40212d7824 */ /* 0x000fe200078e0209 */
[----:B------:R-:W-:Y:S02]  /*a0f0*/  ISETP.GE.AND P0, PT, R10, R9, PT ;  /* 0x000000090a00720c */ /* 0x000fe40003f06270 */
[----:B------:R-:W-:Y:S02]  /*a100*/  CS2R R8, SRZ ;  /* 0x0000000000087805 */ /* 0x000fe4000001ff00 */
[----:B------:R-:W-:-:S02]  /*a110*/  CS2R R10, SRZ ;  /* 0x00000000000a7805 */ /* 0x000fc4000001ff00 */
[----:B------:R-:W-:Y:S02]  /*a120*/  CS2R R12, SRZ ;  /* 0x00000000000c7805 */ /* 0x000fe4000001ff00 */
[----:B0-----:R-:W-:Y:S02]  /*a130*/  CS2R R14, SRZ ;  /* 0x00000000000e7805 */ /* 0x001fe4000001ff00 */
        /* <DEDUP_REMOVED lines=9> */
[----:B------:R-:W2:Y:S01]  /*a1d0*/  LDL R37, [R1+0x64] ;  /* 0x0000640001257983 */ /* 0x000ea20000100800 */
[C---:B------:R-:W-:Y:S01]  /*a1e0*/  VIADD R5, R16.reuse, 0x20 ;  /* 0x0000002010057836 */ /* 0x040fe20000000000 */
[C---:B------:R-:W-:Y:S01]  /*a1f0*/  ISETP.GE.AND P2, PT, R16.reuse, UR4, PT ;  /* 0x0000000410007c0c */ /* 0x040fe2000bf46270 */
[----:B------:R-:W-:-:S03]  /*a200*/  VIADD R4, R16, 0x10 ;  /* 0x0000001010047836 */ /* 0x000fc60000000000 */
[----:B------:R-:W-:Y:S02]  /*a210*/  ISETP.GE.AND P4, PT, R5, UR4, PT ;  /* 0x0000000405007c0c */ /* 0x000fe4000bf86270 */
[----:B------:R-:W-:Y:S01]  /*a220*/  ISETP.GE.AND P3, PT, R4, UR4, PT ;  /* 0x0000000404007c0c */ /* 0x000fe2000bf66270 */
[----:B------:R-:W-:-:S06]  /*a230*/  IMAD.MOV.U32 R4, RZ, RZ, R0 ;  /* 0x000000ffff047224 */ /* 0x000fcc00078e0000 */
[----:B------:R-:W-:Y:S02]  /*a240*/  @!P2 IMAD.SHL.U32 R39, R16, 0x2, RZ ;  /* 0x000000021027a824 */ /* 0x000fe400078e00ff */
[----:B----4-:R-:W-:-:S03]  /*a250*/  IMAD.MOV.U32 R5, RZ, RZ, R3 ;  /* 0x000000ffff057224 */ /* 0x010fc600078e0003 */
[----:B------:R-:W-:Y:S02]  /*a260*/  @!P2 IADD3 R38, P1, R20, R39, RZ ;  /* 0x000000271426a210 */ /* 0x000fe40007f3e0ff */
        /* <DEDUP_REMOVED lines=11> */
[----:B---3--:R-:W-:Y:S01]  /*a320*/  @!P4 IMAD.SHL.U32 R49, R36, 0x8, RZ ;  /* 0x000000082431c824 */ /* 0x008fe200078e00ff */
[----:B------:R-:W-:-:S02]  /*a330*/  @!P2 IADD3 R36, P0, R0, R39, RZ ;  /* 0x000000270024a210 */ /* 0x000fc40007f1e0ff */
[----:B------:R-:W-:Y:S01]  /*a340*/  @!P2 SHF.L.U64.HI R0, R16, 0x1, R17 ;  /* 0x000000011000a819 */ /* 0x000fe20000010211 */
[----:B--2---:R-:W-:Y:S02]  /*a350*/  @!P3 IMAD.SHL.U32 R43, R37, 0x8, RZ ;  /* 0x00000008252bb824 */ /* 0x004fe400078e00ff */
[----:B------:R-:W-:-:S04]  /*a360*/  @!P4 IMAD.WIDE R46, R49, 0x2, R4 ;  /* 0x00000002312ec825 */ /* 0x000fc800078e0204 */
[C---:B-1----:R-:W-:Y:S01]  /*a370*/  @!P3 IMAD.WIDE R40, R43.reuse, 0x2, R4 ;  /* 0x000000022b28b825 */ /* 0x042fe200078e0204 */
[----:B------:R-:W-:Y:S01]  /*a380*/  CS2R R4, SRZ ;  /* 0x0000000000047805 */ /* 0x000fe2000001ff00 */
[----:B------:R0:W5:Y:S02]  /*a390*/  @!P4 LD.E.128 R32, desc[UR54][R46.64] ;  /* 0x000000362e20c980 */ /* 0x000164000c101d00 */
[--C-:B------:R-:W-:Y:S02]  /*a3a0*/  @!P3 IMAD.WIDE R42, R43, 0x2, R20.reuse ;  /* 0x000000022b2ab825 */ /* 0x100fe400078e0214 */
[----:B------:R0:W5:Y:S02]  /*a3b0*/  @!P3 LD.E.128 R28, desc[UR54][R40.64] ;  /* 0x00000036281cb980 */ /* 0x000164000c101d00 */
[----:B------:R-:W-:Y:S02]  /*a3c0*/  @!P4 IMAD.WIDE R48, R49, 0x2, R20 ;  /* 0x000000023130c825 */ /* 0x000fe400078e0214 */
[----:B------:R0:W5:Y:S02]  /*a3d0*/  @!P3 LD.E.128 R8, desc[UR54][R42.64] ;  /* 0x000000362a08b980 */ /* 0x000164000c101d00 */
[----:B------:R-:W-:-:S02]  /*a3e0*/  @!P2 IMAD.X R37, R3, 0x1, R0, P0 ;  /* 0x000000010325a824 */ /* 0x000fc400000e0600 */
[----:B------:R-:W-:Y:S01]  /*a3f0*/  @!P2 IMAD.X R39, R21, 0x1, R0, P1 ;  /* 0x000000011527a824 */ /* 0x000fe200008e0600 */
[----:B------:R0:W5:Y:S04]  /*a400*/  @!P4 LD.E.128 R12, desc[UR54][R48.64] ;  /* 0x00000036300cc980 */ /* 0x000168000c101d00 */
[----:B------:R0:W5:Y:S04]  /*a410*/  @!P2 LD.E.128 R24, desc[UR54][R36.64] ;  /* 0x000000362418a980 */ /* 0x000168000c101d00 */
[----:B------:R0:W5:Y:S02]  /*a420*/  @!P2 LD.E.128 R4, desc[UR54][R38.64] ;  /* 0x000000362604a980 */ /* 0x000164000c101d00 */
.L_x_11479:
[----:B------:R-:W-:Y:S05]  /*a430*/  BSYNC B1 ;  /* 0x0000000000017941 */ /* 0x000fea0003800000 */
.L_x_11478:
[----:B------:R-:W4:Y:S01]  /*a440*/  S2R R0, SR_TID.X ;  /* 0x0000000000007919 */ /* 0x000f220000002100 */
[----:B------:R-:W-:Y:S01]  /*a450*/  ULEA.HI UR4, UR37, UR37, URZ, 0x1 ;  /* 0x0000002525047291 */ /* 0x000fe2000f8f083f */
[----:B-----5:R-:W-:Y:S01]  /*a460*/  IMAD.MOV.U32 R20, RZ, RZ, R6 ;  /* 0x000000ffff147224 */ /* 0x020fe200078e0006 */
[----:B------:R-:W-:Y:S01]  /*a470*/  VIMNMX R45, R45, 0xc0, PT ;  /* 0x000000c02d2d7848 */ /* 0x000fe20003fe0100 */
[----:B0-----:R-:W-:Y:S01]  /*a480*/  IMAD.MOV.U32 R36, RZ, RZ, R13 ;  /* 0x000000ffff247224 */ /* 0x001fe200078e000d */
[----:B------:R-:W-:Y:S01]  /*a490*/  ULOP3.LUT UR4, UR4, 0xfffffffe, URZ, 0xc0, !UPT ;  /* 0xfffffffe04047892 */ /* 0x000fe2000f8ec03f */
[----:B------:R-:W-:Y:S01]  /*a4a0*/  IMAD.MOV.U32 R37, RZ, RZ, R25 ;  /* 0x000000ffff257224 */ /* 0x000fe200078e0019 */
[----:B------:R-:W-:Y:S01]  /*a4b0*/  PRMT R68, R20, 0x7610, R68 ;  /* 0x0000761014447816 */ /* 0x000fe20000000044 */
[----:B------:R-:W-:Y:S01]  /*a4c0*/  IMAD.MOV.U32 R20, RZ, RZ, R8 ;  /* 0x000000ffff147224 */ /* 0x000fe200078e0008 */
[----:B------:R-:W-:Y:S01]  /*a4d0*/  UIADD3 UR4, UR37, -UR4, URZ ;  /* 0x8000000425047290 */ /* 0x000fe2000fffe03f */
[----:B------:R-:W-:Y:S01]  /*a4e0*/  BSSY B1, `(.L_x_11480) ;  /* 0x000002a000017945 */ /* 0x000fe20003800000 */
[----:B------:R-:W-:Y:S01]  /*a4f0*/  PRMT R57, R37, 0x7610, R57 ;  /* 0x0000761025397816 */ /* 0x000fe20000000039 */
[----:B------:R-:W-:-:S02]  /*a500*/  IMAD.MOV.U32 R37, RZ, RZ, R29 ;  /* 0x000000ffff257224 */ /* 0x000fc400078e001d */
[----:B----4-:R-:W-:Y:S02]  /*a510*/  VIADD R3, R0, 0xffffff80 ;  /* 0xffffff8000037836 */ /* 0x010fe40000000000 */
[----:B------:R-:W-:-:S03]  /*a520*/  IMAD.MOV.U32 R0, RZ, RZ, R4 ;  /* 0x000000ffff007224 */ /* 0x000fc600078e0004 */
[----:B------:R-:W-:Y:S01]  /*a530*/  LEA.HI R21, R3, R3, RZ, 0x1 ;  /* 0x0000000303157211 */ /* 0x000fe200078f08ff */
[----:B------:R-:W-:Y:S01]  /*a540*/  IMAD.MOV.U32 R3, RZ, RZ, R5 ;  /* 0x000000ffff037224 */ /* 0x000fe200078e0005 */
[----:B------:R-:W-:Y:S02]  /*a550*/  PRMT R60, R0, 0x7610, R60 ;  /* 0x00007610003c7816 */ /* 0x000fe4000000003c */
[----:B------:R-:W-:Y:S02]  /*a560*/  SHF.R.S32.HI R21, RZ, 0x1, R21 ;  /* 0x00000001ff157819 */ /* 0x000fe40000011415 */
[----:B------:R-:W-:Y:S01]  /*a570*/  PRMT R59, R3, 0x7610, R59 ;  /* 0x00007610033b7816 */ /* 0x000fe2000000003b */
[----:B------:R-:W-:Y:S01]  /*a580*/  IMAD.U32 R3, RZ, RZ, UR4 ;  /* 0x00000004ff037e24 */ /* 0x000fe2000f8e00ff */
[----:B------:R-:W-:Y:S01]  /*a590*/  ISETP.GE.AND P1, PT, R21, R45, PT ;  /* 0x0000002d1500720c */ /* 0x000fe20003f26270 */
[----:B------:R-:W-:Y:S01]  /*a5a0*/  IMAD.MOV.U32 R21, RZ, RZ, R9 ;  /* 0x000000ffff157224 */ /* 0x000fe200078e0009 */
[----:B------:R-:W-:-:S02]  /*a5b0*/  MOV R0, R7 ;  /* 0x0000000700007202 */ /* 0x000fc40000000f00 */
[----:B------:R-:W-:Y:S02]  /*a5c0*/  SHF.L.U32 R3, R3, 0x1f, RZ ;  /* 0x0000001f03037819 */ /* 0x000fe400000006ff */
[----:B------:R-:W-:Y:S01]  /*a5d0*/  PRMT R68, R68, 0x5410, R0 ;  /* 0x0000541044447816 */ /* 0x000fe20000000000 */
[----:B------:R-:W-:Y:S01]  /*a5e0*/  IMAD.MOV.U32 R0, RZ, RZ, R10 ;  /* 0x000000ffff007224 */ /* 0x000fe200078e000a */
[----:B------:R-:W0:Y:S01]  /*a5f0*/  SYNCS.PHASECHK.TRANS64.TRYWAIT P0, [R2+URZ+0x2d800], R3 ;  /* 0x02d80003020075a7 */ /* 0x000e22000800017f */
        /* <DEDUP_REMOVED lines=23> */
[----:B0-----:R-:W-:Y:S06]  /*a770*/  @!P0 BRA `(.L_x_11481) ;  /* 0x000001a800208947 */ /* 0x001fec0003800000 */
.L_x_11751:
[----:B------:R-:W-:Y:S05]  /*a780*/  BSYNC B1 ;  /* 0x0000000000017941 */ /* 0x000fea0003800000 */
.L_x_11480:
[----:B------:R-:W-:Y:S01]  /*a790*/  PRMT R47, R0, 0x5410, R20 ;  /* 0x00005410002f7816 */ /* 0x000fe20000000014 */
[----:B------:R-:W-:Y:S06]  /*a7a0*/  @P1 BRA `(.L_x_11466) ;  /* 0x00000014003c1947 */ /* 0x000fec0003800000 */
[----:B------:R3:W5:Y:S01]  /*a7b0*/  LDL R72, [R1+0x4c] ;  /* 0x00004c0001487983 */ /* 0x0007620000100800 */
[----:B0-----:R-:W0:Y:S03]  /*a7c0*/  LDC R3, c[0x0][0x3f4] ;  /* 0x0000fd00ff037b82 */ /* 0x001e260000000800 */
[----:B------:R3:W5:Y:S04]  /*a7d0*/  LDL R71, [R1+0x54] ;  /* 0x0000540001477983 */ /* 0x0007680000100800 */
[----:B------:R3:W5:Y:S01]  /*a7e0*/  LDL R70, [R1+0x50] ;  /* 0x0000500001467983 */ /* 0x0007620000100800 */
[C---:B------:R-:W-:Y:S01]  /*a7f0*/  VIADD R0, R16.reuse, 0x10 ;  /* 0x0000001010007836 */ /* 0x040fe20000000000 */
[----:B------:R-:W-:Y:S01]  /*a800*/  BSSY B1, `(.L_x_11482) ;  /* 0x000006d000017945 */ /* 0x000fe20003800000 */
[C---:B------:R-:W-:Y:S01]  /*a810*/  VIADD R20, R16.reuse, 0x20 ;  /* 0x0000002010147836 */ /* 0x040fe20000000000 */
[----:B0-----:R-:W-:-:S02]  /*a820*/  ISETP.GE.AND P0, PT, R16, R3, PT ;  /* 0x000000031000720c */ /* 0x001fc40003f06270 */
[-C--:B------:R-:W-:Y:S02]  /*a830*/  ISETP.GE.AND P1, PT, R0, R3.reuse, PT ;  /* 0x000000030000720c */ /* 0x080fe40003f26270 */
[----:B------:R-:W-:-:S09]  /*a840*/  ISETP.GE.AND P2, PT, R20, R3, PT ;  /* 0x000000031400720c */ /* 0x000fd20003f46270 */
[----:B---3--:R-:W-:Y:S05]  /*a850*/  @P0 BRA `(.L_x_11483) ;  /* 0x00000004009c0947 */ /* 0x008fea0003800000 */
[----:B------:R-:W0:Y:S01]  /*a860*/  S2R R36, SR_TID.X ;  /* 0x0000000000247919 */ /* 0x000e220000002100 */
[----:B-----5:R-:W-:Y:S01]  /*a870*/  LOP3.LUT R20, R72, 0x18, R16, 0xf8, !PT ;  /* 0x0000001848147812 */ /* 0x020fe200078ef810 */
[----:B------:R-:W-:Y:S01]  /*a880*/  HADD2.F32 R59, -RZ, R59.H0_H0 ;  /* 0x2000003bff3b7230 */ /* 0x000fe20000004100 */
[--C-:B------:R-:W-:Y:S01]  /*a890*/  SHF.R.U64 R24, R24, 0x10, R25.reuse ;  /* 0x0000001018187819 */ /* 0x100fe20000001219 */
[----:B------:R-:W-:Y:S01]  /*a8a0*/  HADD2.F32 R57, -RZ, R57.H0_H0 ;  /* 0x20000039ff397230 */ /* 0x000fe20000004100 */
[----:B------:R-:W-:Y:S01]  /*a8b0*/  LOP3.LUT R20, R20, R70, RZ, 0x3c, !PT ;  /* 0x0000004614147212 */ /* 0x000fe200078e3cff */
[----:B------:R-:W-:Y:S01]  /*a8c0*/  HADD2.F32 R60, -RZ, R60.H0_H0 ;  /* 0x2000003cff3c7230 */ /* 0x000fe20000004100 */
[----:B------:R-:W-:Y:S01]  /*a8d0*/  SHF.R.U32.HI R58, RZ, 0x10, R25 ;  /* 0x00000010ff3a7819 */ /* 0x000fe20000011619 */
[----:B------:R-:W-:Y:S01]  /*a8e0*/  HADD2.F32 R56, -RZ, R56.H0_H0 ;  /* 0x20000038ff387230 */ /* 0x000fe20000004100 */
[--C-:B------:R-:W-:Y:S02]  /*a8f0*/  SHF.R.U32.HI R62, RZ, 0x10, R5.reuse ;  /* 0x00000010ff3e7819 */ /* 0x100fe40000011605 */
[----:B------:R-:W-:Y:S01]  /*a900*/  SHF.R.U64 R25, R4, 0x10, R5 ;  /* 0x0000001004197819 */ /* 0x000fe20000001205 */
[----:B------:R-:W-:Y:S01]  /*a910*/  HADD2.F32 R58, -RZ, R58.H0_H0 ;  /* 0x2000003aff3a7230 */ /* 0x000fe20000004100 */
[----:B------:R-:W-:Y:S01]  /*a920*/  SHF.R.U64 R5, R6, 0x10, R7 ;  /* 0x0000001006057819 */ /* 0x000fe20000001207 */
[----:B------:R-:W-:Y:S01]  /*a930*/  HADD2.F32 R62, -RZ, R62.H0_H0 ;  /* 0x2000003eff3e7230 */ /* 0x000fe20000004100 */
[--C-:B------:R-:W-:Y:S01]  /*a940*/  SHF.R.U64 R4, R26, 0x10, R27.reuse ;  /* 0x000000101a047819 */ /* 0x100fe2000000121b */
[----:B------:R-:W-:Y:S01]  /*a950*/  HADD2.F32 R25, -RZ, R25.H0_H0 ;  /* 0x20000019ff197230 */ /* 0x000fe20000004100 */
[----:B------:R-:W-:-:S02]  /*a960*/  SHF.R.U32.HI R67, RZ, 0x10, R27 ;  /* 0x00000010ff437819 */ /* 0x000fc4000001161b */
[----:B------:R-:W-:Y:S01]  /*a970*/  SHF.R.U32.HI R65, RZ, 0x10, R7 ;  /* 0x00000010ff417819 */ /* 0x000fe20000011607 */
[----:B0-----:R-:W-:-:S05]  /*a980*/  VIADD R37, R36, 0xffffff80 ;  /* 0xffffff8024257836 */ /* 0x001fca0000000000 */
[----:B------:R-:W-:-:S04]  /*a990*/  LEA.HI R36, R37, R37, RZ, 0x1 ;  /* 0x0000002525247211 */ /* 0x000fc800078f08ff */
[----:B------:R-:W-:-:S05]  /*a9a0*/  LOP3.LUT R36, R36, 0xfffffffe, RZ, 0xc0, !PT ;  /* 0xfffffffe24247812 */ /* 0x000fca00078ec0ff */
[----:B------:R-:W-:-:S05]  /*a9b0*/  IMAD.IADD R36, R37, 0x1, -R36 ;  /* 0x0000000125247824 */ /* 0x000fca00078e0a24 */
[----:B------:R-:W-:Y:S01]  /*a9c0*/  LEA.HI R0, R3, R36, RZ, 0x1d ;  /* 0x0000002403007211 */ /* 0x000fe200078fe8ff */
[----:B------:R-:W-:-:S03]  /*a9d0*/  IMAD.IADD R36, R71, 0x1, R20 ;  /* 0x0000000147247824 */ /* 0x000fc600078e0214 */
[----:B------:R-:W-:-:S04]  /*a9e0*/  SHF.R.S32.HI R37, RZ, 0x1f, R0 ;  /* 0x0000001fff257819 */ /* 0x000fc80000011400 */
[----:B------:R-:W-:Y:S01]  /*a9f0*/  LEA.HI R37, R37, R0, RZ, 0x2 ;  /* 0x0000000025257211 */ /* 0x000fe200078f10ff */
[----:B------:R-:W-:-:S03]  /*aa00*/  IMAD.SHL.U32 R0, R0, 0x8, RZ ;  /* 0x0000000800007824 */ /* 0x000fc600078e00ff */
[----:B------:R-:W-:Y:S02]  /*aa10*/  SHF.R.S32.HI R37, RZ, 0x2, R37 ;  /* 0x00000002ff257819 */ /* 0x000fe40000011425 */
[----:B------:R-:W-:Y:S02]  /*aa20*/  LOP3.LUT R20, R72, 0x18, R0, 0xf8, !PT ;  /* 0x0000001848147812 */ /* 0x000fe400078ef800 */
[----:B------:R-:W-:Y:S01]  /*aa30*/  LEA R0, R36, UR40, 0x1 ;  /* 0x0000002824007c11 */ /* 0x000fe2000f8e08ff */
[----:B-1----:R-:W-:Y:S01]  /*aa40*/  IMAD R40, R37, 0x1800, R71 ;  /* 0x0000180025287824 */ /* 0x002fe200078e0247 */
[----:B--2---:R-:W-:-:S03]  /*aa50*/  LOP3.LUT R41, R20, R70, RZ, 0x3c, !PT ;  /* 0x0000004614297212 */ /* 0x004fc600078e3cff */
[----:B------:R-:W0:Y:S02]  /*aa60*/  LDS.128 R36, [R0] ;  /* 0x0000000000247984 */ /* 0x000e240000000c00 */
[----:B------:R-:W-:-:S04]  /*aa70*/  IMAD.IADD R41, R40, 0x1, R41 ;  /* 0x0000000128297824 */ /* 0x000fc800078e0229 */
        /* <DEDUP_REMOVED lines=12> */
[-C--:B------:R-:W-:Y:S01]  /*ab40*/  FMUL.FTZ R63, R6, R57.reuse ;  /* 0x00000039063f7220 */ /* 0x080fe20000410000 */
[C---:B------:R-:W-:Y:S01]  /*ab50*/  FMUL.FTZ R64, R53.reuse, R62 ;  /* 0x0000003e35407220 */ /* 0x040fe20000410000 */
[-C--:B------:R-:W-:Y:S01]  /*ab60*/  FMUL.FTZ R66, R53, R58.reuse ;  /* 0x0000003a35427220 */ /* 0x080fe20000410000 */
[C---:B------:R-:W-:Y:S01]  /*ab70*/  FFMA.FTZ R6, R26.reuse, R57, -R61 ;  /* 0x000000391a067223 */ /* 0x040fe2000001083d */
[----:B------:R-:W-:Y:S01]  /*ab80*/  FFMA.FTZ R26, R26, R59, R63 ;  /* 0x0000003b1a1a7223 */ /* 0x000fe2000001003f */
[----:B------:R-:W-:Y:S01]  /*ab90*/  FFMA.FTZ R59, R37, R58, -R64 ;  /* 0x0000003a253b7223 */ /* 0x000fe20000010840 */
[C---:B------:R-:W-:Y:S01]  /*aba0*/  FMUL.FTZ R58, R41.reuse, R60 ;  /* 0x0000003c293a7220 */ /* 0x040fe20000410000 */
[----:B------:R-:W-:Y:S01]  /*abb0*/  FMUL.FTZ R57, R41, R56 ;  /* 0x0000003829397220 */ /* 0x000fe20000410000 */
[----:B------:R-:W-:Y:S01]  /*abc0*/  FFMA.FTZ R61, R37, R62, R66 ;  /* 0x0000003e253d7223 */ /* 0x000fe20000010042 */
[----:B------:R-:W-:-:S02]  /*abd0*/  HADD2.F32 R54, -RZ, R42.H0_H0 ;  /* 0x2000002aff367230 */ /* 0x000fc40000004100 */
[C---:B------:R-:W-:Y:S01]  /*abe0*/  FFMA.FTZ R41, R27.reuse, R56, -R58 ;  /* 0x000000381b297223 */ /* 0x040fe2000001083a */
[--C-:B------:R-:W-:Y:S02]  /*abf0*/  HADD2.F32 R53, -RZ, R68.reuse.H0_H0 ;  /* 0x20000044ff357230 */ /* 0x100fe40000004100 */
[----:B------:R-:W-:Y:S01]  /*ac00*/  FFMA.FTZ R57, R27, R60, R57 ;  /* 0x0000003c1b397223 */ /* 0x000fe20000010039 */
[----:B------:R-:W-:Y:S02]  /*ac10*/  HADD2.F32 R37, -RZ, R69.H0_H0 ;  /* 0x20000045ff257230 */ /* 0x000fe40000004100 */
[----:B------:R-:W-:Y:S02]  /*ac20*/  HADD2.F32 R55, -RZ, R43.H0_H0 ;  /* 0x2000002bff377230 */ /* 0x000fe40000004100 */
[C---:B------:R-:W-:Y:S01]  /*ac30*/  FMUL.FTZ R27, R54.reuse, R53 ;  /* 0x00000035361b7220 */ /* 0x040fe20000410000 */
[----:B------:R-:W-:Y:S02]  /*ac40*/  HADD2.F32 R58, -RZ, R68.H1_H1 ;  /* 0x30000044ff3a7230 */ /* 0x000fe40000004100 */
        /* <DEDUP_REMOVED lines=8> */
[----:B------:R-:W-:Y:S01]  /*acd0*/  FFMA.FTZ R63, R52, R53, R63 ;  /* 0x00000035343f7223 */ /* 0x000fe2000001003f */
[----:B------:R-:W-:Y:S01]  /*ace0*/  FFMA.FTZ R64, R7, R56, -R64 ;  /* 0x0000003807407223 */ /* 0x000fe20000010840 */
[----:B------:R-:W-:-:S02]  /*acf0*/  HADD2.F32 R40, -RZ, R40.H1_H1 ;  /* 0x30000028ff287230 */ /* 0x000fc40000004100 */
[----:B------:R-:W-:Y:S01]  /*ad00*/  FMUL.FTZ R52, R43, R60 ;  /* 0x0000003c2b347220 */ /* 0x000fe20000410000 */
[----:B------:R-:W-:Y:S02]  /*ad10*/  HADD2.F32 R42, -RZ, R42.H1_H1 ;  /* 0x3000002aff2a7230 */ /* 0x000fe40000004100 */
        /* <DEDUP_REMOVED lines=27> */
.L_x_11483:
[----:B------:R-:W-:Y:S05]  /*aed0*/  BSYNC B1 ;  /* 0x0000000000017941 */ /* 0x000fea0003800000 */
.L_x_11482:
[----:B------:R-:W-:Y:S04]  /*aee0*/  BSSY B1, `(.L_x_11484) ;  /* 0x000006d000017945 */ /* 0x000fe80003800000 */
[----:B------:R-:W-:Y:S05]  /*aef0*/  @P1 BRA `(.L_x_11485) ;  /* 0x0000000400ac1947 */ /* 0x000fea0003800000 */
[----:B0-----:R-:W3:Y:S04]  /*af00*/  LDL R6, [R1+0x84] ;  /* 0x0000840001067983 */ /* 0x001ee80000100800 */
[----:B------:R-:W3:Y:S04]  /*af10*/  LDL.64 R4, [R1+0x58] ;  /* 0x0000580001047983 */ /* 0x000ee80000100a00 */
[----:B------:R-:W4:Y:S01]  /*af20*/  LDL R0, [R1+0x64] ;  /* 0x0000640001007983 */ /* 0x000f220000100800 */
[--C-:B------:R-:W-:Y:S01]  /*af30*/  SHF.R.U64 R56, R28, 0x10, R29.reuse ;  /* 0x000000101c387819 */ /* 0x100fe2000000121d */
[----:B------:R-:W-:Y:S01]  /*af40*/  HADD2.F32 R37, -RZ, R50.H1_H1 ;  /* 0x30000032ff257230 */ /* 0x000fe20000004100 */
[----:B------:R-:W-:Y:S01]  /*af50*/  SHF.R.U32.HI R38, RZ, 0x10, R29 ;  /* 0x00000010ff267819 */ /* 0x000fe2000001161d */
[--C-:B------:R-:W-:Y:S01]  /*af60*/  HADD2.F32 R39, -RZ, R48.reuse.H1_H1 ;  /* 0x30000030ff277230 */ /* 0x100fe20000004100 */
[--C-:B------:R-:W-:Y:S01]  /*af70*/  SHF.R.U32.HI R36, RZ, 0x10, R9.reuse ;  /* 0x00000010ff247819 */ /* 0x100fe20000011609 */
[----:B------:R-:W-:Y:S01]  /*af80*/  HADD2.F32 R48, -RZ, R48.H0_H0 ;  /* 0x20000030ff307230 */ /* 0x000fe20000004100 */
[----:B------:R-:W-:Y:S01]  /*af90*/  SHF.R.U64 R54, R8, 0x10, R9 ;  /* 0x0000001008367819 */ /* 0x000fe20000001209 */
[----:B------:R-:W-:Y:S01]  /*afa0*/  HADD2.F32 R50, -RZ, R50.H0_H0 ;  /* 0x20000032ff327230 */ /* 0x000fe20000004100 */
[--C-:B------:R-:W-:Y:S01]  /*afb0*/  SHF.R.U64 R55, R30, 0x10, R31.reuse ;  /* 0x000000101e377819 */ /* 0x100fe2000000121f */
[----:B------:R-:W-:Y:S01]  /*afc0*/  HADD2.F32 R36, -RZ, R36.H0_H0 ;  /* 0x20000024ff247230 */ /* 0x000fe20000004100 */
[----:B------:R-:W-:-:S02]  /*afd0*/  SHF.R.U32.HI R52, RZ, 0x10, R31 ;  /* 0x00000010ff347819 */ /* 0x000fc4000001161f */
[--C-:B------:R-:W-:Y:S02]  /*afe0*/  SHF.R.U32.HI R42, RZ, 0x10, R11.reuse ;  /* 0x00000010ff2a7819 */ /* 0x100fe4000001160b */
[----:B------:R-:W-:Y:S01]  /*aff0*/  SHF.R.U64 R53, R10, 0x10, R11 ;  /* 0x000000100a357819 */ /* 0x000fe2000000120b */
[----:B---3--:R-:W-:Y:S01]  /*b000*/  IMAD.IADD R4, R4, 0x1, R6 ;  /* 0x0000000104047824 */ /* 0x008fe200078e0206 */
[----:B----4-:R-:W-:-:S04]  /*b010*/  LEA.HI R0, R3, R0, RZ, 0x1d ;  /* 0x0000000003007211 */ /* 0x010fc800078fe8ff */
[----:B------:R-:W-:-:S04]  /*b020*/  SHF.R.S32.HI R5, RZ, 0x1f, R4 ;  /* 0x0000001fff057819 */ /* 0x000fc80000011404 */
[CC--:B------:R-:W-:Y:S02]  /*b030*/  LEA.HI R6, R5.reuse, R4.reuse, RZ, 0x5 ;  /* 0x0000000405067211 */ /* 0x0c0fe400078f28ff */
[----:B------:R-:W-:Y:S02]  /*b040*/  LEA.HI R4, R5, R4, RZ, 0x3 ;  /* 0x0000000405047211 */ /* 0x000fe400078f18ff */
[----:B------:R-:W-:Y:S02]  /*b050*/  SHF.R.S32.HI R5, RZ, 0x1f, R0 ;  /* 0x0000001fff057819 */ /* 0x000fe40000011400 */
[----:B-----5:R-:W-:Y:S02]  /*b060*/  LOP3.LUT R4, R72, 0x18, R4, 0xf8, !PT ;  /* 0x0000001848047812 */ /* 0x020fe400078ef804 */
[----:B------:R-:W-:Y:S01]  /*b070*/  LEA.HI R5, R5, R0, RZ, 0x2 ;  /* 0x0000000005057211 */ /* 0x000fe200078f10ff */
[----:B------:R-:W-:Y:S01]  /*b080*/  IMAD.SHL.U32 R0, R0, 0x8, RZ ;  /* 0x0000000800007824 */ /* 0x000fe200078e00ff */
[----:B------:R-:W-:-:S02]  /*b090*/  LOP3.LUT R7, R4, R70, RZ, 0x3c, !PT ;  /* 0x0000004604077212 */ /* 0x000fc400078e3cff */
[----:B------:R-:W-:Y:S02]  /*b0a0*/  SHF.R.S32.HI R5, RZ, 0x2, R5 ;  /* 0x00000002ff057819 */ /* 0x000fe40000011405 */
[----:B------:R-:W-:Y:S02]  /*b0b0*/  LOP3.LUT R4, R72, 0x18, R0, 0xf8, !PT ;  /* 0x0000001848047812 */ /* 0x000fe400078ef800 */
[----:B------:R-:W-:Y:S01]  /*b0c0*/  SHF.R.S32.HI R6, RZ, 0x5, R6 ;  /* 0x00000005ff067819 */ /* 0x000fe20000011406 */
[----:B------:R-:W-:Y:S01]  /*b0d0*/  IMAD R20, R5, 0x1800, R71 ;  /* 0x0000180005147824 */ /* 0x000fe200078e0247 */
[----:B------:R-:W-:-:S03]  /*b0e0*/  LOP3.LUT R25, R4, R70, RZ, 0x3c, !PT ;  /* 0x0000004604197212 */ /* 0x000fc600078e3cff */
[----:B------:R-:W-:Y:S01]  /*b0f0*/  IMAD R6, R6, 0x1800, R71 ;  /* 0x0000180006067824 */ /* 0x000fe200078e0247 */
[----:B------:R-:W-:-:S03]  /*b100*/  IADD3 R25, R20, R25, RZ ;  /* 0x0000001914197210 */ /* 0x000fc60007ffe0ff */
[----:B------:R-:W-:Y:S02]  /*b110*/  IMAD.IADD R6, R6, 0x1, R7 ;  /* 0x0000000106067824 */ /* 0x000fe400078e0207 */
[----:B------:R-:W-:-:S03]  /*b120*/  IMAD R20, R25, 0x2, R2 ;  /* 0x0000000219147824 */ /* 0x000fc600078e0202 */
[----:B------:R-:W-:Y:S02]  /*b130*/  LEA R0, R6, UR40, 0x1 ;  /* 0x0000002806007c11 */ /* 0x000fe4000f8e08ff */
[----:B------:R-:W0:Y:S04]  /*b140*/  LDS.128 R24, [R20+0xc400] ;  /* 0x00c4000014187984 */ /* 0x000e280000000c00 */
[----:B------:R-:W3:Y:S01]  /*b150*/  LDS.128 R4, [R0] ;  /* 0x0000000000047984 */ /* 0x000ee20000000c00 */
[--C-:B0-----:R-:W-:Y:S02]  /*b160*/  HADD2.F32 R28, -RZ, R25.reuse.H0_H0 ;  /* 0x20000019ff1c7230 */ /* 0x101fe40000004100 */
[----:B------:R-:W-:Y:S02]  /*b170*/  HADD2.F32 R29, -RZ, R25.H1_H1 ;  /* 0x30000019ff1d7230 */ /* 0x000fe40000004100 */
[----:B---3--:R-:W-:-:S02]  /*b180*/  HADD2.F32 R8, -RZ, R5.H0_H0 ;  /* 0x20000005ff087230 */ /* 0x008fc40000004100 */
[C---:B--2---:R-:W-:Y:S01]  /*b190*/  FMUL.FTZ R41, R28.reuse, R39 ;  /* 0x000000271c297220 */ /* 0x044fe20000410000 */
[-C--:B------:R-:W-:Y:S01]  /*b1a0*/  FMUL.FTZ R43, R28, R37.reuse ;  /* 0x000000251c2b7220 */ /* 0x080fe20000410000 */
[----:B------:R-:W-:Y:S02]  /*b1b0*/  HADD2.F32 R28, -RZ, R38.H0_H0 ;  /* 0x20000026ff1c7230 */ /* 0x000fe40000004100 */
[C---:B------:R-:W-:Y:S01]  /*b1c0*/  FMUL.FTZ R38, R29.reuse, R36 ;  /* 0x000000241d267220 */ /* 0x040fe20000410000 */
[----:B------:R-:W-:Y:S02]  /*b1d0*/  HADD2.F32 R25, -RZ, R24.H0_H0 ;  /* 0x20000018ff197230 */ /* 0x000fe40000004100 */
[----:B------:R-:W-:Y:S01]  /*b1e0*/  FFMA.FTZ R41, R8, R37, -R41 ;  /* 0x0000002508297223 */ /* 0x000fe20000010829 */
[----:B------:R-:W-:Y:S02]  /*b1f0*/  HADD2.F32 R9, -RZ, R5.H1_H1 ;  /* 0x30000005ff097230 */ /* 0x000fe40000004100 */
[----:B-1----:R-:W-:Y:S01]  /*b200*/  FMUL.FTZ R40, R29, R28 ;  /* 0x0000001c1d287220 */ /* 0x002fe20000410000 */
[----:B------:R-:W-:-:S02]  /*b210*/  HADD2.F32 R5, -RZ, R4.H0_H0 ;  /* 0x20000004ff057230 */ /* 0x000fc40000004100 */
[----:B------:R-:W-:Y:S01]  /*b220*/  FFMA.FTZ R43, R8, R39, R43 ;  /* 0x00000027082b7223 */ /* 0x000fe2000001002b */
[----:B------:R-:W-:Y:S01]  /*b230*/  FMUL.FTZ R8, R25, R48 ;  /* 0x0000003019087220 */ /* 0x000fe20000410000 */
[C---:B------:R-:W-:Y:S01]  /*b240*/  FFMA.FTZ R38, R9.reuse, R28, -R38 ;  /* 0x0000001c09267223 */ /* 0x040fe20000010826 */
[----:B------:R-:W-:Y:S01]  /*b250*/  FFMA.FTZ R40, R9, R36, R40 ;  /* 0x0000002409287223 */ /* 0x000fe20000010028 */
[----:B------:R-:W-:Y:S02]  /*b260*/  HADD2.F32 R30, -RZ, R26.H0_H0 ;  /* 0x2000001aff1e7230 */ /* 0x000fe40000004100 */
[-C--:B------:R-:W-:Y:S01]  /*b270*/  FMUL.FTZ R25, R25, R50.reuse ;  /* 0x0000003219197220 */ /* 0x080fe20000410000 */
        /* <DEDUP_REMOVED lines=9> */
[----:B------:R-:W-:Y:S02]  /*b310*/  HADD2.F32 R30, -RZ, R42.H0_H0 ;  /* 0x2000002aff1e7230 */ /* 0x000fe40000004100 */
[----:B------:R-:W-:Y:S01]  /*b320*/  FMUL.FTZ R42, R31, R36 ;  /* 0x000000241f2a7220 */ /* 0x000fe20000410000 */
[----:B------:R-:W-:-:S02]  /*b330*/  HADD2.F32 R11, -RZ, R7.H0_H0 ;  /* 0x20000007ff0b7230 */ /* 0x000fc40000004100 */
[-C--:B------:R-:W-:Y:S01]  /*b340*/  FMUL.FTZ R31, R31, R8.reuse ;  /* 0x000000081f1f7220 */ /* 0x080fe20000410000 */
[----:B------:R-:W-:Y:S02]  /*b350*/  HADD2.F32 R10, -RZ, R6.H0_H0 ;  /* 0x20000006ff0a7230 */ /* 0x000fe40000004100 */
[----:B------:R-:W-:Y:S02]  /*b360*/  HADD2.F32 R27, -RZ, R27.H1_H1 ;  /* 0x3000001bff1b7230 */ /* 0x000fe40000004100 */
[C---:B------:R-:W-:Y:S01]  /*b370*/  FFMA.FTZ R42, R11.reuse, R8, -R42 ;  /* 0x000000080b2a7223 */ /* 0x040fe2000001082a */
[----:B------:R-:W-:Y:S02]  /*b380*/  HADD2.F32 R28, -RZ, R52.H0_H0 ;  /* 0x20000034ff1c7230 */ /* 0x000fe40000004100 */
[----:B------:R-:W-:Y:S01]  /*b390*/  FFMA.FTZ R36, R11, R36, R31 ;  /* 0x000000240b247223 */ /* 0x000fe2000001001f */
[----:B------:R-:W-:Y:S02]  /*b3a0*/  HADD2.F32 R7, -RZ, R7.H1_H1 ;  /* 0x30000007ff077230 */ /* 0x000fe40000004100 */
[----:B------:R-:W-:Y:S01]  /*b3b0*/  FFMA.FTZ R37, R10, R9, -R5 ;  /* 0x000000090a257223 */ /* 0x000fe20000010805 */
[----:B------:R-:W-:-:S02]  /*b3c0*/  HADD2.F32 R24, -RZ, R24.H1_H1 ;  /* 0x30000018ff187230 */ /* 0x000fc40000004100 */
[C---:B------:R-:W-:Y:S01]  /*b3d0*/  FMUL.FTZ R52, R27.reuse, R30 ;  /* 0x0000001e1b347220 */ /* 0x040fe20000410000 */
[-C--:B------:R-:W-:Y:S01]  /*b3e0*/  FMUL.FTZ R8, R27, R28.reuse ;  /* 0x0000001c1b087220 */ /* 0x080fe20000410000 */
[----:B------:R-:W-:Y:S02]  /*b3f0*/  HADD2.F32 R11, -RZ, R54.H0_H0 ;  /* 0x20000036ff0b7230 */ /* 0x000fe40000004100 */
[----:B------:R-:W-:Y:S01]  /*b400*/  FFMA.FTZ R10, R10, R29, R25 ;  /* 0x0000001d0a0a7223 */ /* 0x000fe20000010019 */
[----:B------:R-:W-:Y:S02]  /*b410*/  HADD2.F32 R5, -RZ, R56.H0_H0 ;  /* 0x20000038ff057230 */ /* 0x000fe40000004100 */
[C---:B------:R-:W-:Y:S01]  /*b420*/  FFMA.FTZ R39, R7.reuse, R28, -R52 ;  /* 0x0000001c07277223 */ /* 0x040fe20000010834 */
[----:B------:R-:W-:Y:S02]  /*b430*/  HADD2.F32 R26, -RZ, R26.H1_H1 ;  /* 0x3000001aff1a7230 */ /* 0x000fe40000004100 */
[----:B------:R-:W-:Y:S01]  /*b440*/  FFMA.FTZ R49, R7, R30, R8 ;  /* 0x0000001e07317223 */ /* 0x000fe20000010008 */
[----:B------:R-:W-:-:S02]  /*b450*/  HADD2.F32 R25, -RZ, R53.H0_H0 ;  /* 0x20000035ff197230 */ /* 0x000fc40000004100 */
[C---:B------:R-:W-:Y:S01]  /*b460*/  FMUL.FTZ R7, R24.reuse, R11 ;  /* 0x0000000b18077220 */ /* 0x040fe20000410000 */
[----:B------:R-:W-:Y:S02]  /*b470*/  HADD2.F32 R9, -RZ, R55.H0_H0 ;  /* 0x20000037ff097230 */ /* 0x000fe40000004100 */
[----:B------:R-:W-:Y:S01]  /*b480*/  FMUL.FTZ R24, R24, R5 ;  /* 0x0000000518187220 */ /* 0x000fe20000410000 */
[----:B------:R-:W-:Y:S02]  /*b490*/  HADD2.F32 R4, -RZ, R4.H1_H1 ;  /* 0x30000004ff047230 */ /* 0x000fe40000004100 */
[C---:B------:R-:W-:Y:S01]  /*b4a0*/  FMUL.FTZ R31, R26.reuse, R25 ;  /* 0x000000191a1f7220 */ /* 0x040fe20000410000 */
[----:B------:R-:W-:Y:S02]  /*b4b0*/  HADD2.F32 R6, -RZ, R6.H1_H1 ;  /* 0x30000006ff067230 */ /* 0x000fe40000004100 */
        /* <DEDUP_REMOVED lines=15> */
.L_x_11485:
[----:B------:R-:W-:Y:S05]  /*b5b0*/  BSYNC B1 ;  /* 0x0000000000017941 */ /* 0x000fea0003800000 */
.L_x_11484:
[----:B------:R-:W-:Y:S05]  /*b5c0*/  @P2 BRA `(.L_x_11466) ;  /* 0x0000000400b42947 */ /* 0x000fea0003800000 */
[----:B0--3--:R-:W3:Y:S04]  /*b5d0*/  LDL.64 R4, [R1+0x58] ;  /* 0x0000580001047983 */ /* 0x009ee80000100a00 */
[----:B------:R-:W4:Y:S01]  /*b5e0*/  LDL R0, [R1+0x80] ;  /* 0x0000800001007983 */ /* 0x000f220000100800 */
[----:B---3--:R-:W-:-:S03]  /*b5f0*/  IMAD.MOV.U32 R6, RZ, RZ, R4 ;  /* 0x000000ffff067224 */ /* 0x008fc600078e0004 */
[----:B------:R-:W3:Y:S01]  /*b600*/  LDL R4, [R1+0x68] ;  /* 0x0000680001047983 */ /* 0x000ee20000100800 */
[----:B------:R-:W-:Y:S02]  /*b610*/  IMAD.MOV.U32 R7, RZ, RZ, R5 ;  /* 0x000000ffff077224 */ /* 0x000fe400078e0005 */
[----:B----4-:R-:W-:-:S05]  /*b620*/  IMAD.IADD R0, R6, 0x1, R0 ;  /* 0x0000000106007824 */ /* 0x010fca00078e0200 */
[----:B------:R-:W-:Y:S02]  /*b630*/  SHF.R.S32.HI R5, RZ, 0x1f, R0 ;  /* 0x0000001fff057819 */ /* 0x000fe40000011400 */
[----:B------:R-:W-:Y:S01]  /*b640*/  SHF.R.U32.HI R30, RZ, 0x10, R13 ;  /* 0x00000010ff1e7819 */ /* 0x000fe2000001160d */
[----:B------:R-:W-:Y:S01]  /*b650*/  HADD2.F32 R27, -RZ, R46.H1_H1 ;  /* 0x3000002eff1b7230 */ /* 0x000fe20000004100 */
[--C-:B------:R-:W-:Y:S01]  /*b660*/  SHF.R.U64 R39, R32, 0x10, R33.reuse ;  /* 0x0000001020277819 */ /* 0x100fe20000001221 */
[--C-:B------:R-:W-:Y:S01]  /*b670*/  HADD2.F32 R29, -RZ, R21.reuse.H1_H1 ;  /* 0x30000015ff1d7230 */ /* 0x100fe20000004100 */
[----:B------:R-:W-:Y:S01]  /*b680*/  SHF.R.U32.HI R32, RZ, 0x10, R33 ;  /* 0x00000010ff207819 */ /* 0x000fe20000011621 */
[----:B------:R-:W-:Y:S01]  /*b690*/  HADD2.F32 R30, -RZ, R30.H0_H0 ;  /* 0x2000001eff1e7230 */ /* 0x000fe20000004100 */
[----:B------:R-:W-:Y:S01]  /*b6a0*/  SHF.R.U64 R36, R12, 0x10, R13 ;  /* 0x000000100c247819 */ /* 0x000fe2000000120d */
[----:B------:R-:W-:Y:S02]  /*b6b0*/  HADD2.F32 R28, -RZ, R21.H0_H0 ;  /* 0x20000015ff1c7230 */ /* 0x000fe40000004100 */
[----:B------:R-:W-:Y:S01]  /*b6c0*/  HADD2.F32 R46, -RZ, R46.H0_H0 ;  /* 0x2000002eff2e7230 */ /* 0x000fe20000004100 */
[----:B------:R-:W-:-:S02]  /*b6d0*/  SHF.R.U64 R38, R34, 0x10, R35 ;  /* 0x0000001022267819 */ /* 0x000fc40000001223 */
[----:B------:R-:W-:Y:S02]  /*b6e0*/  SHF.R.U32.HI R37, RZ, 0x10, R35 ;  /* 0x00000010ff257819 */ /* 0x000fe40000011623 */
[--C-:B------:R-:W-:Y:S02]  /*b6f0*/  SHF.R.U32.HI R34, RZ, 0x10, R15.reuse ;  /* 0x00000010ff227819 */ /* 0x100fe4000001160f */
[----:B------:R-:W-:Y:S02]  /*b700*/  SHF.R.U64 R35, R14, 0x10, R15 ;  /* 0x000000100e237819 */ /* 0x000fe4000000120f */
[----:B---3--:R-:W-:Y:S02]  /*b710*/  LEA.HI R3, R3, R4, RZ, 0x1d ;  /* 0x0000000403037211 */ /* 0x008fe400078fe8ff */
[CC--:B------:R-:W-:Y:S02]  /*b720*/  LEA.HI R4, R5.reuse, R0.reuse, RZ, 0x5 ;  /* 0x0000000005047211 */ /* 0x0c0fe400078f28ff */
[----:B------:R-:W-:-:S02]  /*b730*/  LEA.HI R5, R5, R0, RZ, 0x3 ;  /* 0x0000000005057211 */ /* 0x000fc400078f18ff */
[----:B------:R-:W-:Y:S02]  /*b740*/  SHF.R.S32.HI R0, RZ, 0x1f, R3 ;  /* 0x0000001fff007819 */ /* 0x000fe40000011403 */
[----:B------:R-:W-:Y:S02]  /*b750*/  SHF.R.S32.HI R4, RZ, 0x5, R4 ;  /* 0x00000005ff047819 */ /* 0x000fe40000011404 */
[----:B------:R-:W-:Y:S01]  /*b760*/  LEA.HI R0, R0, R3, RZ, 0x2 ;  /* 0x0000000300007211 */ /* 0x000fe200078f10ff */
[----:B------:R-:W-:Y:S02]  /*b770*/  IMAD.SHL.U32 R3, R3, 0x8, RZ ;  /* 0x0000000803037824 */ /* 0x000fe400078e00ff */
[----:B-----5:R-:W-:Y:S01]  /*b780*/  IMAD R6, R4, 0x1800, R71 ;  /* 0x0000180004067824 */ /* 0x020fe200078e0247 */
[----:B------:R-:W-:Y:S02]  /*b790*/  SHF.R.S32.HI R4, RZ, 0x2, R0 ;  /* 0x00000002ff047819 */ /* 0x000fe40000011400 */
[----:B------:R-:W-:-:S02]  /*b7a0*/  LOP3.LUT R3, R72, 0x18, R3, 0xf8, !PT ;  /* 0x0000001848037812 */ /* 0x000fc400078ef803 */
[----:B------:R-:W-:Y:S01]  /*b7b0*/  LOP3.LUT R5, R72, 0x18, R5, 0xf8, !PT ;  /* 0x0000001848057812 */ /* 0x000fe200078ef805 */
[----:B------:R-:W-:Y:S01]  /*b7c0*/  IMAD R8, R4, 0x1800, R71 ;  /* 0x0000180004087824 */ /* 0x000fe200078e0247 */
[-C--:B------:R-:W-:Y:S02]  /*b7d0*/  LOP3.LUT R3, R3, R70.reuse, RZ, 0x3c, !PT ;  /* 0x0000004603037212 */ /* 0x080fe400078e3cff */
[----:B------:R-:W-:-:S03]  /*b7e0*/  LOP3.LUT R5, R5, R70, RZ, 0x3c, !PT ;  /* 0x0000004605057212 */ /* 0x000fc600078e3cff */
[----:B------:R-:W-:Y:S02]  /*b7f0*/  IMAD.IADD R3, R8, 0x1, R3 ;  /* 0x0000000108037824 */ /* 0x000fe400078e0203 */
        /* <DEDUP_REMOVED lines=8> */
[C---:B------:R-:W-:Y:S01]  /*b880*/  FMUL.FTZ R31, R20.reuse, R29 ;  /* 0x0000001d141f7220 */ /* 0x040fe20000410000 */
[-C--:B------:R-:W-:Y:S01]  /*b890*/  FMUL.FTZ R33, R20, R27.reuse ;  /* 0x0000001b14217220 */ /* 0x080fe20000410000 */
[----:B------:R-:W-:Y:S02]  /*b8a0*/  HADD2.F32 R13, -RZ, R5.H1_H1 ;  /* 0x30000005ff0d7230 */ /* 0x000fe40000004100 */
[----:B------:R-:W-:Y:S02]  /*b8b0*/  HADD2.F32 R20, -RZ, R32.H0_H0 ;  /* 0x20000020ff147230 */ /* 0x000fe40000004100 */
[----:B------:R-:W-:Y:S01]  /*b8c0*/  FMUL.FTZ R32, R24, R30 ;  /* 0x0000001e18207220 */ /* 0x000fe20000410000 */
[----:B------:R-:W-:Y:S02]  /*b8d0*/  HADD2.F32 R9, -RZ, R8.H0_H0 ;  /* 0x20000008ff097230 */ /* 0x000fe40000004100 */
[----:B------:R-:W-:Y:S01]  /*b8e0*/  FFMA.FTZ R31, R12, R27, -R31 ;  /* 0x0000001b0c1f7223 */ /* 0x000fe2000001081f */
[----:B------:R-:W-:-:S02]  /*b8f0*/  HADD2.F32 R5, -RZ, R4.H0_H0 ;  /* 0x20000004ff057230 */ /* 0x000fc40000004100 */
[----:B------:R-:W-:Y:S01]  /*b900*/  FFMA.FTZ R33, R12, R29, R33 ;  /* 0x0000001d0c217223 */ /* 0x000fe20000010021 */
[-C--:B------:R-:W-:Y:S01]  /*b910*/  FMUL.FTZ R24, R24, R20.reuse ;  /* 0x0000001418187220 */ /* 0x080fe20000410000 */
[----:B------:R-:W-:Y:S01]  /*b920*/  FFMA.FTZ R32, R13, R20, -R32 ;  /* 0x000000140d207223 */ /* 0x000fe20000010820 */
[----:B------:R-:W-:Y:S02]  /*b930*/  HADD2.F32 R25, -RZ, R10.H0_H0 ;  /* 0x2000000aff197230 */ /* 0x000fe40000004100 */
[C---:B------:R-:W-:Y:S01]  /*b940*/  FMUL.FTZ R12, R9.reuse, R28 ;  /* 0x0000001c090c7220 */ /* 0x040fe20000410000 */
[----:B------:R-:W-:Y:S02]  /*b950*/  HADD2.F32 R20, -RZ, R45.H0_H0 ;  /* 0x2000002dff147230 */ /* 0x000fe40000004100 */
[-C--:B------:R-:W-:Y:S01]  /*b960*/  FMUL.FTZ R21, R9, R46.reuse ;  /* 0x0000002e09157220 */ /* 0x080fe20000410000 */
[----:B------:R-:W-:Y:S02]  /*b970*/  HADD2.F32 R9, -RZ, R47.H0_H0 ;  /* 0x2000002fff097230 */ /* 0x000fe40000004100 */
[----:B------:R-:W-:Y:S01]  /*b980*/  FFMA.FTZ R46, R5, R46, -R12 ;  /* 0x0000002e052e7223 */ /* 0x000fe2000001080c */
[----:B------:R-:W-:-:S02]  /*b990*/  HADD2.F32 R14, -RZ, R6.H0_H0 ;  /* 0x20000006ff0e7230 */ /* 0x000fc40000004100 */
[----:B------:R-:W-:Y:S01]  /*b9a0*/  FFMA.FTZ R21, R5, R28, R21 ;  /* 0x0000001c05157223 */ /* 0x000fe20000010015 */
[--C-:B------:R-:W-:Y:S02]  /*b9b0*/  HADD2.F32 R26, -RZ, R11.reuse.H0_H0 ;  /* 0x2000000bff1a7230 */ /* 0x100fe40000004100 */
[----:B------:R-:W-:Y:S01]  /*b9c0*/  FFMA.FTZ R30, R13, R30, R24 ;  /* 0x0000001e0d1e7223 */ /* 0x000fe20000010018 */
[C---:B------:R-:W-:Y:S01]  /*b9d0*/  FMUL.FTZ R5, R25.reuse, R20 ;  /* 0x0000001419057220 */ /* 0x040fe20000410000 */
[----:B------:R-:W-:Y:S02]  /*b9e0*/  HADD2.F32 R11, -RZ, R11.H1_H1 ;  /* 0x3000000bff0b7230 */ /* 0x000fe40000004100 */
[----:B------:R-:W-:Y:S01]  /*b9f0*/  FMUL.FTZ R13, R25, R9 ;  /* 0x00000009190d7220 */ /* 0x000fe20000410000 */
[----:B------:R-:W-:Y:S02]  /*ba00*/  HADD2.F32 R24, -RZ, R34.H0_H0 ;  /* 0x20000022ff187230 */ /* 0x000fe40000004100 */
[----:B------:R-:W-:-:S02]  /*ba10*/  HADD2.F32 R12, -RZ, R37.H0_H0 ;  /* 0x20000025ff0c7230 */ /* 0x000fc40000004100 */
[C---:B------:R-:W-:Y:S01]  /*ba20*/  FFMA.FTZ R25, R14.reuse, R9, -R5 ;  /* 0x000000090e197223 */ /* 0x040fe20000010805 */
[----:B------:R-:W-:Y:S02]  /*ba30*/  HADD2.F32 R15, -RZ, R7.H0_H0 ;  /* 0x20000007ff0f7230 */ /* 0x000fe40000004100 */
[----:B------:R-:W-:Y:S01]  /*ba40*/  FFMA.FTZ R14, R14, R20, R13 ;  /* 0x000000140e0e7223 */ /* 0x000fe2000001000d */
[----:B------:R-:W-:Y:S02]  /*ba50*/  HADD2.F32 R45, -RZ, R45.H1_H1 ;  /* 0x3000002dff2d7230 */ /* 0x000fe40000004100 */
[C---:B------:R-:W-:Y:S01]  /*ba60*/  FMUL.FTZ R20, R11.reuse, R24 ;  /* 0x000000180b147220 */ /* 0x040fe20000410000 */
[----:B------:R-:W-:Y:S02]  /*ba70*/  HADD2.F32 R7, -RZ, R7.H1_H1 ;  /* 0x30000007ff077230 */ /* 0x000fe40000004100 */
[----:B------:R-:W-:Y:S01]  /*ba80*/  FMUL.FTZ R34, R11, R12 ;  /* 0x0000000c0b227220 */ /* 0x000fe20000410000 */
[----:B------:R-:W-:-:S02]  /*ba90*/  HADD2.F32 R47, -RZ, R47.H1_H1 ;  /* 0x3000002fff2f7230 */ /* 0x000fc40000004100 */
[----:B------:R-:W-:Y:S02]  /*baa0*/  HADD2.F32 R8, -RZ, R8.H1_H1 ;  /* 0x30000008ff087230 */ /* 0x000fe40000004100 */
[----:B------:R-:W-:Y:S02]  /*bab0*/  HADD2.F32 R10, -RZ, R10.H1_H1 ;  /* 0x3000000aff0a7230 */ /* 0x000fe40000004100 */
[----:B------:R-:W-:Y:S02]  /*bac0*/  HADD2.F32 R11, -RZ, R36.H0_H0 ;  /* 0x20000024ff0b7230 */ /* 0x000fe40000004100 */
[----:B------:R-:W-:Y:S02]  /*bad0*/  HADD2.F32 R13, -RZ, R35.H0_H0 ;  /* 0x20000023ff0d7230 */ /* 0x000fe40000004100 */
[----:B------:R-:W-:Y:S02]  /*bae0*/  HADD2.F32 R5, -RZ, R39.H0_H0 ;  /* 0x20000027ff057230 */ /* 0x000fe40000004100 */
[----:B------:R-:W-:-:S02]  /*baf0*/  HADD2.F32 R9, -RZ, R38.H0_H0 ;  /* 0x20000026ff097230 */ /* 0x000fc40000004100 */
[C---:B------:R-:W-:Y:S01]  /*bb00*/  FMUL.FTZ R28, R26.reuse, R45 ;  /* 0x0000002d1a1c7220 */ /* 0x040fe20000410000 */
[----:B------:R-:W-:Y:S02]  /*bb10*/  HADD2.F32 R4, -RZ, R4.H1_H1 ;  /* 0x30000004ff047230 */ /* 0x000fe40000004100 */
[----:B------:R-:W-:Y:S01]  /*bb20*/  FMUL.FTZ R26, R26, R47 ;  /* 0x0000002f1a1a7220 */ /* 0x000fe20000410000 */
[----:B------:R-:W-:Y:S02]  /*bb30*/  HADD2.F32 R6, -RZ, R6.H1_H1 ;  /* 0x30000006ff067230 */ /* 0x000fe40000004100 */
[C---:B------:R-:W-:Y:S01]  /*bb40*/  FFMA.FTZ R29, R7.reuse, R12, -R20 ;  /* 0x0000000c071d7223 */ /* 0x040fe20000010814 */
[----:B------:R-:W-:Y:S01]  /*bb50*/  FFMA.FTZ R35, R7, R24, R34 ;  /* 0x0000001807237223 */ /* 0x000fe20000010022 */
[----:B------:R-:W-:Y:S01]  /*bb60*/  FMUL.FTZ R7, R8, R11 ;  /* 0x0000000b08077220 */ /* 0x000fe20000410000 */
[----:B------:R-:W-:Y:S01]  /*bb70*/  FMUL.FTZ R27, R10, R13 ;  /* 0x0000000d0a1b7220 */ /* 0x000fe20000410000 */
        /* <DEDUP_REMOVED lines=18> */
.L_x_11466:
[----:B------:R-:W-:Y:S05]  /*bca0*/  BSYNC B0 ;  /* 0x0000000000007941 */ /* 0x000fea0003800000 */
.L_x_11459:
        /* <DEDUP_REMOVED lines=8> */
.L_x_11457:
[----:B0--3--:R-:W-:-:S05]  /*bd30*/  IMAD.U32 R0, RZ, RZ, UR39 ;  /* 0x00000027ff007e24 */ /* 0x009fca000f8e00ff */
[----:B------:R-:W-:-:S13]  /*bd40*/  ISETP.NE.AND P0, PT, R0, 0x3, PT ;  /* 0x000000030000780c */ /* 0x000fda0003f05270 */
[----:B------:R-:W-:Y:S05]  /*bd50*/  @!P0 BRA `(.L_x_11486) ;  /* 0x0000000000048947 */ /* 0x000fea0003800000 */
[----:B------:R-:W-:Y:S01]  /*bd60*/  BPT.TRAP 0x1 ;  /* 0x000000040000795c */ /* 0x000fe20000300000 */
.L_x_11486:
[----:B------:R-:W-:Y:S01]  /*bd70*/  IMAD R0, R18, 0x8, R2 ;  /* 0x0000000812007824 */ /* 0x000fe200078e0202 */
[----:B--2-4-:R-:W-:-:S04]  /*bd80*/  SHF.L.U32 R5, R23, 0x1f, RZ ;  /* 0x0000001f17057819 */ /* 0x014fc800000006ff */
[----:B------:R0:W2:Y:S01]  /*bd90*/  SYNCS.PHASECHK.TRANS64.TRYWAIT P1, [R0+URZ+0x2d830], R5 ;  /* 0x02d83005000075a7 */ /* 0x0000a2000802017f */
[----:B------:R-:W-:Y:S05]  /*bda0*/  @!P0 BRA `(.L_x_11487) ;  /* 0x0000000000048947 */ /* 0x000fea0003800000 */
[----:B------:R-:W-:Y:S01]  /*bdb0*/  BPT.TRAP 0x1 ;  /* 0x000000040000795c */ /* 0x000fe20000300000 */
.L_x_11487:
[----:B------:R-:W-:Y:S01]  /*bdc0*/  VIADD R3, R2, 0x15400 ;  /* 0x0001540002037836 */ /* 0x000fe20000000000 */
[----:B------:R-:W-:Y:S01]  /*bdd0*/  LOP3.LUT R6, R44, 0x10000, RZ, 0xfc, !PT ;  /* 0x000100002c067812 */ /* 0x000fe200078efcff */
[----:B------:R-:W-:-:S03]  /*bde0*/  IMAD.MOV.U32 R7, RZ, RZ, -0x7fffffe0 ;  /* 0x80000020ff077424 */ /* 0x000fc600078e00ff */
[----:B------:R-:W-:Y:S02]  /*bdf0*/  SHF.R.U32.HI R3, RZ, 0x4, R3 ;  /* 0x00000004ff037819 */ /* 0x000fe40000011603 */
[----:B------:R3:W-:Y:S02]  /*be00*/  STL.64 [R1+0x8], R6 ;  /* 0x0000080601007387 */ /* 0x0007e40000100a00 */
[----:B------:R-:W-:-:S04]  /*be10*/  LOP3.LUT R3, R3, 0x3fff, RZ, 0xc0, !PT ;  /* 0x00003fff03037812 */ /* 0x000fc800078ec0ff */
[----:B------:R-:W-:-:S05]  /*be20*/  LOP3.LUT R3, R3, 0x10000, RZ, 0xfc, !PT ;  /* 0x0001000003037812 */ /* 0x000fca00078efcff */
[----:B------:R3:W-:Y:S01]  /*be30*/  STL [R1+0x48], R3 ;  /* 0x0000480301007387 */ /* 0x0007e20000100800 */
[----:B--2---:R-:W-:Y:S05]  /*be40*/  @P1 BRA `(.L_x_11488) ;  /* 0x0000000000081947 */ /* 0x004fea0003800000 */
[----:B------:R-:W2:Y:S02]  /*be50*/  SYNCS.PHASECHK.TRANS64.TRYWAIT P1, [R0+URZ+0x2d830], R5 ;  /* 0x02d83005000075a7 */ /* 0x000ea4000802017f */
[----:B--2---:R-:W-:Y:S05]  /*be60*/  @!P1 BRA `(.L_x_11489) ;  /* 0x0000019000789947 */ /* 0x004fea0003800000 */
.L_x_11488:
[----:B---3--:R-:W3:Y:S04]  /*be70*/  LDL R3, [R1+0x48] ;  /* 0x0000480001037983 */ /* 0x008ee80000100800 */
[----:B------:R-:W4:Y:S01]  /*be80*/  LDL.64 R10, [R1+0x8] ;  /* 0x00000800010a7983 */ /* 0x000f220000100a00 */
[----:B0-2---:R-:W-:Y:S01]  /*be90*/  IMAD.MOV.U32 R5, RZ, RZ, -0x7fffffe0 ;  /* 0x80000020ff057424 */ /* 0x005fe200078e00ff */
[----:B------:R-:W-:Y:S05]  /*bea0*/  WARPSYNC.ALL ;  /* 0x0000000000007948 */ /* 0x000fea0003800000 */
[----:B------:R-:W-:Y:S01]  /*beb0*/  R2UR UR7, R5 ;  /* 0x00000000050772ca */ /* 0x000fe200000e0000 */
[----:B-1---5:R-:W-:Y:S01]  /*bec0*/  WARPGROUP.ARRIVE ;  /* 0x00000000000079c5 */ /* 0x022fe20000000000 */
[----:B------:R-:W-:Y:S01]  /*bed0*/  IMAD.MOV.U32 R7, RZ, RZ, -0x7fffffe0 ;  /* 0x80000020ff077424 */ /* 0x000fe200078e00ff */
[----:B------:R-:W-:Y:S01]  /*bee0*/  MOV R91, 0x80000020 ;  /* 0x80000020005b7802 */ /* 0x000fe20000000f00 */
[----:B------:R-:W-:Y:S01]  /*bef0*/  IMAD.MOV.U32 R21, RZ, RZ, -0x7fffffe0 ;  /* 0x80000020ff157424 */ /* 0x000fe200078e00ff */
[----:B------:R-:W-:Y:S01]  /*bf00*/  MOV R9, 0x80000020 ;  /* 0x8000002000097802 */ /* 0x000fe20000000f00 */
[----:B------:R-:W-:-:S02]  /*bf10*/  IMAD.MOV.U32 R15, RZ, RZ, -0x7fffffe0 ;  /* 0x80000020ff0f7424 */ /* 0x000fc400078e00ff */
[----:B------:R-:W-:Y:S02]  /*bf20*/  IMAD.MOV.U32 R13, RZ, RZ, -0x7fffffe0 ;  /* 0x80000020ff0d7424 */ /* 0x000fe400078e00ff */
[----:B------:R-:W-:Y:S02]  /*bf30*/  IMAD.MOV.U32 R5, RZ, RZ, -0x7fffffe0 ;  /* 0x80000020ff057424 */ /* 0x000fe400078e00ff */
[----:B---3--:R-:W-:Y:S01]  /*bf40*/  IMAD R4, R18, 0x600, R3 ;  /* 0x0000060012047824 */ /* 0x008fe200078e0203 */
[C---:B----4-:R-:W-:Y:S01]  /*bf50*/  R2UR UR4, R10.reuse ;  /* 0x000000000a0472ca */ /* 0x050fe200000e0000 */
[----:B------:R-:W-:Y:S01]  /*bf60*/  VIADD R90, R10, 0x2 ;  /* 0x000000020a5a7836 */ /* 0x000fe20000000000 */
[----:B------:R-:W-:Y:S01]  /*bf70*/  R2UR UR5, R11 ;  /* 0x000000000b0572ca */ /* 0x000fe200000e0000 */
[C---:B------:R-:W-:Y:S01]  /*bf80*/  VIADD R6, R4.reuse, 0x2 ;  /* 0x0000000204067836 */ /* 0x040fe20000000000 */
[----:B------:R-:W-:Y:S01]  /*bf90*/  R2UR UR6, R4 ;  /* 0x00000000040672ca */ /* 0x000fe200000e0000 */
[C---:B------:R-:W-:Y:S01]  /*bfa0*/  VIADD R20, R10.reuse, 0x300 ;  /* 0x000003000a147836 */ /* 0x040fe20000000000 */
[----:B------:R0:W-:Y:S01]  /*bfb0*/  STL.64 [R1+0x30], R90 ;  /* 0x0000305a01007387 */ /* 0x0001e20000100a00 */
[----:B------:R-:W-:-:S02]  /*bfc0*/  VIADD R14, R10, 0x302 ;  /* 0x000003020a0e7836 */ /* 0x000fc40000000000 */
[C---:B------:R-:W-:Y:S01]  /*bfd0*/  VIADD R12, R10.reuse, 0x600 ;  /* 0x000006000a0c7836 */ /* 0x040fe20000000000 */
[----:B------:R0:W-:Y:S01]  /*bfe0*/  STL.64 [R1+0x28], R20 ;  /* 0x0000281401007387 */ /* 0x0001e20000100a00 */
[----:B------:R-:W-:-:S03]  /*bff0*/  VIADD R8, R10, 0x602 ;  /* 0x000006020a087836 */ /* 0x000fc60000000000 */
[----:B------:R0:W-:Y:S03]  /*c000*/  STL.64 [R1+0x20], R14 ;  /* 0x0000200e01007387 */ /* 0x0001e60000100a00 */
[----:B------:R-:W-:Y:S01]  /*c010*/  HGMMA.64x128x16.F32 R24, gdesc[UR4], RZ, !UPT, gsb0 ;  /* 0x01e00000041879f0 */ /* 0x000fe2000c0008ff */
[----:B------:R-:W-:Y:S01]  /*c020*/  R2UR UR4, R90 ;  /* 0x000000005a0472ca */ /* 0x000fe200000e0000 */
[----:B------:R0:W-:Y:S01]  /*c030*/  STL.64 [R1+0x18], R12 ;  /* 0x0000180c01007387 */ /* 0x0001e20000100a00 */
[----:B------:R-:W-:Y:S02]  /*c040*/  R2UR UR5, R91 ;  /* 0x000000005b0572ca */ /* 0x000fe400000e0000 */
[----:B------:R-:W-:Y:S01]  /*c050*/  R2UR UR6, R6 ;  /* 0x00000000060672ca */ /* 0x000fe200000e0000 */
[----:B------:R-:W-:Y:S01]  /*c060*/  VIADD R6, R4, 0x200 ;  /* 0x0000020004067836 */ /* 0x000fe20000000000 */
[----:B------:R-:W-:Y:S01]  /*c070*/  R2UR UR7, R7 ;  /* 0x00000000070772ca */ /* 0x000fe200000e0000 */
[----:B------:R-:W-:Y:S01]  /*c080*/  IMAD.MOV.U32 R7, RZ, RZ, -0x7fffffe0 ;  /* 0x80000020ff077424 */ /* 0x000fe200078e00ff */
[----:B------:R0:W-:Y:S01]  /*c090*/  STL.64 [R1+0x10], R8 ;  /* 0x0000100801007387 */ /* 0x0001e20000100a00 */
[----:B------:R-:W-:-:S02]  /*c0a0*/  WARPGROUP.DEPBAR.LE gsb0, 0x0 ;  /* 0x00008000000079c5 */ /* 0x000fc40000010000 */
[----:B------:R-:W-:-:S08]  /*c0b0*/  WARPGROUP.ARRIVE ;  /* 0x00000000000079c5 */ /* 0x000fd00000000000 */
[----:B------:R-:W-:Y:S01]  /*c0c0*/  HGMMA.64x128x16.F32 R24, gdesc[UR4], R24, gsb0 ;  /* 0x01e00000041879f0 */ /* 0x000fe20008000818 */
[----:B------:R-:W-:Y:S02]  /*c0d0*/  R2UR UR4, R20 ;  /* 0x00000000140472ca */ /* 0x000fe400000e0000 */
[----:B------:R-:W-:Y:S02]  /*c0e0*/  R2UR UR5, R21 ;  /* 0x00000000150572ca */ /* 0x000fe400000e0000 */
[----:B------:R-:W-:Y:S01]  /*c0f0*/  R2UR UR6, R6 ;  /* 0x00000000060672ca */ /* 0x000fe200000e0000 */
[----:B------:R-:W-:Y:S01]  /*c100*/  VIADD R6, R4, 0x202 ;  /* 0x0000020204067836 */ /* 0x000fe20000000000 */
[----:B------:R-:W-:Y:S01]  /*c110*/  R2UR UR7, R7 ;  /* 0x00000000070772ca */ /* 0x000fe200000e0000 */
[----:B------:R-:W-:Y:S01]  /*c120*/  IMAD.MOV.U32 R7, RZ, RZ, -0x7fffffe0 ;  /* 0x80000020ff077424 */ /* 0x000fe200078e00ff */
[----:B------:R-:W-:Y:S02]  /*c130*/  WARPGROUP.DEPBAR.LE gsb0, 0x0 ;  /* 0x00008000000079c5 */ /* 0x000fe40000010000 */
[----:B------:R-:W-:-:S09]  /*c140*/  WARPGROUP.ARRIVE ;  /* 0x00000000000079c5 */ /* 0x000fd20000000000 */
[----:B------:R-:W-:Y:S01]  /*c150*/  HGMMA.64x128x16.F32 R24, gdesc[UR4], R24, gsb0 ;  /* 0x01e00000041879f0 */ /* 0x000fe20008000818 */
[----:B------:R-:W-:Y:S02]  /*c160*/  R2UR UR4, R14 ;  /* 0x000000000e0472ca */ /* 0x000fe400000e0000 */
[----:B------:R-:W-:Y:S02]  /*c170*/  R2UR UR5, R15 ;  /* 0x000000000f0572ca */ /* 0x000fe400000e0000 */
[----:B------:R-:W-:Y:S01]  /*c180*/  R2UR UR6, R6 ;  /* 0x00000000060672ca */ /* 0x000fe200000e0000 */
[C---:B------:R-:W-:Y:S01]  /*c190*/  VIADD R6, R4.reuse, 0x400 ;  /* 0x0000040004067836 */ /* 0x040fe20000000000 */
[----:B------:R-:W-:Y:S01]  /*c1a0*/  R2UR UR7, R7 ;  /* 0x00000000070772ca */ /* 0x000fe200000e0000 */
[----:B------:R-:W-:Y:S02]  /*c1b0*/  IMAD.MOV.U32 R7, RZ, RZ, -0x7fffffe0 ;  /* 0x80000020ff077424 */ /* 0x000fe400078e00ff */
[----:B------:R-:W-:Y:S01]  /*c1c0*/  VIADD R4, R4, 0x402 ;  /* 0x0000040204047836 */ /* 0x000fe20000000000 */
[----:B------:R-:W-:-:S02]  /*c1d0*/  WARPGROUP.DEPBAR.LE gsb0, 0x0 ;  /* 0x00008000000079c5 */ /* 0x000fc40000010000 */
[----:B------:R-:W-:-:S07]  /*c1e0*/  WARPGROUP.ARRIVE ;  /* 0x00000000000079c5 */ /* 0x000fce0000000000 */
[----:B------:R-:W-:Y:S01]  /*c1f0*/  HGMMA.64x128x16.F32 R24, gdesc[UR4], R24, gsb0 ;  /* 0x01e00000041879f0 */ /* 0x000fe20008000818 */
[----:B------:R-:W-:Y:S02]  /*c200*/  R2UR UR4, R12 ;  /* 0x000000000c0472ca */ /* 0x000fe400000e0000 */
[----:B------:R-:W-:Y:S02]  /*c210*/  R2UR UR5, R13 ;  /* 0x000000000d0572ca */ /* 0x000fe400000e0000 */
[----:B------:R-:W-:Y:S02]  /*c220*/  R2UR UR6, R6 ;  /* 0x00000000060672ca */ /* 0x000fe400000e0000 */
[----:B------:R-:W-:Y:S01]  /*c230*/  R2UR UR7, R7 ;  /* 0x00000000070772ca */ /* 0x000fe200000e0000 */
[----:B------:R-:W-:Y:S02]  /*c240*/  WARPGROUP.DEPBAR.LE gsb0, 0x0 ;  /* 0x00008000000079c5 */ /* 0x000fe40000010000 */
[----:B------:R-:W-:-:S10]  /*c250*/  WARPGROUP.ARRIVE ;  /* 0x00000000000079c5 */ /* 0x000fd40000000000 */
        /* <DEDUP_REMOVED lines=11> */
.L_x_11490:
[----:B------:R-:W2:Y:S01]  /*c310*/  LDL R90, [R1+0x98] ;  /* 0x00009800015a7983 */ /* 0x000ea20000100800 */
[----:B------:R-:W0:Y:S01]  /*c320*/  LDC R142, c[0x0][0x448] ;  /* 0x00011200ff8e7b82 */ /* 0x000e220000000800 */
[----:B------:R-:W-:Y:S02]  /*c330*/  ULDC UR4, c[0x0][0x9d8] ;  /* 0x0002760000047ab9 */ /* 0x000fe40000000800 */
[----:B------:R-:W2:Y:S01]  /*c340*/  LDL R89, [R1+0x60] ;  /* 0x0000600001597983 */ /* 0x000ea20000100800 */
        /* <DEDUP_REMOVED lines=22> */
[----:B------:R-:W-:-:S02]  /*c4b0*/  IMAD.MOV.U32 R73, RZ, RZ, -0x80 ;  /* 0xffffff80ff497424 */ /* 0x000fc400078e00ff */
[----:B------:R-:W-:Y:S01]  /*c4c0*/  FMUL.FTZ R52, R67, UR4 ;  /* 0x0000000443347c20 */ /* 0x000fe20008410000 */
[----:B------:R-:W-:Y:S01]  /*c4d0*/  FMUL.FTZ R60, R75, UR4 ;  /* 0x000000044b3c7c20 */ /* 0x000fe20008410000 */
[----:B------:R-:W-:Y:S01]  /*c4e0*/  FMUL.FTZ R67, R81, UR4 ;  /* 0x0000000451437c20 */ /* 0x000fe20008410000 */
[----:B------:R-:W-:Y:S01]  /*c4f0*/  VIADD R0, R0, 0x2d840 ;  /* 0x0002d84000007836 */ /* 0x000fe20000000000 */
[----:B------:R-:W-:Y:S01]  /*c500*/  ULDC.64 UR6, c[0x0][0x9e0] ;  /* 0x0002780000067ab9 */ /* 0x000fe20000000a00 */
[----:B------:R-:W-:Y:S02]  /*c510*/  IMAD.U32 R75, RZ, RZ, UR38 ;  /* 0x00000026ff4b7e24 */ /* 0x000fe4000f8e00ff */
        /* <DEDUP_REMOVED lines=11> */
[----:B------:R-:W-:Y:S01]  /*c5d0*/  UISETP.GE.AND UP0, UPT, UR7, 0x1, UPT ;  /* 0x000000010700788c */ /* 0x000fe2000bf06270 */
        /* <DEDUP_REMOVED lines=10> */
[----:B------:R-:W-:Y:S01]  /*c680*/  LOP3.LUT R22, R22, 0xffffffdf, RZ, 0xc0, !PT ;  /* 0xffffffdf16167812 */ /* 0x000fe200078ec0ff */
        /* <DEDUP_REMOVED lines=21> */
[----:B------:R3:W-:Y:S01]  /*c7e0*/  SYNCS.ARRIVE.TRANS64.RED.A1T0 RZ, [R0+URZ], RZ ;  /* 0x000000ff00ff79a7 */ /* 0x0007e2000810043f */
[----:B------:R-:W4:Y:S01]  /*c7f0*/  MUFU.TANH R3, R3 ;  /* 0x0000000300037308 */ /* 0x000f220000002400 */
[----:B------:R-:W-:Y:S01]  /*c800*/  ULDC UR52, c[0x0][0x9dc] ;  /* 0x0002770000347ab9 */ /* 0x000fe20000000800 */
[----:B------:R-:W-:Y:S01]  /*c810*/  LEA R77, R88, 0xffffff80, 0x7 ;  /* 0xffffff80584d7811 */ /* 0x000fe200078e38ff */
[----:B------:R-:W-:-:S05]  /*c820*/  ULOP3.LUT UR52, URZ, UR52, URZ, 0x33, !UPT ;  /* 0x000000343f347292 */ /* 0x000fca000f8e333f */
        /* <DEDUP_REMOVED lines=27> */
[----:B------:R-:W3:Y:S01]  /*c9e0*/  MUFU.TANH R37, R37 ;  /* 0x0000002500257308 */ /* 0x000ee20000002400 */
[----:B--2---:R-:W-:-:S04]  /*c9f0*/  IMAD.IADD R70, R90, 0x1, R89 ;  /* 0x000000015a467824 */ /* 0x004fc800078e0259 */
[----:B0-----:R-:W-:-:S03]  /*ca00*/  @P1 IMAD.HI.U32 R71, R70, R71, RZ ;  /* 0x0000004746471227 */ /* 0x001fc600078e00ff */
[----:B------:R-:W0:Y:S02]  /*ca10*/  MUFU.TANH R38, R38 ;  /* 0x0000002600267308 */ /* 0x000e240000002400 */
[----:B-1----:R-:W-:Y:S01]  /*ca20*/  @P1 SHF.R.U32.HI R70, RZ, R72, R71 ;  /* 0x00000048ff461219 */ /* 0x002fe20000011647 */
[----:B------:R-:W-:Y:S02]  /*ca30*/  IMAD R72, R88, R73, 0x80 ;  /* 0x0000008058487424 */ /* 0x000fe400078e0249 */
[----:B------:R-:W-:Y:S01]  /*ca40*/  FMUL.FTZ R71, R85, UR4 ;  /* 0x0000000455477c20 */ /* 0x000fe20008410000 */
[----:B------:R-:W-:Y:S01]  /*ca50*/  FMUL.FTZ R73, R87, UR4 ;  /* 0x0000000457497c20 */ /* 0x000fe20008410000 */
[----:B------:R-:W-:Y:S01]  /*ca60*/  PLOP3.LUT P1, PT, PT, PT, UP0, 0x40, 0x0 ;  /* 0x000000000000781c */ /* 0x000fe20003f2e808 */
[----:B------:R-:W1:Y:S01]  /*ca70*/  SHFL.IDX PT, R81, R70, RZ, 0x1c1f ;  /* 0x001c1fff46517589 */ /* 0x000e6200000e0000 */
[----:B------:R-:W-:Y:S01]  /*ca80*/  VIADD R75, R72, 0x1 ;  /* 0x00000001484b7836 */ /* 0x000fe20000000000 */
[----:B------:R-:W2:Y:S03]  /*ca90*/  MUFU.TANH R39, R39 ;  /* 0x0000002700277308 */ /* 0x000ea60000002400 */
[----:B------:R-:W-:-:S02]  /*caa0*/  IMAD R74, R156, -0x2, R75 ;  /* 0xfffffffe9c4a7824 */ /* 0x000fc400078e024b */
[----:B------:R-:W-:-:S03]  /*cab0*/  IMAD.IADD R75, R155, 0x1, R72 ;  /* 0x000000019b4b7824 */ /* 0x000fc600078e0248 */
[----:B------:R-:W0:Y:S01]  /*cac0*/  MUFU.TANH R40, R40 ;  /* 0x0000002800287308 */ /* 0x000e220000002400 */
[----:B------:R-:W-:Y:S01]  /*cad0*/  IADD3 R74, -R154, R74, R155 ;  /* 0x0000004a9a4a7210 */ /* 0x000fe20007ffe19b */
[----:B------:R-:W-:-:S04]  /*cae0*/  IMAD R80, R156, -0x2, R75 ;  /* 0xfffffffe9c507824 */ /* 0x000fc800078e024b */
[C---:B------:R-:W-:Y:S02]  /*caf0*/  VIADD R79, R74.reuse, UR6 ;  /* 0x000000064a4f7c36 */ /* 0x040fe40008000000 */
[----:B------:R-:W0:Y:S01]  /*cb00*/  MUFU.TANH R41, R41 ;  /* 0x0000002900297308 */ /* 0x000e220000002400 */
[----:B------:R-:W-:Y:S02]  /*cb10*/  VIADD R78, R74, UR52 ;  /* 0x000000344a4e7c36 */ /* 0x000fe40008000000 */
[----:B-1----:R-:W-:Y:S02]  /*cb20*/  VIADDMNMX R76, R81, R79, R80, PT ;  /* 0x0000004f514c7246 */ /* 0x002fe40003800150 */
[----:B------:R-:W-:-:S03]  /*cb30*/  IMAD.IADD R75, R78, 0x1, R81 ;  /* 0x000000014e4b7824 */ /* 0x000fc600078e0251 */
        /* <DEDUP_REMOVED lines=29> */
[----:B---3--:R3:W0:Y:S08]  /*cd10*/  MUFU.TANH R0, R86 ;  /* 0x0000005600007308 */ /* 0x0086300000002400 */
[----:B------:R-:W0:Y:S01]  /*cd20*/  MUFU.TANH R73, R73 ;  /* 0x0000004900497308 */ /* 0x000e220000002400 */
[----:B-1234-:R-:W-:Y:S05]  /*cd30*/  @P1 BRA `(.L_x_11491) ;  /* 0x0000000000581947 */ /* 0x01efea0003800000 */
[----:B------:R-:W-:Y:S01]  /*cd40*/  IADD3 R74, -R154, R155, R81 ;  /* 0x0000009b9a4a7210 */ /* 0x000fe20007ffe151 */
[----:B------:R-:W-:Y:S03]  /*cd50*/  BSSY B0, `(.L_x_11492) ;  /* 0x0000010000007945 */ /* 0x000fe60003800000 */
[----:B------:R-:W-:-:S13]  /*cd60*/  ISETP.GT.AND P1, PT, R74, -0x1, PT ;  /* 0xffffffff4a00780c */ /* 0x000fda0003f24270 */
[----:B------:R-:W-:Y:S05]  /*cd70*/  @P1 BRA `(.L_x_11493) ;  /* 0x0000000000201947 */ /* 0x000fea0003800000 */
[----:B------:R-:W-:Y:S01]  /*cd80*/  UISETP.NE.AND UP1, UPT, UR7, 0x1, UPT ;  /* 0x000000010700788c */ /* 0x000fe2000bf25270 */
[----:B------:R-:W-:-:S05]  /*cd90*/  LOP3.LUT R74, RZ, R74, RZ, 0x33, !PT ;  /* 0x0000004aff4a7212 */ /* 0x000fca00078e33ff */
[----:B------:R-:W-:-:S05]  /*cda0*/  PLOP3.LUT P1, PT, PT, PT, UP1, 0x80, 0x0 ;  /* 0x000000000000781c */ /* 0x000fca0003f2f018 */
[----:B------:R-:W-:-:S08]  /*cdb0*/  @UP1 ULDC.64 UR4, c[0x0][0x9e8] ;  /* 0x00027a0000041ab9 */ /* 0x000fd00000000a00 */
[----:B------:R-:W-:-:S05]  /*cdc0*/  @P1 IMAD.HI.U32 R81, R74, UR4, RZ ;  /* 0x000000044a511c27 */ /* 0x000fca000f8e00ff */
[----:B------:R-:W-:-:S04]  /*cdd0*/  @P1 SHF.R.U32.HI R74, RZ, UR5, R81 ;  /* 0x00000005ff4a1c19 */ /* 0x000fc80008011651 */
[----:B------:R-:W-:Y:S01]  /*cde0*/  LOP3.LUT R74, RZ, R74, RZ, 0x33, !PT ;  /* 0x0000004aff4a7212 */ /* 0x000fe200078e33ff */
[----:B------:R-:W-:Y:S06]  /*cdf0*/  BRA `(.L_x_11494) ;  /* 0x0000000000147947 */ /* 0x000fec0003800000 */
.L_x_11493:
[----:B------:R-:W-:-:S06]  /*ce00*/  UISETP.NE.AND UP1, UPT, UR7, 0x1, UPT ;  /* 0x000000010700788c */ /* 0x000fcc000bf25270 */
[----:B------:R-:W-:-:S05]  /*ce10*/  PLOP3.LUT P1, PT, PT, PT, UP1, 0x80, 0x0 ;  /* 0x000000000000781c */ /* 0x000fca0003f2f018 */
[----:B------:R-:W-:-:S08]  /*ce20*/  @UP1 ULDC.64 UR4, c[0x0][0x9e8] ;  /* 0x00027a0000041ab9 */ /* 0x000fd00000000a00 */
[----:B------:R-:W-:-:S05]  /*ce30*/  @P1 IMAD.HI.U32 R81, R74, UR4, RZ ;  /* 0x000000044a511c27 */ /* 0x000fca000f8e00ff */
[----:B------:R-:W-:-:S07]  /*ce40*/  @P1 SHF.R.U32.HI R74, RZ, UR5, R81 ;  /* 0x00000005ff4a1c19 */ /* 0x000fce0008011651 */
.L_x_11494:
[----:B------:R-:W-:Y:S05]  /*ce50*/  BSYNC B0 ;  /* 0x0000000000007941 */ /* 0x000fea0003800000 */
.L_x_11492:
[----:B------:R-:W-:-:S04]  /*ce60*/  IMAD R81, R74, UR7, -R77 ;  /* 0x000000074a517c24 */ /* 0x000fc8000f8e0a4d */
[----:B------:R-:W-:-:S05]  /*ce70*/  IMAD R81, R156, -0x2, R81 ;  /* 0xfffffffe9c517824 */ /* 0x000fca00078e0251 */
[----:B------:R-:W-:Y:S02]  /*ce80*/  VIMNMX R75, R75, R81, !PT ;  /* 0x000000514b4b7248 */ /* 0x000fe40007fe0100 */
[----:B------:R-:W-:-:S07]  /*ce90*/  VIADDMNMX R76, R81, UR7, R76, PT ;  /* 0x00000007514c7c46 */ /* 0x000fce000b80014c */
.L_x_11491:
[C---:B------:R-:W-:Y:S02]  /*cea0*/  ISETP.GE.AND P2, PT, R72.reuse, 0x9, PT ;  /* 0x000000094800780c */ /* 0x040fe40003f46270 */
[----:B------:R-:W-:Y:S02]  /*ceb0*/  ISETP.GE.AND P1, PT, R72, 0x2, PT ;  /* 0x000000024800780c */ /* 0x000fe40003f26270 */
[----:B------:R-:W-:Y:S02]  /*cec0*/  LOP3.LUT R22, R22, 0xfffffffe, RZ, 0xc0, !PT ;  /* 0xfffffffe16167812 */ /* 0x000fe400078ec0ff */
[----:B------:R-:W-:Y:S02]  /*ced0*/  ISETP.GT.AND P3, PT, R75, 0x1, !P1 ;  /* 0x000000014b00780c */ /* 0x000fe40004f64270 */
[----:B------:R-:W-:Y:S02]  /*cee0*/  ISETP.GE.AND P4, PT, R72, 0xa, PT ;  /* 0x0000000a4800780c */ /* 0x000fe40003f86270 */
[----:B------:R-:W-:-:S02]  /*cef0*/  ISETP.LT.OR P3, PT, R76, 0x2, P3 ;  /* 0x000000024c00780c */ /* 0x000fc40001f61670 */
[----:B------:R-:W-:Y:S02]  /*cf00*/  ISETP.GE.AND P6, PT, R72, 0x1, PT ;  /* 0x000000014800780c */ /* 0x000fe40003fc6270 */
[----:B------:R-:W-:Y:S02]  /*cf10*/  @P2 LOP3.LUT R22, R22, 0x1, RZ, 0xfc, !PT ;  /* 0x0000000116162812 */ /* 0x000fe400078efcff */
[----:B------:R-:W-:Y:S02]  /*cf20*/  ISETP.GT.AND P2, PT, R75, 0x8, !P2 ;  /* 0x000000084b00780c */ /* 0x000fe40005744270 */
[----:B------:R-:W-:Y:S02]  /*cf30*/  FSEL R74, R5, -INF , !P3 ;  /* 0xff800000054a7808 */ /* 0x000fe40005800000 */
[----:B------:R-:W-:Y:S01]  /*cf40*/  ISETP.LT.OR P2, PT, R76, 0x9, P2 ;  /* 0x000000094c00780c */ /* 0x000fe20001741670 */
[----:B------:R-:W1:Y:S01]  /*cf50*/  SHFL.IDX PT, R5, R70, 0x1, 0x1c1f ;  /* 0x003c1f0046057f89 */ /* 0x000e6200000e0000 */
[----:B------:R-:W-:-:S02]  /*cf60*/  ISETP.GE.AND P3, PT, R72, 0x11, PT ;  /* 0x000000114800780c */ /* 0x000fc40003f66270 */
[----:B------:R-:W-:Y:S02]  /*cf70*/  LOP3.LUT R22, R22, 0xfffffffd, RZ, 0xc0, !PT ;  /* 0xfffffffd16167812 */ /* 0x000fe400078ec0ff */
[----:B------:R-:W-:Y:S02]  /*cf80*/  FSEL R7, R7, -INF , !P2 ;  /* 0xff80000007077808 */ /* 0x000fe40005000000 */
[----:B------:R-:W-:Y:S02]  /*cf90*/  ISETP.GT.AND P2, PT, R75, 0x9, !P4 ;  /* 0x000000094b00780c */ /* 0x000fe40006744270 */
[----:B------:R-:W-:Y:S02]  /*cfa0*/  @P4 LOP3.LUT R22, R22, 0x2, RZ, 0xfc, !PT ;  /* 0x0000000216164812 */ /* 0x000fe400078efcff */
[----:B------:R-:W-:Y:S02]  /*cfb0*/  ISETP.LT.OR P2, PT, R76, 0xa, P2 ;  /* 0x0000000a4c00780c */ /* 0x000fe40001741670 */
[----:B------:R-:W-:-:S02]  /*cfc0*/  LOP3.LUT R22, R22, 0xfffffffb, RZ, 0xc0, !PT ;  /* 0xfffffffb16167812 */ /* 0x000fc400078ec0ff */
[----:B------:R-:W-:Y:S02]  /*cfd0*/  FSEL R8, R8, -INF , !P2 ;  /* 0xff80000008087808 */ /* 0x000fe40005000000 */
[----:B------:R-:W-:Y:S02]  /*cfe0*/  @P3 LOP3.LUT R22, R22, 0x4, RZ, 0xfc, !PT ;  /* 0x0000000416163812 */ /* 0x000fe400078efcff */
[----:B------:R-:W-:Y:S02]  /*cff0*/  ISETP.GT.AND P2, PT, R75, 0x10, !P3 ;  /* 0x000000104b00780c */ /* 0x000fe40005f44270 */
[----:B------:R-:W-:Y:S02]  /*d000*/  ISETP.GE.AND P3, PT, R72, 0x12, PT ;  /* 0x000000124800780c */ /* 0x000fe40003f66270 */
[----:B------:R-:W-:Y:S01]  /*d010*/  ISETP.LT.OR P2, PT, R76, 0x11, P2 ;  /* 0x000000114c00780c */ /* 0x000fe20001741670 */
[----:B-1----:R-:W-:Y:S01]  /*d020*/  IMAD.IADD R78, R78, 0x1, R5 ;  /* 0x000000014e4e7824 */ /* 0x002fe200078e0205 */
[----:B------:R-:W-:-:S02]  /*d030*/  LOP3.LUT R22, R22, 0xfbffffff, RZ, 0xc0, !PT ;  /* 0xfbffffff16167812 */ /* 0x000fc400078ec0ff */
[----:B------:R-:W-:Y:S02]  /*d040*/  FSEL R11, R11, -INF , !P2 ;  /* 0xff8000000b0b7808 */ /* 0x000fe40005000000 */
[----:B------:R-:W-:Y:S02]  /*d050*/  ISETP.GT.AND P2, PT, R75, 0x11, !P3 ;  /* 0x000000114b00780c */ /* 0x000fe40005f44270 */
[----:B------:R-:W-:Y:S02]  /*d060*/  VIADDMNMX R79, R5, R79, R80, PT ;  /* 0x0000004f054f7246 */ /* 0x000fe40003800150 */
[----:B------:R-:W-:Y:S02]  /*d070*/  ISETP.LT.OR P2, PT, R76, 0x12, P2 ;  /* 0x000000124c00780c */ /* 0x000fe40001741670 */
[----:B------:R-:W-:Y:S02]  /*d080*/  @P3 LOP3.LUT R22, R22, 0x4000000, RZ, 0xfc, !PT ;  /* 0x0400000016163812 */ /* 0x000fe400078efcff */
[----:B------:R-:W-:-:S02]  /*d090*/  ISETP.GE.AND P3, PT, R72, 0x19, PT ;  /* 0x000000194800780c */ /* 0x000fc40003f66270 */
        /* <DEDUP_REMOVED lines=145> */
[----:B------:R-:W-:-:S04]  /*d9b0*/  ISETP.GT.AND P5, PT, R75, RZ, !P6 ;  /* 0x000000ff4b00720c */ /* 0x000fc800077a4270 */
        /* <DEDUP_REMOVED lines=17> */
[----:B------:R-:W-:Y:S01]  /*dad0*/  @P5 IMAD.HI.U32 R5, R70, UR4, RZ ;  /* 0x0000000446055c27 */ /* 0x000fe2000f8e00ff */
[----:B------:R-:W-:-:S13]  /*dae0*/  PLOP3.LUT P5, PT, PT, PT, UP1, 0x80, 0x0 ;  /* 0x000000000000781c */ /* 0x000fda0003faf018 */
[----:B------:R-:W-:-:S04]  /*daf0*/  @P5 SHF.R.U32.HI R70, RZ, UR5, R5 ;  /* 0x00000005ff465c19 */ /* 0x000fc80008011605 */
[----:B------:R-:W-:Y:S01]  /*db00*/  LOP3.LUT R70, RZ, R70, RZ, 0x33, !PT ;  /* 0x00000046ff467212 */ /* 0x000fe200078e33ff */
[----:B------:R-:W-:Y:S06]  /*db10*/  BRA `(.L_x_11498) ;  /* 0x0000000000187947 */ /* 0x000fec0003800000 */
.L_x_11497:
[----:B------:R-:W-:-:S06]  /*db20*/  UISETP.NE.AND UP1, UPT, UR7, 0x1, UPT ;  /* 0x000000010700788c */ /* 0x000fcc000bf25270 */
[----:B------:R-:W-:-:S05]  /*db30*/  PLOP3.LUT P5, PT, PT, PT, UP1, 0x80, 0x0 ;  /* 0x000000000000781c */ /* 0x000fca0003faf018 */
[----:B------:R-:W-:-:S08]  /*db40*/  @UP1 ULDC.64 UR4, c[0x0][0x9e8] ;  /* 0x00027a0000041ab9 */ /* 0x000fd00000000a00 */
[----:B------:R-:W-:Y:S01]  /*db50*/  @P5 IMAD.HI.U32 R5, R70, UR4, RZ ;  /* 0x0000000446055c27 */ /* 0x000fe2000f8e00ff */
[----:B------:R-:W-:-:S13]  /*db60*/  PLOP3.LUT P5, PT, PT, PT, UP1, 0x80, 0x0 ;  /* 0x000000000000781c */ /* 0x000fda0003faf018 */
[----:B------:R-:W-:-:S07]  /*db70*/  @P5 SHF.R.U32.HI R70, RZ, UR5, R5 ;  /* 0x00000005ff465c19 */ /* 0x000fce0008011605 */
.L_x_11498:
[----:B------:R-:W-:Y:S05]  /*db80*/  BSYNC B0 ;  /* 0x0000000000007941 */ /* 0x000fea0003800000 */
.L_x_11496:
[----:B------:R-:W-:-:S04]  /*db90*/  IMAD R77, R70, UR7, -R77 ;  /* 0x00000007464d7c24 */ /* 0x000fc8000f8e0a4d */
[----:B------:R-:W-:-:S05]  /*dba0*/  IMAD R77, R156, -0x2, R77 ;  /* 0xfffffffe9c4d7824 */ /* 0x000fca00078e024d */
[----:B------:R-:W-:Y:S02]  /*dbb0*/  VIMNMX R78, R78, R77, !PT ;  /* 0x0000004d4e4e7248 */ /* 0x000fe40007fe0100 */
[----:B------:R-:W-:-:S07]  /*dbc0*/  VIADDMNMX R79, R77, UR7, R79, PT ;  /* 0x000000074d4f7c46 */ /* 0x000fce000b80014f */
.L_x_11495:
[----:B------:R-:W-:Y:S01]  /*dbd0*/  ISETP.GT.AND P1, PT, R78, 0x1, !P1 ;  /* 0x000000014e00780c */ /* 0x000fe20004f24270 */
[----:B------:R-:W-:Y:S01]  /*dbe0*/  ULDC UR51, c[0x0][0x988] ;  /* 0x0002620000337ab9 */ /* 0x000fe20000000800 */
[----:B------:R-:W2:Y:S02]  /*dbf0*/  LDL R86, [R1+0x6c] ;  /* 0x00006c0001567983 */ /* 0x000ea40000100800 */
[----:B------:R-:W-:Y:S02]  /*dc00*/  ISETP.LT.OR P1, PT, R79, 0x2, P1 ;  /* 0x000000024f00780c */ /* 0x000fe40000f21670 */
[----:B------:R-:W3:Y:S02]  /*dc10*/  LDL R85, [R1+0x4] ;  /* 0x0000040001557983 */ /* 0x000ee40000100800 */
[----:B------:R-:W-:Y:S02]  /*dc20*/  FSEL R70, R6, -INF , !P1 ;  /* 0xff80000006467808 */ /* 0x000fe40004800000 */
[C---:B------:R-:W-:Y:S01]  /*dc30*/  LOP3.LUT P1, RZ, R22.reuse, 0x1, RZ, 0xc0, !PT ;  /* 0x0000000116ff7812 */ /* 0x040fe2000782c0ff */
[----:B------:R-:W4:Y:S01]  /*dc40*/  LDL R84, [R1] ;  /* 0x0000000001547983 */ /* 0x000f220000100800 */
[----:B------:R-:W-:-:S02]  /*dc50*/  LOP3.LUT P5, RZ, R22, 0x4000000, RZ, 0xc0, !PT ;  /* 0x0400000016ff7812 */ /* 0x000fc400078ac0ff */
        /* <DEDUP_REMOVED lines=20> */
[----:B------:R-:W-:Y:S02]  /*dda0*/  LOP3.LUT P5, RZ, R22, 0x8000, RZ, 0xc0, !PT ;  /* 0x0000800016ff7812 */ /* 0x000fe400078ac0ff */
        /* <DEDUP_REMOVED lines=54> */
[C---:B------:R-:W-:Y:S02]  /*e110*/  ISETP.GT.AND P1, PT, R78.reuse, 0x31, !P1 ;  /* 0x000000314e00780c */ /* 0x040fe40004f24270 */
[----:B------:R-:W-:Y:S01]  /*e120*/  ISETP.GT.AND P6, PT, R78, RZ, !P6 ;  /* 0x000000ff4e00720c */ /* 0x000fe200077c4270 */
[----:B------:R-:W0:Y:S01]  /*e130*/  SHFL.BFLY PT, R5, R6, 0x2, 0x1f ;  /* 0x0c401f0006057f89 */ /* 0x000e2200000e0000 */
[----:B------:R-:W-:-:S02]  /*e140*/  ISETP.LT.OR P1, PT, R79, 0x32, P1 ;  /* 0x000000324f00780c */ /* 0x000fc40000f21670 */
[----:B------:R-:W-:Y:S02]  /*e150*/  ISETP.LT.OR P6, PT, R79, 0x1, P6 ;  /* 0x000000014f00780c */ /* 0x000fe400037c1670 */
[----:B------:R-:W-:Y:S02]  /*e160*/  FSEL R36, R36, -INF , !P1 ;  /* 0xff80000024247808 */ /* 0x000fe40004800000 */
[----:B------:R-:W-:Y:S02]  /*e170*/  LOP3.LUT P1, RZ, R22, 0x20000, RZ, 0xc0, !PT ;  /* 0x0002000016ff7812 */ /* 0x000fe4000782c0ff */
[----:B------:R-:W-:Y:S02]  /*e180*/  FSEL R75, R4, -INF , !P6 ;  /* 0xff800000044b7808 */ /* 0x000fe40007000000 */
[----:B------:R-:W-:Y:S02]  /*e190*/  ISETP.GT.AND P1, PT, R78, 0x38, !P1 ;  /* 0x000000384e00780c */ /* 0x000fe40004f24270 */
[----:B------:R-:W-:-:S02]  /*e1a0*/  FMNMX.FTZ R4, R75, R70, !PT ;  /* 0x000000464b047209 */ /* 0x000fc40007810000 */
[----:B------:R-:W-:Y:S02]  /*e1b0*/  ISETP.LT.OR P1, PT, R79, 0x39, P1 ;  /* 0x000000394f00780c */ /* 0x000fe40000f21670 */
[----:B------:R-:W-:Y:S02]  /*e1c0*/  ISETP.GT.AND P2, PT, R78, 0x70, !P2 ;  /* 0x000000704e00780c */ /* 0x000fe40005744270 */
[----:B------:R-:W-:Y:S02]  /*e1d0*/  FSEL R39, R39, -INF , !P1 ;  /* 0xff80000027277808 */ /* 0x000fe40004800000 */
[----:B------:R-:W-:Y:S02]  /*e1e0*/  LOP3.LUT P1, RZ, R22, 0x10000, RZ, 0xc0, !PT ;  /* 0x0001000016ff7812 */ /* 0x000fe4000782c0ff */
[C---:B------:R-:W-:Y:S02]  /*e1f0*/  ISETP.GT.AND P3, PT, R78.reuse, 0x71, !P3 ;  /* 0x000000714e00780c */ /* 0x040fe40005f64270 */
[----:B------:R-:W-:-:S02]  /*e200*/  ISETP.GT.AND P1, PT, R78, 0x39, !P1 ;  /* 0x000000394e00780c */ /* 0x000fc40004f24270 */
[----:B0-----:R-:W-:Y:S02]  /*e210*/  FMNMX.FTZ R76, R6, R5, !PT ;  /* 0x00000005064c7209 */ /* 0x001fe40007810000 */
[C---:B------:R-:W-:Y:S02]  /*e220*/  ISETP.LT.OR P1, PT, R79.reuse, 0x3a, P1 ;  /* 0x0000003a4f00780c */ /* 0x040fe40000f21670 */
[----:B------:R-:W-:Y:S01]  /*e230*/  ISETP.LT.OR P2, PT, R79, 0x71, P2 ;  /* 0x000000714f00780c */ /* 0x000fe20001741670 */
[----:B------:R-:W0:Y:S01]  /*e240*/  SHFL.BFLY PT, R5, R76, 0x1, 0x1f ;  /* 0x0c201f004c057f89 */ /* 0x000e2200000e0000 */
[----:B------:R-:W-:Y:S02]  /*e250*/  FSEL R40, R40, -INF , !P1 ;  /* 0xff80000028287808 */ /* 0x000fe40004800000 */
[----:B------:R-:W-:Y:S02]  /*e260*/  ISETP.GT.AND P1, PT, R78, 0x40, !P5 ;  /* 0x000000404e00780c */ /* 0x000fe40006f24270 */
[----:B------:R-:W-:-:S02]  /*e270*/  LOP3.LUT P5, RZ, R22, 0x8, RZ, 0xc0, !PT ;  /* 0x0000000816ff7812 */ /* 0x000fc400078ac0ff */
[----:B------:R-:W-:Y:S02]  /*e280*/  ISETP.LT.OR P1, PT, R79, 0x41, P1 ;  /* 0x000000414f00780c */ /* 0x000fe40000f21670 */
[----:B------:R-:W-:Y:S02]  /*e290*/  ISETP.GT.AND P4, PT, R78, 0x78, !P4 ;  /* 0x000000784e00780c */ /* 0x000fe40006784270 */
[----:B------:R-:W-:Y:S02]  /*e2a0*/  FSEL R43, R43, -INF , !P1 ;  /* 0xff8000002b2b7808 */ /* 0x000fe40004800000 */
[----:B------:R-:W-:Y:S02]  /*e2b0*/  LOP3.LUT P1, RZ, R22, 0x4000, RZ, 0xc0, !PT ;  /* 0x0000400016ff7812 */ /* 0x000fe4000782c0ff */
[----:B------:R-:W-:Y:S02]  /*e2c0*/  ISETP.LT.OR P3, PT, R79, 0x72, P3 ;  /* 0x000000724f00780c */ /* 0x000fe40001f61670 */
[----:B------:R-:W-:-:S02]  /*e2d0*/  ISETP.GT.AND P1, PT, R78, 0x41, !P1 ;  /* 0x000000414e00780c */ /* 0x000fc40004f24270 */
[C---:B------:R-:W-:Y:S02]  /*e2e0*/  ISETP.LT.OR P4, PT, R79.reuse, 0x79, P4 ;  /* 0x000000794f00780c */ /* 0x040fe40002781670 */
[----:B------:R-:W-:Y:S02]  /*e2f0*/  ISETP.LT.OR P1, PT, R79, 0x42, P1 ;  /* 0x000000424f00780c */ /* 0x000fe40000f21670 */
[----:B------:R-:W-:Y:S02]  /*e300*/  FSEL R68, R68, -INF , !P3 ;  /* 0xff80000044447808 */ /* 0x000fe40005800000 */
[----:B------:R-:W-:Y:S02]  /*e310*/  FSEL R44, R44, -INF , !P1 ;  /* 0xff8000002c2c7808 */ /* 0x000fe40004800000 */
[----:B------:R-:W-:Y:S02]  /*e320*/  LOP3.LUT P1, RZ, R22, 0x2000, RZ, 0xc0, !PT ;  /* 0x0000200016ff7812 */ /* 0x000fe4000782c0ff */
[----:B0-----:R-:W-:-:S02]  /*e330*/  FMNMX.FTZ R5, R76, R5, !PT ;  /* 0x000000054c057209 */ /* 0x001fc40007810000 */
        /* <DEDUP_REMOVED lines=38> */
[----:B------:R-:W-:Y:S01]  /*e5a0*/  FSEL R72, R64, -INF , !P1 ;  /* 0xff80000040487808 */ /* 0x000fe20004800000 */
[C---:B------:R-:W-:Y:S01]  /*e5b0*/  FMUL.FTZ R64, R5.reuse, UR51 ;  /* 0x0000003305407c20 */ /* 0x040fe20008410000 */
[----:B------:R-:W-:-:S04]  /*e5c0*/  FSETP.NEU.FTZ.AND P1, PT, R5, -INF , PT ;  /* 0xff8000000500780b */ /* 0x000fc80003f3d000 */
[----:B------:R-:W-:Y:S02]  /*e5d0*/  FSEL R64, R64, RZ, P1 ;  /* 0x000000ff40407208 */ /* 0x000fe40000800000 */
[----:B------:R-:W-:Y:S02]  /*e5e0*/  ISETP.GT.AND P1, PT, R78, 0x79, !P5 ;  /* 0x000000794e00780c */ /* 0x000fe40006f24270 */
        /* <DEDUP_REMOVED lines=37> */
[----:B------:R-:W-:Y:S01]  /*e840*/  FFMA.FTZ R26, R26, UR51, -R64 ;  /* 0x000000331a1a7c23 */ /* 0x000fe20008010840 */
[----:B------:R-:W-:Y:S01]  /*e850*/  FMNMX.FTZ R4, R32, R7, !PT ;  /* 0x0000000720047209 */ /* 0x000fe20007810000 */
[----:B------:R-:W1:Y:S03]  /*e860*/  MUFU.EX2 R77, R77 ;  /* 0x0000004d004d7308 */ /* 0x000e660000000800 */
[----:B------:R-:W-:-:S04]  /*e870*/  FMNMX.FTZ R7, R35, R4, !PT ;  /* 0x0000000423077209 */ /* 0x000fc80007810000 */
[----:B------:R-:W-:Y:S01]  /*e880*/  FMNMX.FTZ R4, R36, R7, !PT ;  /* 0x0000000724047209 */ /* 0x000fe20007810000 */
[----:B------:R-:W5:Y:S03]  /*e890*/  MUFU.EX2 R11, R11 ;  /* 0x0000000b000b7308 */ /* 0x000f660000000800 */
        /* <DEDUP_REMOVED lines=8> */
[----:B------:R3:W-:Y:S01]  /*e920*/  MUFU.EX2 R4, R33 ;  /* 0x0000002100047308 */ /* 0x0007e20000000800 */
[----:B------:R-:W-:Y:S02]  /*e930*/  FFMA.FTZ R7, R34, UR51, -R64 ;  /* 0x0000003322077c23 */ /* 0x000fe40008010840 */
[----:B------:R-:W-:-:S04]  /*e940*/  FMNMX.FTZ R29, R51, R6, !PT ;  /* 0x00000006331d7209 */ /* 0x000fc80007810000 */
[----:B------:R-:W-:Y:S01]  /*e950*/  FMNMX.FTZ R6, R52, R29, !PT ;  /* 0x0000001d34067209 */ /* 0x000fe20007810000 */
[----:B------:R4:W-:Y:S03]  /*e960*/  MUFU.EX2 R79, R42 ;  /* 0x0000002a004f7308 */ /* 0x0009e60000000800 */
[----:B------:R-:W-:-:S04]  /*e970*/  FMNMX.FTZ R29, R55, R6, !PT ;  /* 0x00000006371d7209 */ /* 0x000fc80007810000 */
[----:B------:R-:W-:Y:S01]  /*e980*/  FMNMX.FTZ R6, R56, R29, !PT ;  /* 0x0000001d38067209 */ /* 0x000fe20007810000 */
[--C-:B------:R-:W-:Y:S01]  /*e990*/  FFMA.FTZ R29, R38, UR51, -R64.reuse ;  /* 0x00000033261d7c23 */ /* 0x100fe20008010840 */
[--C-:B------:R-:W-:Y:S01]  /*e9a0*/  FFMA.FTZ R38, R50, UR51, -R64.reuse ;  /* 0x0000003332267c23 */ /* 0x100fe20008010840 */
[--C-:B------:R-:W-:Y:S01]  /*e9b0*/  FFMA.FTZ R50, R61, UR51, -R64.reuse ;  /* 0x000000333d327c23 */ /* 0x100fe20008010840 */
[----:B---3--:R-:W-:Y:S01]  /*e9c0*/  FMNMX.FTZ R33, R59, R6, !PT ;  /* 0x000000063b217209 */ /* 0x008fe20007810000 */
[--C-:B----4-:R-:W-:Y:S01]  /*e9d0*/  FFMA.FTZ R42, R53, UR51, -R64.reuse ;  /* 0x00000033352a7c23 */ /* 0x110fe20008010840 */
[----:B------:R-:W-:Y:S01]  /*e9e0*/  MUFU.EX2 R80, R80 ;  /* 0x0000005000507308 */ /* 0x000fe20000000800 */
[----:B------:R-:W-:Y:S01]  /*e9f0*/  FFMA.FTZ R53, R62, UR51, -R64 ;  /* 0x000000333e357c23 */ /* 0x000fe20008010840 */
        /* <DEDUP_REMOVED lines=10> */
[----:B------:R-:W3:Y:S01]  /*eaa0*/  SHFL.BFLY PT, R33, R0, 0x2, 0x1f ;  /* 0x0c401f0000217f89 */ /* 0x000ee200000e0000 */
[----:B------:R-:W-:Y:S08]  /*eab0*/  MUFU.EX2 R82, R82 ;  /* 0x0000005200527308 */ /* 0x000ff00000000800 */
[----:B------:R-:W-:Y:S08]  /*eac0*/  MUFU.EX2 R7, R7 ;  /* 0x0000000700077308 */ /* 0x000ff00000000800 */
[----:B------:R-:W-:Y:S01]  /*ead0*/  MUFU.EX2 R30, R30 ;  /* 0x0000001e001e7308 */ /* 0x000fe20000000800 */
[----:B---3--:R-:W-:Y:S01]  /*eae0*/  FMNMX.FTZ R34, R0, R33, !PT ;  /* 0x0000002100227209 */ /* 0x008fe20007810000 */
[--C-:B------:R-:W-:Y:S01]  /*eaf0*/  FFMA.FTZ R0, R65, UR51, -R64.reuse ;  /* 0x0000003341007c23 */ /* 0x100fe20008010840 */
[----:B------:R-:W-:-:S05]  /*eb00*/  FFMA.FTZ R33, R67, UR51, -R64 ;  /* 0x0000003343217c23 */ /* 0x000fca0008010840 */
[----:B------:R-:W-:Y:S01]  /*eb10*/  MUFU.EX2 R29, R29 ;  /* 0x0000001d001d7308 */ /* 0x000fe20000000800 */
[----:B------:R-:W3:Y:S07]  /*eb20*/  SHFL.BFLY PT, R41, R34, 0x1, 0x1f ;  /* 0x0c201f0022297f89 */ /* 0x000eee00000e0000 */
[----:B------:R-:W-:Y:S08]  /*eb30*/  MUFU.EX2 R20, R20 ;  /* 0x0000001400147308 */ /* 0x000ff00000000800 */
[----:B------:R-:W-:Y:S08]  /*eb40*/  MUFU.EX2 R66, R66 ;  /* 0x0000004200427308 */ /* 0x000ff00000000800 */
[----:B------:R-:W-:Y:S01]  /*eb50*/  MUFU.EX2 R73, R73 ;  /* 0x0000004900497308 */ /* 0x000fe20000000800 */
[----:B---3--:R-:W-:Y:S01]  /*eb60*/  FMNMX.FTZ R6, R34, R41, !PT ;  /* 0x0000002922067209 */ /* 0x008fe20007810000 */
[--C-:B------:R-:W-:Y:S01]  /*eb70*/  FFMA.FTZ R34, R69, UR51, -R64.reuse ;  /* 0x0000003345227c23 */ /* 0x100fe20008010840 */
[----:B------:R-:W-:-:S02]  /*eb80*/  FFMA.FTZ R41, R71, UR51, -R64 ;  /* 0x0000003347297c23 */ /* 0x000fc40008010840 */
[C---:B------:R-:W-:Y:S01]  /*eb90*/  FSETP.NEU.FTZ.AND P1, PT, R6.reuse, -INF , PT ;  /* 0xff8000000600780b */ /* 0x040fe20003f3d000 */
[----:B------:R-:W-:Y:S02]  /*eba0*/  FMUL.FTZ R69, R6, UR51 ;  /* 0x0000003306457c20 */ /* 0x000fe40008410000 */
[----:B------:R-:W-:Y:S03]  /*ebb0*/  MUFU.EX2 R37, R37 ;  /* 0x0000002500257308 */ /* 0x000fe60000000800 */
[----:B------:R-:W-:-:S05]  /*ebc0*/  FSEL R69, R69, RZ, P1 ;  /* 0x000000ff45457208 */ /* 0x000fca0000800000 */
[----:B------:R-:W-:Y:S01]  /*ebd0*/  MUFU.EX2 R38, R38 ;  /* 0x0000002600267308 */ /* 0x000fe20000000800 */
[--C-:B------:R-:W-:Y:S01]  /*ebe0*/  FFMA.FTZ R54, R75, UR51, -R69.reuse ;  /* 0x000000334b367c23 */ /* 0x100fe20008010845 */
[--C-:B------:R-:W-:Y:S01]  /*ebf0*/  FFMA.FTZ R57, R70, UR51, -R69.reuse ;  /* 0x0000003346397c23 */ /* 0x100fe20008010845 */
[--C-:B------:R-:W-:Y:S01]  /*ec00*/  FFMA.FTZ R58, R9, UR51, -R69.reuse ;  /* 0x00000033093a7c23 */ /* 0x100fe20008010845 */
[--C-:B------:R-:W-:Y:S01]  /*ec10*/  FFMA.FTZ R61, R10, UR51, -R69.reuse ;  /* 0x000000330a3d7c23 */ /* 0x100fe20008010845 */
[----:B0-----:R-:W-:Y:S01]  /*ec20*/  FADD.FTZ R9, R3, R74 ;  /* 0x0000004a03097221 */ /* 0x001fe20000010000 */
[--C-:B------:R-:W-:Y:S01]  /*ec30*/  FFMA.FTZ R13, R13, UR51, -R69.reuse ;  /* 0x000000330d0d7c23 */ /* 0x100fe20008010845 */
[----:B------:R-:W-:Y:S01]  /*ec40*/  FFMA.FTZ R62, R14, UR51, -R69 ;  /* 0x000000330e3e7c23 */ /* 0x000fe20008010845 */
[----:B------:R-:W-:Y:S01]  /*ec50*/  MUFU.EX2 R54, R54 ;  /* 0x0000003600367308 */ /* 0x000fe20000000800 */
[----:B------:R-:W-:Y:S01]  /*ec60*/  FADD.FTZ R10, R76, R9 ;  /* 0x000000094c0a7221 */ /* 0x000fe20000010000 */
[--C-:B------:R-:W-:Y:S01]  /*ec70*/  FFMA.FTZ R64, R21, UR51, -R69.reuse ;  /* 0x0000003315407c23 */ /* 0x100fe20008010845 */
[--C-:B------:R-:W-:Y:S01]  /*ec80*/  FFMA.FTZ R21, R35, UR51, -R69.reuse ;  /* 0x0000003323157c23 */ /* 0x100fe20008010845 */
[--C-:B------:R-:W-:Y:S01]  /*ec90*/  FFMA.FTZ R35, R43, UR51, -R69.reuse ;  /* 0x000000332b237c23 */ /* 0x100fe20008010845 */
[----:B-1----:R-:W-:Y:S01]  /*eca0*/  FADD.FTZ R10, R77, R10 ;  /* 0x0000000a4d0a7221 */ /* 0x002fe20000010000 */
[--C-:B------:R-:W-:Y:S01]  /*ecb0*/  FFMA.FTZ R43, R51, UR51, -R69.reuse ;  /* 0x00000033332b7c23 */ /* 0x100fe20008010845 */
[--C-:B------:R-:W-:Y:S01]  /*ecc0*/  FFMA.FTZ R65, R24, UR51, -R69.reuse ;  /* 0x0000003318417c23 */ /* 0x100fe20008010845 */
[----:B------:R-:W0:Y:S01]  /*ecd0*/  MUFU.EX2 R57, R57 ;  /* 0x0000003900397308 */ /* 0x000e220000000800 */
[----:B-----5:R-:W-:Y:S01]  /*ece0*/  FADD.FTZ R51, R11, R10 ;  /* 0x0000000a0b337221 */ /* 0x020fe20000010000 */
[--C-:B------:R-:W-:Y:S01]  /*ecf0*/  FFMA.FTZ R27, R27, UR51, -R69.reuse ;  /* 0x000000331b1b7c23 */ /* 0x100fe20008010845 */
[--C-:B------:R-:W-:Y:S01]  /*ed00*/  FFMA.FTZ R67, R31, UR51, -R69.reuse ;  /* 0x000000331f437c23 */ /* 0x100fe20008010845 */
[----:B------:R-:W-:Y:S01]  /*ed10*/  FFMA.FTZ R31, R39, UR51, -R69 ;  /* 0x00000033271f7c23 */ /* 0x000fe20008010845 */
[----:B--2---:R-:W-:Y:S01]  /*ed20*/  FADD.FTZ R10, R12, R51 ;  /* 0x000000330c0a7221 */ /* 0x004fe20000010000 */
        /* <DEDUP_REMOVED lines=11> */
[----:B0-----:R-:W-:Y:S01]  /*ede0*/  FADD.FTZ R9, R54, R57 ;  /* 0x0000003936097221 */ /* 0x001fe20000010000 */
[--C-:B------:R-:W-:Y:S01]  /*edf0*/  FFMA.FTZ R52, R56, UR51, -R69.reuse ;  /* 0x0000003338347c23 */ /* 0x100fe20008010845 */
[--C-:B------:R-:W-:Y:S01]  /*ee00*/  FFMA.FTZ R28, R28, UR51, -R69.reuse ;  /* 0x000000331c1c7c23 */ /* 0x100fe20008010845 */
[----:B------:R-:W-:Y:S01]  /*ee10*/  F2FP.F16.F32.PACK_AB R12, R12, R11 ;  /* 0x0000000b0c0c723e */ /* 0x000fe200000000ff */
[--C-:B------:R-:W-:Y:S01]  /*ee20*/  FFMA.FTZ R59, R59, UR51, -R69.reuse ;  /* 0x000000333b3b7c23 */ /* 0x100fe20008010845 */
[--C-:B------:R-:W-:Y:S01]  /*ee30*/  FFMA.FTZ R60, R60, UR51, -R69.reuse ;  /* 0x000000333c3c7c23 */ /* 0x100fe20008010845 */
[----:B------:R-:W-:Y:S01]  /*ee40*/  FFMA.FTZ R63, R63, UR51, -R69 ;  /* 0x000000333f3f7c23 */ /* 0x000fe20008010845 */
[----:B------:R-:W0:Y:S01]  /*ee50*/  MUFU.EX2 R13, R13 ;  /* 0x0000000d000d7308 */ /* 0x000e220000000800 */
[----:B-1----:R-:W-:Y:S01]  /*ee60*/  FADD.FTZ R8, R58, R9 ;  /* 0x000000093a087221 */ /* 0x002fe20000010000 */
[----:B------:R-:W-:Y:S01]  /*ee70*/  FADD.FTZ R9, R15, R10 ;  /* 0x0000000a0f097221 */ /* 0x000fe20000010000 */
[--C-:B------:R-:W-:Y:S01]  /*ee80*/  FFMA.FTZ R72, R72, UR51, -R69.reuse ;  /* 0x0000003348487c23 */ /* 0x100fe20008010845 */
[--C-:B------:R-:W-:Y:S01]  /*ee90*/  FFMA.FTZ R68, R68, UR51, -R69.reuse ;  /* 0x0000003344447c23 */ /* 0x100fe20008010845 */
[----:B------:R-:W-:Y:S01]  /*eea0*/  FFMA.FTZ R78, R78, UR51, -R69 ;  /* 0x000000334e4e7c23 */ /* 0x000fe20008010845 */
[----:B------:R-:W-:Y:S01]  /*eeb0*/  FADD.FTZ R10, R80, R9 ;  /* 0x00000009500a7221 */ /* 0x000fe20000010000 */
[----:B------:R-:W-:Y:S01]  /*eec0*/  FFMA.FTZ R69, R83, UR51, -R69 ;  /* 0x0000003353457c23 */ /* 0x000fe20008010845 */
[----:B------:R-:W1:Y:S01]  /*eed0*/  MUFU.EX2 R62, R62 ;  /* 0x0000003e003e7308 */ /* 0x000e620000000800 */
[----:B--2---:R-:W-:Y:S01]  /*eee0*/  FADD.FTZ R8, R61, R8 ;  /* 0x000000083d087221 */ /* 0x004fe20000010000 */
[----:B------:R-:W-:Y:S01]  /*eef0*/  FADD.FTZ R55, R25, R10 ;  /* 0x0000000a19377221 */ /* 0x000fe20000010000 */
[----:B------:R-:W-:-:S02]  /*ef00*/  F2FP.F16.F32.PACK_AB R10, R77, R76 ;  /* 0x0000004c4d0a723e */ /* 0x000fc400000000ff */
[----:B------:R-:W-:Y:S01]  /*ef10*/  F2FP.F16.F32.PACK_AB R11, R61, R58 ;  /* 0x0000003a3d0b723e */ /* 0x000fe200000000ff */
[----:B------:R-:W-:Y:S02]  /*ef20*/  FADD.FTZ R14, R26, R55 ;  /* 0x000000371a0e7221 */ /* 0x000fe40000010000 */
[----:B------:R-:W2:Y:S01]  /*ef30*/  MUFU.EX2 R64, R64 ;  /* 0x0000004000407308 */ /* 0x000ea20000000800 */
[----:B0-----:R-:W-:Y:S01]  /*ef40*/  FADD.FTZ R9, R13, R8 ;  /* 0x000000080d097221 */ /* 0x001fe20000010000 */
[----:B------:R-:W-:Y:S01]  /*ef50*/  F2FP.F16.F32.PACK_AB R8, R74, R3 ;  /* 0x000000034a08723e */ /* 0x000fe200000000ff */
[----:B------:R-:W-:Y:S01]  /*ef60*/  FADD.FTZ R3, R81, R14 ;  /* 0x0000000e51037221 */ /* 0x000fe20000010000 */
[----:B------:R-:W-:-:S04]  /*ef70*/  F2FP.F16.F32.PACK_AB R14, R80, R15 ;  /* 0x0000000f500e723e */ /* 0x000fc800000000ff */
[----:B------:R-:W0:Y:S01]  /*ef80*/  MUFU.EX2 R65, R65 ;  /* 0x0000004100417308 */ /* 0x000e220000000800 */
[C---:B-1----:R-:W-:Y:S01]  /*ef90*/  FADD.FTZ R9, R62.reuse, R9 ;  /* 0x000000093e097221 */ /* 0x042fe20000010000 */
[----:B------:R-:W-:-:S06]  /*efa0*/  F2FP.F16.F32.PACK_AB R13, R62, R13 ;  /* 0x0000000d3e0d723e */ /* 0x000fcc00000000ff */
[----:B------:R-:W1:Y:S01]  /*efb0*/  MUFU.EX2 R27, R27 ;  /* 0x0000001b001b7308 */ /* 0x000e620000000800 */
[----:B--2---:R-:W-:Y:S01]  /*efc0*/  FADD.FTZ R24, R64, R9 ;  /* 0x0000000940187221 */ /* 0x004fe20000010000 */
[----:B------:R-:W-:-:S06]  /*efd0*/  FADD.FTZ R9, R82, R3 ;  /* 0x0000000352097221 */ /* 0x000fcc0000010000 */
[----:B------:R-:W2:Y:S01]  /*efe0*/  MUFU.EX2 R28, R28 ;  /* 0x0000001c001c7308 */ /* 0x000ea20000000800 */
[----:B0-----:R-:W-:Y:S01]  /*eff0*/  FADD.FTZ R56, R65, R24 ;  /* 0x0000001841387221 */ /* 0x001fe20000010000 */
[----:B------:R-:W-:Y:S02]  /*f000*/  F2FP.F16.F32.PACK_AB R24, R26, R25 ;  /* 0x000000191a18723e */ /* 0x000fe400000000ff */
[----:B------:R-:W-:Y:S02]  /*f010*/  ISETP.NE.AND P5, PT, R142, 0x1, PT ;  /* 0x000000018e00780c */ /* 0x000fe40003fa5270 */
[----:B------:R-:W-:Y:S02]  /*f020*/  F2FP.F16.F32.PACK_AB R26, R82, R81 ;  /* 0x00000051521a723e */ /* 0x000fe400000000ff */
[----:B------:R-:W0:Y:S01]  /*f030*/  MUFU.EX2 R67, R67 ;  /* 0x0000004300437308 */ /* 0x000e220000000800 */
[----:B-1----:R-:W-:Y:S01]  /*f040*/  FADD.FTZ R3, R27, R56 ;  /* 0x000000381b037221 */ /* 0x002fe20000010000 */
[----:B------:R-:W-:Y:S01]  /*f050*/  FADD.FTZ R56, R4, R9 ;  /* 0x0000000904387221 */ /* 0x000fe20000010000 */
[----:B------:R-:W-:-:S03]  /*f060*/  F2FP.F16.F32.PACK_AB R9, R57, R54 ;  /* 0x000000363909723e */ /* 0x000fc600000000ff */
[----:B------:R-:W-:Y:S02]  /*f070*/  FADD.FTZ R15, R7, R56 ;  /* 0x00000038070f7221 */ /* 0x000fe40000010000 */
[----:B------:R-:W1:Y:S01]  /*f080*/  MUFU.EX2 R70, R70 ;  /* 0x0000004600467308 */ /* 0x000e620000000800 */
[----:B--2---:R-:W-:Y:S01]  /*f090*/  FADD.FTZ R54, R28, R3 ;  /* 0x000000031c367221 */ /* 0x004fe20000010000 */
[----:B------:R-:W-:Y:S01]  /*f0a0*/  FADD.FTZ R56, R30, R15 ;  /* 0x0000000f1e387221 */ /* 0x000fe20000010000 */
[----:B------:R-:W-:Y:S01]  /*f0b0*/  F2FP.F16.F32.PACK_AB R25, R28, R27 ;  /* 0x0000001b1c19723e */ /* 0x000fe200000000ff */
[----:B------:R-:W-:Y:S01]  /*f0c0*/  STSM.16.M88.4 [R157+0x21800], R8 ;  /* 0x021800089d007844 */ /* 0x000fe20000000200 */
[----:B------:R-:W-:Y:S01]  /*f0d0*/  F2FP.F16.F32.PACK_AB R15, R65, R64 ;  /* 0x00000040410f723e */ /* 0x000fe200000000ff */
[----:B------:R-:W-:Y:S02]  /*f0e0*/  FADD.FTZ R55, R29, R56 ;  /* 0x000000381d377221 */ /* 0x000fe40000010000 */
[----:B------:R-:W2:Y:S01]  /*f0f0*/  LDL R56, [R1+0x70] ;  /* 0x0000700001387983 */ /* 0x000ea20000100800 */
[----:B------:R-:W3:Y:S01]  /*f100*/  MUFU.EX2 R21, R21 ;  /* 0x0000001500157308 */ /* 0x000ee20000000800 */
[----:B0-----:R-:W-:-:S02]  /*f110*/  FADD.FTZ R3, R67, R54 ;  /* 0x0000003643037221 */ /* 0x001fc40000010000 */
[----:B------:R0:W-:Y:S05]  /*f120*/  STSM.16.M88.4 [R86], R12 ;  /* 0x0000000c56007844 */ /* 0x0001ea0000000200 */
[----:B------:R-:W4:Y:S01]  /*f130*/  MUFU.EX2 R32, R32 ;  /* 0x0000002000207308 */ /* 0x000f220000000800 */
[C---:B-1----:R-:W-:Y:S01]  /*f140*/  FADD.FTZ R54, R70.reuse, R3 ;  /* 0x0000000346367221 */ /* 0x042fe20000010000 */
[----:B------:R-:W-:-:S06]  /*f150*/  F2FP.F16.F32.PACK_AB R27, R70, R67 ;  /* 0x00000043461b723e */ /* 0x000fcc00000000ff */
[----:B------:R-:W1:Y:S01]  /*f160*/  MUFU.EX2 R31, R31 ;  /* 0x0000001f001f7308 */ /* 0x000e620000000800 */
[----:B---3--:R-:W-:Y:S01]  /*f170*/  FADD.FTZ R3, R21, R54 ;  /* 0x0000003615037221 */ /* 0x008fe20000010000 */
[----:B------:R-:W-:-:S06]  /*f180*/  FADD.FTZ R54, R20, R55 ;  /* 0x0000003714367221 */ /* 0x000fcc0000010000 */
[----:B------:R-:W3:Y:S01]  /*f190*/  MUFU.EX2 R36, R36 ;  /* 0x0000002400247308 */ /* 0x000ee20000000800 */
[----:B------:R-:W-:Y:S01]  /*f1a0*/  FADD.FTZ R55, R79, R54 ;  /* 0x000000364f377221 */ /* 0x000fe20000010000 */
[----:B----4-:R-:W-:-:S06]  /*f1b0*/  FADD.FTZ R28, R32, R3 ;  /* 0x00000003201c7221 */ /* 0x010fcc0000010000 */
[----:B------:R-:W4:Y:S01]  /*f1c0*/  MUFU.EX2 R35, R35 ;  /* 0x0000002300237308 */ /* 0x000f220000000800 */
[----:B------:R-:W-:Y:S01]  /*f1d0*/  FADD.FTZ R54, R66, R55 ;  /* 0x0000003742367221 */ /* 0x000fe20000010000 */
[----:B-1----:R-:W-:-:S06]  /*f1e0*/  FADD.FTZ R3, R31, R28 ;  /* 0x0000001c1f037221 */ /* 0x002fcc0000010000 */
[----:B------:R-:W1:Y:S01]  /*f1f0*/  MUFU.EX2 R40, R40 ;  /* 0x0000002800287308 */ /* 0x000e620000000800 */
[----:B------:R-:W-:-:S07]  /*f200*/  FADD.FTZ R54, R73, R54 ;  /* 0x0000003649367221 */ /* 0x000fce0000010000 */
[----:B------:R-:W0:Y:S01]  /*f210*/  MUFU.EX2 R42, R42 ;  /* 0x0000002a002a7308 */ /* 0x000e220000000800 */
[----:B------:R-:W-:Y:S01]  /*f220*/  F2FP.F16.F32.PACK_AB R28, R7, R4 ;  /* 0x00000004071c723e */ /* 0x000fe200000000ff */
[----:B---3--:R-:W-:-:S06]  /*f230*/  FADD.FTZ R4, R36, R3 ;  /* 0x0000000324047221 */ /* 0x008fcc0000010000 */
[----:B------:R-:W3:Y:S01]  /*f240*/  MUFU.EX2 R39, R39 ;  /* 0x0000002700277308 */ /* 0x000ee20000000800 */
[----:B------:R-:W-:-:S07]  /*f250*/  FADD.FTZ R7, R37, R54 ;  /* 0x0000003625077221 */ /* 0x000fce0000010000 */
[----:B------:R-:W5:Y:S01]  /*f260*/  MUFU.EX2 R45, R45 ;  /* 0x0000002d002d7308 */ /* 0x000f620000000800 */
[----:B----4-:R-:W-:Y:S01]  /*f270*/  FADD.FTZ R3, R35, R4 ;  /* 0x0000000423037221 */ /* 0x010fe20000010000 */
[----:B------:R-:W-:-:S06]  /*f280*/  FADD.FTZ R7, R38, R7 ;  /* 0x0000000726077221 */ /* 0x000fcc0000010000 */
[----:B------:R-:W4:Y:S08]  /*f290*/  MUFU.EX2 R44, R44 ;  /* 0x0000002c002c7308 */ /* 0x000f300000000800 */
[----:B------:R-:W4:Y:S01]  /*f2a0*/  MUFU.EX2 R46, R46 ;  /* 0x0000002e002e7308 */ /* 0x000f220000000800 */
[----:B-1----:R-:W-:Y:S01]  /*f2b0*/  FADD.FTZ R4, R40, R3 ;  /* 0x0000000328047221 */ /* 0x002fe20000010000 */
[----:B0-----:R-:W-:-:S06]  /*f2c0*/  FADD.FTZ R12, R42, R7 ;  /* 0x000000072a0c7221 */ /* 0x001fcc0000010000 */
[----:B------:R-:W0:Y:S08]  /*f2d0*/  MUFU.EX2 R43, R43 ;  /* 0x0000002b002b7308 */ /* 0x000e300000000800 */
[----:B------:R-:W1:Y:S01]  /*f2e0*/  MUFU.EX2 R49, R49 ;  /* 0x0000003100317308 */ /* 0x000e620000000800 */
[----:B---3--:R-:W-:Y:S01]  /*f2f0*/  FADD.FTZ R3, R39, R4 ;  /* 0x0000000427037221 */ /* 0x008fe20000010000 */
[----:B-----5:R-:W-:-:S06]  /*f300*/  FADD.FTZ R7, R45, R12 ;  /* 0x0000000c2d077221 */ /* 0x020fcc0000010000 */
[----:B------:R-:W3:Y:S08]  /*f310*/  MUFU.EX2 R48, R48 ;  /* 0x0000003000307308 */ /* 0x000ef00000000800 */
[----:B------:R-:W5:Y:S01]  /*f320*/  MUFU.EX2 R50, R50 ;  /* 0x0000003200327308 */ /* 0x000f620000000800 */
[----:B----4-:R-:W-:Y:S01]  /*f330*/  FADD.FTZ R4, R44, R3 ;  /* 0x000000032c047221 */ /* 0x010fe20000010000 */
[----:B------:R-:W-:-:S06]  /*f340*/  FADD.FTZ R12, R46, R7 ;  /* 0x000000072e0c7221 */ /* 0x000fcc0000010000 */
[----:B------:R-:W4:Y:S08]  /*f350*/  MUFU.EX2 R47, R47 ;  /* 0x0000002f002f7308 */ /* 0x000f300000000800 */
[----:B------:R-:W4:Y:S08]  /*f360*/  MUFU.EX2 R53, R53 ;  /* 0x0000003500357308 */ /* 0x000f300000000800 */
[----:B------:R-:W-:Y:S01]  /*f370*/  MUFU.EX2 R52, R52 ;  /* 0x0000003400347308 */ /* 0x000fe20000000800 */
[----:B0-----:R-:W-:-:S07]  /*f380*/  FADD.FTZ R3, R43, R4 ;  /* 0x000000042b037221 */ /* 0x001fce0000010000 */
[----:B------:R-:W-:Y:S08]  /*f390*/  MUFU.EX2 R59, R59 ;  /* 0x0000003b003b7308 */ /* 0x000ff00000000800 */
[----:B------:R-:W0:Y:S08]  /*f3a0*/  MUFU.EX2 R60, R60 ;  /* 0x0000003c003c7308 */ /* 0x000e300000000800 */
[----:B------:R-:W-:Y:S08]  /*f3b0*/  MUFU.EX2 R63, R63 ;  /* 0x0000003f003f7308 */ /* 0x000ff00000000800 */
[----:B------:R-:W0:Y:S01]  /*f3c0*/  MUFU.EX2 R72, R72 ;  /* 0x0000004800487308 */ /* 0x000e220000000800 */
[----:B------:R-:W-:-:S07]  /*f3d0*/  F2FP.F16.F32.PACK_AB R30, R29, R30 ;  /* 0x0000001e1d1e723e */ /* 0x000fce00000000ff */
[----:B------:R-:W-:Y:S01]  /*f3e0*/  MUFU.EX2 R0, R0 ;  /* 0x0000000000007308 */ /* 0x000fe20000000800 */
[----:B-1----:R-:W-:-:S07]  /*f3f0*/  FADD.FTZ R7, R49, R12 ;  /* 0x0000000c31077221 */ /* 0x002fce0000010000 */
[----:B------:R-:W1:Y:S08]  /*f400*/  MUFU.EX2 R33, R33 ;  /* 0x0000002100217308 */ /* 0x000e700000000800 */
[----:B------:R-:W-:Y:S08]  /*f410*/  MUFU.EX2 R34, R34 ;  /* 0x0000002200227308 */ /* 0x000ff00000000800 */
[----:B------:R-:W1:Y:S08]  /*f420*/  MUFU.EX2 R41, R41 ;  /* 0x0000002900297308 */ /* 0x000e700000000800 */
[----:B------:R-:W-:Y:S08]  /*f430*/  MUFU.EX2 R51, R51 ;  /* 0x0000003300337308 */ /* 0x000ff00000000800 */
[----:B------:R-:W1:Y:S08]  /*f440*/  MUFU.EX2 R68, R68 ;  /* 0x0000004400447308 */ /* 0x000e700000000800 */
[----:B------:R-:W-:Y:S08]  /*f450*/  MUFU.EX2 R78, R78 ;  /* 0x0000004e004e7308 */ /* 0x000ff00000000800 */
[----:B------:R-:W1:Y:S01]  /*f460*/  MUFU.EX2 R69, R69 ;  /* 0x0000004500457308 */ /* 0x000e620000000800 */
[----:B------:R-:W-:-:S02]  /*f470*/  F2FP.F16.F32.PACK_AB R29, R32, R21 ;  /* 0x00000015201d723e */ /* 0x000fc400000000ff */
[----:B------:R-:W-:Y:S01]  /*f480*/  F2FP.F16.F32.PACK_AB R31, R36, R31 ;  /* 0x0000001f241f723e */ /* 0x000fe200000000ff */
[----:B---3--:R-:W-:Y:S01]  /*f490*/  FADD.FTZ R4, R48, R3 ;  /* 0x0000000330047221 */ /* 0x008fe20000010000 */
[----:B------:R-:W-:Y:S02]  /*f4a0*/  F2FP.F16.F32.PACK_AB R8, R79, R20 ;  /* 0x000000144f08723e */ /* 0x000fe400000000ff */
[----:B------:R-:W-:Y:S02]  /*f4b0*/  F2FP.F16.F32.PACK_AB R10, R73, R66 ;  /* 0x00000042490a723e */ /* 0x000fe400000000ff */
[----:B------:R-:W-:Y:S02]  /*f4c0*/  F2FP.F16.F32.PACK_AB R9, R40, R35 ;  /* 0x000000232809723e */ /* 0x000fe400000000ff */
[----:B------:R-:W-:Y:S01]  /*f4d0*/  F2FP.F16.F32.PACK_AB R11, R44, R39 ;  /* 0x000000272c0b723e */ /* 0x000fe200000000ff */
[----:B-----5:R-:W-:Y:S01]  /*f4e0*/  FADD.FTZ R14, R50, R7 ;  /* 0x00000007320e7221 */ /* 0x020fe20000010000 */
[----:B------:R1:W-:Y:S01]  /*f4f0*/  STSM.16.M88.4 [R85], R24 ;  /* 0x0000001855007844 */ /* 0x0003e20000000200 */
[----:B------:R-:W3:Y:S01]  /*f500*/  @P5 LDC R20, c[0x0][0x44c] ;  /* 0x00011300ff145b82 */ /* 0x000ee20000000800 */
[----:B----4-:R-:W-:-:S02]  /*f510*/  FADD.FTZ R3, R47, R4 ;  /* 0x000000042f037221 */ /* 0x010fc40000010000 */
[----:B------:R-:W-:Y:S01]  /*f520*/  STSM.16.M88.4 [R84], R28 ;  /* 0x0000001c54007844 */ /* 0x000fe20000000200 */
[----:B------:R-:W-:Y:S01]  /*f530*/  FADD.FTZ R7, R53, R14 ;  /* 0x0000000e35077221 */ /* 0x000fe20000010000 */
[----:B------:R-:W-:Y:S02]  /*f540*/  F2FP.F16.F32.PACK_AB R12, R49, R46 ;  /* 0x0000002e310c723e */ /* 0x000fe400000000ff */
[----:B------:R4:W-:Y:S01]  /*f550*/  STSM.16.M88.4 [R157+0x27800], R8 ;  /* 0x027800089d007844 */ /* 0x0009e20000000200 */
[----:B------:R-:W-:Y:S01]  /*f560*/  F2FP.F16.F32.PACK_AB R14, R53, R50 ;  /* 0x00000032350e723e */ /* 0x000fe200000000ff */
[----:B------:R-:W5:Y:S01]  /*f570*/  @P5 LDC R21, c[0x0][0x450] ;  /* 0x00011400ff155b82 */ /* 0x000f620000000800 */
[----:B0-----:R-:W-:Y:S02]  /*f580*/  F2FP.F16.F32.PACK_AB R13, R60, R59 ;  /* 0x0000003b3c0d723e */ /* 0x001fe400000000ff */
[----:B------:R-:W-:Y:S01]  /*f590*/  F2FP.F16.F32.PACK_AB R15, R72, R63 ;  /* 0x0000003f480f723e */ /* 0x000fe200000000ff */
[----:B------:R-:W-:Y:S01]  /*f5a0*/  FADD.FTZ R4, R52, R3 ;  /* 0x0000000334047221 */ /* 0x000fe20000010000 */
[----:B-1----:R-:W-:-:S02]  /*f5b0*/  F2FP.F16.F32.PACK_AB R24, R33, R0 ;  /* 0x000000002118723e */ /* 0x002fc400000000ff */
[----:B------:R-:W-:Y:S02]  /*f5c0*/  F2FP.F16.F32.PACK_AB R26, R41, R34 ;  /* 0x00000022291a723e */ /* 0x000fe400000000ff */
[----:B------:R-:W-:Y:S02]  /*f5d0*/  F2FP.F16.F32.PACK_AB R25, R68, R51 ;  /* 0x000000334419723e */ /* 0x000fe400000000ff */
[----:B------:R-:W-:Y:S02]  /*f5e0*/  F2FP.F16.F32.PACK_AB R27, R69, R78 ;  /* 0x0000004e451b723e */ /* 0x000fe400000000ff */
[----:B----4-:R-:W-:Y:S02]  /*f5f0*/  F2FP.F16.F32.PACK_AB R8, R38, R37 ;  /* 0x000000252608723e */ /* 0x010fe400000000ff */
[----:B------:R-:W-:Y:S02]  /*f600*/  F2FP.F16.F32.PACK_AB R10, R45, R42 ;  /* 0x0000002a2d0a723e */ /* 0x000fe400000000ff */
[----:B------:R-:W-:-:S02]  /*f610*/  F2FP.F16.F32.PACK_AB R9, R48, R43 ;  /* 0x0000002b3009723e */ /* 0x000fc400000000ff */
[----:B------:R-:W-:Y:S01]  /*f620*/  F2FP.F16.F32.PACK_AB R11, R52, R47 ;  /* 0x0000002f340b723e */ /* 0x000fe200000000ff */
[----:B------:R-:W-:-:S04]  /*f630*/  FADD.FTZ R3, R59, R4 ;  /* 0x000000043b037221 */ /* 0x000fc80000010000 */
[----:B------:R-:W-:-:S04]  /*f640*/  FADD.FTZ R4, R60, R3 ;  /* 0x000000033c047221 */ /* 0x000fc80000010000 */
[----:B------:R-:W-:Y:S01]  /*f650*/  FADD.FTZ R3, R63, R4 ;  /* 0x000000043f037221 */ /* 0x000fe20000010000 */
[----:B--2---:R0:W-:Y:S04]  /*f660*/  STSM.16.M88.4 [R56], R8 ;  /* 0x0000000838007844 */ /* 0x0041e80000000200 */
[----:B------:R0:W-:Y:S04]  /*f670*/  STSM.16.M88.4 [R85+0x6000], R12 ;  /* 0x0060000c55007844 */ /* 0x0001e80000000200 */
[----:B------:R0:W-:Y:S01]  /*f680*/  STSM.16.M88.4 [R84+0x6000], R24 ;  /* 0x0060001854007844 */ /* 0x0001e20000000200 */
[----:B------:R1:W-:Y:S06]  /*f690*/  MEMBAR.ALL.CTA ;  /* 0x0000000000007992 */ /* 0x0003ec0000008000 */
[----:B-1----:R-:W1:Y:S01]  /*f6a0*/  FENCE.VIEW.ASYNC.S ;  /* 0x00000000000073c6 */ /* 0x002e620000000000 */
[----:B------:R-:W-:Y:S01]  /*f6b0*/  FADD.FTZ R72, R72, R3 ;  /* 0x0000000348487221 */ /* 0x000fe20000010000 */
[----:B------:R-:W-:Y:S01]  /*f6c0*/  FADD.FTZ R0, R0, R7 ;  /* 0x0000000700007221 */ /* 0x000fe20000010000 */
[----:B------:R-:W-:Y:S01]  /*f6d0*/  PLOP3.LUT P1, PT, PT, PT, UP0, 0x40, 0x0 ;  /* 0x000000000000781c */ /* 0x000fe20003f2e808 */
[----:B---3--:R-:W-:-:S04]  /*f6e0*/  @P5 IMAD.HI.U32 R20, R89, R20, RZ ;  /* 0x0000001459145227 */ /* 0x008fc800078e00ff */
[----:B------:R-:W-:Y:S01]  /*f6f0*/  FADD.FTZ R51, R51, R72 ;  /* 0x0000004833337221 */ /* 0x000fe20000010000 */
[----:B------:R-:W-:Y:S01]  /*f700*/  FADD.FTZ R33, R33, R0 ;  /* 0x0000000021217221 */ /* 0x000fe20000010000 */
[----:B------:R-:W-:Y:S01]  /*f710*/  IMAD.MOV.U32 R0, RZ, RZ, R89 ;  /* 0x000000ffff007224 */ /* 0x000fe200078e0059 */
[----:B-----5:R-:W-:Y:S01]  /*f720*/  @P5 SHF.R.U32.HI R0, RZ, R21, R20 ;  /* 0x00000015ff005219 */ /* 0x020fe20000011614 */
[----:B------:R-:W-:Y:S01]  /*f730*/  FADD.FTZ R51, R68, R51 ;  /* 0x0000003344337221 */ /* 0x000fe20000010000 */
[----:B------:R-:W-:-:S03]  /*f740*/  FADD.FTZ R4, R34, R33 ;  /* 0x0000002122047221 */ /* 0x000fc60000010000 */
[----:B------:R-:W-:Y:S01]  /*f750*/  FADD.FTZ R78, R78, R51 ;  /* 0x000000334e4e7221 */ /* 0x000fe20000010000 */
[----:B------:R-:W-:Y:S02]  /*f760*/  IMAD.IADD R103, R103, 0x1, R0 ;  /* 0x0000000167677824 */ /* 0x000fe400078e0200 */
[----:B------:R-:W-:Y:S01]  /*f770*/  FADD.FTZ R4, R41, R4 ;  /* 0x0000000429047221 */ /* 0x000fe20000010000 */
[----:B------:R-:W-:Y:S02]  /*f780*/  VIADD R0, R88, 0xfffffffe ;  /* 0xfffffffe58007836 */ /* 0x000fe40000000000 */
[----:B------:R-:W-:Y:S01]  /*f790*/  FADD.FTZ R3, R69, R78 ;  /* 0x0000004e45037221 */ /* 0x000fe20000010000 */
[----:B------:R-:W-:Y:S01]  /*f7a0*/  VIADD R7, R103, UR6 ;  /* 0x0000000667077c36 */ /* 0x000fe20008000000 */
[----:B-1----:R-:W-:Y:S01]  /*f7b0*/  NOP ;  /* 0x0000000000007918 */ /* 0x002fe20000000000 */
[----:B0-----:R-:W-:Y:S05]  /*f7c0*/  @P1 BRA `(.L_x_11499) ;  /* 0x0000000000541947 */ /* 0x001fea0003800000 */
[C---:B------:R-:W-:Y:S01]  /*f7d0*/  ISETP.GT.AND P1, PT, R103.reuse, RZ, PT ;  /* 0x000000ff6700720c */ /* 0x040fe20003f24270 */
[----:B------:R-:W-:Y:S01]  /*f7e0*/  BSSY B0, `(.L_x_11500) ;  /* 0x0000010000007945 */ /* 0x000fe20003800000 */
[----:B------:R-:W-:-:S11]  /*f7f0*/  IADD3 R8, R103, -0x1, RZ ;  /* 0xffffffff67087810 */ /* 0x000fd60007ffe0ff */
[----:B------:R-:W-:Y:S05]  /*f800*/  @P1 BRA `(.L_x_11501) ;  /* 0x0000000000201947 */ /* 0x000fea0003800000 */
[----:B------:R-:W-:Y:S01]  /*f810*/  UISETP.NE.AND UP1, UPT, UR7, 0x1, UPT ;  /* 0x000000010700788c */ /* 0x000fe2000bf25270 */
[----:B------:R-:W-:-:S05]  /*f820*/  IMAD.MOV R8, RZ, RZ, -R103 ;  /* 0x000000ffff087224 */ /* 0x000fca00078e0a67 */
[----:B------:R-:W-:-:S05]  /*f830*/  PLOP3.LUT P1, PT, PT, PT, UP1, 0x80, 0x0 ;  /* 0x000000000000781c */ /* 0x000fca0003f2f018 */
[----:B------:R-:W-:-:S08]  /*f840*/  @UP1 ULDC.64 UR4, c[0x0][0x9e8] ;  /* 0x00027a0000041ab9 */ /* 0x000fd00000000a00 */
[----:B------:R-:W-:-:S05]  /*f850*/  @P1 IMAD.HI.U32 R9, R8, UR4, RZ ;  /* 0x0000000408091c27 */ /* 0x000fca000f8e00ff */
[----:B------:R-:W-:-:S04]  /*f860*/  @P1 SHF.R.U32.HI R8, RZ, UR5, R9 ;  /* 0x00000005ff081c19 */ /* 0x000fc80008011609 */
[----:B------:R-:W-:Y:S01]  /*f870*/  LOP3.LUT R8, RZ, R8, RZ, 0x33, !PT ;  /* 0x00000008ff087212 */ /* 0x000fe200078e33ff */
[----:B------:R-:W-:Y:S06]  /*f880*/  BRA `(.L_x_11502) ;  /* 0x0000000000147947 */ /* 0x000fec0003800000 */
.L_x_11501:
[----:B------:R-:W-:-:S06]  /*f890*/  UISETP.NE.AND UP1, UPT, UR7, 0x1, UPT ;  /* 0x000000010700788c */ /* 0x000fcc000bf25270 */
[----:B------:R-:W-:-:S05]  /*f8a0*/  PLOP3.LUT P1, PT, PT, PT, UP1, 0x80, 0x0 ;  /* 0x000000000000781c */ /* 0x000fca0003f2f018 */
[----:B------:R-:W-:-:S08]  /*f8b0*/  @UP1 ULDC.64 UR4, c[0x0][0x9e8] ;  /* 0x00027a0000041ab9 */ /* 0x000fd00000000a00 */
[----:B------:R-:W-:-:S05]  /*f8c0*/  @P1 IMAD.HI.U32 R9, R8, UR4, RZ ;  /* 0x0000000408091c27 */ /* 0x000fca000f8e00ff */
[----:B------:R-:W-:-:S07]  /*f8d0*/  @P1 SHF.R.U32.HI R8, RZ, UR5, R9 ;  /* 0x00000005ff081c19 */ /* 0x000fce0008011609 */
.L_x_11502:
[----:B------:R-:W-:Y:S05]  /*f8e0*/  BSYNC B0 ;  /* 0x0000000000007941 */ /* 0x000fea0003800000 */
.L_x_11500:
[----:B------:R-:W-:-:S04]  /*f8f0*/  IMAD.U32 R9, RZ, RZ, UR7 ;  /* 0x00000007ff097e24 */ /* 0x000fc8000f8e00ff */
[----:B------:R-:W-:-:S05]  /*f900*/  IMAD R8, R8, R9, UR7 ;  /* 0x0000000708087e24 */ /* 0x000fca000f8e0209 */
[----:B------:R-:W-:-:S07]  /*f910*/  VIMNMX R7, R7, R8, PT ;  /* 0x0000000807077248 */ /* 0x000fce0003fe0100 */
.L_x_11499:
[----:B------:R-:W2:Y:S01]  /*f920*/  LDL R9, [R1+0x9c] ;  /* 0x00009c0001097983 */ /* 0x000ea20000100800 */
        /* <DEDUP_REMOVED lines=12> */
[----:B------:R-:W-:Y:S01]  /*f9f0*/  ULDC UR42, c[0x0][0x9e0] ;  /* 0x00027800002a7ab9 */ /* 0x000fe20000000800 */
        /* <DEDUP_REMOVED lines=27> */
[----:B------:R-:W-:-:S07]  /*fbb0*/  IMAD.MOV.U32 R135, RZ, RZ, RZ ;  /* 0x000000ffff877224 */ /* 0x000fce00078e00ff */
.L_x_11523:
[----:B------:R-:W2:Y:S01]  /*fbc0*/  LDL R9, [R1+0x44] ;  /* 0x0000440001097983 */ /* 0x000ea20000100800 */
[----:B------:R-:W-:Y:S01]  /*fbd0*/  VIADD R7, R18, 0x1 ;  /* 0x0000000112077836 */ /* 0x000fe20000000000 */
[----:B------:R-:W-:Y:S05]  /*fbe0*/  YIELD ;  /* 0x0000000000007946 */ /* 0x000fea0003800000 */
[----:B------:R-:W-:-:S04]  /*fbf0*/  ISETP.NE.AND P2, PT, R7, 0x2, PT ;  /* 0x000000020700780c */ /* 0x000fc80003f45270 */
[----:B------:R-:W-:Y:S02]  /*fc00*/  SEL R8, RZ, 0x1, P2 ;  /* 0x00000001ff087807 */ /* 0x000fe40001000000 */
[----:B------:R-:W-:Y:S02]  /*fc10*/  SEL R7, R7, RZ, P2 ;  /* 0x000000ff07077207 */ /* 0x000fe40001000000 */
[----:B------:R-:W-:Y:S02]  /*fc20*/  LOP3.LUT R139, R23, R8, RZ, 0x3c, !PT ;  /* 0x00000008178b7212 */ /* 0x000fe400078e3cff */
[----:B--2---:R-:W-:-:S13]  /*fc30*/  ISETP.NE.AND P1, PT, R9, RZ, PT ;  /* 0x000000ff0900720c */ /* 0x004fda0003f25270 */
[----:B-1----:R-:W-:Y:S05]  /*fc40*/  @P1 BRA `(.L_x_11504) ;  /* 0x0000000000301947 */ /* 0x002fea0003800000 */
[----:B------:R-:W-:Y:S05]  /*fc50*/  @!P0 BRA `(.L_x_11505) ;  /* 0x0000000000048947 */ /* 0x000fea0003800000 */
[----:B------:R-:W-:Y:S01]  /*fc60*/  BPT.TRAP 0x1 ;  /* 0x000000040000795c */ /* 0x000fe20000300000 */
.L_x_11505:
[----:B------:R-:W-:Y:S01]  /*fc70*/  IMAD R9, R7, 0x8, R2 ;  /* 0x0000000807097824 */ /* 0x000fe200078e0202 */
[----:B------:R-:W-:-:S04]  /*fc80*/  SHF.L.U32 R8, R139, 0x1f, RZ ;  /* 0x0000001f8b087819 */ /* 0x000fc800000006ff */
[----:B------:R0:W1:Y:S01]  /*fc90*/  SYNCS.PHASECHK.TRANS64.TRYWAIT P2, [R9+URZ+0x2d830], R8 ;  /* 0x02d83008090075a7 */ /* 0x000062000804017f */
[----:B------:R-:W-:Y:S05]  /*fca0*/  @!P0 BRA `(.L_x_11506) ;  /* 0x0000000000048947 */ /* 0x000fea0003800000 */
[----:B------:R-:W-:Y:S01]  /*fcb0*/  BPT.TRAP 0x1 ;  /* 0x000000040000795c */ /* 0x000fe20000300000 */
.L_x_11506:
[----:B------:R-:W-:Y:S04]  /*fcc0*/  BSSY B0, `(.L_x_11504) ;  /* 0x0000004000007945 */ /* 0x000fe80003800000 */
[----:B-1----:R-:W-:Y:S05]  /*fcd0*/  @P2 BRA `(.L_x_11507) ;  /* 0x0000000000082947 */ /* 0x002fea0003800000 */
[----:B------:R-:W1:Y:S02]  /*fce0*/  SYNCS.PHASECHK.TRANS64.TRYWAIT P2, [R9+URZ+0x2d830], R8 ;  /* 0x02d83008090075a7 */ /* 0x000e64000804017f */
[----:B-1----:R-:W-:Y:S05]  /*fcf0*/  @!P2 BRA `(.L_x_11508) ;  /* 0x0000015000e8a947 */ /* 0x002fea0003800000 */
.L_x_11507:
[----:B------:R-:W-:Y:S05]  /*fd00*/  BSYNC B0 ;  /* 0x0000000000007941 */ /* 0x000fea0003800000 */
.L_x_11504:
[----:B01----:R-:W2:Y:S04]  /*fd10*/  LDL R8, [R1+0x48] ;  /* 0x0000480001087983 */ /* 0x003ea80000100800 */
[----:B------:R-:W3:Y:S04]  /*fd20*/  LDL.64 R24, [R1+0x8] ;  /* 0x0000080001187983 */ /* 0x000ee80000100a00 */
[----:B------:R-:W4:Y:S04]  /*fd30*/  LDL.64 R152, [R1+0x30] ;  /* 0x0000300001987983 */ /* 0x000f280000100a00 */
[----:B------:R-:W5:Y:S01]  /*fd40*/  LDL.64 R150, [R1+0x28] ;  /* 0x0000280001967983 */ /* 0x000f620000100a00 */
[----:B------:R-:W0:Y:S01]  /*fd50*/  S2R R10, SR_TID.X ;  /* 0x00000000000a7919 */ /* 0x000e220000002100 */
[----:B------:R-:W-:Y:S05]  /*fd60*/  WARPSYNC.ALL ;  /* 0x0000000000007948 */ /* 0x000fea0003800000 */
[----:B------:R-:W-:Y:S01]  /*fd70*/  IMAD.MOV.U32 R9, RZ, RZ, -0x7fffffe0 ;  /* 0x80000020ff097424 */ /* 0x000fe200078e00ff */
[----:B------:R-:W5:Y:S04]  /*fd80*/  LDL.64 R148, [R1+0x20] ;  /* 0x0000200001947983 */ /* 0x000f680000100a00 */
[----:B------:R-:W5:Y:S04]  /*fd90*/  LDL.64 R146, [R1+0x18] ;  /* 0x0000180001927983 */ /* 0x000f680000100a00 */
[----:B------:R-:W5:Y:S01]  /*fda0*/  LDL.64 R144, [R1+0x10] ;  /* 0x0000100001907983 */ /* 0x000f620000100a00 */
[----:B0-----:R-:W-:-:S05]  /*fdb0*/  SHF.R.U32.HI R10, RZ, 0x7, R10 ;  /* 0x00000007ff0a7819 */ /* 0x001fca000001160a */
[----:B------:R-:W-:Y:S01]  /*fdc0*/  VIADD R20, R10, 0x8 ;  /* 0x000000080a147836 */ /* 0x000fe20000000000 */
[----:B------:R-:W-:Y:S01]  /*fdd0*/  R2UR UR11, R9 ;  /* 0x00000000090b72ca */ /* 0x000fe200000e0000 */
[----:B------:R-:W-:-:S05]  /*fde0*/  IMAD.MOV.U32 R13, RZ, RZ, -0x7fffffe0 ;  /* 0x80000020ff0d7424 */ /* 0x000fca00078e00ff */
[----:B------:R-:W-:Y:S01]  /*fdf0*/  R2UR UR15, R13 ;  /* 0x000000000d0f72ca */ /* 0x000fe200000e0000 */
[----:B------:R0:W-:Y:S01]  /*fe00*/  BAR.SYNC.DEFER_BLOCKING R20, 0x100 ;  /* 0x000400140000751d */ /* 0x0001e20000010000 */
[----:B------:R-:W-:Y:S02]  /*fe10*/  IMAD.MOV.U32 R11, RZ, RZ, -0x7fffffe0 ;  /* 0x80000020ff0b7424 */ /* 0x000fe400078e00ff */
[----:B--2---:R-:W-:Y:S01]  /*fe20*/  IMAD R8, R7, 0x600, R8 ;  /* 0x0000060007087824 */ /* 0x004fe200078e0208 */
[----:B---3--:R-:W-:-:S04]  /*fe30*/  R2UR UR8, R24 ;  /* 0x00000000180872ca */ /* 0x008fc800000e0000 */
[----:B------:R-:W-:Y:S02]  /*fe40*/  R2UR UR10, R8 ;  /* 0x00000000080a72ca */ /* 0x000fe400000e0000 */
[----:B------:R-:W-:Y:S02]  /*fe50*/  R2UR UR9, R25 ;  /* 0x00000000190972ca */ /* 0x000fe400000e0000 */
[----:B------:R-:W-:-:S11]  /*fe60*/  WARPGROUP.ARRIVE ;  /* 0x00000000000079c5 */ /* 0x000fd60000000000 */
[----:B------:R-:W-:Y:S01]  /*fe70*/  HGMMA.64x128x16.F32 R24, gdesc[UR8], RZ, !UPT, gsb0 ;  /* 0x01e00000081879f0 */ /* 0x000fe2000c0008ff */
[----:B------:R-:W-:Y:S01]  /*fe80*/  VIADD R12, R8, 0x2 ;  /* 0x00000002080c7836 */ /* 0x000fe20000000000 */
[----:B----4-:R-:W-:Y:S02]  /*fe90*/  R2UR UR12, R152 ;  /* 0x00000000980c72ca */ /* 0x010fe400000e0000 */
[----:B------:R-:W-:Y:S02]  /*fea0*/  R2UR UR13, R153 ;  /* 0x00000000990d72ca */ /* 0x000fe400000e0000 */
[----:B------:R-:W-:Y:S01]  /*feb0*/  R2UR UR14, R12 ;  /* 0x000000000c0e72ca */ /* 0x000fe200000e0000 */
[----:B------:R-:W-:Y:S01]  /*fec0*/  VIADD R10, R8, 0x200 ;  /* 0x00000200080a7836 */ /* 0x000fe20000000000 */
[----:B------:R-:W-:Y:S02]  /*fed0*/  R2UR UR19, R11 ;  /* 0x000000000b1372ca */ /* 0x000fe400000e0000 */
[----:B-----5:R-:W-:-:S02]  /*fee0*/  R2UR UR16, R150 ;  /* 0x00000000961072ca */ /* 0x020fc400000e0000 */
[----:B------:R-:W-:Y:S02]  /*fef0*/  R2UR UR18, R10 ;  /* 0x000000000a1272ca */ /* 0x000fe400000e0000 */
[----:B------:R-:W-:Y:S01]  /*ff00*/  R2UR UR17, R151 ;  /* 0x00000000971172ca */ /* 0x000fe200000e0000 */
[----:B------:R-:W-:Y:S02]  /*ff10*/  WARPGROUP.DEPBAR.LE gsb0, 0x0 ;  /* 0x00008000000079c5 */ /* 0x000fe40000010000 */
[----:B------:R-:W-:-:S06]  /*ff20*/  WARPGROUP.ARRIVE ;  /* 0x00000000000079c5 */ /* 0x000fcc0000000000 */
[----:B------:R-:W-:Y:S01]  /*ff30*/  HGMMA.64x128x16.F32 R24, gdesc[UR12], R24, gsb0 ;  /* 0x01e000000c1879f0 */ /* 0x000fe20008000818 */
[----:B------:R-:W-:Y:S01]  /*ff40*/  VIADD R12, R8, 0x202 ;  /* 0x00000202080c7836 */ /* 0x000fe20000000000 */
[----:B------:R-:W-:Y:S02]  /*ff50*/  R2UR UR23, R13 ;  /* 0x000000000d1772ca */ /* 0x000fe400000e0000 */
[----:B------:R-:W-:Y:S02]  /*ff60*/  R2UR UR20, R148 ;  /* 0x00000000941472ca */ /* 0x000fe400000e0000 */
[----:B------:R-:W-:Y:S02]  /*ff70*/  R2UR UR22, R12 ;  /* 0x000000000c1672ca */ /* 0x000fe400000e0000 */
[----:B------:R-:W-:Y:S01]  /*ff80*/  R2UR UR21, R149 ;  /* 0x00000000951572ca */ /* 0x000fe200000e0000 */
[----:B------:R-:W-:Y:S02]  /*ff90*/  WARPGROUP.DEPBAR.LE gsb0, 0x0 ;  /* 0x00008000000079c5 */ /* 0x000fe40000010000 */
[----:B------:R-:W-:-:S06]  /*ffa0*/  WARPGROUP.ARRIVE ;  /* 0x00000000000079c5 */ /* 0x000fcc0000000000 */
[----:B------:R-:W-:Y:S01]  /*ffb0*/  HGMMA.64x128x16.F32 R24, gdesc[UR16], R24, gsb0 ;  /* 0x01e00000101879f0 */ /* 0x000fe20008000818 */
[----:B------:R-:W-:Y:S02]  /*ffc0*/  VIADD R14, R8, 0x400 ;  /* 0x00000400080e7836 */ /* 0x000fe40000000000 */
[----:B------:R-:W-:Y:S01]  /*ffd0*/  IMAD.MOV.U32 R15, RZ, RZ, -0x7fffffe0 ;  /* 0x80000020ff0f7424 */ /* 0x000fe200078e00ff */
[----:B------:R-:W-:Y:S02]  /*ffe0*/  R2UR UR24, R146 ;  /* 0x00000000921872ca */ /* 0x000fe400000e0000 */
[----:B------:R-:W-:Y:S02]  /*fff0*/  R2UR UR26, R14 ;  /* 0x000000000e1a72ca */ /* 0x000fe400000e0000 */
[----:B------:R-:W-:Y:S02]  /*10000*/  R2UR UR27, R15 ;  /* 0x000000000f1b72ca */ /* 0x000fe400000e0000 */
[----:B------:R-:W-:Y:S01]  /*10010*/  R2UR UR25, R147 ;  /* 0x00000000931972ca */ /* 0x000fe200000e0000 */
[----:B------:R-:W-:-:S02]  /*10020*/  WARPGROUP.DEPBAR.LE gsb0, 0x0 ;  /* 0x00008000000079c5 */ /* 0x000fc40000010000 */
        /* <DEDUP_REMOVED lines=17> */
.L_x_11510:
[----:B------:R-:W-:Y:S02]  /*10140*/  SHF.L.U32 R8, R23, 0x1f, RZ ;  /* 0x0000001f17087819 */ /* 0x000fe400000006ff */
[----:B------:R-:W-:-:S04]  /*10150*/  LEA R9, R18, R2, 0x3 ;  /* 0x0000000212097211 */ /* 0x000fc800078e18ff */
[----:B------:R0:W1:Y:S01]  /*10160*/  SYNCS.PHASECHK.TRANS64.TRYWAIT P1, [R9+URZ+0x2d850], R8 ;  /* 0x02d85008090075a7 */ /* 0x000062000802017f */
[----:B------:R-:W-:Y:S05]  /*10170*/  @!P0 BRA `(.L_x_11511) ;  /* 0x0000000000048947 */ /* 0x000fea0003800000 */
[----:B------:R-:W-:Y:S01]  /*10180*/  BPT.TRAP 0x1 ;  /* 0x000000040000795c */ /* 0x000fe20000300000 */
.L_x_11511:
[----:B-1----:R-:W-:Y:S05]  /*10190*/  @P1 BRA `(.L_x_11509) ;  /* 0x0000000000081947 */ /* 0x002fea0003800000 */
[----:B------:R-:W1:Y:S02]  /*101a0*/  SYNCS.PHASECHK.TRANS64.TRYWAIT P1, [R9+URZ+0x2d850], R8 ;  /* 0x02d85008090075a7 */ /* 0x000e64000802017f */
[----:B-1----:R-:W-:Y:S05]  /*101b0*/  @!P1 BRA `(.L_x_11512) ;  /* 0x0000014c00cc9947 */ /* 0x002fea0003800000 */
.L_x_11509:
[----:B01----:R-:W-:Y:S01]  /*101c0*/  VIADD R8, R2, 0x400 ;  /* 0x0000040002087836 */ /* 0x003fe20000000000 */
[----:B------:R-:W-:Y:S05]  /*101d0*/  WARPSYNC.ALL ;  /* 0x0000000000007948 */ /* 0x000fea0003800000 */
[----:B------:R-:W-:Y:S01]  /*101e0*/  SHF.R.U32.HI R8, RZ, 0x4, R8 ;  /* 0x00000004ff087819 */ /* 0x000fe20000011608 */
[----:B------:R-:W-:Y:S01]  /*101f0*/  IMAD.MOV.U32 R9, RZ, RZ, -0x7fffffe0 ;  /* 0x80000020ff097424 */ /* 0x000fe200078e00ff */
[----:B------:R-:W-:Y:S01]  /*10200*/  WARPGROUP.ARRIVE ;  /* 0x00000000000079c5 */ /* 0x000fe20000000000 */
[----:B------:R-:W-:Y:S01]  /*10210*/  UMOV UR9, 0x40000040 ;  /* 0x4000004000097882 */ /* 0x000fe20000000000 */
[----:B------:R-:W-:Y:S01]  /*10220*/  LOP3.LUT R8, R8, 0x3fff, RZ, 0xc0, !PT ;  /* 0x00003fff08087812 */ /* 0x000fe200078ec0ff */
[----:B------:R-:W-:Y:S01]  /*10230*/  IMAD.MOV.U32 R11, RZ, RZ, -0x7fffffe0 ;  /* 0x80000020ff0b7424 */ /* 0x000fe200078e00ff */
[----:B------:R-:W-:Y:S01]  /*10240*/  R2UR UR11, R9 ;  /* 0x00000000090b72ca */ /* 0x000fe200000e0000 */
[----:B------:R-:W-:Y:S01]  /*10250*/  UMOV UR13, 0x40000040 ;  /* 0x40000040000d7882 */ /* 0x000fe20000000000 */
[----:B------:R-:W-:Y:S01]  /*10260*/  LOP3.LUT R8, R8, 0x2000000, RZ, 0xfc, !PT ;  /* 0x0200000008087812 */ /* 0x000fe200078efcff */
[----:B------:R-:W-:Y:S01]  /*10270*/  UMOV UR17, 0x40000040 ;  /* 0x4000004000117882 */ /* 0x000fe20000000000 */
[C---:B------:R-:W-:Y:S01]  /*10280*/  R2UR UR15, R11.reuse ;  /* 0x000000000b0f72ca */ /* 0x040fe200000e0000 */
[----:B------:R-:W-:Y:S01]  /*10290*/  UMOV UR21, 0x40000040 ;  /* 0x4000004000157882 */ /* 0x000fe20000000000 */
[C---:B------:R-:W-:Y:S01]  /*102a0*/  R2UR UR19, R11.reuse ;  /* 0x000000000b1372ca */ /* 0x040fe200000e0000 */
[----:B------:R-:W-:Y:S01]  /*102b0*/  IMAD R8, R18, 0x600, R8 ;  /* 0x0000060012087824 */ /* 0x000fe200078e0208 */
[C---:B------:R-:W-:Y:S01]  /*102c0*/  R2UR UR23, R11.reuse ;  /* 0x000000000b1772ca */ /* 0x040fe200000e0000 */
[----:B------:R-:W-:Y:S01]  /*102d0*/  UMOV UR25, 0x40000040 ;  /* 0x4000004000197882 */ /* 0x000fe20000000000 */
[C---:B------:R-:W-:Y:S01]  /*102e0*/  R2UR UR27, R11.reuse ;  /* 0x000000000b1b72ca */ /* 0x040fe200000e0000 */
[C---:B------:R-:W-:Y:S01]  /*102f0*/  VIADD R10, R8.reuse, 0x40 ;  /* 0x00000040080a7836 */ /* 0x040fe20000000000 */
[----:B------:R-:W-:Y:S01]  /*10300*/  R2UR UR10, R8 ;  /* 0x00000000080a72ca */ /* 0x000fe200000e0000 */
[----:B------:R-:W-:Y:S01]  /*10310*/  UMOV UR29, 0x40000040 ;  /* 0x40000040001d7882 */ /* 0x000fe20000000000 */
[C---:B------:R-:W-:Y:S01]  /*10320*/  R2UR UR31, R11.reuse ;  /* 0x000000000b1f72ca */ /* 0x040fe200000e0000 */
[----:B------:R-:W-:Y:S01]  /*10330*/  UMOV UR33, 0x40000040 ;  /* 0x4000004000217882 */ /* 0x000fe20000000000 */
[----:B------:R-:W-:Y:S01]  /*10340*/  R2UR UR14, R10 ;  /* 0x000000000a0e72ca */ /* 0x000fe200000e0000 */
[----:B------:R-:W-:Y:S01]  /*10350*/  VIADD R10, R8, 0x80 ;  /* 0x00000080080a7836 */ /* 0x000fe20000000000 */
[----:B------:R-:W-:Y:S01]  /*10360*/  R2UR UR35, R11 ;  /* 0x000000000b2372ca */ /* 0x000fe200000e0000 */
[----:B------:R-:W-:Y:S01]  /*10370*/  UMOV UR45, 0x40000040 ;  /* 0x40000040002d7882 */ /* 0x000fe20000000000 */
[----:B------:R-:W-:Y:S01]  /*10380*/  R2UR UR47, R9 ;  /* 0x00000000092f72ca */ /* 0x000fe200000e0000 */
[----:B------:R-:W0:Y:S01]  /*10390*/  S2R R13, SR_TID.X ;  /* 0x00000000000d7919 */ /* 0x000e220000002100 */
[----:B------:R-:W-:Y:S01]  /*103a0*/  R2UR UR18, R10 ;  /* 0x000000000a1272ca */ /* 0x000fe200000e0000 */
[----:B------:R-:W-:-:S05]  /*103b0*/  VIADD R10, R8, 0xc0 ;  /* 0x000000c0080a7836 */ /* 0x000fca0000000000 */
[----:B------:R-:W-:Y:S01]  /*103c0*/  R2UR UR22, R10 ;  /* 0x000000000a1672ca */ /* 0x000fe200000e0000 */
[----:B------:R-:W-:-:S05]  /*103d0*/  VIADD R10, R8, 0x100 ;  /* 0x00000100080a7836 */ /* 0x000fca0000000000 */
[----:B------:R-:W-:Y:S01]  /*103e0*/  R2UR UR26, R10 ;  /* 0x000000000a1a72ca */ /* 0x000fe200000e0000 */
[----:B------:R-:W-:-:S05]  /*103f0*/  VIADD R10, R8, 0x140 ;  /* 0x00000140080a7836 */ /* 0x000fca0000000000 */
[----:B------:R-:W-:Y:S01]  /*10400*/  R2UR UR30, R10 ;  /* 0x000000000a1e72ca */ /* 0x000fe200000e0000 */
[C---:B------:R-:W-:Y:S02]  /*10410*/  VIADD R10, R8.reuse, 0x180 ;  /* 0x00000180080a7836 */ /* 0x040fe40000000000 */
[----:B------:R-:W-:-:S03]  /*10420*/  VIADD R8, R8, 0x1c0 ;  /* 0x000001c008087836 */ /* 0x000fc60000000000 */
[----:B------:R-:W-:Y:S02]  /*10430*/  R2UR UR34, R10 ;  /* 0x000000000a2272ca */ /* 0x000fe400000e0000 */
[----:B------:R-:W-:Y:S01]  /*10440*/  R2UR UR46, R8 ;  /* 0x00000000082e72ca */ /* 0x000fe200000e0000 */
[----:B------:R-:W-:Y:S01]  /*10450*/  IMAD R8, R141, 0x2000, R2 ;  /* 0x000020008d087824 */ /* 0x000fe200078e0202 */
[----:B0-----:R-:W-:-:S04]  /*10460*/  SHF.R.U32.HI R12, RZ, 0x7, R13 ;  /* 0x00000007ff0c7819 */ /* 0x001fc8000001160d */
[----:B------:R-:W-:Y:S02]  /*10470*/  R2UR UR8, R8 ;  /* 0x00000000080872ca */ /* 0x000fe400000e0000 */
[----:B------:R-:W-:Y:S01]  /*10480*/  ISETP.GE.U32.AND P1, PT, R13, 0x180, PT ;  /* 0x000001800d00780c */ /* 0x000fe20003f26070 */
[----:B------:R-:W-:-:S05]  /*10490*/  VIADD R8, R12, 0x9 ;  /* 0x000000090c087836 */ /* 0x000fca0000000000 */
[----:B------:R-:W-:-:S05]  /*104a0*/  SEL R8, R8, 0x9, !P1 ;  /* 0x0000000908087807 */ /* 0x000fca0004800000 */
[----:B------:R-:W-:-:S04]  /*104b0*/  UIADD3 UR8, UR8, 0x21800, URZ ;  /* 0x0002180008087890 */ /* 0x000fc8000fffe03f */
[----:B------:R-:W-:-:S04]  /*104c0*/  USHF.R.U32.HI UR8, URZ, 0x4, UR8 ;  /* 0x000000043f087899 */ /* 0x000fc80008011608 */
[----:B------:R-:W-:-:S04]  /*104d0*/  ULOP3.LUT UR8, UR8, 0x3fff, URZ, 0xc0, !UPT ;  /* 0x00003fff08087892 */ /* 0x000fc8000f8ec03f */
[----:B------:R-:W-:-:S04]  /*104e0*/  ULOP3.LUT UR8, UR8, 0x10000, URZ, 0xfc, !UPT ;  /* 0x0001000008087892 */ /* 0x000fc8000f8efc3f */
[----:B------:R-:W-:Y:S02]  /*104f0*/  UIADD3 UR12, UR8, 0x2, URZ ;  /* 0x00000002080c7890 */ /* 0x000fe4000fffe03f */
[----:B------:R-:W-:Y:S02]  /*10500*/  UIADD3 UR16, UR8, 0x4, URZ ;  /* 0x0000000408107890 */ /* 0x000fe4000fffe03f */
[----:B------:R-:W-:Y:S02]  /*10510*/  UIADD3 UR20, UR8, 0x6, URZ ;  /* 0x0000000608147890 */ /* 0x000fe4000fffe03f */
[----:B------:R-:W-:Y:S01]  /*10520*/  HGMMA.64x96x16.F32 R88, gdesc[UR8].tnspB, R88, gsb0 ;  /* 0x41600000085879f0 */ /* 0x000fe20008000858 */
[----:B------:R-:W-:Y:S02]  /*10530*/  UIADD3 UR24, UR8, 0x600, URZ ;  /* 0x0000060008187890 */ /* 0x000fe4000fffe03f */
[----:B------:R-:W-:Y:S02]  /*10540*/  UIADD3 UR28, UR8, 0x602, URZ ;  /* 0x00000602081c7890 */ /* 0x000fe4000fffe03f */
[----:B------:R-:W-:-:S02]  /*10550*/  UIADD3 UR32, UR8, 0x604, URZ ;  /* 0x0000060408207890 */ /* 0x000fc4000fffe03f */
[----:B------:R-:W-:Y:S01]  /*10560*/  UIADD3 UR44, UR8, 0x606, URZ ;  /* 0x00000606082c7890 */ /* 0x000fe2000fffe03f */
        /* <DEDUP_REMOVED lines=25> */
.L_x_11513:
[----:B------:R-:W2:Y:S04]  /*10700*/  LDL R11, [R1+0x60] ;  /* 0x00006000010b7983 */ /* 0x000ea80000100800 */
[----:B0-----:R-:W2:Y:S01]  /*10710*/  LDL R8, [R1+0x98] ;  /* 0x0000980001087983 */ /* 0x001ea20000100800 */
[----:B------:R-:W-:Y:S01]  /*10720*/  ISETP.NE.AND P1, PT, R142, 0x1, PT ;  /* 0x000000018e00780c */ /* 0x000fe20003f25270 */
[----:B------:R-:W-:Y:S01]  /*10730*/  FMUL.FTZ R21, R32, UR50 ;  /* 0x0000003220157c20 */ /* 0x000fe20008410000 */
[----:B------:R-:W-:Y:S01]  /*10740*/  FMUL.FTZ R32, R42, UR50 ;  /* 0x000000322a207c20 */ /* 0x000fe20008410000 */
[----:B------:R-:W-:Y:S01]  /*10750*/  FMUL.FTZ R42, R52, UR50 ;  /* 0x00000032342a7c20 */ /* 0x000fe20008410000 */
[----:B------:R-:W-:Y:S02]  /*10760*/  IMAD R52, R7, 0x8, R2 ;  /* 0x0000000807347824 */ /* 0x000fe400078e0202 */
        /* <DEDUP_REMOVED lines=9> */
[----:B------:R-:W-:Y:S01]  /*10800*/  MOV R53, UR38 ;  /* 0x0000002600357c02 */ /* 0x000fe20008000f00 */
        /* <DEDUP_REMOVED lines=25> */
[----:B------:R3:W-:Y:S01]  /*109a0*/  SYNCS.ARRIVE.TRANS64.RED.A1T0 RZ, [R52+URZ], RZ ;  /* 0x000000ff34ff79a7 */ /* 0x0007e2000810043f */
        /* <DEDUP_REMOVED lines=40> */
[----:B--2---:R-:W-:-:S02]  /*10c30*/  IMAD.IADD R8, R8, 0x1, R11 ;  /* 0x0000000108087824 */ /* 0x004fc400078e020b */
        /* <DEDUP_REMOVED lines=18> */
[----:B------:R-:W0:Y:S01]  /*10d60*/  SHFL.IDX PT, R85, R8, RZ, 0x1c1f ;  /* 0x001c1fff08557589 */ /* 0x000e2200000e0000 */
[----:B------:R-:W-:-:S02]  /*10d70*/  IMAD.SHL.U32 R79, R0, 0x80, RZ ;  /* 0x00000080004f7824 */ /* 0x000fc400078e00ff */
[----:B------:R-:W-:Y:S01]  /*10d80*/  FMUL.FTZ R34, R44, UR50 ;  /* 0x000000322c227c20 */ /* 0x000fe20008410000 */
[----:B------:R-:W-:Y:S01]  /*10d90*/  FMUL.FTZ R44, R54, UR50 ;  /* 0x00000032362c7c20 */ /* 0x000fe20008410000 */
[----:B------:R-:W-:Y:S01]  /*10da0*/  FMUL.FTZ R54, R62, UR50 ;  /* 0x000000323e367c20 */ /* 0x000fe20008410000 */
[----:B------:R-:W-:Y:S01]  /*10db0*/  FMUL.FTZ R62, R70, UR50 ;  /* 0x00000032463e7c20 */ /* 0x000fe20008410000 */
[----:B------:R-:W-:Y:S01]  /*10dc0*/  FMUL.FTZ R70, R78, UR50 ;  /* 0x000000324e467c20 */ /* 0x000fe20008410000 */
[----:B---3--:R-:W-:Y:S01]  /*10dd0*/  IADD3 R52, -R79, 0x1, RZ ;  /* 0x000000014f347810 */ /* 0x008fe20007ffe1ff */
[----:B------:R-:W-:Y:S01]  /*10de0*/  FMUL.FTZ R78, R86, UR50 ;  /* 0x00000032564e7c20 */ /* 0x000fe20008410000 */
[----:B------:R-:W-:Y:S01]  /*10df0*/  FMUL.FTZ R80, R87, UR50 ;  /* 0x0000003257507c20 */ /* 0x000fe20008410000 */
[----:B------:R-:W-:Y:S01]  /*10e00*/  PLOP3.LUT P1, PT, PT, PT, UP0, 0x40, 0x0 ;  /* 0x000000000000781c */ /* 0x000fe20003f2e808 */
[----:B------:R-:W1:Y:S01]  /*10e10*/  MUFU.TANH R9, R9 ;  /* 0x0000000900097308 */ /* 0x000e620000002400 */
[----:B------:R-:W-:-:S05]  /*10e20*/  IMAD R52, R156, -0x2, R52 ;  /* 0xfffffffe9c347824 */ /* 0x000fca00078e0234 */
[----:B------:R-:W-:Y:S02]  /*10e30*/  IADD3 R52, -R154, R52, R155 ;  /* 0x000000349a347210 */ /* 0x000fe40007ffe19b */
[----:B------:R-:W2:Y:S03]  /*10e40*/  MUFU.TANH R10, R10 ;  /* 0x0000000a000a7308 */ /* 0x000ea60000002400 */
[C---:B------:R-:W-:Y:S02]  /*10e50*/  VIADD R84, R52.reuse, UR49 ;  /* 0x0000003134547c36 */ /* 0x040fe40008000000 */
[----:B------:R-:W-:Y:S02]  /*10e60*/  VIADD R83, R52, UR52 ;  /* 0x0000003434537c36 */ /* 0x000fe40008000000 */
[C---:B0-----:R-:W-:Y:S01]  /*10e70*/  IMAD.IADD R82, R85.reuse, 0x1, R84 ;  /* 0x0000000155527824 */ /* 0x041fe200078e0254 */
[----:B------:R-:W0:Y:S01]  /*10e80*/  MUFU.TANH R11, R11 ;  /* 0x0000000b000b7308 */ /* 0x000e220000002400 */
[----:B------:R-:W-:-:S07]  /*10e90*/  IMAD.IADD R81, R85, 0x1, R83 ;  /* 0x0000000155517824 */ /* 0x000fce00078e0253 */
        /* <DEDUP_REMOVED lines=42> */
.L_x_11516:
[----:B------:R-:W-:-:S05]  /*11140*/  IMAD.U32 R86, RZ, RZ, UR41 ;  /* 0x00000029ff567e24 */ /* 0x000fca000f8e00ff */
[----:B------:R-:W-:-:S13]  /*11150*/  ISETP.NE.AND P1, PT, R86, 0x1, PT ;  /* 0x000000015600780c */ /* 0x000fda0003f25270 */
[----:B------:R-:W1:Y:S02]  /*11160*/  @P1 LDC.64 R52, c[0x0][0x9e8] ;  /* 0x00027a00ff341b82 */ /* 0x000e640000000a00 */
[----:B-1----:R-:W-:-:S05]  /*11170*/  @P1 IMAD.HI.U32 R52, R85, R52, RZ ;  /* 0x0000003455341227 */ /* 0x002fca00078e00ff */
[----:B------:R-:W-:-:S07]  /*11180*/  @P1 SHF.R.U32.HI R85, RZ, R53, R52 ;  /* 0x00000035ff551219 */ /* 0x000fce0000011634 */
.L_x_11517:
[----:B------:R-:W-:Y:S05]  /*11190*/  BSYNC B0 ;  /* 0x0000000000007941 */ /* 0x000fea0003800000 */
.L_x_11515:
[----:B------:R-:W-:-:S04]  /*111a0*/  IMAD R85, R85, R86, -R79 ;  /* 0x0000005655557224 */ /* 0x000fc800078e0a4f */
[----:B------:R-:W-:-:S05]  /*111b0*/  IMAD R85, R156, -0x2, R85 ;  /* 0xfffffffe9c557824 */ /* 0x000fca00078e0255 */
[----:B------:R-:W-:Y:S02]  /*111c0*/  VIMNMX R81, R81, R85, !PT ;  /* 0x0000005551517248 */ /* 0x000fe40007fe0100 */
[----:B------:R-:W-:-:S07]  /*111d0*/  VIADDMNMX R82, R85, R86, R82, PT ;  /* 0x0000005655527246 */ /* 0x000fce0003800152 */
.L_x_11514:
[----:B------:R-:W-:Y:S01]  /*111e0*/  ISETP.GT.AND P1, PT, R0, -0x1, PT ;  /* 0xffffffff0000780c */ /* 0x000fe20003f24270 */
[----:B------:R-:W1:Y:S03]  /*111f0*/  SHFL.IDX PT, R8, R8, 0x1, 0x1c1f ;  /* 0x003c1f0008087f89 */ /* 0x000e6600000e0000 */
        /* <DEDUP_REMOVED lines=14> */
[----:B------:R-:W-:Y:S02]  /*112e0*/  ISETP.GT.AND P2, PT, R81, 0x10, P1 ;  /* 0x000000105100780c */ /* 0x000fe40000f44270 */
[----:B------:R-:W-:Y:S02]  /*112f0*/  FSEL R23, R23, -INF , !P4 ;  /* 0xff80000017177808 */ /* 0x000fe40006000000 */
[----:B------:R-:W-:Y:S02]  /*11300*/  ISETP.GT.AND P4, PT, R81, 0x20, P1 ;  /* 0x000000205100780c */ /* 0x000fe40000f84270 */
[----:B------:R-:W-:-:S02]  /*11310*/  ISETP.LT.OR P3, PT, R82, 0xa, P3 ;  /* 0x0000000a5200780c */ /* 0x000fc40001f61670 */
[C---:B------:R-:W-:Y:S02]  /*11320*/  ISETP.LT.OR P2, PT, R82.reuse, 0x11, P2 ;  /* 0x000000115200780c */ /* 0x040fe40001741670 */
[----:B------:R-:W-:Y:S02]  /*11330*/  ISETP.LT.OR P4, PT, R82, 0x21, P4 ;  /* 0x000000215200780c */ /* 0x000fe40002781670 */
[----:B------:R-:W-:Y:S02]  /*11340*/  FSEL R14, R14, -INF , !P3 ;  /* 0xff8000000e0e7808 */ /* 0x000fe40005800000 */
[----:B------:R-:W-:Y:S02]  /*11350*/  FSEL R21, R21, -INF , !P2 ;  /* 0xff80000015157808 */ /* 0x000fe40005000000 */
[C---:B------:R-:W-:Y:S02]  /*11360*/  ISETP.GT.AND P3, PT, R81.reuse, 0x18, P1 ;  /* 0x000000185100780c */ /* 0x040fe40000f64270 */
[----:B------:R-:W-:-:S02]  /*11370*/  ISETP.GT.AND P2, PT, R81, 0x19, P1 ;  /* 0x000000195100780c */ /* 0x000fc40000f44270 */
[----:B------:R-:W-:Y:S02]  /*11380*/  FSEL R30, R30, -INF , !P4 ;  /* 0xff8000001e1e7808 */ /* 0x000fe40006000000 */
[----:B------:R-:W-:Y:S02]  /*11390*/  ISETP.GT.AND P4, PT, R81, 0x29, P1 ;  /* 0x000000295100780c */ /* 0x000fe40000f84270 */
[C---:B------:R-:W-:Y:S02]  /*113a0*/  ISETP.LT.OR P3, PT, R82.reuse, 0x19, P3 ;  /* 0x000000195200780c */ /* 0x040fe40001f61670 */
[C---:B------:R-:W-:Y:S02]  /*113b0*/  ISETP.LT.OR P2, PT, R82.reuse, 0x1a, P2 ;  /* 0x0000001a5200780c */ /* 0x040fe40001741670 */
[----:B------:R-:W-:Y:S02]  /*113c0*/  ISETP.LT.OR P4, PT, R82, 0x2a, P4 ;  /* 0x0000002a5200780c */ /* 0x000fe40002781670 */
[----:B0-----:R-:W-:-:S02]  /*113d0*/  FSEL R52, R26, -INF , !P3 ;  /* 0xff8000001a347808 */ /* 0x001fc40005800000 */
[----:B------:R-:W-:Y:S02]  /*113e0*/  FSEL R53, R27, -INF , !P2 ;  /* 0xff8000001b357808 */ /* 0x000fe40005000000 */
[C---:B------:R-:W-:Y:S02]  /*113f0*/  ISETP.GT.AND P3, PT, R81.reuse, 0x21, P1 ;  /* 0x000000215100780c */ /* 0x040fe40000f64270 */
        /* <DEDUP_REMOVED lines=15> */
[----:B------:R-:W-:-:S02]  /*114f0*/  FSEL R38, R38, -INF , !P3 ;  /* 0xff80000026267808 */ /* 0x000fc40005800000 */
        /* <DEDUP_REMOVED lines=40> */
[----:B------:R-:W-:Y:S02]  /*11780*/  PLOP3.LUT P4, PT, PT, PT, UP0, 0x40, 0x0 ;  /* 0x000000000000781c */ /* 0x000fe40003f8e808 */
[----:B------:R-:W-:-:S02]  /*11790*/  ISETP.LT.OR P3, PT, R82, 0x6a, P3 ;  /* 0x0000006a5200780c */ /* 0x000fc40001f61670 */
[----:B------:R-:W-:Y:S02]  /*117a0*/  ISETP.LT.OR P2, PT, R82, 0x71, P2 ;  /* 0x000000715200780c */ /* 0x000fe40001741670 */
[----:B------:R-:W-:Y:S02]  /*117b0*/  FSEL R69, R69, -INF , !P3 ;  /* 0xff80000045457808 */ /* 0x000fe40005800000 */
[----:B------:R-:W-:Y:S02]  /*117c0*/  FSEL R72, R72, -INF , !P2 ;  /* 0xff80000048487808 */ /* 0x000fe40005000000 */
[C---:B------:R-:W-:Y:S02]  /*117d0*/  ISETP.GT.AND P3, PT, R81.reuse, 0x78, P1 ;  /* 0x000000785100780c */ /* 0x040fe40000f64270 */
[----:B------:R-:W-:Y:S02]  /*117e0*/  ISETP.GT.AND P2, PT, R81, 0x79, P1 ;  /* 0x000000795100780c */ /* 0x000fe40000f44270 */
[----:B------:R-:W-:-:S02]  /*117f0*/  ISETP.LT.OR P3, PT, R82, 0x79, P3 ;  /* 0x000000795200780c */ /* 0x000fc40001f61670 */
[----:B------:R-:W-:Y:S02]  /*11800*/  ISETP.LT.OR P2, PT, R82, 0x7a, P2 ;  /* 0x0000007a5200780c */ /* 0x000fe40001741670 */
[----:B------:R-:W-:Y:S02]  /*11810*/  FSEL R76, R76, -INF , !P3 ;  /* 0xff8000004c4c7808 */ /* 0x000fe40005800000 */
[----:B------:R-:W-:Y:S01]  /*11820*/  FSEL R77, R77, -INF , !P2 ;  /* 0xff8000004d4d7808 */ /* 0x000fe20005000000 */
[----:B------:R-:W-:Y:S08]  /*11830*/  @P4 BRA `(.L_x_11518) ;  /* 0x0000000000584947 */ /* 0x000ff00003800000 */
        /* <DEDUP_REMOVED lines=12> */
.L_x_11520:
[----:B------:R-:W-:-:S05]  /*11900*/  IMAD.U32 R81, RZ, RZ, UR41 ;  /* 0x00000029ff517e24 */ /* 0x000fca000f8e00ff */
[----:B------:R-:W-:-:S13]  /*11910*/  ISETP.NE.AND P2, PT, R81, 0x1, PT ;  /* 0x000000015100780c */ /* 0x000fda0003f45270 */
[----:B------:R-:W0:Y:S02]  /*11920*/  @P2 LDC.64 R26, c[0x0][0x9e8] ;  /* 0x00027a00ff1a2b82 */ /* 0x000e240000000a00 */
[----:B0-----:R-:W-:-:S05]  /*11930*/  @P2 IMAD.HI.U32 R26, R8, R26, RZ ;  /* 0x0000001a081a2227 */ /* 0x001fca00078e00ff */
[----:B------:R-:W-:-:S07]  /*11940*/  @P2 SHF.R.U32.HI R8, RZ, R27, R26 ;  /* 0x0000001bff082219 */ /* 0x000fce000001161a */
.L_x_11521:
[----:B------:R-:W-:Y:S05]  /*11950*/  BSYNC B0 ;  /* 0x0000000000007941 */ /* 0x000fea0003800000 */
.L_x_11519:
[----:B------:R-:W-:-:S04]  /*11960*/  IMAD R8, R8, R81, -R79 ;  /* 0x0000005108087224 */ /* 0x000fc800078e0a4f */
[----:B------:R-:W-:-:S05]  /*11970*/  IMAD R8, R156, -0x2, R8 ;  /* 0xfffffffe9c087824 */ /* 0x000fca00078e0208 */
[----:B------:R-:W-:Y:S02]  /*11980*/  VIMNMX R83, R83, R8, !PT ;  /* 0x0000000853537248 */ /* 0x000fe40007fe0100 */
[----:B------:R-:W-:-:S07]  /*11990*/  VIADDMNMX R84, R8, R81, R84, PT ;  /* 0x0000005108547246 */ /* 0x000fce0003800154 */
.L_x_11518:
[----:B------:R-:W-:Y:S01]  /*119a0*/  FMNMX.FTZ R8, R9, R5, !PT ;  /* 0x0000000509087209 */ /* 0x000fe20007810000 */
[----:B------:R-:W-:Y:S01]  /*119b0*/  UMOV UR51, UR7 ;  /* 0x0000000700337c82 */ /* 0x000fe20008000000 */
[C---:B------:R-:W-:Y:S02]  /*119c0*/  ISETP.GT.AND P4, PT, R83.reuse, 0x1, P1 ;  /* 0x000000015300780c */ /* 0x040fe40000f84270 */
[C---:B------:R-:W-:Y:S02]  /*119d0*/  ISETP.GT.AND P2, PT, R83.reuse, 0x8, P1 ;  /* 0x000000085300780c */ /* 0x040fe40000f44270 */
[----:B------:R-:W-:Y:S02]  /*119e0*/  ISETP.GT.AND P3, PT, R83, 0x9, P1 ;  /* 0x000000095300780c */ /* 0x000fe40000f64270 */
[----:B------:R-:W-:Y:S02]  /*119f0*/  FMNMX.FTZ R8, R10, R8, !PT ;  /* 0x000000080a087209 */ /* 0x000fe40007810000 */
[----:B------:R-:W-:-:S02]  /*11a00*/  ISETP.LT.OR P4, PT, R84, 0x2, P4 ;  /* 0x000000025400780c */ /* 0x000fc40002781670 */
[C---:B------:R-:W-:Y:S02]  /*11a10*/  ISETP.LT.OR P2, PT, R84.reuse, 0x9, P2 ;  /* 0x000000095400780c */ /* 0x040fe40001741670 */
[----:B------:R-:W-:Y:S02]  /*11a20*/  ISETP.LT.OR P3, PT, R84, 0xa, P3 ;  /* 0x0000000a5400780c */ /* 0x000fe40001f61670 */
[----:B------:R-:W-:Y:S02]  /*11a30*/  FMNMX.FTZ R8, R13, R8, !PT ;  /* 0x000000080d087209 */ /* 0x000fe40007810000 */
[----:B------:R-:W-:Y:S02]  /*11a40*/  FSEL R12, R12, -INF , !P4 ;  /* 0xff8000000c0c7808 */ /* 0x000fe40006000000 */
[----:B------:R-:W-:Y:S02]  /*11a50*/  FSEL R15, R15, -INF , !P2 ;  /* 0xff8000000f0f7808 */ /* 0x000fe40005000000 */
[----:B------:R-:W-:-:S02]  /*11a60*/  FSEL R20, R20, -INF , !P3 ;  /* 0xff80000014147808 */ /* 0x000fc40005800000 */
[----:B------:R-:W-:Y:S02]  /*11a70*/  FMNMX.FTZ R8, R14, R8, !PT ;  /* 0x000000080e087209 */ /* 0x000fe40007810000 */
        /* <DEDUP_REMOVED lines=11> */
[C---:B------:R-:W-:Y:S02]  /*11b30*/  ISETP.GT.AND P4, PT, R83.reuse, 0x19, P1 ;  /* 0x000000195300780c */ /* 0x040fe40000f84270 */
[C---:B------:R-:W-:Y:S02]  /*11b40*/  ISETP.GT.AND P2, PT, R83.reuse, 0x20, P1 ;  /* 0x000000205300780c */ /* 0x040fe40000f44270 */
[----:B------:R-:W-:Y:S02]  /*11b50*/  ISETP.GT.AND P3, PT, R83, 0x21, P1 ;  /* 0x000000215300780c */ /* 0x000fe40000f64270 */
[----:B------:R-:W-:Y:S02]  /*11b60*/  FMNMX.FTZ R8, R52, R8, !PT ;  /* 0x0000000834087209 */ /* 0x000fe40007810000 */
[C---:B------:R-:W-:Y:S02]  /*11b70*/  ISETP.LT.OR P4, PT, R84.reuse, 0x1a, P4 ;  /* 0x0000001a5400780c */ /* 0x040fe40002781670 */
[----:B------:R-:W-:-:S02]  /*11b80*/  ISETP.LT.OR P2, PT, R84, 0x21, P2 ;  /* 0x000000215400780c */ /* 0x000fc40001741670 */
[----:B------:R-:W-:Y:S02]  /*11b90*/  ISETP.LT.OR P3, PT, R84, 0x22, P3 ;  /* 0x000000225400780c */ /* 0x000fe40001f61670 */
[----:B------:R-:W-:Y:S02]  /*11ba0*/  FMNMX.FTZ R8, R53, R8, !PT ;  /* 0x0000000835087209 */ /* 0x000fe40007810000 */
[----:B------:R-:W-:Y:S02]  /*11bb0*/  FSEL R29, R29, -INF , !P4 ;  /* 0xff8000001d1d7808 */ /* 0x000fe40006000000 */
[----:B------:R-:W-:Y:S02]  /*11bc0*/  FSEL R32, R32, -INF , !P2 ;  /* 0xff80000020207808 */ /* 0x000fe40005000000 */
[----:B------:R-:W-:Y:S02]  /*11bd0*/  FSEL R33, R33, -INF , !P3 ;  /* 0xff80000021217808 */ /* 0x000fe40005800000 */
[----:B------:R-:W-:-:S02]  /*11be0*/  ISETP.GT.AND P4, PT, R83, 0x28, P1 ;  /* 0x000000285300780c */ /* 0x000fc40000f84270 */
[C---:B------:R-:W-:Y:S02]  /*11bf0*/  ISETP.GT.AND P2, PT, R83.reuse, 0x29, P1 ;  /* 0x000000295300780c */ /* 0x040fe40000f44270 */
[----:B------:R-:W-:Y:S02]  /*11c00*/  ISETP.GT.AND P3, PT, R83, 0x30, P1 ;  /* 0x000000305300780c */ /* 0x000fe40000f64270 */
[----:B------:R-:W-:Y:S02]  /*11c10*/  FMNMX.FTZ R8, R30, R8, !PT ;  /* 0x000000081e087209 */ /* 0x000fe40007810000 */
[C---:B------:R-:W-:Y:S02]  /*11c20*/  ISETP.LT.OR P4, PT, R84.reuse, 0x29, P4 ;  /* 0x000000295400780c */ /* 0x040fe40002781670 */
[C---:B------:R-:W-:Y:S02]  /*11c30*/  ISETP.LT.OR P2, PT, R84.reuse, 0x2a, P2 ;  /* 0x0000002a5400780c */ /* 0x040fe40001741670 */
[----:B------:R-:W-:-:S02]  /*11c40*/  ISETP.LT.OR P3, PT, R84, 0x31, P3 ;  /* 0x000000315400780c */ /* 0x000fc40001f61670 */
[----:B------:R-:W-:Y:S02]  /*11c50*/  FMNMX.FTZ R8, R31, R8, !PT ;  /* 0x000000081f087209 */ /* 0x000fe40007810000 */
[----:B------:R-:W-:Y:S02]  /*11c60*/  FSEL R36, R36, -INF , !P4 ;  /* 0xff80000024247808 */ /* 0x000fe40006000000 */
[----:B------:R-:W-:Y:S02]  /*11c70*/  FSEL R37, R37, -INF , !P2 ;  /* 0xff80000025257808 */ /* 0x000fe40005000000 */
[----:B------:R-:W-:Y:S02]  /*11c80*/  FSEL R40, R40, -INF , !P3 ;  /* 0xff80000028287808 */ /* 0x000fe40005800000 */
[C---:B------:R-:W-:Y:S02]  /*11c90*/  ISETP.GT.AND P4, PT, R83.reuse, 0x31, P1 ;  /* 0x000000315300780c */ /* 0x040fe40000f84270 */
[----:B------:R-:W-:-:S02]  /*11ca0*/  ISETP.GT.AND P2, PT, R83, 0x38, P1 ;  /* 0x000000385300780c */ /* 0x000fc40000f44270 */
[----:B------:R-:W-:Y:S02]  /*11cb0*/  ISETP.GT.AND P3, PT, R83, 0x39, P1 ;  /* 0x000000395300780c */ /* 0x000fe40000f64270 */
[----:B------:R-:W-:Y:S02]  /*11cc0*/  FMNMX.FTZ R8, R34, R8, !PT ;  /* 0x0000000822087209 */ /* 0x000fe40007810000 */
[C---:B------:R-:W-:Y:S02]  /*11cd0*/  ISETP.LT.OR P4, PT, R84.reuse, 0x32, P4 ;  /* 0x000000325400780c */ /* 0x040fe40002781670 */
[C---:B------:R-:W-:Y:S02]  /*11ce0*/  ISETP.LT.OR P2, PT, R84.reuse, 0x39, P2 ;  /* 0x000000395400780c */ /* 0x040fe40001741670 */
[----:B------:R-:W-:Y:S02]  /*11cf0*/  ISETP.LT.OR P3, PT, R84, 0x3a, P3 ;  /* 0x0000003a5400780c */ /* 0x000fe40001f61670 */
[----:B------:R-:W-:-:S02]  /*11d00*/  FMNMX.FTZ R8, R35, R8, !PT ;  /* 0x0000000823087209 */ /* 0x000fc40007810000 */
[----:B------:R-:W-:Y:S02]  /*11d10*/  FSEL R41, R41, -INF , !P4 ;  /* 0xff80000029297808 */ /* 0x000fe40006000000 */
[----:B------:R-:W-:Y:S02]  /*11d20*/  FSEL R44, R44, -INF , !P2 ;  /* 0xff8000002c2c7808 */ /* 0x000fe40005000000 */
[----:B------:R-:W-:Y:S02]  /*11d30*/  FSEL R45, R45, -INF , !P3 ;  /* 0xff8000002d2d7808 */ /* 0x000fe40005800000 */
[----:B------:R-:W-:Y:S02]  /*11d40*/  FMNMX.FTZ R8, R38, R8, !PT ;  /* 0x0000000826087209 */ /* 0x000fe40007810000 */
[----:B------:R-:W-:Y:S02]  /*11d50*/  LOP3.LUT R22, R22, 0xdfffffff, RZ, 0xc0, !PT ;  /* 0xdfffffff16167812 */ /* 0x000fe400078ec0ff */
[----:B------:R-:W-:-:S02]  /*11d60*/  ISETP.GT.AND P4, PT, R83, 0x40, P1 ;  /* 0x000000405300780c */ /* 0x000fc40000f84270 */
[C---:B------:R-:W-:Y:S02]  /*11d70*/  ISETP.GT.AND P2, PT, R83.reuse, 0x41, P1 ;  /* 0x000000415300780c */ /* 0x040fe40000f44270 */
[----:B------:R-:W-:Y:S02]  /*11d80*/  ISETP.GT.AND P3, PT, R83, 0x48, P1 ;  /* 0x000000485300780c */ /* 0x000fe40000f64270 */
[----:B------:R-:W-:Y:S02]  /*11d90*/  FMNMX.FTZ R8, R39, R8, !PT ;  /* 0x0000000827087209 */ /* 0x000fe40007810000 */
[----:B------:R-:W-:Y:S02]  /*11da0*/  @P0 LOP3.LUT R22, R22, 0x20000000, RZ, 0xfc, !PT ;  /* 0x2000000016160812 */ /* 0x000fe400078efcff */
[C---:B------:R-:W-:Y:S02]  /*11db0*/  ISETP.LT.OR P4, PT, R84.reuse, 0x41, P4 ;  /* 0x000000415400780c */ /* 0x040fe40002781670 */
[----:B------:R-:W-:-:S02]  /*11dc0*/  ISETP.LT.OR P2, PT, R84, 0x42, P2 ;  /* 0x000000425400780c */ /* 0x000fc40001741670 */
[----:B------:R-:W-:Y:S02]  /*11dd0*/  ISETP.LT.OR P3, PT, R84, 0x49, P3 ;  /* 0x000000495400780c */ /* 0x000fe40001f61670 */
[----:B------:R-:W-:Y:S02]  /*11de0*/  ISETP.GT.AND P0, PT, R83, 0x61, P1 ;  /* 0x000000615300780c */ /* 0x000fe40000f04270 */
        /* <DEDUP_REMOVED lines=11> */
[----:B------:R-:W-:Y:S02]  /*11ea0*/  LOP3.LUT R22, R22, 0x7fffffff, RZ, 0xc0, !PT ;  /* 0x7fffffff16167812 */ /* 0x000fe400078ec0ff */
[----:B------:R-:W-:Y:S02]  /*11eb0*/  FMNMX.FTZ R8, R46, R8, !PT ;  /* 0x000000082e087209 */ /* 0x000fe40007810000 */
[----:B------:R-:W-:Y:S02]  /*11ec0*/  FSEL R55, R55, -INF , !P4 ;  /* 0xff80000037377808 */ /* 0x000fe40006000000 */
[----:B------:R-:W-:Y:S02]  /*11ed0*/  FSEL R58, R58, -INF , !P2 ;  /* 0xff8000003a3a7808 */ /* 0x000fe40005000000 */
[----:B------:R-:W-:-:S02]  /*11ee0*/  FSEL R59, R59, -INF , !P3 ;  /* 0xff8000003b3b7808 */ /* 0x000fc40005800000 */
[C---:B------:R-:W-:Y:S02]  /*11ef0*/  ISETP.GT.AND P4, PT, R83.reuse, 0x58, P1 ;  /* 0x000000585300780c */ /* 0x040fe40000f84270 */
[C---:B------:R-:W-:Y:S02]  /*11f00*/  ISETP.GT.AND P2, PT, R83.reuse, 0x59, P1 ;  /* 0x000000595300780c */ /* 0x040fe40000f44270 */
[C---:B------:R-:W-:Y:S02]  /*11f10*/  ISETP.GT.AND P3, PT, R83.reuse, 0x60, P1 ;  /* 0x000000605300780c */ /* 0x040fe40000f64270 */
[----:B------:R-:W-:Y:S02]  /*11f20*/  @P0 LOP3.LUT R22, R22, 0x80000000, RZ, 0xfc, !PT ;  /* 0x8000000016160812 */ /* 0x000fe400078efcff */
[----:B------:R-:W-:Y:S02]  /*11f30*/  ISETP.GT.AND P0, PT, R83, RZ, P1 ;  /* 0x000000ff5300720c */ /* 0x000fe40000f04270 */
[----:B------:R-:W-:-:S02]  /*11f40*/  FMNMX.FTZ R8, R47, R8, !PT ;  /* 0x000000082f087209 */ /* 0x000fc40007810000 */
[C---:B------:R-:W-:Y:S02]  /*11f50*/  ISETP.LT.OR P4, PT, R84.reuse, 0x59, P4 ;  /* 0x000000595400780c */ /* 0x040fe40002781670 */
[C---:B------:R-:W-:Y:S02]  /*11f60*/  ISETP.LT.OR P2, PT, R84.reuse, 0x5a, P2 ;  /* 0x0000005a5400780c */ /* 0x040fe40001741670 */
[----:B------:R-:W-:Y:S02]  /*11f70*/  ISETP.LT.OR P3, PT, R84, 0x61, P3 ;  /* 0x000000615400780c */ /* 0x000fe40001f61670 */
[----:B------:R-:W-:Y:S02]  /*11f80*/  FMNMX.FTZ R8, R50, R8, !PT ;  /* 0x0000000832087209 */ /* 0x000fe40007810000 */
[----:B------:R-:W-:Y:S02]  /*11f90*/  FSEL R62, R62, -INF , !P4 ;  /* 0xff8000003e3e7808 */ /* 0x000fe40006000000 */
[----:B------:R-:W-:-:S02]  /*11fa0*/  FSEL R63, R63, -INF , !P2 ;  /* 0xff8000003f3f7808 */ /* 0x000fc40005000000 */
[----:B------:R-:W-:Y:S02]  /*11fb0*/  FSEL R66, R66, -INF , !P3 ;  /* 0xff80000042427808 */ /* 0x000fe40005800000 */
[C---:B------:R-:W-:Y:S02]  /*11fc0*/  ISETP.GT.AND P2, PT, R83.reuse, 0x68, P1 ;  /* 0x000000685300780c */ /* 0x040fe40000f44270 */
[C---:B------:R-:W-:Y:S02]  /*11fd0*/  ISETP.GT.AND P3, PT, R83.reuse, 0x69, P1 ;  /* 0x000000695300780c */ /* 0x040fe40000f64270 */
[C---:B------:R-:W-:Y:S02]  /*11fe0*/  ISETP.GT.AND P4, PT, R83.reuse, 0x70, P1 ;  /* 0x000000705300780c */ /* 0x040fe40000f84270 */
[C---:B------:R-:W-:Y:S02]  /*11ff0*/  ISETP.GT.AND P5, PT, R83.reuse, 0x71, P1 ;  /* 0x000000715300780c */ /* 0x040fe40000fa4270 */
[----:B------:R-:W-:-:S02]  /*12000*/  ISETP.GT.AND P6, PT, R83, 0x78, P1 ;  /* 0x000000785300780c */ /* 0x000fc40000fc4270 */
[----:B------:R-:W-:Y:S02]  /*12010*/  FMNMX.FTZ R8, R51, R8, !PT ;  /* 0x0000000833087209 */ /* 0x000fe40007810000 */
[----:B------:R-:W-:Y:S02]  /*12020*/  LOP3.LUT R22, R22, 0xfffffff7, RZ, 0xc0, !PT ;  /* 0xfffffff716167812 */ /* 0x000fe400078ec0ff */
[----:B------:R-:W-:Y:S02]  /*12030*/  ISETP.GT.AND P1, PT, R83, 0x79, P1 ;  /* 0x000000795300780c */ /* 0x000fe40000f24270 */
[----:B------:R-:W-:Y:S02]  /*12040*/  FMNMX.FTZ R8, R56, R8, !PT ;  /* 0x0000000838087209 */ /* 0x000fe40007810000 */
[----:B------:R-:W-:Y:S02]  /*12050*/  @P0 LOP3.LUT R22, R22, 0x8, RZ, 0xfc, !PT ;  /* 0x0000000816160812 */ /* 0x000fe400078efcff */
[----:B------:R-:W-:-:S02]  /*12060*/  FMNMX.FTZ R8, R57, R8, !PT ;  /* 0x0000000839087209 */ /* 0x000fc40007810000 */
[C---:B------:R-:W-:Y:S02]  /*12070*/  LOP3.LUT P0, RZ, R22.reuse, 0x80000000, RZ, 0xc0, !PT ;  /* 0x8000000016ff7812 */ /* 0x040fe4000780c0ff */
[----:B------:R-:W-:Y:S02]  /*12080*/  LOP3.LUT R22, R22, 0xfffffffd, RZ, 0xc0, !PT ;  /* 0xfffffffd16167812 */ /* 0x000fe400078ec0ff */
[----:B------:R-:W-:Y:S02]  /*12090*/  FMNMX.FTZ R8, R60, R8, !PT ;  /* 0x000000083c087209 */ /* 0x000fe40007810000 */
[----:B------:R-:W-:Y:S02]  /*120a0*/  @P1 LOP3.LUT R22, R22, 0x2, RZ, 0xfc, !PT ;  /* 0x0000000216161812 */ /* 0x000fe400078efcff */
[----:B------:R-:W-:Y:S02]  /*120b0*/  FMNMX.FTZ R8, R61, R8, !PT ;  /* 0x000000083d087209 */ /* 0x000fe40007810000 */
[----:B------:R-:W-:-:S02]  /*120c0*/  LOP3.LUT P1, RZ, R22, 0x8, RZ, 0xc0, !PT ;  /* 0x0000000816ff7812 */ /* 0x000fc4000782c0ff */
[----:B------:R-:W-:Y:S02]  /*120d0*/  FMNMX.FTZ R8, R64, R8, !PT ;  /* 0x0000000840087209 */ /* 0x000fe40007810000 */
[----:B------:R-:W-:Y:S02]  /*120e0*/  ISETP.LT.OR P1, PT, R84, 0x1, P1 ;  /* 0x000000015400780c */ /* 0x000fe40000f21670 */
[----:B------:R-:W-:Y:S02]  /*120f0*/  FMNMX.FTZ R8, R65, R8, !PT ;  /* 0x0000000841087209 */ /* 0x000fe40007810000 */
[----:B------:R-:W-:Y:S02]  /*12100*/  FSEL R11, R11, -INF , !P1 ;  /* 0xff8000000b0b7808 */ /* 0x000fe40004800000 */
[----:B------:R-:W-:Y:S02]  /*12110*/  FMNMX.FTZ R8, R68, R8, !PT ;  /* 0x0000000844087209 */ /* 0x000fe40007810000 */
[----:B------:R-:W-:-:S02]  /*12120*/  FMNMX.FTZ R27, R11, R6, !PT ;  /* 0x000000060b1b7209 */ /* 0x000fc40007810000 */
[----:B------:R-:W-:Y:S02]  /*12130*/  FMNMX.FTZ R8, R69, R8, !PT ;  /* 0x0000000845087209 */ /* 0x000fe40007810000 */
[----:B------:R-:W-:Y:S02]  /*12140*/  FMNMX.FTZ R27, R12, R27, !PT ;  /* 0x0000001b0c1b7209 */ /* 0x000fe40007810000 */
[----:B------:R-:W-:Y:S02]  /*12150*/  FMNMX.FTZ R8, R72, R8, !PT ;  /* 0x0000000848087209 */ /* 0x000fe40007810000 */
[----:B------:R-:W-:Y:S02]  /*12160*/  FMNMX.FTZ R27, R15, R27, !PT ;  /* 0x0000001b0f1b7209 */ /* 0x000fe40007810000 */
[----:B------:R-:W-:Y:S02]  /*12170*/  FMNMX.FTZ R8, R73, R8, !PT ;  /* 0x0000000849087209 */ /* 0x000fe40007810000 */
[----:B------:R-:W-:-:S02]  /*12180*/  FMNMX.FTZ R27, R20, R27, !PT ;  /* 0x0000001b141b7209 */ /* 0x000fc40007810000 */
[----:B------:R-:W-:Y:S02]  /*12190*/  FMNMX.FTZ R8, R76, R8, !PT ;  /* 0x000000084c087209 */ /* 0x000fe40007810000 */
[----:B------:R-:W-:Y:S02]  /*121a0*/  FMNMX.FTZ R27, R24, R27, !PT ;  /* 0x0000001b181b7209 */ /* 0x000fe40007810000 */
[----:B------:R-:W-:Y:S02]  /*121b0*/  FMNMX.FTZ R8, R77, R8, !PT ;  /* 0x000000084d087209 */ /* 0x000fe40007810000 */
[----:B------:R-:W-:Y:S02]  /*121c0*/  FMNMX.FTZ R27, R25, R27, !PT ;  /* 0x0000001b191b7209 */ /* 0x000fe40007810000 */
[----:B------:R-:W-:Y:S01]  /*121d0*/  ISETP.LT.OR P0, PT, R84, 0x62, P0 ;  /* 0x000000625400780c */ /* 0x000fe20000701670 */
[----:B------:R-:W0:Y:S01]  /*121e0*/  SHFL.BFLY PT, R26, R8, 0x2, 0x1f ;  /* 0x0c401f00081a7f89 */ /* 0x000e2200000e0000 */
[----:B------:R-:W-:-:S02]  /*121f0*/  FMNMX.FTZ R27, R28, R27, !PT ;  /* 0x0000001b1c1b7209 */ /* 0x000fc40007810000 */
[----:B------:R-:W-:Y:S02]  /*12200*/  LOP3.LUT R22, R22, 0xffffffef, RZ, 0xc0, !PT ;  /* 0xffffffef16167812 */ /* 0x000fe400078ec0ff */
[----:B------:R-:W-:Y:S02]  /*12210*/  FMNMX.FTZ R27, R29, R27, !PT ;  /* 0x0000001b1d1b7209 */ /* 0x000fe40007810000 */
[----:B------:R-:W-:Y:S02]  /*12220*/  ISETP.LT.OR P4, PT, R84, 0x71, P4 ;  /* 0x000000715400780c */ /* 0x000fe40002781670 */
[----:B------:R-:W-:Y:S02]  /*12230*/  FMNMX.FTZ R27, R32, R27, !PT ;  /* 0x0000001b201b7209 */ /* 0x000fe40007810000 */
[----:B------:R-:W-:Y:S02]  /*12240*/  ISETP.LT.OR P5, PT, R84, 0x72, P5 ;  /* 0x000000725400780c */ /* 0x000fe40002fa1670 */
[----:B------:R-:W-:-:S02]  /*12250*/  FMNMX.FTZ R27, R33, R27, !PT ;  /* 0x0000001b211b7209 */ /* 0x000fc40007810000 */
[----:B------:R-:W-:Y:S02]  /*12260*/  @P0 LOP3.LUT R22, R22, 0x10, RZ, 0xfc, !PT ;  /* 0x0000001016160812 */ /* 0x000fe400078efcff */
[----:B------:R-:W-:Y:S02]  /*12270*/  FMNMX.FTZ R27, R36, R27, !PT ;  /* 0x0000001b241b7209 */ /* 0x000fe40007810000 */
[----:B------:R-:W-:Y:S02]  /*12280*/  ISETP.LT.OR P0, PT, R84, 0x69, P2 ;  /* 0x000000695400780c */ /* 0x000fe40001701670 */
[----:B------:R-:W-:Y:S02]  /*12290*/  FMNMX.FTZ R27, R37, R27, !PT ;  /* 0x0000001b251b7209 */ /* 0x000fe40007810000 */
[----:B------:R-:W-:Y:S02]  /*122a0*/  LOP3.LUT P2, RZ, R22, 0x2, RZ, 0xc0, !PT ;  /* 0x0000000216ff7812 */ /* 0x000fe4000784c0ff */
[----:B0-----:R-:W-:-:S02]  /*122b0*/  FMNMX.FTZ R8, R8, R26, !PT ;  /* 0x0000001a08087209 */ /* 0x001fc40007810000 */
[----:B------:R-:W-:Y:S02]  /*122c0*/  FMNMX.FTZ R27, R40, R27, !PT ;  /* 0x0000001b281b7209 */ /* 0x000fe40007810000 */
[----:B------:R-:W-:Y:S01]  /*122d0*/  LOP3.LUT R22, R22, 0xfffffffb, RZ, 0xc0, !PT ;  /* 0xfffffffb16167812 */ /* 0x000fe200078ec0ff */
[----:B------:R-:W0:Y:S01]  /*122e0*/  SHFL.BFLY PT, R26, R8, 0x1, 0x1f ;  /* 0x0c201f00081a7f89 */ /* 0x000e2200000e0000 */
[----:B------:R-:W-:Y:S02]  /*122f0*/  FMNMX.FTZ R27, R41, R27, !PT ;  /* 0x0000001b291b7209 */ /* 0x000fe40007810000 */
[----:B------:R-:W-:Y:S02]  /*12300*/  @P0 LOP3.LUT R22, R22, 0x4, RZ, 0xfc, !PT ;  /* 0x0000000416160812 */ /* 0x000fe400078efcff */
[----:B------:R-:W-:Y:S02]  /*12310*/  FMNMX.FTZ R27, R44, R27, !PT ;  /* 0x0000001b2c1b7209 */ /* 0x000fe40007810000 */
[----:B------:R-:W-:-:S02]  /*12320*/  ISETP.LT.OR P0, PT, R84, 0x6a, P3 ;  /* 0x0000006a5400780c */ /* 0x000fc40001f01670 */
[----:B------:R-:W-:Y:S02]  /*12330*/  FMNMX.FTZ R27, R45, R27, !PT ;  /* 0x0000001b2d1b7209 */ /* 0x000fe40007810000 */
[----:B------:R-:W-:Y:S02]  /*12340*/  LOP3.LUT R22, R22, 0xbfffffff, RZ, 0xc0, !PT ;  /* 0xbfffffff16167812 */ /* 0x000fe400078ec0ff */
[----:B------:R-:W-:Y:S02]  /*12350*/  FMNMX.FTZ R27, R48, R27, !PT ;  /* 0x0000001b301b7209 */ /* 0x000fe40007810000 */
[----:B------:R-:W-:Y:S02]  /*12360*/  FSEL R74, R74, -INF , !P4 ;  /* 0xff8000004a4a7808 */ /* 0x000fe40006000000 */
[----:B------:R-:W-:Y:S02]  /*12370*/  FMNMX.FTZ R27, R49, R27, !PT ;  /* 0x0000001b311b7209 */ /* 0x000fe40007810000 */
[----:B------:R-:W-:-:S02]  /*12380*/  ISETP.LT.OR P6, PT, R84, 0x79, P6 ;  /* 0x000000795400780c */ /* 0x000fc400037c1670 */
[----:B------:R-:W-:Y:S02]  /*12390*/  FMNMX.FTZ R27, R54, R27, !PT ;  /* 0x0000001b361b7209 */ /* 0x000fe40007810000 */
[----:B------:R-:W-:Y:S02]  /*123a0*/  @P0 LOP3.LUT R22, R22, 0x40000000, RZ, 0xfc, !PT ;  /* 0x4000000016160812 */ /* 0x000fe400078efcff */
[----:B0-----:R-:W-:Y:S02]  /*123b0*/  FMNMX.FTZ R8, R8, R26, !PT ;  /* 0x0000001a08087209 */ /* 0x001fe40007810000 */
[----:B------:R-:W-:Y:S02]  /*123c0*/  FMNMX.FTZ R27, R55, R27, !PT ;  /* 0x0000001b371b7209 */ /* 0x000fe40007810000 */
[----:B------:R-:W-:Y:S02]  /*123d0*/  FSETP.NEU.FTZ.AND P3, PT, R8, -INF , PT ;  /* 0xff8000000800780b */ /* 0x000fe40003f7d000 */
[----:B------:R-:W-:-:S02]  /*123e0*/  FMNMX.FTZ R27, R58, R27, !PT ;  /* 0x0000001b3a1b7209 */ /* 0x000fc40007810000 */
[----:B------:R-:W-:Y:S02]  /*123f0*/  FSEL R26, R8, RZ, P3 ;  /* 0x000000ff081a7208 */ /* 0x000fe40001800000 */
[----:B------:R-:W-:Y:S02]  /*12400*/  FMNMX.FTZ R27, R59, R27, !PT ;  /* 0x0000001b3b1b7209 */ /* 0x000fe40007810000 */
[----:B------:R-:W-:Y:S01]  /*12410*/  LOP3.LUT P0, RZ, R22, 0x10, RZ, 0xc0, !PT ;  /* 0x0000001016ff7812 */ /* 0x000fe2000780c0ff */
[----:B------:R-:W-:Y:S01]  /*12420*/  FADD.FTZ R5, -R26, R5 ;  /* 0x000000051a057221 */ /* 0x000fe20000010100 */
[----:B------:R-:W-:Y:S01]  /*12430*/  FMNMX.FTZ R27, R62, R27, !PT ;  /* 0x0000001b3e1b7209 */ /* 0x000fe20007810000 */
[----:B------:R-:W-:Y:S01]  /*12440*/  FMUL.FTZ R26, R8, UR51 ;  /* 0x00000033081a7c20 */ /* 0x000fe20008410000 */
[----:B------:R-:W-:Y:S01]  /*12450*/  FSEL R67, R67, -INF , !P0 ;  /* 0xff80000043437808 */ /* 0x000fe20004000000 */
[----:B------:R-:W-:Y:S01]  /*12460*/  FMUL.FTZ R5, R5, UR51 ;  /* 0x0000003305057c20 */ /* 0x000fe20008410000 */
[----:B------:R-:W-:-:S02]  /*12470*/  FMNMX.FTZ R27, R63, R27, !PT ;  /* 0x0000001b3f1b7209 */ /* 0x000fc40007810000 */
[----:B------:R-:W-:Y:S02]  /*12480*/  FSEL R26, R26, RZ, P3 ;  /* 0x000000ff1a1a7208 */ /* 0x000fe40001800000 */
[----:B------:R-:W-:Y:S01]  /*12490*/  LOP3.LUT P3, RZ, R22, 0x4, RZ, 0xc0, !PT ;  /* 0x0000000416ff7812 */ /* 0x000fe2000786c0ff */
[----:B------:R-:W-:Y:S01]  /*124a0*/  MUFU.EX2 R5, R5 ;  /* 0x0000000500057308 */ /* 0x000fe20000000800 */
[----:B------:R-:W-:Y:S01]  /*124b0*/  FMNMX.FTZ R27, R66, R27, !PT ;  /* 0x0000001b421b7209 */ /* 0x000fe20007810000 */
[--C-:B------:R-:W-:Y:S01]  /*124c0*/  FFMA.FTZ R9, R9, UR51, -R26.reuse ;  /* 0x0000003309097c23 */ /* 0x100fe2000801081a */
[----:B------:R-:W-:Y:S01]  /*124d0*/  LOP3.LUT P0, RZ, R22, 0x40000000, RZ, 0xc0, !PT ;  /* 0x4000000016ff7812 */ /* 0x000fe2000780c0ff */
        /* <DEDUP_REMOVED lines=45> */
[----:B------:R-:W1:Y:S01]  /*127b0*/  SHFL.BFLY PT, R77, R27, 0x2, 0x1f ;  /* 0x0c401f001b4d7f89 */ /* 0x000e6200000e0000 */
[----:B------:R-:W-:-:S06]  /*127c0*/  LOP3.LUT P0, RZ, R22, 0x20000000, RZ, 0xc0, !PT ;  /* 0x2000000016ff7812 */ /* 0x000fcc000780c0ff */
[----:B------:R-:W2:Y:S08]  /*127d0*/  MUFU.EX2 R10, R10 ;  /* 0x0000000a000a7308 */ /* 0x000eb00000000800 */
[----:B------:R-:W3:Y:S01]  /*127e0*/  MUFU.EX2 R13, R13 ;  /* 0x0000000d000d7308 */ /* 0x000ee20000000800 */
[----:B0-----:R-:W-:-:S07]  /*127f0*/  FFMA.FTZ R4, R5, R4, R9 ;  /* 0x0000000405047223 */ /* 0x001fce0000010009 */
[----:B------:R-:W0:Y:S01]  /*12800*/  MUFU.EX2 R14, R14 ;  /* 0x0000000e000e7308 */ /* 0x000e220000000800 */
[----:B-1----:R-:W-:Y:S01]  /*12810*/  FMNMX.FTZ R27, R27, R77, !PT ;  /* 0x0000004d1b1b7209 */ /* 0x002fe20007810000 */
[----:B--2---:R-:W-:-:S04]  /*12820*/  FADD.FTZ R4, R10, R4 ;  /* 0x000000040a047221 */ /* 0x004fc80000010000 */
[----:B------:R-:W1:Y:S02]  /*12830*/  SHFL.BFLY PT, R79, R27, 0x1, 0x1f ;  /* 0x0c201f001b4f7f89 */ /* 0x000e6400000e0000 */
[----:B------:R1:W-:Y:S01]  /*12840*/  MUFU.EX2 R77, R69 ;  /* 0x00000045004d7308 */ /* 0x0003e20000000800 */
[----:B---3--:R-:W-:-:S07]  /*12850*/  FADD.FTZ R4, R13, R4 ;  /* 0x000000040d047221 */ /* 0x008fce0000010000 */
[----:B------:R-:W2:Y:S01]  /*12860*/  MUFU.EX2 R21, R21 ;  /* 0x0000001500157308 */ /* 0x000ea20000000800 */
[----:B0-----:R-:W-:-:S07]  /*12870*/  FADD.FTZ R4, R14, R4 ;  /* 0x000000040e047221 */ /* 0x001fce0000010000 */
[----:B------:R-:W0:Y:S01]  /*12880*/  MUFU.EX2 R23, R23 ;  /* 0x0000001700177308 */ /* 0x000e220000000800 */
[----:B-1----:R-:W-:-:S07]  /*12890*/  FMNMX.FTZ R69, R27, R79, !PT ;  /* 0x0000004f1b457209 */ /* 0x002fce0007810000 */
[----:B------:R-:W1:Y:S01]  /*128a0*/  MUFU.EX2 R52, R52 ;  /* 0x0000003400347308 */ /* 0x000e620000000800 */
[----:B--2---:R-:W-:Y:S01]  /*128b0*/  FADD.FTZ R4, R21, R4 ;  /* 0x0000000415047221 */ /* 0x004fe20000010000 */
[C---:B------:R-:W-:Y:S01]  /*128c0*/  FSETP.NEU.FTZ.AND P1, PT, R69.reuse, -INF , PT ;  /* 0xff8000004500780b */ /* 0x040fe20003f3d000 */
[----:B------:R-:W-:-:S03]  /*128d0*/  FMUL.FTZ R79, R69, UR51 ;  /* 0x00000033454f7c20 */ /* 0x000fc60008410000 */
[----:B------:R-:W-:Y:S02]  /*128e0*/  FSEL R27, R69, RZ, P1 ;  /* 0x000000ff451b7208 */ /* 0x000fe40000800000 */
[----:B------:R-:W-:Y:S01]  /*128f0*/  FSEL R79, R79, RZ, P1 ;  /* 0x000000ff4f4f7208 */ /* 0x000fe20000800000 */
[----:B------:R-:W2:Y:S01]  /*12900*/  MUFU.EX2 R53, R53 ;  /* 0x0000003500357308 */ /* 0x000ea20000000800 */
[----:B0-----:R-:W-:Y:S01]  /*12910*/  FADD.FTZ R4, R23, R4 ;  /* 0x0000000417047221 */ /* 0x001fe20000010000 */
[----:B------:R-:W-:Y:S02]  /*12920*/  FADD.FTZ R27, -R27, R6 ;  /* 0x000000061b1b7221 */ /* 0x000fe40000010100 */
        /* <DEDUP_REMOVED lines=21> */
[----:B0-----:R-:W-:Y:S01]  /*12a80*/  FMUL.FTZ R11, R27, UR51 ;  /* 0x000000331b0b7c20 */ /* 0x001fe20008410000 */
        /* <DEDUP_REMOVED lines=15> */
[----:B------:R-:W-:Y:S01]  /*12b80*/  FFMA.FTZ R80, R80, UR51, -R79 ;  /* 0x0000003350507c23 */ /* 0x000fe2000801084f */
[----:B-1----:R-:W-:-:S04]  /*12b90*/  FADD.FTZ R4, R52, R4 ;  /* 0x0000000434047221 */ /* 0x002fc80000010000 */
[----:B--2---:R-:W-:Y:S02]  /*12ba0*/  FADD.FTZ R4, R53, R4 ;  /* 0x0000000435047221 */ /* 0x004fe40000010000 */
[----:B------:R-:W1:Y:S01]  /*12bb0*/  MUFU.EX2 R82, R20 ;  /* 0x0000001400527308 */ /* 0x000e620000000800 */
[----:B0-----:R-:W-:-:S04]  /*12bc0*/  FFMA.FTZ R3, R11, R3, R26 ;  /* 0x000000030b037223 */ /* 0x001fc8000001001a */
[----:B------:R-:W-:-:S03]  /*12bd0*/  FADD.FTZ R3, R83, R3 ;  /* 0x0000000353037221 */ /* 0x000fc60000010000 */
        /* <DEDUP_REMOVED lines=85> */
[----:B--2---:R-:W-:-:S04]  /*13130*/  FADD.FTZ R4, R68, R4 ;  /* 0x0000000444047221 */ /* 0x004fc80000010000 */
[----:B------:R-:W-:-:S03]  /*13140*/  FADD.FTZ R4, R77, R4 ;  /* 0x000000044d047221 */ /* 0x000fc60000010000 */
        /* <DEDUP_REMOVED lines=13> */
[----:B-1----:R-:W-:-:S04]  /*13220*/  FADD.FTZ R4, R76, R4 ;  /* 0x000000044c047221 */ /* 0x002fc80000010000 */
[----:B------:R-:W-:Y:S01]  /*13230*/  FADD.FTZ R4, R6, R4 ;  /* 0x0000000406047221 */ /* 0x000fe20000010000 */
[----:B0-----:R-:W-:-:S04]  /*13240*/  FADD.FTZ R3, R78, R3 ;  /* 0x000000034e037221 */ /* 0x001fc80000010000 */
[----:B--2---:R-:W-:Y:S01]  /*13250*/  FADD.FTZ R3, R80, R3 ;  /* 0x0000000350037221 */ /* 0x004fe20000010000 */
[----:B------:R-:W-:Y:S06]  /*13260*/  @!P0 BRA `(.L_x_11522) ;  /* 0x0000000000048947 */ /* 0x000fec0003800000 */
[----:B------:R-:W-:Y:S01]  /*13270*/  BPT.TRAP 0x1 ;  /* 0x000000040000795c */ /* 0x000fe20000300000 */
.L_x_11522:
[----:B------:R-:W2:Y:S04]  /*13280*/  LDL R40, [R1+0x6c] ;  /* 0x00006c0001287983 */ /* 0x000ea80000100800 */
[----:B------:R-:W3:Y:S04]  /*13290*/  LDL R71, [R1+0x4] ;  /* 0x0000040001477983 */ /* 0x000ee80000100800 */
[----:B------:R-:W4:Y:S04]  /*132a0*/  LDL R62, [R1] ;  /* 0x00000000013e7983 */ /* 0x000f280000100800 */
[----:B------:R-:W5:Y:S01]  /*132b0*/  LDL R87, [R1+0x70] ;  /* 0x0000700001577983 */ /* 0x000f620000100800 */
[----:B------:R-:W-:-:S02]  /*132c0*/  IMAD R18, R18, 0x8, R2 ;  /* 0x0000000812127824 */ /* 0x000fc400078e0202 */
[----:B------:R-:W-:Y:S02]  /*132d0*/  IMAD.U32 R24, RZ, RZ, UR38 ;  /* 0x00000026ff187e24 */ /* 0x000fe4000f8e00ff */
        /* <DEDUP_REMOVED lines=10> */
[----:B------:R-:W-:Y:S01]  /*13380*/  F2FP.F16.F32.PACK_AB R15, R29, R15 ;  /* 0x0000000f1d0f723e */ /* 0x000fe200000000ff */
[----:B------:R-:W-:Y:S01]  /*13390*/  STSM.16.M88.4 [R157+0x21800], R24 ;  /* 0x021800189d007844 */ /* 0x000fe20000000200 */
        /* <DEDUP_REMOVED lines=23> */
[----:B------:R-:W-:Y:S01]  /*13510*/  ISETP.GT.AND P1, PT, R0, R140, PT ;  /* 0x0000008c0000720c */ /* 0x000fe20003f24270 */
        /* <DEDUP_REMOVED lines=53> */
[----:B--2---:R0:W-:Y:S04]  /*13870*/  STSM.16.M88.4 [R40], R12 ;  /* 0x0000000c28007844 */ /* 0x0041e80000000200 */
[----:B---3--:R1:W-:Y:S01]  /*13880*/  STSM.16.M88.4 [R71], R32 ;  /* 0x0000002047007844 */ /* 0x0083e20000000200 */
[----:B0-----:R-:W-:-:S05]  /*13890*/  F2FP.F16.F32.PACK_AB R40, R39, R38 ;  /* 0x000000262728723e */ /* 0x001fca00000000ff */
[----:B----4-:R1:W-:Y:S04]  /*138a0*/  STSM.16.M88.4 [R62], R40 ;  /* 0x000000283e007844 */ /* 0x0103e80000000200 */
[----:B------:R1:W-:Y:S04]  /*138b0*/  STSM.16.M88.4 [R157+0x27800], R48 ;  /* 0x027800309d007844 */ /* 0x0003e80000000200 */
[----:B-----5:R1:W-:Y:S04]  /*138c0*/  STSM.16.M88.4 [R87], R56 ;  /* 0x0000003857007844 */ /* 0x0203e80000000200 */
[----:B------:R1:W-:Y:S04]  /*138d0*/  STSM.16.M88.4 [R71+0x6000], R64 ;  /* 0x0060004047007844 */ /* 0x0003e80000000200 */
[----:B------:R1:W-:Y:S01]  /*138e0*/  STSM.16.M88.4 [R62+0x6000], R72 ;  /* 0x006000483e007844 */ /* 0x0003e20000000200 */
[----:B------:R-:W-:Y:S01]  /*138f0*/  @!PT LDS RZ, [RZ] ;  /* 0x00000000fffff984 */ /* 0x000fe20000000800 */
[----:B------:R-:W-:Y:S01]  /*13900*/  @!PT LDS RZ, [RZ] ;  /* 0x00000000fffff984 */ /* 0x000fe20000000800 */
[----:B------:R-:W-:Y:S01]  /*13910*/  @!PT LDS RZ, [RZ] ;  /* 0x00000000fffff984 */ /* 0x000fe20000000800 */
[----:B------:R-:W-:Y:S01]  /*13920*/  @!PT LDS RZ, [RZ] ;  /* 0x00000000fffff984 */ /* 0x000fe20000000800 */
[----:B------:R0:W-:Y:S06]  /*13930*/  MEMBAR.ALL.CTA ;  /* 0x0000000000007992 */ /* 0x0001ec0000008000 */
[----:B0-----:R-:W0:Y:S02]  /*13940*/  FENCE.VIEW.ASYNC.S ;  /* 0x00000000000073c6 */ /* 0x001e240000000000 */
[----:B0-----:R-:W-:Y:S01]  /*13950*/  NOP ;  /* 0x0000000000007918 */ /* 0x001fe20000000000 */
[----:B------:R-:W-:Y:S05]  /*13960*/  @P1 BRA `(.L_x_11523) ;  /* 0xffffffc000941947 */ /* 0x000fea000383ffff */
[----:B------:R-:W-:Y:S02]  /*13970*/  IMAD.MOV.U32 R6, RZ, RZ, R69 ;  /* 0x000000ffff067224 */ /* 0x000fe400078e0045 */
[----:B------:R-:W-:Y:S02]  /*13980*/  IMAD.MOV.U32 R5, RZ, RZ, R8 ;  /* 0x000000ffff057224 */ /* 0x000fe400078e0008 */
[----:B------:R-:W-:Y:S02]  /*13990*/  IMAD.MOV.U32 R18, RZ, RZ, R7 ;  /* 0x000000ffff127224 */ /* 0x000fe400078e0007 */
[----:B------:R-:W-:-:S07]  /*139a0*/  IMAD.MOV.U32 R23, RZ, RZ, R139 ;  /* 0x000000ffff177224 */ /* 0x000fce00078e008b */
.L_x_11503:
[----:B------:R-:W2:Y:S01]  /*139b0*/  LDL R7, [R1+0x60] ;  /* 0x0000600001077983 */ /* 0x000ea20000100800 */
[----:B------:R-:W0:Y:S01]  /*139c0*/  LDC R8, c[0x0][0x448] ;  /* 0x00011200ff087b82 */ /* 0x000e220000000800 */
[----:B------:R-:W-:Y:S01]  /*139d0*/  LOP3.LUT R22, R22, 0xfffffffb, RZ, 0xc0, !PT ;  /* 0xfffffffb16167812 */ /* 0x000fe200078ec0ff */
[----:B------:R-:W-:Y:S01]  /*139e0*/  ULDC UR8, c[0x0][0x9dc] ;  /* 0x0002770000087ab9 */ /* 0x000fe20000000800 */
[----:B------:R-:W-:-:S05]  /*139f0*/  IADD3 R10, R155, 0x1, -R154 ;  /* 0x000000019b0a7810 */ /* 0x000fca0007ffe89a */
[----:B------:R-:W3:Y:S01]  /*13a00*/  LDC R11, c[0x0][0x9e4] ;  /* 0x00027900ff0b7b82 */ /* 0x000ee20000000800 */
[----:B0-----:R-:W-:-:S13]  /*13a10*/  ISETP.NE.AND P1, PT, R8, 0x1, PT ;  /* 0x000000010800780c */ /* 0x001fda0003f25270 */
[----:B------:R-:W0:Y:S01]  /*13a20*/  @P1 LDC R8, c[0x0][0x44c] ;  /* 0x00011300ff081b82 */ /* 0x000e220000000800 */
[----:B------:R-:W-:-:S04]  /*13a30*/  @P1 LOP3.LUT R22, R22, 0x4, RZ, 0xfc, !PT ;  /* 0x0000000416161812 */ /* 0x000fc800078efcff */
[----:B------:R-:W-:-:S03]  /*13a40*/  LOP3.LUT R22, R22, 0xfffffff7, RZ, 0xc0, !PT ;  /* 0xfffffff716167812 */ /* 0x000fc600078ec0ff */
[----:B------:R-:W4:Y:S01]  /*13a50*/  @P1 LDC R9, c[0x0][0x450] ;  /* 0x00011400ff091b82 */ /* 0x000f220000000800 */
[----:B--2---:R-:W-:-:S04]  /*13a60*/  VIADD R7, R7, 0xbf ;  /* 0x000000bf07077836 */ /* 0x004fc80000000000 */
[----:B0-----:R-:W-:-:S05]  /*13a70*/  @P1 IMAD.HI.U32 R8, R7, R8, RZ ;  /* 0x0000000807081227 */ /* 0x001fca00078e00ff */
[----:B----4-:R-:W-:Y:S02]  /*13a80*/  @P1 SHF.R.U32.HI R7, RZ, R9, R8 ;  /* 0x00000009ff071219 */ /* 0x010fe40000011608 */
[----:B---3--:R-:W-:-:S03]  /*13a90*/  ISETP.GE.AND P1, PT, R11, 0x1, PT ;  /* 0x000000010b00780c */ /* 0x008fc60003f26270 */
[----:B------:R-:W-:-:S04]  /*13aa0*/  IMAD.IADD R7, R10, 0x1, R7 ;  /* 0x000000010a077824 */ /* 0x000fc800078e0207 */
[----:B------:R-:W-:-:S06]  /*13ab0*/  VIADD R10, R7, -UR8 ;  /* 0x80000008070a7c36 */ /* 0x000fcc0008000000 */
        /* <DEDUP_REMOVED lines=12> */
.L_x_11526:
[----:B------:R-:W-:-:S13]  /*13b80*/  ISETP.NE.AND P1, PT, R11, 0x1, PT ;  /* 0x000000010b00780c */ /* 0x000fda0003f25270 */
[----:B------:R-:W0:Y:S02]  /*13b90*/  @P1 LDC.64 R8, c[0x0][0x9e8] ;  /* 0x00027a00ff081b82 */ /* 0x000e240000000a00 */
[----:B0-----:R-:W-:-:S05]  /*13ba0*/  @P1 IMAD.HI.U32 R8, R7, R8, RZ ;  /* 0x0000000807081227 */ /* 0x001fca00078e00ff */
[----:B------:R-:W-:-:S07]  /*13bb0*/  @P1 SHF.R.U32.HI R7, RZ, R9, R8 ;  /* 0x00000009ff071219 */ /* 0x000fce0000011608 */
.L_x_11527:
[----:B------:R-:W-:Y:S05]  /*13bc0*/  BSYNC B0 ;  /* 0x0000000000007941 */ /* 0x000fea0003800000 */
.L_x_11525:
[----:B------:R-:W-:-:S05]  /*13bd0*/  IMAD R7, R7, R11, RZ ;  /* 0x0000000b07077224 */ /* 0x000fca00078e02ff */
[----:B------:R-:W-:-:S07]  /*13be0*/  VIMNMX R10, R10, R7, !PT ;  /* 0x000000070a0a7248 */ /* 0x000fce0007fe0100 */
.L_x_11524:
[----:B------:R-:W2:Y:S01]  /*13bf0*/  LDL R8, [R1+0x9c] ;  /* 0x00009c0001087983 */ /* 0x000ea20000100800 */
[----:B------:R-:W-:-:S05]  /*13c00*/  VIADD R10, R10, 0x7f ;  /* 0x0000007f0a0a7836 */ /* 0x000fca0000000000 */
[----:B------:R-:W-:-:S04]  /*13c10*/  SHF.R.S32.HI R7, RZ, 0x1f, R10 ;  /* 0x0000001fff077819 */ /* 0x000fc8000001140a */
[----:B------:R-:W-:-:S04]  /*13c20*/  LEA.HI R7, R7, R10, RZ, 0x7 ;  /* 0x0000000a07077211 */ /* 0x000fc800078f38ff */
[----:B------:R-:W-:-:S04]  /*13c30*/  SHF.R.S32.HI R7, RZ, 0x7, R7 ;  /* 0x00000007ff077819 */ /* 0x000fc80000011407 */
[----:B--2---:R-:W-:-:S04]  /*13c40*/  VIMNMX R8, R8, R7, !PT ;  /* 0x0000000708087248 */ /* 0x004fc80007fe0100 */
[----:B------:R-:W-:Y:S01]  /*13c50*/  ISETP.GE.AND P1, PT, R0, R8, PT ;  /* 0x000000080000720c */ /* 0x000fe20003f26270 */
[----:B------:R0:W-:-:S12]  /*13c60*/  STL [R1+0x40], R8 ;  /* 0x0000400801007387 */ /* 0x0001d80000100800 */
[----:B0-----:R-:W-:Y:S05]  /*13c70*/  @!P1 BRA `(.L_x_11528) ;  /* 0x0000002c00409947 */ /* 0x001fea0003800000 */
[----:B------:R-:W-:Y:S02]  /*13c80*/  IMAD.MOV.U32 R8, RZ, RZ, R6 ;  /* 0x000000ffff087224 */ /* 0x000fe400078e0006 */
[----:B------:R-:W-:Y:S02]  /*13c90*/  IMAD.MOV.U32 R7, RZ, RZ, R5 ;  /* 0x000000ffff077224 */ /* 0x000fe400078e0005 */
[----:B------:R-:W-:Y:S02]  /*13ca0*/  IMAD.MOV.U32 R10, RZ, RZ, R23 ;  /* 0x000000ffff0a7224 */ /* 0x000fe400078e0017 */
[----:B------:R-:W-:-:S07]  /*13cb0*/  IMAD.MOV.U32 R9, RZ, RZ, R18 ;  /* 0x000000ffff097224 */ /* 0x000fce00078e0012 */
.L_x_11540:
[----:B------:R-:W2:Y:S01]  /*13cc0*/  LDL R5, [R1+0x44] ;  /* 0x0000440001057983 */ /* 0x000ea20000100800 */
[----:B------:R-:W-:Y:S01]  /*13cd0*/  ISETP.NE.AND P1, PT, R9, 0x1, PT ;  /* 0x000000010900780c */ /* 0x000fe20003f25270 */
[----:B------:R-:W-:Y:S05]  /*13ce0*/  YIELD ;  /* 0x0000000000007946 */ /* 0x000fea0003800000 */
[----:B------:R-:W-:-:S04]  /*13cf0*/  SEL R23, RZ, 0x1, P1 ;  /* 0x00000001ff177807 */ /* 0x000fc80000800000 */
[----:B------:R-:W-:Y:S02]  /*13d00*/  LOP3.LUT R23, R10, R23, RZ, 0x3c, !PT ;  /* 0x000000170a177212 */ /* 0x000fe400078e3cff */
[----:B--2---:R-:W-:-:S13]  /*13d10*/  ISETP.NE.AND P1, PT, R5, RZ, PT ;  /* 0x000000ff0500720c */ /* 0x004fda0003f25270 */
[----:B------:R-:W-:Y:S05]  /*13d20*/  @P1 BRA `(.L_x_11529) ;  /* 0x00000000003c1947 */ /* 0x000fea0003800000 */
[----:B------:R-:W-:Y:S05]  /*13d30*/  @!P0 BRA `(.L_x_11530) ;  /* 0x0000000000048947 */ /* 0x000fea0003800000 */
[----:B------:R-:W-:Y:S01]  /*13d40*/  BPT.TRAP 0x1 ;  /* 0x000000040000795c */ /* 0x000fe20000300000 */
.L_x_11530:
[----:B------:R-:W-:Y:S02]  /*13d50*/  IADD3 R5, R9, 0x1, RZ ;  /* 0x0000000109057810 */ /* 0x000fe40007ffe0ff */
[----:B------:R-:W-:Y:S02]  /*13d60*/  SHF.L.U32 R6, R23, 0x1f, RZ ;  /* 0x0000001f17067819 */ /* 0x000fe400000006ff */
[----:B------:R-:W-:-:S04]  /*13d70*/  ISETP.NE.AND P2, PT, R5, 0x2, PT ;  /* 0x000000020500780c */ /* 0x000fc80003f45270 */
[----:B------:R-:W-:-:S05]  /*13d80*/  SEL R5, R5, RZ, P2 ;  /* 0x000000ff05057207 */ /* 0x000fca0001000000 */
[----:B------:R-:W-:-:S04]  /*13d90*/  IMAD R5, R5, 0x8, R2 ;  /* 0x0000000805057824 */ /* 0x000fc800078e0202 */
[----:B------:R0:W2:Y:S01]  /*13da0*/  SYNCS.PHASECHK.TRANS64.TRYWAIT P2, [R5+URZ+0x2d830], R6 ;  /* 0x02d83006050075a7 */ /* 0x0000a2000804017f */
[----:B------:R-:W-:Y:S05]  /*13db0*/  @!P0 BRA `(.L_x_11531) ;  /* 0x0000000000048947 */ /* 0x000fea0003800000 */
[----:B------:R-:W-:Y:S01]  /*13dc0*/  BPT.TRAP 0x1 ;  /* 0x000000040000795c */ /* 0x000fe20000300000 */
.L_x_11531:
[----:B------:R-:W-:Y:S04]  /*13dd0*/  BSSY B0, `(.L_x_11529) ;  /* 0x0000004000007945 */ /* 0x000fe80003800000 */
[----:B--2---:R-:W-:Y:S05]  /*13de0*/  @P2 BRA `(.L_x_11532) ;  /* 0x0000000000082947 */ /* 0x004fea0003800000 */
[----:B------:R-:W2:Y:S02]  /*13df0*/  SYNCS.PHASECHK.TRANS64.TRYWAIT P2, [R5+URZ+0x2d830], R6 ;  /* 0x02d83006050075a7 */ /* 0x000ea4000804017f */
[----:B--2---:R-:W-:Y:S05]  /*13e00*/  @!P2 BRA `(.L_x_11533) ;  /* 0x0000011000cca947 */ /* 0x004fea0003800000 */
.L_x_11532:
[----:B------:R-:W-:Y:S05]  /*13e10*/  BSYNC B0 ;  /* 0x0000000000007941 */ /* 0x000fea0003800000 */
.L_x_11529:
[----:B0-2---:R-:W2:Y:S04]  /*13e20*/  LDL R6, [R1+0x48] ;  /* 0x0000480001067983 */ /* 0x005ea80000100800 */
[----:B------:R-:W3:Y:S04]  /*13e30*/  LDL.64 R26, [R1+0x8] ;  /* 0x00000800011a7983 */ /* 0x000ee80000100a00 */
[----:B------:R-:W4:Y:S04]  /*13e40*/  LDL.64 R148, [R1+0x30] ;  /* 0x0000300001947983 */ /* 0x000f280000100a00 */
[----:B------:R-:W5:Y:S01]  /*13e50*/  LDL.64 R146, [R1+0x28] ;  /* 0x0000280001927983 */ /* 0x000f620000100a00 */
[----:B------:R-:W0:Y:S01]  /*13e60*/  S2R R5, SR_TID.X ;  /* 0x0000000000057919 */ /* 0x000e220000002100 */
[----:B------:R-:W-:Y:S01]  /*13e70*/  VIADD R18, R9, 0x1 ;  /* 0x0000000109127836 */ /* 0x000fe20000000000 */
[----:B------:R-:W-:Y:S05]  /*13e80*/  WARPSYNC.ALL ;  /* 0x0000000000007948 */ /* 0x000fea0003800000 */
[C---:B------:R-:W-:Y:S01]  /*13e90*/  ISETP.NE.AND P2, PT, R18.reuse, 0x2, PT ;  /* 0x000000021200780c */ /* 0x040fe20003f45270 */
[----:B------:R-:W5:Y:S03]  /*13ea0*/  LDL.64 R144, [R1+0x20] ;  /* 0x0000200001907983 */ /* 0x000f660000100a00 */
[----:B------:R-:W-:Y:S01]  /*13eb0*/  SEL R18, R18, RZ, P2 ;  /* 0x000000ff12127207 */ /* 0x000fe20001000000 */
[----:B------:R-:W5:Y:S04]  /*13ec0*/  LDL.64 R142, [R1+0x18] ;  /* 0x00001800018e7983 */ /* 0x000f680000100a00 */
[----:B------:R-:W5:Y:S01]  /*13ed0*/  LDL.64 R140, [R1+0x10] ;  /* 0x00001000018c7983 */ /* 0x000f620000100a00 */
[----:B0-----:R-:W-:-:S05]  /*13ee0*/  SHF.R.U32.HI R5, RZ, 0x7, R5 ;  /* 0x00000007ff057819 */ /* 0x001fca0000011605 */
[----:B------:R-:W-:Y:S02]  /*13ef0*/  VIADD R5, R5, 0x8 ;  /* 0x0000000805057836 */ /* 0x000fe40000000000 */
[----:B------:R-:W-:Y:S02]  /*13f00*/  IMAD.MOV.U32 R13, RZ, RZ, -0x7fffffe0 ;  /* 0x80000020ff0d7424 */ /* 0x000fe400078e00ff */
[----:B------:R-:W-:-:S03]  /*13f10*/  IMAD.MOV.U32 R25, RZ, RZ, -0x7fffffe0 ;  /* 0x80000020ff197424 */ /* 0x000fc600078e00ff */
[----:B------:R-:W-:Y:S02]  /*13f20*/  R2UR UR11, R13 ;  /* 0x000000000d0b72ca */ /* 0x000fe400000e0000 */
[----:B------:R-:W-:Y:S01]  /*13f30*/  R2UR UR27, R25 ;  /* 0x00000000191b72ca */ /* 0x000fe200000e0000 */
[----:B------:R-:W-:-:S05]  /*13f40*/  IMAD.MOV.U32 R21, RZ, RZ, -0x7fffffe0 ;  /* 0x80000020ff157424 */ /* 0x000fca00078e00ff */
[----:B------:R-:W-:Y:S01]  /*13f50*/  R2UR UR15, R21 ;  /* 0x00000000150f72ca */ /* 0x000fe200000e0000 */
[----:B------:R0:W-:Y:S01]  /*13f60*/  BAR.SYNC.DEFER_BLOCKING R5, 0x100 ;  /* 0x000400050000751d */ /* 0x0001e20000010000 */
[----:B------:R-:W-:Y:S02]  /*13f70*/  IMAD.MOV.U32 R15, RZ, RZ, -0x7fffffe0 ;  /* 0x80000020ff0f7424 */ /* 0x000fe400078e00ff */
[----:B--2---:R-:W-:Y:S01]  /*13f80*/  IMAD R12, R18, 0x600, R6 ;  /* 0x00000600120c7824 */ /* 0x004fe200078e0206 */
[----:B---3--:R-:W-:-:S03]  /*13f90*/  R2UR UR8, R26 ;  /* 0x000000001a0872ca */ /* 0x008fc600000e0000 */
[C---:B------:R-:W-:Y:S01]  /*13fa0*/  VIADD R24, R12.reuse, 0x400 ;  /* 0x000004000c187836 */ /* 0x040fe20000000000 */
[----:B------:R-:W-:Y:S02]  /*13fb0*/  R2UR UR10, R12 ;  /* 0x000000000c0a72ca */ /* 0x000fe400000e0000 */
[----:B------:R-:W-:Y:S02]  /*13fc0*/  R2UR UR9, R27 ;  /* 0x000000001b0972ca */ /* 0x000fe400000e0000 */
[----:B------:R-:W-:Y:S02]  /*13fd0*/  R2UR UR26, R24 ;  /* 0x00000000181a72ca */ /* 0x000fe400000e0000 */
[----:B-1----:R-:W-:-:S09]  /*13fe0*/  WARPGROUP.ARRIVE ;  /* 0x00000000000079c5 */ /* 0x002fd20000000000 */
        /* <DEDUP_REMOVED lines=41> */
.L_x_11535:
[----:B------:R-:W-:Y:S01]  /*14280*/  SHF.L.U32 R5, R10, 0x1f, RZ ;  /* 0x0000001f0a057819 */ /* 0x000fe200000006ff */
[----:B------:R-:W-:-:S04]  /*14290*/  IMAD R6, R9, 0x8, R2 ;  /* 0x0000000809067824 */ /* 0x000fc800078e0202 */
[----:B------:R0:W1:Y:S01]  /*142a0*/  SYNCS.PHASECHK.TRANS64.TRYWAIT P1, [R6+URZ+0x2d850], R5 ;  /* 0x02d85005060075a7 */ /* 0x000062000802017f */
[----:B------:R-:W-:Y:S05]  /*142b0*/  @!P0 BRA `(.L_x_11536) ;  /* 0x0000000000048947 */ /* 0x000fea0003800000 */
[----:B------:R-:W-:Y:S01]  /*142c0*/  BPT.TRAP 0x1 ;  /* 0x000000040000795c */ /* 0x000fe20000300000 */
.L_x_11536:
[----:B-1----:R-:W-:Y:S05]  /*142d0*/  @P1 BRA `(.L_x_11534) ;  /* 0x0000000000081947 */ /* 0x002fea0003800000 */
[----:B------:R-:W1:Y:S02]  /*142e0*/  SYNCS.PHASECHK.TRANS64.TRYWAIT P1, [R6+URZ+0x2d850], R5 ;  /* 0x02d85005060075a7 */ /* 0x000e64000802017f */
[----:B-1----:R-:W-:Y:S05]  /*142f0*/  @!P1 BRA `(.L_x_11537) ;  /* 0x0000010c00a49947 */ /* 0x002fea0003800000 */
.L_x_11534:
[----:B------:R-:W2:Y:S01]  /*14300*/  LDL R14, [R1+0x90] ;  /* 0x00009000010e7983 */ /* 0x000ea20000100800 */
[----:B01----:R-:W-:Y:S01]  /*14310*/  VIADD R5, R2, 0x400 ;  /* 0x0000040002057836 */ /* 0x003fe20000000000 */
[----:B------:R-:W-:Y:S05]  /*14320*/  WARPSYNC.ALL ;  /* 0x0000000000007948 */ /* 0x000fea0003800000 */
[----:B------:R-:W-:Y:S01]  /*14330*/  SHF.R.U32.HI R5, RZ, 0x4, R5 ;  /* 0x00000004ff057819 */ /* 0x000fe20000011605 */
[----:B------:R-:W-:Y:S01]  /*14340*/  IMAD.MOV.U32 R11, RZ, RZ, -0x7fffffe0 ;  /* 0x80000020ff0b7424 */ /* 0x000fe200078e00ff */
[----:B------:R-:W-:Y:S01]  /*14350*/  WARPGROUP.ARRIVE ;  /* 0x00000000000079c5 */ /* 0x000fe20000000000 */
[----:B------:R-:W-:Y:S01]  /*14360*/  IMAD.MOV.U32 R13, RZ, RZ, -0x7fffffe0 ;  /* 0x80000020ff0d7424 */ /* 0x000fe200078e00ff */
[----:B------:R-:W-:-:S02]  /*14370*/  LOP3.LUT R5, R5, 0x3fff, RZ, 0xc0, !PT ;  /* 0x00003fff05057812 */ /* 0x000fc400078ec0ff */
[----:B------:R-:W-:Y:S02]  /*14380*/  R2UR UR11, R11 ;  /* 0x000000000b0b72ca */ /* 0x000fe400000e0000 */
[----:B------:R-:W-:Y:S02]  /*14390*/  LOP3.LUT R5, R5, 0x2000000, RZ, 0xfc, !PT ;  /* 0x0200000005057812 */ /* 0x000fe400078efcff */
[----:B------:R-:W-:Y:S01]  /*143a0*/  R2UR UR47, R11 ;  /* 0x000000000b2f72ca */ /* 0x000fe200000e0000 */
[----:B------:R-:W-:Y:S01]  /*143b0*/  IMAD.MOV.U32 R11, RZ, RZ, 0x40000040 ;  /* 0x40000040ff0b7424 */ /* 0x000fe200078e00ff */
[----:B------:R-:W-:Y:S01]  /*143c0*/  R2UR UR15, R13 ;  /* 0x000000000d0f72ca */ /* 0x000fe200000e0000 */
[----:B------:R-:W-:Y:S01]  /*143d0*/  IMAD R10, R9, 0x600, R5 ;  /* 0x00000600090a7824 */ /* 0x000fe200078e0205 */
[----:B------:R-:W-:Y:S02]  /*143e0*/  R2UR UR19, R13 ;  /* 0x000000000d1372ca */ /* 0x000fe400000e0000 */
[----:B------:R-:W-:Y:S01]  /*143f0*/  R2UR UR9, R11 ;  /* 0x000000000b0972ca */ /* 0x000fe200000e0000 */
[----:B------:R-:W-:Y:S01]  /*14400*/  IMAD.MOV.U32 R11, RZ, RZ, 0x40000040 ;  /* 0x40000040ff0b7424 */ /* 0x000fe200078e00ff */
[----:B------:R-:W-:-:S02]  /*14410*/  IADD3 R12, R10, 0x40, RZ ;  /* 0x000000400a0c7810 */ /* 0x000fc40007ffe0ff */
[----:B------:R-:W-:Y:S02]  /*14420*/  R2UR UR10, R10 ;  /* 0x000000000a0a72ca */ /* 0x000fe400000e0000 */
[----:B------:R-:W-:Y:S01]  /*14430*/  R2UR UR14, R12 ;  /* 0x000000000c0e72ca */ /* 0x000fe200000e0000 */
[----:B------:R-:W-:Y:S01]  /*14440*/  VIADD R12, R10, 0x80 ;  /* 0x000000800a0c7836 */ /* 0x000fe20000000000 */
[C---:B------:R-:W-:Y:S02]  /*14450*/  R2UR UR23, R13.reuse ;  /* 0x000000000d1772ca */ /* 0x040fe400000e0000 */
[C---:B------:R-:W-:Y:S02]  /*14460*/  R2UR UR27, R13.reuse ;  /* 0x000000000d1b72ca */ /* 0x040fe400000e0000 */
[----:B------:R-:W-:Y:S01]  /*14470*/  R2UR UR18, R12 ;  /* 0x000000000c1272ca */ /* 0x000fe200000e0000 */
[----:B------:R-:W-:Y:S01]  /*14480*/  VIADD R12, R10, 0xc0 ;  /* 0x000000c00a0c7836 */ /* 0x000fe20000000000 */
[----:B------:R-:W-:-:S02]  /*14490*/  R2UR UR31, R13 ;  /* 0x000000000d1f72ca */ /* 0x000fc400000e0000 */
[----:B------:R-:W-:Y:S01]  /*144a0*/  R2UR UR35, R13 ;  /* 0x000000000d2372ca */ /* 0x000fe200000e0000 */
[----:B------:R-:W-:Y:S01]  /*144b0*/  IMAD.MOV.U32 R13, RZ, RZ, 0x40000040 ;  /* 0x40000040ff0d7424 */ /* 0x000fe200078e00ff */
[----:B------:R-:W-:Y:S01]  /*144c0*/  R2UR UR22, R12 ;  /* 0x000000000c1672ca */ /* 0x000fe200000e0000 */
[----:B------:R-:W-:Y:S01]  /*144d0*/  VIADD R12, R10, 0x100 ;  /* 0x000001000a0c7836 */ /* 0x000fe20000000000 */
[----:B------:R-:W-:Y:S02]  /*144e0*/  R2UR UR45, R11 ;  /* 0x000000000b2d72ca */ /* 0x000fe400000e0000 */
[----:B------:R-:W-:Y:S01]  /*144f0*/  R2UR UR13, R13 ;  /* 0x000000000d0d72ca */ /* 0x000fe200000e0000 */
[----:B------:R-:W-:Y:S01]  /*14500*/  IMAD.MOV.U32 R13, RZ, RZ, 0x40000040 ;  /* 0x40000040ff0d7424 */ /* 0x000fe200078e00ff */
[----:B------:R-:W-:Y:S01]  /*14510*/  R2UR UR26, R12 ;  /* 0x000000000c1a72ca */ /* 0x000fe200000e0000 */
[----:B------:R-:W-:-:S03]  /*14520*/  VIADD R12, R10, 0x140 ;  /* 0x000001400a0c7836 */ /* 0x000fc60000000000 */
[----:B------:R-:W-:Y:S01]  /*14530*/  R2UR UR17, R13 ;  /* 0x000000000d1172ca */ /* 0x000fe200000e0000 */
[----:B------:R-:W-:Y:S01]  /*14540*/  IMAD.MOV.U32 R13, RZ, RZ, 0x40000040 ;  /* 0x40000040ff0d7424 */ /* 0x000fe200078e00ff */
[----:B------:R-:W-:Y:S01]  /*14550*/  R2UR UR30, R12 ;  /* 0x000000000c1e72ca */ /* 0x000fe200000e0000 */
[C---:B------:R-:W-:Y:S02]  /*14560*/  VIADD R12, R10.reuse, 0x180 ;  /* 0x000001800a0c7836 */ /* 0x040fe40000000000 */
[----:B------:R-:W-:Y:S01]  /*14570*/  VIADD R10, R10, 0x1c0 ;  /* 0x000001c00a0a7836 */ /* 0x000fe20000000000 */
[----:B------:R-:W-:Y:S02]  /*14580*/  R2UR UR21, R13 ;  /* 0x000000000d1572ca */ /* 0x000fe400000e0000 */
[----:B------:R-:W-:Y:S02]  /*14590*/  R2UR UR34, R12 ;  /* 0x000000000c2272ca */ /* 0x000fe400000e0000 */
[----:B------:R-:W-:-:S02]  /*145a0*/  R2UR UR46, R10 ;  /* 0x000000000a2e72ca */ /* 0x000fc400000e0000 */
[----:B------:R-:W-:-:S04]  /*145b0*/  MOV R13, 0x40000040 ;  /* 0x40000040000d7802 */ /* 0x000fc80000000f00 */
        /* <DEDUP_REMOVED lines=9> */
[----:B------:R-:W-:Y:S01]  /*14650*/  R2UR UR12, R12 ;  /* 0x000000000c0c72ca */ /* 0x000fe200000e0000 */
[----:B------:R-:W-:-:S05]  /*14660*/  VIADD R12, R10, 0x4 ;  /* 0x000000040a0c7836 */ /* 0x000fca0000000000 */
[----:B------:R-:W-:Y:S01]  /*14670*/  R2UR UR16, R12 ;  /* 0x000000000c1072ca */ /* 0x000fe200000e0000 */
[----:B------:R-:W-:Y:S01]  /*14680*/  HGMMA.64x96x16.F32 R88, gdesc[UR8].tnspB, R88, gsb0 ;  /* 0x41600000085879f0 */ /* 0x000fe20008000858 */
[----:B------:R-:W-:-:S05]  /*14690*/  VIADD R12, R10, 0x6 ;  /* 0x000000060a0c7836 */ /* 0x000fca0000000000 */
[----:B------:R-:W-:Y:S01]  /*146a0*/  R2UR UR20, R12 ;  /* 0x000000000c1472ca */ /* 0x000fe200000e0000 */
[----:B------:R-:W-:-:S05]  /*146b0*/  VIADD R12, R10, 0x600 ;  /* 0x000006000a0c7836 */ /* 0x000fca0000000000 */
[----:B------:R-:W-:Y:S01]  /*146c0*/  R2UR UR24, R12 ;  /* 0x000000000c1872ca */ /* 0x000fe200000e0000 */
[----:B------:R-:W-:Y:S01]  /*146d0*/  VIADD R12, R10, 0x602 ;  /* 0x000006020a0c7836 */ /* 0x000fe20000000000 */
[----:B0-----:R-:W-:-:S04]  /*146e0*/  SHF.R.U32.HI R5, RZ, 0x7, R14 ;  /* 0x00000007ff057819 */ /* 0x001fc8000001160e */
[----:B------:R-:W-:Y:S01]  /*146f0*/  R2UR UR28, R12 ;  /* 0x000000000c1c72ca */ /* 0x000fe200000e0000 */
[----:B------:R-:W-:Y:S01]  /*14700*/  VIADD R12, R10, 0x604 ;  /* 0x000006040a0c7836 */ /* 0x000fe20000000000 */
[----:B------:R-:W-:Y:S01]  /*14710*/  ISETP.GE.U32.AND P1, PT, R14, 0x180, PT ;  /* 0x000001800e00780c */ /* 0x000fe20003f26070 */
[----:B------:R-:W-:Y:S02]  /*14720*/  VIADD R10, R10, 0x606 ;  /* 0x000006060a0a7836 */ /* 0x000fe40000000000 */
[----:B------:R-:W-:Y:S01]  /*14730*/  VIADD R5, R5, 0x9 ;  /* 0x0000000905057836 */ /* 0x000fe20000000000 */
[----:B------:R-:W-:Y:S02]  /*14740*/  R2UR UR32, R12 ;  /* 0x000000000c2072ca */ /* 0x000fe400000e0000 */
[----:B------:R-:W-:Y:S02]  /*14750*/  R2UR UR44, R10 ;  /* 0x000000000a2c72ca */ /* 0x000fe400000e0000 */
[----:B------:R-:W-:Y:S01]  /*14760*/  SEL R5, R5, 0x9, !P1 ;  /* 0x0000000905057807 */ /* 0x000fe20004800000 */
[----:B------:R-:W-:-:S02]  /*14770*/  WARPGROUP.DEPBAR.LE gsb0, 0x0 ;  /* 0x00008000000079c5 */ /* 0x000fc40000010000 */
        /* <DEDUP_REMOVED lines=24> */
.L_x_11538:
[----:B------:R-:W-:Y:S01]  /*14900*/  FMUL.FTZ R11, R24, UR48 ;  /* 0x00000030180b7c20 */ /* 0x000fe20008410000 */
[----:B------:R-:W-:Y:S01]  /*14910*/  FMUL.FTZ R24, R25, UR48 ;  /* 0x0000003019187c20 */ /* 0x000fe20008410000 */
[----:B------:R-:W-:Y:S01]  /*14920*/  FMUL.FTZ R153, R26, UR48 ;  /* 0x000000301a997c20 */ /* 0x000fe20008410000 */
[----:B------:R-:W-:Y:S01]  /*14930*/  FMUL.FTZ R26, R28, UR48 ;  /* 0x000000301c1a7c20 */ /* 0x000fe20008410000 */
[----:B0-----:R-:W-:Y:S02]  /*14940*/  IMAD R5, R18, 0x8, R2 ;  /* 0x0000000812057824 */ /* 0x001fe400078e0202 */
[----:B------:R-:W-:Y:S01]  /*14950*/  FMUL.FTZ R28, R29, UR48 ;  /* 0x000000301d1c7c20 */ /* 0x000fe20008410000 */
[----:B------:R-:W0:Y:S01]  /*14960*/  MUFU.TANH R11, R11 ;  /* 0x0000000b000b7308 */ /* 0x000e220000002400 */
[----:B------:R-:W-:Y:S02]  /*14970*/  IMAD.U32 R6, RZ, RZ, UR38 ;  /* 0x00000026ff067e24 */ /* 0x000fe4000f8e00ff */
[----:B------:R-:W-:Y:S01]  /*14980*/  FMUL.FTZ R151, R30, UR48 ;  /* 0x000000301e977c20 */ /* 0x000fe20008410000 */
[----:B------:R-:W-:-:S02]  /*14990*/  VIADD R5, R5, 0x2d840 ;  /* 0x0002d84005057836 */ /* 0x000fc40000000000 */
[----:B------:R-:W-:Y:S01]  /*149a0*/  FMUL.FTZ R30, R32, UR48 ;  /* 0x00000030201e7c20 */ /* 0x000fe20008410000 */
[----:B------:R-:W-:Y:S01]  /*149b0*/  FMUL.FTZ R32, R33, UR48 ;  /* 0x0000003021207c20 */ /* 0x000fe20008410000 */
[----:B------:R-:W-:Y:S01]  /*149c0*/  FMUL.FTZ R33, R36, UR48 ;  /* 0x0000003024217c20 */ /* 0x000fe20008410000 */
[----:B------:R-:W-:Y:S01]  /*149d0*/  FMUL.FTZ R149, R34, UR48 ;  /* 0x0000003022957c20 */ /* 0x000fe20008410000 */
[----:B------:R-:W1:Y:S01]  /*149e0*/  MUFU.TANH R24, R24 ;  /* 0x0000001800187308 */ /* 0x000e620000002400 */
[----:B------:R-:W-:Y:S01]  /*149f0*/  PRMT R5, R6, 0x654, R5 ;  /* 0x0000065406057816 */ /* 0x000fe20000000005 */
[----:B------:R-:W-:Y:S01]  /*14a00*/  FMUL.FTZ R34, R37, UR48 ;  /* 0x0000003025227c20 */ /* 0x000fe20008410000 */
[----:B------:R-:W-:Y:S01]  /*14a10*/  FMUL.FTZ R10, R35, UR48 ;  /* 0x00000030230a7c20 */ /* 0x000fe20008410000 */
[----:B------:R-:W-:Y:S01]  /*14a20*/  FMUL.FTZ R35, R40, UR48 ;  /* 0x0000003028237c20 */ /* 0x000fe20008410000 */
[----:B------:R0:W-:Y:S01]  /*14a30*/  SYNCS.ARRIVE.TRANS64.RED.A1T0 RZ, [R5+URZ], RZ ;  /* 0x000000ff05ff79a7 */ /* 0x0001e2000810043f */
[----:B------:R-:W-:Y:S01]  /*14a40*/  FMUL.FTZ R36, R41, UR48 ;  /* 0x0000003029247c20 */ /* 0x000fe20008410000 */
[----:B------:R-:W-:Y:S01]  /*14a50*/  FMUL.FTZ R37, R44, UR48 ;  /* 0x000000302c257c20 */ /* 0x000fe20008410000 */
[----:B------:R-:W2:Y:S01]  /*14a60*/  MUFU.TANH R26, R26 ;  /* 0x0000001a001a7308 */ /* 0x000ea20000002400 */
[----:B------:R-:W-:Y:S01]  /*14a70*/  FMUL.FTZ R40, R45, UR48 ;  /* 0x000000302d287c20 */ /* 0x000fe20008410000 */
[----:B------:R-:W-:Y:S01]  /*14a80*/  FMUL.FTZ R45, R48, UR48 ;  /* 0x00000030302d7c20 */ /* 0x000fe20008410000 */
[----:B------:R-:W-:Y:S01]  /*14a90*/  FMUL.FTZ R139, R49, UR48 ;  /* 0x00000030318b7c20 */ /* 0x000fe20008410000 */
[----:B------:R-:W-:Y:S01]  /*14aa0*/  FMUL.FTZ R140, R52, UR48 ;  /* 0x00000030348c7c20 */ /* 0x000fe20008410000 */
[----:B0-----:R-:W-:Y:S01]  /*14ab0*/  FMNMX.FTZ R5, R11, R7, !PT ;  /* 0x000000070b057209 */ /* 0x001fe20007810000 */
        /* <DEDUP_REMOVED lines=61> */
[----:B------:R-:W-:-:S05]  /*14e90*/  UMOV UR51, UR6 ;  /* 0x0000000600337c82 */ /* 0x000fca0008000000 */
        /* <DEDUP_REMOVED lines=46> */
[----:B------:R-:W1:Y:S02]  /*15180*/  SHFL.BFLY PT, R6, R5, 0x2, 0x1f ;  /* 0x0c401f0005067f89 */ /* 0x000e6400000e0000 */
[----:B------:R-:W3:Y:S08]  /*15190*/  MUFU.TANH R151, R151 ;  /* 0x0000009700977308 */ /* 0x000ef00000002400 */
[----:B------:R-:W4:Y:S08]  /*151a0*/  MUFU.TANH R150, R150 ;  /* 0x0000009600967308 */ /* 0x000f300000002400 */
[----:B------:R-:W5:Y:S01]  /*151b0*/  MUFU.TANH R149, R149 ;  /* 0x0000009500957308 */ /* 0x000f620000002400 */
[----:B-1----:R-:W-:-:S07]  /*151c0*/  FMNMX.FTZ R5, R5, R6, !PT ;  /* 0x0000000605057209 */ /* 0x002fce0007810000 */
[----:B------:R-:W1:Y:S01]  /*151d0*/  MUFU.TANH R10, R10 ;  /* 0x0000000a000a7308 */ /* 0x000e620000002400 */
[----:B------:R-:W2:Y:S07]  /*151e0*/  SHFL.BFLY PT, R6, R5, 0x1, 0x1f ;  /* 0x0c201f0005067f89 */ /* 0x000eae00000e0000 */
[----:B------:R-:W1:Y:S08]  /*151f0*/  MUFU.TANH R72, R72 ;  /* 0x0000004800487308 */ /* 0x000e700000002400 */
[----:B------:R-:W1:Y:S08]  /*15200*/  MUFU.TANH R39, R39 ;  /* 0x0000002700277308 */ /* 0x000e700000002400 */
[----:B------:R-:W1:Y:S01]  /*15210*/  MUFU.TANH R13, R13 ;  /* 0x0000000d000d7308 */ /* 0x000e620000002400 */
[----:B--2---:R-:W-:-:S02]  /*15220*/  FMNMX.FTZ R5, R5, R6, !PT ;  /* 0x0000000605057209 */ /* 0x004fc40007810000 */
[----:B------:R-:W-:-:S05]  /*15230*/  FMNMX.FTZ R6, R153, R8, !PT ;  /* 0x0000000899067209 */ /* 0x000fca0007810000 */
[----:B------:R-:W2:Y:S01]  /*15240*/  MUFU.TANH R25, R25 ;  /* 0x0000001900197308 */ /* 0x000ea20000002400 */
[----:B0-----:R-:W-:Y:S01]  /*15250*/  FMNMX.FTZ R6, R152, R6, !PT ;  /* 0x0000000698067209 */ /* 0x001fe20007810000 */
[----:B------:R-:W-:-:S03]  /*15260*/  FADD.FTZ R7, -R5, R7 ;  /* 0x0000000705077221 */ /* 0x000fc60000010100 */
[----:B---3--:R-:W-:-:S03]  /*15270*/  FMNMX.FTZ R6, R151, R6, !PT ;  /* 0x0000000697067209 */ /* 0x008fc60007810000 */
[----:B------:R-:W0:Y:S01]  /*15280*/  MUFU.TANH R68, R68 ;  /* 0x0000004400447308 */ /* 0x000e220000002400 */
[----:B----4-:R-:W-:-:S04]  /*15290*/  FMNMX.FTZ R6, R150, R6, !PT ;  /* 0x0000000696067209 */ /* 0x010fc80007810000 */
[----:B-----5:R-:W-:-:S03]  /*152a0*/  FMNMX.FTZ R6, R149, R6, !PT ;  /* 0x0000000695067209 */ /* 0x020fc60007810000 */
[----:B------:R-:W3:Y:S01]  /*152b0*/  MUFU.TANH R27, R27 ;  /* 0x0000001b001b7308 */ /* 0x000ee20000002400 */
[----:B-1----:R-:W-:-:S04]  /*152c0*/  FMNMX.FTZ R6, R10, R6, !PT ;  /* 0x000000060a067209 */ /* 0x002fc80007810000 */
[----:B------:R-:W-:-:S03]  /*152d0*/  FMNMX.FTZ R6, R72, R6, !PT ;  /* 0x0000000648067209 */ /* 0x000fc60007810000 */
[----:B------:R-:W1:Y:S01]  /*152e0*/  MUFU.TANH R12, R12 ;  /* 0x0000000c000c7308 */ /* 0x000e620000002400 */
[----:B------:R-:W-:-:S04]  /*152f0*/  FMNMX.FTZ R6, R39, R6, !PT ;  /* 0x0000000627067209 */ /* 0x000fc80007810000 */
[----:B------:R-:W-:-:S03]  /*15300*/  FMNMX.FTZ R6, R13, R6, !PT ;  /* 0x000000060d067209 */ /* 0x000fc60007810000 */
[----:B------:R-:W4:Y:S01]  /*15310*/  MUFU.TANH R29, R29 ;  /* 0x0000001d001d7308 */ /* 0x000f220000002400 */
[----:B--2---:R-:W-:-:S04]  /*15320*/  FMNMX.FTZ R6, R25, R6, !PT ;  /* 0x0000000619067209 */ /* 0x004fc80007810000 */
[----:B0-----:R-:W-:-:S03]  /*15330*/  FMNMX.FTZ R6, R68, R6, !PT ;  /* 0x0000000644067209 */ /* 0x001fc60007810000 */
[----:B------:R-:W0:Y:S01]  /*15340*/  MUFU.TANH R64, R64 ;  /* 0x0000004000407308 */ /* 0x000e220000002400 */
[----:B---3--:R-:W-:-:S04]  /*15350*/  FMNMX.FTZ R6, R27, R6, !PT ;  /* 0x000000061b067209 */ /* 0x008fc80007810000 */
[----:B-1----:R-:W-:-:S03]  /*15360*/  FMNMX.FTZ R6, R12, R6, !PT ;  /* 0x000000060c067209 */ /* 0x002fc60007810000 */
[----:B------:R-:W1:Y:S01]  /*15370*/  MUFU.TANH R31, R31 ;  /* 0x0000001f001f7308 */ /* 0x000e620000002400 */
[----:B----4-:R-:W-:-:S07]  /*15380*/  FMNMX.FTZ R6, R29, R6, !PT ;  /* 0x000000061d067209 */ /* 0x010fce0007810000 */
        /* <DEDUP_REMOVED lines=31> */
[----:B0-----:R-:W-:-:S04]  /*15580*/  FMNMX.FTZ R6, R15, R6, !PT ;  /* 0x000000060f067209 */ /* 0x001fc80007810000 */
[----:B-1----:R-:W-:-:S04]  /*15590*/  FMNMX.FTZ R6, R20, R6, !PT ;  /* 0x0000000614067209 */ /* 0x002fc80007810000 */
[----:B--2---:R-:W-:-:S05]  /*155a0*/  FMNMX.FTZ R6, R21, R6, !PT ;  /* 0x0000000615067209 */ /* 0x004fca0007810000 */
[----:B------:R-:W0:Y:S02]  /*155b0*/  SHFL.BFLY PT, R38, R6, 0x2, 0x1f ;  /* 0x0c401f0006267f89 */ /* 0x000e2400000e0000 */
[----:B0-----:R-:W-:-:S05]  /*155c0*/  FMNMX.FTZ R6, R6, R38, !PT ;  /* 0x0000002606067209 */ /* 0x001fca0007810000 */
[----:B------:R-:W0:Y:S02]  /*155d0*/  SHFL.BFLY PT, R38, R6, 0x1, 0x1f ;  /* 0x0c201f0006267f89 */ /* 0x000e2400000e0000 */
[----:B0-----:R-:W-:Y:S01]  /*155e0*/  FMNMX.FTZ R6, R6, R38, !PT ;  /* 0x0000002606067209 */ /* 0x001fe20007810000 */
[----:B------:R-:W-:-:S04]  /*155f0*/  FMUL.FTZ R38, R5, UR51 ;  /* 0x0000003305267c20 */ /* 0x000fc80008410000 */
[----:B------:R-:W-:Y:S01]  /*15600*/  FADD.FTZ R42, -R6, R8 ;  /* 0x00000008062a7221 */ /* 0x000fe20000010100 */
[----:B------:R-:W-:Y:S01]  /*15610*/  FMUL.FTZ R8, R7, UR51 ;  /* 0x0000003307087c20 */ /* 0x000fe20008410000 */
[--C-:B------:R-:W-:Y:S01]  /*15620*/  FFMA.FTZ R33, R33, UR51, -R38.reuse ;  /* 0x0000003321217c23 */ /* 0x100fe20008010826 */
[--C-:B------:R-:W-:Y:S01]  /*15630*/  FFMA.FTZ R79, R24, UR51, -R38.reuse ;  /* 0x00000033184f7c23 */ /* 0x100fe20008010826 */
[----:B------:R-:W-:Y:S01]  /*15640*/  FMUL.FTZ R7, R42, UR51 ;  /* 0x000000332a077c20 */ /* 0x000fe20008410000 */
[--C-:B------:R-:W-:Y:S01]  /*15650*/  FFMA.FTZ R42, R11, UR51, -R38.reuse ;  /* 0x000000330b2a7c23 */ /* 0x100fe20008010826 */
[--C-:B------:R-:W-:Y:S01]  /*15660*/  FFMA.FTZ R11, R80, UR51, -R38.reuse ;  /* 0x00000033500b7c23 */ /* 0x100fe20008010826 */
[----:B------:R-:W-:Y:S01]  /*15670*/  FMUL.FTZ R80, R6, UR51 ;  /* 0x0000003306507c20 */ /* 0x000fe20008410000 */
[--C-:B------:R-:W-:Y:S01]  /*15680*/  FFMA.FTZ R26, R26, UR51, -R38.reuse ;  /* 0x000000331a1a7c23 */ /* 0x100fe20008010826 */
[--C-:B------:R-:W-:Y:S01]  /*15690*/  FFMA.FTZ R28, R28, UR51, -R38.reuse ;  /* 0x000000331c1c7c23 */ /* 0x100fe20008010826 */
[----:B------:R-:W-:Y:S01]  /*156a0*/  FFMA.FTZ R30, R30, UR51, -R38 ;  /* 0x000000331e1e7c23 */ /* 0x000fe20008010826 */
[----:B------:R-:W-:Y:S01]  /*156b0*/  FFMA.FTZ R78, R153, UR51, -R80 ;  /* 0x00000033994e7c23 */ /* 0x000fe20008010850 */
        /* <DEDUP_REMOVED lines=42> */
[--C-:B0-----:R-:W-:Y:S01]  /*15960*/  FFMA.FTZ R33, R152, UR51, -R80.reuse ;  /* 0x0000003398217c23 */ /* 0x101fe20008010850 */
        /* <DEDUP_REMOVED lines=12> */
[----:B------:R-:W-:-:S02]  /*15a30*/  FFMA.FTZ R21, R21, UR51, -R80 ;  /* 0x0000003315157c23 */ /* 0x000fc40008010850 */
[----:B------:R-:W0:Y:S01]  /*15a40*/  MUFU.EX2 R78, R78 ;  /* 0x0000004e004e7308 */ /* 0x000e220000000800 */
[----:B-1----:R-:W-:-:S07]  /*15a50*/  FFMA.FTZ R4, R8, R4, R32 ;  /* 0x0000000408047223 */ /* 0x002fce0000010020 */
[----:B------:R1:W-:Y:S08]  /*15a60*/  MUFU.EX2 R42, R76 ;  /* 0x0000004c002a7308 */ /* 0x0003f00000000800 */
[----:B------:R-:W2:Y:S01]  /*15a70*/  MUFU.EX2 R79, R79 ;  /* 0x0000004f004f7308 */ /* 0x000ea20000000800 */
[----:B-1----:R-:W-:Y:S01]  /*15a80*/  FFMA.FTZ R76, R151, UR51, -R80 ;  /* 0x00000033974c7c23 */ /* 0x002fe20008010850 */
[----:B0-----:R-:W-:-:S06]  /*15a90*/  FFMA.FTZ R3, R7, R3, R78 ;  /* 0x0000000307037223 */ /* 0x001fcc000001004e */
[----:B------:R-:W-:Y:S08]  /*15aa0*/  MUFU.EX2 R73, R24 ;  /* 0x0000001800497308 */ /* 0x000ff00000000800 */
[----:B------:R-:W0:Y:S01]  /*15ab0*/  MUFU.EX2 R33, R33 ;  /* 0x0000002100217308 */ /* 0x000e220000000800 */
[----:B--2---:R-:W-:-:S07]  /*15ac0*/  FADD.FTZ R4, R79, R4 ;  /* 0x000000044f047221 */ /* 0x004fce0000010000 */
[----:B------:R1:W-:Y:S08]  /*15ad0*/  MUFU.EX2 R24, R35 ;  /* 0x0000002300187308 */ /* 0x0003f00000000800 */
[----:B------:R-:W2:Y:S01]  /*15ae0*/  MUFU.EX2 R34, R26 ;  /* 0x0000001a00227308 */ /* 0x000ea20000000800 */
[----:B-1----:R-:W-:-:S07]  /*15af0*/  FFMA.FTZ R35, R150, UR51, -R80 ;  /* 0x0000003396237c23 */ /* 0x002fce0008010850 */
[----:B------:R-:W1:Y:S08]  /*15b00*/  MUFU.EX2 R76, R76 ;  /* 0x0000004c004c7308 */ /* 0x000e700000000800 */
[----:B------:R-:W3:Y:S08]  /*15b10*/  MUFU.EX2 R77, R28 ;  /* 0x0000001c004d7308 */ /* 0x000ef00000000800 */
[----:B------:R-:W4:Y:S08]  /*15b20*/  MUFU.EX2 R35, R35 ;  /* 0x0000002300237308 */ /* 0x000f300000000800 */
[----:B------:R5:W-:Y:S08]  /*15b30*/  MUFU.EX2 R26, R37 ;  /* 0x00000025001a7308 */ /* 0x000bf00000000800 */
[----:B------:R-:W4:Y:S01]  /*15b40*/  MUFU.EX2 R36, R30 ;  /* 0x0000001e00247308 */ /* 0x000f220000000800 */
[----:B-----5:R-:W-:-:S07]  /*15b50*/  FFMA.FTZ R37, R10, UR51, -R80 ;  /* 0x000000330a257c23 */ /* 0x020fce0008010850 */
[----:B------:R-:W5:Y:S08]  /*15b60*/  MUFU.EX2 R74, R74 ;  /* 0x0000004a004a7308 */ /* 0x000f700000000800 */
[----:B------:R-:W-:Y:S08]  /*15b70*/  MUFU.EX2 R28, R45 ;  /* 0x0000002d001c7308 */ /* 0x000ff00000000800 */
[----:B------:R-:W5:Y:S08]  /*15b80*/  MUFU.EX2 R75, R75 ;  /* 0x0000004b004b7308 */ /* 0x000f700000000800 */
[----:B------:R0:W-:Y:S08]  /*15b90*/  MUFU.EX2 R45, R66 ;  /* 0x00000042002d7308 */ /* 0x0001f00000000800 */
[----:B------:R-:W5:Y:S01]  /*15ba0*/  MUFU.EX2 R37, R37 ;  /* 0x0000002500257308 */ /* 0x000f620000000800 */
[----:B0-----:R-:W-:Y:S01]  /*15bb0*/  FFMA.FTZ R66, R12, UR51, -R80 ;  /* 0x000000330c427c23 */ /* 0x001fe20008010850 */
[----:B------:R-:W-:Y:S01]  /*15bc0*/  FADD.FTZ R80, R33, R3 ;  /* 0x0000000321507221 */ /* 0x000fe20000010000 */
[----:B--2---:R-:W-:-:S03]  /*15bd0*/  FADD.FTZ R3, R34, R4 ;  /* 0x0000000422037221 */ /* 0x004fc60000010000 */
[----:B-1----:R-:W-:Y:S01]  /*15be0*/  FADD.FTZ R4, R76, R80 ;  /* 0x000000504c047221 */ /* 0x002fe20000010000 */
[----:B---3--:R-:W-:Y:S01]  /*15bf0*/  FADD.FTZ R3, R77, R3 ;  /* 0x000000034d037221 */ /* 0x008fe20000010000 */
[----:B------:R-:W0:Y:S02]  /*15c00*/  MUFU.EX2 R72, R72 ;  /* 0x0000004800487308 */ /* 0x000e240000000800 */
[----:B----4-:R-:W-:Y:S01]  /*15c10*/  FADD.FTZ R4, R35, R4 ;  /* 0x0000000423047221 */ /* 0x010fe20000010000 */
[----:B------:R-:W-:-:S03]  /*15c20*/  FADD.FTZ R3, R36, R3 ;  /* 0x0000000324037221 */ /* 0x000fc60000010000 */
[----:B-----5:R-:W-:Y:S01]  /*15c30*/  FADD.FTZ R4, R74, R4 ;  /* 0x000000044a047221 */ /* 0x020fe20000010000 */
[----:B------:R-:W-:Y:S01]  /*15c40*/  FADD.FTZ R3, R75, R3 ;  /* 0x000000034b037221 */ /* 0x000fe20000010000 */
[----:B------:R-:W1:Y:S02]  /*15c50*/  MUFU.EX2 R39, R39 ;  /* 0x0000002700277308 */ /* 0x000e640000000800 */
[----:B------:R-:W-:Y:S01]  /*15c60*/  FADD.FTZ R4, R37, R4 ;  /* 0x0000000425047221 */ /* 0x000fe20000010000 */
[----:B------:R-:W-:-:S04]  /*15c70*/  FADD.FTZ R3, R38, R3 ;  /* 0x0000000326037221 */ /* 0x000fc80000010000 */
[----:B------:R-:W-:Y:S01]  /*15c80*/  FADD.FTZ R3, R73, R3 ;  /* 0x0000000349037221 */ /* 0x000fe20000010000 */
[----:B------:R-:W2:Y:S01]  /*15c90*/  MUFU.EX2 R70, R70 ;  /* 0x0000004600467308 */ /* 0x000ea20000000800 */
[----:B0-----:R-:W-:Y:S02]  /*15ca0*/  FADD.FTZ R4, R72, R4 ;  /* 0x0000000448047221 */ /* 0x001fe40000010000 */
[----:B------:R-:W-:-:S05]  /*15cb0*/  FADD.FTZ R3, R24, R3 ;  /* 0x0000000318037221 */ /* 0x000fca0000010000 */
        /* <DEDUP_REMOVED lines=92> */
.L_x_11539:
[----:B------:R-:W2:Y:S04]  /*16280*/  LDL R84, [R1+0x6c] ;  /* 0x00006c0001547983 */ /* 0x000ea80000100800 */
[----:B------:R-:W3:Y:S01]  /*16290*/  LDL R82, [R1+0x4] ;  /* 0x0000040001527983 */ /* 0x000ee20000100800 */
[----:B------:R-:W-:-:S03]  /*162a0*/  IMAD R9, R9, 0x8, R2 ;  /* 0x0000000809097824 */ /* 0x000fc600078e0202 */
[----:B------:R-:W4:Y:S04]  /*162b0*/  LDL R81, [R1] ;  /* 0x0000000001517983 */ /* 0x000f280000100800 */
[----:B------:R-:W5:Y:S01]  /*162c0*/  LDL R83, [R1+0x70] ;  /* 0x0000700001537983 */ /* 0x000f620000100800 */
[----:B------:R-:W-:Y:S02]  /*162d0*/  VIADD R9, R9, 0x2d860 ;  /* 0x0002d86009097836 */ /* 0x000fe40000000000 */
[----:B------:R-:W-:-:S05]  /*162e0*/  IMAD.U32 R80, RZ, RZ, UR38 ;  /* 0x00000026ff507e24 */ /* 0x000fca000f8e00ff */
[----:B------:R-:W-:-:S04]  /*162f0*/  PRMT R9, R80, 0x654, R9 ;  /* 0x0000065450097816 */ /* 0x000fc80000000009 */
[----:B------:R0:W-:Y:S02]  /*16300*/  SYNCS.ARRIVE.TRANS64.RED.A1T0 RZ, [R9+URZ], RZ ;  /* 0x000000ff09ff79a7 */ /* 0x0001e4000810043f */
[----:B0-----:R-:W5:Y:S01]  /*16310*/  LDL R9, [R1+0x40] ;  /* 0x0000400001097983 */ /* 0x001f620000100800 */
        /* <DEDUP_REMOVED lines=12> */
[----:B------:R0:W-:Y:S01]  /*163e0*/  STSM.16.M88.4 [R157+0x21800], R32 ;  /* 0x021800209d007844 */ /* 0x0001e20000000200 */
[----:B------:R-:W-:Y:S02]  /*163f0*/  F2FP.F16.F32.PACK_AB R28, R67, R28 ;  /* 0x0000001c431c723e */ /* 0x000fe400000000ff */
[----:B------:R-:W-:Y:S02]  /*16400*/  F2FP.F16.F32.PACK_AB R29, R29, R66 ;  /* 0x000000421d1d723e */ /* 0x000fe400000000ff */
[----:B------:R-:W-:Y:S02]  /*16410*/  F2FP.F16.F32.PACK_AB R30, R65, R30 ;  /* 0x0000001e411e723e */ /* 0x000fe400000000ff */
[----:B------:R-:W-:Y:S02]  /*16420*/  F2FP.F16.F32.PACK_AB R31, R31, R64 ;  /* 0x000000401f1f723e */ /* 0x000fe400000000ff */
[----:B------:R-:W-:-:S02]  /*16430*/  F2FP.F16.F32.PACK_AB R40, R47, R40 ;  /* 0x000000282f28723e */ /* 0x000fc400000000ff */
[----:B------:R-:W-:Y:S02]  /*16440*/  F2FP.F16.F32.PACK_AB R41, R41, R46 ;  /* 0x0000002e2929723e */ /* 0x000fe400000000ff */
[----:B------:R-:W-:Y:S02]  /*16450*/  F2FP.F16.F32.PACK_AB R42, R45, R42 ;  /* 0x0000002a2d2a723e */ /* 0x000fe400000000ff */
[----:B0-----:R-:W-:Y:S02]  /*16460*/  F2FP.F16.F32.PACK_AB R32, R63, R62 ;  /* 0x0000003e3f20723e */ /* 0x001fe400000000ff */
[----:B------:R-:W-:Y:S02]  /*16470*/  F2FP.F16.F32.PACK_AB R33, R60, R61 ;  /* 0x0000003d3c21723e */ /* 0x000fe400000000ff */
[----:B------:R-:W-:Y:S02]  /*16480*/  F2FP.F16.F32.PACK_AB R34, R59, R58 ;  /* 0x0000003a3b22723e */ /* 0x000fe400000000ff */
[----:B------:R-:W-:-:S02]  /*16490*/  F2FP.F16.F32.PACK_AB R35, R56, R57 ;  /* 0x000000393823723e */ /* 0x000fc400000000ff */
        /* <DEDUP_REMOVED lines=49> */
[----:B------:R-:W-:Y:S01]  /*167b0*/  IMAD.MOV.U32 R8, RZ, RZ, R6 ;  /* 0x000000ffff087224 */ /* 0x000fe200078e0006 */
[----:B------:R-:W-:Y:S01]  /*167c0*/  MOV R7, R5 ;  /* 0x0000000500077202 */ /* 0x000fe20000000f00 */
[----:B--2---:R0:W-:Y:S04]  /*167d0*/  STSM.16.M88.4 [R84], R36 ;  /* 0x0000002454007844 */ /* 0x0041e80000000200 */
[----:B---3--:R1:W-:Y:S04]  /*167e0*/  STSM.16.M88.4 [R82], R24 ;  /* 0x0000001852007844 */ /* 0x0083e80000000200 */
[----:B----4-:R2:W-:Y:S04]  /*167f0*/  STSM.16.M88.4 [R81], R28 ;  /* 0x0000001c51007844 */ /* 0x0105e80000000200 */
[----:B------:R2:W-:Y:S01]  /*16800*/  STSM.16.M88.4 [R157+0x27800], R32 ;  /* 0x027800209d007844 */ /* 0x0005e20000000200 */
[----:B0-----:R-:W-:-:S02]  /*16810*/  F2FP.F16.F32.PACK_AB R36, R55, R54 ;  /* 0x000000363724723e */ /* 0x001fc400000000ff */
[----:B------:R-:W-:Y:S02]  /*16820*/  F2FP.F16.F32.PACK_AB R37, R52, R53 ;  /* 0x000000353425723e */ /* 0x000fe400000000ff */
[----:B------:R-:W-:Y:S02]  /*16830*/  F2FP.F16.F32.PACK_AB R38, R51, R50 ;  /* 0x000000323326723e */ /* 0x000fe400000000ff */
[----:B------:R-:W-:Y:S02]  /*16840*/  F2FP.F16.F32.PACK_AB R39, R48, R49 ;  /* 0x000000313027723e */ /* 0x000fe400000000ff */
[----:B-1----:R-:W-:Y:S02]  /*16850*/  F2FP.F16.F32.PACK_AB R24, R10, R11 ;  /* 0x0000000b0a18723e */ /* 0x002fe400000000ff */
[----:B------:R-:W-:Y:S02]  /*16860*/  F2FP.F16.F32.PACK_AB R25, R15, R14 ;  /* 0x0000000e0f19723e */ /* 0x000fe400000000ff */
[----:B------:R-:W-:-:S02]  /*16870*/  F2FP.F16.F32.PACK_AB R26, R13, R12 ;  /* 0x0000000c0d1a723e */ /* 0x000fc400000000ff */
[----:B------:R-:W-:Y:S01]  /*16880*/  F2FP.F16.F32.PACK_AB R27, R21, R20 ;  /* 0x00000014151b723e */ /* 0x000fe200000000ff */
        /* <DEDUP_REMOVED lines=9> */
[C---:B------:R-:W-:Y:S01]  /*16920*/  ISETP.GT.AND P1, PT, R0.reuse, R9, PT ;  /* 0x000000090000720c */ /* 0x040fe20003f24270 */
[----:B------:R-:W-:-:S02]  /*16930*/  VIADD R0, R0, 0xffffffff ;  /* 0xffffffff00007836 */ /* 0x000fc40000000000 */
[----:B------:R-:W-:Y:S02]  /*16940*/  IMAD.MOV.U32 R10, RZ, RZ, R23 ;  /* 0x000000ffff0a7224 */ /* 0x000fe400078e0017 */
[----:B------:R-:W-:Y:S01]  /*16950*/  IMAD.MOV.U32 R9, RZ, RZ, R18 ;  /* 0x000000ffff097224 */ /* 0x000fe200078e0012 */
[----:B0-----:R-:W-:-:S07]  /*16960*/  NOP ;  /* 0x0000000000007918 */ /* 0x001fce0000000000 */
[----:B--2---:R-:W-:Y:S05]  /*16970*/  @P1 BRA `(.L_x_11540) ;  /* 0xffffffd000d01947 */ /* 0x004fea000383ffff */
.L_x_11528:
[----:B------:R-:W2:Y:S02]  /*16980*/  LDL R7, [R1+0x9c] ;  /* 0x00009c0001077983 */ /* 0x000ea40000100800 */
[----:B--2---:R-:W-:-:S13]  /*16990*/  ISETP.GE.AND P1, PT, R0, R7, PT ;  /* 0x000000070000720c */ /* 0x004fda0003f26270 */
[----:B------:R-:W-:Y:S05]  /*169a0*/  @!P1 BRA `(.L_x_11541) ;  /* 0x0000003c00889947 */ /* 0x000fea0003800000 */
[----:B------:R-:W-:Y:S02]  /*169b0*/  IMAD.MOV.U32 R8, RZ, RZ, R6 ;  /* 0x000000ffff087224 */ /* 0x000fe400078e0006 */
[----:B------:R-:W-:Y:S02]  /*169c0*/  IMAD.MOV.U32 R9, RZ, RZ, R5 ;  /* 0x000000ffff097224 */ /* 0x000fe400078e0005 */
[----:B------:R-:W-:Y:S02]  /*169d0*/  IMAD.MOV.U32 R10, RZ, RZ, R23 ;  /* 0x000000ffff0a7224 */ /* 0x000fe400078e0017 */
[----:B------:R-:W-:-:S07]  /*169e0*/  IMAD.MOV.U32 R7, RZ, RZ, R18 ;  /* 0x000000ffff077224 */ /* 0x000fce00078e0012 */
.L_x_11561:
        /* <DEDUP_REMOVED lines=9> */
.L_x_11543:
        /* <DEDUP_REMOVED lines=8> */
.L_x_11544:
[----:B------:R-:W-:Y:S04]  /*16b00*/  BSSY B0, `(.L_x_11542) ;  /* 0x0000004000007945 */ /* 0x000fe80003800000 */
[----:B--2---:R-:W-:Y:S05]  /*16b10*/  @P2 BRA `(.L_x_11545) ;  /* 0x0000000000082947 */ /* 0x004fea0003800000 */
[----:B------:R-:W2:Y:S02]  /*16b20*/  SYNCS.PHASECHK.TRANS64.TRYWAIT P2, [R5+URZ+0x2d830], R6 ;  /* 0x02d83006050075a7 */ /* 0x000ea4000804017f */
[----:B--2---:R-:W-:Y:S05]  /*16b30*/  @!P2 BRA `(.L_x_11546) ;  /* 0x000000e400a8a947 */ /* 0x004fea0003800000 */
.L_x_11545:
[----:B------:R-:W-:Y:S05]  /*16b40*/  BSYNC B0 ;  /* 0x0000000000007941 */ /* 0x000fea0003800000 */
.L_x_11542:
        /* <DEDUP_REMOVED lines=23> */
[----:B---3--:R-:W-:-:S04]  /*16cc0*/  R2UR UR8, R26 ;  /* 0x000000001a0872ca */ /* 0x008fc800000e0000 */
[C---:B------:R-:W-:Y:S02]  /*16cd0*/  R2UR UR10, R12.reuse ;  /* 0x000000000c0a72ca */ /* 0x040fe400000e0000 */
[----:B------:R-:W-:Y:S02]  /*16ce0*/  R2UR UR9, R27 ;  /* 0x000000001b0972ca */ /* 0x000fe400000e0000 */
[----:B------:R-:W-:-:S04]  /*16cf0*/  IADD3 R24, R12, 0x400, RZ ;  /* 0x000004000c187810 */ /* 0x000fc80007ffe0ff */
[----:B------:R-:W-:Y:S02]  /*16d00*/  R2UR UR26, R24 ;  /* 0x00000000181a72ca */ /* 0x000fe400000e0000 */
[----:B-1----:R-:W-:-:S06]  /*16d10*/  WARPGROUP.ARRIVE ;  /* 0x00000000000079c5 */ /* 0x002fcc0000000000 */
        /* <DEDUP_REMOVED lines=41> */
.L_x_11548:
[----:B------:R-:W-:Y:S01]  /*16fb0*/  SHF.L.U32 R5, R10, 0x1f, RZ ;  /* 0x0000001f0a057819 */ /* 0x000fe200000006ff */
[----:B------:R-:W-:-:S04]  /*16fc0*/  IMAD R6, R7, 0x8, R2 ;  /* 0x0000000807067824 */ /* 0x000fc800078e0202 */
[----:B------:R0:W1:Y:S01]  /*16fd0*/  SYNCS.PHASECHK.TRANS64.TRYWAIT P1, [R6+URZ+0x2d850], R5 ;  /* 0x02d85005060075a7 */ /* 0x000062000802017f */
[----:B------:R-:W-:Y:S05]  /*16fe0*/  @!P0 BRA `(.L_x_11549) ;  /* 0x0000000000048947 */ /* 0x000fea0003800000 */
[----:B------:R-:W-:Y:S01]  /*16ff0*/  BPT.TRAP 0x1 ;  /* 0x000000040000795c */ /* 0x000fe20000300000 */
.L_x_11549:
[----:B-1----:R-:W-:Y:S05]  /*17000*/  @P1 BRA `(.L_x_11547) ;  /* 0x0000000000081947 */ /* 0x002fea0003800000 */
[----:B------:R-:W1:Y:S02]  /*17010*/  SYNCS.PHASECHK.TRANS64.TRYWAIT P1, [R6+URZ+0x2d850], R5 ;  /* 0x02d85005060075a7 */ /* 0x000e64000802017f */
[----:B-1----:R-:W-:Y:S05]  /*17020*/  @!P1 BRA `(.L_x_11550) ;  /* 0x000000e000809947 */ /* 0x002fea0003800000 */
.L_x_11547:
        /* <DEDUP_REMOVED lines=24> */
[----:B------:R-:W-:Y:S01]  /*171b0*/  R2UR UR18, R12 ;  /* 0x000000000c1272ca */ /* 0x000fe200000e0000 */
[----:B------:R-:W-:Y:S01]  /*171c0*/  VIADD R12, R10, 0xc0 ;  /* 0x000000c00a0c7836 */ /* 0x000fe20000000000 */
[----:B------:R-:W-:Y:S01]  /*171d0*/  R2UR UR35, R13 ;  /* 0x000000000d2372ca */ /* 0x000fe200000e0000 */
[----:B------:R-:W-:Y:S01]  /*171e0*/  IMAD.MOV.U32 R13, RZ, RZ, 0x40000040 ;  /* 0x40000040ff0d7424 */ /* 0x000fe200078e00ff */
[----:B------:R-:W-:-:S02]  /*171f0*/  R2UR UR45, R11 ;  /* 0x000000000b2d72ca */ /* 0x000fc400000e0000 */
[----:B------:R-:W-:Y:S01]  /*17200*/  R2UR UR22, R12 ;  /* 0x000000000c1672ca */ /* 0x000fe200000e0000 */
[----:B------:R-:W-:Y:S01]  /*17210*/  VIADD R12, R10, 0x100 ;  /* 0x000001000a0c7836 */ /* 0x000fe20000000000 */
[----:B------:R-:W-:Y:S01]  /*17220*/  R2UR UR13, R13 ;  /* 0x000000000d0d72ca */ /* 0x000fe200000e0000 */
[----:B------:R-:W-:-:S03]  /*17230*/  IMAD.MOV.U32 R13, RZ, RZ, 0x40000040 ;  /* 0x40000040ff0d7424 */ /* 0x000fc600078e00ff */
[----:B------:R-:W-:Y:S01]  /*17240*/  R2UR UR26, R12 ;  /* 0x000000000c1a72ca */ /* 0x000fe200000e0000 */
[----:B------:R-:W-:Y:S01]  /*17250*/  VIADD R12, R10, 0x140 ;  /* 0x000001400a0c7836 */ /* 0x000fe20000000000 */
[----:B------:R-:W-:Y:S01]  /*17260*/  R2UR UR17, R13 ;  /* 0x000000000d1172ca */ /* 0x000fe200000e0000 */
[----:B------:R-:W-:-:S03]  /*17270*/  IMAD.MOV.U32 R13, RZ, RZ, 0x40000040 ;  /* 0x40000040ff0d7424 */ /* 0x000fc600078e00ff */
[----:B------:R-:W-:Y:S01]  /*17280*/  R2UR UR30, R12 ;  /* 0x000000000c1e72ca */ /* 0x000fe200000e0000 */
[C---:B------:R-:W-:Y:S01]  /*17290*/  VIADD R12, R10.reuse, 0x180 ;  /* 0x000001800a0c7836 */ /* 0x040fe20000000000 */
[----:B------:R-:W-:Y:S01]  /*172a0*/  R2UR UR21, R13 ;  /* 0x000000000d1572ca */ /* 0x000fe200000e0000 */
[----:B------:R-:W-:Y:S02]  /*172b0*/  VIADD R10, R10, 0x1c0 ;  /* 0x000001c00a0a7836 */ /* 0x000fe40000000000 */
[----:B------:R-:W-:Y:S01]  /*172c0*/  IMAD.MOV.U32 R13, RZ, RZ, 0x40000040 ;  /* 0x40000040ff0d7424 */ /* 0x000fe200078e00ff */
[----:B------:R-:W-:Y:S02]  /*172d0*/  R2UR UR34, R12 ;  /* 0x000000000c2272ca */ /* 0x000fe400000e0000 */
[----:B------:R-:W-:Y:S02]  /*172e0*/  R2UR UR46, R10 ;  /* 0x000000000a2e72ca */ /* 0x000fe400000e0000 */
[----:B------:R-:W-:Y:S01]  /*172f0*/  R2UR UR25, R13 ;  /* 0x000000000d1972ca */ /* 0x000fe200000e0000 */
[----:B------:R-:W-:-:S05]  /*17300*/  IMAD.MOV.U32 R13, RZ, RZ, 0x40000040 ;  /* 0x40000040ff0d7424 */ /* 0x000fca00078e00ff */
[----:B------:R-:W-:Y:S01]  /*17310*/  R2UR UR29, R13 ;  /* 0x000000000d1d72ca */ /* 0x000fe200000e0000 */
[----:B------:R-:W-:-:S05]  /*17320*/  IMAD.MOV.U32 R13, RZ, RZ, 0x40000040 ;  /* 0x40000040ff0d7424 */ /* 0x000fca00078e00ff */
[----:B------:R-:W-:Y:S02]  /*17330*/  R2UR UR33, R13 ;  /* 0x000000000d2172ca */ /* 0x000fe400000e0000 */
[----:B--2---:R-:W-:Y:S02]  /*17340*/  LOP3.LUT R10, R14, 0x10000, RZ, 0xfc, !PT ;  /* 0x000100000e0a7812 */ /* 0x004fe400078efcff */
[----:B------:R-:W0:Y:S02]  /*17350*/  S2R R14, SR_TID.X ;  /* 0x00000000000e7919 */ /* 0x000e240000002100 */
[C---:B------:R-:W-:Y:S02]  /*17360*/  R2UR UR8, R10.reuse ;  /* 0x000000000a0872ca */ /* 0x040fe400000e0000 */
[----:B------:R-:W-:-:S04]  /*17370*/  IADD3 R12, R10, 0x2, RZ ;  /* 0x000000020a0c7810 */ /* 0x000fc80007ffe0ff */
        /* <DEDUP_REMOVED lines=43> */
.L_x_11551:
[----:B------:R-:W2:Y:S01]  /*17630*/  LDL R11, [R1+0x60] ;  /* 0x00006000010b7983 */ /* 0x000ea20000100800 */
[----:B------:R-:W1:Y:S03]  /*17640*/  LDC R6, c[0x0][0x448] ;  /* 0x00011200ff067b82 */ /* 0x000e660000000800 */
[----:B0-----:R-:W2:Y:S01]  /*17650*/  LDL R5, [R1+0x98] ;  /* 0x0000980001057983 */ /* 0x001ea20000100800 */
[----:B------:R-:W-:-:S04]  /*17660*/  FMUL.FTZ R141, R38, UR43 ;  /* 0x0000002b268d7c20 */ /* 0x000fc80008410000 */
[----:B------:R-:W0:Y:S01]  /*17670*/  LDC R139, c[0x0][0x9e4] ;  /* 0x00027900ff8b7b82 */ /* 0x000e220000000800 */
[----:B-1----:R-:W-:-:S13]  /*17680*/  ISETP.NE.AND P1, PT, R6, 0x1, PT ;  /* 0x000000010600780c */ /* 0x002fda0003f25270 */
[----:B------:R-:W1:Y:S08]  /*17690*/  @P1 LDC R10, c[0x0][0x44c] ;  /* 0x00011300ff0a1b82 */ /* 0x000e700000000800 */
[----:B------:R-:W3:Y:S01]  /*176a0*/  @P1 LDC R6, c[0x0][0x450] ;  /* 0x00011400ff061b82 */ /* 0x000ee20000000800 */
[----:B------:R-:W-:Y:S02]  /*176b0*/  IMAD.U32 R38, RZ, RZ, UR38 ;  /* 0x00000026ff267e24 */ /* 0x000fe4000f8e00ff */
        /* <DEDUP_REMOVED lines=77> */
[----:B--2---:R-:W-:-:S02]  /*17b90*/  IMAD.IADD R5, R5, 0x1, R11 ;  /* 0x0000000105057824 */ /* 0x004fc400078e020b */
[----:B------:R-:W-:Y:S01]  /*17ba0*/  FMUL.FTZ R11, R24, UR43 ;  /* 0x0000002b180b7c20 */ /* 0x000fe20008410000 */
[----:B------:R-:W-:Y:S01]  /*17bb0*/  FMUL.FTZ R24, R28, UR43 ;  /* 0x0000002b1c187c20 */ /* 0x000fe20008410000 */
[----:B------:R-:W-:Y:S01]  /*17bc0*/  FMUL.FTZ R28, R32, UR43 ;  /* 0x0000002b201c7c20 */ /* 0x000fe20008410000 */
[----:B------:R-:W-:Y:S01]  /*17bd0*/  FMUL.FTZ R32, R36, UR43 ;  /* 0x0000002b24207c20 */ /* 0x000fe20008410000 */
[----:B------:R-:W-:Y:S01]  /*17be0*/  LEA R36, R18, R2, 0x3 ;  /* 0x0000000212247211 */ /* 0x000fe200078e18ff */
[----:B-1----:R-:W-:-:S04]  /*17bf0*/  @P1 IMAD.HI.U32 R10, R5, R10, RZ ;  /* 0x0000000a050a1227 */ /* 0x002fc800078e00ff */
[----:B------:R-:W-:Y:S01]  /*17c00*/  VIADD R36, R36, 0x2d840 ;  /* 0x0002d84024247836 */ /* 0x000fe20000000000 */
[----:B---3--:R-:W-:-:S04]  /*17c10*/  @P1 SHF.R.U32.HI R5, RZ, R6, R10 ;  /* 0x00000006ff051219 */ /* 0x008fc8000001160a */
[----:B------:R-:W-:-:S04]  /*17c20*/  PRMT R36, R38, 0x654, R36 ;  /* 0x0000065426247816 */ /* 0x000fc80000000024 */
[----:B------:R1:W-:Y:S01]  /*17c30*/  SYNCS.ARRIVE.TRANS64.RED.A1T0 RZ, [R36+URZ], RZ ;  /* 0x000000ff24ff79a7 */ /* 0x0003e2000810043f */
[----:B------:R-:W-:Y:S01]  /*17c40*/  FMUL.FTZ R10, R25, UR43 ;  /* 0x0000002b190a7c20 */ /* 0x000fe20008410000 */
[----:B------:R-:W-:Y:S01]  /*17c50*/  FMUL.FTZ R6, R42, UR43 ;  /* 0x0000002b2a067c20 */ /* 0x000fe20008410000 */
[----:B------:R-:W-:Y:S01]  /*17c60*/  FMUL.FTZ R25, R43, UR43 ;  /* 0x0000002b2b197c20 */ /* 0x000fe20008410000 */
[----:B-1----:R-:W1:Y:S01]  /*17c70*/  SHFL.IDX PT, R36, R5, RZ, 0x1c1f ;  /* 0x001c1fff05247589 */ /* 0x002e6200000e0000 */
[----:B------:R-:W-:Y:S01]  /*17c80*/  FMUL.FTZ R42, R48, UR43 ;  /* 0x0000002b302a7c20 */ /* 0x000fe20008410000 */
[----:B------:R-:W-:Y:S01]  /*17c90*/  IADD3 R38, -R76, 0x1, RZ ;  /* 0x000000014c267810 */ /* 0x000fe20007ffe1ff */
[----:B------:R-:W-:Y:S01]  /*17ca0*/  FMUL.FTZ R48, R71, UR43 ;  /* 0x0000002b47307c20 */ /* 0x000fe20008410000 */
[----:B------:R-:W-:Y:S01]  /*17cb0*/  FMUL.FTZ R43, R79, UR43 ;  /* 0x0000002b4f2b7c20 */ /* 0x000fe20008410000 */
[----:B------:R-:W2:Y:S02]  /*17cc0*/  MUFU.TANH R11, R11 ;  /* 0x0000000b000b7308 */ /* 0x000ea40000002400 */
[----:B------:R-:W-:-:S06]  /*17cd0*/  IMAD R38, R156, -0x2, R38 ;  /* 0xfffffffe9c267824 */ /* 0x000fcc00078e0226 */
[----:B------:R-:W3:Y:S01]  /*17ce0*/  MUFU.TANH R10, R10 ;  /* 0x0000000a000a7308 */ /* 0x000ee20000002400 */
[----:B------:R-:W-:-:S07]  /*17cf0*/  IADD3 R38, -R154, R38, R155 ;  /* 0x000000269a267210 */ /* 0x000fce0007ffe19b */
        /* <DEDUP_REMOVED lines=40> */
[----:B------:R-:W-:-:S02]  /*17f80*/  VIADD R85, R38, UR42 ;  /* 0x0000002a26557c36 */ /* 0x000fc40008000000 */
[----:B------:R-:W-:Y:S02]  /*17f90*/  VIADD R86, R38, UR52 ;  /* 0x0000003426567c36 */ /* 0x000fe40008000000 */
[C---:B-1----:R-:W-:Y:S02]  /*17fa0*/  IMAD.IADD R87, R36.reuse, 0x1, R85 ;  /* 0x0000000124577824 */ /* 0x042fe400078e0255 */
[----:B------:R-:W-:Y:S01]  /*17fb0*/  IMAD.IADD R139, R36, 0x1, R86 ;  /* 0x00000001248b7824 */ /* 0x000fe200078e0256 */
[----:B--234-:R-:W-:Y:S06]  /*17fc0*/  @!P3 BRA `(.L_x_11552) ;  /* 0x000000000058b947 */ /* 0x01cfec0003800000 */
        /* <DEDUP_REMOVED lines=12> */
.L_x_11554:
[----:B------:R-:W-:-:S05]  /*18090*/  IMAD.U32 R38, RZ, RZ, UR5 ;  /* 0x00000005ff267e24 */ /* 0x000fca000f8e00ff */
[----:B------:R-:W-:-:S13]  /*180a0*/  ISETP.NE.AND P1, PT, R38, 0x1, PT ;  /* 0x000000012600780c */ /* 0x000fda0003f25270 */
[----:B------:R-:W1:Y:S02]  /*180b0*/  @P1 LDC.64 R50, c[0x0][0x9e8] ;  /* 0x00027a00ff321b82 */ /* 0x000e640000000a00 */
[----:B-1----:R-:W-:-:S05]  /*180c0*/  @P1 IMAD.HI.U32 R50, R36, R50, RZ ;  /* 0x0000003224321227 */ /* 0x002fca00078e00ff */
[----:B------:R-:W-:-:S07]  /*180d0*/  @P1 SHF.R.U32.HI R36, RZ, R51, R50 ;  /* 0x00000033ff241219 */ /* 0x000fce0000011632 */
.L_x_11555:
[----:B------:R-:W-:Y:S05]  /*180e0*/  BSYNC B0 ;  /* 0x0000000000007941 */ /* 0x000fea0003800000 */
.L_x_11553:
[----:B------:R-:W-:-:S04]  /*180f0*/  IMAD R36, R36, R38, -R76 ;  /* 0x0000002624247224 */ /* 0x000fc800078e0a4c */
[----:B------:R-:W-:-:S05]  /*18100*/  IMAD R36, R156, -0x2, R36 ;  /* 0xfffffffe9c247824 */ /* 0x000fca00078e0224 */
[----:B------:R-:W-:Y:S02]  /*18110*/  VIMNMX R139, R139, R36, !PT ;  /* 0x000000248b8b7248 */ /* 0x000fe40007fe0100 */
[----:B------:R-:W-:-:S07]  /*18120*/  VIADDMNMX R87, R36, R38, R87, PT ;  /* 0x0000002624577246 */ /* 0x000fce0003800157 */
.L_x_11552:
        /* <DEDUP_REMOVED lines=13> */
[--C-:B-1----:R-:W-:Y:S01]  /*18200*/  IMAD.IADD R85, R85, 0x1, R5.reuse ;  /* 0x0000000155557824 */ /* 0x102fe200078e0205 */
[----:B------:R-:W-:Y:S01]  /*18210*/  FSEL R77, R13, -INF , !P1 ;  /* 0xff8000000d4d7808 */ /* 0x000fe20004800000 */
[----:B------:R-:W-:Y:S01]  /*18220*/  IMAD.IADD R86, R86, 0x1, R5 ;  /* 0x0000000156567824 */ /* 0x000fe200078e0205 */
        /* <DEDUP_REMOVED lines=83> */
[----:B------:R-:W-:Y:S01]  /*18760*/  FSEL R80, R83, -INF , !P1 ;  /* 0xff80000053507808 */ /* 0x000fe20004800000 */
[----:B------:R-:W-:Y:S08]  /*18770*/  @!P3 BRA `(.L_x_11556) ;  /* 0x000000000058b947 */ /* 0x000ff00003800000 */
        /* <DEDUP_REMOVED lines=12> */
.L_x_11558:
[----:B------:R-:W-:-:S05]  /*18840*/  IMAD.U32 R35, RZ, RZ, UR5 ;  /* 0x00000005ff237e24 */ /* 0x000fca000f8e00ff */
[----:B------:R-:W-:-:S13]  /*18850*/  ISETP.NE.AND P1, PT, R35, 0x1, PT ;  /* 0x000000012300780c */ /* 0x000fda0003f25270 */
[----:B------:R-:W0:Y:S02]  /*18860*/  @P1 LDC.64 R32, c[0x0][0x9e8] ;  /* 0x00027a00ff201b82 */ /* 0x000e240000000a00 */
[----:B0-----:R-:W-:-:S05]  /*18870*/  @P1 IMAD.HI.U32 R32, R5, R32, RZ ;  /* 0x0000002005201227 */ /* 0x001fca00078e00ff */
[----:B------:R-:W-:-:S07]  /*18880*/  @P1 SHF.R.U32.HI R5, RZ, R33, R32 ;  /* 0x00000021ff051219 */ /* 0x000fce0000011620 */
.L_x_11559:
[----:B------:R-:W-:Y:S05]  /*18890*/  BSYNC B0 ;  /* 0x0000000000007941 */ /* 0x000fea0003800000 */
.L_x_11557:
[----:B------:R-:W-:-:S04]  /*188a0*/  IMAD R5, R5, R35, -R76 ;  /* 0x0000002305057224 */ /* 0x000fc800078e0a4c */
[----:B------:R-:W-:-:S05]  /*188b0*/  IMAD R5, R156, -0x2, R5 ;  /* 0xfffffffe9c057824 */ /* 0x000fca00078e0205 */
[----:B------:R-:W-:Y:S02]  /*188c0*/  VIMNMX R86, R86, R5, !PT ;  /* 0x0000000556567248 */ /* 0x000fe40007fe0100 */
[----:B------:R-:W-:-:S07]  /*188d0*/  VIADDMNMX R85, R5, R35, R85, PT ;  /* 0x0000002305557246 */ /* 0x000fce0003800155 */
.L_x_11556:
        /* <DEDUP_REMOVED lines=30> */
[----:B------:R-:W-:-:S02]  /*18ac0*/  LOP3.LUT R22, R22, 0xdfffffff, RZ, 0xc0, !PT ;  /* 0xdfffffff16167812 */ /* 0x000fc400078ec0ff */
[----:B------:R-:W-:Y:S02]  /*18ad0*/  FMNMX.FTZ R5, R65, R5, !PT ;  /* 0x0000000541057209 */ /* 0x000fe40007810000 */
[----:B------:R-:W-:Y:S02]  /*18ae0*/  @P0 LOP3.LUT R22, R22, 0x20000000, RZ, 0xfc, !PT ;  /* 0x2000000016160812 */ /* 0x000fe400078efcff */
[----:B------:R-:W-:Y:S02]  /*18af0*/  FMNMX.FTZ R5, R62, R5, !PT ;  /* 0x000000053e057209 */ /* 0x000fe40007810000 */
[C---:B------:R-:W-:Y:S02]  /*18b00*/  ISETP.GT.AND P1, PT, R86.reuse, 0x1, P5 ;  /* 0x000000015600780c */ /* 0x040fe40002f24270 */
[----:B------:R-:W-:Y:S02]  /*18b10*/  FMNMX.FTZ R5, R63, R5, !PT ;  /* 0x000000053f057209 */ /* 0x000fe40007810000 */
[----:B------:R-:W-:-:S02]  /*18b20*/  ISETP.GT.AND P2, PT, R86, 0x28, P5 ;  /* 0x000000285600780c */ /* 0x000fc40002f44270 */
[----:B------:R-:W-:Y:S02]  /*18b30*/  FMNMX.FTZ R5, R58, R5, !PT ;  /* 0x000000053a057209 */ /* 0x000fe40007810000 */
[----:B------:R-:W-:Y:S02]  /*18b40*/  LOP3.LUT R22, R22, 0xfffffffd, RZ, 0xc0, !PT ;  /* 0xfffffffd16167812 */ /* 0x000fe400078ec0ff */
[----:B------:R-:W-:Y:S02]  /*18b50*/  FMNMX.FTZ R5, R59, R5, !PT ;  /* 0x000000053b057209 */ /* 0x000fe40007810000 */
[C---:B------:R-:W-:Y:S02]  /*18b60*/  ISETP.LT.OR P1, PT, R85.reuse, 0x2, P1 ;  /* 0x000000025500780c */ /* 0x040fe40000f21670 */
[----:B------:R-:W-:Y:S02]  /*18b70*/  FMNMX.FTZ R5, R54, R5, !PT ;  /* 0x0000000536057209 */ /* 0x000fe40007810000 */
[----:B------:R-:W-:-:S02]  /*18b80*/  ISETP.LT.OR P2, PT, R85, 0x29, P2 ;  /* 0x000000295500780c */ /* 0x000fc40001741670 */
[----:B------:R-:W-:Y:S02]  /*18b90*/  FMNMX.FTZ R5, R55, R5, !PT ;  /* 0x0000000537057209 */ /* 0x000fe40007810000 */
[----:B------:R-:W-:Y:S02]  /*18ba0*/  ISETP.GT.AND P6, PT, R86, 0x69, P5 ;  /* 0x000000695600780c */ /* 0x000fe40002fc4270 */
[----:B------:R-:W-:Y:S02]  /*18bb0*/  FMNMX.FTZ R5, R50, R5, !PT ;  /* 0x0000000532057209 */ /* 0x000fe40007810000 */
[----:B------:R-:W-:Y:S02]  /*18bc0*/  @P4 LOP3.LUT R22, R22, 0x2, RZ, 0xfc, !PT ;  /* 0x0000000216164812 */ /* 0x000fe400078efcff */
[----:B------:R-:W-:Y:S02]  /*18bd0*/  FMNMX.FTZ R5, R51, R5, !PT ;  /* 0x0000000533057209 */ /* 0x000fe40007810000 */
[----:B------:R-:W-:-:S02]  /*18be0*/  FSEL R33, R146, -INF , !P1 ;  /* 0xff80000092217808 */ /* 0x000fc40004800000 */
[----:B------:R-:W-:Y:S02]  /*18bf0*/  FMNMX.FTZ R5, R40, R5, !PT ;  /* 0x0000000528057209 */ /* 0x000fe40007810000 */
[----:B------:R-:W-:Y:S02]  /*18c00*/  FSEL R68, R12, -INF , !P2 ;  /* 0xff8000000c447808 */ /* 0x000fe40005000000 */
[----:B------:R-:W-:Y:S02]  /*18c10*/  FMNMX.FTZ R5, R47, R5, !PT ;  /* 0x000000052f057209 */ /* 0x000fe40007810000 */
[----:B------:R-:W-:Y:S02]  /*18c20*/  ISETP.GT.AND P0, PT, R86, RZ, P5 ;  /* 0x000000ff5600720c */ /* 0x000fe40002f04270 */
[----:B------:R-:W-:Y:S02]  /*18c30*/  FMNMX.FTZ R5, R42, R5, !PT ;  /* 0x000000052a057209 */ /* 0x000fe40007810000 */
[----:B------:R-:W-:-:S02]  /*18c40*/  ISETP.LT.OR P4, PT, R85, 0x6a, P6 ;  /* 0x0000006a5500780c */ /* 0x000fc40003781670 */
[----:B------:R-:W-:Y:S02]  /*18c50*/  FMNMX.FTZ R5, R45, R5, !PT ;  /* 0x000000052d057209 */ /* 0x000fe40007810000 */
[C---:B------:R-:W-:Y:S02]  /*18c60*/  ISETP.GT.AND P1, PT, R86.reuse, 0x9, P5 ;  /* 0x000000095600780c */ /* 0x040fe40002f24270 */
[----:B------:R-:W-:Y:S02]  /*18c70*/  FMNMX.FTZ R5, R13, R5, !PT ;  /* 0x000000050d057209 */ /* 0x000fe40007810000 */
[----:B------:R-:W-:Y:S02]  /*18c80*/  ISETP.GT.AND P2, PT, R86, 0x30, P5 ;  /* 0x000000305600780c */ /* 0x000fe40002f44270 */
[----:B------:R-:W-:Y:S02]  /*18c90*/  FMNMX.FTZ R5, R10, R5, !PT ;  /* 0x000000050a057209 */ /* 0x000fe40007810000 */
[----:B------:R-:W-:-:S02]  /*18ca0*/  ISETP.GT.AND P3, PT, R86, 0x70, P5 ;  /* 0x000000705600780c */ /* 0x000fc40002f64270 */
[----:B------:R-:W-:Y:S02]  /*18cb0*/  FMNMX.FTZ R5, R11, R5, !PT ;  /* 0x000000050b057209 */ /* 0x000fe40007810000 */
[C---:B------:R-:W-:Y:S02]  /*18cc0*/  ISETP.LT.OR P0, PT, R85.reuse, 0x1, P0 ;  /* 0x000000015500780c */ /* 0x040fe40000701670 */
        /* <DEDUP_REMOVED lines=8> */
[----:B------:R-:W-:Y:S02]  /*18d50*/  ISETP.GT.AND P1, PT, R86, 0x11, P5 ;  /* 0x000000115600780c */ /* 0x000fe40002f24270 */
[----:B------:R-:W-:Y:S02]  /*18d60*/  FSEL R14, R34, -INF , !P3 ;  /* 0xff800000220e7808 */ /* 0x000fe40005800000 */
[----:B------:R-:W-:-:S02]  /*18d70*/  ISETP.LT.OR P1, PT, R85, 0x12, P1 ;  /* 0x000000125500780c */ /* 0x000fc40000f21670 */
[----:B------:R-:W-:Y:S02]  /*18d80*/  ISETP.GT.AND P2, PT, R86, 0x38, P5 ;  /* 0x000000385600780c */ /* 0x000fe40002f44270 */
[----:B------:R-:W-:Y:S02]  /*18d90*/  FSEL R37, R142, -INF , !P1 ;  /* 0xff8000008e257808 */ /* 0x000fe40004800000 */
[----:B------:R-:W-:Y:S02]  /*18da0*/  ISETP.GT.AND P1, PT, R86, 0x19, P5 ;  /* 0x000000195600780c */ /* 0x000fe40002f24270 */
[C---:B------:R-:W-:Y:S02]  /*18db0*/  ISETP.LT.OR P2, PT, R85.reuse, 0x39, P2 ;  /* 0x000000395500780c */ /* 0x040fe40001741670 */
[----:B------:R-:W-:Y:S02]  /*18dc0*/  ISETP.LT.OR P1, PT, R85, 0x1a, P1 ;  /* 0x0000001a5500780c */ /* 0x000fe40000f21670 */
[----:B0-----:R-:W-:-:S02]  /*18dd0*/  FMNMX.FTZ R5, R5, R6, !PT ;  /* 0x0000000605057209 */ /* 0x001fc40007810000 */
[----:B------:R-:W-:Y:S02]  /*18de0*/  FSEL R39, R140, -INF , !P1 ;  /* 0xff8000008c277808 */ /* 0x000fe40004800000 */
[C---:B------:R-:W-:Y:S01]  /*18df0*/  ISETP.GT.AND P1, PT, R86.reuse, 0x21, P5 ;  /* 0x000000215600780c */ /* 0x040fe20002f24270 */
[----:B------:R-:W0:Y:S01]  /*18e00*/  SHFL.BFLY PT, R6, R5, 0x1, 0x1f ;  /* 0x0c201f0005067f89 */ /* 0x000e2200000e0000 */
[----:B------:R-:W-:Y:S02]  /*18e10*/  FSEL R64, R15, -INF , !P2 ;  /* 0xff8000000f407808 */ /* 0x000fe40005000000 */
[----:B------:R-:W-:Y:S02]  /*18e20*/  ISETP.LT.OR P1, PT, R85, 0x22, P1 ;  /* 0x000000225500780c */ /* 0x000fe40000f21670 */
[----:B------:R-:W-:Y:S02]  /*18e30*/  ISETP.GT.AND P2, PT, R86, 0x40, P5 ;  /* 0x000000405600780c */ /* 0x000fe40002f44270 */
[----:B------:R-:W-:-:S02]  /*18e40*/  FSEL R25, R25, -INF , !P1 ;  /* 0xff80000019197808 */ /* 0x000fc40004800000 */
[C---:B------:R-:W-:Y:S02]  /*18e50*/  ISETP.GT.AND P1, PT, R86.reuse, 0x29, P5 ;  /* 0x000000295600780c */ /* 0x040fe40002f24270 */
[C---:B------:R-:W-:Y:S02]  /*18e60*/  ISETP.LT.OR P2, PT, R85.reuse, 0x41, P2 ;  /* 0x000000415500780c */ /* 0x040fe40001741670 */
[----:B------:R-:W-:Y:S02]  /*18e70*/  ISETP.LT.OR P1, PT, R85, 0x2a, P1 ;  /* 0x0000002a5500780c */ /* 0x000fe40000f21670 */
[----:B------:R-:W-:Y:S02]  /*18e80*/  FSEL R61, R21, -INF , !P2 ;  /* 0xff800000153d7808 */ /* 0x000fe40005000000 */
[----:B------:R-:W-:Y:S02]  /*18e90*/  FSEL R27, R27, -INF , !P1 ;  /* 0xff8000001b1b7808 */ /* 0x000fe40004800000 */
[----:B------:R-:W-:-:S02]  /*18ea0*/  ISETP.GT.AND P1, PT, R86, 0x31, P5 ;  /* 0x000000315600780c */ /* 0x000fc40002f24270 */
[C---:B------:R-:W-:Y:S02]  /*18eb0*/  ISETP.GT.AND P2, PT, R86.reuse, 0x48, P5 ;  /* 0x000000485600780c */ /* 0x040fe40002f44270 */
[----:B------:R-:W-:Y:S02]  /*18ec0*/  ISETP.LT.OR P1, PT, R85, 0x32, P1 ;  /* 0x000000325500780c */ /* 0x000fe40000f21670 */
[----:B0-----:R-:W-:Y:S02]  /*18ed0*/  FMNMX.FTZ R5, R5, R6, !PT ;  /* 0x0000000605057209 */ /* 0x001fe40007810000 */
[----:B------:R-:W-:Y:S02]  /*18ee0*/  FSEL R29, R29, -INF , !P1 ;  /* 0xff8000001d1d7808 */ /* 0x000fe40004800000 */
[C---:B------:R-:W-:Y:S01]  /*18ef0*/  FSETP.NEU.FTZ.AND P6, PT, R5.reuse, -INF , PT ;  /* 0xff8000000500780b */ /* 0x040fe20003fdd000 */
[----:B------:R-:W-:Y:S01]  /*18f00*/  FMUL.FTZ R6, R5, UR51 ;  /* 0x0000003305067c20 */ /* 0x000fe20008410000 */
[----:B------:R-:W-:-:S02]  /*18f10*/  ISETP.GT.AND P1, PT, R86, 0x39, P5 ;  /* 0x000000395600780c */ /* 0x000fc40002f24270 */
[----:B------:R-:W-:Y:S02]  /*18f20*/  FSEL R12, R5, RZ, P6 ;  /* 0x000000ff050c7208 */ /* 0x000fe40003000000 */
[----:B------:R-:W-:Y:S02]  /*18f30*/  FSEL R6, R6, RZ, P6 ;  /* 0x000000ff06067208 */ /* 0x000fe40003000000 */
[C---:B------:R-:W-:Y:S01]  /*18f40*/  ISETP.LT.OR P1, PT, R85.reuse, 0x3a, P1 ;  /* 0x0000003a5500780c */ /* 0x040fe20000f21670 */
[----:B------:R-:W-:Y:S01]  /*18f50*/  FADD.FTZ R12, -R12, R9 ;  /* 0x000000090c0c7221 */ /* 0x000fe20000010100 */
[----:B------:R-:W-:Y:S01]  /*18f60*/  ISETP.LT.OR P2, PT, R85, 0x49, P2 ;  /* 0x000000495500780c */ /* 0x000fe20001741670 */
        /* <DEDUP_REMOVED lines=32> */
[----:B------:R-:W-:Y:S01]  /*19170*/  FMNMX.FTZ R6, R78, R8, !PT ;  /* 0x000000084e067209 */ /* 0x000fe20007810000 */
[----:B------:R-:W-:Y:S01]  /*19180*/  FMUL.FTZ R12, R12, UR51 ;  /* 0x000000330c0c7c20 */ /* 0x000fe20008410000 */
[----:B------:R-:W-:Y:S01]  /*19190*/  FSEL R31, R31, -INF , !P1 ;  /* 0xff8000001f1f7808 */ /* 0x000fe20004800000 */
[----:B------:R-:W-:Y:S01]  /*191a0*/  MUFU.EX2 R32, R32 ;  /* 0x0000002000207308 */ /* 0x000fe20000000800 */
[----:B------:R-:W-:-:S02]  /*191b0*/  FMNMX.FTZ R6, R33, R6, !PT ;  /* 0x0000000621067209 */ /* 0x000fc40007810000 */
[----:B------:R-:W-:Y:S02]  /*191c0*/  ISETP.GT.AND P1, PT, R86, 0x41, P5 ;  /* 0x000000415600780c */ /* 0x000fe40002f24270 */
[----:B------:R-:W-:Y:S02]  /*191d0*/  FMNMX.FTZ R6, R76, R6, !PT ;  /* 0x000000064c067209 */ /* 0x000fe40007810000 */
[----:B------:R-:W-:Y:S01]  /*191e0*/  ISETP.LT.OR P1, PT, R85, 0x42, P1 ;  /* 0x000000425500780c */ /* 0x000fe20000f21670 */
[----:B------:R-:W0:Y:S01]  /*191f0*/  MUFU.EX2 R12, R12 ;  /* 0x0000000c000c7308 */ /* 0x000e220000000800 */
[----:B------:R-:W-:Y:S02]  /*19200*/  FMNMX.FTZ R6, R35, R6, !PT ;  /* 0x0000000623067209 */ /* 0x000fe40007810000 */
[----:B------:R-:W-:Y:S02]  /*19210*/  FSEL R60, R20, -INF , !P1 ;  /* 0xff800000143c7808 */ /* 0x000fe40004800000 */
[----:B------:R-:W-:-:S02]  /*19220*/  FMNMX.FTZ R6, R74, R6, !PT ;  /* 0x000000064a067209 */ /* 0x000fc40007810000 */
[----:B------:R-:W-:Y:S01]  /*19230*/  ISETP.GT.AND P1, PT, R86, 0x49, P5 ;  /* 0x000000495600780c */ /* 0x000fe20002f24270 */
[----:B------:R-:W1:Y:S01]  /*19240*/  MUFU.EX2 R79, R79 ;  /* 0x0000004f004f7308 */ /* 0x000e620000000800 */
[----:B------:R-:W-:Y:S02]  /*19250*/  FMNMX.FTZ R6, R37, R6, !PT ;  /* 0x0000000625067209 */ /* 0x000fe40007810000 */
[----:B------:R-:W-:Y:S02]  /*19260*/  ISETP.LT.OR P1, PT, R85, 0x4a, P1 ;  /* 0x0000004a5500780c */ /* 0x000fe40000f21670 */
[----:B------:R-:W-:Y:S02]  /*19270*/  FMNMX.FTZ R6, R72, R6, !PT ;  /* 0x0000000648067209 */ /* 0x000fe40007810000 */
[----:B------:R-:W-:Y:S01]  /*19280*/  FSEL R57, R57, -INF , !P2 ;  /* 0xff80000039397808 */ /* 0x000fe20005000000 */
[----:B------:R-:W2:Y:S01]  /*19290*/  MUFU.EX2 R34, R34 ;  /* 0x0000002200227308 */ /* 0x000ea20000000800 */
[----:B------:R-:W-:Y:S01]  /*192a0*/  FMNMX.FTZ R6, R39, R6, !PT ;  /* 0x0000000627067209 */ /* 0x000fe20007810000 */
[----:B0-----:R-:W-:Y:S01]  /*192b0*/  FFMA.FTZ R4, R12, R4, R32 ;  /* 0x000000040c047223 */ /* 0x001fe20000010020 */
[----:B------:R-:W-:-:S02]  /*192c0*/  ISETP.GT.AND P2, PT, R86, 0x50, P5 ;  /* 0x000000505600780c */ /* 0x000fc40002f44270 */
[----:B------:R-:W-:Y:S02]  /*192d0*/  FMNMX.FTZ R6, R70, R6, !PT ;  /* 0x0000000646067209 */ /* 0x000fe40007810000 */
[----:B------:R-:W-:Y:S01]  /*192e0*/  FSEL R56, R56, -INF , !P1 ;  /* 0xff80000038387808 */ /* 0x000fe20004800000 */
[----:B------:R-:W0:Y:S01]  /*192f0*/  MUFU.EX2 R77, R77 ;  /* 0x0000004d004d7308 */ /* 0x000e220000000800 */
[----:B------:R-:W-:Y:S01]  /*19300*/  FMNMX.FTZ R6, R25, R6, !PT ;  /* 0x0000000619067209 */ /* 0x000fe20007810000 */
[----:B-1----:R-:W-:Y:S01]  /*19310*/  FADD.FTZ R4, R79, R4 ;  /* 0x000000044f047221 */ /* 0x002fe20000010000 */
[----:B------:R-:W-:Y:S02]  /*19320*/  ISETP.GT.AND P1, PT, R86, 0x51, P5 ;  /* 0x000000515600780c */ /* 0x000fe40002f24270 */
[----:B------:R-:W-:Y:S02]  /*19330*/  FMNMX.FTZ R6, R68, R6, !PT ;  /* 0x0000000644067209 */ /* 0x000fe40007810000 */
[----:B------:R-:W-:Y:S01]  /*19340*/  ISETP.LT.OR P2, PT, R85, 0x51, P2 ;  /* 0x000000515500780c */ /* 0x000fe20001741670 */
[----:B------:R-:W1:Y:S01]  /*19350*/  MUFU.EX2 R36, R36 ;  /* 0x0000002400247308 */ /* 0x000e620000000800 */
[----:B------:R-:W-:Y:S01]  /*19360*/  FMNMX.FTZ R6, R27, R6, !PT ;  /* 0x000000061b067209 */ /* 0x000fe20007810000 */
[----:B--2---:R-:W-:Y:S01]  /*19370*/  FADD.FTZ R4, R34, R4 ;  /* 0x0000000422047221 */ /* 0x004fe20000010000 */
[----:B------:R-:W-:-:S02]  /*19380*/  ISETP.LT.OR P1, PT, R85, 0x52, P1 ;  /* 0x000000525500780c */ /* 0x000fc40000f21670 */
[----:B------:R-:W-:Y:S02]  /*19390*/  FMNMX.FTZ R6, R66, R6, !PT ;  /* 0x0000000642067209 */ /* 0x000fe40007810000 */
[----:B------:R-:W-:Y:S01]  /*193a0*/  FSEL R53, R53, -INF , !P2 ;  /* 0xff80000035357808 */ /* 0x000fe20005000000 */
[----:B------:R-:W2:Y:S01]  /*193b0*/  MUFU.EX2 R75, R75 ;  /* 0x0000004b004b7308 */ /* 0x000ea20000000800 */
[----:B------:R-:W-:Y:S01]  /*193c0*/  FMNMX.FTZ R6, R29, R6, !PT ;  /* 0x000000061d067209 */ /* 0x000fe20007810000 */
[----:B0-----:R-:W-:Y:S01]  /*193d0*/  FADD.FTZ R4, R77, R4 ;  /* 0x000000044d047221 */ /* 0x001fe20000010000 */
[----:B------:R-:W-:Y:S02]  /*193e0*/  ISETP.GT.AND P2, PT, R86, 0x58, P5 ;  /* 0x000000585600780c */ /* 0x000fe40002f44270 */
[----:B------:R-:W-:Y:S02]  /*193f0*/  FMNMX.FTZ R6, R64, R6, !PT ;  /* 0x0000000640067209 */ /* 0x000fe40007810000 */
[----:B------:R-:W-:Y:S01]  /*19400*/  FSEL R52, R52, -INF , !P1 ;  /* 0xff80000034347808 */ /* 0x000fe20004800000 */
[----:B------:R-:W0:Y:S01]  /*19410*/  MUFU.EX2 R38, R38 ;  /* 0x0000002600267308 */ /* 0x000e220000000800 */
[----:B------:R-:W-:Y:S01]  /*19420*/  FMNMX.FTZ R6, R31, R6, !PT ;  /* 0x000000061f067209 */ /* 0x000fe20007810000 */
[----:B-1----:R-:W-:Y:S01]  /*19430*/  FADD.FTZ R4, R36, R4 ;  /* 0x0000000424047221 */ /* 0x002fe20000010000 */
[----:B------:R-:W-:-:S02]  /*19440*/  ISETP.GT.AND P1, PT, R86, 0x59, P5 ;  /* 0x000000595600780c */ /* 0x000fc40002f24270 */
[----:B------:R-:W-:Y:S02]  /*19450*/  FMNMX.FTZ R6, R61, R6, !PT ;  /* 0x000000063d067209 */ /* 0x000fe40007810000 */
[----:B------:R-:W-:Y:S01]  /*19460*/  ISETP.LT.OR P2, PT, R85, 0x59, P2 ;  /* 0x000000595500780c */ /* 0x000fe20001741670 */
[----:B------:R-:W1:Y:S01]  /*19470*/  MUFU.EX2 R73, R73 ;  /* 0x0000004900497308 */ /* 0x000e620000000800 */
[----:B------:R-:W-:Y:S01]  /*19480*/  FMNMX.FTZ R6, R60, R6, !PT ;  /* 0x000000063c067209 */ /* 0x000fe20007810000 */
[----:B--2---:R-:W-:Y:S01]  /*19490*/  FADD.FTZ R4, R75, R4 ;  /* 0x000000044b047221 */ /* 0x004fe20000010000 */
[----:B------:R-:W-:Y:S02]  /*194a0*/  ISETP.LT.OR P1, PT, R85, 0x5a, P1 ;  /* 0x0000005a5500780c */ /* 0x000fe40000f21670 */
[----:B------:R-:W-:Y:S02]  /*194b0*/  FMNMX.FTZ R6, R57, R6, !PT ;  /* 0x0000000639067209 */ /* 0x000fe40007810000 */
[----:B------:R-:W-:Y:S01]  /*194c0*/  FSEL R49, R49, -INF , !P2 ;  /* 0xff80000031317808 */ /* 0x000fe20005000000 */
[----:B------:R-:W2:Y:S01]  /*194d0*/  MUFU.EX2 R24, R24 ;  /* 0x0000001800187308 */ /* 0x000ea20000000800 */
[----:B------:R-:W-:Y:S01]  /*194e0*/  FMNMX.FTZ R6, R56, R6, !PT ;  /* 0x0000000638067209 */ /* 0x000fe20007810000 */
[----:B0-----:R-:W-:Y:S01]  /*194f0*/  FADD.FTZ R4, R38, R4 ;  /* 0x0000000426047221 */ /* 0x001fe20000010000 */
[----:B------:R-:W-:-:S02]  /*19500*/  ISETP.GT.AND P2, PT, R86, 0x60, P5 ;  /* 0x000000605600780c */ /* 0x000fc40002f44270 */
[----:B------:R-:W-:Y:S02]  /*19510*/  FMNMX.FTZ R6, R53, R6, !PT ;  /* 0x0000000635067209 */ /* 0x000fe40007810000 */
[----:B------:R-:W-:Y:S01]  /*19520*/  FSEL R48, R48, -INF , !P1 ;  /* 0xff80000030307808 */ /* 0x000fe20004800000 */
[----:B------:R-:W0:Y:S01]  /*19530*/  MUFU.EX2 R71, R71 ;  /* 0x0000004700477308 */ /* 0x000e220000000800 */
[----:B------:R-:W-:Y:S01]  /*19540*/  FMNMX.FTZ R6, R52, R6, !PT ;  /* 0x0000000634067209 */ /* 0x000fe20007810000 */
[----:B-1----:R-:W-:Y:S01]  /*19550*/  FADD.FTZ R4, R73, R4 ;  /* 0x0000000449047221 */ /* 0x002fe20000010000 */
[----:B------:R-:W-:Y:S02]  /*19560*/  ISETP.GT.AND P1, PT, R86, 0x61, P5 ;  /* 0x000000615600780c */ /* 0x000fe40002f24270 */
[----:B------:R-:W-:Y:S02]  /*19570*/  ISETP.LT.OR P2, PT, R85, 0x61, P2 ;  /* 0x000000615500780c */ /* 0x000fe40001741670 */
[----:B------:R-:W-:Y:S01]  /*19580*/  FMNMX.FTZ R6, R49, R6, !PT ;  /* 0x0000000631067209 */ /* 0x000fe20007810000 */
[----:B------:R-:W1:Y:S01]  /*19590*/  MUFU.EX2 R26, R26 ;  /* 0x0000001a001a7308 */ /* 0x000e620000000800 */
[----:B------:R-:W-:Y:S01]  /*195a0*/  ISETP.LT.OR P1, PT, R85, 0x62, P1 ;  /* 0x000000625500780c */ /* 0x000fe20000f21670 */
[----:B--2---:R-:W-:Y:S01]  /*195b0*/  FADD.FTZ R4, R24, R4 ;  /* 0x0000000418047221 */ /* 0x004fe20000010000 */
[----:B------:R-:W-:-:S02]  /*195c0*/  FSEL R46, R46, -INF , !P2 ;  /* 0xff8000002e2e7808 */ /* 0x000fc40005000000 */
[----:B------:R-:W-:Y:S02]  /*195d0*/  FMNMX.FTZ R6, R48, R6, !PT ;  /* 0x0000000630067209 */ /* 0x000fe40007810000 */
[----:B------:R-:W-:Y:S01]  /*195e0*/  FSEL R41, R41, -INF , !P1 ;  /* 0xff80000029297808 */ /* 0x000fe20004800000 */
[----:B------:R-:W2:Y:S01]  /*195f0*/  MUFU.EX2 R69, R69 ;  /* 0x0000004500457308 */ /* 0x000ea20000000800 */
[----:B------:R-:W-:Y:S01]  /*19600*/  LOP3.LUT P6, RZ, R22, 0x2, RZ, 0xc0, !PT ;  /* 0x0000000216ff7812 */ /* 0x000fe200078cc0ff */
[----:B0-----:R-:W-:Y:S01]  /*19610*/  FADD.FTZ R4, R71, R4 ;  /* 0x0000000447047221 */ /* 0x001fe20000010000 */
[----:B------:R-:W-:Y:S02]  /*19620*/  FMNMX.FTZ R6, R46, R6, !PT ;  /* 0x000000062e067209 */ /* 0x000fe40007810000 */
[----:B------:R-:W-:Y:S02]  /*19630*/  FSEL R44, R44, -INF , !P6 ;  /* 0xff8000002c2c7808 */ /* 0x000fe40007000000 */
[----:B------:R-:W-:Y:S01]  /*19640*/  FMNMX.FTZ R6, R41, R6, !PT ;  /* 0x0000000629067209 */ /* 0x000fe20007810000 */
[----:B------:R-:W0:Y:S01]  /*19650*/  MUFU.EX2 R28, R28 ;  /* 0x0000001c001c7308 */ /* 0x000e220000000800 */
[----:B------:R-:W-:Y:S01]  /*19660*/  ISETP.GT.AND P2, PT, R86, 0x71, P5 ;  /* 0x000000715600780c */ /* 0x000fe20002f44270 */
[----:B-1----:R-:W-:Y:S01]  /*19670*/  FADD.FTZ R4, R26, R4 ;  /* 0x000000041a047221 */ /* 0x002fe20000010000 */
[----:B------:R-:W-:-:S02]  /*19680*/  FSEL R43, R43, -INF , !P4 ;  /* 0xff8000002b2b7808 */ /* 0x000fc40006000000 */
[----:B------:R-:W-:Y:S02]  /*19690*/  FMNMX.FTZ R6, R44, R6, !PT ;  /* 0x000000062c067209 */ /* 0x000fe40007810000 */
[C---:B------:R-:W-:Y:S01]  /*196a0*/  ISETP.GT.AND P1, PT, R86.reuse, 0x78, P5 ;  /* 0x000000785600780c */ /* 0x040fe20002f24270 */
[----:B------:R-:W1:Y:S01]  /*196b0*/  MUFU.EX2 R67, R67 ;  /* 0x0000004300437308 */ /* 0x000e620000000800 */
[----:B------:R-:W-:Y:S01]  /*196c0*/  ISETP.LT.OR P2, PT, R85, 0x72, P2 ;  /* 0x000000725500780c */ /* 0x000fe20001741670 */
[----:B--2---:R-:W-:Y:S01]  /*196d0*/  FADD.FTZ R4, R69, R4 ;  /* 0x0000000445047221 */ /* 0x004fe20000010000 */
[----:B------:R-:W-:Y:S02]  /*196e0*/  FMNMX.FTZ R6, R43, R6, !PT ;  /* 0x000000062b067209 */ /* 0x000fe40007810000 */
[----:B------:R-:W-:Y:S02]  /*196f0*/  ISETP.GT.AND P5, PT, R86, 0x79, P5 ;  /* 0x000000795600780c */ /* 0x000fe40002fa4270 */
[----:B------:R-:W-:Y:S01]  /*19700*/  ISETP.LT.OR P1, PT, R85, 0x79, P1 ;  /* 0x000000795500780c */ /* 0x000fe20000f21670 */
[----:B------:R-:W2:Y:S01]  /*19710*/  MUFU.EX2 R30, R30 ;  /* 0x0000001e001e7308 */ /* 0x000ea20000000800 */
[----:B------:R-:W-:Y:S01]  /*19720*/  FSEL R15, R149, -INF , !P2 ;  /* 0xff800000950f7808 */ /* 0x000fe20005000000 */
[----:B0-----:R-:W-:Y:S01]  /*19730*/  FADD.FTZ R4, R28, R4 ;  /* 0x000000041c047221 */ /* 0x001fe20000010000 */
[----:B------:R-:W-:-:S02]  /*19740*/  FMNMX.FTZ R6, R14, R6, !PT ;  /* 0x000000060e067209 */ /* 0x000fc40007810000 */
[----:B------:R-:W-:Y:S02]  /*19750*/  ISETP.LT.OR P5, PT, R85, 0x7a, P5 ;  /* 0x0000007a5500780c */ /* 0x000fe40002fa1670 */
[----:B------:R-:W-:Y:S01]  /*19760*/  FSEL R20, R148, -INF , !P1 ;  /* 0xff80000094147808 */ /* 0x000fe20004800000 */
[----:B------:R-:W0:Y:S01]  /*19770*/  MUFU.EX2 R65, R65 ;  /* 0x0000004100417308 */ /* 0x000e220000000800 */
[----:B------:R-:W-:Y:S01]  /*19780*/  FMNMX.FTZ R6, R15, R6, !PT ;  /* 0x000000060f067209 */ /* 0x000fe20007810000 */
[----:B-1----:R-:W-:Y:S01]  /*19790*/  FADD.FTZ R4, R67, R4 ;  /* 0x0000000443047221 */ /* 0x002fe20000010000 */
[----:B------:R-:W-:Y:S02]  /*197a0*/  FSEL R21, R147, -INF , !P5 ;  /* 0xff80000093157808 */ /* 0x000fe40006800000 */
[----:B------:R-:W-:Y:S02]  /*197b0*/  FMNMX.FTZ R6, R20, R6, !PT ;  /* 0x0000000614067209 */ /* 0x000fe40007810000 */
[----:B------:R-:W-:Y:S01]  /*197c0*/  LOP3.LUT P0, RZ, R22, 0x20000000, RZ, 0xc0, !PT ;  /* 0x2000000016ff7812 */ /* 0x000fe2000780c0ff */
[----:B------:R-:W1:Y:S01]  /*197d0*/  MUFU.EX2 R62, R62 ;  /* 0x0000003e003e7308 */ /* 0x000e620000000800 */
[----:B------:R-:W-:Y:S01]  /*197e0*/  FMNMX.FTZ R6, R21, R6, !PT ;  /* 0x0000000615067209 */ /* 0x000fe20007810000 */
[----:B--2---:R-:W-:-:S04]  /*197f0*/  FADD.FTZ R4, R30, R4 ;  /* 0x000000041e047221 */ /* 0x004fc80000010000 */
[----:B------:R-:W2:Y:S02]  /*19800*/  SHFL.BFLY PT, R13, R6, 0x2, 0x1f ;  /* 0x0c401f00060d7f89 */ /* 0x000ea400000e0000 */
[----:B------:R-:W3:Y:S01]  /*19810*/  MUFU.EX2 R63, R63 ;  /* 0x0000003f003f7308 */ /* 0x000ee20000000800 */
[----:B0-----:R-:W-:-:S07]  /*19820*/  FADD.FTZ R4, R65, R4 ;  /* 0x0000000441047221 */ /* 0x001fce0000010000 */
[----:B------:R-:W0:Y:S01]  /*19830*/  MUFU.EX2 R58, R58 ;  /* 0x0000003a003a7308 */ /* 0x000e220000000800 */
[----:B-1----:R-:W-:-:S07]  /*19840*/  FADD.FTZ R4, R62, R4 ;  /* 0x000000043e047221 */ /* 0x002fce0000010000 */
[----:B------:R-:W1:Y:S01]  /*19850*/  MUFU.EX2 R59, R59 ;  /* 0x0000003b003b7308 */ /* 0x000e620000000800 */
[----:B---3--:R-:W-:Y:S01]  /*19860*/  FADD.FTZ R4, R63, R4 ;  /* 0x000000043f047221 */ /* 0x008fe20000010000 */
[----:B--2---:R-:W-:-:S06]  /*19870*/  FMNMX.FTZ R6, R6, R13, !PT ;  /* 0x0000000d06067209 */ /* 0x004fcc0007810000 */
[----:B------:R-:W2:Y:S01]  /*19880*/  MUFU.EX2 R54, R54 ;  /* 0x0000003600367308 */ /* 0x000ea20000000800 */
[----:B0-----:R-:W-:Y:S01]  /*19890*/  FADD.FTZ R4, R58, R4 ;  /* 0x000000043a047221 */ /* 0x001fe20000010000 */
[----:B------:R-:W0:Y:S06]  /*198a0*/  SHFL.BFLY PT, R13, R6, 0x1, 0x1f ;  /* 0x0c201f00060d7f89 */ /* 0x000e2c00000e0000 */
[----:B------:R-:W3:Y:S01]  /*198b0*/  MUFU.EX2 R55, R55 ;  /* 0x0000003700377308 */ /* 0x000ee20000000800 */
[----:B-1----:R-:W-:-:S07]  /*198c0*/  FADD.FTZ R4, R59, R4 ;  /* 0x000000043b047221 */ /* 0x002fce0000010000 */
[----:B------:R-:W1:Y:S01]  /*198d0*/  MUFU.EX2 R50, R50 ;  /* 0x0000003200327308 */ /* 0x000e620000000800 */
[----:B--2---:R-:W-:-:S07]  /*198e0*/  FADD.FTZ R4, R54, R4 ;  /* 0x0000000436047221 */ /* 0x004fce0000010000 */
[----:B------:R-:W2:Y:S01]  /*198f0*/  MUFU.EX2 R51, R51 ;  /* 0x0000003300337308 */ /* 0x000ea20000000800 */
[----:B---3--:R-:W-:Y:S01]  /*19900*/  FADD.FTZ R4, R55, R4 ;  /* 0x0000000437047221 */ /* 0x008fe20000010000 */
[----:B0-----:R-:W-:-:S04]  /*19910*/  FMNMX.FTZ R6, R6, R13, !PT ;  /* 0x0000000d06067209 */ /* 0x001fc80007810000 */
[----:B------:R-:W-:Y:S02]  /*19920*/  FSETP.NEU.FTZ.AND P1, PT, R6, -INF , PT ;  /* 0xff8000000600780b */ /* 0x000fe40003f3d000 */
[----:B------:R-:W0:Y:S01]  /*19930*/  MUFU.EX2 R40, R40 ;  /* 0x0000002800287308 */ /* 0x000e220000000800 */
[----:B-1----:R-:W-:Y:S01]  /*19940*/  FADD.FTZ R4, R50, R4 ;  /* 0x0000000432047221 */ /* 0x002fe20000010000 */
[----:B------:R-:W-:-:S05]  /*19950*/  FSEL R13, R6, RZ, P1 ;  /* 0x000000ff060d7208 */ /* 0x000fca0000800000 */
[----:B------:R-:W-:Y:S01]  /*19960*/  FADD.FTZ R13, -R13, R8 ;  /* 0x000000080d0d7221 */ /* 0x000fe20000010100 */
[----:B------:R-:W1:Y:S01]  /*19970*/  MUFU.EX2 R47, R47 ;  /* 0x0000002f002f7308 */ /* 0x000e620000000800 */
[----:B--2---:R-:W-:Y:S02]  /*19980*/  FADD.FTZ R4, R51, R4 ;  /* 0x0000000433047221 */ /* 0x004fe40000010000 */
[----:B------:R-:W-:-:S05]  /*19990*/  FMUL.FTZ R13, R13, UR51 ;  /* 0x000000330d0d7c20 */ /* 0x000fca0008410000 */
[----:B------:R2:W-:Y:S01]  /*199a0*/  MUFU.EX2 R8, R80 ;  /* 0x0000005000087308 */ /* 0x0005e20000000800 */
[----:B0-----:R-:W-:-:S07]  /*199b0*/  FADD.FTZ R4, R40, R4 ;  /* 0x0000000428047221 */ /* 0x001fce0000010000 */
[----:B------:R-:W-:Y:S01]  /*199c0*/  MUFU.EX2 R13, R13 ;  /* 0x0000000d000d7308 */ /* 0x000fe20000000800 */
[----:B--2---:R-:W-:Y:S01]  /*199d0*/  FMUL.FTZ R80, R6, UR51 ;  /* 0x0000003306507c20 */ /* 0x004fe20008410000 */
[----:B-1----:R-:W-:-:S04]  /*199e0*/  FADD.FTZ R4, R47, R4 ;  /* 0x000000042f047221 */ /* 0x002fc80000010000 */
[----:B------:R-:W-:Y:S02]  /*199f0*/  FSEL R80, R80, RZ, P1 ;  /* 0x000000ff50507208 */ /* 0x000fe40000800000 */
[----:B------:R-:W-:Y:S03]  /*19a00*/  MUFU.EX2 R42, R42 ;  /* 0x0000002a002a7308 */ /* 0x000fe60000000800 */
        /* <DEDUP_REMOVED lines=103> */
[----:B------:R-:W-:Y:S01]  /*1a080*/  FADD.FTZ R4, R8, R4 ;  /* 0x0000000408047221 */ /* 0x000fe20000010000 */
[----:B-1----:R-:W-:-:S04]  /*1a090*/  FADD.FTZ R3, R20, R3 ;  /* 0x0000000314037221 */ /* 0x002fc80000010000 */
[----:B--2---:R-:W-:Y:S01]  /*1a0a0*/  FADD.FTZ R3, R21, R3 ;  /* 0x0000000315037221 */ /* 0x004fe20000010000 */
[----:B------:R-:W-:Y:S06]  /*1a0b0*/  @!P0 BRA `(.L_x_11560) ;  /* 0x0000000000048947 */ /* 0x000fec0003800000 */
[----:B------:R-:W-:Y:S01]  /*1a0c0*/  BPT.TRAP 0x1 ;  /* 0x000000040000795c */ /* 0x000fe20000300000 */
.L_x_11560:
[----:B------:R-:W2:Y:S04]  /*1a0d0*/  LDL R84, [R1+0x6c] ;  /* 0x00006c0001547983 */ /* 0x000ea80000100800 */
[----:B------:R-:W3:Y:S01]  /*1a0e0*/  LDL R82, [R1+0x4] ;  /* 0x0000040001527983 */ /* 0x000ee20000100800 */
[----:B------:R-:W-:-:S03]  /*1a0f0*/  IMAD R7, R7, 0x8, R2 ;  /* 0x0000000807077824 */ /* 0x000fc600078e0202 */
[----:B------:R-:W4:Y:S04]  /*1a100*/  LDL R81, [R1] ;  /* 0x0000000001517983 */ /* 0x000f280000100800 */
[----:B------:R-:W5:Y:S01]  /*1a110*/  LDL R83, [R1+0x70] ;  /* 0x0000700001537983 */ /* 0x000f620000100800 */
[----:B------:R-:W-:Y:S01]  /*1a120*/  VIADD R7, R7, 0x2d860 ;  /* 0x0002d86007077836 */ /* 0x000fe20000000000 */
[----:B------:R-:W-:-:S04]  /*1a130*/  MOV R80, UR38 ;  /* 0x0000002600507c02 */ /* 0x000fc80008000f00 */
        /* <DEDUP_REMOVED lines=100> */
[----:B------:R-:W-:Y:S02]  /*1a780*/  IMAD.MOV.U32 R9, RZ, RZ, R5 ;  /* 0x000000ffff097224 */ /* 0x000fe400078e0005 */
[----:B------:R-:W-:Y:S02]  /*1a790*/  IMAD.MOV.U32 R10, RZ, RZ, R23 ;  /* 0x000000ffff0a7224 */ /* 0x000fe400078e0017 */
[----:B------:R-:W-:Y:S01]  /*1a7a0*/  IMAD.MOV.U32 R7, RZ, RZ, R18 ;  /* 0x000000ffff077224 */ /* 0x000fe200078e0012 */
[----:B0-----:R-:W-:-:S03]  /*1a7b0*/  NOP ;  /* 0x0000000000007918 */ /* 0x001fc60000000000 */
[----:B--2---:R-:W-:Y:S05]  /*1a7c0*/  @P1 BRA `(.L_x_11561) ;  /* 0xffffffc000881947 */ /* 0x004fea000383ffff */
.L_x_11541:
[----:B------:R-:W-:Y:S05]  /*1a7d0*/  WARPSYNC.ALL ;  /* 0x0000000000007948 */ /* 0x000fea0003800000 */
[----:B------:R-:W-:Y:S06]  /*1a7e0*/  BAR.ARV 0x8, 0x200 ;  /* 0x0208000000007b1d */ /* 0x000fec0000002000 */
[----:B------:R-:W-:Y:S05]  /*1a7f0*/  @!P0 BRA `(.L_x_11562) ;  /* 0x0000000000048947 */ /* 0x000fea0003800000 */
[----:B------:R-:W-:Y:S01]  /*1a800*/  BPT.TRAP 0x1 ;  /* 0x000000040000795c */ /* 0x000fe20000300000 */
.L_x_11562:
[----:B------:R-:W-:Y:S01]  /*1a810*/  IMAD R13, R18, 0x8, R2 ;  /* 0x00000008120d7824 */ /* 0x000fe200078e0202 */
[----:B------:R-:W-:-:S04]  /*1a820*/  SHF.L.U32 R0, R23, 0x1f, RZ ;  /* 0x0000001f17007819 */ /* 0x000fc800000006ff */
[----:B------:R0:W2:Y:S01]  /*1a830*/  SYNCS.PHASECHK.TRANS64.TRYWAIT P1, [R13+URZ+0x2d850], R0 ;  /* 0x02d850000d0075a7 */ /* 0x0000a2000802017f */
[----:B------:R-:W-:Y:S05]  /*1a840*/  @!P0 BRA `(.L_x_11563) ;  /* 0x0000000000048947 */ /* 0x000fea0003800000 */
[----:B------:R-:W-:Y:S01]  /*1a850*/  BPT.TRAP 0x1 ;  /* 0x000000040000795c */ /* 0x000fe20000300000 */
.L_x_11563:
[----:B------:R-:W3:Y:S01]  /*1a860*/  LDL.LU R7, [R1+0x90] ;  /* 0x0000900001077983 */ /* 0x000ee20000300800 */
[----:B------:R-:W-:Y:S02]  /*1a870*/  VIADD R2, R2, 0x400 ;  /* 0x0000040002027836 */ /* 0x000fe40000000000 */
[----:B------:R-:W-:-:S03]  /*1a880*/  IMAD.MOV.U32 R9, RZ, RZ, 0x40000040 ;  /* 0x40000040ff097424 */ /* 0x000fc600078e00ff */
[----:B------:R-:W-:-:S04]  /*1a890*/  SHF.R.U32.HI R2, RZ, 0x4, R2 ;  /* 0x00000004ff027819 */ /* 0x000fc80000011602 */
[----:B------:R-:W-:-:S04]  /*1a8a0*/  LOP3.LUT R2, R2, 0x3fff, RZ, 0xc0, !PT ;  /* 0x00003fff02027812 */ /* 0x000fc800078ec0ff */
[----:B------:R-:W-:Y:S02]  /*1a8b0*/  LOP3.LUT R11, R2, 0x2000000, RZ, 0xfc, !PT ;  /* 0x02000000020b7812 */ /* 0x000fe400078efcff */
[----:B---3--:R-:W-:Y:S01]  /*1a8c0*/  LOP3.LUT R8, R7, 0x10000, RZ, 0xfc, !PT ;  /* 0x0001000007087812 */ /* 0x008fe200078efcff */
[----:B--2---:R-:W-:Y:S06]  /*1a8d0*/  @P1 BRA `(.L_x_11564) ;  /* 0x0000000000081947 */ /* 0x004fec0003800000 */
[----:B------:R-:W2:Y:S02]  /*1a8e0*/  SYNCS.PHASECHK.TRANS64.TRYWAIT P1, [R13+URZ+0x2d850], R0 ;  /* 0x02d850000d0075a7 */ /* 0x000ea4000802017f */
[----:B--2---:R-:W-:Y:S05]  /*1a8f0*/  @!P1 BRA `(.L_x_11565) ;  /* 0x000000a800609947 */ /* 0x004fea0003800000 */
.L_x_11564:
[----:B------:R-:W-:Y:S01]  /*1a900*/  IMAD R10, R18, 0x600, R11 ;  /* 0x00000600120a7824 */ /* 0x000fe200078e020b */
[----:B------:R-:W-:Y:S05]  /*1a910*/  WARPSYNC.ALL ;  /* 0x0000000000007948 */ /* 0x000fea0003800000 */
[----:B------:R-:W-:Y:S01]  /*1a920*/  IMAD.MOV.U32 R11, RZ, RZ, -0x7fffffe0 ;  /* 0x80000020ff0b7424 */ /* 0x000fe200078e00ff */
[C---:B------:R-:W-:Y:S01]  /*1a930*/  R2UR UR4, R8.reuse ;  /* 0x00000000080472ca */ /* 0x040fe200000e0000 */
[----:B------:R-:W-:Y:S01]  /*1a940*/  WARPGROUP.ARRIVE ;  /* 0x00000000000079c5 */ /* 0x000fe20000000000 */
[----:B------:R-:W-:Y:S01]  /*1a950*/  R2UR UR5, R9 ;  /* 0x00000000090572ca */ /* 0x000fe200000e0000 */
[----:B------:R-:W-:Y:S01]  /*1a960*/  VIADD R20, R8, 0x2 ;  /* 0x0000000208147836 */ /* 0x000fe20000000000 */
[C---:B------:R-:W-:Y:S01]  /*1a970*/  R2UR UR6, R10.reuse ;  /* 0x000000000a0672ca */ /* 0x040fe200000e0000 */
[----:B------:R-:W-:Y:S01]  /*1a980*/  VIADD R14, R10, 0x40 ;  /* 0x000000400a0e7836 */ /* 0x000fe20000000000 */
[----:B------:R-:W-:Y:S01]  /*1a990*/  R2UR UR7, R11 ;  /* 0x000000000b0772ca */ /* 0x000fe200000e0000 */
[----:B------:R-:W-:Y:S01]  /*1a9a0*/  IMAD.MOV.U32 R21, RZ, RZ, 0x40000040 ;  /* 0x40000040ff157424 */ /* 0x000fe200078e00ff */
[----:B------:R-:W3:Y:S01]  /*1a9b0*/  SHFL.BFLY PT, R7, R4, 0x2, 0x1f ;  /* 0x0c401f0004077f89 */ /* 0x000ee200000e0000 */
[----:B------:R-:W-:-:S02]  /*1a9c0*/  IMAD.MOV.U32 R15, RZ, RZ, -0x7fffffe0 ;  /* 0x80000020ff0f7424 */ /* 0x000fc400078e00ff */
[----:B------:R-:W-:Y:S01]  /*1a9d0*/  IMAD.MOV.U32 R9, RZ, RZ, 0x40000040 ;  /* 0x40000040ff097424 */ /* 0x000fe200078e00ff */
[----:B0-2---:R-:W0:Y:S01]  /*1a9e0*/  SHFL.BFLY PT, R0, R3, 0x2, 0x1f ;  /* 0x0c401f0003007f89 */ /* 0x005e2200000e0000 */
[----:B------:R-:W-:Y:S02]  /*1a9f0*/  IMAD.MOV.U32 R11, RZ, RZ, -0x7fffffe0 ;  /* 0x80000020ff0b7424 */ /* 0x000fe400078e00ff */
[----:B------:R-:W-:-:S04]  /*1aa00*/  IMAD.MOV.U32 R2, RZ, RZ, RZ ;  /* 0x000000ffff027224 */ /* 0x000fc800078e00ff */
[----:B------:R-:W-:Y:S01]  /*1aa10*/  HGMMA.64x96x16.F32 R88, gdesc[UR4].tnspB, R88, gsb0 ;  /* 0x41600000045879f0 */ /* 0x000fe20008000858 */
[----:B------:R-:W-:Y:S01]  /*1aa20*/  R2UR UR4, R20 ;  /* 0x00000000140472ca */ /* 0x000fe200000e0000 */
[----:B------:R-:W-:Y:S01]  /*1aa30*/  VIADD R20, R8, 0x4 ;  /* 0x0000000408147836 */ /* 0x000fe20000000000 */
[----:B------:R-:W-:Y:S02]  /*1aa40*/  R2UR UR5, R21 ;  /* 0x00000000150572ca */ /* 0x000fe400000e0000 */
[----:B------:R-:W-:Y:S01]  /*1aa50*/  R2UR UR6, R14 ;  /* 0x000000000e0672ca */ /* 0x000fe200000e0000 */
[----:B------:R-:W-:Y:S01]  /*1aa60*/  VIADD R14, R10, 0x80 ;  /* 0x000000800a0e7836 */ /* 0x000fe20000000000 */
[----:B------:R-:W-:Y:S01]  /*1aa70*/  R2UR UR7, R15 ;  /* 0x000000000f0772ca */ /* 0x000fe200000e0000 */
[----:B------:R-:W-:Y:S01]  /*1aa80*/  IMAD.MOV.U32 R15, RZ, RZ, -0x7fffffe0 ;  /* 0x80000020ff0f7424 */ /* 0x000fe200078e00ff */
[----:B------:R-:W-:Y:S01]  /*1aa90*/  MOV R21, 0x40000040 ;  /* 0x4000004000157802 */ /* 0x000fe20000000f00 */
[----:B---3--:R-:W-:Y:S01]  /*1aaa0*/  FADD.FTZ R7, R7, R4 ;  /* 0x0000000407077221 */ /* 0x008fe20000010000 */
[----:B------:R-:W-:Y:S01]  /*1aab0*/  IMAD.MOV.U32 R4, RZ, RZ, RZ ;  /* 0x000000ffff047224 */ /* 0x000fe200078e00ff */
[----:B------:R-:W-:-:S02]  /*1aac0*/  WARPGROUP.DEPBAR.LE gsb0, 0x0 ;  /* 0x00008000000079c5 */ /* 0x000fc40000010000 */
[----:B------:R-:W-:-:S06]  /*1aad0*/  WARPGROUP.ARRIVE ;  /* 0x00000000000079c5 */ /* 0x000fcc0000000000 */
[----:B------:R-:W-:Y:S01]  /*1aae0*/  HGMMA.64x96x16.F32 R88, gdesc[UR4].tnspB, R88, gsb0 ;  /* 0x41600000045879f0 */ /* 0x000fe20008000858 */
[----:B------:R-:W-:Y:S01]  /*1aaf0*/  R2UR UR4, R20 ;  /* 0x00000000140472ca */ /* 0x000fe200000e0000 */
[----:B------:R-:W-:Y:S01]  /*1ab00*/  VIADD R20, R8, 0x6 ;  /* 0x0000000608147836 */ /* 0x000fe20000000000 */
[----:B------:R-:W-:Y:S01]  /*1ab10*/  R2UR UR5, R21 ;  /* 0x00000000150572ca */ /* 0x000fe200000e0000 */
[----:B------:R-:W-:Y:S01]  /*1ab20*/  IMAD.MOV.U32 R21, RZ, RZ, 0x40000040 ;  /* 0x40000040ff157424 */ /* 0x000fe200078e00ff */
[----:B------:R-:W-:Y:S01]  /*1ab30*/  R2UR UR6, R14 ;  /* 0x000000000e0672ca */ /* 0x000fe200000e0000 */
[----:B------:R-:W-:Y:S01]  /*1ab40*/  VIADD R14, R10, 0xc0 ;  /* 0x000000c00a0e7836 */ /* 0x000fe20000000000 */
[----:B------:R-:W-:Y:S01]  /*1ab50*/  R2UR UR7, R15 ;  /* 0x000000000f0772ca */ /* 0x000fe200000e0000 */
[----:B------:R-:W-:Y:S01]  /*1ab60*/  IMAD.MOV.U32 R15, RZ, RZ, -0x7fffffe0 ;  /* 0x80000020ff0f7424 */ /* 0x000fe200078e00ff */
[----:B------:R-:W-:Y:S02]  /*1ab70*/  WARPGROUP.DEPBAR.LE gsb0, 0x0 ;  /* 0x00008000000079c5 */ /* 0x000fe40000010000 */
[----:B------:R-:W-:-:S09]  /*1ab80*/  WARPGROUP.ARRIVE ;  /* 0x00000000000079c5 */ /* 0x000fd20000000000 */
        /* <DEDUP_REMOVED lines=24> */
[C---:B------:R-:W-:Y:S01]  /*1ad10*/  VIADD R20, R8.reuse, 0x604 ;  /* 0x0000060408147836 */ /* 0x040fe20000000000 */
[----:B------:R-:W-:Y:S01]  /*1ad20*/  R2UR UR5, R21 ;  /* 0x00000000150572ca */ /* 0x000fe200000e0000 */
[----:B------:R-:W-:Y:S01]  /*1ad30*/  VIADD R8, R8, 0x606 ;  /* 0x0000060608087836 */ /* 0x000fe20000000000 */
[----:B------:R-:W-:Y:S01]  /*1ad40*/  R2UR UR6, R14 ;  /* 0x000000000e0672ca */ /* 0x000fe200000e0000 */
[C---:B------:R-:W-:Y:S01]  /*1ad50*/  VIADD R14, R10.reuse, 0x180 ;  /* 0x000001800a0e7836 */ /* 0x040fe20000000000 */
[----:B------:R-:W-:Y:S01]  /*1ad60*/  R2UR UR7, R15 ;  /* 0x000000000f0772ca */ /* 0x000fe200000e0000 */
[----:B------:R-:W-:Y:S01]  /*1ad70*/  IMAD.MOV.U32 R15, RZ, RZ, -0x7fffffe0 ;  /* 0x80000020ff0f7424 */ /* 0x000fe200078e00ff */
[----:B------:R-:W-:Y:S01]  /*1ad80*/  MOV R21, 0x40000040 ;  /* 0x4000004000157802 */ /* 0x000fe20000000f00 */
[----:B------:R-:W-:Y:S01]  /*1ad90*/  VIADD R10, R10, 0x1c0 ;  /* 0x000001c00a0a7836 */ /* 0x000fe20000000000 */
[----:B------:R-:W-:-:S02]  /*1ada0*/  WARPGROUP.DEPBAR.LE gsb0, 0x0 ;  /* 0x00008000000079c5 */ /* 0x000fc40000010000 */
[----:B------:R-:W-:-:S07]  /*1adb0*/  WARPGROUP.ARRIVE ;  /* 0x00000000000079c5 */ /* 0x000fce0000000000 */
[----:B------:R-:W-:Y:S01]  /*1adc0*/  HGMMA.64x96x16.F32 R88, gdesc[UR4].tnspB, R88, gsb0 ;  /* 0x41600000045879f0 */ /* 0x000fe20008000858 */
[----:B------:R-:W-:Y:S02]  /*1add0*/  R2UR UR4, R20 ;  /* 0x00000000140472ca */ /* 0x000fe400000e0000 */
[----:B------:R-:W-:Y:S02]  /*1ade0*/  R2UR UR5, R21 ;  /* 0x00000000150572ca */ /* 0x000fe400000e0000 */
[----:B------:R-:W-:Y:S01]  /*1adf0*/  R2UR UR6, R14 ;  /* 0x000000000e0672ca */ /* 0x000fe200000e0000 */
[----:B------:R-:W-:Y:S01]  /*1ae00*/  IMAD.U32 R14, RZ, RZ, UR51 ;  /* 0x00000033ff0e7e24 */ /* 0x000fe2000f8e00ff */
[----:B------:R-:W-:Y:S01]  /*1ae10*/  R2UR UR7, R15 ;  /* 0x000000000f0772ca */ /* 0x000fe200000e0000 */
[----:B------:R-:W-:Y:S02]  /*1ae20*/  WARPGROUP.DEPBAR.LE gsb0, 0x0 ;  /* 0x00008000000079c5 */ /* 0x000fe40000010000 */
[----:B------:R-:W-:-:S10]  /*1ae30*/  WARPGROUP.ARRIVE ;  /* 0x00000000000079c5 */ /* 0x000fd40000000000 */
[----:B------:R-:W-:Y:S01]  /*1ae40*/  HGMMA.64x96x16.F32 R88, gdesc[UR4].tnspB, R88, gsb0 ;  /* 0x41600000045879f0 */ /* 0x000fe20008000858 */
[----:B------:R-:W-:Y:S01]  /*1ae50*/  R2UR UR4, R8 ;  /* 0x00000000080472ca */ /* 0x000fe200000e0000 */
[----:B0-----:R-:W-:Y:S01]  /*1ae60*/  FADD.FTZ R8, R0, R3 ;  /* 0x0000000300087221 */ /* 0x001fe20000010000 */
[----:B------:R-:W-:Y:S01]  /*1ae70*/  R2UR UR5, R9 ;  /* 0x00000000090572ca */ /* 0x000fe200000e0000 */
[----:B------:R-:W0:Y:S01]  /*1ae80*/  SHFL.BFLY PT, R0, R7, 0x1, 0x1f ;  /* 0x0c201f0007007f89 */ /* 0x000e2200000e0000 */
[----:B------:R-:W-:Y:S01]  /*1ae90*/  R2UR UR6, R10 ;  /* 0x000000000a0672ca */ /* 0x000fe200000e0000 */
[----:B------:R-:W-:Y:S01]  /*1aea0*/  IMAD.MOV.U32 R3, RZ, RZ, -0x800000 ;  /* 0xff800000ff037424 */ /* 0x000fe200078e00ff */
[----:B------:R-:W-:Y:S01]  /*1aeb0*/  R2UR UR7, R11 ;  /* 0x000000000b0772ca */ /* 0x000fe200000e0000 */
[----:B------:R-:W2:Y:S01]  /*1aec0*/  SHFL.BFLY PT, R9, R8, 0x1, 0x1f ;  /* 0x0c201f0008097f89 */ /* 0x000ea200000e0000 */
[----:B0-----:R-:W-:Y:S01]  /*1aed0*/  FADD.FTZ R11, R7, R0 ;  /* 0x00000000070b7221 */ /* 0x001fe20000010000 */
[----:B------:R-:W-:-:S02]  /*1aee0*/  IMAD.U32 R7, RZ, RZ, UR51 ;  /* 0x00000033ff077e24 */ /* 0x000fc4000f8e00ff */
[----:B------:R-:W-:Y:S02]  /*1aef0*/  IMAD.MOV.U32 R0, RZ, RZ, -0x800000 ;  /* 0xff800000ff007424 */ /* 0x000fe400078e00ff */
[----:B--2---:R-:W-:Y:S01]  /*1af00*/  FADD.FTZ R12, R8, R9 ;  /* 0x00000009080c7221 */ /* 0x004fe20000010000 */
[----:B------:R-:W-:-:S04]  /*1af10*/  FSETP.NE.FTZ.AND P1, PT, R11, RZ, PT ;  /* 0x000000ff0b00720b */ /* 0x000fc80003f35000 */
[----:B------:R-:W-:-:S09]  /*1af20*/  FSETP.NE.FTZ.AND P2, PT, R12, RZ, PT ;  /* 0x000000ff0c00720b */ /* 0x000fd20003f55000 */
[----:B------:R-:W0:Y:S01]  /*1af30*/  @P1 MUFU.LG2 R9, R11 ;  /* 0x0000000b00091308 */ /* 0x000e220000000c00 */
[----:B------:R-:W-:-:S03]  /*1af40*/  @P1 FMUL.FTZ R8, R7, 0.69314718246459960938 ;  /* 0x3f31721807081820 */ /* 0x000fc60000410000 */
[----:B------:R-:W-:-:S04]  /*1af50*/  @P2 FMUL.FTZ R14, R14, 0.69314718246459960938 ;  /* 0x3f3172180e0e2820 */ /* 0x000fc80000410000 */
[----:B------:R-:W2:Y:S08]  /*1af60*/  @P2 MUFU.LG2 R10, R12 ;  /* 0x0000000c000a2308 */ /* 0x000eb00000000c00 */
[----:B------:R3:W4:Y:S01]  /*1af70*/  @P1 MUFU.RCP R4, R11 ;  /* 0x0000000b00041308 */ /* 0x0007220000001000 */
[----:B0-----:R-:W-:-:S04]  /*1af80*/  @P1 FMUL.FTZ R9, R9, 0.69314718246459960938 ;  /* 0x3f31721809091820 */ /* 0x001fc80000410000 */
[----:B------:R-:W-:-:S03]  /*1af90*/  @P1 FFMA.FTZ R0, R8, R5, R9 ;  /* 0x0000000508001223 */ /* 0x000fc60000010009 */
[----:B------:R3:W0:Y:S01]  /*1afa0*/  @P2 MUFU.RCP R2, R12 ;  /* 0x0000000c00022308 */ /* 0x0006220000001000 */
[----:B--2---:R-:W-:-:S04]  /*1afb0*/  @P2 FMUL.FTZ R7, R10, 0.69314718246459960938 ;  /* 0x3f3172180a072820 */ /* 0x004fc80000410000 */
[----:B------:R-:W-:Y:S01]  /*1afc0*/  @P2 FFMA.FTZ R3, R14, R6, R7 ;  /* 0x000000060e032223 */ /* 0x000fe20000010007 */
[----:B------:R-:W-:Y:S02]  /*1afd0*/  WARPGROUP.DEPBAR.LE gsb0, 0x0 ;  /* 0x00008000000079c5 */ /* 0x000fe40000010000 */
[----:B------:R-:W-:-:S06]  /*1afe0*/  WARPGROUP.ARRIVE ;  /* 0x00000000000079c5 */ /* 0x000fcc0000000000 */
[----:B------:R-:W-:Y:S03]  /*1aff0*/  HGMMA.64x96x16.F32 R88, gdesc[UR4].tnspB, R88, gsb0 ;  /* 0x41600000045879f0 */ /* 0x000fe60008000858 */
[----:B------:R-:W-:Y:S02]  /*1b000*/  WARPGROUP.DEPBAR.LE gsb0, 0x0 ;  /* 0x00008000000079c5 */ /* 0x000fe40000010000 */
[----:B---34-:R-:W-:Y:S05]  /*1b010*/  @!P0 BRA `(.L_x_11566) ;  /* 0x0000000000048947 */ /* 0x018fea0003800000 */
[----:B------:R-:W-:Y:S01]  /*1b020*/  BPT.TRAP 0x1 ;  /* 0x000000040000795c */ /* 0x000fe20000300000 */
.L_x_11566:
        /* <DEDUP_REMOVED lines=59> */
.L_x_11449:
[----:B------:R-:W0:Y:S01]  /*1b3e0*/  S2R R2, SR_TID.X ;  /* 0x0000000000027919 */ /* 0x000e220000002100 */
[----:B------:R-:W-:Y:S05]  /*1b3f0*/  WARPSYNC.ALL ;  /* 0x0000000000007948 */ /* 0x000fea0003800000 */
[----:B0-----:R-:W-:-:S05]  /*1b400*/  VIADD R54, R2, 0xffffff80 ;  /* 0xffffff8002367836 */ /* 0x001fca0000000000 */
[----:B------:R-:W-:-:S04]  /*1b410*/  SHF.R.S32.HI R4, RZ, 0x1f, R54 ;  /* 0x0000001fff047819 */ /* 0x000fc80000011436 */
[----:B------:R-:W-:-:S04]  /*1b420*/  LEA.HI R30, R4, R54, RZ, 0x2 ;  /* 0x00000036041e7211 */ /* 0x000fc800078f10ff */
[----:B-1----:R-:W-:-:S04]  /*1b430*/  LOP3.LUT R42, R30, 0xfffffffc, RZ, 0xc0, !PT ;  /* 0xfffffffc1e2a7812 */ /* 0x002fc800078ec0ff */
[----:B------:R-:W-:-:S05]  /*1b440*/  IADD3 R42, R54, -R42, RZ ;  /* 0x8000002a362a7210 */ /* 0x000fca0007ffe0ff */
[----:B------:R-:W-:-:S04]  /*1b450*/  IMAD.SHL.U32 R40, R42, 0x8, RZ ;  /* 0x000000082a287824 */ /* 0x000fc800078e00ff */
[----:B--2---:R-:W-:Y:S01]  /*1b460*/  VIADD R41, R40, 0x40 ;  /* 0x0000004028297836 */ /* 0x004fe20000000000 */
        /* <DEDUP_REMOVED lines=9> */
[----:B------:R-:W2:Y:S01]  /*1b500*/  LDL R48, [R1+0xa8] ;  /* 0x0000a80001307983 */ /* 0x000ea20000100800 */
[----:B------:R-:W3:Y:S01]  /*1b510*/  S2R R5, SR_SWINHI ;  /* 0x0000000000057919 */ /* 0x000ee20000002f00 */
[-C--:B------:R-:W-:Y:S02]  /*1b520*/  LEA.HI R8, R4, R54.reuse, RZ, 0x4 ;  /* 0x0000003604087211 */ /* 0x080fe400078f20ff */
[----:B------:R-:W4:Y:S02]  /*1b530*/  LDL R56, [R1+0xa4] ;  /* 0x0000a40001387983 */ /* 0x000f240000100800 */
[----:B------:R-:W-:Y:S01]  /*1b540*/  SHF.R.S32.HI R9, RZ, 0x4, R8 ;  /* 0x00000004ff097819 */ /* 0x000fe20000011408 */
[----:B------:R-:W-:Y:S05]  /*1b550*/  WARPSYNC.ALL ;  /* 0x0000000000007948 */ /* 0x000fea0003800000 */
[----:B------:R-:W-:Y:S01]  /*1b560*/  LEA.HI R10, R8, R9, RZ, 0x1 ;  /* 0x00000009080a7211 */ /* 0x000fe200078f08ff */
[----:B------:R-:W-:Y:S01]  /*1b570*/  ULDC.64 UR4, c[0x0][0xc00] ;  /* 0x0003000000047ab9 */ /* 0x000fe20000000a00 */
[----:B------:R-:W-:-:S02]  /*1b580*/  LEA.HI R4, R4, R54, RZ, 0x5 ;  /* 0x0000003604047211 */ /* 0x000fc400078f28ff */
[----:B------:R-:W-:Y:S02]  /*1b590*/  LOP3.LUT R8, R8, 0xfffffff0, RZ, 0xc0, !PT ;  /* 0xfffffff008087812 */ /* 0x000fe400078ec0ff */
[----:B------:R-:W-:Y:S02]  /*1b5a0*/  LOP3.LUT R10, R10, 0x1ffffffe, RZ, 0xc0, !PT ;  /* 0x1ffffffe0a0a7812 */ /* 0x000fe400078ec0ff */
[----:B------:R-:W-:Y:S01]  /*1b5b0*/  SHF.R.S32.HI R11, RZ, 0x5, R4 ;  /* 0x00000005ff0b7819 */ /* 0x000fe20000011404 */
[----:B------:R-:W-:Y:S01]  /*1b5c0*/  IMAD.IADD R8, R54, 0x1, -R8 ;  /* 0x0000000136087824 */ /* 0x000fe200078e0a08 */
[----:B------:R-:W-:Y:S01]  /*1b5d0*/  F2FP.F16.F32.PACK_AB R6, R93, R6 ;  /* 0x000000065d06723e */ /* 0x000fe200000000ff */
[----:B------:R-:W-:Y:S01]  /*1b5e0*/  IMAD.IADD R10, R9, 0x1, -R10 ;  /* 0x00000001090a7824 */ /* 0x000fe200078e0a0a */
[----:B------:R-:W-:Y:S01]  /*1b5f0*/  F2FP.F16.F32.PACK_AB R26, R109, R26 ;  /* 0x0000001a6d1a723e */ /* 0x000fe200000000ff */
[----:B------:R-:W-:Y:S01]  /*1b600*/  IMAD R11, R11, 0x10, R8 ;  /* 0x000000100b0b7824 */ /* 0x000fe200078e0208 */
[----:B------:R-:W-:Y:S01]  /*1b610*/  F2FP.F16.F32.PACK_AB R27, R36, R27 ;  /* 0x0000001b241b723e */ /* 0x000fe200000000ff */
[----:B------:R-:W-:Y:S01]  /*1b620*/  IMAD.SHL.U32 R10, R10, 0x8, RZ ;  /* 0x000000080a0a7824 */ /* 0x000fe200078e00ff */
[----:B------:R-:W-:-:S02]  /*1b630*/  MOV R20, R2 ;  /* 0x0000000200147202 */ /* 0x000fc40000000f00 */
[----:B---3--:R-:W-:Y:S01]  /*1b640*/  MOV R21, R5 ;  /* 0x0000000500157202 */ /* 0x008fe20000000f00 */
[----:B------:R-:W-:-:S04]  /*1b650*/  IMAD.U32 R5, R11, 0x20, R10 ;  /* 0x000000200b057824 */ /* 0x000fc800078e000a */
[----:B------:R-:W-:-:S03]  /*1b660*/  IMAD.WIDE R4, R5, 0x2, R20 ;  /* 0x0000000205047825 */ /* 0x000fc600078e0214 */
[C---:B------:R-:W-:Y:S01]  /*1b670*/  LOP3.LUT R9, R4.reuse, 0x180, RZ, 0xc0, !PT ;  /* 0x0000018004097812 */ /* 0x040fe200078ec0ff */
[----:B------:R-:W-:Y:S01]  /*1b680*/  BAR.SYNC.DEFER_BLOCKING 0x1, 0x180 ;  /* 0x0046000000007b1d */ /* 0x000fe20000010000 */
[C---:B------:R-:W-:Y:S02]  /*1b690*/  IADD3 R37, P4, R4.reuse, 0x20, RZ ;  /* 0x0000002004257810 */ /* 0x040fe40007f9e0ff */
[C---:B------:R-:W-:Y:S02]  /*1b6a0*/  IADD3 R47, P0, R4.reuse, 0x6020, RZ ;  /* 0x00006020042f7810 */ /* 0x040fe40007f1e0ff */
[----:B------:R-:W-:Y:S01]  /*1b6b0*/  SHF.R.U64 R9, R9, 0x3, RZ ;  /* 0x0000000309097819 */ /* 0x000fe200000012ff */
[----:B------:R-:W-:Y:S01]  /*1b6c0*/  IMAD.X R11, RZ, RZ, R5, P4 ;  /* 0x000000ffff0b7224 */ /* 0x000fe200020e0605 */
[----:B------:R-:W-:Y:S02]  /*1b6d0*/  LOP3.LUT R8, R37, 0x180, RZ, 0xc0, !PT ;  /* 0x0000018025087812 */ /* 0x000fe400078ec0ff */
[----:B------:R-:W-:-:S02]  /*1b6e0*/  IADD3 R39, P3, R4, 0x3000, RZ ;  /* 0x0000300004277810 */ /* 0x000fc40007f7e0ff */
[C---:B------:R-:W-:Y:S02]  /*1b6f0*/  IADD3 R43, P2, R4.reuse, 0x3020, RZ ;  /* 0x00003020042b7810 */ /* 0x040fe40007f5e0ff */
[----:B------:R-:W-:Y:S01]  /*1b700*/  IADD3 R45, P1, R4, 0x6000, RZ ;  /* 0x00006000042d7810 */ /* 0x000fe20007f3e0ff */
[--C-:B------:R-:W-:Y:S01]  /*1b710*/  IMAD.X R13, RZ, RZ, R5.reuse, P3 ;  /* 0x000000ffff0d7224 */ /* 0x100fe200018e0605 */
[----:B------:R-:W-:Y:S01]  /*1b720*/  LOP3.LUT R4, R9, R4, RZ, 0x3c, !PT ;  /* 0x0000000409047212 */ /* 0x000fe200078e3cff */
[--C-:B------:R-:W-:Y:S01]  /*1b730*/  IMAD.X R9, RZ, RZ, R5.reuse, P0 ;  /* 0x000000ffff097224 */ /* 0x100fe200000e0605 */
[----:B------:R-:W-:Y:S01]  /*1b740*/  SHF.R.U64 R8, R8, 0x3, RZ ;  /* 0x0000000308087819 */ /* 0x000fe200000012ff */
[--C-:B------:R-:W-:Y:S01]  /*1b750*/  IMAD.X R15, RZ, RZ, R5.reuse, P2 ;  /* 0x000000ffff0f7224 */ /* 0x100fe200010e0605 */
[----:B------:R-:W-:Y:S01]  /*1b760*/  ISETP.NE.U32.AND P0, PT, RZ, UR4, PT ;  /* 0x00000004ff007c0c */ /* 0x000fe2000bf05070 */
[----:B------:R-:W-:Y:S01]  /*1b770*/  IMAD.X R25, RZ, RZ, R5, P1 ;  /* 0x000000ffff197224 */ /* 0x000fe200008e0605 */
[----:B------:R-:W-:-:S02]  /*1b780*/  LOP3.LUT R10, R8, R37, RZ, 0x3c, !PT ;  /* 0x00000025080a7212 */ /* 0x000fc400078e3cff */
[----:B------:R-:W-:Y:S02]  /*1b790*/  LOP3.LUT R8, R39, 0x180, RZ, 0xc0, !PT ;  /* 0x0000018027087812 */ /* 0x000fe400078ec0ff */
[----:B------:R-:W-:Y:S02]  /*1b7a0*/  LOP3.LUT R14, R43, 0x180, RZ, 0xc0, !PT ;  /* 0x000001802b0e7812 */ /* 0x000fe400078ec0ff */
[----:B------:R-:W-:Y:S01]  /*1b7b0*/  ISETP.NE.AND.EX P0, PT, RZ, UR5, PT, P0 ;  /* 0x00000005ff007c0c */ /* 0x000fe2000bf05300 */
[----:B------:R-:W-:Y:S01]  /*1b7c0*/  ULDC.64 UR4, c[0x0][0xc08] ;  /* 0x0003020000047ab9 */ /* 0x000fe20000000a00 */
[----:B------:R-:W-:Y:S02]  /*1b7d0*/  LOP3.LUT R24, R45, 0x180, RZ, 0xc0, !PT ;  /* 0x000001802d187812 */ /* 0x000fe400078ec0ff */
[----:B-1----:R-:W-:Y:S02]  /*1b7e0*/  LOP3.LUT R32, R47, 0x180, RZ, 0xc0, !PT ;  /* 0x000001802f207812 */ /* 0x002fe400078ec0ff */
[----:B------:R-:W-:-:S02]  /*1b7f0*/  ISETP.NE.U32.AND P2, PT, RZ, UR4, PT ;  /* 0x00000004ff007c0c */ /* 0x000fc4000bf45070 */
[----:B------:R-:W-:Y:S02]  /*1b800*/  SHF.R.U64 R8, R8, 0x3, RZ ;  /* 0x0000000308087819 */ /* 0x000fe400000012ff */
[----:B------:R-:W-:Y:S02]  /*1b810*/  SHF.R.U64 R14, R14, 0x3, RZ ;  /* 0x000000030e0e7819 */ /* 0x000fe400000012ff */
[----:B------:R-:W-:Y:S02]  /*1b820*/  SHF.R.U64 R24, R24, 0x3, RZ ;  /* 0x0000000318187819 */ /* 0x000fe400000012ff */
[----:B------:R-:W-:Y:S02]  /*1b830*/  SHF.R.U64 R32, R32, 0x3, RZ ;  /* 0x0000000320207819 */ /* 0x000fe400000012ff */
[----:B------:R-:W-:Y:S02]  /*1b840*/  ISETP.NE.AND.EX P2, PT, RZ, UR5, PT, P2 ;  /* 0x00000005ff007c0c */ /* 0x000fe4000bf45320 */
[----:B------:R-:W-:-:S02]  /*1b850*/  LOP3.LUT R12, R8, R39, RZ, 0x3c, !PT ;  /* 0x00000027080c7212 */ /* 0x000fc400078e3cff */
[----:B------:R-:W-:Y:S02]  /*1b860*/  LOP3.LUT R14, R14, R43, RZ, 0x3c, !PT ;  /* 0x0000002b0e0e7212 */ /* 0x000fe400078e3cff */
[----:B------:R-:W-:Y:S02]  /*1b870*/  LOP3.LUT R24, R24, R45, RZ, 0x3c, !PT ;  /* 0x0000002d18187212 */ /* 0x000fe400078e3cff */
[----:B------:R-:W-:Y:S02]  /*1b880*/  MOV R44, R4 ;  /* 0x00000004002c7202 */ /* 0x000fe40000000f00 */
[----:B------:R-:W-:Y:S02]  /*1b890*/  F2FP.F16.F32.PACK_AB R4, R28, R7 ;  /* 0x000000071c04723e */ /* 0x000fe400000000ff */
[----:B------:R-:W-:Y:S02]  /*1b8a0*/  LOP3.LUT R8, R32, R47, RZ, 0x3c, !PT ;  /* 0x0000002f20087212 */ /* 0x000fe400078e3cff */
[----:B------:R-:W-:-:S02]  /*1b8b0*/  F2FP.F16.F32.PACK_AB R5, R91, R90 ;  /* 0x0000005a5b05723e */ /* 0x000fc400000000ff */
[----:B------:R-:W-:Y:S02]  /*1b8c0*/  F2FP.F16.F32.PACK_AB R7, R95, R94 ;  /* 0x0000005e5f07723e */ /* 0x000fe400000000ff */
[----:B------:R-:W-:Y:S02]  /*1b8d0*/  MOV R32, R12 ;  /* 0x0000000c00207202 */ /* 0x000fe40000000f00 */
[----:B------:R-:W-:Y:S01]  /*1b8e0*/  MOV R39, R14 ;  /* 0x0000000e00277202 */ /* 0x000fe20000000f00 */
[----:B------:R1:W-:Y:S01]  /*1b8f0*/  STSM.16.M88.4 [R44], R4 ;  /* 0x000000042c007844 */ /* 0x0003e20000000200 */
[----:B------:R-:W-:Y:S02]  /*1b900*/  MOV R43, R10 ;  /* 0x0000000a002b7202 */ /* 0x000fe40000000f00 */
[----:B------:R-:W-:Y:S02]  /*1b910*/  MOV R37, R24 ;  /* 0x0000001800257202 */ /* 0x000fe40000000f00 */
[----:B------:R-:W-:-:S02]  /*1b920*/  F2FP.F16.F32.PACK_AB R12, R97, R96 ;  /* 0x00000060610c723e */ /* 0x000fc400000000ff */
[----:B------:R-:W-:Y:S02]  /*1b930*/  F2FP.F16.F32.PACK_AB R13, R38, R31 ;  /* 0x0000001f260d723e */ /* 0x000fe400000000ff */
[----:B------:R-:W-:Y:S02]  /*1b940*/  F2FP.F16.F32.PACK_AB R14, R101, R100 ;  /* 0x00000064650e723e */ /* 0x000fe400000000ff */
[----:B------:R-:W-:Y:S02]  /*1b950*/  F2FP.F16.F32.PACK_AB R15, R29, R102 ;  /* 0x000000661d0f723e */ /* 0x000fe400000000ff */
[----:B------:R-:W-:Y:S01]  /*1b960*/  F2FP.F16.F32.PACK_AB R24, R105, R104 ;  /* 0x000000686918723e */ /* 0x000fe200000000ff */
[----:B------:R-:W2:Y:S01]  /*1b970*/  LDC.64 R28, c[0x0][0xc00] ;  /* 0x00030000ff1c7b82 */ /* 0x000ea20000000a00 */
[----:B------:R-:W-:Y:S01]  /*1b980*/  F2FP.F16.F32.PACK_AB R25, R107, R106 ;  /* 0x0000006a6b19723e */ /* 0x000fe200000000ff */
[----:B------:R3:W-:Y:S01]  /*1b990*/  STSM.16.M88.4 [R43], R12 ;  /* 0x0000000c2b007844 */ /* 0x0007e20000000200 */
[----:B------:R-:W-:Y:S01]  /*1b9a0*/  MOV R31, R8 ;  /* 0x00000008001f7202 */ /* 0x000fe20000000f00 */
[----:B------:R-:W-:Y:S01]  /*1b9b0*/  ULDC UR4, c[0x0][0xa88] ;  /* 0x0002a20000047ab9 */ /* 0x000fe20000000800 */
[----:B-1----:R-:W-:Y:S01]  /*1b9c0*/  F2FP.F16.F32.PACK_AB R4, R113, R112 ;  /* 0x000000707104723e */ /* 0x002fe200000000ff */
[----:B------:R1:W-:Y:S01]  /*1b9d0*/  STSM.16.M88.4 [R32], R24 ;  /* 0x0000001820007844 */ /* 0x0003e20000000200 */
[----:B------:R-:W-:Y:S01]  /*1b9e0*/  F2FP.F16.F32.PACK_AB R5, R115, R114 ;  /* 0x000000727305723e */ /* 0x000fe200000000ff */
[----:B------:R-:W-:Y:S01]  /*1b9f0*/  IMAD.MOV.U32 R44, RZ, RZ, RZ ;  /* 0x000000ffff2c7224 */ /* 0x000fe200078e00ff */
[----:B------:R-:W-:-:S02]  /*1ba00*/  F2FP.F16.F32.PACK_AB R6, R117, R116 ;  /* 0x000000747506723e */ /* 0x000fc400000000ff */
[----:B------:R-:W-:Y:S02]  /*1ba10*/  F2FP.F16.F32.PACK_AB R7, R119, R118 ;  /* 0x000000767707723e */ /* 0x000fe400000000ff */
[----:B------:R-:W-:Y:S02]  /*1ba20*/  F2FP.F16.F32.PACK_AB R8, R121, R120 ;  /* 0x000000787908723e */ /* 0x000fe400000000ff */
[----:B------:R-:W-:Y:S01]  /*1ba30*/  F2FP.F16.F32.PACK_AB R9, R123, R122 ;  /* 0x0000007a7b09723e */ /* 0x000fe200000000ff */
[----:B------:R0:W-:Y:S01]  /*1ba40*/  STSM.16.M88.4 [R39], R4 ;  /* 0x0000000427007844 */ /* 0x0001e20000000200 */
[----:B------:R-:W-:Y:S02]  /*1ba50*/  F2FP.F16.F32.PACK_AB R10, R125, R124 ;  /* 0x0000007c7d0a723e */ /* 0x000fe400000000ff */
[----:B------:R-:W-:Y:S02]  /*1ba60*/  F2FP.F16.F32.PACK_AB R11, R127, R126 ;  /* 0x0000007e7f0b723e */ /* 0x000fe400000000ff */
[----:B---3--:R-:W-:Y:S01]  /*1ba70*/  F2FP.F16.F32.PACK_AB R12, R129, R128 ;  /* 0x00000080810c723e */ /* 0x008fe200000000ff */
[----:B-1----:R-:W0:Y:S01]  /*1ba80*/  @P2 LDC.64 R24, c[0x0][0xc08] ;  /* 0x00030200ff182b82 */ /* 0x002e220000000a00 */
[----:B------:R-:W-:Y:S01]  /*1ba90*/  F2FP.F16.F32.PACK_AB R13, R131, R130 ;  /* 0x00000082830d723e */ /* 0x000fe200000000ff */
[----:B------:R1:W-:Y:S01]  /*1baa0*/  STSM.16.M88.4 [R37], R8 ;  /* 0x0000000825007844 */ /* 0x0003e20000000200 */
[----:B------:R-:W-:-:S02]  /*1bab0*/  F2FP.F16.F32.PACK_AB R14, R133, R132 ;  /* 0x00000084850e723e */ /* 0x000fc400000000ff */
[----:B------:R-:W-:Y:S01]  /*1bac0*/  F2FP.F16.F32.PACK_AB R15, R135, R134 ;  /* 0x00000086870f723e */ /* 0x000fe200000000ff */
[----:B------:R-:W-:Y:S02]  /*1bad0*/  IMAD.U32 R49, RZ, RZ, UR4 ;  /* 0x00000004ff317e24 */ /* 0x000fe4000f8e00ff */
[----:B------:R-:W3:Y:S02]  /*1bae0*/  LDC R32, c[0x0][0xbe8] ;  /* 0x0002fa00ff207b82 */ /* 0x000ee40000000800 */
[----:B------:R0:W-:Y:S01]  /*1baf0*/  STSM.16.M88.4 [R31], R12 ;  /* 0x0000000c1f007844 */ /* 0x0001e20000000200 */
[----:B--2---:R-:W-:-:S05]  /*1bb00*/  IMAD.WIDE R28, R48, 0x4, R28 ;  /* 0x00000004301c7825 */ /* 0x004fca00078e021c */
[----:B------:R-:W-:Y:S01]  /*1bb10*/  BAR.SYNC.DEFER_BLOCKING 0x1, 0x180 ;  /* 0x0046000000007b1d */ /* 0x000fe20000010000 */
[----:B0-----:R-:W-:-:S05]  /*1bb20*/  @P2 IMAD.WIDE R4, R48, 0x4, R24 ;  /* 0x0000000430042825 */ /* 0x001fca00078e0218 */
[----:B------:R0:W5:Y:S01]  /*1bb30*/  @P0 LDG.E R44, desc[UR54][R28.64] ;  /* 0x000000361c2c0981 */ /* 0x000162000c1e1900 */
[----:B---3--:R-:W-:Y:S02]  /*1bb40*/  ISETP.NE.AND P1, PT, R32, 0x1, PT ;  /* 0x000000012000780c */ /* 0x008fe40003f25270 */
[----:B----4-:R-:W-:Y:S01]  /*1bb50*/  SHF.R.S32.HI R46, RZ, 0x1f, R56 ;  /* 0x0000001fff2e7819 */ /* 0x010fe20000011438 */
[----:B------:R0:W5:Y:S10]  /*1bb60*/  @P2 LDG.E R49, desc[UR54][R4.64] ;  /* 0x0000003604312981 */ /* 0x000174000c1e1900 */
[----:B------:R-:W2:Y:S08]  /*1bb70*/  @P1 LDC R6, c[0x0][0xbec] ;  /* 0x0002fb00ff061b82 */ /* 0x000eb00000000800 */
[----:B-1----:R-:W1:Y:S01]  /*1bb80*/  @P1 LDC R9, c[0x0][0xbf0] ;  /* 0x0002fc00ff091b82 */ /* 0x002e620000000800 */
[----:B0-----:R-:W-:Y:S05]  /*1bb90*/  @P2 BRA `(.L_x_11569) ;  /* 0x0000000000102947 */ /* 0x001fea0003800000 */
[----:B------:R-:W-:Y:S05]  /*1bba0*/  @!P0 BRA `(.L_x_11569) ;  /* 0x00000000000c8947 */ /* 0x000fea0003800000 */
[----:B------:R-:W3:Y:S04]  /*1bbb0*/  LDG.E R4, desc[UR54][R28.64] ;  /* 0x000000361c047981 */ /* 0x000ee8000c1e1900 */
[----:B-----5:R-:W3:Y:S02]  /*1bbc0*/  LDG.E R49, desc[UR54][R28.64+0x4] ;  /* 0x000004361c317981 */ /* 0x020ee4000c1e1900 */
[----:B---3--:R-:W-:-:S07]  /*1bbd0*/  IADD3 R49, -R4, R49, RZ ;  /* 0x0000003104317210 */ /* 0x008fce0007ffe1ff */
.L_x_11569:
[----:B------:R-:W3:Y:S01]  /*1bbe0*/  LDL R5, [R1+0x98] ;  /* 0x0000980001057983 */ /* 0x000ee20000100800 */
[----:B------:R-:W-:Y:S01]  /*1bbf0*/  ULDC.64 UR4, c[0x0][0xb90] ;  /* 0x0002e40000047ab9 */ /* 0x000fe20000000a00 */
[----:B------:R-:W0:Y:S01]  /*1bc00*/  S2R R10, SR_TID.X ;  /* 0x00000000000a7919 */ /* 0x000e220000002100 */
[----:B-----5:R-:W-:Y:S02]  /*1bc10*/  SHF.R.S32.HI R45, RZ, 0x1f, R44 ;  /* 0x0000001fff2d7819 */ /* 0x020fe4000001142c */
[----:B------:R-:W-:Y:S01]  /*1bc20*/  SHF.R.S32.HI R43, RZ, 0x2, R30 ;  /* 0x00000002ff2b7819 */ /* 0x000fe2000001141e */
[----:B------:R-:W3:Y:S01]  /*1bc30*/  LDL.LU R54, [R1+0x60] ;  /* 0x0000600001367983 */ /* 0x000ee20000300800 */
[----:B------:R-:W-:Y:S01]  /*1bc40*/  IMAD R4, R46, UR4, RZ ;  /* 0x000000042e047c24 */ /* 0x000fe2000f8e02ff */
[----:B------:R-:W-:Y:S01]  /*1bc50*/  SHF.R.S32.HI R47, RZ, 0x1f, R48 ;  /* 0x0000001fff2f7819 */ /* 0x000fe20000011430 */
[----:B------:R-:W-:Y:S01]  /*1bc60*/  IMAD R49, R49, R32, RZ ;  /* 0x0000002031317224 */ /* 0x000fe200078e02ff */
[----:B------:R-:W4:Y:S01]  /*1bc70*/  LDL R14, [R1+0xac] ;  /* 0x0000ac00010e7983 */ /* 0x000f220000100800 */
[----:B------:R-:W-:Y:S01]  /*1bc80*/  IMAD R11, R56, UR5, R4 ;  /* 0x00000005380b7c24 */ /* 0x000fe2000f8e0204 */
[----:B------:R-:W-:Y:S01]  /*1bc90*/  SEL R47, R47, RZ, !P0 ;  /* 0x000000ff2f2f7207 */ /* 0x000fe20004000000 */
[----:B------:R-:W4:Y:S01]  /*1bca0*/  @P1 LDC R55, c[0x0][0xbec] ;  /* 0x0002fb00ff371b82 */ /* 0x000f220000000800 */
[----:B------:R-:W-:Y:S01]  /*1bcb0*/  SEL R48, R48, RZ, !P0 ;  /* 0x000000ff30307207 */ /* 0x000fe20004000000 */
[----:B0-----:R-:W-:-:S05]  /*1bcc0*/  VIADD R10, R10, 0xffffff80 ;  /* 0xffffff800a0a7836 */ /* 0x001fca0000000000 */
[----:B------:R-:W-:-:S04]  /*1bcd0*/  SHF.R.S32.HI R26, RZ, 0x1f, R10 ;  /* 0x0000001fff1a7819 */ /* 0x000fc8000001140a */
[----:B------:R-:W-:-:S04]  /*1bce0*/  LEA.HI R26, R26, R10, RZ, 0x7 ;  /* 0x0000000a1a1a7211 */ /* 0x000fc800078f38ff */
[----:B------:R-:W-:-:S05]  /*1bcf0*/  LOP3.LUT R26, R26, 0xffffff80, RZ, 0xc0, !PT ;  /* 0xffffff801a1a7812 */ /* 0x000fca00078ec0ff */
[----:B------:R-:W-:Y:S02]  /*1bd00*/  IMAD.IADD R26, R10, 0x1, -R26 ;  /* 0x000000010a1a7824 */ /* 0x000fe400078e0a1a */
[----:B------:R-:W-:Y:S01]  /*1bd10*/  IMAD R42, R42, 0x60, R43 ;  /* 0x000000602a2a7824 */ /* 0x000fe200078e022b */
[----:B------:R-:W-:Y:S01]  /*1bd20*/  BSSY B1, `(.L_x_11570) ;  /* 0x000008b000017945 */ /* 0x000fe20003800000 */
[----:B---3--:R-:W-:Y:S02]  /*1bd30*/  IMAD.IADD R15, R5, 0x1, R54 ;  /* 0x00000001050f7824 */ /* 0x008fe400078e0236 */
[----:B------:R-:W-:Y:S01]  /*1bd40*/  IMAD.WIDE.U32 R4, R56, UR4, R44 ;  /* 0x0000000438047c25 */ /* 0x000fe2000f8e002c */
[----:B------:R-:W-:-:S03]  /*1bd50*/  ULDC.64 UR4, c[0x0][0xb98] ;  /* 0x0002e60000047ab9 */ /* 0x000fc60000000a00 */
[----:B--2---:R-:W-:-:S04]  /*1bd60*/  @P1 IMAD.HI.U32 R6, R15, R6, RZ ;  /* 0x000000060f061227 */ /* 0x004fc800078e00ff */
[----:B------:R-:W-:Y:S01]  /*1bd70*/  IMAD.MOV.U32 R7, RZ, RZ, R15 ;  /* 0x000000ffff077224 */ /* 0x000fe200078e000f */
[----:B-1----:R-:W-:Y:S01]  /*1bd80*/  @P1 SHF.R.U32.HI R7, RZ, R9, R6 ;  /* 0x00000009ff071219 */ /* 0x002fe20000011606 */
[----:B------:R-:W-:Y:S02]  /*1bd90*/  IMAD R9, R43, 0x20, R40 ;  /* 0x000000202b097824 */ /* 0x000fe400078e0228 */
[----:B------:R-:W-:Y:S02]  /*1bda0*/  IMAD.IADD R5, R5, 0x1, R11 ;  /* 0x0000000105057824 */ /* 0x000fe400078e020b */
[----:B------:R-:W-:Y:S02]  /*1bdb0*/  IMAD.MOV R13, RZ, RZ, -R7 ;  /* 0x000000ffff0d7224 */ /* 0x000fe400078e0a07 */
        /* <DEDUP_REMOVED lines=19> */
[----:B----4-:R-:W-:Y:S01]  /*1bef0*/  IMAD.IADD R4, R14, 0x1, R54 ;  /* 0x000000010e047824 */ /* 0x010fe200078e0236 */
[----:B------:R-:W-:Y:S01]  /*1bf00*/  IADD3 R13, P3, R20, 0x3000, RZ ;  /* 0x00003000140d7810 */ /* 0x000fe20007f7e0ff */
[----:B------:R-:W0:Y:S01]  /*1bf10*/  SHFL.IDX PT, R51, R10, RZ, 0x1c1f ;  /* 0x001c1fff0a337589 */ /* 0x000e2200000e0000 */
[----:B------:R-:W-:Y:S01]  /*1bf20*/  LOP3.LUT P0, RZ, R26, 0x3, RZ, 0xc0, !PT ;  /* 0x000000031aff7812 */ /* 0x000fe2000780c0ff */
[----:B------:R-:W-:Y:S02]  /*1bf30*/  ULDC.64 UR4, c[0x0][0xaa0] ;  /* 0x0002a80000047ab9 */ /* 0x000fe40000000a00 */
[----:B------:R-:W-:Y:S04]  /*1bf40*/  SHFL.IDX PT, R52, R6, 0x1, 0x1c1f ;  /* 0x003c1f0006347f89 */ /* 0x000fe800000e0000 */
[----:B------:R-:W1:Y:S01]  /*1bf50*/  SHFL.IDX PT, R53, R10, 0x1, 0x1c1f ;  /* 0x003c1f000a357f89 */ /* 0x000e6200000e0000 */
[----:B------:R-:W-:Y:S01]  /*1bf60*/  IMAD.X R9, RZ, RZ, R21, P2 ;  /* 0x000000ffff097224 */ /* 0x000fe200010e0615 */
[C---:B------:R-:W-:Y:S01]  /*1bf70*/  ISETP.GE.OR P2, PT, R4.reuse, R49, P0 ;  /* 0x000000310400720c */ /* 0x040fe20000746670 */
[----:B------:R-:W-:Y:S01]  /*1bf80*/  VIADD R4, R4, 0x8 ;  /* 0x0000000804047836 */ /* 0x000fe20000000000 */
[----:B------:R-:W-:-:S04]  /*1bf90*/  LOP3.LUT R12, R13, 0x180, RZ, 0xc0, !PT ;  /* 0x000001800d0c7812 */ /* 0x000fc800078ec0ff */
[----:B------:R-:W-:Y:S02]  /*1bfa0*/  ISETP.GE.OR P0, PT, R4, R49, P0 ;  /* 0x000000310400720c */ /* 0x000fe40000706670 */
[----:B------:R-:W-:Y:S02]  /*1bfb0*/  LOP3.LUT R8, R7, 0x180, RZ, 0xc0, !PT ;  /* 0x0000018007087812 */ /* 0x000fe400078ec0ff */
[----:B------:R-:W-:Y:S02]  /*1bfc0*/  SHF.R.U64 R12, R12, 0x3, RZ ;  /* 0x000000030c0c7819 */ /* 0x000fe400000012ff */
[----:B------:R-:W-:Y:S02]  /*1bfd0*/  SHF.R.U64 R8, R8, 0x3, RZ ;  /* 0x0000000308087819 */ /* 0x000fe400000012ff */
[----:B------:R-:W-:Y:S01]  /*1bfe0*/  LOP3.LUT R12, R12, R13, RZ, 0x3c, !PT ;  /* 0x0000000d0c0c7212 */ /* 0x000fe200078e3cff */
[----:B------:R-:W-:Y:S01]  /*1bff0*/  IMAD.X R13, RZ, RZ, R21, P3 ;  /* 0x000000ffff0d7224 */ /* 0x000fe200018e0615 */
[----:B------:R-:W-:Y:S01]  /*1c000*/  LOP3.LUT R8, R8, R7, RZ, 0x3c, !PT ;  /* 0x0000000708087212 */ /* 0x000fe200078e3cff */
[----:B0-----:R-:W-:Y:S01]  /*1c010*/  @!P2 ST.E desc[UR54][R50.64], R0 ;  /* 0x000000003200a985 */ /* 0x001fe2000c101936 */
[----:B------:R-:W-:-:S02]  /*1c020*/  IADD3 R5, P3, R20, 0x7800, RZ ;  /* 0x0000780014057810 */ /* 0x000fc40007f7e0ff */
[C---:B------:R-:W-:Y:S02]  /*1c030*/  IADD3 R25, P5, R20.reuse, 0x4800, RZ ;  /* 0x0000480014197810 */ /* 0x040fe40007fbe0ff */
[C---:B------:R-:W-:Y:S01]  /*1c040*/  IADD3 R29, P4, R20.reuse, 0x6000, RZ ;  /* 0x00006000141d7810 */ /* 0x040fe20007f9e0ff */
[----:B-1----:R0:W-:Y:S01]  /*1c050*/  @!P0 ST.E desc[UR54][R52.64], R3 ;  /* 0x0000000334008985 */ /* 0x0021e2000c101936 */
[----:B------:R-:W-:Y:S01]  /*1c060*/  LOP3.LUT R7, R20, 0x180, RZ, 0xc0, !PT ;  /* 0x0000018014077812 */ /* 0x000fe200078ec0ff */
[----:B------:R-:W-:Y:S01]  /*1c070*/  IMAD R45, R45, UR4, RZ ;  /* 0x000000042d2d7c24 */ /* 0x000fe2000f8e02ff */
[----:B------:R-:W-:Y:S01]  /*1c080*/  LOP3.LUT R4, R5, 0x180, RZ, 0xc0, !PT ;  /* 0x0000018005047812 */ /* 0x000fe200078ec0ff */
[----:B------:R-:W-:Y:S01]  /*1c090*/  IMAD.X R37, RZ, RZ, R21, P3 ;  /* 0x000000ffff257224 */ /* 0x000fe200018e0615 */
[----:B------:R-:W-:Y:S01]  /*1c0a0*/  LOP3.LUT R24, R25, 0x180, RZ, 0xc0, !PT ;  /* 0x0000018019187812 */ /* 0x000fe200078ec0ff */
[----:B------:R-:W-:Y:S01]  /*1c0b0*/  IMAD.IADD R42, R54, 0x1, R42 ;  /* 0x00000001362a7824 */ /* 0x000fe200078e022a */
[----:B------:R-:W-:Y:S01]  /*1c0c0*/  LOP3.LUT R28, R29, 0x180, RZ, 0xc0, !PT ;  /* 0x000001801d1c7812 */ /* 0x000fe200078ec0ff */
[----:B------:R-:W5:Y:S01]  /*1c0d0*/  LD.E.128 R8, desc[UR54][R8.64] ;  /* 0x0000003608087980 */ /* 0x000f62000c101d00 */
[----:B------:R-:W-:Y:S01]  /*1c0e0*/  SHF.R.U64 R7, R7, 0x3, RZ ;  /* 0x0000000307077819 */ /* 0x000fe200000012ff */
[----:B0-----:R-:W0:Y:S01]  /*1c0f0*/  @P1 LDC R53, c[0x0][0xbf0] ;  /* 0x0002fc00ff351b82 */ /* 0x001e220000000800 */
[----:B------:R-:W-:Y:S01]  /*1c100*/  SHF.R.U64 R4, R4, 0x3, RZ ;  /* 0x0000000304047819 */ /* 0x000fe200000012ff */
[----:B------:R-:W-:Y:S01]  /*1c110*/  IMAD R51, R44, UR5, R45 ;  /* 0x000000052c337c24 */ /* 0x000fe2000f8e022d */
[----:B------:R-:W-:Y:S01]  /*1c120*/  SHF.R.U64 R24, R24, 0x3, RZ ;  /* 0x0000000318187819 */ /* 0x000fe200000012ff */
[----:B------:R-:W-:Y:S01]  /*1c130*/  IMAD.WIDE.U32 R44, R44, UR4, RZ ;  /* 0x000000042c2c7c25 */ /* 0x000fe2000f8e00ff */
[----:B------:R-:W-:Y:S01]  /*1c140*/  SHF.R.U64 R28, R28, 0x3, RZ ;  /* 0x000000031c1c7819 */ /* 0x000fe200000012ff */
[----:B------:R-:W-:Y:S01]  /*1c150*/  ULDC.64 UR4, c[0x0][0xae8] ;  /* 0x0002ba0000047ab9 */ /* 0x000fe20000000a00 */
[----:B------:R-:W-:Y:S01]  /*1c160*/  LOP3.LUT R20, R7, R20, RZ, 0x3c, !PT ;  /* 0x0000001407147212 */ /* 0x000fe200078e3cff */
[----:B------:R-:W5:Y:S01]  /*1c170*/  LD.E.128 R12, desc[UR54][R12.64] ;  /* 0x000000360c0c7980 */ /* 0x000f62000c101d00 */
[----:B------:R-:W-:Y:S01]  /*1c180*/  LOP3.LUT R24, R24, R25, RZ, 0x3c, !PT ;  /* 0x0000001918187212 */ /* 0x000fe200078e3cff */
[--C-:B------:R-:W-:Y:S01]  /*1c190*/  IMAD.X R25, RZ, RZ, R21.reuse, P5 ;  /* 0x000000ffff197224 */ /* 0x100fe200028e0615 */
[----:B------:R-:W-:Y:S01]  /*1c1a0*/  LOP3.LUT R28, R28, R29, RZ, 0x3c, !PT ;  /* 0x0000001d1c1c7212 */ /* 0x000fe200078e3cff */
[----:B------:R-:W-:Y:S01]  /*1c1b0*/  IMAD.X R29, RZ, RZ, R21, P4 ;  /* 0x000000ffff1d7224 */ /* 0x000fe200020e0615 */
[----:B------:R-:W-:-:S02]  /*1c1c0*/  LOP3.LUT R36, R4, R5, RZ, 0x3c, !PT ;  /* 0x0000000504247212 */ /* 0x000fc400078e3cff */
[----:B------:R1:W5:Y:S01]  /*1c1d0*/  LD.E.128 R4, desc[UR54][R20.64] ;  /* 0x0000003614047980 */ /* 0x000362000c101d00 */
[----:B------:R-:W-:Y:S02]  /*1c1e0*/  IMAD R46, R46, UR4, RZ ;  /* 0x000000042e2e7c24 */ /* 0x000fe4000f8e02ff */
[----:B------:R-:W-:Y:S01]  /*1c1f0*/  @P1 IMAD.HI.U32 R0, R42, R55, RZ ;  /* 0x000000372a001227 */ /* 0x000fe200078e00ff */
[----:B------:R-:W5:Y:S04]  /*1c200*/  LD.E.128 R24, desc[UR54][R24.64] ;  /* 0x0000003618187980 */ /* 0x000f68000c101d00 */
[----:B------:R-:W5:Y:S01]  /*1c210*/  LD.E.128 R28, desc[UR54][R28.64] ;  /* 0x000000361c1c7980 */ /* 0x000f62000c101d00 */
[----:B-1----:R-:W-:Y:S01]  /*1c220*/  IADD3 R21, R45, R51, RZ ;  /* 0x000000332d157210 */ /* 0x002fe20007ffe0ff */
[----:B------:R-:W-:-:S02]  /*1c230*/  IMAD.MOV.U32 R20, RZ, RZ, R44 ;  /* 0x000000ffff147224 */ /* 0x000fc400078e002c */
[----:B------:R-:W5:Y:S01]  /*1c240*/  LD.E.128 R36, desc[UR54][R36.64] ;  /* 0x0000003624247980 */ /* 0x000f62000c101d00 */
[C---:B------:R-:W-:Y:S02]  /*1c250*/  IMAD R3, R56.reuse, UR5, R46 ;  /* 0x0000000538037c24 */ /* 0x040fe4000f8e022e */
        /* <DEDUP_REMOVED lines=8> */
[----:B------:R-:W-:-:S02]  /*1c2e0*/  IMAD.IADD R21, R21, 0x1, R3 ;  /* 0x0000000115157824 */ /* 0x000fc400078e0203 */
[----:B------:R-:W-:Y:S01]  /*1c2f0*/  IMAD.MOV.U32 R3, RZ, RZ, R42 ;  /* 0x000000ffff037224 */ /* 0x000fe200078e002a */
[----:B0-----:R-:W-:Y:S01]  /*1c300*/  @P1 SHF.R.U32.HI R3, RZ, R53, R0 ;  /* 0x00000035ff031219 */ /* 0x001fe20000011600 */
[----:B------:R-:W-:-:S03]  /*1c310*/  IMAD R47, R47, UR4, RZ ;  /* 0x000000042f2f7c24 */ /* 0x000fc6000f8e02ff */
[--C-:B------:R-:W-:Y:S01]  /*1c320*/  SHF.R.S32.HI R0, RZ, 0x1f, R3.reuse ;  /* 0x0000001fff007819 */ /* 0x100fe20000011403 */
[----:B------:R-:W-:Y:S02]  /*1c330*/  IMAD.MOV R45, RZ, RZ, -R3 ;  /* 0x000000ffff2d7224 */ /* 0x000fe400078e0a03 */
[C---:B------:R-:W-:Y:S02]  /*1c340*/  IMAD R47, R48.reuse, UR5, R47 ;  /* 0x00000005302f7c24 */ /* 0x040fe4000f8e022f */
[----:B------:R-:W-:Y:S01]  /*1c350*/  IMAD.WIDE.U32 R20, R48, UR4, R20 ;  /* 0x0000000430147c25 */ /* 0x000fe2000f8e0014 */
[----:B------:R-:W-:-:S03]  /*1c360*/  ULDC.64 UR4, c[0x0][0xae0] ;  /* 0x0002b80000047ab9 */ /* 0x000fc60000000a00 */
[----:B------:R-:W-:Y:S02]  /*1c370*/  IMAD R0, R0, UR4, RZ ;  /* 0x0000000400007c24 */ /* 0x000fe4000f8e02ff */
[----:B------:R-:W-:Y:S02]  /*1c380*/  IMAD R45, R32, R45, R42 ;  /* 0x0000002d202d7224 */ /* 0x000fe400078e022a */
[----:B------:R-:W-:Y:S02]  /*1c390*/  IMAD.IADD R21, R21, 0x1, R47 ;  /* 0x0000000115157824 */ /* 0x000fe400078e022f */
[C---:B------:R-:W-:Y:S01]  /*1c3a0*/  IMAD R47, R3.reuse, UR5, R0 ;  /* 0x00000005032f7c24 */ /* 0x040fe2000f8e0200 */
[----:B------:R-:W-:Y:S01]  /*1c3b0*/  SHF.R.S32.HI R0, RZ, 0x1f, R45 ;  /* 0x0000001fff007819 */ /* 0x000fe2000001142d */
[----:B------:R-:W-:Y:S01]  /*1c3c0*/  IMAD.WIDE.U32 R20, R3, UR4, R20 ;  /* 0x0000000403147c25 */ /* 0x000fe2000f8e0014 */
[----:B------:R-:W-:-:S03]  /*1c3d0*/  ULDC.64 UR4, c[0x0][0xad8] ;  /* 0x0002b60000047ab9 */ /* 0x000fc60000000a00 */
[----:B------:R-:W-:Y:S02]  /*1c3e0*/  IMAD.IADD R21, R21, 0x1, R47 ;  /* 0x0000000115157824 */ /* 0x000fe400078e022f */
[----:B------:R-:W-:Y:S02]  /*1c3f0*/  IMAD R0, R0, UR4, RZ ;  /* 0x0000000400007c24 */ /* 0x000fe4000f8e02ff */
[----:B------:R-:W-:Y:S02]  /*1c400*/  IMAD.IADD R48, R43, 0x1, R54 ;  /* 0x000000012b307824 */ /* 0x000fe400078e0236 */
[C---:B------:R-:W-:Y:S02]  /*1c410*/  IMAD R3, R45.reuse, UR5, R0 ;  /* 0x000000052d037c24 */ /* 0x040fe4000f8e0200 */
[----:B------:R-:W-:Y:S01]  /*1c420*/  IMAD.WIDE.U32 R20, R45, UR4, R20 ;  /* 0x000000042d147c25 */ /* 0x000fe2000f8e0014 */
[----:B------:R-:W-:Y:S01]  /*1c430*/  ISETP.GE.AND P0, PT, R48, R49, PT ;  /* 0x000000313000720c */ /* 0x000fe20003f06270 */
[----:B------:R-:W-:-:S02]  /*1c440*/  ULDC.64 UR4, c[0x0][0xa80] ;  /* 0x0002a00000047ab9 */ /* 0x000fc40000000a00 */
[----:B------:R-:W-:Y:S01]  /*1c450*/  IMAD.IADD R3, R21, 0x1, R3 ;  /* 0x0000000115037824 */ /* 0x000fe200078e0203 */
[----:B------:R-:W-:Y:S01]  /*1c460*/  LEA R32, P1, R20, UR4, 0x1 ;  /* 0x0000000414207c11 */ /* 0x000fe2000f8208ff */
[----:B------:R-:W-:-:S03]  /*1c470*/  VIADD R0, R2, 0x2d820 ;  /* 0x0002d82002007836 */ /* 0x000fc60000000000 */
[----:B------:R-:W-:Y:S02]  /*1c480*/  LEA.HI.X R3, R20, UR5, R3, 0x1, P1 ;  /* 0x0000000514037c11 */ /* 0x000fe400088f0c03 */
[----:B------:R-:W-:Y:S01]  /*1c490*/  PRMT R0, RZ, 0x654, R0 ;  /* 0x00000654ff007816 */ /* 0x000fe20000000000 */
[----:B------:R-:W-:Y:S01]  /*1c4a0*/  VIADD R51, R40, 0x20 ;  /* 0x0000002028337836 */ /* 0x000fe20000000000 */
[----:B-1----:R0:W1:Y:S02]  /*1c4b0*/  SHFL.IDX PT, R42, R32, RZ, 0x1c1f ;  /* 0x001c1fff202a7589 */ /* 0x00206400000e0000 */
        /* <DEDUP_REMOVED lines=17> */
.L_x_11571:
[----:B------:R-:W-:Y:S05]  /*1c5d0*/  BSYNC B1 ;  /* 0x0000000000017941 */ /* 0x000fea0003800000 */
.L_x_11570:
[----:B0-----:R-:W-:Y:S01]  /*1c5e0*/  VIADD R0, R48, 0x60 ;  /* 0x0000006030007836 */ /* 0x001fe20000000000 */
[----:B---3-5:R0:W3:Y:S04]  /*1c5f0*/  SHFL.IDX PT, R7, R3, 0x1, 0x1c1f ;  /* 0x003c1f0003077f89 */ /* 0x0280e800000e0000 */
        /* <DEDUP_REMOVED lines=17> */
.L_x_11568:
        /* <DEDUP_REMOVED lines=12> */
[----:B------:R-:W-:Y:S02]  /*1c7d0*/  IMAD.U32 R8, RZ, RZ, UR4 ;  /* 0x00000004ff087e24 */ /* 0x000fe4000f8e00ff */
[----:B--2---:R-:W-:-:S04]  /*1c7e0*/  IMAD.WIDE R4, R10, 0x4, R4 ;  /* 0x000000040a047825 */ /* 0x004fc800078e0204 */
[----:B----4-:R-:W-:Y:S01]  /*1c7f0*/  @P1 IMAD.WIDE R6, R10, 0x4, R6 ;  /* 0x000000040a061825 */ /* 0x010fe200078e0206 */
[----:B------:R2:W5:Y:S04]  /*1c800*/  @P0 LDG.E R0, desc[UR54][R4.64] ;  /* 0x0000003604000981 */ /* 0x000568000c1e1900 */
[----:B------:R2:W5:Y:S01]  /*1c810*/  @P1 LDG.E R8, desc[UR54][R6.64] ;  /* 0x0000003606081981 */ /* 0x000562000c1e1900 */
[----:B---3--:R-:W-:Y:S02]  /*1c820*/  ISETP.NE.AND P2, PT, R25, 0x1, PT ;  /* 0x000000011900780c */ /* 0x008fe40003f45270 */
[----:B------:R-:W-:Y:S02]  /*1c830*/  ISETP.GE.AND P3, PT, R54, 0xc0, PT ;  /* 0x000000c03600780c */ /* 0x000fe40003f66270 */
[----:B------:R-:W-:-:S09]  /*1c840*/  SHF.R.S32.HI R9, RZ, 0x1f, R10 ;  /* 0x0000001fff097819 */ /* 0x000fd2000001140a */
[----:B------:R-:W3:Y:S08]  /*1c850*/  @P2 LDC R20, c[0x0][0xbec] ;  /* 0x0002fb00ff142b82 */ /* 0x000ef00000000800 */
[----:B------:R-:W4:Y:S01]  /*1c860*/  @P2 LDC R27, c[0x0][0xbf0] ;  /* 0x0002fc00ff1b2b82 */ /* 0x000f220000000800 */
[----:B--2---:R-:W-:Y:S05]  /*1c870*/  @P1 BRA `(.L_x_11573) ;  /* 0x0000000000101947 */ /* 0x004fea0003800000 */
[----:B------:R-:W-:Y:S05]  /*1c880*/  @!P0 BRA `(.L_x_11573) ;  /* 0x00000000000c8947 */ /* 0x000fea0003800000 */
[----:B------:R-:W2:Y:S04]  /*1c890*/  LDG.E R3, desc[UR54][R4.64] ;  /* 0x0000003604037981 */ /* 0x000ea8000c1e1900 */
[----:B-----5:R-:W2:Y:S02]  /*1c8a0*/  LDG.E R8, desc[UR54][R4.64+0x4] ;  /* 0x0000043604087981 */ /* 0x020ea4000c1e1900 */
[----:B--2---:R-:W-:-:S07]  /*1c8b0*/  IMAD.IADD R8, R8, 0x1, -R3 ;  /* 0x0000000108087824 */ /* 0x004fce00078e0a03 */
.L_x_11573:
[----:B------:R-:W2:Y:S04]  /*1c8c0*/  LDL R26, [R1+0xa4] ;  /* 0x0000a400011a7983 */ /* 0x000ea80000100800 */
[----:B------:R0:W5:Y:S01]  /*1c8d0*/  LDL R24, [R1+0x60] ;  /* 0x0000600001187983 */ /* 0x0001620000100800 */
[----:B------:R-:W-:Y:S01]  /*1c8e0*/  BSSY B1, `(.L_x_11574) ;  /* 0x000002d000017945 */ /* 0x000fe20003800000 */
[----:B------:R-:W-:Y:S02]  /*1c8f0*/  SEL R13, R10, RZ, !P0 ;  /* 0x000000ff0a0d7207 */ /* 0x000fe40004000000 */
[----:B------:R-:W-:Y:S02]  /*1c900*/  SEL R14, R9, RZ, !P0 ;  /* 0x000000ff090e7207 */ /* 0x000fe40004000000 */
[----:B-----5:R-:W-:-:S02]  /*1c910*/  SHF.R.S32.HI R11, RZ, 0x1f, R0 ;  /* 0x0000001fff0b7819 */ /* 0x020fc40000011400 */
[----:B--2---:R-:W-:Y:S01]  /*1c920*/  SHF.R.S32.HI R12, RZ, 0x1f, R26 ;  /* 0x0000001fff0c7819 */ /* 0x004fe2000001141a */
[----:B0-----:R-:W-:Y:S06]  /*1c930*/  @P3 BRA `(.L_x_11575) ;  /* 0x00000000009c3947 */ /* 0x001fec0003800000 */
        /* <DEDUP_REMOVED lines=15> */
[----:B------:R-:W0:Y:S01]  /*1ca30*/  @P0 LDC R15, c[0x0][0xbec] ;  /* 0x0002fb00ff0f0b82 */ /* 0x000e220000000800 */
[----:B------:R-:W-:Y:S02]  /*1ca40*/  IMAD.IADD R5, R5, 0x1, R7 ;  /* 0x0000000105057824 */ /* 0x000fe400078e0207 */
[----:B------:R-:W-:-:S05]  /*1ca50*/  IMAD.WIDE.U32 R4, R13, UR4, R4 ;  /* 0x000000040d047c25 */ /* 0x000fca000f8e0004 */
        /* <DEDUP_REMOVED lines=21> */
.L_x_11575:
[----:B------:R-:W-:Y:S05]  /*1cbb0*/  BSYNC B1 ;  /* 0x0000000000017941 */ /* 0x000fea0003800000 */
.L_x_11574:
[----:B------:R-:W-:Y:S01]  /*1cbc0*/  ULDC.64 UR4, c[0x0][0xaa0] ;  /* 0x0002a80000047ab9 */ /* 0x000fe20000000a00 */
[----:B------:R-:W-:Y:S01]  /*1cbd0*/  SHF.R.S32.HI R21, RZ, 0x2, R30 ;  /* 0x00000002ff157819 */ /* 0x000fe2000001141e */
[----:B0-----:R-:W-:Y:S01]  /*1cbe0*/  IMAD R3, R11, UR4, RZ ;  /* 0x000000040b037c24 */ /* 0x001fe2000f8e02ff */
[----:B------:R-:W-:Y:S01]  /*1cbf0*/  SHF.R.S32.HI R10, RZ, 0x1f, R41 ;  /* 0x0000001fff0a7819 */ /* 0x000fe20000011429 */
[----:B------:R-:W-:-:S04]  /*1cc00*/  IMAD.WIDE.U32 R4, R0, UR4, RZ ;  /* 0x0000000400047c25 */ /* 0x000fc8000f8e00ff */
[----:B------:R-:W-:Y:S02]  /*1cc10*/  IMAD R42, R42, 0x60, R21 ;  /* 0x000000602a2a7824 */ /* 0x000fe400078e0215 */
[----:B------:R-:W-:Y:S01]  /*1cc20*/  IMAD R3, R0, UR5, R3 ;  /* 0x0000000500037c24 */ /* 0x000fe2000f8e0203 */
[----:B------:R-:W-:Y:S01]  /*1cc30*/  ULDC.64 UR4, c[0x0][0xae8] ;  /* 0x0002ba0000047ab9 */ /* 0x000fe20000000a00 */
[----:B------:R-:W-:Y:S02]  /*1cc40*/  IMAD.IADD R9, R24, 0x1, R42 ;  /* 0x0000000118097824 */ /* 0x000fe400078e022a */
[----:B------:R-:W-:Y:S02]  /*1cc50*/  IMAD.IADD R5, R5, 0x1, R3 ;  /* 0x0000000105057824 */ /* 0x000fe400078e0203 */
[----:B------:R-:W-:Y:S02]  /*1cc60*/  IMAD R6, R12, UR4, RZ ;  /* 0x000000040c067c24 */ /* 0x000fe4000f8e02ff */
[----:B---3--:R-:W-:-:S04]  /*1cc70*/  @P2 IMAD.HI.U32 R0, R9, R20, RZ ;  /* 0x0000001409002227 */ /* 0x008fc800078e00ff */
        /* <DEDUP_REMOVED lines=24> */
[----:B------:R-:W-:Y:S01]  /*1ce00*/  VIADD R7, R40, 0x20 ;  /* 0x0000002028077836 */ /* 0x000fe20000000000 */
[C---:B------:R-:W-:Y:S01]  /*1ce10*/  LEA R0, P0, R4.reuse, UR4, 0x1 ;  /* 0x0000000404007c11 */ /* 0x040fe2000f8008ff */
[----:B------:R-:W-:Y:S01]  /*1ce20*/  IMAD.IADD R3, R5, 0x1, R3 ;  /* 0x0000000105037824 */ /* 0x000fe200078e0203 */
[----:B------:R-:W-:Y:S02]  /*1ce30*/  UMOV UR4, 0xffffffff ;  /* 0xffffffff00047882 */ /* 0x000fe40000000000 */
[----:B------:R-:W-:Y:S02]  /*1ce40*/  SHF.R.S32.HI R20, RZ, 0x1f, R7 ;  /* 0x0000001fff147819 */ /* 0x000fe40000011407 */
[----:B------:R-:W-:Y:S01]  /*1ce50*/  LEA.HI.X R4, R4, UR5, R3, 0x1, P0 ;  /* 0x0000000504047c11 */ /* 0x000fe200080f0c03 */
[----:B------:R-:W-:Y:S06]  /*1ce60*/  BRA.DIV UR4, `(.L_x_11576) ;  /* 0x0000008604187947 */ /* 0x000fec000b800000 */
[----:B------:R0:W2:Y:S04]  /*1ce70*/  SHFL.IDX PT, R3, R4, RZ, 0x1c1f ;  /* 0x001c1fff04037589 */ /* 0x0000a800000e0000 */
[----:B------:R0:W3:Y:S02]  /*1ce80*/  SHFL.IDX PT, R14, R0, RZ, 0x1c1f ;  /* 0x001c1fff000e7589 */ /* 0x0000e400000e0000 */
.L_x_11754:
[----:B------:R-:W-:Y:S01]  /*1ce90*/  IMAD R25, R8, R25, RZ ;  /* 0x0000001908197224 */ /* 0x000fe200078e02ff */
[----:B------:R-:W-:Y:S01]  /*1cea0*/  IADD3 R6, R21, R24, RZ ;  /* 0x0000001815067210 */ /* 0x000fe20007ffe0ff */
[----:B------:R-:W-:Y:S03]  /*1ceb0*/  BSSY B1, `(.L_x_11577) ;  /* 0x0000010000017945 */ /* 0x000fe60003800000 */
[----:B------:R-:W-:-:S13]  /*1cec0*/  ISETP.GE.AND P0, PT, R6, R25, PT ;  /* 0x000000190600720c */ /* 0x000fda0003f06270 */
[----:B------:R-:W-:Y:S05]  /*1ced0*/  @P0 BRA `(.L_x_11578) ;  /* 0x0000000000340947 */ /* 0x000fea0003800000 */
[----:B------:R-:W-:Y:S02]  /*1cee0*/  ULDC UR4, c[0x0][0xac8] ;  /* 0x0002b20000047ab9 */ /* 0x000fe40000000800 */
[----:B------:R-:W-:Y:S02]  /*1cef0*/  ISETP.GE.AND P2, PT, R40, UR4, PT ;  /* 0x0000000428007c0c */ /* 0x000fe4000bf46270 */
[----:B------:R-:W-:Y:S02]  /*1cf00*/  ISETP.GE.AND P3, PT, R7, UR4, PT ;  /* 0x0000000407007c0c */ /* 0x000fe4000bf66270 */
[----:B------:R-:W-:-:S09]  /*1cf10*/  ISETP.GE.AND P4, PT, R41, UR4, PT ;  /* 0x0000000429007c0c */ /* 0x000fd2000bf86270 */
[----:B--2---:R-:W-:Y:S02]  /*1cf20*/  @!P2 IMAD.MOV.U32 R15, RZ, RZ, R3 ;  /* 0x000000ffff0fa224 */ /* 0x004fe400078e0003 */
[-C--:B---3--:R-:W-:Y:S02]  /*1cf30*/  @!P3 LEA R12, P0, R7, R14.reuse, 0x1 ;  /* 0x0000000e070cb211 */ /* 0x088fe400078008ff */
[----:B------:R-:W-:Y:S01]  /*1cf40*/  @!P4 LEA R26, P1, R41, R14, 0x1 ;  /* 0x0000000e291ac211 */ /* 0x000fe200078208ff */
[----:B------:R-:W-:Y:S01]  /*1cf50*/  @!P2 IMAD.WIDE R8, R40, 0x2, R14 ;  /* 0x000000022808a825 */ /* 0x000fe200078e020e */
[-C--:B------:R-:W-:Y:S02]  /*1cf60*/  @!P3 LEA.HI.X R13, R7, R3.reuse, R20, 0x1, P0 ;  /* 0x00000003070db211 */ /* 0x080fe400000f0c14 */
[----:B------:R-:W-:Y:S02]  /*1cf70*/  @!P4 LEA.HI.X R27, R41, R3, R10, 0x1, P1 ;  /* 0x00000003291bc211 */ /* 0x000fe400008f0c0a */
[----:B------:R4:W-:Y:S04]  /*1cf80*/  @!P2 ST.E.128 desc[UR54][R8.64], RZ ;  /* 0x000000ff0800a985 */ /* 0x0009e8000c101d36 */
[----:B------:R4:W-:Y:S04]  /*1cf90*/  @!P3 ST.E.128 desc[UR54][R12.64], RZ ;  /* 0x000000ff0c00b985 */ /* 0x0009e8000c101d36 */
[----:B------:R4:W-:Y:S02]  /*1cfa0*/  @!P4 ST.E.128 desc[UR54][R26.64], RZ ;  /* 0x000000ff1a00c985 */ /* 0x0009e4000c101d36 */
.L_x_11578:
[----:B------:R-:W-:Y:S05]  /*1cfb0*/  BSYNC B1 ;  /* 0x0000000000017941 */ /* 0x000fea0003800000 */
.L_x_11577:
[----:B------:R-:W-:-:S03]  /*1cfc0*/  UMOV UR4, 0xffffffff ;  /* 0xffffffff00047882 */ /* 0x000fc60000000000 */
[----:B------:R-:W-:Y:S05]  /*1cfd0*/  BRA.DIV UR4, `(.L_x_11579) ;  /* 0x0000008204f07947 */ /* 0x000fea000b800000 */
[----:B--2---:R2:W0:Y:S04]  /*1cfe0*/  SHFL.IDX PT, R3, R4, 0x1, 0x1c1f ;  /* 0x003c1f0004037f89 */ /* 0x00442800000e0000 */
[----:B---3--:R2:W3:Y:S02]  /*1cff0*/  SHFL.IDX PT, R14, R0, 0x1, 0x1c1f ;  /* 0x003c1f00000e7f89 */ /* 0x0084e400000e0000 */
.L_x_11758:
[----:B0-2---:R-:W-:-:S05]  /*1d000*/  VIADD R0, R6, 0x60 ;  /* 0x0000006006007836 */ /* 0x005fca0000000000 */
[----:B------:R-:W-:-:S13]  /*1d010*/  ISETP.GE.AND P0, PT, R0, R25, PT ;  /* 0x000000190000720c */ /* 0x000fda0003f06270 */
[----:B------:R-:W-:Y:S05]  /*1d020*/  @P0 BRA `(.L_x_11572) ;  /* 0x0000000000340947 */ /* 0x000fea0003800000 */
[----:B------:R-:W-:Y:S02]  /*1d030*/  ULDC UR4, c[0x0][0xac8] ;  /* 0x0002b20000047ab9 */ /* 0x000fe40000000800 */
[----:B------:R-:W-:Y:S02]  /*1d040*/  ISETP.GE.AND P2, PT, R40, UR4, PT ;  /* 0x0000000428007c0c */ /* 0x000fe4000bf46270 */
[----:B------:R-:W-:Y:S02]  /*1d050*/  ISETP.GE.AND P3, PT, R7, UR4, PT ;  /* 0x0000000407007c0c */ /* 0x000fe4000bf66270 */
[----:B------:R-:W-:-:S09]  /*1d060*/  ISETP.GE.AND P4, PT, R41, UR4, PT ;  /* 0x0000000429007c0c */ /* 0x000fd2000bf86270 */
[----:B------:R-:W-:Y:S02]  /*1d070*/  @!P2 IMAD.MOV.U32 R15, RZ, RZ, R3 ;  /* 0x000000ffff0fa224 */ /* 0x000fe400078e0003 */
[-C--:B---3--:R-:W-:Y:S02]  /*1d080*/  @!P3 LEA R6, P0, R7, R14.reuse, 0x1 ;  /* 0x0000000e0706b211 */ /* 0x088fe400078008ff */
[----:B----4-:R-:W-:Y:S01]  /*1d090*/  @!P4 LEA R8, P1, R41, R14, 0x1 ;  /* 0x0000000e2908c211 */ /* 0x010fe200078208ff */
[----:B------:R-:W-:Y:S01]  /*1d0a0*/  @!P2 IMAD.WIDE R4, R40, 0x2, R14 ;  /* 0x000000022804a825 */ /* 0x000fe200078e020e */
[-C--:B------:R-:W-:Y:S02]  /*1d0b0*/  @!P3 LEA.HI.X R7, R7, R3.reuse, R20, 0x1, P0 ;  /* 0x000000030707b211 */ /* 0x080fe400000f0c14 */
[----:B------:R-:W-:Y:S02]  /*1d0c0*/  @!P4 LEA.HI.X R9, R41, R3, R10, 0x1, P1 ;  /* 0x000000032909c211 */ /* 0x000fe400008f0c0a */
[----:B------:R0:W-:Y:S04]  /*1d0d0*/  @!P2 ST.E.128 desc[UR54][R4.64], RZ ;  /* 0x000000ff0400a985 */ /* 0x0001e8000c101d36 */
[----:B------:R0:W-:Y:S04]  /*1d0e0*/  @!P3 ST.E.128 desc[UR54][R6.64], RZ ;  /* 0x000000ff0600b985 */ /* 0x0001e8000c101d36 */
[----:B------:R0:W-:Y:S02]  /*1d0f0*/  @!P4 ST.E.128 desc[UR54][R8.64], RZ ;  /* 0x000000ff0800c985 */ /* 0x0001e4000c101d36 */
.L_x_11572:
[----:B------:R-:W-:Y:S05]  /*1d100*/  BSYNC B0 ;  /* 0x0000000000007941 */ /* 0x000fea0003800000 */
.L_x_11567:
[----:B------:R-:W-:Y:S02]  /*1d110*/  ULDC UR4, c[0x0][0xc3c] ;  /* 0x00030f0000047ab9 */ /* 0x000fe40000000800 */
[----:B-1----:R-:W-:-:S13]  /*1d120*/  ISETP.GE.AND P0, PT, R35, UR4, PT ;  /* 0x0000000423007c0c */ /* 0x002fda000bf06270 */
[----:B------:R-:W-:Y:S05]  /*1d130*/  @!P0 BRA `(.L_x_11580) ;  /* 0xfffffe4000788947 */ /* 0x000fea000383ffff */
[----:B------:R-:W-:Y:S05]  /*1d140*/  BRA `(.L_x_11364) ;  /* 0x0000007400447947 */ /* 0x000fea0003800000 */
.L_x_11362:
        /* <DEDUP_REMOVED lines=16> */
.L_x_11581:
        /* <DEDUP_REMOVED lines=42> */
.L_x_11587:
        /* <DEDUP_REMOVED lines=12> */
.L_x_11586:
[----:B------:R-:W-:Y:S05]  /*1d5b0*/  BSYNC B0 ;  /* 0x0000000000007941 */ /* 0x000fea0003800000 */
.L_x_11585:
        /* <DEDUP_REMOVED lines=21> */
.L_x_11583:
        /* <DEDUP_REMOVED lines=16> */
[----:B------:R-:W0:Y:S02]  /*1d810*/  F2I.FTZ.U32.TRUNC.NTZ R3, R11 ;  /* 0x0000000b00037305 */ /* 0x000e24000021f000 */
[----:B0-----:R-:W-:Y:S01]  /*1d820*/  IMAD.MOV R11, RZ, RZ, -R3 ;  /* 0x000000ffff0b7224 */ /* 0x001fe200078e0a03 */
[----:B------:R-:W-:Y:S06]  /*1d830*/  @!P0 BRA `(.L_x_11588) ;  /* 0x0000000000088947 */ /* 0x000fec0003800000 */
[----:B------:R-:W-:-:S05]  /*1d840*/  VIADD R9, R15, 0xffffffff ;  /* 0xffffffff0f097836 */ /* 0x000fca0000000000 */
[----:B------:R0:W1:Y:S02]  /*1d850*/  SHFL.IDX PT, R16, R6, R9, 0x1f ;  /* 0x00001f0906107589 */ /* 0x00006400000e0000 */
.L_x_11588:
[----:B-1----:R-:W-:Y:S01]  /*1d860*/  IMAD R16, R16, UR5, R13 ;  /* 0x0000000510107c24 */ /* 0x002fe2000f8e020d */
[----:B------:R-:W-:Y:S01]  /*1d870*/  IABS R10, R4 ;  /* 0x00000004000a7213 */ /* 0x000fe20000000000 */
[----:B------:R-:W-:Y:S02]  /*1d880*/  IMAD R11, R11, R8, RZ ;  /* 0x000000080b0b7224 */ /* 0x000fe400078e02ff */
[----:B------:R-:W-:Y:S01]  /*1d890*/  IMAD.MOV.U32 R2, RZ, RZ, RZ ;  /* 0x000000ffff027224 */ /* 0x000fe200078e00ff */
[----:B0-----:R-:W-:Y:S01]  /*1d8a0*/  IADD3 R9, -R16, UR6, RZ ;  /* 0x0000000610097c10 */ /* 0x001fe2000fffe1ff */
[----:B------:R-:W-:Y:S02]  /*1d8b0*/  IMAD.MOV R10, RZ, RZ, -R10 ;  /* 0x000000ffff0a7224 */ /* 0x000fe400078e0a0a */
[----:B------:R-:W-:Y:S01]  /*1d8c0*/  IMAD.HI.U32 R2, R3, R11, R2 ;  /* 0x0000000b03027227 */ /* 0x000fe200078e0002 */
[----:B------:R-:W-:-:S05]  /*1d8d0*/  IABS R6, R9 ;  /* 0x0000000900067213 */ /* 0x000fca0000000000 */
        /* <DEDUP_REMOVED lines=27> */
[----:B------:R-:W-:Y:S01]  /*1da90*/  IMAD R9, R11, R8, RZ ;  /* 0x000000080b097224 */ /* 0x000fe200078e02ff */
[----:B------:R-:W-:-:S03]  /*1daa0*/  IABS R11, R4 ;  /* 0x00000004000b7213 */ /* 0x000fc60000000000 */
[----:B------:R-:W-:-:S04]  /*1dab0*/  IMAD.HI.U32 R2, R3, R9, R2 ;  /* 0x0000000903027227 */ /* 0x000fc800078e0002 */
[----:B------:R-:W-:Y:S02]  /*1dac0*/  IMAD.MOV.U32 R9, RZ, RZ, R11 ;  /* 0x000000ffff097224 */ /* 0x000fe400078e000b */
        /* <DEDUP_REMOVED lines=19> */
.L_x_11584:
[----:B------:R-:W-:Y:S02]  /*1dc00*/  IMAD.MOV.U32 R17, RZ, RZ, RZ ;  /* 0x000000ffff117224 */ /* 0x000fe400078e00ff */
[----:B------:R-:W-:Y:S02]  /*1dc10*/  IMAD.U32 R16, RZ, RZ, UR6 ;  /* 0x00000006ff107e24 */ /* 0x000fe4000f8e00ff */
[----:B------:R-:W-:-:S07]  /*1dc20*/  IMAD.MOV.U32 R18, RZ, RZ, RZ ;  /* 0x000000ffff127224 */ /* 0x000fce00078e00ff */
.L_x_11589:
[----:B------:R-:W-:-:S13]  /*1dc30*/  ISETP.NE.AND P0, PT, R5, RZ, PT ;  /* 0x000000ff0500720c */ /* 0x000fda0003f05270 */
[----:B------:R-:W0:Y:S01]  /*1dc40*/  @!P0 S2R R3, SR_CgaCtaId ;  /* 0x0000000000038919 */ /* 0x000e220000008800 */
[----:B------:R-:W-:-:S04]  /*1dc50*/  @!P0 MOV R0, 0x400 ;  /* 0x0000040000008802 */ /* 0x000fc80000000f00 */
[----:B0-----:R-:W-:-:S05]  /*1dc60*/  @!P0 LEA R0, R3, R0, 0x18 ;  /* 0x0000000003008211 */ /* 0x001fca00078ec0ff */
[----:B------:R1:W-:Y:S01]  /*1dc70*/  @!P0 STS.128 [R0+0x2d8d0], R16 ;  /* 0x02d8d01000008388 */ /* 0x0003e20000000c00 */
[----:B------:R-:W-:Y:S06]  /*1dc80*/  BAR.ARV 0x5, 0x200 ;  /* 0x0148000000007b1d */ /* 0x000fec0000002000 */
.L_x_11582:
[----:B-1----:R-:W-:Y:S01]  /*1dc90*/  IMAD.MOV.U32 R0, RZ, RZ, 0x1 ;  /* 0x00000001ff007424 */ /* 0x002fe200078e00ff */
[----:B------:R-:W-:Y:S01]  /*1dca0*/  ULDC UR4, c[0x0][0xc3c] ;  /* 0x00030f0000047ab9 */ /* 0x000fe20000000800 */
[----:B------:R-:W-:Y:S01]  /*1dcb0*/  IMAD.MOV.U32 R25, RZ, RZ, RZ ;  /* 0x000000ffff197224 */ /* 0x000fe200078e00ff */
[----:B0-----:R-:W-:Y:S02]  /*1dcc0*/  ISETP.GE.AND P0, PT, R19, UR4, PT ;  /* 0x0000000413007c0c */ /* 0x001fe4000bf06270 */
[----:B------:R0:W-:Y:S04]  /*1dcd0*/  STL [R1], R0 ;  /* 0x0000000001007387 */ /* 0x0001e80000100800 */
[----:B------:R0:W-:Y:S07]  /*1dce0*/  STL [R1+0x4c], RZ ;  /* 0x00004cff01007387 */ /* 0x0001ee0000100800 */
[----:B------:R-:W-:Y:S05]  /*1dcf0*/  @P0 BRA `(.L_x_11590) ;  /* 0x0000006400740947 */ /* 0x000fea0003800000 */
[----:B------:R-:W1:Y:S01]  /*1dd00*/  S2R R7, SR_TID.X ;  /* 0x0000000000077919 */ /* 0x000e620000002100 */
[----:B------:R-:W2:Y:S01]  /*1dd10*/  S2UR UR5, SR_CgaCtaId ;  /* 0x00000000000579c3 */ /* 0x000ea20000008800 */
[----:B------:R-:W-:Y:S01]  /*1dd20*/  UMOV UR4, 0x400 ;  /* 0x0000040000047882 */ /* 0x000fe20000000000 */
[----:B------:R-:W-:Y:S01]  /*1dd30*/  BSSY B8, `(.L_x_11590) ;  /* 0x0000659000087945 */ /* 0x000fe20003800000 */
[----:B------:R-:W-:Y:S01]  /*1dd40*/  IMAD.MOV.U32 R27, RZ, RZ, RZ ;  /* 0x000000ffff1b7224 */ /* 0x000fe200078e00ff */
[----:B------:R-:W-:Y:S01]  /*1dd50*/  ULDC.64 UR40, c[0x0][0x198] ;  /* 0x0000660000287ab9 */ /* 0x000fe20000000a00 */
[----:B------:R-:W-:Y:S01]  /*1dd60*/  IMAD.MOV.U32 R25, RZ, RZ, RZ ;  /* 0x000000ffff197224 */ /* 0x000fe200078e00ff */
[----:B------:R-:W-:Y:S01]  /*1dd70*/  ULOP3.LUT UR38, UR36, 0x2, URZ, 0xfc, !UPT ;  /* 0x0000000224267892 */ /* 0x000fe2000f8efc3f */
[----:B------:R-:W-:Y:S01]  /*1dd80*/  ULDC UR37, c[0x0][0xc] ;  /* 0x0000030000257ab9 */ /* 0x000fe20000000800 */
[----:B--2---:R-:W-:-:S06]  /*1dd90*/  ULEA UR4, UR5, UR4, 0x18 ;  /* 0x0000000405047291 */ /* 0x004fcc000f8ec03f */
[----:B------:R-:W-:Y:S01]  /*1dda0*/  IMAD.U32 R23, RZ, RZ, UR4 ;  /* 0x00000004ff177e24 */ /* 0x000fe2000f8e00ff */
[C---:B-1----:R-:W-:Y:S01]  /*1ddb0*/  LOP3.LUT R6, R7.reuse, 0x7f, RZ, 0xc0, !PT ;  /* 0x0000007f07067812 */ /* 0x042fe200078ec0ff */
[----:B0-----:R-:W-:-:S04]  /*1ddc0*/  IMAD.SHL.U32 R0, R7, 0x8, RZ ;  /* 0x0000000807007824 */ /* 0x001fc800078e00ff */
[----:B------:R-:W-:Y:S01]  /*1ddd0*/  IMAD.SHL.U32 R4, R6, 0x8, RZ ;  /* 0x0000000806047824 */ /* 0x000fe200078e00ff */
[C---:B------:R-:W-:Y:S02]  /*1dde0*/  LOP3.LUT R3, R0.reuse, 0x20, RZ, 0xc0, !PT ;  /* 0x0000002000037812 */ /* 0x040fe400078ec0ff */
[----:B------:R-:W-:Y:S02]  /*1ddf0*/  LOP3.LUT R2, R0, 0xd8, RZ, 0xc0, !PT ;  /* 0x000000d800027812 */ /* 0x000fe400078ec0ff */
[----:B------:R-:W-:Y:S01]  /*1de00*/  LOP3.LUT R3, R3, 0x300, R4, 0xf8, !PT ;  /* 0x0000030003037812 */ /* 0x000fe200078ef804 */
[----:B------:R-:W-:Y:S01]  /*1de10*/  IMAD.MOV.U32 R4, RZ, RZ, 0x1 ;  /* 0x00000001ff047424 */ /* 0x000fe200078e00ff */
[----:B------:R-:W-:Y:S02]  /*1de20*/  LOP3.LUT R2, R2, 0x18, R7, 0x78, !PT ;  /* 0x0000001802027812 */ /* 0x000fe400078e7807 */
[----:B------:R-:W-:Y:S02]  /*1de30*/  LOP3.LUT R0, R0, 0x18, RZ, 0xc0, !PT ;  /* 0x0000001800007812 */ /* 0x000fe400078ec0ff */
[----:B------:R-:W-:Y:S01]  /*1de40*/  LOP3.LUT R5, R3, R2, RZ, 0xfc, !PT ;  /* 0x0000000203057212 */ /* 0x000fe200078efcff */
[----:B------:R-:W-:Y:S01]  /*1de50*/  IMAD.SHL.U32 R2, R7, 0x20, RZ ;  /* 0x0000002007027824 */ /* 0x000fe200078e00ff */
[----:B------:R-:W-:Y:S01]  /*1de60*/  SHF.R.U32.HI R3, RZ, 0x2, R6 ;  /* 0x00000002ff037819 */ /* 0x000fe20000011606 */
[----:B------:R-:W-:-:S02]  /*1de70*/  IMAD.MOV.U32 R6, RZ, RZ, 0x1 ;  /* 0x00000001ff067424 */ /* 0x000fc400078e00ff */
[----:B------:R-:W-:Y:S01]  /*1de80*/  STL [R1+0x14], R5 ;  /* 0x0000140501007387 */ /* 0x000fe20000100800 */
[----:B------:R-:W-:-:S03]  /*1de90*/  LOP3.LUT R2, R2, 0x60, RZ, 0xc0, !PT ;  /* 0x0000006002027812 */ /* 0x000fc600078ec0ff */
[----:B------:R-:W-:Y:S04]  /*1dea0*/  STL [R1+0x4c], RZ ;  /* 0x00004cff01007387 */ /* 0x000fe80000100800 */
[----:B------:R0:W-:Y:S04]  /*1deb0*/  STL [R1+0x4], R4 ;  /* 0x0000040401007387 */ /* 0x0001e80000100800 */
[----:B------:R1:W-:Y:S01]  /*1dec0*/  STL [R1], R6 ;  /* 0x0000000601007387 */ /* 0x0003e20000100800 */
[----:B0-----:R-:W-:Y:S02]  /*1ded0*/  LOP3.LUT R4, R3, R2, RZ, 0xfc, !PT ;  /* 0x0000000203047212 */ /* 0x001fe400078efcff */
[----:B------:R-:W-:-:S02]  /*1dee0*/  LOP3.LUT R3, R0, 0x20, RZ, 0xfc, !PT ;  /* 0x0000002000037812 */ /* 0x000fc400078efcff */
[----:B------:R-:W-:Y:S01]  /*1def0*/  LOP3.LUT R2, R0, 0x40, RZ, 0xfc, !PT ;  /* 0x0000004000027812 */ /* 0x000fe200078efcff */
[----:B------:R-:W-:-:S05]  /*1df00*/  IMAD R0, R5, 0x2, R23 ;  /* 0x0000000205007824 */ /* 0x000fca00078e0217 */
[----:B------:R1:W-:Y:S02]  /*1df10*/  STL [R1+0x34], R0 ;  /* 0x0000340001007387 */ /* 0x0003e40000100800 */
.L_x_11707:
[----:B------:R-:W-:Y:S05]  /*1df20*/  YIELD ;  /* 0x0000000000007946 */ /* 0x000fea0003800000 */
[----:B------:R-:W-:Y:S01]  /*1df30*/  ULDC.64 UR4, c[0x0][0xa28] ;  /* 0x00028a0000047ab9 */ /* 0x000fe20000000a00 */
[----:B------:R-:W-:Y:S02]  /*1df40*/  CS2R R8, SRZ ;  /* 0x0000000000087805 */ /* 0x000fe4000001ff00 */
[----:B------:R-:W-:Y:S01]  /*1df50*/  ISETP.NE.U32.AND P0, PT, RZ, UR4, PT ;  /* 0x00000004ff007c0c */ /* 0x000fe2000bf05070 */
[----:B0-----:R-:W0:Y:S01]  /*1df60*/  LDC.64 R4, c[0x0][0xa00] ;  /* 0x00028000ff047b82 */ /* 0x001e220000000a00 */
[----:B------:R-:W-:-:S02]  /*1df70*/  ULDC.64 UR6, c[0x0][0xa10] ;  /* 0x0002840000067ab9 */ /* 0x000fc40000000a00 */
[----:B------:R-:W-:Y:S01]  /*1df80*/  ISETP.NE.AND.EX P0, PT, RZ, UR5, PT, P0 ;  /* 0x00000005ff007c0c */ /* 0x000fe2000bf05300 */
[----:B------:R-:W-:-:S12]  /*1df90*/  ULDC.64 UR4, c[0x0][0xa18] ;  /* 0x0002860000047ab9 */ /* 0x000fd80000000a00 */
[----:B--2---:R-:W2:Y:S02]  /*1dfa0*/  @P0 LDC.64 R2, c[0x0][0xa28] ;  /* 0x00028a00ff020b82 */ /* 0x004ea40000000a00 */
[----:B--2---:R-:W-:-:S05]  /*1dfb0*/  @P0 IMAD.WIDE R2, R19, 0x4, R2 ;  /* 0x0000000413020825 */ /* 0x004fca00078e0202 */
[----:B---3--:R2:W3:Y:S01]  /*1dfc0*/  @P0 LDG.E R9, desc[UR54][R2.64] ;  /* 0x0000003602090981 */ /* 0x0084e2000c1e1900 */
[----:B------:R-:W-:Y:S01]  /*1dfd0*/  ISETP.NE.U32.AND P0, PT, RZ, UR4, PT ;  /* 0x00000004ff007c0c */ /* 0x000fe2000bf05070 */
[----:B0-----:R-:W-:Y:S01]  /*1dfe0*/  IMAD.WIDE R4, R19, 0x4, R4 ;  /* 0x0000000413047825 */ /* 0x001fe200078e0204 */
[----:B------:R-:W-:Y:S02]  /*1dff0*/  ISETP.NE.U32.AND P1, PT, RZ, UR6, PT ;  /* 0x00000006ff007c0c */ /* 0x000fe4000bf25070 */
[----:B------:R-:W-:Y:S01]  /*1e000*/  ISETP.NE.AND.EX P2, PT, RZ, UR5, PT, P0 ;  /* 0x00000005ff007c0c */ /* 0x000fe2000bf45300 */
[----:B------:R-:W-:Y:S01]  /*1e010*/  ULDC.64 UR4, c[0x0][0xa00] ;  /* 0x0002800000047ab9 */ /* 0x000fe20000000a00 */
[----:B------:R-:W-:Y:S02]  /*1e020*/  ISETP.NE.AND.EX P1, PT, RZ, UR7, PT, P1 ;  /* 0x00000007ff007c0c */ /* 0x000fe4000bf25310 */
[----:B------:R-:W-:Y:S01]  /*1e030*/  ISETP.NE.U32.AND P0, PT, RZ, UR4, PT ;  /* 0x00000004ff007c0c */ /* 0x000fe2000bf05070 */
[----:B--2---:R-:W0:Y:S01]  /*1e040*/  LDC.64 R2, c[0x0][0xa10] ;  /* 0x00028400ff027b82 */ /* 0x004e220000000a00 */
[----:B-1----:R-:W-:-:S02]  /*1e050*/  MOV R0, RZ ;  /* 0x000000ff00007202 */ /* 0x002fc40000000f00 */
[----:B------:R-:W-:-:S05]  /*1e060*/  ISETP.NE.AND.EX P0, PT, RZ, UR5, PT, P0 ;  /* 0x00000005ff007c0c */ /* 0x000fca000bf05300 */
[----:B------:R-:W1:Y:S08]  /*1e070*/  @P2 LDC.64 R6, c[0x0][0xa18] ;  /* 0x00028600ff062b82 */ /* 0x000e700000000a00 */
[----:B------:R-:W2:Y:S01]  /*1e080*/  @P0 LDG.E R8, desc[UR54][R4.64] ;  /* 0x0000003604080981 */ /* 0x000ea2000c1e1900 */
[----:B0-----:R-:W-:-:S05]  /*1e090*/  IMAD.WIDE R2, R19, 0x4, R2 ;  /* 0x0000000413027825 */ /* 0x001fca00078e0202 */
[----:B-----5:R-:W5:Y:S01]  /*1e0a0*/  @P1 LDG.E R0, desc[UR54][R2.64] ;  /* 0x0000003602001981 */ /* 0x020f62000c1e1900 */
        /* <DEDUP_REMOVED lines=11> */
[----:B------:R-:W-:Y:S02]  /*1e160*/  ULDC UR5, c[0x0][0x348] ;  /* 0x0000d20000057ab9 */ /* 0x000fe40000000800 */
[----:B0-----:R-:W-:Y:S02]  /*1e170*/  IMAD.U32 R7, RZ, RZ, UR5 ;  /* 0x00000005ff077e24 */ /* 0x001fe4000f8e00ff */
[----:B------:R-:W-:Y:S01]  /*1e180*/  IMAD.U32 R6, RZ, RZ, UR4 ;  /* 0x00000004ff067e24 */ /* 0x000fe2000f8e00ff */
[----:B---3--:R0:W-:Y:S04]  /*1e190*/  STL [R1+0x2c], R9 ;  /* 0x00002c0901007387 */ /* 0x0081e80000100800 */
[----:B--2---:R0:W-:Y:S01]  /*1e1a0*/  STL [R1+0x8], R8 ;  /* 0x0000080801007387 */ /* 0x0041e20000100800 */
[----:B------:R-:W-:Y:S05]  /*1e1b0*/  @P2 BRA `(.L_x_11591) ;  /* 0x0000000000102947 */ /* 0x000fea0003800000 */
[----:B------:R-:W-:Y:S05]  /*1e1c0*/  @!P0 BRA `(.L_x_11591) ;  /* 0x00000000000c8947 */ /* 0x000fea0003800000 */
[----:B-----5:R-:W2:Y:S04]  /*1e1d0*/  LDG.E R29, desc[UR54][R4.64] ;  /* 0x00000036041d7981 */ /* 0x020ea8000c1e1900 */
[----:B------:R-:W2:Y:S02]  /*1e1e0*/  LDG.E R4, desc[UR54][R4.64+0x4] ;  /* 0x0000043604047981 */ /* 0x000ea4000c1e1900 */
[----:B--2---:R-:W-:-:S07]  /*1e1f0*/  IMAD.IADD R29, R4, 0x1, -R29 ;  /* 0x00000001041d7824 */ /* 0x004fce00078e0a1d */
.L_x_11591:
        /* <DEDUP_REMOVED lines=8> */
.L_x_11592:
        /* <DEDUP_REMOVED lines=9> */
.L_x_11593:
[----:B-1----:R-:W2:Y:S04]  /*1e310*/  @P1 LDG.E R4, desc[UR54][R2.64] ;  /* 0x0000003602041981 */ /* 0x002ea8000c1e1900 */
[----:B------:R1:W2:Y:S01]  /*1e320*/  @P1 LDG.E R5, desc[UR54][R2.64+0x4] ;  /* 0x0000043602051981 */ /* 0x0002a2000c1e1900 */
[----:B------:R-:W-:Y:S02]  /*1e330*/  IMAD R28, R17, 0xc0, RZ ;  /* 0x000000c0111c7824 */ /* 0x000fe400078e02ff */
[----:B-----5:R-:W-:Y:S02]  /*1e340*/  IMAD.IADD R6, R6, 0x1, -R9 ;  /* 0x0000000106067824 */ /* 0x020fe400078e0a09 */
[----:B0-----:R-:W-:Y:S01]  /*1e350*/  VIADD R8, R28, 0xbf ;  /* 0x000000bf1c087836 */ /* 0x001fe20000000000 */
[----:B-1----:R-:W0:Y:S02]  /*1e360*/  LDC R2, c[0x0][0x448] ;  /* 0x00011200ff027b82 */ /* 0x002e240000000800 */
[----:B0-----:R-:W-:-:S13]  /*1e370*/  ISETP.NE.AND P2, PT, R2, 0x1, PT ;  /* 0x000000010200780c */ /* 0x001fda0003f45270 */
[----:B------:R-:W0:Y:S08]  /*1e380*/  @P2 LDC R3, c[0x0][0x44c] ;  /* 0x00011300ff032b82 */ /* 0x000e300000000800 */
[----:B------:R-:W1:Y:S01]  /*1e390*/  @P2 LDC R2, c[0x0][0x450] ;  /* 0x00011400ff022b82 */ /* 0x000e620000000800 */
[----:B0-----:R-:W-:-:S05]  /*1e3a0*/  @P2 IMAD.HI.U32 R3, R8, R3, RZ ;  /* 0x0000000308032227 */ /* 0x001fca00078e00ff */
[----:B-1----:R-:W-:Y:S01]  /*1e3b0*/  @P2 SHF.R.U32.HI R8, RZ, R2, R3 ;  /* 0x00000002ff082219 */ /* 0x002fe20000011603 */
[----:B--2---:R-:W-:-:S04]  /*1e3c0*/  @P1 IMAD.IADD R7, R5, 0x1, -R4 ;  /* 0x0000000105071824 */ /* 0x004fc800078e0a04 */
[----:B------:R-:W-:-:S04]  /*1e3d0*/  IMAD.IADD R10, R6, 0x1, R7 ;  /* 0x00000001060a7824 */ /* 0x000fc800078e0207 */
[C---:B------:R-:W-:Y:S01]  /*1e3e0*/  VIADD R21, R10.reuse, 0x7f ;  /* 0x0000007f0a157836 */ /* 0x040fe20000000000 */
[----:B------:R0:W-:Y:S01]  /*1e3f0*/  STL [R1+0x24], R10 ;  /* 0x0000240a01007387 */ /* 0x0001e20000100800 */
[----:B------:R-:W-:-:S03]  /*1e400*/  IADD3 R17, R10, 0x1, -R29 ;  /* 0x000000010a117810 */ /* 0x000fc60007ffe81d */
[----:B------:R-:W-:Y:S02]  /*1e410*/  SHF.R.S32.HI R2, RZ, 0x1f, R21 ;  /* 0x0000001fff027819 */ /* 0x000fe40000011415 */
[----:B------:R-:W-:Y:S02]  /*1e420*/  IMAD.IADD R8, R17, 0x1, R8 ;  /* 0x0000000111087824 */ /* 0x000fe400078e0208 */
[----:B------:R-:W-:Y:S02]  /*1e430*/  LEA.HI R21, R2, R21, RZ, 0x7 ;  /* 0x0000001502157211 */ /* 0x000fe400078f38ff */
[----:B------:R-:W1:Y:S02]  /*1e440*/  LDC.64 R2, c[0x0][0x9e0] ;  /* 0x00027800ff027b82 */ /* 0x000e640000000a00 */
[----:B------:R-:W-:Y:S02]  /*1e450*/  SHF.R.S32.HI R21, RZ, 0x7, R21 ;  /* 0x00000007ff157819 */ /* 0x000fe40000011415 */
[----:B-1----:R-:W-:Y:S01]  /*1e460*/  ISETP.GE.AND P3, PT, R3, 0x1, PT ;  /* 0x000000010300780c */ /* 0x002fe20003f66270 */
[----:B------:R-:W-:-:S12]  /*1e470*/  IMAD.IADD R2, R8, 0x1, R2 ;  /* 0x0000000108027824 */ /* 0x000fd800078e0202 */
[----:B0-----:R-:W-:Y:S05]  /*1e480*/  @!P3 BRA `(.L_x_11594) ;  /* 0x000000000048b947 */ /* 0x001fea0003800000 */
        /* <DEDUP_REMOVED lines=11> */
.L_x_11596:
[----:B------:R-:W-:-:S13]  /*1e540*/  ISETP.NE.AND P0, PT, R3, 0x1, PT ;  /* 0x000000010300780c */ /* 0x000fda0003f05270 */
[----:B------:R-:W0:Y:S02]  /*1e550*/  @P0 LDC.64 R4, c[0x0][0x9e8] ;  /* 0x00027a00ff040b82 */ /* 0x000e240000000a00 */
[----:B0-----:R-:W-:-:S05]  /*1e560*/  @P0 IMAD.HI.U32 R4, R9, R4, RZ ;  /* 0x0000000409040227 */ /* 0x001fca00078e00ff */
[----:B------:R-:W-:-:S07]  /*1e570*/  @P0 SHF.R.U32.HI R9, RZ, R5, R4 ;  /* 0x00000005ff090219 */ /* 0x000fce0000011604 */
.L_x_11597:
[----:B------:R-:W-:Y:S05]  /*1e580*/  BSYNC B0 ;  /* 0x0000000000007941 */ /* 0x000fea0003800000 */
.L_x_11595:
[----:B------:R-:W-:-:S05]  /*1e590*/  IMAD R9, R9, R3, R3 ;  /* 0x0000000309097224 */ /* 0x000fca00078e0203 */
[----:B------:R-:W-:-:S07]  /*1e5a0*/  VIMNMX R2, R2, R9, PT ;  /* 0x0000000902027248 */ /* 0x000fce0003fe0100 */
.L_x_11594:
        /* <DEDUP_REMOVED lines=20> */
.L_x_11600:
[----:B------:R-:W-:-:S13]  /*1e6f0*/  ISETP.NE.AND P0, PT, R3, 0x1, PT ;  /* 0x000000010300780c */ /* 0x000fda0003f05270 */
[----:B------:R-:W0:Y:S02]  /*1e700*/  @P0 LDC.64 R4, c[0x0][0x9e8] ;  /* 0x00027a00ff040b82 */ /* 0x000e240000000a00 */
[----:B0-----:R-:W-:-:S05]  /*1e710*/  @P0 IMAD.HI.U32 R4, R9, R4, RZ ;  /* 0x0000000409040227 */ /* 0x001fca00078e00ff */
[----:B------:R-:W-:-:S07]  /*1e720*/  @P0 SHF.R.U32.HI R9, RZ, R5, R4 ;  /* 0x00000005ff090219 */ /* 0x000fce0000011604 */
.L_x_11601:
[----:B------:R-:W-:Y:S05]  /*1e730*/  BSYNC B0 ;  /* 0x0000000000007941 */ /* 0x000fea0003800000 */
.L_x_11599:
[----:B------:R-:W-:-:S05]  /*1e740*/  IMAD R3, R9, R3, RZ ;  /* 0x0000000309037224 */ /* 0x000fca00078e02ff */
[----:B------:R-:W-:-:S07]  /*1e750*/  VIMNMX R8, R8, R3, !PT ;  /* 0x0000000308087248 */ /* 0x000fce0007fe0100 */
.L_x_11598:
[----:B------:R-:W-:Y:S01]  /*1e760*/  VIADD R2, R2, 0x7f ;  /* 0x0000007f02027836 */ /* 0x000fe20000000000 */
[----:B------:R-:W-:Y:S04]  /*1e770*/  BSSY B0, `(.L_x_11602) ;  /* 0x000015d000007945 */ /* 0x000fe80003800000 */
[----:B------:R-:W-:-:S04]  /*1e780*/  SHF.R.S32.HI R3, RZ, 0x1f, R2 ;  /* 0x0000001fff037819 */ /* 0x000fc80000011402 */
[----:B------:R-:W-:Y:S02]  /*1e790*/  LEA.HI R3, R3, R2, RZ, 0x7 ;  /* 0x0000000203037211 */ /* 0x000fe400078f38ff */
[----:B------:R-:W-:Y:S02]  /*1e7a0*/  SHF.R.S32.HI R2, RZ, 0x1f, R8 ;  /* 0x0000001fff027819 */ /* 0x000fe40000011408 */
[----:B------:R-:W-:Y:S02]  /*1e7b0*/  SHF.R.S32.HI R3, RZ, 0x7, R3 ;  /* 0x00000007ff037819 */ /* 0x000fe40000011403 */
[----:B------:R-:W-:Y:S02]  /*1e7c0*/  LEA.HI R2, R2, R8, RZ, 0x7 ;  /* 0x0000000802027211 */ /* 0x000fe400078f38ff */
[----:B------:R-:W-:Y:S02]  /*1e7d0*/  VIMNMX R3, R21, R3, PT ;  /* 0x0000000315037248 */ /* 0x000fe40003fe0100 */
[----:B------:R-:W-:-:S03]  /*1e7e0*/  SHF.R.S32.HI R2, RZ, 0x7, R2 ;  /* 0x00000007ff027819 */ /* 0x000fc60000011402 */
[----:B------:R-:W-:Y:S01]  /*1e7f0*/  IMAD R3, R3, 0x80, -R6 ;  /* 0x0000008003037824 */ /* 0x000fe200078e0a06 */
[----:B------:R-:W-:-:S04]  /*1e800*/  VIMNMX R2, RZ, R2, !PT ;  /* 0x00000002ff027248 */ /* 0x000fc80007fe0100 */
[----:B------:R-:W-:Y:S01]  /*1e810*/  VIMNMX R3, R3, R7, PT ;  /* 0x0000000703037248 */ /* 0x000fe20003fe0100 */
[----:B------:R-:W-:-:S05]  /*1e820*/  IMAD R2, R2, 0x80, -R6 ;  /* 0x0000008002027824 */ /* 0x000fca00078e0a06 */
        /* <DEDUP_REMOVED lines=18> */
.L_x_11761:
[----:B-1----:R-:W-:Y:S02]  /*1e950*/  ISETP.NE.AND P0, PT, R14, RZ, PT ;  /* 0x000000ff0e00720c */ /* 0x002fe40003f05270 */
[----:B------:R-:W-:-:S11]  /*1e960*/  PLOP3.LUT P6, PT, PT, PT, PT, 0x8, 0x0 ;  /* 0x000000000000781c */ /* 0x000fd60003fce170 */
[----:B------:R-:W-:Y:S05]  /*1e970*/  @P0 BRA `(.L_x_11605) ;  /* 0x00000000000c0947 */ /* 0x000fea0003800000 */
[----:B------:R-:W-:-:S03]  /*1e980*/  UMOV UR4, 0xffffffff ;  /* 0xffffffff00047882 */ /* 0x000fc60000000000 */
[----:B------:R-:W-:Y:S05]  /*1e990*/  BRA.DIV UR4, `(.L_x_11606) ;  /* 0x0000006a04fc7947 */ /* 0x000fea000b800000 */
[----:B------:R-:W-:-:S13]  /*1e9a0*/  ELECT P6, URZ, PT ;  /* 0x00000000003f782f */ /* 0x000fda00038c0000 */
.L_x_11605:
        /* <DEDUP_REMOVED lines=9> */
.L_x_11764:
[----:B------:R-:W-:Y:S05]  /*1ea40*/  BSYNC B1 ;  /* 0x0000000000017941 */ /* 0x000fea0003800000 */
.L_x_11607:
        /* <DEDUP_REMOVED lines=11> */
.L_x_11765:
[----:B------:R-:W-:Y:S05]  /*1eb00*/  BSYNC B2 ;  /* 0x0000000000027941 */ /* 0x000fea0003800000 */
.L_x_11611:
        /* <DEDUP_REMOVED lines=9> */
.L_x_11614:
[----:B------:R-:W-:Y:S05]  /*1eba0*/  BSYNC B2 ;  /* 0x0000000000027941 */ /* 0x000fea0003800000 */
.L_x_11613:
[----:B------:R-:W-:Y:S01]  /*1ebb0*/  IMAD.MOV.U32 R14, RZ, RZ, RZ ;  /* 0x000000ffff0e7224 */ /* 0x000fe200078e00ff */
[----:B------:R-:W-:Y:S01]  /*1ebc0*/  UIADD3 UR4, UP0, UR40, 0x570, URZ ;  /* 0x0000057028047890 */ /* 0x000fe2000ff1e03f */
[----:B------:R-:W-:Y:S01]  /*1ebd0*/  IMAD R7, R27, 0x6000, R23 ;  /* 0x000060001b077824 */ /* 0x000fe200078e0217 */
[----:B------:R-:W-:Y:S01]  /*1ebe0*/  PLOP3.LUT P0, PT, PT, PT, PT, 0x80, 0x0 ;  /* 0x000000000000781c */ /* 0x000fe20003f0f070 */
[----:B------:R-:W-:Y:S01]  /*1ebf0*/  IMAD R6, R3, 0x80, R0 ;  /* 0x0000008003067824 */ /* 0x000fe200078e0200 */
[----:B------:R-:W-:Y:S01]  /*1ec00*/  R2UR UR10, R14 ;  /* 0x000000000e0a72ca */ /* 0x000fe200000e0000 */
[----:B0-----:R-:W-:Y:S01]  /*1ec10*/  VIADD R5, R9, 0x2d890 ;  /* 0x0002d89009057836 */ /* 0x001fe20000000000 */
[----:B------:R-:W-:Y:S01]  /*1ec20*/  IADD3 R10, R7, 0x15400, RZ ;  /* 0x00015400070a7810 */ /* 0x000fe20007ffe0ff */
[----:B------:R-:W-:Y:S01]  /*1ec30*/  VIADD R6, R6, 0xffffff80 ;  /* 0xffffff8006067836 */ /* 0x000fe20000000000 */
[----:B------:R-:W-:Y:S01]  /*1ec40*/  UIADD3.X UR5, URZ, UR41, URZ, UP0, !UPT ;  /* 0x000000293f057290 */ /* 0x000fe200087fe43f */
[----:B------:R-:W-:Y:S01]  /*1ec50*/  UMOV UR6, 0x0 ;  /* 0x0000000000067882 */ /* 0x000fe20000000000 */
[----:B------:R-:W-:-:S10]  /*1ec60*/  UMOV UR7, 0x12f00000 ;  /* 0x12f0000000077882 */ /* 0x000fd40000000000 */
.L_x_11615:
        /* <DEDUP_REMOVED lines=16> */
.L_x_11616:
        /* <DEDUP_REMOVED lines=16> */
.L_x_11617:
        /* <DEDUP_REMOVED lines=13> */
.L_x_11766:
[----:B------:R-:W-:Y:S05]  /*1ef40*/  BSYNC B2 ;  /* 0x0000000000027941 */ /* 0x000fea0003800000 */
.L_x_11618:
[----:B------:R-:W-:Y:S01]  /*1ef50*/  BSSY B2, `(.L_x_11620) ;  /* 0x000000b000027945 */ /* 0x000fe20003800000 */
[----:B------:R-:W-:Y:S02]  /*1ef60*/  IMAD.MOV.U32 R10, RZ, RZ, 0x0 ;  /* 0x00000000ff0a7424 */ /* 0x000fe400078e00ff */
[----:B------:R-:W-:Y:S01]  /*1ef70*/  IMAD.MOV.U32 R11, RZ, RZ, 0x12f00000 ;  /* 0x12f00000ff0b7424 */ /* 0x000fe200078e00ff */
[----:B------:R-:W-:Y:S06]  /*1ef80*/  @P1 BRA `(.L_x_11621) ;  /* 0x00000000001c1947 */ /* 0x000fec0003800000 */
[----:B------:R-:W2:Y:S02]  /*1ef90*/  S2R R5, SR_TID.X ;  /* 0x0000000000057919 */ /* 0x000ea40000002100 */
[----:B--2---:R-:W-:Y:S01]  /*1efa0*/  LOP3.LUT R15, R5, 0x1f, RZ, 0xc0, !PT ;  /* 0x0000001f050f7812 */ /* 0x004fe200078ec0ff */
[----:B------:R-:W-:-:S03]  /*1efb0*/  IMAD.MOV.U32 R5, RZ, RZ, 0x6000 ;  /* 0x00006000ff057424 */ /* 0x000fc600078e00ff */
[----:B------:R-:W-:Y:S01]  /*1efc0*/  ISETP.NE.AND P0, PT, R15, RZ, PT ;  /* 0x000000ff0f00720c */ /* 0x000fe20003f05270 */
[----:B------:R2:W-:-:S12]  /*1efd0*/  SYNCS.ARRIVE.TRANS64 RZ, [R9+URZ+0x2d8b0], R5 ;  /* 0x02d8b00509ff79a7 */ /* 0x0005d8000800003f */
[----:B--2---:R-:W-:Y:S05]  /*1efe0*/  @!P0 BRA `(.L_x_11621) ;  /* 0x0000000000048947 */ /* 0x004fea0003800000 */
[----:B------:R-:W-:Y:S01]  /*1eff0*/  BPT.TRAP 0x1 ;  /* 0x000000040000795c */ /* 0x000fe20000300000 */
.L_x_11621:
[----:B------:R-:W-:Y:S05]  /*1f000*/  BSYNC B2 ;  /* 0x0000000000027941 */ /* 0x000fea0003800000 */
.L_x_11620:
        /* <DEDUP_REMOVED lines=8> */
.L_x_11622:
        /* <DEDUP_REMOVED lines=15> */
.L_x_11623:
        /* <DEDUP_REMOVED lines=15> */
.L_x_11624:
        /* <DEDUP_REMOVED lines=10> */
.L_x_11610:
[----:B------:R-:W-:Y:S05]  /*1f310*/  BSYNC B1 ;  /* 0x0000000000017941 */ /* 0x000fea0003800000 */
.L_x_11609:
[----:B0-----:R-:W2:Y:S01]  /*1f320*/  LDL.LU R5, [R1+0x4] ;  /* 0x0000040001057983 */ /* 0x001ea20000300800 */
[----:B------:R-:W-:Y:S01]  /*1f330*/  VIADD R27, R27, 0x1 ;  /* 0x000000011b1b7836 */ /* 0x000fe20000000000 */
[----:B------:R-:W-:Y:S01]  /*1f340*/  PLOP3.LUT P0, PT, PT, PT, PT, 0x8, 0x0 ;  /* 0x000000000000781c */ /* 0x000fe20003f0e170 */
[----:B------:R-:W-:-:S03]  /*1f350*/  VIADD R9, R3, 0xfffffffe ;  /* 0xfffffffe03097836 */ /* 0x000fc60000000000 */
[----:B------:R-:W-:Y:S02]  /*1f360*/  ISETP.NE.AND P1, PT, R27, 0x2, PT ;  /* 0x000000021b00780c */ /* 0x000fe40003f25270 */
[----:B------:R-:W-:Y:S02]  /*1f370*/  ISETP.GE.AND P2, PT, R9, R4, PT ;  /* 0x000000040900720c */ /* 0x000fe40003f46270 */
[----:B------:R-:W-:Y:S02]  /*1f380*/  SEL R3, RZ, 0x1, P1 ;  /* 0x00000001ff037807 */ /* 0x000fe40000800000 */
[----:B------:R-:W-:Y:S02]  /*1f390*/  SEL R27, R27, RZ, P1 ;  /* 0x000000ff1b1b7207 */ /* 0x000fe40000800000 */
[----:B--2---:R-:W-:-:S05]  /*1f3a0*/  LOP3.LUT R5, R5, R3, RZ, 0x3c, !PT ;  /* 0x0000000305057212 */ /* 0x004fca00078e3cff */
[----:B------:R0:W-:Y:S02]  /*1f3b0*/  STL [R1+0x4], R5 ;  /* 0x0000040501007387 */ /* 0x0001e40000100800 */
[----:B------:R-:W-:Y:S05]  /*1f3c0*/  @!P2 BRA `(.L_x_11603) ;  /* 0x00000008005ca947 */ /* 0x000fea0003800000 */
.L_x_11641:
        /* <DEDUP_REMOVED lines=12> */
.L_x_11767:
[----:B------:R-:W-:Y:S05]  /*1f490*/  BSYNC B2 ;  /* 0x0000000000027941 */ /* 0x000fea0003800000 */
.L_x_11627:
        /* <DEDUP_REMOVED lines=9> */
.L_x_11630:
[----:B------:R-:W-:Y:S05]  /*1f530*/  BSYNC B2 ;  /* 0x0000000000027941 */ /* 0x000fea0003800000 */
.L_x_11629:
[----:B------:R-:W-:Y:S01]  /*1f540*/  MOV R12, RZ ;  /* 0x000000ff000c7202 */ /* 0x000fe20000000f00 */
[----:B------:R-:W-:Y:S01]  /*1f550*/  IMAD R6, R27, 0x6000, R23 ;  /* 0x000060001b067824 */ /* 0x000fe200078e0217 */
[----:B------:R-:W-:Y:S01]  /*1f560*/  UIADD3 UR4, UP0, UR40, 0x570, URZ ;  /* 0x0000057028047890 */ /* 0x000fe2000ff1e03f */
[----:B------:R-:W-:Y:S01]  /*1f570*/  PLOP3.LUT P1, PT, PT, PT, PT, 0x80, 0x0 ;  /* 0x000000000000781c */ /* 0x000fe20003f2f070 */
[----:B------:R-:W-:Y:S01]  /*1f580*/  IMAD R5, R9, 0x80, R0 ;  /* 0x0000008009057824 */ /* 0x000fe200078e0200 */
[----:B------:R-:W-:Y:S01]  /*1f590*/  R2UR UR10, R12 ;  /* 0x000000000c0a72ca */ /* 0x000fe200000e0000 */
[----:B------:R-:W-:Y:S01]  /*1f5a0*/  VIADD R3, R8, 0x2d890 ;  /* 0x0002d89008037836 */ /* 0x000fe20000000000 */
[----:B------:R-:W-:Y:S01]  /*1f5b0*/  UIADD3.X UR5, URZ, UR41, URZ, UP0, !UPT ;  /* 0x000000293f057290 */ /* 0x000fe200087fe43f */
[----:B------:R-:W-:Y:S01]  /*1f5c0*/  VIADD R10, R6, 0x15400 ;  /* 0x00015400060a7836 */ /* 0x000fe20000000000 */
[----:B------:R-:W-:Y:S01]  /*1f5d0*/  UMOV UR6, 0x0 ;  /* 0x0000000000067882 */ /* 0x000fe20000000000 */
[----:B------:R-:W-:-:S10]  /*1f5e0*/  UMOV UR7, 0x12f00000 ;  /* 0x12f0000000077882 */ /* 0x000fd40000000000 */
.L_x_11631:
        /* <DEDUP_REMOVED lines=16> */
.L_x_11632:
        /* <DEDUP_REMOVED lines=16> */
.L_x_11633:
        /* <DEDUP_REMOVED lines=13> */
.L_x_11768:
[----:B------:R-:W-:Y:S05]  /*1f8c0*/  BSYNC B2 ;  /* 0x0000000000027941 */ /* 0x000fea0003800000 */
.L_x_11634:
        /* <DEDUP_REMOVED lines=11> */
.L_x_11637:
[----:B------:R-:W-:Y:S05]  /*1f980*/  BSYNC B2 ;  /* 0x0000000000027941 */ /* 0x000fea0003800000 */
.L_x_11636:
        /* <DEDUP_REMOVED lines=8> */
.L_x_11638:
        /* <DEDUP_REMOVED lines=15> */
.L_x_11639:
        /* <DEDUP_REMOVED lines=15> */
.L_x_11640:
        /* <DEDUP_REMOVED lines=10> */
.L_x_11626:
[----:B------:R-:W-:Y:S05]  /*1fc90*/  BSYNC B1 ;  /* 0x0000000000017941 */ /* 0x000fea0003800000 */
.L_x_11625:
[----:B------:R-:W2:Y:S01]  /*1fca0*/  LDL.LU R7, [R1+0x4] ;  /* 0x0000040001077983 */ /* 0x000ea20000300800 */
[----:B------:R-:W-:Y:S01]  /*1fcb0*/  VIADD R27, R27, 0x1 ;  /* 0x000000011b1b7836 */ /* 0x000fe20000000000 */
[C---:B------:R-:W-:Y:S02]  /*1fcc0*/  ISETP.GT.AND P2, PT, R9.reuse, R4, PT ;  /* 0x000000040900720c */ /* 0x040fe40003f44270 */
[----:B------:R-:W-:Y:S02]  /*1fcd0*/  IADD3 R9, R9, -0x1, RZ ;  /* 0xffffffff09097810 */ /* 0x000fe40007ffe0ff */
[----:B------:R-:W-:-:S04]  /*1fce0*/  ISETP.NE.AND P1, PT, R27, 0x2, PT ;  /* 0x000000021b00780c */ /* 0x000fc80003f25270 */
[----:B------:R-:W-:Y:S02]  /*1fcf0*/  SEL R3, RZ, 0x1, P1 ;  /* 0x00000001ff037807 */ /* 0x000fe40000800000 */
[----:B------:R-:W-:Y:S02]  /*1fd00*/  SEL R27, R27, RZ, P1 ;  /* 0x000000ff1b1b7207 */ /* 0x000fe40000800000 */
[----:B--2---:R-:W-:-:S05]  /*1fd10*/  LOP3.LUT R7, R7, R3, RZ, 0x3c, !PT ;  /* 0x0000000307077212 */ /* 0x004fca00078e3cff */
[----:B------:R1:W-:Y:S01]  /*1fd20*/  STL [R1+0x4], R7 ;  /* 0x0000040701007387 */ /* 0x0003e20000100800 */
[----:B------:R-:W-:Y:S05]  /*1fd30*/  @P2 BRA `(.L_x_11641) ;  /* 0xfffffff400a42947 */ /* 0x000fea000383ffff */
.L_x_11603:
[----:B------:R-:W-:Y:S05]  /*1fd40*/  BSYNC B0 ;  /* 0x0000000000007941 */ /* 0x000fea0003800000 */
.L_x_11602:
        /* <DEDUP_REMOVED lines=8> */
[----:B---3--:R-:W-:-:S05]  /*1fdd0*/  @P1 SHF.R.U32.HI R2, RZ, R0, R3 ;  /* 0x00000000ff021219 */ /* 0x008fca0000011603 */
[----:B------:R-:W-:Y:S02]  /*1fde0*/  IMAD.IADD R17, R17, 0x1, R2 ;  /* 0x0000000111117824 */ /* 0x000fe400078e0202 */
[----:B------:R-:W2:Y:S02]  /*1fdf0*/  LDC.64 R2, c[0x0][0x9e0] ;  /* 0x00027800ff027b82 */ /* 0x000ea40000000a00 */
[----:B--2---:R-:W-:Y:S01]  /*1fe00*/  ISETP.GE.AND P2, PT, R3, 0x1, PT ;  /* 0x000000010300780c */ /* 0x004fe20003f46270 */
[----:B------:R-:W-:-:S12]  /*1fe10*/  IMAD.IADD R2, R17, 0x1, R2 ;  /* 0x0000000111027824 */ /* 0x000fd800078e0202 */
[----:B------:R-:W-:Y:S05]  /*1fe20*/  @!P2 BRA `(.L_x_11642) ;  /* 0x000000000048a947 */ /* 0x000fea0003800000 */
[C---:B------:R-:W-:Y:S01]  /*1fe30*/  ISETP.GT.AND P0, PT, R17.reuse, RZ, PT ;  /* 0x000000ff1100720c */ /* 0x040fe20003f04270 */
[----:B------:R-:W-:Y:S01]  /*1fe40*/  BSSY B0, `(.L_x_11643) ;  /* 0x000000e000007945 */ /* 0x000fe20003800000 */
[----:B------:R-:W-:-:S11]  /*1fe50*/  VIADD R0, R17, 0xffffffff ;  /* 0xffffffff11007836 */ /* 0x000fd60000000000 */
[----:B------:R-:W-:Y:S05]  /*1fe60*/  @P0 BRA `(.L_x_11644) ;  /* 0x00000000001c0947 */ /* 0x000fea0003800000 */
[----:B------:R-:W-:Y:S01]  /*1fe70*/  ISETP.NE.AND P0, PT, R3, 0x1, PT ;  /* 0x000000010300780c */ /* 0x000fe20003f05270 */
[----:B------:R-:W-:-:S12]  /*1fe80*/  IMAD.MOV R0, RZ, RZ, -R17 ;  /* 0x000000ffff007224 */ /* 0x000fd800078e0a11 */
[----:B0-----:R-:W0:Y:S02]  /*1fe90*/  @P0 LDC.64 R4, c[0x0][0x9e8] ;  /* 0x00027a00ff040b82 */ /* 0x001e240000000a00 */
[----:B0-----:R-:W-:-:S05]  /*1fea0*/  @P0 IMAD.HI.U32 R4, R0, R4, RZ ;  /* 0x0000000400040227 */ /* 0x001fca00078e00ff */
[----:B------:R-:W-:-:S04]  /*1feb0*/  @P0 SHF.R.U32.HI R0, RZ, R5, R4 ;  /* 0x00000005ff000219 */ /* 0x000fc80000011604 */
[----:B------:R-:W-:Y:S01]  /*1fec0*/  LOP3.LUT R0, RZ, R0, RZ, 0x33, !PT ;  /* 0x00000000ff007212 */ /* 0x000fe200078e33ff */
[----:B------:R-:W-:Y:S06]  /*1fed0*/  BRA `(.L_x_11645) ;  /* 0x0000000000107947 */ /* 0x000fec0003800000 */
.L_x_11644:
[----:B------:R-:W-:-:S13]  /*1fee0*/  ISETP.NE.AND P0, PT, R3, 0x1, PT ;  /* 0x000000010300780c */ /* 0x000fda0003f05270 */
[----:B0-----:R-:W0:Y:S02]  /*1fef0*/  @P0 LDC.64 R4, c[0x0][0x9e8] ;  /* 0x00027a00ff040b82 */ /* 0x001e240000000a00 */
[----:B0-----:R-:W-:-:S05]  /*1ff00*/  @P0 IMAD.HI.U32 R4, R0, R4, RZ ;  /* 0x0000000400040227 */ /* 0x001fca00078e00ff */
[----:B------:R-:W-:-:S07]  /*1ff10*/  @P0 SHF.R.U32.HI R0, RZ, R5, R4 ;  /* 0x00000005ff000219 */ /* 0x000fce0000011604 */
.L_x_11645:
[----:B------:R-:W-:Y:S05]  /*1ff20*/  BSYNC B0 ;  /* 0x0000000000007941 */ /* 0x000fea0003800000 */
.L_x_11643:
[----:B------:R-:W-:-:S05]  /*1ff30*/  IMAD R0, R0, R3, R3 ;  /* 0x0000000300007224 */ /* 0x000fca00078e0203 */
[----:B------:R-:W-:-:S07]  /*1ff40*/  VIMNMX R2, R2, R0, PT ;  /* 0x0000000002027248 */ /* 0x000fce0003fe0100 */
.L_x_11642:
[----:B------:R-:W-:Y:S01]  /*1ff50*/  VIADD R2, R2, 0x7f ;  /* 0x0000007f02027836 */ /* 0x000fe20000000000 */
[----:B------:R-:W-:Y:S01]  /*1ff60*/  ULDC UR4, c[0x0][0x9dc] ;  /* 0x0002770000047ab9 */ /* 0x000fe20000000800 */
[----:B------:R-:W-:-:S03]  /*1ff70*/  IMAD.MOV.U32 R4, RZ, RZ, R28 ;  /* 0x000000ffff047224 */ /* 0x000fc600078e001c */
[----:B------:R-:W-:-:S04]  /*1ff80*/  SHF.R.S32.HI R0, RZ, 0x1f, R2 ;  /* 0x0000001fff007819 */ /* 0x000fc80000011402 */
[----:B------:R-:W-:Y:S02]  /*1ff90*/  LEA.HI R0, R0, R2, RZ, 0x7 ;  /* 0x0000000200007211 */ /* 0x000fe400078f38ff */
[----:B------:R-:W2:Y:S02]  /*1ffa0*/  @P1 LDC R2, c[0x0][0x44c] ;  /* 0x00011300ff021b82 */ /* 0x000ea40000000800 */
[----:B------:R-:W-:-:S04]  /*1ffb0*/  SHF.R.S32.HI R0, RZ, 0x7, R0 ;  /* 0x00000007ff007819 */ /* 0x000fc80000011400 */
[----:B------:R-:W-:Y:S02]  /*1ffc0*/  VIMNMX R26, R21, R0, PT ;  /* 0x00000000151a7248 */ /* 0x000fe40003fe0100 */
[----:B------:R-:W3:Y:S03]  /*1ffd0*/  @P1 LDC R0, c[0x0][0x450] ;  /* 0x00011400ff001b82 */ /* 0x000ee60000000800 */
        /* <DEDUP_REMOVED lines=11> */
[----:B0-----:R-:W0:Y:S02]  /*20090*/  @P0 LDC.64 R4, c[0x0][0x9e8] ;  /* 0x00027a00ff040b82 */ /* 0x001e240000000a00 */
[----:B0-----:R-:W-:-:S05]  /*200a0*/  @P0 IMAD.HI.U32 R4, R2, R4, RZ ;  /* 0x0000000402040227 */ /* 0x001fca00078e00ff */
[----:B------:R-:W-:-:S04]  /*200b0*/  @P0 SHF.R.U32.HI R2, RZ, R5, R4 ;  /* 0x00000005ff020219 */ /* 0x000fc80000011604 */
[----:B------:R-:W-:Y:S01]  /*200c0*/  LOP3.LUT R2, RZ, R2, RZ, 0x33, !PT ;  /* 0x00000002ff027212 */ /* 0x000fe200078e33ff */
[----:B------:R-:W-:Y:S06]  /*200d0*/  BRA `(.L_x_11649) ;  /* 0x0000000000107947 */ /* 0x000fec0003800000 */
.L_x_11648:
[----:B------:R-:W-:-:S13]  /*200e0*/  ISETP.NE.AND P0, PT, R3, 0x1, PT ;  /* 0x000000010300780c */ /* 0x000fda0003f05270 */
[----:B0-----:R-:W0:Y:S02]  /*200f0*/  @P0 LDC.64 R4, c[0x0][0x9e8] ;  /* 0x00027a00ff040b82 */ /* 0x001e240000000a00 */
[----:B0-----:R-:W-:-:S05]  /*20100*/  @P0 IMAD.HI.U32 R4, R2, R4, RZ ;  /* 0x0000000402040227 */ /* 0x001fca00078e00ff */
[----:B------:R-:W-:-:S07]  /*20110*/  @P0 SHF.R.U32.HI R2, RZ, R5, R4 ;  /* 0x00000005ff020219 */ /* 0x000fce0000011604 */
.L_x_11649:
[----:B------:R-:W-:Y:S05]  /*20120*/  BSYNC B0 ;  /* 0x0000000000007941 */ /* 0x000fea0003800000 */
.L_x_11647:
[----:B------:R-:W-:-:S05]  /*20130*/  IMAD R3, R2, R3, RZ ;  /* 0x0000000302037224 */ /* 0x000fca00078e02ff */
[----:B------:R-:W-:-:S07]  /*20140*/  VIMNMX R0, R0, R3, !PT ;  /* 0x0000000300007248 */ /* 0x000fce0007fe0100 */
.L_x_11646:
        /* <DEDUP_REMOVED lines=25> */
.L_x_11651:
        /* <DEDUP_REMOVED lines=11> */
[----:B0-----:R-:W-:Y:S02]  /*20390*/  IMAD.U32 R5, RZ, RZ, UR7 ;  /* 0x00000007ff057e24 */ /* 0x001fe4000f8e00ff */
[----:B------:R-:W-:Y:S02]  /*203a0*/  IMAD.U32 R6, RZ, RZ, UR8 ;  /* 0x00000008ff067e24 */ /* 0x000fe4000f8e00ff */
[----:B-1----:R-:W-:-:S02]  /*203b0*/  IMAD.U32 R7, RZ, RZ, UR9 ;  /* 0x00000009ff077e24 */ /* 0x002fc4000f8e00ff */
[----:B------:R-:W-:Y:S02]  /*203c0*/  IMAD.U32 R10, RZ, RZ, UR4 ;  /* 0x00000004ff0a7e24 */ /* 0x000fe4000f8e00ff */
[----:B------:R-:W-:Y:S02]  /*203d0*/  IMAD.MOV.U32 R8, RZ, RZ, 0x70 ;  /* 0x00000070ff087424 */ /* 0x000fe400078e00ff */
[----:B------:R-:W-:Y:S02]  /*203e0*/  IMAD.MOV.U32 R12, RZ, RZ, 0x1 ;  /* 0x00000001ff0c7424 */ /* 0x000fe400078e00ff */
[----:B------:R-:W-:-:S07]  /*203f0*/  IMAD.MOV.U32 R13, RZ, RZ, RZ ;  /* 0x000000ffff0d7224 */ /* 0x000fce00078e00ff */
[----:B------:R-:W-:-:S07]  /*20400*/  LEPC R20, `(.L_x_11654) ;  /* 0x000000001014794e */ /* 0x000fce0000000000 */
[----:B--2---:R-:W-:Y:S05]  /*20410*/  CALL.ABS.NOINC R2 ;  /* 0x0000000002007343 */ /* 0x004fea0003c00000 */
.L_x_11654:
[----:B------:R-:W-:Y:S05]  /*20420*/  BSYNC B6 ;  /* 0x0000000000067941 */ /* 0x000fea0003800000 */
.L_x_11653:
        /* <DEDUP_REMOVED lines=9> */
[----:B------:R-:W-:Y:S02]  /*204c0*/  IMAD.U32 R4, RZ, RZ, UR6 ;  /* 0x00000006ff047e24 */ /* 0x000fe4000f8e00ff */
[----:B0-----:R-:W-:Y:S02]  /*204d0*/  IMAD.U32 R5, RZ, RZ, UR7 ;  /* 0x00000007ff057e24 */ /* 0x001fe4000f8e00ff */
[----:B------:R-:W-:Y:S02]  /*204e0*/  IMAD.U32 R6, RZ, RZ, UR8 ;  /* 0x00000008ff067e24 */ /* 0x000fe4000f8e00ff */
[----:B-1----:R-:W-:-:S02]  /*204f0*/  IMAD.U32 R7, RZ, RZ, UR9 ;  /* 0x00000009ff077e24 */ /* 0x002fc4000f8e00ff */
[----:B------:R-:W-:Y:S02]  /*20500*/  IMAD.U32 R10, RZ, RZ, UR4 ;  /* 0x00000004ff0a7e24 */ /* 0x000fe4000f8e00ff */
[----:B------:R-:W-:Y:S02]  /*20510*/  IMAD.U32 R11, RZ, RZ, UR5 ;  /* 0x00000005ff0b7e24 */ /* 0x000fe4000f8e00ff */
[----:B------:R-:W-:Y:S02]  /*20520*/  IMAD.MOV.U32 R8, RZ, RZ, 0x70 ;  /* 0x00000070ff087424 */ /* 0x000fe400078e00ff */
[----:B------:R-:W-:Y:S02]  /*20530*/  IMAD.MOV.U32 R12, RZ, RZ, 0x1 ;  /* 0x00000001ff0c7424 */ /* 0x000fe400078e00ff */
[----:B--2---:R-:W-:-:S07]  /*20540*/  IMAD.MOV.U32 R13, RZ, RZ, RZ ;  /* 0x000000ffff0d7224 */ /* 0x004fce00078e00ff */
[----:B------:R-:W-:-:S07]  /*20550*/  LEPC R20, `(.L_x_11657) ;  /* 0x000000001014794e */ /* 0x000fce0000000000 */
[----:B---3--:R-:W-:Y:S05]  /*20560*/  CALL.ABS.NOINC R2 ;  /* 0x0000000002007343 */ /* 0x008fea0003c00000 */
.L_x_11657:
        /* <DEDUP_REMOVED lines=15> */
.L_x_11656:
[----:B------:R-:W-:Y:S05]  /*20660*/  BSYNC B6 ;  /* 0x0000000000067941 */ /* 0x000fea0003800000 */
.L_x_11655:
[----:B------:R-:W-:Y:S01]  /*20670*/  ULDC.64 UR4, c[0x0][0x9f8] ;  /* 0x00027e0000047ab9 */ /* 0x000fe20000000a00 */
[----:B------:R-:W2:Y:S01]  /*20680*/  LDL R20, [R1+0x24] ;  /* 0x0000240001147983 */ /* 0x000ea20000100800 */
[----:B------:R-:W-:-:S03]  /*20690*/  ISETP.NE.U32.AND P0, PT, RZ, UR4, PT ;  /* 0x00000004ff007c0c */ /* 0x000fc6000bf05070 */
[----:B------:R-:W3:Y:S01]  /*206a0*/  LDL R17, [R1+0x2c] ;  /* 0x00002c0001117983 */ /* 0x000ee20000100800 */
[----:B------:R-:W-:Y:S01]  /*206b0*/  ISETP.NE.AND.EX P0, PT, RZ, UR5, PT, P0 ;  /* 0x00000005ff007c0c */ /* 0x000fe2000bf05300 */
[----:B------:R-:W-:Y:S01]  /*206c0*/  IMAD.MOV.U32 R8, RZ, RZ, R19 ;  /* 0x000000ffff087224 */ /* 0x000fe200078e0013 */
[----:B-1----:R-:W1:Y:S01]  /*206d0*/  LDC R7, c[0x0][0x430] ;  /* 0x00010c00ff077b82 */ /* 0x002e620000000800 */
[----:B------:R-:W4:Y:S01]  /*206e0*/  S2R R24, SR_TID.X ;  /* 0x0000000000187919 */ /* 0x000f220000002100 */
[----:B------:R-:W0:Y:S01]  /*206f0*/  S2R R21, SR_TID.X ;  /* 0x0000000000157919 */ /* 0x000e220000002100 */
[----:B------:R-:W-:Y:S01]  /*20700*/  VIADD R26, R26, 0xffffffff ;  /* 0xffffffff1a1a7836 */ /* 0x000fe20000000000 */
[----:B------:R-:W-:-:S07]  /*20710*/  ULDC UR4, c[0x0][0x2f4] ;  /* 0x0000bd0000047ab9 */ /* 0x000fce0000000800 */
[----:B------:R-:W4:Y:S02]  /*20720*/  @P0 LDC.64 R2, c[0x0][0x9f8] ;  /* 0x00027e00ff020b82 */ /* 0x000f240000000a00 */
[----:B----4-:R-:W-:-:S05]  /*20730*/  @P0 IMAD.WIDE R2, R19, 0x4, R2 ;  /* 0x0000000413020825 */ /* 0x010fca00078e0202 */
[----:B------:R4:W4:Y:S01]  /*20740*/  @P0 LDG.E R8, desc[UR54][R2.64] ;  /* 0x0000003602080981 */ /* 0x000922000c1e1900 */
[----:B-1----:R-:W-:Y:S01]  /*20750*/  ISETP.NE.AND P1, PT, R7, 0x1, PT ;  /* 0x000000010700780c */ /* 0x002fe20003f25270 */
[----:B------:R-:W-:Y:S01]  /*20760*/  IMAD.SHL.U32 R24, R24, 0x20, RZ ;  /* 0x0000002018187824 */ /* 0x000fe200078e00ff */
[----:B0-----:R-:W-:Y:S01]  /*20770*/  LOP3.LUT R21, R21, 0x7f, RZ, 0xc0, !PT ;  /* 0x0000007f15157812 */ /* 0x001fe200078ec0ff */
[----:B------:R-:W-:Y:S01]  /*20780*/  IMAD.SHL.U32 R10, R26, 0x80, RZ ;  /* 0x000000801a0a7824 */ /* 0x000fe200078e00ff */
[----:B------:R-:W0:Y:S02]  /*20790*/  S2R R11, SR_TID.X ;  /* 0x00000000000b7919 */ /* 0x000e240000002100 */
[----:B------:R-:W-:Y:S02]  /*207a0*/  SHF.R.U32.HI R21, RZ, 0x2, R21 ;  /* 0x00000002ff157819 */ /* 0x000fe40000011615 */
[----:B------:R-:W-:-:S04]  /*207b0*/  LOP3.LUT R24, R24, 0x60, RZ, 0xc0, !PT ;  /* 0x0000006018187812 */ /* 0x000fc800078ec0ff */
[----:B------:R-:W-:Y:S01]  /*207c0*/  LOP3.LUT R0, R10, R21, R24, 0xfe, !PT ;  /* 0x000000150a007212 */ /* 0x000fe200078efe18 */
[----:B------:R-:W1:Y:S08]  /*207d0*/  @P1 LDC R4, c[0x0][0x434] ;  /* 0x00010d00ff041b82 */ /* 0x000e700000000800 */
[----:B------:R-:W4:Y:S01]  /*207e0*/  @P1 LDC R5, c[0x0][0x438] ;  /* 0x00010e00ff051b82 */ /* 0x000f220000000800 */
[----:B------:R-:W-:Y:S01]  /*207f0*/  LOP3.LUT R22, R22, 0xfffffff7, RZ, 0xc0, !PT ;  /* 0xfffffff716167812 */ /* 0x000fe200078ec0ff */
[----:B0-----:R-:W-:-:S05]  /*20800*/  IMAD.SHL.U32 R11, R11, 0x8, RZ ;  /* 0x000000080b0b7824 */ /* 0x001fca00078e00ff */
[----:B------:R-:W-:-:S04]  /*20810*/  LOP3.LUT R11, R11, 0x18, RZ, 0xc0, !PT ;  /* 0x000000180b0b7812 */ /* 0x000fc800078ec0ff */
[----:B------:R-:W-:Y:S01]  /*20820*/  LOP3.LUT R12, R11, 0x20, RZ, 0xfc, !PT ;  /* 0x000000200b0c7812 */ /* 0x000fe200078efcff */
[----:B------:R-:W-:Y:S01]  /*20830*/  UMOV UR5, 0xffffffff ;  /* 0xffffffff00057882 */ /* 0x000fe20000000000 */
[C---:B--2---:R-:W-:Y:S01]  /*20840*/  ISETP.GE.AND P0, PT, R0.reuse, R20, PT ;  /* 0x000000140000720c */ /* 0x044fe20003f06270 */
[----:B---3--:R-:W-:-:S04]  /*20850*/  IMAD.IADD R0, R0, 0x1, R17 ;  /* 0x0000000100007824 */ /* 0x008fc800078e0211 */
[----:B-1----:R-:W-:-:S04]  /*20860*/  @P1 IMAD.HI.U32 R4, R0, R4, RZ ;  /* 0x0000000400041227 */ /* 0x002fc800078e00ff */
[----:B------:R-:W-:-:S04]  /*20870*/  IMAD.MOV.U32 R6, RZ, RZ, R0 ;  /* 0x000000ffff067224 */ /* 0x000fc800078e0000 */
[----:B----4-:R-:W0:Y:S01]  /*20880*/  @!P0 LDC.64 R2, c[0x0][0x428] ;  /* 0x00010a00ff028b82 */ /* 0x010e220000000a00 */
[----:B------:R-:W-:-:S05]  /*20890*/  @P1 SHF.R.U32.HI R6, RZ, R5, R4 ;  /* 0x00000005ff061219 */ /* 0x000fca0000011604 */
[----:B------:R-:W-:-:S04]  /*208a0*/  IMAD.MOV R4, RZ, RZ, -R6 ;  /* 0x000000ffff047224 */ /* 0x000fc800078e0a06 */
[----:B------:R-:W-:Y:S01]  /*208b0*/  IMAD R4, R7, R4, R0 ;  /* 0x0000000407047224 */ /* 0x000fe200078e0200 */
[----:B------:R-:W-:Y:S02]  /*208c0*/  @!P0 SHF.R.S32.HI R7, RZ, 0x1f, R6 ;  /* 0x0000001fff078819 */ /* 0x000fe40000011406 */
[----:B------:R-:W-:Y:S01]  /*208d0*/  SHF.R.S32.HI R9, RZ, 0x1f, R8 ;  /* 0x0000001fff097819 */ /* 0x000fe20000011408 */
[CC--:B0-----:R-:W-:Y:S01]  /*208e0*/  @!P0 IMAD.WIDE.U32 R6, R8.reuse, R2.reuse, R6 ;  /* 0x0000000208068225 */ /* 0x0c1fe200078e0006 */
[----:B------:R0:W-:Y:S03]  /*208f0*/  STL [R1+0x10], R8 ;  /* 0x0000100801007387 */ /* 0x0001e60000100800 */
[----:B------:R-:W-:Y:S01]  /*20900*/  @!P0 IMAD R0, R9, R2, RZ ;  /* 0x0000000209008224 */ /* 0x000fe200078e02ff */
[----:B------:R-:W-:Y:S01]  /*20910*/  MOV R5, UR38 ;  /* 0x0000002600057c02 */ /* 0x000fe20008000f00 */
[----:B------:R1:W-:Y:S02]  /*20920*/  STL [R1+0x30], R9 ;  /* 0x0000300901007387 */ /* 0x0003e40000100800 */
[----:B------:R-:W-:-:S02]  /*20930*/  @!P0 IMAD R0, R8, R3, R0 ;  /* 0x0000000308008224 */ /* 0x000fc400078e0200 */
[----:B------:R-:W0:Y:S02]  /*20940*/  @!P0 LDC.64 R2, c[0x0][0x418] ;  /* 0x00010600ff028b82 */ /* 0x000e240000000a00 */
[----:B------:R-:W-:Y:S01]  /*20950*/  @!P0 IMAD.IADD R0, R7, 0x1, R0 ;  /* 0x0000000107008824 */ /* 0x000fe200078e0200 */
[----:B------:R-:W-:Y:S02]  /*20960*/  ISETP.NE.AND P2, PT, R5, 0x3, PT ;  /* 0x000000030500780c */ /* 0x000fe40003f45270 */
[----:B0-----:R-:W-:Y:S01]  /*20970*/  @!P0 LEA R8, P1, R6, R2, 0x2 ;  /* 0x0000000206088211 */ /* 0x001fe200078210ff */
[----:B------:R-:W-:-:S03]  /*20980*/  IMAD.MOV.U32 R2, RZ, RZ, RZ ;  /* 0x000000ffff027224 */ /* 0x000fc600078e00ff */
[----:B-1----:R-:W-:-:S05]  /*20990*/  @!P0 LEA.HI.X R9, R6, R3, R0, 0x2, P1 ;  /* 0x0000000306098211 */ /* 0x002fca00008f1400 */
[----:B------:R0:W5:Y:S01]  /*209a0*/  @!P0 LDG.E R2, desc[UR54][R8.64] ;  /* 0x0000003608028981 */ /* 0x000162000c1e1900 */
[C---:B------:R-:W-:Y:S02]  /*209b0*/  ISETP.GE.AND P0, PT, R11.reuse, UR4, PT ;  /* 0x000000040b007c0c */ /* 0x040fe4000bf06270 */
[----:B------:R-:W-:Y:S02]  /*209c0*/  @P2 LOP3.LUT R22, R22, 0x8, RZ, 0xfc, !PT ;  /* 0x0000000816162812 */ /* 0x000fe400078efcff */
[----:B------:R-:W-:Y:S02]  /*209d0*/  LOP3.LUT R11, R11, 0x40, RZ, 0xfc, !PT ;  /* 0x000000400b0b7812 */ /* 0x000fe400078efcff */
        /* <DEDUP_REMOVED lines=9> */
.L_x_11771:
[----:B------:R-:W-:-:S05]  /*20a70*/  SHF.R.S32.HI R9, RZ, 0x1f, R18 ;  /* 0x0000001fff097819 */ /* 0x000fca0000011412 */
[----:B------:R0:W-:Y:S01]  /*20a80*/  STL [R1+0xc], R9 ;  /* 0x00000c0901007387 */ /* 0x0001e20000100800 */
[----:B------:R-:W-:Y:S05]  /*20a90*/  @!P2 BRA `(.L_x_11659) ;  /* 0x000000000004a947 */ /* 0x000fea0003800000 */
[----:B------:R-:W-:Y:S01]  /*20aa0*/  BPT.TRAP 0x1 ;  /* 0x000000040000795c */ /* 0x000fe20000300000 */
.L_x_11659:
        /* <DEDUP_REMOVED lines=23> */
[----:B--2---:R-:W-:-:S04]  /*20c20*/  SHF.L.U32 R5, R5, 0x1f, RZ ;  /* 0x0000001f05057819 */ /* 0x004fc800000006ff */
[----:B------:R-:W1:Y:S02]  /*20c30*/  SYNCS.PHASECHK.TRANS64.TRYWAIT P0, [R0+URZ+0x2d840], R5 ;  /* 0x02d84005000075a7 */ /* 0x000e64000800017f */
[----:B-1----:R-:W-:Y:S05]  /*20c40*/  @!P0 BRA `(.L_x_11661) ;  /* 0x0000004c00088947 */ /* 0x002fea0003800000 */
.L_x_11772:
[----:B------:R-:W-:Y:S05]  /*20c50*/  BSYNC B0 ;  /* 0x0000000000007941 */ /* 0x000fea0003800000 */
.L_x_11660:
[----:B------:R-:W2:Y:S01]  /*20c60*/  LDL R7, [R1+0xc] ;  /* 0x00000c0001077983 */ /* 0x000ea20000100800 */
[----:B------:R-:W-:-:S03]  /*20c70*/  ULDC.64 UR4, c[0x0][0x300] ;  /* 0x0000c00000047ab9 */ /* 0x000fc60000000a00 */
[----:B------:R-:W3:Y:S04]  /*20c80*/  LDL R12, [R1+0x24] ;  /* 0x00002400010c7983 */ /* 0x000ee80000100800 */
[----:B------:R-:W4:Y:S01]  /*20c90*/  LDL R11, [R1+0x14] ;  /* 0x00001400010b7983 */ /* 0x000f220000100800 */
[----:B------:R-:W-:Y:S01]  /*20ca0*/  IMAD R3, R3, UR4, RZ ;  /* 0x0000000403037c24 */ /* 0x000fe2000f8e02ff */
[----:B------:R-:W-:Y:S01]  /*20cb0*/  LOP3.LUT P4, RZ, R22, 0x4, RZ, 0xc0, !PT ;  /* 0x0000000416ff7812 */ /* 0x000fe2000788c0ff */
[----:B------:R-:W5:Y:S02]  /*20cc0*/  S2R R6, SR_TID.X ;  /* 0x0000000000067919 */ /* 0x000f640000002100 */
[----:B------:R-:W-:Y:S01]  /*20cd0*/  IMAD R3, R4, UR5, R3 ;  /* 0x0000000504037c24 */ /* 0x000fe2000f8e0203 */
[----:B------:R-:W-:Y:S01]  /*20ce0*/  LOP3.LUT P3, RZ, R22, 0x2, RZ, 0xc0, !PT ;  /* 0x0000000216ff7812 */ /* 0x000fe2000786c0ff */
[----:B-1----:R-:W-:Y:S01]  /*20cf0*/  IMAD.WIDE.U32 R4, R4, UR4, RZ ;  /* 0x0000000404047c25 */ /* 0x002fe2000f8e00ff */
[----:B0-----:R-:W0:Y:S01]  /*20d00*/  S2R R9, SR_TID.X ;  /* 0x0000000000097919 */ /* 0x001e220000002100 */
[----:B------:R-:W-:Y:S01]  /*20d10*/  ULDC.64 UR4, c[0x0][0x310] ;  /* 0x0000c40000047ab9 */ /* 0x000fe20000000a00 */
[----:B------:R-:W-:Y:S01]  /*20d20*/  LOP3.LUT P2, RZ, R22, 0x1, RZ, 0xc0, !PT ;  /* 0x0000000116ff7812 */ /* 0x000fe2000784c0ff */
[----:B------:R-:W-:-:S02]  /*20d30*/  IMAD.IADD R5, R5, 0x1, R3 ;  /* 0x0000000105057824 */ /* 0x000fc400078e0203 */
[----:B------:R-:W-:Y:S02]  /*20d40*/  IMAD R8, R8, UR4, RZ ;  /* 0x0000000408087c24 */ /* 0x000fe4000f8e02ff */
[----:B------:R-:W-:-:S04]  /*20d50*/  IMAD.WIDE.U32 R4, R2, UR4, R4 ;  /* 0x0000000402047c25 */ /* 0x000fc8000f8e0004 */
[----:B------:R-:W-:Y:S01]  /*20d60*/  IMAD R2, R2, UR5, R8 ;  /* 0x0000000502027c24 */ /* 0x000fe2000f8e0208 */
[----:B------:R-:W-:-:S03]  /*20d70*/  ULDC.64 UR4, c[0x0][0x308] ;  /* 0x0000c20000047ab9 */ /* 0x000fc60000000a00 */
[----:B------:R-:W-:Y:S02]  /*20d80*/  IMAD.IADD R3, R5, 0x1, R2 ;  /* 0x0000000105037824 */ /* 0x000fe400078e0202 */
[----:B------:R-:W-:Y:S01]  /*20d90*/  IMAD.MOV.U32 R2, RZ, RZ, R4 ;  /* 0x000000ffff027224 */ /* 0x000fe200078e0004 */
[----:B-----5:R-:W-:-:S04]  /*20da0*/  LOP3.LUT R6, R6, 0x7f, RZ, 0xc0, !PT ;  /* 0x0000007f06067812 */ /* 0x020fc800078ec0ff */
[----:B------:R-:W-:Y:S01]  /*20db0*/  SHF.R.U32.HI R6, RZ, 0x2, R6 ;  /* 0x00000002ff067819 */ /* 0x000fe20000011606 */
[----:B0-----:R-:W-:-:S05]  /*20dc0*/  IMAD.SHL.U32 R9, R9, 0x8, RZ ;  /* 0x0000000809097824 */ /* 0x001fca00078e00ff */
[----:B------:R-:W-:Y:S01]  /*20dd0*/  LOP3.LUT R9, R9, 0x18, RZ, 0xc0, !PT ;  /* 0x0000001809097812 */ /* 0x000fe200078ec0ff */
[----:B--2---:R-:W-:-:S04]  /*20de0*/  IMAD R4, R7, UR4, RZ ;  /* 0x0000000407047c24 */ /* 0x004fc8000f8e02ff */
[----:B------:R-:W-:Y:S01]  /*20df0*/  IMAD R7, R18, UR5, R4 ;  /* 0x0000000512077c24 */ /* 0x000fe2000f8e0204 */
[----:B---3--:R-:W-:Y:S01]  /*20e00*/  IADD3 R6, -R6, R12, -R10 ;  /* 0x0000000c06067210 */ /* 0x008fe20007ffe90a */
[----:B------:R-:W-:Y:S01]  /*20e10*/  IMAD.WIDE.U32 R4, R18, UR4, R2 ;  /* 0x0000000412047c25 */ /* 0x000fe2000f8e0002 */
[----:B------:R-:W-:-:S03]  /*20e20*/  ULDC.64 UR4, c[0x0][0x2e8] ;  /* 0x0000ba0000047ab9 */ /* 0x000fc60000000a00 */
[----:B------:R-:W-:Y:S01]  /*20e30*/  IMAD.IADD R7, R5, 0x1, R7 ;  /* 0x0000000105077824 */ /* 0x000fe200078e0207 */
[C---:B------:R-:W-:Y:S01]  /*20e40*/  LEA R2, P0, R4.reuse, UR4, 0x1 ;  /* 0x0000000404027c11 */ /* 0x040fe2000f8008ff */
[----:B------:R-:W-:Y:S01]  /*20e50*/  UMOV UR4, 0xffffffff ;  /* 0xffffffff00047882 */ /* 0x000fe20000000000 */
[----:B----4-:R-:W-:Y:S02]  /*20e60*/  IMAD R8, R25, 0x3000, R11 ;  /* 0x0000300019087824 */ /* 0x010fe400078e020b */
[----:B------:R-:W-:Y:S02]  /*20e70*/  LEA.HI.X R7, R4, UR5, R7, 0x1, P0 ;  /* 0x0000000504077c11 */ /* 0x000fe400080f0c07 */
[----:B------:R-:W-:Y:S01]  /*20e80*/  ISETP.GE.AND P0, PT, R6, 0x1, PT ;  /* 0x000000010600780c */ /* 0x000fe20003f06270 */
[----:B------:R-:W-:-:S12]  /*20e90*/  BRA.DIV UR4, `(.L_x_11662) ;  /* 0x0000004a04887947 */ /* 0x000fd8000b800000 */
[----:B------:R-:W0:Y:S04]  /*20ea0*/  SHFL.IDX PT, R3, R2, RZ, 0x1c1f ;  /* 0x001c1fff02037589 */ /* 0x000e2800000e0000 */
[----:B------:R-:W1:Y:S01]  /*20eb0*/  SHFL.IDX PT, R4, R7, RZ, 0x1c1f ;  /* 0x001c1fff07047589 */ /* 0x000e6200000e0000 */
[----:B0-----:R-:W-:Y:S01]  /*20ec0*/  @P0 LEA R5, P1, R9, R3, 0x1 ;  /* 0x0000000309050211 */ /* 0x001fe200078208ff */
[----:B------:R-:W-:-:S04]  /*20ed0*/  @P0 IMAD R3, R8, 0x2, R23 ;  /* 0x0000000208030824 */ /* 0x000fc800078e0217 */
        /* <DEDUP_REMOVED lines=11> */
[----:B0-----:R-:W-:Y:S01]  /*20f90*/  @P1 LEA R5, P0, R9, R3, 0x1 ;  /* 0x0000000309051211 */ /* 0x001fe200078008ff */
[----:B------:R-:W-:-:S04]  /*20fa0*/  @P1 IMAD R3, R8, 0x2, R23 ;  /* 0x0000000208031824 */ /* 0x000fc800078e0217 */
        /* <DEDUP_REMOVED lines=12> */
[----:B0-----:R-:W-:-:S02]  /*21070*/  @P1 LEA R5, P0, R9, R3, 0x1 ;  /* 0x0000000309051211 */ /* 0x001fc400078008ff */
[----:B------:R-:W-:-:S03]  /*21080*/  @P1 LEA R3, R8, R23, 0x1 ;  /* 0x0000001708031211 */ /* 0x000fc600078e08ff */
[----:B-1----:R-:W-:-:S05]  /*21090*/  @P1 IMAD.X R4, RZ, RZ, R4, P0 ;  /* 0x000000ffff041224 */ /* 0x002fca00000e0604 */
[----:B------:R-:W-:-:S04]  /*210a0*/  @P1 LOP3.LUT R5, R5, R4, RZ, 0x3c, !PT ;  /* 0x0000000405051212 */ /* 0x000fc800078e3cff */
[----:B------:R-:W-:-:S04]  /*210b0*/  @P1 LOP3.LUT R4, R5, R4, RZ, 0x3c, !PT ;  /* 0x0000000405041212 */ /* 0x000fc800078e3cff */
[----:B------:R-:W-:-:S05]  /*210c0*/  @P1 LOP3.LUT R5, R5, R4, RZ, 0x3c, !PT ;  /* 0x0000000405051212 */ /* 0x000fca00078e3cff */
[----:B------:R0:W-:Y:S04]  /*210d0*/  @P1 LDGSTS.E.BYPASS.LTC128B.128 [R3+0x16400], desc[UR54][R4.64], !P4 ;  /* 0x1640000004031fae */ /* 0x0001e8000e101d76 */
[----:B------:R0:W-:Y:S04]  /*210e0*/  @P1 LDGSTS.E.BYPASS.LTC128B.128 [R3+0x18400], desc[UR54][R4.64+0x40], !P3 ;  /* 0x1840004004031fae */ /* 0x0001e8000d901d76 */
[----:B--23--:R0:W-:Y:S02]  /*210f0*/  @P1 LDGSTS.E.BYPASS.LTC128B.128 [R3+0x1a400], desc[UR54][R4.64+0x80], !P2 ;  /* 0x1a40008004031fae */ /* 0x00c1e4000d101d76 */
.L_x_11782:
[----:B------:R-:W-:-:S13]  /*21100*/  ISETP.GE.AND P0, PT, R6, 0x61, PT ;  /* 0x000000610600780c */ /* 0x000fda0003f06270 */
[----:B------:R-:W-:Y:S01]  /*21110*/  @P0 LEA R2, P1, R9, R2, 0x1 ;  /* 0x0000000209020211 */ /* 0x000fe200078208ff */
[----:B------:R-:W-:-:S04]  /*21120*/  @P0 IMAD R8, R8, 0x2, R23 ;  /* 0x0000000208080824 */ /* 0x000fc800078e0217 */
[----:B01----:R-:W-:-:S05]  /*21130*/  @P0 IMAD.X R3, RZ, RZ, R7, P1 ;  /* 0x000000ffff030224 */ /* 0x003fca00008e0607 */
        /* <DEDUP_REMOVED lines=8> */
.L_x_11663:
        /* <DEDUP_REMOVED lines=11> */
.L_x_11664:
[----:B------:R0:W5:Y:S01]  /*21270*/  LDL.LU R3, [R1+0x8] ;  /* 0x0000080001037983 */ /* 0x0001620000300800 */
[----:B------:R0:W-:Y:S02]  /*21280*/  SYNCS.ARRIVE.TRANS64.A1T0 RZ, [R0+URZ+0x2d830], RZ ;  /* 0x02d830ff00ff79a7 */ /* 0x0001e4000810003f */
[----:B------:R-:W-:Y:S05]  /*21290*/  WARPSYNC.ALL ;  /* 0x0000000000007948 */ /* 0x000fea0003800000 */
[----:B------:R-:W-:Y:S01]  /*212a0*/  ULDC.64 UR4, c[0x0][0x298] ;  /* 0x0000a60000047ab9 */ /* 0x000fe20000000a00 */
[----:B------:R-:W-:Y:S01]  /*212b0*/  ULDC.64 UR6, c[0x0][0xa00] ;  /* 0x0002800000067ab9 */ /* 0x000fe20000000a00 */
[----:B0-----:R-:W-:Y:S01]  /*212c0*/  VIADD R0, R23, 0xc400 ;  /* 0x0000c40017007836 */ /* 0x001fe20000000000 */
[----:B------:R-:W-:Y:S01]  /*212d0*/  BAR.SYNC.DEFER_BLOCKING 0x8, 0x200 ;  /* 0x0208000000007b1d */ /* 0x000fe20000010000 */
[----:B------:R-:W-:-:S03]  /*212e0*/  ISETP.NE.U32.AND P0, PT, RZ, UR6, PT ;  /* 0x00000006ff007c0c */ /* 0x000fc6000bf05070 */
[----:B------:R-:W-:Y:S02]  /*212f0*/  LOP3.LUT P1, RZ, R0, 0x1bf, RZ, 0xc0, !PT ;  /* 0x000001bf00ff7812 */ /* 0x000fe4000782c0ff */
[----:B------:R-:W-:Y:S01]  /*21300*/  ISETP.NE.AND.EX P0, PT, RZ, UR7, PT, P0 ;  /* 0x00000007ff007c0c */ /* 0x000fe2000bf05300 */
[----:B------:R-:W-:Y:S01]  /*21310*/  BSSY B6, `(.L_x_11665) ;  /* 0x000001e000067945 */ /* 0x000fe20003800000 */
[----:B-----5:R-:W-:Y:S01]  /*21320*/  SHF.R.S32.HI R2, RZ, 0x1f, R3 ;  /* 0x0000001fff027819 */ /* 0x020fe20000011403 */
[----:B------:R-:W-:-:S04]  /*21330*/  IMAD.WIDE.U32 R4, R3, UR4, RZ ;  /* 0x0000000403047c25 */ /* 0x000fc8000f8e00ff */
[----:B------:R-:W-:Y:S01]  /*21340*/  IMAD R2, R2, UR4, RZ ;  /* 0x0000000402027c24 */ /* 0x000fe2000f8e02ff */
[----:B------:R0:W-:Y:S03]  /*21350*/  STL.64 [R1+0x38], R4 ;  /* 0x0000380401007387 */ /* 0x0001e60000100a00 */
[----:B------:R-:W-:Y:S01]  /*21360*/  IMAD R0, R3, UR5, R2 ;  /* 0x0000000503007c24 */ /* 0x000fe2000f8e0202 */
[----:B------:R-:W-:-:S03]  /*21370*/  SHF.R.S32.HI R2, RZ, 0x1f, R19 ;  /* 0x0000001fff027819 */ /* 0x000fc60000011413 */
[----:B------:R-:W-:Y:S01]  /*21380*/  IMAD.IADD R3, R5, 0x1, R0 ;  /* 0x0000000105037824 */ /* 0x000fe200078e0200 */
[----:B------:R-:W-:Y:S02]  /*21390*/  SEL R0, R19, RZ, !P0 ;  /* 0x000000ff13007207 */ /* 0x000fe40004000000 */
[----:B------:R-:W-:Y:S02]  /*213a0*/  SEL R2, R2, RZ, !P0 ;  /* 0x000000ff02027207 */ /* 0x000fe40004000000 */
        /* <DEDUP_REMOVED lines=20> */
.L_x_11666:
[----:B------:R-:W-:Y:S05]  /*214f0*/  BSYNC B6 ;  /* 0x0000000000067941 */ /* 0x000fea0003800000 */
.L_x_11665:
[----:B0-----:R-:W2:Y:S01]  /*21500*/  LDL.LU R0, [R1+0x48] ;  /* 0x0000480001007983 */ /* 0x001ea20000300800 */
[----:B------:R-:W0:Y:S01]  /*21510*/  LDC R9, c[0x0][0x448] ;  /* 0x00011200ff097b82 */ /* 0x000e220000000800 */
[----:B------:R-:W-:Y:S01]  /*21520*/  ULDC.64 UR4, c[0x0][0x2d8] ;  /* 0x0000b60000047ab9 */ /* 0x000fe20000000a00 */
[----:B------:R-:W-:Y:S01]  /*21530*/  ULDC.64 UR6, c[0x0][0x2c8] ;  /* 0x0000b20000067ab9 */ /* 0x000fe20000000a00 */
[----:B------:R-:W3:Y:S01]  /*21540*/  LDL.LU R21, [R1+0x40] ;  /* 0x0000400001157983 */ /* 0x000ee20000300800 */
[----:B------:R-:W-:-:S03]  /*21550*/  ULDC.64 UR8, c[0x0][0x280] ;  /* 0x0000a00000087ab9 */ /* 0x000fc60000000a00 */
[----:B------:R-:W3:Y:S04]  /*21560*/  LDL.LU.64 R2, [R1+0x38] ;  /* 0x0000380001027983 */ /* 0x000ee80000300a00 */
[----:B------:R-:W4:Y:S04]  /*21570*/  LDL R20, [R1+0xc] ;  /* 0x00000c0001147983 */ /* 0x000f280000100800 */
[----:B------:R-:W5:Y:S01]  /*21580*/  LDL.LU R4, [R1+0x8] ;  /* 0x0000080001047983 */ /* 0x000f620000300800 */
[----:B0-----:R-:W-:-:S13]  /*21590*/  ISETP.NE.AND P1, PT, R9, 0x1, PT ;  /* 0x000000010900780c */ /* 0x001fda0003f25270 */
[----:B------:R-:W0:Y:S08]  /*215a0*/  @P1 LDC R6, c[0x0][0x450] ;  /* 0x00011400ff061b82 */ /* 0x000e300000000800 */
[----:B------:R-:W1:Y:S01]  /*215b0*/  @P1 LDC R8, c[0x0][0x450] ;  /* 0x00011400ff081b82 */ /* 0x000e620000000800 */
[----:B------:R-:W0:Y:S02]  /*215c0*/  S2R R11, SR_TID.X ;  /* 0x00000000000b7919 */ /* 0x000e240000002100 */
[----:B0-----:R-:W-:-:S05]  /*215d0*/  IMAD.SHL.U32 R10, R11, 0x8, RZ ;  /* 0x000000080b0a7824 */ /* 0x001fca00078e00ff */
[----:B------:R-:W-:Y:S01]  /*215e0*/  LOP3.LUT R10, R10, 0x18, RZ, 0xc0, !PT ;  /* 0x000000180a0a7812 */ /* 0x000fe200078ec0ff */
[----:B--2---:R-:W-:Y:S01]  /*215f0*/  IMAD.MOV.U32 R5, RZ, RZ, R0 ;  /* 0x000000ffff057224 */ /* 0x004fe200078e0000 */
[----:B---3--:R-:W-:Y:S02]  /*21600*/  MOV R3, R21 ;  /* 0x0000001500037202 */ /* 0x008fe40000000f00 */
[----:B------:R-:W0:Y:S01]  /*21610*/  S2R R21, SR_TID.X ;  /* 0x0000000000157919 */ /* 0x000e220000002100 */
[----:B----4-:R-:W-:Y:S02]  /*21620*/  IMAD R0, R20, UR4, RZ ;  /* 0x0000000414007c24 */ /* 0x010fe4000f8e02ff */
[----:B------:R-:W2:Y:S01]  /*21630*/  S2R R20, SR_TID.X ;  /* 0x0000000000147919 */ /* 0x000ea20000002100 */
[----:B------:R-:W-:-:S04]  /*21640*/  IMAD.WIDE.U32 R2, R18, UR4, R2 ;  /* 0x0000000412027c25 */ /* 0x000fc8000f8e0002 */
[----:B------:R-:W-:Y:S01]  /*21650*/  IMAD R0, R18, UR5, R0 ;  /* 0x0000000512007c24 */ /* 0x000fe2000f8e0200 */
[----:B------:R-:W-:-:S03]  /*21660*/  ULDC.64 UR4, c[0x0][0x2e0] ;  /* 0x0000b80000047ab9 */ /* 0x000fc60000000a00 */
[----:B------:R-:W-:Y:S02]  /*21670*/  IMAD.IADD R3, R3, 0x1, R0 ;  /* 0x0000000103037824 */ /* 0x000fe400078e0200 */
[----:B------:R-:W-:Y:S02]  /*21680*/  IMAD R0, R5, UR4, RZ ;  /* 0x0000000405007c24 */ /* 0x000fe4000f8e02ff */
[----:B------:R-:W3:Y:S01]  /*21690*/  @P1 LDC R5, c[0x0][0x44c] ;  /* 0x00011300ff051b82 */ /* 0x000ee20000000800 */
[----:B-----5:R-:W-:-:S04]  /*216a0*/  IMAD.WIDE.U32 R2, R4, UR4, R2 ;  /* 0x0000000404027c25 */ /* 0x020fc8000f8e0002 */
[----:B------:R-:W-:Y:S01]  /*216b0*/  IMAD R0, R4, UR5, R0 ;  /* 0x0000000504007c24 */ /* 0x000fe2000f8e0200 */
[----:B------:R-:W-:Y:S01]  /*216c0*/  ULDC.64 UR4, c[0x0][0x2d0] ;  /* 0x0000b40000047ab9 */ /* 0x000fe20000000a00 */
[----:B0-----:R-:W-:Y:S01]  /*216d0*/  IMAD.SHL.U32 R21, R21, 0x20, RZ ;  /* 0x0000002015157824 */ /* 0x001fe200078e00ff */
[----:B--2---:R-:W-:-:S04]  /*216e0*/  LOP3.LUT R20, R20, 0x7f, RZ, 0xc0, !PT ;  /* 0x0000007f14147812 */ /* 0x004fc800078ec0ff */
[----:B------:R-:W-:Y:S02]  /*216f0*/  LOP3.LUT R21, R21, 0x60, RZ, 0xc0, !PT ;  /* 0x0000006015157812 */ /* 0x000fe400078ec0ff */
[----:B------:R-:W-:-:S04]  /*21700*/  SHF.R.U32.HI R20, RZ, 0x2, R20 ;  /* 0x00000002ff147819 */ /* 0x000fc80000011614 */
[----:B------:R-:W-:Y:S01]  /*21710*/  LOP3.LUT R20, R20, R21, RZ, 0xfc, !PT ;  /* 0x0000001514147212 */ /* 0x000fe200078efcff */
[----:B------:R-:W-:-:S04]  /*21720*/  IMAD.IADD R3, R3, 0x1, R0 ;  /* 0x0000000103037824 */ /* 0x000fc800078e0200 */
[----:B------:R-:W-:-:S04]  /*21730*/  IMAD.IADD R0, R20, 0x1, R28 ;  /* 0x0000000114007824 */ /* 0x000fc800078e021c */
[----:B---3--:R-:W-:-:S04]  /*21740*/  @P1 IMAD.HI.U32 R5, R0, R5, RZ ;  /* 0x0000000500051227 */ /* 0x008fc800078e00ff */
[----:B------:R-:W-:Y:S01]  /*21750*/  IMAD.MOV.U32 R4, RZ, RZ, R0 ;  /* 0x000000ffff047224 */ /* 0x000fe200078e0000 */
[----:B------:R-:W-:-:S04]  /*21760*/  @P1 SHF.R.U32.HI R4, RZ, R6, R5 ;  /* 0x00000006ff041219 */ /* 0x000fc80000011605 */
        /* <DEDUP_REMOVED lines=11> */
[----:B------:R-:W0:Y:S02]  /*21820*/  @P1 LDC R7, c[0x0][0x44c] ;  /* 0x00011300ff071b82 */ /* 0x000e240000000800 */
[----:B------:R-:W-:Y:S01]  /*21830*/  IMAD.IADD R6, R5, 0x1, R6 ;  /* 0x0000000105067824 */ /* 0x000fe200078e0206 */
[----:B------:R-:W-:-:S04]  /*21840*/  LEA R5, P0, R4, UR8, 0x1 ;  /* 0x0000000804057c11 */ /* 0x000fc8000f8008ff */
[----:B------:R-:W-:Y:S01]  /*21850*/  LEA.HI.X R4, R4, UR9, R6, 0x1, P0 ;  /* 0x0000000904047c11 */ /* 0x000fe200080f0c06 */
[----:B------:R-:W-:-:S04]  /*21860*/  VIADD R6, R0, 0x80 ;  /* 0x0000008000067836 */ /* 0x000fc80000000000 */
[----:B------:R-:W-:Y:S02]  /*21870*/  IMAD.MOV.U32 R0, RZ, RZ, R6 ;  /* 0x000000ffff007224 */ /* 0x000fe400078e0006 */
[----:B0-----:R-:W-:-:S05]  /*21880*/  @P1 IMAD.HI.U32 R7, R6, R7, RZ ;  /* 0x0000000706071227 */ /* 0x001fca00078e00ff */
[----:B-1----:R-:W-:-:S05]  /*21890*/  @P1 SHF.R.U32.HI R0, RZ, R8, R7 ;  /* 0x00000008ff001219 */ /* 0x002fca0000011607 */
[----:B------:R-:W-:-:S04]  /*218a0*/  IMAD.MOV R7, RZ, RZ, -R0 ;  /* 0x000000ffff077224 */ /* 0x000fc800078e0a00 */
[----:B------:R-:W-:Y:S01]  /*218b0*/  IMAD R6, R9, R7, R6 ;  /* 0x0000000709067224 */ /* 0x000fe200078e0206 */
[----:B------:R-:W-:Y:S01]  /*218c0*/  SHF.R.S32.HI R7, RZ, 0x1f, R0 ;  /* 0x0000001fff077819 */ /* 0x000fe20000011400 */
[----:B------:R-:W-:-:S04]  /*218d0*/  IMAD.WIDE.U32 R2, R0, UR4, R2 ;  /* 0x0000000400027c25 */ /* 0x000fc8000f8e0002 */
[----:B------:R-:W-:Y:S02]  /*218e0*/  IMAD R7, R7, UR4, RZ ;  /* 0x0000000407077c24 */ /* 0x000fe4000f8e02ff */
[C---:B------:R-:W-:Y:S01]  /*218f0*/  IMAD.SHL.U32 R21, R11.reuse, 0x8, RZ ;  /* 0x000000080b157824 */ /* 0x040fe200078e00ff */
[----:B------:R-:W-:Y:S01]  /*21900*/  LOP3.LUT R20, R11, 0x7f, RZ, 0xc0, !PT ;  /* 0x0000007f0b147812 */ /* 0x000fe200078ec0ff */
[----:B------:R-:W-:Y:S01]  /*21910*/  IMAD R0, R0, UR5, R7 ;  /* 0x0000000500007c24 */ /* 0x000fe2000f8e0207 */
[----:B------:R-:W-:-:S03]  /*21920*/  ULDC UR4, c[0x0][0x2b8] ;  /* 0x0000ae0000047ab9 */ /* 0x000fc60000000800 */
[----:B------:R-:W-:Y:S01]  /*21930*/  IMAD.IADD R3, R3, 0x1, R0 ;  /* 0x0000000103037824 */ /* 0x000fe200078e0200 */
[----:B------:R-:W-:-:S05]  /*21940*/  SHF.R.S32.HI R0, RZ, 0x1f, R6 ;  /* 0x0000001fff007819 */ /* 0x000fca0000011406 */
[----:B------:R-:W-:Y:S02]  /*21950*/  IMAD R0, R0, UR6, RZ ;  /* 0x0000000600007c24 */ /* 0x000fe4000f8e02ff */
[----:B------:R-:W-:Y:S01]  /*21960*/  IMAD.WIDE.U32 R2, R6, UR6, R2 ;  /* 0x0000000606027c25 */ /* 0x000fe2000f8e0002 */
[----:B------:R-:W-:-:S03]  /*21970*/  LOP3.LUT R21, R21, 0x18, RZ, 0xc0, !PT ;  /* 0x0000001815157812 */ /* 0x000fc600078ec0ff */
[----:B------:R-:W-:Y:S01]  /*21980*/  IMAD R6, R6, UR7, R0 ;  /* 0x0000000706067c24 */ /* 0x000fe2000f8e0200 */
[----:B------:R-:W-:-:S03]  /*21990*/  LEA R7, P0, R2, UR8, 0x1 ;  /* 0x0000000802077c11 */ /* 0x000fc6000f8008ff */
[----:B------:R-:W-:Y:S01]  /*219a0*/  IMAD.IADD R6, R3, 0x1, R6 ;  /* 0x0000000103067824 */ /* 0x000fe200078e0206 */
[C---:B------:R-:W-:Y:S02]  /*219b0*/  LOP3.LUT R12, R21.reuse, 0x20, RZ, 0xfc, !PT ;  /* 0x00000020150c7812 */ /* 0x040fe400078efcff */
[----:B------:R-:W-:Y:S01]  /*219c0*/  LOP3.LUT R11, R21, 0x40, RZ, 0xfc, !PT ;  /* 0x00000040150b7812 */ /* 0x000fe200078efcff */
[----:B------:R-:W-:Y:S01]  /*219d0*/  UMOV UR5, 0xffffffff ;  /* 0xffffffff00057882 */ /* 0x000fe20000000000 */
[----:B------:R-:W-:Y:S02]  /*219e0*/  LEA.HI.X R6, R2, UR9, R6, 0x1, P0 ;  /* 0x0000000902067c11 */ /* 0x000fe400080f0c06 */
[----:B------:R-:W-:Y:S02]  /*219f0*/  ISETP.GE.AND P0, PT, R10, UR4, PT ;  /* 0x000000040a007c0c */ /* 0x000fe4000bf06270 */
[----:B------:R-:W-:Y:S02]  /*21a00*/  ISETP.GE.AND P1, PT, R12, UR4, PT ;  /* 0x000000040c007c0c */ /* 0x000fe4000bf26270 */
[----:B------:R-:W-:-:S02]  /*21a10*/  ISETP.GE.AND P2, PT, R11, UR4, PT ;  /* 0x000000040b007c0c */ /* 0x000fc4000bf46270 */
[----:B------:R-:W-:Y:S01]  /*21a20*/  SHF.R.U32.HI R20, RZ, 0x2, R20 ;  /* 0x00000002ff147819 */ /* 0x000fe20000011614 */
[----:B------:R-:W-:Y:S10]  /*21a30*/  BRA.DIV UR5, `(.L_x_11667) ;  /* 0x0000004605087947 */ /* 0x000ff4000b800000 */
[----:B------:R-:W2:Y:S01]  /*21a40*/  LDL R11, [R1+0x34] ;  /* 0x00003400010b7983 */ /* 0x000ea20000100800 */
[----:B------:R-:W-:Y:S01]  /*21a50*/  IMAD R0, R29, R9, RZ ;  /* 0x000000091d007224 */ /* 0x000fe200078e02ff */
[----:B------:R-:W-:Y:S02]  /*21a60*/  IADD3 R28, R20, R28, RZ ;  /* 0x0000001c141c7210 */ /* 0x000fe40007ffe0ff */
[----:B------:R-:W0:Y:S02]  /*21a70*/  SHFL.IDX PT, R3, R5, RZ, 0x1c1f ;  /* 0x001c1fff05037589 */ /* 0x000e2400000e0000 */
[----:B------:R-:W-:Y:S02]  /*21a80*/  ISETP.GE.AND P3, PT, R28, R0, PT ;  /* 0x000000001c00720c */ /* 0x000fe40003f66270 */
[----:B------:R-:W1:Y:S04]  /*21a90*/  SHFL.IDX PT, R2, R4, RZ, 0x1c1f ;  /* 0x001c1fff04027589 */ /* 0x000e6800000e0000 */
[----:B------:R-:W-:Y:S07]  /*21aa0*/  SHFL.IDX PT, R8, R4, 0x1, 0x1c1f ;  /* 0x003c1f0004087f89 */ /* 0x000fee00000e0000 */
[----:B0-----:R-:W-:-:S05]  /*21ab0*/  @!P3 LEA R3, P4, R10, R3, 0x1 ;  /* 0x000000030a03b211 */ /* 0x001fca00078808ff */
[----:B-1----:R-:W-:-:S05]  /*21ac0*/  @!P3 IMAD.X R2, RZ, RZ, R2, P4 ;  /* 0x000000ffff02b224 */ /* 0x002fca00020e0602 */
[----:B------:R-:W-:-:S04]  /*21ad0*/  @!P3 LOP3.LUT R3, R3, R2, RZ, 0x3c, !PT ;  /* 0x000000020303b212 */ /* 0x000fc800078e3cff */
[----:B------:R-:W-:-:S04]  /*21ae0*/  @!P3 LOP3.LUT R2, R3, R2, RZ, 0x3c, !PT ;  /* 0x000000020302b212 */ /* 0x000fc800078e3cff */
[----:B------:R-:W-:-:S05]  /*21af0*/  @!P3 LOP3.LUT R3, R3, R2, RZ, 0x3c, !PT ;  /* 0x000000020303b212 */ /* 0x000fca00078e3cff */
[----:B--2---:R-:W-:Y:S04]  /*21b00*/  @!P3 LDGSTS.E.BYPASS.LTC128B.128 [R11+0xc400], desc[UR54][R2.64], !P0 ;  /* 0x0c400000020bbfae */ /* 0x004fe8000c101d76 */
[----:B------:R-:W-:Y:S04]  /*21b10*/  @!P3 LDGSTS.E.BYPASS.LTC128B.128 [R11+0xf400], desc[UR54][R2.64+0x40], !P1 ;  /* 0x0f400040020bbfae */ /* 0x000fe8000c901d76 */
[----:B------:R0:W-:Y:S02]  /*21b20*/  @!P3 LDGSTS.E.BYPASS.LTC128B.128 [R11+0x12400], desc[UR54][R2.64+0x80], !P2 ;  /* 0x12400080020bbfae */ /* 0x0001e4000d101d76 */
[----:B0-----:R-:W-:-:S05]  /*21b30*/  VIADD R2, R28, 0x20 ;  /* 0x000000201c027836 */ /* 0x001fca0000000000 */
[----:B------:R-:W-:Y:S02]  /*21b40*/  ISETP.GE.AND P3, PT, R2, R0, PT ;  /* 0x000000000200720c */ /* 0x000fe40003f66270 */
[----:B------:R-:W0:Y:S11]  /*21b50*/  SHFL.IDX PT, R2, R5, 0x1, 0x1c1f ;  /* 0x003c1f0005027f89 */ /* 0x000e3600000e0000 */
[----:B0-----:R-:W-:-:S05]  /*21b60*/  @!P3 LEA R3, P4, R10, R2, 0x1 ;  /* 0x000000020a03b211 */ /* 0x001fca00078808ff */
[----:B------:R-:W-:Y:S02]  /*21b70*/  @!P3 IMAD.X R2, RZ, RZ, R8, P4 ;  /* 0x000000ffff02b224 */ /* 0x000fe400020e0608 */
[----:B------:R-:W-:Y:S03]  /*21b80*/  SHFL.IDX PT, R8, R4, 0x2, 0x1c1f ;  /* 0x005c1f0004087f89 */ /* 0x000fe600000e0000 */
[-C--:B------:R-:W-:Y:S01]  /*21b90*/  @!P3 LOP3.LUT R3, R3, R2.reuse, RZ, 0x3c, !PT ;  /* 0x000000020303b212 */ /* 0x080fe200078e3cff */
[----:B------:R-:W-:Y:S03]  /*21ba0*/  SHFL.IDX PT, R4, R4, 0x3, 0x1c1f ;  /* 0x007c1f0004047f89 */ /* 0x000fe600000e0000 */
[----:B------:R-:W-:-:S04]  /*21bb0*/  @!P3 LOP3.LUT R2, R3, R2, RZ, 0x3c, !PT ;  /* 0x000000020302b212 */ /* 0x000fc800078e3cff */
[----:B------:R-:W-:-:S05]  /*21bc0*/  @!P3 LOP3.LUT R3, R3, R2, RZ, 0x3c, !PT ;  /* 0x000000020303b212 */ /* 0x000fca00078e3cff */
[----:B------:R-:W-:Y:S04]  /*21bd0*/  @!P3 LDGSTS.E.BYPASS.LTC128B.128 [R11+0xcc00], desc[UR54][R2.64], !P0 ;  /* 0x0cc00000020bbfae */ /* 0x000fe8000c101d76 */
[----:B------:R-:W-:Y:S04]  /*21be0*/  @!P3 LDGSTS.E.BYPASS.LTC128B.128 [R11+0xfc00], desc[UR54][R2.64+0x40], !P1 ;  /* 0x0fc00040020bbfae */ /* 0x000fe8000c901d76 */
[----:B------:R0:W-:Y:S02]  /*21bf0*/  @!P3 LDGSTS.E.BYPASS.LTC128B.128 [R11+0x12c00], desc[UR54][R2.64+0x80], !P2 ;  /* 0x12c00080020bbfae */ /* 0x0001e4000d101d76 */
[----:B0-----:R-:W-:-:S05]  /*21c00*/  VIADD R2, R28, 0x40 ;  /* 0x000000401c027836 */ /* 0x001fca0000000000 */
[----:B------:R-:W-:Y:S02]  /*21c10*/  ISETP.GE.AND P3, PT, R2, R0, PT ;  /* 0x000000000200720c */ /* 0x000fe40003f66270 */
[----:B------:R-:W0:Y:S04]  /*21c20*/  SHFL.IDX PT, R2, R5, 0x2, 0x1c1f ;  /* 0x005c1f0005027f89 */ /* 0x000e2800000e0000 */
[----:B------:R-:W1:Y:S07]  /*21c30*/  SHFL.IDX PT, R5, R5, 0x3, 0x1c1f ;  /* 0x007c1f0005057f89 */ /* 0x000e6e00000e0000 */
[----:B0-----:R-:W-:-:S05]  /*21c40*/  @!P3 LEA R3, P4, R10, R2, 0x1 ;  /* 0x000000020a03b211 */ /* 0x001fca00078808ff */
[----:B------:R-:W-:-:S05]  /*21c50*/  @!P3 IMAD.X R2, RZ, RZ, R8, P4 ;  /* 0x000000ffff02b224 */ /* 0x000fca00020e0608 */
[----:B------:R-:W-:-:S04]  /*21c60*/  @!P3 LOP3.LUT R3, R3, R2, RZ, 0x3c, !PT ;  /* 0x000000020303b212 */ /* 0x000fc800078e3cff */
[----:B------:R-:W-:-:S04]  /*21c70*/  @!P3 LOP3.LUT R2, R3, R2, RZ, 0x3c, !PT ;  /* 0x000000020302b212 */ /* 0x000fc800078e3cff */
[----:B------:R-:W-:-:S05]  /*21c80*/  @!P3 LOP3.LUT R3, R3, R2, RZ, 0x3c, !PT ;  /* 0x000000020303b212 */ /* 0x000fca00078e3cff */
[----:B------:R-:W-:Y:S04]  /*21c90*/  @!P3 LDGSTS.E.BYPASS.LTC128B.128 [R11+0xd400], desc[UR54][R2.64], !P0 ;  /* 0x0d400000020bbfae */ /* 0x000fe8000c101d76 */
[----:B------:R-:W-:Y:S04]  /*21ca0*/  @!P3 LDGSTS.E.BYPASS.LTC128B.128 [R11+0x10400], desc[UR54][R2.64+0x40], !P1 ;  /* 0x10400040020bbfae */ /* 0x000fe8000c901d76 */
[----:B------:R0:W-:Y:S02]  /*21cb0*/  @!P3 LDGSTS.E.BYPASS.LTC128B.128 [R11+0x13400], desc[UR54][R2.64+0x80], !P2 ;  /* 0x13400080020bbfae */ /* 0x0001e4000d101d76 */
[----:B0-----:R-:W-:-:S05]  /*21cc0*/  VIADD R2, R28, 0x60 ;  /* 0x000000601c027836 */ /* 0x001fca0000000000 */
[----:B------:R-:W-:-:S13]  /*21cd0*/  ISETP.GE.AND P3, PT, R2, R0, PT ;  /* 0x000000000200720c */ /* 0x000fda0003f66270 */
[----:B-1----:R-:W-:-:S05]  /*21ce0*/  @!P3 LEA R2, P4, R10, R5, 0x1 ;  /* 0x000000050a02b211 */ /* 0x002fca00078808ff */
[----:B------:R-:W-:Y:S02]  /*21cf0*/  @!P3 IMAD.X R3, RZ, RZ, R4, P4 ;  /* 0x000000ffff03b224 */ /* 0x000fe400020e0604 */
[----:B------:R-:W-:Y:S04]  /*21d00*/  SHFL.IDX PT, R4, R6, RZ, 0x1c1f ;  /* 0x001c1fff06047589 */ /* 0x000fe800000e0000 */
[----:B------:R-:W-:Y:S04]  /*21d10*/  @!P3 LDGSTS.E.BYPASS.LTC128B.128 [R11+0xdc00], desc[UR54][R2.64], !P0 ;  /* 0x0dc00000020bbfae */ /* 0x000fe8000c101d76 */
[----:B------:R-:W-:Y:S04]  /*21d20*/  @!P3 LDGSTS.E.BYPASS.LTC128B.128 [R11+0x10c00], desc[UR54][R2.64+0x40], !P1 ;  /* 0x10c00040020bbfae */ /* 0x000fe8000c901d76 */
[----:B------:R0:W-:Y:S04]  /*21d30*/  @!P3 LDGSTS.E.BYPASS.LTC128B.128 [R11+0x13c00], desc[UR54][R2.64+0x80], !P2 ;  /* 0x13c00080020bbfae */ /* 0x0001e8000d101d76 */
[----:B------:R-:W-:Y:S04]  /*21d40*/  SHFL.IDX PT, R6, R6, 0x1, 0x1c1f ;  /* 0x003c1f0006067f89 */ /* 0x000fe800000e0000 */
[----:B0-----:R-:W0:Y:S01]  /*21d50*/  SHFL.IDX PT, R2, R7, RZ, 0x1c1f ;  /* 0x001c1fff07027589 */ /* 0x001e2200000e0000 */
[----:B------:R-:W-:-:S05]  /*21d60*/  VIADD R3, R28, 0x80 ;  /* 0x000000801c037836 */ /* 0x000fca0000000000 */
[----:B------:R-:W-:-:S13]  /*21d70*/  ISETP.GE.AND P3, PT, R3, R0, PT ;  /* 0x000000000300720c */ /* 0x000fda0003f66270 */
[----:B0-----:R-:W-:-:S05]  /*21d80*/  @!P3 LEA R2, P4, R10, R2, 0x1 ;  /* 0x000000020a02b211 */ /* 0x001fca00078808ff */
[----:B------:R-:W-:-:S05]  /*21d90*/  @!P3 IMAD.X R3, RZ, RZ, R4, P4 ;  /* 0x000000ffff03b224 */ /* 0x000fca00020e0604 */
[----:B------:R-:W-:Y:S04]  /*21da0*/  @!P3 LDGSTS.E.BYPASS.LTC128B.128 [R11+0xe400], desc[UR54][R2.64], !P0 ;  /* 0x0e400000020bbfae */ /* 0x000fe8000c101d76 */
[----:B------:R-:W-:Y:S04]  /*21db0*/  @!P3 LDGSTS.E.BYPASS.LTC128B.128 [R11+0x11400], desc[UR54][R2.64+0x40], !P1 ;  /* 0x11400040020bbfae */ /* 0x000fe8000c901d76 */
[----:B------:R0:W-:Y:S04]  /*21dc0*/  @!P3 LDGSTS.E.BYPASS.LTC128B.128 [R11+0x14400], desc[UR54][R2.64+0x80], !P2 ;  /* 0x14400080020bbfae */ /* 0x0001e8000d101d76 */
[----:B0-----:R0:W1:Y:S02]  /*21dd0*/  SHFL.IDX PT, R2, R7, 0x1, 0x1c1f ;  /* 0x003c1f0007027f89 */ /* 0x00106400000e0000 */
.L_x_11795:
[----:B------:R-:W2:Y:S01]  /*21de0*/  LDL R4, [R1+0x34] ;  /* 0x0000340001047983 */ /* 0x000ea20000100800 */
[----:B------:R-:W-:-:S05]  /*21df0*/  VIADD R28, R28, 0xa0 ;  /* 0x000000a01c1c7836 */ /* 0x000fca0000000000 */
        /* <DEDUP_REMOVED lines=11> */
.L_x_11668:
        /* <DEDUP_REMOVED lines=18> */
.L_x_11796:
[----:B------:R-:W-:Y:S05]  /*21fd0*/  BSYNC B0 ;  /* 0x0000000000007941 */ /* 0x000fea0003800000 */
.L_x_11669:
[----:B------:R-:W1:Y:S04]  /*21fe0*/  LDL.LU R3, [R1+0x44] ;  /* 0x0000440001037983 */ /* 0x000e680000300800 */
[----:B------:R-:W2:Y:S01]  /*21ff0*/  LDL R2, [R1+0x28] ;  /* 0x0000280001027983 */ /* 0x000ea20000100800 */
[----:B------:R-:W-:Y:S01]  /*22000*/  BSSY B0, `(.L_x_11671) ;  /* 0x00000f7000007945 */ /* 0x000fe20003800000 */
[----:B-1----:R-:W-:-:S05]  /*22010*/  VIADD R0, R3, 0xfffffffe ;  /* 0xfffffffe03007836 */ /* 0x002fca0000000000 */
[----:B--2---:R-:W-:-:S13]  /*22020*/  ISETP.GE.AND P0, PT, R0, R2, PT ;  /* 0x000000020000720c */ /* 0x004fda0003f06270 */
[----:B------:R-:W-:Y:S05]  /*22030*/  @!P0 BRA `(.L_x_11672) ;  /* 0x0000000c00cc8947 */ /* 0x000fea0003800000 */
[----:B------:R-:W1:Y:S01]  /*22040*/  S2R R2, SR_TID.X ;  /* 0x0000000000027919 */ /* 0x000e620000002100 */
[----:B------:R-:W-:Y:S01]  /*22050*/  ULDC UR4, c[0x0][0x2f4] ;  /* 0x0000bd0000047ab9 */ /* 0x000fe20000000800 */
[----:B------:R-:W-:Y:S01]  /*22060*/  MOV R10, R25 ;  /* 0x00000019000a7202 */ /* 0x000fe20000000f00 */
[----:B------:R2:W5:Y:S04]  /*22070*/  LDL.LU R20, [R1] ;  /* 0x0000000001147983 */ /* 0x0005680000300800 */
[----:B------:R2:W-:Y:S01]  /*22080*/  STL [R1+0x8], R26 ;  /* 0x0000081a01007387 */ /* 0x0005e20000100800 */
[----:B-1----:R-:W-:-:S05]  /*22090*/  IMAD.SHL.U32 R4, R2, 0x8, RZ ;  /* 0x0000000802047824 */ /* 0x002fca00078e00ff */
[----:B------:R-:W-:-:S04]  /*220a0*/  LOP3.LUT R4, R4, 0x18, RZ, 0xc0, !PT ;  /* 0x0000001804047812 */ /* 0x000fc800078ec0ff */
[C---:B------:R-:W-:Y:S02]  /*220b0*/  LOP3.LUT R3, R4.reuse, 0x20, RZ, 0xfc, !PT ;  /* 0x0000002004037812 */ /* 0x040fe400078efcff */
[C---:B------:R-:W-:Y:S02]  /*220c0*/  LOP3.LUT R2, R4.reuse, 0x40, RZ, 0xfc, !PT ;  /* 0x0000004004027812 */ /* 0x040fe400078efcff */
[----:B------:R-:W-:Y:S02]  /*220d0*/  ISETP.GE.AND P3, PT, R4, UR4, PT ;  /* 0x0000000404007c0c */ /* 0x000fe4000bf66270 */
[----:B------:R-:W-:Y:S02]  /*220e0*/  ISETP.GE.AND P2, PT, R3, UR4, PT ;  /* 0x0000000403007c0c */ /* 0x000fe4000bf46270 */
[----:B--2---:R-:W-:-:S13]  /*220f0*/  ISETP.GE.AND P1, PT, R2, UR4, PT ;  /* 0x0000000402007c0c */ /* 0x004fda000bf26270 */
.L_x_11685:
[----:B------:R-:W2:Y:S01]  /*22100*/  LDL R9, [R1+0x2c] ;  /* 0x00002c0001097983 */ /* 0x000ea20000100800 */
[----:B------:R-:W1:Y:S03]  /*22110*/  LDC R6, c[0x0][0x430] ;  /* 0x00010c00ff067b82 */ /* 0x000e660000000800 */
[----:B------:R-:W3:Y:S04]  /*22120*/  LDL R8, [R1+0x30] ;  /* 0x0000300001087983 */ /* 0x000ee80000100800 */
[----:B0-----:R-:W4:Y:S01]  /*22130*/  LDL R7, [R1+0x10] ;  /* 0x0000100001077983 */ /* 0x001f220000100800 */
        /* <DEDUP_REMOVED lines=14> */
[----:B0-----:R-:W-:-:S05]  /*22220*/  @P0 SHF.R.U32.HI R2, RZ, R3, R5 ;  /* 0x00000003ff020219 */ /* 0x001fca0000011605 */
[--C-:B------:R-:W-:Y:S01]  /*22230*/  IMAD.MOV R9, RZ, RZ, -R2.reuse ;  /* 0x000000ffff097224 */ /* 0x100fe200078e0a02 */
[----:B------:R-:W-:-:S03]  /*22240*/  SHF.R.S32.HI R3, RZ, 0x1f, R2 ;  /* 0x0000001fff037819 */ /* 0x000fc60000011402 */
[----:B------:R-:W-:Y:S02]  /*22250*/  IMAD R9, R6, R9, R4 ;  /* 0x0000000906097224 */ /* 0x000fe400078e0204 */
        /* <DEDUP_REMOVED lines=11> */
[----:B-----5:R-:W-:Y:S01]  /*22310*/  LOP3.LUT R2, R20, R2, RZ, 0x3c, !PT ;  /* 0x0000000214027212 */ /* 0x020fe200078e3cff */
[----:B------:R-:W-:-:S04]  /*22320*/  IMAD.U32 R7, RZ, RZ, UR38 ;  /* 0x00000026ff077e24 */ /* 0x000fc8000f8e00ff */
[----:B------:R0:W-:Y:S01]  /*22330*/  STL [R1], R2 ;  /* 0x0000000201007387 */ /* 0x0001e20000100800 */
[----:B------:R-:W-:Y:S01]  /*22340*/  ISETP.NE.AND P4, PT, R7, 0x3, PT ;  /* 0x000000030700780c */ /* 0x000fe20003f85270 */
[----:B------:R-:W-:Y:S01]  /*22350*/  IMAD.MOV.U32 R26, RZ, RZ, R0 ;  /* 0x000000ffff1a7224 */ /* 0x000fe200078e0000 */
[----:B------:R-:W-:Y:S02]  /*22360*/  SEL R25, R25, RZ, P0 ;  /* 0x000000ff19197207 */ /* 0x000fe40000000000 */
[----:B--2---:R-:W-:-:S09]  /*22370*/  SHF.R.S32.HI R29, RZ, 0x1f, R8 ;  /* 0x0000001fff1d7819 */ /* 0x004fd20000011408 */
[----:B0-----:R-:W-:Y:S05]  /*22380*/  @!P4 BRA `(.L_x_11673) ;  /* 0x000000000004c947 */ /* 0x001fea0003800000 */
[----:B------:R-:W-:Y:S01]  /*22390*/  BPT.TRAP 0x1 ;  /* 0x000000040000795c */ /* 0x000fe20000300000 */
.L_x_11673:
[----:B------:R-:W-:Y:S01]  /*223a0*/  IMAD R5, R25, 0x8, R23 ;  /* 0x0000000819057824 */ /* 0x000fe200078e0217 */
[----:B------:R-:W-:Y:S01]  /*223b0*/  SHF.L.U32 R0, R2, 0x1f, RZ ;  /* 0x0000001f02007819 */ /* 0x000fe200000006ff */
[----:B------:R-:W-:Y:S03]  /*223c0*/  BSSY B1, `(.L_x_11674) ;  /* 0x0000003000017945 */ /* 0x000fe60003800000 */
[----:B------:R-:W0:Y:S02]  /*223d0*/  SYNCS.PHASECHK.TRANS64.TRYWAIT P0, [R5+URZ+0x2d840], R0 ;  /* 0x02d84000050075a7 */ /* 0x000e24000800017f */
[----:B0-----:R-:W-:Y:S05]  /*223e0*/  @!P0 BRA `(.L_x_11675) ;  /* 0x0000004000c48947 */ /* 0x001fea0003800000 */
.L_x_11797:
[----:B------:R-:W-:Y:S05]  /*223f0*/  BSYNC B1 ;  /* 0x0000000000017941 */ /* 0x000fea0003800000 */
.L_x_11674:
[----:B------:R-:W2:Y:S04]  /*22400*/  LDL R6, [R1+0xc] ;  /* 0x00000c0001067983 */ /* 0x000ea80000100800 */
[----:B------:R-:W3:Y:S01]  /*22410*/  LDL R4, [R1+0x14] ;  /* 0x0000140001047983 */ /* 0x000ee20000100800 */
[----:B------:R-:W-:Y:S01]  /*22420*/  SHF.R.S32.HI R28, RZ, 0x1f, R9 ;  /* 0x0000001fff1c7819 */ /* 0x000fe20000011409 */
[----:B------:R-:W-:Y:S01]  /*22430*/  ULDC.64 UR4, c[0x0][0x300] ;  /* 0x0000c00000047ab9 */ /* 0x000fe20000000a00 */
[C---:B------:R-:W-:Y:S01]  /*22440*/  LOP3.LUT P5, RZ, R22.reuse, 0x2, RZ, 0xc0, !PT ;  /* 0x0000000216ff7812 */ /* 0x040fe200078ac0ff */
        /* <DEDUP_REMOVED lines=22> */
[----:B------:R-:W-:Y:S02]  /*225b0*/  LOP3.LUT P6, RZ, R22, 0x4, RZ, 0xc0, !PT ;  /* 0x0000000416ff7812 */ /* 0x000fe400078cc0ff */
[----:B------:R-:W-:Y:S01]  /*225c0*/  LEA R4, R4, R23, 0x1 ;  /* 0x0000001704047211 */ /* 0x000fe200078e08ff */
        /* <DEDUP_REMOVED lines=26> */
.L_x_11807:
        /* <DEDUP_REMOVED lines=11> */
.L_x_11677:
        /* <DEDUP_REMOVED lines=11> */
.L_x_11678:
[----:B------:R1:W-:Y:S01]  /*228d0*/  SYNCS.ARRIVE.TRANS64.A1T0 RZ, [R5+URZ+0x2d830], RZ ;  /* 0x02d830ff05ff79a7 */ /* 0x0003e2000810003f */
[----:B------:R-:W-:Y:S05]  /*228e0*/  @!P5 BRA `(.L_x_11679) ;  /* 0x000000000004d947 */ /* 0x000fea0003800000 */
[----:B------:R-:W-:Y:S01]  /*228f0*/  BPT.TRAP 0x1 ;  /* 0x000000040000795c */ /* 0x000fe20000300000 */
.L_x_11679:
[----:B------:R-:W-:Y:S01]  /*22900*/  SHF.L.U32 R2, R20, 0x1f, RZ ;  /* 0x0000001f14027819 */ /* 0x000fe200000006ff */
[----:B-1----:R-:W-:Y:S01]  /*22910*/  IMAD R5, R10, 0x8, R23 ;  /* 0x000000080a057824 */ /* 0x002fe200078e0217 */
[----:B------:R-:W-:Y:S03]  /*22920*/  BSSY B1, `(.L_x_11680) ;  /* 0x0000003000017945 */ /* 0x000fe60003800000 */
[----:B------:R-:W1:Y:S02]  /*22930*/  SYNCS.PHASECHK.TRANS64.TRYWAIT P0, [R5+URZ+0x2d860], R2 ;  /* 0x02d86002050075a7 */ /* 0x000e64000800017f */
[----:B-1----:R-:W-:Y:S05]  /*22940*/  @!P0 BRA `(.L_x_11681) ;  /* 0x0000004000d48947 */ /* 0x002fea0003800000 */
.L_x_11808:
[----:B------:R-:W-:Y:S05]  /*22950*/  BSYNC B1 ;  /* 0x0000000000017941 */ /* 0x000fea0003800000 */
.L_x_11680:
        /* <DEDUP_REMOVED lines=45> */
.L_x_11818:
        /* <DEDUP_REMOVED lines=32> */
.L_x_11683:
[----:B------:R-:W-:Y:S02]  /*22e30*/  PLOP3.LUT P4, PT, P4, P0, PT, 0xa2, 0x0 ;  /* 0x000000000000781c */ /* 0x000fe40002781472 */
[----:B------:R-:W-:-:S08]  /*22e40*/  @P0 R2UR P4, UR4, R5 ;  /* 0x00000000050402ca */ /* 0x000fd00000080000 */
[----:B------:R-:W-:-:S05]  /*22e50*/  @P0 PLOP3.LUT P0, PT, P4, PT, PT, 0x80, 0x0 ;  /* 0x000000000000081c */ /* 0x000fca000270f070 */
[----:B------:R-:W-:Y:S01]  /*22e60*/  @!P4 SYNCS.ARRIVE.TRANS64.RED.A0T1 RZ, [UR4+0x2d850], RZ ;  /* 0x02d850ffffffc9a7 */ /* 0x000fe20008200404 */
[----:B------:R-:W-:Y:S07]  /*22e70*/  @!P4 ARRIVES.LDGSTSBAR.64.TRANSCNT [UR4+0x2d850] ;  /* 0x02d85000ff00c9b0 */ /* 0x000fee0008000a84 */
[----:B------:R-:W-:Y:S05]  /*22e80*/  @P0 BRA.U.ANY `(.L_x_11683) ;  /* 0xfffffffd00e80947 */ /* 0x000fea000393ffff */
[----:B------:R-:W-:Y:S01]  /*22e90*/  NOP ;  /* 0x0000000000007918 */ /* 0x000fe20000000000 */
[----:B------:R-:W-:Y:S01]  /*22ea0*/  IMAD.U32 R2, RZ, RZ, UR38 ;  /* 0x00000026ff027e24 */ /* 0x000fe2000f8e00ff */
[----:B------:R-:W-:-:S04]  /*22eb0*/  MOV R24, R0 ;  /* 0x0000000000187202 */ /* 0x000fc80000000f00 */
[----:B------:R-:W-:-:S13]  /*22ec0*/  ISETP.NE.AND P5, PT, R2, 0x3, PT ;  /* 0x000000030200780c */ /* 0x000fda0003fa5270 */
[----:B------:R-:W-:Y:S05]  /*22ed0*/  @!P5 BRA `(.L_x_11684) ;  /* 0x000000000004d947 */ /* 0x000fea0003800000 */
[----:B------:R-:W-:Y:S01]  /*22ee0*/  BPT.TRAP 0x1 ;  /* 0x000000040000795c */ /* 0x000fe20000300000 */
.L_x_11684:
[----:B------:R-:W2:Y:S01]  /*22ef0*/  LDL R2, [R1+0x28] ;  /* 0x0000280001027983 */ /* 0x000ea20000100800 */
[----:B------:R1:W-:Y:S01]  /*22f00*/  SYNCS.ARRIVE.TRANS64.A1T0 RZ, [R5+URZ+0x2d850], RZ ;  /* 0x02d850ff05ff79a7 */ /* 0x0003e2000810003f */
[----:B------:R-:W-:Y:S02]  /*22f10*/  VIADD R0, R26, 0xffffffff ;  /* 0xffffffff1a007836 */ /* 0x000fe40000000000 */
[----:B------:R1:W5:Y:S01]  /*22f20*/  LDL R20, [R1] ;  /* 0x0000000001147983 */ /* 0x0003620000100800 */
[----:B------:R-:W-:-:S03]  /*22f30*/  IMAD.MOV.U32 R10, RZ, RZ, R25 ;  /* 0x000000ffff0a7224 */ /* 0x000fc600078e0019 */
[----:B------:R1:W-:Y:S01]  /*22f40*/  STL [R1+0x8], R26 ;  /* 0x0000081a01007387 */ /* 0x0003e20000100800 */
[----:B--2---:R-:W-:-:S13]  /*22f50*/  ISETP.GT.AND P0, PT, R26, R2, PT ;  /* 0x000000021a00720c */ /* 0x004fda0003f04270 */
[----:B-1----:R-:W-:Y:S05]  /*22f60*/  @P0 BRA `(.L_x_11685) ;  /* 0xfffffff000640947 */ /* 0x002fea000383ffff */
.L_x_11672:
[----:B------:R-:W-:Y:S05]  /*22f70*/  BSYNC B0 ;  /* 0x0000000000007941 */ /* 0x000fea0003800000 */
.L_x_11671:
[----:B------:R-:W1:Y:S01]  /*22f80*/  S2R R2, SR_TID.X ;  /* 0x0000000000027919 */ /* 0x000e620000002100 */
[----:B------:R-:W-:Y:S01]  /*22f90*/  BSSY B0, `(.L_x_11686) ;  /* 0x0000010000007945 */ /* 0x000fe20003800000 */
        /* <DEDUP_REMOVED lines=12> */
[----:B0-----:R-:W0:Y:S01]  /*23060*/  POPC R7, R4 ;  /* 0x0000000400077309 */ /* 0x001e220000000000 */
[----:B--2---:R-:W0:Y:S02]  /*23070*/  SHFL.IDX PT, R0, R3, R0, 0x1f ;  /* 0x00001f0003007589 */ /* 0x004e2400000e0000 */
[----:B0-----:R-:W-:-:S07]  /*23080*/  IADD3 R16, R0, UR37, R7 ;  /* 0x0000002500107c10 */ /* 0x001fce000fffe007 */
.L_x_11687:
[----:B------:R-:W-:Y:S05]  /*23090*/  BSYNC B0 ;  /* 0x0000000000007941 */ /* 0x000fea0003800000 */
.L_x_11686:
[----:B------:R-:W-:-:S05]  /*230a0*/  IMAD.U32 R0, RZ, RZ, UR38 ;  /* 0x00000026ff007e24 */ /* 0x000fca000f8e00ff */
[----:B------:R-:W-:-:S13]  /*230b0*/  ISETP.NE.AND P0, PT, R0, 0x3, PT ;  /* 0x000000030000780c */ /* 0x000fda0003f05270 */
[----:B------:R-:W-:Y:S05]  /*230c0*/  @!P0 BRA `(.L_x_11688) ;  /* 0x0000000000048947 */ /* 0x000fea0003800000 */
[----:B------:R-:W-:Y:S01]  /*230d0*/  BPT.TRAP 0x1 ;  /* 0x000000040000795c */ /* 0x000fe20000300000 */
.L_x_11688:
        /* <DEDUP_REMOVED lines=8> */
.L_x_11819:
[----:B------:R-:W-:Y:S05]  /*23160*/  BSYNC B0 ;  /* 0x0000000000007941 */ /* 0x000fea0003800000 */
.L_x_11689:
        /* <DEDUP_REMOVED lines=51> */
.L_x_11829:
        /* <DEDUP_REMOVED lines=13> */
.L_x_11692:
        /* <DEDUP_REMOVED lines=11> */
.L_x_11693:
        /* <DEDUP_REMOVED lines=8> */
.L_x_11652:
[----:B------:R-:W-:Y:S05]  /*236a0*/  BSYNC B7 ;  /* 0x0000000000077941 */ /* 0x000fea0003800000 */
.L_x_11650:
[----:B------:R-:W-:-:S13]  /*236b0*/  LOP3.LUT P0, RZ, R22, 0x10, RZ, 0xc0, !PT ;  /* 0x0000001016ff7812 */ /* 0x000fda000780c0ff */
[----:B------:R-:W-:Y:S05]  /*236c0*/  @!P0 BRA `(.L_x_11694) ;  /* 0x0000000000248947 */ /* 0x000fea0003800000 */
[----:B------:R-:W-:Y:S05]  /*236d0*/  WARPSYNC.ALL ;  /* 0x0000000000007948 */ /* 0x000fea0003800000 */
[----:B------:R-:W3:Y:S08]  /*236e0*/  S2UR UR5, SR_CgaCtaId ;  /* 0x00000000000579c3 */ /* 0x000ef00000008800 */
[----:B------:R-:W-:Y:S06]  /*236f0*/  BAR.SYNC.DEFER_BLOCKING 0x5, 0x200 ;  /* 0x0148000000007b1d */ /* 0x000fec0000010000 */
[----:B------:R-:W-:-:S02]  /*23700*/  UMOV UR4, 0x400 ;  /* 0x0000040000047882 */ /* 0x000fc40000000000 */
[----:B---3--:R-:W-:-:S06]  /*23710*/  ULEA UR4, UR5, UR4, 0x18 ;  /* 0x0000000405047291 */ /* 0x008fcc000f8ec03f */
[----:B------:R-:W-:-:S05]  /*23720*/  IMAD.U32 R23, RZ, RZ, UR4 ;  /* 0x00000004ff177e24 */ /* 0x000fca000f8e00ff */
[----:B------:R3:W4:Y:S01]  /*23730*/  LDS.128 R16, [R23+0x2d8d0] ;  /* 0x02d8d00017107984 */ /* 0x0007220000000c00 */
[----:B------:R-:W-:Y:S06]  /*23740*/  BAR.ARV 0x4, 0x200 ;  /* 0x0108000000007b1d */ /* 0x000fec0000002000 */
[----:B------:R-:W-:Y:S05]  /*23750*/  BRA `(.L_x_11695) ;  /* 0x0000000800cc7947 */ /* 0x000fea0003800000 */
.L_x_11694:
[----:B------:R-:W1:Y:S01]  /*23760*/  S2R R0, SR_TID.X ;  /* 0x0000000000007919 */ /* 0x000e620000002100 */
[----:B------:R-:W-:Y:S01]  /*23770*/  UMOV UR4, 0xffffffff ;  /* 0xffffffff00047882 */ /* 0x000fe20000000000 */
[----:B-1----:R-:W-:-:S04]  /*23780*/  LOP3.LUT R7, R0, 0x1f, RZ, 0xc0, !PT ;  /* 0x0000001f00077812 */ /* 0x002fc800078ec0ff */
[----:B------:R-:W-:Y:S01]  /*23790*/  ISETP.NE.AND P0, PT, R7, 0x1f, PT ;  /* 0x0000001f0700780c */ /* 0x000fe20003f05270 */
[----:B------:R-:W-:-:S12]  /*237a0*/  BRA.DIV UR4, `(.L_x_11696) ;  /* 0x0000004204387947 */ /* 0x000fd8000b800000 */
[----:B0-----:R-:W-:Y:S01]  /*237b0*/  IADD3 R5, R19, R7, RZ ;  /* 0x0000000713057210 */ /* 0x001fe20007ffe0ff */
[----:B------:R-:W-:-:S03]  /*237c0*/  ULDC UR4, c[0x0][0xc3c] ;  /* 0x00030f0000047ab9 */ /* 0x000fc60000000800 */
[----:B------:R-:W-:-:S13]  /*237d0*/  ISETP.GE.OR P1, PT, R5, UR4, !P0 ;  /* 0x0000000405007c0c */ /* 0x000fda000c726670 */
[----:B--2---:R-:W0:Y:S02]  /*237e0*/  @!P1 LDC.64 R2, c[0x0][0xc80] ;  /* 0x00032000ff029b82 */ /* 0x004e240000000a00 */
        /* <DEDUP_REMOVED lines=27> */
.L_x_11839:
[----:B------:R-:W-:Y:S02]  /*239a0*/  ULDC UR4, c[0x0][0xc38] ;  /* 0x00030e0000047ab9 */ /* 0x000fe40000000800 */
[----:B------:R-:W-:-:S04]  /*239b0*/  IMAD.U32 R4, RZ, RZ, UR4 ;  /* 0x00000004ff047e24 */ /* 0x000fc8000f8e00ff */
[----:B-1----:R-:W-:-:S04]  /*239c0*/  IMAD R5, R14, R4, RZ ;  /* 0x000000040e057224 */ /* 0x002fc800078e02ff */
[----:B------:R-:W-:-:S05]  /*239d0*/  IMAD.IADD R16, R16, 0x1, R5 ;  /* 0x0000000110107824 */ /* 0x000fca00078e0205 */
[----:B------:R-:W-:-:S13]  /*239e0*/  ISETP.GT.AND P6, PT, R16, R0, PT ;  /* 0x000000001000720c */ /* 0x000fda0003fc4270 */
[----:B------:R-:W-:Y:S05]  /*239f0*/  @P6 BRA `(.L_x_11697) ;  /* 0x00000000009c6947 */ /* 0x000fea0003800000 */
.L_x_11702:
[----:B------:R-:W1:Y:S01]  /*23a00*/  LDC R4, c[0x0][0xc3c] ;  /* 0x00030f00ff047b82 */ /* 0x000e620000000800 */
[----:B------:R-:W-:-:S05]  /*23a10*/  VIADD R19, R19, 0x1f ;  /* 0x0000001f13137836 */ /* 0x000fca0000000000 */
        /* <DEDUP_REMOVED lines=12> */
.L_x_11700:
[----:B------:R-:W-:Y:S05]  /*23ae0*/  BSYNC B0 ;  /* 0x0000000000007941 */ /* 0x000fea0003800000 */
.L_x_11699:
        /* <DEDUP_REMOVED lines=17> */
[----:B------:R0:W1:Y:S02]  /*23c00*/  SHFL.IDX PT, R14, R3, 0x1f, 0x1f ;  /* 0x03e01f00030e7f89 */ /* 0x00006400000e0000 */
.L_x_11847:
[----:B------:R-:W-:Y:S02]  /*23c10*/  ULDC UR4, c[0x0][0xc38] ;  /* 0x00030e0000047ab9 */ /* 0x000fe40000000800 */
[----:B------:R-:W-:-:S04]  /*23c20*/  IMAD.U32 R4, RZ, RZ, UR4 ;  /* 0x00000004ff047e24 */ /* 0x000fc8000f8e00ff */
[----:B-1----:R-:W-:-:S04]  /*23c30*/  IMAD R5, R14, R4, RZ ;  /* 0x000000040e057224 */ /* 0x002fc800078e02ff */
[----:B------:R-:W-:-:S05]  /*23c40*/  IMAD.IADD R16, R5, 0x1, R16 ;  /* 0x0000000105107824 */ /* 0x000fca00078e0210 */
[----:B------:R-:W-:-:S13]  /*23c50*/  ISETP.GT.AND P6, PT, R16, R0, PT ;  /* 0x000000001000720c */ /* 0x000fda0003fc4270 */
[----:B------:R-:W-:Y:S05]  /*23c60*/  @!P6 BRA `(.L_x_11702) ;  /* 0xfffffffc0064e947 */ /* 0x000fea000383ffff */
.L_x_11697:
        /* <DEDUP_REMOVED lines=8> */
.L_x_11851:
[----:B------:R-:W-:Y:S01]  /*23cf0*/  ISETP.NE.AND P0, PT, R5, RZ, PT ;  /* 0x000000ff0500720c */ /* 0x000fe20003f05270 */
[----:B------:R-:W-:-:S12]  /*23d00*/  IMAD.MOV.U32 R5, RZ, RZ, RZ ;  /* 0x000000ffff057224 */ /* 0x000fd800078e00ff */
[----:B------:R-:W-:Y:S05]  /*23d10*/  @!P0 BRA `(.L_x_11704) ;  /* 0x0000000000108947 */ /* 0x000fea0003800000 */
[----:B------:R-:W-:Y:S01]  /*23d20*/  UMOV UR4, 0xffffffff ;  /* 0xffffffff00047882 */ /* 0x000fe20000000000 */
[----:B------:R-:W-:Y:S02]  /*23d30*/  VIADD R12, R6, 0xffffffff ;  /* 0xffffffff060c7836 */ /* 0x000fe40000000000 */
[----:B------:R-:W-:Y:S05]  /*23d40*/  BRA.DIV UR4, `(.L_x_11705) ;  /* 0x0000004204f87947 */ /* 0x000fea000b800000 */
[----:B------:R3:W4:Y:S02]  /*23d50*/  SHFL.IDX PT, R5, R3, R12, 0x1f ;  /* 0x00001f0c03057589 */ /* 0x00072400000e0000 */
.L_x_11704:
[----:B01-3--:R-:W0:Y:S01]  /*23d60*/  LDC.64 R2, c[0x0][0xc90] ;  /* 0x00032400ff027b82 */ /* 0x00be220000000a00 */
[----:B------:R-:W-:-:S04]  /*23d70*/  IMAD.IADD R19, R6, 0x1, R19 ;  /* 0x0000000106137824 */ /* 0x000fc800078e0213 */
[----:B0-----:R-:W-:-:S05]  /*23d80*/  IMAD.WIDE R2, R19, 0x4, R2 ;  /* 0x0000000413027825 */ /* 0x001fca00078e0202 */
[----:B------:R0:W2:Y:S01]  /*23d90*/  LDG.E R7, desc[UR54][R2.64] ;  /* 0x0000003602077981 */ /* 0x0000a2000c1e1900 */
[----:B----4-:R-:W-:Y:S02]  /*23da0*/  IMAD R16, R5, R4, R16 ;  /* 0x0000000405107224 */ /* 0x010fe400078e0210 */
[----:B0-----:R-:W-:Y:S02]  /*23db0*/  IMAD.MOV.U32 R2, RZ, RZ, RZ ;  /* 0x000000ffff027224 */ /* 0x001fe400078e00ff */
[----:B--2---:R-:W-:-:S05]  /*23dc0*/  IMAD R6, R17, R7, RZ ;  /* 0x0000000711067224 */ /* 0x004fca00078e02ff */
        /* <DEDUP_REMOVED lines=40> */
[----:B------:R-:W-:-:S05]  /*24050*/  IABS R3, R5 ;  /* 0x0000000500037213 */ /* 0x000fca0000000000 */
[----:B------:R-:W-:-:S04]  /*24060*/  IMAD.HI.U32 R2, R2, R3, RZ ;  /* 0x0000000302027227 */ /* 0x000fc800078e00ff */
[----:B------:R-:W-:Y:S01]  /*24070*/  IMAD R6, R2, R6, R3 ;  /* 0x0000000602067224 */ /* 0x000fe200078e0203 */
[C---:B------:R-:W-:Y:S01]  /*24080*/  LOP3.LUT R3, R5.reuse, R4, RZ, 0x3c, !PT ;  /* 0x0000000405037212 */ /* 0x040fe200078e3cff */
[----:B------:R-:W-:-:S03]  /*24090*/  IMAD.IADD R5, R5, 0x1, R0 ;  /* 0x0000000105057824 */ /* 0x000fc600078e0200 */
        /* <DEDUP_REMOVED lines=14> */
.L_x_11698:
[----:B------:R-:W-:Y:S01]  /*24180*/  UMOV UR4, URZ ;  /* 0x0000003f00047c82 */ /* 0x000fe20008000000 */
[----:B------:R-:W-:Y:S01]  /*24190*/  UMOV UR5, URZ ;  /* 0x0000003f00057c82 */ /* 0x000fe20008000000 */
[----:B------:R-:W-:Y:S01]  /*241a0*/  ULDC UR6, c[0x0][0xc3c] ;  /* 0x00030f0000067ab9 */ /* 0x000fe20000000800 */
[----:B------:R-:W-:Y:S01]  /*241b0*/  IMAD.MOV.U32 R16, RZ, RZ, R0 ;  /* 0x000000ffff107224 */ /* 0x000fe200078e0000 */
[----:B------:R-:W-:Y:S01]  /*241c0*/  MOV R18, UR5 ;  /* 0x0000000500127c02 */ /* 0x000fe20008000f00 */
[----:B------:R-:W-:Y:S02]  /*241d0*/  IMAD.U32 R17, RZ, RZ, UR4 ;  /* 0x00000004ff117e24 */ /* 0x000fe4000f8e00ff */
[----:B------:R-:W-:-:S07]  /*241e0*/  IMAD.U32 R19, RZ, RZ, UR6 ;  /* 0x00000006ff137e24 */ /* 0x000fce000f8e00ff */
.L_x_11706:
        /* <DEDUP_REMOVED lines=10> */
.L_x_11695:
[----:B------:R-:W-:Y:S02]  /*24290*/  ULDC UR4, c[0x0][0xc3c] ;  /* 0x00030f0000047ab9 */ /* 0x000fe40000000800 */
[----:B----4-:R-:W-:-:S13]  /*242a0*/  ISETP.GE.AND P0, PT, R19, UR4, PT ;  /* 0x0000000413007c0c */ /* 0x010fda000bf06270 */
[----:B------:R-:W-:Y:S05]  /*242b0*/  @!P0 BRA `(.L_x_11707) ;  /* 0xffffff9c00188947 */ /* 0x000fea000383ffff */
[----:B------:R-:W-:Y:S05]  /*242c0*/  BSYNC B8 ;  /* 0x0000000000087941 */ /* 0x000fea0003800000 */
.L_x_11590:
[----:B0-----:R-:W4:Y:S01]  /*242d0*/  LDL.LU R0, [R1+0x4c] ;  /* 0x00004c0001007983 */ /* 0x001f220000300800 */
[----:B------:R-:W-:Y:S01]  /*242e0*/  BSSY B0, `(.L_x_11708) ;  /* 0x000000b000007945 */ /* 0x000fe20003800000 */
[----:B------:R-:W0:Y:S01]  /*242f0*/  S2R R5, SR_CgaCtaId ;  /* 0x0000000000057919 */ /* 0x000e220000008800 */
[----:B----4-:R-:W-:-:S05]  /*24300*/  VIADD R0, R0, 0x1 ;  /* 0x0000000100007836 */ /* 0x010fca0000000000 */
[----:B--2---:R-:W-:-:S04]  /*24310*/  LEA.HI R2, R0, R0, RZ, 0x1 ;  /* 0x0000000000027211 */ /* 0x004fc800078f08ff */
[----:B------:R-:W-:Y:S02]  /*24320*/  LOP3.LUT R3, R2, 0xfffffffe, RZ, 0xc0, !PT ;  /* 0xfffffffe02037812 */ /* 0x000fe400078ec0ff */
[----:B------:R-:W-:-:S03]  /*24330*/  MOV R2, 0x400 ;  /* 0x0000040000027802 */ /* 0x000fc60000000f00 */
[----:B------:R-:W-:Y:S01]  /*24340*/  IMAD.IADD R0, R0, 0x1, -R3 ;  /* 0x0000000100007824 */ /* 0x000fe200078e0a03 */
[----:B0-----:R-:W-:-:S04]  /*24350*/  LEA R5, R5, R2, 0x18 ;  /* 0x0000000205057211 */ /* 0x001fc800078ec0ff */
[----:B------:R-:W-:-:S04]  /*24360*/  SHF.L.U32 R0, R0, 0x1f, RZ ;  /* 0x0000001f00007819 */ /* 0x000fc800000006ff */
[----:B------:R-:W0:Y:S02]  /*24370*/  SYNCS.PHASECHK.TRANS64.TRYWAIT P0, [R5+URZ+0x2d820], R0 ;  /* 0x02d82000050075a7 */ /* 0x000e24000800017f */
[----:B0-----:R-:W-:Y:S05]  /*24380*/  @!P0 BRA `(.L_x_11709) ;  /* 0x0000003c00908947 */ /* 0x001fea0003800000 */
.L_x_11854:
[----:B------:R-:W-:Y:S05]  /*24390*/  BSYNC B0 ;  /* 0x0000000000007941 */ /* 0x000fea0003800000 */
.L_x_11708:
[----:B------:R-:W-:-:S03]  /*243a0*/  UMOV UR4, 0xffffffff ;  /* 0xffffffff00047882 */ /* 0x000fc60000000000 */
[----:B------:R-:W-:Y:S05]  /*243b0*/  BRA.DIV UR4, `(.L_x_11710) ;  /* 0x0000003e04987947 */ /* 0x000fea000b800000 */
[----:B0-----:R-:W0:Y:S02]  /*243c0*/  S2R R0, SR_TID.X ;  /* 0x0000000000007919 */ /* 0x001e240000002100 */
[----:B0-----:R-:W-:-:S04]  /*243d0*/  SHF.R.U32.HI R0, RZ, 0x5, R0 ;  /* 0x00000005ff007819 */ /* 0x001fc80000011600 */
[----:B------:R-:W-:-:S05]  /*243e0*/  LOP3.LUT R0, R0, 0x3, RZ, 0xc0, !PT ;  /* 0x0000000300007812 */ /* 0x000fca00078ec0ff */
[----:B------:R0:W2:Y:S02]  /*243f0*/  SHFL.IDX PT, R14, R0, RZ, 0x1f ;  /* 0x00001fff000e7589 */ /* 0x0000a400000e0000 */
.L_x_11857:
[----:B--2---:R-:W-:-:S13]  /*24400*/  ISETP.NE.AND P0, PT, R14, RZ, PT ;  /* 0x000000ff0e00720c */ /* 0x004fda0003f05270 */
[----:B------:R-:W-:Y:S05]  /*24410*/  @P0 BRA `(.L_x_11364) ;  /* 0x0000000000900947 */ /* 0x000fea0003800000 */
[----:B------:R-:W-:-:S03]  /*24420*/  UMOV UR4, 0xffffffff ;  /* 0xffffffff00047882 */ /* 0x000fc60000000000 */
[----:B------:R-:W-:Y:S05]  /*24430*/  BRA.DIV UR4, `(.L_x_11711) ;  /* 0x0000003e04ac7947 */ /* 0x000fea000b800000 */
[----:B------:R-:W-:-:S13]  /*24440*/  ELECT P6, URZ, PT ;  /* 0x00000000003f782f */ /* 0x000fda00038c0000 */
.L_x_11860:
[----:B------:R-:W-:Y:S05]  /*24450*/  @!P6 BRA `(.L_x_11364) ;  /* 0x000000000080e947 */ /* 0x000fea0003800000 */
[----:B------:R-:W-:-:S06]  /*24460*/  ULOP3.LUT UR4, UR36, 0x2, URZ, 0xfc, !UPT ;  /* 0x0000000224047892 */ /* 0x000fcc000f8efc3f */
[----:B0-----:R-:W-:-:S05]  /*24470*/  IMAD.U32 R0, RZ, RZ, UR4 ;  /* 0x00000004ff007e24 */ /* 0x001fca000f8e00ff */
[----:B------:R-:W-:-:S13]  /*24480*/  ISETP.NE.AND P0, PT, R0, 0x3, PT ;  /* 0x000000030000780c */ /* 0x000fda0003f05270 */
[----:B------:R-:W-:Y:S05]  /*24490*/  @!P0 BRA `(.L_x_11712) ;  /* 0x0000000000048947 */ /* 0x000fea0003800000 */
[----:B------:R-:W-:Y:S01]  /*244a0*/  BPT.TRAP 0x1 ;  /* 0x000000040000795c */ /* 0x000fe20000300000 */
.L_x_11712:
[----:B------:R-:W2:Y:S01]  /*244b0*/  LDL R0, [R1] ;  /* 0x0000000001007983 */ /* 0x000ea20000100800 */
[C---:B------:R-:W-:Y:S02]  /*244c0*/  IMAD R3, R25.reuse, 0x8, R5 ;  /* 0x0000000819037824 */ /* 0x040fe400078e0205 */
[----:B------:R-:W-:-:S05]  /*244d0*/  VIADD R25, R25, 0x1 ;  /* 0x0000000119197836 */ /* 0x000fca0000000000 */
[----:B------:R-:W-:Y:S02]  /*244e0*/  ISETP.NE.AND P2, PT, R25, 0x2, PT ;  /* 0x000000021900780c */ /* 0x000fe40003f45270 */
[----:B--2---:R-:W-:Y:S02]  /*244f0*/  SHF.L.U32 R2, R0, 0x1f, RZ ;  /* 0x0000001f00027819 */ /* 0x004fe400000006ff */
[----:B------:R-:W-:Y:S02]  /*24500*/  SEL R0, RZ, 0x1, P2 ;  /* 0x00000001ff007807 */ /* 0x000fe40001000000 */
[----:B------:R-:W0:Y:S02]  /*24510*/  SYNCS.PHASECHK.TRANS64.TRYWAIT P1, [R3+URZ+0x2d840], R2 ;  /* 0x02d84002030075a7 */ /* 0x000e24000802017f */
[----:B0-----:R-:W-:Y:S05]  /*24520*/  @!P1 BRA `(.L_x_11713) ;  /* 0x0000003c00909947 */ /* 0x001fea0003800000 */
.L_x_11861:
[----:B------:R-:W2:Y:S01]  /*24530*/  LDL.LU R4, [R1] ;  /* 0x0000000001047983 */ /* 0x000ea20000300800 */
[----:B------:R-:W-:Y:S02]  /*24540*/  SEL R25, R25, RZ, P2 ;  /* 0x000000ff19197207 */ /* 0x000fe40001000000 */
[----:B--2---:R-:W-:Y:S01]  /*24550*/  LOP3.LUT R0, R4, R0, RZ, 0x3c, !PT ;  /* 0x0000000004007212 */ /* 0x004fe200078e3cff */
[----:B------:R-:W-:Y:S06]  /*24560*/  @!P0 BRA `(.L_x_11714) ;  /* 0x0000000000048947 */ /* 0x000fec0003800000 */
[----:B------:R-:W-:Y:S01]  /*24570*/  BPT.TRAP 0x1 ;  /* 0x000000040000795c */ /* 0x000fe20000300000 */
.L_x_11714:
[----:B------:R-:W-:Y:S01]  /*24580*/  IMAD R25, R25, 0x8, R5 ;  /* 0x0000000819197824 */ /* 0x000fe200078e0205 */
[----:B------:R-:W-:-:S04]  /*24590*/  SHF.L.U32 R0, R0, 0x1f, RZ ;  /* 0x0000001f00007819 */ /* 0x000fc800000006ff */
[----:B------:R-:W2:Y:S02]  /*245a0*/  SYNCS.PHASECHK.TRANS64.TRYWAIT P1, [R25+URZ+0x2d840], R0 ;  /* 0x02d84000190075a7 */ /* 0x000ea4000802017f */
[----:B--2---:R-:W-:Y:S05]  /*245b0*/  @!P1 BRA `(.L_x_11715) ;  /* 0x0000003c00809947 */ /* 0x004fea0003800000 */
.L_x_11862:
[----:B------:R-:W-:Y:S05]  /*245c0*/  @!P0 BRA `(.L_x_11716) ;  /* 0x0000000000048947 */ /* 0x000fea0003800000 */
[----:B------:R-:W-:Y:S01]  /*245d0*/  BPT.TRAP 0x1 ;  /* 0x000000040000795c */ /* 0x000fe20000300000 */
.L_x_11716:
[----:B------:R-:W4:Y:S02]  /*245e0*/  SYNCS.PHASECHK.TRANS64.TRYWAIT P1, [R3+URZ+0x2d860], R2 ;  /* 0x02d86002030075a7 */ /* 0x000f24000802017f */
[----:B----4-:R-:W-:Y:S05]  /*245f0*/  @!P1 BRA `(.L_x_11717) ;  /* 0x0000003c00849947 */ /* 0x010fea0003800000 */
.L_x_11863:
[----:B------:R-:W-:Y:S05]  /*24600*/  @!P0 BRA `(.L_x_11718) ;  /* 0x0000000000048947 */ /* 0x000fea0003800000 */
[----:B------:R-:W-:Y:S01]  /*24610*/  BPT.TRAP 0x1 ;  /* 0x000000040000795c */ /* 0x000fe20000300000 */
.L_x_11718:
[----:B------:R0:W0:Y:S02]  /*24620*/  SYNCS.PHASECHK.TRANS64.TRYWAIT P0, [R25+URZ+0x2d860], R0 ;  /* 0x02d86000190075a7 */ /* 0x000024000800017f */
[----:B0-----:R-:W-:Y:S05]  /*24630*/  @!P0 NANOSLEEP.SYNCS 0x989680 ;  /* 0x009896800000895d */ /* 0x001fea0003900000 */
[----:B------:R-:W0:Y:S02]  /*24640*/  @!P0 SYNCS.PHASECHK.TRANS64 P0, [R25+URZ+0x2d860], R0 ;  /* 0x02d86000190085a7 */ /* 0x000e24000800007f */
[----:B0-----:R-:W-:Y:S05]  /*24650*/  @!P0 BRA `(.L_x_11718) ;  /* 0xfffffffc00f08947 */ /* 0x001fea000383ffff */
.L_x_11364:
[----:B------:R-:W-:Y:S05]  /*24660*/  BSYNC B9 ;  /* 0x0000000000097941 */ /* 0x000fea0003800000 */
.L_x_11361:
[----:B------:R-:W-:Y:S05]  /*24670*/  EXIT ;  /* 0x000000000000794d */ /* 0x000fea0003800000 */
.L_x_11388:
[----:B0-----:R0:W1:Y:S02]  /*24680*/  SYNCS.PHASECHK.TRANS64.TRYWAIT P4, [R35+URZ+0x2d890], R86 ;  /* 0x02d89056230075a7 */ /* 0x001064000808017f */
[----:B-1----:R-:W-:Y:S05]  /*24690*/  @!P4 NANOSLEEP.SYNCS 0x989680 ;  /* 0x009896800000c95d */ /* 0x002fea0003900000 */
[----:B------:R-:W1:Y:S02]  /*246a0*/  @!P4 SYNCS.PHASECHK.TRANS64 P4, [R35+URZ+0x2d890], R86 ;  /* 0x02d890562300c5a7 */ /* 0x000e64000808007f */
[----:B-1----:R-:W-:Y:S05]  /*246b0*/  @!P4 BRA `(.L_x_11388) ;  /* 0xfffffffc00f0c947 */ /* 0x002fea000383ffff */
[----:B------:R-:W-:Y:S05]  /*246c0*/  BRA `(.L_x_11719) ;  /* 0xfffffdec00647947 */ /* 0x000fea000383ffff */
.L_x_11389:
        /* <DEDUP_REMOVED lines=8> */
.L_x_11721:
[----:B------:R-:W-:Y:S05]  /*24750*/  BSYNC B1 ;  /* 0x0000000000017941 */ /* 0x000fea0003800000 */
.L_x_11720:
[----:B------:R-:W-:Y:S01]  /*24760*/  IMAD.MOV.U32 R13, RZ, RZ, R60 ;  /* 0x000000ffff0d7224 */ /* 0x000fe200078e003c */
[----:B------:R-:W-:Y:S01]  /*24770*/  MOV R15, 0xffffffff ;  /* 0xffffffff000f7802 */ /* 0x000fe20000000f00 */
[----:B------:R-:W-:Y:S02]  /*24780*/  IMAD.MOV.U32 R12, RZ, RZ, RZ ;  /* 0x000000ffff0c7224 */ /* 0x000fe400078e00ff */
[----:B------:R-:W-:Y:S02]  /*24790*/  IMAD.MOV.U32 R11, RZ, RZ, 0x1e1f ;  /* 0x00001e1fff0b7424 */ /* 0x000fe400078e00ff */
[----:B------:R-:W-:-:S07]  /*247a0*/  IMAD.MOV.U32 R62, RZ, RZ, R14 ;  /* 0x000000ffff3e7224 */ /* 0x000fce00078e000e */
[----:B------:R-:W-:Y:S05]  /*247b0*/  WARPSYNC.COLLECTIVE R15, `(.L_x_11722) ;  /* 0x000000000f087348 */ /* 0x000fea0003c00000 */
[----:B------:R0:W1:Y:S02]  /*247c0*/  SHFL.IDX P6, R14, R13, R12, R11 ;  /* 0x0000000c0d0e7389 */ /* 0x00006400000c000b */
[----:B01----:R-:W-:Y:S01]  /*247d0*/  ENDCOLLECTIVE ;  /* 0x000000000000791b */ /* 0x003fe20003800000 */
.L_x_11722:
[----:B------:R-:W-:Y:S01]  /*247e0*/  IMAD.MOV.U32 R11, RZ, RZ, R14 ;  /* 0x000000ffff0b7224 */ /* 0x000fe200078e000e */
[----:B------:R-:W-:Y:S06]  /*247f0*/  BRA `(.L_x_11723) ;  /* 0xfffffdec002c7947 */ /* 0x000fec000383ffff */
.L_x_11417:
[----:B0-----:R0:W1:Y:S02]  /*24800*/  SYNCS.PHASECHK.TRANS64.TRYWAIT P4, [R35+URZ+0x2d890], R86 ;  /* 0x02d89056230075a7 */ /* 0x001064000808017f */
[----:B-1----:R-:W-:Y:S05]  /*24810*/  @!P4 NANOSLEEP.SYNCS 0x989680 ;  /* 0x009896800000c95d */ /* 0x002fea0003900000 */
[----:B------:R-:W1:Y:S02]  /*24820*/  @!P4 SYNCS.PHASECHK.TRANS64 P4, [R35+URZ+0x2d890], R86 ;  /* 0x02d890562300c5a7 */ /* 0x000e64000808007f */
[----:B-1----:R-:W-:Y:S05]  /*24830*/  @!P4 BRA `(.L_x_11417) ;  /* 0xfffffffc00f0c947 */ /* 0x002fea000383ffff */
[----:B------:R-:W-:Y:S05]  /*24840*/  BRA `(.L_x_11724) ;  /* 0xfffffe0400f87947 */ /* 0x000fea000383ffff */
.L_x_11418:
        /* <DEDUP_REMOVED lines=8> */
.L_x_11726:
[----:B------:R-:W-:Y:S05]  /*248d0*/  BSYNC B1 ;  /* 0x0000000000017941 */ /* 0x000fea0003800000 */
.L_x_11725:
[----:B------:R-:W-:Y:S02]  /*248e0*/  IMAD.MOV.U32 R13, RZ, RZ, R60 ;  /* 0x000000ffff0d7224 */ /* 0x000fe400078e003c */
[----:B------:R-:W-:Y:S02]  /*248f0*/  IMAD.MOV.U32 R12, RZ, RZ, RZ ;  /* 0x000000ffff0c7224 */ /* 0x000fe400078e00ff */
[----:B------:R-:W-:Y:S02]  /*24900*/  IMAD.MOV.U32 R11, RZ, RZ, 0x1e1f ;  /* 0x00001e1fff0b7424 */ /* 0x000fe400078e00ff */
[----:B------:R-:W-:Y:S02]  /*24910*/  IMAD.MOV.U32 R15, RZ, RZ, -0x1 ;  /* 0xffffffffff0f7424 */ /* 0x000fe400078e00ff */
[----:B------:R-:W-:-:S07]  /*24920*/  IMAD.MOV.U32 R91, RZ, RZ, R14 ;  /* 0x000000ffff5b7224 */ /* 0x000fce00078e000e */
[----:B------:R-:W-:Y:S05]  /*24930*/  WARPSYNC.COLLECTIVE R15, `(.L_x_11727) ;  /* 0x000000000f087348 */ /* 0x000fea0003c00000 */
[----:B------:R0:W1:Y:S02]  /*24940*/  SHFL.IDX P6, R14, R13, R12, R11 ;  /* 0x0000000c0d0e7389 */ /* 0x00006400000c000b */
[----:B01----:R-:W-:Y:S01]  /*24950*/  ENDCOLLECTIVE ;  /* 0x000000000000791b */ /* 0x003fe20003800000 */
.L_x_11727:
[----:B------:R-:W-:Y:S01]  /*24960*/  IMAD.MOV.U32 R90, RZ, RZ, R14 ;  /* 0x000000ffff5a7224 */ /* 0x000fe200078e000e */
[----:B------:R-:W-:Y:S06]  /*24970*/  BRA `(.L_x_11728) ;  /* 0xfffffe0400c07947 */ /* 0x000fec000383ffff */
.L_x_11431:
[----:B0-----:R0:W1:Y:S02]  /*24980*/  SYNCS.PHASECHK.TRANS64.TRYWAIT P3, [R35+URZ+0x2d890], R86 ;  /* 0x02d89056230075a7 */ /* 0x001064000806017f */
[----:B-1----:R-:W-:Y:S05]  /*24990*/  @!P3 NANOSLEEP.SYNCS 0x989680 ;  /* 0x009896800000b95d */ /* 0x002fea0003900000 */
[----:B------:R-:W1:Y:S02]  /*249a0*/  @!P3 SYNCS.PHASECHK.TRANS64 P3, [R35+URZ+0x2d890], R86 ;  /* 0x02d890562300b5a7 */ /* 0x000e64000806007f */
[----:B-1----:R-:W-:Y:S05]  /*249b0*/  @!P3 BRA `(.L_x_11431) ;  /* 0xfffffffc00f0b947 */ /* 0x002fea000383ffff */
[----:B------:R-:W-:Y:S05]  /*249c0*/  BRA `(.L_x_11729) ;  /* 0xfffffe1c00a47947 */ /* 0x000fea000383ffff */
.L_x_11432:
[----:B------:R-:W-:Y:S01]  /*249d0*/  BSSY B1, `(.L_x_11730) ;  /* 0x0000007000017945 */ /* 0x000fe20003800000 */
[----:B------:R-:W-:Y:S02]  /*249e0*/  IMAD.MOV.U32 R12, RZ, RZ, RZ ;  /* 0x000000ffff0c7224 */ /* 0x000fe400078e00ff */
[----:B------:R-:W-:Y:S02]  /*249f0*/  IMAD.MOV.U32 R11, RZ, RZ, 0x1e1f ;  /* 0x00001e1fff0b7424 */ /* 0x000fe400078e00ff */
[----:B------:R-:W-:-:S07]  /*24a00*/  IMAD.MOV.U32 R15, RZ, RZ, -0x1 ;  /* 0xffffffffff0f7424 */ /* 0x000fce00078e00ff */
[----:B0-----:R-:W-:Y:S05]  /*24a10*/  WARPSYNC.COLLECTIVE R15, `(.L_x_11731) ;  /* 0x000000000f087348 */ /* 0x001fea0003c00000 */
[----:B------:R1:W2:Y:S02]  /*24a20*/  SHFL.IDX P6, R14, R13, R12, R11 ;  /* 0x0000000c0d0e7389 */ /* 0x0002a400000c000b */
[----:B012---:R-:W-:Y:S01]  /*24a30*/  ENDCOLLECTIVE ;  /* 0x000000000000791b */ /* 0x007fe20003800000 */
.L_x_11731:
[----:B------:R-:W-:Y:S05]  /*24a40*/  BSYNC B1 ;  /* 0x0000000000017941 */ /* 0x000fea0003800000 */
.L_x_11730:
        /* <DEDUP_REMOVED lines=8> */
.L_x_11732:
[----:B------:R-:W-:Y:S01]  /*24ad0*/  IMAD.MOV.U32 R42, RZ, RZ, R14 ;  /* 0x000000ffff2a7224 */ /* 0x000fe200078e000e */
[----:B------:R-:W-:Y:S06]  /*24ae0*/  BRA `(.L_x_11733) ;  /* 0xfffffe1c00d87947 */ /* 0x000fec000383ffff */
.L_x_11436:
[----:B---3--:R3:W0:Y:S02]  /*24af0*/  SYNCS.PHASECHK.TRANS64.TRYWAIT P2, [R35+URZ+0x2d8b0], R86 ;  /* 0x02d8b056230075a7 */ /* 0x008624000804017f */
[----:B0-----:R-:W-:Y:S05]  /*24b00*/  @!P2 NANOSLEEP.SYNCS 0x989680 ;  /* 0x009896800000a95d */ /* 0x001fea0003900000 */
[----:B------:R-:W0:Y:S02]  /*24b10*/  @!P2 SYNCS.PHASECHK.TRANS64 P2, [R35+URZ+0x2d8b0], R86 ;  /* 0x02d8b0562300a5a7 */ /* 0x000e24000804007f */
[----:B0-----:R-:W-:Y:S05]  /*24b20*/  @!P2 BRA `(.L_x_11436) ;  /* 0xfffffffc00f0a947 */ /* 0x001fea000383ffff */
[----:B------:R-:W-:Y:S05]  /*24b30*/  BRA `(.L_x_11734) ;  /* 0xfffffe2000bc7947 */ /* 0x000fea000383ffff */
.L_x_11450:
        /* <DEDUP_REMOVED lines=8> */
[----:B------:R-:W-:-:S05]  /*24bc0*/  SHF.R.S32.HI R8, RZ, 0x7, R8 ;  /* 0x00000007ff087819 */ /* 0x000fca0000011408 */
[----:B------:R-:W-:-:S07]  /*24bd0*/  IMAD.MOV.U32 R13, RZ, RZ, R8 ;  /* 0x000000ffff0d7224 */ /* 0x000fce00078e0008 */
[----:B-12--5:R-:W-:Y:S05]  /*24be0*/  WARPSYNC.COLLECTIVE R15, `(.L_x_11736) ;  /* 0x000000000f087348 */ /* 0x026fea0003c00000 */
[----:B------:R0:W3:Y:S02]  /*24bf0*/  SHFL.IDX P6, R14, R13, R12, R11 ;  /* 0x0000000c0d0e7389 */ /* 0x0000e400000c000b */
[----:B0123-5:R-:W-:Y:S01]  /*24c00*/  ENDCOLLECTIVE ;  /* 0x000000000000791b */ /* 0x02ffe20003800000 */
.L_x_11736:
[----:B------:R-:W-:Y:S05]  /*24c10*/  BSYNC B0 ;  /* 0x0000000000007941 */ /* 0x000fea0003800000 */
.L_x_11735:
[----:B------:R0:W-:Y:S01]  /*24c20*/  STL [R1+0x44], R14 ;  /* 0x0000440e01007387 */ /* 0x0001e20000100800 */
[----:B------:R-:W-:Y:S05]  /*24c30*/  BRA `(.L_x_11737) ;  /* 0xfffffe2c00a87947 */ /* 0x000fea000383ffff */
.L_x_11461:
[----:B------:R-:W-:Y:S01]  /*24c40*/  BSSY B1, `(.L_x_11738) ;  /* 0x0000007000017945 */ /* 0x000fe20003800000 */
[----:B------:R-:W-:Y:S02]  /*24c50*/  IMAD.MOV.U32 R12, RZ, RZ, RZ ;  /* 0x000000ffff0c7224 */ /* 0x000fe400078e00ff */
[----:B------:R-:W-:Y:S02]  /*24c60*/  IMAD.MOV.U32 R11, RZ, RZ, 0x1e1f ;  /* 0x00001e1fff0b7424 */ /* 0x000fe400078e00ff */
[----:B------:R-:W-:-:S07]  /*24c70*/  IMAD.MOV.U32 R15, RZ, RZ, -0x1 ;  /* 0xffffffffff0f7424 */ /* 0x000fce00078e00ff */
[----:B012---:R-:W-:Y:S05]  /*24c80*/  WARPSYNC.COLLECTIVE R15, `(.L_x_11739) ;  /* 0x000000000f087348 */ /* 0x007fea0003c00000 */
[----:B0-----:R0:W3:Y:S02]  /*24c90*/  SHFL.IDX P6, R14, R13, R12, R11 ;  /* 0x0000000c0d0e7389 */ /* 0x0010e400000c000b */
[----:B0123--:R-:W-:Y:S01]  /*24ca0*/  ENDCOLLECTIVE ;  /* 0x000000000000791b */ /* 0x00ffe20003800000 */
.L_x_11739:
[----:B------:R-:W-:Y:S05]  /*24cb0*/  BSYNC B1 ;  /* 0x0000000000017941 */ /* 0x000fea0003800000 */
.L_x_11738:
        /* <DEDUP_REMOVED lines=8> */
.L_x_11740:
[----:B------:R-:W-:Y:S02]  /*24d40*/  IMAD.MOV.U32 R13, RZ, RZ, R5 ;  /* 0x000000ffff0d7224 */ /* 0x000fe400078e0005 */
[----:B------:R-:W-:-:S07]  /*24d50*/  IMAD.MOV.U32 R0, RZ, RZ, R14 ;  /* 0x000000ffff007224 */ /* 0x000fce00078e000e */
[----:B------:R-:W-:Y:S05]  /*24d60*/  WARPSYNC.COLLECTIVE R15, `(.L_x_11741) ;  /* 0x000000000f087348 */ /* 0x000fea0003c00000 */
[----:B------:R0:W1:Y:S02]  /*24d70*/  SHFL.IDX P6, R14, R13, R12, R11 ;  /* 0x0000000c0d0e7389 */ /* 0x00006400000c000b */
[----:B01----:R-:W-:Y:S01]  /*24d80*/  ENDCOLLECTIVE ;  /* 0x000000000000791b */ /* 0x003fe20003800000 */
.L_x_11741:
[----:B------:R-:W-:Y:S02]  /*24d90*/  IMAD.MOV.U32 R13, RZ, RZ, R4 ;  /* 0x000000ffff0d7224 */ /* 0x000fe400078e0004 */
[----:B------:R-:W-:-:S07]  /*24da0*/  IMAD.MOV.U32 R5, RZ, RZ, R14 ;  /* 0x000000ffff057224 */ /* 0x000fce00078e000e */
[----:B------:R-:W-:Y:S05]  /*24db0*/  WARPSYNC.COLLECTIVE R15, `(.L_x_11742) ;  /* 0x000000000f087348 */ /* 0x000fea0003c00000 */
[----:B------:R0:W1:Y:S02]  /*24dc0*/  SHFL.IDX P6, R14, R13, R12, R11 ;  /* 0x0000000c0d0e7389 */ /* 0x00006400000c000b */
[----:B01----:R-:W-:Y:S01]  /*24dd0*/  ENDCOLLECTIVE ;  /* 0x000000000000791b */ /* 0x003fe20003800000 */
.L_x_11742:
[----:B------:R-:W-:Y:S05]  /*24de0*/  BRA `(.L_x_11743) ;  /* 0xfffffe3400347947 */ /* 0x000fea000383ffff */
.L_x_11465:
[----:B0-----:R0:W1:Y:S02]  /*24df0*/  SYNCS.PHASECHK.TRANS64.TRYWAIT P0, [R2+URZ+0x2d800], R3 ;  /* 0x02d80003020075a7 */ /* 0x001064000800017f */
[----:B-1----:R-:W-:Y:S05]  /*24e00*/  @!P0 NANOSLEEP.SYNCS 0x989680 ;  /* 0x009896800000895d */ /* 0x002fea0003900000 */
[----:B------:R-:W1:Y:S02]  /*24e10*/  @!P0 SYNCS.PHASECHK.TRANS64 P0, [R2+URZ+0x2d800], R3 ;  /* 0x02d80003020085a7 */ /* 0x000e64000800007f */
[----:B-1----:R-:W-:Y:S05]  /*24e20*/  @!P0 BRA `(.L_x_11465) ;  /* 0xfffffffc00f08947 */ /* 0x002fea000383ffff */
[----:B------:R-:W-:Y:S05]  /*24e30*/  BRA `(.L_x_11744) ;  /* 0xfffffe3c00647947 */ /* 0x000fea000383ffff */
.L_x_11477:
[----:B------:R-:W-:Y:S01]  /*24e40*/  BSSY B1, `(.L_x_11745) ;  /* 0x0000007000017945 */ /* 0x000fe20003800000 */
[----:B------:R-:W-:Y:S02]  /*24e50*/  IMAD.MOV.U32 R12, RZ, RZ, RZ ;  /* 0x000000ffff0c7224 */ /* 0x000fe400078e00ff */
[----:B------:R-:W-:Y:S02]  /*24e60*/  IMAD.MOV.U32 R11, RZ, RZ, 0x1e1f ;  /* 0x00001e1fff0b7424 */ /* 0x000fe400078e00ff */
[----:B------:R-:W-:-:S07]  /*24e70*/  IMAD.MOV.U32 R15, RZ, RZ, -0x1 ;  /* 0xffffffffff0f7424 */ /* 0x000fce00078e00ff */
[----:B012---:R-:W-:Y:S05]  /*24e80*/  WARPSYNC.COLLECTIVE R15, `(.L_x_11746) ;  /* 0x000000000f087348 */ /* 0x007fea0003c00000 */
[----:B0-----:R0:W3:Y:S02]  /*24e90*/  SHFL.IDX P6, R14, R13, R12, R11 ;  /* 0x0000000c0d0e7389 */ /* 0x0010e400000c000b */
[----:B0123--:R-:W-:Y:S01]  /*24ea0*/  ENDCOLLECTIVE ;  /* 0x000000000000791b */ /* 0x00ffe20003800000 */
.L_x_11746:
[----:B------:R-:W-:Y:S05]  /*24eb0*/  BSYNC B1 ;  /* 0x0000000000017941 */ /* 0x000fea0003800000 */
.L_x_11745:
        /* <DEDUP_REMOVED lines=8> */
.L_x_11747:
[----:B------:R-:W-:Y:S02]  /*24f40*/  IMAD.MOV.U32 R13, RZ, RZ, R21 ;  /* 0x000000ffff0d7224 */ /* 0x000fe400078e0015 */
[----:B------:R-:W-:-:S07]  /*24f50*/  IMAD.MOV.U32 R0, RZ, RZ, R14 ;  /* 0x000000ffff007224 */ /* 0x000fce00078e000e */
[----:B------:R-:W-:Y:S05]  /*24f60*/  WARPSYNC.COLLECTIVE R15, `(.L_x_11748) ;  /* 0x000000000f087348 */ /* 0x000fea0003c00000 */
[----:B------:R0:W1:Y:S02]  /*24f70*/  SHFL.IDX P6, R14, R13, R12, R11 ;  /* 0x0000000c0d0e7389 */ /* 0x00006400000c000b */
[----:B01----:R-:W-:Y:S01]  /*24f80*/  ENDCOLLECTIVE ;  /* 0x000000000000791b */ /* 0x003fe20003800000 */
.L_x_11748:
[----:B------:R-:W-:Y:S01]  /*24f90*/  IMAD.MOV.U32 R13, RZ, RZ, R20 ;  /* 0x000000ffff0d7224 */ /* 0x000fe200078e0014 */
[----:B------:R-:W-:-:S07]  /*24fa0*/  MOV R21, R14 ;  /* 0x0000000e00157202 */ /* 0x000fce0000000f00 */
[----:B------:R-:W-:Y:S05]  /*24fb0*/  WARPSYNC.COLLECTIVE R15, `(.L_x_11749) ;  /* 0x000000000f087348 */ /* 0x000fea0003c00000 */
[----:B------:R0:W1:Y:S02]  /*24fc0*/  SHFL.IDX P6, R14, R13, R12, R11 ;  /* 0x0000000c0d0e7389 */ /* 0x00006400000c000b */
[----:B01----:R-:W-:Y:S01]  /*24fd0*/  ENDCOLLECTIVE ;  /* 0x000000000000791b */ /* 0x003fe20003800000 */
.L_x_11749:
[----:B------:R-:W-:Y:S01]  /*24fe0*/  IMAD.MOV.U32 R20, RZ, RZ, R14 ;  /* 0x000000ffff147224 */ /* 0x000fe200078e000e */
[----:B------:R-:W-:Y:S06]  /*24ff0*/  BRA `(.L_x_11750) ;  /* 0xfffffe5000287947 */ /* 0x000fec000383ffff */
.L_x_11481:
[----:B0-----:R0:W3:Y:S02]  /*25000*/  SYNCS.PHASECHK.TRANS64.TRYWAIT P0, [R2+URZ+0x2d800], R3 ;  /* 0x02d80003020075a7 */ /* 0x0010e4000800017f */
[----:B---3--:R-:W-:Y:S05]  /*25010*/  @!P0 NANOSLEEP.SYNCS 0x989680 ;  /* 0x009896800000895d */ /* 0x008fea0003900000 */
[----:B------:R-:W3:Y:S02]  /*25020*/  @!P0 SYNCS.PHASECHK.TRANS64 P0, [R2+URZ+0x2d800], R3 ;  /* 0x02d80003020085a7 */ /* 0x000ee4000800007f */
[----:B---3--:R-:W-:Y:S05]  /*25030*/  @!P0 BRA `(.L_x_11481) ;  /* 0xfffffffc00f08947 */ /* 0x008fea000383ffff */
[----:B------:R-:W-:Y:S05]  /*25040*/  BRA `(.L_x_11751) ;  /* 0xfffffe5400cc7947 */ /* 0x000fea000383ffff */
.L_x_11489:
[----:B--2---:R2:W4:Y:S02]  /*25050*/  SYNCS.PHASECHK.TRANS64.TRYWAIT P1, [R0+URZ+0x2d830], R5 ;  /* 0x02d83005000075a7 */ /* 0x004524000802017f */
[----:B----4-:R-:W-:Y:S05]  /*25060*/  @!P1 NANOSLEEP.SYNCS 0x989680 ;  /* 0x009896800000995d */ /* 0x010fea0003900000 */
[----:B------:R-:W4:Y:S02]  /*25070*/  @!P1 SYNCS.PHASECHK.TRANS64 P1, [R0+URZ+0x2d830], R5 ;  /* 0x02d83005000095a7 */ /* 0x000f24000802007f */
[----:B----4-:R-:W-:Y:S05]  /*25080*/  @!P1 BRA `(.L_x_11489) ;  /* 0xfffffffc00f09947 */ /* 0x010fea000383ffff */
[----:B------:R-:W-:Y:S05]  /*25090*/  BRA `(.L_x_11488) ;  /* 0xfffffe6c00747947 */ /* 0x000fea000383ffff */
.L_x_11508:
[----:B-1----:R1:W2:Y:S02]  /*250a0*/  SYNCS.PHASECHK.TRANS64.TRYWAIT P2, [R9+URZ+0x2d830], R8 ;  /* 0x02d83008090075a7 */ /* 0x0022a4000804017f */
[----:B--2---:R-:W-:Y:S05]  /*250b0*/  @!P2 NANOSLEEP.SYNCS 0x989680 ;  /* 0x009896800000a95d */ /* 0x004fea0003900000 */
[----:B------:R-:W2:Y:S02]  /*250c0*/  @!P2 SYNCS.PHASECHK.TRANS64 P2, [R9+URZ+0x2d830], R8 ;  /* 0x02d830080900a5a7 */ /* 0x000ea4000804007f */
[----:B--2---:R-:W-:Y:S05]  /*250d0*/  @!P2 BRA `(.L_x_11508) ;  /* 0xfffffffc00f0a947 */ /* 0x004fea000383ffff */
[----:B------:R-:W-:Y:S05]  /*250e0*/  BRA `(.L_x_11507) ;  /* 0xfffffeac00047947 */ /* 0x000fea000383ffff */
.L_x_11512:
[----:B-1----:R1:W2:Y:S02]  /*250f0*/  SYNCS.PHASECHK.TRANS64.TRYWAIT P1, [R9+URZ+0x2d850], R8 ;  /* 0x02d85008090075a7 */ /* 0x0022a4000802017f */
[----:B--2---:R-:W-:Y:S05]  /*25100*/  @!P1 NANOSLEEP.SYNCS 0x989680 ;  /* 0x009896800000995d */ /* 0x004fea0003900000 */
[----:B------:R-:W2:Y:S02]  /*25110*/  @!P1 SYNCS.PHASECHK.TRANS64 P1, [R9+URZ+0x2d850], R8 ;  /* 0x02d85008090095a7 */ /* 0x000ea4000802007f */
[----:B--2---:R-:W-:Y:S05]  /*25120*/  @!P1 BRA `(.L_x_11512) ;  /* 0xfffffffc00f09947 */ /* 0x004fea000383ffff */
[----:B------:R-:W-:Y:S05]  /*25130*/  BRA `(.L_x_11509) ;  /* 0xfffffeb000207947 */ /* 0x000fea000383ffff */
.L_x_11533:
[----:B--2---:R2:W3:Y:S02]  /*25140*/  SYNCS.PHASECHK.TRANS64.TRYWAIT P2, [R5+URZ+0x2d830], R6 ;  /* 0x02d83006050075a7 */ /* 0x0044e4000804017f */
[----:B---3--:R-:W-:Y:S05]  /*25150*/  @!P2 NANOSLEEP.SYNCS 0x989680 ;  /* 0x009896800000a95d */ /* 0x008fea0003900000 */
[----:B------:R-:W3:Y:S02]  /*25160*/  @!P2 SYNCS.PHASECHK.TRANS64 P2, [R5+URZ+0x2d830], R6 ;  /* 0x02d830060500a5a7 */ /* 0x000ee4000804007f */
[----:B---3--:R-:W-:Y:S05]  /*25170*/  @!P2 BRA `(.L_x_11533) ;  /* 0xfffffffc00f0a947 */ /* 0x008fea000383ffff */
[----:B------:R-:W-:Y:S05]  /*25180*/  BRA `(.L_x_11532) ;  /* 0xfffffeec00207947 */ /* 0x000fea000383ffff */
.L_x_11537:
[----:B-1----:R1:W2:Y:S02]  /*25190*/  SYNCS.PHASECHK.TRANS64.TRYWAIT P1, [R6+URZ+0x2d850], R5 ;  /* 0x02d85005060075a7 */ /* 0x0022a4000802017f */
[----:B--2---:R-:W-:Y:S05]  /*251a0*/  @!P1 NANOSLEEP.SYNCS 0x989680 ;  /* 0x009896800000995d */ /* 0x004fea0003900000 */
[----:B------:R-:W2:Y:S02]  /*251b0*/  @!P1 SYNCS.PHASECHK.TRANS64 P1, [R6+URZ+0x2d850], R5 ;  /* 0x02d85005060095a7 */ /* 0x000ea4000802007f */
[----:B--2---:R-:W-:Y:S05]  /*251c0*/  @!P1 BRA `(.L_x_11537) ;  /* 0xfffffffc00f09947 */ /* 0x004fea000383ffff */
[----:B------:R-:W-:Y:S05]  /*251d0*/  BRA `(.L_x_11534) ;  /* 0xfffffef000487947 */ /* 0x000fea000383ffff */
.L_x_11546:
[----:B--2---:R2:W3:Y:S02]  /*251e0*/  SYNCS.PHASECHK.TRANS64.TRYWAIT P2, [R5+URZ+0x2d830], R6 ;  /* 0x02d83006050075a7 */ /* 0x0044e4000804017f */
[----:B---3--:R-:W-:Y:S05]  /*251f0*/  @!P2 NANOSLEEP.SYNCS 0x989680 ;  /* 0x009896800000a95d */ /* 0x008fea0003900000 */
[----:B------:R-:W3:Y:S02]  /*25200*/  @!P2 SYNCS.PHASECHK.TRANS64 P2, [R5+URZ+0x2d830], R6 ;  /* 0x02d830060500a5a7 */ /* 0x000ee4000804007f */
[----:B---3--:R-:W-:Y:S05]  /*25210*/  @!P2 BRA `(.L_x_11546) ;  /* 0xfffffffc00f0a947 */ /* 0x008fea000383ffff */
[----:B------:R-:W-:Y:S05]  /*25220*/  BRA `(.L_x_11545) ;  /* 0xffffff1800447947 */ /* 0x000fea000383ffff */
.L_x_11550:
[----:B-1----:R1:W2:Y:S02]  /*25230*/  SYNCS.PHASECHK.TRANS64.TRYWAIT P1, [R6+URZ+0x2d850], R5 ;  /* 0x02d85005060075a7 */ /* 0x0022a4000802017f */
[----:B--2---:R-:W-:Y:S05]  /*25240*/  @!P1 NANOSLEEP.SYNCS 0x989680 ;  /* 0x009896800000995d */ /* 0x004fea0003900000 */
[----:B------:R-:W2:Y:S02]  /*25250*/  @!P1 SYNCS.PHASECHK.TRANS64 P1, [R6+URZ+0x2d850], R5 ;  /* 0x02d85005060095a7 */ /* 0x000ea4000802007f */
[----:B--2---:R-:W-:Y:S05]  /*25260*/  @!P1 BRA `(.L_x_11550) ;  /* 0xfffffffc00f09947 */ /* 0x004fea000383ffff */
[----:B------:R-:W-:Y:S05]  /*25270*/  BRA `(.L_x_11547) ;  /* 0xffffff1c006c7947 */ /* 0x000fea000383ffff */
.L_x_11565:
[----:B--2---:R2:W3:Y:S02]  /*25280*/  SYNCS.PHASECHK.TRANS64.TRYWAIT P1, [R13+URZ+0x2d850], R0 ;  /* 0x02d850000d0075a7 */ /* 0x0044e4000802017f */
[----:B---3--:R-:W-:Y:S05]  /*25290*/  @!P1 NANOSLEEP.SYNCS 0x989680 ;  /* 0x009896800000995d */ /* 0x008fea0003900000 */
[----:B------:R-:W3:Y:S02]  /*252a0*/  @!P1 SYNCS.PHASECHK.TRANS64 P1, [R13+URZ+0x2d850], R0 ;  /* 0x02d850000d0095a7 */ /* 0x000ee4000802007f */
[----:B---3--:R-:W-:Y:S05]  /*252b0*/  @!P1 BRA `(.L_x_11565) ;  /* 0xfffffffc00f09947 */ /* 0x008fea000383ffff */
[----:B------:R-:W-:Y:S05]  /*252c0*/  BRA `(.L_x_11564) ;  /* 0xffffff54008c7947 */ /* 0x000fea000383ffff */
.L_x_11576:
[----:B------:R-:W-:Y:S02]  /*252d0*/  IMAD.MOV.U32 R13, RZ, RZ, R4 ;  /* 0x000000ffff0d7224 */ /* 0x000fe400078e0004 */
[----:B------:R-:W-:Y:S02]  /*252e0*/  IMAD.MOV.U32 R12, RZ, RZ, RZ ;  /* 0x000000ffff0c7224 */ /* 0x000fe400078e00ff */
[----:B------:R-:W-:Y:S02]  /*252f0*/  IMAD.MOV.U32 R11, RZ, RZ, 0x1c1f ;  /* 0x00001c1fff0b7424 */ /* 0x000fe400078e00ff */
[----:B------:R-:W-:-:S07]  /*25300*/  IMAD.MOV.U32 R15, RZ, RZ, -0x1 ;  /* 0xffffffffff0f7424 */ /* 0x000fce00078e00ff */
[----:B-1----:R-:W-:Y:S05]  /*25310*/  WARPSYNC.COLLECTIVE R15, `(.L_x_11752) ;  /* 0x000000000f087348 */ /* 0x002fea0003c00000 */
[----:B------:R0:W2:Y:S02]  /*25320*/  SHFL.IDX P6, R14, R13, R12, R11 ;  /* 0x0000000c0d0e7389 */ /* 0x0000a400000c000b */
[----:B012---:R-:W-:Y:S01]  /*25330*/  ENDCOLLECTIVE ;  /* 0x000000000000791b */ /* 0x007fe20003800000 */
.L_x_11752:
[----:B------:R-:W-:Y:S02]  /*25340*/  IMAD.MOV.U32 R13, RZ, RZ, R0 ;  /* 0x000000ffff0d7224 */ /* 0x000fe400078e0000 */
[----:B------:R-:W-:-:S07]  /*25350*/  IMAD.MOV.U32 R3, RZ, RZ, R14 ;  /* 0x000000ffff037224 */ /* 0x000fce00078e000e */
[----:B------:R-:W-:Y:S05]  /*25360*/  WARPSYNC.COLLECTIVE R15, `(.L_x_11753) ;  /* 0x000000000f087348 */ /* 0x000fea0003c00000 */
[----:B------:R0:W1:Y:S02]  /*25370*/  SHFL.IDX P6, R14, R13, R12, R11 ;  /* 0x0000000c0d0e7389 */ /* 0x00006400000c000b */
[----:B01----:R-:W-:Y:S01]  /*25380*/  ENDCOLLECTIVE ;  /* 0x000000000000791b */ /* 0x003fe20003800000 */
.L_x_11753:
[----:B------:R-:W-:Y:S05]  /*25390*/  BRA `(.L_x_11754) ;  /* 0xffffff7800bc7947 */ /* 0x000fea000383ffff */
.L_x_11579:
[----:B------:R-:W-:Y:S01]  /*253a0*/  BSSY B1, `(.L_x_11755) ;  /* 0x0000008000017945 */ /* 0x000fe20003800000 */
[----:B----4-:R-:W-:Y:S02]  /*253b0*/  IMAD.MOV.U32 R13, RZ, RZ, R4 ;  /* 0x000000ffff0d7224 */ /* 0x010fe400078e0004 */
[----:B------:R-:W-:Y:S02]  /*253c0*/  IMAD.MOV.U32 R12, RZ, RZ, 0x1 ;  /* 0x00000001ff0c7424 */ /* 0x000fe400078e00ff */
[----:B------:R-:W-:Y:S02]  /*253d0*/  IMAD.MOV.U32 R11, RZ, RZ, 0x1c1f ;  /* 0x00001c1fff0b7424 */ /* 0x000fe400078e00ff */
[----:B------:R-:W-:-:S07]  /*253e0*/  IMAD.MOV.U32 R15, RZ, RZ, -0x1 ;  /* 0xffffffffff0f7424 */ /* 0x000fce00078e00ff */
[----:B0123--:R-:W-:Y:S05]  /*253f0*/  WARPSYNC.COLLECTIVE R15, `(.L_x_11756) ;  /* 0x000000000f087348 */ /* 0x00ffea0003c00000 */
[----:B---3--:R3:W4:Y:S02]  /*25400*/  SHFL.IDX P6, R14, R13, R12, R11 ;  /* 0x0000000c0d0e7389 */ /* 0x00872400000c000b */
[----:B01234-:R-:W-:Y:S01]  /*25410*/  ENDCOLLECTIVE ;  /* 0x000000000000791b */ /* 0x01ffe20003800000 */
.L_x_11756:
[----:B------:R-:W-:Y:S05]  /*25420*/  BSYNC B1 ;  /* 0x0000000000017941 */ /* 0x000fea0003800000 */
.L_x_11755:
        /* <DEDUP_REMOVED lines=8> */
.L_x_11757:
[----:B------:R-:W-:Y:S05]  /*254b0*/  BRA `(.L_x_11758) ;  /* 0xffffff7800d07947 */ /* 0x000fea000383ffff */
.L_x_11604:
        /* <DEDUP_REMOVED lines=11> */
.L_x_11760:
[----:B------:R-:W-:Y:S05]  /*25570*/  BSYNC B1 ;  /* 0x0000000000017941 */ /* 0x000fea0003800000 */
.L_x_11759:
[----:B------:R-:W-:Y:S05]  /*25580*/  BRA `(.L_x_11761) ;  /* 0xffffff9000f07947 */ /* 0x000fea000383ffff */
.L_x_11606:
[----:B------:R-:W-:Y:S01]  /*25590*/  BSSY B1, `(.L_x_11762) ;  /* 0x0000006000017945 */ /* 0x000fe20003800000 */
[----:B------:R-:W-:-:S07]  /*255a0*/  IMAD.MOV.U32 R15, RZ, RZ, -0x1 ;  /* 0xffffffffff0f7424 */ /* 0x000fce00078e00ff */
[----:B0-----:R-:W-:Y:S05]  /*255b0*/  WARPSYNC.COLLECTIVE R15, `(.L_x_11763) ;  /* 0x000000000f0c7348 */ /* 0x001fea0003c00000 */
[----:B------:R-:W-:Y:S02]  /*255c0*/  ELECT P6, UR62, PT ;  /* 0x00000000003e782f */ /* 0x000fe400038c0000 */
[----:B------:R-:W-:Y:S01]  /*255d0*/  MOV R14, UR62 ;  /* 0x0000003e000e7c02 */ /* 0x000fe20008000f00 */
[----:B0-----:R-:W-:Y:S10]  /*255e0*/  ENDCOLLECTIVE ;  /* 0x000000000000791b */ /* 0x001ff40003800000 */
.L_x_11763:
[----:B------:R-:W-:Y:S05]  /*255f0*/  BSYNC B1 ;  /* 0x0000000000017941 */ /* 0x000fea0003800000 */
.L_x_11762:
[----:B------:R-:W-:Y:S05]  /*25600*/  BRA `(.L_x_11605) ;  /* 0xffffff9000e87947 */ /* 0x000fea000383ffff */
.L_x_11608:
[----:B0-----:R0:W1:Y:S02]  /*25610*/  SYNCS.PHASECHK.TRANS64.TRYWAIT P0, [R23+URZ+0x2d820], R5 ;  /* 0x02d82005170075a7 */ /* 0x001064000800017f */
[----:B-1----:R-:W-:Y:S05]  /*25620*/  @!P0 NANOSLEEP.SYNCS 0x989680 ;  /* 0x009896800000895d */ /* 0x002fea0003900000 */
[----:B------:R-:W1:Y:S02]  /*25630*/  @!P0 SYNCS.PHASECHK.TRANS64 P0, [R23+URZ+0x2d820], R5 ;  /* 0x02d82005170085a7 */ /* 0x000e64000800007f */
[----:B-1----:R-:W-:Y:S05]  /*25640*/  @!P0 BRA `(.L_x_11608) ;  /* 0xfffffffc00f08947 */ /* 0x002fea000383ffff */
[----:B------:R-:W-:Y:S05]  /*25650*/  BRA `(.L_x_11764) ;  /* 0xffffff9000f87947 */ /* 0x000fea000383ffff */
.L_x_11612:
[----:B-1----:R1:W2:Y:S02]  /*25660*/  SYNCS.PHASECHK.TRANS64.TRYWAIT P0, [R9+URZ+0x2d8a0], R8 ;  /* 0x02d8a008090075a7 */ /* 0x0022a4000800017f */
[----:B--2---:R-:W-:Y:S05]  /*25670*/  @!P0 NANOSLEEP.SYNCS 0x989680 ;  /* 0x009896800000895d */ /* 0x004fea0003900000 */
[----:B------:R-:W2:Y:S02]  /*25680*/  @!P0 SYNCS.PHASECHK.TRANS64 P0, [R9+URZ+0x2d8a0], R8 ;  /* 0x02d8a008090085a7 */ /* 0x000ea4000800007f */
[----:B--2---:R-:W-:Y:S05]  /*25690*/  @!P0 BRA `(.L_x_11612) ;  /* 0xfffffffc00f08947 */ /* 0x004fea000383ffff */
[----:B------:R-:W-:Y:S05]  /*256a0*/  BRA `(.L_x_11765) ;  /* 0xffffff9400147947 */ /* 0x000fea000383ffff */
.L_x_11619:
[----:B0-----:R0:W2:Y:S02]  /*256b0*/  SYNCS.PHASECHK.TRANS64.TRYWAIT P0, [R9+URZ+0x2d8c0], R8 ;  /* 0x02d8c008090075a7 */ /* 0x0010a4000800017f */
[----:B--2---:R-:W-:Y:S05]  /*256c0*/  @!P0 NANOSLEEP.SYNCS 0x989680 ;  /* 0x009896800000895d */ /* 0x004fea0003900000 */
[----:B------:R-:W2:Y:S02]  /*256d0*/  @!P0 SYNCS.PHASECHK.TRANS64 P0, [R9+URZ+0x2d8c0], R8 ;  /* 0x02d8c008090085a7 */ /* 0x000ea4000800007f */
[----:B--2---:R-:W-:Y:S05]  /*256e0*/  @!P0 BRA `(.L_x_11619) ;  /* 0xfffffffc00f08947 */ /* 0x004fea000383ffff */
[----:B------:R-:W-:Y:S05]  /*256f0*/  BRA `(.L_x_11766) ;  /* 0xffffff9800107947 */ /* 0x000fea000383ffff */
.L_x_11628:
[----:B0-----:R0:W1:Y:S02]  /*25700*/  SYNCS.PHASECHK.TRANS64.TRYWAIT P1, [R8+URZ+0x2d8a0], R7 ;  /* 0x02d8a007080075a7 */ /* 0x001064000802017f */
[----:B-1----:R-:W-:Y:S05]  /*25710*/  @!P1 NANOSLEEP.SYNCS 0x989680 ;  /* 0x009896800000995d */ /* 0x002fea0003900000 */
[----:B------:R-:W1:Y:S02]  /*25720*/  @!P1 SYNCS.PHASECHK.TRANS64 P1, [R8+URZ+0x2d8a0], R7 ;  /* 0x02d8a007080095a7 */ /* 0x000e64000802007f */
[----:B-1----:R-:W-:Y:S05]  /*25730*/  @!P1 BRA `(.L_x_11628) ;  /* 0xfffffffc00f09947 */ /* 0x002fea000383ffff */
[----:B------:R-:W-:Y:S05]  /*25740*/  BRA `(.L_x_11767) ;  /* 0xffffff9c00507947 */ /* 0x000fea000383ffff */
.L_x_11635:
[----:B-1----:R1:W2:Y:S02]  /*25750*/  SYNCS.PHASECHK.TRANS64.TRYWAIT P1, [R8+URZ+0x2d8c0], R7 ;  /* 0x02d8c007080075a7 */ /* 0x0022a4000802017f */
[----:B--2---:R-:W-:Y:S05]  /*25760*/  @!P1 NANOSLEEP.SYNCS 0x989680 ;  /* 0x009896800000995d */ /* 0x004fea0003900000 */
[----:B------:R-:W2:Y:S02]  /*25770*/  @!P1 SYNCS.PHASECHK.TRANS64 P1, [R8+URZ+0x2d8c0], R7 ;  /* 0x02d8c007080095a7 */ /* 0x000ea4000802007f */
[----:B--2---:R-:W-:Y:S05]  /*25780*/  @!P1 BRA `(.L_x_11635) ;  /* 0xfffffffc00f09947 */ /* 0x004fea000383ffff */
[----:B------:R-:W-:Y:S05]  /*25790*/  BRA `(.L_x_11768) ;  /* 0xffffffa000487947 */ /* 0x000fea000383ffff */
.L_x_11658:
[----:B------:R-:W0:Y:S01]  /*257a0*/  S2R R17, SR_TID.X ;  /* 0x0000000000117919 */ /* 0x000e220000002100 */
[----:B------:R-:W-:Y:S01]  /*257b0*/  BSSY B0, `(.L_x_11769) ;  /* 0x000000a000007945 */ /* 0x000fe20003800000 */
[----:B------:R-:W-:Y:S02]  /*257c0*/  IMAD.MOV.U32 R12, RZ, RZ, RZ ;  /* 0x000000ffff0c7224 */ /* 0x000fe400078e00ff */
[----:B------:R-:W-:Y:S01]  /*257d0*/  IMAD.MOV.U32 R15, RZ, RZ, -0x1 ;  /* 0xffffffffff0f7424 */ /* 0x000fe200078e00ff */
[----:B0-----:R-:W-:-:S04]  /*257e0*/  SHF.R.U32.HI R11, RZ, 0x5, R17 ;  /* 0x00000005ff0b7819 */ /* 0x001fc80000011611 */
[----:B------:R-:W-:-:S05]  /*257f0*/  LOP3.LUT R11, R11, 0x3, RZ, 0xc0, !PT ;  /* 0x000000030b0b7812 */ /* 0x000fca00078ec0ff */
[----:B------:R-:W-:Y:S02]  /*25800*/  IMAD.MOV.U32 R13, RZ, RZ, R11 ;  /* 0x000000ffff0d7224 */ /* 0x000fe400078e000b */
[----:B------:R-:W-:-:S07]  /*25810*/  IMAD.MOV.U32 R11, RZ, RZ, 0x1f ;  /* 0x0000001fff0b7424 */ /* 0x000fce00078e00ff */
[----:B-----5:R-:W-:Y:S05]  /*25820*/  WARPSYNC.COLLECTIVE R15, `(.L_x_11770) ;  /* 0x000000000f087348 */ /* 0x020fea0003c00000 */
[----:B------:R0:W1:Y:S02]  /*25830*/  SHFL.IDX P6, R14, R13, R12, R11 ;  /* 0x0000000c0d0e7389 */ /* 0x00006400000c000b */
[----:B01---5:R-:W-:Y:S01]  /*25840*/  ENDCOLLECTIVE ;  /* 0x000000000000791b */ /* 0x023fe20003800000 */
.L_x_11770:
[----:B------:R-:W-:Y:S05]  /*25850*/  BSYNC B0 ;  /* 0x0000000000007941 */ /* 0x000fea0003800000 */
.L_x_11769:
[----:B------:R-:W-:Y:S05]  /*25860*/  BRA `(.L_x_11771) ;  /* 0xffffffb000807947 */ /* 0x000fea000383ffff */
.L_x_11661:
[----:B-1----:R1:W2:Y:S02]  /*25870*/  SYNCS.PHASECHK.TRANS64.TRYWAIT P0, [R0+URZ+0x2d840], R5 ;  /* 0x02d84005000075a7 */ /* 0x0022a4000800017f */
[----:B--2---:R-:W-:Y:S05]  /*25880*/  @!P0 NANOSLEEP.SYNCS 0x989680 ;  /* 0x009896800000895d */ /* 0x004fea0003900000 */
[----:B------:R-:W2:Y:S02]  /*25890*/  @!P0 SYNCS.PHASECHK.TRANS64 P0, [R0+URZ+0x2d840], R5 ;  /* 0x02d84005000085a7 */ /* 0x000ea4000800007f */
[----:B--2---:R-:W-:Y:S05]  /*258a0*/  @!P0 BRA `(.L_x_11661) ;  /* 0xfffffffc00f08947 */ /* 0x004fea000383ffff */
[----:B------:R-:W-:Y:S05]  /*258b0*/  BRA `(.L_x_11772) ;  /* 0xffffffb000e47947 */ /* 0x000fea000383ffff */
.L_x_11662:
        /* <DEDUP_REMOVED lines=8> */
.L_x_11774:
[----:B------:R-:W-:Y:S05]  /*25940*/  BSYNC B0 ;  /* 0x0000000000007941 */ /* 0x000fea0003800000 */
.L_x_11773:
        /* <DEDUP_REMOVED lines=8> */
.L_x_11775:
[----:B------:R-:W-:Y:S02]  /*259d0*/  IMAD.MOV.U32 R13, RZ, RZ, R7 ;  /* 0x000000ffff0d7224 */ /* 0x000fe400078e0007 */
[----:B------:R-:W-:Y:S02]  /*259e0*/  IMAD.MOV.U32 R12, RZ, RZ, 0x1 ;  /* 0x00000001ff0c7424 */ /* 0x000fe400078e00ff */
[----:B------:R-:W-:-:S07]  /*259f0*/  IMAD.MOV.U32 R3, RZ, RZ, R14 ;  /* 0x000000ffff037224 */ /* 0x000fce00078e000e */
[----:B------:R-:W-:Y:S05]  /*25a00*/  WARPSYNC.COLLECTIVE R15, `(.L_x_11776) ;  /* 0x000000000f087348 */ /* 0x000fea0003c00000 */
[----:B------:R0:W1:Y:S02]  /*25a10*/  SHFL.IDX P6, R14, R13, R12, R11 ;  /* 0x0000000c0d0e7389 */ /* 0x00006400000c000b */
[----:B01----:R-:W-:Y:S01]  /*25a20*/  ENDCOLLECTIVE ;  /* 0x000000000000791b */ /* 0x003fe20003800000 */
.L_x_11776:
[----:B------:R-:W-:Y:S01]  /*25a30*/  @P0 LEA R5, P1, R9, R3, 0x1 ;  /* 0x0000000309050211 */ /* 0x000fe200078208ff */
[----:B------:R-:W-:-:S04]  /*25a40*/  @P0 IMAD R3, R8, 0x2, R23 ;  /* 0x0000000208030824 */ /* 0x000fc800078e0217 */
        /* <DEDUP_REMOVED lines=16> */
.L_x_11777:
[----:B------:R-:W-:Y:S02]  /*25b50*/  IMAD.MOV.U32 R13, RZ, RZ, R7 ;  /* 0x000000ffff0d7224 */ /* 0x000fe400078e0007 */
[----:B------:R-:W-:Y:S02]  /*25b60*/  IMAD.MOV.U32 R12, RZ, RZ, 0x2 ;  /* 0x00000002ff0c7424 */ /* 0x000fe400078e00ff */
[----:B------:R-:W-:-:S07]  /*25b70*/  IMAD.MOV.U32 R3, RZ, RZ, R14 ;  /* 0x000000ffff037224 */ /* 0x000fce00078e000e */
[----:B------:R-:W-:Y:S05]  /*25b80*/  WARPSYNC.COLLECTIVE R15, `(.L_x_11778) ;  /* 0x000000000f087348 */ /* 0x000fea0003c00000 */
[----:B------:R0:W1:Y:S02]  /*25b90*/  SHFL.IDX P6, R14, R13, R12, R11 ;  /* 0x0000000c0d0e7389 */ /* 0x00006400000c000b */
[----:B01----:R-:W-:Y:S01]  /*25ba0*/  ENDCOLLECTIVE ;  /* 0x000000000000791b */ /* 0x003fe20003800000 */
.L_x_11778:
[----:B------:R-:W-:Y:S01]  /*25bb0*/  @P1 LEA R5, P0, R9, R3, 0x1 ;  /* 0x0000000309051211 */ /* 0x000fe200078008ff */
[----:B------:R-:W-:-:S04]  /*25bc0*/  @P1 IMAD R3, R8, 0x2, R23 ;  /* 0x0000000208031824 */ /* 0x000fc800078e0217 */
        /* <DEDUP_REMOVED lines=16> */
.L_x_11779:
[----:B------:R-:W-:Y:S02]  /*25cd0*/  IMAD.MOV.U32 R13, RZ, RZ, R7 ;  /* 0x000000ffff0d7224 */ /* 0x000fe400078e0007 */
[----:B------:R-:W-:Y:S02]  /*25ce0*/  IMAD.MOV.U32 R12, RZ, RZ, 0x3 ;  /* 0x00000003ff0c7424 */ /* 0x000fe400078e00ff */
[----:B------:R-:W-:-:S07]  /*25cf0*/  IMAD.MOV.U32 R3, RZ, RZ, R14 ;  /* 0x000000ffff037224 */ /* 0x000fce00078e000e */
[----:B------:R-:W-:Y:S05]  /*25d00*/  WARPSYNC.COLLECTIVE R15, `(.L_x_11780) ;  /* 0x000000000f087348 */ /* 0x000fea0003c00000 */
[----:B------:R0:W1:Y:S02]  /*25d10*/  SHFL.IDX P6, R14, R13, R12, R11 ;  /* 0x0000000c0d0e7389 */ /* 0x00006400000c000b */
[----:B01----:R-:W-:Y:S01]  /*25d20*/  ENDCOLLECTIVE ;  /* 0x000000000000791b */ /* 0x003fe20003800000 */
.L_x_11780:
[----:B------:R-:W-:Y:S01]  /*25d30*/  @P1 LEA R5, P0, R9, R3, 0x1 ;  /* 0x0000000309051211 */ /* 0x000fe200078008ff */
[----:B------:R-:W-:-:S04]  /*25d40*/  @P1 IMAD R3, R8, 0x2, R23 ;  /* 0x0000000208031824 */ /* 0x000fc800078e0217 */
        /* <DEDUP_REMOVED lines=9> */
.L_x_11781:
        /* <DEDUP_REMOVED lines=8> */
.L_x_11667:
[----:B------:R0:W5:Y:S01]  /*25e60*/  LDL R21, [R1+0x34] ;  /* 0x0000340001157983 */ /* 0x0001620000100800 */
[----:B------:R-:W-:Y:S02]  /*25e70*/  IMAD.MOV.U32 R13, RZ, RZ, R4 ;  /* 0x000000ffff0d7224 */ /* 0x000fe400078e0004 */
[----:B------:R-:W-:Y:S02]  /*25e80*/  IMAD.MOV.U32 R12, RZ, RZ, RZ ;  /* 0x000000ffff0c7224 */ /* 0x000fe400078e00ff */
[----:B------:R-:W-:Y:S02]  /*25e90*/  IMAD.MOV.U32 R11, RZ, RZ, 0x1c1f ;  /* 0x00001c1fff0b7424 */ /* 0x000fe400078e00ff */
[----:B------:R-:W-:Y:S02]  /*25ea0*/  IMAD.MOV.U32 R15, RZ, RZ, -0x1 ;  /* 0xffffffffff0f7424 */ /* 0x000fe400078e00ff */
[----:B------:R-:W-:Y:S02]  /*25eb0*/  IMAD R0, R29, R9, RZ ;  /* 0x000000091d007224 */ /* 0x000fe400078e02ff */
[----:B0-----:R-:W-:-:S07]  /*25ec0*/  IMAD.IADD R28, R20, 0x1, R28 ;  /* 0x00000001141c7824 */ /* 0x001fce00078e021c */
[----:B-----5:R-:W-:Y:S05]  /*25ed0*/  WARPSYNC.COLLECTIVE R15, `(.L_x_11783) ;  /* 0x000000000f087348 */ /* 0x020fea0003c00000 */
[----:B------:R0:W1:Y:S02]  /*25ee0*/  SHFL.IDX P6, R14, R13, R12, R11 ;  /* 0x0000000c0d0e7389 */ /* 0x00006400000c000b */
[----:B01---5:R-:W-:Y:S01]  /*25ef0*/  ENDCOLLECTIVE ;  /* 0x000000000000791b */ /* 0x023fe20003800000 */
.L_x_11783:
[C---:B------:R-:W-:Y:S01]  /*25f00*/  VIADD R9, R28.reuse, 0x20 ;  /* 0x000000201c097836 */ /* 0x040fe20000000000 */
[----:B------:R-:W-:Y:S01]  /*25f10*/  ISETP.GE.AND P3, PT, R28, R0, PT ;  /* 0x000000001c00720c */ /* 0x000fe20003f66270 */
[----:B------:R-:W-:Y:S02]  /*25f20*/  IMAD.MOV.U32 R13, RZ, RZ, R5 ;  /* 0x000000ffff0d7224 */ /* 0x000fe400078e0005 */
[----:B------:R-:W-:-:S10]  /*25f30*/  IMAD.MOV.U32 R2, RZ, RZ, R14 ;  /* 0x000000ffff027224 */ /* 0x000fd400078e000e */
[----:B------:R-:W-:Y:S05]  /*25f40*/  WARPSYNC.COLLECTIVE R15, `(.L_x_11784) ;  /* 0x000000000f087348 */ /* 0x000fea0003c00000 */
[----:B------:R0:W1:Y:S02]  /*25f50*/  SHFL.IDX P6, R14, R13, R12, R11 ;  /* 0x0000000c0d0e7389 */ /* 0x00006400000c000b */
[----:B01----:R-:W-:Y:S01]  /*25f60*/  ENDCOLLECTIVE ;  /* 0x000000000000791b */ /* 0x003fe20003800000 */
.L_x_11784:
[----:B------:R-:W-:Y:S02]  /*25f70*/  IMAD.MOV.U32 R13, RZ, RZ, R4 ;  /* 0x000000ffff0d7224 */ /* 0x000fe400078e0004 */
[----:B------:R-:W-:Y:S01]  /*25f80*/  IMAD.MOV.U32 R12, RZ, RZ, 0x1 ;  /* 0x00000001ff0c7424 */ /* 0x000fe200078e00ff */
[----:B------:R-:W-:-:S07]  /*25f90*/  MOV R3, R14 ;  /* 0x0000000e00037202 */ /* 0x000fce0000000f00 */
[----:B------:R-:W-:Y:S05]  /*25fa0*/  WARPSYNC.COLLECTIVE R15, `(.L_x_11785) ;  /* 0x000000000f087348 */ /* 0x000fea0003c00000 */
[----:B------:R0:W1:Y:S02]  /*25fb0*/  SHFL.IDX P6, R14, R13, R12, R11 ;  /* 0x0000000c0d0e7389 */ /* 0x00006400000c000b */
[----:B01----:R-:W-:Y:S01]  /*25fc0*/  ENDCOLLECTIVE ;  /* 0x000000000000791b */ /* 0x003fe20003800000 */
.L_x_11785:
        /* <DEDUP_REMOVED lines=10> */
.L_x_11786:
[----:B------:R-:W-:Y:S02]  /*26070*/  IMAD.MOV.U32 R13, RZ, RZ, R4 ;  /* 0x000000ffff0d7224 */ /* 0x000fe400078e0004 */
[----:B------:R-:W-:Y:S01]  /*26080*/  IMAD.MOV.U32 R12, RZ, RZ, 0x2 ;  /* 0x00000002ff0c7424 */ /* 0x000fe200078e00ff */
        /* <DEDUP_REMOVED lines=11> */
.L_x_11787:
        /* <DEDUP_REMOVED lines=10> */
.L_x_11788:
[----:B------:R-:W-:Y:S01]  /*261e0*/  @!PT LDS RZ, [RZ] ;  /* 0x00000000fffff984 */ /* 0x000fe20000000800 */
[----:B------:R-:W-:Y:S01]  /*261f0*/  @!PT LDS RZ, [RZ] ;  /* 0x00000000fffff984 */ /* 0x000fe20000000800 */
[----:B------:R-:W-:Y:S01]  /*26200*/  @!PT LDS RZ, [RZ] ;  /* 0x00000000fffff984 */ /* 0x000fe20000000800 */
[----:B------:R-:W-:Y:S04]  /*26210*/  @!P3 LDGSTS.E.BYPASS.LTC128B.128 [R21+0xcc00], desc[UR54][R2.64], !P0 ;  /* 0x0cc000000215bfae */ /* 0x000fe8000c101d76 */
[----:B------:R-:W-:Y:S04]  /*26220*/  @!P3 LDGSTS.E.BYPASS.LTC128B.128 [R21+0xfc00], desc[UR54][R2.64+0x40], !P1 ;  /* 0x0fc000400215bfae */ /* 0x000fe8000c901d76 */
[----:B------:R0:W-:Y:S01]  /*26230*/  @!P3 LDGSTS.E.BYPASS.LTC128B.128 [R21+0x12c00], desc[UR54][R2.64+0x80], !P2 ;  /* 0x12c000800215bfae */ /* 0x0001e2000d101d76 */
[----:B------:R-:W-:Y:S02]  /*26240*/  IMAD.MOV.U32 R13, RZ, RZ, R4 ;  /* 0x000000ffff0d7224 */ /* 0x000fe400078e0004 */
[----:B------:R-:W-:-:S02]  /*26250*/  IMAD.MOV.U32 R12, RZ, RZ, 0x3 ;  /* 0x00000003ff0c7424 */ /* 0x000fc400078e00ff */
[----:B0-----:R-:W-:-:S05]  /*26260*/  VIADD R2, R28, 0x40 ;  /* 0x000000401c027836 */ /* 0x001fca0000000000 */
[----:B------:R-:W-:Y:S01]  /*26270*/  ISETP.GE.AND P3, PT, R2, R0, PT ;  /* 0x000000000200720c */ /* 0x000fe20003f66270 */
[----:B------:R-:W-:-:S12]  /*26280*/  IMAD.MOV.U32 R2, RZ, RZ, R14 ;  /* 0x000000ffff027224 */ /* 0x000fd800078e000e */
[----:B------:R-:W-:Y:S05]  /*26290*/  WARPSYNC.COLLECTIVE R15, `(.L_x_11789) ;  /* 0x000000000f087348 */ /* 0x000fea0003c00000 */
[----:B------:R0:W1:Y:S02]  /*262a0*/  SHFL.IDX P6, R14, R13, R12, R11 ;  /* 0x0000000c0d0e7389 */ /* 0x00006400000c000b */
[----:B01----:R-:W-:Y:S01]  /*262b0*/  ENDCOLLECTIVE ;  /* 0x000000000000791b */ /* 0x003fe20003800000 */
.L_x_11789:
[----:B------:R-:W-:Y:S01]  /*262c0*/  @!P3 LEA R3, P4, R10, R2, 0x1 ;  /* 0x000000020a03b211 */ /* 0x000fe200078808ff */
[----:B------:R-:W-:-:S03]  /*262d0*/  IMAD.MOV.U32 R13, RZ, RZ, R5 ;  /* 0x000000ffff0d7224 */ /* 0x000fc600078e0005 */
[----:B------:R-:W-:-:S04]  /*262e0*/  @!P3 IADD3.X R2, RZ, R8, RZ, P4, !PT ;  /* 0x00000008ff02b210 */ /* 0x000fc800027fe4ff */
[----:B------:R-:W-:-:S04]  /*262f0*/  @!P3 LOP3.LUT R3, R3, R2, RZ, 0x3c, !PT ;  /* 0x000000020303b212 */ /* 0x000fc800078e3cff */
[----:B------:R-:W-:Y:S01]  /*26300*/  @!P3 LOP3.LUT R2, R3, R2, RZ, 0x3c, !PT ;  /* 0x000000020302b212 */ /* 0x000fe200078e3cff */
[----:B------:R-:W-:-:S07]  /*26310*/  IMAD.MOV.U32 R4, RZ, RZ, R14 ;  /* 0x000000ffff047224 */ /* 0x000fce00078e000e */
[----:B------:R-:W-:Y:S05]  /*26320*/  WARPSYNC.COLLECTIVE R15, `(.L_x_11790) ;  /* 0x000000000f087348 */ /* 0x000fea0003c00000 */
[----:B------:R0:W1:Y:S02]  /*26330*/  SHFL.IDX P6, R14, R13, R12, R11 ;  /* 0x0000000c0d0e7389 */ /* 0x00006400000c000b */
[----:B01----:R-:W-:Y:S01]  /*26340*/  ENDCOLLECTIVE ;  /* 0x000000000000791b */ /* 0x003fe20003800000 */
.L_x_11790:
[----:B------:R-:W-:-:S05]  /*26350*/  @!P3 LOP3.LUT R3, R3, R2, RZ, 0x3c, !PT ;  /* 0x000000020303b212 */ /* 0x000fca00078e3cff */
[----:B------:R-:W-:Y:S01]  /*26360*/  @!PT LDS RZ, [RZ] ;  /* 0x00000000fffff984 */ /* 0x000fe20000000800 */
[----:B------:R-:W-:Y:S01]  /*26370*/  @!PT LDS RZ, [RZ] ;  /* 0x00000000fffff984 */ /* 0x000fe20000000800 */
[----:B------:R-:W-:Y:S01]  /*26380*/  @!PT LDS RZ, [RZ] ;  /* 0x00000000fffff984 */ /* 0x000fe20000000800 */
[----:B------:R0:W-:Y:S04]  /*26390*/  @!P3 LDGSTS.E.BYPASS.LTC128B.128 [R21+0xd400], desc[UR54][R2.64], !P0 ;  /* 0x0d4000000215bfae */ /* 0x0001e8000c101d76 */
[----:B------:R0:W-:Y:S01]  /*263a0*/  @!P3 LDGSTS.E.BYPASS.LTC128B.128 [R21+0x10400], desc[UR54][R2.64+0x40], !P1 ;  /* 0x104000400215bfae */ /* 0x0001e2000c901d76 */
[----:B------:R-:W-:-:S03]  /*263b0*/  IMAD.MOV.U32 R13, RZ, RZ, R6 ;  /* 0x000000ffff0d7224 */ /* 0x000fc600078e0006 */
[----:B------:R0:W-:Y:S01]  /*263c0*/  @!P3 LDGSTS.E.BYPASS.LTC128B.128 [R21+0x13400], desc[UR54][R2.64+0x80], !P2 ;  /* 0x134000800215bfae */ /* 0x0001e2000d101d76 */
[----:B------:R-:W-:Y:S02]  /*263d0*/  IMAD.MOV.U32 R12, RZ, RZ, RZ ;  /* 0x000000ffff0c7224 */ /* 0x000fe400078e00ff */
[----:B------:R-:W-:-:S07]  /*263e0*/  IMAD.MOV.U32 R5, RZ, RZ, R14 ;  /* 0x000000ffff057224 */ /* 0x000fce00078e000e */
[----:B0-----:R-:W-:Y:S05]  /*263f0*/  WARPSYNC.COLLECTIVE R15, `(.L_x_11791) ;  /* 0x000000000f087348 */ /* 0x001fea0003c00000 */
[----:B------:R1:W2:Y:S02]  /*26400*/  SHFL.IDX P6, R14, R13, R12, R11 ;  /* 0x0000000c0d0e7389 */ /* 0x0002a400000c000b */
[----:B012---:R-:W-:Y:S01]  /*26410*/  ENDCOLLECTIVE ;  /* 0x000000000000791b */ /* 0x007fe20003800000 */
.L_x_11791:
[----:B------:R-:W-:-:S05]  /*26420*/  VIADD R2, R28, 0x60 ;  /* 0x000000601c027836 */ /* 0x000fca0000000000 */
[----:B------:R-:W-:Y:S01]  /*26430*/  ISETP.GE.AND P3, PT, R2, R0, PT ;  /* 0x000000000200720c */ /* 0x000fe20003f66270 */
[----:B------:R-:W-:-:S12]  /*26440*/  IMAD.MOV.U32 R13, RZ, RZ, R7 ;  /* 0x000000ffff0d7224 */ /* 0x000fd800078e0007 */
[----:B------:R-:W-:-:S05]  /*26450*/  @!P3 LEA R2, P4, R10, R5, 0x1 ;  /* 0x000000050a02b211 */ /* 0x000fca00078808ff */
[----:B------:R-:W-:Y:S02]  /*26460*/  @!P3 IMAD.X R3, RZ, RZ, R4, P4 ;  /* 0x000000ffff03b224 */ /* 0x000fe400020e0604 */
[----:B------:R-:W-:-:S07]  /*26470*/  IMAD.MOV.U32 R4, RZ, RZ, R14 ;  /* 0x000000ffff047224 */ /* 0x000fce00078e000e */
[----:B------:R-:W-:Y:S05]  /*26480*/  WARPSYNC.COLLECTIVE R15, `(.L_x_11792) ;  /* 0x000000000f087348 */ /* 0x000fea0003c00000 */
[----:B------:R0:W1:Y:S02]  /*26490*/  SHFL.IDX P6, R14, R13, R12, R11 ;  /* 0x0000000c0d0e7389 */ /* 0x00006400000c000b */
[----:B01----:R-:W-:Y:S01]  /*264a0*/  ENDCOLLECTIVE ;  /* 0x000000000000791b */ /* 0x003fe20003800000 */
.L_x_11792:
[----:B------:R-:W-:Y:S01]  /*264b0*/  @!PT LDS RZ, [RZ] ;  /* 0x00000000fffff984 */ /* 0x000fe20000000800 */
[----:B------:R-:W-:Y:S01]  /*264c0*/  @!PT LDS RZ, [RZ] ;  /* 0x00000000fffff984 */ /* 0x000fe20000000800 */
[----:B------:R-:W-:Y:S01]  /*264d0*/  @!PT LDS RZ, [RZ] ;  /* 0x00000000fffff984 */ /* 0x000fe20000000800 */
[----:B------:R-:W-:Y:S04]  /*264e0*/  @!P3 LDGSTS.E.BYPASS.LTC128B.128 [R21+0xdc00], desc[UR54][R2.64], !P0 ;  /* 0x0dc000000215bfae */ /* 0x000fe8000c101d76 */
[----:B------:R-:W-:Y:S04]  /*264f0*/  @!P3 LDGSTS.E.BYPASS.LTC128B.128 [R21+0x10c00], desc[UR54][R2.64+0x40], !P1 ;  /* 0x10c000400215bfae */ /* 0x000fe8000c901d76 */
[----:B------:R0:W-:Y:S01]  /*26500*/  @!P3 LDGSTS.E.BYPASS.LTC128B.128 [R21+0x13c00], desc[UR54][R2.64+0x80], !P2 ;  /* 0x13c000800215bfae */ /* 0x0001e2000d101d76 */
[----:B------:R-:W-:Y:S01]  /*26510*/  IMAD.MOV.U32 R13, RZ, RZ, R6 ;  /* 0x000000ffff0d7224 */ /* 0x000fe200078e0006 */
[----:B------:R-:W-:Y:S01]  /*26520*/  MOV R12, 0x1 ;  /* 0x00000001000c7802 */ /* 0x000fe20000000f00 */
[----:B0-----:R-:W-:-:S05]  /*26530*/  VIADD R2, R28, 0x80 ;  /* 0x000000801c027836 */ /* 0x001fca0000000000 */
[----:B------:R-:W-:Y:S01]  /*26540*/  ISETP.GE.AND P3, PT, R2, R0, PT ;  /* 0x000000000200720c */ /* 0x000fe20003f66270 */
[----:B------:R-:W-:-:S12]  /*26550*/  IMAD.MOV.U32 R2, RZ, RZ, R14 ;  /* 0x000000ffff027224 */ /* 0x000fd800078e000e */
[----:B------:R-:W-:Y:S05]  /*26560*/  WARPSYNC.COLLECTIVE R15, `(.L_x_11793) ;  /* 0x000000000f087348 */ /* 0x000fea0003c00000 */
[----:B------:R0:W1:Y:S02]  /*26570*/  SHFL.IDX P6, R14, R13, R12, R11 ;  /* 0x0000000c0d0e7389 */ /* 0x00006400000c000b */
[----:B01----:R-:W-:Y:S01]  /*26580*/  ENDCOLLECTIVE ;  /* 0x000000000000791b */ /* 0x003fe20003800000 */
.L_x_11793:
[----:B------:R-:W-:Y:S01]  /*26590*/  @!P3 LEA R2, P4, R10, R2, 0x1 ;  /* 0x000000020a02b211 */ /* 0x000fe200078808ff */
[----:B------:R-:W-:-:S04]  /*265a0*/  IMAD.MOV.U32 R13, RZ, RZ, R7 ;  /* 0x000000ffff0d7224 */ /* 0x000fc800078e0007 */
[----:B------:R-:W-:-:S05]  /*265b0*/  @!P3 IMAD.X R3, RZ, RZ, R4, P4 ;  /* 0x000000ffff03b224 */ /* 0x000fca00020e0604 */
[----:B------:R-:W-:Y:S01]  /*265c0*/  @!PT LDS RZ, [RZ] ;  /* 0x00000000fffff984 */ /* 0x000fe20000000800 */
[----:B------:R-:W-:Y:S01]  /*265d0*/  @!PT LDS RZ, [RZ] ;  /* 0x00000000fffff984 */ /* 0x000fe20000000800 */
[----:B------:R-:W-:Y:S01]  /*265e0*/  @!PT LDS RZ, [RZ] ;  /* 0x00000000fffff984 */ /* 0x000fe20000000800 */
[----:B------:R0:W-:Y:S01]  /*265f0*/  @!P3 LDGSTS.E.BYPASS.LTC128B.128 [R21+0xe400], desc[UR54][R2.64], !P0 ;  /* 0x0e4000000215bfae */ /* 0x0001e2000c101d76 */
[----:B------:R-:W-:-:S03]  /*26600*/  IMAD.MOV.U32 R6, RZ, RZ, R14 ;  /* 0x000000ffff067224 */ /* 0x000fc600078e000e */
[----:B------:R0:W-:Y:S04]  /*26610*/  @!P3 LDGSTS.E.BYPASS.LTC128B.128 [R21+0x11400], desc[UR54][R2.64+0x40], !P1 ;  /* 0x114000400215bfae */ /* 0x0001e8000c901d76 */
[----:B0-----:R-:W-:Y:S05]  /*26620*/  WARPSYNC.COLLECTIVE R15, `(.L_x_11794) ;  /* 0x000000000f087348 */ /* 0x001fea0003c00000 */
[----:B------:R1:W2:Y:S02]  /*26630*/  SHFL.IDX P6, R14, R13, R12, R11 ;  /* 0x0000000c0d0e7389 */ /* 0x0002a400000c000b */
[----:B012---:R-:W-:Y:S01]  /*26640*/  ENDCOLLECTIVE ;  /* 0x000000000000791b */ /* 0x007fe20003800000 */
.L_x_11794:
[----:B------:R-:W-:Y:S01]  /*26650*/  @!PT LDS RZ, [RZ] ;  /* 0x00000000fffff984 */ /* 0x000fe20000000800 */
[----:B------:R-:W-:Y:S01]  /*26660*/  @!PT LDS RZ, [RZ] ;  /* 0x00000000fffff984 */ /* 0x000fe20000000800 */
[----:B------:R-:W-:Y:S01]  /*26670*/  @!PT LDS RZ, [RZ] ;  /* 0x00000000fffff984 */ /* 0x000fe20000000800 */
[----:B------:R0:W-:Y:S02]  /*26680*/  @!P3 LDGSTS.E.BYPASS.LTC128B.128 [R21+0x14400], desc[UR54][R2.64+0x80], !P2 ;  /* 0x144000800215bfae */ /* 0x0001e4000d101d76 */
[----:B0-----:R-:W-:Y:S01]  /*26690*/  IMAD.MOV.U32 R2, RZ, RZ, R14 ;  /* 0x000000ffff027224 */ /* 0x001fe200078e000e */
[----:B------:R-:W-:Y:S06]  /*266a0*/  BRA `(.L_x_11795) ;  /* 0xffffffb400cc7947 */ /* 0x000fec000383ffff */
.L_x_11670:
[----:B-1----:R1:W2:Y:S02]  /*266b0*/  SYNCS.PHASECHK.TRANS64.TRYWAIT P0, [R23+URZ+0x2d820], R0 ;  /* 0x02d82000170075a7 */ /* 0x0022a4000800017f */
[----:B--2---:R-:W-:Y:S05]  /*266c0*/  @!P0 NANOSLEEP.SYNCS 0x989680 ;  /* 0x009896800000895d */ /* 0x004fea0003900000 */
[----:B------:R-:W2:Y:S02]  /*266d0*/  @!P0 SYNCS.PHASECHK.TRANS64 P0, [R23+URZ+0x2d820], R0 ;  /* 0x02d82000170085a7 */ /* 0x000ea4000800007f */
[----:B--2---:R-:W-:Y:S05]  /*266e0*/  @!P0 BRA `(.L_x_11670) ;  /* 0xfffffffc00f08947 */ /* 0x004fea000383ffff */
[----:B------:R-:W-:Y:S05]  /*266f0*/  BRA `(.L_x_11796) ;  /* 0xffffffb800347947 */ /* 0x000fea000383ffff */
.L_x_11675:
[----:B0-----:R0:W1:Y:S02]  /*26700*/  SYNCS.PHASECHK.TRANS64.TRYWAIT P0, [R5+URZ+0x2d840], R0 ;  /* 0x02d84000050075a7 */ /* 0x001064000800017f */
[----:B-1----:R-:W-:Y:S05]  /*26710*/  @!P0 NANOSLEEP.SYNCS 0x989680 ;  /* 0x009896800000895d */ /* 0x002fea0003900000 */
[----:B------:R-:W1:Y:S02]  /*26720*/  @!P0 SYNCS.PHASECHK.TRANS64 P0, [R5+URZ+0x2d840], R0 ;  /* 0x02d84000050085a7 */ /* 0x000e64000800007f */
[----:B-1----:R-:W-:Y:S05]  /*26730*/  @!P0 BRA `(.L_x_11675) ;  /* 0xfffffffc00f08947 */ /* 0x002fea000383ffff */
[----:B------:R-:W-:Y:S05]  /*26740*/  BRA `(.L_x_11797) ;  /* 0xffffffbc00287947 */ /* 0x000fea000383ffff */
.L_x_11676:
        /* <DEDUP_REMOVED lines=8> */
.L_x_11799:
[----:B------:R-:W-:Y:S05]  /*267d0*/  BSYNC B1 ;  /* 0x0000000000017941 */ /* 0x000fea0003800000 */
.L_x_11798:
        /* <DEDUP_REMOVED lines=13> */
.L_x_11800:
        /* <DEDUP_REMOVED lines=8> */
.L_x_11801:
        /* <DEDUP_REMOVED lines=14> */
.L_x_11802:
[----:B------:R-:W-:Y:S02]  /*26a10*/  IMAD.MOV.U32 R13, RZ, RZ, R7 ;  /* 0x000000ffff0d7224 */ /* 0x000fe400078e0007 */
[----:B------:R-:W-:Y:S02]  /*26a20*/  IMAD.MOV.U32 R12, RZ, RZ, 0x2 ;  /* 0x00000002ff0c7424 */ /* 0x000fe400078e00ff */
[----:B------:R-:W-:-:S07]  /*26a30*/  IMAD.MOV.U32 R2, RZ, RZ, R14 ;  /* 0x000000ffff027224 */ /* 0x000fce00078e000e */
[----:B------:R-:W-:Y:S05]  /*26a40*/  WARPSYNC.COLLECTIVE R15, `(.L_x_11803) ;  /* 0x000000000f087348 */ /* 0x000fea0003c00000 */
[----:B------:R0:W1:Y:S02]  /*26a50*/  SHFL.IDX P6, R14, R13, R12, R11 ;  /* 0x0000000c0d0e7389 */ /* 0x00006400000c000b */
[----:B01----:R-:W-:Y:S01]  /*26a60*/  ENDCOLLECTIVE ;  /* 0x000000000000791b */ /* 0x003fe20003800000 */
.L_x_11803:
        /* <DEDUP_REMOVED lines=13> */
.L_x_11804:
[----:B------:R-:W-:Y:S02]  /*26b40*/  IMAD.MOV.U32 R13, RZ, RZ, R7 ;  /* 0x000000ffff0d7224 */ /* 0x000fe400078e0007 */
[----:B------:R-:W-:Y:S02]  /*26b50*/  IMAD.MOV.U32 R12, RZ, RZ, 0x3 ;  /* 0x00000003ff0c7424 */ /* 0x000fe400078e00ff */
[----:B------:R-:W-:-:S07]  /*26b60*/  IMAD.MOV.U32 R2, RZ, RZ, R14 ;  /* 0x000000ffff027224 */ /* 0x000fce00078e000e */
[----:B------:R-:W-:Y:S05]  /*26b70*/  WARPSYNC.COLLECTIVE R15, `(.L_x_11805) ;  /* 0x000000000f087348 */ /* 0x000fea0003c00000 */
[----:B------:R0:W1:Y:S02]  /*26b80*/  SHFL.IDX P6, R14, R13, R12, R11 ;  /* 0x0000000c0d0e7389 */ /* 0x00006400000c000b */
[----:B01----:R-:W-:Y:S01]  /*26b90*/  ENDCOLLECTIVE ;  /* 0x000000000000791b */ /* 0x003fe20003800000 */
.L_x_11805:
        /* <DEDUP_REMOVED lines=10> */
[----:B------:R-:W-:-:S07]  /*26c40*/  MOV R21, R14 ;  /* 0x0000000e00157202 */ /* 0x000fce0000000f00 */
[----:B0-----:R-:W-:Y:S05]  /*26c50*/  WARPSYNC.COLLECTIVE R15, `(.L_x_11806) ;  /* 0x000000000f087348 */ /* 0x001fea0003c00000 */
[----:B------:R1:W2:Y:S02]  /*26c60*/  SHFL.IDX P6, R14, R13, R12, R11 ;  /* 0x0000000c0d0e7389 */ /* 0x0002a400000c000b */
[----:B012---:R-:W-:Y:S01]  /*26c70*/  ENDCOLLECTIVE ;  /* 0x000000000000791b */ /* 0x007fe20003800000 */
.L_x_11806:
[----:B------:R-:W-:Y:S01]  /*26c80*/  IMAD.MOV.U32 R2, RZ, RZ, R14 ;  /* 0x000000ffff027224 */ /* 0x000fe200078e000e */
[----:B------:R-:W-:Y:S06]  /*26c90*/  BRA `(.L_x_11807) ;  /* 0xffffffb800b47947 */ /* 0x000fec000383ffff */
.L_x_11681:
[----:B-1----:R1:W2:Y:S02]  /*26ca0*/  SYNCS.PHASECHK.TRANS64.TRYWAIT P0, [R5+URZ+0x2d860], R2 ;  /* 0x02d86002050075a7 */ /* 0x0022a4000800017f */
[----:B--2---:R-:W-:Y:S05]  /*26cb0*/  @!P0 NANOSLEEP.SYNCS 0x989680 ;  /* 0x009896800000895d */ /* 0x004fea0003900000 */
[----:B------:R-:W2:Y:S02]  /*26cc0*/  @!P0 SYNCS.PHASECHK.TRANS64 P0, [R5+URZ+0x2d860], R2 ;  /* 0x02d86002050085a7 */ /* 0x000ea4000800007f */
[----:B--2---:R-:W-:Y:S05]  /*26cd0*/  @!P0 BRA `(.L_x_11681) ;  /* 0xfffffffc00f08947 */ /* 0x004fea000383ffff */
[----:B------:R-:W-:Y:S05]  /*26ce0*/  BRA `(.L_x_11808) ;  /* 0xffffffbc00187947 */ /* 0x000fea000383ffff */
.L_x_11682:
        /* <DEDUP_REMOVED lines=8> */
.L_x_11810:
[----:B------:R-:W-:Y:S05]  /*26d70*/  BSYNC B1 ;  /* 0x0000000000017941 */ /* 0x000fea0003800000 */
.L_x_11809:
        /* <DEDUP_REMOVED lines=9> */
.L_x_11811:
[----:B------:R-:W-:Y:S01]  /*26e10*/  IMAD.MOV.U32 R13, RZ, RZ, R24 ;  /* 0x000000ffff0d7224 */ /* 0x000fe200078e0018 */
[----:B------:R-:W-:Y:S01]  /*26e20*/  MOV R12, 0x1 ;  /* 0x00000001000c7802 */ /* 0x000fe20000000f00 */
[----:B------:R-:W-:-:S07]  /*26e30*/  IMAD.MOV.U32 R2, RZ, RZ, R14 ;  /* 0x000000ffff027224 */ /* 0x000fce00078e000e */
[----:B------:R-:W-:Y:S05]  /*26e40*/  WARPSYNC.COLLECTIVE R15, `(.L_x_11812) ;  /* 0x000000000f087348 */ /* 0x000fea0003c00000 */
[----:B------:R0:W1:Y:S02]  /*26e50*/  SHFL.IDX P6, R14, R13, R12, R11 ;  /* 0x0000000c0d0e7389 */ /* 0x00006400000c000b */
[----:B01----:R-:W-:Y:S01]  /*26e60*/  ENDCOLLECTIVE ;  /* 0x000000000000791b */ /* 0x003fe20003800000 */
.L_x_11812:
        /* <DEDUP_REMOVED lines=16> */
.L_x_11813:
[----:B------:R-:W-:Y:S02]  /*26f70*/  IMAD.MOV.U32 R13, RZ, RZ, R24 ;  /* 0x000000ffff0d7224 */ /* 0x000fe400078e0018 */
[----:B------:R-:W-:Y:S02]  /*26f80*/  IMAD.MOV.U32 R12, RZ, RZ, 0x2 ;  /* 0x00000002ff0c7424 */ /* 0x000fe400078e00ff */
[----:B------:R-:W-:-:S07]  /*26f90*/  IMAD.MOV.U32 R2, RZ, RZ, R14 ;  /* 0x000000ffff027224 */ /* 0x000fce00078e000e */
[----:B------:R-:W-:Y:S05]  /*26fa0*/  WARPSYNC.COLLECTIVE R15, `(.L_x_11814) ;  /* 0x000000000f087348 */ /* 0x000fea0003c00000 */
[----:B------:R0:W1:Y:S02]  /*26fb0*/  SHFL.IDX P6, R14, R13, R12, R11 ;  /* 0x0000000c0d0e7389 */ /* 0x00006400000c000b */
[----:B01----:R-:W-:Y:S01]  /*26fc0*/  ENDCOLLECTIVE ;  /* 0x000000000000791b */ /* 0x003fe20003800000 */
.L_x_11814:
        /* <DEDUP_REMOVED lines=16> */
.L_x_11815:
[----:B------:R-:W-:Y:S02]  /*270d0*/  IMAD.MOV.U32 R13, RZ, RZ, R24 ;  /* 0x000000ffff0d7224 */ /* 0x000fe400078e0018 */
[----:B------:R-:W-:Y:S02]  /*270e0*/  IMAD.MOV.U32 R12, RZ, RZ, 0x3 ;  /* 0x00000003ff0c7424 */ /* 0x000fe400078e00ff */
[----:B------:R-:W-:-:S07]  /*270f0*/  IMAD.MOV.U32 R2, RZ, RZ, R14 ;  /* 0x000000ffff027224 */ /* 0x000fce00078e000e */
[----:B------:R-:W-:Y:S05]  /*27100*/  WARPSYNC.COLLECTIVE R15, `(.L_x_11816) ;  /* 0x000000000f087348 */ /* 0x000fea0003c00000 */
[----:B------:R0:W1:Y:S02]  /*27110*/  SHFL.IDX P6, R14, R13, R12, R11 ;  /* 0x0000000c0d0e7389 */ /* 0x00006400000c000b */
[----:B01----:R-:W-:Y:S01]  /*27120*/  ENDCOLLECTIVE ;  /* 0x000000000000791b */ /* 0x003fe20003800000 */
.L_x_11816:
        /* <DEDUP_REMOVED lines=13> */
.L_x_11817:
        /* <DEDUP_REMOVED lines=8> */
.L_x_11690:
[----:B-1----:R1:W2:Y:S02]  /*27280*/  SYNCS.PHASECHK.TRANS64.TRYWAIT P0, [R0+URZ+0x2d860], R3 ;  /* 0x02d86003000075a7 */ /* 0x0022a4000800017f */
[----:B--2---:R-:W-:Y:S05]  /*27290*/  @!P0 NANOSLEEP.SYNCS 0x989680 ;  /* 0x009896800000895d */ /* 0x004fea0003900000 */
[----:B------:R-:W2:Y:S02]  /*272a0*/  @!P0 SYNCS.PHASECHK.TRANS64 P0, [R0+URZ+0x2d860], R3 ;  /* 0x02d86003000085a7 */ /* 0x000ea4000800007f */
[----:B--2---:R-:W-:Y:S05]  /*272b0*/  @!P0 BRA `(.L_x_11690) ;  /* 0xfffffffc00f08947 */ /* 0x004fea000383ffff */
[----:B------:R-:W-:Y:S05]  /*272c0*/  BRA `(.L_x_11819) ;  /* 0xffffffbc00a47947 */ /* 0x000fea000383ffff */
.L_x_11691:
        /* <DEDUP_REMOVED lines=8> */
.L_x_11821:
[----:B------:R-:W-:Y:S05]  /*27350*/  BSYNC B0 ;  /* 0x0000000000007941 */ /* 0x000fea0003800000 */
.L_x_11820:
        /* <DEDUP_REMOVED lines=10> */
.L_x_11822:
        /* <DEDUP_REMOVED lines=17> */
.L_x_11823:
        /* <DEDUP_REMOVED lines=14> */
.L_x_11824:
[----:B------:R-:W-:Y:S02]  /*275f0*/  IMAD.MOV.U32 R13, RZ, RZ, R24 ;  /* 0x000000ffff0d7224 */ /* 0x000fe400078e0018 */
[----:B------:R-:W-:Y:S01]  /*27600*/  IMAD.MOV.U32 R12, RZ, RZ, 0x2 ;  /* 0x00000002ff0c7424 */ /* 0x000fe200078e00ff */
[----:B------:R-:W-:-:S13]  /*27610*/  IADD3 R2, P4, R14, R5, RZ ;  /* 0x000000050e027210 */ /* 0x000fda0007f9e0ff */
[----:B------:R-:W-:Y:S05]  /*27620*/  WARPSYNC.COLLECTIVE R15, `(.L_x_11825) ;  /* 0x000000000f087348 */ /* 0x000fea0003c00000 */
[----:B------:R0:W1:Y:S02]  /*27630*/  SHFL.IDX P6, R14, R13, R12, R11 ;  /* 0x0000000c0d0e7389 */ /* 0x00006400000c000b */
[----:B01----:R-:W-:Y:S01]  /*27640*/  ENDCOLLECTIVE ;  /* 0x000000000000791b */ /* 0x003fe20003800000 */
.L_x_11825:
        /* <DEDUP_REMOVED lines=15> */
.L_x_11826:
[----:B------:R-:W-:Y:S02]  /*27740*/  IMAD.MOV.U32 R13, RZ, RZ, R24 ;  /* 0x000000ffff0d7224 */ /* 0x000fe400078e0018 */
[----:B------:R-:W-:Y:S01]  /*27750*/  IMAD.MOV.U32 R12, RZ, RZ, 0x3 ;  /* 0x00000003ff0c7424 */ /* 0x000fe200078e00ff */
[----:B------:R-:W-:-:S13]  /*27760*/  IADD3 R2, P4, R14, R5, RZ ;  /* 0x000000050e027210 */ /* 0x000fda0007f9e0ff */
[----:B------:R-:W-:Y:S05]  /*27770*/  WARPSYNC.COLLECTIVE R15, `(.L_x_11827) ;  /* 0x000000000f087348 */ /* 0x000fea0003c00000 */
[----:B------:R0:W1:Y:S02]  /*27780*/  SHFL.IDX P6, R14, R13, R12, R11 ;  /* 0x0000000c0d0e7389 */ /* 0x00006400000c000b */
[----:B01----:R-:W-:Y:S01]  /*27790*/  ENDCOLLECTIVE ;  /* 0x000000000000791b */ /* 0x003fe20003800000 */
.L_x_11827:
        /* <DEDUP_REMOVED lines=14> */
.L_x_11828:
[----:B------:R-:W-:Y:S05]  /*27880*/  BRA `(.L_x_11829) ;  /* 0xffffffbc00047947 */ /* 0x000fea000383ffff */
.L_x_11696:
[----:B------:R-:W-:Y:S01]  /*27890*/  BSSY B0, `(.L_x_11830) ;  /* 0x0000008000007945 */ /* 0x000fe20003800000 */
[----:B------:R-:W-:Y:S02]  /*278a0*/  IMAD.MOV.U32 R13, RZ, RZ, R16 ;  /* 0x000000ffff0d7224 */ /* 0x000fe400078e0010 */
[----:B------:R-:W-:Y:S02]  /*278b0*/  IMAD.MOV.U32 R12, RZ, RZ, RZ ;  /* 0x000000ffff0c7224 */ /* 0x000fe400078e00ff */
[----:B------:R-:W-:Y:S02]  /*278c0*/  IMAD.MOV.U32 R11, RZ, RZ, 0x1f ;  /* 0x0000001fff0b7424 */ /* 0x000fe400078e00ff */
[----:B------:R-:W-:-:S07]  /*278d0*/  IMAD.MOV.U32 R15, RZ, RZ, -0x1 ;  /* 0xffffffffff0f7424 */ /* 0x000fce00078e00ff */
[----:B0-2--5:R-:W-:Y:S05]  /*278e0*/  WARPSYNC.COLLECTIVE R15, `(.L_x_11831) ;  /* 0x000000000f087348 */ /* 0x025fea0003c00000 */
[----:B------:R1:W3:Y:S02]  /*278f0*/  SHFL.IDX P6, R14, R13, R12, R11 ;  /* 0x0000000c0d0e7389 */ /* 0x0002e400000c000b */
[----:B0123-5:R-:W-:Y:S01]  /*27900*/  ENDCOLLECTIVE ;  /* 0x000000000000791b */ /* 0x02ffe20003800000 */
.L_x_11831:
[----:B------:R-:W-:Y:S05]  /*27910*/  BSYNC B0 ;  /* 0x0000000000007941 */ /* 0x000fea0003800000 */
.L_x_11830:
        /* <DEDUP_REMOVED lines=9> */
.L_x_11832:
        /* <DEDUP_REMOVED lines=18> */
.L_x_11833:
[----:B------:R-:W-:Y:S01]  /*27ad0*/  IMAD.MOV.U32 R12, RZ, RZ, 0x2 ;  /* 0x00000002ff0c7424 */ /* 0x000fe200078e00ff */
[----:B------:R-:W-:-:S05]  /*27ae0*/  SEL R5, R14, RZ, P1 ;  /* 0x000000ff0e057207 */ /* 0x000fca0000800000 */
[----:B------:R-:W-:-:S04]  /*27af0*/  IMAD.IADD R4, R2, 0x1, R5 ;  /* 0x0000000102047824 */ /* 0x000fc800078e0205 */
[----:B------:R-:W-:-:S07]  /*27b00*/  IMAD.MOV.U32 R13, RZ, RZ, R4 ;  /* 0x000000ffff0d7224 */ /* 0x000fce00078e0004 */
[----:B------:R-:W-:Y:S05]  /*27b10*/  WARPSYNC.COLLECTIVE R15, `(.L_x_11834) ;  /* 0x000000000f087348 */ /* 0x000fea0003c00000 */
[----:B------:R0:W1:Y:S02]  /*27b20*/  SHFL.UP P6, R14, R13, R12, R11 ;  /* 0x0400000c0d0e7389 */ /* 0x00006400000c000b */
[----:B01----:R-:W-:Y:S01]  /*27b30*/  ENDCOLLECTIVE ;  /* 0x000000000000791b */ /* 0x003fe20003800000 */
.L_x_11834:
[----:B------:R-:W-:Y:S01]  /*27b40*/  IMAD.MOV.U32 R12, RZ, RZ, 0x4 ;  /* 0x00000004ff0c7424 */ /* 0x000fe200078e00ff */
[----:B------:R-:W-:-:S05]  /*27b50*/  SEL R5, R14, RZ, P2 ;  /* 0x000000ff0e057207 */ /* 0x000fca0001000000 */
[----:B------:R-:W-:-:S04]  /*27b60*/  IMAD.IADD R5, R4, 0x1, R5 ;  /* 0x0000000104057824 */ /* 0x000fc800078e0205 */
[----:B------:R-:W-:-:S07]  /*27b70*/  IMAD.MOV.U32 R13, RZ, RZ, R5 ;  /* 0x000000ffff0d7224 */ /* 0x000fce00078e0005 */
[----:B------:R-:W-:Y:S05]  /*27b80*/  WARPSYNC.COLLECTIVE R15, `(.L_x_11835) ;  /* 0x000000000f087348 */ /* 0x000fea0003c00000 */
[----:B------:R0:W1:Y:S02]  /*27b90*/  SHFL.UP P6, R14, R13, R12, R11 ;  /* 0x0400000c0d0e7389 */ /* 0x00006400000c000b */
[----:B01----:R-:W-:Y:S01]  /*27ba0*/  ENDCOLLECTIVE ;  /* 0x000000000000791b */ /* 0x003fe20003800000 */
.L_x_11835:
[----:B------:R-:W-:Y:S01]  /*27bb0*/  IMAD.MOV.U32 R12, RZ, RZ, 0x8 ;  /* 0x00000008ff0c7424 */ /* 0x000fe200078e00ff */
[----:B------:R-:W-:-:S04]  /*27bc0*/  SEL R6, R14, RZ, P3 ;  /* 0x000000ff0e067207 */ /* 0x000fc80001800000 */
[----:B------:R-:W-:-:S05]  /*27bd0*/  IADD3 R6, R5, R6, RZ ;  /* 0x0000000605067210 */ /* 0x000fca0007ffe0ff */
[----:B------:R-:W-:-:S07]  /*27be0*/  IMAD.MOV.U32 R13, RZ, RZ, R6 ;  /* 0x000000ffff0d7224 */ /* 0x000fce00078e0006 */
[----:B------:R-:W-:Y:S05]  /*27bf0*/  WARPSYNC.COLLECTIVE R15, `(.L_x_11836) ;  /* 0x000000000f087348 */ /* 0x000fea0003c00000 */
[----:B------:R0:W1:Y:S02]  /*27c00*/  SHFL.UP P6, R14, R13, R12, R11 ;  /* 0x0400000c0d0e7389 */ /* 0x00006400000c000b */
[----:B01----:R-:W-:Y:S01]  /*27c10*/  ENDCOLLECTIVE ;  /* 0x000000000000791b */ /* 0x003fe20003800000 */
.L_x_11836:
[----:B------:R-:W-:Y:S01]  /*27c20*/  IMAD.MOV.U32 R12, RZ, RZ, 0x10 ;  /* 0x00000010ff0c7424 */ /* 0x000fe200078e00ff */
[----:B------:R-:W-:-:S05]  /*27c30*/  SEL R3, R14, RZ, P4 ;  /* 0x000000ff0e037207 */ /* 0x000fca0002000000 */
[----:B------:R-:W-:-:S04]  /*27c40*/  IMAD.IADD R4, R6, 0x1, R3 ;  /* 0x0000000106047824 */ /* 0x000fc800078e0203 */
[----:B------:R-:W-:-:S07]  /*27c50*/  IMAD.MOV.U32 R13, RZ, RZ, R4 ;  /* 0x000000ffff0d7224 */ /* 0x000fce00078e0004 */
[----:B------:R-:W-:Y:S05]  /*27c60*/  WARPSYNC.COLLECTIVE R15, `(.L_x_11837) ;  /* 0x000000000f087348 */ /* 0x000fea0003c00000 */
[----:B------:R0:W1:Y:S02]  /*27c70*/  SHFL.UP P6, R14, R13, R12, R11 ;  /* 0x0400000c0d0e7389 */ /* 0x00006400000c000b */
[----:B01----:R-:W-:Y:S01]  /*27c80*/  ENDCOLLECTIVE ;  /* 0x000000000000791b */ /* 0x003fe20003800000 */
.L_x_11837:
        /* <DEDUP_REMOVED lines=8> */
.L_x_11838:
[----:B------:R-:W-:Y:S05]  /*27d10*/  BRA `(.L_x_11839) ;  /* 0xffffffbc00207947 */ /* 0x000fea000383ffff */
.L_x_11701:
        /* <DEDUP_REMOVED lines=8> */
.L_x_11841:
[----:B------:R-:W-:Y:S05]  /*27da0*/  BSYNC B0 ;  /* 0x0000000000007941 */ /* 0x000fea0003800000 */
.L_x_11840:
        /* <DEDUP_REMOVED lines=8> */
.L_x_11842:
[----:B------:R-:W-:Y:S01]  /*27e30*/  IMAD.MOV.U32 R12, RZ, RZ, 0x4 ;  /* 0x00000004ff0c7424 */ /* 0x000fe200078e00ff */
[----:B------:R-:W-:-:S05]  /*27e40*/  SEL R14, R14, RZ, P2 ;  /* 0x000000ff0e0e7207 */ /* 0x000fca0001000000 */
[----:B------:R-:W-:-:S04]  /*27e50*/  IMAD.IADD R3, R13, 0x1, R14 ;  /* 0x000000010d037824 */ /* 0x000fc800078e020e */
[----:B------:R-:W-:-:S07]  /*27e60*/  IMAD.MOV.U32 R13, RZ, RZ, R3 ;  /* 0x000000ffff0d7224 */ /* 0x000fce00078e0003 */
[----:B------:R-:W-:Y:S05]  /*27e70*/  WARPSYNC.COLLECTIVE R15, `(.L_x_11843) ;  /* 0x000000000f087348 */ /* 0x000fea0003c00000 */
[----:B------:R0:W1:Y:S02]  /*27e80*/  SHFL.UP P6, R14, R13, R12, R11 ;  /* 0x0400000c0d0e7389 */ /* 0x00006400000c000b */
[----:B01----:R-:W-:Y:S01]  /*27e90*/  ENDCOLLECTIVE ;  /* 0x000000000000791b */ /* 0x003fe20003800000 */
.L_x_11843:
[----:B------:R-:W-:Y:S01]  /*27ea0*/  IMAD.MOV.U32 R12, RZ, RZ, 0x8 ;  /* 0x00000008ff0c7424 */ /* 0x000fe200078e00ff */
[----:B------:R-:W-:-:S05]  /*27eb0*/  SEL R4, R14, RZ, P3 ;  /* 0x000000ff0e047207 */ /* 0x000fca0001800000 */
[----:B------:R-:W-:-:S04]  /*27ec0*/  IMAD.IADD R4, R3, 0x1, R4 ;  /* 0x0000000103047824 */ /* 0x000fc800078e0204 */
[----:B------:R-:W-:-:S07]  /*27ed0*/  IMAD.MOV.U32 R13, RZ, RZ, R4 ;  /* 0x000000ffff0d7224 */ /* 0x000fce00078e0004 */
[----:B------:R-:W-:Y:S05]  /*27ee0*/  WARPSYNC.COLLECTIVE R15, `(.L_x_11844) ;  /* 0x000000000f087348 */ /* 0x000fea0003c00000 */
[----:B------:R0:W1:Y:S02]  /*27ef0*/  SHFL.UP P6, R14, R13, R12, R11 ;  /* 0x0400000c0d0e7389 */ /* 0x00006400000c000b */
[----:B01----:R-:W-:Y:S01]  /*27f00*/  ENDCOLLECTIVE ;  /* 0x000000000000791b */ /* 0x003fe20003800000 */
.L_x_11844:
[----:B------:R-:W-:Y:S01]  /*27f10*/  IMAD.MOV.U32 R12, RZ, RZ, 0x10 ;  /* 0x00000010ff0c7424 */ /* 0x000fe200078e00ff */
[----:B------:R-:W-:-:S05]  /*27f20*/  SEL R5, R14, RZ, P4 ;  /* 0x000000ff0e057207 */ /* 0x000fca0002000000 */
[----:B------:R-:W-:-:S04]  /*27f30*/  IMAD.IADD R5, R4, 0x1, R5 ;  /* 0x0000000104057824 */ /* 0x000fc800078e0205 */
[----:B------:R-:W-:-:S07]  /*27f40*/  IMAD.MOV.U32 R13, RZ, RZ, R5 ;  /* 0x000000ffff0d7224 */ /* 0x000fce00078e0005 */
[----:B------:R-:W-:Y:S05]  /*27f50*/  WARPSYNC.COLLECTIVE R15, `(.L_x_11845) ;  /* 0x000000000f087348 */ /* 0x000fea0003c00000 */
[----:B------:R0:W1:Y:S02]  /*27f60*/  SHFL.UP P6, R14, R13, R12, R11 ;  /* 0x0400000c0d0e7389 */ /* 0x00006400000c000b */
[----:B01----:R-:W-:Y:S01]  /*27f70*/  ENDCOLLECTIVE ;  /* 0x000000000000791b */ /* 0x003fe20003800000 */
.L_x_11845:
        /* <DEDUP_REMOVED lines=8> */
.L_x_11846:
[----:B------:R-:W-:Y:S05]  /*28000*/  BRA `(.L_x_11847) ;  /* 0xffffffbc00007947 */ /* 0x000fea000383ffff */
.L_x_11703:
[----:B------:R-:W-:Y:S01]  /*28010*/  BSSY B0, `(.L_x_11848) ;  /* 0x0000006000007945 */ /* 0x000fe20003800000 */
[----:B------:R-:W-:Y:S01]  /*28020*/  PLOP3.LUT P6, PT, P6, PT, PT, 0x8, 0x0 ;  /* 0x000000000000781c */ /* 0x000fe200037ce170 */
[----:B------:R-:W-:-:S12]  /*28030*/  IMAD.MOV.U32 R15, RZ, RZ, -0x1 ;  /* 0xffffffffff0f7424 */ /* 0x000fd800078e00ff */
[----:B0----5:R-:W-:Y:S05]  /*28040*/  WARPSYNC.COLLECTIVE R15, `(.L_x_11849) ;  /* 0x000000000f087348 */ /* 0x021fea0003c00000 */
[----:B------:R-:W-:Y:S01]  /*28050*/  VOTE.ANY R14, PT, P6 ;  /* 0x00000000000e7806 */ /* 0x000fe200030e0100 */
[----:B0----5:R-:W-:Y:S06]  /*28060*/  ENDCOLLECTIVE ;  /* 0x000000000000791b */ /* 0x021fec0003800000 */
.L_x_11849:
[----:B------:R-:W-:Y:S05]  /*28070*/  BSYNC B0 ;  /* 0x0000000000007941 */ /* 0x000fea0003800000 */
.L_x_11848:
        /* <DEDUP_REMOVED lines=9> */
.L_x_11850:
[----:B------:R-:W-:Y:S01]  /*28110*/  IMAD.MOV.U32 R17, RZ, RZ, R14 ;  /* 0x000000ffff117224 */ /* 0x000fe200078e000e */
[----:B------:R-:W-:Y:S06]  /*28120*/  BRA `(.L_x_11851) ;  /* 0xffffffb800f07947 */ /* 0x000fec000383ffff */
.L_x_11705:
[----:B------:R-:W-:Y:S01]  /*28130*/  BSSY B0, `(.L_x_11852) ;  /* 0x0000007000007945 */ /* 0x000fe20003800000 */
[----:B------:R-:W-:Y:S02]  /*28140*/  IMAD.MOV.U32 R13, RZ, RZ, R3 ;  /* 0x000000ffff0d7224 */ /* 0x000fe400078e0003 */
[----:B------:R-:W-:Y:S02]  /*28150*/  IMAD.MOV.U32 R11, RZ, RZ, 0x1f ;  /* 0x0000001fff0b7424 */ /* 0x000fe400078e00ff */
[----:B------:R-:W-:-:S07]  /*28160*/  IMAD.MOV.U32 R15, RZ, RZ, -0x1 ;  /* 0xffffffffff0f7424 */ /* 0x000fce00078e00ff */
[----:B012--5:R-:W-:Y:S05]  /*28170*/  WARPSYNC.COLLECTIVE R15, `(.L_x_11853) ;  /* 0x000000000f087348 */ /* 0x027fea0003c00000 */
[----:B------:R3:W4:Y:S02]  /*28180*/  SHFL.IDX P6, R14, R13, R12, R11 ;  /* 0x0000000c0d0e7389 */ /* 0x00072400000c000b */
[----:B012345:R-:W-:Y:S01]  /*28190*/  ENDCOLLECTIVE ;  /* 0x000000000000791b */ /* 0x03ffe20003800000 */
.L_x_11853:
[----:B------:R-:W-:Y:S05]  /*281a0*/  BSYNC B0 ;  /* 0x0000000000007941 */ /* 0x000fea0003800000 */
.L_x_11852:
[----:B------:R-:W-:Y:S01]  /*281b0*/  IMAD.MOV.U32 R5, RZ, RZ, R14 ;  /* 0x000000ffff057224 */ /* 0x000fe200078e000e */
[----:B------:R-:W-:Y:S06]  /*281c0*/  BRA `(.L_x_11704) ;  /* 0xffffffb800e47947 */ /* 0x000fec000383ffff */
.L_x_11709:
[----:B0-----:R0:W2:Y:S02]  /*281d0*/  SYNCS.PHASECHK.TRANS64.TRYWAIT P0, [R5+URZ+0x2d820], R0 ;  /* 0x02d82000050075a7 */ /* 0x0010a4000800017f */
[----:B--2---:R-:W-:Y:S05]  /*281e0*/  @!P0 NANOSLEEP.SYNCS 0x989680 ;  /* 0x009896800000895d */ /* 0x004fea0003900000 */
[----:B------:R-:W2:Y:S02]  /*281f0*/  @!P0 SYNCS.PHASECHK.TRANS64 P0, [R5+URZ+0x2d820], R0 ;  /* 0x02d82000050085a7 */ /* 0x000ea4000800007f */
[----:B--2---:R-:W-:Y:S05]  /*28200*/  @!P0 BRA `(.L_x_11709) ;  /* 0xfffffffc00f08947 */ /* 0x004fea000383ffff */
[----:B------:R-:W-:Y:S05]  /*28210*/  BRA `(.L_x_11854) ;  /* 0xffffffc0005c7947 */ /* 0x000fea000383ffff */
.L_x_11710:
        /* <DEDUP_REMOVED lines=8> */
[----:B01-3-5:R-:W-:Y:S05]  /*282a0*/  WARPSYNC.COLLECTIVE R15, `(.L_x_11856) ;  /* 0x000000000f087348 */ /* 0x02bfea0003c00000 */
[----:B------:R2:W4:Y:S02]  /*282b0*/  SHFL.IDX P6, R14, R13, R12, R11 ;  /* 0x0000000c0d0e7389 */ /* 0x00052400000c000b */
[----:B012345:R-:W-:Y:S01]  /*282c0*/  ENDCOLLECTIVE ;  /* 0x000000000000791b */ /* 0x03ffe20003800000 */
.L_x_11856:
[----:B------:R-:W-:Y:S05]  /*282d0*/  BSYNC B0 ;  /* 0x0000000000007941 */ /* 0x000fea0003800000 */
.L_x_11855:
[----:B------:R-:W-:Y:S05]  /*282e0*/  BRA `(.L_x_11857) ;  /* 0xffffffc000447947 */ /* 0x000fea000383ffff */
.L_x_11711:
[----:B------:R-:W-:Y:S01]  /*282f0*/  BSSY B0, `(.L_x_11858) ;  /* 0x0000006000007945 */ /* 0x000fe20003800000 */
[----:B------:R-:W-:-:S07]  /*28300*/  IMAD.MOV.U32 R15, RZ, RZ, -0x1 ;  /* 0xffffffffff0f7424 */ /* 0x000fce00078e00ff */
[----:B01-3-5:R-:W-:Y:S05]  /*28310*/  WARPSYNC.COLLECTIVE R15, `(.L_x_11859) ;  /* 0x000000000f0c7348 */ /* 0x02bfea0003c00000 */
[----:B------:R-:W-:Y:S02]  /*28320*/  ELECT P6, UR62, PT ;  /* 0x00000000003e782f */ /* 0x000fe400038c0000 */
[----:B------:R-:W-:Y:S01]  /*28330*/  MOV R14, UR62 ;  /* 0x0000003e000e7c02 */ /* 0x000fe20008000f00 */
[----:B01-3-5:R-:W-:Y:S10]  /*28340*/  ENDCOLLECTIVE ;  /* 0x000000000000791b */ /* 0x02bff40003800000 */
.L_x_11859:
[----:B------:R-:W-:Y:S05]  /*28350*/  BSYNC B0 ;  /* 0x0000000000007941 */ /* 0x000fea0003800000 */
.L_x_11858:
[----:B------:R-:W-:Y:S05]  /*28360*/  BRA `(.L_x_11860) ;  /* 0xffffffc000387947 */ /* 0x000fea000383ffff */
.L_x_11713:
[----:B0-----:R0:W2:Y:S02]  /*28370*/  SYNCS.PHASECHK.TRANS64.TRYWAIT P1, [R3+URZ+0x2d840], R2 ;  /* 0x02d84002030075a7 */ /* 0x0010a4000802017f */
[----:B--2---:R-:W-:Y:S05]  /*28380*/  @!P1 NANOSLEEP.SYNCS 0x989680 ;  /* 0x009896800000995d */ /* 0x004fea0003900000 */
[----:B------:R-:W2:Y:S02]  /*28390*/  @!P1 SYNCS.PHASECHK.TRANS64 P1, [R3+URZ+0x2d840], R2 ;  /* 0x02d84002030095a7 */ /* 0x000ea4000802007f */
[----:B--2---:R-:W-:Y:S05]  /*283a0*/  @!P1 BRA `(.L_x_11713) ;  /* 0xfffffffc00f09947 */ /* 0x004fea000383ffff */
[----:B------:R-:W-:Y:S05]  /*283b0*/  BRA `(.L_x_11861) ;  /* 0xffffffc0005c7947 */ /* 0x000fea000383ffff */
.L_x_11715:
[----:B--2---:R2:W4:Y:S02]  /*283c0*/  SYNCS.PHASECHK.TRANS64.TRYWAIT P1, [R25+URZ+0x2d840], R0 ;  /* 0x02d84000190075a7 */ /* 0x004524000802017f */
[----:B----4-:R-:W-:Y:S05]  /*283d0*/  @!P1 NANOSLEEP.SYNCS 0x989680 ;  /* 0x009896800000995d */ /* 0x010fea0003900000 */
[----:B------:R-:W4:Y:S02]  /*283e0*/  @!P1 SYNCS.PHASECHK.TRANS64 P1, [R25+URZ+0x2d840], R0 ;  /* 0x02d84000190095a7 */ /* 0x000f24000802007f */
[----:B----4-:R-:W-:Y:S05]  /*283f0*/  @!P1 BRA `(.L_x_11715) ;  /* 0xfffffffc00f09947 */ /* 0x010fea000383ffff */
[----:B------:R-:W-:Y:S05]  /*28400*/  BRA `(.L_x_11862) ;  /* 0xffffffc0006c7947 */ /* 0x000fea000383ffff */
.L_x_11717:
[----:B----4-:R4:W0:Y:S02]  /*28410*/  SYNCS.PHASECHK.TRANS64.TRYWAIT P1, [R3+URZ+0x2d860], R2 ;  /* 0x02d86002030075a7 */ /* 0x010824000802017f */
[----:B0-----:R-:W-:Y:S05]  /*28420*/  @!P1 NANOSLEEP.SYNCS 0x989680 ;  /* 0x009896800000995d */ /* 0x001fea0003900000 */
[----:B------:R-:W0:Y:S02]  /*28430*/  @!P1 SYNCS.PHASECHK.TRANS64 P1, [R3+URZ+0x2d860], R2 ;  /* 0x02d86002030095a7 */ /* 0x000e24000802007f */
[----:B0-----:R-:W-:Y:S05]  /*28440*/  @!P1 BRA `(.L_x_11717) ;  /* 0xfffffffc00f09947 */ /* 0x001fea000383ffff */
[----:B------:R-:W-:Y:S05]  /*28450*/  BRA `(.L_x_11863) ;  /* 0xffffffc000687947 */ /* 0x000fea000383ffff */
.L_x_11864:
        /* <DEDUP_REMOVED lines=10> */
.L_x_15870:


//--------------------- .text._ZN7cutlass13device_kernelIN5flash11enable_sm90INS1_16FlashAttnFwdSm90INS1_25CollectiveMainloopFwdSm90ILi2EN4cute5tupleIJNS5_1CILi1EEES8_S8_EEENS6_IJNS7_ILi192EEENS7_ILi128EEENS7_ILi96EEEEEELi96ENS_6half_tEfNS_4arch4Sm90ELb1ELb0ELb1ELb0ELb1ELb0ELb0ELb0ELb1ELb1ELb0ELb0EEENS1_21CollectiveEpilogueFwdINS6_IJSA_SC_SB_EEES9_SE_SG_Li384ELb0ELb1ELb0ELb0EEENS1_30DynamicPersistentTileSchedulerILi384ELi128ELb0ELb1ELb1EEEEEEEEEvNT_6ParamsE --------------------------
	.section	.text._ZN7cutlass13device_kernelIN5flash11enable_sm90INS1_16FlashAttnFwdSm90INS1_25CollectiveMainloopFwdSm90ILi2EN4cute5tupleIJNS5_1CILi1EEES8_S8_EEENS6_IJNS7_ILi192EEENS7_ILi128EEENS7_ILi96EEEEEELi96ENS_6half_tEfNS_4arch4Sm90ELb1ELb0ELb1ELb0ELb1ELb0ELb0ELb0ELb1ELb1ELb0ELb0EEENS1_21CollectiveEpilogueFwdINS6_IJSA_SC_SB_EEES9_SE_SG_Li384ELb0ELb1ELb0ELb0EEENS1_30DynamicPersistentTileSchedulerILi384ELi128ELb0ELb1ELb1EEEEEEEEEvNT_6ParamsE,"ax",@progbits
	.align	128
.text._ZN7cutlass13device_kernelIN5flash11enable_sm90INS1_16FlashAttnFwdSm90INS1_25CollectiveMainloopFwdSm90ILi2EN4cute5tupleIJNS5_1CILi1EEES8_S8_EEENS6_IJNS7_ILi192EEENS7_ILi128EEENS7_ILi96EEEEEELi96ENS_6half_tEfNS_4arch4Sm90ELb1ELb0ELb1ELb0ELb1ELb0ELb0ELb0ELb1ELb1ELb0ELb0EEENS1_21CollectiveEpilogueFwdINS6_IJSA_SC_SB_EEES9_SE_SG_Li384ELb0ELb1ELb0ELb0EEENS1_30DynamicPersistentTileSchedulerILi384ELi128ELb0ELb1ELb1EEEEEEEEEvNT_6ParamsE:
        .type           _ZN7cutlass13device_kernelIN5flash11enable_sm90INS1_16FlashAttnFwdSm90INS1_25CollectiveMainloopFwdSm90ILi2EN4cute5tupleIJNS5_1CILi1EEES8_S8_EEENS6_IJNS7_ILi192EEENS7_ILi128EEENS7_ILi96EEEEEELi96ENS_6half_tEfNS_4arch4Sm90ELb1ELb0ELb1ELb0ELb1ELb0ELb0ELb0ELb1ELb1ELb0ELb0EEENS1_21CollectiveEpilogueFwdINS6_IJSA_SC_SB_EEES9_SE_SG_Li384ELb0ELb1ELb0ELb0EEENS1_30DynamicPersistentTileSchedulerILi384ELi128ELb0ELb1ELb1EEEEEEEEEvNT_6ParamsE,@function
        .size           _ZN7cutlass13device_kernelIN5flash11enable_sm90INS1_16FlashAttnFwdSm90INS1_25CollectiveMainloopFwdSm90ILi2EN4cute5tupleIJNS5_1CILi1EEES8_S8_EEENS6_IJNS7_ILi192EEENS7_ILi128EEENS7_ILi96EEEEEELi96ENS_6half_tEfNS_4arch4Sm90ELb1ELb0ELb1ELb0ELb1ELb0ELb0ELb0ELb1ELb1ELb0ELb0EEENS1_21CollectiveEpilogueFwdINS6_IJSA_SC_SB_EEES9_SE_SG_Li384ELb0ELb1ELb0ELb0EEENS1_30DynamicPersistentTileSchedulerILi384ELi128ELb0ELb1ELb1EEEEEEEEEvNT_6ParamsE,(.L_x_15871 - _ZN7cutlass13device_kernelIN5flash11enable_sm90INS1_16FlashAttnFwdSm90INS1_25CollectiveMainloopFwdSm90ILi2EN4cute5tupleIJNS5_1CILi1EEES8_S8_EEENS6_IJNS7_ILi192EEENS7_ILi128EEENS7_ILi96EEEEEELi96ENS_6half_tEfNS_4arch4Sm90ELb1ELb0ELb1ELb0ELb1ELb0ELb0ELb0ELb1ELb1ELb0ELb0EEENS1_21CollectiveEpilogueFwdINS6_IJSA_SC_SB_EEES9_SE_SG_Li384ELb0ELb1ELb0ELb0EEENS1_30DynamicPersistentTileSchedulerILi384ELi128ELb0ELb1ELb1EEEEEEEEEvNT_6ParamsE)
        .other          _ZN7cutlass13device_kernelIN5flash11enable_sm90INS1_16FlashAttnFwdSm90INS1_25CollectiveMainloopFwdSm90ILi2EN4cute5tupleIJNS5_1CILi1EEES8_S8_EEENS6_IJNS7_ILi192EEENS7_ILi128EEENS7_ILi96EEEEEELi96ENS_6half_tEfNS_4arch4Sm90ELb1ELb0ELb1ELb0ELb1ELb0ELb0ELb0ELb1ELb1ELb0ELb0EEENS1_21CollectiveEpilogueFwdINS6_IJSA_SC_SB_EEES9_SE_SG_Li384ELb0ELb1ELb0ELb0EEENS1_30DynamicPersistentTileSchedulerILi384ELi128ELb0ELb1ELb1EEEEEEEEEvNT_6ParamsE,@"STO_CUDA_ENTRY STV_DEFAULT"
_ZN7cutlass13device_kernelIN5flash11enable_sm90INS1_16FlashAttnFwdSm90INS1_25CollectiveMainloopFwdSm90ILi2EN4cute5tupleIJNS5_1CILi1EEES8_S8_EEENS6_IJNS7_ILi192EEENS7_ILi128EEENS7_ILi96EEEEEELi96ENS_6half_tEfNS_4arch4Sm90ELb1ELb0ELb1ELb0ELb1ELb0ELb0ELb0ELb1ELb1ELb0ELb0EEENS1_21CollectiveEpilogueFwdINS6_IJSA_SC_SB_EEES9_SE_SG_Li384ELb0ELb1ELb0ELb0EEENS1_30DynamicPersistentTileSchedulerILi384ELi128ELb0ELb1ELb1EEEEEEEEEvNT_6ParamsE:
        /* <DEDUP_REMOVED lines=45> */
.L_x_11865:
        /* <DEDUP_REMOVED lines=22> */
.L_x_11866:
        /* <DEDUP_REMOVED lines=18> */
.L_x_11867:
        /* <DEDUP_REMOVED lines=22> */
.L_x_11868:
        /* <DEDUP_REMOVED lines=23> */
.L_x_11869:
        /* <DEDUP_REMOVED lines=8> */
.L_x_11871:
        /* <DEDUP_REMOVED lines=36> */
[----:B------:R-:W-:Y:S01]  /*0ae0*/  SHF.R.S32.HI R8, RZ, 0x1f, R147 ;  /* 0x0000001fff087819 */ /* 0x000fe20000011493 */
[----:B------:R-:W-:Y:S01]  /*0af0*/  IMAD.IADD R2, R5, 0x1, -R2 ;  /* 0x0000000105027824 */ /* 0x000fe200078e0a02 */
[C---:B------:R-:W-:Y:S01]  /*0b00*/  LOP3.LUT R5, R3.reuse, 0xfffffff8, RZ, 0xc0, !PT ;  /* 0xfffffff803057812 */ /* 0x040fe200078ec0ff */
[----:B------:R-:W-:Y:S01]  /*0b10*/  IMAD.SHL.U32 R3, R3, 0x40, RZ ;  /* 0x0000004003037824 */ /* 0x000fe200078e00ff */
[----:B------:R-:W-:Y:S01]  /*0b20*/  LEA.HI R6, R0, R153, RZ, 0x5 ;  /* 0x0000009900067211 */ /* 0x000fe200078f28ff */
[----:B------:R-:W-:Y:S01]  /*0b30*/  IMAD.SHL.U32 R2, R2, 0x8, RZ ;  /* 0x0000000802027824 */ /* 0x000fe200078e00ff */
[----:B------:R-:W-:Y:S01]  /*0b40*/  LEA.HI R9, R8, R147, RZ, 0x2 ;  /* 0x0000009308097211 */ /* 0x000fe200078f10ff */
[----:B------:R-:W-:Y:S01]  /*0b50*/  IMAD.IADD R5, R4, 0x1, -R5 ;  /* 0x0000000104057824 */ /* 0x000fe200078e0a05 */
[----:B------:R-:W-:-:S02]  /*0b60*/  SHF.R.S32.HI R6, RZ, 0x5, R6 ;  /* 0x00000005ff067819 */ /* 0x000fc40000011406 */
[--C-:B------:R-:W-:Y:S02]  /*0b70*/  SHF.R.S32.HI R7, RZ, 0x2, R9.reuse ;  /* 0x00000002ff077819 */ /* 0x100fe40000011409 */
[C---:B------:R-:W-:Y:S01]  /*0b80*/  R2P PR, R5.reuse, 0x6 ;  /* 0x0000000605007804 */ /* 0x040fe20000000000 */
[----:B------:R-:W-:Y:S01]  /*0b90*/  IMAD.SHL.U32 R5, R5, 0x40, RZ ;  /* 0x0000004005057824 */ /* 0x000fe200078e00ff */
[----:B------:R-:W-:Y:S02]  /*0ba0*/  SHF.R.S32.HI R10, RZ, 0x1f, R9 ;  /* 0x0000001fff0a7819 */ /* 0x000fe40000011409 */
[----:B------:R-:W-:Y:S01]  /*0bb0*/  LEA R13, R6, R4, 0x4 ;  /* 0x00000004060d7211 */ /* 0x000fe200078e20ff */
[----:B------:R-:W-:Y:S01]  /*0bc0*/  IMAD.HI R4, R148, 0x55555556, RZ ;  /* 0x5555555694047827 */ /* 0x000fe200078e02ff */
[----:B------:R-:W-:Y:S02]  /*0bd0*/  LEA.HI R10, R10, R7, RZ, 0x3 ;  /* 0x000000070a0a7211 */ /* 0x000fe400078f18ff */
[----:B------:R-:W-:Y:S01]  /*0be0*/  LOP3.LUT R5, R5, 0x1c0, RZ, 0xc0, !PT ;  /* 0x000001c005057812 */ /* 0x000fe200078ec0ff */
[----:B------:R-:W-:Y:S01]  /*0bf0*/  IMAD.U32 R150, R13, 0x20, R2 ;  /* 0x000000200d967824 */ /* 0x000fe200078e0002 */
[----:B------:R-:W-:-:S02]  /*0c00*/  LOP3.LUT R10, R10, 0xfffffff8, RZ, 0xc0, !PT ;  /* 0xfffffff80a0a7812 */ /* 0x000fc400078ec0ff */
[----:B------:R-:W-:Y:S02]  /*0c10*/  LOP3.LUT R2, R5, 0x8, R2, 0xf8, !PT ;  /* 0x0000000805027812 */ /* 0x000fe400078ef802 */
[----:B------:R-:W-:Y:S01]  /*0c20*/  LOP3.LUT R3, R3, 0x7ffffe00, RZ, 0xc0, !PT ;  /* 0x7ffffe0003037812 */ /* 0x000fe200078ec0ff */
[----:B------:R-:W-:Y:S01]  /*0c30*/  IMAD.IADD R11, R7, 0x1, -R10 ;  /* 0x00000001070b7824 */ /* 0x000fe200078e0a0a */
[----:B------:R-:W-:Y:S02]  /*0c40*/  SHF.R.U32.HI R5, RZ, 0x3, R5 ;  /* 0x00000003ff057819 */ /* 0x000fe40000011605 */
[----:B------:R-:W-:Y:S01]  /*0c50*/  LEA.HI R0, R0, R153, RZ, 0x2 ;  /* 0x0000009900007211 */ /* 0x000fe200078f10ff */
[----:B------:R-:W-:Y:S01]  /*0c60*/  IMAD R3, R6, 0x400, R3 ;  /* 0x0000040006037824 */ /* 0x000fe200078e0203 */
[----:B------:R-:W-:Y:S02]  /*0c70*/  LOP3.LUT R2, R2, R5, RZ, 0x3c, !PT ;  /* 0x0000000502027212 */ /* 0x000fe400078e3cff */
[----:B------:R-:W-:-:S02]  /*0c80*/  LEA.HI R7, R4, R4, RZ, 0x1 ;  /* 0x0000000404077211 */ /* 0x000fc400078f08ff */
[----:B------:R-:W-:Y:S01]  /*0c90*/  LOP3.LUT R4, R0, 0xfffffffc, RZ, 0xc0, !PT ;  /* 0xfffffffc00047812 */ /* 0x000fe200078ec0ff */
[----:B------:R-:W-:Y:S01]  /*0ca0*/  IMAD.IADD R2, R3, 0x1, R2 ;  /* 0x0000000103027824 */ /* 0x000fe200078e0202 */
[----:B------:R-:W-:Y:S01]  /*0cb0*/  LEA.HI R8, R8, R147, RZ, 0x5 ;  /* 0x0000009308087211 */ /* 0x000fe200078f28ff */
[----:B------:R-:W-:Y:S01]  /*0cc0*/  IMAD R7, R7, -0x3, R148 ;  /* 0xfffffffd07077824 */ /* 0x000fe200078e0294 */
[----:B------:R-:W-:Y:S02]  /*0cd0*/  IADD3 R145, R153, -R4, RZ ;  /* 0x8000000499917210 */ /* 0x000fe40007ffe0ff */
[----:B------:R-:W-:Y:S02]  /*0ce0*/  SHF.R.S32.HI R8, RZ, 0x5, R8 ;  /* 0x00000005ff087819 */ /* 0x000fe40000011408 */
[C---:B------:R-:W-:Y:S01]  /*0cf0*/  LEA.HI R3, R145.reuse, R145, RZ, 0x1 ;  /* 0x0000009191037211 */ /* 0x040fe200078f08ff */
[----:B------:R-:W-:Y:S01]  /*0d00*/  IMAD.SHL.U32 R137, R145, 0x8, RZ ;  /* 0x0000000891897824 */ /* 0x000fe200078e00ff */
[----:B------:R-:W-:Y:S01]  /*0d10*/  LEA R16, R2, UR40, 0x1 ;  /* 0x0000002802107c11 */ /* 0x000fe2000f8e08ff */
[----:B------:R-:W-:Y:S01]  /*0d20*/  IMAD R8, R8, 0x10, R11 ;  /* 0x0000001008087824 */ /* 0x000fe200078e020b */
[----:B------:R-:W-:Y:S01]  /*0d30*/  SHF.R.S32.HI R146, RZ, 0x2, R0 ;  /* 0x00000002ff927819 */ /* 0x000fe20000011400 */
[----:B------:R-:W-:Y:S01]  /*0d40*/  VIADD R138, R137, 0x20 ;  /* 0x00000020898a7836 */ /* 0x000fe20000000000 */
[----:B------:R-:W-:Y:S01]  /*0d50*/  LOP3.LUT R0, R3, 0x1ffffffe, RZ, 0xc0, !PT ;  /* 0x1ffffffe03007812 */ /* 0x000fe200078ec0ff */
[C---:B------:R-:W-:Y:S01]  /*0d60*/  VIADD R18, R16.reuse, 0x21800 ;  /* 0x0002180010127836 */ /* 0x040fe20000000000 */
[----:B------:R-:W-:Y:S01]  /*0d70*/  SEL R17, R17, 0xffffffc0, !P2 ;  /* 0xffffffc011117807 */ /* 0x000fe20005000000 */
[----:B------:R-:W-:Y:S01]  /*0d80*/  VIADD R139, R137, 0x40 ;  /* 0x00000040898b7836 */ /* 0x000fe20000000000 */
[----:B------:R-:W-:Y:S01]  /*0d90*/  LOP3.LUT R2, R9, 0x7ffffffc, RZ, 0xc0, !PT ;  /* 0x7ffffffc09027812 */ /* 0x000fe200078ec0ff */
[----:B------:R-:W-:Y:S01]  /*0da0*/  IMAD R149, R7, 0x40, R8 ;  /* 0x0000004007957824 */ /* 0x000fe200078e0208 */
[----:B------:R-:W-:Y:S01]  /*0db0*/  IADD3 R19, R16, 0x21820, RZ ;  /* 0x0002182010137810 */ /* 0x000fe20007ffe0ff */
[----:B------:R-:W-:Y:S01]  /*0dc0*/  IMAD.IADD R0, R145, 0x1, -R0 ;  /* 0x0000000191007824 */ /* 0x000fe200078e0a00 */
[----:B------:R-:W-:Y:S01]  /*0dd0*/  SHF.R.S32.HI R152, RZ, 0x1f, R138 ;  /* 0x0000001fff987819 */ /* 0x000fe2000001148a */
[C---:B------:R-:W-:Y:S01]  /*0de0*/  @P1 VIADD R19, R18.reuse, 0xffffffe0 ;  /* 0xffffffe012131836 */ /* 0x040fe20000000000 */
[----:B------:R-:W-:Y:S01]  /*0df0*/  SHF.R.S32.HI R151, RZ, 0x1f, R139 ;  /* 0x0000001fff977819 */ /* 0x000fe2000001148b */
[----:B------:R-:W-:-:S02]  /*0e00*/  IMAD.IADD R18, R18, 0x1, R17 ;  /* 0x0000000112127824 */ /* 0x000fc400078e0211 */
[----:B------:R-:W-:Y:S02]  /*0e10*/  IMAD.IADD R23, R147, 0x1, -R2 ;  /* 0x0000000193177824 */ /* 0x000fe400078e0a02 */
[----:B------:R-:W-:Y:S02]  /*0e20*/  IMAD R136, R0, 0x8, R149 ;  /* 0x0000000800887824 */ /* 0x000fe400078e0295 */
[----:B------:R-:W-:Y:S02]  /*0e30*/  IMAD.IADD R17, R17, 0x1, R19 ;  /* 0x0000000111117824 */ /* 0x000fe400078e0213 */
[----:B------:R-:W-:-:S07]  /*0e40*/  VIADD R22, R19, 0x6000 ;  /* 0x0000600013167836 */ /* 0x000fce0000000000 */
.L_x_11920:
        /* <DEDUP_REMOVED lines=21> */
.L_x_11872:
[----:B------:R-:W-:Y:S01]  /*0fa0*/  ULDC UR7, c[0x0][0xc54] ;  /* 0x0003150000077ab9 */ /* 0x000fe20000000800 */
[----:B------:R-:W-:Y:S01]  /*0fb0*/  UMOV UR6, UR9 ;  /* 0x0000000900067c82 */ /* 0x000fe20008000000 */
[----:B------:R-:W-:-:S11]  /*0fc0*/  UISETP.NE.AND UP0, UPT, UR7, 0x1, UPT ;  /* 0x000000010700788c */ /* 0x000fd6000bf05270 */
[----:B------:R-:W-:Y:S02]  /*0fd0*/  @UP0 ULDC.64 UR10, c[0x0][0xc58] ;  /* 0x00031600000a0ab9 */ /* 0x000fe40000000a00 */
[----:B------:R-:W-:-:S04]  /*0fe0*/  UIMAD.WIDE.U32 UR4, UR9, UR10, URZ ;  /* 0x0000000a090472a5 */ /* 0x000fc8000f8e003f */
[----:B------:R-:W-:-:S04]  /*0ff0*/  @UP0 USHF.R.U32.HI UR6, URZ, UR11, UR5 ;  /* 0x0000000b3f060299 */ /* 0x000fc80008011605 */
[----:B------:R-:W-:-:S12]  /*1000*/  UIMAD UR4, UR6, UR7, URZ ;  /* 0x00000007060472a4 */ /* 0x000fd8000f8e023f */
.L_x_11873:
        /* <DEDUP_REMOVED lines=9> */
[----:B------:R-:W-:Y:S01]  /*10a0*/  IMAD.MOV.U32 R46, RZ, RZ, RZ ;  /* 0x000000ffff2e7224 */ /* 0x000fe200078e00ff */
[----:B------:R-:W-:Y:S01]  /*10b0*/  UIADD3 UR6, UR6, UR5, URZ ;  /* 0x0000000506067290 */ /* 0x000fe2000fffe03f */
[----:B------:R-:W-:Y:S01]  /*10c0*/  CS2R R34, SRZ ;  /* 0x0000000000227805 */ /* 0x000fe2000001ff00 */
[----:B------:R-:W-:Y:S01]  /*10d0*/  ULDC UR11, c[0x0][0x448] ;  /* 0x00011200000b7ab9 */ /* 0x000fe20000000800 */
[----:B------:R-:W-:Y:S01]  /*10e0*/  ULDC UR10, c[0x0][0xc54] ;  /* 0x00031500000a7ab9 */ /* 0x000fe20000000800 */
[----:B------:R-:W-:Y:S01]  /*10f0*/  UISETP.NE.AND UP2, UPT, UR11, 0x1, UPT ;  /* 0x000000010b00788c */ /* 0x000fe2000bf45270 */
[----:B------:R-:W-:Y:S01]  /*1100*/  IMAD.MOV.U32 R133, RZ, RZ, RZ ;  /* 0x000000ffff857224 */ /* 0x000fe200078e00ff */
[----:B------:R-:W-:Y:S01]  /*1110*/  UIMAD UR39, UR6, 0xc0, URZ ;  /* 0x000000c0062778a4 */ /* 0x000fe2000f8e023f */
[----:B------:R-:W-:Y:S01]  /*1120*/  IMAD.MOV.U32 R42, RZ, RZ, RZ ;  /* 0x000000ffff2a7224 */ /* 0x000fe200078e00ff */
[----:B------:R-:W-:Y:S01]  /*1130*/  UIMAD UR10, UR8, UR10, UR4 ;  /* 0x0000000a080a72a4 */ /* 0x000fe2000f8e0204 */
[----:B------:R-:W-:Y:S01]  /*1140*/  CS2R R32, SRZ ;  /* 0x0000000000207805 */ /* 0x000fe2000001ff00 */
[----:B------:R-:W-:Y:S01]  /*1150*/  UIADD3 UR6, UR39, 0xbf, URZ ;  /* 0x000000bf27067890 */ /* 0x000fe2000fffe03f */
[----:B------:R-:W-:Y:S01]  /*1160*/  IMAD.MOV.U32 R129, RZ, RZ, RZ ;  /* 0x000000ffff817224 */ /* 0x000fe200078e00ff */
[----:B------:R-:W-:Y:S01]  /*1170*/  ULDC UR48, c[0x0][0x424] ;  /* 0x0001090000307ab9 */ /* 0x000fe20000000800 */
[----:B------:R-:W-:Y:S01]  /*1180*/  ULDC UR7, c[0x0][0x288] ;  /* 0x0000a20000077ab9 */ /* 0x000fe20000000800 */
[----:B------:R-:W-:Y:S01]  /*1190*/  USEL UR48, UR48, 0x1, UP0 ;  /* 0x0000000130307887 */ /* 0x000fe20008000000 */
[----:B------:R-:W-:Y:S01]  /*11a0*/  IMAD.MOV.U32 R44, RZ, RZ, RZ ;  /* 0x000000ffff2c7224 */ /* 0x000fe200078e00ff */
[----:B------:R-:W-:Y:S01]  /*11b0*/  @UP2 ULDC UR4, c[0x0][0x44c] ;  /* 0x0001130000042ab9 */ /* 0x000fe20000000800 */
[----:B------:R-:W-:Y:S01]  /*11c0*/  UIADD3 UR7, -UR7, 0x80, URZ ;  /* 0x0000008007077890 */ /* 0x000fe2000fffe13f */
[----:B------:R-:W-:Y:S01]  /*11d0*/  CS2R R26, SRZ ;  /* 0x00000000001a7805 */ /* 0x000fe2000001ff00 */
[----:B------:R-:W-:Y:S01]  /*11e0*/  UIMAD.WIDE.U32 UR4, UR6, UR4, URZ ;  /* 0x00000004060472a5 */ /* 0x000fe2000f8e003f */
[----:B------:R-:W-:Y:S01]  /*11f0*/  IMAD.MOV.U32 R125, RZ, RZ, RZ ;  /* 0x000000ffff7d7224 */ /* 0x000fe200078e00ff */
        /* <DEDUP_REMOVED lines=33> */
[----:B------:R-:W-:Y:S01]  /*1410*/  IMAD.MOV.U32 R48, RZ, RZ, RZ ;  /* 0x000000ffff307224 */ /* 0x000fe200078e00ff */
[----:B------:R-:W-:-:S02]  /*1420*/  CS2R R6, SRZ ;  /* 0x0000000000067805 */ /* 0x000fc4000001ff00 */
[----:B------:R-:W-:Y:S02]  /*1430*/  MOV R93, RZ ;  /* 0x000000ff005d7202 */ /* 0x000fe40000000f00 */
[----:B------:R-:W-:Y:S01]  /*1440*/  CS2R R90, SRZ ;  /* 0x00000000005a7805 */ /* 0x000fe2000001ff00 */
[----:B------:R-:W-:Y:S01]  /*1450*/  @UP1 ULDC UR8, c[0x0][0xc4c] ;  /* 0x0003130000081ab9 */ /* 0x000fe20000000800 */
[----:B------:R-:W-:Y:S01]  /*1460*/  PLOP3.LUT P1, PT, PT, PT, UP0, 0x80, 0x0 ;  /* 0x000000000000781c */ /* 0x000fe20003f2f008 */
[----:B------:R-:W-:Y:S01]  /*1470*/  UIMAD.WIDE.U32 UR4, UR10, UR8, URZ ;  /* 0x000000080a0472a5 */ /* 0x000fe2000f8e003f */
[----:B------:R-:W-:Y:S01]  /*1480*/  CS2R R88, SRZ ;  /* 0x0000000000587805 */ /* 0x000fe2000001ff00 */
[----:B------:R-:W-:Y:S02]  /*1490*/  @UP1 ULDC UR6, c[0x0][0xc50] ;  /* 0x0003140000061ab9 */ /* 0x000fe40000000800 */
[----:B------:R-:W-:-:S04]  /*14a0*/  @UP1 USHF.R.U32.HI UR43, URZ, UR6, UR5 ;  /* 0x000000063f2b1299 */ /* 0x000fc80008011605 */
[----:B------:R-:W-:-:S04]  /*14b0*/  UIADD3 UR4, -UR43, URZ, URZ ;  /* 0x0000003f2b047290 */ /* 0x000fc8000fffe13f */
[----:B------:R-:W-:Y:S01]  /*14c0*/  UIMAD UR38, UR38, UR4, UR10 ;  /* 0x00000004262672a4 */ /* 0x000fe2000f8e020a */
[----:B------:R-:W-:Y:S11]  /*14d0*/  @!P1 BRA `(.L_x_11874) ;  /* 0x00000094000c9947 */ /* 0x000ff60003800000 */
[----:B------:R-:W0:Y:S01]  /*14e0*/  SHFL.IDX PT, R0, R148, RZ, 0x1f ;  /* 0x00001fff94007589 */ /* 0x000e2200000e0000 */
[----:B------:R-:W-:-:S04]  /*14f0*/  UIADD3 UR6, UR40, 0x21800, URZ ;  /* 0x0002180028067890 */ /* 0x000fc8000fffe03f */
[----:B------:R-:W-:-:S06]  /*1500*/  ULOP3.LUT UP0, URZ, UR6, 0x3ff, URZ, 0xc0, !UPT ;  /* 0x000003ff063f7892 */ /* 0x000fcc000f80c03f */
[----:B------:R-:W-:Y:S02]  /*1510*/  PLOP3.LUT P0, PT, PT, PT, UP0, 0x80, 0x0 ;  /* 0x000000000000781c */ /* 0x000fe40003f0f008 */
[----:B0-----:R-:W-:-:S13]  /*1520*/  R2UR UR37, R0 ;  /* 0x00000000002572ca */ /* 0x001fda00000e0000 */
[----:B------:R-:W-:-:S04]  /*1530*/  UIMAD.WIDE UR4, UR37, 0x55555556, URZ ;  /* 0x55555556250478a5 */ /* 0x000fc8000f8e023f */
[----:B------:R-:W-:-:S04]  /*1540*/  ULEA.HI UR5, UR5, UR5, URZ, 0x1 ;  /* 0x0000000505057291 */ /* 0x000fc8000f8f083f */
[----:B------:R-:W-:-:S04]  /*1550*/  UIMAD UR5, UR5, -0x3, UR37 ;  /* 0xfffffffd050578a4 */ /* 0x000fc8000f8e0225 */
[----:B------:R-:W-:Y:S02]  /*1560*/  ULEA UR4, UR5, UR40, 0xc ;  /* 0x0000002805047291 */ /* 0x000fe4000f8e603f */
[----:B------:R-:W-:Y:S02]  /*1570*/  ULEA UR5, UR5, UR6, 0xd ;  /* 0x0000000605057291 */ /* 0x000fe4000f8e683f */
[----:B------:R-:W-:Y:S02]  /*1580*/  UIADD3 UR4, UR4, 0xc400, URZ ;  /* 0x0000c40004047890 */ /* 0x000fe4000fffe03f */
[----:B------:R-:W-:Y:S02]  /*1590*/  USHF.R.U32.HI UR5, URZ, 0x4, UR5 ;  /* 0x000000043f057899 */ /* 0x000fe40008011605 */
[----:B------:R-:W-:Y:S02]  /*15a0*/  USHF.R.U32.HI UR4, URZ, 0x4, UR4 ;  /* 0x000000043f047899 */ /* 0x000fe40008011604 */
[----:B------:R-:W-:-:S02]  /*15b0*/  ULOP3.LUT UR36, UR5, 0x3fff, URZ, 0xc0, !UPT ;  /* 0x00003fff05247892 */ /* 0x000fc4000f8ec03f */
        /* <DEDUP_REMOVED lines=18> */
.L_x_11875:
        /* <DEDUP_REMOVED lines=9> */
.L_x_11984:
[----:B------:R-:W-:Y:S05]  /*1770*/  @!P0 BRA `(.L_x_11877) ;  /* 0x0000000000048947 */ /* 0x000fea0003800000 */
[----:B------:R-:W-:Y:S01]  /*1780*/  BPT.TRAP 0x1 ;  /* 0x000000040000795c */ /* 0x000fe20000300000 */
.L_x_11877:
[----:B0-----:R-:W-:Y:S02]  /*1790*/  IMAD.U32 R0, RZ, RZ, UR44 ;  /* 0x0000002cff007e24 */ /* 0x001fe4000f8e00ff */
[----:B------:R-:W-:-:S03]  /*17a0*/  IMAD.U32 R3, RZ, RZ, UR45 ;  /* 0x0000002dff037e24 */ /* 0x000fc6000f8e00ff */
[----:B------:R-:W-:Y:S02]  /*17b0*/  LEA R0, R0, UR40, 0x3 ;  /* 0x0000002800007c11 */ /* 0x000fe4000f8e18ff */
[----:B------:R-:W-:-:S04]  /*17c0*/  SHF.L.U32 R3, R3, 0x1f, RZ ;  /* 0x0000001f03037819 */ /* 0x000fc800000006ff */
[----:B------:R0:W1:Y:S01]  /*17d0*/  SYNCS.PHASECHK.TRANS64.TRYWAIT P1, [R0+URZ+0x2d830], R3 ;  /* 0x02d83003000075a7 */ /* 0x000062000802017f */
[----:B------:R-:W-:Y:S05]  /*17e0*/  @!P0 BRA `(.L_x_11878) ;  /* 0x0000000000048947 */ /* 0x000fea0003800000 */
[----:B------:R-:W-:Y:S01]  /*17f0*/  BPT.TRAP 0x1 ;  /* 0x000000040000795c */ /* 0x000fe20000300000 */
.L_x_11878:
[----:B-1----:R-:W-:Y:S05]  /*1800*/  @P1 BRA `(.L_x_11879) ;  /* 0x0000000000081947 */ /* 0x002fea0003800000 */
[----:B------:R-:W1:Y:S02]  /*1810*/  SYNCS.PHASECHK.TRANS64.TRYWAIT P1, [R0+URZ+0x2d830], R3 ;  /* 0x02d83003000075a7 */ /* 0x000e64000802017f */
[----:B-1----:R-:W-:Y:S05]  /*1820*/  @!P1 BRA `(.L_x_11880) ;  /* 0x000000e800d09947 */ /* 0x002fea0003800000 */
.L_x_11879:
        /* <DEDUP_REMOVED lines=49> */
.L_x_11881:
[----:B------:R-:W-:Y:S01]  /*1b40*/  UISETP.NE.AND UP0, UPT, UR49, URZ, UPT ;  /* 0x0000003f3100728c */ /* 0x000fe2000bf05270 */
[----:B------:R-:W-:Y:S01]  /*1b50*/  CS2R R134, SRZ ;  /* 0x0000000000867805 */ /* 0x000fe2000001ff00 */
[----:B------:R-:W-:Y:S01]  /*1b60*/  ULDC UR10, c[0x0][0x9d8] ;  /* 0x00027600000a7ab9 */ /* 0x000fe20000000800 */
[----:B------:R-:W-:Y:S01]  /*1b70*/  ULDC UR11, c[0x0][0x2f0] ;  /* 0x0000bc00000b7ab9 */ /* 0x000fe20000000800 */
[----:B------:R-:W-:Y:S01]  /*1b80*/  FMUL.FTZ R2, R25, UR10 ;  /* 0x0000000a19027c20 */ /* 0x000fe20008410000 */
[----:B------:R-:W-:Y:S01]  /*1b90*/  VIADD R25, R136, UR39 ;  /* 0x0000002788197c36 */ /* 0x000fe20008000000 */
[----:B------:R-:W-:Y:S01]  /*1ba0*/  PLOP3.LUT P1, PT, PT, PT, UP0, 0x80, 0x0 ;  /* 0x000000000000781c */ /* 0x000fe20003f2f008 */
[----:B------:R-:W-:Y:S01]  /*1bb0*/  FMUL.FTZ R93, R26, UR10 ;  /* 0x0000000a1a5d7c20 */ /* 0x000fe20008410000 */
[----:B------:R-:W-:Y:S01]  /*1bc0*/  PLOP3.LUT P2, PT, PT, PT, UP0, 0x80, 0x0 ;  /* 0x000000000000781c */ /* 0x000fe20003f4f008 */
[----:B------:R-:W-:Y:S01]  /*1bd0*/  FMUL.FTZ R91, R27, UR10 ;  /* 0x0000000a1b5b7c20 */ /* 0x000fe20008410000 */
[----:B------:R-:W-:Y:S01]  /*1be0*/  MOV R7, UR11 ;  /* 0x0000000b00077c02 */ /* 0x000fe20008000f00 */
[----:B------:R-:W-:Y:S01]  /*1bf0*/  @UP0 ULDC UR6, c[0x0][0x44c] ;  /* 0x0001130000060ab9 */ /* 0x000fe20000000800 */
[----:B------:R-:W-:Y:S01]  /*1c00*/  FMUL.FTZ R89, R30, UR10 ;  /* 0x0000000a1e597c20 */ /* 0x000fe20008410000 */
[----:B------:R-:W-:Y:S01]  /*1c10*/  FMUL.FTZ R55, R55, UR10 ;  /* 0x0000000a37377c20 */ /* 0x000fe20008410000 */
[----:B------:R-:W2:Y:S01]  /*1c20*/  MUFU.TANH R93, R93 ;  /* 0x0000005d005d7308 */ /* 0x000ea20000002400 */
[----:B------:R-:W-:Y:S01]  /*1c30*/  FMUL.FTZ R4, R35, UR10 ;  /* 0x0000000a23047c20 */ /* 0x000fe20008410000 */
[----:B01----:R-:W-:Y:S01]  /*1c40*/  FMUL.FTZ R3, R31, UR10 ;  /* 0x0000000a1f037c20 */ /* 0x003fe20008410000 */
[----:B------:R-:W-:Y:S01]  /*1c50*/  FMUL.FTZ R35, R44, UR10 ;  /* 0x0000000a2c237c20 */ /* 0x000fe20008410000 */
[----:B------:R-:W-:Y:S01]  /*1c60*/  ULDC UR14, c[0x0][0x288] ;  /* 0x0000a200000e7ab9 */ /* 0x000fe20000000800 */
[----:B------:R-:W-:Y:S01]  /*1c70*/  @P1 IMAD.HI.U32 R5, R25, UR6, RZ ;  /* 0x0000000619051c27 */ /* 0x000fe2000f8e00ff */
[----:B------:R-:W-:-:S03]  /*1c80*/  @UP0 ULDC UR6, c[0x0][0x450] ;  /* 0x0001140000060ab9 */ /* 0x000fc60000000800 */
[----:B------:R-:W-:Y:S01]  /*1c90*/  FMUL.FTZ R6, R34, UR10 ;  /* 0x0000000a22067c20 */ /* 0x000fe20008410000 */
[----:B------:R-:W0:Y:S01]  /*1ca0*/  MUFU.TANH R91, R91 ;  /* 0x0000005b005b7308 */ /* 0x000e220000002400 */
[----:B------:R-:W-:Y:S01]  /*1cb0*/  FMUL.FTZ R38, R38, UR10 ;  /* 0x0000000a26267c20 */ /* 0x000fe20008410000 */
[----:B------:R-:W-:Y:S01]  /*1cc0*/  @P2 SHF.R.U32.HI R25, RZ, UR6, R5 ;  /* 0x00000006ff192c19 */ /* 0x000fe20008011605 */
[----:B------:R-:W-:Y:S01]  /*1cd0*/  UMOV UR6, 0xffffff80 ;  /* 0xffffff8000067882 */ /* 0x000fe20000000000 */
[----:B------:R-:W-:Y:S01]  /*1ce0*/  FMUL.FTZ R39, R39, UR10 ;  /* 0x0000000a27277c20 */ /* 0x000fe20008410000 */
[----:B------:R-:W-:Y:S01]  /*1cf0*/  UIMAD UR6, UR54, UR6, 0x80 ;  /* 0x00000080360674a4 */ /* 0x000fe2000f8e0206 */
[----:B------:R-:W-:Y:S01]  /*1d00*/  FMUL.FTZ R42, R42, UR10 ;  /* 0x0000000a2a2a7c20 */ /* 0x000fe20008410000 */
[----:B------:R-:W1:Y:S01]  /*1d10*/  SHFL.IDX PT, R5, R25, 0x1, 0x1c1f ;  /* 0x003c1f0019057f89 */ /* 0x000e6200000e0000 */
[----:B------:R3:W-:Y:S01]  /*1d20*/  MUFU.TANH R44, R55 ;  /* 0x00000037002c7308 */ /* 0x0007e20000002400 */
        /* <DEDUP_REMOVED lines=8> */
[----:B------:R-:W-:-:S02]  /*1db0*/  IMAD.U32 R8, RZ, RZ, UR6 ;  /* 0x00000006ff087e24 */ /* 0x000fc4000f8e00ff */
[----:B------:R-:W-:Y:S01]  /*1dc0*/  FMUL.FTZ R47, R47, UR10 ;  /* 0x0000000a2f2f7c20 */ /* 0x000fe20008410000 */
[C---:B------:R-:W-:Y:S02]  /*1dd0*/  IMAD R26, R23.reuse, -0x2, R26 ;  /* 0xfffffffe171a7824 */ /* 0x040fe400078e021a */
[----:B------:R-:W-:Y:S01]  /*1de0*/  FMUL.FTZ R33, R40, UR10 ;  /* 0x0000000a28217c20 */ /* 0x000fe20008410000 */
[----:B---3--:R-:W-:Y:S02]  /*1df0*/  IMAD R55, R23, -0x2, R8 ;  /* 0xfffffffe17377824 */ /* 0x008fe400078e0208 */
[----:B------:R-:W-:Y:S01]  /*1e00*/  FMUL.FTZ R40, R53, UR10 ;  /* 0x0000000a35287c20 */ /* 0x000fe20008410000 */
[----:B------:R-:W-:Y:S01]  /*1e10*/  IMAD R26, R7, UR48, R26 ;  /* 0x00000030071a7c24 */ /* 0x000fe2000f8e021a */
[----:B------:R-:W3:Y:S01]  /*1e20*/  MUFU.TANH R3, R3 ;  /* 0x0000000300037308 */ /* 0x000ee20000002400 */
[----:B------:R-:W-:Y:S01]  /*1e30*/  FMUL.FTZ R7, R63, UR10 ;  /* 0x0000000a3f077c20 */ /* 0x000fe20008410000 */
[----:B------:R-:W-:Y:S01]  /*1e40*/  FMUL.FTZ R50, R50, UR10 ;  /* 0x0000000a32327c20 */ /* 0x000fe20008410000 */
[----:B------:R-:W-:Y:S01]  /*1e50*/  FMUL.FTZ R51, R51, UR10 ;  /* 0x0000000a33337c20 */ /* 0x000fe20008410000 */
[----:B------:R-:W-:Y:S01]  /*1e60*/  FMUL.FTZ R54, R54, UR10 ;  /* 0x0000000a36367c20 */ /* 0x000fe20008410000 */
[----:B------:R-:W-:Y:S01]  /*1e70*/  FMUL.FTZ R31, R36, UR10 ;  /* 0x0000000a241f7c20 */ /* 0x000fe20008410000 */
[----:B------:R-:W-:Y:S01]  /*1e80*/  FMUL.FTZ R36, R45, UR10 ;  /* 0x0000000a2d247c20 */ /* 0x000fe20008410000 */
[----:B-1----:R-:W-:Y:S01]  /*1e90*/  IADD3 R8, R5, -UR14, R26 ;  /* 0x8000000e05087c10 */ /* 0x002fe2000fffe01a */
[----:B------:R-:W-:Y:S01]  /*1ea0*/  MUFU.TANH R6, R6 ;  /* 0x0000000600067308 */ /* 0x000fe20000002400 */
[----:B------:R-:W-:Y:S01]  /*1eb0*/  FMUL.FTZ R27, R28, UR10 ;  /* 0x0000000a1c1b7c20 */ /* 0x000fe20008410000 */
[----:B------:R-:W-:Y:S01]  /*1ec0*/  FMUL.FTZ R28, R29, UR10 ;  /* 0x0000000a1d1c7c20 */ /* 0x000fe20008410000 */
[----:B------:R-:W-:Y:S01]  /*1ed0*/  VIMNMX R5, R55, R8, PT ;  /* 0x0000000837057248 */ /* 0x000fe20003fe0100 */
[----:B------:R-:W-:Y:S01]  /*1ee0*/  FMUL.FTZ R29, R32, UR10 ;  /* 0x0000000a201d7c20 */ /* 0x000fe20008410000 */
[----:B------:R-:W-:Y:S01]  /*1ef0*/  FMUL.FTZ R58, R58, UR10 ;  /* 0x0000000a3a3a7c20 */ /* 0x000fe20008410000 */
[----:B------:R-:W-:Y:S01]  /*1f00*/  FMUL.FTZ R32, R37, UR10 ;  /* 0x0000000a25207c20 */ /* 0x000fe20008410000 */
[C---:B------:R-:W-:Y:S01]  /*1f10*/  ISETP.GT.AND P1, PT, R5.reuse, RZ, PT ;  /* 0x000000ff0500720c */ /* 0x040fe20003f24270 */
[----:B------:R-:W1:Y:S01]  /*1f20*/  MUFU.TANH R4, R4 ;  /* 0x0000000400047308 */ /* 0x000e620000002400 */
[C---:B------:R-:W-:Y:S01]  /*1f30*/  ISETP.GT.AND P2, PT, R5.reuse, 0x1, PT ;  /* 0x000000010500780c */ /* 0x040fe20003f44270 */
[----:B------:R-:W-:Y:S01]  /*1f40*/  FMUL.FTZ R37, R48, UR10 ;  /* 0x0000000a30257c20 */ /* 0x000fe20008410000 */
[----:B------:R-:W-:Y:S01]  /*1f50*/  ISETP.GT.AND P3, PT, R5, 0x8, PT ;  /* 0x000000080500780c */ /* 0x000fe20003f64270 */
[----:B------:R-:W-:Y:S01]  /*1f60*/  FMUL.FTZ R62, R62, UR10 ;  /* 0x0000000a3e3e7c20 */ /* 0x000fe20008410000 */
[----:B--2---:R-:W-:Y:S01]  /*1f70*/  FSEL R93, R93, -INF , P1 ;  /* 0xff8000005d5d7808 */ /* 0x004fe20000800000 */
[----:B------:R-:W-:Y:S01]  /*1f80*/  FMUL.FTZ R66, R66, UR10 ;  /* 0x0000000a42427c20 */ /* 0x000fe20008410000 */
[----:B0-----:R-:W-:Y:S01]  /*1f90*/  FSEL R91, R91, -INF , P2 ;  /* 0xff8000005b5b7808 */ /* 0x001fe20001000000 */
[----:B------:R0:W2:Y:S01]  /*1fa0*/  MUFU.TANH R9, R38 ;  /* 0x0000002600097308 */ /* 0x0000a20000002400 */
[----:B------:R-:W-:Y:S01]  /*1fb0*/  ISETP.GT.AND P1, PT, R5, 0x9, PT ;  /* 0x000000090500780c */ /* 0x000fe20003f24270 */
[----:B------:R-:W-:Y:S01]  /*1fc0*/  FMUL.FTZ R67, R67, UR10 ;  /* 0x0000000a43437c20 */ /* 0x000fe20008410000 */
[----:B----4-:R-:W-:Y:S01]  /*1fd0*/  FSEL R89, R89, -INF , P3 ;  /* 0xff80000059597808 */ /* 0x010fe20001800000 */
[----:B------:R-:W-:Y:S01]  /*1fe0*/  FMUL.FTZ R70, R70, UR10 ;  /* 0x0000000a46467c20 */ /* 0x000fe20008410000 */
[----:B------:R-:W-:Y:S01]  /*1ff0*/  FMNMX.FTZ R8, R93, R91, !PT ;  /* 0x0000005b5d087209 */ /* 0x000fe20007810000 */
[----:B------:R-:W-:Y:S01]  /*2000*/  FMUL.FTZ R71, R71, UR10 ;  /* 0x0000000a47477c20 */ /* 0x000fe20008410000 */
[----:B------:R-:W-:Y:S01]  /*2010*/  ISETP.GT.AND P2, PT, R5, 0x10, PT ;  /* 0x000000100500780c */ /* 0x000fe20003f44270 */
[----:B------:R4:W5:Y:S01]  /*2020*/  MUFU.TANH R10, R39 ;  /* 0x00000027000a7308 */ /* 0x0009620000002400 */
[----:B---3--:R-:W-:Y:S01]  /*2030*/  FSEL R63, R3, -INF , P1 ;  /* 0xff800000033f7808 */ /* 0x008fe20000800000 */
[----:B0-----:R-:W-:Y:S01]  /*2040*/  FMUL.FTZ R38, R49, UR10 ;  /* 0x0000000a31267c20 */ /* 0x001fe20008410000 */
[----:B------:R-:W-:Y:S01]  /*2050*/  FMNMX.FTZ R8, R89, R8, !PT ;  /* 0x0000000859087209 */ /* 0x000fe20007810000 */
[----:B------:R-:W-:Y:S01]  /*2060*/  FMUL.FTZ R74, R74, UR10 ;  /* 0x0000000a4a4a7c20 */ /* 0x000fe20008410000 */
[----:B------:R-:W-:Y:S01]  /*2070*/  ISETP.GT.AND P1, PT, R5, 0x11, PT ;  /* 0x000000110500780c */ /* 0x000fe20003f24270 */
[----:B------:R-:W-:Y:S01]  /*2080*/  FMUL.FTZ R75, R75, UR10 ;  /* 0x0000000a4b4b7c20 */ /* 0x000fe20008410000 */
[----:B------:R-:W-:Y:S01]  /*2090*/  FMNMX.FTZ R8, R63, R8, !PT ;  /* 0x000000083f087209 */ /* 0x000fe20007810000 */
[----:B------:R0:W-:Y:S01]  /*20a0*/  MUFU.TANH R11, R42 ;  /* 0x0000002a000b7308 */ /* 0x0001e20000002400 */
[----:B----4-:R-:W-:Y:S01]  /*20b0*/  FMUL.FTZ R39, R52, UR10 ;  /* 0x0000000a34277c20 */ /* 0x010fe20008410000 */
[----:B------:R-:W-:Y:S01]  /*20c0*/  FMUL.FTZ R78, R78, UR10 ;  /* 0x0000000a4e4e7c20 */ /* 0x000fe20008410000 */
[----:B------:R-:W-:Y:S01]  /*20d0*/  FMUL.FTZ R79, R79, UR10 ;  /* 0x0000000a4f4f7c20 */ /* 0x000fe20008410000 */
[----:B------:R-:W-:Y:S01]  /*20e0*/  FMUL.FTZ R82, R82, UR10 ;  /* 0x0000000a52527c20 */ /* 0x000fe20008410000 */
[----:B------:R-:W-:Y:S01]  /*20f0*/  FMUL.FTZ R83, R83, UR10 ;  /* 0x0000000a53537c20 */ /* 0x000fe20008410000 */
[----:B------:R-:W-:Y:S01]  /*2100*/  FMUL.FTZ R86, R86, UR10 ;  /* 0x0000000a56567c20 */ /* 0x000fe20008410000 */
[----:B------:R-:W-:Y:S01]  /*2110*/  FMUL.FTZ R87, R87, UR10 ;  /* 0x0000000a57577c20 */ /* 0x000fe20008410000 */
[----:B------:R3:W-:Y:S01]  /*2120*/  MUFU.TANH R21, R59 ;  /* 0x0000003b00157308 */ /* 0x0007e20000002400 */
[----:B0-----:R-:W-:Y:S01]  /*2130*/  FMUL.FTZ R42, R57, UR10 ;  /* 0x0000000a392a7c20 */ /* 0x001fe20008410000 */
[----:B-1----:R-:W-:Y:S01]  /*2140*/  FSEL R57, R4, -INF , P1 ;  /* 0xff80000004397808 */ /* 0x002fe20000800000 */
[----:B------:R-:W-:Y:S01]  /*2150*/  FMUL.FTZ R88, R24, UR10 ;  /* 0x0000000a18587c20 */ /* 0x000fe20008410000 */
[----:B------:R-:W-:Y:S01]  /*2160*/  ISETP.GT.AND P1, PT, R5, 0x19, PT ;  /* 0x000000190500780c */ /* 0x000fe20003f24270 */
[----:B------:R-:W-:-:S02]  /*2170*/  VIADD R26, R26, -UR14 ;  /* 0x8000000e1a1a7c36 */ /* 0x000fc40008000000 */
[----:B------:R-:W-:Y:S01]  /*2180*/  FMUL.FTZ R34, R41, UR10 ;  /* 0x0000000a29227c20 */ /* 0x000fe20008410000 */
[----:B------:R-:W-:Y:S01]  /*2190*/  ULDC UR33, c[0x0][0x988] ;  /* 0x0002620000217ab9 */ /* 0x000fe20000000800 */
[----:B------:R-:W0:Y:S01]  /*21a0*/  MUFU.TANH R43, R43 ;  /* 0x0000002b002b7308 */ /* 0x000e220000002400 */
[----:B---3--:R-:W-:Y:S01]  /*21b0*/  FSEL R59, R6, -INF , P2 ;  /* 0xff800000063b7808 */ /* 0x008fe20001000000 */
[----:B------:R-:W-:Y:S01]  /*21c0*/  FMUL.FTZ R41, R56, UR10 ;  /* 0x0000000a38297c20 */ /* 0x000fe20008410000 */
[----:B------:R-:W-:Y:S01]  /*21d0*/  ISETP.GT.AND P2, PT, R5, 0x18, PT ;  /* 0x000000180500780c */ /* 0x000fe20003f44270 */
[----:B------:R-:W-:Y:S01]  /*21e0*/  FMUL.FTZ R64, R64, UR10 ;  /* 0x0000000a40407c20 */ /* 0x000fe20008410000 */
[----:B------:R-:W-:Y:S01]  /*21f0*/  FMNMX.FTZ R8, R59, R8, !PT ;  /* 0x000000083b087209 */ /* 0x000fe20007810000 */
[----:B------:R-:W-:Y:S01]  /*2200*/  FMUL.FTZ R65, R65, UR10 ;  /* 0x0000000a41417c20 */ /* 0x000fe20008410000 */
[----:B--2---:R-:W-:Y:S01]  /*2210*/  FSEL R53, R9, -INF , P2 ;  /* 0xff80000009357808 */ /* 0x004fe20001000000 */
[----:B------:R-:W-:Y:S01]  /*2220*/  MUFU.TANH R46, R46 ;  /* 0x0000002e002e7308 */ /* 0x000fe20000002400 */
[----:B------:R-:W-:Y:S01]  /*2230*/  FMNMX.FTZ R8, R57, R8, !PT ;  /* 0x0000000839087209 */ /* 0x000fe20007810000 */
[----:B------:R-:W-:Y:S01]  /*2240*/  FMUL.FTZ R69, R69, UR10 ;  /* 0x0000000a45457c20 */ /* 0x000fe20008410000 */
[----:B------:R-:W-:Y:S01]  /*2250*/  ISETP.GT.AND P2, PT, R5, 0x20, PT ;  /* 0x000000200500780c */ /* 0x000fe20003f44270 */
[----:B------:R-:W-:Y:S01]  /*2260*/  @UP0 ULDC UR15, c[0x0][0x450] ;  /* 0x00011400000f0ab9 */ /* 0x000fe20000000800 */
[----:B-----5:R-:W-:Y:S01]  /*2270*/  FSEL R52, R10, -INF , P1 ;  /* 0xff8000000a347808 */ /* 0x020fe20000800000 */
[----:B------:R-:W-:Y:S01]  /*2280*/  UIMAD UR11, UR48, UR11, -UR14 ;  /* 0x0000000b300b72a4 */ /* 0x000fe2000f8e0a0e */
[----:B------:R-:W-:Y:S01]  /*2290*/  FMNMX.FTZ R3, R53, R8, !PT ;  /* 0x0000000835037209 */ /* 0x000fe20007810000 */
[----:B------:R-:W1:Y:S01]  /*22a0*/  MUFU.TANH R47, R47 ;  /* 0x0000002f002f7308 */ /* 0x000e620000002400 */
[----:B------:R-:W-:Y:S01]  /*22b0*/  ISETP.GT.AND P1, PT, R5, 0x21, PT ;  /* 0x000000210500780c */ /* 0x000fe20003f24270 */
[----:B------:R-:W-:Y:S01]  /*22c0*/  UIADD3 UR54, UR54, -0x2, URZ ;  /* 0xfffffffe36367890 */ /* 0x000fe2000fffe03f */
[----:B------:R-:W-:-:S02]  /*22d0*/  FMNMX.FTZ R4, R52, R3, !PT ;  /* 0x0000000334047209 */ /* 0x000fc40007810000 */
[----:B------:R-:W-:Y:S02]  /*22e0*/  CS2R R132, SRZ ;  /* 0x0000000000847805 */ /* 0x000fe4000001ff00 */
[----:B------:R-:W-:Y:S02]  /*22f0*/  R2UR UR6, R0 ;  /* 0x00000000000672ca */ /* 0x000fe400000e0000 */
        /* <DEDUP_REMOVED lines=10> */
[----:B------:R3:W4:Y:S01]  /*23a0*/  MUFU.TANH R13, R51 ;  /* 0x00000033000d7308 */ /* 0x0007220000002400 */
[----:B0-----:R-:W-:Y:S01]  /*23b0*/  FSEL R50, R43, -INF , P1 ;  /* 0xff8000002b327808 */ /* 0x001fe20000800000 */
[----:B------:R-:W-:Y:S01]  /*23c0*/  UIADD3 UR6, UR6, 0x2d840, URZ ;  /* 0x0002d84006067890 */ /* 0x000fe2000fffe03f */
[----:B------:R-:W-:-:S02]  /*23d0*/  ISETP.GT.AND P1, PT, R5, 0x29, PT ;  /* 0x000000290500780c */ /* 0x000fc40003f24270 */
[----:B------:R-:W-:Y:S02]  /*23e0*/  CS2R R112, SRZ ;  /* 0x0000000000707805 */ /* 0x000fe4000001ff00 */
[----:B------:R-:W-:Y:S01]  /*23f0*/  CS2R R110, SRZ ;  /* 0x00000000006e7805 */ /* 0x000fe2000001ff00 */
[----:B------:R-:W-:Y:S01]  /*2400*/  UPRMT UR6, UR41, 0x654, UR6 ;  /* 0x0000065429067896 */ /* 0x000fe20008000006 */
        /* <DEDUP_REMOVED lines=10> */
[----:B------:R-:W-:Y:S01]  /*24b0*/  FMNMX.FTZ R4, R50, R3, !PT ;  /* 0x0000000332047209 */ /* 0x000fe20007810000 */
[----:B------:R-:W-:Y:S01]  /*24c0*/  SYNCS.ARRIVE.TRANS64.RED.A1T0 RZ, [UR6], RZ ;  /* 0x000000ffffff79a7 */ /* 0x000fe20008100406 */
[----:B------:R-:W-:Y:S01]  /*24d0*/  ISETP.GT.AND P2, PT, R5, 0x30, PT ;  /* 0x000000300500780c */ /* 0x000fe20003f44270 */
[----:B------:R-:W-:Y:S01]  /*24e0*/  @UP0 ULDC UR6, c[0x0][0x44c] ;  /* 0x0001130000060ab9 */ /* 0x000fe20000000800 */
[----:B------:R-:W-:Y:S01]  /*24f0*/  FMNMX.FTZ R3, R49, R4, !PT ;  /* 0x0000000431037209 */ /* 0x000fe20007810000 */
[----:B------:R-:W-:Y:S01]  /*2500*/  UIMAD.WIDE.U32 UR6, UR39, UR6, URZ ;  /* 0x00000006270672a5 */ /* 0x000fe2000f8e003f */
        /* <DEDUP_REMOVED lines=8> */
[----:B----4-:R-:W-:Y:S01]  /*2590*/  FSEL R46, R13, -INF , P1 ;  /* 0xff8000000d2e7808 */ /* 0x010fe20000800000 */
[----:B------:R-:W2:Y:S01]  /*25a0*/  MUFU.TANH R7, R7 ;  /* 0x0000000700077308 */ /* 0x000ea20000002400 */
[----:B------:R-:W-:-:S02]  /*25b0*/  FMNMX.FTZ R3, R47, R4, !PT ;  /* 0x000000042f037209 */ /* 0x000fc40007810000 */
[----:B------:R-:W-:Y:S02]  /*25c0*/  CS2R R96, SRZ ;  /* 0x0000000000607805 */ /* 0x000fe4000001ff00 */
[----:B------:R-:W-:Y:S02]  /*25d0*/  ISETP.GT.AND P1, PT, R5, 0x39, PT ;  /* 0x000000390500780c */ /* 0x000fe40003f24270 */
[----:B------:R-:W-:Y:S02]  /*25e0*/  CS2R R94, SRZ ;  /* 0x00000000005e7805 */ /* 0x000fe4000001ff00 */
[----:B0-----:R-:W-:Y:S02]  /*25f0*/  FSEL R45, R45, -INF , P2 ;  /* 0xff8000002d2d7808 */ /* 0x001fe40001000000 */
[----:B------:R-:W-:Y:S01]  /*2600*/  FMNMX.FTZ R4, R46, R3, !PT ;  /* 0x000000032e047209 */ /* 0x000fe20007810000 */
[----:B------:R0:W4:Y:S01]  /*2610*/  MUFU.TANH R14, R66 ;  /* 0x00000042000e7308 */ /* 0x0001220000002400 */
[----:B------:R-:W-:-:S02]  /*2620*/  ISETP.GT.AND P2, PT, R5, 0x40, PT ;  /* 0x000000400500780c */ /* 0x000fc40003f44270 */
[----:B------:R-:W-:Y:S02]  /*2630*/  FSEL R44, R44, -INF , P1 ;  /* 0xff8000002c2c7808 */ /* 0x000fe40000800000 */
[----:B------:R-:W-:Y:S02]  /*2640*/  FMNMX.FTZ R3, R45, R4, !PT ;  /* 0x000000042d037209 */ /* 0x000fe40007810000 */
[----:B------:R-:W-:Y:S01]  /*2650*/  ISETP.GT.AND P1, PT, R5, 0x41, PT ;  /* 0x000000410500780c */ /* 0x000fe20003f24270 */
[----:B------:R-:W5:Y:S01]  /*2660*/  MUFU.TANH R67, R67 ;  /* 0x0000004300437308 */ /* 0x000f620000002400 */
[----:B-1----:R-:W-:Y:S01]  /*2670*/  FSEL R43, R58, -INF , P2 ;  /* 0xff8000003a2b7808 */ /* 0x002fe20001000000 */
[----:B0-----:R-:W-:Y:S01]  /*2680*/  FMUL.FTZ R66, R61, UR10 ;  /* 0x0000000a3d427c20 */ /* 0x001fe20008410000 */
[----:B------:R-:W-:Y:S01]  /*2690*/  FMNMX.FTZ R4, R44, R3, !PT ;  /* 0x000000032c047209 */ /* 0x000fe20007810000 */
[----:B------:R-:W-:Y:S01]  /*26a0*/  FMUL.FTZ R58, R60, UR10 ;  /* 0x0000000a3c3a7c20 */ /* 0x000fe20008410000 */
[----:B------:R-:W-:-:S02]  /*26b0*/  ISETP.GT.AND P2, PT, R5, 0x48, PT ;  /* 0x000000480500780c */ /* 0x000fc40003f44270 */
[----:B------:R-:W-:Y:S01]  /*26c0*/  FSEL R21, R21, -INF , P1 ;  /* 0xff80000015157808 */ /* 0x000fe20000800000 */
[----:B------:R-:W0:Y:S01]  /*26d0*/  MUFU.TANH R70, R70 ;  /* 0x0000004600467308 */ /* 0x000e220000002400 */
[----:B------:R-:W-:Y:S02]  /*26e0*/  FMNMX.FTZ R4, R43, R4, !PT ;  /* 0x000000042b047209 */ /* 0x000fe40007810000 */
[----:B------:R-:W-:Y:S02]  /*26f0*/  ISETP.GT.AND P1, PT, R5, 0x49, PT ;  /* 0x000000490500780c */ /* 0x000fe40003f24270 */
[----:B---3--:R-:W-:Y:S02]  /*2700*/  FSEL R20, R20, -INF , P2 ;  /* 0xff80000014147808 */ /* 0x008fe40001000000 */
[----:B------:R-:W-:Y:S01]  /*2710*/  FMNMX.FTZ R3, R21, R4, !PT ;  /* 0x0000000415037209 */ /* 0x000fe20007810000 */
[----:B------:R1:W3:Y:S01]  /*2720*/  MUFU.TANH R11, R71 ;  /* 0x00000047000b7308 */ /* 0x0002e20000002400 */
[----:B------:R-:W-:-:S02]  /*2730*/  ISETP.GT.AND P2, PT, R5, 0x50, PT ;  /* 0x000000500500780c */ /* 0x000fc40003f44270 */
[----:B--2---:R-:W-:Y:S02]  /*2740*/  FSEL R15, R7, -INF , P1 ;  /* 0xff800000070f7808 */ /* 0x004fe40000800000 */
[----:B------:R-:W-:Y:S02]  /*2750*/  FMNMX.FTZ R4, R20, R3, !PT ;  /* 0x0000000314047209 */ /* 0x000fe40007810000 */
[----:B------:R-:W-:Y:S01]  /*2760*/  ISETP.GT.AND P1, PT, R5, 0x51, PT ;  /* 0x000000510500780c */ /* 0x000fe20003f24270 */
[----:B------:R2:W2:Y:S01]  /*2770*/  MUFU.TANH R10, R74 ;  /* 0x0000004a000a7308 */ /* 0x0004a20000002400 */
[----:B----4-:R-:W-:Y:S01]  /*2780*/  FSEL R14, R14, -INF , P2 ;  /* 0xff8000000e0e7808 */ /* 0x010fe20001000000 */
[----:B-1----:R-:W-:Y:S01]  /*2790*/  FMUL.FTZ R71, R73, UR10 ;  /* 0x0000000a49477c20 */ /* 0x002fe20008410000 */
[----:B------:R-:W-:Y:S01]  /*27a0*/  FMNMX.FTZ R3, R15, R4, !PT ;  /* 0x000000040f037209 */ /* 0x000fe20007810000 */
[----:B------:R-:W-:Y:S01]  /*27b0*/  FMUL.FTZ R73, R77, UR10 ;  /* 0x0000000a4d497c20 */ /* 0x000fe20008410000 */
[----:B------:R-:W-:Y:S01]  /*27c0*/  ISETP.GT.AND P2, PT, R5, 0x58, PT ;  /* 0x000000580500780c */ /* 0x000fe20003f44270 */
[----:B------:R-:W1:Y:S01]  /*27d0*/  SHFL.IDX PT, R77, R25, RZ, 0x1c1f ;  /* 0x001c1fff194d7589 */ /* 0x000e6200000e0000 */
[----:B-----5:R-:W-:Y:S01]  /*27e0*/  FSEL R13, R67, -INF , P1 ;  /* 0xff800000430d7808 */ /* 0x020fe20000800000 */
[----:B------:R-:W4:Y:S01]  /*27f0*/  MUFU.TANH R75, R75 ;  /* 0x0000004b004b7308 */ /* 0x000f220000002400 */
        /* <DEDUP_REMOVED lines=10> */
[----:B---3--:R-:W-:Y:S01]  /*28a0*/  FSEL R11, R11, -INF , P1 ;  /* 0xff8000000b0b7808 */ /* 0x008fe20000800000 */
[----:B--2---:R-:W-:Y:S01]  /*28b0*/  FMUL.FTZ R74, R81, UR10 ;  /* 0x0000000a514a7c20 */ /* 0x004fe20008410000 */
[----:B------:R-:W-:Y:S01]  /*28c0*/  FMNMX.FTZ R4, R12, R3, !PT ;  /* 0x000000030c047209 */ /* 0x000fe20007810000 */
[----:B------:R-:W-:Y:S01]  /*28d0*/  FMUL.FTZ R76, R85, UR10 ;  /* 0x0000000a554c7c20 */ /* 0x000fe20008410000 */
[----:B------:R-:W-:Y:S01]  /*28e0*/  ISETP.GT.AND P1, PT, R5, 0x61, PT ;  /* 0x000000610500780c */ /* 0x000fe20003f24270 */
[----:B------:R-:W2:Y:S01]  /*28f0*/  MUFU.TANH R79, R79 ;  /* 0x0000004f004f7308 */ /* 0x000ea20000002400 */
[----:B------:R-:W-:-:S02]  /*2900*/  FSEL R10, R10, -INF , P2 ;  /* 0xff8000000a0a7808 */ /* 0x000fc40001000000 */
[----:B------:R-:W-:Y:S02]  /*2910*/  FMNMX.FTZ R7, R11, R4, !PT ;  /* 0x000000040b077209 */ /* 0x000fe40007810000 */
[----:B------:R-:W-:Y:S02]  /*2920*/  ISETP.GT.AND P2, PT, R5, 0x68, PT ;  /* 0x000000680500780c */ /* 0x000fe40003f44270 */
[----:B----4-:R-:W-:Y:S01]  /*2930*/  FSEL R3, R75, -INF , P1 ;  /* 0xff8000004b037808 */ /* 0x010fe20000800000 */
[----:B------:R-:W3:Y:S01]  /*2940*/  MUFU.TANH R8, R82 ;  /* 0x0000005200087308 */ /* 0x000ee20000002400 */
[----:B------:R-:W-:Y:S01]  /*2950*/  FMNMX.FTZ R4, R10, R7, !PT ;  /* 0x000000070a047209 */ /* 0x000fe20007810000 */
[----:B------:R-:W-:Y:S01]  /*2960*/  FMUL.FTZ R75, R84, UR10 ;  /* 0x0000000a544b7c20 */ /* 0x000fe20008410000 */
[----:B------:R-:W-:Y:S01]  /*2970*/  ISETP.GT.AND P1, PT, R5, 0x69, PT ;  /* 0x000000690500780c */ /* 0x000fe20003f24270 */
[----:B------:R-:W-:Y:S01]  /*2980*/  UMOV UR10, UR39 ;  /* 0x00000027000a7c82 */ /* 0x000fe20008000000 */
[----:B0-----:R-:W-:Y:S01]  /*2990*/  FSEL R9, R9, -INF , P2 ;  /* 0xff80000009097808 */ /* 0x001fe20001000000 */
[----:B------:R-:W-:Y:S01]  /*29a0*/  @UP0 USHF.R.U32.HI UR10, URZ, UR15, UR7 ;  /* 0x0000000f3f0a0299 */ /* 0x000fe20008011607 */
[----:B------:R-:W-:Y:S01]  /*29b0*/  FMNMX.FTZ R6, R3, R4, !PT ;  /* 0x0000000403067209 */ /* 0x000fe20007810000 */
[----:B------:R-:W0:Y:S01]  /*29c0*/  MUFU.TANH R83, R83 ;  /* 0x0000005300537308 */ /* 0x000e220000002400 */
[----:B------:R-:W-:Y:S01]  /*29d0*/  ISETP.GT.AND P2, PT, R5, 0x70, PT ;  /* 0x000000700500780c */ /* 0x000fe20003f44270 */
[----:B------:R-:W-:Y:S01]  /*29e0*/  UIADD3 UR11, UR11, UR10, URZ ;  /* 0x0000000a0b0b7290 */ /* 0x000fe2000fffe03f */
[----:B--2---:R-:W-:-:S02]  /*29f0*/  FSEL R4, R79, -INF , P1 ;  /* 0xff8000004f047808 */ /* 0x004fc40000800000 */
[----:B------:R-:W-:Y:S01]  /*2a00*/  FMNMX.FTZ R7, R9, R6, !PT ;  /* 0x0000000609077209 */ /* 0x000fe20007810000 */
[----:B------:R-:W-:Y:S01]  /*2a10*/  USHF.R.S32.HI UR6, URZ, 0x1f, UR11 ;  /* 0x0000001f3f067899 */ /* 0x000fe2000801140b */
[C---:B------:R-:W-:Y:S01]  /*2a20*/  ISETP.GT.AND P1, PT, R5.reuse, 0x71, PT ;  /* 0x000000710500780c */ /* 0x040fe20003f24270 */
[----:B------:R-:W2:Y:S01]  /*2a30*/  MUFU.TANH R86, R86 ;  /* 0x0000005600567308 */ /* 0x000ea20000002400 */
[----:B---3--:R-:W-:Y:S01]  /*2a40*/  FSEL R8, R8, -INF , P2 ;  /* 0xff80000008087808 */ /* 0x008fe20001000000 */
[----:B------:R-:W-:Y:S01]  /*2a50*/  ULEA.HI UR6, UR6, UR11, URZ, 0x7 ;  /* 0x0000000b06067291 */ /* 0x000fe2000f8f383f */
[----:B------:R-:W-:Y:S02]  /*2a60*/  FMNMX.FTZ R7, R4, R7, !PT ;  /* 0x0000000704077209 */ /* 0x000fe40007810000 */
[----:B------:R-:W-:Y:S01]  /*2a70*/  ISETP.GT.AND P2, PT, R5, 0x78, PT ;  /* 0x000000780500780c */ /* 0x000fe20003f44270 */
[----:B------:R-:W-:Y:S01]  /*2a80*/  USHF.R.S32.HI UR6, URZ, 0x7, UR6 ;  /* 0x000000073f067899 */ /* 0x000fe20008011406 */
[----:B------:R-:W-:Y:S01]  /*2a90*/  FMNMX.FTZ R7, R8, R7, !PT ;  /* 0x0000000708077209 */ /* 0x000fe20007810000 */
[----:B------:R-:W3:Y:S01]  /*2aa0*/  MUFU.TANH R87, R87 ;  /* 0x0000005700577308 */ /* 0x000ee20000002400 */
[----:B0-----:R-:W-:Y:S01]  /*2ab0*/  FSEL R6, R83, -INF , P1 ;  /* 0xff80000053067808 */ /* 0x001fe20000800000 */
[----:B------:R-:W-:Y:S01]  /*2ac0*/  UISETP.LT.AND UP0, UPT, URZ, UR6, UPT ;  /* 0x000000063f00728c */ /* 0x000fe2000bf01270 */
[----:B------:R-:W-:-:S02]  /*2ad0*/  ISETP.GT.AND P1, PT, R5, 0x79, PT ;  /* 0x000000790500780c */ /* 0x000fc40003f24270 */
[----:B------:R-:W-:Y:S01]  /*2ae0*/  FMNMX.FTZ R24, R6, R7, !PT ;  /* 0x0000000706187209 */ /* 0x000fe20007810000 */
[----:B------:R-:W-:Y:S01]  /*2af0*/  USEL UR52, URZ, UR6, !UP0 ;  /* 0x000000063f347287 */ /* 0x000fe2000c000000 */
[----:B-1----:R-:W-:Y:S01]  /*2b00*/  VIADDMNMX R77, R77, R26, R55, PT ;  /* 0x0000001a4d4d7246 */ /* 0x002fe20003800137 */
[----:B------:R-:W-:Y:S01]  /*2b10*/  MUFU.TANH R88, R88 ;  /* 0x0000005800587308 */ /* 0x000fe20000002400 */
[----:B--2---:R-:W-:Y:S01]  /*2b20*/  FSEL R5, R86, -INF , P2 ;  /* 0xff80000056057808 */ /* 0x004fe20001000000 */
[----:B------:R-:W-:Y:S01]  /*2b30*/  UISETP.GE.AND UP0, UPT, UR54, UR52, UPT ;  /* 0x000000343600728c */ /* 0x000fe2000bf06270 */
[----:B------:R-:W-:Y:S02]  /*2b40*/  ISETP.GT.AND P2, PT, R77, 0x1, PT ;  /* 0x000000014d00780c */ /* 0x000fe40003f44270 */
[----:B------:R-:W-:Y:S02]  /*2b50*/  FMNMX.FTZ R24, R5, R24, !PT ;  /* 0x0000001805187209 */ /* 0x000fe40007810000 */
[----:B------:R-:W-:Y:S01]  /*2b60*/  ISETP.GT.AND P3, PT, R77, 0x8, PT ;  /* 0x000000084d00780c */ /* 0x000fe20003f64270 */
[----:B------:R-:W-:Y:S01]  /*2b70*/  MUFU.TANH R2, R2 ;  /* 0x0000000200027308 */ /* 0x000fe20000002400 */
[----:B---3--:R-:W-:-:S04]  /*2b80*/  FSEL R7, R87, -INF , P1 ;  /* 0xff80000057077808 */ /* 0x008fc80000800000 */
[----:B------:R-:W-:-:S03]  /*2b90*/  FMNMX.FTZ R24, R7, R24, !PT ;  /* 0x0000001807187209 */ /* 0x000fc60007810000 */
[----:B------:R-:W0:Y:S02]  /*2ba0*/  MUFU.TANH R27, R27 ;  /* 0x0000001b001b7308 */ /* 0x000e240000002400 */
[----:B------:R-:W1:Y:S06]  /*2bb0*/  SHFL.BFLY PT, R61, R24, 0x2, 0x1f ;  /* 0x0c401f00183d7f89 */ /* 0x000e6c00000e0000 */
[----:B------:R-:W-:Y:S08]  /*2bc0*/  MUFU.TANH R28, R28 ;  /* 0x0000001c001c7308 */ /* 0x000ff00000002400 */
[----:B------:R-:W2:Y:S01]  /*2bd0*/  MUFU.TANH R29, R29 ;  /* 0x0000001d001d7308 */ /* 0x000ea20000002400 */
[----:B0-----:R-:W-:-:S07]  /*2be0*/  FSEL R55, R27, -INF , P3 ;  /* 0xff8000001b377808 */ /* 0x001fce0001800000 */
        /* <DEDUP_REMOVED lines=8> */
[----:B------:R-:W-:Y:S02]  /*2c70*/  FSEL R61, R2, -INF , P2 ;  /* 0xff800000023d7808 */ /* 0x000fe40001000000 */
[C---:B------:R-:W-:Y:S01]  /*2c80*/  FSETP.NEU.FTZ.AND P1, PT, R54.reuse, -INF , PT ;  /* 0xff8000003600780b */ /* 0x040fe20003f3d000 */
[----:B------:R-:W-:Y:S01]  /*2c90*/  FMUL.FTZ R56, R54, UR33 ;  /* 0x0000002136387c20 */ /* 0x000fe20008410000 */
[----:B------:R-:W-:-:S03]  /*2ca0*/  ISETP.GT.AND P2, PT, R77, 0x10, PT ;  /* 0x000000104d00780c */ /* 0x000fc60003f44270 */
[----:B------:R-:W1:Y:S01]  /*2cb0*/  MUFU.TANH R35, R35 ;  /* 0x0000002300237308 */ /* 0x000e620000002400 */
[----:B------:R-:W-:Y:S02]  /*2cc0*/  FSEL R56, R56, RZ, P1 ;  /* 0x000000ff38387208 */ /* 0x000fe40000800000 */
[----:B------:R-:W-:Y:S02]  /*2cd0*/  ISETP.GT.AND P1, PT, R77, RZ, PT ;  /* 0x000000ff4d00720c */ /* 0x000fe40003f24270 */
[----:B--2---:R-:W-:Y:S01]  /*2ce0*/  FSEL R62, R29, -INF , P2 ;  /* 0xff8000001d3e7808 */ /* 0x004fe20001000000 */
[--C-:B------:R-:W-:Y:S01]  /*2cf0*/  FFMA.FTZ R27, R63, UR33, -R56.reuse ;  /* 0x000000213f1b7c23 */ /* 0x100fe20008010838 */
[----:B------:R-:W-:Y:S01]  /*2d00*/  FSEL R88, R88, -INF , P1 ;  /* 0xff80000058587808 */ /* 0x000fe20000800000 */
[----:B------:R-:W2:Y:S01]  /*2d10*/  MUFU.TANH R36, R36 ;  /* 0x0000002400247308 */ /* 0x000ea20000002400 */
[----:B------:R-:W-:Y:S01]  /*2d20*/  ISETP.GT.AND P1, PT, R77, 0x9, PT ;  /* 0x000000094d00780c */ /* 0x000fe20003f24270 */
[--C-:B------:R-:W-:Y:S01]  /*2d30*/  FFMA.FTZ R29, R57, UR33, -R56.reuse ;  /* 0x00000021391d7c23 */ /* 0x100fe20008010838 */
[----:B------:R-:W-:Y:S01]  /*2d40*/  FMNMX.FTZ R2, R88, R61, !PT ;  /* 0x0000003d58027209 */ /* 0x000fe20007810000 */
[--C-:B------:R-:W-:Y:S01]  /*2d50*/  FFMA.FTZ R78, R52, UR33, -R56.reuse ;  /* 0x00000021344e7c23 */ /* 0x100fe20008010838 */
[----:B------:R-:W-:Y:S01]  /*2d60*/  FSEL R60, R28, -INF , P1 ;  /* 0xff8000001c3c7808 */ /* 0x000fe20000800000 */
[--C-:B------:R-:W-:Y:S01]  /*2d70*/  FFMA.FTZ R24, R93, UR33, -R56.reuse ;  /* 0x000000215d187c23 */ /* 0x100fe20008010838 */
[----:B------:R-:W-:Y:S01]  /*2d80*/  FMNMX.FTZ R63, R55, R2, !PT ;  /* 0x00000002373f7209 */ /* 0x000fe20007810000 */
[--C-:B------:R-:W-:Y:S01]  /*2d90*/  FFMA.FTZ R2, R59, UR33, -R56.reuse ;  /* 0x000000213b027c23 */ /* 0x100fe20008010838 */
[----:B------:R-:W-:Y:S01]  /*2da0*/  ISETP.GT.AND P1, PT, R77, 0x11, PT ;  /* 0x000000114d00780c */ /* 0x000fe20003f24270 */
[----:B------:R-:W2:Y:S01]  /*2db0*/  MUFU.TANH R37, R37 ;  /* 0x0000002500257308 */ /* 0x000ea20000002400 */
        /* <DEDUP_REMOVED lines=16> */
[----:B----4-:R-:W-:Y:S01]  /*2ec0*/  FSEL R57, R32, -INF , P1 ;  /* 0xff80000020397808 */ /* 0x010fe20000800000 */
[----:B------:R-:W-:Y:S01]  /*2ed0*/  FFMA.FTZ R43, R43, UR33, -R56 ;  /* 0x000000212b2b7c23 */ /* 0x000fe20008010838 */
[----:B------:R-:W-:-:S02]  /*2ee0*/  FMNMX.FTZ R28, R59, R28, !PT ;  /* 0x0000001c3b1c7209 */ /* 0x000fc40007810000 */
[----:B------:R-:W-:Y:S02]  /*2ef0*/  CS2R R92, SRZ ;  /* 0x00000000005c7805 */ /* 0x000fe4000001ff00 */
[----:B------:R-:W-:Y:S02]  /*2f00*/  ISETP.GT.AND P1, PT, R77, 0x21, PT ;  /* 0x000000214d00780c */ /* 0x000fe40003f24270 */
[----:B------:R-:W-:Y:S02]  /*2f10*/  CS2R R90, SRZ ;  /* 0x00000000005a7805 */ /* 0x000fe4000001ff00 */
[----:B-----5:R-:W-:Y:S01]  /*2f20*/  FSEL R33, R33, -INF , P2 ;  /* 0xff80000021217808 */ /* 0x020fe20001000000 */
[----:B------:R-:W4:Y:S01]  /*2f30*/  MUFU.TANH R40, R40 ;  /* 0x0000002800287308 */ /* 0x000f220000002400 */
[----:B------:R-:W-:Y:S02]  /*2f40*/  FMNMX.FTZ R32, R57, R28, !PT ;  /* 0x0000001c39207209 */ /* 0x000fe40007810000 */
[----:B------:R-:W-:-:S02]  /*2f50*/  ISETP.GT.AND P2, PT, R77, 0x28, PT ;  /* 0x000000284d00780c */ /* 0x000fc40003f44270 */
[----:B-1----:R-:W-:Y:S02]  /*2f60*/  FSEL R34, R34, -INF , P1 ;  /* 0xff80000022227808 */ /* 0x002fe40000800000 */
[----:B------:R-:W-:Y:S01]  /*2f70*/  FMNMX.FTZ R31, R33, R32, !PT ;  /* 0x00000020211f7209 */ /* 0x000fe20007810000 */
[----:B------:R-:W1:Y:S01]  /*2f80*/  MUFU.TANH R41, R41 ;  /* 0x0000002900297308 */ /* 0x000e620000002400 */
[----:B------:R-:W-:Y:S02]  /*2f90*/  ISETP.GT.AND P1, PT, R77, 0x29, PT ;  /* 0x000000294d00780c */ /* 0x000fe40003f24270 */
[----:B------:R-:W-:Y:S02]  /*2fa0*/  FSEL R53, R35, -INF , P2 ;  /* 0xff80000023357808 */ /* 0x000fe40001000000 */
[----:B------:R-:W-:Y:S02]  /*2fb0*/  FMNMX.FTZ R32, R34, R31, !PT ;  /* 0x0000001f22207209 */ /* 0x000fe40007810000 */
[----:B------:R-:W-:Y:S01]  /*2fc0*/  ISETP.GT.AND P2, PT, R77, 0x30, PT ;  /* 0x000000304d00780c */ /* 0x000fe20003f44270 */
[----:B------:R-:W5:Y:S01]  /*2fd0*/  MUFU.TANH R42, R42 ;  /* 0x0000002a002a7308 */ /* 0x000f620000002400 */
[----:B--2---:R-:W-:-:S02]  /*2fe0*/  FSEL R36, R36, -INF , P1 ;  /* 0xff80000024247808 */ /* 0x004fc40000800000 */
[----:B------:R-:W-:Y:S01]  /*2ff0*/  FMNMX.FTZ R35, R53, R32, !PT ;  /* 0x0000002035237209 */ /* 0x000fe20007810000 */
[----:B------:R-:W-:Y:S01]  /*3000*/  FFMA.FTZ R32, R51, UR33, -R56 ;  /* 0x0000002133207c23 */ /* 0x000fe20008010838 */
[----:B------:R-:W-:Y:S02]  /*3010*/  ISETP.GT.AND P1, PT, R77, 0x31, PT ;  /* 0x000000314d00780c */ /* 0x000fe40003f24270 */
[----:B------:R-:W-:Y:S01]  /*3020*/  FSEL R52, R37, -INF , P2 ;  /* 0xff80000025347808 */ /* 0x000fe20001000000 */
[----:B------:R-:W2:Y:S01]  /*3030*/  MUFU.TANH R58, R58 ;  /* 0x0000003a003a7308 */ /* 0x000ea20000002400 */
[----:B------:R-:W-:Y:S02]  /*3040*/  FMNMX.FTZ R35, R36, R35, !PT ;  /* 0x0000002324237209 */ /* 0x000fe40007810000 */
[----:B0-----:R-:W-:Y:S02]  /*3050*/  FSEL R51, R38, -INF , P1 ;  /* 0xff80000026337808 */ /* 0x001fe40000800000 */
[----:B------:R-:W-:-:S02]  /*3060*/  ISETP.GT.AND P2, PT, R77, 0x38, PT ;  /* 0x000000384d00780c */ /* 0x000fc40003f44270 */
[----:B------:R-:W-:Y:S01]  /*3070*/  FMNMX.FTZ R38, R52, R35, !PT ;  /* 0x0000002334267209 */ /* 0x000fe20007810000 */
[----:B------:R-:W0:Y:S01]  /*3080*/  MUFU.TANH R66, R66 ;  /* 0x0000004200427308 */ /* 0x000e220000002400 */
[----:B------:R-:W-:Y:S01]  /*3090*/  ISETP.GT.AND P1, PT, R77, 0x39, PT ;  /* 0x000000394d00780c */ /* 0x000fe20003f24270 */
[--C-:B------:R-:W-:Y:S01]  /*30a0*/  FFMA.FTZ R35, R50, UR33, -R56.reuse ;  /* 0x0000002132237c23 */ /* 0x100fe20008010838 */
[----:B---3--:R-:W-:Y:S02]  /*30b0*/  FSEL R39, R39, -INF , P2 ;  /* 0xff80000027277808 */ /* 0x008fe40001000000 */
[----:B------:R-:W-:Y:S02]  /*30c0*/  FMNMX.FTZ R38, R51, R38, !PT ;  /* 0x0000002633267209 */ /* 0x000fe40007810000 */
[----:B------:R-:W-:Y:S01]  /*30d0*/  ISETP.GT.AND P2, PT, R77, 0x40, PT ;  /* 0x000000404d00780c */ /* 0x000fe20003f44270 */
[----:B------:R-:W3:Y:S01]  /*30e0*/  MUFU.TANH R64, R64 ;  /* 0x0000004000407308 */ /* 0x000ee20000002400 */
[----:B----4-:R-:W-:Y:S01]  /*30f0*/  FSEL R50, R40, -INF , P1 ;  /* 0xff80000028327808 */ /* 0x010fe20000800000 */
[----:B------:R-:W-:Y:S01]  /*3100*/  FFMA.FTZ R40, R48, UR33, -R56 ;  /* 0x0000002130287c23 */ /* 0x000fe20008010838 */
[----:B------:R-:W-:-:S02]  /*3110*/  FMNMX.FTZ R37, R39, R38, !PT ;  /* 0x0000002627257209 */ /* 0x000fc40007810000 */
[----:B------:R-:W-:Y:S02]  /*3120*/  ISETP.GT.AND P1, PT, R77, 0x41, PT ;  /* 0x000000414d00780c */ /* 0x000fe40003f24270 */
[----:B-1----:R-:W-:Y:S01]  /*3130*/  FSEL R41, R41, -INF , P2 ;  /* 0xff80000029297808 */ /* 0x002fe20001000000 */
[----:B------:R1:W-:Y:S01]  /*3140*/  MUFU.EX2 R28, R63 ;  /* 0x0000003f001c7308 */ /* 0x0003e20000000800 */
[----:B------:R-:W-:Y:S02]  /*3150*/  FMNMX.FTZ R38, R50, R37, !PT ;  /* 0x0000002532267209 */ /* 0x000fe40007810000 */
[C---:B------:R-:W-:Y:S02]  /*3160*/  ISETP.GT.AND P2, PT, R77.reuse, 0x48, PT ;  /* 0x000000484d00780c */ /* 0x040fe40003f44270 */
[----:B-----5:R-:W-:Y:S02]  /*3170*/  FSEL R42, R42, -INF , P1 ;  /* 0xff8000002a2a7808 */ /* 0x020fe40000800000 */
[----:B------:R-:W-:Y:S01]  /*3180*/  ISETP.GT.AND P1, PT, R77, 0x49, PT ;  /* 0x000000494d00780c */ /* 0x000fe20003f24270 */
[----:B------:R-:W4:Y:S01]  /*3190*/  MUFU.TANH R65, R65 ;  /* 0x0000004100417308 */ /* 0x000f220000002400 */
[--C-:B-1----:R-:W-:Y:S01]  /*31a0*/  FFMA.FTZ R63, R49, UR33, -R56.reuse ;  /* 0x00000021313f7c23 */ /* 0x102fe20008010838 */
[----:B------:R-:W-:Y:S01]  /*31b0*/  FMNMX.FTZ R49, R41, R38, !PT ;  /* 0x0000002629317209 */ /* 0x000fe20007810000 */
[--C-:B------:R-:W-:Y:S01]  /*31c0*/  FFMA.FTZ R38, R47, UR33, -R56.reuse ;  /* 0x000000212f267c23 */ /* 0x100fe20008010838 */
[----:B--2---:R-:W-:Y:S01]  /*31d0*/  FSEL R58, R58, -INF , P2 ;  /* 0xff8000003a3a7808 */ /* 0x004fe20001000000 */
[----:B------:R-:W-:Y:S01]  /*31e0*/  FFMA.FTZ R47, R46, UR33, -R56 ;  /* 0x000000212e2f7c23 */ /* 0x000fe20008010838 */
[----:B------:R-:W-:-:S02]  /*31f0*/  FMNMX.FTZ R49, R42, R49, !PT ;  /* 0x000000312a317209 */ /* 0x000fc40007810000 */
[----:B------:R-:W1:Y:S01]  /*3200*/  MUFU.TANH R67, R67 ;  /* 0x0000004300437308 */ /* 0x000e620000002400 */
[C---:B------:R-:W-:Y:S02]  /*3210*/  ISETP.GT.AND P2, PT, R77.reuse, 0x50, PT ;  /* 0x000000504d00780c */ /* 0x040fe40003f44270 */
[----:B0-----:R-:W-:Y:S02]  /*3220*/  FSEL R66, R66, -INF , P1 ;  /* 0xff80000042427808 */ /* 0x001fe40000800000 */
[----:B------:R-:W-:Y:S02]  /*3230*/  FMNMX.FTZ R49, R58, R49, !PT ;  /* 0x000000313a317209 */ /* 0x000fe40007810000 */
[----:B------:R-:W-:Y:S01]  /*3240*/  ISETP.GT.AND P1, PT, R77, 0x51, PT ;  /* 0x000000514d00780c */ /* 0x000fe20003f24270 */
[----:B------:R-:W0:Y:S01]  /*3250*/  MUFU.TANH R69, R69 ;  /* 0x0000004500457308 */ /* 0x000e220000002400 */
[----:B---3--:R-:W-:Y:S02]  /*3260*/  FSEL R64, R64, -INF , P2 ;  /* 0xff80000040407808 */ /* 0x008fe40001000000 */
[----:B------:R-:W-:-:S02]  /*3270*/  FMNMX.FTZ R49, R66, R49, !PT ;  /* 0x0000003142317209 */ /* 0x000fc40007810000 */
[----:B------:R-:W-:Y:S02]  /*3280*/  ISETP.GT.AND P2, PT, R77, 0x58, PT ;  /* 0x000000584d00780c */ /* 0x000fe40003f44270 */
[----:B----4-:R-:W-:Y:S01]  /*3290*/  FSEL R65, R65, -INF , P1 ;  /* 0xff80000041417808 */ /* 0x010fe20000800000 */
[----:B------:R-:W2:Y:S01]  /*32a0*/  MUFU.TANH R68, R68 ;  /* 0x0000004400447308 */ /* 0x000ea20000002400 */
[----:B------:R-:W-:Y:S02]  /*32b0*/  FMNMX.FTZ R48, R64, R49, !PT ;  /* 0x0000003140307209 */ /* 0x000fe40007810000 */
[----:B------:R-:W-:Y:S02]  /*32c0*/  ISETP.GT.AND P1, PT, R77, 0x59, PT ;  /* 0x000000594d00780c */ /* 0x000fe40003f24270 */
[----:B-1----:R-:W-:Y:S02]  /*32d0*/  FSEL R67, R67, -INF , P2 ;  /* 0xff80000043437808 */ /* 0x002fe40001000000 */
[----:B------:R-:W-:Y:S01]  /*32e0*/  FMNMX.FTZ R48, R65, R48, !PT ;  /* 0x0000003041307209 */ /* 0x000fe20007810000 */
[----:B------:R-:W1:Y:S01]  /*32f0*/  MUFU.TANH R71, R71 ;  /* 0x0000004700477308 */ /* 0x000e620000002400 */
[----:B------:R-:W-:-:S02]  /*3300*/  ISETP.GT.AND P2, PT, R77, 0x60, PT ;  /* 0x000000604d00780c */ /* 0x000fc40003f44270 */
[----:B0-----:R-:W-:Y:S02]  /*3310*/  FSEL R46, R69, -INF , P1 ;  /* 0xff800000452e7808 */ /* 0x001fe40000800000 */
[----:B------:R-:W-:Y:S02]  /*3320*/  FMNMX.FTZ R49, R67, R48, !PT ;  /* 0x0000003043317209 */ /* 0x000fe40007810000 */
[C---:B------:R-:W-:Y:S01]  /*3330*/  ISETP.GT.AND P1, PT, R77.reuse, 0x61, PT ;  /* 0x000000614d00780c */ /* 0x040fe20003f24270 */
[----:B------:R-:W-:Y:S01]  /*3340*/  MUFU.TANH R70, R70 ;  /* 0x0000004600467308 */ /* 0x000fe20000002400 */
[----:B--2---:R-:W-:Y:S02]  /*3350*/  FSEL R68, R68, -INF , P2 ;  /* 0xff80000044447808 */ /* 0x004fe40001000000 */
[----:B------:R-:W-:Y:S02]  /*3360*/  FMNMX.FTZ R49, R46, R49, !PT ;  /* 0x000000312e317209 */ /* 0x000fe40007810000 */
[----:B------:R-:W-:-:S02]  /*3370*/  ISETP.GT.AND P2, PT, R77, 0x68, PT ;  /* 0x000000684d00780c */ /* 0x000fc40003f44270 */
[----:B------:R-:W-:Y:S01]  /*3380*/  FMNMX.FTZ R48, R68, R49, !PT ;  /* 0x0000003144307209 */ /* 0x000fe20007810000 */
[----:B------:R-:W0:Y:S01]  /*3390*/  MUFU.TANH R73, R73 ;  /* 0x0000004900497308 */ /* 0x000e220000002400 */
[----:B-1----:R-:W-:Y:S02]  /*33a0*/  FSEL R71, R71, -INF , P1 ;  /* 0xff80000047477808 */ /* 0x002fe40000800000 */
[----:B------:R-:W-:Y:S02]  /*33b0*/  ISETP.GT.AND P1, PT, R77, 0x69, PT ;  /* 0x000000694d00780c */ /* 0x000fe40003f24270 */
[----:B------:R-:W-:-:S03]  /*33c0*/  FMNMX.FTZ R49, R71, R48, !PT ;  /* 0x0000003047317209 */ /* 0x000fc60007810000 */
[----:B------:R-:W-:Y:S08]  /*33d0*/  MUFU.TANH R72, R72 ;  /* 0x0000004800487308 */ /* 0x000ff00000002400 */
[----:B------:R-:W1:Y:S01]  /*33e0*/  MUFU.TANH R74, R74 ;  /* 0x0000004a004a7308 */ /* 0x000e620000002400 */
[----:B0-----:R-:W-:Y:S01]  /*33f0*/  FSEL R79, R73, -INF , P1 ;  /* 0xff800000494f7808 */ /* 0x001fe20000800000 */
[----:B------:R-:W-:Y:S01]  /*3400*/  FFMA.FTZ R73, R10, UR33, -R56 ;  /* 0x000000210a497c23 */ /* 0x000fe20008010838 */
[----:B------:R-:W-:-:S05]  /*3410*/  ISETP.GT.AND P1, PT, R77, 0x71, PT ;  /* 0x000000714d00780c */ /* 0x000fca0003f24270 */
[----:B------:R-:W0:Y:S08]  /*3420*/  MUFU.TANH R75, R75 ;  /* 0x0000004b004b7308 */ /* 0x000e300000002400 */
[----:B------:R2:W-:Y:S01]  /*3430*/  MUFU.EX2 R31, R78 ;  /* 0x0000004e001f7308 */ /* 0x0005e20000000800 */
[----:B-1----:R-:W-:Y:S02]  /*3440*/  FSEL R82, R74, -INF , P1 ;  /* 0xff8000004a527808 */ /* 0x002fe40000800000 */
[----:B------:R-:W-:-:S05]  /*3450*/  ISETP.GT.AND P1, PT, R77, 0x79, PT ;  /* 0x000000794d00780c */ /* 0x000fca0003f24270 */
[----:B------:R-:W1:Y:S01]  /*3460*/  MUFU.TANH R76, R76 ;  /* 0x0000004c004c7308 */ /* 0x000e620000002400 */
[----:B--2---:R-:W-:Y:S02]  /*3470*/  FSEL R78, R70, -INF , P2 ;  /* 0xff800000464e7808 */ /* 0x004fe40001000000 */
[----:B------:R-:W-:Y:S02]  /*3480*/  ISETP.GT.AND P2, PT, R77, 0x70, PT ;  /* 0x000000704d00780c */ /* 0x000fe40003f44270 */
[----:B------:R-:W-:Y:S02]  /*3490*/  FMNMX.FTZ R48, R78, R49, !PT ;  /* 0x000000314e307209 */ /* 0x000fe40007810000 */
[----:B------:R-:W-:Y:S01]  /*34a0*/  FSEL R81, R72, -INF , P2 ;  /* 0xff80000048517808 */ /* 0x000fe20001000000 */
[----:B------:R2:W-:Y:S01]  /*34b0*/  MUFU.EX2 R37, R63 ;  /* 0x0000003f00257308 */ /* 0x0005e20000000800 */
[----:B------:R-:W-:Y:S01]  /*34c0*/  FMNMX.FTZ R48, R79, R48, !PT ;  /* 0x000000304f307209 */ /* 0x000fe20007810000 */
[--C-:B------:R-:W-:Y:S01]  /*34d0*/  FFMA.FTZ R72, R15, UR33, -R56.reuse ;  /* 0x000000210f487c23 */ /* 0x100fe20008010838 */
[----:B------:R-:W-:Y:S01]  /*34e0*/  ISETP.GT.AND P2, PT, R77, 0x78, PT ;  /* 0x000000784d00780c */ /* 0x000fe20003f44270 */
[--C-:B------:R-:W-:Y:S01]  /*34f0*/  FFMA.FTZ R77, R5, UR33, -R56.reuse ;  /* 0x00000021054d7c23 */ /* 0x100fe20008010838 */
[----:B------:R-:W-:Y:S01]  /*3500*/  FMNMX.FTZ R49, R81, R48, !PT ;  /* 0x0000003051317209 */ /* 0x000fe20007810000 */
[--C-:B------:R-:W-:Y:S01]  /*3510*/  FFMA.FTZ R48, R21, UR33, -R56.reuse ;  /* 0x0000002115307c23 */ /* 0x100fe20008010838 */
[----:B0-----:R-:W-:Y:S01]  /*3520*/  FSEL R83, R75, -INF , P2 ;  /* 0xff8000004b537808 */ /* 0x001fe20001000000 */
[----:B------:R-:W-:Y:S01]  /*3530*/  MUFU.EX2 R24, R24 ;  /* 0x0000001800187308 */ /* 0x000fe20000000800 */
[----:B------:R-:W-:Y:S01]  /*3540*/  FMNMX.FTZ R70, R82, R49, !PT ;  /* 0x0000003152467209 */ /* 0x000fe20007810000 */
[--C-:B--2---:R-:W-:Y:S01]  /*3550*/  FFMA.FTZ R63, R11, UR33, -R56.reuse ;  /* 0x000000210b3f7c23 */ /* 0x104fe20008010838 */
[----:B-1----:R-:W-:Y:S01]  /*3560*/  FSEL R84, R76, -INF , P1 ;  /* 0xff8000004c547808 */ /* 0x002fe20000800000 */
[--C-:B------:R-:W-:Y:S01]  /*3570*/  FFMA.FTZ R75, R8, UR33, -R56.reuse ;  /* 0x00000021084b7c23 */ /* 0x100fe20008010838 */
[----:B------:R-:W-:Y:S01]  /*3580*/  FMNMX.FTZ R21, R83, R70, !PT ;  /* 0x0000004653157209 */ /* 0x000fe20007810000 */
[--C-:B------:R-:W-:Y:S01]  /*3590*/  FFMA.FTZ R49, R20, UR33, -R56.reuse ;  /* 0x0000002114317c23 */ /* 0x100fe20008010838 */
[--C-:B------:R-:W-:Y:S01]  /*35a0*/  FFMA.FTZ R76, R3, UR33, -R56.reuse ;  /* 0x00000021034c7c23 */ /* 0x100fe20008010838 */
[----:B------:R-:W0:Y:S01]  /*35b0*/  MUFU.EX2 R25, R25 ;  /* 0x0000001900197308 */ /* 0x000e220000000800 */
[----:B------:R-:W-:Y:S01]  /*35c0*/  FMNMX.FTZ R69, R84, R21, !PT ;  /* 0x0000001554457209 */ /* 0x000fe20007810000 */
[--C-:B------:R-:W-:Y:S01]  /*35d0*/  FFMA.FTZ R21, R14, UR33, -R56.reuse ;  /* 0x000000210e157c23 */ /* 0x100fe20008010838 */
[--C-:B------:R-:W-:Y:S01]  /*35e0*/  FFMA.FTZ R70, R13, UR33, -R56.reuse ;  /* 0x000000210d467c23 */ /* 0x100fe20008010838 */
[--C-:B------:R-:W-:Y:S01]  /*35f0*/  FFMA.FTZ R20, R12, UR33, -R56.reuse ;  /* 0x000000210c147c23 */ /* 0x100fe20008010838 */
[----:B------:R-:W-:Y:S01]  /*3600*/  FFMA.FTZ R3, R9, UR33, -R56 ;  /* 0x0000002109037c23 */ /* 0x000fe20008010838 */
[----:B------:R-:W1:Y:S02]  /*3610*/  SHFL.BFLY PT, R74, R69, 0x2, 0x1f ;  /* 0x0c401f00454a7f89 */ /* 0x000e6400000e0000 */
[----:B------:R-:W-:Y:S08]  /*3620*/  MUFU.EX2 R26, R26 ;  /* 0x0000001a001a7308 */ /* 0x000ff00000000800 */
[----:B------:R-:W-:Y:S01]  /*3630*/  MUFU.EX2 R27, R27 ;  /* 0x0000001b001b7308 */ /* 0x000fe20000000800 */
[----:B0-----:R-:W-:-:S07]  /*3640*/  FADD.FTZ R9, R24, R25 ;  /* 0x0000001918097221 */ /* 0x001fce0000010000 */
[----:B------:R-:W-:Y:S01]  /*3650*/  MUFU.EX2 R2, R2 ;  /* 0x0000000200027308 */ /* 0x000fe20000000800 */
[----:B-1----:R-:W-:Y:S01]  /*3660*/  FMNMX.FTZ R11, R69, R74, !PT ;  /* 0x0000004a450b7209 */ /* 0x002fe20007810000 */
[----:B------:R-:W-:-:S06]  /*3670*/  FFMA.FTZ R74, R4, UR33, -R56 ;  /* 0x00000021044a7c23 */ /* 0x000fcc0008010838 */
[----:B------:R-:W-:Y:S01]  /*3680*/  MUFU.EX2 R29, R29 ;  /* 0x0000001d001d7308 */ /* 0x000fe20000000800 */
[----:B------:R-:W-:Y:S01]  /*3690*/  FFMA.FTZ R56, R7, UR33, -R56 ;  /* 0x0000002107387c23 */ /* 0x000fe20008010838 */
[----:B------:R-:W0:Y:S06]  /*36a0*/  SHFL.BFLY PT, R10, R11, 0x1, 0x1f ;  /* 0x0c201f000b0a7f89 */ /* 0x000e2c00000e0000 */
[----:B------:R-:W-:Y:S08]  /*36b0*/  MUFU.EX2 R32, R32 ;  /* 0x0000002000207308 */ /* 0x000ff00000000800 */
[----:B------:R-:W1:Y:S08]  /*36c0*/  MUFU.EX2 R35, R35 ;  /* 0x0000002300237308 */ /* 0x000e700000000800 */
[----:B------:R-:W-:Y:S01]  /*36d0*/  MUFU.EX2 R40, R40 ;  /* 0x0000002800287308 */ /* 0x000fe20000000800 */
[----:B0-----:R-:W-:-:S02]  /*36e0*/  FMNMX.FTZ R69, R11, R10, !PT ;  /* 0x0000000a0b457209 */ /* 0x001fc40007810000 */
[----:B------:R-:W-:Y:S02]  /*36f0*/  F2FP.F16.F32.PACK_AB R11, R31, R28 ;  /* 0x0000001c1f0b723e */ /* 0x000fe400000000ff */
[C---:B------:R-:W-:Y:S01]  /*3700*/  FSETP.NEU.FTZ.AND P1, PT, R69.reuse, -INF , PT ;  /* 0xff8000004500780b */ /* 0x040fe20003f3d000 */
[----:B------:R-:W-:Y:S02]  /*3710*/  FMUL.FTZ R4, R69, UR33 ;  /* 0x0000002145047c20 */ /* 0x000fe40008410000 */
[----:B------:R-:W-:Y:S01]  /*3720*/  MUFU.EX2 R38, R38 ;  /* 0x0000002600267308 */ /* 0x000fe20000000800 */
[----:B-1----:R-:W-:Y:S02]  /*3730*/  F2FP.F16.F32.PACK_AB R13, R35, R32 ;  /* 0x00000020230d723e */ /* 0x002fe400000000ff */
        /* <DEDUP_REMOVED lines=35> */
[----:B0-----:R-:W-:Y:S01]  /*3970*/  FADD.FTZ R7, R4, R61 ;  /* 0x0000003d04077221 */ /* 0x001fe20000010000 */
[----:B------:R-:W-:Y:S01]  /*3980*/  FFMA.FTZ R68, R68, UR33, -R5 ;  /* 0x0000002144447c23 */ /* 0x000fe20008010805 */
[----:B------:R-:W-:Y:S01]  /*3990*/  FADD.FTZ R50, R28, R9 ;  /* 0x000000091c327221 */ /* 0x000fe20000010000 */
[--C-:B------:R-:W-:Y:S01]  /*39a0*/  FFMA.FTZ R71, R71, UR33, -R5.reuse ;  /* 0x0000002147477c23 */ /* 0x100fe20008010805 */
[--C-:B------:R-:W-:Y:S01]  /*39b0*/  FFMA.FTZ R78, R78, UR33, -R5.reuse ;  /* 0x000000214e4e7c23 */ /* 0x100fe20008010805 */
[--C-:B------:R-:W-:Y:S01]  /*39c0*/  FFMA.FTZ R79, R79, UR33, -R5.reuse ;  /* 0x000000214f4f7c23 */ /* 0x100fe20008010805 */
[----:B------:R-:W-:Y:S01]  /*39d0*/  FFMA.FTZ R81, R81, UR33, -R5 ;  /* 0x0000002151517c23 */ /* 0x000fe20008010805 */
[----:B------:R-:W0:Y:S01]  /*39e0*/  MUFU.EX2 R8, R8 ;  /* 0x0000000800087308 */ /* 0x000e220000000800 */
[----:B-1----:R-:W-:Y:S01]  /*39f0*/  FADD.FTZ R42, R6, R7 ;  /* 0x00000007062a7221 */ /* 0x002fe20000010000 */
[--C-:B------:R-:W-:Y:S01]  /*3a00*/  FFMA.FTZ R82, R82, UR33, -R5.reuse ;  /* 0x0000002152527c23 */ /* 0x100fe20008010805 */
[--C-:B------:R-:W-:Y:S01]  /*3a10*/  FFMA.FTZ R83, R83, UR33, -R5.reuse ;  /* 0x0000002153537c23 */ /* 0x100fe20008010805 */
[----:B------:R-:W-:Y:S01]  /*3a20*/  FFMA.FTZ R84, R84, UR33, -R5 ;  /* 0x0000002154547c23 */ /* 0x000fe20008010805 */
[----:B------:R-:W-:-:S02]  /*3a30*/  F2FP.F16.F32.PACK_AB R5, R25, R24 ;  /* 0x000000181905723e */ /* 0x000fc400000000ff */
[----:B------:R-:W-:Y:S02]  /*3a40*/  CS2R R88, SRZ ;  /* 0x0000000000587805 */ /* 0x000fe4000001ff00 */
[----:B------:R-:W-:Y:S01]  /*3a50*/  F2FP.F16.F32.PACK_AB R4, R61, R4 ;  /* 0x000000043d04723e */ /* 0x000fe200000000ff */
        /* <DEDUP_REMOVED lines=19> */
[----:B------:R-:W-:Y:S01]  /*3b90*/  F2FP.F16.F32.PACK_AB R9, R29, R2 ;  /* 0x000000021d09723e */ /* 0x000fe200000000ff */
[----:B------:R-:W-:Y:S01]  /*3ba0*/  FADD.FTZ R25, R37, R42 ;  /* 0x0000002a25197221 */ /* 0x000fe20000010000 */
[----:B------:R1:W-:Y:S03]  /*3bb0*/  STSM.16.M88.4 [R16+0x21800], R4 ;  /* 0x0218000410007844 */ /* 0x0003e60000000200 */
[----:B------:R-:W-:Y:S01]  /*3bc0*/  FADD.FTZ R27, R40, R25 ;  /* 0x00000019281b7221 */ /* 0x000fe20000010000 */
[----:B------:R-:W3:Y:S01]  /*3bd0*/  MUFU.EX2 R53, R53 ;  /* 0x0000003500357308 */ /* 0x000ee20000000800 */
[C---:B--2---:R-:W-:Y:S01]  /*3be0*/  FADD.FTZ R15, R33.reuse, R24 ;  /* 0x00000018210f7221 */ /* 0x044fe20000010000 */
[----:B------:R2:W-:Y:S01]  /*3bf0*/  STSM.16.M88.4 [R19], R8 ;  /* 0x0000000813007844 */ /* 0x0005e20000000200 */
[----:B------:R-:W-:Y:S01]  /*3c00*/  FADD.FTZ R24, R38, R27 ;  /* 0x0000001b26187221 */ /* 0x000fe20000010000 */
[----:B------:R-:W-:-:S03]  /*3c10*/  F2FP.F16.F32.PACK_AB R12, R33, R12 ;  /* 0x0000000c210c723e */ /* 0x000fc600000000ff */
[----:B------:R-:W-:Y:S01]  /*3c20*/  FADD.FTZ R24, R47, R24 ;  /* 0x000000182f187221 */ /* 0x000fe20000010000 */
[----:B------:R-:W4:Y:S01]  /*3c30*/  MUFU.EX2 R30, R30 ;  /* 0x0000001e001e7308 */ /* 0x000f220000000800 */
[----:B0-----:R-:W-:Y:S01]  /*3c40*/  FADD.FTZ R2, R14, R15 ;  /* 0x0000000f0e027221 */ /* 0x001fe20000010000 */
[----:B------:R-:W-:-:S06]  /*3c50*/  F2FP.F16.F32.PACK_AB R15, R40, R37 ;  /* 0x00000025280f723e */ /* 0x000fcc00000000ff */
[----:B------:R-:W0:Y:S01]  /*3c60*/  MUFU.EX2 R51, R51 ;  /* 0x0000003300337308 */ /* 0x000e220000000800 */
[C---:B---3--:R-:W-:Y:S01]  /*3c70*/  FADD.FTZ R25, R53.reuse, R2 ;  /* 0x0000000235197221 */ /* 0x048fe20000010000 */
[----:B------:R-:W-:-:S05]  /*3c80*/  F2FP.F16.F32.PACK_AB R14, R53, R14 ;  /* 0x0000000e350e723e */ /* 0x000fca00000000ff */
[----:B------:R-:W-:Y:S01]  /*3c90*/  STSM.16.M88.4 [R18], R12 ;  /* 0x0000000c12007844 */ /* 0x000fe20000000200 */
[----:B------:R-:W3:Y:S01]  /*3ca0*/  MUFU.EX2 R34, R34 ;  /* 0x0000002200227308 */ /* 0x000ee20000000800 */
[----:B----4-:R-:W-:-:S07]  /*3cb0*/  FADD.FTZ R2, R30, R25 ;  /* 0x000000191e027221 */ /* 0x010fce0000010000 */
[----:B------:R-:W4:Y:S01]  /*3cc0*/  MUFU.EX2 R45, R45 ;  /* 0x0000002d002d7308 */ /* 0x000f220000000800 */
[----:B0-----:R-:W-:-:S07]  /*3cd0*/  FADD.FTZ R25, R51, R2 ;  /* 0x0000000233197221 */ /* 0x001fce0000010000 */
[----:B------:R-:W0:Y:S01]  /*3ce0*/  MUFU.EX2 R39, R39 ;  /* 0x0000002700277308 */ /* 0x000e220000000800 */
[----:B---3--:R-:W-:-:S07]  /*3cf0*/  FADD.FTZ R2, R34, R25 ;  /* 0x0000001922027221 */ /* 0x008fce0000010000 */
        /* <DEDUP_REMOVED lines=11> */
[----:B---3--:R-:W-:Y:S01]  /*3db0*/  FADD.FTZ R27, R41, R24 ;  /* 0x00000018291b7221 */ /* 0x008fe20000010000 */
[----:B------:R-:W-:Y:S02]  /*3dc0*/  F2FP.F16.F32.PACK_AB R24, R51, R30 ;  /* 0x0000001e3318723e */ /* 0x000fe400000000ff */
[----:B-1----:R-:W-:-:S04]  /*3dd0*/  F2FP.F16.F32.PACK_AB R4, R41, R36 ;  /* 0x000000242904723e */ /* 0x002fc800000000ff */
[----:B------:R-:W1:Y:S01]  /*3de0*/  MUFU.EX2 R49, R49 ;  /* 0x0000003100317308 */ /* 0x000e620000000800 */
[----:B----4-:R-:W-:Y:S01]  /*3df0*/  FADD.FTZ R2, R48, R25 ;  /* 0x0000001930027221 */ /* 0x010fe20000010000 */
        /* <DEDUP_REMOVED lines=8> */
[----:B------:R-:W3:Y:S01]  /*3e80*/  MUFU.EX2 R21, R21 ;  /* 0x0000001500157308 */ /* 0x000ee20000000800 */
[----:B0-----:R-:W-:Y:S01]  /*3e90*/  FADD.FTZ R2, R72, R27 ;  /* 0x0000001b48027221 */ /* 0x001fe20000010000 */
[----:B------:R-:W-:-:S05]  /*3ea0*/  F2FP.F16.F32.PACK_AB R27, R44, R45 ;  /* 0x0000002d2c1b723e */ /* 0x000fca00000000ff */
[----:B------:R-:W-:Y:S01]  /*3eb0*/  STSM.16.M88.4 [R17], R24 ;  /* 0x0000001811007844 */ /* 0x000fe20000000200 */
[----:B------:R-:W2:Y:S01]  /*3ec0*/  MUFU.EX2 R65, R65 ;  /* 0x0000004100417308 */ /* 0x000ea20000000800 */
[----:B-1----:R-:W-:Y:S01]  /*3ed0*/  FADD.FTZ R6, R60, R5 ;  /* 0x000000053c067221 */ /* 0x002fe20000010000 */
[----:B------:R-:W-:-:S06]  /*3ee0*/  F2FP.F16.F32.PACK_AB R5, R48, R43 ;  /* 0x0000002b3005723e */ /* 0x000fcc00000000ff */
[----:B------:R-:W0:Y:S01]  /*3ef0*/  MUFU.EX2 R70, R70 ;  /* 0x0000004600467308 */ /* 0x000e220000000800 */
[----:B---3--:R-:W-:-:S07]  /*3f00*/  FADD.FTZ R7, R21, R2 ;  /* 0x0000000215077221 */ /* 0x008fce0000010000 */
[----:B------:R-:W1:Y:S01]  /*3f10*/  MUFU.EX2 R62, R67 ;  /* 0x00000043003e7308 */ /* 0x000e620000000800 */
[----:B--2---:R-:W-:Y:S01]  /*3f20*/  FADD.FTZ R9, R65, R6 ;  /* 0x0000000641097221 */ /* 0x004fe20000010000 */
[----:B------:R-:W-:Y:S02]  /*3f30*/  F2FP.F16.F32.PACK_AB R6, R59, R0 ;  /* 0x000000003b06723e */ /* 0x000fe400000000ff */
[----:B------:R-:W-:-:S04]  /*3f40*/  F2FP.F16.F32.PACK_AB R60, R65, R60 ;  /* 0x0000003c413c723e */ /* 0x000fc800000000ff */
[----:B------:R-:W2:Y:S01]  /*3f50*/  MUFU.EX2 R20, R20 ;  /* 0x0000001400147308 */ /* 0x000ea20000000800 */
[C---:B0-----:R-:W-:Y:S01]  /*3f60*/  FADD.FTZ R7, R70.reuse, R7 ;  /* 0x0000000746077221 */ /* 0x041fe20000010000 */
[----:B------:R-:W-:-:S06]  /*3f70*/  F2FP.F16.F32.PACK_AB R61, R70, R21 ;  /* 0x00000015463d723e */ /* 0x000fcc00000000ff */
[----:B------:R-:W0:Y:S01]  /*3f80*/  MUFU.EX2 R29, R46 ;  /* 0x0000002e001d7308 */ /* 0x000e220000000800 */
[----:B-1----:R-:W-:-:S07]  /*3f90*/  FADD.FTZ R2, R62, R9 ;  /* 0x000000093e027221 */ /* 0x002fce0000010000 */
[----:B------:R-:W1:Y:S01]  /*3fa0*/  MUFU.EX2 R63, R63 ;  /* 0x0000003f003f7308 */ /* 0x000e620000000800 */
[----:B--2---:R-:W-:Y:S01]  /*3fb0*/  FADD.FTZ R0, R20, R7 ;  /* 0x0000000714007221 */ /* 0x004fe20000010000 */
[----:B------:R-:W-:-:S05]  /*3fc0*/  F2FP.F16.F32.PACK_AB R7, R72, R49 ;  /* 0x000000314807723e */ /* 0x000fca00000000ff */
[----:B------:R2:W-:Y:S01]  /*3fd0*/  STSM.16.M88.4 [R16+0x27800], R4 ;  /* 0x0278000410007844 */ /* 0x0005e20000000200 */
[----:B------:R-:W3:Y:S01]  /*3fe0*/  MUFU.EX2 R68, R68 ;  /* 0x0000004400447308 */ /* 0x000ee20000000800 */
[C---:B0-----:R-:W-:Y:S01]  /*3ff0*/  FADD.FTZ R9, R29.reuse, R2 ;  /* 0x000000021d097221 */ /* 0x041fe20000010000 */
[----:B------:R-:W-:-:S06]  /*4000*/  F2FP.F16.F32.PACK_AB R62, R29, R62 ;  /* 0x0000003e1d3e723e */ /* 0x000fcc00000000ff */
[----:B------:R-:W0:Y:S01]  /*4010*/  MUFU.EX2 R73, R73 ;  /* 0x0000004900497308 */ /* 0x000e220000000800 */
[C---:B-1----:R-:W-:Y:S01]  /*4020*/  FADD.FTZ R0, R63.reuse, R0 ;  /* 0x000000003f007221 */ /* 0x042fe20000010000 */
[----:B------:R-:W-:-:S05]  /*4030*/  F2FP.F16.F32.PACK_AB R63, R63, R20 ;  /* 0x000000143f3f723e */ /* 0x000fca00000000ff */
[----:B------:R1:W-:Y:S01]  /*4040*/  STSM.16.M88.4 [R22], R60 ;  /* 0x0000003c16007844 */ /* 0x0003e20000000200 */
[----:B------:R-:W4:Y:S01]  /*4050*/  MUFU.EX2 R76, R76 ;  /* 0x0000004c004c7308 */ /* 0x000f220000000800 */
[----:B---3--:R-:W-:-:S07]  /*4060*/  FADD.FTZ R2, R68, R9 ;  /* 0x0000000944027221 */ /* 0x008fce0000010000 */
[----:B------:R-:W3:Y:S01]  /*4070*/  MUFU.EX2 R71, R71 ;  /* 0x0000004700477308 */ /* 0x000ee20000000800 */
[----:B0-----:R-:W-:-:S07]  /*4080*/  FADD.FTZ R9, R73, R0 ;  /* 0x0000000049097221 */ /* 0x001fce0000010000 */
[----:B------:R-:W0:Y:S01]  /*4090*/  MUFU.EX2 R3, R3 ;  /* 0x0000000300037308 */ /* 0x000e220000000800 */
[C---:B----4-:R-:W-:Y:S01]  /*40a0*/  FADD.FTZ R0, R76.reuse, R9 ;  /* 0x000000094c007221 */ /* 0x050fe20000010000 */
[----:B--2---:R-:W-:-:S06]  /*40b0*/  F2FP.F16.F32.PACK_AB R5, R76, R73 ;  /* 0x000000494c05723e */ /* 0x004fcc00000000ff */
[----:B------:R-:W2:Y:S01]  /*40c0*/  MUFU.EX2 R78, R78 ;  /* 0x0000004e004e7308 */ /* 0x000ea20000000800 */
[C---:B---3--:R-:W-:Y:S01]  /*40d0*/  FADD.FTZ R11, R71.reuse, R2 ;  /* 0x00000002470b7221 */ /* 0x048fe20000010000 */
[----:B------:R-:W-:-:S06]  /*40e0*/  F2FP.F16.F32.PACK_AB R4, R71, R68 ;  /* 0x000000444704723e */ /* 0x000fcc00000000ff */
[----:B------:R-:W3:Y:S01]  /*40f0*/  MUFU.EX2 R74, R74 ;  /* 0x0000004a004a7308 */ /* 0x000ee20000000800 */
[----:B0-----:R-:W-:-:S07]  /*4100*/  FADD.FTZ R9, R3, R0 ;  /* 0x0000000003097221 */ /* 0x001fce0000010000 */
[----:B------:R-:W0:Y:S01]  /*4110*/  MUFU.EX2 R79, R79 ;  /* 0x0000004f004f7308 */ /* 0x000e220000000800 */
[----:B--2---:R-:W-:-:S07]  /*4120*/  FADD.FTZ R2, R78, R11 ;  /* 0x0000000b4e027221 */ /* 0x004fce0000010000 */
[----:B------:R-:W2:Y:S01]  /*4130*/  MUFU.EX2 R75, R75 ;  /* 0x0000004b004b7308 */ /* 0x000ea20000000800 */
[C---:B---3--:R-:W-:Y:S01]  /*4140*/  FADD.FTZ R0, R74.reuse, R9 ;  /* 0x000000094a007221 */ /* 0x048fe20000010000 */
[----:B------:R-:W-:-:S06]  /*4150*/  F2FP.F16.F32.PACK_AB R7, R74, R3 ;  /* 0x000000034a07723e */ /* 0x000fcc00000000ff */
[----:B------:R-:W3:Y:S01]  /*4160*/  MUFU.EX2 R81, R81 ;  /* 0x0000005100517308 */ /* 0x000ee20000000800 */
[C---:B0-----:R-:W-:Y:S01]  /*4170*/  FADD.FTZ R2, R79.reuse, R2 ;  /* 0x000000024f027221 */ /* 0x041fe20000010000 */
[----:B------:R-:W-:-:S05]  /*4180*/  F2FP.F16.F32.PACK_AB R6, R79, R78 ;  /* 0x0000004e4f06723e */ /* 0x000fca00000000ff */
[----:B------:R1:W-:Y:S01]  /*4190*/  STSM.16.M88.4 [R18+0x6000], R4 ;  /* 0x0060000412007844 */ /* 0x0003e20000000200 */
[----:B------:R-:W0:Y:S01]  /*41a0*/  MUFU.EX2 R80, R80 ;  /* 0x0000005000507308 */ /* 0x000e220000000800 */
[----:B--2---:R-:W-:-:S07]  /*41b0*/  FADD.FTZ R11, R75, R0 ;  /* 0x000000004b0b7221 */ /* 0x004fce0000010000 */
[----:B------:R-:W2:Y:S01]  /*41c0*/  MUFU.EX2 R82, R82 ;  /* 0x0000005200527308 */ /* 0x000ea20000000800 */
[----:B---3--:R-:W-:-:S07]  /*41d0*/  FADD.FTZ R9, R81, R2 ;  /* 0x0000000251097221 */ /* 0x008fce0000010000 */
[----:B------:R-:W-:Y:S01]  /*41e0*/  MUFU.EX2 R77, R77 ;  /* 0x0000004d004d7308 */ /* 0x000fe20000000800 */
[----:B0-----:R-:W-:-:S07]  /*41f0*/  FADD.FTZ R2, R80, R11 ;  /* 0x0000000b50027221 */ /* 0x001fce0000010000 */
[----:B------:R-:W0:Y:S01]  /*4200*/  MUFU.EX2 R56, R56 ;  /* 0x0000003800387308 */ /* 0x000e220000000800 */
[C---:B--2---:R-:W-:Y:S01]  /*4210*/  FADD.FTZ R0, R82.reuse, R9 ;  /* 0x0000000952007221 */ /* 0x044fe20000010000 */
[----:B------:R-:W-:Y:S02]  /*4220*/  F2FP.F16.F32.PACK_AB R8, R82, R81 ;  /* 0x000000515208723e */ /* 0x000fe400000000ff */
[----:B------:R-:W-:-:S04]  /*4230*/  F2FP.F16.F32.PACK_AB R9, R80, R75 ;  /* 0x0000004b5009723e */ /* 0x000fc800000000ff */
[----:B------:R-:W-:Y:S08]  /*4240*/  MUFU.EX2 R83, R83 ;  /* 0x0000005300537308 */ /* 0x000ff00000000800 */
[----:B------:R-:W2:Y:S01]  /*4250*/  MUFU.EX2 R84, R84 ;  /* 0x0000005400547308 */ /* 0x000ea20000000800 */
[----:B0-----:R-:W-:Y:S01]  /*4260*/  F2FP.F16.F32.PACK_AB R11, R56, R77 ;  /* 0x0000004d380b723e */ /* 0x001fe200000000ff */
[----:B------:R-:W-:Y:S01]  /*4270*/  FADD.FTZ R77, R77, R2 ;  /* 0x000000024d4d7221 */ /* 0x000fe20000010000 */
[----:B--2---:R-:W-:Y:S01]  /*4280*/  F2FP.F16.F32.PACK_AB R10, R84, R83 ;  /* 0x00000053540a723e */ /* 0x004fe200000000ff */
[----:B------:R-:W-:-:S02]  /*4290*/  FADD.FTZ R83, R83, R0 ;  /* 0x0000000053537221 */ /* 0x000fc40000010000 */
[----:B------:R-:W-:Y:S02]  /*42a0*/  FADD.FTZ R0, R56, R77 ;  /* 0x0000004d38007221 */ /* 0x000fe40000010000 */
[----:B------:R1:W-:Y:S01]  /*42b0*/  STSM.16.M88.4 [R17+0x6000], R8 ;  /* 0x0060000811007844 */ /* 0x0003e20000000200 */
[----:B------:R-:W-:Y:S01]  /*42c0*/  FADD.FTZ R2, R84, R83 ;  /* 0x0000005354027221 */ /* 0x000fe20000010000 */
[----:B------:R0:W-:Y:S06]  /*42d0*/  MEMBAR.ALL.CTA ;  /* 0x0000000000007992 */ /* 0x0001ec0000008000 */
[----:B0-----:R-:W0:Y:S02]  /*42e0*/  FENCE.VIEW.ASYNC.S ;  /* 0x00000000000073c6 */ /* 0x001e240000000000 */
[----:B0-----:R-:W-:Y:S01]  /*42f0*/  NOP ;  /* 0x0000000000007918 */ /* 0x001fe20000000000 */
[----:B------:R-:W-:Y:S05]  /*4300*/  @!P1 BRA `(.L_x_11882) ;  /* 0x0000003000b49947 */ /* 0x000fea0003800000 */
[----:B-1----:R-:W-:Y:S01]  /*4310*/  IMAD.MOV.U32 R4, RZ, RZ, R54 ;  /* 0x000000ffff047224 */ /* 0x002fe200078e0036 */
[----:B------:R-:W-:Y:S01]  /*4320*/  UMOV UR28, UR45 ;  /* 0x0000002d001c7c82 */ /* 0x000fe20008000000 */
[----:B------:R-:W-:Y:S01]  /*4330*/  IMAD.MOV.U32 R3, RZ, RZ, R69 ;  /* 0x000000ffff037224 */ /* 0x000fe200078e0045 */
[----:B------:R-:W-:Y:S01]  /*4340*/  UMOV UR53, UR44 ;  /* 0x0000002c00357c82 */ /* 0x000fe20008000000 */
[----:B------:R-:W-:Y:S01]  /*4350*/  IMAD.MOV.U32 R135, RZ, RZ, RZ ;  /* 0x000000ffff877224 */ /* 0x000fe200078e00ff */
[----:B------:R-:W-:Y:S01]  /*4360*/  ULDC UR34, c[0x0][0x288] ;  /* 0x0000a20000227ab9 */ /* 0x000fe20000000800 */
[----:B------:R-:W-:Y:S01]  /*4370*/  ULDC UR35, c[0x0][0x9d8] ;  /* 0x0002760000237ab9 */ /* 0x000fe20000000800 */
[----:B------:R-:W-:-:S05]  /*4380*/  ULDC UR33, c[0x0][0x988] ;  /* 0x0002620000217ab9 */ /* 0x000fca0000000800 */
.L_x_11893:
[----:B------:R-:W-:Y:S01]  /*4390*/  ISETP.NE.AND P2, PT, RZ, UR37, PT ;  /* 0x00000025ff007c0c */ /* 0x000fe2000bf45270 */
[----:B------:R-:W-:-:S04]  /*43a0*/  UISETP.NE.AND UP0, UPT, UR53, 0x1, UPT ;  /* 0x000000013500788c */ /* 0x000fc8000bf05270 */
[----:B------:R-:W-:-:S04]  /*43b0*/  USEL UR45, URZ, 0x1, UP0 ;  /* 0x000000013f2d7887 */ /* 0x000fc80008000000 */
[----:B------:R-:W-:-:S04]  /*43c0*/  ULOP3.LUT UR45, UR28, UR45, URZ, 0x3c, !UPT ;  /* 0x0000002d1c2d7292 */ /* 0x000fc8000f8e3c3f */
[----:B------:R-:W-:Y:S08]  /*43d0*/  @P2 BRA `(.L_x_11883) ;  /* 0x0000000000382947 */ /* 0x000ff00003800000 */
[----:B------:R-:W-:Y:S05]  /*43e0*/  @!P0 BRA `(.L_x_11884) ;  /* 0x0000000000048947 */ /* 0x000fea0003800000 */
[----:B------:R-:W-:Y:S01]  /*43f0*/  BPT.TRAP 0x1 ;  /* 0x000000040000795c */ /* 0x000fe20000300000 */
.L_x_11884:
        /* <DEDUP_REMOVED lines=9> */
.L_x_11885:
[----:B-1----:R-:W-:Y:S05]  /*4490*/  @P1 BRA `(.L_x_11883) ;  /* 0x0000000000081947 */ /* 0x002fea0003800000 */
[----:B------:R-:W1:Y:S02]  /*44a0*/  SYNCS.PHASECHK.TRANS64.TRYWAIT P1, [UR6+0x2d830], R5 ;  /* 0x02d83005ff0075a7 */ /* 0x000e640008020146 */
[----:B-1----:R-:W-:Y:S05]  /*44b0*/  @!P1 BRA `(.L_x_11886) ;  /* 0x000000bc00c09947 */ /* 0x002fea0003800000 */
.L_x_11883:
        /* <DEDUP_REMOVED lines=40> */
.L_x_11888:
[----:B------:R-:W-:Y:S01]  /*4740*/  ULEA UR6, UR53, UR40, 0x3 ;  /* 0x0000002835067291 */ /* 0x000fe2000f8e183f */
[----:B------:R-:W-:-:S04]  /*4750*/  MOV R5, UR28 ;  /* 0x0000001c00057c02 */ /* 0x000fc80008000f00 */
[----:B------:R-:W-:-:S04]  /*4760*/  SHF.L.U32 R5, R5, 0x1f, RZ ;  /* 0x0000001f05057819 */ /* 0x000fc800000006ff */
[----:B------:R0:W1:Y:S01]  /*4770*/  SYNCS.PHASECHK.TRANS64.TRYWAIT P1, [UR6+0x2d850], R5 ;  /* 0x02d85005ff0075a7 */ /* 0x0000620008020146 */
[----:B------:R-:W-:Y:S05]  /*4780*/  @!P0 BRA `(.L_x_11889) ;  /* 0x0000000000048947 */ /* 0x000fea0003800000 */
[----:B------:R-:W-:Y:S01]  /*4790*/  BPT.TRAP 0x1 ;  /* 0x000000040000795c */ /* 0x000fe20000300000 */
.L_x_11889:
[----:B-1----:R-:W-:Y:S05]  /*47a0*/  @P1 BRA `(.L_x_11887) ;  /* 0x0000000000081947 */ /* 0x002fea0003800000 */
[----:B------:R-:W1:Y:S02]  /*47b0*/  SYNCS.PHASECHK.TRANS64.TRYWAIT P1, [UR6+0x2d850], R5 ;  /* 0x02d85005ff0075a7 */ /* 0x000e640008020146 */
[----:B-1----:R-:W-:Y:S05]  /*47c0*/  @!P1 BRA `(.L_x_11890) ;  /* 0x000000bc00149947 */ /* 0x002fea0003800000 */
.L_x_11887:
        /* <DEDUP_REMOVED lines=70> */
.L_x_11891:
[----:B------:R-:W-:Y:S01]  /*4c30*/  UISETP.NE.AND UP0, UPT, UR49, URZ, UPT ;  /* 0x0000003f3100728c */ /* 0x000fe2000bf05270 */
[----:B------:R-:W-:Y:S02]  /*4c40*/  VIADD R141, R136, UR39 ;  /* 0x00000027888d7c36 */ /* 0x000fe40008000000 */
[----:B0-----:R-:W-:Y:S01]  /*4c50*/  FMUL.FTZ R5, R26, UR35 ;  /* 0x000000231a057c20 */ /* 0x001fe20008410000 */
[----:B------:R-:W-:Y:S01]  /*4c60*/  FMUL.FTZ R20, R47, UR35 ;  /* 0x000000232f147c20 */ /* 0x000fe20008410000 */
[----:B------:R-:W-:Y:S01]  /*4c70*/  FMUL.FTZ R8, R31, UR35 ;  /* 0x000000231f087c20 */ /* 0x000fe20008410000 */
[----:B------:R-:W0:Y:S01]  /*4c80*/  LDC R47, c[0x0][0x2f0] ;  /* 0x0000bc00ff2f7b82 */ /* 0x000e220000000800 */
[----:B------:R-:W-:Y:S01]  /*4c90*/  PLOP3.LUT P1, PT, PT, PT, UP0, 0x80, 0x0 ;  /* 0x000000000000781c */ /* 0x000fe20003f2f008 */
[----:B------:R-:W-:Y:S01]  /*4ca0*/  FMUL.FTZ R31, R33, UR35 ;  /* 0x00000023211f7c20 */ /* 0x000fe20008410000 */
[----:B------:R-:W-:Y:S01]  /*4cb0*/  PLOP3.LUT P2, PT, PT, PT, UP0, 0x80, 0x0 ;  /* 0x000000000000781c */ /* 0x000fe20003f4f008 */
[----:B------:R-:W-:Y:S01]  /*4cc0*/  FMUL.FTZ R33, R37, UR35 ;  /* 0x0000002325217c20 */ /* 0x000fe20008410000 */
[----:B------:R-:W-:Y:S01]  /*4cd0*/  FMUL.FTZ R37, R45, UR35 ;  /* 0x000000232d257c20 */ /* 0x000fe20008410000 */
[----:B------:R-:W-:Y:S01]  /*4ce0*/  @UP0 ULDC UR6, c[0x0][0x44c] ;  /* 0x0001130000060ab9 */ /* 0x000fe20000000800 */
[----:B------:R-:W-:Y:S01]  /*4cf0*/  FMUL.FTZ R144, R24, UR35 ;  /* 0x0000002318907c20 */ /* 0x000fe20008410000 */
[----:B------:R-:W-:-:S02]  /*4d00*/  IMAD.MOV.U32 R140, RZ, RZ, -0x2 ;  /* 0xfffffffeff8c7424 */ /* 0x000fc400078e00ff */
[----:B------:R-:W-:Y:S01]  /*4d10*/  FMUL.FTZ R143, R25, UR35 ;  /* 0x00000023198f7c20 */ /* 0x000fe20008410000 */
[----:B------:R-:W-:Y:S01]  /*4d20*/  FMUL.FTZ R142, R28, UR35 ;  /* 0x000000231c8e7c20 */ /* 0x000fe20008410000 */
[----:B------:R-:W-:Y:S01]  /*4d30*/  FMUL.FTZ R29, R29, UR35 ;  /* 0x000000231d1d7c20 */ /* 0x000fe20008410000 */
[----:B------:R-:W-:Y:S01]  /*4d40*/  FMUL.FTZ R14, R43, UR35 ;  /* 0x000000232b0e7c20 */ /* 0x000fe20008410000 */
[----:B------:R-:W1:Y:S01]  /*4d50*/  MUFU.TANH R144, R144 ;  /* 0x0000009000907308 */ /* 0x000e620000002400 */
[----:B------:R-:W-:Y:S01]  /*4d60*/  @P1 IMAD.HI.U32 R26, R141, UR6, RZ ;  /* 0x000000068d1a1c27 */ /* 0x000fe2000f8e00ff */
[----:B------:R-:W-:-:S03]  /*4d70*/  @UP0 ULDC UR6, c[0x0][0x450] ;  /* 0x0001140000060ab9 */ /* 0x000fc60000000800 */
[----:B------:R-:W-:Y:S01]  /*4d80*/  FMUL.FTZ R43, R57, UR35 ;  /* 0x00000023392b7c20 */ /* 0x000fe20008410000 */
[----:B------:R-:W-:Y:S01]  /*4d90*/  FMUL.FTZ R7, R30, UR35 ;  /* 0x000000231e077c20 */ /* 0x000fe20008410000 */
[----:B------:R-:W-:Y:S01]  /*4da0*/  FMUL.FTZ R30, R32, UR35 ;  /* 0x00000023201e7c20 */ /* 0x000fe20008410000 */
[----:B------:R-:W-:Y:S01]  /*4db0*/  @P2 SHF.R.U32.HI R141, RZ, UR6, R26 ;  /* 0x00000006ff8d2c19 */ /* 0x000fe2000801161a */
[----:B------:R-:W-:Y:S01]  /*4dc0*/  UMOV UR6, 0xffffff80 ;  /* 0xffffff8000067882 */ /* 0x000fe20000000000 */
[----:B------:R-:W2:Y:S01]  /*4dd0*/  MUFU.TANH R143, R143 ;  /* 0x0000008f008f7308 */ /* 0x000ea20000002400 */
[----:B------:R-:W-:Y:S01]  /*4de0*/  UIMAD UR6, UR54, UR6, 0x1 ;  /* 0x00000001360674a4 */ /* 0x000fe2000f8e0206 */
[----:B------:R-:W-:Y:S01]  /*4df0*/  FMUL.FTZ R32, R36, UR35 ;  /* 0x0000002324207c20 */ /* 0x000fe20008410000 */
[----:B------:R-:W3:Y:S01]  /*4e00*/  SHFL.IDX PT, R45, R141, RZ, 0x1c1f ;  /* 0x001c1fff8d2d7589 */ /* 0x000ee200000e0000 */
[----:B------:R-:W-:Y:S01]  /*4e10*/  FMUL.FTZ R15, R46, UR35 ;  /* 0x000000232e0f7c20 */ /* 0x000fe20008410000 */
[----:B------:R-:W-:Y:S01]  /*4e20*/  FMUL.FTZ R9, R34, UR35 ;  /* 0x0000002322097c20 */ /* 0x000fe20008410000 */
[----:B------:R-:W-:Y:S01]  /*4e30*/  FMUL.FTZ R34, R40, UR35 ;  /* 0x0000002328227c20 */ /* 0x000fe20008410000 */
[----:B------:R-:W-:Y:S01]  /*4e40*/  IMAD R140, R23, R140, UR6 ;  /* 0x00000006178c7e24 */ /* 0x000fe2000f8e028c */
[----:B------:R-:W4:Y:S01]  /*4e50*/  MUFU.TANH R142, R142 ;  /* 0x0000008e008e7308 */ /* 0x000f220000002400 */
[----:B------:R-:W-:Y:S01]  /*4e60*/  FMUL.FTZ R11, R38, UR35 ;  /* 0x00000023260b7c20 */ /* 0x000fe20008410000 */
[----:B------:R-:W-:Y:S01]  /*4e70*/  FMUL.FTZ R38, R48, UR35 ;  /* 0x0000002330267c20 */ /* 0x000fe20008410000 */
[----:B0-----:R-:W-:-:S02]  /*4e80*/  IMAD R140, R47, UR48, R140 ;  /* 0x000000302f8c7c24 */ /* 0x001fc4000f8e028c */
        /* <DEDUP_REMOVED lines=15> */
[----:B---3--:R-:W-:Y:S01]  /*4f80*/  IADD3 R57, R45, -UR34, R140 ;  /* 0x800000222d397c10 */ /* 0x008fe2000fffe08c */
[----:B------:R-:W-:Y:S01]  /*4f90*/  FMUL.FTZ R45, R60, UR35 ;  /* 0x000000233c2d7c20 */ /* 0x000fe20008410000 */
[----:B------:R-:W-:Y:S01]  /*4fa0*/  FMUL.FTZ R26, R55, UR35 ;  /* 0x00000023371a7c20 */ /* 0x000fe20008410000 */
[----:B------:R-:W-:Y:S01]  /*4fb0*/  FMUL.FTZ R6, R27, UR35 ;  /* 0x000000231b067c20 */ /* 0x000fe20008410000 */
[C---:B------:R-:W-:Y:S01]  /*4fc0*/  ISETP.GT.AND P1, PT, R57.reuse, RZ, PT ;  /* 0x000000ff3900720c */ /* 0x040fe20003f24270 */
[----:B------:R-:W3:Y:S01]  /*4fd0*/  MUFU.TANH R31, R31 ;  /* 0x0000001f001f7308 */ /* 0x000ee20000002400 */
[----:B------:R-:W-:Y:S01]  /*4fe0*/  ISETP.GT.AND P2, PT, R57, 0x1, PT ;  /* 0x000000013900780c */ /* 0x000fe20003f44270 */
[----:B------:R-:W-:Y:S01]  /*4ff0*/  FMUL.FTZ R27, R58, UR35 ;  /* 0x000000233a1b7c20 */ /* 0x000fe20008410000 */
[----:B-1----:R-:W-:Y:S01]  /*5000*/  FSEL R144, R144, -INF , P1 ;  /* 0xff80000090907808 */ /* 0x002fe20000800000 */
[----:B------:R-:W-:Y:S01]  /*5010*/  FMUL.FTZ R56, R81, UR35 ;  /* 0x0000002351387c20 */ /* 0x000fe20008410000 */
[----:B------:R-:W-:Y:S01]  /*5020*/  ISETP.GT.AND P1, PT, R57, 0x8, PT ;  /* 0x000000083900780c */ /* 0x000fe20003f24270 */
[----:B------:R-:W-:Y:S01]  /*5030*/  FMUL.FTZ R84, R84, UR35 ;  /* 0x0000002354547c20 */ /* 0x000fe20008410000 */
[----:B--2---:R-:W-:Y:S01]  /*5040*/  FSEL R143, R143, -INF , P2 ;  /* 0xff8000008f8f7808 */ /* 0x004fe20001000000 */
[----:B------:R-:W1:Y:S01]  /*5050*/  MUFU.TANH R32, R32 ;  /* 0x0000002000207308 */ /* 0x000e620000002400 */
[----:B------:R-:W-:Y:S01]  /*5060*/  FMNMX.FTZ R46, R144, R3, !PT ;  /* 0x00000003902e7209 */ /* 0x000fe20007810000 */
[----:B------:R-:W-:Y:S01]  /*5070*/  FMUL.FTZ R85, R85, UR35 ;  /* 0x0000002355557c20 */ /* 0x000fe20008410000 */
[----:B------:R-:W-:Y:S01]  /*5080*/  ISETP.GT.AND P2, PT, R57, 0x9, PT ;  /* 0x000000093900780c */ /* 0x000fe20003f44270 */
[----:B------:R-:W-:Y:S01]  /*5090*/  FMUL.FTZ R28, R59, UR35 ;  /* 0x000000233b1c7c20 */ /* 0x000fe20008410000 */
[----:B----4-:R-:W-:Y:S01]  /*50a0*/  FSEL R142, R142, -INF , P1 ;  /* 0xff8000008e8e7808 */ /* 0x010fe20000800000 */
[----:B------:R-:W2:Y:S01]  /*50b0*/  SHFL.IDX PT, R141, R141, 0x1, 0x1c1f ;  /* 0x003c1f008d8d7f89 */ /* 0x000ea200000e0000 */
[----:B------:R-:W-:Y:S01]  /*50c0*/  FMNMX.FTZ R47, R143, R46, !PT ;  /* 0x0000002e8f2f7209 */ /* 0x000fe20007810000 */
[----:B------:R-:W4:Y:S01]  /*50d0*/  MUFU.TANH R33, R33 ;  /* 0x0000002100217308 */ /* 0x000f220000002400 */
[----:B------:R-:W-:Y:S01]  /*50e0*/  ISETP.GT.AND P1, PT, R57, 0x10, PT ;  /* 0x000000103900780c */ /* 0x000fe20003f24270 */
[----:B------:R-:W-:Y:S01]  /*50f0*/  FMUL.FTZ R46, R64, UR35 ;  /* 0x00000023402e7c20 */ /* 0x000fe20008410000 */
[----:B0-----:R-:W-:Y:S01]  /*5100*/  FSEL R29, R29, -INF , P2 ;  /* 0xff8000001d1d7808 */ /* 0x001fe20001000000 */
[----:B------:R-:W-:Y:S01]  /*5110*/  FMUL.FTZ R64, R74, UR35 ;  /* 0x000000234a407c20 */ /* 0x000fe20008410000 */
[----:B------:R-:W-:Y:S01]  /*5120*/  FMNMX.FTZ R48, R142, R47, !PT ;  /* 0x0000002f8e307209 */ /* 0x000fe20007810000 */
[----:B------:R-:W-:Y:S01]  /*5130*/  FMUL.FTZ R74, R87, UR35 ;  /* 0x00000023574a7c20 */ /* 0x000fe20008410000 */
[----:B------:R-:W-:Y:S01]  /*5140*/  ISETP.GT.AND P2, PT, R57, 0x11, PT ;  /* 0x000000113900780c */ /* 0x000fe20003f44270 */
[----:B------:R-:W0:Y:S01]  /*5150*/  MUFU.TANH R34, R34 ;  /* 0x0000002200227308 */ /* 0x000e220000002400 */
[----:B-----5:R-:W-:Y:S01]  /*5160*/  FSEL R30, R30, -INF , P1 ;  /* 0xff8000001e1e7808 */ /* 0x020fe20000800000 */
[----:B------:R-:W-:Y:S01]  /*5170*/  ULEA UR6, UR44, UR40, 0x3 ;  /* 0x000000282c067291 */ /* 0x000fe2000f8e183f */
[----:B------:R-:W-:-:S02]  /*5180*/  FMNMX.FTZ R47, R29, R48, !PT ;  /* 0x000000301d2f7209 */ /* 0x000fc40007810000 */
[----:B------:R-:W-:Y:S01]  /*5190*/  ISETP.GT.AND P1, PT, R57, 0x18, PT ;  /* 0x000000183900780c */ /* 0x000fe20003f24270 */
[----:B------:R-:W-:Y:S01]  /*51a0*/  UIADD3 UR6, UR6, 0x2d840, URZ ;  /* 0x0002d84006067890 */ /* 0x000fe2000fffe03f */
[----:B---3--:R-:W-:Y:S01]  /*51b0*/  FSEL R31, R31, -INF , P2 ;  /* 0xff8000001f1f7808 */ /* 0x008fe20001000000 */
[----:B------:R-:W3:Y:S01]  /*51c0*/  MUFU.TANH R35, R35 ;  /* 0x0000002300237308 */ /* 0x000ee20000002400 */
[----:B------:R-:W-:Y:S01]  /*51d0*/  FMNMX.FTZ R48, R30, R47, !PT ;  /* 0x0000002f1e307209 */ /* 0x000fe20007810000 */
[----:B------:R-:W-:Y:S01]  /*51e0*/  FMUL.FTZ R47, R65, UR35 ;  /* 0x00000023412f7c20 */ /* 0x000fe20008410000 */
[----:B------:R-:W-:Y:S01]  /*51f0*/  ISETP.GT.AND P2, PT, R57, 0x19, PT ;  /* 0x000000193900780c */ /* 0x000fe20003f44270 */
[----:B------:R-:W-:Y:S01]  /*5200*/  UPRMT UR6, UR41, 0x654, UR6 ;  /* 0x0000065429067896 */ /* 0x000fe20008000006 */
[----:B-1----:R-:W-:Y:S02]  /*5210*/  FSEL R32, R32, -INF , P1 ;  /* 0xff80000020207808 */ /* 0x002fe40000800000 */
[----:B------:R-:W-:Y:S01]  /*5220*/  FMNMX.FTZ R49, R31, R48, !PT ;  /* 0x000000301f317209 */ /* 0x000fe20007810000 */
[----:B------:R-:W1:Y:S01]  /*5230*/  MUFU.TANH R36, R36 ;  /* 0x0000002400247308 */ /* 0x000e620000002400 */
[----:B------:R-:W-:Y:S01]  /*5240*/  ISETP.GT.AND P1, PT, R57, 0x20, PT ;  /* 0x000000203900780c */ /* 0x000fe20003f24270 */
[----:B------:R-:W-:Y:S01]  /*5250*/  FMUL.FTZ R48, R68, UR35 ;  /* 0x0000002344307c20 */ /* 0x000fe20008410000 */
[----:B----4-:R-:W-:Y:S01]  /*5260*/  FSEL R33, R33, -INF , P2 ;  /* 0xff80000021217808 */ /* 0x010fe20001000000 */
[----:B------:R-:W-:Y:S01]  /*5270*/  FMUL.FTZ R68, R82, UR35 ;  /* 0x0000002352447c20 */ /* 0x000fe20008410000 */
[----:B------:R-:W-:Y:S01]  /*5280*/  FMNMX.FTZ R50, R32, R49, !PT ;  /* 0x0000003120327209 */ /* 0x000fe20007810000 */
[----:B------:R-:W-:Y:S01]  /*5290*/  SYNCS.ARRIVE.TRANS64.RED.A1T0 RZ, [UR6], RZ ;  /* 0x000000ffffff79a7 */ /* 0x000fe20008100406 */
[----:B------:R-:W-:Y:S01]  /*52a0*/  ISETP.GT.AND P2, PT, R57, 0x21, PT ;  /* 0x000000213900780c */ /* 0x000fe20003f44270 */
[----:B------:R-:W4:Y:S01]  /*52b0*/  MUFU.TANH R37, R37 ;  /* 0x0000002500257308 */ /* 0x000f220000002400 */
[----:B0-----:R-:W-:-:S02]  /*52c0*/  FSEL R34, R34, -INF , P1 ;  /* 0xff80000022227808 */ /* 0x001fc40000800000 */
[----:B------:R-:W-:Y:S02]  /*52d0*/  FMNMX.FTZ R49, R33, R50, !PT ;  /* 0x0000003221317209 */ /* 0x000fe40007810000 */
[----:B------:R-:W-:Y:S02]  /*52e0*/  ISETP.GT.AND P1, PT, R57, 0x28, PT ;  /* 0x000000283900780c */ /* 0x000fe40003f24270 */
[----:B---3--:R-:W-:Y:S01]  /*52f0*/  FSEL R35, R35, -INF , P2 ;  /* 0xff80000023237808 */ /* 0x008fe20001000000 */
[----:B------:R-:W0:Y:S01]  /*5300*/  MUFU.TANH R38, R38 ;  /* 0x0000002600267308 */ /* 0x000e220000002400 */
[----:B------:R-:W-:Y:S01]  /*5310*/  FMNMX.FTZ R50, R34, R49, !PT ;  /* 0x0000003122327209 */ /* 0x000fe20007810000 */
[----:B------:R-:W-:Y:S01]  /*5320*/  FMUL.FTZ R49, R69, UR35 ;  /* 0x0000002345317c20 */ /* 0x000fe20008410000 */
[----:B------:R-:W-:Y:S02]  /*5330*/  ISETP.GT.AND P2, PT, R57, 0x29, PT ;  /* 0x000000293900780c */ /* 0x000fe40003f44270 */
[----:B-1----:R-:W-:-:S02]  /*5340*/  FSEL R36, R36, -INF , P1 ;  /* 0xff80000024247808 */ /* 0x002fc40000800000 */
[----:B------:R-:W-:Y:S01]  /*5350*/  FMNMX.FTZ R51, R35, R50, !PT ;  /* 0x0000003223337209 */ /* 0x000fe20007810000 */
[----:B------:R-:W1:Y:S01]  /*5360*/  MUFU.TANH R39, R39 ;  /* 0x0000002700277308 */ /* 0x000e620000002400 */
[----:B------:R-:W-:Y:S02]  /*5370*/  ISETP.GT.AND P1, PT, R57, 0x30, PT ;  /* 0x000000303900780c */ /* 0x000fe40003f24270 */
[----:B----4-:R-:W-:Y:S02]  /*5380*/  FSEL R37, R37, -INF , P2 ;  /* 0xff80000025257808 */ /* 0x010fe40001000000 */
[----:B------:R-:W-:Y:S01]  /*5390*/  FMNMX.FTZ R50, R36, R51, !PT ;  /* 0x0000003324327209 */ /* 0x000fe20007810000 */
[----:B------:R-:W-:Y:S01]  /*53a0*/  FMUL.FTZ R51, R72, UR35 ;  /* 0x0000002348337c20 */ /* 0x000fe20008410000 */
[----:B------:R-:W-:Y:S01]  /*53b0*/  ISETP.GT.AND P2, PT, R57, 0x31, PT ;  /* 0x000000313900780c */ /* 0x000fe20003f44270 */
[----:B------:R-:W3:Y:S01]  /*53c0*/  MUFU.TANH R40, R40 ;  /* 0x0000002800287308 */ /* 0x000ee20000002400 */
[----:B0-----:R-:W-:-:S02]  /*53d0*/  FSEL R38, R38, -INF , P1 ;  /* 0xff80000026267808 */ /* 0x001fc40000800000 */
[----:B------:R-:W-:Y:S01]  /*53e0*/  FMNMX.FTZ R53, R37, R50, !PT ;  /* 0x0000003225357209 */ /* 0x000fe20007810000 */
[----:B------:R-:W-:Y:S01]  /*53f0*/  FMUL.FTZ R50, R73, UR35 ;  /* 0x0000002349327c20 */ /* 0x000fe20008410000 */
[----:B------:R-:W-:Y:S02]  /*5400*/  ISETP.GT.AND P1, PT, R57, 0x38, PT ;  /* 0x000000383900780c */ /* 0x000fe40003f24270 */
[----:B------:R-:W-:Y:S01]  /*5410*/  FMNMX.FTZ R52, R38, R53, !PT ;  /* 0x0000003526347209 */ /* 0x000fe20007810000 */
[----:B------:R-:W0:Y:S01]  /*5420*/  MUFU.TANH R41, R41 ;  /* 0x0000002900297308 */ /* 0x000e220000002400 */
[----:B-1----:R-:W-:Y:S02]  /*5430*/  FSEL R39, R39, -INF , P2 ;  /* 0xff80000027277808 */ /* 0x002fe40001000000 */
[----:B------:R-:W-:Y:S02]  /*5440*/  ISETP.GT.AND P2, PT, R57, 0x39, PT ;  /* 0x000000393900780c */ /* 0x000fe40003f44270 */
[----:B------:R-:W-:Y:S01]  /*5450*/  FMNMX.FTZ R53, R39, R52, !PT ;  /* 0x0000003427357209 */ /* 0x000fe20007810000 */
[----:B------:R-:W-:Y:S01]  /*5460*/  FMUL.FTZ R52, R76, UR35 ;  /* 0x000000234c347c20 */ /* 0x000fe20008410000 */
[----:B--2---:R-:W-:Y:S01]  /*5470*/  IADD3 R76, R141, -UR34, R140 ;  /* 0x800000228d4c7c10 */ /* 0x004fe2000fffe08c */
[----:B------:R-:W1:Y:S01]  /*5480*/  MUFU.TANH R42, R42 ;  /* 0x0000002a002a7308 */ /* 0x000e620000002400 */
[----:B---3--:R-:W-:-:S02]  /*5490*/  FSEL R40, R40, -INF , P1 ;  /* 0xff80000028287808 */ /* 0x008fc40000800000 */
[----:B------:R-:W-:Y:S02]  /*54a0*/  ISETP.GT.AND P1, PT, R57, 0x40, PT ;  /* 0x000000403900780c */ /* 0x000fe40003f24270 */
[----:B------:R-:W-:Y:S02]  /*54b0*/  FMNMX.FTZ R54, R40, R53, !PT ;  /* 0x0000003528367209 */ /* 0x000fe40007810000 */
[----:B------:R-:W-:Y:S01]  /*54c0*/  ISETP.GT.AND P3, PT, R76, 0x1, PT ;  /* 0x000000014c00780c */ /* 0x000fe20003f64270 */
[----:B------:R-:W2:Y:S01]  /*54d0*/  MUFU.TANH R43, R43 ;  /* 0x0000002b002b7308 */ /* 0x000ea20000002400 */
[----:B0-----:R-:W-:Y:S02]  /*54e0*/  FSEL R41, R41, -INF , P2 ;  /* 0xff80000029297808 */ /* 0x001fe40001000000 */
[----:B------:R-:W-:Y:S02]  /*54f0*/  ISETP.GT.AND P2, PT, R57, 0x41, PT ;  /* 0x000000413900780c */ /* 0x000fe40003f44270 */
[----:B------:R-:W-:-:S03]  /*5500*/  FMNMX.FTZ R53, R41, R54, !PT ;  /* 0x0000003629357209 */ /* 0x000fc60007810000 */
[----:B------:R-:W0:Y:S01]  /*5510*/  MUFU.TANH R45, R45 ;  /* 0x0000002d002d7308 */ /* 0x000e220000002400 */
[----:B-1----:R-:W-:Y:S02]  /*5520*/  FSEL R42, R42, -INF , P1 ;  /* 0xff8000002a2a7808 */ /* 0x002fe40000800000 */
[----:B------:R-:W-:Y:S02]  /*5530*/  ISETP.GT.AND P1, PT, R57, 0x48, PT ;  /* 0x000000483900780c */ /* 0x000fe40003f24270 */
[----:B------:R-:W-:Y:S01]  /*5540*/  FMNMX.FTZ R54, R42, R53, !PT ;  /* 0x000000352a367209 */ /* 0x000fe20007810000 */
[----:B------:R-:W-:Y:S02]  /*5550*/  FMUL.FTZ R53, R77, UR35 ;  /* 0x000000234d357c20 */ /* 0x000fe40008410000 */
[----:B------:R-:W1:Y:S01]  /*5560*/  MUFU.TANH R44, R44 ;  /* 0x0000002c002c7308 */ /* 0x000e620000002400 */
[----:B--2---:R-:W-:Y:S02]  /*5570*/  FSEL R43, R43, -INF , P2 ;  /* 0xff8000002b2b7808 */ /* 0x004fe40001000000 */
[----:B------:R-:W-:-:S02]  /*5580*/  ISETP.GT.AND P2, PT, R57, 0x49, PT ;  /* 0x000000493900780c */ /* 0x000fc40003f44270 */
[----:B------:R-:W-:-:S03]  /*5590*/  FMNMX.FTZ R54, R43, R54, !PT ;  /* 0x000000362b367209 */ /* 0x000fc60007810000 */
[----:B------:R-:W2:Y:S01]  /*55a0*/  MUFU.TANH R46, R46 ;  /* 0x0000002e002e7308 */ /* 0x000ea20000002400 */
[----:B0-----:R-:W-:Y:S02]  /*55b0*/  FSEL R45, R45, -INF , P1 ;  /* 0xff8000002d2d7808 */ /* 0x001fe40000800000 */
[----:B------:R-:W-:Y:S02]  /*55c0*/  ISETP.GT.AND P1, PT, R57, 0x50, PT ;  /* 0x000000503900780c */ /* 0x000fe40003f24270 */
[----:B------:R-:W-:Y:S01]  /*55d0*/  FMNMX.FTZ R55, R45, R54, !PT ;  /* 0x000000362d377209 */ /* 0x000fe20007810000 */
[----:B------:R-:W-:Y:S02]  /*55e0*/  FMUL.FTZ R54, R80, UR35 ;  /* 0x0000002350367c20 */ /* 0x000fe40008410000 */
[----:B------:R-:W0:Y:S01]  /*55f0*/  MUFU.TANH R47, R47 ;  /* 0x0000002f002f7308 */ /* 0x000e220000002400 */
[----:B-1----:R-:W-:Y:S02]  /*5600*/  FSEL R44, R44, -INF , P2 ;  /* 0xff8000002c2c7808 */ /* 0x002fe40001000000 */
[----:B------:R-:W-:-:S02]  /*5610*/  ISETP.GT.AND P2, PT, R57, 0x51, PT ;  /* 0x000000513900780c */ /* 0x000fc40003f44270 */
        /* <DEDUP_REMOVED lines=28> */
[----:B------:R-:W-:Y:S01]  /*57e0*/  FMNMX.FTZ R58, R52, R55, !PT ;  /* 0x00000037343a7209 */ /* 0x000fe20007810000 */
[----:B------:R-:W-:Y:S02]  /*57f0*/  FMUL.FTZ R55, R62, UR35 ;  /* 0x000000233e377c20 */ /* 0x000fe40008410000 */
[----:B------:R-:W2:Y:S01]  /*5800*/  MUFU.TANH R56, R56 ;  /* 0x0000003800387308 */ /* 0x000ea20000002400 */
[----:B0-----:R-:W-:Y:S02]  /*5810*/  FSEL R53, R53, -INF , P2 ;  /* 0xff80000035357808 */ /* 0x001fe40001000000 */
[----:B------:R-:W-:-:S02]  /*5820*/  ISETP.GT.AND P2, PT, R57, 0x71, PT ;  /* 0x000000713900780c */ /* 0x000fc40003f44270 */
[----:B------:R-:W-:Y:S01]  /*5830*/  FMNMX.FTZ R59, R53, R58, !PT ;  /* 0x0000003a353b7209 */ /* 0x000fe20007810000 */
[----:B------:R-:W-:Y:S01]  /*5840*/  FMUL.FTZ R58, R63, UR35 ;  /* 0x000000233f3a7c20 */ /* 0x000fe20008410000 */
[----:B------:R-:W-:Y:S01]  /*5850*/  FMUL.FTZ R63, R71, UR35 ;  /* 0x00000023473f7c20 */ /* 0x000fe20008410000 */
        /* <DEDUP_REMOVED lines=12> */
[----:B------:R-:W-:Y:S01]  /*5920*/  FMNMX.FTZ R62, R59, R60, !PT ;  /* 0x0000003c3b3e7209 */ /* 0x000fe20007810000 */
[----:B------:R-:W-:Y:S02]  /*5930*/  FMUL.FTZ R60, R66, UR35 ;  /* 0x00000023423c7c20 */ /* 0x000fe40008410000 */
        /* <DEDUP_REMOVED lines=9> */
[----:B------:R-:W-:-:S05]  /*59d0*/  ISETP.GT.AND P2, PT, R76, 0x8, PT ;  /* 0x000000084c00780c */ /* 0x000fca0003f44270 */
[----:B------:R-:W-:Y:S01]  /*59e0*/  MUFU.TANH R8, R8 ;  /* 0x0000000800087308 */ /* 0x000fe20000002400 */
[----:B0-----:R-:W-:Y:S02]  /*59f0*/  FSEL R77, R6, -INF , P3 ;  /* 0xff800000064d7808 */ /* 0x001fe40001800000 */
[----:B------:R-:W-:-:S05]  /*5a00*/  ISETP.GT.AND P3, PT, R76, 0x9, PT ;  /* 0x000000094c00780c */ /* 0x000fca0003f64270 */
[----:B------:R-:W0:Y:S01]  /*5a10*/  MUFU.TANH R9, R9 ;  /* 0x0000000900097308 */ /* 0x000e220000002400 */
[----:B-1----:R-:W-:Y:S02]  /*5a20*/  FSEL R7, R7, -INF , P2 ;  /* 0xff80000007077808 */ /* 0x002fe40001000000 */
[----:B------:R-:W-:-:S05]  /*5a30*/  ISETP.GT.AND P2, PT, R76, 0x10, PT ;  /* 0x000000104c00780c */ /* 0x000fca0003f44270 */
[----:B------:R-:W-:Y:S01]  /*5a40*/  MUFU.TANH R10, R10 ;  /* 0x0000000a000a7308 */ /* 0x000fe20000002400 */
[----:B--2---:R-:W-:Y:S01]  /*5a50*/  FMNMX.FTZ R71, R66, R65, !PT ;  /* 0x0000004142477209 */ /* 0x004fe20007810000 */
[----:B------:R-:W-:Y:S01]  /*5a60*/  FMUL.FTZ R65, R75, UR35 ;  /* 0x000000234b417c20 */ /* 0x000fe20008410000 */
[----:B------:R-:W-:Y:S01]  /*5a70*/  FMUL.FTZ R66, R78, UR35 ;  /* 0x000000234e427c20 */ /* 0x000fe20008410000 */
[----:B------:R-:W-:Y:S02]  /*5a80*/  FMNMX.FTZ R78, R5, R4, !PT ;  /* 0x00000004054e7209 */ /* 0x000fe40007810000 */
[----:B------:R-:W1:Y:S02]  /*5a90*/  SHFL.BFLY PT, R72, R71, 0x1, 0x1f ;  /* 0x0c201f0047487f89 */ /* 0x000e6400000e0000 */
[----:B------:R-:W2:Y:S01]  /*5aa0*/  MUFU.TANH R11, R11 ;  /* 0x0000000b000b7308 */ /* 0x000ea20000002400 */
[----:B------:R-:W-:Y:S02]  /*5ab0*/  FMNMX.FTZ R78, R77, R78, !PT ;  /* 0x0000004e4d4e7209 */ /* 0x000fe40007810000 */
[----:B0-----:R-:W-:-:S02]  /*5ac0*/  FSEL R9, R9, -INF , P2 ;  /* 0xff80000009097808 */ /* 0x001fc40001000000 */
[----:B------:R-:W-:Y:S02]  /*5ad0*/  FMNMX.FTZ R78, R7, R78, !PT ;  /* 0x0000004e074e7209 */ /* 0x000fe40007810000 */
[----:B------:R-:W-:Y:S01]  /*5ae0*/  ISETP.GT.AND P2, PT, R76, 0x18, PT ;  /* 0x000000184c00780c */ /* 0x000fe20003f44270 */
[----:B------:R-:W-:Y:S08]  /*5af0*/  MUFU.TANH R12, R12 ;  /* 0x0000000c000c7308 */ /* 0x000ff00000002400 */
[----:B------:R-:W0:Y:S01]  /*5b00*/  MUFU.TANH R13, R13 ;  /* 0x0000000d000d7308 */ /* 0x000e220000002400 */
[----:B--2---:R-:W-:-:S02]  /*5b10*/  FSEL R11, R11, -INF , P2 ;  /* 0xff8000000b0b7808 */ /* 0x004fc40001000000 */
[----:B------:R-:W-:Y:S02]  /*5b20*/  ISETP.GT.AND P2, PT, R76, 0x20, PT ;  /* 0x000000204c00780c */ /* 0x000fe40003f44270 */
[----:B-1----:R-:W-:-:S03]  /*5b30*/  FMNMX.FTZ R69, R71, R72, !PT ;  /* 0x0000004847457209 */ /* 0x002fc60007810000 */
[----:B------:R-:W-:Y:S01]  /*5b40*/  MUFU.TANH R14, R14 ;  /* 0x0000000e000e7308 */ /* 0x000fe20000002400 */
[----:B------:R-:W-:Y:S01]  /*5b50*/  FMUL.FTZ R71, R86, UR35 ;  /* 0x0000002356477c20 */ /* 0x000fe20008410000 */
[C---:B------:R-:W-:Y:S01]  /*5b60*/  FSETP.NEU.FTZ.AND P1, PT, R69.reuse, -INF , PT ;  /* 0xff8000004500780b */ /* 0x040fe20003f3d000 */
[----:B------:R-:W-:-:S03]  /*5b70*/  FMUL.FTZ R75, R69, UR33 ;  /* 0x00000021454b7c20 */ /* 0x000fc60008410000 */
[----:B------:R-:W-:Y:S02]  /*5b80*/  FSEL R84, R69, RZ, P1 ;  /* 0x000000ff45547208 */ /* 0x000fe40000800000 */
[----:B------:R-:W1:Y:S01]  /*5b90*/  MUFU.TANH R15, R15 ;  /* 0x0000000f000f7308 */ /* 0x000e620000002400 */
[----:B------:R-:W-:Y:S02]  /*5ba0*/  FSEL R75, R75, RZ, P1 ;  /* 0x000000ff4b4b7208 */ /* 0x000fe40000800000 */
[----:B0-----:R-:W-:Y:S01]  /*5bb0*/  FSEL R13, R13, -INF , P2 ;  /* 0xff8000000d0d7808 */ /* 0x001fe20001000000 */
[----:B------:R-:W-:Y:S01]  /*5bc0*/  FADD.FTZ R84, -R84, R3 ;  /* 0x0000000354547221 */ /* 0x000fe20000010100 */
[----:B------:R-:W-:Y:S01]  /*5bd0*/  ISETP.GT.AND P2, PT, R76, 0x28, PT ;  /* 0x000000284c00780c */ /* 0x000fe20003f44270 */
[--C-:B------:R-:W-:Y:S01]  /*5be0*/  FFMA.FTZ R80, R29, UR33, -R75.reuse ;  /* 0x000000211d507c23 */ /* 0x100fe2000801084b */
[----:B------:R-:W-:Y:S01]  /*5bf0*/  FSEL R29, R8, -INF , P3 ;  /* 0xff800000081d7808 */ /* 0x000fe20001800000 */
[--C-:B------:R-:W-:Y:S01]  /*5c00*/  FFMA.FTZ R81, R30, UR33, -R75.reuse ;  /* 0x000000211e517c23 */ /* 0x100fe2000801084b */
[----:B------:R-:W-:Y:S01]  /*5c10*/  ISETP.GT.AND P3, PT, R76, 0x11, PT ;  /* 0x000000114c00780c */ /* 0x000fe20003f64270 */
[----:B------:R0:W-:Y:S01]  /*5c20*/  MUFU.EX2 R8, R80 ;  /* 0x0000005000087308 */ /* 0x0001e20000000800 */
[----:B------:R-:W-:Y:S01]  /*5c30*/  FMNMX.FTZ R78, R29, R78, !PT ;  /* 0x0000004e1d4e7209 */ /* 0x000fe20007810000 */
[--C-:B------:R-:W-:Y:S01]  /*5c40*/  FFMA.FTZ R72, R144, UR33, -R75.reuse ;  /* 0x0000002190487c23 */ /* 0x100fe2000801084b */
[----:B------:R-:W-:Y:S01]  /*5c50*/  FSEL R30, R10, -INF , P3 ;  /* 0xff8000000a1e7808 */ /* 0x000fe20001800000 */
[--C-:B------:R-:W-:Y:S01]  /*5c60*/  FFMA.FTZ R73, R143, UR33, -R75.reuse ;  /* 0x000000218f497c23 */ /* 0x100fe2000801084b */
[----:B------:R-:W-:Y:S01]  /*5c70*/  FMNMX.FTZ R79, R9, R78, !PT ;  /* 0x0000004e094f7209 */ /* 0x000fe20007810000 */
[--C-:B------:R-:W-:Y:S01]  /*5c80*/  FFMA.FTZ R142, R142, UR33, -R75.reuse ;  /* 0x000000218e8e7c23 */ /* 0x100fe2000801084b */
[----:B------:R-:W-:Y:S01]  /*5c90*/  ISETP.GT.AND P3, PT, R76, 0x19, PT ;  /* 0x000000194c00780c */ /* 0x000fe20003f64270 */
[----:B------:R-:W-:Y:S01]  /*5ca0*/  MUFU.TANH R20, R20 ;  /* 0x0000001400147308 */ /* 0x000fe20000002400 */
[----:B------:R-:W-:Y:S01]  /*5cb0*/  FMNMX.FTZ R78, R30, R79, !PT ;  /* 0x0000004f1e4e7209 */ /* 0x000fe20007810000 */
[--C-:B0-----:R-:W-:Y:S01]  /*5cc0*/  FFMA.FTZ R80, R31, UR33, -R75.reuse ;  /* 0x000000211f507c23 */ /* 0x101fe2000801084b */
[----:B------:R-:W-:Y:S01]  /*5cd0*/  FSEL R31, R12, -INF , P3 ;  /* 0xff8000000c1f7808 */ /* 0x000fe20001800000 */
[--C-:B------:R-:W-:Y:S01]  /*5ce0*/  FFMA.FTZ R37, R37, UR33, -R75.reuse ;  /* 0x0000002125257c23 */ /* 0x100fe2000801084b */
[----:B------:R-:W-:Y:S01]  /*5cf0*/  FMNMX.FTZ R78, R11, R78, !PT ;  /* 0x0000004e0b4e7209 */ /* 0x000fe20007810000 */
[--C-:B------:R-:W-:Y:S01]  /*5d00*/  FFMA.FTZ R38, R38, UR33, -R75.reuse ;  /* 0x0000002126267c23 */ /* 0x100fe2000801084b */
[----:B------:R-:W-:Y:S01]  /*5d10*/  ISETP.GT.AND P3, PT, R76, 0x21, PT ;  /* 0x000000214c00780c */ /* 0x000fe20003f64270 */
[----:B------:R-:W0:Y:S01]  /*5d20*/  MUFU.TANH R21, R21 ;  /* 0x0000001500157308 */ /* 0x000e220000002400 */
[----:B------:R-:W-:Y:S01]  /*5d30*/  FMNMX.FTZ R78, R31, R78, !PT ;  /* 0x0000004e1f4e7209 */ /* 0x000fe20007810000 */
[--C-:B------:R-:W-:Y:S01]  /*5d40*/  FFMA.FTZ R39, R39, UR33, -R75.reuse ;  /* 0x0000002127277c23 */ /* 0x100fe2000801084b */
[----:B-1----:R-:W-:Y:S01]  /*5d50*/  FSEL R15, R15, -INF , P2 ;  /* 0xff8000000f0f7808 */ /* 0x002fe20001000000 */
[--C-:B------:R-:W-:Y:S01]  /*5d60*/  FFMA.FTZ R40, R40, UR33, -R75.reuse ;  /* 0x0000002128287c23 */ /* 0x100fe2000801084b */
[----:B------:R-:W-:Y:S01]  /*5d70*/  FMNMX.FTZ R79, R13, R78, !PT ;  /* 0x0000004e0d4f7209 */ /* 0x000fe20007810000 */
[--C-:B------:R-:W-:Y:S01]  /*5d80*/  FFMA.FTZ R41, R41, UR33, -R75.reuse ;  /* 0x0000002129297c23 */ /* 0x100fe2000801084b */
[----:B------:R-:W-:Y:S01]  /*5d90*/  ISETP.GT.AND P2, PT, R76, 0x30, PT ;  /* 0x000000304c00780c */ /* 0x000fe20003f44270 */
        /* <DEDUP_REMOVED lines=8> */
[----:B------:R-:W-:Y:S01]  /*5e20*/  MUFU.TANH R24, R24 ;  /* 0x0000001800187308 */ /* 0x000fe20000002400 */
[--C-:B-1----:R-:W-:Y:S01]  /*5e30*/  FFMA.FTZ R81, R32, UR33, -R75.reuse ;  /* 0x0000002120517c23 */ /* 0x102fe2000801084b */
[----:B------:R-:W-:Y:S01]  /*5e40*/  FSEL R32, R14, -INF , P3 ;  /* 0xff8000000e207808 */ /* 0x000fe20001800000 */
[--C-:B------:R-:W-:Y:S01]  /*5e50*/  FFMA.FTZ R49, R49, UR33, -R75.reuse ;  /* 0x0000002131317c23 */ /* 0x100fe2000801084b */
[----:B------:R-:W-:Y:S01]  /*5e60*/  ISETP.GT.AND P3, PT, R76, 0x29, PT ;  /* 0x000000294c00780c */ /* 0x000fe20003f64270 */
[--C-:B------:R-:W-:Y:S01]  /*5e70*/  FFMA.FTZ R51, R51, UR33, -R75.reuse ;  /* 0x0000002133337c23 */ /* 0x100fe2000801084b */
[----:B------:R-:W-:Y:S01]  /*5e80*/  FMNMX.FTZ R78, R32, R79, !PT ;  /* 0x0000004f204e7209 */ /* 0x000fe20007810000 */
[--C-:B------:R-:W-:Y:S01]  /*5e90*/  FFMA.FTZ R50, R50, UR33, -R75.reuse ;  /* 0x0000002132327c23 */ /* 0x100fe2000801084b */
[----:B------:R-:W1:Y:S01]  /*5ea0*/  MUFU.TANH R25, R25 ;  /* 0x0000001900197308 */ /* 0x000e620000002400 */
[----:B0-----:R-:W-:Y:S01]  /*5eb0*/  FSEL R21, R21, -INF , P2 ;  /* 0xff80000015157808 */ /* 0x001fe20001000000 */
[--C-:B------:R-:W-:Y:S01]  /*5ec0*/  FFMA.FTZ R52, R52, UR33, -R75.reuse ;  /* 0x0000002134347c23 */ /* 0x100fe2000801084b */
[----:B------:R-:W-:Y:S01]  /*5ed0*/  FMNMX.FTZ R78, R15, R78, !PT ;  /* 0x0000004e0f4e7209 */ /* 0x000fe20007810000 */
[--C-:B------:R-:W-:Y:S01]  /*5ee0*/  FFMA.FTZ R53, R53, UR33, -R75.reuse ;  /* 0x0000002135357c23 */ /* 0x100fe2000801084b */
[----:B------:R-:W-:Y:S01]  /*5ef0*/  ISETP.GT.AND P2, PT, R76, 0x38, PT ;  /* 0x000000384c00780c */ /* 0x000fe20003f44270 */
[--C-:B------:R-:W-:Y:S01]  /*5f00*/  FFMA.FTZ R56, R56, UR33, -R75.reuse ;  /* 0x0000002138387c23 */ /* 0x100fe2000801084b */
[--C-:B------:R-:W-:Y:S01]  /*5f10*/  FFMA.FTZ R59, R59, UR33, -R75.reuse ;  /* 0x000000213b3b7c23 */ /* 0x100fe2000801084b */
[----:B------:R0:W-:Y:S01]  /*5f20*/  MUFU.EX2 R12, R80 ;  /* 0x00000050000c7308 */ /* 0x0001e20000000800 */
[----:B------:R-:W-:-:S07]  /*5f30*/  FFMA.FTZ R57, R57, UR33, -R75 ;  /* 0x0000002139397c23 */ /* 0x000fce000801084b */
[----:B------:R-:W-:Y:S01]  /*5f40*/  MUFU.TANH R26, R26 ;  /* 0x0000001a001a7308 */ /* 0x000fe20000002400 */
[----:B0-----:R-:W-:Y:S01]  /*5f50*/  FFMA.FTZ R80, R33, UR33, -R75 ;  /* 0x0000002121507c23 */ /* 0x001fe2000801084b */
[----:B------:R-:W-:Y:S02]  /*5f60*/  FSEL R33, R20, -INF , P3 ;  /* 0xff80000014217808 */ /* 0x000fe40001800000 */
[----:B------:R-:W-:Y:S02]  /*5f70*/  ISETP.GT.AND P3, PT, R76, 0x31, PT ;  /* 0x000000314c00780c */ /* 0x000fe40003f64270 */
[----:B------:R-:W-:Y:S02]  /*5f80*/  FMNMX.FTZ R78, R33, R78, !PT ;  /* 0x0000004e214e7209 */ /* 0x000fe40007810000 */
[----:B------:R-:W0:Y:S01]  /*5f90*/  MUFU.TANH R27, R27 ;  /* 0x0000001b001b7308 */ /* 0x000e220000002400 */
[----:B-1----:R-:W-:Y:S02]  /*5fa0*/  FSEL R25, R25, -INF , P2 ;  /* 0xff80000019197808 */ /* 0x002fe40001000000 */
[----:B------:R-:W-:-:S02]  /*5fb0*/  FMNMX.FTZ R79, R21, R78, !PT ;  /* 0x0000004e154f7209 */ /* 0x000fc40007810000 */
[----:B------:R-:W-:-:S03]  /*5fc0*/  ISETP.GT.AND P2, PT, R76, 0x40, PT ;  /* 0x000000404c00780c */ /* 0x000fc60003f44270 */
[----:B------:R1:W-:Y:S08]  /*5fd0*/  MUFU.EX2 R14, R81 ;  /* 0x00000051000e7308 */ /* 0x0003f00000000800 */
[----:B------:R-:W-:Y:S01]  /*5fe0*/  MUFU.TANH R28, R28 ;  /* 0x0000001c001c7308 */ /* 0x000fe20000002400 */
[----:B-1----:R-:W-:Y:S01]  /*5ff0*/  FFMA.FTZ R81, R34, UR33, -R75 ;  /* 0x0000002122517c23 */ /* 0x002fe2000801084b */
[----:B------:R-:W-:-:S02]  /*6000*/  FSEL R34, R24, -INF , P3 ;  /* 0xff80000018227808 */ /* 0x000fc40001800000 */
[----:B------:R-:W-:Y:S02]  /*6010*/  ISETP.GT.AND P3, PT, R76, 0x39, PT ;  /* 0x000000394c00780c */ /* 0x000fe40003f64270 */
[----:B------:R-:W-:Y:S02]  /*6020*/  FMNMX.FTZ R78, R34, R79, !PT ;  /* 0x0000004f224e7209 */ /* 0x000fe40007810000 */
[----:B------:R-:W1:Y:S01]  /*6030*/  MUFU.TANH R55, R55 ;  /* 0x0000003700377308 */ /* 0x000e620000002400 */
[----:B0-----:R-:W-:Y:S02]  /*6040*/  FSEL R27, R27, -INF , P2 ;  /* 0xff8000001b1b7808 */ /* 0x001fe40001000000 */
[----:B------:R-:W-:Y:S02]  /*6050*/  FMNMX.FTZ R78, R25, R78, !PT ;  /* 0x0000004e194e7209 */ /* 0x000fe40007810000 */
[----:B------:R-:W-:-:S03]  /*6060*/  ISETP.GT.AND P2, PT, R76, 0x48, PT ;  /* 0x000000484c00780c */ /* 0x000fc60003f44270 */
[----:B------:R0:W-:Y:S08]  /*6070*/  MUFU.EX2 R20, R80 ;  /* 0x0000005000147308 */ /* 0x0001f00000000800 */
[----:B------:R-:W2:Y:S01]  /*6080*/  MUFU.TANH R58, R58 ;  /* 0x0000003a003a7308 */ /* 0x000ea20000002400 */
[----:B0-----:R-:W-:Y:S01]  /*6090*/  FFMA.FTZ R80, R35, UR33, -R75 ;  /* 0x0000002123507c23 */ /* 0x001fe2000801084b */
[----:B------:R-:W-:-:S02]  /*60a0*/  FSEL R35, R26, -INF , P3 ;  /* 0xff8000001a237808 */ /* 0x000fc40001800000 */
[C---:B------:R-:W-:Y:S02]  /*60b0*/  ISETP.GT.AND P3, PT, R76.reuse, 0x41, PT ;  /* 0x000000414c00780c */ /* 0x040fe40003f64270 */
[----:B------:R-:W-:Y:S02]  /*60c0*/  FMNMX.FTZ R78, R35, R78, !PT ;  /* 0x0000004e234e7209 */ /* 0x000fe40007810000 */
[----:B------:R-:W0:Y:S01]  /*60d0*/  MUFU.TANH R60, R60 ;  /* 0x0000003c003c7308 */ /* 0x000e220000002400 */
[----:B-1----:R-:W-:Y:S02]  /*60e0*/  FSEL R55, R55, -INF , P2 ;  /* 0xff80000037377808 */ /* 0x002fe40001000000 */
[----:B------:R-:W-:Y:S02]  /*60f0*/  FMNMX.FTZ R79, R27, R78, !PT ;  /* 0x0000004e1b4f7209 */ /* 0x000fe40007810000 */
[----:B------:R-:W-:-:S03]  /*6100*/  ISETP.GT.AND P2, PT, R76, 0x50, PT ;  /* 0x000000504c00780c */ /* 0x000fc60003f44270 */
[----:B------:R1:W-:Y:S08]  /*6110*/  MUFU.EX2 R24, R81 ;  /* 0x0000005100187308 */ /* 0x0003f00000000800 */
[----:B------:R-:W3:Y:S01]  /*6120*/  MUFU.TANH R61, R61 ;  /* 0x0000003d003d7308 */ /* 0x000ee20000002400 */
[----:B-1----:R-:W-:Y:S01]  /*6130*/  FFMA.FTZ R81, R36, UR33, -R75 ;  /* 0x0000002124517c23 */ /* 0x002fe2000801084b */
[----:B------:R-:W-:-:S02]  /*6140*/  FSEL R36, R28, -INF , P3 ;  /* 0xff8000001c247808 */ /* 0x000fc40001800000 */
[----:B------:R-:W-:Y:S02]  /*6150*/  ISETP.GT.AND P3, PT, R76, 0x49, PT ;  /* 0x000000494c00780c */ /* 0x000fe40003f64270 */
[----:B------:R-:W-:Y:S02]  /*6160*/  FMNMX.FTZ R78, R36, R79, !PT ;  /* 0x0000004f244e7209 */ /* 0x000fe40007810000 */
[----:B------:R-:W1:Y:S01]  /*6170*/  MUFU.TANH R62, R62 ;  /* 0x0000003e003e7308 */ /* 0x000e620000002400 */
[----:B--2---:R-:W-:Y:S02]  /*6180*/  FSEL R58, R58, -INF , P3 ;  /* 0xff8000003a3a7808 */ /* 0x004fe40001800000 */
[----:B------:R-:W-:Y:S02]  /*6190*/  FMNMX.FTZ R79, R55, R78, !PT ;  /* 0x0000004e374f7209 */ /* 0x000fe40007810000 */
[----:B------:R-:W-:Y:S02]  /*61a0*/  ISETP.GT.AND P3, PT, R76, 0x51, PT ;  /* 0x000000514c00780c */ /* 0x000fe40003f64270 */
[----:B0-----:R-:W-:Y:S01]  /*61b0*/  FSEL R60, R60, -INF , P2 ;  /* 0xff8000003c3c7808 */ /* 0x001fe20001000000 */
[----:B------:R-:W0:Y:S01]  /*61c0*/  MUFU.TANH R63, R63 ;  /* 0x0000003f003f7308 */ /* 0x000e220000002400 */
[----:B------:R-:W-:-:S02]  /*61d0*/  FMNMX.FTZ R79, R58, R79, !PT ;  /* 0x0000004f3a4f7209 */ /* 0x000fc40007810000 */
[----:B------:R-:W-:Y:S02]  /*61e0*/  ISETP.GT.AND P2, PT, R76, 0x58, PT ;  /* 0x000000584c00780c */ /* 0x000fe40003f44270 */
[----:B---3--:R-:W-:Y:S02]  /*61f0*/  FSEL R61, R61, -INF , P3 ;  /* 0xff8000003d3d7808 */ /* 0x008fe40001800000 */
[----:B------:R-:W-:Y:S01]  /*6200*/  FMNMX.FTZ R78, R60, R79, !PT ;  /* 0x0000004f3c4e7209 */ /* 0x000fe20007810000 */
[----:B------:R-:W2:Y:S01]  /*6210*/  MUFU.TANH R64, R64 ;  /* 0x0000004000407308 */ /* 0x000ea20000002400 */
[----:B------:R-:W-:Y:S02]  /*6220*/  ISETP.GT.AND P3, PT, R76, 0x59, PT ;  /* 0x000000594c00780c */ /* 0x000fe40003f64270 */
[----:B-1----:R-:W-:Y:S02]  /*6230*/  FSEL R62, R62, -INF , P2 ;  /* 0xff8000003e3e7808 */ /* 0x002fe40001000000 */
[----:B------:R-:W-:-:S02]  /*6240*/  FMNMX.FTZ R79, R61, R78, !PT ;  /* 0x0000004e3d4f7209 */ /* 0x000fc40007810000 */
[----:B------:R-:W-:Y:S01]  /*6250*/  ISETP.GT.AND P2, PT, R76, 0x60, PT ;  /* 0x000000604c00780c */ /* 0x000fe20003f44270 */
[----:B------:R-:W1:Y:S01]  /*6260*/  MUFU.TANH R65, R65 ;  /* 0x0000004100417308 */ /* 0x000e620000002400 */
[----:B0-----:R-:W-:Y:S02]  /*6270*/  FSEL R63, R63, -INF , P3 ;  /* 0xff8000003f3f7808 */ /* 0x001fe40001800000 */
[----:B------:R-:W-:Y:S02]  /*6280*/  FMNMX.FTZ R78, R62, R79, !PT ;  /* 0x0000004f3e4e7209 */ /* 0x000fe40007810000 */
[----:B------:R-:W-:Y:S02]  /*6290*/  ISETP.GT.AND P3, PT, R76, 0x61, PT ;  /* 0x000000614c00780c */ /* 0x000fe40003f64270 */
[----:B------:R-:W-:Y:S01]  /*62a0*/  FMNMX.FTZ R79, R63, R78, !PT ;  /* 0x0000004e3f4f7209 */ /* 0x000fe20007810000 */
[----:B------:R-:W0:Y:S01]  /*62b0*/  MUFU.TANH R66, R66 ;  /* 0x0000004200427308 */ /* 0x000e220000002400 */
[----:B--2---:R-:W-:-:S02]  /*62c0*/  FSEL R64, R64, -INF , P2 ;  /* 0xff80000040407808 */ /* 0x004fc40001000000 */
[----:B------:R-:W-:-:S05]  /*62d0*/  ISETP.GT.AND P2, PT, R76, 0x68, PT ;  /* 0x000000684c00780c */ /* 0x000fca0003f44270 */
[----:B------:R-:W2:Y:S01]  /*62e0*/  MUFU.TANH R67, R67 ;  /* 0x0000004300437308 */ /* 0x000ea20000002400 */
[----:B-1----:R-:W-:Y:S02]  /*62f0*/  FSEL R65, R65, -INF , P3 ;  /* 0xff80000041417808 */ /* 0x002fe40001800000 */
[----:B------:R-:W-:-:S05]  /*6300*/  ISETP.GT.AND P3, PT, R76, 0x69, PT ;  /* 0x000000694c00780c */ /* 0x000fca0003f64270 */
[----:B------:R-:W1:Y:S01]  /*6310*/  MUFU.TANH R68, R68 ;  /* 0x0000004400447308 */ /* 0x000e620000002400 */
[----:B0-----:R-:W-:Y:S02]  /*6320*/  FSEL R78, R66, -INF , P2 ;  /* 0xff800000424e7808 */ /* 0x001fe40001000000 */
[----:B------:R-:W-:-:S05]  /*6330*/  ISETP.GT.AND P2, PT, R76, 0x70, PT ;  /* 0x000000704c00780c */ /* 0x000fca0003f44270 */
[----:B------:R-:W0:Y:S01]  /*6340*/  MUFU.TANH R70, R70 ;  /* 0x0000004600467308 */ /* 0x000e220000002400 */
[----:B--2---:R-:W-:Y:S02]  /*6350*/  FSEL R67, R67, -INF , P3 ;  /* 0xff80000043437808 */ /* 0x004fe40001800000 */
[----:B------:R-:W-:-:S05]  /*6360*/  ISETP.GT.AND P3, PT, R76, 0x71, PT ;  /* 0x000000714c00780c */ /* 0x000fca0003f64270 */
[----:B------:R2:W-:Y:S01]  /*6370*/  MUFU.EX2 R26, R80 ;  /* 0x00000050001a7308 */ /* 0x0005e20000000800 */
[----:B-1----:R-:W-:Y:S02]  /*6380*/  FSEL R68, R68, -INF , P2 ;  /* 0xff80000044447808 */ /* 0x002fe40001000000 */
[----:B------:R-:W-:-:S05]  /*6390*/  ISETP.GT.AND P2, PT, R76, 0x78, PT ;  /* 0x000000784c00780c */ /* 0x000fca0003f44270 */
[----:B------:R-:W1:Y:S01]  /*63a0*/  MUFU.TANH R71, R71 ;  /* 0x0000004700477308 */ /* 0x000e620000002400 */
[----:B--2---:R-:W-:Y:S02]  /*63b0*/  FMNMX.FTZ R80, R64, R79, !PT ;  /* 0x0000004f40507209 */ /* 0x004fe40007810000 */
[----:B0-----:R-:W-:Y:S02]  /*63c0*/  FSEL R70, R70, -INF , P3 ;  /* 0xff80000046467808 */ /* 0x001fe40001800000 */
[----:B------:R-:W-:Y:S02]  /*63d0*/  FMNMX.FTZ R79, R65, R80, !PT ;  /* 0x00000050414f7209 */ /* 0x000fe40007810000 */
[----:B------:R-:W-:Y:S01]  /*63e0*/  ISETP.GT.AND P3, PT, R76, 0x79, PT ;  /* 0x000000794c00780c */ /* 0x000fe20003f64270 */
[----:B------:R-:W0:Y:S01]  /*63f0*/  MUFU.TANH R74, R74 ;  /* 0x0000004a004a7308 */ /* 0x000e220000002400 */
[----:B------:R-:W-:-:S04]  /*6400*/  FMNMX.FTZ R66, R78, R79, !PT ;  /* 0x0000004f4e427209 */ /* 0x000fc80007810000 */
[----:B------:R-:W-:-:S03]  /*6410*/  FMNMX.FTZ R79, R67, R66, !PT ;  /* 0x00000042434f7209 */ /* 0x000fc60007810000 */
[----:B------:R-:W-:Y:S01]  /*6420*/  MUFU.EX2 R72, R72 ;  /* 0x0000004800487308 */ /* 0x000fe20000000800 */
[----:B------:R-:W-:Y:S02]  /*6430*/  FMNMX.FTZ R79, R68, R79, !PT ;  /* 0x0000004f444f7209 */ /* 0x000fe40007810000 */
[----:B-1----:R-:W-:Y:S02]  /*6440*/  FSEL R71, R71, -INF , P2 ;  /* 0xff80000047477808 */ /* 0x002fe40001000000 */
[----:B------:R-:W-:-:S03]  /*6450*/  FMNMX.FTZ R66, R70, R79, !PT ;  /* 0x0000004f46427209 */ /* 0x000fc60007810000 */
[----:B------:R-:W-:Y:S01]  /*6460*/  MUFU.EX2 R73, R73 ;  /* 0x0000004900497308 */ /* 0x000fe20000000800 */
[----:B0-----:R-:W-:Y:S02]  /*6470*/  FSEL R74, R74, -INF , P3 ;  /* 0xff8000004a4a7808 */ /* 0x001fe40001800000 */
[----:B------:R-:W-:-:S04]  /*6480*/  FMNMX.FTZ R79, R71, R66, !PT ;  /* 0x00000042474f7209 */ /* 0x000fc80007810000 */
[----:B------:R-:W-:Y:S01]  /*6490*/  FMNMX.FTZ R79, R74, R79, !PT ;  /* 0x0000004f4a4f7209 */ /* 0x000fe20007810000 */
[----:B------:R0:W-:Y:S04]  /*64a0*/  MUFU.EX2 R28, R81 ;  /* 0x00000051001c7308 */ /* 0x0001e80000000800 */
[----:B------:R-:W1:Y:S04]  /*64b0*/  SHFL.BFLY PT, R66, R79, 0x2, 0x1f ;  /* 0x0c401f004f427f89 */ /* 0x000e6800000e0000 */
[----:B------:R-:W-:Y:S08]  /*64c0*/  MUFU.EX2 R6, R142 ;  /* 0x0000008e00067308 */ /* 0x000ff00000000800 */
[----:B------:R-:W-:Y:S08]  /*64d0*/  MUFU.EX2 R37, R37 ;  /* 0x0000002500257308 */ /* 0x000ff00000000800 */
[----:B------:R-:W-:Y:S01]  /*64e0*/  MUFU.EX2 R38, R38 ;  /* 0x0000002600267308 */ /* 0x000fe20000000800 */
[----:B-1----:R-:W-:Y:S01]  /*64f0*/  FMNMX.FTZ R76, R79, R66, !PT ;  /* 0x000000424f4c7209 */ /* 0x002fe20007810000 */
[----:B------:R-:W-:-:S06]  /*6500*/  FFMA.FTZ R66, R54, UR33, -R75 ;  /* 0x0000002136427c23 */ /* 0x000fcc000801084b */
[----:B------:R-:W-:Y:S01]  /*6510*/  MUFU.EX2 R39, R39 ;  /* 0x0000002700277308 */ /* 0x000fe20000000800 */
[----:B------:R-:W1:Y:S07]  /*6520*/  SHFL.BFLY PT, R79, R76, 0x1, 0x1f ;  /* 0x0c201f004c4f7f89 */ /* 0x000e6e00000e0000 */
[----:B------:R-:W-:Y:S08]  /*6530*/  MUFU.EX2 R40, R40 ;  /* 0x0000002800287308 */ /* 0x000ff00000000800 */
[----:B------:R-:W-:Y:S08]  /*6540*/  MUFU.EX2 R41, R41 ;  /* 0x0000002900297308 */ /* 0x000ff00000000800 */
[----:B------:R-:W-:Y:S01]  /*6550*/  MUFU.EX2 R42, R42 ;  /* 0x0000002a002a7308 */ /* 0x000fe20000000800 */
[----:B-1----:R-:W-:-:S04]  /*6560*/  FMNMX.FTZ R54, R76, R79, !PT ;  /* 0x0000004f4c367209 */ /* 0x002fc80007810000 */
[C---:B------:R-:W-:Y:S01]  /*6570*/  FSETP.NEU.FTZ.AND P2, PT, R54.reuse, -INF , PT ;  /* 0xff8000003600780b */ /* 0x040fe20003f5d000 */
[C---:B------:R-:W-:Y:S02]  /*6580*/  FMUL.FTZ R76, R54.reuse, UR33 ;  /* 0x00000021364c7c20 */ /* 0x040fe40008410000 */
[----:B------:R-:W-:Y:S01]  /*6590*/  MUFU.EX2 R43, R43 ;  /* 0x0000002b002b7308 */ /* 0x000fe20000000800 */
[----:B------:R-:W-:Y:S02]  /*65a0*/  FSEL R3, R54, RZ, P2 ;  /* 0x000000ff36037208 */ /* 0x000fe40001000000 */
[----:B------:R-:W-:-:S03]  /*65b0*/  FSEL R76, R76, RZ, P2 ;  /* 0x000000ff4c4c7208 */ /* 0x000fc60001000000 */
[----:B------:R-:W-:Y:S02]  /*65c0*/  FADD.FTZ R3, -R3, R4 ;  /* 0x0000000403037221 */ /* 0x000fe40000010100 */
[--C-:B------:R-:W-:Y:S01]  /*65d0*/  FFMA.FTZ R75, R9, UR33, -R76.reuse ;  /* 0x00000021094b7c23 */ /* 0x100fe2000801084c */
[--C-:B------:R-:W-:Y:S01]  /*65e0*/  FFMA.FTZ R9, R21, UR33, -R76.reuse ;  /* 0x0000002115097c23 */ /* 0x100fe2000801084c */
[----:B------:R-:W-:Y:S01]  /*65f0*/  FMUL.FTZ R21, R84, UR33 ;  /* 0x0000002154157c20 */ /* 0x000fe20008410000 */
[--C-:B------:R-:W-:Y:S01]  /*6600*/  FFMA.FTZ R5, R5, UR33, -R76.reuse ;  /* 0x0000002105057c23 */ /* 0x100fe2000801084c */
[----:B------:R-:W-:Y:S01]  /*6610*/  FMUL.FTZ R3, R3, UR33 ;  /* 0x0000002103037c20 */ /* 0x000fe20008410000 */
[--C-:B------:R-:W-:Y:S01]  /*6620*/  FFMA.FTZ R82, R77, UR33, -R76.reuse ;  /* 0x000000214d527c23 */ /* 0x100fe2000801084c */
[--C-:B------:R-:W-:Y:S01]  /*6630*/  FFMA.FTZ R7, R7, UR33, -R76.reuse ;  /* 0x0000002107077c23 */ /* 0x100fe2000801084c */
[--C-:B0-----:R-:W-:Y:S01]  /*6640*/  FFMA.FTZ R81, R29, UR33, -R76.reuse ;  /* 0x000000211d517c23 */ /* 0x101fe2000801084c */
        /* <DEDUP_REMOVED lines=16> */
[----:B------:R-:W1:Y:S01]  /*6750*/  MUFU.EX2 R3, R3 ;  /* 0x0000000300037308 */ /* 0x000e620000000800 */
[----:B0-----:R-:W-:Y:S01]  /*6760*/  FFMA.FTZ R2, R21, R2, R72 ;  /* 0x0000000215027223 */ /* 0x001fe20000010048 */
[--C-:B------:R-:W-:Y:S01]  /*6770*/  FFMA.FTZ R36, R60, UR33, -R76.reuse ;  /* 0x000000213c247c23 */ /* 0x100fe2000801084c */
[--C-:B------:R-:W-:Y:S01]  /*6780*/  FFMA.FTZ R84, R61, UR33, -R76.reuse ;  /* 0x000000213d547c23 */ /* 0x100fe2000801084c */
[----:B------:R-:W-:Y:S01]  /*6790*/  FFMA.FTZ R55, R62, UR33, -R76 ;  /* 0x000000213e377c23 */ /* 0x000fe2000801084c */
[----:B------:R-:W-:Y:S01]  /*67a0*/  FADD.FTZ R15, R73, R2 ;  /* 0x00000002490f7221 */ /* 0x000fe20000010000 */
[--C-:B------:R-:W-:Y:S01]  /*67b0*/  FFMA.FTZ R83, R63, UR33, -R76.reuse ;  /* 0x000000213f537c23 */ /* 0x100fe2000801084c */
[--C-:B------:R-:W-:Y:S01]  /*67c0*/  FFMA.FTZ R58, R64, UR33, -R76.reuse ;  /* 0x00000021403a7c23 */ /* 0x100fe2000801084c */
[----:B------:R-:W0:Y:S01]  /*67d0*/  MUFU.EX2 R82, R82 ;  /* 0x0000005200527308 */ /* 0x000e220000000800 */
[----:B------:R-:W-:Y:S01]  /*67e0*/  FADD.FTZ R15, R6, R15 ;  /* 0x0000000f060f7221 */ /* 0x000fe20000010000 */
[--C-:B------:R-:W-:Y:S01]  /*67f0*/  FFMA.FTZ R63, R65, UR33, -R76.reuse ;  /* 0x00000021413f7c23 */ /* 0x100fe2000801084c */
[--C-:B------:R-:W-:Y:S01]  /*6800*/  FFMA.FTZ R60, R78, UR33, -R76.reuse ;  /* 0x000000214e3c7c23 */ /* 0x100fe2000801084c */
[--C-:B------:R-:W-:Y:S01]  /*6810*/  FFMA.FTZ R62, R67, UR33, -R76.reuse ;  /* 0x00000021433e7c23 */ /* 0x100fe2000801084c */
[----:B------:R-:W-:Y:S01]  /*6820*/  FADD.FTZ R15, R8, R15 ;  /* 0x0000000f080f7221 */ /* 0x000fe20000010000 */
[--C-:B------:R-:W-:Y:S01]  /*6830*/  FFMA.FTZ R61, R68, UR33, -R76.reuse ;  /* 0x00000021443d7c23 */ /* 0x100fe2000801084c */
[--C-:B------:R-:W-:Y:S01]  /*6840*/  FFMA.FTZ R64, R70, UR33, -R76.reuse ;  /* 0x0000002146407c23 */ /* 0x100fe2000801084c */
[----:B------:R-:W2:Y:S01]  /*6850*/  MUFU.EX2 R7, R7 ;  /* 0x0000000700077308 */ /* 0x000ea20000000800 */
[----:B-1----:R-:W-:Y:S01]  /*6860*/  FFMA.FTZ R13, R3, R0, R5 ;  /* 0x00000000030d7223 */ /* 0x002fe20000010005 */
[----:B------:R-:W-:Y:S01]  /*6870*/  FADD.FTZ R15, R10, R15 ;  /* 0x0000000f0a0f7221 */ /* 0x000fe20000010000 */
[--C-:B------:R-:W-:Y:S01]  /*6880*/  FFMA.FTZ R65, R71, UR33, -R76.reuse ;  /* 0x0000002147417c23 */ /* 0x100fe2000801084c */
[----:B------:R-:W-:-:S02]  /*6890*/  FFMA.FTZ R67, R74, UR33, -R76 ;  /* 0x000000214a437c23 */ /* 0x000fc4000801084c */
        /* <DEDUP_REMOVED lines=10> */
[----:B-1----:R-:W-:Y:S01]  /*6940*/  FADD.FTZ R0, R81, R0 ;  /* 0x0000000051007221 */ /* 0x002fe20000010000 */
[----:B------:R-:W-:-:S06]  /*6950*/  FADD.FTZ R2, R28, R15 ;  /* 0x0000000f1c027221 */ /* 0x000fcc0000010000 */
        /* <DEDUP_REMOVED lines=26> */
[----:B--2---:R-:W-:-:S07]  /*6b00*/  FADD.FTZ R0, R31, R0 ;  /* 0x000000001f007221 */ /* 0x004fce0000010000 */
[----:B------:R-:W2:Y:S01]  /*6b10*/  MUFU.EX2 R86, R86 ;  /* 0x0000005600567308 */ /* 0x000ea20000000800 */
[----:B-1----:R-:W-:Y:S01]  /*6b20*/  FADD.FTZ R15, R87, R0 ;  /* 0x00000000570f7221 */ /* 0x002fe20000010000 */
[----:B------:R-:W-:-:S04]  /*6b30*/  FADD.FTZ R0, R42, R13 ;  /* 0x0000000d2a007221 */ /* 0x000fc80000010000 */
[----:B------:R-:W-:Y:S02]  /*6b40*/  FADD.FTZ R0, R43, R0 ;  /* 0x000000002b007221 */ /* 0x000fe40000010000 */
        /* <DEDUP_REMOVED lines=60> */
.L_x_11892:
[----:B------:R-:W-:Y:S01]  /*6f10*/  ULEA UR6, UR53, UR40, 0x3 ;  /* 0x0000002835067291 */ /* 0x000fe2000f8e183f */
[----:B------:R-:W-:Y:S01]  /*6f20*/  F2FP.F16.F32.PACK_AB R4, R73, R72 ;  /* 0x000000484904723e */ /* 0x000fe200000000ff */
[----:B------:R-:W-:Y:S01]  /*6f30*/  UISETP.GT.AND UP0, UPT, UR54, UR52, UPT ;  /* 0x000000343600728c */ /* 0x000fe2000bf04270 */
[----:B------:R-:W-:Y:S01]  /*6f40*/  F2FP.F16.F32.PACK_AB R5, R82, R5 ;  /* 0x000000055205723e */ /* 0x000fe200000000ff */
[----:B------:R-:W-:Y:S01]  /*6f50*/  UIADD3 UR6, UR6, 0x2d860, URZ ;  /* 0x0002d86006067890 */ /* 0x000fe2000fffe03f */
[----:B------:R-:W-:Y:S01]  /*6f60*/  F2FP.F16.F32.PACK_AB R6, R8, R6 ;  /* 0x000000060806723e */ /* 0x000fe200000000ff */
[----:B------:R-:W-:Y:S01]  /*6f70*/  UMOV UR28, UR45 ;  /* 0x0000002d001c7c82 */ /* 0x000fe20008000000 */
[----:B------:R-:W-:Y:S01]  /*6f80*/  F2FP.F16.F32.PACK_AB R7, R81, R7 ;  /* 0x000000075107723e */ /* 0x000fe200000000ff */
        /* <DEDUP_REMOVED lines=20> */
[----:B------:R-:W-:Y:S01]  /*70d0*/  STSM.16.M88.4 [R18], R24 ;  /* 0x0000001812007844 */ /* 0x000fe20000000200 */
[----:B------:R-:W-:Y:S01]  /*70e0*/  F2FP.F16.F32.PACK_AB R10, R41, R40 ;  /* 0x00000028290a723e */ /* 0x000fe200000000ff */
[----:B------:R-:W-:Y:S01]  /*70f0*/  UMOV UR54, UR6 ;  /* 0x0000000600367c82 */ /* 0x000fe20008000000 */
        /* <DEDUP_REMOVED lines=11> */
[-C--:B------:R-:W-:Y:S01]  /*71b0*/  FMUL.FTZ R106, R106, R3.reuse ;  /* 0x000000036a6a7220 */ /* 0x080fe20000410000 */
[----:B------:R-:W-:Y:S01]  /*71c0*/  F2FP.F16.F32.PACK_AB R5, R84, R36 ;  /* 0x000000245405723e */ /* 0x000fe200000000ff */
[----:B------:R-:W-:Y:S01]  /*71d0*/  STSM.16.M88.4 [R16+0x27800], R28 ;  /* 0x0278001c10007844 */ /* 0x000fe20000000200 */
[----:B------:R-:W-:Y:S01]  /*71e0*/  F2FP.F16.F32.PACK_AB R6, R49, R48 ;  /* 0x000000303106723e */ /* 0x000fe200000000ff */
[----:B------:R-:W-:Y:S01]  /*71f0*/  FMUL.FTZ R107, R107, R3 ;  /* 0x000000036b6b7220 */ /* 0x000fe20000410000 */
[----:B------:R-:W-:Y:S01]  /*7200*/  F2FP.F16.F32.PACK_AB R7, R83, R55 ;  /* 0x000000375307723e */ /* 0x000fe200000000ff */
[----:B------:R-:W-:Y:S01]  /*7210*/  FMUL.FTZ R110, R110, R3 ;  /* 0x000000036e6e7220 */ /* 0x000fe20000410000 */
[----:B-1----:R-:W-:Y:S01]  /*7220*/  F2FP.F16.F32.PACK_AB R12, R50, R51 ;  /* 0x00000033320c723e */ /* 0x002fe200000000ff */
[-C--:B------:R-:W-:Y:S01]  /*7230*/  FMUL.FTZ R111, R111, R3.reuse ;  /* 0x000000036f6f7220 */ /* 0x080fe20000410000 */
        /* <DEDUP_REMOVED lines=14> */
[----:B------:R-:W-:Y:S01]  /*7320*/  PLOP3.LUT P1, PT, PT, PT, UP0, 0x80, 0x0 ;  /* 0x000000000000781c */ /* 0x000fe20003f2f008 */
[-C--:B------:R-:W-:Y:S01]  /*7330*/  FMUL.FTZ R123, R123, R3.reuse ;  /* 0x000000037b7b7220 */ /* 0x080fe20000410000 */
        /* <DEDUP_REMOVED lines=37> */
[----:B0-----:R-:W-:-:S02]  /*7590*/  IMAD.MOV.U32 R4, RZ, RZ, R54 ;  /* 0x000000ffff047224 */ /* 0x001fc400078e0036 */
[----:B------:R-:W-:Y:S01]  /*75a0*/  IMAD.MOV.U32 R3, RZ, RZ, R69 ;  /* 0x000000ffff037224 */ /* 0x000fe200078e0045 */
[----:B--2---:R-:W-:Y:S01]  /*75b0*/  NOP ;  /* 0x0000000000007918 */ /* 0x004fe20000000000 */
[----:B-1----:R-:W-:Y:S05]  /*75c0*/  @P1 BRA `(.L_x_11893) ;  /* 0xffffffcc00701947 */ /* 0x002fea000383ffff */
[----:B------:R-:W-:-:S05]  /*75d0*/  UMOV UR54, UR6 ;  /* 0x0000000600367c82 */ /* 0x000fca0008000000 */
.L_x_11882:
[----:B------:R-:W-:-:S13]  /*75e0*/  ISETP.LE.AND P1, PT, RZ, UR54, PT ;  /* 0x00000036ff007c0c */ /* 0x000fda000bf23270 */
[----:B------:R-:W-:Y:S05]  /*75f0*/  @!P1 BRA `(.L_x_11894) ;  /* 0x0000002800449947 */ /* 0x000fea0003800000 */
[----:B-1----:R-:W-:Y:S01]  /*7600*/  IMAD.MOV.U32 R4, RZ, RZ, R54 ;  /* 0x000000ffff047224 */ /* 0x002fe200078e0036 */
[----:B------:R-:W-:Y:S01]  /*7610*/  UMOV UR28, UR45 ;  /* 0x0000002d001c7c82 */ /* 0x000fe20008000000 */
[----:B------:R-:W-:Y:S01]  /*7620*/  IMAD.MOV.U32 R3, RZ, RZ, R69 ;  /* 0x000000ffff037224 */ /* 0x000fe200078e0045 */
[----:B------:R-:W-:Y:S01]  /*7630*/  UMOV UR35, UR44 ;  /* 0x0000002c00237c82 */ /* 0x000fe20008000000 */
[----:B------:R-:W-:Y:S01]  /*7640*/  ULDC UR34, c[0x0][0x9d8] ;  /* 0x0002760000227ab9 */ /* 0x000fe20000000800 */
[----:B------:R-:W-:-:S05]  /*7650*/  ULDC UR33, c[0x0][0x988] ;  /* 0x0002620000217ab9 */ /* 0x000fca0000000800 */
.L_x_11905:
[----:B------:R-:W-:Y:S01]  /*7660*/  ISETP.NE.AND P2, PT, RZ, UR37, PT ;  /* 0x00000025ff007c0c */ /* 0x000fe2000bf45270 */
[----:B------:R-:W-:-:S04]  /*7670*/  UISETP.NE.AND UP0, UPT, UR35, 0x1, UPT ;  /* 0x000000012300788c */ /* 0x000fc8000bf05270 */
[----:B------:R-:W-:-:S04]  /*7680*/  USEL UR45, URZ, 0x1, UP0 ;  /* 0x000000013f2d7887 */ /* 0x000fc80008000000 */
[----:B------:R-:W-:-:S04]  /*7690*/  ULOP3.LUT UR45, UR28, UR45, URZ, 0x3c, !UPT ;  /* 0x0000002d1c2d7292 */ /* 0x000fc8000f8e3c3f */
[----:B------:R-:W-:Y:S08]  /*76a0*/  @P2 BRA `(.L_x_11895) ;  /* 0x0000000000382947 */ /* 0x000ff00003800000 */
[----:B------:R-:W-:Y:S05]  /*76b0*/  @!P0 BRA `(.L_x_11896) ;  /* 0x0000000000048947 */ /* 0x000fea0003800000 */
[----:B------:R-:W-:Y:S01]  /*76c0*/  BPT.TRAP 0x1 ;  /* 0x000000040000795c */ /* 0x000fe20000300000 */
.L_x_11896:
        /* <DEDUP_REMOVED lines=9> */
.L_x_11897:
[----:B-1----:R-:W-:Y:S05]  /*7760*/  @P1 BRA `(.L_x_11895) ;  /* 0x0000000000081947 */ /* 0x002fea0003800000 */
[----:B------:R-:W1:Y:S02]  /*7770*/  SYNCS.PHASECHK.TRANS64.TRYWAIT P1, [UR6+0x2d830], R5 ;  /* 0x02d83005ff0075a7 */ /* 0x000e640008020146 */
[----:B-1----:R-:W-:Y:S05]  /*7780*/  @!P1 BRA `(.L_x_11898) ;  /* 0x0000008c003c9947 */ /* 0x002fea0003800000 */
.L_x_11895:
        /* <DEDUP_REMOVED lines=40> */
.L_x_11900:
[----:B------:R-:W-:Y:S01]  /*7a10*/  ULEA UR6, UR35, UR40, 0x3 ;  /* 0x0000002823067291 */ /* 0x000fe2000f8e183f */
[----:B------:R-:W-:-:S05]  /*7a20*/  IMAD.U32 R5, RZ, RZ, UR28 ;  /* 0x0000001cff057e24 */ /* 0x000fca000f8e00ff */
[----:B------:R-:W-:-:S04]  /*7a30*/  SHF.L.U32 R5, R5, 0x1f, RZ ;  /* 0x0000001f05057819 */ /* 0x000fc800000006ff */
[----:B------:R0:W1:Y:S01]  /*7a40*/  SYNCS.PHASECHK.TRANS64.TRYWAIT P1, [UR6+0x2d850], R5 ;  /* 0x02d85005ff0075a7 */ /* 0x0000620008020146 */
[----:B------:R-:W-:Y:S05]  /*7a50*/  @!P0 BRA `(.L_x_11901) ;  /* 0x0000000000048947 */ /* 0x000fea0003800000 */
[----:B------:R-:W-:Y:S01]  /*7a60*/  BPT.TRAP 0x1 ;  /* 0x000000040000795c */ /* 0x000fe20000300000 */
.L_x_11901:
[----:B-1----:R-:W-:Y:S05]  /*7a70*/  @P1 BRA `(.L_x_11899) ;  /* 0x0000000000081947 */ /* 0x002fea0003800000 */
[----:B------:R-:W1:Y:S02]  /*7a80*/  SYNCS.PHASECHK.TRANS64.TRYWAIT P1, [UR6+0x2d850], R5 ;  /* 0x02d85005ff0075a7 */ /* 0x000e640008020146 */
[----:B-1----:R-:W-:Y:S05]  /*7a90*/  @!P1 BRA `(.L_x_11902) ;  /* 0x0000008800909947 */ /* 0x002fea0003800000 */
.L_x_11899:
        /* <DEDUP_REMOVED lines=70> */
.L_x_11903:
        /* <DEDUP_REMOVED lines=67> */
[----:B------:R-:W-:-:S03]  /*8330*/  ULEA UR6, UR44, UR40, 0x3 ;  /* 0x000000282c067291 */ /* 0x000fc6000f8e183f */
[----:B------:R-:W2:Y:S01]  /*8340*/  MUFU.TANH R13, R13 ;  /* 0x0000000d000d7308 */ /* 0x000ea20000002400 */
[----:B0-----:R-:W-:Y:S01]  /*8350*/  FMNMX.FTZ R54, R10, R65, !PT ;  /* 0x000000410a367209 */ /* 0x001fe20007810000 */
[----:B------:R-:W-:-:S04]  /*8360*/  UIADD3 UR6, UR6, 0x2d840, URZ ;  /* 0x0002d84006067890 */ /* 0x000fc8000fffe03f */
[----:B------:R-:W-:Y:S02]  /*8370*/  UPRMT UR6, UR41, 0x654, UR6 ;  /* 0x0000065429067896 */ /* 0x000fe40008000006 */
[----:B------:R-:W0:Y:S01]  /*8380*/  MUFU.TANH R15, R15 ;  /* 0x0000000f000f7308 */ /* 0x000e220000002400 */
[----:B-1----:R-:W-:-:S06]  /*8390*/  FMNMX.FTZ R66, R12, R67, !PT ;  /* 0x000000430c427209 */ /* 0x002fcc0007810000 */
[----:B------:R-:W-:Y:S01]  /*83a0*/  SYNCS.ARRIVE.TRANS64.RED.A1T0 RZ, [UR6], RZ ;  /* 0x000000ffffff79a7 */ /* 0x000fe20008100406 */
        /* <DEDUP_REMOVED lines=184> */
[----:B------:R-:W-:Y:S01]  /*8f30*/  FFMA.FTZ R26, R53, UR33, -R32 ;  /* 0x00000021351a7c23 */ /* 0x000fe20008010820 */
[--C-:B------:R-:W-:Y:S01]  /*8f40*/  FFMA.FTZ R52, R52, UR33, -R77.reuse ;  /* 0x0000002134347c23 */ /* 0x100fe2000801084d */
[--C-:B------:R-:W-:Y:S01]  /*8f50*/  FFMA.FTZ R56, R56, UR33, -R77.reuse ;  /* 0x0000002138387c23 */ /* 0x100fe2000801084d */
[----:B------:R-:W-:Y:S01]  /*8f60*/  FFMA.FTZ R57, R57, UR33, -R77 ;  /* 0x0000002139397c23 */ /* 0x000fe2000801084d */
        /* <DEDUP_REMOVED lines=10> */
[--C-:B------:R-:W-:Y:S01]  /*9010*/  FFMA.FTZ R73, R73, UR33, -R77.reuse ;  /* 0x0000002149497c23 */ /* 0x100fe2000801084d */
[----:B------:R-:W-:Y:S01]  /*9020*/  FFMA.FTZ R74, R74, UR33, -R77 ;  /* 0x000000214a4a7c23 */ /* 0x000fe2000801084d */
[--C-:B------:R-:W-:Y:S01]  /*9030*/  FFMA.FTZ R77, R55, UR33, -R32.reuse ;  /* 0x00000021374d7c23 */ /* 0x100fe20008010820 */
[--C-:B------:R-:W-:Y:S01]  /*9040*/  FFMA.FTZ R55, R59, UR33, -R32.reuse ;  /* 0x000000213b377c23 */ /* 0x100fe20008010820 */
[--C-:B------:R-:W-:Y:S01]  /*9050*/  FFMA.FTZ R42, R62, UR33, -R32.reuse ;  /* 0x000000213e2a7c23 */ /* 0x100fe20008010820 */
[----:B------:R-:W-:Y:S01]  /*9060*/  FFMA.FTZ R53, R63, UR33, -R32 ;  /* 0x000000213f357c23 */ /* 0x000fe20008010820 */
        /* <DEDUP_REMOVED lines=127> */
.L_x_11904:
        /* <DEDUP_REMOVED lines=18> */
[----:B------:R-:W-:Y:S01]  /*9980*/  SYNCS.ARRIVE.TRANS64.RED.A1T0 RZ, [UR6], RZ ;  /* 0x000000ffffff79a7 */ /* 0x000fe20008100406 */
[----:B------:R-:W-:Y:S01]  /*9990*/  F2FP.F16.F32.PACK_AB R30, R78, R31 ;  /* 0x0000001f4e1e723e */ /* 0x000fe200000000ff */
[----:B------:R-:W-:Y:S01]  /*99a0*/  STSM.16.M88.4 [R16+0x21800], R32 ;  /* 0x0218002010007844 */ /* 0x000fe20000000200 */
[----:B------:R-:W-:Y:S01]  /*99b0*/  F2FP.F16.F32.PACK_AB R37, R38, R37 ;  /* 0x000000252625723e */ /* 0x000fe200000000ff */
[----:B------:R-:W-:Y:S01]  /*99c0*/  UIADD3 UR6, UR54, -0x1, URZ ;  /* 0xffffffff36067890 */ /* 0x000fe2000fffe03f */
[----:B------:R-:W-:Y:S01]  /*99d0*/  F2FP.F16.F32.PACK_AB R28, R28, R27 ;  /* 0x0000001b1c1c723e */ /* 0x000fe200000000ff */
[----:B------:R0:W-:Y:S01]  /*99e0*/  STSM.16.M88.4 [R19], R8 ;  /* 0x0000000813007844 */ /* 0x0001e20000000200 */
        /* <DEDUP_REMOVED lines=15> */
[-C--:B------:R-:W-:Y:S01]  /*9ae0*/  FMUL.FTZ R105, R105, R4.reuse ;  /* 0x0000000469697220 */ /* 0x080fe20000410000 */
[----:B0-----:R-:W-:Y:S01]  /*9af0*/  F2FP.F16.F32.PACK_AB R8, R52, R51 ;  /* 0x000000333408723e */ /* 0x001fe200000000ff */
[----:B------:R-:W-:Y:S01]  /*9b00*/  FMUL.FTZ R108, R108, R4 ;  /* 0x000000046c6c7220 */ /* 0x000fe20000410000 */
[----:B------:R-:W-:Y:S01]  /*9b10*/  F2FP.F16.F32.PACK_AB R9, R77, R26 ;  /* 0x0000001a4d09723e */ /* 0x000fe200000000ff */
[----:B------:R2:W-:Y:S01]  /*9b20*/  STSM.16.M88.4 [R16+0x27800], R44 ;  /* 0x0278002c10007844 */ /* 0x0005e20000000200 */
[----:B------:R-:W-:Y:S01]  /*9b30*/  F2FP.F16.F32.PACK_AB R10, R57, R56 ;  /* 0x00000038390a723e */ /* 0x000fe200000000ff */
[-C--:B------:R-:W-:Y:S01]  /*9b40*/  FMUL.FTZ R109, R109, R4.reuse ;  /* 0x000000046d6d7220 */ /* 0x080fe20000410000 */
        /* <DEDUP_REMOVED lines=59> */
[----:B--2---:R-:W-:Y:S05]  /*9f00*/  @P1 BRA `(.L_x_11905) ;  /* 0xffffffd400d41947 */ /* 0x004fea000383ffff */
.L_x_11894:
[----:B------:R-:W-:Y:S06]  /*9f10*/  BAR.ARV 0x8, 0x200 ;  /* 0x0208000000007b1d */ /* 0x000fec0000002000 */
[----:B------:R-:W-:Y:S05]  /*9f20*/  @!P0 BRA `(.L_x_11906) ;  /* 0x0000000000048947 */ /* 0x000fea0003800000 */
[----:B------:R-:W-:Y:S01]  /*9f30*/  BPT.TRAP 0x1 ;  /* 0x000000040000795c */ /* 0x000fe20000300000 */
.L_x_11906:
[----:B------:R-:W-:Y:S01]  /*9f40*/  ULEA UR8, UR44, UR40, 0x3 ;  /* 0x000000282c087291 */ /* 0x000fe2000f8e183f */
[----:B------:R-:W-:-:S05]  /*9f50*/  IMAD.U32 R3, RZ, RZ, UR45 ;  /* 0x0000002dff037e24 */ /* 0x000fca000f8e00ff */
[----:B------:R-:W-:-:S04]  /*9f60*/  SHF.L.U32 R3, R3, 0x1f, RZ ;  /* 0x0000001f03037819 */ /* 0x000fc800000006ff */
[----:B------:R0:W2:Y:S01]  /*9f70*/  SYNCS.PHASECHK.TRANS64.TRYWAIT P1, [UR8+0x2d850], R3 ;  /* 0x02d85003ff0075a7 */ /* 0x0000a20008020148 */
[----:B------:R-:W-:Y:S05]  /*9f80*/  @!P0 BRA `(.L_x_11907) ;  /* 0x0000000000048947 */ /* 0x000fea0003800000 */
[----:B------:R-:W-:Y:S01]  /*9f90*/  BPT.TRAP 0x1 ;  /* 0x000000040000795c */ /* 0x000fe20000300000 */
.L_x_11907:
[----:B--2---:R-:W-:Y:S05]  /*9fa0*/  @P1 BRA `(.L_x_11908) ;  /* 0x0000000000081947 */ /* 0x004fea0003800000 */
[----:B------:R-:W2:Y:S02]  /*9fb0*/  SYNCS.PHASECHK.TRANS64.TRYWAIT P1, [UR8+0x2d850], R3 ;  /* 0x02d85003ff0075a7 */ /* 0x000ea40008020148 */
[----:B--2---:R-:W-:Y:S05]  /*9fc0*/  @!P1 BRA `(.L_x_11909) ;  /* 0x00000064005c9947 */ /* 0x004fea0003800000 */
.L_x_11908:
[----:B------:R-:W-:Y:S01]  /*9fd0*/  UIADD3 UR40, UR40, 0x400, URZ ;  /* 0x0000040028287890 */ /* 0x000fe2000fffe03f */
[----:B------:R-:W-:Y:S01]  /*9fe0*/  WARPGROUP.ARRIVE ;  /* 0x00000000000079c5 */ /* 0x000fe20000000000 */
[----:B------:R-:W-:Y:S01]  /*9ff0*/  ULOP3.LUT UR36, UR36, 0x10000, URZ, 0xfc, !UPT ;  /* 0x0001000024247892 */ /* 0x000fe2000f8efc3f */
[----:B01----:R-:W0:Y:S01]  /*a000*/  SHFL.BFLY PT, R3, R2, 0x2, 0x1f ;  /* 0x0c401f0002037f89 */ /* 0x003e2200000e0000 */
[----:B------:R-:W-:Y:S01]  /*a010*/  USHF.R.U32.HI UR40, URZ, 0x4, UR40 ;  /* 0x000000043f287899 */ /* 0x000fe20008011628 */
[----:B------:R-:W-:Y:S01]  /*a020*/  MOV R46, RZ ;  /* 0x000000ff002e7202 */ /* 0x000fe20000000f00 */
[----:B------:R-:W-:Y:S01]  /*a030*/  UMOV UR5, 0x40000040 ;  /* 0x4000004000057882 */ /* 0x000fe20000000000 */
[----:B------:R-:W-:Y:S01]  /*a040*/  UMOV UR7, 0x80000020 ;  /* 0x8000002000077882 */ /* 0x000fe20000000000 */
[----:B------:R-:W-:Y:S01]  /*a050*/  ULOP3.LUT UR40, UR40, 0x3fff, URZ, 0xc0, !UPT ;  /* 0x00003fff28287892 */ /* 0x000fe2000f8ec03f */
[----:B------:R-:W1:Y:S01]  /*a060*/  SHFL.BFLY PT, R5, R0, 0x2, 0x1f ;  /* 0x0c401f0000057f89 */ /* 0x000e6200000e0000 */
[----:B------:R-:W-:Y:S01]  /*a070*/  UMOV UR4, UR36 ;  /* 0x0000002400047c82 */ /* 0x000fe20008000000 */
[----:B------:R-:W-:Y:S01]  /*a080*/  IMAD.U32 R10, RZ, RZ, UR33 ;  /* 0x00000021ff0a7e24 */ /* 0x000fe2000f8e00ff */
[----:B------:R-:W-:Y:S01]  /*a090*/  ULOP3.LUT UR9, UR40, 0x2000000, URZ, 0xfc, !UPT ;  /* 0x0200000028097892 */ /* 0x000fe2000f8efc3f */
[----:B------:R-:W-:-:S03]  /*a0a0*/  IMAD.MOV.U32 R38, RZ, RZ, -0x800000 ;  /* 0xff800000ff267424 */ /* 0x000fc600078e00ff */
        /* <DEDUP_REMOVED lines=76> */
.L_x_11910:
        /* <DEDUP_REMOVED lines=58> */
.L_x_11874:
        /* <DEDUP_REMOVED lines=23> */
[----:B------:R-:W-:Y:S02]  /*aa80*/  F2FP.F16.F32.PACK_AB R34, R133, R34 ;  /* 0x000000228522723e */ /* 0x000fe400000000ff */
        /* <DEDUP_REMOVED lines=46> */
[----:B------:R-:W-:Y:S02]  /*ad70*/  LOP3.LUT R14, R14, R15, RZ, 0x3c, !PT ;  /* 0x0000000f0e0e7212 */ /* 0x000fe400078e3cff */
[----:B------:R-:W-:-:S02]  /*ad80*/  IADD3.X R15, RZ, R5, RZ, P0, !PT ;  /* 0x00000005ff0f7210 */ /* 0x000fc400007fe4ff */
[----:B------:R-:W-:Y:S02]  /*ad90*/  IADD3 R37, P0, R40, 0x1800, RZ ;  /* 0x0000180028257810 */ /* 0x000fe40007f1e0ff */
[----:B------:R-:W-:Y:S01]  /*ada0*/  LOP3.LUT R2, R2, R43, RZ, 0x3c, !PT ;  /* 0x0000002b02027212 */ /* 0x000fe200078e3cff */
[----:B------:R-:W-:Y:S01]  /*adb0*/  IMAD.MOV.U32 R43, RZ, RZ, R52 ;  /* 0x000000ffff2b7224 */ /* 0x000fe200078e0034 */
[----:B-1----:R-:W-:Y:S02]  /*adc0*/  @P1 SHF.R.U32.HI R43, RZ, R50, R45 ;  /* 0x00000032ff2b1219 */ /* 0x002fe4000001162d */
[----:B------:R-:W-:Y:S02]  /*add0*/  LOP3.LUT R36, R37, 0x180, RZ, 0xc0, !PT ;  /* 0x0000018025247812 */ /* 0x000fe400078ec0ff */
[----:B------:R-:W-:Y:S01]  /*ade0*/  LOP3.LUT R10, R29, 0x180, RZ, 0xc0, !PT ;  /* 0x000001801d0a7812 */ /* 0x000fe200078ec0ff */
[----:B------:R-:W-:Y:S01]  /*adf0*/  IMAD.MOV R48, RZ, RZ, -R43 ;  /* 0x000000ffff307224 */ /* 0x000fe200078e0a2b */
[----:B------:R-:W-:-:S02]  /*ae00*/  MOV R47, R4 ;  /* 0x00000004002f7202 */ /* 0x000fc40000000f00 */
        /* <DEDUP_REMOVED lines=32> */
[----:B------:R-:W-:Y:S02]  /*b010*/  IADD3.X R29, RZ, R41, RZ, P3, !PT ;  /* 0x00000029ff1d7210 */ /* 0x000fe40001ffe4ff */
[----:B------:R-:W-:Y:S01]  /*b020*/  LOP3.LUT P0, RZ, R147, 0x3, RZ, 0xc0, !PT ;  /* 0x0000000393ff7812 */ /* 0x000fe2000780c0ff */
[----:B------:R-:W-:Y:S01]  /*b030*/  VIADD R7, R11, 0x8 ;  /* 0x000000080b077836 */ /* 0x000fe20000000000 */
[----:B------:R-:W-:Y:S02]  /*b040*/  IADD3 R5, R5, R15, RZ ;  /* 0x0000000f05057210 */ /* 0x000fe40007ffe0ff */
[----:B------:R-:W-:-:S02]  /*b050*/  LEA R43, P3, R4, UR6, 0x2 ;  /* 0x00000006042b7c11 */ /* 0x000fc4000f8610ff */
[----:B------:R-:W-:Y:S01]  /*b060*/  LOP3.LUT R30, R30, R31, RZ, 0x3c, !PT ;  /* 0x0000001f1e1e7212 */ /* 0x000fe200078e3cff */
[----:B------:R-:W-:Y:S01]  /*b070*/  IMAD.X R31, RZ, RZ, R41, P2 ;  /* 0x000000ffff1f7224 */ /* 0x000fe200010e0629 */
[-C--:B------:R-:W-:Y:S01]  /*b080*/  ISETP.GE.OR P2, PT, R11, R56.reuse, P0 ;  /* 0x000000380b00720c */ /* 0x080fe20000746670 */
[----:B------:R-:W-:Y:S01]  /*b090*/  SHFL.IDX PT, R58, R43, RZ, 0x1c1f ;  /* 0x001c1fff2b3a7589 */ /* 0x000fe200000e0000 */
[----:B------:R-:W-:Y:S02]  /*b0a0*/  ISETP.GE.OR P0, PT, R7, R56, P0 ;  /* 0x000000380700720c */ /* 0x000fe40000706670 */
[----:B------:R-:W-:Y:S01]  /*b0b0*/  LEA.HI.X R45, R4, UR7, R5, 0x2, P3 ;  /* 0x00000007042d7c11 */ /* 0x000fe200098f1405 */
[----:B------:R-:W-:Y:S01]  /*b0c0*/  SHFL.IDX PT, R60, R43, 0x1, 0x1c1f ;  /* 0x003c1f002b3c7f89 */ /* 0x000fe200000e0000 */
[----:B------:R-:W-:Y:S02]  /*b0d0*/  MOV R53, R8 ;  /* 0x0000000800357202 */ /* 0x000fe40000000f00 */
[----:B------:R-:W-:Y:S01]  /*b0e0*/  F2FP.F16.F32.PACK_AB R4, R97, R96 ;  /* 0x000000606104723e */ /* 0x000fe200000000ff */
[----:B------:R-:W0:Y:S01]  /*b0f0*/  SHFL.IDX PT, R59, R45, RZ, 0x1c1f ;  /* 0x001c1fff2d3b7589 */ /* 0x000e2200000e0000 */
[----:B------:R-:W-:-:S02]  /*b100*/  F2FP.F16.F32.PACK_AB R5, R99, R98 ;  /* 0x000000626305723e */ /* 0x000fc400000000ff */
[----:B------:R-:W-:Y:S01]  /*b110*/  F2FP.F16.F32.PACK_AB R6, R101, R100 ;  /* 0x000000646506723e */ /* 0x000fe200000000ff */
[----:B------:R-:W1:Y:S01]  /*b120*/  SHFL.IDX PT, R61, R45, 0x1, 0x1c1f ;  /* 0x003c1f002d3d7f89 */ /* 0x000e6200000e0000 */
[----:B------:R-:W-:Y:S02]  /*b130*/  F2FP.F16.F32.PACK_AB R7, R103, R102 ;  /* 0x000000666707723e */ /* 0x000fe400000000ff */
[----:B------:R-:W-:Y:S02]  /*b140*/  MOV R52, R12 ;  /* 0x0000000c00347202 */ /* 0x000fe40000000f00 */
[----:B------:R-:W-:Y:S01]  /*b150*/  F2FP.F16.F32.PACK_AB R8, R105, R104 ;  /* 0x000000686908723e */ /* 0x000fe200000000ff */
[----:B------:R-:W-:Y:S01]  /*b160*/  STSM.16.M88.4 [R53], R4 ;  /* 0x0000000435007844 */ /* 0x000fe20000000200 */
        /* <DEDUP_REMOVED lines=8> */
[----:B------:R-:W-:-:S02]  /*b1f0*/  F2FP.F16.F32.PACK_AB R24, R121, R120 ;  /* 0x000000787918723e */ /* 0x000fc400000000ff */
[----:B------:R-:W-:Y:S01]  /*b200*/  F2FP.F16.F32.PACK_AB R25, R123, R122 ;  /* 0x0000007a7b19723e */ /* 0x000fe200000000ff */
[----:B------:R2:W-:Y:S01]  /*b210*/  STSM.16.M88.4 [R63], R12 ;  /* 0x0000000c3f007844 */ /* 0x0005e20000000200 */
[C---:B------:R-:W-:Y:S02]  /*b220*/  IADD3 R21, P4, R40.reuse, 0x6000, RZ ;  /* 0x0000600028157810 */ /* 0x040fe40007f9e0ff */
[----:B------:R-:W-:Y:S01]  /*b230*/  LOP3.LUT R3, R40, 0x180, RZ, 0xc0, !PT ;  /* 0x0000018028037812 */ /* 0x000fe200078ec0ff */
[----:B------:R3:W-:Y:S01]  /*b240*/  STSM.16.M88.4 [R62], R24 ;  /* 0x000000183e007844 */ /* 0x0007e20000000200 */
[----:B------:R-:W-:Y:S01]  /*b250*/  UIMAD UR5, UR10, UR8, URZ ;  /* 0x000000080a0572a4 */ /* 0x000fe2000f8e023f */
[----:B------:R-:W-:Y:S02]  /*b260*/  LOP3.LUT R20, R21, 0x180, RZ, 0xc0, !PT ;  /* 0x0000018015147812 */ /* 0x000fe400078ec0ff */
        /* <DEDUP_REMOVED lines=50> */
[----:B------:R-:W-:Y:S01]  /*b590*/  IMAD R0, R0, UR6, RZ ;  /* 0x0000000600007c24 */ /* 0x000fe2000f8e02ff */
[----:B------:R-:W-:Y:S01]  /*b5a0*/  IADD3 R25, R146, UR39, RZ ;  /* 0x0000002792197c10 */ /* 0x000fe2000fffe0ff */
[----:B------:R-:W-:Y:S01]  /*b5b0*/  IMAD.WIDE.U32 R2, R39, UR6, R2 ;  /* 0x0000000627027c25 */ /* 0x000fe2000f8e0002 */
[----:B------:R-:W-:-:S03]  /*b5c0*/  UIADD3 UR5, UR40, 0x2d820, URZ ;  /* 0x0002d82028057890 */ /* 0x000fc6000fffe03f */
[----:B------:R-:W-:Y:S01]  /*b5d0*/  IMAD R13, R39, UR7, R0 ;  /* 0x00000007270d7c24 */ /* 0x000fe2000f8e0200 */
        /* <DEDUP_REMOVED lines=23> */
.L_x_11914:
[----:B------:R-:W-:Y:S05]  /*b750*/  BSYNC B1 ;  /* 0x0000000000017941 */ /* 0x000fea0003800000 */
.L_x_11913:
        /* <DEDUP_REMOVED lines=15> */
[----:B-1----:R-:W-:-:S04]  /*b850*/  LEA R2, P0, R139, R12, 0x1 ;  /* 0x0000000c8b027211 */ /* 0x002fc800078008ff */
[----:B------:R-:W-:-:S05]  /*b860*/  LEA.HI.X R3, R139, R13, R151, 0x1, P0 ;  /* 0x0000000d8b037211 */ /* 0x000fca00000f0c97 */
[----:B------:R1:W-:Y:S01]  /*b870*/  ST.E.128 desc[UR50][R2.64], R8 ;  /* 0x0000000802007985 */ /* 0x0003e2000c101d32 */
[----:B------:R-:W-:Y:S05]  /*b880*/  BRA `(.L_x_11915) ;  /* 0x0000000400ec7947 */ /* 0x000fea0003800000 */
.L_x_11912:
        /* <DEDUP_REMOVED lines=50> */
.L_x_11917:
[----:B------:R-:W-:Y:S05]  /*bbb0*/  BSYNC B1 ;  /* 0x0000000000017941 */ /* 0x000fea0003800000 */
.L_x_11916:
        /* <DEDUP_REMOVED lines=20> */
[----:B------:R-:W-:Y:S01]  /*bd00*/  IMAD R0, R0, UR8, RZ ;  /* 0x0000000800007c24 */ /* 0x000fe2000f8e02ff */
[----:B------:R-:W-:Y:S01]  /*bd10*/  MOV R3, UR5 ;  /* 0x0000000500037c02 */ /* 0x000fe20008000f00 */
[----:B------:R-:W-:Y:S01]  /*bd20*/  IMAD.U32 R2, RZ, RZ, UR6 ;  /* 0x00000006ff027e24 */ /* 0x000fe2000f8e00ff */
[----:B------:R-:W-:Y:S01]  /*bd30*/  ULDC.64 UR6, c[0x0][0xad8] ;  /* 0x0002b60000067ab9 */ /* 0x000fe20000000a00 */
[C---:B------:R-:W-:Y:S01]  /*bd40*/  IMAD R9, R5.reuse, UR9, R0 ;  /* 0x0000000905097c24 */ /* 0x040fe2000f8e0200 */
[----:B------:R-:W-:Y:S01]  /*bd50*/  SHF.R.S32.HI R0, RZ, 0x1f, R7 ;  /* 0x0000001fff007819 */ /* 0x000fe20000011407 */
[----:B------:R-:W-:Y:S01]  /*bd60*/  IMAD.WIDE.U32 R2, R5, UR8, R2 ;  /* 0x0000000805027c25 */ /* 0x000fe2000f8e0002 */
[----:B------:R-:W-:-:S03]  /*bd70*/  ULDC UR5, c[0x0][0xa88] ;  /* 0x0002a20000057ab9 */ /* 0x000fc60000000800 */
        /* <DEDUP_REMOVED lines=26> */
.L_x_11919:
[----:B------:R-:W-:Y:S05]  /*bf20*/  BSYNC B1 ;  /* 0x0000000000017941 */ /* 0x000fea0003800000 */
.L_x_11918:
        /* <DEDUP_REMOVED lines=17> */
.L_x_11915:
[----:B------:R-:W-:Y:S05]  /*c040*/  BSYNC B0 ;  /* 0x0000000000007941 */ /* 0x000fea0003800000 */
.L_x_11911:
[----:B------:R-:W-:Y:S02]  /*c050*/  ULDC UR5, c[0x0][0xc38] ;  /* 0x00030e0000057ab9 */ /* 0x000fe40000000800 */
[----:B------:R-:W-:-:S06]  /*c060*/  UISETP.GE.AND UP0, UPT, UR4, UR5, UPT ;  /* 0x000000050400728c */ /* 0x000fcc000bf06270 */
[----:B------:R-:W-:-:S13]  /*c070*/  PLOP3.LUT P0, PT, PT, PT, UP0, 0x80, 0x0 ;  /* 0x000000000000781c */ /* 0x000fda0003f0f008 */
[----:B------:R-:W-:Y:S05]  /*c080*/  @!P0 BRA `(.L_x_11920) ;  /* 0xffffff4c00708947 */ /* 0x000fea000383ffff */
[----:B------:R-:W-:Y:S05]  /*c090*/  EXIT ;  /* 0x000000000000794d */ /* 0x000fea0003800000 */
.L_x_11870:
        /* <DEDUP_REMOVED lines=38> */
[C---:B0-----:R-:W-:Y:S02]  /*c300*/  SHF.L.U32 R0, R7.reuse, 0x3, RZ ;  /* 0x0000000307007819 */ /* 0x041fe400000006ff */
[----:B------:R-:W-:Y:S01]  /*c310*/  LOP3.LUT R6, R7, 0x7f, RZ, 0xc0, !PT ;  /* 0x0000007f07067812 */ /* 0x000fe200078ec0ff */
[----:B------:R-:W-:Y:S01]  /*c320*/  IMAD.U32 R17, RZ, RZ, UR8 ;  /* 0x00000008ff117e24 */ /* 0x000fe2000f8e00ff */
[C---:B------:R-:W-:Y:S01]  /*c330*/  LOP3.LUT R2, R0.reuse, 0xd8, RZ, 0xc0, !PT ;  /* 0x000000d800027812 */ /* 0x040fe200078ec0ff */
[----:B------:R-:W-:Y:S01]  /*c340*/  ULEA.HI UR5, UR5, UR4, URZ, 0x7 ;  /* 0x0000000405057291 */ /* 0x000fe2000f8f383f */
[----:B------:R-:W-:-:S02]  /*c350*/  LOP3.LUT R4, R0, 0x18, RZ, 0xc0, !PT ;  /* 0x0000001800047812 */ /* 0x000fc400078ec0ff */
[----:B------:R-:W-:Y:S01]  /*c360*/  LOP3.LUT R3, R2, 0x18, R7, 0x78, !PT ;  /* 0x0000001802037812 */ /* 0x000fe200078e7807 */
[----:B------:R-:W-:Y:S01]  /*c370*/  IMAD.U32 R2, RZ, RZ, UR10 ;  /* 0x0000000aff027e24 */ /* 0x000fe2000f8e00ff */
[----:B------:R-:W-:Y:S02]  /*c380*/  USHF.R.S32.HI UR39, URZ, 0x7, UR5 ;  /* 0x000000073f277899 */ /* 0x000fe40008011405 */
[----:B------:R-:W-:Y:S02]  /*c390*/  LOP3.LUT R5, R3, 0x320, R0, 0xf8, !PT ;  /* 0x0000032003057812 */ /* 0x000fe400078ef800 */
[----:B------:R-:W-:Y:S01]  /*c3a0*/  LOP3.LUT R0, R4, 0x20, RZ, 0xfc, !PT ;  /* 0x0000002004007812 */ /* 0x000fe200078efcff */
[----:B------:R0:W-:Y:S03]  /*c3b0*/  STL [R1+0x10], R2 ;  /* 0x0000100201007387 */ /* 0x0001e60000100800 */
[C---:B------:R-:W-:Y:S01]  /*c3c0*/  ISETP.GE.AND P0, PT, R0.reuse, UR7, PT ;  /* 0x0000000700007c0c */ /* 0x040fe2000bf06270 */
[----:B------:R1:W-:Y:S01]  /*c3d0*/  STL [R1+0x14], RZ ;  /* 0x000014ff01007387 */ /* 0x0003e20000100800 */
[----:B------:R-:W-:-:S02]  /*c3e0*/  ISETP.GE.AND P1, PT, R0, UR9, PT ;  /* 0x0000000900007c0c */ /* 0x000fc4000bf26270 */
        /* <DEDUP_REMOVED lines=8> */
[----:B------:R-:W-:Y:S02]  /*c470*/  ISETP.GE.AND P1, PT, R0, UR9, PT ;  /* 0x0000000900007c0c */ /* 0x000fe4000bf26270 */
        /* <DEDUP_REMOVED lines=12> */
[----:B------:R-:W-:Y:S02]  /*c540*/  ISETP.GE.AND P1, PT, R4, UR7, PT ;  /* 0x0000000704007c0c */ /* 0x000fe4000bf26270 */
        /* <DEDUP_REMOVED lines=9> */
.L_x_11970:
        /* <DEDUP_REMOVED lines=23> */
.L_x_11922:
[----:B------:R-:W-:Y:S01]  /*c750*/  ULDC UR8, c[0x0][0xc54] ;  /* 0x0003150000087ab9 */ /* 0x000fe20000000800 */
[----:B------:R-:W-:Y:S01]  /*c760*/  UMOV UR6, UR7 ;  /* 0x0000000700067c82 */ /* 0x000fe20008000000 */
[----:B------:R-:W-:-:S11]  /*c770*/  UISETP.NE.AND UP0, UPT, UR8, 0x1, UPT ;  /* 0x000000010800788c */ /* 0x000fd6000bf05270 */
[----:B------:R-:W-:Y:S02]  /*c780*/  @UP0 ULDC.64 UR10, c[0x0][0xc58] ;  /* 0x00031600000a0ab9 */ /* 0x000fe40000000a00 */
[----:B------:R-:W-:-:S04]  /*c790*/  UIMAD.WIDE.U32 UR4, UR7, UR10, URZ ;  /* 0x0000000a070472a5 */ /* 0x000fc8000f8e003f */
[----:B------:R-:W-:-:S04]  /*c7a0*/  @UP0 USHF.R.U32.HI UR6, URZ, UR11, UR5 ;  /* 0x0000000b3f060299 */ /* 0x000fc80008011605 */
[----:B------:R-:W-:-:S12]  /*c7b0*/  UIMAD UR4, UR6, UR8, URZ ;  /* 0x00000008060472a4 */ /* 0x000fd8000f8e023f */
.L_x_11923:
        /* <DEDUP_REMOVED lines=23> */
[----:B------:R-:W-:Y:S01]  /*c930*/  UISETP.NE.AND UP2, UPT, UR5, 0x1, UPT ;  /* 0x000000010500788c */ /* 0x000fe2000bf45270 */
[----:B------:R-:W-:Y:S01]  /*c940*/  BSSY B7, `(.L_x_11924) ;  /* 0x0000346000077945 */ /* 0x000fe20003800000 */
[----:B------:R-:W-:Y:S02]  /*c950*/  UIADD3 UR43, UR43, UR4, URZ ;  /* 0x000000042b2b7290 */ /* 0x000fe4000fffe03f */
[----:B------:R-:W-:Y:S02]  /*c960*/  UP2UR UR47, UPR, URZ, 0x4 ;  /* 0x000000043f2f7883 */ /* 0x000fe40008000000 */
[----:B------:R-:W-:-:S04]  /*c970*/  UIMAD UR6, UR43, 0xc0, URZ ;  /* 0x000000c02b0678a4 */ /* 0x000fc8000f8e023f */
        /* <DEDUP_REMOVED lines=11> */
[----:B------:R-:W-:Y:S01]  /*ca30*/  ISETP.LT.AND P0, PT, RZ, UR44, PT ;  /* 0x0000002cff007c0c */ /* 0x000fe2000bf01270 */
[----:B--2---:R0:W-:-:S12]  /*ca40*/  STL [R1+0x8], R19 ;  /* 0x0000081301007387 */ /* 0x0041d80000100800 */
        /* <DEDUP_REMOVED lines=19> */
.L_x_11925:
        /* <DEDUP_REMOVED lines=20> */
.L_x_11928:
[----:B------:R-:W-:Y:S05]  /*ccc0*/  BSYNC B6 ;  /* 0x0000000000067941 */ /* 0x000fea0003800000 */
.L_x_11927:
        /* <DEDUP_REMOVED lines=11> */
[----:B------:R-:W-:Y:S01]  /*cd80*/  MOV R12, 0x1 ;  /* 0x00000001000c7802 */ /* 0x000fe20000000f00 */
[----:B------:R-:W-:Y:S02]  /*cd90*/  IMAD.U32 R6, RZ, RZ, UR8 ;  /* 0x00000008ff067e24 */ /* 0x000fe4000f8e00ff */
[----:B------:R-:W-:-:S02]  /*cda0*/  IMAD.U32 R7, RZ, RZ, UR9 ;  /* 0x00000009ff077e24 */ /* 0x000fc4000f8e00ff */
[----:B------:R-:W-:Y:S02]  /*cdb0*/  IMAD.U32 R10, RZ, RZ, UR4 ;  /* 0x00000004ff0a7e24 */ /* 0x000fe4000f8e00ff */
[----:B------:R-:W-:Y:S02]  /*cdc0*/  IMAD.U32 R11, RZ, RZ, UR5 ;  /* 0x00000005ff0b7e24 */ /* 0x000fe4000f8e00ff */
[----:B------:R-:W-:Y:S02]  /*cdd0*/  IMAD.MOV.U32 R8, RZ, RZ, 0x70 ;  /* 0x00000070ff087424 */ /* 0x000fe400078e00ff */
[----:B-1----:R-:W-:-:S07]  /*cde0*/  IMAD.MOV.U32 R13, RZ, RZ, RZ ;  /* 0x000000ffff0d7224 */ /* 0x002fce00078e00ff */
[----:B------:R-:W-:-:S07]  /*cdf0*/  LEPC R20, `(.L_x_11931) ;  /* 0x000000001014794e */ /* 0x000fce0000000000 */
[----:B0-2---:R-:W-:Y:S05]  /*ce00*/  CALL.ABS.NOINC R2 ;  /* 0x0000000002007343 */ /* 0x005fea0003c00000 */
.L_x_11931:
        /* <DEDUP_REMOVED lines=15> */
.L_x_11930:
[----:B------:R-:W-:Y:S05]  /*cf00*/  BSYNC B6 ;  /* 0x0000000000067941 */ /* 0x000fea0003800000 */
.L_x_11929:
        /* <DEDUP_REMOVED lines=13> */
[----:B------:R-:W-:Y:S02]  /*cfe0*/  MOV R22, UR4 ;  /* 0x0000000400167c02 */ /* 0x000fe40008000f00 */
[----:B--2---:R2:W-:Y:S01]  /*cff0*/  STL [R1], R18 ;  /* 0x0000001201007387 */ /* 0x0045e20000100800 */
[----:B-1----:R-:W-:Y:S05]  /*d000*/  BRA.DIV UR5, `(.L_x_11932) ;  /* 0x0000003605647947 */ /* 0x002fea000b800000 */
.L_x_11986:
        /* <DEDUP_REMOVED lines=28> */
[----:B------:R-:W0:Y:S03]  /*d1d0*/  @!P0 LDC.64 R4, c[0x0][0x418] ;  /* 0x00010600ff048b82 */ /* 0x000e260000000a00 */
[----:B------:R-:W-:Y:S01]  /*d1e0*/  @!P0 IADD3 R0, R3, R0, RZ ;  /* 0x0000000003008210 */ /* 0x000fe20007ffe0ff */
        /* <DEDUP_REMOVED lines=16> */
.L_x_11933:
        /* <DEDUP_REMOVED lines=25> */
.L_x_11987:
[----:B------:R-:W-:Y:S05]  /*d480*/  BSYNC B0 ;  /* 0x0000000000007941 */ /* 0x000fea0003800000 */
.L_x_11934:
[----:B------:R-:W1:Y:S01]  /*d490*/  S2R R9, SR_TID.X ;  /* 0x0000000000097919 */ /* 0x000e620000002100 */
[----:B------:R-:W-:Y:S01]  /*d4a0*/  ULDC.64 UR4, c[0x0][0x300] ;  /* 0x0000c00000047ab9 */ /* 0x000fe20000000a00 */
[----:B------:R-:W-:Y:S01]  /*d4b0*/  LOP3.LUT P4, RZ, R16, 0x4, RZ, 0xc0, !PT ;  /* 0x0000000410ff7812 */ /* 0x000fe2000788c0ff */
[----:B------:R-:W-:Y:S01]  /*d4c0*/  IMAD R4, R4, UR4, RZ ;  /* 0x0000000404047c24 */ /* 0x000fe2000f8e02ff */
[C---:B------:R-:W-:Y:S01]  /*d4d0*/  LOP3.LUT P3, RZ, R16.reuse, 0x2, RZ, 0xc0, !PT ;  /* 0x0000000210ff7812 */ /* 0x040fe2000786c0ff */
        /* <DEDUP_REMOVED lines=22> */
[----:B------:R-:W-:Y:S02]  /*d640*/  ISETP.GE.AND P0, PT, R5, 0x1, PT ;  /* 0x000000010500780c */ /* 0x000fe40003f06270 */
[C---:B0-----:R-:W-:Y:S01]  /*d650*/  SHF.L.U32 R10, R9.reuse, 0x3, RZ ;  /* 0x00000003090a7819 */ /* 0x041fe200000006ff */
        /* <DEDUP_REMOVED lines=45> */
.L_x_11997:
        /* <DEDUP_REMOVED lines=12> */
.L_x_11937:
        /* <DEDUP_REMOVED lines=11> */
.L_x_11938:
        /* <DEDUP_REMOVED lines=23> */
.L_x_11940:
[----:B------:R-:W-:Y:S05]  /*dc10*/  BSYNC B6 ;  /* 0x0000000000067941 */ /* 0x000fea0003800000 */
.L_x_11939:
[----:B------:R2:W5:Y:S01]  /*dc20*/  LDL R10, [R1+0xc] ;  /* 0x00000c00010a7983 */ /* 0x0005620000100800 */
[----:B------:R-:W-:Y:S01]  /*dc30*/  UISETP.NE.AND UP0, UPT, UR47, URZ, UPT ;  /* 0x0000003f2f00728c */ /* 0x000fe2000bf05270 */
[----:B-1----:R-:W-:Y:S01]  /*dc40*/  IMAD.U32 R6, RZ, RZ, UR43 ;  /* 0x0000002bff067e24 */ /* 0x002fe2000f8e00ff */
[----:B0-----:R-:W0:Y:S01]  /*dc50*/  S2R R2, SR_TID.X ;  /* 0x0000000000027919 */ /* 0x001e220000002100 */
[----:B------:R-:W1:Y:S03]  /*dc60*/  S2R R20, SR_TID.X ;  /* 0x0000000000147919 */ /* 0x000e660000002100 */
[----:B------:R-:W-:Y:S01]  /*dc70*/  PLOP3.LUT P0, PT, PT, PT, UP0, 0x80, 0x0 ;  /* 0x000000000000781c */ /* 0x000fe20003f0f008 */
[----:B------:R-:W-:Y:S01]  /*dc80*/  ULDC.64 UR8, c[0x0][0x2d8] ;  /* 0x0000b60000087ab9 */ /* 0x000fe20000000a00 */
[----:B------:R-:W-:-:S03]  /*dc90*/  R2UR UR6, R29 ;  /* 0x000000001d0672ca */ /* 0x000fc600000e0000 */
[----:B------:R-:W-:Y:S01]  /*dca0*/  @UP0 ULDC UR4, c[0x0][0x44c] ;  /* 0x0001130000040ab9 */ /* 0x000fe20000000800 */
[----:B------:R-:W-:Y:S01]  /*dcb0*/  R2UR UR7, R22 ;  /* 0x00000000160772ca */ /* 0x000fe200000e0000 */
[----:B------:R-:W-:Y:S01]  /*dcc0*/  ULDC UR12, c[0x0][0x448] ;  /* 0x00011200000c7ab9 */ /* 0x000fe20000000800 */
[----:B------:R-:W-:Y:S01]  /*dcd0*/  ULDC.64 UR10, c[0x0][0x280] ;  /* 0x0000a000000a7ab9 */ /* 0x000fe20000000a00 */
[----:B------:R-:W-:Y:S01]  /*dce0*/  @UP0 ULDC UR13, c[0x0][0x44c] ;  /* 0x00011300000d0ab9 */ /* 0x000fe20000000800 */
[C---:B------:R-:W-:Y:S02]  /*dcf0*/  LOP3.LUT P3, RZ, R16.reuse, 0x400, RZ, 0xc0, !PT ;  /* 0x0000040010ff7812 */ /* 0x040fe4000786c0ff */
[C---:B------:R-:W-:Y:S02]  /*dd00*/  LOP3.LUT P4, RZ, R16.reuse, 0x200, RZ, 0xc0, !PT ;  /* 0x0000020010ff7812 */ /* 0x040fe4000788c0ff */
[----:B------:R-:W-:Y:S02]  /*dd10*/  LOP3.LUT P5, RZ, R16, 0x100, RZ, 0xc0, !PT ;  /* 0x0000010010ff7812 */ /* 0x000fe400078ac0ff */
[----:B0-----:R-:W-:-:S02]  /*dd20*/  LOP3.LUT R2, R2, 0x7f, RZ, 0xc0, !PT ;  /* 0x0000007f02027812 */ /* 0x001fc400078ec0ff */
[----:B-1----:R-:W-:Y:S02]  /*dd30*/  SHF.L.U32 R20, R20, 0x5, RZ ;  /* 0x0000000514147819 */ /* 0x002fe400000006ff */
[----:B------:R-:W-:Y:S02]  /*dd40*/  SHF.R.U32.HI R2, RZ, 0x2, R2 ;  /* 0x00000002ff027819 */ /* 0x000fe40000011602 */
[----:B------:R-:W-:-:S04]  /*dd50*/  LOP3.LUT R20, R20, 0x60, RZ, 0xc0, !PT ;  /* 0x0000006014147812 */ /* 0x000fc800078ec0ff */
[----:B------:R-:W-:-:S05]  /*dd60*/  LOP3.LUT R2, R2, R20, RZ, 0xfc, !PT ;  /* 0x0000001402027212 */ /* 0x000fca00078efcff */
[----:B------:R-:W-:-:S04]  /*dd70*/  IMAD R6, R6, 0xc0, R2 ;  /* 0x000000c006067824 */ /* 0x000fc800078e0202 */
        /* <DEDUP_REMOVED lines=33> */
[----:B------:R-:W-:Y:S02]  /*df90*/  PLOP3.LUT P0, PT, PT, PT, UP0, 0x80, 0x0 ;  /* 0x000000000000781c */ /* 0x000fe40003f0f008 */
[----:B------:R-:W-:-:S11]  /*dfa0*/  IADD3 R6, R6, 0x80, RZ ;  /* 0x0000008006067810 */ /* 0x000fd60007ffe0ff */
        /* <DEDUP_REMOVED lines=27> */
[----:B------:R-:W-:-:S03]  /*e160*/  IMAD.U32 R4, RZ, RZ, UR43 ;  /* 0x0000002bff047e24 */ /* 0x000fc6000f8e00ff */
[----:B------:R-:W1:Y:S01]  /*e170*/  SHFL.IDX PT, R2, R5, RZ, 0x1c1f ;  /* 0x001c1fff05027589 */ /* 0x000e6200000e0000 */
[----:B------:R-:W-:-:S03]  /*e180*/  IMAD R4, R4, 0xc0, R21 ;  /* 0x000000c004047824 */ /* 0x000fc600078e0215 */
[----:B------:R-:W-:Y:S01]  /*e190*/  SHFL.IDX PT, R14, R7, 0x1, 0x1c1f ;  /* 0x003c1f00070e7f89 */ /* 0x000fe200000e0000 */
[C---:B------:R-:W-:Y:S01]  /*e1a0*/  VIADD R8, R4.reuse, 0x20 ;  /* 0x0000002004087836 */ /* 0x040fe20000000000 */
[----:B------:R-:W-:-:S13]  /*e1b0*/  ISETP.GE.AND P0, PT, R4, UR37, PT ;  /* 0x0000002504007c0c */ /* 0x000fda000bf06270 */
[----:B0-----:R-:W-:-:S04]  /*e1c0*/  @!P0 LEA R3, P1, R20, R3, 0x1 ;  /* 0x0000000314038211 */ /* 0x001fc800078208ff */
[----:B-1----:R-:W-:-:S04]  /*e1d0*/  @!P0 IADD3.X R2, RZ, R2, RZ, P1, !PT ;  /* 0x00000002ff028210 */ /* 0x002fc80000ffe4ff */
        /* <DEDUP_REMOVED lines=34> */
[----:B------:R-:W-:Y:S02]  /*e400*/  SHFL.IDX PT, R0, R6, RZ, 0x1c1f ;  /* 0x001c1fff06007589 */ /* 0x000fe400000e0000 */
[----:B------:R-:W-:Y:S01]  /*e410*/  @!P0 MOV R2, R8 ;  /* 0x0000000800028202 */ /* 0x000fe20000000f00 */
[----:B---3--:R-:W-:Y:S01]  /*e420*/  @!P0 IMAD.X R9, RZ, RZ, R5, P1 ;  /* 0x000000ffff098224 */ /* 0x008fe200008e0605 */
[----:B------:R-:W-:Y:S03]  /*e430*/  SHFL.IDX PT, R6, R6, 0x1, 0x1c1f ;  /* 0x003c1f0006067f89 */ /* 0x000fe600000e0000 */
        /* <DEDUP_REMOVED lines=14> */
.L_x_12010:
[----:B------:R-:W-:-:S05]  /*e520*/  VIADD R4, R4, 0xa0 ;  /* 0x000000a004047836 */ /* 0x000fca0000000000 */
[----:B------:R-:W-:-:S13]  /*e530*/  ISETP.GE.AND P0, PT, R4, UR37, PT ;  /* 0x0000002504007c0c */ /* 0x000fda000bf06270 */
[----:B0-----:R-:W-:-:S04]  /*e540*/  @!P0 LEA R2, P1, R20, R14, 0x1 ;  /* 0x0000000e14028211 */ /* 0x001fc800078208ff */
[----:B------:R-:W-:-:S05]  /*e550*/  @!P0 IADD3.X R3, RZ, R6, RZ, P1, !PT ;  /* 0x00000006ff038210 */ /* 0x000fca0000ffe4ff */
        /* <DEDUP_REMOVED lines=8> */
.L_x_11942:
        /* <DEDUP_REMOVED lines=18> */
.L_x_12011:
[----:B------:R-:W-:Y:S05]  /*e700*/  BSYNC B0 ;  /* 0x0000000000007941 */ /* 0x000fea0003800000 */
.L_x_11943:
        /* <DEDUP_REMOVED lines=8> */
[----:B0-----:R-:W-:-:S07]  /*e790*/  IMAD.U32 R0, RZ, RZ, UR4 ;  /* 0x00000004ff007e24 */ /* 0x001fce000f8e00ff */
.L_x_11958:
[----:B------:R-:W2:Y:S01]  /*e7a0*/  LDL R8, [R1+0x8] ;  /* 0x0000080001087983 */ /* 0x000ea20000100800 */
[----:B------:R-:W0:Y:S03]  /*e7b0*/  LDC R4, c[0x0][0x430] ;  /* 0x00010c00ff047b82 */ /* 0x000e260000000800 */
[----:B------:R-:W3:Y:S04]  /*e7c0*/  LDL R6, [R1+0x4] ;  /* 0x0000040001067983 */ /* 0x000ee80000100800 */
[----:B------:R-:W4:Y:S01]  /*e7d0*/  LDL R7, [R1] ;  /* 0x0000000001077983 */ /* 0x000f220000100800 */
[----:B------:R-:W1:Y:S01]  /*e7e0*/  S2R R3, SR_TID.X ;  /* 0x0000000000037919 */ /* 0x000e620000002100 */
[----:B0-----:R-:W-:-:S13]  /*e7f0*/  ISETP.NE.AND P0, PT, R4, 0x1, PT ;  /* 0x000000010400780c */ /* 0x001fda0003f05270 */
[----:B------:R-:W0:Y:S01]  /*e800*/  @P0 LDC R4, c[0x0][0x434] ;  /* 0x00010d00ff040b82 */ /* 0x000e220000000800 */
[----:B-1----:R-:W-:-:S04]  /*e810*/  LOP3.LUT R2, R3, 0x7f, RZ, 0xc0, !PT ;  /* 0x0000007f03027812 */ /* 0x002fc800078ec0ff */
[----:B------:R-:W-:-:S03]  /*e820*/  SHF.R.U32.HI R5, RZ, 0x2, R2 ;  /* 0x00000002ff057819 */ /* 0x000fc60000011602 */
[----:B------:R-:W1:Y:S01]  /*e830*/  @P0 LDC R2, c[0x0][0x438] ;  /* 0x00010e00ff020b82 */ /* 0x000e620000000800 */
[----:B------:R-:W-:Y:S01]  /*e840*/  SHF.L.U32 R3, R3, 0x5, RZ ;  /* 0x0000000503037819 */ /* 0x000fe200000006ff */
[----:B------:R-:W-:-:S03]  /*e850*/  IMAD R5, R0, 0x80, R5 ;  /* 0x0000008000057824 */ /* 0x000fc600078e0205 */
[----:B------:R-:W-:Y:S01]  /*e860*/  LOP3.LUT R3, R3, 0x60, RZ, 0xc0, !PT ;  /* 0x0000006003037812 */ /* 0x000fe200078ec0ff */
[----:B------:R-:W-:Y:S05]  /*e870*/  YIELD ;  /* 0x0000000000007946 */ /* 0x000fea0003800000 */
[----:B------:R-:W-:Y:S01]  /*e880*/  ULDC.64 UR4, c[0x0][0x428] ;  /* 0x00010a0000047ab9 */ /* 0x000fe20000000a00 */
[----:B--2---:R-:W-:-:S05]  /*e890*/  IADD3 R5, R3, R5, R8 ;  /* 0x0000000503057210 */ /* 0x004fca0007ffe008 */
[----:B0-----:R-:W-:-:S04]  /*e8a0*/  @P0 IMAD.HI.U32 R3, R5, R4, RZ ;  /* 0x0000000405030227 */ /* 0x001fc800078e00ff */
[----:B------:R-:W-:Y:S01]  /*e8b0*/  IMAD.MOV.U32 R4, RZ, RZ, R5 ;  /* 0x000000ffff047224 */ /* 0x000fe200078e0005 */
        /* <DEDUP_REMOVED lines=9> */
[----:B------:R-:W-:Y:S01]  /*e950*/  VIADD R23, R9, 0x1 ;  /* 0x0000000109177836 */ /* 0x000fe20000000000 */
[----:B------:R-:W-:Y:S01]  /*e960*/  MOV R8, UR46 ;  /* 0x0000002e00087c02 */ /* 0x000fe20008000f00 */
        /* <DEDUP_REMOVED lines=14> */
.L_x_11946:
[----:B------:R-:W-:Y:S01]  /*ea50*/  IMAD R6, R23, 0x8, R17 ;  /* 0x0000000817067824 */ /* 0x000fe200078e0211 */
[----:B------:R-:W-:Y:S01]  /*ea60*/  SHF.L.U32 R0, R26, 0x1f, RZ ;  /* 0x0000001f1a007819 */ /* 0x000fe200000006ff */
[----:B------:R-:W-:Y:S03]  /*ea70*/  BSSY B1, `(.L_x_11947) ;  /* 0x0000003000017945 */ /* 0x000fe60003800000 */
[----:B------:R-:W0:Y:S02]  /*ea80*/  SYNCS.PHASECHK.TRANS64.TRYWAIT P0, [R6+URZ+0x2d840], R0 ;  /* 0x02d84000060075a7 */ /* 0x000e24000800017f */
[----:B0-----:R-:W-:Y:S05]  /*ea90*/  @!P0 BRA `(.L_x_11948) ;  /* 0x0000002800888947 */ /* 0x001fea0003800000 */
.L_x_12012:
[----:B------:R-:W-:Y:S05]  /*eaa0*/  BSYNC B1 ;  /* 0x0000000000017941 */ /* 0x000fea0003800000 */
.L_x_11947:
[----:B------:R-:W1:Y:S01]  /*eab0*/  S2R R12, SR_TID.X ;  /* 0x00000000000c7919 */ /* 0x000e620000002100 */
[----:B------:R-:W-:Y:S01]  /*eac0*/  SHF.R.S32.HI R21, RZ, 0x1f, R5 ;  /* 0x0000001fff157819 */ /* 0x000fe20000011405 */
[----:B------:R-:W-:Y:S01]  /*ead0*/  ULDC.64 UR4, c[0x0][0x300] ;  /* 0x0000c00000047ab9 */ /* 0x000fe20000000a00 */
[C---:B------:R-:W-:Y:S01]  /*eae0*/  LOP3.LUT P3, RZ, R16.reuse, 0x4, RZ, 0xc0, !PT ;  /* 0x0000000410ff7812 */ /* 0x040fe2000786c0ff */
        /* <DEDUP_REMOVED lines=12> */
[----:B------:R-:W-:Y:S01]  /*ebb0*/  IMAD R0, R29, UR4, RZ ;  /* 0x000000041d007c24 */ /* 0x000fe2000f8e02ff */
[----:B-1----:R-:W-:Y:S01]  /*ebc0*/  SHF.L.U32 R8, R12, 0x3, RZ ;  /* 0x000000030c087819 */ /* 0x002fe200000006ff */
[----:B------:R-:W-:-:S03]  /*ebd0*/  IMAD.WIDE.U32 R2, R22, UR4, R2 ;  /* 0x0000000416027c25 */ /* 0x000fc6000f8e0002 */
[----:B------:R-:W-:Y:S01]  /*ebe0*/  LOP3.LUT R8, R8, 0xd8, RZ, 0xc0, !PT ;  /* 0x000000d808087812 */ /* 0x000fe200078ec0ff */
[----:B------:R-:W-:Y:S01]  /*ebf0*/  IMAD R0, R22, UR5, R0 ;  /* 0x0000000516007c24 */ /* 0x000fe2000f8e0200 */
[----:B------:R-:W-:Y:S01]  /*ec00*/  ULDC.64 UR4, c[0x0][0x2e8] ;  /* 0x0000ba0000047ab9 */ /* 0x000fe20000000a00 */
        /* <DEDUP_REMOVED lines=37> */
.L_x_12022:
[----:B--2---:R-:W-:-:S04]  /*ee60*/  IADD3 R2, P0, R2, R0, RZ ;  /* 0x0000000002027210 */ /* 0x004fc80007f1e0ff */
[----:B------:R-:W-:Y:S02]  /*ee70*/  IADD3.X R3, RZ, R27, RZ, P0, !PT ;  /* 0x0000001bff037210 */ /* 0x000fe400007fe4ff */
        /* <DEDUP_REMOVED lines=8> */
.L_x_11950:
        /* <DEDUP_REMOVED lines=11> */
.L_x_11951:
[----:B------:R1:W-:Y:S01]  /*efb0*/  SYNCS.ARRIVE.TRANS64.A1T0 RZ, [R6+URZ+0x2d830], RZ ;  /* 0x02d830ff06ff79a7 */ /* 0x0003e2000810003f */
[----:B------:R-:W-:Y:S05]  /*efc0*/  @!P2 BRA `(.L_x_11952) ;  /* 0x000000000004a947 */ /* 0x000fea0003800000 */
[----:B------:R-:W-:Y:S01]  /*efd0*/  BPT.TRAP 0x1 ;  /* 0x000000040000795c */ /* 0x000fe20000300000 */
.L_x_11952:
[----:B------:R-:W-:Y:S01]  /*efe0*/  SHF.L.U32 R2, R20, 0x1f, RZ ;  /* 0x0000001f14027819 */ /* 0x000fe200000006ff */
[----:B-1----:R-:W-:Y:S01]  /*eff0*/  IMAD R6, R9, 0x8, R17 ;  /* 0x0000000809067824 */ /* 0x002fe200078e0211 */
[----:B------:R-:W-:Y:S03]  /*f000*/  BSSY B1, `(.L_x_11953) ;  /* 0x0000003000017945 */ /* 0x000fe60003800000 */
[----:B------:R-:W1:Y:S02]  /*f010*/  SYNCS.PHASECHK.TRANS64.TRYWAIT P0, [R6+URZ+0x2d860], R2 ;  /* 0x02d86002060075a7 */ /* 0x000e64000800017f */
[----:B-1----:R-:W-:Y:S05]  /*f020*/  @!P0 BRA `(.L_x_11954) ;  /* 0x00000028007c8947 */ /* 0x002fea0003800000 */
.L_x_12023:
[----:B------:R-:W-:Y:S05]  /*f030*/  BSYNC B1 ;  /* 0x0000000000017941 */ /* 0x000fea0003800000 */
.L_x_11953:
[----:B------:R-:W0:Y:S01]  /*f040*/  S2R R3, SR_TID.X ;  /* 0x0000000000037919 */ /* 0x000e220000002100 */
[----:B-1----:R-:W-:Y:S01]  /*f050*/  IMAD.MOV.U32 R2, RZ, RZ, -0x80 ;  /* 0xffffff80ff027424 */ /* 0x002fe200078e00ff */
[----:B------:R-:W-:Y:S01]  /*f060*/  UMOV UR4, 0xffffffff ;  /* 0xffffffff00047882 */ /* 0x000fe20000000000 */
[----:B------:R-:W-:Y:S02]  /*f070*/  LOP3.LUT P3, RZ, R16, 0x20, RZ, 0xc0, !PT ;  /* 0x0000002010ff7812 */ /* 0x000fe4000786c0ff */
        /* <DEDUP_REMOVED lines=47> */
.L_x_12033:
        /* <DEDUP_REMOVED lines=31> */
.L_x_11956:
        /* <DEDUP_REMOVED lines=11> */
.L_x_11957:
[C---:B------:R-:W-:Y:S01]  /*f610*/  ISETP.GT.AND P0, PT, R24.reuse, RZ, PT ;  /* 0x000000ff1800720c */ /* 0x040fe20003f04270 */
[----:B------:R0:W-:Y:S01]  /*f620*/  SYNCS.ARRIVE.TRANS64.A1T0 RZ, [R6+URZ+0x2d850], RZ ;  /* 0x02d850ff06ff79a7 */ /* 0x0001e2000810003f */
[----:B------:R-:W-:Y:S02]  /*f630*/  VIADD R0, R24, 0xffffffff ;  /* 0xffffffff18007836 */ /* 0x000fe40000000000 */
[----:B------:R-:W-:Y:S02]  /*f640*/  IMAD.MOV.U32 R20, RZ, RZ, R26 ;  /* 0x000000ffff147224 */ /* 0x000fe400078e001a */
[----:B------:R-:W-:Y:S02]  /*f650*/  IMAD.MOV.U32 R9, RZ, RZ, R23 ;  /* 0x000000ffff097224 */ /* 0x000fe400078e0017 */
[----:B------:R-:W-:-:S05]  /*f660*/  IMAD.MOV.U32 R28, RZ, RZ, R24 ;  /* 0x000000ffff1c7224 */ /* 0x000fca00078e0018 */
[----:B0-----:R-:W-:Y:S05]  /*f670*/  @P0 BRA `(.L_x_11958) ;  /* 0xfffffff000480947 */ /* 0x001fea000383ffff */
[----:B------:R-:W-:Y:S05]  /*f680*/  BSYNC B0 ;  /* 0x0000000000007941 */ /* 0x000fea0003800000 */
.L_x_11945:
        /* <DEDUP_REMOVED lines=16> */
[----:B0-----:R-:W-:-:S05]  /*f790*/  IADD3 R0, R0, UR45, R7 ;  /* 0x0000002d00007c10 */ /* 0x001fca000fffe007 */
[----:B------:R0:W-:Y:S02]  /*f7a0*/  STL [R1+0x10], R0 ;  /* 0x0000100001007387 */ /* 0x0001e40000100800 */
.L_x_11960:
[----:B------:R-:W-:Y:S05]  /*f7b0*/  BSYNC B0 ;  /* 0x0000000000007941 */ /* 0x000fea0003800000 */
.L_x_11959:
[----:B0-----:R-:W-:-:S05]  /*f7c0*/  IMAD.U32 R0, RZ, RZ, UR46 ;  /* 0x0000002eff007e24 */ /* 0x001fca000f8e00ff */
[----:B------:R-:W-:-:S13]  /*f7d0*/  ISETP.NE.AND P0, PT, R0, 0x3, PT ;  /* 0x000000030000780c */ /* 0x000fda0003f05270 */
[----:B------:R-:W-:Y:S05]  /*f7e0*/  @!P0 BRA `(.L_x_11961) ;  /* 0x0000000000048947 */ /* 0x000fea0003800000 */
[----:B------:R-:W-:Y:S01]  /*f7f0*/  BPT.TRAP 0x1 ;  /* 0x000000040000795c */ /* 0x000fe20000300000 */
.L_x_11961:
[----:B------:R-:W-:Y:S01]  /*f800*/  LEA R4, R23, R17, 0x3 ;  /* 0x0000001117047211 */ /* 0x000fe200078e18ff */
[----:B------:R-:W-:Y:S01]  /*f810*/  BSSY B0, `(.L_x_11962) ;  /* 0x0000004000007945 */ /* 0x000fe20003800000 */
[----:B------:R-:W-:-:S04]  /*f820*/  SHF.L.U32 R3, R26, 0x1f, RZ ;  /* 0x0000001f1a037819 */ /* 0x000fc800000006ff */
[----:B------:R-:W0:Y:S02]  /*f830*/  SYNCS.PHASECHK.TRANS64.TRYWAIT P0, [R4+URZ+0x2d860], R3 ;  /* 0x02d86003040075a7 */ /* 0x000e24000800017f */
[----:B0-----:R-:W-:Y:S05]  /*f840*/  @!P0 BRA `(.L_x_11963) ;  /* 0x0000002400ec8947 */ /* 0x001fea0003800000 */
.L_x_12034:
[----:B------:R-:W-:Y:S05]  /*f850*/  BSYNC B0 ;  /* 0x0000000000007941 */ /* 0x000fea0003800000 */
.L_x_11962:
[----:B------:R-:W1:Y:S01]  /*f860*/  S2R R7, SR_TID.X ;  /* 0x0000000000077919 */ /* 0x000e620000002100 */
[----:B------:R-:W-:Y:S01]  /*f870*/  IMAD.MOV.U32 R5, RZ, RZ, -0x80 ;  /* 0xffffff80ff057424 */ /* 0x000fe200078e00ff */
[----:B------:R-:W-:Y:S01]  /*f880*/  UMOV UR4, 0xffffffff ;  /* 0xffffffff00047882 */ /* 0x000fe20000000000 */
[----:B------:R-:W-:Y:S02]  /*f890*/  LOP3.LUT P4, RZ, R16, 0x20, RZ, 0xc0, !PT ;  /* 0x0000002010ff7812 */ /* 0x000fe4000788c0ff */
        /* <DEDUP_REMOVED lines=21> */
[----:B0-----:R-:W-:Y:S01]  /*f9f0*/  IADD3.X R3, RZ, R0, RZ, P0, !PT ;  /* 0x00000000ff037210 */ /* 0x001fe200007fe4ff */
[----:B------:R-:W-:Y:S01]  /*fa00*/  IMAD R0, R7, 0x2, R17 ;  /* 0x0000000207007824 */ /* 0x000fe200078e0211 */
[----:B------:R-:W-:Y:S01]  /*fa10*/  ISETP.LT.OR P0, PT, R5, 0x1, P4 ;  /* 0x000000010500780c */ /* 0x000fe20002701670 */
[----:B------:R-:W-:-:S12]  /*fa20*/  SHFL.IDX PT, R7, R19, 0x3, 0x1c1f ;  /* 0x007c1f0013077f89 */ /* 0x000fd800000e0000 */
        /* <DEDUP_REMOVED lines=25> */
.L_x_12044:
        /* <DEDUP_REMOVED lines=13> */
.L_x_11965:
        /* <DEDUP_REMOVED lines=11> */
.L_x_11966:
[----:B------:R0:W-:Y:S01]  /*fd40*/  SYNCS.ARRIVE.TRANS64.A1T0 RZ, [R4+URZ+0x2d850], RZ ;  /* 0x02d850ff04ff79a7 */ /* 0x0001e2000810003f */
[----:B------:R-:W-:-:S05]  /*fd50*/  VIADD R23, R23, 0x1 ;  /* 0x0000000117177836 */ /* 0x000fca0000000000 */
[----:B------:R-:W-:-:S04]  /*fd60*/  ISETP.NE.AND P0, PT, R23, 0x2, PT ;  /* 0x000000021700780c */ /* 0x000fc80003f05270 */
[----:B------:R-:W-:Y:S02]  /*fd70*/  SEL R3, RZ, 0x1, P0 ;  /* 0x00000001ff037807 */ /* 0x000fe40000000000 */
[----:B------:R-:W-:Y:S02]  /*fd80*/  SEL R23, R23, RZ, P0 ;  /* 0x000000ff17177207 */ /* 0x000fe40000000000 */
[----:B0-----:R-:W-:-:S07]  /*fd90*/  LOP3.LUT R26, R26, R3, RZ, 0x3c, !PT ;  /* 0x000000031a1a7212 */ /* 0x001fce00078e3cff */
.L_x_11926:
[----:B------:R-:W-:Y:S05]  /*fda0*/  BSYNC B7 ;  /* 0x0000000000077941 */ /* 0x000fea0003800000 */
.L_x_11924:
        /* <DEDUP_REMOVED lines=8> */
[----:B------:R-:W-:-:S05]  /*fe30*/  MOV R17, UR4 ;  /* 0x0000000400117c02 */ /* 0x000fca0008000f00 */
[----:B-----5:R-:W2:Y:S04]  /*fe40*/  LDS R2, [R17+0x2d8d0] ;  /* 0x02d8d00011027984 */ /* 0x020ea80000000800 */
[----:B--2---:R2:W-:Y:S01]  /*fe50*/  STL [R1+0x10], R2 ;  /* 0x0000100201007387 */ /* 0x0045e20000100800 */
[----:B------:R-:W-:Y:S06]  /*fe60*/  BAR.ARV 0x4, 0x200 ;  /* 0x0108000000007b1d */ /* 0x000fec0000002000 */
[----:B------:R-:W-:Y:S05]  /*fe70*/  BRA `(.L_x_11968) ;  /* 0x00000000002c7947 */ /* 0x000fea0003800000 */
.L_x_11967:
[----:B------:R-:W-:-:S03]  /*fe80*/  UMOV UR4, 0xffffffff ;  /* 0xffffffff00047882 */ /* 0x000fc60000000000 */
[----:B------:R-:W-:Y:S05]  /*fe90*/  BRA.DIV UR4, `(.L_x_11969) ;  /* 0x0000002604d07947 */ /* 0x000fea000b800000 */
[----:B-----5:R2:W3:Y:S02]  /*fea0*/  SHFL.IDX PT, R14, R2, RZ, 0x1f ;  /* 0x00001fff020e7589 */ /* 0x0204e400000e0000 */
.L_x_12047:
        /* <DEDUP_REMOVED lines=8> */
.L_x_11968:
[----:B-1----:R-:W4:Y:S01]  /*ff30*/  LDL R0, [R1+0x10] ;  /* 0x0000100001007983 */ /* 0x002f220000100800 */
[----:B------:R-:W-:Y:S02]  /*ff40*/  ULDC UR4, c[0x0][0xc38] ;  /* 0x00030e0000047ab9 */ /* 0x000fe40000000800 */
[----:B----4-:R-:W-:-:S13]  /*ff50*/  ISETP.GE.AND P0, PT, R0, UR4, PT ;  /* 0x0000000400007c0c */ /* 0x010fda000bf06270 */
[----:B------:R-:W-:Y:S05]  /*ff60*/  @!P0 BRA `(.L_x_11970) ;  /* 0xffffffc4009c8947 */ /* 0x000fea000383ffff */
.L_x_11921:
        /* <DEDUP_REMOVED lines=12> */
.L_x_12048:
[----:B------:R-:W-:Y:S05]  /*10030*/  BSYNC B0 ;  /* 0x0000000000007941 */ /* 0x000fea0003800000 */
.L_x_11971:
[----:B------:R-:W-:-:S03]  /*10040*/  UMOV UR4, 0xffffffff ;  /* 0xffffffff00047882 */ /* 0x000fc60000000000 */
[----:B------:R-:W-:Y:S05]  /*10050*/  BRA.DIV UR4, `(.L_x_11973) ;  /* 0x00000026049c7947 */ /* 0x000fea000b800000 */
[----:B-1----:R-:W1:Y:S02]  /*10060*/  S2R R0, SR_TID.X ;  /* 0x0000000000007919 */ /* 0x002e640000002100 */
[----:B-1----:R-:W-:-:S04]  /*10070*/  SHF.R.U32.HI R0, RZ, 0x5, R0 ;  /* 0x00000005ff007819 */ /* 0x002fc80000011600 */
[----:B------:R-:W-:-:S05]  /*10080*/  LOP3.LUT R0, R0, 0x3, RZ, 0xc0, !PT ;  /* 0x0000000300007812 */ /* 0x000fca00078ec0ff */
[----:B------:R1:W2:Y:S02]  /*10090*/  SHFL.IDX PT, R14, R0, RZ, 0x1f ;  /* 0x00001fff000e7589 */ /* 0x0002a400000e0000 */
.L_x_12051:
[----:B--2---:R-:W-:Y:S01]  /*100a0*/  ISETP.NE.AND P0, PT, R14, RZ, PT ;  /* 0x000000ff0e00720c */ /* 0x004fe20003f05270 */
[----:B------:R-:W-:-:S12]  /*100b0*/  BSSY B0, `(.L_x_11974) ;  /* 0x0000024000007945 */ /* 0x000fd80003800000 */
[----:B------:R-:W-:Y:S05]  /*100c0*/  @P0 BRA `(.L_x_11975) ;  /* 0x0000000000880947 */ /* 0x000fea0003800000 */
[----:B------:R-:W-:-:S03]  /*100d0*/  UMOV UR4, 0xffffffff ;  /* 0xffffffff00047882 */ /* 0x000fc60000000000 */
[----:B------:R-:W-:Y:S05]  /*100e0*/  BRA.DIV UR4, `(.L_x_11976) ;  /* 0x0000002604ac7947 */ /* 0x000fea000b800000 */
[----:B------:R-:W-:-:S13]  /*100f0*/  ELECT P6, URZ, PT ;  /* 0x00000000003f782f */ /* 0x000fda00038c0000 */
.L_x_12054:
[----:B------:R-:W-:Y:S05]  /*10100*/  @!P6 BRA `(.L_x_11975) ;  /* 0x000000000078e947 */ /* 0x000fea0003800000 */
[----:B------:R-:W-:-:S06]  /*10110*/  ULOP3.LUT UR4, UR42, 0x2, URZ, 0xfc, !UPT ;  /* 0x000000022a047892 */ /* 0x000fcc000f8efc3f */
[----:B-1----:R-:W-:-:S05]  /*10120*/  IMAD.U32 R0, RZ, RZ, UR4 ;  /* 0x00000004ff007e24 */ /* 0x002fca000f8e00ff */
[----:B------:R-:W-:-:S13]  /*10130*/  ISETP.NE.AND P0, PT, R0, 0x3, PT ;  /* 0x000000030000780c */ /* 0x000fda0003f05270 */
[----:B------:R-:W-:Y:S05]  /*10140*/  @!P0 BRA `(.L_x_11977) ;  /* 0x0000000000048947 */ /* 0x000fea0003800000 */
[----:B------:R-:W-:Y:S01]  /*10150*/  BPT.TRAP 0x1 ;  /* 0x000000040000795c */ /* 0x000fe20000300000 */
.L_x_11977:
[C---:B------:R-:W-:Y:S01]  /*10160*/  IMAD R5, R23.reuse, 0x8, R4 ;  /* 0x0000000817057824 */ /* 0x040fe200078e0204 */
[----:B------:R-:W-:Y:S01]  /*10170*/  SHF.L.U32 R0, R26, 0x1f, RZ ;  /* 0x0000001f1a007819 */ /* 0x000fe200000006ff */
[----:B------:R-:W-:-:S03]  /*10180*/  VIADD R23, R23, 0x1 ;  /* 0x0000000117177836 */ /* 0x000fc60000000000 */
[----:B------:R-:W1:Y:S02]  /*10190*/  SYNCS.PHASECHK.TRANS64.TRYWAIT P1, [R5+URZ+0x2d840], R0 ;  /* 0x02d84000050075a7 */ /* 0x000e64000802017f */
[----:B------:R-:W-:-:S04]  /*101a0*/  ISETP.NE.AND P2, PT, R23, 0x2, PT ;  /* 0x000000021700780c */ /* 0x000fc80003f45270 */
[----:B------:R-:W-:Y:S01]  /*101b0*/  SEL R3, RZ, 0x1, P2 ;  /* 0x00000001ff037807 */ /* 0x000fe20001000000 */
[----:B-1----:R-:W-:Y:S08]  /*101c0*/  @!P1 BRA `(.L_x_11978) ;  /* 0x0000002400949947 */ /* 0x002ff00003800000 */
.L_x_12055:
[----:B------:R-:W-:Y:S02]  /*101d0*/  SEL R23, R23, RZ, P2 ;  /* 0x000000ff17177207 */ /* 0x000fe40001000000 */
[----:B------:R-:W-:Y:S01]  /*101e0*/  LOP3.LUT R2, R26, R3, RZ, 0x3c, !PT ;  /* 0x000000031a027212 */ /* 0x000fe200078e3cff */
[----:B------:R-:W-:Y:S06]  /*101f0*/  @!P0 BRA `(.L_x_11979) ;  /* 0x0000000000048947 */ /* 0x000fec0003800000 */
[----:B------:R-:W-:Y:S01]  /*10200*/  BPT.TRAP 0x1 ;  /* 0x000000040000795c */ /* 0x000fe20000300000 */
.L_x_11979:
[----:B------:R-:W-:Y:S01]  /*10210*/  IMAD R23, R23, 0x8, R4 ;  /* 0x0000000817177824 */ /* 0x000fe200078e0204 */
[----:B------:R-:W-:-:S04]  /*10220*/  SHF.L.U32 R2, R2, 0x1f, RZ ;  /* 0x0000001f02027819 */ /* 0x000fc800000006ff */
[----:B------:R-:W2:Y:S02]  /*10230*/  SYNCS.PHASECHK.TRANS64.TRYWAIT P1, [R23+URZ+0x2d840], R2 ;  /* 0x02d84002170075a7 */ /* 0x000ea4000802017f */
[----:B--2---:R-:W-:Y:S05]  /*10240*/  @!P1 BRA `(.L_x_11980) ;  /* 0x0000002400889947 */ /* 0x004fea0003800000 */
.L_x_12056:
[----:B------:R-:W-:Y:S05]  /*10250*/  @!P0 BRA `(.L_x_11981) ;  /* 0x0000000000048947 */ /* 0x000fea0003800000 */
[----:B------:R-:W-:Y:S01]  /*10260*/  BPT.TRAP 0x1 ;  /* 0x000000040000795c */ /* 0x000fe20000300000 */
.L_x_11981:
[----:B------:R-:W3:Y:S02]  /*10270*/  SYNCS.PHASECHK.TRANS64.TRYWAIT P1, [R5+URZ+0x2d860], R0 ;  /* 0x02d86000050075a7 */ /* 0x000ee4000802017f */
[----:B---3--:R-:W-:Y:S05]  /*10280*/  @!P1 BRA `(.L_x_11982) ;  /* 0x00000024008c9947 */ /* 0x008fea0003800000 */
.L_x_12057:
[----:B------:R-:W-:Y:S05]  /*10290*/  @!P0 BRA `(.L_x_11983) ;  /* 0x0000000000048947 */ /* 0x000fea0003800000 */
[----:B------:R-:W-:Y:S01]  /*102a0*/  BPT.TRAP 0x1 ;  /* 0x000000040000795c */ /* 0x000fe20000300000 */
.L_x_11983:
[----:B----4-:R4:W0:Y:S02]  /*102b0*/  SYNCS.PHASECHK.TRANS64.TRYWAIT P0, [R23+URZ+0x2d860], R2 ;  /* 0x02d86002170075a7 */ /* 0x010824000800017f */
[----:B0-----:R-:W-:Y:S05]  /*102c0*/  @!P0 NANOSLEEP.SYNCS 0x989680 ;  /* 0x009896800000895d */ /* 0x001fea0003900000 */
[----:B------:R-:W0:Y:S02]  /*102d0*/  @!P0 SYNCS.PHASECHK.TRANS64 P0, [R23+URZ+0x2d860], R2 ;  /* 0x02d86002170085a7 */ /* 0x000e24000800007f */
[----:B0-----:R-:W-:Y:S05]  /*102e0*/  @!P0 BRA `(.L_x_11983) ;  /* 0xfffffffc00f08947 */ /* 0x001fea000383ffff */
.L_x_11975:
[----:B------:R-:W-:Y:S05]  /*102f0*/  BSYNC B0 ;  /* 0x0000000000007941 */ /* 0x000fea0003800000 */
.L_x_11974:
[----:B------:R-:W-:Y:S05]  /*10300*/  EXIT ;  /* 0x000000000000794d */ /* 0x000fea0003800000 */
.L_x_11876:
[----:B0-----:R-:W-:-:S04]  /*10310*/  MOV R3, UR40 ;  /* 0x0000002800037c02 */ /* 0x001fc80008000f00 */
[----:B------:R0:W1:Y:S03]  /*10320*/  SYNCS.PHASECHK.TRANS64.TRYWAIT P1, [R3+URZ+0x2d800], R0 ;  /* 0x02d80000030075a7 */ /* 0x000066000802017f */
[----:B-1----:R-:W-:Y:S05]  /*10330*/  @!P1 NANOSLEEP.SYNCS 0x989680 ;  /* 0x009896800000995d */ /* 0x002fea0003900000 */
[----:B------:R-:W1:Y:S02]  /*10340*/  @!P1 SYNCS.PHASECHK.TRANS64 P1, [R3+URZ+0x2d800], R0 ;  /* 0x02d80000030095a7 */ /* 0x000e64000802007f */
[----:B-1----:R-:W-:Y:S05]  /*10350*/  @!P1 BRA `(.L_x_11876) ;  /* 0xfffffffc00ec9947 */ /* 0x002fea000383ffff */
[----:B------:R-:W-:Y:S05]  /*10360*/  BRA `(.L_x_11984) ;  /* 0xffffff1400007947 */ /* 0x000fea000383ffff */
.L_x_11880:
[----:B-1----:R1:W2:Y:S02]  /*10370*/  SYNCS.PHASECHK.TRANS64.TRYWAIT P1, [R0+URZ+0x2d830], R3 ;  /* 0x02d83003000075a7 */ /* 0x0022a4000802017f */
[----:B--2---:R-:W-:Y:S05]  /*10380*/  @!P1 NANOSLEEP.SYNCS 0x989680 ;  /* 0x009896800000995d */ /* 0x004fea0003900000 */
[----:B------:R-:W2:Y:S02]  /*10390*/  @!P1 SYNCS.PHASECHK.TRANS64 P1, [R0+URZ+0x2d830], R3 ;  /* 0x02d83003000095a7 */ /* 0x000ea4000802007f */
[----:B--2---:R-:W-:Y:S05]  /*103a0*/  @!P1 BRA `(.L_x_11880) ;  /* 0xfffffffc00f09947 */ /* 0x004fea000383ffff */
[----:B------:R-:W-:Y:S05]  /*103b0*/  BRA `(.L_x_11879) ;  /* 0xffffff14001c7947 */ /* 0x000fea000383ffff */
.L_x_11886:
[----:B-1----:R-:W-:-:S04]  /*103c0*/  IMAD.U32 R6, RZ, RZ, UR6 ;  /* 0x00000006ff067e24 */ /* 0x002fc8000f8e00ff */
[----:B------:R1:W2:Y:S03]  /*103d0*/  SYNCS.PHASECHK.TRANS64.TRYWAIT P1, [R6+URZ+0x2d830], R5 ;  /* 0x02d83005060075a7 */ /* 0x0002a6000802017f */
[----:B--2---:R-:W-:Y:S05]  /*103e0*/  @!P1 NANOSLEEP.SYNCS 0x989680 ;  /* 0x009896800000995d */ /* 0x004fea0003900000 */
[----:B------:R-:W2:Y:S02]  /*103f0*/  @!P1 SYNCS.PHASECHK.TRANS64 P1, [R6+URZ+0x2d830], R5 ;  /* 0x02d83005060095a7 */ /* 0x000ea4000802007f */
[----:B--2---:R-:W-:Y:S05]  /*10400*/  @!P1 BRA `(.L_x_11886) ;  /* 0xfffffffc00ec9947 */ /* 0x004fea000383ffff */
[----:B------:R-:W-:Y:S05]  /*10410*/  BRA `(.L_x_11883) ;  /* 0xffffff4000287947 */ /* 0x000fea000383ffff */
.L_x_11890:
[----:B-1----:R-:W-:-:S04]  /*10420*/  IMAD.U32 R6, RZ, RZ, UR6 ;  /* 0x00000006ff067e24 */ /* 0x002fc8000f8e00ff */
[----:B------:R1:W2:Y:S03]  /*10430*/  SYNCS.PHASECHK.TRANS64.TRYWAIT P1, [R6+URZ+0x2d850], R5 ;  /* 0x02d85005060075a7 */ /* 0x0002a6000802017f */
[----:B--2---:R-:W-:Y:S05]  /*10440*/  @!P1 NANOSLEEP.SYNCS 0x989680 ;  /* 0x009896800000995d */ /* 0x004fea0003900000 */
[----:B------:R-:W2:Y:S02]  /*10450*/  @!P1 SYNCS.PHASECHK.TRANS64 P1, [R6+URZ+0x2d850], R5 ;  /* 0x02d85005060095a7 */ /* 0x000ea4000802007f */
[----:B--2---:R-:W-:Y:S05]  /*10460*/  @!P1 BRA `(.L_x_11890) ;  /* 0xfffffffc00ec9947 */ /* 0x004fea000383ffff */
[----:B------:R-:W-:Y:S05]  /*10470*/  BRA `(.L_x_11887) ;  /* 0xffffff4000d47947 */ /* 0x000fea000383ffff */
.L_x_11898:
[----:B-1----:R-:W-:-:S04]  /*10480*/  IMAD.U32 R6, RZ, RZ, UR6 ;  /* 0x00000006ff067e24 */ /* 0x002fc8000f8e00ff */
[----:B------:R1:W2:Y:S03]  /*10490*/  SYNCS.PHASECHK.TRANS64.TRYWAIT P1, [R6+URZ+0x2d830], R5 ;  /* 0x02d83005060075a7 */ /* 0x0002a6000802017f */
[----:B--2---:R-:W-:Y:S05]  /*104a0*/  @!P1 NANOSLEEP.SYNCS 0x989680 ;  /* 0x009896800000995d */ /* 0x004fea0003900000 */
[----:B------:R-:W2:Y:S02]  /*104b0*/  @!P1 SYNCS.PHASECHK.TRANS64 P1, [R6+URZ+0x2d830], R5 ;  /* 0x02d83005060095a7 */ /* 0x000ea4000802007f */
[----:B--2---:R-:W-:Y:S05]  /*104c0*/  @!P1 BRA `(.L_x_11898) ;  /* 0xfffffffc00ec9947 */ /* 0x004fea000383ffff */
[----:B------:R-:W-:Y:S05]  /*104d0*/  BRA `(.L_x_11895) ;  /* 0xffffff7000ac7947 */ /* 0x000fea000383ffff */
.L_x_11902:
[----:B-1----:R-:W-:-:S04]  /*104e0*/  IMAD.U32 R6, RZ, RZ, UR6 ;  /* 0x00000006ff067e24 */ /* 0x002fc8000f8e00ff */
[----:B------:R1:W2:Y:S03]  /*104f0*/  SYNCS.PHASECHK.TRANS64.TRYWAIT P1, [R6+URZ+0x2d850], R5 ;  /* 0x02d85005060075a7 */ /* 0x0002a6000802017f */
[----:B--2---:R-:W-:Y:S05]  /*10500*/  @!P1 NANOSLEEP.SYNCS 0x989680 ;  /* 0x009896800000995d */ /* 0x004fea0003900000 */
[----:B------:R-:W2:Y:S02]  /*10510*/  @!P1 SYNCS.PHASECHK.TRANS64 P1, [R6+URZ+0x2d850], R5 ;  /* 0x02d85005060095a7 */ /* 0x000ea4000802007f */
[----:B--2---:R-:W-:Y:S05]  /*10520*/  @!P1 BRA `(.L_x_11902) ;  /* 0xfffffffc00ec9947 */ /* 0x004fea000383ffff */
[----:B------:R-:W-:Y:S05]  /*10530*/  BRA `(.L_x_11899) ;  /* 0xffffff7400587947 */ /* 0x000fea000383ffff */
.L_x_11909:
[----:B-1----:R-:W-:-:S04]  /*10540*/  IMAD.U32 R4, RZ, RZ, UR8 ;  /* 0x00000008ff047e24 */ /* 0x002fc8000f8e00ff */
[----:B------:R1:W2:Y:S03]  /*10550*/  SYNCS.PHASECHK.TRANS64.TRYWAIT P1, [R4+URZ+0x2d850], R3 ;  /* 0x02d85003040075a7 */ /* 0x0002a6000802017f */
[----:B--2---:R-:W-:Y:S05]  /*10560*/  @!P1 NANOSLEEP.SYNCS 0x989680 ;  /* 0x009896800000995d */ /* 0x004fea0003900000 */
[----:B------:R-:W2:Y:S02]  /*10570*/  @!P1 SYNCS.PHASECHK.TRANS64 P1, [R4+URZ+0x2d850], R3 ;  /* 0x02d85003040095a7 */ /* 0x000ea4000802007f */
[----:B--2---:R-:W-:Y:S05]  /*10580*/  @!P1 BRA `(.L_x_11909) ;  /* 0xfffffffc00ec9947 */ /* 0x004fea000383ffff */
[----:B------:R-:W-:Y:S05]  /*10590*/  BRA `(.L_x_11908) ;  /* 0xffffff98008c7947 */ /* 0x000fea000383ffff */
.L_x_11932:
[----:B------:R-:W1:Y:S01]  /*105a0*/  S2R R20, SR_TID.X ;  /* 0x0000000000147919 */ /* 0x000e620000002100 */
[----:B------:R-:W-:Y:S01]  /*105b0*/  MOV R12, RZ ;  /* 0x000000ff000c7202 */ /* 0x000fe20000000f00 */
        /* <DEDUP_REMOVED lines=8> */
.L_x_11985:
[----:B------:R-:W-:Y:S05]  /*10640*/  BRA `(.L_x_11986) ;  /* 0xffffffc800707947 */ /* 0x000fea000383ffff */
.L_x_11935:
[----:B0-----:R0:W1:Y:S02]  /*10650*/  SYNCS.PHASECHK.TRANS64.TRYWAIT P0, [R6+URZ+0x2d840], R2 ;  /* 0x02d84002060075a7 */ /* 0x001064000800017f */
[----:B-1----:R-:W-:Y:S05]  /*10660*/  @!P0 NANOSLEEP.SYNCS 0x989680 ;  /* 0x009896800000895d */ /* 0x002fea0003900000 */
[----:B------:R-:W1:Y:S02]  /*10670*/  @!P0 SYNCS.PHASECHK.TRANS64 P0, [R6+URZ+0x2d840], R2 ;  /* 0x02d84002060085a7 */ /* 0x000e64000800007f */
[----:B-1----:R-:W-:Y:S05]  /*10680*/  @!P0 BRA `(.L_x_11935) ;  /* 0xfffffffc00f08947 */ /* 0x002fea000383ffff */
[----:B------:R-:W-:Y:S05]  /*10690*/  BRA `(.L_x_11987) ;  /* 0xffffffcc00787947 */ /* 0x000fea000383ffff */
.L_x_11936:
        /* <DEDUP_REMOVED lines=8> */
.L_x_11989:
[----:B------:R-:W-:Y:S05]  /*10720*/  BSYNC B0 ;  /* 0x0000000000007941 */ /* 0x000fea0003800000 */
.L_x_11988:
[----:B------:R-:W-:Y:S01]  /*10730*/  IMAD.MOV.U32 R13, RZ, RZ, R4 ;  /* 0x000000ffff0d7224 */ /* 0x000fe200078e0004 */
[----:B------:R-:W-:Y:S01]  /*10740*/  MOV R2, R14 ;  /* 0x0000000e00027202 */ /* 0x000fe20000000f00 */
[----:B------:R-:W-:Y:S01]  /*10750*/  IMAD.MOV.U32 R12, RZ, RZ, RZ ;  /* 0x000000ffff0c7224 */ /* 0x000fe200078e00ff */
[----:B------:R-:W-:Y:S01]  /*10760*/  @P0 LEA R8, R7, R17, 0x1 ;  /* 0x0000001107080211 */ /* 0x000fe200078e08ff */
[----:B------:R-:W-:Y:S02]  /*10770*/  IMAD.MOV.U32 R11, RZ, RZ, 0x1c1f ;  /* 0x00001c1fff0b7424 */ /* 0x000fe400078e00ff */
[----:B------:R-:W-:-:S07]  /*10780*/  IMAD.MOV.U32 R15, RZ, RZ, -0x1 ;  /* 0xffffffffff0f7424 */ /* 0x000fce00078e00ff */
[----:B------:R-:W-:Y:S05]  /*10790*/  WARPSYNC.COLLECTIVE R15, `(.L_x_11990) ;  /* 0x000000000f087348 */ /* 0x000fea0003c00000 */
[----:B------:R0:W1:Y:S02]  /*107a0*/  SHFL.IDX P6, R14, R13, R12, R11 ;  /* 0x0000000c0d0e7389 */ /* 0x00006400000c000b */
[----:B01----:R-:W-:Y:S01]  /*107b0*/  ENDCOLLECTIVE ;  /* 0x000000000000791b */ /* 0x003fe20003800000 */
.L_x_11990:
[----:B------:R-:W-:Y:S02]  /*107c0*/  IMAD.MOV.U32 R13, RZ, RZ, R0 ;  /* 0x000000ffff0d7224 */ /* 0x000fe400078e0000 */
[----:B------:R-:W-:Y:S02]  /*107d0*/  IMAD.MOV.U32 R12, RZ, RZ, 0x1 ;  /* 0x00000001ff0c7424 */ /* 0x000fe400078e00ff */
[----:B------:R-:W-:-:S07]  /*107e0*/  IMAD.MOV.U32 R3, RZ, RZ, R14 ;  /* 0x000000ffff037224 */ /* 0x000fce00078e000e */
[----:B------:R-:W-:Y:S05]  /*107f0*/  WARPSYNC.COLLECTIVE R15, `(.L_x_11991) ;  /* 0x000000000f087348 */ /* 0x000fea0003c00000 */
[----:B------:R0:W1:Y:S02]  /*10800*/  SHFL.IDX P6, R14, R13, R12, R11 ;  /* 0x0000000c0d0e7389 */ /* 0x00006400000c000b */
[----:B01----:R-:W-:Y:S01]  /*10810*/  ENDCOLLECTIVE ;  /* 0x000000000000791b */ /* 0x003fe20003800000 */
.L_x_11991:
        /* <DEDUP_REMOVED lines=17> */
.L_x_11992:
[----:B------:R-:W-:Y:S01]  /*10930*/  @P0 LEA R8, R7, R17, 0x1 ;  /* 0x0000001107080211 */ /* 0x000fe200078e08ff */
[----:B------:R-:W-:Y:S02]  /*10940*/  IMAD.MOV.U32 R13, RZ, RZ, R0 ;  /* 0x000000ffff0d7224 */ /* 0x000fe400078e0000 */
[----:B------:R-:W-:Y:S02]  /*10950*/  IMAD.MOV.U32 R12, RZ, RZ, 0x2 ;  /* 0x00000002ff0c7424 */ /* 0x000fe400078e00ff */
[----:B------:R-:W-:-:S07]  /*10960*/  IMAD.MOV.U32 R3, RZ, RZ, R14 ;  /* 0x000000ffff037224 */ /* 0x000fce00078e000e */
[----:B------:R-:W-:Y:S05]  /*10970*/  WARPSYNC.COLLECTIVE R15, `(.L_x_11993) ;  /* 0x000000000f087348 */ /* 0x000fea0003c00000 */
[----:B------:R0:W1:Y:S02]  /*10980*/  SHFL.IDX P6, R14, R13, R12, R11 ;  /* 0x0000000c0d0e7389 */ /* 0x00006400000c000b */
[----:B01----:R-:W-:Y:S01]  /*10990*/  ENDCOLLECTIVE ;  /* 0x000000000000791b */ /* 0x003fe20003800000 */
.L_x_11993:
        /* <DEDUP_REMOVED lines=17> */
.L_x_11994:
[----:B------:R-:W-:Y:S01]  /*10ab0*/  @P0 LEA R8, R7, R17, 0x1 ;  /* 0x0000001107080211 */ /* 0x000fe200078e08ff */
[----:B------:R-:W-:Y:S02]  /*10ac0*/  IMAD.MOV.U32 R13, RZ, RZ, R0 ;  /* 0x000000ffff0d7224 */ /* 0x000fe400078e0000 */
[----:B------:R-:W-:Y:S02]  /*10ad0*/  IMAD.MOV.U32 R12, RZ, RZ, 0x3 ;  /* 0x00000003ff0c7424 */ /* 0x000fe400078e00ff */
[----:B------:R-:W-:-:S07]  /*10ae0*/  IMAD.MOV.U32 R3, RZ, RZ, R14 ;  /* 0x000000ffff037224 */ /* 0x000fce00078e000e */
[----:B------:R-:W-:Y:S05]  /*10af0*/  WARPSYNC.COLLECTIVE R15, `(.L_x_11995) ;  /* 0x000000000f087348 */ /* 0x000fea0003c00000 */
[----:B------:R0:W1:Y:S02]  /*10b00*/  SHFL.IDX P6, R14, R13, R12, R11 ;  /* 0x0000000c0d0e7389 */ /* 0x00006400000c000b */
[----:B01----:R-:W-:Y:S01]  /*10b10*/  ENDCOLLECTIVE ;  /* 0x000000000000791b */ /* 0x003fe20003800000 */
.L_x_11995:
        /* <DEDUP_REMOVED lines=16> */
.L_x_11996:
[----:B------:R-:W-:Y:S05]  /*10c20*/  BRA `(.L_x_11997) ;  /* 0xffffffcc00407947 */ /* 0x000fea000383ffff */
.L_x_11941:
[----:B------:R-:W-:Y:S01]  /*10c30*/  IMAD.MOV.U32 R13, RZ, RZ, R5 ;  /* 0x000000ffff0d7224 */ /* 0x000fe200078e0005 */
[----:B------:R-:W-:Y:S01]  /*10c40*/  MOV R11, 0x1c1f ;  /* 0x00001c1f000b7802 */ /* 0x000fe20000000f00 */
[----:B------:R-:W-:Y:S02]  /*10c50*/  IMAD.MOV.U32 R12, RZ, RZ, RZ ;  /* 0x000000ffff0c7224 */ /* 0x000fe400078e00ff */
[----:B------:R-:W-:Y:S02]  /*10c60*/  IMAD.MOV.U32 R15, RZ, RZ, -0x1 ;  /* 0xffffffffff0f7424 */ /* 0x000fe400078e00ff */
[----:B------:R-:W-:-:S07]  /*10c70*/  IMAD.U32 R4, RZ, RZ, UR43 ;  /* 0x0000002bff047e24 */ /* 0x000fce000f8e00ff */
[----:B-----5:R-:W-:Y:S05]  /*10c80*/  WARPSYNC.COLLECTIVE R15, `(.L_x_11998) ;  /* 0x000000000f087348 */ /* 0x020fea0003c00000 */
[----:B------:R0:W1:Y:S02]  /*10c90*/  SHFL.IDX P6, R14, R13, R12, R11 ;  /* 0x0000000c0d0e7389 */ /* 0x00006400000c000b */
[----:B01---5:R-:W-:Y:S01]  /*10ca0*/  ENDCOLLECTIVE ;  /* 0x000000000000791b */ /* 0x023fe20003800000 */
.L_x_11998:
[----:B------:R-:W-:-:S05]  /*10cb0*/  IMAD R4, R4, 0xc0, R21 ;  /* 0x000000c004047824 */ /* 0x000fca00078e0215 */
[----:B------:R-:W-:Y:S01]  /*10cc0*/  ISETP.GE.AND P0, PT, R4, UR37, PT ;  /* 0x0000002504007c0c */ /* 0x000fe2000bf06270 */
[----:B------:R-:W-:Y:S02]  /*10cd0*/  IMAD.MOV.U32 R13, RZ, RZ, R0 ;  /* 0x000000ffff0d7224 */ /* 0x000fe400078e0000 */
[----:B------:R-:W-:-:S10]  /*10ce0*/  IMAD.MOV.U32 R2, RZ, RZ, R14 ;  /* 0x000000ffff027224 */ /* 0x000fd400078e000e */
[----:B------:R-:W-:Y:S05]  /*10cf0*/  WARPSYNC.COLLECTIVE R15, `(.L_x_11999) ;  /* 0x000000000f087348 */ /* 0x000fea0003c00000 */
[----:B------:R0:W1:Y:S02]  /*10d00*/  SHFL.IDX P6, R14, R13, R12, R11 ;  /* 0x0000000c0d0e7389 */ /* 0x00006400000c000b */
[----:B01----:R-:W-:Y:S01]  /*10d10*/  ENDCOLLECTIVE ;  /* 0x000000000000791b */ /* 0x003fe20003800000 */
.L_x_11999:
[----:B------:R-:W-:Y:S02]  /*10d20*/  IMAD.MOV.U32 R13, RZ, RZ, R5 ;  /* 0x000000ffff0d7224 */ /* 0x000fe400078e0005 */
[----:B------:R-:W-:Y:S02]  /*10d30*/  IMAD.MOV.U32 R12, RZ, RZ, 0x1 ;  /* 0x00000001ff0c7424 */ /* 0x000fe400078e00ff */
[----:B------:R-:W-:-:S07]  /*10d40*/  IMAD.MOV.U32 R3, RZ, RZ, R14 ;  /* 0x000000ffff037224 */ /* 0x000fce00078e000e */
[----:B------:R-:W-:Y:S05]  /*10d50*/  WARPSYNC.COLLECTIVE R15, `(.L_x_12000) ;  /* 0x000000000f087348 */ /* 0x000fea0003c00000 */
[----:B------:R0:W1:Y:S02]  /*10d60*/  SHFL.IDX P6, R14, R13, R12, R11 ;  /* 0x0000000c0d0e7389 */ /* 0x00006400000c000b */
[----:B01----:R-:W-:Y:S01]  /*10d70*/  ENDCOLLECTIVE ;  /* 0x000000000000791b */ /* 0x003fe20003800000 */
.L_x_12000:
        /* <DEDUP_REMOVED lines=12> */
[----:B0-----:R-:W-:-:S04]  /*10e40*/  IADD3 R2, R4, 0x20, RZ ;  /* 0x0000002004027810 */ /* 0x001fc80007ffe0ff */
[----:B------:R-:W-:Y:S01]  /*10e50*/  ISETP.GE.AND P0, PT, R2, UR37, PT ;  /* 0x0000002502007c0c */ /* 0x000fe2000bf06270 */
[----:B------:R-:W-:-:S12]  /*10e60*/  IMAD.MOV.U32 R2, RZ, RZ, R14 ;  /* 0x000000ffff027224 */ /* 0x000fd800078e000e */
[----:B------:R-:W-:Y:S05]  /*10e70*/  WARPSYNC.COLLECTIVE R15, `(.L_x_12001) ;  /* 0x000000000f087348 */ /* 0x000fea0003c00000 */
[----:B------:R0:W1:Y:S02]  /*10e80*/  SHFL.IDX P6, R14, R13, R12, R11 ;  /* 0x0000000c0d0e7389 */ /* 0x00006400000c000b */
[----:B01----:R-:W-:Y:S01]  /*10e90*/  ENDCOLLECTIVE ;  /* 0x000000000000791b */ /* 0x003fe20003800000 */
.L_x_12001:
[----:B------:R-:W-:Y:S02]  /*10ea0*/  IMAD.MOV.U32 R13, RZ, RZ, R5 ;  /* 0x000000ffff0d7224 */ /* 0x000fe400078e0005 */
[----:B------:R-:W-:Y:S02]  /*10eb0*/  IMAD.MOV.U32 R12, RZ, RZ, 0x2 ;  /* 0x00000002ff0c7424 */ /* 0x000fe400078e00ff */
[----:B------:R-:W-:-:S07]  /*10ec0*/  IMAD.MOV.U32 R3, RZ, RZ, R14 ;  /* 0x000000ffff037224 */ /* 0x000fce00078e000e */
[----:B------:R-:W-:Y:S05]  /*10ed0*/  WARPSYNC.COLLECTIVE R15, `(.L_x_12002) ;  /* 0x000000000f087348 */ /* 0x000fea0003c00000 */
[----:B------:R0:W1:Y:S02]  /*10ee0*/  SHFL.IDX P6, R14, R13, R12, R11 ;  /* 0x0000000c0d0e7389 */ /* 0x00006400000c000b */
[----:B01----:R-:W-:Y:S01]  /*10ef0*/  ENDCOLLECTIVE ;  /* 0x000000000000791b */ /* 0x003fe20003800000 */
.L_x_12002:
        /* <DEDUP_REMOVED lines=18> */
.L_x_12003:
[----:B------:R-:W-:Y:S01]  /*11020*/  MOV R13, R5 ;  /* 0x00000005000d7202 */ /* 0x000fe20000000f00 */
[----:B------:R-:W-:Y:S02]  /*11030*/  IMAD.MOV.U32 R12, RZ, RZ, 0x3 ;  /* 0x00000003ff0c7424 */ /* 0x000fe400078e00ff */
[----:B------:R-:W-:-:S07]  /*11040*/  IMAD.MOV.U32 R3, RZ, RZ, R14 ;  /* 0x000000ffff037224 */ /* 0x000fce00078e000e */
[----:B------:R-:W-:Y:S05]  /*11050*/  WARPSYNC.COLLECTIVE R15, `(.L_x_12004) ;  /* 0x000000000f087348 */ /* 0x000fea0003c00000 */
[----:B------:R0:W1:Y:S02]  /*11060*/  SHFL.IDX P6, R14, R13, R12, R11 ;  /* 0x0000000c0d0e7389 */ /* 0x00006400000c000b */
[----:B01----:R-:W-:Y:S01]  /*11070*/  ENDCOLLECTIVE ;  /* 0x000000000000791b */ /* 0x003fe20003800000 */
.L_x_12004:
        /* <DEDUP_REMOVED lines=10> */
.L_x_12005:
        /* <DEDUP_REMOVED lines=13> */
.L_x_12006:
[----:B------:R-:W-:-:S13]  /*111f0*/  ISETP.GE.AND P0, PT, R2, UR37, PT ;  /* 0x0000002502007c0c */ /* 0x000fda000bf06270 */
[----:B------:R-:W-:Y:S01]  /*11200*/  @!P0 LEA R8, P1, R20, R0, 0x1 ;  /* 0x0000000014088211 */ /* 0x000fe200078208ff */
[----:B------:R-:W-:Y:S02]  /*11210*/  VIADD R0, R4, 0x80 ;  /* 0x0000008004007836 */ /* 0x000fe40000000000 */
[----:B------:R-:W-:Y:S01]  /*11220*/  IMAD.MOV.U32 R13, RZ, RZ, R7 ;  /* 0x000000ffff0d7224 */ /* 0x000fe200078e0007 */
[----:B------:R-:W-:Y:S01]  /*11230*/  @!P0 MOV R2, R8 ;  /* 0x0000000800028202 */ /* 0x000fe20000000f00 */
[----:B------:R-:W-:-:S04]  /*11240*/  @!P0 IMAD.X R9, RZ, RZ, R5, P1 ;  /* 0x000000ffff098224 */ /* 0x000fc800008e0605 */
        /* <DEDUP_REMOVED lines=12> */
.L_x_12007:
[----:B------:R-:W-:Y:S02]  /*11310*/  IMAD.MOV.U32 R13, RZ, RZ, R6 ;  /* 0x000000ffff0d7224 */ /* 0x000fe400078e0006 */
[----:B------:R-:W-:Y:S01]  /*11320*/  IMAD.MOV.U32 R12, RZ, RZ, 0x1 ;  /* 0x00000001ff0c7424 */ /* 0x000fe200078e00ff */
[----:B------:R-:W-:-:S07]  /*11330*/  MOV R2, R14 ;  /* 0x0000000e00027202 */ /* 0x000fce0000000f00 */
[----:B------:R-:W-:Y:S05]  /*11340*/  WARPSYNC.COLLECTIVE R15, `(.L_x_12008) ;  /* 0x000000000f087348 */ /* 0x000fea0003c00000 */
[----:B------:R0:W1:Y:S02]  /*11350*/  SHFL.IDX P6, R14, R13, R12, R11 ;  /* 0x0000000c0d0e7389 */ /* 0x00006400000c000b */
[----:B01----:R-:W-:Y:S01]  /*11360*/  ENDCOLLECTIVE ;  /* 0x000000000000791b */ /* 0x003fe20003800000 */
.L_x_12008:
        /* <DEDUP_REMOVED lines=15> */
.L_x_12009:
[----:B------:R-:W-:Y:S05]  /*11460*/  BRA `(.L_x_12010) ;  /* 0xffffffd0002c7947 */ /* 0x000fea000383ffff */
.L_x_11944:
[----:B0-----:R0:W1:Y:S02]  /*11470*/  SYNCS.PHASECHK.TRANS64.TRYWAIT P0, [R17+URZ+0x2d820], R0 ;  /* 0x02d82000110075a7 */ /* 0x001064000800017f */
[----:B-1----:R-:W-:Y:S05]  /*11480*/  @!P0 NANOSLEEP.SYNCS 0x989680 ;  /* 0x009896800000895d */ /* 0x002fea0003900000 */
[----:B------:R-:W1:Y:S02]  /*11490*/  @!P0 SYNCS.PHASECHK.TRANS64 P0, [R17+URZ+0x2d820], R0 ;  /* 0x02d82000110085a7 */ /* 0x000e64000800007f */
[----:B-1----:R-:W-:Y:S05]  /*114a0*/  @!P0 BRA `(.L_x_11944) ;  /* 0xfffffffc00f08947 */ /* 0x002fea000383ffff */
[----:B------:R-:W-:Y:S05]  /*114b0*/  BRA `(.L_x_12011) ;  /* 0xffffffd000907947 */ /* 0x000fea000383ffff */
.L_x_11948:
[----:B0-----:R0:W1:Y:S02]  /*114c0*/  SYNCS.PHASECHK.TRANS64.TRYWAIT P0, [R6+URZ+0x2d840], R0 ;  /* 0x02d84000060075a7 */ /* 0x001064000800017f */
[----:B-1----:R-:W-:Y:S05]  /*114d0*/  @!P0 NANOSLEEP.SYNCS 0x989680 ;  /* 0x009896800000895d */ /* 0x002fea0003900000 */
[----:B------:R-:W1:Y:S02]  /*114e0*/  @!P0 SYNCS.PHASECHK.TRANS64 P0, [R6+URZ+0x2d840], R0 ;  /* 0x02d84000060085a7 */ /* 0x000e64000800007f */
[----:B-1----:R-:W-:Y:S05]  /*114f0*/  @!P0 BRA `(.L_x_11948) ;  /* 0xfffffffc00f08947 */ /* 0x002fea000383ffff */
[----:B------:R-:W-:Y:S05]  /*11500*/  BRA `(.L_x_12012) ;  /* 0xffffffd400647947 */ /* 0x000fea000383ffff */
.L_x_11949:
        /* <DEDUP_REMOVED lines=8> */
.L_x_12014:
[----:B------:R-:W-:Y:S05]  /*11590*/  BSYNC B1 ;  /* 0x0000000000017941 */ /* 0x000fea0003800000 */
.L_x_12013:
[----:B------:R-:W0:Y:S01]  /*115a0*/  S2R R27, SR_TID.X ;  /* 0x00000000001b7919 */ /* 0x000e220000002100 */
[----:B------:R-:W-:Y:S01]  /*115b0*/  IMAD.MOV.U32 R13, RZ, RZ, R7 ;  /* 0x000000ffff0d7224 */ /* 0x000fe200078e0007 */
[----:B------:R-:W-:Y:S01]  /*115c0*/  MOV R12, RZ ;  /* 0x000000ff000c7202 */ /* 0x000fe20000000f00 */
[----:B------:R-:W-:Y:S01]  /*115d0*/  IMAD.MOV.U32 R11, RZ, RZ, 0x1c1f ;  /* 0x00001c1fff0b7424 */ /* 0x000fe200078e00ff */
[----:B------:R-:W-:Y:S01]  /*115e0*/  LEA R8, R8, R17, 0x1 ;  /* 0x0000001108087211 */ /* 0x000fe200078e08ff */
[----:B------:R-:W-:Y:S02]  /*115f0*/  IMAD.MOV.U32 R15, RZ, RZ, -0x1 ;  /* 0xffffffffff0f7424 */ /* 0x000fe400078e00ff */
[----:B------:R-:W-:-:S07]  /*11600*/  IMAD.MOV.U32 R3, RZ, RZ, R14 ;  /* 0x000000ffff037224 */ /* 0x000fce00078e000e */
[----:B0-----:R-:W-:Y:S05]  /*11610*/  WARPSYNC.COLLECTIVE R15, `(.L_x_12015) ;  /* 0x000000000f087348 */ /* 0x001fea0003c00000 */
[----:B------:R1:W2:Y:S02]  /*11620*/  SHFL.IDX P6, R14, R13, R12, R11 ;  /* 0x0000000c0d0e7389 */ /* 0x0002a400000c000b */
[----:B012---:R-:W-:Y:S01]  /*11630*/  ENDCOLLECTIVE ;  /* 0x000000000000791b */ /* 0x007fe20003800000 */
.L_x_12015:
[----:B------:R-:W-:Y:S02]  /*11640*/  IMAD.MOV.U32 R13, RZ, RZ, R10 ;  /* 0x000000ffff0d7224 */ /* 0x000fe400078e000a */
[----:B------:R-:W-:Y:S02]  /*11650*/  IMAD.MOV.U32 R12, RZ, RZ, 0x1 ;  /* 0x00000001ff0c7424 */ /* 0x000fe400078e00ff */
[----:B------:R-:W-:Y:S02]  /*11660*/  IMAD.SHL.U32 R27, R27, 0x8, RZ ;  /* 0x000000081b1b7824 */ /* 0x000fe400078e00ff */
[----:B------:R-:W-:-:S07]  /*11670*/  IMAD.MOV.U32 R2, RZ, RZ, R14 ;  /* 0x000000ffff027224 */ /* 0x000fce00078e000e */
[----:B------:R-:W-:Y:S05]  /*11680*/  WARPSYNC.COLLECTIVE R15, `(.L_x_12016) ;  /* 0x000000000f087348 */ /* 0x000fea0003c00000 */
[----:B------:R0:W1:Y:S02]  /*11690*/  SHFL.IDX P6, R14, R13, R12, R11 ;  /* 0x0000000c0d0e7389 */ /* 0x00006400000c000b */
[----:B01----:R-:W-:Y:S01]  /*116a0*/  ENDCOLLECTIVE ;  /* 0x000000000000791b */ /* 0x003fe20003800000 */
.L_x_12016:
        /* <DEDUP_REMOVED lines=15> */
.L_x_12017:
[----:B------:R-:W-:Y:S01]  /*117a0*/  MOV R13, R10 ;  /* 0x0000000a000d7202 */ /* 0x000fe20000000f00 */
[----:B------:R-:W-:Y:S02]  /*117b0*/  IMAD.MOV.U32 R12, RZ, RZ, 0x2 ;  /* 0x00000002ff0c7424 */ /* 0x000fe400078e00ff */
[----:B------:R-:W-:-:S07]  /*117c0*/  IMAD.MOV.U32 R2, RZ, RZ, R14 ;  /* 0x000000ffff027224 */ /* 0x000fce00078e000e */
[----:B------:R-:W-:Y:S05]  /*117d0*/  WARPSYNC.COLLECTIVE R15, `(.L_x_12018) ;  /* 0x000000000f087348 */ /* 0x000fea0003c00000 */
[----:B------:R0:W1:Y:S02]  /*117e0*/  SHFL.IDX P6, R14, R13, R12, R11 ;  /* 0x0000000c0d0e7389 */ /* 0x00006400000c000b */
[----:B01----:R-:W-:Y:S01]  /*117f0*/  ENDCOLLECTIVE ;  /* 0x000000000000791b */ /* 0x003fe20003800000 */
.L_x_12018:
        /* <DEDUP_REMOVED lines=13> */
.L_x_12019:
[----:B------:R-:W-:Y:S01]  /*118d0*/  IMAD.MOV.U32 R13, RZ, RZ, R10 ;  /* 0x000000ffff0d7224 */ /* 0x000fe200078e000a */
[----:B------:R-:W-:Y:S01]  /*118e0*/  MOV R12, 0x3 ;  /* 0x00000003000c7802 */ /* 0x000fe20000000f00 */
[----:B------:R-:W-:-:S07]  /*118f0*/  IMAD.MOV.U32 R2, RZ, RZ, R14 ;  /* 0x000000ffff027224 */ /* 0x000fce00078e000e */
[----:B------:R-:W-:Y:S05]  /*11900*/  WARPSYNC.COLLECTIVE R15, `(.L_x_12020) ;  /* 0x000000000f087348 */ /* 0x000fea0003c00000 */
[----:B------:R0:W1:Y:S02]  /*11910*/  SHFL.IDX P6, R14, R13, R12, R11 ;  /* 0x0000000c0d0e7389 */ /* 0x00006400000c000b */
[----:B01----:R-:W-:Y:S01]  /*11920*/  ENDCOLLECTIVE ;  /* 0x000000000000791b */ /* 0x003fe20003800000 */
.L_x_12020:
        /* <DEDUP_REMOVED lines=13> */
.L_x_12021:
[----:B------:R-:W-:Y:S01]  /*11a00*/  IMAD.MOV.U32 R2, RZ, RZ, R14 ;  /* 0x000000ffff027224 */ /* 0x000fe200078e000e */
[----:B------:R-:W-:Y:S06]  /*11a10*/  BRA `(.L_x_12022) ;  /* 0xffffffd400107947 */ /* 0x000fec000383ffff */
.L_x_11954:
[----:B-1----:R1:W2:Y:S02]  /*11a20*/  SYNCS.PHASECHK.TRANS64.TRYWAIT P0, [R6+URZ+0x2d860], R2 ;  /* 0x02d86002060075a7 */ /* 0x0022a4000800017f */
[----:B--2---:R-:W-:Y:S05]  /*11a30*/  @!P0 NANOSLEEP.SYNCS 0x989680 ;  /* 0x009896800000895d */ /* 0x004fea0003900000 */
[----:B------:R-:W2:Y:S02]  /*11a40*/  @!P0 SYNCS.PHASECHK.TRANS64 P0, [R6+URZ+0x2d860], R2 ;  /* 0x02d86002060085a7 */ /* 0x000ea4000800007f */
[----:B--2---:R-:W-:Y:S05]  /*11a50*/  @!P0 BRA `(.L_x_11954) ;  /* 0xfffffffc00f08947 */ /* 0x004fea000383ffff */
[----:B------:R-:W-:Y:S05]  /*11a60*/  BRA `(.L_x_12023) ;  /* 0xffffffd400707947 */ /* 0x000fea000383ffff */
.L_x_11955:
        /* <DEDUP_REMOVED lines=8> */
.L_x_12025:
[----:B------:R-:W-:Y:S05]  /*11af0*/  BSYNC B1 ;  /* 0x0000000000017941 */ /* 0x000fea0003800000 */
.L_x_12024:
        /* <DEDUP_REMOVED lines=9> */
.L_x_12026:
[----:B------:R-:W-:Y:S02]  /*11b90*/  IMAD.MOV.U32 R13, RZ, RZ, R19 ;  /* 0x000000ffff0d7224 */ /* 0x000fe400078e0013 */
[----:B------:R-:W-:Y:S02]  /*11ba0*/  IMAD.MOV.U32 R12, RZ, RZ, 0x1 ;  /* 0x00000001ff0c7424 */ /* 0x000fe400078e00ff */
[----:B------:R-:W-:-:S07]  /*11bb0*/  IMAD.MOV.U32 R2, RZ, RZ, R14 ;  /* 0x000000ffff027224 */ /* 0x000fce00078e000e */
[----:B------:R-:W-:Y:S05]  /*11bc0*/  WARPSYNC.COLLECTIVE R15, `(.L_x_12027) ;  /* 0x000000000f087348 */ /* 0x000fea0003c00000 */
[----:B------:R0:W1:Y:S02]  /*11bd0*/  SHFL.IDX P6, R14, R13, R12, R11 ;  /* 0x0000000c0d0e7389 */ /* 0x00006400000c000b */
[----:B01----:R-:W-:Y:S01]  /*11be0*/  ENDCOLLECTIVE ;  /* 0x000000000000791b */ /* 0x003fe20003800000 */
.L_x_12027:
        /* <DEDUP_REMOVED lines=16> */
.L_x_12028:
[----:B------:R-:W-:Y:S02]  /*11cf0*/  IMAD.MOV.U32 R13, RZ, RZ, R19 ;  /* 0x000000ffff0d7224 */ /* 0x000fe400078e0013 */
[----:B------:R-:W-:Y:S02]  /*11d00*/  IMAD.MOV.U32 R12, RZ, RZ, 0x2 ;  /* 0x00000002ff0c7424 */ /* 0x000fe400078e00ff */
[----:B------:R-:W-:-:S07]  /*11d10*/  IMAD.MOV.U32 R2, RZ, RZ, R14 ;  /* 0x000000ffff027224 */ /* 0x000fce00078e000e */
[----:B------:R-:W-:Y:S05]  /*11d20*/  WARPSYNC.COLLECTIVE R15, `(.L_x_12029) ;  /* 0x000000000f087348 */ /* 0x000fea0003c00000 */
[----:B------:R0:W1:Y:S02]  /*11d30*/  SHFL.IDX P6, R14, R13, R12, R11 ;  /* 0x0000000c0d0e7389 */ /* 0x00006400000c000b */
[----:B01----:R-:W-:Y:S01]  /*11d40*/  ENDCOLLECTIVE ;  /* 0x000000000000791b */ /* 0x003fe20003800000 */
.L_x_12029:
        /* <DEDUP_REMOVED lines=16> */
.L_x_12030:
[----:B------:R-:W-:Y:S01]  /*11e50*/  MOV R13, R19 ;  /* 0x00000013000d7202 */ /* 0x000fe20000000f00 */
[----:B------:R-:W-:Y:S02]  /*11e60*/  IMAD.MOV.U32 R12, RZ, RZ, 0x3 ;  /* 0x00000003ff0c7424 */ /* 0x000fe400078e00ff */
[----:B------:R-:W-:-:S07]  /*11e70*/  IMAD.MOV.U32 R2, RZ, RZ, R14 ;  /* 0x000000ffff027224 */ /* 0x000fce00078e000e */
[----:B------:R-:W-:Y:S05]  /*11e80*/  WARPSYNC.COLLECTIVE R15, `(.L_x_12031) ;  /* 0x000000000f087348 */ /* 0x000fea0003c00000 */
[----:B------:R0:W1:Y:S02]  /*11e90*/  SHFL.IDX P6, R14, R13, R12, R11 ;  /* 0x0000000c0d0e7389 */ /* 0x00006400000c000b */
[----:B01----:R-:W-:Y:S01]  /*11ea0*/  ENDCOLLECTIVE ;  /* 0x000000000000791b */ /* 0x003fe20003800000 */
.L_x_12031:
        /* <DEDUP_REMOVED lines=13> */
.L_x_12032:
        /* <DEDUP_REMOVED lines=8> */
.L_x_11963:
[----:B0-----:R0:W1:Y:S02]  /*12000*/  SYNCS.PHASECHK.TRANS64.TRYWAIT P0, [R4+URZ+0x2d860], R3 ;  /* 0x02d86003040075a7 */ /* 0x001064000800017f */
[----:B-1----:R-:W-:Y:S05]  /*12010*/  @!P0 NANOSLEEP.SYNCS 0x989680 ;  /* 0x009896800000895d */ /* 0x002fea0003900000 */
[----:B------:R-:W1:Y:S02]  /*12020*/  @!P0 SYNCS.PHASECHK.TRANS64 P0, [R4+URZ+0x2d860], R3 ;  /* 0x02d86003040085a7 */ /* 0x000e64000800007f */
[----:B-1----:R-:W-:Y:S05]  /*12030*/  @!P0 BRA `(.L_x_11963) ;  /* 0xfffffffc00f08947 */ /* 0x002fea000383ffff */
[----:B------:R-:W-:Y:S05]  /*12040*/  BRA `(.L_x_12034) ;  /* 0xffffffd800007947 */ /* 0x000fea000383ffff */
.L_x_11964:
        /* <DEDUP_REMOVED lines=8> */
.L_x_12036:
[----:B------:R-:W-:Y:S05]  /*120d0*/  BSYNC B0 ;  /* 0x0000000000007941 */ /* 0x000fea0003800000 */
.L_x_12035:
[----:B------:R-:W0:Y:S01]  /*120e0*/  S2R R2, SR_TID.X ;  /* 0x0000000000027919 */ /* 0x000e220000002100 */
[----:B------:R-:W-:Y:S01]  /*120f0*/  IMAD.MOV.U32 R13, RZ, RZ, R18 ;  /* 0x000000ffff0d7224 */ /* 0x000fe200078e0012 */
[----:B------:R-:W-:Y:S01]  /*12100*/  MOV R15, 0xffffffff ;  /* 0xffffffff000f7802 */ /* 0x000fe20000000f00 */
[----:B------:R-:W-:Y:S02]  /*12110*/  IMAD.MOV.U32 R12, RZ, RZ, RZ ;  /* 0x000000ffff0c7224 */ /* 0x000fe400078e00ff */
[----:B------:R-:W-:Y:S02]  /*12120*/  IMAD.MOV.U32 R11, RZ, RZ, 0x1c1f ;  /* 0x00001c1fff0b7424 */ /* 0x000fe400078e00ff */
[----:B------:R-:W-:-:S07]  /*12130*/  IMAD.MOV.U32 R0, RZ, RZ, R14 ;  /* 0x000000ffff007224 */ /* 0x000fce00078e000e */
[----:B0-----:R-:W-:Y:S05]  /*12140*/  WARPSYNC.COLLECTIVE R15, `(.L_x_12037) ;  /* 0x000000000f087348 */ /* 0x001fea0003c00000 */
[----:B------:R1:W2:Y:S02]  /*12150*/  SHFL.IDX P6, R14, R13, R12, R11 ;  /* 0x0000000c0d0e7389 */ /* 0x0002a400000c000b */
[----:B012---:R-:W-:Y:S01]  /*12160*/  ENDCOLLECTIVE ;  /* 0x000000000000791b */ /* 0x007fe20003800000 */
.L_x_12037:
        /* <DEDUP_REMOVED lines=9> */
.L_x_12038:
[----:B------:R-:W-:Y:S01]  /*12200*/  IMAD.X R3, RZ, RZ, R0, P0 ;  /* 0x000000ffff037224 */ /* 0x000fe200000e0600 */
[----:B------:R-:W-:Y:S01]  /*12210*/  ISETP.LT.OR P0, PT, R5, 0x1, P4 ;  /* 0x000000010500780c */ /* 0x000fe20002701670 */
[----:B------:R-:W-:Y:S01]  /*12220*/  IMAD R0, R7, 0x2, R17 ;  /* 0x0000000207007824 */ /* 0x000fe200078e0211 */
        /* <DEDUP_REMOVED lines=13> */
.L_x_12039:
[----:B------:R-:W-:Y:S02]  /*12300*/  IMAD.MOV.U32 R13, RZ, RZ, R19 ;  /* 0x000000ffff0d7224 */ /* 0x000fe400078e0013 */
[----:B------:R-:W-:Y:S01]  /*12310*/  IMAD.MOV.U32 R12, RZ, RZ, 0x2 ;  /* 0x00000002ff0c7424 */ /* 0x000fe200078e00ff */
[----:B------:R-:W-:-:S13]  /*12320*/  IADD3 R2, P0, R14, R6, RZ ;  /* 0x000000060e027210 */ /* 0x000fda0007f1e0ff */
[----:B------:R-:W-:Y:S05]  /*12330*/  WARPSYNC.COLLECTIVE R15, `(.L_x_12040) ;  /* 0x000000000f087348 */ /* 0x000fea0003c00000 */
[----:B------:R0:W1:Y:S02]  /*12340*/  SHFL.IDX P6, R14, R13, R12, R11 ;  /* 0x0000000c0d0e7389 */ /* 0x00006400000c000b */
[----:B01----:R-:W-:Y:S01]  /*12350*/  ENDCOLLECTIVE ;  /* 0x000000000000791b */ /* 0x003fe20003800000 */
.L_x_12040:
        /* <DEDUP_REMOVED lines=15> */
.L_x_12041:
[----:B------:R-:W-:Y:S01]  /*12450*/  MOV R13, R19 ;  /* 0x00000013000d7202 */ /* 0x000fe20000000f00 */
[----:B------:R-:W-:Y:S01]  /*12460*/  IMAD.MOV.U32 R12, RZ, RZ, 0x3 ;  /* 0x00000003ff0c7424 */ /* 0x000fe200078e00ff */
[----:B------:R-:W-:-:S13]  /*12470*/  IADD3 R2, P0, R14, R6, RZ ;  /* 0x000000060e027210 */ /* 0x000fda0007f1e0ff */
[----:B------:R-:W-:Y:S05]  /*12480*/  WARPSYNC.COLLECTIVE R15, `(.L_x_12042) ;  /* 0x000000000f087348 */ /* 0x000fea0003c00000 */
[----:B------:R0:W1:Y:S02]  /*12490*/  SHFL.IDX P6, R14, R13, R12, R11 ;  /* 0x0000000c0d0e7389 */ /* 0x00006400000c000b */
[----:B01----:R-:W-:Y:S01]  /*124a0*/  ENDCOLLECTIVE ;  /* 0x000000000000791b */ /* 0x003fe20003800000 */
.L_x_12042:
        /* <DEDUP_REMOVED lines=12> */
.L_x_12043:
[----:B------:R-:W-:Y:S01]  /*12570*/  @!PT LDS RZ, [RZ] ;  /* 0x00000000fffff984 */ /* 0x000fe20000000800 */
[----:B------:R-:W-:Y:S01]  /*12580*/  @!PT LDS RZ, [RZ] ;  /* 0x00000000fffff984 */ /* 0x000fe20000000800 */
[----:B------:R-:W-:Y:S01]  /*12590*/  @!PT LDS RZ, [RZ] ;  /* 0x00000000fffff984 */ /* 0x000fe20000000800 */
[----:B------:R0:W-:Y:S01]  /*125a0*/  LDGSTS.E.BYPASS.LTC128B.128 [R0+0x3400], desc[UR50][R2.64+0x40], !P0 ;  /* 0x0340004002007fae */ /* 0x0001e2000c101d72 */
[----:B------:R-:W-:-:S13]  /*125b0*/  ISETP.LT.OR P0, PT, R5, 0x41, P1 ;  /* 0x000000410500780c */ /* 0x000fda0000f01670 */
[----:B------:R0:W-:Y:S01]  /*125c0*/  LDGSTS.E.BYPASS.LTC128B.128 [R0+0x5400], desc[UR50][R2.64+0x80], !P0 ;  /* 0x0540008002007fae */ /* 0x0001e2000c101d72 */
[----:B------:R-:W-:Y:S05]  /*125d0*/  BRA `(.L_x_12044) ;  /* 0xffffffd400787947 */ /* 0x000fea000383ffff */
.L_x_11969:
[----:B------:R-:W-:Y:S01]  /*125e0*/  BSSY B0, `(.L_x_12045) ;  /* 0x0000008000007945 */ /* 0x000fe20003800000 */
[----:B-----5:R-:W-:Y:S01]  /*125f0*/  IMAD.MOV.U32 R13, RZ, RZ, R2 ;  /* 0x000000ffff0d7224 */ /* 0x020fe200078e0002 */
[----:B------:R-:W-:Y:S01]  /*12600*/  MOV R15, 0xffffffff ;  /* 0xffffffff000f7802 */ /* 0x000fe20000000f00 */
[----:B------:R-:W-:Y:S02]  /*12610*/  IMAD.MOV.U32 R12, RZ, RZ, RZ ;  /* 0x000000ffff0c7224 */ /* 0x000fe400078e00ff */
[----:B------:R-:W-:-:S07]  /*12620*/  IMAD.MOV.U32 R11, RZ, RZ, 0x1f ;  /* 0x0000001fff0b7424 */ /* 0x000fce00078e00ff */
[----:B01----:R-:W-:Y:S05]  /*12630*/  WARPSYNC.COLLECTIVE R15, `(.L_x_12046) ;  /* 0x000000000f087348 */ /* 0x003fea0003c00000 */
[----:B------:R2:W3:Y:S02]  /*12640*/  SHFL.IDX P6, R14, R13, R12, R11 ;  /* 0x0000000c0d0e7389 */ /* 0x0004e400000c000b */
[----:B0123--:R-:W-:Y:S01]  /*12650*/  ENDCOLLECTIVE ;  /* 0x000000000000791b */ /* 0x00ffe20003800000 */
.L_x_12046:
[----:B------:R-:W-:Y:S05]  /*12660*/  BSYNC B0 ;  /* 0x0000000000007941 */ /* 0x000fea0003800000 */
.L_x_12045:
[----:B------:R-:W-:Y:S05]  /*12670*/  BRA `(.L_x_12047) ;  /* 0xffffffd8000c7947 */ /* 0x000fea000383ffff */
.L_x_11972:
[----:B-1----:R1:W2:Y:S02]  /*12680*/  SYNCS.PHASECHK.TRANS64.TRYWAIT P0, [R4+URZ+0x2d820], R0 ;  /* 0x02d82000040075a7 */ /* 0x0022a4000800017f */
[----:B--2---:R-:W-:Y:S05]  /*12690*/  @!P0 NANOSLEEP.SYNCS 0x989680 ;  /* 0x009896800000895d */ /* 0x004fea0003900000 */
[----:B------:R-:W2:Y:S02]  /*126a0*/  @!P0 SYNCS.PHASECHK.TRANS64 P0, [R4+URZ+0x2d820], R0 ;  /* 0x02d82000040085a7 */ /* 0x000ea4000800007f */
[----:B--2---:R-:W-:Y:S05]  /*126b0*/  @!P0 BRA `(.L_x_11972) ;  /* 0xfffffffc00f08947 */ /* 0x004fea000383ffff */
[----:B------:R-:W-:Y:S05]  /*126c0*/  BRA `(.L_x_12048) ;  /* 0xffffffd800587947 */ /* 0x000fea000383ffff */
.L_x_11973:
        /* <DEDUP_REMOVED lines=11> */
.L_x_12050:
[----:B------:R-:W-:Y:S05]  /*12780*/  BSYNC B0 ;  /* 0x0000000000007941 */ /* 0x000fea0003800000 */
.L_x_12049:
[----:B------:R-:W-:Y:S05]  /*12790*/  BRA `(.L_x_12051) ;  /* 0xffffffd800407947 */ /* 0x000fea000383ffff */
.L_x_11976:
[----:B------:R-:W-:Y:S01]  /*127a0*/  BSSY B1, `(.L_x_12052) ;  /* 0x0000006000017945 */ /* 0x000fe20003800000 */
[----:B------:R-:W-:-:S07]  /*127b0*/  IMAD.MOV.U32 R15, RZ, RZ, -0x1 ;  /* 0xffffffffff0f7424 */ /* 0x000fce00078e00ff */
[----:B01----:R-:W-:Y:S05]  /*127c0*/  WARPSYNC.COLLECTIVE R15, `(.L_x_12053) ;  /* 0x000000000f0c7348 */ /* 0x003fea0003c00000 */
[----:B------:R-:W-:Y:S02]  /*127d0*/  ELECT P6, UR62, PT ;  /* 0x00000000003e782f */ /* 0x000fe400038c0000 */
[----:B------:R-:W-:Y:S01]  /*127e0*/  MOV R14, UR62 ;  /* 0x0000003e000e7c02 */ /* 0x000fe20008000f00 */
[----:B01----:R-:W-:Y:S10]  /*127f0*/  ENDCOLLECTIVE ;  /* 0x000000000000791b */ /* 0x003ff40003800000 */
.L_x_12053:
[----:B------:R-:W-:Y:S05]  /*12800*/  BSYNC B1 ;  /* 0x0000000000017941 */ /* 0x000fea0003800000 */
.L_x_12052:
[----:B------:R-:W-:Y:S05]  /*12810*/  BRA `(.L_x_12054) ;  /* 0xffffffd800387947 */ /* 0x000fea000383ffff */
.L_x_11978:
[----:B-1----:R1:W2:Y:S02]  /*12820*/  SYNCS.PHASECHK.TRANS64.TRYWAIT P1, [R5+URZ+0x2d840], R0 ;  /* 0x02d84000050075a7 */ /* 0x0022a4000802017f */
[----:B--2---:R-:W-:Y:S05]  /*12830*/  @!P1 NANOSLEEP.SYNCS 0x989680 ;  /* 0x009896800000995d */ /* 0x004fea0003900000 */
[----:B------:R-:W2:Y:S02]  /*12840*/  @!P1 SYNCS.PHASECHK.TRANS64 P1, [R5+URZ+0x2d840], R0 ;  /* 0x02d84000050095a7 */ /* 0x000ea4000802007f */
[----:B--2---:R-:W-:Y:S05]  /*12850*/  @!P1 BRA `(.L_x_11978) ;  /* 0xfffffffc00f09947 */ /* 0x004fea000383ffff */
[----:B------:R-:W-:Y:S05]  /*12860*/  BRA `(.L_x_12055) ;  /* 0xffffffd800587947 */ /* 0x000fea000383ffff */
.L_x_11980:
[----:B--2---:R2:W3:Y:S02]  /*12870*/  SYNCS.PHASECHK.TRANS64.TRYWAIT P1, [R23+URZ+0x2d840], R2 ;  /* 0x02d84002170075a7 */ /* 0x0044e4000802017f */
[----:B---3--:R-:W-:Y:S05]  /*12880*/  @!P1 NANOSLEEP.SYNCS 0x989680 ;  /* 0x009896800000995d */ /* 0x008fea0003900000 */
[----:B------:R-:W3:Y:S02]  /*12890*/  @!P1 SYNCS.PHASECHK.TRANS64 P1, [R23+URZ+0x2d840], R2 ;  /* 0x02d84002170095a7 */ /* 0x000ee4000802007f */
[----:B---3--:R-:W-:Y:S05]  /*128a0*/  @!P1 BRA `(.L_x_11980) ;  /* 0xfffffffc00f09947 */ /* 0x008fea000383ffff */
[----:B------:R-:W-:Y:S05]  /*128b0*/  BRA `(.L_x_12056) ;  /* 0xffffffd800647947 */ /* 0x000fea000383ffff */
.L_x_11982:
[----:B---3--:R3:W4:Y:S02]  /*128c0*/  SYNCS.PHASECHK.TRANS64.TRYWAIT P1, [R5+URZ+0x2d860], R0 ;  /* 0x02d86000050075a7 */ /* 0x008724000802017f */
[----:B----4-:R-:W-:Y:S05]  /*128d0*/  @!P1 NANOSLEEP.SYNCS 0x989680 ;  /* 0x009896800000995d */ /* 0x010fea0003900000 */
[----:B------:R-:W4:Y:S02]  /*128e0*/  @!P1 SYNCS.PHASECHK.TRANS64 P1, [R5+URZ+0x2d860], R0 ;  /* 0x02d86000050095a7 */ /* 0x000f24000802007f */
[----:B----4-:R-:W-:Y:S05]  /*128f0*/  @!P1 BRA `(.L_x_11982) ;  /* 0xfffffffc00f09947 */ /* 0x010fea000383ffff */
[----:B------:R-:W-:Y:S05]  /*12900*/  BRA `(.L_x_12057) ;  /* 0xffffffd800607947 */ /* 0x000fea000383ffff */
.L_x_12058:
        /* <DEDUP_REMOVED lines=15> */
.L_x_15871:


//--------------------- .text._ZN7cutlass13device_kernelIN5flash11enable_sm90INS1_16FlashAttnFwdSm90INS1_25CollectiveMainloopFwdSm90ILi2EN4cute5tupleIJNS5_1CILi1EEES8_S8_EEENS6_IJNS7_ILi192EEENS7_ILi128EEENS7_ILi96EEEEEELi96ENS_6half_tEfNS_4arch4Sm90ELb1ELb0ELb1ELb1ELb1ELb0ELb0ELb0ELb1ELb1ELb0ELb0EEENS1_21CollectiveEpilogueFwdINS6_IJSA_SC_SB_EEES9_SE_SG_Li384ELb1ELb1ELb0ELb0EEENS1_36VarlenDynamicPersistentTileSchedulerILi192ELi128ELi384ELi128ELb0ELb1ELb1ELb1ELb1ELb1EEEEEEEEEvNT_6ParamsE --------------------------
	.section	.text._ZN7cutlass13device_kernelIN5flash11enable_sm90INS1_16FlashAttnFwdSm90INS1_25CollectiveMainloopFwdSm90ILi2EN4cute5tupleIJNS5_1CILi1EEES8_S8_EEENS6_IJNS7_ILi192EEENS7_ILi128EEENS7_ILi96EEEEEELi96ENS_6half_tEfNS_4arch4Sm90ELb1ELb0ELb1ELb1ELb1ELb0ELb0ELb0ELb1ELb1ELb0ELb0EEENS1_21CollectiveEpilogueFwdINS6_IJSA_SC_SB_EEES9_SE_SG_Li384ELb1ELb1ELb0ELb0EEENS1_36VarlenDynamicPersistentTileSchedulerILi192ELi128ELi384ELi128ELb0ELb1ELb1ELb1ELb1ELb1EEEEEEEEEvNT_6ParamsE,"ax",@progbits
	.align	128
.text._ZN7cutlass13device_kernelIN5flash11enable_sm90INS1_16FlashAttnFwdSm90INS1_25CollectiveMainloopFwdSm90ILi2EN4cute5tupleIJNS5_1CILi1EEES8_S8_EEENS6_IJNS7_ILi192EEENS7_ILi128EEENS7_ILi96EEEEEELi96ENS_6half_tEfNS_4arch4Sm90ELb1ELb0ELb1ELb1ELb1ELb0ELb0ELb0ELb1ELb1ELb0ELb0EEENS1_21CollectiveEpilogueFwdINS6_IJSA_SC_SB_EEES9_SE_SG_Li384ELb1ELb1ELb0ELb0EEENS1_36VarlenDynamicPersistentTileSchedulerILi192ELi128ELi384ELi128ELb0ELb1ELb1ELb1ELb1ELb1EEEEEEEEEvNT_6ParamsE:
        .type           _ZN7cutlass13device_kernelIN5flash11enable_sm90INS1_16FlashAttnFwdSm90INS1_25CollectiveMainloopFwdSm90ILi2EN4cute5tupleIJNS5_1CILi1EEES8_S8_EEENS6_IJNS7_ILi192EEENS7_ILi128EEENS7_ILi96EEEEEELi96ENS_6half_tEfNS_4arch4Sm90ELb1ELb0ELb1ELb1ELb1ELb0ELb0ELb0ELb1ELb1ELb0ELb0EEENS1_21CollectiveEpilogueFwdINS6_IJSA_SC_SB_EEES9_SE_SG_Li384ELb1ELb1ELb0ELb0EEENS1_36VarlenDynamicPersistentTileSchedulerILi192ELi128ELi384ELi128ELb0ELb1ELb1ELb1ELb1ELb1EEEEEEEEEvNT_6ParamsE,@function
        .size           _ZN7cutlass13device_kernelIN5flash11enable_sm90INS1_16FlashAttnFwdSm90INS1_25CollectiveMainloopFwdSm90ILi2EN4cute5tupleIJNS5_1CILi1EEES8_S8_EEENS6_IJNS7_ILi192EEENS7_ILi128EEENS7_ILi96EEEEEELi96ENS_6half_tEfNS_4arch4Sm90ELb1ELb0ELb1ELb1ELb1ELb0ELb0ELb0ELb1ELb1ELb0ELb0EEENS1_21CollectiveEpilogueFwdINS6_IJSA_SC_SB_EEES9_SE_SG_Li384ELb1ELb1ELb0ELb0EEENS1_36VarlenDynamicPersistentTileSchedulerILi192ELi128ELi384ELi128ELb0ELb1ELb1ELb1ELb1ELb1EEEEEEEEEvNT_6ParamsE,(.L_x_15872 - _ZN7cutlass13device_kernelIN5flash11enable_sm90INS1_16FlashAttnFwdSm90INS1_25CollectiveMainloopFwdSm90ILi2EN4cute5tupleIJNS5_1CILi1EEES8_S8_EEENS6_IJNS7_ILi192EEENS7_ILi128EEENS7_ILi96EEEEEELi96ENS_6half_tEfNS_4arch4Sm90ELb1ELb0ELb1ELb1ELb1ELb0ELb0ELb0ELb1ELb1ELb0ELb0EEENS1_21CollectiveEpilogueFwdINS6_IJSA_SC_SB_EEES9_SE_SG_Li384ELb1ELb1ELb0ELb0EEENS1_36VarlenDynamicPersistentTileSchedulerILi192ELi128ELi384ELi128ELb0ELb1ELb1ELb1ELb1ELb1EEEEEEEEEvNT_6ParamsE)
        .other          _ZN7cutlass13device_kernelIN5flash11enable_sm90INS1_16FlashAttnFwdSm90INS1_25CollectiveMainloopFwdSm90ILi2EN4cute5tupleIJNS5_1CILi1EEES8_S8_EEENS6_IJNS7_ILi192EEENS7_ILi128EEENS7_ILi96EEEEEELi96ENS_6half_tEfNS_4arch4Sm90ELb1ELb0ELb1ELb1ELb1ELb0ELb0ELb0ELb1ELb1ELb0ELb0EEENS1_21CollectiveEpilogueFwdINS6_IJSA_SC_SB_EEES9_SE_SG_Li384ELb1ELb1ELb0ELb0EEENS1_36VarlenDynamicPersistentTileSchedulerILi192ELi128ELi384ELi128ELb0ELb1ELb1ELb1ELb1ELb1EEEEEEEEEvNT_6ParamsE,@"STO_CUDA_ENTRY STV_DEFAULT"
_ZN7cutlass13device_kernelIN5flash11enable_sm90INS1_16FlashAttnFwdSm90INS1_25CollectiveMainloopFwdSm90ILi2EN4cute5tupleIJNS5_1CILi1EEES8_S8_EEENS6_IJNS7_ILi192EEENS7_ILi128EEENS7_ILi96EEEEEELi96ENS_6half_tEfNS_4arch4Sm90ELb1ELb0ELb1ELb1ELb1ELb0ELb0ELb0ELb1ELb1ELb0ELb0EEENS1_21CollectiveEpilogueFwdINS6_IJSA_SC_SB_EEES9_SE_SG_Li384ELb1ELb1ELb0ELb0EEENS1_36VarlenDynamicPersistentTileSchedulerILi192ELi128ELi384ELi128ELb0ELb1ELb1ELb1ELb1ELb1EEEEEEEEEvNT_6ParamsE:
        /* <DEDUP_REMOVED lines=45> */
.L_x_12059:
        /* <DEDUP_REMOVED lines=22> */
.L_x_12060:
        /* <DEDUP_REMOVED lines=18> */
.L_x_12061:
        /* <DEDUP_REMOVED lines=22> */
.L_x_12062:
        /* <DEDUP_REMOVED lines=22> */
.L_x_12063:
        /* <DEDUP_REMOVED lines=8> */
.L_x_12065:
        /* <DEDUP_REMOVED lines=24> */
[----:B------:R-:W-:-:S03]  /*0a10*/  LOP3.LUT R4, R2, 0xfffffff0, RZ, 0xc0, !PT ;  /* 0xfffffff002047812 */ /* 0x000fc600078ec0ff */
[C---:B------:R-:W-:Y:S02]  /*0a20*/  IMAD.IADD R150, R157.reuse, 0x1, -R150 ;  /* 0x000000019d967824 */ /* 0x040fe400078e0a96 */
[----:B------:R-:W-:-:S03]  /*0a30*/  IMAD.IADD R4, R157, 0x1, -R4 ;  /* 0x000000019d047824 */ /* 0x000fc600078e0a04 */
[----:B------:R-:W-:Y:S02]  /*0a40*/  SHF.R.S32.HI R11, RZ, 0x1f, R150 ;  /* 0x0000001fff0b7819 */ /* 0x000fe40000011496 */
[----:B------:R-:W-:Y:S02]  /*0a50*/  SHF.R.S32.HI R3, RZ, 0x1f, R4 ;  /* 0x0000001fff037819 */ /* 0x000fe40000011404 */
[----:B------:R-:W-:Y:S02]  /*0a60*/  LEA.HI R10, R11, R150, RZ, 0x2 ;  /* 0x000000960b0a7211 */ /* 0x000fe400078f10ff */
[----:B------:R-:W-:Y:S02]  /*0a70*/  LEA.HI R5, R0, R157, RZ, 0x5 ;  /* 0x0000009d00057211 */ /* 0x000fe400078f28ff */
[--C-:B------:R-:W-:Y:S02]  /*0a80*/  SHF.R.S32.HI R8, RZ, 0x2, R10.reuse ;  /* 0x00000002ff087819 */ /* 0x100fe4000001140a */
[----:B------:R-:W-:-:S02]  /*0a90*/  SHF.R.S32.HI R9, RZ, 0x1f, R10 ;  /* 0x0000001fff097819 */ /* 0x000fc4000001140a */
[----:B------:R-:W-:Y:S02]  /*0aa0*/  SHF.R.S32.HI R7, RZ, 0x4, R2 ;  /* 0x00000004ff077819 */ /* 0x000fe40000011402 */
[----:B------:R-:W-:Y:S02]  /*0ab0*/  LEA.HI R3, R3, R4, RZ, 0x3 ;  /* 0x0000000403037211 */ /* 0x000fe400078f18ff */
[----:B------:R-:W-:Y:S02]  /*0ac0*/  LEA.HI R6, R9, R8, RZ, 0x3 ;  /* 0x0000000809067211 */ /* 0x000fe400078f18ff */
[----:B------:R-:W-:Y:S02]  /*0ad0*/  SHF.R.S32.HI R9, RZ, 0x5, R5 ;  /* 0x00000005ff097819 */ /* 0x000fe40000011405 */
[----:B------:R-:W-:Y:S02]  /*0ae0*/  LEA.HI R2, R2, R7, RZ, 0x1 ;  /* 0x0000000702027211 */ /* 0x000fe400078f08ff */
[----:B------:R-:W-:-:S02]  /*0af0*/  LOP3.LUT R5, R3, 0xfffffff8, RZ, 0xc0, !PT ;  /* 0xfffffff803057812 */ /* 0x000fc400078ec0ff */
[----:B------:R-:W-:Y:S02]  /*0b00*/  SHF.R.S32.HI R151, RZ, 0x7, R151 ;  /* 0x00000007ff977819 */ /* 0x000fe40000011497 */
[----:B------:R-:W-:Y:S01]  /*0b10*/  LOP3.LUT R2, R2, 0x1ffffffe, RZ, 0xc0, !PT ;  /* 0x1ffffffe02027812 */ /* 0x000fe200078ec0ff */
[----:B------:R-:W-:Y:S01]  /*0b20*/  IMAD.IADD R5, R4, 0x1, -R5 ;  /* 0x0000000104057824 */ /* 0x000fe200078e0a05 */
[----:B------:R-:W-:Y:S01]  /*0b30*/  LOP3.LUT R13, R6, 0xfffffff8, RZ, 0xc0, !PT ;  /* 0xfffffff8060d7812 */ /* 0x000fe200078ec0ff */
[----:B------:R-:W-:-:S04]  /*0b40*/  IMAD.HI R6, R151, 0x55555556, RZ ;  /* 0x5555555697067827 */ /* 0x000fc800078e02ff */
[----:B------:R-:W-:Y:S01]  /*0b50*/  IMAD R14, R9, 0x10, R4 ;  /* 0x00000010090e7824 */ /* 0x000fe200078e0204 */
[----:B------:R-:W-:Y:S01]  /*0b60*/  IADD3 R12, R8, -R13, RZ ;  /* 0x8000000d080c7210 */ /* 0x000fe20007ffe0ff */
[----:B------:R-:W-:Y:S02]  /*0b70*/  IMAD.IADD R2, R7, 0x1, -R2 ;  /* 0x0000000107027824 */ /* 0x000fe400078e0a02 */
[----:B------:R-:W-:Y:S01]  /*0b80*/  IMAD.SHL.U32 R4, R5, 0x40, RZ ;  /* 0x0000004005047824 */ /* 0x000fe200078e00ff */
[----:B------:R-:W-:Y:S01]  /*0b90*/  LEA.HI R8, R6, R6, RZ, 0x1 ;  /* 0x0000000606087211 */ /* 0x000fe200078f08ff */
[----:B------:R-:W-:Y:S02]  /*0ba0*/  IMAD.SHL.U32 R6, R3, 0x40, RZ ;  /* 0x0000004003067824 */ /* 0x000fe400078e00ff */
[----:B------:R-:W-:Y:S01]  /*0bb0*/  IMAD.SHL.U32 R3, R2, 0x8, RZ ;  /* 0x0000000802037824 */ /* 0x000fe200078e00ff */
[----:B------:R-:W-:-:S03]  /*0bc0*/  LOP3.LUT R4, R4, 0x1c0, RZ, 0xc0, !PT ;  /* 0x000001c004047812 */ /* 0x000fc600078ec0ff */
[--C-:B------:R-:W-:Y:S01]  /*0bd0*/  IMAD.U32 R153, R14, 0x20, R3.reuse ;  /* 0x000000200e997824 */ /* 0x100fe200078e0003 */
[----:B------:R-:W-:Y:S02]  /*0be0*/  LOP3.LUT R3, R4, 0x8, R3, 0xf8, !PT ;  /* 0x0000000804037812 */ /* 0x000fe400078ef803 */
[----:B------:R-:W-:Y:S02]  /*0bf0*/  LOP3.LUT R6, R6, 0x7ffffe00, RZ, 0xc0, !PT ;  /* 0x7ffffe0006067812 */ /* 0x000fe400078ec0ff */
[----:B------:R-:W-:Y:S02]  /*0c00*/  SHF.R.U32.HI R4, RZ, 0x3, R4 ;  /* 0x00000003ff047819 */ /* 0x000fe40000011604 */
[----:B------:R-:W-:Y:S01]  /*0c10*/  LEA.HI R0, R0, R157, RZ, 0x2 ;  /* 0x0000009d00007211 */ /* 0x000fe200078f10ff */
[----:B------:R-:W-:Y:S01]  /*0c20*/  IMAD R6, R9, 0x400, R6 ;  /* 0x0000040009067824 */ /* 0x000fe200078e0206 */
[----:B------:R-:W-:Y:S02]  /*0c30*/  LOP3.LUT R3, R3, R4, RZ, 0x3c, !PT ;  /* 0x0000000403037212 */ /* 0x000fe400078e3cff */
[----:B------:R-:W-:-:S02]  /*0c40*/  LOP3.LUT R2, R0, 0xfffffffc, RZ, 0xc0, !PT ;  /* 0xfffffffc00027812 */ /* 0x000fc400078ec0ff */
[----:B------:R-:W-:Y:S01]  /*0c50*/  LEA.HI R11, R11, R150, RZ, 0x5 ;  /* 0x000000960b0b7211 */ /* 0x000fe200078f28ff */
[----:B------:R-:W-:Y:S01]  /*0c60*/  IMAD.IADD R3, R6, 0x1, R3 ;  /* 0x0000000106037824 */ /* 0x000fe200078e0203 */
[----:B------:R-:W-:Y:S01]  /*0c70*/  R2P PR, R5, 0x6 ;  /* 0x0000000605007804 */ /* 0x000fe20000000000 */
[----:B------:R-:W-:Y:S01]  /*0c80*/  IMAD.IADD R147, R157, 0x1, -R2 ;  /* 0x000000019d937824 */ /* 0x000fe200078e0a02 */
[----:B------:R-:W-:Y:S02]  /*0c90*/  SHF.R.S32.HI R11, RZ, 0x5, R11 ;  /* 0x00000005ff0b7819 */ /* 0x000fe4000001140b */
[----:B------:R-:W-:Y:S02]  /*0ca0*/  LEA R16, R3, UR41, 0x1 ;  /* 0x0000002903107c11 */ /* 0x000fe4000f8e08ff */
[----:B------:R-:W-:Y:S01]  /*0cb0*/  LEA.HI R4, R147, R147, RZ, 0x1 ;  /* 0x0000009393047211 */ /* 0x000fe200078f08ff */
[----:B------:R-:W-:Y:S02]  /*0cc0*/  IMAD.MOV.U32 R17, RZ, RZ, 0x40 ;  /* 0x00000040ff117424 */ /* 0x000fe400078e00ff */
[----:B------:R-:W-:Y:S01]  /*0cd0*/  IMAD R8, R8, -0x3, R151 ;  /* 0xfffffffd08087824 */ /* 0x000fe200078e0297 */
[----:B------:R-:W-:Y:S01]  /*0ce0*/  LOP3.LUT R4, R4, 0x1ffffffe, RZ, 0xc0, !PT ;  /* 0x1ffffffe04047812 */ /* 0x000fe200078ec0ff */
[----:B------:R-:W-:-:S02]  /*0cf0*/  IMAD R11, R11, 0x10, R12 ;  /* 0x000000100b0b7824 */ /* 0x000fc400078e020c */
[----:B------:R-:W-:Y:S02]  /*0d00*/  IMAD.SHL.U32 R142, R147, 0x8, RZ ;  /* 0x00000008938e7824 */ /* 0x000fe400078e00ff */
[C---:B------:R-:W-:Y:S01]  /*0d10*/  VIADD R18, R16.reuse, 0x21800 ;  /* 0x0002180010127836 */ /* 0x040fe20000000000 */
[----:B------:R-:W-:Y:S01]  /*0d20*/  SEL R17, R17, 0xffffffc0, !P2 ;  /* 0xffffffc011117807 */ /* 0x000fe20005000000 */
[----:B------:R-:W-:Y:S01]  /*0d30*/  VIADD R22, R16, 0x21820 ;  /* 0x0002182010167836 */ /* 0x000fe20000000000 */
[----:B------:R-:W-:Y:S01]  /*0d40*/  LEA R152, R8, R11, 0x6 ;  /* 0x0000000b08987211 */ /* 0x000fe200078e30ff */
[----:B------:R-:W-:Y:S01]  /*0d50*/  VIADD R145, R142, 0x20 ;  /* 0x000000208e917836 */ /* 0x000fe20000000000 */
[----:B------:R-:W-:Y:S01]  /*0d60*/  LOP3.LUT R139, R10, 0x7ffffffc, RZ, 0xc0, !PT ;  /* 0x7ffffffc0a8b7812 */ /* 0x000fe200078ec0ff */
[----:B------:R-:W-:Y:S01]  /*0d70*/  @P1 VIADD R22, R18, 0xffffffe0 ;  /* 0xffffffe012161836 */ /* 0x000fe20000000000 */
[----:B------:R-:W-:Y:S01]  /*0d80*/  IADD3 R146, R142, 0x40, RZ ;  /* 0x000000408e927810 */ /* 0x000fe20007ffe0ff */
[----:B------:R-:W-:Y:S01]  /*0d90*/  IMAD.IADD R3, R147, 0x1, -R4 ;  /* 0x0000000193037824 */ /* 0x000fe200078e0a04 */
[----:B------:R-:W-:Y:S01]  /*0da0*/  SHF.R.S32.HI R148, RZ, 0x2, R0 ;  /* 0x00000002ff947819 */ /* 0x000fe20000011400 */
[----:B------:R-:W-:Y:S01]  /*0db0*/  IMAD.IADD R18, R18, 0x1, R17 ;  /* 0x0000000112127824 */ /* 0x000fe200078e0211 */
[----:B------:R-:W-:Y:S01]  /*0dc0*/  SHF.R.S32.HI R156, RZ, 0x1f, R145 ;  /* 0x0000001fff9c7819 */ /* 0x000fe20000011491 */
[----:B------:R-:W-:Y:S01]  /*0dd0*/  IMAD.MOV.U32 R149, RZ, RZ, RZ ;  /* 0x000000ffff957224 */ /* 0x000fe200078e00ff */
[----:B------:R-:W-:Y:S01]  /*0de0*/  SHF.R.S32.HI R155, RZ, 0x1f, R146 ;  /* 0x0000001fff9b7819 */ /* 0x000fe20000011492 */
[----:B------:R-:W-:Y:S01]  /*0df0*/  IMAD.MOV.U32 R2, RZ, RZ, RZ ;  /* 0x000000ffff027224 */ /* 0x000fe200078e00ff */
[----:B------:R-:W-:Y:S01]  /*0e00*/  IADD3 R17, R17, R22, RZ ;  /* 0x0000001611117210 */ /* 0x000fe20007ffe0ff */
[----:B------:R-:W-:-:S02]  /*0e10*/  IMAD.IADD R139, R150, 0x1, -R139 ;  /* 0x00000001968b7824 */ /* 0x000fc400078e0a8b */
[----:B------:R-:W-:Y:S02]  /*0e20*/  IMAD R140, R3, 0x8, R152 ;  /* 0x00000008038c7824 */ /* 0x000fe400078e0298 */
[----:B------:R-:W-:Y:S01]  /*0e30*/  VIADD R23, R22, 0x6000 ;  /* 0x0000600016177836 */ /* 0x000fe20000000000 */
[----:B------:R-:W-:Y:S01]  /*0e40*/  UMOV UR38, URZ ;  /* 0x0000003f00267c82 */ /* 0x000fe20008000000 */
[----:B--2---:R-:W-:-:S07]  /*0e50*/  LOP3.LUT R19, R15, 0x1, RZ, 0xfc, !PT ;  /* 0x000000010f137812 */ /* 0x004fce00078efcff */
.L_x_12117:
[----:B--2---:R-:W0:Y:S01]  /*0e60*/  LDC.64 R4, c[0x0][0xc88] ;  /* 0x00032200ff047b82 */ /* 0x004e220000000a00 */
[----:B------:R-:W-:Y:S01]  /*0e70*/  ULDC.64 UR4, c[0x0][0xa28] ;  /* 0x00028a0000047ab9 */ /* 0x000fe20000000a00 */
[----:B------:R-:W-:Y:S01]  /*0e80*/  ULDC.64 UR6, c[0x0][0xa18] ;  /* 0x0002860000067ab9 */ /* 0x000fe20000000a00 */
[----:B------:R-:W-:Y:S01]  /*0e90*/  IMAD.MOV.U32 R0, RZ, RZ, RZ ;  /* 0x000000ffff007224 */ /* 0x000fe200078e00ff */
[----:B------:R-:W-:Y:S01]  /*0ea0*/  ULDC.64 UR8, c[0x0][0xa20] ;  /* 0x0002880000087ab9 */ /* 0x000fe20000000a00 */
[----:B0-----:R-:W-:-:S05]  /*0eb0*/  IMAD.WIDE R4, R31, 0x4, R4 ;  /* 0x000000041f047825 */ /* 0x001fca00078e0204 */
[----:B------:R-:W2:Y:S01]  /*0ec0*/  LDG.E R141, desc[UR36][R4.64] ;  /* 0x00000024048d7981 */ /* 0x000ea2000c1e1900 */
[----:B------:R-:W-:Y:S02]  /*0ed0*/  ISETP.NE.U32.AND P0, PT, RZ, UR4, PT ;  /* 0x00000004ff007c0c */ /* 0x000fe4000bf05070 */
[----:B------:R-:W-:Y:S02]  /*0ee0*/  ISETP.NE.U32.AND P1, PT, RZ, UR6, PT ;  /* 0x00000006ff007c0c */ /* 0x000fe4000bf25070 */
[----:B------:R-:W-:Y:S02]  /*0ef0*/  ISETP.NE.AND.EX P0, PT, RZ, UR5, PT, P0 ;  /* 0x00000005ff007c0c */ /* 0x000fe4000bf05300 */
[----:B------:R-:W-:Y:S02]  /*0f00*/  ISETP.NE.AND.EX P1, PT, RZ, UR7, PT, P1 ;  /* 0x00000007ff007c0c */ /* 0x000fe4000bf25310 */
[----:B--2---:R-:W-:-:S09]  /*0f10*/  SHF.R.S32.HI R144, RZ, 0x1f, R141 ;  /* 0x0000001fff907819 */ /* 0x004fd2000001148d */
[----:B-1-3--:R-:W-:-:S04]  /*0f20*/  @P0 LEA R6, P2, R141, UR4, 0x2 ;  /* 0x000000048d060c11 */ /* 0x00afc8000f8410ff */
[C---:B------:R-:W-:Y:S01]  /*0f30*/  @P0 LEA.HI.X R7, R141.reuse, UR5, R144, 0x2, P2 ;  /* 0x000000058d070c11 */ /* 0x040fe200090f1490 */
[----:B------:R-:W-:Y:S01]  /*0f40*/  ULDC.64 UR4, c[0x0][0x418] ;  /* 0x0001060000047ab9 */ /* 0x000fe20000000a00 */
[----:B------:R-:W-:-:S03]  /*0f50*/  @P1 LEA R4, P2, R141, UR6, 0x2 ;  /* 0x000000068d041c11 */ /* 0x000fc6000f8410ff */
[----:B------:R0:W5:Y:S01]  /*0f60*/  @P0 LDG.E R0, desc[UR36][R6.64] ;  /* 0x0000002406000981 */ /* 0x000162000c1e1900 */
[----:B------:R-:W-:-:S05]  /*0f70*/  @P1 LEA.HI.X R5, R141, UR7, R144, 0x2, P2 ;  /* 0x000000078d051c11 */ /* 0x000fca00090f1490 */
[----:B------:R0:W5:Y:S01]  /*0f80*/  @P1 LDG.E R138, desc[UR36][R4.64] ;  /* 0x00000024048a1981 */ /* 0x000162000c1e1900 */
[----:B------:R-:W-:Y:S01]  /*0f90*/  UISETP.NE.U32.AND UP0, UPT, UR4, URZ, UPT ;  /* 0x0000003f0400728c */ /* 0x000fe2000bf05070 */
[----:B------:R-:W-:Y:S02]  /*0fa0*/  ISETP.NE.U32.AND P2, PT, RZ, UR8, PT ;  /* 0x00000008ff007c0c */ /* 0x000fe4000bf45070 */
[----:B------:R-:W-:Y:S01]  /*0fb0*/  ULDC UR4, c[0x0][0x424] ;  /* 0x0001090000047ab9 */ /* 0x000fe20000000800 */
[----:B------:R-:W-:Y:S01]  /*0fc0*/  UISETP.NE.AND.EX UP0, UPT, UR5, URZ, UPT, UP0 ;  /* 0x0000003f0500728c */ /* 0x000fe2000bf05300 */
[----:B------:R-:W-:Y:S02]  /*0fd0*/  ISETP.NE.AND.EX P2, PT, RZ, UR9, PT, P2 ;  /* 0x00000009ff007c0c */ /* 0x000fe4000bf45320 */
[----:B------:R-:W-:Y:S01]  /*0fe0*/  ULDC UR5, c[0x0][0x2f0] ;  /* 0x0000bc0000057ab9 */ /* 0x000fe20000000800 */
[----:B------:R-:W-:-:S04]  /*0ff0*/  USEL UR4, UR4, 0x1, UP0 ;  /* 0x0000000104047887 */ /* 0x000fc80008000000 */
[----:B------:R-:W-:Y:S01]  /*1000*/  UIMAD UR4, UR4, UR5, URZ ;  /* 0x00000005040472a4 */ /* 0x000fe2000f8e023f */
[----:B0---4-:R-:W-:Y:S11]  /*1010*/  @P1 BRA `(.L_x_12066) ;  /* 0x0000000000281947 */ /* 0x011ff60003800000 */
        /* <DEDUP_REMOVED lines=10> */
.L_x_12066:
[----:B------:R-:W-:Y:S02]  /*10c0*/  IMAD.U32 R137, RZ, RZ, UR4 ;  /* 0x00000004ff897e24 */ /* 0x000fe4000f8e00ff */
[----:B------:R-:W-:Y:S01]  /*10d0*/  IMAD.MOV.U32 R143, RZ, RZ, R30 ;  /* 0x000000ffff8f7224 */ /* 0x000fe200078e001e */
[----:B------:R-:W-:Y:S06]  /*10e0*/  @!P2 BRA `(.L_x_12067) ;  /* 0x000000000010a947 */ /* 0x000fec0003800000 */
[----:B------:R-:W-:-:S04]  /*10f0*/  LEA R4, P0, R141, UR8, 0x2 ;  /* 0x000000088d047c11 */ /* 0x000fc8000f8010ff */
[----:B------:R-:W-:-:S05]  /*1100*/  LEA.HI.X R5, R141, UR9, R144, 0x2, P0 ;  /* 0x000000098d057c11 */ /* 0x000fca00080f1490 */
[----:B------:R1:W5:Y:S01]  /*1110*/  LDG.E R137, desc[UR36][R4.64] ;  /* 0x0000002404897981 */ /* 0x000362000c1e1900 */
[----:B------:R-:W-:Y:S05]  /*1120*/  BRA `(.L_x_12068) ;  /* 0x0000000000247947 */ /* 0x000fea0003800000 */
.L_x_12067:
        /* <DEDUP_REMOVED lines=9> */
.L_x_12068:
[----:B------:R-:W2:Y:S01]  /*11c0*/  LDC R154, c[0x0][0x448] ;  /* 0x00011200ff9a7b82 */ /* 0x000ea20000000800 */
[----:B------:R-:W-:Y:S01]  /*11d0*/  IMAD R136, R29, 0xc0, RZ ;  /* 0x000000c01d887824 */ /* 0x000fe200078e02ff */
[----:B-----5:R-:W-:Y:S02]  /*11e0*/  IADD3 R137, -R0, R137, RZ ;  /* 0x0000008900897210 */ /* 0x020fe40007ffe1ff */
[----:B------:R-:W-:Y:S02]  /*11f0*/  CS2R R134, SRZ ;  /* 0x0000000000867805 */ /* 0x000fe4000001ff00 */
[----:B------:R-:W-:Y:S01]  /*1200*/  CS2R R132, SRZ ;  /* 0x0000000000847805 */ /* 0x000fe2000001ff00 */
[----:B------:R-:W-:Y:S01]  /*1210*/  VIADD R3, R136, 0xbf ;  /* 0x000000bf88037836 */ /* 0x000fe20000000000 */
        /* <DEDUP_REMOVED lines=18> */
[----:B--2---:R-:W-:Y:S02]  /*1340*/  ISETP.NE.AND P0, PT, R154, 0x1, PT ;  /* 0x000000019a00780c */ /* 0x004fe40003f05270 */
[----:B------:R-:W-:Y:S02]  /*1350*/  CS2R R96, SRZ ;  /* 0x0000000000607805 */ /* 0x000fe4000001ff00 */
[----:B------:R-:W-:Y:S01]  /*1360*/  CS2R R94, SRZ ;  /* 0x00000000005e7805 */ /* 0x000fe2000001ff00 */
[----:B------:R-:W-:Y:S01]  /*1370*/  IMAD.MOV.U32 R93, RZ, RZ, RZ ;  /* 0x000000ffff5d7224 */ /* 0x000fe200078e00ff */
[----:B------:R-:W-:-:S02]  /*1380*/  CS2R R6, SRZ ;  /* 0x0000000000067805 */ /* 0x000fc4000001ff00 */
[----:B------:R-:W-:Y:S02]  /*1390*/  CS2R R90, SRZ ;  /* 0x00000000005a7805 */ /* 0x000fe4000001ff00 */
[----:B------:R-:W-:-:S03]  /*13a0*/  MOV R8, RZ ;  /* 0x000000ff00087202 */ /* 0x000fc60000000f00 */
[----:B-1----:R-:W1:Y:S08]  /*13b0*/  @P0 LDC R4, c[0x0][0x44c] ;  /* 0x00011300ff040b82 */ /* 0x002e700000000800 */
[----:B------:R-:W2:Y:S01]  /*13c0*/  @P0 LDC R5, c[0x0][0x450] ;  /* 0x00011400ff050b82 */ /* 0x000ea20000000800 */
[----:B-1----:R-:W-:Y:S01]  /*13d0*/  @P0 IMAD.HI.U32 R0, R3, R4, RZ ;  /* 0x0000000403000227 */ /* 0x002fe200078e00ff */
[----:B0-----:R-:W-:-:S04]  /*13e0*/  IADD3 R4, R137, 0x80, -R138 ;  /* 0x0000008089047810 */ /* 0x001fc80007ffe88a */
[----:B--2---:R-:W-:Y:S01]  /*13f0*/  @P0 SHF.R.U32.HI R3, RZ, R5, R0 ;  /* 0x00000005ff030219 */ /* 0x004fe20000011600 */
[----:B------:R-:W-:Y:S01]  /*1400*/  VIADD R0, R137, 0x7f ;  /* 0x0000007f89007836 */ /* 0x000fe20000000000 */
[----:B------:R-:W-:-:S03]  /*1410*/  PLOP3.LUT P0, PT, PT, PT, PT, 0x80, 0x0 ;  /* 0x000000000000781c */ /* 0x000fc60003f0f070 */
[----:B------:R-:W-:Y:S01]  /*1420*/  IMAD.IADD R4, R4, 0x1, R3 ;  /* 0x0000000104047824 */ /* 0x000fe200078e0203 */
[----:B------:R-:W-:-:S04]  /*1430*/  SHF.R.S32.HI R3, RZ, 0x1f, R0 ;  /* 0x0000001fff037819 */ /* 0x000fc80000011400 */
[----:B------:R-:W-:Y:S02]  /*1440*/  SHF.R.S32.HI R5, RZ, 0x1f, R4 ;  /* 0x0000001fff057819 */ /* 0x000fe40000011404 */
[----:B------:R-:W-:Y:S01]  /*1450*/  LEA.HI R3, R3, R0, RZ, 0x7 ;  /* 0x0000000003037211 */ /* 0x000fe200078f38ff */
[----:B------:R-:W-:Y:S01]  /*1460*/  IMAD.MOV.U32 R0, RZ, RZ, RZ ;  /* 0x000000ffff007224 */ /* 0x000fe200078e00ff */
[----:B------:R-:W-:Y:S02]  /*1470*/  LEA.HI R5, R5, R4, RZ, 0x7 ;  /* 0x0000000405057211 */ /* 0x000fe400078f38ff */
[----:B------:R-:W-:Y:S02]  /*1480*/  SHF.R.S32.HI R3, RZ, 0x7, R3 ;  /* 0x00000007ff037819 */ /* 0x000fe40000011403 */
[----:B------:R-:W-:-:S04]  /*1490*/  SHF.R.S32.HI R88, RZ, 0x7, R5 ;  /* 0x00000007ff587819 */ /* 0x000fc80000011405 */
[----:B------:R-:W-:Y:S01]  /*14a0*/  VIMNMX R88, R3, R88, PT ;  /* 0x0000005803587248 */ /* 0x000fe20003fe0100 */
[----:B------:R-:W-:-:S03]  /*14b0*/  IMAD.MOV.U32 R3, RZ, RZ, RZ ;  /* 0x000000ffff037224 */ /* 0x000fc600078e00ff */
[----:B------:R-:W-:-:S13]  /*14c0*/  ISETP.GE.AND P1, PT, R88, 0x1, PT ;  /* 0x000000015800780c */ /* 0x000fda0003f26270 */
[----:B------:R-:W-:Y:S05]  /*14d0*/  @!P1 BRA `(.L_x_12069) ;  /* 0x0000009000949947 */ /* 0x000fea0003800000 */
        /* <DEDUP_REMOVED lines=32> */
.L_x_12070:
[----:B------:R-:W-:Y:S02]  /*16e0*/  LEA.HI R0, R149, R149, RZ, 0x1 ;  /* 0x0000009595007211 */ /* 0x000fe400078f08ff */
[----:B------:R-:W-:Y:S02]  /*16f0*/  ISETP.NE.AND P0, PT, R19, 0x3, PT ;  /* 0x000000031300780c */ /* 0x000fe40003f05270 */
[----:B------:R-:W-:-:S05]  /*1700*/  LOP3.LUT R0, R0, 0xfffffffe, RZ, 0xc0, !PT ;  /* 0xfffffffe00007812 */ /* 0x000fca00078ec0ff */
[----:B------:R-:W-:-:S05]  /*1710*/  IMAD.IADD R0, R149, 0x1, -R0 ;  /* 0x0000000195007824 */ /* 0x000fca00078e0a00 */
[----:B------:R-:W-:-:S04]  /*1720*/  SHF.L.U32 R0, R0, 0x1f, RZ ;  /* 0x0000001f00007819 */ /* 0x000fc800000006ff */
[----:B------:R-:W0:Y:S02]  /*1730*/  SYNCS.PHASECHK.TRANS64.TRYWAIT P1, [UR41+0x2d800], R0 ;  /* 0x02d80000ff0075a7 */ /* 0x000e240008020169 */
[----:B0-----:R-:W-:Y:S05]  /*1740*/  @!P1 BRA `(.L_x_12071) ;  /* 0x0000010000c09947 */ /* 0x001fea0003800000 */
.L_x_12202:
[----:B------:R-:W-:Y:S05]  /*1750*/  @!P0 BRA `(.L_x_12072) ;  /* 0x0000000000048947 */ /* 0x000fea0003800000 */
[----:B------:R-:W-:Y:S01]  /*1760*/  BPT.TRAP 0x1 ;  /* 0x000000040000795c */ /* 0x000fe20000300000 */
.L_x_12072:
[----:B0-----:R-:W-:Y:S01]  /*1770*/  IMAD.U32 R0, RZ, RZ, UR38 ;  /* 0x00000026ff007e24 */ /* 0x001fe2000f8e00ff */
[----:B------:R-:W-:-:S04]  /*1780*/  SHF.L.U32 R3, R2, 0x1f, RZ ;  /* 0x0000001f02037819 */ /* 0x000fc800000006ff */
[----:B------:R-:W-:-:S04]  /*1790*/  LEA R0, R0, UR41, 0x3 ;  /* 0x0000002900007c11 */ /* 0x000fc8000f8e18ff */
[----:B------:R0:W1:Y:S01]  /*17a0*/  SYNCS.PHASECHK.TRANS64.TRYWAIT P1, [R0+URZ+0x2d830], R3 ;  /* 0x02d83003000075a7 */ /* 0x000062000802017f */
[----:B------:R-:W-:Y:S05]  /*17b0*/  @!P0 BRA `(.L_x_12073) ;  /* 0x0000000000048947 */ /* 0x000fea0003800000 */
[----:B------:R-:W-:Y:S01]  /*17c0*/  BPT.TRAP 0x1 ;  /* 0x000000040000795c */ /* 0x000fe20000300000 */
.L_x_12073:
[----:B-1----:R-:W-:Y:S05]  /*17d0*/  @P1 BRA `(.L_x_12074) ;  /* 0x0000000000081947 */ /* 0x002fea0003800000 */
[----:B------:R-:W1:Y:S02]  /*17e0*/  SYNCS.PHASECHK.TRANS64.TRYWAIT P1, [R0+URZ+0x2d830], R3 ;  /* 0x02d83003000075a7 */ /* 0x000e64000802017f */
[----:B-1----:R-:W-:Y:S05]  /*17f0*/  @!P1 BRA `(.L_x_12075) ;  /* 0x0000010000ac9947 */ /* 0x002fea0003800000 */
.L_x_12074:
        /* <DEDUP_REMOVED lines=12> */
[----:B------:R-:W-:Y:S02]  /*18c0*/  UIMAD UR10, UR38, 0x600, UR4 ;  /* 0x00000600260a78a4 */ /* 0x000fe4000f8e0204 */
        /* <DEDUP_REMOVED lines=36> */
.L_x_12076:
[----:B------:R-:W-:Y:S01]  /*1b10*/  ISETP.NE.AND P4, PT, R154, 0x1, PT ;  /* 0x000000019a00780c */ /* 0x000fe20003f85270 */
[----:B------:R-:W-:Y:S01]  /*1b20*/  ULDC UR5, c[0x0][0x9d8] ;  /* 0x0002760000057ab9 */ /* 0x000fe20000000800 */
[----:B------:R-:W-:Y:S01]  /*1b30*/  ULDC UR6, c[0x0][0x988] ;  /* 0x0002620000067ab9 */ /* 0x000fe20000000800 */
[----:B------:R-:W-:Y:S01]  /*1b40*/  FMUL.FTZ R11, R26, UR5 ;  /* 0x000000051a0b7c20 */ /* 0x000fe20008410000 */
[----:B------:R-:W-:Y:S01]  /*1b50*/  FMUL.FTZ R89, R27, UR5 ;  /* 0x000000051b597c20 */ /* 0x000fe20008410000 */
[----:B------:R-:W-:Y:S01]  /*1b60*/  FMUL.FTZ R5, R29, UR5 ;  /* 0x000000051d057c20 */ /* 0x000fe20008410000 */
[----:B------:R-:W-:Y:S01]  /*1b70*/  FMUL.FTZ R29, R31, UR5 ;  /* 0x000000051f1d7c20 */ /* 0x000fe20008410000 */
[----:B------:R-:W-:Y:S02]  /*1b80*/  IMAD.IADD R31, R140, 0x1, R136 ;  /* 0x000000018c1f7824 */ /* 0x000fe400078e0288 */
[----:B------:R-:W-:Y:S01]  /*1b90*/  FMUL.FTZ R8, R37, UR5 ;  /* 0x0000000525087c20 */ /* 0x000fe20008410000 */
[----:B------:R-:W-:Y:S01]  /*1ba0*/  FMUL.FTZ R6, R33, UR5 ;  /* 0x0000000521067c20 */ /* 0x000fe20008410000 */
[----:B------:R-:W-:-:S02]  /*1bb0*/  IMAD.MOV.U32 R33, RZ, RZ, -0x80 ;  /* 0xffffff80ff217424 */ /* 0x000fc400078e00ff */
[----:B------:R-:W-:Y:S01]  /*1bc0*/  FMUL.FTZ R9, R32, UR5 ;  /* 0x0000000520097c20 */ /* 0x000fe20008410000 */
[----:B------:R-:W-:Y:S01]  /*1bd0*/  FMUL.FTZ R92, R38, UR5 ;  /* 0x00000005265c7c20 */ /* 0x000fe20008410000 */
[----:B------:R-:W2:Y:S01]  /*1be0*/  @P4 LDC R26, c[0x0][0x44c] ;  /* 0x00011300ff1a4b82 */ /* 0x000ea20000000800 */
[----:B------:R-:W-:Y:S02]  /*1bf0*/  IMAD R32, R88, R33, 0x80 ;  /* 0x0000008058207424 */ /* 0x000fe400078e0221 */
[----:B------:R-:W-:Y:S01]  /*1c00*/  FMUL.FTZ R7, R28, UR5 ;  /* 0x000000051c077c20 */ /* 0x000fe20008410000 */
[----:B------:R-:W-:Y:S01]  /*1c10*/  FMUL.FTZ R28, R30, UR5 ;  /* 0x000000051e1c7c20 */ /* 0x000fe20008410000 */
[----:B------:R-:W3:Y:S01]  /*1c20*/  MUFU.TANH R11, R11 ;  /* 0x0000000b000b7308 */ /* 0x000ee20000002400 */
[----:B------:R-:W-:Y:S02]  /*1c30*/  VIADD R38, R32, 0x1 ;  /* 0x0000000120267836 */ /* 0x000fe40000000000 */
[----:B------:R-:W-:Y:S01]  /*1c40*/  FMUL.FTZ R104, R34, UR5 ;  /* 0x0000000522687c20 */ /* 0x000fe20008410000 */
[----:B------:R-:W-:Y:S01]  /*1c50*/  IMAD.IADD R32, R137, 0x1, R32 ;  /* 0x0000000189207824 */ /* 0x000fe200078e0220 */
[----:B------:R-:W4:Y:S01]  /*1c60*/  @P4 LDC R27, c[0x0][0x450] ;  /* 0x00011400ff1b4b82 */ /* 0x000f220000000800 */
[----:B------:R-:W-:-:S02]  /*1c70*/  IMAD R38, R139, -0x2, R38 ;  /* 0xfffffffe8b267824 */ /* 0x000fc400078e0226 */
[----:B------:R-:W-:Y:S01]  /*1c80*/  FMUL.FTZ R102, R35, UR5 ;  /* 0x0000000523667c20 */ /* 0x000fe20008410000 */
[----:B------:R-:W-:Y:S01]  /*1c90*/  IMAD R33, R139, -0x2, R32 ;  /* 0xfffffffe8b217824 */ /* 0x000fe200078e0220 */
[----:B------:R-:W5:Y:S01]  /*1ca0*/  MUFU.TANH R89, R89 ;  /* 0x0000005900597308 */ /* 0x000f620000002400 */
[----:B------:R-:W-:Y:S01]  /*1cb0*/  FMUL.FTZ R100, R39, UR5 ;  /* 0x0000000527647c20 */ /* 0x000fe20008410000 */
[----:B------:R-:W-:Y:S01]  /*1cc0*/  IADD3 R108, -R138, R38, R137 ;  /* 0x000000268a6c7210 */ /* 0x000fe20007ffe189 */
        /* <DEDUP_REMOVED lines=9> */
[----:B--2---:R-:W-:-:S04]  /*1d60*/  @P4 IMAD.HI.U32 R26, R31, R26, RZ ;  /* 0x0000001a1f1a4227 */ /* 0x004fc800078e00ff */
[----:B------:R-:W-:Y:S01]  /*1d70*/  FMUL.FTZ R36, R55, UR5 ;  /* 0x0000000537247c20 */ /* 0x000fe20008410000 */
[----:B------:R-:W-:Y:S01]  /*1d80*/  FMUL.FTZ R58, R58, UR5 ;  /* 0x000000053a3a7c20 */ /* 0x000fe20008410000 */
[----:B------:R-:W-:Y:S01]  /*1d90*/  FMUL.FTZ R59, R59, UR5 ;  /* 0x000000053b3b7c20 */ /* 0x000fe20008410000 */
[----:B------:R-:W2:Y:S01]  /*1da0*/  MUFU.TANH R29, R29 ;  /* 0x0000001d001d7308 */ /* 0x000ea20000002400 */
[----:B------:R-:W-:Y:S01]  /*1db0*/  FMUL.FTZ R70, R70, UR5 ;  /* 0x0000000546467c20 */ /* 0x000fe20008410000 */
[----:B------:R-:W-:Y:S01]  /*1dc0*/  FMUL.FTZ R62, R62, UR5 ;  /* 0x000000053e3e7c20 */ /* 0x000fe20008410000 */
[----:B------:R-:W-:Y:S01]  /*1dd0*/  FMUL.FTZ R66, R66, UR5 ;  /* 0x0000000542427c20 */ /* 0x000fe20008410000 */
[----:B----4-:R-:W-:Y:S01]  /*1de0*/  @P4 SHF.R.U32.HI R31, RZ, R27, R26 ;  /* 0x0000001bff1f4219 */ /* 0x010fe2000001161a */
[----:B------:R-:W-:Y:S01]  /*1df0*/  FMUL.FTZ R27, R56, UR5 ;  /* 0x00000005381b7c20 */ /* 0x000fe20008410000 */
[----:B01----:R-:W-:Y:S01]  /*1e00*/  FMUL.FTZ R3, R25, UR5 ;  /* 0x0000000519037c20 */ /* 0x003fe20008410000 */
[----:B------:R-:W-:Y:S01]  /*1e10*/  FMUL.FTZ R25, R52, UR5 ;  /* 0x0000000534197c20 */ /* 0x000fe20008410000 */
[----:B------:R-:W0:Y:S01]  /*1e20*/  MUFU.TANH R104, R104 ;  /* 0x0000006800687308 */ /* 0x000e220000002400 */
[----:B------:R-:W1:Y:S01]  /*1e30*/  SHFL.IDX PT, R37, R31, 0x1, 0x1c1f ;  /* 0x003c1f001f257f89 */ /* 0x000e6200000e0000 */
        /* <DEDUP_REMOVED lines=15> */
[----:B------:R-:W4:Y:S01]  /*1f30*/  SHFL.IDX PT, R31, R31, RZ, 0x1c1f ;  /* 0x001c1fff1f1f7589 */ /* 0x000f2200000e0000 */
[----:B------:R-:W-:Y:S01]  /*1f40*/  FMUL.FTZ R4, R24, UR5 ;  /* 0x0000000518047c20 */ /* 0x000fe20008410000 */
[----:B------:R-:W-:Y:S01]  /*1f50*/  FMUL.FTZ R43, R68, UR5 ;  /* 0x00000005442b7c20 */ /* 0x000fe20008410000 */
[----:B------:R-:W-:Y:S01]  /*1f60*/  FMUL.FTZ R12, R41, UR5 ;  /* 0x00000005290c7c20 */ /* 0x000fe20008410000 */
[----:B------:R-:W-:Y:S01]  /*1f70*/  FMUL.FTZ R20, R49, UR5 ;  /* 0x0000000531147c20 */ /* 0x000fe20008410000 */
[----:B------:R-:W-:Y:S01]  /*1f80*/  FMUL.FTZ R49, R72, UR5 ;  /* 0x0000000548317c20 */ /* 0x000fe20008410000 */
[----:B------:R-:W-:Y:S01]  /*1f90*/  FMUL.FTZ R13, R45, UR5 ;  /* 0x000000052d0d7c20 */ /* 0x000fe20008410000 */
[----:B------:R-:W4:Y:S01]  /*1fa0*/  MUFU.TANH R100, R100 ;  /* 0x0000006400647308 */ /* 0x000f220000002400 */
[----:B-1----:R-:W-:Y:S01]  /*1fb0*/  VIADDMNMX R32, R37, R108, R33, PT ;  /* 0x0000006c25207246 */ /* 0x002fe20003800121 */
[----:B------:R-:W-:Y:S01]  /*1fc0*/  FMUL.FTZ R24, R53, UR5 ;  /* 0x0000000535187c20 */ /* 0x000fe20008410000 */
[----:B------:R-:W-:Y:S01]  /*1fd0*/  FMUL.FTZ R53, R76, UR5 ;  /* 0x000000054c357c20 */ /* 0x000fe20008410000 */
[----:B------:R-:W-:Y:S01]  /*1fe0*/  FMUL.FTZ R55, R80, UR5 ;  /* 0x0000000550377c20 */ /* 0x000fe20008410000 */
[C---:B------:R-:W-:Y:S01]  /*1ff0*/  ISETP.GT.AND P1, PT, R32.reuse, RZ, PT ;  /* 0x000000ff2000720c */ /* 0x040fe20003f24270 */
[----:B------:R-:W-:Y:S01]  /*2000*/  FMUL.FTZ R37, R61, UR5 ;  /* 0x000000053d257c20 */ /* 0x000fe20008410000 */
[C---:B------:R-:W-:Y:S01]  /*2010*/  ISETP.GT.AND P2, PT, R32.reuse, 0x1, PT ;  /* 0x000000012000780c */ /* 0x040fe20003f44270 */
[----:B------:R-:W1:Y:S01]  /*2020*/  MUFU.TANH R98, R98 ;  /* 0x0000006200627308 */ /* 0x000e620000002400 */
[----:B------:R-:W-:Y:S01]  /*2030*/  ISETP.GT.AND P3, PT, R32, 0x8, PT ;  /* 0x000000082000780c */ /* 0x000fe20003f64270 */
[----:B------:R-:W-:Y:S01]  /*2040*/  FMUL.FTZ R61, R84, UR5 ;  /* 0x00000005543d7c20 */ /* 0x000fe20008410000 */
[----:B---3--:R-:W-:Y:S01]  /*2050*/  FSEL R114, R11, -INF , P1 ;  /* 0xff8000000b727808 */ /* 0x008fe20000800000 */
[----:B------:R-:W-:Y:S01]  /*2060*/  FMUL.FTZ R26, R57, UR5 ;  /* 0x00000005391a7c20 */ /* 0x000fe20008410000 */
[----:B-----5:R-:W-:Y:S01]  /*2070*/  FSEL R112, R89, -INF , P2 ;  /* 0xff80000059707808 */ /* 0x020fe20001000000 */
[----:B------:R-:W-:Y:S01]  /*2080*/  FMUL.FTZ R41, R65, UR5 ;  /* 0x0000000541297c20 */ /* 0x000fe20008410000 */
[----:B------:R-:W-:Y:S01]  /*2090*/  ISETP.GT.AND P1, PT, R32, 0x9, PT ;  /* 0x000000092000780c */ /* 0x000fe20003f24270 */
[----:B------:R-:W3:Y:S01]  /*20a0*/  MUFU.TANH R96, R96 ;  /* 0x0000006000607308 */ /* 0x000ee20000002400 */
        /* <DEDUP_REMOVED lines=21> */
[----:B------:R-:W-:Y:S02]  /*2200*/  CS2R R126, SRZ ;  /* 0x00000000007e7805 */ /* 0x000fe4000001ff00 */
[----:B------:R-:W-:Y:S01]  /*2210*/  ISETP.GT.AND P1, PT, R32, 0x19, PT ;  /* 0x000000192000780c */ /* 0x000fe20003f24270 */
[----:B------:R-:W4:Y:S01]  /*2220*/  MUFU.TANH R34, R34 ;  /* 0x0000002200227308 */ /* 0x000f220000002400 */
[----:B------:R-:W-:-:S02]  /*2230*/  FSEL R92, R92, -INF , P2 ;  /* 0xff8000005c5c7808 */ /* 0x000fc40001000000 */
[----:B------:R-:W-:Y:S02]  /*2240*/  CS2R R124, SRZ ;  /* 0x00000000007c7805 */ /* 0x000fe4000001ff00 */
[----:B------:R-:W-:Y:S02]  /*2250*/  FMNMX.FTZ R11, R102, R11, !PT ;  /* 0x0000000b660b7209 */ /* 0x000fe40007810000 */
[----:B------:R-:W-:Y:S02]  /*2260*/  ISETP.GT.AND P2, PT, R32, 0x20, PT ;  /* 0x000000202000780c */ /* 0x000fe40003f44270 */
[----:B------:R-:W-:Y:S01]  /*2270*/  FSEL R100, R100, -INF , P1 ;  /* 0xff80000064647808 */ /* 0x000fe20000800000 */
[----:B------:R-:W5:Y:S01]  /*2280*/  MUFU.TANH R30, R30 ;  /* 0x0000001e001e7308 */ /* 0x000f620000002400 */
[----:B------:R-:W-:Y:S02]  /*2290*/  FMNMX.FTZ R11, R92, R11, !PT ;  /* 0x0000000b5c0b7209 */ /* 0x000fe40007810000 */
[----:B------:R-:W-:-:S02]  /*22a0*/  ISETP.GT.AND P1, PT, R32, 0x21, PT ;  /* 0x000000212000780c */ /* 0x000fc40003f24270 */
[----:B-1----:R-:W-:Y:S02]  /*22b0*/  FSEL R98, R98, -INF , P2 ;  /* 0xff80000062627808 */ /* 0x002fe40001000000 */
[----:B------:R-:W-:Y:S01]  /*22c0*/  FMNMX.FTZ R11, R100, R11, !PT ;  /* 0x0000000b640b7209 */ /* 0x000fe20007810000 */
[----:B------:R-:W-:Y:S01]  /*22d0*/  MUFU.TANH R35, R35 ;  /* 0x0000002300237308 */ /* 0x000fe20000002400 */
[----:B------:R-:W-:Y:S02]  /*22e0*/  ISETP.GT.AND P2, PT, R32, 0x28, PT ;  /* 0x000000282000780c */ /* 0x000fe40003f44270 */
[----:B---3--:R-:W-:Y:S02]  /*22f0*/  FSEL R96, R96, -INF , P1 ;  /* 0xff80000060607808 */ /* 0x008fe40000800000 */
[----:B------:R-:W-:Y:S02]  /*2300*/  FMNMX.FTZ R11, R98, R11, !PT ;  /* 0x0000000b620b7209 */ /* 0x000fe40007810000 */
[----:B------:R-:W-:Y:S01]  /*2310*/  ISETP.GT.AND P1, PT, R32, 0x29, PT ;  /* 0x000000292000780c */ /* 0x000fe20003f24270 */
[----:B------:R-:W1:Y:S01]  /*2320*/  MUFU.TANH R36, R36 ;  /* 0x0000002400247308 */ /* 0x000e620000002400 */
[----:B--2---:R-:W-:-:S02]  /*2330*/  FSEL R94, R94, -INF , P2 ;  /* 0xff8000005e5e7808 */ /* 0x004fc40001000000 */
[----:B------:R-:W-:Y:S02]  /*2340*/  FMNMX.FTZ R11, R96, R11, !PT ;  /* 0x0000000b600b7209 */ /* 0x000fe40007810000 */
[----:B------:R-:W-:Y:S02]  /*2350*/  ISETP.GT.AND P2, PT, R32, 0x30, PT ;  /* 0x000000302000780c */ /* 0x000fe40003f44270 */
[----:B0-----:R-:W-:Y:S01]  /*2360*/  FSEL R90, R90, -INF , P1 ;  /* 0xff8000005a5a7808 */ /* 0x001fe20000800000 */
[----:B------:R-:W-:Y:S01]  /*2370*/  MUFU.TANH R39, R58 ;  /* 0x0000003a00277308 */ /* 0x000fe20000002400 */
[----:B------:R-:W-:Y:S01]  /*2380*/  FMNMX.FTZ R29, R94, R11, !PT ;  /* 0x0000000b5e1d7209 */ /* 0x000fe20007810000 */
[----:B------:R-:W-:Y:S01]  /*2390*/  FMUL.FTZ R11, R74, UR5 ;  /* 0x000000054a0b7c20 */ /* 0x000fe20008410000 */
[----:B------:R-:W-:Y:S02]  /*23a0*/  ISETP.GT.AND P1, PT, R32, 0x31, PT ;  /* 0x000000312000780c */ /* 0x000fe40003f24270 */
[----:B----4-:R-:W-:-:S02]  /*23b0*/  FSEL R74, R34, -INF , P2 ;  /* 0xff800000224a7808 */ /* 0x010fc40001000000 */
[----:B------:R-:W-:Y:S01]  /*23c0*/  FMNMX.FTZ R29, R90, R29, !PT ;  /* 0x0000001d5a1d7209 */ /* 0x000fe20007810000 */
[----:B------:R0:W2:Y:S01]  /*23d0*/  MUFU.TANH R56, R59 ;  /* 0x0000003b00387308 */ /* 0x0000a20000002400 */
[----:B------:R-:W-:Y:S02]  /*23e0*/  ISETP.GT.AND P2, PT, R32, 0x38, PT ;  /* 0x000000382000780c */ /* 0x000fe40003f44270 */
[----:B------:R-:W-:Y:S02]  /*23f0*/  FMNMX.FTZ R29, R74, R29, !PT ;  /* 0x0000001d4a1d7209 */ /* 0x000fe40007810000 */
[----:B------:R-:W-:-:S03]  /*2400*/  VIADDMNMX R108, R31, R108, R33, PT ;  /* 0x0000006c1f6c7246 */ /* 0x000fc60003800121 */
[----:B------:R5:W-:Y:S01]  /*2410*/  MUFU.TANH R46, R70 ;  /* 0x00000046002e7308 */ /* 0x000be20000002400 */
[----:B------:R-:W-:Y:S01]  /*2420*/  ISETP.GT.AND P3, PT, R108, 0x8, PT ;  /* 0x000000086c00780c */ /* 0x000fe20003f64270 */
[----:B0-----:R-:W-:-:S06]  /*2430*/  FMUL.FTZ R59, R85, UR5 ;  /* 0x00000005553b7c20 */ /* 0x001fcc0008410000 */
[----:B------:R-:W0:Y:S01]  /*2440*/  MUFU.TANH R54, R62 ;  /* 0x0000003e00367308 */ /* 0x000e220000002400 */
[----:B-----5:R-:W-:Y:S02]  /*2450*/  FSEL R70, R30, -INF , P1 ;  /* 0xff8000001e467808 */ /* 0x020fe40000800000 */
[----:B------:R-:W-:Y:S02]  /*2460*/  ISETP.GT.AND P1, PT, R32, 0x39, PT ;  /* 0x000000392000780c */ /* 0x000fe40003f24270 */
[----:B------:R-:W-:Y:S02]  /*2470*/  FMNMX.FTZ R29, R70, R29, !PT ;  /* 0x0000001d461d7209 */ /* 0x000fe40007810000 */
[----:B-1----:R-:W-:Y:S01]  /*2480*/  FSEL R58, R36, -INF , P1 ;  /* 0xff800000243a7808 */ /* 0x002fe20000800000 */
[----:B------:R1:W-:Y:S01]  /*2490*/  MUFU.TANH R52, R66 ;  /* 0x0000004200347308 */ /* 0x0003e20000002400 */
[----:B------:R-:W-:-:S04]  /*24a0*/  ISETP.GT.AND P1, PT, R32, 0x41, PT ;  /* 0x000000412000780c */ /* 0x000fc80003f24270 */
[----:B--2---:R-:W-:Y:S02]  /*24b0*/  FSEL R56, R56, -INF , P1 ;  /* 0xff80000038387808 */ /* 0x004fe40000800000 */
[----:B------:R-:W-:Y:S01]  /*24c0*/  ISETP.GT.AND P1, PT, R32, 0x49, PT ;  /* 0x000000492000780c */ /* 0x000fe20003f24270 */
[----:B------:R-:W2:Y:S01]  /*24d0*/  MUFU.TANH R50, R63 ;  /* 0x0000003f00327308 */ /* 0x000ea20000002400 */
[----:B-1----:R-:W-:Y:S01]  /*24e0*/  FSEL R66, R35, -INF , P2 ;  /* 0xff80000023427808 */ /* 0x002fe20001000000 */
[----:B------:R-:W-:Y:S01]  /*24f0*/  FMUL.FTZ R35, R60, UR5 ;  /* 0x000000053c237c20 */ /* 0x000fe20008410000 */
[----:B------:R-:W-:Y:S02]  /*2500*/  ISETP.GT.AND P2, PT, R32, 0x40, PT ;  /* 0x000000402000780c */ /* 0x000fe40003f44270 */
[----:B------:R-:W-:Y:S02]  /*2510*/  FMNMX.FTZ R29, R66, R29, !PT ;  /* 0x0000001d421d7209 */ /* 0x000fe40007810000 */
[----:B------:R-:W-:Y:S01]  /*2520*/  FSEL R62, R39, -INF , P2 ;  /* 0xff800000273e7808 */ /* 0x000fe20001000000 */
[----:B------:R-:W1:Y:S01]  /*2530*/  MUFU.TANH R48, R67 ;  /* 0x0000004300307308 */ /* 0x000e620000002400 */
[----:B------:R-:W-:Y:S01]  /*2540*/  FMNMX.FTZ R29, R58, R29, !PT ;  /* 0x0000001d3a1d7209 */ /* 0x000fe20007810000 */
[----:B------:R-:W-:Y:S01]  /*2550*/  FMUL.FTZ R39, R64, UR5 ;  /* 0x0000000540277c20 */ /* 0x000fe20008410000 */
[----:B------:R-:W-:-:S02]  /*2560*/  ISETP.GT.AND P2, PT, R32, 0x48, PT ;  /* 0x000000482000780c */ /* 0x000fc40003f44270 */
[----:B------:R-:W-:Y:S02]  /*2570*/  FMNMX.FTZ R29, R62, R29, !PT ;  /* 0x0000001d3e1d7209 */ /* 0x000fe40007810000 */
[----:B0-----:R-:W-:Y:S01]  /*2580*/  FSEL R54, R54, -INF , P2 ;  /* 0xff80000036367808 */ /* 0x001fe20001000000 */
[----:B------:R-:W0:Y:S01]  /*2590*/  MUFU.TANH R44, R71 ;  /* 0x00000047002c7308 */ /* 0x000e220000002400 */
[----:B------:R-:W-:Y:S02]  /*25a0*/  FMNMX.FTZ R29, R56, R29, !PT ;  /* 0x0000001d381d7209 */ /* 0x000fe40007810000 */
[----:B------:R-:W-:Y:S02]  /*25b0*/  ISETP.GT.AND P2, PT, R32, 0x50, PT ;  /* 0x000000502000780c */ /* 0x000fe40003f44270 */
[----:B--2---:R-:W-:Y:S02]  /*25c0*/  FSEL R50, R50, -INF , P1 ;  /* 0xff80000032327808 */ /* 0x004fe40000800000 */
[----:B------:R-:W-:Y:S01]  /*25d0*/  FMNMX.FTZ R29, R54, R29, !PT ;  /* 0x0000001d361d7209 */ /* 0x000fe20007810000 */
[----:B------:R-:W2:Y:S01]  /*25e0*/  MUFU.TANH R11, R11 ;  /* 0x0000000b000b7308 */ /* 0x000ea20000002400 */
[----:B------:R-:W-:-:S02]  /*25f0*/  ISETP.GT.AND P1, PT, R32, 0x51, PT ;  /* 0x000000512000780c */ /* 0x000fc40003f24270 */
[----:B------:R-:W-:Y:S02]  /*2600*/  FSEL R52, R52, -INF , P2 ;  /* 0xff80000034347808 */ /* 0x000fe40001000000 */
[----:B------:R-:W-:Y:S02]  /*2610*/  FMNMX.FTZ R29, R50, R29, !PT ;  /* 0x0000001d321d7209 */ /* 0x000fe40007810000 */
[----:B------:R-:W-:Y:S01]  /*2620*/  ISETP.GT.AND P2, PT, R32, 0x58, PT ;  /* 0x000000582000780c */ /* 0x000fe20003f44270 */
[----:B------:R-:W3:Y:S01]  /*2630*/  MUFU.TANH R40, R75 ;  /* 0x0000004b00287308 */ /* 0x000ee20000002400 */
[----:B-1----:R-:W-:Y:S02]  /*2640*/  FSEL R48, R48, -INF , P1 ;  /* 0xff80000030307808 */ /* 0x002fe40000800000 */
[----:B------:R-:W-:Y:S02]  /*2650*/  FMNMX.FTZ R29, R52, R29, !PT ;  /* 0x0000001d341d7209 */ /* 0x000fe40007810000 */
[----:B------:R-:W-:-:S02]  /*2660*/  ISETP.GT.AND P1, PT, R32, 0x59, PT ;  /* 0x000000592000780c */ /* 0x000fc40003f24270 */
[----:B------:R-:W-:Y:S01]  /*2670*/  FSEL R46, R46, -INF , P2 ;  /* 0xff8000002e2e7808 */ /* 0x000fe20001000000 */
        /* <DEDUP_REMOVED lines=11> */
[----:B---3--:R-:W-:Y:S02]  /*2730*/  FSEL R40, R40, -INF , P1 ;  /* 0xff80000028287808 */ /* 0x008fe40000800000 */
[----:B------:R-:W-:Y:S02]  /*2740*/  FMNMX.FTZ R29, R42, R29, !PT ;  /* 0x0000001d2a1d7209 */ /* 0x000fe40007810000 */
[----:B------:R-:W-:-:S02]  /*2750*/  ISETP.GT.AND P1, PT, R32, 0x69, PT ;  /* 0x000000692000780c */ /* 0x000fc40003f24270 */
[----:B-1----:R-:W-:Y:S01]  /*2760*/  FSEL R38, R38, -INF , P2 ;  /* 0xff80000026267808 */ /* 0x002fe20001000000 */
        /* <DEDUP_REMOVED lines=11> */
[----:B-1----:R-:W-:Y:S02]  /*2820*/  FSEL R30, R30, -INF , P1 ;  /* 0xff8000001e1e7808 */ /* 0x002fe40000800000 */
[----:B------:R-:W-:Y:S02]  /*2830*/  FMNMX.FTZ R29, R34, R29, !PT ;  /* 0x0000001d221d7209 */ /* 0x000fe40007810000 */
[----:B------:R-:W-:-:S02]  /*2840*/  ISETP.GT.AND P1, PT, R32, 0x79, PT ;  /* 0x000000792000780c */ /* 0x000fc40003f24270 */
[----:B------:R-:W-:Y:S01]  /*2850*/  FMNMX.FTZ R29, R30, R29, !PT ;  /* 0x0000001d1e1d7209 */ /* 0x000fe20007810000 */
[----:B------:R-:W-:Y:S01]  /*2860*/  MUFU.TANH R4, R4 ;  /* 0x0000000400047308 */ /* 0x000fe20000002400 */
[----:B0-----:R-:W-:Y:S02]  /*2870*/  FSEL R32, R86, -INF , P2 ;  /* 0xff80000056207808 */ /* 0x001fe40001000000 */
[----:B------:R-:W-:Y:S02]  /*2880*/  MOV R11, UR6 ;  /* 0x00000006000b7c02 */ /* 0x000fe40008000f00 */
[----:B------:R-:W-:Y:S02]  /*2890*/  FMNMX.FTZ R29, R32, R29, !PT ;  /* 0x0000001d201d7209 */ /* 0x000fe40007810000 */
[----:B------:R-:W-:Y:S01]  /*28a0*/  ISETP.GT.AND P2, PT, R108, 0x1, PT ;  /* 0x000000016c00780c */ /* 0x000fe20003f44270 */
[----:B------:R-:W0:Y:S01]  /*28b0*/  MUFU.TANH R3, R3 ;  /* 0x0000000300037308 */ /* 0x000e220000002400 */
[----:B--2---:R-:W-:-:S02]  /*28c0*/  FSEL R28, R28, -INF , P1 ;  /* 0xff8000001c1c7808 */ /* 0x004fc40000800000 */
[----:B------:R-:W-:Y:S02]  /*28d0*/  R2UR UR5, R0 ;  /* 0x00000000000572ca */ /* 0x000fe400000e0000 */
[----:B------:R-:W-:-:S03]  /*28e0*/  FMNMX.FTZ R29, R28, R29, !PT ;  /* 0x0000001d1c1d7209 */ /* 0x000fc60007810000 */
[----:B------:R-:W-:Y:S02]  /*28f0*/  MUFU.TANH R7, R7 ;  /* 0x0000000700077308 */ /* 0x000fe40000002400 */
[----:B------:R-:W1:Y:S06]  /*2900*/  SHFL.BFLY PT, R60, R29, 0x2, 0x1f ;  /* 0x0c401f001d3c7f89 */ /* 0x000e6c00000e0000 */
[----:B------:R-:W-:Y:S01]  /*2910*/  MUFU.TANH R5, R5 ;  /* 0x0000000500057308 */ /* 0x000fe20000002400 */
[----:B0-----:R-:W-:Y:S01]  /*2920*/  FSEL R3, R3, -INF , P2 ;  /* 0xff80000003037808 */ /* 0x001fe20001000000 */
[----:B------:R-:W-:Y:S01]  /*2930*/  UIADD3 UR5, UR5, 0x2d840, URZ ;  /* 0x0002d84005057890 */ /* 0x000fe2000fffe03f */
[----:B------:R-:W-:-:S03]  /*2940*/  ISETP.GT.AND P2, PT, R108, 0x10, PT ;  /* 0x000000106c00780c */ /* 0x000fc60003f44270 */
[----:B------:R-:W-:Y:S02]  /*2950*/  UPRMT UR5, UR42, 0x654, UR5 ;  /* 0x000006542a057896 */ /* 0x000fe40008000005 */
[----:B------:R-:W0:Y:S07]  /*2960*/  MUFU.TANH R9, R9 ;  /* 0x0000000900097308 */ /* 0x000e2e0000002400 */
[----:B------:R-:W-:Y:S01]  /*2970*/  SYNCS.ARRIVE.TRANS64.RED.A1T0 RZ, [UR5], RZ ;  /* 0x000000ffffff79a7 */ /* 0x000fe20008100405 */
[----:B------:R-:W-:Y:S01]  /*2980*/  MUFU.TANH R6, R6 ;  /* 0x0000000600067308 */ /* 0x000fe20000002400 */
[----:B-1----:R-:W-:-:S05]  /*2990*/  FMNMX.FTZ R60, R29, R60, !PT ;  /* 0x0000003c1d3c7209 */ /* 0x002fca0007810000 */
[----:B------:R-:W1:Y:S02]  /*29a0*/  SHFL.BFLY PT, R63, R60, 0x1, 0x1f ;  /* 0x0c201f003c3f7f89 */ /* 0x000e6400000e0000 */
[----:B------:R-:W2:Y:S01]  /*29b0*/  MUFU.TANH R10, R10 ;  /* 0x0000000a000a7308 */ /* 0x000ea20000002400 */
[----:B0-----:R-:W-:Y:S02]  /*29c0*/  FSEL R72, R9, -INF , P2 ;  /* 0xff80000009487808 */ /* 0x001fe40001000000 */
[----:B------:R-:W-:-:S05]  /*29d0*/  ISETP.GT.AND P2, PT, R108, 0x18, PT ;  /* 0x000000186c00780c */ /* 0x000fca0003f44270 */
[----:B------:R-:W-:Y:S08]  /*29e0*/  MUFU.TANH R8, R8 ;  /* 0x0000000800087308 */ /* 0x000ff00000002400 */
[----:B------:R-:W0:Y:S01]  /*29f0*/  MUFU.TANH R14, R14 ;  /* 0x0000000e000e7308 */ /* 0x000e220000002400 */
[----:B--2---:R-:W-:Y:S02]  /*2a00*/  FSEL R76, R10, -INF , P2 ;  /* 0xff8000000a4c7808 */ /* 0x004fe40001000000 */
[----:B------:R-:W-:-:S02]  /*2a10*/  ISETP.GT.AND P2, PT, R108, 0x20, PT ;  /* 0x000000206c00780c */ /* 0x000fc40003f44270 */
[----:B-1----:R-:W-:-:S03]  /*2a20*/  FMNMX.FTZ R63, R60, R63, !PT ;  /* 0x0000003f3c3f7209 */ /* 0x002fc60007810000 */
[----:B------:R-:W1:Y:S01]  /*2a30*/  MUFU.TANH R12, R12 ;  /* 0x0000000c000c7308 */ /* 0x000e620000002400 */
[----:B------:R-:W-:Y:S02]  /*2a40*/  FSEL R60, R7, -INF , P3 ;  /* 0xff800000073c7808 */ /* 0x000fe40001800000 */
[C---:B------:R-:W-:Y:S01]  /*2a50*/  FSETP.NEU.FTZ.AND P1, PT, R63.reuse, -INF , PT ;  /* 0xff8000003f00780b */ /* 0x040fe20003f3d000 */
[----:B------:R-:W-:-:S04]  /*2a60*/  FMUL.FTZ R29, R63, R11 ;  /* 0x0000000b3f1d7220 */ /* 0x000fc80000410000 */
[----:B------:R-:W2:Y:S01]  /*2a70*/  MUFU.TANH R15, R15 ;  /* 0x0000000f000f7308 */ /* 0x000ea20000002400 */
[----:B------:R-:W-:Y:S02]  /*2a80*/  FSEL R29, R29, RZ, P1 ;  /* 0x000000ff1d1d7208 */ /* 0x000fe40000800000 */
[----:B------:R-:W-:Y:S02]  /*2a90*/  ISETP.GT.AND P1, PT, R108, RZ, PT ;  /* 0x000000ff6c00720c */ /* 0x000fe40003f24270 */
[----:B0-----:R-:W-:Y:S01]  /*2aa0*/  FSEL R80, R14, -INF , P2 ;  /* 0xff8000000e507808 */ /* 0x001fe20001000000 */
[-CC-:B------:R-:W-:Y:S01]  /*2ab0*/  FFMA.FTZ R9, R104, R11.reuse, -R29.reuse ;  /* 0x0000000b68097223 */ /* 0x180fe2000001081d */
[----:B------:R-:W-:Y:S01]  /*2ac0*/  FSEL R4, R4, -INF , P1 ;  /* 0xff80000004047808 */ /* 0x000fe20000800000 */
[----:B------:R-:W0:Y:S01]  /*2ad0*/  MUFU.TANH R13, R13 ;  /* 0x0000000d000d7308 */ /* 0x000e220000002400 */
[----:B------:R-:W-:Y:S01]  /*2ae0*/  ISETP.GT.AND P1, PT, R108, 0x9, PT ;  /* 0x000000096c00780c */ /* 0x000fe20003f24270 */
[--C-:B------:R-:W-:Y:S01]  /*2af0*/  FFMA.FTZ R106, R106, R11, -R29.reuse ;  /* 0x0000000b6a6a7223 */ /* 0x100fe2000001081d */
[----:B------:R-:W-:Y:S01]  /*2b00*/  FMNMX.FTZ R7, R4, R3, !PT ;  /* 0x0000000304077209 */ /* 0x000fe20007810000 */
[-CC-:B------:R-:W-:Y:S01]  /*2b10*/  FFMA.FTZ R110, R110, R11.reuse, -R29.reuse ;  /* 0x0000000b6e6e7223 */ /* 0x180fe2000001081d */
[----:B------:R-:W-:Y:S01]  /*2b20*/  FSEL R68, R5, -INF , P1 ;  /* 0xff80000005447808 */ /* 0x000fe20000800000 */
[--C-:B------:R-:W-:Y:S01]  /*2b30*/  FFMA.FTZ R64, R112, R11, -R29.reuse ;  /* 0x0000000b70407223 */ /* 0x100fe2000001081d */
[----:B------:R-:W-:Y:S01]  /*2b40*/  FMNMX.FTZ R5, R60, R7, !PT ;  /* 0x000000073c057209 */ /* 0x000fe20007810000 */
[----:B------:R-:W3:Y:S01]  /*2b50*/  MUFU.TANH R21, R21 ;  /* 0x0000001500157308 */ /* 0x000ee20000002400 */
[----:B------:R-:W-:Y:S01]  /*2b60*/  ISETP.GT.AND P1, PT, R108, 0x11, PT ;  /* 0x000000116c00780c */ /* 0x000fe20003f24270 */
[--C-:B------:R-:W-:Y:S01]  /*2b70*/  FFMA.FTZ R31, R114, R11, -R29.reuse ;  /* 0x0000000b721f7223 */ /* 0x100fe2000001081d */
[----:B------:R-:W-:Y:S01]  /*2b80*/  FMNMX.FTZ R5, R68, R5, !PT ;  /* 0x0000000544057209 */ /* 0x000fe20007810000 */
[-CC-:B------:R-:W-:Y:S01]  /*2b90*/  FFMA.FTZ R33, R66, R11.reuse, -R29.reuse ;  /* 0x0000000b42217223 */ /* 0x180fe2000001081d */
[----:B------:R-:W-:Y:S01]  /*2ba0*/  FSEL R6, R6, -INF , P1 ;  /* 0xff80000006067808 */ /* 0x000fe20000800000 */
[--C-:B------:R-:W-:Y:S01]  /*2bb0*/  FFMA.FTZ R70, R70, R11, -R29.reuse ;  /* 0x0000000b46467223 */ /* 0x100fe2000001081d */
[----:B------:R-:W-:Y:S01]  /*2bc0*/  FMNMX.FTZ R5, R72, R5, !PT ;  /* 0x0000000548057209 */ /* 0x000fe20007810000 */
[----:B------:R-:W4:Y:S01]  /*2bd0*/  MUFU.TANH R20, R20 ;  /* 0x0000001400147308 */ /* 0x000f220000002400 */
[----:B------:R-:W-:Y:S01]  /*2be0*/  ISETP.GT.AND P1, PT, R108, 0x19, PT ;  /* 0x000000196c00780c */ /* 0x000fe20003f24270 */
[--C-:B------:R-:W-:Y:S01]  /*2bf0*/  FFMA.FTZ R58, R58, R11, -R29.reuse ;  /* 0x0000000b3a3a7223 */ /* 0x100fe2000001081d */
[----:B------:R-:W-:Y:S01]  /*2c00*/  FMNMX.FTZ R5, R6, R5, !PT ;  /* 0x0000000506057209 */ /* 0x000fe20007810000 */
[-CC-:B------:R-:W-:Y:S01]  /*2c10*/  FFMA.FTZ R56, R56, R11.reuse, -R29.reuse ;  /* 0x0000000b38387223 */ /* 0x180fe2000001081d */
[----:B------:R-:W-:Y:S01]  /*2c20*/  FSEL R8, R8, -INF , P1 ;  /* 0xff80000008087808 */ /* 0x000fe20000800000 */
[--C-:B------:R-:W-:Y:S01]  /*2c30*/  FFMA.FTZ R50, R50, R11, -R29.reuse ;  /* 0x0000000b32327223 */ /* 0x100fe2000001081d */
[----:B------:R-:W-:Y:S01]  /*2c40*/  FMNMX.FTZ R5, R76, R5, !PT ;  /* 0x000000054c057209 */ /* 0x000fe20007810000 */
[----:B------:R-:W5:Y:S01]  /*2c50*/  MUFU.TANH R25, R25 ;  /* 0x0000001900197308 */ /* 0x000f620000002400 */
[----:B------:R-:W-:Y:S01]  /*2c60*/  ISETP.GT.AND P1, PT, R108, 0x21, PT ;  /* 0x000000216c00780c */ /* 0x000fe20003f24270 */
        /* <DEDUP_REMOVED lines=11> */
[----:B--2---:R-:W-:Y:S01]  /*2d20*/  FSEL R82, R15, -INF , P2 ;  /* 0xff8000000f527808 */ /* 0x004fe20001000000 */
[--C-:B------:R-:W-:Y:S01]  /*2d30*/  FFMA.FTZ R15, R92, R11, -R29.reuse ;  /* 0x0000000b5c0f7223 */ /* 0x100fe2000001081d */
[----:B------:R-:W-:Y:S01]  /*2d40*/  FMNMX.FTZ R5, R14, R5, !PT ;  /* 0x000000050e057209 */ /* 0x000fe20007810000 */
[----:B------:R-:W2:Y:S01]  /*2d50*/  MUFU.TANH R27, R27 ;  /* 0x0000001b001b7308 */ /* 0x000ea20000002400 */
[----:B------:R-:W-:Y:S01]  /*2d60*/  ISETP.GT.AND P2, PT, R108, 0x30, PT ;  /* 0x000000306c00780c */ /* 0x000fe20003f44270 */
[-CC-:B------:R-:W-:Y:S01]  /*2d70*/  FFMA.FTZ R34, R34, R11.reuse, -R29.reuse ;  /* 0x0000000b22227223 */ /* 0x180fe2000001081d */
[----:B0-----:R-:W-:Y:S01]  /*2d80*/  FSEL R84, R13, -INF , P1 ;  /* 0xff8000000d547808 */ /* 0x001fe20000800000 */
[----:B------:R-:W-:Y:S01]  /*2d90*/  FFMA.FTZ R28, R28, R11, -R29 ;  /* 0x0000000b1c1c7223 */ /* 0x000fe2000001081d */
[----:B------:R-:W-:-:S02]  /*2da0*/  FMNMX.FTZ R5, R82, R5, !PT ;  /* 0x0000000552057209 */ /* 0x000fc40007810000 */
[----:B------:R-:W-:Y:S01]  /*2db0*/  ISETP.GT.AND P1, PT, R108, 0x31, PT ;  /* 0x000000316c00780c */ /* 0x000fe20003f24270 */
[----:B------:R-:W0:Y:S01]  /*2dc0*/  MUFU.TANH R26, R26 ;  /* 0x0000001a001a7308 */ /* 0x000e220000002400 */
[----:B---3--:R-:W-:Y:S01]  /*2dd0*/  FSEL R86, R21, -INF , P2 ;  /* 0xff80000015567808 */ /* 0x008fe20001000000 */
[--C-:B------:R-:W-:Y:S01]  /*2de0*/  FFMA.FTZ R21, R74, R11, -R29.reuse ;  /* 0x0000000b4a157223 */ /* 0x100fe2000001081d */
[----:B------:R-:W-:Y:S02]  /*2df0*/  FMNMX.FTZ R5, R84, R5, !PT ;  /* 0x0000000554057209 */ /* 0x000fe40007810000 */
[----:B------:R-:W-:Y:S02]  /*2e00*/  ISETP.GT.AND P2, PT, R108, 0x38, PT ;  /* 0x000000386c00780c */ /* 0x000fe40003f44270 */
[----:B----4-:R-:W-:Y:S01]  /*2e10*/  FSEL R92, R20, -INF , P1 ;  /* 0xff800000145c7808 */ /* 0x010fe20000800000 */
[----:B------:R-:W3:Y:S01]  /*2e20*/  MUFU.TANH R35, R35 ;  /* 0x0000002300237308 */ /* 0x000ee20000002400 */
[----:B------:R-:W-:Y:S01]  /*2e30*/  FMNMX.FTZ R5, R86, R5, !PT ;  /* 0x0000000556057209 */ /* 0x000fe20007810000 */
[----:B------:R-:W-:Y:S01]  /*2e40*/  FFMA.FTZ R20, R100, R11, -R29 ;  /* 0x0000000b64147223 */ /* 0x000fe2000001081d */
[----:B------:R-:W-:-:S02]  /*2e50*/  ISETP.GT.AND P1, PT, R108, 0x39, PT ;  /* 0x000000396c00780c */ /* 0x000fc40003f24270 */
[----:B-----5:R-:W-:Y:S01]  /*2e60*/  FSEL R100, R25, -INF , P2 ;  /* 0xff80000019647808 */ /* 0x020fe20001000000 */
[--C-:B------:R-:W-:Y:S01]  /*2e70*/  FFMA.FTZ R25, R98, R11, -R29.reuse ;  /* 0x0000000b62197223 */ /* 0x100fe2000001081d */
[----:B------:R-:W-:Y:S01]  /*2e80*/  FMNMX.FTZ R5, R92, R5, !PT ;  /* 0x000000055c057209 */ /* 0x000fe20007810000 */
[----:B------:R-:W-:Y:S01]  /*2e90*/  MUFU.TANH R37, R37 ;  /* 0x0000002500257308 */ /* 0x000fe20000002400 */
[----:B------:R-:W-:Y:S02]  /*2ea0*/  ISETP.GT.AND P2, PT, R108, 0x40, PT ;  /* 0x000000406c00780c */ /* 0x000fe40003f44270 */
[----:B-1----:R-:W-:Y:S01]  /*2eb0*/  FSEL R102, R24, -INF , P1 ;  /* 0xff80000018667808 */ /* 0x002fe20000800000 */
[--C-:B------:R-:W-:Y:S01]  /*2ec0*/  FFMA.FTZ R24, R96, R11, -R29.reuse ;  /* 0x0000000b60187223 */ /* 0x100fe2000001081d */
[----:B------:R-:W-:Y:S02]  /*2ed0*/  FMNMX.FTZ R5, R100, R5, !PT ;  /* 0x0000000564057209 */ /* 0x000fe40007810000 */
[----:B------:R-:W-:Y:S01]  /*2ee0*/  ISETP.GT.AND P1, PT, R108, 0x41, PT ;  /* 0x000000416c00780c */ /* 0x000fe20003f24270 */
[----:B------:R-:W1:Y:S01]  /*2ef0*/  MUFU.TANH R39, R39 ;  /* 0x0000002700277308 */ /* 0x000e620000002400 */
[----:B--2---:R-:W-:Y:S01]  /*2f00*/  FSEL R98, R27, -INF , P2 ;  /* 0xff8000001b627808 */ /* 0x004fe20001000000 */
[----:B------:R-:W-:Y:S01]  /*2f10*/  FFMA.FTZ R27, R94, R11, -R29 ;  /* 0x0000000b5e1b7223 */ /* 0x000fe2000001081d */
[----:B------:R-:W-:-:S02]  /*2f20*/  FMNMX.FTZ R5, R102, R5, !PT ;  /* 0x0000000566057209 */ /* 0x000fc40007810000 */
[----:B------:R-:W-:Y:S02]  /*2f30*/  ISETP.GT.AND P2, PT, R108, 0x48, PT ;  /* 0x000000486c00780c */ /* 0x000fe40003f44270 */
[----:B0-----:R-:W-:Y:S01]  /*2f40*/  FSEL R104, R26, -INF , P1 ;  /* 0xff8000001a687808 */ /* 0x001fe20000800000 */
[----:B------:R-:W-:Y:S01]  /*2f50*/  MUFU.TANH R41, R41 ;  /* 0x0000002900297308 */ /* 0x000fe20000002400 */
[----:B------:R-:W-:Y:S01]  /*2f60*/  FMNMX.FTZ R5, R98, R5, !PT ;  /* 0x0000000562057209 */ /* 0x000fe20007810000 */
[-CC-:B------:R-:W-:Y:S01]  /*2f70*/  FFMA.FTZ R26, R90, R11.reuse, -R29.reuse ;  /* 0x0000000b5a1a7223 */ /* 0x180fe2000001081d */
[----:B------:R-:W-:Y:S02]  /*2f80*/  ISETP.GT.AND P1, PT, R108, 0x49, PT ;  /* 0x000000496c00780c */ /* 0x000fe40003f24270 */
[----:B---3--:R-:W-:Y:S01]  /*2f90*/  FSEL R96, R35, -INF , P2 ;  /* 0xff80000023607808 */ /* 0x008fe20001000000 */
[----:B------:R-:W-:Y:S01]  /*2fa0*/  FFMA.FTZ R35, R54, R11, -R29 ;  /* 0x0000000b36237223 */ /* 0x000fe2000001081d */
[----:B------:R-:W-:Y:S01]  /*2fb0*/  FMNMX.FTZ R5, R104, R5, !PT ;  /* 0x0000000568057209 */ /* 0x000fe20007810000 */
[----:B------:R-:W0:Y:S01]  /*2fc0*/  MUFU.TANH R43, R43 ;  /* 0x0000002b002b7308 */ /* 0x000e220000002400 */
[----:B------:R-:W-:-:S02]  /*2fd0*/  ISETP.GT.AND P2, PT, R108, 0x50, PT ;  /* 0x000000506c00780c */ /* 0x000fc40003f44270 */
[----:B------:R-:W-:Y:S02]  /*2fe0*/  FMNMX.FTZ R5, R96, R5, !PT ;  /* 0x0000000560057209 */ /* 0x000fe40007810000 */
[----:B-1----:R-:W-:Y:S01]  /*2ff0*/  FSEL R94, R39, -INF , P2 ;  /* 0xff800000275e7808 */ /* 0x002fe20001000000 */
[-CC-:B------:R-:W-:Y:S01]  /*3000*/  FFMA.FTZ R39, R42, R11.reuse, -R29.reuse ;  /* 0x0000000b2a277223 */ /* 0x180fe2000001081d */
[----:B------:R-:W-:Y:S01]  /*3010*/  ISETP.GT.AND P2, PT, R108, 0x58, PT ;  /* 0x000000586c00780c */ /* 0x000fe20003f44270 */
[----:B------:R-:W-:Y:S08]  /*3020*/  MUFU.TANH R45, R45 ;  /* 0x0000002d002d7308 */ /* 0x000ff00000002400 */
[----:B------:R1:W-:Y:S01]  /*3030*/  MUFU.EX2 R10, R106 ;  /* 0x0000006a000a7308 */ /* 0x0003e20000000800 */
[----:B0-----:R-:W-:Y:S01]  /*3040*/  FSEL R90, R43, -INF , P2 ;  /* 0xff8000002b5a7808 */ /* 0x001fe20001000000 */
[----:B------:R-:W-:Y:S01]  /*3050*/  FFMA.FTZ R43, R52, R11, -R29 ;  /* 0x0000000b342b7223 */ /* 0x000fe2000001081d */
[----:B------:R-:W-:-:S05]  /*3060*/  ISETP.GT.AND P2, PT, R108, 0x60, PT ;  /* 0x000000606c00780c */ /* 0x000fca0003f44270 */
[----:B------:R-:W0:Y:S01]  /*3070*/  MUFU.TANH R49, R49 ;  /* 0x0000003100317308 */ /* 0x000e220000002400 */
[----:B-1----:R-:W-:Y:S01]  /*3080*/  FSEL R106, R37, -INF , P1 ;  /* 0xff800000256a7808 */ /* 0x002fe20000800000 */
[----:B------:R-:W-:Y:S01]  /*3090*/  FFMA.FTZ R37, R38, R11, -R29 ;  /* 0x0000000b26257223 */ /* 0x000fe2000001081d */
[----:B------:R-:W-:Y:S02]  /*30a0*/  ISETP.GT.AND P1, PT, R108, 0x51, PT ;  /* 0x000000516c00780c */ /* 0x000fe40003f24270 */
[----:B------:R-:W-:-:S03]  /*30b0*/  FMNMX.FTZ R5, R106, R5, !PT ;  /* 0x000000056a057209 */ /* 0x000fc60007810000 */
[----:B------:R-:W1:Y:S01]  /*30c0*/  MUFU.TANH R47, R47 ;  /* 0x0000002f002f7308 */ /* 0x000e620000002400 */
[----:B------:R-:W-:-:S07]  /*30d0*/  FMNMX.FTZ R5, R94, R5, !PT ;  /* 0x000000055e057209 */ /* 0x000fce0007810000 */
[----:B------:R2:W-:Y:S01]  /*30e0*/  MUFU.EX2 R7, R110 ;  /* 0x0000006e00077308 */ /* 0x0005e20000000800 */
[----:B0-----:R-:W-:Y:S02]  /*30f0*/  FSEL R74, R49, -INF , P2 ;  /* 0xff800000314a7808 */ /* 0x001fe40001000000 */
[----:B------:R-:W-:-:S05]  /*3100*/  ISETP.GT.AND P2, PT, R108, 0x68, PT ;  /* 0x000000686c00780c */ /* 0x000fca0003f44270 */
[----:B------:R-:W0:Y:S01]  /*3110*/  MUFU.TANH R53, R53 ;  /* 0x0000003500357308 */ /* 0x000e220000002400 */
[----:B--2---:R-:W-:Y:S01]  /*3120*/  FSEL R110, R41, -INF , P1 ;  /* 0xff800000296e7808 */ /* 0x004fe20000800000 */
[--C-:B------:R-:W-:Y:S01]  /*3130*/  FFMA.FTZ R41, R46, R11, -R29.reuse ;  /* 0x0000000b2e297223 */ /* 0x100fe2000001081d */
[----:B------:R-:W-:Y:S02]  /*3140*/  ISETP.GT.AND P1, PT, R108, 0x59, PT ;  /* 0x000000596c00780c */ /* 0x000fe40003f24270 */
[----:B------:R-:W-:Y:S02]  /*3150*/  FMNMX.FTZ R5, R110, R5, !PT ;  /* 0x000000056e057209 */ /* 0x000fe40007810000 */
[----:B------:R-:W-:Y:S01]  /*3160*/  FSEL R112, R45, -INF , P1 ;  /* 0xff8000002d707808 */ /* 0x000fe20000800000 */
[----:B------:R-:W2:Y:S01]  /*3170*/  MUFU.TANH R51, R51 ;  /* 0x0000003300337308 */ /* 0x000ea20000002400 */
[----:B------:R-:W-:Y:S01]  /*3180*/  FMNMX.FTZ R5, R90, R5, !PT ;  /* 0x000000055a057209 */ /* 0x000fe20007810000 */
[----:B------:R-:W-:Y:S01]  /*3190*/  FFMA.FTZ R45, R62, R11, -R29 ;  /* 0x0000000b3e2d7223 */ /* 0x000fe2000001081d */
[----:B------:R-:W-:-:S02]  /*31a0*/  ISETP.GT.AND P1, PT, R108, 0x61, PT ;  /* 0x000000616c00780c */ /* 0x000fc40003f24270 */
[----:B------:R-:W-:Y:S02]  /*31b0*/  FMNMX.FTZ R5, R112, R5, !PT ;  /* 0x0000000570057209 */ /* 0x000fe40007810000 */
[----:B-1----:R-:W-:Y:S01]  /*31c0*/  FSEL R114, R47, -INF , P1 ;  /* 0xff8000002f727808 */ /* 0x002fe20000800000 */
[----:B------:R-:W1:Y:S01]  /*31d0*/  MUFU.TANH R55, R55 ;  /* 0x0000003700377308 */ /* 0x000e620000002400 */
[----:B------:R-:W-:Y:S01]  /*31e0*/  FMNMX.FTZ R5, R74, R5, !PT ;  /* 0x000000054a057209 */ /* 0x000fe20007810000 */
[-CC-:B------:R-:W-:Y:S01]  /*31f0*/  FFMA.FTZ R47, R30, R11.reuse, -R29.reuse ;  /* 0x0000000b1e2f7223 */ /* 0x180fe2000001081d */
[----:B------:R-:W-:Y:S01]  /*3200*/  ISETP.GT.AND P1, PT, R108, 0x69, PT ;  /* 0x000000696c00780c */ /* 0x000fe20003f24270 */
[----:B------:R-:W-:Y:S01]  /*3210*/  FFMA.FTZ R30, R32, R11, -R29 ;  /* 0x0000000b201e7223 */ /* 0x000fe2000001081d */
        /* <DEDUP_REMOVED lines=16> */
[----:B------:R-:W-:Y:S01]  /*3320*/  MUFU.EX2 R31, R31 ;  /* 0x0000001f001f7308 */ /* 0x000fe20000000800 */
[----:B--2---:R-:W-:-:S04]  /*3330*/  FSEL R108, R61, -INF , P2 ;  /* 0xff8000003d6c7808 */ /* 0x004fc80001000000 */
[----:B------:R-:W-:-:S03]  /*3340*/  FMNMX.FTZ R5, R108, R5, !PT ;  /* 0x000000056c057209 */ /* 0x000fc60007810000 */
[----:B------:R-:W0:Y:S01]  /*3350*/  MUFU.EX2 R64, R64 ;  /* 0x0000004000407308 */ /* 0x000e220000000800 */
[----:B-1----:R-:W-:-:S04]  /*3360*/  FSEL R122, R59, -INF , P1 ;  /* 0xff8000003b7a7808 */ /* 0x002fc80000800000 */
[----:B------:R-:W-:-:S03]  /*3370*/  FMNMX.FTZ R5, R122, R5, !PT ;  /* 0x000000057a057209 */ /* 0x000fc60007810000 */
[----:B------:R-:W1:Y:S02]  /*3380*/  MUFU.EX2 R9, R9 ;  /* 0x0000000900097308 */ /* 0x000e640000000800 */
[----:B------:R-:W2:Y:S06]  /*3390*/  SHFL.BFLY PT, R62, R5, 0x2, 0x1f ;  /* 0x0c401f00053e7f89 */ /* 0x000eac00000e0000 */
[----:B------:R-:W3:Y:S08]  /*33a0*/  MUFU.EX2 R12, R12 ;  /* 0x0000000c000c7308 */ /* 0x000ef00000000800 */
[----:B------:R-:W4:Y:S08]  /*33b0*/  MUFU.EX2 R15, R15 ;  /* 0x0000000f000f7308 */ /* 0x000f300000000800 */
[----:B------:R-:W5:Y:S01]  /*33c0*/  MUFU.EX2 R20, R20 ;  /* 0x0000001400147308 */ /* 0x000f620000000800 */
[----:B--2---:R-:W-:-:S05]  /*33d0*/  FMNMX.FTZ R62, R5, R62, !PT ;  /* 0x0000003e053e7209 */ /* 0x004fca0007810000 */
[----:B------:R-:W2:Y:S02]  /*33e0*/  SHFL.BFLY PT, R5, R62, 0x1, 0x1f ;  /* 0x0c201f003e057f89 */ /* 0x000ea400000e0000 */
[----:B------:R-:W-:Y:S08]  /*33f0*/  MUFU.EX2 R25, R25 ;  /* 0x0000001900197308 */ /* 0x000ff00000000800 */
[----:B------:R-:W-:Y:S08]  /*3400*/  MUFU.EX2 R24, R24 ;  /* 0x0000001800187308 */ /* 0x000ff00000000800 */
[----:B------:R-:W-:Y:S01]  /*3410*/  MUFU.EX2 R27, R27 ;  /* 0x0000001b001b7308 */ /* 0x000fe20000000800 */
[----:B--2---:R-:W-:-:S07]  /*3420*/  FMNMX.FTZ R78, R62, R5, !PT ;  /* 0x000000053e4e7209 */ /* 0x004fce0007810000 */
[----:B------:R-:W-:Y:S01]  /*3430*/  MUFU.EX2 R26, R26 ;  /* 0x0000001a001a7308 */ /* 0x000fe20000000800 */
[C---:B------:R-:W-:Y:S01]  /*3440*/  FSETP.NEU.FTZ.AND P1, PT, R78.reuse, -INF , PT ;  /* 0xff8000004e00780b */ /* 0x040fe20003f3d000 */
[----:B------:R-:W-:-:S06]  /*3450*/  FMUL.FTZ R5, R78, R11 ;  /* 0x0000000b4e057220 */ /* 0x000fcc0000410000 */
[----:B------:R-:W-:Y:S01]  /*3460*/  MUFU.EX2 R21, R21 ;  /* 0x0000001500157308 */ /* 0x000fe20000000800 */
        /* <DEDUP_REMOVED lines=9> */
[----:B0-----:R-:W-:Y:S01]  /*3500*/  FADD.FTZ R6, R31, R64 ;  /* 0x000000401f067221 */ /* 0x001fe20000010000 */
[-CC-:B------:R-:W-:Y:S01]  /*3510*/  FFMA.FTZ R55, R8, R11.reuse, -R5.reuse ;  /* 0x0000000b08377223 */ /* 0x180fe20000010805 */
[-CC-:B------:R-:W-:Y:S01]  /*3520*/  FFMA.FTZ R8, R80, R11.reuse, -R5.reuse ;  /* 0x0000000b50087223 */ /* 0x180fe20000010805 */
[-CC-:B------:R-:W-:Y:S01]  /*3530*/  FFMA.FTZ R53, R14, R11.reuse, -R5.reuse ;  /* 0x0000000b0e357223 */ /* 0x180fe20000010805 */
[----:B------:R-:W-:Y:S01]  /*3540*/  FADD.FTZ R67, R7, R6 ;  /* 0x0000000607437221 */ /* 0x000fe20000010000 */
[-CC-:B------:R-:W-:Y:S01]  /*3550*/  FFMA.FTZ R46, R82, R11.reuse, -R5.reuse ;  /* 0x0000000b522e7223 */ /* 0x180fe20000010805 */
[----:B------:R-:W0:Y:S01]  /*3560*/  MUFU.EX2 R3, R3 ;  /* 0x0000000300037308 */ /* 0x000e220000000800 */
[-C--:B------:R-:W-:Y:S01]  /*3570*/  FFMA.FTZ R57, R84, R11.reuse, -R5 ;  /* 0x0000000b54397223 */ /* 0x080fe20000010805 */
[----:B------:R-:W-:Y:S01]  /*3580*/  FADD.FTZ R14, R10, R67 ;  /* 0x000000430a0e7221 */ /* 0x000fe20000010000 */
[--C-:B------:R-:W-:Y:S01]  /*3590*/  FFMA.FTZ R52, R86, R11, -R5.reuse ;  /* 0x0000000b56347223 */ /* 0x100fe20000010805 */
[----:B------:R-:W-:Y:S01]  /*35a0*/  F2FP.F16.F32.PACK_AB R7, R10, R7 ;  /* 0x000000070a07723e */ /* 0x000fe200000000ff */
[-CC-:B------:R-:W-:Y:S01]  /*35b0*/  FFMA.FTZ R59, R92, R11.reuse, -R5.reuse ;  /* 0x0000000b5c3b7223 */ /* 0x180fe20000010805 */
[----:B-1----:R-:W-:Y:S01]  /*35c0*/  FADD.FTZ R67, R9, R14 ;  /* 0x0000000e09437221 */ /* 0x002fe20000010000 */
[-CC-:B------:R-:W-:Y:S01]  /*35d0*/  FFMA.FTZ R54, R100, R11.reuse, -R5.reuse ;  /* 0x0000000b64367223 */ /* 0x180fe20000010805 */
[----:B------:R-:W1:Y:S01]  /*35e0*/  MUFU.EX2 R32, R32 ;  /* 0x0000002000207308 */ /* 0x000e620000000800 */
[-C--:B------:R-:W-:Y:S01]  /*35f0*/  FFMA.FTZ R61, R102, R11.reuse, -R5 ;  /* 0x0000000b663d7223 */ /* 0x080fe20000010805 */
[----:B---3--:R-:W-:Y:S01]  /*3600*/  FADD.FTZ R14, R12, R67 ;  /* 0x000000430c0e7221 */ /* 0x008fe20000010000 */
[-CC-:B------:R-:W-:Y:S01]  /*3610*/  FFMA.FTZ R60, R98, R11.reuse, -R5.reuse ;  /* 0x0000000b623c7223 */ /* 0x180fe20000010805 */
[-CC-:B------:R-:W-:Y:S01]  /*3620*/  FFMA.FTZ R65, R104, R11.reuse, -R5.reuse ;  /* 0x0000000b68417223 */ /* 0x180fe20000010805 */
[----:B------:R-:W-:Y:S01]  /*3630*/  FFMA.FTZ R96, R96, R11, -R5 ;  /* 0x0000000b60607223 */ /* 0x000fe20000010805 */
[----:B----4-:R-:W-:Y:S01]  /*3640*/  FADD.FTZ R69, R15, R14 ;  /* 0x0000000e0f457221 */ /* 0x010fe20000010000 */
[----:B-----5:R-:W-:Y:S01]  /*3650*/  F2FP.F16.F32.PACK_AB R15, R20, R15 ;  /* 0x0000000f140f723e */ /* 0x020fe200000000ff */
[----:B------:R-:W2:Y:S01]  /*3660*/  MUFU.EX2 R49, R49 ;  /* 0x0000003100317308 */ /* 0x000ea20000000800 */
[----:B0-----:R-:W-:Y:S01]  /*3670*/  FADD.FTZ R13, R4, R3 ;  /* 0x00000003040d7221 */ /* 0x001fe20000010000 */
[----:B------:R-:W-:Y:S01]  /*3680*/  FADD.FTZ R10, R20, R69 ;  /* 0x00000045140a7221 */ /* 0x000fe20000010000 */
[----:B------:R-:W-:Y:S01]  /*3690*/  F2FP.F16.F32.PACK_AB R4, R3, R4 ;  /* 0x000000040304723e */ /* 0x000fe200000000ff */
        /* <DEDUP_REMOVED lines=9> */
[-CC-:B------:R-:W-:Y:S01]  /*3730*/  FFMA.FTZ R116, R116, R11.reuse, -R5.reuse ;  /* 0x0000000b74747223 */ /* 0x180fe20000010805 */
[-CC-:B------:R-:W-:Y:S01]  /*3740*/  FFMA.FTZ R118, R118, R11.reuse, -R5.reuse ;  /* 0x0000000b76767223 */ /* 0x180fe20000010805 */
[-CC-:B------:R-:W-:Y:S01]  /*3750*/  FFMA.FTZ R66, R66, R11.reuse, -R5.reuse ;  /* 0x0000000b42427223 */ /* 0x180fe20000010805 */
[----:B------:R-:W1:Y:S01]  /*3760*/  MUFU.EX2 R51, R51 ;  /* 0x0000003300337308 */ /* 0x000e620000000800 */
[----:B--2---:R-:W-:Y:S01]  /*3770*/  FADD.FTZ R13, R49, R6 ;  /* 0x00000006310d7221 */ /* 0x004fe20000010000 */
[-CC-:B------:R-:W-:Y:S01]  /*3780*/  FFMA.FTZ R120, R120, R11.reuse, -R5.reuse ;  /* 0x0000000b78787223 */ /* 0x180fe20000010805 */
[-CC-:B------:R-:W-:Y:S01]  /*3790*/  FFMA.FTZ R108, R108, R11.reuse, -R5.reuse ;  /* 0x0000000b6c6c7223 */ /* 0x180fe20000010805 */
[----:B------:R-:W-:Y:S01]  /*37a0*/  FFMA.FTZ R122, R122, R11, -R5 ;  /* 0x0000000b7a7a7223 */ /* 0x000fe20000010805 */
[----:B------:R-:W-:-:S02]  /*37b0*/  F2FP.F16.F32.PACK_AB R5, R64, R31 ;  /* 0x0000001f4005723e */ /* 0x000fc400000000ff */
[----:B------:R-:W-:Y:S02]  /*37c0*/  CS2R R106, SRZ ;  /* 0x00000000006a7805 */ /* 0x000fe4000001ff00 */
[----:B------:R-:W-:Y:S01]  /*37d0*/  CS2R R104, SRZ ;  /* 0x0000000000687805 */ /* 0x000fe2000001ff00 */
[----:B------:R-:W2:Y:S01]  /*37e0*/  MUFU.EX2 R42, R42 ;  /* 0x0000002a002a7308 */ /* 0x000ea20000000800 */
[----:B0-----:R-:W-:Y:S01]  /*37f0*/  FADD.FTZ R6, R38, R13 ;  /* 0x0000000d26067221 */ /* 0x001fe20000010000 */
[----:B------:R-:W-:Y:S02]  /*3800*/  F2FP.F16.F32.PACK_AB R13, R12, R9 ;  /* 0x000000090c0d723e */ /* 0x000fe400000000ff */
[----:B------:R-:W-:Y:S02]  /*3810*/  CS2R R102, SRZ ;  /* 0x0000000000667805 */ /* 0x000fe4000001ff00 */
[----:B------:R-:W-:Y:S02]  /*3820*/  CS2R R100, SRZ ;  /* 0x0000000000647805 */ /* 0x000fe4000001ff00 */
[----:B------:R-:W-:-:S02]  /*3830*/  CS2R R98, SRZ ;  /* 0x0000000000627805 */ /* 0x000fc4000001ff00 */
[----:B------:R-:W-:Y:S02]  /*3840*/  CS2R R94, SRZ ;  /* 0x00000000005e7805 */ /* 0x000fe4000001ff00 */
[----:B------:R-:W-:Y:S01]  /*3850*/  CS2R R92, SRZ ;  /* 0x00000000005c7805 */ /* 0x000fe2000001ff00 */
[----:B------:R-:W0:Y:S01]  /*3860*/  MUFU.EX2 R55, R55 ;  /* 0x0000003700377308 */ /* 0x000e220000000800 */
[C---:B-1----:R-:W-:Y:S01]  /*3870*/  FADD.FTZ R67, R51.reuse, R6 ;  /* 0x0000000633437221 */ /* 0x042fe20000010000 */
[----:B------:R-:W-:-:S06]  /*3880*/  F2FP.F16.F32.PACK_AB R12, R51, R38 ;  /* 0x00000026330c723e */ /* 0x000fcc00000000ff */
[----:B------:R-:W1:Y:S01]  /*3890*/  MUFU.EX2 R8, R8 ;  /* 0x0000000800087308 */ /* 0x000e620000000800 */
[----:B--2---:R-:W-:-:S07]  /*38a0*/  FADD.FTZ R6, R42, R67 ;  /* 0x000000432a067221 */ /* 0x004fce0000010000 */
[----:B------:R-:W2:Y:S01]  /*38b0*/  MUFU.EX2 R53, R53 ;  /* 0x0000003500357308 */ /* 0x000ea20000000800 */
[----:B0-----:R-:W-:Y:S01]  /*38c0*/  FADD.FTZ R3, R55, R6 ;  /* 0x0000000637037221 */ /* 0x001fe20000010000 */
[----:B------:R-:W-:Y:S01]  /*38d0*/  F2FP.F16.F32.PACK_AB R6, R49, R32 ;  /* 0x000000203106723e */ /* 0x000fe200000000ff */
[----:B------:R-:W-:Y:S01]  /*38e0*/  FADD.FTZ R49, R25, R10 ;  /* 0x0000000a19317221 */ /* 0x000fe20000010000 */
[----:B------:R-:W-:Y:S02]  /*38f0*/  F2FP.F16.F32.PACK_AB R14, R55, R42 ;  /* 0x0000002a370e723e */ /* 0x000fe400000000ff */
[C---:B------:R-:W-:Y:S01]  /*3900*/  F2FP.F16.F32.PACK_AB R25, R24.reuse, R25 ;  /* 0x000000191819723e */ /* 0x040fe200000000ff */
[----:B------:R-:W-:Y:S01]  /*3910*/  FADD.FTZ R20, R24, R49 ;  /* 0x0000003118147221 */ /* 0x000fe20000010000 */
[----:B------:R-:W0:Y:S01]  /*3920*/  MUFU.EX2 R46, R46 ;  /* 0x0000002e002e7308 */ /* 0x000e220000000800 */
[----:B-1----:R-:W-:Y:S01]  /*3930*/  FADD.FTZ R10, R8, R3 ;  /* 0x00000003080a7221 */ /* 0x002fe20000010000 */
[----:B------:R1:W-:Y:S01]  /*3940*/  STSM.16.M88.4 [R16+0x21800], R4 ;  /* 0x0218000410007844 */ /* 0x0003e20000000200 */
[----:B------:R-:W-:Y:S01]  /*3950*/  FADD.FTZ R49, R27, R20 ;  /* 0x000000141b317221 */ /* 0x000fe20000010000 */
[----:B------:R-:W-:-:S02]  /*3960*/  F2FP.F16.F32.PACK_AB R27, R26, R27 ;  /* 0x0000001b1a1b723e */ /* 0x000fc400000000ff */
[----:B------:R3:W-:Y:S01]  /*3970*/  STSM.16.M88.4 [R22], R12 ;  /* 0x0000000c16007844 */ /* 0x0007e20000000200 */
[----:B------:R-:W-:Y:S01]  /*3980*/  FADD.FTZ R20, R26, R49 ;  /* 0x000000311a147221 */ /* 0x000fe20000010000 */
[----:B------:R-:W4:Y:S01]  /*3990*/  MUFU.EX2 R57, R57 ;  /* 0x0000003900397308 */ /* 0x000f220000000800 */
[C---:B--2---:R-:W-:Y:S01]  /*39a0*/  FADD.FTZ R3, R53.reuse, R10 ;  /* 0x0000000a35037221 */ /* 0x044fe20000010000 */
[----:B------:R-:W-:Y:S01]  /*39b0*/  F2FP.F16.F32.PACK_AB R24, R53, R8 ;  /* 0x000000083518723e */ /* 0x000fe200000000ff */
[----:B------:R-:W-:-:S05]  /*39c0*/  FADD.FTZ R49, R21, R20 ;  /* 0x0000001415317221 */ /* 0x000fca0000010000 */
[----:B------:R-:W2:Y:S01]  /*39d0*/  MUFU.EX2 R52, R52 ;  /* 0x0000003400347308 */ /* 0x000ea20000000800 */
[----:B0-----:R-:W-:-:S07]  /*39e0*/  FADD.FTZ R10, R46, R3 ;  /* 0x000000032e0a7221 */ /* 0x001fce0000010000 */
[----:B------:R-:W0:Y:S01]  /*39f0*/  MUFU.EX2 R70, R70 ;  /* 0x0000004600467308 */ /* 0x000e220000000800 */
[C---:B----4-:R-:W-:Y:S01]  /*3a00*/  FADD.FTZ R3, R57.reuse, R10 ;  /* 0x0000000a39037221 */ /* 0x050fe20000010000 */
[----:B------:R-:W-:-:S05]  /*3a10*/  F2FP.F16.F32.PACK_AB R26, R57, R46 ;  /* 0x0000002e391a723e */ /* 0x000fca00000000ff */
[----:B------:R-:W-:Y:S01]  /*3a20*/  STSM.16.M88.4 [R18], R24 ;  /* 0x0000001812007844 */ /* 0x000fe20000000200 */
[----:B------:R-:W4:Y:S01]  /*3a30*/  MUFU.EX2 R59, R59 ;  /* 0x0000003b003b7308 */ /* 0x000f220000000800 */
[----:B--2---:R-:W-:-:S07]  /*3a40*/  FADD.FTZ R10, R52, R3 ;  /* 0x00000003340a7221 */ /* 0x004fce0000010000 */
[----:B------:R-:W2:Y:S01]  /*3a50*/  MUFU.EX2 R54, R54 ;  /* 0x0000003600367308 */ /* 0x000ea20000000800 */
[C---:B0-----:R-:W-:Y:S01]  /*3a60*/  FADD.FTZ R20, R70.reuse, R49 ;  /* 0x0000003146147221 */ /* 0x041fe20000010000 */
[----:B-1----:R-:W-:-:S06]  /*3a70*/  F2FP.F16.F32.PACK_AB R5, R70, R21 ;  /* 0x000000154605723e */ /* 0x002fcc00000000ff */
[----:B------:R-:W0:Y:S01]  /*3a80*/  MUFU.EX2 R33, R33 ;  /* 0x0000002100217308 */ /* 0x000e220000000800 */
[C---:B----4-:R-:W-:Y:S01]  /*3a90*/  FADD.FTZ R49, R59.reuse, R10 ;  /* 0x0000000a3b317221 */ /* 0x050fe20000010000 */
[----:B------:R-:W-:-:S06]  /*3aa0*/  F2FP.F16.F32.PACK_AB R4, R59, R52 ;  /* 0x000000343b04723e */ /* 0x000fcc00000000ff */
[----:B------:R-:W3:Y:S01]  /*3ab0*/  MUFU.EX2 R61, R61 ;  /* 0x0000003d003d7308 */ /* 0x000ee20000000800 */
[----:B--2---:R-:W-:-:S07]  /*3ac0*/  FADD.FTZ R6, R54, R49 ;  /* 0x0000003136067221 */ /* 0x004fce0000010000 */
[----:B------:R-:W1:Y:S01]  /*3ad0*/  MUFU.EX2 R58, R58 ;  /* 0x0000003a003a7308 */ /* 0x000e620000000800 */
[----:B0-----:R-:W-:-:S07]  /*3ae0*/  FADD.FTZ R7, R33, R20 ;  /* 0x0000001421077221 */ /* 0x001fce0000010000 */
[----:B------:R-:W0:Y:S01]  /*3af0*/  MUFU.EX2 R60, R60 ;  /* 0x0000003c003c7308 */ /* 0x000e220000000800 */
[C---:B---3--:R-:W-:Y:S01]  /*3b00*/  FADD.FTZ R13, R61.reuse, R6 ;  /* 0x000000063d0d7221 */ /* 0x048fe20000010000 */
[----:B------:R-:W-:-:S06]  /*3b10*/  F2FP.F16.F32.PACK_AB R6, R61, R54 ;  /* 0x000000363d06723e */ /* 0x000fcc00000000ff */
[----:B------:R-:W2:Y:S01]  /*3b20*/  MUFU.EX2 R45, R45 ;  /* 0x0000002d002d7308 */ /* 0x000ea20000000800 */
[C---:B-1----:R-:W-:Y:S01]  /*3b30*/  FADD.FTZ R8, R58.reuse, R7 ;  /* 0x000000073a087221 */ /* 0x042fe20000010000 */
[----:B------:R-:W-:-:S05]  /*3b40*/  F2FP.F16.F32.PACK_AB R7, R58, R33 ;  /* 0x000000213a07723e */ /* 0x000fca00000000ff */
[----:B------:R1:W-:Y:S01]  /*3b50*/  STSM.16.M88.4 [R17], R4 ;  /* 0x0000000411007844 */ /* 0x0003e20000000200 */
[----:B------:R-:W3:Y:S01]  /*3b60*/  MUFU.EX2 R65, R65 ;  /* 0x0000004100417308 */ /* 0x000ee20000000800 */
[----:B0-----:R-:W-:-:S07]  /*3b70*/  FADD.FTZ R10, R60, R13 ;  /* 0x0000000d3c0a7221 */ /* 0x001fce0000010000 */
[----:B------:R-:W0:Y:S01]  /*3b80*/  MUFU.EX2 R56, R56 ;  /* 0x0000003800387308 */ /* 0x000e220000000800 */
[----:B--2---:R-:W-:-:S07]  /*3b90*/  FADD.FTZ R13, R45, R8 ;  /* 0x000000082d0d7221 */ /* 0x004fce0000010000 */
[----:B------:R2:W4:Y:S01]  /*3ba0*/  MUFU.EX2 R0, R96 ;  /* 0x0000006000007308 */ /* 0x0005220000000800 */
[C---:B---3--:R-:W-:Y:S01]  /*3bb0*/  FADD.FTZ R15, R65.reuse, R10 ;  /* 0x0000000a410f7221 */ /* 0x048fe20000010000 */
[----:B------:R-:W-:-:S06]  /*3bc0*/  F2FP.F16.F32.PACK_AB R12, R65, R60 ;  /* 0x0000003c410c723e */ /* 0x000fcc00000000ff */
[----:B------:R-:W3:Y:S01]  /*3bd0*/  MUFU.EX2 R35, R35 ;  /* 0x0000002300237308 */ /* 0x000ee20000000800 */
[C---:B0-----:R-:W-:Y:S01]  /*3be0*/  FADD.FTZ R8, R56.reuse, R13 ;  /* 0x0000000d38087221 */ /* 0x041fe20000010000 */
[----:B------:R-:W-:Y:S02]  /*3bf0*/  F2FP.F16.F32.PACK_AB R13, R56, R45 ;  /* 0x0000002d380d723e */ /* 0x000fe400000000ff */
[----:B--2---:R-:W-:Y:S01]  /*3c00*/  CS2R R96, SRZ ;  /* 0x0000000000607805 */ /* 0x004fe2000001ff00 */
[----:B------:R-:W0:Y:S03]  /*3c10*/  @P4 LDC R45, c[0x0][0x44c] ;  /* 0x00011300ff2d4b82 */ /* 0x000e260000000800 */
[----:B------:R-:W2:Y:S01]  /*3c20*/  MUFU.EX2 R29, R29 ;  /* 0x0000001d001d7308 */ /* 0x000ea20000000800 */
[----:B----4-:R-:W-:-:S07]  /*3c30*/  FADD.FTZ R10, R0, R15 ;  /* 0x0000000f000a7221 */ /* 0x010fce0000010000 */
[----:B------:R-:W4:Y:S01]  /*3c40*/  MUFU.EX2 R50, R50 ;  /* 0x0000003200327308 */ /* 0x000f220000000800 */
[----:B---3--:R-:W-:-:S07]  /*3c50*/  FADD.FTZ R15, R35, R8 ;  /* 0x00000008230f7221 */ /* 0x008fce0000010000 */
[----:B------:R-:W3:Y:S01]  /*3c60*/  MUFU.EX2 R62, R62 ;  /* 0x0000003e003e7308 */ /* 0x000ee20000000800 */
[C---:B--2---:R-:W-:Y:S01]  /*3c70*/  FADD.FTZ R33, R29.reuse, R10 ;  /* 0x0000000a1d217221 */ /* 0x044fe20000010000 */
[----:B------:R-:W-:Y:S01]  /*3c80*/  F2FP.F16.F32.PACK_AB R14, R29, R0 ;  /* 0x000000001d0e723e */ /* 0x000fe200000000ff */
[----:B------:R-:W-:Y:S02]  /*3c90*/  IMAD.MOV.U32 R10, RZ, RZ, R136 ;  /* 0x000000ffff0a7224 */ /* 0x000fe400078e0088 */
[----:B0-----:R-:W-:-:S03]  /*3ca0*/  @P4 IMAD.HI.U32 R20, R136, R45, RZ ;  /* 0x0000002d88144227 */ /* 0x001fc600078e00ff */
[----:B------:R-:W1:Y:S01]  /*3cb0*/  MUFU.EX2 R43, R43 ;  /* 0x0000002b002b7308 */ /* 0x000e620000000800 */
[C---:B----4-:R-:W-:Y:S01]  /*3cc0*/  FADD.FTZ R8, R50.reuse, R15 ;  /* 0x0000000f32087221 */ /* 0x050fe20000010000 */
[----:B------:R-:W-:-:S05]  /*3cd0*/  F2FP.F16.F32.PACK_AB R15, R50, R35 ;  /* 0x00000023320f723e */ /* 0x000fca00000000ff */
[----:B------:R0:W-:Y:S01]  /*3ce0*/  STSM.16.M88.4 [R16+0x27800], R12 ;  /* 0x0278000c10007844 */ /* 0x0001e20000000200 */
[----:B------:R2:W4:Y:S01]  /*3cf0*/  MUFU.EX2 R31, R110 ;  /* 0x0000006e001f7308 */ /* 0x0005220000000800 */
[----:B---3--:R-:W-:Y:S02]  /*3d00*/  FADD.FTZ R0, R62, R33 ;  /* 0x000000213e007221 */ /* 0x008fe40000010000 */
[----:B------:R-:W3:Y:S05]  /*3d10*/  @P4 LDC R33, c[0x0][0x450] ;  /* 0x00011400ff214b82 */ /* 0x000eea0000000800 */
[----:B------:R-:W5:Y:S01]  /*3d20*/  MUFU.EX2 R48, R48 ;  /* 0x0000003000307308 */ /* 0x000f620000000800 */
[----:B-1----:R-:W-:Y:S01]  /*3d30*/  FADD.FTZ R5, R43, R8 ;  /* 0x000000082b057221 */ /* 0x002fe20000010000 */
[----:B--2---:R-:W-:-:S06]  /*3d40*/  CS2R R110, SRZ ;  /* 0x00000000006e7805 */ /* 0x004fcc000001ff00 */
[----:B------:R1:W2:Y:S01]  /*3d50*/  MUFU.EX2 R9, R90 ;  /* 0x0000005a00097308 */ /* 0x0002a20000000800 */
[C---:B----4-:R-:W-:Y:S01]  /*3d60*/  FADD.FTZ R0, R31.reuse, R0 ;  /* 0x000000001f007221 */ /* 0x050fe20000010000 */
[----:B------:R-:W-:-:S06]  /*3d70*/  F2FP.F16.F32.PACK_AB R4, R31, R62 ;  /* 0x0000003e1f04723e */ /* 0x000fcc00000000ff */
[----:B------:R-:W4:Y:S01]  /*3d80*/  MUFU.EX2 R41, R41 ;  /* 0x0000002900297308 */ /* 0x000f220000000800 */
[C---:B-----5:R-:W-:Y:S01]  /*3d90*/  FADD.FTZ R6, R48.reuse, R5 ;  /* 0x0000000530067221 */ /* 0x060fe20000010000 */
[----:B------:R-:W-:Y:S02]  /*3da0*/  F2FP.F16.F32.PACK_AB R5, R48, R43 ;  /* 0x0000002b3005723e */ /* 0x000fe400000000ff */
[----:B-1----:R-:W-:Y:S02]  /*3db0*/  CS2R R90, SRZ ;  /* 0x00000000005a7805 */ /* 0x002fe4000001ff00 */
[----:B---3--:R-:W-:Y:S02]  /*3dc0*/  @P4 SHF.R.U32.HI R10, RZ, R33, R20 ;  /* 0x00000021ff0a4219 */ /* 0x008fe40000011614 */
[----:B------:R-:W1:Y:S01]  /*3dd0*/  MUFU.EX2 R112, R112 ;  /* 0x0000007000707308 */ /* 0x000e620000000800 */
[----:B--2---:R-:W-:-:S07]  /*3de0*/  FADD.FTZ R7, R9, R0 ;  /* 0x0000000009077221 */ /* 0x004fce0000010000 */
[----:B------:R-:W2:Y:S01]  /*3df0*/  MUFU.EX2 R44, R44 ;  /* 0x0000002c002c7308 */ /* 0x000ea20000000800 */
[----:B----4-:R-:W-:-:S07]  /*3e00*/  FADD.FTZ R27, R41, R6 ;  /* 0x00000006291b7221 */ /* 0x010fce0000010000 */
[----:B------:R-:W3:Y:S01]  /*3e10*/  MUFU.EX2 R74, R74 ;  /* 0x0000004a004a7308 */ /* 0x000ee20000000800 */
[C---:B-1----:R-:W-:Y:S01]  /*3e20*/  FADD.FTZ R29, R112.reuse, R7 ;  /* 0x00000007701d7221 */ /* 0x042fe20000010000 */
[----:B------:R-:W-:Y:S02]  /*3e30*/  F2FP.F16.F32.PACK_AB R6, R112, R9 ;  /* 0x000000097006723e */ /* 0x000fe400000000ff */
[----:B------:R-:W-:-:S04]  /*3e40*/  CS2R R112, SRZ ;  /* 0x0000000000707805 */ /* 0x000fc8000001ff00 */
[----:B------:R-:W1:Y:S01]  /*3e50*/  MUFU.EX2 R39, R39 ;  /* 0x0000002700277308 */ /* 0x000e620000000800 */
[C---:B--2---:R-:W-:Y:S01]  /*3e60*/  FADD.FTZ R0, R44.reuse, R27 ;  /* 0x0000001b2c007221 */ /* 0x044fe20000010000 */
[----:B------:R-:W-:-:S05]  /*3e70*/  F2FP.F16.F32.PACK_AB R7, R44, R41 ;  /* 0x000000292c07723e */ /* 0x000fca00000000ff */
[----:B------:R2:W-:Y:S01]  /*3e80*/  STSM.16.M88.4 [R23], R4 ;  /* 0x0000000417007844 */ /* 0x0005e20000000200 */
[----:B------:R4:W5:Y:S01]  /*3e90*/  MUFU.EX2 R3, R114 ;  /* 0x0000007200037308 */ /* 0x0009620000000800 */
[----:B---3--:R-:W-:-:S07]  /*3ea0*/  FADD.FTZ R8, R74, R29 ;  /* 0x0000001d4a087221 */ /* 0x008fce0000010000 */
[----:B------:R-:W3:Y:S01]  /*3eb0*/  MUFU.EX2 R40, R40 ;  /* 0x0000002800287308 */ /* 0x000ee20000000800 */
[----:B-1----:R-:W-:Y:S01]  /*3ec0*/  FADD.FTZ R27, R39, R0 ;  /* 0x00000000271b7221 */ /* 0x002fe20000010000 */
[----:B----4-:R-:W-:-:S06]  /*3ed0*/  CS2R R114, SRZ ;  /* 0x0000000000727805 */ /* 0x010fcc000001ff00 */
[----:B------:R-:W1:Y:S01]  /*3ee0*/  MUFU.EX2 R116, R116 ;  /* 0x0000007400747308 */ /* 0x000e620000000800 */
[C---:B-----5:R-:W-:Y:S01]  /*3ef0*/  FADD.FTZ R29, R3.reuse, R8 ;  /* 0x00000008031d7221 */ /* 0x060fe20000010000 */
[----:B0-----:R-:W-:-:S06]  /*3f00*/  F2FP.F16.F32.PACK_AB R12, R3, R74 ;  /* 0x0000004a030c723e */ /* 0x001fcc00000000ff */
[----:B------:R-:W0:Y:S01]  /*3f10*/  MUFU.EX2 R37, R37 ;  /* 0x0000002500257308 */ /* 0x000e220000000800 */
[----:B---3--:R-:W-:-:S07]  /*3f20*/  FADD.FTZ R0, R40, R27 ;  /* 0x0000001b28007221 */ /* 0x008fce0000010000 */
[----:B------:R-:W3:Y:S01]  /*3f30*/  MUFU.EX2 R36, R36 ;  /* 0x0000002400247308 */ /* 0x000ee20000000800 */
[----:B-1----:R-:W-:-:S07]  /*3f40*/  FADD.FTZ R8, R116, R29 ;  /* 0x0000001d74087221 */ /* 0x002fce0000010000 */
[----:B------:R1:W4:Y:S01]  /*3f50*/  MUFU.EX2 R21, R118 ;  /* 0x0000007600157308 */ /* 0x0003220000000800 */
[----:B0-----:R-:W-:-:S07]  /*3f60*/  FADD.FTZ R13, R37, R0 ;  /* 0x00000000250d7221 */ /* 0x001fce0000010000 */
[----:B------:R-:W2:Y:S01]  /*3f70*/  MUFU.EX2 R34, R34 ;  /* 0x0000002200227308 */ /* 0x000ea20000000800 */
[----:B---3--:R-:W-:Y:S01]  /*3f80*/  FADD.FTZ R3, R36, R13 ;  /* 0x0000000d24037221 */ /* 0x008fe20000010000 */
[----:B------:R-:W-:Y:S02]  /*3f90*/  F2FP.F16.F32.PACK_AB R13, R40, R39 ;  /* 0x00000027280d723e */ /* 0x000fe400000000ff */
[----:B-1----:R-:W-:-:S04]  /*3fa0*/  CS2R R118, SRZ ;  /* 0x0000000000767805 */ /* 0x002fc8000001ff00 */
[----:B------:R-:W0:Y:S01]  /*3fb0*/  MUFU.EX2 R66, R66 ;  /* 0x0000004200427308 */ /* 0x000e220000000800 */
[C---:B----4-:R-:W-:Y:S01]  /*3fc0*/  FADD.FTZ R15, R21.reuse, R8 ;  /* 0x00000008150f7221 */ /* 0x050fe20000010000 */
[----:B------:R-:W-:Y:S02]  /*3fd0*/  F2FP.F16.F32.PACK_AB R14, R21, R116 ;  /* 0x00000074150e723e */ /* 0x000fe400000000ff */
[----:B------:R-:W-:-:S04]  /*3fe0*/  CS2R R116, SRZ ;  /* 0x0000000000747805 */ /* 0x000fc8000001ff00 */
[----:B------:R-:W1:Y:S01]  /*3ff0*/  MUFU.EX2 R47, R47 ;  /* 0x0000002f002f7308 */ /* 0x000e620000000800 */
[----:B--2---:R-:W-:-:S07]  /*4000*/  FADD.FTZ R4, R34, R3 ;  /* 0x0000000322047221 */ /* 0x004fce0000010000 */
[----:B------:R2:W3:Y:S01]  /*4010*/  MUFU.EX2 R25, R120 ;  /* 0x0000007800197308 */ /* 0x0004e20000000800 */
[----:B0-----:R-:W-:Y:S01]  /*4020*/  FADD.FTZ R0, R66, R15 ;  /* 0x0000000f42007221 */ /* 0x001fe20000010000 */
[----:B------:R-:W-:-:S05]  /*4030*/  F2FP.F16.F32.PACK_AB R15, R36, R37 ;  /* 0x00000025240f723e */ /* 0x000fca00000000ff */
[----:B------:R0:W-:Y:S01]  /*4040*/  STSM.16.M88.4 [R18+0x6000], R12 ;  /* 0x0060000c12007844 */ /* 0x0001e20000000200 */
[----:B------:R-:W4:Y:S01]  /*4050*/  MUFU.EX2 R30, R30 ;  /* 0x0000001e001e7308 */ /* 0x000f220000000800 */
[----:B-1----:R-:W-:Y:S01]  /*4060*/  FADD.FTZ R5, R47, R4 ;  /* 0x000000042f057221 */ /* 0x002fe20000010000 */
[----:B------:R-:W-:Y:S02]  /*4070*/  IADD3 R4, R10, R137, -R138 ;  /* 0x000000890a047210 */ /* 0x000fe40007ffe88a */
[----:B--2---:R-:W-:-:S04]  /*4080*/  CS2R R120, SRZ ;  /* 0x0000000000787805 */ /* 0x004fc8000001ff00 */
[----:B------:R-:W-:Y:S01]  /*4090*/  MUFU.EX2 R108, R108 ;  /* 0x0000006c006c7308 */ /* 0x000fe20000000800 */
[C---:B---3--:R-:W-:Y:S01]  /*40a0*/  FADD.FTZ R3, R25.reuse, R0 ;  /* 0x0000000019037221 */ /* 0x048fe20000010000 */
[----:B------:R-:W-:Y:S02]  /*40b0*/  F2FP.F16.F32.PACK_AB R24, R25, R66 ;  /* 0x000000421918723e */ /* 0x000fe400000000ff */
[----:B------:R-:W-:-:S04]  /*40c0*/  F2FP.F16.F32.PACK_AB R25, R47, R34 ;  /* 0x000000222f19723e */ /* 0x000fc800000000ff */
[----:B------:R1:W2:Y:S01]  /*40d0*/  MUFU.EX2 R9, R122 ;  /* 0x0000007a00097308 */ /* 0x0002a20000000800 */
[----:B----4-:R-:W-:Y:S01]  /*40e0*/  FADD.FTZ R0, R30, R5 ;  /* 0x000000051e007221 */ /* 0x010fe20000010000 */
[----:B------:R-:W-:-:S04]  /*40f0*/  SHF.R.S32.HI R5, RZ, 0x1f, R4 ;  /* 0x0000001fff057819 */ /* 0x000fc80000011404 */
[----:B------:R-:W-:Y:S01]  /*4100*/  LEA.HI R4, R5, R4, RZ, 0x7 ;  /* 0x0000000405047211 */ /* 0x000fe200078f38ff */
[----:B------:R-:W-:Y:S01]  /*4110*/  VIADD R5, R88, 0xfffffffe ;  /* 0xfffffffe58057836 */ /* 0x000fe20000000000 */
[----:B------:R-:W3:Y:S01]  /*4120*/  MUFU.EX2 R29, R28 ;  /* 0x0000001c001d7308 */ /* 0x000ee20000000800 */
[----:B-1----:R-:W-:Y:S02]  /*4130*/  CS2R R122, SRZ ;  /* 0x00000000007a7805 */ /* 0x002fe4000001ff00 */
[----:B------:R-:W-:Y:S02]  /*4140*/  SHF.R.S32.HI R4, RZ, 0x7, R4 ;  /* 0x00000007ff047819 */ /* 0x000fe40000011404 */
[----:B------:R-:W-:Y:S02]  /*4150*/  CS2R R88, SRZ ;  /* 0x0000000000587805 */ /* 0x000fe4000001ff00 */
[----:B------:R-:W-:Y:S02]  /*4160*/  VIMNMX R4, RZ, R4, !PT ;  /* 0x00000004ff047248 */ /* 0x000fe40007fe0100 */
[----:B--2---:R-:W-:Y:S01]  /*4170*/  F2FP.F16.F32.PACK_AB R26, R9, R108 ;  /* 0x0000006c091a723e */ /* 0x004fe200000000ff */
[----:B------:R-:W-:Y:S01]  /*4180*/  FADD.FTZ R108, R108, R3 ;  /* 0x000000036c6c7221 */ /* 0x000fe20000010000 */
[----:B------:R-:W-:-:S03]  /*4190*/  ISETP.GE.AND P1, PT, R5, R4, PT ;  /* 0x000000040500720c */ /* 0x000fc60003f26270 */
[----:B------:R-:W-:Y:S01]  /*41a0*/  FADD.FTZ R3, R9, R108 ;  /* 0x0000006c09037221 */ /* 0x000fe20000010000 */
[----:B------:R-:W-:Y:S02]  /*41b0*/  CS2R R108, SRZ ;  /* 0x00000000006c7805 */ /* 0x000fe4000001ff00 */
[C---:B---3--:R-:W-:Y:S01]  /*41c0*/  F2FP.F16.F32.PACK_AB R27, R29.reuse, R30 ;  /* 0x0000001e1d1b723e */ /* 0x048fe200000000ff */
[----:B------:R-:W-:-:S04]  /*41d0*/  FADD.FTZ R0, R29, R0 ;  /* 0x000000001d007221 */ /* 0x000fc80000010000 */
[----:B------:R0:W-:Y:S01]  /*41e0*/  STSM.16.M88.4 [R17+0x6000], R24 ;  /* 0x0060001811007844 */ /* 0x0001e20000000200 */
[----:B------:R1:W-:Y:S06]  /*41f0*/  MEMBAR.ALL.CTA ;  /* 0x0000000000007992 */ /* 0x0003ec0000008000 */
[----:B-1----:R-:W1:Y:S02]  /*4200*/  FENCE.VIEW.ASYNC.S ;  /* 0x00000000000073c6 */ /* 0x002e640000000000 */
[----:B-1----:R-:W-:Y:S01]  /*4210*/  NOP ;  /* 0x0000000000007918 */ /* 0x002fe20000000000 */
[----:B------:R-:W-:Y:S05]  /*4220*/  @!P1 BRA `(.L_x_12077) ;  /* 0x00000030008c9947 */ /* 0x000fea0003800000 */
[----:B------:R-:W-:Y:S01]  /*4230*/  IMAD.MOV.U32 R8, RZ, RZ, R63 ;  /* 0x000000ffff087224 */ /* 0x000fe200078e003f */
[----:B------:R-:W-:Y:S01]  /*4240*/  UMOV UR6, UR38 ;  /* 0x0000002600067c82 */ /* 0x000fe20008000000 */
[----:B------:R-:W-:Y:S01]  /*4250*/  IMAD.MOV.U32 R7, RZ, RZ, R78 ;  /* 0x000000ffff077224 */ /* 0x000fe200078e004e */
[----:B------:R-:W-:Y:S01]  /*4260*/  ULDC UR5, c[0x0][0x9d8] ;  /* 0x0002760000057ab9 */ /* 0x000fe20000000800 */
[----:B------:R-:W-:Y:S02]  /*4270*/  IMAD.MOV.U32 R6, RZ, RZ, R2 ;  /* 0x000000ffff067224 */ /* 0x000fe400078e0002 */
[----:B------:R-:W-:-:S07]  /*4280*/  IMAD.MOV.U32 R135, RZ, RZ, RZ ;  /* 0x000000ffff877224 */ /* 0x000fce00078e00ff */
.L_x_12088:
[----:B------:R-:W-:Y:S01]  /*4290*/  ISETP.NE.AND P2, PT, RZ, UR40, PT ;  /* 0x00000028ff007c0c */ /* 0x000fe2000bf45270 */
[----:B------:R-:W-:-:S04]  /*42a0*/  UISETP.NE.AND UP0, UPT, UR6, 0x1, UPT ;  /* 0x000000010600788c */ /* 0x000fc8000bf05270 */
[----:B------:R-:W-:-:S06]  /*42b0*/  USEL UR7, URZ, 0x1, UP0 ;  /* 0x000000013f077887 */ /* 0x000fcc0008000000 */
[----:B------:R-:W-:Y:S02]  /*42c0*/  LOP3.LUT R2, R6, UR7, RZ, 0x3c, !PT ;  /* 0x0000000706027c12 */ /* 0x000fe4000f8e3cff */
[----:B------:R-:W-:Y:S05]  /*42d0*/  @P2 BRA `(.L_x_12078) ;  /* 0x0000000000342947 */ /* 0x000fea0003800000 */
[----:B------:R-:W-:Y:S05]  /*42e0*/  @!P0 BRA `(.L_x_12079) ;  /* 0x0000000000048947 */ /* 0x000fea0003800000 */
[----:B------:R-:W-:Y:S01]  /*42f0*/  BPT.TRAP 0x1 ;  /* 0x000000040000795c */ /* 0x000fe20000300000 */
.L_x_12079:
[----:B------:R-:W-:Y:S01]  /*4300*/  UIADD3 UR7, UR6, 0x1, URZ ;  /* 0x0000000106077890 */ /* 0x000fe2000fffe03f */
[----:B------:R-:W-:-:S03]  /*4310*/  SHF.L.U32 R9, R2, 0x1f, RZ ;  /* 0x0000001f02097819 */ /* 0x000fc600000006ff */
[----:B------:R-:W-:-:S04]  /*4320*/  UISETP.NE.AND UP0, UPT, UR7, 0x2, UPT ;  /* 0x000000020700788c */ /* 0x000fc8000bf05270 */
[----:B------:R-:W-:-:S04]  /*4330*/  USEL UR7, UR7, URZ, UP0 ;  /* 0x0000003f07077287 */ /* 0x000fc80008000000 */
[----:B------:R-:W-:-:S09]  /*4340*/  ULEA UR7, UR7, UR41, 0x3 ;  /* 0x0000002907077291 */ /* 0x000fd2000f8e183f */
[----:B------:R1:W2:Y:S01]  /*4350*/  SYNCS.PHASECHK.TRANS64.TRYWAIT P1, [UR7+0x2d830], R9 ;  /* 0x02d83009ff0075a7 */ /* 0x0002a20008020147 */
[----:B------:R-:W-:Y:S05]  /*4360*/  @!P0 BRA `(.L_x_12080) ;  /* 0x0000000000048947 */ /* 0x000fea0003800000 */
[----:B------:R-:W-:Y:S01]  /*4370*/  BPT.TRAP 0x1 ;  /* 0x000000040000795c */ /* 0x000fe20000300000 */
.L_x_12080:
[----:B--2---:R-:W-:Y:S05]  /*4380*/  @P1 BRA `(.L_x_12078) ;  /* 0x0000000000081947 */ /* 0x004fea0003800000 */
[----:B------:R-:W2:Y:S02]  /*4390*/  SYNCS.PHASECHK.TRANS64.TRYWAIT P1, [UR7+0x2d830], R9 ;  /* 0x02d83009ff0075a7 */ /* 0x000ea40008020147 */
[----:B--2---:R-:W-:Y:S05]  /*43a0*/  @!P1 BRA `(.L_x_12081) ;  /* 0x000000d400d49947 */ /* 0x004fea0003800000 */
.L_x_12078:
        /* <DEDUP_REMOVED lines=40> */
.L_x_12083:
[----:B------:R-:W-:Y:S01]  /*4630*/  ULEA UR7, UR6, UR41, 0x3 ;  /* 0x0000002906077291 */ /* 0x000fe2000f8e183f */
[----:B------:R-:W-:-:S08]  /*4640*/  SHF.L.U32 R6, R6, 0x1f, RZ ;  /* 0x0000001f06067819 */ /* 0x000fd000000006ff */
[----:B------:R0:W1:Y:S01]  /*4650*/  SYNCS.PHASECHK.TRANS64.TRYWAIT P1, [UR7+0x2d850], R6 ;  /* 0x02d85006ff0075a7 */ /* 0x0000620008020147 */
[----:B------:R-:W-:Y:S05]  /*4660*/  @!P0 BRA `(.L_x_12084) ;  /* 0x0000000000048947 */ /* 0x000fea0003800000 */
[----:B------:R-:W-:Y:S01]  /*4670*/  BPT.TRAP 0x1 ;  /* 0x000000040000795c */ /* 0x000fe20000300000 */
.L_x_12084:
[----:B-1----:R-:W-:Y:S05]  /*4680*/  @P1 BRA `(.L_x_12082) ;  /* 0x0000000000081947 */ /* 0x002fea0003800000 */
[----:B------:R-:W1:Y:S02]  /*4690*/  SYNCS.PHASECHK.TRANS64.TRYWAIT P1, [UR7+0x2d850], R6 ;  /* 0x02d85006ff0075a7 */ /* 0x000e640008020147 */
[----:B-1----:R-:W-:Y:S05]  /*46a0*/  @!P1 BRA `(.L_x_12085) ;  /* 0x000000d4002c9947 */ /* 0x002fea0003800000 */
.L_x_12082:
        /* <DEDUP_REMOVED lines=18> */
[----:B------:R-:W-:-:S02]  /*47d0*/  ISETP.GE.U32.AND P1, PT, R10, 0x180, PT ;  /* 0x000001800a00780c */ /* 0x000fc40003f26070 */
        /* <DEDUP_REMOVED lines=51> */
.L_x_12086:
[----:B------:R-:W-:Y:S01]  /*4b10*/  ISETP.NE.AND P1, PT, R154, 0x1, PT ;  /* 0x000000019a00780c */ /* 0x000fe20003f25270 */
[----:B0-----:R-:W-:Y:S02]  /*4b20*/  IMAD.IADD R6, R140, 0x1, R136 ;  /* 0x000000018c067824 */ /* 0x001fe400078e0288 */
        /* <DEDUP_REMOVED lines=15> */
[----:B------:R-:W-:Y:S01]  /*4c20*/  MUFU.TANH R13, R13 ;  /* 0x0000000d000d7308 */ /* 0x000fe20000002400 */
[----:B------:R-:W-:Y:S01]  /*4c30*/  FMUL.FTZ R15, R30, UR5 ;  /* 0x000000051e0f7c20 */ /* 0x000fe20008410000 */
[----:B------:R-:W-:Y:S01]  /*4c40*/  FMUL.FTZ R44, R60, UR5 ;  /* 0x000000053c2c7c20 */ /* 0x000fe20008410000 */
[----:B------:R-:W-:Y:S01]  /*4c50*/  FMUL.FTZ R29, R38, UR5 ;  /* 0x00000005261d7c20 */ /* 0x000fe20008410000 */
[----:B------:R-:W1:Y:S01]  /*4c60*/  @P1 LDC R10, c[0x0][0x450] ;  /* 0x00011400ff0a1b82 */ /* 0x000e620000000800 */
        /* <DEDUP_REMOVED lines=15> */
[----:B0-----:R-:W-:-:S04]  /*4d60*/  @P1 IMAD.HI.U32 R9, R6, R9, RZ ;  /* 0x0000000906091227 */ /* 0x001fc800078e00ff */
[----:B------:R-:W-:Y:S01]  /*4d70*/  FMUL.FTZ R51, R51, UR5 ;  /* 0x0000000533337c20 */ /* 0x000fe20008410000 */
[----:B------:R-:W-:Y:S01]  /*4d80*/  FMUL.FTZ R54, R54, UR5 ;  /* 0x0000000536367c20 */ /* 0x000fe20008410000 */
[----:B------:R-:W-:Y:S01]  /*4d90*/  FMUL.FTZ R55, R55, UR5 ;  /* 0x0000000537377c20 */ /* 0x000fe20008410000 */
[----:B------:R-:W-:Y:S01]  /*4da0*/  MUFU.TANH R27, R27 ;  /* 0x0000001b001b7308 */ /* 0x000fe20000002400 */
        /* <DEDUP_REMOVED lines=8> */
[----:B------:R-:W0:Y:S01]  /*4e30*/  SHFL.IDX PT, R61, R6, RZ, 0x1c1f ;  /* 0x001c1fff063d7589 */ /* 0x000e2200000e0000 */
[----:B------:R-:W-:-:S02]  /*4e40*/  IMAD.MOV.U32 R56, RZ, RZ, -0x80 ;  /* 0xffffff80ff387424 */ /* 0x000fc400078e00ff */
[----:B------:R-:W-:Y:S01]  /*4e50*/  FMUL.FTZ R10, R25, UR5 ;  /* 0x00000005190a7c20 */ /* 0x000fe20008410000 */
[----:B------:R-:W1:Y:S01]  /*4e60*/  MUFU.TANH R9, R9 ;  /* 0x0000000900097308 */ /* 0x000e620000002400 */
[----:B------:R-:W-:Y:S01]  /*4e70*/  FMUL.FTZ R25, R34, UR5 ;  /* 0x0000000522197c20 */ /* 0x000fe20008410000 */
[----:B------:R-:W-:Y:S02]  /*4e80*/  IMAD R56, R5, R56, 0x1 ;  /* 0x0000000105387424 */ /* 0x000fe400078e0238 */
[----:B------:R-:W-:Y:S01]  /*4e90*/  FMUL.FTZ R34, R43, UR5 ;  /* 0x000000052b227c20 */ /* 0x000fe20008410000 */
[----:B------:R-:W-:Y:S01]  /*4ea0*/  FMUL.FTZ R43, R57, UR5 ;  /* 0x00000005392b7c20 */ /* 0x000fe20008410000 */
[----:B------:R-:W-:Y:S01]  /*4eb0*/  FMUL.FTZ R57, R73, UR5 ;  /* 0x0000000549397c20 */ /* 0x000fe20008410000 */
[----:B------:R-:W-:Y:S02]  /*4ec0*/  IMAD R56, R139, -0x2, R56 ;  /* 0xfffffffe8b387824 */ /* 0x000fe400078e0238 */
[----:B------:R-:W-:Y:S01]  /*4ed0*/  FMUL.FTZ R70, R70, UR5 ;  /* 0x0000000546467c20 */ /* 0x000fe20008410000 */
[----:B------:R-:W2:Y:S01]  /*4ee0*/  MUFU.TANH R10, R10 ;  /* 0x0000000a000a7308 */ /* 0x000ea20000002400 */
[----:B------:R-:W-:Y:S01]  /*4ef0*/  FMUL.FTZ R71, R71, UR5 ;  /* 0x0000000547477c20 */ /* 0x000fe20008410000 */
[----:B------:R-:W-:Y:S01]  /*4f00*/  FMUL.FTZ R87, R87, UR5 ;  /* 0x0000000557577c20 */ /* 0x000fe20008410000 */
[----:B------:R-:W-:Y:S01]  /*4f10*/  IADD3 R56, -R138, R56, R137 ;  /* 0x000000388a387210 */ /* 0x000fe20007ffe189 */
[----:B------:R-:W-:-:S04]  /*4f20*/  ULEA UR7, UR38, UR41, 0x3 ;  /* 0x0000002926077291 */ /* 0x000fc8000f8e183f */
[----:B------:R-:W3:Y:S01]  /*4f30*/  MUFU.TANH R24, R24 ;  /* 0x0000001800187308 */ /* 0x000ee20000002400 */
[----:B------:R-:W-:Y:S01]  /*4f40*/  UIADD3 UR7, UR7, 0x2d840, URZ ;  /* 0x0002d84007077890 */ /* 0x000fe2000fffe03f */
[----:B0-----:R-:W-:Y:S02]  /*4f50*/  IMAD.IADD R60, R56, 0x1, R61 ;  /* 0x00000001383c7824 */ /* 0x001fe400078e023d */
[----:B------:R-:W-:Y:S01]  /*4f60*/  FMUL.FTZ R61, R47, UR5 ;  /* 0x000000052f3d7c20 */ /* 0x000fe20008410000 */
[----:B------:R-:W-:-:S03]  /*4f70*/  UPRMT UR7, UR42, 0x654, UR7 ;  /* 0x000006542a077896 */ /* 0x000fc60008000007 */
[----:B------:R-:W0:Y:S01]  /*4f80*/  MUFU.TANH R28, R28 ;  /* 0x0000001c001c7308 */ /* 0x000e220000002400 */
[C---:B------:R-:W-:Y:S02]  /*4f90*/  ISETP.GT.AND P1, PT, R60.reuse, RZ, PT ;  /* 0x000000ff3c00720c */ /* 0x040fe40003f24270 */
[----:B------:R-:W-:Y:S02]  /*4fa0*/  ISETP.GT.AND P3, PT, R60, 0x1, PT ;  /* 0x000000013c00780c */ /* 0x000fe40003f64270 */
[----:B-1----:R-:W-:-:S03]  /*4fb0*/  FSEL R9, R9, -INF , P1 ;  /* 0xff80000009097808 */ /* 0x002fc60000800000 */
[----:B------:R-:W1:Y:S01]  /*4fc0*/  MUFU.TANH R31, R31 ;  /* 0x0000001f001f7308 */ /* 0x000e620000002400 */
[----:B--2---:R-:W-:Y:S01]  /*4fd0*/  FSEL R10, R10, -INF , P3 ;  /* 0xff8000000a0a7808 */ /* 0x004fe20001800000 */
[----:B------:R-:W-:Y:S01]  /*4fe0*/  SYNCS.ARRIVE.TRANS64.RED.A1T0 RZ, [UR7], RZ ;  /* 0x000000ffffff79a7 */ /* 0x000fe20008100407 */
[C---:B------:R-:W-:Y:S02]  /*4ff0*/  ISETP.GT.AND P2, PT, R60.reuse, 0x8, PT ;  /* 0x000000083c00780c */ /* 0x040fe40003f44270 */
[C---:B------:R-:W-:Y:S02]  /*5000*/  ISETP.GT.AND P5, PT, R60.reuse, 0x9, PT ;  /* 0x000000093c00780c */ /* 0x040fe40003fa4270 */
[C---:B------:R-:W-:Y:S01]  /*5010*/  ISETP.GT.AND P4, PT, R60.reuse, 0x10, PT ;  /* 0x000000103c00780c */ /* 0x040fe20003f84270 */
[----:B------:R-:W2:Y:S01]  /*5020*/  MUFU.TANH R32, R32 ;  /* 0x0000002000207308 */ /* 0x000ea20000002400 */
[C---:B------:R-:W-:Y:S02]  /*5030*/  ISETP.GT.AND P1, PT, R60.reuse, 0x11, PT ;  /* 0x000000113c00780c */ /* 0x040fe40003f24270 */
[----:B------:R-:W-:-:S02]  /*5040*/  ISETP.GT.AND P3, PT, R60, 0x18, PT ;  /* 0x000000183c00780c */ /* 0x000fc40003f64270 */
[----:B------:R-:W-:Y:S02]  /*5050*/  FSEL R13, R13, -INF , P2 ;  /* 0xff8000000d0d7808 */ /* 0x000fe40001000000 */
[----:B------:R-:W-:Y:S01]  /*5060*/  FSEL R14, R14, -INF , P5 ;  /* 0xff8000000e0e7808 */ /* 0x000fe20002800000 */
[----:B------:R-:W4:Y:S01]  /*5070*/  MUFU.TANH R35, R35 ;  /* 0x0000002300237308 */ /* 0x000f220000002400 */
[----:B------:R-:W-:Y:S02]  /*5080*/  FSEL R21, R21, -INF , P4 ;  /* 0xff80000015157808 */ /* 0x000fe40002000000 */
[----:B---3--:R-:W-:Y:S02]  /*5090*/  FSEL R24, R24, -INF , P1 ;  /* 0xff80000018187808 */ /* 0x008fe40000800000 */
[----:B------:R-:W-:Y:S02]  /*50a0*/  FSEL R27, R27, -INF , P3 ;  /* 0xff8000001b1b7808 */ /* 0x000fe40001800000 */
[C---:B------:R-:W-:Y:S01]  /*50b0*/  ISETP.GT.AND P2, PT, R60.reuse, 0x19, PT ;  /* 0x000000193c00780c */ /* 0x040fe20003f44270 */
[----:B------:R-:W3:Y:S01]  /*50c0*/  MUFU.TANH R36, R36 ;  /* 0x0000002400247308 */ /* 0x000ee20000002400 */
[----:B------:R-:W-:-:S02]  /*50d0*/  ISETP.GT.AND P5, PT, R60, 0x20, PT ;  /* 0x000000203c00780c */ /* 0x000fc40003fa4270 */
[C---:B------:R-:W-:Y:S02]  /*50e0*/  ISETP.GT.AND P4, PT, R60.reuse, 0x21, PT ;  /* 0x000000213c00780c */ /* 0x040fe40003f84270 */
[C---:B------:R-:W-:Y:S02]  /*50f0*/  ISETP.GT.AND P1, PT, R60.reuse, 0x28, PT ;  /* 0x000000283c00780c */ /* 0x040fe40003f24270 */
[----:B------:R-:W-:Y:S01]  /*5100*/  ISETP.GT.AND P3, PT, R60, 0x29, PT ;  /* 0x000000293c00780c */ /* 0x000fe20003f64270 */
[----:B------:R-:W5:Y:S01]  /*5110*/  MUFU.TANH R38, R38 ;  /* 0x0000002600267308 */ /* 0x000f620000002400 */
[----:B0-----:R-:W-:Y:S02]  /*5120*/  FSEL R28, R28, -INF , P2 ;  /* 0xff8000001c1c7808 */ /* 0x001fe40001000000 */
[----:B-1----:R-:W-:Y:S02]  /*5130*/  FSEL R31, R31, -INF , P5 ;  /* 0xff8000001f1f7808 */ /* 0x002fe40002800000 */
[----:B--2---:R-:W-:-:S02]  /*5140*/  FSEL R32, R32, -INF , P4 ;  /* 0xff80000020207808 */ /* 0x004fc40002000000 */
[----:B----4-:R-:W-:Y:S01]  /*5150*/  FSEL R35, R35, -INF , P1 ;  /* 0xff80000023237808 */ /* 0x010fe20000800000 */
[----:B------:R-:W0:Y:S01]  /*5160*/  MUFU.TANH R39, R39 ;  /* 0x0000002700277308 */ /* 0x000e220000002400 */
[----:B---3--:R-:W-:Y:S02]  /*5170*/  FSEL R36, R36, -INF , P3 ;  /* 0xff80000024247808 */ /* 0x008fe40001800000 */
[C---:B------:R-:W-:Y:S02]  /*5180*/  ISETP.GT.AND P2, PT, R60.reuse, 0x30, PT ;  /* 0x000000303c00780c */ /* 0x040fe40003f44270 */
[C---:B------:R-:W-:Y:S02]  /*5190*/  ISETP.GT.AND P5, PT, R60.reuse, 0x31, PT ;  /* 0x000000313c00780c */ /* 0x040fe40003fa4270 */
[C---:B------:R-:W-:Y:S01]  /*51a0*/  ISETP.GT.AND P4, PT, R60.reuse, 0x38, PT ;  /* 0x000000383c00780c */ /* 0x040fe20003f84270 */
[----:B------:R-:W1:Y:S01]  /*51b0*/  MUFU.TANH R40, R40 ;  /* 0x0000002800287308 */ /* 0x000e620000002400 */
[----:B------:R-:W-:-:S02]  /*51c0*/  ISETP.GT.AND P1, PT, R60, 0x39, PT ;  /* 0x000000393c00780c */ /* 0x000fc40003f24270 */
[----:B------:R-:W-:Y:S02]  /*51d0*/  ISETP.GT.AND P3, PT, R60, 0x40, PT ;  /* 0x000000403c00780c */ /* 0x000fe40003f64270 */
[----:B-----5:R-:W-:Y:S02]  /*51e0*/  FSEL R38, R38, -INF , P2 ;  /* 0xff80000026267808 */ /* 0x020fe40001000000 */
[C---:B------:R-:W-:Y:S01]  /*51f0*/  ISETP.GT.AND P2, PT, R60.reuse, 0x41, PT ;  /* 0x000000413c00780c */ /* 0x040fe20003f44270 */
        /* <DEDUP_REMOVED lines=9> */
[----:B------:R-:W-:-:S05]  /*5290*/  ISETP.GT.AND P1, PT, R60, 0x50, PT ;  /* 0x000000503c00780c */ /* 0x000fca0003f24270 */
[----:B------:R-:W2:Y:S01]  /*52a0*/  MUFU.TANH R44, R44 ;  /* 0x0000002c002c7308 */ /* 0x000ea20000002400 */
[----:B0-----:R-:W-:Y:S02]  /*52b0*/  FSEL R42, R42, -INF , P3 ;  /* 0xff8000002a2a7808 */ /* 0x001fe40001800000 */
[----:B------:R-:W-:-:S05]  /*52c0*/  ISETP.GT.AND P3, PT, R60, 0x51, PT ;  /* 0x000000513c00780c */ /* 0x000fca0003f64270 */
        /* <DEDUP_REMOVED lines=24> */
[----:B------:R-:W-:Y:S01]  /*5450*/  MUFU.TANH R11, R11 ;  /* 0x0000000b000b7308 */ /* 0x000fe20000002400 */
[----:B0-----:R-:W-:Y:S02]  /*5460*/  FSEL R57, R57, -INF , P1 ;  /* 0xff80000039397808 */ /* 0x001fe40000800000 */
[----:B------:R-:W-:-:S05]  /*5470*/  ISETP.GT.AND P1, PT, R60, 0x78, PT ;  /* 0x000000783c00780c */ /* 0x000fca0003f24270 */
[----:B------:R-:W-:Y:S01]  /*5480*/  MUFU.TANH R15, R15 ;  /* 0x0000000f000f7308 */ /* 0x000fe20000002400 */
[----:B-1----:R-:W-:Y:S02]  /*5490*/  FSEL R47, R47, -INF , P3 ;  /* 0xff8000002f2f7808 */ /* 0x002fe40001800000 */
[----:B------:R-:W-:Y:S02]  /*54a0*/  ISETP.GT.AND P3, PT, R60, 0x79, PT ;  /* 0x000000793c00780c */ /* 0x000fe40003f64270 */
[----:B------:R-:W-:-:S03]  /*54b0*/  FMNMX.FTZ R60, R10, R65, !PT ;  /* 0x000000410a3c7209 */ /* 0x000fc60007810000 */
[----:B------:R-:W-:Y:S01]  /*54c0*/  MUFU.TANH R20, R20 ;  /* 0x0000001400147308 */ /* 0x000fe20000002400 */
[----:B------:R-:W-:-:S04]  /*54d0*/  FMNMX.FTZ R65, R13, R60, !PT ;  /* 0x0000003c0d417209 */ /* 0x000fc80007810000 */
        /* <DEDUP_REMOVED lines=11> */
[----:B------:R-:W-:Y:S01]  /*5590*/  FMNMX.FTZ R65, R35, R60, !PT ;  /* 0x0000003c23417209 */ /* 0x000fe20007810000 */
[----:B------:R-:W-:Y:S01]  /*55a0*/  FMUL.FTZ R60, R62, UR5 ;  /* 0x000000053e3c7c20 */ /* 0x000fe20008410000 */
[----:B------:R-:W-:Y:S02]  /*55b0*/  FMUL.FTZ R62, R63, UR5 ;  /* 0x000000053f3e7c20 */ /* 0x000fe40008410000 */
        /* <DEDUP_REMOVED lines=9> */
[----:B------:R-:W-:-:S03]  /*5650*/  FMUL.FTZ R63, R77, UR5 ;  /* 0x000000054d3f7c20 */ /* 0x000fc60008410000 */
[----:B------:R-:W-:Y:S01]  /*5660*/  FMNMX.FTZ R65, R43, R64, !PT ;  /* 0x000000402b417209 */ /* 0x000fe20007810000 */
[----:B------:R-:W-:Y:S02]  /*5670*/  FMUL.FTZ R64, R80, UR5 ;  /* 0x0000000550407c20 */ /* 0x000fe40008410000 */
[----:B------:R-:W0:Y:S01]  /*5680*/  MUFU.TANH R63, R63 ;  /* 0x0000003f003f7308 */ /* 0x000e220000002400 */
[----:B------:R-:W-:-:S04]  /*5690*/  FMNMX.FTZ R68, R44, R65, !PT ;  /* 0x000000412c447209 */ /* 0x000fc80007810000 */
[----:B------:R-:W-:-:S03]  /*56a0*/  FMNMX.FTZ R65, R45, R68, !PT ;  /* 0x000000442d417209 */ /* 0x000fc60007810000 */
[----:B------:R-:W1:Y:S01]  /*56b0*/  MUFU.TANH R64, R64 ;  /* 0x0000004000407308 */ /* 0x000e620000002400 */
[----:B------:R-:W-:Y:S01]  /*56c0*/  FMNMX.FTZ R69, R46, R65, !PT ;  /* 0x000000412e457209 */ /* 0x000fe20007810000 */
[----:B------:R-:W-:Y:S02]  /*56d0*/  FMUL.FTZ R65, R81, UR5 ;  /* 0x0000000551417c20 */ /* 0x000fe40008410000 */
[----:B------:R-:W2:Y:S01]  /*56e0*/  SHFL.IDX PT, R81, R6, 0x1, 0x1c1f ;  /* 0x003c1f0006517f89 */ /* 0x000ea200000e0000 */
[----:B------:R-:W-:-:S03]  /*56f0*/  FMNMX.FTZ R68, R48, R69, !PT ;  /* 0x0000004530447209 */ /* 0x000fc60007810000 */
[----:B------:R-:W3:Y:S01]  /*5700*/  MUFU.TANH R65, R65 ;  /* 0x0000004100417308 */ /* 0x000ee20000002400 */
[----:B------:R-:W-:Y:S01]  /*5710*/  FMNMX.FTZ R69, R49, R68, !PT ;  /* 0x0000004431457209 */ /* 0x000fe20007810000 */
[----:B------:R-:W-:Y:S01]  /*5720*/  FMUL.FTZ R68, R84, UR5 ;  /* 0x0000000554447c20 */ /* 0x000fe20008410000 */
[----:B0-----:R-:W-:Y:S01]  /*5730*/  FSEL R63, R63, -INF , P2 ;  /* 0xff8000003f3f7808 */ /* 0x001fe20001000000 */
[----:B------:R-:W-:Y:S01]  /*5740*/  FMUL.FTZ R84, R79, UR5 ;  /* 0x000000054f547c20 */ /* 0x000fe20008410000 */
[----:B------:R-:W-:Y:S01]  /*5750*/  FMNMX.FTZ R72, R52, R69, !PT ;  /* 0x0000004534487209 */ /* 0x000fe20007810000 */
[----:B------:R-:W-:Y:S02]  /*5760*/  FMUL.FTZ R69, R85, UR5 ;  /* 0x0000000555457c20 */ /* 0x000fe40008410000 */
[----:B------:R-:W0:Y:S01]  /*5770*/  MUFU.TANH R68, R68 ;  /* 0x0000004400447308 */ /* 0x000e220000002400 */
[----:B------:R-:W-:Y:S02]  /*5780*/  FMNMX.FTZ R72, R53, R72, !PT ;  /* 0x0000004835487209 */ /* 0x000fe40007810000 */
[----:B-1----:R-:W-:-:S02]  /*5790*/  FSEL R64, R64, -INF , P5 ;  /* 0xff80000040407808 */ /* 0x002fc40002800000 */
[----:B------:R-:W-:-:S03]  /*57a0*/  FMNMX.FTZ R72, R57, R72, !PT ;  /* 0x0000004839487209 */ /* 0x000fc60007810000 */
[----:B------:R-:W1:Y:S01]  /*57b0*/  MUFU.TANH R69, R69 ;  /* 0x0000004500457308 */ /* 0x000e620000002400 */
[----:B------:R-:W-:Y:S02]  /*57c0*/  FMNMX.FTZ R72, R47, R72, !PT ;  /* 0x000000482f487209 */ /* 0x000fe40007810000 */
[----:B---3--:R-:W-:Y:S01]  /*57d0*/  FSEL R65, R65, -INF , P4 ;  /* 0xff80000041417808 */ /* 0x008fe20002000000 */
[----:B--2---:R-:W-:Y:S01]  /*57e0*/  IMAD.IADD R56, R56, 0x1, R81 ;  /* 0x0000000138387824 */ /* 0x004fe200078e0251 */
[----:B------:R-:W-:-:S03]  /*57f0*/  FMNMX.FTZ R73, R63, R72, !PT ;  /* 0x000000483f497209 */ /* 0x000fc60007810000 */
[----:B------:R-:W2:Y:S01]  /*5800*/  MUFU.TANH R51, R51 ;  /* 0x0000003300337308 */ /* 0x000ea20000002400 */
[----:B------:R-:W-:Y:S01]  /*5810*/  FMNMX.FTZ R72, R64, R73, !PT ;  /* 0x0000004940487209 */ /* 0x000fe20007810000 */
[----:B------:R-:W-:Y:S01]  /*5820*/  FMUL.FTZ R73, R67, UR5 ;  /* 0x0000000543497c20 */ /* 0x000fe20008410000 */
[----:B0-----:R-:W-:Y:S02]  /*5830*/  FSEL R67, R68, -INF , P1 ;  /* 0xff80000044437808 */ /* 0x001fe40000800000 */
[----:B------:R-:W-:Y:S02]  /*5840*/  FMNMX.FTZ R72, R65, R72, !PT ;  /* 0x0000004841487209 */ /* 0x000fe40007810000 */
[----:B------:R-:W-:Y:S01]  /*5850*/  ISETP.GT.AND P4, PT, R56, RZ, PT ;  /* 0x000000ff3800720c */ /* 0x000fe20003f84270 */
[----:B------:R-:W0:Y:S01]  /*5860*/  MUFU.TANH R54, R54 ;  /* 0x0000003600367308 */ /* 0x000e220000002400 */
[----:B-1----:R-:W-:Y:S02]  /*5870*/  FSEL R69, R69, -INF , P3 ;  /* 0xff80000045457808 */ /* 0x002fe40001800000 */
[----:B------:R-:W-:-:S02]  /*5880*/  FMNMX.FTZ R72, R67, R72, !PT ;  /* 0x0000004843487209 */ /* 0x000fc40007810000 */
[----:B------:R-:W-:Y:S02]  /*5890*/  ISETP.GT.AND P2, PT, R56, 0x8, PT ;  /* 0x000000083800780c */ /* 0x000fe40003f44270 */
[----:B------:R-:W-:Y:S01]  /*58a0*/  FMNMX.FTZ R76, R69, R72, !PT ;  /* 0x00000048454c7209 */ /* 0x000fe20007810000 */
[----:B------:R-:W-:Y:S01]  /*58b0*/  FMUL.FTZ R72, R74, UR5 ;  /* 0x000000054a487c20 */ /* 0x000fe20008410000 */
[----:B------:R-:W-:Y:S01]  /*58c0*/  MUFU.TANH R55, R55 ;  /* 0x0000003700377308 */ /* 0x000fe20000002400 */
[----:B------:R-:W-:Y:S01]  /*58d0*/  FMUL.FTZ R74, R78, UR5 ;  /* 0x000000054e4a7c20 */ /* 0x000fe20008410000 */
[C---:B------:R-:W-:Y:S01]  /*58e0*/  ISETP.GT.AND P3, PT, R56.reuse, 0x9, PT ;  /* 0x000000093800780c */ /* 0x040fe20003f64270 */
[----:B------:R-:W1:Y:S01]  /*58f0*/  SHFL.BFLY PT, R77, R76, 0x2, 0x1f ;  /* 0x0c401f004c4d7f89 */ /* 0x000e6200000e0000 */
[----:B------:R-:W-:Y:S02]  /*5900*/  ISETP.GT.AND P5, PT, R56, 0x10, PT ;  /* 0x000000103800780c */ /* 0x000fe40003fa4270 */
[----:B------:R-:W-:-:S02]  /*5910*/  FSEL R15, R15, -INF , P2 ;  /* 0xff8000000f0f7808 */ /* 0x000fc40001000000 */
[----:B------:R-:W3:Y:S01]  /*5920*/  MUFU.TANH R58, R58 ;  /* 0x0000003a003a7308 */ /* 0x000ee20000002400 */
[----:B------:R-:W-:Y:S02]  /*5930*/  FSEL R20, R20, -INF , P3 ;  /* 0xff80000014147808 */ /* 0x000fe40001800000 */
[----:B------:R-:W-:Y:S02]  /*5940*/  FSEL R25, R25, -INF , P5 ;  /* 0xff80000019197808 */ /* 0x000fe40002800000 */
[C---:B------:R-:W-:Y:S02]  /*5950*/  ISETP.GT.AND P2, PT, R56.reuse, 0x19, PT ;  /* 0x000000193800780c */ /* 0x040fe40003f44270 */
[C---:B------:R-:W-:Y:S01]  /*5960*/  ISETP.GT.AND P3, PT, R56.reuse, 0x20, PT ;  /* 0x000000203800780c */ /* 0x040fe20003f64270 */
[----:B------:R-:W4:Y:S01]  /*5970*/  MUFU.TANH R59, R59 ;  /* 0x0000003b003b7308 */ /* 0x000f220000002400 */
[----:B------:R-:W-:Y:S02]  /*5980*/  ISETP.GT.AND P5, PT, R56, 0x21, PT ;  /* 0x000000213800780c */ /* 0x000fe40003fa4270 */
[----:B------:R-:W-:-:S02]  /*5990*/  FSEL R30, R30, -INF , P2 ;  /* 0xff8000001e1e7808 */ /* 0x000fc40001000000 */
[----:B------:R-:W-:Y:S02]  /*59a0*/  FSEL R33, R33, -INF , P3 ;  /* 0xff80000021217808 */ /* 0x000fe40001800000 */
[----:B------:R-:W-:Y:S01]  /*59b0*/  FSEL R34, R34, -INF , P5 ;  /* 0xff80000022227808 */ /* 0x000fe20002800000 */
[----:B------:R-:W5:Y:S01]  /*59c0*/  MUFU.TANH R60, R60 ;  /* 0x0000003c003c7308 */ /* 0x000f620000002400 */
[----:B------:R-:W-:Y:S02]  /*59d0*/  ISETP.GT.AND P2, PT, R56, 0x30, PT ;  /* 0x000000303800780c */ /* 0x000fe40003f44270 */
[----:B-1----:R-:W-:Y:S01]  /*59e0*/  FMNMX.FTZ R80, R76, R77, !PT ;  /* 0x0000004d4c507209 */ /* 0x002fe20007810000 */
[----:B------:R-:W-:Y:S01]  /*59f0*/  FMUL.FTZ R76, R83, UR5 ;  /* 0x00000005534c7c20 */ /* 0x000fe20008410000 */
[----:B------:R-:W-:Y:S01]  /*5a00*/  ISETP.GT.AND P3, PT, R56, 0x31, PT ;  /* 0x000000313800780c */ /* 0x000fe20003f64270 */
[----:B------:R-:W-:Y:S01]  /*5a10*/  FMUL.FTZ R77, R86, UR5 ;  /* 0x00000005564d7c20 */ /* 0x000fe20008410000 */
[----:B------:R-:W-:Y:S01]  /*5a20*/  ISETP.GT.AND P5, PT, R56, 0x38, PT ;  /* 0x000000383800780c */ /* 0x000fe20003fa4270 */
[----:B------:R-:W1:Y:S01]  /*5a30*/  SHFL.BFLY PT, R79, R80, 0x1, 0x1f ;  /* 0x0c201f00504f7f89 */ /* 0x000e6200000e0000 */
[----:B------:R-:W-:Y:S01]  /*5a40*/  MUFU.TANH R62, R62 ;  /* 0x0000003e003e7308 */ /* 0x000fe20000002400 */
[----:B------:R-:W-:-:S02]  /*5a50*/  FSEL R50, R50, -INF , P2 ;  /* 0xff80000032327808 */ /* 0x000fc40001000000 */
[----:B--2---:R-:W-:Y:S02]  /*5a60*/  FSEL R51, R51, -INF , P3 ;  /* 0xff80000033337808 */ /* 0x004fe40001800000 */
[----:B0-----:R-:W-:Y:S02]  /*5a70*/  FSEL R54, R54, -INF , P5 ;  /* 0xff80000036367808 */ /* 0x001fe40002800000 */
[C---:B------:R-:W-:Y:S01]  /*5a80*/  ISETP.GT.AND P2, PT, R56.reuse, 0x40, PT ;  /* 0x000000403800780c */ /* 0x040fe20003f44270 */
[----:B------:R0:W-:Y:S01]  /*5a90*/  MUFU.TANH R68, R73 ;  /* 0x0000004900447308 */ /* 0x0001e20000002400 */
[C---:B------:R-:W-:Y:S02]  /*5aa0*/  ISETP.GT.AND P3, PT, R56.reuse, 0x41, PT ;  /* 0x000000413800780c */ /* 0x040fe40003f64270 */
[----:B------:R-:W-:Y:S02]  /*5ab0*/  ISETP.GT.AND P5, PT, R56, 0x48, PT ;  /* 0x000000483800780c */ /* 0x000fe40003fa4270 */
[----:B---3--:R-:W-:-:S02]  /*5ac0*/  FSEL R58, R58, -INF , P2 ;  /* 0xff8000003a3a7808 */ /* 0x008fc40001000000 */
[----:B----4-:R-:W-:Y:S01]  /*5ad0*/  FSEL R59, R59, -INF , P3 ;  /* 0xff8000003b3b7808 */ /* 0x010fe20001800000 */
[----:B------:R-:W2:Y:S01]  /*5ae0*/  MUFU.TANH R12, R12 ;  /* 0x0000000c000c7308 */ /* 0x000ea20000002400 */
[----:B0-----:R-:W-:Y:S01]  /*5af0*/  FMUL.FTZ R73, R75, UR5 ;  /* 0x000000054b497c20 */ /* 0x001fe20008410000 */
[----:B-----5:R-:W-:Y:S01]  /*5b00*/  FSEL R60, R60, -INF , P5 ;  /* 0xff8000003c3c7808 */ /* 0x020fe20002800000 */
[----:B------:R-:W-:Y:S01]  /*5b10*/  FMUL.FTZ R75, R82, UR5 ;  /* 0x00000005524b7c20 */ /* 0x000fe20008410000 */
[C---:B------:R-:W-:Y:S02]  /*5b20*/  ISETP.GT.AND P1, PT, R56.reuse, 0x1, PT ;  /* 0x000000013800780c */ /* 0x040fe40003f24270 */
[----:B------:R-:W-:Y:S02]  /*5b30*/  ISETP.GT.AND P2, PT, R56, 0x50, PT ;  /* 0x000000503800780c */ /* 0x000fe40003f44270 */
[----:B-1----:R-:W-:Y:S01]  /*5b40*/  FMNMX.FTZ R78, R80, R79, !PT ;  /* 0x0000004f504e7209 */ /* 0x002fe20007810000 */
[----:B------:R-:W0:Y:S01]  /*5b50*/  MUFU.TANH R66, R66 ;  /* 0x0000004200427308 */ /* 0x000e220000002400 */
[----:B------:R-:W-:-:S02]  /*5b60*/  FSEL R80, R11, -INF , P4 ;  /* 0xff8000000b507808 */ /* 0x000fc40002000000 */
[C---:B------:R-:W-:Y:S01]  /*5b70*/  ISETP.GT.AND P4, PT, R56.reuse, 0x11, PT ;  /* 0x000000113800780c */ /* 0x040fe20003f84270 */
[----:B------:R-:W1:Y:S01]  /*5b80*/  LDC R11, c[0x0][0x988] ;  /* 0x00026200ff0b7b82 */ /* 0x000e620000000800 */
[----:B------:R-:W-:Y:S02]  /*5b90*/  ISETP.GT.AND P3, PT, R56, 0x51, PT ;  /* 0x000000513800780c */ /* 0x000fe40003f64270 */
[----:B------:R-:W-:Y:S01]  /*5ba0*/  FSEL R26, R26, -INF , P4 ;  /* 0xff8000001a1a7808 */ /* 0x000fe20002000000 */
[----:B------:R-:W3:Y:S01]  /*5bb0*/  MUFU.TANH R70, R70 ;  /* 0x0000004600467308 */ /* 0x000ee20000002400 */
[C---:B------:R-:W-:Y:S02]  /*5bc0*/  ISETP.GT.AND P4, PT, R56.reuse, 0x28, PT ;  /* 0x000000283800780c */ /* 0x040fe40003f84270 */
[----:B------:R-:W-:Y:S02]  /*5bd0*/  ISETP.GT.AND P5, PT, R56, 0x58, PT ;  /* 0x000000583800780c */ /* 0x000fe40003fa4270 */
[----:B------:R-:W-:-:S02]  /*5be0*/  FSEL R37, R37, -INF , P4 ;  /* 0xff80000025257808 */ /* 0x000fc40002000000 */
[----:B------:R-:W-:Y:S01]  /*5bf0*/  ISETP.GT.AND P4, PT, R56, 0x39, PT ;  /* 0x000000393800780c */ /* 0x000fe20003f84270 */
[----:B------:R-:W4:Y:S01]  /*5c00*/  MUFU.TANH R71, R71 ;  /* 0x0000004700477308 */ /* 0x000f220000002400 */
[----:B--2---:R-:W-:Y:S02]  /*5c10*/  FSEL R12, R12, -INF , P1 ;  /* 0xff8000000c0c7808 */ /* 0x004fe40000800000 */
[----:B------:R-:W-:Y:S02]  /*5c20*/  FSEL R55, R55, -INF , P4 ;  /* 0xff80000037377808 */ /* 0x000fe40002000000 */
[----:B------:R-:W-:Y:S02]  /*5c30*/  ISETP.GT.AND P4, PT, R56, 0x49, PT ;  /* 0x000000493800780c */ /* 0x000fe40003f84270 */
[----:B0-----:R-:W-:Y:S01]  /*5c40*/  FSEL R66, R66, -INF , P2 ;  /* 0xff80000042427808 */ /* 0x001fe20001000000 */
[----:B------:R-:W0:Y:S01]  /*5c50*/  MUFU.TANH R29, R29 ;  /* 0x0000001d001d7308 */ /* 0x000e220000002400 */
[----:B------:R-:W-:-:S02]  /*5c60*/  FSEL R62, R62, -INF , P4 ;  /* 0xff8000003e3e7808 */ /* 0x000fc40002000000 */
[----:B------:R-:W-:Y:S01]  /*5c70*/  ISETP.GT.AND P4, PT, R56, 0x59, PT ;  /* 0x000000593800780c */ /* 0x000fe20003f84270 */
[----:B-1----:R-:W-:Y:S01]  /*5c80*/  FMUL.FTZ R82, R78, R11 ;  /* 0x0000000b4e527220 */ /* 0x002fe20000410000 */
[----:B------:R-:W-:Y:S02]  /*5c90*/  FSEL R68, R68, -INF , P3 ;  /* 0xff80000044447808 */ /* 0x000fe40001800000 */
[----:B---3--:R-:W-:Y:S01]  /*5ca0*/  FSEL R70, R70, -INF , P5 ;  /* 0xff80000046467808 */ /* 0x008fe20002800000 */
[----:B------:R-:W1:Y:S01]  /*5cb0*/  MUFU.TANH R72, R72 ;  /* 0x0000004800487308 */ /* 0x000e620000002400 */
[----:B----4-:R-:W-:Y:S02]  /*5cc0*/  FSEL R71, R71, -INF , P4 ;  /* 0xff80000047477808 */ /* 0x010fe40002000000 */
[C---:B------:R-:W-:Y:S02]  /*5cd0*/  ISETP.GT.AND P1, PT, R56.reuse, 0x18, PT ;  /* 0x000000183800780c */ /* 0x040fe40003f24270 */
[----:B------:R-:W-:-:S02]  /*5ce0*/  ISETP.GT.AND P2, PT, R56, 0x60, PT ;  /* 0x000000603800780c */ /* 0x000fc40003f44270 */
[C---:B------:R-:W-:Y:S01]  /*5cf0*/  ISETP.GT.AND P3, PT, R56.reuse, 0x61, PT ;  /* 0x000000613800780c */ /* 0x040fe20003f64270 */
[----:B------:R-:W2:Y:S01]  /*5d00*/  MUFU.TANH R73, R73 ;  /* 0x0000004900497308 */ /* 0x000ea20000002400 */
[C---:B------:R-:W-:Y:S02]  /*5d10*/  ISETP.GT.AND P5, PT, R56.reuse, 0x68, PT ;  /* 0x000000683800780c */ /* 0x040fe40003fa4270 */
[----:B------:R-:W-:Y:S02]  /*5d20*/  ISETP.GT.AND P4, PT, R56, 0x69, PT ;  /* 0x000000693800780c */ /* 0x000fe40003f84270 */
[----:B------:R-:W-:Y:S02]  /*5d30*/  FMNMX.FTZ R81, R80, R8, !PT ;  /* 0x0000000850517209 */ /* 0x000fe40007810000 */
[----:B0-----:R-:W-:Y:S01]  /*5d40*/  FSEL R29, R29, -INF , P1 ;  /* 0xff8000001d1d7808 */ /* 0x001fe20000800000 */
[----:B------:R-:W0:Y:S01]  /*5d50*/  MUFU.TANH R74, R74 ;  /* 0x0000004a004a7308 */ /* 0x000e220000002400 */
[----:B-1----:R-:W-:-:S02]  /*5d60*/  FSEL R72, R72, -INF , P2 ;  /* 0xff80000048487808 */ /* 0x002fc40001000000 */
[C---:B------:R-:W-:Y:S02]  /*5d70*/  ISETP.GT.AND P1, PT, R56.reuse, 0x29, PT ;  /* 0x000000293800780c */ /* 0x040fe40003f24270 */
[----:B------:R-:W-:-:S03]  /*5d80*/  ISETP.GT.AND P2, PT, R56, 0x70, PT ;  /* 0x000000703800780c */ /* 0x000fc60003f44270 */
[----:B------:R-:W1:Y:S01]  /*5d90*/  MUFU.TANH R6, R84 ;  /* 0x0000005400067308 */ /* 0x000e620000002400 */
[----:B--2---:R-:W-:Y:S02]  /*5da0*/  FSEL R73, R73, -INF , P3 ;  /* 0xff80000049497808 */ /* 0x004fe40001800000 */
[----:B------:R-:W-:-:S05]  /*5db0*/  ISETP.GT.AND P3, PT, R56, 0x71, PT ;  /* 0x000000713800780c */ /* 0x000fca0003f64270 */
[----:B------:R-:W2:Y:S01]  /*5dc0*/  MUFU.TANH R61, R61 ;  /* 0x0000003d003d7308 */ /* 0x000ea20000002400 */
[----:B0-----:R-:W-:Y:S02]  /*5dd0*/  FSEL R74, R74, -INF , P5 ;  /* 0xff8000004a4a7808 */ /* 0x001fe40002800000 */
[----:B------:R-:W-:-:S05]  /*5de0*/  ISETP.GT.AND P5, PT, R56, 0x78, PT ;  /* 0x000000783800780c */ /* 0x000fca0003fa4270 */
[----:B------:R-:W-:Y:S01]  /*5df0*/  MUFU.TANH R75, R75 ;  /* 0x0000004b004b7308 */ /* 0x000fe20000002400 */
[----:B-1----:R-:W-:Y:S02]  /*5e00*/  FSEL R6, R6, -INF , P4 ;  /* 0xff80000006067808 */ /* 0x002fe40002000000 */
[----:B------:R-:W-:Y:S02]  /*5e10*/  ISETP.GT.AND P4, PT, R56, 0x79, PT ;  /* 0x000000793800780c */ /* 0x000fe40003f84270 */
[----:B------:R-:W-:-:S03]  /*5e20*/  FMNMX.FTZ R56, R12, R81, !PT ;  /* 0x000000510c387209 */ /* 0x000fc60007810000 */
[----:B------:R-:W-:Y:S01]  /*5e30*/  MUFU.TANH R76, R76 ;  /* 0x0000004c004c7308 */ /* 0x000fe20000002400 */
[----:B------:R-:W-:Y:S02]  /*5e40*/  FMNMX.FTZ R81, R15, R56, !PT ;  /* 0x000000380f517209 */ /* 0x000fe40007810000 */
[----:B--2---:R-:W-:Y:S02]  /*5e50*/  FSEL R61, R61, -INF , P1 ;  /* 0xff8000003d3d7808 */ /* 0x004fe40000800000 */
[----:B------:R-:W-:Y:S02]  /*5e60*/  FMNMX.FTZ R56, R20, R81, !PT ;  /* 0x0000005114387209 */ /* 0x000fe40007810000 */
[----:B------:R-:W-:Y:S01]  /*5e70*/  FSETP.NEU.FTZ.AND P1, PT, R78, -INF , PT ;  /* 0xff8000004e00780b */ /* 0x000fe20003f3d000 */
[----:B------:R-:W0:Y:S01]  /*5e80*/  MUFU.TANH R77, R77 ;  /* 0x0000004d004d7308 */ /* 0x000e220000002400 */
[----:B------:R-:W-:Y:S02]  /*5e90*/  FMNMX.FTZ R81, R25, R56, !PT ;  /* 0x0000003819517209 */ /* 0x000fe40007810000 */
[----:B------:R-:W-:-:S02]  /*5ea0*/  FSEL R82, R82, RZ, P1 ;  /* 0x000000ff52527208 */ /* 0x000fc40000800000 */
[----:B------:R-:W-:-:S03]  /*5eb0*/  FMNMX.FTZ R56, R26, R81, !PT ;  /* 0x000000511a387209 */ /* 0x000fc60007810000 */
[-CC-:B------:R-:W-:Y:S01]  /*5ec0*/  FFMA.FTZ R83, R32, R11.reuse, -R82.reuse ;  /* 0x0000000b20537223 */ /* 0x180fe20000010852 */
[----:B------:R-:W-:Y:S01]  /*5ed0*/  FMNMX.FTZ R81, R29, R56, !PT ;  /* 0x000000381d517209 */ /* 0x000fe20007810000 */
[-CC-:B------:R-:W-:Y:S01]  /*5ee0*/  FFMA.FTZ R84, R35, R11.reuse, -R82.reuse ;  /* 0x0000000b23547223 */ /* 0x180fe20000010852 */
[----:B------:R-:W1:Y:S01]  /*5ef0*/  MUFU.TANH R79, R87 ;  /* 0x00000057004f7308 */ /* 0x000e620000002400 */
[--C-:B------:R-:W-:Y:S01]  /*5f00*/  FFMA.FTZ R9, R9, R11, -R82.reuse ;  /* 0x0000000b09097223 */ /* 0x100fe20000010852 */
[----:B------:R-:W-:Y:S01]  /*5f10*/  FMNMX.FTZ R56, R30, R81, !PT ;  /* 0x000000511e387209 */ /* 0x000fe20007810000 */
[-CC-:B------:R-:W-:Y:S01]  /*5f20*/  FFMA.FTZ R10, R10, R11.reuse, -R82.reuse ;  /* 0x0000000b0a0a7223 */ /* 0x180fe20000010852 */
[-CC-:B------:R-:W-:Y:S01]  /*5f30*/  FFMA.FTZ R13, R13, R11.reuse, -R82.reuse ;  /* 0x0000000b0d0d7223 */ /* 0x180fe20000010852 */
[-CC-:B------:R-:W-:Y:S01]  /*5f40*/  FFMA.FTZ R14, R14, R11.reuse, -R82.reuse ;  /* 0x0000000b0e0e7223 */ /* 0x180fe20000010852 */
[----:B------:R-:W-:Y:S01]  /*5f50*/  FMNMX.FTZ R81, R33, R56, !PT ;  /* 0x0000003821517209 */ /* 0x000fe20007810000 */
[-CC-:B------:R-:W-:Y:S01]  /*5f60*/  FFMA.FTZ R21, R21, R11.reuse, -R82.reuse ;  /* 0x0000000b15157223 */ /* 0x180fe20000010852 */
[----:B0-----:R-:W-:Y:S01]  /*5f70*/  FSEL R77, R77, -INF , P5 ;  /* 0xff8000004d4d7808 */ /* 0x001fe20002800000 */
[--C-:B------:R-:W-:Y:S01]  /*5f80*/  FFMA.FTZ R24, R24, R11, -R82.reuse ;  /* 0x0000000b18187223 */ /* 0x100fe20000010852 */
[----:B------:R-:W-:Y:S01]  /*5f90*/  FMNMX.FTZ R56, R34, R81, !PT ;  /* 0x0000005122387209 */ /* 0x000fe20007810000 */
[-CC-:B------:R-:W-:Y:S01]  /*5fa0*/  FFMA.FTZ R27, R27, R11.reuse, -R82.reuse ;  /* 0x0000000b1b1b7223 */ /* 0x180fe20000010852 */
[-CC-:B------:R-:W-:Y:S01]  /*5fb0*/  FFMA.FTZ R28, R28, R11.reuse, -R82.reuse ;  /* 0x0000000b1c1c7223 */ /* 0x180fe20000010852 */
[-CC-:B------:R-:W-:Y:S01]  /*5fc0*/  FFMA.FTZ R31, R31, R11.reuse, -R82.reuse ;  /* 0x0000000b1f1f7223 */ /* 0x180fe20000010852 */
[----:B------:R-:W-:Y:S01]  /*5fd0*/  FMNMX.FTZ R32, R37, R56, !PT ;  /* 0x0000003825207209 */ /* 0x000fe20007810000 */
[-CC-:B------:R-:W-:Y:S01]  /*5fe0*/  FFMA.FTZ R36, R36, R11.reuse, -R82.reuse ;  /* 0x0000000b24247223 */ /* 0x180fe20000010852 */
[----:B------:R-:W-:Y:S01]  /*5ff0*/  MUFU.EX2 R56, R83 ;  /* 0x0000005300387308 */ /* 0x000fe20000000800 */
[----:B-1----:R-:W-:Y:S01]  /*6000*/  FSEL R79, R79, -INF , P4 ;  /* 0xff8000004f4f7808 */ /* 0x002fe20002000000 */
[-CC-:B------:R-:W-:Y:S01]  /*6010*/  FFMA.FTZ R38, R38, R11.reuse, -R82.reuse ;  /* 0x0000000b26267223 */ /* 0x180fe20000010852 */
[----:B------:R-:W-:Y:S01]  /*6020*/  FMNMX.FTZ R81, R61, R32, !PT ;  /* 0x000000203d517209 */ /* 0x000fe20007810000 */
[-CC-:B------:R-:W-:Y:S01]  /*6030*/  FFMA.FTZ R39, R39, R11.reuse, -R82.reuse ;  /* 0x0000000b27277223 */ /* 0x180fe20000010852 */
[-CC-:B------:R-:W-:Y:S01]  /*6040*/  FFMA.FTZ R40, R40, R11.reuse, -R82.reuse ;  /* 0x0000000b28287223 */ /* 0x180fe20000010852 */
[--C-:B------:R-:W-:Y:S01]  /*6050*/  FFMA.FTZ R41, R41, R11, -R82.reuse ;  /* 0x0000000b29297223 */ /* 0x100fe20000010852 */
[----:B------:R-:W-:Y:S01]  /*6060*/  FMNMX.FTZ R32, R50, R81, !PT ;  /* 0x0000005132207209 */ /* 0x000fe20007810000 */
[-CC-:B------:R-:W-:Y:S01]  /*6070*/  FFMA.FTZ R42, R42, R11.reuse, -R82.reuse ;  /* 0x0000000b2a2a7223 */ /* 0x180fe20000010852 */
[----:B------:R0:W-:Y:S01]  /*6080*/  MUFU.EX2 R81, R84 ;  /* 0x0000005400517308 */ /* 0x0001e20000000800 */
[-CC-:B------:R-:W-:Y:S01]  /*6090*/  FFMA.FTZ R43, R43, R11.reuse, -R82.reuse ;  /* 0x0000000b2b2b7223 */ /* 0x180fe20000010852 */
[----:B------:R-:W-:Y:S01]  /*60a0*/  FMNMX.FTZ R35, R51, R32, !PT ;  /* 0x0000002033237209 */ /* 0x000fe20007810000 */
[-CC-:B------:R-:W-:Y:S01]  /*60b0*/  FFMA.FTZ R44, R44, R11.reuse, -R82.reuse ;  /* 0x0000000b2c2c7223 */ /* 0x180fe20000010852 */
[-CC-:B------:R-:W-:Y:S01]  /*60c0*/  FFMA.FTZ R45, R45, R11.reuse, -R82.reuse ;  /* 0x0000000b2d2d7223 */ /* 0x180fe20000010852 */
[--C-:B------:R-:W-:Y:S01]  /*60d0*/  FFMA.FTZ R46, R46, R11, -R82.reuse ;  /* 0x0000000b2e2e7223 */ /* 0x100fe20000010852 */
[----:B------:R-:W-:Y:S01]  /*60e0*/  FMNMX.FTZ R32, R54, R35, !PT ;  /* 0x0000002336207209 */ /* 0x000fe20007810000 */
[-CC-:B------:R-:W-:Y:S01]  /*60f0*/  FFMA.FTZ R48, R48, R11.reuse, -R82.reuse ;  /* 0x0000000b30307223 */ /* 0x180fe20000010852 */
[-CC-:B------:R-:W-:Y:S01]  /*6100*/  FFMA.FTZ R49, R49, R11.reuse, -R82.reuse ;  /* 0x0000000b31317223 */ /* 0x180fe20000010852 */
[-CC-:B0-----:R-:W-:Y:S01]  /*6110*/  FFMA.FTZ R84, R57, R11.reuse, -R82.reuse ;  /* 0x0000000b39547223 */ /* 0x181fe20000010852 */
[----:B------:R-:W-:Y:S01]  /*6120*/  FMNMX.FTZ R35, R55, R32, !PT ;  /* 0x0000002037237209 */ /* 0x000fe20007810000 */
[-CC-:B------:R-:W-:Y:S01]  /*6130*/  FFMA.FTZ R52, R52, R11.reuse, -R82.reuse ;  /* 0x0000000b34347223 */ /* 0x180fe20000010852 */
[-CC-:B------:R-:W-:Y:S01]  /*6140*/  FFMA.FTZ R53, R53, R11.reuse, -R82.reuse ;  /* 0x0000000b35357223 */ /* 0x180fe20000010852 */
[--C-:B------:R-:W-:Y:S01]  /*6150*/  FFMA.FTZ R47, R47, R11, -R82.reuse ;  /* 0x0000000b2f2f7223 */ /* 0x100fe20000010852 */
[----:B------:R-:W-:Y:S01]  /*6160*/  FMNMX.FTZ R32, R58, R35, !PT ;  /* 0x000000233a207209 */ /* 0x000fe20007810000 */
[-CC-:B------:R-:W-:Y:S01]  /*6170*/  FFMA.FTZ R64, R64, R11.reuse, -R82.reuse ;  /* 0x0000000b40407223 */ /* 0x180fe20000010852 */
[-CC-:B------:R-:W-:Y:S01]  /*6180*/  FFMA.FTZ R65, R65, R11.reuse, -R82.reuse ;  /* 0x0000000b41417223 */ /* 0x180fe20000010852 */
[-CC-:B------:R-:W-:Y:S01]  /*6190*/  FFMA.FTZ R67, R67, R11.reuse, -R82.reuse ;  /* 0x0000000b43437223 */ /* 0x180fe20000010852 */
[----:B------:R-:W-:Y:S01]  /*61a0*/  FMNMX.FTZ R35, R59, R32, !PT ;  /* 0x000000203b237209 */ /* 0x000fe20007810000 */
[----:B------:R-:W-:Y:S01]  /*61b0*/  FFMA.FTZ R69, R69, R11, -R82 ;  /* 0x0000000b45457223 */ /* 0x000fe20000010852 */
        /* <DEDUP_REMOVED lines=12> */
[----:B------:R-:W-:Y:S01]  /*6280*/  FSEL R32, R75, -INF , P2 ;  /* 0xff8000004b207808 */ /* 0x000fe20001000000 */
        /* <DEDUP_REMOVED lines=9> */
[----:B------:R-:W-:Y:S01]  /*6320*/  FMNMX.FTZ R75, R79, R76, !PT ;  /* 0x0000004c4f4b7209 */ /* 0x000fe20007810000 */
[----:B------:R-:W-:Y:S02]  /*6330*/  FFMA.FTZ R76, R63, R11, -R82 ;  /* 0x0000000b3f4c7223 */ /* 0x000fe40000010852 */
[----:B------:R-:W-:Y:S02]  /*6340*/  MUFU.EX2 R28, R28 ;  /* 0x0000001c001c7308 */ /* 0x000fe40000000800 */
[----:B------:R-:W0:Y:S06]  /*6350*/  SHFL.BFLY PT, R83, R75, 0x2, 0x1f ;  /* 0x0c401f004b537f89 */ /* 0x000e2c00000e0000 */
[----:B------:R-:W-:Y:S08]  /*6360*/  MUFU.EX2 R31, R31 ;  /* 0x0000001f001f7308 */ /* 0x000ff00000000800 */
[----:B------:R-:W-:Y:S08]  /*6370*/  MUFU.EX2 R36, R36 ;  /* 0x0000002400247308 */ /* 0x000ff00000000800 */
        /* <DEDUP_REMOVED lines=8> */
[C---:B------:R-:W-:Y:S01]  /*6400*/  FSETP.NEU.FTZ.AND P2, PT, R63.reuse, -INF , PT ;  /* 0xff8000003f00780b */ /* 0x040fe20003f5d000 */
[----:B-1----:R-:W-:-:S06]  /*6410*/  FMUL.FTZ R84, R63, R11 ;  /* 0x0000000b3f547220 */ /* 0x002fcc0000410000 */
[----:B------:R-:W-:Y:S01]  /*6420*/  MUFU.EX2 R42, R42 ;  /* 0x0000002a002a7308 */ /* 0x000fe20000000800 */
[----:B------:R-:W-:-:S05]  /*6430*/  FSEL R84, R84, RZ, P2 ;  /* 0x000000ff54547208 */ /* 0x000fca0001000000 */
[-CC-:B------:R-:W-:Y:S01]  /*6440*/  FFMA.FTZ R83, R34, R11.reuse, -R84.reuse ;  /* 0x0000000b22537223 */ /* 0x180fe20000010854 */
[----:B------:R-:W-:Y:S01]  /*6450*/  FSEL R34, R78, RZ, P1 ;  /* 0x000000ff4e227208 */ /* 0x000fe20000800000 */
[-CC-:B------:R-:W-:Y:S01]  /*6460*/  FFMA.FTZ R82, R80, R11.reuse, -R84.reuse ;  /* 0x0000000b50527223 */ /* 0x180fe20000010854 */
[-CC-:B------:R-:W-:Y:S01]  /*6470*/  FFMA.FTZ R87, R12, R11.reuse, -R84.reuse ;  /* 0x0000000b0c577223 */ /* 0x180fe20000010854 */
[-CC-:B------:R-:W-:Y:S01]  /*6480*/  FFMA.FTZ R80, R15, R11.reuse, -R84.reuse ;  /* 0x0000000b0f507223 */ /* 0x180fe20000010854 */
[-CC-:B------:R-:W-:Y:S01]  /*6490*/  FFMA.FTZ R86, R20, R11.reuse, -R84.reuse ;  /* 0x0000000b14567223 */ /* 0x180fe20000010854 */
[----:B------:R-:W-:Y:S01]  /*64a0*/  FADD.FTZ R34, -R34, R7 ;  /* 0x0000000722227221 */ /* 0x000fe20000010100 */
[----:B------:R-:W-:Y:S01]  /*64b0*/  FSEL R7, R63, RZ, P2 ;  /* 0x000000ff3f077208 */ /* 0x000fe20001000000 */
[----:B------:R-:W-:Y:S01]  /*64c0*/  MUFU.EX2 R82, R82 ;  /* 0x0000005200527308 */ /* 0x000fe20000000800 */
[-CC-:B------:R-:W-:Y:S01]  /*64d0*/  FFMA.FTZ R25, R25, R11.reuse, -R84.reuse ;  /* 0x0000000b19197223 */ /* 0x180fe20000010854 */
[-CC-:B------:R-:W-:Y:S01]  /*64e0*/  FFMA.FTZ R26, R26, R11.reuse, -R84.reuse ;  /* 0x0000000b1a1a7223 */ /* 0x180fe20000010854 */
[-C--:B------:R-:W-:Y:S01]  /*64f0*/  FFMA.FTZ R20, R50, R11.reuse, -R84 ;  /* 0x0000000b32147223 */ /* 0x080fe20000010854 */
[----:B------:R-:W-:Y:S01]  /*6500*/  FADD.FTZ R8, -R7, R8 ;  /* 0x0000000807087221 */ /* 0x000fe20000010100 */
[-C--:B------:R-:W-:Y:S01]  /*6510*/  FMUL.FTZ R7, R34, R11.reuse ;  /* 0x0000000b22077220 */ /* 0x080fe20000410000 */
        /* <DEDUP_REMOVED lines=29> */
[----:B------:R-:W-:-:S03]  /*66f0*/  FFMA.FTZ R84, R79, R11, -R84 ;  /* 0x0000000b4f547223 */ /* 0x000fc60000010854 */
[----:B------:R-:W-:-:S03]  /*6700*/  FADD.FTZ R32, R10, R3 ;  /* 0x000000030a207221 */ /* 0x000fc60000010000 */
[----:B------:R-:W0:Y:S01]  /*6710*/  MUFU.EX2 R86, R86 ;  /* 0x0000005600567308 */ /* 0x000e220000000800 */
[----:B-1----:R-:W-:Y:S01]  /*6720*/  FFMA.FTZ R0, R8, R0, R82 ;  /* 0x0000000008007223 */ /* 0x002fe20000010052 */
[----:B------:R-:W-:-:S03]  /*6730*/  FADD.FTZ R73, R13, R32 ;  /* 0x000000200d497221 */ /* 0x000fc60000010000 */
[----:B------:R-:W-:Y:S01]  /*6740*/  FADD.FTZ R3, R87, R0 ;  /* 0x0000000057037221 */ /* 0x000fe20000010000 */
[----:B------:R-:W-:Y:S02]  /*6750*/  FADD.FTZ R0, R14, R73 ;  /* 0x000000490e007221 */ /* 0x000fe40000010000 */
[----:B------:R-:W1:Y:S01]  /*6760*/  MUFU.EX2 R25, R25 ;  /* 0x0000001900197308 */ /* 0x000e620000000800 */
[----:B--2---:R-:W-:-:S07]  /*6770*/  FADD.FTZ R3, R80, R3 ;  /* 0x0000000350037221 */ /* 0x004fce0000010000 */
[----:B------:R-:W2:Y:S01]  /*6780*/  MUFU.EX2 R26, R26 ;  /* 0x0000001a001a7308 */ /* 0x000ea20000000800 */
[----:B0-----:R-:W-:Y:S01]  /*6790*/  FADD.FTZ R32, R86, R3 ;  /* 0x0000000356207221 */ /* 0x001fe20000010000 */
[----:B------:R-:W-:-:S04]  /*67a0*/  FADD.FTZ R3, R21, R0 ;  /* 0x0000000015037221 */ /* 0x000fc80000010000 */
[----:B------:R-:W-:Y:S02]  /*67b0*/  FADD.FTZ R0, R24, R3 ;  /* 0x0000000318007221 */ /* 0x000fe40000010000 */
[----:B------:R-:W0:Y:S02]  /*67c0*/  MUFU.EX2 R29, R29 ;  /* 0x0000001d001d7308 */ /* 0x000e240000000800 */
[----:B------:R-:W-:-:S04]  /*67d0*/  FADD.FTZ R3, R27, R0 ;  /* 0x000000001b037221 */ /* 0x000fc80000010000 */
[----:B------:R-:W-:Y:S02]  /*67e0*/  FADD.FTZ R0, R28, R3 ;  /* 0x000000031c007221 */ /* 0x000fe40000010000 */
[----:B------:R-:W3:Y:S02]  /*67f0*/  MUFU.EX2 R85, R85 ;  /* 0x0000005500557308 */ /* 0x000ee40000000800 */
[----:B------:R-:W-:-:S04]  /*6800*/  FADD.FTZ R3, R31, R0 ;  /* 0x000000001f037221 */ /* 0x000fc80000010000 */
[----:B------:R-:W-:Y:S02]  /*6810*/  FADD.FTZ R0, R56, R3 ;  /* 0x0000000338007221 */ /* 0x000fe40000010000 */
[----:B------:R-:W4:Y:S08]  /*6820*/  MUFU.EX2 R57, R57 ;  /* 0x0000003900397308 */ /* 0x000f300000000800 */
[----:B------:R1:W-:Y:S08]  /*6830*/  MUFU.EX2 R72, R59 ;  /* 0x0000003b00487308 */ /* 0x0003f00000000800 */
[----:B------:R-:W5:Y:S01]  /*6840*/  MUFU.EX2 R83, R83 ;  /* 0x0000005300537308 */ /* 0x000f620000000800 */
[----:B-1----:R-:W-:-:S04]  /*6850*/  FADD.FTZ R59, R25, R32 ;  /* 0x00000020193b7221 */ /* 0x002fc80000010000 */
[----:B--2---:R-:W-:Y:S01]  /*6860*/  FADD.FTZ R32, R26, R59 ;  /* 0x0000003b1a207221 */ /* 0x004fe20000010000 */
[----:B------:R-:W-:Y:S02]  /*6870*/  FADD.FTZ R59, R81, R0 ;  /* 0x00000000513b7221 */ /* 0x000fe40000010000 */
[----:B------:R-:W1:Y:S01]  /*6880*/  MUFU.EX2 R12, R12 ;  /* 0x0000000c000c7308 */ /* 0x000e620000000800 */
[----:B0-----:R-:W-:Y:S01]  /*6890*/  FADD.FTZ R32, R29, R32 ;  /* 0x000000201d207221 */ /* 0x001fe20000010000 */
[----:B------:R-:W-:-:S03]  /*68a0*/  FADD.FTZ R59, R36, R59 ;  /* 0x0000003b243b7221 */ /* 0x000fc60000010000 */
[----:B---3--:R-:W-:-:S03]  /*68b0*/  FADD.FTZ R32, R85, R32 ;  /* 0x0000002055207221 */ /* 0x008fc60000010000 */
[----:B------:R-:W0:Y:S01]  /*68c0*/  MUFU.EX2 R37, R37 ;  /* 0x0000002500257308 */ /* 0x000e220000000800 */
[----:B----4-:R-:W-:-:S04]  /*68d0*/  FADD.FTZ R32, R57, R32 ;  /* 0x0000002039207221 */ /* 0x010fc80000010000 */
[----:B-----5:R-:W-:-:S03]  /*68e0*/  FADD.FTZ R3, R83, R32 ;  /* 0x0000002053037221 */ /* 0x020fc60000010000 */
[----:B------:R-:W2:Y:S01]  /*68f0*/  MUFU.EX2 R20, R20 ;  /* 0x0000001400147308 */ /* 0x000ea20000000800 */
[----:B-1----:R-:W-:-:S07]  /*6900*/  FADD.FTZ R0, R12, R3 ;  /* 0x000000030c007221 */ /* 0x002fce0000010000 */
        /* <DEDUP_REMOVED lines=16> */
[----:B-1----:R-:W-:-:S07]  /*6a10*/  FADD.FTZ R3, R54, R3 ;  /* 0x0000000336037221 */ /* 0x002fce0000010000 */
[----:B------:R-:W1:Y:S08]  /*6a20*/  MUFU.EX2 R77, R60 ;  /* 0x0000003c004d7308 */ /* 0x000e700000000800 */
[----:B------:R-:W3:Y:S08]  /*6a30*/  MUFU.EX2 R45, R45 ;  /* 0x0000002d002d7308 */ /* 0x000ef00000000800 */
[----:B------:R-:W4:Y:S08]  /*6a40*/  MUFU.EX2 R79, R62 ;  /* 0x0000003e004f7308 */ /* 0x000f300000000800 */
[----:B------:R-:W5:Y:S08]  /*6a50*/  MUFU.EX2 R46, R46 ;  /* 0x0000002e002e7308 */ /* 0x000f700000000800 */
[----:B------:R-:W5:Y:S08]  /*6a60*/  MUFU.EX2 R73, R66 ;  /* 0x0000004200497308 */ /* 0x000f700000000800 */
[----:B------:R-:W5:Y:S08]  /*6a70*/  MUFU.EX2 R48, R48 ;  /* 0x0000003000307308 */ /* 0x000f700000000800 */
[----:B------:R0:W-:Y:S08]  /*6a80*/  MUFU.EX2 R66, R33 ;  /* 0x0000002100427308 */ /* 0x0001f00000000800 */
[----:B------:R-:W5:Y:S01]  /*6a90*/  MUFU.EX2 R74, R68 ;  /* 0x00000044004a7308 */ /* 0x000f620000000800 */
[----:B0-----:R-:W-:Y:S01]  /*6aa0*/  FADD.FTZ R33, R43, R0 ;  /* 0x000000002b217221 */ /* 0x001fe20000010000 */
[----:B------:R-:W-:-:S03]  /*6ab0*/  FADD.FTZ R0, R72, R3 ;  /* 0x0000000348007221 */ /* 0x000fc60000010000 */
[----:B--2---:R-:W-:Y:S01]  /*6ac0*/  FADD.FTZ R32, R44, R33 ;  /* 0x000000212c207221 */ /* 0x004fe20000010000 */
[----:B-1----:R-:W-:Y:S02]  /*6ad0*/  FADD.FTZ R0, R77, R0 ;  /* 0x000000004d007221 */ /* 0x002fe40000010000 */
[----:B------:R-:W0:Y:S01]  /*6ae0*/  MUFU.EX2 R49, R49 ;  /* 0x0000003100317308 */ /* 0x000e220000000800 */
[----:B---3--:R-:W-:Y:S01]  /*6af0*/  FADD.FTZ R3, R45, R32 ;  /* 0x000000202d037221 */ /* 0x008fe20000010000 */
[----:B----4-:R-:W-:-:S03]  /*6b00*/  FADD.FTZ R0, R79, R0 ;  /* 0x000000004f007221 */ /* 0x010fc60000010000 */
[----:B-----5:R-:W-:Y:S01]  /*6b10*/  FADD.FTZ R3, R46, R3 ;  /* 0x000000032e037221 */ /* 0x020fe20000010000 */
[----:B------:R-:W-:Y:S02]  /*6b20*/  FADD.FTZ R33, R73, R0 ;  /* 0x0000000049217221 */ /* 0x000fe40000010000 */
[----:B------:R-:W1:Y:S01]  /*6b30*/  MUFU.EX2 R70, R70 ;  /* 0x0000004600467308 */ /* 0x000e620000000800 */
[----:B------:R-:W-:Y:S01]  /*6b40*/  FADD.FTZ R0, R48, R3 ;  /* 0x0000000330007221 */ /* 0x000fe20000010000 */
        /* <DEDUP_REMOVED lines=11> */
[----:B-1----:R-:W-:-:S04]  /*6c00*/  FADD.FTZ R32, R53, R32 ;  /* 0x0000002035207221 */ /* 0x002fc80000010000 */
        /* <DEDUP_REMOVED lines=27> */
.L_x_12087:
[----:B------:R-:W-:Y:S01]  /*6dc0*/  ULEA UR6, UR6, UR41, 0x3 ;  /* 0x0000002906067291 */ /* 0x000fe2000f8e183f */
[----:B------:R-:W-:Y:S01]  /*6dd0*/  F2FP.F16.F32.PACK_AB R25, R26, R25 ;  /* 0x000000191a19723e */ /* 0x000fe200000000ff */
[----:B------:R-:W-:Y:S01]  /*6de0*/  FMUL.FTZ R88, R88, R7 ;  /* 0x0000000758587220 */ /* 0x000fe20000410000 */
[----:B------:R-:W-:Y:S01]  /*6df0*/  F2FP.F16.F32.PACK_AB R32, R10, R9 ;  /* 0x000000090a20723e */ /* 0x000fe200000000ff */
[----:B------:R-:W-:Y:S01]  /*6e00*/  UIADD3 UR6, UR6, 0x2d860, URZ ;  /* 0x0002d86006067890 */ /* 0x000fe2000fffe03f */
[----:B------:R-:W-:Y:S01]  /*6e10*/  F2FP.F16.F32.PACK_AB R33, R87, R82 ;  /* 0x000000525721723e */ /* 0x000fe200000000ff */
[----:B------:R-:W-:Y:S01]  /*6e20*/  FMUL.FTZ R89, R89, R7 ;  /* 0x0000000759597220 */ /* 0x000fe20000410000 */
[----:B------:R-:W-:Y:S01]  /*6e30*/  F2FP.F16.F32.PACK_AB R34, R14, R13 ;  /* 0x0000000d0e22723e */ /* 0x000fe200000000ff */
[----:B------:R-:W-:Y:S01]  /*6e40*/  UPRMT UR6, UR42, 0x654, UR6 ;  /* 0x000006542a067896 */ /* 0x000fe20008000006 */
        /* <DEDUP_REMOVED lines=10> */
[----:B------:R-:W-:Y:S01]  /*6ef0*/  STSM.16.M88.4 [R16+0x21800], R32 ;  /* 0x0218002010007844 */ /* 0x000fe20000000200 */
[----:B------:R-:W-:Y:S01]  /*6f00*/  F2FP.F16.F32.PACK_AB R57, R83, R57 ;  /* 0x000000395339723e */ /* 0x000fe200000000ff */
[----:B------:R-:W-:Y:S01]  /*6f10*/  UMOV UR6, UR38 ;  /* 0x0000002600067c82 */ /* 0x000fe20008000000 */
        /* <DEDUP_REMOVED lines=44> */
[----:B------:R-:W-:Y:S01]  /*71e0*/  ISETP.GT.AND P1, PT, R5, R4, PT ;  /* 0x000000040500720c */ /* 0x000fe20003f24270 */
[-C--:B------:R-:W-:Y:S01]  /*71f0*/  FMUL.FTZ R132, R132, R7.reuse ;  /* 0x0000000784847220 */ /* 0x080fe20000410000 */
[----:B------:R-:W-:Y:S01]  /*7200*/  FMUL.FTZ R133, R133, R7 ;  /* 0x0000000785857220 */ /* 0x000fe20000410000 */
        /* <DEDUP_REMOVED lines=36> */
[----:B-1----:R-:W-:Y:S05]  /*7450*/  @P1 BRA `(.L_x_12088) ;  /* 0xffffffcc008c1947 */ /* 0x002fea000383ffff */
.L_x_12077:
[----:B------:R-:W-:-:S13]  /*7460*/  ISETP.GE.AND P1, PT, R5, RZ, PT ;  /* 0x000000ff0500720c */ /* 0x000fda0003f26270 */
[----:B------:R-:W-:Y:S05]  /*7470*/  @!P1 BRA `(.L_x_12089) ;  /* 0x0000002800389947 */ /* 0x000fea0003800000 */
[----:B------:R-:W-:Y:S01]  /*7480*/  IMAD.MOV.U32 R6, RZ, RZ, R63 ;  /* 0x000000ffff067224 */ /* 0x000fe200078e003f */
[----:B------:R-:W-:Y:S01]  /*7490*/  UMOV UR6, UR38 ;  /* 0x0000002600067c82 */ /* 0x000fe20008000000 */
[----:B------:R-:W-:Y:S01]  /*74a0*/  IMAD.MOV.U32 R4, RZ, RZ, R78 ;  /* 0x000000ffff047224 */ /* 0x000fe200078e004e */
[----:B------:R-:W-:Y:S01]  /*74b0*/  ULDC UR5, c[0x0][0x9d8] ;  /* 0x0002760000057ab9 */ /* 0x000fe20000000800 */
[----:B------:R-:W-:-:S07]  /*74c0*/  IMAD.MOV.U32 R7, RZ, RZ, R2 ;  /* 0x000000ffff077224 */ /* 0x000fce00078e0002 */
.L_x_12100:
[----:B------:R-:W-:Y:S01]  /*74d0*/  ISETP.NE.AND P2, PT, RZ, UR40, PT ;  /* 0x00000028ff007c0c */ /* 0x000fe2000bf45270 */
[----:B------:R-:W-:-:S04]  /*74e0*/  UISETP.NE.AND UP0, UPT, UR6, 0x1, UPT ;  /* 0x000000010600788c */ /* 0x000fc8000bf05270 */
[----:B------:R-:W-:-:S06]  /*74f0*/  USEL UR7, URZ, 0x1, UP0 ;  /* 0x000000013f077887 */ /* 0x000fcc0008000000 */
[----:B------:R-:W-:Y:S02]  /*7500*/  LOP3.LUT R2, R7, UR7, RZ, 0x3c, !PT ;  /* 0x0000000707027c12 */ /* 0x000fe4000f8e3cff */
[----:B------:R-:W-:Y:S05]  /*7510*/  @P2 BRA `(.L_x_12090) ;  /* 0x0000000000342947 */ /* 0x000fea0003800000 */
[----:B------:R-:W-:Y:S05]  /*7520*/  @!P0 BRA `(.L_x_12091) ;  /* 0x0000000000048947 */ /* 0x000fea0003800000 */
[----:B------:R-:W-:Y:S01]  /*7530*/  BPT.TRAP 0x1 ;  /* 0x000000040000795c */ /* 0x000fe20000300000 */
.L_x_12091:
        /* <DEDUP_REMOVED lines=8> */
.L_x_12092:
[----:B--2---:R-:W-:Y:S05]  /*75c0*/  @P1 BRA `(.L_x_12090) ;  /* 0x0000000000081947 */ /* 0x004fea0003800000 */
[----:B------:R-:W2:Y:S02]  /*75d0*/  SYNCS.PHASECHK.TRANS64.TRYWAIT P1, [UR7+0x2d830], R8 ;  /* 0x02d83008ff0075a7 */ /* 0x000ea40008020147 */
[----:B--2---:R-:W-:Y:S05]  /*75e0*/  @!P1 BRA `(.L_x_12093) ;  /* 0x000000a400749947 */ /* 0x004fea0003800000 */
.L_x_12090:
        /* <DEDUP_REMOVED lines=40> */
.L_x_12095:
[----:B------:R-:W-:Y:S01]  /*7870*/  ULEA UR7, UR6, UR41, 0x3 ;  /* 0x0000002906077291 */ /* 0x000fe2000f8e183f */
[----:B------:R-:W-:-:S08]  /*7880*/  SHF.L.U32 R7, R7, 0x1f, RZ ;  /* 0x0000001f07077819 */ /* 0x000fd000000006ff */
[----:B------:R0:W1:Y:S01]  /*7890*/  SYNCS.PHASECHK.TRANS64.TRYWAIT P1, [UR7+0x2d850], R7 ;  /* 0x02d85007ff0075a7 */ /* 0x0000620008020147 */
[----:B------:R-:W-:Y:S05]  /*78a0*/  @!P0 BRA `(.L_x_12096) ;  /* 0x0000000000048947 */ /* 0x000fea0003800000 */
[----:B------:R-:W-:Y:S01]  /*78b0*/  BPT.TRAP 0x1 ;  /* 0x000000040000795c */ /* 0x000fe20000300000 */
.L_x_12096:
[----:B-1----:R-:W-:Y:S05]  /*78c0*/  @P1 BRA `(.L_x_12094) ;  /* 0x0000000000081947 */ /* 0x002fea0003800000 */
[----:B------:R-:W1:Y:S02]  /*78d0*/  SYNCS.PHASECHK.TRANS64.TRYWAIT P1, [UR7+0x2d850], R7 ;  /* 0x02d85007ff0075a7 */ /* 0x000e640008020147 */
[----:B-1----:R-:W-:Y:S05]  /*78e0*/  @!P1 BRA `(.L_x_12097) ;  /* 0x000000a000cc9947 */ /* 0x002fea0003800000 */
.L_x_12094:
        /* <DEDUP_REMOVED lines=70> */
.L_x_12098:
        /* <DEDUP_REMOVED lines=73> */
[----:B------:R-:W-:-:S04]  /*81e0*/  ULEA UR7, UR38, UR41, 0x3 ;  /* 0x0000002926077291 */ /* 0x000fc8000f8e183f */
[----:B------:R-:W-:Y:S01]  /*81f0*/  UIADD3 UR7, UR7, 0x2d840, URZ ;  /* 0x0002d84007077890 */ /* 0x000fe2000fffe03f */
[----:B------:R-:W0:Y:S01]  /*8200*/  MUFU.TANH R24, R24 ;  /* 0x0000001800187308 */ /* 0x000e220000002400 */
[----:B-1----:R-:W-:Y:S02]  /*8210*/  FMNMX.FTZ R63, R15, R70, !PT ;  /* 0x000000460f3f7209 */ /* 0x002fe40007810000 */
[----:B------:R-:W-:-:S05]  /*8220*/  UPRMT UR7, UR42, 0x654, UR7 ;  /* 0x000006542a077896 */ /* 0x000fca0008000007 */
[----:B------:R-:W1:Y:S01]  /*8230*/  MUFU.TANH R21, R21 ;  /* 0x0000001500157308 */ /* 0x000e620000002400 */
[----:B--2---:R-:W-:-:S03]  /*8240*/  FMNMX.FTZ R68, R20, R11, !PT ;  /* 0x0000000b14447209 */ /* 0x004fc60007810000 */
[----:B------:R-:W-:Y:S04]  /*8250*/  SYNCS.ARRIVE.TRANS64.RED.A1T0 RZ, [UR7], RZ ;  /* 0x000000ffffff79a7 */ /* 0x000fe80008100407 */
[----:B------:R-:W2:Y:S01]  /*8260*/  MUFU.TANH R25, R25 ;  /* 0x0000001900197308 */ /* 0x000ea20000002400 */
[----:B0-----:R-:W-:-:S07]  /*8270*/  FMNMX.FTZ R70, R24, R63, !PT ;  /* 0x0000003f18467209 */ /* 0x001fce0007810000 */
[----:B------:R-:W0:Y:S01]  /*8280*/  MUFU.TANH R26, R26 ;  /* 0x0000001a001a7308 */ /* 0x000e220000002400 */
[----:B-1----:R-:W-:Y:S01]  /*8290*/  FMNMX.FTZ R11, R21, R68, !PT ;  /* 0x00000044150b7209 */ /* 0x002fe20007810000 */
[----:B------:R-:W-:Y:S01]  /*82a0*/  FMUL.FTZ R68, R77, UR5 ;  /* 0x000000054d447c20 */ /* 0x000fe20008410000 */
[----:B------:R-:W-:-:S05]  /*82b0*/  FMUL.FTZ R77, R86, UR5 ;  /* 0x00000005564d7c20 */ /* 0x000fca0008410000 */
        /* <DEDUP_REMOVED lines=16> */
[----:B------:R-:W-:Y:S01]  /*83c0*/  FMUL.FTZ R70, R79, UR5 ;  /* 0x000000054f467c20 */ /* 0x000fe20008410000 */
[----:B------:R-:W-:-:S05]  /*83d0*/  FMUL.FTZ R79, R87, UR5 ;  /* 0x00000005574f7c20 */ /* 0x000fca0008410000 */
        /* <DEDUP_REMOVED lines=95> */
[----:B0-----:R-:W-:Y:S02]  /*89d0*/  FMNMX.FTZ R83, R80, R11, !PT ;  /* 0x0000000b50537209 */ /* 0x001fe40007810000 */
[----:B------:R-:W0:Y:S03]  /*89e0*/  LDC R11, c[0x0][0x988] ;  /* 0x00026200ff0b7b82 */ /* 0x000e260000000800 */
[----:B------:R-:W2:Y:S01]  /*89f0*/  SHFL.BFLY PT, R84, R83, 0x1, 0x1f ;  /* 0x0c201f0053547f89 */ /* 0x000ea200000e0000 */
[----:B-1----:R-:W-:-:S05]  /*8a00*/  FMNMX.FTZ R78, R82, R63, !PT ;  /* 0x0000003f524e7209 */ /* 0x002fca0007810000 */
[C---:B------:R-:W-:Y:S01]  /*8a10*/  FADD.FTZ R4, -R78.reuse, R4 ;  /* 0x000000044e047221 */ /* 0x040fe20000010100 */
[-C--:B0-----:R-:W-:Y:S01]  /*8a20*/  FMUL.FTZ R80, R78, R11.reuse ;  /* 0x0000000b4e507220 */ /* 0x081fe20000410000 */
[----:B--2---:R-:W-:Y:S02]  /*8a30*/  FMNMX.FTZ R63, R83, R84, !PT ;  /* 0x00000054533f7209 */ /* 0x004fe40007810000 */
[-C--:B------:R-:W-:Y:S01]  /*8a40*/  FMUL.FTZ R84, R4, R11.reuse ;  /* 0x0000000b04547220 */ /* 0x080fe20000410000 */
[-CC-:B------:R-:W-:Y:S01]  /*8a50*/  FFMA.FTZ R7, R7, R11.reuse, -R80.reuse ;  /* 0x0000000b07077223 */ /* 0x180fe20000010850 */
[-CC-:B------:R-:W-:Y:S01]  /*8a60*/  FFMA.FTZ R81, R34, R11.reuse, -R80.reuse ;  /* 0x0000000b22517223 */ /* 0x180fe20000010850 */
[-C--:B------:R-:W-:Y:S01]  /*8a70*/  FFMA.FTZ R8, R8, R11.reuse, -R80 ;  /* 0x0000000b08087223 */ /* 0x080fe20000010850 */
        /* <DEDUP_REMOVED lines=43> */
[-CC-:B------:R-:W-:Y:S01]  /*8d30*/  FFMA.FTZ R25, R25, R11.reuse, -R138.reuse ;  /* 0x0000000b19197223 */ /* 0x180fe2000001088a */
[-CC-:B------:R-:W-:Y:S01]  /*8d40*/  FFMA.FTZ R14, R32, R11.reuse, -R138.reuse ;  /* 0x0000000b200e7223 */ /* 0x180fe2000001088a */
[----:B------:R-:W-:Y:S01]  /*8d50*/  FFMA.FTZ R32, R57, R11, -R138 ;  /* 0x0000000b39207223 */ /* 0x000fe2000001088a */
[----:B0-----:R-:W-:Y:S01]  /*8d60*/  FFMA.FTZ R3, R6, R3, R7 ;  /* 0x0000000306037223 */ /* 0x001fe20000010007 */
[----:B-1----:R-:W-:Y:S01]  /*8d70*/  FFMA.FTZ R57, R4, R0, R34 ;  /* 0x0000000004397223 */ /* 0x002fe20000010022 */
        /* <DEDUP_REMOVED lines=30> */
[----:B------:R-:W-:-:S04]  /*8f60*/  FFMA.FTZ R79, R79, R11, -R138 ;  /* 0x0000000b4f4f7223 */ /* 0x000fc8000001088a */
        /* <DEDUP_REMOVED lines=32> */
[----:B------:R1:W-:Y:S01]  /*9170*/  MUFU.EX2 R70, R52 ;  /* 0x0000003400467308 */ /* 0x0003e20000000800 */
[----:B0-----:R-:W-:-:S07]  /*9180*/  FADD.FTZ R0, R38, R3 ;  /* 0x0000000326007221 */ /* 0x001fce0000010000 */
[----:B------:R-:W0:Y:S01]  /*9190*/  MUFU.EX2 R39, R39 ;  /* 0x0000002700277308 */ /* 0x000e220000000800 */
[----:B-1----:R-:W-:-:S04]  /*91a0*/  FADD.FTZ R52, R14, R61 ;  /* 0x0000003d0e347221 */ /* 0x002fc80000010000 */
[----:B------:R-:W-:-:S03]  /*91b0*/  FADD.FTZ R52, R83, R52 ;  /* 0x0000003453347221 */ /* 0x000fc60000010000 */
[----:B------:R-:W-:Y:S08]  /*91c0*/  MUFU.EX2 R41, R41 ;  /* 0x0000002900297308 */ /* 0x000ff00000000800 */
[----:B------:R-:W1:Y:S01]  /*91d0*/  MUFU.EX2 R42, R42 ;  /* 0x0000002a002a7308 */ /* 0x000e620000000800 */
[----:B0-----:R-:W-:-:S07]  /*91e0*/  FADD.FTZ R3, R39, R0 ;  /* 0x0000000027037221 */ /* 0x001fce0000010000 */
[----:B------:R-:W-:Y:S08]  /*91f0*/  MUFU.EX2 R9, R9 ;  /* 0x0000000900097308 */ /* 0x000ff00000000800 */
[----:B------:R0:W-:Y:S01]  /*9200*/  MUFU.EX2 R74, R53 ;  /* 0x00000035004a7308 */ /* 0x0001e20000000800 */
[----:B-1----:R-:W-:-:S07]  /*9210*/  FADD.FTZ R0, R42, R3 ;  /* 0x000000032a007221 */ /* 0x002fce0000010000 */
[----:B------:R-:W1:Y:S01]  /*9220*/  MUFU.EX2 R43, R43 ;  /* 0x0000002b002b7308 */ /* 0x000e620000000800 */
[----:B0-----:R-:W-:-:S04]  /*9230*/  FADD.FTZ R53, R15, R52 ;  /* 0x000000340f357221 */ /* 0x001fc80000010000 */
[----:B------:R-:W-:-:S03]  /*9240*/  FADD.FTZ R53, R36, R53 ;  /* 0x0000003524357221 */ /* 0x000fc60000010000 */
[----:B------:R-:W-:Y:S08]  /*9250*/  MUFU.EX2 R29, R29 ;  /* 0x0000001d001d7308 */ /* 0x000ff00000000800 */
[----:B------:R-:W0:Y:S01]  /*9260*/  MUFU.EX2 R46, R46 ;  /* 0x0000002e002e7308 */ /* 0x000e220000000800 */
[----:B-1----:R-:W-:-:S07]  /*9270*/  FADD.FTZ R3, R43, R0 ;  /* 0x000000002b037221 */ /* 0x002fce0000010000 */
[----:B------:R-:W1:Y:S08]  /*9280*/  MUFU.EX2 R49, R87 ;  /* 0x0000005700317308 */ /* 0x000e700000000800 */
[----:B------:R2:W-:Y:S01]  /*9290*/  MUFU.EX2 R57, R24 ;  /* 0x0000001800397308 */ /* 0x0005e20000000800 */
[----:B0-----:R-:W-:-:S07]  /*92a0*/  FADD.FTZ R0, R46, R3 ;  /* 0x000000032e007221 */ /* 0x001fce0000010000 */
[----:B------:R-:W-:Y:S01]  /*92b0*/  MUFU.EX2 R47, R47 ;  /* 0x0000002f002f7308 */ /* 0x000fe20000000800 */
[----:B--2---:R-:W-:-:S04]  /*92c0*/  FADD.FTZ R24, R10, R53 ;  /* 0x000000350a187221 */ /* 0x004fc80000010000 */
[----:B------:R-:W-:-:S03]  /*92d0*/  FADD.FTZ R24, R41, R24 ;  /* 0x0000001829187221 */ /* 0x000fc60000010000 */
[----:B------:R0:W2:Y:S01]  /*92e0*/  MUFU.EX2 R56, R37 ;  /* 0x0000002500387308 */ /* 0x0000a20000000800 */
[----:B------:R-:W-:-:S04]  /*92f0*/  FADD.FTZ R24, R9, R24 ;  /* 0x0000001809187221 */ /* 0x000fc80000010000 */
[----:B------:R-:W-:-:S03]  /*9300*/  FADD.FTZ R24, R29, R24 ;  /* 0x000000181d187221 */ /* 0x000fc60000010000 */
[----:B------:R-:W3:Y:S01]  /*9310*/  MUFU.EX2 R50, R50 ;  /* 0x0000003200327308 */ /* 0x000ee20000000800 */
[----:B-1----:R-:W-:Y:S01]  /*9320*/  FADD.FTZ R3, R49, R24 ;  /* 0x0000001831037221 */ /* 0x002fe20000010000 */
[----:B0-----:R-:W-:-:S06]  /*9330*/  FFMA.FTZ R37, R77, R11, -R138 ;  /* 0x0000000b4d257223 */ /* 0x001fcc000001088a */
[----:B------:R-:W0:Y:S01]  /*9340*/  MUFU.EX2 R51, R51 ;  /* 0x0000003300337308 */ /* 0x000e220000000800 */
[----:B--2---:R-:W-:-:S04]  /*9350*/  FADD.FTZ R3, R56, R3 ;  /* 0x0000000338037221 */ /* 0x004fc80000010000 */
[----:B------:R-:W-:-:S03]  /*9360*/  FADD.FTZ R3, R70, R3 ;  /* 0x0000000346037221 */ /* 0x000fc60000010000 */
[----:B------:R-:W1:Y:S08]  /*9370*/  MUFU.EX2 R54, R54 ;  /* 0x0000003600367308 */ /* 0x000e700000000800 */
[----:B------:R-:W2:Y:S08]  /*9380*/  MUFU.EX2 R55, R55 ;  /* 0x0000003700377308 */ /* 0x000eb00000000800 */
[----:B------:R4:W-:Y:S08]  /*9390*/  MUFU.EX2 R66, R33 ;  /* 0x0000002100427308 */ /* 0x0009f00000000800 */
[----:B------:R-:W5:Y:S01]  /*93a0*/  MUFU.EX2 R69, R32 ;  /* 0x0000002000457308 */ /* 0x000f620000000800 */
[----:B----4-:R-:W-:-:S04]  /*93b0*/  FADD.FTZ R33, R47, R0 ;  /* 0x000000002f217221 */ /* 0x010fc80000010000 */
[----:B---3--:R-:W-:-:S03]  /*93c0*/  FADD.FTZ R0, R50, R33 ;  /* 0x0000002132007221 */ /* 0x008fc60000010000 */
[----:B------:R-:W3:Y:S01]  /*93d0*/  MUFU.EX2 R58, R58 ;  /* 0x0000003a003a7308 */ /* 0x000ee20000000800 */
[----:B0-----:R-:W-:Y:S01]  /*93e0*/  FADD.FTZ R33, R51, R0 ;  /* 0x0000000033217221 */ /* 0x001fe20000010000 */
[----:B------:R-:W-:-:S03]  /*93f0*/  FADD.FTZ R0, R74, R3 ;  /* 0x000000034a007221 */ /* 0x000fc60000010000 */
[----:B-1----:R-:W-:Y:S01]  /*9400*/  FADD.FTZ R24, R54, R33 ;  /* 0x0000002136187221 */ /* 0x002fe20000010000 */
[----:B------:R-:W-:Y:S02]  /*9410*/  FADD.FTZ R0, R57, R0 ;  /* 0x0000000039007221 */ /* 0x000fe40000010000 */
[----:B------:R-:W0:Y:S01]  /*9420*/  MUFU.EX2 R61, R60 ;  /* 0x0000003c003d7308 */ /* 0x000e220000000800 */
[----:B--2---:R-:W-:Y:S01]  /*9430*/  FADD.FTZ R3, R55, R24 ;  /* 0x0000001837037221 */ /* 0x004fe20000010000 */
[----:B-----5:R-:W-:-:S06]  /*9440*/  FADD.FTZ R0, R69, R0 ;  /* 0x0000000045007221 */ /* 0x020fcc0000010000 */
[----:B------:R-:W1:Y:S01]  /*9450*/  MUFU.EX2 R59, R59 ;  /* 0x0000003b003b7308 */ /* 0x000e620000000800 */
[----:B---3--:R-:W-:-:S07]  /*9460*/  FADD.FTZ R24, R58, R3 ;  /* 0x000000033a187221 */ /* 0x008fce0000010000 */
        /* <DEDUP_REMOVED lines=37> */
.L_x_12099:
        /* <DEDUP_REMOVED lines=22> */
[----:B------:R-:W-:Y:S01]  /*9820*/  UMOV UR6, UR38 ;  /* 0x0000002600067c82 */ /* 0x000fe20008000000 */
[----:B------:R-:W-:Y:S01]  /*9830*/  F2FP.F16.F32.PACK_AB R15, R36, R15 ;  /* 0x0000000f240f723e */ /* 0x000fe200000000ff */
[----:B------:R1:W-:Y:S01]  /*9840*/  STSM.16.M88.4 [R22], R24 ;  /* 0x0000001816007844 */ /* 0x0003e20000000200 */
        /* <DEDUP_REMOVED lines=35> */
[----:B------:R1:W-:Y:S01]  /*9a80*/  STSM.16.M88.4 [R18+0x6000], R64 ;  /* 0x0060004012007844 */ /* 0x0003e20000000200 */
[----:B------:R-:W-:Y:S01]  /*9a90*/  F2FP.F16.F32.PACK_AB R73, R45, R73 ;  /* 0x000000492d49723e */ /* 0x000fe200000000ff */
[-C--:B------:R-:W-:Y:S01]  /*9aa0*/  FMUL.FTZ R125, R125, R6.reuse ;  /* 0x000000067d7d7220 */ /* 0x080fe20000410000 */
        /* <DEDUP_REMOVED lines=43> */
.L_x_12089:
[----:B------:R-:W-:Y:S06]  /*9d60*/  BAR.ARV 0x8, 0x200 ;  /* 0x0208000000007b1d */ /* 0x000fec0000002000 */
[----:B------:R-:W-:Y:S05]  /*9d70*/  @!P0 BRA `(.L_x_12101) ;  /* 0x0000000000048947 */ /* 0x000fea0003800000 */
[----:B------:R-:W-:Y:S01]  /*9d80*/  BPT.TRAP 0x1 ;  /* 0x000000040000795c */ /* 0x000fe20000300000 */
.L_x_12101:
[----:B------:R-:W-:Y:S01]  /*9d90*/  ULEA UR4, UR38, UR41, 0x3 ;  /* 0x0000002926047291 */ /* 0x000fe2000f8e183f */
[----:B------:R-:W-:-:S08]  /*9da0*/  SHF.L.U32 R4, R2, 0x1f, RZ ;  /* 0x0000001f02047819 */ /* 0x000fd000000006ff */
[----:B------:R1:W2:Y:S01]  /*9db0*/  SYNCS.PHASECHK.TRANS64.TRYWAIT P1, [UR4+0x2d850], R4 ;  /* 0x02d85004ff0075a7 */ /* 0x0002a20008020144 */
[----:B------:R-:W-:Y:S05]  /*9dc0*/  @!P0 BRA `(.L_x_12102) ;  /* 0x0000000000048947 */ /* 0x000fea0003800000 */
[----:B------:R-:W-:Y:S01]  /*9dd0*/  BPT.TRAP 0x1 ;  /* 0x000000040000795c */ /* 0x000fe20000300000 */
.L_x_12102:
[----:B--2---:R-:W-:Y:S05]  /*9de0*/  @P1 BRA `(.L_x_12103) ;  /* 0x0000000000081947 */ /* 0x004fea0003800000 */
[----:B------:R-:W2:Y:S02]  /*9df0*/  SYNCS.PHASECHK.TRANS64.TRYWAIT P1, [UR4+0x2d850], R4 ;  /* 0x02d85004ff0075a7 */ /* 0x000ea40008020144 */
[----:B--2---:R-:W-:Y:S05]  /*9e00*/  @!P1 BRA `(.L_x_12104) ;  /* 0x0000007c009c9947 */ /* 0x004fea0003800000 */
.L_x_12103:
        /* <DEDUP_REMOVED lines=10> */
[----:B------:R-:W-:-:S02]  /*9eb0*/  UMOV UR8, UR39 ;  /* 0x0000002700087c82 */ /* 0x000fc40008000000 */
[----:B------:R-:W-:-:S04]  /*9ec0*/  ULOP3.LUT UR5, UR41, 0x2000000, URZ, 0xfc, !UPT ;  /* 0x0200000029057892 */ /* 0x000fc8000f8efc3f */
[----:B------:R-:W-:-:S07]  /*9ed0*/  UIMAD UR5, UR38, 0x600, UR5 ;  /* 0x00000600260578a4 */ /* 0x000fce000f8e0205 */
        /* <DEDUP_REMOVED lines=8> */
[----:B--2---:R-:W-:Y:S01]  /*9f60*/  FADD.FTZ R6, R5, R0 ;  /* 0x0000000005067221 */ /* 0x004fe20000010000 */
[----:B------:R-:W-:Y:S01]  /*9f70*/  IMAD.MOV.U32 R0, RZ, RZ, -0x800000 ;  /* 0xff800000ff007424 */ /* 0x000fe200078e00ff */
[----:B------:R-:W0:Y:S04]  /*9f80*/  SHFL.BFLY PT, R5, R4, 0x1, 0x1f ;  /* 0x0c201f0004057f89 */ /* 0x000e2800000e0000 */
[----:B------:R-:W1:Y:S01]  /*9f90*/  SHFL.BFLY PT, R7, R6, 0x1, 0x1f ;  /* 0x0c201f0006077f89 */ /* 0x000e6200000e0000 */
[----:B0-----:R-:W-:Y:S01]  /*9fa0*/  FADD.FTZ R12, R4, R5 ;  /* 0x00000005040c7221 */ /* 0x001fe20000010000 */
[----:B------:R-:W-:-:S02]  /*9fb0*/  IMAD.MOV.U32 R5, RZ, RZ, RZ ;  /* 0x000000ffff057224 */ /* 0x000fc400078e00ff */
        /* <DEDUP_REMOVED lines=61> */
.L_x_12105:
        /* <DEDUP_REMOVED lines=55> */
[----:B------:R-:W-:Y:S01]  /*a700*/  VIADD R149, R149, 0x1 ;  /* 0x0000000195957836 */ /* 0x000fe20000000000 */
[----:B------:R-:W-:Y:S01]  /*a710*/  LOP3.LUT R2, R2, UR4, RZ, 0x3c, !PT ;  /* 0x0000000402027c12 */ /* 0x000fe2000f8e3cff */
[----:B------:R-:W-:-:S12]  /*a720*/  USEL UR38, UR38, URZ, UP0 ;  /* 0x0000003f26267287 */ /* 0x000fd80008000000 */
.L_x_12069:
        /* <DEDUP_REMOVED lines=10> */
[----:B------:R-:W-:Y:S01]  /*a7d0*/  F2FP.F16.F32.PACK_AB R6, R93, R6 ;  /* 0x000000065d06723e */ /* 0x000fe200000000ff */
[----:B------:R-:W-:Y:S01]  /*a7e0*/  IMAD.MOV.U32 R40, RZ, RZ, RZ ;  /* 0x000000ffff287224 */ /* 0x000fe200078e00ff */
[----:B------:R-:W-:-:S02]  /*a7f0*/  F2FP.F16.F32.PACK_AB R26, R125, R26 ;  /* 0x0000001a7d1a723e */ /* 0x000fc400000000ff */
[----:B------:R-:W-:Y:S01]  /*a800*/  F2FP.F16.F32.PACK_AB R27, R27, R126 ;  /* 0x0000007e1b1b723e */ /* 0x000fe200000000ff */
[----:B------:R-:W-:Y:S01]  /*a810*/  UMOV UR4, UR41 ;  /* 0x0000002900047c82 */ /* 0x000fe20008000000 */
[----:B-1----:R-:W-:Y:S02]  /*a820*/  UMOV UR5, UR6 ;  /* 0x0000000600057c82 */ /* 0x002fe40008000000 */
[----:B------:R-:W-:Y:S01]  /*a830*/  MOV R21, UR5 ;  /* 0x0000000500157c02 */ /* 0x000fe20008000f00 */
[----:B------:R-:W-:Y:S01]  /*a840*/  IMAD.U32 R20, RZ, RZ, UR4 ;  /* 0x00000004ff147e24 */ /* 0x000fe2000f8e00ff */
[----:B------:R-:W-:-:S03]  /*a850*/  ULDC.64 UR4, c[0x0][0xc08] ;  /* 0x0003020000047ab9 */ /* 0x000fc60000000a00 */
[----:B------:R-:W-:-:S03]  /*a860*/  IMAD.WIDE R4, R153, 0x2, R20 ;  /* 0x0000000299047825 */ /* 0x000fc600078e0214 */
[C---:B------:R-:W-:Y:S02]  /*a870*/  IADD3 R35, P3, R4.reuse, 0x3000, RZ ;  /* 0x0000300004237810 */ /* 0x040fe40007f7e0ff */
[----:B------:R-:W-:Y:S02]  /*a880*/  LOP3.LUT R9, R4, 0x180, RZ, 0xc0, !PT ;  /* 0x0000018004097812 */ /* 0x000fe400078ec0ff */
[----:B------:R-:W-:Y:S01]  /*a890*/  LOP3.LUT R12, R35, 0x180, RZ, 0xc0, !PT ;  /* 0x00000180230c7812 */ /* 0x000fe200078ec0ff */
[----:B------:R-:W-:Y:S01]  /*a8a0*/  IMAD.X R13, RZ, RZ, R5, P3 ;  /* 0x000000ffff0d7224 */ /* 0x000fe200018e0605 */
[----:B------:R-:W-:Y:S02]  /*a8b0*/  SHF.R.U64 R9, R9, 0x3, RZ ;  /* 0x0000000309097819 */ /* 0x000fe400000012ff */
[----:B------:R-:W-:Y:S02]  /*a8c0*/  SHF.R.U64 R12, R12, 0x3, RZ ;  /* 0x000000030c0c7819 */ /* 0x000fe400000012ff */
[----:B------:R-:W-:-:S02]  /*a8d0*/  IADD3 R33, P4, R4, 0x20, RZ ;  /* 0x0000002004217810 */ /* 0x000fc40007f9e0ff */
[----:B------:R-:W-:Y:S02]  /*a8e0*/  LOP3.LUT R12, R12, R35, RZ, 0x3c, !PT ;  /* 0x000000230c0c7212 */ /* 0x000fe400078e3cff */
[C---:B------:R-:W-:Y:S01]  /*a8f0*/  IADD3 R37, P2, R4.reuse, 0x3020, RZ ;  /* 0x0000302004257810 */ /* 0x040fe20007f5e0ff */
[----:B------:R-:W1:Y:S01]  /*a900*/  LDC.64 R34, c[0x0][0xc00] ;  /* 0x00030000ff227b82 */ /* 0x000e620000000a00 */
[C---:B------:R-:W-:Y:S01]  /*a910*/  IADD3 R41, P1, R4.reuse, 0x6000, RZ ;  /* 0x0000600004297810 */ /* 0x040fe20007f3e0ff */
[--C-:B------:R-:W-:Y:S01]  /*a920*/  IMAD.X R15, RZ, RZ, R5.reuse, P4 ;  /* 0x000000ffff0f7224 */ /* 0x100fe200020e0605 */
[----:B------:R-:W-:Y:S01]  /*a930*/  IADD3 R43, P0, R4, 0x6020, RZ ;  /* 0x00006020042b7810 */ /* 0x000fe20007f1e0ff */
[--C-:B------:R-:W-:Y:S01]  /*a940*/  IMAD.X R11, RZ, RZ, R5.reuse, P2 ;  /* 0x000000ffff0b7224 */ /* 0x100fe200010e0605 */
[----:B------:R-:W-:Y:S01]  /*a950*/  LOP3.LUT R4, R9, R4, RZ, 0x3c, !PT ;  /* 0x0000000409047212 */ /* 0x000fe200078e3cff */
[--C-:B------:R-:W-:Y:S01]  /*a960*/  IMAD.X R9, RZ, RZ, R5.reuse, P1 ;  /* 0x000000ffff097224 */ /* 0x100fe200008e0605 */
[----:B------:R-:W-:Y:S01]  /*a970*/  LOP3.LUT R10, R33, 0x180, RZ, 0xc0, !PT ;  /* 0x00000180210a7812 */ /* 0x000fe200078ec0ff */
[----:B------:R-:W-:Y:S01]  /*a980*/  IMAD.X R25, RZ, RZ, R5, P0 ;  /* 0x000000ffff197224 */ /* 0x000fe200000e0605 */
[----:B------:R-:W-:-:S02]  /*a990*/  MOV R39, R4 ;  /* 0x0000000400277202 */ /* 0x000fc40000000f00 */
[----:B------:R-:W-:Y:S02]  /*a9a0*/  F2FP.F16.F32.PACK_AB R4, R8, R7 ;  /* 0x000000070804723e */ /* 0x000fe400000000ff */
[----:B------:R-:W-:Y:S02]  /*a9b0*/  LOP3.LUT R8, R37, 0x180, RZ, 0xc0, !PT ;  /* 0x0000018025087812 */ /* 0x000fe400078ec0ff */
[----:B------:R-:W-:Y:S02]  /*a9c0*/  LOP3.LUT R24, R41, 0x180, RZ, 0xc0, !PT ;  /* 0x0000018029187812 */ /* 0x000fe400078ec0ff */
[----:B------:R-:W-:Y:S02]  /*a9d0*/  SHF.R.U64 R10, R10, 0x3, RZ ;  /* 0x000000030a0a7819 */ /* 0x000fe400000012ff */
[----:B------:R-:W-:Y:S02]  /*a9e0*/  SHF.R.U64 R8, R8, 0x3, RZ ;  /* 0x0000000308087819 */ /* 0x000fe400000012ff */
[----:B------:R-:W-:-:S02]  /*a9f0*/  SHF.R.U64 R24, R24, 0x3, RZ ;  /* 0x0000000318187819 */ /* 0x000fc400000012ff */
[----:B0-----:R-:W-:Y:S02]  /*aa00*/  LOP3.LUT R28, R43, 0x180, RZ, 0xc0, !PT ;  /* 0x000001802b1c7812 */ /* 0x001fe400078ec0ff */
[----:B------:R-:W-:Y:S02]  /*aa10*/  LOP3.LUT R14, R10, R33, RZ, 0x3c, !PT ;  /* 0x000000210a0e7212 */ /* 0x000fe400078e3cff */
[----:B------:R-:W-:Y:S01]  /*aa20*/  LOP3.LUT R10, R8, R37, RZ, 0x3c, !PT ;  /* 0x00000025080a7212 */ /* 0x000fe200078e3cff */
[----:B------:R-:W0:Y:S01]  /*aa30*/  LDC.64 R32, c[0x0][0xc00] ;  /* 0x00030000ff207b82 */ /* 0x000e220000000a00 */
[----:B------:R-:W-:Y:S02]  /*aa40*/  LOP3.LUT R8, R24, R41, RZ, 0x3c, !PT ;  /* 0x0000002918087212 */ /* 0x000fe400078e3cff */
[----:B------:R-:W-:Y:S02]  /*aa50*/  SHF.R.U64 R28, R28, 0x3, RZ ;  /* 0x000000031c1c7819 */ /* 0x000fe400000012ff */
[----:B------:R-:W-:-:S02]  /*aa60*/  F2FP.F16.F32.PACK_AB R5, R91, R90 ;  /* 0x0000005a5b05723e */ /* 0x000fc400000000ff */
[----:B------:R-:W-:Y:S02]  /*aa70*/  F2FP.F16.F32.PACK_AB R7, R95, R94 ;  /* 0x0000005e5f07723e */ /* 0x000fe400000000ff */
[----:B------:R-:W-:Y:S02]  /*aa80*/  MOV R37, R10 ;  /* 0x0000000a00257202 */ /* 0x000fe40000000f00 */
[----:B------:R-:W-:Y:S01]  /*aa90*/  MOV R36, R8 ;  /* 0x0000000800247202 */ /* 0x000fe20000000f00 */
[----:B------:R2:W-:Y:S01]  /*aaa0*/  STSM.16.M88.4 [R39], R4 ;  /* 0x0000000427007844 */ /* 0x0005e20000000200 */
[----:B------:R-:W-:Y:S02]  /*aab0*/  LOP3.LUT R24, R28, R43, RZ, 0x3c, !PT ;  /* 0x0000002b1c187212 */ /* 0x000fe400078e3cff */
[----:B------:R-:W-:Y:S02]  /*aac0*/  MOV R38, R14 ;  /* 0x0000000e00267202 */ /* 0x000fe40000000f00 */
[----:B------:R-:W-:-:S02]  /*aad0*/  F2FP.F16.F32.PACK_AB R8, R97, R96 ;  /* 0x000000606108723e */ /* 0x000fc400000000ff */
[----:B------:R-:W-:Y:S02]  /*aae0*/  F2FP.F16.F32.PACK_AB R9, R99, R98 ;  /* 0x000000626309723e */ /* 0x000fe400000000ff */
[----:B------:R-:W-:Y:S02]  /*aaf0*/  F2FP.F16.F32.PACK_AB R10, R101, R100 ;  /* 0x00000064650a723e */ /* 0x000fe400000000ff */
[----:B------:R-:W-:Y:S01]  /*ab00*/  F2FP.F16.F32.PACK_AB R11, R103, R102 ;  /* 0x00000066670b723e */ /* 0x000fe200000000ff */
[----:B0-----:R-:W-:Y:S01]  /*ab10*/  IMAD.WIDE R32, R141, 0x4, R32 ;  /* 0x000000048d207825 */ /* 0x001fe200078e0220 */
[----:B------:R-:W-:Y:S02]  /*ab20*/  MOV R28, R12 ;  /* 0x0000000c001c7202 */ /* 0x000fe40000000f00 */
[----:B------:R-:W-:Y:S01]  /*ab30*/  F2FP.F16.F32.PACK_AB R12, R105, R104 ;  /* 0x00000068690c723e */ /* 0x000fe200000000ff */
[----:B------:R0:W-:Y:S01]  /*ab40*/  STSM.16.M88.4 [R38], R8 ;  /* 0x0000000826007844 */ /* 0x0001e20000000200 */
[----:B------:R-:W-:-:S02]  /*ab50*/  F2FP.F16.F32.PACK_AB R13, R107, R106 ;  /* 0x0000006a6b0d723e */ /* 0x000fc400000000ff */
[----:B------:R-:W-:Y:S02]  /*ab60*/  F2FP.F16.F32.PACK_AB R14, R109, R108 ;  /* 0x0000006c6d0e723e */ /* 0x000fe400000000ff */
[----:B------:R-:W-:Y:S02]  /*ab70*/  F2FP.F16.F32.PACK_AB R15, R111, R110 ;  /* 0x0000006e6f0f723e */ /* 0x000fe400000000ff */
[----:B-1----:R-:W-:Y:S02]  /*ab80*/  ISETP.NE.U32.AND P0, PT, R34, RZ, PT ;  /* 0x000000ff2200720c */ /* 0x002fe40003f05070 */
[----:B------:R-:W-:Y:S01]  /*ab90*/  MOV R34, R24 ;  /* 0x0000001800227202 */ /* 0x000fe20000000f00 */
[----:B------:R1:W-:Y:S01]  /*aba0*/  STSM.16.M88.4 [R28], R12 ;  /* 0x0000000c1c007844 */ /* 0x0003e20000000200 */
[----:B--2---:R-:W-:Y:S02]  /*abb0*/  F2FP.F16.F32.PACK_AB R4, R113, R112 ;  /* 0x000000707104723e */ /* 0x004fe400000000ff */
[----:B------:R-:W-:-:S02]  /*abc0*/  F2FP.F16.F32.PACK_AB R5, R115, R114 ;  /* 0x000000727305723e */ /* 0x000fc400000000ff */
[----:B------:R-:W-:Y:S02]  /*abd0*/  F2FP.F16.F32.PACK_AB R6, R117, R116 ;  /* 0x000000747506723e */ /* 0x000fe400000000ff */
[----:B------:R-:W-:Y:S02]  /*abe0*/  F2FP.F16.F32.PACK_AB R7, R119, R118 ;  /* 0x000000767707723e */ /* 0x000fe400000000ff */
[----:B------:R-:W-:Y:S02]  /*abf0*/  F2FP.F16.F32.PACK_AB R24, R121, R120 ;  /* 0x000000787918723e */ /* 0x000fe400000000ff */
[----:B------:R-:W-:Y:S01]  /*ac00*/  F2FP.F16.F32.PACK_AB R25, R123, R122 ;  /* 0x0000007a7b19723e */ /* 0x000fe200000000ff */
[----:B------:R2:W-:Y:S01]  /*ac10*/  STSM.16.M88.4 [R37], R4 ;  /* 0x0000000425007844 */ /* 0x0005e20000000200 */
[----:B0-----:R-:W-:Y:S02]  /*ac20*/  F2FP.F16.F32.PACK_AB R8, R129, R128 ;  /* 0x000000808108723e */ /* 0x001fe400000000ff */
[----:B------:R-:W-:Y:S01]  /*ac30*/  F2FP.F16.F32.PACK_AB R9, R131, R130 ;  /* 0x000000828309723e */ /* 0x000fe200000000ff */
[----:B------:R0:W-:Y:S01]  /*ac40*/  STSM.16.M88.4 [R36], R24 ;  /* 0x0000001824007844 */ /* 0x0001e20000000200 */
[----:B------:R-:W-:Y:S01]  /*ac50*/  F2FP.F16.F32.PACK_AB R10, R133, R132 ;  /* 0x00000084850a723e */ /* 0x000fe200000000ff */
[----:B-1----:R-:W1:Y:S01]  /*ac60*/  LDC R28, c[0x0][0xbe8] ;  /* 0x0002fa00ff1c7b82 */ /* 0x002e620000000800 */
[----:B------:R-:W-:-:S02]  /*ac70*/  F2FP.F16.F32.PACK_AB R11, R135, R134 ;  /* 0x00000086870b723e */ /* 0x000fc400000000ff */
[----:B------:R-:W-:Y:S02]  /*ac80*/  ISETP.NE.U32.AND P2, PT, RZ, UR4, PT ;  /* 0x00000004ff007c0c */ /* 0x000fe4000bf45070 */
[----:B------:R-:W-:Y:S01]  /*ac90*/  ISETP.NE.AND.EX P0, PT, R35, RZ, PT, P0 ;  /* 0x000000ff2300720c */ /* 0x000fe20003f05300 */
[----:B------:R0:W-:Y:S02]  /*aca0*/  STSM.16.M88.4 [R34], R8 ;  /* 0x0000000822007844 */ /* 0x0001e40000000200 */
[----:B------:R-:W-:Y:S01]  /*acb0*/  BAR.SYNC.DEFER_BLOCKING 0x1, 0x180 ;  /* 0x0046000000007b1d */ /* 0x000fe20000010000 */
[----:B------:R-:W-:-:S13]  /*acc0*/  ISETP.NE.AND.EX P2, PT, RZ, UR5, PT, P2 ;  /* 0x00000005ff007c0c */ /* 0x000fda000bf45320 */
[C---:B--2---:R-:W-:Y:S01]  /*acd0*/  @P2 LEA R4, P3, R141.reuse, UR4, 0x2 ;  /* 0x000000048d042c11 */ /* 0x044fe2000f8610ff */
[----:B------:R-:W-:Y:S02]  /*ace0*/  ULDC UR4, c[0x0][0xa88] ;  /* 0x0002a20000047ab9 */ /* 0x000fe40000000800 */
[----:B------:R-:W-:Y:S01]  /*acf0*/  IMAD.U32 R7, RZ, RZ, UR4 ;  /* 0x00000004ff077e24 */ /* 0x000fe2000f8e00ff */
[----:B------:R-:W-:Y:S01]  /*ad00*/  @P2 LEA.HI.X R5, R141, UR5, R144, 0x2, P3 ;  /* 0x000000058d052c11 */ /* 0x000fe200098f1490 */
[----:B------:R0:W5:Y:S01]  /*ad10*/  @P0 LDG.E R40, desc[UR36][R32.64] ;  /* 0x0000002420280981 */ /* 0x000162000c1e1900 */
[----:B-1----:R-:W-:Y:S02]  /*ad20*/  ISETP.NE.AND P1, PT, R28, 0x1, PT ;  /* 0x000000011c00780c */ /* 0x002fe40003f25270 */
[----:B------:R-:W-:Y:S01]  /*ad30*/  IADD3 R15, R140, R136, RZ ;  /* 0x000000888c0f7210 */ /* 0x000fe20007ffe0ff */
[----:B------:R0:W5:Y:S10]  /*ad40*/  @P2 LDG.E R7, desc[UR36][R4.64] ;  /* 0x0000002404072981 */ /* 0x000174000c1e1900 */
[----:B------:R-:W1:Y:S08]  /*ad50*/  @P1 LDC R12, c[0x0][0xbec] ;  /* 0x0002fb00ff0c1b82 */ /* 0x000e700000000800 */
[----:B------:R-:W2:Y:S01]  /*ad60*/  @P1 LDC R13, c[0x0][0xbf0] ;  /* 0x0002fc00ff0d1b82 */ /* 0x000ea20000000800 */
[----:B0-----:R-:W-:Y:S05]  /*ad70*/  @P2 BRA `(.L_x_12108) ;  /* 0x0000000000102947 */ /* 0x001fea0003800000 */
[----:B------:R-:W-:Y:S05]  /*ad80*/  @!P0 BRA `(.L_x_12108) ;  /* 0x00000000000c8947 */ /* 0x000fea0003800000 */
[----:B------:R-:W3:Y:S04]  /*ad90*/  LDG.E R4, desc[UR36][R32.64] ;  /* 0x0000002420047981 */ /* 0x000ee8000c1e1900 */
[----:B-----5:R-:W3:Y:S02]  /*ada0*/  LDG.E R7, desc[UR36][R32.64+0x4] ;  /* 0x0000042420077981 */ /* 0x020ee4000c1e1900 */
[----:B---3--:R-:W-:-:S07]  /*adb0*/  IMAD.IADD R7, R7, 0x1, -R4 ;  /* 0x0000000107077824 */ /* 0x008fce00078e0a04 */
.L_x_12108:
[----:B------:R-:W-:Y:S01]  /*adc0*/  SHF.R.S32.HI R46, RZ, 0x1f, R143 ;  /* 0x0000001fff2e7819 */ /* 0x000fe2000001148f */
[----:B-1----:R-:W-:Y:S01]  /*add0*/  @P1 IMAD.HI.U32 R4, R15, R12, RZ ;  /* 0x0000000c0f041227 */ /* 0x002fe200078e00ff */
[----:B------:R-:W-:Y:S01]  /*ade0*/  ULDC.64 UR4, c[0x0][0xb90] ;  /* 0x0002e40000047ab9 */ /* 0x000fe20000000a00 */
[----:B-----5:R-:W-:Y:S01]  /*adf0*/  SHF.R.S32.HI R41, RZ, 0x1f, R40 ;  /* 0x0000001fff297819 */ /* 0x020fe20000011428 */
[----:B------:R-:W0:Y:S01]  /*ae00*/  @P1 LDC R49, c[0x0][0xbec] ;  /* 0x0002fb00ff311b82 */ /* 0x000e220000000800 */
[----:B------:R-:W-:Y:S01]  /*ae10*/  IMAD R6, R46, UR4, RZ ;  /* 0x000000042e067c24 */ /* 0x000fe2000f8e02ff */
[----:B------:R-:W-:Y:S01]  /*ae20*/  SEL R144, R144, RZ, !P0 ;  /* 0x000000ff90907207 */ /* 0x000fe20004000000 */
[----:B------:R-:W-:Y:S01]  /*ae30*/  IMAD.MOV.U32 R9, RZ, RZ, R15 ;  /* 0x000000ffff097224 */ /* 0x000fe200078e000f */
[----:B--2---:R-:W-:Y:S01]  /*ae40*/  @P1 SHF.R.U32.HI R9, RZ, R13, R4 ;  /* 0x0000000dff091219 */ /* 0x004fe20000011604 */
[----:B------:R-:W-:Y:S01]  /*ae50*/  IMAD R11, R148, 0x20, R142 ;  /* 0x00000020940b7824 */ /* 0x000fe200078e028e */
[----:B------:R-:W-:Y:S01]  /*ae60*/  SEL R141, R141, RZ, !P0 ;  /* 0x000000ff8d8d7207 */ /* 0x000fe20004000000 */
[C---:B------:R-:W-:Y:S01]  /*ae70*/  IMAD R13, R143.reuse, UR5, R6 ;  /* 0x000000058f0d7c24 */ /* 0x040fe2000f8e0206 */
[----:B------:R-:W-:Y:S01]  /*ae80*/  IADD3 R14, R152, R136, RZ ;  /* 0x00000088980e7210 */ /* 0x000fe20007ffe0ff */
[----:B------:R-:W-:Y:S01]  /*ae90*/  IMAD.WIDE.U32 R4, R143, UR4, R40 ;  /* 0x000000048f047c25 */ /* 0x000fe2000f8e0028 */
[----:B------:R-:W-:Y:S01]  /*aea0*/  ULDC.64 UR4, c[0x0][0xb98] ;  /* 0x0002e60000047ab9 */ /* 0x000fe20000000a00 */
[----:B------:R-:W-:-:S02]  /*aeb0*/  ULDC.64 UR6, c[0x0][0xa80] ;  /* 0x0002a00000067ab9 */ /* 0x000fc40000000a00 */
[----:B------:R-:W-:-:S04]  /*aec0*/  IMAD.WIDE R20, R11, 0x2, R20 ;  /* 0x000000020b147825 */ /* 0x000fc800078e0214 */
[----:B------:R-:W-:Y:S01]  /*aed0*/  IMAD.MOV R11, RZ, RZ, -R9 ;  /* 0x000000ffff0b7224 */ /* 0x000fe200078e0a09 */
[----:B------:R-:W-:Y:S01]  /*aee0*/  IADD3 R25, P6, R20, 0x3000, RZ ;  /* 0x0000300014197810 */ /* 0x000fe20007fde0ff */
[----:B------:R-:W-:Y:S01]  /*aef0*/  IMAD.IADD R5, R5, 0x1, R13 ;  /* 0x0000000105057824 */ /* 0x000fe200078e020d */
[----:B------:R-:W-:Y:S01]  /*af00*/  SHF.R.S32.HI R13, RZ, 0x1f, R9 ;  /* 0x0000001fff0d7819 */ /* 0x000fe20000011409 */
[----:B------:R-:W-:Y:S01]  /*af10*/  IMAD R11, R28, R11, R15 ;  /* 0x0000000b1c0b7224 */ /* 0x000fe200078e020f */
[----:B------:R-:W-:Y:S01]  /*af20*/  IADD3 R15, P2, R20, 0x1800, RZ ;  /* 0x00001800140f7810 */ /* 0x000fe20007f5e0ff */
        /* <DEDUP_REMOVED lines=9> */
[----:B------:R-:W-:Y:S01]  /*afc0*/  IMAD R47, R7, R28, RZ ;  /* 0x0000001c072f7224 */ /* 0x000fe200078e02ff */
[----:B------:R-:W-:Y:S01]  /*afd0*/  SHF.R.U64 R8, R8, 0x3, RZ ;  /* 0x0000000308087819 */ /* 0x000fe200000012ff */
[----:B------:R-:W-:Y:S01]  /*afe0*/  IMAD R12, R6, UR4, RZ ;  /* 0x00000004060c7c24 */ /* 0x000fe2000f8e02ff */
[----:B------:R-:W-:Y:S01]  /*aff0*/  IADD3.X R5, R13, R5, R10, P0, !PT ;  /* 0x000000050d057210 */ /* 0x000fe200007fe40a */
[----:B------:R-:W-:Y:S01]  /*b000*/  IMAD.X R7, RZ, RZ, R21, P2 ;  /* 0x000000ffff077224 */ /* 0x000fe200010e0615 */
[----:B------:R-:W-:Y:S01]  /*b010*/  LOP3.LUT R6, R8, R15, RZ, 0x3c, !PT ;  /* 0x0000000f08067212 */ /* 0x000fe200078e3cff */
[C---:B------:R-:W-:Y:S01]  /*b020*/  IMAD R9, R11.reuse, UR5, R12 ;  /* 0x000000050b097c24 */ /* 0x040fe2000f8e020c */
[----:B------:R-:W-:Y:S01]  /*b030*/  IADD3 R13, P5, R20, 0x4800, RZ ;  /* 0x00004800140d7810 */ /* 0x000fe20007fbe0ff */
[----:B------:R-:W-:Y:S01]  /*b040*/  IMAD.WIDE.U32 R4, R11, UR4, R4 ;  /* 0x000000040b047c25 */ /* 0x000fe2000f8e0004 */
[----:B------:R-:W-:Y:S01]  /*b050*/  ULDC.64 UR4, c[0x0][0xb50] ;  /* 0x0002d40000047ab9 */ /* 0x000fe20000000a00 */
[----:B------:R-:W-:-:S02]  /*b060*/  LOP3.LUT R32, R33, 0x180, RZ, 0xc0, !PT ;  /* 0x0000018021207812 */ /* 0x000fc400078ec0ff */
[----:B------:R-:W-:Y:S01]  /*b070*/  IMAD.IADD R5, R5, 0x1, R9 ;  /* 0x0000000105057824 */ /* 0x000fe200078e0209 */
        /* <DEDUP_REMOVED lines=24> */
[--C-:B------:R-:W-:Y:S01]  /*b200*/  IMAD.X R13, RZ, RZ, R21.reuse, P5 ;  /* 0x000000ffff0d7224 */ /* 0x100fe200028e0615 */
[----:B-1----:R1:W-:Y:S01]  /*b210*/  @!P2 ST.E desc[UR36][R42.64], R3 ;  /* 0x000000032a00a985 */ /* 0x0023e2000c101924 */
[----:B------:R-:W-:Y:S01]  /*b220*/  LOP3.LUT R32, R32, R33, RZ, 0x3c, !PT ;  /* 0x0000002120207212 */ /* 0x000fe200078e3cff */
[----:B------:R-:W-:Y:S01]  /*b230*/  IMAD.X R33, RZ, RZ, R21, P4 ;  /* 0x000000ffff217224 */ /* 0x000fe200020e0615 */
[----:B------:R-:W-:-:S04]  /*b240*/  LOP3.LUT R4, R5, 0x180, RZ, 0xc0, !PT ;  /* 0x0000018005047812 */ /* 0x000fc800078ec0ff */
[----:B------:R-:W-:Y:S01]  /*b250*/  SHF.R.U64 R4, R4, 0x3, RZ ;  /* 0x0000000304047819 */ /* 0x000fe200000012ff */
[----:B--2---:R2:W-:Y:S03]  /*b260*/  @!P0 ST.E desc[UR36][R44.64], R0 ;  /* 0x000000002c008985 */ /* 0x0045e6000c101924 */
[----:B------:R-:W-:Y:S01]  /*b270*/  LOP3.LUT R36, R4, R5, RZ, 0x3c, !PT ;  /* 0x0000000504247212 */ /* 0x000fe200078e3cff */
[C---:B-1----:R-:W-:Y:S01]  /*b280*/  IMAD R43, R40.reuse, UR5, R41 ;  /* 0x00000005282b7c24 */ /* 0x042fe2000f8e0229 */
[----:B------:R1:W5:Y:S01]  /*b290*/  LD.E.128 R8, desc[UR36][R20.64] ;  /* 0x0000002414087980 */ /* 0x000362000c101d00 */
[----:B--2---:R-:W2:Y:S01]  /*b2a0*/  @P1 LDC R45, c[0x0][0xbf0] ;  /* 0x0002fc00ff2d1b82 */ /* 0x004ea20000000800 */
[----:B------:R-:W-:Y:S01]  /*b2b0*/  IMAD.WIDE.U32 R40, R40, UR4, RZ ;  /* 0x0000000428287c25 */ /* 0x000fe2000f8e00ff */
[----:B------:R-:W-:Y:S01]  /*b2c0*/  ULDC.64 UR4, c[0x0][0xae8] ;  /* 0x0002ba0000047ab9 */ /* 0x000fe20000000a00 */
[----:B------:R-:W5:Y:S02]  /*b2d0*/  LD.E.128 R4, desc[UR36][R6.64] ;  /* 0x0000002406047980 */ /* 0x000f64000c101d00 */
[----:B------:R-:W-:Y:S01]  /*b2e0*/  IMAD R3, R147, 0x60, R148 ;  /* 0x0000006093037824 */ /* 0x000fe200078e0294 */
[----:B-1----:R-:W-:Y:S01]  /*b2f0*/  IADD3 R21, R41, R43, RZ ;  /* 0x0000002b29157210 */ /* 0x002fe20007ffe0ff */
[----:B------:R-:W-:Y:S01]  /*b300*/  IMAD R0, R46, UR4, RZ ;  /* 0x000000042e007c24 */ /* 0x000fe2000f8e02ff */
[----:B------:R-:W5:Y:S01]  /*b310*/  LD.E.128 R24, desc[UR36][R24.64] ;  /* 0x0000002418187980 */ /* 0x000f62000c101d00 */
[----:B------:R-:W-:-:S02]  /*b320*/  IMAD.MOV.U32 R20, RZ, RZ, R40 ;  /* 0x000000ffff147224 */ /* 0x000fc400078e0028 */
[----:B------:R-:W-:Y:S01]  /*b330*/  IMAD.IADD R42, R136, 0x1, R3 ;  /* 0x00000001882a7824 */ /* 0x000fe200078e0203 */
[----:B------:R-:W5:Y:S01]  /*b340*/  LD.E.128 R12, desc[UR36][R12.64] ;  /* 0x000000240c0c7980 */ /* 0x000f62000c101d00 */
[C---:B------:R-:W-:Y:S02]  /*b350*/  IMAD R3, R143.reuse, UR5, R0 ;  /* 0x000000058f037c24 */ /* 0x040fe4000f8e0200 */
[----:B------:R-:W-:Y:S01]  /*b360*/  IMAD.WIDE.U32 R20, R143, UR4, R20 ;  /* 0x000000048f147c25 */ /* 0x000fe2000f8e0014 */
[----:B------:R-:W-:Y:S01]  /*b370*/  ULDC.64 UR4, c[0x0][0xaf0] ;  /* 0x0002bc0000047ab9 */ /* 0x000fe20000000a00 */
[----:B------:R-:W5:Y:S02]  /*b380*/  LD.E.128 R32, desc[UR36][R32.64] ;  /* 0x0000002420207980 */ /* 0x000f64000c101d00 */
[----:B0-----:R-:W-:Y:S02]  /*b390*/  @P1 IMAD.HI.U32 R0, R42, R49, RZ ;  /* 0x000000312a001227 */ /* 0x001fe400078e00ff */
[----:B------:R-:W5:Y:S01]  /*b3a0*/  LD.E.128 R36, desc[UR36][R36.64] ;  /* 0x0000002424247980 */ /* 0x000f62000c101d00 */
[----:B------:R-:W-:Y:S01]  /*b3b0*/  BSSY B1, `(.L_x_12109) ;  /* 0x0000032000017945 */ /* 0x000fe20003800000 */
[----:B------:R-:W-:-:S02]  /*b3c0*/  IMAD.IADD R21, R21, 0x1, R3 ;  /* 0x0000000115157824 */ /* 0x000fc400078e0203 */
[----:B------:R-:W-:Y:S01]  /*b3d0*/  IMAD.MOV.U32 R3, RZ, RZ, R42 ;  /* 0x000000ffff037224 */ /* 0x000fe200078e002a */
[----:B--2---:R-:W-:Y:S01]  /*b3e0*/  @P1 SHF.R.U32.HI R3, RZ, R45, R0 ;  /* 0x0000002dff031219 */ /* 0x004fe20000011600 */
[----:B------:R-:W-:Y:S01]  /*b3f0*/  IMAD R40, R144, UR4, RZ ;  /* 0x0000000490287c24 */ /* 0x000fe2000f8e02ff */
[----:B------:R-:W-:Y:S01]  /*b400*/  @!PT LDS RZ, [RZ] ;  /* 0x00000000fffff984 */ /* 0x000fe20000000800 */
[----:B------:R-:W-:Y:S01]  /*b410*/  @!PT LDS RZ, [RZ] ;  /* 0x00000000fffff984 */ /* 0x000fe20000000800 */
[----:B------:R-:W-:Y:S01]  /*b420*/  @!PT LDS RZ, [RZ] ;  /* 0x00000000fffff984 */ /* 0x000fe20000000800 */
[----:B------:R-:W-:Y:S01]  /*b430*/  @!PT LDS RZ, [RZ] ;  /* 0x00000000fffff984 */ /* 0x000fe20000000800 */
[----:B------:R0:W-:Y:S06]  /*b440*/  MEMBAR.ALL.CTA ;  /* 0x0000000000007992 */ /* 0x0001ec0000008000 */
[----:B0-----:R-:W0:Y:S01]  /*b450*/  FENCE.VIEW.ASYNC.S ;  /* 0x00000000000073c6 */ /* 0x001e220000000000 */
        /* <DEDUP_REMOVED lines=11> */
[----:B------:R-:W-:-:S03]  /*b510*/  ULDC.64 UR4, c[0x0][0xad8] ;  /* 0x0002b60000047ab9 */ /* 0x000fc60000000a00 */
[----:B------:R-:W-:Y:S01]  /*b520*/  IADD3 R21, R21, R43, RZ ;  /* 0x0000002b15157210 */ /* 0x000fe20007ffe0ff */
[----:B------:R-:W-:-:S04]  /*b530*/  IMAD R0, R0, UR4, RZ ;  /* 0x0000000400007c24 */ /* 0x000fc8000f8e02ff */
[C---:B------:R-:W-:Y:S02]  /*b540*/  IMAD R3, R41.reuse, UR5, R0 ;  /* 0x0000000529037c24 */ /* 0x040fe4000f8e0200 */
[----:B------:R-:W-:Y:S02]  /*b550*/  IMAD.IADD R0, R148, 0x1, R136 ;  /* 0x0000000194007824 */ /* 0x000fe400078e0288 */
[----:B------:R-:W-:Y:S01]  /*b560*/  IMAD.WIDE.U32 R20, R41, UR4, R20 ;  /* 0x0000000429147c25 */ /* 0x000fe2000f8e0014 */
[----:B------:R-:W-:Y:S02]  /*b570*/  UIADD3 UR4, UR41, 0x2d820, URZ ;  /* 0x0002d82029047890 */ /* 0x000fe4000fffe03f */
[----:B------:R-:W-:Y:S01]  /*b580*/  ISETP.GE.AND P0, PT, R0, R47, PT ;  /* 0x0000002f0000720c */ /* 0x000fe20003f06270 */
[----:B------:R-:W-:Y:S01]  /*b590*/  IMAD.IADD R3, R21, 0x1, R3 ;  /* 0x0000000115037824 */ /* 0x000fe200078e0203 */
[----:B------:R-:W-:Y:S01]  /*b5a0*/  LEA R28, P1, R20, UR6, 0x1 ;  /* 0x00000006141c7c11 */ /* 0x000fe2000f8208ff */
[----:B------:R-:W-:-:S03]  /*b5b0*/  UPRMT UR4, URZ, 0x654, UR4 ;  /* 0x000006543f047896 */ /* 0x000fc60008000004 */
[----:B------:R-:W-:Y:S01]  /*b5c0*/  LEA.HI.X R3, R20, UR7, R3, 0x1, P1 ;  /* 0x0000000714037c11 */ /* 0x000fe200088f0c03 */
[----:B0-----:R0:W1:Y:S04]  /*b5d0*/  SHFL.IDX PT, R40, R28, RZ, 0x1c1f ;  /* 0x001c1fff1c287589 */ /* 0x00106800000e0000 */
        /* <DEDUP_REMOVED lines=15> */
.L_x_12110:
[----:B------:R-:W-:Y:S05]  /*b6d0*/  BSYNC B1 ;  /* 0x0000000000017941 */ /* 0x000fea0003800000 */
.L_x_12109:
        /* <DEDUP_REMOVED lines=19> */
.L_x_12107:
        /* <DEDUP_REMOVED lines=15> */
[----:B------:R-:W-:Y:S02]  /*b900*/  @P1 IADD3.X R5, R0, UR5, RZ, P2, !PT ;  /* 0x0000000500051c10 */ /* 0x000fe400097fe4ff */
[----:B------:R-:W-:-:S06]  /*b910*/  MOV R0, UR4 ;  /* 0x0000000400007c02 */ /* 0x000fcc0008000f00 */
        /* <DEDUP_REMOVED lines=8> */
[----:B---3--:R-:W-:-:S07]  /*b9a0*/  IMAD.IADD R0, R0, 0x1, -R5 ;  /* 0x0000000100007824 */ /* 0x008fce00078e0a05 */
.L_x_12112:
        /* <DEDUP_REMOVED lines=8> */
[----:B---3--:R-:W-:Y:S01]  /*ba30*/  IMAD R4, R0, R14, RZ ;  /* 0x0000000e00047224 */ /* 0x008fe200078e02ff */
[----:B-1----:R-:W-:-:S04]  /*ba40*/  IADD3 R11, R136, -0x80, R5 ;  /* 0xffffff80880b7810 */ /* 0x002fc80007ffe005 */
        /* <DEDUP_REMOVED lines=11> */
[----:B------:R-:W-:-:S03]  /*bb00*/  ULDC.64 UR4, c[0x0][0xb98] ;  /* 0x0002e60000047ab9 */ /* 0x000fc60000000a00 */
[----:B------:R-:W-:-:S03]  /*bb10*/  IMAD.IADD R5, R5, 0x1, R9 ;  /* 0x0000000105057824 */ /* 0x000fc600078e0209 */
[----:B------:R-:W3:Y:S01]  /*bb20*/  @P0 LDC R13, c[0x0][0xbf0] ;  /* 0x0002fc00ff0d0b82 */ /* 0x000ee20000000800 */
[----:B------:R-:W-:-:S04]  /*bb30*/  IMAD.WIDE.U32 R4, R141, UR4, R4 ;  /* 0x000000048d047c25 */ /* 0x000fc8000f8e0004 */
[----:B-1----:R-:W-:-:S05]  /*bb40*/  @P0 IMAD.HI.U32 R6, R11, R6, RZ ;  /* 0x000000060b060227 */ /* 0x002fca00078e00ff */
[----:B---3--:R-:W-:Y:S01]  /*bb50*/  @P0 SHF.R.U32.HI R7, RZ, R13, R6 ;  /* 0x0000000dff070219 */ /* 0x008fe20000011606 */
        /* <DEDUP_REMOVED lines=18> */
.L_x_12114:
[----:B------:R-:W-:Y:S05]  /*bc80*/  BSYNC B1 ;  /* 0x0000000000017941 */ /* 0x000fea0003800000 */
.L_x_12113:
[----:B------:R-:W3:Y:S01]  /*bc90*/  @P2 LDC R9, c[0x0][0xbf0] ;  /* 0x0002fc00ff092b82 */ /* 0x000ee20000000800 */
[----:B------:R-:W-:Y:S01]  /*bca0*/  ULDC.64 UR4, c[0x0][0xaa0] ;  /* 0x0002a80000047ab9 */ /* 0x000fe20000000a00 */
[----:B------:R-:W-:Y:S01]  /*bcb0*/  BSSY B1, `(.L_x_12115) ;  /* 0x0000037000017945 */ /* 0x000fe20003800000 */
[----:B------:R-:W-:-:S04]  /*bcc0*/  IMAD R4, R10, UR4, RZ ;  /* 0x000000040a047c24 */ /* 0x000fc8000f8e02ff */
[C---:B-1----:R-:W-:Y:S02]  /*bcd0*/  IMAD R7, R3.reuse, UR5, R4 ;  /* 0x0000000503077c24 */ /* 0x042fe4000f8e0204 */
[----:B------:R-:W-:Y:S01]  /*bce0*/  IMAD.WIDE.U32 R4, R3, UR4, RZ ;  /* 0x0000000403047c25 */ /* 0x000fe2000f8e00ff */
[----:B------:R-:W-:-:S03]  /*bcf0*/  ULDC.64 UR4, c[0x0][0xae8] ;  /* 0x0002ba0000047ab9 */ /* 0x000fc60000000a00 */
[----:B------:R-:W-:Y:S02]  /*bd00*/  IMAD R3, R147, 0x60, R148 ;  /* 0x0000006093037824 */ /* 0x000fe400078e0294 */
[----:B------:R-:W-:Y:S02]  /*bd10*/  IMAD R6, R12, UR4, RZ ;  /* 0x000000040c067c24 */ /* 0x000fe4000f8e02ff */
[----:B------:R-:W-:Y:S02]  /*bd20*/  IMAD.IADD R11, R136, 0x1, R3 ;  /* 0x00000001880b7824 */ /* 0x000fe400078e0203 */
[----:B------:R-:W-:Y:S02]  /*bd30*/  IMAD.IADD R5, R5, 0x1, R7 ;  /* 0x0000000105057824 */ /* 0x000fe400078e0207 */
[----:B------:R-:W-:Y:S02]  /*bd40*/  IMAD R7, R143, UR5, R6 ;  /* 0x000000058f077c24 */ /* 0x000fe4000f8e0206 */
[----:B--2---:R-:W-:-:S04]  /*bd50*/  @P2 IMAD.HI.U32 R6, R11, R20, RZ ;  /* 0x000000140b062227 */ /* 0x004fc800078e00ff */
[----:B------:R-:W-:Y:S01]  /*bd60*/  IMAD.WIDE.U32 R4, R143, UR4, R4 ;  /* 0x000000048f047c25 */ /* 0x000fe2000f8e0004 */
[----:B------:R-:W-:-:S03]  /*bd70*/  ULDC.64 UR4, c[0x0][0xaf0] ;  /* 0x0002bc0000047ab9 */ /* 0x000fc60000000a00 */
[----:B------:R-:W-:Y:S01]  /*bd80*/  IMAD.MOV.U32 R3, RZ, RZ, R11 ;  /* 0x000000ffff037224 */ /* 0x000fe200078e000b */
[----:B---3--:R-:W-:Y:S01]  /*bd90*/  @P2 SHF.R.U32.HI R3, RZ, R9, R6 ;  /* 0x00000009ff032219 */ /* 0x008fe20000011606 */
[----:B------:R-:W-:Y:S02]  /*bda0*/  IMAD.IADD R5, R5, 0x1, R7 ;  /* 0x0000000105057824 */ /* 0x000fe400078e0207 */
[----:B------:R-:W-:Y:S01]  /*bdb0*/  IMAD R7, R144, UR4, RZ ;  /* 0x0000000490077c24 */ /* 0x000fe2000f8e02ff */
[--C-:B------:R-:W-:Y:S01]  /*bdc0*/  SHF.R.S32.HI R6, RZ, 0x1f, R3.reuse ;  /* 0x0000001fff067819 */ /* 0x100fe20000011403 */
[----:B------:R-:W-:Y:S02]  /*bdd0*/  IMAD.MOV R8, RZ, RZ, -R3 ;  /* 0x000000ffff087224 */ /* 0x000fe400078e0a03 */
[C---:B------:R-:W-:Y:S02]  /*bde0*/  IMAD R9, R141.reuse, UR5, R7 ;  /* 0x000000058d097c24 */ /* 0x040fe4000f8e0207 */
[----:B------:R-:W-:Y:S01]  /*bdf0*/  IMAD.WIDE.U32 R4, R141, UR4, R4 ;  /* 0x000000048d047c25 */ /* 0x000fe2000f8e0004 */
[----:B------:R-:W-:-:S03]  /*be00*/  ULDC.64 UR4, c[0x0][0xae0] ;  /* 0x0002b80000047ab9 */ /* 0x000fc60000000a00 */
[----:B------:R-:W-:Y:S01]  /*be10*/  IMAD R7, R15, R8, R11 ;  /* 0x000000080f077224 */ /* 0x000fe200078e020b */
[----:B------:R-:W-:Y:S01]  /*be20*/  IADD3 R5, R5, R9, RZ ;  /* 0x0000000905057210 */ /* 0x000fe20007ffe0ff */
[----:B------:R-:W-:Y:S02]  /*be30*/  IMAD R8, R6, UR4, RZ ;  /* 0x0000000406087c24 */ /* 0x000fe4000f8e02ff */
[----:B------:R-:W-:Y:S01]  /*be40*/  IMAD R15, R0, R15, RZ ;  /* 0x0000000f000f7224 */ /* 0x000fe200078e02ff */
[----:B------:R-:W-:Y:S01]  /*be50*/  SHF.R.S32.HI R6, RZ, 0x1f, R7 ;  /* 0x0000001fff067819 */ /* 0x000fe20000011407 */
[C---:B------:R-:W-:Y:S02]  /*be60*/  IMAD R9, R3.reuse, UR5, R8 ;  /* 0x0000000503097c24 */ /* 0x040fe4000f8e0208 */
[----:B------:R-:W-:Y:S01]  /*be70*/  IMAD.WIDE.U32 R4, R3, UR4, R4 ;  /* 0x0000000403047c25 */ /* 0x000fe2000f8e0004 */
[----:B------:R-:W-:-:S03]  /*be80*/  ULDC.64 UR4, c[0x0][0xad8] ;  /* 0x0002b60000047ab9 */ /* 0x000fc60000000a00 */
[----:B------:R-:W-:Y:S02]  /*be90*/  IMAD R6, R6, UR4, RZ ;  /* 0x0000000406067c24 */ /* 0x000fe4000f8e02ff */
[----:B------:R-:W-:Y:S02]  /*bea0*/  IMAD.IADD R5, R5, 0x1, R9 ;  /* 0x0000000105057824 */ /* 0x000fe400078e0209 */
[----:B------:R-:W-:Y:S02]  /*beb0*/  IMAD.IADD R0, R148, 0x1, R136 ;  /* 0x0000000194007824 */ /* 0x000fe400078e0288 */
[C---:B------:R-:W-:Y:S02]  /*bec0*/  IMAD R3, R7.reuse, UR5, R6 ;  /* 0x0000000507037c24 */ /* 0x040fe4000f8e0206 */
[----:B------:R-:W-:Y:S01]  /*bed0*/  IMAD.WIDE.U32 R4, R7, UR4, R4 ;  /* 0x0000000407047c25 */ /* 0x000fe2000f8e0004 */
[----:B------:R-:W-:Y:S01]  /*bee0*/  ISETP.GE.AND P0, PT, R0, R15, PT ;  /* 0x0000000f0000720c */ /* 0x000fe20003f06270 */
[----:B------:R-:W-:-:S02]  /*bef0*/  ULDC.64 UR4, c[0x0][0xa80] ;  /* 0x0002a00000047ab9 */ /* 0x000fc40000000a00 */
[----:B------:R-:W-:Y:S01]  /*bf00*/  IMAD.IADD R3, R5, 0x1, R3 ;  /* 0x0000000105037824 */ /* 0x000fe200078e0203 */
        /* <DEDUP_REMOVED lines=9> */
[CC--:B--2---:R-:W-:Y:S02]  /*bfa0*/  @!P3 LEA R10, P0, R145.reuse, R4.reuse, 0x1 ;  /* 0x00000004910ab211 */ /* 0x0c4fe400078008ff */
[----:B------:R-:W-:Y:S02]  /*bfb0*/  @!P4 LEA R12, P1, R146, R4, 0x1 ;  /* 0x00000004920cc211 */ /* 0x000fe400078208ff */
[----:B---3--:R-:W-:Y:S01]  /*bfc0*/  @!P2 IMAD.WIDE R8, R142, 0x2, R4 ;  /* 0x000000028e08a825 */ /* 0x008fe200078e0204 */
[-C--:B------:R-:W-:Y:S02]  /*bfd0*/  @!P3 LEA.HI.X R11, R145, R5.reuse, R156, 0x1, P0 ;  /* 0x00000005910bb211 */ /* 0x080fe400000f0c9c */
[----:B------:R-:W-:Y:S02]  /*bfe0*/  @!P4 LEA.HI.X R13, R146, R5, R155, 0x1, P1 ;  /* 0x00000005920dc211 */ /* 0x000fe400008f0c9b */
[----:B------:R4:W-:Y:S04]  /*bff0*/  @!P2 ST.E.128 desc[UR36][R8.64], RZ ;  /* 0x000000ff0800a985 */ /* 0x0009e8000c101d24 */
[----:B------:R4:W-:Y:S04]  /*c000*/  @!P3 ST.E.128 desc[UR36][R10.64], RZ ;  /* 0x000000ff0a00b985 */ /* 0x0009e8000c101d24 */
[----:B------:R4:W-:Y:S02]  /*c010*/  @!P4 ST.E.128 desc[UR36][R12.64], RZ ;  /* 0x000000ff0c00c985 */ /* 0x0009e4000c101d24 */
.L_x_12116:
[----:B------:R-:W-:Y:S05]  /*c020*/  BSYNC B1 ;  /* 0x0000000000017941 */ /* 0x000fea0003800000 */
.L_x_12115:
        /* <DEDUP_REMOVED lines=9> */
[CC--:B--2-4-:R-:W-:Y:S02]  /*c0c0*/  @!P3 LEA R8, P0, R145.reuse, R4.reuse, 0x1 ;  /* 0x000000049108b211 */ /* 0x0d4fe400078008ff */
[----:B------:R-:W-:Y:S02]  /*c0d0*/  @!P4 LEA R10, P1, R146, R4, 0x1 ;  /* 0x00000004920ac211 */ /* 0x000fe400078208ff */
[----:B01----:R-:W-:Y:S01]  /*c0e0*/  @!P2 IMAD.WIDE R6, R142, 0x2, R4 ;  /* 0x000000028e06a825 */ /* 0x003fe200078e0204 */
[-C--:B------:R-:W-:Y:S02]  /*c0f0*/  @!P3 LEA.HI.X R9, R145, R5.reuse, R156, 0x1, P0 ;  /* 0x000000059109b211 */ /* 0x080fe400000f0c9c */
[----:B------:R-:W-:Y:S02]  /*c100*/  @!P4 LEA.HI.X R11, R146, R5, R155, 0x1, P1 ;  /* 0x00000005920bc211 */ /* 0x000fe400008f0c9b */
[----:B------:R3:W-:Y:S04]  /*c110*/  @!P2 ST.E.128 desc[UR36][R6.64], RZ ;  /* 0x000000ff0600a985 */ /* 0x0007e8000c101d24 */
[----:B------:R3:W-:Y:S04]  /*c120*/  @!P3 ST.E.128 desc[UR36][R8.64], RZ ;  /* 0x000000ff0800b985 */ /* 0x0007e8000c101d24 */
[----:B------:R3:W-:Y:S02]  /*c130*/  @!P4 ST.E.128 desc[UR36][R10.64], RZ ;  /* 0x000000ff0a00c985 */ /* 0x0007e4000c101d24 */
.L_x_12111:
[----:B------:R-:W-:Y:S05]  /*c140*/  BSYNC B0 ;  /* 0x0000000000007941 */ /* 0x000fea0003800000 */
.L_x_12106:
[----:B------:R-:W-:Y:S02]  /*c150*/  ULDC UR4, c[0x0][0xc3c] ;  /* 0x00030f0000047ab9 */ /* 0x000fe40000000800 */
[----:B0-----:R-:W-:-:S13]  /*c160*/  ISETP.GE.AND P0, PT, R31, UR4, PT ;  /* 0x000000041f007c0c */ /* 0x001fda000bf06270 */
[----:B------:R-:W-:Y:S05]  /*c170*/  @!P0 BRA `(.L_x_12117) ;  /* 0xffffff4c00388947 */ /* 0x000fea000383ffff */
[----:B------:R-:W-:Y:S05]  /*c180*/  EXIT ;  /* 0x000000000000794d */ /* 0x000fea0003800000 */
.L_x_12064:
        /* <DEDUP_REMOVED lines=16> */
.L_x_12118:
        /* <DEDUP_REMOVED lines=40> */
.L_x_12124:
[----:B------:R-:W0:Y:S01]  /*c510*/  LDC R2, c[0x0][0xc3c] ;  /* 0x00030f00ff027b82 */ /* 0x000e220000000800 */
[----:B------:R-:W-:-:S06]  /*c520*/  UIADD3 UR4, UR4, 0x1f, URZ ;  /* 0x0000001f04047890 */ /* 0x000fcc000fffe03f */
        /* <DEDUP_REMOVED lines=10> */
.L_x_12123:
[----:B------:R-:W-:Y:S05]  /*c5d0*/  BSYNC B0 ;  /* 0x0000000000007941 */ /* 0x000fea0003800000 */
.L_x_12122:
        /* <DEDUP_REMOVED lines=20> */
.L_x_12120:
        /* <DEDUP_REMOVED lines=21> */
.L_x_12125:
[----:B-1----:R-:W-:Y:S01]  /*c870*/  IMAD R16, R16, UR5, R13 ;  /* 0x0000000510107c24 */ /* 0x002fe2000f8e020d */
[----:B------:R-:W-:Y:S01]  /*c880*/  IABS R10, R4 ;  /* 0x00000004000a7213 */ /* 0x000fe20000000000 */
[----:B------:R-:W-:Y:S02]  /*c890*/  IMAD R11, R11, R8, RZ ;  /* 0x000000080b0b7224 */ /* 0x000fe400078e02ff */
[----:B------:R-:W-:Y:S01]  /*c8a0*/  IMAD.MOV.U32 R2, RZ, RZ, RZ ;  /* 0x000000ffff027224 */ /* 0x000fe200078e00ff */
[----:B0-----:R-:W-:Y:S02]  /*c8b0*/  IADD3 R9, -R16, UR6, RZ ;  /* 0x0000000610097c10 */ /* 0x001fe4000fffe1ff */
[----:B------:R-:W-:Y:S01]  /*c8c0*/  IADD3 R10, RZ, -R10, RZ ;  /* 0x8000000aff0a7210 */ /* 0x000fe20007ffe0ff */
[----:B------:R-:W-:Y:S01]  /*c8d0*/  IMAD.HI.U32 R2, R3, R11, R2 ;  /* 0x0000000b03027227 */ /* 0x000fe200078e0002 */
[----:B------:R-:W-:-:S05]  /*c8e0*/  IABS R6, R9 ;  /* 0x0000000900067213 */ /* 0x000fca0000000000 */
        /* <DEDUP_REMOVED lines=50> */
.L_x_12121:
[----:B------:R-:W-:Y:S01]  /*cc10*/  ULDC UR4, c[0x0][0xc3c] ;  /* 0x00030f0000047ab9 */ /* 0x000fe20000000800 */
[----:B------:R-:W-:Y:S01]  /*cc20*/  MOV R17, RZ ;  /* 0x000000ff00117202 */ /* 0x000fe20000000f00 */
[----:B------:R-:W-:Y:S02]  /*cc30*/  IMAD.U32 R16, RZ, RZ, UR6 ;  /* 0x00000006ff107e24 */ /* 0x000fe4000f8e00ff */
[----:B------:R-:W-:Y:S02]  /*cc40*/  IMAD.MOV.U32 R18, RZ, RZ, RZ ;  /* 0x000000ffff127224 */ /* 0x000fe400078e00ff */
[----:B------:R-:W-:-:S07]  /*cc50*/  IMAD.U32 R19, RZ, RZ, UR4 ;  /* 0x00000004ff137e24 */ /* 0x000fce000f8e00ff */
.L_x_12126:
[----:B------:R-:W-:-:S13]  /*cc60*/  ISETP.NE.AND P0, PT, R5, RZ, PT ;  /* 0x000000ff0500720c */ /* 0x000fda0003f05270 */
[----:B------:R-:W0:Y:S01]  /*cc70*/  @!P0 S2R R3, SR_CgaCtaId ;  /* 0x0000000000038919 */ /* 0x000e220000008800 */
[----:B------:R-:W-:-:S04]  /*cc80*/  @!P0 MOV R0, 0x400 ;  /* 0x0000040000008802 */ /* 0x000fc80000000f00 */
[----:B0-----:R-:W-:-:S05]  /*cc90*/  @!P0 LEA R0, R3, R0, 0x18 ;  /* 0x0000000003008211 */ /* 0x001fca00078ec0ff */
[----:B------:R1:W-:Y:S01]  /*cca0*/  @!P0 STS.128 [R0+0x2d8d0], R16 ;  /* 0x02d8d01000008388 */ /* 0x0003e20000000c00 */
[----:B------:R-:W-:Y:S06]  /*ccb0*/  BAR.ARV 0x5, 0x200 ;  /* 0x0148000000007b1d */ /* 0x000fec0000002000 */
.L_x_12119:
[----:B------:R2:W-:Y:S01]  /*ccc0*/  STL [R1+0x34], RZ ;  /* 0x000034ff01007387 */ /* 0x0005e20000100800 */
[----:B------:R-:W-:Y:S01]  /*ccd0*/  ULDC UR4, c[0x0][0xc3c] ;  /* 0x00030f0000047ab9 */ /* 0x000fe20000000800 */
[----:B------:R-:W-:Y:S01]  /*cce0*/  IMAD.MOV.U32 R29, RZ, RZ, 0x1 ;  /* 0x00000001ff1d7424 */ /* 0x000fe200078e00ff */
[----:B0-----:R-:W-:Y:S01]  /*ccf0*/  ISETP.GE.AND P0, PT, R19, UR4, PT ;  /* 0x0000000413007c0c */ /* 0x001fe2000bf06270 */
[----:B------:R-:W-:-:S12]  /*cd00*/  IMAD.MOV.U32 R26, RZ, RZ, RZ ;  /* 0x000000ffff1a7224 */ /* 0x000fd800078e00ff */
[----:B--2---:R-:W-:Y:S05]  /*cd10*/  @P0 BRA `(.L_x_12127) ;  /* 0x0000004800640947 */ /* 0x004fea0003800000 */
[----:B------:R-:W2:Y:S01]  /*cd20*/  LDL R6, [R1+0x1c] ;  /* 0x00001c0001067983 */ /* 0x000ea20000100800 */
[----:B------:R-:W1:Y:S01]  /*cd30*/  S2R R3, SR_TID.X ;  /* 0x0000000000037919 */ /* 0x000e620000002100 */
[----:B------:R-:W0:Y:S01]  /*cd40*/  S2UR UR5, SR_CgaCtaId ;  /* 0x00000000000579c3 */ /* 0x000e220000008800 */
[----:B------:R-:W-:Y:S01]  /*cd50*/  UMOV UR4, 0x400 ;  /* 0x0000040000047882 */ /* 0x000fe20000000000 */
[C---:B-1----:R-:W-:Y:S01]  /*cd60*/  IMAD.SHL.U32 R0, R3.reuse, 0x8, RZ ;  /* 0x0000000803007824 */ /* 0x042fe200078e00ff */
[----:B------:R-:W-:-:S04]  /*cd70*/  SHF.L.U32 R4, R3, 0x5, RZ ;  /* 0x0000000503047819 */ /* 0x000fc800000006ff */
[----:B------:R-:W-:Y:S02]  /*cd80*/  LOP3.LUT R2, R0, 0xd8, RZ, 0xc0, !PT ;  /* 0x000000d800027812 */ /* 0x000fe400078ec0ff */
[----:B------:R-:W-:Y:S02]  /*cd90*/  LOP3.LUT R5, R3, 0x7f, RZ, 0xc0, !PT ;  /* 0x0000007f03057812 */ /* 0x000fe400078ec0ff */
[----:B------:R-:W-:Y:S01]  /*cda0*/  LOP3.LUT R3, R2, 0x18, R3, 0x78, !PT ;  /* 0x0000001802037812 */ /* 0x000fe200078e7803 */
[----:B0-----:R-:W-:Y:S01]  /*cdb0*/  ULEA UR4, UR5, UR4, 0x18 ;  /* 0x0000000405047291 */ /* 0x001fe2000f8ec03f */
[----:B------:R-:W-:-:S05]  /*cdc0*/  SHF.R.U32.HI R5, RZ, 0x2, R5 ;  /* 0x00000002ff057819 */ /* 0x000fca0000011605 */
[----:B------:R-:W-:Y:S01]  /*cdd0*/  IMAD.U32 R23, RZ, RZ, UR4 ;  /* 0x00000004ff177e24 */ /* 0x000fe2000f8e00ff */
[----:B------:R-:W-:Y:S01]  /*cde0*/  BSSY B8, `(.L_x_12127) ;  /* 0x000048c000087945 */ /* 0x000fe20003800000 */
[----:B------:R-:W-:Y:S02]  /*cdf0*/  IMAD.MOV.U32 R29, RZ, RZ, 0x1 ;  /* 0x00000001ff1d7424 */ /* 0x000fe400078e00ff */
[----:B------:R-:W-:Y:S01]  /*ce00*/  IMAD.MOV.U32 R26, RZ, RZ, RZ ;  /* 0x000000ffff1a7224 */ /* 0x000fe200078e00ff */
[----:B------:R-:W-:Y:S01]  /*ce10*/  ULDC UR38, c[0x0][0xc] ;  /* 0x0000030000267ab9 */ /* 0x000fe20000000800 */
[----:B--2---:R-:W-:Y:S02]  /*ce20*/  LOP3.LUT R2, R6, 0x2, RZ, 0xfc, !PT ;  /* 0x0000000206027812 */ /* 0x004fe400078efcff */
        /* <DEDUP_REMOVED lines=10> */
.L_x_12188:
        /* <DEDUP_REMOVED lines=21> */
[----:B0-----:R-:W-:Y:S02]  /*d020*/  MOV R0, RZ ;  /* 0x000000ff00007202 */ /* 0x001fe40000000f00 */
[----:B------:R-:W-:-:S02]  /*d030*/  ISETP.NE.AND.EX P0, PT, RZ, UR7, PT, P0 ;  /* 0x00000007ff007c0c */ /* 0x000fc4000bf05300 */
[----:B-1----:R-:W-:-:S04]  /*d040*/  IADD3 R2, P1, R24, UR4, RZ ;  /* 0x0000000418027c10 */ /* 0x002fc8000ff3e0ff */
[----:B------:R-:W-:Y:S01]  /*d050*/  IADD3.X R3, R25, UR5, RZ, P1, !PT ;  /* 0x0000000519037c10 */ /* 0x000fe20008ffe4ff */
[----:B------:R-:W-:Y:S01]  /*d060*/  ULDC.64 UR4, c[0x0][0x418] ;  /* 0x0001060000047ab9 */ /* 0x000fe20000000a00 */
[----:B------:R-:W-:-:S03]  /*d070*/  @P2 LOP3.LUT R22, R22, 0x40, RZ, 0xfc, !PT ;  /* 0x0000004016162812 */ /* 0x000fc600078efcff */
[----:B------:R-:W3:Y:S02]  /*d080*/  @P2 LDG.E R0, desc[UR36][R2.64] ;  /* 0x0000002402002981 */ /* 0x000ee4000c1e1900 */
        /* <DEDUP_REMOVED lines=11> */
[----:B0-----:R-:W-:-:S03]  /*d140*/  IMAD.U32 R0, RZ, RZ, UR4 ;  /* 0x00000004ff007e24 */ /* 0x001fc6000f8e00ff */
        /* <DEDUP_REMOVED lines=10> */
.L_x_12128:
        /* <DEDUP_REMOVED lines=10> */
.L_x_12129:
        /* <DEDUP_REMOVED lines=9> */
.L_x_12130:
[----:B------:R-:W3:Y:S01]  /*d320*/  LDL R6, [R1+0x20] ;  /* 0x0000200001067983 */ /* 0x000ee20000100800 */
[----:B0-2---:R-:W0:Y:S01]  /*d330*/  LDC R2, c[0x0][0x448] ;  /* 0x00011200ff027b82 */ /* 0x005e220000000800 */
[----:B-----5:R-:W-:Y:S01]  /*d340*/  IADD3 R5, -R7, R0, RZ ;  /* 0x0000000007057210 */ /* 0x020fe20007ffe1ff */
[----:B------:R-:W-:Y:S01]  /*d350*/  BSSY B7, `(.L_x_12131) ;  /* 0x0000373000077945 */ /* 0x000fe20003800000 */
[----:B------:R-:W-:-:S03]  /*d360*/  LOP3.LUT R22, R22, 0xffffffdf, RZ, 0xc0, !PT ;  /* 0xffffffdf16167812 */ /* 0x000fc600078ec0ff */
[----:B------:R1:W-:Y:S01]  /*d370*/  STL [R1+0xc], R5 ;  /* 0x00000c0501007387 */ /* 0x0003e20000100800 */
[----:B0-----:R-:W-:Y:S01]  /*d380*/  ISETP.NE.AND P0, PT, R2, 0x1, PT ;  /* 0x000000010200780c */ /* 0x001fe20003f05270 */
[----:B------:R-:W-:-:S04]  /*d390*/  IMAD R2, R17, 0xc0, RZ ;  /* 0x000000c011027824 */ /* 0x000fc800078e02ff */
[----:B------:R-:W-:-:S08]  /*d3a0*/  VIADD R2, R2, 0xbf ;  /* 0x000000bf02027836 */ /* 0x000fd00000000000 */
[----:B------:R-:W0:Y:S01]  /*d3b0*/  @P0 LDC R4, c[0x0][0x44c] ;  /* 0x00011300ff040b82 */ /* 0x000e220000000800 */
[----:B------:R-:W-:-:S07]  /*d3c0*/  @P0 LOP3.LUT R22, R22, 0x20, RZ, 0xfc, !PT ;  /* 0x0000002016160812 */ /* 0x000fce00078efcff */
[----:B------:R-:W2:Y:S01]  /*d3d0*/  @P0 LDC R3, c[0x0][0x450] ;  /* 0x00011400ff030b82 */ /* 0x000ea20000000800 */
[----:B0-----:R-:W-:-:S05]  /*d3e0*/  @P0 IMAD.HI.U32 R4, R2, R4, RZ ;  /* 0x0000000402040227 */ /* 0x001fca00078e00ff */
[----:B--2---:R-:W-:Y:S02]  /*d3f0*/  @P0 SHF.R.U32.HI R2, RZ, R3, R4 ;  /* 0x00000003ff020219 */ /* 0x004fe40000011604 */
[----:B---3--:R-:W-:-:S05]  /*d400*/  IADD3 R0, R5, 0x80, -R6 ;  /* 0x0000008005007810 */ /* 0x008fca0007ffe806 */
[----:B------:R-:W-:-:S05]  /*d410*/  IMAD.IADD R0, R0, 0x1, R2 ;  /* 0x0000000100007824 */ /* 0x000fca00078e0202 */
[----:B------:R-:W-:-:S04]  /*d420*/  SHF.R.S32.HI R2, RZ, 0x1f, R0 ;  /* 0x0000001fff027819 */ /* 0x000fc80000011400 */
[----:B------:R-:W-:Y:S01]  /*d430*/  LEA.HI R0, R2, R0, RZ, 0x7 ;  /* 0x0000000002007211 */ /* 0x000fe200078f38ff */
[----:B------:R-:W-:-:S03]  /*d440*/  VIADD R2, R5, 0x7f ;  /* 0x0000007f05027836 */ /* 0x000fc60000000000 */
[----:B------:R-:W-:Y:S02]  /*d450*/  SHF.R.S32.HI R0, RZ, 0x7, R0 ;  /* 0x00000007ff007819 */ /* 0x000fe40000011400 */
[----:B------:R-:W-:-:S04]  /*d460*/  SHF.R.S32.HI R3, RZ, 0x1f, R2 ;  /* 0x0000001fff037819 */ /* 0x000fc80000011402 */
[----:B------:R-:W-:-:S04]  /*d470*/  LEA.HI R2, R3, R2, RZ, 0x7 ;  /* 0x0000000203027211 */ /* 0x000fc800078f38ff */
[----:B------:R-:W-:-:S04]  /*d480*/  SHF.R.S32.HI R2, RZ, 0x7, R2 ;  /* 0x00000007ff027819 */ /* 0x000fc80000011402 */
[----:B------:R-:W-:-:S04]  /*d490*/  VIMNMX R4, R2, R0, PT ;  /* 0x0000000002047248 */ /* 0x000fc80003fe0100 */
[----:B------:R-:W-:Y:S01]  /*d4a0*/  ISETP.GT.AND P0, PT, R4, RZ, PT ;  /* 0x000000ff0400720c */ /* 0x000fe20003f04270 */
[----:B------:R1:W-:-:S12]  /*d4b0*/  STL [R1+0x24], R4 ;  /* 0x0000240401007387 */ /* 0x0003d80000100800 */
[----:B-1----:R-:W-:Y:S05]  /*d4c0*/  @P0 BRA `(.L_x_12132) ;  /* 0x0000000000440947 */ /* 0x002fea0003800000 */
        /* <DEDUP_REMOVED lines=17> */
.L_x_12132:
        /* <DEDUP_REMOVED lines=20> */
.L_x_12135:
[----:B------:R-:W-:Y:S05]  /*d720*/  BSYNC B6 ;  /* 0x0000000000067941 */ /* 0x000fea0003800000 */
.L_x_12134:
        /* <DEDUP_REMOVED lines=20> */
.L_x_12138:
        /* <DEDUP_REMOVED lines=15> */
.L_x_12137:
[----:B------:R-:W-:Y:S05]  /*d960*/  BSYNC B6 ;  /* 0x0000000000067941 */ /* 0x000fea0003800000 */
.L_x_12136:
[----:B------:R0:W2:Y:S01]  /*d970*/  LDL R20, [R1+0x8] ;  /* 0x0000080001147983 */ /* 0x0000a20000100800 */
[----:B------:R-:W-:Y:S01]  /*d980*/  ULDC.64 UR4, c[0x0][0x9f8] ;  /* 0x00027e0000047ab9 */ /* 0x000fe20000000a00 */
[----:B------:R-:W1:Y:S01]  /*d990*/  LDC R7, c[0x0][0x430] ;  /* 0x00010c00ff077b82 */ /* 0x000e620000000800 */
[----:B------:R-:W-:Y:S01]  /*d9a0*/  ISETP.NE.U32.AND P0, PT, RZ, UR4, PT ;  /* 0x00000004ff007c0c */ /* 0x000fe2000bf05070 */
[----:B------:R-:W3:Y:S03]  /*d9b0*/  LDL R27, [R1+0x24] ;  /* 0x00002400011b7983 */ /* 0x000ee60000100800 */
[----:B------:R-:W-:Y:S01]  /*d9c0*/  ISETP.NE.AND.EX P0, PT, RZ, UR5, PT, P0 ;  /* 0x00000005ff007c0c */ /* 0x000fe2000bf05300 */
[----:B------:R-:W4:Y:S04]  /*d9d0*/  LDL R21, [R1+0xc] ;  /* 0x00000c0001157983 */ /* 0x000f280000100800 */
[----:B------:R-:W4:Y:S08]  /*d9e0*/  LDL R2, [R1+0x10] ;  /* 0x0000100001027983 */ /* 0x000f300000100800 */
[----:B------:R-:W-:Y:S01]  /*d9f0*/  @P0 IADD3 R24, P1, R24, UR4, RZ ;  /* 0x0000000418180c10 */ /* 0x000fe2000ff3e0ff */
[----:B------:R-:W0:Y:S01]  /*da00*/  S2R R3, SR_TID.X ;  /* 0x0000000000037919 */ /* 0x000e220000002100 */
[----:B------:R-:W0:Y:S02]  /*da10*/  S2R R0, SR_TID.X ;  /* 0x0000000000007919 */ /* 0x000e240000002100 */
[----:B------:R-:W-:Y:S01]  /*da20*/  @P0 IADD3.X R25, R25, UR5, RZ, P1, !PT ;  /* 0x0000000519190c10 */ /* 0x000fe20008ffe4ff */
[----:B------:R-:W-:-:S04]  /*da30*/  ULDC UR4, c[0x0][0x2f4] ;  /* 0x0000bd0000047ab9 */ /* 0x000fc80000000800 */
[----:B--2---:R-:W2:Y:S01]  /*da40*/  @P0 LDG.E R20, desc[UR36][R24.64] ;  /* 0x0000002418140981 */ /* 0x004ea2000c1e1900 */
[----:B-1----:R-:W-:Y:S01]  /*da50*/  ISETP.NE.AND P2, PT, R7, 0x1, PT ;  /* 0x000000010700780c */ /* 0x002fe20003f45270 */
[----:B0-----:R-:W-:Y:S01]  /*da60*/  IMAD.SHL.U32 R3, R3, 0x20, RZ ;  /* 0x0000002003037824 */ /* 0x001fe200078e00ff */
[----:B------:R-:W-:Y:S01]  /*da70*/  LOP3.LUT R0, R0, 0x7f, RZ, 0xc0, !PT ;  /* 0x0000007f00007812 */ /* 0x000fe200078ec0ff */
[----:B---3--:R-:W-:-:S03]  /*da80*/  VIADD R27, R27, 0xffffffff ;  /* 0xffffffff1b1b7836 */ /* 0x008fc60000000000 */
[----:B------:R-:W-:Y:S01]  /*da90*/  SHF.R.U32.HI R0, RZ, 0x2, R0 ;  /* 0x00000002ff007819 */ /* 0x000fe20000011600 */
[----:B------:R-:W-:Y:S01]  /*daa0*/  IMAD.SHL.U32 R8, R27, 0x80, RZ ;  /* 0x000000801b087824 */ /* 0x000fe200078e00ff */
[----:B------:R-:W-:-:S04]  /*dab0*/  LOP3.LUT R3, R3, 0x60, RZ, 0xc0, !PT ;  /* 0x0000006003037812 */ /* 0x000fc800078ec0ff */
[----:B------:R-:W-:Y:S01]  /*dac0*/  LOP3.LUT R4, R8, R0, R3, 0xfe, !PT ;  /* 0x0000000008047212 */ /* 0x000fe200078efe03 */
[----:B------:R-:W0:Y:S08]  /*dad0*/  @P2 LDC R5, c[0x0][0x434] ;  /* 0x00010d00ff052b82 */ /* 0x000e300000000800 */
[----:B------:R-:W1:Y:S01]  /*dae0*/  @P2 LDC R0, c[0x0][0x438] ;  /* 0x00010e00ff002b82 */ /* 0x000e620000000800 */
[----:B------:R-:W3:Y:S01]  /*daf0*/  S2R R9, SR_TID.X ;  /* 0x0000000000097919 */ /* 0x000ee20000002100 */
[----:B------:R-:W-:-:S04]  /*db00*/  LOP3.LUT R22, R22, 0xffffffef, RZ, 0xc0, !PT ;  /* 0xffffffef16167812 */ /* 0x000fc800078ec0ff */
[----:B------:R-:W-:-:S04]  /*db10*/  @P2 LOP3.LUT R22, R22, 0x10, RZ, 0xfc, !PT ;  /* 0x0000001016162812 */ /* 0x000fc800078efcff */
[----:B------:R-:W-:Y:S01]  /*db20*/  LOP3.LUT R22, R22, 0xfffffffb, RZ, 0xc0, !PT ;  /* 0xfffffffb16167812 */ /* 0x000fe200078ec0ff */
[----:B------:R-:W-:Y:S01]  /*db30*/  UMOV UR5, 0xffffffff ;  /* 0xffffffff00057882 */ /* 0x000fe20000000000 */
[----:B--2---:R3:W-:Y:S01]  /*db40*/  @P0 STL [R1+0x8], R20 ;  /* 0x0000081401000387 */ /* 0x0047e20000100800 */
[C---:B----4-:R-:W-:Y:S02]  /*db50*/  ISETP.GE.AND P0, PT, R4.reuse, R21, PT ;  /* 0x000000150400720c */ /* 0x050fe40003f06270 */
[----:B------:R-:W-:-:S11]  /*db60*/  IADD3 R4, R4, R2, RZ ;  /* 0x0000000204047210 */ /* 0x000fd60007ffe0ff */
[----:B------:R-:W2:Y:S01]  /*db70*/  @!P0 LDC.64 R2, c[0x0][0x428] ;  /* 0x00010a00ff028b82 */ /* 0x000ea20000000a00 */
[----:B0-----:R-:W-:-:S04]  /*db80*/  @P2 IMAD.HI.U32 R5, R4, R5, RZ ;  /* 0x0000000504052227 */ /* 0x001fc800078e00ff */
[----:B------:R-:W-:Y:S01]  /*db90*/  IMAD.MOV.U32 R6, RZ, RZ, R4 ;  /* 0x000000ffff067224 */ /* 0x000fe200078e0004 */
[----:B-1----:R-:W-:Y:S02]  /*dba0*/  @P2 SHF.R.U32.HI R6, RZ, R0, R5 ;  /* 0x00000000ff062219 */ /* 0x002fe40000011605 */
[----:B------:R-:W-:-:S03]  /*dbb0*/  SHF.R.S32.HI R5, RZ, 0x1f, R20 ;  /* 0x0000001fff057819 */ /* 0x000fc60000011414 */
[----:B------:R-:W-:-:S04]  /*dbc0*/  IMAD.MOV R0, RZ, RZ, -R6 ;  /* 0x000000ffff007224 */ /* 0x000fc800078e0a06 */
[----:B------:R-:W-:Y:S01]  /*dbd0*/  IMAD R4, R7, R0, R4 ;  /* 0x0000000007047224 */ /* 0x000fe200078e0204 */
[--C-:B------:R-:W-:Y:S01]  /*dbe0*/  @!P0 SHF.R.S32.HI R7, RZ, 0x1f, R6.reuse ;  /* 0x0000001fff078819 */ /* 0x100fe20000011406 */
[-C--:B--2---:R-:W-:Y:S02]  /*dbf0*/  @!P0 IMAD R0, R5, R2.reuse, RZ ;  /* 0x0000000205008224 */ /* 0x084fe400078e02ff */
[----:B------:R-:W-:-:S04]  /*dc00*/  @!P0 IMAD.WIDE.U32 R6, R20, R2, R6 ;  /* 0x0000000214068225 */ /* 0x000fc800078e0006 */
[----:B------:R-:W-:Y:S02]  /*dc10*/  @!P0 IMAD R0, R20, R3, R0 ;  /* 0x0000000314008224 */ /* 0x000fe400078e0200 */
[----:B------:R-:W0:Y:S01]  /*dc20*/  @!P0 LDC.64 R2, c[0x0][0x418] ;  /* 0x00010600ff028b82 */ /* 0x000e220000000a00 */
[----:B---3--:R-:W-:-:S05]  /*dc30*/  IMAD.SHL.U32 R20, R9, 0x8, RZ ;  /* 0x0000000809147824 */ /* 0x008fca00078e00ff */
[----:B------:R-:W-:Y:S01]  /*dc40*/  LOP3.LUT R20, R20, 0x18, RZ, 0xc0, !PT ;  /* 0x0000001814147812 */ /* 0x000fe200078ec0ff */
[----:B------:R-:W-:-:S03]  /*dc50*/  @!P0 IMAD.IADD R0, R7, 0x1, R0 ;  /* 0x0000000107008824 */ /* 0x000fc600078e0200 */
[C---:B------:R-:W-:Y:S01]  /*dc60*/  ISETP.GE.AND P2, PT, R20.reuse, UR4, PT ;  /* 0x0000000414007c0c */ /* 0x040fe2000bf46270 */
[----:B------:R1:W-:Y:S01]  /*dc70*/  STL [R1+0x14], R5 ;  /* 0x0000140501007387 */ /* 0x0003e20000100800 */
[C---:B------:R-:W-:Y:S02]  /*dc80*/  LOP3.LUT R10, R20.reuse, 0x20, RZ, 0xfc, !PT ;  /* 0x00000020140a7812 */ /* 0x040fe400078efcff */
[----:B------:R-:W-:Y:S02]  /*dc90*/  LOP3.LUT R9, R20, 0x40, RZ, 0xfc, !PT ;  /* 0x0000004014097812 */ /* 0x000fe400078efcff */
[----:B0-----:R-:W-:-:S04]  /*dca0*/  @!P0 LEA R2, P1, R6, R2, 0x2 ;  /* 0x0000000206028211 */ /* 0x001fc800078210ff */
[----:B------:R-:W-:Y:S01]  /*dcb0*/  @!P0 LEA.HI.X R3, R6, R3, R0, 0x2, P1 ;  /* 0x0000000306038211 */ /* 0x000fe200008f1400 */
[----:B------:R-:W-:Y:S01]  /*dcc0*/  IMAD.MOV.U32 R0, RZ, RZ, RZ ;  /* 0x000000ffff007224 */ /* 0x000fe200078e00ff */
[----:B------:R-:W-:Y:S02]  /*dcd0*/  ISETP.GE.AND P1, PT, R10, UR4, PT ;  /* 0x000000040a007c0c */ /* 0x000fe4000bf26270 */
[----:B------:R-:W-:-:S03]  /*dce0*/  @P2 LOP3.LUT R22, R22, 0x4, RZ, 0xfc, !PT ;  /* 0x0000000416162812 */ /* 0x000fc600078efcff */
[----:B------:R1:W5:Y:S01]  /*dcf0*/  @!P0 LDG.E R0, desc[UR36][R2.64] ;  /* 0x0000002402008981 */ /* 0x000362000c1e1900 */
[----:B------:R-:W-:Y:S02]  /*dd00*/  ISETP.GE.AND P0, PT, R9, UR4, PT ;  /* 0x0000000409007c0c */ /* 0x000fe4000bf06270 */
[----:B------:R-:W-:-:S04]  /*dd10*/  LOP3.LUT R22, R22, 0xfffffffe, RZ, 0xc0, !PT ;  /* 0xfffffffe16167812 */ /* 0x000fc800078ec0ff */
[----:B------:R-:W-:-:S04]  /*dd20*/  LOP3.LUT R22, R22, 0xfffffffd, RZ, 0xc0, !PT ;  /* 0xfffffffd16167812 */ /* 0x000fc800078ec0ff */
[----:B------:R-:W-:-:S04]  /*dd30*/  @P1 LOP3.LUT R22, R22, 0x2, RZ, 0xfc, !PT ;  /* 0x0000000216161812 */ /* 0x000fc800078efcff */
[----:B------:R-:W-:Y:S01]  /*dd40*/  @P0 LOP3.LUT R22, R22, 0x1, RZ, 0xfc, !PT ;  /* 0x0000000116160812 */ /* 0x000fe200078efcff */
[----:B-1----:R-:W-:Y:S06]  /*dd50*/  BRA.DIV UR5, `(.L_x_12139) ;  /* 0x0000003e05e07947 */ /* 0x002fec000b800000 */
.L_x_12205:
[----:B------:R-:W2:Y:S01]  /*dd60*/  LDL R2, [R1+0x38] ;  /* 0x0000380001027983 */ /* 0x000ea20000100800 */
[----:B------:R-:W-:Y:S02]  /*dd70*/  SHF.R.S32.HI R9, RZ, 0x1f, R18 ;  /* 0x0000001fff097819 */ /* 0x000fe40000011412 */
[----:B------:R-:W-:-:S03]  /*dd80*/  LOP3.LUT R22, R22, 0xfffffff7, RZ, 0xc0, !PT ;  /* 0xfffffff716167812 */ /* 0x000fc600078ec0ff */
[----:B------:R0:W-:Y:S01]  /*dd90*/  STL [R1+0x4], R9 ;  /* 0x0000040901007387 */ /* 0x0001e20000100800 */
[----:B--2---:R-:W-:-:S13]  /*dda0*/  ISETP.NE.AND P0, PT, R2, 0x3, PT ;  /* 0x000000030200780c */ /* 0x004fda0003f05270 */
[----:B------:R-:W-:Y:S01]  /*ddb0*/  @P0 LOP3.LUT R22, R22, 0x8, RZ, 0xfc, !PT ;  /* 0x0000000816160812 */ /* 0x000fe200078efcff */
[----:B0-----:R-:W-:Y:S06]  /*ddc0*/  @!P0 BRA `(.L_x_12140) ;  /* 0x0000000000048947 */ /* 0x001fec0003800000 */
[----:B------:R-:W-:Y:S01]  /*ddd0*/  BPT.TRAP 0x1 ;  /* 0x000000040000795c */ /* 0x000fe20000300000 */
.L_x_12140:
        /* <DEDUP_REMOVED lines=23> */
[----:B------:R-:W0:Y:S02]  /*df50*/  SYNCS.PHASECHK.TRANS64.TRYWAIT P0, [R2+URZ+0x2d840], R3 ;  /* 0x02d84003020075a7 */ /* 0x000e24000800017f */
[----:B0-----:R-:W-:Y:S05]  /*df60*/  @!P0 BRA `(.L_x_12142) ;  /* 0x0000003c00908947 */ /* 0x001fea0003800000 */
.L_x_12206:
[----:B------:R-:W-:Y:S05]  /*df70*/  BSYNC B0 ;  /* 0x0000000000007941 */ /* 0x000fea0003800000 */
.L_x_12141:
[----:B------:R-:W2:Y:S01]  /*df80*/  LDL R7, [R1+0x4] ;  /* 0x0000040001077983 */ /* 0x000ea20000100800 */
[----:B------:R-:W-:-:S03]  /*df90*/  ULDC.64 UR4, c[0x0][0x300] ;  /* 0x0000c00000047ab9 */ /* 0x000fc60000000a00 */
[----:B------:R-:W3:Y:S01]  /*dfa0*/  LDL R12, [R1+0xc] ;  /* 0x00000c00010c7983 */ /* 0x000ee20000100800 */
[----:B------:R-:W-:Y:S01]  /*dfb0*/  IMAD R5, R5, UR4, RZ ;  /* 0x0000000405057c24 */ /* 0x000fe2000f8e02ff */
[----:B------:R-:W-:Y:S01]  /*dfc0*/  LOP3.LUT P4, RZ, R22, 0x4, RZ, 0xc0, !PT ;  /* 0x0000000416ff7812 */ /* 0x000fe2000788c0ff */
[----:B------:R-:W1:Y:S02]  /*dfd0*/  S2R R9, SR_TID.X ;  /* 0x0000000000097919 */ /* 0x000e640000002100 */
[----:B0-----:R-:W-:Y:S01]  /*dfe0*/  IMAD R3, R4, UR5, R5 ;  /* 0x0000000504037c24 */ /* 0x001fe2000f8e0205 */
        /* <DEDUP_REMOVED lines=13> */
[----:B------:R-:W0:Y:S02]  /*e0c0*/  S2R R7, SR_TID.X ;  /* 0x0000000000077919 */ /* 0x000e240000002100 */
[----:B------:R-:W-:Y:S01]  /*e0d0*/  IMAD R0, R18, UR5, R0 ;  /* 0x0000000512007c24 */ /* 0x000fe2000f8e0200 */
[----:B------:R-:W-:-:S03]  /*e0e0*/  ULDC.64 UR4, c[0x0][0x2e8] ;  /* 0x0000ba0000047ab9 */ /* 0x000fc60000000a00 */
[----:B------:R-:W-:Y:S01]  /*e0f0*/  IMAD.IADD R6, R5, 0x1, R0 ;  /* 0x0000000105067824 */ /* 0x000fe200078e0200 */
[----:B------:R-:W-:Y:S01]  /*e100*/  LEA R0, P0, R4, UR4, 0x1 ;  /* 0x0000000404007c11 */ /* 0x000fe2000f8008ff */
[----:B------:R-:W-:-:S03]  /*e110*/  UMOV UR4, 0xffffffff ;  /* 0xffffffff00047882 */ /* 0x000fc60000000000 */
[----:B------:R-:W-:Y:S02]  /*e120*/  LEA.HI.X R6, R4, UR5, R6, 0x1, P0 ;  /* 0x0000000504067c11 */ /* 0x000fe400080f0c06 */
[----:B0-----:R-:W-:Y:S02]  /*e130*/  LOP3.LUT R11, R7, 0x7f, RZ, 0xc0, !PT ;  /* 0x0000007f070b7812 */ /* 0x001fe400078ec0ff */
[----:B------:R-:W-:Y:S02]  /*e140*/  SHF.L.U32 R7, R9, 0x3, RZ ;  /* 0x0000000309077819 */ /* 0x000fe400000006ff */
[----:B------:R-:W-:Y:S02]  /*e150*/  SHF.R.U32.HI R11, RZ, 0x2, R11 ;  /* 0x00000002ff0b7819 */ /* 0x000fe4000001160b */
[----:B------:R-:W-:Y:S02]  /*e160*/  LOP3.LUT R7, R7, 0xd8, RZ, 0xc0, !PT ;  /* 0x000000d807077812 */ /* 0x000fe400078ec0ff */
[----:B---3--:R-:W-:-:S02]  /*e170*/  IADD3 R3, -R11, R12, -R8 ;  /* 0x0000000c0b037210 */ /* 0x008fc40007ffe908 */
[----:B------:R-:W-:Y:S01]  /*e180*/  LOP3.LUT R7, R7, 0x18, R9, 0x78, !PT ;  /* 0x0000001807077812 */ /* 0x000fe200078e7809 */
[----:B------:R-:W-:Y:S01]  /*e190*/  IMAD.SHL.U32 R9, R9, 0x8, RZ ;  /* 0x0000000809097824 */ /* 0x000fe200078e00ff */
[----:B------:R-:W-:Y:S02]  /*e1a0*/  ISETP.GE.AND P0, PT, R3, 0x1, PT ;  /* 0x000000010300780c */ /* 0x000fe40003f06270 */
        /* <DEDUP_REMOVED lines=42> */
.L_x_12216:
        /* <DEDUP_REMOVED lines=12> */
.L_x_12144:
        /* <DEDUP_REMOVED lines=11> */
.L_x_12145:
[----:B------:R1:W5:Y:S01]  /*e5c0*/  LDL.LU R0, [R1+0x28] ;  /* 0x0000280001007983 */ /* 0x0003620000300800 */
[----:B------:R-:W-:Y:S01]  /*e5d0*/  LOP3.LUT P0, RZ, R22, 0x40, RZ, 0xc0, !PT ;  /* 0x0000004016ff7812 */ /* 0x000fe2000780c0ff */
[----:B------:R1:W-:Y:S02]  /*e5e0*/  SYNCS.ARRIVE.TRANS64.A1T0 RZ, [R2+URZ+0x2d830], RZ ;  /* 0x02d830ff02ff79a7 */ /* 0x0003e4000810003f */
[----:B------:R1:W5:Y:S10]  /*e5f0*/  LDL.LU R3, [R1] ;  /* 0x0000000001037983 */ /* 0x0003740000300800 */
[----:B------:R-:W-:Y:S05]  /*e600*/  WARPSYNC.ALL ;  /* 0x0000000000007948 */ /* 0x000fea0003800000 */
[----:B------:R-:W-:Y:S01]  /*e610*/  ULDC.64 UR4, c[0x0][0x298] ;  /* 0x0000a60000047ab9 */ /* 0x000fe20000000a00 */
[----:B-1----:R-:W-:Y:S01]  /*e620*/  VIADD R2, R23, 0xc400 ;  /* 0x0000c40017027836 */ /* 0x002fe20000000000 */
[----:B------:R-:W-:Y:S01]  /*e630*/  SEL R28, R28, RZ, !P0 ;  /* 0x000000ff1c1c7207 */ /* 0x000fe20004000000 */
[----:B------:R-:W-:Y:S01]  /*e640*/  BSSY B6, `(.L_x_12146) ;  /* 0x000001d000067945 */ /* 0x000fe20003800000 */
[----:B------:R-:W-:Y:S01]  /*e650*/  BAR.SYNC.DEFER_BLOCKING 0x8, 0x200 ;  /* 0x0208000000007b1d */ /* 0x000fe20000010000 */
[----:B-----5:R-:W-:-:S02]  /*e660*/  SEL R0, R0, RZ, !P0 ;  /* 0x000000ff00007207 */ /* 0x020fc40004000000 */
[----:B------:R-:W-:Y:S01]  /*e670*/  LOP3.LUT P0, RZ, R2, 0x1bf, RZ, 0xc0, !PT ;  /* 0x000001bf02ff7812 */ /* 0x000fe2000780c0ff */
[----:B0-----:R-:W-:Y:S02]  /*e680*/  IMAD.WIDE.U32 R4, R3, UR4, RZ ;  /* 0x0000000403047c25 */ /* 0x001fe4000f8e00ff */
[----:B------:R0:W-:Y:S04]  /*e690*/  STL [R1+0x30], R0 ;  /* 0x0000300001007387 */ /* 0x0001e80000100800 */
[----:B------:R1:W-:Y:S01]  /*e6a0*/  STL.64 [R1+0x28], R4 ;  /* 0x0000280401007387 */ /* 0x0003e20000100a00 */
[----:B0-----:R-:W-:-:S05]  /*e6b0*/  SHF.R.S32.HI R0, RZ, 0x1f, R3 ;  /* 0x0000001fff007819 */ /* 0x001fca0000011403 */
[----:B------:R-:W-:-:S04]  /*e6c0*/  IMAD R0, R0, UR4, RZ ;  /* 0x0000000400007c24 */ /* 0x000fc8000f8e02ff */
        /* <DEDUP_REMOVED lines=20> */
.L_x_12147:
[----:B------:R-:W-:Y:S05]  /*e810*/  BSYNC B6 ;  /* 0x0000000000067941 */ /* 0x000fea0003800000 */
.L_x_12146:
[----:B------:R-:W2:Y:S01]  /*e820*/  LDL.LU R21, [R1+0x30] ;  /* 0x0000300001157983 */ /* 0x000ea20000300800 */
[----:B------:R-:W-:Y:S01]  /*e830*/  ULDC.64 UR4, c[0x0][0x2d8] ;  /* 0x0000b60000047ab9 */ /* 0x000fe20000000a00 */
[----:B-1----:R-:W0:Y:S01]  /*e840*/  LDC R4, c[0x0][0x448] ;  /* 0x00011200ff047b82 */ /* 0x002e220000000800 */
[----:B------:R-:W-:Y:S01]  /*e850*/  ULDC.64 UR6, c[0x0][0x2c8] ;  /* 0x0000b20000067ab9 */ /* 0x000fe20000000a00 */
[----:B------:R-:W3:Y:S01]  /*e860*/  LDL.LU R0, [R1] ;  /* 0x0000000001007983 */ /* 0x000ee20000300800 */
[----:B------:R-:W-:-:S03]  /*e870*/  ULDC.64 UR8, c[0x0][0x280] ;  /* 0x0000a00000087ab9 */ /* 0x000fc60000000a00 */
[----:B------:R-:W3:Y:S02]  /*e880*/  LDL.LU.64 R2, [R1+0x28] ;  /* 0x0000280001027983 */ /* 0x000ee40000300a00 */
[----:B------:R-:W1:Y:S02]  /*e890*/  LDC R10, c[0x0][0x448] ;  /* 0x00011200ff0a7b82 */ /* 0x000e640000000800 */
[----:B------:R-:W4:Y:S01]  /*e8a0*/  LDL R20, [R1+0x4] ;  /* 0x0000040001147983 */ /* 0x000f220000100800 */
[----:B------:R-:W5:Y:S01]  /*e8b0*/  S2R R13, SR_TID.X ;  /* 0x00000000000d7919 */ /* 0x000f620000002100 */
[----:B0-----:R-:W-:-:S13]  /*e8c0*/  ISETP.NE.AND P6, PT, R4, 0x1, PT ;  /* 0x000000010400780c */ /* 0x001fda0003fc5270 */
[----:B------:R-:W0:Y:S01]  /*e8d0*/  @P6 LDC R5, c[0x0][0x450] ;  /* 0x00011400ff056b82 */ /* 0x000e220000000800 */
[----:B-----5:R-:W-:-:S04]  /*e8e0*/  SHF.L.U32 R11, R13, 0x3, RZ ;  /* 0x000000030d0b7819 */ /* 0x020fc800000006ff */
[----:B------:R-:W-:-:S04]  /*e8f0*/  LOP3.LUT R11, R11, 0x18, RZ, 0xc0, !PT ;  /* 0x000000180b0b7812 */ /* 0x000fc800078ec0ff */
[C---:B------:R-:W-:Y:S02]  /*e900*/  LOP3.LUT R12, R11.reuse, 0x20, RZ, 0xfc, !PT ;  /* 0x000000200b0c7812 */ /* 0x040fe400078efcff */
[----:B------:R-:W-:Y:S02]  /*e910*/  LOP3.LUT R11, R11, 0x40, RZ, 0xfc, !PT ;  /* 0x000000400b0b7812 */ /* 0x000fe400078efcff */
[----:B---3--:R-:W-:Y:S01]  /*e920*/  MOV R3, R0 ;  /* 0x0000000000037202 */ /* 0x008fe20000000f00 */
[----:B----4-:R-:W-:Y:S02]  /*e930*/  IMAD R0, R20, UR4, RZ ;  /* 0x0000000414007c24 */ /* 0x010fe4000f8e02ff */
[C---:B------:R-:W-:Y:S01]  /*e940*/  IMAD.WIDE.U32 R2, R18.reuse, UR4, R2 ;  /* 0x0000000412027c25 */ /* 0x040fe2000f8e0002 */
[----:B------:R-:W3:Y:S03]  /*e950*/  S2R R20, SR_TID.X ;  /* 0x0000000000147919 */ /* 0x000ee60000002100 */
[----:B------:R-:W-:Y:S01]  /*e960*/  IMAD R0, R18, UR5, R0 ;  /* 0x0000000512007c24 */ /* 0x000fe2000f8e0200 */
[----:B------:R-:W-:-:S03]  /*e970*/  ULDC.64 UR4, c[0x0][0x2e0] ;  /* 0x0000b80000047ab9 */ /* 0x000fc60000000a00 */
[----:B------:R-:W-:Y:S02]  /*e980*/  IMAD.IADD R3, R3, 0x1, R0 ;  /* 0x0000000103037824 */ /* 0x000fe400078e0200 */
[----:B--2---:R-:W-:Y:S02]  /*e990*/  IMAD R0, R21, UR4, RZ ;  /* 0x0000000415007c24 */ /* 0x004fe4000f8e02ff */
[----:B------:R-:W2:Y:S01]  /*e9a0*/  S2R R21, SR_TID.X ;  /* 0x0000000000157919 */ /* 0x000ea20000002100 */
[----:B------:R-:W-:-:S04]  /*e9b0*/  IMAD.WIDE.U32 R2, R28, UR4, R2 ;  /* 0x000000041c027c25 */ /* 0x000fc8000f8e0002 */
[----:B------:R-:W-:Y:S01]  /*e9c0*/  IMAD R4, R28, UR5, R0 ;  /* 0x000000051c047c24 */ /* 0x000fe2000f8e0200 */
[----:B------:R-:W-:Y:S01]  /*e9d0*/  ULDC.64 UR4, c[0x0][0x2d0] ;  /* 0x0000b40000047ab9 */ /* 0x000fe20000000a00 */
[----:B------:R-:W4:Y:S02]  /*e9e0*/  @P6 LDC R0, c[0x0][0x44c] ;  /* 0x00011300ff006b82 */ /* 0x000f240000000800 */
[----:B------:R-:W-:Y:S01]  /*e9f0*/  IMAD.IADD R3, R3, 0x1, R4 ;  /* 0x0000000103037824 */ /* 0x000fe200078e0204 */
[----:B---3--:R-:W-:-:S04]  /*ea00*/  LOP3.LUT R20, R20, 0x7f, RZ, 0xc0, !PT ;  /* 0x0000007f14147812 */ /* 0x008fc800078ec0ff */
[----:B------:R-:W-:Y:S01]  /*ea10*/  SHF.R.U32.HI R20, RZ, 0x2, R20 ;  /* 0x00000002ff147819 */ /* 0x000fe20000011614 */
[----:B--2---:R-:W-:-:S05]  /*ea20*/  IMAD.SHL.U32 R21, R21, 0x20, RZ ;  /* 0x0000002015157824 */ /* 0x004fca00078e00ff */
[----:B------:R-:W-:-:S04]  /*ea30*/  LOP3.LUT R21, R21, 0x60, RZ, 0xc0, !PT ;  /* 0x0000006015157812 */ /* 0x000fc800078ec0ff */
[----:B------:R-:W-:Y:S02]  /*ea40*/  LOP3.LUT R20, R20, R21, RZ, 0xfc, !PT ;  /* 0x0000001514147212 */ /* 0x000fe400078efcff */
[----:B------:R-:W-:-:S03]  /*ea50*/  LOP3.LUT R21, R13, 0x7f, RZ, 0xc0, !PT ;  /* 0x0000007f0d157812 */ /* 0x000fc600078ec0ff */
[----:B------:R-:W-:Y:S01]  /*ea60*/  IMAD R6, R17, 0xc0, R20 ;  /* 0x000000c011067824 */ /* 0x000fe200078e0214 */
[----:B------:R-:W-:Y:S01]  /*ea70*/  SHF.R.U32.HI R21, RZ, 0x2, R21 ;  /* 0x00000002ff157819 */ /* 0x000fe20000011615 */
[----:B------:R-:W-:Y:S02]  /*ea80*/  IMAD.SHL.U32 R20, R13, 0x8, RZ ;  /* 0x000000080d147824 */ /* 0x000fe400078e00ff */
[----:B----4-:R-:W-:-:S03]  /*ea90*/  @P6 IMAD.HI.U32 R0, R6, R0, RZ ;  /* 0x0000000006006227 */ /* 0x010fc600078e00ff */
[----:B------:R-:W-:Y:S01]  /*eaa0*/  LOP3.LUT R20, R20, 0x18, RZ, 0xc0, !PT ;  /* 0x0000001814147812 */ /* 0x000fe200078ec0ff */
[----:B------:R-:W-:Y:S01]  /*eab0*/  IMAD.MOV.U32 R4, RZ, RZ, R6 ;  /* 0x000000ffff047224 */ /* 0x000fe200078e0006 */
[----:B0-----:R-:W-:-:S04]  /*eac0*/  @P6 SHF.R.U32.HI R4, RZ, R5, R0 ;  /* 0x00000005ff046219 */ /* 0x001fc80000011600 */
[--C-:B------:R-:W-:Y:S01]  /*ead0*/  SHF.R.S32.HI R0, RZ, 0x1f, R4.reuse ;  /* 0x0000001fff007819 */ /* 0x100fe20000011404 */
[----:B------:R-:W-:-:S04]  /*eae0*/  IMAD.MOV R7, RZ, RZ, -R4 ;  /* 0x000000ffff077224 */ /* 0x000fc800078e0a04 */
[----:B------:R-:W-:-:S04]  /*eaf0*/  IMAD R0, R0, UR4, RZ ;  /* 0x0000000400007c24 */ /* 0x000fc8000f8e02ff */
[C---:B------:R-:W-:Y:S02]  /*eb00*/  IMAD R0, R4.reuse, UR5, R0 ;  /* 0x0000000504007c24 */ /* 0x040fe4000f8e0200 */
[----:B------:R-:W-:-:S04]  /*eb10*/  IMAD.WIDE.U32 R4, R4, UR4, R2 ;  /* 0x0000000404047c25 */ /* 0x000fc8000f8e0002 */
[----:B------:R-:W-:Y:S02]  /*eb20*/  IMAD.IADD R5, R5, 0x1, R0 ;  /* 0x0000000105057824 */ /* 0x000fe400078e0200 */
[----:B-1----:R-:W-:-:S04]  /*eb30*/  IMAD R0, R10, R7, R6 ;  /* 0x000000070a007224 */ /* 0x002fc800078e0206 */
[----:B------:R-:W-:Y:S01]  /*eb40*/  IMAD.WIDE.U32 R8, R0, UR6, R4 ;  /* 0x0000000600087c25 */ /* 0x000fe2000f8e0004 */
[----:B------:R-:W-:-:S03]  /*eb50*/  SHF.R.S32.HI R7, RZ, 0x1f, R0 ;  /* 0x0000001fff077819 */ /* 0x000fc60000011400 */
[----:B------:R-:W-:Y:S01]  /*eb60*/  VIADD R5, R6, 0x80 ;  /* 0x0000008006057836 */ /* 0x000fe20000000000 */
[----:B------:R-:W-:Y:S01]  /*eb70*/  LEA R4, P0, R8, UR8, 0x1 ;  /* 0x0000000808047c11 */ /* 0x000fe2000f8008ff */
[----:B------:R-:W-:Y:S02]  /*eb80*/  IMAD R7, R7, UR6, RZ ;  /* 0x0000000607077c24 */ /* 0x000fe4000f8e02ff */
[----:B------:R-:W-:Y:S02]  /*eb90*/  IMAD.MOV.U32 R6, RZ, RZ, R5 ;  /* 0x000000ffff067224 */ /* 0x000fe400078e0005 */
[----:B------:R-:W-:Y:S02]  /*eba0*/  IMAD R0, R0, UR7, R7 ;  /* 0x0000000700007c24 */ /* 0x000fe4000f8e0207 */
[----:B------:R-:W0:Y:S03]  /*ebb0*/  @P6 LDC R7, c[0x0][0x44c] ;  /* 0x00011300ff076b82 */ /* 0x000e260000000800 */
[----:B------:R-:W-:-:S04]  /*ebc0*/  IADD3 R0, R9, R0, RZ ;  /* 0x0000000009007210 */ /* 0x000fc80007ffe0ff */
        /* <DEDUP_REMOVED lines=12> */
[----:B------:R-:W-:Y:S01]  /*ec90*/  UMOV UR5, 0xffffffff ;  /* 0xffffffff00057882 */ /* 0x000fe20000000000 */
[----:B------:R-:W-:Y:S02]  /*eca0*/  ISETP.GE.AND P1, PT, R11, UR4, PT ;  /* 0x000000040b007c0c */ /* 0x000fe4000bf26270 */
[----:B------:R-:W-:Y:S01]  /*ecb0*/  IMAD.IADD R3, R3, 0x1, R6 ;  /* 0x0000000103037824 */ /* 0x000fe200078e0206 */
[----:B------:R-:W-:Y:S01]  /*ecc0*/  SHF.R.S32.HI R6, RZ, 0x1f, R5 ;  /* 0x0000001fff067819 */ /* 0x000fe20000011405 */
[----:B------:R-:W-:-:S04]  /*ecd0*/  IMAD.WIDE.U32 R2, R5, UR6, R2 ;  /* 0x0000000605027c25 */ /* 0x000fc8000f8e0002 */
[----:B------:R-:W-:Y:S01]  /*ece0*/  IMAD R6, R6, UR6, RZ ;  /* 0x0000000606067c24 */ /* 0x000fe2000f8e02ff */
[----:B------:R-:W-:-:S03]  /*ecf0*/  LEA R8, P0, R2, UR8, 0x1 ;  /* 0x0000000802087c11 */ /* 0x000fc6000f8008ff */
[----:B------:R-:W-:-:S04]  /*ed00*/  IMAD R6, R5, UR7, R6 ;  /* 0x0000000705067c24 */ /* 0x000fc8000f8e0206 */
[----:B------:R-:W-:-:S05]  /*ed10*/  IMAD.IADD R3, R3, 0x1, R6 ;  /* 0x0000000103037824 */ /* 0x000fca00078e0206 */
[----:B------:R-:W-:Y:S02]  /*ed20*/  LEA.HI.X R3, R2, UR9, R3, 0x1, P0 ;  /* 0x0000000902037c11 */ /* 0x000fe400080f0c03 */
[----:B------:R-:W-:Y:S01]  /*ed30*/  ISETP.GE.AND P0, PT, R12, UR4, PT ;  /* 0x000000040c007c0c */ /* 0x000fe2000bf06270 */
[----:B------:R-:W-:-:S12]  /*ed40*/  BRA.DIV UR5, `(.L_x_12148) ;  /* 0x0000003605947947 */ /* 0x000fd8000b800000 */
[----:B------:R-:W2:Y:S04]  /*ed50*/  LDL.LU R5, [R1+0x20] ;  /* 0x0000200001057983 */ /* 0x000ea80000300800 */
[----:B------:R-:W3:Y:S01]  /*ed60*/  LDL R9, [R1+0x18] ;  /* 0x0000180001097983 */ /* 0x000ee20000100800 */
[----:B------:R-:W-:-:S03]  /*ed70*/  IMAD R17, R17, 0xc0, R21 ;  /* 0x000000c011117824 */ /* 0x000fc600078e0215 */
[----:B------:R-:W0:Y:S04]  /*ed80*/  SHFL.IDX PT, R7, R4, RZ, 0x1c1f ;  /* 0x001c1fff04077589 */ /* 0x000e2800000e0000 */
[----:B------:R-:W1:Y:S01]  /*ed90*/  SHFL.IDX PT, R6, R0, RZ, 0x1c1f ;  /* 0x001c1fff00067589 */ /* 0x000e6200000e0000 */
[----:B--2---:R-:W-:Y:S02]  /*eda0*/  IMAD R2, R5, R10, RZ ;  /* 0x0000000a05027224 */ /* 0x004fe400078e02ff */
[----:B------:R-:W-:-:S03]  /*edb0*/  VIADD R5, R17, 0x20 ;  /* 0x0000002011057836 */ /* 0x000fc60000000000 */
[----:B------:R-:W-:-:S13]  /*edc0*/  ISETP.GE.AND P2, PT, R17, R2, PT ;  /* 0x000000021100720c */ /* 0x000fda0003f46270 */
[----:B0-----:R-:W-:-:S05]  /*edd0*/  @!P2 LEA R7, P4, R20, R7, 0x1 ;  /* 0x000000071407a211 */ /* 0x001fca00078808ff */
[----:B-1----:R-:W-:-:S05]  /*ede0*/  @!P2 IMAD.X R6, RZ, RZ, R6, P4 ;  /* 0x000000ffff06a224 */ /* 0x002fca00020e0606 */
[----:B------:R-:W-:-:S04]  /*edf0*/  @!P2 LOP3.LUT R7, R7, R6, RZ, 0x3c, !PT ;  /* 0x000000060707a212 */ /* 0x000fc800078e3cff */
[----:B------:R-:W-:-:S04]  /*ee00*/  @!P2 LOP3.LUT R6, R7, R6, RZ, 0x3c, !PT ;  /* 0x000000060706a212 */ /* 0x000fc800078e3cff */
[----:B------:R-:W-:-:S05]  /*ee10*/  @!P2 LOP3.LUT R7, R7, R6, RZ, 0x3c, !PT ;  /* 0x000000060707a212 */ /* 0x000fca00078e3cff */
[----:B------:R-:W-:Y:S01]  /*ee20*/  @!PT LDS RZ, [RZ] ;  /* 0x00000000fffff984 */ /* 0x000fe20000000800 */
[----:B---3--:R-:W-:Y:S04]  /*ee30*/  @!P2 LDGSTS.E.BYPASS.LTC128B.128 [R9+0xc400], desc[UR36][R6.64], !P3 ;  /* 0x0c4000000609afae */ /* 0x008fe8000d901d64 */
        /* <DEDUP_REMOVED lines=14> */
[----:B------:R-:W-:Y:S01]  /*ef20*/  ISETP.GE.AND P2, PT, R5, R2, PT ;  /* 0x000000020500720c */ /* 0x000fe20003f46270 */
[----:B------:R-:W-:-:S02]  /*ef30*/  VIADD R5, R17, 0x60 ;  /* 0x0000006011057836 */ /* 0x000fc40000000000 */
        /* <DEDUP_REMOVED lines=11> */
[----:B------:R-:W-:Y:S01]  /*eff0*/  @!P2 LDGSTS.E.BYPASS.LTC128B.128 [R9+0x13400], desc[UR36][R6.64+0x80], !P1 ;  /* 0x134000800609afae */ /* 0x000fe2000c901d64 */
[----:B------:R-:W-:-:S13]  /*f000*/  ISETP.GE.AND P2, PT, R5, R2, PT ;  /* 0x000000020500720c */ /* 0x000fda0003f46270 */
[----:B--2---:R-:W-:-:S04]  /*f010*/  @!P2 LEA R4, P4, R20, R4, 0x1 ;  /* 0x000000041404a211 */ /* 0x004fc800078808ff */
[----:B---3--:R-:W-:-:S05]  /*f020*/  @!P2 IADD3.X R0, RZ, R0, RZ, P4, !PT ;  /* 0x00000000ff00a210 */ /* 0x008fca00027fe4ff */
        /* <DEDUP_REMOVED lines=16> */
.L_x_12229:
        /* <DEDUP_REMOVED lines=13> */
.L_x_12149:
[----:B------:R-:W-:Y:S02]  /*f200*/  PLOP3.LUT P1, PT, P1, P0, PT, 0xa2, 0x0 ;  /* 0x000000000000781c */ /* 0x000fe40000f21472 */
[----:B------:R-:W-:-:S08]  /*f210*/  @P0 R2UR P1, UR4, R23 ;  /* 0x00000000170402ca */ /* 0x000fd00000020000 */
[----:B------:R-:W-:-:S05]  /*f220*/  @P0 PLOP3.LUT P0, PT, P1, PT, PT, 0x80, 0x0 ;  /* 0x000000000000081c */ /* 0x000fca0000f0f070 */
[----:B------:R-:W-:Y:S01]  /*f230*/  @!P1 SYNCS.ARRIVE.TRANS64.RED.A0T1 RZ, [UR4+0x2d800], RZ ;  /* 0x02d800ffffff99a7 */ /* 0x000fe20008200404 */
[----:B------:R-:W-:Y:S07]  /*f240*/  @!P1 ARRIVES.LDGSTSBAR.64.TRANSCNT [UR4+0x2d800] ;  /* 0x02d80000ff0099b0 */ /* 0x000fee0008000a84 */
[----:B------:R-:W-:Y:S05]  /*f250*/  @P0 BRA.U.ANY `(.L_x_12149) ;  /* 0xfffffffd00e80947 */ /* 0x000fea000393ffff */
[----:B-1----:R-:W2:Y:S02]  /*f260*/  LDL.LU R2, [R1+0x34] ;  /* 0x0000340001027983 */ /* 0x002ea40000300800 */
        /* <DEDUP_REMOVED lines=11> */
.L_x_12230:
[----:B------:R-:W-:Y:S05]  /*f320*/  BSYNC B0 ;  /* 0x0000000000007941 */ /* 0x000fea0003800000 */
.L_x_12150:
[----:B------:R-:W2:Y:S01]  /*f330*/  LDL R3, [R1+0x24] ;  /* 0x0000240001037983 */ /* 0x000ea20000100800 */
[----:B------:R-:W-:Y:S01]  /*f340*/  BSSY B0, `(.L_x_12152) ;  /* 0x00000ff000007945 */ /* 0x000fe20003800000 */
[----:B--2---:R-:W-:-:S13]  /*f350*/  ISETP.GE.AND P0, PT, R3, 0x2, PT ;  /* 0x000000020300780c */ /* 0x004fda0003f06270 */
[----:B------:R-:W-:Y:S05]  /*f360*/  @!P0 BRA `(.L_x_12153) ;  /* 0x0000000c00f08947 */ /* 0x000fea0003800000 */
[----:B------:R-:W0:Y:S01]  /*f370*/  S2R R2, SR_TID.X ;  /* 0x0000000000027919 */ /* 0x000e220000002100 */
[----:B-1----:R-:W-:Y:S01]  /*f380*/  VIADD R0, R3, 0xfffffffe ;  /* 0xfffffffe03007836 */ /* 0x002fe20000000000 */
        /* <DEDUP_REMOVED lines=11> */
.L_x_12166:
        /* <DEDUP_REMOVED lines=11> */
[----:B------:R-:W-:Y:S01]  /*f4f0*/  IMAD.SHL.U32 R2, R2, 0x20, RZ ;  /* 0x0000002002027824 */ /* 0x000fe200078e00ff */
[----:B------:R-:W-:-:S04]  /*f500*/  LEA R4, R0, R4, 0x7 ;  /* 0x0000000400047211 */ /* 0x000fc800078e38ff */
        /* <DEDUP_REMOVED lines=29> */
.L_x_12154:
[----:B------:R-:W-:Y:S01]  /*f6e0*/  IMAD R5, R26, 0x8, R23 ;  /* 0x000000081a057824 */ /* 0x000fe200078e0217 */
[----:B------:R-:W-:Y:S01]  /*f6f0*/  SHF.L.U32 R0, R29, 0x1f, RZ ;  /* 0x0000001f1d007819 */ /* 0x000fe200000006ff */
[----:B------:R-:W-:Y:S03]  /*f700*/  BSSY B1, `(.L_x_12155) ;  /* 0x0000003000017945 */ /* 0x000fe60003800000 */
[----:B------:R-:W0:Y:S02]  /*f710*/  SYNCS.PHASECHK.TRANS64.TRYWAIT P0, [R5+URZ+0x2d840], R0 ;  /* 0x02d84000050075a7 */ /* 0x000e24000800017f */
[----:B0-----:R-:W-:Y:S05]  /*f720*/  @!P0 BRA `(.L_x_12156) ;  /* 0x0000003400448947 */ /* 0x001fea0003800000 */
.L_x_12231:
[----:B------:R-:W-:Y:S05]  /*f730*/  BSYNC B1 ;  /* 0x0000000000017941 */ /* 0x000fea0003800000 */
.L_x_12155:
        /* <DEDUP_REMOVED lines=60> */
.L_x_12241:
        /* <DEDUP_REMOVED lines=11> */
.L_x_12158:
        /* <DEDUP_REMOVED lines=11> */
.L_x_12159:
[----:B------:R1:W-:Y:S01]  /*fc60*/  SYNCS.ARRIVE.TRANS64.A1T0 RZ, [R5+URZ+0x2d830], RZ ;  /* 0x02d830ff05ff79a7 */ /* 0x0003e2000810003f */
[----:B------:R-:W-:Y:S05]  /*fc70*/  @!P5 BRA `(.L_x_12160) ;  /* 0x000000000004d947 */ /* 0x000fea0003800000 */
[----:B------:R-:W-:Y:S01]  /*fc80*/  BPT.TRAP 0x1 ;  /* 0x000000040000795c */ /* 0x000fe20000300000 */
.L_x_12160:
[----:B------:R-:W-:Y:S01]  /*fc90*/  SHF.L.U32 R2, R17, 0x1f, RZ ;  /* 0x0000001f11027819 */ /* 0x000fe200000006ff */
[----:B-1----:R-:W-:Y:S01]  /*fca0*/  IMAD R5, R10, 0x8, R23 ;  /* 0x000000080a057824 */ /* 0x002fe200078e0217 */
[----:B------:R-:W-:Y:S03]  /*fcb0*/  BSSY B1, `(.L_x_12161) ;  /* 0x0000003000017945 */ /* 0x000fe60003800000 */
[----:B------:R-:W1:Y:S02]  /*fcc0*/  SYNCS.PHASECHK.TRANS64.TRYWAIT P0, [R5+URZ+0x2d860], R2 ;  /* 0x02d86002050075a7 */ /* 0x000e64000800017f */
[----:B-1----:R-:W-:Y:S05]  /*fcd0*/  @!P0 BRA `(.L_x_12162) ;  /* 0x0000003400408947 */ /* 0x002fea0003800000 */
.L_x_12242:
[----:B------:R-:W-:Y:S05]  /*fce0*/  BSYNC B1 ;  /* 0x0000000000017941 */ /* 0x000fea0003800000 */
.L_x_12161:
[----:B------:R-:W2:Y:S04]  /*fcf0*/  LDL R11, [R1+0xc] ;  /* 0x00000c00010b7983 */ /* 0x000ea80000100800 */
[----:B0-----:R-:W2:Y:S01]  /*fd00*/  LDL.LU R6, [R1] ;  /* 0x0000000001067983 */ /* 0x001ea20000300800 */
[----:B------:R-:W0:Y:S01]  /*fd10*/  S2R R12, SR_TID.X ;  /* 0x00000000000c7919 */ /* 0x000e220000002100 */
[----:B------:R-:W-:Y:S01]  /*fd20*/  UMOV UR4, 0xffffffff ;  /* 0xffffffff00047882 */ /* 0x000fe20000000000 */
[C---:B0-----:R-:W-:Y:S01]  /*fd30*/  SHF.L.U32 R4, R12.reuse, 0x3, RZ ;  /* 0x000000030c047819 */ /* 0x041fe200000006ff */
[----:B------:R-:W-:-:S03]  /*fd40*/  IMAD.SHL.U32 R7, R12, 0x8, RZ ;  /* 0x000000080c077824 */ /* 0x000fc600078e00ff */
[----:B------:R-:W-:Y:S02]  /*fd50*/  LOP3.LUT R4, R4, 0xd8, RZ, 0xc0, !PT ;  /* 0x000000d804047812 */ /* 0x000fe400078ec0ff */
[----:B------:R-:W-:Y:S02]  /*fd60*/  LOP3.LUT R3, R12, 0x7f, RZ, 0xc0, !PT ;  /* 0x0000007f0c037812 */ /* 0x000fe400078ec0ff */
        /* <DEDUP_REMOVED lines=41> */
.L_x_12252:
        /* <DEDUP_REMOVED lines=32> */
.L_x_12164:
        /* <DEDUP_REMOVED lines=12> */
.L_x_12165:
[----:B------:R2:W-:Y:S01]  /*102c0*/  STL [R1], R27 ;  /* 0x0000001b01007387 */ /* 0x0005e20000100800 */
[C---:B------:R-:W-:Y:S01]  /*102d0*/  ISETP.GT.AND P0, PT, R27.reuse, RZ, PT ;  /* 0x000000ff1b00720c */ /* 0x040fe20003f04270 */
[----:B------:R2:W-:Y:S01]  /*102e0*/  SYNCS.ARRIVE.TRANS64.A1T0 RZ, [R5+URZ+0x2d850], RZ ;  /* 0x02d850ff05ff79a7 */ /* 0x0005e2000810003f */
[----:B------:R-:W-:Y:S02]  /*102f0*/  VIADD R0, R27, 0xffffffff ;  /* 0xffffffff1b007836 */ /* 0x000fe40000000000 */
[----:B------:R-:W-:Y:S02]  /*10300*/  IMAD.MOV.U32 R17, RZ, RZ, R29 ;  /* 0x000000ffff117224 */ /* 0x000fe400078e001d */
[----:B------:R-:W-:-:S07]  /*10310*/  IMAD.MOV.U32 R10, RZ, RZ, R26 ;  /* 0x000000ffff0a7224 */ /* 0x000fce00078e001a */
[----:B--2---:R-:W-:Y:S05]  /*10320*/  @P0 BRA `(.L_x_12166) ;  /* 0xfffffff000440947 */ /* 0x004fea000383ffff */
.L_x_12153:
[----:B------:R-:W-:Y:S05]  /*10330*/  BSYNC B0 ;  /* 0x0000000000007941 */ /* 0x000fea0003800000 */
.L_x_12152:
        /* <DEDUP_REMOVED lines=17> */
.L_x_12168:
[----:B------:R-:W-:Y:S05]  /*10450*/  BSYNC B0 ;  /* 0x0000000000007941 */ /* 0x000fea0003800000 */
.L_x_12167:
[----:B-1----:R-:W2:Y:S02]  /*10460*/  LDL R0, [R1+0x38] ;  /* 0x0000380001007983 */ /* 0x002ea40000100800 */
[----:B--2---:R-:W-:-:S13]  /*10470*/  ISETP.NE.AND P0, PT, R0, 0x3, PT ;  /* 0x000000030000780c */ /* 0x004fda0003f05270 */
[----:B------:R-:W-:Y:S05]  /*10480*/  @!P0 BRA `(.L_x_12169) ;  /* 0x0000000000048947 */ /* 0x000fea0003800000 */
[----:B------:R-:W-:Y:S01]  /*10490*/  BPT.TRAP 0x1 ;  /* 0x000000040000795c */ /* 0x000fe20000300000 */
.L_x_12169:
[----:B------:R-:W2:Y:S01]  /*104a0*/  LDL.LU R2, [R1+0xc] ;  /* 0x00000c0001027983 */ /* 0x000ea20000300800 */
[----:B------:R-:W-:Y:S01]  /*104b0*/  LEA R0, R26, R23, 0x3 ;  /* 0x000000171a007211 */ /* 0x000fe200078e18ff */
[----:B------:R-:W-:Y:S01]  /*104c0*/  BSSY B0, `(.L_x_12170) ;  /* 0x0000005000007945 */ /* 0x000fe20003800000 */
[----:B------:R-:W-:-:S04]  /*104d0*/  SHF.L.U32 R3, R29, 0x1f, RZ ;  /* 0x0000001f1d037819 */ /* 0x000fc800000006ff */
[----:B------:R-:W1:Y:S01]  /*104e0*/  SYNCS.PHASECHK.TRANS64.TRYWAIT P0, [R0+URZ+0x2d860], R3 ;  /* 0x02d86003000075a7 */ /* 0x000e62000800017f */
[----:B--2---:R-:W-:Y:S01]  /*104f0*/  IMAD R6, R27, -0x80, R2 ;  /* 0xffffff801b067824 */ /* 0x004fe200078e0202 */
[----:B-1----:R-:W-:Y:S06]  /*10500*/  @!P0 BRA `(.L_x_12171) ;  /* 0x0000003000ac8947 */ /* 0x002fec0003800000 */
.L_x_12253:
[----:B------:R-:W-:Y:S05]  /*10510*/  BSYNC B0 ;  /* 0x0000000000007941 */ /* 0x000fea0003800000 */
.L_x_12170:
        /* <DEDUP_REMOVED lines=15> */
[----:B------:R-:W-:Y:S01]  /*10610*/  LEA R4, R4, R23, 0x1 ;  /* 0x0000001704047211 */ /* 0x000fe200078e08ff */
        /* <DEDUP_REMOVED lines=40> */
.L_x_12263:
        /* <DEDUP_REMOVED lines=13> */
.L_x_12173:
        /* <DEDUP_REMOVED lines=11> */
.L_x_12174:
[----:B------:R-:W-:Y:S01]  /*10a20*/  VIADD R26, R26, 0x1 ;  /* 0x000000011a1a7836 */ /* 0x000fe20000000000 */
[----:B------:R0:W-:Y:S04]  /*10a30*/  SYNCS.ARRIVE.TRANS64.A1T0 RZ, [R0+URZ+0x2d850], RZ ;  /* 0x02d850ff00ff79a7 */ /* 0x0001e8000810003f */
[----:B------:R-:W-:-:S04]  /*10a40*/  ISETP.NE.AND P0, PT, R26, 0x2, PT ;  /* 0x000000021a00780c */ /* 0x000fc80003f05270 */
[----:B0-----:R-:W-:Y:S02]  /*10a50*/  SEL R0, RZ, 0x1, P0 ;  /* 0x00000001ff007807 */ /* 0x001fe40000000000 */
[----:B------:R-:W-:Y:S02]  /*10a60*/  SEL R26, R26, RZ, P0 ;  /* 0x000000ff1a1a7207 */ /* 0x000fe40000000000 */
[----:B------:R-:W-:-:S07]  /*10a70*/  LOP3.LUT R29, R29, R0, RZ, 0x3c, !PT ;  /* 0x000000001d1d7212 */ /* 0x000fce00078e3cff */
.L_x_12133:
[----:B------:R-:W-:Y:S05]  /*10a80*/  BSYNC B7 ;  /* 0x0000000000077941 */ /* 0x000fea0003800000 */
.L_x_12131:
        /* <DEDUP_REMOVED lines=8> */
[----:B------:R1:W2:Y:S01]  /*10b10*/  LDS.128 R16, [R23+0x2d8d0] ;  /* 0x02d8d00017107984 */ /* 0x0002a20000000c00 */
[----:B------:R-:W-:Y:S06]  /*10b20*/  BAR.ARV 0x4, 0x200 ;  /* 0x0108000000007b1d */ /* 0x000fec0000002000 */
[----:B------:R-:W-:Y:S05]  /*10b30*/  BRA `(.L_x_12176) ;  /* 0x0000000800cc7947 */ /* 0x000fea0003800000 */
.L_x_12175:
        /* <DEDUP_REMOVED lines=17> */
[----:B0-----:R-:W-:Y:S01]  /*10c50*/  MOV R2, RZ ;  /* 0x000000ff00027202 */ /* 0x001fe20000000f00 */
        /* <DEDUP_REMOVED lines=18> */
.L_x_12273:
[----:B------:R-:W-:Y:S02]  /*10d80*/  ULDC UR4, c[0x0][0xc38] ;  /* 0x00030e0000047ab9 */ /* 0x000fe40000000800 */
[----:B------:R-:W-:-:S05]  /*10d90*/  MOV R4, UR4 ;  /* 0x0000000400047c02 */ /* 0x000fca0008000f00 */
[----:B-1----:R-:W-:-:S04]  /*10da0*/  IMAD R5, R14, R4, RZ ;  /* 0x000000040e057224 */ /* 0x002fc800078e02ff */
[----:B------:R-:W-:-:S05]  /*10db0*/  IMAD.IADD R16, R16, 0x1, R5 ;  /* 0x0000000110107824 */ /* 0x000fca00078e0205 */
[----:B------:R-:W-:-:S13]  /*10dc0*/  ISETP.GT.AND P6, PT, R16, R0, PT ;  /* 0x000000001000720c */ /* 0x000fda0003fc4270 */
[----:B------:R-:W-:Y:S05]  /*10dd0*/  @P6 BRA `(.L_x_12178) ;  /* 0x00000000009c6947 */ /* 0x000fea0003800000 */
.L_x_12183:
        /* <DEDUP_REMOVED lines=14> */
.L_x_12181:
[----:B------:R-:W-:Y:S05]  /*10ec0*/  BSYNC B0 ;  /* 0x0000000000007941 */ /* 0x000fea0003800000 */
.L_x_12180:
        /* <DEDUP_REMOVED lines=18> */
.L_x_12281:
[----:B------:R-:W-:Y:S02]  /*10ff0*/  ULDC UR4, c[0x0][0xc38] ;  /* 0x00030e0000047ab9 */ /* 0x000fe40000000800 */
[----:B------:R-:W-:-:S04]  /*11000*/  IMAD.U32 R4, RZ, RZ, UR4 ;  /* 0x00000004ff047e24 */ /* 0x000fc8000f8e00ff */
[----:B-1----:R-:W-:-:S04]  /*11010*/  IMAD R5, R14, R4, RZ ;  /* 0x000000040e057224 */ /* 0x002fc800078e02ff */
[----:B------:R-:W-:-:S05]  /*11020*/  IMAD.IADD R16, R5, 0x1, R16 ;  /* 0x0000000105107824 */ /* 0x000fca00078e0210 */
[----:B------:R-:W-:-:S13]  /*11030*/  ISETP.GT.AND P6, PT, R16, R0, PT ;  /* 0x000000001000720c */ /* 0x000fda0003fc4270 */
[----:B------:R-:W-:Y:S05]  /*11040*/  @!P6 BRA `(.L_x_12183) ;  /* 0xfffffffc0064e947 */ /* 0x000fea000383ffff */
.L_x_12178:
        /* <DEDUP_REMOVED lines=8> */
.L_x_12285:
[----:B------:R-:W-:Y:S01]  /*110d0*/  ISETP.NE.AND P0, PT, R5, RZ, PT ;  /* 0x000000ff0500720c */ /* 0x000fe20003f05270 */
[----:B------:R-:W-:-:S12]  /*110e0*/  IMAD.MOV.U32 R5, RZ, RZ, RZ ;  /* 0x000000ffff057224 */ /* 0x000fd800078e00ff */
[----:B------:R-:W-:Y:S05]  /*110f0*/  @!P0 BRA `(.L_x_12185) ;  /* 0x0000000000108947 */ /* 0x000fea0003800000 */
[----:B------:R-:W-:Y:S01]  /*11100*/  UMOV UR4, 0xffffffff ;  /* 0xffffffff00047882 */ /* 0x000fe20000000000 */
[----:B------:R-:W-:Y:S02]  /*11110*/  IADD3 R12, R6, -0x1, RZ ;  /* 0xffffffff060c7810 */ /* 0x000fe40007ffe0ff */
[----:B------:R-:W-:Y:S05]  /*11120*/  BRA.DIV UR4, `(.L_x_12186) ;  /* 0x0000003604507947 */ /* 0x000fea000b800000 */
[----:B------:R3:W4:Y:S02]  /*11130*/  SHFL.IDX PT, R5, R3, R12, 0x1f ;  /* 0x00001f0c03057589 */ /* 0x00072400000e0000 */
.L_x_12185:
        /* <DEDUP_REMOVED lines=47> */
[----:B------:R-:W-:-:S05]  /*11430*/  IABS R3, R5 ;  /* 0x0000000500037213 */ /* 0x000fca0000000000 */
[----:B------:R-:W-:-:S04]  /*11440*/  IMAD.HI.U32 R2, R2, R3, RZ ;  /* 0x0000000302027227 */ /* 0x000fc800078e00ff */
[----:B------:R-:W-:Y:S01]  /*11450*/  IMAD R6, R2, R6, R3 ;  /* 0x0000000602067224 */ /* 0x000fe200078e0203 */
[C---:B------:R-:W-:Y:S02]  /*11460*/  LOP3.LUT R3, R5.reuse, R4, RZ, 0x3c, !PT ;  /* 0x0000000405037212 */ /* 0x040fe400078e3cff */
[----:B------:R-:W-:Y:S02]  /*11470*/  IADD3 R5, R5, R0, RZ ;  /* 0x0000000005057210 */ /* 0x000fe40007ffe0ff */
        /* <DEDUP_REMOVED lines=14> */
.L_x_12179:
[----:B------:R-:W-:Y:S01]  /*11560*/  UMOV UR4, URZ ;  /* 0x0000003f00047c82 */ /* 0x000fe20008000000 */
[----:B------:R-:W-:Y:S01]  /*11570*/  UMOV UR5, URZ ;  /* 0x0000003f00057c82 */ /* 0x000fe20008000000 */
[----:B------:R-:W-:Y:S01]  /*11580*/  ULDC UR6, c[0x0][0xc3c] ;  /* 0x00030f0000067ab9 */ /* 0x000fe20000000800 */
[----:B------:R-:W-:Y:S02]  /*11590*/  IMAD.MOV.U32 R16, RZ, RZ, R0 ;  /* 0x000000ffff107224 */ /* 0x000fe400078e0000 */
[----:B------:R-:W-:Y:S02]  /*115a0*/  IMAD.U32 R17, RZ, RZ, UR4 ;  /* 0x00000004ff117e24 */ /* 0x000fe4000f8e00ff */
[----:B------:R-:W-:Y:S02]  /*115b0*/  IMAD.U32 R18, RZ, RZ, UR5 ;  /* 0x00000005ff127e24 */ /* 0x000fe4000f8e00ff */
[----:B------:R-:W-:-:S07]  /*115c0*/  IMAD.U32 R19, RZ, RZ, UR6 ;  /* 0x00000006ff137e24 */ /* 0x000fce000f8e00ff */
.L_x_12187:
        /* <DEDUP_REMOVED lines=10> */
.L_x_12176:
[----:B------:R-:W-:Y:S02]  /*11670*/  ULDC UR4, c[0x0][0xc3c] ;  /* 0x00030f0000047ab9 */ /* 0x000fe40000000800 */
[----:B--2---:R-:W-:-:S13]  /*11680*/  ISETP.GE.AND P0, PT, R19, UR4, PT ;  /* 0x0000000413007c0c */ /* 0x004fda000bf06270 */
[----:B------:R-:W-:Y:S05]  /*11690*/  @!P0 BRA `(.L_x_12188) ;  /* 0xffffffb8000c8947 */ /* 0x000fea000383ffff */
[----:B------:R-:W-:Y:S05]  /*116a0*/  BSYNC B8 ;  /* 0x0000000000087941 */ /* 0x000fea0003800000 */
.L_x_12127:
        /* <DEDUP_REMOVED lines=12> */
.L_x_12288:
[----:B------:R-:W-:Y:S05]  /*11770*/  BSYNC B0 ;  /* 0x0000000000007941 */ /* 0x000fea0003800000 */
.L_x_12189:
[----:B------:R-:W-:-:S03]  /*11780*/  UMOV UR4, 0xffffffff ;  /* 0xffffffff00047882 */ /* 0x000fc60000000000 */
[----:B------:R-:W-:Y:S05]  /*11790*/  BRA.DIV UR4, `(.L_x_12191) ;  /* 0x0000002e04f07947 */ /* 0x000fea000b800000 */
[----:B-1----:R-:W1:Y:S02]  /*117a0*/  S2R R0, SR_TID.X ;  /* 0x0000000000007919 */ /* 0x002e640000002100 */
[----:B-1----:R-:W-:-:S04]  /*117b0*/  SHF.R.U32.HI R0, RZ, 0x5, R0 ;  /* 0x00000005ff007819 */ /* 0x002fc80000011600 */
[----:B------:R-:W-:-:S05]  /*117c0*/  LOP3.LUT R0, R0, 0x3, RZ, 0xc0, !PT ;  /* 0x0000000300007812 */ /* 0x000fca00078ec0ff */
[----:B------:R1:W2:Y:S02]  /*117d0*/  SHFL.IDX PT, R14, R0, RZ, 0x1f ;  /* 0x00001fff000e7589 */ /* 0x0002a400000e0000 */
.L_x_12291:
[----:B--2---:R-:W-:Y:S01]  /*117e0*/  ISETP.NE.AND P0, PT, R14, RZ, PT ;  /* 0x000000ff0e00720c */ /* 0x004fe20003f05270 */
[----:B------:R-:W-:-:S12]  /*117f0*/  BSSY B0, `(.L_x_12192) ;  /* 0x0000024000007945 */ /* 0x000fd80003800000 */
[----:B------:R-:W-:Y:S05]  /*11800*/  @P0 BRA `(.L_x_12193) ;  /* 0x0000000000880947 */ /* 0x000fea0003800000 */
[----:B------:R-:W-:-:S03]  /*11810*/  UMOV UR4, 0xffffffff ;  /* 0xffffffff00047882 */ /* 0x000fc60000000000 */
[----:B------:R-:W-:Y:S05]  /*11820*/  BRA.DIV UR4, `(.L_x_12194) ;  /* 0x0000003204007947 */ /* 0x000fea000b800000 */
[----:B------:R-:W-:-:S13]  /*11830*/  ELECT P6, URZ, PT ;  /* 0x00000000003f782f */ /* 0x000fda00038c0000 */
.L_x_12294:
[----:B------:R-:W-:Y:S05]  /*11840*/  @!P6 BRA `(.L_x_12193) ;  /* 0x000000000078e947 */ /* 0x000fea0003800000 */
[----:B-1----:R-:W2:Y:S02]  /*11850*/  LDL.LU R0, [R1+0x1c] ;  /* 0x00001c0001007983 */ /* 0x002ea40000300800 */
[----:B--2---:R-:W-:-:S04]  /*11860*/  LOP3.LUT R0, R0, 0x2, RZ, 0xfc, !PT ;  /* 0x0000000200007812 */ /* 0x004fc800078efcff */
[----:B------:R-:W-:-:S13]  /*11870*/  ISETP.NE.AND P0, PT, R0, 0x3, PT ;  /* 0x000000030000780c */ /* 0x000fda0003f05270 */
[----:B------:R-:W-:Y:S05]  /*11880*/  @!P0 BRA `(.L_x_12195) ;  /* 0x0000000000048947 */ /* 0x000fea0003800000 */
[----:B------:R-:W-:Y:S01]  /*11890*/  BPT.TRAP 0x1 ;  /* 0x000000040000795c */ /* 0x000fe20000300000 */
.L_x_12195:
[C---:B------:R-:W-:Y:S01]  /*118a0*/  IMAD R3, R26.reuse, 0x8, R5 ;  /* 0x000000081a037824 */ /* 0x040fe200078e0205 */
[----:B------:R-:W-:Y:S01]  /*118b0*/  SHF.L.U32 R2, R29, 0x1f, RZ ;  /* 0x0000001f1d027819 */ /* 0x000fe200000006ff */
[----:B------:R-:W-:-:S03]  /*118c0*/  VIADD R26, R26, 0x1 ;  /* 0x000000011a1a7836 */ /* 0x000fc60000000000 */
[----:B------:R-:W1:Y:S02]  /*118d0*/  SYNCS.PHASECHK.TRANS64.TRYWAIT P1, [R3+URZ+0x2d840], R2 ;  /* 0x02d84002030075a7 */ /* 0x000e64000802017f */
[----:B------:R-:W-:-:S04]  /*118e0*/  ISETP.NE.AND P2, PT, R26, 0x2, PT ;  /* 0x000000021a00780c */ /* 0x000fc80003f45270 */
[----:B------:R-:W-:Y:S01]  /*118f0*/  SEL R0, RZ, 0x1, P2 ;  /* 0x00000001ff007807 */ /* 0x000fe20001000000 */
[----:B-1----:R-:W-:Y:S08]  /*11900*/  @!P1 BRA `(.L_x_12196) ;  /* 0x0000002c00e89947 */ /* 0x002ff00003800000 */
.L_x_12295:
[----:B------:R-:W-:Y:S02]  /*11910*/  SEL R26, R26, RZ, P2 ;  /* 0x000000ff1a1a7207 */ /* 0x000fe40001000000 */
[----:B------:R-:W-:Y:S01]  /*11920*/  LOP3.LUT R0, R29, R0, RZ, 0x3c, !PT ;  /* 0x000000001d007212 */ /* 0x000fe200078e3cff */
[----:B------:R-:W-:Y:S06]  /*11930*/  @!P0 BRA `(.L_x_12197) ;  /* 0x0000000000048947 */ /* 0x000fec0003800000 */
[----:B------:R-:W-:Y:S01]  /*11940*/  BPT.TRAP 0x1 ;  /* 0x000000040000795c */ /* 0x000fe20000300000 */
.L_x_12197:
[----:B------:R-:W-:Y:S01]  /*11950*/  IMAD R5, R26, 0x8, R5 ;  /* 0x000000081a057824 */ /* 0x000fe200078e0205 */
[----:B------:R-:W-:-:S04]  /*11960*/  SHF.L.U32 R0, R0, 0x1f, RZ ;  /* 0x0000001f00007819 */ /* 0x000fc800000006ff */
[----:B------:R-:W2:Y:S02]  /*11970*/  SYNCS.PHASECHK.TRANS64.TRYWAIT P1, [R5+URZ+0x2d840], R0 ;  /* 0x02d84000050075a7 */ /* 0x000ea4000802017f */
[----:B--2---:R-:W-:Y:S05]  /*11980*/  @!P1 BRA `(.L_x_12198) ;  /* 0x0000002c00dc9947 */ /* 0x004fea0003800000 */
.L_x_12296:
[----:B------:R-:W-:Y:S05]  /*11990*/  @!P0 BRA `(.L_x_12199) ;  /* 0x0000000000048947 */ /* 0x000fea0003800000 */
[----:B------:R-:W-:Y:S01]  /*119a0*/  BPT.TRAP 0x1 ;  /* 0x000000040000795c */ /* 0x000fe20000300000 */
.L_x_12199:
[----:B------:R-:W3:Y:S02]  /*119b0*/  SYNCS.PHASECHK.TRANS64.TRYWAIT P1, [R3+URZ+0x2d860], R2 ;  /* 0x02d86002030075a7 */ /* 0x000ee4000802017f */
[----:B---3--:R-:W-:Y:S05]  /*119c0*/  @!P1 BRA `(.L_x_12200) ;  /* 0x0000002c00e09947 */ /* 0x008fea0003800000 */
.L_x_12297:
[----:B------:R-:W-:Y:S05]  /*119d0*/  @!P0 BRA `(.L_x_12201) ;  /* 0x0000000000048947 */ /* 0x000fea0003800000 */
[----:B------:R-:W-:Y:S01]  /*119e0*/  BPT.TRAP 0x1 ;  /* 0x000000040000795c */ /* 0x000fe20000300000 */
.L_x_12201:
[----:B----4-:R4:W0:Y:S02]  /*119f0*/  SYNCS.PHASECHK.TRANS64.TRYWAIT P0, [R5+URZ+0x2d860], R0 ;  /* 0x02d86000050075a7 */ /* 0x010824000800017f */
[----:B0-----:R-:W-:Y:S05]  /*11a00*/  @!P0 NANOSLEEP.SYNCS 0x989680 ;  /* 0x009896800000895d */ /* 0x001fea0003900000 */
[----:B------:R-:W0:Y:S02]  /*11a10*/  @!P0 SYNCS.PHASECHK.TRANS64 P0, [R5+URZ+0x2d860], R0 ;  /* 0x02d86000050085a7 */ /* 0x000e24000800007f */
[----:B0-----:R-:W-:Y:S05]  /*11a20*/  @!P0 BRA `(.L_x_12201) ;  /* 0xfffffffc00f08947 */ /* 0x001fea000383ffff */
.L_x_12193:
[----:B------:R-:W-:Y:S05]  /*11a30*/  BSYNC B0 ;  /* 0x0000000000007941 */ /* 0x000fea0003800000 */
.L_x_12192:
[----:B------:R-:W-:Y:S05]  /*11a40*/  EXIT ;  /* 0x000000000000794d */ /* 0x000fea0003800000 */
.L_x_12071:
[----:B0-----:R-:W-:-:S04]  /*11a50*/  IMAD.U32 R3, RZ, RZ, UR41 ;  /* 0x00000029ff037e24 */ /* 0x001fc8000f8e00ff */
[----:B------:R0:W1:Y:S03]  /*11a60*/  SYNCS.PHASECHK.TRANS64.TRYWAIT P1, [R3+URZ+0x2d800], R0 ;  /* 0x02d80000030075a7 */ /* 0x000066000802017f */
[----:B-1----:R-:W-:Y:S05]  /*11a70*/  @!P1 NANOSLEEP.SYNCS 0x989680 ;  /* 0x009896800000995d */ /* 0x002fea0003900000 */
[----:B------:R-:W1:Y:S02]  /*11a80*/  @!P1 SYNCS.PHASECHK.TRANS64 P1, [R3+URZ+0x2d800], R0 ;  /* 0x02d80000030095a7 */ /* 0x000e64000802007f */
[----:B-1----:R-:W-:Y:S05]  /*11a90*/  @!P1 BRA `(.L_x_12071) ;  /* 0xfffffffc00ec9947 */ /* 0x002fea000383ffff */
[----:B------:R-:W-:Y:S05]  /*11aa0*/  BRA `(.L_x_12202) ;  /* 0xfffffefc00287947 */ /* 0x000fea000383ffff */
.L_x_12075:
[----:B-1----:R1:W2:Y:S02]  /*11ab0*/  SYNCS.PHASECHK.TRANS64.TRYWAIT P1, [R0+URZ+0x2d830], R3 ;  /* 0x02d83003000075a7 */ /* 0x0022a4000802017f */
[----:B--2---:R-:W-:Y:S05]  /*11ac0*/  @!P1 NANOSLEEP.SYNCS 0x989680 ;  /* 0x009896800000995d */ /* 0x004fea0003900000 */
[----:B------:R-:W2:Y:S02]  /*11ad0*/  @!P1 SYNCS.PHASECHK.TRANS64 P1, [R0+URZ+0x2d830], R3 ;  /* 0x02d83003000095a7 */ /* 0x000ea4000802007f */
[----:B--2---:R-:W-:Y:S05]  /*11ae0*/  @!P1 BRA `(.L_x_12075) ;  /* 0xfffffffc00f09947 */ /* 0x004fea000383ffff */
[----:B------:R-:W-:Y:S05]  /*11af0*/  BRA `(.L_x_12074) ;  /* 0xfffffefc00407947 */ /* 0x000fea000383ffff */
.L_x_12081:
[----:B--2---:R-:W-:-:S04]  /*11b00*/  IMAD.U32 R10, RZ, RZ, UR7 ;  /* 0x00000007ff0a7e24 */ /* 0x004fc8000f8e00ff */
[----:B------:R2:W3:Y:S03]  /*11b10*/  SYNCS.PHASECHK.TRANS64.TRYWAIT P1, [R10+URZ+0x2d830], R9 ;  /* 0x02d830090a0075a7 */ /* 0x0004e6000802017f */
[----:B---3--:R-:W-:Y:S05]  /*11b20*/  @!P1 NANOSLEEP.SYNCS 0x989680 ;  /* 0x009896800000995d */ /* 0x008fea0003900000 */
[----:B------:R-:W3:Y:S02]  /*11b30*/  @!P1 SYNCS.PHASECHK.TRANS64 P1, [R10+URZ+0x2d830], R9 ;  /* 0x02d830090a0095a7 */ /* 0x000ee4000802007f */
[----:B---3--:R-:W-:Y:S05]  /*11b40*/  @!P1 BRA `(.L_x_12081) ;  /* 0xfffffffc00ec9947 */ /* 0x008fea000383ffff */
[----:B------:R-:W-:Y:S05]  /*11b50*/  BRA `(.L_x_12078) ;  /* 0xffffff2800147947 */ /* 0x000fea000383ffff */
.L_x_12085:
[----:B-1----:R-:W-:-:S04]  /*11b60*/  MOV R9, UR7 ;  /* 0x0000000700097c02 */ /* 0x002fc80008000f00 */
[----:B------:R1:W2:Y:S03]  /*11b70*/  SYNCS.PHASECHK.TRANS64.TRYWAIT P1, [R9+URZ+0x2d850], R6 ;  /* 0x02d85006090075a7 */ /* 0x0002a6000802017f */
[----:B--2---:R-:W-:Y:S05]  /*11b80*/  @!P1 NANOSLEEP.SYNCS 0x989680 ;  /* 0x009896800000995d */ /* 0x004fea0003900000 */
[----:B------:R-:W2:Y:S02]  /*11b90*/  @!P1 SYNCS.PHASECHK.TRANS64 P1, [R9+URZ+0x2d850], R6 ;  /* 0x02d85006090095a7 */ /* 0x000ea4000802007f */
[----:B--2---:R-:W-:Y:S05]  /*11ba0*/  @!P1 BRA `(.L_x_12085) ;  /* 0xfffffffc00ec9947 */ /* 0x004fea000383ffff */
[----:B------:R-:W-:Y:S05]  /*11bb0*/  BRA `(.L_x_12082) ;  /* 0xffffff2800bc7947 */ /* 0x000fea000383ffff */
.L_x_12093:
[----:B--2---:R-:W-:-:S04]  /*11bc0*/  IMAD.U32 R9, RZ, RZ, UR7 ;  /* 0x00000007ff097e24 */ /* 0x004fc8000f8e00ff */
[----:B------:R2:W3:Y:S03]  /*11bd0*/  SYNCS.PHASECHK.TRANS64.TRYWAIT P1, [R9+URZ+0x2d830], R8 ;  /* 0x02d83008090075a7 */ /* 0x0004e6000802017f */
[----:B---3--:R-:W-:Y:S05]  /*11be0*/  @!P1 NANOSLEEP.SYNCS 0x989680 ;  /* 0x009896800000995d */ /* 0x008fea0003900000 */
[----:B------:R-:W3:Y:S02]  /*11bf0*/  @!P1 SYNCS.PHASECHK.TRANS64 P1, [R9+URZ+0x2d830], R8 ;  /* 0x02d83008090095a7 */ /* 0x000ee4000802007f */
[----:B---3--:R-:W-:Y:S05]  /*11c00*/  @!P1 BRA `(.L_x_12093) ;  /* 0xfffffffc00ec9947 */ /* 0x008fea000383ffff */
[----:B------:R-:W-:Y:S05]  /*11c10*/  BRA `(.L_x_12090) ;  /* 0xffffff5800747947 */ /* 0x000fea000383ffff */
.L_x_12097:
[----:B-1----:R-:W-:-:S04]  /*11c20*/  IMAD.U32 R8, RZ, RZ, UR7 ;  /* 0x00000007ff087e24 */ /* 0x002fc8000f8e00ff */
[----:B------:R1:W2:Y:S03]  /*11c30*/  SYNCS.PHASECHK.TRANS64.TRYWAIT P1, [R8+URZ+0x2d850], R7 ;  /* 0x02d85007080075a7 */ /* 0x0002a6000802017f */
[----:B--2---:R-:W-:Y:S05]  /*11c40*/  @!P1 NANOSLEEP.SYNCS 0x989680 ;  /* 0x009896800000995d */ /* 0x004fea0003900000 */
[----:B------:R-:W2:Y:S02]  /*11c50*/  @!P1 SYNCS.PHASECHK.TRANS64 P1, [R8+URZ+0x2d850], R7 ;  /* 0x02d85007080095a7 */ /* 0x000ea4000802007f */
[----:B--2---:R-:W-:Y:S05]  /*11c60*/  @!P1 BRA `(.L_x_12097) ;  /* 0xfffffffc00ec9947 */ /* 0x004fea000383ffff */
[----:B------:R-:W-:Y:S05]  /*11c70*/  BRA `(.L_x_12094) ;  /* 0xffffff5c001c7947 */ /* 0x000fea000383ffff */
.L_x_12104:
[----:B--2---:R-:W-:-:S04]  /*11c80*/  IMAD.U32 R5, RZ, RZ, UR4 ;  /* 0x00000004ff057e24 */ /* 0x004fc8000f8e00ff */
[----:B------:R2:W3:Y:S03]  /*11c90*/  SYNCS.PHASECHK.TRANS64.TRYWAIT P1, [R5+URZ+0x2d850], R4 ;  /* 0x02d85004050075a7 */ /* 0x0004e6000802017f */
[----:B---3--:R-:W-:Y:S05]  /*11ca0*/  @!P1 NANOSLEEP.SYNCS 0x989680 ;  /* 0x009896800000995d */ /* 0x008fea0003900000 */
[----:B------:R-:W3:Y:S02]  /*11cb0*/  @!P1 SYNCS.PHASECHK.TRANS64 P1, [R5+URZ+0x2d850], R4 ;  /* 0x02d85004050095a7 */ /* 0x000ee4000802007f */
[----:B---3--:R-:W-:Y:S05]  /*11cc0*/  @!P1 BRA `(.L_x_12104) ;  /* 0xfffffffc00ec9947 */ /* 0x008fea000383ffff */
[----:B------:R-:W-:Y:S05]  /*11cd0*/  BRA `(.L_x_12103) ;  /* 0xffffff80004c7947 */ /* 0x000fea000383ffff */
.L_x_12139:
[----:B------:R-:W0:Y:S01]  /*11ce0*/  S2R R20, SR_TID.X ;  /* 0x0000000000147919 */ /* 0x000e220000002100 */
[----:B------:R-:W-:Y:S01]  /*11cf0*/  BSSY B0, `(.L_x_12203) ;  /* 0x000000a000007945 */ /* 0x000fe20003800000 */
[----:B------:R-:W-:Y:S01]  /*11d00*/  IMAD.MOV.U32 R12, RZ, RZ, RZ ;  /* 0x000000ffff0c7224 */ /* 0x000fe200078e00ff */
[----:B------:R-:W-:Y:S01]  /*11d10*/  MOV R15, 0xffffffff ;  /* 0xffffffff000f7802 */ /* 0x000fe20000000f00 */
[----:B------:R-:W-:Y:S01]  /*11d20*/  IMAD.MOV.U32 R11, RZ, RZ, 0x1f ;  /* 0x0000001fff0b7424 */ /* 0x000fe200078e00ff */
[----:B0-----:R-:W-:-:S04]  /*11d30*/  SHF.R.U32.HI R9, RZ, 0x5, R20 ;  /* 0x00000005ff097819 */ /* 0x001fc80000011614 */
[----:B------:R-:W-:-:S05]  /*11d40*/  LOP3.LUT R9, R9, 0x3, RZ, 0xc0, !PT ;  /* 0x0000000309097812 */ /* 0x000fca00078ec0ff */
[----:B------:R-:W-:-:S07]  /*11d50*/  IMAD.MOV.U32 R13, RZ, RZ, R9 ;  /* 0x000000ffff0d7224 */ /* 0x000fce00078e0009 */
[----:B-----5:R-:W-:Y:S05]  /*11d60*/  WARPSYNC.COLLECTIVE R15, `(.L_x_12204) ;  /* 0x000000000f087348 */ /* 0x020fea0003c00000 */
[----:B------:R0:W1:Y:S02]  /*11d70*/  SHFL.IDX P6, R14, R13, R12, R11 ;  /* 0x0000000c0d0e7389 */ /* 0x00006400000c000b */
[----:B01---5:R-:W-:Y:S01]  /*11d80*/  ENDCOLLECTIVE ;  /* 0x000000000000791b */ /* 0x023fe20003800000 */
.L_x_12204:
[----:B------:R-:W-:Y:S05]  /*11d90*/  BSYNC B0 ;  /* 0x0000000000007941 */ /* 0x000fea0003800000 */
.L_x_12203:
[----:B------:R-:W-:Y:S05]  /*11da0*/  BRA `(.L_x_12205) ;  /* 0xffffffbc00ec7947 */ /* 0x000fea000383ffff */
.L_x_12142:
[----:B0-----:R0:W1:Y:S02]  /*11db0*/  SYNCS.PHASECHK.TRANS64.TRYWAIT P0, [R2+URZ+0x2d840], R3 ;  /* 0x02d84003020075a7 */ /* 0x001064000800017f */
[----:B-1----:R-:W-:Y:S05]  /*11dc0*/  @!P0 NANOSLEEP.SYNCS 0x989680 ;  /* 0x009896800000895d */ /* 0x002fea0003900000 */
[----:B------:R-:W1:Y:S02]  /*11dd0*/  @!P0 SYNCS.PHASECHK.TRANS64 P0, [R2+URZ+0x2d840], R3 ;  /* 0x02d84003020085a7 */ /* 0x000e64000800007f */
[----:B-1----:R-:W-:Y:S05]  /*11de0*/  @!P0 BRA `(.L_x_12142) ;  /* 0xfffffffc00f08947 */ /* 0x002fea000383ffff */
[----:B------:R-:W-:Y:S05]  /*11df0*/  BRA `(.L_x_12206) ;  /* 0xffffffc0005c7947 */ /* 0x000fea000383ffff */
.L_x_12143:
        /* <DEDUP_REMOVED lines=8> */
.L_x_12208:
[----:B------:R-:W-:Y:S05]  /*11e80*/  BSYNC B0 ;  /* 0x0000000000007941 */ /* 0x000fea0003800000 */
.L_x_12207:
        /* <DEDUP_REMOVED lines=9> */
.L_x_12209:
[----:B------:R-:W-:Y:S01]  /*11f20*/  IMAD.MOV.U32 R13, RZ, RZ, R6 ;  /* 0x000000ffff0d7224 */ /* 0x000fe200078e0006 */
[----:B------:R-:W-:Y:S01]  /*11f30*/  MOV R12, 0x1 ;  /* 0x00000001000c7802 */ /* 0x000fe20000000f00 */
[----:B------:R-:W-:-:S07]  /*11f40*/  IMAD.MOV.U32 R5, RZ, RZ, R14 ;  /* 0x000000ffff057224 */ /* 0x000fce00078e000e */
[----:B------:R-:W-:Y:S05]  /*11f50*/  WARPSYNC.COLLECTIVE R15, `(.L_x_12210) ;  /* 0x000000000f087348 */ /* 0x000fea0003c00000 */
[----:B------:R0:W1:Y:S02]  /*11f60*/  SHFL.IDX P6, R14, R13, R12, R11 ;  /* 0x0000000c0d0e7389 */ /* 0x00006400000c000b */
[----:B01----:R-:W-:Y:S01]  /*11f70*/  ENDCOLLECTIVE ;  /* 0x000000000000791b */ /* 0x003fe20003800000 */
.L_x_12210:
        /* <DEDUP_REMOVED lines=17> */
.L_x_12211:
[----:B------:R-:W-:Y:S02]  /*12090*/  @P1 IMAD R8, R7, 0x2, R23 ;  /* 0x0000000207081824 */ /* 0x000fe400078e0217 */
[----:B------:R-:W-:Y:S01]  /*120a0*/  IMAD.MOV.U32 R13, RZ, RZ, R6 ;  /* 0x000000ffff0d7224 */ /* 0x000fe200078e0006 */
[----:B------:R-:W-:Y:S01]  /*120b0*/  MOV R12, 0x2 ;  /* 0x00000002000c7802 */ /* 0x000fe20000000f00 */
[----:B------:R-:W-:-:S07]  /*120c0*/  IMAD.MOV.U32 R5, RZ, RZ, R14 ;  /* 0x000000ffff057224 */ /* 0x000fce00078e000e */
[----:B------:R-:W-:Y:S05]  /*120d0*/  WARPSYNC.COLLECTIVE R15, `(.L_x_12212) ;  /* 0x000000000f087348 */ /* 0x000fea0003c00000 */
[----:B------:R0:W1:Y:S02]  /*120e0*/  SHFL.IDX P6, R14, R13, R12, R11 ;  /* 0x0000000c0d0e7389 */ /* 0x00006400000c000b */
[----:B01----:R-:W-:Y:S01]  /*120f0*/  ENDCOLLECTIVE ;  /* 0x000000000000791b */ /* 0x003fe20003800000 */
.L_x_12212:
        /* <DEDUP_REMOVED lines=17> */
.L_x_12213:
[----:B------:R-:W-:Y:S02]  /*12210*/  @P1 IMAD R8, R7, 0x2, R23 ;  /* 0x0000000207081824 */ /* 0x000fe400078e0217 */
[----:B------:R-:W-:Y:S01]  /*12220*/  IMAD.MOV.U32 R13, RZ, RZ, R6 ;  /* 0x000000ffff0d7224 */ /* 0x000fe200078e0006 */
[----:B------:R-:W-:Y:S01]  /*12230*/  MOV R12, 0x3 ;  /* 0x00000003000c7802 */ /* 0x000fe20000000f00 */
[----:B------:R-:W-:-:S07]  /*12240*/  IMAD.MOV.U32 R5, RZ, RZ, R14 ;  /* 0x000000ffff057224 */ /* 0x000fce00078e000e */
[----:B------:R-:W-:Y:S05]  /*12250*/  WARPSYNC.COLLECTIVE R15, `(.L_x_12214) ;  /* 0x000000000f087348 */ /* 0x000fea0003c00000 */
[----:B------:R0:W1:Y:S02]  /*12260*/  SHFL.IDX P6, R14, R13, R12, R11 ;  /* 0x0000000c0d0e7389 */ /* 0x00006400000c000b */
[----:B01----:R-:W-:Y:S01]  /*12270*/  ENDCOLLECTIVE ;  /* 0x000000000000791b */ /* 0x003fe20003800000 */
.L_x_12214:
        /* <DEDUP_REMOVED lines=10> */
.L_x_12215:
        /* <DEDUP_REMOVED lines=8> */
.L_x_12148:
[----:B------:R-:W2:Y:S04]  /*123a0*/  LDL.LU R11, [R1+0x20] ;  /* 0x00002000010b7983 */ /* 0x000ea80000300800 */
[----:B------:R0:W5:Y:S01]  /*123b0*/  LDL R9, [R1+0x18] ;  /* 0x0000180001097983 */ /* 0x0001620000100800 */
[----:B------:R-:W-:Y:S01]  /*123c0*/  IMAD.MOV.U32 R13, RZ, RZ, R0 ;  /* 0x000000ffff0d7224 */ /* 0x000fe200078e0000 */
[----:B------:R-:W-:Y:S01]  /*123d0*/  MOV R15, 0xffffffff ;  /* 0xffffffff000f7802 */ /* 0x000fe20000000f00 */
[----:B------:R-:W-:Y:S02]  /*123e0*/  IMAD.MOV.U32 R12, RZ, RZ, RZ ;  /* 0x000000ffff0c7224 */ /* 0x000fe400078e00ff */
[----:B------:R-:W-:-:S04]  /*123f0*/  IMAD R17, R17, 0xc0, R21 ;  /* 0x000000c011117824 */ /* 0x000fc800078e0215 */
[----:B------:R-:W-:Y:S02]  /*12400*/  VIADD R5, R17, 0x20 ;  /* 0x0000002011057836 */ /* 0x000fe40000000000 */
[----:B--2---:R-:W-:Y:S02]  /*12410*/  IMAD R2, R11, R10, RZ ;  /* 0x0000000a0b027224 */ /* 0x004fe400078e02ff */
[----:B0-----:R-:W-:-:S07]  /*12420*/  IMAD.MOV.U32 R11, RZ, RZ, 0x1c1f ;  /* 0x00001c1fff0b7424 */ /* 0x001fce00078e00ff */
[----:B-----5:R-:W-:Y:S05]  /*12430*/  WARPSYNC.COLLECTIVE R15, `(.L_x_12217) ;  /* 0x000000000f087348 */ /* 0x020fea0003c00000 */
[----:B------:R0:W1:Y:S02]  /*12440*/  SHFL.IDX P6, R14, R13, R12, R11 ;  /* 0x0000000c0d0e7389 */ /* 0x00006400000c000b */
[----:B01---5:R-:W-:Y:S01]  /*12450*/  ENDCOLLECTIVE ;  /* 0x000000000000791b */ /* 0x023fe20003800000 */
.L_x_12217:
[----:B------:R-:W-:Y:S02]  /*12460*/  IMAD.MOV.U32 R13, RZ, RZ, R4 ;  /* 0x000000ffff0d7224 */ /* 0x000fe400078e0004 */
[----:B------:R-:W-:-:S07]  /*12470*/  IMAD.MOV.U32 R6, RZ, RZ, R14 ;  /* 0x000000ffff067224 */ /* 0x000fce00078e000e */
[----:B------:R-:W-:Y:S05]  /*12480*/  WARPSYNC.COLLECTIVE R15, `(.L_x_12218) ;  /* 0x000000000f087348 */ /* 0x000fea0003c00000 */
[----:B------:R0:W1:Y:S02]  /*12490*/  SHFL.IDX P6, R14, R13, R12, R11 ;  /* 0x0000000c0d0e7389 */ /* 0x00006400000c000b */
[----:B01----:R-:W-:Y:S01]  /*124a0*/  ENDCOLLECTIVE ;  /* 0x000000000000791b */ /* 0x003fe20003800000 */
.L_x_12218:
[----:B------:R-:W-:Y:S01]  /*124b0*/  ISETP.GE.AND P2, PT, R17, R2, PT ;  /* 0x000000021100720c */ /* 0x000fe20003f46270 */
[----:B------:R-:W-:Y:S01]  /*124c0*/  IMAD.MOV.U32 R13, RZ, RZ, R0 ;  /* 0x000000ffff0d7224 */ /* 0x000fe200078e0000 */
[----:B------:R-:W-:Y:S01]  /*124d0*/  MOV R12, 0x1 ;  /* 0x00000001000c7802 */ /* 0x000fe20000000f00 */
[----:B------:R-:W-:-:S10]  /*124e0*/  IMAD.MOV.U32 R7, RZ, RZ, R14 ;  /* 0x000000ffff077224 */ /* 0x000fd400078e000e */
[----:B------:R-:W-:Y:S05]  /*124f0*/  WARPSYNC.COLLECTIVE R15, `(.L_x_12219) ;  /* 0x000000000f087348 */ /* 0x000fea0003c00000 */
[----:B------:R0:W1:Y:S02]  /*12500*/  SHFL.IDX P6, R14, R13, R12, R11 ;  /* 0x0000000c0d0e7389 */ /* 0x00006400000c000b */
[----:B01----:R-:W-:Y:S01]  /*12510*/  ENDCOLLECTIVE ;  /* 0x000000000000791b */ /* 0x003fe20003800000 */
.L_x_12219:
[----:B------:R-:W-:-:S05]  /*12520*/  @!P2 LEA R7, P4, R20, R7, 0x1 ;  /* 0x000000071407a211 */ /* 0x000fca00078808ff */
[----:B------:R-:W-:-:S05]  /*12530*/  @!P2 IMAD.X R6, RZ, RZ, R6, P4 ;  /* 0x000000ffff06a224 */ /* 0x000fca00020e0606 */
[----:B------:R-:W-:-:S04]  /*12540*/  @!P2 LOP3.LUT R7, R7, R6, RZ, 0x3c, !PT ;  /* 0x000000060707a212 */ /* 0x000fc800078e3cff */
[----:B------:R-:W-:-:S04]  /*12550*/  @!P2 LOP3.LUT R6, R7, R6, RZ, 0x3c, !PT ;  /* 0x000000060706a212 */ /* 0x000fc800078e3cff */
[----:B------:R-:W-:Y:S01]  /*12560*/  @!P2 LOP3.LUT R7, R7, R6, RZ, 0x3c, !PT ;  /* 0x000000060707a212 */ /* 0x000fe200078e3cff */
[----:B------:R-:W-:-:S04]  /*12570*/  IMAD.MOV.U32 R13, RZ, RZ, R4 ;  /* 0x000000ffff0d7224 */ /* 0x000fc800078e0004 */
        /* <DEDUP_REMOVED lines=10> */
.L_x_12220:
[----:B------:R-:W-:Y:S01]  /*12620*/  ISETP.GE.AND P2, PT, R5, R2, PT ;  /* 0x000000020500720c */ /* 0x000fe20003f46270 */
[----:B------:R-:W-:Y:S01]  /*12630*/  IMAD.MOV.U32 R13, RZ, RZ, R0 ;  /* 0x000000ffff0d7224 */ /* 0x000fe200078e0000 */
[----:B------:R-:W-:Y:S01]  /*12640*/  MOV R12, 0x2 ;  /* 0x00000002000c7802 */ /* 0x000fe20000000f00 */
[----:B------:R-:W-:-:S10]  /*12650*/  IMAD.MOV.U32 R7, RZ, RZ, R14 ;  /* 0x000000ffff077224 */ /* 0x000fd400078e000e */
[----:B------:R-:W-:Y:S05]  /*12660*/  WARPSYNC.COLLECTIVE R15, `(.L_x_12221) ;  /* 0x000000000f087348 */ /* 0x000fea0003c00000 */
[----:B------:R0:W1:Y:S02]  /*12670*/  SHFL.IDX P6, R14, R13, R12, R11 ;  /* 0x0000000c0d0e7389 */ /* 0x00006400000c000b */
[----:B01----:R-:W-:Y:S01]  /*12680*/  ENDCOLLECTIVE ;  /* 0x000000000000791b */ /* 0x003fe20003800000 */
.L_x_12221:
        /* <DEDUP_REMOVED lines=16> */
.L_x_12222:
[----:B------:R-:W-:Y:S02]  /*12790*/  VIADD R5, R17, 0x40 ;  /* 0x0000004011057836 */ /* 0x000fe40000000000 */
[----:B------:R-:W-:Y:S02]  /*127a0*/  IMAD.MOV.U32 R13, RZ, RZ, R0 ;  /* 0x000000ffff0d7224 */ /* 0x000fe400078e0000 */
[----:B------:R-:W-:Y:S01]  /*127b0*/  IMAD.MOV.U32 R12, RZ, RZ, 0x3 ;  /* 0x00000003ff0c7424 */ /* 0x000fe200078e00ff */
[----:B------:R-:W-:Y:S01]  /*127c0*/  ISETP.GE.AND P2, PT, R5, R2, PT ;  /* 0x000000020500720c */ /* 0x000fe20003f46270 */
[----:B------:R-:W-:-:S12]  /*127d0*/  IMAD.MOV.U32 R7, RZ, RZ, R14 ;  /* 0x000000ffff077224 */ /* 0x000fd800078e000e */
[----:B------:R-:W-:Y:S05]  /*127e0*/  WARPSYNC.COLLECTIVE R15, `(.L_x_12223) ;  /* 0x000000000f087348 */ /* 0x000fea0003c00000 */
[----:B------:R0:W1:Y:S02]  /*127f0*/  SHFL.IDX P6, R14, R13, R12, R11 ;  /* 0x0000000c0d0e7389 */ /* 0x00006400000c000b */
[----:B01----:R-:W-:Y:S01]  /*12800*/  ENDCOLLECTIVE ;  /* 0x000000000000791b */ /* 0x003fe20003800000 */
.L_x_12223:
[----:B------:R-:W-:-:S05]  /*12810*/  @!P2 LEA R7, P4, R20, R7, 0x1 ;  /* 0x000000071407a211 */ /* 0x000fca00078808ff */
[----:B------:R-:W-:Y:S02]  /*12820*/  @!P2 IMAD.X R6, RZ, RZ, R6, P4 ;  /* 0x000000ffff06a224 */ /* 0x000fe400020e0606 */
[----:B------:R-:W-:-:S03]  /*12830*/  IMAD.MOV.U32 R13, RZ, RZ, R4 ;  /* 0x000000ffff0d7224 */ /* 0x000fc600078e0004 */
[----:B------:R-:W-:Y:S02]  /*12840*/  @!P2 LOP3.LUT R7, R7, R6, RZ, 0x3c, !PT ;  /* 0x000000060707a212 */ /* 0x000fe400078e3cff */
[----:B------:R-:W-:-:S07]  /*12850*/  MOV R0, R14 ;  /* 0x0000000e00007202 */ /* 0x000fce0000000f00 */
[----:B------:R-:W-:Y:S05]  /*12860*/  WARPSYNC.COLLECTIVE R15, `(.L_x_12224) ;  /* 0x000000000f087348 */ /* 0x000fea0003c00000 */
[----:B------:R0:W1:Y:S02]  /*12870*/  SHFL.IDX P6, R14, R13, R12, R11 ;  /* 0x0000000c0d0e7389 */ /* 0x00006400000c000b */
[----:B01----:R-:W-:Y:S01]  /*12880*/  ENDCOLLECTIVE ;  /* 0x000000000000791b */ /* 0x003fe20003800000 */
.L_x_12224:
[----:B------:R-:W-:Y:S01]  /*12890*/  @!P2 LOP3.LUT R6, R7, R6, RZ, 0x3c, !PT ;  /* 0x000000060706a212 */ /* 0x000fe200078e3cff */
[----:B------:R-:W-:-:S03]  /*128a0*/  VIADD R5, R17, 0x60 ;  /* 0x0000006011057836 */ /* 0x000fc60000000000 */
[----:B------:R-:W-:-:S05]  /*128b0*/  @!P2 LOP3.LUT R7, R7, R6, RZ, 0x3c, !PT ;  /* 0x000000060707a212 */ /* 0x000fca00078e3cff */
[----:B------:R-:W-:Y:S01]  /*128c0*/  @!PT LDS RZ, [RZ] ;  /* 0x00000000fffff984 */ /* 0x000fe20000000800 */
[----:B------:R-:W-:Y:S01]  /*128d0*/  @!PT LDS RZ, [RZ] ;  /* 0x00000000fffff984 */ /* 0x000fe20000000800 */
[----:B------:R-:W-:Y:S01]  /*128e0*/  @!PT LDS RZ, [RZ] ;  /* 0x00000000fffff984 */ /* 0x000fe20000000800 */
[----:B------:R0:W-:Y:S04]  /*128f0*/  @!P2 LDGSTS.E.BYPASS.LTC128B.128 [R9+0xd400], desc[UR36][R6.64], !P3 ;  /* 0x0d4000000609afae */ /* 0x0001e8000d901d64 */
[----:B------:R0:W-:Y:S01]  /*12900*/  @!P2 LDGSTS.E.BYPASS.LTC128B.128 [R9+0x10400], desc[UR36][R6.64+0x40], !P0 ;  /* 0x104000400609afae */ /* 0x0001e2000c101d64 */
[----:B------:R-:W-:-:S03]  /*12910*/  MOV R13, R3 ;  /* 0x00000003000d7202 */ /* 0x000fc60000000f00 */
[----:B------:R0:W-:Y:S01]  /*12920*/  @!P2 LDGSTS.E.BYPASS.LTC128B.128 [R9+0x13400], desc[UR36][R6.64+0x80], !P1 ;  /* 0x134000800609afae */ /* 0x0001e2000c901d64 */
[----:B------:R-:W-:Y:S01]  /*12930*/  ISETP.GE.AND P2, PT, R5, R2, PT ;  /* 0x000000020500720c */ /* 0x000fe20003f46270 */
[----:B------:R-:W-:Y:S02]  /*12940*/  IMAD.MOV.U32 R12, RZ, RZ, RZ ;  /* 0x000000ffff0c7224 */ /* 0x000fe400078e00ff */
[----:B------:R-:W-:-:S10]  /*12950*/  IMAD.MOV.U32 R4, RZ, RZ, R14 ;  /* 0x000000ffff047224 */ /* 0x000fd400078e000e */
[----:B0-----:R-:W-:Y:S05]  /*12960*/  WARPSYNC.COLLECTIVE R15, `(.L_x_12225) ;  /* 0x000000000f087348 */ /* 0x001fea0003c00000 */
[----:B------:R1:W2:Y:S02]  /*12970*/  SHFL.IDX P6, R14, R13, R12, R11 ;  /* 0x0000000c0d0e7389 */ /* 0x0002a400000c000b */
[----:B012---:R-:W-:Y:S01]  /*12980*/  ENDCOLLECTIVE ;  /* 0x000000000000791b */ /* 0x007fe20003800000 */
.L_x_12225:
        /* <DEDUP_REMOVED lines=16> */
.L_x_12226:
[----:B------:R-:W-:Y:S01]  /*12a90*/  MOV R13, R3 ;  /* 0x00000003000d7202 */ /* 0x000fe20000000f00 */
[----:B------:R-:W-:Y:S02]  /*12aa0*/  IMAD.MOV.U32 R12, RZ, RZ, 0x1 ;  /* 0x00000001ff0c7424 */ /* 0x000fe400078e00ff */
[----:B------:R-:W-:-:S07]  /*12ab0*/  IMAD.MOV.U32 R4, RZ, RZ, R14 ;  /* 0x000000ffff047224 */ /* 0x000fce00078e000e */
[----:B------:R-:W-:Y:S05]  /*12ac0*/  WARPSYNC.COLLECTIVE R15, `(.L_x_12227) ;  /* 0x000000000f087348 */ /* 0x000fea0003c00000 */
[----:B------:R0:W1:Y:S02]  /*12ad0*/  SHFL.IDX P6, R14, R13, R12, R11 ;  /* 0x0000000c0d0e7389 */ /* 0x00006400000c000b */
[----:B01----:R-:W-:Y:S01]  /*12ae0*/  ENDCOLLECTIVE ;  /* 0x000000000000791b */ /* 0x003fe20003800000 */
.L_x_12227:
        /* <DEDUP_REMOVED lines=14> */
.L_x_12228:
[----:B------:R-:W-:Y:S01]  /*12bd0*/  IMAD.MOV.U32 R8, RZ, RZ, R14 ;  /* 0x000000ffff087224 */ /* 0x000fe200078e000e */
[----:B------:R-:W-:Y:S06]  /*12be0*/  BRA `(.L_x_12229) ;  /* 0xffffffc400507947 */ /* 0x000fec000383ffff */
.L_x_12151:
[----:B-1----:R1:W2:Y:S02]  /*12bf0*/  SYNCS.PHASECHK.TRANS64.TRYWAIT P0, [R23+URZ+0x2d820], R0 ;  /* 0x02d82000170075a7 */ /* 0x0022a4000800017f */
[----:B--2---:R-:W-:Y:S05]  /*12c00*/  @!P0 NANOSLEEP.SYNCS 0x989680 ;  /* 0x009896800000895d */ /* 0x004fea0003900000 */
[----:B------:R-:W2:Y:S02]  /*12c10*/  @!P0 SYNCS.PHASECHK.TRANS64 P0, [R23+URZ+0x2d820], R0 ;  /* 0x02d82000170085a7 */ /* 0x000ea4000800007f */
[----:B--2---:R-:W-:Y:S05]  /*12c20*/  @!P0 BRA `(.L_x_12151) ;  /* 0xfffffffc00f08947 */ /* 0x004fea000383ffff */
[----:B------:R-:W-:Y:S05]  /*12c30*/  BRA `(.L_x_12230) ;  /* 0xffffffc400b87947 */ /* 0x000fea000383ffff */
.L_x_12156:
[----:B0-----:R0:W1:Y:S02]  /*12c40*/  SYNCS.PHASECHK.TRANS64.TRYWAIT P0, [R5+URZ+0x2d840], R0 ;  /* 0x02d84000050075a7 */ /* 0x001064000800017f */
[----:B-1----:R-:W-:Y:S05]  /*12c50*/  @!P0 NANOSLEEP.SYNCS 0x989680 ;  /* 0x009896800000895d */ /* 0x002fea0003900000 */
[----:B------:R-:W1:Y:S02]  /*12c60*/  @!P0 SYNCS.PHASECHK.TRANS64 P0, [R5+URZ+0x2d840], R0 ;  /* 0x02d84000050085a7 */ /* 0x000e64000800007f */
[----:B-1----:R-:W-:Y:S05]  /*12c70*/  @!P0 BRA `(.L_x_12156) ;  /* 0xfffffffc00f08947 */ /* 0x002fea000383ffff */
[----:B------:R-:W-:Y:S05]  /*12c80*/  BRA `(.L_x_12231) ;  /* 0xffffffc800a87947 */ /* 0x000fea000383ffff */
.L_x_12157:
        /* <DEDUP_REMOVED lines=8> */
.L_x_12233:
[----:B------:R-:W-:Y:S05]  /*12d10*/  BSYNC B1 ;  /* 0x0000000000017941 */ /* 0x000fea0003800000 */
.L_x_12232:
[----:B------:R-:W0:Y:S01]  /*12d20*/  S2R R21, SR_TID.X ;  /* 0x0000000000157919 */ /* 0x000e220000002100 */
[----:B------:R-:W-:Y:S01]  /*12d30*/  IMAD.MOV.U32 R13, RZ, RZ, R6 ;  /* 0x000000ffff0d7224 */ /* 0x000fe200078e0006 */
[----:B------:R-:W-:Y:S01]  /*12d40*/  MOV R15, 0xffffffff ;  /* 0xffffffff000f7802 */ /* 0x000fe20000000f00 */
[----:B------:R-:W-:Y:S01]  /*12d50*/  IMAD.MOV.U32 R12, RZ, RZ, RZ ;  /* 0x000000ffff0c7224 */ /* 0x000fe200078e00ff */
[----:B------:R-:W-:Y:S01]  /*12d60*/  LOP3.LUT R22, R22, 0xfffffeff, RZ, 0xc0, !PT ;  /* 0xfffffeff16167812 */ /* 0x000fe200078ec0ff */
[----:B------:R-:W-:Y:S02]  /*12d70*/  IMAD.MOV.U32 R11, RZ, RZ, 0x1c1f ;  /* 0x00001c1fff0b7424 */ /* 0x000fe400078e00ff */
[----:B------:R-:W-:Y:S01]  /*12d80*/  IMAD.MOV.U32 R3, RZ, RZ, R14 ;  /* 0x000000ffff037224 */ /* 0x000fe200078e000e */
[----:B------:R-:W-:Y:S01]  /*12d90*/  @P1 LOP3.LUT R22, R22, 0x100, RZ, 0xfc, !PT ;  /* 0x0000010016161812 */ /* 0x000fe200078efcff */
[----:B------:R-:W-:-:S07]  /*12da0*/  IMAD R4, R4, 0x2, R23 ;  /* 0x0000000204047824 */ /* 0x000fce00078e0217 */
[----:B0-----:R-:W-:Y:S05]  /*12db0*/  WARPSYNC.COLLECTIVE R15, `(.L_x_12234) ;  /* 0x000000000f087348 */ /* 0x001fea0003c00000 */
[----:B------:R1:W2:Y:S02]  /*12dc0*/  SHFL.IDX P6, R14, R13, R12, R11 ;  /* 0x0000000c0d0e7389 */ /* 0x0002a400000c000b */
[----:B012---:R-:W-:Y:S01]  /*12dd0*/  ENDCOLLECTIVE ;  /* 0x000000000000791b */ /* 0x007fe20003800000 */
.L_x_12234:
[----:B------:R-:W-:Y:S01]  /*12de0*/  LOP3.LUT P1, RZ, R22, 0x4, RZ, 0xc0, !PT ;  /* 0x0000000416ff7812 */ /* 0x000fe2000782c0ff */
[----:B------:R-:W-:Y:S02]  /*12df0*/  IMAD.MOV.U32 R13, RZ, RZ, R7 ;  /* 0x000000ffff0d7224 */ /* 0x000fe400078e0007 */
[----:B------:R-:W-:Y:S02]  /*12e00*/  IMAD.MOV.U32 R12, RZ, RZ, 0x1 ;  /* 0x00000001ff0c7424 */ /* 0x000fe400078e00ff */
[----:B------:R-:W-:Y:S02]  /*12e10*/  IMAD.SHL.U32 R21, R21, 0x8, RZ ;  /* 0x0000000815157824 */ /* 0x000fe400078e00ff */
[----:B------:R-:W-:-:S07]  /*12e20*/  IMAD.MOV.U32 R2, RZ, RZ, R14 ;  /* 0x000000ffff027224 */ /* 0x000fce00078e000e */
[----:B------:R-:W-:Y:S05]  /*12e30*/  WARPSYNC.COLLECTIVE R15, `(.L_x_12235) ;  /* 0x000000000f087348 */ /* 0x000fea0003c00000 */
[----:B------:R0:W1:Y:S02]  /*12e40*/  SHFL.IDX P6, R14, R13, R12, R11 ;  /* 0x0000000c0d0e7389 */ /* 0x00006400000c000b */
[----:B01----:R-:W-:Y:S01]  /*12e50*/  ENDCOLLECTIVE ;  /* 0x000000000000791b */ /* 0x003fe20003800000 */
.L_x_12235:
        /* <DEDUP_REMOVED lines=15> */
.L_x_12236:
[----:B------:R-:W-:Y:S02]  /*12f50*/  IMAD.MOV.U32 R13, RZ, RZ, R7 ;  /* 0x000000ffff0d7224 */ /* 0x000fe400078e0007 */
[----:B------:R-:W-:Y:S02]  /*12f60*/  IMAD.MOV.U32 R12, RZ, RZ, 0x2 ;  /* 0x00000002ff0c7424 */ /* 0x000fe400078e00ff */
[----:B------:R-:W-:-:S07]  /*12f70*/  IMAD.MOV.U32 R2, RZ, RZ, R14 ;  /* 0x000000ffff027224 */ /* 0x000fce00078e000e */
[----:B------:R-:W-:Y:S05]  /*12f80*/  WARPSYNC.COLLECTIVE R15, `(.L_x_12237) ;  /* 0x000000000f087348 */ /* 0x000fea0003c00000 */
[----:B------:R0:W1:Y:S02]  /*12f90*/  SHFL.IDX P6, R14, R13, R12, R11 ;  /* 0x0000000c0d0e7389 */ /* 0x00006400000c000b */
[----:B01----:R-:W-:Y:S01]  /*12fa0*/  ENDCOLLECTIVE ;  /* 0x000000000000791b */ /* 0x003fe20003800000 */
.L_x_12237:
        /* <DEDUP_REMOVED lines=13> */
.L_x_12238:
[----:B------:R-:W-:Y:S02]  /*13080*/  IMAD.MOV.U32 R13, RZ, RZ, R7 ;  /* 0x000000ffff0d7224 */ /* 0x000fe400078e0007 */
[----:B------:R-:W-:Y:S02]  /*13090*/  IMAD.MOV.U32 R12, RZ, RZ, 0x3 ;  /* 0x00000003ff0c7424 */ /* 0x000fe400078e00ff */
[----:B------:R-:W-:-:S07]  /*130a0*/  IMAD.MOV.U32 R2, RZ, RZ, R14 ;  /* 0x000000ffff027224 */ /* 0x000fce00078e000e */
[----:B------:R-:W-:Y:S05]  /*130b0*/  WARPSYNC.COLLECTIVE R15, `(.L_x_12239) ;  /* 0x000000000f087348 */ /* 0x000fea0003c00000 */
[----:B------:R0:W1:Y:S02]  /*130c0*/  SHFL.IDX P6, R14, R13, R12, R11 ;  /* 0x0000000c0d0e7389 */ /* 0x00006400000c000b */
[----:B01----:R-:W-:Y:S01]  /*130d0*/  ENDCOLLECTIVE ;  /* 0x000000000000791b */ /* 0x003fe20003800000 */
.L_x_12239:
        /* <DEDUP_REMOVED lines=14> */
.L_x_12240:
[----:B------:R-:W-:Y:S01]  /*131c0*/  MOV R2, R14 ;  /* 0x0000000e00027202 */ /* 0x000fe20000000f00 */
[----:B------:R-:W-:Y:S06]  /*131d0*/  BRA `(.L_x_12241) ;  /* 0xffffffc800487947 */ /* 0x000fec000383ffff */
.L_x_12162:
[----:B-1----:R1:W2:Y:S02]  /*131e0*/  SYNCS.PHASECHK.TRANS64.TRYWAIT P0, [R5+URZ+0x2d860], R2 ;  /* 0x02d86002050075a7 */ /* 0x0022a4000800017f */
[----:B--2---:R-:W-:Y:S05]  /*131f0*/  @!P0 NANOSLEEP.SYNCS 0x989680 ;  /* 0x009896800000895d */ /* 0x004fea0003900000 */
[----:B------:R-:W2:Y:S02]  /*13200*/  @!P0 SYNCS.PHASECHK.TRANS64 P0, [R5+URZ+0x2d860], R2 ;  /* 0x02d86002050085a7 */ /* 0x000ea4000800007f */
[----:B--2---:R-:W-:Y:S05]  /*13210*/  @!P0 BRA `(.L_x_12162) ;  /* 0xfffffffc00f08947 */ /* 0x004fea000383ffff */
[----:B------:R-:W-:Y:S05]  /*13220*/  BRA `(.L_x_12242) ;  /* 0xffffffc800ac7947 */ /* 0x000fea000383ffff */
.L_x_12163:
        /* <DEDUP_REMOVED lines=8> */
.L_x_12244:
[----:B------:R-:W-:Y:S05]  /*132b0*/  BSYNC B1 ;  /* 0x0000000000017941 */ /* 0x000fea0003800000 */
.L_x_12243:
        /* <DEDUP_REMOVED lines=9> */
.L_x_12245:
[----:B------:R-:W-:Y:S01]  /*13350*/  IMAD.MOV.U32 R13, RZ, RZ, R25 ;  /* 0x000000ffff0d7224 */ /* 0x000fe200078e0019 */
[----:B------:R-:W-:Y:S01]  /*13360*/  MOV R12, 0x1 ;  /* 0x00000001000c7802 */ /* 0x000fe20000000f00 */
[----:B------:R-:W-:-:S07]  /*13370*/  IMAD.MOV.U32 R2, RZ, RZ, R14 ;  /* 0x000000ffff027224 */ /* 0x000fce00078e000e */
[----:B------:R-:W-:Y:S05]  /*13380*/  WARPSYNC.COLLECTIVE R15, `(.L_x_12246) ;  /* 0x000000000f087348 */ /* 0x000fea0003c00000 */
[----:B------:R0:W1:Y:S02]  /*13390*/  SHFL.IDX P6, R14, R13, R12, R11 ;  /* 0x0000000c0d0e7389 */ /* 0x00006400000c000b */
[----:B01----:R-:W-:Y:S01]  /*133a0*/  ENDCOLLECTIVE ;  /* 0x000000000000791b */ /* 0x003fe20003800000 */
.L_x_12246:
        /* <DEDUP_REMOVED lines=16> */
.L_x_12247:
[----:B------:R-:W-:Y:S02]  /*134b0*/  IMAD.MOV.U32 R13, RZ, RZ, R25 ;  /* 0x000000ffff0d7224 */ /* 0x000fe400078e0019 */
[----:B------:R-:W-:Y:S02]  /*134c0*/  IMAD.MOV.U32 R12, RZ, RZ, 0x2 ;  /* 0x00000002ff0c7424 */ /* 0x000fe400078e00ff */
[----:B------:R-:W-:-:S07]  /*134d0*/  IMAD.MOV.U32 R2, RZ, RZ, R14 ;  /* 0x000000ffff027224 */ /* 0x000fce00078e000e */
[----:B------:R-:W-:Y:S05]  /*134e0*/  WARPSYNC.COLLECTIVE R15, `(.L_x_12248) ;  /* 0x000000000f087348 */ /* 0x000fea0003c00000 */
[----:B------:R0:W1:Y:S02]  /*134f0*/  SHFL.IDX P6, R14, R13, R12, R11 ;  /* 0x0000000c0d0e7389 */ /* 0x00006400000c000b */
[----:B01----:R-:W-:Y:S01]  /*13500*/  ENDCOLLECTIVE ;  /* 0x000000000000791b */ /* 0x003fe20003800000 */
.L_x_12248:
        /* <DEDUP_REMOVED lines=16> */
.L_x_12249:
[----:B------:R-:W-:Y:S02]  /*13610*/  IMAD.MOV.U32 R13, RZ, RZ, R25 ;  /* 0x000000ffff0d7224 */ /* 0x000fe400078e0019 */
[----:B------:R-:W-:Y:S02]  /*13620*/  IMAD.MOV.U32 R12, RZ, RZ, 0x3 ;  /* 0x00000003ff0c7424 */ /* 0x000fe400078e00ff */
[----:B------:R-:W-:-:S07]  /*13630*/  IMAD.MOV.U32 R2, RZ, RZ, R14 ;  /* 0x000000ffff027224 */ /* 0x000fce00078e000e */
[----:B------:R-:W-:Y:S05]  /*13640*/  WARPSYNC.COLLECTIVE R15, `(.L_x_12250) ;  /* 0x000000000f087348 */ /* 0x000fea0003c00000 */
[----:B------:R0:W1:Y:S02]  /*13650*/  SHFL.IDX P6, R14, R13, R12, R11 ;  /* 0x0000000c0d0e7389 */ /* 0x00006400000c000b */
[----:B01----:R-:W-:Y:S01]  /*13660*/  ENDCOLLECTIVE ;  /* 0x000000000000791b */ /* 0x003fe20003800000 */
.L_x_12250:
        /* <DEDUP_REMOVED lines=13> */
.L_x_12251:
        /* <DEDUP_REMOVED lines=8> */
.L_x_12171:
[----:B-1----:R1:W2:Y:S02]  /*137c0*/  SYNCS.PHASECHK.TRANS64.TRYWAIT P0, [R0+URZ+0x2d860], R3 ;  /* 0x02d86003000075a7 */ /* 0x0022a4000800017f */
[----:B--2---:R-:W-:Y:S05]  /*137d0*/  @!P0 NANOSLEEP.SYNCS 0x989680 ;  /* 0x009896800000895d */ /* 0x004fea0003900000 */
[----:B------:R-:W2:Y:S02]  /*137e0*/  @!P0 SYNCS.PHASECHK.TRANS64 P0, [R0+URZ+0x2d860], R3 ;  /* 0x02d86003000085a7 */ /* 0x000ea4000800007f */
[----:B--2---:R-:W-:Y:S05]  /*137f0*/  @!P0 BRA `(.L_x_12171) ;  /* 0xfffffffc00f08947 */ /* 0x004fea000383ffff */
[----:B------:R-:W-:Y:S05]  /*13800*/  BRA `(.L_x_12253) ;  /* 0xffffffcc00407947 */ /* 0x000fea000383ffff */
.L_x_12172:
        /* <DEDUP_REMOVED lines=8> */
.L_x_12255:
[----:B------:R-:W-:Y:S05]  /*13890*/  BSYNC B0 ;  /* 0x0000000000007941 */ /* 0x000fea0003800000 */
.L_x_12254:
[----:B------:R-:W0:Y:S01]  /*138a0*/  S2R R2, SR_TID.X ;  /* 0x0000000000027919 */ /* 0x000e220000002100 */
[----:B------:R-:W-:Y:S01]  /*138b0*/  MOV R13, R24 ;  /* 0x00000018000d7202 */ /* 0x000fe20000000f00 */
[----:B------:R-:W-:Y:S01]  /*138c0*/  IMAD.MOV.U32 R12, RZ, RZ, RZ ;  /* 0x000000ffff0c7224 */ /* 0x000fe200078e00ff */
[----:B------:R-:W-:Y:S01]  /*138d0*/  LEA R4, R4, R23, 0x1 ;  /* 0x0000001704047211 */ /* 0x000fe200078e08ff */
[----:B------:R-:W-:Y:S02]  /*138e0*/  IMAD.MOV.U32 R11, RZ, RZ, 0x1c1f ;  /* 0x00001c1fff0b7424 */ /* 0x000fe400078e00ff */
[----:B------:R-:W-:Y:S02]  /*138f0*/  IMAD.MOV.U32 R15, RZ, RZ, -0x1 ;  /* 0xffffffffff0f7424 */ /* 0x000fe400078e00ff */
[----:B------:R-:W-:-:S07]  /*13900*/  IMAD.MOV.U32 R3, RZ, RZ, R14 ;  /* 0x000000ffff037224 */ /* 0x000fce00078e000e */
[----:B0-----:R-:W-:Y:S05]  /*13910*/  WARPSYNC.COLLECTIVE R15, `(.L_x_12256) ;  /* 0x000000000f087348 */ /* 0x001fea0003c00000 */
[----:B------:R1:W2:Y:S02]  /*13920*/  SHFL.IDX P6, R14, R13, R12, R11 ;  /* 0x0000000c0d0e7389 */ /* 0x0002a400000c000b */
[----:B012---:R-:W-:Y:S01]  /*13930*/  ENDCOLLECTIVE ;  /* 0x000000000000791b */ /* 0x007fe20003800000 */
.L_x_12256:
        /* <DEDUP_REMOVED lines=17> */
.L_x_12257:
        /* <DEDUP_REMOVED lines=14> */
.L_x_12258:
[----:B------:R-:W-:Y:S01]  /*13b30*/  IMAD.MOV.U32 R13, RZ, RZ, R25 ;  /* 0x000000ffff0d7224 */ /* 0x000fe200078e0019 */
[----:B------:R-:W-:Y:S02]  /*13b40*/  MOV R12, 0x2 ;  /* 0x00000002000c7802 */ /* 0x000fe40000000f00 */
[----:B------:R-:W-:-:S13]  /*13b50*/  IADD3 R2, P4, R14, R5, RZ ;  /* 0x000000050e027210 */ /* 0x000fda0007f9e0ff */
[----:B------:R-:W-:Y:S05]  /*13b60*/  WARPSYNC.COLLECTIVE R15, `(.L_x_12259) ;  /* 0x000000000f087348 */ /* 0x000fea0003c00000 */
[----:B------:R0:W1:Y:S02]  /*13b70*/  SHFL.IDX P6, R14, R13, R12, R11 ;  /* 0x0000000c0d0e7389 */ /* 0x00006400000c000b */
[----:B01----:R-:W-:Y:S01]  /*13b80*/  ENDCOLLECTIVE ;  /* 0x000000000000791b */ /* 0x003fe20003800000 */
.L_x_12259:
        /* <DEDUP_REMOVED lines=15> */
.L_x_12260:
[----:B------:R-:W-:Y:S02]  /*13c80*/  IMAD.MOV.U32 R13, RZ, RZ, R25 ;  /* 0x000000ffff0d7224 */ /* 0x000fe400078e0019 */
[----:B------:R-:W-:Y:S01]  /*13c90*/  IMAD.MOV.U32 R12, RZ, RZ, 0x3 ;  /* 0x00000003ff0c7424 */ /* 0x000fe200078e00ff */
[----:B------:R-:W-:-:S13]  /*13ca0*/  IADD3 R2, P4, R14, R5, RZ ;  /* 0x000000050e027210 */ /* 0x000fda0007f9e0ff */
[----:B------:R-:W-:Y:S05]  /*13cb0*/  WARPSYNC.COLLECTIVE R15, `(.L_x_12261) ;  /* 0x000000000f087348 */ /* 0x000fea0003c00000 */
[----:B------:R0:W1:Y:S02]  /*13cc0*/  SHFL.IDX P6, R14, R13, R12, R11 ;  /* 0x0000000c0d0e7389 */ /* 0x00006400000c000b */
[----:B01----:R-:W-:Y:S01]  /*13cd0*/  ENDCOLLECTIVE ;  /* 0x000000000000791b */ /* 0x003fe20003800000 */
.L_x_12261:
[----:B------:R-:W-:Y:S01]  /*13ce0*/  IMAD.X R3, RZ, RZ, R3, P4 ;  /* 0x000000ffff037224 */ /* 0x000fe200020e0603 */
[----:B------:R-:W-:-:S04]  /*13cf0*/  ISETP.LT.OR P4, PT, R6, 0x41, P1 ;  /* 0x000000410600780c */ /* 0x000fc80000f81670 */
[----:B------:R-:W-:Y:S01]  /*13d00*/  @!PT LDS RZ, [RZ] ;  /* 0x00000000fffff984 */ /* 0x000fe20000000800 */
[----:B------:R-:W-:Y:S01]  /*13d10*/  @!PT LDS RZ, [RZ] ;  /* 0x00000000fffff984 */ /* 0x000fe20000000800 */
[----:B------:R-:W-:Y:S01]  /*13d20*/  @!PT LDS RZ, [RZ] ;  /* 0x00000000fffff984 */ /* 0x000fe20000000800 */
[----:B------:R0:W-:Y:S01]  /*13d30*/  LDGSTS.E.BYPASS.LTC128B.128 [R4+0x1400], desc[UR36][R2.64], !P3 ;  /* 0x0140000002047fae */ /* 0x0001e2000d901d64 */
[----:B------:R-:W-:Y:S02]  /*13d40*/  ISETP.LT.OR P3, PT, R6, 0x41, P0 ;  /* 0x000000410600780c */ /* 0x000fe40000761670 */
[----:B------:R-:W-:-:S06]  /*13d50*/  MOV R13, R24 ;  /* 0x00000018000d7202 */ /* 0x000fcc0000000f00 */
[----:B------:R0:W-:Y:S05]  /*13d60*/  LDGSTS.E.BYPASS.LTC128B.128 [R4+0x3400], desc[UR36][R2.64+0x40], !P4 ;  /* 0x0340004002047fae */ /* 0x0001ea000e101d64 */
[----:B------:R0:W-:Y:S01]  /*13d70*/  LDGSTS.E.BYPASS.LTC128B.128 [R4+0x5400], desc[UR36][R2.64+0x80], !P3 ;  /* 0x0540008002047fae */ /* 0x0001e2000d901d64 */
[----:B------:R-:W-:-:S07]  /*13d80*/  IMAD.MOV.U32 R25, RZ, RZ, R14 ;  /* 0x000000ffff197224 */ /* 0x000fce00078e000e */
[----:B0-----:R-:W-:Y:S05]  /*13d90*/  WARPSYNC.COLLECTIVE R15, `(.L_x_12262) ;  /* 0x000000000f087348 */ /* 0x001fea0003c00000 */
[----:B------:R1:W2:Y:S02]  /*13da0*/  SHFL.IDX P6, R14, R13, R12, R11 ;  /* 0x0000000c0d0e7389 */ /* 0x0002a400000c000b */
[----:B012---:R-:W-:Y:S01]  /*13db0*/  ENDCOLLECTIVE ;  /* 0x000000000000791b */ /* 0x007fe20003800000 */
.L_x_12262:
[----:B------:R-:W-:Y:S05]  /*13dc0*/  BRA `(.L_x_12263) ;  /* 0xffffffc800b47947 */ /* 0x000fea000383ffff */
.L_x_12177:
        /* <DEDUP_REMOVED lines=8> */
.L_x_12265:
[----:B------:R-:W-:Y:S05]  /*13e50*/  BSYNC B0 ;  /* 0x0000000000007941 */ /* 0x000fea0003800000 */
.L_x_12264:
        /* <DEDUP_REMOVED lines=9> */
.L_x_12266:
        /* <DEDUP_REMOVED lines=18> */
.L_x_12267:
[----:B------:R-:W-:Y:S01]  /*14010*/  IMAD.MOV.U32 R12, RZ, RZ, 0x2 ;  /* 0x00000002ff0c7424 */ /* 0x000fe200078e00ff */
[----:B------:R-:W-:-:S05]  /*14020*/  SEL R5, R14, RZ, P1 ;  /* 0x000000ff0e057207 */ /* 0x000fca0000800000 */
[----:B------:R-:W-:-:S04]  /*14030*/  IMAD.IADD R4, R2, 0x1, R5 ;  /* 0x0000000102047824 */ /* 0x000fc800078e0205 */
[----:B------:R-:W-:-:S07]  /*14040*/  IMAD.MOV.U32 R13, RZ, RZ, R4 ;  /* 0x000000ffff0d7224 */ /* 0x000fce00078e0004 */
[----:B------:R-:W-:Y:S05]  /*14050*/  WARPSYNC.COLLECTIVE R15, `(.L_x_12268) ;  /* 0x000000000f087348 */ /* 0x000fea0003c00000 */
[----:B------:R0:W1:Y:S02]  /*14060*/  SHFL.UP P6, R14, R13, R12, R11 ;  /* 0x0400000c0d0e7389 */ /* 0x00006400000c000b */
[----:B01----:R-:W-:Y:S01]  /*14070*/  ENDCOLLECTIVE ;  /* 0x000000000000791b */ /* 0x003fe20003800000 */
.L_x_12268:
[----:B------:R-:W-:Y:S02]  /*14080*/  MOV R12, 0x4 ;  /* 0x00000004000c7802 */ /* 0x000fe40000000f00 */
[----:B------:R-:W-:-:S05]  /*14090*/  SEL R5, R14, RZ, P2 ;  /* 0x000000ff0e057207 */ /* 0x000fca0001000000 */
[----:B------:R-:W-:-:S04]  /*140a0*/  IMAD.IADD R5, R4, 0x1, R5 ;  /* 0x0000000104057824 */ /* 0x000fc800078e0205 */
[----:B------:R-:W-:-:S07]  /*140b0*/  IMAD.MOV.U32 R13, RZ, RZ, R5 ;  /* 0x000000ffff0d7224 */ /* 0x000fce00078e0005 */
[----:B------:R-:W-:Y:S05]  /*140c0*/  WARPSYNC.COLLECTIVE R15, `(.L_x_12269) ;  /* 0x000000000f087348 */ /* 0x000fea0003c00000 */
[----:B------:R0:W1:Y:S02]  /*140d0*/  SHFL.UP P6, R14, R13, R12, R11 ;  /* 0x0400000c0d0e7389 */ /* 0x00006400000c000b */
[----:B01----:R-:W-:Y:S01]  /*140e0*/  ENDCOLLECTIVE ;  /* 0x000000000000791b */ /* 0x003fe20003800000 */
.L_x_12269:
[----:B------:R-:W-:Y:S01]  /*140f0*/  IMAD.MOV.U32 R12, RZ, RZ, 0x8 ;  /* 0x00000008ff0c7424 */ /* 0x000fe200078e00ff */
[----:B------:R-:W-:-:S05]  /*14100*/  SEL R6, R14, RZ, P3 ;  /* 0x000000ff0e067207 */ /* 0x000fca0001800000 */
[----:B------:R-:W-:-:S04]  /*14110*/  IMAD.IADD R6, R5, 0x1, R6 ;  /* 0x0000000105067824 */ /* 0x000fc800078e0206 */
[----:B------:R-:W-:-:S07]  /*14120*/  IMAD.MOV.U32 R13, RZ, RZ, R6 ;  /* 0x000000ffff0d7224 */ /* 0x000fce00078e0006 */
[----:B------:R-:W-:Y:S05]  /*14130*/  WARPSYNC.COLLECTIVE R15, `(.L_x_12270) ;  /* 0x000000000f087348 */ /* 0x000fea0003c00000 */
[----:B------:R0:W1:Y:S02]  /*14140*/  SHFL.UP P6, R14, R13, R12, R11 ;  /* 0x0400000c0d0e7389 */ /* 0x00006400000c000b */
[----:B01----:R-:W-:Y:S01]  /*14150*/  ENDCOLLECTIVE ;  /* 0x000000000000791b */ /* 0x003fe20003800000 */
.L_x_12270:
[----:B------:R-:W-:Y:S01]  /*14160*/  IMAD.MOV.U32 R12, RZ, RZ, 0x10 ;  /* 0x00000010ff0c7424 */ /* 0x000fe200078e00ff */
[----:B------:R-:W-:-:S05]  /*14170*/  SEL R3, R14, RZ, P4 ;  /* 0x000000ff0e037207 */ /* 0x000fca0002000000 */
[----:B------:R-:W-:-:S04]  /*14180*/  IMAD.IADD R4, R6, 0x1, R3 ;  /* 0x0000000106047824 */ /* 0x000fc800078e0203 */
[----:B------:R-:W-:-:S07]  /*14190*/  IMAD.MOV.U32 R13, RZ, RZ, R4 ;  /* 0x000000ffff0d7224 */ /* 0x000fce00078e0004 */
[----:B------:R-:W-:Y:S05]  /*141a0*/  WARPSYNC.COLLECTIVE R15, `(.L_x_12271) ;  /* 0x000000000f087348 */ /* 0x000fea0003c00000 */
[----:B------:R0:W1:Y:S02]  /*141b0*/  SHFL.UP P6, R14, R13, R12, R11 ;  /* 0x0400000c0d0e7389 */ /* 0x00006400000c000b */
[----:B01----:R-:W-:Y:S01]  /*141c0*/  ENDCOLLECTIVE ;  /* 0x000000000000791b */ /* 0x003fe20003800000 */
.L_x_12271:
        /* <DEDUP_REMOVED lines=8> */
.L_x_12272:
[----:B------:R-:W-:Y:S05]  /*14250*/  BRA `(.L_x_12273) ;  /* 0xffffffc800c87947 */ /* 0x000fea000383ffff */
.L_x_12182:
[----:B------:R-:W-:Y:S01]  /*14260*/  BSSY B0, `(.L_x_12274) ;  /* 0x0000008000007945 */ /* 0x000fe20003800000 */
[----:B-----5:R-:W-:Y:S01]  /*14270*/  IMAD.MOV.U32 R13, RZ, RZ, R2 ;  /* 0x000000ffff0d7224 */ /* 0x020fe200078e0002 */
[----:B------:R-:W-:Y:S01]  /*14280*/  MOV R15, 0xffffffff ;  /* 0xffffffff000f7802 */ /* 0x000fe20000000f00 */
[----:B------:R-:W-:Y:S02]  /*14290*/  IMAD.MOV.U32 R12, RZ, RZ, 0x1 ;  /* 0x00000001ff0c7424 */ /* 0x000fe400078e00ff */
[----:B------:R-:W-:-:S07]  /*142a0*/  IMAD.MOV.U32 R11, RZ, RZ, RZ ;  /* 0x000000ffff0b7224 */ /* 0x000fce00078e00ff */
[----:B01----:R-:W-:Y:S05]  /*142b0*/  WARPSYNC.COLLECTIVE R15, `(.L_x_12275) ;  /* 0x000000000f087348 */ /* 0x003fea0003c00000 */
[----:B------:R2:W3:Y:S02]  /*142c0*/  SHFL.UP P6, R14, R13, R12, R11 ;  /* 0x0400000c0d0e7389 */ /* 0x0004e400000c000b */
[----:B0123--:R-:W-:Y:S01]  /*142d0*/  ENDCOLLECTIVE ;  /* 0x000000000000791b */ /* 0x00ffe20003800000 */
.L_x_12275:
[----:B------:R-:W-:Y:S05]  /*142e0*/  BSYNC B0 ;  /* 0x0000000000007941 */ /* 0x000fea0003800000 */
.L_x_12274:
        /* <DEDUP_REMOVED lines=8> */
.L_x_12276:
[----:B------:R-:W-:Y:S02]  /*14370*/  MOV R12, 0x4 ;  /* 0x00000004000c7802 */ /* 0x000fe40000000f00 */
[----:B------:R-:W-:-:S05]  /*14380*/  SEL R14, R14, RZ, P2 ;  /* 0x000000ff0e0e7207 */ /* 0x000fca0001000000 */
[----:B------:R-:W-:-:S04]  /*14390*/  IMAD.IADD R3, R13, 0x1, R14 ;  /* 0x000000010d037824 */ /* 0x000fc800078e020e */
[----:B------:R-:W-:-:S07]  /*143a0*/  IMAD.MOV.U32 R13, RZ, RZ, R3 ;  /* 0x000000ffff0d7224 */ /* 0x000fce00078e0003 */
[----:B------:R-:W-:Y:S05]  /*143b0*/  WARPSYNC.COLLECTIVE R15, `(.L_x_12277) ;  /* 0x000000000f087348 */ /* 0x000fea0003c00000 */
[----:B------:R0:W1:Y:S02]  /*143c0*/  SHFL.UP P6, R14, R13, R12, R11 ;  /* 0x0400000c0d0e7389 */ /* 0x00006400000c000b */
[----:B01----:R-:W-:Y:S01]  /*143d0*/  ENDCOLLECTIVE ;  /* 0x000000000000791b */ /* 0x003fe20003800000 */
.L_x_12277:
[----:B------:R-:W-:Y:S01]  /*143e0*/  IMAD.MOV.U32 R12, RZ, RZ, 0x8 ;  /* 0x00000008ff0c7424 */ /* 0x000fe200078e00ff */
[----:B------:R-:W-:-:S05]  /*143f0*/  SEL R4, R14, RZ, P3 ;  /* 0x000000ff0e047207 */ /* 0x000fca0001800000 */
[----:B------:R-:W-:-:S04]  /*14400*/  IMAD.IADD R4, R3, 0x1, R4 ;  /* 0x0000000103047824 */ /* 0x000fc800078e0204 */
[----:B------:R-:W-:-:S07]  /*14410*/  IMAD.MOV.U32 R13, RZ, RZ, R4 ;  /* 0x000000ffff0d7224 */ /* 0x000fce00078e0004 */
[----:B------:R-:W-:Y:S05]  /*14420*/  WARPSYNC.COLLECTIVE R15, `(.L_x_12278) ;  /* 0x000000000f087348 */ /* 0x000fea0003c00000 */
[----:B------:R0:W1:Y:S02]  /*14430*/  SHFL.UP P6, R14, R13, R12, R11 ;  /* 0x0400000c0d0e7389 */ /* 0x00006400000c000b */
[----:B01----:R-:W-:Y:S01]  /*14440*/  ENDCOLLECTIVE ;  /* 0x000000000000791b */ /* 0x003fe20003800000 */
.L_x_12278:
[----:B------:R-:W-:Y:S01]  /*14450*/  IMAD.MOV.U32 R12, RZ, RZ, 0x10 ;  /* 0x00000010ff0c7424 */ /* 0x000fe200078e00ff */
[----:B------:R-:W-:-:S05]  /*14460*/  SEL R5, R14, RZ, P4 ;  /* 0x000000ff0e057207 */ /* 0x000fca0002000000 */
[----:B------:R-:W-:-:S04]  /*14470*/  IMAD.IADD R5, R4, 0x1, R5 ;  /* 0x0000000104057824 */ /* 0x000fc800078e0205 */
[----:B------:R-:W-:-:S07]  /*14480*/  IMAD.MOV.U32 R13, RZ, RZ, R5 ;  /* 0x000000ffff0d7224 */ /* 0x000fce00078e0005 */
[----:B------:R-:W-:Y:S05]  /*14490*/  WARPSYNC.COLLECTIVE R15, `(.L_x_12279) ;  /* 0x000000000f087348 */ /* 0x000fea0003c00000 */
[----:B------:R0:W1:Y:S02]  /*144a0*/  SHFL.UP P6, R14, R13, R12, R11 ;  /* 0x0400000c0d0e7389 */ /* 0x00006400000c000b */
[----:B01----:R-:W-:Y:S01]  /*144b0*/  ENDCOLLECTIVE ;  /* 0x000000000000791b */ /* 0x003fe20003800000 */
.L_x_12279:
        /* <DEDUP_REMOVED lines=8> */
.L_x_12280:
[----:B------:R-:W-:Y:S05]  /*14540*/  BRA `(.L_x_12281) ;  /* 0xffffffc800a87947 */ /* 0x000fea000383ffff */
.L_x_12184:
[----:B------:R-:W-:Y:S01]  /*14550*/  BSSY B0, `(.L_x_12282) ;  /* 0x0000006000007945 */ /* 0x000fe20003800000 */
[----:B------:R-:W-:Y:S01]  /*14560*/  PLOP3.LUT P6, PT, P6, PT, PT, 0x8, 0x0 ;  /* 0x000000000000781c */ /* 0x000fe200037ce170 */
[----:B------:R-:W-:-:S12]  /*14570*/  IMAD.MOV.U32 R15, RZ, RZ, -0x1 ;  /* 0xffffffffff0f7424 */ /* 0x000fd800078e00ff */
[----:B0-----:R-:W-:Y:S05]  /*14580*/  WARPSYNC.COLLECTIVE R15, `(.L_x_12283) ;  /* 0x000000000f087348 */ /* 0x001fea0003c00000 */
[----:B------:R-:W-:Y:S01]  /*14590*/  VOTE.ANY R14, PT, P6 ;  /* 0x00000000000e7806 */ /* 0x000fe200030e0100 */
[----:B0-----:R-:W-:Y:S06]  /*145a0*/  ENDCOLLECTIVE ;  /* 0x000000000000791b */ /* 0x001fec0003800000 */
.L_x_12283:
[----:B------:R-:W-:Y:S05]  /*145b0*/  BSYNC B0 ;  /* 0x0000000000007941 */ /* 0x000fea0003800000 */
.L_x_12282:
        /* <DEDUP_REMOVED lines=9> */
.L_x_12284:
[----:B------:R-:W-:Y:S01]  /*14650*/  IMAD.MOV.U32 R17, RZ, RZ, R14 ;  /* 0x000000ffff117224 */ /* 0x000fe200078e000e */
[----:B------:R-:W-:Y:S06]  /*14660*/  BRA `(.L_x_12285) ;  /* 0xffffffc800987947 */ /* 0x000fec000383ffff */
.L_x_12186:
[----:B------:R-:W-:Y:S01]  /*14670*/  BSSY B0, `(.L_x_12286) ;  /* 0x0000007000007945 */ /* 0x000fe20003800000 */
[----:B------:R-:W-:Y:S02]  /*14680*/  IMAD.MOV.U32 R13, RZ, RZ, R3 ;  /* 0x000000ffff0d7224 */ /* 0x000fe400078e0003 */
[----:B------:R-:W-:Y:S02]  /*14690*/  IMAD.MOV.U32 R11, RZ, RZ, 0x1f ;  /* 0x0000001fff0b7424 */ /* 0x000fe400078e00ff */
[----:B------:R-:W-:-:S07]  /*146a0*/  IMAD.MOV.U32 R15, RZ, RZ, -0x1 ;  /* 0xffffffffff0f7424 */ /* 0x000fce00078e00ff */
[----:B012---:R-:W-:Y:S05]  /*146b0*/  WARPSYNC.COLLECTIVE R15, `(.L_x_12287) ;  /* 0x000000000f087348 */ /* 0x007fea0003c00000 */
[----:B------:R3:W4:Y:S02]  /*146c0*/  SHFL.IDX P6, R14, R13, R12, R11 ;  /* 0x0000000c0d0e7389 */ /* 0x00072400000c000b */
[----:B01234-:R-:W-:Y:S01]  /*146d0*/  ENDCOLLECTIVE ;  /* 0x000000000000791b */ /* 0x01ffe20003800000 */
.L_x_12287:
[----:B------:R-:W-:Y:S05]  /*146e0*/  BSYNC B0 ;  /* 0x0000000000007941 */ /* 0x000fea0003800000 */
.L_x_12286:
[----:B------:R-:W-:Y:S01]  /*146f0*/  MOV R5, R14 ;  /* 0x0000000e00057202 */ /* 0x000fe20000000f00 */
[----:B------:R-:W-:Y:S06]  /*14700*/  BRA `(.L_x_12185) ;  /* 0xffffffc8008c7947 */ /* 0x000fec000383ffff */
.L_x_12190:
[----:B-1----:R1:W2:Y:S02]  /*14710*/  SYNCS.PHASECHK.TRANS64.TRYWAIT P0, [R5+URZ+0x2d820], R0 ;  /* 0x02d82000050075a7 */ /* 0x0022a4000800017f */
[----:B--2---:R-:W-:Y:S05]  /*14720*/  @!P0 NANOSLEEP.SYNCS 0x989680 ;  /* 0x009896800000895d */ /* 0x004fea0003900000 */
[----:B------:R-:W2:Y:S02]  /*14730*/  @!P0 SYNCS.PHASECHK.TRANS64 P0, [R5+URZ+0x2d820], R0 ;  /* 0x02d82000050085a7 */ /* 0x000ea4000800007f */
[----:B--2---:R-:W-:Y:S05]  /*14740*/  @!P0 BRA `(.L_x_12190) ;  /* 0xfffffffc00f08947 */ /* 0x004fea000383ffff */
[----:B------:R-:W-:Y:S05]  /*14750*/  BRA `(.L_x_12288) ;  /* 0xffffffd000047947 */ /* 0x000fea000383ffff */
.L_x_12191:
        /* <DEDUP_REMOVED lines=11> */
.L_x_12290:
[----:B------:R-:W-:Y:S05]  /*14810*/  BSYNC B0 ;  /* 0x0000000000007941 */ /* 0x000fea0003800000 */
.L_x_12289:
[----:B------:R-:W-:Y:S05]  /*14820*/  BRA `(.L_x_12291) ;  /* 0xffffffcc00ec7947 */ /* 0x000fea000383ffff */
.L_x_12194:
[----:B------:R-:W-:Y:S01]  /*14830*/  BSSY B1, `(.L_x_12292) ;  /* 0x0000006000017945 */ /* 0x000fe20003800000 */
[----:B------:R-:W-:-:S07]  /*14840*/  IMAD.MOV.U32 R15, RZ, RZ, -0x1 ;  /* 0xffffffffff0f7424 */ /* 0x000fce00078e00ff */
[----:B01----:R-:W-:Y:S05]  /*14850*/  WARPSYNC.COLLECTIVE R15, `(.L_x_12293) ;  /* 0x000000000f0c7348 */ /* 0x003fea0003c00000 */
[----:B------:R-:W-:Y:S02]  /*14860*/  ELECT P6, UR62, PT ;  /* 0x00000000003e782f */ /* 0x000fe400038c0000 */
[----:B------:R-:W-:Y:S01]  /*14870*/  MOV R14, UR62 ;  /* 0x0000003e000e7c02 */ /* 0x000fe20008000f00 */
[----:B01----:R-:W-:Y:S10]  /*14880*/  ENDCOLLECTIVE ;  /* 0x000000000000791b */ /* 0x003ff40003800000 */
.L_x_12293:
[----:B------:R-:W-:Y:S05]  /*14890*/  BSYNC B1 ;  /* 0x0000000000017941 */ /* 0x000fea0003800000 */
.L_x_12292:
[----:B------:R-:W-:Y:S05]  /*148a0*/  BRA `(.L_x_12294) ;  /* 0xffffffcc00e47947 */ /* 0x000fea000383ffff */
.L_x_12196:
[----:B-1----:R1:W2:Y:S02]  /*148b0*/  SYNCS.PHASECHK.TRANS64.TRYWAIT P1, [R3+URZ+0x2d840], R2 ;  /* 0x02d84002030075a7 */ /* 0x0022a4000802017f */
[----:B--2---:R-:W-:Y:S05]  /*148c0*/  @!P1 NANOSLEEP.SYNCS 0x989680 ;  /* 0x009896800000995d */ /* 0x004fea0003900000 */
[----:B------:R-:W2:Y:S02]  /*148d0*/  @!P1 SYNCS.PHASECHK.TRANS64 P1, [R3+URZ+0x2d840], R2 ;  /* 0x02d84002030095a7 */ /* 0x000ea4000802007f */
[----:B--2---:R-:W-:Y:S05]  /*148e0*/  @!P1 BRA `(.L_x_12196) ;  /* 0xfffffffc00f09947 */ /* 0x004fea000383ffff */
[----:B------:R-:W-:Y:S05]  /*148f0*/  BRA `(.L_x_12295) ;  /* 0xffffffd000047947 */ /* 0x000fea000383ffff */
.L_x_12198:
[----:B--2---:R2:W3:Y:S02]  /*14900*/  SYNCS.PHASECHK.TRANS64.TRYWAIT P1, [R5+URZ+0x2d840], R0 ;  /* 0x02d84000050075a7 */ /* 0x0044e4000802017f */
[----:B---3--:R-:W-:Y:S05]  /*14910*/  @!P1 NANOSLEEP.SYNCS 0x989680 ;  /* 0x009896800000995d */ /* 0x008fea0003900000 */
[----:B------:R-:W3:Y:S02]  /*14920*/  @!P1 SYNCS.PHASECHK.TRANS64 P1, [R5+URZ+0x2d840], R0 ;  /* 0x02d84000050095a7 */ /* 0x000ee4000802007f */
[----:B---3--:R-:W-:Y:S05]  /*14930*/  @!P1 BRA `(.L_x_12198) ;  /* 0xfffffffc00f09947 */ /* 0x008fea000383ffff */
[----:B------:R-:W-:Y:S05]  /*14940*/  BRA `(.L_x_12296) ;  /* 0xffffffd000107947 */ /* 0x000fea000383ffff */
.L_x_12200:
[----:B---3--:R3:W4:Y:S02]  /*14950*/  SYNCS.PHASECHK.TRANS64.TRYWAIT P1, [R3+URZ+0x2d860], R2 ;  /* 0x02d86002030075a7 */ /* 0x008724000802017f */
[----:B----4-:R-:W-:Y:S05]  /*14960*/  @!P1 NANOSLEEP.SYNCS 0x989680 ;  /* 0x009896800000995d */ /* 0x010fea0003900000 */
[----:B------:R-:W4:Y:S02]  /*14970*/  @!P1 SYNCS.PHASECHK.TRANS64 P1, [R3+URZ+0x2d860], R2 ;  /* 0x02d86002030095a7 */ /* 0x000f24000802007f */
[----:B----4-:R-:W-:Y:S05]  /*14980*/  @!P1 BRA `(.L_x_12200) ;  /* 0xfffffffc00f09947 */ /* 0x010fea000383ffff */
[----:B------:R-:W-:Y:S05]  /*14990*/  BRA `(.L_x_12297) ;  /* 0xffffffd0000c7947 */ /* 0x000fea000383ffff */
.L_x_12298:
        /* <DEDUP_REMOVED lines=14> */
.L_x_15872:


//--------------------- .text._ZN7cutlass13device_kernelIN5flash11enable_sm90INS1_16FlashAttnFwdSm90INS1_25CollectiveMainloopFwdSm90ILi2EN4cute5tupleIJNS5_1CILi1EEES8_S8_EEENS6_IJNS7_ILi192EEENS7_ILi128EEENS7_ILi96EEEEEELi96ENS_6half_tEfNS_4arch4Sm90ELb1ELb0ELb1ELb1ELb1ELb1ELb0ELb0ELb1ELb1ELb0ELb0EEENS1_21CollectiveEpilogueFwdINS6_IJSA_SC_SB_EEES9_SE_SG_Li384ELb1ELb1ELb0ELb0EEENS1_36VarlenDynamicPersistentTileSchedulerILi192ELi128ELi384ELi128ELb0ELb1ELb1ELb1ELb1ELb1EEEEEEEEEvNT_6ParamsE --------------------------
	.section	.text._ZN7cutlass13device_kernelIN5flash11enable_sm90INS1_16FlashAttnFwdSm90INS1_25CollectiveMainloopFwdSm90ILi2EN4cute5tupleIJNS5_1CILi1EEES8_S8_EEENS6_IJNS7_ILi192EEENS7_ILi128EEENS7_ILi96EEEEEELi96ENS_6half_tEfNS_4arch4Sm90ELb1ELb0ELb1ELb1ELb1ELb1ELb0ELb0ELb1ELb1ELb0ELb0EEENS1_21CollectiveEpilogueFwdINS6_IJSA_SC_SB_EEES9_SE_SG_Li384ELb1ELb1ELb0ELb0EEENS1_36VarlenDynamicPersistentTileSchedulerILi192ELi128ELi384ELi128ELb0ELb1ELb1ELb1ELb1ELb1EEEEEEEEEvNT_6ParamsE,"ax",@progbits
	.align	128
.text._ZN7cutlass13device_kernelIN5flash11enable_sm90INS1_16FlashAttnFwdSm90INS1_25CollectiveMainloopFwdSm90ILi2EN4cute5tupleIJNS5_1CILi1EEES8_S8_EEENS6_IJNS7_ILi192EEENS7_ILi128EEENS7_ILi96EEEEEELi96ENS_6half_tEfNS_4arch4Sm90ELb1ELb0ELb1ELb1ELb1ELb1ELb0ELb0ELb1ELb1ELb0ELb0EEENS1_21CollectiveEpilogueFwdINS6_IJSA_SC_SB_EEES9_SE_SG_Li384ELb1ELb1ELb0ELb0EEENS1_36VarlenDynamicPersistentTileSchedulerILi192ELi128ELi384ELi128ELb0ELb1ELb1ELb1ELb1ELb1EEEEEEEEEvNT_6ParamsE:
        .type           _ZN7cutlass13device_kernelIN5flash11enable_sm90INS1_16FlashAttnFwdSm90INS1_25CollectiveMainloopFwdSm90ILi2EN4cute5tupleIJNS5_1CILi1EEES8_S8_EEENS6_IJNS7_ILi192EEENS7_ILi128EEENS7_ILi96EEEEEELi96ENS_6half_tEfNS_4arch4Sm90ELb1ELb0ELb1ELb1ELb1ELb1ELb0ELb0ELb1ELb1ELb0ELb0EEENS1_21CollectiveEpilogueFwdINS6_IJSA_SC_SB_EEES9_SE_SG_Li384ELb1ELb1ELb0ELb0EEENS1_36VarlenDynamicPersistentTileSchedulerILi192ELi128ELi384ELi128ELb0ELb1ELb1ELb1ELb1ELb1EEEEEEEEEvNT_6ParamsE,@function
        .size           _ZN7cutlass13device_kernelIN5flash11enable_sm90INS1_16FlashAttnFwdSm90INS1_25CollectiveMainloopFwdSm90ILi2EN4cute5tupleIJNS5_1CILi1EEES8_S8_EEENS6_IJNS7_ILi192EEENS7_ILi128EEENS7_ILi96EEEEEELi96ENS_6half_tEfNS_4arch4Sm90ELb1ELb0ELb1ELb1ELb1ELb1ELb0ELb0ELb1ELb1ELb0ELb0EEENS1_21CollectiveEpilogueFwdINS6_IJSA_SC_SB_EEES9_SE_SG_Li384ELb1ELb1ELb0ELb0EEENS1_36VarlenDynamicPersistentTileSchedulerILi192ELi128ELi384ELi128ELb0ELb1ELb1ELb1ELb1ELb1EEEEEEEEEvNT_6ParamsE,(.L_x_15873 - _ZN7cutlass13device_kernelIN5flash11enable_sm90INS1_16FlashAttnFwdSm90INS1_25CollectiveMainloopFwdSm90ILi2EN4cute5tupleIJNS5_1CILi1EEES8_S8_EEENS6_IJNS7_ILi192EEENS7_ILi128EEENS7_ILi96EEEEEELi96ENS_6half_tEfNS_4arch4Sm90ELb1ELb0ELb1ELb1ELb1ELb1ELb0ELb0ELb1ELb1ELb0ELb0EEENS1_21CollectiveEpilogueFwdINS6_IJSA_SC_SB_EEES9_SE_SG_Li384ELb1ELb1ELb0ELb0EEENS1_36VarlenDynamicPersistentTileSchedulerILi192ELi128ELi384ELi128ELb0ELb1ELb1ELb1ELb1ELb1EEEEEEEEEvNT_6ParamsE)
        .other          _ZN7cutlass13device_kernelIN5flash11enable_sm90INS1_16FlashAttnFwdSm90INS1_25CollectiveMainloopFwdSm90ILi2EN4cute5tupleIJNS5_1CILi1EEES8_S8_EEENS6_IJNS7_ILi192EEENS7_ILi128EEENS7_ILi96EEEEEELi96ENS_6half_tEfNS_4arch4Sm90ELb1ELb0ELb1ELb1ELb1ELb1ELb0ELb0ELb1ELb1ELb0ELb0EEENS1_21CollectiveEpilogueFwdINS6_IJSA_SC_SB_EEES9_SE_SG_Li384ELb1ELb1ELb0ELb0EEENS1_36VarlenDynamicPersistentTileSchedulerILi192ELi128ELi384ELi128ELb0ELb1ELb1ELb1ELb1ELb1EEEEEEEEEvNT_6ParamsE,@"STO_CUDA_ENTRY STV_DEFAULT"
_ZN7cutlass13device_kernelIN5flash11enable_sm90INS1_16FlashAttnFwdSm90INS1_25CollectiveMainloopFwdSm90ILi2EN4cute5tupleIJNS5_1CILi1EEES8_S8_EEENS6_IJNS7_ILi192EEENS7_ILi128EEENS7_ILi96EEEEEELi96ENS_6half_tEfNS_4arch4Sm90ELb1ELb0ELb1ELb1ELb1ELb1ELb0ELb0ELb1ELb1ELb0ELb0EEENS1_21CollectiveEpilogueFwdINS6_IJSA_SC_SB_EEES9_SE_SG_Li384ELb1ELb1ELb0ELb0EEENS1_36VarlenDynamicPersistentTileSchedulerILi192ELi128ELi384ELi128ELb0ELb1ELb1ELb1ELb1ELb1EEEEEEEEEvNT_6ParamsE:
        /* <DEDUP_REMOVED lines=18> */
.L_x_12300:
[----:B------:R-:W-:Y:S05]  /*0120*/  BSYNC B0 ;  /* 0x0000000000007941 */ /* 0x000fea0003800000 */
.L_x_12299:
        /* <DEDUP_REMOVED lines=41> */
.L_x_12301:
        /* <DEDUP_REMOVED lines=22> */
.L_x_12302:
        /* <DEDUP_REMOVED lines=18> */
.L_x_12303:
        /* <DEDUP_REMOVED lines=22> */
.L_x_12304:
        /* <DEDUP_REMOVED lines=22> */
.L_x_12305:
        /* <DEDUP_REMOVED lines=8> */
.L_x_12308:
[----:B------:R-:W-:-:S08]  /*0980*/  NOP ;  /* 0x0000000000007918 */ /* 0x000fd00000000000 */
[----:B------:R-:W0:Y:S02]  /*0990*/  USETMAXREG.TRY_ALLOC.CTAPOOL UP0, 0xa0 ;  /* 0x000000a0000079c8 */ /* 0x000e240008000600 */
[----:B0-----:R-:W-:-:S13]  /*09a0*/  PLOP3.LUT P0, PT, PT, PT, UP0, 0x80, 0x0 ;  /* 0x000000000000781c */ /* 0x001fda0003f0f008 */
[----:B------:R-:W-:Y:S05]  /*09b0*/  @!P0 BRA `(.L_x_12308) ;  /* 0xfffffffc00f08947 */ /* 0x000fea000383ffff */
[----:B------:R-:W2:Y:S01]  /*09c0*/  LDL.LU R0, [R1] ;  /* 0x0000000001007983 */ /* 0x000ea20000300800 */
[----:B------:R-:W0:Y:S01]  /*09d0*/  S2R R2, SR_TID.X ;  /* 0x0000000000027919 */ /* 0x000e220000002100 */
[----:B------:R-:W1:Y:S01]  /*09e0*/  S2UR UR40, SR_CgaCtaId ;  /* 0x00000000002879c3 */ /* 0x000e620000008800 */
[----:B------:R-:W-:Y:S01]  /*09f0*/  UMOV UR4, 0x400 ;  /* 0x0000040000047882 */ /* 0x000fe20000000000 */
[----:B0-----:R-:W-:-:S06]  /*0a00*/  SHF.R.U32.HI R2, RZ, 0x7, R2 ;  /* 0x00000007ff027819 */ /* 0x001fcc0000011602 */
[----:B------:R-:W-:Y:S06]  /*0a10*/  BAR.ARV 0x8, 0x200 ;  /* 0x0208000000007b1d */ /* 0x000fec0000002000 */
[----:B------:R-:W-:-:S13]  /*0a20*/  ISETP.NE.AND P0, PT, R2, 0x1, PT ;  /* 0x000000010200780c */ /* 0x000fda0003f05270 */
[----:B------:R-:W-:Y:S08]  /*0a30*/  @!P0 BAR.ARV 0x9, 0x100 ;  /* 0x0244000000008b1d */ /* 0x000ff00000002000 */
[----:B------:R-:W-:Y:S01]  /*0a40*/  BAR.SYNC.DEFER_BLOCKING 0x5, 0x200 ;  /* 0x0148000000007b1d */ /* 0x000fe20000010000 */
[----:B-1----:R-:W-:-:S06]  /*0a50*/  ULEA UR4, UR40, UR4, 0x18 ;  /* 0x0000000428047291 */ /* 0x002fcc000f8ec03f */
[----:B------:R-:W-:Y:S01]  /*0a60*/  IMAD.U32 R2, RZ, RZ, UR4 ;  /* 0x00000004ff027e24 */ /* 0x000fe2000f8e00ff */
[----:B------:R-:W-:-:S04]  /*0a70*/  ULDC UR4, c[0x0][0xc3c] ;  /* 0x00030f0000047ab9 */ /* 0x000fc80000000800 */
[----:B------:R-:W0:Y:S01]  /*0a80*/  LDS.128 R32, [R2+0x2d8d0] ;  /* 0x02d8d00002207984 */ /* 0x000e220000000c00 */
[----:B------:R-:W-:Y:S06]  /*0a90*/  BAR.ARV 0x4, 0x200 ;  /* 0x0108000000007b1d */ /* 0x000fec0000002000 */
[----:B--2---:R-:W-:-:S04]  /*0aa0*/  LOP3.LUT R0, R0, 0xfffffff7, RZ, 0xc0, !PT ;  /* 0xfffffff700007812 */ /* 0x004fc800078ec0ff */
[----:B------:R-:W-:-:S05]  /*0ab0*/  @P0 LOP3.LUT R0, R0, 0x8, RZ, 0xfc, !PT ;  /* 0x0000000800000812 */ /* 0x000fca00078efcff */
[----:B------:R1:W-:Y:S01]  /*0ac0*/  STL [R1], R0 ;  /* 0x0000000001007387 */ /* 0x0003e20000100800 */
[----:B0-----:R-:W-:-:S13]  /*0ad0*/  ISETP.GE.AND P0, PT, R35, UR4, PT ;  /* 0x0000000423007c0c */ /* 0x001fda000bf06270 */
[----:B-1----:R-:W-:Y:S05]  /*0ae0*/  @P0 BRA `(.L_x_12309) ;  /* 0x000001d000fc0947 */ /* 0x002fea0003800000 */
[----:B------:R-:W0:Y:S01]  /*0af0*/  S2R R0, SR_TID.X ;  /* 0x0000000000007919 */ /* 0x000e220000002100 */
[----:B------:R-:W-:Y:S01]  /*0b00*/  R2UR UR42, R2 ;  /* 0x00000000022a72ca */ /* 0x000fe200000e0000 */
[----:B------:R-:W-:Y:S01]  /*0b10*/  IMAD.MOV.U32 R138, RZ, RZ, RZ ;  /* 0x000000ffff8a7224 */ /* 0x000fe200078e00ff */
[----:B------:R-:W-:Y:S01]  /*0b20*/  ULOP3.LUT UR41, UR36, 0x1, URZ, 0xfc, !UPT ;  /* 0x0000000124297892 */ /* 0x000fe2000f8efc3f */
[----:B------:R-:W-:Y:S01]  /*0b30*/  IMAD.MOV.U32 R137, RZ, RZ, RZ ;  /* 0x000000ffff897224 */ /* 0x000fe200078e00ff */
[----:B------:R-:W-:-:S09]  /*0b40*/  UMOV UR37, URZ ;  /* 0x0000003f00257c82 */ /* 0x000fd20008000000 */
[----:B------:R-:W-:Y:S01]  /*0b50*/  UIADD3 UR42, UR42, 0xc400, URZ ;  /* 0x0000c4002a2a7890 */ /* 0x000fe2000fffe03f */
[----:B0-----:R-:W-:-:S05]  /*0b60*/  VIADD R23, R0, 0xffffff80 ;  /* 0xffffff8000177836 */ /* 0x001fca0000000000 */
[-C--:B------:R-:W-:Y:S02]  /*0b70*/  LEA.HI R5, R23, R23.reuse, RZ, 0x1 ;  /* 0x0000001717057211 */ /* 0x080fe400078f08ff */
[----:B------:R-:W-:Y:S02]  /*0b80*/  SHF.R.S32.HI R0, RZ, 0x1f, R23 ;  /* 0x0000001fff007819 */ /* 0x000fe40000011417 */
[----:B------:R-:W-:Y:S02]  /*0b90*/  LOP3.LUT R3, R5, 0xfffffffe, RZ, 0xc0, !PT ;  /* 0xfffffffe05037812 */ /* 0x000fe400078ec0ff */
[----:B------:R-:W-:Y:S02]  /*0ba0*/  LEA.HI R4, R0, R23, RZ, 0x4 ;  /* 0x0000001700047211 */ /* 0x000fe400078f20ff */
[----:B------:R-:W-:Y:S01]  /*0bb0*/  SHF.R.S32.HI R154, RZ, 0x1, R5 ;  /* 0x00000001ff9a7819 */ /* 0x000fe20000011405 */
[----:B------:R-:W-:Y:S01]  /*0bc0*/  IMAD.IADD R22, R23, 0x1, -R3 ;  /* 0x0000000117167824 */ /* 0x000fe200078e0a03 */
[----:B------:R-:W-:-:S02]  /*0bd0*/  SHF.R.S32.HI R3, RZ, 0x4, R4 ;  /* 0x00000004ff037819 */ /* 0x000fc40000011404 */
[----:B------:R-:W-:Y:S02]  /*0be0*/  LEA.HI R6, R5, R154, RZ, 0x1 ;  /* 0x0000009a05067211 */ /* 0x000fe400078f08ff */
[----:B------:R-:W-:Y:S02]  /*0bf0*/  SHF.L.U32 R26, R22, 0x2, RZ ;  /* 0x00000002161a7819 */ /* 0x000fe400000006ff */
[----:B------:R-:W-:Y:S02]  /*0c00*/  LEA.HI R5, R4, R3, RZ, 0x1 ;  /* 0x0000000304057211 */ /* 0x000fe400078f08ff */
[----:B------:R-:W-:Y:S01]  /*0c10*/  LOP3.LUT R7, R6, 0x7fffffe, RZ, 0xc0, !PT ;  /* 0x07fffffe06077812 */ /* 0x000fe200078ec0ff */
[C---:B------:R-:W-:Y:S01]  /*0c20*/  VIADD R8, R26.reuse, 0x10 ;  /* 0x000000101a087836 */ /* 0x040fe20000000000 */
[----:B------:R-:W-:Y:S01]  /*0c30*/  STL [R1+0x38], R26 ;  /* 0x0000381a01007387 */ /* 0x000fe20000100800 */
[----:B------:R-:W-:Y:S01]  /*0c40*/  LOP3.LUT R6, R5, 0x1ffffffe, RZ, 0xc0, !PT ;  /* 0x1ffffffe05067812 */ /* 0x000fe200078ec0ff */
[----:B------:R-:W-:Y:S01]  /*0c50*/  VIADD R9, R26, 0x20 ;  /* 0x000000201a097836 */ /* 0x000fe20000000000 */
[----:B------:R-:W-:Y:S01]  /*0c60*/  LOP3.LUT R4, R4, 0xfffffff0, RZ, 0xc0, !PT ;  /* 0xfffffff004047812 */ /* 0x000fe200078ec0ff */
[----:B------:R0:W-:Y:S01]  /*0c70*/  STL [R1+0x6c], R8 ;  /* 0x00006c0801007387 */ /* 0x0001e20000100800 */
[----:B------:R-:W-:Y:S01]  /*0c80*/  IMAD.IADD R5, R26, 0x1, R8 ;  /* 0x000000011a057824 */ /* 0x000fe200078e0208 */
[----:B------:R-:W-:-:S02]  /*0c90*/  IADD3 R6, R3, -R6, RZ ;  /* 0x8000000603067210 */ /* 0x000fc40007ffe0ff */
[----:B------:R1:W-:Y:S01]  /*0ca0*/  STL [R1+0x68], R9 ;  /* 0x0000680901007387 */ /* 0x0003e20000100800 */
[----:B------:R-:W-:Y:S01]  /*0cb0*/  IMAD.IADD R4, R23, 0x1, -R4 ;  /* 0x0000000117047824 */ /* 0x000fe200078e0a04 */
[----:B------:R-:W-:Y:S01]  /*0cc0*/  SHF.R.S32.HI R10, RZ, 0x1f, R5 ;  /* 0x0000001fff0a7819 */ /* 0x000fe20000011405 */
[----:B------:R-:W-:Y:S02]  /*0cd0*/  IMAD.SHL.U32 R6, R6, 0x8, RZ ;  /* 0x0000000806067824 */ /* 0x000fe400078e00ff */
[----:B0-----:R-:W-:Y:S01]  /*0ce0*/  IMAD.IADD R8, R154, 0x1, -R7 ;  /* 0x000000019a087824 */ /* 0x001fe200078e0a07 */
[CC--:B------:R-:W-:Y:S02]  /*0cf0*/  LEA.HI R14, R10.reuse, R5.reuse, RZ, 0x3 ;  /* 0x000000050a0e7211 */ /* 0x0c0fe400078f18ff */
[----:B------:R-:W-:Y:S01]  /*0d00*/  LEA.HI R16, R10, R5, RZ, 0x5 ;  /* 0x000000050a107211 */ /* 0x000fe200078f28ff */
[----:B------:R-:W-:Y:S01]  /*0d10*/  IMAD R18, R3, 0x8, R8 ;  /* 0x0000000803127824 */ /* 0x000fe200078e0208 */
[-C--:B------:R-:W-:Y:S01]  /*0d20*/  LEA.HI R3, R0, R23.reuse, RZ, 0x7 ;  /* 0x0000001700037211 */ /* 0x080fe200078f38ff */
[----:B-1----:R-:W-:Y:S01]  /*0d30*/  IMAD.IADD R9, R26, 0x1, R9 ;  /* 0x000000011a097824 */ /* 0x002fe200078e0209 */
[----:B------:R-:W-:-:S02]  /*0d40*/  LEA.HI R5, R0, R23, RZ, 0x5 ;  /* 0x0000001700057211 */ /* 0x000fc400078f28ff */
[----:B------:R-:W-:Y:S02]  /*0d50*/  LOP3.LUT R7, R3, 0xffffff80, RZ, 0xc0, !PT ;  /* 0xffffff8003077812 */ /* 0x000fe400078ec0ff */
[----:B------:R-:W-:Y:S02]  /*0d60*/  SHF.R.S32.HI R8, RZ, 0x1f, R9 ;  /* 0x0000001fff087819 */ /* 0x000fe40000011409 */
[----:B------:R-:W-:Y:S01]  /*0d70*/  SHF.R.S32.HI R21, RZ, 0x7, R3 ;  /* 0x00000007ff157819 */ /* 0x000fe20000011403 */
[----:B------:R-:W-:Y:S01]  /*0d80*/  IMAD.IADD R24, R23, 0x1, -R7 ;  /* 0x0000000117187824 */ /* 0x000fe200078e0a07 */
[----:B------:R-:W-:Y:S02]  /*0d90*/  LEA.HI R7, R0, R23, RZ, 0x2 ;  /* 0x0000001700077211 */ /* 0x000fe400078f10ff */
[----:B------:R-:W-:Y:S02]  /*0da0*/  SHF.R.S32.HI R0, RZ, 0x5, R5 ;  /* 0x00000005ff007819 */ /* 0x000fe40000011405 */
[----:B------:R-:W-:-:S02]  /*0db0*/  SHF.R.S32.HI R5, RZ, 0x1f, R4 ;  /* 0x0000001fff057819 */ /* 0x000fc40000011404 */
[-C--:B------:R-:W-:Y:S01]  /*0dc0*/  LEA.HI R15, R8, R9.reuse, RZ, 0x3 ;  /* 0x00000009080f7211 */ /* 0x080fe200078f18ff */
[----:B------:R-:W-:Y:S01]  /*0dd0*/  IMAD R19, R0, 0x10, R4 ;  /* 0x0000001000137824 */ /* 0x000fe200078e0204 */
[----:B------:R-:W-:Y:S02]  /*0de0*/  LEA.HI R17, R8, R9, RZ, 0x5 ;  /* 0x0000000908117211 */ /* 0x000fe400078f28ff */
[--C-:B------:R-:W-:Y:S02]  /*0df0*/  SHF.R.S32.HI R20, RZ, 0x2, R7.reuse ;  /* 0x00000002ff147819 */ /* 0x100fe40000011407 */
[----:B------:R-:W-:Y:S02]  /*0e00*/  SHF.R.S32.HI R8, RZ, 0x1f, R7 ;  /* 0x0000001fff087819 */ /* 0x000fe40000011407 */
[----:B------:R-:W-:Y:S02]  /*0e10*/  LEA.HI R5, R5, R4, RZ, 0x3 ;  /* 0x0000000405057211 */ /* 0x000fe400078f18ff */
[----:B------:R-:W-:Y:S01]  /*0e20*/  LEA.HI R13, R8, R20, RZ, 0x2 ;  /* 0x00000014080d7211 */ /* 0x000fe200078f10ff */
[----:B------:R-:W-:Y:S01]  /*0e30*/  IMAD.HI R8, R21, 0x55555556, RZ ;  /* 0x5555555615087827 */ /* 0x000fe200078e02ff */
[----:B------:R-:W-:-:S02]  /*0e40*/  LOP3.LUT R3, R5, 0xfffffff8, RZ, 0xc0, !PT ;  /* 0xfffffff805037812 */ /* 0x000fc400078ec0ff */
[----:B------:R-:W-:Y:S02]  /*0e50*/  SHF.L.U32 R5, R5, 0x6, RZ ;  /* 0x0000000605057819 */ /* 0x000fe400000006ff */
[----:B------:R-:W-:Y:S01]  /*0e60*/  SHF.R.S32.HI R9, RZ, 0x1f, R24 ;  /* 0x0000001fff097819 */ /* 0x000fe20000011418 */
[----:B------:R-:W-:Y:S01]  /*0e70*/  IMAD.IADD R3, R4, 0x1, -R3 ;  /* 0x0000000104037824 */ /* 0x000fe200078e0a03 */
[----:B------:R-:W-:Y:S01]  /*0e80*/  LOP3.LUT R13, R13, 0xfffffffc, RZ, 0xc0, !PT ;  /* 0xfffffffc0d0d7812 */ /* 0x000fe200078ec0ff */
[----:B------:R-:W-:Y:S01]  /*0e90*/  IMAD.U32 R4, R19, 0x20, R6 ;  /* 0x0000002013047824 */ /* 0x000fe200078e0006 */
[----:B------:R-:W-:Y:S02]  /*0ea0*/  LOP3.LUT R5, R5, 0x7ffffe00, RZ, 0xc0, !PT ;  /* 0x7ffffe0005057812 */ /* 0x000fe400078ec0ff */
[----:B------:R-:W-:Y:S02]  /*0eb0*/  LEA.HI R10, R9, R24, RZ, 0x2 ;  /* 0x00000018090a7211 */ /* 0x000fe400078f10ff */
[----:B------:R-:W-:Y:S01]  /*0ec0*/  IADD3 R20, R20, -R13, RZ ;  /* 0x8000000d14147210 */ /* 0x000fe20007ffe0ff */
[----:B------:R-:W-:Y:S01]  /*0ed0*/  IMAD R5, R0, 0x400, R5 ;  /* 0x0000040000057824 */ /* 0x000fe200078e0205 */
[--C-:B------:R-:W-:Y:S01]  /*0ee0*/  SHF.R.S32.HI R11, RZ, 0x2, R10.reuse ;  /* 0x00000002ff0b7819 */ /* 0x100fe2000001140a */
[----:B------:R-:W-:Y:S01]  /*0ef0*/  IMAD.SHL.U32 R13, R18, 0x20, RZ ;  /* 0x00000020120d7824 */ /* 0x000fe200078e00ff */
[----:B------:R-:W-:Y:S01]  /*0f00*/  SHF.R.S32.HI R12, RZ, 0x1f, R10 ;  /* 0x0000001fff0c7819 */ /* 0x000fe2000001140a */
[----:B------:R-:W-:Y:S01]  /*0f10*/  IMAD.SHL.U32 R0, R20, 0x40, RZ ;  /* 0x0000004014007824 */ /* 0x000fe200078e00ff */
[----:B------:R-:W-:Y:S01]  /*0f20*/  LEA.HI R8, R8, R8, RZ, 0x1 ;  /* 0x0000000808087211 */ /* 0x000fe200078f08ff */
[----:B------:R0:W-:Y:S01]  /*0f30*/  STL [R1+0x8c], R20 ;  /* 0x00008c1401007387 */ /* 0x0001e20000100800 */
[----:B------:R-:W-:-:S02]  /*0f40*/  LEA.HI R12, R12, R11, RZ, 0x3 ;  /* 0x0000000b0c0c7211 */ /* 0x000fc400078f18ff */
[----:B------:R-:W-:Y:S02]  /*0f50*/  CS2R R18, SRZ ;  /* 0x0000000000127805 */ /* 0x000fe4000001ff00 */
[----:B------:R-:W-:Y:S01]  /*0f60*/  LEA.HI R9, R9, R24, RZ, 0x5 ;  /* 0x0000001809097211 */ /* 0x000fe200078f28ff */
[----:B------:R-:W-:Y:S01]  /*0f70*/  IMAD R8, R8, -0x3, R21 ;  /* 0xfffffffd08087824 */ /* 0x000fe200078e0215 */
[----:B------:R-:W-:Y:S01]  /*0f80*/  LOP3.LUT R21, R0, 0xc0, RZ, 0xc0, !PT ;  /* 0x000000c000157812 */ /* 0x000fe200078ec0ff */
[----:B------:R1:W-:Y:S01]  /*0f90*/  STL [R1+0xb0], R4 ;  /* 0x0000b00401007387 */ /* 0x0003e20000100800 */
[----:B------:R-:W-:Y:S02]  /*0fa0*/  LOP3.LUT R12, R12, 0xfffffff8, RZ, 0xc0, !PT ;  /* 0xfffffff80c0c7812 */ /* 0x000fe400078ec0ff */
[C---:B------:R-:W-:Y:S01]  /*0fb0*/  R2P PR, R3.reuse, 0x6 ;  /* 0x0000000603007804 */ /* 0x040fe20000000000 */
[----:B------:R-:W-:Y:S01]  /*0fc0*/  STL [R1+0x44], R13 ;  /* 0x0000440d01007387 */ /* 0x000fe20000100800 */
[----:B------:R-:W-:Y:S01]  /*0fd0*/  SHF.L.U32 R3, R3, 0x6, RZ ;  /* 0x0000000603037819 */ /* 0x000fe200000006ff */
[----:B------:R-:W-:Y:S01]  /*0fe0*/  IMAD.IADD R12, R11, 0x1, -R12 ;  /* 0x000000010b0c7824 */ /* 0x000fe200078e0a0c */
[----:B------:R-:W-:Y:S01]  /*0ff0*/  SHF.R.S32.HI R16, RZ, 0x5, R16 ;  /* 0x00000005ff107819 */ /* 0x000fe20000011410 */
[----:B------:R-:W-:Y:S01]  /*1000*/  STL [R1+0xc], R21 ;  /* 0x00000c1501007387 */ /* 0x000fe20000100800 */
[----:B------:R-:W-:-:S02]  /*1010*/  LOP3.LUT R0, R21, 0x18, R14, 0xf8, !PT ;  /* 0x0000001815007812 */ /* 0x000fc400078ef80e */
[----:B0-----:R-:W-:Y:S01]  /*1020*/  SHF.R.U32.HI R20, RZ, 0x3, R21 ;  /* 0x00000003ff147819 */ /* 0x001fe20000011615 */
[----:B------:R-:W-:Y:S01]  /*1030*/  IMAD R16, R16, 0x1800, R13 ;  /* 0x0000180010107824 */ /* 0x000fe200078e020d */
[----:B------:R-:W-:Y:S02]  /*1040*/  SHF.R.S32.HI R9, RZ, 0x5, R9 ;  /* 0x00000005ff097819 */ /* 0x000fe40000011409 */
[----:B------:R-:W-:Y:S01]  /*1050*/  LOP3.LUT R3, R3, 0x1c0, RZ, 0xc0, !PT ;  /* 0x000001c003037812 */ /* 0x000fe200078ec0ff */
[----:B------:R-:W-:Y:S01]  /*1060*/  STL [R1+0x40], R20 ;  /* 0x0000401401007387 */ /* 0x000fe20000100800 */
[----:B------:R-:W-:Y:S01]  /*1070*/  LOP3.LUT R11, R0, R20, RZ, 0x3c, !PT ;  /* 0x00000014000b7212 */ /* 0x000fe200078e3cff */
[----:B------:R-:W-:Y:S01]  /*1080*/  IMAD R9, R9, 0x10, R12 ;  /* 0x0000001009097824 */ /* 0x000fe200078e020c */
[----:B------:R-:W-:Y:S02]  /*1090*/  LOP3.LUT R7, R7, 0xfffffffc, RZ, 0xc0, !PT ;  /* 0xfffffffc07077812 */ /* 0x000fe400078ec0ff */
[----:B------:R-:W-:Y:S01]  /*10a0*/  LOP3.LUT R6, R3, 0x8, R6, 0xf8, !PT ;  /* 0x0000000803067812 */ /* 0x000fe200078ef806 */
[----:B------:R-:W-:Y:S01]  /*10b0*/  IMAD.IADD R11, R16, 0x1, R11 ;  /* 0x00000001100b7824 */ /* 0x000fe200078e020b */
[----:B------:R-:W-:Y:S01]  /*10c0*/  SHF.R.U32.HI R3, RZ, 0x3, R3 ;  /* 0x00000003ff037819 */ /* 0x000fe20000011603 */
[----:B------:R-:W-:Y:S01]  /*10d0*/  IMAD R8, R8, 0x40, R9 ;  /* 0x0000004008087824 */ /* 0x000fe200078e0209 */
[----:B------:R-:W-:Y:S01]  /*10e0*/  SHF.L.U32 R16, R22, 0x3, RZ ;  /* 0x0000000316107819 */ /* 0x000fe200000006ff */
[----:B------:R-:W-:Y:S01]  /*10f0*/  IMAD.IADD R25, R23, 0x1, -R7 ;  /* 0x0000000117197824 */ /* 0x000fe200078e0a07 */
[----:B------:R-:W-:Y:S01]  /*1100*/  LOP3.LUT R6, R6, R3, RZ, 0x3c, !PT ;  /* 0x0000000306067212 */ /* 0x000fe200078e3cff */
[C---:B------:R-:W-:Y:S01]  /*1110*/  VIADD R7, R26.reuse, 0x8 ;  /* 0x000000081a077836 */ /* 0x040fe20000000000 */
[----:B------:R-:W-:Y:S01]  /*1120*/  IADD3 R3, R26, 0x18, RZ ;  /* 0x000000181a037810 */ /* 0x000fe20007ffe0ff */
[----:B------:R-:W-:Y:S01]  /*1130*/  VIADD R23, R16, 0x30 ;  /* 0x0000003010177836 */ /* 0x000fe20000000000 */
[----:B------:R-:W-:Y:S01]  /*1140*/  STL [R1+0xac], R8 ;  /* 0x0000ac0801007387 */ /* 0x000fe20000100800 */
[----:B------:R-:W-:Y:S01]  /*1150*/  IADD3 R5, R5, R6, RZ ;  /* 0x0000000605057210 */ /* 0x000fe20007ffe0ff */
[----:B------:R-:W-:Y:S01]  /*1160*/  VIADD R6, R26, 0x28 ;  /* 0x000000281a067836 */ /* 0x000fe20000000000 */
[----:B------:R-:W-:Y:S01]  /*1170*/  LOP3.LUT R10, R10, 0x7ffffffc, RZ, 0xc0, !PT ;  /* 0x7ffffffc0a0a7812 */ /* 0x000fe200078ec0ff */
[----:B------:R0:W-:Y:S01]  /*1180*/  STL [R1+0x74], R7 ;  /* 0x0000740701007387 */ /* 0x0001e20000100800 */
[C---:B------:R-:W-:Y:S01]  /*1190*/  VIADD R22, R16.reuse, 0x40 ;  /* 0x0000004010167836 */ /* 0x040fe20000000000 */
[----:B------:R-:W-:Y:S01]  /*11a0*/  SHF.R.S32.HI R9, RZ, 0x3, R14 ;  /* 0x00000003ff097819 */ /* 0x000fe2000001140e */
[----:B------:R-:W-:Y:S01]  /*11b0*/  VIADD R136, R16, 0x50 ;  /* 0x0000005010887836 */ /* 0x000fe20000000000 */
[----:B------:R2:W-:Y:S01]  /*11c0*/  STL [R1+0x70], R3 ;  /* 0x0000700301007387 */ /* 0x0005e20000100800 */
[----:B------:R-:W-:Y:S01]  /*11d0*/  SHF.R.S32.HI R17, RZ, 0x5, R17 ;  /* 0x00000005ff117819 */ /* 0x000fe20000011411 */
[----:B------:R-:W-:Y:S01]  /*11e0*/  IMAD R155, R5, 0x2, R2 ;  /* 0x00000002059b7824 */ /* 0x000fe200078e0202 */
[----:B-1----:R-:W-:Y:S01]  /*11f0*/  LOP3.LUT R4, R21, 0x18, R15, 0xf8, !PT ;  /* 0x0000001815047812 */ /* 0x002fe200078ef80f */
[----:B------:R1:W-:Y:S01]  /*1200*/  STL [R1+0x78], R6 ;  /* 0x0000780601007387 */ /* 0x0003e20000100800 */
[----:B------:R-:W-:Y:S01]  /*1210*/  LEA.HI R0, R25, R25, RZ, 0x1 ;  /* 0x0000001919007211 */ /* 0x000fe200078f08ff */
[----:B------:R-:W-:Y:S01]  /*1220*/  IMAD R17, R17, 0x1800, R13 ;  /* 0x0000180011117824 */ /* 0x000fe200078e020d */
[----:B0-----:R-:W-:Y:S01]  /*1230*/  SHF.R.S32.HI R7, RZ, 0x3, R15 ;  /* 0x00000003ff077819 */ /* 0x001fe2000001140f */
[----:B------:R-:W-:Y:S01]  /*1240*/  VIADD R5, R155, 0x21820 ;  /* 0x000218209b057836 */ /* 0x000fe20000000000 */
[----:B------:R-:W-:-:S02]  /*1250*/  LOP3.LUT R4, R4, R20, RZ, 0x3c, !PT ;  /* 0x0000001404047212 */ /* 0x000fc400078e3cff */
[----:B--2---:R-:W-:Y:S02]  /*1260*/  SHF.R.S32.HI R3, RZ, 0x1f, R23 ;  /* 0x0000001fff037819 */ /* 0x004fe40000011417 */
[----:B------:R-:W-:Y:S01]  /*1270*/  LOP3.LUT R0, R0, 0x1ffffffe, RZ, 0xc0, !PT ;  /* 0x1ffffffe00007812 */ /* 0x000fe200078ec0ff */
[----:B------:R-:W-:Y:S01]  /*1280*/  IMAD.IADD R12, R17, 0x1, R4 ;  /* 0x00000001110c7824 */ /* 0x000fe200078e0204 */
[----:B-1----:R-:W-:Y:S01]  /*1290*/  SHF.R.S32.HI R6, RZ, 0x1f, R22 ;  /* 0x0000001fff067819 */ /* 0x002fe20000011416 */
[----:B------:R0:W-:Y:S01]  /*12a0*/  STL [R1+0x58], R3 ;  /* 0x0000580301007387 */ /* 0x0001e20000100800 */
[----:B------:R-:W-:Y:S01]  /*12b0*/  IMAD.MOV.U32 R4, RZ, RZ, 0x40 ;  /* 0x00000040ff047424 */ /* 0x000fe200078e00ff */
[----:B------:R-:W-:Y:S01]  /*12c0*/  SHF.R.S32.HI R17, RZ, 0x1f, R16 ;  /* 0x0000001fff117819 */ /* 0x000fe20000011410 */
[----:B------:R-:W-:Y:S01]  /*12d0*/  IMAD.IADD R0, R25, 0x1, -R0 ;  /* 0x0000000119007824 */ /* 0x000fe200078e0a00 */
[----:B------:R1:W-:Y:S02]  /*12e0*/  STL [R1+0x54], R6 ;  /* 0x0000540601007387 */ /* 0x0003e40000100800 */
[----:B------:R-:W-:-:S02]  /*12f0*/  SEL R4, R4, 0xffffffc0, !P2 ;  /* 0xffffffc004047807 */ /* 0x000fc40005000000 */
[----:B0-----:R-:W-:Y:S01]  /*1300*/  SHF.R.S32.HI R3, RZ, 0x1f, R136 ;  /* 0x0000001fff037819 */ /* 0x001fe20000011488 */
[----:B-1----:R-:W-:-:S04]  /*1310*/  IMAD.IADD R6, R24, 0x1, -R10 ;  /* 0x0000000118067824 */ /* 0x002fc800078e0a0a */
[----:B------:R0:W-:Y:S04]  /*1320*/  STL [R1+0x50], R3 ;  /* 0x0000500301007387 */ /* 0x0001e80000100800 */
[----:B------:R1:W-:Y:S04]  /*1330*/  STL [R1+0x90], R6 ;  /* 0x0000900601007387 */ /* 0x0003e80000100800 */
[----:B------:R2:W-:Y:S01]  /*1340*/  STL [R1+0x48], R9 ;  /* 0x0000480901007387 */ /* 0x0005e20000100800 */
[----:B0-----:R-:W-:-:S03]  /*1350*/  LOP3.LUT R3, R21, 0x8, R16, 0xf8, !PT ;  /* 0x0000000815037812 */ /* 0x001fc600078ef810 */
[----:B------:R0:W-:Y:S01]  /*1360*/  STL [R1+0x4c], R7 ;  /* 0x00004c0701007387 */ /* 0x0001e20000100800 */
[-C--:B------:R-:W-:Y:S02]  /*1370*/  LOP3.LUT R3, R3, R20.reuse, RZ, 0x3c, !PT ;  /* 0x0000001403037212 */ /* 0x080fe400078e3cff */
[----:B-1----:R-:W-:Y:S02]  /*1380*/  LOP3.LUT R6, R21, 0x18, R16, 0xf8, !PT ;  /* 0x0000001815067812 */ /* 0x002fe400078ef810 */
[----:B--2---:R-:W-:Y:S02]  /*1390*/  LEA R9, R12, UR42, 0x1 ;  /* 0x0000002a0c097c11 */ /* 0x004fe4000f8e08ff */
[----:B------:R-:W-:Y:S02]  /*13a0*/  LOP3.LUT R6, R6, R20, RZ, 0x3c, !PT ;  /* 0x0000001406067212 */ /* 0x000fe400078e3cff */
[----:B0-----:R-:W-:Y:S01]  /*13b0*/  IADD3 R7, R13, R3, RZ ;  /* 0x000000030d077210 */ /* 0x001fe20007ffe0ff */
[----:B------:R-:W-:-:S02]  /*13c0*/  VIADD R3, R155, 0x21800 ;  /* 0x000218009b037836 */ /* 0x000fc40000000000 */
[----:B------:R-:W-:Y:S02]  /*13d0*/  IMAD.IADD R6, R13, 0x1, R6 ;  /* 0x000000010d067824 */ /* 0x000fe400078e0206 */
[----:B------:R0:W-:Y:S01]  /*13e0*/  STL [R1+0x88], R7 ;  /* 0x0000880701007387 */ /* 0x0001e20000100800 */
[----:B------:R-:W-:Y:S01]  /*13f0*/  @P1 VIADD R5, R3, 0xffffffe0 ;  /* 0xffffffe003051836 */ /* 0x000fe20000000000 */
[----:B0-----:R-:W-:-:S05]  /*1400*/  LEA R7, R11, UR42, 0x1 ;  /* 0x0000002a0b077c11 */ /* 0x001fca000f8e08ff */
[----:B------:R0:W-:Y:S04]  /*1410*/  STL [R1+0xa4], R7 ;  /* 0x0000a40701007387 */ /* 0x0001e80000100800 */
[----:B------:R-:W-:Y:S01]  /*1420*/  STL [R1+0xa0], R9 ;  /* 0x0000a00901007387 */ /* 0x000fe20000100800 */
[----:B0-----:R-:W-:Y:S02]  /*1430*/  LEA R7, R6, UR42, 0x1 ;  /* 0x0000002a06077c11 */ /* 0x001fe4000f8e08ff */
[----:B------:R-:W-:Y:S01]  /*1440*/  LEA R6, R0, R8, 0x3 ;  /* 0x0000000800067211 */ /* 0x000fe200078e18ff */
[----:B------:R-:W-:Y:S02]  /*1450*/  IMAD.IADD R0, R3, 0x1, R4 ;  /* 0x0000000103007824 */ /* 0x000fe400078e0204 */
[----:B------:R-:W-:Y:S01]  /*1460*/  STL [R1+0xa8], R7 ;  /* 0x0000a80701007387 */ /* 0x000fe20000100800 */
[----:B------:R-:W-:-:S03]  /*1470*/  IMAD.IADD R3, R4, 0x1, R5 ;  /* 0x0000000104037824 */ /* 0x000fc600078e0205 */
[----:B------:R-:W-:Y:S04]  /*1480*/  STL [R1+0x7c], R5 ;  /* 0x00007c0501007387 */ /* 0x000fe80000100800 */
[----:B------:R-:W-:Y:S04]  /*1490*/  STL [R1+0x94], R6 ;  /* 0x0000940601007387 */ /* 0x000fe80000100800 */
[----:B------:R0:W-:Y:S04]  /*14a0*/  STL [R1+0x8], R0 ;  /* 0x0000080001007387 */ /* 0x0001e80000100800 */
[----:B------:R1:W-:Y:S01]  /*14b0*/  STL [R1+0x4], R3 ;  /* 0x0000040301007387 */ /* 0x0003e20000100800 */
[----:B0-----:R-:W-:-:S05]  /*14c0*/  VIADD R0, R5, 0x6000 ;  /* 0x0000600005007836 */ /* 0x001fca0000000000 */
[----:B------:R1:W-:Y:S02]  /*14d0*/  STL [R1+0x80], R0 ;  /* 0x0000800001007387 */ /* 0x0003e40000100800 */
.L_x_12464:
        /* <DEDUP_REMOVED lines=8> */
[----:B-1----:R-:W-:Y:S01]  /*1560*/  MOV R3, RZ ;  /* 0x000000ff00037202 */ /* 0x002fe20000000f00 */
[----:B------:R-:W-:Y:S01]  /*1570*/  IMAD.MOV.U32 R79, RZ, RZ, RZ ;  /* 0x000000ffff4f7224 */ /* 0x000fe200078e00ff */
[----:B------:R-:W-:-:S02]  /*1580*/  ISETP.NE.AND.EX P1, PT, RZ, UR5, PT, P1 ;  /* 0x00000005ff007c0c */ /* 0x000fc4000bf25310 */
[----:B------:R-:W-:-:S04]  /*1590*/  ISETP.NE.U32.AND P0, PT, RZ, UR6, PT ;  /* 0x00000006ff007c0c */ /* 0x000fc8000bf05070 */
[----:B------:R-:W-:Y:S02]  /*15a0*/  ISETP.NE.AND.EX P0, PT, RZ, UR7, PT, P0 ;  /* 0x00000007ff007c0c */ /* 0x000fe4000bf05300 */
[----:B--2---:R-:W-:Y:S01]  /*15b0*/  SHF.R.S32.HI R0, RZ, 0x1f, R10 ;  /* 0x0000001fff007819 */ /* 0x004fe2000001140a */
[----:B------:R-:W-:-:S04]  /*15c0*/  IMAD.SHL.U32 R30, R10, 0x4, RZ ;  /* 0x000000040a1e7824 */ /* 0x000fc800078e00ff */
[C---:B----4-:R-:W-:Y:S01]  /*15d0*/  @P1 LEA R6, P2, R10.reuse, UR4, 0x2 ;  /* 0x000000040a061c11 */ /* 0x050fe2000f8410ff */
[----:B------:R0:W-:Y:S01]  /*15e0*/  STL [R1+0x98], R10 ;  /* 0x0000980a01007387 */ /* 0x0001e20000100800 */
[C-C-:B------:R-:W-:Y:S02]  /*15f0*/  SHF.L.U64.HI R31, R10.reuse, 0x2, R0.reuse ;  /* 0x000000020a1f7819 */ /* 0x140fe40000010200 */
[----:B------:R-:W-:Y:S02]  /*1600*/  @P1 LEA.HI.X R7, R10, UR5, R0, 0x2, P2 ;  /* 0x000000050a071c11 */ /* 0x000fe400090f1400 */
        /* <DEDUP_REMOVED lines=19> */
[----:B------:R-:W-:Y:S01]  /*1740*/  IMAD.U32 R24, RZ, RZ, UR5 ;  /* 0x00000005ff187e24 */ /* 0x000fe2000f8e00ff */
[----:B------:R-:W-:Y:S01]  /*1750*/  MOV R28, UR4 ;  /* 0x00000004001c7c02 */ /* 0x000fe20008000f00 */
        /* <DEDUP_REMOVED lines=11> */
.L_x_12310:
[----:B------:R-:W-:Y:S01]  /*1810*/  ULDC.64 UR4, c[0x0][0xa20] ;  /* 0x0002880000047ab9 */ /* 0x000fe20000000a00 */
[----:B------:R0:W-:Y:S01]  /*1820*/  STL [R1+0x9c], R34 ;  /* 0x00009c2201007387 */ /* 0x0001e20000100800 */
[----:B------:R-:W-:-:S04]  /*1830*/  ISETP.NE.U32.AND P1, PT, RZ, UR4, PT ;  /* 0x00000004ff007c0c */ /* 0x000fc8000bf25070 */
[----:B------:R-:W-:-:S13]  /*1840*/  ISETP.NE.AND.EX P1, PT, RZ, UR5, PT, P1 ;  /* 0x00000005ff007c0c */ /* 0x000fda000bf25310 */
[----:B0-----:R-:W-:Y:S05]  /*1850*/  @!P1 BRA `(.L_x_12311) ;  /* 0x0000000000109947 */ /* 0x001fea0003800000 */
[----:B------:R-:W-:-:S04]  /*1860*/  IADD3 R28, P0, R30, UR4, RZ ;  /* 0x000000041e1c7c10 */ /* 0x000fc8000ff1e0ff */
[----:B------:R-:W-:-:S05]  /*1870*/  IADD3.X R29, R31, UR5, RZ, P0, !PT ;  /* 0x000000051f1d7c10 */ /* 0x000fca00087fe4ff */
[----:B------:R0:W5:Y:S01]  /*1880*/  LDG.E R28, desc[UR38][R28.64] ;  /* 0x000000261c1c7981 */ /* 0x000162000c1e1900 */
[----:B------:R-:W-:Y:S05]  /*1890*/  BRA `(.L_x_12312) ;  /* 0x0000000000107947 */ /* 0x000fea0003800000 */
.L_x_12311:
[----:B------:R-:W-:Y:S05]  /*18a0*/  @!P0 BRA `(.L_x_12312) ;  /* 0x00000000000c8947 */ /* 0x000fea0003800000 */
[----:B------:R-:W2:Y:S04]  /*18b0*/  LDG.E R5, desc[UR38][R8.64] ;  /* 0x0000002608057981 */ /* 0x000ea8000c1e1900 */
[----:B------:R-:W2:Y:S02]  /*18c0*/  LDG.E R28, desc[UR38][R8.64+0x4] ;  /* 0x00000426081c7981 */ /* 0x000ea4000c1e1900 */
[----:B--2---:R-:W-:-:S07]  /*18d0*/  IMAD.IADD R28, R28, 0x1, -R5 ;  /* 0x000000011c1c7824 */ /* 0x004fce00078e0a05 */
.L_x_12312:
[----:B------:R-:W-:Y:S01]  /*18e0*/  ULDC.64 UR4, c[0x0][0xa10] ;  /* 0x0002840000047ab9 */ /* 0x000fe20000000a00 */
[----:B------:R-:W1:Y:S01]  /*18f0*/  LDC R8, c[0x0][0x448] ;  /* 0x00011200ff087b82 */ /* 0x000e620000000800 */
[----:B------:R-:W-:-:S04]  /*1900*/  ISETP.NE.U32.AND P0, PT, RZ, UR4, PT ;  /* 0x00000004ff007c0c */ /* 0x000fc8000bf05070 */
[----:B------:R-:W-:Y:S01]  /*1910*/  ISETP.NE.AND.EX P0, PT, RZ, UR5, PT, P0 ;  /* 0x00000005ff007c0c */ /* 0x000fe2000bf05300 */
[----:B------:R-:W-:-:S12]  /*1920*/  ULDC.64 UR4, c[0x0][0xa30] ;  /* 0x00028c0000047ab9 */ /* 0x000fd80000000a00 */
[----:B------:R-:W2:Y:S02]  /*1930*/  @P0 LDC.64 R4, c[0x0][0xa10] ;  /* 0x00028400ff040b82 */ /* 0x000ea40000000a00 */
[----:B--2---:R-:W-:-:S05]  /*1940*/  @P0 IMAD.WIDE R4, R25, 0x4, R4 ;  /* 0x0000000419040825 */ /* 0x004fca00078e0204 */
        /* <DEDUP_REMOVED lines=9> */
[----:B------:R-:W-:Y:S02]  /*19e0*/  IMAD R10, R33, 0xc0, RZ ;  /* 0x000000c0210a7824 */ /* 0x000fe400078e02ff */
[----:B------:R-:W-:Y:S02]  /*19f0*/  IMAD.IADD R8, R28, 0x1, -R3 ;  /* 0x000000011c087824 */ /* 0x000fe400078e0a03 */
[----:B---3--:R-:W-:Y:S01]  /*1a00*/  VIADD R4, R10, 0xbf ;  /* 0x000000bf0a047836 */ /* 0x008fe20000000000 */
[----:B------:R4:W-:Y:S02]  /*1a10*/  STL [R1+0x84], R10 ;  /* 0x0000840a01007387 */ /* 0x0009e40000100800 */
[----:B------:R-:W-:-:S04]  /*1a20*/  IADD3 R74, -R8, RZ, RZ ;  /* 0x000000ff084a7210 */ /* 0x000fc80007ffe1ff */
[----:B------:R-:W-:Y:S01]  /*1a30*/  VIMNMX R74, RZ, R74, !PT ;  /* 0x0000004aff4a7248 */ /* 0x000fe20007fe0100 */
[----:B------:R-:W1:Y:S08]  /*1a40*/  @P1 LDC R11, c[0x0][0x44c] ;  /* 0x00011300ff0b1b82 */ /* 0x000e700000000800 */
[----:B------:R-:W3:Y:S01]  /*1a50*/  @P1 LDC R5, c[0x0][0x450] ;  /* 0x00011400ff051b82 */ /* 0x000ee20000000800 */
[----:B--2---:R-:W-:Y:S01]  /*1a60*/  @P0 IADD3 R24, -R0, R9, RZ ;  /* 0x0000000900180210 */ /* 0x004fe20007ffe1ff */
[----:B-1----:R-:W-:-:S04]  /*1a70*/  @P1 IMAD.HI.U32 R0, R4, R11, RZ ;  /* 0x0000000b04001227 */ /* 0x002fc800078e00ff */
[----:B------:R-:W-:Y:S01]  /*1a80*/  IMAD.IADD R147, R8, 0x1, R24 ;  /* 0x0000000108937824 */ /* 0x000fe200078e0218 */
[----:B---3--:R-:W-:-:S03]  /*1a90*/  @P1 SHF.R.U32.HI R4, RZ, R5, R0 ;  /* 0x00000005ff041219 */ /* 0x008fc60000011600 */
[C---:B------:R-:W-:Y:S01]  /*1aa0*/  VIADD R0, R147.reuse, 0x7f ;  /* 0x0000007f93007836 */ /* 0x040fe20000000000 */
[----:B------:R-:W-:-:S04]  /*1ab0*/  IADD3 R101, R147, 0x80, -R146 ;  /* 0x0000008093657810 */ /* 0x000fc80007ffe892 */
[----:B------:R-:W-:Y:S01]  /*1ac0*/  SHF.R.S32.HI R3, RZ, 0x1f, R0 ;  /* 0x0000001fff037819 */ /* 0x000fe20000011400 */
[----:B------:R-:W-:-:S03]  /*1ad0*/  IMAD.IADD R4, R101, 0x1, R4 ;  /* 0x0000000165047824 */ /* 0x000fc600078e0204 */
[----:B------:R-:W-:Y:S02]  /*1ae0*/  LEA.HI R3, R3, R0, RZ, 0x7 ;  /* 0x0000000003037211 */ /* 0x000fe400078f38ff */
[----:B------:R-:W-:Y:S02]  /*1af0*/  SHF.R.S32.HI R5, RZ, 0x1f, R4 ;  /* 0x0000001fff057819 */ /* 0x000fe40000011404 */
[----:B------:R-:W-:Y:S02]  /*1b00*/  SHF.R.S32.HI R102, RZ, 0x7, R3 ;  /* 0x00000007ff667819 */ /* 0x000fe40000011403 */
[----:B------:R-:W-:-:S04]  /*1b10*/  LEA.HI R5, R5, R4, RZ, 0x7 ;  /* 0x0000000405057211 */ /* 0x000fc800078f38ff */
[----:B------:R-:W-:-:S04]  /*1b20*/  SHF.R.S32.HI R5, RZ, 0x7, R5 ;  /* 0x00000007ff057819 */ /* 0x000fc80000011405 */
[----:B------:R-:W-:-:S05]  /*1b30*/  VIMNMX R5, R102, R5, PT ;  /* 0x0000000566057248 */ /* 0x000fca0003fe0100 */
[----:B------:R-:W-:-:S05]  /*1b40*/  IMAD R5, R5, 0x80, -R8 ;  /* 0x0000008005057824 */ /* 0x000fca00078e0a08 */
[----:B------:R-:W-:-:S04]  /*1b50*/  VIMNMX R5, R5, R24, PT ;  /* 0x0000001805057248 */ /* 0x000fc80003fe0100 */
        /* <DEDUP_REMOVED lines=9> */
[----:B----4-:R-:W-:Y:S05]  /*1bf0*/  @!P1 BRA `(.L_x_12313) ;  /* 0x00000054007c9947 */ /* 0x010fea0003800000 */
        /* <DEDUP_REMOVED lines=17> */
[----:B-1----:R-:W-:-:S07]  /*1d10*/  IMAD.MOV.U32 R13, RZ, RZ, RZ ;  /* 0x000000ffff0d7224 */ /* 0x002fce00078e00ff */
[----:B------:R-:W-:-:S07]  /*1d20*/  LEPC R20, `(.L_x_12315) ;  /* 0x000000001014794e */ /* 0x000fce0000000000 */
[----:B0-2--5:R-:W-:Y:S05]  /*1d30*/  CALL.ABS.NOINC R14 ;  /* 0x000000000e007343 */ /* 0x025fea0003c00000 */
.L_x_12315:
[----:B------:R-:W-:Y:S05]  /*1d40*/  BSYNC B6 ;  /* 0x0000000000067941 */ /* 0x000fea0003800000 */
.L_x_12314:
        /* <DEDUP_REMOVED lines=19> */
[----:B01---5:R-:W-:Y:S05]  /*1e80*/  CALL.ABS.NOINC R14 ;  /* 0x000000000e007343 */ /* 0x023fea0003c00000 */
.L_x_12317:
[----:B------:R-:W-:Y:S05]  /*1e90*/  BSYNC B6 ;  /* 0x0000000000067941 */ /* 0x000fea0003800000 */
.L_x_12316:
[----:B------:R-:W2:Y:S01]  /*1ea0*/  LDL.64 R36, [R1+0x38] ;  /* 0x0000380001247983 */ /* 0x000ea20000100a00 */
[----:B------:R-:W-:-:S03]  /*1eb0*/  ULDC.64 UR4, c[0x0][0x9f8] ;  /* 0x00027e0000047ab9 */ /* 0x000fc60000000a00 */
[----:B------:R-:W2:Y:S01]  /*1ec0*/  LDL.64 R20, [R1+0x38] ;  /* 0x0000380001147983 */ /* 0x000ea20000100a00 */
[----:B0-----:R-:W0:Y:S01]  /*1ed0*/  S2R R29, SR_TID.X ;  /* 0x00000000001d7919 */ /* 0x001e220000002100 */
[----:B------:R-:W-:Y:S01]  /*1ee0*/  ISETP.NE.U32.AND P0, PT, RZ, UR4, PT ;  /* 0x00000004ff007c0c */ /* 0x000fe2000bf05070 */
[----:B------:R-:W-:Y:S01]  /*1ef0*/  VIADD R0, R16, 0x10 ;  /* 0x0000001010007836 */ /* 0x000fe20000000000 */
[----:B------:R-:W1:Y:S01]  /*1f00*/  LDC.64 R6, c[0x0][0x408] ;  /* 0x00010200ff067b82 */ /* 0x000e620000000a00 */
[----:B------:R-:W3:Y:S01]  /*1f10*/  LDL.LU R35, [R1] ;  /* 0x0000000001237983 */ /* 0x000ee20000300800 */
[----:B------:R-:W-:-:S06]  /*1f20*/  ISETP.NE.AND.EX P0, PT, RZ, UR5, PT, P0 ;  /* 0x00000005ff007c0c */ /* 0x000fcc000bf05300 */
[----:B------:R-:W4:Y:S07]  /*1f30*/  LDC R99, c[0x0][0x3f4] ;  /* 0x0000fd00ff637b82 */ /* 0x000f2e0000000800 */
[----:B------:R-:W-:Y:S02]  /*1f40*/  @P0 IADD3 R4, P1, R30, UR4, RZ ;  /* 0x000000041e040c10 */ /* 0x000fe4000ff3e0ff */
[----:B0-----:R-:W-:-:S04]  /*1f50*/  SHF.R.U32.HI R32, RZ, 0x7, R29 ;  /* 0x00000007ff207819 */ /* 0x001fc8000001161d */
[----:B------:R-:W-:Y:S02]  /*1f60*/  ISETP.NE.AND P6, PT, R32, 0x1, PT ;  /* 0x000000012000780c */ /* 0x000fe40003fc5270 */
[----:B------:R-:W-:-:S05]  /*1f70*/  @P0 IADD3.X R5, R31, UR5, RZ, P1, !PT ;  /* 0x000000051f050c10 */ /* 0x000fca0008ffe4ff */
[----:B------:R0:W3:Y:S06]  /*1f80*/  @P0 LDG.E R25, desc[UR38][R4.64] ;  /* 0x0000002604190981 */ /* 0x0000ec000c1e1900 */
[----:B------:R-:W-:Y:S05]  /*1f90*/  @!P6 WARPSYNC.ALL ;  /* 0x000000000000e948 */ /* 0x000fea0003800000 */
[----:B------:R-:W-:-:S02]  /*1fa0*/  ULDC UR4, c[0x0][0x2f4] ;  /* 0x0000bd0000047ab9 */ /* 0x000fc40000000800 */
[----:B------:R-:W-:Y:S02]  /*1fb0*/  ISETP.GE.AND P1, PT, R0, UR4, PT ;  /* 0x0000000400007c0c */ /* 0x000fe4000bf26270 */
[----:B------:R-:W-:Y:S02]  /*1fc0*/  ISETP.GE.AND P0, PT, R16, UR4, PT ;  /* 0x0000000410007c0c */ /* 0x000fe4000bf06270 */
[----:B------:R-:W-:Y:S02]  /*1fd0*/  SEL R8, RZ, 0xffffffff, P1 ;  /* 0xffffffffff087807 */ /* 0x000fe40000800000 */
[----:B------:R-:W-:Y:S02]  /*1fe0*/  SEL R3, RZ, 0x1, P0 ;  /* 0x00000001ff037807 */ /* 0x000fe40000000000 */
[----:B------:R-:W-:-:S04]  /*1ff0*/  SHF.L.U32 R8, R8, 0x1, RZ ;  /* 0x0000000108087819 */ /* 0x000fc800000006ff */
[----:B------:R-:W-:Y:S02]  /*2000*/  LOP3.LUT R10, R8, 0x2, R3, 0xe2, !PT ;  /* 0x00000002080a7812 */ /* 0x000fe400078ee203 */
[----:B------:R-:W0:Y:S01]  /*2010*/  LDC.64 R8, c[0x0][0x3f8] ;  /* 0x0000fe00ff087b82 */ /* 0x000e220000000a00 */
[----:B------:R-:W-:Y:S01]  /*2020*/  IADD3 R79, R79, R28, RZ ;  /* 0x0000001c4f4f7210 */ /* 0x000fe20007ffe0ff */
[----:B--2---:R-:W-:-:S05]  /*2030*/  IMAD.MOV.U32 R20, RZ, RZ, R36 ;  /* 0x000000ffff147224 */ /* 0x004fca00078e0024 */
[----:B------:R-:W-:-:S05]  /*2040*/  SHF.R.S32.HI R21, RZ, 0x1f, R20 ;  /* 0x0000001fff157819 */ /* 0x000fca0000011414 */
[----:B------:R2:W-:Y:S01]  /*2050*/  STL [R1+0x3c], R21 ;  /* 0x00003c1501007387 */ /* 0x0005e20000100800 */
[----:B-1----:R-:W-:-:S03]  /*2060*/  IMAD.WIDE.U32 R70, R154, R6, R20 ;  /* 0x000000069a467225 */ /* 0x002fc600078e0014 */
[----:B------:R-:W2:Y:S01]  /*2070*/  LDL R31, [R1+0xc] ;  /* 0x00000c00011f7983 */ /* 0x000ea20000100800 */
[----:B0-----:R-:W-:-:S03]  /*2080*/  IMAD.WIDE.U32 R66, R154, R8, R20 ;  /* 0x000000089a427225 */ /* 0x001fc600078e0014 */
[----:B------:R-:W2:Y:S04]  /*2090*/  LDL R20, [R1+0x40] ;  /* 0x0000400001147983 */ /* 0x000ea80000100800 */
[----:B------:R-:W2:Y:S04]  /*20a0*/  LDL R28, [R1+0x44] ;  /* 0x00004400011c7983 */ /* 0x000ea80000100800 */
[----:B------:R-:W2:Y:S01]  /*20b0*/  LDL R30, [R1+0x8c] ;  /* 0x00008c00011e7983 */ /* 0x000ea20000100800 */
[----:B------:R-:W-:Y:S01]  /*20c0*/  SHF.R.S32.HI R11, RZ, 0x1f, R154 ;  /* 0x0000001fff0b7819 */ /* 0x000fe2000001149a */
[----:B------:R-:W-:Y:S01]  /*20d0*/  VIADD R3, R16, 0x20 ;  /* 0x0000002010037836 */ /* 0x000fe20000000000 */
[----:B------:R-:W-:-:S03]  /*20e0*/  ISETP.GE.AND P1, PT, R23, UR4, PT ;  /* 0x0000000417007c0c */ /* 0x000fc6000bf26270 */
[----:B------:R-:W-:Y:S01]  /*20f0*/  IMAD R4, R11, R6, RZ ;  /* 0x000000060b047224 */ /* 0x000fe200078e02ff */
[----:B------:R-:W-:-:S03]  /*2100*/  ISETP.GE.AND P0, PT, R3, UR4, PT ;  /* 0x0000000403007c0c */ /* 0x000fc6000bf06270 */
[----:B------:R-:W-:Y:S01]  /*2110*/  IMAD R13, R154, R7, R4 ;  /* 0x000000079a0d7224 */ /* 0x000fe200078e0204 */
[----:B------:R-:W-:Y:S02]  /*2120*/  SEL R4, RZ, 0x8, P1 ;  /* 0x00000008ff047807 */ /* 0x000fe40000800000 */
[----:B------:R-:W-:Y:S02]  /*2130*/  SEL R5, RZ, 0x4, P0 ;  /* 0x00000004ff057807 */ /* 0x000fe40000000000 */
[----:B------:R-:W-:Y:S01]  /*2140*/  ISETP.GE.AND P0, PT, R22, UR4, PT ;  /* 0x0000000416007c0c */ /* 0x000fe2000bf06270 */
[----:B------:R-:W-:Y:S01]  /*2150*/  IMAD.WIDE.U32 R72, R154, R6, R16 ;  /* 0x000000069a487225 */ /* 0x000fe200078e0010 */
[----:B------:R-:W-:Y:S02]  /*2160*/  LOP3.LUT R4, R4, R10, R5, 0xfe, !PT ;  /* 0x0000000a04047212 */ /* 0x000fe400078efe05 */
[----:B------:R-:W-:Y:S01]  /*2170*/  SEL R5, RZ, 0x10, P0 ;  /* 0x00000010ff057807 */ /* 0x000fe20000000000 */
[----:B------:R-:W-:Y:S01]  /*2180*/  IMAD R11, R11, R8, RZ ;  /* 0x000000080b0b7224 */ /* 0x000fe200078e02ff */
[----:B----4-:R-:W-:-:S02]  /*2190*/  ISETP.GE.AND P0, PT, R16, R99, PT ;  /* 0x000000631000720c */ /* 0x010fc40003f06270 */
[----:B------:R-:W-:Y:S01]  /*21a0*/  ISETP.GE.AND P3, PT, R0, R99, PT ;  /* 0x000000630000720c */ /* 0x000fe20003f66270 */
[----:B------:R-:W-:Y:S01]  /*21b0*/  IMAD.IADD R73, R73, 0x1, R13 ;  /* 0x0000000149497824 */ /* 0x000fe200078e020d */
[----:B------:R-:W-:Y:S01]  /*21c0*/  LOP3.LUT R29, R4, R5, RZ, 0xfc, !PT ;  /* 0x00000005041d7212 */ /* 0x000fe200078efcff */
[----:B------:R-:W-:Y:S01]  /*21d0*/  IMAD.IADD R71, R13, 0x1, R71 ;  /* 0x000000010d477824 */ /* 0x000fe200078e0247 */
[----:B------:R-:W-:Y:S01]  /*21e0*/  ISETP.GE.AND P2, PT, R3, R99, PT ;  /* 0x000000630300720c */ /* 0x000fe20003f46270 */
[C---:B------:R-:W-:Y:S01]  /*21f0*/  IMAD R13, R154.reuse, R9, R11 ;  /* 0x000000099a0d7224 */ /* 0x040fe200078e020b */
[C---:B------:R-:W-:Y:S01]  /*2200*/  SEL R5, R99.reuse, RZ, P0 ;  /* 0x000000ff63057207 */ /* 0x040fe20000000000 */
[----:B------:R-:W-:Y:S01]  /*2210*/  IMAD.WIDE.U32 R68, R154, R8, R16 ;  /* 0x000000089a447225 */ /* 0x000fe200078e0010 */
[C---:B------:R-:W-:Y:S02]  /*2220*/  SEL R11, R99.reuse, RZ, P3 ;  /* 0x000000ff630b7207 */ /* 0x040fe40001800000 */
[----:B------:R-:W-:Y:S01]  /*2230*/  SEL R4, R99, RZ, P2 ;  /* 0x000000ff63047207 */ /* 0x000fe20001000000 */
[----:B------:R-:W-:-:S02]  /*2240*/  IMAD.IADD R5, R16, 0x1, R5 ;  /* 0x0000000110057824 */ /* 0x000fc400078e0205 */
[----:B------:R-:W-:Y:S02]  /*2250*/  IMAD.IADD R69, R69, 0x1, R13 ;  /* 0x0000000145457824 */ /* 0x000fe400078e020d */
[----:B------:R-:W-:Y:S01]  /*2260*/  IMAD.IADD R67, R13, 0x1, R67 ;  /* 0x000000010d437824 */ /* 0x000fe200078e0243 */
[----:B------:R-:W-:Y:S01]  /*2270*/  IADD3 R13, R3, R4, RZ ;  /* 0x00000004030d7210 */ /* 0x000fe20007ffe0ff */
[----:B------:R-:W-:Y:S01]  /*2280*/  IMAD.IADD R11, R0, 0x1, R11 ;  /* 0x00000001000b7824 */ /* 0x000fe200078e020b */
[----:B------:R-:W-:Y:S02]  /*2290*/  SHF.R.S32.HI R4, RZ, 0x1f, R5 ;  /* 0x0000001fff047819 */ /* 0x000fe40000011405 */
[----:B------:R-:W-:Y:S02]  /*22a0*/  SHF.R.S32.HI R14, RZ, 0x1f, R13 ;  /* 0x0000001fff0e7819 */ /* 0x000fe4000001140d */
[----:B------:R-:W-:Y:S02]  /*22b0*/  SHF.R.S32.HI R12, RZ, 0x1f, R11 ;  /* 0x0000001fff0c7819 */ /* 0x000fe4000001140b */
[----:B------:R-:W-:-:S02]  /*22c0*/  LEA.HI R65, R4, R5, RZ, 0x3 ;  /* 0x0000000504417211 */ /* 0x000fc400078f18ff */
[----:B------:R-:W-:Y:S02]  /*22d0*/  LEA.HI R10, R4, R5, RZ, 0x5 ;  /* 0x00000005040a7211 */ /* 0x000fe400078f28ff */
[----:B------:R-:W-:Y:S02]  /*22e0*/  LEA.HI R4, R12, R11, RZ, 0x3 ;  /* 0x0000000b0c047211 */ /* 0x000fe400078f18ff */
[----:B------:R-:W-:Y:S02]  /*22f0*/  LEA.HI R5, R14, R13, RZ, 0x3 ;  /* 0x0000000d0e057211 */ /* 0x000fe400078f18ff */
[----:B------:R-:W-:Y:S02]  /*2300*/  LEA.HI R12, R12, R11, RZ, 0x5 ;  /* 0x0000000b0c0c7211 */ /* 0x000fe400078f28ff */
[----:B------:R-:W-:Y:S01]  /*2310*/  LEA.HI R14, R14, R13, RZ, 0x5 ;  /* 0x0000000d0e0e7211 */ /* 0x000fe200078f28ff */
[----:B------:R-:W-:Y:S02]  /*2320*/  IMAD.SHL.U32 R11, R10, 0x80, RZ ;  /* 0x000000800a0b7824 */ /* 0x000fe400078e00ff */
[----:B------:R-:W-:-:S02]  /*2330*/  IMAD.SHL.U32 R13, R12, 0x80, RZ ;  /* 0x000000800c0d7824 */ /* 0x000fc400078e00ff */
[----:B------:R-:W-:Y:S01]  /*2340*/  IMAD.SHL.U32 R15, R14, 0x80, RZ ;  /* 0x000000800e0f7824 */ /* 0x000fe200078e00ff */
[----:B------:R-:W-:Y:S02]  /*2350*/  LOP3.LUT R11, R11, 0xfffff000, RZ, 0xc0, !PT ;  /* 0xfffff0000b0b7812 */ /* 0x000fe400078ec0ff */
[----:B------:R-:W-:Y:S02]  /*2360*/  LOP3.LUT R13, R13, 0xfffff000, RZ, 0xc0, !PT ;  /* 0xfffff0000d0d7812 */ /* 0x000fe400078ec0ff */
[----:B------:R-:W-:Y:S02]  /*2370*/  LOP3.LUT R15, R15, 0xfffff000, RZ, 0xc0, !PT ;  /* 0xfffff0000f0f7812 */ /* 0x000fe400078ec0ff */
[----:B---3--:R-:W-:-:S04]  /*2380*/  LOP3.LUT R35, R35, 0xfffffffe, RZ, 0xc0, !PT ;  /* 0xfffffffe23237812 */ /* 0x008fc800078ec0ff */
[----:B------:R-:W-:-:S04]  /*2390*/  @P3 LOP3.LUT R35, R35, 0x1, RZ, 0xfc, !PT ;  /* 0x0000000123233812 */ /* 0x000fc800078efcff */
[----:B------:R-:W-:-:S04]  /*23a0*/  LOP3.LUT R35, R35, 0xfffffffd, RZ, 0xc0, !PT ;  /* 0xfffffffd23237812 */ /* 0x000fc800078ec0ff */
[----:B------:R-:W-:-:S04]  /*23b0*/  @P2 LOP3.LUT R35, R35, 0x2, RZ, 0xfc, !PT ;  /* 0x0000000223232812 */ /* 0x000fc800078efcff */
[----:B------:R-:W-:Y:S02]  /*23c0*/  LOP3.LUT R35, R35, 0xfffffffb, RZ, 0xc0, !PT ;  /* 0xfffffffb23237812 */ /* 0x000fe400078ec0ff */
[----:B--2--5:R-:W-:Y:S02]  /*23d0*/  SHF.R.S32.HI R21, RZ, 0x1f, R97 ;  /* 0x0000001fff157819 */ /* 0x024fe40000011461 */
[----:B------:R-:W-:Y:S01]  /*23e0*/  SHF.L.U64.HI R90, R8, 0x7, R9 ;  /* 0x00000007085a7819 */ /* 0x000fe20000010209 */
[----:B------:R-:W-:Y:S01]  /*23f0*/  IMAD.WIDE.U32 R72, R97, R6, R72 ;  /* 0x0000000661487225 */ /* 0x000fe200078e0048 */
[----:B------:R-:W-:-:S03]  /*2400*/  SHF.L.U64.HI R87, R6, 0x7, R7 ;  /* 0x0000000706577819 */ /* 0x000fc60000010207 */
[----:B------:R-:W-:-:S04]  /*2410*/  IMAD.WIDE.U32 R68, R97, R8, R68 ;  /* 0x0000000861447225 */ /* 0x000fc800078e0044 */
[----:B------:R-:W-:-:S04]  /*2420*/  IMAD.WIDE.U32 R70, R97, R6, R70 ;  /* 0x0000000661467225 */ /* 0x000fc800078e0046 */
[----:B------:R-:W-:Y:S01]  /*2430*/  IMAD.WIDE.U32 R66, R97, R8, R66 ;  /* 0x0000000861427225 */ /* 0x000fe200078e0042 */
[----:B------:R-:W-:-:S03]  /*2440*/  SHF.R.S32.HI R86, RZ, 0x1f, R25 ;  /* 0x0000001fff567819 */ /* 0x000fc60000011419 */
[----:B------:R-:W-:Y:S02]  /*2450*/  VIADD R100, R32, 0x8 ;  /* 0x0000000820647836 */ /* 0x000fe40000000000 */
[----:B------:R-:W-:Y:S01]  /*2460*/  IMAD.SHL.U32 R99, R99, 0x2, RZ ;  /* 0x0000000263637824 */ /* 0x000fe200078e00ff */
[C---:B------:R-:W-:Y:S02]  /*2470*/  LOP3.LUT R10, R31.reuse, 0x18, R65, 0xf8, !PT ;  /* 0x000000181f0a7812 */ /* 0x040fe400078ef841 */
[C---:B------:R-:W-:Y:S02]  /*2480*/  LOP3.LUT R12, R31.reuse, 0x18, R4, 0xf8, !PT ;  /* 0x000000181f0c7812 */ /* 0x040fe400078ef804 */
[----:B------:R-:W-:Y:S02]  /*2490*/  LOP3.LUT R14, R31, 0x18, R5, 0xf8, !PT ;  /* 0x000000181f0e7812 */ /* 0x000fe400078ef805 */
[-C--:B------:R-:W-:Y:S02]  /*24a0*/  LOP3.LUT R10, R10, R20.reuse, RZ, 0x3c, !PT ;  /* 0x000000140a0a7212 */ /* 0x080fe400078e3cff */
[----:B------:R-:W-:-:S02]  /*24b0*/  LOP3.LUT R12, R12, R20, RZ, 0x3c, !PT ;  /* 0x000000140c0c7212 */ /* 0x000fc400078e3cff */
[----:B------:R-:W-:Y:S02]  /*24c0*/  LOP3.LUT R14, R14, R20, RZ, 0x3c, !PT ;  /* 0x000000140e0e7212 */ /* 0x000fe400078e3cff */
[--C-:B------:R-:W-:Y:S02]  /*24d0*/  IADD3 R96, R10, R11, R28.reuse ;  /* 0x0000000b0a607210 */ /* 0x100fe40007ffe01c */
[--C-:B------:R-:W-:Y:S02]  /*24e0*/  IADD3 R95, R12, R13, R28.reuse ;  /* 0x0000000d0c5f7210 */ /* 0x100fe40007ffe01c */
[----:B------:R-:W-:Y:S02]  /*24f0*/  IADD3 R94, R14, R15, R28 ;  /* 0x0000000f0e5e7210 */ /* 0x000fe40007ffe01c */
[----:B------:R-:W0:Y:S01]  /*2500*/  S2R R28, SR_TID.X ;  /* 0x00000000001c7919 */ /* 0x000e220000002100 */
[----:B------:R-:W-:Y:S01]  /*2510*/  @!P6 BAR.SYNC.DEFER_BLOCKING 0x9, 0x100 ;  /* 0x024400000000eb1d */ /* 0x000fe20000010000 */
[----:B------:R-:W-:Y:S01]  /*2520*/  LOP3.LUT P1, RZ, R30, 0x2, RZ, 0xc0, !PT ;  /* 0x000000021eff7812 */ /* 0x000fe2000782c0ff */
[----:B------:R-:W-:-:S12]  /*2530*/  IMAD R10, R21, R8, RZ ;  /* 0x00000008150a7224 */ /* 0x000fd800078e02ff */
[----:B------:R-:W-:-:S05]  /*2540*/  @P1 LOP3.LUT R35, R35, 0x4, RZ, 0xfc, !PT ;  /* 0x0000000423231812 */ /* 0x000fca00078efcff */
[----:B------:R1:W-:Y:S01]  /*2550*/  STL [R1], R35 ;  /* 0x0000002301007387 */ /* 0x0003e20000100800 */
[----:B0-----:R-:W-:-:S04]  /*2560*/  IADD3 R36, R28, -0x80, RZ ;  /* 0xffffff801c247810 */ /* 0x001fc80007ffe0ff */
[----:B------:R-:W-:-:S04]  /*2570*/  LEA.HI R28, R36, R36, RZ, 0x1 ;  /* 0x00000024241c7211 */ /* 0x000fc800078f08ff */
[----:B------:R-:W-:Y:S02]  /*2580*/  LOP3.LUT R28, R28, 0xfffffffe, RZ, 0xc0, !PT ;  /* 0xfffffffe1c1c7812 */ /* 0x000fe400078ec0ff */
[----:B------:R-:W-:-:S03]  /*2590*/  ISETP.GE.AND P1, PT, R136, UR4, PT ;  /* 0x0000000488007c0c */ /* 0x000fc6000bf26270 */
[----:B------:R-:W-:Y:S02]  /*25a0*/  IMAD.IADD R28, R36, 0x1, -R28 ;  /* 0x00000001241c7824 */ /* 0x000fe400078e0a1c */
[----:B------:R-:W-:Y:S02]  /*25b0*/  IMAD R75, R97, R9, R10 ;  /* 0x00000009614b7224 */ /* 0x000fe400078e020a */
[----:B------:R-:W-:Y:S02]  /*25c0*/  IMAD R20, R21, R6, RZ ;  /* 0x0000000615147224 */ /* 0x000fe400078e02ff */
[----:B------:R-:W-:Y:S01]  /*25d0*/  IMAD R9, R28, 0xc0, R154 ;  /* 0x000000c01c097824 */ /* 0x000fe200078e029a */
[----:B------:R-:W-:Y:S01]  /*25e0*/  SEL R28, RZ, 0x20, P1 ;  /* 0x00000020ff1c7807 */ /* 0x000fe20000800000 */
[----:B------:R-:W-:Y:S01]  /*25f0*/  IMAD R11, R97, R7, R20 ;  /* 0x00000007610b7224 */ /* 0x000fe200078e0214 */
[----:B------:R-:W-:Y:S02]  /*2600*/  LOP3.LUT R10, R65, 0xfffffff8, RZ, 0xc0, !PT ;  /* 0xfffffff8410a7812 */ /* 0x000fe400078ec0ff */
[----:B------:R-:W-:-:S02]  /*2610*/  LOP3.LUT R20, R4, 0xfffffff8, RZ, 0xc0, !PT ;  /* 0xfffffff804147812 */ /* 0x000fc400078ec0ff */
[----:B------:R-:W-:Y:S02]  /*2620*/  LOP3.LUT R21, R5, 0xfffffff8, RZ, 0xc0, !PT ;  /* 0xfffffff805157812 */ /* 0x000fe400078ec0ff */
[----:B------:R-:W-:Y:S01]  /*2630*/  LOP3.LUT R28, R29, R28, RZ, 0xfc, !PT ;  /* 0x0000001c1d1c7212 */ /* 0x000fe200078efcff */
[----:B------:R-:W-:Y:S01]  /*2640*/  IMAD.SHL.U32 R7, R8, 0x80, RZ ;  /* 0x0000008008077824 */ /* 0x000fe200078e00ff */
[----:B------:R-:W-:Y:S01]  /*2650*/  SHF.R.S32.HI R8, RZ, 0x1f, R34 ;  /* 0x0000001fff087819 */ /* 0x000fe20000011422 */
[----:B------:R-:W-:Y:S01]  /*2660*/  IMAD.IADD R77, R69, 0x1, R75 ;  /* 0x00000001454d7824 */ /* 0x000fe200078e024b */
[----:B------:R-:W-:Y:S01]  /*2670*/  IADD3 R78, R73, R11, RZ ;  /* 0x0000000b494e7210 */ /* 0x000fe20007ffe0ff */
[----:B------:R-:W-:Y:S01]  /*2680*/  IMAD.SHL.U32 R6, R6, 0x80, RZ ;  /* 0x0000008006067824 */ /* 0x000fe200078e00ff */
[----:B------:R-:W-:Y:S01]  /*2690*/  SHF.R.S32.HI R93, RZ, 0x1f, R10 ;  /* 0x0000001fff5d7819 */ /* 0x000fe2000001140a */
[----:B------:R-:W-:Y:S01]  /*26a0*/  IMAD.IADD R76, R11, 0x1, R71 ;  /* 0x000000010b4c7824 */ /* 0x000fe200078e0247 */
[----:B------:R-:W-:Y:S01]  /*26b0*/  SHF.R.S32.HI R92, RZ, 0x1f, R20 ;  /* 0x0000001fff5c7819 */ /* 0x000fe20000011414 */
[----:B------:R-:W-:Y:S01]  /*26c0*/  IMAD.IADD R75, R75, 0x1, R67 ;  /* 0x000000014b4b7824 */ /* 0x000fe200078e0243 */
[----:B------:R-:W-:-:S02]  /*26d0*/  SHF.R.S32.HI R91, RZ, 0x1f, R21 ;  /* 0x0000001fff5b7819 */ /* 0x000fc40000011415 */
[----:B------:R-:W-:Y:S02]  /*26e0*/  LOP3.LUT R29, R29, 0x1, RZ, 0xc0, !PT ;  /* 0x000000011d1d7812 */ /* 0x000fe400078ec0ff */
[C---:B------:R-:W-:Y:S02]  /*26f0*/  LOP3.LUT R30, R28.reuse, 0x2, RZ, 0xc0, !PT ;  /* 0x000000021c1e7812 */ /* 0x040fe400078ec0ff */
[----:B-1----:R-:W-:-:S07]  /*2700*/  LOP3.LUT R31, R28, 0x4, RZ, 0xc0, !PT ;  /* 0x000000041c1f7812 */ /* 0x002fce00078ec0ff */
.L_x_12376:
[----:B--2---:R-:W2:Y:S01]  /*2710*/  LDL R35, [R1+0x8c] ;  /* 0x00008c0001237983 */ /* 0x004ea20000100800 */
[----:B0-----:R-:W0:Y:S03]  /*2720*/  LDC R81, c[0x0][0x430] ;  /* 0x00010c00ff517b82 */ /* 0x001e260000000800 */
[----:B---3--:R-:W3:Y:S01]  /*2730*/  LDL R39, [R1+0x88] ;  /* 0x0000880001277983 */ /* 0x008ee20000100800 */
[----:B------:R-:W-:-:S04]  /*2740*/  VIADD R26, R26, 0xffffffff ;  /* 0xffffffff1a1a7836 */ /* 0x000fc80000000000 */
[----:B-1----:R-:W1:Y:S01]  /*2750*/  LDC R98, c[0x0][0x3f4] ;  /* 0x0000fd00ff627b82 */ /* 0x002e620000000800 */
[----:B------:R-:W-:-:S04]  /*2760*/  LEA R12, R26, R9, 0x7 ;  /* 0x000000091a0c7211 */ /* 0x000fc800078e38ff */
[----:B------:R-:W-:Y:S02]  /*2770*/  ISETP.GE.AND P1, PT, R12, R24, PT ;  /* 0x000000180c00720c */ /* 0x000fe40003f26270 */
[----:B0-----:R-:W-:Y:S02]  /*2780*/  ISETP.NE.AND P2, PT, R81, 0x1, PT ;  /* 0x000000015100780c */ /* 0x001fe40003f45270 */
[----:B------:R-:W-:-:S11]  /*2790*/  ISETP.GT.OR P1, PT, R9, 0x7f, P1 ;  /* 0x0000007f0900780c */ /* 0x000fd60000f24670 */
[----:B------:R-:W0:Y:S08]  /*27a0*/  @P2 LDC R11, c[0x0][0x434] ;  /* 0x00010d00ff0b2b82 */ /* 0x000e300000000800 */
[----:B------:R-:W4:Y:S08]  /*27b0*/  @P2 LDC R32, c[0x0][0x438] ;  /* 0x00010e00ff202b82 */ /* 0x000f300000000800 */
[----:B------:R-:W1:Y:S01]  /*27c0*/  @!P1 LDC.64 R14, c[0x0][0x428] ;  /* 0x00010a00ff0e9b82 */ /* 0x000e620000000a00 */
[----:B------:R-:W-:-:S07]  /*27d0*/  IMAD.IADD R38, R79, 0x1, R12 ;  /* 0x000000014f267824 */ /* 0x000fce00078e020c */
        /* <DEDUP_REMOVED lines=56> */
[----:B------:R-:W-:-:S04]  /*2b60*/  IMAD.WIDE.U32 R12, R6, R26, RZ ;  /* 0x0000001a060c7225 */ /* 0x000fc800078e00ff */
        /* <DEDUP_REMOVED lines=27> */
[----:B------:R-:W-:Y:S02]  /*2d20*/  CS2R R58, SRZ ;  /* 0x00000000003a7805 */ /* 0x000fe4000001ff00 */
[----:B------:R-:W-:Y:S02]  /*2d30*/  IADD3.X R13, R11, R75, RZ, P2, !PT ;  /* 0x0000004b0b0d7210 */ /* 0x000fe400017fe4ff */
        /* <DEDUP_REMOVED lines=35> */
.L_x_12322:
[----:B------:R-:W-:Y:S05]  /*2f70*/  BSYNC B1 ;  /* 0x0000000000017941 */ /* 0x000fea0003800000 */
.L_x_12321:
[----:B-----5:R-:W-:Y:S01]  /*2f80*/  IMAD.MOV.U32 R11, RZ, RZ, R36 ;  /* 0x000000ffff0b7224 */ /* 0x020fe200078e0024 */
[----:B------:R-:W-:Y:S01]  /*2f90*/  UISETP.NE.AND UP0, UPT, UR41, 0x3, UPT ;  /* 0x000000032900788c */ /* 0x000fe2000bf05270 */
[----:B0-----:R-:W-:Y:S02]  /*2fa0*/  IMAD.MOV.U32 R12, RZ, RZ, R37 ;  /* 0x000000ffff0c7224 */ /* 0x001fe400078e0025 */
[----:B------:R-:W-:Y:S02]  /*2fb0*/  IMAD.MOV.U32 R13, RZ, RZ, R40 ;  /* 0x000000ffff0d7224 */ /* 0x000fe400078e0028 */
[----:B------:R-:W-:Y:S01]  /*2fc0*/  IMAD.MOV.U32 R14, RZ, RZ, R45 ;  /* 0x000000ffff0e7224 */ /* 0x000fe200078e002d */
[----:B------:R-:W-:Y:S01]  /*2fd0*/  PRMT R63, R12, 0x5410, R11 ;  /* 0x000054100c3f7816 */ /* 0x000fe2000000000b */
[----:B------:R-:W-:Y:S01]  /*2fe0*/  IMAD.MOV.U32 R12, RZ, RZ, R44 ;  /* 0x000000ffff0c7224 */ /* 0x000fe200078e002c */
[----:B------:R-:W-:Y:S02]  /*2ff0*/  MOV R11, R41 ;  /* 0x00000029000b7202 */ /* 0x000fe40000000f00 */
[----:B------:R-:W-:-:S02]  /*3000*/  PLOP3.LUT P2, PT, PT, PT, UP0, 0x80, 0x0 ;  /* 0x000000000000781c */ /* 0x000fc40003f4f008 */
        /* <DEDUP_REMOVED lines=17> */
[----:B------:R-:W-:-:S04]  /*3120*/  PRMT R62, R14, 0x5410, R13 ;  /* 0x000054100e3e7816 */ /* 0x000fc8000000000d */
        /* <DEDUP_REMOVED lines=14> */
[----:B------:R-:W-:Y:S06]  /*3210*/  @!P2 BRA `(.L_x_12323) ;  /* 0x000000000004a947 */ /* 0x000fec0003800000 */
[----:B------:R-:W-:Y:S01]  /*3220*/  BPT.TRAP 0x1 ;  /* 0x000000040000795c */ /* 0x000fe20000300000 */
.L_x_12323:
[----:B------:R-:W-:Y:S01]  /*3230*/  IMAD R32, R18, 0x8, R2 ;  /* 0x0000000812207824 */ /* 0x000fe200078e0202 */
[----:B------:R-:W-:Y:S01]  /*3240*/  SHF.L.U32 R85, R138, 0x1f, RZ ;  /* 0x0000001f8a557819 */ /* 0x000fe200000006ff */
[----:B------:R-:W-:Y:S03]  /*3250*/  BSSY B1, `(.L_x_12324) ;  /* 0x0000003000017945 */ /* 0x000fe60003800000 */
[----:B------:R-:W0:Y:S02]  /*3260*/  SYNCS.PHASECHK.TRANS64.TRYWAIT P4, [R32+URZ+0x2d890], R85 ;  /* 0x02d89055200075a7 */ /* 0x000e24000808017f */
[----:B0-----:R-:W-:Y:S05]  /*3270*/  @!P4 BRA `(.L_x_12325) ;  /* 0x000001ac0020c947 */ /* 0x001fea0003800000 */
.L_x_12587:
[----:B------:R-:W-:Y:S05]  /*3280*/  BSYNC B1 ;  /* 0x0000000000017941 */ /* 0x000fea0003800000 */
.L_x_12324:
[----:B------:R-:W-:-:S03]  /*3290*/  UMOV UR4, 0xffffffff ;  /* 0xffffffff00047882 */ /* 0x000fc60000000000 */
[----:B------:R-:W-:Y:S05]  /*32a0*/  BRA.DIV UR4, `(.L_x_12326) ;  /* 0x000001ae04287947 */ /* 0x000fea000b800000 */
[----:B------:R-:W1:Y:S04]  /*32b0*/  SHFL.IDX PT, R61, R61, RZ, 0x1e1f ;  /* 0x001e1fff3d3d7589 */ /* 0x000e6800000e0000 */
[----:B------:R-:W2:Y:S02]  /*32c0*/  SHFL.IDX PT, R60, R60, RZ, 0x1e1f ;  /* 0x001e1fff3c3c7589 */ /* 0x000ea400000e0000 */
.L_x_12591:
[----:B------:R-:W-:Y:S05]  /*32d0*/  @P3 BRA `(.L_x_12327) ;  /* 0x0000003800203947 */ /* 0x000fea0003800000 */
[----:B------:R-:W-:Y:S01]  /*32e0*/  ISETP.NE.AND P3, PT, R29, RZ, PT ;  /* 0x000000ff1d00720c */ /* 0x000fe20003f65270 */
[----:B------:R-:W-:-:S12]  /*32f0*/  BSSY B1, `(.L_x_12328) ;  /* 0x0000037000017945 */ /* 0x000fd80003800000 */
[----:B------:R-:W-:Y:S05]  /*3300*/  @!P3 BRA `(.L_x_12329) ;  /* 0x0000000000d4b947 */ /* 0x000fea0003800000 */
[----:B------:R-:W3:Y:S01]  /*3310*/  LDL.64 R114, [R1+0x38] ;  /* 0x0000380001727983 */ /* 0x000ee20000100a00 */
[----:B------:R-:W-:Y:S03]  /*3320*/  BSSY B2, `(.L_x_12330) ;  /* 0x0000030000027945 */ /* 0x000fe60003800000 */
[----:B------:R4:W0:Y:S01]  /*3330*/  LDS.128 R12, [R64+0x15000] ;  /* 0x01500000400c7984 */ /* 0x0008220000000c00 */
[----:B---3--:R-:W-:-:S13]  /*3340*/  ISETP.GE.AND P3, PT, R114, R98, PT ;  /* 0x000000627200720c */ /* 0x008fda0003f66270 */
[----:B0---4-:R-:W-:Y:S05]  /*3350*/  @P3 BRA `(.L_x_12331) ;  /* 0x0000000000b03947 */ /* 0x011fea0003800000 */
[--C-:B------:R-:W-:Y:S02]  /*3360*/  SHF.R.U64 R11, R56, 0x10, R57.reuse ;  /* 0x00000010380b7819 */ /* 0x100fe40000001239 */
[----:B------:R-:W-:Y:S01]  /*3370*/  SHF.R.U32.HI R56, RZ, 0x10, R57 ;  /* 0x00000010ff387819 */ /* 0x000fe20000011639 */
[----:B------:R-:W-:Y:S01]  /*3380*/  IMAD.MOV.U32 R57, RZ, RZ, R13 ;  /* 0x000000ffff397224 */ /* 0x000fe200078e000d */
        /* <DEDUP_REMOVED lines=41> */
.L_x_12331:
[----:B------:R-:W-:Y:S05]  /*3620*/  BSYNC B2 ;  /* 0x0000000000027941 */ /* 0x000fea0003800000 */
.L_x_12330:
[----:B--2---:R-:W-:-:S04]  /*3630*/  LEA R56, P3, R16, R60, 0x1 ;  /* 0x0000003c10387211 */ /* 0x004fc800078608ff */
[----:B-1----:R-:W-:-:S05]  /*3640*/  LEA.HI.X R57, R16, R61, R17, 0x1, P3 ;  /* 0x0000003d10397211 */ /* 0x002fca00018f0c11 */
[----:B------:R3:W-:Y:S04]  /*3650*/  ST.E.128 desc[UR38][R56.64], R12 ;  /* 0x0000000c38007985 */ /* 0x0007e8000c101d26 */
.L_x_12329:
[----:B------:R-:W-:Y:S05]  /*3660*/  BSYNC B1 ;  /* 0x0000000000017941 */ /* 0x000fea0003800000 */
.L_x_12328:
        /* <DEDUP_REMOVED lines=8> */
[----:B------:R-:W-:Y:S01]  /*36f0*/  SHF.R.U64 R56, R54, 0x10, R55 ;  /* 0x0000001036387819 */ /* 0x000fe20000001237 */
[--C-:B------:R-:W-:Y:S01]  /*3700*/  HADD2.F32 R11, -RZ, R13.reuse.H1_H1 ;  /* 0x3000000dff0b7230 */ /* 0x100fe20000004100 */
[----:B------:R-:W-:Y:S01]  /*3710*/  SHF.R.U64 R52, R52, 0x10, R53 ;  /* 0x0000001034347819 */ /* 0x000fe20000001235 */
[----:B------:R-:W-:Y:S01]  /*3720*/  HADD2.F32 R13, -RZ, R13.H0_H0 ;  /* 0x2000000dff0d7230 */ /* 0x000fe20000004100 */
[----:B------:R-:W-:Y:S01]  /*3730*/  SHF.R.U32.HI R55, RZ, 0x10, R55 ;  /* 0x00000010ff377819 */ /* 0x000fe20000011637 */
        /* <DEDUP_REMOVED lines=8> */
[----:B------:R-:W-:Y:S02]  /*37c0*/  IMAD.MOV.U32 R53, RZ, RZ, R12 ;  /* 0x000000ffff357224 */ /* 0x000fe400078e000c */
[----:B------:R-:W-:Y:S01]  /*37d0*/  HADD2.F32 R13, -RZ, R15.H1_H1 ;  /* 0x3000000fff0d7230 */ /* 0x000fe20000004100 */
[----:B------:R-:W-:Y:S01]  /*37e0*/  F2FP.F16.F32.PACK_AB R54, R11, R54 ;  /* 0x000000360b36723e */ /* 0x000fe200000000ff */
[----:B------:R-:W-:Y:S02]  /*37f0*/  HADD2.F32 R12, -RZ, R55.H0_H0 ;  /* 0x20000037ff0c7230 */ /* 0x000fe40000004100 */
[----:B------:R-:W-:Y:S02]  /*3800*/  HADD2.F32 R15, -RZ, R15.H0_H0 ;  /* 0x2000000fff0f7230 */ /* 0x000fe40000004100 */
[----:B------:R-:W-:-:S02]  /*3810*/  HADD2.F32 R52, -RZ, R52.H0_H0 ;  /* 0x20000034ff347230 */ /* 0x000fc40000004100 */
[-C--:B------:R-:W-:Y:S01]  /*3820*/  FMUL.FTZ R56, R13, R12.reuse ;  /* 0x0000000c0d387220 */ /* 0x080fe20000410000 */
[----:B------:R-:W-:Y:S02]  /*3830*/  HADD2.F32 R55, -RZ, R111.H0_H0 ;  /* 0x2000006fff377230 */ /* 0x000fe40000004100 */
[C---:B------:R-:W-:Y:S01]  /*3840*/  FMUL.FTZ R58, R15.reuse, R12 ;  /* 0x0000000c0f3a7220 */ /* 0x040fe20000410000 */
[-C--:B------:R-:W-:Y:S01]  /*3850*/  FFMA.FTZ R12, R15, R52.reuse, -R56 ;  /* 0x000000340f0c7223 */ /* 0x080fe20000010838 */
[--C-:B------:R-:W-:Y:S02]  /*3860*/  HADD2.F32 R56, -RZ, R53.reuse.H0_H0 ;  /* 0x20000035ff387230 */ /* 0x100fe40000004100 */
[----:B------:R-:W-:Y:S01]  /*3870*/  FFMA.FTZ R13, R13, R52, R58 ;  /* 0x000000340d0d7223 */ /* 0x000fe2000001003a */
[----:B------:R-:W-:Y:S02]  /*3880*/  IMAD.MOV.U32 R52, RZ, RZ, R14 ;  /* 0x000000ffff347224 */ /* 0x000fe400078e000e */
[----:B------:R-:W-:-:S02]  /*3890*/  HADD2.F32 R14, -RZ, R53.H1_H1 ;  /* 0x30000035ff0e7230 */ /* 0x000fc40000004100 */
[----:B------:R-:W-:Y:S01]  /*38a0*/  HADD2.F32 R53, -RZ, R108.H1_H1 ;  /* 0x3000006cff357230 */ /* 0x000fe20000004100 */
[----:B------:R-:W-:Y:S01]  /*38b0*/  F2FP.F16.F32.PACK_AB R11, R13, R12 ;  /* 0x0000000c0d0b723e */ /* 0x000fe200000000ff */
[----:B------:R-:W-:Y:S02]  /*38c0*/  IMAD.MOV.U32 R13, RZ, RZ, R54 ;  /* 0x000000ffff0d7224 */ /* 0x000fe400078e0036 */
        /* <DEDUP_REMOVED lines=14> */
.L_x_12335:
[----:B------:R-:W-:Y:S05]  /*39b0*/  BSYNC B2 ;  /* 0x0000000000027941 */ /* 0x000fea0003800000 */
.L_x_12334:
[----:B------:R-:W3:Y:S01]  /*39c0*/  LDL R11, [R1+0x48] ;  /* 0x00004800010b7983 */ /* 0x000ee20000100800 */
[----:B--2---:R-:W-:Y:S02]  /*39d0*/  IMAD.MOV.U32 R52, RZ, RZ, R60 ;  /* 0x000000ffff347224 */ /* 0x004fe400078e003c */
[----:B-1----:R-:W-:Y:S01]  /*39e0*/  IMAD.MOV.U32 R53, RZ, RZ, R61 ;  /* 0x000000ffff357224 */ /* 0x002fe200078e003d */
[----:B---3--:R-:W-:-:S05]  /*39f0*/  SHF.L.U32 R11, R11, 0x3, RZ ;  /* 0x000000030b0b7819 */ /* 0x008fca00000006ff */
[----:B------:R-:W-:-:S05]  /*3a00*/  IMAD.WIDE R52, R11, 0x2, R52 ;  /* 0x000000020b347825 */ /* 0x000fca00078e0234 */
[----:B------:R4:W-:Y:S02]  /*3a10*/  ST.E.128 desc[UR38][R52.64], R12 ;  /* 0x0000000c34007985 */ /* 0x0009e4000c101d26 */
.L_x_12333:
[----:B------:R-:W-:Y:S05]  /*3a20*/  BSYNC B1 ;  /* 0x0000000000017941 */ /* 0x000fea0003800000 */
.L_x_12332:
[----:B------:R-:W-:Y:S01]  /*3a30*/  ISETP.NE.AND P3, PT, R31, RZ, PT ;  /* 0x000000ff1f00720c */ /* 0x000fe20003f65270 */
[----:B------:R-:W-:-:S12]  /*3a40*/  BSSY B1, `(.L_x_12336) ;  /* 0x000003a000017945 */ /* 0x000fd80003800000 */
[----:B------:R-:W-:Y:S05]  /*3a50*/  @!P3 BRA `(.L_x_12337) ;  /* 0x0000000000e0b947 */ /* 0x000fea0003800000 */
[----:B---34-:R-:W3:Y:S04]  /*3a60*/  LDL R12, [R1+0x4c] ;  /* 0x00004c00010c7983 */ /* 0x018ee80000100800 */
[----:B------:R-:W4:Y:S01]  /*3a70*/  LDL R11, [R1+0x6c] ;  /* 0x00006c00010b7983 */ /* 0x000f220000100800 */
[----:B-1----:R-:W-:Y:S01]  /*3a80*/  MOV R13, R61 ;  /* 0x0000003d000d7202 */ /* 0x002fe20000000f00 */
[----:B------:R-:W-:Y:S01]  /*3a90*/  BSSY B2, `(.L_x_12338) ;  /* 0x0000033000027945 */ /* 0x000fe20003800000 */
[----:B---3--:R-:W-:Y:S02]  /*3aa0*/  IMAD.SHL.U32 R53, R12, 0x8, RZ ;  /* 0x000000080c357824 */ /* 0x008fe400078e00ff */
[----:B--2---:R-:W-:Y:S01]  /*3ab0*/  IMAD.MOV.U32 R12, RZ, RZ, R60 ;  /* 0x000000ffff0c7224 */ /* 0x004fe200078e003c */
[----:B----4-:R-:W-:-:S03]  /*3ac0*/  ISETP.GE.AND P3, PT, R11, R98, PT ;  /* 0x000000620b00720c */ /* 0x010fc60003f66270 */
[----:B------:R-:W-:Y:S02]  /*3ad0*/  IMAD.WIDE R52, R53, 0x2, R12 ;  /* 0x0000000235347825 */ /* 0x000fe400078e020c */
[----:B------:R1:W2:Y:S08]  /*3ae0*/  LDS.128 R12, [R64+0x17000] ;  /* 0x01700000400c7984 */ /* 0x0002b00000000c00 */
[----:B-1----:R-:W-:Y:S05]  /*3af0*/  @P3 BRA `(.L_x_12339) ;  /* 0x0000000000b03947 */ /* 0x002fea0003800000 */
[----:B------:R-:W-:Y:S01]  /*3b00*/  SHF.R.U64 R54, R50, 0x10, R51 ;  /* 0x0000001032367819 */ /* 0x000fe20000001233 */
[--C-:B--2---:R-:W-:Y:S01]  /*3b10*/  HADD2.F32 R11, -RZ, R13.reuse.H1_H1 ;  /* 0x3000000dff0b7230 */ /* 0x104fe20000004100 */
[----:B------:R-:W-:Y:S01]  /*3b20*/  SHF.R.U64 R48, R48, 0x10, R49 ;  /* 0x0000001030307819 */ /* 0x000fe20000001231 */
[----:B------:R-:W-:Y:S01]  /*3b30*/  HADD2.F32 R13, -RZ, R13.H0_H0 ;  /* 0x2000000dff0d7230 */ /* 0x000fe20000004100 */
[----:B------:R-:W-:Y:S01]  /*3b40*/  SHF.R.U32.HI R51, RZ, 0x10, R51 ;  /* 0x00000010ff337819 */ /* 0x000fe20000011633 */
[----:B------:R-:W-:Y:S02]  /*3b50*/  HADD2.F32 R54, -RZ, R54.H0_H0 ;  /* 0x20000036ff367230 */ /* 0x000fe40000004100 */
[----:B------:R-:W-:-:S03]  /*3b60*/  HADD2.F32 R48, -RZ, R48.H0_H0 ;  /* 0x20000030ff307230 */ /* 0x000fc60000004100 */
[-C--:B------:R-:W-:Y:S01]  /*3b70*/  FMUL.FTZ R50, R11, R54.reuse ;  /* 0x000000360b327220 */ /* 0x080fe20000410000 */
[----:B------:R-:W-:-:S03]  /*3b80*/  FMUL.FTZ R54, R13, R54 ;  /* 0x000000360d367220 */ /* 0x000fc60000410000 */
[-C--:B------:R-:W-:Y:S01]  /*3b90*/  FFMA.FTZ R50, R13, R48.reuse, -R50 ;  /* 0x000000300d327223 */ /* 0x080fe20000010832 */
[----:B------:R-:W-:Y:S01]  /*3ba0*/  FFMA.FTZ R11, R11, R48, R54 ;  /* 0x000000300b0b7223 */ /* 0x000fe20000010036 */
[----:B------:R-:W-:Y:S01]  /*3bb0*/  SHF.R.U32.HI R48, RZ, 0x10, R49 ;  /* 0x00000010ff307819 */ /* 0x000fe20000011631 */
[----:B------:R-:W-:Y:S02]  /*3bc0*/  IMAD.MOV.U32 R49, RZ, RZ, R15 ;  /* 0x000000ffff317224 */ /* 0x000fe400078e000f */
[----:B------:R-:W-:Y:S01]  /*3bd0*/  IMAD.MOV.U32 R15, RZ, RZ, R12 ;  /* 0x000000ffff0f7224 */ /* 0x000fe200078e000c */
[----:B------:R-:W-:Y:S01]  /*3be0*/  F2FP.F16.F32.PACK_AB R11, R11, R50 ;  /* 0x000000320b0b723e */ /* 0x000fe200000000ff */
[----:B------:R-:W-:Y:S02]  /*3bf0*/  HADD2.F32 R12, -RZ, R51.H0_H0 ;  /* 0x20000033ff0c7230 */ /* 0x000fe40000004100 */
[--C-:B------:R-:W-:Y:S02]  /*3c00*/  HADD2.F32 R13, -RZ, R49.reuse.H1_H1 ;  /* 0x30000031ff0d7230 */ /* 0x100fe40000004100 */
[----:B------:R-:W-:-:S02]  /*3c10*/  HADD2.F32 R49, -RZ, R49.H0_H0 ;  /* 0x20000031ff317230 */ /* 0x000fc40000004100 */
[----:B------:R-:W-:Y:S02]  /*3c20*/  HADD2.F32 R48, -RZ, R48.H0_H0 ;  /* 0x20000030ff307230 */ /* 0x000fe40000004100 */
[-C--:B------:R-:W-:Y:S01]  /*3c30*/  FMUL.FTZ R54, R13, R12.reuse ;  /* 0x0000000c0d367220 */ /* 0x080fe20000410000 */
[----:B------:R-:W-:-:S03]  /*3c40*/  FMUL.FTZ R56, R49, R12 ;  /* 0x0000000c31387220 */ /* 0x000fc60000410000 */
[-C--:B------:R-:W-:Y:S01]  /*3c50*/  FFMA.FTZ R12, R49, R48.reuse, -R54 ;  /* 0x00000030310c7223 */ /* 0x080fe20000010836 */
[----:B------:R-:W-:Y:S02]  /*3c60*/  HADD2.F32 R49, -RZ, R110.H1_H1 ;  /* 0x3000006eff317230 */ /* 0x000fe40000004100 */
[----:B------:R-:W-:Y:S01]  /*3c70*/  FFMA.FTZ R13, R13, R48, R56 ;  /* 0x000000300d0d7223 */ /* 0x000fe20000010038 */
[--C-:B------:R-:W-:Y:S02]  /*3c80*/  HADD2.F32 R48, -RZ, R15.reuse.H1_H1 ;  /* 0x3000000fff307230 */ /* 0x100fe40000004100 */
[----:B------:R-:W-:Y:S02]  /*3c90*/  HADD2.F32 R54, -RZ, R15.H0_H0 ;  /* 0x2000000fff367230 */ /* 0x000fe40000004100 */
[----:B------:R-:W-:Y:S02]  /*3ca0*/  HADD2.F32 R15, -RZ, R108.H0_H0 ;  /* 0x2000006cff0f7230 */ /* 0x000fe40000004100 */
[-C--:B------:R-:W-:Y:S01]  /*3cb0*/  FMUL.FTZ R51, R48, R49.reuse ;  /* 0x0000003130337220 */ /* 0x080fe20000410000 */
[----:B------:R-:W-:-:S03]  /*3cc0*/  FMUL.FTZ R49, R54, R49 ;  /* 0x0000003136317220 */ /* 0x000fc60000410000 */
[-C--:B------:R-:W-:Y:S01]  /*3cd0*/  FFMA.FTZ R54, R54, R15.reuse, -R51 ;  /* 0x0000000f36367223 */ /* 0x080fe20000010833 */
[----:B------:R-:W-:Y:S01]  /*3ce0*/  FFMA.FTZ R15, R48, R15, R49 ;  /* 0x0000000f300f7223 */ /* 0x000fe20000010031 */
[--C-:B------:R-:W-:Y:S02]  /*3cf0*/  HADD2.F32 R49, -RZ, R107.reuse.H1_H1 ;  /* 0x3000006bff317230 */ /* 0x100fe40000004100 */
[--C-:B------:R-:W-:Y:S02]  /*3d00*/  HADD2.F32 R48, -RZ, R14.reuse.H1_H1 ;  /* 0x3000000eff307230 */ /* 0x100fe40000004100 */
[----:B------:R-:W-:Y:S02]  /*3d10*/  HADD2.F32 R14, -RZ, R14.H0_H0 ;  /* 0x2000000eff0e7230 */ /* 0x000fe40000004100 */
[----:B------:R-:W-:Y:S02]  /*3d20*/  HADD2.F32 R107, -RZ, R107.H0_H0 ;  /* 0x2000006bff6b7230 */ /* 0x000fe40000004100 */
[-C--:B------:R-:W-:Y:S01]  /*3d30*/  FMUL.FTZ R51, R48, R49.reuse ;  /* 0x0000003130337220 */ /* 0x080fe20000410000 */
[----:B------:R-:W-:-:S03]  /*3d40*/  FMUL.FTZ R49, R14, R49 ;  /* 0x000000310e317220 */ /* 0x000fc60000410000 */
[-C--:B------:R-:W-:Y:S01]  /*3d50*/  FFMA.FTZ R51, R14, R107.reuse, -R51 ;  /* 0x0000006b0e337223 */ /* 0x080fe20000010833 */
[----:B------:R-:W-:Y:S01]  /*3d60*/  FFMA.FTZ R48, R48, R107, R49 ;  /* 0x0000006b30307223 */ /* 0x000fe20000010031 */
[----:B------:R-:W-:Y:S01]  /*3d70*/  F2FP.F16.F32.PACK_AB R49, R13, R12 ;  /* 0x0000000c0d31723e */ /* 0x000fe200000000ff */
[----:B------:R-:W-:Y:S01]  /*3d80*/  IMAD.MOV.U32 R13, RZ, RZ, R11 ;  /* 0x000000ffff0d7224 */ /* 0x000fe200078e000b */
[----:B------:R-:W-:Y:S02]  /*3d90*/  F2FP.F16.F32.PACK_AB R12, R15, R54 ;  /* 0x000000360f0c723e */ /* 0x000fe400000000ff */
[----:B------:R-:W-:Y:S01]  /*3da0*/  F2FP.F16.F32.PACK_AB R14, R48, R51 ;  /* 0x00000033300e723e */ /* 0x000fe200000000ff */
[----:B------:R-:W-:-:S07]  /*3db0*/  IMAD.MOV.U32 R15, RZ, RZ, R49 ;  /* 0x000000ffff0f7224 */ /* 0x000fce00078e0031 */
.L_x_12339:
[----:B------:R-:W-:Y:S05]  /*3dc0*/  BSYNC B2 ;  /* 0x0000000000027941 */ /* 0x000fea0003800000 */
.L_x_12338:
[----:B--2---:R1:W-:Y:S02]  /*3dd0*/  ST.E.128 desc[UR38][R52.64], R12 ;  /* 0x0000000c34007985 */ /* 0x0043e4000c101d26 */
.L_x_12337:
[----:B------:R-:W-:Y:S05]  /*3de0*/  BSYNC B1 ;  /* 0x0000000000017941 */ /* 0x000fea0003800000 */
.L_x_12336:
        /* <DEDUP_REMOVED lines=13> */
[--C-:B------:R-:W-:Y:S02]  /*3ec0*/  SHF.R.U64 R45, R46, 0x10, R47.reuse ;  /* 0x000000102e2d7819 */ /* 0x100fe4000000122f */
[----:B--2---:R-:W-:Y:S01]  /*3ed0*/  MOV R11, R13 ;  /* 0x0000000d000b7202 */ /* 0x004fe20000000f00 */
        /* <DEDUP_REMOVED lines=8> */
[----:B------:R-:W-:Y:S02]  /*3f60*/  HADD2.F32 R15, -RZ, R15.H0_H0 ;  /* 0x2000000fff0f7230 */ /* 0x000fe40000004100 */
        /* <DEDUP_REMOVED lines=9> */
[----:B------:R-:W-:Y:S01]  /*4000*/  HADD2.F32 R15, -RZ, R12.H1_H1 ;  /* 0x3000000cff0f7230 */ /* 0x000fe20000004100 */
[----:B------:R-:W-:Y:S01]  /*4010*/  F2FP.F16.F32.PACK_AB R11, R44, R11 ;  /* 0x0000000b2c0b723e */ /* 0x000fe200000000ff */
[----:B------:R-:W-:-:S02]  /*4020*/  HADD2.F32 R45, -RZ, R14.H1_H1 ;  /* 0x3000000eff2d7230 */ /* 0x000fc40000004100 */
[----:B------:R-:W-:Y:S02]  /*4030*/  HADD2.F32 R105, -RZ, R105.H0_H0 ;  /* 0x20000069ff697230 */ /* 0x000fe40000004100 */
[-C--:B------:R-:W-:Y:S01]  /*4040*/  FMUL.FTZ R51, R15, R50.reuse ;  /* 0x000000320f337220 */ /* 0x080fe20000410000 */
[----:B------:R-:W-:Y:S02]  /*4050*/  HADD2.F32 R12, -RZ, R12.H0_H0 ;  /* 0x2000000cff0c7230 */ /* 0x000fe40000004100 */
[----:B------:R-:W-:Y:S02]  /*4060*/  HADD2.F32 R14, -RZ, R14.H0_H0 ;  /* 0x2000000eff0e7230 */ /* 0x000fe40000004100 */
[----:B------:R-:W-:Y:S01]  /*4070*/  FMUL.FTZ R53, R45, R105 ;  /* 0x000000692d357220 */ /* 0x000fe20000410000 */
[--C-:B------:R-:W-:Y:S02]  /*4080*/  HADD2.F32 R47, -RZ, R103.reuse.H0_H0 ;  /* 0x20000067ff2f7230 */ /* 0x100fe40000004100 */
[----:B------:R-:W-:Y:S01]  /*4090*/  FMUL.FTZ R50, R12, R50 ;  /* 0x000000320c327220 */ /* 0x000fe20000410000 */
[----:B------:R-:W-:-:S02]  /*40a0*/  HADD2.F32 R103, -RZ, R103.H1_H1 ;  /* 0x30000067ff677230 */ /* 0x000fc40000004100 */
[----:B------:R-:W-:Y:S01]  /*40b0*/  FMUL.FTZ R52, R14, R105 ;  /* 0x000000690e347220 */ /* 0x000fe20000410000 */
        /* <DEDUP_REMOVED lines=8> */
.L_x_12343:
[----:B------:R-:W-:Y:S05]  /*4140*/  BSYNC B2 ;  /* 0x0000000000027941 */ /* 0x000fea0003800000 */
.L_x_12342:
[----:B--2---:R1:W-:Y:S02]  /*4150*/  ST.E.128 desc[UR38][R48.64], R12 ;  /* 0x0000000c30007985 */ /* 0x0043e4000c101d26 */
.L_x_12341:
[----:B------:R-:W-:Y:S05]  /*4160*/  BSYNC B1 ;  /* 0x0000000000017941 */ /* 0x000fea0003800000 */
.L_x_12340:
        /* <DEDUP_REMOVED lines=12> */
[----:B--2---:R-:W-:Y:S01]  /*4230*/  IMAD.MOV.U32 R40, RZ, RZ, R15 ;  /* 0x000000ffff287224 */ /* 0x004fe200078e000f */
        /* <DEDUP_REMOVED lines=39> */
.L_x_12347:
[----:B------:R-:W-:Y:S05]  /*44b0*/  BSYNC B2 ;  /* 0x0000000000027941 */ /* 0x000fea0003800000 */
.L_x_12346:
[----:B--2---:R1:W-:Y:S02]  /*44c0*/  ST.E.128 desc[UR38][R44.64], R12 ;  /* 0x0000000c2c007985 */ /* 0x0043e4000c101d26 */
.L_x_12345:
[----:B------:R-:W-:Y:S05]  /*44d0*/  BSYNC B1 ;  /* 0x0000000000017941 */ /* 0x000fea0003800000 */
.L_x_12344:
        /* <DEDUP_REMOVED lines=50> */
.L_x_12349:
[----:B------:R-:W-:Y:S05]  /*4800*/  BSYNC B1 ;  /* 0x0000000000017941 */ /* 0x000fea0003800000 */
.L_x_12348:
[----:B--2---:R1:W-:Y:S01]  /*4810*/  ST.E.128 desc[UR38][R40.64], R12 ;  /* 0x0000000c28007985 */ /* 0x0043e2000c101d26 */
[----:B------:R-:W-:Y:S05]  /*4820*/  BRA `(.L_x_12327) ;  /* 0x0000002000cc7947 */ /* 0x000fea0003800000 */
.L_x_12320:
        /* <DEDUP_REMOVED lines=46> */
.L_x_12351:
[----:B------:R-:W-:Y:S05]  /*4b10*/  BSYNC B1 ;  /* 0x0000000000017941 */ /* 0x000fea0003800000 */
.L_x_12350:
[----:B0----5:R-:W-:Y:S01]  /*4b20*/  IMAD.MOV.U32 R12, RZ, RZ, R39 ;  /* 0x000000ffff0c7224 */ /* 0x021fe200078e0027 */
[----:B------:R-:W-:Y:S01]  /*4b30*/  MOV R11, R38 ;  /* 0x00000026000b7202 */ /* 0x000fe20000000f00 */
[----:B------:R-:W-:Y:S01]  /*4b40*/  IMAD.MOV.U32 R13, RZ, RZ, R36 ;  /* 0x000000ffff0d7224 */ /* 0x000fe200078e0024 */
[----:B------:R-:W-:Y:S01]  /*4b50*/  MOV R14, R43 ;  /* 0x0000002b000e7202 */ /* 0x000fe20000000f00 */
[----:B------:R-:W-:Y:S01]  /*4b60*/  UISETP.NE.AND UP0, UPT, UR41, 0x3, UPT ;  /* 0x000000032900788c */ /* 0x000fe2000bf05270 */
[----:B------:R-:W-:Y:S01]  /*4b70*/  PRMT R110, R11, 0x5410, R12 ;  /* 0x000054100b6e7816 */ /* 0x000fe2000000000c */
[----:B------:R-:W-:Y:S01]  /*4b80*/  IMAD.MOV.U32 R11, RZ, RZ, R37 ;  /* 0x000000ffff0b7224 */ /* 0x000fe200078e0025 */
[----:B------:R-:W-:Y:S01]  /*4b90*/  PRMT R116, R14, 0x7610, R116 ;  /* 0x000076100e747816 */ /* 0x000fe20000000074 */
[----:B------:R-:W-:Y:S02]  /*4ba0*/  IMAD.MOV.U32 R12, RZ, RZ, R42 ;  /* 0x000000ffff0c7224 */ /* 0x000fe400078e002a */
[----:B------:R-:W-:Y:S01]  /*4bb0*/  PLOP3.LUT P2, PT, PT, PT, UP0, 0x80, 0x0 ;  /* 0x000000000000781c */ /* 0x000fe20003f4f008 */
[----:B------:R-:W-:Y:S01]  /*4bc0*/  IMAD.MOV.U32 R14, RZ, RZ, R47 ;  /* 0x000000ffff0e7224 */ /* 0x000fe200078e002f */
[----:B------:R-:W-:Y:S01]  /*4bd0*/  PRMT R111, R13, 0x5410, R11 ;  /* 0x000054100d6f7816 */ /* 0x000fe2000000000b */
[----:B------:R-:W-:Y:S01]  /*4be0*/  IMAD.MOV.U32 R11, RZ, RZ, R40 ;  /* 0x000000ffff0b7224 */ /* 0x000fe200078e0028 */
[----:B------:R-:W-:Y:S01]  /*4bf0*/  PRMT R114, R114, 0x5410, R12 ;  /* 0x0000541072727816 */ /* 0x000fe2000000000c */
[----:B------:R-:W-:-:S02]  /*4c00*/  IMAD.MOV.U32 R12, RZ, RZ, R41 ;  /* 0x000000ffff0c7224 */ /* 0x000fc400078e0029 */
[----:B------:R-:W-:Y:S01]  /*4c10*/  IMAD.MOV.U32 R13, RZ, RZ, R46 ;  /* 0x000000ffff0d7224 */ /* 0x000fe200078e002e */
[----:B------:R-:W-:Y:S02]  /*4c20*/  PRMT R115, R11, 0x7610, R115 ;  /* 0x000076100b737816 */ /* 0x000fe40000000073 */
        /* <DEDUP_REMOVED lines=25> */
[----:B------:R-:W-:-:S03]  /*4dc0*/  IMAD.MOV.U32 R11, RZ, RZ, R56 ;  /* 0x000000ffff0b7224 */ /* 0x000fc600078e0038 */
[----:B------:R-:W-:Y:S02]  /*4dd0*/  PRMT R107, R12, 0x7610, R107 ;  /* 0x000076100c6b7816 */ /* 0x000fe4000000006b */
[----:B------:R-:W-:Y:S01]  /*4de0*/  PRMT R120, R120, 0x5410, R11 ;  /* 0x0000541078787816 */ /* 0x000fe2000000000b */
[----:B------:R-:W-:Y:S06]  /*4df0*/  @!P2 BRA `(.L_x_12352) ;  /* 0x000000000004a947 */ /* 0x000fec0003800000 */
[----:B------:R-:W-:Y:S01]  /*4e00*/  BPT.TRAP 0x1 ;  /* 0x000000040000795c */ /* 0x000fe20000300000 */
.L_x_12352:
[----:B------:R-:W-:Y:S01]  /*4e10*/  IMAD R32, R18, 0x8, R2 ;  /* 0x0000000812207824 */ /* 0x000fe200078e0202 */
[----:B------:R-:W-:Y:S01]  /*4e20*/  SHF.L.U32 R85, R138, 0x1f, RZ ;  /* 0x0000001f8a557819 */ /* 0x000fe200000006ff */
[----:B------:R-:W-:Y:S03]  /*4e30*/  BSSY B1, `(.L_x_12353) ;  /* 0x0000003000017945 */ /* 0x000fe60003800000 */
[----:B------:R-:W0:Y:S02]  /*4e40*/  SYNCS.PHASECHK.TRANS64.TRYWAIT P4, [R32+URZ+0x2d890], R85 ;  /* 0x02d89055200075a7 */ /* 0x000e24000808017f */
[----:B0-----:R-:W-:Y:S05]  /*4e50*/  @!P4 BRA `(.L_x_12354) ;  /* 0x000001900088c947 */ /* 0x001fea0003800000 */
.L_x_12592:
[----:B------:R-:W-:Y:S05]  /*4e60*/  BSYNC B1 ;  /* 0x0000000000017941 */ /* 0x000fea0003800000 */
.L_x_12353:
[----:B------:R-:W-:-:S03]  /*4e70*/  UMOV UR4, 0xffffffff ;  /* 0xffffffff00047882 */ /* 0x000fc60000000000 */
[----:B------:R-:W-:Y:S05]  /*4e80*/  BRA.DIV UR4, `(.L_x_12355) ;  /* 0x0000019204907947 */ /* 0x000fea000b800000 */
[----:B------:R1:W2:Y:S04]  /*4e90*/  SHFL.IDX PT, R89, R61, RZ, 0x1e1f ;  /* 0x001e1fff3d597589 */ /* 0x0002a800000e0000 */
[----:B------:R1:W3:Y:S02]  /*4ea0*/  SHFL.IDX PT, R88, R60, RZ, 0x1e1f ;  /* 0x001e1fff3c587589 */ /* 0x0002e400000e0000 */
.L_x_12596:
[----:B------:R-:W-:Y:S05]  /*4eb0*/  @P3 BRA `(.L_x_12327) ;  /* 0x0000001c00283947 */ /* 0x000fea0003800000 */
[----:B------:R-:W4:Y:S01]  /*4ec0*/  LDC R11, c[0x0][0x2f4] ;  /* 0x0000bd00ff0b7b82 */ /* 0x000f220000000800 */
[----:B------:R-:W-:Y:S01]  /*4ed0*/  ISETP.NE.AND P3, PT, R29, RZ, PT ;  /* 0x000000ff1d00720c */ /* 0x000fe20003f65270 */
[----:B------:R-:W-:Y:S01]  /*4ee0*/  BSSY B1, `(.L_x_12356) ;  /* 0x000007c000017945 */ /* 0x000fe20003800000 */
[----:B----4-:R-:W-:-:S11]  /*4ef0*/  IADD3 R103, -R99, R11, RZ ;  /* 0x0000000b63677210 */ /* 0x010fd60007ffe1ff */
        /* <DEDUP_REMOVED lines=17> */
[----:B-----5:R-:W-:-:S04]  /*5010*/  LOP3.LUT R13, R13, R15, RZ, 0x3c, !PT ;  /* 0x0000000f0d0d7212 */ /* 0x020fc800078e3cff */
[----:B--2---:R-:W-:-:S05]  /*5020*/  IADD3 R12, R13, R12, R14 ;  /* 0x0000000c0d0c7210 */ /* 0x004fca0007ffe00e */
[C---:B------:R-:W-:Y:S02]  /*5030*/  IMAD R60, R18.reuse, 0x3000, R12 ;  /* 0x00003000123c7824 */ /* 0x040fe400078e020c */
[----:B------:R-:W-:Y:S02]  /*5040*/  IMAD R12, R18, 0x3000, R96 ;  /* 0x00003000120c7824 */ /* 0x000fe400078e0260 */
[--C-:B------:R-:W-:Y:S02]  /*5050*/  IMAD R60, R60, 0x2, R2.reuse ;  /* 0x000000023c3c7824 */ /* 0x100fe400078e0202 */
[----:B------:R-:W-:-:S04]  /*5060*/  IMAD R12, R12, 0x2, R2 ;  /* 0x000000020c0c7824 */ /* 0x000fc800078e0202 */
[----:B------:R-:W1:Y:S04]  /*5070*/  LDS.128 R60, [R60+0x15400] ;  /* 0x015400003c3c7984 */ /* 0x000e680000000c00 */
[----:B------:R-:W2:Y:S01]  /*5080*/  LDS.128 R12, [R12+0x15400] ;  /* 0x015400000c0c7984 */ /* 0x000ea20000000c00 */
[----:B------:R-:W-:Y:S05]  /*5090*/  @P3 BRA `(.L_x_12359) ;  /* 0x0000000400643947 */ /* 0x000fea0003800000 */
[----:B-1----:R-:W-:Y:S01]  /*50a0*/  MOV R106, R61 ;  /* 0x0000003d006a7202 */ /* 0x002fe20000000f00 */
[----:B--2---:R-:W-:Y:S01]  /*50b0*/  IMAD.MOV.U32 R105, RZ, RZ, R13 ;  /* 0x000000ffff697224 */ /* 0x004fe200078e000d */
        /* <DEDUP_REMOVED lines=43> */
[----:B------:R-:W-:Y:S02]  /*5370*/  HADD2.F32 R59, -RZ, R59.H0_H0 ;  /* 0x2000003bff3b7230 */ /* 0x000fe40000004100 */
[----:B------:R-:W-:-:S03]  /*5380*/  IMAD.MOV.U32 R61, RZ, RZ, R45 ;  /* 0x000000ffff3d7224 */ /* 0x000fc600078e002d */
        /* <DEDUP_REMOVED lines=39> */
[----:B------:R-:W-:Y:S02]  /*5600*/  F2FP.F16.F32.PACK_AB R47, R47, R105 ;  /* 0x000000692f2f723e */ /* 0x000fe400000000ff */
[----:B------:R-:W-:-:S03]  /*5610*/  MOV R14, R57 ;  /* 0x00000039000e7202 */ /* 0x000fc60000000f00 */
[----:B------:R-:W-:-:S07]  /*5620*/  IMAD.MOV.U32 R62, RZ, RZ, R47 ;  /* 0x000000ffff3e7224 */ /* 0x000fce00078e002f */
.L_x_12359:
[----:B------:R-:W-:Y:S05]  /*5630*/  BSYNC B2 ;  /* 0x0000000000027941 */ /* 0x000fea0003800000 */
.L_x_12358:
[----:B---3--:R-:W-:-:S04]  /*5640*/  LEA R44, P3, R10, R88, 0x1 ;  /* 0x000000580a2c7211 */ /* 0x008fc800078608ff */
[----:B------:R-:W-:Y:S02]  /*5650*/  LEA.HI.X R45, R10, R89, R93, 0x1, P3 ;  /* 0x000000590a2d7211 */ /* 0x000fe400018f0c5d */
[----:B------:R-:W-:-:S03]  /*5660*/  ISETP.GE.AND P3, PT, R104, R11, PT ;  /* 0x0000000b6800720c */ /* 0x000fc60003f66270 */
[----:B--2---:R2:W-:Y:S10]  /*5670*/  ST.E.128 desc[UR38][R44.64], R12 ;  /* 0x0000000c2c007985 */ /* 0x0045f4000c101d26 */
[----:B--2---:R-:W-:-:S05]  /*5680*/  @!P3 IMAD.WIDE R12, R104, 0x2, R88 ;  /* 0x00000002680cb825 */ /* 0x004fca00078e0258 */
[----:B-1----:R4:W-:Y:S02]  /*5690*/  @!P3 ST.E.128 desc[UR38][R12.64], R60 ;  /* 0x0000003c0c00b985 */ /* 0x0029e4000c101d26 */
.L_x_12357:
[----:B------:R-:W-:Y:S05]  /*56a0*/  BSYNC B1 ;  /* 0x0000000000017941 */ /* 0x000fea0003800000 */
.L_x_12356:
[----:B------:R-:W-:Y:S01]  /*56b0*/  ISETP.NE.AND P3, PT, R30, RZ, PT ;  /* 0x000000ff1e00720c */ /* 0x000fe20003f65270 */
[----:B------:R-:W-:-:S12]  /*56c0*/  BSSY B1, `(.L_x_12360) ;  /* 0x000007e000017945 */ /* 0x000fd80003800000 */
[----:B------:R-:W-:Y:S05]  /*56d0*/  @!P3 BRA `(.L_x_12361) ;  /* 0x0000000400f0b947 */ /* 0x000fea0003800000 */
[----:B----4-:R-:W4:Y:S04]  /*56e0*/  LDL R12, [R1] ;  /* 0x00000000010c7983 */ /* 0x010f280000100800 */
[----:B------:R-:W5:Y:S04]  /*56f0*/  LDL R15, [R1+0xc] ;  /* 0x00000c00010f7983 */ /* 0x000f680000100800 */
[----:B------:R-:W2:Y:S04]  /*5700*/  LDL R14, [R1+0x40] ;  /* 0x00004000010e7983 */ /* 0x000ea80000100800 */
[----:B------:R-:W3:Y:S01]  /*5710*/  LDL R13, [R1+0x44] ;  /* 0x00004400010d7983 */ /* 0x000ee20000100800 */
[----:B------:R-:W-:Y:S01]  /*5720*/  ISETP.GE.AND P3, PT, R0, R98, PT ;  /* 0x000000620000720c */ /* 0x000fe20003f66270 */
[----:B------:R-:W-:Y:S01]  /*5730*/  BSSY B2, `(.L_x_12362) ;  /* 0x0000070000027945 */ /* 0x000fe20003800000 */
[----:B----4-:R-:W-:-:S04]  /*5740*/  LOP3.LUT P4, RZ, R12, 0x1, RZ, 0xc0, !PT ;  /* 0x000000010cff7812 */ /* 0x010fc8000788c0ff */
[----:B------:R-:W-:Y:S01]  /*5750*/  SEL R12, R99, R103, !P4 ;  /* 0x00000067630c7207 */ /* 0x000fe20006000000 */
[----:B-----5:R-:W-:Y:S01]  /*5760*/  IMAD.MOV.U32 R44, RZ, RZ, R15 ;  /* 0x000000ffff2c7224 */ /* 0x020fe200078e000f */
[----:B--2---:R-:W-:Y:S01]  /*5770*/  MOV R15, R14 ;  /* 0x0000000e000f7202 */ /* 0x004fe20000000f00 */
[----:B---3--:R-:W-:Y:S01]  /*5780*/  IMAD.MOV.U32 R14, RZ, RZ, R13 ;  /* 0x000000ffff0e7224 */ /* 0x008fe200078e000d */
[----:B------:R-:W-:-:S04]  /*5790*/  SHF.R.S32.HI R13, RZ, 0x1f, R12 ;  /* 0x0000001fff0d7819 */ /* 0x000fc8000001140c */
        /* <DEDUP_REMOVED lines=15> */
[----:B------:R-:W2:Y:S04]  /*5890*/  LDS.128 R12, [R13+0x15400] ;  /* 0x015400000d0c7984 */ /* 0x000ea80000000c00 */
[----:B------:R-:W3:Y:S01]  /*58a0*/  LDS.128 R44, [R44+0x15400] ;  /* 0x015400002c2c7984 */ /* 0x000ee20000000c00 */
[----:B------:R-:W-:Y:S05]  /*58b0*/  @P3 BRA `(.L_x_12363) ;  /* 0x00000004005c3947 */ /* 0x000fea0003800000 */
[----:B---3--:R-:W-:Y:S01]  /*58c0*/  IMAD.MOV.U32 R58, RZ, RZ, R45 ;  /* 0x000000ffff3a7224 */ /* 0x008fe200078e002d */
[----:B------:R-:W-:Y:S01]  /*58d0*/  SHF.R.U64 R40, R40, 0x10, R41 ;  /* 0x0000001028287819 */ /* 0x000fe20000001229 */
[----:B--2---:R-:W-:Y:S01]  /*58e0*/  IMAD.MOV.U32 R57, RZ, RZ, R13 ;  /* 0x000000ffff397224 */ /* 0x004fe200078e000d */
        /* <DEDUP_REMOVED lines=65> */
[----:B------:R-:W-:Y:S02]  /*5d00*/  HADD2.F32 R44, -RZ, R114.H0_H0 ;  /* 0x20000072ff2c7230 */ /* 0x000fe40000004100 */
[----:B------:R-:W-:Y:S02]  /*5d10*/  HADD2.F32 R40, -RZ, R14.H0_H0 ;  /* 0x2000000eff287230 */ /* 0x000fe40000004100 */
[----:B------:R-:W-:Y:S02]  /*5d20*/  HADD2.F32 R46, -RZ, R46.H1_H1 ;  /* 0x3000002eff2e7230 */ /* 0x000fe40000004100 */
[----:B------:R-:W-:Y:S01]  /*5d30*/  FMUL.FTZ R54, R12, R44 ;  /* 0x0000002c0c367220 */ /* 0x000fe20000410000 */
[----:B------:R-:W-:-:S02]  /*5d40*/  HADD2.F32 R14, -RZ, R14.H1_H1 ;  /* 0x3000000eff0e7230 */ /* 0x000fc40000004100 */
[----:B------:R-:W-:Y:S01]  /*5d50*/  FMUL.FTZ R44, R40, R44 ;  /* 0x0000002c282c7220 */ /* 0x000fe20000410000 */
[----:B------:R-:W-:Y:S02]  /*5d60*/  HADD2.F32 R114, -RZ, R114.H1_H1 ;  /* 0x30000072ff727230 */ /* 0x000fe40000004100 */
[-C--:B------:R-:W-:Y:S01]  /*5d70*/  FMUL.FTZ R105, R46, R43.reuse ;  /* 0x0000002b2e697220 */ /* 0x080fe20000410000 */
[----:B------:R-:W-:-:S03]  /*5d80*/  FMUL.FTZ R107, R14, R43 ;  /* 0x0000002b0e6b7220 */ /* 0x000fc60000410000 */
[-C--:B------:R-:W-:Y:S01]  /*5d90*/  FFMA.FTZ R43, R14, R63.reuse, -R105 ;  /* 0x0000003f0e2b7223 */ /* 0x080fe20000010869 */
[-C--:B------:R-:W-:Y:S01]  /*5da0*/  FFMA.FTZ R54, R40, R114.reuse, -R54 ;  /* 0x0000007228367223 */ /* 0x080fe20000010836 */
[----:B------:R-:W-:Y:S01]  /*5db0*/  FFMA.FTZ R44, R12, R114, R44 ;  /* 0x000000720c2c7223 */ /* 0x000fe2000001002c */
[----:B------:R-:W-:Y:S01]  /*5dc0*/  FFMA.FTZ R63, R46, R63, R107 ;  /* 0x0000003f2e3f7223 */ /* 0x000fe2000001006b */
[----:B------:R-:W-:Y:S02]  /*5dd0*/  F2FP.F16.F32.PACK_AB R40, R53, R57 ;  /* 0x000000393528723e */ /* 0x000fe400000000ff */
[----:B------:R-:W-:Y:S01]  /*5de0*/  F2FP.F16.F32.PACK_AB R12, R47, R58 ;  /* 0x0000003a2f0c723e */ /* 0x000fe200000000ff */
[----:B------:R-:W-:Y:S01]  /*5df0*/  IMAD.MOV.U32 R47, RZ, RZ, R59 ;  /* 0x000000ffff2f7224 */ /* 0x000fe200078e003b */
[----:B------:R-:W-:Y:S01]  /*5e00*/  F2FP.F16.F32.PACK_AB R46, R63, R44 ;  /* 0x0000002c3f2e723e */ /* 0x000fe200000000ff */
[----:B------:R-:W-:Y:S01]  /*5e10*/  IMAD.MOV.U32 R44, RZ, RZ, R40 ;  /* 0x000000ffff2c7224 */ /* 0x000fe200078e0028 */
[----:B------:R-:W-:-:S07]  /*5e20*/  F2FP.F16.F32.PACK_AB R14, R43, R54 ;  /* 0x000000362b0e723e */ /* 0x000fce00000000ff */
.L_x_12363:
[----:B------:R-:W-:Y:S05]  /*5e30*/  BSYNC B2 ;  /* 0x0000000000027941 */ /* 0x000fea0003800000 */
.L_x_12362:
[----:B------:R-:W-:-:S04]  /*5e40*/  LEA R40, P3, R20, R88, 0x1 ;  /* 0x0000005814287211 */ /* 0x000fc800078608ff */
[----:B------:R-:W-:Y:S02]  /*5e50*/  LEA.HI.X R41, R20, R89, R92, 0x1, P3 ;  /* 0x0000005914297211 */ /* 0x000fe400018f0c5c */
[----:B------:R-:W-:-:S03]  /*5e60*/  ISETP.GE.AND P3, PT, R56, R11, PT ;  /* 0x0000000b3800720c */ /* 0x000fc60003f66270 */
[----:B--2---:R2:W-:Y:S10]  /*5e70*/  ST.E.128 desc[UR38][R40.64], R12 ;  /* 0x0000000c28007985 */ /* 0x0045f4000c101d26 */
[----:B------:R-:W-:-:S05]  /*5e80*/  @!P3 IMAD.WIDE R42, R56, 0x2, R88 ;  /* 0x00000002382ab825 */ /* 0x000fca00078e0258 */
[----:B---3--:R2:W-:Y:S02]  /*5e90*/  @!P3 ST.E.128 desc[UR38][R42.64], R44 ;  /* 0x0000002c2a00b985 */ /* 0x0085e4000c101d26 */
.L_x_12361:
[----:B------:R-:W-:Y:S05]  /*5ea0*/  BSYNC B1 ;  /* 0x0000000000017941 */ /* 0x000fea0003800000 */
.L_x_12360:
[----:B------:R-:W-:-:S13]  /*5eb0*/  ISETP.NE.AND P3, PT, R31, RZ, PT ;  /* 0x000000ff1f00720c */ /* 0x000fda0003f65270 */
[----:B------:R-:W-:Y:S05]  /*5ec0*/  @!P3 BRA `(.L_x_12327) ;  /* 0x0000000c0024b947 */ /* 0x000fea0003800000 */
[----:B--2-4-:R-:W2:Y:S04]  /*5ed0*/  LDL R12, [R1] ;  /* 0x00000000010c7983 */ /* 0x014ea80000100800 */
[----:B------:R-:W4:Y:S04]  /*5ee0*/  LDL R15, [R1+0xc] ;  /* 0x00000c00010f7983 */ /* 0x000f280000100800 */
[----:B------:R-:W5:Y:S04]  /*5ef0*/  LDL R14, [R1+0x40] ;  /* 0x00004000010e7983 */ /* 0x000f680000100800 */
[----:B------:R-:W5:Y:S01]  /*5f00*/  LDL R13, [R1+0x44] ;  /* 0x00004400010d7983 */ /* 0x000f620000100800 */
[----:B---3--:R-:W-:-:S04]  /*5f10*/  LEA R44, P3, R21, R88, 0x1 ;  /* 0x00000058152c7211 */ /* 0x008fc800078608ff */
[----:B------:R-:W-:Y:S02]  /*5f20*/  LEA.HI.X R45, R21, R89, R91, 0x1, P3 ;  /* 0x00000059152d7211 */ /* 0x000fe400018f0c5b */
[----:B------:R-:W-:Y:S01]  /*5f30*/  ISETP.GE.AND P3, PT, R3, R98, PT ;  /* 0x000000620300720c */ /* 0x000fe20003f66270 */
[----:B------:R-:W-:Y:S01]  /*5f40*/  BSSY B1, `(.L_x_12364) ;  /* 0x000006d000017945 */ /* 0x000fe20003800000 */
[----:B--2---:R-:W-:-:S04]  /*5f50*/  LOP3.LUT P4, RZ, R12, 0x2, RZ, 0xc0, !PT ;  /* 0x000000020cff7812 */ /* 0x004fc8000788c0ff */
[----:B------:R-:W-:-:S04]  /*5f60*/  SEL R103, R99, R103, !P4 ;  /* 0x0000006763677207 */ /* 0x000fc80006000000 */
[----:B------:R-:W-:-:S04]  /*5f70*/  SHF.R.S32.HI R12, RZ, 0x1f, R103 ;  /* 0x0000001fff0c7819 */ /* 0x000fc80000011467 */
[----:B------:R-:W-:-:S04]  /*5f80*/  LEA.HI R12, R12, R103, RZ, 0x4 ;  /* 0x000000670c0c7211 */ /* 0x000fc800078f20ff */
[----:B------:R-:W-:Y:S01]  /*5f90*/  SHF.R.S32.HI R12, RZ, 0x4, R12 ;  /* 0x00000004ff0c7819 */ /* 0x000fe2000001140c */
[----:B----4-:R-:W-:-:S03]  /*5fa0*/  IMAD.MOV.U32 R40, RZ, RZ, R15 ;  /* 0x000000ffff287224 */ /* 0x010fc600078e000f */
[----:B------:R-:W-:Y:S01]  /*5fb0*/  LEA.HI.SX32 R12, R5, R12, 0x1d ;  /* 0x0000000c050c7211 */ /* 0x000fe200078feaff */
[----:B-----5:R-:W-:Y:S01]  /*5fc0*/  IMAD.MOV.U32 R15, RZ, RZ, R14 ;  /* 0x000000ffff0f7224 */ /* 0x020fe200078e000e */
[----:B------:R-:W-:Y:S02]  /*5fd0*/  MOV R14, R13 ;  /* 0x0000000d000e7202 */ /* 0x000fe40000000f00 */
        /* <DEDUP_REMOVED lines=15> */
[--C-:B------:R-:W-:Y:S01]  /*60d0*/  SHF.R.U64 R36, R36, 0x10, R37.reuse ;  /* 0x0000001024247819 */ /* 0x100fe20000001225 */
[----:B------:R-:W-:Y:S01]  /*60e0*/  HADD2.F32 R56, -RZ, R113.H1_H1 ;  /* 0x30000071ff387230 */ /* 0x000fe20000004100 */
[----:B------:R-:W-:Y:S01]  /*60f0*/  SHF.R.U32.HI R52, RZ, 0x10, R37 ;  /* 0x00000010ff347819 */ /* 0x000fe20000011625 */
[----:B------:R-:W-:Y:S01]  /*6100*/  HADD2.F32 R54, -RZ, R111.H1_H1 ;  /* 0x3000006fff367230 */ /* 0x000fe20000004100 */
[--C-:B------:R-:W-:Y:S02]  /*6110*/  SHF.R.U64 R37, R48, 0x10, R49.reuse ;  /* 0x0000001030257819 */ /* 0x100fe40000001231 */
[----:B------:R-:W-:Y:S01]  /*6120*/  SHF.R.U32.HI R48, RZ, 0x10, R49 ;  /* 0x00000010ff307819 */ /* 0x000fe20000011631 */
[----:B------:R-:W-:Y:S01]  /*6130*/  HADD2.F32 R52, -RZ, R52.H0_H0 ;  /* 0x20000034ff347230 */ /* 0x000fe20000004100 */
[----:B---3--:R-:W-:Y:S01]  /*6140*/  MOV R49, R41 ;  /* 0x0000002900317202 */ /* 0x008fe20000000f00 */
[----:B--2---:R-:W-:Y:S01]  /*6150*/  IMAD.MOV.U32 R41, RZ, RZ, R15 ;  /* 0x000000ffff297224 */ /* 0x004fe200078e000f */
[--C-:B------:R-:W-:Y:S01]  /*6160*/  SHF.R.U64 R38, R38, 0x10, R39.reuse ;  /* 0x0000001026267819 */ /* 0x100fe20000001227 */
[----:B------:R-:W-:Y:S01]  /*6170*/  HADD2.F32 R53, -RZ, R48.H0_H0 ;  /* 0x20000030ff357230 */ /* 0x000fe20000004100 */
[----:B------:R-:W-:Y:S01]  /*6180*/  SHF.R.U32.HI R47, RZ, 0x10, R39 ;  /* 0x00000010ff2f7819 */ /* 0x000fe20000011627 */
[--C-:B------:R-:W-:Y:S01]  /*6190*/  HADD2.F32 R15, -RZ, R13.reuse.H0_H0 ;  /* 0x2000000dff0f7230 */ /* 0x100fe20000004100 */
[--C-:B------:R-:W-:Y:S01]  /*61a0*/  SHF.R.U64 R39, R50, 0x10, R51.reuse ;  /* 0x0000001032277819 */ /* 0x100fe20000001233 */
[----:B------:R-:W-:Y:S01]  /*61b0*/  HADD2.F32 R48, -RZ, R13.H1_H1 ;  /* 0x3000000dff307230 */ /* 0x000fe20000004100 */
[----:B------:R-:W-:Y:S01]  /*61c0*/  SHF.R.U32.HI R50, RZ, 0x10, R51 ;  /* 0x00000010ff327819 */ /* 0x000fe20000011633 */
[----:B------:R-:W-:-:S02]  /*61d0*/  HADD2.F32 R51, -RZ, R49.H0_H0 ;  /* 0x20000031ff337230 */ /* 0x000fc40000004100 */
[----:B------:R-:W-:Y:S02]  /*61e0*/  HADD2.F32 R49, -RZ, R49.H1_H1 ;  /* 0x30000031ff317230 */ /* 0x000fe40000004100 */
[CC--:B-1----:R-:W-:Y:S01]  /*61f0*/  FMUL.FTZ R60, R48.reuse, R53.reuse ;  /* 0x00000035303c7220 */ /* 0x0c2fe20000410000 */
[----:B------:R-:W-:Y:S02]  /*6200*/  HADD2.F32 R47, -RZ, R47.H0_H0 ;  /* 0x2000002fff2f7230 */ /* 0x000fe40000004100 */
[-C--:B------:R-:W-:Y:S01]  /*6210*/  FMUL.FTZ R58, R51, R56.reuse ;  /* 0x00000038333a7220 */ /* 0x080fe20000410000 */
[----:B------:R-:W-:Y:S01]  /*6220*/  FMUL.FTZ R56, R15, R56 ;  /* 0x000000380f387220 */ /* 0x000fe20000410000 */
[----:B------:R-:W-:Y:S02]  /*6230*/  FMUL.FTZ R55, R49, R53 ;  /* 0x0000003531377220 */ /* 0x000fe40000410000 */
        /* <DEDUP_REMOVED lines=16> */
[C---:B------:R-:W-:Y:S01]  /*6340*/  FMUL.FTZ R51, R50.reuse, R51 ;  /* 0x0000003332337220 */ /* 0x040fe20000410000 */
[-C--:B------:R-:W-:Y:S01]  /*6350*/  FFMA.FTZ R50, R50, R47.reuse, -R53 ;  /* 0x0000002f32327223 */ /* 0x080fe20000010835 */
[-C--:B------:R-:W-:Y:S01]  /*6360*/  FFMA.FTZ R41, R43, R56.reuse, -R60 ;  /* 0x000000382b297223 */ /* 0x080fe2000001083c */
[----:B------:R-:W-:Y:S01]  /*6370*/  FFMA.FTZ R43, R49, R56, R58 ;  /* 0x00000038312b7223 */ /* 0x000fe2000001003a */
[----:B------:R-:W-:Y:S01]  /*6380*/  FFMA.FTZ R54, R54, R47, R51 ;  /* 0x0000002f36367223 */ /* 0x000fe20000010033 */
[----:B------:R-:W-:Y:S02]  /*6390*/  HADD2.F32 R53, -RZ, R37.H0_H0 ;  /* 0x20000025ff357230 */ /* 0x000fe40000004100 */
[----:B------:R-:W-:Y:S01]  /*63a0*/  HADD2.F32 R58, -RZ, R113.H0_H0 ;  /* 0x20000071ff3a7230 */ /* 0x000fe20000004100 */
[----:B------:R-:W-:Y:S01]  /*63b0*/  F2FP.F16.F32.PACK_AB R50, R50, R41 ;  /* 0x000000293232723e */ /* 0x000fe200000000ff */
[----:B------:R-:W-:Y:S01]  /*63c0*/  HADD2.F32 R47, -RZ, R40.H0_H0 ;  /* 0x20000028ff2f7230 */ /* 0x000fe20000004100 */
[----:B------:R-:W-:Y:S01]  /*63d0*/  F2FP.F16.F32.PACK_AB R41, R52, R13 ;  /* 0x0000000d3429723e */ /* 0x000fe200000000ff */
[----:B------:R-:W-:Y:S01]  /*63e0*/  HADD2.F32 R37, -RZ, R12.H0_H0 ;  /* 0x2000000cff257230 */ /* 0x000fe20000004100 */
[----:B------:R-:W-:Y:S01]  /*63f0*/  F2FP.F16.F32.PACK_AB R43, R54, R43 ;  /* 0x0000002b362b723e */ /* 0x000fe200000000ff */
[----:B------:R-:W-:-:S02]  /*6400*/  HADD2.F32 R49, -RZ, R40.H1_H1 ;  /* 0x30000028ff317230 */ /* 0x000fc40000004100 */
[----:B------:R-:W-:Y:S02]  /*6410*/  HADD2.F32 R40, -RZ, R12.H1_H1 ;  /* 0x3000000cff287230 */ /* 0x000fe40000004100 */
[-C--:B------:R-:W-:Y:S01]  /*6420*/  FMUL.FTZ R12, R47, R58.reuse ;  /* 0x0000003a2f0c7220 */ /* 0x080fe20000410000 */
[----:B------:R-:W-:Y:S02]  /*6430*/  HADD2.F32 R56, -RZ, R111.H0_H0 ;  /* 0x2000006fff387230 */ /* 0x000fe40000004100 */
[-C--:B------:R-:W-:Y:S01]  /*6440*/  FMUL.FTZ R55, R49, R53.reuse ;  /* 0x0000003531377220 */ /* 0x080fe20000410000 */
[----:B------:R-:W-:Y:S02]  /*6450*/  HADD2.F32 R51, -RZ, R36.H0_H0 ;  /* 0x20000024ff337230 */ /* 0x000fe40000004100 */
[C---:B------:R-:W-:Y:S01]  /*6460*/  FMUL.FTZ R36, R37.reuse, R58 ;  /* 0x0000003a25247220 */ /* 0x040fe20000410000 */
[----:B------:R-:W-:Y:S01]  /*6470*/  FMUL.FTZ R58, R40, R53 ;  /* 0x00000035283a7220 */ /* 0x000fe20000410000 */
[----:B------:R-:W-:Y:S01]  /*6480*/  FFMA.FTZ R12, R37, R56, -R12 ;  /* 0x00000038250c7223 */ /* 0x000fe2000001080c */
[----:B------:R-:W-:-:S02]  /*6490*/  HADD2.F32 R110, -RZ, R110.H0_H0 ;  /* 0x2000006eff6e7230 */ /* 0x000fc40000004100 */
[----:B------:R-:W-:Y:S01]  /*64a0*/  FFMA.FTZ R36, R47, R56, R36 ;  /* 0x000000382f247223 */ /* 0x000fe20000010024 */
[-C--:B------:R-:W-:Y:S01]  /*64b0*/  FFMA.FTZ R37, R40, R51.reuse, -R55 ;  /* 0x0000003328257223 */ /* 0x080fe20000010837 */
[----:B------:R-:W-:Y:S01]  /*64c0*/  FFMA.FTZ R47, R49, R51, R58 ;  /* 0x00000033312f7223 */ /* 0x000fe2000001003a */
[----:B------:R-:W-:Y:S02]  /*64d0*/  HADD2.F32 R51, -RZ, R39.H0_H0 ;  /* 0x20000027ff337230 */ /* 0x000fe40000004100 */
[----:B------:R-:W-:Y:S01]  /*64e0*/  HADD2.F32 R40, -RZ, R42.H0_H0 ;  /* 0x2000002aff287230 */ /* 0x000fe20000004100 */
[----:B------:R-:W-:Y:S01]  /*64f0*/  F2FP.F16.F32.PACK_AB R12, R37, R12 ;  /* 0x0000000c250c723e */ /* 0x000fe200000000ff */
[----:B------:R-:W-:Y:S02]  /*6500*/  HADD2.F32 R39, -RZ, R14.H0_H0 ;  /* 0x2000000eff277230 */ /* 0x000fe40000004100 */
[----:B------:R-:W-:Y:S02]  /*6510*/  HADD2.F32 R42, -RZ, R42.H1_H1 ;  /* 0x3000002aff2a7230 */ /* 0x000fe40000004100 */
[----:B------:R-:W-:-:S02]  /*6520*/  HADD2.F32 R14, -RZ, R14.H1_H1 ;  /* 0x3000000eff0e7230 */ /* 0x000fc40000004100 */
[CC--:B------:R-:W-:Y:S01]  /*6530*/  FMUL.FTZ R53, R39.reuse, R112.reuse ;  /* 0x0000007027357220 */ /* 0x0c0fe20000410000 */
[----:B------:R-:W-:Y:S02]  /*6540*/  HADD2.F32 R49, -RZ, R38.H0_H0 ;  /* 0x20000026ff317230 */ /* 0x000fe40000004100 */
[-C--:B------:R-:W-:Y:S01]  /*6550*/  FMUL.FTZ R55, R42, R51.reuse ;  /* 0x000000332a377220 */ /* 0x080fe20000410000 */
[----:B------:R-:W-:Y:S01]  /*6560*/  FMUL.FTZ R38, R40, R112 ;  /* 0x0000007028267220 */ /* 0x000fe20000410000 */
[----:B------:R-:W-:Y:S01]  /*6570*/  FMUL.FTZ R51, R14, R51 ;  /* 0x000000330e337220 */ /* 0x000fe20000410000 */
[-C--:B------:R-:W-:Y:S01]  /*6580*/  FFMA.FTZ R53, R40, R110.reuse, R53 ;  /* 0x0000006e28357223 */ /* 0x080fe20000010035 */
[-C--:B------:R-:W-:Y:S01]  /*6590*/  FFMA.FTZ R55, R14, R49.reuse, -R55 ;  /* 0x000000310e377223 */ /* 0x080fe20000010837 */
[----:B------:R-:W-:Y:S01]  /*65a0*/  FFMA.FTZ R38, R39, R110, -R38 ;  /* 0x0000006e27267223 */ /* 0x000fe20000010826 */
[----:B------:R-:W-:Y:S01]  /*65b0*/  FFMA.FTZ R42, R42, R49, R51 ;  /* 0x000000312a2a7223 */ /* 0x000fe20000010033 */
[----:B------:R-:W-:Y:S01]  /*65c0*/  IMAD.MOV.U32 R13, RZ, RZ, R15 ;  /* 0x000000ffff0d7224 */ /* 0x000fe200078e000f */
[----:B------:R-:W-:Y:S01]  /*65d0*/  F2FP.F16.F32.PACK_AB R40, R47, R36 ;  /* 0x000000242f28723e */ /* 0x000fe200000000ff */
[----:B------:R-:W-:Y:S01]  /*65e0*/  IMAD.MOV.U32 R15, RZ, RZ, R50 ;  /* 0x000000ffff0f7224 */ /* 0x000fe200078e0032 */
[----:B------:R-:W-:-:S02]  /*65f0*/  F2FP.F16.F32.PACK_AB R14, R55, R38 ;  /* 0x00000026370e723e */ /* 0x000fc400000000ff */
[----:B------:R-:W-:-:S07]  /*6600*/  F2FP.F16.F32.PACK_AB R42, R42, R53 ;  /* 0x000000352a2a723e */ /* 0x000fce00000000ff */
.L_x_12365:
[----:B------:R-:W-:Y:S05]  /*6610*/  BSYNC B1 ;  /* 0x0000000000017941 */ /* 0x000fea0003800000 */
.L_x_12364:
[----:B--2---:R2:W-:Y:S01]  /*6620*/  ST.E.128 desc[UR38][R44.64], R12 ;  /* 0x0000000c2c007985 */ /* 0x0045e2000c101d26 */
[----:B------:R-:W-:-:S13]  /*6630*/  ISETP.GE.AND P3, PT, R46, R11, PT ;  /* 0x0000000b2e00720c */ /* 0x000fda0003f66270 */
[----:B------:R-:W-:Y:S05]  /*6640*/  @P3 BRA `(.L_x_12327) ;  /* 0x0000000400443947 */ /* 0x000fea0003800000 */
[----:B------:R-:W-:-:S05]  /*6650*/  IMAD.WIDE R88, R46, 0x2, R88 ;  /* 0x000000022e587825 */ /* 0x000fca00078e0258 */
[----:B---3--:R3:W-:Y:S01]  /*6660*/  ST.E.128 desc[UR38][R88.64], R40 ;  /* 0x0000002858007985 */ /* 0x0087e2000c101d26 */
[----:B------:R-:W-:Y:S05]  /*6670*/  BRA `(.L_x_12327) ;  /* 0x0000000400387947 */ /* 0x000fea0003800000 */
.L_x_12319:
[----:B------:R-:W-:-:S06]  /*6680*/  UISETP.NE.AND UP0, UPT, UR41, 0x3, UPT ;  /* 0x000000032900788c */ /* 0x000fcc000bf05270 */
[----:B------:R-:W-:-:S13]  /*6690*/  PLOP3.LUT P2, PT, PT, PT, UP0, 0x80, 0x0 ;  /* 0x000000000000781c */ /* 0x000fda0003f4f008 */
[----:B------:R-:W-:Y:S05]  /*66a0*/  @!P2 BRA `(.L_x_12366) ;  /* 0x000000000004a947 */ /* 0x000fea0003800000 */
[----:B------:R-:W-:Y:S01]  /*66b0*/  BPT.TRAP 0x1 ;  /* 0x000000040000795c */ /* 0x000fe20000300000 */
.L_x_12366:
[----:B------:R-:W-:Y:S01]  /*66c0*/  IMAD R32, R18, 0x8, R2 ;  /* 0x0000000812207824 */ /* 0x000fe200078e0202 */
[----:B------:R-:W-:Y:S01]  /*66d0*/  SHF.L.U32 R85, R138, 0x1f, RZ ;  /* 0x0000001f8a557819 */ /* 0x000fe200000006ff */
[----:B------:R-:W-:Y:S01]  /*66e0*/  BSSY B1, `(.L_x_12367) ;  /* 0x0000004000017945 */ /* 0x000fe20003800000 */
[----:B------:R-:W-:Y:S02]  /*66f0*/  SHF.R.S32.HI R82, RZ, 0x1f, R81 ;  /* 0x0000001fff527819 */ /* 0x000fe40000011451 */
[----:B------:R-:W0:Y:S02]  /*6700*/  SYNCS.PHASECHK.TRANS64.TRYWAIT P3, [R32+URZ+0x2d890], R85 ;  /* 0x02d89055200075a7 */ /* 0x000e24000806017f */
[----:B0-----:R-:W-:Y:S05]  /*6710*/  @!P3 BRA `(.L_x_12368) ;  /* 0x0000017800b8b947 */ /* 0x001fea0003800000 */
.L_x_12597:
[----:B------:R-:W-:Y:S05]  /*6720*/  BSYNC B1 ;  /* 0x0000000000017941 */ /* 0x000fea0003800000 */
.L_x_12367:
        /* <DEDUP_REMOVED lines=26> */
.L_x_12601:
        /* <DEDUP_REMOVED lines=41> */
.L_x_12327:
[----:B------:R-:W-:Y:S05]  /*6b60*/  BSYNC B0 ;  /* 0x0000000000007941 */ /* 0x000fea0003800000 */
.L_x_12318:
        /* <DEDUP_REMOVED lines=11> */
[----:B------:R-:W-:-:S05]  /*6c20*/  @!P3 VIADD R11, R32, 0x2d8a0 ;  /* 0x0002d8a0200bb836 */ /* 0x000fca0000000000 */
[----:B------:R-:W-:-:S04]  /*6c30*/  @!P3 PRMT R11, RZ, 0x654, R11 ;  /* 0x00000654ff0bb816 */ /* 0x000fc8000000000b */
[----:B------:R0:W-:Y:S01]  /*6c40*/  @!P3 SYNCS.ARRIVE.TRANS64.RED.A1T0 RZ, [R11+URZ], RZ ;  /* 0x000000ff0bffb9a7 */ /* 0x0001e2000810043f */
[----:B------:R-:W-:Y:S05]  /*6c50*/  @!P2 BRA `(.L_x_12371) ;  /* 0x000000000004a947 */ /* 0x000fea0003800000 */
[----:B------:R-:W-:Y:S01]  /*6c60*/  BPT.TRAP 0x1 ;  /* 0x000000040000795c */ /* 0x000fe20000300000 */
.L_x_12371:
[----:B------:R-:W-:Y:S05]  /*6c70*/  BSYNC B0 ;  /* 0x0000000000007941 */ /* 0x000fea0003800000 */
.L_x_12370:
[----:B------:R-:W5:Y:S01]  /*6c80*/  SYNCS.PHASECHK.TRANS64.TRYWAIT P2, [R32+URZ+0x2d8b0], R85 ;  /* 0x02d8b055200075a7 */ /* 0x000f62000804017f */
[----:B------:R-:W-:Y:S04]  /*6c90*/  BSSY B0, `(.L_x_12372) ;  /* 0x0000002000007945 */ /* 0x000fe80003800000 */
[----:B-----5:R-:W-:Y:S05]  /*6ca0*/  @!P2 BRA `(.L_x_12373) ;  /* 0x0000017400b0a947 */ /* 0x020fea0003800000 */
.L_x_12602:
[----:B------:R-:W-:Y:S05]  /*6cb0*/  BSYNC B0 ;  /* 0x0000000000007941 */ /* 0x000fea0003800000 */
.L_x_12372:
[----:B------:R-:W-:Y:S01]  /*6cc0*/  ULDC.64 UR4, c[0x0][0x328] ;  /* 0x0000ca0000047ab9 */ /* 0x000fe20000000a00 */
[----:B------:R-:W-:Y:S01]  /*6cd0*/  BSSY B0, `(.L_x_12374) ;  /* 0x000003c000007945 */ /* 0x000fe20003800000 */
[----:B------:R-:W-:Y:S02]  /*6ce0*/  IMAD R82, R82, UR4, RZ ;  /* 0x0000000452527c24 */ /* 0x000fe4000f8e02ff */
[----:B-1234-:R-:W-:-:S04]  /*6cf0*/  IMAD.WIDE.U32 R12, R81, UR4, RZ ;  /* 0x00000004510c7c25 */ /* 0x01efc8000f8e00ff */
[----:B------:R-:W-:Y:S01]  /*6d00*/  IMAD R81, R81, UR5, R82 ;  /* 0x0000000551517c24 */ /* 0x000fe2000f8e0252 */
[----:B------:R-:W-:Y:S02]  /*6d10*/  ULDC.64 UR4, c[0x0][0x338] ;  /* 0x0000ce0000047ab9 */ /* 0x000fe40000000a00 */
[----:B------:R-:W-:Y:S02]  /*6d20*/  IMAD R83, R83, UR4, RZ ;  /* 0x0000000453537c24 */ /* 0x000fe4000f8e02ff */
[----:B------:R-:W-:Y:S02]  /*6d30*/  IADD3 R13, R13, R81, RZ ;  /* 0x000000510d0d7210 */ /* 0x000fe40007ffe0ff */
        /* <DEDUP_REMOVED lines=12> */
[----:B------:R-:W-:-:S03]  /*6e00*/  ISETP.GT.AND P2, PT, R84, R154, PT ;  /* 0x0000009a5400720c */ /* 0x000fc60003f44270 */
[----:B------:R0:W2:Y:S10]  /*6e10*/  SHFL.IDX PT, R41, R12, RZ, 0x1e1f ;  /* 0x001e1fff0c297589 */ /* 0x0000b400000e0000 */
[----:B0-----:R-:W-:Y:S05]  /*6e20*/  @!P2 BRA `(.L_x_12375) ;  /* 0x000000000098a947 */ /* 0x001fea0003800000 */
[----:B------:R-:W3:Y:S01]  /*6e30*/  LDL R15, [R1+0x58] ;  /* 0x00005800010f7983 */ /* 0x000ee20000100800 */
[----:B------:R-:W-:-:S03]  /*6e40*/  ULDC UR4, c[0x0][0x2f4] ;  /* 0x0000bd0000047ab9 */ /* 0x000fc60000000800 */
[----:B------:R-:W4:Y:S04]  /*6e50*/  LDL R14, [R1+0x54] ;  /* 0x00005400010e7983 */ /* 0x000f280000100800 */
[----:B------:R-:W5:Y:S04]  /*6e60*/  LDL R46, [R1+0x48] ;  /* 0x00004800012e7983 */ /* 0x000f680000100800 */
[----:B------:R-:W5:Y:S01]  /*6e70*/  LDL R45, [R1+0x4c] ;  /* 0x00004c00012d7983 */ /* 0x000f620000100800 */
[C---:B------:R-:W-:Y:S02]  /*6e80*/  ISETP.GE.AND P5, PT, R16.reuse, UR4, PT ;  /* 0x0000000410007c0c */ /* 0x040fe4000bfa6270 */
        /* <DEDUP_REMOVED lines=13> */
[----:B-----5:R-:W-:-:S04]  /*6f60*/  @!P5 IMAD.SHL.U32 R11, R46, 0x8, RZ ;  /* 0x000000082e0bd824 */ /* 0x020fc800078e00ff */
[----:B0-----:R-:W-:-:S05]  /*6f70*/  @!P5 IMAD.WIDE R42, R11, 0x2, R40 ;  /* 0x000000020b2ad825 */ /* 0x001fca00078e0228 */
[----:B-1----:R0:W-:Y:S01]  /*6f80*/  @!P5 ST.E.128 desc[UR38][R42.64], R12 ;  /* 0x0000000c2a00d985 */ /* 0x0021e2000c101d26 */
        /* <DEDUP_REMOVED lines=16> */
.L_x_12375:
[----:B------:R-:W-:Y:S05]  /*7090*/  BSYNC B0 ;  /* 0x0000000000007941 */ /* 0x000fea0003800000 */
.L_x_12374:
[----:B------:R-:W-:Y:S01]  /*70a0*/  @!PT LDS RZ, [RZ] ;  /* 0x00000000fffff984 */ /* 0x000fe20000000800 */
[----:B------:R-:W-:Y:S01]  /*70b0*/  @!PT LDS RZ, [RZ] ;  /* 0x00000000fffff984 */ /* 0x000fe20000000800 */
[----:B------:R-:W-:Y:S01]  /*70c0*/  @!PT LDS RZ, [RZ] ;  /* 0x00000000fffff984 */ /* 0x000fe20000000800 */
[----:B------:R-:W-:Y:S01]  /*70d0*/  @!PT LDS RZ, [RZ] ;  /* 0x00000000fffff984 */ /* 0x000fe20000000800 */
[----:B------:R3:W-:Y:S06]  /*70e0*/  MEMBAR.ALL.CTA ;  /* 0x0000000000007992 */ /* 0x0007ec0000008000 */
[----:B---3--:R-:W3:Y:S01]  /*70f0*/  FENCE.VIEW.ASYNC.S ;  /* 0x00000000000073c6 */ /* 0x008ee20000000000 */
[----:B------:R-:W-:Y:S02]  /*7100*/  VIADD R18, R18, 0x1 ;  /* 0x0000000112127836 */ /* 0x000fe40000000000 */
[----:B------:R-:W-:Y:S01]  /*7110*/  @!P3 VIADD R32, R32, 0x2d8c0 ;  /* 0x0002d8c02020b836 */ /* 0x000fe20000000000 */
[----:B---3--:R3:W-:Y:S02]  /*7120*/  BAR.SYNC.DEFER_BLOCKING R100, 0x80 ;  /* 0x000200640000751d */ /* 0x0087e40000010000 */
[----:B------:R-:W-:-:S02]  /*7130*/  ISETP.NE.AND P2, PT, R18, 0x2, PT ;  /* 0x000000021200780c */ /* 0x000fc40003f45270 */
[----:B------:R-:W-:Y:S02]  /*7140*/  @!P3 PRMT R32, RZ, 0x654, R32 ;  /* 0x00000654ff20b816 */ /* 0x000fe40000000020 */
[----:B------:R-:W-:Y:S02]  /*7150*/  SEL R11, RZ, 0x1, P2 ;  /* 0x00000001ff0b7807 */ /* 0x000fe40001000000 */
[----:B------:R-:W-:Y:S02]  /*7160*/  SEL R18, R18, RZ, P2 ;  /* 0x000000ff12127207 */ /* 0x000fe40001000000 */
[----:B------:R-:W-:Y:S01]  /*7170*/  LOP3.LUT R138, R138, R11, RZ, 0x3c, !PT ;  /* 0x0000000b8a8a7212 */ /* 0x000fe200078e3cff */
[----:B------:R3:W-:Y:S01]  /*7180*/  @!P3 SYNCS.ARRIVE.TRANS64.RED.A1T0 RZ, [R32+URZ], RZ ;  /* 0x000000ff20ffb9a7 */ /* 0x0007e2000810043f */
[----:B------:R-:W-:Y:S05]  /*7190*/  @P1 BRA `(.L_x_12376) ;  /* 0xffffffb4005c1947 */ /* 0x000fea000383ffff */
[----:B0-----:R-:W0:Y:S01]  /*71a0*/  S2R R12, SR_TID.X ;  /* 0x00000000000c7919 */ /* 0x001e220000002100 */
[----:B------:R-:W-:Y:S02]  /*71b0*/  PLOP3.LUT P0, PT, PT, PT, PT, 0x8, 0x0 ;  /* 0x000000000000781c */ /* 0x000fe40003f0e170 */
[----:B0-----:R-:W-:-:S04]  /*71c0*/  SHF.R.U32.HI R12, RZ, 0x7, R12 ;  /* 0x00000007ff0c7819 */ /* 0x001fc8000001160c */
[----:B------:R-:W-:-:S13]  /*71d0*/  ISETP.NE.AND P4, PT, R12, 0x1, PT ;  /* 0x000000010c00780c */ /* 0x000fda0003f85270 */
[----:B------:R-:W-:Y:S06]  /*71e0*/  @!P4 BAR.ARV 0x9, 0x100 ;  /* 0x024400000000cb1d */ /* 0x000fec0000002000 */
.L_x_12313:
[----:B------:R-:W4:Y:S01]  /*71f0*/  LDL R5, [R1+0x84] ;  /* 0x0000840001057983 */ /* 0x000f220000100800 */
[----:B------:R-:W0:Y:S01]  /*7200*/  LDC R0, c[0x0][0x448] ;  /* 0x00011200ff007b82 */ /* 0x000e220000000800 */
        /* <DEDUP_REMOVED lines=22> */
[----:B------:R-:W-:Y:S02]  /*7370*/  CS2R R90, SRZ ;  /* 0x00000000005a7805 */ /* 0x000fe4000001ff00 */
[----:B0-----:R-:W-:-:S13]  /*7380*/  ISETP.NE.AND P1, PT, R0, 0x1, PT ;  /* 0x000000010000780c */ /* 0x001fda0003f25270 */
[----:B------:R-:W0:Y:S08]  /*7390*/  @P1 LDC R3, c[0x0][0x44c] ;  /* 0x00011300ff031b82 */ /* 0x000e300000000800 */
[----:B------:R-:W1:Y:S01]  /*73a0*/  @P1 LDC R4, c[0x0][0x450] ;  /* 0x00011400ff041b82 */ /* 0x000e620000000800 */
[----:B----4-:R-:W-:-:S04]  /*73b0*/  VIADD R0, R5, 0xbf ;  /* 0x000000bf05007836 */ /* 0x010fc80000000000 */
[----:B0-----:R-:W-:-:S05]  /*73c0*/  @P1 IMAD.HI.U32 R3, R0, R3, RZ ;  /* 0x0000000300031227 */ /* 0x001fca00078e00ff */
[----:B-1----:R-:W-:Y:S02]  /*73d0*/  @P1 SHF.R.U32.HI R0, RZ, R4, R3 ;  /* 0x00000004ff001219 */ /* 0x002fe40000011603 */
[----:B------:R-:W-:Y:S02]  /*73e0*/  PLOP3.LUT P1, PT, PT, PT, PT, 0x80, 0x0 ;  /* 0x000000000000781c */ /* 0x000fe40003f2f070 */
[----:B------:R-:W-:Y:S02]  /*73f0*/  IADD3 R0, R101, R0, RZ ;  /* 0x0000000065007210 */ /* 0x000fe40007ffe0ff */
[----:B---3--:R-:W-:Y:S02]  /*7400*/  CS2R R100, SRZ ;  /* 0x0000000000647805 */ /* 0x008fe4000001ff00 */
[----:B------:R-:W-:-:S04]  /*7410*/  SHF.R.S32.HI R3, RZ, 0x1f, R0 ;  /* 0x0000001fff037819 */ /* 0x000fc80000011400 */
[----:B------:R-:W-:Y:S01]  /*7420*/  LEA.HI R3, R3, R0, RZ, 0x7 ;  /* 0x0000000003037211 */ /* 0x000fe200078f38ff */
[----:B------:R-:W-:-:S03]  /*7430*/  IMAD.MOV.U32 R0, RZ, RZ, RZ ;  /* 0x000000ffff007224 */ /* 0x000fc600078e00ff */
[----:B------:R-:W-:-:S04]  /*7440*/  SHF.R.S32.HI R3, RZ, 0x7, R3 ;  /* 0x00000007ff037819 */ /* 0x000fc80000011403 */
[----:B------:R-:W-:Y:S01]  /*7450*/  VIMNMX R88, R102, R3, PT ;  /* 0x0000000366587248 */ /* 0x000fe20003fe0100 */
[----:B------:R-:W-:Y:S01]  /*7460*/  IMAD.MOV.U32 R3, RZ, RZ, RZ ;  /* 0x000000ffff037224 */ /* 0x000fe200078e00ff */
[----:B------:R-:W-:Y:S02]  /*7470*/  CS2R R102, SRZ ;  /* 0x0000000000667805 */ /* 0x000fe4000001ff00 */
[----:B------:R-:W-:Y:S01]  /*7480*/  ISETP.GE.AND P2, PT, R88, 0x1, PT ;  /* 0x000000015800780c */ /* 0x000fe20003f46270 */
[----:B------:R-:W-:-:S12]  /*7490*/  @P0 BRA `(.L_x_12377) ;  /* 0x00000000000c0947 */ /* 0x000fd80003800000 */
[----:B------:R-:W0:Y:S01]  /*74a0*/  FENCE.VIEW.ASYNC.G ;  /* 0x00000000000073c6 */ /* 0x000e220000000100 */
[----:B------:R-:W-:Y:S05]  /*74b0*/  WARPSYNC.ALL ;  /* 0x0000000000007948 */ /* 0x000fea0003800000 */
[----:B0-----:R-:W-:Y:S06]  /*74c0*/  BAR.ARV 0xc, 0x200 ;  /* 0x0308000000007b1d */ /* 0x001fec0000002000 */
.L_x_12377:
[----:B------:R-:W-:Y:S02]  /*74d0*/  IMAD.MOV.U32 R28, RZ, RZ, RZ ;  /* 0x000000ffff1c7224 */ /* 0x000fe400078e00ff */
        /* <DEDUP_REMOVED lines=11> */
.L_x_12605:
[----:B------:R-:W1:Y:S01]  /*7590*/  LDL R3, [R1+0x5c] ;  /* 0x00005c0001037983 */ /* 0x000e620000100800 */
[----:B------:R-:W-:Y:S01]  /*75a0*/  BSSY B6, `(.L_x_12380) ;  /* 0x000001b000067945 */ /* 0x000fe20003800000 */
[----:B-1----:R-:W-:-:S05]  /*75b0*/  IMAD.HI R0, R3, 0x55555556, RZ ;  /* 0x5555555603007827 */ /* 0x002fca00078e02ff */
[----:B------:R-:W-:-:S05]  /*75c0*/  LEA.HI R44, R0, R0, RZ, 0x1 ;  /* 0x00000000002c7211 */ /* 0x000fca00078f08ff */
[----:B------:R-:W-:Y:S01]  /*75d0*/  IMAD R44, R44, -0x3, R3 ;  /* 0xfffffffd2c2c7824 */ /* 0x000fe200078e0203 */
[----:B------:R-:W-:-:S04]  /*75e0*/  IADD3 R3, R2, 0x21800, RZ ;  /* 0x0002180002037810 */ /* 0x000fc80007ffe0ff */
[----:B------:R-:W-:Y:S01]  /*75f0*/  LOP3.LUT P0, RZ, R3, 0x3ff, RZ, 0xc0, !PT ;  /* 0x000003ff03ff7812 */ /* 0x000fe2000780c0ff */
[----:B------:R-:W-:-:S05]  /*7600*/  IMAD R0, R44, 0x2000, R3 ;  /* 0x000020002c007824 */ /* 0x000fca00078e0203 */
[----:B------:R-:W-:-:S04]  /*7610*/  SHF.R.U32.HI R0, RZ, 0x4, R0 ;  /* 0x00000004ff007819 */ /* 0x000fc80000011600 */
[----:B------:R-:W-:-:S05]  /*7620*/  LOP3.LUT R0, R0, 0x3fff, RZ, 0xc0, !PT ;  /* 0x00003fff00007812 */ /* 0x000fca00078ec0ff */
[----:B------:R1:W-:Y:S01]  /*7630*/  STL [R1+0x64], R0 ;  /* 0x0000640001007387 */ /* 0x0003e20000100800 */
        /* <DEDUP_REMOVED lines=16> */
[----:B-12--5:R-:W-:Y:S05]  /*7740*/  CALL.ABS.NOINC R14 ;  /* 0x000000000e007343 */ /* 0x026fea0003c00000 */
.L_x_12381:
[----:B------:R-:W-:Y:S05]  /*7750*/  BSYNC B6 ;  /* 0x0000000000067941 */ /* 0x000fea0003800000 */
.L_x_12380:
        /* <DEDUP_REMOVED lines=13> */
.L_x_12385:
[----:B----4-:R4:W0:Y:S02]  /*7830*/  SYNCS.PHASECHK.TRANS64.TRYWAIT P0, [R2+URZ+0x2d800], R3 ;  /* 0x02d80003020075a7 */ /* 0x010824000800017f */
[----:B0-----:R-:W-:Y:S05]  /*7840*/  @!P0 NANOSLEEP.SYNCS 0x989680 ;  /* 0x009896800000895d */ /* 0x001fea0003900000 */
[----:B------:R-:W0:Y:S02]  /*7850*/  @!P0 SYNCS.PHASECHK.TRANS64 P0, [R2+URZ+0x2d800], R3 ;  /* 0x02d80003020085a7 */ /* 0x000e24000800007f */
[----:B0-----:R-:W-:Y:S05]  /*7860*/  @!P0 BRA `(.L_x_12385) ;  /* 0xfffffffc00f08947 */ /* 0x001fea000383ffff */
.L_x_12384:
[----:B------:R-:W-:Y:S05]  /*7870*/  BSYNC B0 ;  /* 0x0000000000007941 */ /* 0x000fea0003800000 */
.L_x_12383:
[----:B------:R-:W-:Y:S05]  /*7880*/  BRA `(.L_x_12386) ;  /* 0x0000003c00147947 */ /* 0x000fea0003800000 */
.L_x_12382:
[----:B------:R-:W-:Y:S01]  /*7890*/  ULOP3.LUT UP0, URZ, UR42, 0x1bf, URZ, 0xc0, !UPT ;  /* 0x000001bf2a3f7892 */ /* 0x000fe2000f80c03f */
[----:B-1---5:R-:W-:Y:S01]  /*78a0*/  SHF.R.S32.HI R0, RZ, 0x1f, R97 ;  /* 0x0000001fff007819 */ /* 0x022fe20000011461 */
[----:B------:R-:W-:Y:S01]  /*78b0*/  ULDC.64 UR4, c[0x0][0x3f8] ;  /* 0x0000fe0000047ab9 */ /* 0x000fe20000000a00 */
[----:B------:R-:W-:Y:S01]  /*78c0*/  ULDC.64 UR6, c[0x0][0x408] ;  /* 0x0001020000067ab9 */ /* 0x000fe20000000a00 */
[----:B------:R-:W-:Y:S02]  /*78d0*/  IMAD.WIDE.U32 R24, R97, UR4, RZ ;  /* 0x0000000461187c25 */ /* 0x000fe4000f8e00ff */
[----:B------:R-:W-:Y:S02]  /*78e0*/  PLOP3.LUT P0, PT, PT, PT, UP0, 0x80, 0x0 ;  /* 0x000000000000781c */ /* 0x000fe40003f0f008 */
[C---:B------:R-:W-:Y:S02]  /*78f0*/  IMAD R4, R0.reuse, UR4, RZ ;  /* 0x0000000400047c24 */ /* 0x040fe4000f8e02ff */
        /* <DEDUP_REMOVED lines=11> */
[----:B0-----:R0:W1:Y:S01]  /*79b0*/  LDC.64 R14, c[0x4][R0] ;  /* 0x01000000000e7b82 */ /* 0x0010620000000a00 */
        /* <DEDUP_REMOVED lines=10> */
[----:B-12---:R-:W-:Y:S05]  /*7a60*/  CALL.ABS.NOINC R14 ;  /* 0x000000000e007343 */ /* 0x006fea0003c00000 */
.L_x_12387:
[----:B------:R-:W3:Y:S01]  /*7a70*/  LDL R20, [R1+0x84] ;  /* 0x0000840001147983 */ /* 0x000ee20000100800 */
[----:B------:R-:W-:Y:S01]  /*7a80*/  ULDC.U8 UR4, c[0x0][0x410] ;  /* 0x0001040000047ab9 */ /* 0x000fe20000000000 */
[----:B------:R-:W-:Y:S01]  /*7a90*/  BSSY B0, `(.L_x_12388) ;  /* 0x000039c000007945 */ /* 0x000fe20003800000 */
[----:B------:R-:W-:Y:S01]  /*7aa0*/  ISETP.NE.AND P0, PT, RZ, UR4, PT ;  /* 0x00000004ff007c0c */ /* 0x000fe2000bf05270 */
[----:B---3--:R-:W-:-:S12]  /*7ab0*/  IMAD.IADD R10, R154, 0x1, R20 ;  /* 0x000000019a0a7824 */ /* 0x008fd800078e0214 */
[----:B------:R-:W-:Y:S05]  /*7ac0*/  @!P0 BRA `(.L_x_12389) ;  /* 0x0000001c00548947 */ /* 0x000fea0003800000 */
[----:B------:R-:W1:Y:S01]  /*7ad0*/  LDC R45, c[0x0][0x448] ;  /* 0x00011200ff2d7b82 */ /* 0x000e620000000800 */
[----:B------:R-:W-:Y:S01]  /*7ae0*/  ULDC.64 UR4, c[0x0][0x3f8] ;  /* 0x0000fe0000047ab9 */ /* 0x000fe20000000a00 */
[----:B------:R-:W-:Y:S01]  /*7af0*/  ULDC.64 UR6, c[0x0][0x408] ;  /* 0x0001020000067ab9 */ /* 0x000fe20000000a00 */
[----:B------:R-:W-:Y:S01]  /*7b00*/  MOV R6, R24 ;  /* 0x0000001800067202 */ /* 0x000fe20000000f00 */
[----:B------:R-:W-:Y:S02]  /*7b10*/  IMAD.MOV.U32 R7, RZ, RZ, R29 ;  /* 0x000000ffff077224 */ /* 0x000fe400078e001d */
[----:B------:R-:W-:Y:S02]  /*7b20*/  IMAD.MOV.U32 R8, RZ, RZ, R26 ;  /* 0x000000ffff087224 */ /* 0x000fe400078e001a */
[----:B------:R-:W-:Y:S01]  /*7b30*/  IMAD.MOV.U32 R9, RZ, RZ, R31 ;  /* 0x000000ffff097224 */ /* 0x000fe200078e001f */
[----:B-1----:R-:W-:-:S13]  /*7b40*/  ISETP.NE.AND P0, PT, R45, 0x1, PT ;  /* 0x000000012d00780c */ /* 0x002fda0003f05270 */
[----:B------:R-:W1:Y:S08]  /*7b50*/  @P0 LDC R3, c[0x0][0x44c] ;  /* 0x00011300ff030b82 */ /* 0x000e700000000800 */
[----:B------:R-:W3:Y:S01]  /*7b60*/  @P0 LDC R5, c[0x0][0x450] ;  /* 0x00011400ff050b82 */ /* 0x000ee20000000800 */
[----:B-1----:R-:W-:-:S04]  /*7b70*/  @P0 IMAD.HI.U32 R0, R10, R3, RZ ;  /* 0x000000030a000227 */ /* 0x002fc800078e00ff */
[----:B------:R-:W-:Y:S01]  /*7b80*/  IMAD.MOV.U32 R3, RZ, RZ, R10 ;  /* 0x000000ffff037224 */ /* 0x000fe200078e000a */
[----:B---3--:R-:W-:-:S04]  /*7b90*/  @P0 SHF.R.U32.HI R3, RZ, R5, R0 ;  /* 0x00000005ff030219 */ /* 0x008fc80000011600 */
        /* <DEDUP_REMOVED lines=11> */
[----:B------:R-:W-:Y:S01]  /*7c50*/  UMOV UR4, 0xffffffff ;  /* 0xffffffff00047882 */ /* 0x000fe20000000000 */
[----:B------:R-:W-:Y:S02]  /*7c60*/  LEA R4, P1, R8, UR6, 0x1 ;  /* 0x0000000608047c11 */ /* 0x000fe4000f8208ff */
[----:B------:R-:W-:Y:S02]  /*7c70*/  IADD3 R5, R9, R5, RZ ;  /* 0x0000000509057210 */ /* 0x000fe40007ffe0ff */
[----:B------:R-:W-:Y:S02]  /*7c80*/  LEA.HI.X R13, R6, UR5, R13, 0x1, P0 ;  /* 0x00000005060d7c11 */ /* 0x000fe400080f0c0d */
[----:B------:R-:W-:Y:S01]  /*7c90*/  LEA.HI.X R5, R8, UR7, R5, 0x1, P1 ;  /* 0x0000000708057c11 */ /* 0x000fe200088f0c05 */
[----:B------:R-:W-:Y:S06]  /*7ca0*/  BRA.DIV UR4, `(.L_x_12390) ;  /* 0x0000016a04047947 */ /* 0x000fec000b800000 */
[----:B------:R1:W3:Y:S04]  /*7cb0*/  SHFL.IDX PT, R3, R13, RZ, 0x1e1f ;  /* 0x001e1fff0d037589 */ /* 0x0002e800000e0000 */
[----:B------:R-:W4:Y:S04]  /*7cc0*/  SHFL.IDX PT, R0, R0, RZ, 0x1e1f ;  /* 0x001e1fff00007589 */ /* 0x000f2800000e0000 */
[----:B------:R-:W0:Y:S04]  /*7cd0*/  SHFL.IDX PT, R5, R5, RZ, 0x1e1f ;  /* 0x001e1fff05057589 */ /* 0x000e2800000e0000 */
[----:B-1----:R-:W0:Y:S02]  /*7ce0*/  SHFL.IDX PT, R4, R4, RZ, 0x1e1f ;  /* 0x001e1fff04047589 */ /* 0x002e2400000e0000 */
.L_x_12611:
        /* <DEDUP_REMOVED lines=13> */
[----:B------:R-:W-:-:S02]  /*7dc0*/  CS2R R24, SRZ ;  /* 0x0000000000187805 */ /* 0x000fc4000001ff00 */
[----:B0-----:R-:W-:Y:S02]  /*7dd0*/  CS2R R14, SRZ ;  /* 0x00000000000e7805 */ /* 0x001fe4000001ff00 */
[----:B------:R-:W-:Y:S01]  /*7de0*/  CS2R R10, SRZ ;  /* 0x00000000000a7805 */ /* 0x000fe2000001ff00 */
[----:B------:R-:W-:Y:S06]  /*7df0*/  @P0 BRA `(.L_x_12392) ;  /* 0x0000000400300947 */ /* 0x000fec0003800000 */
[----:B------:R-:W3:Y:S01]  /*7e00*/  LDL R42, [R1+0x74] ;  /* 0x00007400012a7983 */ /* 0x000ee20000100800 */
[----:B------:R-:W-:-:S03]  /*7e10*/  ULDC UR4, c[0x0][0x3f4] ;  /* 0x0000fd0000047ab9 */ /* 0x000fc60000000800 */
[----:B--2---:R-:W2:Y:S04]  /*7e20*/  LDL R41, [R1+0x6c] ;  /* 0x00006c0001297983 */ /* 0x004ea80000100800 */
[----:B------:R-:W4:Y:S04]  /*7e30*/  LDL R40, [R1+0x70] ;  /* 0x0000700001287983 */ /* 0x000f280000100800 */
        /* <DEDUP_REMOVED lines=10> */
[C---:B---3--:R-:W-:Y:S01]  /*7ee0*/  ISETP.GE.AND P3, PT, R42.reuse, UR4, PT ;  /* 0x000000042a007c0c */ /* 0x048fe2000bf66270 */
[C---:B------:R-:W-:Y:S01]  /*7ef0*/  IMAD.SHL.U32 R9, R42.reuse, 0x2, RZ ;  /* 0x000000022a097824 */ /* 0x040fe200078e00ff */
[----:B------:R-:W-:Y:S02]  /*7f00*/  SHF.R.S32.HI R8, RZ, 0x1f, R42 ;  /* 0x0000001fff087819 */ /* 0x000fe4000001142a */
[C---:B--2---:R-:W-:Y:S01]  /*7f10*/  ISETP.GE.AND P2, PT, R41.reuse, UR4, PT ;  /* 0x0000000429007c0c */ /* 0x044fe2000bf46270 */
[----:B------:R-:W-:Y:S01]  /*7f20*/  IMAD.SHL.U32 R49, R41, 0x2, RZ ;  /* 0x0000000229317824 */ /* 0x000fe200078e00ff */
[----:B------:R-:W-:Y:S02]  /*7f30*/  SHF.L.U64.HI R14, R42, 0x1, R8 ;  /* 0x000000012a0e7819 */ /* 0x000fe40000010208 */
[C---:B----4-:R-:W-:Y:S01]  /*7f40*/  ISETP.GE.AND P1, PT, R40.reuse, UR4, PT ;  /* 0x0000000428007c0c */ /* 0x050fe2000bf26270 */
[----:B------:R-:W-:Y:S01]  /*7f50*/  IMAD.SHL.U32 R43, R40, 0x2, RZ ;  /* 0x00000002282b7824 */ /* 0x000fe200078e00ff */
[----:B------:R-:W-:-:S02]  /*7f60*/  SHF.R.S32.HI R6, RZ, 0x1f, R41 ;  /* 0x0000001fff067819 */ /* 0x000fc40000011429 */
[C---:B------:R-:W-:Y:S01]  /*7f70*/  ISETP.GE.AND P0, PT, R39.reuse, UR4, PT ;  /* 0x0000000427007c0c */ /* 0x040fe2000bf06270 */
[----:B------:R-:W-:Y:S01]  /*7f80*/  IMAD.SHL.U32 R7, R39, 0x2, RZ ;  /* 0x0000000227077824 */ /* 0x000fe200078e00ff */
[-C--:B------:R-:W-:Y:S02]  /*7f90*/  @!P3 IADD3 R8, P5, R4, R9.reuse, RZ ;  /* 0x000000090408b210 */ /* 0x080fe40007fbe0ff */
[----:B------:R-:W-:Y:S02]  /*7fa0*/  @!P3 IADD3 R10, P4, R0, R9, RZ ;  /* 0x00000009000ab210 */ /* 0x000fe40007f9e0ff */
[----:B------:R-:W-:Y:S01]  /*7fb0*/  SHF.L.U64.HI R6, R41, 0x1, R6 ;  /* 0x0000000129067819 */ /* 0x000fe20000010206 */
[----:B------:R-:W-:Y:S01]  /*7fc0*/  @!P3 IMAD.X R9, R5, 0x1, R14, P5 ;  /* 0x000000010509b824 */ /* 0x000fe200028e060e */
[----:B------:R-:W-:Y:S02]  /*7fd0*/  @!P3 IADD3.X R11, R3, R14, RZ, P4, !PT ;  /* 0x0000000e030bb210 */ /* 0x000fe400027fe4ff */
[----:B------:R-:W-:-:S02]  /*7fe0*/  @!P2 IADD3 R48, P5, R4, R49, RZ ;  /* 0x000000310430a210 */ /* 0x000fc40007fbe0ff */
[----:B------:R-:W-:Y:S01]  /*7ff0*/  @!P2 IADD3 R50, P4, R0, R49, RZ ;  /* 0x000000310032a210 */ /* 0x000fe20007f9e0ff */
[----:B------:R0:W5:Y:S01]  /*8000*/  @!P3 LD.E.64 R32, desc[UR38][R10.64] ;  /* 0x000000260a20b980 */ /* 0x000162000c101b00 */
[----:B------:R-:W-:Y:S01]  /*8010*/  SHF.R.S32.HI R12, RZ, 0x1f, R40 ;  /* 0x0000001fff0c7819 */ /* 0x000fe20000011428 */
[--C-:B------:R-:W-:Y:S01]  /*8020*/  @!P2 IMAD.X R49, R5, 0x1, R6.reuse, P5 ;  /* 0x000000010531a824 */ /* 0x100fe200028e0606 */
[-C--:B------:R-:W-:Y:S01]  /*8030*/  @!P1 IADD3 R42, P5, R4, R43.reuse, RZ ;  /* 0x0000002b042a9210 */ /* 0x080fe20007fbe0ff */
[----:B------:R-:W-:Y:S01]  /*8040*/  @!P2 IMAD.X R51, R3, 0x1, R6, P4 ;  /* 0x000000010333a824 */ /* 0x000fe200020e0606 */
[----:B------:R-:W-:Y:S01]  /*8050*/  SHF.L.U64.HI R12, R40, 0x1, R12 ;  /* 0x00000001280c7819 */ /* 0x000fe2000001020c */
[----:B------:R1:W5:Y:S01]  /*8060*/  @!P3 LD.E.64 R30, desc[UR38][R8.64] ;  /* 0x00000026081eb980 */ /* 0x000362000c101b00 */
[----:B------:R-:W-:Y:S02]  /*8070*/  SHF.R.S32.HI R13, RZ, 0x1f, R39 ;  /* 0x0000001fff0d7819 */ /* 0x000fe40000011427 */
[----:B------:R-:W-:-:S02]  /*8080*/  @!P1 IADD3 R46, P4, R0, R43, RZ ;  /* 0x0000002b002e9210 */ /* 0x000fc40007f9e0ff */
[----:B------:R-:W-:Y:S02]  /*8090*/  SHF.R.S32.HI R20, RZ, 0x1f, R38 ;  /* 0x0000001fff147819 */ /* 0x000fe40000011426 */
[----:B------:R-:W-:Y:S01]  /*80a0*/  SHF.L.U32 R21, R38, 0x1, RZ ;  /* 0x0000000126157819 */ /* 0x000fe200000006ff */
[----:B------:R-:W-:Y:S01]  /*80b0*/  @!P1 IMAD.X R47, R3, 0x1, R12, P4 ;  /* 0x00000001032f9824 */ /* 0x000fe200020e060c */
[----:B------:R-:W-:Y:S02]  /*80c0*/  @!P1 IADD3.X R43, R5, R12, RZ, P5, !PT ;  /* 0x0000000c052b9210 */ /* 0x000fe40002ffe4ff */
[----:B0-----:R-:W-:Y:S02]  /*80d0*/  CS2R R10, SRZ ;  /* 0x00000000000a7805 */ /* 0x001fe4000001ff00 */
[----:B------:R-:W-:Y:S01]  /*80e0*/  SHF.L.U64.HI R14, R39, 0x1, R13 ;  /* 0x00000001270e7819 */ /* 0x000fe2000001020d */
[----:B------:R-:W5:Y:S01]  /*80f0*/  @!P2 LD.E.64 R28, desc[UR38][R50.64] ;  /* 0x00000026321ca980 */ /* 0x000f62000c101b00 */
[----:B------:R-:W-:-:S02]  /*8100*/  @!P0 IADD3 R40, P5, R0, R7, RZ ;  /* 0x0000000700288210 */ /* 0x000fc40007fbe0ff */
[----:B------:R-:W-:Y:S02]  /*8110*/  ISETP.GE.AND P4, PT, R52, UR4, PT ;  /* 0x0000000434007c0c */ /* 0x000fe4000bf86270 */
[----:B-1----:R-:W-:Y:S02]  /*8120*/  CS2R R8, SRZ ;  /* 0x0000000000087805 */ /* 0x002fe4000001ff00 */
[----:B------:R-:W-:Y:S01]  /*8130*/  SHF.L.U64.HI R20, R38, 0x1, R20 ;  /* 0x0000000126147819 */ /* 0x000fe20000010214 */
[--C-:B------:R-:W-:Y:S01]  /*8140*/  @!P0 IMAD.X R41, R3, 0x1, R14.reuse, P5 ;  /* 0x0000000103298824 */ /* 0x100fe200028e060e */
[----:B------:R-:W-:Y:S01]  /*8150*/  @!P0 IADD3 R6, P5, R4, R7, RZ ;  /* 0x0000000704068210 */ /* 0x000fe20007fbe0ff */
[----:B------:R-:W5:Y:S04]  /*8160*/  @!P2 LD.E.64 R26, desc[UR38][R48.64] ;  /* 0x00000026301aa980 */ /* 0x000f68000c101b00 */
[----:B------:R-:W-:Y:S01]  /*8170*/  @!P0 IMAD.X R7, R5, 0x1, R14, P5 ;  /* 0x0000000105078824 */ /* 0x000fe200028e060e */
[----:B------:R-:W-:Y:S01]  /*8180*/  ISETP.GE.AND P5, PT, R38, UR4, PT ;  /* 0x0000000426007c0c */ /* 0x000fe2000bfa6270 */
[----:B------:R-:W5:Y:S01]  /*8190*/  @!P1 LD.E.64 R24, desc[UR38][R46.64] ;  /* 0x000000262e189980 */ /* 0x000f62000c101b00 */
[----:B------:R-:W-:-:S02]  /*81a0*/  @!P4 IMAD.MOV.U32 R12, RZ, RZ, R0 ;  /* 0x000000ffff0cc224 */ /* 0x000fc400078e0000 */
[----:B------:R-:W-:Y:S02]  /*81b0*/  @!P4 IMAD.MOV.U32 R13, RZ, RZ, R3 ;  /* 0x000000ffff0dc224 */ /* 0x000fe400078e0003 */
[----:B------:R-:W-:-:S04]  /*81c0*/  @!P4 IMAD.WIDE R14, R52, 0x2, R4 ;  /* 0x00000002340ec825 */ /* 0x000fc800078e0204 */
[----:B------:R-:W-:Y:S01]  /*81d0*/  @!P4 IMAD.WIDE R12, R52, 0x2, R12 ;  /* 0x00000002340cc825 */ /* 0x000fe200078e020c */
[----:B------:R0:W5:Y:S04]  /*81e0*/  @!P4 LD.E.64 R34, desc[UR38][R14.64] ;  /* 0x000000260e22c980 */ /* 0x000168000c101b00 */
[----:B------:R1:W5:Y:S01]  /*81f0*/  @!P4 LD.E.64 R36, desc[UR38][R12.64] ;  /* 0x000000260c24c980 */ /* 0x000362000c101b00 */
[----:B------:R-:W-:-:S05]  /*8200*/  @!P5 IADD3 R38, P4, R0, R21, RZ ;  /* 0x000000150026d210 */ /* 0x000fca0007f9e0ff */
[--C-:B------:R-:W-:Y:S01]  /*8210*/  @!P5 IMAD.X R39, R3, 0x1, R20.reuse, P4 ;  /* 0x000000010327d824 */ /* 0x100fe200020e0614 */
[----:B------:R-:W-:Y:S02]  /*8220*/  @!P5 IADD3 R4, P4, R4, R21, RZ ;  /* 0x000000150404d210 */ /* 0x000fe40007f9e0ff */
[----:B0-----:R-:W-:Y:S02]  /*8230*/  CS2R R14, SRZ ;  /* 0x00000000000e7805 */ /* 0x001fe4000001ff00 */
[----:B-1----:R-:W-:Y:S01]  /*8240*/  CS2R R12, SRZ ;  /* 0x00000000000c7805 */ /* 0x002fe2000001ff00 */
[----:B------:R0:W5:Y:S01]  /*8250*/  @!P5 LD.E.64 R10, desc[UR38][R38.64] ;  /* 0x00000026260ad980 */ /* 0x000162000c101b00 */
[----:B------:R-:W-:Y:S01]  /*8260*/  @!P5 IMAD.X R5, R5, 0x1, R20, P4 ;  /* 0x000000010505d824 */ /* 0x000fe200020e0614 */
[----:B------:R-:W-:Y:S02]  /*8270*/  CS2R R20, SRZ ;  /* 0x0000000000147805 */ /* 0x000fe4000001ff00 */
[----:B------:R0:W5:Y:S04]  /*8280*/  @!P0 LD.E.64 R14, desc[UR38][R40.64] ;  /* 0x00000026280e8980 */ /* 0x000168000c101b00 */
[----:B------:R0:W5:Y:S04]  /*8290*/  @!P1 LD.E.64 R20, desc[UR38][R42.64] ;  /* 0x000000262a149980 */ /* 0x000168000c101b00 */
[----:B------:R0:W5:Y:S04]  /*82a0*/  @!P0 LD.E.64 R12, desc[UR38][R6.64] ;  /* 0x00000026060c8980 */ /* 0x000168000c101b00 */
[----:B------:R0:W5:Y:S02]  /*82b0*/  @!P5 LD.E.64 R8, desc[UR38][R4.64] ;  /* 0x000000260408d980 */ /* 0x000164000c101b00 */
.L_x_12392:
[----:B------:R-:W-:Y:S05]  /*82c0*/  BSYNC B1 ;  /* 0x0000000000017941 */ /* 0x000fea0003800000 */
.L_x_12391:
[----:B------:R-:W-:Y:S01]  /*82d0*/  ULEA.HI UR4, UR37, UR37, URZ, 0x1 ;  /* 0x0000002525047291 */ /* 0x000fe2000f8f083f */
[----:B---3-5:R-:W-:Y:S01]  /*82e0*/  IMAD.MOV.U32 R3, RZ, RZ, R35 ;  /* 0x000000ffff037224 */ /* 0x028fe200078e0023 */
[----:B0-----:R-:W-:Y:S01]  /*82f0*/  MOV R4, R30 ;  /* 0x0000001e00047202 */ /* 0x001fe20000000f00 */
[----:B----4-:R-:W-:Y:S01]  /*8300*/  IMAD.MOV.U32 R0, RZ, RZ, R34 ;  /* 0x000000ffff007224 */ /* 0x010fe200078e0022 */
[----:B------:R-:W-:Y:S01]  /*8310*/  ULOP3.LUT UR4, UR4, 0xfffffffe, URZ, 0xc0, !UPT ;  /* 0xfffffffe04047892 */ /* 0x000fe2000f8ec03f */
[----:B------:R-:W-:Y:S01]  /*8320*/  VIMNMX R45, R45, 0xc0, PT ;  /* 0x000000c02d2d7848 */ /* 0x000fe20003fe0100 */
[----:B------:R-:W-:Y:S01]  /*8330*/  IMAD.MOV.U32 R5, RZ, RZ, R27 ;  /* 0x000000ffff057224 */ /* 0x000fe200078e001b */
[----:B------:R-:W-:Y:S01]  /*8340*/  PRMT R47, R47, 0x5410, R3 ;  /* 0x000054102f2f7816 */ /* 0x000fe20000000003 */
[----:B------:R-:W-:Y:S01]  /*8350*/  UIADD3 UR4, UR37, -UR4, URZ ;  /* 0x8000000425047290 */ /* 0x000fe2000fffe03f */
[----:B------:R-:W-:Y:S01]  /*8360*/  PRMT R58, R4, 0x7610, R58 ;  /* 0x00007610043a7816 */ /* 0x000fe2000000003a */
[----:B------:R-:W-:Y:S01]  /*8370*/  IMAD.MOV.U32 R4, RZ, RZ, R26 ;  /* 0x000000ffff047224 */ /* 0x000fe200078e001a */
[----:B------:R-:W-:Y:S01]  /*8380*/  PRMT R50, R0, 0x7610, R50 ;  /* 0x0000761000327816 */ /* 0x000fe20000000032 */
[----:B------:R-:W-:Y:S01]  /*8390*/  IMAD.MOV.U32 R0, RZ, RZ, R31 ;  /* 0x000000ffff007224 */ /* 0x000fe200078e001f */
[----:B------:R-:W-:Y:S01]  /*83a0*/  ISETP.GE.AND P1, PT, R154, R45, PT ;  /* 0x0000002d9a00720c */ /* 0x000fe20003f26270 */
[----:B------:R-:W-:Y:S01]  /*83b0*/  IMAD.U32 R3, RZ, RZ, UR4 ;  /* 0x00000004ff037e24 */ /* 0x000fe2000f8e00ff */
[----:B------:R-:W-:Y:S01]  /*83c0*/  PRMT R46, R4, 0x7610, R46 ;  /* 0x00007610042e7816 */ /* 0x000fe2000000002e */
[----:B------:R-:W-:Y:S01]  /*83d0*/  IMAD.MOV.U32 R4, RZ, RZ, R21 ;  /* 0x000000ffff047224 */ /* 0x000fe200078e0015 */
[----:B------:R-:W-:Y:S01]  /*83e0*/  PRMT R47, R0, 0x7610, R47 ;  /* 0x00007610002f7816 */ /* 0x000fe2000000002f */
[----:B------:R-:W-:Y:S01]  /*83f0*/  IMAD.MOV.U32 R6, RZ, RZ, R13 ;  /* 0x000000ffff067224 */ /* 0x000fe200078e000d */
[----:B------:R-:W-:Y:S01]  /*8400*/  SHF.L.U32 R3, R3, 0x1f, RZ ;  /* 0x0000001f03037819 */ /* 0x000fe200000006ff */
[----:B------:R-:W-:Y:S01]  /*8410*/  BSSY B1, `(.L_x_12393) ;  /* 0x000001e000017945 */ /* 0x000fe20003800000 */
[----:B------:R-:W-:Y:S01]  /*8420*/  PRMT R45, R45, 0x5410, R5 ;  /* 0x000054102d2d7816 */ /* 0x000fe20000000005 */
[----:B------:R-:W-:Y:S01]  /*8430*/  IMAD.MOV.U32 R5, RZ, RZ, R12 ;  /* 0x000000ffff057224 */ /* 0x000fe200078e000c */
[----:B------:R-:W0:Y:S01]  /*8440*/  SYNCS.PHASECHK.TRANS64.TRYWAIT P0, [R2+URZ+0x2d800], R3 ;  /* 0x02d80003020075a7 */ /* 0x000e22000800017f */
[----:B------:R-:W-:-:S03]  /*8450*/  MOV R0, R20 ;  /* 0x0000001400007202 */ /* 0x000fc60000000f00 */
        /* <DEDUP_REMOVED lines=22> */
[----:B--2---:R-:W-:Y:S01]  /*85c0*/  PRMT R41, R5, 0x5410, R6 ;  /* 0x0000541005297816 */ /* 0x004fe20000000006 */
[----:B------:R-:W-:Y:S01]  /*85d0*/  IMAD.MOV.U32 R4, RZ, RZ, R11 ;  /* 0x000000ffff047224 */ /* 0x000fe200078e000b */
[----:B0-----:R-:W-:Y:S06]  /*85e0*/  @!P0 BRA `(.L_x_12394) ;  /* 0x0000016000248947 */ /* 0x001fec0003800000 */
.L_x_12612:
[----:B------:R-:W-:Y:S05]  /*85f0*/  BSYNC B1 ;  /* 0x0000000000017941 */ /* 0x000fea0003800000 */
.L_x_12393:
        /* <DEDUP_REMOVED lines=9> */
[----:B------:R-:W5:Y:S04]  /*8690*/  LDL R6, [R1+0x78] ;  /* 0x0000780001067983 */ /* 0x000f680000100800 */
[----:B------:R-:W5:Y:S01]  /*86a0*/  LDL R5, [R1+0x8c] ;  /* 0x00008c0001057983 */ /* 0x000f620000100800 */
[----:B------:R-:W-:Y:S01]  /*86b0*/  BSSY B1, `(.L_x_12396) ;  /* 0x0000035000017945 */ /* 0x000fe20003800000 */
[-C--:B--2---:R-:W-:Y:S01]  /*86c0*/  ISETP.GE.AND P6, PT, R54, R0.reuse, PT ;  /* 0x000000003600720c */ /* 0x084fe20003fc6270 */
[----:B0-----:R-:W-:Y:S01]  /*86d0*/  IMAD R3, R53, 0x2, R2 ;  /* 0x0000000235037824 */ /* 0x001fe200078e0202 */
[----:B---3--:R-:W-:-:S02]  /*86e0*/  ISETP.GE.AND P0, PT, R52, R0, PT ;  /* 0x000000003400720c */ /* 0x008fc40003f06270 */
[-C--:B----4-:R-:W-:Y:S02]  /*86f0*/  ISETP.GE.AND P1, PT, R51, R0.reuse, PT ;  /* 0x000000003300720c */ /* 0x090fe40003f26270 */
[-C--:B-----5:R-:W-:Y:S02]  /*8700*/  ISETP.GE.AND P2, PT, R49, R0.reuse, PT ;  /* 0x000000003100720c */ /* 0x0a0fe40003f46270 */
[-C--:B------:R-:W-:Y:S02]  /*8710*/  ISETP.GE.AND P3, PT, R7, R0.reuse, PT ;  /* 0x000000000700720c */ /* 0x080fe40003f66270 */
[----:B------:R-:W-:Y:S01]  /*8720*/  ISETP.GE.AND P4, PT, R6, R0, PT ;  /* 0x000000000600720c */ /* 0x000fe20003f86270 */
[----:B------:R-:W-:Y:S01]  /*8730*/  VIADD R0, R3, 0x20 ;  /* 0x0000002003007836 */ /* 0x000fe20000000000 */
        /* <DEDUP_REMOVED lines=44> */
.L_x_12397:
[----:B------:R-:W-:Y:S05]  /*8a00*/  BSYNC B1 ;  /* 0x0000000000017941 */ /* 0x000fea0003800000 */
.L_x_12396:
[----:B------:R-:W-:Y:S01]  /*8a10*/  BSSY B1, `(.L_x_12398) ;  /* 0x000002d000017945 */ /* 0x000fe20003800000 */
[----:B------:R-:W-:-:S03]  /*8a20*/  @P5 IADD3 R0, R3, -0x20, RZ ;  /* 0xffffffe003005810 */ /* 0x000fc60007ffe0ff */
        /* <DEDUP_REMOVED lines=43> */
.L_x_12399:
[----:B------:R-:W-:Y:S05]  /*8ce0*/  BSYNC B1 ;  /* 0x0000000000017941 */ /* 0x000fea0003800000 */
.L_x_12398:
        /* <DEDUP_REMOVED lines=44> */
.L_x_12401:
[----:B------:R-:W-:Y:S05]  /*8fb0*/  BSYNC B1 ;  /* 0x0000000000017941 */ /* 0x000fea0003800000 */
.L_x_12400:
        /* <DEDUP_REMOVED lines=44> */
.L_x_12403:
[----:B------:R-:W-:Y:S05]  /*9280*/  BSYNC B1 ;  /* 0x0000000000017941 */ /* 0x000fea0003800000 */
.L_x_12402:
        /* <DEDUP_REMOVED lines=44> */
.L_x_12405:
[----:B------:R-:W-:Y:S05]  /*9550*/  BSYNC B1 ;  /* 0x0000000000017941 */ /* 0x000fea0003800000 */
.L_x_12404:
        /* <DEDUP_REMOVED lines=44> */
.L_x_12389:
[----:B------:R-:W1:Y:S01]  /*9820*/  LDC R9, c[0x0][0x448] ;  /* 0x00011200ff097b82 */ /* 0x000e620000000800 */
[----:B------:R-:W-:Y:S01]  /*9830*/  ULDC.64 UR4, c[0x0][0x3f8] ;  /* 0x0000fe0000047ab9 */ /* 0x000fe20000000a00 */
[----:B------:R-:W-:Y:S01]  /*9840*/  ULDC.64 UR6, c[0x0][0x408] ;  /* 0x0001020000067ab9 */ /* 0x000fe20000000a00 */
[----:B------:R-:W-:Y:S01]  /*9850*/  MOV R7, R31 ;  /* 0x0000001f00077202 */ /* 0x000fe20000000f00 */
[----:B------:R-:W-:Y:S02]  /*9860*/  IMAD.MOV.U32 R4, RZ, RZ, R24 ;  /* 0x000000ffff047224 */ /* 0x000fe400078e0018 */
[----:B------:R-:W-:Y:S01]  /*9870*/  IMAD.MOV.U32 R6, RZ, RZ, R26 ;  /* 0x000000ffff067224 */ /* 0x000fe200078e001a */
[----:B-1----:R-:W-:-:S13]  /*9880*/  ISETP.NE.AND P0, PT, R9, 0x1, PT ;  /* 0x000000010900780c */ /* 0x002fda0003f05270 */
[----:B------:R-:W1:Y:S08]  /*9890*/  @P0 LDC R3, c[0x0][0x44c] ;  /* 0x00011300ff030b82 */ /* 0x000e700000000800 */
[----:B------:R-:W3:Y:S01]  /*98a0*/  @P0 LDC R5, c[0x0][0x450] ;  /* 0x00011400ff050b82 */ /* 0x000ee20000000800 */
[----:B-1----:R-:W-:-:S04]  /*98b0*/  @P0 IMAD.HI.U32 R0, R10, R3, RZ ;  /* 0x000000030a000227 */ /* 0x002fc800078e00ff */
[----:B------:R-:W-:Y:S01]  /*98c0*/  IMAD.MOV.U32 R3, RZ, RZ, R10 ;  /* 0x000000ffff037224 */ /* 0x000fe200078e000a */
[----:B---3--:R-:W-:Y:S01]  /*98d0*/  @P0 SHF.R.U32.HI R3, RZ, R5, R0 ;  /* 0x00000005ff030219 */ /* 0x008fe20000011600 */
[----:B------:R-:W-:-:S03]  /*98e0*/  IMAD.MOV.U32 R5, RZ, RZ, R29 ;  /* 0x000000ffff057224 */ /* 0x000fc600078e001d */
        /* <DEDUP_REMOVED lines=17> */
[----:B------:R1:W3:Y:S04]  /*9a00*/  SHFL.IDX PT, R3, R13, RZ, 0x1e1f ;  /* 0x001e1fff0d037589 */ /* 0x0002e800000e0000 */
[----:B------:R-:W4:Y:S04]  /*9a10*/  SHFL.IDX PT, R0, R0, RZ, 0x1e1f ;  /* 0x001e1fff00007589 */ /* 0x000f2800000e0000 */
[----:B------:R-:W0:Y:S04]  /*9a20*/  SHFL.IDX PT, R21, R21, RZ, 0x1e1f ;  /* 0x001e1fff15157589 */ /* 0x000e2800000e0000 */
[----:B-1----:R-:W0:Y:S02]  /*9a30*/  SHFL.IDX PT, R20, R20, RZ, 0x1e1f ;  /* 0x001e1fff14147589 */ /* 0x002e2400000e0000 */
.L_x_12618:
        /* <DEDUP_REMOVED lines=17> */
[----:B------:R-:W2:Y:S01]  /*9b50*/  LDL R36, [R1+0x4c] ;  /* 0x00004c0001247983 */ /* 0x000ea20000100800 */
[----:B------:R-:W-:-:S03]  /*9b60*/  ULDC UR4, c[0x0][0x3f4] ;  /* 0x0000fd0000047ab9 */ /* 0x000fc60000000800 */
[----:B------:R-:W2:Y:S01]  /*9b70*/  LDL R37, [R1+0x48] ;  /* 0x0000480001257983 */ /* 0x000ea20000100800 */
[C---:B------:R-:W-:Y:S01]  /*9b80*/  VIADD R5, R16.reuse, 0x20 ;  /* 0x0000002010057836 */ /* 0x040fe20000000000 */
[C---:B------:R-:W-:Y:S01]  /*9b90*/  ISETP.GE.AND P2, PT, R16.reuse, UR4, PT ;  /* 0x0000000410007c0c */ /* 0x040fe2000bf46270 */
[----:B------:R-:W-:-:S03]  /*9ba0*/  VIADD R4, R16, 0x10 ;  /* 0x0000001010047836 */ /* 0x000fc60000000000 */
[----:B------:R-:W-:Y:S02]  /*9bb0*/  ISETP.GE.AND P4, PT, R5, UR4, PT ;  /* 0x0000000405007c0c */ /* 0x000fe4000bf86270 */
[----:B------:R-:W-:Y:S01]  /*9bc0*/  ISETP.GE.AND P3, PT, R4, UR4, PT ;  /* 0x0000000404007c0c */ /* 0x000fe2000bf66270 */
[----:B----4-:R-:W-:Y:S02]  /*9bd0*/  IMAD.MOV.U32 R4, RZ, RZ, R0 ;  /* 0x000000ffff047224 */ /* 0x010fe400078e0000 */
[----:B---3--:R-:W-:-:S04]  /*9be0*/  IMAD.MOV.U32 R5, RZ, RZ, R3 ;  /* 0x000000ffff057224 */ /* 0x008fc800078e0003 */
[----:B------:R-:W-:-:S04]  /*9bf0*/  @!P2 SHF.L.U32 R39, R16, 0x1, RZ ;  /* 0x000000011027a819 */ /* 0x000fc800000006ff */
        /* <DEDUP_REMOVED lines=12> */
[----:B--2---:R-:W-:Y:S01]  /*9cc0*/  @!P4 IMAD.SHL.U32 R49, R36, 0x8, RZ ;  /* 0x000000082431c824 */ /* 0x004fe200078e00ff */
[----:B------:R-:W-:-:S02]  /*9cd0*/  @!P2 IADD3 R36, P0, R0, R39, RZ ;  /* 0x000000270024a210 */ /* 0x000fc40007f1e0ff */
[----:B------:R-:W-:Y:S01]  /*9ce0*/  @!P2 SHF.L.U64.HI R0, R16, 0x1, R17 ;  /* 0x000000011000a819 */ /* 0x000fe20000010211 */
[----:B------:R-:W-:Y:S02]  /*9cf0*/  @!P3 IMAD.SHL.U32 R43, R37, 0x8, RZ ;  /* 0x00000008252bb824 */ /* 0x000fe400078e00ff */
[----:B------:R-:W-:Y:S01]  /*9d00*/  @!P4 IMAD.WIDE R46, R49, 0x2, R4 ;  /* 0x00000002312ec825 */ /* 0x000fe200078e0204 */
[----:B------:R-:W-:-:S03]  /*9d10*/  @!P2 IADD3.X R37, R3, R0, RZ, P0, !PT ;  /* 0x000000000325a210 */ /* 0x000fc600007fe4ff */
[C---:B------:R-:W-:Y:S01]  /*9d20*/  @!P3 IMAD.WIDE R40, R43.reuse, 0x2, R4 ;  /* 0x000000022b28b825 */ /* 0x040fe200078e0204 */
[----:B------:R-:W-:Y:S01]  /*9d30*/  CS2R R4, SRZ ;  /* 0x0000000000047805 */ /* 0x000fe2000001ff00 */
[----:B------:R0:W5:Y:S02]  /*9d40*/  @!P4 LD.E.128 R32, desc[UR38][R46.64] ;  /* 0x000000262e20c980 */ /* 0x000164000c101d00 */
[--C-:B------:R-:W-:Y:S02]  /*9d50*/  @!P3 IMAD.WIDE R42, R43, 0x2, R20.reuse ;  /* 0x000000022b2ab825 */ /* 0x100fe400078e0214 */
[----:B------:R0:W5:Y:S02]  /*9d60*/  @!P3 LD.E.128 R28, desc[UR38][R40.64] ;  /* 0x00000026281cb980 */ /* 0x000164000c101d00 */
[----:B------:R-:W-:Y:S02]  /*9d70*/  @!P4 IMAD.WIDE R48, R49, 0x2, R20 ;  /* 0x000000023130c825 */ /* 0x000fe400078e0214 */
[----:B------:R0:W5:Y:S02]  /*9d80*/  @!P3 LD.E.128 R8, desc[UR38][R42.64] ;  /* 0x000000262a08b980 */ /* 0x000164000c101d00 */
[----:B------:R-:W-:-:S02]  /*9d90*/  @!P2 IMAD.X R39, R21, 0x1, R0, P1 ;  /* 0x000000011527a824 */ /* 0x000fc400008e0600 */
[----:B------:R0:W5:Y:S04]  /*9da0*/  @!P4 LD.E.128 R12, desc[UR38][R48.64] ;  /* 0x00000026300cc980 */ /* 0x000168000c101d00 */
[----:B------:R0:W5:Y:S04]  /*9db0*/  @!P2 LD.E.128 R24, desc[UR38][R36.64] ;  /* 0x000000262418a980 */ /* 0x000168000c101d00 */
[----:B------:R0:W5:Y:S02]  /*9dc0*/  @!P2 LD.E.128 R4, desc[UR38][R38.64] ;  /* 0x000000262604a980 */ /* 0x000164000c101d00 */
.L_x_12408:
[----:B------:R-:W-:Y:S05]  /*9dd0*/  BSYNC B1 ;  /* 0x0000000000017941 */ /* 0x000fea0003800000 */
.L_x_12407:
[----:B------:R-:W-:Y:S01]  /*9de0*/  ULEA.HI UR4, UR37, UR37, URZ, 0x1 ;  /* 0x0000002525047291 */ /* 0x000fe2000f8f083f */
[----:B---3-5:R-:W-:Y:S01]  /*9df0*/  IMAD.MOV.U32 R3, RZ, RZ, R5 ;  /* 0x000000ffff037224 */ /* 0x028fe200078e0005 */
[----:B0-----:R-:W-:Y:S01]  /*9e00*/  MOV R38, R29 ;  /* 0x0000001d00267202 */ /* 0x001fe20000000f00 */
[----:B----4-:R-:W-:Y:S01]  /*9e10*/  IMAD.MOV.U32 R0, RZ, RZ, R4 ;  /* 0x000000ffff007224 */ /* 0x010fe200078e0004 */
        /* <DEDUP_REMOVED lines=9> */
[----:B------:R-:W-:Y:S01]  /*9eb0*/  VIMNMX R45, R45, 0xc0, PT ;  /* 0x000000c02d2d7848 */ /* 0x000fe20003fe0100 */
[----:B------:R-:W-:Y:S01]  /*9ec0*/  IMAD.MOV.U32 R36, RZ, RZ, R13 ;  /* 0x000000ffff247224 */ /* 0x000fe200078e000d */
[----:B------:R-:W-:Y:S01]  /*9ed0*/  MOV R3, UR4 ;  /* 0x0000000400037c02 */ /* 0x000fe20008000f00 */
        /* <DEDUP_REMOVED lines=8> */
[----:B------:R-:W-:-:S02]  /*9f60*/  MOV R20, R11 ;  /* 0x0000000b00147202 */ /* 0x000fc40000000f00 */
        /* <DEDUP_REMOVED lines=13> */
[----:B------:R-:W-:Y:S01]  /*a040*/  ISETP.GE.AND P1, PT, R154, R45, PT ;  /* 0x0000002d9a00720c */ /* 0x000fe20003f26270 */
[----:B------:R-:W-:-:S03]  /*a050*/  IMAD.MOV.U32 R38, RZ, RZ, R33 ;  /* 0x000000ffff267224 */ /* 0x000fc600078e0021 */
[----:B------:R-:W-:Y:S01]  /*a060*/  PRMT R66, R21, 0x5410, R36 ;  /* 0x0000541015427816 */ /* 0x000fe20000000024 */
[----:B------:R-:W-:Y:S02]  /*a070*/  IMAD.MOV.U32 R21, RZ, RZ, R30 ;  /* 0x000000ffff157224 */ /* 0x000fe400078e001e */
[----:B------:R-:W-:-:S05]  /*a080*/  IMAD.MOV.U32 R36, RZ, RZ, R31 ;  /* 0x000000ffff247224 */ /* 0x000fca00078e001f */
[----:B------:R-:W-:Y:S02]  /*a090*/  PRMT R50, R21, 0x5410, R36 ;  /* 0x0000541015327816 */ /* 0x000fe40000000024 */
[----:B------:R-:W-:Y:S01]  /*a0a0*/  PRMT R21, R37, 0x5410, R38 ;  /* 0x0000541025157816 */ /* 0x000fe20000000026 */
[----:B------:R-:W-:Y:S01]  /*a0b0*/  IMAD.MOV.U32 R37, RZ, RZ, R35 ;  /* 0x000000ffff257224 */ /* 0x000fe200078e0023 */
[----:B------:R-:W-:Y:S01]  /*a0c0*/  MOV R36, R34 ;  /* 0x0000002200247202 */ /* 0x000fe20000000f00 */
[----:B0-----:R-:W-:Y:S06]  /*a0d0*/  @!P0 BRA `(.L_x_12410) ;  /* 0x0000014400ec8947 */ /* 0x001fec0003800000 */
.L_x_12619:
[----:B------:R-:W-:Y:S05]  /*a0e0*/  BSYNC B1 ;  /* 0x0000000000017941 */ /* 0x000fea0003800000 */
.L_x_12409:
        /* <DEDUP_REMOVED lines=12> */
[----:B-1----:R-:W-:Y:S05]  /*a1b0*/  @P0 BRA `(.L_x_12412) ;  /* 0x0000000400900947 */ /* 0x002fea0003800000 */
[----:B------:R-:W3:Y:S01]  /*a1c0*/  LDL R71, [R1+0xa8] ;  /* 0x0000a80001477983 */ /* 0x000ee20000100800 */
        /* <DEDUP_REMOVED lines=10> */
[----:B-----5:R-:W-:-:S03]  /*a270*/  LOP3.LUT R36, R70, 0x18, R36, 0xf8, !PT ;  /* 0x0000001846247812 */ /* 0x020fc600078ef824 */
[----:B------:R-:W-:Y:S01]  /*a280*/  IMAD R40, R37, 0x1800, R69 ;  /* 0x0000180025287824 */ /* 0x000fe200078e0245 */
[----:B--2---:R-:W-:-:S05]  /*a290*/  LOP3.LUT R41, R36, R67, RZ, 0x3c, !PT ;  /* 0x0000004324297212 */ /* 0x004fca00078e3cff */
[----:B------:R-:W-:-:S04]  /*a2a0*/  IMAD.IADD R41, R40, 0x1, R41 ;  /* 0x0000000128297824 */ /* 0x000fc800078e0229 */
[----:B------:R-:W-:-:S05]  /*a2b0*/  IMAD R46, R41, 0x2, R2 ;  /* 0x00000002292e7824 */ /* 0x000fca00078e0202 */
[----:B------:R-:W0:Y:S01]  /*a2c0*/  LDS.128 R40, [R46+0xc400] ;  /* 0x00c400002e287984 */ /* 0x000e220000000c00 */
[--C-:B------:R-:W-:Y:S02]  /*a2d0*/  SHF.R.U64 R24, R24, 0x10, R25.reuse ;  /* 0x0000001018187819 */ /* 0x100fe40000001219 */
[----:B------:R-:W-:Y:S02]  /*a2e0*/  SHF.R.U32.HI R56, RZ, 0x10, R25 ;  /* 0x00000010ff387819 */ /* 0x000fe40000011619 */
[--C-:B------:R-:W-:Y:S02]  /*a2f0*/  SHF.R.U64 R25, R4, 0x10, R5.reuse ;  /* 0x0000001004197819 */ /* 0x100fe40000001205 */
[----:B------:R-:W-:Y:S01]  /*a300*/  SHF.R.U32.HI R60, RZ, 0x10, R5 ;  /* 0x00000010ff3c7819 */ /* 0x000fe20000011605 */
[----:B------:R-:W-:Y:S01]  /*a310*/  HADD2.F32 R59, -RZ, R59.H0_H0 ;  /* 0x2000003bff3b7230 */ /* 0x000fe20000004100 */
[----:B------:R-:W-:Y:S01]  /*a320*/  SHF.R.U64 R5, R6, 0x10, R7 ;  /* 0x0000001006057819 */ /* 0x000fe20000001207 */
[----:B------:R-:W-:Y:S01]  /*a330*/  HADD2.F32 R57, -RZ, R57.H0_H0 ;  /* 0x20000039ff397230 */ /* 0x000fe20000004100 */
[----:B------:R-:W-:Y:S01]  /*a340*/  SHF.R.U64 R4, R26, 0x10, R27 ;  /* 0x000000101a047819 */ /* 0x000fe2000000121b */
[----:B------:R-:W-:-:S02]  /*a350*/  HADD2.F32 R60, -RZ, R60.H0_H0 ;  /* 0x2000003cff3c7230 */ /* 0x000fc40000004100 */
[----:B------:R-:W-:Y:S01]  /*a360*/  HADD2.F32 R58, -RZ, R58.H0_H0 ;  /* 0x2000003aff3a7230 */ /* 0x000fe20000004100 */
[----:B------:R-:W-:Y:S02]  /*a370*/  SHF.R.U32.HI R27, RZ, 0x10, R27 ;  /* 0x00000010ff1b7819 */ /* 0x000fe4000001161b */
[----:B------:R-:W-:Y:S01]  /*a380*/  SHF.R.U32.HI R65, RZ, 0x10, R7 ;  /* 0x00000010ff417819 */ /* 0x000fe20000011607 */
[--C-:B0-----:R-:W-:Y:S02]  /*a390*/  HADD2.F32 R6, -RZ, R41.reuse.H0_H0 ;  /* 0x20000029ff067230 */ /* 0x101fe40000004100 */
[----:B------:R-:W-:-:S03]  /*a3a0*/  HADD2.F32 R41, -RZ, R41.H1_H1 ;  /* 0x30000029ff297230 */ /* 0x000fc60000004100 */
[C---:B------:R-:W-:Y:S01]  /*a3b0*/  FMUL.FTZ R61, R6.reuse, R59 ;  /* 0x0000003b063d7220 */ /* 0x040fe20000410000 */
[----:B------:R-:W-:Y:S01]  /*a3c0*/  FMUL.FTZ R63, R6, R57 ;  /* 0x00000039063f7220 */ /* 0x000fe20000410000 */
[----:B------:R-:W-:Y:S02]  /*a3d0*/  HADD2.F32 R53, -RZ, R40.H0_H0 ;  /* 0x20000028ff357230 */ /* 0x000fe40000004100 */
[----:B------:R-:W-:Y:S02]  /*a3e0*/  HADD2.F32 R54, -RZ, R42.H0_H0 ;  /* 0x2000002aff367230 */ /* 0x000fe40000004100 */
[--C-:B------:R-:W-:Y:S02]  /*a3f0*/  HADD2.F32 R55, -RZ, R43.reuse.H0_H0 ;  /* 0x2000002bff377230 */ /* 0x100fe40000004100 */
[----:B------:R-:W-:Y:S02]  /*a400*/  HADD2.F32 R43, -RZ, R43.H1_H1 ;  /* 0x3000002bff2b7230 */ /* 0x000fe40000004100 */
[----:B------:R-:W-:-:S02]  /*a410*/  HADD2.F32 R40, -RZ, R40.H1_H1 ;  /* 0x30000028ff287230 */ /* 0x000fc40000004100 */
[----:B------:R-:W-:Y:S02]  /*a420*/  HADD2.F32 R42, -RZ, R42.H1_H1 ;  /* 0x3000002aff2a7230 */ /* 0x000fe40000004100 */
[----:B------:R-:W-:Y:S01]  /*a430*/  HADD2.F32 R25, -RZ, R25.H0_H0 ;  /* 0x20000019ff197230 */ /* 0x000fe20000004100 */
[----:B---3--:R-:W0:Y:S02]  /*a440*/  LDS.128 R36, [R71] ;  /* 0x0000000047247984 */ /* 0x008e240000000c00 */
[--C-:B0-----:R-:W-:Y:S02]  /*a450*/  HADD2.F32 R26, -RZ, R37.reuse.H0_H0 ;  /* 0x20000025ff1a7230 */ /* 0x101fe40000004100 */
[----:B------:R-:W-:-:S03]  /*a460*/  HADD2.F32 R52, -RZ, R37.H1_H1 ;  /* 0x30000025ff347230 */ /* 0x000fc60000004100 */
[C---:B------:R-:W-:Y:S01]  /*a470*/  FFMA.FTZ R6, R26.reuse, R57, -R61 ;  /* 0x000000391a067223 */ /* 0x040fe2000001083d */
[----:B------:R-:W-:Y:S02]  /*a480*/  HADD2.F32 R57, -RZ, R56.H0_H0 ;  /* 0x20000038ff397230 */ /* 0x000fe40000004100 */
[C---:B------:R-:W-:Y:S01]  /*a490*/  FMUL.FTZ R61, R41.reuse, R60 ;  /* 0x0000003c293d7220 */ /* 0x040fe20000410000 */
[----:B------:R-:W-:Y:S02]  /*a4a0*/  HADD2.F32 R56, -RZ, R62.H0_H0 ;  /* 0x2000003eff387230 */ /* 0x000fe40000004100 */
[----:B------:R-:W-:Y:S01]  /*a4b0*/  FFMA.FTZ R26, R26, R59, R63 ;  /* 0x0000003b1a1a7223 */ /* 0x000fe2000001003f */
[----:B------:R-:W-:Y:S02]  /*a4c0*/  HADD2.F32 R51, -RZ, R36.H0_H0 ;  /* 0x20000024ff337230 */ /* 0x000fe40000004100 */
[-C--:B------:R-:W-:Y:S01]  /*a4d0*/  FMUL.FTZ R59, R41, R57.reuse ;  /* 0x00000039293b7220 */ /* 0x080fe20000410000 */
[----:B------:R-:W-:Y:S01]  /*a4e0*/  FFMA.FTZ R41, R52, R57, -R61 ;  /* 0x0000003934297223 */ /* 0x000fe2000001083d */
[----:B------:R-:W-:Y:S01]  /*a4f0*/  FMUL.FTZ R62, R53, R58 ;  /* 0x0000003a353e7220 */ /* 0x000fe20000410000 */
[----:B------:R-:W-:-:S02]  /*a500*/  HADD2.F32 R57, -RZ, R64.H0_H0 ;  /* 0x20000040ff397230 */ /* 0x000fc40000004100 */
[----:B------:R-:W-:Y:S01]  /*a510*/  FMUL.FTZ R53, R53, R56 ;  /* 0x0000003835357220 */ /* 0x000fe20000410000 */
[----:B------:R-:W-:Y:S01]  /*a520*/  FFMA.FTZ R59, R52, R60, R59 ;  /* 0x0000003c343b7223 */ /* 0x000fe2000001003b */
[----:B------:R-:W-:Y:S02]  /*a530*/  HADD2.F32 R37, -RZ, R38.H0_H0 ;  /* 0x20000026ff257230 */ /* 0x000fe40000004100 */
[C---:B------:R-:W-:Y:S01]  /*a540*/  FFMA.FTZ R62, R51.reuse, R56, -R62 ;  /* 0x00000038333e7223 */ /* 0x040fe2000001083e */
[----:B------:R-:W-:Y:S02]  /*a550*/  HADD2.F32 R52, -RZ, R66.H0_H0 ;  /* 0x20000042ff347230 */ /* 0x000fe40000004100 */
[----:B------:R-:W-:Y:S01]  /*a560*/  FFMA.FTZ R53, R51, R58, R53 ;  /* 0x0000003a33357223 */ /* 0x000fe20000010035 */
[----:B------:R-:W-:Y:S01]  /*a570*/  FMUL.FTZ R60, R54, R57 ;  /* 0x00000039363c7220 */ /* 0x000fe20000410000 */
[----:B------:R-:W-:Y:S02]  /*a580*/  HADD2.F32 R58, -RZ, R64.H1_H1 ;  /* 0x30000040ff3a7230 */ /* 0x000fe40000004100 */
[----:B------:R-:W-:-:S02]  /*a590*/  HADD2.F32 R56, -RZ, R66.H1_H1 ;  /* 0x30000042ff387230 */ /* 0x000fc40000004100 */
[-C--:B------:R-:W-:Y:S01]  /*a5a0*/  FMUL.FTZ R64, R54, R52.reuse ;  /* 0x0000003436407220 */ /* 0x080fe20000410000 */
[----:B------:R-:W-:Y:S02]  /*a5b0*/  HADD2.F32 R7, -RZ, R39.H0_H0 ;  /* 0x20000027ff077230 */ /* 0x000fe40000004100 */
[----:B------:R-:W-:Y:S01]  /*a5c0*/  FFMA.FTZ R60, R37, R52, -R60 ;  /* 0x00000034253c7223 */ /* 0x000fe2000001083c */
[----:B------:R-:W-:Y:S02]  /*a5d0*/  HADD2.F32 R54, -RZ, R65.H0_H0 ;  /* 0x20000041ff367230 */ /* 0x000fe40000004100 */
[C---:B------:R-:W-:Y:S01]  /*a5e0*/  FMUL.FTZ R66, R55.reuse, R58 ;  /* 0x0000003a37427220 */ /* 0x040fe20000410000 */
[----:B------:R-:W-:Y:S02]  /*a5f0*/  HADD2.F32 R52, -RZ, R27.H0_H0 ;  /* 0x2000001bff347230 */ /* 0x000fe40000004100 */
[----:B------:R-:W-:Y:S01]  /*a600*/  FMUL.FTZ R55, R55, R56 ;  /* 0x0000003837377220 */ /* 0x000fe20000410000 */
[----:B------:R-:W-:-:S02]  /*a610*/  HADD2.F32 R39, -RZ, R39.H1_H1 ;  /* 0x30000027ff277230 */ /* 0x000fc40000004100 */
[----:B------:R-:W-:Y:S01]  /*a620*/  FFMA.FTZ R66, R7, R56, -R66 ;  /* 0x0000003807427223 */ /* 0x000fe20000010842 */
[----:B------:R-:W-:Y:S01]  /*a630*/  FMUL.FTZ R68, R43, R54 ;  /* 0x000000362b447220 */ /* 0x000fe20000410000 */
[----:B------:R-:W-:Y:S01]  /*a640*/  FFMA.FTZ R55, R7, R58, R55 ;  /* 0x0000003a07377223 */ /* 0x000fe20000010037 */
[----:B------:R-:W-:Y:S01]  /*a650*/  FMUL.FTZ R56, R43, R52 ;  /* 0x000000342b387220 */ /* 0x000fe20000410000 */
[----:B------:R-:W-:Y:S02]  /*a660*/  HADD2.F32 R27, -RZ, R5.H0_H0 ;  /* 0x20000005ff1b7230 */ /* 0x000fe40000004100 */
[----:B------:R-:W-:Y:S02]  /*a670*/  HADD2.F32 R7, -RZ, R24.H0_H0 ;  /* 0x20000018ff077230 */ /* 0x000fe40000004100 */
[----:B------:R-:W-:Y:S02]  /*a680*/  HADD2.F32 R5, -RZ, R4.H0_H0 ;  /* 0x20000004ff057230 */ /* 0x000fe40000004100 */
[----:B------:R-:W-:Y:S01]  /*a690*/  FFMA.FTZ R64, R37, R57, R64 ;  /* 0x0000003925407223 */ /* 0x000fe20000010040 */
[----:B------:R-:W-:-:S02]  /*a6a0*/  HADD2.F32 R36, -RZ, R36.H1_H1 ;  /* 0x30000024ff247230 */ /* 0x000fc40000004100 */
[C---:B------:R-:W-:Y:S01]  /*a6b0*/  FFMA.FTZ R51, R39.reuse, R52, -R68 ;  /* 0x0000003427337223 */ /* 0x040fe20000010844 */
[----:B------:R-:W-:Y:S02]  /*a6c0*/  HADD2.F32 R38, -RZ, R38.H1_H1 ;  /* 0x30000026ff267230 */ /* 0x000fe40000004100 */
[----:B------:R-:W-:Y:S01]  /*a6d0*/  FFMA.FTZ R56, R39, R54, R56 ;  /* 0x0000003627387223 */ /* 0x000fe20000010038 */
        /* <DEDUP_REMOVED lines=18> */
.L_x_12412:
[----:B------:R-:W-:Y:S05]  /*a800*/  BSYNC B1 ;  /* 0x0000000000017941 */ /* 0x000fea0003800000 */
.L_x_12411:
[----:B------:R-:W-:Y:S04]  /*a810*/  BSSY B1, `(.L_x_12413) ;  /* 0x0000062000017945 */ /* 0x000fe80003800000 */
[----:B------:R-:W-:Y:S05]  /*a820*/  @P1 BRA `(.L_x_12414) ;  /* 0x0000000400801947 */ /* 0x000fea0003800000 */
[----:B0-----:R-:W3:Y:S04]  /*a830*/  LDL R4, [R1+0x48] ;  /* 0x0000480001047983 */ /* 0x001ee80000100800 */
[----:B------:R-:W4:Y:S01]  /*a840*/  LDL R59, [R1+0xa4] ;  /* 0x0000a400013b7983 */ /* 0x000f220000100800 */
[----:B------:R-:W-:Y:S01]  /*a850*/  SHF.R.U64 R55, R8, 0x10, R9 ;  /* 0x0000001008377819 */ /* 0x000fe20000001209 */
[----:B--2---:R-:W-:Y:S01]  /*a860*/  HADD2.F32 R41, -RZ, R47.H1_H1 ;  /* 0x3000002fff297230 */ /* 0x004fe20000004100 */
[----:B------:R-:W-:Y:S01]  /*a870*/  SHF.R.U64 R8, R30, 0x10, R31 ;  /* 0x000000101e087819 */ /* 0x000fe2000000121f */
[----:B------:R-:W-:Y:S01]  /*a880*/  HADD2.F32 R39, -RZ, R49.H1_H1 ;  /* 0x30000031ff277230 */ /* 0x000fe20000004100 */
[----:B------:R-:W-:Y:S02]  /*a890*/  SHF.R.U32.HI R42, RZ, 0x10, R9 ;  /* 0x00000010ff2a7819 */ /* 0x000fe40000011609 */
[----:B------:R-:W-:-:S02]  /*a8a0*/  SHF.R.U32.HI R46, RZ, 0x10, R29 ;  /* 0x00000010ff2e7819 */ /* 0x000fc4000001161d */
[----:B------:R-:W-:Y:S01]  /*a8b0*/  SHF.R.U32.HI R57, RZ, 0x10, R31 ;  /* 0x00000010ff397819 */ /* 0x000fe2000001161f */
[----:B------:R-:W-:Y:S01]  /*a8c0*/  HADD2.F32 R42, -RZ, R42.H0_H0 ;  /* 0x2000002aff2a7230 */ /* 0x000fe20000004100 */
[--C-:B------:R-:W-:Y:S02]  /*a8d0*/  SHF.R.U64 R53, R10, 0x10, R11.reuse ;  /* 0x000000100a357819 */ /* 0x100fe4000000120b */
[----:B------:R-:W-:Y:S02]  /*a8e0*/  SHF.R.U32.HI R51, RZ, 0x10, R11 ;  /* 0x00000010ff337819 */ /* 0x000fe4000001160b */
[----:B------:R-:W-:Y:S02]  /*a8f0*/  SHF.R.U64 R28, R28, 0x10, R29 ;  /* 0x000000101c1c7819 */ /* 0x000fe4000000121d */
[----:B---3--:R-:W-:-:S04]  /*a900*/  LEA.HI R4, R3, R4, RZ, 0x1d ;  /* 0x0000000403047211 */ /* 0x008fc800078fe8ff */
[----:B------:R-:W-:-:S04]  /*a910*/  SHF.R.S32.HI R5, RZ, 0x1f, R4 ;  /* 0x0000001fff057819 */ /* 0x000fc80000011404 */
[----:B------:R-:W-:Y:S01]  /*a920*/  LEA.HI R5, R5, R4, RZ, 0x2 ;  /* 0x0000000405057211 */ /* 0x000fe200078f10ff */
[----:B------:R-:W-:-:S03]  /*a930*/  IMAD.SHL.U32 R4, R4, 0x8, RZ ;  /* 0x0000000804047824 */ /* 0x000fc600078e00ff */
[----:B------:R-:W-:Y:S02]  /*a940*/  SHF.R.S32.HI R5, RZ, 0x2, R5 ;  /* 0x00000002ff057819 */ /* 0x000fe40000011405 */
[----:B-----5:R-:W-:-:S03]  /*a950*/  LOP3.LUT R4, R70, 0x18, R4, 0xf8, !PT ;  /* 0x0000001846047812 */ /* 0x020fc600078ef804 */
[----:B------:R-:W-:Y:S01]  /*a960*/  IMAD R24, R5, 0x1800, R69 ;  /* 0x0000180005187824 */ /* 0x000fe200078e0245 */
[----:B------:R-:W-:Y:S02]  /*a970*/  LOP3.LUT R25, R4, R67, RZ, 0x3c, !PT ;  /* 0x0000004304197212 */ /* 0x000fe400078e3cff */
[----:B----4-:R-:W0:Y:S02]  /*a980*/  LDS.128 R4, [R59] ;  /* 0x000000003b047984 */ /* 0x010e240000000c00 */
[----:B------:R-:W-:-:S05]  /*a990*/  IADD3 R25, R24, R25, RZ ;  /* 0x0000001918197210 */ /* 0x000fca0007ffe0ff */
        /* <DEDUP_REMOVED lines=14> */
[----:B------:R-:W-:Y:S01]  /*aa80*/  FFMA.FTZ R43, R9, R39, -R40 ;  /* 0x00000027092b7223 */ /* 0x000fe20000010828 */
[----:B------:R-:W-:-:S02]  /*aa90*/  HADD2.F32 R39, -RZ, R46.H0_H0 ;  /* 0x2000002eff277230 */ /* 0x000fc40000004100 */
[----:B------:R-:W-:Y:S01]  /*aaa0*/  FFMA.FTZ R41, R9, R41, R30 ;  /* 0x0000002909297223 */ /* 0x000fe2000001001e */
[----:B------:R-:W-:Y:S02]  /*aab0*/  HADD2.F32 R40, -RZ, R47.H0_H0 ;  /* 0x2000002fff287230 */ /* 0x000fe40000004100 */
[C---:B------:R-:W-:Y:S01]  /*aac0*/  FMUL.FTZ R47, R31.reuse, R42 ;  /* 0x0000002a1f2f7220 */ /* 0x040fe20000410000 */
[----:B------:R-:W-:Y:S02]  /*aad0*/  HADD2.F32 R30, -RZ, R49.H0_H0 ;  /* 0x20000031ff1e7230 */ /* 0x000fe40000004100 */
[-C--:B------:R-:W-:Y:S01]  /*aae0*/  FMUL.FTZ R31, R31, R39.reuse ;  /* 0x000000271f1f7220 */ /* 0x080fe20000410000 */
[----:B------:R-:W-:Y:S02]  /*aaf0*/  HADD2.F32 R46, -RZ, R48.H0_H0 ;  /* 0x20000030ff2e7230 */ /* 0x000fe40000004100 */
[C---:B------:R-:W-:Y:S01]  /*ab00*/  FMUL.FTZ R52, R25.reuse, R40 ;  /* 0x0000002819347220 */ /* 0x040fe20000410000 */
[C---:B------:R-:W-:Y:S01]  /*ab10*/  FFMA.FTZ R54, R10.reuse, R39, -R47 ;  /* 0x000000270a367223 */ /* 0x040fe2000001082f */
[----:B------:R-:W-:Y:S01]  /*ab20*/  FFMA.FTZ R42, R10, R42, R31 ;  /* 0x0000002a0a2a7223 */ /* 0x000fe2000001001f */
[-C--:B------:R-:W-:Y:S01]  /*ab30*/  FMUL.FTZ R25, R25, R30.reuse ;  /* 0x0000001e19197220 */ /* 0x080fe20000410000 */
[----:B------:R-:W-:Y:S01]  /*ab40*/  FFMA.FTZ R52, R5, R30, -R52 ;  /* 0x0000001e05347223 */ /* 0x000fe20000010834 */
[----:B------:R-:W-:-:S02]  /*ab50*/  HADD2.F32 R10, -RZ, R50.H0_H0 ;  /* 0x20000032ff0a7230 */ /* 0x000fc40000004100 */
[----:B------:R-:W-:Y:S01]  /*ab60*/  FMUL.FTZ R30, R37, R46 ;  /* 0x0000002e251e7220 */ /* 0x000fe20000410000 */
[--C-:B------:R-:W-:Y:S02]  /*ab70*/  HADD2.F32 R38, -RZ, R27.reuse.H0_H0 ;  /* 0x2000001bff267230 */ /* 0x100fe40000004100 */
[----:B------:R-:W-:Y:S01]  /*ab80*/  FFMA.FTZ R40, R5, R40, R25 ;  /* 0x0000002805287223 */ /* 0x000fe20000010019 */
[----:B------:R-:W-:Y:S02]  /*ab90*/  HADD2.F32 R50, -RZ, R50.H1_H1 ;  /* 0x30000032ff327230 */ /* 0x000fe40000004100 */
[-C--:B------:R-:W-:Y:S01]  /*aba0*/  FMUL.FTZ R56, R37, R10.reuse ;  /* 0x0000000a25387220 */ /* 0x080fe20000410000 */
[----:B------:R-:W-:Y:S02]  /*abb0*/  HADD2.F32 R48, -RZ, R48.H1_H1 ;  /* 0x30000030ff307230 */ /* 0x000fe40000004100 */
[----:B------:R-:W-:Y:S01]  /*abc0*/  FFMA.FTZ R31, R11, R10, -R30 ;  /* 0x0000000a0b1f7223 */ /* 0x000fe2000001081e */
[----:B------:R-:W-:-:S02]  /*abd0*/  HADD2.F32 R27, -RZ, R27.H1_H1 ;  /* 0x3000001bff1b7230 */ /* 0x000fc40000004100 */
[C---:B------:R-:W-:Y:S01]  /*abe0*/  FMUL.FTZ R5, R38.reuse, R50 ;  /* 0x0000003226057220 */ /* 0x040fe20000410000 */
[----:B------:R-:W-:Y:S02]  /*abf0*/  HADD2.F32 R30, -RZ, R51.H0_H0 ;  /* 0x20000033ff1e7230 */ /* 0x000fe40000004100 */
[----:B------:R-:W-:Y:S01]  /*ac00*/  FMUL.FTZ R58, R38, R48 ;  /* 0x00000030263a7220 */ /* 0x000fe20000410000 */
[----:B------:R-:W-:Y:S02]  /*ac10*/  HADD2.F32 R10, -RZ, R57.H0_H0 ;  /* 0x20000039ff0a7230 */ /* 0x000fe40000004100 */
[----:B------:R-:W-:Y:S01]  /*ac20*/  FFMA.FTZ R56, R11, R46, R56 ;  /* 0x0000002e0b387223 */ /* 0x000fe20000010038 */
[----:B------:R-:W-:Y:S02]  /*ac30*/  HADD2.F32 R24, -RZ, R24.H1_H1 ;  /* 0x30000018ff187230 */ /* 0x000fe40000004100 */
[----:B------:R-:W-:Y:S01]  /*ac40*/  FMUL.FTZ R38, R27, R30 ;  /* 0x0000001e1b267220 */ /* 0x000fe20000410000 */
[----:B------:R-:W-:-:S02]  /*ac50*/  HADD2.F32 R26, -RZ, R26.H1_H1 ;  /* 0x3000001aff1a7230 */ /* 0x000fc40000004100 */
[----:B------:R-:W-:Y:S01]  /*ac60*/  FFMA.FTZ R48, R29, R48, R5 ;  /* 0x000000301d307223 */ /* 0x000fe20000010005 */
        /* <DEDUP_REMOVED lines=13> */
[----:B------:R-:W-:Y:S01]  /*ad40*/  FFMA.FTZ R58, R29, R50, -R58 ;  /* 0x000000321d3a7223 */ /* 0x000fe2000001083a */
        /* <DEDUP_REMOVED lines=14> */
.L_x_12414:
[----:B------:R-:W-:Y:S05]  /*ae30*/  BSYNC B1 ;  /* 0x0000000000017941 */ /* 0x000fea0003800000 */
.L_x_12413:
[----:B------:R-:W-:Y:S05]  /*ae40*/  @P2 BRA `(.L_x_12395) ;  /* 0x0000000400802947 */ /* 0x000fea0003800000 */
[----:B01----:R-:W3:Y:S04]  /*ae50*/  LDL R4, [R1+0x4c] ;  /* 0x00004c0001047983 */ /* 0x003ee80000100800 */
[----:B------:R-:W4:Y:S01]  /*ae60*/  LDL R42, [R1+0xa0] ;  /* 0x0000a000012a7983 */ /* 0x000f220000100800 */
[--C-:B------:R-:W-:Y:S01]  /*ae70*/  HADD2.F32 R29, -RZ, R21.reuse.H1_H1 ;  /* 0x30000015ff1d7230 */ /* 0x100fe20000004100 */
[----:B--2---:R-:W-:Y:S01]  /*ae80*/  SHF.R.U64 R41, R32, 0x10, R33 ;  /* 0x0000001020297819 */ /* 0x004fe20000001221 */
[--C-:B------:R-:W-:Y:S01]  /*ae90*/  HADD2.F32 R31, -RZ, R0.reuse.H1_H1 ;  /* 0x30000000ff1f7230 */ /* 0x100fe20000004100 */
[----:B------:R-:W-:Y:S01]  /*aea0*/  SHF.R.U32.HI R30, RZ, 0x10, R13 ;  /* 0x00000010ff1e7819 */ /* 0x000fe2000001160d */
[----:B------:R-:W-:Y:S01]  /*aeb0*/  HADD2.F32 R28, -RZ, R0.H0_H0 ;  /* 0x20000000ff1c7230 */ /* 0x000fe20000004100 */
[----:B------:R-:W-:Y:S01]  /*aec0*/  SHF.R.U32.HI R32, RZ, 0x10, R33 ;  /* 0x00000010ff207819 */ /* 0x000fe20000011621 */
[----:B------:R-:W-:Y:S01]  /*aed0*/  HADD2.F32 R0, -RZ, R21.H0_H0 ;  /* 0x20000015ff007230 */ /* 0x000fe20000004100 */
[----:B------:R-:W-:Y:S01]  /*aee0*/  SHF.R.U64 R38, R12, 0x10, R13 ;  /* 0x000000100c267819 */ /* 0x000fe2000000120d */
[----:B------:R-:W-:Y:S01]  /*aef0*/  HADD2.F32 R30, -RZ, R30.H0_H0 ;  /* 0x2000001eff1e7230 */ /* 0x000fe20000004100 */
[--C-:B------:R-:W-:Y:S01]  /*af00*/  SHF.R.U64 R40, R34, 0x10, R35.reuse ;  /* 0x0000001022287819 */ /* 0x100fe20000001223 */
[--C-:B------:R-:W-:Y:S01]  /*af10*/  HADD2.F32 R21, -RZ, R20.reuse.H0_H0 ;  /* 0x20000014ff157230 */ /* 0x100fe20000004100 */
[----:B------:R-:W-:Y:S01]  /*af20*/  SHF.R.U32.HI R39, RZ, 0x10, R35 ;  /* 0x00000010ff277819 */ /* 0x000fe20000011623 */
[----:B------:R-:W-:Y:S01]  /*af30*/  HADD2.F32 R20, -RZ, R20.H1_H1 ;  /* 0x30000014ff147230 */ /* 0x000fe20000004100 */
[----:B------:R-:W-:-:S02]  /*af40*/  SHF.R.U32.HI R36, RZ, 0x10, R15 ;  /* 0x00000010ff247819 */ /* 0x000fc4000001160f */
        /* <DEDUP_REMOVED lines=8> */
[----:B------:R-:W-:Y:S01]  /*afd0*/  LOP3.LUT R3, R3, R67, RZ, 0x3c, !PT ;  /* 0x0000004303037212 */ /* 0x000fe200078e3cff */
[----:B----4-:R-:W0:Y:S04]  /*afe0*/  LDS.128 R4, [R42] ;  /* 0x000000002a047984 */ /* 0x010e280000000c00 */
        /* <DEDUP_REMOVED lines=18> */
[----:B------:R-:W-:Y:S01]  /*b110*/  FFMA.FTZ R35, R12, R31, R35 ;  /* 0x0000001f0c237223 */ /* 0x000fe20000010023 */
[C---:B------:R-:W-:Y:S01]  /*b120*/  FMUL.FTZ R12, R9.reuse, R28 ;  /* 0x0000001c090c7220 */ /* 0x040fe20000410000 */
[----:B------:R-:W-:Y:S02]  /*b130*/  HADD2.F32 R26, -RZ, R10.H0_H0 ;  /* 0x2000000aff1a7230 */ /* 0x000fe40000004100 */
[----:B------:R-:W-:Y:S01]  /*b140*/  FMUL.FTZ R29, R9, R0 ;  /* 0x00000000091d7220 */ /* 0x000fe20000410000 */
[----:B------:R-:W-:Y:S02]  /*b150*/  HADD2.F32 R27, -RZ, R11.H0_H0 ;  /* 0x2000000bff1b7230 */ /* 0x000fe40000004100 */
[----:B------:R-:W-:Y:S01]  /*b160*/  FMUL.FTZ R34, R25, R24 ;  /* 0x0000001819227220 */ /* 0x000fe20000410000 */
[----:B------:R-:W-:-:S02]  /*b170*/  HADD2.F32 R9, -RZ, R45.H0_H0 ;  /* 0x2000002dff097230 */ /* 0x000fc40000004100 */
[----:B------:R-:W-:Y:S01]  /*b180*/  FFMA.FTZ R25, R5, R0, -R12 ;  /* 0x0000000005197223 */ /* 0x000fe2000001080c */
[----:B------:R-:W-:Y:S01]  /*b190*/  FFMA.FTZ R32, R13, R24, -R32 ;  /* 0x000000180d207223 */ /* 0x000fe20000010820 */
[----:B------:R-:W-:Y:S01]  /*b1a0*/  FFMA.FTZ R29, R5, R28, R29 ;  /* 0x0000001c051d7223 */ /* 0x000fe2000001001d */
[----:B------:R-:W-:Y:S02]  /*b1b0*/  HADD2.F32 R0, -RZ, R45.H1_H1 ;  /* 0x3000002dff007230 */ /* 0x000fe40000004100 */
        /* <DEDUP_REMOVED lines=10> */
[----:B------:R-:W-:Y:S01]  /*b260*/  FFMA.FTZ R14, R14, R21, R13 ;  /* 0x000000150e0e7223 */ /* 0x000fe2000001000d */
[C---:B------:R-:W-:Y:S01]  /*b270*/  FMUL.FTZ R30, R11.reuse, R24 ;  /* 0x000000180b1e7220 */ /* 0x040fe20000410000 */
[----:B------:R-:W-:Y:S01]  /*b280*/  FMUL.FTZ R0, R11, R12 ;  /* 0x0000000c0b007220 */ /* 0x000fe20000410000 */
[----:B------:R-:W-:Y:S02]  /*b290*/  HADD2.F32 R8, -RZ, R8.H1_H1 ;  /* 0x30000008ff087230 */ /* 0x000fe40000004100 */
[----:B------:R-:W-:Y:S01]  /*b2a0*/  FFMA.FTZ R27, R15, R20, R27 ;  /* 0x000000140f1b7223 */ /* 0x000fe2000001001b */
[----:B------:R-:W-:-:S02]  /*b2b0*/  HADD2.F32 R10, -RZ, R10.H1_H1 ;  /* 0x3000000aff0a7230 */ /* 0x000fc40000004100 */
[C---:B------:R-:W-:Y:S01]  /*b2c0*/  FFMA.FTZ R21, R7.reuse, R12, -R30 ;  /* 0x0000000c07157223 */ /* 0x040fe2000001081e */
[----:B------:R-:W-:Y:S02]  /*b2d0*/  HADD2.F32 R11, -RZ, R38.H0_H0 ;  /* 0x20000026ff0b7230 */ /* 0x000fe40000004100 */
[----:B------:R-:W-:Y:S01]  /*b2e0*/  FFMA.FTZ R24, R7, R24, R0 ;  /* 0x0000001807187223 */ /* 0x000fe20000010000 */
[----:B------:R-:W-:Y:S02]  /*b2f0*/  HADD2.F32 R13, -RZ, R37.H0_H0 ;  /* 0x20000025ff0d7230 */ /* 0x000fe40000004100 */
        /* <DEDUP_REMOVED lines=21> */
.L_x_12395:
[----:B------:R-:W-:Y:S05]  /*b450*/  BSYNC B0 ;  /* 0x0000000000007941 */ /* 0x000fea0003800000 */
.L_x_12388:
        /* <DEDUP_REMOVED lines=8> */
.L_x_12386:
[----:B01-3--:R-:W-:-:S04]  /*b4e0*/  MOV R0, UR41 ;  /* 0x0000002900007c02 */ /* 0x00bfc80008000f00 */
[----:B------:R-:W-:-:S13]  /*b4f0*/  ISETP.NE.AND P0, PT, R0, 0x3, PT ;  /* 0x000000030000780c */ /* 0x000fda0003f05270 */
[----:B------:R-:W-:Y:S05]  /*b500*/  @!P0 BRA `(.L_x_12415) ;  /* 0x0000000000048947 */ /* 0x000fea0003800000 */
[----:B------:R-:W-:Y:S01]  /*b510*/  BPT.TRAP 0x1 ;  /* 0x000000040000795c */ /* 0x000fe20000300000 */
.L_x_12415:
[----:B------:R-:W-:Y:S01]  /*b520*/  IMAD R0, R19, 0x8, R2 ;  /* 0x0000000813007824 */ /* 0x000fe200078e0202 */
[----:B--2-4-:R-:W-:-:S04]  /*b530*/  SHF.L.U32 R5, R137, 0x1f, RZ ;  /* 0x0000001f89057819 */ /* 0x014fc800000006ff */
[----:B------:R0:W1:Y:S01]  /*b540*/  SYNCS.PHASECHK.TRANS64.TRYWAIT P1, [R0+URZ+0x2d830], R5 ;  /* 0x02d83005000075a7 */ /* 0x000062000802017f */
[----:B------:R-:W-:Y:S05]  /*b550*/  @!P0 BRA `(.L_x_12416) ;  /* 0x0000000000048947 */ /* 0x000fea0003800000 */
[----:B------:R-:W-:Y:S01]  /*b560*/  BPT.TRAP 0x1 ;  /* 0x000000040000795c */ /* 0x000fe20000300000 */
.L_x_12416:
[----:B------:R-:W-:Y:S02]  /*b570*/  VIADD R3, R2, 0x15400 ;  /* 0x0001540002037836 */ /* 0x000fe40000000000 */
[----:B------:R-:W-:-:S03]  /*b580*/  IMAD R44, R44, 0x1000, R2 ;  /* 0x000010002c2c7824 */ /* 0x000fc600078e0202 */
        /* <DEDUP_REMOVED lines=10> */
.L_x_12417:
[----:B--2---:R-:W2:Y:S01]  /*b630*/  LDL R3, [R1+0x60] ;  /* 0x0000600001037983 */ /* 0x004ea20000100800 */
[----:B------:R-:W-:Y:S01]  /*b640*/  IMAD.MOV.U32 R157, RZ, RZ, -0x7fffffe0 ;  /* 0x80000020ff9d7424 */ /* 0x000fe200078e00ff */
[----:B------:R-:W-:Y:S01]  /*b650*/  LOP3.LUT R156, R44, 0x10000, RZ, 0xfc, !PT ;  /* 0x000100002c9c7812 */ /* 0x000fe200078efcff */
[----:B------:R-:W-:Y:S05]  /*b660*/  WARPSYNC.ALL ;  /* 0x0000000000007948 */ /* 0x000fea0003800000 */
[----:B01----:R-:W-:Y:S01]  /*b670*/  MOV R5, 0x80000020 ;  /* 0x8000002000057802 */ /* 0x003fe20000000f00 */
[----:B-----5:R-:W-:Y:S01]  /*b680*/  WARPGROUP.ARRIVE ;  /* 0x00000000000079c5 */ /* 0x020fe20000000000 */
[C---:B------:R-:W-:Y:S01]  /*b690*/  R2UR UR4, R156.reuse ;  /* 0x000000009c0472ca */ /* 0x040fe200000e0000 */
[C---:B------:R-:W-:Y:S01]  /*b6a0*/  VIADD R14, R156.reuse, 0x2 ;  /* 0x000000029c0e7836 */ /* 0x040fe20000000000 */
[----:B------:R-:W-:Y:S01]  /*b6b0*/  R2UR UR7, R5 ;  /* 0x00000000050772ca */ /* 0x000fe200000e0000 */
[----:B------:R-:W-:Y:S01]  /*b6c0*/  IMAD.MOV.U32 R7, RZ, RZ, -0x7fffffe0 ;  /* 0x80000020ff077424 */ /* 0x000fe200078e00ff */
[----:B------:R-:W-:Y:S01]  /*b6d0*/  R2UR UR5, R157 ;  /* 0x000000009d0572ca */ /* 0x000fe200000e0000 */
[C---:B------:R-:W-:Y:S01]  /*b6e0*/  VIADD R12, R156.reuse, 0x300 ;  /* 0x000003009c0c7836 */ /* 0x040fe20000000000 */
[----:B------:R-:W-:Y:S01]  /*b6f0*/  MOV R15, 0x80000020 ;  /* 0x80000020000f7802 */ /* 0x000fe20000000f00 */
[----:B------:R-:W-:Y:S01]  /*b700*/  IMAD.MOV.U32 R13, RZ, RZ, -0x7fffffe0 ;  /* 0x80000020ff0d7424 */ /* 0x000fe200078e00ff */
[C---:B------:R-:W-:Y:S01]  /*b710*/  IADD3 R8, R156.reuse, 0x600, RZ ;  /* 0x000006009c087810 */ /* 0x040fe20007ffe0ff */
[----:B------:R-:W-:Y:S01]  /*b720*/  VIADD R10, R156, 0x302 ;  /* 0x000003029c0a7836 */ /* 0x000fe20000000000 */
[----:B------:R-:W-:Y:S01]  /*b730*/  MOV R5, 0x80000020 ;  /* 0x8000002000057802 */ /* 0x000fe20000000f00 */
[----:B------:R-:W-:Y:S01]  /*b740*/  IMAD.MOV.U32 R11, RZ, RZ, -0x7fffffe0 ;  /* 0x80000020ff0b7424 */ /* 0x000fe200078e00ff */
[----:B------:R0:W-:Y:S01]  /*b750*/  STL.64 [R1+0x30], R14 ;  /* 0x0000300e01007387 */ /* 0x0001e20000100a00 */
[----:B------:R-:W-:-:S03]  /*b760*/  IMAD.MOV.U32 R9, RZ, RZ, -0x7fffffe0 ;  /* 0x80000020ff097424 */ /* 0x000fc600078e00ff */
        /* <DEDUP_REMOVED lines=16> */
[----:B------:R-:W-:Y:S02]  /*b870*/  R2UR UR6, R6 ;  /* 0x00000000060672ca */ /* 0x000fe400000e0000 */
[----:B------:R-:W-:Y:S01]  /*b880*/  R2UR UR7, R7 ;  /* 0x00000000070772ca */ /* 0x000fe200000e0000 */
[----:B------:R-:W-:Y:S01]  /*b890*/  IMAD.MOV.U32 R7, RZ, RZ, -0x7fffffe0 ;  /* 0x80000020ff077424 */ /* 0x000fe200078e00ff */
[----:B------:R-:W-:Y:S02]  /*b8a0*/  R2UR UR4, R12 ;  /* 0x000000000c0472ca */ /* 0x000fe400000e0000 */
[----:B------:R-:W-:Y:S02]  /*b8b0*/  R2UR UR5, R13 ;  /* 0x000000000d0572ca */ /* 0x000fe400000e0000 */
[----:B------:R-:W-:Y:S01]  /*b8c0*/  IADD3 R6, R4, 0x202, RZ ;  /* 0x0000020204067810 */ /* 0x000fe20007ffe0ff */
[----:B------:R-:W-:-:S02]  /*b8d0*/  WARPGROUP.DEPBAR.LE gsb0, 0x0 ;  /* 0x00008000000079c5 */ /* 0x000fc40000010000 */
[----:B------:R-:W-:-:S08]  /*b8e0*/  WARPGROUP.ARRIVE ;  /* 0x00000000000079c5 */ /* 0x000fd00000000000 */
        /* <DEDUP_REMOVED lines=16> */
[----:B------:R-:W-:Y:S02]  /*b9f0*/  R2UR UR5, R9 ;  /* 0x00000000090572ca */ /* 0x000fe400000e0000 */
[----:B------:R0:W-:Y:S01]  /*ba00*/  STL.64 [R1+0x10], R6 ;  /* 0x0000100601007387 */ /* 0x0001e20000100a00 */
[----:B------:R-:W-:-:S02]  /*ba10*/  WARPGROUP.DEPBAR.LE gsb0, 0x0 ;  /* 0x00008000000079c5 */ /* 0x000fc40000010000 */
[----:B------:R-:W-:-:S08]  /*ba20*/  WARPGROUP.ARRIVE ;  /* 0x00000000000079c5 */ /* 0x000fd00000000000 */
        /* <DEDUP_REMOVED lines=11> */
.L_x_12419:
[----:B------:R-:W2:Y:S01]  /*bae0*/  LDL.LU R93, [R1] ;  /* 0x00000000015d7983 */ /* 0x000ea20000300800 */
[----:B------:R-:W0:Y:S01]  /*baf0*/  LDC R148, c[0x0][0x448] ;  /* 0x00011200ff947b82 */ /* 0x000e220000000800 */
[----:B------:R-:W-:Y:S01]  /*bb00*/  ULDC UR4, c[0x0][0x9d8] ;  /* 0x0002760000047ab9 */ /* 0x000fe20000000800 */
[----:B------:R-:W-:Y:S01]  /*bb10*/  ULDC UR47, c[0x0][0x988] ;  /* 0x00026200002f7ab9 */ /* 0x000fe20000000800 */
[----:B------:R-:W3:Y:S01]  /*bb20*/  LDL R8, [R1+0x94] ;  /* 0x0000940001087983 */ /* 0x000ee20000100800 */
[----:B------:R-:W-:Y:S01]  /*bb30*/  VIADD R0, R0, 0x2d840 ;  /* 0x0002d84000007836 */ /* 0x000fe20000000000 */
[----:B------:R-:W-:Y:S01]  /*bb40*/  ULDC UR45, c[0x0][0x9d8] ;  /* 0x00027600002d7ab9 */ /* 0x000fe20000000800 */
[----:B------:R-:W-:Y:S01]  /*bb50*/  ULDC UR46, c[0x0][0x9d8] ;  /* 0x00027600002e7ab9 */ /* 0x000fe20000000800 */
[----:B------:R-:W3:Y:S01]  /*bb60*/  LDL R97, [R1+0x84] ;  /* 0x0000840001617983 */ /* 0x000ee20000100800 */
[----:B------:R-:W-:Y:S01]  /*bb70*/  ULDC UR43, c[0x0][0x988] ;  /* 0x00026200002b7ab9 */ /* 0x000fe20000000800 */
[----:B------:R-:W-:-:S02]  /*bb80*/  ULDC UR44, c[0x0][0x988] ;  /* 0x00026200002c7ab9 */ /* 0x000fc40000000800 */
[----:B------:R-:W4:Y:S01]  /*bb90*/  LDL R95, [R1+0x90] ;  /* 0x00009000015f7983 */ /* 0x000f220000100800 */
[----:B------:R-:W-:Y:S01]  /*bba0*/  FMUL.FTZ R89, R27, UR4 ;  /* 0x000000041b597c20 */ /* 0x000fe20008410000 */
[----:B0-----:R-:W-:Y:S01]  /*bbb0*/  ISETP.NE.AND P4, PT, R148, 0x1, PT ;  /* 0x000000019400780c */ /* 0x001fe20003f85270 */
[----:B------:R-:W-:-:S12]  /*bbc0*/  FMUL.FTZ R6, R29, UR4 ;  /* 0x000000041d067c20 */ /* 0x000fd80008410000 */
[----:B------:R-:W0:Y:S08]  /*bbd0*/  @P4 LDC R27, c[0x0][0x44c] ;  /* 0x00011300ff1b4b82 */ /* 0x000e300000000800 */
[----:B------:R-:W1:Y:S01]  /*bbe0*/  @P4 LDC R29, c[0x0][0x450] ;  /* 0x00011400ff1d4b82 */ /* 0x000e620000000800 */
[----:B------:R-:W-:Y:S01]  /*bbf0*/  FMUL.FTZ R90, R26, UR4 ;  /* 0x000000041a5a7c20 */ /* 0x000fe20008410000 */
[----:B------:R-:W-:Y:S01]  /*bc00*/  FMUL.FTZ R5, R28, UR4 ;  /* 0x000000041c057c20 */ /* 0x000fe20008410000 */
[----:B------:R-:W-:Y:S01]  /*bc10*/  FMUL.FTZ R92, R30, UR4 ;  /* 0x000000041e5c7c20 */ /* 0x000fe20008410000 */
[----:B------:R-:W-:Y:S01]  /*bc20*/  MUFU.TANH R89, R89 ;  /* 0x0000005900597308 */ /* 0x000fe20000002400 */
[----:B------:R-:W-:Y:S01]  /*bc30*/  FMUL.FTZ R91, R31, UR4 ;  /* 0x000000041f5b7c20 */ /* 0x000fe20008410000 */
[----:B------:R-:W-:-:S06]  /*bc40*/  FMUL.FTZ R94, R34, UR4 ;  /* 0x00000004225e7c20 */ /* 0x000fcc0008410000 */
[----:B------:R-:W5:Y:S01]  /*bc50*/  MUFU.TANH R90, R90 ;  /* 0x0000005a005a7308 */ /* 0x000f620000002400 */
[----:B------:R-:W-:-:S07]  /*bc60*/  FMUL.FTZ R34, R35, UR4 ;  /* 0x0000000423227c20 */ /* 0x000fce0008410000 */
[----:B------:R-:W5:Y:S01]  /*bc70*/  MUFU.TANH R92, R92 ;  /* 0x0000005c005c7308 */ /* 0x000f620000002400 */
[----:B------:R-:W-:Y:S01]  /*bc80*/  FMUL.FTZ R11, R37, UR4 ;  /* 0x00000004250b7c20 */ /* 0x000fe20008410000 */
[----:B------:R-:W-:-:S06]  /*bc90*/  FMUL.FTZ R37, R38, UR4 ;  /* 0x0000000426257c20 */ /* 0x000fcc0008410000 */
[----:B------:R-:W5:Y:S01]  /*bca0*/  MUFU.TANH R91, R91 ;  /* 0x0000005b005b7308 */ /* 0x000f620000002400 */
[----:B------:R-:W-:Y:S01]  /*bcb0*/  FMUL.FTZ R10, R36, UR4 ;  /* 0x00000004240a7c20 */ /* 0x000fe20008410000 */
[----:B------:R-:W-:-:S06]  /*bcc0*/  FMUL.FTZ R36, R39, UR4 ;  /* 0x0000000427247c20 */ /* 0x000fcc0008410000 */
[----:B------:R-:W5:Y:S01]  /*bcd0*/  MUFU.TANH R94, R94 ;  /* 0x0000005e005e7308 */ /* 0x000f620000002400 */
[----:B------:R-:W-:Y:S01]  /*bce0*/  FMUL.FTZ R38, R43, UR4 ;  /* 0x000000042b267c20 */ /* 0x000fe20008410000 */
[----:B------:R-:W-:Y:S01]  /*bcf0*/  FMUL.FTZ R9, R33, UR4 ;  /* 0x0000000421097c20 */ /* 0x000fe20008410000 */
[----:B------:R-:W-:-:S05]  /*bd00*/  FMUL.FTZ R43, R50, UR4 ;  /* 0x00000004322b7c20 */ /* 0x000fca0008410000 */
        /* <DEDUP_REMOVED lines=14> */
[----:B------:R-:W-:-:S06]  /*bdf0*/  FMUL.FTZ R41, R47, UR4 ;  /* 0x000000042f297c20 */ /* 0x000fcc0008410000 */
[----:B------:R-:W5:Y:S01]  /*be00*/  MUFU.TANH R38, R38 ;  /* 0x0000002600267308 */ /* 0x000f620000002400 */
[----:B------:R-:W-:-:S07]  /*be10*/  FMUL.FTZ R15, R45, UR4 ;  /* 0x000000042d0f7c20 */ /* 0x000fce0008410000 */
[----:B------:R-:W5:Y:S01]  /*be20*/  MUFU.TANH R40, R40 ;  /* 0x0000002800287308 */ /* 0x000f620000002400 */
[----:B------:R-:W-:-:S07]  /*be30*/  FMUL.FTZ R45, R54, UR4 ;  /* 0x00000004362d7c20 */ /* 0x000fce0008410000 */
        /* <DEDUP_REMOVED lines=13> */
[----:B------:R-:W5:Y:S08]  /*bf10*/  MUFU.TANH R47, R47 ;  /* 0x0000002f002f7308 */ /* 0x000f700000002400 */
[----:B------:R-:W5:Y:S08]  /*bf20*/  MUFU.TANH R46, R46 ;  /* 0x0000002e002e7308 */ /* 0x000f700000002400 */
[----:B------:R-:W5:Y:S08]  /*bf30*/  MUFU.TANH R49, R49 ;  /* 0x0000003100317308 */ /* 0x000f700000002400 */
[----:B------:R-:W5:Y:S01]  /*bf40*/  MUFU.TANH R48, R48 ;  /* 0x0000003000307308 */ /* 0x000f620000002400 */
[----:B--2---:R-:W-:Y:S01]  /*bf50*/  LOP3.LUT R93, R93, 0xfffffffe, RZ, 0xc0, !PT ;  /* 0xfffffffe5d5d7812 */ /* 0x004fe200078ec0ff */
[----:B---3--:R-:W-:-:S04]  /*bf60*/  IMAD.IADD R8, R8, 0x1, R97 ;  /* 0x0000000108087824 */ /* 0x008fc800078e0261 */
[----:B0-----:R-:W-:Y:S01]  /*bf70*/  @P4 IMAD.HI.U32 R26, R8, R27, RZ ;  /* 0x0000001b081a4227 */ /* 0x001fe200078e00ff */
[----:B------:R-:W-:-:S04]  /*bf80*/  @P4 LOP3.LUT R93, R93, 0x1, RZ, 0xfc, !PT ;  /* 0x000000015d5d4812 */ /* 0x000fc800078efcff */
[----:B-1----:R-:W-:Y:S01]  /*bf90*/  @P4 SHF.R.U32.HI R8, RZ, R29, R26 ;  /* 0x0000001dff084219 */ /* 0x002fe2000001161a */
[----:B------:R-:W-:Y:S01]  /*bfa0*/  STL [R1], R93 ;  /* 0x0000005d01007387 */ /* 0x000fe20000100800 */
[----:B------:R-:W-:-:S03]  /*bfb0*/  IMAD.MOV.U32 R29, RZ, RZ, -0x80 ;  /* 0xffffff80ff1d7424 */ /* 0x000fc600078e00ff */
[----:B------:R-:W0:Y:S01]  /*bfc0*/  SHFL.IDX PT, R93, R8, 0x1, 0x1c1f ;  /* 0x003c1f00085d7f89 */ /* 0x000e2200000e0000 */
[----:B------:R-:W-:Y:S02]  /*bfd0*/  IMAD R28, R88, R29, 0x80 ;  /* 0x00000080581c7424 */ /* 0x000fe400078e021d */
[----:B------:R-:W-:Y:S01]  /*bfe0*/  FMUL.FTZ R26, R56, UR4 ;  /* 0x00000004381a7c20 */ /* 0x000fe20008410000 */
[----:B------:R-:W-:Y:S01]  /*bff0*/  FMUL.FTZ R27, R57, UR4 ;  /* 0x00000004391b7c20 */ /* 0x000fe20008410000 */
[----:B------:R-:W-:Y:S01]  /*c000*/  FMUL.FTZ R58, R83, UR4 ;  /* 0x00000004533a7c20 */ /* 0x000fe20008410000 */
[----:B------:R-:W-:Y:S01]  /*c010*/  VIADD R29, R28, 0x1 ;  /* 0x000000011c1d7836 */ /* 0x000fe20000000000 */
[----:B------:R-:W-:Y:S01]  /*c020*/  IADD3 R28, R147, R28, RZ ;  /* 0x0000001c931c7210 */ /* 0x000fe20007ffe0ff */
[----:B------:R-:W-:Y:S01]  /*c030*/  FMUL.FTZ R86, R86, UR4 ;  /* 0x0000000456567c20 */ /* 0x000fe20008410000 */
[----:B------:R-:W-:Y:S01]  /*c040*/  FMUL.FTZ R87, R87, UR4 ;  /* 0x0000000457577c20 */ /* 0x000fe20008410000 */
[C---:B----4-:R-:W-:Y:S01]  /*c050*/  IMAD R29, R95.reuse, -0x2, R29 ;  /* 0xfffffffe5f1d7824 */ /* 0x050fe200078e021d */
[----:B------:R-:W-:Y:S01]  /*c060*/  MUFU.TANH R3, R3 ;  /* 0x0000000300037308 */ /* 0x000fe20000002400 */
[----:B------:R-:W-:-:S02]  /*c070*/  IMAD R28, R95, -0x2, R28 ;  /* 0xfffffffe5f1c7824 */ /* 0x000fc400078e021c */
[----:B------:R-:W-:Y:S01]  /*c080*/  FMUL.FTZ R64, R64, UR4 ;  /* 0x0000000440407c20 */ /* 0x000fe20008410000 */
[----:B------:R-:W-:Y:S01]  /*c090*/  FMUL.FTZ R65, R65, UR4 ;  /* 0x0000000441417c20 */ /* 0x000fe20008410000 */
[----:B------:R-:W-:Y:S01]  /*c0a0*/  IADD3 R29, -R146, R29, R147 ;  /* 0x0000001d921d7210 */ /* 0x000fe20007ffe193 */
[----:B------:R-:W2:Y:S02]  /*c0b0*/  LDL R98, [R1+0x7c] ;  /* 0x00007c0001627983 */ /* 0x000ea40000100800 */
[----:B------:R-:W-:Y:S02]  /*c0c0*/  MUFU.TANH R58, R58 ;  /* 0x0000003a003a7308 */ /* 0x000fe40000002400 */
[----:B------:R-:W3:Y:S04]  /*c0d0*/  LDL R96, [R1+0x8] ;  /* 0x0000080001607983 */ /* 0x000ee80000100800 */
[----:B------:R-:W4:Y:S01]  /*c0e0*/  LDL R95, [R1+0x4] ;  /* 0x00000400015f7983 */ /* 0x000f220000100800 */
[----:B0-----:R-:W-:-:S04]  /*c0f0*/  VIADDMNMX R93, R93, R29, R28, PT ;  /* 0x0000001d5d5d7246 */ /* 0x001fc8000380011c */
[C---:B------:R-:W-:Y:S02]  /*c100*/  ISETP.GT.AND P1, PT, R93.reuse, RZ, PT ;  /* 0x000000ff5d00720c */ /* 0x040fe40003f24270 */
[C---:B------:R-:W-:Y:S02]  /*c110*/  ISETP.GT.AND P2, PT, R93.reuse, 0x1, PT ;  /* 0x000000015d00780c */ /* 0x040fe40003f44270 */
[----:B------:R-:W-:Y:S02]  /*c120*/  ISETP.GT.AND P3, PT, R93, 0x8, PT ;  /* 0x000000085d00780c */ /* 0x000fe40003f64270 */
[----:B-----5:R-:W-:Y:S02]  /*c130*/  FSEL R30, R90, -INF , P1 ;  /* 0xff8000005a1e7808 */ /* 0x020fe40000800000 */
        /* <DEDUP_REMOVED lines=37> */
[----:B------:R-:W-:Y:S01]  /*c390*/  FMUL.FTZ R50, R66, UR4 ;  /* 0x0000000442327c20 */ /* 0x000fe20008410000 */
[----:B------:R-:W-:-:S02]  /*c3a0*/  ISETP.GT.AND P1, PT, R93, 0x39, PT ;  /* 0x000000395d00780c */ /* 0x000fc40003f24270 */
[----:B------:R-:W-:Y:S02]  /*c3b0*/  FSEL R45, R45, -INF , P2 ;  /* 0xff8000002d2d7808 */ /* 0x000fe40001000000 */
[----:B------:R-:W-:Y:S01]  /*c3c0*/  FMNMX.FTZ R56, R42, R57, !PT ;  /* 0x000000392a387209 */ /* 0x000fe20007810000 */
[----:B------:R-:W-:Y:S01]  /*c3d0*/  FMUL.FTZ R51, R67, UR4 ;  /* 0x0000000443337c20 */ /* 0x000fe20008410000 */
[----:B------:R-:W-:Y:S02]  /*c3e0*/  ISETP.GT.AND P2, PT, R93, 0x40, PT ;  /* 0x000000405d00780c */ /* 0x000fe40003f44270 */
[----:B------:R-:W-:Y:S02]  /*c3f0*/  FSEL R44, R44, -INF , P1 ;  /* 0xff8000002c2c7808 */ /* 0x000fe40000800000 */
[----:B------:R-:W-:Y:S01]  /*c400*/  FMNMX.FTZ R59, R45, R56, !PT ;  /* 0x000000382d3b7209 */ /* 0x000fe20007810000 */
[----:B------:R-:W0:Y:S01]  /*c410*/  MUFU.TANH R50, R50 ;  /* 0x0000003200327308 */ /* 0x000e220000002400 */
[----:B------:R-:W-:Y:S01]  /*c420*/  ISETP.GT.AND P1, PT, R93, 0x41, PT ;  /* 0x000000415d00780c */ /* 0x000fe20003f24270 */
[----:B------:R-:W-:Y:S01]  /*c430*/  FMUL.FTZ R52, R70, UR4 ;  /* 0x0000000446347c20 */ /* 0x000fe20008410000 */
[----:B------:R-:W-:-:S02]  /*c440*/  FSEL R47, R47, -INF , P2 ;  /* 0xff8000002f2f7808 */ /* 0x000fc40001000000 */
[----:B------:R-:W-:Y:S01]  /*c450*/  FMNMX.FTZ R56, R44, R59, !PT ;  /* 0x0000003b2c387209 */ /* 0x000fe20007810000 */
[----:B------:R-:W-:Y:S01]  /*c460*/  FMUL.FTZ R53, R71, UR4 ;  /* 0x0000000447357c20 */ /* 0x000fe20008410000 */
[----:B------:R-:W-:Y:S01]  /*c470*/  ISETP.GT.AND P2, PT, R93, 0x48, PT ;  /* 0x000000485d00780c */ /* 0x000fe20003f44270 */
[----:B------:R-:W1:Y:S01]  /*c480*/  MUFU.TANH R51, R51 ;  /* 0x0000003300337308 */ /* 0x000e620000002400 */
[----:B------:R-:W-:Y:S02]  /*c490*/  FSEL R46, R46, -INF , P1 ;  /* 0xff8000002e2e7808 */ /* 0x000fe40000800000 */
[----:B------:R-:W-:Y:S01]  /*c4a0*/  FMNMX.FTZ R63, R47, R56, !PT ;  /* 0x000000382f3f7209 */ /* 0x000fe20007810000 */
[----:B------:R-:W-:Y:S01]  /*c4b0*/  FMUL.FTZ R54, R74, UR4 ;  /* 0x000000044a367c20 */ /* 0x000fe20008410000 */
[----:B------:R-:W-:Y:S02]  /*c4c0*/  ISETP.GT.AND P1, PT, R93, 0x49, PT ;  /* 0x000000495d00780c */ /* 0x000fe40003f24270 */
[----:B------:R-:W-:Y:S01]  /*c4d0*/  FSEL R49, R49, -INF , P2 ;  /* 0xff80000031317808 */ /* 0x000fe20001000000 */
[----:B------:R-:W5:Y:S01]  /*c4e0*/  MUFU.TANH R52, R52 ;  /* 0x0000003400347308 */ /* 0x000f620000002400 */
[----:B------:R-:W-:Y:S01]  /*c4f0*/  FMNMX.FTZ R56, R46, R63, !PT ;  /* 0x0000003f2e387209 */ /* 0x000fe20007810000 */
[----:B------:R-:W-:Y:S01]  /*c500*/  FMUL.FTZ R55, R75, UR4 ;  /* 0x000000044b377c20 */ /* 0x000fe20008410000 */
[----:B------:R-:W-:-:S02]  /*c510*/  ISETP.GT.AND P2, PT, R93, 0x50, PT ;  /* 0x000000505d00780c */ /* 0x000fc40003f44270 */
[----:B------:R-:W-:Y:S02]  /*c520*/  FSEL R48, R48, -INF , P1 ;  /* 0xff80000030307808 */ /* 0x000fe40000800000 */
[----:B------:R-:W-:Y:S01]  /*c530*/  FMNMX.FTZ R63, R49, R56, !PT ;  /* 0x00000038313f7209 */ /* 0x000fe20007810000 */
[----:B------:R-:W5:Y:S01]  /*c540*/  MUFU.TANH R53, R53 ;  /* 0x0000003500357308 */ /* 0x000f620000002400 */
[----:B------:R-:W-:Y:S01]  /*c550*/  ISETP.GT.AND P1, PT, R93, 0x51, PT ;  /* 0x000000515d00780c */ /* 0x000fe20003f24270 */
[----:B------:R-:W-:Y:S01]  /*c560*/  FMUL.FTZ R57, R78, UR4 ;  /* 0x000000044e397c20 */ /* 0x000fe20008410000 */
[----:B0-----:R-:W-:Y:S02]  /*c570*/  FSEL R50, R50, -INF , P2 ;  /* 0xff80000032327808 */ /* 0x001fe40001000000 */
[----:B------:R-:W-:-:S03]  /*c580*/  FMNMX.FTZ R63, R48, R63, !PT ;  /* 0x0000003f303f7209 */ /* 0x000fc60007810000 */
[----:B------:R-:W0:Y:S01]  /*c590*/  MUFU.TANH R54, R54 ;  /* 0x0000003600367308 */ /* 0x000e220000002400 */
[----:B------:R-:W-:Y:S01]  /*c5a0*/  ISETP.GT.AND P2, PT, R93, 0x58, PT ;  /* 0x000000585d00780c */ /* 0x000fe20003f44270 */
[----:B------:R-:W-:Y:S01]  /*c5b0*/  FMUL.FTZ R59, R79, UR4 ;  /* 0x000000044f3b7c20 */ /* 0x000fe20008410000 */
[----:B-1----:R-:W-:Y:S02]  /*c5c0*/  FSEL R51, R51, -INF , P1 ;  /* 0xff80000033337808 */ /* 0x002fe40000800000 */
[----:B------:R-:W-:-:S03]  /*c5d0*/  FMNMX.FTZ R62, R50, R63, !PT ;  /* 0x0000003f323e7209 */ /* 0x000fc60007810000 */
[----:B------:R-:W1:Y:S01]  /*c5e0*/  MUFU.TANH R55, R55 ;  /* 0x0000003700377308 */ /* 0x000e620000002400 */
[----:B------:R-:W-:Y:S01]  /*c5f0*/  ISETP.GT.AND P1, PT, R93, 0x59, PT ;  /* 0x000000595d00780c */ /* 0x000fe20003f24270 */
[----:B------:R-:W-:Y:S01]  /*c600*/  FMUL.FTZ R56, R82, UR4 ;  /* 0x0000000452387c20 */ /* 0x000fe20008410000 */
[----:B-----5:R-:W-:Y:S02]  /*c610*/  FSEL R52, R52, -INF , P2 ;  /* 0xff80000034347808 */ /* 0x020fe40001000000 */
[----:B------:R-:W-:-:S03]  /*c620*/  FMNMX.FTZ R63, R51, R62, !PT ;  /* 0x0000003e333f7209 */ /* 0x000fc60007810000 */
[----:B------:R-:W5:Y:S01]  /*c630*/  MUFU.TANH R57, R57 ;  /* 0x0000003900397308 */ /* 0x000f620000002400 */
[----:B------:R-:W-:Y:S02]  /*c640*/  ISETP.GT.AND P2, PT, R93, 0x60, PT ;  /* 0x000000605d00780c */ /* 0x000fe40003f44270 */
[----:B------:R-:W-:Y:S02]  /*c650*/  FSEL R53, R53, -INF , P1 ;  /* 0xff80000035357808 */ /* 0x000fe40000800000 */
[----:B------:R-:W-:-:S03]  /*c660*/  FMNMX.FTZ R62, R52, R63, !PT ;  /* 0x0000003f343e7209 */ /* 0x000fc60007810000 */
[----:B------:R-:W5:Y:S01]  /*c670*/  MUFU.TANH R59, R59 ;  /* 0x0000003b003b7308 */ /* 0x000f620000002400 */
[----:B------:R-:W-:Y:S02]  /*c680*/  ISETP.GT.AND P1, PT, R93, 0x61, PT ;  /* 0x000000615d00780c */ /* 0x000fe40003f24270 */
[----:B0-----:R-:W-:Y:S02]  /*c690*/  FSEL R54, R54, -INF , P2 ;  /* 0xff80000036367808 */ /* 0x001fe40001000000 */
[----:B------:R-:W-:-:S03]  /*c6a0*/  FMNMX.FTZ R63, R53, R62, !PT ;  /* 0x0000003e353f7209 */ /* 0x000fc60007810000 */
[----:B------:R-:W0:Y:S01]  /*c6b0*/  MUFU.TANH R56, R56 ;  /* 0x0000003800387308 */ /* 0x000e220000002400 */
[----:B------:R-:W-:Y:S02]  /*c6c0*/  ISETP.GT.AND P2, PT, R93, 0x68, PT ;  /* 0x000000685d00780c */ /* 0x000fe40003f44270 */
[----:B-1----:R-:W-:Y:S02]  /*c6d0*/  FSEL R55, R55, -INF , P1 ;  /* 0xff80000037377808 */ /* 0x002fe40000800000 */
[----:B------:R-:W-:Y:S02]  /*c6e0*/  FMNMX.FTZ R62, R54, R63, !PT ;  /* 0x0000003f363e7209 */ /* 0x000fe40007810000 */
[----:B------:R-:W-:Y:S01]  /*c6f0*/  ISETP.GT.AND P1, PT, R93, 0x69, PT ;  /* 0x000000695d00780c */ /* 0x000fe20003f24270 */
[----:B------:R-:W1:Y:S01]  /*c700*/  MUFU.TANH R86, R86 ;  /* 0x0000005600567308 */ /* 0x000e620000002400 */
[----:B-----5:R-:W-:Y:S02]  /*c710*/  FSEL R57, R57, -INF , P2 ;  /* 0xff80000039397808 */ /* 0x020fe40001000000 */
[----:B------:R-:W-:-:S02]  /*c720*/  FMNMX.FTZ R62, R55, R62, !PT ;  /* 0x0000003e373e7209 */ /* 0x000fc40007810000 */
[----:B------:R-:W-:Y:S02]  /*c730*/  ISETP.GT.AND P2, PT, R93, 0x70, PT ;  /* 0x000000705d00780c */ /* 0x000fe40003f44270 */
[----:B------:R-:W-:Y:S01]  /*c740*/  FSEL R59, R59, -INF , P1 ;  /* 0xff8000003b3b7808 */ /* 0x000fe20000800000 */
[----:B------:R-:W5:Y:S01]  /*c750*/  MUFU.TANH R87, R87 ;  /* 0x0000005700577308 */ /* 0x000f620000002400 */
[----:B------:R-:W-:Y:S02]  /*c760*/  FMNMX.FTZ R66, R57, R62, !PT ;  /* 0x0000003e39427209 */ /* 0x000fe40007810000 */
[----:B------:R-:W-:Y:S02]  /*c770*/  ISETP.GT.AND P1, PT, R93, 0x71, PT ;  /* 0x000000715d00780c */ /* 0x000fe40003f24270 */
[----:B0-----:R-:W-:Y:S02]  /*c780*/  FSEL R56, R56, -INF , P2 ;  /* 0xff80000038387808 */ /* 0x001fe40001000000 */
[----:B------:R-:W-:-:S02]  /*c790*/  FMNMX.FTZ R63, R59, R66, !PT ;  /* 0x000000423b3f7209 */ /* 0x000fc40007810000 */
[C---:B------:R-:W-:Y:S02]  /*c7a0*/  ISETP.GT.AND P2, PT, R93.reuse, 0x78, PT ;  /* 0x000000785d00780c */ /* 0x040fe40003f44270 */
[----:B------:R-:W-:Y:S02]  /*c7b0*/  FSEL R58, R58, -INF , P1 ;  /* 0xff8000003a3a7808 */ /* 0x000fe40000800000 */
[----:B------:R-:W-:Y:S01]  /*c7c0*/  FMNMX.FTZ R67, R56, R63, !PT ;  /* 0x0000003f38437209 */ /* 0x000fe20007810000 */
[----:B------:R-:W-:Y:S01]  /*c7d0*/  FMUL.FTZ R62, R60, UR4 ;  /* 0x000000043c3e7c20 */ /* 0x000fe20008410000 */
[----:B------:R-:W-:Y:S02]  /*c7e0*/  ISETP.GT.AND P1, PT, R93, 0x79, PT ;  /* 0x000000795d00780c */ /* 0x000fe40003f24270 */
[----:B-1----:R-:W-:Y:S02]  /*c7f0*/  FSEL R60, R86, -INF , P2 ;  /* 0xff800000563c7808 */ /* 0x002fe40001000000 */
[----:B------:R-:W-:Y:S01]  /*c800*/  FMNMX.FTZ R67, R58, R67, !PT ;  /* 0x000000433a437209 */ /* 0x000fe20007810000 */
[----:B------:R-:W-:Y:S01]  /*c810*/  FMUL.FTZ R63, R61, UR4 ;  /* 0x000000043d3f7c20 */ /* 0x000fe20008410000 */
[----:B-----5:R-:W-:-:S02]  /*c820*/  FSEL R61, R87, -INF , P1 ;  /* 0xff800000573d7808 */ /* 0x020fc40000800000 */
[----:B------:R-:W-:-:S04]  /*c830*/  FMNMX.FTZ R66, R60, R67, !PT ;  /* 0x000000433c427209 */ /* 0x000fc80007810000 */
[----:B------:R-:W-:-:S05]  /*c840*/  FMNMX.FTZ R70, R61, R66, !PT ;  /* 0x000000423d467209 */ /* 0x000fca0007810000 */
[----:B------:R-:W0:Y:S02]  /*c850*/  SHFL.BFLY PT, R71, R70, 0x2, 0x1f ;  /* 0x0c401f0046477f89 */ /* 0x000e2400000e0000 */
[----:B0-----:R-:W-:-:S05]  /*c860*/  FMNMX.FTZ R74, R70, R71, !PT ;  /* 0x00000047464a7209 */ /* 0x001fca0007810000 */
[----:B------:R-:W0:Y:S01]  /*c870*/  SHFL.BFLY PT, R75, R74, 0x1, 0x1f ;  /* 0x0c201f004a4b7f89 */ /* 0x000e2200000e0000 */
[----:B------:R-:W-:-:S03]  /*c880*/  FMUL.FTZ R71, R77, UR4 ;  /* 0x000000044d477c20 */ /* 0x000fc60008410000 */
[----:B------:R0:W1:Y:S01]  /*c890*/  SHFL.IDX PT, R77, R8, RZ, 0x1c1f ;  /* 0x001c1fff084d7589 */ /* 0x00006200000e0000 */
[----:B------:R-:W5:Y:S08]  /*c8a0*/  MUFU.TANH R4, R4 ;  /* 0x0000000400047308 */ /* 0x000f700000002400 */
[----:B------:R-:W5:Y:S01]  /*c8b0*/  MUFU.TANH R5, R5 ;  /* 0x0000000500057308 */ /* 0x000f620000002400 */
[----:B0-----:R-:W-:-:S07]  /*c8c0*/  FMNMX.FTZ R8, R74, R75, !PT ;  /* 0x0000004b4a087209 */ /* 0x001fce0007810000 */
[----:B------:R-:W0:Y:S01]  /*c8d0*/  MUFU.TANH R6, R6 ;  /* 0x0000000600067308 */ /* 0x000e220000002400 */
[C---:B------:R-:W-:Y:S01]  /*c8e0*/  FSETP.NEU.FTZ.AND P1, PT, R8.reuse, -INF , PT ;  /* 0xff8000000800780b */ /* 0x040fe20003f3d000 */
[----:B------:R-:W-:Y:S01]  /*c8f0*/  FMUL.FTZ R74, R8, UR47 ;  /* 0x0000002f084a7c20 */ /* 0x000fe20008410000 */
[----:B-1----:R-:W-:-:S05]  /*c900*/  VIADDMNMX R28, R77, R29, R28, PT ;  /* 0x0000001d4d1c7246 */ /* 0x002fca000380011c */
[----:B------:R-:W1:Y:S01]  /*c910*/  MUFU.TANH R7, R7 ;  /* 0x0000000700077308 */ /* 0x000e620000002400 */
[----:B------:R-:W-:Y:S02]  /*c920*/  FSEL R74, R74, RZ, P1 ;  /* 0x000000ff4a4a7208 */ /* 0x000fe40000800000 */
[C---:B------:R-:W-:Y:S02]  /*c930*/  ISETP.GT.AND P1, PT, R28.reuse, RZ, PT ;  /* 0x000000ff1c00720c */ /* 0x040fe40003f24270 */
[C---:B------:R-:W-:Y:S02]  /*c940*/  ISETP.GT.AND P2, PT, R28.reuse, 0x1, PT ;  /* 0x000000011c00780c */ /* 0x040fe40003f44270 */
[----:B------:R-:W-:Y:S01]  /*c950*/  ISETP.GT.AND P3, PT, R28, 0x8, PT ;  /* 0x000000081c00780c */ /* 0x000fe20003f64270 */
[----:B------:R-:W2:Y:S01]  /*c960*/  MUFU.TANH R9, R9 ;  /* 0x0000000900097308 */ /* 0x000ea20000002400 */
[----:B------:R-:W-:Y:S02]  /*c970*/  FSEL R3, R3, -INF , P1 ;  /* 0xff80000003037808 */ /* 0x000fe40000800000 */
[----:B-----5:R-:W-:-:S02]  /*c980*/  FSEL R4, R4, -INF , P2 ;  /* 0xff80000004047808 */ /* 0x020fc40001000000 */
[----:B------:R-:W-:Y:S02]  /*c990*/  ISETP.GT.AND P1, PT, R28, 0x9, PT ;  /* 0x000000091c00780c */ /* 0x000fe40003f24270 */
[----:B------:R-:W-:Y:S01]  /*c9a0*/  FSEL R5, R5, -INF , P3 ;  /* 0xff80000005057808 */ /* 0x000fe20001800000 */
[----:B------:R-:W5:Y:S01]  /*c9b0*/  MUFU.TANH R10, R10 ;  /* 0x0000000a000a7308 */ /* 0x000f620000002400 */
[----:B------:R-:W-:Y:S01]  /*c9c0*/  FMNMX.FTZ R78, R3, R4, !PT ;  /* 0x00000004034e7209 */ /* 0x000fe20007810000 */
[--C-:B------:R-:W-:Y:S01]  /*c9d0*/  FFMA.FTZ R29, R30, UR47, -R74.reuse ;  /* 0x0000002f1e1d7c23 */ /* 0x100fe2000801084a */
[----:B------:R-:W-:Y:S02]  /*c9e0*/  ISETP.GT.AND P2, PT, R28, 0x10, PT ;  /* 0x000000101c00780c */ /* 0x000fe40003f44270 */
[----:B0-----:R-:W-:Y:S02]  /*c9f0*/  FSEL R6, R6, -INF , P1 ;  /* 0xff80000006067808 */ /* 0x001fe40000800000 */
[----:B------:R-:W-:Y:S01]  /*ca00*/  FMNMX.FTZ R77, R5, R78, !PT ;  /* 0x0000004e054d7209 */ /* 0x000fe20007810000 */
[----:B------:R-:W0:Y:S01]  /*ca10*/  MUFU.TANH R11, R11 ;  /* 0x0000000b000b7308 */ /* 0x000e220000002400 */
[--C-:B------:R-:W-:Y:S01]  /*ca20*/  FFMA.FTZ R30, R31, UR47, -R74.reuse ;  /* 0x0000002f1f1e7c23 */ /* 0x100fe2000801084a */
[----:B------:R-:W-:Y:S01]  /*ca30*/  FFMA.FTZ R31, R33, UR47, -R74 ;  /* 0x0000002f211f7c23 */ /* 0x000fe2000801084a */
[----:B------:R-:W-:-:S02]  /*ca40*/  ISETP.GT.AND P1, PT, R28, 0x11, PT ;  /* 0x000000111c00780c */ /* 0x000fc40003f24270 */
[----:B-1----:R-:W-:Y:S02]  /*ca50*/  FSEL R33, R7, -INF , P2 ;  /* 0xff80000007217808 */ /* 0x002fe40001000000 */
[----:B------:R-:W-:Y:S01]  /*ca60*/  FMNMX.FTZ R78, R6, R77, !PT ;  /* 0x0000004d064e7209 */ /* 0x000fe20007810000 */
[----:B------:R-:W1:Y:S01]  /*ca70*/  MUFU.TANH R12, R12 ;  /* 0x0000000c000c7308 */ /* 0x000e620000002400 */
[----:B------:R-:W-:Y:S02]  /*ca80*/  ISETP.GT.AND P2, PT, R28, 0x18, PT ;  /* 0x000000181c00780c */ /* 0x000fe40003f44270 */
[----:B--2---:R-:W-:Y:S02]  /*ca90*/  FSEL R9, R9, -INF , P1 ;  /* 0xff80000009097808 */ /* 0x004fe40000800000 */
[----:B------:R-:W-:-:S03]  /*caa0*/  FMNMX.FTZ R78, R33, R78, !PT ;  /* 0x0000004e214e7209 */ /* 0x000fc60007810000 */
[----:B------:R-:W2:Y:S01]  /*cab0*/  MUFU.TANH R13, R13 ;  /* 0x0000000d000d7308 */ /* 0x000ea20000002400 */
[----:B------:R-:W-:Y:S01]  /*cac0*/  FFMA.FTZ R77, R32, UR47, -R74 ;  /* 0x0000002f204d7c23 */ /* 0x000fe2000801084a */
[----:B------:R-:W-:Y:S02]  /*cad0*/  ISETP.GT.AND P1, PT, R28, 0x19, PT ;  /* 0x000000191c00780c */ /* 0x000fe40003f24270 */
[----:B-----5:R-:W-:Y:S02]  /*cae0*/  FSEL R32, R10, -INF , P2 ;  /* 0xff8000000a207808 */ /* 0x020fe40001000000 */
[----:B------:R-:W-:Y:S02]  /*caf0*/  FMNMX.FTZ R7, R9, R78, !PT ;  /* 0x0000004e09077209 */ /* 0x000fe40007810000 */
[----:B------:R-:W-:Y:S01]  /*cb00*/  MUFU.TANH R14, R14 ;  /* 0x0000000e000e7308 */ /* 0x000fe20000002400 */
[----:B------:R-:W-:Y:S02]  /*cb10*/  ISETP.GT.AND P2, PT, R28, 0x20, PT ;  /* 0x000000201c00780c */ /* 0x000fe40003f44270 */
[----:B0-----:R-:W-:-:S02]  /*cb20*/  FSEL R11, R11, -INF , P1 ;  /* 0xff8000000b0b7808 */ /* 0x001fc40000800000 */
[----:B------:R-:W-:-:S03]  /*cb30*/  FMNMX.FTZ R78, R32, R7, !PT ;  /* 0x00000007204e7209 */ /* 0x000fc60007810000 */
[----:B------:R-:W0:Y:S01]  /*cb40*/  MUFU.TANH R15, R15 ;  /* 0x0000000f000f7308 */ /* 0x000e220000002400 */
[----:B------:R-:W-:Y:S01]  /*cb50*/  FFMA.FTZ R79, R35, UR47, -R74 ;  /* 0x0000002f234f7c23 */ /* 0x000fe2000801084a */
[----:B------:R-:W-:Y:S02]  /*cb60*/  ISETP.GT.AND P1, PT, R28, 0x21, PT ;  /* 0x000000211c00780c */ /* 0x000fe40003f24270 */
[----:B-1----:R-:W-:Y:S02]  /*cb70*/  FSEL R35, R12, -INF , P2 ;  /* 0xff8000000c237808 */ /* 0x002fe40001000000 */
[----:B------:R-:W-:Y:S02]  /*cb80*/  FMNMX.FTZ R78, R11, R78, !PT ;  /* 0x0000004e0b4e7209 */ /* 0x000fe40007810000 */
[----:B------:R-:W1:Y:S01]  /*cb90*/  MUFU.TANH R20, R20 ;  /* 0x0000001400147308 */ /* 0x000e620000002400 */
[----:B------:R-:W-:Y:S02]  /*cba0*/  ISETP.GT.AND P2, PT, R28, 0x28, PT ;  /* 0x000000281c00780c */ /* 0x000fe40003f44270 */
[----:B--2---:R-:W-:-:S02]  /*cbb0*/  FSEL R13, R13, -INF , P1 ;  /* 0xff8000000d0d7808 */ /* 0x004fc40000800000 */
[----:B------:R-:W-:-:S03]  /*cbc0*/  FMNMX.FTZ R78, R35, R78, !PT ;  /* 0x0000004e234e7209 */ /* 0x000fc60007810000 */
[----:B------:R-:W-:Y:S01]  /*cbd0*/  MUFU.TANH R21, R21 ;  /* 0x0000001500157308 */ /* 0x000fe20000002400 */
[----:B------:R-:W-:Y:S02]  /*cbe0*/  ISETP.GT.AND P1, PT, R28, 0x29, PT ;  /* 0x000000291c00780c */ /* 0x000fe40003f24270 */
[----:B------:R-:W-:-:S05]  /*cbf0*/  FMNMX.FTZ R7, R13, R78, !PT ;  /* 0x0000004e0d077209 */ /* 0x000fca0007810000 */
[----:B------:R2:W-:Y:S01]  /*cc00*/  MUFU.EX2 R10, R77 ;  /* 0x0000004d000a7308 */ /* 0x0005e20000000800 */
[----:B0-----:R-:W-:-:S07]  /*cc10*/  FSEL R15, R15, -INF , P1 ;  /* 0xff8000000f0f7808 */ /* 0x001fce0000800000 */
[----:B------:R-:W0:Y:S01]  /*cc20*/  MUFU.TANH R24, R24 ;  /* 0x0000001800187308 */ /* 0x000e220000002400 */
[----:B--2---:R-:W-:Y:S01]  /*cc30*/  FFMA.FTZ R77, R34, UR47, -R74 ;  /* 0x0000002f224d7c23 */ /* 0x004fe2000801084a */
[----:B------:R-:W-:Y:S02]  /*cc40*/  FSEL R34, R14, -INF , P2 ;  /* 0xff8000000e227808 */ /* 0x000fe40001000000 */
[----:B------:R-:W-:Y:S02]  /*cc50*/  ISETP.GT.AND P2, PT, R28, 0x30, PT ;  /* 0x000000301c00780c */ /* 0x000fe40003f44270 */
[----:B------:R-:W-:Y:S02]  /*cc60*/  FMNMX.FTZ R78, R34, R7, !PT ;  /* 0x00000007224e7209 */ /* 0x000fe40007810000 */
[----:B------:R-:W2:Y:S01]  /*cc70*/  MUFU.TANH R25, R25 ;  /* 0x0000001900197308 */ /* 0x000ea20000002400 */
[----:B------:R-:W-:Y:S01]  /*cc80*/  FMUL.FTZ R66, R68, UR4 ;  /* 0x0000000444427c20 */ /* 0x000fe20008410000 */
[----:B------:R-:W-:Y:S01]  /*cc90*/  ISETP.GT.AND P1, PT, R28, 0x31, PT ;  /* 0x000000311c00780c */ /* 0x000fe20003f24270 */
[----:B------:R-:W-:Y:S01]  /*cca0*/  FMUL.FTZ R68, R72, UR4 ;  /* 0x0000000448447c20 */ /* 0x000fe20008410000 */
[----:B------:R-:W-:-:S04]  /*ccb0*/  FMNMX.FTZ R78, R15, R78, !PT ;  /* 0x0000004e0f4e7209 */ /* 0x000fc80007810000 */
[----:B------:R5:W-:Y:S01]  /*ccc0*/  MUFU.EX2 R12, R79 ;  /* 0x0000004f000c7308 */ /* 0x000be20000000800 */
[----:B------:R-:W-:Y:S01]  /*ccd0*/  FMUL.FTZ R72, R80, UR4 ;  /* 0x0000000450487c20 */ /* 0x000fe20008410000 */
[----:B------:R-:W-:-:S06]  /*cce0*/  FFMA.FTZ R80, R36, UR47, -R74 ;  /* 0x0000002f24507c23 */ /* 0x000fcc000801084a */
[----:B------:R-:W3:Y:S01]  /*ccf0*/  MUFU.TANH R26, R26 ;  /* 0x0000001a001a7308 */ /* 0x000ee20000002400 */
[----:B-----5:R-:W-:Y:S01]  /*cd00*/  FFMA.FTZ R79, R37, UR47, -R74 ;  /* 0x0000002f254f7c23 */ /* 0x020fe2000801084a */
[----:B-1----:R-:W-:Y:S02]  /*cd10*/  FSEL R37, R20, -INF , P2 ;  /* 0xff80000014257808 */ /* 0x002fe40001000000 */
[----:B------:R-:W-:Y:S02]  /*cd20*/  ISETP.GT.AND P2, PT, R28, 0x38, PT ;  /* 0x000000381c00780c */ /* 0x000fe40003f44270 */
[----:B------:R-:W-:Y:S02]  /*cd30*/  FMNMX.FTZ R36, R37, R78, !PT ;  /* 0x0000004e25247209 */ /* 0x000fe40007810000 */
[----:B------:R-:W1:Y:S01]  /*cd40*/  MUFU.TANH R27, R27 ;  /* 0x0000001b001b7308 */ /* 0x000e620000002400 */
[----:B0-----:R-:W-:-:S07]  /*cd50*/  FSEL R78, R24, -INF , P2 ;  /* 0xff800000184e7808 */ /* 0x001fce0001000000 */
[----:B------:R0:W-:Y:S01]  /*cd60*/  MUFU.EX2 R14, R77 ;  /* 0x0000004d000e7308 */ /* 0x0001e20000000800 */
[----:B------:R-:W-:Y:S02]  /*cd70*/  ISETP.GT.AND P2, PT, R28, 0x40, PT ;  /* 0x000000401c00780c */ /* 0x000fe40003f44270 */
[----:B0-----:R-:W-:-:S05]  /*cd80*/  FSEL R77, R21, -INF , P1 ;  /* 0xff800000154d7808 */ /* 0x001fca0000800000 */
[----:B------:R-:W0:Y:S01]  /*cd90*/  MUFU.TANH R62, R62 ;  /* 0x0000003e003e7308 */ /* 0x000e220000002400 */
[----:B------:R-:W-:Y:S02]  /*cda0*/  ISETP.GT.AND P1, PT, R28, 0x39, PT ;  /* 0x000000391c00780c */ /* 0x000fe40003f24270 */
[----:B------:R-:W-:Y:S02]  /*cdb0*/  FMNMX.FTZ R7, R77, R36, !PT ;  /* 0x000000244d077209 */ /* 0x000fe40007810000 */
[----:B--2---:R-:W-:Y:S02]  /*cdc0*/  FSEL R25, R25, -INF , P1 ;  /* 0xff80000019197808 */ /* 0x004fe40000800000 */
[----:B------:R-:W-:Y:S01]  /*cdd0*/  FMNMX.FTZ R36, R78, R7, !PT ;  /* 0x000000074e247209 */ /* 0x000fe20007810000 */
[----:B------:R-:W2:Y:S01]  /*cde0*/  MUFU.TANH R63, R63 ;  /* 0x0000003f003f7308 */ /* 0x000ea20000002400 */
[----:B------:R-:W-:Y:S02]  /*cdf0*/  ISETP.GT.AND P1, PT, R28, 0x41, PT ;  /* 0x000000411c00780c */ /* 0x000fe40003f24270 */
[----:B---3--:R-:W-:-:S02]  /*ce00*/  FSEL R26, R26, -INF , P2 ;  /* 0xff8000001a1a7808 */ /* 0x008fc40001000000 */
[----:B------:R-:W-:-:S03]  /*ce10*/  FMNMX.FTZ R7, R25, R36, !PT ;  /* 0x0000002419077209 */ /* 0x000fc60007810000 */
[----:B------:R-:W3:Y:S01]  /*ce20*/  MUFU.TANH R64, R64 ;  /* 0x0000004000407308 */ /* 0x000ee20000002400 */
[----:B------:R-:W-:Y:S01]  /*ce30*/  FFMA.FTZ R36, R38, UR47, -R74 ;  /* 0x0000002f26247c23 */ /* 0x000fe2000801084a */
[----:B------:R-:W-:Y:S01]  /*ce40*/  ISETP.GT.AND P2, PT, R28, 0x48, PT ;  /* 0x000000481c00780c */ /* 0x000fe20003f44270 */
[----:B------:R-:W-:Y:S01]  /*ce50*/  FMUL.FTZ R67, R69, UR4 ;  /* 0x0000000445437c20 */ /* 0x000fe20008410000 */
[----:B-1----:R-:W-:Y:S02]  /*ce60*/  FSEL R27, R27, -INF , P1 ;  /* 0xff8000001b1b7808 */ /* 0x002fe40000800000 */
[----:B------:R-:W-:Y:S02]  /*ce70*/  FMNMX.FTZ R38, R26, R7, !PT ;  /* 0x000000071a267209 */ /* 0x000fe40007810000 */
[----:B------:R-:W1:Y:S01]  /*ce80*/  MUFU.TANH R65, R65 ;  /* 0x0000004100417308 */ /* 0x000e620000002400 */
[----:B------:R-:W-:Y:S02]  /*ce90*/  ISETP.GT.AND P1, PT, R28, 0x49, PT ;  /* 0x000000491c00780c */ /* 0x000fe40003f24270 */
[----:B0-----:R-:W-:-:S02]  /*cea0*/  FSEL R62, R62, -INF , P2 ;  /* 0xff8000003e3e7808 */ /* 0x001fc40001000000 */
[----:B------:R-:W-:-:S03]  /*ceb0*/  FMNMX.FTZ R7, R27, R38, !PT ;  /* 0x000000261b077209 */ /* 0x000fc60007810000 */
[----:B------:R-:W0:Y:S01]  /*cec0*/  MUFU.TANH R66, R66 ;  /* 0x0000004200427308 */ /* 0x000e220000002400 */
[----:B------:R-:W-:Y:S01]  /*ced0*/  FFMA.FTZ R38, R40, UR47, -R74 ;  /* 0x0000002f28267c23 */ /* 0x000fe2000801084a */
[----:B------:R-:W-:Y:S01]  /*cee0*/  ISETP.GT.AND P2, PT, R28, 0x50, PT ;  /* 0x000000501c00780c */ /* 0x000fe20003f44270 */
[----:B------:R-:W-:Y:S01]  /*cef0*/  FMUL.FTZ R69, R73, UR4 ;  /* 0x0000000449457c20 */ /* 0x000fe20008410000 */
[----:B--2---:R-:W-:Y:S02]  /*cf00*/  FSEL R63, R63, -INF , P1 ;  /* 0xff8000003f3f7808 */ /* 0x004fe40000800000 */
[----:B------:R-:W-:Y:S02]  /*cf10*/  FMNMX.FTZ R40, R62, R7, !PT ;  /* 0x000000073e287209 */ /* 0x000fe40007810000 */
[----:B------:R-:W-:Y:S01]  /*cf20*/  MUFU.TANH R67, R67 ;  /* 0x0000004300437308 */ /* 0x000fe20000002400 */
[----:B------:R-:W-:Y:S01]  /*cf30*/  ISETP.GT.AND P1, PT, R28, 0x51, PT ;  /* 0x000000511c00780c */ /* 0x000fe20003f24270 */
[----:B------:R-:W-:Y:S01]  /*cf40*/  FMUL.FTZ R70, R76, UR4 ;  /* 0x000000044c467c20 */ /* 0x000fe20008410000 */
[----:B---3--:R-:W-:-:S02]  /*cf50*/  FSEL R64, R64, -INF , P2 ;  /* 0xff80000040407808 */ /* 0x008fc40001000000 */
[----:B------:R-:W-:-:S03]  /*cf60*/  FMNMX.FTZ R7, R63, R40, !PT ;  /* 0x000000283f077209 */ /* 0x000fc60007810000 */
[----:B------:R-:W2:Y:S01]  /*cf70*/  MUFU.TANH R68, R68 ;  /* 0x0000004400447308 */ /* 0x000ea20000002400 */
[----:B------:R-:W-:Y:S02]  /*cf80*/  ISETP.GT.AND P2, PT, R28, 0x58, PT ;  /* 0x000000581c00780c */ /* 0x000fe40003f44270 */
[----:B-1----:R-:W-:Y:S02]  /*cf90*/  FSEL R65, R65, -INF , P1 ;  /* 0xff80000041417808 */ /* 0x002fe40000800000 */
[----:B------:R-:W-:-:S03]  /*cfa0*/  FMNMX.FTZ R40, R64, R7, !PT ;  /* 0x0000000740287209 */ /* 0x000fc60007810000 */
[----:B------:R-:W1:Y:S01]  /*cfb0*/  MUFU.TANH R69, R69 ;  /* 0x0000004500457308 */ /* 0x000e620000002400 */
[----:B------:R-:W-:Y:S02]  /*cfc0*/  ISETP.GT.AND P1, PT, R28, 0x59, PT ;  /* 0x000000591c00780c */ /* 0x000fe40003f24270 */
[----:B------:R-:W-:-:S05]  /*cfd0*/  FMNMX.FTZ R40, R65, R40, !PT ;  /* 0x0000002841287209 */ /* 0x000fca0007810000 */
[----:B------:R-:W3:Y:S01]  /*cfe0*/  MUFU.TANH R70, R70 ;  /* 0x0000004600467308 */ /* 0x000ee20000002400 */
[----:B------:R-:W-:-:S07]  /*cff0*/  FMUL.FTZ R73, R81, UR4 ;  /* 0x0000000451497c20 */ /* 0x000fce0008410000 */
[----:B------:R0:W-:Y:S02]  /*d000*/  MUFU.EX2 R20, R79 ;  /* 0x0000004f00147308 */ /* 0x0001e40000000800 */
[----:B0-----:R-:W-:-:S06]  /*d010*/  FSEL R79, R66, -INF , P2 ;  /* 0xff800000424f7808 */ /* 0x001fcc0001000000 */
[----:B------:R-:W0:Y:S01]  /*d020*/  MUFU.TANH R71, R71 ;  /* 0x0000004700477308 */ /* 0x000e220000002400 */
[----:B------:R-:W-:Y:S02]  /*d030*/  ISETP.GT.AND P2, PT, R28, 0x60, PT ;  /* 0x000000601c00780c */ /* 0x000fe40003f44270 */
[----:B------:R-:W-:-:S05]  /*d040*/  FMNMX.FTZ R7, R79, R40, !PT ;  /* 0x000000284f077209 */ /* 0x000fca0007810000 */
[----:B------:R5:W-:Y:S01]  /*d050*/  MUFU.EX2 R24, R80 ;  /* 0x0000005000187308 */ /* 0x000be20000000800 */
[----:B--2---:R-:W-:Y:S01]  /*d060*/  FSEL R81, R68, -INF , P2 ;  /* 0xff80000044517808 */ /* 0x004fe20001000000 */
[----:B------:R-:W-:Y:S01]  /*d070*/  FMUL.FTZ R75, R84, UR4 ;  /* 0x00000004544b7c20 */ /* 0x000fe20008410000 */
[----:B-----5:R-:W-:-:S05]  /*d080*/  FSEL R80, R67, -INF , P1 ;  /* 0xff80000043507808 */ /* 0x020fca0000800000 */
[----:B------:R-:W2:Y:S01]  /*d090*/  MUFU.TANH R72, R72 ;  /* 0x0000004800487308 */ /* 0x000ea20000002400 */
[----:B------:R-:W-:Y:S02]  /*d0a0*/  ISETP.GT.AND P1, PT, R28, 0x61, PT ;  /* 0x000000611c00780c */ /* 0x000fe40003f24270 */
[----:B------:R-:W-:Y:S01]  /*d0b0*/  FMNMX.FTZ R66, R80, R7, !PT ;  /* 0x0000000750427209 */ /* 0x000fe20007810000 */
[----:B------:R-:W-:Y:S01]  /*d0c0*/  FMUL.FTZ R76, R85, UR4 ;  /* 0x00000004554c7c20 */ /* 0x000fe20008410000 */
[C---:B------:R-:W-:Y:S02]  /*d0d0*/  ISETP.GT.AND P2, PT, R28.reuse, 0x68, PT ;  /* 0x000000681c00780c */ /* 0x040fe40003f44270 */
[----:B-1----:R-:W-:Y:S01]  /*d0e0*/  FSEL R69, R69, -INF , P1 ;  /* 0xff80000045457808 */ /* 0x002fe20000800000 */
[----:B------:R-:W1:Y:S01]  /*d0f0*/  MUFU.TANH R73, R73 ;  /* 0x0000004900497308 */ /* 0x000e620000002400 */
[----:B------:R-:W-:Y:S02]  /*d100*/  FMNMX.FTZ R66, R81, R66, !PT ;  /* 0x0000004251427209 */ /* 0x000fe40007810000 */
[----:B------:R-:W-:-:S02]  /*d110*/  ISETP.GT.AND P1, PT, R28, 0x69, PT ;  /* 0x000000691c00780c */ /* 0x000fc40003f24270 */
[----:B---3--:R-:W-:Y:S02]  /*d120*/  FSEL R70, R70, -INF , P2 ;  /* 0xff80000046467808 */ /* 0x008fe40001000000 */
[----:B------:R-:W-:Y:S01]  /*d130*/  FMNMX.FTZ R7, R69, R66, !PT ;  /* 0x0000004245077209 */ /* 0x000fe20007810000 */
[----:B------:R-:W3:Y:S01]  /*d140*/  MUFU.TANH R75, R75 ;  /* 0x0000004b004b7308 */ /* 0x000ee20000002400 */
[----:B------:R-:W-:Y:S02]  /*d150*/  ISETP.GT.AND P2, PT, R28, 0x70, PT ;  /* 0x000000701c00780c */ /* 0x000fe40003f44270 */
[----:B0-----:R-:W-:Y:S02]  /*d160*/  FSEL R71, R71, -INF , P1 ;  /* 0xff80000047477808 */ /* 0x001fe40000800000 */
[----:B------:R-:W-:-:S03]  /*d170*/  FMNMX.FTZ R66, R70, R7, !PT ;  /* 0x0000000746427209 */ /* 0x000fc60007810000 */
[----:B------:R-:W0:Y:S01]  /*d180*/  MUFU.TANH R76, R76 ;  /* 0x0000004c004c7308 */ /* 0x000e220000002400 */
[----:B------:R-:W-:Y:S02]  /*d190*/  ISETP.GT.AND P1, PT, R28, 0x71, PT ;  /* 0x000000711c00780c */ /* 0x000fe40003f24270 */
[----:B--2---:R-:W-:Y:S02]  /*d1a0*/  FSEL R72, R72, -INF , P2 ;  /* 0xff80000048487808 */ /* 0x004fe40001000000 */
[----:B------:R-:W-:Y:S02]  /*d1b0*/  FMNMX.FTZ R7, R71, R66, !PT ;  /* 0x0000004247077209 */ /* 0x000fe40007810000 */
[----:B------:R-:W-:Y:S02]  /*d1c0*/  ISETP.GT.AND P2, PT, R28, 0x78, PT ;  /* 0x000000781c00780c */ /* 0x000fe40003f44270 */
[----:B-1----:R-:W-:Y:S02]  /*d1d0*/  FSEL R73, R73, -INF , P1 ;  /* 0xff80000049497808 */ /* 0x002fe40000800000 */
[----:B------:R-:W-:-:S02]  /*d1e0*/  FMNMX.FTZ R66, R72, R7, !PT ;  /* 0x0000000748427209 */ /* 0x000fc40007810000 */
[----:B------:R-:W-:Y:S02]  /*d1f0*/  ISETP.GT.AND P1, PT, R28, 0x79, PT ;  /* 0x000000791c00780c */ /* 0x000fe40003f24270 */
[----:B---3--:R-:W-:Y:S02]  /*d200*/  FSEL R75, R75, -INF , P2 ;  /* 0xff8000004b4b7808 */ /* 0x008fe40001000000 */
[----:B------:R-:W-:Y:S02]  /*d210*/  FMNMX.FTZ R66, R73, R66, !PT ;  /* 0x0000004249427209 */ /* 0x000fe40007810000 */
[----:B0-----:R-:W-:Y:S02]  /*d220*/  FSEL R76, R76, -INF , P1 ;  /* 0xff8000004c4c7808 */ /* 0x001fe40000800000 */
[----:B------:R-:W-:-:S04]  /*d230*/  FMNMX.FTZ R7, R75, R66, !PT ;  /* 0x000000424b077209 */ /* 0x000fc80007810000 */
[----:B------:R-:W-:-:S05]  /*d240*/  FMNMX.FTZ R7, R76, R7, !PT ;  /* 0x000000074c077209 */ /* 0x000fca0007810000 */
[----:B------:R-:W0:Y:S02]  /*d250*/  SHFL.BFLY PT, R28, R7, 0x2, 0x1f ;  /* 0x0c401f00071c7f89 */ /* 0x000e2400000e0000 */
[----:B0-----:R-:W-:-:S05]  /*d260*/  FMNMX.FTZ R28, R7, R28, !PT ;  /* 0x0000001c071c7209 */ /* 0x001fca0007810000 */
[----:B------:R-:W0:Y:S01]  /*d270*/  SHFL.BFLY PT, R7, R28, 0x1, 0x1f ;  /* 0x0c201f001c077f89 */ /* 0x000e2200000e0000 */
[--C-:B------:R-:W-:Y:S01]  /*d280*/  FFMA.FTZ R67, R46, UR47, -R74.reuse ;  /* 0x0000002f2e437c23 */ /* 0x100fe2000801084a */
[----:B------:R-:W-:Y:S01]  /*d290*/  FFMA.FTZ R46, R56, UR47, -R74 ;  /* 0x0000002f382e7c23 */ /* 0x000fe2000801084a */
[----:B------:R-:W-:Y:S01]  /*d2a0*/  MUFU.EX2 R29, R29 ;  /* 0x0000001d001d7308 */ /* 0x000fe20000000800 */
[----:B0-----:R-:W-:-:S04]  /*d2b0*/  FMNMX.FTZ R7, R28, R7, !PT ;  /* 0x000000071c077209 */ /* 0x001fc80007810000 */
[C---:B------:R-:W-:Y:S01]  /*d2c0*/  FSETP.NEU.FTZ.AND P1, PT, R7.reuse, -INF , PT ;  /* 0xff8000000700780b */ /* 0x040fe20003f3d000 */
[----:B------:R-:W-:-:S05]  /*d2d0*/  FMUL.FTZ R56, R7, UR47 ;  /* 0x0000002f07387c20 */ /* 0x000fca0008410000 */
[----:B------:R-:W-:-:S05]  /*d2e0*/  FSEL R56, R56, RZ, P1 ;  /* 0x000000ff38387208 */ /* 0x000fca0000800000 */
[--C-:B------:R-:W-:Y:S01]  /*d2f0*/  FFMA.FTZ R3, R3, UR47, -R56.reuse ;  /* 0x0000002f03037c23 */ /* 0x100fe20008010838 */
[--C-:B------:R-:W-:Y:S01]  /*d300*/  FFMA.FTZ R4, R4, UR47, -R56.reuse ;  /* 0x0000002f04047c23 */ /* 0x100fe20008010838 */
[----:B------:R-:W-:Y:S01]  /*d310*/  FFMA.FTZ R5, R5, UR47, -R56 ;  /* 0x0000002f05057c23 */ /* 0x000fe20008010838 */
[----:B------:R-:W-:Y:S01]  /*d320*/  MUFU.EX2 R30, R30 ;  /* 0x0000001e001e7308 */ /* 0x000fe20000000800 */
[----:B------:R-:W-:Y:S01]  /*d330*/  FFMA.FTZ R21, R39, UR47, -R74 ;  /* 0x0000002f27157c23 */ /* 0x000fe2000801084a */
[----:B------:R-:W-:Y:S01]  /*d340*/  FFMA.FTZ R6, R6, UR47, -R56 ;  /* 0x0000002f06067c23 */ /* 0x000fe20008010838 */
[--C-:B------:R-:W-:Y:S01]  /*d350*/  FFMA.FTZ R39, R41, UR47, -R74.reuse ;  /* 0x0000002f29277c23 */ /* 0x100fe2000801084a */
[----:B------:R-:W-:-:S04]  /*d360*/  FFMA.FTZ R41, R45, UR47, -R74 ;  /* 0x0000002f2d297c23 */ /* 0x000fc8000801084a */
[----:B------:R-:W-:Y:S01]  /*d370*/  MUFU.EX2 R3, R3 ;  /* 0x0000000300037308 */ /* 0x000fe20000000800 */
[--C-:B------:R-:W-:Y:S01]  /*d380*/  FFMA.FTZ R45, R49, UR47, -R74.reuse ;  /* 0x0000002f312d7c23 */ /* 0x100fe2000801084a */
[----:B------:R-:W-:-:S06]  /*d390*/  FFMA.FTZ R49, R52, UR47, -R74 ;  /* 0x0000002f34317c23 */ /* 0x000fcc000801084a */
[----:B------:R-:W0:Y:S01]  /*d3a0*/  MUFU.EX2 R4, R4 ;  /* 0x0000000400047308 */ /* 0x000e220000000800 */
[----:B------:R-:W-:Y:S01]  /*d3b0*/  FFMA.FTZ R33, R33, UR47, -R56 ;  /* 0x0000002f21217c23 */ /* 0x000fe20008010838 */
[--C-:B------:R-:W-:Y:S01]  /*d3c0*/  FFMA.FTZ R52, R53, UR47, -R74.reuse ;  /* 0x0000002f35347c23 */ /* 0x100fe2000801084a */
[----:B------:R-:W-:-:S05]  /*d3d0*/  FFMA.FTZ R47, R47, UR47, -R74 ;  /* 0x0000002f2f2f7c23 */ /* 0x000fca000801084a */
[----:B------:R-:W-:Y:S01]  /*d3e0*/  MUFU.EX2 R31, R31 ;  /* 0x0000001f001f7308 */ /* 0x000fe20000000800 */
[--C-:B------:R-:W-:Y:S01]  /*d3f0*/  FFMA.FTZ R53, R55, UR47, -R74.reuse ;  /* 0x0000002f37357c23 */ /* 0x100fe2000801084a */
[----:B------:R-:W-:-:S06]  /*d400*/  FFMA.FTZ R55, R58, UR47, -R74 ;  /* 0x0000002f3a377c23 */ /* 0x000fcc000801084a */
[----:B------:R-:W1:Y:S01]  /*d410*/  MUFU.EX2 R5, R5 ;  /* 0x0000000500057308 */ /* 0x000e620000000800 */
[----:B------:R-:W-:Y:S01]  /*d420*/  FFMA.FTZ R43, R43, UR47, -R74 ;  /* 0x0000002f2b2b7c23 */ /* 0x000fe2000801084a */
[----:B------:R-:W-:Y:S01]  /*d430*/  FFMA.FTZ R58, R9, UR47, -R56 ;  /* 0x0000002f093a7c23 */ /* 0x000fe20008010838 */
[----:B------:R-:W-:-:S05]  /*d440*/  FFMA.FTZ R68, R48, UR47, -R74 ;  /* 0x0000002f30447c23 */ /* 0x000fca000801084a */
[----:B------:R-:W2:Y:S01]  /*d450*/  MUFU.EX2 R6, R6 ;  /* 0x0000000600067308 */ /* 0x000ea20000000800 */
[----:B------:R-:W-:Y:S01]  /*d460*/  FFMA.FTZ R48, R54, UR47, -R74 ;  /* 0x0000002f36307c23 */ /* 0x000fe2000801084a */
[----:B------:R-:W-:Y:S01]  /*d470*/  FFMA.FTZ R9, R13, UR47, -R56 ;  /* 0x0000002f0d097c23 */ /* 0x000fe20008010838 */
[--C-:B------:R-:W-:Y:S01]  /*d480*/  FFMA.FTZ R42, R42, UR47, -R74.reuse ;  /* 0x0000002f2a2a7c23 */ /* 0x100fe2000801084a */
[--C-:B------:R-:W-:Y:S01]  /*d490*/  FFMA.FTZ R44, R44, UR47, -R74.reuse ;  /* 0x0000002f2c2c7c23 */ /* 0x100fe2000801084a */
[----:B------:R-:W-:-:S03]  /*d4a0*/  FFMA.FTZ R50, R50, UR47, -R74 ;  /* 0x0000002f32327c23 */ /* 0x000fc6000801084a */
[----:B------:R3:W-:Y:S01]  /*d4b0*/  MUFU.EX2 R66, R47 ;  /* 0x0000002f00427308 */ /* 0x0007e20000000800 */
[--C-:B------:R-:W-:Y:S01]  /*d4c0*/  FFMA.FTZ R51, R51, UR47, -R74.reuse ;  /* 0x0000002f33337c23 */ /* 0x100fe2000801084a */
[----:B------:R-:W-:Y:S01]  /*d4d0*/  FFMA.FTZ R54, R59, UR47, -R74 ;  /* 0x0000002f3b367c23 */ /* 0x000fe2000801084a */
[----:B------:R-:W-:Y:S01]  /*d4e0*/  FFMA.FTZ R28, R35, UR47, -R56 ;  /* 0x0000002f231c7c23 */ /* 0x000fe20008010838 */
[----:B------:R-:W-:Y:S02]  /*d4f0*/  IMAD.U32 R13, RZ, RZ, UR40 ;  /* 0x00000028ff0d7e24 */ /* 0x000fe4000f8e00ff */
[--C-:B------:R-:W-:Y:S02]  /*d500*/  FFMA.FTZ R61, R61, UR47, -R74.reuse ;  /* 0x0000002f3d3d7c23 */ /* 0x100fe4000801084a */
[----:B------:R-:W5:Y:S01]  /*d510*/  MUFU.EX2 R33, R33 ;  /* 0x0000002100217308 */ /* 0x000f620000000800 */
[----:B---3--:R-:W-:Y:S01]  /*d520*/  FFMA.FTZ R47, R57, UR47, -R74 ;  /* 0x0000002f392f7c23 */ /* 0x008fe2000801084a */
[--C-:B------:R-:W-:Y:S01]  /*d530*/  FFMA.FTZ R57, R32, UR47, -R56.reuse ;  /* 0x0000002f20397c23 */ /* 0x100fe20008010838 */
[----:B------:R-:W-:Y:S01]  /*d540*/  FFMA.FTZ R35, R26, UR47, -R56 ;  /* 0x0000002f1a237c23 */ /* 0x000fe20008010838 */
[----:B0-----:R-:W-:-:S04]  /*d550*/  FADD.FTZ R26, R3, R4 ;  /* 0x00000004031a7221 */ /* 0x001fc80000010000 */
[----:B------:R0:W-:Y:S01]  /*d560*/  MUFU.EX2 R40, R43 ;  /* 0x0000002b00287308 */ /* 0x0001e20000000800 */
[----:B------:R-:W-:Y:S01]  /*d570*/  FFMA.FTZ R32, R15, UR47, -R56 ;  /* 0x0000002f0f207c23 */ /* 0x000fe20008010838 */
[----:B------:R-:W-:Y:S01]  /*d580*/  PRMT R0, R13, 0x654, R0 ;  /* 0x000006540d007816 */ /* 0x000fe20000000000 */
[----:B-1----:R-:W-:-:S05]  /*d590*/  FADD.FTZ R13, R5, R26 ;  /* 0x0000001a050d7221 */ /* 0x002fca0000010000 */
[----:B------:R-:W1:Y:S01]  /*d5a0*/  MUFU.EX2 R58, R58 ;  /* 0x0000003a003a7308 */ /* 0x000e620000000800 */
[----:B0-----:R-:W-:Y:S01]  /*d5b0*/  FFMA.FTZ R43, R60, UR47, -R74 ;  /* 0x0000002f3c2b7c23 */ /* 0x001fe2000801084a */
[----:B------:R-:W-:Y:S01]  /*d5c0*/  FADD.FTZ R74, R29, R30 ;  /* 0x0000001e1d4a7221 */ /* 0x000fe20000010000 */
[--C-:B------:R-:W-:Y:S01]  /*d5d0*/  FFMA.FTZ R60, R11, UR47, -R56.reuse ;  /* 0x0000002f0b3c7c23 */ /* 0x100fe20008010838 */
[--C-:B------:R-:W-:Y:S01]  /*d5e0*/  FFMA.FTZ R59, R78, UR47, -R56.reuse ;  /* 0x0000002f4e3b7c23 */ /* 0x100fe20008010838 */
[----:B------:R-:W-:Y:S01]  /*d5f0*/  FFMA.FTZ R82, R27, UR47, -R56 ;  /* 0x0000002f1b527c23 */ /* 0x000fe20008010838 */
[----:B------:R-:W-:Y:S02]  /*d600*/  FADD.FTZ R15, R31, R74 ;  /* 0x0000004a1f0f7221 */ /* 0x000fe40000010000 */
[----:B------:R-:W0:Y:S01]  /*d610*/  MUFU.EX2 R57, R57 ;  /* 0x0000003900397308 */ /* 0x000e220000000800 */
[----:B--2---:R-:W-:Y:S01]  /*d620*/  FADD.FTZ R26, R6, R13 ;  /* 0x0000000d061a7221 */ /* 0x004fe20000010000 */
[----:B------:R-:W-:-:S06]  /*d630*/  FADD.FTZ R15, R10, R15 ;  /* 0x0000000f0a0f7221 */ /* 0x000fcc0000010000 */
[----:B------:R-:W-:Y:S01]  /*d640*/  MUFU.EX2 R36, R36 ;  /* 0x0000002400247308 */ /* 0x000fe20000000800 */
[----:B------:R-:W-:Y:S01]  /*d650*/  FADD.FTZ R15, R12, R15 ;  /* 0x0000000f0c0f7221 */ /* 0x000fe20000010000 */
[----:B-----5:R-:W-:-:S06]  /*d660*/  FADD.FTZ R13, R33, R26 ;  /* 0x0000001a210d7221 */ /* 0x020fcc0000010000 */
[----:B------:R-:W-:Y:S01]  /*d670*/  MUFU.EX2 R38, R38 ;  /* 0x0000002600267308 */ /* 0x000fe20000000800 */
[--C-:B------:R-:W-:Y:S01]  /*d680*/  FFMA.FTZ R78, R25, UR47, -R56.reuse ;  /* 0x0000002f194e7c23 */ /* 0x100fe20008010838 */
[--C-:B------:R-:W-:Y:S01]  /*d690*/  FFMA.FTZ R62, R62, UR47, -R56.reuse ;  /* 0x0000002f3e3e7c23 */ /* 0x100fe20008010838 */
[----:B------:R-:W-:Y:S01]  /*d6a0*/  FFMA.FTZ R63, R63, UR47, -R56 ;  /* 0x0000002f3f3f7c23 */ /* 0x000fe20008010838 */
[----:B------:R2:W-:Y:S04]  /*d6b0*/  SYNCS.ARRIVE.TRANS64.RED.A1T0 RZ, [R0+URZ], RZ ;  /* 0x000000ff00ff79a7 */ /* 0x0005e8000810043f */
[----:B------:R-:W3:Y:S01]  /*d6c0*/  MUFU.EX2 R60, R60 ;  /* 0x0000003c003c7308 */ /* 0x000ee20000000800 */
[----:B------:R-:W-:Y:S01]  /*d6d0*/  FADD.FTZ R25, R14, R15 ;  /* 0x0000000f0e197221 */ /* 0x000fe20000010000 */
[----:B-1----:R-:W-:Y:S01]  /*d6e0*/  FADD.FTZ R26, R58, R13 ;  /* 0x0000000d3a1a7221 */ /* 0x002fe20000010000 */
[----:B------:R-:W-:-:S02]  /*d6f0*/  F2FP.F16.F32.PACK_AB R13, R30, R29 ;  /* 0x0000001d1e0d723e */ /* 0x000fc400000000ff */
[----:B------:R-:W-:Y:S01]  /*d700*/  FADD.FTZ R29, R20, R25 ;  /* 0x00000019141d7221 */ /* 0x000fe20000010000 */
[----:B0-----:R-:W-:Y:S01]  /*d710*/  FADD.FTZ R27, R57, R26 ;  /* 0x0000001a391b7221 */ /* 0x001fe20000010000 */
[----:B------:R-:W-:Y:S02]  /*d720*/  F2FP.F16.F32.PACK_AB R25, R14, R12 ;  /* 0x0000000c0e19723e */ /* 0x000fe400000000ff */
[----:B------:R-:W-:Y:S01]  /*d730*/  FADD.FTZ R14, R24, R29 ;  /* 0x0000001d180e7221 */ /* 0x000fe20000010000 */
[----:B---3--:R-:W-:Y:S01]  /*d740*/  FADD.FTZ R29, R60, R27 ;  /* 0x0000001b3c1d7221 */ /* 0x008fe20000010000 */
[----:B------:R-:W-:Y:S02]  /*d750*/  F2FP.F16.F32.PACK_AB R27, R24, R20 ;  /* 0x00000014181b723e */ /* 0x000fe400000000ff */
[----:B------:R-:W-:Y:S02]  /*d760*/  F2FP.F16.F32.PACK_AB R24, R58, R33 ;  /* 0x000000213a18723e */ /* 0x000fe400000000ff */
[----:B------:R-:W3:Y:S01]  /*d770*/  LDL R33, [R1+0x80] ;  /* 0x0000800001217983 */ /* 0x000ee20000100800 */
[----:B------:R-:W0:Y:S01]  /*d780*/  MUFU.EX2 R28, R28 ;  /* 0x0000001c001c7308 */ /* 0x000e220000000800 */
[----:B------:R-:W-:-:S07]  /*d790*/  FFMA.FTZ R11, R34, UR47, -R56 ;  /* 0x0000002f220b7c23 */ /* 0x000fce0008010838 */
[----:B------:R-:W1:Y:S01]  /*d7a0*/  MUFU.EX2 R21, R21 ;  /* 0x0000001500157308 */ /* 0x000e620000000800 */
[----:B------:R-:W-:-:S07]  /*d7b0*/  FFMA.FTZ R34, R37, UR47, -R56 ;  /* 0x0000002f25227c23 */ /* 0x000fce0008010838 */
[----:B------:R-:W5:Y:S01]  /*d7c0*/  MUFU.EX2 R9, R9 ;  /* 0x0000000900097308 */ /* 0x000f620000000800 */
[----:B------:R-:W-:-:S07]  /*d7d0*/  FFMA.FTZ R37, R77, UR47, -R56 ;  /* 0x0000002f4d257c23 */ /* 0x000fce0008010838 */
[----:B------:R-:W4:Y:S01]  /*d7e0*/  MUFU.EX2 R11, R11 ;  /* 0x0000000b000b7308 */ /* 0x000f220000000800 */
[----:B------:R-:W-:Y:S01]  /*d7f0*/  F2FP.F16.F32.PACK_AB R12, R4, R3 ;  /* 0x00000003040c723e */ /* 0x000fe200000000ff */
[----:B0-----:R-:W-:Y:S01]  /*d800*/  FADD.FTZ R4, R28, R29 ;  /* 0x0000001d1c047221 */ /* 0x001fe20000010000 */
[----:B------:R-:W-:-:S05]  /*d810*/  F2FP.F16.F32.PACK_AB R15, R10, R31 ;  /* 0x0000001f0a0f723e */ /* 0x000fca00000000ff */
[----:B------:R-:W0:Y:S01]  /*d820*/  MUFU.EX2 R32, R32 ;  /* 0x0000002000207308 */ /* 0x000e220000000800 */
[----:B-1----:R-:W-:-:S07]  /*d830*/  FADD.FTZ R31, R21, R14 ;  /* 0x0000000e151f7221 */ /* 0x002fce0000010000 */
[----:B------:R-:W1:Y:S01]  /*d840*/  MUFU.EX2 R39, R39 ;  /* 0x0000002700277308 */ /* 0x000e620000000800 */
[----:B-----5:R-:W-:Y:S01]  /*d850*/  FADD.FTZ R4, R9, R4 ;  /* 0x0000000409047221 */ /* 0x020fe20000010000 */
[----:B------:R-:W-:-:S06]  /*d860*/  FADD.FTZ R31, R36, R31 ;  /* 0x0000001f241f7221 */ /* 0x000fcc0000010000 */
[----:B------:R-:W5:Y:S01]  /*d870*/  MUFU.EX2 R34, R34 ;  /* 0x0000002200227308 */ /* 0x000f620000000800 */
[----:B------:R-:W-:Y:S01]  /*d880*/  F2FP.F16.F32.PACK_AB R14, R6, R5 ;  /* 0x00000005060e723e */ /* 0x000fe200000000ff */
[----:B----4-:R-:W-:-:S06]  /*d890*/  FADD.FTZ R5, R11, R4 ;  /* 0x000000040b057221 */ /* 0x010fcc0000010000 */
[----:B------:R-:W4:Y:S01]  /*d8a0*/  MUFU.EX2 R37, R37 ;  /* 0x0000002500257308 */ /* 0x000f220000000800 */
[----:B------:R-:W-:-:S07]  /*d8b0*/  FADD.FTZ R6, R38, R31 ;  /* 0x0000001f26067221 */ /* 0x000fce0000010000 */
[----:B------:R-:W2:Y:S01]  /*d8c0*/  MUFU.EX2 R42, R42 ;  /* 0x0000002a002a7308 */ /* 0x000ea20000000800 */
[----:B0-----:R-:W-:Y:S01]  /*d8d0*/  FADD.FTZ R5, R32, R5 ;  /* 0x0000000520057221 */ /* 0x001fe20000010000 */
[----:B-1----:R-:W-:-:S06]  /*d8e0*/  FADD.FTZ R31, R39, R6 ;  /* 0x00000006271f7221 */ /* 0x002fcc0000010000 */
[----:B------:R-:W0:Y:S08]  /*d8f0*/  MUFU.EX2 R59, R59 ;  /* 0x0000003b003b7308 */ /* 0x000e300000000800 */
[----:B------:R-:W1:Y:S01]  /*d900*/  MUFU.EX2 R41, R41 ;  /* 0x0000002900297308 */ /* 0x000e620000000800 */
[----:B------:R-:W-:Y:S01]  /*d910*/  F2FP.F16.F32.PACK_AB R29, R36, R21 ;  /* 0x00000015241d723e */ /* 0x000fe200000000ff */
[----:B-----5:R-:W-:-:S06]  /*d920*/  FADD.FTZ R6, R34, R5 ;  /* 0x0000000522067221 */ /* 0x020fcc0000010000 */
[----:B------:R-:W5:Y:S01]  /*d930*/  MUFU.EX2 R78, R78 ;  /* 0x0000004e004e7308 */ /* 0x000f620000000800 */
[----:B------:R-:W-:-:S07]  /*d940*/  FADD.FTZ R21, R40, R31 ;  /* 0x0000001f28157221 */ /* 0x000fce0000010000 */
[----:B------:R-:W5:Y:S01]  /*d950*/  MUFU.EX2 R44, R44 ;  /* 0x0000002c002c7308 */ /* 0x000f620000000800 */
[----:B----4-:R-:W-:Y:S01]  /*d960*/  FADD.FTZ R6, R37, R6 ;  /* 0x0000000625067221 */ /* 0x010fe20000010000 */
[----:B--2---:R-:W-:-:S06]  /*d970*/  FADD.FTZ R20, R42, R21 ;  /* 0x000000152a147221 */ /* 0x004fcc0000010000 */
[----:B------:R-:W2:Y:S01]  /*d980*/  MUFU.EX2 R35, R35 ;  /* 0x0000002300237308 */ /* 0x000ea20000000800 */
[----:B------:R-:W-:Y:S01]  /*d990*/  F2FP.F16.F32.PACK_AB R28, R9, R28 ;  /* 0x0000001c091c723e */ /* 0x000fe200000000ff */
[----:B0-----:R-:W-:-:S06]  /*d9a0*/  FADD.FTZ R5, R59, R6 ;  /* 0x000000063b057221 */ /* 0x001fcc0000010000 */
[----:B------:R-:W0:Y:S01]  /*d9b0*/  MUFU.EX2 R82, R82 ;  /* 0x0000005200527308 */ /* 0x000e220000000800 */
[----:B-1----:R-:W-:-:S07]  /*d9c0*/  FADD.FTZ R9, R41, R20 ;  /* 0x0000001429097221 */ /* 0x002fce0000010000 */
[----:B------:R-:W1:Y:S01]  /*d9d0*/  MUFU.EX2 R67, R67 ;  /* 0x0000004300437308 */ /* 0x000e620000000800 */
[----:B------:R-:W-:Y:S01]  /*d9e0*/  FFMA.FTZ R64, R64, UR47, -R56 ;  /* 0x0000002f40407c23 */ /* 0x000fe20008010838 */
[----:B-----5:R-:W-:-:S06]  /*d9f0*/  FADD.FTZ R6, R78, R5 ;  /* 0x000000054e067221 */ /* 0x020fcc0000010000 */
[----:B------:R-:W4:Y:S01]  /*da00*/  MUFU.EX2 R0, R62 ;  /* 0x0000003e00007308 */ /* 0x000f220000000800 */
[----:B------:R-:W-:Y:S01]  /*da10*/  FFMA.FTZ R65, R65, UR47, -R56 ;  /* 0x0000002f41417c23 */ /* 0x000fe20008010838 */
[----:B------:R-:W-:-:S06]  /*da20*/  FADD.FTZ R9, R44, R9 ;  /* 0x000000092c097221 */ /* 0x000fcc0000010000 */
[----:B------:R-:W5:Y:S01]  /*da30*/  MUFU.EX2 R45, R45 ;  /* 0x0000002d002d7308 */ /* 0x000f620000000800 */
[----:B--2---:R-:W-:Y:S01]  /*da40*/  FADD.FTZ R5, R35, R6 ;  /* 0x0000000623057221 */ /* 0x004fe20000010000 */
[----:B------:R-:W-:-:S06]  /*da50*/  FADD.FTZ R6, R66, R9 ;  /* 0x0000000942067221 */ /* 0x000fcc0000010000 */
[----:B------:R-:W2:Y:S01]  /*da60*/  MUFU.EX2 R63, R63 ;  /* 0x0000003f003f7308 */ /* 0x000ea20000000800 */
[----:B------:R-:W-:-:S07]  /*da70*/  FFMA.FTZ R79, R79, UR47, -R56 ;  /* 0x0000002f4f4f7c23 */ /* 0x000fce0008010838 */
[----:B------:R-:W2:Y:S01]  /*da80*/  MUFU.EX2 R68, R68 ;  /* 0x0000004400447308 */ /* 0x000ea20000000800 */
[----:B0-----:R-:W-:Y:S01]  /*da90*/  FADD.FTZ R5, R82, R5 ;  /* 0x0000000552057221 */ /* 0x001fe20000010000 */
[----:B-1----:R-:W-:-:S06]  /*daa0*/  FADD.FTZ R6, R67, R6 ;  /* 0x0000000643067221 */ /* 0x002fcc0000010000 */
[----:B------:R-:W-:Y:S01]  /*dab0*/  MUFU.EX2 R62, R64 ;  /* 0x00000040003e7308 */ /* 0x000fe20000000800 */
[----:B------:R-:W-:-:S07]  /*dac0*/  FFMA.FTZ R80, R80, UR47, -R56 ;  /* 0x0000002f50507c23 */ /* 0x000fce0008010838 */
[----:B------:R-:W0:Y:S01]  /*dad0*/  MUFU.EX2 R50, R50 ;  /* 0x0000003200327308 */ /* 0x000e220000000800 */
[----:B------:R-:W-:Y:S01]  /*dae0*/  F2FP.F16.F32.PACK_AB R26, R60, R57 ;  /* 0x000000393c1a723e */ /* 0x000fe200000000ff */
[----:B------:R1:W-:Y:S01]  /*daf0*/  STSM.16.M88.4 [R155+0x21800], R12 ;  /* 0x0218000c9b007844 */ /* 0x0003e20000000200 */
[----:B------:R-:W-:-:S05]  /*db00*/  F2FP.F16.F32.PACK_AB R31, R39, R38 ;  /* 0x00000026271f723e */ /* 0x000fca00000000ff */
[----:B------:R-:W-:Y:S01]  /*db10*/  MUFU.EX2 R65, R65 ;  /* 0x0000004100417308 */ /* 0x000fe20000000800 */
[----:B------:R-:W-:Y:S01]  /*db20*/  F2FP.F16.F32.PACK_AB R30, R32, R11 ;  /* 0x0000000b201e723e */ /* 0x000fe200000000ff */
[----:B----4-:R-:W-:Y:S01]  /*db30*/  FADD.FTZ R20, R0, R5 ;  /* 0x0000000500147221 */ /* 0x010fe20000010000 */
[----:B------:R-:W-:-:S05]  /*db40*/  FFMA.FTZ R81, R81, UR47, -R56 ;  /* 0x0000002f51517c23 */ /* 0x000fca0008010838 */
[----:B------:R-:W4:Y:S01]  /*db50*/  MUFU.EX2 R51, R51 ;  /* 0x0000003300337308 */ /* 0x000f220000000800 */
[----:B-----5:R-:W-:Y:S01]  /*db60*/  FADD.FTZ R5, R45, R6 ;  /* 0x000000062d057221 */ /* 0x020fe20000010000 */
[----:B-1----:R-:W-:Y:S02]  /*db70*/  F2FP.F16.F32.PACK_AB R13, R42, R40 ;  /* 0x000000282a0d723e */ /* 0x002fe400000000ff */
[----:B------:R-:W-:Y:S02]  /*db80*/  F2FP.F16.F32.PACK_AB R12, R37, R34 ;  /* 0x00000022250c723e */ /* 0x000fe400000000ff */
[----:B------:R-:W-:Y:S02]  /*db90*/  F2FP.F16.F32.PACK_AB R14, R78, R59 ;  /* 0x0000003b4e0e723e */ /* 0x000fe400000000ff */
[----:B------:R-:W1:Y:S01]  /*dba0*/  MUFU.EX2 R10, R79 ;  /* 0x0000004f000a7308 */ /* 0x000e620000000800 */
[----:B------:R-:W-:Y:S01]  /*dbb0*/  F2FP.F16.F32.PACK_AB R15, R44, R41 ;  /* 0x000000292c0f723e */ /* 0x000fe200000000ff */
[----:B------:R-:W-:Y:S01]  /*dbc0*/  STSM.16.M88.4 [R98], R24 ;  /* 0x0000001862007844 */ /* 0x000fe20000000200 */
[----:B--2---:R-:W-:-:S05]  /*dbd0*/  FADD.FTZ R9, R63, R20 ;  /* 0x000000143f097221 */ /* 0x004fca0000010000 */
[----:B------:R-:W2:Y:S01]  /*dbe0*/  MUFU.EX2 R49, R49 ;  /* 0x0000003100317308 */ /* 0x000ea20000000800 */
[----:B------:R-:W-:Y:S01]  /*dbf0*/  STSM.16.M88.4 [R96], R28 ;  /* 0x0000001c60007844 */ /* 0x000fe20000000200 */
[----:B------:R-:W-:Y:S01]  /*dc00*/  FADD.FTZ R5, R68, R5 ;  /* 0x0000000544057221 */ /* 0x000fe20000010000 */
[----:B------:R-:W5:Y:S02]  /*dc10*/  @P4 LDC R11, c[0x0][0x44c] ;  /* 0x00011300ff0b4b82 */ /* 0x000f640000000800 */
[----:B------:R4:W-:Y:S03]  /*dc20*/  STSM.16.M88.4 [R95], R12 ;  /* 0x0000000c5f007844 */ /* 0x0009e60000000200 */
[----:B------:R-:W2:Y:S01]  /*dc30*/  MUFU.EX2 R3, R80 ;  /* 0x0000005000037308 */ /* 0x000ea20000000800 */
[--C-:B------:R-:W-:Y:S01]  /*dc40*/  FFMA.FTZ R69, R69, UR47, -R56.reuse ;  /* 0x0000002f45457c23 */ /* 0x100fe20008010838 */
[----:B0-----:R-:W-:Y:S01]  /*dc50*/  FADD.FTZ R6, R50, R5 ;  /* 0x0000000532067221 */ /* 0x001fe20000010000 */
[----:B------:R-:W-:Y:S01]  /*dc60*/  FFMA.FTZ R70, R70, UR47, -R56 ;  /* 0x0000002f46467c23 */ /* 0x000fe20008010838 */
[----:B------:R-:W0:Y:S04]  /*dc70*/  @P4 LDC R20, c[0x0][0x450] ;  /* 0x00011400ff144b82 */ /* 0x000e280000000800 */
[----:B------:R-:W2:Y:S01]  /*dc80*/  MUFU.EX2 R52, R52 ;  /* 0x0000003400347308 */ /* 0x000ea20000000800 */
[----:B----4-:R-:W-:Y:S01]  /*dc90*/  F2FP.F16.F32.PACK_AB R14, R63, R0 ;  /* 0x000000003f0e723e */ /* 0x010fe200000000ff */
[----:B------:R-:W-:-:S06]  /*dca0*/  FADD.FTZ R0, R62, R9 ;  /* 0x000000093e007221 */ /* 0x000fcc0000010000 */
[----:B------:R-:W4:Y:S01]  /*dcb0*/  MUFU.EX2 R81, R81 ;  /* 0x0000005100517308 */ /* 0x000f220000000800 */
[----:B------:R-:W-:Y:S01]  /*dcc0*/  FADD.FTZ R6, R51, R6 ;  /* 0x0000000633067221 */ /* 0x000fe20000010000 */
[----:B------:R-:W-:-:S06]  /*dcd0*/  FADD.FTZ R5, R65, R0 ;  /* 0x0000000041057221 */ /* 0x000fcc0000010000 */
[----:B------:R-:W5:Y:S01]  /*dce0*/  MUFU.EX2 R48, R48 ;  /* 0x0000003000307308 */ /* 0x000f620000000800 */
[----:B------:R-:W-:Y:S01]  /*dcf0*/  FFMA.FTZ R71, R71, UR47, -R56 ;  /* 0x0000002f47477c23 */ /* 0x000fe20008010838 */
[----:B-1----:R-:W-:Y:S01]  /*dd00*/  FADD.FTZ R0, R10, R5 ;  /* 0x000000050a007221 */ /* 0x002fe20000010000 */
[----:B--2---:R-:W-:-:S05]  /*dd10*/  FADD.FTZ R5, R49, R6 ;  /* 0x0000000631057221 */ /* 0x004fca0000010000 */
[----:B------:R-:W1:Y:S01]  /*dd20*/  MUFU.EX2 R4, R69 ;  /* 0x0000004500047308 */ /* 0x000e620000000800 */
[----:B------:R-:W-:-:S07]  /*dd30*/  FFMA.FTZ R72, R72, UR47, -R56 ;  /* 0x0000002f48487c23 */ /* 0x000fce0008010838 */
[----:B------:R-:W2:Y:S01]  /*dd40*/  MUFU.EX2 R53, R53 ;  /* 0x0000003500357308 */ /* 0x000ea20000000800 */
[----:B------:R-:W-:Y:S01]  /*dd50*/  FADD.FTZ R0, R3, R0 ;  /* 0x0000000003007221 */ /* 0x000fe20000010000 */
[----:B------:R-:W-:-:S06]  /*dd60*/  FADD.FTZ R5, R52, R5 ;  /* 0x0000000534057221 */ /* 0x000fcc0000010000 */
[----:B------:R-:W0:Y:S01]  /*dd70*/  MUFU.EX2 R70, R70 ;  /* 0x0000004600467308 */ /* 0x000e220000000800 */
[--C-:B------:R-:W-:Y:S01]  /*dd80*/  FFMA.FTZ R73, R73, UR47, -R56.reuse ;  /* 0x0000002f49497c23 */ /* 0x100fe20008010838 */
[----:B------:R-:W-:Y:S01]  /*dd90*/  F2FP.F16.F32.PACK_AB R26, R3, R10 ;  /* 0x0000000a031a723e */ /* 0x000fe200000000ff */
[----:B------:R-:W-:Y:S01]  /*dda0*/  FFMA.FTZ R75, R75, UR47, -R56 ;  /* 0x0000002f4b4b7c23 */ /* 0x000fe20008010838 */
[----:B----4-:R-:W-:-:S04]  /*ddb0*/  FADD.FTZ R3, R81, R0 ;  /* 0x0000000051037221 */ /* 0x010fc80000010000 */
[----:B------:R-:W4:Y:S01]  /*ddc0*/  MUFU.EX2 R71, R71 ;  /* 0x0000004700477308 */ /* 0x000f220000000800 */
[----:B------:R-:W-:Y:S01]  /*ddd0*/  FFMA.FTZ R56, R76, UR47, -R56 ;  /* 0x0000002f4c387c23 */ /* 0x000fe20008010838 */
[----:B-----5:R-:W-:-:S06]  /*dde0*/  FADD.FTZ R0, R48, R5 ;  /* 0x0000000530007221 */ /* 0x020fcc0000010000 */
[----:B------:R-:W5:Y:S01]  /*ddf0*/  MUFU.EX2 R47, R47 ;  /* 0x0000002f002f7308 */ /* 0x000f620000000800 */
[----:B-1----:R-:W-:Y:S01]  /*de00*/  FADD.FTZ R3, R4, R3 ;  /* 0x0000000304037221 */ /* 0x002fe20000010000 */
[----:B--2---:R-:W-:-:S06]  /*de10*/  FADD.FTZ R6, R53, R0 ;  /* 0x0000000035067221 */ /* 0x004fcc0000010000 */
[----:B------:R-:W-:Y:S01]  /*de20*/  MUFU.EX2 R72, R72 ;  /* 0x0000004800487308 */ /* 0x000fe20000000800 */
[----:B------:R-:W-:-:S04]  /*de30*/  @P4 IMAD.HI.U32 R5, R97, R11, RZ ;  /* 0x0000000b61054227 */ /* 0x000fc800078e00ff */
[----:B0-----:R-:W-:-:S03]  /*de40*/  FADD.FTZ R10, R70, R3 ;  /* 0x00000003460a7221 */ /* 0x001fc60000010000 */
[----:B------:R-:W0:Y:S01]  /*de50*/  MUFU.EX2 R54, R54 ;  /* 0x0000003600367308 */ /* 0x000e220000000800 */
[----:B------:R-:W-:-:S07]  /*de60*/  F2FP.F16.F32.PACK_AB R12, R82, R35 ;  /* 0x00000023520c723e */ /* 0x000fce00000000ff */
[----:B------:R-:W1:Y:S01]  /*de70*/  MUFU.EX2 R73, R73 ;  /* 0x0000004900497308 */ /* 0x000e620000000800 */
[----:B------:R-:W-:Y:S01]  /*de80*/  F2FP.F16.F32.PACK_AB R13, R67, R66 ;  /* 0x00000042430d723e */ /* 0x000fe200000000ff */
[----:B------:R-:W-:Y:S01]  /*de90*/  IMAD.MOV.U32 R9, RZ, RZ, R97 ;  /* 0x000000ffff097224 */ /* 0x000fe200078e0061 */
[----:B------:R-:W-:-:S05]  /*dea0*/  F2FP.F16.F32.PACK_AB R15, R68, R45 ;  /* 0x0000002d440f723e */ /* 0x000fca00000000ff */
[----:B------:R-:W2:Y:S01]  /*deb0*/  MUFU.EX2 R46, R46 ;  /* 0x0000002e002e7308 */ /* 0x000ea20000000800 */
[----:B------:R-:W-:Y:S01]  /*dec0*/  @P4 SHF.R.U32.HI R9, RZ, R20, R5 ;  /* 0x00000014ff094219 */ /* 0x000fe20000011605 */
[----:B----4-:R-:W-:-:S06]  /*ded0*/  FADD.FTZ R5, R71, R10 ;  /* 0x0000000a47057221 */ /* 0x010fcc0000010000 */
[----:B------:R-:W-:Y:S08]  /*dee0*/  MUFU.EX2 R55, R55 ;  /* 0x0000003700377308 */ /* 0x000ff00000000800 */
[----:B------:R-:W-:Y:S08]  /*def0*/  MUFU.EX2 R43, R43 ;  /* 0x0000002b002b7308 */ /* 0x000ff00000000800 */
[----:B------:R-:W4:Y:S08]  /*df00*/  MUFU.EX2 R75, R75 ;  /* 0x0000004b004b7308 */ /* 0x000f300000000800 */
[----:B------:R-:W4:Y:S08]  /*df10*/  MUFU.EX2 R56, R56 ;  /* 0x0000003800387308 */ /* 0x000f300000000800 */
[----:B------:R-:W4:Y:S01]  /*df20*/  MUFU.EX2 R0, R61 ;  /* 0x0000003d00007308 */ /* 0x000f220000000800 */
[----:B------:R3:W-:Y:S01]  /*df30*/  STSM.16.M88.4 [R155+0x27800], R12 ;  /* 0x0278000c9b007844 */ /* 0x0007e20000000200 */
[----:B-----5:R-:W-:Y:S01]  /*df40*/  FADD.FTZ R3, R47, R6 ;  /* 0x000000062f037221 */ /* 0x020fe20000010000 */
[----:B------:R-:W-:-:S02]  /*df50*/  F2FP.F16.F32.PACK_AB R24, R65, R62 ;  /* 0x0000003e4118723e */ /* 0x000fc400000000ff */
[----:B------:R-:W-:Y:S02]  /*df60*/  F2FP.F16.F32.PACK_AB R25, R51, R50 ;  /* 0x000000323319723e */ /* 0x000fe400000000ff */
[----:B------:R-:W-:Y:S01]  /*df70*/  F2FP.F16.F32.PACK_AB R27, R52, R49 ;  /* 0x00000031341b723e */ /* 0x000fe200000000ff */
[----:B0-----:R-:W-:Y:S01]  /*df80*/  FADD.FTZ R3, R54, R3 ;  /* 0x0000000336037221 */ /* 0x001fe20000010000 */
[----:B---3--:R-:W-:Y:S01]  /*df90*/  F2FP.F16.F32.PACK_AB R12, R4, R81 ;  /* 0x00000051040c723e */ /* 0x008fe200000000ff */
[----:B------:R-:W-:Y:S01]  /*dfa0*/  FADD.FTZ R4, R72, R5 ;  /* 0x0000000548047221 */ /* 0x000fe20000010000 */
[----:B------:R-:W-:Y:S01]  /*dfb0*/  IADD3 R5, R9, R147, -R146 ;  /* 0x0000009309057210 */ /* 0x000fe20007ffe892 */
[----:B------:R0:W-:Y:S02]  /*dfc0*/  STSM.16.M88.4 [R33], R24 ;  /* 0x0000001821007844 */ /* 0x0001e40000000200 */
[----:B-1----:R-:W-:Y:S01]  /*dfd0*/  FADD.FTZ R4, R73, R4 ;  /* 0x0000000449047221 */ /* 0x002fe20000010000 */
[----:B------:R-:W-:Y:S01]  /*dfe0*/  F2FP.F16.F32.PACK_AB R13, R53, R48 ;  /* 0x00000030350d723e */ /* 0x000fe200000000ff */
[----:B--2---:R-:W-:Y:S01]  /*dff0*/  FADD.FTZ R6, R46, R3 ;  /* 0x000000032e067221 */ /* 0x004fe20000010000 */
[----:B------:R-:W-:-:S02]  /*e000*/  F2FP.F16.F32.PACK_AB R14, R71, R70 ;  /* 0x00000046470e723e */ /* 0x000fc400000000ff */
[----:B------:R-:W-:Y:S01]  /*e010*/  F2FP.F16.F32.PACK_AB R15, R54, R47 ;  /* 0x0000002f360f723e */ /* 0x000fe200000000ff */
[----:B----4-:R-:W-:Y:S01]  /*e020*/  FADD.FTZ R3, R75, R4 ;  /* 0x000000044b037221 */ /* 0x010fe20000010000 */
[----:B------:R-:W-:-:S03]  /*e030*/  SHF.R.S32.HI R4, RZ, 0x1f, R5 ;  /* 0x0000001fff047819 */ /* 0x000fc60000011405 */
[----:B------:R1:W-:Y:S01]  /*e040*/  STSM.16.M88.4 [R96+0x6000], R12 ;  /* 0x0060000c60007844 */ /* 0x0003e20000000200 */
[----:B0-----:R-:W-:Y:S02]  /*e050*/  F2FP.F16.F32.PACK_AB R24, R73, R72 ;  /* 0x000000484918723e */ /* 0x001fe400000000ff */
[----:B------:R-:W-:Y:S02]  /*e060*/  F2FP.F16.F32.PACK_AB R25, R55, R46 ;  /* 0x0000002e3719723e */ /* 0x000fe400000000ff */
[----:B------:R-:W-:Y:S02]  /*e070*/  F2FP.F16.F32.PACK_AB R26, R56, R75 ;  /* 0x0000004b381a723e */ /* 0x000fe400000000ff */
[----:B------:R-:W-:Y:S02]  /*e080*/  F2FP.F16.F32.PACK_AB R27, R0, R43 ;  /* 0x0000002b001b723e */ /* 0x000fe400000000ff */
[----:B------:R-:W-:-:S03]  /*e090*/  LEA.HI R5, R4, R5, RZ, 0x7 ;  /* 0x0000000504057211 */ /* 0x000fc600078f38ff */
[----:B------:R0:W-:Y:S01]  /*e0a0*/  STSM.16.M88.4 [R95+0x6000], R24 ;  /* 0x006000185f007844 */ /* 0x0001e20000000200 */
[----:B------:R2:W-:Y:S06]  /*e0b0*/  MEMBAR.ALL.CTA ;  /* 0x0000000000007992 */ /* 0x0005ec0000008000 */
[----:B--2---:R-:W2:Y:S01]  /*e0c0*/  FENCE.VIEW.ASYNC.S ;  /* 0x00000000000073c6 */ /* 0x004ea20000000000 */
[----:B------:R-:W-:Y:S01]  /*e0d0*/  SHF.R.S32.HI R5, RZ, 0x7, R5 ;  /* 0x00000007ff057819 */ /* 0x000fe20000011405 */
[----:B------:R-:W-:-:S03]  /*e0e0*/  VIADD R4, R88, 0xfffffffe ;  /* 0xfffffffe58047836 */ /* 0x000fc60000000000 */
[----:B------:R-:W-:-:S04]  /*e0f0*/  VIMNMX R145, RZ, R5, !PT ;  /* 0x00000005ff917248 */ /* 0x000fc80007fe0100 */
[----:B------:R-:W-:Y:S01]  /*e100*/  ISETP.GE.AND P1, PT, R4, R145, PT ;  /* 0x000000910400720c */ /* 0x000fe20003f26270 */
[----:B------:R-:W-:-:S04]  /*e110*/  FADD.FTZ R6, R55, R6 ;  /* 0x0000000637067221 */ /* 0x000fc80000010000 */
[----:B------:R-:W-:Y:S01]  /*e120*/  FADD.FTZ R43, R43, R6 ;  /* 0x000000062b2b7221 */ /* 0x000fe20000010000 */
[----:B------:R-:W-:Y:S01]  /*e130*/  FADD.FTZ R3, R56, R3 ;  /* 0x0000000338037221 */ /* 0x000fe20000010000 */
[----:B------:R-:W-:Y:S02]  /*e140*/  CS2R R134, SRZ ;  /* 0x0000000000867805 */ /* 0x000fe4000001ff00 */
[----:B------:R-:W-:Y:S01]  /*e150*/  CS2R R132, SRZ ;  /* 0x0000000000847805 */ /* 0x000fe2000001ff00 */
[----:B------:R-:W-:Y:S01]  /*e160*/  FADD.FTZ R0, R0, R43 ;  /* 0x0000002b00007221 */ /* 0x000fe20000010000 */
        /* <DEDUP_REMOVED lines=17> */
[----:B-1----:R-:W-:Y:S02]  /*e280*/  CS2R R96, SRZ ;  /* 0x0000000000607805 */ /* 0x002fe4000001ff00 */
[----:B0-----:R-:W-:Y:S02]  /*e290*/  CS2R R94, SRZ ;  /* 0x00000000005e7805 */ /* 0x001fe4000001ff00 */
[----:B------:R-:W-:Y:S02]  /*e2a0*/  CS2R R92, SRZ ;  /* 0x00000000005c7805 */ /* 0x000fe4000001ff00 */
[----:B------:R-:W-:-:S02]  /*e2b0*/  CS2R R90, SRZ ;  /* 0x00000000005a7805 */ /* 0x000fc4000001ff00 */
[----:B------:R-:W-:Y:S01]  /*e2c0*/  CS2R R88, SRZ ;  /* 0x0000000000587805 */ /* 0x000fe2000001ff00 */
[----:B--2---:R-:W-:Y:S01]  /*e2d0*/  NOP ;  /* 0x0000000000007918 */ /* 0x004fe20000000000 */
[----:B------:R-:W-:Y:S05]  /*e2e0*/  @!P1 BRA `(.L_x_12420) ;  /* 0x0000003400989947 */ /* 0x000fea0003800000 */
[----:B------:R-:W-:Y:S01]  /*e2f0*/  MOV R6, R8 ;  /* 0x0000000800067202 */ /* 0x000fe20000000f00 */
[----:B------:R-:W-:Y:S02]  /*e300*/  IMAD.MOV.U32 R9, RZ, RZ, R7 ;  /* 0x000000ffff097224 */ /* 0x000fe400078e0007 */
[----:B------:R-:W-:Y:S02]  /*e310*/  IMAD.MOV.U32 R10, RZ, RZ, R137 ;  /* 0x000000ffff0a7224 */ /* 0x000fe400078e0089 */
[----:B------:R-:W-:Y:S02]  /*e320*/  IMAD.MOV.U32 R5, RZ, RZ, R19 ;  /* 0x000000ffff057224 */ /* 0x000fe400078e0013 */
[----:B------:R-:W-:-:S07]  /*e330*/  IMAD.MOV.U32 R135, RZ, RZ, RZ ;  /* 0x000000ffff877224 */ /* 0x000fce00078e00ff */
.L_x_12432:
[----:B--2---:R-:W2:Y:S01]  /*e340*/  LDL R7, [R1+0x5c] ;  /* 0x00005c0001077983 */ /* 0x004ea20000100800 */
        /* <DEDUP_REMOVED lines=8> */
.L_x_12422:
        /* <DEDUP_REMOVED lines=8> */
.L_x_12423:
[----:B------:R-:W-:Y:S04]  /*e450*/  BSSY B0, `(.L_x_12421) ;  /* 0x0000004000007945 */ /* 0x000fe80003800000 */
[----:B-1----:R-:W-:Y:S05]  /*e460*/  @P2 BRA `(.L_x_12424) ;  /* 0x0000000000082947 */ /* 0x002fea0003800000 */
[----:B------:R-:W1:Y:S02]  /*e470*/  SYNCS.PHASECHK.TRANS64.TRYWAIT P2, [R7+URZ+0x2d830], R8 ;  /* 0x02d83008070075a7 */ /* 0x000e64000804017f */
[----:B-1----:R-:W-:Y:S05]  /*e480*/  @!P2 BRA `(.L_x_12425) ;  /* 0x000001040028a947 */ /* 0x002fea0003800000 */
.L_x_12424:
[----:B------:R-:W-:Y:S05]  /*e490*/  BSYNC B0 ;  /* 0x0000000000007941 */ /* 0x000fea0003800000 */
.L_x_12421:
[----:B01----:R-:W2:Y:S01]  /*e4a0*/  LDL R8, [R1+0x60] ;  /* 0x0000600001087983 */ /* 0x003ea20000100800 */
[----:B------:R-:W-:-:S03]  /*e4b0*/  VIADD R19, R5, 0x1 ;  /* 0x0000000105137836 */ /* 0x000fc60000000000 */
[----:B------:R-:W3:Y:S02]  /*e4c0*/  LDL.64 R152, [R1+0x28] ;  /* 0x0000280001987983 */ /* 0x000ee40000100a00 */
[C---:B------:R-:W-:Y:S01]  /*e4d0*/  ISETP.NE.AND P2, PT, R19.reuse, 0x2, PT ;  /* 0x000000021300780c */ /* 0x040fe20003f45270 */
[----:B------:R-:W0:Y:S03]  /*e4e0*/  S2R R7, SR_TID.X ;  /* 0x0000000000077919 */ /* 0x000e260000002100 */
[----:B------:R-:W-:Y:S02]  /*e4f0*/  SEL R19, R19, RZ, P2 ;  /* 0x000000ff13137207 */ /* 0x000fe40001000000 */
[----:B------:R-:W-:Y:S01]  /*e500*/  MOV R15, 0x80000020 ;  /* 0x80000020000f7802 */ /* 0x000fe20000000f00 */
[----:B------:R-:W-:Y:S05]  /*e510*/  WARPSYNC.ALL ;  /* 0x0000000000007948 */ /* 0x000fea0003800000 */
[----:B------:R-:W-:Y:S01]  /*e520*/  R2UR UR15, R15 ;  /* 0x000000000f0f72ca */ /* 0x000fe200000e0000 */
[----:B------:R-:W4:Y:S04]  /*e530*/  LDL.64 R150, [R1+0x20] ;  /* 0x0000200001967983 */ /* 0x000f280000100a00 */
[----:B------:R-:W5:Y:S04]  /*e540*/  LDL.64 R142, [R1+0x18] ;  /* 0x00001800018e7983 */ /* 0x000f680000100a00 */
[----:B------:R-:W5:Y:S01]  /*e550*/  LDL.64 R140, [R1+0x10] ;  /* 0x00001000018c7983 */ /* 0x000f620000100a00 */
[----:B0-----:R-:W-:-:S05]  /*e560*/  SHF.R.U32.HI R7, RZ, 0x7, R7 ;  /* 0x00000007ff077819 */ /* 0x001fca0000011607 */
[----:B------:R-:W-:Y:S01]  /*e570*/  VIADD R7, R7, 0x8 ;  /* 0x0000000807077836 */ /* 0x000fe20000000000 */
[----:B------:R-:W-:Y:S01]  /*e580*/  MOV R13, 0x80000020 ;  /* 0x80000020000d7802 */ /* 0x000fe20000000f00 */
[----:B------:R-:W-:Y:S01]  /*e590*/  IMAD.MOV.U32 R25, RZ, RZ, -0x7fffffe0 ;  /* 0x80000020ff197424 */ /* 0x000fe200078e00ff */
[----:B------:R-:W-:Y:S02]  /*e5a0*/  R2UR UR4, R156 ;  /* 0x000000009c0472ca */ /* 0x000fe400000e0000 */
[----:B------:R-:W-:Y:S02]  /*e5b0*/  R2UR UR7, R13 ;  /* 0x000000000d0772ca */ /* 0x000fe400000e0000 */
[----:B------:R-:W-:Y:S02]  /*e5c0*/  R2UR UR5, R157 ;  /* 0x000000009d0572ca */ /* 0x000fe400000e0000 */
[----:B------:R-:W-:Y:S01]  /*e5d0*/  R2UR UR23, R25 ;  /* 0x00000000191772ca */ /* 0x000fe200000e0000 */
[----:B------:R-:W-:-:S02]  /*e5e0*/  IMAD.MOV.U32 R21, RZ, RZ, -0x7fffffe0 ;  /* 0x80000020ff157424 */ /* 0x000fc400078e00ff */
[----:B--2---:R-:W-:-:S04]  /*e5f0*/  IMAD R12, R19, 0x600, R8 ;  /* 0x00000600130c7824 */ /* 0x004fc800078e0208 */
[----:B------:R-:W-:-:S05]  /*e600*/  VIADD R14, R12, 0x200 ;  /* 0x000002000c0e7836 */ /* 0x000fca0000000000 */
[----:B------:R-:W-:Y:S02]  /*e610*/  R2UR UR14, R14 ;  /* 0x000000000e0e72ca */ /* 0x000fe400000e0000 */
[----:B------:R-:W2:Y:S01]  /*e620*/  LDL.64 R14, [R1+0x30] ;  /* 0x00003000010e7983 */ /* 0x000ea20000100a00 */
[C---:B------:R-:W-:Y:S01]  /*e630*/  R2UR UR6, R12.reuse ;  /* 0x000000000c0672ca */ /* 0x040fe200000e0000 */
[----:B------:R-:W-:-:S05]  /*e640*/  VIADD R24, R12, 0x400 ;  /* 0x000004000c187836 */ /* 0x000fca0000000000 */
[----:B------:R-:W-:Y:S01]  /*e650*/  R2UR UR22, R24 ;  /* 0x00000000181672ca */ /* 0x000fe200000e0000 */
[----:B------:R0:W-:Y:S06]  /*e660*/  BAR.SYNC.DEFER_BLOCKING R7, 0x100 ;  /* 0x000400070000751d */ /* 0x0001ec0000010000 */
[----:B------:R-:W-:-:S06]  /*e670*/  WARPGROUP.ARRIVE ;  /* 0x00000000000079c5 */ /* 0x000fcc0000000000 */
[----:B------:R-:W-:Y:S01]  /*e680*/  HGMMA.64x128x16.F32 R24, gdesc[UR4], RZ, !UPT, gsb0 ;  /* 0x01e00000041879f0 */ /* 0x000fe2000c0008ff */
[----:B------:R-:W-:Y:S01]  /*e690*/  VIADD R20, R12, 0x2 ;  /* 0x000000020c147836 */ /* 0x000fe20000000000 */
[----:B------:R-:W-:-:S04]  /*e6a0*/  R2UR UR11, R21 ;  /* 0x00000000150b72ca */ /* 0x000fc800000e0000 */
[----:B------:R-:W-:Y:S02]  /*e6b0*/  R2UR UR10, R20 ;  /* 0x00000000140a72ca */ /* 0x000fe400000e0000 */
[----:B---3--:R-:W-:Y:S02]  /*e6c0*/  R2UR UR12, R152 ;  /* 0x00000000980c72ca */ /* 0x008fe400000e0000 */
        /* <DEDUP_REMOVED lines=8> */
[----:B----4-:R-:W-:Y:S02]  /*e750*/  R2UR UR16, R150 ;  /* 0x00000000961072ca */ /* 0x010fe400000e0000 */
[----:B------:R-:W-:Y:S02]  /*e760*/  R2UR UR18, R20 ;  /* 0x00000000141272ca */ /* 0x000fe400000e0000 */
[----:B------:R-:W-:Y:S01]  /*e770*/  R2UR UR17, R151 ;  /* 0x00000000971172ca */ /* 0x000fe200000e0000 */
[----:B------:R-:W-:Y:S02]  /*e780*/  WARPGROUP.DEPBAR.LE gsb0, 0x0 ;  /* 0x00008000000079c5 */ /* 0x000fe40000010000 */
[----:B------:R-:W-:-:S06]  /*e790*/  WARPGROUP.ARRIVE ;  /* 0x00000000000079c5 */ /* 0x000fcc0000000000 */
[----:B------:R-:W-:Y:S01]  /*e7a0*/  HGMMA.64x128x16.F32 R24, gdesc[UR12], R24, gsb0 ;  /* 0x01e000000c1879f0 */ /* 0x000fe20008000818 */
[----:B-----5:R-:W-:Y:S02]  /*e7b0*/  R2UR UR20, R142 ;  /* 0x000000008e1472ca */ /* 0x020fe400000e0000 */
        /* <DEDUP_REMOVED lines=19> */
.L_x_12427:
[----:B------:R-:W-:Y:S01]  /*e8f0*/  SHF.L.U32 R7, R10, 0x1f, RZ ;  /* 0x0000001f0a077819 */ /* 0x000fe200000006ff */
[----:B------:R-:W-:-:S04]  /*e900*/  IMAD R8, R5, 0x8, R2 ;  /* 0x0000000805087824 */ /* 0x000fc800078e0202 */
[----:B------:R0:W1:Y:S01]  /*e910*/  SYNCS.PHASECHK.TRANS64.TRYWAIT P1, [R8+URZ+0x2d850], R7 ;  /* 0x02d85007080075a7 */ /* 0x000062000802017f */
[----:B------:R-:W-:Y:S05]  /*e920*/  @!P0 BRA `(.L_x_12428) ;  /* 0x0000000000048947 */ /* 0x000fea0003800000 */
[----:B------:R-:W-:Y:S01]  /*e930*/  BPT.TRAP 0x1 ;  /* 0x000000040000795c */ /* 0x000fe20000300000 */
.L_x_12428:
[----:B-1----:R-:W-:Y:S05]  /*e940*/  @P1 BRA `(.L_x_12426) ;  /* 0x0000000000081947 */ /* 0x002fea0003800000 */
[----:B------:R-:W1:Y:S02]  /*e950*/  SYNCS.PHASECHK.TRANS64.TRYWAIT P1, [R8+URZ+0x2d850], R7 ;  /* 0x02d85007080075a7 */ /* 0x000e64000802017f */
[----:B-1----:R-:W-:Y:S05]  /*e960*/  @!P1 BRA `(.L_x_12429) ;  /* 0x0000010000049947 */ /* 0x002fea0003800000 */
.L_x_12426:
        /* <DEDUP_REMOVED lines=29> */
[----:B------:R-:W-:Y:S02]  /*eb40*/  R2UR UR18, R12 ;  /* 0x000000000c1272ca */ /* 0x000fe400000e0000 */
[----:B------:R-:W-:Y:S02]  /*eb50*/  IADD3 R12, R10, 0x100, RZ ;  /* 0x000001000a0c7810 */ /* 0x000fe40007ffe0ff */
[----:B------:R-:W-:Y:S01]  /*eb60*/  R2UR UR9, R13 ;  /* 0x000000000d0972ca */ /* 0x000fe200000e0000 */
[----:B------:R-:W-:Y:S01]  /*eb70*/  IMAD.MOV.U32 R13, RZ, RZ, 0x40000040 ;  /* 0x40000040ff0d7424 */ /* 0x000fe200078e00ff */
[----:B------:R-:W-:Y:S01]  /*eb80*/  R2UR UR22, R12 ;  /* 0x000000000c1672ca */ /* 0x000fe200000e0000 */
[----:B------:R-:W-:-:S03]  /*eb90*/  VIADD R12, R10, 0x140 ;  /* 0x000001400a0c7836 */ /* 0x000fc60000000000 */
[----:B------:R-:W-:Y:S02]  /*eba0*/  R2UR UR13, R13 ;  /* 0x000000000d0d72ca */ /* 0x000fe400000e0000 */
[----:B------:R-:W-:Y:S01]  /*ebb0*/  R2UR UR26, R12 ;  /* 0x000000000c1a72ca */ /* 0x000fe200000e0000 */
[C---:B------:R-:W-:Y:S01]  /*ebc0*/  VIADD R12, R10.reuse, 0x180 ;  /* 0x000001800a0c7836 */ /* 0x040fe20000000000 */
[----:B------:R-:W-:Y:S01]  /*ebd0*/  MOV R13, 0x40000040 ;  /* 0x40000040000d7802 */ /* 0x000fe20000000f00 */
[----:B------:R-:W-:-:S03]  /*ebe0*/  VIADD R10, R10, 0x1c0 ;  /* 0x000001c00a0a7836 */ /* 0x000fc60000000000 */
[----:B------:R-:W-:Y:S02]  /*ebf0*/  R2UR UR30, R12 ;  /* 0x000000000c1e72ca */ /* 0x000fe400000e0000 */
[----:B------:R-:W-:Y:S02]  /*ec00*/  R2UR UR34, R10 ;  /* 0x000000000a2272ca */ /* 0x000fe400000e0000 */
[----:B------:R-:W-:Y:S01]  /*ec10*/  R2UR UR17, R13 ;  /* 0x000000000d1172ca */ /* 0x000fe200000e0000 */
[----:B------:R-:W-:-:S05]  /*ec20*/  IMAD.MOV.U32 R13, RZ, RZ, 0x40000040 ;  /* 0x40000040ff0d7424 */ /* 0x000fca00078e00ff */
        /* <DEDUP_REMOVED lines=19> */
[----:B------:R-:W-:Y:S02]  /*ed60*/  R2UR UR24, R12 ;  /* 0x000000000c1872ca */ /* 0x000fe400000e0000 */
[C---:B------:R-:W-:Y:S01]  /*ed70*/  IADD3 R12, R10.reuse, 0x604, RZ ;  /* 0x000006040a0c7810 */ /* 0x040fe20007ffe0ff */
[----:B------:R-:W-:Y:S01]  /*ed80*/  VIADD R10, R10, 0x606 ;  /* 0x000006060a0a7836 */ /* 0x000fe20000000000 */
[----:B------:R-:W-:Y:S01]  /*ed90*/  ISETP.GE.U32.AND P1, PT, R14, 0x180, PT ;  /* 0x000001800e00780c */ /* 0x000fe20003f26070 */
        /* <DEDUP_REMOVED lines=29> */
.L_x_12430:
[----:B------:R-:W2:Y:S04]  /*ef70*/  LDL R11, [R1+0x84] ;  /* 0x00008400010b7983 */ /* 0x000ea80000100800 */
[----:B------:R-:W2:Y:S01]  /*ef80*/  LDL R10, [R1+0x94] ;  /* 0x00009400010a7983 */ /* 0x000ea20000100800 */
[----:B------:R-:W-:-:S03]  /*ef90*/  ISETP.NE.AND P1, PT, R148, 0x1, PT ;  /* 0x000000019400780c */ /* 0x000fc60003f25270 */
[----:B------:R-:W3:Y:S10]  /*efa0*/  LDL R140, [R1+0x90] ;  /* 0x00009000018c7983 */ /* 0x000ef40000100800 */
[----:B------:R-:W1:Y:S08]  /*efb0*/  @P1 LDC R8, c[0x0][0x44c] ;  /* 0x00011300ff081b82 */ /* 0x000e700000000800 */
[----:B0-----:R-:W0:Y:S01]  /*efc0*/  @P1 LDC R7, c[0x0][0x450] ;  /* 0x00011400ff071b82 */ /* 0x001e220000000800 */
[----:B------:R-:W-:Y:S01]  /*efd0*/  FMUL.FTZ R141, R30, UR46 ;  /* 0x0000002e1e8d7c20 */ /* 0x000fe20008410000 */
[----:B------:R-:W-:Y:S01]  /*efe0*/  FMUL.FTZ R30, R33, UR46 ;  /* 0x0000002e211e7c20 */ /* 0x000fe20008410000 */
[----:B------:R-:W-:Y:S01]  /*eff0*/  FMUL.FTZ R33, R36, UR46 ;  /* 0x0000002e24217c20 */ /* 0x000fe20008410000 */
[----:B------:R-:W-:Y:S01]  /*f000*/  FMUL.FTZ R14, R38, UR46 ;  /* 0x0000002e260e7c20 */ /* 0x000fe20008410000 */
[----:B------:R-:W-:-:S02]  /*f010*/  IMAD.MOV.U32 R38, RZ, RZ, -0x80 ;  /* 0xffffff80ff267424 */ /* 0x000fc400078e00ff */
[----:B------:R-:W-:Y:S02]  /*f020*/  FMUL.FTZ R13, R29, UR46 ;  /* 0x0000002e1d0d7c20 */ /* 0x000fe40008410000 */
[----:B------:R-:W-:-:S04]  /*f030*/  IMAD R38, R4, R38, 0x1 ;  /* 0x0000000104267424 */ /* 0x000fc800078e0226 */
        /* <DEDUP_REMOVED lines=16> */
[----:B------:R-:W-:-:S03]  /*f140*/  FMUL.FTZ R143, R27, UR46 ;  /* 0x0000002e1b8f7c20 */ /* 0x000fc60008410000 */
[----:B------:R-:W-:Y:S01]  /*f150*/  MUFU.TANH R30, R30 ;  /* 0x0000001e001e7308 */ /* 0x000fe20000002400 */
[----:B------:R-:W-:Y:S01]  /*f160*/  FMUL.FTZ R27, R47, UR46 ;  /* 0x0000002e2f1b7c20 */ /* 0x000fe20008410000 */
[----:B------:R-:W-:Y:S01]  /*f170*/  FMUL.FTZ R53, R66, UR46 ;  /* 0x0000002e42357c20 */ /* 0x000fe20008410000 */
[----:B------:R-:W-:Y:S01]  /*f180*/  FMUL.FTZ R47, R49, UR46 ;  /* 0x0000002e312f7c20 */ /* 0x000fe20008410000 */
[----:B------:R-:W-:-:S04]  /*f190*/  FMUL.FTZ R66, R69, UR46 ;  /* 0x0000002e45427c20 */ /* 0x000fc80008410000 */
[----:B------:R-:W-:Y:S01]  /*f1a0*/  MUFU.TANH R51, R51 ;  /* 0x0000003300337308 */ /* 0x000fe20000002400 */
[----:B------:R-:W-:Y:S01]  /*f1b0*/  FMUL.FTZ R49, R70, UR46 ;  /* 0x0000002e46317c20 */ /* 0x000fe20008410000 */
[----:B------:R-:W-:Y:S01]  /*f1c0*/  FMUL.FTZ R70, R73, UR46 ;  /* 0x0000002e49467c20 */ /* 0x000fe20008410000 */
[----:B------:R-:W-:-:S05]  /*f1d0*/  FMUL.FTZ R85, R85, UR46 ;  /* 0x0000002e55557c20 */ /* 0x000fca0008410000 */
[----:B------:R-:W-:Y:S01]  /*f1e0*/  MUFU.TANH R28, R28 ;  /* 0x0000001c001c7308 */ /* 0x000fe20000002400 */
[----:B------:R-:W-:-:S07]  /*f1f0*/  FMUL.FTZ R142, R78, UR46 ;  /* 0x0000002e4e8e7c20 */ /* 0x000fce0008410000 */
[----:B------:R-:W-:Y:S08]  /*f200*/  MUFU.TANH R59, R59 ;  /* 0x0000003b003b7308 */ /* 0x000ff00000002400 */
[----:B------:R-:W-:Y:S08]  /*f210*/  MUFU.TANH R66, R66 ;  /* 0x0000004200427308 */ /* 0x000ff00000002400 */
[----:B------:R-:W-:Y:S01]  /*f220*/  MUFU.TANH R78, R85 ;  /* 0x00000055004e7308 */ /* 0x000fe20000002400 */
[----:B------:R-:W-:Y:S01]  /*f230*/  FMUL.FTZ R32, R58, UR46 ;  /* 0x0000002e3a207c20 */ /* 0x000fe20008410000 */
[----:B------:R-:W-:-:S06]  /*f240*/  FMUL.FTZ R58, R60, UR46 ;  /* 0x0000002e3c3a7c20 */ /* 0x000fcc0008410000 */
[----:B------:R-:W-:Y:S01]  /*f250*/  MUFU.TANH R74, R74 ;  /* 0x0000004a004a7308 */ /* 0x000fe20000002400 */
[----:B------:R-:W-:Y:S01]  /*f260*/  FMUL.FTZ R60, R64, UR46 ;  /* 0x0000002e403c7c20 */ /* 0x000fe20008410000 */
[----:B------:R-:W-:Y:S01]  /*f270*/  FMUL.FTZ R64, R68, UR46 ;  /* 0x0000002e44407c20 */ /* 0x000fe20008410000 */
[----:B------:R-:W-:Y:S01]  /*f280*/  FMUL.FTZ R68, R72, UR46 ;  /* 0x0000002e48447c20 */ /* 0x000fe20008410000 */
[----:B------:R-:W-:Y:S01]  /*f290*/  FMUL.FTZ R72, R76, UR46 ;  /* 0x0000002e4c487c20 */ /* 0x000fe20008410000 */
[----:B------:R-:W-:-:S03]  /*f2a0*/  FMUL.FTZ R76, R80, UR46 ;  /* 0x0000002e504c7c20 */ /* 0x000fc60008410000 */
[----:B------:R-:W-:Y:S08]  /*f2b0*/  MUFU.TANH R26, R26 ;  /* 0x0000001a001a7308 */ /* 0x000ff00000002400 */
[----:B------:R-:W-:Y:S08]  /*f2c0*/  MUFU.TANH R33, R33 ;  /* 0x0000002100217308 */ /* 0x000ff00000002400 */
[----:B------:R-:W-:Y:S01]  /*f2d0*/  MUFU.TANH R42, R42 ;  /* 0x0000002a002a7308 */ /* 0x000fe20000002400 */
[----:B------:R-:W-:Y:S01]  /*f2e0*/  FMUL.FTZ R21, R50, UR46 ;  /* 0x0000002e32157c20 */ /* 0x000fe20008410000 */
[----:B------:R-:W-:Y:S01]  /*f2f0*/  FMUL.FTZ R50, R52, UR46 ;  /* 0x0000002e34327c20 */ /* 0x000fe20008410000 */
[----:B------:R-:W-:-:S05]  /*f300*/  FMUL.FTZ R24, R54, UR46 ;  /* 0x0000002e36187c20 */ /* 0x000fca0008410000 */
[----:B------:R-:W-:Y:S01]  /*f310*/  MUFU.TANH R47, R47 ;  /* 0x0000002f002f7308 */ /* 0x000fe20000002400 */
[----:B------:R-:W-:-:S07]  /*f320*/  FMUL.FTZ R54, R56, UR46 ;  /* 0x0000002e38367c20 */ /* 0x000fce0008410000 */
[----:B------:R-:W-:Y:S01]  /*f330*/  MUFU.TANH R50, R50 ;  /* 0x0000003200327308 */ /* 0x000fe20000002400 */
[----:B------:R-:W-:-:S07]  /*f340*/  FMUL.FTZ R52, R67, UR46 ;  /* 0x0000002e43347c20 */ /* 0x000fce0008410000 */
[----:B------:R-:W-:Y:S01]  /*f350*/  MUFU.TANH R54, R54 ;  /* 0x0000003600367308 */ /* 0x000fe20000002400 */
[----:B------:R-:W-:-:S07]  /*f360*/  FMUL.FTZ R61, R65, UR46 ;  /* 0x0000002e413d7c20 */ /* 0x000fce0008410000 */
[----:B------:R-:W-:Y:S01]  /*f370*/  MUFU.TANH R58, R58 ;  /* 0x0000003a003a7308 */ /* 0x000fe20000002400 */
[----:B--2---:R-:W-:-:S05]  /*f380*/  IADD3 R10, R10, R11, RZ ;  /* 0x0000000b0a0a7210 */ /* 0x004fca0007ffe0ff */
[----:B-1----:R-:W-:-:S05]  /*f390*/  @P1 IMAD.HI.U32 R8, R10, R8, RZ ;  /* 0x000000080a081227 */ /* 0x002fca00078e00ff */
[----:B0-----:R-:W-:-:S05]  /*f3a0*/  @P1 SHF.R.U32.HI R10, RZ, R7, R8 ;  /* 0x00000007ff0a1219 */ /* 0x001fca0000011608 */
[----:B------:R-:W0:Y:S01]  /*f3b0*/  SHFL.IDX PT, R36, R10, RZ, 0x1c1f ;  /* 0x001c1fff0a247589 */ /* 0x000e2200000e0000 */
[----:B------:R-:W-:Y:S01]  /*f3c0*/  FMUL.FTZ R8, R35, UR46 ;  /* 0x0000002e23087c20 */ /* 0x000fe20008410000 */
[----:B---3--:R-:W-:Y:S02]  /*f3d0*/  IMAD R38, R140, -0x2, R38 ;  /* 0xfffffffe8c267824 */ /* 0x008fe400078e0226 */
[----:B------:R-:W-:Y:S01]  /*f3e0*/  FMUL.FTZ R35, R37, UR46 ;  /* 0x0000002e25237c20 */ /* 0x000fe20008410000 */
[----:B------:R-:W-:Y:S01]  /*f3f0*/  FMUL.FTZ R11, R25, UR46 ;  /* 0x0000002e190b7c20 */ /* 0x000fe20008410000 */
[----:B------:R-:W-:Y:S01]  /*f400*/  FMUL.FTZ R25, R43, UR46 ;  /* 0x0000002e2b197c20 */ /* 0x000fe20008410000 */
[----:B------:R-:W-:Y:S01]  /*f410*/  FMUL.FTZ R43, R45, UR46 ;  /* 0x0000002e2d2b7c20 */ /* 0x000fe20008410000 */
[----:B------:R-:W-:Y:S01]  /*f420*/  IADD3 R38, -R146, R38, R147 ;  /* 0x0000002692267210 */ /* 0x000fe20007ffe193 */
[----:B------:R1:W2:Y:S01]  /*f430*/  SHFL.IDX PT, R44, R10, 0x1, 0x1c1f ;  /* 0x003c1f000a2c7f89 */ /* 0x0002a200000e0000 */
[----:B------:R-:W3:Y:S01]  /*f440*/  MUFU.TANH R35, R35 ;  /* 0x0000002300237308 */ /* 0x000ee20000002400 */
[----:B-1----:R-:W-:-:S07]  /*f450*/  FMUL.FTZ R10, R81, UR46 ;  /* 0x0000002e510a7c20 */ /* 0x002fce0008410000 */
[----:B------:R-:W1:Y:S01]  /*f460*/  MUFU.TANH R11, R11 ;  /* 0x0000000b000b7308 */ /* 0x000e620000002400 */
[----:B0-----:R-:W-:-:S07]  /*f470*/  IMAD.IADD R81, R38, 0x1, R36 ;  /* 0x0000000126517824 */ /* 0x001fce00078e0224 */
[----:B------:R-:W0:Y:S01]  /*f480*/  MUFU.TANH R43, R43 ;  /* 0x0000002b002b7308 */ /* 0x000e220000002400 */
[----:B------:R-:W-:Y:S01]  /*f490*/  ISETP.GT.AND P1, PT, R81, 0x9, PT ;  /* 0x000000095100780c */ /* 0x000fe20003f24270 */
[----:B------:R-:W-:-:S03]  /*f4a0*/  FMUL.FTZ R37, R40, UR46 ;  /* 0x0000002e28257c20 */ /* 0x000fc60008410000 */
[----:B----4-:R-:W-:Y:S02]  /*f4b0*/  FSEL R77, R13, -INF , P1 ;  /* 0xff8000000d4d7808 */ /* 0x010fe40000800000 */
[C---:B------:R-:W-:Y:S01]  /*f4c0*/  ISETP.GT.AND P1, PT, R81.reuse, 0x19, PT ;  /* 0x000000195100780c */ /* 0x040fe20003f24270 */
[----:B------:R-:W-:Y:S01]  /*f4d0*/  FMUL.FTZ R45, R48, UR46 ;  /* 0x0000002e302d7c20 */ /* 0x000fe20008410000 */
[----:B------:R-:W-:Y:S02]  /*f4e0*/  ISETP.GT.AND P3, PT, R81, 0x1, PT ;  /* 0x000000015100780c */ /* 0x000fe40003f64270 */
[----:B---3--:R-:W-:Y:S01]  /*f4f0*/  FSEL R73, R35, -INF , P1 ;  /* 0xff80000023497808 */ /* 0x008fe20000800000 */
[----:B------:R-:W3:Y:S01]  /*f500*/  MUFU.TANH R37, R37 ;  /* 0x0000002500257308 */ /* 0x000ee20000002400 */
[----:B------:R-:W-:Y:S02]  /*f510*/  ISETP.GT.AND P1, PT, R81, 0x29, PT ;  /* 0x000000295100780c */ /* 0x000fe40003f24270 */
[----:B-1----:R-:W-:-:S02]  /*f520*/  FSEL R85, R11, -INF , P3 ;  /* 0xff8000000b557808 */ /* 0x002fc40001800000 */
[C---:B------:R-:W-:Y:S02]  /*f530*/  ISETP.GT.AND P2, PT, R81.reuse, RZ, PT ;  /* 0x000000ff5100720c */ /* 0x040fe40003f44270 */
[----:B------:R-:W-:Y:S02]  /*f540*/  ISETP.GT.AND P3, PT, R81, 0x11, PT ;  /* 0x000000115100780c */ /* 0x000fe40003f64270 */
[----:B0-----:R-:W-:Y:S01]  /*f550*/  FSEL R69, R43, -INF , P1 ;  /* 0xff8000002b457808 */ /* 0x001fe20000800000 */
[----:B------:R-:W-:Y:S01]  /*f560*/  FMUL.FTZ R40, R41, UR46 ;  /* 0x0000002e29287c20 */ /* 0x000fe20008410000 */
[----:B------:R-:W-:Y:S01]  /*f570*/  ISETP.GT.AND P1, PT, R81, 0x39, PT ;  /* 0x000000395100780c */ /* 0x000fe20003f24270 */
[----:B------:R-:W0:Y:S01]  /*f580*/  MUFU.TANH R45, R45 ;  /* 0x0000002d002d7308 */ /* 0x000e220000002400 */
[----:B------:R-:W-:Y:S01]  /*f590*/  FMUL.FTZ R41, R75, UR46 ;  /* 0x0000002e4b297c20 */ /* 0x000fe20008410000 */
[----:B------:R-:W-:Y:S02]  /*f5a0*/  FSEL R139, R139, -INF , P2 ;  /* 0xff8000008b8b7808 */ /* 0x000fe40001000000 */
[----:B------:R-:W-:-:S02]  /*f5b0*/  FSEL R75, R30, -INF , P3 ;  /* 0xff8000001e4b7808 */ /* 0x000fc40001800000 */
[----:B------:R-:W-:Y:S02]  /*f5c0*/  ISETP.GT.AND P2, PT, R81, 0x10, PT ;  /* 0x000000105100780c */ /* 0x000fe40003f44270 */
[----:B------:R-:W-:Y:S01]  /*f5d0*/  FSEL R30, R51, -INF , P1 ;  /* 0xff800000331e7808 */ /* 0x000fe20000800000 */
[----:B------:R-:W-:Y:S01]  /*f5e0*/  FMUL.FTZ R7, R31, UR46 ;  /* 0x0000002e1f077c20 */ /* 0x000fe20008410000 */
[C---:B------:R-:W-:Y:S02]  /*f5f0*/  ISETP.GT.AND P1, PT, R81.reuse, 0x49, PT ;  /* 0x000000495100780c */ /* 0x040fe40003f24270 */
[----:B------:R-:W-:Y:S02]  /*f600*/  FSEL R36, R28, -INF , P2 ;  /* 0xff8000001c247808 */ /* 0x000fe40001000000 */
[----:B------:R-:W-:Y:S02]  /*f610*/  ISETP.GT.AND P2, PT, R81, 0x20, PT ;  /* 0x000000205100780c */ /* 0x000fe40003f44270 */
[----:B------:R-:W-:-:S02]  /*f620*/  FSEL R59, R59, -INF , P1 ;  /* 0xff8000003b3b7808 */ /* 0x000fc40000800000 */
[----:B------:R-:W-:Y:S01]  /*f630*/  ISETP.GT.AND P1, PT, R81, 0x59, PT ;  /* 0x000000595100780c */ /* 0x000fe20003f24270 */
[----:B------:R-:W1:Y:S01]  /*f640*/  MUFU.TANH R7, R7 ;  /* 0x0000000700077308 */ /* 0x000e620000002400 */
[----:B---3--:R-:W-:Y:S02]  /*f650*/  FSEL R80, R37, -INF , P2 ;  /* 0xff80000025507808 */ /* 0x008fe40001000000 */
[C---:B------:R-:W-:Y:S02]  /*f660*/  ISETP.GT.AND P2, PT, R81.reuse, 0x30, PT ;  /* 0x000000305100780c */ /* 0x040fe40003f44270 */
[----:B------:R-:W-:Y:S02]  /*f670*/  FSEL R51, R66, -INF , P1 ;  /* 0xff80000042337808 */ /* 0x000fe40000800000 */
[----:B------:R-:W-:Y:S02]  /*f680*/  ISETP.GT.AND P1, PT, R81, 0x69, PT ;  /* 0x000000695100780c */ /* 0x000fe40003f24270 */
[----:B0-----:R-:W-:Y:S01]  /*f690*/  FSEL R28, R45, -INF , P2 ;  /* 0xff8000002d1c7808 */ /* 0x001fe20001000000 */
[----:B--2---:R-:W-:Y:S01]  /*f6a0*/  IMAD.IADD R44, R38, 0x1, R44 ;  /* 0x00000001262c7824 */ /* 0x004fe200078e022c */
[----:B------:R-:W-:-:S02]  /*f6b0*/  FSEL R45, R74, -INF , P1 ;  /* 0xff8000004a2d7808 */ /* 0x000fc40000800000 */
[----:B------:R-:W-:-:S04]  /*f6c0*/  ISETP.GT.AND P1, PT, R81, 0x79, PT ;  /* 0x000000795100780c */ /* 0x000fc80003f24270 */
[----:B------:R-:W-:Y:S02]  /*f6d0*/  FSEL R11, R78, -INF , P1 ;  /* 0xff8000004e0b7808 */ /* 0x000fe40000800000 */
[----:B------:R-:W-:Y:S02]  /*f6e0*/  ISETP.GT.AND P1, PT, R44, 0x9, PT ;  /* 0x000000092c00780c */ /* 0x000fe40003f24270 */
[----:B------:R-:W-:Y:S02]  /*f6f0*/  ISETP.GT.AND P4, PT, R81, 0x8, PT ;  /* 0x000000085100780c */ /* 0x000fe40003f84270 */
[----:B-1----:R-:W-:Y:S02]  /*f700*/  FSEL R35, R7, -INF , P1 ;  /* 0xff80000007237808 */ /* 0x002fe40000800000 */
[----:B------:R-:W-:Y:S01]  /*f710*/  FMNMX.FTZ R7, R139, R9, !PT ;  /* 0x000000098b077209 */ /* 0x000fe20007810000 */
[----:B------:R-:W-:Y:S01]  /*f720*/  FMUL.FTZ R140, R84, UR46 ;  /* 0x0000002e548c7c20 */ /* 0x000fe20008410000 */
[----:B------:R-:W-:-:S02]  /*f730*/  FSEL R84, R26, -INF , P4 ;  /* 0xff8000001a547808 */ /* 0x000fc40002000000 */
[----:B------:R-:W-:-:S04]  /*f740*/  FMNMX.FTZ R7, R85, R7, !PT ;  /* 0x0000000755077209 */ /* 0x000fc80007810000 */
[----:B------:R-:W-:Y:S01]  /*f750*/  FMNMX.FTZ R7, R84, R7, !PT ;  /* 0x0000000754077209 */ /* 0x000fe20007810000 */
[----:B------:R-:W0:Y:S03]  /*f760*/  MUFU.TANH R40, R40 ;  /* 0x0000002800287308 */ /* 0x000e260000002400 */
[----:B------:R-:W-:Y:S02]  /*f770*/  FMNMX.FTZ R7, R77, R7, !PT ;  /* 0x000000074d077209 */ /* 0x000fe40007810000 */
[----:B------:R-:W-:Y:S02]  /*f780*/  ISETP.GT.AND P4, PT, R81, 0x18, PT ;  /* 0x000000185100780c */ /* 0x000fe40003f84270 */
[----:B------:R-:W-:Y:S02]  /*f790*/  FMNMX.FTZ R7, R36, R7, !PT ;  /* 0x0000000724077209 */ /* 0x000fe40007810000 */
[----:B------:R-:W-:-:S02]  /*f7a0*/  FSEL R38, R33, -INF , P4 ;  /* 0xff80000021267808 */ /* 0x000fc40002000000 */
[----:B------:R-:W-:-:S04]  /*f7b0*/  FMNMX.FTZ R7, R75, R7, !PT ;  /* 0x000000074b077209 */ /* 0x000fc80007810000 */
[----:B------:R-:W-:Y:S02]  /*f7c0*/  FMNMX.FTZ R7, R38, R7, !PT ;  /* 0x0000000726077209 */ /* 0x000fe40007810000 */
[----:B------:R-:W-:Y:S02]  /*f7d0*/  ISETP.GT.AND P3, PT, R81, 0x21, PT ;  /* 0x000000215100780c */ /* 0x000fe40003f64270 */
[----:B------:R-:W-:Y:S01]  /*f7e0*/  FMNMX.FTZ R7, R73, R7, !PT ;  /* 0x0000000749077209 */ /* 0x000fe20007810000 */
[----:B------:R-:W-:Y:S01]  /*f7f0*/  FMUL.FTZ R48, R71, UR46 ;  /* 0x0000002e47307c20 */ /* 0x000fe20008410000 */
[----:B------:R-:W-:Y:S02]  /*f800*/  ISETP.GT.AND P4, PT, R81, 0x28, PT ;  /* 0x000000285100780c */ /* 0x000fe40003f84270 */
[----:B0-----:R-:W-:Y:S02]  /*f810*/  FSEL R71, R40, -INF , P3 ;  /* 0xff80000028477808 */ /* 0x001fe40001800000 */
[----:B------:R-:W-:-:S02]  /*f820*/  FMNMX.FTZ R7, R80, R7, !PT ;  /* 0x0000000750077209 */ /* 0x000fc40007810000 */
[----:B------:R-:W-:Y:S02]  /*f830*/  FSEL R26, R42, -INF , P4 ;  /* 0xff8000002a1a7808 */ /* 0x000fe40002000000 */
[----:B------:R-:W-:Y:S01]  /*f840*/  FMNMX.FTZ R7, R71, R7, !PT ;  /* 0x0000000747077209 */ /* 0x000fe20007810000 */
[----:B------:R-:W-:Y:S01]  /*f850*/  FMUL.FTZ R31, R55, UR46 ;  /* 0x0000002e371f7c20 */ /* 0x000fe20008410000 */
[----:B------:R-:W-:Y:S02]  /*f860*/  FMUL.FTZ R55, R57, UR46 ;  /* 0x0000002e39377c20 */ /* 0x000fe40008410000 */
[----:B------:R-:W-:Y:S02]  /*f870*/  FMNMX.FTZ R7, R26, R7, !PT ;  /* 0x000000071a077209 */ /* 0x000fe40007810000 */
[----:B------:R-:W-:Y:S02]  /*f880*/  ISETP.GT.AND P3, PT, R81, 0x31, PT ;  /* 0x000000315100780c */ /* 0x000fe40003f64270 */
[----:B------:R-:W-:Y:S01]  /*f890*/  FMNMX.FTZ R7, R69, R7, !PT ;  /* 0x0000000745077209 */ /* 0x000fe20007810000 */
[----:B------:R-:W0:Y:S01]  /*f8a0*/  MUFU.TANH R55, R55 ;  /* 0x0000003700377308 */ /* 0x000e220000002400 */
[----:B------:R-:W-:-:S02]  /*f8b0*/  ISETP.GT.AND P4, PT, R81, 0x38, PT ;  /* 0x000000385100780c */ /* 0x000fc40003f84270 */
[----:B------:R-:W-:Y:S02]  /*f8c0*/  FSEL R67, R47, -INF , P3 ;  /* 0xff8000002f437808 */ /* 0x000fe40001800000 */
[----:B------:R-:W-:Y:S02]  /*f8d0*/  FMNMX.FTZ R7, R28, R7, !PT ;  /* 0x000000071c077209 */ /* 0x000fe40007810000 */
[----:B------:R-:W-:Y:S02]  /*f8e0*/  FSEL R65, R50, -INF , P4 ;  /* 0xff80000032417808 */ /* 0x000fe40002000000 */
[----:B------:R-:W-:Y:S02]  /*f8f0*/  FMNMX.FTZ R7, R67, R7, !PT ;  /* 0x0000000743077209 */ /* 0x000fe40007810000 */
[----:B------:R-:W-:Y:S02]  /*f900*/  ISETP.GT.AND P2, PT, R81, 0x40, PT ;  /* 0x000000405100780c */ /* 0x000fe40003f44270 */
[----:B------:R-:W-:Y:S01]  /*f910*/  FMNMX.FTZ R7, R65, R7, !PT ;  /* 0x0000000741077209 */ /* 0x000fe20007810000 */
[----:B------:R-:W-:Y:S01]  /*f920*/  FMUL.FTZ R57, R62, UR46 ;  /* 0x0000002e3e397c20 */ /* 0x000fe20008410000 */
[----:B------:R-:W1:Y:S01]  /*f930*/  MUFU.TANH R60, R60 ;  /* 0x0000003c003c7308 */ /* 0x000e620000002400 */
[----:B------:R-:W-:-:S02]  /*f940*/  ISETP.GT.AND P3, PT, R81, 0x41, PT ;  /* 0x000000415100780c */ /* 0x000fc40003f64270 */
[----:B------:R-:W-:Y:S02]  /*f950*/  FSEL R62, R54, -INF , P2 ;  /* 0xff800000363e7808 */ /* 0x000fe40001000000 */
[----:B------:R-:W-:Y:S01]  /*f960*/  FMNMX.FTZ R7, R30, R7, !PT ;  /* 0x000000071e077209 */ /* 0x000fe20007810000 */
[----:B------:R-:W-:Y:S01]  /*f970*/  FMUL.FTZ R56, R63, UR46 ;  /* 0x0000002e3f387c20 */ /* 0x000fe20008410000 */
[----:B------:R-:W-:Y:S01]  /*f980*/  ISETP.GT.AND P4, PT, R81, 0x48, PT ;  /* 0x000000485100780c */ /* 0x000fe20003f84270 */
[----:B------:R-:W2:Y:S01]  /*f990*/  MUFU.TANH R61, R61 ;  /* 0x0000003d003d7308 */ /* 0x000ea20000002400 */
[----:B0-----:R-:W-:Y:S02]  /*f9a0*/  FSEL R63, R55, -INF , P3 ;  /* 0xff800000373f7808 */ /* 0x001fe40001800000 */
[----:B------:R-:W-:Y:S02]  /*f9b0*/  FMNMX.FTZ R7, R62, R7, !PT ;  /* 0x000000073e077209 */ /* 0x000fe40007810000 */
[----:B------:R-:W-:-:S02]  /*f9c0*/  FSEL R58, R58, -INF , P4 ;  /* 0xff8000003a3a7808 */ /* 0x000fc40002000000 */
[----:B------:R-:W-:Y:S01]  /*f9d0*/  FMNMX.FTZ R7, R63, R7, !PT ;  /* 0x000000073f077209 */ /* 0x000fe20007810000 */
[----:B------:R-:W0:Y:S01]  /*f9e0*/  MUFU.TANH R64, R64 ;  /* 0x0000004000407308 */ /* 0x000e220000002400 */
[C---:B------:R-:W-:Y:S02]  /*f9f0*/  ISETP.GT.AND P2, PT, R81.reuse, 0x50, PT ;  /* 0x000000505100780c */ /* 0x040fe40003f44270 */
[----:B------:R-:W-:Y:S02]  /*fa00*/  FMNMX.FTZ R7, R58, R7, !PT ;  /* 0x000000073a077209 */ /* 0x000fe40007810000 */
[----:B------:R-:W-:Y:S02]  /*fa10*/  ISETP.GT.AND P3, PT, R81, 0x51, PT ;  /* 0x000000515100780c */ /* 0x000fe40003f64270 */
[----:B-1----:R-:W-:Y:S01]  /*fa20*/  FSEL R54, R60, -INF , P2 ;  /* 0xff8000003c367808 */ /* 0x002fe20001000000 */
[----:B------:R-:W1:Y:S01]  /*fa30*/  MUFU.TANH R68, R68 ;  /* 0x0000004400447308 */ /* 0x000e620000002400 */
[----:B------:R-:W-:-:S02]  /*fa40*/  FMNMX.FTZ R7, R59, R7, !PT ;  /* 0x000000073b077209 */ /* 0x000fc40007810000 */
[----:B------:R-:W-:Y:S02]  /*fa50*/  ISETP.GT.AND P4, PT, R81, 0x58, PT ;  /* 0x000000585100780c */ /* 0x000fe40003f84270 */
[----:B--2---:R-:W-:Y:S02]  /*fa60*/  FSEL R55, R61, -INF , P3 ;  /* 0xff8000003d377808 */ /* 0x004fe40001800000 */
[----:B------:R-:W-:Y:S01]  /*fa70*/  FMNMX.FTZ R7, R54, R7, !PT ;  /* 0x0000000736077209 */ /* 0x000fe20007810000 */
[----:B------:R-:W2:Y:S01]  /*fa80*/  MUFU.TANH R70, R70 ;  /* 0x0000004600467308 */ /* 0x000ea20000002400 */
[----:B0-----:R-:W-:Y:S02]  /*fa90*/  FSEL R50, R64, -INF , P4 ;  /* 0xff80000040327808 */ /* 0x001fe40002000000 */
[----:B------:R-:W-:-:S05]  /*faa0*/  FMNMX.FTZ R7, R55, R7, !PT ;  /* 0x0000000737077209 */ /* 0x000fca0007810000 */
[----:B------:R-:W0:Y:S01]  /*fab0*/  MUFU.TANH R72, R72 ;  /* 0x0000004800487308 */ /* 0x000e220000002400 */
[C---:B------:R-:W-:Y:S02]  /*fac0*/  ISETP.GT.AND P2, PT, R81.reuse, 0x60, PT ;  /* 0x000000605100780c */ /* 0x040fe40003f44270 */
[----:B------:R-:W-:Y:S02]  /*fad0*/  FMNMX.FTZ R7, R50, R7, !PT ;  /* 0x0000000732077209 */ /* 0x000fe40007810000 */
[----:B------:R-:W-:Y:S02]  /*fae0*/  ISETP.GT.AND P3, PT, R81, 0x61, PT ;  /* 0x000000615100780c */ /* 0x000fe40003f64270 */
[----:B-1----:R-:W-:Y:S01]  /*faf0*/  FSEL R40, R68, -INF , P2 ;  /* 0xff80000044287808 */ /* 0x002fe20001000000 */
[----:B------:R-:W1:Y:S01]  /*fb00*/  MUFU.TANH R76, R76 ;  /* 0x0000004c004c7308 */ /* 0x000e620000002400 */
[----:B------:R-:W-:Y:S02]  /*fb10*/  FMNMX.FTZ R7, R51, R7, !PT ;  /* 0x0000000733077209 */ /* 0x000fe40007810000 */
[----:B------:R-:W-:-:S02]  /*fb20*/  ISETP.GT.AND P4, PT, R81, 0x68, PT ;  /* 0x000000685100780c */ /* 0x000fc40003f84270 */
        /* <DEDUP_REMOVED lines=8> */
[C---:B------:R-:W-:Y:S02]  /*fbb0*/  ISETP.GT.AND P3, PT, R81.reuse, 0x71, PT ;  /* 0x000000715100780c */ /* 0x040fe40003f64270 */
[----:B------:R-:W-:Y:S01]  /*fbc0*/  ISETP.GT.AND P4, PT, R81, 0x78, PT ;  /* 0x000000785100780c */ /* 0x000fe20003f84270 */
[----:B------:R-:W3:Y:S01]  /*fbd0*/  MUFU.TANH R143, R143 ;  /* 0x0000008f008f7308 */ /* 0x000ee20000002400 */
[----:B-1----:R-:W-:Y:S02]  /*fbe0*/  FSEL R81, R76, -INF , P2 ;  /* 0xff8000004c517808 */ /* 0x002fe40001000000 */
[----:B------:R-:W-:-:S02]  /*fbf0*/  FMNMX.FTZ R7, R45, R7, !PT ;  /* 0x000000072d077209 */ /* 0x000fc40007810000 */
[----:B--2---:R-:W-:Y:S02]  /*fc00*/  FSEL R13, R10, -INF , P3 ;  /* 0xff8000000a0d7808 */ /* 0x004fe40001800000 */
[----:B------:R-:W-:Y:S01]  /*fc10*/  FMNMX.FTZ R7, R81, R7, !PT ;  /* 0x0000000751077209 */ /* 0x000fe20007810000 */
[----:B------:R-:W1:Y:S01]  /*fc20*/  MUFU.TANH R8, R8 ;  /* 0x0000000800087308 */ /* 0x000e620000002400 */
[----:B0-----:R-:W-:Y:S02]  /*fc30*/  FSEL R10, R140, -INF , P4 ;  /* 0xff8000008c0a7808 */ /* 0x001fe40002000000 */
[----:B------:R-:W-:Y:S02]  /*fc40*/  FMNMX.FTZ R7, R13, R7, !PT ;  /* 0x000000070d077209 */ /* 0x000fe40007810000 */
[----:B------:R-:W-:Y:S02]  /*fc50*/  ISETP.GT.AND P3, PT, R44, 0x1, PT ;  /* 0x000000012c00780c */ /* 0x000fe40003f64270 */
[----:B------:R-:W-:-:S02]  /*fc60*/  FMNMX.FTZ R7, R10, R7, !PT ;  /* 0x000000070a077209 */ /* 0x000fc40007810000 */
[----:B---3--:R-:W-:Y:S02]  /*fc70*/  FSEL R33, R143, -INF , P3 ;  /* 0xff8000008f217808 */ /* 0x008fe40001800000 */
[----:B------:R-:W-:Y:S02]  /*fc80*/  ISETP.GT.AND P3, PT, R44, 0x11, PT ;  /* 0x000000112c00780c */ /* 0x000fe40003f64270 */
[----:B------:R-:W-:Y:S02]  /*fc90*/  FMNMX.FTZ R7, R11, R7, !PT ;  /* 0x000000070b077209 */ /* 0x000fe40007810000 */
[----:B-1----:R-:W-:-:S03]  /*fca0*/  FSEL R37, R8, -INF , P3 ;  /* 0xff80000008257808 */ /* 0x002fc60001800000 */
[----:B------:R-:W0:Y:S01]  /*fcb0*/  SHFL.BFLY PT, R8, R7, 0x2, 0x1f ;  /* 0x0c401f0007087f89 */ /* 0x000e2200000e0000 */
[----:B------:R-:W1:Y:S01]  /*fcc0*/  MUFU.TANH R144, R144 ;  /* 0x0000009000907308 */ /* 0x000e620000002400 */
[----:B------:R-:W-:-:S07]  /*fcd0*/  FMUL.FTZ R39, R39, UR46 ;  /* 0x0000002e27277c20 */ /* 0x000fce0008410000 */
[----:B------:R-:W2:Y:S08]  /*fce0*/  MUFU.TANH R141, R141 ;  /* 0x0000008d008d7308 */ /* 0x000eb00000002400 */
[----:B------:R-:W3:Y:S01]  /*fcf0*/  MUFU.TANH R12, R12 ;  /* 0x0000000c000c7308 */ /* 0x000ee20000002400 */
[----:B0-----:R-:W-:-:S07]  /*fd00*/  FMNMX.FTZ R7, R7, R8, !PT ;  /* 0x0000000807077209 */ /* 0x001fce0007810000 */
[----:B------:R-:W0:Y:S01]  /*fd10*/  MUFU.TANH R14, R14 ;  /* 0x0000000e000e7308 */ /* 0x000e220000002400 */
[C---:B------:R-:W-:Y:S01]  /*fd20*/  ISETP.GT.AND P2, PT, R44.reuse, RZ, PT ;  /* 0x000000ff2c00720c */ /* 0x040fe20003f44270 */
[----:B------:R-:W4:Y:S01]  /*fd30*/  SHFL.BFLY PT, R8, R7, 0x1, 0x1f ;  /* 0x0c201f0007087f89 */ /* 0x000f2200000e0000 */
[----:B------:R-:W-:-:S05]  /*fd40*/  ISETP.GT.AND P4, PT, R44, 0x8, PT ;  /* 0x000000082c00780c */ /* 0x000fca0003f84270 */
[----:B------:R-:W5:Y:S01]  /*fd50*/  MUFU.TANH R39, R39 ;  /* 0x0000002700277308 */ /* 0x000f620000002400 */
[----:B-1----:R-:W-:-:S07]  /*fd60*/  FSEL R78, R144, -INF , P2 ;  /* 0xff800000904e7808 */ /* 0x002fce0001000000 */
[----:B------:R-:W1:Y:S01]  /*fd70*/  MUFU.TANH R15, R15 ;  /* 0x0000000f000f7308 */ /* 0x000e620000002400 */
[----:B--2---:R-:W-:-:S07]  /*fd80*/  FSEL R76, R141, -INF , P4 ;  /* 0xff8000008d4c7808 */ /* 0x004fce0002000000 */
[----:B------:R-:W2:Y:S08]  /*fd90*/  MUFU.TANH R25, R25 ;  /* 0x0000001900197308 */ /* 0x000eb00000002400 */
[----:B------:R-:W4:Y:S01]  /*fda0*/  MUFU.TANH R20, R20 ;  /* 0x0000001400147308 */ /* 0x000f220000002400 */
[C---:B------:R-:W-:Y:S02]  /*fdb0*/  ISETP.GT.AND P2, PT, R44.reuse, 0x10, PT ;  /* 0x000000102c00780c */ /* 0x040fe40003f44270 */
[----:B------:R-:W-:-:S05]  /*fdc0*/  ISETP.GT.AND P4, PT, R44, 0x18, PT ;  /* 0x000000182c00780c */ /* 0x000fca0003f84270 */
[----:B------:R-:W4:Y:S01]  /*fdd0*/  MUFU.TANH R27, R27 ;  /* 0x0000001b001b7308 */ /* 0x000f220000002400 */
[----:B---3--:R-:W-:-:S07]  /*fde0*/  FSEL R74, R12, -INF , P2 ;  /* 0xff8000000c4a7808 */ /* 0x008fce0001000000 */
[----:B------:R-:W3:Y:S01]  /*fdf0*/  MUFU.TANH R21, R21 ;  /* 0x0000001500157308 */ /* 0x000ee20000002400 */
[----:B0-----:R-:W-:-:S07]  /*fe00*/  FSEL R72, R14, -INF , P4 ;  /* 0xff8000000e487808 */ /* 0x001fce0002000000 */
[----:B------:R-:W0:Y:S08]  /*fe10*/  MUFU.TANH R29, R29 ;  /* 0x0000001d001d7308 */ /* 0x000e300000002400 */
[----:B------:R-:W0:Y:S01]  /*fe20*/  MUFU.TANH R24, R24 ;  /* 0x0000001800187308 */ /* 0x000e220000002400 */
[C---:B------:R-:W-:Y:S02]  /*fe30*/  ISETP.GT.AND P1, PT, R44.reuse, 0x19, PT ;  /* 0x000000192c00780c */ /* 0x040fe40003f24270 */
[----:B------:R-:W-:-:S02]  /*fe40*/  ISETP.GT.AND P2, PT, R44, 0x20, PT ;  /* 0x000000202c00780c */ /* 0x000fc40003f44270 */
[----:B------:R-:W-:-:S03]  /*fe50*/  ISETP.GT.AND P3, PT, R44, 0x21, PT ;  /* 0x000000212c00780c */ /* 0x000fc60003f64270 */
[----:B------:R-:W0:Y:S01]  /*fe60*/  MUFU.TANH R31, R31 ;  /* 0x0000001f001f7308 */ /* 0x000e220000002400 */
[----:B------:R-:W-:-:S07]  /*fe70*/  ISETP.GT.AND P4, PT, R44, 0x28, PT ;  /* 0x000000282c00780c */ /* 0x000fce0003f84270 */
[----:B------:R-:W0:Y:S01]  /*fe80*/  MUFU.TANH R32, R32 ;  /* 0x0000002000207308 */ /* 0x000e220000002400 */
[----:B-----5:R-:W-:-:S07]  /*fe90*/  FSEL R39, R39, -INF , P1 ;  /* 0xff80000027277808 */ /* 0x020fce0000800000 */
[----:B------:R-:W5:Y:S01]  /*fea0*/  MUFU.TANH R34, R34 ;  /* 0x0000002200227308 */ /* 0x000f620000002400 */
[----:B-1----:R-:W-:-:S07]  /*feb0*/  FSEL R70, R15, -INF , P2 ;  /* 0xff8000000f467808 */ /* 0x002fce0001000000 */
[----:B------:R-:W1:Y:S01]  /*fec0*/  MUFU.TANH R57, R57 ;  /* 0x0000003900397308 */ /* 0x000e620000002400 */
[----:B--2---:R-:W-:Y:S02]  /*fed0*/  FSEL R25, R25, -INF , P3 ;  /* 0xff80000019197808 */ /* 0x004fe40001800000 */
[----:B----4-:R-:W-:Y:S02]  /*fee0*/  FSEL R68, R20, -INF , P4 ;  /* 0xff80000014447808 */ /* 0x010fe40002000000 */
[----:B------:R-:W-:-:S03]  /*fef0*/  ISETP.GT.AND P1, PT, R44, 0x29, PT ;  /* 0x000000292c00780c */ /* 0x000fc60003f24270 */
[----:B------:R-:W2:Y:S01]  /*ff00*/  MUFU.TANH R56, R56 ;  /* 0x0000003800387308 */ /* 0x000ea20000002400 */
[C---:B------:R-:W-:Y:S02]  /*ff10*/  ISETP.GT.AND P2, PT, R44.reuse, 0x30, PT ;  /* 0x000000302c00780c */ /* 0x040fe40003f44270 */
[C---:B------:R-:W-:Y:S02]  /*ff20*/  ISETP.GT.AND P3, PT, R44.reuse, 0x31, PT ;  /* 0x000000312c00780c */ /* 0x040fe40003f64270 */
[----:B------:R-:W-:-:S03]  /*ff30*/  ISETP.GT.AND P4, PT, R44, 0x38, PT ;  /* 0x000000382c00780c */ /* 0x000fc60003f84270 */
[----:B------:R-:W4:Y:S01]  /*ff40*/  MUFU.TANH R53, R53 ;  /* 0x0000003500357308 */ /* 0x000f220000002400 */
[----:B------:R-:W-:-:S07]  /*ff50*/  FSEL R27, R27, -INF , P1 ;  /* 0xff8000001b1b7808 */ /* 0x000fce0000800000 */
[----:B------:R-:W4:Y:S01]  /*ff60*/  MUFU.TANH R52, R52 ;  /* 0x0000003400347308 */ /* 0x000f220000002400 */
[----:B---3--:R-:W-:-:S07]  /*ff70*/  FSEL R66, R21, -INF , P2 ;  /* 0xff80000015427808 */ /* 0x008fce0001000000 */
[----:B------:R-:W3:Y:S01]  /*ff80*/  MUFU.TANH R49, R49 ;  /* 0x0000003100317308 */ /* 0x000ee20000002400 */
[----:B0-----:R-:W-:Y:S02]  /*ff90*/  FSEL R29, R29, -INF , P3 ;  /* 0xff8000001d1d7808 */ /* 0x001fe40001800000 */
[----:B------:R-:W-:Y:S02]  /*ffa0*/  FSEL R64, R24, -INF , P4 ;  /* 0xff80000018407808 */ /* 0x000fe40002000000 */
[----:B------:R-:W-:-:S03]  /*ffb0*/  ISETP.GT.AND P1, PT, R44, 0x39, PT ;  /* 0x000000392c00780c */ /* 0x000fc60003f24270 */
[----:B------:R-:W0:Y:S01]  /*ffc0*/  MUFU.TANH R48, R48 ;  /* 0x0000003000307308 */ /* 0x000e220000002400 */
[C---:B------:R-:W-:Y:S02]  /*ffd0*/  ISETP.GT.AND P2, PT, R44.reuse, 0x40, PT ;  /* 0x000000402c00780c */ /* 0x040fe40003f44270 */
[C---:B------:R-:W-:Y:S02]  /*ffe0*/  ISETP.GT.AND P3, PT, R44.reuse, 0x41, PT ;  /* 0x000000412c00780c */ /* 0x040fe40003f64270 */
[----:B------:R-:W-:-:S03]  /*fff0*/  ISETP.GT.AND P4, PT, R44, 0x48, PT ;  /* 0x000000482c00780c */ /* 0x000fc60003f84270 */
[----:B------:R-:W0:Y:S01]  /*10000*/  MUFU.TANH R46, R46 ;  /* 0x0000002e002e7308 */ /* 0x000e220000002400 */
[----:B------:R-:W-:-:S07]  /*10010*/  FMNMX.FTZ R7, R7, R8, !PT ;  /* 0x0000000807077209 */ /* 0x000fce0007810000 */
[----:B------:R-:W0:Y:S01]  /*10020*/  MUFU.TANH R41, R41 ;  /* 0x0000002900297308 */ /* 0x000e220000002400 */
[----:B------:R-:W-:-:S07]  /*10030*/  FSEL R31, R31, -INF , P1 ;  /* 0xff8000001f1f7808 */ /* 0x000fce0000800000 */
[----:B------:R-:W0:Y:S01]  /*10040*/  MUFU.TANH R43, R142 ;  /* 0x0000008e002b7308 */ /* 0x000e220000002400 */
[----:B------:R-:W-:Y:S01]  /*10050*/  FSEL R61, R32, -INF , P2 ;  /* 0xff800000203d7808 */ /* 0x000fe20001000000 */
[----:B------:R-:W-:Y:S01]  /*10060*/  UMOV UR47, UR44 ;  /* 0x0000002c002f7c82 */ /* 0x000fe20008000000 */
[----:B-----5:R-:W-:Y:S02]  /*10070*/  FSEL R60, R34, -INF , P3 ;  /* 0xff800000223c7808 */ /* 0x020fe40001800000 */
[----:B-1----:R-:W-:Y:S02]  /*10080*/  FSEL R57, R57, -INF , P4 ;  /* 0xff80000039397808 */ /* 0x002fe40002000000 */
[C---:B------:R-:W-:Y:S02]  /*10090*/  ISETP.GT.AND P1, PT, R44.reuse, 0x49, PT ;  /* 0x000000492c00780c */ /* 0x040fe40003f24270 */
[C---:B------:R-:W-:Y:S02]  /*100a0*/  ISETP.GT.AND P2, PT, R44.reuse, 0x50, PT ;  /* 0x000000502c00780c */ /* 0x040fe40003f44270 */
[----:B------:R-:W-:-:S02]  /*100b0*/  ISETP.GT.AND P3, PT, R44, 0x51, PT ;  /* 0x000000512c00780c */ /* 0x000fc40003f64270 */
[----:B------:R-:W-:Y:S01]  /*100c0*/  ISETP.GT.AND P4, PT, R44, 0x58, PT ;  /* 0x000000582c00780c */ /* 0x000fe20003f84270 */
[C---:B------:R-:W-:Y:S01]  /*100d0*/  FMUL.FTZ R8, R7.reuse, UR47 ;  /* 0x0000002f07087c20 */ /* 0x040fe20008410000 */
[----:B------:R-:W-:Y:S02]  /*100e0*/  FSETP.NEU.FTZ.AND P6, PT, R7, -INF , PT ;  /* 0xff8000000700780b */ /* 0x000fe40003fdd000 */
[----:B--2---:R-:W-:Y:S02]  /*100f0*/  FSEL R56, R56, -INF , P1 ;  /* 0xff80000038387808 */ /* 0x004fe40000800000 */
[----:B----4-:R-:W-:Y:S02]  /*10100*/  FSEL R53, R53, -INF , P2 ;  /* 0xff80000035357808 */ /* 0x010fe40001000000 */
[----:B------:R-:W-:Y:S02]  /*10110*/  FSEL R52, R52, -INF , P3 ;  /* 0xff80000034347808 */ /* 0x000fe40001800000 */
[----:B---3--:R-:W-:-:S02]  /*10120*/  FSEL R49, R49, -INF , P4 ;  /* 0xff80000031317808 */ /* 0x008fc40002000000 */
[C---:B------:R-:W-:Y:S02]  /*10130*/  ISETP.GT.AND P1, PT, R44.reuse, 0x59, PT ;  /* 0x000000592c00780c */ /* 0x040fe40003f24270 */
[C---:B------:R-:W-:Y:S02]  /*10140*/  ISETP.GT.AND P2, PT, R44.reuse, 0x60, PT ;  /* 0x000000602c00780c */ /* 0x040fe40003f44270 */
[C---:B------:R-:W-:Y:S02]  /*10150*/  ISETP.GT.AND P3, PT, R44.reuse, 0x61, PT ;  /* 0x000000612c00780c */ /* 0x040fe40003f64270 */
[----:B------:R-:W-:Y:S01]  /*10160*/  ISETP.GT.AND P4, PT, R44, 0x68, PT ;  /* 0x000000682c00780c */ /* 0x000fe20003f84270 */
[----:B------:R-:W-:Y:S01]  /*10170*/  FMUL.FTZ R79, R79, UR46 ;  /* 0x0000002e4f4f7c20 */ /* 0x000fe20008410000 */
[----:B------:R-:W-:Y:S02]  /*10180*/  FSEL R12, R7, RZ, P6 ;  /* 0x000000ff070c7208 */ /* 0x000fe40003000000 */
[----:B------:R-:W-:-:S02]  /*10190*/  FSEL R8, R8, RZ, P6 ;  /* 0x000000ff08087208 */ /* 0x000fc40003000000 */
[----:B0-----:R-:W-:Y:S02]  /*101a0*/  FSEL R48, R48, -INF , P1 ;  /* 0xff80000030307808 */ /* 0x001fe40000800000 */
[----:B------:R-:W-:Y:S02]  /*101b0*/  FSEL R46, R46, -INF , P2 ;  /* 0xff8000002e2e7808 */ /* 0x000fe40001000000 */
[----:B------:R-:W-:Y:S02]  /*101c0*/  FSEL R41, R41, -INF , P3 ;  /* 0xff80000029297808 */ /* 0x000fe40001800000 */
[----:B------:R-:W-:Y:S01]  /*101d0*/  FSEL R43, R43, -INF , P4 ;  /* 0xff8000002b2b7808 */ /* 0x000fe20002000000 */
[----:B------:R-:W-:Y:S01]  /*101e0*/  FADD.FTZ R12, -R12, R9 ;  /* 0x000000090c0c7221 */ /* 0x000fe20000010100 */
[C---:B------:R-:W-:Y:S02]  /*101f0*/  ISETP.GT.AND P1, PT, R44.reuse, 0x69, PT ;  /* 0x000000692c00780c */ /* 0x040fe40003f24270 */
[----:B------:R-:W-:-:S02]  /*10200*/  ISETP.GT.AND P2, PT, R44, 0x70, PT ;  /* 0x000000702c00780c */ /* 0x000fc40003f44270 */
[C---:B------:R-:W-:Y:S02]  /*10210*/  ISETP.GT.AND P3, PT, R44.reuse, 0x71, PT ;  /* 0x000000712c00780c */ /* 0x040fe40003f64270 */
[C---:B------:R-:W-:Y:S02]  /*10220*/  ISETP.GT.AND P4, PT, R44.reuse, 0x78, PT ;  /* 0x000000782c00780c */ /* 0x040fe40003f84270 */
[----:B------:R-:W-:Y:S01]  /*10230*/  ISETP.GT.AND P5, PT, R44, 0x79, PT ;  /* 0x000000792c00780c */ /* 0x000fe20003fa4270 */
[--C-:B------:R-:W-:Y:S01]  /*10240*/  FFMA.FTZ R32, R139, UR47, -R8.reuse ;  /* 0x0000002f8b207c23 */ /* 0x100fe20008010808 */
[----:B------:R0:W1:Y:S01]  /*10250*/  MUFU.TANH R44, R79 ;  /* 0x0000004f002c7308 */ /* 0x0000620000002400 */
        /* <DEDUP_REMOVED lines=8> */
[--C-:B0-----:R-:W-:Y:S01]  /*102e0*/  FFMA.FTZ R79, R85, UR47, -R8.reuse ;  /* 0x0000002f554f7c23 */ /* 0x101fe20008010808 */
        /* <DEDUP_REMOVED lines=44> */
[----:B------:R-:W-:Y:S01]  /*105b0*/  FMNMX.FTZ R8, R52, R8, !PT ;  /* 0x0000000834087209 */ /* 0x000fe20007810000 */
[----:B------:R-:W-:-:S03]  /*105c0*/  FMUL.FTZ R15, R83, UR46 ;  /* 0x0000002e530f7c20 */ /* 0x000fc60008410000 */
[----:B------:R-:W-:Y:S01]  /*105d0*/  FMNMX.FTZ R8, R49, R8, !PT ;  /* 0x0000000831087209 */ /* 0x000fe20007810000 */
[----:B------:R-:W0:Y:S01]  /*105e0*/  MUFU.TANH R14, R14 ;  /* 0x0000000e000e7308 */ /* 0x000e220000002400 */
[----:B------:R-:W-:Y:S02]  /*105f0*/  FMUL.FTZ R20, R86, UR46 ;  /* 0x0000002e56147c20 */ /* 0x000fe40008410000 */
[----:B------:R-:W-:Y:S01]  /*10600*/  FMNMX.FTZ R8, R48, R8, !PT ;  /* 0x0000000830087209 */ /* 0x000fe20007810000 */
[----:B------:R-:W-:-:S03]  /*10610*/  FMUL.FTZ R21, R87, UR46 ;  /* 0x0000002e57157c20 */ /* 0x000fc60008410000 */
[----:B------:R-:W-:Y:S01]  /*10620*/  FMNMX.FTZ R8, R46, R8, !PT ;  /* 0x000000082e087209 */ /* 0x000fe20007810000 */
[----:B------:R-:W2:Y:S03]  /*10630*/  MUFU.TANH R15, R15 ;  /* 0x0000000f000f7308 */ /* 0x000ea60000002400 */
[----:B------:R-:W-:-:S05]  /*10640*/  FMNMX.FTZ R8, R41, R8, !PT ;  /* 0x0000000829087209 */ /* 0x000fca0007810000 */
[----:B------:R-:W3:Y:S01]  /*10650*/  MUFU.TANH R20, R20 ;  /* 0x0000001400147308 */ /* 0x000ee20000002400 */
[----:B-1----:R-:W-:Y:S02]  /*10660*/  FSEL R44, R44, -INF , P1 ;  /* 0xff8000002c2c7808 */ /* 0x002fe40000800000 */
[----:B------:R-:W-:-:S05]  /*10670*/  FMNMX.FTZ R8, R43, R8, !PT ;  /* 0x000000082b087209 */ /* 0x000fca0007810000 */
[----:B------:R-:W1:Y:S01]  /*10680*/  MUFU.TANH R21, R21 ;  /* 0x0000001500157308 */ /* 0x000e620000002400 */
[----:B0-----:R-:W-:Y:S02]  /*10690*/  FSEL R14, R14, -INF , P2 ;  /* 0xff8000000e0e7808 */ /* 0x001fe40001000000 */
[----:B------:R-:W-:Y:S02]  /*106a0*/  FMNMX.FTZ R8, R44, R8, !PT ;  /* 0x000000082c087209 */ /* 0x000fe40007810000 */
[----:B--2---:R-:W-:Y:S02]  /*106b0*/  FSEL R15, R15, -INF , P3 ;  /* 0xff8000000f0f7808 */ /* 0x004fe40001800000 */
[----:B------:R-:W-:Y:S02]  /*106c0*/  FMNMX.FTZ R8, R14, R8, !PT ;  /* 0x000000080e087209 */ /* 0x000fe40007810000 */
[----:B---3--:R-:W-:Y:S02]  /*106d0*/  FSEL R20, R20, -INF , P4 ;  /* 0xff80000014147808 */ /* 0x008fe40002000000 */
[----:B------:R-:W-:-:S04]  /*106e0*/  FMNMX.FTZ R8, R15, R8, !PT ;  /* 0x000000080f087209 */ /* 0x000fc80007810000 */
[----:B------:R-:W-:Y:S02]  /*106f0*/  FMNMX.FTZ R8, R20, R8, !PT ;  /* 0x0000000814087209 */ /* 0x000fe40007810000 */
[----:B-1----:R-:W-:-:S04]  /*10700*/  FSEL R21, R21, -INF , P5 ;  /* 0xff80000015157808 */ /* 0x002fc80002800000 */
[----:B------:R-:W-:-:S05]  /*10710*/  FMNMX.FTZ R8, R21, R8, !PT ;  /* 0x0000000815087209 */ /* 0x000fca0007810000 */
[----:B------:R-:W0:Y:S02]  /*10720*/  SHFL.BFLY PT, R13, R8, 0x2, 0x1f ;  /* 0x0c401f00080d7f89 */ /* 0x000e2400000e0000 */
[----:B0-----:R-:W-:-:S05]  /*10730*/  FMNMX.FTZ R8, R8, R13, !PT ;  /* 0x0000000d08087209 */ /* 0x001fca0007810000 */
[----:B------:R-:W0:Y:S01]  /*10740*/  SHFL.BFLY PT, R13, R8, 0x1, 0x1f ;  /* 0x0c201f00080d7f89 */ /* 0x000e2200000e0000 */
[----:B------:R-:W-:Y:S01]  /*10750*/  FMUL.FTZ R12, R12, UR47 ;  /* 0x0000002f0c0c7c20 */ /* 0x000fe20008410000 */
[----:B------:R-:W-:Y:S01]  /*10760*/  MUFU.EX2 R32, R32 ;  /* 0x0000002000207308 */ /* 0x000fe20000000800 */
[----:B0-----:R-:W-:-:S04]  /*10770*/  FMNMX.FTZ R8, R8, R13, !PT ;  /* 0x0000000d08087209 */ /* 0x001fc80007810000 */
[C---:B------:R-:W-:Y:S01]  /*10780*/  FSETP.NEU.FTZ.AND P1, PT, R8.reuse, -INF , PT ;  /* 0xff8000000800780b */ /* 0x040fe20003f3d000 */
[----:B------:R-:W-:-:S03]  /*10790*/  FMUL.FTZ R80, R8, UR47 ;  /* 0x0000002f08507c20 */ /* 0x000fc60008410000 */
[----:B------:R-:W-:Y:S02]  /*107a0*/  FSEL R13, R8, RZ, P1 ;  /* 0x000000ff080d7208 */ /* 0x000fe40000800000 */
[----:B------:R-:W-:-:S03]  /*107b0*/  FSEL R80, R80, RZ, P1 ;  /* 0x000000ff50507208 */ /* 0x000fc60000800000 */
[----:B------:R-:W-:Y:S02]  /*107c0*/  FADD.FTZ R13, -R13, R6 ;  /* 0x000000060d0d7221 */ /* 0x000fe40000010100 */
[--C-:B------:R-:W-:Y:S02]  /*107d0*/  FFMA.FTZ R78, R78, UR47, -R80.reuse ;  /* 0x0000002f4e4e7c23 */ /* 0x100fe40008010850 */
[----:B------:R-:W-:Y:S01]  /*107e0*/  FMUL.FTZ R13, R13, UR47 ;  /* 0x0000002f0d0d7c20 */ /* 0x000fe20008410000 */
[--C-:B------:R-:W-:Y:S01]  /*107f0*/  FFMA.FTZ R33, R33, UR47, -R80.reuse ;  /* 0x0000002f21217c23 */ /* 0x100fe20008010850 */
[----:B------:R-:W0:Y:S01]  /*10800*/  MUFU.EX2 R12, R12 ;  /* 0x0000000c000c7308 */ /* 0x000e220000000800 */
[--C-:B------:R-:W-:Y:S01]  /*10810*/  FFMA.FTZ R76, R76, UR47, -R80.reuse ;  /* 0x0000002f4c4c7c23 */ /* 0x100fe20008010850 */
[----:B------:R-:W-:-:S06]  /*10820*/  FFMA.FTZ R35, R35, UR47, -R80 ;  /* 0x0000002f23237c23 */ /* 0x000fcc0008010850 */
[----:B------:R-:W-:Y:S01]  /*10830*/  MUFU.EX2 R78, R78 ;  /* 0x0000004e004e7308 */ /* 0x000fe20000000800 */
[--C-:B------:R-:W-:Y:S01]  /*10840*/  FFMA.FTZ R74, R74, UR47, -R80.reuse ;  /* 0x0000002f4a4a7c23 */ /* 0x100fe20008010850 */
[----:B------:R-:W-:-:S06]  /*10850*/  FFMA.FTZ R37, R37, UR47, -R80 ;  /* 0x0000002f25257c23 */ /* 0x000fcc0008010850 */
[----:B------:R-:W1:Y:S01]  /*10860*/  MUFU.EX2 R13, R13 ;  /* 0x0000000d000d7308 */ /* 0x000e620000000800 */
[--C-:B------:R-:W-:Y:S01]  /*10870*/  FFMA.FTZ R72, R72, UR47, -R80.reuse ;  /* 0x0000002f48487c23 */ /* 0x100fe20008010850 */
[--C-:B------:R-:W-:Y:S01]  /*10880*/  FFMA.FTZ R39, R39, UR47, -R80.reuse ;  /* 0x0000002f27277c23 */ /* 0x100fe20008010850 */
[--C-:B------:R-:W-:Y:S01]  /*10890*/  FFMA.FTZ R70, R70, UR47, -R80.reuse ;  /* 0x0000002f46467c23 */ /* 0x100fe20008010850 */
[--C-:B------:R-:W-:Y:S01]  /*108a0*/  FFMA.FTZ R25, R25, UR47, -R80.reuse ;  /* 0x0000002f19197c23 */ /* 0x100fe20008010850 */
[----:B------:R-:W-:-:S03]  /*108b0*/  FFMA.FTZ R68, R68, UR47, -R80 ;  /* 0x0000002f44447c23 */ /* 0x000fc60008010850 */
[----:B------:R-:W2:Y:S01]  /*108c0*/  MUFU.EX2 R79, R79 ;  /* 0x0000004f004f7308 */ /* 0x000ea20000000800 */
[--C-:B------:R-:W-:Y:S01]  /*108d0*/  FFMA.FTZ R27, R27, UR47, -R80.reuse ;  /* 0x0000002f1b1b7c23 */ /* 0x100fe20008010850 */
[--C-:B------:R-:W-:Y:S01]  /*108e0*/  FFMA.FTZ R66, R66, UR47, -R80.reuse ;  /* 0x0000002f42427c23 */ /* 0x100fe20008010850 */
[--C-:B------:R-:W-:Y:S01]  /*108f0*/  FFMA.FTZ R29, R29, UR47, -R80.reuse ;  /* 0x0000002f1d1d7c23 */ /* 0x100fe20008010850 */
[--C-:B------:R-:W-:Y:S01]  /*10900*/  FFMA.FTZ R64, R64, UR47, -R80.reuse ;  /* 0x0000002f40407c23 */ /* 0x100fe20008010850 */
[--C-:B------:R-:W-:Y:S01]  /*10910*/  FFMA.FTZ R31, R31, UR47, -R80.reuse ;  /* 0x0000002f1f1f7c23 */ /* 0x100fe20008010850 */
[--C-:B------:R-:W-:Y:S02]  /*10920*/  FFMA.FTZ R61, R61, UR47, -R80.reuse ;  /* 0x0000002f3d3d7c23 */ /* 0x100fe40008010850 */
[----:B------:R-:W3:Y:S01]  /*10930*/  MUFU.EX2 R33, R33 ;  /* 0x0000002100217308 */ /* 0x000ee20000000800 */
        /* <DEDUP_REMOVED lines=15> */
[----:B------:R-:W4:Y:S01]  /*10a30*/  MUFU.EX2 R34, R34 ;  /* 0x0000002200227308 */ /* 0x000f220000000800 */
[----:B------:R-:W-:-:S07]  /*10a40*/  IMAD R80, R19, 0x8, R2 ;  /* 0x0000000813507824 */ /* 0x000fce00078e0202 */
[----:B------:R-:W5:Y:S01]  /*10a50*/  MUFU.EX2 R76, R76 ;  /* 0x0000004c004c7308 */ /* 0x000f620000000800 */
[----:B------:R-:W-:Y:S01]  /*10a60*/  IADD3 R80, R80, 0x2d840, RZ ;  /* 0x0002d84050507810 */ /* 0x000fe20007ffe0ff */
[----:B0-----:R-:W-:-:S06]  /*10a70*/  FFMA.FTZ R3, R12, R3, R32 ;  /* 0x000000030c037223 */ /* 0x001fcc0000010020 */
[----:B------:R0:W-:Y:S01]  /*10a80*/  MUFU.EX2 R6, R81 ;  /* 0x0000005100067308 */ /* 0x0001e20000000800 */
[----:B-1----:R-:W-:-:S07]  /*10a90*/  FFMA.FTZ R0, R13, R0, R78 ;  /* 0x000000000d007223 */ /* 0x002fce000001004e */
[----:B------:R-:W1:Y:S01]  /*10aa0*/  MUFU.EX2 R77, R77 ;  /* 0x0000004d004d7308 */ /* 0x000e620000000800 */
[----:B0-----:R-:W-:-:S07]  /*10ab0*/  IMAD.U32 R81, RZ, RZ, UR40 ;  /* 0x00000028ff517e24 */ /* 0x001fce000f8e00ff */
[----:B------:R-:W0:Y:S01]  /*10ac0*/  MUFU.EX2 R35, R35 ;  /* 0x0000002300237308 */ /* 0x000e220000000800 */
[----:B------:R-:W-:Y:S01]  /*10ad0*/  PRMT R80, R81, 0x654, R80 ;  /* 0x0000065451507816 */ /* 0x000fe20000000050 */
[----:B--2---:R-:W-:-:S03]  /*10ae0*/  FADD.FTZ R3, R79, R3 ;  /* 0x000000034f037221 */ /* 0x004fc60000010000 */
[----:B------:R3:W-:Y:S03]  /*10af0*/  SYNCS.ARRIVE.TRANS64.RED.A1T0 RZ, [R80+URZ], RZ ;  /* 0x000000ff50ff79a7 */ /* 0x0007e6000810043f */
[----:B------:R-:W2:Y:S08]  /*10b00*/  MUFU.EX2 R36, R36 ;  /* 0x0000002400247308 */ /* 0x000eb00000000800 */
[----:B------:R-:W2:Y:S01]  /*10b10*/  MUFU.EX2 R74, R74 ;  /* 0x0000004a004a7308 */ /* 0x000ea20000000800 */
[----:B---3--:R-:W-:Y:S01]  /*10b20*/  FADD.FTZ R80, R33, R0 ;  /* 0x0000000021507221 */ /* 0x008fe20000010000 */
[----:B----4-:R-:W-:-:S06]  /*10b30*/  FADD.FTZ R0, R34, R3 ;  /* 0x0000000322007221 */ /* 0x010fcc0000010000 */
[----:B------:R-:W3:Y:S01]  /*10b40*/  MUFU.EX2 R75, R75 ;  /* 0x0000004b004b7308 */ /* 0x000ee20000000800 */
[----:B-----5:R-:W-:-:S07]  /*10b50*/  FADD.FTZ R3, R76, R80 ;  /* 0x000000504c037221 */ /* 0x020fce0000010000 */
[----:B------:R-:W4:Y:S01]  /*10b60*/  MUFU.EX2 R37, R37 ;  /* 0x0000002500257308 */ /* 0x000f220000000800 */
[----:B-1----:R-:W-:Y:S01]  /*10b70*/  FADD.FTZ R0, R77, R0 ;  /* 0x000000004d007221 */ /* 0x002fe20000010000 */
[----:B0-----:R-:W-:-:S06]  /*10b80*/  FADD.FTZ R3, R35, R3 ;  /* 0x0000000323037221 */ /* 0x001fcc0000010000 */
[----:B------:R-:W0:Y:S08]  /*10b90*/  MUFU.EX2 R38, R38 ;  /* 0x0000002600267308 */ /* 0x000e300000000800 */
[----:B------:R-:W1:Y:S01]  /*10ba0*/  MUFU.EX2 R72, R72 ;  /* 0x0000004800487308 */ /* 0x000e620000000800 */
[----:B--2---:R-:W-:Y:S01]  /*10bb0*/  FADD.FTZ R0, R36, R0 ;  /* 0x0000000024007221 */ /* 0x004fe20000010000 */
[----:B------:R-:W-:-:S06]  /*10bc0*/  FADD.FTZ R3, R74, R3 ;  /* 0x000000034a037221 */ /* 0x000fcc0000010000 */
[----:B------:R-:W2:Y:S08]  /*10bd0*/  MUFU.EX2 R73, R73 ;  /* 0x0000004900497308 */ /* 0x000eb00000000800 */
[----:B------:R-:W5:Y:S01]  /*10be0*/  MUFU.EX2 R39, R39 ;  /* 0x0000002700277308 */ /* 0x000f620000000800 */
[----:B---3--:R-:W-:Y:S01]  /*10bf0*/  FADD.FTZ R0, R75, R0 ;  /* 0x000000004b007221 */ /* 0x008fe20000010000 */
[----:B----4-:R-:W-:-:S06]  /*10c00*/  FADD.FTZ R3, R37, R3 ;  /* 0x0000000325037221 */ /* 0x010fcc0000010000 */
[----:B------:R-:W3:Y:S08]  /*10c10*/  MUFU.EX2 R24, R24 ;  /* 0x0000001800187308 */ /* 0x000ef00000000800 */
[----:B------:R-:W4:Y:S01]  /*10c20*/  MUFU.EX2 R70, R70 ;  /* 0x0000004600467308 */ /* 0x000f220000000800 */
[----:B0-----:R-:W-:Y:S01]  /*10c30*/  FADD.FTZ R0, R38, R0 ;  /* 0x0000000026007221 */ /* 0x001fe20000010000 */
[----:B-1----:R-:W-:-:S06]  /*10c40*/  FADD.FTZ R3, R72, R3 ;  /* 0x0000000348037221 */ /* 0x002fcc0000010000 */
[----:B------:R-:W0:Y:S08]  /*10c50*/  MUFU.EX2 R71, R71 ;  /* 0x0000004700477308 */ /* 0x000e300000000800 */
[----:B------:R-:W1:Y:S01]  /*10c60*/  MUFU.EX2 R25, R25 ;  /* 0x0000001900197308 */ /* 0x000e620000000800 */
[----:B--2---:R-:W-:Y:S01]  /*10c70*/  FADD.FTZ R0, R73, R0 ;  /* 0x0000000049007221 */ /* 0x004fe20000010000 */
[----:B-----5:R-:W-:-:S06]  /*10c80*/  FADD.FTZ R3, R39, R3 ;  /* 0x0000000327037221 */ /* 0x020fcc0000010000 */
        /* <DEDUP_REMOVED lines=72> */
[----:B------:R-:W2:Y:S01]  /*11110*/  MUFU.EX2 R14, R14 ;  /* 0x0000000e000e7308 */ /* 0x000ea20000000800 */
        /* <DEDUP_REMOVED lines=8> */
[----:B------:R-:W-:Y:S01]  /*111a0*/  FADD.FTZ R0, R6, R0 ;  /* 0x0000000006007221 */ /* 0x000fe20000010000 */
[----:B--2---:R-:W-:-:S06]  /*111b0*/  FADD.FTZ R3, R14, R3 ;  /* 0x000000030e037221 */ /* 0x004fcc0000010000 */
[----:B------:R-:W2:Y:S08]  /*111c0*/  MUFU.EX2 R11, R11 ;  /* 0x0000000b000b7308 */ /* 0x000eb00000000800 */
[----:B------:R-:W5:Y:S01]  /*111d0*/  MUFU.EX2 R21, R21 ;  /* 0x0000001500157308 */ /* 0x000f620000000800 */
[----:B---3--:R-:W-:Y:S01]  /*111e0*/  FADD.FTZ R0, R9, R0 ;  /* 0x0000000009007221 */ /* 0x008fe20000010000 */
[----:B----4-:R-:W-:-:S03]  /*111f0*/  FADD.FTZ R3, R15, R3 ;  /* 0x000000030f037221 */ /* 0x010fc60000010000 */
[----:B0-----:R-:W-:Y:S01]  /*11200*/  FADD.FTZ R0, R10, R0 ;  /* 0x000000000a007221 */ /* 0x001fe20000010000 */
[----:B-1----:R-:W-:-:S03]  /*11210*/  FADD.FTZ R80, R20, R3 ;  /* 0x0000000314507221 */ /* 0x002fc60000010000 */
[----:B--2---:R-:W-:Y:S01]  /*11220*/  FADD.FTZ R3, R11, R0 ;  /* 0x000000000b037221 */ /* 0x004fe20000010000 */
[----:B-----5:R-:W-:Y:S01]  /*11230*/  FADD.FTZ R0, R21, R80 ;  /* 0x0000005015007221 */ /* 0x020fe20000010000 */
[----:B------:R-:W-:Y:S06]  /*11240*/  @!P0 BRA `(.L_x_12431) ;  /* 0x0000000000048947 */ /* 0x000fec0003800000 */
[----:B------:R-:W-:Y:S01]  /*11250*/  BPT.TRAP 0x1 ;  /* 0x000000040000795c */ /* 0x000fe20000300000 */
.L_x_12431:
[----:B------:R-:W2:Y:S04]  /*11260*/  LDL R84, [R1+0x7c] ;  /* 0x00007c0001547983 */ /* 0x000ea80000100800 */
[----:B------:R-:W3:Y:S04]  /*11270*/  LDL R82, [R1+0x8] ;  /* 0x0000080001527983 */ /* 0x000ee80000100800 */
[----:B------:R-:W4:Y:S04]  /*11280*/  LDL R81, [R1+0x4] ;  /* 0x0000040001517983 */ /* 0x000f280000100800 */
        /* <DEDUP_REMOVED lines=26> */
[----:B-1----:R-:W-:Y:S02]  /*11430*/  F2FP.F16.F32.PACK_AB R32, R63, R62 ;  /* 0x0000003e3f20723e */ /* 0x002fe400000000ff */
[----:B------:R-:W-:Y:S02]  /*11440*/  F2FP.F16.F32.PACK_AB R33, R60, R61 ;  /* 0x0000003d3c21723e */ /* 0x000fe400000000ff */
[----:B------:R-:W-:Y:S02]  /*11450*/  F2FP.F16.F32.PACK_AB R34, R59, R58 ;  /* 0x0000003a3b22723e */ /* 0x000fe400000000ff */
[----:B------:R-:W-:-:S02]  /*11460*/  F2FP.F16.F32.PACK_AB R35, R56, R57 ;  /* 0x000000393823723e */ /* 0x000fc400000000ff */
        /* <DEDUP_REMOVED lines=50> */
[----:B------:R-:W-:Y:S01]  /*11790*/  IADD3 R4, R4, -0x1, RZ ;  /* 0xffffffff04047810 */ /* 0x000fe20007ffe0ff */
[----:B0-----:R-:W-:Y:S01]  /*117a0*/  IMAD.MOV.U32 R5, RZ, RZ, R19 ;  /* 0x000000ffff057224 */ /* 0x001fe200078e0013 */
        /* <DEDUP_REMOVED lines=21> */
[----:B------:R-:W-:-:S02]  /*11900*/  IMAD.MOV.U32 R6, RZ, RZ, R8 ;  /* 0x000000ffff067224 */ /* 0x000fc400078e0008 */
[----:B------:R-:W-:Y:S02]  /*11910*/  IMAD.MOV.U32 R9, RZ, RZ, R7 ;  /* 0x000000ffff097224 */ /* 0x000fe400078e0007 */
[----:B------:R-:W-:Y:S01]  /*11920*/  IMAD.MOV.U32 R10, RZ, RZ, R137 ;  /* 0x000000ffff0a7224 */ /* 0x000fe200078e0089 */
[----:B0-----:R-:W-:Y:S01]  /*11930*/  NOP ;  /* 0x0000000000007918 */ /* 0x001fe20000000000 */
[----:B------:R-:W-:Y:S05]  /*11940*/  @P1 BRA `(.L_x_12432) ;  /* 0xffffffc8007c1947 */ /* 0x000fea000383ffff */
.L_x_12420:
[----:B------:R-:W-:-:S13]  /*11950*/  ISETP.GE.AND P1, PT, R4, RZ, PT ;  /* 0x000000ff0400720c */ /* 0x000fda0003f26270 */
[----:B------:R-:W-:Y:S05]  /*11960*/  @!P1 BRA `(.L_x_12433) ;  /* 0x0000002c00389947 */ /* 0x000fea0003800000 */
[----:B------:R-:W-:Y:S01]  /*11970*/  MOV R9, R8 ;  /* 0x0000000800097202 */ /* 0x000fe20000000f00 */
[----:B------:R-:W-:Y:S02]  /*11980*/  IMAD.MOV.U32 R6, RZ, RZ, R7 ;  /* 0x000000ffff067224 */ /* 0x000fe400078e0007 */
[----:B------:R-:W-:Y:S02]  /*11990*/  IMAD.MOV.U32 R10, RZ, RZ, R137 ;  /* 0x000000ffff0a7224 */ /* 0x000fe400078e0089 */
[----:B------:R-:W-:-:S07]  /*119a0*/  IMAD.MOV.U32 R5, RZ, RZ, R19 ;  /* 0x000000ffff057224 */ /* 0x000fce00078e0013 */
.L_x_12445:
[----:B---3--:R-:W3:Y:S01]  /*119b0*/  LDL R7, [R1+0x5c] ;  /* 0x00005c0001077983 */ /* 0x008ee20000100800 */
[----:B------:R-:W-:Y:S01]  /*119c0*/  ISETP.NE.AND P1, PT, R5, 0x1, PT ;  /* 0x000000010500780c */ /* 0x000fe20003f25270 */
[----:B------:R-:W-:Y:S05]  /*119d0*/  YIELD ;  /* 0x0000000000007946 */ /* 0x000fea0003800000 */
[----:B------:R-:W-:-:S04]  /*119e0*/  SEL R137, RZ, 0x1, P1 ;  /* 0x00000001ff897807 */ /* 0x000fc80000800000 */
[----:B------:R-:W-:Y:S02]  /*119f0*/  LOP3.LUT R137, R10, R137, RZ, 0x3c, !PT ;  /* 0x000000890a897212 */ /* 0x000fe400078e3cff */
[----:B---3--:R-:W-:-:S13]  /*11a00*/  ISETP.NE.AND P1, PT, R7, RZ, PT ;  /* 0x000000ff0700720c */ /* 0x008fda0003f25270 */
[----:B------:R-:W-:Y:S05]  /*11a10*/  @P1 BRA `(.L_x_12434) ;  /* 0x00000000003c1947 */ /* 0x000fea0003800000 */
[----:B------:R-:W-:Y:S05]  /*11a20*/  @!P0 BRA `(.L_x_12435) ;  /* 0x0000000000048947 */ /* 0x000fea0003800000 */
[----:B------:R-:W-:Y:S01]  /*11a30*/  BPT.TRAP 0x1 ;  /* 0x000000040000795c */ /* 0x000fe20000300000 */
.L_x_12435:
        /* <DEDUP_REMOVED lines=8> */
.L_x_12436:
[----:B------:R-:W-:Y:S04]  /*11ac0*/  BSSY B0, `(.L_x_12434) ;  /* 0x0000004000007945 */ /* 0x000fe80003800000 */
[----:B-1----:R-:W-:Y:S05]  /*11ad0*/  @P2 BRA `(.L_x_12437) ;  /* 0x0000000000082947 */ /* 0x002fea0003800000 */
[----:B------:R-:W1:Y:S02]  /*11ae0*/  SYNCS.PHASECHK.TRANS64.TRYWAIT P2, [R7+URZ+0x2d830], R8 ;  /* 0x02d83008070075a7 */ /* 0x000e64000804017f */
[----:B-1----:R-:W-:Y:S05]  /*11af0*/  @!P2 BRA `(.L_x_12438) ;  /* 0x000000cc00b4a947 */ /* 0x002fea0003800000 */
.L_x_12437:
[----:B------:R-:W-:Y:S05]  /*11b00*/  BSYNC B0 ;  /* 0x0000000000007941 */ /* 0x000fea0003800000 */
.L_x_12434:
[----:B01----:R-:W3:Y:S04]  /*11b10*/  LDL R8, [R1+0x60] ;  /* 0x0000600001087983 */ /* 0x003ee80000100800 */
        /* <DEDUP_REMOVED lines=12> */
[----:B------:R-:W-:Y:S01]  /*11be0*/  IMAD.MOV.U32 R13, RZ, RZ, -0x7fffffe0 ;  /* 0x80000020ff0d7424 */ /* 0x000fe200078e00ff */
[----:B------:R-:W-:Y:S01]  /*11bf0*/  R2UR UR4, R156 ;  /* 0x000000009c0472ca */ /* 0x000fe200000e0000 */
[----:B--2---:R-:W-:Y:S01]  /*11c00*/  IMAD.MOV.U32 R25, RZ, RZ, -0x7fffffe0 ;  /* 0x80000020ff197424 */ /* 0x004fe200078e00ff */
[----:B------:R-:W-:Y:S02]  /*11c10*/  R2UR UR5, R157 ;  /* 0x000000009d0572ca */ /* 0x000fe400000e0000 */
[----:B------:R-:W-:Y:S02]  /*11c20*/  R2UR UR7, R13 ;  /* 0x000000000d0772ca */ /* 0x000fe400000e0000 */
[----:B------:R-:W-:Y:S01]  /*11c30*/  R2UR UR23, R25 ;  /* 0x00000000191772ca */ /* 0x000fe200000e0000 */
[----:B------:R-:W-:-:S05]  /*11c40*/  IMAD.MOV.U32 R21, RZ, RZ, -0x7fffffe0 ;  /* 0x80000020ff157424 */ /* 0x000fca00078e00ff */
[----:B------:R-:W-:Y:S01]  /*11c50*/  R2UR UR11, R21 ;  /* 0x00000000150b72ca */ /* 0x000fe200000e0000 */
[----:B------:R0:W-:Y:S01]  /*11c60*/  BAR.SYNC.DEFER_BLOCKING R7, 0x100 ;  /* 0x000400070000751d */ /* 0x0001e20000010000 */
[----:B------:R-:W-:Y:S02]  /*11c70*/  IMAD.MOV.U32 R15, RZ, RZ, -0x7fffffe0 ;  /* 0x80000020ff0f7424 */ /* 0x000fe400078e00ff */
[----:B---3--:R-:W-:-:S04]  /*11c80*/  IMAD R12, R19, 0x600, R8 ;  /* 0x00000600130c7824 */ /* 0x008fc800078e0208 */
[C---:B------:R-:W-:Y:S01]  /*11c90*/  VIADD R24, R12.reuse, 0x400 ;  /* 0x000004000c187836 */ /* 0x040fe20000000000 */
[----:B------:R-:W-:-:S04]  /*11ca0*/  R2UR UR6, R12 ;  /* 0x000000000c0672ca */ /* 0x000fc800000e0000 */
[----:B------:R-:W-:Y:S02]  /*11cb0*/  R2UR UR22, R24 ;  /* 0x00000000181672ca */ /* 0x000fe400000e0000 */
[----:B------:R-:W-:-:S07]  /*11cc0*/  WARPGROUP.ARRIVE ;  /* 0x00000000000079c5 */ /* 0x000fce0000000000 */
[----:B------:R-:W-:Y:S01]  /*11cd0*/  HGMMA.64x128x16.F32 R24, gdesc[UR4], RZ, !UPT, gsb0 ;  /* 0x01e00000041879f0 */ /* 0x000fe2000c0008ff */
[----:B------:R-:W-:Y:S01]  /*11ce0*/  VIADD R20, R12, 0x2 ;  /* 0x000000020c147836 */ /* 0x000fe20000000000 */
[----:B----4-:R-:W-:Y:S02]  /*11cf0*/  R2UR UR8, R148 ;  /* 0x00000000940872ca */ /* 0x010fe400000e0000 */
[----:B------:R-:W-:Y:S02]  /*11d00*/  R2UR UR9, R149 ;  /* 0x00000000950972ca */ /* 0x000fe400000e0000 */
[----:B------:R-:W-:Y:S02]  /*11d10*/  R2UR UR10, R20 ;  /* 0x00000000140a72ca */ /* 0x000fe400000e0000 */
[----:B------:R-:W-:Y:S02]  /*11d20*/  IADD3 R14, R12, 0x200, RZ ;  /* 0x000002000c0e7810 */ /* 0x000fe40007ffe0ff */
[----:B------:R-:W-:-:S02]  /*11d30*/  R2UR UR15, R15 ;  /* 0x000000000f0f72ca */ /* 0x000fc400000e0000 */
[----:B------:R-:W-:Y:S02]  /*11d40*/  R2UR UR14, R14 ;  /* 0x000000000e0e72ca */ /* 0x000fe400000e0000 */
        /* <DEDUP_REMOVED lines=33> */
.L_x_12440:
[----:B------:R-:W-:Y:S01]  /*11f60*/  SHF.L.U32 R7, R10, 0x1f, RZ ;  /* 0x0000001f0a077819 */ /* 0x000fe200000006ff */
[----:B------:R-:W-:-:S04]  /*11f70*/  IMAD R8, R5, 0x8, R2 ;  /* 0x0000000805087824 */ /* 0x000fc800078e0202 */
[----:B------:R0:W1:Y:S01]  /*11f80*/  SYNCS.PHASECHK.TRANS64.TRYWAIT P1, [R8+URZ+0x2d850], R7 ;  /* 0x02d85007080075a7 */ /* 0x000062000802017f */
[----:B------:R-:W-:Y:S05]  /*11f90*/  @!P0 BRA `(.L_x_12441) ;  /* 0x0000000000048947 */ /* 0x000fea0003800000 */
[----:B------:R-:W-:Y:S01]  /*11fa0*/  BPT.TRAP 0x1 ;  /* 0x000000040000795c */ /* 0x000fe20000300000 */
.L_x_12441:
[----:B-1----:R-:W-:Y:S05]  /*11fb0*/  @P1 BRA `(.L_x_12439) ;  /* 0x0000000000081947 */ /* 0x002fea0003800000 */
[----:B------:R-:W1:Y:S02]  /*11fc0*/  SYNCS.PHASECHK.TRANS64.TRYWAIT P1, [R8+URZ+0x2d850], R7 ;  /* 0x02d85007080075a7 */ /* 0x000e64000802017f */
[----:B-1----:R-:W-:Y:S05]  /*11fd0*/  @!P1 BRA `(.L_x_12442) ;  /* 0x000000c800909947 */ /* 0x002fea0003800000 */
.L_x_12439:
        /* <DEDUP_REMOVED lines=26> */
[----:B------:R-:W-:Y:S02]  /*12180*/  R2UR UR31, R13 ;  /* 0x000000000d1f72ca */ /* 0x000fe400000e0000 */
[----:B------:R-:W-:Y:S01]  /*12190*/  R2UR UR18, R12 ;  /* 0x000000000c1272ca */ /* 0x000fe200000e0000 */
[----:B------:R-:W-:Y:S01]  /*121a0*/  VIADD R12, R10, 0x100 ;  /* 0x000001000a0c7836 */ /* 0x000fe20000000000 */
[----:B------:R-:W-:Y:S02]  /*121b0*/  MOV R13, 0x40000040 ;  /* 0x40000040000d7802 */ /* 0x000fe40000000f00 */
[----:B------:R-:W-:Y:S02]  /*121c0*/  R2UR UR33, R11 ;  /* 0x000000000b2172ca */ /* 0x000fe400000e0000 */
[----:B------:R-:W-:Y:S02]  /*121d0*/  R2UR UR22, R12 ;  /* 0x000000000c1672ca */ /* 0x000fe400000e0000 */
[----:B------:R-:W-:-:S02]  /*121e0*/  IADD3 R12, R10, 0x140, RZ ;  /* 0x000001400a0c7810 */ /* 0x000fc40007ffe0ff */
[----:B------:R-:W-:Y:S01]  /*121f0*/  R2UR UR9, R13 ;  /* 0x000000000d0972ca */ /* 0x000fe200000e0000 */
[----:B------:R-:W-:Y:S01]  /*12200*/  IMAD.MOV.U32 R13, RZ, RZ, 0x40000040 ;  /* 0x40000040ff0d7424 */ /* 0x000fe200078e00ff */
[----:B------:R-:W-:Y:S01]  /*12210*/  R2UR UR26, R12 ;  /* 0x000000000c1a72ca */ /* 0x000fe200000e0000 */
[C---:B------:R-:W-:Y:S02]  /*12220*/  VIADD R12, R10.reuse, 0x180 ;  /* 0x000001800a0c7836 */ /* 0x040fe40000000000 */
[----:B------:R-:W-:Y:S01]  /*12230*/  VIADD R10, R10, 0x1c0 ;  /* 0x000001c00a0a7836 */ /* 0x000fe20000000000 */
        /* <DEDUP_REMOVED lines=9> */
[----:B------:R-:W-:-:S04]  /*122d0*/  MOV R13, 0x40000040 ;  /* 0x40000040000d7802 */ /* 0x000fc80000000f00 */
        /* <DEDUP_REMOVED lines=48> */
.L_x_12443:
[----:B------:R-:W-:Y:S01]  /*125e0*/  FMUL.FTZ R10, R24, UR45 ;  /* 0x0000002d180a7c20 */ /* 0x000fe20008410000 */
[----:B------:R-:W-:Y:S01]  /*125f0*/  FMUL.FTZ R13, R25, UR45 ;  /* 0x0000002d190d7c20 */ /* 0x000fe20008410000 */
[----:B------:R-:W-:Y:S01]  /*12600*/  FMUL.FTZ R24, R28, UR45 ;  /* 0x0000002d1c187c20 */ /* 0x000fe20008410000 */
[----:B0-----:R-:W-:Y:S02]  /*12610*/  IMAD R7, R19, 0x8, R2 ;  /* 0x0000000813077824 */ /* 0x001fe400078e0202 */
[----:B------:R-:W-:Y:S01]  /*12620*/  FMUL.FTZ R153, R26, UR45 ;  /* 0x0000002d1a997c20 */ /* 0x000fe20008410000 */
[----:B------:R-:W-:Y:S01]  /*12630*/  FMUL.FTZ R26, R29, UR45 ;  /* 0x0000002d1d1a7c20 */ /* 0x000fe20008410000 */
[----:B------:R-:W0:Y:S01]  /*12640*/  MUFU.TANH R10, R10 ;  /* 0x0000000a000a7308 */ /* 0x000e220000002400 */
[----:B------:R-:W-:Y:S01]  /*12650*/  IMAD.U32 R8, RZ, RZ, UR40 ;  /* 0x00000028ff087e24 */ /* 0x000fe2000f8e00ff */
[----:B------:R-:W-:Y:S01]  /*12660*/  IADD3 R7, R7, 0x2d840, RZ ;  /* 0x0002d84007077810 */ /* 0x000fe20007ffe0ff */
        /* <DEDUP_REMOVED lines=221> */
[----:B0-----:R-:W-:Y:S01]  /*13440*/  FFMA.FTZ R33, R152, UR47, -R80 ;  /* 0x0000002f98217c23 */ /* 0x001fe20008010850 */
[----:B------:R-:W-:Y:S01]  /*13450*/  FFMA.FTZ R37, R37, UR47, -R38 ;  /* 0x0000002f25257c23 */ /* 0x000fe20008010826 */
[----:B------:R-:W-:Y:S01]  /*13460*/  FFMA.FTZ R74, R149, UR47, -R80 ;  /* 0x0000002f954a7c23 */ /* 0x000fe20008010850 */
[--C-:B------:R-:W-:Y:S01]  /*13470*/  FFMA.FTZ R28, R28, UR47, -R38.reuse ;  /* 0x0000002f1c1c7c23 */ /* 0x100fe20008010826 */
[----:B------:R-:W-:Y:S01]  /*13480*/  FFMA.FTZ R51, R69, UR47, -R38 ;  /* 0x0000002f45337c23 */ /* 0x000fe20008010826 */
        /* <DEDUP_REMOVED lines=30> */
[--C-:B------:R-:W-:Y:S01]  /*13670*/  FFMA.FTZ R40, R40, UR47, -R38.reuse ;  /* 0x0000002f28287c23 */ /* 0x100fe20008010826 */
[--C-:B------:R-:W-:Y:S01]  /*13680*/  FFMA.FTZ R139, R139, UR47, -R38.reuse ;  /* 0x0000002f8b8b7c23 */ /* 0x100fe20008010826 */
[--C-:B------:R-:W-:Y:S01]  /*13690*/  FFMA.FTZ R140, R140, UR47, -R38.reuse ;  /* 0x0000002f8c8c7c23 */ /* 0x100fe20008010826 */
[----:B------:R-:W-:Y:S01]  /*136a0*/  FFMA.FTZ R62, R141, UR47, -R38 ;  /* 0x0000002f8d3e7c23 */ /* 0x000fe20008010826 */
[----:B------:R-:W2:Y:S01]  /*136b0*/  MUFU.EX2 R79, R79 ;  /* 0x0000004f004f7308 */ /* 0x000ea20000000800 */
[----:B0-----:R-:W-:Y:S01]  /*136c0*/  FFMA.FTZ R76, R151, UR47, -R80 ;  /* 0x0000002f974c7c23 */ /* 0x001fe20008010850 */
[----:B-1----:R-:W-:Y:S01]  /*136d0*/  FFMA.FTZ R0, R6, R0, R78 ;  /* 0x0000000006007223 */ /* 0x002fe2000001004e */
        /* <DEDUP_REMOVED lines=10> */
[----:B------:R-:W-:-:S03]  /*13780*/  FFMA.FTZ R13, R85, UR47, -R38 ;  /* 0x0000002f550d7c23 */ /* 0x000fc60008010826 */
[----:B------:R-:W0:Y:S01]  /*13790*/  MUFU.EX2 R33, R33 ;  /* 0x0000002100217308 */ /* 0x000e220000000800 */
[----:B--2---:R-:W-:-:S07]  /*137a0*/  FADD.FTZ R3, R79, R3 ;  /* 0x000000034f037221 */ /* 0x004fce0000010000 */
[----:B------:R1:W-:Y:S08]  /*137b0*/  MUFU.EX2 R26, R35 ;  /* 0x00000023001a7308 */ /* 0x0003f00000000800 */
[----:B------:R-:W2:Y:S01]  /*137c0*/  MUFU.EX2 R34, R24 ;  /* 0x0000001800227308 */ /* 0x000ea20000000800 */
[----:B-1----:R-:W-:-:S07]  /*137d0*/  FFMA.FTZ R35, R150, UR47, -R80 ;  /* 0x0000002f96237c23 */ /* 0x002fce0008010850 */
[----:B------:R-:W1:Y:S08]  /*137e0*/  MUFU.EX2 R76, R76 ;  /* 0x0000004c004c7308 */ /* 0x000e700000000800 */
[----:B------:R-:W3:Y:S08]  /*137f0*/  MUFU.EX2 R35, R35 ;  /* 0x0000002300237308 */ /* 0x000ef00000000800 */
[----:B------:R4:W-:Y:S08]  /*13800*/  MUFU.EX2 R69, R37 ;  /* 0x0000002500457308 */ /* 0x0009f00000000800 */
[----:B------:R-:W5:Y:S01]  /*13810*/  MUFU.EX2 R36, R28 ;  /* 0x0000001c00247308 */ /* 0x000f620000000800 */
[----:B----4-:R-:W-:-:S07]  /*13820*/  FFMA.FTZ R37, R148, UR47, -R80 ;  /* 0x0000002f94257c23 */ /* 0x010fce0008010850 */
[----:B------:R-:W4:Y:S08]  /*13830*/  MUFU.EX2 R74, R74 ;  /* 0x0000004a004a7308 */ /* 0x000f300000000800 */
[----:B------:R-:W-:Y:S08]  /*13840*/  MUFU.EX2 R24, R47 ;  /* 0x0000002f00187308 */ /* 0x000ff00000000800 */
[----:B------:R-:W-:Y:S08]  /*13850*/  MUFU.EX2 R47, R45 ;  /* 0x0000002d002f7308 */ /* 0x000ff00000000800 */
[----:B------:R-:W4:Y:S08]  /*13860*/  MUFU.EX2 R75, R75 ;  /* 0x0000004b004b7308 */ /* 0x000f300000000800 */
[----:B------:R0:W-:Y:S08]  /*13870*/  MUFU.EX2 R45, R66 ;  /* 0x00000042002d7308 */ /* 0x0001f00000000800 */
[----:B------:R-:W4:Y:S01]  /*13880*/  MUFU.EX2 R37, R37 ;  /* 0x0000002500257308 */ /* 0x000f220000000800 */
[----:B0-----:R-:W-:Y:S01]  /*13890*/  FFMA.FTZ R66, R12, UR47, -R80 ;  /* 0x0000002f0c427c23 */ /* 0x001fe20008010850 */
[----:B------:R-:W-:Y:S01]  /*138a0*/  FADD.FTZ R80, R33, R0 ;  /* 0x0000000021507221 */ /* 0x000fe20000010000 */
[----:B--2---:R-:W-:-:S03]  /*138b0*/  FADD.FTZ R0, R34, R3 ;  /* 0x0000000322007221 */ /* 0x004fc60000010000 */
[----:B-1----:R-:W-:Y:S01]  /*138c0*/  FADD.FTZ R3, R76, R80 ;  /* 0x000000504c037221 */ /* 0x002fe20000010000 */
[----:B------:R-:W-:Y:S01]  /*138d0*/  FADD.FTZ R0, R77, R0 ;  /* 0x000000004d007221 */ /* 0x000fe20000010000 */
[----:B------:R-:W0:Y:S02]  /*138e0*/  MUFU.EX2 R38, R30 ;  /* 0x0000001e00267308 */ /* 0x000e240000000800 */
[----:B---3--:R-:W-:Y:S01]  /*138f0*/  FADD.FTZ R3, R35, R3 ;  /* 0x0000000323037221 */ /* 0x008fe20000010000 */
[----:B-----5:R-:W-:-:S03]  /*13900*/  FADD.FTZ R0, R36, R0 ;  /* 0x0000000024007221 */ /* 0x020fc60000010000 */
[----:B----4-:R-:W-:Y:S01]  /*13910*/  FADD.FTZ R3, R74, R3 ;  /* 0x000000034a037221 */ /* 0x010fe20000010000 */
[----:B------:R-:W-:Y:S01]  /*13920*/  FADD.FTZ R0, R75, R0 ;  /* 0x000000004b007221 */ /* 0x000fe20000010000 */
[----:B------:R-:W1:Y:S02]  /*13930*/  MUFU.EX2 R72, R72 ;  /* 0x0000004800487308 */ /* 0x000e640000000800 */
[----:B------:R-:W-:-:S06]  /*13940*/  FADD.FTZ R3, R37, R3 ;  /* 0x0000000325037221 */ /* 0x000fcc0000010000 */
        /* <DEDUP_REMOVED lines=70> */
[----:B------:R-:W-:-:S03]  /*13db0*/  FADD.FTZ R0, R47, R0 ;  /* 0x000000002f007221 */ /* 0x000fc60000010000 */
        /* <DEDUP_REMOVED lines=26> */
.L_x_12444:
        /* <DEDUP_REMOVED lines=84> */
[----:B------:R-:W-:-:S02]  /*144a0*/  IMAD.MOV.U32 R9, RZ, RZ, R8 ;  /* 0x000000ffff097224 */ /* 0x000fc400078e0008 */
[----:B------:R-:W-:Y:S02]  /*144b0*/  IMAD.MOV.U32 R6, RZ, RZ, R7 ;  /* 0x000000ffff067224 */ /* 0x000fe400078e0007 */
        /* <DEDUP_REMOVED lines=25> */
.L_x_12433:
[----:B------:R-:W-:Y:S05]  /*14650*/  WARPSYNC.ALL ;  /* 0x0000000000007948 */ /* 0x000fea0003800000 */
[----:B------:R-:W-:Y:S06]  /*14660*/  BAR.ARV 0x8, 0x200 ;  /* 0x0208000000007b1d */ /* 0x000fec0000002000 */
[----:B------:R-:W-:Y:S05]  /*14670*/  @!P0 BRA `(.L_x_12446) ;  /* 0x0000000000048947 */ /* 0x000fea0003800000 */
[----:B------:R-:W-:Y:S01]  /*14680*/  BPT.TRAP 0x1 ;  /* 0x000000040000795c */ /* 0x000fe20000300000 */
.L_x_12446:
[----:B------:R-:W-:Y:S02]  /*14690*/  LEA R6, R19, R2, 0x3 ;  /* 0x0000000213067211 */ /* 0x000fe400078e18ff */
[----:B------:R-:W-:-:S04]  /*146a0*/  SHF.L.U32 R9, R137, 0x1f, RZ ;  /* 0x0000001f89097819 */ /* 0x000fc800000006ff */
[----:B------:R0:W1:Y:S01]  /*146b0*/  SYNCS.PHASECHK.TRANS64.TRYWAIT P1, [R6+URZ+0x2d850], R9 ;  /* 0x02d85009060075a7 */ /* 0x000062000802017f */
[----:B------:R-:W-:Y:S05]  /*146c0*/  @!P0 BRA `(.L_x_12447) ;  /* 0x0000000000048947 */ /* 0x000fea0003800000 */
[----:B------:R-:W-:Y:S01]  /*146d0*/  BPT.TRAP 0x1 ;  /* 0x000000040000795c */ /* 0x000fe20000300000 */
.L_x_12447:
[----:B------:R-:W4:Y:S01]  /*146e0*/  LDL.LU R4, [R1+0x64] ;  /* 0x0000640001047983 */ /* 0x000f220000300800 */
[----:B------:R-:W-:Y:S02]  /*146f0*/  VIADD R2, R2, 0x400 ;  /* 0x0000040002027836 */ /* 0x000fe40000000000 */
[----:B------:R-:W-:-:S03]  /*14700*/  IMAD.MOV.U32 R5, RZ, RZ, 0x40000040 ;  /* 0x40000040ff057424 */ /* 0x000fc600078e00ff */
[----:B------:R-:W-:-:S04]  /*14710*/  SHF.R.U32.HI R2, RZ, 0x4, R2 ;  /* 0x00000004ff027819 */ /* 0x000fc80000011602 */
[----:B------:R-:W-:-:S04]  /*14720*/  LOP3.LUT R2, R2, 0x3fff, RZ, 0xc0, !PT ;  /* 0x00003fff02027812 */ /* 0x000fc800078ec0ff */
[----:B------:R-:W-:Y:S02]  /*14730*/  LOP3.LUT R2, R2, 0x2000000, RZ, 0xfc, !PT ;  /* 0x0200000002027812 */ /* 0x000fe400078efcff */
[----:B----4-:R-:W-:Y:S01]  /*14740*/  LOP3.LUT R4, R4, 0x10000, RZ, 0xfc, !PT ;  /* 0x0001000004047812 */ /* 0x010fe200078efcff */
[----:B-1----:R-:W-:Y:S06]  /*14750*/  @P1 BRA `(.L_x_12448) ;  /* 0x0000000000081947 */ /* 0x002fec0003800000 */
[----:B------:R-:W1:Y:S02]  /*14760*/  SYNCS.PHASECHK.TRANS64.TRYWAIT P1, [R6+URZ+0x2d850], R9 ;  /* 0x02d85009060075a7 */ /* 0x000e64000802017f */
[----:B-1----:R-:W-:Y:S05]  /*14770*/  @!P1 BRA `(.L_x_12449) ;  /* 0x000000a000bc9947 */ /* 0x002fea0003800000 */
.L_x_12448:
        /* <DEDUP_REMOVED lines=8> */
[----:B------:R-:W-:Y:S01]  /*14800*/  IMAD.MOV.U32 R13, RZ, RZ, 0x40000040 ;  /* 0x40000040ff0d7424 */ /* 0x000fe200078e00ff */
[----:B------:R-:W-:Y:S01]  /*14810*/  R2UR UR7, R11 ;  /* 0x000000000b0772ca */ /* 0x000fe200000e0000 */
[----:B------:R-:W-:Y:S01]  /*14820*/  IMAD.MOV.U32 R15, RZ, RZ, -0x7fffffe0 ;  /* 0x80000020ff0f7424 */ /* 0x000fe200078e00ff */
[----:B------:R-:W-:Y:S01]  /*14830*/  IADD3 R14, R10, 0x40, RZ ;  /* 0x000000400a0e7810 */ /* 0x000fe20007ffe0ff */
[----:B------:R-:W-:Y:S01]  /*14840*/  IMAD.MOV.U32 R11, RZ, RZ, -0x7fffffe0 ;  /* 0x80000020ff0b7424 */ /* 0x000fe200078e00ff */
[----:B------:R-:W-:Y:S01]  /*14850*/  MOV R5, 0x40000040 ;  /* 0x4000004000057802 */ /* 0x000fe20000000f00 */
[----:B------:R-:W4:Y:S08]  /*14860*/  SHFL.BFLY PT, R2, R3, 0x2, 0x1f ;  /* 0x0c401f0003027f89 */ /* 0x000f3000000e0000 */
[----:B------:R-:W-:Y:S01]  /*14870*/  HGMMA.64x96x16.F32 R88, gdesc[UR4].tnspB, R88, gsb0 ;  /* 0x41600000045879f0 */ /* 0x000fe20008000858 */
[----:B------:R-:W-:Y:S01]  /*14880*/  R2UR UR4, R12 ;  /* 0x000000000c0472ca */ /* 0x000fe200000e0000 */
[----:B------:R-:W-:Y:S01]  /*14890*/  VIADD R12, R4, 0x4 ;  /* 0x00000004040c7836 */ /* 0x000fe20000000000 */
[----:B------:R-:W-:-:S02]  /*148a0*/  R2UR UR5, R13 ;  /* 0x000000000d0572ca */ /* 0x000fc400000e0000 */
[----:B------:R-:W-:Y:S01]  /*148b0*/  R2UR UR6, R14 ;  /* 0x000000000e0672ca */ /* 0x000fe200000e0000 */
[----:B------:R-:W-:Y:S01]  /*148c0*/  VIADD R14, R10, 0x80 ;  /* 0x000000800a0e7836 */ /* 0x000fe20000000000 */
[----:B------:R-:W-:Y:S01]  /*148d0*/  R2UR UR7, R15 ;  /* 0x000000000f0772ca */ /* 0x000fe200000e0000 */
[----:B------:R-:W-:Y:S01]  /*148e0*/  IMAD.MOV.U32 R15, RZ, RZ, -0x7fffffe0 ;  /* 0x80000020ff0f7424 */ /* 0x000fe200078e00ff */
[----:B------:R-:W-:Y:S01]  /*148f0*/  MOV R13, 0x40000040 ;  /* 0x40000040000d7802 */ /* 0x000fe20000000f00 */
[----:B------:R-:W-:Y:S02]  /*14900*/  WARPGROUP.DEPBAR.LE gsb0, 0x0 ;  /* 0x00008000000079c5 */ /* 0x000fe40000010000 */
[----:B------:R-:W-:-:S08]  /*14910*/  WARPGROUP.ARRIVE ;  /* 0x00000000000079c5 */ /* 0x000fd00000000000 */
[----:B------:R-:W-:Y:S01]  /*14920*/  HGMMA.64x96x16.F32 R88, gdesc[UR4].tnspB, R88, gsb0 ;  /* 0x41600000045879f0 */ /* 0x000fe20008000858 */
[----:B------:R-:W-:Y:S01]  /*14930*/  R2UR UR4, R12 ;  /* 0x000000000c0472ca */ /* 0x000fe200000e0000 */
[----:B------:R-:W-:Y:S01]  /*14940*/  VIADD R12, R4, 0x6 ;  /* 0x00000006040c7836 */ /* 0x000fe20000000000 */
[----:B------:R-:W-:Y:S01]  /*14950*/  R2UR UR5, R13 ;  /* 0x000000000d0572ca */ /* 0x000fe200000e0000 */
[----:B------:R-:W-:Y:S01]  /*14960*/  IMAD.MOV.U32 R13, RZ, RZ, 0x40000040 ;  /* 0x40000040ff0d7424 */ /* 0x000fe200078e00ff */
[----:B------:R-:W-:Y:S01]  /*14970*/  R2UR UR6, R14 ;  /* 0x000000000e0672ca */ /* 0x000fe200000e0000 */
[----:B------:R-:W-:Y:S01]  /*14980*/  VIADD R14, R10, 0xc0 ;  /* 0x000000c00a0e7836 */ /* 0x000fe20000000000 */
[----:B------:R-:W-:Y:S02]  /*14990*/  R2UR UR7, R15 ;  /* 0x000000000f0772ca */ /* 0x000fe400000e0000 */
[----:B------:R-:W-:Y:S01]  /*149a0*/  MOV R15, 0x80000020 ;  /* 0x80000020000f7802 */ /* 0x000fe20000000f00 */
[----:B------:R-:W-:-:S02]  /*149b0*/  WARPGROUP.DEPBAR.LE gsb0, 0x0 ;  /* 0x00008000000079c5 */ /* 0x000fc40000010000 */
        /* <DEDUP_REMOVED lines=32> */
[C---:B------:R-:W-:Y:S01]  /*14bc0*/  IADD3 R14, R10.reuse, 0x180, RZ ;  /* 0x000001800a0e7810 */ /* 0x040fe20007ffe0ff */
[----:B------:R-:W-:Y:S01]  /*14bd0*/  VIADD R10, R10, 0x1c0 ;  /* 0x000001c00a0a7836 */ /* 0x000fe20000000000 */
[----:B------:R-:W-:-:S02]  /*14be0*/  WARPGROUP.DEPBAR.LE gsb0, 0x0 ;  /* 0x00008000000079c5 */ /* 0x000fc40000010000 */
[----:B------:R-:W-:-:S07]  /*14bf0*/  WARPGROUP.ARRIVE ;  /* 0x00000000000079c5 */ /* 0x000fce0000000000 */
[----:B------:R-:W-:Y:S01]  /*14c00*/  HGMMA.64x96x16.F32 R88, gdesc[UR4].tnspB, R88, gsb0 ;  /* 0x41600000045879f0 */ /* 0x000fe20008000858 */
[----:B------:R-:W-:Y:S02]  /*14c10*/  R2UR UR4, R12 ;  /* 0x000000000c0472ca */ /* 0x000fe400000e0000 */
[----:B------:R-:W-:Y:S02]  /*14c20*/  R2UR UR5, R13 ;  /* 0x000000000d0572ca */ /* 0x000fe400000e0000 */
[----:B------:R-:W-:Y:S02]  /*14c30*/  R2UR UR6, R14 ;  /* 0x000000000e0672ca */ /* 0x000fe400000e0000 */
[----:B------:R-:W-:Y:S02]  /*14c40*/  R2UR UR7, R15 ;  /* 0x000000000f0772ca */ /* 0x000fe400000e0000 */
[----:B------:R-:W-:Y:S01]  /*14c50*/  MOV R14, UR47 ;  /* 0x0000002f000e7c02 */ /* 0x000fe20008000f00 */
[----:B------:R-:W-:-:S02]  /*14c60*/  WARPGROUP.DEPBAR.LE gsb0, 0x0 ;  /* 0x00008000000079c5 */ /* 0x000fc40000010000 */
[----:B------:R-:W-:-:S08]  /*14c70*/  WARPGROUP.ARRIVE ;  /* 0x00000000000079c5 */ /* 0x000fd00000000000 */
[----:B------:R-:W-:Y:S01]  /*14c80*/  HGMMA.64x96x16.F32 R88, gdesc[UR4].tnspB, R88, gsb0 ;  /* 0x41600000045879f0 */ /* 0x000fe20008000858 */
[----:B------:R-:W-:Y:S01]  /*14c90*/  R2UR UR4, R4 ;  /* 0x00000000040472ca */ /* 0x000fe200000e0000 */
[----:B----4-:R-:W-:Y:S01]  /*14ca0*/  FADD.FTZ R4, R2, R3 ;  /* 0x0000000302047221 */ /* 0x010fe20000010000 */
[----:B------:R-:W-:Y:S01]  /*14cb0*/  R2UR UR5, R5 ;  /* 0x00000000050572ca */ /* 0x000fe200000e0000 */
[----:B------:R-:W-:Y:S01]  /*14cc0*/  IMAD.MOV.U32 R3, RZ, RZ, -0x800000 ;  /* 0xff800000ff037424 */ /* 0x000fe200078e00ff */
[----:B------:R-:W-:Y:S01]  /*14cd0*/  R2UR UR6, R10 ;  /* 0x000000000a0672ca */ /* 0x000fe200000e0000 */
[----:B------:R-:W0:Y:S01]  /*14ce0*/  SHFL.BFLY PT, R5, R0, 0x2, 0x1f ;  /* 0x0c401f0000057f89 */ /* 0x000e2200000e0000 */
[----:B------:R-:W-:Y:S01]  /*14cf0*/  R2UR UR7, R11 ;  /* 0x000000000b0772ca */ /* 0x000fe200000e0000 */
[----:B01----:R-:W-:Y:S01]  /*14d00*/  FADD.FTZ R9, R5, R0 ;  /* 0x0000000005097221 */ /* 0x003fe20000010000 */
[----:B------:R-:W-:Y:S01]  /*14d10*/  IMAD.MOV.U32 R0, RZ, RZ, -0x800000 ;  /* 0xff800000ff007424 */ /* 0x000fe200078e00ff */
[----:B------:R-:W0:Y:S04]  /*14d20*/  SHFL.BFLY PT, R5, R4, 0x1, 0x1f ;  /* 0x0c201f0004057f89 */ /* 0x000e2800000e0000 */
[----:B------:R-:W1:Y:S01]  /*14d30*/  SHFL.BFLY PT, R2, R9, 0x1, 0x1f ;  /* 0x0c201f0009027f89 */ /* 0x000e6200000e0000 */
[----:B0-----:R-:W-:Y:S01]  /*14d40*/  FADD.FTZ R12, R4, R5 ;  /* 0x00000005040c7221 */ /* 0x001fe20000010000 */
[----:B------:R-:W-:-:S02]  /*14d50*/  IMAD.MOV.U32 R5, RZ, RZ, RZ ;  /* 0x000000ffff057224 */ /* 0x000fc400078e00ff */
[----:B------:R-:W-:Y:S02]  /*14d60*/  IMAD.U32 R4, RZ, RZ, UR47 ;  /* 0x0000002fff047e24 */ /* 0x000fe4000f8e00ff */
[----:B-1----:R-:W-:Y:S01]  /*14d70*/  FADD.FTZ R13, R9, R2 ;  /* 0x00000002090d7221 */ /* 0x002fe20000010000 */
[----:B------:R-:W-:Y:S01]  /*14d80*/  FSETP.NE.FTZ.AND P1, PT, R12, RZ, PT ;  /* 0x000000ff0c00720b */ /* 0x000fe20003f35000 */
[----:B------:R-:W-:-:S03]  /*14d90*/  IMAD.MOV.U32 R2, RZ, RZ, RZ ;  /* 0x000000ffff027224 */ /* 0x000fc600078e00ff */
[----:B------:R-:W-:-:S09]  /*14da0*/  FSETP.NE.FTZ.AND P2, PT, R13, RZ, PT ;  /* 0x000000ff0d00720b */ /* 0x000fd20003f55000 */
[----:B------:R-:W0:Y:S01]  /*14db0*/  @P1 MUFU.LG2 R10, R12 ;  /* 0x0000000c000a1308 */ /* 0x000e220000000c00 */
[----:B------:R-:W-:-:S03]  /*14dc0*/  @P1 FMUL.FTZ R4, R4, 0.69314718246459960938 ;  /* 0x3f31721804041820 */ /* 0x000fc60000410000 */
[----:B------:R-:W-:-:S04]  /*14dd0*/  @P2 FMUL.FTZ R14, R14, 0.69314718246459960938 ;  /* 0x3f3172180e0e2820 */ /* 0x000fc80000410000 */
[----:B------:R-:W1:Y:S08]  /*14de0*/  @P2 MUFU.LG2 R11, R13 ;  /* 0x0000000d000b2308 */ /* 0x000e700000000c00 */
[----:B------:R4:W2:Y:S01]  /*14df0*/  @P1 MUFU.RCP R5, R12 ;  /* 0x0000000c00051308 */ /* 0x0008a20000001000 */
[----:B0-----:R-:W-:-:S04]  /*14e00*/  @P1 FMUL.FTZ R9, R10, 0.69314718246459960938 ;  /* 0x3f3172180a091820 */ /* 0x001fc80000410000 */
[----:B------:R-:W-:-:S03]  /*14e10*/  @P1 FFMA.FTZ R3, R4, R7, R9 ;  /* 0x0000000704031223 */ /* 0x000fc60000010009 */
[----:B------:R4:W0:Y:S01]  /*14e20*/  @P2 MUFU.RCP R2, R13 ;  /* 0x0000000d00022308 */ /* 0x0008220000001000 */
[----:B-1----:R-:W-:Y:S01]  /*14e30*/  @P2 FMUL.FTZ R11, R11, 0.69314718246459960938 ;  /* 0x3f3172180b0b2820 */ /* 0x002fe20000410000 */
[----:B------:R-:W-:Y:S02]  /*14e40*/  WARPGROUP.DEPBAR.LE gsb0, 0x0 ;  /* 0x00008000000079c5 */ /* 0x000fe40000010000 */
[----:B------:R-:W-:Y:S01]  /*14e50*/  WARPGROUP.ARRIVE ;  /* 0x00000000000079c5 */ /* 0x000fe20000000000 */
[----:B------:R-:W-:-:S05]  /*14e60*/  @P2 FFMA.FTZ R0, R14, R8, R11 ;  /* 0x000000080e002223 */ /* 0x000fca000001000b */
[----:B------:R-:W-:Y:S03]  /*14e70*/  HGMMA.64x96x16.F32 R88, gdesc[UR4].tnspB, R88, gsb0 ;  /* 0x41600000045879f0 */ /* 0x000fe60008000858 */
[----:B------:R-:W-:Y:S02]  /*14e80*/  WARPGROUP.DEPBAR.LE gsb0, 0x0 ;  /* 0x00008000000079c5 */ /* 0x000fe40000010000 */
[----:B------:R-:W-:Y:S05]  /*14e90*/  @!P0 BRA `(.L_x_12450) ;  /* 0x0000000000048947 */ /* 0x000fea0003800000 */
[----:B------:R-:W-:Y:S01]  /*14ea0*/  BPT.TRAP 0x1 ;  /* 0x000000040000795c */ /* 0x000fe20000300000 */
.L_x_12450:
[----:B------:R-:W-:Y:S01]  /*14eb0*/  VIADD R6, R6, 0x2d860 ;  /* 0x0002d86006067836 */ /* 0x000fe20000000000 */
[----:B------:R-:W-:Y:S01]  /*14ec0*/  IADD3 R19, R19, 0x1, RZ ;  /* 0x0000000113137810 */ /* 0x000fe20007ffe0ff */
[----:B------:R-:W-:Y:S02]  /*14ed0*/  IMAD.U32 R9, RZ, RZ, UR40 ;  /* 0x00000028ff097e24 */ /* 0x000fe4000f8e00ff */
[-C--:B--2---:R-:W-:Y:S01]  /*14ee0*/  FMUL.FTZ R7, R88, R5.reuse ;  /* 0x0000000558077220 */ /* 0x084fe20000410000 */
[-C--:B---3--:R-:W-:Y:S01]  /*14ef0*/  FMUL.FTZ R28, R89, R5.reuse ;  /* 0x00000005591c7220 */ /* 0x088fe20000410000 */
        /* <DEDUP_REMOVED lines=14> */
[----:B-1----:R-:W-:Y:S01]  /*14fe0*/  SEL R4, RZ, 0x1, P0 ;  /* 0x00000001ff047807 */ /* 0x002fe20000000000 */
        /* <DEDUP_REMOVED lines=38> */
[----:B------:R-:W-:-:S11]  /*15250*/  SEL R19, R19, RZ, P0 ;  /* 0x000000ff13137207 */ /* 0x000fd60000000000 */
.L_x_12378:
[----:B------:R-:W3:Y:S01]  /*15260*/  LDL R52, [R1+0x98] ;  /* 0x0000980001347983 */ /* 0x000ee20000100800 */
[----:B------:R-:W-:Y:S05]  /*15270*/  WARPSYNC.ALL ;  /* 0x0000000000007948 */ /* 0x000fea0003800000 */
[----:B---3--:R-:W-:Y:S01]  /*15280*/  SHF.R.S32.HI R29, RZ, 0x1f, R52 ;  /* 0x0000001fff1d7819 */ /* 0x008fe20000011434 */
        /* <DEDUP_REMOVED lines=9> */
[----:B------:R-:W3:Y:S01]  /*15320*/  LDL R4, [R1+0xb0] ;  /* 0x0000b00001047983 */ /* 0x000ee20000100800 */
[----:B------:R-:W2:Y:S01]  /*15330*/  S2R R5, SR_SWINHI ;  /* 0x0000000000057919 */ /* 0x000ea20000002f00 */
[----:B------:R-:W-:Y:S05]  /*15340*/  WARPSYNC.ALL ;  /* 0x0000000000007948 */ /* 0x000fea0003800000 */
[----:B------:R-:W-:Y:S01]  /*15350*/  F2FP.F16.F32.PACK_AB R6, R93, R6 ;  /* 0x000000065d06723e */ /* 0x000fe200000000ff */
[----:B------:R-:W-:Y:S01]  /*15360*/  ULDC.64 UR4, c[0x0][0xc00] ;  /* 0x0003000000047ab9 */ /* 0x000fe20000000a00 */
[----:B------:R-:W-:Y:S01]  /*15370*/  F2FP.F16.F32.PACK_AB R26, R109, R26 ;  /* 0x0000001a6d1a723e */ /* 0x000fe200000000ff */
[----:B------:R-:W-:Y:S01]  /*15380*/  IMAD.MOV.U32 R40, RZ, RZ, RZ ;  /* 0x000000ffff287224 */ /* 0x000fe200078e00ff */
[----:B------:R-:W4:Y:S01]  /*15390*/  LDL R55, [R1+0x9c] ;  /* 0x00009c0001377983 */ /* 0x000f220000100800 */
[----:B------:R-:W0:Y:S01]  /*153a0*/  LDC R42, c[0x0][0xbe8] ;  /* 0x0002fa00ff2a7b82 */ /* 0x000e220000000800 */
[----:B------:R-:W-:-:S02]  /*153b0*/  MOV R20, R2 ;  /* 0x0000000200147202 */ /* 0x000fc40000000f00 */
[----:B--2---:R-:W-:-:S05]  /*153c0*/  MOV R21, R5 ;  /* 0x0000000500157202 */ /* 0x004fca0000000f00 */
[----:B------:R-:W-:Y:S01]  /*153d0*/  BAR.SYNC.DEFER_BLOCKING 0x1, 0x180 ;  /* 0x0046000000007b1d */ /* 0x000fe20000010000 */
[----:B---3--:R-:W-:-:S03]  /*153e0*/  IMAD.WIDE R4, R4, 0x2, R20 ;  /* 0x0000000204047825 */ /* 0x008fc600078e0214 */
[----:B------:R-:W-:-:S04]  /*153f0*/  IADD3 R31, P4, R4, 0x20, RZ ;  /* 0x00000020041f7810 */ /* 0x000fc80007f9e0ff */
[----:B------:R-:W-:Y:S02]  /*15400*/  LOP3.LUT R8, R31, 0x180, RZ, 0xc0, !PT ;  /* 0x000001801f087812 */ /* 0x000fe400078ec0ff */
[----:B------:R-:W-:Y:S02]  /*15410*/  IADD3 R37, P3, R4, 0x3000, RZ ;  /* 0x0000300004257810 */ /* 0x000fe40007f7e0ff */
[----:B------:R-:W-:Y:S02]  /*15420*/  SHF.R.U64 R8, R8, 0x3, RZ ;  /* 0x0000000308087819 */ /* 0x000fe400000012ff */
[C---:B------:R-:W-:Y:S02]  /*15430*/  IADD3 R39, P2, R4.reuse, 0x3020, RZ ;  /* 0x0000302004277810 */ /* 0x040fe40007f5e0ff */
[C---:B------:R-:W-:Y:S02]  /*15440*/  IADD3 R41, P1, R4.reuse, 0x6000, RZ ;  /* 0x0000600004297810 */ /* 0x040fe40007f3e0ff */
[----:B------:R-:W-:-:S02]  /*15450*/  LOP3.LUT R9, R4, 0x180, RZ, 0xc0, !PT ;  /* 0x0000018004097812 */ /* 0x000fc400078ec0ff */
[----:B-1----:R-:W-:Y:S02]  /*15460*/  IADD3 R32, P0, R4, 0x6020, RZ ;  /* 0x0000602004207810 */ /* 0x002fe40007f1e0ff */
[----:B----4-:R-:W-:Y:S02]  /*15470*/  LOP3.LUT R12, R8, R31, RZ, 0x3c, !PT ;  /* 0x0000001f080c7212 */ /* 0x010fe400078e3cff */
[----:B------:R-:W-:Y:S02]  /*15480*/  LOP3.LUT R8, R37, 0x180, RZ, 0xc0, !PT ;  /* 0x0000018025087812 */ /* 0x000fe400078ec0ff */
[----:B------:R-:W-:Y:S02]  /*15490*/  LOP3.LUT R10, R39, 0x180, RZ, 0xc0, !PT ;  /* 0x00000180270a7812 */ /* 0x000fe400078ec0ff */
[----:B------:R-:W-:Y:S02]  /*154a0*/  LOP3.LUT R30, R41, 0x180, RZ, 0xc0, !PT ;  /* 0x00000180291e7812 */ /* 0x000fe400078ec0ff */
[----:B------:R-:W-:-:S02]  /*154b0*/  SHF.R.U64 R9, R9, 0x3, RZ ;  /* 0x0000000309097819 */ /* 0x000fc400000012ff */
[----:B------:R-:W-:Y:S02]  /*154c0*/  LOP3.LUT R31, R32, 0x180, RZ, 0xc0, !PT ;  /* 0x00000180201f7812 */ /* 0x000fe400078ec0ff */
[----:B------:R-:W-:Y:S02]  /*154d0*/  SHF.R.U64 R8, R8, 0x3, RZ ;  /* 0x0000000308087819 */ /* 0x000fe400000012ff */
[----:B------:R-:W-:Y:S02]  /*154e0*/  SHF.R.U64 R10, R10, 0x3, RZ ;  /* 0x000000030a0a7819 */ /* 0x000fe400000012ff */
[----:B------:R-:W-:Y:S01]  /*154f0*/  SHF.R.U64 R30, R30, 0x3, RZ ;  /* 0x000000031e1e7819 */ /* 0x000fe200000012ff */
[--C-:B------:R-:W-:Y:S01]  /*15500*/  IMAD.X R13, RZ, RZ, R5.reuse, P4 ;  /* 0x000000ffff0d7224 */ /* 0x100fe200020e0605 */
[----:B------:R-:W-:Y:S01]  /*15510*/  LOP3.LUT R4, R9, R4, RZ, 0x3c, !PT ;  /* 0x0000000409047212 */ /* 0x000fe200078e3cff */
[--C-:B------:R-:W-:Y:S01]  /*15520*/  IMAD.X R15, RZ, RZ, R5.reuse, P3 ;  /* 0x000000ffff0f7224 */ /* 0x100fe200018e0605 */
[----:B------:R-:W-:Y:S01]  /*15530*/  SHF.R.U64 R31, R31, 0x3, RZ ;  /* 0x000000031f1f7819 */ /* 0x000fe200000012ff */
[----:B------:R-:W-:Y:S01]  /*15540*/  IMAD.X R25, RZ, RZ, R5, P2 ;  /* 0x000000ffff197224 */ /* 0x000fe200010e0605 */
[----:B------:R-:W-:-:S02]  /*15550*/  LOP3.LUT R14, R8, R37, RZ, 0x3c, !PT ;  /* 0x00000025080e7212 */ /* 0x000fc400078e3cff */
[----:B------:R-:W-:Y:S02]  /*15560*/  LOP3.LUT R24, R10, R39, RZ, 0x3c, !PT ;  /* 0x000000270a187212 */ /* 0x000fe400078e3cff */
[----:B------:R-:W-:Y:S01]  /*15570*/  LOP3.LUT R8, R30, R41, RZ, 0x3c, !PT ;  /* 0x000000291e087212 */ /* 0x000fe200078e3cff */
[----:B------:R-:W-:Y:S01]  /*15580*/  IMAD.X R11, RZ, RZ, R5, P0 ;  /* 0x000000ffff0b7224 */ /* 0x000fe200000e0605 */
[----:B------:R-:W-:Y:S02]  /*15590*/  MOV R30, R4 ;  /* 0x00000004001e7202 */ /* 0x000fe40000000f00 */
[----:B------:R-:W-:Y:S02]  /*155a0*/  IADD3.X R9, RZ, R5, RZ, P1, !PT ;  /* 0x00000005ff097210 */ /* 0x000fe40000ffe4ff */
[----:B------:R-:W-:Y:S02]  /*155b0*/  LOP3.LUT R10, R31, R32, RZ, 0x3c, !PT ;  /* 0x000000201f0a7212 */ /* 0x000fe400078e3cff */
[----:B------:R-:W-:-:S02]  /*155c0*/  F2FP.F16.F32.PACK_AB R4, R28, R7 ;  /* 0x000000071c04723e */ /* 0x000fc400000000ff */
[----:B------:R-:W-:Y:S02]  /*155d0*/  F2FP.F16.F32.PACK_AB R5, R91, R90 ;  /* 0x0000005a5b05723e */ /* 0x000fe400000000ff */
[----:B------:R-:W-:Y:S02]  /*155e0*/  F2FP.F16.F32.PACK_AB R7, R95, R94 ;  /* 0x0000005e5f07723e */ /* 0x000fe400000000ff */
[----:B------:R-:W-:Y:S02]  /*155f0*/  MOV R36, R12 ;  /* 0x0000000c00247202 */ /* 0x000fe40000000f00 */
[----:B------:R-:W-:Y:S02]  /*15600*/  MOV R32, R14 ;  /* 0x0000000e00207202 */ /* 0x000fe40000000f00 */
[----:B------:R-:W-:Y:S02]  /*15610*/  MOV R31, R24 ;  /* 0x00000018001f7202 */ /* 0x000fe40000000f00 */
[----:B------:R-:W-:-:S02]  /*15620*/  F2FP.F16.F32.PACK_AB R12, R27, R96 ;  /* 0x000000601b0c723e */ /* 0x000fc400000000ff */
[----:B------:R-:W-:Y:S02]  /*15630*/  F2FP.F16.F32.PACK_AB R13, R99, R98 ;  /* 0x00000062630d723e */ /* 0x000fe400000000ff */
[----:B------:R-:W-:Y:S02]  /*15640*/  F2FP.F16.F32.PACK_AB R14, R101, R100 ;  /* 0x00000064650e723e */ /* 0x000fe400000000ff */
[----:B------:R-:W-:Y:S02]  /*15650*/  F2FP.F16.F32.PACK_AB R15, R103, R102 ;  /* 0x00000066670f723e */ /* 0x000fe400000000ff */
[----:B------:R-:W-:Y:S02]  /*15660*/  F2FP.F16.F32.PACK_AB R24, R105, R104 ;  /* 0x000000686918723e */ /* 0x000fe400000000ff */
[----:B------:R-:W-:Y:S02]  /*15670*/  F2FP.F16.F32.PACK_AB R25, R107, R106 ;  /* 0x0000006a6b19723e */ /* 0x000fe400000000ff */
[----:B------:R-:W-:Y:S01]  /*15680*/  F2FP.F16.F32.PACK_AB R27, R111, R110 ;  /* 0x0000006e6f1b723e */ /* 0x000fe200000000ff */
[----:B------:R1:W-:Y:S04]  /*15690*/  STSM.16.M88.4 [R30], R4 ;  /* 0x000000041e007844 */ /* 0x0003e80000000200 */
[----:B------:R-:W-:Y:S04]  /*156a0*/  STSM.16.M88.4 [R36], R12 ;  /* 0x0000000c24007844 */ /* 0x000fe80000000200 */
[----:B------:R2:W-:Y:S01]  /*156b0*/  STSM.16.M88.4 [R32], R24 ;  /* 0x0000001820007844 */ /* 0x0005e20000000200 */
[----:B------:R-:W-:-:S02]  /*156c0*/  ISETP.NE.U32.AND P0, PT, RZ, UR4, PT ;  /* 0x00000004ff007c0c */ /* 0x000fc4000bf05070 */
[----:B------:R-:W-:Y:S02]  /*156d0*/  MOV R28, R10 ;  /* 0x0000000a001c7202 */ /* 0x000fe40000000f00 */
[----:B------:R-:W-:Y:S02]  /*156e0*/  F2FP.F16.F32.PACK_AB R10, R125, R124 ;  /* 0x0000007c7d0a723e */ /* 0x000fe400000000ff */
[----:B------:R-:W-:Y:S02]  /*156f0*/  F2FP.F16.F32.PACK_AB R11, R127, R126 ;  /* 0x0000007e7f0b723e */ /* 0x000fe400000000ff */
[----:B-1----:R-:W-:Y:S01]  /*15700*/  MOV R30, R8 ;  /* 0x00000008001e7202 */ /* 0x002fe20000000f00 */
[C---:B--2---:R-:W-:Y:S01]  /*15710*/  IMAD.SHL.U32 R26, R52.reuse, 0x4, RZ ;  /* 0x00000004341a7824 */ /* 0x044fe200078e00ff */
[----:B------:R-:W-:Y:S02]  /*15720*/  SHF.L.U64.HI R32, R52, 0x2, R29 ;  /* 0x0000000234207819 */ /* 0x000fe4000001021d */
[----:B------:R-:W-:-:S02]  /*15730*/  F2FP.F16.F32.PACK_AB R4, R113, R112 ;  /* 0x000000707104723e */ /* 0x000fc400000000ff */
[----:B------:R-:W-:Y:S02]  /*15740*/  IADD3 R24, P1, R26, UR4, RZ ;  /* 0x000000041a187c10 */ /* 0x000fe4000ff3e0ff */
        /* <DEDUP_REMOVED lines=9> */
[----:B------:R-:W-:Y:S02]  /*157e0*/  ISETP.NE.AND.EX P0, PT, RZ, UR5, PT, P0 ;  /* 0x00000005ff007c0c */ /* 0x000fe4000bf05300 */
[----:B------:R-:W-:Y:S01]  /*157f0*/  IADD3.X R25, R32, UR5, RZ, P1, !PT ;  /* 0x0000000520197c10 */ /* 0x000fe20008ffe4ff */
[----:B------:R-:W-:Y:S01]  /*15800*/  ULDC.64 UR4, c[0x0][0xc08] ;  /* 0x0003020000047ab9 */ /* 0x000fe20000000a00 */
[----:B------:R1:W-:Y:S01]  /*15810*/  STSM.16.M88.4 [R31], R4 ;  /* 0x000000041f007844 */ /* 0x0003e20000000200 */
[----:B------:R-:W-:-:S03]  /*15820*/  ISETP.NE.U32.AND P2, PT, RZ, UR4, PT ;  /* 0x00000004ff007c0c */ /* 0x000fc6000bf45070 */
[----:B------:R2:W-:Y:S01]  /*15830*/  STSM.16.M88.4 [R30], R8 ;  /* 0x000000081e007844 */ /* 0x0005e20000000200 */
[----:B------:R-:W-:-:S03]  /*15840*/  ISETP.NE.AND.EX P2, PT, RZ, UR5, PT, P2 ;  /* 0x00000005ff007c0c */ /* 0x000fc6000bf45320 */
[----:B------:R2:W-:Y:S01]  /*15850*/  STSM.16.M88.4 [R28], R12 ;  /* 0x0000000c1c007844 */ /* 0x0005e20000000200 */
[----:B------:R-:W-:Y:S09]  /*15860*/  BAR.SYNC.DEFER_BLOCKING 0x1, 0x180 ;  /* 0x0046000000007b1d */ /* 0x000ff20000010000 */
[----:B-1----:R-:W-:Y:S01]  /*15870*/  @P2 IADD3 R4, P3, R26, UR4, RZ ;  /* 0x000000041a042c10 */ /* 0x002fe2000ff7e0ff */
[----:B------:R-:W-:-:S02]  /*15880*/  ULDC UR4, c[0x0][0xa88] ;  /* 0x0002a20000047ab9 */ /* 0x000fc40000000800 */
[----:B------:R-:W-:Y:S01]  /*15890*/  IMAD.U32 R7, RZ, RZ, UR4 ;  /* 0x00000004ff077e24 */ /* 0x000fe2000f8e00ff */
[----:B------:R-:W-:Y:S01]  /*158a0*/  @P2 IADD3.X R5, R32, UR5, RZ, P3, !PT ;  /* 0x0000000520052c10 */ /* 0x000fe20009ffe4ff */
[----:B------:R2:W5:Y:S04]  /*158b0*/  @P0 LDG.E R40, desc[UR38][R24.64] ;  /* 0x0000002618280981 */ /* 0x000568000c1e1900 */
[----:B------:R2:W5:Y:S01]  /*158c0*/  @P2 LDG.E R7, desc[UR38][R4.64] ;  /* 0x0000002604072981 */ /* 0x000562000c1e1900 */
[----:B0-----:R-:W-:-:S13]  /*158d0*/  ISETP.NE.AND P1, PT, R42, 0x1, PT ;  /* 0x000000012a00780c */ /* 0x001fda0003f25270 */
[----:B------:R-:W0:Y:S08]  /*158e0*/  @P1 LDC R6, c[0x0][0xbec] ;  /* 0x0002fb00ff061b82 */ /* 0x000e300000000800 */
[----:B------:R-:W1:Y:S01]  /*158f0*/  @P1 LDC R27, c[0x0][0xbf0] ;  /* 0x0002fc00ff1b1b82 */ /* 0x000e620000000800 */
[----:B------:R-:W-:Y:S01]  /*15900*/  SHF.R.S32.HI R43, RZ, 0x1f, R55 ;  /* 0x0000001fff2b7819 */ /* 0x000fe20000011437 */
[----:B--2---:R-:W-:Y:S06]  /*15910*/  @P2 BRA `(.L_x_12453) ;  /* 0x0000000000102947 */ /* 0x004fec0003800000 */
[----:B------:R-:W-:Y:S05]  /*15920*/  @!P0 BRA `(.L_x_12453) ;  /* 0x00000000000c8947 */ /* 0x000fea0003800000 */
[----:B------:R-:W2:Y:S04]  /*15930*/  LDG.E R4, desc[UR38][R24.64] ;  /* 0x0000002618047981 */ /* 0x000ea8000c1e1900 */
[----:B-----5:R-:W2:Y:S02]  /*15940*/  LDG.E R7, desc[UR38][R24.64+0x4] ;  /* 0x0000042618077981 */ /* 0x020ea4000c1e1900 */
[----:B--2---:R-:W-:-:S07]  /*15950*/  IADD3 R7, -R4, R7, RZ ;  /* 0x0000000704077210 */ /* 0x004fce0007ffe1ff */
.L_x_12453:
[----:B------:R-:W2:Y:S01]  /*15960*/  LDL R8, [R1+0x94] ;  /* 0x0000940001087983 */ /* 0x000ea20000100800 */
[----:B------:R-:W-:Y:S01]  /*15970*/  ULDC.64 UR4, c[0x0][0xb90] ;  /* 0x0002e40000047ab9 */ /* 0x000fe20000000a00 */
[----:B------:R-:W3:Y:S01]  /*15980*/  S2R R5, SR_TID.X ;  /* 0x0000000000057919 */ /* 0x000ee20000002100 */
[----:B-----5:R-:W-:Y:S02]  /*15990*/  SHF.R.S32.HI R41, RZ, 0x1f, R40 ;  /* 0x0000001fff297819 */ /* 0x020fe40000011428 */
[----:B------:R-:W-:Y:S01]  /*159a0*/  SEL R48, R29, RZ, !P0 ;  /* 0x000000ff1d307207 */ /* 0x000fe20004000000 */
[----:B------:R-:W2:Y:S01]  /*159b0*/  LDL.LU R54, [R1+0x84] ;  /* 0x0000840001367983 */ /* 0x000ea20000300800 */
[----:B------:R-:W-:Y:S01]  /*159c0*/  IMAD R4, R43, UR4, RZ ;  /* 0x000000042b047c24 */ /* 0x000fe2000f8e02ff */
[----:B------:R-:W-:Y:S01]  /*159d0*/  SEL R49, R52, RZ, !P0 ;  /* 0x000000ff34317207 */ /* 0x000fe20004000000 */
[----:B------:R-:W-:Y:S01]  /*159e0*/  IMAD R50, R7, R42, RZ ;  /* 0x0000002a07327224 */ /* 0x000fe200078e02ff */
[----:B------:R-:W4:Y:S01]  /*159f0*/  LDL R10, [R1+0xac] ;  /* 0x0000ac00010a7983 */ /* 0x000f220000100800 */
[----:B------:R-:W-:Y:S01]  /*15a00*/  IMAD R13, R55, UR5, R4 ;  /* 0x00000005370d7c24 */ /* 0x000fe2000f8e0204 */
[----:B------:R-:W4:Y:S01]  /*15a10*/  @P1 LDC R51, c[0x0][0xbec] ;  /* 0x0002fb00ff331b82 */ /* 0x000f220000000800 */
[----:B---3--:R-:W-:-:S02]  /*15a20*/  VIADD R24, R5, 0xffffff80 ;  /* 0xffffff8005187836 */ /* 0x008fc40000000000 */
[----:B------:R-:W-:Y:S01]  /*15a30*/  IMAD.WIDE.U32 R4, R55, UR4, R40 ;  /* 0x0000000437047c25 */ /* 0x000fe2000f8e0028 */
[----:B------:R-:W-:Y:S02]  /*15a40*/  ULDC.64 UR4, c[0x0][0xb98] ;  /* 0x0002e60000047ab9 */ /* 0x000fe40000000a00 */
[--C-:B------:R-:W-:Y:S02]  /*15a50*/  SHF.R.S32.HI R56, RZ, 0x1f, R24.reuse ;  /* 0x0000001fff387819 */ /* 0x100fe40000011418 */
[----:B------:R-:W-:Y:S02]  /*15a60*/  SHF.R.S32.HI R53, RZ, 0x1f, R24 ;  /* 0x0000001fff357819 */ /* 0x000fe40000011418 */
[-C--:B------:R-:W-:Y:S02]  /*15a70*/  LEA.HI R56, R56, R24.reuse, RZ, 0x2 ;  /* 0x0000001838387211 */ /* 0x080fe400078f10ff */
[----:B------:R-:W-:Y:S02]  /*15a80*/  LEA.HI R53, R53, R24, RZ, 0x2 ;  /* 0x0000001835357211 */ /* 0x000fe400078f10ff */
[----:B------:R-:W-:-:S05]  /*15a90*/  LOP3.LUT R56, R56, 0xfffffffc, RZ, 0xc0, !PT ;  /* 0xfffffffc38387812 */ /* 0x000fca00078ec0ff */
[----:B------:R-:W-:Y:S01]  /*15aa0*/  IMAD.IADD R56, R24, 0x1, -R56 ;  /* 0x0000000118387824 */ /* 0x000fe200078e0a38 */
[----:B------:R-:W-:-:S04]  /*15ab0*/  SHF.R.S32.HI R53, RZ, 0x2, R53 ;  /* 0x00000002ff357819 */ /* 0x000fc80000011435 */
[----:B------:R-:W-:Y:S01]  /*15ac0*/  SHF.L.U32 R32, R56, 0x3, RZ ;  /* 0x0000000338207819 */ /* 0x000fe200000006ff */
[----:B------:R-:W-:-:S04]  /*15ad0*/  IMAD.IADD R5, R5, 0x1, R13 ;  /* 0x0000000105057824 */ /* 0x000fc800078e020d */
[----:B------:R-:W-:Y:S02]  /*15ae0*/  IMAD R11, R53, 0x20, R32 ;  /* 0x00000020350b7824 */ /* 0x000fe400078e0220 */
[----:B------:R-:W-:-:S04]  /*15af0*/  IMAD.WIDE.U32 R4, R49, UR4, R4 ;  /* 0x0000000431047c25 */ /* 0x000fc8000f8e0004 */
[----:B------:R-:W-:Y:S01]  /*15b00*/  IMAD.WIDE R20, R11, 0x2, R20 ;  /* 0x000000020b147825 */ /* 0x000fe200078e0214 */
[----:B------:R-:W-:-:S04]  /*15b10*/  SHF.R.S32.HI R14, RZ, 0x1f, R24 ;  /* 0x0000001fff0e7819 */ /* 0x000fc80000011418 */
[----:B------:R-:W-:-:S04]  /*15b20*/  LEA.HI R14, R14, R24, RZ, 0x7 ;  /* 0x000000180e0e7211 */ /* 0x000fc800078f38ff */
[----:B------:R-:W-:-:S04]  /*15b30*/  LOP3.LUT R14, R14, 0xffffff80, RZ, 0xc0, !PT ;  /* 0xffffff800e0e7812 */ /* 0x000fc800078ec0ff */
[----:B------:R-:W-:Y:S02]  /*15b40*/  IADD3 R14, R24, -R14, RZ ;  /* 0x8000000e180e7210 */ /* 0x000fe40007ffe0ff */
[C---:B------:R-:W-:Y:S02]  /*15b50*/  IADD3 R25, P5, R20.reuse, 0x4800, RZ ;  /* 0x0000480014197810 */ /* 0x040fe40007fbe0ff */
[----:B------:R-:W-:Y:S02]  /*15b60*/  IADD3 R29, P4, R20, 0x6000, RZ ;  /* 0x00006000141d7810 */ /* 0x000fe40007f9e0ff */
[----:B------:R-:W-:Y:S02]  /*15b70*/  LOP3.LUT R24, R25, 0x180, RZ, 0xc0, !PT ;  /* 0x0000018019187812 */ /* 0x000fe400078ec0ff */
[----:B------:R-:W-:Y:S02]  /*15b80*/  LOP3.LUT R28, R29, 0x180, RZ, 0xc0, !PT ;  /* 0x000001801d1c7812 */ /* 0x000fe400078ec0ff */
[----:B------:R-:W-:-:S02]  /*15b90*/  SHF.R.U64 R24, R24, 0x3, RZ ;  /* 0x0000000318187819 */ /* 0x000fc400000012ff */
[----:B------:R-:W-:Y:S02]  /*15ba0*/  SHF.R.U64 R28, R28, 0x3, RZ ;  /* 0x000000031c1c7819 */ /* 0x000fe400000012ff */
[----:B------:R-:W-:Y:S02]  /*15bb0*/  LOP3.LUT R24, R24, R25, RZ, 0x3c, !PT ;  /* 0x0000001918187212 */ /* 0x000fe400078e3cff */
[----:B------:R-:W-:Y:S01]  /*15bc0*/  LOP3.LUT R28, R28, R29, RZ, 0x3c, !PT ;  /* 0x0000001d1c1c7212 */ /* 0x000fe200078e3cff */
[----:B------:R-:W-:Y:S01]  /*15bd0*/  IMAD.X R29, RZ, RZ, R21, P4 ;  /* 0x000000ffff1d7224 */ /* 0x000fe200020e0615 */
[----:B------:R-:W-:Y:S01]  /*15be0*/  IADD3.X R25, RZ, R21, RZ, P5, !PT ;  /* 0x00000015ff197210 */ /* 0x000fe20002ffe4ff */
[----:B------:R-:W-:Y:S01]  /*15bf0*/  BSSY B1, `(.L_x_12454) ;  /* 0x000007d000017945 */ /* 0x000fe20003800000 */
[----:B--2---:R-:W-:-:S04]  /*15c00*/  IMAD.IADD R15, R8, 0x1, R54 ;  /* 0x00000001080f7824 */ /* 0x004fc800078e0236 */
[----:B0-----:R-:W-:-:S04]  /*15c10*/  @P1 IMAD.HI.U32 R6, R15, R6, RZ ;  /* 0x000000060f061227 */ /* 0x001fc800078e00ff */
[----:B------:R-:W-:Y:S01]  /*15c20*/  IMAD.MOV.U32 R9, RZ, RZ, R15 ;  /* 0x000000ffff097224 */ /* 0x000fe200078e000f */
[----:B-1----:R-:W-:Y:S01]  /*15c30*/  @P1 SHF.R.U32.HI R9, RZ, R27, R6 ;  /* 0x0000001bff091219 */ /* 0x002fe20000011606 */
[----:B------:R-:W-:-:S04]  /*15c40*/  IMAD R6, R48, UR4, RZ ;  /* 0x0000000430067c24 */ /* 0x000fc8000f8e02ff */
[----:B------:R-:W-:-:S04]  /*15c50*/  IMAD.MOV R13, RZ, RZ, -R9 ;  /* 0x000000ffff0d7224 */ /* 0x000fc800078e0a09 */
        /* <DEDUP_REMOVED lines=12> */
[----:B------:R-:W-:Y:S01]  /*15d20*/  IMAD.IADD R5, R5, 0x1, R15 ;  /* 0x0000000105057824 */ /* 0x000fe200078e020f */
[----:B------:R-:W-:-:S04]  /*15d30*/  IADD3 R9, P2, R20, 0x1800, RZ ;  /* 0x0000180014097810 */ /* 0x000fc80007f5e0ff */
[----:B------:R-:W-:Y:S01]  /*15d40*/  LEA.HI.X R4, R4, UR5, R5, 0x2, P0 ;  /* 0x0000000504047c11 */ /* 0x000fe200080f1405 */
[----:B------:R-:W-:Y:S01]  /*15d50*/  SHFL.IDX PT, R44, R6, RZ, 0x1c1f ;  /* 0x001c1fff062c7589 */ /* 0x000fe200000e0000 */
[----:B------:R-:W-:Y:S01]  /*15d60*/  LOP3.LUT R8, R9, 0x180, RZ, 0xc0, !PT ;  /* 0x0000018009087812 */ /* 0x000fe200078ec0ff */
[----:B------:R-:W-:Y:S02]  /*15d70*/  ULDC.64 UR4, c[0x0][0xaa0] ;  /* 0x0002a80000047ab9 */ /* 0x000fe40000000a00 */
[----:B------:R-:W0:Y:S01]  /*15d80*/  SHFL.IDX PT, R45, R4, RZ, 0x1c1f ;  /* 0x001c1fff042d7589 */ /* 0x000e2200000e0000 */
[----:B------:R-:W-:Y:S01]  /*15d90*/  SHF.R.U64 R8, R8, 0x3, RZ ;  /* 0x0000000308087819 */ /* 0x000fe200000012ff */
[----:B----4-:R-:W-:Y:S01]  /*15da0*/  IMAD.IADD R5, R10, 0x1, R54 ;  /* 0x000000010a057824 */ /* 0x010fe200078e0236 */
[----:B------:R-:W-:Y:S01]  /*15db0*/  LOP3.LUT P0, RZ, R14, 0x3, RZ, 0xc0, !PT ;  /* 0x000000030eff7812 */ /* 0x000fe2000780c0ff */
[----:B------:R-:W-:Y:S01]  /*15dc0*/  SHFL.IDX PT, R46, R6, 0x1, 0x1c1f ;  /* 0x003c1f00062e7f89 */ /* 0x000fe200000e0000 */
[----:B------:R-:W-:-:S02]  /*15dd0*/  IADD3 R13, P3, R20, 0x3000, RZ ;  /* 0x00003000140d7810 */ /* 0x000fc40007f7e0ff */
[----:B------:R-:W-:Y:S01]  /*15de0*/  LOP3.LUT R8, R8, R9, RZ, 0x3c, !PT ;  /* 0x0000000908087212 */ /* 0x000fe200078e3cff */
[----:B------:R1:W2:Y:S01]  /*15df0*/  SHFL.IDX PT, R47, R4, 0x1, 0x1c1f ;  /* 0x003c1f00042f7f89 */ /* 0x0002a200000e0000 */
[----:B------:R-:W-:Y:S01]  /*15e00*/  IMAD.X R9, RZ, RZ, R21, P2 ;  /* 0x000000ffff097224 */ /* 0x000fe200010e0615 */
[----:B------:R-:W-:Y:S02]  /*15e10*/  ISETP.GE.OR P2, PT, R5, R50, P0 ;  /* 0x000000320500720c */ /* 0x000fe40000746670 */
[----:B------:R-:W-:Y:S01]  /*15e20*/  LOP3.LUT R12, R13, 0x180, RZ, 0xc0, !PT ;  /* 0x000001800d0c7812 */ /* 0x000fe200078ec0ff */
[----:B------:R-:W-:-:S03]  /*15e30*/  VIADD R5, R5, 0x8 ;  /* 0x0000000805057836 */ /* 0x000fc60000000000 */
[----:B------:R-:W-:Y:S02]  /*15e40*/  SHF.R.U64 R12, R12, 0x3, RZ ;  /* 0x000000030c0c7819 */ /* 0x000fe400000012ff */
[----:B------:R-:W-:Y:S02]  /*15e50*/  ISETP.GE.OR P0, PT, R5, R50, P0 ;  /* 0x000000320500720c */ /* 0x000fe40000706670 */
[----:B------:R-:W-:Y:S01]  /*15e60*/  LOP3.LUT R12, R12, R13, RZ, 0x3c, !PT ;  /* 0x0000000d0c0c7212 */ /* 0x000fe200078e3cff */
[----:B------:R-:W-:Y:S01]  /*15e70*/  IMAD.X R13, RZ, RZ, R21, P3 ;  /* 0x000000ffff0d7224 */ /* 0x000fe200018e0615 */
[C---:B------:R-:W-:Y:S02]  /*15e80*/  IADD3 R7, P3, R20.reuse, 0x7800, RZ ;  /* 0x0000780014077810 */ /* 0x040fe40007f7e0ff */
[----:B------:R-:W-:Y:S01]  /*15e90*/  LOP3.LUT R11, R20, 0x180, RZ, 0xc0, !PT ;  /* 0x00000180140b7812 */ /* 0x000fe200078ec0ff */
[----:B0-----:R0:W-:Y:S01]  /*15ea0*/  @!P2 ST.E desc[UR38][R44.64], R3 ;  /* 0x000000032c00a985 */ /* 0x0011e2000c101926 */
[----:B-1----:R-:W-:Y:S01]  /*15eb0*/  LOP3.LUT R4, R7, 0x180, RZ, 0xc0, !PT ;  /* 0x0000018007047812 */ /* 0x002fe200078ec0ff */
[----:B------:R-:W-:Y:S01]  /*15ec0*/  IMAD R41, R41, UR4, RZ ;  /* 0x0000000429297c24 */ /* 0x000fe2000f8e02ff */
[----:B------:R-:W-:-:S02]  /*15ed0*/  SHF.R.U64 R11, R11, 0x3, RZ ;  /* 0x000000030b0b7819 */ /* 0x000fc400000012ff */
[----:B------:R-:W-:Y:S01]  /*15ee0*/  SHF.R.U64 R4, R4, 0x3, RZ ;  /* 0x0000000304047819 */ /* 0x000fe200000012ff */
[----:B0-----:R-:W0:Y:S01]  /*15ef0*/  @P1 LDC R45, c[0x0][0xbf0] ;  /* 0x0002fc00ff2d1b82 */ /* 0x001e220000000800 */
[----:B------:R-:W-:Y:S01]  /*15f00*/  LOP3.LUT R20, R11, R20, RZ, 0x3c, !PT ;  /* 0x000000140b147212 */ /* 0x000fe200078e3cff */
[----:B--2---:R1:W-:Y:S01]  /*15f10*/  @!P0 ST.E desc[UR38][R46.64], R0 ;  /* 0x000000002e008985 */ /* 0x0043e2000c101926 */
[C---:B------:R-:W-:Y:S02]  /*15f20*/  IMAD R3, R40.reuse, UR5, R41 ;  /* 0x0000000528037c24 */ /* 0x040fe4000f8e0229 */
[----:B------:R-:W-:Y:S01]  /*15f30*/  IMAD.WIDE.U32 R40, R40, UR4, RZ ;  /* 0x0000000428287c25 */ /* 0x000fe2000f8e00ff */
[----:B------:R-:W-:Y:S01]  /*15f40*/  LOP3.LUT R36, R4, R7, RZ, 0x3c, !PT ;  /* 0x0000000704247212 */ /* 0x000fe200078e3cff */
[----:B------:R-:W-:Y:S01]  /*15f50*/  ULDC.64 UR4, c[0x0][0xae8] ;  /* 0x0002ba0000047ab9 */ /* 0x000fe20000000a00 */
[----:B------:R2:W5:Y:S01]  /*15f60*/  LD.E.128 R4, desc[UR38][R20.64] ;  /* 0x0000002614047980 */ /* 0x000562000c101d00 */
[----:B-1----:R-:W-:-:S03]  /*15f70*/  IMAD R0, R56, 0x60, R53 ;  /* 0x0000006038007824 */ /* 0x002fc600078e0235 */
[----:B------:R-:W5:Y:S01]  /*15f80*/  LD.E.128 R8, desc[UR38][R8.64] ;  /* 0x0000002608087980 */ /* 0x000f62000c101d00 */
[----:B------:R-:W-:Y:S02]  /*15f90*/  IMAD.X R37, RZ, RZ, R21, P3 ;  /* 0x000000ffff257224 */ /* 0x000fe400018e0615 */
[----:B--2---:R-:W-:Y:S01]  /*15fa0*/  IMAD.MOV.U32 R20, RZ, RZ, R40 ;  /* 0x000000ffff147224 */ /* 0x004fe200078e0028 */
[----:B------:R-:W-:Y:S01]  /*15fb0*/  IADD3 R40, R54, R0, RZ ;  /* 0x0000000036287210 */ /* 0x000fe20007ffe0ff */
[----:B------:R-:W-:Y:S01]  /*15fc0*/  IMAD.IADD R21, R41, 0x1, R3 ;  /* 0x0000000129157824 */ /* 0x000fe200078e0203 */
[----:B------:R-:W5:Y:S01]  /*15fd0*/  LD.E.128 R12, desc[UR38][R12.64] ;  /* 0x000000260c0c7980 */ /* 0x000f62000c101d00 */
[----:B------:R-:W-:Y:S02]  /*15fe0*/  IMAD R43, R43, UR4, RZ ;  /* 0x000000042b2b7c24 */ /* 0x000fe4000f8e02ff */
[----:B------:R-:W-:Y:S01]  /*15ff0*/  @P1 IMAD.HI.U32 R0, R40, R51, RZ ;  /* 0x0000003328001227 */ /* 0x000fe200078e00ff */
[----:B------:R-:W5:Y:S03]  /*16000*/  LD.E.128 R24, desc[UR38][R24.64] ;  /* 0x0000002618187980 */ /* 0x000f66000c101d00 */
[C---:B------:R-:W-:Y:S01]  /*16010*/  IMAD R43, R55.reuse, UR5, R43 ;  /* 0x00000005372b7c24 */ /* 0x040fe2000f8e022b */
[----:B------:R-:W5:Y:S01]  /*16020*/  LD.E.128 R28, desc[UR38][R28.64] ;  /* 0x000000261c1c7980 */ /* 0x000f62000c101d00 */
[----:B------:R-:W-:Y:S01]  /*16030*/  IMAD.WIDE.U32 R20, R55, UR4, R20 ;  /* 0x0000000437147c25 */ /* 0x000fe2000f8e0014 */
[----:B------:R-:W-:-:S02]  /*16040*/  ULDC.64 UR4, c[0x0][0xaf0] ;  /* 0x0002bc0000047ab9 */ /* 0x000fc40000000a00 */
[----:B------:R-:W5:Y:S01]  /*16050*/  LD.E.128 R36, desc[UR38][R36.64] ;  /* 0x0000002624247980 */ /* 0x000f62000c101d00 */
[----:B------:R-:W-:Y:S01]  /*16060*/  IMAD.MOV.U32 R3, RZ, RZ, R40 ;  /* 0x000000ffff037224 */ /* 0x000fe200078e0028 */
[----:B0-----:R-:W-:Y:S01]  /*16070*/  @P1 SHF.R.U32.HI R3, RZ, R45, R0 ;  /* 0x0000002dff031219 */ /* 0x001fe20000011600 */
[----:B------:R-:W-:Y:S01]  /*16080*/  IMAD.IADD R21, R21, 0x1, R43 ;  /* 0x0000000115157824 */ /* 0x000fe200078e022b */
[----:B------:R-:W-:Y:S01]  /*16090*/  @!PT LDS RZ, [RZ] ;  /* 0x00000000fffff984 */ /* 0x000fe20000000800 */
[----:B------:R-:W-:Y:S01]  /*160a0*/  @!PT LDS RZ, [RZ] ;  /* 0x00000000fffff984 */ /* 0x000fe20000000800 */
[----:B------:R-:W-:Y:S01]  /*160b0*/  @!PT LDS RZ, [RZ] ;  /* 0x00000000fffff984 */ /* 0x000fe20000000800 */
[----:B------:R-:W-:Y:S01]  /*160c0*/  @!PT LDS RZ, [RZ] ;  /* 0x00000000fffff984 */ /* 0x000fe20000000800 */
[----:B------:R0:W-:Y:S06]  /*160d0*/  MEMBAR.ALL.CTA ;  /* 0x0000000000007992 */ /* 0x0001ec0000008000 */
[----:B0-----:R-:W0:Y:S01]  /*160e0*/  FENCE.VIEW.ASYNC.S ;  /* 0x00000000000073c6 */ /* 0x001e220000000000 */
[----:B------:R-:W-:Y:S01]  /*160f0*/  IMAD R48, R48, UR4, RZ ;  /* 0x0000000430307c24 */ /* 0x000fe2000f8e02ff */
[----:B------:R-:W-:Y:S01]  /*16100*/  SHF.R.S32.HI R0, RZ, 0x1f, R3 ;  /* 0x0000001fff007819 */ /* 0x000fe20000011403 */
[----:B------:R-:W-:-:S04]  /*16110*/  IMAD.WIDE.U32 R20, R49, UR4, R20 ;  /* 0x0000000431147c25 */ /* 0x000fc8000f8e0014 */
        /* <DEDUP_REMOVED lines=13> */
[----:B------:R-:W-:Y:S01]  /*161f0*/  IMAD.WIDE.U32 R20, R41, UR4, R20 ;  /* 0x0000000429147c25 */ /* 0x000fe2000f8e0014 */
[----:B------:R-:W-:-:S03]  /*16200*/  ULDC.64 UR4, c[0x0][0xa80] ;  /* 0x0002a00000047ab9 */ /* 0x000fc60000000a00 */
[----:B------:R-:W-:Y:S01]  /*16210*/  IMAD.IADD R3, R21, 0x1, R3 ;  /* 0x0000000115037824 */ /* 0x000fe200078e0203 */
[----:B------:R-:W-:Y:S01]  /*16220*/  LEA R46, P0, R20, UR4, 0x1 ;  /* 0x00000004142e7c11 */ /* 0x000fe2000f8008ff */
[----:B------:R-:W-:-:S03]  /*16230*/  IMAD.IADD R49, R53, 0x1, R54 ;  /* 0x0000000135317824 */ /* 0x000fc600078e0236 */
[----:B------:R-:W-:Y:S02]  /*16240*/  LEA.HI.X R47, R20, UR5, R3, 0x1, P0 ;  /* 0x00000005142f7c11 */ /* 0x000fe400080f0c03 */
[----:B------:R-:W-:Y:S01]  /*16250*/  ISETP.GE.AND P0, PT, R49, R50, PT ;  /* 0x000000323100720c */ /* 0x000fe20003f06270 */
[----:B------:R-:W-:Y:S01]  /*16260*/  VIADD R0, R2, 0x2d820 ;  /* 0x0002d82002007836 */ /* 0x000fe20000000000 */
[C---:B------:R-:W-:Y:S01]  /*16270*/  IADD3 R53, R32.reuse, 0x20, RZ ;  /* 0x0000002020357810 */ /* 0x040fe20007ffe0ff */
[----:B------:R-:W-:-:S03]  /*16280*/  VIADD R51, R32, 0x40 ;  /* 0x0000004020337836 */ /* 0x000fc60000000000 */
[----:B------:R-:W-:Y:S01]  /*16290*/  PRMT R0, RZ, 0x654, R0 ;  /* 0x00000654ff007816 */ /* 0x000fe20000000000 */
[----:B0-----:R0:W1:Y:S03]  /*162a0*/  SHFL.IDX PT, R40, R46, RZ, 0x1c1f ;  /* 0x001c1fff2e287589 */ /* 0x00106600000e0000 */
[----:B------:R2:W-:Y:S01]  /*162b0*/  SYNCS.ARRIVE.TRANS64.RED.A1T0 RZ, [R0+URZ], RZ ;  /* 0x000000ff00ff79a7 */ /* 0x0005e2000810043f */
[----:B------:R0:W3:Y:S01]  /*162c0*/  SHFL.IDX PT, R41, R47, RZ, 0x1c1f ;  /* 0x001c1fff2f297589 */ /* 0x0000e200000e0000 */
[----:B------:R-:W-:Y:S02]  /*162d0*/  SHF.R.S32.HI R48, RZ, 0x1f, R53 ;  /* 0x0000001fff307819 */ /* 0x000fe40000011435 */
[----:B--2---:R-:W-:Y:S01]  /*162e0*/  SHF.R.S32.HI R0, RZ, 0x1f, R51 ;  /* 0x0000001fff007819 */ /* 0x004fe20000011433 */
[----:B0-----:R-:W-:Y:S06]  /*162f0*/  @P0 BRA `(.L_x_12455) ;  /* 0x0000000000300947 */ /* 0x001fec0003800000 */
[----:B------:R-:W-:Y:S02]  /*16300*/  ULDC UR4, c[0x0][0xac8] ;  /* 0x0002b20000047ab9 */ /* 0x000fe40000000800 */
[----:B------:R-:W-:Y:S02]  /*16310*/  ISETP.GE.AND P1, PT, R53, UR4, PT ;  /* 0x0000000435007c0c */ /* 0x000fe4000bf26270 */
[----:B------:R-:W-:Y:S02]  /*16320*/  ISETP.GE.AND P2, PT, R51, UR4, PT ;  /* 0x0000000433007c0c */ /* 0x000fe4000bf46270 */
[----:B------:R-:W-:-:S09]  /*16330*/  ISETP.GE.AND P0, PT, R32, UR4, PT ;  /* 0x0000000420007c0c */ /* 0x000fd2000bf06270 */
[-C--:B-1----:R-:W-:Y:S02]  /*16340*/  @!P1 LEA R42, P3, R53, R40.reuse, 0x1 ;  /* 0x00000028352a9211 */ /* 0x082fe400078608ff */
[----:B------:R-:W-:Y:S02]  /*16350*/  @!P2 LEA R44, P4, R51, R40, 0x1 ;  /* 0x00000028332ca211 */ /* 0x000fe400078808ff */
[----:B---3--:R-:W-:Y:S01]  /*16360*/  @!P0 IMAD.WIDE R20, R32, 0x2, R40 ;  /* 0x0000000220148825 */ /* 0x008fe200078e0228 */
[-C--:B------:R-:W-:Y:S02]  /*16370*/  @!P1 LEA.HI.X R43, R53, R41.reuse, R48, 0x1, P3 ;  /* 0x00000029352b9211 */ /* 0x080fe400018f0c30 */
[----:B------:R-:W-:Y:S02]  /*16380*/  @!P2 LEA.HI.X R45, R51, R41, R0, 0x1, P4 ;  /* 0x00000029332da211 */ /* 0x000fe400020f0c00 */
[----:B-----5:R0:W-:Y:S04]  /*16390*/  @!P0 ST.E.128 desc[UR38][R20.64], R4 ;  /* 0x0000000414008985 */ /* 0x0201e8000c101d26 */
[----:B------:R0:W-:Y:S04]  /*163a0*/  @!P1 ST.E.128 desc[UR38][R42.64], R12 ;  /* 0x0000000c2a009985 */ /* 0x0001e8000c101d26 */
[----:B------:R0:W-:Y:S02]  /*163b0*/  @!P2 ST.E.128 desc[UR38][R44.64], R28 ;  /* 0x0000001c2c00a985 */ /* 0x0001e4000c101d26 */
.L_x_12455:
[----:B------:R-:W-:Y:S05]  /*163c0*/  BSYNC B1 ;  /* 0x0000000000017941 */ /* 0x000fea0003800000 */
.L_x_12454:
[----:B------:R-:W-:Y:S01]  /*163d0*/  VIADD R3, R49, 0x60 ;  /* 0x0000006031037836 */ /* 0x000fe20000000000 */
[----:B0----5:R0:W2:Y:S04]  /*163e0*/  SHFL.IDX PT, R7, R47, 0x1, 0x1c1f ;  /* 0x003c1f002f077f89 */ /* 0x0210a800000e0000 */
[----:B------:R-:W-:Y:S01]  /*163f0*/  ISETP.GE.AND P0, PT, R3, R50, PT ;  /* 0x000000320300720c */ /* 0x000fe20003f06270 */
[----:B------:R0:W4:-:S12]  /*16400*/  SHFL.IDX PT, R6, R46, 0x1, 0x1c1f ;  /* 0x003c1f002e067f89 */ /* 0x00011800000e0000 */
[----:B0-----:R-:W-:Y:S05]  /*16410*/  @P0 BRA `(.L_x_12456) ;  /* 0x0000000800d80947 */ /* 0x001fea0003800000 */
[----:B------:R-:W-:Y:S02]  /*16420*/  ULDC UR4, c[0x0][0xac8] ;  /* 0x0002b20000047ab9 */ /* 0x000fe40000000800 */
[----:B------:R-:W-:Y:S02]  /*16430*/  ISETP.GE.AND P2, PT, R53, UR4, PT ;  /* 0x0000000435007c0c */ /* 0x000fe4000bf46270 */
[----:B------:R-:W-:-:S11]  /*16440*/  ISETP.GE.AND P1, PT, R32, UR4, PT ;  /* 0x0000000420007c0c */ /* 0x000fd6000bf26270 */
[C---:B----4-:R-:W-:Y:S02]  /*16450*/  @!P2 LEA R12, P0, R53.reuse, R6, 0x1 ;  /* 0x00000006350ca211 */ /* 0x050fe400078008ff */
[----:B--2---:R-:W-:Y:S02]  /*16460*/  @!P1 IMAD.WIDE R4, R32, 0x2, R6 ;  /* 0x0000000220049825 */ /* 0x004fe400078e0206 */
        /* <DEDUP_REMOVED lines=9> */
.L_x_12452:
[C---:B------:R-:W-:Y:S01]  /*16500*/  IMAD.SHL.U32 R6, R52.reuse, 0x4, RZ ;  /* 0x0000000434067824 */ /* 0x040fe200078e00ff */
[----:B------:R-:W-:Y:S01]  /*16510*/  ULDC.64 UR4, c[0x0][0xc00] ;  /* 0x0003000000047ab9 */ /* 0x000fe20000000a00 */
[----:B------:R-:W-:Y:S01]  /*16520*/  SHF.L.U64.HI R3, R52, 0x2, R29 ;  /* 0x0000000234037819 */ /* 0x000fe2000001021d */
[----:B------:R-:W-:Y:S01]  /*16530*/  IMAD.MOV.U32 R0, RZ, RZ, RZ ;  /* 0x000000ffff007224 */ /* 0x000fe200078e00ff */
[----:B------:R-:W-:Y:S01]  /*16540*/  ISETP.NE.U32.AND P0, PT, RZ, UR4, PT ;  /* 0x00000004ff007c0c */ /* 0x000fe2000bf05070 */
[----:B------:R-:W3:Y:S01]  /*16550*/  LDC R25, c[0x0][0xbe8] ;  /* 0x0002fa00ff197b82 */ /* 0x000ee20000000800 */
[----:B------:R-:W-:Y:S02]  /*16560*/  IADD3 R4, P1, R6, UR4, RZ ;  /* 0x0000000406047c10 */ /* 0x000fe4000ff3e0ff */
[----:B------:R-:W-:Y:S02]  /*16570*/  ISETP.NE.AND.EX P0, PT, RZ, UR5, PT, P0 ;  /* 0x00000005ff007c0c */ /* 0x000fe4000bf05300 */
[----:B------:R-:W-:Y:S01]  /*16580*/  IADD3.X R5, R3, UR5, RZ, P1, !PT ;  /* 0x0000000503057c10 */ /* 0x000fe20008ffe4ff */
[----:B------:R-:W-:-:S02]  /*16590*/  ULDC.64 UR4, c[0x0][0xc08] ;  /* 0x0003020000047ab9 */ /* 0x000fc40000000a00 */
[----:B------:R-:W-:-:S04]  /*165a0*/  ISETP.NE.U32.AND P1, PT, RZ, UR4, PT ;  /* 0x00000004ff007c0c */ /* 0x000fc8000bf25070 */
[----:B------:R-:W-:-:S04]  /*165b0*/  ISETP.NE.AND.EX P1, PT, RZ, UR5, PT, P1 ;  /* 0x00000005ff007c0c */ /* 0x000fc8000bf25310 */
[----:B------:R0:W5:Y:S01]  /*165c0*/  @P0 LDG.E R0, desc[UR38][R4.64] ;  /* 0x0000002604000981 */ /* 0x000162000c1e1900 */
[----:B------:R-:W2:Y:S08]  /*165d0*/  S2R R10, SR_TID.X ;  /* 0x00000000000a7919 */ /* 0x000eb00000002100 */
[----:B------:R-:W-:Y:S01]  /*165e0*/  @P1 IADD3 R6, P2, R6, UR4, RZ ;  /* 0x0000000406061c10 */ /* 0x000fe2000ff5e0ff */
[----:B------:R-:W-:-:S02]  /*165f0*/  ULDC UR4, c[0x0][0xa88] ;  /* 0x0002a20000047ab9 */ /* 0x000fc40000000800 */
[----:B------:R-:W-:Y:S01]  /*16600*/  IMAD.U32 R8, RZ, RZ, UR4 ;  /* 0x00000004ff087e24 */ /* 0x000fe2000f8e00ff */
[----:B------:R-:W-:-:S05]  /*16610*/  @P1 IADD3.X R7, R3, UR5, RZ, P2, !PT ;  /* 0x0000000503071c10 */ /* 0x000fca00097fe4ff */
[----:B------:R0:W5:Y:S01]  /*16620*/  @P1 LDG.E R8, desc[UR38][R6.64] ;  /* 0x0000002606081981 */ /* 0x000162000c1e1900 */
[----:B---3--:R-:W-:-:S13]  /*16630*/  ISETP.NE.AND P2, PT, R25, 0x1, PT ;  /* 0x000000011900780c */ /* 0x008fda0003f45270 */
[----:B------:R-:W3:Y:S01]  /*16640*/  @P2 LDC R14, c[0x0][0xbec] ;  /* 0x0002fb00ff0e2b82 */ /* 0x000ee20000000800 */
[----:B--2---:R-:W-:-:S07]  /*16650*/  IADD3 R24, R10, -0x80, RZ ;  /* 0xffffff800a187810 */ /* 0x004fce0007ffe0ff */
[----:B------:R-:W2:Y:S01]  /*16660*/  @P2 LDC R27, c[0x0][0xbf0] ;  /* 0x0002fc00ff1b2b82 */ /* 0x000ea20000000800 */
[----:B------:R-:W-:Y:S01]  /*16670*/  ISETP.GE.AND P3, PT, R24, 0xc0, PT ;  /* 0x000000c01800780c */ /* 0x000fe20003f66270 */
[----:B0-----:R-:W-:-:S12]  /*16680*/  @P1 BRA `(.L_x_12457) ;  /* 0x0000000000101947 */ /* 0x001fd80003800000 */
[----:B------:R-:W-:Y:S05]  /*16690*/  @!P0 BRA `(.L_x_12457) ;  /* 0x00000000000c8947 */ /* 0x000fea0003800000 */
[----:B------:R-:W4:Y:S04]  /*166a0*/  LDG.E R3, desc[UR38][R4.64] ;  /* 0x0000002604037981 */ /* 0x000f28000c1e1900 */
[----:B-----5:R-:W4:Y:S02]  /*166b0*/  LDG.E R8, desc[UR38][R4.64+0x4] ;  /* 0x0000042604087981 */ /* 0x020f24000c1e1900 */
[----:B----4-:R-:W-:-:S07]  /*166c0*/  IMAD.IADD R8, R8, 0x1, -R3 ;  /* 0x0000000108087824 */ /* 0x010fce00078e0a03 */
.L_x_12457:
[----:B------:R-:W3:Y:S04]  /*166d0*/  LDL R20, [R1+0x9c] ;  /* 0x00009c0001147983 */ /* 0x000ee80000100800 */
[----:B------:R0:W5:Y:S01]  /*166e0*/  LDL R26, [R1+0x84] ;  /* 0x00008400011a7983 */ /* 0x0001620000100800 */
[----:B------:R-:W-:Y:S01]  /*166f0*/  BSSY B1, `(.L_x_12458) ;  /* 0x000002c000017945 */ /* 0x000fe20003800000 */
[----:B----4-:R-:W-:Y:S02]  /*16700*/  SEL R13, R52, RZ, !P0 ;  /* 0x000000ff340d7207 */ /* 0x010fe40004000000 */
[----:B------:R-:W-:Y:S02]  /*16710*/  SEL R29, R29, RZ, !P0 ;  /* 0x000000ff1d1d7207 */ /* 0x000fe40004000000 */
[----:B-----5:R-:W-:-:S02]  /*16720*/  SHF.R.S32.HI R11, RZ, 0x1f, R0 ;  /* 0x0000001fff0b7819 */ /* 0x020fc40000011400 */
[----:B---3--:R-:W-:Y:S01]  /*16730*/  SHF.R.S32.HI R12, RZ, 0x1f, R20 ;  /* 0x0000001fff0c7819 */ /* 0x008fe20000011414 */
[----:B0-----:R-:W-:Y:S06]  /*16740*/  @P3 BRA `(.L_x_12459) ;  /* 0x0000000000983947 */ /* 0x001fec0003800000 */
[----:B------:R-:W0:Y:S01]  /*16750*/  LDC R9, c[0x0][0xbe8] ;  /* 0x0002fa00ff097b82 */ /* 0x000e220000000800 */
[----:B------:R-:W-:Y:S01]  /*16760*/  IADD3 R10, R26, -0x80, R10 ;  /* 0xffffff801a0a7810 */ /* 0x000fe20007ffe00a */
[----:B0-----:R-:W-:-:S05]  /*16770*/  IMAD R3, R8, R9, RZ ;  /* 0x0000000908037224 */ /* 0x001fca00078e02ff */
        /* <DEDUP_REMOVED lines=14> */
[----:B------:R-:W3:Y:S01]  /*16860*/  @P0 LDC R21, c[0x0][0xbf0] ;  /* 0x0002fc00ff150b82 */ /* 0x000ee20000000800 */
[----:B0-----:R-:W-:-:S05]  /*16870*/  @P0 IMAD.HI.U32 R6, R10, R15, RZ ;  /* 0x0000000f0a060227 */ /* 0x001fca00078e00ff */
[----:B---3--:R-:W-:Y:S01]  /*16880*/  @P0 SHF.R.U32.HI R3, RZ, R21, R6 ;  /* 0x00000015ff030219 */ /* 0x008fe20000011606 */
        /* <DEDUP_REMOVED lines=18> */
.L_x_12459:
[----:B------:R-:W-:Y:S05]  /*169b0*/  BSYNC B1 ;  /* 0x0000000000017941 */ /* 0x000fea0003800000 */
.L_x_12458:
        /* <DEDUP_REMOVED lines=11> */
[----:B------:R-:W-:Y:S01]  /*16a70*/  IMAD.IADD R10, R24, 0x1, -R10 ;  /* 0x00000001180a7824 */ /* 0x000fe200078e0a0a */
[----:B------:R-:W-:Y:S01]  /*16a80*/  IADD3 R5, R5, R3, RZ ;  /* 0x0000000305057210 */ /* 0x000fe20007ffe0ff */
[----:B------:R-:W-:Y:S02]  /*16a90*/  IMAD R6, R12, UR4, RZ ;  /* 0x000000040c067c24 */ /* 0x000fe4000f8e02ff */
[----:B------:R-:W-:Y:S02]  /*16aa0*/  IMAD R0, R10, 0x60, R21 ;  /* 0x000000600a007824 */ /* 0x000fe400078e0215 */
[----:B------:R-:W-:Y:S02]  /*16ab0*/  IMAD R7, R20, UR5, R6 ;  /* 0x0000000514077c24 */ /* 0x000fe4000f8e0206 */
[----:B------:R-:W-:Y:S02]  /*16ac0*/  IMAD.IADD R9, R26, 0x1, R0 ;  /* 0x000000011a097824 */ /* 0x000fe400078e0200 */
[----:B------:R-:W-:Y:S01]  /*16ad0*/  IMAD.WIDE.U32 R4, R20, UR4, R4 ;  /* 0x0000000414047c25 */ /* 0x000fe2000f8e0004 */
[----:B------:R-:W-:-:S03]  /*16ae0*/  ULDC.64 UR4, c[0x0][0xaf0] ;  /* 0x0002bc0000047ab9 */ /* 0x000fc60000000a00 */
[----:B------:R-:W-:-:S04]  /*16af0*/  @P2 IMAD.HI.U32 R0, R9, R14, RZ ;  /* 0x0000000e09002227 */ /* 0x000fc800078e00ff */
[----:B------:R-:W-:Y:S01]  /*16b00*/  IMAD.MOV.U32 R3, RZ, RZ, R9 ;  /* 0x000000ffff037224 */ /* 0x000fe200078e0009 */
[----:B--2---:R-:W-:Y:S01]  /*16b10*/  @P2 SHF.R.U32.HI R3, RZ, R27, R0 ;  /* 0x0000001bff032219 */ /* 0x004fe20000011600 */
        /* <DEDUP_REMOVED lines=19> */
[----:B------:R-:W-:Y:S01]  /*16c50*/  IMAD.SHL.U32 R9, R10, 0x8, RZ ;  /* 0x000000080a097824 */ /* 0x000fe200078e00ff */
[C---:B------:R-:W-:Y:S01]  /*16c60*/  LEA R0, P0, R4.reuse, UR4, 0x1 ;  /* 0x0000000404007c11 */ /* 0x040fe2000f8008ff */
[----:B------:R-:W-:Y:S01]  /*16c70*/  UMOV UR4, 0xffffffff ;  /* 0xffffffff00047882 */ /* 0x000fe20000000000 */
[----:B------:R-:W-:Y:S01]  /*16c80*/  IADD3 R3, R5, R3, RZ ;  /* 0x0000000305037210 */ /* 0x000fe20007ffe0ff */
[C---:B------:R-:W-:Y:S02]  /*16c90*/  VIADD R10, R9.reuse, 0x20 ;  /* 0x00000020090a7836 */ /* 0x040fe40000000000 */
[----:B------:R-:W-:Y:S01]  /*16ca0*/  VIADD R7, R9, 0x40 ;  /* 0x0000004009077836 */ /* 0x000fe20000000000 */
[----:B------:R-:W-:Y:S02]  /*16cb0*/  LEA.HI.X R4, R4, UR5, R3, 0x1, P0 ;  /* 0x0000000504047c11 */ /* 0x000fe400080f0c03 */
[----:B------:R-:W-:-:S02]  /*16cc0*/  SHF.R.S32.HI R20, RZ, 0x1f, R10 ;  /* 0x0000001fff147819 */ /* 0x000fc4000001140a */
[----:B------:R-:W-:Y:S01]  /*16cd0*/  SHF.R.S32.HI R24, RZ, 0x1f, R7 ;  /* 0x0000001fff187819 */ /* 0x000fe20000011407 */
[----:B------:R-:W-:Y:S06]  /*16ce0*/  BRA.DIV UR4, `(.L_x_12460) ;  /* 0x0000007e04747947 */ /* 0x000fec000b800000 */
[----:B------:R0:W2:Y:S04]  /*16cf0*/  SHFL.IDX PT, R3, R4, RZ, 0x1c1f ;  /* 0x001c1fff04037589 */ /* 0x0000a800000e0000 */
[----:B------:R0:W3:Y:S02]  /*16d00*/  SHFL.IDX PT, R14, R0, RZ, 0x1c1f ;  /* 0x001c1fff000e7589 */ /* 0x0000e400000e0000 */
.L_x_12622:
[----:B------:R-:W-:Y:S01]  /*16d10*/  IMAD R25, R8, R25, RZ ;  /* 0x0000001908197224 */ /* 0x000fe200078e02ff */
[----:B------:R-:W-:Y:S01]  /*16d20*/  BSSY B1, `(.L_x_12461) ;  /* 0x0000011000017945 */ /* 0x000fe20003800000 */
[----:B------:R-:W-:-:S05]  /*16d30*/  IMAD.IADD R6, R21, 0x1, R26 ;  /* 0x0000000115067824 */ /* 0x000fca00078e021a */
[----:B------:R-:W-:-:S13]  /*16d40*/  ISETP.GE.AND P0, PT, R6, R25, PT ;  /* 0x000000190600720c */ /* 0x000fda0003f06270 */
[----:B------:R-:W-:Y:S05]  /*16d50*/  @P0 BRA `(.L_x_12462) ;  /* 0x0000000000340947 */ /* 0x000fea0003800000 */
[----:B------:R-:W-:Y:S02]  /*16d60*/  ULDC UR4, c[0x0][0xac8] ;  /* 0x0002b20000047ab9 */ /* 0x000fe40000000800 */
[----:B------:R-:W-:Y:S02]  /*16d70*/  ISETP.GE.AND P2, PT, R9, UR4, PT ;  /* 0x0000000409007c0c */ /* 0x000fe4000bf46270 */
[----:B------:R-:W-:Y:S02]  /*16d80*/  ISETP.GE.AND P3, PT, R10, UR4, PT ;  /* 0x000000040a007c0c */ /* 0x000fe4000bf66270 */
[----:B------:R-:W-:-:S09]  /*16d90*/  ISETP.GE.AND P4, PT, R7, UR4, PT ;  /* 0x0000000407007c0c */ /* 0x000fd2000bf86270 */
[----:B--2---:R-:W-:Y:S02]  /*16da0*/  @!P2 IMAD.MOV.U32 R15, RZ, RZ, R3 ;  /* 0x000000ffff0fa224 */ /* 0x004fe400078e0003 */
[CC--:B---3--:R-:W-:Y:S02]  /*16db0*/  @!P3 LEA R26, P0, R10.reuse, R14.reuse, 0x1 ;  /* 0x0000000e0a1ab211 */ /* 0x0c8fe400078008ff */
[----:B------:R-:W-:Y:S01]  /*16dc0*/  @!P4 LEA R28, P1, R7, R14, 0x1 ;  /* 0x0000000e071cc211 */ /* 0x000fe200078208ff */
[----:B------:R-:W-:Y:S01]  /*16dd0*/  @!P2 IMAD.WIDE R12, R9, 0x2, R14 ;  /* 0x00000002090ca825 */ /* 0x000fe200078e020e */
[-C--:B------:R-:W-:Y:S02]  /*16de0*/  @!P3 LEA.HI.X R27, R10, R3.reuse, R20, 0x1, P0 ;  /* 0x000000030a1bb211 */ /* 0x080fe400000f0c14 */
[----:B------:R-:W-:Y:S02]  /*16df0*/  @!P4 LEA.HI.X R29, R7, R3, R24, 0x1, P1 ;  /* 0x00000003071dc211 */ /* 0x000fe400008f0c18 */
[----:B------:R4:W-:Y:S04]  /*16e00*/  @!P2 ST.E.128 desc[UR38][R12.64], RZ ;  /* 0x000000ff0c00a985 */ /* 0x0009e8000c101d26 */
[----:B------:R4:W-:Y:S04]  /*16e10*/  @!P3 ST.E.128 desc[UR38][R26.64], RZ ;  /* 0x000000ff1a00b985 */ /* 0x0009e8000c101d26 */
[----:B------:R4:W-:Y:S02]  /*16e20*/  @!P4 ST.E.128 desc[UR38][R28.64], RZ ;  /* 0x000000ff1c00c985 */ /* 0x0009e4000c101d26 */
.L_x_12462:
[----:B------:R-:W-:Y:S05]  /*16e30*/  BSYNC B1 ;  /* 0x0000000000017941 */ /* 0x000fea0003800000 */
.L_x_12461:
[----:B------:R-:W-:-:S03]  /*16e40*/  UMOV UR4, 0xffffffff ;  /* 0xffffffff00047882 */ /* 0x000fc60000000000 */
[----:B------:R-:W-:Y:S05]  /*16e50*/  BRA.DIV UR4, `(.L_x_12463) ;  /* 0x0000007e044c7947 */ /* 0x000fea000b800000 */
[----:B--2---:R2:W0:Y:S04]  /*16e60*/  SHFL.IDX PT, R3, R4, 0x1, 0x1c1f ;  /* 0x003c1f0004037f89 */ /* 0x00442800000e0000 */
[----:B---3--:R2:W3:Y:S02]  /*16e70*/  SHFL.IDX PT, R14, R0, 0x1, 0x1c1f ;  /* 0x003c1f00000e7f89 */ /* 0x0084e400000e0000 */
.L_x_12626:
        /* <DEDUP_REMOVED lines=16> */
.L_x_12456:
[----:B------:R-:W-:Y:S05]  /*16f80*/  BSYNC B0 ;  /* 0x0000000000007941 */ /* 0x000fea0003800000 */
.L_x_12451:
[----:B------:R-:W-:Y:S02]  /*16f90*/  ULDC UR4, c[0x0][0xc3c] ;  /* 0x00030f0000047ab9 */ /* 0x000fe40000000800 */
[----:B-1----:R-:W-:-:S13]  /*16fa0*/  ISETP.GE.AND P0, PT, R35, UR4, PT ;  /* 0x0000000423007c0c */ /* 0x002fda000bf06270 */
[----:B------:R-:W-:Y:S05]  /*16fb0*/  @!P0 BRA `(.L_x_12464) ;  /* 0xfffffea400488947 */ /* 0x000fea000383ffff */
[----:B------:R-:W-:Y:S05]  /*16fc0*/  BRA `(.L_x_12309) ;  /* 0x0000006c00c47947 */ /* 0x000fea0003800000 */
.L_x_12307:
[----:B------:R-:W-:-:S08]  /*16fd0*/  NOP ;  /* 0x0000000000007918 */ /* 0x000fd00000000000 */
[----:B------:R-:W0:-:S00]  /*16fe0*/  USETMAXREG.DEALLOC.CTAPOOL 0x20 ;  /* 0x00000020000079c8 */ /* 0x000e0000080e0500 */
[----:B0-----:R-:W2:Y:S01]  /*16ff0*/  LDL.LU R2, [R1] ;  /* 0x0000000001027983 */ /* 0x001ea20000300800 */
[----:B------:R-:W-:-:S06]  /*17000*/  LOP3.LUT R0, R0, 0x3, RZ, 0xc0, !PT ;  /* 0x0000000300007812 */ /* 0x000fcc00078ec0ff */
[----:B------:R-:W0:Y:S02]  /*17010*/  SHFL.IDX PT, R0, R0, RZ, 0x1f ;  /* 0x00001fff00007589 */ /* 0x000e2400000e0000 */
[----:B0-----:R-:W-:Y:S02]  /*17020*/  ISETP.NE.AND P0, PT, R0, RZ, PT ;  /* 0x000000ff0000720c */ /* 0x001fe40003f05270 */
[----:B------:R-:W-:Y:S02]  /*17030*/  MOV R0, RZ ;  /* 0x000000ff00007202 */ /* 0x000fe40000000f00 */
[----:B--2---:R-:W-:-:S09]  /*17040*/  LOP3.LUT R2, R2, 0xffffffef, RZ, 0xc0, !PT ;  /* 0xffffffef02027812 */ /* 0x004fd200078ec0ff */
        /* <DEDUP_REMOVED lines=10> */
.L_x_12465:
[----:B0-----:R-:W0:Y:S01]  /*170f0*/  S2R R2, SR_TID.X ;  /* 0x0000000000027919 */ /* 0x001e220000002100 */
        /* <DEDUP_REMOVED lines=41> */
.L_x_12471:
        /* <DEDUP_REMOVED lines=12> */
.L_x_12470:
[----:B------:R-:W-:Y:S05]  /*17450*/  BSYNC B0 ;  /* 0x0000000000007941 */ /* 0x000fea0003800000 */
.L_x_12469:
        /* <DEDUP_REMOVED lines=21> */
.L_x_12467:
        /* <DEDUP_REMOVED lines=21> */
.L_x_12472:
        /* <DEDUP_REMOVED lines=55> */
[----:B------:R-:W-:-:S03]  /*17a70*/  IMAD R18, R2, R7, R3 ;  /* 0x0000000702127224 */ /* 0x000fc600078e0203 */
[----:B------:R-:W-:Y:S01]  /*17a80*/  IADD3 R17, R0, R17, RZ ;  /* 0x0000001100117210 */ /* 0x000fe20007ffe0ff */
[----:B------:R-:W-:Y:S06]  /*17a90*/  BRA `(.L_x_12473) ;  /* 0x00000000000c7947 */ /* 0x000fec0003800000 */
.L_x_12468:
[----:B------:R-:W-:Y:S02]  /*17aa0*/  IMAD.MOV.U32 R17, RZ, RZ, RZ ;  /* 0x000000ffff117224 */ /* 0x000fe400078e00ff */
[----:B------:R-:W-:Y:S02]  /*17ab0*/  IMAD.U32 R16, RZ, RZ, UR6 ;  /* 0x00000006ff107e24 */ /* 0x000fe4000f8e00ff */
[----:B------:R-:W-:-:S07]  /*17ac0*/  IMAD.MOV.U32 R18, RZ, RZ, RZ ;  /* 0x000000ffff127224 */ /* 0x000fce00078e00ff */
.L_x_12473:
[----:B------:R-:W-:-:S13]  /*17ad0*/  ISETP.NE.AND P0, PT, R5, RZ, PT ;  /* 0x000000ff0500720c */ /* 0x000fda0003f05270 */
[----:B------:R-:W0:Y:S01]  /*17ae0*/  @!P0 S2R R3, SR_CgaCtaId ;  /* 0x0000000000038919 */ /* 0x000e220000008800 */
[----:B------:R-:W-:-:S04]  /*17af0*/  @!P0 MOV R0, 0x400 ;  /* 0x0000040000008802 */ /* 0x000fc80000000f00 */
[----:B0-----:R-:W-:-:S05]  /*17b00*/  @!P0 LEA R0, R3, R0, 0x18 ;  /* 0x0000000003008211 */ /* 0x001fca00078ec0ff */
[----:B------:R0:W-:Y:S01]  /*17b10*/  @!P0 STS.128 [R0+0x2d8d0], R16 ;  /* 0x02d8d01000008388 */ /* 0x0001e20000000c00 */
[----:B------:R-:W-:Y:S06]  /*17b20*/  BAR.ARV 0x5, 0x200 ;  /* 0x0148000000007b1d */ /* 0x000fec0000002000 */
.L_x_12466:
        /* <DEDUP_REMOVED lines=10> */
[----:B------:R-:W-:Y:S01]  /*17bd0*/  MOV R27, RZ ;  /* 0x000000ff001b7202 */ /* 0x000fe20000000f00 */
[----:B------:R-:W-:Y:S01]  /*17be0*/  IMAD.MOV.U32 R25, RZ, RZ, RZ ;  /* 0x000000ffff197224 */ /* 0x000fe200078e00ff */
[----:B------:R-:W-:Y:S01]  /*17bf0*/  ULDC.64 UR42, c[0x0][0x198] ;  /* 0x00006600002a7ab9 */ /* 0x000fe20000000a00 */
[----:B------:R-:W-:Y:S01]  /*17c00*/  IMAD.MOV.U32 R29, RZ, RZ, 0x1 ;  /* 0x00000001ff1d7424 */ /* 0x000fe200078e00ff */
        /* <DEDUP_REMOVED lines=15> */
[----:B------:R-:W-:-:S03]  /*17d00*/  SHF.R.U32.HI R3, RZ, 0x2, R6 ;  /* 0x00000002ff037819 */ /* 0x000fc60000011606 */
[----:B------:R-:W-:Y:S01]  /*17d10*/  STL [R1+0x14], R5 ;  /* 0x0000140501007387 */ /* 0x000fe20000100800 */
[----:B------:R-:W-:-:S03]  /*17d20*/  LOP3.LUT R2, R2, 0x60, RZ, 0xc0, !PT ;  /* 0x0000006002027812 */ /* 0x000fc600078ec0ff */
[----:B------:R0:W-:Y:S04]  /*17d30*/  STL [R1+0x4], R4 ;  /* 0x0000040401007387 */ /* 0x0001e80000100800 */
[----:B------:R1:W-:Y:S01]  /*17d40*/  STL [R1+0x48], RZ ;  /* 0x000048ff01007387 */ /* 0x0003e20000100800 */
[----:B0-----:R-:W-:Y:S02]  /*17d50*/  LOP3.LUT R4, R3, R2, RZ, 0xfc, !PT ;  /* 0x0000000203047212 */ /* 0x001fe400078efcff */
[C---:B------:R-:W-:Y:S02]  /*17d60*/  LOP3.LUT R3, R0.reuse, 0x20, RZ, 0xfc, !PT ;  /* 0x0000002000037812 */ /* 0x040fe400078efcff */
[----:B------:R-:W-:Y:S01]  /*17d70*/  LOP3.LUT R2, R0, 0x40, RZ, 0xfc, !PT ;  /* 0x0000004000027812 */ /* 0x000fe200078efcff */
[----:B------:R-:W-:-:S05]  /*17d80*/  IMAD R0, R5, 0x2, R22 ;  /* 0x0000000205007824 */ /* 0x000fca00078e0216 */
[----:B------:R1:W-:Y:S02]  /*17d90*/  STL [R1+0x30], R0 ;  /* 0x0000300001007387 */ /* 0x0003e40000100800 */
.L_x_12575:
        /* <DEDUP_REMOVED lines=46> */
[----:B0-----:R-:W-:Y:S02]  /*18080*/  IMAD.U32 R6, RZ, RZ, UR5 ;  /* 0x00000005ff067e24 */ /* 0x001fe4000f8e00ff */
[----:B------:R-:W-:Y:S01]  /*18090*/  IMAD.U32 R7, RZ, RZ, UR4 ;  /* 0x00000004ff077e24 */ /* 0x000fe2000f8e00ff */
[----:B---3--:R0:W-:Y:S04]  /*180a0*/  STL [R1+0x40], R8 ;  /* 0x0000400801007387 */ /* 0x0081e80000100800 */
[----:B--2---:R0:W-:Y:S01]  /*180b0*/  STL [R1+0x28], R10 ;  /* 0x0000280a01007387 */ /* 0x0041e20000100800 */
[----:B------:R-:W-:Y:S01]  /*180c0*/  MOV R9, R8 ;  /* 0x0000000800097202 */ /* 0x000fe20000000f00 */
[----:B------:R-:W-:Y:S06]  /*180d0*/  @P2 BRA `(.L_x_12475) ;  /* 0x0000000000142947 */ /* 0x000fec0003800000 */
[----:B------:R-:W-:Y:S05]  /*180e0*/  @!P0 BRA `(.L_x_12475) ;  /* 0x0000000000108947 */ /* 0x000fea0003800000 */
[----:B0-----:R-:W2:Y:S04]  /*180f0*/  LDG.E R8, desc[UR38][R2.64] ;  /* 0x0000002602087981 */ /* 0x001ea8000c1e1900 */
[----:B------:R-:W2:Y:S02]  /*18100*/  LDG.E R2, desc[UR38][R2.64+0x4] ;  /* 0x0000042602027981 */ /* 0x000ea4000c1e1900 */
[----:B--2---:R-:W-:-:S05]  /*18110*/  IMAD.IADD R9, R2, 0x1, -R8 ;  /* 0x0000000102097824 */ /* 0x004fca00078e0a08 */
[----:B------:R1:W-:Y:S02]  /*18120*/  STL [R1+0x40], R9 ;  /* 0x0000400901007387 */ /* 0x0003e40000100800 */
.L_x_12475:
[----:B0-----:R-:W-:Y:S01]  /*18130*/  IMAD.MOV.U32 R8, RZ, RZ, R28 ;  /* 0x000000ffff087224 */ /* 0x001fe200078e001c */
[----:B------:R-:W-:Y:S02]  /*18140*/  ULDC.64 UR4, c[0x0][0xa20] ;  /* 0x0002880000047ab9 */ /* 0x000fe40000000a00 */
[----:B------:R-:W-:Y:S02]  /*18150*/  ISETP.NE.U32.AND P0, PT, RZ, UR4, PT ;  /* 0x00000004ff007c0c */ /* 0x000fe4000bf05070 */
[----:B------:R0:W-:Y:S02]  /*18160*/  STL [R1+0x10], R8 ;  /* 0x0000100801007387 */ /* 0x0001e40000100800 */
[----:B------:R-:W-:-:S13]  /*18170*/  ISETP.NE.AND.EX P0, PT, RZ, UR5, PT, P0 ;  /* 0x00000005ff007c0c */ /* 0x000fda000bf05300 */
[----:B0-----:R-:W-:Y:S05]  /*18180*/  @!P0 BRA `(.L_x_12476) ;  /* 0x0000000000108947 */ /* 0x001fea0003800000 */
[----:B------:R-:W-:-:S04]  /*18190*/  IADD3 R2, P0, R23, UR4, RZ ;  /* 0x0000000417027c10 */ /* 0x000fc8000ff1e0ff */
[----:B------:R-:W-:-:S05]  /*181a0*/  IADD3.X R3, R24, UR5, RZ, P0, !PT ;  /* 0x0000000518037c10 */ /* 0x000fca00087fe4ff */
[----:B------:R0:W5:Y:S01]  /*181b0*/  LDG.E R7, desc[UR38][R2.64] ;  /* 0x0000002602077981 */ /* 0x000162000c1e1900 */
[----:B------:R-:W-:Y:S05]  /*181c0*/  BRA `(.L_x_12477) ;  /* 0x0000000000247947 */ /* 0x000fea0003800000 */
.L_x_12476:
        /* <DEDUP_REMOVED lines=8> */
[----:B--2---:R-:W-:-:S07]  /*18250*/  IADD3 R7, -R7, R2, RZ ;  /* 0x0000000207077210 */ /* 0x004fce0007ffe1ff */
.L_x_12477:
[----:B0-----:R-:W2:Y:S01]  /*18260*/  @P1 LDG.E R2, desc[UR38][R4.64] ;  /* 0x0000002604021981 */ /* 0x001ea2000c1e1900 */
[----:B------:R-:W0:Y:S03]  /*18270*/  LDC R3, c[0x0][0x448] ;  /* 0x00011200ff037b82 */ /* 0x000e260000000800 */
[----:B------:R3:W2:Y:S01]  /*18280*/  @P1 LDG.E R4, desc[UR38][R4.64+0x4] ;  /* 0x0000042604041981 */ /* 0x0006a2000c1e1900 */
[----:B-----5:R-:W-:Y:S01]  /*18290*/  IMAD.IADD R7, R7, 0x1, -R10 ;  /* 0x0000000107077824 */ /* 0x020fe200078e0a0a */
[----:B------:R-:W-:Y:S01]  /*182a0*/  BSSY B0, `(.L_x_12478) ;  /* 0x0000169000007945 */ /* 0x000fe20003800000 */
[----:B0-----:R-:W-:-:S13]  /*182b0*/  ISETP.NE.AND P0, PT, R3, 0x1, PT ;  /* 0x000000010300780c */ /* 0x001fda0003f05270 */
[----:B------:R-:W0:Y:S08]  /*182c0*/  @P0 LDC R3, c[0x0][0x44c] ;  /* 0x00011300ff030b82 */ /* 0x000e300000000800 */
[----:B---3--:R-:W3:Y:S01]  /*182d0*/  @P0 LDC R5, c[0x0][0x450] ;  /* 0x00011400ff050b82 */ /* 0x008ee20000000800 */
[----:B--2---:R-:W-:Y:S02]  /*182e0*/  @P1 IMAD.IADD R6, R4, 0x1, -R2 ;  /* 0x0000000104061824 */ /* 0x004fe400078e0a02 */
[----:B------:R-:W-:-:S02]  /*182f0*/  IMAD R2, R17, 0xc0, RZ ;  /* 0x000000c011027824 */ /* 0x000fc400078e02ff */
[----:B------:R-:W-:Y:S02]  /*18300*/  IMAD.IADD R4, R7, 0x1, R6 ;  /* 0x0000000107047824 */ /* 0x000fe400078e0206 */
[----:B------:R-:W-:-:S03]  /*18310*/  VIADD R2, R2, 0xbf ;  /* 0x000000bf02027836 */ /* 0x000fc60000000000 */
[----:B------:R-:W-:Y:S01]  /*18320*/  IADD3 R20, R4, 0x80, -R9 ;  /* 0x0000008004147810 */ /* 0x000fe20007ffe809 */
[----:B0-----:R-:W-:Y:S01]  /*18330*/  @P0 IMAD.HI.U32 R3, R2, R3, RZ ;  /* 0x0000000302030227 */ /* 0x001fe200078e00ff */
[----:B------:R-:W-:Y:S01]  /*18340*/  IADD3 R21, R4, 0x7f, RZ ;  /* 0x0000007f04157810 */ /* 0x000fe20007ffe0ff */
[----:B------:R0:W-:Y:S03]  /*18350*/  STL [R1+0x24], R4 ;  /* 0x0000240401007387 */ /* 0x0001e60000100800 */
[----:B---3--:R-:W-:Y:S02]  /*18360*/  @P0 SHF.R.U32.HI R2, RZ, R5, R3 ;  /* 0x00000005ff020219 */ /* 0x008fe40000011603 */
[----:B------:R-:W-:-:S03]  /*18370*/  SHF.R.S32.HI R3, RZ, 0x1f, R21 ;  /* 0x0000001fff037819 */ /* 0x000fc60000011415 */
[----:B------:R-:W-:Y:S01]  /*18380*/  IMAD.IADD R2, R20, 0x1, R2 ;  /* 0x0000000114027824 */ /* 0x000fe200078e0202 */
[----:B------:R-:W-:-:S04]  /*18390*/  LEA.HI R21, R3, R21, RZ, 0x7 ;  /* 0x0000001503157211 */ /* 0x000fc800078f38ff */
[----:B------:R-:W-:Y:S02]  /*183a0*/  SHF.R.S32.HI R3, RZ, 0x1f, R2 ;  /* 0x0000001fff037819 */ /* 0x000fe40000011402 */
[----:B------:R-:W-:Y:S02]  /*183b0*/  SHF.R.S32.HI R21, RZ, 0x7, R21 ;  /* 0x00000007ff157819 */ /* 0x000fe40000011415 */
[----:B------:R-:W-:-:S04]  /*183c0*/  LEA.HI R3, R3, R2, RZ, 0x7 ;  /* 0x0000000203037211 */ /* 0x000fc800078f38ff */
[----:B------:R-:W-:-:S04]  /*183d0*/  SHF.R.S32.HI R3, RZ, 0x7, R3 ;  /* 0x00000007ff037819 */ /* 0x000fc80000011403 */
[----:B------:R-:W-:-:S05]  /*183e0*/  VIMNMX R3, R21, R3, PT ;  /* 0x0000000315037248 */ /* 0x000fca0003fe0100 */
[--C-:B------:R-:W-:Y:S02]  /*183f0*/  IMAD R3, R3, 0x80, -R7.reuse ;  /* 0x0000008003037824 */ /* 0x100fe400078e0a07 */
[----:B------:R-:W-:-:S03]  /*18400*/  IMAD.MOV R7, RZ, RZ, -R7 ;  /* 0x000000ffff077224 */ /* 0x000fc600078e0a07 */
[----:B------:R-:W-:Y:S02]  /*18410*/  VIMNMX R2, R3, R6, PT ;  /* 0x0000000603027248 */ /* 0x000fe40003fe0100 */
[----:B------:R-:W-:-:S04]  /*18420*/  VIMNMX R3, RZ, R7, !PT ;  /* 0x00000007ff037248 */ /* 0x000fc80007fe0100 */
[----:B------:R-:W-:Y:S02]  /*18430*/  ISETP.GT.AND P0, PT, R2, R3, PT ;  /* 0x000000030200720c */ /* 0x000fe40003f04270 */
[----:B------:R-:W-:-:S11]  /*18440*/  SHF.R.U32.HI R3, RZ, 0x7, R3 ;  /* 0x00000007ff037819 */ /* 0x000fd60000011603 */
[----:B------:R-:W-:-:S05]  /*18450*/  @P0 VIADD R2, R2, 0x7f ;  /* 0x0000007f02020836 */ /* 0x000fca0000000000 */
[----:B0-----:R-:W-:-:S04]  /*18460*/  @P0 SHF.R.S32.HI R4, RZ, 0x1f, R2 ;  /* 0x0000001fff040819 */ /* 0x001fc80000011402 */
[----:B------:R-:W-:Y:S02]  /*18470*/  @P0 LEA.HI R2, R4, R2, RZ, 0x7 ;  /* 0x0000000204020211 */ /* 0x000fe400078f38ff */
[-C--:B------:R-:W-:Y:S02]  /*18480*/  MOV R4, R3.reuse ;  /* 0x0000000300047202 */ /* 0x080fe40000000f00 */
        /* <DEDUP_REMOVED lines=11> */
.L_x_12629:
[----:B--2---:R-:W-:Y:S02]  /*18540*/  ISETP.NE.AND P0, PT, R14, RZ, PT ;  /* 0x000000ff0e00720c */ /* 0x004fe40003f05270 */
[----:B------:R-:W-:-:S11]  /*18550*/  PLOP3.LUT P6, PT, PT, PT, PT, 0x8, 0x0 ;  /* 0x000000000000781c */ /* 0x000fd60003fce170 */
[----:B------:R-:W-:Y:S05]  /*18560*/  @P0 BRA `(.L_x_12481) ;  /* 0x00000000000c0947 */ /* 0x000fea0003800000 */
[----:B------:R-:W-:-:S03]  /*18570*/  UMOV UR4, 0xffffffff ;  /* 0xffffffff00047882 */ /* 0x000fc60000000000 */
[----:B------:R-:W-:Y:S05]  /*18580*/  BRA.DIV UR4, `(.L_x_12482) ;  /* 0x0000006604fc7947 */ /* 0x000fea000b800000 */
[----:B------:R-:W-:-:S13]  /*18590*/  ELECT P6, URZ, PT ;  /* 0x00000000003f782f */ /* 0x000fda00038c0000 */
.L_x_12481:
        /* <DEDUP_REMOVED lines=9> */
.L_x_12632:
[----:B------:R-:W-:Y:S05]  /*18630*/  BSYNC B1 ;  /* 0x0000000000017941 */ /* 0x000fea0003800000 */
.L_x_12483:
[----:B------:R-:W-:Y:S04]  /*18640*/  BSSY B1, `(.L_x_12485) ;  /* 0x000008c000017945 */ /* 0x000fe80003800000 */
[----:B------:R-:W-:Y:S05]  /*18650*/  @!P6 BRA `(.L_x_12486) ;  /* 0x000000080028e947 */ /* 0x000fea0003800000 */
[----:B------:R-:W2:Y:S01]  /*18660*/  LDL R7, [R1+0x4] ;  /* 0x0000040001077983 */ /* 0x000ea20000100800 */
[----:B------:R-:W-:Y:S01]  /*18670*/  IMAD R8, R27, 0x8, R22 ;  /* 0x000000081b087824 */ /* 0x000fe200078e0216 */
[----:B------:R-:W3:Y:S01]  /*18680*/  S2R R6, SR_TID.X ;  /* 0x0000000000067919 */ /* 0x000ee20000002100 */
[----:B------:R-:W-:Y:S01]  /*18690*/  BSSY B2, `(.L_x_12487) ;  /* 0x0000006000027945 */ /* 0x000fe20003800000 */
[----:B---3--:R-:W-:-:S04]  /*186a0*/  LOP3.LUT R6, R6, 0x7f, RZ, 0xc0, !PT ;  /* 0x0000007f06067812 */ /* 0x008fc800078ec0ff */
[----:B------:R-:W-:Y:S02]  /*186b0*/  ISETP.NE.AND P1, PT, R6, RZ, PT ;  /* 0x000000ff0600720c */ /* 0x000fe40003f25270 */
[----:B--2---:R-:W-:-:S04]  /*186c0*/  SHF.L.U32 R10, R7, 0x1f, RZ ;  /* 0x0000001f070a7819 */ /* 0x004fc800000006ff */
[----:B------:R-:W2:Y:S02]  /*186d0*/  SYNCS.PHASECHK.TRANS64.TRYWAIT P0, [R8+URZ+0x2d8a0], R10 ;  /* 0x02d8a00a080075a7 */ /* 0x000ea4000800017f */
[----:B--2---:R-:W-:Y:S05]  /*186e0*/  @!P0 BRA `(.L_x_12488) ;  /* 0x0000006400d88947 */ /* 0x004fea0003800000 */
.L_x_12633:
[----:B------:R-:W-:Y:S05]  /*186f0*/  BSYNC B2 ;  /* 0x0000000000027941 */ /* 0x000fea0003800000 */
.L_x_12487:
[----:B------:R-:W-:Y:S04]  /*18700*/  BSSY B2, `(.L_x_12489) ;  /* 0x0000009000027945 */ /* 0x000fe80003800000 */
[----:B------:R-:W-:Y:S05]  /*18710*/  @P1 BRA `(.L_x_12490) ;  /* 0x00000000001c1947 */ /* 0x000fea0003800000 */
[----:B0-----:R-:W0:Y:S02]  /*18720*/  S2R R5, SR_TID.X ;  /* 0x0000000000057919 */ /* 0x001e240000002100 */
[----:B0-----:R-:W-:Y:S01]  /*18730*/  LOP3.LUT R6, R5, 0x1f, RZ, 0xc0, !PT ;  /* 0x0000001f05067812 */ /* 0x001fe200078ec0ff */
[----:B------:R-:W-:-:S03]  /*18740*/  IMAD.MOV.U32 R5, RZ, RZ, 0x6000 ;  /* 0x00006000ff057424 */ /* 0x000fc600078e00ff */
[----:B------:R-:W-:Y:S01]  /*18750*/  ISETP.NE.AND P0, PT, R6, RZ, PT ;  /* 0x000000ff0600720c */ /* 0x000fe20003f05270 */
[----:B------:R3:W-:-:S12]  /*18760*/  SYNCS.ARRIVE.TRANS64 RZ, [R8+URZ+0x2d890], R5 ;  /* 0x02d8900508ff79a7 */ /* 0x0007d8000800003f */
[----:B---3--:R-:W-:Y:S05]  /*18770*/  @!P0 BRA `(.L_x_12490) ;  /* 0x0000000000048947 */ /* 0x008fea0003800000 */
[----:B------:R-:W-:Y:S01]  /*18780*/  BPT.TRAP 0x1 ;  /* 0x000000040000795c */ /* 0x000fe20000300000 */
.L_x_12490:
[----:B------:R-:W-:Y:S05]  /*18790*/  BSYNC B2 ;  /* 0x0000000000027941 */ /* 0x000fea0003800000 */
.L_x_12489:
[----:B------:R-:W-:Y:S01]  /*187a0*/  MOV R14, RZ ;  /* 0x000000ff000e7202 */ /* 0x000fe20000000f00 */
[----:B------:R-:W-:Y:S01]  /*187b0*/  IMAD R6, R4, 0x80, R0 ;  /* 0x0000008004067824 */ /* 0x000fe200078e0200 */
[----:B------:R-:W-:Y:S01]  /*187c0*/  UIADD3 UR4, UP0, UR42, 0x570, URZ ;  /* 0x000005702a047890 */ /* 0x000fe2000ff1e03f */
[----:B------:R-:W-:Y:S01]  /*187d0*/  IMAD R7, R27, 0x6000, R22 ;  /* 0x000060001b077824 */ /* 0x000fe200078e0216 */
[----:B------:R-:W-:Y:S01]  /*187e0*/  R2UR UR10, R14 ;  /* 0x000000000e0a72ca */ /* 0x000fe200000e0000 */
[----:B------:R-:W-:Y:S01]  /*187f0*/  VIADD R6, R6, 0xffffff80 ;  /* 0xffffff8006067836 */ /* 0x000fe20000000000 */
[----:B------:R-:W-:Y:S01]  /*18800*/  PLOP3.LUT P0, PT, PT, PT, PT, 0x80, 0x0 ;  /* 0x000000000000781c */ /* 0x000fe20003f0f070 */
[----:B0-----:R-:W-:Y:S01]  /*18810*/  VIADD R5, R8, 0x2d890 ;  /* 0x0002d89008057836 */ /* 0x001fe20000000000 */
[----:B------:R-:W-:Y:S01]  /*18820*/  UIADD3.X UR5, URZ, UR43, URZ, UP0, !UPT ;  /* 0x0000002b3f057290 */ /* 0x000fe200087fe43f */
[----:B-1----:R-:W-:Y:S01]  /*18830*/  VIADD R9, R7, 0x15400 ;  /* 0x0001540007097836 */ /* 0x002fe20000000000 */
[----:B------:R-:W-:Y:S01]  /*18840*/  UMOV UR6, 0x0 ;  /* 0x0000000000067882 */ /* 0x000fe20000000000 */
[----:B------:R-:W-:-:S09]  /*18850*/  UMOV UR7, 0x12f00000 ;  /* 0x12f0000000077882 */ /* 0x000fd20000000000 */
.L_x_12491:
        /* <DEDUP_REMOVED lines=16> */
.L_x_12492:
        /* <DEDUP_REMOVED lines=16> */
.L_x_12493:
        /* <DEDUP_REMOVED lines=13> */
.L_x_12634:
[----:B------:R-:W-:Y:S05]  /*18b30*/  BSYNC B2 ;  /* 0x0000000000027941 */ /* 0x000fea0003800000 */
.L_x_12494:
[----:B------:R-:W-:Y:S01]  /*18b40*/  BSSY B2, `(.L_x_12496) ;  /* 0x000000b000027945 */ /* 0x000fe20003800000 */
[----:B0-2---:R-:W-:Y:S01]  /*18b50*/  IMAD.MOV.U32 R10, RZ, RZ, 0x0 ;  /* 0x00000000ff0a7424 */ /* 0x005fe200078e00ff */
[----:B------:R-:W-:Y:S02]  /*18b60*/  MOV R11, 0x12f00000 ;  /* 0x12f00000000b7802 */ /* 0x000fe40000000f00 */
        /* <DEDUP_REMOVED lines=8> */
.L_x_12497:
[----:B------:R-:W-:Y:S05]  /*18bf0*/  BSYNC B2 ;  /* 0x0000000000027941 */ /* 0x000fea0003800000 */
.L_x_12496:
        /* <DEDUP_REMOVED lines=8> */
.L_x_12498:
        /* <DEDUP_REMOVED lines=15> */
.L_x_12499:
        /* <DEDUP_REMOVED lines=15> */
.L_x_12500:
        /* <DEDUP_REMOVED lines=10> */
.L_x_12486:
[----:B------:R-:W-:Y:S05]  /*18f00*/  BSYNC B1 ;  /* 0x0000000000017941 */ /* 0x000fea0003800000 */
.L_x_12485:
[----:B0-----:R-:W2:Y:S01]  /*18f10*/  LDL.LU R5, [R1+0x4] ;  /* 0x0000040001057983 */ /* 0x001ea20000300800 */
[----:B------:R-:W-:Y:S01]  /*18f20*/  VIADD R27, R27, 0x1 ;  /* 0x000000011b1b7836 */ /* 0x000fe20000000000 */
[----:B------:R-:W-:Y:S01]  /*18f30*/  PLOP3.LUT P0, PT, PT, PT, PT, 0x8, 0x0 ;  /* 0x000000000000781c */ /* 0x000fe20003f0e170 */
[----:B-1----:R-:W-:-:S03]  /*18f40*/  VIADD R9, R4, 0xfffffffe ;  /* 0xfffffffe04097836 */ /* 0x002fc60000000000 */
[----:B------:R-:W-:Y:S02]  /*18f50*/  ISETP.NE.AND P1, PT, R27, 0x2, PT ;  /* 0x000000021b00780c */ /* 0x000fe40003f25270 */
[----:B------:R-:W-:Y:S02]  /*18f60*/  ISETP.GE.AND P2, PT, R9, R3, PT ;  /* 0x000000030900720c */ /* 0x000fe40003f46270 */
[----:B------:R-:W-:Y:S02]  /*18f70*/  SEL R4, RZ, 0x1, P1 ;  /* 0x00000001ff047807 */ /* 0x000fe40000800000 */
[----:B------:R-:W-:Y:S02]  /*18f80*/  SEL R27, R27, RZ, P1 ;  /* 0x000000ff1b1b7207 */ /* 0x000fe40000800000 */
[----:B--2---:R-:W-:-:S05]  /*18f90*/  LOP3.LUT R5, R5, R4, RZ, 0x3c, !PT ;  /* 0x0000000405057212 */ /* 0x004fca00078e3cff */
[----:B------:R0:W-:Y:S02]  /*18fa0*/  STL [R1+0x4], R5 ;  /* 0x0000040501007387 */ /* 0x0001e40000100800 */
[----:B------:R-:W-:Y:S05]  /*18fb0*/  @!P2 BRA `(.L_x_12479) ;  /* 0x00000008005ca947 */ /* 0x000fea0003800000 */
.L_x_12517:
[----:B------:R-:W-:Y:S05]  /*18fc0*/  YIELD ;  /* 0x0000000000007946 */ /* 0x000fea0003800000 */
[----:B------:R-:W-:Y:S04]  /*18fd0*/  BSSY B1, `(.L_x_12501) ;  /* 0x000008b000017945 */ /* 0x000fe80003800000 */
[----:B--2---:R-:W-:Y:S05]  /*18fe0*/  @!P6 BRA `(.L_x_12502) ;  /* 0x000000080024e947 */ /* 0x004fea0003800000 */
        /* <DEDUP_REMOVED lines=9> */
.L_x_12635:
[----:B------:R-:W-:Y:S05]  /*19080*/  BSYNC B2 ;  /* 0x0000000000027941 */ /* 0x000fea0003800000 */
.L_x_12503:
        /* <DEDUP_REMOVED lines=9> */
.L_x_12506:
[----:B------:R-:W-:Y:S05]  /*19120*/  BSYNC B2 ;  /* 0x0000000000027941 */ /* 0x000fea0003800000 */
.L_x_12505:
        /* <DEDUP_REMOVED lines=11> */
.L_x_12507:
        /* <DEDUP_REMOVED lines=16> */
.L_x_12508:
        /* <DEDUP_REMOVED lines=16> */
.L_x_12509:
        /* <DEDUP_REMOVED lines=13> */
.L_x_12636:
[----:B------:R-:W-:Y:S05]  /*194b0*/  BSYNC B2 ;  /* 0x0000000000027941 */ /* 0x000fea0003800000 */
.L_x_12510:
[----:B------:R-:W-:Y:S01]  /*194c0*/  BSSY B2, `(.L_x_12512) ;  /* 0x000000b000027945 */ /* 0x000fe20003800000 */
[----:B------:R-:W-:Y:S02]  /*194d0*/  IMAD.MOV.U32 R10, RZ, RZ, 0x0 ;  /* 0x00000000ff0a7424 */ /* 0x000fe400078e00ff */
[----:B------:R-:W-:Y:S01]  /*194e0*/  IMAD.MOV.U32 R11, RZ, RZ, 0x12f00000 ;  /* 0x12f00000ff0b7424 */ /* 0x000fe200078e00ff */
[----:B------:R-:W-:Y:S06]  /*194f0*/  @P2 BRA `(.L_x_12513) ;  /* 0x00000000001c2947 */ /* 0x000fec0003800000 */
[----:B------:R-:W2:Y:S02]  /*19500*/  S2R R4, SR_TID.X ;  /* 0x0000000000047919 */ /* 0x000ea40000002100 */
[----:B--2---:R-:W-:Y:S02]  /*19510*/  LOP3.LUT R15, R4, 0x1f, RZ, 0xc0, !PT ;  /* 0x0000001f040f7812 */ /* 0x004fe400078ec0ff */
[----:B------:R-:W-:Y:S02]  /*19520*/  MOV R4, 0x6000 ;  /* 0x0000600000047802 */ /* 0x000fe40000000f00 */
[----:B------:R-:W-:Y:S02]  /*19530*/  ISETP.NE.AND P1, PT, R15, RZ, PT ;  /* 0x000000ff0f00720c */ /* 0x000fe40003f25270 */
[----:B------:R2:W-:Y:S11]  /*19540*/  SYNCS.ARRIVE.TRANS64 RZ, [R8+URZ+0x2d8b0], R4 ;  /* 0x02d8b00408ff79a7 */ /* 0x0005f6000800003f */
[----:B--2---:R-:W-:Y:S05]  /*19550*/  @!P1 BRA `(.L_x_12513) ;  /* 0x0000000000049947 */ /* 0x004fea0003800000 */
[----:B------:R-:W-:Y:S01]  /*19560*/  BPT.TRAP 0x1 ;  /* 0x000000040000795c */ /* 0x000fe20000300000 */
.L_x_12513:
[----:B------:R-:W-:Y:S05]  /*19570*/  BSYNC B2 ;  /* 0x0000000000027941 */ /* 0x000fea0003800000 */
.L_x_12512:
        /* <DEDUP_REMOVED lines=8> */
.L_x_12514:
        /* <DEDUP_REMOVED lines=15> */
.L_x_12515:
        /* <DEDUP_REMOVED lines=15> */
.L_x_12516:
        /* <DEDUP_REMOVED lines=10> */
.L_x_12502:
[----:B------:R-:W-:Y:S05]  /*19880*/  BSYNC B1 ;  /* 0x0000000000017941 */ /* 0x000fea0003800000 */
.L_x_12501:
[----:B------:R-:W2:Y:S01]  /*19890*/  LDL.LU R7, [R1+0x4] ;  /* 0x0000040001077983 */ /* 0x000ea20000300800 */
[----:B------:R-:W-:Y:S02]  /*198a0*/  IADD3 R27, R27, 0x1, RZ ;  /* 0x000000011b1b7810 */ /* 0x000fe40007ffe0ff */
[C---:B------:R-:W-:Y:S01]  /*198b0*/  ISETP.GT.AND P2, PT, R9.reuse, R3, PT ;  /* 0x000000030900720c */ /* 0x040fe20003f44270 */
[----:B------:R-:W-:Y:S01]  /*198c0*/  VIADD R9, R9, 0xffffffff ;  /* 0xffffffff09097836 */ /* 0x000fe20000000000 */
[----:B------:R-:W-:-:S04]  /*198d0*/  ISETP.NE.AND P1, PT, R27, 0x2, PT ;  /* 0x000000021b00780c */ /* 0x000fc80003f25270 */
[----:B------:R-:W-:Y:S02]  /*198e0*/  SEL R4, RZ, 0x1, P1 ;  /* 0x00000001ff047807 */ /* 0x000fe40000800000 */
[----:B------:R-:W-:Y:S02]  /*198f0*/  SEL R27, R27, RZ, P1 ;  /* 0x000000ff1b1b7207 */ /* 0x000fe40000800000 */
[----:B--2---:R-:W-:-:S05]  /*19900*/  LOP3.LUT R7, R7, R4, RZ, 0x3c, !PT ;  /* 0x0000000407077212 */ /* 0x004fca00078e3cff */
[----:B------:R2:W-:Y:S01]  /*19910*/  STL [R1+0x4], R7 ;  /* 0x0000040701007387 */ /* 0x0005e20000100800 */
[----:B------:R-:W-:Y:S05]  /*19920*/  @P2 BRA `(.L_x_12517) ;  /* 0xfffffff400a42947 */ /* 0x000fea000383ffff */
.L_x_12479:
[----:B------:R-:W-:Y:S05]  /*19930*/  BSYNC B0 ;  /* 0x0000000000007941 */ /* 0x000fea0003800000 */
.L_x_12478:
[----:B------:R-:W3:Y:S01]  /*19940*/  LDC R0, c[0x0][0x448] ;  /* 0x00011200ff007b82 */ /* 0x000ee20000000800 */
[----:B------:R-:W-:Y:S01]  /*19950*/  IMAD.MOV.U32 R2, RZ, RZ, 0xc0 ;  /* 0x000000c0ff027424 */ /* 0x000fe200078e00ff */
[----:B------:R-:W-:Y:S05]  /*19960*/  @!P0 WARPSYNC.ALL ;  /* 0x0000000000008948 */ /* 0x000fea0003800000 */
[----:B------:R-:W-:Y:S01]  /*19970*/  IMAD R2, R17, R2, 0xbf ;  /* 0x000000bf11027424 */ /* 0x000fe200078e0202 */
[----:B------:R-:W-:Y:S01]  /*19980*/  BSSY B7, `(.L_x_12518) ;  /* 0x000035b000077945 */ /* 0x000fe20003800000 */
[----:B------:R-:W-:Y:S01]  /*19990*/  @!P0 BAR.SYNC.DEFER_BLOCKING 0xc, 0x200 ;  /* 0x0308000000008b1d */ /* 0x000fe20000010000 */
[----:B---3--:R-:W-:-:S13]  /*199a0*/  ISETP.NE.AND P1, PT, R0, 0x1, PT ;  /* 0x000000010000780c */ /* 0x008fda0003f25270 */
[----:B------:R-:W3:Y:S08]  /*199b0*/  @P1 LDC R0, c[0x0][0x44c] ;  /* 0x00011300ff001b82 */ /* 0x000ef00000000800 */
[----:B------:R-:W4:Y:S01]  /*199c0*/  @P1 LDC R3, c[0x0][0x450] ;  /* 0x00011400ff031b82 */ /* 0x000f220000000800 */
[----:B---3--:R-:W-:-:S05]  /*199d0*/  @P1 IMAD.HI.U32 R0, R2, R0, RZ ;  /* 0x0000000002001227 */ /* 0x008fca00078e00ff */
[----:B----4-:R-:W-:-:S05]  /*199e0*/  @P1 SHF.R.U32.HI R2, RZ, R3, R0 ;  /* 0x00000003ff021219 */ /* 0x010fca0000011600 */
[----:B------:R-:W-:-:S05]  /*199f0*/  IMAD.IADD R2, R20, 0x1, R2 ;  /* 0x0000000114027824 */ /* 0x000fca00078e0202 */
[----:B------:R-:W-:-:S04]  /*19a00*/  SHF.R.S32.HI R0, RZ, 0x1f, R2 ;  /* 0x0000001fff007819 */ /* 0x000fc80000011402 */
[----:B------:R-:W-:-:S04]  /*19a10*/  LEA.HI R0, R0, R2, RZ, 0x7 ;  /* 0x0000000200007211 */ /* 0x000fc800078f38ff */
[----:B------:R-:W-:-:S04]  /*19a20*/  SHF.R.S32.HI R0, RZ, 0x7, R0 ;  /* 0x00000007ff007819 */ /* 0x000fc80000011400 */
[----:B------:R-:W-:-:S04]  /*19a30*/  VIMNMX R4, R21, R0, PT ;  /* 0x0000000015047248 */ /* 0x000fc80003fe0100 */
[----:B------:R-:W-:Y:S01]  /*19a40*/  ISETP.GT.AND P0, PT, R4, RZ, PT ;  /* 0x000000ff0400720c */ /* 0x000fe20003f04270 */
[----:B------:R3:W-:-:S12]  /*19a50*/  STL [R1+0x34], R4 ;  /* 0x0000340401007387 */ /* 0x0007d80000100800 */
[----:B---3--:R-:W-:Y:S05]  /*19a60*/  @P0 BRA `(.L_x_12519) ;  /* 0x0000000000440947 */ /* 0x008fea0003800000 */
[----:B------:R-:W3:Y:S02]  /*19a70*/  S2R R4, SR_TID.X ;  /* 0x0000000000047919 */ /* 0x000ee40000002100 */
[----:B---3--:R-:W-:-:S04]  /*19a80*/  LOP3.LUT R4, R4, 0x7f, RZ, 0xc0, !PT ;  /* 0x0000007f04047812 */ /* 0x008fc800078ec0ff */
[----:B------:R-:W-:-:S13]  /*19a90*/  ISETP.NE.AND P0, PT, R4, RZ, PT ;  /* 0x000000ff0400720c */ /* 0x000fda0003f05270 */
[----:B------:R-:W-:Y:S05]  /*19aa0*/  @P0 BRA `(.L_x_12520) ;  /* 0x0000003400200947 */ /* 0x000fea0003800000 */
[----:B0-----:R-:W0:Y:S01]  /*19ab0*/  S2R R5, SR_LANEID ;  /* 0x0000000000057919 */ /* 0x001e220000000000 */
[----:B------:R-:W-:Y:S01]  /*19ac0*/  VOTEU.ANY UR4, UPT, PT ;  /* 0x0000000000047886 */ /* 0x000fe200038e0100 */
[----:B------:R-:W3:Y:S01]  /*19ad0*/  LDC.64 R2, c[0x0][0xc60] ;  /* 0x00031800ff027b82 */ /* 0x000ee20000000a00 */
[----:B------:R-:W0:Y:S02]  /*19ae0*/  FLO.U32 R0, UR4 ;  /* 0x0000000400007d00 */ /* 0x000e2400080e0000 */
[----:B0-----:R-:W-:-:S06]  /*19af0*/  ISETP.EQ.U32.AND P0, PT, R0, R5, PT ;  /* 0x000000050000720c */ /* 0x001fcc0003f02070 */
[----:B------:R-:W3:Y:S07]  /*19b00*/  POPC R5, UR4 ;  /* 0x0000000400057d09 */ /* 0x000eee0008000000 */
[----:B---3--:R-:W3:Y:S01]  /*19b10*/  @P0 ATOMG.E.ADD.STRONG.GPU PT, R3, desc[UR38][R2.64], R5 ;  /* 0x00000005020309a8 */ /* 0x008ee200081ee1e6 */
[----:B------:R-:W0:Y:S02]  /*19b20*/  S2R R4, SR_LTMASK ;  /* 0x0000000000047919 */ /* 0x000e240000003900 */
[----:B0-----:R-:W-:-:S04]  /*19b30*/  LOP3.LUT R4, R4, UR4, RZ, 0xc0, !PT ;  /* 0x0000000404047c12 */ /* 0x001fc8000f8ec0ff */
[----:B--2---:R-:W0:Y:S01]  /*19b40*/  POPC R7, R4 ;  /* 0x0000000400077309 */ /* 0x004e220000000000 */
[----:B---3--:R-:W0:Y:S02]  /*19b50*/  SHFL.IDX PT, R0, R3, R0, 0x1f ;  /* 0x00001f0003007589 */ /* 0x008e2400000e0000 */
[----:B0-----:R-:W-:Y:S01]  /*19b60*/  IADD3 R16, R0, UR37, R7 ;  /* 0x0000002500107c10 */ /* 0x001fe2000fffe007 */
[----:B------:R-:W-:Y:S06]  /*19b70*/  BRA `(.L_x_12520) ;  /* 0x0000003000ec7947 */ /* 0x000fec0003800000 */
.L_x_12519:
        /* <DEDUP_REMOVED lines=19> */
[----:B01----:R-:W-:Y:S05]  /*19cb0*/  CALL.ABS.NOINC R2 ;  /* 0x0000000002007343 */ /* 0x003fea0003c00000 */
.L_x_12522:
[----:B------:R-:W-:Y:S05]  /*19cc0*/  BSYNC B6 ;  /* 0x0000000000067941 */ /* 0x000fea0003800000 */
.L_x_12521:
        /* <DEDUP_REMOVED lines=8> */
[----:B------:R3:W4:Y:S01]  /*19d50*/  LDC.64 R2, c[0x4][R26] ;  /* 0x010000001a027b82 */ /* 0x0007220000000a00 */
[----:B------:R-:W-:Y:S01]  /*19d60*/  MOV R4, UR6 ;  /* 0x0000000600047c02 */ /* 0x000fe20008000f00 */
[----:B0-----:R-:W-:Y:S01]  /*19d70*/  IMAD.U32 R5, RZ, RZ, UR7 ;  /* 0x00000007ff057e24 */ /* 0x001fe2000f8e00ff */
[----:B------:R-:W-:Y:S01]  /*19d80*/  MOV R11, UR5 ;  /* 0x00000005000b7c02 */ /* 0x000fe20008000f00 */
[----:B------:R-:W-:Y:S02]  /*19d90*/  IMAD.U32 R6, RZ, RZ, UR8 ;  /* 0x00000008ff067e24 */ /* 0x000fe4000f8e00ff */
[----:B--2---:R-:W-:-:S02]  /*19da0*/  IMAD.U32 R7, RZ, RZ, UR9 ;  /* 0x00000009ff077e24 */ /* 0x004fc4000f8e00ff */
[----:B------:R-:W-:Y:S02]  /*19db0*/  IMAD.U32 R10, RZ, RZ, UR4 ;  /* 0x00000004ff0a7e24 */ /* 0x000fe4000f8e00ff */
[----:B------:R-:W-:Y:S02]  /*19dc0*/  IMAD.MOV.U32 R8, RZ, RZ, 0x70 ;  /* 0x00000070ff087424 */ /* 0x000fe400078e00ff */
[----:B------:R-:W-:Y:S02]  /*19dd0*/  IMAD.MOV.U32 R12, RZ, RZ, 0x1 ;  /* 0x00000001ff0c7424 */ /* 0x000fe400078e00ff */
[----:B---3--:R-:W-:-:S07]  /*19de0*/  IMAD.MOV.U32 R13, RZ, RZ, RZ ;  /* 0x000000ffff0d7224 */ /* 0x008fce00078e00ff */
[----:B------:R-:W-:-:S07]  /*19df0*/  LEPC R20, `(.L_x_12525) ;  /* 0x000000001014794e */ /* 0x000fce0000000000 */
[----:B-1--4-:R-:W-:Y:S05]  /*19e00*/  CALL.ABS.NOINC R2 ;  /* 0x0000000002007343 */ /* 0x012fea0003c00000 */
.L_x_12525:
        /* <DEDUP_REMOVED lines=15> */
.L_x_12524:
[----:B------:R-:W-:Y:S05]  /*19f00*/  BSYNC B6 ;  /* 0x0000000000067941 */ /* 0x000fea0003800000 */
.L_x_12523:
[----:B------:R3:W4:Y:S01]  /*19f10*/  LDL R20, [R1+0x10] ;  /* 0x0000100001147983 */ /* 0x0007220000100800 */
[----:B------:R-:W-:Y:S01]  /*19f20*/  ULDC.64 UR4, c[0x0][0x9f8] ;  /* 0x00027e0000047ab9 */ /* 0x000fe20000000a00 */
[----:B--2---:R-:W2:Y:S01]  /*19f30*/  LDC R7, c[0x0][0x430] ;  /* 0x00010c00ff077b82 */ /* 0x004ea20000000800 */
[----:B------:R-:W-:Y:S01]  /*19f40*/  ISETP.NE.U32.AND P0, PT, RZ, UR4, PT ;  /* 0x00000004ff007c0c */ /* 0x000fe2000bf05070 */
[----:B------:R-:W3:Y:S03]  /*19f50*/  LDL R26, [R1+0x34] ;  /* 0x00003400011a7983 */ /* 0x000ee60000100800 */
[----:B------:R-:W-:Y:S01]  /*19f60*/  ISETP.NE.AND.EX P0, PT, RZ, UR5, PT, P0 ;  /* 0x00000005ff007c0c */ /* 0x000fe2000bf05300 */
[----:B------:R-:W3:Y:S04]  /*19f70*/  LDL R6, [R1+0x24] ;  /* 0x0000240001067983 */ /* 0x000ee80000100800 */
[----:B------:R-:W3:Y:S04]  /*19f80*/  LDL R21, [R1+0x28] ;  /* 0x0000280001157983 */ /* 0x000ee80000100800 */
[----:B------:R-:W3:Y:S04]  /*19f90*/  LDL.LU R11, [R1] ;  /* 0x00000000010b7983 */ /* 0x000ee80000300800 */
[----:B------:R-:W-:Y:S01]  /*19fa0*/  @P0 IADD3 R2, P1, R23, UR4, RZ ;  /* 0x0000000417020c10 */ /* 0x000fe2000ff3e0ff */
[----:B------:R-:W0:Y:S01]  /*19fb0*/  S2R R4, SR_TID.X ;  /* 0x0000000000047919 */ /* 0x000e220000002100 */
[----:B------:R-:W-:-:S02]  /*19fc0*/  ULDC UR4, c[0x0][0x2f4] ;  /* 0x0000bd0000047ab9 */ /* 0x000fc40000000800 */
[----:B------:R-:W-:Y:S01]  /*19fd0*/  @P0 IADD3.X R3, R24, UR5, RZ, P1, !PT ;  /* 0x0000000518030c10 */ /* 0x000fe20008ffe4ff */
[----:B------:R-:W1:Y:S04]  /*19fe0*/  S2R R0, SR_TID.X ;  /* 0x0000000000007919 */ /* 0x000e680000002100 */
[----:B----4-:R-:W4:Y:S01]  /*19ff0*/  @P0 LDG.E R20, desc[UR38][R2.64] ;  /* 0x0000002602140981 */ /* 0x010f22000c1e1900 */
[----:B--2---:R-:W-:Y:S01]  /*1a000*/  ISETP.NE.AND P1, PT, R7, 0x1, PT ;  /* 0x000000010700780c */ /* 0x004fe20003f25270 */
[----:B0-----:R-:W-:Y:S01]  /*1a010*/  IMAD.SHL.U32 R5, R4, 0x20, RZ ;  /* 0x0000002004057824 */ /* 0x001fe200078e00ff */
[----:B-1----:R-:W-:Y:S01]  /*1a020*/  LOP3.LUT R0, R0, 0x7f, RZ, 0xc0, !PT ;  /* 0x0000007f00007812 */ /* 0x002fe200078ec0ff */
[----:B---3--:R-:W-:-:S03]  /*1a030*/  VIADD R26, R26, 0xffffffff ;  /* 0xffffffff1a1a7836 */ /* 0x008fc60000000000 */
[----:B------:R-:W-:Y:S02]  /*1a040*/  SHF.R.U32.HI R0, RZ, 0x2, R0 ;  /* 0x00000002ff007819 */ /* 0x000fe40000011600 */
[----:B------:R-:W-:Y:S02]  /*1a050*/  LOP3.LUT R5, R5, 0x60, RZ, 0xc0, !PT ;  /* 0x0000006005057812 */ /* 0x000fe400078ec0ff */
[----:B------:R-:W-:-:S03]  /*1a060*/  SHF.L.U32 R10, R26, 0x7, RZ ;  /* 0x000000071a0a7819 */ /* 0x000fc600000006ff */
[----:B------:R-:W0:Y:S01]  /*1a070*/  @P1 LDC R4, c[0x0][0x434] ;  /* 0x00010d00ff041b82 */ /* 0x000e220000000800 */
[----:B------:R-:W-:-:S07]  /*1a080*/  LOP3.LUT R0, R10, R0, R5, 0xfe, !PT ;  /* 0x000000000a007212 */ /* 0x000fce00078efe05 */
[----:B------:R-:W1:Y:S01]  /*1a090*/  @P1 LDC R5, c[0x0][0x438] ;  /* 0x00010e00ff051b82 */ /* 0x000e620000000800 */
[----:B------:R-:W2:Y:S01]  /*1a0a0*/  S2R R12, SR_TID.X ;  /* 0x00000000000c7919 */ /* 0x000ea20000002100 */
[----:B------:R-:W-:Y:S01]  /*1a0b0*/  LOP3.LUT R11, R11, 0xfffffff7, RZ, 0xc0, !PT ;  /* 0xfffffff70b0b7812 */ /* 0x000fe200078ec0ff */
[----:B--2---:R-:W-:-:S05]  /*1a0c0*/  IMAD.SHL.U32 R12, R12, 0x8, RZ ;  /* 0x000000080c0c7824 */ /* 0x004fca00078e00ff */
[----:B------:R-:W-:-:S04]  /*1a0d0*/  LOP3.LUT R12, R12, 0x18, RZ, 0xc0, !PT ;  /* 0x000000180c0c7812 */ /* 0x000fc800078ec0ff */
[----:B------:R-:W-:Y:S01]  /*1a0e0*/  LOP3.LUT R13, R12, 0x20, RZ, 0xfc, !PT ;  /* 0x000000200c0d7812 */ /* 0x000fe200078efcff */
[----:B------:R-:W-:Y:S01]  /*1a0f0*/  UMOV UR5, 0xffffffff ;  /* 0xffffffff00057882 */ /* 0x000fe20000000000 */
[----:B----4-:R-:W-:Y:S01]  /*1a100*/  @P0 STL [R1+0x10], R20 ;  /* 0x0000101401000387 */ /* 0x010fe20000100800 */
[C---:B------:R-:W-:Y:S01]  /*1a110*/  ISETP.GE.AND P0, PT, R0.reuse, R6, PT ;  /* 0x000000060000720c */ /* 0x040fe20003f06270 */
[----:B------:R-:W-:-:S04]  /*1a120*/  IMAD.IADD R0, R0, 0x1, R21 ;  /* 0x0000000100007824 */ /* 0x000fc800078e0215 */
[----:B0-----:R-:W-:-:S08]  /*1a130*/  @P1 IMAD.HI.U32 R4, R0, R4, RZ ;  /* 0x0000000400041227 */ /* 0x001fd000078e00ff */
[----:B------:R-:W0:Y:S01]  /*1a140*/  @!P0 LDC.64 R2, c[0x0][0x428] ;  /* 0x00010a00ff028b82 */ /* 0x000e220000000a00 */
[----:B------:R-:W-:Y:S01]  /*1a150*/  IMAD.MOV.U32 R6, RZ, RZ, R0 ;  /* 0x000000ffff067224 */ /* 0x000fe200078e0000 */
        /* <DEDUP_REMOVED lines=9> */
[----:B------:R-:W-:Y:S01]  /*1a1f0*/  IMAD.U32 R5, RZ, RZ, UR40 ;  /* 0x00000028ff057e24 */ /* 0x000fe2000f8e00ff */
[----:B------:R0:W-:Y:S01]  /*1a200*/  STL [R1+0x2c], R8 ;  /* 0x00002c0801007387 */ /* 0x0001e20000100800 */
[----:B------:R-:W-:-:S03]  /*1a210*/  @!P0 IMAD.IADD R0, R7, 0x1, R0 ;  /* 0x0000000107008824 */ /* 0x000fc600078e0200 */
[----:B------:R-:W-:Y:S02]  /*1a220*/  ISETP.NE.AND P2, PT, R5, 0x3, PT ;  /* 0x000000030500780c */ /* 0x000fe40003f45270 */
[C---:B0-----:R-:W-:Y:S02]  /*1a230*/  @!P0 LEA R8, P1, R6.reuse, R2, 0x2 ;  /* 0x0000000206088211 */ /* 0x041fe400078210ff */
[----:B------:R-:W-:Y:S02]  /*1a240*/  MOV R2, RZ ;  /* 0x000000ff00027202 */ /* 0x000fe40000000f00 */
        /* <DEDUP_REMOVED lines=12> */
[----:B------:R-:W-:-:S05]  /*1a310*/  @P0 LOP3.LUT R11, R11, 0x1, RZ, 0xfc, !PT ;  /* 0x000000010b0b0812 */ /* 0x000fca00078efcff */
[----:B------:R0:W-:Y:S01]  /*1a320*/  STL [R1], R11 ;  /* 0x0000000b01007387 */ /* 0x0001e20000100800 */
[----:B------:R-:W-:Y:S05]  /*1a330*/  BRA.DIV UR5, `(.L_x_12526) ;  /* 0x0000004e05147947 */ /* 0x000fea000b800000 */
.L_x_12639:
[----:B------:R-:W-:-:S05]  /*1a340*/  SHF.R.S32.HI R5, RZ, 0x1f, R18 ;  /* 0x0000001fff057819 */ /* 0x000fca0000011412 */
[----:B------:R1:W-:Y:S01]  /*1a350*/  STL [R1+0xc], R5 ;  /* 0x00000c0501007387 */ /* 0x0003e20000100800 */
[----:B------:R-:W-:Y:S05]  /*1a360*/  @!P2 BRA `(.L_x_12527) ;  /* 0x000000000004a947 */ /* 0x000fea0003800000 */
[----:B------:R-:W-:Y:S01]  /*1a370*/  BPT.TRAP 0x1 ;  /* 0x000000040000795c */ /* 0x000fe20000300000 */
.L_x_12527:
[----:B------:R-:W-:Y:S01]  /*1a380*/  SHF.R.S32.HI R3, RZ, 0x1f, R4 ;  /* 0x0000001fff037819 */ /* 0x000fe20000011404 */
[----:B------:R-:W-:Y:S01]  /*1a390*/  ULDC.64 UR4, c[0x0][0x328] ;  /* 0x0000ca0000047ab9 */ /* 0x000fe20000000a00 */
[----:B0----5:R-:W-:Y:S01]  /*1a3a0*/  SHF.R.S32.HI R8, RZ, 0x1f, R2 ;  /* 0x0000001fff087819 */ /* 0x021fe20000011402 */
        /* <DEDUP_REMOVED lines=13> */
[----:B------:R-:W-:-:S04]  /*1a480*/  IMAD.WIDE.U32 R6, R18, UR4, R6 ;  /* 0x0000000412067c25 */ /* 0x000fc8000f8e0006 */
[----:B------:R-:W-:Y:S01]  /*1a490*/  IMAD R0, R18, UR5, R0 ;  /* 0x0000000512007c24 */ /* 0x000fe2000f8e0200 */
[----:B------:R-:W-:Y:S02]  /*1a4a0*/  ULDC.64 UR4, c[0x0][0x318] ;  /* 0x0000c60000047ab9 */ /* 0x000fe40000000a00 */
[----:B------:R-:W-:Y:S02]  /*1a4b0*/  LEA R23, P0, R6, UR4, 0x1 ;  /* 0x0000000406177c11 */ /* 0x000fe4000f8008ff */
[----:B------:R-:W-:Y:S01]  /*1a4c0*/  IADD3 R24, R7, R0, RZ ;  /* 0x0000000007187210 */ /* 0x000fe20007ffe0ff */
[----:B------:R-:W-:-:S03]  /*1a4d0*/  IMAD R0, R25, 0x8, R22 ;  /* 0x0000000819007824 */ /* 0x000fc600078e0216 */
[----:B------:R-:W-:-:S06]  /*1a4e0*/  LEA.HI.X R24, R6, UR5, R24, 0x1, P0 ;  /* 0x0000000506187c11 */ /* 0x000fcc00080f0c18 */
[----:B------:R-:W0:Y:S02]  /*1a4f0*/  SYNCS.PHASECHK.TRANS64.TRYWAIT P0, [R0+URZ+0x2d840], R5 ;  /* 0x02d84005000075a7 */ /* 0x000e24000800017f */
[----:B0-----:R-:W-:Y:S05]  /*1a500*/  @!P0 BRA `(.L_x_12529) ;  /* 0x0000004800d48947 */ /* 0x001fea0003800000 */
.L_x_12640:
[----:B------:R-:W-:Y:S05]  /*1a510*/  BSYNC B0 ;  /* 0x0000000000007941 */ /* 0x000fea0003800000 */
.L_x_12528:
[----:B------:R-:W2:Y:S01]  /*1a520*/  LDL R6, [R1] ;  /* 0x0000000001067983 */ /* 0x000ea20000100800 */
[----:B------:R-:W-:-:S03]  /*1a530*/  ULDC.64 UR4, c[0x0][0x300] ;  /* 0x0000c00000047ab9 */ /* 0x000fc60000000a00 */
[----:B------:R-:W3:Y:S04]  /*1a540*/  LDL R7, [R1+0xc] ;  /* 0x00000c0001077983 */ /* 0x000ee80000100800 */
[----:B------:R-:W4:Y:S04]  /*1a550*/  LDL R9, [R1+0x14] ;  /* 0x0000140001097983 */ /* 0x000f280000100800 */
[----:B------:R-:W5:Y:S01]  /*1a560*/  LDL R12, [R1+0x24] ;  /* 0x00002400010c7983 */ /* 0x000f620000100800 */
        /* <DEDUP_REMOVED lines=10> */
[----:B------:R-:W-:Y:S01]  /*1a610*/  IMAD.MOV.U32 R2, RZ, RZ, R4 ;  /* 0x000000ffff027224 */ /* 0x000fe200078e0004 */
[C---:B--2---:R-:W-:Y:S02]  /*1a620*/  LOP3.LUT P4, RZ, R6.reuse, 0x4, RZ, 0xc0, !PT ;  /* 0x0000000406ff7812 */ /* 0x044fe4000788c0ff */
[C---:B------:R-:W-:Y:S02]  /*1a630*/  LOP3.LUT P3, RZ, R6.reuse, 0x2, RZ, 0xc0, !PT ;  /* 0x0000000206ff7812 */ /* 0x040fe4000786c0ff */
[----:B------:R-:W-:Y:S02]  /*1a640*/  LOP3.LUT P2, RZ, R6, 0x1, RZ, 0xc0, !PT ;  /* 0x0000000106ff7812 */ /* 0x000fe4000784c0ff */
[----:B------:R-:W0:Y:S01]  /*1a650*/  S2R R6, SR_TID.X ;  /* 0x0000000000067919 */ /* 0x000e220000002100 */
[----:B---3--:R-:W-:Y:S01]  /*1a660*/  IMAD R4, R7, UR4, RZ ;  /* 0x0000000407047c24 */ /* 0x008fe2000f8e02ff */
[----:B0-----:R-:W-:-:S04]  /*1a670*/  LOP3.LUT R6, R6, 0x7f, RZ, 0xc0, !PT ;  /* 0x0000007f06067812 */ /* 0x001fc800078ec0ff */
[----:B------:R-:W-:Y:S02]  /*1a680*/  SHF.R.U32.HI R11, RZ, 0x2, R6 ;  /* 0x00000002ff0b7819 */ /* 0x000fe40000011606 */
[----:B------:R-:W0:Y:S01]  /*1a690*/  S2R R6, SR_TID.X ;  /* 0x0000000000067919 */ /* 0x000e220000002100 */
[C---:B------:R-:W-:Y:S02]  /*1a6a0*/  IMAD R7, R18.reuse, UR5, R4 ;  /* 0x0000000512077c24 */ /* 0x040fe4000f8e0204 */
[----:B------:R-:W-:Y:S01]  /*1a6b0*/  IMAD.WIDE.U32 R4, R18, UR4, R2 ;  /* 0x0000000412047c25 */ /* 0x000fe2000f8e0002 */
[----:B------:R-:W-:Y:S01]  /*1a6c0*/  ULDC.64 UR4, c[0x0][0x2e8] ;  /* 0x0000ba0000047ab9 */ /* 0x000fe20000000a00 */
[----:B-----5:R-:W-:Y:S02]  /*1a6d0*/  IADD3 R3, -R11, R12, -R10 ;  /* 0x0000000c0b037210 */ /* 0x020fe40007ffe90a */
[----:B----4-:R-:W-:Y:S01]  /*1a6e0*/  IMAD R8, R25, 0x3000, R9 ;  /* 0x0000300019087824 */ /* 0x010fe200078e0209 */
[----:B------:R-:W-:-:S02]  /*1a6f0*/  IADD3 R7, R5, R7, RZ ;  /* 0x0000000705077210 */ /* 0x000fc40007ffe0ff */
[----:B------:R-:W-:Y:S01]  /*1a700*/  LEA R2, P0, R4, UR4, 0x1 ;  /* 0x0000000404027c11 */ /* 0x000fe2000f8008ff */
[----:B------:R-:W-:-:S03]  /*1a710*/  UMOV UR4, 0xffffffff ;  /* 0xffffffff00047882 */ /* 0x000fc60000000000 */
[----:B------:R-:W-:Y:S02]  /*1a720*/  LEA.HI.X R7, R4, UR5, R7, 0x1, P0 ;  /* 0x0000000504077c11 */ /* 0x000fe400080f0c07 */
[----:B------:R-:W-:Y:S01]  /*1a730*/  ISETP.GE.AND P0, PT, R3, 0x1, PT ;  /* 0x000000010300780c */ /* 0x000fe20003f06270 */
[----:B0-----:R-:W-:-:S05]  /*1a740*/  IMAD.SHL.U32 R9, R6, 0x8, RZ ;  /* 0x0000000806097824 */ /* 0x001fca00078e00ff */
[----:B------:R-:W-:Y:S01]  /*1a750*/  LOP3.LUT R9, R9, 0x18, RZ, 0xc0, !PT ;  /* 0x0000001809097812 */ /* 0x000fe200078ec0ff */
[----:B------:R-:W-:Y:S06]  /*1a760*/  BRA.DIV UR4, `(.L_x_12530) ;  /* 0x0000004a04507947 */ /* 0x000fec000b800000 */
[----:B------:R-:W0:Y:S04]  /*1a770*/  SHFL.IDX PT, R4, R2, RZ, 0x1c1f ;  /* 0x001c1fff02047589 */ /* 0x000e2800000e0000 */
[----:B------:R-:W1:Y:S01]  /*1a780*/  SHFL.IDX PT, R6, R7, RZ, 0x1c1f ;  /* 0x001c1fff07067589 */ /* 0x000e6200000e0000 */
[----:B0-----:R-:W-:-:S05]  /*1a790*/  @P0 LEA R5, P1, R9, R4, 0x1 ;  /* 0x0000000409050211 */ /* 0x001fca00078208ff */
[----:B-1----:R-:W-:Y:S01]  /*1a7a0*/  @P0 IMAD.X R4, RZ, RZ, R6, P1 ;  /* 0x000000ffff040224 */ /* 0x002fe200008e0606 */
[----:B------:R-:W-:Y:S01]  /*1a7b0*/  ISETP.GE.AND P1, PT, R3, 0x21, PT ;  /* 0x000000210300780c */ /* 0x000fe20003f26270 */
[----:B------:R-:W-:-:S03]  /*1a7c0*/  @P0 IMAD R6, R8, 0x2, R22 ;  /* 0x0000000208060824 */ /* 0x000fc600078e0216 */
        /* <DEDUP_REMOVED lines=10> */
[----:B-1----:R-:W-:Y:S01]  /*1a870*/  @P1 IMAD.X R4, RZ, RZ, R6, P0 ;  /* 0x000000ffff041224 */ /* 0x002fe200000e0606 */
[----:B------:R-:W-:-:S04]  /*1a880*/  @P1 LEA R6, R8, R22, 0x1 ;  /* 0x0000001608061211 */ /* 0x000fc800078e08ff */
        /* <DEDUP_REMOVED lines=12> */
[----:B-1----:R-:W-:Y:S02]  /*1a950*/  @P1 IMAD.X R4, RZ, RZ, R6, P0 ;  /* 0x000000ffff041224 */ /* 0x002fe400000e0606 */
[----:B------:R-:W-:-:S03]  /*1a960*/  @P1 IMAD R6, R8, 0x2, R22 ;  /* 0x0000000208061824 */ /* 0x000fc600078e0216 */
[----:B------:R-:W-:-:S04]  /*1a970*/  @P1 LOP3.LUT R5, R5, R4, RZ, 0x3c, !PT ;  /* 0x0000000405051212 */ /* 0x000fc800078e3cff */
[----:B------:R-:W-:-:S04]  /*1a980*/  @P1 LOP3.LUT R4, R5, R4, RZ, 0x3c, !PT ;  /* 0x0000000405041212 */ /* 0x000fc800078e3cff */
[----:B------:R-:W-:-:S05]  /*1a990*/  @P1 LOP3.LUT R5, R5, R4, RZ, 0x3c, !PT ;  /* 0x0000000405051212 */ /* 0x000fca00078e3cff */
[----:B------:R0:W-:Y:S04]  /*1a9a0*/  @P1 LDGSTS.E.BYPASS.LTC128B.128 [R6+0x16400], desc[UR38][R4.64], !P4 ;  /* 0x1640000004061fae */ /* 0x0001e8000e101d66 */
[----:B------:R0:W-:Y:S04]  /*1a9b0*/  @P1 LDGSTS.E.BYPASS.LTC128B.128 [R6+0x18400], desc[UR38][R4.64+0x40], !P3 ;  /* 0x1840004004061fae */ /* 0x0001e8000d901d66 */
[----:B--23--:R0:W-:Y:S02]  /*1a9c0*/  @P1 LDGSTS.E.BYPASS.LTC128B.128 [R6+0x1a400], desc[UR38][R4.64+0x80], !P2 ;  /* 0x1a40008004061fae */ /* 0x00c1e4000d101d66 */
.L_x_12650:
        /* <DEDUP_REMOVED lines=12> */
.L_x_12531:
[----:B------:R-:W-:Y:S02]  /*1aa90*/  PLOP3.LUT P1, PT, P1, P0, PT, 0xa2, 0x0 ;  /* 0x000000000000781c */ /* 0x000fe40000f21472 */
[----:B------:R-:W-:-:S08]  /*1aaa0*/  @P0 R2UR P1, UR4, R0 ;  /* 0x00000000000402ca */ /* 0x000fd00000020000 */
[----:B------:R-:W-:-:S05]  /*1aab0*/  @P0 PLOP3.LUT P0, PT, P1, PT, PT, 0x80, 0x0 ;  /* 0x000000000000081c */ /* 0x000fca0000f0f070 */
[----:B------:R-:W-:Y:S01]  /*1aac0*/  @!P1 SYNCS.ARRIVE.TRANS64.RED.A0T1 RZ, [UR4+0x2d830], RZ ;  /* 0x02d830ffffff99a7 */ /* 0x000fe20008200404 */
[----:B------:R-:W-:Y:S07]  /*1aad0*/  @!P1 ARRIVES.LDGSTSBAR.64.TRANSCNT [UR4+0x2d830] ;  /* 0x02d83000ff0099b0 */ /* 0x000fee0008000a84 */
[----:B------:R-:W-:Y:S05]  /*1aae0*/  @P0 BRA.U.ANY `(.L_x_12531) ;  /* 0xfffffffd00e80947 */ /* 0x000fea000393ffff */
[----:B------:R-:W-:Y:S01]  /*1aaf0*/  NOP ;  /* 0x0000000000007918 */ /* 0x000fe20000000000 */
[----:B--2---:R-:W-:-:S04]  /*1ab00*/  MOV R2, UR40 ;  /* 0x0000002800027c02 */ /* 0x004fc80008000f00 */
[----:B------:R-:W-:-:S13]  /*1ab10*/  ISETP.NE.AND P2, PT, R2, 0x3, PT ;  /* 0x000000030200780c */ /* 0x000fda0003f45270 */
[----:B------:R-:W-:Y:S05]  /*1ab20*/  @!P2 BRA `(.L_x_12532) ;  /* 0x000000000004a947 */ /* 0x000fea0003800000 */
[----:B------:R-:W-:Y:S01]  /*1ab30*/  BPT.TRAP 0x1 ;  /* 0x000000040000795c */ /* 0x000fe20000300000 */
.L_x_12532:
[----:B01----:R0:W5:Y:S01]  /*1ab40*/  LDL.LU R4, [R1+0x8] ;  /* 0x0000080001047983 */ /* 0x0031620000300800 */
[----:B------:R0:W-:Y:S03]  /*1ab50*/  SYNCS.ARRIVE.TRANS64.A1T0 RZ, [R0+URZ+0x2d830], RZ ;  /* 0x02d830ff00ff79a7 */ /* 0x0001e6000810003f */
[----:B------:R0:W5:Y:S02]  /*1ab60*/  LDL.LU R3, [R1+0x44] ;  /* 0x0000440001037983 */ /* 0x0001640000300800 */
        /* <DEDUP_REMOVED lines=8> */
[----:B------:R-:W-:Y:S03]  /*1abf0*/  BSSY B6, `(.L_x_12533) ;  /* 0x000001c000067945 */ /* 0x000fe60003800000 */
        /* <DEDUP_REMOVED lines=27> */
.L_x_12534:
[----:B------:R-:W-:Y:S05]  /*1adb0*/  BSYNC B6 ;  /* 0x0000000000067941 */ /* 0x000fea0003800000 */
.L_x_12533:
        /* <DEDUP_REMOVED lines=12> */
[----:B--2---:R-:W-:-:S02]  /*1ae80*/  IMAD.MOV.U32 R4, RZ, RZ, R0 ;  /* 0x000000ffff047224 */ /* 0x004fc400078e0000 */
[----:B---3--:R-:W-:Y:S02]  /*1ae90*/  IMAD.MOV.U32 R3, RZ, RZ, R21 ;  /* 0x000000ffff037224 */ /* 0x008fe400078e0015 */
        /* <DEDUP_REMOVED lines=12> */
[----:B--2---:R-:W-:Y:S02]  /*1af60*/  SHF.L.U32 R21, R21, 0x5, RZ ;  /* 0x0000000515157819 */ /* 0x004fe400000006ff */
[----:B---3--:R-:W-:Y:S02]  /*1af70*/  LOP3.LUT R20, R20, 0x7f, RZ, 0xc0, !PT ;  /* 0x0000007f14147812 */ /* 0x008fe400078ec0ff */
[----:B------:R-:W-:Y:S02]  /*1af80*/  LOP3.LUT R21, R21, 0x60, RZ, 0xc0, !PT ;  /* 0x0000006015157812 */ /* 0x000fe400078ec0ff */
[----:B------:R-:W-:-:S04]  /*1af90*/  SHF.R.U32.HI R20, RZ, 0x2, R20 ;  /* 0x00000002ff147819 */ /* 0x000fc80000011614 */
[----:B------:R-:W-:Y:S02]  /*1afa0*/  LOP3.LUT R20, R20, R21, RZ, 0xfc, !PT ;  /* 0x0000001514147212 */ /* 0x000fe400078efcff */
[----:B------:R2:W5:Y:S03]  /*1afb0*/  LDL R21, [R1+0x40] ;  /* 0x0000400001157983 */ /* 0x0005660000100800 */
[----:B------:R-:W-:-:S04]  /*1afc0*/  IMAD R0, R17, 0xc0, R20 ;  /* 0x000000c011007824 */ /* 0x000fc800078e0214 */
[----:B0-----:R-:W-:-:S04]  /*1afd0*/  @P1 IMAD.HI.U32 R5, R0, R5, RZ ;  /* 0x0000000500051227 */ /* 0x001fc800078e00ff */
[----:B------:R-:W-:Y:S01]  /*1afe0*/  IMAD.MOV.U32 R4, RZ, RZ, R0 ;  /* 0x000000ffff047224 */ /* 0x000fe200078e0000 */
        /* <DEDUP_REMOVED lines=13> */
[----:B------:R-:W-:Y:S02]  /*1b0c0*/  VIADD R0, R0, 0x80 ;  /* 0x0000008000007836 */ /* 0x000fe40000000000 */
[----:B------:R-:W-:Y:S02]  /*1b0d0*/  IADD3 R6, R5, R6, RZ ;  /* 0x0000000605067210 */ /* 0x000fe40007ffe0ff */
[C---:B------:R-:W-:Y:S01]  /*1b0e0*/  LEA R5, P0, R4.reuse, UR8, 0x1 ;  /* 0x0000000804057c11 */ /* 0x040fe2000f8008ff */
[----:B------:R-:W1:Y:S03]  /*1b0f0*/  S2R R13, SR_TID.X ;  /* 0x00000000000d7919 */ /* 0x000e660000002100 */
[----:B------:R-:W-:Y:S01]  /*1b100*/  LEA.HI.X R4, R4, UR9, R6, 0x1, P0 ;  /* 0x0000000904047c11 */ /* 0x000fe200080f0c06 */
[----:B------:R-:W-:-:S02]  /*1b110*/  IMAD.MOV.U32 R6, RZ, RZ, R0 ;  /* 0x000000ffff067224 */ /* 0x000fc400078e0000 */
        /* <DEDUP_REMOVED lines=8> */
[----:B------:R-:W-:-:S04]  /*1b1a0*/  IMAD R6, R6, UR5, R7 ;  /* 0x0000000506067c24 */ /* 0x000fc8000f8e0207 */
[----:B------:R-:W-:Y:S01]  /*1b1b0*/  IMAD.IADD R3, R3, 0x1, R6 ;  /* 0x0000000103037824 */ /* 0x000fe200078e0206 */
[----:B------:R-:W-:Y:S01]  /*1b1c0*/  SHF.R.S32.HI R6, RZ, 0x1f, R0 ;  /* 0x0000001fff067819 */ /* 0x000fe20000011400 */
[----:B-1----:R-:W-:-:S04]  /*1b1d0*/  IMAD.SHL.U32 R11, R13, 0x8, RZ ;  /* 0x000000080d0b7824 */ /* 0x002fc800078e00ff */
[----:B------:R-:W-:Y:S02]  /*1b1e0*/  IMAD R6, R6, UR6, RZ ;  /* 0x0000000606067c24 */ /* 0x000fe4000f8e02ff */
[----:B------:R-:W-:Y:S01]  /*1b1f0*/  IMAD.WIDE.U32 R2, R0, UR6, R2 ;  /* 0x0000000600027c25 */ /* 0x000fe2000f8e0002 */
[----:B------:R-:W-:-:S03]  /*1b200*/  LOP3.LUT R11, R11, 0x18, RZ, 0xc0, !PT ;  /* 0x000000180b0b7812 */ /* 0x000fc600078ec0ff */
        /* <DEDUP_REMOVED lines=20> */
[----:B------:R-:W-:-:S03]  /*1b350*/  ISETP.GE.AND P3, PT, R17, R0, PT ;  /* 0x000000001100720c */ /* 0x000fc60003f66270 */
[----:B------:R-:W-:Y:S10]  /*1b360*/  SHFL.IDX PT, R8, R4, 0x1, 0x1c1f ;  /* 0x003c1f0004087f89 */ /* 0x000ff400000e0000 */
        /* <DEDUP_REMOVED lines=11> */
[----:B0-----:R-:W-:-:S04]  /*1b420*/  @!P3 LEA R3, P4, R10, R2, 0x1 ;  /* 0x000000020a03b211 */ /* 0x001fc800078808ff */
[----:B------:R-:W-:Y:S02]  /*1b430*/  @!P3 IADD3.X R2, RZ, R8, RZ, P4, !PT ;  /* 0x00000008ff02b210 */ /* 0x000fe400027fe4ff */
[----:B------:R-:W-:Y:S02]  /*1b440*/  SHFL.IDX PT, R8, R4, 0x2, 0x1c1f ;  /* 0x005c1f0004087f89 */ /* 0x000fe400000e0000 */
[-C--:B------:R-:W-:Y:S02]  /*1b450*/  @!P3 LOP3.LUT R3, R3, R2.reuse, RZ, 0x3c, !PT ;  /* 0x000000020303b212 */ /* 0x080fe400078e3cff */
[----:B------:R-:W-:Y:S02]  /*1b460*/  SHFL.IDX PT, R4, R4, 0x3, 0x1c1f ;  /* 0x007c1f0004047f89 */ /* 0x000fe400000e0000 */
        /* <DEDUP_REMOVED lines=27> */
[----:B------:R-:W-:-:S04]  /*1b620*/  IADD3 R3, R17, 0x80, RZ ;  /* 0x0000008011037810 */ /* 0x000fc80007ffe0ff */
[----:B------:R-:W-:-:S13]  /*1b630*/  ISETP.GE.AND P3, PT, R3, R0, PT ;  /* 0x000000000300720c */ /* 0x000fda0003f66270 */
[----:B0-----:R-:W-:-:S05]  /*1b640*/  @!P3 LEA R2, P4, R10, R2, 0x1 ;  /* 0x000000020a02b211 */ /* 0x001fca00078808ff */
[----:B------:R-:W-:-:S05]  /*1b650*/  @!P3 IMAD.X R3, RZ, RZ, R4, P4 ;  /* 0x000000ffff03b224 */ /* 0x000fca00020e0604 */
[----:B------:R-:W-:Y:S04]  /*1b660*/  @!P3 LDGSTS.E.BYPASS.LTC128B.128 [R11+0xe400], desc[UR38][R2.64], !P0 ;  /* 0x0e400000020bbfae */ /* 0x000fe8000c101d66 */
[----:B------:R-:W-:Y:S04]  /*1b670*/  @!P3 LDGSTS.E.BYPASS.LTC128B.128 [R11+0x11400], desc[UR38][R2.64+0x40], !P1 ;  /* 0x11400040020bbfae */ /* 0x000fe8000c901d66 */
[----:B------:R0:W-:Y:S04]  /*1b680*/  @!P3 LDGSTS.E.BYPASS.LTC128B.128 [R11+0x14400], desc[UR38][R2.64+0x80], !P2 ;  /* 0x14400080020bbfae */ /* 0x0001e8000d101d66 */
[----:B0-----:R0:W1:Y:S02]  /*1b690*/  SHFL.IDX PT, R2, R7, 0x1, 0x1c1f ;  /* 0x003c1f0007027f89 */ /* 0x00106400000e0000 */
.L_x_12663:
        /* <DEDUP_REMOVED lines=13> */
.L_x_12536:
        /* <DEDUP_REMOVED lines=16> */
[----:B------:R-:W2:Y:S03]  /*1b870*/  SYNCS.PHASECHK.TRANS64.TRYWAIT P0, [R22+URZ+0x2d820], R0 ;  /* 0x02d82000160075a7 */ /* 0x000ea6000800017f */
[----:B-12---:R-:W-:Y:S05]  /*1b880*/  @!P0 BRA `(.L_x_12538) ;  /* 0x00000044009c8947 */ /* 0x006fea0003800000 */
.L_x_12664:
[----:B------:R-:W-:Y:S05]  /*1b890*/  BSYNC B0 ;  /* 0x0000000000007941 */ /* 0x000fea0003800000 */
.L_x_12537:
[----:B------:R-:W2:Y:S01]  /*1b8a0*/  LDL R3, [R1+0x34] ;  /* 0x0000340001037983 */ /* 0x000ea20000100800 */
[----:B------:R-:W-:Y:S01]  /*1b8b0*/  BSSY B0, `(.L_x_12539) ;  /* 0x00000f8000007945 */ /* 0x000fe20003800000 */
[----:B--2---:R-:W-:-:S13]  /*1b8c0*/  ISETP.GE.AND P0, PT, R3, 0x2, PT ;  /* 0x000000020300780c */ /* 0x004fda0003f06270 */
[----:B------:R-:W-:Y:S05]  /*1b8d0*/  @!P0 BRA `(.L_x_12540) ;  /* 0x0000000c00d48947 */ /* 0x000fea0003800000 */
[----:B------:R-:W2:Y:S01]  /*1b8e0*/  S2R R2, SR_TID.X ;  /* 0x0000000000027919 */ /* 0x000ea20000002100 */
[----:B-1----:R-:W-:Y:S01]  /*1b8f0*/  VIADD R0, R3, 0xfffffffe ;  /* 0xfffffffe03007836 */ /* 0x002fe20000000000 */
[----:B------:R-:W-:Y:S01]  /*1b900*/  ULDC UR4, c[0x0][0x2f4] ;  /* 0x0000bd0000047ab9 */ /* 0x000fe20000000800 */
[----:B------:R-:W-:Y:S01]  /*1b910*/  IMAD.MOV.U32 R10, RZ, RZ, R25 ;  /* 0x000000ffff0a7224 */ /* 0x000fe200078e0019 */
[----:B------:R1:W-:Y:S01]  /*1b920*/  STL [R1+0x8], R26 ;  /* 0x0000081a01007387 */ /* 0x0003e20000100800 */
[----:B------:R-:W-:Y:S02]  /*1b930*/  IMAD.MOV.U32 R17, RZ, RZ, R29 ;  /* 0x000000ffff117224 */ /* 0x000fe400078e001d */
[----:B--2---:R-:W-:-:S05]  /*1b940*/  IMAD.SHL.U32 R4, R2, 0x8, RZ ;  /* 0x0000000802047824 */ /* 0x004fca00078e00ff */
[----:B------:R-:W-:-:S04]  /*1b950*/  LOP3.LUT R4, R4, 0x18, RZ, 0xc0, !PT ;  /* 0x0000001804047812 */ /* 0x000fc800078ec0ff */
[C---:B------:R-:W-:Y:S02]  /*1b960*/  LOP3.LUT R3, R4.reuse, 0x20, RZ, 0xfc, !PT ;  /* 0x0000002004037812 */ /* 0x040fe400078efcff */
[C---:B------:R-:W-:Y:S02]  /*1b970*/  LOP3.LUT R2, R4.reuse, 0x40, RZ, 0xfc, !PT ;  /* 0x0000004004027812 */ /* 0x040fe400078efcff */
[----:B------:R-:W-:Y:S02]  /*1b980*/  ISETP.GE.AND P3, PT, R4, UR4, PT ;  /* 0x0000000404007c0c */ /* 0x000fe4000bf66270 */
[----:B------:R-:W-:Y:S02]  /*1b990*/  ISETP.GE.AND P2, PT, R3, UR4, PT ;  /* 0x0000000403007c0c */ /* 0x000fe4000bf46270 */
[----:B-1----:R-:W-:-:S13]  /*1b9a0*/  ISETP.GE.AND P1, PT, R2, UR4, PT ;  /* 0x0000000402007c0c */ /* 0x002fda000bf26270 */
.L_x_12553:
        /* <DEDUP_REMOVED lines=10> */
[----:B------:R-:W-:Y:S01]  /*1ba50*/  SHF.L.U32 R2, R2, 0x5, RZ ;  /* 0x0000000502027819 */ /* 0x000fe200000006ff */
        /* <DEDUP_REMOVED lines=8> */
[----:B------:R-:W-:-:S04]  /*1bae0*/  IMAD.MOV R3, RZ, RZ, -R2 ;  /* 0x000000ffff037224 */ /* 0x000fc800078e0a02 */
[----:B------:R-:W-:Y:S01]  /*1baf0*/  IMAD R9, R9, R3, R4 ;  /* 0x0000000309097224 */ /* 0x000fe200078e0204 */
[----:B------:R-:W-:Y:S01]  /*1bb00*/  SHF.R.S32.HI R3, RZ, 0x1f, R2 ;  /* 0x0000001fff037819 */ /* 0x000fe20000011402 */
[----:B---3--:R-:W-:-:S04]  /*1bb10*/  IMAD R4, R7, UR4, RZ ;  /* 0x0000000407047c24 */ /* 0x008fc8000f8e02ff */
[C---:B----4-:R-:W-:Y:S02]  /*1bb20*/  IMAD R4, R6.reuse, UR5, R4 ;  /* 0x0000000506047c24 */ /* 0x050fe4000f8e0204 */
[----:B------:R-:W-:Y:S01]  /*1bb30*/  IMAD.WIDE.U32 R2, R6, UR4, R2 ;  /* 0x0000000406027c25 */ /* 0x000fe2000f8e0002 */
[----:B------:R-:W-:-:S04]  /*1bb40*/  ULDC.64 UR4, c[0x0][0x418] ;  /* 0x0001060000047ab9 */ /* 0x000fc80000000a00 */
[----:B------:R-:W-:Y:S02]  /*1bb50*/  IADD3 R3, R4, R3, RZ ;  /* 0x0000000304037210 */ /* 0x000fe40007ffe0ff */
        /* <DEDUP_REMOVED lines=14> */
.L_x_12541:
[----:B------:R-:W-:Y:S01]  /*1bc40*/  LEA R5, R25, R22, 0x3 ;  /* 0x0000001619057211 */ /* 0x000fe200078e18ff */
[----:B------:R-:W-:Y:S01]  /*1bc50*/  BSSY B1, `(.L_x_12542) ;  /* 0x0000004000017945 */ /* 0x000fe20003800000 */
[----:B------:R-:W-:-:S04]  /*1bc60*/  SHF.L.U32 R0, R29, 0x1f, RZ ;  /* 0x0000001f1d007819 */ /* 0x000fc800000006ff */
[----:B------:R-:W0:Y:S02]  /*1bc70*/  SYNCS.PHASECHK.TRANS64.TRYWAIT P0, [R5+URZ+0x2d840], R0 ;  /* 0x02d84000050075a7 */ /* 0x000e24000800017f */
[----:B0-----:R-:W-:Y:S05]  /*1bc80*/  @!P0 BRA `(.L_x_12543) ;  /* 0x0000004000b08947 */ /* 0x001fea0003800000 */
.L_x_12665:
[----:B------:R-:W-:Y:S05]  /*1bc90*/  BSYNC B1 ;  /* 0x0000000000017941 */ /* 0x000fea0003800000 */
.L_x_12542:
[----:B------:R-:W2:Y:S04]  /*1bca0*/  LDL R2, [R1] ;  /* 0x0000000001027983 */ /* 0x000ea80000100800 */
[----:B------:R-:W3:Y:S04]  /*1bcb0*/  LDL R6, [R1+0xc] ;  /* 0x00000c0001067983 */ /* 0x000ee80000100800 */
[----:B------:R-:W4:Y:S01]  /*1bcc0*/  LDL R4, [R1+0x14] ;  /* 0x0000140001047983 */ /* 0x000f220000100800 */
[----:B------:R-:W-:Y:S01]  /*1bcd0*/  SHF.R.S32.HI R21, RZ, 0x1f, R9 ;  /* 0x0000001fff157819 */ /* 0x000fe20000011409 */
[----:B------:R-:W-:-:S04]  /*1bce0*/  ULDC.64 UR4, c[0x0][0x300] ;  /* 0x0000c00000047ab9 */ /* 0x000fc80000000a00 */
[----:B0-----:R-:W-:-:S04]  /*1bcf0*/  IMAD R0, R21, UR4, RZ ;  /* 0x0000000415007c24 */ /* 0x001fc8000f8e02ff */
[C---:B------:R-:W-:Y:S01]  /*1bd00*/  IMAD R0, R9.reuse, UR5, R0 ;  /* 0x0000000509007c24 */ /* 0x040fe2000f8e0200 */
[C---:B--2---:R-:W-:Y:S02]  /*1bd10*/  LOP3.LUT P5, RZ, R2.reuse, 0x2, RZ, 0xc0, !PT ;  /* 0x0000000202ff7812 */ /* 0x044fe400078ac0ff */
[----:B------:R-:W-:Y:S01]  /*1bd20*/  LOP3.LUT P4, RZ, R2, 0x1, RZ, 0xc0, !PT ;  /* 0x0000000102ff7812 */ /* 0x000fe2000788c0ff */
[----:B------:R-:W-:Y:S01]  /*1bd30*/  IMAD.WIDE.U32 R2, R9, UR4, RZ ;  /* 0x0000000409027c25 */ /* 0x000fe2000f8e00ff */
[----:B------:R-:W-:-:S03]  /*1bd40*/  ULDC.64 UR4, c[0x0][0x310] ;  /* 0x0000c40000047ab9 */ /* 0x000fc60000000a00 */
[----:B------:R-:W-:Y:S02]  /*1bd50*/  IMAD.IADD R3, R3, 0x1, R0 ;  /* 0x0000000103037824 */ /* 0x000fe400078e0200 */
[----:B------:R-:W-:Y:S02]  /*1bd60*/  IMAD R0, R28, UR4, RZ ;  /* 0x000000041c007c24 */ /* 0x000fe4000f8e02ff */
[----:B------:R-:W-:-:S04]  /*1bd70*/  IMAD.WIDE.U32 R2, R7, UR4, R2 ;  /* 0x0000000407027c25 */ /* 0x000fc8000f8e0002 */
[----:B------:R-:W-:Y:S01]  /*1bd80*/  IMAD R0, R7, UR5, R0 ;  /* 0x0000000507007c24 */ /* 0x000fe2000f8e0200 */
[----:B------:R-:W-:Y:S01]  /*1bd90*/  ULDC.64 UR4, c[0x0][0x308] ;  /* 0x0000c20000047ab9 */ /* 0x000fe20000000a00 */
[----:B----4-:R-:W-:Y:S02]  /*1bda0*/  IMAD R4, R25, 0x3000, R4 ;  /* 0x0000300019047824 */ /* 0x010fe400078e0204 */
[----:B------:R-:W-:Y:S02]  /*1bdb0*/  IMAD.IADD R3, R3, 0x1, R0 ;  /* 0x0000000103037824 */ /* 0x000fe400078e0200 */
[----:B---3--:R-:W-:Y:S02]  /*1bdc0*/  IMAD R0, R6, UR4, RZ ;  /* 0x0000000406007c24 */ /* 0x008fe4000f8e02ff */
        /* <DEDUP_REMOVED lines=8> */
[----:B------:R-:W2:Y:S01]  /*1be50*/  LDL R3, [R1] ;  /* 0x0000000001037983 */ /* 0x000ea20000100800 */
[----:B------:R-:W-:Y:S01]  /*1be60*/  IMAD R4, R4, 0x2, R22 ;  /* 0x0000000204047824 */ /* 0x000fe200078e0216 */
[----:B------:R-:W0:Y:S02]  /*1be70*/  S2R R11, SR_TID.X ;  /* 0x00000000000b7919 */ /* 0x000e240000002100 */
[----:B------:R-:W1:Y:S04]  /*1be80*/  SHFL.IDX PT, R2, R6, RZ, 0x1c1f ;  /* 0x001c1fff06027589 */ /* 0x000e6800000e0000 */
[----:B------:R-:W-:Y:S01]  /*1be90*/  SHFL.IDX PT, R20, R8, 0x2, 0x1c1f ;  /* 0x005c1f0008147f89 */ /* 0x000fe200000e0000 */
[----:B0-----:R-:W-:-:S04]  /*1bea0*/  SHF.L.U32 R11, R11, 0x3, RZ ;  /* 0x000000030b0b7819 */ /* 0x001fc800000006ff */
[----:B------:R-:W-:-:S05]  /*1beb0*/  LOP3.LUT R11, R11, 0x18, RZ, 0xc0, !PT ;  /* 0x000000180b0b7812 */ /* 0x000fca00078ec0ff */
[----:B------:R-:W-:-:S05]  /*1bec0*/  IMAD.SHL.U32 R0, R11, 0x2, RZ ;  /* 0x000000020b007824 */ /* 0x000fca00078e00ff */
[----:B-1----:R-:W-:Y:S02]  /*1bed0*/  IADD3 R2, P0, R2, R0, RZ ;  /* 0x0000000002027210 */ /* 0x002fe40007f1e0ff */
[----:B--2---:R-:W-:Y:S02]  /*1bee0*/  LOP3.LUT P6, RZ, R3, 0x4, RZ, 0xc0, !PT ;  /* 0x0000000403ff7812 */ /* 0x004fe400078cc0ff */
[----:B------:R-:W0:Y:S02]  /*1bef0*/  SHFL.IDX PT, R3, R8, RZ, 0x1c1f ;  /* 0x001c1fff08037589 */ /* 0x000e2400000e0000 */
[----:B0-----:R-:W-:-:S09]  /*1bf00*/  IMAD.X R3, RZ, RZ, R3, P0 ;  /* 0x000000ffff037224 */ /* 0x001fd200000e0603 */
        /* <DEDUP_REMOVED lines=18> */
.L_x_12675:
        /* <DEDUP_REMOVED lines=12> */
.L_x_12545:
        /* <DEDUP_REMOVED lines=11> */
.L_x_12546:
[----:B------:R1:W-:Y:S01]  /*1c1a0*/  SYNCS.ARRIVE.TRANS64.A1T0 RZ, [R5+URZ+0x2d830], RZ ;  /* 0x02d830ff05ff79a7 */ /* 0x0003e2000810003f */
[----:B------:R-:W-:Y:S05]  /*1c1b0*/  @!P5 BRA `(.L_x_12547) ;  /* 0x000000000004d947 */ /* 0x000fea0003800000 */
[----:B------:R-:W-:Y:S01]  /*1c1c0*/  BPT.TRAP 0x1 ;  /* 0x000000040000795c */ /* 0x000fe20000300000 */
.L_x_12547:
[----:B------:R-:W-:Y:S01]  /*1c1d0*/  SHF.L.U32 R2, R17, 0x1f, RZ ;  /* 0x0000001f11027819 */ /* 0x000fe200000006ff */
[----:B------:R-:W-:Y:S01]  /*1c1e0*/  BSSY B1, `(.L_x_12548) ;  /* 0x0000004000017945 */ /* 0x000fe20003800000 */
[----:B-1----:R-:W-:-:S04]  /*1c1f0*/  LEA R5, R10, R22, 0x3 ;  /* 0x000000160a057211 */ /* 0x002fc800078e18ff */
[----:B------:R-:W1:Y:S02]  /*1c200*/  SYNCS.PHASECHK.TRANS64.TRYWAIT P0, [R5+URZ+0x2d860], R2 ;  /* 0x02d86002050075a7 */ /* 0x000e64000800017f */
[----:B-1----:R-:W-:Y:S05]  /*1c210*/  @!P0 BRA `(.L_x_12549) ;  /* 0x0000004000d08947 */ /* 0x002fea0003800000 */
.L_x_12676:
[----:B------:R-:W-:Y:S05]  /*1c220*/  BSYNC B1 ;  /* 0x0000000000017941 */ /* 0x000fea0003800000 */
.L_x_12548:
        /* <DEDUP_REMOVED lines=45> */
.L_x_12686:
        /* <DEDUP_REMOVED lines=32> */
.L_x_12551:
        /* <DEDUP_REMOVED lines=12> */
.L_x_12552:
[----:B------:R2:W-:Y:S01]  /*1c7c0*/  STL [R1+0x8], R26 ;  /* 0x0000081a01007387 */ /* 0x0005e20000100800 */
[C---:B------:R-:W-:Y:S01]  /*1c7d0*/  ISETP.GT.AND P0, PT, R26.reuse, RZ, PT ;  /* 0x000000ff1a00720c */ /* 0x040fe20003f04270 */
[----:B------:R2:W-:Y:S01]  /*1c7e0*/  SYNCS.ARRIVE.TRANS64.A1T0 RZ, [R5+URZ+0x2d850], RZ ;  /* 0x02d850ff05ff79a7 */ /* 0x0005e2000810003f */
[----:B------:R-:W-:Y:S01]  /*1c7f0*/  IADD3 R0, R26, -0x1, RZ ;  /* 0xffffffff1a007810 */ /* 0x000fe20007ffe0ff */
[----:B------:R-:W-:Y:S02]  /*1c800*/  IMAD.MOV.U32 R10, RZ, RZ, R25 ;  /* 0x000000ffff0a7224 */ /* 0x000fe400078e0019 */
[----:B------:R-:W-:-:S08]  /*1c810*/  IMAD.MOV.U32 R17, RZ, RZ, R29 ;  /* 0x000000ffff117224 */ /* 0x000fd000078e001d */
[----:B--2---:R-:W-:Y:S05]  /*1c820*/  @P0 BRA `(.L_x_12553) ;  /* 0xfffffff000600947 */ /* 0x004fea000383ffff */
.L_x_12540:
[----:B------:R-:W-:Y:S05]  /*1c830*/  BSYNC B0 ;  /* 0x0000000000007941 */ /* 0x000fea0003800000 */
.L_x_12539:
        /* <DEDUP_REMOVED lines=17> */
.L_x_12555:
[----:B------:R-:W-:Y:S05]  /*1c950*/  BSYNC B0 ;  /* 0x0000000000007941 */ /* 0x000fea0003800000 */
.L_x_12554:
[----:B-1----:R-:W-:-:S05]  /*1c960*/  IMAD.U32 R0, RZ, RZ, UR40 ;  /* 0x00000028ff007e24 */ /* 0x002fca000f8e00ff */
[----:B------:R-:W-:-:S13]  /*1c970*/  ISETP.NE.AND P0, PT, R0, 0x3, PT ;  /* 0x000000030000780c */ /* 0x000fda0003f05270 */
[----:B------:R-:W-:Y:S05]  /*1c980*/  @!P0 BRA `(.L_x_12556) ;  /* 0x0000000000048947 */ /* 0x000fea0003800000 */
[----:B------:R-:W-:Y:S01]  /*1c990*/  BPT.TRAP 0x1 ;  /* 0x000000040000795c */ /* 0x000fe20000300000 */
.L_x_12556:
[----:B------:R-:W2:Y:S01]  /*1c9a0*/  LDL.LU R2, [R1+0x24] ;  /* 0x0000240001027983 */ /* 0x000ea20000300800 */
[----:B------:R-:W-:Y:S01]  /*1c9b0*/  LEA R0, R25, R22, 0x3 ;  /* 0x0000001619007211 */ /* 0x000fe200078e18ff */
[----:B------:R-:W-:Y:S01]  /*1c9c0*/  BSSY B0, `(.L_x_12557) ;  /* 0x0000005000007945 */ /* 0x000fe20003800000 */
[----:B------:R-:W-:-:S04]  /*1c9d0*/  SHF.L.U32 R3, R29, 0x1f, RZ ;  /* 0x0000001f1d037819 */ /* 0x000fc800000006ff */
[----:B------:R-:W1:Y:S01]  /*1c9e0*/  SYNCS.PHASECHK.TRANS64.TRYWAIT P0, [R0+URZ+0x2d860], R3 ;  /* 0x02d86003000075a7 */ /* 0x000e62000800017f */
[----:B--2---:R-:W-:Y:S01]  /*1c9f0*/  IMAD R6, R26, -0x80, R2 ;  /* 0xffffff801a067824 */ /* 0x004fe200078e0202 */
[----:B-1----:R-:W-:Y:S06]  /*1ca00*/  @!P0 BRA `(.L_x_12558) ;  /* 0x00000040004c8947 */ /* 0x002fec0003800000 */
.L_x_12687:
[----:B------:R-:W-:Y:S05]  /*1ca10*/  BSYNC B0 ;  /* 0x0000000000007941 */ /* 0x000fea0003800000 */
.L_x_12557:
        /* <DEDUP_REMOVED lines=22> */
[----:B-1----:R-:W-:-:S02]  /*1cb80*/  IADD3.X R3, RZ, R3, RZ, P0, !PT ;  /* 0x00000003ff037210 */ /* 0x002fc400007fe4ff */
[----:B------:R-:W-:Y:S02]  /*1cb90*/  ISETP.GE.AND P1, PT, R8, UR4, PT ;  /* 0x0000000408007c0c */ /* 0x000fe4000bf26270 */
        /* <DEDUP_REMOVED lines=27> */
.L_x_12697:
[C---:B------:R-:W-:Y:S02]  /*1cd50*/  ISETP.LT.OR P2, PT, R6.reuse, 0x61, P2 ;  /* 0x000000610600780c */ /* 0x040fe40001741670 */
[C---:B------:R-:W-:Y:S02]  /*1cd60*/  ISETP.LT.OR P1, PT, R6.reuse, 0x61, P1 ;  /* 0x000000610600780c */ /* 0x040fe40000f21670 */
[----:B------:R-:W-:Y:S02]  /*1cd70*/  ISETP.LT.OR P0, PT, R6, 0x61, P0 ;  /* 0x000000610600780c */ /* 0x000fe40000701670 */
[----:B--2---:R-:W-:-:S04]  /*1cd80*/  IADD3 R2, P3, R14, R5, RZ ;  /* 0x000000050e027210 */ /* 0x004fc80007f7e0ff */
        /* <DEDUP_REMOVED lines=9> */
.L_x_12560:
        /* <DEDUP_REMOVED lines=11> */
.L_x_12561:
[----:B------:R-:W-:Y:S01]  /*1ced0*/  VIADD R25, R25, 0x1 ;  /* 0x0000000119197836 */ /* 0x000fe20000000000 */
[----:B------:R0:W-:Y:S04]  /*1cee0*/  SYNCS.ARRIVE.TRANS64.A1T0 RZ, [R0+URZ+0x2d850], RZ ;  /* 0x02d850ff00ff79a7 */ /* 0x0001e8000810003f */
[----:B------:R-:W-:-:S04]  /*1cef0*/  ISETP.NE.AND P0, PT, R25, 0x2, PT ;  /* 0x000000021900780c */ /* 0x000fc80003f05270 */
[----:B0-----:R-:W-:Y:S02]  /*1cf00*/  SEL R0, RZ, 0x1, P0 ;  /* 0x00000001ff007807 */ /* 0x001fe40000000000 */
[----:B------:R-:W-:Y:S02]  /*1cf10*/  SEL R25, R25, RZ, P0 ;  /* 0x000000ff19197207 */ /* 0x000fe40000000000 */
[----:B------:R-:W-:-:S07]  /*1cf20*/  LOP3.LUT R29, R29, R0, RZ, 0x3c, !PT ;  /* 0x000000001d1d7212 */ /* 0x000fce00078e3cff */
.L_x_12520:
[----:B------:R-:W-:Y:S05]  /*1cf30*/  BSYNC B7 ;  /* 0x0000000000077941 */ /* 0x000fea0003800000 */
.L_x_12518:
[----:B------:R-:W3:Y:S02]  /*1cf40*/  LDL R0, [R1] ;  /* 0x0000000001007983 */ /* 0x000ee40000100800 */
[----:B---3--:R-:W-:-:S13]  /*1cf50*/  LOP3.LUT P0, RZ, R0, 0x10, RZ, 0xc0, !PT ;  /* 0x0000001000ff7812 */ /* 0x008fda000780c0ff */
        /* <DEDUP_REMOVED lines=10> */
.L_x_12562:
[----:B------:R-:W2:Y:S01]  /*1d000*/  S2R R0, SR_TID.X ;  /* 0x0000000000007919 */ /* 0x000ea20000002100 */
[----:B------:R-:W-:Y:S01]  /*1d010*/  UMOV UR4, 0xffffffff ;  /* 0xffffffff00047882 */ /* 0x000fe20000000000 */
[----:B--2---:R-:W-:-:S04]  /*1d020*/  LOP3.LUT R7, R0, 0x1f, RZ, 0xc0, !PT ;  /* 0x0000001f00077812 */ /* 0x004fc800078ec0ff */
[----:B------:R-:W-:Y:S01]  /*1d030*/  ISETP.NE.AND P0, PT, R7, 0x1f, PT ;  /* 0x0000001f0700780c */ /* 0x000fe20003f05270 */
[----:B------:R-:W-:-:S12]  /*1d040*/  BRA.DIV UR4, `(.L_x_12564) ;  /* 0x0000004204407947 */ /* 0x000fd8000b800000 */
[----:B0-----:R-:W-:Y:S01]  /*1d050*/  IADD3 R5, R19, R7, RZ ;  /* 0x0000000713057210 */ /* 0x001fe20007ffe0ff */
        /* <DEDUP_REMOVED lines=30> */
.L_x_12707:
[----:B------:R-:W-:Y:S02]  /*1d240*/  ULDC UR4, c[0x0][0xc38] ;  /* 0x00030e0000047ab9 */ /* 0x000fe40000000800 */
[----:B------:R-:W-:-:S05]  /*1d250*/  MOV R4, UR4 ;  /* 0x0000000400047c02 */ /* 0x000fca0008000f00 */
[----:B--2---:R-:W-:-:S04]  /*1d260*/  IMAD R5, R14, R4, RZ ;  /* 0x000000040e057224 */ /* 0x004fc800078e02ff */
[----:B------:R-:W-:-:S05]  /*1d270*/  IMAD.IADD R16, R16, 0x1, R5 ;  /* 0x0000000110107824 */ /* 0x000fca00078e0205 */
[----:B------:R-:W-:-:S13]  /*1d280*/  ISETP.GT.AND P6, PT, R16, R0, PT ;  /* 0x000000001000720c */ /* 0x000fda0003fc4270 */
[----:B------:R-:W-:Y:S05]  /*1d290*/  @P6 BRA `(.L_x_12565) ;  /* 0x00000000009c6947 */ /* 0x000fea0003800000 */
.L_x_12570:
[----:B------:R-:W2:Y:S01]  /*1d2a0*/  LDC R4, c[0x0][0xc3c] ;  /* 0x00030f00ff047b82 */ /* 0x000ea20000000800 */
[----:B------:R-:W-:-:S05]  /*1d2b0*/  VIADD R19, R19, 0x1f ;  /* 0x0000001f13137836 */ /* 0x000fca0000000000 */
[----:B--2---:R-:W-:-:S13]  /*1d2c0*/  ISETP.GE.AND P6, PT, R19, R4, PT ;  /* 0x000000041300720c */ /* 0x004fda0003fc6270 */
[----:B------:R-:W-:Y:S05]  /*1d2d0*/  @P6 BRA `(.L_x_12566) ;  /* 0x0000000400d06947 */ /* 0x000fea0003800000 */
[----:B------:R-:W2:Y:S01]  /*1d2e0*/  S2R R2, SR_TID.X ;  /* 0x0000000000027919 */ /* 0x000ea20000002100 */
[----:B------:R-:W-:Y:S01]  /*1d2f0*/  BSSY B0, `(.L_x_12567) ;  /* 0x0000009000007945 */ /* 0x000fe20003800000 */
[----:B--2---:R-:W-:-:S05]  /*1d300*/  LOP3.LUT R2, R2, 0x1f, RZ, 0xc0, !PT ;  /* 0x0000001f02027812 */ /* 0x004fca00078ec0ff */
[----:B------:R-:W-:Y:S01]  /*1d310*/  IMAD.IADD R5, R19, 0x1, R2 ;  /* 0x0000000113057824 */ /* 0x000fe200078e0202 */
[----:B------:R-:W-:-:S04]  /*1d320*/  MOV R2, RZ ;  /* 0x000000ff00027202 */ /* 0x000fc80000000f00 */
[----:B------:R-:W-:-:S13]  /*1d330*/  ISETP.GE.OR P6, PT, R5, R4, !P0 ;  /* 0x000000040500720c */ /* 0x000fda00047c6670 */
[----:B------:R-:W-:Y:S05]  /*1d340*/  @P6 BRA `(.L_x_12568) ;  /* 0x00000000000c6947 */ /* 0x000fea0003800000 */
[----:B0-----:R-:W0:Y:S02]  /*1d350*/  LDC.64 R2, c[0x0][0xc80] ;  /* 0x00032000ff027b82 */ /* 0x001e240000000a00 */
[----:B0-----:R-:W-:-:S06]  /*1d360*/  IMAD.WIDE R2, R5, 0x4, R2 ;  /* 0x0000000405027825 */ /* 0x001fcc00078e0202 */
[----:B------:R2:W5:Y:S02]  /*1d370*/  LDG.E R2, desc[UR38][R2.64] ;  /* 0x0000002602027981 */ /* 0x000564000c1e1900 */
.L_x_12568:
[----:B------:R-:W-:Y:S05]  /*1d380*/  BSYNC B0 ;  /* 0x0000000000007941 */ /* 0x000fea0003800000 */
.L_x_12567:
[----:B------:R-:W-:-:S03]  /*1d390*/  UMOV UR4, 0xffffffff ;  /* 0xffffffff00047882 */ /* 0x000fc60000000000 */
[----:B------:R-:W-:Y:S05]  /*1d3a0*/  BRA.DIV UR4, `(.L_x_12569) ;  /* 0x00000042048c7947 */ /* 0x000fea000b800000 */
[----:B-----5:R-:W3:Y:S02]  /*1d3b0*/  SHFL.UP PT, R14, R2, 0x1, RZ ;  /* 0x04200000020e7989 */ /* 0x020ee400000e00ff */
[----:B---3--:R-:W-:-:S05]  /*1d3c0*/  SEL R13, R14, RZ, P1 ;  /* 0x000000ff0e0d7207 */ /* 0x008fca0000800000 */
[----:B------:R-:W-:-:S05]  /*1d3d0*/  IMAD.IADD R13, R2, 0x1, R13 ;  /* 0x00000001020d7824 */ /* 0x000fca00078e020d */
[----:B------:R-:W3:Y:S02]  /*1d3e0*/  SHFL.UP PT, R14, R13, 0x2, RZ ;  /* 0x044000000d0e7989 */ /* 0x000ee400000e00ff */
[----:B---3--:R-:W-:-:S05]  /*1d3f0*/  SEL R14, R14, RZ, P2 ;  /* 0x000000ff0e0e7207 */ /* 0x008fca0001000000 */
[----:B0-2---:R-:W-:-:S05]  /*1d400*/  IMAD.IADD R3, R13, 0x1, R14 ;  /* 0x000000010d037824 */ /* 0x005fca00078e020e */
        /* <DEDUP_REMOVED lines=10> */
.L_x_12715:
[----:B------:R-:W-:Y:S02]  /*1d4b0*/  ULDC UR4, c[0x0][0xc38] ;  /* 0x00030e0000047ab9 */ /* 0x000fe40000000800 */
[----:B------:R-:W-:-:S04]  /*1d4c0*/  IMAD.U32 R4, RZ, RZ, UR4 ;  /* 0x00000004ff047e24 */ /* 0x000fc8000f8e00ff */
[----:B--2---:R-:W-:-:S04]  /*1d4d0*/  IMAD R5, R14, R4, RZ ;  /* 0x000000040e057224 */ /* 0x004fc800078e02ff */
[----:B------:R-:W-:-:S05]  /*1d4e0*/  IMAD.IADD R16, R5, 0x1, R16 ;  /* 0x0000000105107824 */ /* 0x000fca00078e0210 */
[----:B------:R-:W-:-:S13]  /*1d4f0*/  ISETP.GT.AND P6, PT, R16, R0, PT ;  /* 0x000000001000720c */ /* 0x000fda0003fc4270 */
[----:B------:R-:W-:Y:S05]  /*1d500*/  @!P6 BRA `(.L_x_12570) ;  /* 0xfffffffc0064e947 */ /* 0x000fea000383ffff */
.L_x_12565:
        /* <DEDUP_REMOVED lines=8> */
.L_x_12719:
[----:B------:R-:W-:Y:S01]  /*1d590*/  ISETP.NE.AND P0, PT, R5, RZ, PT ;  /* 0x000000ff0500720c */ /* 0x000fe20003f05270 */
[----:B------:R-:W-:-:S12]  /*1d5a0*/  IMAD.MOV.U32 R5, RZ, RZ, RZ ;  /* 0x000000ffff057224 */ /* 0x000fd800078e00ff */
[----:B------:R-:W-:Y:S05]  /*1d5b0*/  @!P0 BRA `(.L_x_12572) ;  /* 0x0000000000108947 */ /* 0x000fea0003800000 */
[----:B------:R-:W-:Y:S01]  /*1d5c0*/  UMOV UR4, 0xffffffff ;  /* 0xffffffff00047882 */ /* 0x000fe20000000000 */
[----:B------:R-:W-:Y:S02]  /*1d5d0*/  VIADD R12, R6, 0xffffffff ;  /* 0xffffffff060c7836 */ /* 0x000fe40000000000 */
[----:B------:R-:W-:Y:S05]  /*1d5e0*/  BRA.DIV UR4, `(.L_x_12573) ;  /* 0x0000004604007947 */ /* 0x000fea000b800000 */
[----:B------:R4:W0:Y:S02]  /*1d5f0*/  SHFL.IDX PT, R5, R3, R12, 0x1f ;  /* 0x00001f0c03057589 */ /* 0x00082400000e0000 */
.L_x_12572:
[----:B0-2-4-:R-:W0:Y:S01]  /*1d600*/  LDC.64 R2, c[0x0][0xc90] ;  /* 0x00032400ff027b82 */ /* 0x015e220000000a00 */
[----:B------:R-:W-:-:S04]  /*1d610*/  IMAD.IADD R19, R6, 0x1, R19 ;  /* 0x0000000106137824 */ /* 0x000fc800078e0213 */
[----:B0-----:R-:W-:-:S05]  /*1d620*/  IMAD.WIDE R2, R19, 0x4, R2 ;  /* 0x0000000413027825 */ /* 0x001fca00078e0202 */
[----:B------:R0:W3:Y:S01]  /*1d630*/  LDG.E R7, desc[UR38][R2.64] ;  /* 0x0000002602077981 */ /* 0x0000e2000c1e1900 */
[----:B------:R-:W-:Y:S02]  /*1d640*/  IMAD R16, R5, R4, R16 ;  /* 0x0000000405107224 */ /* 0x000fe400078e0210 */
[----:B0-----:R-:W-:Y:S02]  /*1d650*/  IMAD.MOV.U32 R2, RZ, RZ, RZ ;  /* 0x000000ffff027224 */ /* 0x001fe400078e00ff */
[----:B---3--:R-:W-:-:S05]  /*1d660*/  IMAD R6, R17, R7, RZ ;  /* 0x0000000711067224 */ /* 0x008fca00078e02ff */
[----:B------:R-:W-:-:S04]  /*1d670*/  IABS R8, R6 ;  /* 0x0000000600087213 */ /* 0x000fc80000000000 */
[----:B-1----:R-:W0:Y:S08]  /*1d680*/  I2F.RP R9, R8 ;  /* 0x0000000800097306 */ /* 0x002e300000209400 */
        /* <DEDUP_REMOVED lines=57> */
.L_x_12566:
[----:B------:R-:W-:Y:S01]  /*1da20*/  UMOV UR4, URZ ;  /* 0x0000003f00047c82 */ /* 0x000fe20008000000 */
[----:B------:R-:W-:Y:S01]  /*1da30*/  UMOV UR5, URZ ;  /* 0x0000003f00057c82 */ /* 0x000fe20008000000 */
[----:B------:R-:W-:Y:S01]  /*1da40*/  ULDC UR6, c[0x0][0xc3c] ;  /* 0x00030f0000067ab9 */ /* 0x000fe20000000800 */
[----:B------:R-:W-:Y:S01]  /*1da50*/  IMAD.MOV.U32 R16, RZ, RZ, R0 ;  /* 0x000000ffff107224 */ /* 0x000fe200078e0000 */
[----:B------:R-:W-:Y:S01]  /*1da60*/  MOV R18, UR5 ;  /* 0x0000000500127c02 */ /* 0x000fe20008000f00 */
[----:B------:R-:W-:Y:S02]  /*1da70*/  IMAD.U32 R17, RZ, RZ, UR4 ;  /* 0x00000004ff117e24 */ /* 0x000fe4000f8e00ff */
[----:B------:R-:W-:-:S07]  /*1da80*/  IMAD.U32 R19, RZ, RZ, UR6 ;  /* 0x00000006ff137e24 */ /* 0x000fce000f8e00ff */
.L_x_12574:
[----:B------:R-:W2:Y:S01]  /*1da90*/  S2R R0, SR_TID.X ;  /* 0x0000000000007919 */ /* 0x000ea20000002100 */
[----:B------:R-:W-:Y:S05]  /*1daa0*/  WARPSYNC.ALL ;  /* 0x0000000000007948 */ /* 0x000fea0003800000 */
[----:B------:R-:W-:Y:S01]  /*1dab0*/  BAR.SYNC.DEFER_BLOCKING 0x4, 0x200 ;  /* 0x0108000000007b1d */ /* 0x000fe20000010000 */
[----:B--2---:R-:W-:-:S04]  /*1dac0*/  LOP3.LUT R0, R0, 0x1f, RZ, 0xc0, !PT ;  /* 0x0000001f00007812 */ /* 0x004fc800078ec0ff */
[----:B------:R-:W-:-:S13]  /*1dad0*/  ISETP.NE.AND P0, PT, R0, RZ, PT ;  /* 0x000000ff0000720c */ /* 0x000fda0003f05270 */
[----:B0-----:R-:W0:Y:S01]  /*1dae0*/  @!P0 S2R R3, SR_CgaCtaId ;  /* 0x0000000000038919 */ /* 0x001e220000008800 */
[----:B------:R-:W-:-:S04]  /*1daf0*/  @!P0 MOV R0, 0x400 ;  /* 0x0000040000008802 */ /* 0x000fc80000000f00 */
[----:B0-----:R-:W-:-:S05]  /*1db00*/  @!P0 LEA R22, R3, R0, 0x18 ;  /* 0x0000000003168211 */ /* 0x001fca00078ec0ff */
[----:B------:R0:W-:Y:S01]  /*1db10*/  @!P0 STS.128 [R22+0x2d8d0], R16 ;  /* 0x02d8d01016008388 */ /* 0x0001e20000000c00 */
[----:B------:R-:W-:Y:S06]  /*1db20*/  BAR.ARV 0x5, 0x200 ;  /* 0x0148000000007b1d */ /* 0x000fec0000002000 */
.L_x_12563:
[----:B------:R-:W-:Y:S02]  /*1db30*/  ULDC UR4, c[0x0][0xc3c] ;  /* 0x00030f0000047ab9 */ /* 0x000fe40000000800 */
[----:B----4-:R-:W-:-:S13]  /*1db40*/  ISETP.GE.AND P0, PT, R19, UR4, PT ;  /* 0x0000000413007c0c */ /* 0x010fda000bf06270 */
[----:B------:R-:W-:Y:S05]  /*1db50*/  @!P0 BRA `(.L_x_12575) ;  /* 0xffffffa000908947 */ /* 0x000fea000383ffff */
[----:B------:R-:W-:Y:S05]  /*1db60*/  BSYNC B8 ;  /* 0x0000000000087941 */ /* 0x000fea0003800000 */
.L_x_12474:
[----:B0-----:R-:W4:Y:S01]  /*1db70*/  LDL.LU R0, [R1+0x48] ;  /* 0x0000480001007983 */ /* 0x001f220000300800 */
[----:B------:R-:W-:Y:S01]  /*1db80*/  BSSY B0, `(.L_x_12576) ;  /* 0x000000b000007945 */ /* 0x000fe20003800000 */
[----:B------:R-:W0:Y:S01]  /*1db90*/  S2R R5, SR_CgaCtaId ;  /* 0x0000000000057919 */ /* 0x000e220000008800 */
[----:B----4-:R-:W-:-:S05]  /*1dba0*/  VIADD R0, R0, 0x1 ;  /* 0x0000000100007836 */ /* 0x010fca0000000000 */
        /* <DEDUP_REMOVED lines=8> */
.L_x_12722:
[----:B------:R-:W-:Y:S05]  /*1dc30*/  BSYNC B0 ;  /* 0x0000000000007941 */ /* 0x000fea0003800000 */
.L_x_12576:
[----:B------:R-:W-:-:S03]  /*1dc40*/  UMOV UR4, 0xffffffff ;  /* 0xffffffff00047882 */ /* 0x000fc60000000000 */
[----:B------:R-:W-:Y:S05]  /*1dc50*/  BRA.DIV UR4, `(.L_x_12578) ;  /* 0x0000003e04a07947 */ /* 0x000fea000b800000 */
[----:B0-----:R-:W0:Y:S02]  /*1dc60*/  S2R R0, SR_TID.X ;  /* 0x0000000000007919 */ /* 0x001e240000002100 */
[----:B0-----:R-:W-:-:S04]  /*1dc70*/  SHF.R.U32.HI R0, RZ, 0x5, R0 ;  /* 0x00000005ff007819 */ /* 0x001fc80000011600 */
[----:B------:R-:W-:-:S05]  /*1dc80*/  LOP3.LUT R0, R0, 0x3, RZ, 0xc0, !PT ;  /* 0x0000000300007812 */ /* 0x000fca00078ec0ff */
[----:B------:R0:W4:Y:S02]  /*1dc90*/  SHFL.IDX PT, R14, R0, RZ, 0x1f ;  /* 0x00001fff000e7589 */ /* 0x00012400000e0000 */
.L_x_12725:
[----:B----4-:R-:W-:-:S13]  /*1dca0*/  ISETP.NE.AND P0, PT, R14, RZ, PT ;  /* 0x000000ff0e00720c */ /* 0x010fda0003f05270 */
[----:B------:R-:W-:Y:S05]  /*1dcb0*/  @P0 BRA `(.L_x_12309) ;  /* 0x0000000000880947 */ /* 0x000fea0003800000 */
[----:B------:R-:W-:-:S03]  /*1dcc0*/  UMOV UR4, 0xffffffff ;  /* 0xffffffff00047882 */ /* 0x000fc60000000000 */
[----:B------:R-:W-:Y:S05]  /*1dcd0*/  BRA.DIV UR4, `(.L_x_12579) ;  /* 0x0000003e04b47947 */ /* 0x000fea000b800000 */
[----:B------:R-:W-:-:S13]  /*1dce0*/  ELECT P6, URZ, PT ;  /* 0x00000000003f782f */ /* 0x000fda00038c0000 */
.L_x_12728:
[----:B------:R-:W-:Y:S05]  /*1dcf0*/  @!P6 BRA `(.L_x_12309) ;  /* 0x000000000078e947 */ /* 0x000fea0003800000 */
[----:B------:R-:W-:-:S06]  /*1dd00*/  ULOP3.LUT UR4, UR36, 0x2, URZ, 0xfc, !UPT ;  /* 0x0000000224047892 */ /* 0x000fcc000f8efc3f */
[----:B0-----:R-:W-:-:S04]  /*1dd10*/  MOV R0, UR4 ;  /* 0x0000000400007c02 */ /* 0x001fc80008000f00 */
[----:B------:R-:W-:-:S13]  /*1dd20*/  ISETP.NE.AND P0, PT, R0, 0x3, PT ;  /* 0x000000030000780c */ /* 0x000fda0003f05270 */
[----:B------:R-:W-:Y:S05]  /*1dd30*/  @!P0 BRA `(.L_x_12580) ;  /* 0x0000000000048947 */ /* 0x000fea0003800000 */
[----:B------:R-:W-:Y:S01]  /*1dd40*/  BPT.TRAP 0x1 ;  /* 0x000000040000795c */ /* 0x000fe20000300000 */
.L_x_12580:
[----:B------:R-:W-:Y:S01]  /*1dd50*/  IMAD R3, R25, 0x8, R5 ;  /* 0x0000000819037824 */ /* 0x000fe200078e0205 */
[----:B------:R-:W-:Y:S01]  /*1dd60*/  SHF.L.U32 R2, R29, 0x1f, RZ ;  /* 0x0000001f1d027819 */ /* 0x000fe200000006ff */
[----:B------:R-:W-:-:S03]  /*1dd70*/  VIADD R25, R25, 0x1 ;  /* 0x0000000119197836 */ /* 0x000fc60000000000 */
[----:B------:R-:W0:Y:S02]  /*1dd80*/  SYNCS.PHASECHK.TRANS64.TRYWAIT P1, [R3+URZ+0x2d840], R2 ;  /* 0x02d84002030075a7 */ /* 0x000e24000802017f */
[----:B------:R-:W-:-:S04]  /*1dd90*/  ISETP.NE.AND P2, PT, R25, 0x2, PT ;  /* 0x000000021900780c */ /* 0x000fc80003f45270 */
[----:B------:R-:W-:Y:S01]  /*1dda0*/  SEL R0, RZ, 0x1, P2 ;  /* 0x00000001ff007807 */ /* 0x000fe20001000000 */
[----:B0-----:R-:W-:Y:S08]  /*1ddb0*/  @!P1 BRA `(.L_x_12581) ;  /* 0x0000003c009c9947 */ /* 0x001ff00003800000 */
.L_x_12729:
[----:B------:R-:W-:Y:S02]  /*1ddc0*/  SEL R25, R25, RZ, P2 ;  /* 0x000000ff19197207 */ /* 0x000fe40001000000 */
[----:B------:R-:W-:Y:S01]  /*1ddd0*/  LOP3.LUT R0, R29, R0, RZ, 0x3c, !PT ;  /* 0x000000001d007212 */ /* 0x000fe200078e3cff */
[----:B------:R-:W-:Y:S06]  /*1dde0*/  @!P0 BRA `(.L_x_12582) ;  /* 0x0000000000048947 */ /* 0x000fec0003800000 */
[----:B------:R-:W-:Y:S01]  /*1ddf0*/  BPT.TRAP 0x1 ;  /* 0x000000040000795c */ /* 0x000fe20000300000 */
.L_x_12582:
[----:B------:R-:W-:Y:S01]  /*1de00*/  IMAD R25, R25, 0x8, R5 ;  /* 0x0000000819197824 */ /* 0x000fe200078e0205 */
[----:B------:R-:W-:-:S04]  /*1de10*/  SHF.L.U32 R0, R0, 0x1f, RZ ;  /* 0x0000001f00007819 */ /* 0x000fc800000006ff */
[----:B------:R-:W4:Y:S02]  /*1de20*/  SYNCS.PHASECHK.TRANS64.TRYWAIT P1, [R25+URZ+0x2d840], R0 ;  /* 0x02d84000190075a7 */ /* 0x000f24000802017f */
[----:B----4-:R-:W-:Y:S05]  /*1de30*/  @!P1 BRA `(.L_x_12583) ;  /* 0x0000003c00909947 */ /* 0x010fea0003800000 */
.L_x_12730:
[----:B------:R-:W-:Y:S05]  /*1de40*/  @!P0 BRA `(.L_x_12584) ;  /* 0x0000000000048947 */ /* 0x000fea0003800000 */
[----:B------:R-:W-:Y:S01]  /*1de50*/  BPT.TRAP 0x1 ;  /* 0x000000040000795c */ /* 0x000fe20000300000 */
.L_x_12584:
[----:B------:R-:W5:Y:S02]  /*1de60*/  SYNCS.PHASECHK.TRANS64.TRYWAIT P1, [R3+URZ+0x2d860], R2 ;  /* 0x02d86002030075a7 */ /* 0x000f64000802017f */
[----:B-----5:R-:W-:Y:S05]  /*1de70*/  @!P1 BRA `(.L_x_12585) ;  /* 0x0000003c00949947 */ /* 0x020fea0003800000 */
.L_x_12731:
[----:B------:R-:W-:Y:S05]  /*1de80*/  @!P0 BRA `(.L_x_12586) ;  /* 0x0000000000048947 */ /* 0x000fea0003800000 */
[----:B------:R-:W-:Y:S01]  /*1de90*/  BPT.TRAP 0x1 ;  /* 0x000000040000795c */ /* 0x000fe20000300000 */
.L_x_12586:
[----:B------:R0:W0:Y:S02]  /*1dea0*/  SYNCS.PHASECHK.TRANS64.TRYWAIT P0, [R25+URZ+0x2d860], R0 ;  /* 0x02d86000190075a7 */ /* 0x000024000800017f */
[----:B0-----:R-:W-:Y:S05]  /*1deb0*/  @!P0 NANOSLEEP.SYNCS 0x989680 ;  /* 0x009896800000895d */ /* 0x001fea0003900000 */
[----:B------:R-:W0:Y:S02]  /*1dec0*/  @!P0 SYNCS.PHASECHK.TRANS64 P0, [R25+URZ+0x2d860], R0 ;  /* 0x02d86000190085a7 */ /* 0x000e24000800007f */
[----:B0-----:R-:W-:Y:S05]  /*1ded0*/  @!P0 BRA `(.L_x_12586) ;  /* 0xfffffffc00f08947 */ /* 0x001fea000383ffff */
.L_x_12309:
[----:B------:R-:W-:Y:S05]  /*1dee0*/  BSYNC B9 ;  /* 0x0000000000097941 */ /* 0x000fea0003800000 */
.L_x_12306:
[----:B------:R-:W-:Y:S05]  /*1def0*/  EXIT ;  /* 0x000000000000794d */ /* 0x000fea0003800000 */
.L_x_12325:
[----:B0-----:R0:W1:Y:S02]  /*1df00*/  SYNCS.PHASECHK.TRANS64.TRYWAIT P4, [R32+URZ+0x2d890], R85 ;  /* 0x02d89055200075a7 */ /* 0x001064000808017f */
[----:B-1----:R-:W-:Y:S05]  /*1df10*/  @!P4 NANOSLEEP.SYNCS 0x989680 ;  /* 0x009896800000c95d */ /* 0x002fea0003900000 */
[----:B------:R-:W1:Y:S02]  /*1df20*/  @!P4 SYNCS.PHASECHK.TRANS64 P4, [R32+URZ+0x2d890], R85 ;  /* 0x02d890552000c5a7 */ /* 0x000e64000808007f */
[----:B-1----:R-:W-:Y:S05]  /*1df30*/  @!P4 BRA `(.L_x_12325) ;  /* 0xfffffffc00f0c947 */ /* 0x002fea000383ffff */
[----:B------:R-:W-:Y:S05]  /*1df40*/  BRA `(.L_x_12587) ;  /* 0xfffffe5000cc7947 */ /* 0x000fea000383ffff */
.L_x_12326:
        /* <DEDUP_REMOVED lines=8> */
.L_x_12589:
[----:B------:R-:W-:Y:S05]  /*1dfd0*/  BSYNC B1 ;  /* 0x0000000000017941 */ /* 0x000fea0003800000 */
.L_x_12588:
        /* <DEDUP_REMOVED lines=8> */
.L_x_12590:
[----:B------:R-:W-:Y:S01]  /*1e060*/  IMAD.MOV.U32 R60, RZ, RZ, R14 ;  /* 0x000000ffff3c7224 */ /* 0x000fe200078e000e */
[----:B------:R-:W-:Y:S06]  /*1e070*/  BRA `(.L_x_12591) ;  /* 0xfffffe5000947947 */ /* 0x000fec000383ffff */
.L_x_12354:
[----:B0-----:R0:W1:Y:S02]  /*1e080*/  SYNCS.PHASECHK.TRANS64.TRYWAIT P4, [R32+URZ+0x2d890], R85 ;  /* 0x02d89055200075a7 */ /* 0x001064000808017f */
[----:B-1----:R-:W-:Y:S05]  /*1e090*/  @!P4 NANOSLEEP.SYNCS 0x989680 ;  /* 0x009896800000c95d */ /* 0x002fea0003900000 */
[----:B------:R-:W1:Y:S02]  /*1e0a0*/  @!P4 SYNCS.PHASECHK.TRANS64 P4, [R32+URZ+0x2d890], R85 ;  /* 0x02d890552000c5a7 */ /* 0x000e64000808007f */
[----:B-1----:R-:W-:Y:S05]  /*1e0b0*/  @!P4 BRA `(.L_x_12354) ;  /* 0xfffffffc00f0c947 */ /* 0x002fea000383ffff */
[----:B------:R-:W-:Y:S05]  /*1e0c0*/  BRA `(.L_x_12592) ;  /* 0xfffffe6c00647947 */ /* 0x000fea000383ffff */
.L_x_12355:
        /* <DEDUP_REMOVED lines=8> */
.L_x_12594:
[----:B------:R-:W-:Y:S05]  /*1e150*/  BSYNC B1 ;  /* 0x0000000000017941 */ /* 0x000fea0003800000 */
.L_x_12593:
        /* <DEDUP_REMOVED lines=8> */
.L_x_12595:
[----:B------:R-:W-:Y:S01]  /*1e1e0*/  IMAD.MOV.U32 R88, RZ, RZ, R14 ;  /* 0x000000ffff587224 */ /* 0x000fe200078e000e */
[----:B------:R-:W-:Y:S06]  /*1e1f0*/  BRA `(.L_x_12596) ;  /* 0xfffffe6c002c7947 */ /* 0x000fec000383ffff */
.L_x_12368:
[----:B0-----:R0:W1:Y:S02]  /*1e200*/  SYNCS.PHASECHK.TRANS64.TRYWAIT P3, [R32+URZ+0x2d890], R85 ;  /* 0x02d89055200075a7 */ /* 0x001064000806017f */
[----:B-1----:R-:W-:Y:S05]  /*1e210*/  @!P3 NANOSLEEP.SYNCS 0x989680 ;  /* 0x009896800000b95d */ /* 0x002fea0003900000 */
[----:B------:R-:W1:Y:S02]  /*1e220*/  @!P3 SYNCS.PHASECHK.TRANS64 P3, [R32+URZ+0x2d890], R85 ;  /* 0x02d890552000b5a7 */ /* 0x000e64000806007f */
[----:B-1----:R-:W-:Y:S05]  /*1e230*/  @!P3 BRA `(.L_x_12368) ;  /* 0xfffffffc00f0b947 */ /* 0x002fea000383ffff */
[----:B------:R-:W-:Y:S05]  /*1e240*/  BRA `(.L_x_12597) ;  /* 0xfffffe8400347947 */ /* 0x000fea000383ffff */
.L_x_12369:
[----:B------:R-:W-:Y:S01]  /*1e250*/  BSSY B1, `(.L_x_12598) ;  /* 0x0000007000017945 */ /* 0x000fe20003800000 */
[----:B------:R-:W-:Y:S01]  /*1e260*/  MOV R12, RZ ;  /* 0x000000ff000c7202 */ /* 0x000fe20000000f00 */
[----:B------:R-:W-:Y:S02]  /*1e270*/  IMAD.MOV.U32 R11, RZ, RZ, 0x1e1f ;  /* 0x00001e1fff0b7424 */ /* 0x000fe400078e00ff */
[----:B------:R-:W-:-:S07]  /*1e280*/  IMAD.MOV.U32 R15, RZ, RZ, -0x1 ;  /* 0xffffffffff0f7424 */ /* 0x000fce00078e00ff */
[----:B0-----:R-:W-:Y:S05]  /*1e290*/  WARPSYNC.COLLECTIVE R15, `(.L_x_12599) ;  /* 0x000000000f087348 */ /* 0x001fea0003c00000 */
[----:B------:R1:W2:Y:S02]  /*1e2a0*/  SHFL.IDX P6, R14, R13, R12, R11 ;  /* 0x0000000c0d0e7389 */ /* 0x0002a400000c000b */
[----:B012---:R-:W-:Y:S01]  /*1e2b0*/  ENDCOLLECTIVE ;  /* 0x000000000000791b */ /* 0x007fe20003800000 */
.L_x_12599:
[----:B------:R-:W-:Y:S05]  /*1e2c0*/  BSYNC B1 ;  /* 0x0000000000017941 */ /* 0x000fea0003800000 */
.L_x_12598:
        /* <DEDUP_REMOVED lines=8> */
.L_x_12600:
[----:B------:R-:W-:Y:S01]  /*1e350*/  MOV R42, R14 ;  /* 0x0000000e002a7202 */ /* 0x000fe20000000f00 */
[----:B------:R-:W-:Y:S06]  /*1e360*/  BRA `(.L_x_12601) ;  /* 0xfffffe8400587947 */ /* 0x000fec000383ffff */
.L_x_12373:
[----:B------:R0:W0:Y:S02]  /*1e370*/  SYNCS.PHASECHK.TRANS64.TRYWAIT P2, [R32+URZ+0x2d8b0], R85 ;  /* 0x02d8b055200075a7 */ /* 0x000024000804017f */
[----:B0-----:R-:W-:Y:S05]  /*1e380*/  @!P2 NANOSLEEP.SYNCS 0x989680 ;  /* 0x009896800000a95d */ /* 0x001fea0003900000 */
[----:B------:R-:W0:Y:S02]  /*1e390*/  @!P2 SYNCS.PHASECHK.TRANS64 P2, [R32+URZ+0x2d8b0], R85 ;  /* 0x02d8b0552000a5a7 */ /* 0x000e24000804007f */
[----:B0-----:R-:W-:Y:S05]  /*1e3a0*/  @!P2 BRA `(.L_x_12373) ;  /* 0xfffffffc00f0a947 */ /* 0x001fea000383ffff */
[----:B------:R-:W-:Y:S05]  /*1e3b0*/  BRA `(.L_x_12602) ;  /* 0xfffffe88003c7947 */ /* 0x000fea000383ffff */
.L_x_12379:
[----:B------:R-:W0:Y:S01]  /*1e3c0*/  S2R R4, SR_TID.X ;  /* 0x0000000000047919 */ /* 0x000e220000002100 */
[----:B------:R-:W-:Y:S01]  /*1e3d0*/  BSSY B0, `(.L_x_12603) ;  /* 0x000000c000007945 */ /* 0x000fe20003800000 */
[----:B------:R-:W-:Y:S01]  /*1e3e0*/  IMAD.MOV.U32 R12, RZ, RZ, RZ ;  /* 0x000000ffff0c7224 */ /* 0x000fe200078e00ff */
[----:B------:R-:W-:Y:S01]  /*1e3f0*/  MOV R11, 0x1f ;  /* 0x0000001f000b7802 */ /* 0x000fe20000000f00 */
[----:B------:R-:W-:Y:S02]  /*1e400*/  IMAD.MOV.U32 R15, RZ, RZ, -0x1 ;  /* 0xffffffffff0f7424 */ /* 0x000fe400078e00ff */
[----:B0-----:R-:W-:-:S05]  /*1e410*/  VIADD R5, R4, 0xffffff80 ;  /* 0xffffff8004057836 */ /* 0x001fca0000000000 */
[----:B------:R-:W-:-:S04]  /*1e420*/  SHF.R.S32.HI R4, RZ, 0x1f, R5 ;  /* 0x0000001fff047819 */ /* 0x000fc80000011405 */
[----:B------:R-:W-:-:S04]  /*1e430*/  LEA.HI R4, R4, R5, RZ, 0x7 ;  /* 0x0000000504047211 */ /* 0x000fc800078f38ff */
[----:B------:R-:W-:-:S05]  /*1e440*/  SHF.R.S32.HI R4, RZ, 0x7, R4 ;  /* 0x00000007ff047819 */ /* 0x000fca0000011404 */
[----:B------:R-:W-:-:S07]  /*1e450*/  IMAD.MOV.U32 R13, RZ, RZ, R4 ;  /* 0x000000ffff0d7224 */ /* 0x000fce00078e0004 */
[----:B--2--5:R-:W-:Y:S05]  /*1e460*/  WARPSYNC.COLLECTIVE R15, `(.L_x_12604) ;  /* 0x000000000f087348 */ /* 0x024fea0003c00000 */
[----:B------:R0:W1:Y:S02]  /*1e470*/  SHFL.IDX P6, R14, R13, R12, R11 ;  /* 0x0000000c0d0e7389 */ /* 0x00006400000c000b */
[----:B012--5:R-:W-:Y:S01]  /*1e480*/  ENDCOLLECTIVE ;  /* 0x000000000000791b */ /* 0x027fe20003800000 */
.L_x_12604:
[----:B------:R-:W-:Y:S05]  /*1e490*/  BSYNC B0 ;  /* 0x0000000000007941 */ /* 0x000fea0003800000 */
.L_x_12603:
[----:B------:R0:W-:Y:S01]  /*1e4a0*/  STL [R1+0x5c], R14 ;  /* 0x00005c0e01007387 */ /* 0x0001e20000100800 */
[----:B------:R-:W-:Y:S05]  /*1e4b0*/  BRA `(.L_x_12605) ;  /* 0xfffffe9000347947 */ /* 0x000fea000383ffff */
.L_x_12390:
[----:B------:R-:W-:Y:S01]  /*1e4c0*/  BSSY B1, `(.L_x_12606) ;  /* 0x0000007000017945 */ /* 0x000fe20003800000 */
[----:B------:R-:W-:Y:S01]  /*1e4d0*/  IMAD.MOV.U32 R12, RZ, RZ, RZ ;  /* 0x000000ffff0c7224 */ /* 0x000fe200078e00ff */
[----:B------:R-:W-:Y:S01]  /*1e4e0*/  MOV R15, 0xffffffff ;  /* 0xffffffff000f7802 */ /* 0x000fe20000000f00 */
[----:B------:R-:W-:-:S07]  /*1e4f0*/  IMAD.MOV.U32 R11, RZ, RZ, 0x1e1f ;  /* 0x00001e1fff0b7424 */ /* 0x000fce00078e00ff */
[----:B0-2---:R-:W-:Y:S05]  /*1e500*/  WARPSYNC.COLLECTIVE R15, `(.L_x_12607) ;  /* 0x000000000f087348 */ /* 0x005fea0003c00000 */
[----:B0-----:R0:W1:Y:S02]  /*1e510*/  SHFL.IDX P6, R14, R13, R12, R11 ;  /* 0x0000000c0d0e7389 */ /* 0x00106400000c000b */
[----:B012---:R-:W-:Y:S01]  /*1e520*/  ENDCOLLECTIVE ;  /* 0x000000000000791b */ /* 0x007fe20003800000 */
.L_x_12607:
[----:B------:R-:W-:Y:S05]  /*1e530*/  BSYNC B1 ;  /* 0x0000000000017941 */ /* 0x000fea0003800000 */
.L_x_12606:
        /* <DEDUP_REMOVED lines=8> */
.L_x_12608:
[----:B------:R-:W-:Y:S02]  /*1e5c0*/  IMAD.MOV.U32 R13, RZ, RZ, R5 ;  /* 0x000000ffff0d7224 */ /* 0x000fe400078e0005 */
[----:B------:R-:W-:-:S07]  /*1e5d0*/  IMAD.MOV.U32 R0, RZ, RZ, R14 ;  /* 0x000000ffff007224 */ /* 0x000fce00078e000e */
[----:B------:R-:W-:Y:S05]  /*1e5e0*/  WARPSYNC.COLLECTIVE R15, `(.L_x_12609) ;  /* 0x000000000f087348 */ /* 0x000fea0003c00000 */
[----:B------:R0:W1:Y:S02]  /*1e5f0*/  SHFL.IDX P6, R14, R13, R12, R11 ;  /* 0x0000000c0d0e7389 */ /* 0x00006400000c000b */
[----:B01----:R-:W-:Y:S01]  /*1e600*/  ENDCOLLECTIVE ;  /* 0x000000000000791b */ /* 0x003fe20003800000 */
.L_x_12609:
[----:B------:R-:W-:Y:S01]  /*1e610*/  IMAD.MOV.U32 R13, RZ, RZ, R4 ;  /* 0x000000ffff0d7224 */ /* 0x000fe200078e0004 */
[----:B------:R-:W-:-:S07]  /*1e620*/  MOV R5, R14 ;  /* 0x0000000e00057202 */ /* 0x000fce0000000f00 */
[----:B------:R-:W-:Y:S05]  /*1e630*/  WARPSYNC.COLLECTIVE R15, `(.L_x_12610) ;  /* 0x000000000f087348 */ /* 0x000fea0003c00000 */
[----:B------:R0:W1:Y:S02]  /*1e640*/  SHFL.IDX P6, R14, R13, R12, R11 ;  /* 0x0000000c0d0e7389 */ /* 0x00006400000c000b */
[----:B01----:R-:W-:Y:S01]  /*1e650*/  ENDCOLLECTIVE ;  /* 0x000000000000791b */ /* 0x003fe20003800000 */
.L_x_12610:
[----:B------:R-:W-:Y:S01]  /*1e660*/  IMAD.MOV.U32 R4, RZ, RZ, R14 ;  /* 0x000000ffff047224 */ /* 0x000fe200078e000e */
[----:B------:R-:W-:Y:S06]  /*1e670*/  BRA `(.L_x_12611) ;  /* 0xfffffe94009c7947 */ /* 0x000fec000383ffff */
.L_x_12394:
[----:B0-----:R0:W1:Y:S02]  /*1e680*/  SYNCS.PHASECHK.TRANS64.TRYWAIT P0, [R2+URZ+0x2d800], R3 ;  /* 0x02d80003020075a7 */ /* 0x001064000800017f */
[----:B-1----:R-:W-:Y:S05]  /*1e690*/  @!P0 NANOSLEEP.SYNCS 0x989680 ;  /* 0x009896800000895d */ /* 0x002fea0003900000 */
[----:B------:R-:W1:Y:S02]  /*1e6a0*/  @!P0 SYNCS.PHASECHK.TRANS64 P0, [R2+URZ+0x2d800], R3 ;  /* 0x02d80003020085a7 */ /* 0x000e64000800007f */
[----:B-1----:R-:W-:Y:S05]  /*1e6b0*/  @!P0 BRA `(.L_x_12394) ;  /* 0xfffffffc00f08947 */ /* 0x002fea000383ffff */
[----:B------:R-:W-:Y:S05]  /*1e6c0*/  BRA `(.L_x_12612) ;  /* 0xfffffe9c00c87947 */ /* 0x000fea000383ffff */
.L_x_12406:
[----:B------:R-:W-:Y:S01]  /*1e6d0*/  BSSY B1, `(.L_x_12613) ;  /* 0x0000007000017945 */ /* 0x000fe20003800000 */
[----:B------:R-:W-:Y:S01]  /*1e6e0*/  IMAD.MOV.U32 R12, RZ, RZ, RZ ;  /* 0x000000ffff0c7224 */ /* 0x000fe200078e00ff */
[----:B------:R-:W-:Y:S01]  /*1e6f0*/  MOV R11, 0x1e1f ;  /* 0x00001e1f000b7802 */ /* 0x000fe20000000f00 */
[----:B------:R-:W-:-:S07]  /*1e700*/  IMAD.MOV.U32 R15, RZ, RZ, -0x1 ;  /* 0xffffffffff0f7424 */ /* 0x000fce00078e00ff */
[----:B0-2---:R-:W-:Y:S05]  /*1e710*/  WARPSYNC.COLLECTIVE R15, `(.L_x_12614) ;  /* 0x000000000f087348 */ /* 0x005fea0003c00000 */
[----:B0-----:R0:W1:Y:S02]  /*1e720*/  SHFL.IDX P6, R14, R13, R12, R11 ;  /* 0x0000000c0d0e7389 */ /* 0x00106400000c000b */
[----:B012---:R-:W-:Y:S01]  /*1e730*/  ENDCOLLECTIVE ;  /* 0x000000000000791b */ /* 0x007fe20003800000 */
.L_x_12614:
[----:B------:R-:W-:Y:S05]  /*1e740*/  BSYNC B1 ;  /* 0x0000000000017941 */ /* 0x000fea0003800000 */
.L_x_12613:
        /* <DEDUP_REMOVED lines=8> */
.L_x_12615:
[----:B------:R-:W-:Y:S01]  /*1e7d0*/  MOV R13, R21 ;  /* 0x00000015000d7202 */ /* 0x000fe20000000f00 */
[----:B------:R-:W-:-:S07]  /*1e7e0*/  IMAD.MOV.U32 R0, RZ, RZ, R14 ;  /* 0x000000ffff007224 */ /* 0x000fce00078e000e */
[----:B------:R-:W-:Y:S05]  /*1e7f0*/  WARPSYNC.COLLECTIVE R15, `(.L_x_12616) ;  /* 0x000000000f087348 */ /* 0x000fea0003c00000 */
[----:B------:R0:W1:Y:S02]  /*1e800*/  SHFL.IDX P6, R14, R13, R12, R11 ;  /* 0x0000000c0d0e7389 */ /* 0x00006400000c000b */
[----:B01----:R-:W-:Y:S01]  /*1e810*/  ENDCOLLECTIVE ;  /* 0x000000000000791b */ /* 0x003fe20003800000 */
.L_x_12616:
[----:B------:R-:W-:Y:S02]  /*1e820*/  IMAD.MOV.U32 R13, RZ, RZ, R20 ;  /* 0x000000ffff0d7224 */ /* 0x000fe400078e0014 */
[----:B------:R-:W-:-:S07]  /*1e830*/  IMAD.MOV.U32 R21, RZ, RZ, R14 ;  /* 0x000000ffff157224 */ /* 0x000fce00078e000e */
[----:B------:R-:W-:Y:S05]  /*1e840*/  WARPSYNC.COLLECTIVE R15, `(.L_x_12617) ;  /* 0x000000000f087348 */ /* 0x000fea0003c00000 */
[----:B------:R0:W1:Y:S02]  /*1e850*/  SHFL.IDX P6, R14, R13, R12, R11 ;  /* 0x0000000c0d0e7389 */ /* 0x00006400000c000b */
[----:B01----:R-:W-:Y:S01]  /*1e860*/  ENDCOLLECTIVE ;  /* 0x000000000000791b */ /* 0x003fe20003800000 */
.L_x_12617:
[----:B------:R-:W-:Y:S01]  /*1e870*/  IMAD.MOV.U32 R20, RZ, RZ, R14 ;  /* 0x000000ffff147224 */ /* 0x000fe200078e000e */
[----:B------:R-:W-:Y:S06]  /*1e880*/  BRA `(.L_x_12618) ;  /* 0xfffffeb0006c7947 */ /* 0x000fec000383ffff */
.L_x_12410:
[----:B0-----:R0:W1:Y:S02]  /*1e890*/  SYNCS.PHASECHK.TRANS64.TRYWAIT P0, [R2+URZ+0x2d800], R3 ;  /* 0x02d80003020075a7 */ /* 0x001064000800017f */
[----:B-1----:R-:W-:Y:S05]  /*1e8a0*/  @!P0 NANOSLEEP.SYNCS 0x989680 ;  /* 0x009896800000895d */ /* 0x002fea0003900000 */
[----:B------:R-:W1:Y:S02]  /*1e8b0*/  @!P0 SYNCS.PHASECHK.TRANS64 P0, [R2+URZ+0x2d800], R3 ;  /* 0x02d80003020085a7 */ /* 0x000e64000800007f */
[----:B-1----:R-:W-:Y:S05]  /*1e8c0*/  @!P0 BRA `(.L_x_12410) ;  /* 0xfffffffc00f08947 */ /* 0x002fea000383ffff */
[----:B------:R-:W-:Y:S05]  /*1e8d0*/  BRA `(.L_x_12619) ;  /* 0xfffffeb800007947 */ /* 0x000fea000383ffff */
.L_x_12418:
[----:B-1----:R1:W3:Y:S02]  /*1e8e0*/  SYNCS.PHASECHK.TRANS64.TRYWAIT P1, [R0+URZ+0x2d830], R5 ;  /* 0x02d83005000075a7 */ /* 0x0022e4000802017f */
[----:B---3--:R-:W-:Y:S05]  /*1e8f0*/  @!P1 NANOSLEEP.SYNCS 0x989680 ;  /* 0x009896800000995d */ /* 0x008fea0003900000 */
[----:B------:R-:W3:Y:S02]  /*1e900*/  @!P1 SYNCS.PHASECHK.TRANS64 P1, [R0+URZ+0x2d830], R5 ;  /* 0x02d83005000095a7 */ /* 0x000ee4000802007f */
[----:B---3--:R-:W-:Y:S05]  /*1e910*/  @!P1 BRA `(.L_x_12418) ;  /* 0xfffffffc00f09947 */ /* 0x008fea000383ffff */
[----:B------:R-:W-:Y:S05]  /*1e920*/  BRA `(.L_x_12417) ;  /* 0xfffffecc00407947 */ /* 0x000fea000383ffff */
.L_x_12425:
[----:B-1----:R1:W2:Y:S02]  /*1e930*/  SYNCS.PHASECHK.TRANS64.TRYWAIT P2, [R7+URZ+0x2d830], R8 ;  /* 0x02d83008070075a7 */ /* 0x0022a4000804017f */
[----:B--2---:R-:W-:Y:S05]  /*1e940*/  @!P2 NANOSLEEP.SYNCS 0x989680 ;  /* 0x009896800000a95d */ /* 0x004fea0003900000 */
[----:B------:R-:W2:Y:S02]  /*1e950*/  @!P2 SYNCS.PHASECHK.TRANS64 P2, [R7+URZ+0x2d830], R8 ;  /* 0x02d830080700a5a7 */ /* 0x000ea4000804007f */
[----:B--2---:R-:W-:Y:S05]  /*1e960*/  @!P2 BRA `(.L_x_12425) ;  /* 0xfffffffc00f0a947 */ /* 0x004fea000383ffff */
[----:B------:R-:W-:Y:S05]  /*1e970*/  BRA `(.L_x_12424) ;  /* 0xfffffef800c47947 */ /* 0x000fea000383ffff */
.L_x_12429:
[----:B-1----:R1:W2:Y:S02]  /*1e980*/  SYNCS.PHASECHK.TRANS64.TRYWAIT P1, [R8+URZ+0x2d850], R7 ;  /* 0x02d85007080075a7 */ /* 0x0022a4000802017f */
[----:B--2---:R-:W-:Y:S05]  /*1e990*/  @!P1 NANOSLEEP.SYNCS 0x989680 ;  /* 0x009896800000995d */ /* 0x004fea0003900000 */
[----:B------:R-:W2:Y:S02]  /*1e9a0*/  @!P1 SYNCS.PHASECHK.TRANS64 P1, [R8+URZ+0x2d850], R7 ;  /* 0x02d85007080095a7 */ /* 0x000ea4000802007f */
[----:B--2---:R-:W-:Y:S05]  /*1e9b0*/  @!P1 BRA `(.L_x_12429) ;  /* 0xfffffffc00f09947 */ /* 0x004fea000383ffff */
[----:B------:R-:W-:Y:S05]  /*1e9c0*/  BRA `(.L_x_12426) ;  /* 0xfffffefc00e87947 */ /* 0x000fea000383ffff */
.L_x_12438:
[----:B-1----:R1:W3:Y:S02]  /*1e9d0*/  SYNCS.PHASECHK.TRANS64.TRYWAIT P2, [R7+URZ+0x2d830], R8 ;  /* 0x02d83008070075a7 */ /* 0x0022e4000804017f */
[----:B---3--:R-:W-:Y:S05]  /*1e9e0*/  @!P2 NANOSLEEP.SYNCS 0x989680 ;  /* 0x009896800000a95d */ /* 0x008fea0003900000 */
[----:B------:R-:W3:Y:S02]  /*1e9f0*/  @!P2 SYNCS.PHASECHK.TRANS64 P2, [R7+URZ+0x2d830], R8 ;  /* 0x02d830080700a5a7 */ /* 0x000ee4000804007f */
[----:B---3--:R-:W-:Y:S05]  /*1ea00*/  @!P2 BRA `(.L_x_12438) ;  /* 0xfffffffc00f0a947 */ /* 0x008fea000383ffff */
[----:B------:R-:W-:Y:S05]  /*1ea10*/  BRA `(.L_x_12437) ;  /* 0xffffff3000387947 */ /* 0x000fea000383ffff */
.L_x_12442:
[----:B-1----:R1:W2:Y:S02]  /*1ea20*/  SYNCS.PHASECHK.TRANS64.TRYWAIT P1, [R8+URZ+0x2d850], R7 ;  /* 0x02d85007080075a7 */ /* 0x0022a4000802017f */
[----:B--2---:R-:W-:Y:S05]  /*1ea30*/  @!P1 NANOSLEEP.SYNCS 0x989680 ;  /* 0x009896800000995d */ /* 0x004fea0003900000 */
[----:B------:R-:W2:Y:S02]  /*1ea40*/  @!P1 SYNCS.PHASECHK.TRANS64 P1, [R8+URZ+0x2d850], R7 ;  /* 0x02d85007080095a7 */ /* 0x000ea4000802007f */
[----:B--2---:R-:W-:Y:S05]  /*1ea50*/  @!P1 BRA `(.L_x_12442) ;  /* 0xfffffffc00f09947 */ /* 0x004fea000383ffff */
[----:B------:R-:W-:Y:S05]  /*1ea60*/  BRA `(.L_x_12439) ;  /* 0xffffff34005c7947 */ /* 0x000fea000383ffff */
.L_x_12449:
[----:B-1----:R1:W4:Y:S02]  /*1ea70*/  SYNCS.PHASECHK.TRANS64.TRYWAIT P1, [R6+URZ+0x2d850], R9 ;  /* 0x02d85009060075a7 */ /* 0x002324000802017f */
[----:B----4-:R-:W-:Y:S05]  /*1ea80*/  @!P1 NANOSLEEP.SYNCS 0x989680 ;  /* 0x009896800000995d */ /* 0x010fea0003900000 */
[----:B------:R-:W4:Y:S02]  /*1ea90*/  @!P1 SYNCS.PHASECHK.TRANS64 P1, [R6+URZ+0x2d850], R9 ;  /* 0x02d85009060095a7 */ /* 0x000f24000802007f */
[----:B----4-:R-:W-:Y:S05]  /*1eaa0*/  @!P1 BRA `(.L_x_12449) ;  /* 0xfffffffc00f09947 */ /* 0x010fea000383ffff */
[----:B------:R-:W-:Y:S05]  /*1eab0*/  BRA `(.L_x_12448) ;  /* 0xffffff5c00307947 */ /* 0x000fea000383ffff */
.L_x_12460:
[----:B------:R-:W-:Y:S01]  /*1eac0*/  MOV R13, R4 ;  /* 0x00000004000d7202 */ /* 0x000fe20000000f00 */
[----:B------:R-:W-:Y:S02]  /*1ead0*/  IMAD.MOV.U32 R12, RZ, RZ, RZ ;  /* 0x000000ffff0c7224 */ /* 0x000fe400078e00ff */
[----:B------:R-:W-:Y:S02]  /*1eae0*/  IMAD.MOV.U32 R11, RZ, RZ, 0x1c1f ;  /* 0x00001c1fff0b7424 */ /* 0x000fe400078e00ff */
[----:B------:R-:W-:-:S07]  /*1eaf0*/  IMAD.MOV.U32 R15, RZ, RZ, -0x1 ;  /* 0xffffffffff0f7424 */ /* 0x000fce00078e00ff */
[----:B-1----:R-:W-:Y:S05]  /*1eb00*/  WARPSYNC.COLLECTIVE R15, `(.L_x_12620) ;  /* 0x000000000f087348 */ /* 0x002fea0003c00000 */
[----:B------:R0:W2:Y:S02]  /*1eb10*/  SHFL.IDX P6, R14, R13, R12, R11 ;  /* 0x0000000c0d0e7389 */ /* 0x0000a400000c000b */
[----:B012---:R-:W-:Y:S01]  /*1eb20*/  ENDCOLLECTIVE ;  /* 0x000000000000791b */ /* 0x007fe20003800000 */
.L_x_12620:
[----:B------:R-:W-:Y:S01]  /*1eb30*/  IMAD.MOV.U32 R13, RZ, RZ, R0 ;  /* 0x000000ffff0d7224 */ /* 0x000fe200078e0000 */
[----:B------:R-:W-:-:S07]  /*1eb40*/  MOV R3, R14 ;  /* 0x0000000e00037202 */ /* 0x000fce0000000f00 */
[----:B------:R-:W-:Y:S05]  /*1eb50*/  WARPSYNC.COLLECTIVE R15, `(.L_x_12621) ;  /* 0x000000000f087348 */ /* 0x000fea0003c00000 */
[----:B------:R0:W1:Y:S02]  /*1eb60*/  SHFL.IDX P6, R14, R13, R12, R11 ;  /* 0x0000000c0d0e7389 */ /* 0x00006400000c000b */
[----:B01----:R-:W-:Y:S01]  /*1eb70*/  ENDCOLLECTIVE ;  /* 0x000000000000791b */ /* 0x003fe20003800000 */
.L_x_12621:
[----:B------:R-:W-:Y:S05]  /*1eb80*/  BRA `(.L_x_12622) ;  /* 0xffffff8000607947 */ /* 0x000fea000383ffff */
.L_x_12463:
        /* <DEDUP_REMOVED lines=8> */
.L_x_12624:
[----:B------:R-:W-:Y:S05]  /*1ec10*/  BSYNC B1 ;  /* 0x0000000000017941 */ /* 0x000fea0003800000 */
.L_x_12623:
        /* <DEDUP_REMOVED lines=8> */
.L_x_12625:
[----:B------:R-:W-:Y:S05]  /*1eca0*/  BRA `(.L_x_12626) ;  /* 0xffffff8000747947 */ /* 0x000fea000383ffff */
.L_x_12480:
        /* <DEDUP_REMOVED lines=8> */
[----:B-1----:R-:W-:Y:S05]  /*1ed30*/  WARPSYNC.COLLECTIVE R15, `(.L_x_12628) ;  /* 0x000000000f087348 */ /* 0x002fea0003c00000 */
[----:B------:R0:W2:Y:S02]  /*1ed40*/  SHFL.IDX P6, R14, R13, R12, R11 ;  /* 0x0000000c0d0e7389 */ /* 0x0000a400000c000b */
[----:B012---:R-:W-:Y:S01]  /*1ed50*/  ENDCOLLECTIVE ;  /* 0x000000000000791b */ /* 0x007fe20003800000 */
.L_x_12628:
[----:B------:R-:W-:Y:S05]  /*1ed60*/  BSYNC B1 ;  /* 0x0000000000017941 */ /* 0x000fea0003800000 */
.L_x_12627:
[----:B------:R-:W-:Y:S05]  /*1ed70*/  BRA `(.L_x_12629) ;  /* 0xffffff9400f07947 */ /* 0x000fea000383ffff */
.L_x_12482:
[----:B------:R-:W-:Y:S01]  /*1ed80*/  BSSY B1, `(.L_x_12630) ;  /* 0x0000006000017945 */ /* 0x000fe20003800000 */
[----:B------:R-:W-:-:S07]  /*1ed90*/  IMAD.MOV.U32 R15, RZ, RZ, -0x1 ;  /* 0xffffffffff0f7424 */ /* 0x000fce00078e00ff */
[----:B01----:R-:W-:Y:S05]  /*1eda0*/  WARPSYNC.COLLECTIVE R15, `(.L_x_12631) ;  /* 0x000000000f0c7348 */ /* 0x003fea0003c00000 */
[----:B------:R-:W-:Y:S02]  /*1edb0*/  ELECT P6, UR62, PT ;  /* 0x00000000003e782f */ /* 0x000fe400038c0000 */
[----:B------:R-:W-:Y:S01]  /*1edc0*/  MOV R14, UR62 ;  /* 0x0000003e000e7c02 */ /* 0x000fe20008000f00 */
[----:B01----:R-:W-:Y:S10]  /*1edd0*/  ENDCOLLECTIVE ;  /* 0x000000000000791b */ /* 0x003ff40003800000 */
.L_x_12631:
[----:B------:R-:W-:Y:S05]  /*1ede0*/  BSYNC B1 ;  /* 0x0000000000017941 */ /* 0x000fea0003800000 */
.L_x_12630:
[----:B------:R-:W-:Y:S05]  /*1edf0*/  BRA `(.L_x_12481) ;  /* 0xffffff9400e87947 */ /* 0x000fea000383ffff */
.L_x_12484:
[----:B0-----:R0:W2:Y:S02]  /*1ee00*/  SYNCS.PHASECHK.TRANS64.TRYWAIT P0, [R22+URZ+0x2d820], R5 ;  /* 0x02d82005160075a7 */ /* 0x0010a4000800017f */
[----:B--2---:R-:W-:Y:S05]  /*1ee10*/  @!P0 NANOSLEEP.SYNCS 0x989680 ;  /* 0x009896800000895d */ /* 0x004fea0003900000 */
[----:B------:R-:W2:Y:S02]  /*1ee20*/  @!P0 SYNCS.PHASECHK.TRANS64 P0, [R22+URZ+0x2d820], R5 ;  /* 0x02d82005160085a7 */ /* 0x000ea4000800007f */
[----:B--2---:R-:W-:Y:S05]  /*1ee30*/  @!P0 BRA `(.L_x_12484) ;  /* 0xfffffffc00f08947 */ /* 0x004fea000383ffff */
[----:B------:R-:W-:Y:S05]  /*1ee40*/  BRA `(.L_x_12632) ;  /* 0xffffff9400f87947 */ /* 0x000fea000383ffff */
.L_x_12488:
[----:B--2---:R2:W3:Y:S02]  /*1ee50*/  SYNCS.PHASECHK.TRANS64.TRYWAIT P0, [R8+URZ+0x2d8a0], R10 ;  /* 0x02d8a00a080075a7 */ /* 0x0044e4000800017f */
[----:B---3--:R-:W-:Y:S05]  /*1ee60*/  @!P0 NANOSLEEP.SYNCS 0x989680 ;  /* 0x009896800000895d */ /* 0x008fea0003900000 */
[----:B------:R-:W3:Y:S02]  /*1ee70*/  @!P0 SYNCS.PHASECHK.TRANS64 P0, [R8+URZ+0x2d8a0], R10 ;  /* 0x02d8a00a080085a7 */ /* 0x000ee4000800007f */
[----:B---3--:R-:W-:Y:S05]  /*1ee80*/  @!P0 BRA `(.L_x_12488) ;  /* 0xfffffffc00f08947 */ /* 0x008fea000383ffff */
[----:B------:R-:W-:Y:S05]  /*1ee90*/  BRA `(.L_x_12633) ;  /* 0xffffff9800147947 */ /* 0x000fea000383ffff */
.L_x_12495:
[----:B0-----:R0:W1:Y:S02]  /*1eea0*/  SYNCS.PHASECHK.TRANS64.TRYWAIT P0, [R8+URZ+0x2d8c0], R10 ;  /* 0x02d8c00a080075a7 */ /* 0x001064000800017f */
[----:B-1----:R-:W-:Y:S05]  /*1eeb0*/  @!P0 NANOSLEEP.SYNCS 0x989680 ;  /* 0x009896800000895d */ /* 0x002fea0003900000 */
[----:B------:R-:W1:Y:S02]  /*1eec0*/  @!P0 SYNCS.PHASECHK.TRANS64 P0, [R8+URZ+0x2d8c0], R10 ;  /* 0x02d8c00a080085a7 */ /* 0x000e64000800007f */
[----:B-1----:R-:W-:Y:S05]  /*1eed0*/  @!P0 BRA `(.L_x_12495) ;  /* 0xfffffffc00f08947 */ /* 0x002fea000383ffff */
[----:B------:R-:W-:Y:S05]  /*1eee0*/  BRA `(.L_x_12634) ;  /* 0xffffff9c00107947 */ /* 0x000fea000383ffff */
.L_x_12504:
[----:B0-----:R0:W1:Y:S02]  /*1eef0*/  SYNCS.PHASECHK.TRANS64.TRYWAIT P1, [R8+URZ+0x2d8a0], R7 ;  /* 0x02d8a007080075a7 */ /* 0x001064000802017f */
[----:B-1----:R-:W-:Y:S05]  /*1ef00*/  @!P1 NANOSLEEP.SYNCS 0x989680 ;  /* 0x009896800000995d */ /* 0x002fea0003900000 */
[----:B------:R-:W1:Y:S02]  /*1ef10*/  @!P1 SYNCS.PHASECHK.TRANS64 P1, [R8+URZ+0x2d8a0], R7 ;  /* 0x02d8a007080095a7 */ /* 0x000e64000802007f */
[----:B-1----:R-:W-:Y:S05]  /*1ef20*/  @!P1 BRA `(.L_x_12504) ;  /* 0xfffffffc00f09947 */ /* 0x002fea000383ffff */
[----:B------:R-:W-:Y:S05]  /*1ef30*/  BRA `(.L_x_12635) ;  /* 0xffffffa000507947 */ /* 0x000fea000383ffff */
.L_x_12511:
[----:B-1----:R1:W2:Y:S02]  /*1ef40*/  SYNCS.PHASECHK.TRANS64.TRYWAIT P1, [R8+URZ+0x2d8c0], R7 ;  /* 0x02d8c007080075a7 */ /* 0x0022a4000802017f */
[----:B--2---:R-:W-:Y:S05]  /*1ef50*/  @!P1 NANOSLEEP.SYNCS 0x989680 ;  /* 0x009896800000995d */ /* 0x004fea0003900000 */
[----:B------:R-:W2:Y:S02]  /*1ef60*/  @!P1 SYNCS.PHASECHK.TRANS64 P1, [R8+URZ+0x2d8c0], R7 ;  /* 0x02d8c007080095a7 */ /* 0x000ea4000802007f */
[----:B--2---:R-:W-:Y:S05]  /*1ef70*/  @!P1 BRA `(.L_x_12511) ;  /* 0xfffffffc00f09947 */ /* 0x004fea000383ffff */
[----:B------:R-:W-:Y:S05]  /*1ef80*/  BRA `(.L_x_12636) ;  /* 0xffffffa400487947 */ /* 0x000fea000383ffff */
.L_x_12526:
        /* <DEDUP_REMOVED lines=11> */
.L_x_12638:
[----:B------:R-:W-:Y:S05]  /*1f040*/  BSYNC B0 ;  /* 0x0000000000007941 */ /* 0x000fea0003800000 */
.L_x_12637:
[----:B------:R-:W-:Y:S05]  /*1f050*/  BRA `(.L_x_12639) ;  /* 0xffffffb000b87947 */ /* 0x000fea000383ffff */
.L_x_12529:
[----:B0-----:R0:W1:Y:S02]  /*1f060*/  SYNCS.PHASECHK.TRANS64.TRYWAIT P0, [R0+URZ+0x2d840], R5 ;  /* 0x02d84005000075a7 */ /* 0x001064000800017f */
[----:B-1----:R-:W-:Y:S05]  /*1f070*/  @!P0 NANOSLEEP.SYNCS 0x989680 ;  /* 0x009896800000895d */ /* 0x002fea0003900000 */
[----:B------:R-:W1:Y:S02]  /*1f080*/  @!P0 SYNCS.PHASECHK.TRANS64 P0, [R0+URZ+0x2d840], R5 ;  /* 0x02d84005000085a7 */ /* 0x000e64000800007f */
[----:B-1----:R-:W-:Y:S05]  /*1f090*/  @!P0 BRA `(.L_x_12529) ;  /* 0xfffffffc00f08947 */ /* 0x002fea000383ffff */
[----:B------:R-:W-:Y:S05]  /*1f0a0*/  BRA `(.L_x_12640) ;  /* 0xffffffb400187947 */ /* 0x000fea000383ffff */
.L_x_12530:
        /* <DEDUP_REMOVED lines=8> */
.L_x_12642:
[----:B------:R-:W-:Y:S05]  /*1f130*/  BSYNC B0 ;  /* 0x0000000000007941 */ /* 0x000fea0003800000 */
.L_x_12641:
        /* <DEDUP_REMOVED lines=8> */
.L_x_12643:
[----:B------:R-:W-:Y:S01]  /*1f1c0*/  MOV R13, R7 ;  /* 0x00000007000d7202 */ /* 0x000fe20000000f00 */
[----:B------:R-:W-:Y:S02]  /*1f1d0*/  IMAD.MOV.U32 R12, RZ, RZ, 0x1 ;  /* 0x00000001ff0c7424 */ /* 0x000fe400078e00ff */
[----:B------:R-:W-:-:S07]  /*1f1e0*/  IMAD.MOV.U32 R4, RZ, RZ, R14 ;  /* 0x000000ffff047224 */ /* 0x000fce00078e000e */
[----:B------:R-:W-:Y:S05]  /*1f1f0*/  WARPSYNC.COLLECTIVE R15, `(.L_x_12644) ;  /* 0x000000000f087348 */ /* 0x000fea0003c00000 */
[----:B------:R0:W1:Y:S02]  /*1f200*/  SHFL.IDX P6, R14, R13, R12, R11 ;  /* 0x0000000c0d0e7389 */ /* 0x00006400000c000b */
[----:B01----:R-:W-:Y:S01]  /*1f210*/  ENDCOLLECTIVE ;  /* 0x000000000000791b */ /* 0x003fe20003800000 */
.L_x_12644:
        /* <DEDUP_REMOVED lines=18> */
.L_x_12645:
[----:B------:R-:W-:Y:S01]  /*1f340*/  IMAD.MOV.U32 R13, RZ, RZ, R7 ;  /* 0x000000ffff0d7224 */ /* 0x000fe200078e0007 */
[----:B------:R-:W-:Y:S02]  /*1f350*/  MOV R12, 0x2 ;  /* 0x00000002000c7802 */ /* 0x000fe40000000f00 */
[----:B------:R-:W-:-:S07]  /*1f360*/  MOV R4, R14 ;  /* 0x0000000e00047202 */ /* 0x000fce0000000f00 */
[----:B------:R-:W-:Y:S05]  /*1f370*/  WARPSYNC.COLLECTIVE R15, `(.L_x_12646) ;  /* 0x000000000f087348 */ /* 0x000fea0003c00000 */
[----:B------:R0:W1:Y:S02]  /*1f380*/  SHFL.IDX P6, R14, R13, R12, R11 ;  /* 0x0000000c0d0e7389 */ /* 0x00006400000c000b */
[----:B01----:R-:W-:Y:S01]  /*1f390*/  ENDCOLLECTIVE ;  /* 0x000000000000791b */ /* 0x003fe20003800000 */
.L_x_12646:
        /* <DEDUP_REMOVED lines=18> */
.L_x_12647:
[----:B------:R-:W-:Y:S02]  /*1f4c0*/  IMAD.MOV.U32 R13, RZ, RZ, R7 ;  /* 0x000000ffff0d7224 */ /* 0x000fe400078e0007 */
[----:B------:R-:W-:Y:S02]  /*1f4d0*/  IMAD.MOV.U32 R12, RZ, RZ, 0x3 ;  /* 0x00000003ff0c7424 */ /* 0x000fe400078e00ff */
[----:B------:R-:W-:-:S07]  /*1f4e0*/  IMAD.MOV.U32 R4, RZ, RZ, R14 ;  /* 0x000000ffff047224 */ /* 0x000fce00078e000e */
[----:B------:R-:W-:Y:S05]  /*1f4f0*/  WARPSYNC.COLLECTIVE R15, `(.L_x_12648) ;  /* 0x000000000f087348 */ /* 0x000fea0003c00000 */
[----:B------:R0:W1:Y:S02]  /*1f500*/  SHFL.IDX P6, R14, R13, R12, R11 ;  /* 0x0000000c0d0e7389 */ /* 0x00006400000c000b */
[----:B01----:R-:W-:Y:S01]  /*1f510*/  ENDCOLLECTIVE ;  /* 0x000000000000791b */ /* 0x003fe20003800000 */
.L_x_12648:
        /* <DEDUP_REMOVED lines=15> */
.L_x_12649:
[----:B------:R-:W-:Y:S01]  /*1f610*/  @!PT LDS RZ, [RZ] ;  /* 0x00000000fffff984 */ /* 0x000fe20000000800 */
[----:B------:R-:W-:Y:S01]  /*1f620*/  @!PT LDS RZ, [RZ] ;  /* 0x00000000fffff984 */ /* 0x000fe20000000800 */
[----:B------:R-:W-:Y:S01]  /*1f630*/  @!PT LDS RZ, [RZ] ;  /* 0x00000000fffff984 */ /* 0x000fe20000000800 */
[----:B------:R1:W-:Y:S04]  /*1f640*/  @P1 LDGSTS.E.BYPASS.LTC128B.128 [R6+0x18400], desc[UR38][R4.64+0x40], !P3 ;  /* 0x1840004004061fae */ /* 0x0003e8000d901d66 */
[----:B------:R1:W-:Y:S01]  /*1f650*/  @P1 LDGSTS.E.BYPASS.LTC128B.128 [R6+0x1a400], desc[UR38][R4.64+0x80], !P2 ;  /* 0x1a40008004061fae */ /* 0x0003e2000d101d66 */
[----:B------:R-:W-:Y:S01]  /*1f660*/  IMAD.MOV.U32 R2, RZ, RZ, R14 ;  /* 0x000000ffff027224 */ /* 0x000fe200078e000e */
[----:B------:R-:W-:Y:S06]  /*1f670*/  BRA `(.L_x_12650) ;  /* 0xffffffb000d47947 */ /* 0x000fec000383ffff */
.L_x_12535:
[----:B-----5:R-:W-:Y:S02]  /*1f680*/  IMAD R0, R21, R9, RZ ;  /* 0x0000000915007224 */ /* 0x020fe400078e02ff */
[----:B------:R0:W5:Y:S01]  /*1f690*/  LDL R21, [R1+0x30] ;  /* 0x0000300001157983 */ /* 0x0001620000100800 */
[----:B------:R-:W-:Y:S01]  /*1f6a0*/  IMAD.MOV.U32 R13, RZ, RZ, R4 ;  /* 0x000000ffff0d7224 */ /* 0x000fe200078e0004 */
[----:B------:R-:W-:Y:S01]  /*1f6b0*/  MOV R12, RZ ;  /* 0x000000ff000c7202 */ /* 0x000fe20000000f00 */
[----:B------:R-:W-:Y:S02]  /*1f6c0*/  IMAD.MOV.U32 R11, RZ, RZ, 0x1c1f ;  /* 0x00001c1fff0b7424 */ /* 0x000fe400078e00ff */
[----:B------:R-:W-:Y:S02]  /*1f6d0*/  IMAD.MOV.U32 R15, RZ, RZ, -0x1 ;  /* 0xffffffffff0f7424 */ /* 0x000fe400078e00ff */
[----:B------:R-:W-:-:S07]  /*1f6e0*/  IMAD R17, R17, 0xc0, R20 ;  /* 0x000000c011117824 */ /* 0x000fce00078e0214 */
[----:B0----5:R-:W-:Y:S05]  /*1f6f0*/  WARPSYNC.COLLECTIVE R15, `(.L_x_12651) ;  /* 0x000000000f087348 */ /* 0x021fea0003c00000 */
[----:B------:R1:W2:Y:S02]  /*1f700*/  SHFL.IDX P6, R14, R13, R12, R11 ;  /* 0x0000000c0d0e7389 */ /* 0x0002a400000c000b */
[----:B012--5:R-:W-:Y:S01]  /*1f710*/  ENDCOLLECTIVE ;  /* 0x000000000000791b */ /* 0x027fe20003800000 */
.L_x_12651:
[C---:B------:R-:W-:Y:S01]  /*1f720*/  VIADD R9, R17.reuse, 0x20 ;  /* 0x0000002011097836 */ /* 0x040fe20000000000 */
[----:B------:R-:W-:Y:S02]  /*1f730*/  ISETP.GE.AND P3, PT, R17, R0, PT ;  /* 0x000000001100720c */ /* 0x000fe40003f66270 */
[----:B------:R-:W-:Y:S01]  /*1f740*/  MOV R13, R5 ;  /* 0x00000005000d7202 */ /* 0x000fe20000000f00 */
[----:B------:R-:W-:-:S10]  /*1f750*/  IMAD.MOV.U32 R2, RZ, RZ, R14 ;  /* 0x000000ffff027224 */ /* 0x000fd400078e000e */
[----:B------:R-:W-:Y:S05]  /*1f760*/  WARPSYNC.COLLECTIVE R15, `(.L_x_12652) ;  /* 0x000000000f087348 */ /* 0x000fea0003c00000 */
[----:B------:R0:W1:Y:S02]  /*1f770*/  SHFL.IDX P6, R14, R13, R12, R11 ;  /* 0x0000000c0d0e7389 */ /* 0x00006400000c000b */
[----:B01----:R-:W-:Y:S01]  /*1f780*/  ENDCOLLECTIVE ;  /* 0x000000000000791b */ /* 0x003fe20003800000 */
.L_x_12652:
[----:B------:R-:W-:Y:S01]  /*1f790*/  MOV R13, R4 ;  /* 0x00000004000d7202 */ /* 0x000fe20000000f00 */
[----:B------:R-:W-:Y:S02]  /*1f7a0*/  IMAD.MOV.U32 R12, RZ, RZ, 0x1 ;  /* 0x00000001ff0c7424 */ /* 0x000fe400078e00ff */
[----:B------:R-:W-:-:S07]  /*1f7b0*/  IMAD.MOV.U32 R3, RZ, RZ, R14 ;  /* 0x000000ffff037224 */ /* 0x000fce00078e000e */
[----:B------:R-:W-:Y:S05]  /*1f7c0*/  WARPSYNC.COLLECTIVE R15, `(.L_x_12653) ;  /* 0x000000000f087348 */ /* 0x000fea0003c00000 */
[----:B------:R0:W1:Y:S02]  /*1f7d0*/  SHFL.IDX P6, R14, R13, R12, R11 ;  /* 0x0000000c0d0e7389 */ /* 0x00006400000c000b */
[----:B01----:R-:W-:Y:S01]  /*1f7e0*/  ENDCOLLECTIVE ;  /* 0x000000000000791b */ /* 0x003fe20003800000 */
.L_x_12653:
        /* <DEDUP_REMOVED lines=10> */
.L_x_12654:
[----:B------:R-:W-:Y:S01]  /*1f890*/  IMAD.MOV.U32 R13, RZ, RZ, R4 ;  /* 0x000000ffff0d7224 */ /* 0x000fe200078e0004 */
[----:B------:R-:W-:Y:S01]  /*1f8a0*/  MOV R12, 0x2 ;  /* 0x00000002000c7802 */ /* 0x000fe20000000f00 */
        /* <DEDUP_REMOVED lines=11> */
.L_x_12655:
        /* <DEDUP_REMOVED lines=14> */
.L_x_12656:
[----:B------:R-:W-:Y:S01]  /*1fa40*/  @!PT LDS RZ, [RZ] ;  /* 0x00000000fffff984 */ /* 0x000fe20000000800 */
[----:B------:R-:W-:Y:S01]  /*1fa50*/  @!PT LDS RZ, [RZ] ;  /* 0x00000000fffff984 */ /* 0x000fe20000000800 */
[----:B------:R-:W-:Y:S01]  /*1fa60*/  @!PT LDS RZ, [RZ] ;  /* 0x00000000fffff984 */ /* 0x000fe20000000800 */
[----:B------:R-:W-:Y:S04]  /*1fa70*/  @!P3 LDGSTS.E.BYPASS.LTC128B.128 [R21+0xfc00], desc[UR38][R2.64+0x40], !P1 ;  /* 0x0fc000400215bfae */ /* 0x000fe8000c901d66 */
[----:B------:R0:W-:Y:S01]  /*1fa80*/  @!P3 LDGSTS.E.BYPASS.LTC128B.128 [R21+0x12c00], desc[UR38][R2.64+0x80], !P2 ;  /* 0x12c000800215bfae */ /* 0x0001e2000d101d66 */
[----:B------:R-:W-:Y:S02]  /*1fa90*/  IMAD.MOV.U32 R13, RZ, RZ, R4 ;  /* 0x000000ffff0d7224 */ /* 0x000fe400078e0004 */
[----:B------:R-:W-:Y:S02]  /*1faa0*/  IMAD.MOV.U32 R12, RZ, RZ, 0x3 ;  /* 0x00000003ff0c7424 */ /* 0x000fe400078e00ff */
[----:B0-----:R-:W-:-:S05]  /*1fab0*/  VIADD R2, R17, 0x40 ;  /* 0x0000004011027836 */ /* 0x001fca0000000000 */
[----:B------:R-:W-:Y:S01]  /*1fac0*/  ISETP.GE.AND P3, PT, R2, R0, PT ;  /* 0x000000000200720c */ /* 0x000fe20003f66270 */
[----:B------:R-:W-:-:S12]  /*1fad0*/  IMAD.MOV.U32 R2, RZ, RZ, R14 ;  /* 0x000000ffff027224 */ /* 0x000fd800078e000e */
[----:B------:R-:W-:Y:S05]  /*1fae0*/  WARPSYNC.COLLECTIVE R15, `(.L_x_12657) ;  /* 0x000000000f087348 */ /* 0x000fea0003c00000 */
[----:B------:R0:W1:Y:S02]  /*1faf0*/  SHFL.IDX P6, R14, R13, R12, R11 ;  /* 0x0000000c0d0e7389 */ /* 0x00006400000c000b */
[----:B01----:R-:W-:Y:S01]  /*1fb00*/  ENDCOLLECTIVE ;  /* 0x000000000000791b */ /* 0x003fe20003800000 */
.L_x_12657:
[----:B------:R-:W-:Y:S02]  /*1fb10*/  @!P3 LEA R3, P4, R10, R2, 0x1 ;  /* 0x000000020a03b211 */ /* 0x000fe400078808ff */
[----:B------:R-:W-:Y:S02]  /*1fb20*/  MOV R13, R5 ;  /* 0x00000005000d7202 */ /* 0x000fe40000000f00 */
[----:B------:R-:W-:-:S04]  /*1fb30*/  @!P3 IADD3.X R2, RZ, R8, RZ, P4, !PT ;  /* 0x00000008ff02b210 */ /* 0x000fc800027fe4ff */
[----:B------:R-:W-:Y:S01]  /*1fb40*/  @!P3 LOP3.LUT R3, R3, R2, RZ, 0x3c, !PT ;  /* 0x000000020303b212 */ /* 0x000fe200078e3cff */
[----:B------:R-:W-:-:S03]  /*1fb50*/  IMAD.MOV.U32 R4, RZ, RZ, R14 ;  /* 0x000000ffff047224 */ /* 0x000fc600078e000e */
[----:B------:R-:W-:-:S07]  /*1fb60*/  @!P3 LOP3.LUT R2, R3, R2, RZ, 0x3c, !PT ;  /* 0x000000020302b212 */ /* 0x000fce00078e3cff */
[----:B------:R-:W-:Y:S05]  /*1fb70*/  WARPSYNC.COLLECTIVE R15, `(.L_x_12658) ;  /* 0x000000000f087348 */ /* 0x000fea0003c00000 */
[----:B------:R0:W1:Y:S02]  /*1fb80*/  SHFL.IDX P6, R14, R13, R12, R11 ;  /* 0x0000000c0d0e7389 */ /* 0x00006400000c000b */
[----:B01----:R-:W-:Y:S01]  /*1fb90*/  ENDCOLLECTIVE ;  /* 0x000000000000791b */ /* 0x003fe20003800000 */
.L_x_12658:
[----:B------:R-:W-:-:S05]  /*1fba0*/  @!P3 LOP3.LUT R3, R3, R2, RZ, 0x3c, !PT ;  /* 0x000000020303b212 */ /* 0x000fca00078e3cff */
[----:B------:R-:W-:Y:S01]  /*1fbb0*/  @!PT LDS RZ, [RZ] ;  /* 0x00000000fffff984 */ /* 0x000fe20000000800 */
[----:B------:R-:W-:Y:S01]  /*1fbc0*/  @!PT LDS RZ, [RZ] ;  /* 0x00000000fffff984 */ /* 0x000fe20000000800 */
[----:B------:R-:W-:Y:S01]  /*1fbd0*/  @!PT LDS RZ, [RZ] ;  /* 0x00000000fffff984 */ /* 0x000fe20000000800 */
[----:B------:R0:W-:Y:S04]  /*1fbe0*/  @!P3 LDGSTS.E.BYPASS.LTC128B.128 [R21+0xd400], desc[UR38][R2.64], !P0 ;  /* 0x0d4000000215bfae */ /* 0x0001e8000c101d66 */
[----:B------:R0:W-:Y:S01]  /*1fbf0*/  @!P3 LDGSTS.E.BYPASS.LTC128B.128 [R21+0x10400], desc[UR38][R2.64+0x40], !P1 ;  /* 0x104000400215bfae */ /* 0x0001e2000c901d66 */
[----:B------:R-:W-:Y:S02]  /*1fc00*/  IMAD.MOV.U32 R13, RZ, RZ, R6 ;  /* 0x000000ffff0d7224 */ /* 0x000fe400078e0006 */
[----:B------:R-:W-:Y:S01]  /*1fc10*/  IMAD.MOV.U32 R12, RZ, RZ, RZ ;  /* 0x000000ffff0c7224 */ /* 0x000fe200078e00ff */
[----:B------:R0:W-:Y:S01]  /*1fc20*/  @!P3 LDGSTS.E.BYPASS.LTC128B.128 [R21+0x13400], desc[UR38][R2.64+0x80], !P2 ;  /* 0x134000800215bfae */ /* 0x0001e2000d101d66 */
[----:B------:R-:W-:-:S07]  /*1fc30*/  IMAD.MOV.U32 R5, RZ, RZ, R14 ;  /* 0x000000ffff057224 */ /* 0x000fce00078e000e */
[----:B0-----:R-:W-:Y:S05]  /*1fc40*/  WARPSYNC.COLLECTIVE R15, `(.L_x_12659) ;  /* 0x000000000f087348 */ /* 0x001fea0003c00000 */
[----:B------:R1:W2:Y:S02]  /*1fc50*/  SHFL.IDX P6, R14, R13, R12, R11 ;  /* 0x0000000c0d0e7389 */ /* 0x0002a400000c000b */
[----:B012---:R-:W-:Y:S01]  /*1fc60*/  ENDCOLLECTIVE ;  /* 0x000000000000791b */ /* 0x007fe20003800000 */
.L_x_12659:
[----:B------:R-:W-:-:S05]  /*1fc70*/  VIADD R2, R17, 0x60 ;  /* 0x0000006011027836 */ /* 0x000fca0000000000 */
[----:B------:R-:W-:Y:S02]  /*1fc80*/  ISETP.GE.AND P3, PT, R2, R0, PT ;  /* 0x000000000200720c */ /* 0x000fe40003f66270 */
[----:B------:R-:W-:-:S11]  /*1fc90*/  MOV R13, R7 ;  /* 0x00000007000d7202 */ /* 0x000fd60000000f00 */
[----:B------:R-:W-:-:S05]  /*1fca0*/  @!P3 LEA R2, P4, R10, R5, 0x1 ;  /* 0x000000050a02b211 */ /* 0x000fca00078808ff */
[----:B------:R-:W-:Y:S02]  /*1fcb0*/  @!P3 IMAD.X R3, RZ, RZ, R4, P4 ;  /* 0x000000ffff03b224 */ /* 0x000fe400020e0604 */
[----:B------:R-:W-:-:S07]  /*1fcc0*/  IMAD.MOV.U32 R4, RZ, RZ, R14 ;  /* 0x000000ffff047224 */ /* 0x000fce00078e000e */
[----:B------:R-:W-:Y:S05]  /*1fcd0*/  WARPSYNC.COLLECTIVE R15, `(.L_x_12660) ;  /* 0x000000000f087348 */ /* 0x000fea0003c00000 */
[----:B------:R0:W1:Y:S02]  /*1fce0*/  SHFL.IDX P6, R14, R13, R12, R11 ;  /* 0x0000000c0d0e7389 */ /* 0x00006400000c000b */
[----:B01----:R-:W-:Y:S01]  /*1fcf0*/  ENDCOLLECTIVE ;  /* 0x000000000000791b */ /* 0x003fe20003800000 */
.L_x_12660:
[----:B------:R-:W-:Y:S01]  /*1fd00*/  @!PT LDS RZ, [RZ] ;  /* 0x00000000fffff984 */ /* 0x000fe20000000800 */
[----:B------:R-:W-:Y:S01]  /*1fd10*/  @!PT LDS RZ, [RZ] ;  /* 0x00000000fffff984 */ /* 0x000fe20000000800 */
[----:B------:R-:W-:Y:S01]  /*1fd20*/  @!PT LDS RZ, [RZ] ;  /* 0x00000000fffff984 */ /* 0x000fe20000000800 */
[----:B------:R-:W-:Y:S04]  /*1fd30*/  @!P3 LDGSTS.E.BYPASS.LTC128B.128 [R21+0xdc00], desc[UR38][R2.64], !P0 ;  /* 0x0dc000000215bfae */ /* 0x000fe8000c101d66 */
[----:B------:R-:W-:Y:S04]  /*1fd40*/  @!P3 LDGSTS.E.BYPASS.LTC128B.128 [R21+0x10c00], desc[UR38][R2.64+0x40], !P1 ;  /* 0x10c000400215bfae */ /* 0x000fe8000c901d66 */
[----:B------:R0:W-:Y:S01]  /*1fd50*/  @!P3 LDGSTS.E.BYPASS.LTC128B.128 [R21+0x13c00], desc[UR38][R2.64+0x80], !P2 ;  /* 0x13c000800215bfae */ /* 0x0001e2000d101d66 */
[----:B------:R-:W-:Y:S01]  /*1fd60*/  IMAD.MOV.U32 R13, RZ, RZ, R6 ;  /* 0x000000ffff0d7224 */ /* 0x000fe200078e0006 */
[----:B------:R-:W-:-:S02]  /*1fd70*/  MOV R12, 0x1 ;  /* 0x00000001000c7802 */ /* 0x000fc40000000f00 */
[----:B0-----:R-:W-:-:S04]  /*1fd80*/  IADD3 R2, R17, 0x80, RZ ;  /* 0x0000008011027810 */ /* 0x001fc80007ffe0ff */
[----:B------:R-:W-:Y:S01]  /*1fd90*/  ISETP.GE.AND P3, PT, R2, R0, PT ;  /* 0x000000000200720c */ /* 0x000fe20003f66270 */
[----:B------:R-:W-:-:S12]  /*1fda0*/  IMAD.MOV.U32 R2, RZ, RZ, R14 ;  /* 0x000000ffff027224 */ /* 0x000fd800078e000e */
[----:B------:R-:W-:Y:S05]  /*1fdb0*/  WARPSYNC.COLLECTIVE R15, `(.L_x_12661) ;  /* 0x000000000f087348 */ /* 0x000fea0003c00000 */
[----:B------:R0:W1:Y:S02]  /*1fdc0*/  SHFL.IDX P6, R14, R13, R12, R11 ;  /* 0x0000000c0d0e7389 */ /* 0x00006400000c000b */
[----:B01----:R-:W-:Y:S01]  /*1fdd0*/  ENDCOLLECTIVE ;  /* 0x000000000000791b */ /* 0x003fe20003800000 */
.L_x_12661:
        /* <DEDUP_REMOVED lines=12> */
.L_x_12662:
[----:B------:R-:W-:Y:S01]  /*1fea0*/  @!PT LDS RZ, [RZ] ;  /* 0x00000000fffff984 */ /* 0x000fe20000000800 */
[----:B------:R-:W-:Y:S01]  /*1feb0*/  @!PT LDS RZ, [RZ] ;  /* 0x00000000fffff984 */ /* 0x000fe20000000800 */
[----:B------:R-:W-:Y:S01]  /*1fec0*/  @!PT LDS RZ, [RZ] ;  /* 0x00000000fffff984 */ /* 0x000fe20000000800 */
[----:B------:R0:W-:Y:S02]  /*1fed0*/  @!P3 LDGSTS.E.BYPASS.LTC128B.128 [R21+0x14400], desc[UR38][R2.64+0x80], !P2 ;  /* 0x144000800215bfae */ /* 0x0001e4000d101d66 */
[----:B0-----:R-:W-:Y:S01]  /*1fee0*/  IMAD.MOV.U32 R2, RZ, RZ, R14 ;  /* 0x000000ffff027224 */ /* 0x001fe200078e000e */
[----:B------:R-:W-:Y:S06]  /*1fef0*/  BRA `(.L_x_12663) ;  /* 0xffffffb400e87947 */ /* 0x000fec000383ffff */
.L_x_12538:
[----:B-1----:R1:W2:Y:S02]  /*1ff00*/  SYNCS.PHASECHK.TRANS64.TRYWAIT P0, [R22+URZ+0x2d820], R0 ;  /* 0x02d82000160075a7 */ /* 0x0022a4000800017f */
[----:B--2---:R-:W-:Y:S05]  /*1ff10*/  @!P0 NANOSLEEP.SYNCS 0x989680 ;  /* 0x009896800000895d */ /* 0x004fea0003900000 */
[----:B------:R-:W2:Y:S02]  /*1ff20*/  @!P0 SYNCS.PHASECHK.TRANS64 P0, [R22+URZ+0x2d820], R0 ;  /* 0x02d82000160085a7 */ /* 0x000ea4000800007f */
[----:B--2---:R-:W-:Y:S05]  /*1ff30*/  @!P0 BRA `(.L_x_12538) ;  /* 0xfffffffc00f08947 */ /* 0x004fea000383ffff */
[----:B------:R-:W-:Y:S05]  /*1ff40*/  BRA `(.L_x_12664) ;  /* 0xffffffb800507947 */ /* 0x000fea000383ffff */
.L_x_12543:
[----:B0-----:R0:W1:Y:S02]  /*1ff50*/  SYNCS.PHASECHK.TRANS64.TRYWAIT P0, [R5+URZ+0x2d840], R0 ;  /* 0x02d84000050075a7 */ /* 0x001064000800017f */
[----:B-1----:R-:W-:Y:S05]  /*1ff60*/  @!P0 NANOSLEEP.SYNCS 0x989680 ;  /* 0x009896800000895d */ /* 0x002fea0003900000 */
[----:B------:R-:W1:Y:S02]  /*1ff70*/  @!P0 SYNCS.PHASECHK.TRANS64 P0, [R5+URZ+0x2d840], R0 ;  /* 0x02d84000050085a7 */ /* 0x000e64000800007f */
[----:B-1----:R-:W-:Y:S05]  /*1ff80*/  @!P0 BRA `(.L_x_12543) ;  /* 0xfffffffc00f08947 */ /* 0x002fea000383ffff */
[----:B------:R-:W-:Y:S05]  /*1ff90*/  BRA `(.L_x_12665) ;  /* 0xffffffbc003c7947 */ /* 0x000fea000383ffff */
.L_x_12544:
        /* <DEDUP_REMOVED lines=8> */
.L_x_12667:
[----:B------:R-:W-:Y:S05]  /*20020*/  BSYNC B1 ;  /* 0x0000000000017941 */ /* 0x000fea0003800000 */
.L_x_12666:
[----:B------:R0:W-:Y:S04]  /*20030*/  STL [R1+0xb4], R5 ;  /* 0x0000b40501007387 */ /* 0x0001e80000100800 */
[----:B0-----:R0:W5:Y:S01]  /*20040*/  LDL.LU R5, [R1] ;  /* 0x0000000001057983 */ /* 0x0011620000300800 */
[----:B------:R-:W-:Y:S01]  /*20050*/  IMAD.MOV.U32 R13, RZ, RZ, R6 ;  /* 0x000000ffff0d7224 */ /* 0x000fe200078e0006 */
[----:B------:R-:W-:Y:S01]  /*20060*/  MOV R3, R14 ;  /* 0x0000000e00037202 */ /* 0x000fe20000000f00 */
[----:B------:R-:W-:Y:S01]  /*20070*/  IMAD.MOV.U32 R12, RZ, RZ, RZ ;  /* 0x000000ffff0c7224 */ /* 0x000fe200078e00ff */
[----:B------:R-:W1:Y:S01]  /*20080*/  S2R R20, SR_TID.X ;  /* 0x0000000000147919 */ /* 0x000e620000002100 */
[----:B------:R-:W-:Y:S02]  /*20090*/  IMAD.MOV.U32 R11, RZ, RZ, 0x1c1f ;  /* 0x00001c1fff0b7424 */ /* 0x000fe400078e00ff */
[----:B------:R-:W-:-:S02]  /*200a0*/  IMAD.MOV.U32 R15, RZ, RZ, -0x1 ;  /* 0xffffffffff0f7424 */ /* 0x000fc400078e00ff */
[----:B0-----:R-:W-:-:S07]  /*200b0*/  IMAD R4, R4, 0x2, R22 ;  /* 0x0000000204047824 */ /* 0x001fce00078e0216 */
[----:B-1---5:R-:W-:Y:S05]  /*200c0*/  WARPSYNC.COLLECTIVE R15, `(.L_x_12668) ;  /* 0x000000000f087348 */ /* 0x022fea0003c00000 */
[----:B------:R0:W2:Y:S02]  /*200d0*/  SHFL.IDX P6, R14, R13, R12, R11 ;  /* 0x0000000c0d0e7389 */ /* 0x0000a400000c000b */
[----:B012--5:R-:W-:Y:S01]  /*200e0*/  ENDCOLLECTIVE ;  /* 0x000000000000791b */ /* 0x027fe20003800000 */
.L_x_12668:
[----:B------:R-:W-:Y:S02]  /*200f0*/  IMAD.MOV.U32 R13, RZ, RZ, R8 ;  /* 0x000000ffff0d7224 */ /* 0x000fe400078e0008 */
[----:B------:R-:W-:Y:S01]  /*20100*/  IMAD.MOV.U32 R12, RZ, RZ, 0x1 ;  /* 0x00000001ff0c7424 */ /* 0x000fe200078e00ff */
[----:B------:R-:W-:Y:S01]  /*20110*/  SHF.L.U32 R20, R20, 0x3, RZ ;  /* 0x0000000314147819 */ /* 0x000fe200000006ff */
[----:B------:R-:W-:-:S07]  /*20120*/  IMAD.MOV.U32 R2, RZ, RZ, R14 ;  /* 0x000000ffff027224 */ /* 0x000fce00078e000e */
[----:B------:R-:W-:Y:S05]  /*20130*/  WARPSYNC.COLLECTIVE R15, `(.L_x_12669) ;  /* 0x000000000f087348 */ /* 0x000fea0003c00000 */
[----:B------:R0:W1:Y:S02]  /*20140*/  SHFL.IDX P6, R14, R13, R12, R11 ;  /* 0x0000000c0d0e7389 */ /* 0x00006400000c000b */
[----:B01----:R-:W-:Y:S01]  /*20150*/  ENDCOLLECTIVE ;  /* 0x000000000000791b */ /* 0x003fe20003800000 */
.L_x_12669:
[----:B------:R-:W-:-:S05]  /*20160*/  LOP3.LUT R20, R20, 0x18, RZ, 0xc0, !PT ;  /* 0x0000001814147812 */ /* 0x000fca00078ec0ff */
[----:B------:R-:W-:-:S05]  /*20170*/  IMAD.SHL.U32 R0, R20, 0x2, RZ ;  /* 0x0000000214007824 */ /* 0x000fca00078e00ff */
[----:B------:R-:W-:Y:S01]  /*20180*/  IADD3 R2, P0, R2, R0, RZ ;  /* 0x0000000002027210 */ /* 0x000fe20007f1e0ff */
[----:B------:R-:W-:-:S03]  /*20190*/  IMAD.MOV.U32 R13, RZ, RZ, R6 ;  /* 0x000000ffff0d7224 */ /* 0x000fc600078e0006 */
[----:B------:R-:W-:Y:S02]  /*201a0*/  IADD3.X R3, RZ, R3, RZ, P0, !PT ;  /* 0x00000003ff037210 */ /* 0x000fe400007fe4ff */
        /* <DEDUP_REMOVED lines=10> */
[----:B01----:R-:W-:-:S07]  /*20250*/  MOV R3, R14 ;  /* 0x0000000e00037202 */ /* 0x003fce0000000f00 */
[----:B------:R-:W-:Y:S05]  /*20260*/  WARPSYNC.COLLECTIVE R15, `(.L_x_12670) ;  /* 0x000000000f087348 */ /* 0x000fea0003c00000 */
[----:B------:R0:W1:Y:S02]  /*20270*/  SHFL.IDX P6, R14, R13, R12, R11 ;  /* 0x0000000c0d0e7389 */ /* 0x00006400000c000b */
[----:B01----:R-:W-:Y:S01]  /*20280*/  ENDCOLLECTIVE ;  /* 0x000000000000791b */ /* 0x003fe20003800000 */
.L_x_12670:
[----:B------:R-:W-:Y:S01]  /*20290*/  MOV R13, R8 ;  /* 0x00000008000d7202 */ /* 0x000fe20000000f00 */
[----:B------:R-:W-:Y:S02]  /*202a0*/  IMAD.MOV.U32 R12, RZ, RZ, 0x2 ;  /* 0x00000002ff0c7424 */ /* 0x000fe400078e00ff */
[----:B------:R-:W-:-:S07]  /*202b0*/  IMAD.MOV.U32 R2, RZ, RZ, R14 ;  /* 0x000000ffff027224 */ /* 0x000fce00078e000e */
[----:B------:R-:W-:Y:S05]  /*202c0*/  WARPSYNC.COLLECTIVE R15, `(.L_x_12671) ;  /* 0x000000000f087348 */ /* 0x000fea0003c00000 */
[----:B------:R0:W1:Y:S02]  /*202d0*/  SHFL.IDX P6, R14, R13, R12, R11 ;  /* 0x0000000c0d0e7389 */ /* 0x00006400000c000b */
[----:B01----:R-:W-:Y:S01]  /*202e0*/  ENDCOLLECTIVE ;  /* 0x000000000000791b */ /* 0x003fe20003800000 */
.L_x_12671:
        /* <DEDUP_REMOVED lines=13> */
.L_x_12672:
[----:B------:R-:W-:-:S04]  /*203c0*/  MOV R2, R14 ;  /* 0x0000000e00027202 */ /* 0x000fc80000000f00 */
[----:B------:R-:W-:-:S05]  /*203d0*/  IADD3 R2, P0, R2, R0, RZ ;  /* 0x0000000002027210 */ /* 0x000fca0007f1e0ff */
[----:B------:R-:W-:-:S05]  /*203e0*/  IMAD.X R3, RZ, RZ, R20, P0 ;  /* 0x000000ffff037224 */ /* 0x000fca00000e0614 */
[----:B------:R-:W-:Y:S01]  /*203f0*/  @!PT LDS RZ, [RZ] ;  /* 0x00000000fffff984 */ /* 0x000fe20000000800 */
[----:B------:R-:W-:Y:S01]  /*20400*/  @!PT LDS RZ, [RZ] ;  /* 0x00000000fffff984 */ /* 0x000fe20000000800 */
[----:B------:R-:W-:Y:S01]  /*20410*/  @!PT LDS RZ, [RZ] ;  /* 0x00000000fffff984 */ /* 0x000fe20000000800 */
[----:B------:R0:W-:Y:S01]  /*20420*/  LDGSTS.E.BYPASS.LTC128B.128 [R4+0x16400], desc[UR38][R2.64], !P1 ;  /* 0x1640000002047fae */ /* 0x0001e2000c901d66 */
[----:B------:R-:W-:-:S03]  /*20430*/  LOP3.LUT P1, RZ, R5, 0x20, RZ, 0xc0, !PT ;  /* 0x0000002005ff7812 */ /* 0x000fc6000782c0ff */
[----:B------:R0:W5:Y:S01]  /*20440*/  LDL.LU R5, [R1+0xb4] ;  /* 0x0000b40001057983 */ /* 0x0001620000300800 */
[----:B------:R-:W-:Y:S02]  /*20450*/  IMAD.MOV.U32 R13, RZ, RZ, R8 ;  /* 0x000000ffff0d7224 */ /* 0x000fe400078e0008 */
[----:B------:R-:W-:Y:S01]  /*20460*/  IMAD.MOV.U32 R12, RZ, RZ, 0x3 ;  /* 0x00000003ff0c7424 */ /* 0x000fe200078e00ff */
[----:B------:R0:W-:Y:S06]  /*20470*/  LDGSTS.E.BYPASS.LTC128B.128 [R4+0x18400], desc[UR38][R2.64+0x40], !P5 ;  /* 0x1840004002047fae */ /* 0x0001ec000e901d66 */
[----:B0----5:R-:W-:Y:S05]  /*20480*/  WARPSYNC.COLLECTIVE R15, `(.L_x_12673) ;  /* 0x000000000f087348 */ /* 0x021fea0003c00000 */
[----:B------:R1:W2:Y:S02]  /*20490*/  SHFL.IDX P6, R14, R13, R12, R11 ;  /* 0x0000000c0d0e7389 */ /* 0x0002a400000c000b */
[----:B012--5:R-:W-:Y:S01]  /*204a0*/  ENDCOLLECTIVE ;  /* 0x000000000000791b */ /* 0x027fe20003800000 */
.L_x_12673:
[----:B------:R-:W-:Y:S01]  /*204b0*/  @!PT LDS RZ, [RZ] ;  /* 0x00000000fffff984 */ /* 0x000fe20000000800 */
[----:B------:R-:W-:Y:S01]  /*204c0*/  @!PT LDS RZ, [RZ] ;  /* 0x00000000fffff984 */ /* 0x000fe20000000800 */
[----:B------:R-:W-:Y:S01]  /*204d0*/  @!PT LDS RZ, [RZ] ;  /* 0x00000000fffff984 */ /* 0x000fe20000000800 */
[----:B------:R0:W-:Y:S01]  /*204e0*/  LDGSTS.E.BYPASS.LTC128B.128 [R4+0x1a400], desc[UR38][R2.64+0x80], !P4 ;  /* 0x1a40008002047fae */ /* 0x0001e2000e101d66 */
[----:B------:R-:W-:Y:S01]  /*204f0*/  IMAD.MOV.U32 R13, RZ, RZ, R6 ;  /* 0x000000ffff0d7224 */ /* 0x000fe200078e0006 */
[----:B------:R-:W-:-:S07]  /*20500*/  MOV R20, R14 ;  /* 0x0000000e00147202 */ /* 0x000fce0000000f00 */
[----:B0-----:R-:W-:Y:S05]  /*20510*/  WARPSYNC.COLLECTIVE R15, `(.L_x_12674) ;  /* 0x000000000f087348 */ /* 0x001fea0003c00000 */
[----:B------:R1:W2:Y:S02]  /*20520*/  SHFL.IDX P6, R14, R13, R12, R11 ;  /* 0x0000000c0d0e7389 */ /* 0x0002a400000c000b */
[----:B012---:R-:W-:Y:S01]  /*20530*/  ENDCOLLECTIVE ;  /* 0x000000000000791b */ /* 0x007fe20003800000 */
.L_x_12674:
[----:B------:R-:W-:Y:S01]  /*20540*/  IMAD.MOV.U32 R2, RZ, RZ, R14 ;  /* 0x000000ffff027224 */ /* 0x000fe200078e000e */
[----:B------:R-:W-:Y:S06]  /*20550*/  BRA `(.L_x_12675) ;  /* 0xffffffb800b47947 */ /* 0x000fec000383ffff */
.L_x_12549:
[----:B-1----:R1:W2:Y:S02]  /*20560*/  SYNCS.PHASECHK.TRANS64.TRYWAIT P0, [R5+URZ+0x2d860], R2 ;  /* 0x02d86002050075a7 */ /* 0x0022a4000800017f */
[----:B--2---:R-:W-:Y:S05]  /*20570*/  @!P0 NANOSLEEP.SYNCS 0x989680 ;  /* 0x009896800000895d */ /* 0x004fea0003900000 */
[----:B------:R-:W2:Y:S02]  /*20580*/  @!P0 SYNCS.PHASECHK.TRANS64 P0, [R5+URZ+0x2d860], R2 ;  /* 0x02d86002050085a7 */ /* 0x000ea4000800007f */
[----:B--2---:R-:W-:Y:S05]  /*20590*/  @!P0 BRA `(.L_x_12549) ;  /* 0xfffffffc00f08947 */ /* 0x004fea000383ffff */
[----:B------:R-:W-:Y:S05]  /*205a0*/  BRA `(.L_x_12676) ;  /* 0xffffffbc001c7947 */ /* 0x000fea000383ffff */
.L_x_12550:
        /* <DEDUP_REMOVED lines=8> */
.L_x_12678:
[----:B------:R-:W-:Y:S05]  /*20630*/  BSYNC B1 ;  /* 0x0000000000017941 */ /* 0x000fea0003800000 */
.L_x_12677:
        /* <DEDUP_REMOVED lines=9> */
.L_x_12679:
[----:B------:R-:W-:Y:S01]  /*206d0*/  IMAD.MOV.U32 R13, RZ, RZ, R24 ;  /* 0x000000ffff0d7224 */ /* 0x000fe200078e0018 */
[----:B------:R-:W-:Y:S02]  /*206e0*/  MOV R12, 0x1 ;  /* 0x00000001000c7802 */ /* 0x000fe40000000f00 */
[----:B------:R-:W-:-:S07]  /*206f0*/  MOV R2, R14 ;  /* 0x0000000e00027202 */ /* 0x000fce0000000f00 */
[----:B------:R-:W-:Y:S05]  /*20700*/  WARPSYNC.COLLECTIVE R15, `(.L_x_12680) ;  /* 0x000000000f087348 */ /* 0x000fea0003c00000 */
[----:B------:R0:W1:Y:S02]  /*20710*/  SHFL.IDX P6, R14, R13, R12, R11 ;  /* 0x0000000c0d0e7389 */ /* 0x00006400000c000b */
[----:B01----:R-:W-:Y:S01]  /*20720*/  ENDCOLLECTIVE ;  /* 0x000000000000791b */ /* 0x003fe20003800000 */
.L_x_12680:
        /* <DEDUP_REMOVED lines=16> */
.L_x_12681:
[----:B------:R-:W-:Y:S02]  /*20830*/  IMAD.MOV.U32 R13, RZ, RZ, R24 ;  /* 0x000000ffff0d7224 */ /* 0x000fe400078e0018 */
[----:B------:R-:W-:Y:S02]  /*20840*/  IMAD.MOV.U32 R12, RZ, RZ, 0x2 ;  /* 0x00000002ff0c7424 */ /* 0x000fe400078e00ff */
[----:B------:R-:W-:-:S07]  /*20850*/  IMAD.MOV.U32 R2, RZ, RZ, R14 ;  /* 0x000000ffff027224 */ /* 0x000fce00078e000e */
[----:B------:R-:W-:Y:S05]  /*20860*/  WARPSYNC.COLLECTIVE R15, `(.L_x_12682) ;  /* 0x000000000f087348 */ /* 0x000fea0003c00000 */
[----:B------:R0:W1:Y:S02]  /*20870*/  SHFL.IDX P6, R14, R13, R12, R11 ;  /* 0x0000000c0d0e7389 */ /* 0x00006400000c000b */
[----:B01----:R-:W-:Y:S01]  /*20880*/  ENDCOLLECTIVE ;  /* 0x000000000000791b */ /* 0x003fe20003800000 */
.L_x_12682:
        /* <DEDUP_REMOVED lines=16> */
.L_x_12683:
[----:B------:R-:W-:Y:S01]  /*20990*/  IMAD.MOV.U32 R13, RZ, RZ, R24 ;  /* 0x000000ffff0d7224 */ /* 0x000fe200078e0018 */
[----:B------:R-:W-:Y:S01]  /*209a0*/  MOV R12, 0x3 ;  /* 0x00000003000c7802 */ /* 0x000fe20000000f00 */
[----:B------:R-:W-:-:S07]  /*209b0*/  IMAD.MOV.U32 R2, RZ, RZ, R14 ;  /* 0x000000ffff027224 */ /* 0x000fce00078e000e */
[----:B------:R-:W-:Y:S05]  /*209c0*/  WARPSYNC.COLLECTIVE R15, `(.L_x_12684) ;  /* 0x000000000f087348 */ /* 0x000fea0003c00000 */
[----:B------:R0:W1:Y:S02]  /*209d0*/  SHFL.IDX P6, R14, R13, R12, R11 ;  /* 0x0000000c0d0e7389 */ /* 0x00006400000c000b */
[----:B01----:R-:W-:Y:S01]  /*209e0*/  ENDCOLLECTIVE ;  /* 0x000000000000791b */ /* 0x003fe20003800000 */
.L_x_12684:
        /* <DEDUP_REMOVED lines=13> */
.L_x_12685:
        /* <DEDUP_REMOVED lines=8> */
.L_x_12558:
[----:B-1----:R1:W2:Y:S02]  /*20b40*/  SYNCS.PHASECHK.TRANS64.TRYWAIT P0, [R0+URZ+0x2d860], R3 ;  /* 0x02d86003000075a7 */ /* 0x0022a4000800017f */
[----:B--2---:R-:W-:Y:S05]  /*20b50*/  @!P0 NANOSLEEP.SYNCS 0x989680 ;  /* 0x009896800000895d */ /* 0x004fea0003900000 */
[----:B------:R-:W2:Y:S02]  /*20b60*/  @!P0 SYNCS.PHASECHK.TRANS64 P0, [R0+URZ+0x2d860], R3 ;  /* 0x02d86003000085a7 */ /* 0x000ea4000800007f */
[----:B--2---:R-:W-:Y:S05]  /*20b70*/  @!P0 BRA `(.L_x_12558) ;  /* 0xfffffffc00f08947 */ /* 0x004fea000383ffff */
[----:B------:R-:W-:Y:S05]  /*20b80*/  BRA `(.L_x_12687) ;  /* 0xffffffbc00a07947 */ /* 0x000fea000383ffff */
.L_x_12559:
        /* <DEDUP_REMOVED lines=8> */
.L_x_12689:
[----:B------:R-:W-:Y:S05]  /*20c10*/  BSYNC B0 ;  /* 0x0000000000007941 */ /* 0x000fea0003800000 */
.L_x_12688:
        /* <DEDUP_REMOVED lines=10> */
.L_x_12690:
        /* <DEDUP_REMOVED lines=17> */
.L_x_12691:
        /* <DEDUP_REMOVED lines=14> */
.L_x_12692:
[----:B------:R-:W-:Y:S02]  /*20eb0*/  IMAD.MOV.U32 R13, RZ, RZ, R24 ;  /* 0x000000ffff0d7224 */ /* 0x000fe400078e0018 */
[----:B------:R-:W-:Y:S01]  /*20ec0*/  IMAD.MOV.U32 R12, RZ, RZ, 0x2 ;  /* 0x00000002ff0c7424 */ /* 0x000fe200078e00ff */
[----:B------:R-:W-:-:S13]  /*20ed0*/  IADD3 R2, P4, R14, R5, RZ ;  /* 0x000000050e027210 */ /* 0x000fda0007f9e0ff */
[----:B------:R-:W-:Y:S05]  /*20ee0*/  WARPSYNC.COLLECTIVE R15, `(.L_x_12693) ;  /* 0x000000000f087348 */ /* 0x000fea0003c00000 */
[----:B------:R0:W1:Y:S02]  /*20ef0*/  SHFL.IDX P6, R14, R13, R12, R11 ;  /* 0x0000000c0d0e7389 */ /* 0x00006400000c000b */
[----:B01----:R-:W-:Y:S01]  /*20f00*/  ENDCOLLECTIVE ;  /* 0x000000000000791b */ /* 0x003fe20003800000 */
.L_x_12693:
        /* <DEDUP_REMOVED lines=15> */
.L_x_12694:
[----:B------:R-:W-:Y:S01]  /*21000*/  IMAD.MOV.U32 R13, RZ, RZ, R24 ;  /* 0x000000ffff0d7224 */ /* 0x000fe200078e0018 */
[----:B------:R-:W-:Y:S02]  /*21010*/  MOV R12, 0x3 ;  /* 0x00000003000c7802 */ /* 0x000fe40000000f00 */
[----:B------:R-:W-:-:S13]  /*21020*/  IADD3 R2, P4, R14, R5, RZ ;  /* 0x000000050e027210 */ /* 0x000fda0007f9e0ff */
[----:B------:R-:W-:Y:S05]  /*21030*/  WARPSYNC.COLLECTIVE R15, `(.L_x_12695) ;  /* 0x000000000f087348 */ /* 0x000fea0003c00000 */
[----:B------:R0:W1:Y:S02]  /*21040*/  SHFL.IDX P6, R14, R13, R12, R11 ;  /* 0x0000000c0d0e7389 */ /* 0x00006400000c000b */
[----:B01----:R-:W-:Y:S01]  /*21050*/  ENDCOLLECTIVE ;  /* 0x000000000000791b */ /* 0x003fe20003800000 */
.L_x_12695:
        /* <DEDUP_REMOVED lines=14> */
.L_x_12696:
[----:B------:R-:W-:Y:S05]  /*21140*/  BRA `(.L_x_12697) ;  /* 0xffffffbc00007947 */ /* 0x000fea000383ffff */
.L_x_12564:
        /* <DEDUP_REMOVED lines=8> */
.L_x_12699:
[----:B------:R-:W-:Y:S05]  /*211d0*/  BSYNC B0 ;  /* 0x0000000000007941 */ /* 0x000fea0003800000 */
.L_x_12698:
        /* <DEDUP_REMOVED lines=9> */
.L_x_12700:
        /* <DEDUP_REMOVED lines=18> */
.L_x_12701:
[----:B------:R-:W-:Y:S02]  /*21390*/  MOV R12, 0x2 ;  /* 0x00000002000c7802 */ /* 0x000fe40000000f00 */
[----:B------:R-:W-:-:S05]  /*213a0*/  SEL R5, R14, RZ, P1 ;  /* 0x000000ff0e057207 */ /* 0x000fca0000800000 */
[----:B------:R-:W-:-:S04]  /*213b0*/  IMAD.IADD R4, R2, 0x1, R5 ;  /* 0x0000000102047824 */ /* 0x000fc800078e0205 */
[----:B------:R-:W-:-:S07]  /*213c0*/  IMAD.MOV.U32 R13, RZ, RZ, R4 ;  /* 0x000000ffff0d7224 */ /* 0x000fce00078e0004 */
[----:B------:R-:W-:Y:S05]  /*213d0*/  WARPSYNC.COLLECTIVE R15, `(.L_x_12702) ;  /* 0x000000000f087348 */ /* 0x000fea0003c00000 */
[----:B------:R0:W1:Y:S02]  /*213e0*/  SHFL.UP P6, R14, R13, R12, R11 ;  /* 0x0400000c0d0e7389 */ /* 0x00006400000c000b */
[----:B01----:R-:W-:Y:S01]  /*213f0*/  ENDCOLLECTIVE ;  /* 0x000000000000791b */ /* 0x003fe20003800000 */
.L_x_12702:
[----:B------:R-:W-:Y:S01]  /*21400*/  IMAD.MOV.U32 R12, RZ, RZ, 0x4 ;  /* 0x00000004ff0c7424 */ /* 0x000fe200078e00ff */
[----:B------:R-:W-:-:S05]  /*21410*/  SEL R5, R14, RZ, P2 ;  /* 0x000000ff0e057207 */ /* 0x000fca0001000000 */
[----:B------:R-:W-:-:S04]  /*21420*/  IMAD.IADD R5, R4, 0x1, R5 ;  /* 0x0000000104057824 */ /* 0x000fc800078e0205 */
[----:B------:R-:W-:-:S07]  /*21430*/  IMAD.MOV.U32 R13, RZ, RZ, R5 ;  /* 0x000000ffff0d7224 */ /* 0x000fce00078e0005 */
[----:B------:R-:W-:Y:S05]  /*21440*/  WARPSYNC.COLLECTIVE R15, `(.L_x_12703) ;  /* 0x000000000f087348 */ /* 0x000fea0003c00000 */
[----:B------:R0:W1:Y:S02]  /*21450*/  SHFL.UP P6, R14, R13, R12, R11 ;  /* 0x0400000c0d0e7389 */ /* 0x00006400000c000b */
[----:B01----:R-:W-:Y:S01]  /*21460*/  ENDCOLLECTIVE ;  /* 0x000000000000791b */ /* 0x003fe20003800000 */
.L_x_12703:
[----:B------:R-:W-:Y:S01]  /*21470*/  IMAD.MOV.U32 R12, RZ, RZ, 0x8 ;  /* 0x00000008ff0c7424 */ /* 0x000fe200078e00ff */
[----:B------:R-:W-:-:S04]  /*21480*/  SEL R6, R14, RZ, P3 ;  /* 0x000000ff0e067207 */ /* 0x000fc80001800000 */
[----:B------:R-:W-:-:S05]  /*21490*/  IADD3 R6, R5, R6, RZ ;  /* 0x0000000605067210 */ /* 0x000fca0007ffe0ff */
[----:B------:R-:W-:-:S07]  /*214a0*/  IMAD.MOV.U32 R13, RZ, RZ, R6 ;  /* 0x000000ffff0d7224 */ /* 0x000fce00078e0006 */
[----:B------:R-:W-:Y:S05]  /*214b0*/  WARPSYNC.COLLECTIVE R15, `(.L_x_12704) ;  /* 0x000000000f087348 */ /* 0x000fea0003c00000 */
[----:B------:R0:W1:Y:S02]  /*214c0*/  SHFL.UP P6, R14, R13, R12, R11 ;  /* 0x0400000c0d0e7389 */ /* 0x00006400000c000b */
[----:B01----:R-:W-:Y:S01]  /*214d0*/  ENDCOLLECTIVE ;  /* 0x000000000000791b */ /* 0x003fe20003800000 */
.L_x_12704:
[----:B------:R-:W-:Y:S01]  /*214e0*/  IMAD.MOV.U32 R12, RZ, RZ, 0x10 ;  /* 0x00000010ff0c7424 */ /* 0x000fe200078e00ff */
[----:B------:R-:W-:-:S05]  /*214f0*/  SEL R3, R14, RZ, P4 ;  /* 0x000000ff0e037207 */ /* 0x000fca0002000000 */
[----:B------:R-:W-:-:S05]  /*21500*/  IMAD.IADD R4, R6, 0x1, R3 ;  /* 0x0000000106047824 */ /* 0x000fca00078e0203 */
[----:B------:R-:W-:-:S07]  /*21510*/  MOV R13, R4 ;  /* 0x00000004000d7202 */ /* 0x000fce0000000f00 */
[----:B------:R-:W-:Y:S05]  /*21520*/  WARPSYNC.COLLECTIVE R15, `(.L_x_12705) ;  /* 0x000000000f087348 */ /* 0x000fea0003c00000 */
[----:B------:R0:W1:Y:S02]  /*21530*/  SHFL.UP P6, R14, R13, R12, R11 ;  /* 0x0400000c0d0e7389 */ /* 0x00006400000c000b */
[----:B01----:R-:W-:Y:S01]  /*21540*/  ENDCOLLECTIVE ;  /* 0x000000000000791b */ /* 0x003fe20003800000 */
.L_x_12705:
        /* <DEDUP_REMOVED lines=8> */
.L_x_12706:
[----:B------:R-:W-:Y:S05]  /*215d0*/  BRA `(.L_x_12707) ;  /* 0xffffffbc00187947 */ /* 0x000fea000383ffff */
.L_x_12569:
        /* <DEDUP_REMOVED lines=8> */
.L_x_12709:
[----:B------:R-:W-:Y:S05]  /*21660*/  BSYNC B0 ;  /* 0x0000000000007941 */ /* 0x000fea0003800000 */
.L_x_12708:
        /* <DEDUP_REMOVED lines=8> */
.L_x_12710:
[----:B------:R-:W-:Y:S02]  /*216f0*/  MOV R12, 0x4 ;  /* 0x00000004000c7802 */ /* 0x000fe40000000f00 */
[----:B------:R-:W-:-:S05]  /*21700*/  SEL R14, R14, RZ, P2 ;  /* 0x000000ff0e0e7207 */ /* 0x000fca0001000000 */
[----:B------:R-:W-:-:S04]  /*21710*/  IMAD.IADD R3, R13, 0x1, R14 ;  /* 0x000000010d037824 */ /* 0x000fc800078e020e */
[----:B------:R-:W-:-:S07]  /*21720*/  IMAD.MOV.U32 R13, RZ, RZ, R3 ;  /* 0x000000ffff0d7224 */ /* 0x000fce00078e0003 */
[----:B------:R-:W-:Y:S05]  /*21730*/  WARPSYNC.COLLECTIVE R15, `(.L_x_12711) ;  /* 0x000000000f087348 */ /* 0x000fea0003c00000 */
[----:B------:R0:W1:Y:S02]  /*21740*/  SHFL.UP P6, R14, R13, R12, R11 ;  /* 0x0400000c0d0e7389 */ /* 0x00006400000c000b */
[----:B01----:R-:W-:Y:S01]  /*21750*/  ENDCOLLECTIVE ;  /* 0x000000000000791b */ /* 0x003fe20003800000 */
.L_x_12711:
[----:B------:R-:W-:Y:S01]  /*21760*/  IMAD.MOV.U32 R12, RZ, RZ, 0x8 ;  /* 0x00000008ff0c7424 */ /* 0x000fe200078e00ff */
[----:B------:R-:W-:-:S05]  /*21770*/  SEL R4, R14, RZ, P3 ;  /* 0x000000ff0e047207 */ /* 0x000fca0001800000 */
[----:B------:R-:W-:-:S04]  /*21780*/  IMAD.IADD R4, R3, 0x1, R4 ;  /* 0x0000000103047824 */ /* 0x000fc800078e0204 */
[----:B------:R-:W-:-:S07]  /*21790*/  IMAD.MOV.U32 R13, RZ, RZ, R4 ;  /* 0x000000ffff0d7224 */ /* 0x000fce00078e0004 */
[----:B------:R-:W-:Y:S05]  /*217a0*/  WARPSYNC.COLLECTIVE R15, `(.L_x_12712) ;  /* 0x000000000f087348 */ /* 0x000fea0003c00000 */
[----:B------:R0:W1:Y:S02]  /*217b0*/  SHFL.UP P6, R14, R13, R12, R11 ;  /* 0x0400000c0d0e7389 */ /* 0x00006400000c000b */
[----:B01----:R-:W-:Y:S01]  /*217c0*/  ENDCOLLECTIVE ;  /* 0x000000000000791b */ /* 0x003fe20003800000 */
.L_x_12712:
[----:B------:R-:W-:Y:S01]  /*217d0*/  IMAD.MOV.U32 R12, RZ, RZ, 0x10 ;  /* 0x00000010ff0c7424 */ /* 0x000fe200078e00ff */
[----:B------:R-:W-:-:S04]  /*217e0*/  SEL R5, R14, RZ, P4 ;  /* 0x000000ff0e057207 */ /* 0x000fc80002000000 */
[----:B------:R-:W-:-:S05]  /*217f0*/  IADD3 R5, R4, R5, RZ ;  /* 0x0000000504057210 */ /* 0x000fca0007ffe0ff */
[----:B------:R-:W-:-:S07]  /*21800*/  IMAD.MOV.U32 R13, RZ, RZ, R5 ;  /* 0x000000ffff0d7224 */ /* 0x000fce00078e0005 */
[----:B------:R-:W-:Y:S05]  /*21810*/  WARPSYNC.COLLECTIVE R15, `(.L_x_12713) ;  /* 0x000000000f087348 */ /* 0x000fea0003c00000 */
[----:B------:R0:W1:Y:S02]  /*21820*/  SHFL.UP P6, R14, R13, R12, R11 ;  /* 0x0400000c0d0e7389 */ /* 0x00006400000c000b */
[----:B01----:R-:W-:Y:S01]  /*21830*/  ENDCOLLECTIVE ;  /* 0x000000000000791b */ /* 0x003fe20003800000 */
.L_x_12713:
        /* <DEDUP_REMOVED lines=8> */
.L_x_12714:
[----:B------:R-:W-:Y:S05]  /*218c0*/  BRA `(.L_x_12715) ;  /* 0xffffffb800f87947 */ /* 0x000fea000383ffff */
.L_x_12571:
[----:B------:R-:W-:Y:S01]  /*218d0*/  BSSY B0, `(.L_x_12716) ;  /* 0x0000006000007945 */ /* 0x000fe20003800000 */
[----:B------:R-:W-:Y:S01]  /*218e0*/  PLOP3.LUT P6, PT, P6, PT, PT, 0x8, 0x0 ;  /* 0x000000000000781c */ /* 0x000fe200037ce170 */
[----:B------:R-:W-:-:S12]  /*218f0*/  IMAD.MOV.U32 R15, RZ, RZ, -0x1 ;  /* 0xffffffffff0f7424 */ /* 0x000fd800078e00ff */
[----:B01----:R-:W-:Y:S05]  /*21900*/  WARPSYNC.COLLECTIVE R15, `(.L_x_12717) ;  /* 0x000000000f087348 */ /* 0x003fea0003c00000 */
[----:B------:R-:W-:Y:S01]  /*21910*/  VOTE.ANY R14, PT, P6 ;  /* 0x00000000000e7806 */ /* 0x000fe200030e0100 */
[----:B01----:R-:W-:Y:S06]  /*21920*/  ENDCOLLECTIVE ;  /* 0x000000000000791b */ /* 0x003fec0003800000 */
.L_x_12717:
[----:B------:R-:W-:Y:S05]  /*21930*/  BSYNC B0 ;  /* 0x0000000000007941 */ /* 0x000fea0003800000 */
.L_x_12716:
[----:B------:R-:W-:Y:S01]  /*21940*/  MOV R5, R14 ;  /* 0x0000000e00057202 */ /* 0x000fe20000000f00 */
[----:B------:R-:W-:Y:S01]  /*21950*/  IMAD.MOV.U32 R13, RZ, RZ, R2 ;  /* 0x000000ffff0d7224 */ /* 0x000fe200078e0002 */
[----:B------:R-:W-:Y:S01]  /*21960*/  MOV R15, 0xffffffff ;  /* 0xffffffff000f7802 */ /* 0x000fe20000000f00 */
[----:B------:R-:W-:Y:S01]  /*21970*/  IMAD.MOV.U32 R11, RZ, RZ, 0x1f ;  /* 0x0000001fff0b7424 */ /* 0x000fe200078e00ff */
[----:B------:R-:W0:Y:S02]  /*21980*/  POPC R6, R5 ;  /* 0x0000000500067309 */ /* 0x000e240000000000 */
[----:B0-----:R-:W-:-:S07]  /*21990*/  IMAD.MOV.U32 R12, RZ, RZ, R6 ;  /* 0x000000ffff0c7224 */ /* 0x001fce00078e0006 */
[----:B------:R-:W-:Y:S05]  /*219a0*/  WARPSYNC.COLLECTIVE R15, `(.L_x_12718) ;  /* 0x000000000f087348 */ /* 0x000fea0003c00000 */
[----:B------:R0:W1:Y:S02]  /*219b0*/  SHFL.IDX P6, R14, R13, R12, R11 ;  /* 0x0000000c0d0e7389 */ /* 0x00006400000c000b */
[----:B01----:R-:W-:Y:S01]  /*219c0*/  ENDCOLLECTIVE ;  /* 0x000000000000791b */ /* 0x003fe20003800000 */
.L_x_12718:
[----:B------:R-:W-:Y:S01]  /*219d0*/  IMAD.MOV.U32 R17, RZ, RZ, R14 ;  /* 0x000000ffff117224 */ /* 0x000fe200078e000e */
[----:B------:R-:W-:Y:S06]  /*219e0*/  BRA `(.L_x_12719) ;  /* 0xffffffb800e87947 */ /* 0x000fec000383ffff */
.L_x_12573:
[----:B------:R-:W-:Y:S01]  /*219f0*/  BSSY B0, `(.L_x_12720) ;  /* 0x0000007000007945 */ /* 0x000fe20003800000 */
[----:B------:R-:W-:Y:S01]  /*21a00*/  IMAD.MOV.U32 R13, RZ, RZ, R3 ;  /* 0x000000ffff0d7224 */ /* 0x000fe200078e0003 */
[----:B------:R-:W-:Y:S01]  /*21a10*/  MOV R15, 0xffffffff ;  /* 0xffffffff000f7802 */ /* 0x000fe20000000f00 */
[----:B------:R-:W-:-:S07]  /*21a20*/  IMAD.MOV.U32 R11, RZ, RZ, 0x1f ;  /* 0x0000001fff0b7424 */ /* 0x000fce00078e00ff */
[----:B0123--:R-:W-:Y:S05]  /*21a30*/  WARPSYNC.COLLECTIVE R15, `(.L_x_12721) ;  /* 0x000000000f087348 */ /* 0x00ffea0003c00000 */
[----:B------:R4:W0:Y:S02]  /*21a40*/  SHFL.IDX P6, R14, R13, R12, R11 ;  /* 0x0000000c0d0e7389 */ /* 0x00082400000c000b */
[----:B01234-:R-:W-:Y:S01]  /*21a50*/  ENDCOLLECTIVE ;  /* 0x000000000000791b */ /* 0x01ffe20003800000 */
.L_x_12721:
[----:B------:R-:W-:Y:S05]  /*21a60*/  BSYNC B0 ;  /* 0x0000000000007941 */ /* 0x000fea0003800000 */
.L_x_12720:
[----:B------:R-:W-:Y:S01]  /*21a70*/  IMAD.MOV.U32 R5, RZ, RZ, R14 ;  /* 0x000000ffff057224 */ /* 0x000fe200078e000e */
[----:B------:R-:W-:Y:S06]  /*21a80*/  BRA `(.L_x_12572) ;  /* 0xffffffb800dc7947 */ /* 0x000fec000383ffff */
.L_x_12577:
[----:B0-----:R0:W4:Y:S02]  /*21a90*/  SYNCS.PHASECHK.TRANS64.TRYWAIT P0, [R5+URZ+0x2d820], R0 ;  /* 0x02d82000050075a7 */ /* 0x001124000800017f */
[----:B----4-:R-:W-:Y:S05]  /*21aa0*/  @!P0 NANOSLEEP.SYNCS 0x989680 ;  /* 0x009896800000895d */ /* 0x010fea0003900000 */
[----:B------:R-:W4:Y:S02]  /*21ab0*/  @!P0 SYNCS.PHASECHK.TRANS64 P0, [R5+URZ+0x2d820], R0 ;  /* 0x02d82000050085a7 */ /* 0x000f24000800007f */
[----:B----4-:R-:W-:Y:S05]  /*21ac0*/  @!P0 BRA `(.L_x_12577) ;  /* 0xfffffffc00f08947 */ /* 0x010fea000383ffff */
[----:B------:R-:W-:Y:S05]  /*21ad0*/  BRA `(.L_x_12722) ;  /* 0xffffffc000547947 */ /* 0x000fea000383ffff */
.L_x_12578:
[----:B------:R-:W4:Y:S01]  /*21ae0*/  S2R R2, SR_TID.X ;  /* 0x0000000000027919 */ /* 0x000f220000002100 */
[----:B------:R-:W-:Y:S01]  /*21af0*/  BSSY B0, `(.L_x_12723) ;  /* 0x000000a000007945 */ /* 0x000fe20003800000 */
[----:B------:R-:W-:Y:S01]  /*21b00*/  IMAD.MOV.U32 R12, RZ, RZ, RZ ;  /* 0x000000ffff0c7224 */ /* 0x000fe200078e00ff */
[----:B------:R-:W-:Y:S01]  /*21b10*/  MOV R11, 0x1f ;  /* 0x0000001f000b7802 */ /* 0x000fe20000000f00 */
[----:B------:R-:W-:Y:S01]  /*21b20*/  IMAD.MOV.U32 R15, RZ, RZ, -0x1 ;  /* 0xffffffffff0f7424 */ /* 0x000fe200078e00ff */
[----:B----4-:R-:W-:-:S04]  /*21b30*/  SHF.R.U32.HI R2, RZ, 0x5, R2 ;  /* 0x00000005ff027819 */ /* 0x010fc80000011602 */
[----:B------:R-:W-:-:S05]  /*21b40*/  LOP3.LUT R2, R2, 0x3, RZ, 0xc0, !PT ;  /* 0x0000000302027812 */ /* 0x000fca00078ec0ff */
[----:B------:R-:W-:-:S07]  /*21b50*/  IMAD.MOV.U32 R13, RZ, RZ, R2 ;  /* 0x000000ffff0d7224 */ /* 0x000fce00078e0002 */
[----:B0123--:R-:W-:Y:S05]  /*21b60*/  WARPSYNC.COLLECTIVE R15, `(.L_x_12724) ;  /* 0x000000000f087348 */ /* 0x00ffea0003c00000 */
[----:B------:R4:W0:Y:S02]  /*21b70*/  SHFL.IDX P6, R14, R13, R12, R11 ;  /* 0x0000000c0d0e7389 */ /* 0x00082400000c000b */
[----:B01234-:R-:W-:Y:S01]  /*21b80*/  ENDCOLLECTIVE ;  /* 0x000000000000791b */ /* 0x01ffe20003800000 */
.L_x_12724:
[----:B------:R-:W-:Y:S05]  /*21b90*/  BSYNC B0 ;  /* 0x0000000000007941 */ /* 0x000fea0003800000 */
.L_x_12723:
[----:B------:R-:W-:Y:S05]  /*21ba0*/  BRA `(.L_x_12725) ;  /* 0xffffffc0003c7947 */ /* 0x000fea000383ffff */
.L_x_12579:
[----:B------:R-:W-:Y:S01]  /*21bb0*/  BSSY B0, `(.L_x_12726) ;  /* 0x0000006000007945 */ /* 0x000fe20003800000 */
[----:B------:R-:W-:-:S07]  /*21bc0*/  IMAD.MOV.U32 R15, RZ, RZ, -0x1 ;  /* 0xffffffffff0f7424 */ /* 0x000fce00078e00ff */
[----:B0123--:R-:W-:Y:S05]  /*21bd0*/  WARPSYNC.COLLECTIVE R15, `(.L_x_12727) ;  /* 0x000000000f0c7348 */ /* 0x00ffea0003c00000 */
[----:B------:R-:W-:Y:S02]  /*21be0*/  ELECT P6, UR62, PT ;  /* 0x00000000003e782f */ /* 0x000fe400038c0000 */
[----:B------:R-:W-:Y:S01]  /*21bf0*/  MOV R14, UR62 ;  /* 0x0000003e000e7c02 */ /* 0x000fe20008000f00 */
[----:B0123--:R-:W-:Y:S10]  /*21c00*/  ENDCOLLECTIVE ;  /* 0x000000000000791b */ /* 0x00fff40003800000 */
.L_x_12727:
[----:B------:R-:W-:Y:S05]  /*21c10*/  BSYNC B0 ;  /* 0x0000000000007941 */ /* 0x000fea0003800000 */
.L_x_12726:
[----:B------:R-:W-:Y:S05]  /*21c20*/  BRA `(.L_x_12728) ;  /* 0xffffffc000307947 */ /* 0x000fea000383ffff */
.L_x_12581:
[----:B0-----:R0:W4:Y:S02]  /*21c30*/  SYNCS.PHASECHK.TRANS64.TRYWAIT P1, [R3+URZ+0x2d840], R2 ;  /* 0x02d84002030075a7 */ /* 0x001124000802017f */
[----:B----4-:R-:W-:Y:S05]  /*21c40*/  @!P1 NANOSLEEP.SYNCS 0x989680 ;  /* 0x009896800000995d */ /* 0x010fea0003900000 */
[----:B------:R-:W4:Y:S02]  /*21c50*/  @!P1 SYNCS.PHASECHK.TRANS64 P1, [R3+URZ+0x2d840], R2 ;  /* 0x02d84002030095a7 */ /* 0x000f24000802007f */
[----:B----4-:R-:W-:Y:S05]  /*21c60*/  @!P1 BRA `(.L_x_12581) ;  /* 0xfffffffc00f09947 */ /* 0x010fea000383ffff */
[----:B------:R-:W-:Y:S05]  /*21c70*/  BRA `(.L_x_12729) ;  /* 0xffffffc000507947 */ /* 0x000fea000383ffff */
.L_x_12583:
[----:B----4-:R4:W0:Y:S02]  /*21c80*/  SYNCS.PHASECHK.TRANS64.TRYWAIT P1, [R25+URZ+0x2d840], R0 ;  /* 0x02d84000190075a7 */ /* 0x010824000802017f */
[----:B0-----:R-:W-:Y:S05]  /*21c90*/  @!P1 NANOSLEEP.SYNCS 0x989680 ;  /* 0x009896800000995d */ /* 0x001fea0003900000 */
[----:B------:R-:W0:Y:S02]  /*21ca0*/  @!P1 SYNCS.PHASECHK.TRANS64 P1, [R25+URZ+0x2d840], R0 ;  /* 0x02d84000190095a7 */ /* 0x000e24000802007f */
[----:B0-----:R-:W-:Y:S05]  /*21cb0*/  @!P1 BRA `(.L_x_12583) ;  /* 0xfffffffc00f09947 */ /* 0x001fea000383ffff */
[----:B------:R-:W-:Y:S05]  /*21cc0*/  BRA `(.L_x_12730) ;  /* 0xffffffc0005c7947 */ /* 0x000fea000383ffff */
.L_x_12585:
[----:B------:R0:W0:Y:S02]  /*21cd0*/  SYNCS.PHASECHK.TRANS64.TRYWAIT P1, [R3+URZ+0x2d860], R2 ;  /* 0x02d86002030075a7 */ /* 0x000024000802017f */
[----:B0-----:R-:W-:Y:S05]  /*21ce0*/  @!P1 NANOSLEEP.SYNCS 0x989680 ;  /* 0x009896800000995d */ /* 0x001fea0003900000 */
[----:B------:R-:W0:Y:S02]  /*21cf0*/  @!P1 SYNCS.PHASECHK.TRANS64 P1, [R3+URZ+0x2d860], R2 ;  /* 0x02d86002030095a7 */ /* 0x000e24000802007f */
[----:B0-----:R-:W-:Y:S05]  /*21d00*/  @!P1 BRA `(.L_x_12585) ;  /* 0xfffffffc00f09947 */ /* 0x001fea000383ffff */
[----:B------:R-:W-:Y:S05]  /*21d10*/  BRA `(.L_x_12731) ;  /* 0xffffffc000587947 */ /* 0x000fea000383ffff */
.L_x_12732:
        /* <DEDUP_REMOVED lines=14> */
.L_x_15873:


//--------------------- .text._ZN7cutlass13device_kernelIN5flash11enable_sm90INS1_16FlashAttnFwdSm90INS1_25CollectiveMainloopFwdSm90ILi2EN4cute5tupleIJNS5_1CILi1EEES8_S8_EEENS6_IJNS7_ILi192EEENS7_ILi128EEENS7_ILi64EEEEEELi64ENS_6half_tEfNS_4arch4Sm90ELb0ELb0ELb1ELb0ELb1ELb0ELb0ELb1ELb1ELb1ELb0ELb0EEENS1_21CollectiveEpilogueFwdINS6_IJSA_SC_SB_EEES9_SE_SG_Li384ELb0ELb1ELb0ELb0EEENS1_29StaticPersistentTileSchedulerILb0EEEEEEEEEvNT_6ParamsE --------------------------
	.section	.text._ZN7cutlass13device_kernelIN5flash11enable_sm90INS1_16FlashAttnFwdSm90INS1_25CollectiveMainloopFwdSm90ILi2EN4cute5tupleIJNS5_1CILi1EEES8_S8_EEENS6_IJNS7_ILi192EEENS7_ILi128EEENS7_ILi64EEEEEELi64ENS_6half_tEfNS_4arch4Sm90ELb0ELb0ELb1ELb0ELb1ELb0ELb0ELb1ELb1ELb1ELb0ELb0EEENS1_21CollectiveEpilogueFwdINS6_IJSA_SC_SB_EEES9_SE_SG_Li384ELb0ELb1ELb0ELb0EEENS1_29StaticPersistentTileSchedulerILb0EEEEEEEEEvNT_6ParamsE,"ax",@progbits
	.align	128
.text._ZN7cutlass13device_kernelIN5flash11enable_sm90INS1_16FlashAttnFwdSm90INS1_25CollectiveMainloopFwdSm90ILi2EN4cute5tupleIJNS5_1CILi1EEES8_S8_EEENS6_IJNS7_ILi192EEENS7_ILi128EEENS7_ILi64EEEEEELi64ENS_6half_tEfNS_4arch4Sm90ELb0ELb0ELb1ELb0ELb1ELb0ELb0ELb1ELb1ELb1ELb0ELb0EEENS1_21CollectiveEpilogueFwdINS6_IJSA_SC_SB_EEES9_SE_SG_Li384ELb0ELb1ELb0ELb0EEENS1_29StaticPersistentTileSchedulerILb0EEEEEEEEEvNT_6ParamsE:
        .type           _ZN7cutlass13device_kernelIN5flash11enable_sm90INS1_16FlashAttnFwdSm90INS1_25CollectiveMainloopFwdSm90ILi2EN4cute5tupleIJNS5_1CILi1EEES8_S8_EEENS6_IJNS7_ILi192EEENS7_ILi128EEENS7_ILi64EEEEEELi64ENS_6half_tEfNS_4arch4Sm90ELb0ELb0ELb1ELb0ELb1ELb0ELb0ELb1ELb1ELb1ELb0ELb0EEENS1_21CollectiveEpilogueFwdINS6_IJSA_SC_SB_EEES9_SE_SG_Li384ELb0ELb1ELb0ELb0EEENS1_29StaticPersistentTileSchedulerILb0EEEEEEEEEvNT_6ParamsE,@function
        .size           _ZN7cutlass13device_kernelIN5flash11enable_sm90INS1_16FlashAttnFwdSm90INS1_25CollectiveMainloopFwdSm90ILi2EN4cute5tupleIJNS5_1CILi1EEES8_S8_EEENS6_IJNS7_ILi192EEENS7_ILi128EEENS7_ILi64EEEEEELi64ENS_6half_tEfNS_4arch4Sm90ELb0ELb0ELb1ELb0ELb1ELb0ELb0ELb1ELb1ELb1ELb0ELb0EEENS1_21CollectiveEpilogueFwdINS6_IJSA_SC_SB_EEES9_SE_SG_Li384ELb0ELb1ELb0ELb0EEENS1_29StaticPersistentTileSchedulerILb0EEEEEEEEEvNT_6ParamsE,(.L_x_15874 - _ZN7cutlass13device_kernelIN5flash11enable_sm90INS1_16FlashAttnFwdSm90INS1_25CollectiveMainloopFwdSm90ILi2EN4cute5tupleIJNS5_1CILi1EEES8_S8_EEENS6_IJNS7_ILi192EEENS7_ILi128EEENS7_ILi64EEEEEELi64ENS_6half_tEfNS_4arch4Sm90ELb0ELb0ELb1ELb0ELb1ELb0ELb0ELb1ELb1ELb1ELb0ELb0EEENS1_21CollectiveEpilogueFwdINS6_IJSA_SC_SB_EEES9_SE_SG_Li384ELb0ELb1ELb0ELb0EEENS1_29StaticPersistentTileSchedulerILb0EEEEEEEEEvNT_6ParamsE)
        .other          _ZN7cutlass13device_kernelIN5flash11enable_sm90INS1_16FlashAttnFwdSm90INS1_25CollectiveMainloopFwdSm90ILi2EN4cute5tupleIJNS5_1CILi1EEES8_S8_EEENS6_IJNS7_ILi192EEENS7_ILi128EEENS7_ILi64EEEEEELi64ENS_6half_tEfNS_4arch4Sm90ELb0ELb0ELb1ELb0ELb1ELb0ELb0ELb1ELb1ELb1ELb0ELb0EEENS1_21CollectiveEpilogueFwdINS6_IJSA_SC_SB_EEES9_SE_SG_Li384ELb0ELb1ELb0ELb0EEENS1_29StaticPersistentTileSchedulerILb0EEEEEEEEEvNT_6ParamsE,@"STO_CUDA_ENTRY STV_DEFAULT"
_ZN7cutlass13device_kernelIN5flash11enable_sm90INS1_16FlashAttnFwdSm90INS1_25CollectiveMainloopFwdSm90ILi2EN4cute5tupleIJNS5_1CILi1EEES8_S8_EEENS6_IJNS7_ILi192EEENS7_ILi128EEENS7_ILi64EEEEEELi64ENS_6half_tEfNS_4arch4Sm90ELb0ELb0ELb1ELb0ELb1ELb0ELb0ELb1ELb1ELb1ELb0ELb0EEENS1_21CollectiveEpilogueFwdINS6_IJSA_SC_SB_EEES9_SE_SG_Li384ELb0ELb1ELb0ELb0EEENS1_29StaticPersistentTileSchedulerILb0EEEEEEEEEvNT_6ParamsE:
        /* <DEDUP_REMOVED lines=45> */
.L_x_12733:
        /* <DEDUP_REMOVED lines=22> */
.L_x_12734:
        /* <DEDUP_REMOVED lines=18> */
.L_x_12735:
        /* <DEDUP_REMOVED lines=22> */
.L_x_12736:
        /* <DEDUP_REMOVED lines=23> */
.L_x_12737:
        /* <DEDUP_REMOVED lines=8> */
.L_x_12739:
[----:B------:R-:W-:-:S08]  /*08a0*/  NOP ;  /* 0x0000000000007918 */ /* 0x000fd00000000000 */
[----:B------:R-:W0:Y:S02]  /*08b0*/  USETMAXREG.TRY_ALLOC.CTAPOOL UP0, 0xa0 ;  /* 0x000000a0000079c8 */ /* 0x000e240008000600 */
[----:B0-----:R-:W-:-:S13]  /*08c0*/  PLOP3.LUT P0, PT, PT, PT, UP0, 0x80, 0x0 ;  /* 0x000000000000781c */ /* 0x001fda0003f0f008 */
[----:B------:R-:W-:Y:S05]  /*08d0*/  @!P0 BRA `(.L_x_12739) ;  /* 0xfffffffc00f08947 */ /* 0x000fea000383ffff */
[----:B------:R-:W0:Y:S01]  /*08e0*/  S2R R2, SR_TID.X ;  /* 0x0000000000027919 */ /* 0x000e220000002100 */
[----:B------:R-:W2:Y:S08]  /*08f0*/  S2UR UR46, SR_CTAID.X ;  /* 0x00000000002e79c3 */ /* 0x000eb00000002500 */
[----:B------:R-:W-:Y:S06]  /*0900*/  BAR.ARV 0x8, 0x200 ;  /* 0x0208000000007b1d */ /* 0x000fec0000002000 */
[----:B0-----:R-:W-:-:S04]  /*0910*/  LOP3.LUT R0, R2, 0xffffff80, RZ, 0xc0, !PT ;  /* 0xffffff8002007812 */ /* 0x001fc800078ec0ff */
[----:B------:R-:W-:Y:S02]  /*0920*/  ISETP.NE.AND P0, PT, R0, 0x80, PT ;  /* 0x000000800000780c */ /* 0x000fe40003f05270 */
[----:B------:R-:W2:Y:S11]  /*0930*/  LDC R0, c[0x0][0xc34] ;  /* 0x00030d00ff007b82 */ /* 0x000eb60000000800 */
[----:B------:R-:W-:Y:S06]  /*0940*/  @!P0 BAR.ARV 0x9, 0x100 ;  /* 0x0244000000008b1d */ /* 0x000fec0000002000 */
[----:B--2---:R-:W-:-:S13]  /*0950*/  ISETP.LE.AND P0, PT, R0, UR46, PT ;  /* 0x0000002e00007c0c */ /* 0x004fda000bf03270 */
[----:B-1----:R-:W-:Y:S05]  /*0960*/  @P0 EXIT ;  /* 0x000000000000094d */ /* 0x002fea0003800000 */
[----:B------:R-:W-:Y:S01]  /*0970*/  VIADD R2, R2, 0xffffff80 ;  /* 0xffffff8002027836 */ /* 0x000fe20000000000 */
[----:B------:R-:W-:Y:S01]  /*0980*/  ULOP3.LUT UR40, UR39, 0x1, URZ, 0xfc, !UPT ;  /* 0x0000000127287892 */ /* 0x000fe2000f8efc3f */
[----:B------:R-:W-:Y:S01]  /*0990*/  IMAD.MOV.U32 R153, RZ, RZ, -0x2 ;  /* 0xfffffffeff997424 */ /* 0x000fe200078e00ff */
[----:B------:R-:W-:Y:S01]  /*09a0*/  UMOV UR36, URZ ;  /* 0x0000003f00247c82 */ /* 0x000fe20008000000 */
[----:B------:R-:W-:Y:S01]  /*09b0*/  UMOV UR37, URZ ;  /* 0x0000003f00257c82 */ /* 0x000fe20008000000 */
[----:B------:R-:W-:Y:S01]  /*09c0*/  SHF.R.S32.HI R3, RZ, 0x1f, R2 ;  /* 0x0000001fff037819 */ /* 0x000fe20000011402 */
[----:B------:R-:W-:-:S03]  /*09d0*/  UMOV UR38, URZ ;  /* 0x0000003f00267c82 */ /* 0x000fc60008000000 */
[CC--:B------:R-:W-:Y:S02]  /*09e0*/  LEA.HI R19, R3.reuse, R2.reuse, RZ, 0x7 ;  /* 0x0000000203137211 */ /* 0x0c0fe400078f38ff */
[-C--:B------:R-:W-:Y:S02]  /*09f0*/  LEA.HI R7, R3, R2.reuse, RZ, 0x2 ;  /* 0x0000000203077211 */ /* 0x080fe400078f10ff */
[----:B------:R-:W-:Y:S02]  /*0a00*/  LOP3.LUT R17, R19, 0xffffff80, RZ, 0xc0, !PT ;  /* 0xffffff8013117812 */ /* 0x000fe400078ec0ff */
[CC--:B------:R-:W-:Y:S02]  /*0a10*/  LEA.HI R0, R3.reuse, R2.reuse, RZ, 0x4 ;  /* 0x0000000203007211 */ /* 0x0c0fe400078f20ff */
[----:B------:R-:W-:Y:S01]  /*0a20*/  LEA.HI R5, R3, R2, RZ, 0x5 ;  /* 0x0000000203057211 */ /* 0x000fe200078f28ff */
[----:B------:R-:W-:Y:S01]  /*0a30*/  IMAD.IADD R17, R2, 0x1, -R17 ;  /* 0x0000000102117824 */ /* 0x000fe200078e0a11 */
[----:B------:R-:W-:-:S02]  /*0a40*/  LOP3.LUT R11, R7, 0xfffffffc, RZ, 0xc0, !PT ;  /* 0xfffffffc070b7812 */ /* 0x000fc400078ec0ff */
[----:B------:R-:W-:Y:S01]  /*0a50*/  SHF.R.S32.HI R7, RZ, 0x4, R0 ;  /* 0x00000004ff077819 */ /* 0x000fe20000011400 */
[----:B------:R-:W-:Y:S01]  /*0a60*/  IMAD.SHL.U32 R6, R5, 0x20, RZ ;  /* 0x0000002005067824 */ /* 0x000fe200078e00ff */
[----:B------:R-:W-:Y:S01]  /*0a70*/  SHF.R.S32.HI R4, RZ, 0x1f, R17 ;  /* 0x0000001fff047819 */ /* 0x000fe20000011411 */
[----:B------:R-:W-:Y:S01]  /*0a80*/  IMAD.IADD R11, R2, 0x1, -R11 ;  /* 0x00000001020b7824 */ /* 0x000fe200078e0a0b */
[----:B------:R-:W-:Y:S02]  /*0a90*/  LEA.HI R16, R3, R2, RZ, 0x3 ;  /* 0x0000000203107211 */ /* 0x000fe400078f18ff */
[----:B------:R-:W-:Y:S02]  /*0aa0*/  LEA.HI R3, R4, R17, RZ, 0x2 ;  /* 0x0000001104037211 */ /* 0x000fe400078f10ff */
[C---:B------:R-:W-:Y:S02]  /*0ab0*/  LOP3.LUT R5, R0.reuse, 0x3fffff0, RZ, 0xc0, !PT ;  /* 0x03fffff000057812 */ /* 0x040fe400078ec0ff */
[----:B------:R-:W-:-:S02]  /*0ac0*/  LEA.HI R0, R0, R7, RZ, 0x1 ;  /* 0x0000000700007211 */ /* 0x000fc400078f08ff */
[--C-:B------:R-:W-:Y:S02]  /*0ad0*/  SHF.R.S32.HI R8, RZ, 0x2, R3.reuse ;  /* 0x00000002ff087819 */ /* 0x100fe40000011403 */
[----:B------:R-:W-:Y:S02]  /*0ae0*/  SHF.R.S32.HI R9, RZ, 0x1f, R3 ;  /* 0x0000001fff097819 */ /* 0x000fe40000011403 */
[----:B------:R-:W-:Y:S02]  /*0af0*/  LOP3.LUT R0, R0, 0x1ffffffe, RZ, 0xc0, !PT ;  /* 0x1ffffffe00007812 */ /* 0x000fe400078ec0ff */
[----:B------:R-:W-:Y:S02]  /*0b00*/  SHF.R.S32.HI R19, RZ, 0x7, R19 ;  /* 0x00000007ff137819 */ /* 0x000fe40000011413 */
[----:B------:R-:W-:Y:S01]  /*0b10*/  LOP3.LUT R6, R6, 0xfffffc00, RZ, 0xc0, !PT ;  /* 0xfffffc0006067812 */ /* 0x000fe200078ec0ff */
[----:B------:R-:W-:Y:S01]  /*0b20*/  IMAD.IADD R152, R7, 0x1, -R0 ;  /* 0x0000000107987824 */ /* 0x000fe200078e0a00 */
[----:B------:R-:W-:Y:S01]  /*0b30*/  IADD3 R5, R2, -R5, RZ ;  /* 0x8000000502057210 */ /* 0x000fe20007ffe0ff */
[----:B------:R-:W-:Y:S01]  /*0b40*/  IMAD.HI R0, R19, 0x55555556, RZ ;  /* 0x5555555613007827 */ /* 0x000fe200078e02ff */
[----:B------:R-:W-:-:S02]  /*0b50*/  LEA.HI R9, R9, R8, RZ, 0x3 ;  /* 0x0000000809097211 */ /* 0x000fc400078f18ff */
[----:B------:R-:W-:Y:S01]  /*0b60*/  LEA.HI R7, R11, R11, RZ, 0x1 ;  /* 0x0000000b0b077211 */ /* 0x000fe200078f08ff */
[----:B------:R-:W-:Y:S01]  /*0b70*/  IMAD R5, R5, 0x40, R6 ;  /* 0x0000004005057824 */ /* 0x000fe200078e0206 */
[----:B------:R-:W-:Y:S02]  /*0b80*/  LOP3.LUT R9, R9, 0xfffffff8, RZ, 0xc0, !PT ;  /* 0xfffffff809097812 */ /* 0x000fe400078ec0ff */
[----:B------:R-:W-:Y:S01]  /*0b90*/  LEA.HI R6, R4, R17, RZ, 0x5 ;  /* 0x0000001104067211 */ /* 0x000fe200078f28ff */
[----:B------:R-:W-:Y:S01]  /*0ba0*/  IMAD R152, R152, 0x8, R5 ;  /* 0x0000000898987824 */ /* 0x000fe200078e0205 */
[----:B------:R-:W-:Y:S02]  /*0bb0*/  IADD3 R9, R8, -R9, RZ ;  /* 0x8000000908097210 */ /* 0x000fe40007ffe0ff */
[----:B------:R-:W-:Y:S02]  /*0bc0*/  LEA.HI R0, R0, R0, RZ, 0x1 ;  /* 0x0000000000007211 */ /* 0x000fe400078f08ff */
[----:B------:R-:W-:-:S02]  /*0bd0*/  SHF.R.S32.HI R6, RZ, 0x5, R6 ;  /* 0x00000005ff067819 */ /* 0x000fc40000011406 */
[----:B------:R-:W-:Y:S01]  /*0be0*/  LOP3.LUT R4, R3, 0x7ffffffc, RZ, 0xc0, !PT ;  /* 0x7ffffffc03047812 */ /* 0x000fe200078ec0ff */
[----:B------:R-:W-:Y:S01]  /*0bf0*/  IMAD R0, R0, -0x3, R19 ;  /* 0xfffffffd00007824 */ /* 0x000fe200078e0213 */
[----:B------:R-:W-:Y:S01]  /*0c00*/  LOP3.LUT R8, R7, 0x1ffffffe, RZ, 0xc0, !PT ;  /* 0x1ffffffe07087812 */ /* 0x000fe200078ec0ff */
[----:B------:R-:W-:Y:S01]  /*0c10*/  IMAD R9, R6, 0x10, R9 ;  /* 0x0000001006097824 */ /* 0x000fe200078e0209 */
[----:B------:R-:W-:Y:S01]  /*0c20*/  LOP3.LUT R13, R16, 0xfffffff8, RZ, 0xc0, !PT ;  /* 0xfffffff8100d7812 */ /* 0x000fe200078ec0ff */
[----:B------:R-:W-:Y:S01]  /*0c30*/  IMAD.IADD R4, R17, 0x1, -R4 ;  /* 0x0000000111047824 */ /* 0x000fe200078e0a04 */
[----:B------:R-:W-:Y:S01]  /*0c40*/  IADD3 R23, R11, -R8, RZ ;  /* 0x800000080b177210 */ /* 0x000fe20007ffe0ff */
[----:B------:R-:W-:Y:S01]  /*0c50*/  IMAD R22, R0, 0x40, R9 ;  /* 0x0000004000167824 */ /* 0x000fe200078e0209 */
[----:B------:R-:W-:Y:S01]  /*0c60*/  SHF.R.S32.HI R16, RZ, 0x3, R16 ;  /* 0x00000003ff107819 */ /* 0x000fe20000011410 */
[----:B------:R-:W-:Y:S02]  /*0c70*/  IMAD.IADD R2, R2, 0x1, -R13 ;  /* 0x0000000102027824 */ /* 0x000fe400078e0a0d */
[----:B------:R-:W-:-:S02]  /*0c80*/  IMAD R153, R4, R153, 0x80 ;  /* 0x0000008004997424 */ /* 0x000fc400078e0299 */
[----:B------:R-:W-:-:S07]  /*0c90*/  IMAD R23, R23, 0x8, R22 ;  /* 0x0000000817177824 */ /* 0x000fce00078e0216 */
.L_x_12764:
[----:B0-----:R-:W0:Y:S01]  /*0ca0*/  SHFL.IDX PT, R0, R19, RZ, 0x1f ;  /* 0x00001fff13007589 */ /* 0x001e2200000e0000 */
[----:B------:R-:W1:Y:S01]  /*0cb0*/  S2UR UR41, SR_CgaCtaId ;  /* 0x00000000002979c3 */ /* 0x000e620000008800 */
[----:B------:R-:W-:Y:S01]  /*0cc0*/  ULDC UR4, c[0x0][0xc38] ;  /* 0x00030e0000047ab9 */ /* 0x000fe20000000800 */
[----:B------:R-:W-:Y:S01]  /*0cd0*/  ULDC.64 UR6, c[0x0][0x418] ;  /* 0x0001060000067ab9 */ /* 0x000fe20000000a00 */
[----:B------:R-:W-:Y:S02]  /*0ce0*/  UISETP.NE.AND UP2, UPT, UR4, 0x1, UPT ;  /* 0x000000010400788c */ /* 0x000fe4000bf45270 */
[----:B------:R-:W-:Y:S01]  /*0cf0*/  UISETP.NE.U32.AND UP0, UPT, UR6, URZ, UPT ;  /* 0x0000003f0600728c */ /* 0x000fe2000bf05070 */
[----:B------:R-:W-:Y:S01]  /*0d00*/  ULDC UR4, c[0x0][0xc44] ;  /* 0x0003110000047ab9 */ /* 0x000fe20000000800 */
[----:B------:R-:W-:Y:S01]  /*0d10*/  UMOV UR43, UR46 ;  /* 0x0000002e002b7c82 */ /* 0x000fe20008000000 */
[----:B------:R-:W-:Y:S01]  /*0d20*/  UISETP.NE.AND UP1, UPT, UR4, 0x1, UPT ;  /* 0x000000010400788c */ /* 0x000fe2000bf25270 */
[----:B------:R-:W-:Y:S01]  /*0d30*/  UMOV UR44, 0x400 ;  /* 0x00000400002c7882 */ /* 0x000fe20000000000 */
[----:B------:R-:W-:-:S04]  /*0d40*/  UISETP.NE.AND.EX UP0, UPT, UR7, URZ, UPT, UP0 ;  /* 0x0000003f0700728c */ /* 0x000fc8000bf05300 */
[----:B------:R-:W-:Y:S01]  /*0d50*/  @UP2 ULDC UR4, c[0x0][0xc3c] ;  /* 0x00030f0000042ab9 */ /* 0x000fe20000000800 */
[----:B------:R-:W-:Y:S01]  /*0d60*/  @UP2 ULDC UR6, c[0x0][0xc40] ;  /* 0x0003100000062ab9 */ /* 0x000fe20000000800 */
[----:B------:R-:W-:Y:S01]  /*0d70*/  UIMAD.WIDE.U32 UR4, UR46, UR4, URZ ;  /* 0x000000042e0472a5 */ /* 0x000fe2000f8e003f */
[----:B------:R-:W-:-:S03]  /*0d80*/  ULDC UR48, c[0x0][0x424] ;  /* 0x0001090000307ab9 */ /* 0x000fc60000000800 */
[----:B------:R-:W-:Y:S01]  /*0d90*/  @UP2 USHF.R.U32.HI UR43, URZ, UR6, UR5 ;  /* 0x000000063f2b2299 */ /* 0x000fe20008011605 */
[----:B------:R-:W-:Y:S01]  /*0da0*/  @UP1 ULDC.64 UR8, c[0x0][0xc48] ;  /* 0x0003120000081ab9 */ /* 0x000fe20000000a00 */
[----:B0-----:R-:W-:Y:S01]  /*0db0*/  R2UR UR42, R0 ;  /* 0x00000000002a72ca */ /* 0x001fe200000e0000 */
[----:B-1----:R-:W-:Y:S02]  /*0dc0*/  ULEA UR44, UR41, UR44, 0x18 ;  /* 0x0000002c292c7291 */ /* 0x002fe4000f8ec03f */
[----:B------:R-:W-:Y:S02]  /*0dd0*/  UIMAD.WIDE.U32 UR4, UR43, UR8, URZ ;  /* 0x000000082b0472a5 */ /* 0x000fe4000f8e003f */
[----:B------:R-:W-:Y:S02]  /*0de0*/  UIADD3 UR8, UR44, 0x8400, URZ ;  /* 0x000084002c087890 */ /* 0x000fe4000fffe03f */
[----:B------:R-:W-:Y:S02]  /*0df0*/  USEL UR48, UR48, 0x1, UP0 ;  /* 0x0000000130307887 */ /* 0x000fe40008000000 */
[----:B------:R-:W-:Y:S01]  /*0e00*/  ULOP3.LUT UP0, URZ, UR8, 0x3ff, URZ, 0xc0, !UPT ;  /* 0x000003ff083f7892 */ /* 0x000fe2000f80c03f */
[----:B------:R-:W-:Y:S01]  /*0e10*/  ULDC UR4, c[0x0][0x2f0] ;  /* 0x0000bc0000047ab9 */ /* 0x000fe20000000800 */
[----:B------:R-:W-:-:S02]  /*0e20*/  UMOV UR45, UR43 ;  /* 0x0000002b002d7c82 */ /* 0x000fc40008000000 */
[----:B------:R-:W-:Y:S02]  /*0e30*/  UIMAD.WIDE UR6, UR42, 0x55555556, URZ ;  /* 0x555555562a0678a5 */ /* 0x000fe4000f8e023f */
[----:B------:R-:W-:Y:S01]  /*0e40*/  UIMAD UR48, UR48, UR4, URZ ;  /* 0x00000004303072a4 */ /* 0x000fe2000f8e023f */
[----:B------:R-:W-:Y:S01]  /*0e50*/  PLOP3.LUT P0, PT, PT, PT, UP0, 0x80, 0x0 ;  /* 0x000000000000781c */ /* 0x000fe20003f0f008 */
[----:B------:R-:W-:Y:S02]  /*0e60*/  ULEA.HI UR7, UR7, UR7, URZ, 0x1 ;  /* 0x0000000707077291 */ /* 0x000fe4000f8f083f */
[----:B------:R-:W-:Y:S02]  /*0e70*/  UIADD3 UR4, UR48, 0x7f, URZ ;  /* 0x0000007f30047890 */ /* 0x000fe4000fffe03f */
[----:B------:R-:W-:Y:S02]  /*0e80*/  UIMAD UR7, UR7, -0x3, UR42 ;  /* 0xfffffffd070778a4 */ /* 0x000fe4000f8e022a */
[----:B------:R-:W-:-:S02]  /*0e90*/  @UP1 USHF.R.U32.HI UR45, URZ, UR9, UR5 ;  /* 0x000000093f2d1299 */ /* 0x000fc40008011605 */
[----:B------:R-:W-:Y:S02]  /*0ea0*/  USHF.R.S32.HI UR5, URZ, 0x1f, UR4 ;  /* 0x0000001f3f057899 */ /* 0x000fe40008011404 */
[----:B------:R-:W-:Y:S02]  /*0eb0*/  ULEA UR7, UR7, UR8, 0xd ;  /* 0x0000000807077291 */ /* 0x000fe4000f8e683f */
[----:B------:R-:W-:Y:S02]  /*0ec0*/  ULEA.HI UR5, UR5, UR4, URZ, 0x7 ;  /* 0x0000000405057291 */ /* 0x000fe4000f8f383f */
[----:B------:R-:W-:Y:S02]  /*0ed0*/  USHF.R.U32.HI UR7, URZ, 0x4, UR7 ;  /* 0x000000043f077899 */ /* 0x000fe40008011607 */
[----:B------:R-:W-:Y:S02]  /*0ee0*/  USHF.R.S32.HI UR47, URZ, 0x7, UR5 ;  /* 0x000000073f2f7899 */ /* 0x000fe40008011405 */
        /* <DEDUP_REMOVED lines=18> */
.L_x_12740:
[----:B------:R-:W-:Y:S01]  /*1010*/  ULOP3.LUT UR4, UR36, 0x1, URZ, 0xc0, !UPT ;  /* 0x0000000124047892 */ /* 0x000fe2000f8ec03f */
[----:B------:R-:W-:-:S05]  /*1020*/  IMAD.U32 R3, RZ, RZ, UR40 ;  /* 0x00000028ff037e24 */ /* 0x000fca000f8e00ff */
[----:B------:R-:W-:Y:S01]  /*1030*/  IMAD.U32 R0, RZ, RZ, UR4 ;  /* 0x00000004ff007e24 */ /* 0x000fe2000f8e00ff */
[----:B------:R-:W-:-:S04]  /*1040*/  ISETP.NE.AND P0, PT, R3, 0x3, PT ;  /* 0x000000030300780c */ /* 0x000fc80003f05270 */
[----:B------:R-:W-:-:S04]  /*1050*/  SHF.L.U32 R0, R0, 0x1f, RZ ;  /* 0x0000001f00007819 */ /* 0x000fc800000006ff */
[----:B------:R-:W0:Y:S02]  /*1060*/  SYNCS.PHASECHK.TRANS64.TRYWAIT P1, [UR44+0x16800], R0 ;  /* 0x01680000ff0075a7 */ /* 0x000e24000802016c */
[----:B0-----:R-:W-:Y:S05]  /*1070*/  @!P1 BRA `(.L_x_12741) ;  /* 0x0000009c009c9947 */ /* 0x001fea0003800000 */
.L_x_12814:
[----:B------:R-:W-:Y:S05]  /*1080*/  @!P0 BRA `(.L_x_12742) ;  /* 0x0000000000048947 */ /* 0x000fea0003800000 */
[----:B------:R-:W-:Y:S01]  /*1090*/  BPT.TRAP 0x1 ;  /* 0x000000040000795c */ /* 0x000fe20000300000 */
.L_x_12742:
[----:B0-----:R-:W-:Y:S01]  /*10a0*/  IMAD.U32 R0, RZ, RZ, UR38 ;  /* 0x00000026ff007e24 */ /* 0x001fe2000f8e00ff */
[----:B------:R-:W-:-:S04]  /*10b0*/  MOV R3, UR37 ;  /* 0x0000002500037c02 */ /* 0x000fc80008000f00 */
[----:B------:R-:W-:Y:S02]  /*10c0*/  LEA R0, R0, UR44, 0x3 ;  /* 0x0000002c00007c11 */ /* 0x000fe4000f8e18ff */
[----:B------:R-:W-:-:S04]  /*10d0*/  SHF.L.U32 R3, R3, 0x1f, RZ ;  /* 0x0000001f03037819 */ /* 0x000fc800000006ff */
[----:B------:R0:W1:Y:S01]  /*10e0*/  SYNCS.PHASECHK.TRANS64.TRYWAIT P1, [R0+URZ+0x16830], R3 ;  /* 0x01683003000075a7 */ /* 0x000062000802017f */
[----:B------:R-:W-:Y:S05]  /*10f0*/  @!P0 BRA `(.L_x_12743) ;  /* 0x0000000000048947 */ /* 0x000fea0003800000 */
[----:B------:R-:W-:Y:S01]  /*1100*/  BPT.TRAP 0x1 ;  /* 0x000000040000795c */ /* 0x000fe20000300000 */
.L_x_12743:
[----:B------:R-:W-:Y:S01]  /*1110*/  IMAD.MOV.U32 R119, RZ, RZ, RZ ;  /* 0x000000ffff777224 */ /* 0x000fe200078e00ff */
[----:B-1----:R-:W-:Y:S06]  /*1120*/  @P1 BRA `(.L_x_12744) ;  /* 0x0000000000081947 */ /* 0x002fec0003800000 */
[----:B------:R-:W1:Y:S02]  /*1130*/  SYNCS.PHASECHK.TRANS64.TRYWAIT P1, [R0+URZ+0x16830], R3 ;  /* 0x01683003000075a7 */ /* 0x000e64000802017f */
[----:B-1----:R-:W-:Y:S05]  /*1140*/  @!P1 BRA `(.L_x_12745) ;  /* 0x0000009c00809947 */ /* 0x002fea0003800000 */
.L_x_12744:
        /* <DEDUP_REMOVED lines=35> */
.L_x_12746:
        /* <DEDUP_REMOVED lines=13> */
[----:B------:R-:W-:-:S02]  /*1450*/  VIADD R62, R153, UR48 ;  /* 0x00000030993e7c36 */ /* 0x000fc40008000000 */
[----:B01----:R-:W-:Y:S01]  /*1460*/  FMUL.FTZ R3, R26, UR6 ;  /* 0x000000061a037c20 */ /* 0x003fe20008410000 */
[----:B------:R-:W-:Y:S01]  /*1470*/  IMAD.U32 R63, RZ, RZ, UR47 ;  /* 0x0000002fff3f7e24 */ /* 0x000fe2000f8e00ff */
[----:B------:R-:W0:Y:S01]  /*1480*/  MUFU.TANH R6, R6 ;  /* 0x0000000600067308 */ /* 0x000e220000002400 */
[----:B------:R-:W-:Y:S01]  /*1490*/  FMUL.FTZ R4, R27, UR6 ;  /* 0x000000061b047c20 */ /* 0x000fe20008410000 */
[----:B------:R-:W-:Y:S01]  /*14a0*/  FMUL.FTZ R24, R36, UR6 ;  /* 0x0000000624187c20 */ /* 0x000fe20008410000 */
[----:B------:R-:W-:Y:S02]  /*14b0*/  IMAD R62, R63, -0x80, R62 ;  /* 0xffffff803f3e7824 */ /* 0x000fe400078e023e */
[----:B------:R-:W-:Y:S01]  /*14c0*/  FMUL.FTZ R8, R31, UR6 ;  /* 0x000000061f087c20 */ /* 0x000fe20008410000 */
[----:B------:R-:W-:Y:S01]  /*14d0*/  FMUL.FTZ R31, R44, UR6 ;  /* 0x000000062c1f7c20 */ /* 0x000fe20008410000 */
[----:B------:R-:W-:Y:S01]  /*14e0*/  FMUL.FTZ R7, R30, UR6 ;  /* 0x000000061e077c20 */ /* 0x000fe20008410000 */
[----:B------:R-:W-:Y:S01]  /*14f0*/  FMUL.FTZ R11, R35, UR6 ;  /* 0x00000006230b7c20 */ /* 0x000fe20008410000 */
[----:B------:R-:W1:Y:S01]  /*1500*/  MUFU.TANH R10, R10 ;  /* 0x0000000a000a7308 */ /* 0x000e620000002400 */
[C---:B------:R-:W-:Y:S01]  /*1510*/  ISETP.GT.AND P2, PT, R62.reuse, RZ, PT ;  /* 0x000000ff3e00720c */ /* 0x040fe20003f44270 */
[----:B------:R-:W-:Y:S01]  /*1520*/  FMUL.FTZ R20, R37, UR6 ;  /* 0x0000000625147c20 */ /* 0x000fe20008410000 */
[C---:B------:R-:W-:Y:S01]  /*1530*/  ISETP.GT.AND P1, PT, R62.reuse, 0x1, PT ;  /* 0x000000013e00780c */ /* 0x040fe20003f24270 */
[----:B------:R-:W-:Y:S01]  /*1540*/  FMUL.FTZ R27, R43, UR6 ;  /* 0x000000062b1b7c20 */ /* 0x000fe20008410000 */
[----:B------:R-:W-:Y:S01]  /*1550*/  ISETP.GT.AND P6, PT, R62, 0x8, PT ;  /* 0x000000083e00780c */ /* 0x000fe20003fc4270 */
[----:B------:R-:W-:Y:S01]  /*1560*/  FMUL.FTZ R35, R50, UR6 ;  /* 0x0000000632237c20 */ /* 0x000fe20008410000 */
[----:B--2---:R-:W-:Y:S01]  /*1570*/  FSEL R44, R5, -INF , P2 ;  /* 0xff800000052c7808 */ /* 0x004fe20001000000 */
[----:B------:R-:W2:Y:S01]  /*1580*/  MUFU.TANH R12, R12 ;  /* 0x0000000c000c7308 */ /* 0x000ea20000002400 */
[----:B0-----:R-:W-:Y:S01]  /*1590*/  FSEL R63, R6, -INF , P1 ;  /* 0xff800000063f7808 */ /* 0x001fe20000800000 */
[----:B------:R-:W-:Y:S01]  /*15a0*/  FMUL.FTZ R43, R58, UR6 ;  /* 0x000000063a2b7c20 */ /* 0x000fe20008410000 */
[----:B------:R-:W-:Y:S01]  /*15b0*/  FMUL.FTZ R50, R65, UR6 ;  /* 0x0000000641327c20 */ /* 0x000fe20008410000 */
[----:B------:R-:W-:Y:S01]  /*15c0*/  FMUL.FTZ R58, R72, UR6 ;  /* 0x00000006483a7c20 */ /* 0x000fe20008410000 */
[----:B------:R-:W-:Y:S01]  /*15d0*/  ISETP.GT.AND P5, PT, R62, 0x9, PT ;  /* 0x000000093e00780c */ /* 0x000fe20003fa4270 */
[----:B------:R-:W-:Y:S01]  /*15e0*/  FMUL.FTZ R28, R40, UR6 ;  /* 0x00000006281c7c20 */ /* 0x000fe20008410000 */
[----:B------:R-:W-:Y:S01]  /*15f0*/  FMNMX.FTZ R72, R44, R63, !PT ;  /* 0x0000003f2c487209 */ /* 0x000fe20007810000 */
[----:B------:R-:W0:Y:S01]  /*1600*/  MUFU.TANH R14, R14 ;  /* 0x0000000e000e7308 */ /* 0x000e220000002400 */
[----:B-1----:R-:W-:Y:S01]  /*1610*/  FSEL R65, R10, -INF , P6 ;  /* 0xff8000000a417808 */ /* 0x002fe20003000000 */
[----:B------:R-:W-:Y:S01]  /*1620*/  FMUL.FTZ R36, R53, UR6 ;  /* 0x0000000635247c20 */ /* 0x000fe20008410000 */
[----:B------:R-:W-:Y:S01]  /*1630*/  FMUL.FTZ R53, R67, UR6 ;  /* 0x0000000643357c20 */ /* 0x000fe20008410000 */
[----:B------:R-:W-:Y:S01]  /*1640*/  FMUL.FTZ R9, R34, UR6 ;  /* 0x0000000622097c20 */ /* 0x000fe20008410000 */
[----:B------:R-:W-:Y:S01]  /*1650*/  ISETP.GT.AND P4, PT, R62, 0x10, PT ;  /* 0x000000103e00780c */ /* 0x000fe20003f84270 */
[----:B------:R-:W-:Y:S01]  /*1660*/  FMUL.FTZ R26, R41, UR6 ;  /* 0x00000006291a7c20 */ /* 0x000fe20008410000 */
[----:B------:R-:W-:Y:S01]  /*1670*/  FMNMX.FTZ R72, R65, R72, !PT ;  /* 0x0000004841487209 */ /* 0x000fe20007810000 */
[----:B------:R-:W1:Y:S01]  /*1680*/  MUFU.TANH R3, R3 ;  /* 0x0000000300037308 */ /* 0x000e620000002400 */
[----:B--2---:R-:W-:Y:S01]  /*1690*/  FSEL R67, R12, -INF , P5 ;  /* 0xff8000000c437808 */ /* 0x004fe20002800000 */
[----:B------:R-:W-:Y:S01]  /*16a0*/  FMUL.FTZ R34, R48, UR6 ;  /* 0x0000000630227c20 */ /* 0x000fe20008410000 */
[----:B------:R-:W-:Y:S01]  /*16b0*/  FMUL.FTZ R48, R60, UR6 ;  /* 0x000000063c307c20 */ /* 0x000fe20008410000 */
[----:B------:R-:W-:Y:S01]  /*16c0*/  FMUL.FTZ R60, R73, UR6 ;  /* 0x00000006493c7c20 */ /* 0x000fe20008410000 */
[----:B------:R-:W-:Y:S01]  /*16d0*/  ISETP.GT.AND P3, PT, R62, 0x11, PT ;  /* 0x000000113e00780c */ /* 0x000fe20003f64270 */
[----:B------:R-:W-:Y:S01]  /*16e0*/  FMUL.FTZ R25, R42, UR6 ;  /* 0x000000062a197c20 */ /* 0x000fe20008410000 */
[----:B------:R-:W-:Y:S01]  /*16f0*/  FMNMX.FTZ R72, R67, R72, !PT ;  /* 0x0000004843487209 */ /* 0x000fe20007810000 */
        /* <DEDUP_REMOVED lines=13> */
[----:B------:R-:W-:Y:S01]  /*17d0*/  FMUL.FTZ R29, R46, UR6 ;  /* 0x000000062e1d7c20 */ /* 0x000fe20008410000 */
        /* <DEDUP_REMOVED lines=33> */
[----:B------:R-:W-:Y:S01]  /*19f0*/  IMAD.U32 R14, RZ, RZ, UR7 ;  /* 0x00000007ff0e7e24 */ /* 0x000fe2000f8e00ff */
[----:B------:R-:W2:Y:S01]  /*1a00*/  MUFU.TANH R28, R28 ;  /* 0x0000001c001c7308 */ /* 0x000ea20000002400 */
[----:B0-----:R-:W-:Y:S01]  /*1a10*/  FSEL R75, R20, -INF , P1 ;  /* 0xff800000144b7808 */ /* 0x001fe20000800000 */
[----:B------:R-:W-:Y:S01]  /*1a20*/  FMUL.FTZ R83, R83, UR6 ;  /* 0x0000000653537c20 */ /* 0x000fe20008410000 */
[----:B------:R-:W-:Y:S01]  /*1a30*/  FMNMX.FTZ R20, R3, R4, !PT ;  /* 0x0000000403147209 */ /* 0x000fe20007810000 */
[----:B------:R-:W-:Y:S01]  /*1a40*/  FMUL.FTZ R86, R86, UR6 ;  /* 0x0000000656567c20 */ /* 0x000fe20008410000 */
[----:B------:R-:W-:Y:S01]  /*1a50*/  FMNMX.FTZ R72, R75, R72, !PT ;  /* 0x000000484b487209 */ /* 0x000fe20007810000 */
[----:B------:R-:W-:Y:S01]  /*1a60*/  FMUL.FTZ R87, R87, UR6 ;  /* 0x0000000657577c20 */ /* 0x000fe20008410000 */
[----:B------:R-:W-:Y:S01]  /*1a70*/  FMNMX.FTZ R20, R5, R20, !PT ;  /* 0x0000001405147209 */ /* 0x000fe20007810000 */
[----:B------:R-:W0:Y:S01]  /*1a80*/  MUFU.TANH R9, R9 ;  /* 0x0000000900097308 */ /* 0x000e220000002400 */
[----:B-1----:R-:W-:Y:S01]  /*1a90*/  FSEL R7, R8, -INF , P5 ;  /* 0xff80000008077808 */ /* 0x002fe20002800000 */
[----:B------:R-:W-:Y:S01]  /*1aa0*/  UISETP.GE.AND UP0, UPT, UR48, 0x81, UPT ;  /* 0x000000813000788c */ /* 0x000fe2000bf06270 */
[----:B------:R-:W-:Y:S01]  /*1ab0*/  ISETP.GT.AND P5, PT, R62, 0x21, PT ;  /* 0x000000213e00780c */ /* 0x000fe20003fa4270 */
[--C-:B------:R-:W-:Y:S01]  /*1ac0*/  IMAD.MOV.U32 R116, RZ, RZ, R119.reuse ;  /* 0x000000ffff747224 */ /* 0x100fe200078e0077 */
[----:B------:R-:W-:Y:S01]  /*1ad0*/  FMNMX.FTZ R20, R7, R20, !PT ;  /* 0x0000001407147209 */ /* 0x000fe20007810000 */
[--C-:B------:R-:W-:Y:S01]  /*1ae0*/  IMAD.MOV.U32 R114, RZ, RZ, R119.reuse ;  /* 0x000000ffff727224 */ /* 0x100fe200078e0077 */
[----:B------:R-:W-:Y:S01]  /*1af0*/  P2R R88, PR, RZ, 0x1 ;  /* 0x00000001ff587803 */ /* 0x000fe20000000000 */
[----:B------:R-:W1:Y:S01]  /*1b00*/  MUFU.TANH R26, R26 ;  /* 0x0000001a001a7308 */ /* 0x000e620000002400 */
[----:B--2---:R-:W-:Y:S01]  /*1b10*/  FSEL R77, R28, -INF , P6 ;  /* 0xff8000001c4d7808 */ /* 0x004fe20003000000 */
[--C-:B------:R-:W-:Y:S01]  /*1b20*/  IMAD.MOV.U32 R112, RZ, RZ, R119.reuse ;  /* 0x000000ffff707224 */ /* 0x100fe200078e0077 */
[----:B------:R-:W-:Y:S01]  /*1b30*/  R2UR UR6, R0 ;  /* 0x00000000000672ca */ /* 0x000fe200000e0000 */
        /* <DEDUP_REMOVED lines=15> */
[-C--:B------:R-:W-:Y:S01]  /*1c30*/  MOV R104, R119.reuse ;  /* 0x0000007700687202 */ /* 0x080fe20000000f00 */
[----:B------:R-:W-:Y:S01]  /*1c40*/  IMAD.MOV.U32 R90, RZ, RZ, R119 ;  /* 0x000000ffff5a7224 */ /* 0x000fe200078e0077 */
[----:B------:R-:W-:Y:S01]  /*1c50*/  FMNMX.FTZ R72, R81, R72, !PT ;  /* 0x0000004851487209 */ /* 0x000fe20007810000 */
[----:B------:R-:W-:Y:S01]  /*1c60*/  UPRMT UR6, UR41, 0x654, UR6 ;  /* 0x0000065429067896 */ /* 0x000fe20008000006 */
[----:B------:R-:W-:Y:S01]  /*1c70*/  MOV R100, R119 ;  /* 0x0000007700647202 */ /* 0x000fe20000000f00 */
[----:B------:R-:W1:Y:S01]  /*1c80*/  MUFU.TANH R13, R13 ;  /* 0x0000000d000d7308 */ /* 0x000e620000002400 */
[----:B--2---:R-:W-:-:S02]  /*1c90*/  FSEL R11, R11, -INF , P3 ;  /* 0xff8000000b0b7808 */ /* 0x004fc40001800000 */
[----:B------:R-:W-:Y:S02]  /*1ca0*/  ISETP.GT.AND P3, PT, R62, 0x29, PT ;  /* 0x000000293e00780c */ /* 0x000fe40003f64270 */
[----:B------:R-:W-:Y:S02]  /*1cb0*/  FMNMX.FTZ R20, R11, R20, !PT ;  /* 0x000000140b147209 */ /* 0x000fe40007810000 */
[----:B------:R-:W-:Y:S01]  /*1cc0*/  SYNCS.ARRIVE.TRANS64.RED.A1T0 RZ, [UR6], RZ ;  /* 0x000000ffffff79a7 */ /* 0x000fe20008100406 */
[----:B------:R-:W2:Y:S01]  /*1cd0*/  MUFU.TANH R30, R30 ;  /* 0x0000001e001e7308 */ /* 0x000ea20000002400 */
[----:B0-----:R-:W-:Y:S02]  /*1ce0*/  FSEL R31, R31, -INF , P4 ;  /* 0xff8000001f1f7808 */ /* 0x001fe40002000000 */
[----:B------:R-:W-:Y:S02]  /*1cf0*/  MOV R96, R119 ;  /* 0x0000007700607202 */ /* 0x000fe40000000f00 */
[----:B------:R-:W-:-:S02]  /*1d00*/  FMNMX.FTZ R72, R31, R72, !PT ;  /* 0x000000481f487209 */ /* 0x000fc40007810000 */
[----:B------:R-:W-:Y:S01]  /*1d10*/  MOV R92, R119 ;  /* 0x00000077005c7202 */ /* 0x000fe20000000f00 */
[----:B------:R-:W0:Y:S01]  /*1d20*/  MUFU.TANH R21, R21 ;  /* 0x0000001500157308 */ /* 0x000e220000002400 */
[----:B-1----:R-:W-:Y:S02]  /*1d30*/  FSEL R13, R13, -INF , P2 ;  /* 0xff8000000d0d7808 */ /* 0x002fe40001000000 */
[----:B------:R-:W-:Y:S02]  /*1d40*/  ISETP.GT.AND P2, PT, R62, 0x30, PT ;  /* 0x000000303e00780c */ /* 0x000fe40003f44270 */
[----:B------:R-:W-:-:S03]  /*1d50*/  FMNMX.FTZ R20, R13, R20, !PT ;  /* 0x000000140d147209 */ /* 0x000fc60007810000 */
[----:B------:R-:W1:Y:S01]  /*1d60*/  MUFU.TANH R34, R34 ;  /* 0x0000002200227308 */ /* 0x000e620000002400 */
[----:B--2---:R-:W-:-:S04]  /*1d70*/  FSEL R85, R30, -INF , P3 ;  /* 0xff8000001e557808 */ /* 0x004fc80001800000 */
[----:B------:R-:W-:-:S03]  /*1d80*/  FMNMX.FTZ R72, R85, R72, !PT ;  /* 0x0000004855487209 */ /* 0x000fc60007810000 */
[----:B------:R-:W2:Y:S01]  /*1d90*/  MUFU.TANH R25, R25 ;  /* 0x0000001900197308 */ /* 0x000ea20000002400 */
[----:B0-----:R-:W-:Y:S02]  /*1da0*/  FSEL R21, R21, -INF , P1 ;  /* 0xff80000015157808 */ /* 0x001fe40000800000 */
[----:B------:R-:W-:Y:S02]  /*1db0*/  ISETP.GT.AND P1, PT, R62, 0x31, PT ;  /* 0x000000313e00780c */ /* 0x000fe40003f24270 */
[----:B------:R-:W-:-:S03]  /*1dc0*/  FMNMX.FTZ R20, R21, R20, !PT ;  /* 0x0000001415147209 */ /* 0x000fc60007810000 */
[----:B------:R-:W0:Y:S01]  /*1dd0*/  MUFU.TANH R32, R32 ;  /* 0x0000002000207308 */ /* 0x000e220000002400 */
[----:B-1----:R-:W-:-:S04]  /*1de0*/  FSEL R89, R34, -INF , P2 ;  /* 0xff80000022597808 */ /* 0x002fc80001000000 */
[----:B------:R-:W-:-:S03]  /*1df0*/  FMNMX.FTZ R72, R89, R72, !PT ;  /* 0x0000004859487209 */ /* 0x000fc60007810000 */
[----:B------:R-:W1:Y:S01]  /*1e00*/  MUFU.TANH R27, R27 ;  /* 0x0000001b001b7308 */ /* 0x000e620000002400 */
[----:B--2---:R-:W-:Y:S02]  /*1e10*/  FSEL R25, R25, -INF , P6 ;  /* 0xff80000019197808 */ /* 0x004fe40003000000 */
[----:B------:R-:W-:Y:S02]  /*1e20*/  ISETP.GT.AND P6, PT, R62, 0x38, PT ;  /* 0x000000383e00780c */ /* 0x000fe40003fc4270 */
[----:B------:R-:W-:-:S03]  /*1e30*/  FMNMX.FTZ R20, R25, R20, !PT ;  /* 0x0000001419147209 */ /* 0x000fc60007810000 */
[----:B------:R-:W2:Y:S01]  /*1e40*/  MUFU.TANH R38, R38 ;  /* 0x0000002600267308 */ /* 0x000ea20000002400 */
[----:B0-----:R-:W-:-:S04]  /*1e50*/  FSEL R91, R32, -INF , P1 ;  /* 0xff800000205b7808 */ /* 0x001fc80000800000 */
[----:B------:R-:W-:-:S03]  /*1e60*/  FMNMX.FTZ R72, R91, R72, !PT ;  /* 0x000000485b487209 */ /* 0x000fc60007810000 */
        /* <DEDUP_REMOVED lines=119> */
[----:B------:R0:W-:Y:S01]  /*25e0*/  MUFU.TANH R8, R79 ;  /* 0x0000004f00087308 */ /* 0x0001e20000002400 */
[----:B--2---:R-:W-:-:S04]  /*25f0*/  FSEL R129, R10, -INF , P1 ;  /* 0xff8000000a817808 */ /* 0x004fc80000800000 */
[----:B------:R-:W-:-:S03]  /*2600*/  FMNMX.FTZ R72, R129, R72, !PT ;  /* 0x0000004881487209 */ /* 0x000fc60007810000 */
[----:B------:R-:W1:Y:S01]  /*2610*/  MUFU.TANH R82, R82 ;  /* 0x0000005200527308 */ /* 0x000e620000002400 */
[----:B0-----:R-:W-:Y:S01]  /*2620*/  FSEL R79, R78, -INF , P6 ;  /* 0xff8000004e4f7808 */ /* 0x001fe20003000000 */
[----:B------:R-:W0:Y:S03]  /*2630*/  SHFL.BFLY PT, R15, R72, 0x2, 0x1f ;  /* 0x0c401f00480f7f89 */ /* 0x000e2600000e0000 */
[----:B------:R-:W-:-:S03]  /*2640*/  FMNMX.FTZ R20, R79, R20, !PT ;  /* 0x000000144f147209 */ /* 0x000fc60007810000 */
[----:B------:R-:W-:Y:S08]  /*2650*/  MUFU.TANH R86, R86 ;  /* 0x0000005600567308 */ /* 0x000ff00000002400 */
[----:B------:R-:W-:Y:S01]  /*2660*/  MUFU.TANH R12, R87 ;  /* 0x00000057000c7308 */ /* 0x000fe20000002400 */
[----:B0-----:R-:W-:-:S05]  /*2670*/  FMNMX.FTZ R10, R72, R15, !PT ;  /* 0x0000000f480a7209 */ /* 0x001fca0007810000 */
[----:B------:R-:W0:Y:S02]  /*2680*/  SHFL.BFLY PT, R15, R10, 0x1, 0x1f ;  /* 0x0c201f000a0f7f89 */ /* 0x000e2400000e0000 */
[----:B0-----:R-:W-:Y:S02]  /*2690*/  FMNMX.FTZ R15, R10, R15, !PT ;  /* 0x0000000f0a0f7209 */ /* 0x001fe40007810000 */
[----:B------:R1:W0:Y:S02]  /*26a0*/  MUFU.TANH R10, R83 ;  /* 0x00000053000a7308 */ /* 0x0002240000002400 */
[C---:B------:R-:W-:Y:S01]  /*26b0*/  FSETP.NEU.FTZ.AND P0, PT, R15.reuse, -INF , PT ;  /* 0xff8000000f00780b */ /* 0x040fe20003f1d000 */
[----:B------:R-:W-:-:S05]  /*26c0*/  FMUL.FTZ R6, R15, R14 ;  /* 0x0000000e0f067220 */ /* 0x000fca0000410000 */
[----:B------:R-:W-:Y:S02]  /*26d0*/  FSEL R6, R6, RZ, P0 ;  /* 0x000000ff06067208 */ /* 0x000fe40000000000 */
[----:B-1----:R-:W-:Y:S02]  /*26e0*/  FSEL R83, R82, -INF , P4 ;  /* 0xff80000052537808 */ /* 0x002fe40002000000 */
[----:B------:R-:W-:Y:S01]  /*26f0*/  ISETP.NE.AND P0, PT, R88, RZ, PT ;  /* 0x000000ff5800720c */ /* 0x000fe20003f05270 */
[-CC-:B------:R-:W-:Y:S01]  /*2700*/  FFMA.FTZ R126, R71, R14.reuse, -R6.reuse ;  /* 0x0000000e477e7223 */ /* 0x180fe20000010806 */
[-CC-:B------:R-:W-:Y:S01]  /*2710*/  FFMA.FTZ R71, R81, R14.reuse, -R6.reuse ;  /* 0x0000000e51477223 */ /* 0x180fe20000010806 */
[----:B------:R-:W-:Y:S01]  /*2720*/  FSEL R81, R8, -INF , P5 ;  /* 0xff80000008517808 */ /* 0x000fe20002800000 */
[-CC-:B------:R-:W-:Y:S01]  /*2730*/  FFMA.FTZ R132, R89, R14.reuse, -R6.reuse ;  /* 0x0000000e59847223 */ /* 0x180fe20000010806 */
[----:B0-----:R-:W-:Y:S01]  /*2740*/  FSEL R87, R10, -INF , P3 ;  /* 0xff8000000a577808 */ /* 0x001fe20001800000 */
        /* <DEDUP_REMOVED lines=20> */
[-CC-:B------:R-:W-:Y:S01]  /*2890*/  FFMA.FTZ R69, R75, R14.reuse, -R6.reuse ;  /* 0x0000000e4b457223 */ /* 0x180fe20000010806 */
[-CC-:B------:R-:W-:Y:S01]  /*28a0*/  FFMA.FTZ R128, R77, R14.reuse, -R6.reuse ;  /* 0x0000000e4d807223 */ /* 0x180fe20000010806 */
[----:B------:R-:W1:Y:S01]  /*28b0*/  SHFL.BFLY PT, R31, R20, 0x2, 0x1f ;  /* 0x0c401f00141f7f89 */ /* 0x000e6200000e0000 */
        /* <DEDUP_REMOVED lines=12> */
[-CC-:B------:R-:W-:Y:S01]  /*2980*/  FFMA.FTZ R144, R113, R14.reuse, -R6.reuse ;  /* 0x0000000e71907223 */ /* 0x180fe20000010806 */
[-CC-:B------:R-:W-:Y:S01]  /*2990*/  FFMA.FTZ R99, R115, R14.reuse, -R6.reuse ;  /* 0x0000000e73637223 */ /* 0x180fe20000010806 */
[-CC-:B------:R-:W-:Y:S01]  /*29a0*/  FFMA.FTZ R146, R117, R14.reuse, -R6.reuse ;  /* 0x0000000e75927223 */ /* 0x180fe20000010806 */
[-CC-:B------:R-:W-:Y:S01]  /*29b0*/  FFMA.FTZ R103, R125, R14.reuse, -R6.reuse ;  /* 0x0000000e7d677223 */ /* 0x180fe20000010806 */
[-CC-:B------:R-:W-:Y:S01]  /*29c0*/  FFMA.FTZ R150, R127, R14.reuse, -R6.reuse ;  /* 0x0000000e7f967223 */ /* 0x180fe20000010806 */
[----:B------:R-:W-:Y:S01]  /*29d0*/  FFMA.FTZ R105, R129, R14, -R6 ;  /* 0x0000000e81697223 */ /* 0x000fe20000010806 */
[--C-:B------:R-:W-:Y:S01]  /*29e0*/  IMAD.MOV.U32 R117, RZ, RZ, R119.reuse ;  /* 0x000000ffff757224 */ /* 0x100fe200078e0077 */
[----:B------:R-:W4:Y:S01]  /*29f0*/  MUFU.EX2 R124, R124 ;  /* 0x0000007c007c7308 */ /* 0x000f220000000800 */
[--C-:B------:R-:W-:Y:S01]  /*2a00*/  IMAD.MOV.U32 R115, RZ, RZ, R119.reuse ;  /* 0x000000ffff737224 */ /* 0x100fe200078e0077 */
[----:B------:R-:W-:Y:S01]  /*2a10*/  MOV R113, R119 ;  /* 0x0000007700717202 */ /* 0x000fe20000000f00 */
[--C-:B------:R-:W-:Y:S01]  /*2a20*/  IMAD.MOV.U32 R111, RZ, RZ, R119.reuse ;  /* 0x000000ffff6f7224 */ /* 0x100fe200078e0077 */
[----:B-1----:R-:W-:Y:S01]  /*2a30*/  FMNMX.FTZ R8, R20, R31, !PT ;  /* 0x0000001f14087209 */ /* 0x002fe20007810000 */
[--C-:B------:R-:W-:Y:S01]  /*2a40*/  IMAD.MOV.U32 R109, RZ, RZ, R119.reuse ;  /* 0x000000ffff6d7224 */ /* 0x100fe200078e0077 */
[----:B------:R-:W-:Y:S01]  /*2a50*/  MOV R88, R119 ;  /* 0x0000007700587202 */ /* 0x000fe20000000f00 */
[----:B------:R-:W-:Y:S01]  /*2a60*/  IMAD.MOV.U32 R107, RZ, RZ, R119 ;  /* 0x000000ffff6b7224 */ /* 0x000fe200078e0077 */
[----:B------:R-:W1:Y:S01]  /*2a70*/  MUFU.EX2 R67, R67 ;  /* 0x0000004300437308 */ /* 0x000e620000000800 */
[----:B------:R-:W5:Y:S07]  /*2a80*/  SHFL.BFLY PT, R31, R8, 0x1, 0x1f ;  /* 0x0c201f00081f7f89 */ /* 0x000f6e00000e0000 */
[----:B------:R-:W1:Y:S08]  /*2a90*/  MUFU.EX2 R126, R126 ;  /* 0x0000007e007e7308 */ /* 0x000e700000000800 */
[----:B------:R-:W1:Y:S08]  /*2aa0*/  MUFU.EX2 R69, R69 ;  /* 0x0000004500457308 */ /* 0x000e700000000800 */
[----:B------:R-:W-:Y:S01]  /*2ab0*/  MUFU.EX2 R128, R128 ;  /* 0x0000008000807308 */ /* 0x000fe20000000800 */
[----:B-----5:R-:W-:-:S04]  /*2ac0*/  FMNMX.FTZ R31, R8, R31, !PT ;  /* 0x0000001f081f7209 */ /* 0x020fc80007810000 */
[C---:B------:R-:W-:Y:S01]  /*2ad0*/  FSETP.NEU.FTZ.AND P1, PT, R31.reuse, -INF , PT ;  /* 0xff8000001f00780b */ /* 0x040fe20003f3d000 */
[----:B------:R-:W-:Y:S02]  /*2ae0*/  FMUL.FTZ R26, R31, R14 ;  /* 0x0000000e1f1a7220 */ /* 0x000fe40000410000 */
[----:B------:R-:W-:Y:S03]  /*2af0*/  MUFU.EX2 R71, R71 ;  /* 0x0000004700477308 */ /* 0x000fe60000000800 */
[----:B------:R-:W-:Y:S02]  /*2b00*/  FSEL R26, R26, RZ, P1 ;  /* 0x000000ff1a1a7208 */ /* 0x000fe40000800000 */
[----:B------:R-:W-:-:S03]  /*2b10*/  PLOP3.LUT P1, PT, PT, PT, UP0, 0x80, 0x0 ;  /* 0x000000000000781c */ /* 0x000fc60003f2f008 */
[-CC-:B------:R-:W-:Y:S01]  /*2b20*/  FFMA.FTZ R121, R3, R14.reuse, -R26.reuse ;  /* 0x0000000e03797223 */ /* 0x180fe2000001081a */
[-CC-:B------:R-:W-:Y:S01]  /*2b30*/  FFMA.FTZ R4, R4, R14.reuse, -R26.reuse ;  /* 0x0000000e04047223 */ /* 0x180fe2000001081a */
[-CC-:B------:R-:W-:Y:S01]  /*2b40*/  FFMA.FTZ R123, R5, R14.reuse, -R26.reuse ;  /* 0x0000000e057b7223 */ /* 0x180fe2000001081a */
[----:B0-----:R-:W-:Y:S01]  /*2b50*/  FADD.FTZ R3, R120, R63 ;  /* 0x0000003f78037221 */ /* 0x001fe20000010000 */
[-CC-:B------:R-:W-:Y:S01]  /*2b60*/  FFMA.FTZ R6, R7, R14.reuse, -R26.reuse ;  /* 0x0000000e07067223 */ /* 0x180fe2000001081a */
[-CC-:B------:R-:W-:Y:S01]  /*2b70*/  FFMA.FTZ R125, R9, R14.reuse, -R26.reuse ;  /* 0x0000000e097d7223 */ /* 0x180fe2000001081a */
[----:B------:R-:W-:Y:S01]  /*2b80*/  MUFU.EX2 R121, R121 ;  /* 0x0000007900797308 */ /* 0x000fe20000000800 */
[----:B--2---:R-:W-:Y:S01]  /*2b90*/  FADD.FTZ R30, R122, R3 ;  /* 0x000000037a1e7221 */ /* 0x004fe20000010000 */
        /* <DEDUP_REMOVED lines=11> */
[----:B-1----:R-:W-:Y:S01]  /*2c50*/  FADD.FTZ R3, R67, R32 ;  /* 0x0000002043037221 */ /* 0x002fe20000010000 */
[-CC-:B------:R-:W-:Y:S01]  /*2c60*/  FFMA.FTZ R24, R37, R14.reuse, -R26.reuse ;  /* 0x0000000e25187223 */ /* 0x180fe2000001081a */
[-CC-:B------:R-:W-:Y:S01]  /*2c70*/  FFMA.FTZ R135, R39, R14.reuse, -R26.reuse ;  /* 0x0000000e27877223 */ /* 0x180fe2000001081a */
[----:B------:R-:W1:Y:S01]  /*2c80*/  MUFU.EX2 R123, R123 ;  /* 0x0000007b007b7308 */ /* 0x000e620000000800 */
[----:B------:R-:W-:Y:S01]  /*2c90*/  FADD.FTZ R32, R126, R3 ;  /* 0x000000037e207221 */ /* 0x000fe20000010000 */
        /* <DEDUP_REMOVED lines=24> */
[----:B------:R-:W-:Y:S01]  /*2e20*/  FFMA.FTZ R93, R93, R14, -R26 ;  /* 0x0000000e5d5d7223 */ /* 0x000fe2000001081a */
[----:B------:R-:W-:-:S02]  /*2e30*/  F2FP.F16.F32.PACK_AB R121, R4, R121 ;  /* 0x000000790479723e */ /* 0x000fc400000000ff */
[----:B------:R-:W-:Y:S02]  /*2e40*/  F2FP.F16.F32.PACK_AB R123, R6, R123 ;  /* 0x0000007b067b723e */ /* 0x000fe400000000ff */
[----:B------:R-:W-:Y:S01]  /*2e50*/  F2FP.F16.F32.PACK_AB R120, R63, R120 ;  /* 0x000000783f78723e */ /* 0x000fe200000000ff */
[----:B------:R-:W2:Y:S01]  /*2e60*/  MUFU.EX2 R130, R130 ;  /* 0x0000008200827308 */ /* 0x000ea20000000800 */
[----:B0-----:R-:W-:Y:S01]  /*2e70*/  FADD.FTZ R3, R125, R34 ;  /* 0x000000227d037221 */ /* 0x001fe20000010000 */
[----:B------:R-:W-:Y:S02]  /*2e80*/  F2FP.F16.F32.PACK_AB R122, R65, R122 ;  /* 0x0000007a417a723e */ /* 0x000fe400000000ff */
[----:B------:R-:W-:Y:S02]  /*2e90*/  F2FP.F16.F32.PACK_AB R124, R67, R124 ;  /* 0x0000007c437c723e */ /* 0x000fe400000000ff */
[----:B------:R-:W-:Y:S02]  /*2ea0*/  F2FP.F16.F32.PACK_AB R126, R69, R126 ;  /* 0x0000007e457e723e */ /* 0x000fe400000000ff */
[----:B------:R-:W0:Y:S01]  /*2eb0*/  MUFU.EX2 R127, R127 ;  /* 0x0000007f007f7308 */ /* 0x000e220000000800 */
[----:B-1----:R-:W-:Y:S01]  /*2ec0*/  FADD.FTZ R36, R8, R3 ;  /* 0x0000000308247221 */ /* 0x002fe20000010000 */
[----:B------:R-:W-:-:S02]  /*2ed0*/  F2FP.F16.F32.PACK_AB R128, R71, R128 ;  /* 0x000000804780723e */ /* 0x000fc400000000ff */
[----:B------:R-:W-:-:S04]  /*2ee0*/  F2FP.F16.F32.PACK_AB R125, R8, R125 ;  /* 0x0000007d087d723e */ /* 0x000fc800000000ff */
[----:B------:R-:W1:Y:S01]  /*2ef0*/  MUFU.EX2 R73, R73 ;  /* 0x0000004900497308 */ /* 0x000e620000000800 */
[----:B--2---:R-:W-:-:S07]  /*2f00*/  FADD.FTZ R34, R130, R5 ;  /* 0x0000000582227221 */ /* 0x004fce0000010000 */
[----:B------:R-:W2:Y:S01]  /*2f10*/  MUFU.EX2 R10, R10 ;  /* 0x0000000a000a7308 */ /* 0x000ea20000000800 */
[----:B0-----:R-:W-:-:S07]  /*2f20*/  FADD.FTZ R3, R127, R36 ;  /* 0x000000247f037221 */ /* 0x001fce0000010000 */
[----:B------:R-:W0:Y:S01]  /*2f30*/  MUFU.EX2 R132, R132 ;  /* 0x0000008400847308 */ /* 0x000e220000000800 */
[----:B-1----:R-:W-:Y:S01]  /*2f40*/  FADD.FTZ R5, R73, R34 ;  /* 0x0000002249057221 */ /* 0x002fe20000010000 */
[----:B------:R-:W-:Y:S01]  /*2f50*/  FFMA.FTZ R34, R53, R14, -R26 ;  /* 0x0000000e35227223 */ /* 0x000fe2000001081a */
[----:B------:R-:W-:-:S05]  /*2f60*/  F2FP.F16.F32.PACK_AB R130, R73, R130 ;  /* 0x000000824982723e */ /* 0x000fca00000000ff */
        /* <DEDUP_REMOVED lines=61> */
[----:B------:R-:W-:Y:S01]  /*3340*/  F2FP.F16.F32.PACK_AB R142, R97, R142 ;  /* 0x0000008e618e723e */ /* 0x000fe200000000ff */
[----:B------:R-:W-:-:S05]  /*3350*/  IMAD.MOV.U32 R97, RZ, RZ, R119 ;  /* 0x000000ffff617224 */ /* 0x000fca00078e0077 */
        /* <DEDUP_REMOVED lines=48> */
[----:B------:R1:W3:Y:S01]  /*3660*/  MUFU.EX2 R4, R93 ;  /* 0x0000005d00047308 */ /* 0x0002e20000000800 */
[----:B--2---:R-:W-:Y:S01]  /*3670*/  FADD.FTZ R5, R89, R6 ;  /* 0x0000000659057221 */ /* 0x004fe20000010000 */
[C---:B0-----:R-:W-:Y:S01]  /*3680*/  FADD.FTZ R3, R105.reuse, R42 ;  /* 0x0000002a69037221 */ /* 0x041fe20000010000 */
[----:B------:R-:W-:Y:S01]  /*3690*/  F2FP.F16.F32.PACK_AB R150, R105, R150 ;  /* 0x000000966996723e */ /* 0x000fe200000000ff */
[--C-:B------:R-:W-:Y:S02]  /*36a0*/  IMAD.MOV.U32 R105, RZ, RZ, R119.reuse ;  /* 0x000000ffff697224 */ /* 0x100fe400078e0077 */
[----:B-1----:R-:W-:Y:S01]  /*36b0*/  IMAD.MOV.U32 R93, RZ, RZ, R119 ;  /* 0x000000ffff5d7224 */ /* 0x002fe200078e0077 */
[C---:B---3--:R-:W-:Y:S01]  /*36c0*/  F2FP.F16.F32.PACK_AB R151, R4.reuse, R89 ;  /* 0x000000590497723e */ /* 0x048fe200000000ff */
        /* <DEDUP_REMOVED lines=21> */
[----:B------:R-:W-:Y:S01]  /*3820*/  UIADD3 UR47, UR47, -0x2, URZ ;  /* 0xfffffffe2f2f7890 */ /* 0x000fe2000fffe03f */
[----:B------:R-:W-:Y:S01]  /*3830*/  UMOV UR22, UR37 ;  /* 0x0000002500167c82 */ /* 0x000fe20008000000 */
[----:B------:R-:W-:Y:S01]  /*3840*/  UMOV UR21, UR38 ;  /* 0x0000002600157c82 */ /* 0x000fe20008000000 */
[----:B------:R-:W-:-:S09]  /*3850*/  ULDC UR23, c[0x0][0x9d8] ;  /* 0x0002760000177ab9 */ /* 0x000fd20000000800 */
.L_x_12758:
[----:B------:R-:W-:Y:S01]  /*3860*/  ISETP.NE.AND P2, PT, RZ, UR42, PT ;  /* 0x0000002aff007c0c */ /* 0x000fe2000bf45270 */
[----:B------:R-:W-:-:S04]  /*3870*/  UISETP.NE.AND UP0, UPT, UR21, 0x1, UPT ;  /* 0x000000011500788c */ /* 0x000fc8000bf05270 */
[----:B------:R-:W-:-:S04]  /*3880*/  USEL UR37, URZ, 0x1, UP0 ;  /* 0x000000013f257887 */ /* 0x000fc80008000000 */
[----:B------:R-:W-:-:S04]  /*3890*/  ULOP3.LUT UR37, UR22, UR37, URZ, 0x3c, !UPT ;  /* 0x0000002516257292 */ /* 0x000fc8000f8e3c3f */
[----:B------:R-:W-:Y:S08]  /*38a0*/  @P2 BRA `(.L_x_12748) ;  /* 0x0000000000382947 */ /* 0x000ff00003800000 */
[----:B------:R-:W-:Y:S05]  /*38b0*/  @!P0 BRA `(.L_x_12749) ;  /* 0x0000000000048947 */ /* 0x000fea0003800000 */
[----:B------:R-:W-:Y:S01]  /*38c0*/  BPT.TRAP 0x1 ;  /* 0x000000040000795c */ /* 0x000fe20000300000 */
.L_x_12749:
        /* <DEDUP_REMOVED lines=9> */
.L_x_12750:
[----:B-1----:R-:W-:Y:S05]  /*3960*/  @P1 BRA `(.L_x_12748) ;  /* 0x0000000000081947 */ /* 0x002fea0003800000 */
[----:B------:R-:W1:Y:S02]  /*3970*/  SYNCS.PHASECHK.TRANS64.TRYWAIT P1, [UR6+0x16830], R6 ;  /* 0x01683006ff0075a7 */ /* 0x000e640008020146 */
[----:B-1----:R-:W-:Y:S05]  /*3980*/  @!P1 BRA `(.L_x_12751) ;  /* 0x0000007400849947 */ /* 0x002fea0003800000 */
.L_x_12748:
        /* <DEDUP_REMOVED lines=9> */
[----:B------:R-:W-:-:S04]  /*3a20*/  ULEA UR18, UR38, UR20, 0xa ;  /* 0x0000001426127291 */ /* 0x000fc8000f8e503f */
[----:B------:R-:W-:Y:S02]  /*3a30*/  UIADD3 UR6, UR18, 0x2, URZ ;  /* 0x0000000212067890 */ /* 0x000fe4000fffe03f */
[----:B------:R-:W-:Y:S02]  /*3a40*/  UIADD3 UR10, UR18, 0x4, URZ ;  /* 0x00000004120a7890 */ /* 0x000fe4000fffe03f */
[----:B------:R-:W-:Y:S01]  /*3a50*/  UIADD3 UR14, UR18, 0x6, URZ ;  /* 0x00000006120e7890 */ /* 0x000fe2000fffe03f */
        /* <DEDUP_REMOVED lines=15> */
.L_x_12753:
[----:B------:R-:W-:Y:S01]  /*3b50*/  ULEA UR6, UR21, UR44, 0x3 ;  /* 0x0000002c15067291 */ /* 0x000fe2000f8e183f */
[----:B------:R-:W-:-:S05]  /*3b60*/  IMAD.U32 R6, RZ, RZ, UR22 ;  /* 0x00000016ff067e24 */ /* 0x000fca000f8e00ff */
[----:B------:R-:W-:-:S04]  /*3b70*/  SHF.L.U32 R6, R6, 0x1f, RZ ;  /* 0x0000001f06067819 */ /* 0x000fc800000006ff */
[----:B------:R0:W1:Y:S01]  /*3b80*/  SYNCS.PHASECHK.TRANS64.TRYWAIT P1, [UR6+0x16850], R6 ;  /* 0x01685006ff0075a7 */ /* 0x0000620008020146 */
[----:B------:R-:W-:Y:S05]  /*3b90*/  @!P0 BRA `(.L_x_12754) ;  /* 0x0000000000048947 */ /* 0x000fea0003800000 */
[----:B------:R-:W-:Y:S01]  /*3ba0*/  BPT.TRAP 0x1 ;  /* 0x000000040000795c */ /* 0x000fe20000300000 */
.L_x_12754:
[----:B-1----:R-:W-:Y:S05]  /*3bb0*/  @P1 BRA `(.L_x_12752) ;  /* 0x0000000000081947 */ /* 0x002fea0003800000 */
[----:B------:R-:W1:Y:S02]  /*3bc0*/  SYNCS.PHASECHK.TRANS64.TRYWAIT P1, [UR6+0x16850], R6 ;  /* 0x01685006ff0075a7 */ /* 0x000e640008020146 */
[----:B-1----:R-:W-:Y:S05]  /*3bd0*/  @!P1 BRA `(.L_x_12755) ;  /* 0x0000007400089947 */ /* 0x002fea0003800000 */
.L_x_12752:
[----:B------:R-:W-:Y:S01]  /*3be0*/  UIADD3 UR6, UR44, 0x400, URZ ;  /* 0x000004002c067890 */ /* 0x000fe2000fffe03f */
[----:B------:R-:W-:Y:S01]  /*3bf0*/  WARPGROUP.ARRIVE ;  /* 0x00000000000079c5 */ /* 0x000fe20000000000 */
[----:B------:R-:W-:-:S05]  /*3c00*/  UMOV UR7, 0x40000040 ;  /* 0x4000004000077882 */ /* 0x000fca0000000000 */
[----:B-1----:R-:W1:Y:S01]  /*3c10*/  S2R R7, SR_TID.X ;  /* 0x0000000000077919 */ /* 0x002e620000002100 */
[----:B------:R-:W-:Y:S01]  /*3c20*/  USHF.R.U32.HI UR6, URZ, 0x4, UR6 ;  /* 0x000000043f067899 */ /* 0x000fe20008011606 */
[----:B0-----:R-:W-:-:S03]  /*3c30*/  VIADD R6, R18, 0x9 ;  /* 0x0000000912067836 */ /* 0x001fc60000000000 */
[----:B------:R-:W-:-:S04]  /*3c40*/  ULOP3.LUT UR6, UR6, 0x3fff, URZ, 0xc0, !UPT ;  /* 0x00003fff06067892 */ /* 0x000fc8000f8ec03f */
[----:B------:R-:W-:-:S07]  /*3c50*/  ULEA UR10, UR21, UR6, 0xa ;  /* 0x00000006150a7291 */ /* 0x000fce000f8e503f */
[----:B------:R-:W-:Y:S02]  /*3c60*/  UMOV UR6, UR10 ;  /* 0x0000000a00067c82 */ /* 0x000fe40008000000 */
[----:B------:R-:W-:Y:S01]  /*3c70*/  HGMMA.64x64x16.F32 R88, R120, gdesc[UR4].tnspB, R88, gsb0 ;  /* 0x40e0000478587df0 */ /* 0x000fe20008000858 */
[----:B------:R-:W-:Y:S01]  /*3c80*/  UIADD3 UR6, UR10, 0x80, URZ ;  /* 0x000000800a067890 */ /* 0x000fe2000fffe03f */
[----:B------:R-:W-:Y:S01]  /*3c90*/  UMOV UR7, 0x40000040 ;  /* 0x4000004000077882 */ /* 0x000fe20000000000 */
[----:B-1----:R-:W-:-:S04]  /*3ca0*/  ISETP.GE.U32.AND P1, PT, R7, 0x180, PT ;  /* 0x000001800700780c */ /* 0x002fc80003f26070 */
[----:B------:R-:W-:Y:S01]  /*3cb0*/  SEL R6, R6, 0x9, !P1 ;  /* 0x0000000906067807 */ /* 0x000fe20004800000 */
[----:B------:R-:W-:Y:S02]  /*3cc0*/  WARPGROUP.DEPBAR.LE gsb0, 0x0 ;  /* 0x00008000000079c5 */ /* 0x000fe40000010000 */
[----:B------:R-:W-:-:S06]  /*3cd0*/  WARPGROUP.ARRIVE ;  /* 0x00000000000079c5 */ /* 0x000fcc0000000000 */
[----:B------:R-:W-:Y:S01]  /*3ce0*/  HGMMA.64x64x16.F32 R88, R124, gdesc[UR4].tnspB, R88, gsb0 ;  /* 0x40e000047c587df0 */ /* 0x000fe20008000858 */
[----:B------:R-:W-:Y:S01]  /*3cf0*/  UIADD3 UR6, UR10, 0x100, URZ ;  /* 0x000001000a067890 */ /* 0x000fe2000fffe03f */
[----:B------:R-:W-:Y:S01]  /*3d00*/  UMOV UR7, 0x40000040 ;  /* 0x4000004000077882 */ /* 0x000fe20000000000 */
        /* <DEDUP_REMOVED lines=27> */
[----:B------:R-:W-:Y:S03]  /*3ec0*/  HGMMA.64x64x16.F32 R88, R148, gdesc[UR4].tnspB, R88, gsb0 ;  /* 0x40e0000494587df0 */ /* 0x000fe60008000858 */
[----:B------:R-:W-:Y:S02]  /*3ed0*/  WARPGROUP.DEPBAR.LE gsb0, 0x0 ;  /* 0x00008000000079c5 */ /* 0x000fe40000010000 */
[----:B------:R0:W-:Y:S06]  /*3ee0*/  BAR.ARV R6, 0x100 ;  /* 0x000400060000751d */ /* 0x0001ec0000002000 */
[----:B------:R-:W-:Y:S05]  /*3ef0*/  @!P0 BRA `(.L_x_12756) ;  /* 0x0000000000048947 */ /* 0x000fea0003800000 */
[----:B------:R-:W-:Y:S01]  /*3f00*/  BPT.TRAP 0x1 ;  /* 0x000000040000795c */ /* 0x000fe20000300000 */
.L_x_12756:
[----:B------:R-:W-:Y:S01]  /*3f10*/  FMUL.FTZ R7, R24, UR23 ;  /* 0x0000001718077c20 */ /* 0x000fe20008410000 */
[----:B0-----:R-:W-:Y:S01]  /*3f20*/  FMUL.FTZ R6, R25, UR23 ;  /* 0x0000001719067c20 */ /* 0x001fe20008410000 */
        /* <DEDUP_REMOVED lines=70> */
[----:B------:R-:W-:-:S04]  /*4390*/  ULEA UR6, UR38, UR44, 0x3 ;  /* 0x0000002c26067291 */ /* 0x000fc8000f8e183f */
[----:B------:R-:W-:Y:S02]  /*43a0*/  UIADD3 UR6, UR6, 0x16840, URZ ;  /* 0x0001684006067890 */ /* 0x000fe4000fffe03f */
[----:B------:R-:W0:Y:S01]  /*43b0*/  MUFU.TANH R25, R25 ;  /* 0x0000001900197308 */ /* 0x000e220000002400 */
[----:B-1----:R-:W-:Y:S01]  /*43c0*/  FMNMX.FTZ R14, R21, R14, !PT ;  /* 0x0000000e150e7209 */ /* 0x002fe20007810000 */
[----:B------:R-:W-:-:S06]  /*43d0*/  UPRMT UR6, UR41, 0x654, UR6 ;  /* 0x0000065429067896 */ /* 0x000fcc0008000006 */
[----:B------:R-:W1:Y:S01]  /*43e0*/  MUFU.TANH R27, R27 ;  /* 0x0000001b001b7308 */ /* 0x000e620000002400 */
[----:B--2---:R-:W-:Y:S01]  /*43f0*/  FMNMX.FTZ R32, R13, R30, !PT ;  /* 0x0000001e0d207209 */ /* 0x004fe20007810000 */
[----:B------:R-:W-:Y:S01]  /*4400*/  FMUL.FTZ R30, R76, UR23 ;  /* 0x000000174c1e7c20 */ /* 0x000fe20008410000 */
        /* <DEDUP_REMOVED lines=116> */
[----:B0-----:R-:W-:Y:S02]  /*4b50*/  FMNMX.FTZ R44, R83, R14, !PT ;  /* 0x0000000e532c7209 */ /* 0x001fe40007810000 */
[----:B------:R-:W0:Y:S03]  /*4b60*/  LDC R14, c[0x0][0x988] ;  /* 0x00026200ff0e7b82 */ /* 0x000e260000000800 */
[----:B------:R-:W2:Y:S01]  /*4b70*/  SHFL.BFLY PT, R31, R44, 0x2, 0x1f ;  /* 0x0c401f002c1f7f89 */ /* 0x000ea200000e0000 */
[----:B-1----:R-:W-:-:S05]  /*4b80*/  FMNMX.FTZ R46, R42, R15, !PT ;  /* 0x0000000f2a2e7209 */ /* 0x002fca0007810000 */
[----:B------:R-:W1:Y:S01]  /*4b90*/  SHFL.BFLY PT, R15, R46, 0x1, 0x1f ;  /* 0x0c201f002e0f7f89 */ /* 0x000e6200000e0000 */
[----:B--2---:R-:W-:-:S05]  /*4ba0*/  FMNMX.FTZ R48, R44, R31, !PT ;  /* 0x0000001f2c307209 */ /* 0x004fca0007810000 */
[----:B------:R-:W2:Y:S01]  /*4bb0*/  SHFL.BFLY PT, R31, R48, 0x1, 0x1f ;  /* 0x0c201f00301f7f89 */ /* 0x000ea200000e0000 */
[----:B-1----:R-:W-:-:S05]  /*4bc0*/  FMNMX.FTZ R15, R46, R15, !PT ;  /* 0x0000000f2e0f7209 */ /* 0x002fca0007810000 */
[C---:B0-----:R-:W-:Y:S01]  /*4bd0*/  FMUL.FTZ R42, R15.reuse, R14 ;  /* 0x0000000e0f2a7220 */ /* 0x041fe20000410000 */
[----:B------:R-:W-:-:S03]  /*4be0*/  FADD.FTZ R85, -R15, R0 ;  /* 0x000000000f557221 */ /* 0x000fc60000010100 */
[-CC-:B------:R-:W-:Y:S01]  /*4bf0*/  FFMA.FTZ R142, R20, R14.reuse, -R42.reuse ;  /* 0x0000000e148e7223 */ /* 0x180fe2000001082a */
[-CC-:B------:R-:W-:Y:S01]  /*4c00*/  FFMA.FTZ R7, R7, R14.reuse, -R42.reuse ;  /* 0x0000000e07077223 */ /* 0x180fe2000001082a */
[-CC-:B------:R-:W-:Y:S01]  /*4c10*/  FFMA.FTZ R126, R121, R14.reuse, -R42.reuse ;  /* 0x0000000e797e7223 */ /* 0x180fe2000001082a */
[-C--:B------:R-:W-:Y:S01]  /*4c20*/  FMUL.FTZ R85, R85, R14.reuse ;  /* 0x0000000e55557220 */ /* 0x080fe20000410000 */
[-CC-:B------:R-:W-:Y:S01]  /*4c30*/  FFMA.FTZ R120, R6, R14.reuse, -R42.reuse ;  /* 0x0000000e06787223 */ /* 0x180fe2000001082a */
[-CC-:B------:R-:W-:Y:S01]  /*4c40*/  FFMA.FTZ R122, R10, R14.reuse, -R42.reuse ;  /* 0x0000000e0a7a7223 */ /* 0x180fe2000001082a */
[-CC-:B------:R-:W-:Y:S01]  /*4c50*/  FFMA.FTZ R157, R123, R14.reuse, -R42.reuse ;  /* 0x0000000e7b9d7223 */ /* 0x180fe2000001082a */
[----:B--2---:R-:W-:Y:S01]  /*4c60*/  FMNMX.FTZ R31, R48, R31, !PT ;  /* 0x0000001f301f7209 */ /* 0x004fe20007810000 */
[----:B------:R-:W-:Y:S01]  /*4c70*/  MUFU.EX2 R7, R7 ;  /* 0x0000000700077308 */ /* 0x000fe20000000800 */
[-CC-:B------:R-:W-:Y:S01]  /*4c80*/  FFMA.FTZ R10, R11, R14.reuse, -R42.reuse ;  /* 0x0000000e0b0a7223 */ /* 0x180fe2000001082a */
[-CC-:B------:R-:W-:Y:S01]  /*4c90*/  FFMA.FTZ R124, R21, R14.reuse, -R42.reuse ;  /* 0x0000000e157c7223 */ /* 0x180fe2000001082a */
[-C--:B------:R-:W-:Y:S01]  /*4ca0*/  FFMA.FTZ R128, R125, R14.reuse, -R42 ;  /* 0x0000000e7d807223 */ /* 0x080fe2000001082a */
[C---:B------:R-:W-:Y:S01]  /*4cb0*/  FADD.FTZ R87, -R31.reuse, R4 ;  /* 0x000000041f577221 */ /* 0x040fe20000010100 */
[-C--:B------:R-:W-:Y:S01]  /*4cc0*/  FMUL.FTZ R20, R31, R14.reuse ;  /* 0x0000000e1f147220 */ /* 0x080fe20000410000 */
[-CC-:B------:R-:W-:Y:S01]  /*4cd0*/  FFMA.FTZ R6, R25, R14.reuse, -R42.reuse ;  /* 0x0000000e19067223 */ /* 0x180fe2000001082a */
[-C--:B------:R-:W-:Y:S01]  /*4ce0*/  FFMA.FTZ R155, R127, R14.reuse, -R42 ;  /* 0x0000000e7f9b7223 */ /* 0x080fe2000001082a */
[-C--:B------:R-:W-:Y:S01]  /*4cf0*/  FMUL.FTZ R0, R87, R14.reuse ;  /* 0x0000000e57007220 */ /* 0x080fe20000410000 */
[-CC-:B------:R-:W-:Y:S01]  /*4d00*/  FFMA.FTZ R121, R9, R14.reuse, -R20.reuse ;  /* 0x0000000e09797223 */ /* 0x180fe20000010814 */
[-CC-:B------:R-:W-:Y:S01]  /*4d10*/  FFMA.FTZ R8, R8, R14.reuse, -R20.reuse ;  /* 0x0000000e08087223 */ /* 0x180fe20000010814 */
[----:B------:R0:W1:Y:S01]  /*4d20*/  MUFU.EX2 R4, R85 ;  /* 0x0000005500047308 */ /* 0x0000620000000800 */
[-CC-:B------:R-:W-:Y:S01]  /*4d30*/  FFMA.FTZ R123, R12, R14.reuse, -R20.reuse ;  /* 0x0000000e0c7b7223 */ /* 0x180fe20000010814 */
[-CC-:B------:R-:W-:Y:S01]  /*4d40*/  FFMA.FTZ R12, R13, R14.reuse, -R20.reuse ;  /* 0x0000000e0d0c7223 */ /* 0x180fe20000010814 */
[-CC-:B------:R-:W-:Y:S01]  /*4d50*/  FFMA.FTZ R125, R27, R14.reuse, -R20.reuse ;  /* 0x0000000e1b7d7223 */ /* 0x180fe20000010814 */
[-C--:B------:R-:W-:Y:S01]  /*4d60*/  FFMA.FTZ R127, R33, R14.reuse, -R20 ;  /* 0x0000000e217f7223 */ /* 0x080fe20000010814 */
[-CC-:B------:R-:W-:Y:S01]  /*4d70*/  FFMA.FTZ R87, R151, R14.reuse, -R42.reuse ;  /* 0x0000000e97577223 */ /* 0x180fe2000001082a */
[-CC-:B------:R-:W-:Y:S01]  /*4d80*/  FFMA.FTZ R151, R40, R14.reuse, -R42.reuse ;  /* 0x0000000e28977223 */ /* 0x180fe2000001082a */
[-CC-:B------:R-:W-:Y:S01]  /*4d90*/  FFMA.FTZ R144, R26, R14.reuse, -R42.reuse ;  /* 0x0000000e1a907223 */ /* 0x180fe2000001082a */
[----:B------:R-:W-:Y:S01]  /*4da0*/  MUFU.EX2 R0, R0 ;  /* 0x0000000000007308 */ /* 0x000fe20000000800 */
[-C--:B0-----:R-:W-:Y:S01]  /*4db0*/  FFMA.FTZ R85, R24, R14.reuse, -R42 ;  /* 0x0000000e18557223 */ /* 0x081fe2000001082a */
[-CC-:B------:R-:W-:Y:S01]  /*4dc0*/  FFMA.FTZ R24, R29, R14.reuse, -R20.reuse ;  /* 0x0000000e1d187223 */ /* 0x180fe20000010814 */
[-C--:B------:R-:W-:Y:S01]  /*4dd0*/  FFMA.FTZ R26, R35, R14.reuse, -R20 ;  /* 0x0000000e231a7223 */ /* 0x080fe20000010814 */
[-C--:B------:R-:W-:Y:S01]  /*4de0*/  FFMA.FTZ R130, R129, R14.reuse, -R42 ;  /* 0x0000000e81827223 */ /* 0x080fe2000001082a */
[-C--:B------:R-:W-:Y:S01]  /*4df0*/  FFMA.FTZ R129, R37, R14.reuse, -R20 ;  /* 0x0000000e25817223 */ /* 0x080fe20000010814 */
[-C--:B------:R-:W-:Y:S01]  /*4e00*/  FFMA.FTZ R25, R28, R14.reuse, -R42 ;  /* 0x0000000e1c197223 */ /* 0x080fe2000001082a */
[-C--:B------:R-:W-:Y:S01]  /*4e10*/  FFMA.FTZ R28, R39, R14.reuse, -R20 ;  /* 0x0000000e271c7223 */ /* 0x080fe20000010814 */
[----:B------:R-:W0:Y:S01]  /*4e20*/  MUFU.EX2 R121, R121 ;  /* 0x0000007900797308 */ /* 0x000e220000000800 */
[----:B-1----:R-:W-:Y:S01]  /*4e30*/  FFMA.FTZ R3, R4, R3, R7 ;  /* 0x0000000304037223 */ /* 0x002fe20000010007 */
[-CC-:B------:R-:W-:Y:S01]  /*4e40*/  FFMA.FTZ R132, R133, R14.reuse, -R42.reuse ;  /* 0x0000000e85847223 */ /* 0x180fe2000001082a */
[-C--:B------:R-:W-:Y:S01]  /*4e50*/  FFMA.FTZ R133, R135, R14.reuse, -R42 ;  /* 0x0000000e87857223 */ /* 0x080fe2000001082a */
[-C--:B------:R-:W-:Y:S01]  /*4e60*/  FFMA.FTZ R9, R41, R14.reuse, -R20 ;  /* 0x0000000e29097223 */ /* 0x080fe20000010814 */
        /* <DEDUP_REMOVED lines=12> */
[----:B0-----:R-:W-:Y:S01]  /*4f30*/  FFMA.FTZ R5, R0, R5, R121 ;  /* 0x0000000500057223 */ /* 0x001fe20000010079 */
[-CC-:B------:R-:W-:Y:S01]  /*4f40*/  FFMA.FTZ R148, R34, R14.reuse, -R42.reuse ;  /* 0x0000000e22947223 */ /* 0x180fe2000001082a */
[-CC-:B------:R-:W-:Y:S01]  /*4f50*/  FFMA.FTZ R11, R36, R14.reuse, -R42.reuse ;  /* 0x0000000e240b7223 */ /* 0x180fe2000001082a */
[-C--:B------:R-:W-:Y:S01]  /*4f60*/  FFMA.FTZ R150, R38, R14.reuse, -R42 ;  /* 0x0000000e26967223 */ /* 0x080fe2000001082a */
[-CC-:B------:R-:W-:Y:S01]  /*4f70*/  FFMA.FTZ R30, R43, R14.reuse, -R20.reuse ;  /* 0x0000000e2b1e7223 */ /* 0x180fe20000010814 */
[-CC-:B------:R-:W-:Y:S01]  /*4f80*/  FFMA.FTZ R13, R45, R14.reuse, -R20.reuse ;  /* 0x0000000e2d0d7223 */ /* 0x180fe20000010814 */
[-CC-:B------:R-:W-:Y:S01]  /*4f90*/  FFMA.FTZ R32, R47, R14.reuse, -R20.reuse ;  /* 0x0000000e2f207223 */ /* 0x180fe20000010814 */
        /* <DEDUP_REMOVED lines=12> */
[-CC-:B------:R-:W-:Y:S01]  /*5060*/  FFMA.FTZ R145, R69, R14.reuse, -R20.reuse ;  /* 0x0000000e45917223 */ /* 0x180fe20000010814 */
[-CC-:B------:R-:W-:Y:S01]  /*5070*/  FFMA.FTZ R147, R73, R14.reuse, -R20.reuse ;  /* 0x0000000e49937223 */ /* 0x180fe20000010814 */
[-CC-:B------:R-:W-:Y:S01]  /*5080*/  FFMA.FTZ R149, R77, R14.reuse, -R20.reuse ;  /* 0x0000000e4d957223 */ /* 0x180fe20000010814 */
[----:B------:R-:W-:Y:S01]  /*5090*/  FFMA.FTZ R35, R81, R14, -R20 ;  /* 0x0000000e51237223 */ /* 0x000fe20000010814 */
        /* <DEDUP_REMOVED lines=12> */
[----:B------:R-:W-:-:S06]  /*5160*/  FFMA.FTZ R40, R63, R14, -R20 ;  /* 0x0000000e3f287223 */ /* 0x000fcc0000010814 */
        /* <DEDUP_REMOVED lines=16> */
[----:B------:R-:W-:-:S06]  /*5270*/  FFMA.FTZ R42, R67, R14, -R20 ;  /* 0x0000000e432a7223 */ /* 0x000fcc0000010814 */
        /* <DEDUP_REMOVED lines=50> */
[-CC-:B------:R-:W-:Y:S01]  /*55a0*/  FFMA.FTZ R48, R79, R14.reuse, -R20.reuse ;  /* 0x0000000e4f307223 */ /* 0x180fe20000010814 */
[----:B------:R-:W-:-:S05]  /*55b0*/  FFMA.FTZ R20, R83, R14, -R20 ;  /* 0x0000000e53147223 */ /* 0x000fca0000010814 */
        /* <DEDUP_REMOVED lines=44> */
.L_x_12757:
        /* <DEDUP_REMOVED lines=76> */
.L_x_12747:
[----:B------:R-:W-:Y:S06]  /*5d40*/  BAR.ARV 0x8, 0x200 ;  /* 0x0208000000007b1d */ /* 0x000fec0000002000 */
[----:B------:R-:W-:Y:S05]  /*5d50*/  @!P0 BRA `(.L_x_12759) ;  /* 0x0000000000048947 */ /* 0x000fea0003800000 */
[----:B------:R-:W-:Y:S01]  /*5d60*/  BPT.TRAP 0x1 ;  /* 0x000000040000795c */ /* 0x000fe20000300000 */
.L_x_12759:
[----:B------:R-:W-:Y:S01]  /*5d70*/  ULEA UR4, UR38, UR44, 0x3 ;  /* 0x0000002c26047291 */ /* 0x000fe2000f8e183f */
[----:B------:R-:W-:-:S05]  /*5d80*/  IMAD.U32 R0, RZ, RZ, UR37 ;  /* 0x00000025ff007e24 */ /* 0x000fca000f8e00ff */
[----:B------:R-:W-:-:S04]  /*5d90*/  SHF.L.U32 R0, R0, 0x1f, RZ ;  /* 0x0000001f00007819 */ /* 0x000fc800000006ff */
[----:B------:R0:W1:Y:S01]  /*5da0*/  SYNCS.PHASECHK.TRANS64.TRYWAIT P1, [UR4+0x16850], R0 ;  /* 0x01685000ff0075a7 */ /* 0x0000620008020144 */
[----:B------:R-:W-:Y:S05]  /*5db0*/  @!P0 BRA `(.L_x_12760) ;  /* 0x0000000000048947 */ /* 0x000fea0003800000 */
[----:B------:R-:W-:Y:S01]  /*5dc0*/  BPT.TRAP 0x1 ;  /* 0x000000040000795c */ /* 0x000fe20000300000 */
.L_x_12760:
[----:B-1----:R-:W-:Y:S05]  /*5dd0*/  @P1 BRA `(.L_x_12761) ;  /* 0x0000000000081947 */ /* 0x002fea0003800000 */
[----:B------:R-:W1:Y:S02]  /*5de0*/  SYNCS.PHASECHK.TRANS64.TRYWAIT P1, [UR4+0x16850], R0 ;  /* 0x01685000ff0075a7 */ /* 0x000e640008020144 */
[----:B-1----:R-:W-:Y:S05]  /*5df0*/  @!P1 BRA `(.L_x_12762) ;  /* 0x0000005000989947 */ /* 0x002fea0003800000 */
.L_x_12761:
[----:B------:R-:W-:Y:S01]  /*5e00*/  UIADD3 UR5, UR44, 0x400, URZ ;  /* 0x000004002c057890 */ /* 0x000fe2000fffe03f */
[----:B------:R-:W-:Y:S01]  /*5e10*/  WARPGROUP.ARRIVE ;  /* 0x00000000000079c5 */ /* 0x000fe20000000000 */
[----:B------:R-:W-:Y:S01]  /*5e20*/  UMOV UR7, 0x40000040 ;  /* 0x4000004000077882 */ /* 0x000fe20000000000 */
[----:B------:R-:W-:Y:S01]  /*5e30*/  UMOV UR11, 0x40000040 ;  /* 0x40000040000b7882 */ /* 0x000fe20000000000 */
[----:B------:R-:W-:Y:S01]  /*5e40*/  USHF.R.U32.HI UR5, URZ, 0x4, UR5 ;  /* 0x000000043f057899 */ /* 0x000fe20008011605 */
[----:B01----:R-:W0:Y:S01]  /*5e50*/  SHFL.BFLY PT, R0, R3, 0x2, 0x1f ;  /* 0x0c401f0003007f89 */ /* 0x003e2200000e0000 */
[----:B------:R-:W-:Y:S01]  /*5e60*/  IMAD.MOV.U32 R37, RZ, RZ, RZ ;  /* 0x000000ffff257224 */ /* 0x000fe200078e00ff */
[----:B------:R-:W-:Y:S01]  /*5e70*/  MOV R44, 0xff800000 ;  /* 0xff800000002c7802 */ /* 0x000fe20000000f00 */
[----:B------:R-:W-:Y:S01]  /*5e80*/  ULOP3.LUT UR5, UR5, 0x3fff, URZ, 0xc0, !UPT ;  /* 0x00003fff05057892 */ /* 0x000fe2000f8ec03f */
[----:B------:R-:W1:Y:S03]  /*5e90*/  SHFL.BFLY PT, R4, R5, 0x2, 0x1f ;  /* 0x0c401f0005047f89 */ /* 0x000e6600000e0000 */
[----:B------:R-:W-:-:S04]  /*5ea0*/  ULEA UR6, UR38, UR5, 0xa ;  /* 0x0000000526067291 */ /* 0x000fc8000f8e503f */
[----:B------:R-:W-:-:S05]  /*5eb0*/  UIADD3 UR8, UR6, 0x80, URZ ;  /* 0x0000008006087890 */ /* 0x000fca000fffe03f */
[----:B------:R-:W-:Y:S01]  /*5ec0*/  HGMMA.64x64x16.F32 R88, R120, gdesc[UR4].tnspB, R88, gsb0 ;  /* 0x40e0000478587df0 */ /* 0x000fe20008000858 */
        /* <DEDUP_REMOVED lines=9> */
[----:B------:R-:W-:Y:S02]  /*5f60*/  IMAD.MOV.U32 R0, RZ, RZ, -0x800000 ;  /* 0xff800000ff007424 */ /* 0x000fe400078e00ff */
        /* <DEDUP_REMOVED lines=9> */
[----:B------:R-:W-:Y:S01]  /*6000*/  @P1 FFMA.FTZ R44, R4, R15, R3 ;  /* 0x0000000f042c1223 */ /* 0x000fe20000010003 */
[----:B------:R-:W-:Y:S02]  /*6010*/  WARPGROUP.DEPBAR.LE gsb0, 0x0 ;  /* 0x00008000000079c5 */ /* 0x000fe40000010000 */
[----:B------:R-:W-:Y:S01]  /*6020*/  WARPGROUP.ARRIVE ;  /* 0x00000000000079c5 */ /* 0x000fe20000000000 */
[----:B------:R2:W0:Y:S01]  /*6030*/  @P2 MUFU.RCP R5, R9 ;  /* 0x0000000900052308 */ /* 0x0004220000001000 */
[----:B-1----:R-:W-:-:S04]  /*6040*/  @P2 FMUL.FTZ R6, R6, 0.69314718246459960938 ;  /* 0x3f31721806062820 */ /* 0x002fc80000410000 */
[----:B------:R-:W-:Y:S01]  /*6050*/  HGMMA.64x64x16.F32 R88, R124, gdesc[UR8].tnspB, R88, gsb0 ;  /* 0x40e000087c587df0 */ /* 0x000fe20008000858 */
[----:B------:R-:W-:Y:S01]  /*6060*/  UMOV UR10, UR8 ;  /* 0x00000008000a7c82 */ /* 0x000fe20008000000 */
[----:B------:R-:W-:Y:S01]  /*6070*/  UMOV UR11, 0x40000040 ;  /* 0x40000040000b7882 */ /* 0x000fe20000000000 */
[----:B------:R-:W-:Y:S01]  /*6080*/  UIADD3 UR8, UR6, 0x180, URZ ;  /* 0x0000018006087890 */ /* 0x000fe2000fffe03f */
[----:B------:R-:W-:Y:S01]  /*6090*/  @P2 FFMA.FTZ R0, R11, R31, R6 ;  /* 0x0000001f0b002223 */ /* 0x000fe20000010006 */
[----:B------:R-:W-:Y:S02]  /*60a0*/  WARPGROUP.DEPBAR.LE gsb0, 0x0 ;  /* 0x00008000000079c5 */ /* 0x000fe40000010000 */
[----:B------:R-:W-:-:S06]  /*60b0*/  WARPGROUP.ARRIVE ;  /* 0x00000000000079c5 */ /* 0x000fcc0000000000 */
[----:B------:R-:W-:Y:S01]  /*60c0*/  HGMMA.64x64x16.F32 R88, R128, gdesc[UR8].tnspB, R88, gsb0 ;  /* 0x40e0000880587df0 */ /* 0x000fe20008000858 */
[----:B------:R-:W-:Y:S01]  /*60d0*/  UMOV UR10, UR8 ;  /* 0x00000008000a7c82 */ /* 0x000fe20008000000 */
[----:B------:R-:W-:Y:S01]  /*60e0*/  UMOV UR11, 0x40000040 ;  /* 0x40000040000b7882 */ /* 0x000fe20000000000 */
[----:B------:R-:W-:Y:S01]  /*60f0*/  UIADD3 UR8, UR6, 0x200, URZ ;  /* 0x0000020006087890 */ /* 0x000fe2000fffe03f */
        /* <DEDUP_REMOVED lines=11> */
[----:B------:R-:W-:Y:S02]  /*61b0*/  UIADD3 UR8, UR6, 0x300, URZ ;  /* 0x0000030006087890 */ /* 0x000fe4000fffe03f */
[----:B------:R-:W-:Y:S01]  /*61c0*/  UIADD3 UR6, UR6, 0x380, URZ ;  /* 0x0000038006067890 */ /* 0x000fe2000fffe03f */
[----:B------:R-:W-:Y:S02]  /*61d0*/  WARPGROUP.DEPBAR.LE gsb0, 0x0 ;  /* 0x00008000000079c5 */ /* 0x000fe40000010000 */
[----:B------:R-:W-:-:S06]  /*61e0*/  WARPGROUP.ARRIVE ;  /* 0x00000000000079c5 */ /* 0x000fcc0000000000 */
[----:B------:R-:W-:Y:S01]  /*61f0*/  HGMMA.64x64x16.F32 R88, R140, gdesc[UR8].tnspB, R88, gsb0 ;  /* 0x40e000088c587df0 */ /* 0x000fe20008000858 */
[----:B------:R-:W-:Y:S01]  /*6200*/  UMOV UR10, UR8 ;  /* 0x00000008000a7c82 */ /* 0x000fe20008000000 */
[----:B------:R-:W-:Y:S01]  /*6210*/  UMOV UR11, 0x40000040 ;  /* 0x40000040000b7882 */ /* 0x000fe20000000000 */
[----:B------:R-:W-:Y:S02]  /*6220*/  WARPGROUP.DEPBAR.LE gsb0, 0x0 ;  /* 0x00008000000079c5 */ /* 0x000fe40000010000 */
[----:B------:R-:W-:-:S06]  /*6230*/  WARPGROUP.ARRIVE ;  /* 0x00000000000079c5 */ /* 0x000fcc0000000000 */
[----:B------:R-:W-:Y:S03]  /*6240*/  HGMMA.64x64x16.F32 R88, R144, gdesc[UR8].tnspB, R88, gsb0 ;  /* 0x40e0000890587df0 */ /* 0x000fe60008000858 */
[----:B------:R-:W-:Y:S02]  /*6250*/  WARPGROUP.DEPBAR.LE gsb0, 0x0 ;  /* 0x00008000000079c5 */ /* 0x000fe40000010000 */
[----:B------:R-:W-:-:S06]  /*6260*/  WARPGROUP.ARRIVE ;  /* 0x00000000000079c5 */ /* 0x000fcc0000000000 */
[----:B------:R-:W-:Y:S03]  /*6270*/  HGMMA.64x64x16.F32 R88, R148, gdesc[UR4].tnspB, R88, gsb0 ;  /* 0x40e0000494587df0 */ /* 0x000fe60008000858 */
[----:B------:R-:W-:Y:S02]  /*6280*/  WARPGROUP.DEPBAR.LE gsb0, 0x0 ;  /* 0x00008000000079c5 */ /* 0x000fe40000010000 */
[----:B0-23--:R-:W-:Y:S05]  /*6290*/  @!P0 BRA `(.L_x_12763) ;  /* 0x0000000000048947 */ /* 0x00dfea0003800000 */
[----:B------:R-:W-:Y:S01]  /*62a0*/  BPT.TRAP 0x1 ;  /* 0x000000040000795c */ /* 0x000fe20000300000 */
.L_x_12763:
[----:B------:R-:W0:Y:S01]  /*62b0*/  LDC R45, c[0x0][0xbe8] ;  /* 0x0002fa00ff2d7b82 */ /* 0x000e220000000800 */
[----:B------:R-:W-:Y:S01]  /*62c0*/  ULDC UR10, c[0x0][0xc44] ;  /* 0x00031100000a7ab9 */ /* 0x000fe20000000800 */
[----:B------:R-:W-:Y:S01]  /*62d0*/  IMAD R47, RZ, RZ, -UR43 ;  /* 0x8000002bff2f7e24 */ /* 0x000fe2000f8e02ff */
[----:B------:R-:W-:Y:S01]  /*62e0*/  ULDC.64 UR8, c[0x0][0xb90] ;  /* 0x0002e40000087ab9 */ /* 0x000fe20000000a00 */
[----:B------:R-:W-:Y:S01]  /*62f0*/  IMAD.SHL.U32 R3, R2, 0x8, RZ ;  /* 0x0000000802037824 */ /* 0x000fe200078e00ff */
[----:B------:R-:W-:Y:S01]  /*6300*/  UIADD3 UR4, UR4, 0x16860, URZ ;  /* 0x0001686004047890 */ /* 0x000fe2000fffe03f */
[-C--:B------:R-:W-:Y:S01]  /*6310*/  FMUL.FTZ R46, R91, R5.reuse ;  /* 0x000000055b2e7220 */ /* 0x080fe20000410000 */
[-C--:B------:R-:W-:Y:S01]  /*6320*/  FMUL.FTZ R51, R90, R5.reuse ;  /* 0x000000055a337220 */ /* 0x080fe20000410000 */
[----:B------:R-:W1:Y:S01]  /*6330*/  S2UR UR5, SR_SWINHI ;  /* 0x00000000000579c3 */ /* 0x000e620000002f00 */
[----:B------:R-:W-:Y:S01]  /*6340*/  IMAD R7, R16, 0x40, R3 ;  /* 0x0000004010077824 */ /* 0x000fe200078e0203 */
[----:B------:R-:W-:Y:S01]  /*6350*/  UPRMT UR4, UR41, 0x654, UR4 ;  /* 0x0000065429047896 */ /* 0x000fe20008000004 */
[-C--:B------:R-:W-:Y:S01]  /*6360*/  FMUL.FTZ R50, R95, R5.reuse ;  /* 0x000000055f327220 */ /* 0x080fe20000410000 */
[-C--:B------:R-:W-:Y:S01]  /*6370*/  FMUL.FTZ R53, R94, R5.reuse ;  /* 0x000000055e357220 */ /* 0x080fe20000410000 */
[-C--:B------:R-:W-:Y:S01]  /*6380*/  FMUL.FTZ R52, R99, R5.reuse ;  /* 0x0000000563347220 */ /* 0x080fe20000410000 */
[-C--:B------:R-:W-:Y:S01]  /*6390*/  FMUL.FTZ R55, R98, R5.reuse ;  /* 0x0000000562377220 */ /* 0x080fe20000410000 */
[-C--:B------:R-:W-:Y:S01]  /*63a0*/  FMUL.FTZ R54, R103, R5.reuse ;  /* 0x0000000567367220 */ /* 0x080fe20000410000 */
        /* <DEDUP_REMOVED lines=8> */
[----:B0-----:R-:W-:Y:S01]  /*6430*/  ISETP.NE.AND P1, PT, R45, 0x1, PT ;  /* 0x000000012d00780c */ /* 0x001fe20003f25270 */
[----:B------:R-:W0:Y:S01]  /*6440*/  LDC.64 R38, c[0x0][0xb98] ;  /* 0x0002e600ff267b82 */ /* 0x000e220000000a00 */
[-C--:B------:R-:W-:Y:S01]  /*6450*/  FMUL.FTZ R62, R119, R5.reuse ;  /* 0x00000005773e7220 */ /* 0x080fe20000410000 */
[----:B------:R-:W-:Y:S01]  /*6460*/  FMUL.FTZ R65, R118, R5 ;  /* 0x0000000576417220 */ /* 0x000fe20000410000 */
[-C--:B------:R-:W-:Y:S01]  /*6470*/  FMUL.FTZ R40, R89, R37.reuse ;  /* 0x0000002559287220 */ /* 0x080fe20000410000 */
[-C--:B------:R-:W-:Y:S01]  /*6480*/  FMUL.FTZ R43, R88, R37.reuse ;  /* 0x00000025582b7220 */ /* 0x080fe20000410000 */
[-C--:B------:R-:W-:Y:S01]  /*6490*/  FMUL.FTZ R41, R93, R37.reuse ;  /* 0x000000255d297220 */ /* 0x080fe20000410000 */
[-C--:B------:R-:W-:Y:S01]  /*64a0*/  FMUL.FTZ R42, R92, R37.reuse ;  /* 0x000000255c2a7220 */ /* 0x080fe20000410000 */
[----:B------:R-:W-:Y:S01]  /*64b0*/  UMOV UR6, UR44 ;  /* 0x0000002c00067c82 */ /* 0x000fe20008000000 */
[----:B-1----:R-:W-:Y:S01]  /*64c0*/  UMOV UR7, UR5 ;  /* 0x0000000500077c82 */ /* 0x002fe20008000000 */
[----:B------:R-:W-:Y:S01]  /*64d0*/  UIADD3 UR5, -UR45, URZ, URZ ;  /* 0x0000003f2d057290 */ /* 0x000fe2000fffe13f */
[----:B------:R-:W-:Y:S01]  /*64e0*/  MOV R29, UR7 ;  /* 0x00000007001d7c02 */ /* 0x000fe20008000f00 */
[----:B------:R-:W-:Y:S01]  /*64f0*/  IMAD.U32 R28, RZ, RZ, UR6 ;  /* 0x00000006ff1c7e24 */ /* 0x000fe2000f8e00ff */
[----:B------:R-:W-:Y:S01]  /*6500*/  SYNCS.ARRIVE.TRANS64.RED.A1T0 RZ, [UR4], RZ ;  /* 0x000000ffffff79a7 */ /* 0x000fe20008100404 */
[----:B------:R-:W-:Y:S01]  /*6510*/  UIMAD UR10, UR10, UR5, UR43 ;  /* 0x000000050a0a72a4 */ /* 0x000fe2000f8e022b */
[----:B------:R-:W-:Y:S01]  /*6520*/  FMUL.FTZ R12, R101, R37 ;  /* 0x00000025650c7220 */ /* 0x000fe20000410000 */
[----:B------:R-:W-:-:S04]  /*6530*/  IMAD.WIDE R10, R152, 0x2, R28 ;  /* 0x00000002980a7825 */ /* 0x000fc800078e021c */
[-C--:B------:R-:W-:Y:S01]  /*6540*/  FMUL.FTZ R35, R100, R37.reuse ;  /* 0x0000002564237220 */ /* 0x080fe20000410000 */
[----:B------:R-:W-:Y:S01]  /*6550*/  USHF.R.S32.HI UR11, URZ, 0x1f, UR10 ;  /* 0x0000001f3f0b7899 */ /* 0x000fe2000801140a */
[----:B------:R-:W-:Y:S01]  /*6560*/  FMUL.FTZ R15, R97, R37 ;  /* 0x00000025610f7220 */ /* 0x000fe20000410000 */
[----:B--2---:R-:W-:Y:S01]  /*6570*/  IMAD R47, R24, R47, UR46 ;  /* 0x0000002e182f7e24 */ /* 0x004fe2000f8e022f */
[----:B------:R-:W1:Y:S01]  /*6580*/  @P1 LDC R20, c[0x0][0xbec] ;  /* 0x0002fb00ff141b82 */ /* 0x000e620000000800 */
[----:B------:R-:W-:Y:S01]  /*6590*/  IADD3 R27, P0, R10, 0x60, RZ ;  /* 0x000000600a1b7810 */ /* 0x000fe20007f1e0ff */
[----:B------:R-:W-:Y:S01]  /*65a0*/  UIMAD UR5, UR11, UR8, URZ ;  /* 0x000000080b0572a4 */ /* 0x000fe2000f8e023f */
[----:B------:R-:W-:Y:S01]  /*65b0*/  IMAD R73, R47, 0xc0, R23 ;  /* 0x000000c02f497824 */ /* 0x000fe200078e0217 */
[----:B------:R-:W-:Y:S01]  /*65c0*/  UIMAD.WIDE.U32 UR6, UR10, UR8, URZ ;  /* 0x000000080a0672a5 */ /* 0x000fe2000f8e003f */
[----:B------:R-:W-:Y:S01]  /*65d0*/  LOP3.LUT R6, R27, 0x380, RZ, 0xc0, !PT ;  /* 0x000003801b067812 */ /* 0x000fe200078ec0ff */
[----:B------:R-:W-:Y:S01]  /*65e0*/  UIMAD UR5, UR10, UR9, UR5 ;  /* 0x000000090a0572a4 */ /* 0x000fe2000f8e0205 */
[----:B------:R-:W-:Y:S01]  /*65f0*/  IMAD.WIDE R28, R7, 0x2, R28 ;  /* 0x00000002071c7825 */ /* 0x000fe200078e021c */
[----:B------:R-:W2:Y:S01]  /*6600*/  @P1 LDC R69, c[0x0][0xbf0] ;  /* 0x0002fc00ff451b82 */ /* 0x000ea20000000800 */
[----:B------:R-:W-:Y:S01]  /*6610*/  SHF.R.U64 R6, R6, 0x3, RZ ;  /* 0x0000000306067819 */ /* 0x000fe200000012ff */
[----:B------:R-:W-:Y:S01]  /*6620*/  UIADD3 UR5, UR7, UR5, URZ ;  /* 0x0000000507057290 */ /* 0x000fe2000fffe03f */
[----:B------:R-:W-:Y:S01]  /*6630*/  IADD3 R25, P2, R10, 0x40, RZ ;  /* 0x000000400a197810 */ /* 0x000fe20007f5e0ff */
[----:B------:R-:W-:Y:S01]  /*6640*/  IMAD.X R9, RZ, RZ, R11, P0 ;  /* 0x000000ffff097224 */ /* 0x000fe200000e060b */
[----:B------:R-:W-:Y:S01]  /*6650*/  LOP3.LUT R8, R6, R27, RZ, 0x3c, !PT ;  /* 0x0000001b06087212 */ /* 0x000fe200078e3cff */
[----:B------:R-:W-:Y:S01]  /*6660*/  IMAD.MOV.U32 R67, RZ, RZ, R73 ;  /* 0x000000ffff437224 */ /* 0x000fe200078e0049 */
[----:B------:R-:W-:Y:S01]  /*6670*/  IADD3 R27, P0, R28, 0x1800, RZ ;  /* 0x000018001c1b7810 */ /* 0x000fe20007f1e0ff */
[----:B------:R-:W-:Y:S01]  /*6680*/  IMAD.U32 R49, RZ, RZ, UR7 ;  /* 0x00000007ff317e24 */ /* 0x000fe2000f8e00ff */
[----:B------:R-:W-:Y:S01]  /*6690*/  LOP3.LUT R4, R25, 0x380, RZ, 0xc0, !PT ;  /* 0x0000038019047812 */ /* 0x000fe200078ec0ff */
[----:B------:R-:W-:Y:S01]  /*66a0*/  USHF.R.S32.HI UR7, URZ, 0x1f, UR45 ;  /* 0x0000001f3f077899 */ /* 0x000fe2000801142d */
[----:B------:R-:W-:Y:S01]  /*66b0*/  MOV R49, UR5 ;  /* 0x0000000500317c02 */ /* 0x000fe20008000f00 */
[----:B------:R-:W-:Y:S01]  /*66c0*/  IMAD.U32 R48, RZ, RZ, UR6 ;  /* 0x00000006ff307e24 */ /* 0x000fe2000f8e00ff */
[----:B------:R-:W-:Y:S01]  /*66d0*/  LOP3.LUT R26, R27, 0x380, RZ, 0xc0, !PT ;  /* 0x000003801b1a7812 */ /* 0x000fe200078ec0ff */
[----:B------:R-:W-:Y:S01]  /*66e0*/  IMAD.X R7, RZ, RZ, R11, P2 ;  /* 0x000000ffff077224 */ /* 0x000fe200010e060b */
[----:B------:R-:W-:Y:S01]  /*66f0*/  SHF.R.U64 R4, R4, 0x3, RZ ;  /* 0x0000000304047819 */ /* 0x000fe200000012ff */
[----:B-1----:R-:W-:Y:S01]  /*6700*/  @P1 IMAD.HI.U32 R20, R73, R20, RZ ;  /* 0x0000001449141227 */ /* 0x002fe200078e00ff */
[----:B------:R-:W-:Y:S01]  /*6710*/  IADD3 R21, P3, R10, 0x20, RZ ;  /* 0x000000200a157810 */ /* 0x000fe20007f7e0ff */
[----:B------:R-:W-:Y:S01]  /*6720*/  ULDC.64 UR8, c[0x0][0xb88] ;  /* 0x0002e20000087ab9 */ /* 0x000fe20000000a00 */
[----:B------:R-:W-:Y:S01]  /*6730*/  SHF.R.U64 R26, R26, 0x3, RZ ;  /* 0x000000031a1a7819 */ /* 0x000fe200000012ff */
[----:B0-----:R-:W-:Y:S01]  /*6740*/  IMAD.WIDE.U32 R48, R38, UR45, R48 ;  /* 0x0000002d26307c25 */ /* 0x001fe2000f8e0030 */
[----:B------:R-:W-:Y:S01]  /*6750*/  LOP3.LUT R6, R4, R25, RZ, 0x3c, !PT ;  /* 0x0000001904067212 */ /* 0x000fe200078e3cff */
[----:B------:R-:W-:Y:S01]  /*6760*/  ULDC UR5, c[0x0][0xa88] ;  /* 0x0002a20000057ab9 */ /* 0x000fe20000000800 */
[----:B------:R-:W-:Y:S01]  /*6770*/  LOP3.LUT R4, R21, 0x380, RZ, 0xc0, !PT ;  /* 0x0000038015047812 */ /* 0x000fe200078ec0ff */
[----:B------:R-:W-:Y:S01]  /*6780*/  IMAD R64, R38, UR7, RZ ;  /* 0x0000000726407c24 */ /* 0x000fe2000f8e02ff */
[----:B--2---:R-:W-:Y:S01]  /*6790*/  @P1 SHF.R.U32.HI R67, RZ, R69, R20 ;  /* 0x00000045ff431219 */ /* 0x004fe20000011614 */
[----:B------:R-:W-:Y:S01]  /*67a0*/  FMUL.FTZ R36, R96, R37 ;  /* 0x0000002560247220 */ /* 0x000fe20000410000 */
[----:B------:R-:W-:Y:S01]  /*67b0*/  LOP3.LUT R5, R10, 0x380, RZ, 0xc0, !PT ;  /* 0x000003800a057812 */ /* 0x000fe200078ec0ff */
[----:B------:R-:W-:Y:S01]  /*67c0*/  IMAD R64, R39, UR45, R64 ;  /* 0x0000002d27407c24 */ /* 0x000fe2000f8e0240 */
[----:B------:R-:W-:Y:S01]  /*67d0*/  LOP3.LUT R26, R26, R27, RZ, 0x3c, !PT ;  /* 0x0000001b1a1a7212 */ /* 0x000fe200078e3cff */
[----:B------:R-:W-:Y:S01]  /*67e0*/  IMAD.MOV R66, RZ, RZ, -R67 ;  /* 0x000000ffff427224 */ /* 0x000fe200078e0a43 */
[----:B------:R-:W-:Y:S01]  /*67f0*/  SHF.R.U64 R4, R4, 0x3, RZ ;  /* 0x0000000304047819 */ /* 0x000fe200000012ff */
[----:B------:R-:W-:Y:S01]  /*6800*/  IMAD.X R27, RZ, RZ, R29, P0 ;  /* 0x000000ffff1b7224 */ /* 0x000fe200000e061d */
[----:B------:R-:W-:Y:S01]  /*6810*/  IADD3 R38, P0, R67, R48, RZ ;  /* 0x0000003043267210 */ /* 0x000fe20007f1e0ff */
[----:B------:R-:W-:Y:S01]  /*6820*/  IMAD R69, R45, R66, R73 ;  /* 0x000000422d457224 */ /* 0x000fe200078e0249 */
[----:B------:R-:W-:Y:S01]  /*6830*/  SHF.R.U64 R5, R5, 0x3, RZ ;  /* 0x0000000305057819 */ /* 0x000fe200000012ff */
[-C--:B------:R-:W-:Y:S01]  /*6840*/  FMUL.FTZ R13, R105, R37.reuse ;  /* 0x00000025690d7220 */ /* 0x080fe20000410000 */
[----:B------:R-:W-:Y:S01]  /*6850*/  SHF.R.S32.HI R39, RZ, 0x1f, R67 ;  /* 0x0000001fff277819 */ /* 0x000fe20000011443 */
[-C--:B------:R-:W-:Y:S01]  /*6860*/  FMUL.FTZ R34, R104, R37.reuse ;  /* 0x0000002568227220 */ /* 0x080fe20000410000 */
[----:B------:R-:W-:Y:S01]  /*6870*/  SHF.R.S32.HI R48, RZ, 0x1f, R69 ;  /* 0x0000001fff307819 */ /* 0x000fe20000011445 */
[-C--:B------:R-:W-:Y:S01]  /*6880*/  FMUL.FTZ R14, R109, R37.reuse ;  /* 0x000000256d0e7220 */ /* 0x080fe20000410000 */
[----:B------:R-:W-:Y:S01]  /*6890*/  IADD3 R25, P2, R28, 0x3000, RZ ;  /* 0x000030001c197810 */ /* 0x000fe20007f5e0ff */
[----:B------:R-:W-:Y:S01]  /*68a0*/  FMUL.FTZ R33, R108, R37 ;  /* 0x000000256c217220 */ /* 0x000fe20000410000 */
[----:B------:R-:W-:Y:S01]  /*68b0*/  LOP3.LUT R4, R4, R21, RZ, 0x3c, !PT ;  /* 0x0000001504047212 */ /* 0x000fe200078e3cff */
[----:B------:R-:W-:Y:S01]  /*68c0*/  IMAD R48, R48, UR8, RZ ;  /* 0x0000000830307c24 */ /* 0x000fe2000f8e02ff */
[----:B------:R-:W-:Y:S01]  /*68d0*/  LOP3.LUT R10, R5, R10, RZ, 0x3c, !PT ;  /* 0x0000000a050a7212 */ /* 0x000fe200078e3cff */
[-C--:B------:R-:W-:Y:S01]  /*68e0*/  FMUL.FTZ R31, R113, R37.reuse ;  /* 0x00000025711f7220 */ /* 0x080fe20000410000 */
[----:B------:R-:W-:Y:S01]  /*68f0*/  LOP3.LUT R21, R28, 0x380, RZ, 0xc0, !PT ;  /* 0x000003801c157812 */ /* 0x000fe200078ec0ff */
[----:B------:R-:W-:Y:S01]  /*6900*/  FMUL.FTZ R32, R112, R37 ;  /* 0x0000002570207220 */ /* 0x000fe20000410000 */
[----:B------:R-:W-:Y:S01]  /*6910*/  IADD3.X R39, R39, R49, R64, P0, !PT ;  /* 0x0000003127277210 */ /* 0x000fe200007fe440 */
[----:B------:R-:W-:Y:S01]  /*6920*/  IMAD R64, R45, UR5, RZ ;  /* 0x000000052d407c24 */ /* 0x000fe2000f8e02ff */
[----:B------:R-:W-:Y:S01]  /*6930*/  LOP3.LUT R24, R25, 0x380, RZ, 0xc0, !PT ;  /* 0x0000038019187812 */ /* 0x000fe200078ec0ff */
[----:B------:R-:W-:Y:S01]  /*6940*/  FMUL.FTZ R30, R117, R37 ;  /* 0x00000025751e7220 */ /* 0x000fe20000410000 */
[----:B------:R-:W-:Y:S01]  /*6950*/  IADD3.X R5, RZ, R11, RZ, P3, !PT ;  /* 0x0000000bff057210 */ /* 0x000fe20001ffe4ff */
[----:B------:R-:W-:Y:S01]  /*6960*/  FMUL.FTZ R37, R116, R37 ;  /* 0x0000002574257220 */ /* 0x000fe20000410000 */
[----:B------:R-:W-:-:S02]  /*6970*/  SHF.R.U64 R21, R21, 0x3, RZ ;  /* 0x0000000315157819 */ /* 0x000fc400000012ff */
[----:B------:R-:W-:Y:S01]  /*6980*/  MOV R70, R10 ;  /* 0x0000000a00467202 */ /* 0x000fe20000000f00 */
[C---:B------:R-:W-:Y:S01]  /*6990*/  IMAD R11, R69.reuse, UR9, R48 ;  /* 0x00000009450b7c24 */ /* 0x040fe2000f8e0230 */
[----:B------:R-:W-:Y:S01]  /*69a0*/  MOV R67, R6 ;  /* 0x0000000600437202 */ /* 0x000fe20000000f00 */
[----:B------:R-:W-:Y:S01]  /*69b0*/  IMAD.WIDE.U32 R6, R69, UR8, R38 ;  /* 0x0000000845067c25 */ /* 0x000fe2000f8e0026 */
[----:B------:R-:W-:Y:S01]  /*69c0*/  IADD3 R71, P3, R28, 0x4800, RZ ;  /* 0x000048001c477810 */ /* 0x000fe20007f7e0ff */
[----:B------:R-:W-:Y:S01]  /*69d0*/  ULDC.64 UR8, c[0x0][0xb50] ;  /* 0x0002d40000087ab9 */ /* 0x000fe20000000a00 */
[----:B------:R-:W-:Y:S01]  /*69e0*/  SHF.R.U64 R24, R24, 0x3, RZ ;  /* 0x0000000318187819 */ /* 0x000fe200000012ff */
[----:B------:R-:W-:Y:S01]  /*69f0*/  IMAD R39, R47, 0xc0, R22 ;  /* 0x000000c02f277824 */ /* 0x000fe200078e0216 */
[----:B------:R-:W-:Y:S01]  /*6a00*/  LOP3.LUT R28, R21, R28, RZ, 0x3c, !PT ;  /* 0x0000001c151c7212 */ /* 0x000fe200078e3cff */
[----:B------:R-:W-:Y:S01]  /*6a10*/  IMAD.IADD R7, R7, 0x1, R11 ;  /* 0x0000000107077824 */ /* 0x000fe200078e020b */
[----:B------:R-:W-:-:S02]  /*6a20*/  IADD3.X R21, RZ, R29, RZ, P3, !PT ;  /* 0x0000001dff157210 */ /* 0x000fc40001ffe4ff */
[----:B------:R-:W-:Y:S01]  /*6a30*/  MOV R66, R8 ;  /* 0x0000000800427202 */ /* 0x000fe20000000f00 */
[----:B------:R-:W-:Y:S01]  /*6a40*/  VIADD R9, R39, 0x8 ;  /* 0x0000000827097836 */ /* 0x000fe20000000000 */
[----:B------:R-:W-:Y:S02]  /*6a50*/  LOP3.LUT P0, RZ, R17, 0x3, RZ, 0xc0, !PT ;  /* 0x0000000311ff7812 */ /* 0x000fe4000780c0ff */
[----:B------:R-:W-:Y:S02]  /*6a60*/  LEA R38, P3, R6, UR8, 0x2 ;  /* 0x0000000806267c11 */ /* 0x000fe4000f8610ff */
[----:B------:R-:W-:Y:S01]  /*6a70*/  LOP3.LUT R24, R24, R25, RZ, 0x3c, !PT ;  /* 0x0000001918187212 */ /* 0x000fe200078e3cff */
[----:B------:R-:W-:Y:S01]  /*6a80*/  IMAD.X R25, RZ, RZ, R29, P2 ;  /* 0x000000ffff197224 */ /* 0x000fe200010e061d */
[----:B------:R-:W-:Y:S01]  /*6a90*/  ISETP.GE.OR P2, PT, R39, R64, P0 ;  /* 0x000000402700720c */ /* 0x000fe20000746670 */
[----:B------:R-:W-:Y:S01]  /*6aa0*/  SHFL.IDX PT, R48, R38, RZ, 0x1c1f ;  /* 0x001c1fff26307589 */ /* 0x000fe200000e0000 */
[----:B------:R-:W-:-:S02]  /*6ab0*/  MOV R68, R4 ;  /* 0x0000000400447202 */ /* 0x000fc40000000f00 */
[----:B------:R-:W-:Y:S01]  /*6ac0*/  LEA.HI.X R39, R6, UR9, R7, 0x2, P3 ;  /* 0x0000000906277c11 */ /* 0x000fe200098f1407 */
[----:B------:R-:W-:Y:S01]  /*6ad0*/  ULDC.64 UR8, c[0x0][0xae8] ;  /* 0x0002ba0000087ab9 */ /* 0x000fe20000000a00 */
[----:B------:R-:W-:Y:S02]  /*6ae0*/  ISETP.GE.OR P0, PT, R9, R64, P0 ;  /* 0x000000400900720c */ /* 0x000fe40000706670 */
[----:B------:R-:W-:Y:S01]  /*6af0*/  F2FP.F16.F32.PACK_AB R4, R40, R43 ;  /* 0x0000002b2804723e */ /* 0x000fe200000000ff */
[----:B------:R-:W0:Y:S01]  /*6b00*/  SHFL.IDX PT, R49, R39, RZ, 0x1c1f ;  /* 0x001c1fff27317589 */ /* 0x000e2200000e0000 */
[----:B------:R-:W-:Y:S02]  /*6b10*/  F2FP.F16.F32.PACK_AB R5, R46, R51 ;  /* 0x000000332e05723e */ /* 0x000fe400000000ff */
[----:B------:R-:W-:Y:S01]  /*6b20*/  F2FP.F16.F32.PACK_AB R6, R41, R42 ;  /* 0x0000002a2906723e */ /* 0x000fe200000000ff */
[----:B------:R-:W-:Y:S01]  /*6b30*/  BAR.SYNC.DEFER_BLOCKING 0x1, 0x180 ;  /* 0x0046000000007b1d */ /* 0x000fe20000010000 */
[----:B------:R-:W-:-:S02]  /*6b40*/  F2FP.F16.F32.PACK_AB R7, R50, R53 ;  /* 0x000000353207723e */ /* 0x000fc400000000ff */
[----:B------:R-:W-:Y:S02]  /*6b50*/  F2FP.F16.F32.PACK_AB R10, R12, R35 ;  /* 0x000000230c0a723e */ /* 0x000fe400000000ff */
[----:B------:R-:W-:Y:S02]  /*6b60*/  F2FP.F16.F32.PACK_AB R8, R15, R36 ;  /* 0x000000240f08723e */ /* 0x000fe400000000ff */
[----:B------:R-:W-:Y:S01]  /*6b70*/  F2FP.F16.F32.PACK_AB R9, R52, R55 ;  /* 0x000000373409723e */ /* 0x000fe200000000ff */
[----:B------:R-:W-:Y:S01]  /*6b80*/  SHFL.IDX PT, R50, R38, 0x1, 0x1c1f ;  /* 0x003c1f0026327f89 */ /* 0x000fe200000e0000 */
[----:B------:R-:W-:Y:S02]  /*6b90*/  F2FP.F16.F32.PACK_AB R11, R54, R57 ;  /* 0x00000039360b723e */ /* 0x000fe400000000ff */
[----:B------:R-:W-:Y:S01]  /*6ba0*/  F2FP.F16.F32.PACK_AB R12, R13, R34 ;  /* 0x000000220d0c723e */ /* 0x000fe200000000ff */
[----:B------:R-:W1:Y:S01]  /*6bb0*/  SHFL.IDX PT, R51, R39, 0x1, 0x1c1f ;  /* 0x003c1f0027337f89 */ /* 0x000e6200000e0000 */
        /* <DEDUP_REMOVED lines=8> */
[----:B------:R-:W-:Y:S01]  /*6c40*/  LOP3.LUT R20, R71, 0x380, RZ, 0xc0, !PT ;  /* 0x0000038047147812 */ /* 0x000fe200078ec0ff */
[----:B------:R3:W-:Y:S03]  /*6c50*/  STSM.16.M88.4 [R68], R8 ;  /* 0x0000000844007844 */ /* 0x0007e60000000200 */
[----:B------:R-:W-:Y:S01]  /*6c60*/  SHF.R.U64 R20, R20, 0x3, RZ ;  /* 0x0000000314147819 */ /* 0x000fe200000012ff */
[----:B------:R-:W-:Y:S03]  /*6c70*/  STSM.16.M88.4 [R67], R12 ;  /* 0x0000000c43007844 */ /* 0x000fe60000000200 */
[----:B------:R-:W-:Y:S01]  /*6c80*/  LOP3.LUT R20, R20, R71, RZ, 0x3c, !PT ;  /* 0x0000004714147212 */ /* 0x000fe200078e3cff */
[----:B------:R-:W-:Y:S01]  /*6c90*/  STSM.16.M88.4 [R66], R52 ;  /* 0x0000003442007844 */ /* 0x000fe20000000200 */
[----:B------:R-:W-:Y:S08]  /*6ca0*/  BAR.SYNC.DEFER_BLOCKING 0x1, 0x180 ;  /* 0x0046000000007b1d */ /* 0x000ff00000010000 */
[----:B--2---:R-:W2:Y:S08]  /*6cb0*/  @P1 LDC R5, c[0x0][0xbec] ;  /* 0x0002fb00ff051b82 */ /* 0x004eb00000000800 */
[----:B---3--:R-:W3:Y:S01]  /*6cc0*/  @P1 LDC R9, c[0x0][0xbf0] ;  /* 0x0002fc00ff091b82 */ /* 0x008ee20000000800 */
[----:B------:R-:W-:Y:S01]  /*6cd0*/  IMAD R4, R2, 0x30, R16 ;  /* 0x0000003002047824 */ /* 0x000fe200078e0210 */
[----:B------:R-:W-:-:S06]  /*6ce0*/  UIMAD UR6, UR11, UR8, URZ ;  /* 0x000000080b0672a4 */ /* 0x000fcc000f8e023f */
[----:B------:R-:W4:Y:S01]  /*6cf0*/  LDC.64 R6, c[0x0][0xae0] ;  /* 0x0002b800ff067b82 */ /* 0x000f220000000a00 */
[----:B0-----:R-:W-:Y:S04]  /*6d00*/  @!P2 ST.E desc[UR50][R48.64], R44 ;  /* 0x0000002c3000a985 */ /* 0x001fe8000c101932 */
[----:B-1----:R2:W-:Y:S04]  /*6d10*/  @!P0 ST.E desc[UR50][R50.64], R0 ;  /* 0x0000000032008985 */ /* 0x0025e8000c101932 */
[----:B------:R-:W5:Y:S04]  /*6d20*/  LD.E.128 R28, desc[UR50][R28.64] ;  /* 0x000000321c1c7980 */ /* 0x000f68000c101d00 */
[----:B------:R-:W5:Y:S04]  /*6d30*/  LD.E.128 R32, desc[UR50][R26.64] ;  /* 0x000000321a207980 */ /* 0x000f68000c101d00 */
[----:B------:R-:W5:Y:S04]  /*6d40*/  LD.E.128 R36, desc[UR50][R24.64] ;  /* 0x0000003218247980 */ /* 0x000f68000c101d00 */
[----:B------:R0:W5:Y:S01]  /*6d50*/  LD.E.128 R40, desc[UR50][R20.64] ;  /* 0x0000003214287980 */ /* 0x000162000c101d00 */
[C---:B------:R-:W-:Y:S01]  /*6d60*/  IMAD R8, R47.reuse, 0xc0, R4 ;  /* 0x000000c02f087824 */ /* 0x040fe200078e0204 */
[----:B------:R-:W-:Y:S01]  /*6d70*/  UIMAD.WIDE.U32 UR4, UR10, UR8, URZ ;  /* 0x000000080a0472a5 */ /* 0x000fe2000f8e003f */
[----:B------:R-:W-:Y:S01]  /*6d80*/  IMAD R47, R47, 0xc0, R16 ;  /* 0x000000c02f2f7824 */ /* 0x000fe200078e0210 */
[----:B------:R-:W-:Y:S01]  /*6d90*/  UIMAD UR6, UR10, UR9, UR6 ;  /* 0x000000090a0672a4 */ /* 0x000fe2000f8e0206 */
[----:B--2---:R-:W-:Y:S01]  /*6da0*/  @P1 IMAD.HI.U32 R0, R8, R5, RZ ;  /* 0x0000000508001227 */ /* 0x004fe200078e00ff */
[----:B------:R-:W-:Y:S01]  /*6db0*/  MOV R4, R8 ;  /* 0x0000000800047202 */ /* 0x000fe20000000f00 */
[----:B------:R-:W-:Y:S01]  /*6dc0*/  ULDC.64 UR8, c[0x0][0xaf0] ;  /* 0x0002bc0000087ab9 */ /* 0x000fe20000000a00 */
[----:B------:R-:W-:Y:S01]  /*6dd0*/  UIADD3 UR5, UR5, UR6, URZ ;  /* 0x0000000605057290 */ /* 0x000fe2000fffe03f */
[----:B------:R-:W-:Y:S01]  /*6de0*/  @!PT LDS RZ, [RZ] ;  /* 0x00000000fffff984 */ /* 0x000fe20000000800 */
[----:B------:R-:W-:Y:S01]  /*6df0*/  @!PT LDS RZ, [RZ] ;  /* 0x00000000fffff984 */ /* 0x000fe20000000800 */
[----:B------:R-:W-:Y:S01]  /*6e00*/  @!PT LDS RZ, [RZ] ;  /* 0x00000000fffff984 */ /* 0x000fe20000000800 */
[----:B------:R-:W-:Y:S01]  /*6e10*/  @!PT LDS RZ, [RZ] ;  /* 0x00000000fffff984 */ /* 0x000fe20000000800 */
[----:B------:R1:W-:Y:S06]  /*6e20*/  MEMBAR.ALL.CTA ;  /* 0x0000000000007992 */ /* 0x0003ec0000008000 */
[----:B-1----:R-:W1:Y:S01]  /*6e30*/  FENCE.VIEW.ASYNC.S ;  /* 0x00000000000073c6 */ /* 0x002e620000000000 */
[----:B---3--:R-:W-:Y:S01]  /*6e40*/  @P1 SHF.R.U32.HI R4, RZ, R9, R0 ;  /* 0x00000009ff041219 */ /* 0x008fe20000011600 */
[----:B------:R-:W-:Y:S01]  /*6e50*/  UIMAD UR6, UR7, UR8, URZ ;  /* 0x00000008070672a4 */ /* 0x000fe2000f8e023f */
[C---:B------:R-:W-:Y:S01]  /*6e60*/  IADD3 R13, R47.reuse, 0x30, RZ ;  /* 0x000000302f0d7810 */ /* 0x040fe20007ffe0ff */
[----:B------:R-:W-:Y:S01]  /*6e70*/  UIMAD.WIDE.U32 UR4, UR45, UR8, UR4 ;  /* 0x000000082d0472a5 */ /* 0x000fe2000f8e0004 */
[--C-:B------:R-:W-:Y:S01]  /*6e80*/  SHF.R.S32.HI R5, RZ, 0x1f, R4.reuse ;  /* 0x0000001fff057819 */ /* 0x100fe20000011404 */
[----:B------:R-:W-:Y:S01]  /*6e90*/  UIMAD UR6, UR45, UR9, UR6 ;  /* 0x000000092d0672a4 */ /* 0x000fe2000f8e0206 */
[----:B------:R-:W-:Y:S01]  /*6ea0*/  IMAD.MOV R0, RZ, RZ, -R4 ;  /* 0x000000ffff007224 */ /* 0x000fe200078e0a04 */
[----:B------:R-:W-:Y:S01]  /*6eb0*/  UIADD3 UR44, UR44, 0x16820, URZ ;  /* 0x000168202c2c7890 */ /* 0x000fe2000fffe03f */
[----:B------:R-:W-:Y:S01]  /*6ec0*/  VIADD R15, R47, 0x60 ;  /* 0x000000602f0f7836 */ /* 0x000fe20000000000 */
[----:B------:R-:W-:Y:S01]  /*6ed0*/  UIADD3 UR5, UR5, UR6, URZ ;  /* 0x0000000605057290 */ /* 0x000fe2000fffe03f */
[----:B------:R-:W-:Y:S01]  /*6ee0*/  IMAD R45, R45, R0, R8 ;  /* 0x000000002d2d7224 */ /* 0x000fe200078e0208 */
[----:B------:R-:W-:Y:S01]  /*6ef0*/  UPRMT UR44, URZ, 0x654, UR44 ;  /* 0x000006543f2c7896 */ /* 0x000fe2000800002c */
[-C--:B----4-:R-:W-:Y:S01]  /*6f00*/  IMAD R5, R5, R6.reuse, RZ ;  /* 0x0000000605057224 */ /* 0x090fe200078e02ff */
[----:B------:R-:W-:Y:S01]  /*6f10*/  UIADD3 UR38, UR38, 0x1, URZ ;  /* 0x0000000126267890 */ /* 0x000fe2000fffe03f */
[----:B0-----:R-:W-:Y:S01]  /*6f20*/  VIADD R21, R47, 0x90 ;  /* 0x000000902f157836 */ /* 0x001fe20000000000 */
[----:B------:R-:W-:Y:S01]  /*6f30*/  SHF.R.S32.HI R0, RZ, 0x1f, R45 ;  /* 0x0000001fff007819 */ /* 0x000fe2000001142d */
[C---:B------:R-:W-:Y:S01]  /*6f40*/  IMAD R7, R4.reuse, R7, R5 ;  /* 0x0000000704077224 */ /* 0x040fe200078e0205 */
[----:B------:R-:W-:Y:S01]  /*6f50*/  UISETP.NE.AND UP0, UPT, UR38, 0x2, UPT ;  /* 0x000000022600788c */ /* 0x000fe2000bf05270 */
[----:B------:R-:W-:Y:S01]  /*6f60*/  IMAD.WIDE.U32 R4, R4, R6, UR4 ;  /* 0x0000000404047e25 */ /* 0x000fe2000f8e0006 */
[----:B------:R-:W-:Y:S01]  /*6f70*/  ULDC.64 UR4, c[0x0][0xad8] ;  /* 0x0002b60000047ab9 */ /* 0x000fe20000000a00 */
[----:B------:R-:W-:-:S02]  /*6f80*/  UIADD3 UR36, UR36, 0x1, URZ ;  /* 0x0000000124247890 */ /* 0x000fc4000fffe03f */
[----:B------:R-:W-:Y:S01]  /*6f90*/  IMAD.IADD R5, R5, 0x1, R7 ;  /* 0x0000000105057824 */ /* 0x000fe200078e0207 */
[----:B-1----:R-:W-:Y:S01]  /*6fa0*/  SYNCS.ARRIVE.TRANS64.RED.A1T0 RZ, [UR44], RZ ;  /* 0x000000ffffff79a7 */ /* 0x002fe2000810042c */
[----:B------:R-:W-:Y:S01]  /*6fb0*/  IMAD R0, R0, UR4, RZ ;  /* 0x0000000400007c24 */ /* 0x000fe2000f8e02ff */
[----:B------:R-:W-:Y:S01]  /*6fc0*/  USEL UR38, UR38, URZ, UP0 ;  /* 0x0000003f26267287 */ /* 0x000fe20008000000 */
[----:B------:R-:W-:-:S04]  /*6fd0*/  IMAD.WIDE.U32 R4, R45, UR4, R4 ;  /* 0x000000042d047c25 */ /* 0x000fc8000f8e0004 */
[----:B------:R-:W-:Y:S01]  /*6fe0*/  IMAD R7, R45, UR5, R0 ;  /* 0x000000052d077c24 */ /* 0x000fe2000f8e0200 */
[----:B------:R-:W-:Y:S02]  /*6ff0*/  ULDC.64 UR4, c[0x0][0xa80] ;  /* 0x0002a00000047ab9 */ /* 0x000fe40000000a00 */
[----:B------:R-:W-:Y:S01]  /*7000*/  LEA R0, P0, R4, UR4, 0x1 ;  /* 0x0000000404007c11 */ /* 0x000fe2000f8008ff */
[----:B------:R-:W-:Y:S01]  /*7010*/  IMAD.IADD R5, R5, 0x1, R7 ;  /* 0x0000000105057824 */ /* 0x000fe200078e0207 */
[----:B------:R-:W-:-:S03]  /*7020*/  ULDC UR4, c[0x0][0xac8] ;  /* 0x0002b20000047ab9 */ /* 0x000fc60000000800 */
[----:B------:R-:W-:Y:S01]  /*7030*/  SHFL.IDX PT, R6, R0, 0x1, 0x181f ;  /* 0x00381f0000067f89 */ /* 0x000fe200000e0000 */
[----:B------:R-:W-:Y:S02]  /*7040*/  LEA.HI.X R12, R4, UR5, R5, 0x1, P0 ;  /* 0x00000005040c7c11 */ /* 0x000fe400080f0c05 */
[----:B------:R-:W-:Y:S01]  /*7050*/  ISETP.GE.AND P0, PT, R3, UR4, PT ;  /* 0x0000000403007c0c */ /* 0x000fe2000bf06270 */
[----:B------:R-:W-:Y:S01]  /*7060*/  SHFL.IDX PT, R4, R0, RZ, 0x181f ;  /* 0x00181fff00047589 */ /* 0x000fe200000e0000 */
[----:B------:R-:W-:Y:S02]  /*7070*/  ULDC UR4, c[0x0][0xc] ;  /* 0x0000030000047ab9 */ /* 0x000fe40000000800 */
[-C--:B------:R-:W-:Y:S01]  /*7080*/  ISETP.GE.OR P1, PT, R47, R64.reuse, P0 ;  /* 0x000000402f00720c */ /* 0x080fe20000726670 */
[----:B------:R-:W0:Y:S01]  /*7090*/  SHFL.IDX PT, R5, R12, RZ, 0x181f ;  /* 0x00181fff0c057589 */ /* 0x000e2200000e0000 */
[-C--:B------:R-:W-:Y:S01]  /*70a0*/  ISETP.GE.OR P2, PT, R13, R64.reuse, P0 ;  /* 0x000000400d00720c */ /* 0x080fe20000746670 */
[----:B------:R-:W-:Y:S01]  /*70b0*/  UIADD3 UR46, UR4, UR46, URZ ;  /* 0x0000002e042e7290 */ /* 0x000fe2000fffe03f */
[-C--:B------:R-:W-:Y:S01]  /*70c0*/  ISETP.GE.OR P3, PT, R15, R64.reuse, P0 ;  /* 0x000000400f00720c */ /* 0x080fe20000766670 */
[----:B------:R-:W1:Y:S01]  /*70d0*/  SHFL.IDX PT, R7, R12, 0x1, 0x181f ;  /* 0x00381f000c077f89 */ /* 0x000e6200000e0000 */
[----:B------:R-:W-:Y:S01]  /*70e0*/  ISETP.GE.OR P0, PT, R21, R64, P0 ;  /* 0x000000401500720c */ /* 0x000fe20000706670 */
[----:B------:R-:W-:-:S02]  /*70f0*/  USEL UR4, URZ, 0x1, UP0 ;  /* 0x000000013f047887 */ /* 0x000fc40008000000 */
[----:B------:R-:W-:Y:S02]  /*7100*/  SHFL.IDX PT, R8, R0, 0x2, 0x181f ;  /* 0x00581f0000087f89 */ /* 0x000fe400000e0000 */
[----:B------:R-:W-:Y:S02]  /*7110*/  ULOP3.LUT UR37, UR37, UR4, URZ, 0x3c, !UPT ;  /* 0x0000000425257292 */ /* 0x000fe4000f8e3c3f */
[----:B------:R-:W2:Y:S04]  /*7120*/  SHFL.IDX PT, R9, R12, 0x2, 0x181f ;  /* 0x00581f000c097f89 */ /* 0x000ea800000e0000 */
[----:B------:R3:W-:Y:S04]  /*7130*/  SHFL.IDX PT, R10, R0, 0x3, 0x181f ;  /* 0x00781f00000a7f89 */ /* 0x0007e800000e0000 */
[----:B------:R-:W4:Y:S01]  /*7140*/  SHFL.IDX PT, R11, R12, 0x3, 0x181f ;  /* 0x00781f000c0b7f89 */ /* 0x000f2200000e0000 */
[----:B---3--:R-:W3:Y:S01]  /*7150*/  LDC R0, c[0x0][0xc34] ;  /* 0x00030d00ff007b82 */ /* 0x008ee20000000800 */
[----:B0-----:R-:W-:-:S04]  /*7160*/  @!P1 IMAD.WIDE R4, R3, 0x2, R4 ;  /* 0x0000000203049825 */ /* 0x001fc800078e0204 */
[----:B-1----:R-:W-:-:S04]  /*7170*/  @!P2 IMAD.WIDE R6, R3, 0x2, R6 ;  /* 0x000000020306a825 */ /* 0x002fc800078e0206 */
[----:B--2---:R-:W-:-:S04]  /*7180*/  @!P3 IMAD.WIDE R8, R3, 0x2, R8 ;  /* 0x000000020308b825 */ /* 0x004fc800078e0208 */
[----:B----4-:R-:W-:Y:S01]  /*7190*/  @!P0 IMAD.WIDE R10, R3, 0x2, R10 ;  /* 0x00000002030a8825 */ /* 0x010fe200078e020a */
[----:B-----5:R0:W-:Y:S04]  /*71a0*/  @!P1 ST.E.128 desc[UR50][R4.64], R28 ;  /* 0x0000001c04009985 */ /* 0x0201e8000c101d32 */
[----:B------:R0:W-:Y:S04]  /*71b0*/  @!P2 ST.E.128 desc[UR50][R6.64], R32 ;  /* 0x000000200600a985 */ /* 0x0001e8000c101d32 */
[----:B------:R0:W-:Y:S04]  /*71c0*/  @!P3 ST.E.128 desc[UR50][R8.64], R36 ;  /* 0x000000240800b985 */ /* 0x0001e8000c101d32 */
[----:B------:R0:W-:Y:S01]  /*71d0*/  @!P0 ST.E.128 desc[UR50][R10.64], R40 ;  /* 0x000000280a008985 */ /* 0x0001e2000c101d32 */
[----:B---3--:R-:W-:-:S13]  /*71e0*/  ISETP.LE.AND P0, PT, R0, UR46, PT ;  /* 0x0000002e00007c0c */ /* 0x008fda000bf03270 */
[----:B------:R-:W-:Y:S05]  /*71f0*/  @!P0 BRA `(.L_x_12764) ;  /* 0xffffff9800a88947 */ /* 0x000fea000383ffff */
[----:B------:R-:W-:Y:S05]  /*7200*/  EXIT ;  /* 0x000000000000794d */ /* 0x000fea0003800000 */
.L_x_12738:
[----:B------:R-:W-:-:S08]  /*7210*/  NOP ;  /* 0x0000000000007918 */ /* 0x000fd00000000000 */
[----:B------:R-:W0:-:S00]  /*7220*/  USETMAXREG.DEALLOC.CTAPOOL 0x20 ;  /* 0x00000020000079c8 */ /* 0x000e0000080e0500 */
[----:B------:R-:W2:Y:S01]  /*7230*/  S2UR UR10, SR_CTAID.X ;  /* 0x00000000000a79c3 */ /* 0x000ea20000002500 */
[----:B0-----:R-:W-:Y:S01]  /*7240*/  IMAD.MOV.U32 R24, RZ, RZ, 0x1 ;  /* 0x00000001ff187424 */ /* 0x001fe200078e00ff */
[----:B------:R-:W-:Y:S01]  /*7250*/  MOV R22, RZ ;  /* 0x000000ff00167202 */ /* 0x000fe20000000f00 */
[----:B------:R-:W-:-:S05]  /*7260*/  IMAD.MOV.U32 R0, RZ, RZ, 0x1 ;  /* 0x00000001ff007424 */ /* 0x000fca00078e00ff */
[----:B------:R-:W2:Y:S02]  /*7270*/  LDC R2, c[0x0][0xc34] ;  /* 0x00030d00ff027b82 */ /* 0x000ea40000000800 */
[----:B--2---:R-:W-:-:S13]  /*7280*/  ISETP.LE.AND P0, PT, R2, UR10, PT ;  /* 0x0000000a02007c0c */ /* 0x004fda000bf03270 */
[----:B------:R-:W-:Y:S05]  /*7290*/  @P0 BRA `(.L_x_12765) ;  /* 0x0000003800400947 */ /* 0x000fea0003800000 */
[----:B------:R-:W0:Y:S01]  /*72a0*/  S2R R3, SR_TID.X ;  /* 0x0000000000037919 */ /* 0x000e220000002100 */
[----:B-1----:R-:W-:Y:S01]  /*72b0*/  ULDC.64 UR4, c[0x0][0x418] ;  /* 0x0001060000047ab9 */ /* 0x002fe20000000a00 */
[----:B------:R-:W-:Y:S01]  /*72c0*/  ULDC.64 UR6, c[0x0][0x2f0] ;  /* 0x0000bc0000067ab9 */ /* 0x000fe20000000a00 */
[----:B------:R-:W-:Y:S01]  /*72d0*/  UISETP.NE.U32.AND UP0, UPT, UR4, URZ, UPT ;  /* 0x0000003f0400728c */ /* 0x000fe2000bf05070 */
[----:B------:R-:W1:Y:S01]  /*72e0*/  S2UR UR8, SR_CgaCtaId ;  /* 0x00000000000879c3 */ /* 0x000e620000008800 */
[----:B------:R-:W-:Y:S01]  /*72f0*/  LOP3.LUT R25, R25, 0xfffffffe, RZ, 0xc0, !PT ;  /* 0xfffffffe19197812 */ /* 0x000fe200078ec0ff */
[----:B------:R-:W-:Y:S01]  /*7300*/  ULDC UR4, c[0x0][0x424] ;  /* 0x0001090000047ab9 */ /* 0x000fe20000000800 */
[----:B------:R-:W-:Y:S01]  /*7310*/  UISETP.NE.AND.EX UP0, UPT, UR5, URZ, UPT, UP0 ;  /* 0x0000003f0500728c */ /* 0x000fe2000bf05300 */
[----:B------:R-:W-:Y:S01]  /*7320*/  IMAD.MOV.U32 R24, RZ, RZ, 0x1 ;  /* 0x00000001ff187424 */ /* 0x000fe200078e00ff */
[----:B------:R-:W-:Y:S01]  /*7330*/  ULDC UR9, c[0x0][0x2b8] ;  /* 0x0000ae0000097ab9 */ /* 0x000fe20000000800 */
[----:B------:R-:W-:Y:S01]  /*7340*/  ULDC UR37, c[0x0][0x448] ;  /* 0x0001120000257ab9 */ /* 0x000fe20000000800 */
[----:B------:R-:W-:Y:S01]  /*7350*/  USEL UR4, UR4, 0x1, UP0 ;  /* 0x0000000104047887 */ /* 0x000fe20008000000 */
[----:B------:R-:W-:Y:S01]  /*7360*/  IMAD.MOV.U32 R22, RZ, RZ, RZ ;  /* 0x000000ffff167224 */ /* 0x000fe200078e00ff */
[----:B------:R-:W-:Y:S01]  /*7370*/  UMOV UR38, 0x400 ;  /* 0x0000040000267882 */ /* 0x000fe20000000000 */
[----:B------:R-:W-:-:S02]  /*7380*/  ULOP3.LUT UR41, UR39, 0x2, URZ, 0xfc, !UPT ;  /* 0x0000000227297892 */ /* 0x000fc4000f8efc3f */
[----:B------:R-:W-:Y:S01]  /*7390*/  UIMAD UR36, UR4, UR6, URZ ;  /* 0x00000006042472a4 */ /* 0x000fe2000f8e023f */
[----:B------:R-:W-:Y:S02]  /*73a0*/  ULDC UR43, c[0x0][0xc] ;  /* 0x00000300002b7ab9 */ /* 0x000fe40000000800 */
[----:B------:R-:W-:Y:S01]  /*73b0*/  ULDC UR4, c[0x0][0x288] ;  /* 0x0000a20000047ab9 */ /* 0x000fe20000000800 */
[----:B------:R-:W-:Y:S02]  /*73c0*/  UIADD3 UR5, UR36, 0x7f, URZ ;  /* 0x0000007f24057890 */ /* 0x000fe4000fffe03f */
[----:B------:R-:W-:Y:S02]  /*73d0*/  UIMAD UR37, UR37, UR4, URZ ;  /* 0x00000004252572a4 */ /* 0x000fe4000f8e023f */
[----:B------:R-:W-:-:S04]  /*73e0*/  USHF.R.S32.HI UR6, URZ, 0x1f, UR5 ;  /* 0x0000001f3f067899 */ /* 0x000fc80008011405 */
[----:B------:R-:W-:Y:S02]  /*73f0*/  ULEA.HI UR6, UR6, UR5, URZ, 0x7 ;  /* 0x0000000506067291 */ /* 0x000fe4000f8f383f */
[----:B-1----:R-:W-:Y:S01]  /*7400*/  ULEA UR38, UR8, UR38, 0x18 ;  /* 0x0000002608267291 */ /* 0x002fe2000f8ec03f */
[C---:B0-----:R-:W-:Y:S01]  /*7410*/  IMAD.SHL.U32 R29, R3.reuse, 0x8, RZ ;  /* 0x00000008031d7824 */ /* 0x041fe200078e00ff */
[----:B------:R-:W-:Y:S01]  /*7420*/  ULEA.HI.SX32 UR42, UR6, 0xffffffff, 0x19 ;  /* 0xffffffff062a7891 */ /* 0x000fe2000f8fca3f */
[----:B------:R-:W-:Y:S01]  /*7430*/  IMAD.SHL.U32 R2, R3, 0x10, RZ ;  /* 0x0000001003027824 */ /* 0x000fe200078e00ff */
[----:B------:R-:W-:Y:S02]  /*7440*/  ULEA.HI.SX32 UR40, UR6, 0xfffffffe, 0x19 ;  /* 0xfffffffe06287891 */ /* 0x000fe4000f8fca3f */
[C---:B------:R-:W-:Y:S01]  /*7450*/  LOP3.LUT R4, R29.reuse, 0x38, RZ, 0xc0, !PT ;  /* 0x000000381d047812 */ /* 0x040fe200078ec0ff */
[----:B------:R-:W-:Y:S01]  /*7460*/  USHF.L.U32 UR4, UR42, 0x7, URZ ;  /* 0x000000072a047899 */ /* 0x000fe2000800063f */
[----:B------:R-:W-:-:S02]  /*7470*/  LOP3.LUT R0, R29, 0x1f8, RZ, 0xc0, !PT ;  /* 0x000001f81d007812 */ /* 0x000fc400078ec0ff */
[----:B------:R-:W-:Y:S02]  /*7480*/  ISETP.GE.AND P1, PT, R4, UR7, PT ;  /* 0x0000000704007c0c */ /* 0x000fe4000bf26270 */
[----:B------:R-:W-:Y:S02]  /*7490*/  LOP3.LUT R0, R0, 0x38, R3, 0x78, !PT ;  /* 0x0000003800007812 */ /* 0x000fe400078e7803 */
[----:B------:R-:W-:Y:S02]  /*74a0*/  ISETP.GE.AND P0, PT, R4, UR7, PT ;  /* 0x0000000704007c0c */ /* 0x000fe4000bf06270 */
[----:B------:R-:W-:Y:S02]  /*74b0*/  LOP3.LUT R29, R0, 0x200, R29, 0xf8, !PT ;  /* 0x00000200001d7812 */ /* 0x000fe400078ef81d */
[----:B------:R-:W-:Y:S02]  /*74c0*/  SHF.R.U32.HI R0, RZ, 0x3, R3 ;  /* 0x00000003ff007819 */ /* 0x000fe40000011603 */
[----:B------:R-:W-:-:S02]  /*74d0*/  MOV R3, UR10 ;  /* 0x0000000a00037c02 */ /* 0x000fc40008000f00 */
[----:B------:R-:W-:Y:S02]  /*74e0*/  LOP3.LUT R2, R2, 0x70, RZ, 0xc0, !PT ;  /* 0x0000007002027812 */ /* 0x000fe400078ec0ff */
[----:B------:R-:W-:Y:S01]  /*74f0*/  @P1 LOP3.LUT R25, R25, 0x1, RZ, 0xfc, !PT ;  /* 0x0000000119191812 */ /* 0x000fe200078efcff */
[----:B------:R0:W-:Y:S03]  /*7500*/  STL [R1+0x8], R3 ;  /* 0x0000080301007387 */ /* 0x0001e60000100800 */
[----:B------:R-:W-:Y:S01]  /*7510*/  LOP3.LUT R25, R25, 0xfffffffd, RZ, 0xc0, !PT ;  /* 0xfffffffd19197812 */ /* 0x000fe200078ec0ff */
[----:B------:R1:W-:Y:S03]  /*7520*/  STL [R1+0xc], RZ ;  /* 0x00000cff01007387 */ /* 0x0003e60000100800 */
[----:B------:R-:W-:-:S02]  /*7530*/  @P0 LOP3.LUT R25, R25, 0x2, RZ, 0xfc, !PT ;  /* 0x0000000219190812 */ /* 0x000fc400078efcff */
[----:B------:R-:W-:Y:S02]  /*7540*/  ISETP.GE.AND P0, PT, R4, UR9, PT ;  /* 0x0000000904007c0c */ /* 0x000fe4000bf06270 */
[----:B0-----:R-:W-:Y:S01]  /*7550*/  LOP3.LUT R3, R0, 0xf, RZ, 0xc0, !PT ;  /* 0x0000000f00037812 */ /* 0x001fe200078ec0ff */
[----:B------:R-:W-:Y:S01]  /*7560*/  IMAD.U32 R0, RZ, RZ, UR4 ;  /* 0x00000004ff007e24 */ /* 0x000fe2000f8e00ff */
[----:B------:R-:W-:Y:S02]  /*7570*/  LOP3.LUT R25, R25, 0xffffffef, RZ, 0xc0, !PT ;  /* 0xffffffef19197812 */ /* 0x000fe400078ec0ff */
[----:B------:R-:W-:Y:S02]  /*7580*/  LOP3.LUT R5, R3, R2, RZ, 0xfc, !PT ;  /* 0x0000000203057212 */ /* 0x000fe400078efcff */
[----:B------:R-:W-:Y:S02]  /*7590*/  LEA R4, R29, UR38, 0x1 ;  /* 0x000000261d047c11 */ /* 0x000fe4000f8e08ff */
[----:B------:R-:W-:-:S02]  /*75a0*/  LOP3.LUT R2, R3, UR4, R2, 0xfe, !PT ;  /* 0x0000000403027c12 */ /* 0x000fc4000f8efe02 */
[----:B------:R-:W-:Y:S02]  /*75b0*/  IADD3 R0, -R3, UR36, -R0 ;  /* 0x0000002403007c10 */ /* 0x000fe4000fffe900 */
[----:B-1----:R-:W-:-:S07]  /*75c0*/  @P0 LOP3.LUT R25, R25, 0x10, RZ, 0xfc, !PT ;  /* 0x0000001019190812 */ /* 0x002fce00078efcff */
.L_x_12800:
[----:B------:R-:W2:Y:S01]  /*75d0*/  LDL R6, [R1+0x8] ;  /* 0x0000080001067983 */ /* 0x000ea20000100800 */
[----:B------:R-:W0:Y:S01]  /*75e0*/  LDC R0, c[0x0][0xc38] ;  /* 0x00030e00ff007b82 */ /* 0x000e220000000800 */
[----:B------:R-:W-:Y:S05]  /*75f0*/  YIELD ;  /* 0x0000000000007946 */ /* 0x000fea0003800000 */
[----:B------:R-:W-:Y:S01]  /*7600*/  ULDC.64 UR4, c[0x0][0xa28] ;  /* 0x00028a0000047ab9 */ /* 0x000fe20000000a00 */
[----:B------:R-:W-:Y:S01]  /*7610*/  IMAD.MOV.U32 R17, RZ, RZ, RZ ;  /* 0x000000ffff117224 */ /* 0x000fe200078e00ff */
[----:B------:R-:W1:Y:S01]  /*7620*/  LDC R2, c[0x0][0xc44] ;  /* 0x00031100ff027b82 */ /* 0x000e620000000800 */
[----:B------:R-:W-:-:S04]  /*7630*/  ISETP.NE.U32.AND P0, PT, RZ, UR4, PT ;  /* 0x00000004ff007c0c */ /* 0x000fc8000bf05070 */
[----:B------:R-:W-:Y:S02]  /*7640*/  ISETP.NE.AND.EX P0, PT, RZ, UR5, PT, P0 ;  /* 0x00000005ff007c0c */ /* 0x000fe4000bf05300 */
[----:B0-----:R-:W-:Y:S02]  /*7650*/  ISETP.NE.AND P1, PT, R0, 0x1, PT ;  /* 0x000000010000780c */ /* 0x001fe40003f25270 */
[----:B-1----:R-:W-:-:S09]  /*7660*/  ISETP.NE.AND P2, PT, R2, 0x1, PT ;  /* 0x000000010200780c */ /* 0x002fd20003f45270 */
[----:B------:R-:W0:Y:S08]  /*7670*/  @P0 LDC.64 R2, c[0x0][0xa28] ;  /* 0x00028a00ff020b82 */ /* 0x000e300000000a00 */
[----:B------:R-:W2:Y:S08]  /*7680*/  @P1 LDC R0, c[0x0][0xc3c] ;  /* 0x00030f00ff001b82 */ /* 0x000eb00000000800 */
[----:B------:R-:W1:Y:S08]  /*7690*/  @P1 LDC R7, c[0x0][0xc40] ;  /* 0x00031000ff071b82 */ /* 0x000e700000000800 */
[----:B------:R-:W3:Y:S01]  /*76a0*/  @P2 LDC.64 R4, c[0x0][0xc48] ;  /* 0x00031200ff042b82 */ /* 0x000ee20000000a00 */
[----:B--2---:R-:W-:Y:S01]  /*76b0*/  @P1 IMAD.HI.U32 R0, R6, R0, RZ ;  /* 0x0000000006001227 */ /* 0x004fe200078e00ff */
[----:B------:R-:W-:-:S04]  /*76c0*/  MOV R23, R6 ;  /* 0x0000000600177202 */ /* 0x000fc80000000f00 */
[----:B-1----:R-:W-:-:S05]  /*76d0*/  @P1 SHF.R.U32.HI R23, RZ, R7, R0 ;  /* 0x00000007ff171219 */ /* 0x002fca0000011600 */
[----:B---3--:R-:W-:-:S04]  /*76e0*/  @P2 IMAD.HI.U32 R4, R23, R4, RZ ;  /* 0x0000000417042227 */ /* 0x008fc800078e00ff */
[----:B------:R-:W-:Y:S01]  /*76f0*/  IMAD.MOV.U32 R18, RZ, RZ, R23 ;  /* 0x000000ffff127224 */ /* 0x000fe200078e0017 */
[----:B------:R-:W-:-:S05]  /*7700*/  @P2 SHF.R.U32.HI R18, RZ, R5, R4 ;  /* 0x00000005ff122219 */ /* 0x000fca0000011604 */
        /* <DEDUP_REMOVED lines=23> */
.L_x_12766:
        /* <DEDUP_REMOVED lines=13> */
[----:B------:R-:W-:Y:S01]  /*7950*/  MOV R13, RZ ;  /* 0x000000ff000d7202 */ /* 0x000fe20000000f00 */
[----:B------:R-:W-:-:S02]  /*7960*/  IMAD.U32 R7, RZ, RZ, UR9 ;  /* 0x00000009ff077e24 */ /* 0x000fc4000f8e00ff */
[----:B------:R-:W-:Y:S02]  /*7970*/  IMAD.U32 R11, RZ, RZ, UR5 ;  /* 0x00000005ff0b7e24 */ /* 0x000fe4000f8e00ff */
[----:B------:R-:W-:Y:S02]  /*7980*/  IMAD.MOV.U32 R8, RZ, RZ, 0x70 ;  /* 0x00000070ff087424 */ /* 0x000fe400078e00ff */
[----:B-1----:R-:W-:-:S07]  /*7990*/  IMAD.MOV.U32 R12, RZ, RZ, 0x1 ;  /* 0x00000001ff0c7424 */ /* 0x002fce00078e00ff */
[----:B------:R-:W-:-:S07]  /*79a0*/  LEPC R20, `(.L_x_12768) ;  /* 0x000000001014794e */ /* 0x000fce0000000000 */
[----:B0-2---:R-:W-:Y:S05]  /*79b0*/  CALL.ABS.NOINC R2 ;  /* 0x0000000002007343 */ /* 0x005fea0003c00000 */
.L_x_12768:
        /* <DEDUP_REMOVED lines=15> */
.L_x_12767:
[----:B------:R-:W-:Y:S01]  /*7ab0*/  ULDC.64 UR4, c[0x0][0x9f8] ;  /* 0x00027e0000047ab9 */ /* 0x000fe20000000a00 */
[----:B------:R-:W-:Y:S01]  /*7ac0*/  IMAD.MOV.U32 R28, RZ, RZ, R18 ;  /* 0x000000ffff1c7224 */ /* 0x000fe200078e0012 */
[----:B------:R-:W-:Y:S01]  /*7ad0*/  ISETP.NE.U32.AND P0, PT, RZ, UR4, PT ;  /* 0x00000004ff007c0c */ /* 0x000fe2000bf05070 */
[----:B------:R-:W1:Y:S01]  /*7ae0*/  LDC R9, c[0x0][0x430] ;  /* 0x00010c00ff097b82 */ /* 0x000e620000000800 */
[----:B------:R-:W2:Y:S01]  /*7af0*/  S2R R19, SR_TID.X ;  /* 0x0000000000137919 */ /* 0x000ea20000002100 */
[----:B------:R-:W-:Y:S01]  /*7b00*/  USHF.L.U32 UR44, UR42, 0x7, URZ ;  /* 0x000000072a2c7899 */ /* 0x000fe2000800063f */
[----:B------:R-:W-:Y:S01]  /*7b10*/  ISETP.NE.AND.EX P0, PT, RZ, UR5, PT, P0 ;  /* 0x00000005ff007c0c */ /* 0x000fe2000bf05300 */
[----:B------:R-:W-:-:S12]  /*7b20*/  ULDC UR4, c[0x0][0xc44] ;  /* 0x0003110000047ab9 */ /* 0x000fd80000000800 */
[----:B------:R-:W3:Y:S02]  /*7b30*/  @P0 LDC.64 R2, c[0x0][0x9f8] ;  /* 0x00027e00ff020b82 */ /* 0x000ee40000000a00 */
[----:B---3--:R-:W-:-:S05]  /*7b40*/  @P0 IMAD.WIDE R2, R18, 0x4, R2 ;  /* 0x0000000412020825 */ /* 0x008fca00078e0202 */
[----:B------:R3:W4:Y:S01]  /*7b50*/  @P0 LDG.E R28, desc[UR50][R2.64] ;  /* 0x00000032021c0981 */ /* 0x000722000c1e1900 */
[----:B-1----:R-:W-:Y:S02]  /*7b60*/  ISETP.NE.AND P1, PT, R9, 0x1, PT ;  /* 0x000000010900780c */ /* 0x002fe40003f25270 */
[----:B--2---:R-:W-:Y:S01]  /*7b70*/  SHF.R.U32.HI R16, RZ, 0x3, R19 ;  /* 0x00000003ff107819 */ /* 0x004fe20000011613 */
[----:B------:R-:W-:Y:S01]  /*7b80*/  IMAD.SHL.U32 R19, R19, 0x10, RZ ;  /* 0x0000001013137824 */ /* 0x000fe200078e00ff */
[----:B------:R-:W-:Y:S02]  /*7b90*/  LOP3.LUT R25, R25, 0xfffffff7, RZ, 0xc0, !PT ;  /* 0xfffffff719197812 */ /* 0x000fe400078ec0ff */
[----:B------:R-:W-:Y:S02]  /*7ba0*/  LOP3.LUT R16, R16, 0xf, RZ, 0xc0, !PT ;  /* 0x0000000f10107812 */ /* 0x000fe400078ec0ff */
[----:B------:R-:W-:-:S04]  /*7bb0*/  LOP3.LUT R19, R19, 0x70, RZ, 0xc0, !PT ;  /* 0x0000007013137812 */ /* 0x000fc800078ec0ff */
[----:B------:R-:W-:Y:S01]  /*7bc0*/  LOP3.LUT R16, R16, UR44, R19, 0xfe, !PT ;  /* 0x0000002c10107c12 */ /* 0x000fe2000f8efe13 */
[----:B------:R-:W1:Y:S01]  /*7bd0*/  @P1 LDC R5, c[0x0][0x434] ;  /* 0x00010d00ff051b82 */ /* 0x000e620000000800 */
[----:B------:R-:W-:Y:S02]  /*7be0*/  @P1 LOP3.LUT R25, R25, 0x8, RZ, 0xfc, !PT ;  /* 0x0000000819191812 */ /* 0x000fe400078efcff */
[C---:B------:R-:W-:Y:S02]  /*7bf0*/  ISETP.GE.AND P0, PT, R16.reuse, UR36, PT ;  /* 0x0000002410007c0c */ /* 0x040fe4000bf06270 */
[----:B------:R-:W-:-:S03]  /*7c00*/  IADD3 R0, R16, R17, RZ ;  /* 0x0000001110007210 */ /* 0x000fc60007ffe0ff */
[----:B------:R-:W2:Y:S02]  /*7c10*/  @P1 LDC R7, c[0x0][0x438] ;  /* 0x00010e00ff071b82 */ /* 0x000ea40000000800 */
[----:B------:R-:W-:Y:S02]  /*7c20*/  IMAD.MOV.U32 R8, RZ, RZ, R0 ;  /* 0x000000ffff087224 */ /* 0x000fe400078e0000 */
[----:B-1----:R-:W-:-:S05]  /*7c30*/  @P1 IMAD.HI.U32 R4, R0, R5, RZ ;  /* 0x0000000500041227 */ /* 0x002fca00078e00ff */
[----:B--2---:R-:W-:Y:S02]  /*7c40*/  @P1 SHF.R.U32.HI R8, RZ, R7, R4 ;  /* 0x00000007ff081219 */ /* 0x004fe40000011604 */
[----:B------:R-:W1:Y:S02]  /*7c50*/  @!P0 LDC.64 R4, c[0x0][0x428] ;  /* 0x00010a00ff048b82 */ /* 0x000e640000000a00 */
[--C-:B---3--:R-:W-:Y:S01]  /*7c60*/  @!P0 SHF.R.S32.HI R3, RZ, 0x1f, R8.reuse ;  /* 0x0000001fff038819 */ /* 0x108fe20000011408 */
[----:B------:R-:W-:-:S05]  /*7c70*/  @!P0 IMAD.MOV.U32 R2, RZ, RZ, R8 ;  /* 0x000000ffff028224 */ /* 0x000fca00078e0008 */
[----:B------:R-:W2:Y:S01]  /*7c80*/  @!P0 LDC.64 R6, c[0x0][0x418] ;  /* 0x00010600ff068b82 */ /* 0x000ea20000000a00 */
[----:B----4-:R-:W-:Y:S01]  /*7c90*/  SHF.R.S32.HI R10, RZ, 0x1f, R28 ;  /* 0x0000001fff0a7819 */ /* 0x010fe2000001141c */
[----:B-1----:R-:W-:-:S04]  /*7ca0*/  @!P0 IMAD.WIDE.U32 R2, R28, R4, R2 ;  /* 0x000000041c028225 */ /* 0x002fc800078e0002 */
[----:B------:R-:W-:Y:S01]  /*7cb0*/  @!P0 IMAD R4, R10, R4, RZ ;  /* 0x000000040a048224 */ /* 0x000fe200078e02ff */
[----:B--2---:R-:W-:Y:S01]  /*7cc0*/  @!P0 LEA R6, P1, R2, R6, 0x2 ;  /* 0x0000000602068211 */ /* 0x004fe200078210ff */
[----:B------:R1:W-:Y:S02]  /*7cd0*/  STL [R1], R10 ;  /* 0x0000000a01007387 */ /* 0x0003e40000100800 */
[----:B------:R-:W-:Y:S01]  /*7ce0*/  @!P0 IMAD R5, R28, R5, R4 ;  /* 0x000000051c058224 */ /* 0x000fe200078e0204 */
[----:B------:R-:W-:-:S03]  /*7cf0*/  MOV R4, RZ ;  /* 0x000000ff00047202 */ /* 0x000fc60000000f00 */
[----:B------:R-:W-:-:S05]  /*7d00*/  @!P0 IMAD.IADD R3, R3, 0x1, R5 ;  /* 0x0000000103038824 */ /* 0x000fca00078e0205 */
[----:B------:R-:W-:-:S05]  /*7d10*/  @!P0 LEA.HI.X R7, R2, R7, R3, 0x2, P1 ;  /* 0x0000000702078211 */ /* 0x000fca00008f1403 */
[----:B------:R1:W5:Y:S01]  /*7d20*/  @!P0 LDG.E R4, desc[UR50][R6.64] ;  /* 0x0000003206048981 */ /* 0x000362000c1e1900 */
[----:B------:R-:W-:Y:S01]  /*7d30*/  IMAD.U32 R2, RZ, RZ, UR41 ;  /* 0x00000029ff027e24 */ /* 0x000fe2000f8e00ff */
[----:B------:R-:W-:Y:S01]  /*7d40*/  UMOV UR5, 0xffffffff ;  /* 0xffffffff00057882 */ /* 0x000fe20000000000 */
[----:B------:R-:W-:Y:S01]  /*7d50*/  IMAD.MOV R5, RZ, RZ, -R8 ;  /* 0x000000ffff057224 */ /* 0x000fe200078e0a08 */
[----:B------:R-:W-:Y:S02]  /*7d60*/  LOP3.LUT R25, R25, 0xfffffffb, RZ, 0xc0, !PT ;  /* 0xfffffffb19197812 */ /* 0x000fe400078ec0ff */
[----:B------:R-:W-:Y:S01]  /*7d70*/  ISETP.NE.AND P2, PT, R2, 0x3, PT ;  /* 0x000000030200780c */ /* 0x000fe20003f45270 */
[----:B------:R-:W-:Y:S02]  /*7d80*/  IMAD R5, R9, R5, R0 ;  /* 0x0000000509057224 */ /* 0x000fe400078e0200 */
[----:B------:R-:W-:-:S04]  /*7d90*/  IMAD.MOV R0, RZ, RZ, -R18 ;  /* 0x000000ffff007224 */ /* 0x000fc800078e0a12 */
[----:B------:R-:W-:-:S06]  /*7da0*/  IMAD R19, R0, UR4, R23 ;  /* 0x0000000400137c24 */ /* 0x000fcc000f8e0217 */
[----:B------:R-:W-:Y:S01]  /*7db0*/  @P2 LOP3.LUT R25, R25, 0x4, RZ, 0xfc, !PT ;  /* 0x0000000419192812 */ /* 0x000fe200078efcff */
[----:B-1----:R-:W-:Y:S06]  /*7dc0*/  BRA.DIV UR5, `(.L_x_12769) ;  /* 0x0000003205bc7947 */ /* 0x002fec000b800000 */
.L_x_12817:
[----:B------:R-:W-:Y:S01]  /*7dd0*/  SHF.R.S32.HI R27, RZ, 0x1f, R19 ;  /* 0x0000001fff1b7819 */ /* 0x000fe20000011413 */
[----:B------:R-:W-:Y:S06]  /*7de0*/  @!P2 BRA `(.L_x_12770) ;  /* 0x000000000004a947 */ /* 0x000fec0003800000 */
[----:B------:R-:W-:Y:S01]  /*7df0*/  BPT.TRAP 0x1 ;  /* 0x000000040000795c */ /* 0x000fe20000300000 */
.L_x_12770:
[----:B------:R-:W-:Y:S01]  /*7e00*/  SHF.R.S32.HI R7, RZ, 0x1f, R5 ;  /* 0x0000001fff077819 */ /* 0x000fe20000011405 */
[----:B------:R-:W-:Y:S01]  /*7e10*/  ULDC.64 UR4, c[0x0][0x328] ;  /* 0x0000ca0000047ab9 */ /* 0x000fe20000000a00 */
[----:B-----5:R-:W-:Y:S01]  /*7e20*/  SHF.R.S32.HI R6, RZ, 0x1f, R4 ;  /* 0x0000001fff067819 */ /* 0x020fe20000011404 */
[----:B------:R-:W-:Y:S01]  /*7e30*/  IMAD.WIDE.U32 R2, R5, UR4, RZ ;  /* 0x0000000405027c25 */ /* 0x000fe2000f8e00ff */
[----:B------:R-:W-:Y:S03]  /*7e40*/  BSSY B0, `(.L_x_12771) ;  /* 0x0000015000007945 */ /* 0x000fe60003800000 */
[----:B------:R-:W-:-:S04]  /*7e50*/  IMAD R0, R7, UR4, RZ ;  /* 0x0000000407007c24 */ /* 0x000fc8000f8e02ff */
        /* <DEDUP_REMOVED lines=14> */
[----:B0-----:R-:W-:Y:S02]  /*7f40*/  LEA.HI.X R17, R2, UR5, R0, 0x1, P0 ;  /* 0x0000000502117c11 */ /* 0x001fe400080f0c00 */
[----:B------:R-:W-:Y:S02]  /*7f50*/  LEA R0, R22, UR38, 0x3 ;  /* 0x0000002616007c11 */ /* 0x000fe4000f8e18ff */
[----:B------:R-:W-:-:S04]  /*7f60*/  SHF.L.U32 R2, R24, 0x1f, RZ ;  /* 0x0000001f18027819 */ /* 0x000fc800000006ff */
[----:B------:R-:W0:Y:S02]  /*7f70*/  SYNCS.PHASECHK.TRANS64.TRYWAIT P0, [R0+URZ+0x16840], R2 ;  /* 0x01684002000075a7 */ /* 0x000e24000800017f */
[----:B0-----:R-:W-:Y:S05]  /*7f80*/  @!P0 BRA `(.L_x_12772) ;  /* 0x0000003000808947 */ /* 0x001fea0003800000 */
.L_x_12818:
[----:B------:R-:W-:Y:S05]  /*7f90*/  BSYNC B0 ;  /* 0x0000000000007941 */ /* 0x000fea0003800000 */
.L_x_12771:
[----:B------:R-:W1:Y:S01]  /*7fa0*/  S2R R9, SR_TID.X ;  /* 0x0000000000097919 */ /* 0x000e620000002100 */
[----:B------:R-:W-:Y:S01]  /*7fb0*/  ULDC.64 UR4, c[0x0][0x300] ;  /* 0x0000c00000047ab9 */ /* 0x000fe20000000a00 */
[----:B------:R-:W-:Y:S01]  /*7fc0*/  USHF.L.U32 UR6, UR42, 0x7, URZ ;  /* 0x000000072a067899 */ /* 0x000fe2000800063f */
        /* <DEDUP_REMOVED lines=17> */
[----:B-1----:R-:W-:Y:S01]  /*80e0*/  SHF.R.U32.HI R10, RZ, 0x3, R9 ;  /* 0x00000003ff0a7819 */ /* 0x002fe20000011609 */
[----:B------:R-:W-:Y:S01]  /*80f0*/  IMAD.SHL.U32 R8, R9, 0x8, RZ ;  /* 0x0000000809087824 */ /* 0x000fe200078e00ff */
[----:B------:R-:W-:Y:S01]  /*8100*/  LEA R4, P0, R2, UR4, 0x1 ;  /* 0x0000000402047c11 */ /* 0x000fe2000f8008ff */
[----:B------:R-:W-:Y:S01]  /*8110*/  UMOV UR4, 0xffffffff ;  /* 0xffffffff00047882 */ /* 0x000fe20000000000 */
[----:B------:R-:W-:Y:S02]  /*8120*/  LOP3.LUT R10, R10, 0xf, RZ, 0xc0, !PT ;  /* 0x0000000f0a0a7812 */ /* 0x000fe400078ec0ff */
[----:B------:R-:W-:Y:S02]  /*8130*/  MOV R9, UR6 ;  /* 0x0000000600097c02 */ /* 0x000fe40008000f00 */
[----:B------:R-:W-:Y:S02]  /*8140*/  LEA.HI.X R5, R2, UR5, R5, 0x1, P0 ;  /* 0x0000000502057c11 */ /* 0x000fe400080f0c05 */
        /* <DEDUP_REMOVED lines=38> */
[----:B0-----:R-:W-:-:S04]  /*83b0*/  @P1 LEA R3, P0, R8, R3, 0x1 ;  /* 0x0000000308031211 */ /* 0x001fc800078008ff */
[----:B-1----:R-:W-:-:S04]  /*83c0*/  @P1 IADD3.X R2, RZ, R2, RZ, P0, !PT ;  /* 0x00000002ff021210 */ /* 0x002fc800007fe4ff */
        /* <DEDUP_REMOVED lines=27> */
[----:B------:R-:W1:Y:S04]  /*8580*/  SHFL.IDX PT, R2, R5, 0x6, 0x181f ;  /* 0x00d81f0005027f89 */ /* 0x000e6800000e0000 */
[----:B------:R-:W2:Y:S01]  /*8590*/  SHFL.IDX PT, R5, R5, 0x7, 0x181f ;  /* 0x00f81f0005057f89 */ /* 0x000ea200000e0000 */
[----:B0-----:R-:W-:-:S05]  /*85a0*/  @P1 LEA R3, P0, R8, R3, 0x1 ;  /* 0x0000000308031211 */ /* 0x001fca00078008ff */
[----:B-1----:R-:W-:-:S05]  /*85b0*/  @P1 IMAD.X R2, RZ, RZ, R2, P0 ;  /* 0x000000ffff021224 */ /* 0x002fca00000e0602 */
[----:B------:R-:W-:-:S04]  /*85c0*/  @P1 LOP3.LUT R3, R3, R2, RZ, 0x3c, !PT ;  /* 0x0000000203031212 */ /* 0x000fc800078e3cff */
[----:B------:R-:W-:-:S04]  /*85d0*/  @P1 LOP3.LUT R2, R3, R2, RZ, 0x3c, !PT ;  /* 0x0000000203021212 */ /* 0x000fc800078e3cff */
[----:B------:R-:W-:-:S05]  /*85e0*/  @P1 LOP3.LUT R3, R3, R2, RZ, 0x3c, !PT ;  /* 0x0000000203031212 */ /* 0x000fca00078e3cff */
[----:B--2---:R0:W-:Y:S02]  /*85f0*/  @P1 LDGSTS.E.BYPASS.LTC128B.128 [R7+0x11400], desc[UR50][R2.64], !P2 ;  /* 0x1140000002071fae */ /* 0x0041e4000d101d72 */
.L_x_12836:
[----:B------:R-:W-:-:S13]  /*8600*/  ISETP.GE.AND P0, PT, R9, 0x71, PT ;  /* 0x000000710900780c */ /* 0x000fda0003f06270 */
[----:B0-----:R-:W-:-:S04]  /*8610*/  @P0 LEA R2, P1, R8, R14, 0x1 ;  /* 0x0000000e08020211 */ /* 0x001fc800078208ff */
[----:B------:R-:W-:Y:S02]  /*8620*/  @P0 IADD3.X R3, RZ, R5, RZ, P1, !PT ;  /* 0x00000005ff030210 */ /* 0x000fe40000ffe4ff */
[----:B------:R-:W-:-:S05]  /*8630*/  @P0 LEA R5, R6, UR38, 0x1 ;  /* 0x0000002606050c11 */ /* 0x000fca000f8e08ff */
[----:B------:R-:W-:Y:S01]  /*8640*/  @!PT LDS RZ, [RZ] ;  /* 0x00000000fffff984 */ /* 0x000fe20000000800 */
[----:B------:R-:W-:Y:S01]  /*8650*/  @!PT LDS RZ, [RZ] ;  /* 0x00000000fffff984 */ /* 0x000fe20000000800 */
[----:B------:R-:W-:Y:S01]  /*8660*/  @!PT LDS RZ, [RZ] ;  /* 0x00000000fffff984 */ /* 0x000fe20000000800 */
[----:B------:R0:W-:Y:S01]  /*8670*/  @P0 LDGSTS.E.BYPASS.LTC128B.128 [R5+0x11c00], desc[UR50][R2.64], !P2 ;  /* 0x11c0000002050fae */ /* 0x0001e2000d101d72 */
[----:B------:R-:W-:Y:S01]  /*8680*/  PLOP3.LUT P0, PT, PT, PT, PT, 0x80, 0x0 ;  /* 0x000000000000781c */ /* 0x000fe20003f0f070 */
[----:B------:R-:W-:-:S12]  /*8690*/  NOP ;  /* 0x0000000000007918 */ /* 0x000fd80000000000 */
.L_x_12774:
        /* <DEDUP_REMOVED lines=11> */
.L_x_12775:
        /* <DEDUP_REMOVED lines=23> */
.L_x_12776:
[----:B------:R-:W2:Y:S01]  /*88c0*/  LDL R21, [R1+0x8] ;  /* 0x0000080001157983 */ /* 0x000ea20000100800 */
[----:B------:R-:W1:Y:S01]  /*88d0*/  LDC R10, c[0x0][0x448] ;  /* 0x00011200ff0a7b82 */ /* 0x000e620000000800 */
[----:B------:R-:W-:Y:S01]  /*88e0*/  ULDC.64 UR4, c[0x0][0x2d8] ;  /* 0x0000b60000047ab9 */ /* 0x000fe20000000a00 */
[----:B0-----:R-:W-:Y:S01]  /*88f0*/  SHF.R.S32.HI R0, RZ, 0x1f, R18 ;  /* 0x0000001fff007819 */ /* 0x001fe20000011412 */
[----:B------:R-:W0:Y:S01]  /*8900*/  S2R R26, SR_TID.X ;  /* 0x00000000001a7919 */ /* 0x000e220000002100 */
[----:B------:R-:W-:Y:S01]  /*8910*/  IMAD R4, R27, UR4, RZ ;  /* 0x000000041b047c24 */ /* 0x000fe2000f8e02ff */
[----:B------:R-:W-:Y:S01]  /*8920*/  ULDC.64 UR6, c[0x0][0x2c8] ;  /* 0x0000b20000067ab9 */ /* 0x000fe20000000a00 */
[----:B------:R-:W-:Y:S01]  /*8930*/  IMAD.WIDE.U32 R2, R19, UR4, RZ ;  /* 0x0000000413027c25 */ /* 0x000fe2000f8e00ff */
[----:B------:R-:W-:Y:S01]  /*8940*/  ULDC.64 UR8, c[0x0][0x280] ;  /* 0x0000a00000087ab9 */ /* 0x000fe20000000a00 */
[----:B------:R-:W3:Y:S01]  /*8950*/  S2R R11, SR_TID.X ;  /* 0x00000000000b7919 */ /* 0x000ee20000002100 */
[----:B------:R-:W-:Y:S01]  /*8960*/  LOP3.LUT P5, RZ, R25, 0x10, RZ, 0xc0, !PT ;  /* 0x0000001019ff7812 */ /* 0x000fe200078ac0ff */
[----:B------:R-:W-:Y:S01]  /*8970*/  IMAD R4, R19, UR5, R4 ;  /* 0x0000000513047c24 */ /* 0x000fe2000f8e0204 */
[----:B------:R-:W-:Y:S01]  /*8980*/  ULDC.64 UR4, c[0x0][0x2e0] ;  /* 0x0000b80000047ab9 */ /* 0x000fe20000000a00 */
[----:B------:R-:W-:-:S02]  /*8990*/  IMAD.MOV R6, RZ, RZ, -R23 ;  /* 0x000000ffff067224 */ /* 0x000fc400078e0a17 */
[----:B------:R-:W-:Y:S02]  /*89a0*/  IMAD.IADD R3, R3, 0x1, R4 ;  /* 0x0000000103037824 */ /* 0x000fe400078e0204 */
[----:B------:R-:W-:Y:S02]  /*89b0*/  IMAD R0, R0, UR4, RZ ;  /* 0x0000000400007c24 */ /* 0x000fe4000f8e02ff */
[----:B------:R-:W-:Y:S01]  /*89c0*/  IMAD.WIDE.U32 R2, R18, UR4, R2 ;  /* 0x0000000412027c25 */ /* 0x000fe2000f8e0002 */
[----:B------:R-:W-:-:S03]  /*89d0*/  ULDC UR4, c[0x0][0xc38] ;  /* 0x00030e0000047ab9 */ /* 0x000fc60000000800 */
[----:B------:R-:W-:Y:S01]  /*89e0*/  IMAD R0, R18, UR5, R0 ;  /* 0x0000000512007c24 */ /* 0x000fe2000f8e0200 */
[----:B------:R-:W-:Y:S02]  /*89f0*/  LEA R18, R29, UR38, 0x1 ;  /* 0x000000261d127c11 */ /* 0x000fe4000f8e08ff */
[----:B-1----:R-:W-:Y:S01]  /*8a00*/  ISETP.NE.AND P0, PT, R10, 0x1, PT ;  /* 0x000000010a00780c */ /* 0x002fe20003f05270 */
[----:B------:R-:W-:Y:S01]  /*8a10*/  IMAD.IADD R3, R3, 0x1, R0 ;  /* 0x0000000103037824 */ /* 0x000fe200078e0200 */
[----:B0-----:R-:W-:Y:S02]  /*8a20*/  SHF.R.U32.HI R20, RZ, 0x3, R26 ;  /* 0x00000003ff147819 */ /* 0x001fe4000001161a */
[----:B------:R-:W-:-:S09]  /*8a30*/  SHF.L.U32 R26, R26, 0x4, RZ ;  /* 0x000000041a1a7819 */ /* 0x000fd200000006ff */
[----:B------:R-:W0:Y:S01]  /*8a40*/  @P0 LDC R4, c[0x0][0x44c] ;  /* 0x00011300ff040b82 */ /* 0x000e220000000800 */
[----:B------:R-:W-:Y:S02]  /*8a50*/  LOP3.LUT R20, R20, 0xf, RZ, 0xc0, !PT ;  /* 0x0000000f14147812 */ /* 0x000fe400078ec0ff */
[----:B------:R-:W-:-:S04]  /*8a60*/  LOP3.LUT R26, R26, 0x70, RZ, 0xc0, !PT ;  /* 0x000000701a1a7812 */ /* 0x000fc800078ec0ff */
[----:B------:R-:W-:Y:S01]  /*8a70*/  LOP3.LUT R20, R20, R26, RZ, 0xfc, !PT ;  /* 0x0000001a14147212 */ /* 0x000fe200078efcff */
[----:B------:R-:W1:Y:S01]  /*8a80*/  @P0 LDC R5, c[0x0][0x450] ;  /* 0x00011400ff050b82 */ /* 0x000e620000000800 */
[----:B--2---:R-:W-:Y:S01]  /*8a90*/  IMAD R0, R6, UR4, R21 ;  /* 0x0000000406007c24 */ /* 0x004fe2000f8e0215 */
[----:B------:R-:W-:Y:S01]  /*8aa0*/  ULDC.64 UR4, c[0x0][0x2d0] ;  /* 0x0000b40000047ab9 */ /* 0x000fe20000000a00 */
[----:B---3--:R-:W-:Y:S02]  /*8ab0*/  SHF.R.U32.HI R21, RZ, 0x3, R11 ;  /* 0x00000003ff157819 */ /* 0x008fe4000001160b */
[----:B------:R-:W-:Y:S01]  /*8ac0*/  IMAD R6, R0, 0xc0, R20 ;  /* 0x000000c000067824 */ /* 0x000fe200078e0214 */
[----:B------:R-:W-:Y:S02]  /*8ad0*/  SHF.L.U32 R20, R11, 0x3, RZ ;  /* 0x000000030b147819 */ /* 0x000fe400000006ff */
[----:B------:R-:W-:Y:S01]  /*8ae0*/  LOP3.LUT R21, R21, 0xf, RZ, 0xc0, !PT ;  /* 0x0000000f15157812 */ /* 0x000fe200078ec0ff */
[----:B0-----:R-:W-:Y:S01]  /*8af0*/  @P0 IMAD.HI.U32 R7, R6, R4, RZ ;  /* 0x0000000406070227 */ /* 0x001fe200078e00ff */
[----:B------:R-:W-:-:S03]  /*8b00*/  LOP3.LUT R20, R20, 0x38, RZ, 0xc0, !PT ;  /* 0x0000003814147812 */ /* 0x000fc600078ec0ff */
[----:B------:R-:W-:Y:S01]  /*8b10*/  IMAD.MOV.U32 R4, RZ, RZ, R6 ;  /* 0x000000ffff047224 */ /* 0x000fe200078e0006 */
[----:B-1----:R-:W-:-:S04]  /*8b20*/  @P0 SHF.R.U32.HI R4, RZ, R5, R7 ;  /* 0x00000005ff040219 */ /* 0x002fc80000011607 */
[----:B------:R-:W-:Y:S02]  /*8b30*/  SHF.R.S32.HI R5, RZ, 0x1f, R4 ;  /* 0x0000001fff057819 */ /* 0x000fe40000011404 */
[----:B------:R-:W-:-:S03]  /*8b40*/  IADD3 R7, -R4, RZ, RZ ;  /* 0x000000ff04077210 */ /* 0x000fc60007ffe1ff */
[----:B------:R-:W-:Y:S02]  /*8b50*/  IMAD R5, R5, UR4, RZ ;  /* 0x0000000405057c24 */ /* 0x000fe4000f8e02ff */
[----:B------:R-:W-:Y:S02]  /*8b60*/  IMAD R7, R10, R7, R6 ;  /* 0x000000070a077224 */ /* 0x000fe400078e0206 */
[C---:B------:R-:W-:Y:S02]  /*8b70*/  IMAD R8, R4.reuse, UR5, R5 ;  /* 0x0000000504087c24 */ /* 0x040fe4000f8e0205 */
[----:B------:R-:W-:-:S04]  /*8b80*/  IMAD.WIDE.U32 R4, R4, UR4, R2 ;  /* 0x0000000404047c25 */ /* 0x000fc8000f8e0002 */
[----:B------:R-:W-:Y:S01]  /*8b90*/  IMAD.IADD R5, R5, 0x1, R8 ;  /* 0x0000000105057824 */ /* 0x000fe200078e0208 */
[----:B------:R-:W-:Y:S01]  /*8ba0*/  SHF.R.S32.HI R8, RZ, 0x1f, R7 ;  /* 0x0000001fff087819 */ /* 0x000fe20000011407 */
[----:B------:R-:W-:Y:S02]  /*8bb0*/  VIADD R6, R6, 0x80 ;  /* 0x0000008006067836 */ /* 0x000fe40000000000 */
[----:B------:R-:W-:-:S04]  /*8bc0*/  IMAD.WIDE.U32 R4, R7, UR6, R4 ;  /* 0x0000000607047c25 */ /* 0x000fc8000f8e0004 */
[----:B------:R-:W-:-:S04]  /*8bd0*/  IMAD R8, R8, UR6, RZ ;  /* 0x0000000608087c24 */ /* 0x000fc8000f8e02ff */
[----:B------:R-:W-:Y:S02]  /*8be0*/  IMAD R7, R7, UR7, R8 ;  /* 0x0000000707077c24 */ /* 0x000fe4000f8e0208 */
[----:B------:R-:W0:Y:S02]  /*8bf0*/  @P0 LDC R8, c[0x0][0x450] ;  /* 0x00011400ff080b82 */ /* 0x000e240000000800 */
[----:B------:R-:W-:Y:S01]  /*8c00*/  IMAD.IADD R7, R5, 0x1, R7 ;  /* 0x0000000105077824 */ /* 0x000fe200078e0207 */
[----:B------:R-:W-:-:S04]  /*8c10*/  LEA R5, P1, R4, UR8, 0x1 ;  /* 0x0000000804057c11 */ /* 0x000fc8000f8208ff */
[----:B------:R-:W-:Y:S02]  /*8c20*/  LEA.HI.X R4, R4, UR9, R7, 0x1, P1 ;  /* 0x0000000904047c11 */ /* 0x000fe400088f0c07 */
[----:B------:R-:W1:Y:S02]  /*8c30*/  @P0 LDC R7, c[0x0][0x44c] ;  /* 0x00011300ff070b82 */ /* 0x000e640000000800 */
[----:B-1----:R-:W-:Y:S01]  /*8c40*/  @P0 IMAD.HI.U32 R9, R6, R7, RZ ;  /* 0x0000000706090227 */ /* 0x002fe200078e00ff */
[----:B------:R-:W-:-:S04]  /*8c50*/  MOV R7, R6 ;  /* 0x0000000600077202 */ /* 0x000fc80000000f00 */
        /* <DEDUP_REMOVED lines=13> */
[----:B------:R-:W-:-:S03]  /*8d30*/  LEA R6, P0, R2, UR8, 0x1 ;  /* 0x0000000802067c11 */ /* 0x000fc6000f8008ff */
[----:B------:R-:W-:-:S05]  /*8d40*/  IMAD.IADD R7, R3, 0x1, R7 ;  /* 0x0000000103077824 */ /* 0x000fca00078e0207 */
        /* <DEDUP_REMOVED lines=9> */
[----:B-1----:R-:W-:Y:S01]  /*8de0*/  @!P1 IMAD.X R2, RZ, RZ, R2, P0 ;  /* 0x000000ffff029224 */ /* 0x002fe200000e0602 */
[----:B------:R-:W-:Y:S02]  /*8df0*/  ISETP.GE.AND P0, PT, R8, UR37, PT ;  /* 0x0000002508007c0c */ /* 0x000fe4000bf06270 */
[----:B------:R-:W-:Y:S02]  /*8e00*/  IADD3 R8, R0, 0x20, RZ ;  /* 0x0000002000087810 */ /* 0x000fe40007ffe0ff */
[----:B------:R-:W-:-:S04]  /*8e10*/  @!P1 LOP3.LUT R3, R3, R2, RZ, 0x3c, !PT ;  /* 0x0000000203039212 */ /* 0x000fc800078e3cff */
[----:B------:R-:W-:-:S04]  /*8e20*/  @!P1 LOP3.LUT R2, R3, R2, RZ, 0x3c, !PT ;  /* 0x0000000203029212 */ /* 0x000fc800078e3cff */
[----:B------:R-:W-:-:S05]  /*8e30*/  @!P1 LOP3.LUT R3, R3, R2, RZ, 0x3c, !PT ;  /* 0x0000000203039212 */ /* 0x000fca00078e3cff */
[----:B------:R0:W-:Y:S04]  /*8e40*/  @!P1 LDGSTS.E.BYPASS.LTC128B.128 [R18+0x8400], desc[UR50][R2.64], !P5 ;  /* 0x0840000002129fae */ /* 0x0001e8000e901d72 */
[----:B0-----:R-:W0:Y:S04]  /*8e50*/  SHFL.IDX PT, R3, R5, 0x1, 0x181f ;  /* 0x00381f0005037f89 */ /* 0x001e2800000e0000 */
[----:B------:R-:W1:Y:S01]  /*8e60*/  SHFL.IDX PT, R2, R4, 0x1, 0x181f ;  /* 0x00381f0004027f89 */ /* 0x000e6200000e0000 */
[----:B0-----:R-:W-:-:S05]  /*8e70*/  @!P0 LEA R3, P1, R20, R3, 0x1 ;  /* 0x0000000314038211 */ /* 0x001fca00078208ff */
[----:B-1----:R-:W-:-:S05]  /*8e80*/  @!P0 IMAD.X R2, RZ, RZ, R2, P1 ;  /* 0x000000ffff028224 */ /* 0x002fca00008e0602 */
[----:B------:R-:W-:-:S04]  /*8e90*/  @!P0 LOP3.LUT R3, R3, R2, RZ, 0x3c, !PT ;  /* 0x0000000203038212 */ /* 0x000fc800078e3cff */
[----:B------:R-:W-:-:S04]  /*8ea0*/  @!P0 LOP3.LUT R2, R3, R2, RZ, 0x3c, !PT ;  /* 0x0000000203028212 */ /* 0x000fc800078e3cff */
[----:B------:R-:W-:-:S05]  /*8eb0*/  @!P0 LOP3.LUT R3, R3, R2, RZ, 0x3c, !PT ;  /* 0x0000000203038212 */ /* 0x000fca00078e3cff */
[----:B------:R0:W-:Y:S01]  /*8ec0*/  @!P0 LDGSTS.E.BYPASS.LTC128B.128 [R18+0x8c00], desc[UR50][R2.64], !P5 ;  /* 0x08c0000002128fae */ /* 0x0001e2000e901d72 */
[----:B------:R-:W-:Y:S01]  /*8ed0*/  ISETP.GE.AND P0, PT, R8, UR37, PT ;  /* 0x0000002508007c0c */ /* 0x000fe2000bf06270 */
[----:B------:R-:W-:Y:S02]  /*8ee0*/  VIADD R8, R0, 0x30 ;  /* 0x0000003000087836 */ /* 0x000fe40000000000 */
[----:B0-----:R-:W0:Y:S04]  /*8ef0*/  SHFL.IDX PT, R3, R5, 0x2, 0x181f ;  /* 0x00581f0005037f89 */ /* 0x001e2800000e0000 */
[----:B------:R-:W1:Y:S06]  /*8f00*/  SHFL.IDX PT, R2, R4, 0x2, 0x181f ;  /* 0x00581f0004027f89 */ /* 0x000e6c00000e0000 */
[----:B0-----:R-:W-:-:S05]  /*8f10*/  @!P0 LEA R3, P1, R20, R3, 0x1 ;  /* 0x0000000314038211 */ /* 0x001fca00078208ff */
[----:B-1----:R-:W-:-:S05]  /*8f20*/  @!P0 IMAD.X R2, RZ, RZ, R2, P1 ;  /* 0x000000ffff028224 */ /* 0x002fca00008e0602 */
[----:B------:R-:W-:-:S04]  /*8f30*/  @!P0 LOP3.LUT R3, R3, R2, RZ, 0x3c, !PT ;  /* 0x0000000203038212 */ /* 0x000fc800078e3cff */
[----:B------:R-:W-:-:S04]  /*8f40*/  @!P0 LOP3.LUT R2, R3, R2, RZ, 0x3c, !PT ;  /* 0x0000000203028212 */ /* 0x000fc800078e3cff */
[----:B------:R-:W-:-:S05]  /*8f50*/  @!P0 LOP3.LUT R3, R3, R2, RZ, 0x3c, !PT ;  /* 0x0000000203038212 */ /* 0x000fca00078e3cff */
[----:B------:R0:W-:Y:S01]  /*8f60*/  @!P0 LDGSTS.E.BYPASS.LTC128B.128 [R18+0x9400], desc[UR50][R2.64], !P5 ;  /* 0x0940000002128fae */ /* 0x0001e2000e901d72 */
[----:B------:R-:W-:Y:S02]  /*8f70*/  ISETP.GE.AND P0, PT, R8, UR37, PT ;  /* 0x0000002508007c0c */ /* 0x000fe4000bf06270 */
        /* <DEDUP_REMOVED lines=32> */
[----:B------:R-:W1:Y:S04]  /*9180*/  SHFL.IDX PT, R2, R4, 0x6, 0x181f ;  /* 0x00d81f0004027f89 */ /* 0x000e6800000e0000 */
[----:B------:R-:W2:Y:S02]  /*9190*/  SHFL.IDX PT, R4, R4, 0x7, 0x181f ;  /* 0x00f81f0004047f89 */ /* 0x000ea400000e0000 */
[----:B0-----:R-:W-:-:S05]  /*91a0*/  @!P0 LEA R3, P1, R20, R3, 0x1 ;  /* 0x0000000314038211 */ /* 0x001fca00078208ff */
[----:B-1----:R-:W-:-:S05]  /*91b0*/  @!P0 IMAD.X R2, RZ, RZ, R2, P1 ;  /* 0x000000ffff028224 */ /* 0x002fca00008e0602 */
[----:B------:R-:W-:-:S04]  /*91c0*/  @!P0 LOP3.LUT R3, R3, R2, RZ, 0x3c, !PT ;  /* 0x0000000203038212 */ /* 0x000fc800078e3cff */
[----:B------:R-:W-:-:S04]  /*91d0*/  @!P0 LOP3.LUT R2, R3, R2, RZ, 0x3c, !PT ;  /* 0x0000000203028212 */ /* 0x000fc800078e3cff */
[----:B------:R-:W-:-:S05]  /*91e0*/  @!P0 LOP3.LUT R3, R3, R2, RZ, 0x3c, !PT ;  /* 0x0000000203038212 */ /* 0x000fca00078e3cff */
[----:B------:R0:W-:Y:S01]  /*91f0*/  @!P0 LDGSTS.E.BYPASS.LTC128B.128 [R18+0xb400], desc[UR50][R2.64], !P5 ;  /* 0x0b40000002128fae */ /* 0x0001e2000e901d72 */
[----:B------:R-:W-:Y:S01]  /*9200*/  ISETP.GE.AND P0, PT, R8, UR37, PT ;  /* 0x0000002508007c0c */ /* 0x000fe2000bf06270 */
[----:B0-----:R-:W-:-:S12]  /*9210*/  VIADD R2, R0, 0x80 ;  /* 0x0000008000027836 */ /* 0x001fd80000000000 */
[----:B------:R-:W-:Y:S02]  /*9220*/  @!P0 LEA R3, P1, R20, R14, 0x1 ;  /* 0x0000000e14038211 */ /* 0x000fe400078208ff */
[----:B------:R-:W-:Y:S02]  /*9230*/  SHFL.IDX PT, R14, R6, 0x1, 0x181f ;  /* 0x00381f00060e7f89 */ /* 0x000fe400000e0000 */
[----:B--2---:R-:W-:Y:S02]  /*9240*/  @!P0 IADD3.X R8, RZ, R4, RZ, P1, !PT ;  /* 0x00000004ff088210 */ /* 0x004fe40000ffe4ff */
[----:B------:R-:W0:Y:S01]  /*9250*/  SHFL.IDX PT, R4, R6, RZ, 0x181f ;  /* 0x00181fff06047589 */ /* 0x000e2200000e0000 */
[----:B------:R-:W-:-:S03]  /*9260*/  ISETP.GE.AND P1, PT, R2, UR37, PT ;  /* 0x0000002502007c0c */ /* 0x000fc6000bf26270 */
[----:B------:R-:W1:Y:S10]  /*9270*/  SHFL.IDX PT, R2, R7, RZ, 0x181f ;  /* 0x00181fff07027589 */ /* 0x000e7400000e0000 */
[----:B0-----:R-:W-:-:S05]  /*9280*/  @!P1 LEA R4, P2, R20, R4, 0x1 ;  /* 0x0000000414049211 */ /* 0x001fca00078408ff */
[----:B-1----:R-:W-:Y:S02]  /*9290*/  @!P1 IMAD.X R5, RZ, RZ, R2, P2 ;  /* 0x000000ffff059224 */ /* 0x002fe400010e0602 */
[----:B------:R-:W-:Y:S02]  /*92a0*/  @!P0 IMAD.MOV.U32 R2, RZ, RZ, R3 ;  /* 0x000000ffff028224 */ /* 0x000fe400078e0003 */
[----:B------:R-:W-:-:S05]  /*92b0*/  @!P0 IMAD.MOV.U32 R3, RZ, RZ, R8 ;  /* 0x000000ffff038224 */ /* 0x000fca00078e0008 */
[----:B------:R0:W-:Y:S02]  /*92c0*/  @!P0 LDGSTS.E.BYPASS.LTC128B.128 [R18+0xbc00], desc[UR50][R2.64], !P5 ;  /* 0x0bc0000002128fae */ /* 0x0001e4000e901d72 */
[----:B0-----:R-:W-:Y:S01]  /*92d0*/  @!P1 MOV R2, R4 ;  /* 0x0000000400029202 */ /* 0x001fe20000000f00 */
[----:B------:R-:W-:Y:S02]  /*92e0*/  @!P1 IMAD.MOV.U32 R3, RZ, RZ, R5 ;  /* 0x000000ffff039224 */ /* 0x000fe400078e0005 */
[----:B------:R-:W-:-:S03]  /*92f0*/  VIADD R4, R0, 0x90 ;  /* 0x0000009000047836 */ /* 0x000fc60000000000 */
[----:B------:R0:W-:Y:S02]  /*9300*/  @!P1 LDGSTS.E.BYPASS.LTC128B.128 [R18+0xc400], desc[UR50][R2.64], !P5 ;  /* 0x0c40000002129fae */ /* 0x0001e4000e901d72 */
[----:B------:R-:W-:Y:S01]  /*9310*/  ISETP.GE.AND P0, PT, R4, UR37, PT ;  /* 0x0000002504007c0c */ /* 0x000fe2000bf06270 */
[----:B------:R-:W-:Y:S01]  /*9320*/  VIADD R4, R0, 0xa0 ;  /* 0x000000a000047836 */ /* 0x000fe20000000000 */
[----:B0-----:R-:W0:Y:S11]  /*9330*/  SHFL.IDX PT, R2, R7, 0x1, 0x181f ;  /* 0x00381f0007027f89 */ /* 0x001e3600000e0000 */
[----:B------:R-:W-:-:S05]  /*9340*/  @!P0 LEA R14, P1, R20, R14, 0x1 ;  /* 0x0000000e140e8211 */ /* 0x000fca00078208ff */
[----:B0-----:R-:W-:Y:S01]  /*9350*/  @!P0 IMAD.X R5, RZ, RZ, R2, P1 ;  /* 0x000000ffff058224 */ /* 0x001fe200008e0602 */
[----:B------:R-:W-:Y:S02]  /*9360*/  @!P0 MOV R2, R14 ;  /* 0x0000000e00028202 */ /* 0x000fe40000000f00 */
[----:B------:R-:W0:Y:S01]  /*9370*/  SHFL.IDX PT, R14, R6, 0x2, 0x181f ;  /* 0x00581f00060e7f89 */ /* 0x000e2200000e0000 */
[----:B------:R-:W-:Y:S01]  /*9380*/  @!P0 IMAD.MOV.U32 R3, RZ, RZ, R5 ;  /* 0x000000ffff038224 */ /* 0x000fe200078e0005 */
[----:B------:R-:W-:-:S04]  /*9390*/  ISETP.GE.AND P1, PT, R4, UR37, PT ;  /* 0x0000002504007c0c */ /* 0x000fc8000bf26270 */
[----:B------:R1:W-:Y:S04]  /*93a0*/  @!P0 LDGSTS.E.BYPASS.LTC128B.128 [R18+0xcc00], desc[UR50][R2.64], !P5 ;  /* 0x0cc0000002128fae */ /* 0x0003e8000e901d72 */
[----:B-1----:R-:W1:Y:S04]  /*93b0*/  SHFL.IDX PT, R2, R7, 0x2, 0x181f ;  /* 0x00581f0007027f89 */ /* 0x002e6800000e0000 */
[----:B------:R-:W2:Y:S01]  /*93c0*/  SHFL.IDX PT, R7, R7, 0x3, 0x181f ;  /* 0x00781f0007077f89 */ /* 0x000ea200000e0000 */
[----:B0-----:R-:W-:-:S05]  /*93d0*/  @!P1 LEA R14, P0, R20, R14, 0x1 ;  /* 0x0000000e140e9211 */ /* 0x001fca00078008ff */
[----:B-1----:R-:W-:Y:S01]  /*93e0*/  @!P1 IMAD.X R3, RZ, RZ, R2, P0 ;  /* 0x000000ffff039224 */ /* 0x002fe200000e0602 */
[----:B------:R-:W-:Y:S02]  /*93f0*/  @!P1 MOV R2, R14 ;  /* 0x0000000e00029202 */ /* 0x000fe40000000f00 */
[----:B------:R0:W1:Y:S04]  /*9400*/  SHFL.IDX PT, R14, R6, 0x3, 0x181f ;  /* 0x00781f00060e7f89 */ /* 0x00006800000e0000 */
[----:B--2---:R0:W-:Y:S02]  /*9410*/  @!P1 LDGSTS.E.BYPASS.LTC128B.128 [R18+0xd400], desc[UR50][R2.64], !P5 ;  /* 0x0d40000002129fae */ /* 0x0041e4000e901d72 */
.L_x_12861:
[----:B------:R-:W2:Y:S01]  /*9420*/  LDL R5, [R1+0xc] ;  /* 0x00000c0001057983 */ /* 0x000ea20000100800 */
[----:B------:R-:W-:-:S05]  /*9430*/  VIADD R0, R0, 0xb0 ;  /* 0x000000b000007836 */ /* 0x000fca0000000000 */
[----:B------:R-:W-:-:S13]  /*9440*/  ISETP.GE.AND P0, PT, R0, UR37, PT ;  /* 0x0000002500007c0c */ /* 0x000fda000bf06270 */
[----:B01----:R-:W-:-:S05]  /*9450*/  @!P0 LEA R2, P1, R20, R14, 0x1 ;  /* 0x0000000e14028211 */ /* 0x003fca00078208ff */
[----:B------:R-:W-:-:S05]  /*9460*/  @!P0 IMAD.X R3, RZ, RZ, R7, P1 ;  /* 0x000000ffff038224 */ /* 0x000fca00008e0607 */
[----:B------:R-:W-:Y:S01]  /*9470*/  @!PT LDS RZ, [RZ] ;  /* 0x00000000fffff984 */ /* 0x000fe20000000800 */
[----:B------:R-:W-:Y:S01]  /*9480*/  @!PT LDS RZ, [RZ] ;  /* 0x00000000fffff984 */ /* 0x000fe20000000800 */
[----:B------:R-:W-:Y:S01]  /*9490*/  @!PT LDS RZ, [RZ] ;  /* 0x00000000fffff984 */ /* 0x000fe20000000800 */
        /* <DEDUP_REMOVED lines=11> */
.L_x_12862:
[----:B------:R-:W-:Y:S05]  /*9550*/  BSYNC B0 ;  /* 0x0000000000007941 */ /* 0x000fea0003800000 */
.L_x_12778:
[----:B------:R-:W-:Y:S01]  /*9560*/  UISETP.GE.AND UP0, UPT, UR36, 0x81, UPT ;  /* 0x000000812400788c */ /* 0x000fe2000bf06270 */
[----:B------:R-:W-:-:S05]  /*9570*/  IMAD.U32 R18, RZ, RZ, UR42 ;  /* 0x0000002aff127e24 */ /* 0x000fca000f8e00ff */
[----:B------:R-:W-:-:S13]  /*9580*/  PLOP3.LUT P0, PT, PT, PT, UP0, 0x80, 0x0 ;  /* 0x000000000000781c */ /* 0x000fda0003f0f008 */
[----:B------:R-:W-:Y:S05]  /*9590*/  @!P0 BRA `(.L_x_12780) ;  /* 0x0000000c00dc8947 */ /* 0x000fea0003800000 */
[----:B------:R-:W-:Y:S01]  /*95a0*/  BSSY B0, `(.L_x_12780) ;  /* 0x00000f6000007945 */ /* 0x000fe20003800000 */
[----:B------:R-:W-:Y:S01]  /*95b0*/  MOV R20, R24 ;  /* 0x0000001800147202 */ /* 0x000fe20000000f00 */
[----:B------:R-:W-:Y:S02]  /*95c0*/  IMAD.MOV.U32 R6, RZ, RZ, R22 ;  /* 0x000000ffff067224 */ /* 0x000fe400078e0016 */
[----:B------:R-:W-:Y:S02]  /*95d0*/  IMAD.U32 R7, RZ, RZ, UR40 ;  /* 0x00000028ff077e24 */ /* 0x000fe4000f8e00ff */
[----:B------:R-:W-:-:S07]  /*95e0*/  IMAD.U32 R26, RZ, RZ, UR42 ;  /* 0x0000002aff1a7e24 */ /* 0x000fce000f8e00ff */
.L_x_12793:
[----:B------:R-:W2:Y:S01]  /*95f0*/  LDL R8, [R1+0x4] ;  /* 0x0000040001087983 */ /* 0x000ea20000100800 */
[----:B------:R-:W1:Y:S01]  /*9600*/  LDC R2, c[0x0][0x430] ;  /* 0x00010c00ff027b82 */ /* 0x000e620000000800 */
[----:B------:R-:W-:Y:S02]  /*9610*/  ULDC UR4, c[0x0][0x430] ;  /* 0x00010c0000047ab9 */ /* 0x000fe40000000800 */
[----:B------:R-:W3:Y:S01]  /*9620*/  LDL R4, [R1] ;  /* 0x0000000001047983 */ /* 0x000ee20000100800 */
[----:B0-----:R-:W0:Y:S01]  /*9630*/  S2R R0, SR_TID.X ;  /* 0x0000000000007919 */ /* 0x001e220000002100 */
[----:B-1----:R-:W-:-:S13]  /*9640*/  ISETP.NE.AND P0, PT, R2, 0x1, PT ;  /* 0x000000010200780c */ /* 0x002fda0003f05270 */
[----:B------:R-:W1:Y:S01]  /*9650*/  @P0 LDC R2, c[0x0][0x434] ;  /* 0x00010d00ff020b82 */ /* 0x000e620000000800 */
[----:B0-----:R-:W-:Y:S02]  /*9660*/  SHF.L.U32 R5, R0, 0x4, RZ ;  /* 0x0000000400057819 */ /* 0x001fe400000006ff */
[----:B------:R-:W-:-:S05]  /*9670*/  SHF.R.U32.HI R3, RZ, 0x3, R0 ;  /* 0x00000003ff037819 */ /* 0x000fca0000011600 */
[----:B------:R-:W0:Y:S01]  /*9680*/  @P0 LDC R0, c[0x0][0x438] ;  /* 0x00010e00ff000b82 */ /* 0x000e220000000800 */
[----:B------:R-:W-:Y:S02]  /*9690*/  LOP3.LUT R3, R3, 0xf, RZ, 0xc0, !PT ;  /* 0x0000000f03037812 */ /* 0x000fe400078ec0ff */
[----:B------:R-:W-:-:S03]  /*96a0*/  LOP3.LUT R5, R5, 0x70, RZ, 0xc0, !PT ;  /* 0x0000007005057812 */ /* 0x000fc600078ec0ff */
[----:B------:R-:W-:-:S05]  /*96b0*/  IMAD R3, R7, 0x80, R3 ;  /* 0x0000008007037824 */ /* 0x000fca00078e0203 */
[----:B--2---:R-:W-:-:S05]  /*96c0*/  IADD3 R3, R5, R3, R8 ;  /* 0x0000000305037210 */ /* 0x004fca0007ffe008 */
[----:B-1----:R-:W-:-:S04]  /*96d0*/  @P0 IMAD.HI.U32 R5, R3, R2, RZ ;  /* 0x0000000203050227 */ /* 0x002fc800078e00ff */
[----:B------:R-:W-:Y:S01]  /*96e0*/  IMAD.MOV.U32 R2, RZ, RZ, R3 ;  /* 0x000000ffff027224 */ /* 0x000fe200078e0003 */
[----:B0-----:R-:W-:-:S05]  /*96f0*/  @P0 SHF.R.U32.HI R2, RZ, R0, R5 ;  /* 0x00000000ff020219 */ /* 0x001fca0000011605 */
[----:B------:R-:W-:-:S04]  /*9700*/  IMAD.MOV R0, RZ, RZ, -R2 ;  /* 0x000000ffff007224 */ /* 0x000fc800078e0a02 */
[----:B------:R-:W-:Y:S01]  /*9710*/  IMAD R0, R0, UR4, R3 ;  /* 0x0000000400007c24 */ /* 0x000fe2000f8e0203 */
[----:B------:R-:W-:Y:S01]  /*9720*/  ULDC.64 UR4, c[0x0][0x428] ;  /* 0x00010a0000047ab9 */ /* 0x000fe20000000a00 */
[----:B------:R-:W-:Y:S01]  /*9730*/  SHF.R.S32.HI R3, RZ, 0x1f, R2 ;  /* 0x0000001fff037819 */ /* 0x000fe20000011402 */
[----:B---3--:R-:W-:-:S04]  /*9740*/  IMAD R4, R4, UR4, RZ ;  /* 0x0000000404047c24 */ /* 0x008fc8000f8e02ff */
[C---:B------:R-:W-:Y:S02]  /*9750*/  IMAD R4, R28.reuse, UR5, R4 ;  /* 0x000000051c047c24 */ /* 0x040fe4000f8e0204 */
        /* <DEDUP_REMOVED lines=17> */
.L_x_12781:
[----:B------:R-:W-:Y:S01]  /*9870*/  LEA R5, R22, UR38, 0x3 ;  /* 0x0000002616057c11 */ /* 0x000fe2000f8e18ff */
[----:B------:R-:W-:Y:S01]  /*9880*/  BSSY B1, `(.L_x_12782) ;  /* 0x0000004000017945 */ /* 0x000fe20003800000 */
[----:B------:R-:W-:-:S04]  /*9890*/  SHF.L.U32 R2, R24, 0x1f, RZ ;  /* 0x0000001f18027819 */ /* 0x000fc800000006ff */
[----:B------:R-:W0:Y:S02]  /*98a0*/  SYNCS.PHASECHK.TRANS64.TRYWAIT P0, [R5+URZ+0x16840], R2 ;  /* 0x01684002050075a7 */ /* 0x000e24000800017f */
[----:B0-----:R-:W-:Y:S05]  /*98b0*/  @!P0 BRA `(.L_x_12783) ;  /* 0x0000003000ec8947 */ /* 0x001fea0003800000 */
.L_x_12863:
[----:B------:R-:W-:Y:S05]  /*98c0*/  BSYNC B1 ;  /* 0x0000000000017941 */ /* 0x000fea0003800000 */
.L_x_12782:
[----:B------:R-:W-:Y:S01]  /*98d0*/  SHF.R.S32.HI R21, RZ, 0x1f, R0 ;  /* 0x0000001fff157819 */ /* 0x000fe20000011400 */
[----:B------:R-:W-:Y:S01]  /*98e0*/  ULDC.64 UR4, c[0x0][0x300] ;  /* 0x0000c00000047ab9 */ /* 0x000fe20000000a00 */
[----:B------:R-:W-:Y:S01]  /*98f0*/  LOP3.LUT P1, RZ, R25, 0x1, RZ, 0xc0, !PT ;  /* 0x0000000119ff7812 */ /* 0x000fe2000782c0ff */
[----:B0-----:R-:W-:-:S04]  /*9900*/  IMAD.WIDE.U32 R2, R0, UR4, RZ ;  /* 0x0000000400027c25 */ /* 0x001fc8000f8e00ff */
        /* <DEDUP_REMOVED lines=19> */
[----:B------:R-:W0:Y:S01]  /*9a40*/  S2R R3, SR_TID.X ;  /* 0x0000000000037919 */ /* 0x000e220000002100 */
[----:B------:R-:W-:Y:S01]  /*9a50*/  LEA R8, R8, UR38, 0x1 ;  /* 0x0000002608087c11 */ /* 0x000fe2000f8e08ff */
[----:B------:R-:W1:Y:S01]  /*9a60*/  SHFL.IDX PT, R2, R9, RZ, 0x181f ;  /* 0x00181fff09027589 */ /* 0x000e6200000e0000 */
[----:B0-----:R-:W-:-:S03]  /*9a70*/  SHF.L.U32 R11, R3, 0x3, RZ ;  /* 0x00000003030b7819 */ /* 0x001fc600000006ff */
[----:B------:R-:W0:Y:S01]  /*9a80*/  SHFL.IDX PT, R3, R10, RZ, 0x181f ;  /* 0x00181fff0a037589 */ /* 0x000e2200000e0000 */
[----:B------:R-:W-:-:S05]  /*9a90*/  LOP3.LUT R11, R11, 0x38, RZ, 0xc0, !PT ;  /* 0x000000380b0b7812 */ /* 0x000fca00078ec0ff */
[----:B------:R-:W-:-:S05]  /*9aa0*/  IMAD.SHL.U32 R7, R11, 0x2, RZ ;  /* 0x000000020b077824 */ /* 0x000fca00078e00ff */
[----:B-1----:R-:W-:-:S05]  /*9ab0*/  IADD3 R2, P0, R2, R7, RZ ;  /* 0x0000000702027210 */ /* 0x002fca0007f1e0ff */
[----:B0-----:R-:W-:-:S05]  /*9ac0*/  IMAD.X R3, RZ, RZ, R3, P0 ;  /* 0x000000ffff037224 */ /* 0x001fca00000e0603 */
[----:B------:R-:W-:Y:S01]  /*9ad0*/  @!PT LDS RZ, [RZ] ;  /* 0x00000000fffff984 */ /* 0x000fe20000000800 */
[----:B------:R0:W-:Y:S04]  /*9ae0*/  LDGSTS.E.BYPASS.LTC128B.128 [R8+0xe400], desc[UR50][R2.64], !P1 ;  /* 0x0e40000002087fae */ /* 0x0001e8000c901d72 */
[----:B0-----:R-:W0:Y:S04]  /*9af0*/  SHFL.IDX PT, R2, R9, 0x1, 0x181f ;  /* 0x00381f0009027f89 */ /* 0x001e2800000e0000 */
[----:B------:R-:W1:Y:S01]  /*9b00*/  SHFL.IDX PT, R3, R10, 0x1, 0x181f ;  /* 0x00381f000a037f89 */ /* 0x000e6200000e0000 */
[----:B0-----:R-:W-:-:S05]  /*9b10*/  IADD3 R2, P0, R2, R7, RZ ;  /* 0x0000000702027210 */ /* 0x001fca0007f1e0ff */
[----:B-1----:R-:W-:-:S05]  /*9b20*/  IMAD.X R3, RZ, RZ, R3, P0 ;  /* 0x000000ffff037224 */ /* 0x002fca00000e0603 */
[----:B------:R0:W-:Y:S04]  /*9b30*/  LDGSTS.E.BYPASS.LTC128B.128 [R8+0xec00], desc[UR50][R2.64], !P1 ;  /* 0x0ec0000002087fae */ /* 0x0001e8000c901d72 */
[----:B0-----:R-:W0:Y:S04]  /*9b40*/  SHFL.IDX PT, R2, R9, 0x2, 0x181f ;  /* 0x00581f0009027f89 */ /* 0x001e2800000e0000 */
[----:B------:R-:W1:Y:S01]  /*9b50*/  SHFL.IDX PT, R3, R10, 0x2, 0x181f ;  /* 0x00581f000a037f89 */ /* 0x000e6200000e0000 */
[----:B0-----:R-:W-:-:S04]  /*9b60*/  IADD3 R2, P0, R2, R7, RZ ;  /* 0x0000000702027210 */ /* 0x001fc80007f1e0ff */
[----:B-1----:R-:W-:-:S05]  /*9b70*/  IADD3.X R3, RZ, R3, RZ, P0, !PT ;  /* 0x00000003ff037210 */ /* 0x002fca00007fe4ff */
        /* <DEDUP_REMOVED lines=17> */
[----:B------:R-:W1:Y:S04]  /*9c90*/  SHFL.IDX PT, R3, R10, 0x6, 0x181f ;  /* 0x00d81f000a037f89 */ /* 0x000e6800000e0000 */
[----:B------:R-:W2:Y:S01]  /*9ca0*/  SHFL.IDX PT, R10, R10, 0x7, 0x181f ;  /* 0x00f81f000a0a7f89 */ /* 0x000ea200000e0000 */
[----:B0-----:R-:W-:-:S04]  /*9cb0*/  IADD3 R2, P0, R2, R7, RZ ;  /* 0x0000000702027210 */ /* 0x001fc80007f1e0ff */
[----:B-1----:R-:W-:-:S05]  /*9cc0*/  IADD3.X R3, RZ, R3, RZ, P0, !PT ;  /* 0x00000003ff037210 */ /* 0x002fca00007fe4ff */
[----:B------:R0:W-:Y:S04]  /*9cd0*/  LDGSTS.E.BYPASS.LTC128B.128 [R8+0x11400], desc[UR50][R2.64], !P1 ;  /* 0x1140000002087fae */ /* 0x0001e8000c901d72 */
[----:B0-2---:R0:W1:Y:S02]  /*9ce0*/  SHFL.IDX PT, R2, R9, 0x7, 0x181f ;  /* 0x00f81f0009027f89 */ /* 0x00506400000e0000 */
.L_x_12881:
[----:B-1----:R-:W-:-:S05]  /*9cf0*/  IADD3 R2, P0, R2, R7, RZ ;  /* 0x0000000702027210 */ /* 0x002fca0007f1e0ff */
[----:B------:R-:W-:Y:S01]  /*9d00*/  IMAD.X R3, RZ, RZ, R10, P0 ;  /* 0x000000ffff037224 */ /* 0x000fe200000e060a */
[----:B------:R-:W-:-:S04]  /*9d10*/  PLOP3.LUT P0, PT, PT, PT, PT, 0x80, 0x0 ;  /* 0x000000000000781c */ /* 0x000fc80003f0f070 */
[----:B------:R-:W-:Y:S01]  /*9d20*/  @!PT LDS RZ, [RZ] ;  /* 0x00000000fffff984 */ /* 0x000fe20000000800 */
[----:B------:R-:W-:Y:S01]  /*9d30*/  @!PT LDS RZ, [RZ] ;  /* 0x00000000fffff984 */ /* 0x000fe20000000800 */
[----:B------:R-:W-:Y:S01]  /*9d40*/  @!PT LDS RZ, [RZ] ;  /* 0x00000000fffff984 */ /* 0x000fe20000000800 */
[----:B------:R1:W-:Y:S01]  /*9d50*/  LDGSTS.E.BYPASS.LTC128B.128 [R8+0x11c00], desc[UR50][R2.64], !P1 ;  /* 0x11c0000002087fae */ /* 0x0003e2000c901d72 */
[----:B------:R-:W-:-:S08]  /*9d60*/  NOP ;  /* 0x0000000000007918 */ /* 0x000fd00000000000 */
.L_x_12785:
        /* <DEDUP_REMOVED lines=11> */
.L_x_12786:
[----:B------:R1:W-:Y:S01]  /*9e20*/  SYNCS.ARRIVE.TRANS64.A1T0 RZ, [R5+URZ+0x16830], RZ ;  /* 0x016830ff05ff79a7 */ /* 0x0003e2000810003f */
[----:B------:R-:W-:Y:S05]  /*9e30*/  @!P2 BRA `(.L_x_12787) ;  /* 0x000000000004a947 */ /* 0x000fea0003800000 */
[----:B------:R-:W-:Y:S01]  /*9e40*/  BPT.TRAP 0x1 ;  /* 0x000000040000795c */ /* 0x000fe20000300000 */
.L_x_12787:
[----:B------:R-:W-:Y:S01]  /*9e50*/  SHF.L.U32 R2, R20, 0x1f, RZ ;  /* 0x0000001f14027819 */ /* 0x000fe200000006ff */
[----:B------:R-:W-:Y:S01]  /*9e60*/  BSSY B1, `(.L_x_12788) ;  /* 0x0000004000017945 */ /* 0x000fe20003800000 */
[----:B-1----:R-:W-:-:S04]  /*9e70*/  LEA R5, R6, UR38, 0x3 ;  /* 0x0000002606057c11 */ /* 0x002fc8000f8e18ff */
[----:B------:R-:W1:Y:S02]  /*9e80*/  SYNCS.PHASECHK.TRANS64.TRYWAIT P0, [R5+URZ+0x16860], R2 ;  /* 0x01686002050075a7 */ /* 0x000e64000800017f */
[----:B-1----:R-:W-:Y:S05]  /*9e90*/  @!P0 BRA `(.L_x_12789) ;  /* 0x0000003400c48947 */ /* 0x002fea0003800000 */
.L_x_12882:
[----:B------:R-:W-:Y:S05]  /*9ea0*/  BSYNC B1 ;  /* 0x0000000000017941 */ /* 0x000fea0003800000 */
.L_x_12788:
[----:B------:R-:W2:Y:S01]  /*9eb0*/  S2R R3, SR_TID.X ;  /* 0x0000000000037919 */ /* 0x000ea20000002100 */
[----:B-1----:R-:W-:Y:S01]  /*9ec0*/  IMAD.MOV.U32 R2, RZ, RZ, -0x80 ;  /* 0xffffff80ff027424 */ /* 0x002fe200078e00ff */
[----:B------:R-:W-:Y:S01]  /*9ed0*/  UMOV UR4, 0xffffffff ;  /* 0xffffffff00047882 */ /* 0x000fe20000000000 */
[----:B------:R-:W-:Y:S02]  /*9ee0*/  LOP3.LUT P2, RZ, R25, 0x2, RZ, 0xc0, !PT ;  /* 0x0000000219ff7812 */ /* 0x000fe4000784c0ff */
[----:B------:R-:W-:Y:S01]  /*9ef0*/  IMAD R2, R26, R2, UR36 ;  /* 0x000000241a027e24 */ /* 0x000fe2000f8e0202 */
[----:B------:R-:W-:Y:S02]  /*9f00*/  LEA R6, R6, R29, 0xd ;  /* 0x0000001d06067211 */ /* 0x000fe400078e68ff */
[----:B--2---:R-:W-:-:S04]  /*9f10*/  SHF.R.U32.HI R3, RZ, 0x3, R3 ;  /* 0x00000003ff037819 */ /* 0x004fc80000011603 */
[----:B------:R-:W-:-:S05]  /*9f20*/  LOP3.LUT R3, R3, 0xf, RZ, 0xc0, !PT ;  /* 0x0000000f03037812 */ /* 0x000fca00078ec0ff */
[----:B------:R-:W-:Y:S01]  /*9f30*/  IMAD.IADD R8, R2, 0x1, -R3 ;  /* 0x0000000102087824 */ /* 0x000fe200078e0a03 */
[----:B------:R-:W-:Y:S06]  /*9f40*/  BRA.DIV UR4, `(.L_x_12790) ;  /* 0x0000003604ac7947 */ /* 0x000fec000b800000 */
[----:B------:R-:W1:Y:S01]  /*9f50*/  SHFL.IDX PT, R2, R16, RZ, 0x181f ;  /* 0x00181fff10027589 */ /* 0x000e6200000e0000 */
[----:B------:R-:W-:Y:S02]  /*9f60*/  ISETP.LT.OR P0, PT, R8, 0x1, P2 ;  /* 0x000000010800780c */ /* 0x000fe40001701670 */
[----:B------:R-:W-:Y:S01]  /*9f70*/  LEA R6, R6, UR38, 0x1 ;  /* 0x0000002606067c11 */ /* 0x000fe2000f8e08ff */
[----:B------:R-:W2:Y:S01]  /*9f80*/  SHFL.IDX PT, R3, R17, RZ, 0x181f ;  /* 0x00181fff11037589 */ /* 0x000ea200000e0000 */
[----:B-1----:R-:W-:-:S05]  /*9f90*/  IADD3 R2, P1, R2, R7, RZ ;  /* 0x0000000702027210 */ /* 0x002fca0007f3e0ff */
[----:B--2---:R-:W-:-:S05]  /*9fa0*/  IMAD.X R3, RZ, RZ, R3, P1 ;  /* 0x000000ffff037224 */ /* 0x004fca00008e0603 */
[----:B------:R-:W-:Y:S01]  /*9fb0*/  @!PT LDS RZ, [RZ] ;  /* 0x00000000fffff984 */ /* 0x000fe20000000800 */
[----:B------:R1:W-:Y:S01]  /*9fc0*/  LDGSTS.E.BYPASS.LTC128B.128 [R6+0x400], desc[UR50][R2.64], !P0 ;  /* 0x0040000002067fae */ /* 0x0003e2000c101d72 */
[----:B------:R-:W-:-:S03]  /*9fd0*/  ISETP.LT.OR P0, PT, R8, 0x11, P2 ;  /* 0x000000110800780c */ /* 0x000fc60001701670 */
[----:B-1----:R-:W1:Y:S04]  /*9fe0*/  SHFL.IDX PT, R2, R16, 0x1, 0x181f ;  /* 0x00381f0010027f89 */ /* 0x002e6800000e0000 */
[----:B------:R-:W2:Y:S01]  /*9ff0*/  SHFL.IDX PT, R3, R17, 0x1, 0x181f ;  /* 0x00381f0011037f89 */ /* 0x000ea200000e0000 */
[----:B-1----:R-:W-:-:S05]  /*a000*/  IADD3 R2, P1, R2, R7, RZ ;  /* 0x0000000702027210 */ /* 0x002fca0007f3e0ff */
[----:B--2---:R-:W-:-:S05]  /*a010*/  IMAD.X R3, RZ, RZ, R3, P1 ;  /* 0x000000ffff037224 */ /* 0x004fca00008e0603 */
[----:B------:R1:W-:Y:S01]  /*a020*/  LDGSTS.E.BYPASS.LTC128B.128 [R6+0xc00], desc[UR50][R2.64], !P0 ;  /* 0x00c0000002067fae */ /* 0x0003e2000c101d72 */
[----:B------:R-:W-:-:S03]  /*a030*/  ISETP.LT.OR P0, PT, R8, 0x21, P2 ;  /* 0x000000210800780c */ /* 0x000fc60001701670 */
[----:B-1----:R-:W1:Y:S04]  /*a040*/  SHFL.IDX PT, R2, R16, 0x2, 0x181f ;  /* 0x00581f0010027f89 */ /* 0x002e6800000e0000 */
[----:B------:R-:W2:Y:S01]  /*a050*/  SHFL.IDX PT, R3, R17, 0x2, 0x181f ;  /* 0x00581f0011037f89 */ /* 0x000ea200000e0000 */
[----:B-1----:R-:W-:-:S04]  /*a060*/  IADD3 R2, P1, R2, R7, RZ ;  /* 0x0000000702027210 */ /* 0x002fc80007f3e0ff */
[----:B--2---:R-:W-:-:S05]  /*a070*/  IADD3.X R3, RZ, R3, RZ, P1, !PT ;  /* 0x00000003ff037210 */ /* 0x004fca0000ffe4ff */
        /* <DEDUP_REMOVED lines=21> */
[----:B------:R-:W2:Y:S04]  /*a1d0*/  SHFL.IDX PT, R3, R17, 0x6, 0x181f ;  /* 0x00d81f0011037f89 */ /* 0x000ea800000e0000 */
[----:B------:R-:W3:Y:S01]  /*a1e0*/  SHFL.IDX PT, R17, R17, 0x7, 0x181f ;  /* 0x00f81f0011117f89 */ /* 0x000ee200000e0000 */
[----:B-1----:R-:W-:-:S04]  /*a1f0*/  IADD3 R2, P1, R2, R7, RZ ;  /* 0x0000000702027210 */ /* 0x002fc80007f3e0ff */
[----:B--2---:R-:W-:-:S05]  /*a200*/  IADD3.X R3, RZ, R3, RZ, P1, !PT ;  /* 0x00000003ff037210 */ /* 0x004fca0000ffe4ff */
[----:B------:R1:W-:Y:S04]  /*a210*/  LDGSTS.E.BYPASS.LTC128B.128 [R6+0x3400], desc[UR50][R2.64], !P0 ;  /* 0x0340000002067fae */ /* 0x0003e8000c101d72 */
[----:B-1-3--:R1:W2:Y:S02]  /*a220*/  SHFL.IDX PT, R2, R16, 0x7, 0x181f ;  /* 0x00f81f0010027f89 */ /* 0x00a2a400000e0000 */
.L_x_12900:
[----:B------:R-:W-:Y:S01]  /*a230*/  ISETP.LT.OR P0, PT, R8, 0x71, P2 ;  /* 0x000000710800780c */ /* 0x000fe20001701670 */
[----:B------:R-:W-:Y:S01]  /*a240*/  ULDC.64 UR4, c[0x0][0x328] ;  /* 0x0000ca0000047ab9 */ /* 0x000fe20000000a00 */
[----:B--2---:R-:W-:Y:S01]  /*a250*/  IADD3 R2, P1, R2, R7, RZ ;  /* 0x0000000702027210 */ /* 0x004fe20007f3e0ff */
[----:B------:R-:W-:-:S04]  /*a260*/  IMAD R21, R21, UR4, RZ ;  /* 0x0000000415157c24 */ /* 0x000fc8000f8e02ff */
[----:B------:R-:W-:Y:S02]  /*a270*/  IMAD.X R3, RZ, RZ, R17, P1 ;  /* 0x000000ffff037224 */ /* 0x000fe400008e0611 */
[----:B------:R-:W-:-:S04]  /*a280*/  IMAD R21, R0, UR5, R21 ;  /* 0x0000000500157c24 */ /* 0x000fc8000f8e0215 */
[----:B------:R-:W-:Y:S01]  /*a290*/  @!PT LDS RZ, [RZ] ;  /* 0x00000000fffff984 */ /* 0x000fe20000000800 */
[----:B------:R-:W-:Y:S01]  /*a2a0*/  @!PT LDS RZ, [RZ] ;  /* 0x00000000fffff984 */ /* 0x000fe20000000800 */
[----:B------:R-:W-:Y:S01]  /*a2b0*/  @!PT LDS RZ, [RZ] ;  /* 0x00000000fffff984 */ /* 0x000fe20000000800 */
[----:B------:R2:W-:Y:S01]  /*a2c0*/  LDGSTS.E.BYPASS.LTC128B.128 [R6+0x3c00], desc[UR50][R2.64], !P0 ;  /* 0x03c0000002067fae */ /* 0x0005e2000c101d72 */
[----:B------:R-:W-:Y:S01]  /*a2d0*/  PLOP3.LUT P0, PT, PT, PT, PT, 0x80, 0x0 ;  /* 0x000000000000781c */ /* 0x000fe20003f0f070 */
[----:B------:R-:W-:Y:S01]  /*a2e0*/  NOP ;  /* 0x0000000000007918 */ /* 0x000fe20000000000 */
[----:B--2---:R-:W-:Y:S01]  /*a2f0*/  IMAD.WIDE.U32 R2, R0, UR4, RZ ;  /* 0x0000000400027c25 */ /* 0x004fe2000f8e00ff */
        /* <DEDUP_REMOVED lines=11> */
[----:B-1----:R-:W-:Y:S02]  /*a3b0*/  LEA R16, P1, R2, UR4, 0x1 ;  /* 0x0000000402107c11 */ /* 0x002fe4000f8208ff */
[----:B------:R-:W-:-:S04]  /*a3c0*/  IADD3 R3, R7, R3, RZ ;  /* 0x0000000307037210 */ /* 0x000fc80007ffe0ff */
[----:B------:R-:W-:-:S07]  /*a3d0*/  LEA.HI.X R17, R2, UR5, R3, 0x1, P1 ;  /* 0x0000000502117c11 */ /* 0x000fce00088f0c03 */
.L_x_12791:
        /* <DEDUP_REMOVED lines=11> */
.L_x_12792:
        /* <DEDUP_REMOVED lines=8> */
.L_x_12780:
[----:B0-----:R-:W-:-:S05]  /*a510*/  IMAD.U32 R0, RZ, RZ, UR41 ;  /* 0x00000029ff007e24 */ /* 0x001fca000f8e00ff */
[----:B------:R-:W-:-:S13]  /*a520*/  ISETP.NE.AND P0, PT, R0, 0x3, PT ;  /* 0x000000030000780c */ /* 0x000fda0003f05270 */
[----:B------:R-:W-:Y:S05]  /*a530*/  @!P0 BRA `(.L_x_12794) ;  /* 0x0000000000048947 */ /* 0x000fea0003800000 */
[----:B------:R-:W-:Y:S01]  /*a540*/  BPT.TRAP 0x1 ;  /* 0x000000040000795c */ /* 0x000fe20000300000 */
.L_x_12794:
[----:B------:R-:W-:Y:S01]  /*a550*/  LEA R4, R22, UR38, 0x3 ;  /* 0x0000002616047c11 */ /* 0x000fe2000f8e18ff */
[----:B------:R-:W-:Y:S01]  /*a560*/  IMAD.MOV.U32 R5, RZ, RZ, -0x80 ;  /* 0xffffff80ff057424 */ /* 0x000fe200078e00ff */
[----:B------:R-:W-:Y:S01]  /*a570*/  SHF.L.U32 R3, R24, 0x1f, RZ ;  /* 0x0000001f18037819 */ /* 0x000fe200000006ff */
[----:B------:R-:W-:Y:S02]  /*a580*/  BSSY B0, `(.L_x_12795) ;  /* 0x0000004000007945 */ /* 0x000fe40003800000 */
[----:B------:R-:W-:Y:S01]  /*a590*/  IMAD R6, R18, R5, UR36 ;  /* 0x0000002412067e24 */ /* 0x000fe2000f8e0205 */
[----:B------:R-:W0:Y:S02]  /*a5a0*/  SYNCS.PHASECHK.TRANS64.TRYWAIT P0, [R4+URZ+0x16860], R3 ;  /* 0x01686003040075a7 */ /* 0x000e24000800017f */
[----:B0-----:R-:W-:Y:S05]  /*a5b0*/  @!P0 BRA `(.L_x_12796) ;  /* 0x0000003800588947 */ /* 0x001fea0003800000 */
.L_x_12901:
[----:B------:R-:W-:Y:S05]  /*a5c0*/  BSYNC B0 ;  /* 0x0000000000007941 */ /* 0x000fea0003800000 */
.L_x_12795:
[----:B------:R-:W1:Y:S01]  /*a5d0*/  S2R R0, SR_TID.X ;  /* 0x0000000000007919 */ /* 0x000e620000002100 */
[----:B------:R-:W-:Y:S01]  /*a5e0*/  UMOV UR4, 0xffffffff ;  /* 0xffffffff00047882 */ /* 0x000fe20000000000 */
[----:B------:R-:W-:Y:S01]  /*a5f0*/  LOP3.LUT P2, RZ, R25, 0x2, RZ, 0xc0, !PT ;  /* 0x0000000219ff7812 */ /* 0x000fe2000784c0ff */
[----:B------:R-:W-:Y:S01]  /*a600*/  IMAD R8, R22, 0x2000, R29 ;  /* 0x0000200016087824 */ /* 0x000fe200078e021d */
[----:B-1----:R-:W-:-:S04]  /*a610*/  SHF.R.U32.HI R0, RZ, 0x3, R0 ;  /* 0x00000003ff007819 */ /* 0x002fc80000011600 */
[----:B------:R-:W-:-:S04]  /*a620*/  LOP3.LUT R0, R0, 0xf, RZ, 0xc0, !PT ;  /* 0x0000000f00007812 */ /* 0x000fc800078ec0ff */
[----:B------:R-:W-:Y:S01]  /*a630*/  IADD3 R6, -R0, R6, RZ ;  /* 0x0000000600067210 */ /* 0x000fe20007ffe1ff */
[----:B------:R-:W-:Y:S06]  /*a640*/  BRA.DIV UR4, `(.L_x_12797) ;  /* 0x0000003a04487947 */ /* 0x000fec000b800000 */
[----:B------:R-:W0:Y:S01]  /*a650*/  S2R R2, SR_TID.X ;  /* 0x0000000000027919 */ /* 0x000e220000002100 */
[----:B------:R-:W-:Y:S01]  /*a660*/  ISETP.LT.OR P0, PT, R6, 0x1, P2 ;  /* 0x000000010600780c */ /* 0x000fe20001701670 */
[----:B------:R-:W-:Y:S04]  /*a670*/  SHFL.IDX PT, R0, R17, RZ, 0x181f ;  /* 0x00181fff11007589 */ /* 0x000fe800000e0000 */
[----:B------:R-:W-:Y:S04]  /*a680*/  SHFL.IDX PT, R14, R16, 0x1, 0x181f ;  /* 0x00381f00100e7f89 */ /* 0x000fe800000e0000 */
[----:B------:R-:W-:Y:S04]  /*a690*/  SHFL.IDX PT, R7, R17, 0x1, 0x181f ;  /* 0x00381f0011077f89 */ /* 0x000fe800000e0000 */
[----:B------:R-:W-:Y:S01]  /*a6a0*/  SHFL.IDX PT, R10, R16, 0x2, 0x181f ;  /* 0x00581f00100a7f89 */ /* 0x000fe200000e0000 */
[----:B0-----:R-:W-:-:S03]  /*a6b0*/  IMAD.SHL.U32 R3, R2, 0x8, RZ ;  /* 0x0000000802037824 */ /* 0x001fc600078e00ff */
[----:B------:R-:W0:Y:S02]  /*a6c0*/  SHFL.IDX PT, R2, R16, RZ, 0x181f ;  /* 0x00181fff10027589 */ /* 0x000e2400000e0000 */
[----:B------:R-:W-:-:S05]  /*a6d0*/  LOP3.LUT R3, R3, 0x38, RZ, 0xc0, !PT ;  /* 0x0000003803037812 */ /* 0x000fca00078ec0ff */
[----:B------:R-:W-:-:S05]  /*a6e0*/  IMAD.SHL.U32 R5, R3, 0x2, RZ ;  /* 0x0000000203057824 */ /* 0x000fca00078e00ff */
[----:B0-----:R-:W-:-:S04]  /*a6f0*/  IADD3 R2, P1, R2, R5, RZ ;  /* 0x0000000502027210 */ /* 0x001fc80007f3e0ff */
[----:B------:R-:W-:Y:S02]  /*a700*/  IADD3.X R3, RZ, R0, RZ, P1, !PT ;  /* 0x00000000ff037210 */ /* 0x000fe40000ffe4ff */
[----:B------:R-:W-:Y:S02]  /*a710*/  LEA R0, R8, UR38, 0x1 ;  /* 0x0000002608007c11 */ /* 0x000fe4000f8e08ff */
[----:B------:R-:W0:Y:S04]  /*a720*/  SHFL.IDX PT, R8, R17, 0x2, 0x181f ;  /* 0x00581f0011087f89 */ /* 0x000e2800000e0000 */
[----:B------:R1:W-:Y:S01]  /*a730*/  LDGSTS.E.BYPASS.LTC128B.128 [R0+0x400], desc[UR50][R2.64], !P0 ;  /* 0x0040000002007fae */ /* 0x0003e2000c101d72 */
[----:B------:R-:W-:Y:S02]  /*a740*/  ISETP.LT.OR P0, PT, R6, 0x11, P2 ;  /* 0x000000110600780c */ /* 0x000fe40001701670 */
[----:B-1----:R-:W-:-:S02]  /*a750*/  IADD3 R2, P1, R14, R5, RZ ;  /* 0x000000050e027210 */ /* 0x002fc40007f3e0ff */
[----:B------:R-:W1:Y:S03]  /*a760*/  SHFL.IDX PT, R14, R16, 0x3, 0x181f ;  /* 0x00781f00100e7f89 */ /* 0x000e6600000e0000 */
[----:B------:R-:W-:Y:S02]  /*a770*/  IMAD.X R3, RZ, RZ, R7, P1 ;  /* 0x000000ffff037224 */ /* 0x000fe400008e0607 */
[----:B------:R-:W2:Y:S04]  /*a780*/  SHFL.IDX PT, R7, R17, 0x3, 0x181f ;  /* 0x00781f0011077f89 */ /* 0x000ea800000e0000 */
[----:B------:R3:W-:Y:S01]  /*a790*/  LDGSTS.E.BYPASS.LTC128B.128 [R0+0xc00], desc[UR50][R2.64], !P0 ;  /* 0x00c0000002007fae */ /* 0x0007e2000c101d72 */
[----:B------:R-:W-:-:S02]  /*a7a0*/  ISETP.LT.OR P0, PT, R6, 0x21, P2 ;  /* 0x000000210600780c */ /* 0x000fc40001701670 */
[----:B---3--:R-:W-:Y:S02]  /*a7b0*/  IADD3 R2, P1, R10, R5, RZ ;  /* 0x000000050a027210 */ /* 0x008fe40007f3e0ff */
[----:B------:R-:W3:Y:S03]  /*a7c0*/  SHFL.IDX PT, R10, R16, 0x4, 0x181f ;  /* 0x00981f00100a7f89 */ /* 0x000ee600000e0000 */
[----:B0-----:R-:W-:Y:S02]  /*a7d0*/  IMAD.X R3, RZ, RZ, R8, P1 ;  /* 0x000000ffff037224 */ /* 0x001fe400008e0608 */
[----:B------:R-:W0:Y:S04]  /*a7e0*/  SHFL.IDX PT, R8, R17, 0x4, 0x181f ;  /* 0x00981f0011087f89 */ /* 0x000e2800000e0000 */
[----:B------:R1:W-:Y:S01]  /*a7f0*/  LDGSTS.E.BYPASS.LTC128B.128 [R0+0x1400], desc[UR50][R2.64], !P0 ;  /* 0x0140000002007fae */ /* 0x0003e2000c101d72 */
[----:B------:R-:W-:-:S02]  /*a800*/  ISETP.LT.OR P0, PT, R6, 0x31, P2 ;  /* 0x000000310600780c */ /* 0x000fc40001701670 */
[----:B-1----:R-:W-:Y:S02]  /*a810*/  IADD3 R2, P1, R14, R5, RZ ;  /* 0x000000050e027210 */ /* 0x002fe40007f3e0ff */
[----:B------:R-:W1:Y:S03]  /*a820*/  SHFL.IDX PT, R14, R16, 0x5, 0x181f ;  /* 0x00b81f00100e7f89 */ /* 0x000e6600000e0000 */
[----:B--2---:R-:W-:Y:S02]  /*a830*/  IMAD.X R3, RZ, RZ, R7, P1 ;  /* 0x000000ffff037224 */ /* 0x004fe400008e0607 */
[----:B------:R-:W2:Y:S04]  /*a840*/  SHFL.IDX PT, R7, R17, 0x5, 0x181f ;  /* 0x00b81f0011077f89 */ /* 0x000ea800000e0000 */
[----:B------:R3:W-:Y:S01]  /*a850*/  LDGSTS.E.BYPASS.LTC128B.128 [R0+0x1c00], desc[UR50][R2.64], !P0 ;  /* 0x01c0000002007fae */ /* 0x0007e2000c101d72 */
[----:B------:R-:W-:-:S02]  /*a860*/  ISETP.LT.OR P0, PT, R6, 0x41, P2 ;  /* 0x000000410600780c */ /* 0x000fc40001701670 */
[----:B---3--:R-:W-:Y:S02]  /*a870*/  IADD3 R2, P1, R10, R5, RZ ;  /* 0x000000050a027210 */ /* 0x008fe40007f3e0ff */
[----:B------:R-:W3:Y:S02]  /*a880*/  SHFL.IDX PT, R10, R16, 0x6, 0x181f ;  /* 0x00d81f00100a7f89 */ /* 0x000ee400000e0000 */
[----:B0-----:R-:W-:Y:S02]  /*a890*/  IADD3.X R3, RZ, R8, RZ, P1, !PT ;  /* 0x00000008ff037210 */ /* 0x001fe40000ffe4ff */
[----:B------:R-:W0:Y:S05]  /*a8a0*/  SHFL.IDX PT, R8, R17, 0x6, 0x181f ;  /* 0x00d81f0011087f89 */ /* 0x000e2a00000e0000 */
[----:B------:R1:W-:Y:S01]  /*a8b0*/  LDGSTS.E.BYPASS.LTC128B.128 [R0+0x2400], desc[UR50][R2.64], !P0 ;  /* 0x0240000002007fae */ /* 0x0003e2000c101d72 */
[----:B------:R-:W-:-:S02]  /*a8c0*/  ISETP.LT.OR P0, PT, R6, 0x51, P2 ;  /* 0x000000510600780c */ /* 0x000fc40001701670 */
[----:B-1----:R-:W-:Y:S02]  /*a8d0*/  IADD3 R2, P1, R14, R5, RZ ;  /* 0x000000050e027210 */ /* 0x002fe40007f3e0ff */
[----:B------:R1:W4:Y:S03]  /*a8e0*/  SHFL.IDX PT, R14, R16, 0x7, 0x181f ;  /* 0x00f81f00100e7f89 */ /* 0x00032600000e0000 */
[----:B--2---:R-:W-:Y:S02]  /*a8f0*/  IMAD.X R3, RZ, RZ, R7, P1 ;  /* 0x000000ffff037224 */ /* 0x004fe400008e0607 */
[----:B------:R1:W2:Y:S04]  /*a900*/  SHFL.IDX PT, R7, R17, 0x7, 0x181f ;  /* 0x00f81f0011077f89 */ /* 0x0002a800000e0000 */
[----:B------:R3:W-:Y:S01]  /*a910*/  LDGSTS.E.BYPASS.LTC128B.128 [R0+0x2c00], desc[UR50][R2.64], !P0 ;  /* 0x02c0000002007fae */ /* 0x0007e2000c101d72 */
[----:B------:R-:W-:-:S02]  /*a920*/  ISETP.LT.OR P0, PT, R6, 0x61, P2 ;  /* 0x000000610600780c */ /* 0x000fc40001701670 */
[----:B---3--:R-:W-:-:S05]  /*a930*/  IADD3 R2, P1, R10, R5, RZ ;  /* 0x000000050a027210 */ /* 0x008fca0007f3e0ff */
[----:B0-----:R-:W-:-:S06]  /*a940*/  IMAD.X R3, RZ, RZ, R8, P1 ;  /* 0x000000ffff037224 */ /* 0x001fcc00008e0608 */
[----:B--2-4-:R1:W-:Y:S02]  /*a950*/  LDGSTS.E.BYPASS.LTC128B.128 [R0+0x3400], desc[UR50][R2.64], !P0 ;  /* 0x0340000002007fae */ /* 0x0143e4000c101d72 */
.L_x_12919:
[----:B------:R-:W-:Y:S02]  /*a960*/  ISETP.LT.OR P0, PT, R6, 0x71, P2 ;  /* 0x000000710600780c */ /* 0x000fe40001701670 */
[----:B-1----:R-:W-:-:S05]  /*a970*/  IADD3 R2, P1, R14, R5, RZ ;  /* 0x000000050e027210 */ /* 0x002fca0007f3e0ff */
[----:B------:R-:W-:-:S06]  /*a980*/  IMAD.X R3, RZ, RZ, R7, P1 ;  /* 0x000000ffff037224 */ /* 0x000fcc00008e0607 */
[----:B------:R-:W-:Y:S01]  /*a990*/  @!PT LDS RZ, [RZ] ;  /* 0x00000000fffff984 */ /* 0x000fe20000000800 */
[----:B------:R-:W-:Y:S01]  /*a9a0*/  @!PT LDS RZ, [RZ] ;  /* 0x00000000fffff984 */ /* 0x000fe20000000800 */
[----:B------:R-:W-:Y:S01]  /*a9b0*/  @!PT LDS RZ, [RZ] ;  /* 0x00000000fffff984 */ /* 0x000fe20000000800 */
[----:B------:R0:W-:Y:S01]  /*a9c0*/  LDGSTS.E.BYPASS.LTC128B.128 [R0+0x3c00], desc[UR50][R2.64], !P0 ;  /* 0x03c0000002007fae */ /* 0x0001e2000c101d72 */
[----:B------:R-:W-:Y:S01]  /*a9d0*/  PLOP3.LUT P0, PT, PT, PT, PT, 0x80, 0x0 ;  /* 0x000000000000781c */ /* 0x000fe20003f0f070 */
[----:B------:R-:W-:-:S12]  /*a9e0*/  NOP ;  /* 0x0000000000007918 */ /* 0x000fd80000000000 */
.L_x_12798:
        /* <DEDUP_REMOVED lines=11> */
.L_x_12799:
[----:B------:R-:W2:Y:S01]  /*aaa0*/  LDL.LU R2, [R1+0x8] ;  /* 0x0000080001027983 */ /* 0x000ea20000300800 */
[----:B------:R-:W-:Y:S01]  /*aab0*/  ULDC UR4, c[0x0][0xc34] ;  /* 0x00030d0000047ab9 */ /* 0x000fe20000000800 */
[----:B------:R0:W-:Y:S02]  /*aac0*/  SYNCS.ARRIVE.TRANS64.A1T0 RZ, [R4+URZ+0x16850], RZ ;  /* 0x016850ff04ff79a7 */ /* 0x0001e4000810003f */
[----:B------:R-:W3:Y:S01]  /*aad0*/  LDL.LU R0, [R1+0xc] ;  /* 0x00000c0001007983 */ /* 0x000ee20000300800 */
[----:B------:R-:W-:-:S05]  /*aae0*/  VIADD R22, R22, 0x1 ;  /* 0x0000000116167836 */ /* 0x000fca0000000000 */
[----:B------:R-:W-:-:S04]  /*aaf0*/  ISETP.NE.AND P0, PT, R22, 0x2, PT ;  /* 0x000000021600780c */ /* 0x000fc80003f05270 */
[----:B------:R-:W-:Y:S02]  /*ab00*/  SEL R3, RZ, 0x1, P0 ;  /* 0x00000001ff037807 */ /* 0x000fe40000000000 */
[----:B------:R-:W-:Y:S02]  /*ab10*/  SEL R22, R22, RZ, P0 ;  /* 0x000000ff16167207 */ /* 0x000fe40000000000 */
        /* <DEDUP_REMOVED lines=8> */
.L_x_12765:
[----:B------:R-:W0:Y:S01]  /*aba0*/  S2R R3, SR_CgaCtaId ;  /* 0x0000000000037919 */ /* 0x000e220000008800 */
[----:B------:R-:W-:Y:S01]  /*abb0*/  MOV R2, 0x400 ;  /* 0x0000040000027802 */ /* 0x000fe20000000f00 */
[----:B------:R-:W-:Y:S01]  /*abc0*/  BSSY B0, `(.L_x_12801) ;  /* 0x0000005000007945 */ /* 0x000fe20003800000 */
[----:B------:R-:W-:Y:S02]  /*abd0*/  SHF.L.U32 R0, R0, 0x1f, RZ ;  /* 0x0000001f00007819 */ /* 0x000fe400000006ff */
[----:B0-----:R-:W-:-:S04]  /*abe0*/  LEA R7, R3, R2, 0x18 ;  /* 0x0000000203077211 */ /* 0x001fc800078ec0ff */
[----:B------:R-:W0:Y:S02]  /*abf0*/  SYNCS.PHASECHK.TRANS64.TRYWAIT P0, [R7+URZ+0x16820], R0 ;  /* 0x01682000070075a7 */ /* 0x000e24000800017f */
[----:B0-----:R-:W-:Y:S05]  /*ac00*/  @!P0 BRA `(.L_x_12802) ;  /* 0x0000003c00208947 */ /* 0x001fea0003800000 */
.L_x_12920:
[----:B-1----:R-:W-:Y:S05]  /*ac10*/  BSYNC B0 ;  /* 0x0000000000007941 */ /* 0x002fea0003800000 */
.L_x_12801:
[----:B------:R-:W-:-:S03]  /*ac20*/  UMOV UR4, 0xffffffff ;  /* 0xffffffff00047882 */ /* 0x000fc60000000000 */
[----:B------:R-:W-:Y:S05]  /*ac30*/  BRA.DIV UR4, `(.L_x_12803) ;  /* 0x0000003e04287947 */ /* 0x000fea000b800000 */
[----:B0-----:R-:W0:Y:S02]  /*ac40*/  S2R R0, SR_TID.X ;  /* 0x0000000000007919 */ /* 0x001e240000002100 */
[----:B0-----:R-:W-:-:S04]  /*ac50*/  SHF.R.U32.HI R0, RZ, 0x5, R0 ;  /* 0x00000005ff007819 */ /* 0x001fc80000011600 */
[----:B------:R-:W-:-:S05]  /*ac60*/  LOP3.LUT R0, R0, 0x3, RZ, 0xc0, !PT ;  /* 0x0000000300007812 */ /* 0x000fca00078ec0ff */
[----:B------:R0:W1:Y:S02]  /*ac70*/  SHFL.IDX PT, R14, R0, RZ, 0x1f ;  /* 0x00001fff000e7589 */ /* 0x00006400000e0000 */
.L_x_12923:
[----:B-1----:R-:W-:Y:S01]  /*ac80*/  ISETP.NE.AND P0, PT, R14, RZ, PT ;  /* 0x000000ff0e00720c */ /* 0x002fe20003f05270 */
[----:B------:R-:W-:-:S12]  /*ac90*/  BSSY B0, `(.L_x_12804) ;  /* 0x0000024000007945 */ /* 0x000fd80003800000 */
[----:B------:R-:W-:Y:S05]  /*aca0*/  @P0 BRA `(.L_x_12805) ;  /* 0x0000000000880947 */ /* 0x000fea0003800000 */
[----:B------:R-:W-:-:S03]  /*acb0*/  UMOV UR4, 0xffffffff ;  /* 0xffffffff00047882 */ /* 0x000fc60000000000 */
[----:B------:R-:W-:Y:S05]  /*acc0*/  BRA.DIV UR4, `(.L_x_12806) ;  /* 0x0000003e04387947 */ /* 0x000fea000b800000 */
[----:B------:R-:W-:-:S13]  /*acd0*/  ELECT P6, URZ, PT ;  /* 0x00000000003f782f */ /* 0x000fda00038c0000 */
.L_x_12926:
[----:B------:R-:W-:Y:S05]  /*ace0*/  @!P6 BRA `(.L_x_12805) ;  /* 0x000000000078e947 */ /* 0x000fea0003800000 */
[----:B------:R-:W-:-:S06]  /*acf0*/  ULOP3.LUT UR4, UR39, 0x2, URZ, 0xfc, !UPT ;  /* 0x0000000227047892 */ /* 0x000fcc000f8efc3f */
[----:B0-----:R-:W-:-:S04]  /*ad00*/  MOV R0, UR4 ;  /* 0x0000000400007c02 */ /* 0x001fc80008000f00 */
[----:B------:R-:W-:-:S13]  /*ad10*/  ISETP.NE.AND P0, PT, R0, 0x3, PT ;  /* 0x000000030000780c */ /* 0x000fda0003f05270 */
[----:B------:R-:W-:Y:S05]  /*ad20*/  @!P0 BRA `(.L_x_12807) ;  /* 0x0000000000048947 */ /* 0x000fea0003800000 */
[----:B------:R-:W-:Y:S01]  /*ad30*/  BPT.TRAP 0x1 ;  /* 0x000000040000795c */ /* 0x000fe20000300000 */
.L_x_12807:
[----:B------:R-:W-:Y:S01]  /*ad40*/  IMAD R5, R22, 0x8, R7 ;  /* 0x0000000816057824 */ /* 0x000fe200078e0207 */
[----:B------:R-:W-:Y:S01]  /*ad50*/  SHF.L.U32 R0, R24, 0x1f, RZ ;  /* 0x0000001f18007819 */ /* 0x000fe200000006ff */
[----:B------:R-:W-:-:S03]  /*ad60*/  VIADD R22, R22, 0x1 ;  /* 0x0000000116167836 */ /* 0x000fc60000000000 */
[----:B------:R-:W0:Y:S02]  /*ad70*/  SYNCS.PHASECHK.TRANS64.TRYWAIT P1, [R5+URZ+0x16840], R0 ;  /* 0x01684000050075a7 */ /* 0x000e24000802017f */
[----:B------:R-:W-:-:S04]  /*ad80*/  ISETP.NE.AND P2, PT, R22, 0x2, PT ;  /* 0x000000021600780c */ /* 0x000fc80003f45270 */
[----:B------:R-:W-:Y:S01]  /*ad90*/  SEL R3, RZ, 0x1, P2 ;  /* 0x00000001ff037807 */ /* 0x000fe20001000000 */
[----:B0-----:R-:W-:Y:S08]  /*ada0*/  @!P1 BRA `(.L_x_12808) ;  /* 0x0000003c00209947 */ /* 0x001ff00003800000 */
.L_x_12927:
[----:B------:R-:W-:Y:S02]  /*adb0*/  SEL R22, R22, RZ, P2 ;  /* 0x000000ff16167207 */ /* 0x000fe40001000000 */
[----:B------:R-:W-:Y:S01]  /*adc0*/  LOP3.LUT R2, R24, R3, RZ, 0x3c, !PT ;  /* 0x0000000318027212 */ /* 0x000fe200078e3cff */
[----:B------:R-:W-:Y:S06]  /*add0*/  @!P0 BRA `(.L_x_12809) ;  /* 0x0000000000048947 */ /* 0x000fec0003800000 */
[----:B------:R-:W-:Y:S01]  /*ade0*/  BPT.TRAP 0x1 ;  /* 0x000000040000795c */ /* 0x000fe20000300000 */
.L_x_12809:
[----:B------:R-:W-:Y:S01]  /*adf0*/  IMAD R3, R22, 0x8, R7 ;  /* 0x0000000816037824 */ /* 0x000fe200078e0207 */
[----:B------:R-:W-:-:S04]  /*ae00*/  SHF.L.U32 R2, R2, 0x1f, RZ ;  /* 0x0000001f02027819 */ /* 0x000fc800000006ff */
[----:B------:R-:W1:Y:S02]  /*ae10*/  SYNCS.PHASECHK.TRANS64.TRYWAIT P1, [R3+URZ+0x16840], R2 ;  /* 0x01684002030075a7 */ /* 0x000e64000802017f */
[----:B-1----:R-:W-:Y:S05]  /*ae20*/  @!P1 BRA `(.L_x_12810) ;  /* 0x0000003c00149947 */ /* 0x002fea0003800000 */
.L_x_12928:
[----:B------:R-:W-:Y:S05]  /*ae30*/  @!P0 BRA `(.L_x_12811) ;  /* 0x0000000000048947 */ /* 0x000fea0003800000 */
[----:B------:R-:W-:Y:S01]  /*ae40*/  BPT.TRAP 0x1 ;  /* 0x000000040000795c */ /* 0x000fe20000300000 */
.L_x_12811:
[----:B------:R-:W2:Y:S02]  /*ae50*/  SYNCS.PHASECHK.TRANS64.TRYWAIT P1, [R5+URZ+0x16860], R0 ;  /* 0x01686000050075a7 */ /* 0x000ea4000802017f */
[----:B--2---:R-:W-:Y:S05]  /*ae60*/  @!P1 BRA `(.L_x_12812) ;  /* 0x0000003c00189947 */ /* 0x004fea0003800000 */
.L_x_12929:
[----:B------:R-:W-:Y:S05]  /*ae70*/  @!P0 BRA `(.L_x_12813) ;  /* 0x0000000000048947 */ /* 0x000fea0003800000 */
[----:B------:R-:W-:Y:S01]  /*ae80*/  BPT.TRAP 0x1 ;  /* 0x000000040000795c */ /* 0x000fe20000300000 */
.L_x_12813:
[----:B---3--:R3:W4:Y:S02]  /*ae90*/  SYNCS.PHASECHK.TRANS64.TRYWAIT P0, [R3+URZ+0x16860], R2 ;  /* 0x01686002030075a7 */ /* 0x008724000800017f */
[----:B----4-:R-:W-:Y:S05]  /*aea0*/  @!P0 NANOSLEEP.SYNCS 0x989680 ;  /* 0x009896800000895d */ /* 0x010fea0003900000 */
[----:B------:R-:W4:Y:S02]  /*aeb0*/  @!P0 SYNCS.PHASECHK.TRANS64 P0, [R3+URZ+0x16860], R2 ;  /* 0x01686002030085a7 */ /* 0x000f24000800007f */
[----:B----4-:R-:W-:Y:S05]  /*aec0*/  @!P0 BRA `(.L_x_12813) ;  /* 0xfffffffc00f08947 */ /* 0x010fea000383ffff */
.L_x_12805:
[----:B------:R-:W-:Y:S05]  /*aed0*/  BSYNC B0 ;  /* 0x0000000000007941 */ /* 0x000fea0003800000 */
.L_x_12804:
[----:B------:R-:W-:Y:S05]  /*aee0*/  EXIT ;  /* 0x000000000000794d */ /* 0x000fea0003800000 */
.L_x_12741:
[----:B0-----:R-:W-:-:S04]  /*aef0*/  MOV R3, UR44 ;  /* 0x0000002c00037c02 */ /* 0x001fc80008000f00 */
[----:B------:R0:W1:Y:S03]  /*af00*/  SYNCS.PHASECHK.TRANS64.TRYWAIT P1, [R3+URZ+0x16800], R0 ;  /* 0x01680000030075a7 */ /* 0x000066000802017f */
[----:B-1----:R-:W-:Y:S05]  /*af10*/  @!P1 NANOSLEEP.SYNCS 0x989680 ;  /* 0x009896800000995d */ /* 0x002fea0003900000 */
[----:B------:R-:W1:Y:S02]  /*af20*/  @!P1 SYNCS.PHASECHK.TRANS64 P1, [R3+URZ+0x16800], R0 ;  /* 0x01680000030095a7 */ /* 0x000e64000802007f */
[----:B-1----:R-:W-:Y:S05]  /*af30*/  @!P1 BRA `(.L_x_12741) ;  /* 0xfffffffc00ec9947 */ /* 0x002fea000383ffff */
[----:B------:R-:W-:Y:S05]  /*af40*/  BRA `(.L_x_12814) ;  /* 0xffffff60004c7947 */ /* 0x000fea000383ffff */
.L_x_12745:
[----:B-1----:R1:W2:Y:S02]  /*af50*/  SYNCS.PHASECHK.TRANS64.TRYWAIT P1, [R0+URZ+0x16830], R3 ;  /* 0x01683003000075a7 */ /* 0x0022a4000802017f */
[----:B--2---:R-:W-:Y:S05]  /*af60*/  @!P1 NANOSLEEP.SYNCS 0x989680 ;  /* 0x009896800000995d */ /* 0x004fea0003900000 */
[----:B------:R-:W2:Y:S02]  /*af70*/  @!P1 SYNCS.PHASECHK.TRANS64 P1, [R0+URZ+0x16830], R3 ;  /* 0x01683003000095a7 */ /* 0x000ea4000802007f */
[----:B--2---:R-:W-:Y:S05]  /*af80*/  @!P1 BRA `(.L_x_12745) ;  /* 0xfffffffc00f09947 */ /* 0x004fea000383ffff */
[----:B------:R-:W-:Y:S05]  /*af90*/  BRA `(.L_x_12744) ;  /* 0xffffff60006c7947 */ /* 0x000fea000383ffff */
.L_x_12751:
[----:B-1----:R-:W-:-:S04]  /*afa0*/  IMAD.U32 R7, RZ, RZ, UR6 ;  /* 0x00000006ff077e24 */ /* 0x002fc8000f8e00ff */
[----:B------:R1:W2:Y:S03]  /*afb0*/  SYNCS.PHASECHK.TRANS64.TRYWAIT P1, [R7+URZ+0x16830], R6 ;  /* 0x01683006070075a7 */ /* 0x0002a6000802017f */
[----:B--2---:R-:W-:Y:S05]  /*afc0*/  @!P1 NANOSLEEP.SYNCS 0x989680 ;  /* 0x009896800000995d */ /* 0x004fea0003900000 */
[----:B------:R-:W2:Y:S02]  /*afd0*/  @!P1 SYNCS.PHASECHK.TRANS64 P1, [R7+URZ+0x16830], R6 ;  /* 0x01683006070095a7 */ /* 0x000ea4000802007f */
[----:B--2---:R-:W-:Y:S05]  /*afe0*/  @!P1 BRA `(.L_x_12751) ;  /* 0xfffffffc00ec9947 */ /* 0x004fea000383ffff */
[----:B------:R-:W-:Y:S05]  /*aff0*/  BRA `(.L_x_12748) ;  /* 0xffffff8800647947 */ /* 0x000fea000383ffff */
.L_x_12755:
[----:B-1----:R-:W-:-:S04]  /*b000*/  IMAD.U32 R7, RZ, RZ, UR6 ;  /* 0x00000006ff077e24 */ /* 0x002fc8000f8e00ff */
[----:B------:R1:W2:Y:S03]  /*b010*/  SYNCS.PHASECHK.TRANS64.TRYWAIT P1, [R7+URZ+0x16850], R6 ;  /* 0x01685006070075a7 */ /* 0x0002a6000802017f */
[----:B--2---:R-:W-:Y:S05]  /*b020*/  @!P1 NANOSLEEP.SYNCS 0x989680 ;  /* 0x009896800000995d */ /* 0x004fea0003900000 */
[----:B------:R-:W2:Y:S02]  /*b030*/  @!P1 SYNCS.PHASECHK.TRANS64 P1, [R7+URZ+0x16850], R6 ;  /* 0x01685006070095a7 */ /* 0x000ea4000802007f */
[----:B--2---:R-:W-:Y:S05]  /*b040*/  @!P1 BRA `(.L_x_12755) ;  /* 0xfffffffc00ec9947 */ /* 0x004fea000383ffff */
[----:B------:R-:W-:Y:S05]  /*b050*/  BRA `(.L_x_12752) ;  /* 0xffffff8800e07947 */ /* 0x000fea000383ffff */
.L_x_12762:
[----:B-1----:R-:W-:-:S04]  /*b060*/  IMAD.U32 R7, RZ, RZ, UR4 ;  /* 0x00000004ff077e24 */ /* 0x002fc8000f8e00ff */
[----:B------:R1:W2:Y:S03]  /*b070*/  SYNCS.PHASECHK.TRANS64.TRYWAIT P1, [R7+URZ+0x16850], R0 ;  /* 0x01685000070075a7 */ /* 0x0002a6000802017f */
[----:B--2---:R-:W-:Y:S05]  /*b080*/  @!P1 NANOSLEEP.SYNCS 0x989680 ;  /* 0x009896800000995d */ /* 0x004fea0003900000 */
[----:B------:R-:W2:Y:S02]  /*b090*/  @!P1 SYNCS.PHASECHK.TRANS64 P1, [R7+URZ+0x16850], R0 ;  /* 0x01685000070095a7 */ /* 0x000ea4000802007f */
[----:B--2---:R-:W-:Y:S05]  /*b0a0*/  @!P1 BRA `(.L_x_12762) ;  /* 0xfffffffc00ec9947 */ /* 0x004fea000383ffff */
[----:B------:R-:W-:Y:S05]  /*b0b0*/  BRA `(.L_x_12761) ;  /* 0xffffffac00507947 */ /* 0x000fea000383ffff */
.L_x_12769:
        /* <DEDUP_REMOVED lines=11> */
.L_x_12816:
[----:B------:R-:W-:Y:S05]  /*b170*/  BSYNC B0 ;  /* 0x0000000000007941 */ /* 0x000fea0003800000 */
.L_x_12815:
[----:B------:R-:W-:Y:S05]  /*b180*/  BRA `(.L_x_12817) ;  /* 0xffffffcc00107947 */ /* 0x000fea000383ffff */
.L_x_12772:
[----:B0-----:R0:W1:Y:S02]  /*b190*/  SYNCS.PHASECHK.TRANS64.TRYWAIT P0, [R0+URZ+0x16840], R2 ;  /* 0x01684002000075a7 */ /* 0x001064000800017f */
[----:B-1----:R-:W-:Y:S05]  /*b1a0*/  @!P0 NANOSLEEP.SYNCS 0x989680 ;  /* 0x009896800000895d */ /* 0x002fea0003900000 */
[----:B------:R-:W1:Y:S02]  /*b1b0*/  @!P0 SYNCS.PHASECHK.TRANS64 P0, [R0+URZ+0x16840], R2 ;  /* 0x01684002000085a7 */ /* 0x000e64000800007f */
[----:B-1----:R-:W-:Y:S05]  /*b1c0*/  @!P0 BRA `(.L_x_12772) ;  /* 0xfffffffc00f08947 */ /* 0x002fea000383ffff */
[----:B------:R-:W-:Y:S05]  /*b1d0*/  BRA `(.L_x_12818) ;  /* 0xffffffcc006c7947 */ /* 0x000fea000383ffff */
.L_x_12773:
        /* <DEDUP_REMOVED lines=8> */
.L_x_12820:
[----:B------:R-:W-:Y:S05]  /*b260*/  BSYNC B0 ;  /* 0x0000000000007941 */ /* 0x000fea0003800000 */
.L_x_12819:
        /* <DEDUP_REMOVED lines=9> */
.L_x_12821:
[----:B------:R-:W-:Y:S01]  /*b300*/  @P1 LEA R7, R6, UR38, 0x1 ;  /* 0x0000002606071c11 */ /* 0x000fe2000f8e08ff */
[----:B------:R-:W-:Y:S01]  /*b310*/  IMAD.MOV.U32 R13, RZ, RZ, R5 ;  /* 0x000000ffff0d7224 */ /* 0x000fe200078e0005 */
[----:B------:R-:W-:Y:S01]  /*b320*/  MOV R12, 0x1 ;  /* 0x00000001000c7802 */ /* 0x000fe20000000f00 */
[----:B------:R-:W-:-:S07]  /*b330*/  IMAD.MOV.U32 R3, RZ, RZ, R14 ;  /* 0x000000ffff037224 */ /* 0x000fce00078e000e */
[----:B------:R-:W-:Y:S05]  /*b340*/  WARPSYNC.COLLECTIVE R15, `(.L_x_12822) ;  /* 0x000000000f087348 */ /* 0x000fea0003c00000 */
[----:B------:R0:W1:Y:S02]  /*b350*/  SHFL.IDX P6, R14, R13, R12, R11 ;  /* 0x0000000c0d0e7389 */ /* 0x00006400000c000b */
[----:B01----:R-:W-:Y:S01]  /*b360*/  ENDCOLLECTIVE ;  /* 0x000000000000791b */ /* 0x003fe20003800000 */
.L_x_12822:
        /* <DEDUP_REMOVED lines=9> */
[----:B------:R0:W-:Y:S01]  /*b400*/  @P1 LDGSTS.E.BYPASS.LTC128B.128 [R7+0xe400], desc[UR50][R2.64], !P2 ;  /* 0x0e40000002071fae */ /* 0x0001e2000d101d72 */
[----:B------:R-:W-:Y:S01]  /*b410*/  ISETP.GE.AND P1, PT, R9, 0x11, PT ;  /* 0x000000110900780c */ /* 0x000fe20003f26270 */
[----:B0-----:R-:W-:-:S12]  /*b420*/  IMAD.MOV.U32 R2, RZ, RZ, R14 ;  /* 0x000000ffff027224 */ /* 0x001fd800078e000e */
[----:B------:R-:W-:Y:S05]  /*b430*/  WARPSYNC.COLLECTIVE R15, `(.L_x_12823) ;  /* 0x000000000f087348 */ /* 0x000fea0003c00000 */
[----:B------:R0:W1:Y:S02]  /*b440*/  SHFL.IDX P6, R14, R13, R12, R11 ;  /* 0x0000000c0d0e7389 */ /* 0x00006400000c000b */
[----:B01----:R-:W-:Y:S01]  /*b450*/  ENDCOLLECTIVE ;  /* 0x000000000000791b */ /* 0x003fe20003800000 */
.L_x_12823:
[----:B------:R-:W-:Y:S01]  /*b460*/  @P1 LEA R7, R6, UR38, 0x1 ;  /* 0x0000002606071c11 */ /* 0x000fe2000f8e08ff */
[----:B------:R-:W-:Y:S02]  /*b470*/  IMAD.MOV.U32 R13, RZ, RZ, R5 ;  /* 0x000000ffff0d7224 */ /* 0x000fe400078e0005 */
[----:B------:R-:W-:Y:S02]  /*b480*/  IMAD.MOV.U32 R12, RZ, RZ, 0x2 ;  /* 0x00000002ff0c7424 */ /* 0x000fe400078e00ff */
[----:B------:R-:W-:-:S07]  /*b490*/  IMAD.MOV.U32 R3, RZ, RZ, R14 ;  /* 0x000000ffff037224 */ /* 0x000fce00078e000e */
[----:B------:R-:W-:Y:S05]  /*b4a0*/  WARPSYNC.COLLECTIVE R15, `(.L_x_12824) ;  /* 0x000000000f087348 */ /* 0x000fea0003c00000 */
[----:B------:R0:W1:Y:S02]  /*b4b0*/  SHFL.IDX P6, R14, R13, R12, R11 ;  /* 0x0000000c0d0e7389 */ /* 0x00006400000c000b */
[----:B01----:R-:W-:Y:S01]  /*b4c0*/  ENDCOLLECTIVE ;  /* 0x000000000000791b */ /* 0x003fe20003800000 */
.L_x_12824:
        /* <DEDUP_REMOVED lines=15> */
.L_x_12825:
[----:B------:R-:W-:Y:S01]  /*b5c0*/  @P1 LEA R7, R6, UR38, 0x1 ;  /* 0x0000002606071c11 */ /* 0x000fe2000f8e08ff */
[----:B------:R-:W-:Y:S01]  /*b5d0*/  IMAD.MOV.U32 R13, RZ, RZ, R5 ;  /* 0x000000ffff0d7224 */ /* 0x000fe200078e0005 */
[----:B------:R-:W-:Y:S01]  /*b5e0*/  MOV R12, 0x3 ;  /* 0x00000003000c7802 */ /* 0x000fe20000000f00 */
[----:B------:R-:W-:-:S07]  /*b5f0*/  IMAD.MOV.U32 R3, RZ, RZ, R14 ;  /* 0x000000ffff037224 */ /* 0x000fce00078e000e */
[----:B------:R-:W-:Y:S05]  /*b600*/  WARPSYNC.COLLECTIVE R15, `(.L_x_12826) ;  /* 0x000000000f087348 */ /* 0x000fea0003c00000 */
[----:B------:R0:W1:Y:S02]  /*b610*/  SHFL.IDX P6, R14, R13, R12, R11 ;  /* 0x0000000c0d0e7389 */ /* 0x00006400000c000b */
[----:B01----:R-:W-:Y:S01]  /*b620*/  ENDCOLLECTIVE ;  /* 0x000000000000791b */ /* 0x003fe20003800000 */
.L_x_12826:
        /* <DEDUP_REMOVED lines=15> */
.L_x_12827:
[----:B------:R-:W-:Y:S01]  /*b720*/  @P1 LEA R7, R6, UR38, 0x1 ;  /* 0x0000002606071c11 */ /* 0x000fe2000f8e08ff */
[----:B------:R-:W-:Y:S02]  /*b730*/  IMAD.MOV.U32 R13, RZ, RZ, R5 ;  /* 0x000000ffff0d7224 */ /* 0x000fe400078e0005 */
[----:B------:R-:W-:Y:S02]  /*b740*/  IMAD.MOV.U32 R12, RZ, RZ, 0x4 ;  /* 0x00000004ff0c7424 */ /* 0x000fe400078e00ff */
[----:B------:R-:W-:-:S07]  /*b750*/  IMAD.MOV.U32 R3, RZ, RZ, R14 ;  /* 0x000000ffff037224 */ /* 0x000fce00078e000e */
[----:B------:R-:W-:Y:S05]  /*b760*/  WARPSYNC.COLLECTIVE R15, `(.L_x_12828) ;  /* 0x000000000f087348 */ /* 0x000fea0003c00000 */
[----:B------:R0:W1:Y:S02]  /*b770*/  SHFL.IDX P6, R14, R13, R12, R11 ;  /* 0x0000000c0d0e7389 */ /* 0x00006400000c000b */
[----:B01----:R-:W-:Y:S01]  /*b780*/  ENDCOLLECTIVE ;  /* 0x000000000000791b */ /* 0x003fe20003800000 */
.L_x_12828:
        /* <DEDUP_REMOVED lines=15> */
.L_x_12829:
[----:B------:R-:W-:Y:S01]  /*b880*/  @P1 LEA R7, R6, UR38, 0x1 ;  /* 0x0000002606071c11 */ /* 0x000fe2000f8e08ff */
[----:B------:R-:W-:Y:S01]  /*b890*/  IMAD.MOV.U32 R13, RZ, RZ, R5 ;  /* 0x000000ffff0d7224 */ /* 0x000fe200078e0005 */
[----:B------:R-:W-:Y:S01]  /*b8a0*/  MOV R12, 0x5 ;  /* 0x00000005000c7802 */ /* 0x000fe20000000f00 */
[----:B------:R-:W-:-:S07]  /*b8b0*/  IMAD.MOV.U32 R3, RZ, RZ, R14 ;  /* 0x000000ffff037224 */ /* 0x000fce00078e000e */
[----:B------:R-:W-:Y:S05]  /*b8c0*/  WARPSYNC.COLLECTIVE R15, `(.L_x_12830) ;  /* 0x000000000f087348 */ /* 0x000fea0003c00000 */
[----:B------:R0:W1:Y:S02]  /*b8d0*/  SHFL.IDX P6, R14, R13, R12, R11 ;  /* 0x0000000c0d0e7389 */ /* 0x00006400000c000b */
[----:B01----:R-:W-:Y:S01]  /*b8e0*/  ENDCOLLECTIVE ;  /* 0x000000000000791b */ /* 0x003fe20003800000 */
.L_x_12830:
        /* <DEDUP_REMOVED lines=15> */
.L_x_12831:
[----:B------:R-:W-:Y:S01]  /*b9e0*/  @P1 LEA R7, R6, UR38, 0x1 ;  /* 0x0000002606071c11 */ /* 0x000fe2000f8e08ff */
[----:B------:R-:W-:Y:S02]  /*b9f0*/  IMAD.MOV.U32 R13, RZ, RZ, R5 ;  /* 0x000000ffff0d7224 */ /* 0x000fe400078e0005 */
[----:B------:R-:W-:Y:S02]  /*ba00*/  IMAD.MOV.U32 R12, RZ, RZ, 0x6 ;  /* 0x00000006ff0c7424 */ /* 0x000fe400078e00ff */
[----:B------:R-:W-:-:S07]  /*ba10*/  IMAD.MOV.U32 R3, RZ, RZ, R14 ;  /* 0x000000ffff037224 */ /* 0x000fce00078e000e */
[----:B------:R-:W-:Y:S05]  /*ba20*/  WARPSYNC.COLLECTIVE R15, `(.L_x_12832) ;  /* 0x000000000f087348 */ /* 0x000fea0003c00000 */
[----:B------:R0:W1:Y:S02]  /*ba30*/  SHFL.IDX P6, R14, R13, R12, R11 ;  /* 0x0000000c0d0e7389 */ /* 0x00006400000c000b */
[----:B01----:R-:W-:Y:S01]  /*ba40*/  ENDCOLLECTIVE ;  /* 0x000000000000791b */ /* 0x003fe20003800000 */
.L_x_12832:
        /* <DEDUP_REMOVED lines=15> */
.L_x_12833:
[----:B------:R-:W-:Y:S01]  /*bb40*/  @P1 LEA R7, R6, UR38, 0x1 ;  /* 0x0000002606071c11 */ /* 0x000fe2000f8e08ff */
[----:B------:R-:W-:Y:S01]  /*bb50*/  IMAD.MOV.U32 R13, RZ, RZ, R5 ;  /* 0x000000ffff0d7224 */ /* 0x000fe200078e0005 */
[----:B------:R-:W-:Y:S01]  /*bb60*/  MOV R12, 0x7 ;  /* 0x00000007000c7802 */ /* 0x000fe20000000f00 */
[----:B------:R-:W-:-:S07]  /*bb70*/  IMAD.MOV.U32 R3, RZ, RZ, R14 ;  /* 0x000000ffff037224 */ /* 0x000fce00078e000e */
[----:B------:R-:W-:Y:S05]  /*bb80*/  WARPSYNC.COLLECTIVE R15, `(.L_x_12834) ;  /* 0x000000000f087348 */ /* 0x000fea0003c00000 */
[----:B------:R0:W1:Y:S02]  /*bb90*/  SHFL.IDX P6, R14, R13, R12, R11 ;  /* 0x0000000c0d0e7389 */ /* 0x00006400000c000b */
[----:B01----:R-:W-:Y:S01]  /*bba0*/  ENDCOLLECTIVE ;  /* 0x000000000000791b */ /* 0x003fe20003800000 */
.L_x_12834:
        /* <DEDUP_REMOVED lines=14> */
.L_x_12835:
[----:B------:R-:W-:Y:S05]  /*bc90*/  BRA `(.L_x_12836) ;  /* 0xffffffc800587947 */ /* 0x000fea000383ffff */
.L_x_12777:
        /* <DEDUP_REMOVED lines=8> */
.L_x_12837:
[C---:B------:R-:W-:Y:S01]  /*bd20*/  VIADD R8, R0.reuse, 0x10 ;  /* 0x0000001000087836 */ /* 0x040fe20000000000 */
[----:B------:R-:W-:Y:S02]  /*bd30*/  ISETP.GE.AND P1, PT, R0, UR37, PT ;  /* 0x0000002500007c0c */ /* 0x000fe4000bf26270 */
[----:B------:R-:W-:Y:S01]  /*bd40*/  MOV R13, R5 ;  /* 0x00000005000d7202 */ /* 0x000fe20000000f00 */
[----:B------:R-:W-:-:S10]  /*bd50*/  IMAD.MOV.U32 R2, RZ, RZ, R14 ;  /* 0x000000ffff027224 */ /* 0x000fd400078e000e */
[----:B------:R-:W-:Y:S05]  /*bd60*/  WARPSYNC.COLLECTIVE R15, `(.L_x_12838) ;  /* 0x000000000f087348 */ /* 0x000fea0003c00000 */
[----:B------:R0:W1:Y:S02]  /*bd70*/  SHFL.IDX P6, R14, R13, R12, R11 ;  /* 0x0000000c0d0e7389 */ /* 0x00006400000c000b */
[----:B01----:R-:W-:Y:S01]  /*bd80*/  ENDCOLLECTIVE ;  /* 0x000000000000791b */ /* 0x003fe20003800000 */
.L_x_12838:
[----:B------:R-:W-:Y:S01]  /*bd90*/  MOV R13, R4 ;  /* 0x00000004000d7202 */ /* 0x000fe20000000f00 */
[----:B------:R-:W-:Y:S02]  /*bda0*/  IMAD.MOV.U32 R12, RZ, RZ, 0x1 ;  /* 0x00000001ff0c7424 */ /* 0x000fe400078e00ff */
[----:B------:R-:W-:-:S07]  /*bdb0*/  IMAD.MOV.U32 R3, RZ, RZ, R14 ;  /* 0x000000ffff037224 */ /* 0x000fce00078e000e */
[----:B------:R-:W-:Y:S05]  /*bdc0*/  WARPSYNC.COLLECTIVE R15, `(.L_x_12839) ;  /* 0x000000000f087348 */ /* 0x000fea0003c00000 */
[----:B------:R0:W1:Y:S02]  /*bdd0*/  SHFL.IDX P6, R14, R13, R12, R11 ;  /* 0x0000000c0d0e7389 */ /* 0x00006400000c000b */
[----:B01----:R-:W-:Y:S01]  /*bde0*/  ENDCOLLECTIVE ;  /* 0x000000000000791b */ /* 0x003fe20003800000 */
.L_x_12839:
[----:B------:R-:W-:-:S05]  /*bdf0*/  @!P1 LEA R3, P0, R20, R3, 0x1 ;  /* 0x0000000314039211 */ /* 0x000fca00078008ff */
[----:B------:R-:W-:Y:S01]  /*be00*/  @!P1 IMAD.X R2, RZ, RZ, R2, P0 ;  /* 0x000000ffff029224 */ /* 0x000fe200000e0602 */
[----:B------:R-:W-:Y:S01]  /*be10*/  ISETP.GE.AND P0, PT, R8, UR37, PT ;  /* 0x0000002508007c0c */ /* 0x000fe2000bf06270 */
[----:B------:R-:W-:-:S03]  /*be20*/  VIADD R8, R0, 0x20 ;  /* 0x0000002000087836 */ /* 0x000fc60000000000 */
[----:B------:R-:W-:Y:S01]  /*be30*/  @!P1 LOP3.LUT R3, R3, R2, RZ, 0x3c, !PT ;  /* 0x0000000203039212 */ /* 0x000fe200078e3cff */
[----:B------:R-:W-:-:S03]  /*be40*/  IMAD.MOV.U32 R13, RZ, RZ, R5 ;  /* 0x000000ffff0d7224 */ /* 0x000fc600078e0005 */
[----:B------:R-:W-:-:S04]  /*be50*/  @!P1 LOP3.LUT R2, R3, R2, RZ, 0x3c, !PT ;  /* 0x0000000203029212 */ /* 0x000fc800078e3cff */
[----:B------:R-:W-:-:S05]  /*be60*/  @!P1 LOP3.LUT R3, R3, R2, RZ, 0x3c, !PT ;  /* 0x0000000203039212 */ /* 0x000fca00078e3cff */
[----:B------:R-:W-:Y:S01]  /*be70*/  @!PT LDS RZ, [RZ] ;  /* 0x00000000fffff984 */ /* 0x000fe20000000800 */
[----:B------:R-:W-:Y:S01]  /*be80*/  @!PT LDS RZ, [RZ] ;  /* 0x00000000fffff984 */ /* 0x000fe20000000800 */
[----:B------:R-:W-:Y:S01]  /*be90*/  @!PT LDS RZ, [RZ] ;  /* 0x00000000fffff984 */ /* 0x000fe20000000800 */
[----:B------:R0:W-:Y:S02]  /*bea0*/  @!P1 LDGSTS.E.BYPASS.LTC128B.128 [R18+0x8400], desc[UR50][R2.64], !P5 ;  /* 0x0840000002129fae */ /* 0x0001e4000e901d72 */
[----:B0-----:R-:W-:-:S07]  /*beb0*/  IMAD.MOV.U32 R2, RZ, RZ, R14 ;  /* 0x000000ffff027224 */ /* 0x001fce00078e000e */
[----:B------:R-:W-:Y:S05]  /*bec0*/  WARPSYNC.COLLECTIVE R15, `(.L_x_12840) ;  /* 0x000000000f087348 */ /* 0x000fea0003c00000 */
[----:B------:R0:W1:Y:S02]  /*bed0*/  SHFL.IDX P6, R14, R13, R12, R11 ;  /* 0x0000000c0d0e7389 */ /* 0x00006400000c000b */
[----:B01----:R-:W-:Y:S01]  /*bee0*/  ENDCOLLECTIVE ;  /* 0x000000000000791b */ /* 0x003fe20003800000 */
.L_x_12840:
[----:B------:R-:W-:Y:S01]  /*bef0*/  IMAD.MOV.U32 R13, RZ, RZ, R4 ;  /* 0x000000ffff0d7224 */ /* 0x000fe200078e0004 */
[----:B------:R-:W-:Y:S02]  /*bf00*/  MOV R12, 0x2 ;  /* 0x00000002000c7802 */ /* 0x000fe40000000f00 */
[----:B------:R-:W-:-:S07]  /*bf10*/  MOV R3, R14 ;  /* 0x0000000e00037202 */ /* 0x000fce0000000f00 */
[----:B------:R-:W-:Y:S05]  /*bf20*/  WARPSYNC.COLLECTIVE R15, `(.L_x_12841) ;  /* 0x000000000f087348 */ /* 0x000fea0003c00000 */
[----:B------:R0:W1:Y:S02]  /*bf30*/  SHFL.IDX P6, R14, R13, R12, R11 ;  /* 0x0000000c0d0e7389 */ /* 0x00006400000c000b */
[----:B01----:R-:W-:Y:S01]  /*bf40*/  ENDCOLLECTIVE ;  /* 0x000000000000791b */ /* 0x003fe20003800000 */
.L_x_12841:
        /* <DEDUP_REMOVED lines=9> */
[----:B------:R0:W-:Y:S01]  /*bfe0*/  @!P0 LDGSTS.E.BYPASS.LTC128B.128 [R18+0x8c00], desc[UR50][R2.64], !P5 ;  /* 0x08c0000002128fae */ /* 0x0001e2000e901d72 */
[----:B------:R-:W-:Y:S01]  /*bff0*/  ISETP.GE.AND P0, PT, R8, UR37, PT ;  /* 0x0000002508007c0c */ /* 0x000fe2000bf06270 */
[----:B------:R-:W-:Y:S02]  /*c000*/  VIADD R8, R0, 0x30 ;  /* 0x0000003000087836 */ /* 0x000fe40000000000 */
[----:B0-----:R-:W-:-:S10]  /*c010*/  IMAD.MOV.U32 R2, RZ, RZ, R14 ;  /* 0x000000ffff027224 */ /* 0x001fd400078e000e */
[----:B------:R-:W-:Y:S05]  /*c020*/  WARPSYNC.COLLECTIVE R15, `(.L_x_12842) ;  /* 0x000000000f087348 */ /* 0x000fea0003c00000 */
[----:B------:R0:W1:Y:S02]  /*c030*/  SHFL.IDX P6, R14, R13, R12, R11 ;  /* 0x0000000c0d0e7389 */ /* 0x00006400000c000b */
[----:B01----:R-:W-:Y:S01]  /*c040*/  ENDCOLLECTIVE ;  /* 0x000000000000791b */ /* 0x003fe20003800000 */
.L_x_12842:
[----:B------:R-:W-:Y:S02]  /*c050*/  IMAD.MOV.U32 R13, RZ, RZ, R4 ;  /* 0x000000ffff0d7224 */ /* 0x000fe400078e0004 */
[----:B------:R-:W-:Y:S02]  /*c060*/  IMAD.MOV.U32 R12, RZ, RZ, 0x3 ;  /* 0x00000003ff0c7424 */ /* 0x000fe400078e00ff */
[----:B------:R-:W-:-:S07]  /*c070*/  IMAD.MOV.U32 R3, RZ, RZ, R14 ;  /* 0x000000ffff037224 */ /* 0x000fce00078e000e */
[----:B------:R-:W-:Y:S05]  /*c080*/  WARPSYNC.COLLECTIVE R15, `(.L_x_12843) ;  /* 0x000000000f087348 */ /* 0x000fea0003c00000 */
[----:B------:R0:W1:Y:S02]  /*c090*/  SHFL.IDX P6, R14, R13, R12, R11 ;  /* 0x0000000c0d0e7389 */ /* 0x00006400000c000b */
[----:B01----:R-:W-:Y:S01]  /*c0a0*/  ENDCOLLECTIVE ;  /* 0x000000000000791b */ /* 0x003fe20003800000 */
.L_x_12843:
        /* <DEDUP_REMOVED lines=10> */
[----:B------:R-:W-:Y:S02]  /*c150*/  ISETP.GE.AND P0, PT, R8, UR37, PT ;  /* 0x0000002508007c0c */ /* 0x000fe4000bf06270 */
[----:B------:R-:W-:Y:S02]  /*c160*/  IADD3 R8, R0, 0x40, RZ ;  /* 0x0000004000087810 */ /* 0x000fe40007ffe0ff */
[----:B0-----:R-:W-:-:S09]  /*c170*/  MOV R2, R14 ;  /* 0x0000000e00027202 */ /* 0x001fd20000000f00 */
[----:B------:R-:W-:Y:S05]  /*c180*/  WARPSYNC.COLLECTIVE R15, `(.L_x_12844) ;  /* 0x000000000f087348 */ /* 0x000fea0003c00000 */
[----:B------:R0:W1:Y:S02]  /*c190*/  SHFL.IDX P6, R14, R13, R12, R11 ;  /* 0x0000000c0d0e7389 */ /* 0x00006400000c000b */
[----:B01----:R-:W-:Y:S01]  /*c1a0*/  ENDCOLLECTIVE ;  /* 0x000000000000791b */ /* 0x003fe20003800000 */
.L_x_12844:
[----:B------:R-:W-:Y:S02]  /*c1b0*/  IMAD.MOV.U32 R13, RZ, RZ, R4 ;  /* 0x000000ffff0d7224 */ /* 0x000fe400078e0004 */
[----:B------:R-:W-:Y:S02]  /*c1c0*/  IMAD.MOV.U32 R12, RZ, RZ, 0x4 ;  /* 0x00000004ff0c7424 */ /* 0x000fe400078e00ff */
[----:B------:R-:W-:-:S07]  /*c1d0*/  IMAD.MOV.U32 R3, RZ, RZ, R14 ;  /* 0x000000ffff037224 */ /* 0x000fce00078e000e */
[----:B------:R-:W-:Y:S05]  /*c1e0*/  WARPSYNC.COLLECTIVE R15, `(.L_x_12845) ;  /* 0x000000000f087348 */ /* 0x000fea0003c00000 */
[----:B------:R0:W1:Y:S02]  /*c1f0*/  SHFL.IDX P6, R14, R13, R12, R11 ;  /* 0x0000000c0d0e7389 */ /* 0x00006400000c000b */
[----:B01----:R-:W-:Y:S01]  /*c200*/  ENDCOLLECTIVE ;  /* 0x000000000000791b */ /* 0x003fe20003800000 */
.L_x_12845:
[----:B------:R-:W-:-:S05]  /*c210*/  @!P0 LEA R3, P1, R20, R3, 0x1 ;  /* 0x0000000314038211 */ /* 0x000fca00078208ff */
[----:B------:R-:W-:-:S05]  /*c220*/  @!P0 IMAD.X R2, RZ, RZ, R2, P1 ;  /* 0x000000ffff028224 */ /* 0x000fca00008e0602 */
[-C--:B------:R-:W-:Y:S02]  /*c230*/  @!P0 LOP3.LUT R3, R3, R2.reuse, RZ, 0x3c, !PT ;  /* 0x0000000203038212 */ /* 0x080fe400078e3cff */
[----:B------:R-:W-:Y:S02]  /*c240*/  MOV R13, R5 ;  /* 0x00000005000d7202 */ /* 0x000fe40000000f00 */
        /* <DEDUP_REMOVED lines=12> */
.L_x_12846:
[----:B------:R-:W-:Y:S01]  /*c310*/  MOV R13, R4 ;  /* 0x00000004000d7202 */ /* 0x000fe20000000f00 */
[----:B------:R-:W-:Y:S02]  /*c320*/  IMAD.MOV.U32 R12, RZ, RZ, 0x5 ;  /* 0x00000005ff0c7424 */ /* 0x000fe400078e00ff */
[----:B------:R-:W-:-:S07]  /*c330*/  IMAD.MOV.U32 R3, RZ, RZ, R14 ;  /* 0x000000ffff037224 */ /* 0x000fce00078e000e */
[----:B------:R-:W-:Y:S05]  /*c340*/  WARPSYNC.COLLECTIVE R15, `(.L_x_12847) ;  /* 0x000000000f087348 */ /* 0x000fea0003c00000 */
[----:B------:R0:W1:Y:S02]  /*c350*/  SHFL.IDX P6, R14, R13, R12, R11 ;  /* 0x0000000c0d0e7389 */ /* 0x00006400000c000b */
[----:B01----:R-:W-:Y:S01]  /*c360*/  ENDCOLLECTIVE ;  /* 0x000000000000791b */ /* 0x003fe20003800000 */
.L_x_12847:
        /* <DEDUP_REMOVED lines=16> */
.L_x_12848:
[----:B------:R-:W-:Y:S01]  /*c470*/  IMAD.MOV.U32 R13, RZ, RZ, R4 ;  /* 0x000000ffff0d7224 */ /* 0x000fe200078e0004 */
[----:B------:R-:W-:Y:S02]  /*c480*/  MOV R12, 0x6 ;  /* 0x00000006000c7802 */ /* 0x000fe40000000f00 */
[----:B------:R-:W-:-:S07]  /*c490*/  MOV R3, R14 ;  /* 0x0000000e00037202 */ /* 0x000fce0000000f00 */
[----:B------:R-:W-:Y:S05]  /*c4a0*/  WARPSYNC.COLLECTIVE R15, `(.L_x_12849) ;  /* 0x000000000f087348 */ /* 0x000fea0003c00000 */
[----:B------:R0:W1:Y:S02]  /*c4b0*/  SHFL.IDX P6, R14, R13, R12, R11 ;  /* 0x0000000c0d0e7389 */ /* 0x00006400000c000b */
[----:B01----:R-:W-:Y:S01]  /*c4c0*/  ENDCOLLECTIVE ;  /* 0x000000000000791b */ /* 0x003fe20003800000 */
.L_x_12849:
        /* <DEDUP_REMOVED lines=11> */
[----:B0-----:R-:W-:-:S12]  /*c580*/  IMAD.MOV.U32 R2, RZ, RZ, R14 ;  /* 0x000000ffff027224 */ /* 0x001fd800078e000e */
[----:B------:R-:W-:Y:S05]  /*c590*/  WARPSYNC.COLLECTIVE R15, `(.L_x_12850) ;  /* 0x000000000f087348 */ /* 0x000fea0003c00000 */
[----:B------:R0:W1:Y:S02]  /*c5a0*/  SHFL.IDX P6, R14, R13, R12, R11 ;  /* 0x0000000c0d0e7389 */ /* 0x00006400000c000b */
[----:B01----:R-:W-:Y:S01]  /*c5b0*/  ENDCOLLECTIVE ;  /* 0x000000000000791b */ /* 0x003fe20003800000 */
.L_x_12850:
[----:B------:R-:W-:Y:S02]  /*c5c0*/  IMAD.MOV.U32 R13, RZ, RZ, R4 ;  /* 0x000000ffff0d7224 */ /* 0x000fe400078e0004 */
[----:B------:R-:W-:Y:S02]  /*c5d0*/  IMAD.MOV.U32 R12, RZ, RZ, 0x7 ;  /* 0x00000007ff0c7424 */ /* 0x000fe400078e00ff */
[----:B------:R-:W-:-:S07]  /*c5e0*/  IMAD.MOV.U32 R3, RZ, RZ, R14 ;  /* 0x000000ffff037224 */ /* 0x000fce00078e000e */
[----:B------:R-:W-:Y:S05]  /*c5f0*/  WARPSYNC.COLLECTIVE R15, `(.L_x_12851) ;  /* 0x000000000f087348 */ /* 0x000fea0003c00000 */
[----:B------:R0:W1:Y:S02]  /*c600*/  SHFL.IDX P6, R14, R13, R12, R11 ;  /* 0x0000000c0d0e7389 */ /* 0x00006400000c000b */
[----:B01----:R-:W-:Y:S01]  /*c610*/  ENDCOLLECTIVE ;  /* 0x000000000000791b */ /* 0x003fe20003800000 */
.L_x_12851:
        /* <DEDUP_REMOVED lines=14> */
.L_x_12852:
[----:B------:R-:W-:-:S05]  /*c700*/  VIADD R2, R0, 0x70 ;  /* 0x0000007000027836 */ /* 0x000fca0000000000 */
[----:B------:R-:W-:Y:S01]  /*c710*/  ISETP.GE.AND P0, PT, R2, UR37, PT ;  /* 0x0000002502007c0c */ /* 0x000fe2000bf06270 */
[----:B------:R-:W-:Y:S02]  /*c720*/  IMAD.MOV.U32 R13, RZ, RZ, R7 ;  /* 0x000000ffff0d7224 */ /* 0x000fe400078e0007 */
[----:B------:R-:W-:-:S10]  /*c730*/  IMAD.MOV.U32 R12, RZ, RZ, RZ ;  /* 0x000000ffff0c7224 */ /* 0x000fd400078e00ff */
[----:B------:R-:W-:-:S13]  /*c740*/  @!P0 LEA R3, P1, R20, R14, 0x1 ;  /* 0x0000000e14038211 */ /* 0x000fda00078208ff */
[----:B------:R-:W-:Y:S05]  /*c750*/  WARPSYNC.COLLECTIVE R15, `(.L_x_12853) ;  /* 0x000000000f087348 */ /* 0x000fea0003c00000 */
[----:B------:R0:W1:Y:S02]  /*c760*/  SHFL.IDX P6, R14, R13, R12, R11 ;  /* 0x0000000c0d0e7389 */ /* 0x00006400000c000b */
[----:B01----:R-:W-:Y:S01]  /*c770*/  ENDCOLLECTIVE ;  /* 0x000000000000791b */ /* 0x003fe20003800000 */
.L_x_12853:
[----:B------:R-:W-:Y:S02]  /*c780*/  @!P0 IMAD.X R8, RZ, RZ, R4, P1 ;  /* 0x000000ffff088224 */ /* 0x000fe400008e0604 */
[----:B------:R-:W-:Y:S02]  /*c790*/  @!P0 IMAD.MOV.U32 R2, RZ, RZ, R3 ;  /* 0x000000ffff028224 */ /* 0x000fe400078e0003 */
[----:B------:R-:W-:Y:S01]  /*c7a0*/  VIADD R4, R0, 0x80 ;  /* 0x0000008000047836 */ /* 0x000fe20000000000 */
[----:B------:R-:W-:-:S05]  /*c7b0*/  @!P0 MOV R3, R8 ;  /* 0x0000000800038202 */ /* 0x000fca0000000f00 */
[----:B------:R-:W-:Y:S01]  /*c7c0*/  @!PT LDS RZ, [RZ] ;  /* 0x00000000fffff984 */ /* 0x000fe20000000800 */
[----:B------:R-:W-:Y:S01]  /*c7d0*/  @!PT LDS RZ, [RZ] ;  /* 0x00000000fffff984 */ /* 0x000fe20000000800 */
[----:B------:R-:W-:Y:S01]  /*c7e0*/  @!PT LDS RZ, [RZ] ;  /* 0x00000000fffff984 */ /* 0x000fe20000000800 */
[----:B------:R0:W-:Y:S01]  /*c7f0*/  @!P0 LDGSTS.E.BYPASS.LTC128B.128 [R18+0xbc00], desc[UR50][R2.64], !P5 ;  /* 0x0bc0000002128fae */ /* 0x0001e2000e901d72 */
[----:B------:R-:W-:Y:S01]  /*c800*/  IMAD.MOV.U32 R13, RZ, RZ, R6 ;  /* 0x000000ffff0d7224 */ /* 0x000fe200078e0006 */
[----:B------:R-:W-:Y:S02]  /*c810*/  ISETP.GE.AND P0, PT, R4, UR37, PT ;  /* 0x0000002504007c0c */ /* 0x000fe4000bf06270 */
[----:B0-----:R-:W-:-:S11]  /*c820*/  MOV R2, R14 ;  /* 0x0000000e00027202 */ /* 0x001fd60000000f00 */
[----:B------:R-:W-:Y:S05]  /*c830*/  WARPSYNC.COLLECTIVE R15, `(.L_x_12854) ;  /* 0x000000000f087348 */ /* 0x000fea0003c00000 */
[----:B------:R0:W1:Y:S02]  /*c840*/  SHFL.IDX P6, R14, R13, R12, R11 ;  /* 0x0000000c0d0e7389 */ /* 0x00006400000c000b */
[----:B01----:R-:W-:Y:S01]  /*c850*/  ENDCOLLECTIVE ;  /* 0x000000000000791b */ /* 0x003fe20003800000 */
.L_x_12854:
[----:B------:R-:W-:Y:S01]  /*c860*/  IMAD.MOV.U32 R13, RZ, RZ, R7 ;  /* 0x000000ffff0d7224 */ /* 0x000fe200078e0007 */
[----:B------:R-:W-:Y:S01]  /*c870*/  MOV R12, 0x1 ;  /* 0x00000001000c7802 */ /* 0x000fe20000000f00 */
[----:B------:R-:W-:-:S07]  /*c880*/  IMAD.MOV.U32 R4, RZ, RZ, R14 ;  /* 0x000000ffff047224 */ /* 0x000fce00078e000e */
[----:B------:R-:W-:Y:S05]  /*c890*/  WARPSYNC.COLLECTIVE R15, `(.L_x_12855) ;  /* 0x000000000f087348 */ /* 0x000fea0003c00000 */
[----:B------:R0:W1:Y:S02]  /*c8a0*/  SHFL.IDX P6, R14, R13, R12, R11 ;  /* 0x0000000c0d0e7389 */ /* 0x00006400000c000b */
[----:B01----:R-:W-:Y:S01]  /*c8b0*/  ENDCOLLECTIVE ;  /* 0x000000000000791b */ /* 0x003fe20003800000 */
.L_x_12855:
        /* <DEDUP_REMOVED lines=15> */
.L_x_12856:
        /* <DEDUP_REMOVED lines=8> */
.L_x_12857:
[----:B------:R-:W-:-:S05]  /*ca30*/  @!P0 IMAD.MOV.U32 R3, RZ, RZ, R5 ;  /* 0x000000ffff038224 */ /* 0x000fca00078e0005 */
[----:B------:R-:W-:Y:S01]  /*ca40*/  @!PT LDS RZ, [RZ] ;  /* 0x00000000fffff984 */ /* 0x000fe20000000800 */
[----:B------:R-:W-:Y:S01]  /*ca50*/  @!PT LDS RZ, [RZ] ;  /* 0x00000000fffff984 */ /* 0x000fe20000000800 */
[----:B------:R-:W-:Y:S01]  /*ca60*/  @!PT LDS RZ, [RZ] ;  /* 0x00000000fffff984 */ /* 0x000fe20000000800 */
[----:B------:R0:W-:Y:S01]  /*ca70*/  @!P0 LDGSTS.E.BYPASS.LTC128B.128 [R18+0xcc00], desc[UR50][R2.64], !P5 ;  /* 0x0cc0000002128fae */ /* 0x0001e2000e901d72 */
[----:B------:R-:W-:Y:S02]  /*ca80*/  IMAD.MOV.U32 R13, RZ, RZ, R6 ;  /* 0x000000ffff0d7224 */ /* 0x000fe400078e0006 */
[----:B0-----:R-:W-:-:S05]  /*ca90*/  VIADD R3, R0, 0xa0 ;  /* 0x000000a000037836 */ /* 0x001fca0000000000 */
[----:B------:R-:W-:Y:S02]  /*caa0*/  ISETP.GE.AND P1, PT, R3, UR37, PT ;  /* 0x0000002503007c0c */ /* 0x000fe4000bf26270 */
[----:B------:R-:W-:-:S11]  /*cab0*/  MOV R2, R14 ;  /* 0x0000000e00027202 */ /* 0x000fd60000000f00 */
[----:B------:R-:W-:Y:S05]  /*cac0*/  WARPSYNC.COLLECTIVE R15, `(.L_x_12858) ;  /* 0x000000000f087348 */ /* 0x000fea0003c00000 */
[----:B------:R0:W1:Y:S02]  /*cad0*/  SHFL.IDX P6, R14, R13, R12, R11 ;  /* 0x0000000c0d0e7389 */ /* 0x00006400000c000b */
[----:B01----:R-:W-:Y:S01]  /*cae0*/  ENDCOLLECTIVE ;  /* 0x000000000000791b */ /* 0x003fe20003800000 */
.L_x_12858:
        /* <DEDUP_REMOVED lines=8> */
.L_x_12859:
[----:B------:R-:W-:Y:S01]  /*cb70*/  @!PT LDS RZ, [RZ] ;  /* 0x00000000fffff984 */ /* 0x000fe20000000800 */
[----:B------:R-:W-:Y:S01]  /*cb80*/  @!PT LDS RZ, [RZ] ;  /* 0x00000000fffff984 */ /* 0x000fe20000000800 */
[----:B------:R-:W-:Y:S01]  /*cb90*/  @!PT LDS RZ, [RZ] ;  /* 0x00000000fffff984 */ /* 0x000fe20000000800 */
[----:B------:R0:W-:Y:S01]  /*cba0*/  @!P1 LDGSTS.E.BYPASS.LTC128B.128 [R18+0xd400], desc[UR50][R2.64], !P5 ;  /* 0x0d40000002129fae */ /* 0x0001e2000e901d72 */
[----:B------:R-:W-:Y:S01]  /*cbb0*/  MOV R13, R6 ;  /* 0x00000006000d7202 */ /* 0x000fe20000000f00 */
[----:B------:R-:W-:-:S07]  /*cbc0*/  IMAD.MOV.U32 R7, RZ, RZ, R14 ;  /* 0x000000ffff077224 */ /* 0x000fce00078e000e */
[----:B0-----:R-:W-:Y:S05]  /*cbd0*/  WARPSYNC.COLLECTIVE R15, `(.L_x_12860) ;  /* 0x000000000f087348 */ /* 0x001fea0003c00000 */
[----:B------:R1:W2:Y:S02]  /*cbe0*/  SHFL.IDX P6, R14, R13, R12, R11 ;  /* 0x0000000c0d0e7389 */ /* 0x0002a400000c000b */
[----:B012---:R-:W-:Y:S01]  /*cbf0*/  ENDCOLLECTIVE ;  /* 0x000000000000791b */ /* 0x007fe20003800000 */
.L_x_12860:
[----:B------:R-:W-:Y:S05]  /*cc00*/  BRA `(.L_x_12861) ;  /* 0xffffffc800047947 */ /* 0x000fea000383ffff */
.L_x_12779:
[----:B0-----:R-:W-:-:S04]  /*cc10*/  IMAD.U32 R3, RZ, RZ, UR38 ;  /* 0x00000026ff037e24 */ /* 0x001fc8000f8e00ff */
[----:B------:R0:W1:Y:S03]  /*cc20*/  SYNCS.PHASECHK.TRANS64.TRYWAIT P0, [R3+URZ+0x16820], R0 ;  /* 0x01682000030075a7 */ /* 0x000066000800017f */
[----:B-1----:R-:W-:Y:S05]  /*cc30*/  @!P0 NANOSLEEP.SYNCS 0x989680 ;  /* 0x009896800000895d */ /* 0x002fea0003900000 */
[----:B------:R-:W1:Y:S02]  /*cc40*/  @!P0 SYNCS.PHASECHK.TRANS64 P0, [R3+URZ+0x16820], R0 ;  /* 0x01682000030085a7 */ /* 0x000e64000800007f */
[----:B-1----:R-:W-:Y:S05]  /*cc50*/  @!P0 BRA `(.L_x_12779) ;  /* 0xfffffffc00ec8947 */ /* 0x002fea000383ffff */
[----:B------:R-:W-:Y:S05]  /*cc60*/  BRA `(.L_x_12862) ;  /* 0xffffffc800387947 */ /* 0x000fea000383ffff */
.L_x_12783:
[----:B0-----:R0:W1:Y:S02]  /*cc70*/  SYNCS.PHASECHK.TRANS64.TRYWAIT P0, [R5+URZ+0x16840], R2 ;  /* 0x01684002050075a7 */ /* 0x001064000800017f */
[----:B-1----:R-:W-:Y:S05]  /*cc80*/  @!P0 NANOSLEEP.SYNCS 0x989680 ;  /* 0x009896800000895d */ /* 0x002fea0003900000 */
[----:B------:R-:W1:Y:S02]  /*cc90*/  @!P0 SYNCS.PHASECHK.TRANS64 P0, [R5+URZ+0x16840], R2 ;  /* 0x01684002050085a7 */ /* 0x000e64000800007f */
[----:B-1----:R-:W-:Y:S05]  /*cca0*/  @!P0 BRA `(.L_x_12783) ;  /* 0xfffffffc00f08947 */ /* 0x002fea000383ffff */
[----:B------:R-:W-:Y:S05]  /*ccb0*/  BRA `(.L_x_12863) ;  /* 0xffffffcc00007947 */ /* 0x000fea000383ffff */
.L_x_12784:
        /* <DEDUP_REMOVED lines=8> */
.L_x_12865:
[----:B------:R-:W-:Y:S05]  /*cd40*/  BSYNC B1 ;  /* 0x0000000000017941 */ /* 0x000fea0003800000 */
.L_x_12864:
        /* <DEDUP_REMOVED lines=10> */
.L_x_12866:
[----:B------:R-:W-:Y:S01]  /*cdf0*/  IMAD.MOV.U32 R13, RZ, RZ, R10 ;  /* 0x000000ffff0d7224 */ /* 0x000fe200078e000a */
[----:B------:R-:W-:Y:S01]  /*ce00*/  MOV R12, 0x1 ;  /* 0x00000001000c7802 */ /* 0x000fe20000000f00 */
[----:B------:R-:W-:Y:S01]  /*ce10*/  IMAD.SHL.U32 R7, R7, 0x8, RZ ;  /* 0x0000000807077824 */ /* 0x000fe200078e00ff */
[----:B------:R-:W-:-:S07]  /*ce20*/  MOV R2, R14 ;  /* 0x0000000e00027202 */ /* 0x000fce0000000f00 */
[----:B------:R-:W-:Y:S05]  /*ce30*/  WARPSYNC.COLLECTIVE R15, `(.L_x_12867) ;  /* 0x000000000f087348 */ /* 0x000fea0003c00000 */
[----:B------:R0:W1:Y:S02]  /*ce40*/  SHFL.IDX P6, R14, R13, R12, R11 ;  /* 0x0000000c0d0e7389 */ /* 0x00006400000c000b */
[----:B01----:R-:W-:Y:S01]  /*ce50*/  ENDCOLLECTIVE ;  /* 0x000000000000791b */ /* 0x003fe20003800000 */
.L_x_12867:
        /* <DEDUP_REMOVED lines=8> */
[----:B------:R0:W-:Y:S02]  /*cee0*/  LDGSTS.E.BYPASS.LTC128B.128 [R8+0xe400], desc[UR50][R2.64], !P1 ;  /* 0x0e40000002087fae */ /* 0x0001e4000c901d72 */
[----:B0-----:R-:W-:-:S07]  /*cef0*/  IMAD.MOV.U32 R3, RZ, RZ, R14 ;  /* 0x000000ffff037224 */ /* 0x001fce00078e000e */
[----:B------:R-:W-:Y:S05]  /*cf00*/  WARPSYNC.COLLECTIVE R15, `(.L_x_12868) ;  /* 0x000000000f087348 */ /* 0x000fea0003c00000 */
[----:B------:R0:W1:Y:S02]  /*cf10*/  SHFL.IDX P6, R14, R13, R12, R11 ;  /* 0x0000000c0d0e7389 */ /* 0x00006400000c000b */
[----:B01----:R-:W-:Y:S01]  /*cf20*/  ENDCOLLECTIVE ;  /* 0x000000000000791b */ /* 0x003fe20003800000 */
.L_x_12868:
[----:B------:R-:W-:Y:S02]  /*cf30*/  IMAD.MOV.U32 R13, RZ, RZ, R10 ;  /* 0x000000ffff0d7224 */ /* 0x000fe400078e000a */
[----:B------:R-:W-:Y:S02]  /*cf40*/  IMAD.MOV.U32 R12, RZ, RZ, 0x2 ;  /* 0x00000002ff0c7424 */ /* 0x000fe400078e00ff */
[----:B------:R-:W-:-:S07]  /*cf50*/  IMAD.MOV.U32 R2, RZ, RZ, R14 ;  /* 0x000000ffff027224 */ /* 0x000fce00078e000e */
[----:B------:R-:W-:Y:S05]  /*cf60*/  WARPSYNC.COLLECTIVE R15, `(.L_x_12869) ;  /* 0x000000000f087348 */ /* 0x000fea0003c00000 */
[----:B------:R0:W1:Y:S02]  /*cf70*/  SHFL.IDX P6, R14, R13, R12, R11 ;  /* 0x0000000c0d0e7389 */ /* 0x00006400000c000b */
[----:B01----:R-:W-:Y:S01]  /*cf80*/  ENDCOLLECTIVE ;  /* 0x000000000000791b */ /* 0x003fe20003800000 */
.L_x_12869:
[----:B------:R-:W-:-:S04]  /*cf90*/  IADD3 R2, P0, R2, R7, RZ ;  /* 0x0000000702027210 */ /* 0x000fc80007f1e0ff */
[----:B------:R-:W-:-:S05]  /*cfa0*/  IADD3.X R3, RZ, R3, RZ, P0, !PT ;  /* 0x00000003ff037210 */ /* 0x000fca00007fe4ff */
[----:B------:R-:W-:Y:S01]  /*cfb0*/  @!PT LDS RZ, [RZ] ;  /* 0x00000000fffff984 */ /* 0x000fe20000000800 */
[----:B------:R-:W-:Y:S01]  /*cfc0*/  @!PT LDS RZ, [RZ] ;  /* 0x00000000fffff984 */ /* 0x000fe20000000800 */
[----:B------:R-:W-:Y:S01]  /*cfd0*/  @!PT LDS RZ, [RZ] ;  /* 0x00000000fffff984 */ /* 0x000fe20000000800 */
[----:B------:R0:W-:Y:S01]  /*cfe0*/  LDGSTS.E.BYPASS.LTC128B.128 [R8+0xec00], desc[UR50][R2.64], !P1 ;  /* 0x0ec0000002087fae */ /* 0x0001e2000c901d72 */
[----:B------:R-:W-:Y:S01]  /*cff0*/  MOV R13, R9 ;  /* 0x00000009000d7202 */ /* 0x000fe20000000f00 */
[----:B0-----:R-:W-:-:S07]  /*d000*/  IMAD.MOV.U32 R3, RZ, RZ, R14 ;  /* 0x000000ffff037224 */ /* 0x001fce00078e000e */
[----:B------:R-:W-:Y:S05]  /*d010*/  WARPSYNC.COLLECTIVE R15, `(.L_x_12870) ;  /* 0x000000000f087348 */ /* 0x000fea0003c00000 */
[----:B------:R0:W1:Y:S02]  /*d020*/  SHFL.IDX P6, R14, R13, R12, R11 ;  /* 0x0000000c0d0e7389 */ /* 0x00006400000c000b */
[----:B01----:R-:W-:Y:S01]  /*d030*/  ENDCOLLECTIVE ;  /* 0x000000000000791b */ /* 0x003fe20003800000 */
.L_x_12870:
[----:B------:R-:W-:Y:S01]  /*d040*/  IMAD.MOV.U32 R13, RZ, RZ, R10 ;  /* 0x000000ffff0d7224 */ /* 0x000fe200078e000a */
[----:B------:R-:W-:Y:S01]  /*d050*/  MOV R12, 0x3 ;  /* 0x00000003000c7802 */ /* 0x000fe20000000f00 */
[----:B------:R-:W-:-:S07]  /*d060*/  IMAD.MOV.U32 R2, RZ, RZ, R14 ;  /* 0x000000ffff027224 */ /* 0x000fce00078e000e */
[----:B------:R-:W-:Y:S05]  /*d070*/  WARPSYNC.COLLECTIVE R15, `(.L_x_12871) ;  /* 0x000000000f087348 */ /* 0x000fea0003c00000 */
[----:B------:R0:W1:Y:S02]  /*d080*/  SHFL.IDX P6, R14, R13, R12, R11 ;  /* 0x0000000c0d0e7389 */ /* 0x00006400000c000b */
[----:B01----:R-:W-:Y:S01]  /*d090*/  ENDCOLLECTIVE ;  /* 0x000000000000791b */ /* 0x003fe20003800000 */
.L_x_12871:
[----:B------:R-:W-:-:S05]  /*d0a0*/  IADD3 R2, P0, R2, R7, RZ ;  /* 0x0000000702027210 */ /* 0x000fca0007f1e0ff */
[----:B------:R-:W-:-:S05]  /*d0b0*/  IMAD.X R3, RZ, RZ, R3, P0 ;  /* 0x000000ffff037224 */ /* 0x000fca00000e0603 */
[----:B------:R-:W-:Y:S01]  /*d0c0*/  @!PT LDS RZ, [RZ] ;  /* 0x00000000fffff984 */ /* 0x000fe20000000800 */
[----:B------:R-:W-:Y:S01]  /*d0d0*/  @!PT LDS RZ, [RZ] ;  /* 0x00000000fffff984 */ /* 0x000fe20000000800 */
[----:B------:R-:W-:Y:S01]  /*d0e0*/  @!PT LDS RZ, [RZ] ;  /* 0x00000000fffff984 */ /* 0x000fe20000000800 */
[----:B------:R0:W-:Y:S01]  /*d0f0*/  LDGSTS.E.BYPASS.LTC128B.128 [R8+0xf400], desc[UR50][R2.64], !P1 ;  /* 0x0f40000002087fae */ /* 0x0001e2000c901d72 */
[----:B------:R-:W-:Y:S02]  /*d100*/  IMAD.MOV.U32 R13, RZ, RZ, R9 ;  /* 0x000000ffff0d7224 */ /* 0x000fe400078e0009 */
[----:B0-----:R-:W-:-:S07]  /*d110*/  IMAD.MOV.U32 R3, RZ, RZ, R14 ;  /* 0x000000ffff037224 */ /* 0x001fce00078e000e */
[----:B------:R-:W-:Y:S05]  /*d120*/  WARPSYNC.COLLECTIVE R15, `(.L_x_12872) ;  /* 0x000000000f087348 */ /* 0x000fea0003c00000 */
[----:B------:R0:W1:Y:S02]  /*d130*/  SHFL.IDX P6, R14, R13, R12, R11 ;  /* 0x0000000c0d0e7389 */ /* 0x00006400000c000b */
[----:B01----:R-:W-:Y:S01]  /*d140*/  ENDCOLLECTIVE ;  /* 0x000000000000791b */ /* 0x003fe20003800000 */
.L_x_12872:
[----:B------:R-:W-:Y:S02]  /*d150*/  IMAD.MOV.U32 R13, RZ, RZ, R10 ;  /* 0x000000ffff0d7224 */ /* 0x000fe400078e000a */
[----:B------:R-:W-:Y:S02]  /*d160*/  IMAD.MOV.U32 R12, RZ, RZ, 0x4 ;  /* 0x00000004ff0c7424 */ /* 0x000fe400078e00ff */
[----:B------:R-:W-:-:S07]  /*d170*/  IMAD.MOV.U32 R2, RZ, RZ, R14 ;  /* 0x000000ffff027224 */ /* 0x000fce00078e000e */
[----:B------:R-:W-:Y:S05]  /*d180*/  WARPSYNC.COLLECTIVE R15, `(.L_x_12873) ;  /* 0x000000000f087348 */ /* 0x000fea0003c00000 */
[----:B------:R0:W1:Y:S02]  /*d190*/  SHFL.IDX P6, R14, R13, R12, R11 ;  /* 0x0000000c0d0e7389 */ /* 0x00006400000c000b */
[----:B01----:R-:W-:Y:S01]  /*d1a0*/  ENDCOLLECTIVE ;  /* 0x000000000000791b */ /* 0x003fe20003800000 */
.L_x_12873:
        /* <DEDUP_REMOVED lines=11> */
.L_x_12874:
[----:B------:R-:W-:Y:S01]  /*d260*/  IMAD.MOV.U32 R13, RZ, RZ, R10 ;  /* 0x000000ffff0d7224 */ /* 0x000fe200078e000a */
[----:B------:R-:W-:Y:S01]  /*d270*/  MOV R12, 0x5 ;  /* 0x00000005000c7802 */ /* 0x000fe20000000f00 */
[----:B------:R-:W-:-:S07]  /*d280*/  IMAD.MOV.U32 R2, RZ, RZ, R14 ;  /* 0x000000ffff027224 */ /* 0x000fce00078e000e */
[----:B------:R-:W-:Y:S05]  /*d290*/  WARPSYNC.COLLECTIVE R15, `(.L_x_12875) ;  /* 0x000000000f087348 */ /* 0x000fea0003c00000 */
[----:B------:R0:W1:Y:S02]  /*d2a0*/  SHFL.IDX P6, R14, R13, R12, R11 ;  /* 0x0000000c0d0e7389 */ /* 0x00006400000c000b */
[----:B01----:R-:W-:Y:S01]  /*d2b0*/  ENDCOLLECTIVE ;  /* 0x000000000000791b */ /* 0x003fe20003800000 */
.L_x_12875:
        /* <DEDUP_REMOVED lines=11> */
.L_x_12876:
[----:B------:R-:W-:Y:S02]  /*d370*/  IMAD.MOV.U32 R13, RZ, RZ, R10 ;  /* 0x000000ffff0d7224 */ /* 0x000fe400078e000a */
[----:B------:R-:W-:Y:S02]  /*d380*/  IMAD.MOV.U32 R12, RZ, RZ, 0x6 ;  /* 0x00000006ff0c7424 */ /* 0x000fe400078e00ff */
[----:B------:R-:W-:-:S07]  /*d390*/  IMAD.MOV.U32 R2, RZ, RZ, R14 ;  /* 0x000000ffff027224 */ /* 0x000fce00078e000e */
[----:B------:R-:W-:Y:S05]  /*d3a0*/  WARPSYNC.COLLECTIVE R15, `(.L_x_12877) ;  /* 0x000000000f087348 */ /* 0x000fea0003c00000 */
[----:B------:R0:W1:Y:S02]  /*d3b0*/  SHFL.IDX P6, R14, R13, R12, R11 ;  /* 0x0000000c0d0e7389 */ /* 0x00006400000c000b */
[----:B01----:R-:W-:Y:S01]  /*d3c0*/  ENDCOLLECTIVE ;  /* 0x000000000000791b */ /* 0x003fe20003800000 */
.L_x_12877:
        /* <DEDUP_REMOVED lines=11> */
.L_x_12878:
[----:B------:R-:W-:Y:S01]  /*d480*/  IMAD.MOV.U32 R13, RZ, RZ, R10 ;  /* 0x000000ffff0d7224 */ /* 0x000fe200078e000a */
[----:B------:R-:W-:Y:S01]  /*d490*/  MOV R12, 0x7 ;  /* 0x00000007000c7802 */ /* 0x000fe20000000f00 */
[----:B------:R-:W-:-:S07]  /*d4a0*/  IMAD.MOV.U32 R2, RZ, RZ, R14 ;  /* 0x000000ffff027224 */ /* 0x000fce00078e000e */
[----:B------:R-:W-:Y:S05]  /*d4b0*/  WARPSYNC.COLLECTIVE R15, `(.L_x_12879) ;  /* 0x000000000f087348 */ /* 0x000fea0003c00000 */
[----:B------:R0:W1:Y:S02]  /*d4c0*/  SHFL.IDX P6, R14, R13, R12, R11 ;  /* 0x0000000c0d0e7389 */ /* 0x00006400000c000b */
[----:B01----:R-:W-:Y:S01]  /*d4d0*/  ENDCOLLECTIVE ;  /* 0x000000000000791b */ /* 0x003fe20003800000 */
.L_x_12879:
[----:B------:R-:W-:-:S05]  /*d4e0*/  IADD3 R2, P0, R2, R7, RZ ;  /* 0x0000000702027210 */ /* 0x000fca0007f1e0ff */
[----:B------:R-:W-:-:S05]  /*d4f0*/  IMAD.X R3, RZ, RZ, R3, P0 ;  /* 0x000000ffff037224 */ /* 0x000fca00000e0603 */
[----:B------:R-:W-:Y:S01]  /*d500*/  @!PT LDS RZ, [RZ] ;  /* 0x00000000fffff984 */ /* 0x000fe20000000800 */
[----:B------:R-:W-:Y:S01]  /*d510*/  @!PT LDS RZ, [RZ] ;  /* 0x00000000fffff984 */ /* 0x000fe20000000800 */
[----:B------:R-:W-:Y:S01]  /*d520*/  @!PT LDS RZ, [RZ] ;  /* 0x00000000fffff984 */ /* 0x000fe20000000800 */
[----:B------:R0:W-:Y:S01]  /*d530*/  LDGSTS.E.BYPASS.LTC128B.128 [R8+0x11400], desc[UR50][R2.64], !P1 ;  /* 0x1140000002087fae */ /* 0x0001e2000c901d72 */
[----:B------:R-:W-:Y:S02]  /*d540*/  IMAD.MOV.U32 R13, RZ, RZ, R9 ;  /* 0x000000ffff0d7224 */ /* 0x000fe400078e0009 */
[----:B------:R-:W-:-:S07]  /*d550*/  IMAD.MOV.U32 R10, RZ, RZ, R14 ;  /* 0x000000ffff0a7224 */ /* 0x000fce00078e000e */
[----:B0-----:R-:W-:Y:S05]  /*d560*/  WARPSYNC.COLLECTIVE R15, `(.L_x_12880) ;  /* 0x000000000f087348 */ /* 0x001fea0003c00000 */
[----:B------:R1:W2:Y:S02]  /*d570*/  SHFL.IDX P6, R14, R13, R12, R11 ;  /* 0x0000000c0d0e7389 */ /* 0x0002a400000c000b */
[----:B012---:R-:W-:Y:S01]  /*d580*/  ENDCOLLECTIVE ;  /* 0x000000000000791b */ /* 0x007fe20003800000 */
.L_x_12880:
[----:B------:R-:W-:Y:S01]  /*d590*/  IMAD.MOV.U32 R2, RZ, RZ, R14 ;  /* 0x000000ffff027224 */ /* 0x000fe200078e000e */
[----:B------:R-:W-:Y:S06]  /*d5a0*/  BRA `(.L_x_12881) ;  /* 0xffffffc400d07947 */ /* 0x000fec000383ffff */
.L_x_12789:
[----:B-1----:R1:W2:Y:S02]  /*d5b0*/  SYNCS.PHASECHK.TRANS64.TRYWAIT P0, [R5+URZ+0x16860], R2 ;  /* 0x01686002050075a7 */ /* 0x0022a4000800017f */
[----:B--2---:R-:W-:Y:S05]  /*d5c0*/  @!P0 NANOSLEEP.SYNCS 0x989680 ;  /* 0x009896800000895d */ /* 0x004fea0003900000 */
[----:B------:R-:W2:Y:S02]  /*d5d0*/  @!P0 SYNCS.PHASECHK.TRANS64 P0, [R5+URZ+0x16860], R2 ;  /* 0x01686002050085a7 */ /* 0x000ea4000800007f */
[----:B--2---:R-:W-:Y:S05]  /*d5e0*/  @!P0 BRA `(.L_x_12789) ;  /* 0xfffffffc00f08947 */ /* 0x004fea000383ffff */
[----:B------:R-:W-:Y:S05]  /*d5f0*/  BRA `(.L_x_12882) ;  /* 0xffffffc800287947 */ /* 0x000fea000383ffff */
.L_x_12790:
        /* <DEDUP_REMOVED lines=8> */
.L_x_12884:
[----:B------:R-:W-:Y:S05]  /*d680*/  BSYNC B1 ;  /* 0x0000000000017941 */ /* 0x000fea0003800000 */
.L_x_12883:
[----:B------:R-:W-:Y:S01]  /*d690*/  IMAD.MOV.U32 R13, RZ, RZ, R16 ;  /* 0x000000ffff0d7224 */ /* 0x000fe200078e0010 */
[----:B------:R-:W-:Y:S01]  /*d6a0*/  MOV R15, 0xffffffff ;  /* 0xffffffff000f7802 */ /* 0x000fe20000000f00 */
[----:B------:R-:W-:Y:S01]  /*d6b0*/  IMAD.MOV.U32 R12, RZ, RZ, RZ ;  /* 0x000000ffff0c7224 */ /* 0x000fe200078e00ff */
[----:B------:R-:W-:Y:S01]  /*d6c0*/  MOV R3, R14 ;  /* 0x0000000e00037202 */ /* 0x000fe20000000f00 */
[----:B------:R-:W-:Y:S01]  /*d6d0*/  IMAD.MOV.U32 R11, RZ, RZ, 0x181f ;  /* 0x0000181fff0b7424 */ /* 0x000fe200078e00ff */
[----:B------:R-:W-:Y:S02]  /*d6e0*/  ISETP.LT.OR P1, PT, R8, 0x1, P2 ;  /* 0x000000010800780c */ /* 0x000fe40001721670 */
[----:B------:R-:W-:-:S11]  /*d6f0*/  LEA R6, R6, UR38, 0x1 ;  /* 0x0000002606067c11 */ /* 0x000fd6000f8e08ff */
[----:B------:R-:W-:Y:S05]  /*d700*/  WARPSYNC.COLLECTIVE R15, `(.L_x_12885) ;  /* 0x000000000f087348 */ /* 0x000fea0003c00000 */
[----:B------:R0:W1:Y:S02]  /*d710*/  SHFL.IDX P6, R14, R13, R12, R11 ;  /* 0x0000000c0d0e7389 */ /* 0x00006400000c000b */
[----:B01----:R-:W-:Y:S01]  /*d720*/  ENDCOLLECTIVE ;  /* 0x000000000000791b */ /* 0x003fe20003800000 */
.L_x_12885:
[----:B------:R-:W-:Y:S01]  /*d730*/  IMAD.MOV.U32 R13, RZ, RZ, R17 ;  /* 0x000000ffff0d7224 */ /* 0x000fe200078e0011 */
[----:B------:R-:W-:Y:S01]  /*d740*/  MOV R12, 0x1 ;  /* 0x00000001000c7802 */ /* 0x000fe20000000f00 */
[----:B------:R-:W-:-:S07]  /*d750*/  IMAD.MOV.U32 R2, RZ, RZ, R14 ;  /* 0x000000ffff027224 */ /* 0x000fce00078e000e */
[----:B------:R-:W-:Y:S05]  /*d760*/  WARPSYNC.COLLECTIVE R15, `(.L_x_12886) ;  /* 0x000000000f087348 */ /* 0x000fea0003c00000 */
[----:B------:R0:W1:Y:S02]  /*d770*/  SHFL.IDX P6, R14, R13, R12, R11 ;  /* 0x0000000c0d0e7389 */ /* 0x00006400000c000b */
[----:B01----:R-:W-:Y:S01]  /*d780*/  ENDCOLLECTIVE ;  /* 0x000000000000791b */ /* 0x003fe20003800000 */
.L_x_12886:
[----:B------:R-:W-:-:S05]  /*d790*/  IADD3 R2, P0, R2, R7, RZ ;  /* 0x0000000702027210 */ /* 0x000fca0007f1e0ff */
[----:B------:R-:W-:-:S05]  /*d7a0*/  IMAD.X R3, RZ, RZ, R3, P0 ;  /* 0x000000ffff037224 */ /* 0x000fca00000e0603 */
[----:B------:R-:W-:Y:S01]  /*d7b0*/  @!PT LDS RZ, [RZ] ;  /* 0x00000000fffff984 */ /* 0x000fe20000000800 */
[----:B------:R-:W-:Y:S01]  /*d7c0*/  @!PT LDS RZ, [RZ] ;  /* 0x00000000fffff984 */ /* 0x000fe20000000800 */
[----:B------:R-:W-:Y:S01]  /*d7d0*/  @!PT LDS RZ, [RZ] ;  /* 0x00000000fffff984 */ /* 0x000fe20000000800 */
[----:B------:R0:W-:Y:S01]  /*d7e0*/  LDGSTS.E.BYPASS.LTC128B.128 [R6+0x400], desc[UR50][R2.64], !P1 ;  /* 0x0040000002067fae */ /* 0x0001e2000c901d72 */
[----:B------:R-:W-:Y:S01]  /*d7f0*/  IMAD.MOV.U32 R13, RZ, RZ, R16 ;  /* 0x000000ffff0d7224 */ /* 0x000fe200078e0010 */
[----:B------:R-:W-:Y:S01]  /*d800*/  ISETP.LT.OR P1, PT, R8, 0x11, P2 ;  /* 0x000000110800780c */ /* 0x000fe20001721670 */
[----:B0-----:R-:W-:-:S12]  /*d810*/  IMAD.MOV.U32 R3, RZ, RZ, R14 ;  /* 0x000000ffff037224 */ /* 0x001fd800078e000e */
[----:B------:R-:W-:Y:S05]  /*d820*/  WARPSYNC.COLLECTIVE R15, `(.L_x_12887) ;  /* 0x000000000f087348 */ /* 0x000fea0003c00000 */
[----:B------:R0:W1:Y:S02]  /*d830*/  SHFL.IDX P6, R14, R13, R12, R11 ;  /* 0x0000000c0d0e7389 */ /* 0x00006400000c000b */
[----:B01----:R-:W-:Y:S01]  /*d840*/  ENDCOLLECTIVE ;  /* 0x000000000000791b */ /* 0x003fe20003800000 */
.L_x_12887:
[----:B------:R-:W-:Y:S02]  /*d850*/  IMAD.MOV.U32 R13, RZ, RZ, R17 ;  /* 0x000000ffff0d7224 */ /* 0x000fe400078e0011 */
[----:B------:R-:W-:Y:S02]  /*d860*/  IMAD.MOV.U32 R12, RZ, RZ, 0x2 ;  /* 0x00000002ff0c7424 */ /* 0x000fe400078e00ff */
[----:B------:R-:W-:-:S07]  /*d870*/  IMAD.MOV.U32 R2, RZ, RZ, R14 ;  /* 0x000000ffff027224 */ /* 0x000fce00078e000e */
[----:B------:R-:W-:Y:S05]  /*d880*/  WARPSYNC.COLLECTIVE R15, `(.L_x_12888) ;  /* 0x000000000f087348 */ /* 0x000fea0003c00000 */
[----:B------:R0:W1:Y:S02]  /*d890*/  SHFL.IDX P6, R14, R13, R12, R11 ;  /* 0x0000000c0d0e7389 */ /* 0x00006400000c000b */
[----:B01----:R-:W-:Y:S01]  /*d8a0*/  ENDCOLLECTIVE ;  /* 0x000000000000791b */ /* 0x003fe20003800000 */
.L_x_12888:
[----:B------:R-:W-:-:S04]  /*d8b0*/  IADD3 R2, P0, R2, R7, RZ ;  /* 0x0000000702027210 */ /* 0x000fc80007f1e0ff */
[----:B------:R-:W-:-:S05]  /*d8c0*/  IADD3.X R3, RZ, R3, RZ, P0, !PT ;  /* 0x00000003ff037210 */ /* 0x000fca00007fe4ff */
[----:B------:R-:W-:Y:S01]  /*d8d0*/  @!PT LDS RZ, [RZ] ;  /* 0x00000000fffff984 */ /* 0x000fe20000000800 */
[----:B------:R-:W-:Y:S01]  /*d8e0*/  @!PT LDS RZ, [RZ] ;  /* 0x00000000fffff984 */ /* 0x000fe20000000800 */
[----:B------:R-:W-:Y:S01]  /*d8f0*/  @!PT LDS RZ, [RZ] ;  /* 0x00000000fffff984 */ /* 0x000fe20000000800 */
[----:B------:R0:W-:Y:S01]  /*d900*/  LDGSTS.E.BYPASS.LTC128B.128 [R6+0xc00], desc[UR50][R2.64], !P1 ;  /* 0x00c0000002067fae */ /* 0x0001e2000c901d72 */
[----:B------:R-:W-:Y:S02]  /*d910*/  ISETP.LT.OR P1, PT, R8, 0x21, P2 ;  /* 0x000000210800780c */ /* 0x000fe40001721670 */
[----:B------:R-:W-:Y:S01]  /*d920*/  MOV R13, R16 ;  /* 0x00000010000d7202 */ /* 0x000fe20000000f00 */
[----:B0-----:R-:W-:-:S10]  /*d930*/  IMAD.MOV.U32 R3, RZ, RZ, R14 ;  /* 0x000000ffff037224 */ /* 0x001fd400078e000e */
[----:B------:R-:W-:Y:S05]  /*d940*/  WARPSYNC.COLLECTIVE R15, `(.L_x_12889) ;  /* 0x000000000f087348 */ /* 0x000fea0003c00000 */
[----:B------:R0:W1:Y:S02]  /*d950*/  SHFL.IDX P6, R14, R13, R12, R11 ;  /* 0x0000000c0d0e7389 */ /* 0x00006400000c000b */
[----:B01----:R-:W-:Y:S01]  /*d960*/  ENDCOLLECTIVE ;  /* 0x000000000000791b */ /* 0x003fe20003800000 */
.L_x_12889:
[----:B------:R-:W-:Y:S01]  /*d970*/  IMAD.MOV.U32 R13, RZ, RZ, R17 ;  /* 0x000000ffff0d7224 */ /* 0x000fe200078e0011 */
[----:B------:R-:W-:Y:S01]  /*d980*/  MOV R12, 0x3 ;  /* 0x00000003000c7802 */ /* 0x000fe20000000f00 */
[----:B------:R-:W-:-:S07]  /*d990*/  IMAD.MOV.U32 R2, RZ, RZ, R14 ;  /* 0x000000ffff027224 */ /* 0x000fce00078e000e */
[----:B------:R-:W-:Y:S05]  /*d9a0*/  WARPSYNC.COLLECTIVE R15, `(.L_x_12890) ;  /* 0x000000000f087348 */ /* 0x000fea0003c00000 */
[----:B------:R0:W1:Y:S02]  /*d9b0*/  SHFL.IDX P6, R14, R13, R12, R11 ;  /* 0x0000000c0d0e7389 */ /* 0x00006400000c000b */
[----:B01----:R-:W-:Y:S01]  /*d9c0*/  ENDCOLLECTIVE ;  /* 0x000000000000791b */ /* 0x003fe20003800000 */
.L_x_12890:
        /* <DEDUP_REMOVED lines=12> */
.L_x_12891:
[----:B------:R-:W-:Y:S02]  /*da90*/  IMAD.MOV.U32 R13, RZ, RZ, R17 ;  /* 0x000000ffff0d7224 */ /* 0x000fe400078e0011 */
[----:B------:R-:W-:Y:S02]  /*daa0*/  IMAD.MOV.U32 R12, RZ, RZ, 0x4 ;  /* 0x00000004ff0c7424 */ /* 0x000fe400078e00ff */
[----:B------:R-:W-:-:S07]  /*dab0*/  IMAD.MOV.U32 R2, RZ, RZ, R14 ;  /* 0x000000ffff027224 */ /* 0x000fce00078e000e */
[----:B------:R-:W-:Y:S05]  /*dac0*/  WARPSYNC.COLLECTIVE R15, `(.L_x_12892) ;  /* 0x000000000f087348 */ /* 0x000fea0003c00000 */
[----:B------:R0:W1:Y:S02]  /*dad0*/  SHFL.IDX P6, R14, R13, R12, R11 ;  /* 0x0000000c0d0e7389 */ /* 0x00006400000c000b */
[----:B01----:R-:W-:Y:S01]  /*dae0*/  ENDCOLLECTIVE ;  /* 0x000000000000791b */ /* 0x003fe20003800000 */
.L_x_12892:
        /* <DEDUP_REMOVED lines=12> */
.L_x_12893:
[----:B------:R-:W-:Y:S01]  /*dbb0*/  IMAD.MOV.U32 R13, RZ, RZ, R17 ;  /* 0x000000ffff0d7224 */ /* 0x000fe200078e0011 */
[----:B------:R-:W-:Y:S01]  /*dbc0*/  MOV R12, 0x5 ;  /* 0x00000005000c7802 */ /* 0x000fe20000000f00 */
[----:B------:R-:W-:-:S07]  /*dbd0*/  IMAD.MOV.U32 R2, RZ, RZ, R14 ;  /* 0x000000ffff027224 */ /* 0x000fce00078e000e */
[----:B------:R-:W-:Y:S05]  /*dbe0*/  WARPSYNC.COLLECTIVE R15, `(.L_x_12894) ;  /* 0x000000000f087348 */ /* 0x000fea0003c00000 */
[----:B------:R0:W1:Y:S02]  /*dbf0*/  SHFL.IDX P6, R14, R13, R12, R11 ;  /* 0x0000000c0d0e7389 */ /* 0x00006400000c000b */
[----:B01----:R-:W-:Y:S01]  /*dc00*/  ENDCOLLECTIVE ;  /* 0x000000000000791b */ /* 0x003fe20003800000 */
.L_x_12894:
        /* <DEDUP_REMOVED lines=12> */
.L_x_12895:
[----:B------:R-:W-:Y:S02]  /*dcd0*/  IMAD.MOV.U32 R13, RZ, RZ, R17 ;  /* 0x000000ffff0d7224 */ /* 0x000fe400078e0011 */
[----:B------:R-:W-:Y:S02]  /*dce0*/  IMAD.MOV.U32 R12, RZ, RZ, 0x6 ;  /* 0x00000006ff0c7424 */ /* 0x000fe400078e00ff */
[----:B------:R-:W-:-:S07]  /*dcf0*/  IMAD.MOV.U32 R2, RZ, RZ, R14 ;  /* 0x000000ffff027224 */ /* 0x000fce00078e000e */
[----:B------:R-:W-:Y:S05]  /*dd00*/  WARPSYNC.COLLECTIVE R15, `(.L_x_12896) ;  /* 0x000000000f087348 */ /* 0x000fea0003c00000 */
[----:B------:R0:W1:Y:S02]  /*dd10*/  SHFL.IDX P6, R14, R13, R12, R11 ;  /* 0x0000000c0d0e7389 */ /* 0x00006400000c000b */
[----:B01----:R-:W-:Y:S01]  /*dd20*/  ENDCOLLECTIVE ;  /* 0x000000000000791b */ /* 0x003fe20003800000 */
.L_x_12896:
        /* <DEDUP_REMOVED lines=12> */
.L_x_12897:
[----:B------:R-:W-:Y:S01]  /*ddf0*/  IMAD.MOV.U32 R13, RZ, RZ, R17 ;  /* 0x000000ffff0d7224 */ /* 0x000fe200078e0011 */
[----:B------:R-:W-:Y:S01]  /*de00*/  MOV R12, 0x7 ;  /* 0x00000007000c7802 */ /* 0x000fe20000000f00 */
[----:B------:R-:W-:-:S07]  /*de10*/  IMAD.MOV.U32 R2, RZ, RZ, R14 ;  /* 0x000000ffff027224 */ /* 0x000fce00078e000e */
[----:B------:R-:W-:Y:S05]  /*de20*/  WARPSYNC.COLLECTIVE R15, `(.L_x_12898) ;  /* 0x000000000f087348 */ /* 0x000fea0003c00000 */
[----:B------:R0:W1:Y:S02]  /*de30*/  SHFL.IDX P6, R14, R13, R12, R11 ;  /* 0x0000000c0d0e7389 */ /* 0x00006400000c000b */
[----:B01----:R-:W-:Y:S01]  /*de40*/  ENDCOLLECTIVE ;  /* 0x000000000000791b */ /* 0x003fe20003800000 */
.L_x_12898:
        /* <DEDUP_REMOVED lines=11> */
.L_x_12899:
[----:B------:R-:W-:Y:S01]  /*df00*/  IMAD.MOV.U32 R2, RZ, RZ, R14 ;  /* 0x000000ffff027224 */ /* 0x000fe200078e000e */
[----:B------:R-:W-:Y:S06]  /*df10*/  BRA `(.L_x_12900) ;  /* 0xffffffc000c47947 */ /* 0x000fec000383ffff */
.L_x_12796:
[----:B0-----:R0:W1:Y:S02]  /*df20*/  SYNCS.PHASECHK.TRANS64.TRYWAIT P0, [R4+URZ+0x16860], R3 ;  /* 0x01686003040075a7 */ /* 0x001064000800017f */
[----:B-1----:R-:W-:Y:S05]  /*df30*/  @!P0 NANOSLEEP.SYNCS 0x989680 ;  /* 0x009896800000895d */ /* 0x002fea0003900000 */
[----:B------:R-:W1:Y:S02]  /*df40*/  @!P0 SYNCS.PHASECHK.TRANS64 P0, [R4+URZ+0x16860], R3 ;  /* 0x01686003040085a7 */ /* 0x000e64000800007f */
[----:B-1----:R-:W-:Y:S05]  /*df50*/  @!P0 BRA `(.L_x_12796) ;  /* 0xfffffffc00f08947 */ /* 0x002fea000383ffff */
[----:B------:R-:W-:Y:S05]  /*df60*/  BRA `(.L_x_12901) ;  /* 0xffffffc400947947 */ /* 0x000fea000383ffff */
.L_x_12797:
        /* <DEDUP_REMOVED lines=8> */
.L_x_12903:
[----:B------:R-:W-:Y:S05]  /*dff0*/  BSYNC B0 ;  /* 0x0000000000007941 */ /* 0x000fea0003800000 */
.L_x_12902:
[----:B------:R-:W0:Y:S01]  /*e000*/  S2R R2, SR_TID.X ;  /* 0x0000000000027919 */ /* 0x000e220000002100 */
[----:B------:R-:W-:Y:S01]  /*e010*/  IMAD.MOV.U32 R13, RZ, RZ, R16 ;  /* 0x000000ffff0d7224 */ /* 0x000fe200078e0010 */
[----:B------:R-:W-:Y:S01]  /*e020*/  MOV R15, 0xffffffff ;  /* 0xffffffff000f7802 */ /* 0x000fe20000000f00 */
[----:B------:R-:W-:Y:S01]  /*e030*/  IMAD.MOV.U32 R12, RZ, RZ, RZ ;  /* 0x000000ffff0c7224 */ /* 0x000fe200078e00ff */
[----:B------:R-:W-:Y:S01]  /*e040*/  MOV R0, R14 ;  /* 0x0000000e00007202 */ /* 0x000fe20000000f00 */
[----:B------:R-:W-:Y:S01]  /*e050*/  IMAD.MOV.U32 R11, RZ, RZ, 0x181f ;  /* 0x0000181fff0b7424 */ /* 0x000fe200078e00ff */
[----:B------:R-:W-:-:S13]  /*e060*/  ISETP.LT.OR P1, PT, R6, 0x1, P2 ;  /* 0x000000010600780c */ /* 0x000fda0001721670 */
[----:B0-----:R-:W-:Y:S05]  /*e070*/  WARPSYNC.COLLECTIVE R15, `(.L_x_12904) ;  /* 0x000000000f087348 */ /* 0x001fea0003c00000 */
[----:B------:R1:W2:Y:S02]  /*e080*/  SHFL.IDX P6, R14, R13, R12, R11 ;  /* 0x0000000c0d0e7389 */ /* 0x0002a400000c000b */
[----:B012---:R-:W-:Y:S01]  /*e090*/  ENDCOLLECTIVE ;  /* 0x000000000000791b */ /* 0x007fe20003800000 */
.L_x_12904:
[----:B------:R-:W-:Y:S02]  /*e0a0*/  IMAD.MOV.U32 R13, RZ, RZ, R17 ;  /* 0x000000ffff0d7224 */ /* 0x000fe400078e0011 */
[----:B------:R-:W-:Y:S02]  /*e0b0*/  IMAD.MOV.U32 R12, RZ, RZ, 0x1 ;  /* 0x00000001ff0c7424 */ /* 0x000fe400078e00ff */
[----:B------:R-:W-:Y:S02]  /*e0c0*/  IMAD.SHL.U32 R5, R2, 0x8, RZ ;  /* 0x0000000802057824 */ /* 0x000fe400078e00ff */
[----:B------:R-:W-:-:S07]  /*e0d0*/  IMAD.MOV.U32 R2, RZ, RZ, R14 ;  /* 0x000000ffff027224 */ /* 0x000fce00078e000e */
[----:B------:R-:W-:Y:S05]  /*e0e0*/  WARPSYNC.COLLECTIVE R15, `(.L_x_12905) ;  /* 0x000000000f087348 */ /* 0x000fea0003c00000 */
[----:B------:R0:W1:Y:S02]  /*e0f0*/  SHFL.IDX P6, R14, R13, R12, R11 ;  /* 0x0000000c0d0e7389 */ /* 0x00006400000c000b */
[----:B01----:R-:W-:Y:S01]  /*e100*/  ENDCOLLECTIVE ;  /* 0x000000000000791b */ /* 0x003fe20003800000 */
.L_x_12905:
[----:B------:R-:W-:-:S05]  /*e110*/  LOP3.LUT R5, R5, 0x38, RZ, 0xc0, !PT ;  /* 0x0000003805057812 */ /* 0x000fca00078ec0ff */
[----:B------:R-:W-:-:S05]  /*e120*/  IMAD.SHL.U32 R5, R5, 0x2, RZ ;  /* 0x0000000205057824 */ /* 0x000fca00078e00ff */
[----:B------:R-:W-:Y:S02]  /*e130*/  IADD3 R2, P0, R2, R5, RZ ;  /* 0x0000000502027210 */ /* 0x000fe40007f1e0ff */
[----:B------:R-:W-:Y:S02]  /*e140*/  MOV R13, R16 ;  /* 0x00000010000d7202 */ /* 0x000fe40000000f00 */
[----:B------:R-:W-:Y:S02]  /*e150*/  IADD3.X R3, RZ, R0, RZ, P0, !PT ;  /* 0x00000000ff037210 */ /* 0x000fe400007fe4ff */
[----:B------:R-:W-:-:S05]  /*e160*/  LEA R0, R8, UR38, 0x1 ;  /* 0x0000002608007c11 */ /* 0x000fca000f8e08ff */
[----:B------:R-:W-:Y:S01]  /*e170*/  @!PT LDS RZ, [RZ] ;  /* 0x00000000fffff984 */ /* 0x000fe20000000800 */
[----:B------:R-:W-:Y:S01]  /*e180*/  @!PT LDS RZ, [RZ] ;  /* 0x00000000fffff984 */ /* 0x000fe20000000800 */
[----:B------:R-:W-:Y:S01]  /*e190*/  @!PT LDS RZ, [RZ] ;  /* 0x00000000fffff984 */ /* 0x000fe20000000800 */
[----:B------:R0:W-:Y:S01]  /*e1a0*/  LDGSTS.E.BYPASS.LTC128B.128 [R0+0x400], desc[UR50][R2.64], !P1 ;  /* 0x0040000002007fae */ /* 0x0001e2000c901d72 */
[----:B------:R-:W-:Y:S01]  /*e1b0*/  IMAD.MOV.U32 R7, RZ, RZ, R14 ;  /* 0x000000ffff077224 */ /* 0x000fe200078e000e */
[----:B------:R-:W-:-:S13]  /*e1c0*/  ISETP.LT.OR P1, PT, R6, 0x11, P2 ;  /* 0x000000110600780c */ /* 0x000fda0001721670 */
[----:B0-----:R-:W-:Y:S05]  /*e1d0*/  WARPSYNC.COLLECTIVE R15, `(.L_x_12906) ;  /* 0x000000000f087348 */ /* 0x001fea0003c00000 */
[----:B------:R1:W2:Y:S02]  /*e1e0*/  SHFL.IDX P6, R14, R13, R12, R11 ;  /* 0x0000000c0d0e7389 */ /* 0x0002a400000c000b */
[----:B012---:R-:W-:Y:S01]  /*e1f0*/  ENDCOLLECTIVE ;  /* 0x000000000000791b */ /* 0x007fe20003800000 */
.L_x_12906:
[----:B------:R-:W-:Y:S02]  /*e200*/  IMAD.MOV.U32 R13, RZ, RZ, R17 ;  /* 0x000000ffff0d7224 */ /* 0x000fe400078e0011 */
[----:B------:R-:W-:Y:S01]  /*e210*/  IMAD.MOV.U32 R12, RZ, RZ, 0x2 ;  /* 0x00000002ff0c7424 */ /* 0x000fe200078e00ff */
[----:B------:R-:W-:-:S13]  /*e220*/  IADD3 R2, P0, R14, R5, RZ ;  /* 0x000000050e027210 */ /* 0x000fda0007f1e0ff */
[----:B------:R-:W-:Y:S05]  /*e230*/  WARPSYNC.COLLECTIVE R15, `(.L_x_12907) ;  /* 0x000000000f087348 */ /* 0x000fea0003c00000 */
[----:B------:R0:W1:Y:S02]  /*e240*/  SHFL.IDX P6, R14, R13, R12, R11 ;  /* 0x0000000c0d0e7389 */ /* 0x00006400000c000b */
[----:B01----:R-:W-:Y:S01]  /*e250*/  ENDCOLLECTIVE ;  /* 0x000000000000791b */ /* 0x003fe20003800000 */
.L_x_12907:
[----:B------:R-:W-:-:S05]  /*e260*/  IMAD.X R3, RZ, RZ, R7, P0 ;  /* 0x000000ffff037224 */ /* 0x000fca00000e0607 */
[----:B------:R-:W-:Y:S01]  /*e270*/  @!PT LDS RZ, [RZ] ;  /* 0x00000000fffff984 */ /* 0x000fe20000000800 */
[----:B------:R-:W-:Y:S01]  /*e280*/  @!PT LDS RZ, [RZ] ;  /* 0x00000000fffff984 */ /* 0x000fe20000000800 */
[----:B------:R-:W-:Y:S01]  /*e290*/  @!PT LDS RZ, [RZ] ;  /* 0x00000000fffff984 */ /* 0x000fe20000000800 */
[----:B------:R0:W-:Y:S01]  /*e2a0*/  LDGSTS.E.BYPASS.LTC128B.128 [R0+0xc00], desc[UR50][R2.64], !P1 ;  /* 0x00c0000002007fae */ /* 0x0001e2000c901d72 */
[----:B------:R-:W-:Y:S01]  /*e2b0*/  ISETP.LT.OR P1, PT, R6, 0x21, P2 ;  /* 0x000000210600780c */ /* 0x000fe20001721670 */
[----:B------:R-:W-:Y:S01]  /*e2c0*/  IMAD.MOV.U32 R13, RZ, RZ, R16 ;  /* 0x000000ffff0d7224 */ /* 0x000fe200078e0010 */
[----:B------:R-:W-:-:S11]  /*e2d0*/  MOV R8, R14 ;  /* 0x0000000e00087202 */ /* 0x000fd60000000f00 */
[----:B0-----:R-:W-:Y:S05]  /*e2e0*/  WARPSYNC.COLLECTIVE R15, `(.L_x_12908) ;  /* 0x000000000f087348 */ /* 0x001fea0003c00000 */
[----:B------:R1:W2:Y:S02]  /*e2f0*/  SHFL.IDX P6, R14, R13, R12, R11 ;  /* 0x0000000c0d0e7389 */ /* 0x0002a400000c000b */
[----:B012---:R-:W-:Y:S01]  /*e300*/  ENDCOLLECTIVE ;  /* 0x000000000000791b */ /* 0x007fe20003800000 */
.L_x_12908:
[----:B------:R-:W-:Y:S01]  /*e310*/  MOV R13, R17 ;  /* 0x00000011000d7202 */ /* 0x000fe20000000f00 */
[----:B------:R-:W-:Y:S02]  /*e320*/  IMAD.MOV.U32 R12, RZ, RZ, 0x3 ;  /* 0x00000003ff0c7424 */ /* 0x000fe400078e00ff */
[----:B------:R-:W-:-:S07]  /*e330*/  IMAD.MOV.U32 R10, RZ, RZ, R14 ;  /* 0x000000ffff0a7224 */ /* 0x000fce00078e000e */
[----:B------:R-:W-:Y:S05]  /*e340*/  WARPSYNC.COLLECTIVE R15, `(.L_x_12909) ;  /* 0x000000000f087348 */ /* 0x000fea0003c00000 */
[----:B------:R0:W1:Y:S02]  /*e350*/  SHFL.IDX P6, R14, R13, R12, R11 ;  /* 0x0000000c0d0e7389 */ /* 0x00006400000c000b */
[----:B01----:R-:W-:Y:S01]  /*e360*/  ENDCOLLECTIVE ;  /* 0x000000000000791b */ /* 0x003fe20003800000 */
.L_x_12909:
        /* <DEDUP_REMOVED lines=8> */
[----:B------:R-:W-:-:S12]  /*e3f0*/  IMAD.MOV.U32 R7, RZ, RZ, R14 ;  /* 0x000000ffff077224 */ /* 0x000fd800078e000e */
[----:B0-----:R-:W-:Y:S05]  /*e400*/  WARPSYNC.COLLECTIVE R15, `(.L_x_12910) ;  /* 0x000000000f087348 */ /* 0x001fea0003c00000 */
[----:B------:R1:W2:Y:S02]  /*e410*/  SHFL.IDX P6, R14, R13, R12, R11 ;  /* 0x0000000c0d0e7389 */ /* 0x0002a400000c000b */
[----:B012---:R-:W-:Y:S01]  /*e420*/  ENDCOLLECTIVE ;  /* 0x000000000000791b */ /* 0x007fe20003800000 */
.L_x_12910:
[----:B------:R-:W-:Y:S02]  /*e430*/  IMAD.MOV.U32 R13, RZ, RZ, R17 ;  /* 0x000000ffff0d7224 */ /* 0x000fe400078e0011 */
[----:B------:R-:W-:Y:S01]  /*e440*/  IMAD.MOV.U32 R12, RZ, RZ, 0x4 ;  /* 0x00000004ff0c7424 */ /* 0x000fe200078e00ff */
[----:B------:R-:W-:-:S13]  /*e450*/  IADD3 R2, P0, R14, R5, RZ ;  /* 0x000000050e027210 */ /* 0x000fda0007f1e0ff */
[----:B------:R-:W-:Y:S05]  /*e460*/  WARPSYNC.COLLECTIVE R15, `(.L_x_12911) ;  /* 0x000000000f087348 */ /* 0x000fea0003c00000 */
[----:B------:R0:W1:Y:S02]  /*e470*/  SHFL.IDX P6, R14, R13, R12, R11 ;  /* 0x0000000c0d0e7389 */ /* 0x00006400000c000b */
[----:B01----:R-:W-:Y:S01]  /*e480*/  ENDCOLLECTIVE ;  /* 0x000000000000791b */ /* 0x003fe20003800000 */
.L_x_12911:
[----:B------:R-:W-:-:S05]  /*e490*/  IADD3.X R3, RZ, R7, RZ, P0, !PT ;  /* 0x00000007ff037210 */ /* 0x000fca00007fe4ff */
[----:B------:R-:W-:Y:S01]  /*e4a0*/  @!PT LDS RZ, [RZ] ;  /* 0x00000000fffff984 */ /* 0x000fe20000000800 */
[----:B------:R-:W-:Y:S01]  /*e4b0*/  @!PT LDS RZ, [RZ] ;  /* 0x00000000fffff984 */ /* 0x000fe20000000800 */
[----:B------:R-:W-:Y:S01]  /*e4c0*/  @!PT LDS RZ, [RZ] ;  /* 0x00000000fffff984 */ /* 0x000fe20000000800 */
[----:B------:R0:W-:Y:S01]  /*e4d0*/  LDGSTS.E.BYPASS.LTC128B.128 [R0+0x1c00], desc[UR50][R2.64], !P1 ;  /* 0x01c0000002007fae */ /* 0x0001e2000c901d72 */
[----:B------:R-:W-:Y:S02]  /*e4e0*/  ISETP.LT.OR P1, PT, R6, 0x41, P2 ;  /* 0x000000410600780c */ /* 0x000fe40001721670 */
[----:B------:R-:W-:Y:S01]  /*e4f0*/  MOV R13, R16 ;  /* 0x00000010000d7202 */ /* 0x000fe20000000f00 */
[----:B------:R-:W-:-:S10]  /*e500*/  IMAD.MOV.U32 R8, RZ, RZ, R14 ;  /* 0x000000ffff087224 */ /* 0x000fd400078e000e */
[----:B0-----:R-:W-:Y:S05]  /*e510*/  WARPSYNC.COLLECTIVE R15, `(.L_x_12912) ;  /* 0x000000000f087348 */ /* 0x001fea0003c00000 */
[----:B------:R1:W2:Y:S02]  /*e520*/  SHFL.IDX P6, R14, R13, R12, R11 ;  /* 0x0000000c0d0e7389 */ /* 0x0002a400000c000b */
[----:B012---:R-:W-:Y:S01]  /*e530*/  ENDCOLLECTIVE ;  /* 0x000000000000791b */ /* 0x007fe20003800000 */
.L_x_12912:
[----:B------:R-:W-:Y:S01]  /*e540*/  IMAD.MOV.U32 R13, RZ, RZ, R17 ;  /* 0x000000ffff0d7224 */ /* 0x000fe200078e0011 */
[----:B------:R-:W-:Y:S01]  /*e550*/  MOV R12, 0x5 ;  /* 0x00000005000c7802 */ /* 0x000fe20000000f00 */
[----:B------:R-:W-:-:S07]  /*e560*/  IMAD.MOV.U32 R10, RZ, RZ, R14 ;  /* 0x000000ffff0a7224 */ /* 0x000fce00078e000e */
[----:B------:R-:W-:Y:S05]  /*e570*/  WARPSYNC.COLLECTIVE R15, `(.L_x_12913) ;  /* 0x000000000f087348 */ /* 0x000fea0003c00000 */
[----:B------:R0:W1:Y:S02]  /*e580*/  SHFL.IDX P6, R14, R13, R12, R11 ;  /* 0x0000000c0d0e7389 */ /* 0x00006400000c000b */
[----:B01----:R-:W-:Y:S01]  /*e590*/  ENDCOLLECTIVE ;  /* 0x000000000000791b */ /* 0x003fe20003800000 */
.L_x_12913:
        /* <DEDUP_REMOVED lines=12> */
.L_x_12914:
[----:B------:R-:W-:Y:S01]  /*e660*/  MOV R13, R17 ;  /* 0x00000011000d7202 */ /* 0x000fe20000000f00 */
[----:B------:R-:W-:Y:S01]  /*e670*/  IMAD.MOV.U32 R12, RZ, RZ, 0x6 ;  /* 0x00000006ff0c7424 */ /* 0x000fe200078e00ff */
[----:B------:R-:W-:-:S13]  /*e680*/  IADD3 R2, P0, R14, R5, RZ ;  /* 0x000000050e027210 */ /* 0x000fda0007f1e0ff */
[----:B------:R-:W-:Y:S05]  /*e690*/  WARPSYNC.COLLECTIVE R15, `(.L_x_12915) ;  /* 0x000000000f087348 */ /* 0x000fea0003c00000 */
[----:B------:R0:W1:Y:S02]  /*e6a0*/  SHFL.IDX P6, R14, R13, R12, R11 ;  /* 0x0000000c0d0e7389 */ /* 0x00006400000c000b */
[----:B01----:R-:W-:Y:S01]  /*e6b0*/  ENDCOLLECTIVE ;  /* 0x000000000000791b */ /* 0x003fe20003800000 */
.L_x_12915:
[----:B------:R-:W-:-:S05]  /*e6c0*/  IMAD.X R3, RZ, RZ, R7, P0 ;  /* 0x000000ffff037224 */ /* 0x000fca00000e0607 */
[----:B------:R-:W-:Y:S01]  /*e6d0*/  @!PT LDS RZ, [RZ] ;  /* 0x00000000fffff984 */ /* 0x000fe20000000800 */
[----:B------:R-:W-:Y:S01]  /*e6e0*/  @!PT LDS RZ, [RZ] ;  /* 0x00000000fffff984 */ /* 0x000fe20000000800 */
[----:B------:R-:W-:Y:S01]  /*e6f0*/  @!PT LDS RZ, [RZ] ;  /* 0x00000000fffff984 */ /* 0x000fe20000000800 */
[----:B------:R0:W-:Y:S01]  /*e700*/  LDGSTS.E.BYPASS.LTC128B.128 [R0+0x2c00], desc[UR50][R2.64], !P1 ;  /* 0x02c0000002007fae */ /* 0x0001e2000c901d72 */
[----:B------:R-:W-:Y:S01]  /*e710*/  ISETP.LT.OR P1, PT, R6, 0x61, P2 ;  /* 0x000000610600780c */ /* 0x000fe20001721670 */
[----:B------:R-:W-:Y:S02]  /*e720*/  IMAD.MOV.U32 R13, RZ, RZ, R16 ;  /* 0x000000ffff0d7224 */ /* 0x000fe400078e0010 */
[----:B------:R-:W-:-:S10]  /*e730*/  IMAD.MOV.U32 R8, RZ, RZ, R14 ;  /* 0x000000ffff087224 */ /* 0x000fd400078e000e */
[----:B0-----:R-:W-:Y:S05]  /*e740*/  WARPSYNC.COLLECTIVE R15, `(.L_x_12916) ;  /* 0x000000000f087348 */ /* 0x001fea0003c00000 */
[----:B------:R1:W2:Y:S02]  /*e750*/  SHFL.IDX P6, R14, R13, R12, R11 ;  /* 0x0000000c0d0e7389 */ /* 0x0002a400000c000b */
[----:B012---:R-:W-:Y:S01]  /*e760*/  ENDCOLLECTIVE ;  /* 0x000000000000791b */ /* 0x007fe20003800000 */
.L_x_12916:
[----:B------:R-:W-:Y:S02]  /*e770*/  IMAD.MOV.U32 R13, RZ, RZ, R17 ;  /* 0x000000ffff0d7224 */ /* 0x000fe400078e0011 */
[----:B------:R-:W-:Y:S01]  /*e780*/  IMAD.MOV.U32 R12, RZ, RZ, 0x7 ;  /* 0x00000007ff0c7424 */ /* 0x000fe200078e00ff */
[----:B------:R-:W-:-:S07]  /*e790*/  MOV R10, R14 ;  /* 0x0000000e000a7202 */ /* 0x000fce0000000f00 */
[----:B------:R-:W-:Y:S05]  /*e7a0*/  WARPSYNC.COLLECTIVE R15, `(.L_x_12917) ;  /* 0x000000000f087348 */ /* 0x000fea0003c00000 */
[----:B------:R0:W1:Y:S02]  /*e7b0*/  SHFL.IDX P6, R14, R13, R12, R11 ;  /* 0x0000000c0d0e7389 */ /* 0x00006400000c000b */
[----:B01----:R-:W-:Y:S01]  /*e7c0*/  ENDCOLLECTIVE ;  /* 0x000000000000791b */ /* 0x003fe20003800000 */
.L_x_12917:
[----:B------:R-:W-:-:S05]  /*e7d0*/  IADD3 R2, P0, R10, R5, RZ ;  /* 0x000000050a027210 */ /* 0x000fca0007f1e0ff */
[----:B------:R-:W-:-:S05]  /*e7e0*/  IMAD.X R3, RZ, RZ, R8, P0 ;  /* 0x000000ffff037224 */ /* 0x000fca00000e0608 */
        /* <DEDUP_REMOVED lines=9> */
.L_x_12918:
[----:B------:R-:W-:Y:S05]  /*e880*/  BRA `(.L_x_12919) ;  /* 0xffffffc000347947 */ /* 0x000fea000383ffff */
.L_x_12802:
[----:B0-----:R0:W2:Y:S02]  /*e890*/  SYNCS.PHASECHK.TRANS64.TRYWAIT P0, [R7+URZ+0x16820], R0 ;  /* 0x01682000070075a7 */ /* 0x0010a4000800017f */
[----:B--2---:R-:W-:Y:S05]  /*e8a0*/  @!P0 NANOSLEEP.SYNCS 0x989680 ;  /* 0x009896800000895d */ /* 0x004fea0003900000 */
[----:B------:R-:W2:Y:S02]  /*e8b0*/  @!P0 SYNCS.PHASECHK.TRANS64 P0, [R7+URZ+0x16820], R0 ;  /* 0x01682000070085a7 */ /* 0x000ea4000800007f */
[----:B--2---:R-:W-:Y:S05]  /*e8c0*/  @!P0 BRA `(.L_x_12802) ;  /* 0xfffffffc00f08947 */ /* 0x004fea000383ffff */
[----:B------:R-:W-:Y:S05]  /*e8d0*/  BRA `(.L_x_12920) ;  /* 0xffffffc000cc7947 */ /* 0x000fea000383ffff */
.L_x_12803:
        /* <DEDUP_REMOVED lines=11> */
.L_x_12922:
[----:B------:R-:W-:Y:S05]  /*e990*/  BSYNC B0 ;  /* 0x0000000000007941 */ /* 0x000fea0003800000 */
.L_x_12921:
[----:B------:R-:W-:Y:S05]  /*e9a0*/  BRA `(.L_x_12923) ;  /* 0xffffffc000b47947 */ /* 0x000fea000383ffff */
.L_x_12806:
[----:B------:R-:W-:Y:S01]  /*e9b0*/  BSSY B1, `(.L_x_12924) ;  /* 0x0000006000017945 */ /* 0x000fe20003800000 */
[----:B------:R-:W-:-:S07]  /*e9c0*/  IMAD.MOV.U32 R15, RZ, RZ, -0x1 ;  /* 0xffffffffff0f7424 */ /* 0x000fce00078e00ff */
[----:B0-----:R-:W-:Y:S05]  /*e9d0*/  WARPSYNC.COLLECTIVE R15, `(.L_x_12925) ;  /* 0x000000000f0c7348 */ /* 0x001fea0003c00000 */
[----:B------:R-:W-:Y:S02]  /*e9e0*/  ELECT P6, UR62, PT ;  /* 0x00000000003e782f */ /* 0x000fe400038c0000 */
[----:B------:R-:W-:Y:S01]  /*e9f0*/  MOV R14, UR62 ;  /* 0x0000003e000e7c02 */ /* 0x000fe20008000f00 */
[----:B0-----:R-:W-:Y:S10]  /*ea00*/  ENDCOLLECTIVE ;  /* 0x000000000000791b */ /* 0x001ff40003800000 */
.L_x_12925:
[----:B------:R-:W-:Y:S05]  /*ea10*/  BSYNC B1 ;  /* 0x0000000000017941 */ /* 0x000fea0003800000 */
.L_x_12924:
[----:B------:R-:W-:Y:S05]  /*ea20*/  BRA `(.L_x_12926) ;  /* 0xffffffc000ac7947 */ /* 0x000fea000383ffff */
.L_x_12808:
[----:B0-----:R0:W1:Y:S02]  /*ea30*/  SYNCS.PHASECHK.TRANS64.TRYWAIT P1, [R5+URZ+0x16840], R0 ;  /* 0x01684000050075a7 */ /* 0x001064000802017f */
[----:B-1----:R-:W-:Y:S05]  /*ea40*/  @!P1 NANOSLEEP.SYNCS 0x989680 ;  /* 0x009896800000995d */ /* 0x002fea0003900000 */
[----:B------:R-:W1:Y:S02]  /*ea50*/  @!P1 SYNCS.PHASECHK.TRANS64 P1, [R5+URZ+0x16840], R0 ;  /* 0x01684000050095a7 */ /* 0x000e64000802007f */
[----:B-1----:R-:W-:Y:S05]  /*ea60*/  @!P1 BRA `(.L_x_12808) ;  /* 0xfffffffc00f09947 */ /* 0x002fea000383ffff */
[----:B------:R-:W-:Y:S05]  /*ea70*/  BRA `(.L_x_12927) ;  /* 0xffffffc000cc7947 */ /* 0x000fea000383ffff */
.L_x_12810:
[----:B-1----:R1:W2:Y:S02]  /*ea80*/  SYNCS.PHASECHK.TRANS64.TRYWAIT P1, [R3+URZ+0x16840], R2 ;  /* 0x01684002030075a7 */ /* 0x0022a4000802017f */
[----:B--2---:R-:W-:Y:S05]  /*ea90*/  @!P1 NANOSLEEP.SYNCS 0x989680 ;  /* 0x009896800000995d */ /* 0x004fea0003900000 */
[----:B------:R-:W2:Y:S02]  /*eaa0*/  @!P1 SYNCS.PHASECHK.TRANS64 P1, [R3+URZ+0x16840], R2 ;  /* 0x01684002030095a7 */ /* 0x000ea4000802007f */
[----:B--2---:R-:W-:Y:S05]  /*eab0*/  @!P1 BRA `(.L_x_12810) ;  /* 0xfffffffc00f09947 */ /* 0x004fea000383ffff */
[----:B------:R-:W-:Y:S05]  /*eac0*/  BRA `(.L_x_12928) ;  /* 0xffffffc000d87947 */ /* 0x000fea000383ffff */
.L_x_12812:
[----:B--2---:R2:W3:Y:S02]  /*ead0*/  SYNCS.PHASECHK.TRANS64.TRYWAIT P1, [R5+URZ+0x16860], R0 ;  /* 0x01686000050075a7 */ /* 0x0044e4000802017f */
[----:B---3--:R-:W-:Y:S05]  /*eae0*/  @!P1 NANOSLEEP.SYNCS 0x989680 ;  /* 0x009896800000995d */ /* 0x008fea0003900000 */
[----:B------:R-:W3:Y:S02]  /*eaf0*/  @!P1 SYNCS.PHASECHK.TRANS64 P1, [R5+URZ+0x16860], R0 ;  /* 0x01686000050095a7 */ /* 0x000ee4000802007f */
[----:B---3--:R-:W-:Y:S05]  /*eb00*/  @!P1 BRA `(.L_x_12812) ;  /* 0xfffffffc00f09947 */ /* 0x008fea000383ffff */
[----:B------:R-:W-:Y:S05]  /*eb10*/  BRA `(.L_x_12929) ;  /* 0xffffffc000d47947 */ /* 0x000fea000383ffff */
.L_x_12930:
        /* <DEDUP_REMOVED lines=14> */
.L_x_15874:


//--------------------- .text._ZN7cutlass13device_kernelIN5flash11enable_sm90INS1_16FlashAttnFwdSm90INS1_25CollectiveMainloopFwdSm90ILi2EN4cute5tupleIJNS5_1CILi1EEES8_S8_EEENS6_IJNS7_ILi192EEENS7_ILi128EEENS7_ILi64EEEEEELi64ENS_6half_tEfNS_4arch4Sm90ELb0ELb0ELb1ELb1ELb1ELb0ELb0ELb1ELb1ELb1ELb0ELb0EEENS1_21CollectiveEpilogueFwdINS6_IJSA_SC_SB_EEES9_SE_SG_Li384ELb1ELb1ELb0ELb0EEENS1_36VarlenDynamicPersistentTileSchedulerILi192ELi128ELi384ELi128ELb0ELb1ELb1ELb0ELb1ELb1EEEEEEEEEvNT_6ParamsE --------------------------
	.section	.text._ZN7cutlass13device_kernelIN5flash11enable_sm90INS1_16FlashAttnFwdSm90INS1_25CollectiveMainloopFwdSm90ILi2EN4cute5tupleIJNS5_1CILi1EEES8_S8_EEENS6_IJNS7_ILi192EEENS7_ILi128EEENS7_ILi64EEEEEELi64ENS_6half_tEfNS_4arch4Sm90ELb0ELb0ELb1ELb1ELb1ELb0ELb0ELb1ELb1ELb1ELb0ELb0EEENS1_21CollectiveEpilogueFwdINS6_IJSA_SC_SB_EEES9_SE_SG_Li384ELb1ELb1ELb0ELb0EEENS1_36VarlenDynamicPersistentTileSchedulerILi192ELi128ELi384ELi128ELb0ELb1ELb1ELb0ELb1ELb1EEEEEEEEEvNT_6ParamsE,"ax",@progbits
	.align	128
.text._ZN7cutlass13device_kernelIN5flash11enable_sm90INS1_16FlashAttnFwdSm90INS1_25CollectiveMainloopFwdSm90ILi2EN4cute5tupleIJNS5_1CILi1EEES8_S8_EEENS6_IJNS7_ILi192EEENS7_ILi128EEENS7_ILi64EEEEEELi64ENS_6half_tEfNS_4arch4Sm90ELb0ELb0ELb1ELb1ELb1ELb0ELb0ELb1ELb1ELb1ELb0ELb0EEENS1_21CollectiveEpilogueFwdINS6_IJSA_SC_SB_EEES9_SE_SG_Li384ELb1ELb1ELb0ELb0EEENS1_36VarlenDynamicPersistentTileSchedulerILi192ELi128ELi384ELi128ELb0ELb1ELb1ELb0ELb1ELb1EEEEEEEEEvNT_6ParamsE:
        .type           _ZN7cutlass13device_kernelIN5flash11enable_sm90INS1_16FlashAttnFwdSm90INS1_25CollectiveMainloopFwdSm90ILi2EN4cute5tupleIJNS5_1CILi1EEES8_S8_EEENS6_IJNS7_ILi192EEENS7_ILi128EEENS7_ILi64EEEEEELi64ENS_6half_tEfNS_4arch4Sm90ELb0ELb0ELb1ELb1ELb1ELb0ELb0ELb1ELb1ELb1ELb0ELb0EEENS1_21CollectiveEpilogueFwdINS6_IJSA_SC_SB_EEES9_SE_SG_Li384ELb1ELb1ELb0ELb0EEENS1_36VarlenDynamicPersistentTileSchedulerILi192ELi128ELi384ELi128ELb0ELb1ELb1ELb0ELb1ELb1EEEEEEEEEvNT_6ParamsE,@function
        .size           _ZN7cutlass13device_kernelIN5flash11enable_sm90INS1_16FlashAttnFwdSm90INS1_25CollectiveMainloopFwdSm90ILi2EN4cute5tupleIJNS5_1CILi1EEES8_S8_EEENS6_IJNS7_ILi192EEENS7_ILi128EEENS7_ILi64EEEEEELi64ENS_6half_tEfNS_4arch4Sm90ELb0ELb0ELb1ELb1ELb1ELb0ELb0ELb1ELb1ELb1ELb0ELb0EEENS1_21CollectiveEpilogueFwdINS6_IJSA_SC_SB_EEES9_SE_SG_Li384ELb1ELb1ELb0ELb0EEENS1_36VarlenDynamicPersistentTileSchedulerILi192ELi128ELi384ELi128ELb0ELb1ELb1ELb0ELb1ELb1EEEEEEEEEvNT_6ParamsE,(.L_x_15875 - _ZN7cutlass13device_kernelIN5flash11enable_sm90INS1_16FlashAttnFwdSm90INS1_25CollectiveMainloopFwdSm90ILi2EN4cute5tupleIJNS5_1CILi1EEES8_S8_EEENS6_IJNS7_ILi192EEENS7_ILi128EEENS7_ILi64EEEEEELi64ENS_6half_tEfNS_4arch4Sm90ELb0ELb0ELb1ELb1ELb1ELb0ELb0ELb1ELb1ELb1ELb0ELb0EEENS1_21CollectiveEpilogueFwdINS6_IJSA_SC_SB_EEES9_SE_SG_Li384ELb1ELb1ELb0ELb0EEENS1_36VarlenDynamicPersistentTileSchedulerILi192ELi128ELi384ELi128ELb0ELb1ELb1ELb0ELb1ELb1EEEEEEEEEvNT_6ParamsE)
        .other          _ZN7cutlass13device_kernelIN5flash11enable_sm90INS1_16FlashAttnFwdSm90INS1_25CollectiveMainloopFwdSm90ILi2EN4cute5tupleIJNS5_1CILi1EEES8_S8_EEENS6_IJNS7_ILi192EEENS7_ILi128EEENS7_ILi64EEEEEELi64ENS_6half_tEfNS_4arch4Sm90ELb0ELb0ELb1ELb1ELb1ELb0ELb0ELb1ELb1ELb1ELb0ELb0EEENS1_21CollectiveEpilogueFwdINS6_IJSA_SC_SB_EEES9_SE_SG_Li384ELb1ELb1ELb0ELb0EEENS1_36VarlenDynamicPersistentTileSchedulerILi192ELi128ELi384ELi128ELb0ELb1ELb1ELb0ELb1ELb1EEEEEEEEEvNT_6ParamsE,@"STO_CUDA_ENTRY STV_DEFAULT"
_ZN7cutlass13device_kernelIN5flash11enable_sm90INS1_16FlashAttnFwdSm90INS1_25CollectiveMainloopFwdSm90ILi2EN4cute5tupleIJNS5_1CILi1EEES8_S8_EEENS6_IJNS7_ILi192EEENS7_ILi128EEENS7_ILi64EEEEEELi64ENS_6half_tEfNS_4arch4Sm90ELb0ELb0ELb1ELb1ELb1ELb0ELb0ELb1ELb1ELb1ELb0ELb0EEENS1_21CollectiveEpilogueFwdINS6_IJSA_SC_SB_EEES9_SE_SG_Li384ELb1ELb1ELb0ELb0EEENS1_36VarlenDynamicPersistentTileSchedulerILi192ELi128ELi384ELi128ELb0ELb1ELb1ELb0ELb1ELb1EEEEEEEEEvNT_6ParamsE:
        /* <DEDUP_REMOVED lines=45> */
.L_x_12931:
        /* <DEDUP_REMOVED lines=22> */
.L_x_12932:
        /* <DEDUP_REMOVED lines=18> */
.L_x_12933:
        /* <DEDUP_REMOVED lines=22> */
.L_x_12934:
        /* <DEDUP_REMOVED lines=23> */
.L_x_12935:
        /* <DEDUP_REMOVED lines=8> */
.L_x_12937:
        /* <DEDUP_REMOVED lines=30> */
[----:B------:R-:W-:Y:S02]  /*0a80*/  LEA.HI R2, R3, R156, RZ, 0x5 ;  /* 0x0000009c03027211 */ /* 0x000fe400078f28ff */
[----:B------:R-:W-:Y:S01]  /*0a90*/  SHF.R.S32.HI R7, RZ, 0x4, R0 ;  /* 0x00000004ff077819 */ /* 0x000fe20000011400 */
[----:B------:R-:W-:Y:S01]  /*0aa0*/  IMAD.IADD R18, R156, 0x1, -R5 ;  /* 0x000000019c127824 */ /* 0x000fe200078e0a05 */
[----:B------:R-:W-:Y:S01]  /*0ab0*/  LOP3.LUT R5, R0, 0x3fffff0, RZ, 0xc0, !PT ;  /* 0x03fffff000057812 */ /* 0x000fe200078ec0ff */
[----:B------:R-:W-:Y:S01]  /*0ac0*/  IMAD.SHL.U32 R2, R2, 0x20, RZ ;  /* 0x0000002002027824 */ /* 0x000fe200078e00ff */
[----:B------:R-:W-:Y:S02]  /*0ad0*/  LEA.HI R0, R0, R7, RZ, 0x1 ;  /* 0x0000000700007211 */ /* 0x000fe400078f08ff */
[----:B------:R-:W-:-:S02]  /*0ae0*/  IADD3 R5, R156, -R5, RZ ;  /* 0x800000059c057210 */ /* 0x000fc40007ffe0ff */
[----:B------:R-:W-:Y:S02]  /*0af0*/  LOP3.LUT R2, R2, 0xfffffc00, RZ, 0xc0, !PT ;  /* 0xfffffc0002027812 */ /* 0x000fe400078ec0ff */
[----:B------:R-:W-:Y:S02]  /*0b00*/  LOP3.LUT R0, R0, 0x1ffffffe, RZ, 0xc0, !PT ;  /* 0x1ffffffe00007812 */ /* 0x000fe400078ec0ff */
[----:B------:R-:W-:Y:S01]  /*0b10*/  SHF.R.S32.HI R9, RZ, 0x1f, R18 ;  /* 0x0000001fff097819 */ /* 0x000fe20000011412 */
[----:B------:R-:W-:Y:S01]  /*0b20*/  IMAD R5, R5, 0x40, R2 ;  /* 0x0000004005057824 */ /* 0x000fe200078e0202 */
[----:B------:R-:W-:Y:S01]  /*0b30*/  LEA.HI R2, R3, R156, RZ, 0x2 ;  /* 0x0000009c03027211 */ /* 0x000fe200078f10ff */
[----:B------:R-:W-:Y:S01]  /*0b40*/  IMAD.IADD R0, R7, 0x1, -R0 ;  /* 0x0000000107007824 */ /* 0x000fe200078e0a00 */
[----:B------:R-:W-:Y:S02]  /*0b50*/  LEA.HI R4, R9, R18, RZ, 0x2 ;  /* 0x0000001209047211 */ /* 0x000fe400078f10ff */
[----:B------:R-:W-:Y:S01]  /*0b60*/  SHF.R.S32.HI R22, RZ, 0x7, R22 ;  /* 0x00000007ff167819 */ /* 0x000fe20000011416 */
[----:B------:R-:W-:Y:S01]  /*0b70*/  IMAD R154, R0, 0x8, R5 ;  /* 0x00000008009a7824 */ /* 0x000fe200078e0205 */
[----:B------:R-:W-:-:S02]  /*0b80*/  SHF.R.S32.HI R6, RZ, 0x2, R4 ;  /* 0x00000002ff067819 */ /* 0x000fc40000011404 */
[----:B------:R-:W-:Y:S01]  /*0b90*/  SHF.R.S32.HI R11, RZ, 0x1f, R4 ;  /* 0x0000001fff0b7819 */ /* 0x000fe20000011404 */
[----:B------:R-:W-:Y:S01]  /*0ba0*/  IMAD.HI R0, R22, 0x55555556, RZ ;  /* 0x5555555616007827 */ /* 0x000fe200078e02ff */
[----:B------:R-:W-:Y:S02]  /*0bb0*/  LOP3.LUT R5, R2, 0xfffffffc, RZ, 0xc0, !PT ;  /* 0xfffffffc02057812 */ /* 0x000fe400078ec0ff */
[----:B------:R-:W-:Y:S02]  /*0bc0*/  LEA.HI R11, R11, R6, RZ, 0x3 ;  /* 0x000000060b0b7211 */ /* 0x000fe400078f18ff */
[----:B------:R-:W-:Y:S01]  /*0bd0*/  LEA.HI R7, R0, R0, RZ, 0x1 ;  /* 0x0000000000077211 */ /* 0x000fe200078f08ff */
[----:B------:R-:W-:Y:S01]  /*0be0*/  IMAD.IADD R2, R156, 0x1, -R5 ;  /* 0x000000019c027824 */ /* 0x000fe200078e0a05 */
[----:B------:R-:W-:Y:S02]  /*0bf0*/  LOP3.LUT R11, R11, 0xfffffff8, RZ, 0xc0, !PT ;  /* 0xfffffff80b0b7812 */ /* 0x000fe400078ec0ff */
[----:B------:R-:W-:Y:S01]  /*0c00*/  LEA.HI R3, R3, R156, RZ, 0x3 ;  /* 0x0000009c03037211 */ /* 0x000fe200078f18ff */
[----:B------:R-:W-:Y:S01]  /*0c10*/  IMAD R7, R7, -0x3, R22 ;  /* 0xfffffffd07077824 */ /* 0x000fe200078e0216 */
[----:B------:R-:W-:Y:S01]  /*0c20*/  LEA.HI R0, R2, R2, RZ, 0x1 ;  /* 0x0000000202007211 */ /* 0x000fe200078f08ff */
[----:B------:R-:W-:Y:S01]  /*0c30*/  IMAD.IADD R6, R6, 0x1, -R11 ;  /* 0x0000000106067824 */ /* 0x000fe200078e0a0b */
[----:B------:R-:W-:-:S02]  /*0c40*/  LEA.HI R9, R9, R18, RZ, 0x5 ;  /* 0x0000001209097211 */ /* 0x000fc400078f28ff */
[----:B------:R-:W-:Y:S02]  /*0c50*/  LOP3.LUT R11, R0, 0x1ffffffe, RZ, 0xc0, !PT ;  /* 0x1ffffffe000b7812 */ /* 0x000fe400078ec0ff */
[----:B------:R-:W-:Y:S02]  /*0c60*/  LOP3.LUT R5, R3, 0xfffffff8, RZ, 0xc0, !PT ;  /* 0xfffffff803057812 */ /* 0x000fe400078ec0ff */
[----:B------:R-:W-:Y:S01]  /*0c70*/  SHF.R.S32.HI R9, RZ, 0x5, R9 ;  /* 0x00000005ff097819 */ /* 0x000fe20000011409 */
[----:B------:R-:W-:Y:S01]  /*0c80*/  IMAD.IADD R0, R2, 0x1, -R11 ;  /* 0x0000000102007824 */ /* 0x000fe200078e0a0b */
[----:B------:R-:W-:Y:S02]  /*0c90*/  IADD3 R2, R156, -R5, RZ ;  /* 0x800000059c027210 */ /* 0x000fe40007ffe0ff */
[----:B------:R-:W-:Y:S01]  /*0ca0*/  LOP3.LUT R13, R4, 0x7ffffffc, RZ, 0xc0, !PT ;  /* 0x7ffffffc040d7812 */ /* 0x000fe200078ec0ff */
[----:B------:R-:W-:Y:S01]  /*0cb0*/  IMAD R6, R9, 0x10, R6 ;  /* 0x0000001009067824 */ /* 0x000fe200078e0206 */
[----:B------:R-:W-:Y:S01]  /*0cc0*/  SHF.R.S32.HI R17, RZ, 0x3, R3 ;  /* 0x00000003ff117819 */ /* 0x000fe20000011403 */
[----:B------:R-:W-:-:S02]  /*0cd0*/  IMAD.SHL.U32 R16, R2, 0x8, RZ ;  /* 0x0000000802107824 */ /* 0x000fc400078e00ff */
[----:B------:R-:W-:Y:S02]  /*0ce0*/  IMAD.IADD R13, R18, 0x1, -R13 ;  /* 0x00000001120d7824 */ /* 0x000fe400078e0a0d */
[----:B------:R-:W-:Y:S01]  /*0cf0*/  IMAD R23, R7, 0x40, R6 ;  /* 0x0000004007177824 */ /* 0x000fe200078e0206 */
[----:B------:R-:W-:Y:S01]  /*0d00*/  SHF.R.S32.HI R155, RZ, 0x1f, R16 ;  /* 0x0000001fff9b7819 */ /* 0x000fe20000011410 */
[----:B------:R-:W-:Y:S02]  /*0d10*/  IMAD R152, R13, R152, 0x80 ;  /* 0x000000800d987424 */ /* 0x000fe400078e0298 */
[----:B------:R-:W-:-:S07]  /*0d20*/  IMAD R153, R0, 0x8, R23 ;  /* 0x0000000800997824 */ /* 0x000fce00078e0217 */
.L_x_12971:
        /* <DEDUP_REMOVED lines=19> */
[----:B------:R-:W-:Y:S01]  /*0e60*/  IMAD.U32 R6, RZ, RZ, UR10 ;  /* 0x0000000aff067e24 */ /* 0x000fe2000f8e00ff */
[----:B------:R-:W-:Y:S01]  /*0e70*/  MOV R5, UR9 ;  /* 0x0000000900057c02 */ /* 0x000fe20008000f00 */
[----:B------:R-:W-:Y:S01]  /*0e80*/  ULDC.64 UR8, c[0x0][0x418] ;  /* 0x0001060000087ab9 */ /* 0x000fe20000000a00 */
[----:B------:R-:W-:-:S03]  /*0e90*/  IMAD.U32 R7, RZ, RZ, UR11 ;  /* 0x0000000bff077e24 */ /* 0x000fc6000f8e00ff */
[----:B------:R-:W2:Y:S04]  /*0ea0*/  @P0 LDG.E R4, desc[UR50][R4.64] ;  /* 0x0000003204040981 */ /* 0x000ea8000c1e1900 */
[----:B------:R-:W3:Y:S01]  /*0eb0*/  @P1 LDG.E R6, desc[UR50][R6.64] ;  /* 0x0000003206061981 */ /* 0x000ee2000c1e1900 */
[----:B------:R-:W-:Y:S01]  /*0ec0*/  UISETP.NE.U32.AND UP0, UPT, UR8, URZ, UPT ;  /* 0x0000003f0800728c */ /* 0x000fe2000bf05070 */
[----:B------:R-:W-:Y:S01]  /*0ed0*/  IMAD.MOV.U32 R0, RZ, RZ, RZ ;  /* 0x000000ffff007224 */ /* 0x000fe200078e00ff */
[----:B------:R-:W-:Y:S01]  /*0ee0*/  UMOV UR40, UR6 ;  /* 0x0000000600287c82 */ /* 0x000fe20008000000 */
[----:B------:R-:W-:Y:S01]  /*0ef0*/  ULDC UR6, c[0x0][0x2f0] ;  /* 0x0000bc0000067ab9 */ /* 0x000fe20000000800 */
[----:B------:R-:W-:Y:S01]  /*0f00*/  UISETP.NE.AND.EX UP0, UPT, UR9, URZ, UPT, UP0 ;  /* 0x0000003f0900728c */ /* 0x000fe2000bf05300 */
[----:B------:R-:W-:Y:S01]  /*0f10*/  IMAD.MOV.U32 R3, RZ, RZ, RZ ;  /* 0x000000ffff037224 */ /* 0x000fe200078e00ff */
[----:B------:R-:W-:Y:S01]  /*0f20*/  UMOV UR42, URZ ;  /* 0x0000003f002a7c82 */ /* 0x000fe20008000000 */
[----:B------:R-:W-:Y:S01]  /*0f30*/  UMOV UR41, UR5 ;  /* 0x0000000500297c82 */ /* 0x000fe20008000000 */
[----:B------:R-:W-:Y:S01]  /*0f40*/  USEL UR4, UR4, 0x1, UP0 ;  /* 0x0000000104047887 */ /* 0x000fe20008000000 */
[----:B------:R-:W-:-:S02]  /*0f50*/  MOV R119, RZ ;  /* 0x000000ff00777202 */ /* 0x000fc40000000f00 */
[----:B------:R-:W-:Y:S02]  /*0f60*/  CS2R R24, SRZ ;  /* 0x0000000000187805 */ /* 0x000fe4000001ff00 */
[----:B------:R-:W-:Y:S01]  /*0f70*/  CS2R R26, SRZ ;  /* 0x00000000001a7805 */ /* 0x000fe2000001ff00 */
[----:B------:R-:W-:Y:S01]  /*0f80*/  UIMAD UR4, UR4, UR6, URZ ;  /* 0x00000006040472a4 */ /* 0x000fe2000f8e023f */
[----:B------:R-:W-:Y:S01]  /*0f90*/  CS2R R30, SRZ ;  /* 0x00000000001e7805 */ /* 0x000fe2000001ff00 */
[----:B------:R-:W-:Y:S01]  /*0fa0*/  IMAD.MOV.U32 R29, RZ, RZ, RZ ;  /* 0x000000ffff1d7224 */ /* 0x000fe200078e00ff */
[----:B------:R-:W-:Y:S02]  /*0fb0*/  CS2R R36, SRZ ;  /* 0x0000000000247805 */ /* 0x000fe4000001ff00 */
[----:B-----5:R-:W-:Y:S02]  /*0fc0*/  CS2R R14, SRZ ;  /* 0x00000000000e7805 */ /* 0x020fe4000001ff00 */
[----:B------:R-:W-:-:S02]  /*0fd0*/  CS2R R38, SRZ ;  /* 0x0000000000267805 */ /* 0x000fc4000001ff00 */
[----:B------:R-:W-:Y:S02]  /*0fe0*/  CS2R R12, SRZ ;  /* 0x00000000000c7805 */ /* 0x000fe4000001ff00 */
[----:B------:R-:W-:Y:S01]  /*0ff0*/  CS2R R40, SRZ ;  /* 0x0000000000287805 */ /* 0x000fe2000001ff00 */
[----:B------:R-:W-:Y:S01]  /*1000*/  IMAD.MOV.U32 R42, RZ, RZ, RZ ;  /* 0x000000ffff2a7224 */ /* 0x000fe200078e00ff */
[----:B--2---:R-:W-:Y:S02]  /*1010*/  @P0 R2UR UR42, R4 ;  /* 0x00000000042a02ca */ /* 0x004fe400000e0000 */
[----:B------:R-:W-:Y:S02]  /*1020*/  PLOP3.LUT P0, PT, PT, PT, PT, 0x80, 0x0 ;  /* 0x000000000000781c */ /* 0x000fe40003f0f070 */
[----:B---3--:R-:W-:Y:S01]  /*1030*/  @P1 R2UR UR4, R6 ;  /* 0x00000000060412ca */ /* 0x008fe200000e0000 */
[----:B------:R-:W-:-:S14]  /*1040*/  @P1 BRA `(.L_x_12938) ;  /* 0x0000000000341947 */ /* 0x000fdc0003800000 */
        /* <DEDUP_REMOVED lines=13> */
.L_x_12938:
[----:B------:R-:W-:Y:S01]  /*1120*/  UIADD3 UR42, -UR42, UR4, URZ ;  /* 0x000000042a2a7290 */ /* 0x000fe2000fffe13f */
[----:B------:R-:W-:Y:S02]  /*1130*/  CS2R R44, SRZ ;  /* 0x00000000002c7805 */ /* 0x000fe4000001ff00 */
[----:B------:R-:W-:Y:S02]  /*1140*/  MOV R43, RZ ;  /* 0x000000ff002b7202 */ /* 0x000fe40000000f00 */
[----:B------:R-:W-:Y:S01]  /*1150*/  CS2R R46, SRZ ;  /* 0x00000000002e7805 */ /* 0x000fe2000001ff00 */
[----:B------:R-:W-:Y:S01]  /*1160*/  UISETP.GE.AND UP0, UPT, UR42, 0x1, UPT ;  /* 0x000000012a00788c */ /* 0x000fe2000bf06270 */
[----:B------:R-:W-:Y:S01]  /*1170*/  CS2R R48, SRZ ;  /* 0x0000000000307805 */ /* 0x000fe2000001ff00 */
[----:B------:R-:W-:Y:S01]  /*1180*/  UIADD3 UR4, UR42, 0x7f, URZ ;  /* 0x0000007f2a047890 */ /* 0x000fe2000fffe03f */
[----:B------:R-:W-:Y:S02]  /*1190*/  CS2R R50, SRZ ;  /* 0x0000000000327805 */ /* 0x000fe4000001ff00 */
[----:B------:R-:W-:Y:S01]  /*11a0*/  CS2R R52, SRZ ;  /* 0x0000000000347805 */ /* 0x000fe2000001ff00 */
[----:B------:R-:W-:Y:S01]  /*11b0*/  IMAD.MOV.U32 R54, RZ, RZ, RZ ;  /* 0x000000ffff367224 */ /* 0x000fe200078e00ff */
[----:B------:R-:W-:Y:S01]  /*11c0*/  PLOP3.LUT P1, PT, PT, PT, UP0, 0x80, 0x0 ;  /* 0x000000000000781c */ /* 0x000fe20003f2f008 */
[----:B------:R-:W-:Y:S01]  /*11d0*/  USHF.R.S32.HI UR5, URZ, 0x1f, UR4 ;  /* 0x0000001f3f057899 */ /* 0x000fe20008011404 */
[----:B------:R-:W-:-:S03]  /*11e0*/  IMAD.MOV.U32 R56, RZ, RZ, RZ ;  /* 0x000000ffff387224 */ /* 0x000fc600078e00ff */
[----:B------:R-:W-:-:S08]  /*11f0*/  ULEA.HI UR45, UR5, UR4, URZ, 0x7 ;  /* 0x00000004052d7291 */ /* 0x000fd0000f8f383f */
[----:B------:R-:W-:Y:S05]  /*1200*/  @!P1 BRA `(.L_x_12939) ;  /* 0x0000005800109947 */ /* 0x000fea0003800000 */
[----:B------:R-:W0:Y:S01]  /*1210*/  SHFL.IDX PT, R0, R22, RZ, 0x1f ;  /* 0x00001fff16007589 */ /* 0x000e2200000e0000 */
[----:B------:R-:W1:Y:S01]  /*1220*/  S2UR UR43, SR_CgaCtaId ;  /* 0x00000000002b79c3 */ /* 0x000e620000008800 */
[----:B------:R-:W-:Y:S01]  /*1230*/  UMOV UR49, 0x400 ;  /* 0x0000040000317882 */ /* 0x000fe20000000000 */
[----:B------:R-:W-:Y:S01]  /*1240*/  USHF.R.S32.HI UR45, URZ, 0x7, UR45 ;  /* 0x000000073f2d7899 */ /* 0x000fe2000801142d */
[----:B0-----:R-:W-:Y:S01]  /*1250*/  R2UR UR44, R0 ;  /* 0x00000000002c72ca */ /* 0x001fe200000e0000 */
[----:B-1----:R-:W-:-:S12]  /*1260*/  ULEA UR49, UR43, UR49, 0x18 ;  /* 0x000000312b317291 */ /* 0x002fd8000f8ec03f */
[----:B------:R-:W-:Y:S02]  /*1270*/  UIMAD.WIDE UR4, UR44, 0x55555556, URZ ;  /* 0x555555562c0478a5 */ /* 0x000fe4000f8e023f */
[----:B------:R-:W-:Y:S02]  /*1280*/  UIADD3 UR4, UR49, 0x8400, URZ ;  /* 0x0000840031047890 */ /* 0x000fe4000fffe03f */
[----:B------:R-:W-:Y:S02]  /*1290*/  ULEA.HI UR5, UR5, UR5, URZ, 0x1 ;  /* 0x0000000505057291 */ /* 0x000fe4000f8f083f */
[----:B------:R-:W-:Y:S02]  /*12a0*/  ULOP3.LUT UP0, URZ, UR4, 0x3ff, URZ, 0xc0, !UPT ;  /* 0x000003ff043f7892 */ /* 0x000fe4000f80c03f */
[----:B------:R-:W-:-:S04]  /*12b0*/  UIMAD UR5, UR5, -0x3, UR44 ;  /* 0xfffffffd050578a4 */ /* 0x000fc8000f8e022c */
[----:B------:R-:W-:Y:S01]  /*12c0*/  PLOP3.LUT P0, PT, PT, PT, UP0, 0x80, 0x0 ;  /* 0x000000000000781c */ /* 0x000fe20003f0f008 */
[----:B------:R-:W-:-:S04]  /*12d0*/  ULEA UR5, UR5, UR4, 0xd ;  /* 0x0000000405057291 */ /* 0x000fc8000f8e683f */
[----:B------:R-:W-:-:S04]  /*12e0*/  USHF.R.U32.HI UR5, URZ, 0x4, UR5 ;  /* 0x000000043f057899 */ /* 0x000fc80008011605 */
        /* <DEDUP_REMOVED lines=18> */
.L_x_12940:
        /* <DEDUP_REMOVED lines=9> */
.L_x_13056:
[----:B------:R-:W-:Y:S05]  /*14a0*/  @!P0 BRA `(.L_x_12942) ;  /* 0x0000000000048947 */ /* 0x000fea0003800000 */
[----:B------:R-:W-:Y:S01]  /*14b0*/  BPT.TRAP 0x1 ;  /* 0x000000040000795c */ /* 0x000fe20000300000 */
.L_x_12942:
[----:B0-----:R-:W-:Y:S01]  /*14c0*/  IMAD.U32 R0, RZ, RZ, UR36 ;  /* 0x00000024ff007e24 */ /* 0x001fe2000f8e00ff */
[----:B------:R-:W-:-:S04]  /*14d0*/  MOV R3, UR46 ;  /* 0x0000002e00037c02 */ /* 0x000fc80008000f00 */
[----:B------:R-:W-:Y:S02]  /*14e0*/  LEA R0, R0, UR49, 0x3 ;  /* 0x0000003100007c11 */ /* 0x000fe4000f8e18ff */
[----:B------:R-:W-:-:S04]  /*14f0*/  SHF.L.U32 R3, R3, 0x1f, RZ ;  /* 0x0000001f03037819 */ /* 0x000fc800000006ff */
[----:B------:R0:W1:Y:S01]  /*1500*/  SYNCS.PHASECHK.TRANS64.TRYWAIT P1, [R0+URZ+0x16830], R3 ;  /* 0x01683003000075a7 */ /* 0x000062000802017f */
[----:B------:R-:W-:Y:S05]  /*1510*/  @!P0 BRA `(.L_x_12943) ;  /* 0x0000000000048947 */ /* 0x000fea0003800000 */
[----:B------:R-:W-:Y:S01]  /*1520*/  BPT.TRAP 0x1 ;  /* 0x000000040000795c */ /* 0x000fe20000300000 */
.L_x_12943:
[----:B------:R-:W-:Y:S01]  /*1530*/  IMAD.MOV.U32 R119, RZ, RZ, RZ ;  /* 0x000000ffff777224 */ /* 0x000fe200078e00ff */
[----:B-1----:R-:W-:Y:S06]  /*1540*/  @P1 BRA `(.L_x_12944) ;  /* 0x0000000000081947 */ /* 0x002fec0003800000 */
[----:B------:R-:W1:Y:S02]  /*1550*/  SYNCS.PHASECHK.TRANS64.TRYWAIT P1, [R0+URZ+0x16830], R3 ;  /* 0x01683003000075a7 */ /* 0x000e64000802017f */
[----:B-1----:R-:W-:Y:S05]  /*1560*/  @!P1 BRA `(.L_x_12945) ;  /* 0x000000c4007c9947 */ /* 0x002fea0003800000 */
.L_x_12944:
        /* <DEDUP_REMOVED lines=35> */
.L_x_12946:
        /* <DEDUP_REMOVED lines=139> */
[----:B------:R-:W-:Y:S01]  /*2050*/  MOV R98, R119 ;  /* 0x0000007700627202 */ /* 0x000fe20000000f00 */
[--C-:B------:R-:W-:Y:S01]  /*2060*/  IMAD.MOV.U32 R96, RZ, RZ, R119.reuse ;  /* 0x000000ffff607224 */ /* 0x100fe200078e0077 */
[----:B------:R-:W-:Y:S01]  /*2070*/  FMNMX.FTZ R72, R81, R72, !PT ;  /* 0x0000004851487209 */ /* 0x000fe20007810000 */
[----:B------:R-:W-:Y:S01]  /*2080*/  UPRMT UR6, UR43, 0x654, UR6 ;  /* 0x000006542b067896 */ /* 0x000fe20008000006 */
[--C-:B------:R-:W-:Y:S01]  /*2090*/  IMAD.MOV.U32 R94, RZ, RZ, R119.reuse ;  /* 0x000000ffff5e7224 */ /* 0x100fe200078e0077 */
[----:B------:R-:W1:Y:S01]  /*20a0*/  MUFU.TANH R15, R15 ;  /* 0x0000000f000f7308 */ /* 0x000e620000002400 */
[----:B--2---:R-:W-:Y:S01]  /*20b0*/  FSEL R13, R13, -INF , P3 ;  /* 0xff8000000d0d7808 */ /* 0x004fe20001800000 */
[--C-:B------:R-:W-:Y:S01]  /*20c0*/  IMAD.MOV.U32 R92, RZ, RZ, R119.reuse ;  /* 0x000000ffff5c7224 */ /* 0x100fe200078e0077 */
[----:B------:R-:W-:Y:S01]  /*20d0*/  ISETP.GT.AND P3, PT, R62, 0x29, PT ;  /* 0x000000293e00780c */ /* 0x000fe20003f64270 */
[----:B------:R-:W-:Y:S01]  /*20e0*/  IMAD.MOV.U32 R90, RZ, RZ, R119 ;  /* 0x000000ffff5a7224 */ /* 0x000fe200078e0077 */
[----:B------:R-:W-:-:S02]  /*20f0*/  FMNMX.FTZ R20, R13, R20, !PT ;  /* 0x000000140d147209 */ /* 0x000fc40007810000 */
[----:B------:R-:W-:Y:S01]  /*2100*/  SYNCS.ARRIVE.TRANS64.RED.A1T0 RZ, [UR6], RZ ;  /* 0x000000ffffff79a7 */ /* 0x000fe20008100406 */
        /* <DEDUP_REMOVED lines=187> */
[----:B------:R-:W-:Y:S01]  /*2cc0*/  MUFU.EX2 R120, R120 ;  /* 0x0000007800787308 */ /* 0x000fe20000000800 */
[-CC-:B------:R-:W-:Y:S01]  /*2cd0*/  FFMA.FTZ R128, R77, R12.reuse, -R6.reuse ;  /* 0x0000000c4d807223 */ /* 0x180fe20000010806 */
[-CC-:B------:R-:W-:Y:S01]  /*2ce0*/  FFMA.FTZ R75, R91, R12.reuse, -R6.reuse ;  /* 0x0000000c5b4b7223 */ /* 0x180fe20000010806 */
[----:B------:R-:W0:Y:S01]  /*2cf0*/  SHFL.BFLY PT, R31, R20, 0x2, 0x1f ;  /* 0x0c401f00141f7f89 */ /* 0x000e2200000e0000 */
        /* <DEDUP_REMOVED lines=16> */
[--C-:B------:R-:W-:Y:S01]  /*2e00*/  IMAD.MOV.U32 R117, RZ, RZ, R119.reuse ;  /* 0x000000ffff757224 */ /* 0x100fe200078e0077 */
[-C--:B------:R-:W-:Y:S01]  /*2e10*/  MOV R113, R119.reuse ;  /* 0x0000007700717202 */ /* 0x080fe20000000f00 */
[--C-:B------:R-:W-:Y:S01]  /*2e20*/  IMAD.MOV.U32 R115, RZ, RZ, R119.reuse ;  /* 0x000000ffff737224 */ /* 0x100fe200078e0077 */
[----:B------:R-:W-:Y:S01]  /*2e30*/  MOV R88, R119 ;  /* 0x0000007700587202 */ /* 0x000fe20000000f00 */
[----:B------:R-:W3:Y:S01]  /*2e40*/  MUFU.EX2 R124, R124 ;  /* 0x0000007c007c7308 */ /* 0x000ee20000000800 */
[--C-:B------:R-:W-:Y:S01]  /*2e50*/  IMAD.MOV.U32 R111, RZ, RZ, R119.reuse ;  /* 0x000000ffff6f7224 */ /* 0x100fe200078e0077 */
[----:B0-----:R-:W-:Y:S01]  /*2e60*/  FMNMX.FTZ R8, R20, R31, !PT ;  /* 0x0000001f14087209 */ /* 0x001fe20007810000 */
[----:B------:R-:W-:-:S02]  /*2e70*/  IMAD.MOV.U32 R109, RZ, RZ, R119 ;  /* 0x000000ffff6d7224 */ /* 0x000fc400078e0077 */
[----:B------:R-:W-:Y:S02]  /*2e80*/  IMAD.MOV.U32 R107, RZ, RZ, R119 ;  /* 0x000000ffff6b7224 */ /* 0x000fe400078e0077 */
[----:B------:R-:W0:Y:S01]  /*2e90*/  SHFL.BFLY PT, R31, R8, 0x1, 0x1f ;  /* 0x0c201f00081f7f89 */ /* 0x000e2200000e0000 */
[----:B------:R-:W4:Y:S08]  /*2ea0*/  MUFU.EX2 R67, R67 ;  /* 0x0000004300437308 */ /* 0x000f300000000800 */
[----:B------:R-:W5:Y:S08]  /*2eb0*/  MUFU.EX2 R126, R126 ;  /* 0x0000007e007e7308 */ /* 0x000f700000000800 */
[----:B------:R-:W5:Y:S01]  /*2ec0*/  MUFU.EX2 R69, R69 ;  /* 0x0000004500457308 */ /* 0x000f620000000800 */
        /* <DEDUP_REMOVED lines=10> */
[----:B-1----:R-:W-:Y:S01]  /*2f70*/  FADD.FTZ R3, R120, R63 ;  /* 0x0000003f78037221 */ /* 0x002fe20000010000 */
[-CC-:B------:R-:W-:Y:S01]  /*2f80*/  FFMA.FTZ R6, R7, R12.reuse, -R26.reuse ;  /* 0x0000000c07067223 */ /* 0x180fe2000001081a */
[-CC-:B------:R-:W-:Y:S01]  /*2f90*/  FFMA.FTZ R125, R9, R12.reuse, -R26.reuse ;  /* 0x0000000c097d7223 */ /* 0x180fe2000001081a */
[----:B------:R-:W-:Y:S01]  /*2fa0*/  MUFU.EX2 R121, R121 ;  /* 0x0000007900797308 */ /* 0x000fe20000000800 */
[----:B------:R-:W-:Y:S01]  /*2fb0*/  FADD.FTZ R30, R122, R3 ;  /* 0x000000037a1e7221 */ /* 0x000fe20000010000 */
[-CC-:B------:R-:W-:Y:S01]  /*2fc0*/  FFMA.FTZ R8, R13, R12.reuse, -R26.reuse ;  /* 0x0000000c0d087223 */ /* 0x180fe2000001081a */
[-CC-:B------:R-:W-:Y:S01]  /*2fd0*/  FFMA.FTZ R127, R15, R12.reuse, -R26.reuse ;  /* 0x0000000c0f7f7223 */ /* 0x180fe2000001081a */
[-C--:B------:R-:W-:Y:S01]  /*2fe0*/  FFMA.FTZ R10, R21, R12.reuse, -R26 ;  /* 0x0000000c150a7223 */ /* 0x080fe2000001081a */
[----:B--2---:R-:W-:Y:S01]  /*2ff0*/  FADD.FTZ R3, R65, R30 ;  /* 0x0000001e41037221 */ /* 0x004fe20000010000 */
[-CC-:B------:R-:W-:Y:S01]  /*3000*/  FFMA.FTZ R129, R25, R12.reuse, -R26.reuse ;  /* 0x0000000c19817223 */ /* 0x180fe2000001081a */
[-CC-:B------:R-:W-:Y:S01]  /*3010*/  FFMA.FTZ R14, R27, R12.reuse, -R26.reuse ;  /* 0x0000000c1b0e7223 */ /* 0x180fe2000001081a */
[----:B------:R-:W0:Y:S01]  /*3020*/  MUFU.EX2 R4, R4 ;  /* 0x0000000400047308 */ /* 0x000e220000000800 */
[----:B---3--:R-:W-:Y:S01]  /*3030*/  FADD.FTZ R32, R124, R3 ;  /* 0x000000037c207221 */ /* 0x008fe20000010000 */
[-CC-:B------:R-:W-:Y:S01]  /*3040*/  FFMA.FTZ R131, R29, R12.reuse, -R26.reuse ;  /* 0x0000000c1d837223 */ /* 0x180fe2000001081a */
[-CC-:B------:R-:W-:Y:S01]  /*3050*/  FFMA.FTZ R20, R33, R12.reuse, -R26.reuse ;  /* 0x0000000c21147223 */ /* 0x180fe2000001081a */
[-C--:B------:R-:W-:Y:S01]  /*3060*/  FFMA.FTZ R133, R35, R12.reuse, -R26 ;  /* 0x0000000c23857223 */ /* 0x080fe2000001081a */
[----:B----4-:R-:W-:Y:S01]  /*3070*/  FADD.FTZ R3, R67, R32 ;  /* 0x0000002043037221 */ /* 0x010fe20000010000 */
[-CC-:B------:R-:W-:Y:S01]  /*3080*/  FFMA.FTZ R24, R37, R12.reuse, -R26.reuse ;  /* 0x0000000c25187223 */ /* 0x180fe2000001081a */
[-CC-:B------:R-:W-:Y:S01]  /*3090*/  FFMA.FTZ R135, R39, R12.reuse, -R26.reuse ;  /* 0x0000000c27877223 */ /* 0x180fe2000001081a */
[----:B------:R-:W1:Y:S01]  /*30a0*/  MUFU.EX2 R123, R123 ;  /* 0x0000007b007b7308 */ /* 0x000e620000000800 */
[----:B-----5:R-:W-:Y:S01]  /*30b0*/  FADD.FTZ R32, R126, R3 ;  /* 0x000000037e207221 */ /* 0x020fe20000010000 */
        /* <DEDUP_REMOVED lines=160> */
[----:B------:R-:W-:Y:S01]  /*3ac0*/  IMAD.MOV.U32 R105, RZ, RZ, R119 ;  /* 0x000000ffff697224 */ /* 0x000fe200078e0077 */
[----:B-1----:R-:W-:Y:S02]  /*3ad0*/  MOV R93, R119 ;  /* 0x00000077005d7202 */ /* 0x002fe40000000f00 */
        /* <DEDUP_REMOVED lines=26> */
.L_x_12958:
[----:B------:R-:W-:Y:S01]  /*3c80*/  ISETP.NE.AND P2, PT, RZ, UR44, PT ;  /* 0x0000002cff007c0c */ /* 0x000fe2000bf45270 */
[----:B------:R-:W-:-:S04]  /*3c90*/  UISETP.NE.AND UP0, UPT, UR21, 0x1, UPT ;  /* 0x000000011500788c */ /* 0x000fc8000bf05270 */
[----:B------:R-:W-:-:S04]  /*3ca0*/  USEL UR46, URZ, 0x1, UP0 ;  /* 0x000000013f2e7887 */ /* 0x000fc80008000000 */
[----:B------:R-:W-:-:S04]  /*3cb0*/  ULOP3.LUT UR46, UR22, UR46, URZ, 0x3c, !UPT ;  /* 0x0000002e162e7292 */ /* 0x000fc8000f8e3c3f */
[----:B------:R-:W-:Y:S08]  /*3cc0*/  @P2 BRA `(.L_x_12948) ;  /* 0x0000000000442947 */ /* 0x000ff00003800000 */
[----:B------:R-:W-:Y:S05]  /*3cd0*/  @!P0 BRA `(.L_x_12949) ;  /* 0x0000000000048947 */ /* 0x000fea0003800000 */
[----:B------:R-:W-:Y:S01]  /*3ce0*/  BPT.TRAP 0x1 ;  /* 0x000000040000795c */ /* 0x000fe20000300000 */
.L_x_12949:
        /* <DEDUP_REMOVED lines=12> */
.L_x_12950:
[----:B-1----:R-:W-:Y:S05]  /*3db0*/  @P1 BRA `(.L_x_12948) ;  /* 0x0000000000081947 */ /* 0x002fea0003800000 */
[----:B------:R-:W1:Y:S02]  /*3dc0*/  SYNCS.PHASECHK.TRANS64.TRYWAIT P1, [UR6+0x16830], R6 ;  /* 0x01683006ff0075a7 */ /* 0x000e640008020146 */
[----:B-1----:R-:W-:Y:S05]  /*3dd0*/  @!P1 BRA `(.L_x_12951) ;  /* 0x0000009c00749947 */ /* 0x002fea0003800000 */
.L_x_12948:
        /* <DEDUP_REMOVED lines=28> */
.L_x_12953:
[----:B------:R-:W0:Y:S01]  /*3fa0*/  S2UR UR7, SR_CgaCtaId ;  /* 0x00000000000779c3 */ /* 0x000e220000008800 */
[----:B------:R-:W-:Y:S01]  /*3fb0*/  UMOV UR6, 0x400 ;  /* 0x0000040000067882 */ /* 0x000fe20000000000 */
[----:B------:R-:W-:-:S04]  /*3fc0*/  MOV R6, UR22 ;  /* 0x0000001600067c02 */ /* 0x000fc80008000f00 */
[----:B------:R-:W-:Y:S01]  /*3fd0*/  SHF.L.U32 R6, R6, 0x1f, RZ ;  /* 0x0000001f06067819 */ /* 0x000fe200000006ff */
[----:B0-----:R-:W-:-:S04]  /*3fe0*/  ULEA UR6, UR7, UR6, 0x18 ;  /* 0x0000000607067291 */ /* 0x001fc8000f8ec03f */
[----:B------:R-:W-:-:S09]  /*3ff0*/  ULEA UR6, UR21, UR6, 0x3 ;  /* 0x0000000615067291 */ /* 0x000fd2000f8e183f */
[----:B------:R0:W1:Y:S01]  /*4000*/  SYNCS.PHASECHK.TRANS64.TRYWAIT P1, [UR6+0x16850], R6 ;  /* 0x01685006ff0075a7 */ /* 0x0000620008020146 */
[----:B------:R-:W-:Y:S05]  /*4010*/  @!P0 BRA `(.L_x_12954) ;  /* 0x0000000000048947 */ /* 0x000fea0003800000 */
[----:B------:R-:W-:Y:S01]  /*4020*/  BPT.TRAP 0x1 ;  /* 0x000000040000795c */ /* 0x000fe20000300000 */
.L_x_12954:
[----:B-1----:R-:W-:Y:S05]  /*4030*/  @P1 BRA `(.L_x_12952) ;  /* 0x0000000000081947 */ /* 0x002fea0003800000 */
[----:B------:R-:W1:Y:S02]  /*4040*/  SYNCS.PHASECHK.TRANS64.TRYWAIT P1, [UR6+0x16850], R6 ;  /* 0x01685006ff0075a7 */ /* 0x000e640008020146 */
[----:B-1----:R-:W-:Y:S05]  /*4050*/  @!P1 BRA `(.L_x_12955) ;  /* 0x0000009800ec9947 */ /* 0x002fea0003800000 */
.L_x_12952:
[----:B------:R-:W2:Y:S01]  /*4060*/  S2UR UR10, SR_CgaCtaId ;  /* 0x00000000000a79c3 */ /* 0x000ea20000008800 */
[----:B------:R-:W-:Y:S01]  /*4070*/  UMOV UR6, 0x400 ;  /* 0x0000040000067882 */ /* 0x000fe20000000000 */
[----:B------:R-:W-:Y:S01]  /*4080*/  WARPGROUP.ARRIVE ;  /* 0x00000000000079c5 */ /* 0x000fe20000000000 */
[----:B------:R-:W-:-:S05]  /*4090*/  UMOV UR7, 0x40000040 ;  /* 0x4000004000077882 */ /* 0x000fca0000000000 */
[----:B-1----:R-:W1:Y:S01]  /*40a0*/  S2R R7, SR_TID.X ;  /* 0x0000000000077919 */ /* 0x002e620000002100 */
[----:B0-----:R-:W-:Y:S01]  /*40b0*/  VIADD R6, R19, 0x9 ;  /* 0x0000000913067836 */ /* 0x001fe20000000000 */
[----:B--2---:R-:W-:-:S04]  /*40c0*/  ULEA UR14, UR10, UR6, 0x18 ;  /* 0x000000060a0e7291 */ /* 0x004fc8000f8ec03f */
[----:B------:R-:W-:-:S04]  /*40d0*/  UIADD3 UR6, UR14, 0x400, URZ ;  /* 0x000004000e067890 */ /* 0x000fc8000fffe03f */
[----:B------:R-:W-:-:S04]  /*40e0*/  USHF.R.U32.HI UR6, URZ, 0x4, UR6 ;  /* 0x000000043f067899 */ /* 0x000fc80008011606 */
[----:B------:R-:W-:Y:S01]  /*40f0*/  ULOP3.LUT UR6, UR6, 0x3fff, URZ, 0xc0, !UPT ;  /* 0x00003fff06067892 */ /* 0x000fe2000f8ec03f */
[----:B-1----:R-:W-:-:S03]  /*4100*/  ISETP.GE.U32.AND P1, PT, R7, 0x180, PT ;  /* 0x000001800700780c */ /* 0x002fc60003f26070 */
[----:B------:R-:W-:Y:S01]  /*4110*/  ULEA UR11, UR21, UR6, 0xa ;  /* 0x00000006150b7291 */ /* 0x000fe2000f8e503f */
[----:B------:R-:W-:-:S06]  /*4120*/  SEL R6, R6, 0x9, !P1 ;  /* 0x0000000906067807 */ /* 0x000fcc0004800000 */
[----:B------:R-:W-:Y:S02]  /*4130*/  UMOV UR6, UR11 ;  /* 0x0000000b00067c82 */ /* 0x000fe40008000000 */
        /* <DEDUP_REMOVED lines=40> */
.L_x_12956:
        /* <DEDUP_REMOVED lines=225> */
[----:B------:R-:W0:Y:S01]  /*51d0*/  MUFU.EX2 R4, R46 ;  /* 0x0000002e00047308 */ /* 0x000e220000000800 */
[-CC-:B------:R-:W-:Y:S01]  /*51e0*/  FFMA.FTZ R123, R15, R12.reuse, -R14.reuse ;  /* 0x0000000c0f7b7223 */ /* 0x180fe2000001080e */
[-CC-:B------:R-:W-:Y:S01]  /*51f0*/  FFMA.FTZ R20, R21, R12.reuse, -R14.reuse ;  /* 0x0000000c15147223 */ /* 0x180fe2000001080e */
[-CC-:B------:R-:W-:Y:S01]  /*5200*/  FFMA.FTZ R15, R29, R12.reuse, -R14.reuse ;  /* 0x0000000c1d0f7223 */ /* 0x180fe2000001080e */
[-C--:B------:R-:W-:Y:S01]  /*5210*/  FFMA.FTZ R30, R33, R12.reuse, -R14 ;  /* 0x0000000c211e7223 */ /* 0x080fe2000001080e */
[-C--:B------:R-:W-:Y:S01]  /*5220*/  FFMA.FTZ R130, R127, R12.reuse, -R42 ;  /* 0x0000000c7f827223 */ /* 0x080fe2000001082a */
[-C--:B------:R-:W-:Y:S01]  /*5230*/  FFMA.FTZ R127, R121, R12.reuse, -R14 ;  /* 0x0000000c797f7223 */ /* 0x080fe2000001080e */
[-CC-:B------:R-:W-:Y:S01]  /*5240*/  FFMA.FTZ R24, R37, R12.reuse, -R42.reuse ;  /* 0x0000000c25187223 */ /* 0x180fe2000001082a */
[----:B------:R-:W-:Y:S01]  /*5250*/  MUFU.EX2 R0, R0 ;  /* 0x0000000000007308 */ /* 0x000fe20000000800 */
[-C--:B------:R-:W-:Y:S01]  /*5260*/  FFMA.FTZ R25, R32, R12.reuse, -R42 ;  /* 0x0000000c20197223 */ /* 0x080fe2000001082a */
[-C--:B------:R-:W-:Y:S01]  /*5270*/  FFMA.FTZ R32, R39, R12.reuse, -R14 ;  /* 0x0000000c27207223 */ /* 0x080fe2000001080e */
[-C--:B------:R-:W-:Y:S01]  /*5280*/  FFMA.FTZ R6, R129, R12.reuse, -R42 ;  /* 0x0000000c81067223 */ /* 0x080fe2000001082a */
[-C--:B------:R-:W-:Y:S01]  /*5290*/  FFMA.FTZ R129, R125, R12.reuse, -R14 ;  /* 0x0000000c7d817223 */ /* 0x080fe2000001080e */
[-CC-:B------:R-:W-:Y:S01]  /*52a0*/  FFMA.FTZ R10, R41, R12.reuse, -R42.reuse ;  /* 0x0000000c290a7223 */ /* 0x180fe2000001082a */
[-C--:B------:R-:W-:Y:S01]  /*52b0*/  FFMA.FTZ R148, R34, R12.reuse, -R42 ;  /* 0x0000000c22947223 */ /* 0x080fe2000001082a */
[-C--:B------:R-:W-:Y:S01]  /*52c0*/  FFMA.FTZ R34, R43, R12.reuse, -R14 ;  /* 0x0000000c2b227223 */ /* 0x080fe2000001080e */
[----:B------:R-:W1:Y:S01]  /*52d0*/  MUFU.EX2 R9, R9 ;  /* 0x0000000900097308 */ /* 0x000e620000000800 */
[----:B0-----:R-:W-:Y:S01]  /*52e0*/  FFMA.FTZ R3, R4, R3, R7 ;  /* 0x0000000304037223 */ /* 0x001fe20000010007 */
[-C--:B------:R-:W-:Y:S01]  /*52f0*/  FFMA.FTZ R132, R131, R12.reuse, -R42 ;  /* 0x0000000c83847223 */ /* 0x080fe2000001082a */
[-C--:B------:R-:W-:Y:S01]  /*5300*/  FFMA.FTZ R131, R45, R12.reuse, -R14 ;  /* 0x0000000c2d837223 */ /* 0x080fe2000001080e */
[-C--:B------:R-:W-:Y:S01]  /*5310*/  FFMA.FTZ R13, R36, R12.reuse, -R42 ;  /* 0x0000000c240d7223 */ /* 0x080fe2000001082a */
[-CC-:B------:R-:W-:Y:S01]  /*5320*/  FFMA.FTZ R36, R47, R12.reuse, -R14.reuse ;  /* 0x0000000c2f247223 */ /* 0x180fe2000001080e */
[-C--:B------:R-:W-:Y:S01]  /*5330*/  FFMA.FTZ R21, R49, R12.reuse, -R14 ;  /* 0x0000000c31157223 */ /* 0x080fe2000001080e */
[-CC-:B------:R-:W-:Y:S01]  /*5340*/  FFMA.FTZ R133, R133, R12.reuse, -R42.reuse ;  /* 0x0000000c85857223 */ /* 0x180fe2000001082a */
[----:B------:R-:W0:Y:S01]  /*5350*/  MUFU.EX2 R120, R120 ;  /* 0x0000007800787308 */ /* 0x000e220000000800 */
[-C--:B------:R-:W-:Y:S01]  /*5360*/  FFMA.FTZ R150, R38, R12.reuse, -R42 ;  /* 0x0000000c26967223 */ /* 0x080fe2000001082a */
[-C--:B------:R-:W-:Y:S01]  /*5370*/  FFMA.FTZ R38, R51, R12.reuse, -R14 ;  /* 0x0000000c33267223 */ /* 0x080fe2000001080e */
[-C--:B------:R-:W-:Y:S01]  /*5380*/  FFMA.FTZ R134, R135, R12.reuse, -R42 ;  /* 0x0000000c87867223 */ /* 0x080fe2000001082a */
[-C--:B------:R-:W-:Y:S01]  /*5390*/  FFMA.FTZ R29, R53, R12.reuse, -R14 ;  /* 0x0000000c351d7223 */ /* 0x080fe2000001080e */
[-CC-:B------:R-:W-:Y:S01]  /*53a0*/  FFMA.FTZ R142, R151, R12.reuse, -R42.reuse ;  /* 0x0000000c978e7223 */ /* 0x180fe2000001082a */
[-CC-:B------:R-:W-:Y:S01]  /*53b0*/  FFMA.FTZ R135, R137, R12.reuse, -R42.reuse ;  /* 0x0000000c89877223 */ /* 0x180fe2000001082a */
[-C--:B------:R-:W-:Y:S01]  /*53c0*/  FFMA.FTZ R151, R40, R12.reuse, -R42 ;  /* 0x0000000c28977223 */ /* 0x080fe2000001082a */
[----:B------:R-:W2:Y:S01]  /*53d0*/  MUFU.EX2 R8, R8 ;  /* 0x0000000800087308 */ /* 0x000ea20000000800 */
[----:B-1----:R-:W-:Y:S01]  /*53e0*/  FFMA.FTZ R5, R0, R5, R9 ;  /* 0x0000000500057223 */ /* 0x002fe20000010009 */
[-C--:B------:R-:W-:Y:S01]  /*53f0*/  FFMA.FTZ R40, R55, R12.reuse, -R14 ;  /* 0x0000000c37287223 */ /* 0x080fe2000001080e */
[-C--:B------:R-:W-:Y:S01]  /*5400*/  FFMA.FTZ R136, R139, R12.reuse, -R42 ;  /* 0x0000000c8b887223 */ /* 0x080fe2000001082a */
[-C--:B------:R-:W-:Y:S01]  /*5410*/  FFMA.FTZ R33, R57, R12.reuse, -R14 ;  /* 0x0000000c39217223 */ /* 0x080fe2000001080e */
        /* <DEDUP_REMOVED lines=145> */
.L_x_12957:
        /* <DEDUP_REMOVED lines=76> */
.L_x_12947:
[----:B------:R-:W-:Y:S06]  /*61f0*/  BAR.ARV 0x8, 0x200 ;  /* 0x0208000000007b1d */ /* 0x000fec0000002000 */
[----:B------:R-:W-:Y:S05]  /*6200*/  @!P0 BRA `(.L_x_12959) ;  /* 0x0000000000048947 */ /* 0x000fea0003800000 */
[----:B------:R-:W-:Y:S01]  /*6210*/  BPT.TRAP 0x1 ;  /* 0x000000040000795c */ /* 0x000fe20000300000 */
.L_x_12959:
        /* <DEDUP_REMOVED lines=9> */
.L_x_12960:
[----:B-1----:R-:W-:Y:S05]  /*62b0*/  @P1 BRA `(.L_x_12961) ;  /* 0x0000000000081947 */ /* 0x002fea0003800000 */
[----:B------:R-:W1:Y:S02]  /*62c0*/  SYNCS.PHASECHK.TRANS64.TRYWAIT P1, [UR5+0x16850], R0 ;  /* 0x01685000ff0075a7 */ /* 0x000e640008020145 */
[----:B-1----:R-:W-:Y:S05]  /*62d0*/  @!P1 BRA `(.L_x_12962) ;  /* 0x0000007800649947 */ /* 0x002fea0003800000 */
.L_x_12961:
        /* <DEDUP_REMOVED lines=9> */
[----:B------:R-:W-:-:S04]  /*6370*/  ULEA UR4, UR36, UR4, 0xa ;  /* 0x0000000424047291 */ /* 0x000fc8000f8e503f */
[----:B------:R-:W-:-:S03]  /*6380*/  UIADD3 UR6, UR4, 0x80, URZ ;  /* 0x0000008004067890 */ /* 0x000fc6000fffe03f */
[----:B------:R-:W-:Y:S02]  /*6390*/  UMOV UR10, UR4 ;  /* 0x00000004000a7c82 */ /* 0x000fe40008000000 */
[----:B------:R-:W-:Y:S01]  /*63a0*/  HGMMA.64x64x16.F32 R88, R120, gdesc[UR8].tnspB, R88, gsb0 ;  /* 0x40e0000878587df0 */ /* 0x000fe20008000858 */
[----:B------:R-:W-:Y:S01]  /*63b0*/  UMOV UR11, 0x40000040 ;  /* 0x40000040000b7882 */ /* 0x000fe20000000000 */
[----:B------:R-:W-:Y:S01]  /*63c0*/  UMOV UR10, UR6 ;  /* 0x00000006000a7c82 */ /* 0x000fe20008000000 */
[----:B------:R-:W-:Y:S01]  /*63d0*/  UIADD3 UR6, UR4, 0x100, URZ ;  /* 0x0000010004067890 */ /* 0x000fe2000fffe03f */
[----:B0-----:R-:W-:Y:S01]  /*63e0*/  FADD.FTZ R0, R0, R3 ;  /* 0x0000000300007221 */ /* 0x001fe20000010000 */
[----:B------:R-:W-:Y:S02]  /*63f0*/  IMAD.MOV.U32 R3, RZ, RZ, -0x800000 ;  /* 0xff800000ff037424 */ /* 0x000fe400078e00ff */
[----:B-1----:R-:W-:Y:S02]  /*6400*/  FADD.FTZ R4, R4, R5 ;  /* 0x0000000504047221 */ /* 0x002fe40000010000 */
        /* <DEDUP_REMOVED lines=15> */
[----:B------:R-:W-:Y:S02]  /*6500*/  WARPGROUP.DEPBAR.LE gsb0, 0x0 ;  /* 0x00008000000079c5 */ /* 0x000fe40000010000 */
[----:B------:R-:W-:Y:S01]  /*6510*/  WARPGROUP.ARRIVE ;  /* 0x00000000000079c5 */ /* 0x000fe20000000000 */
[----:B-1----:R-:W-:-:S04]  /*6520*/  @P2 FMUL.FTZ R8, R7, 0.69314718246459960938 ;  /* 0x3f31721807082820 */ /* 0x002fc80000410000 */
[----:B------:R-:W-:Y:S01]  /*6530*/  @P2 FFMA.FTZ R0, R13, R31, R8 ;  /* 0x0000001f0d002223 */ /* 0x000fe20000010008 */
        /* <DEDUP_REMOVED lines=37> */
[----:B0-23--:R-:W-:Y:S05]  /*6790*/  @!P0 BRA `(.L_x_12963) ;  /* 0x0000000000048947 */ /* 0x00dfea0003800000 */
[----:B------:R-:W-:Y:S01]  /*67a0*/  BPT.TRAP 0x1 ;  /* 0x000000040000795c */ /* 0x000fe20000300000 */
.L_x_12963:
        /* <DEDUP_REMOVED lines=42> */
.L_x_12939:
        /* <DEDUP_REMOVED lines=18> */
[----:B------:R-:W-:Y:S01]  /*6b70*/  F2FP.F16.F32.PACK_AB R36, R29, R36 ;  /* 0x000000241d24723e */ /* 0x000fe200000000ff */
[----:B------:R-:W-:Y:S01]  /*6b80*/  BAR.SYNC.DEFER_BLOCKING 0x1, 0x180 ;  /* 0x0046000000007b1d */ /* 0x000fe20000010000 */
[----:B------:R-:W-:-:S02]  /*6b90*/  F2FP.F16.F32.PACK_AB R37, R27, R30 ;  /* 0x0000001e1b25723e */ /* 0x000fc400000000ff */
[----:B------:R-:W-:-:S03]  /*6ba0*/  F2FP.F16.F32.PACK_AB R38, R25, R26 ;  /* 0x0000001a1926723e */ /* 0x000fc600000000ff */
[----:B------:R-:W-:Y:S02]  /*6bb0*/  ULDC.64 UR8, c[0x0][0xc00] ;  /* 0x0003000000087ab9 */ /* 0x000fe40000000a00 */
[----:B------:R-:W1:Y:S01]  /*6bc0*/  LDC R29, c[0x0][0xbe8] ;  /* 0x0002fa00ff1d7b82 */ /* 0x000e620000000800 */
[----:B------:R-:W-:Y:S01]  /*6bd0*/  UIMAD.WIDE UR8, UR38, 0x4, UR8 ;  /* 0x00000004260878a5 */ /* 0x000fe2000f8e0208 */
[----:B------:R-:W-:Y:S01]  /*6be0*/  UMOV UR4, URZ ;  /* 0x0000003f00047c82 */ /* 0x000fe20008000000 */
[----:B------:R-:W-:Y:S01]  /*6bf0*/  USHF.R.S32.HI UR18, URZ, 0x1f, UR41 ;  /* 0x0000001f3f127899 */ /* 0x000fe20008011429 */
[----:B------:R-:W-:-:S03]  /*6c00*/  ULDC.64 UR10, c[0x0][0xb90] ;  /* 0x0002e400000a7ab9 */ /* 0x000fc60000000a00 */
[----:B------:R-:W-:Y:S01]  /*6c10*/  IMAD.U32 R25, RZ, RZ, UR9 ;  /* 0x00000009ff197e24 */ /* 0x000fe2000f8e00ff */
[----:B------:R-:W-:Y:S01]  /*6c20*/  ULDC.64 UR14, c[0x0][0xc08] ;  /* 0x00030200000e7ab9 */ /* 0x000fe20000000a00 */
[----:B------:R-:W-:Y:S01]  /*6c30*/  ULDC.64 UR16, c[0x0][0xb98] ;  /* 0x0002e60000107ab9 */ /* 0x000fe20000000a00 */
[----:B------:R-:W-:Y:S02]  /*6c40*/  MOV R20, R28 ;  /* 0x0000001c00147202 */ /* 0x000fe40000000f00 */
[----:B0-----:R-:W-:-:S03]  /*6c50*/  MOV R21, R5 ;  /* 0x0000000500157202 */ /* 0x001fc60000000f00 */
[----:B------:R-:W-:-:S03]  /*6c60*/  IMAD.WIDE R4, R154, 0x2, R20 ;  /* 0x000000029a047825 */ /* 0x000fc600078e0214 */
[C---:B------:R-:W-:Y:S02]  /*6c70*/  IADD3 R11, P2, R4.reuse, 0x20, RZ ;  /* 0x00000020040b7810 */ /* 0x040fe40007f5e0ff */
[C---:B------:R-:W-:Y:S02]  /*6c80*/  IADD3 R9, P1, R4.reuse, 0x40, RZ ;  /* 0x0000004004097810 */ /* 0x040fe40007f3e0ff */
[C---:B------:R-:W-:Y:S02]  /*6c90*/  IADD3 R33, P0, R4.reuse, 0x60, RZ ;  /* 0x0000006004217810 */ /* 0x040fe40007f1e0ff */
        /* <DEDUP_REMOVED lines=9> */
[----:B------:R-:W-:Y:S01]  /*6d30*/  IMAD.X R11, RZ, RZ, R5, P2 ;  /* 0x000000ffff0b7224 */ /* 0x000fe200010e0605 */
[----:B------:R-:W-:-:S02]  /*6d40*/  LOP3.LUT R8, R8, R9, RZ, 0x3c, !PT ;  /* 0x0000000908087212 */ /* 0x000fc400078e3cff */
[----:B------:R-:W-:Y:S01]  /*6d50*/  LOP3.LUT R4, R7, R4, RZ, 0x3c, !PT ;  /* 0x0000000407047212 */ /* 0x000fe200078e3cff */
[----:B------:R-:W-:Y:S01]  /*6d60*/  IMAD.X R7, RZ, RZ, R5, P0 ;  /* 0x000000ffff077224 */ /* 0x000fe200000e0605 */
[----:B------:R-:W-:Y:S02]  /*6d70*/  IADD3.X R9, RZ, R5, RZ, P1, !PT ;  /* 0x00000005ff097210 */ /* 0x000fe40000ffe4ff */
[----:B------:R-:W-:Y:S02]  /*6d80*/  LOP3.LUT R6, R6, R33, RZ, 0x3c, !PT ;  /* 0x0000002106067212 */ /* 0x000fe400078e3cff */
[----:B------:R-:W-:Y:S02]  /*6d90*/  MOV R33, R8 ;  /* 0x0000000800217202 */ /* 0x000fe40000000f00 */
[----:B------:R-:W-:Y:S02]  /*6da0*/  MOV R34, R10 ;  /* 0x0000000a00227202 */ /* 0x000fe40000000f00 */
        /* <DEDUP_REMOVED lines=8> */
[----:B------:R0:W-:Y:S01]  /*6e30*/  STSM.16.M88.4 [R55], R8 ;  /* 0x0000000837007844 */ /* 0x0001e20000000200 */
[----:B------:R-:W-:Y:S02]  /*6e40*/  F2FP.F16.F32.PACK_AB R6, R41, R44 ;  /* 0x0000002c2906723e */ /* 0x000fe400000000ff */
[----:B------:R-:W-:Y:S02]  /*6e50*/  F2FP.F16.F32.PACK_AB R7, R39, R42 ;  /* 0x0000002a2707723e */ /* 0x000fe400000000ff */
[----:B------:R-:W-:Y:S01]  /*6e60*/  F2FP.F16.F32.PACK_AB R39, R119, R24 ;  /* 0x000000187727723e */ /* 0x000fe200000000ff */
[----:B------:R-:W-:Y:S01]  /*6e70*/  IMAD.U32 R24, RZ, RZ, UR8 ;  /* 0x00000008ff187e24 */ /* 0x000fe2000f8e00ff */
[----:B------:R-:W-:Y:S01]  /*6e80*/  PLOP3.LUT P2, PT, PT, PT, UP0, 0x80, 0x0 ;  /* 0x000000000000781c */ /* 0x000fe20003f4f008 */
[----:B------:R2:W-:Y:S04]  /*6e90*/  STSM.16.M88.4 [R34], R4 ;  /* 0x0000000422007844 */ /* 0x0005e80000000200 */
[----:B------:R3:W-:Y:S04]  /*6ea0*/  STSM.16.M88.4 [R33], R12 ;  /* 0x0000000c21007844 */ /* 0x0007e80000000200 */
[----:B------:R4:W-:Y:S01]  /*6eb0*/  STSM.16.M88.4 [R32], R36 ;  /* 0x0000002420007844 */ /* 0x0009e20000000200 */
[----:B------:R-:W-:Y:S06]  /*6ec0*/  BAR.SYNC.DEFER_BLOCKING 0x1, 0x180 ;  /* 0x0046000000007b1d */ /* 0x000fec0000010000 */
[----:B------:R-:W3:Y:S01]  /*6ed0*/  @P2 LDG.E R26, desc[UR50][R24.64] ;  /* 0x00000032181a2981 */ /* 0x000ee2000c1e1900 */
[----:B-1----:R-:W-:Y:S01]  /*6ee0*/  ISETP.NE.AND P1, PT, R29, 0x1, PT ;  /* 0x000000011d00780c */ /* 0x002fe20003f25270 */
[----:B0-----:R-:W-:Y:S01]  /*6ef0*/  IMAD.U32 R10, RZ, RZ, UR40 ;  /* 0x00000028ff0a7e24 */ /* 0x001fe2000f8e00ff */
[----:B------:R-:W-:-:S02]  /*6f00*/  UIMAD UR7, UR18, UR10, URZ ;  /* 0x0000000a120772a4 */ /* 0x000fc4000f8e023f */
[----:B------:R-:W-:Y:S01]  /*6f10*/  USEL UR19, UR39, URZ, !UP0 ;  /* 0x0000003f27137287 */ /* 0x000fe2000c000000 */
[----:B------:R-:W-:Y:S01]  /*6f20*/  IMAD R10, R10, 0xc0, R153 ;  /* 0x000000c00a0a7824 */ /* 0x000fe200078e0299 */
[----:B------:R-:W-:Y:S02]  /*6f30*/  UIMAD UR12, UR41, UR11, UR7 ;  /* 0x0000000b290c72a4 */ /* 0x000fe4000f8e0207 */
[----:B------:R-:W-:Y:S02]  /*6f40*/  UISETP.NE.U32.AND UP1, UPT, UR14, URZ, UPT ;  /* 0x0000003f0e00728c */ /* 0x000fe4000bf25070 */
[----:B--2---:R-:W-:Y:S01]  /*6f50*/  MOV R4, R10 ;  /* 0x0000000a00047202 */ /* 0x004fe20000000f00 */
[----:B------:R-:W-:Y:S02]  /*6f60*/  USEL UR7, UR38, URZ, !UP0 ;  /* 0x0000003f26077287 */ /* 0x000fe4000c000000 */
[----:B------:R-:W0:Y:S01]  /*6f70*/  @P1 LDC R27, c[0x0][0xbec] ;  /* 0x0002fb00ff1b1b82 */ /* 0x000e220000000800 */
[----:B------:R-:W-:-:S06]  /*6f80*/  UISETP.NE.AND.EX UP0, UPT, UR15, URZ, UPT, UP1 ;  /* 0x0000003f0f00728c */ /* 0x000fcc000bf05310 */
[----:B------:R-:W-:Y:S01]  /*6f90*/  PLOP3.LUT P3, PT, PT, PT, UP0, 0x80, 0x0 ;  /* 0x000000000000781c */ /* 0x000fe20003f6f008 */
[----:B------:R-:W1:Y:S01]  /*6fa0*/  @P1 LDC R8, c[0x0][0xbf0] ;  /* 0x0002fc00ff081b82 */ /* 0x000e620000000800 */
[----:B0-----:R-:W-:-:S05]  /*6fb0*/  @P1 IMAD.HI.U32 R5, R10, R27, RZ ;  /* 0x0000001b0a051227 */ /* 0x001fca00078e00ff */
[----:B-1----:R-:W-:-:S05]  /*6fc0*/  @P1 SHF.R.U32.HI R4, RZ, R8, R5 ;  /* 0x00000008ff041219 */ /* 0x002fca0000011605 */
[----:B------:R-:W-:-:S04]  /*6fd0*/  IMAD.MOV R6, RZ, RZ, -R4 ;  /* 0x000000ffff067224 */ /* 0x000fc800078e0a04 */
[----:B------:R-:W-:Y:S01]  /*6fe0*/  IMAD R7, R29, R6, R10 ;  /* 0x000000061d077224 */ /* 0x000fe200078e020a */
[----:B------:R-:W-:-:S04]  /*6ff0*/  SHF.R.S32.HI R6, RZ, 0x1f, R4 ;  /* 0x0000001fff067819 */ /* 0x000fc80000011404 */
[----:B------:R-:W-:Y:S02]  /*7000*/  SHF.R.S32.HI R5, RZ, 0x1f, R7 ;  /* 0x0000001fff057819 */ /* 0x000fe40000011407 */
[----:B---3--:R-:W-:-:S13]  /*7010*/  @P2 R2UR UR4, R26 ;  /* 0x000000001a0422ca */ /* 0x008fda00000e0000 */
[----:B------:R-:W-:Y:S02]  /*7020*/  USHF.R.S32.HI UR9, URZ, 0x1f, UR4 ;  /* 0x0000001f3f097899 */ /* 0x000fe40008011404 */
[----:B------:R-:W-:Y:S02]  /*7030*/  UMOV UR8, UR4 ;  /* 0x0000000400087c82 */ /* 0x000fe40008000000 */
[----:B------:R-:W-:-:S04]  /*7040*/  UIMAD.WIDE.U32 UR10, UR41, UR10, UR8 ;  /* 0x0000000a290a72a5 */ /* 0x000fc8000f8e0008 */
[----:B------:R-:W-:Y:S02]  /*7050*/  UIADD3 UR11, UR11, UR12, URZ ;  /* 0x0000000c0b0b7290 */ /* 0x000fe4000fffe03f */
[----:B------:R-:W-:Y:S02]  /*7060*/  UIMAD UR12, UR19, UR16, URZ ;  /* 0x00000010130c72a4 */ /* 0x000fe4000f8e023f */
[----:B------:R-:W-:Y:S02]  /*7070*/  UIMAD.WIDE.U32 UR10, UR7, UR16, UR10 ;  /* 0x00000010070a72a5 */ /* 0x000fe4000f8e000a */
[----:B------:R-:W-:-:S03]  /*7080*/  UIMAD UR12, UR7, UR17, UR12 ;  /* 0x00000011070c72a4 */ /* 0x000fc6000f8e020c */
[----:B------:R-:W-:Y:S01]  /*7090*/  ULDC.64 UR16, c[0x0][0xb88] ;  /* 0x0002e20000107ab9 */ /* 0x000fe20000000a00 */
[----:B------:R-:W-:Y:S01]  /*70a0*/  IADD3 R4, P0, R4, UR10, RZ ;  /* 0x0000000a04047c10 */ /* 0x000fe2000ff1e0ff */
[----:B------:R-:W-:Y:S01]  /*70b0*/  @UP0 ULEA UR10, UP1, UR38, UR14, 0x2 ;  /* 0x0000000e260a0291 */ /* 0x000fe2000f82103f */
[----:B------:R-:W-:Y:S01]  /*70c0*/  IMAD.U32 R9, RZ, RZ, UR12 ;  /* 0x0000000cff097e24 */ /* 0x000fe2000f8e00ff */
[----:B------:R-:W-:Y:S01]  /*70d0*/  ULDC.64 UR12, c[0x0][0xb50] ;  /* 0x0002d400000c7ab9 */ /* 0x000fe20000000a00 */
[----:B------:R-:W-:Y:S01]  /*70e0*/  IMAD R8, R5, UR16, RZ ;  /* 0x0000001005087c24 */ /* 0x000fe2000f8e02ff */
[----:B------:R-:W-:Y:S02]  /*70f0*/  ULDC UR14, c[0x0][0xa88] ;  /* 0x0002a200000e7ab9 */ /* 0x000fe40000000800 */
[----:B------:R-:W-:Y:S01]  /*7100*/  IADD3.X R5, R6, UR11, R9, P0, !PT ;  /* 0x0000000b06057c10 */ /* 0x000fe200087fe409 */
[----:B------:R-:W-:Y:S01]  /*7110*/  @UP0 ULEA.HI.X UR11, UR38, UR15, UR39, 0x2, UP1 ;  /* 0x0000000f260b0291 */ /* 0x000fe200088f1427 */
[----:B------:R-:W-:Y:S01]  /*7120*/  IMAD.U32 R6, RZ, RZ, UR14 ;  /* 0x0000000eff067e24 */ /* 0x000fe2000f8e00ff */
[----:B------:R-:W-:Y:S01]  /*7130*/  MOV R12, UR10 ;  /* 0x0000000a000c7c02 */ /* 0x000fe20008000f00 */
[----:B------:R-:W-:-:S02]  /*7140*/  IMAD R9, R7, UR17, R8 ;  /* 0x0000001107097c24 */ /* 0x000fc4000f8e0208 */
[----:B------:R-:W-:-:S04]  /*7150*/  IMAD.WIDE.U32 R4, R7, UR16, R4 ;  /* 0x0000001007047c25 */ /* 0x000fc8000f8e0004 */
[----:B------:R-:W-:Y:S01]  /*7160*/  IMAD.U32 R13, RZ, RZ, UR11 ;  /* 0x0000000bff0d7e24 */ /* 0x000fe2000f8e00ff */
[C---:B------:R-:W-:Y:S01]  /*7170*/  LEA R7, P0, R4.reuse, UR12, 0x2 ;  /* 0x0000000c04077c11 */ /* 0x040fe2000f8010ff */
[----:B------:R-:W-:Y:S02]  /*7180*/  IMAD.IADD R5, R5, 0x1, R9 ;  /* 0x0000000105057824 */ /* 0x000fe400078e0209 */
[----:B------:R-:W-:Y:S01]  /*7190*/  IMAD.U32 R8, RZ, RZ, UR40 ;  /* 0x00000028ff087e24 */ /* 0x000fe2000f8e00ff */
[----:B------:R4:W5:Y:S02]  /*71a0*/  @P3 LDG.E R6, desc[UR50][R12.64] ;  /* 0x000000320c063981 */ /* 0x000964000c1e1900 */
[----:B------:R-:W-:Y:S01]  /*71b0*/  LEA.HI.X R10, R4, UR13, R5, 0x2, P0 ;  /* 0x0000000d040a7c11 */ /* 0x000fe200080f1405 */
[----:B------:R-:W-:Y:S06]  /*71c0*/  @P3 BRA `(.L_x_12966) ;  /* 0x0000000000103947 */ /* 0x000fec0003800000 */
[----:B------:R-:W-:Y:S05]  /*71d0*/  @!P2 BRA `(.L_x_12966) ;  /* 0x00000000000ca947 */ /* 0x000fea0003800000 */
[----:B------:R-:W2:Y:S04]  /*71e0*/  LDG.E R5, desc[UR50][R24.64] ;  /* 0x0000003218057981 */ /* 0x000ea8000c1e1900 */
[----:B-----5:R-:W2:Y:S02]  /*71f0*/  LDG.E R6, desc[UR50][R24.64+0x4] ;  /* 0x0000043218067981 */ /* 0x020ea4000c1e1900 */
[----:B--2---:R-:W-:-:S07]  /*7200*/  IMAD.IADD R6, R6, 0x1, -R5 ;  /* 0x0000000106067824 */ /* 0x004fce00078e0a05 */
.L_x_12966:
[----:B------:R-:W-:Y:S01]  /*7210*/  IMAD R5, R17, 0x40, R16 ;  /* 0x0000004011057824 */ /* 0x000fe200078e0210 */
[----:B----4-:R-:W-:Y:S01]  /*7220*/  SHFL.IDX PT, R12, R7, RZ, 0x1c1f ;  /* 0x001c1fff070c7589 */ /* 0x010fe200000e0000 */
[----:B------:R-:W-:Y:S01]  /*7230*/  IMAD R8, R8, 0xc0, R23 ;  /* 0x000000c008087824 */ /* 0x000fe200078e0217 */
[----:B------:R-:W-:Y:S01]  /*7240*/  LOP3.LUT P0, RZ, R18, 0x3, RZ, 0xc0, !PT ;  /* 0x0000000312ff7812 */ /* 0x000fe2000780c0ff */
[----:B------:R-:W-:Y:S01]  /*7250*/  IMAD.WIDE R20, R5, 0x2, R20 ;  /* 0x0000000205147825 */ /* 0x000fe200078e0214 */
[----:B------:R-:W0:Y:S01]  /*7260*/  SHFL.IDX PT, R13, R10, RZ, 0x1c1f ;  /* 0x001c1fff0a0d7589 */ /* 0x000e2200000e0000 */
[----:B------:R-:W-:Y:S01]  /*7270*/  ULDC.64 UR12, c[0x0][0xaa0] ;  /* 0x0002a800000c7ab9 */ /* 0x000fe20000000a00 */
[----:B------:R-:W-:Y:S01]  /*7280*/  IADD3 R4, R8, 0x8, RZ ;  /* 0x0000000808047810 */ /* 0x000fe20007ffe0ff */
[----:B-----5:R-:W-:Y:S01]  /*7290*/  IMAD R33, R6, R29, RZ ;  /* 0x0000001d06217224 */ /* 0x020fe200078e02ff */
[----:B------:R-:W-:Y:S01]  /*72a0*/  SHFL.IDX PT, R14, R7, 0x1, 0x1c1f ;  /* 0x003c1f00070e7f89 */ /* 0x000fe200000e0000 */
[----:B------:R-:W-:-:S02]  /*72b0*/  IADD3 R9, P3, R20, 0x1800, RZ ;  /* 0x0000180014097810 */ /* 0x000fc40007f7e0ff */
[----:B------:R-:W-:Y:S01]  /*72c0*/  IADD3 R25, P4, R20, 0x3000, RZ ;  /* 0x0000300014197810 */ /* 0x000fe20007f9e0ff */
[----:B------:R-:W1:Y:S01]  /*72d0*/  SHFL.IDX PT, R15, R10, 0x1, 0x1c1f ;  /* 0x003c1f000a0f7f89 */ /* 0x000e6200000e0000 */
[-C--:B------:R-:W-:Y:S02]  /*72e0*/  ISETP.GE.OR P2, PT, R8, R33.reuse, P0 ;  /* 0x000000210800720c */ /* 0x080fe40000746670 */
[----:B------:R-:W-:Y:S02]  /*72f0*/  LOP3.LUT R5, R20, 0x380, RZ, 0xc0, !PT ;  /* 0x0000038014057812 */ /* 0x000fe400078ec0ff */
[----:B------:R-:W-:Y:S02]  /*7300*/  LOP3.LUT R8, R9, 0x380, RZ, 0xc0, !PT ;  /* 0x0000038009087812 */ /* 0x000fe400078ec0ff */
[----:B------:R-:W-:Y:S02]  /*7310*/  ISETP.GE.OR P0, PT, R4, R33, P0 ;  /* 0x000000210400720c */ /* 0x000fe40000706670 */
[----:B------:R-:W-:-:S02]  /*7320*/  LOP3.LUT R24, R25, 0x380, RZ, 0xc0, !PT ;  /* 0x0000038019187812 */ /* 0x000fc400078ec0ff */
[----:B------:R-:W-:Y:S02]  /*7330*/  SHF.R.U64 R5, R5, 0x3, RZ ;  /* 0x0000000305057819 */ /* 0x000fe400000012ff */
[----:B------:R-:W-:Y:S02]  /*7340*/  SHF.R.U64 R8, R8, 0x3, RZ ;  /* 0x0000000308087819 */ /* 0x000fe400000012ff */
[----:B------:R-:W-:Y:S01]  /*7350*/  SHF.R.U64 R24, R24, 0x3, RZ ;  /* 0x0000000318187819 */ /* 0x000fe200000012ff */
[----:B0-----:R0:W-:Y:S01]  /*7360*/  @!P2 ST.E desc[UR50][R12.64], R3 ;  /* 0x000000030c00a985 */ /* 0x0011e2000c101932 */
[----:B------:R-:W-:Y:S01]  /*7370*/  LOP3.LUT R4, R5, R20, RZ, 0x3c, !PT ;  /* 0x0000001405047212 */ /* 0x000fe200078e3cff */
[--C-:B------:R-:W-:Y:S01]  /*7380*/  IMAD.MOV.U32 R5, RZ, RZ, R21.reuse ;  /* 0x000000ffff057224 */ /* 0x100fe200078e0015 */
[----:B------:R-:W-:Y:S01]  /*7390*/  LOP3.LUT R8, R8, R9, RZ, 0x3c, !PT ;  /* 0x0000000908087212 */ /* 0x000fe200078e3cff */
[--C-:B------:R-:W-:Y:S01]  /*73a0*/  IMAD.X R9, RZ, RZ, R21.reuse, P3 ;  /* 0x000000ffff097224 */ /* 0x100fe200018e0615 */
[----:B------:R-:W-:Y:S01]  /*73b0*/  LOP3.LUT R24, R24, R25, RZ, 0x3c, !PT ;  /* 0x0000001918187212 */ /* 0x000fe200078e3cff */
[----:B------:R-:W-:Y:S01]  /*73c0*/  IMAD.X R25, RZ, RZ, R21, P4 ;  /* 0x000000ffff197224 */ /* 0x000fe200020e0615 */
[----:B-1----:R1:W-:Y:S04]  /*73d0*/  @!P0 ST.E desc[UR50][R14.64], R0 ;  /* 0x000000000e008985 */ /* 0x0023e8000c101932 */
[----:B------:R-:W2:Y:S04]  /*73e0*/  LD.E.128 R4, desc[UR50][R4.64] ;  /* 0x0000003204047980 */ /* 0x000ea8000c101d00 */
[----:B------:R-:W3:Y:S04]  /*73f0*/  LD.E.128 R8, desc[UR50][R8.64] ;  /* 0x0000003208087980 */ /* 0x000ee8000c101d00 */
[----:B------:R-:W4:Y:S01]  /*7400*/  LD.E.128 R24, desc[UR50][R24.64] ;  /* 0x0000003218187980 */ /* 0x000f22000c101d00 */
[----:B------:R-:W-:-:S04]  /*7410*/  IADD3 R30, P0, R20, 0x4800, RZ ;  /* 0x00004800141e7810 */ /* 0x000fc80007f1e0ff */
[----:B------:R-:W-:Y:S01]  /*7420*/  LOP3.LUT R20, R30, 0x380, RZ, 0xc0, !PT ;  /* 0x000003801e147812 */ /* 0x000fe200078ec0ff */
[----:B0-----:R-:W-:Y:S02]  /*7430*/  IMAD.X R13, RZ, RZ, R21, P0 ;  /* 0x000000ffff0d7224 */ /* 0x001fe400000e0615 */
[----:B------:R-:W0:Y:S01]  /*7440*/  @P1 LDC R21, c[0x0][0xbf0] ;  /* 0x0002fc00ff151b82 */ /* 0x000e220000000800 */
[----:B------:R-:W-:Y:S01]  /*7450*/  SHF.R.U64 R3, R20, 0x3, RZ ;  /* 0x0000000314037819 */ /* 0x000fe200000012ff */
[----:B------:R-:W-:-:S06]  /*7460*/  UIMAD UR10, UR9, UR12, URZ ;  /* 0x0000000c090a72a4 */ /* 0x000fcc000f8e023f */
[----:B------:R-:W0:Y:S01]  /*7470*/  @P1 LDC R20, c[0x0][0xbec] ;  /* 0x0002fb00ff141b82 */ /* 0x000e220000000800 */
[----:B------:R-:W-:Y:S01]  /*7480*/  UIMAD.WIDE.U32 UR8, UR4, UR12, URZ ;  /* 0x0000000c040872a5 */ /* 0x000fe2000f8e003f */
[----:B------:R-:W-:Y:S01]  /*7490*/  MOV R31, UR40 ;  /* 0x00000028001f7c02 */ /* 0x000fe20008000f00 */
[----:B------:R-:W-:Y:S01]  /*74a0*/  UIMAD UR10, UR4, UR13, UR10 ;  /* 0x0000000d040a72a4 */ /* 0x000fe2000f8e020a */
[----:B-1----:R-:W-:Y:S01]  /*74b0*/  IMAD R0, R2, 0x30, R17 ;  /* 0x0000003002007824 */ /* 0x002fe200078e0211 */
[----:B------:R-:W-:Y:S01]  /*74c0*/  LOP3.LUT R12, R3, R30, RZ, 0x3c, !PT ;  /* 0x0000001e030c7212 */ /* 0x000fe200078e3cff */
[----:B------:R-:W-:Y:S01]  /*74d0*/  ULDC.64 UR12, c[0x0][0xae8] ;  /* 0x0002ba00000c7ab9 */ /* 0x000fe20000000a00 */
[----:B------:R-:W-:Y:S02]  /*74e0*/  UIADD3 UR9, UR9, UR10, URZ ;  /* 0x0000000a09097290 */ /* 0x000fe4000fffe03f */
[----:B------:R-:W-:Y:S01]  /*74f0*/  UIMAD UR4, UR18, UR12, URZ ;  /* 0x0000000c120472a4 */ /* 0x000fe2000f8e023f */
[----:B------:R-:W-:Y:S01]  /*7500*/  IMAD R31, R31, 0xc0, R0 ;  /* 0x000000c01f1f7824 */ /* 0x000fe200078e0200 */
[----:B------:R-:W-:Y:S01]  /*7510*/  UIMAD.WIDE.U32 UR8, UR41, UR12, UR8 ;  /* 0x0000000c290872a5 */ /* 0x000fe2000f8e0008 */
[----:B------:R-:W-:Y:S01]  /*7520*/  IMAD.U32 R36, RZ, RZ, UR40 ;  /* 0x00000028ff247e24 */ /* 0x000fe2000f8e00ff */
[----:B------:R-:W-:Y:S01]  /*7530*/  UIMAD UR4, UR41, UR13, UR4 ;  /* 0x0000000d290472a4 */ /* 0x000fe2000f8e0204 */
[----:B------:R-:W5:Y:S01]  /*7540*/  LD.E.128 R12, desc[UR50][R12.64] ;  /* 0x000000320c0c7980 */ /* 0x000f62000c101d00 */
[----:B------:R-:W-:Y:S01]  /*7550*/  ULDC.64 UR10, c[0x0][0xaf0] ;  /* 0x0002bc00000a7ab9 */ /* 0x000fe20000000a00 */
[----:B------:R-:W-:Y:S01]  /*7560*/  IMAD.MOV.U32 R3, RZ, RZ, R31 ;  /* 0x000000ffff037224 */ /* 0x000fe200078e001f */
[----:B------:R-:W-:Y:S01]  /*7570*/  UIADD3 UR9, UR9, UR4, URZ ;  /* 0x0000000409097290 */ /* 0x000fe2000fffe03f */
[----:B------:R-:W-:Y:S01]  /*7580*/  IMAD R36, R36, 0xc0, R17 ;  /* 0x000000c024247824 */ /* 0x000fe200078e0211 */
[----:B------:R-:W-:Y:S01]  /*7590*/  UIMAD UR4, UR19, UR10, URZ ;  /* 0x0000000a130472a4 */ /* 0x000fe2000f8e023f */
[----:B------:R-:W-:Y:S01]  /*75a0*/  @!PT LDS RZ, [RZ] ;  /* 0x00000000fffff984 */ /* 0x000fe20000000800 */
[----:B------:R-:W-:Y:S01]  /*75b0*/  @!PT LDS RZ, [RZ] ;  /* 0x00000000fffff984 */ /* 0x000fe20000000800 */
[----:B------:R-:W-:Y:S01]  /*75c0*/  @!PT LDS RZ, [RZ] ;  /* 0x00000000fffff984 */ /* 0x000fe20000000800 */
[----:B------:R-:W-:Y:S01]  /*75d0*/  @!PT LDS RZ, [RZ] ;  /* 0x00000000fffff984 */ /* 0x000fe20000000800 */
[----:B------:R1:W-:Y:S06]  /*75e0*/  MEMBAR.ALL.CTA ;  /* 0x0000000000007992 */ /* 0x0003ec0000008000 */
[----:B-1----:R-:W1:Y:S01]  /*75f0*/  FENCE.VIEW.ASYNC.S ;  /* 0x00000000000073c6 */ /* 0x002e620000000000 */
[----:B------:R-:W-:Y:S01]  /*7600*/  UIMAD.WIDE.U32 UR8, UR7, UR10, UR8 ;  /* 0x0000000a070872a5 */ /* 0x000fe2000f8e0008 */
[----:B------:R-:W-:Y:S01]  /*7610*/  VIADD R28, R28, 0x16820 ;  /* 0x000168201c1c7836 */ /* 0x000fe20000000000 */
[----:B------:R-:W-:Y:S01]  /*7620*/  UIMAD UR4, UR7, UR11, UR4 ;  /* 0x0000000b070472a4 */ /* 0x000fe2000f8e0204 */
[----:B0-----:R-:W-:-:S02]  /*7630*/  @P1 IMAD.HI.U32 R0, R31, R20, RZ ;  /* 0x000000141f001227 */ /* 0x001fc400078e00ff */
[----:B------:R-:W-:Y:S01]  /*7640*/  ULDC.64 UR10, c[0x0][0xae0] ;  /* 0x0002b800000a7ab9 */ /* 0x000fe20000000a00 */
[----:B------:R-:W-:Y:S01]  /*7650*/  UIADD3 UR4, UR9, UR4, URZ ;  /* 0x0000000409047290 */ /* 0x000fe2000fffe03f */
[----:B------:R-:W-:Y:S01]  /*7660*/  IMAD.U32 R20, RZ, RZ, UR8 ;  /* 0x00000008ff147e24 */ /* 0x000fe2000f8e00ff */
[----:B------:R-:W-:Y:S01]  /*7670*/  @P1 SHF.R.U32.HI R3, RZ, R21, R0 ;  /* 0x00000015ff031219 */ /* 0x000fe20000011600 */
[----:B------:R-:W-:Y:S01]  /*7680*/  IMAD.U32 R21, RZ, RZ, UR9 ;  /* 0x00000009ff157e24 */ /* 0x000fe2000f8e00ff */
[----:B------:R-:W-:Y:S02]  /*7690*/  ULDC.64 UR8, c[0x0][0xad8] ;  /* 0x0002b60000087ab9 */ /* 0x000fe40000000a00 */
[--C-:B------:R-:W-:Y:S01]  /*76a0*/  SHF.R.S32.HI R0, RZ, 0x1f, R3.reuse ;  /* 0x0000001fff007819 */ /* 0x100fe20000011403 */
[----:B------:R-:W-:Y:S01]  /*76b0*/  IMAD.MOV R30, RZ, RZ, -R3 ;  /* 0x000000ffff1e7224 */ /* 0x000fe200078e0a03 */
[----:B------:R-:W-:Y:S01]  /*76c0*/  MOV R21, UR4 ;  /* 0x0000000400157c02 */ /* 0x000fe20008000f00 */
[----:B------:R-:W-:-:S02]  /*76d0*/  ULDC UR4, c[0x0][0xac8] ;  /* 0x0002b20000047ab9 */ /* 0x000fc40000000800 */
[----:B------:R-:W-:Y:S02]  /*76e0*/  IMAD R0, R0, UR10, RZ ;  /* 0x0000000a00007c24 */ /* 0x000fe4000f8e02ff */
[----:B------:R-:W-:Y:S02]  /*76f0*/  IMAD R29, R29, R30, R31 ;  /* 0x0000001e1d1d7224 */ /* 0x000fe400078e021f */
[C---:B------:R-:W-:Y:S02]  /*7700*/  IMAD R31, R3.reuse, UR11, R0 ;  /* 0x0000000b031f7c24 */ /* 0x040fe4000f8e0200 */
[----:B------:R-:W-:Y:S01]  /*7710*/  IMAD.WIDE.U32 R20, R3, UR10, R20 ;  /* 0x0000000a03147c25 */ /* 0x000fe2000f8e0014 */
[----:B------:R-:W-:-:S03]  /*7720*/  SHF.R.S32.HI R0, RZ, 0x1f, R29 ;  /* 0x0000001fff007819 */ /* 0x000fc6000001141d */
[----:B------:R-:W-:Y:S02]  /*7730*/  IMAD.IADD R21, R21, 0x1, R31 ;  /* 0x0000000115157824 */ /* 0x000fe400078e021f */
[----:B------:R-:W-:Y:S02]  /*7740*/  IMAD R0, R0, UR8, RZ ;  /* 0x0000000800007c24 */ /* 0x000fe4000f8e02ff */
[----:B------:R-:W-:-:S04]  /*7750*/  IMAD.WIDE.U32 R20, R29, UR8, R20 ;  /* 0x000000081d147c25 */ /* 0x000fc8000f8e0014 */
[----:B------:R-:W-:Y:S01]  /*7760*/  IMAD R3, R29, UR9, R0 ;  /* 0x000000091d037c24 */ /* 0x000fe2000f8e0200 */
[----:B------:R-:W-:Y:S01]  /*7770*/  ULDC.64 UR8, c[0x0][0xa80] ;  /* 0x0002a00000087ab9 */ /* 0x000fe20000000a00 */
[----:B------:R-:W-:Y:S01]  /*7780*/  VIADD R0, R36, 0x30 ;  /* 0x0000003024007836 */ /* 0x000fe20000000000 */
[----:B------:R-:W-:Y:S01]  /*7790*/  LEA R32, P0, R20, UR8, 0x1 ;  /* 0x0000000814207c11 */ /* 0x000fe2000f8008ff */
[----:B------:R-:W-:-:S04]  /*77a0*/  IMAD.IADD R3, R21, 0x1, R3 ;  /* 0x0000000115037824 */ /* 0x000fc800078e0203 */
[----:B-1----:R-:W0:Y:S01]  /*77b0*/  SHFL.IDX PT, R29, R32, RZ, 0x181f ;  /* 0x00181fff201d7589 */ /* 0x002e2200000e0000 */
[----:B------:R-:W-:Y:S02]  /*77c0*/  LEA.HI.X R34, R20, UR9, R3, 0x1, P0 ;  /* 0x0000000914227c11 */ /* 0x000fe400080f0c03 */
[----:B------:R-:W-:Y:S01]  /*77d0*/  ISETP.GE.AND P0, PT, R16, UR4, PT ;  /* 0x0000000410007c0c */ /* 0x000fe2000bf06270 */
[----:B------:R-:W1:Y:S01]  /*77e0*/  SHFL.IDX PT, R37, R32, 0x1, 0x181f ;  /* 0x00381f0020257f89 */ /* 0x000e6200000e0000 */
[C---:B------:R-:W-:Y:S02]  /*77f0*/  IADD3 R3, R36.reuse, 0x60, RZ ;  /* 0x0000006024037810 */ /* 0x040fe40007ffe0ff */
[-C--:B------:R-:W-:Y:S01]  /*7800*/  ISETP.GE.OR P1, PT, R36, R33.reuse, P0 ;  /* 0x000000212400720c */ /* 0x080fe20000726670 */
[----:B------:R-:W1:Y:S01]  /*7810*/  SHFL.IDX PT, R39, R32, 0x2, 0x181f ;  /* 0x00581f0020277f89 */ /* 0x000e6200000e0000 */
[-C--:B------:R-:W-:Y:S02]  /*7820*/  ISETP.GE.OR P2, PT, R0, R33.reuse, P0 ;  /* 0x000000210000720c */ /* 0x080fe40000746670 */
[----:B------:R-:W-:Y:S01]  /*7830*/  ISETP.GE.OR P3, PT, R3, R33, P0 ;  /* 0x000000210300720c */ /* 0x000fe20000766670 */
[----:B------:R-:W1:Y:S01]  /*7840*/  SHFL.IDX PT, R21, R34, RZ, 0x181f ;  /* 0x00181fff22157589 */ /* 0x000e6200000e0000 */
[----:B------:R-:W-:-:S03]  /*7850*/  PRMT R0, RZ, 0x654, R28 ;  /* 0x00000654ff007816 */ /* 0x000fc6000000001c */
[----:B------:R-:W1:Y:S01]  /*7860*/  SHFL.IDX PT, R31, R34, 0x1, 0x181f ;  /* 0x00381f00221f7f89 */ /* 0x000e6200000e0000 */
[----:B------:R0:W-:Y:S03]  /*7870*/  SYNCS.ARRIVE.TRANS64.RED.A1T0 RZ, [R0+URZ], RZ ;  /* 0x000000ff00ff79a7 */ /* 0x0001e6000810043f */
[----:B------:R-:W1:Y:S01]  /*7880*/  SHFL.IDX PT, R38, R34, 0x2, 0x181f ;  /* 0x00581f0022267f89 */ /* 0x000e6200000e0000 */
[----:B0-----:R-:W-:Y:S01]  /*7890*/  @!P1 LEA R20, P4, R16, R29, 0x1 ;  /* 0x0000001d10149211 */ /* 0x001fe200078808ff */
[----:B------:R-:W-:Y:S02]  /*78a0*/  VIADD R0, R36, 0x90 ;  /* 0x0000009024007836 */ /* 0x000fe40000000000 */
[----:B------:R0:W0:Y:S01]  /*78b0*/  SHFL.IDX PT, R3, R32, 0x3, 0x181f ;  /* 0x00781f0020037f89 */ /* 0x00002200000e0000 */
[----:B-1----:R-:W-:Y:S02]  /*78c0*/  @!P2 LEA R28, P5, R16, R37, 0x1 ;  /* 0x00000025101ca211 */ /* 0x002fe400078a08ff */
[----:B------:R-:W-:Y:S01]  /*78d0*/  ISETP.GE.OR P0, PT, R0, R33, P0 ;  /* 0x000000210000720c */ /* 0x000fe20000706670 */
[----:B------:R-:W1:Y:S01]  /*78e0*/  SHFL.IDX PT, R34, R34, 0x3, 0x181f ;  /* 0x00781f0022227f89 */ /* 0x000e6200000e0000 */
[----:B------:R-:W-:-:S02]  /*78f0*/  @!P3 LEA R30, P6, R16, R39, 0x1 ;  /* 0x00000027101eb211 */ /* 0x000fc400078c08ff */
[C-C-:B------:R-:W-:Y:S02]  /*7900*/  @!P1 LEA.HI.X R21, R16.reuse, R21, R155.reuse, 0x1, P4 ;  /* 0x0000001510159211 */ /* 0x140fe400020f0c9b */
[C-C-:B------:R-:W-:Y:S02]  /*7910*/  @!P2 LEA.HI.X R29, R16.reuse, R31, R155.reuse, 0x1, P5 ;  /* 0x0000001f101da211 */ /* 0x140fe400028f0c9b */
[----:B------:R-:W-:Y:S01]  /*7920*/  @!P3 LEA.HI.X R31, R16, R38, R155, 0x1, P6 ;  /* 0x00000026101fb211 */ /* 0x000fe200030f0c9b */
[----:B--2---:R2:W-:Y:S04]  /*7930*/  @!P1 ST.E.128 desc[UR50][R20.64], R4 ;  /* 0x0000000414009985 */ /* 0x0045e8000c101d32 */
[----:B---3--:R2:W-:Y:S04]  /*7940*/  @!P2 ST.E.128 desc[UR50][R28.64], R8 ;  /* 0x000000081c00a985 */ /* 0x0085e8000c101d32 */
[----:B----4-:R2:W-:Y:S01]  /*7950*/  @!P3 ST.E.128 desc[UR50][R30.64], R24 ;  /* 0x000000181e00b985 */ /* 0x0105e2000c101d32 */
[----:B01----:R-:W-:Y:S05]  /*7960*/  @P0 BRA `(.L_x_12967) ;  /* 0x0000000800780947 */ /* 0x003fea0003800000 */
[----:B--2---:R-:W-:-:S04]  /*7970*/  LEA R4, P0, R16, R3, 0x1 ;  /* 0x0000000310047211 */ /* 0x004fc800078008ff */
[----:B------:R-:W-:-:S05]  /*7980*/  LEA.HI.X R5, R16, R34, R155, 0x1, P0 ;  /* 0x0000002210057211 */ /* 0x000fca00000f0c9b */
[----:B-----5:R0:W-:Y:S01]  /*7990*/  ST.E.128 desc[UR50][R4.64], R12 ;  /* 0x0000000c04007985 */ /* 0x0201e2000c101d32 */
[----:B------:R-:W-:Y:S05]  /*79a0*/  BRA `(.L_x_12967) ;  /* 0x0000000800687947 */ /* 0x000fea0003800000 */
.L_x_12965:
        /* <DEDUP_REMOVED lines=11> */
[----:B------:R-:W-:-:S03]  /*7a60*/  UISETP.NE.U32.AND UP1, UPT, UR8, URZ, UPT ;  /* 0x0000003f0800728c */ /* 0x000fc6000bf25070 */
[----:B------:R-:W2:Y:S01]  /*7a70*/  @P2 LDG.E R3, desc[UR50][R4.64] ;  /* 0x0000003204032981 */ /* 0x000ea2000c1e1900 */
[----:B------:R-:W-:Y:S01]  /*7a80*/  UISETP.NE.AND.EX UP1, UPT, UR9, URZ, UPT, UP1 ;  /* 0x0000003f0900728c */ /* 0x000fe2000bf25310 */
[----:B------:R-:W-:-:S05]  /*7a90*/  MOV R0, UR4 ;  /* 0x0000000400007c02 */ /* 0x000fca0008000f00 */
[----:B------:R-:W-:-:S05]  /*7aa0*/  PLOP3.LUT P3, PT, PT, PT, UP1, 0x80, 0x0 ;  /* 0x000000000000781c */ /* 0x000fca0003f6f018 */
[----:B------:R-:W-:-:S04]  /*7ab0*/  @UP1 ULEA UR8, UP2, UR38, UR8, 0x2 ;  /* 0x0000000826081291 */ /* 0x000fc8000f84103f */
[----:B------:R-:W-:Y:S02]  /*7ac0*/  @UP1 ULEA.HI.X UR9, UR38, UR9, UR39, 0x2, UP2 ;  /* 0x0000000926091291 */ /* 0x000fe400090f1427 */
        /* <DEDUP_REMOVED lines=15> */
.L_x_12968:
        /* <DEDUP_REMOVED lines=8> */
[----:B-1---5:R-:W-:-:S03]  /*7c40*/  IMAD R4, R0, R6, RZ ;  /* 0x0000000600047224 */ /* 0x022fc600078e02ff */
[----:B------:R-:W-:-:S04]  /*7c50*/  IADD3 R5, R3, -0x80, RZ ;  /* 0xffffff8003057810 */ /* 0x000fc80007ffe0ff */
        /* <DEDUP_REMOVED lines=20> */
[----:B------:R-:W-:-:S04]  /*7da0*/  IMAD.U32 R8, RZ, RZ, UR7 ;  /* 0x00000007ff087e24 */ /* 0x000fc8000f8e00ff */
[----:B------:R-:W-:-:S04]  /*7db0*/  IMAD.MOV R3, RZ, RZ, -R4 ;  /* 0x000000ffff037224 */ /* 0x000fc800078e0a04 */
        /* <DEDUP_REMOVED lines=14> */
.L_x_12970:
[----:B------:R-:W-:Y:S05]  /*7ea0*/  BSYNC B1 ;  /* 0x0000000000017941 */ /* 0x000fea0003800000 */
.L_x_12969:
[----:B------:R-:W1:Y:S01]  /*7eb0*/  @P0 LDC R5, c[0x0][0xbf0] ;  /* 0x0002fc00ff050b82 */ /* 0x000e620000000800 */
[----:B------:R-:W-:Y:S01]  /*7ec0*/  ULDC.64 UR12, c[0x0][0xaa0] ;  /* 0x0002a800000c7ab9 */ /* 0x000fe20000000a00 */
[----:B0-----:R-:W-:Y:S01]  /*7ed0*/  IMAD.U32 R6, RZ, RZ, UR40 ;  /* 0x00000028ff067e24 */ /* 0x001fe2000f8e00ff */
[----:B------:R-:W-:Y:S01]  /*7ee0*/  UIMAD UR7, UR10, UR12, URZ ;  /* 0x0000000c0a0772a4 */ /* 0x000fe2000f8e023f */
[----:B------:R-:W-:Y:S01]  /*7ef0*/  IMAD R3, R2, 0x30, R17 ;  /* 0x0000003002037824 */ /* 0x000fe200078e0211 */
[----:B------:R-:W-:Y:S01]  /*7f00*/  UIMAD.WIDE.U32 UR8, UR4, UR12, URZ ;  /* 0x0000000c040872a5 */ /* 0x000fe2000f8e003f */
[----:B-----5:R-:W-:Y:S01]  /*7f10*/  IMAD R25, R0, R11, RZ ;  /* 0x0000000b00197224 */ /* 0x020fe200078e02ff */
        /* <DEDUP_REMOVED lines=20> */
[----:B------:R-:W-:Y:S02]  /*8060*/  IMAD R7, R11, R7, R6 ;  /* 0x000000070b077224 */ /* 0x000fe400078e0206 */
[----:B------:R-:W-:Y:S02]  /*8070*/  IMAD R8, R4, UR10, RZ ;  /* 0x0000000a04087c24 */ /* 0x000fe4000f8e02ff */
[----:B------:R-:W-:Y:S01]  /*8080*/  IMAD.U32 R4, RZ, RZ, UR8 ;  /* 0x00000008ff047e24 */ /* 0x000fe2000f8e00ff */
[----:B------:R-:W-:Y:S01]  /*8090*/  SHF.R.S32.HI R6, RZ, 0x1f, R7 ;  /* 0x0000001fff067819 */ /* 0x000fe20000011407 */
[----:B------:R-:W-:Y:S01]  /*80a0*/  IMAD.U32 R5, RZ, RZ, UR4 ;  /* 0x00000004ff057e24 */ /* 0x000fe2000f8e00ff */
[----:B------:R-:W-:Y:S01]  /*80b0*/  ULDC.64 UR8, c[0x0][0xad8] ;  /* 0x0002b60000087ab9 */ /* 0x000fe20000000a00 */
[C---:B------:R-:W-:Y:S01]  /*80c0*/  IMAD R9, R3.reuse, UR11, R8 ;  /* 0x0000000b03097c24 */ /* 0x040fe2000f8e0208 */
[----:B------:R-:W-:Y:S01]  /*80d0*/  ULDC UR4, c[0x0][0xac8] ;  /* 0x0002b20000047ab9 */ /* 0x000fe20000000800 */
[----:B------:R-:W-:-:S04]  /*80e0*/  IMAD.WIDE.U32 R4, R3, UR10, R4 ;  /* 0x0000000a03047c25 */ /* 0x000fc8000f8e0004 */
[----:B------:R-:W-:Y:S02]  /*80f0*/  IMAD R6, R6, UR8, RZ ;  /* 0x0000000806067c24 */ /* 0x000fe4000f8e02ff */
[----:B------:R-:W-:Y:S02]  /*8100*/  IMAD.IADD R5, R5, 0x1, R9 ;  /* 0x0000000105057824 */ /* 0x000fe400078e0209 */
[C---:B------:R-:W-:Y:S02]  /*8110*/  IMAD R3, R7.reuse, UR9, R6 ;  /* 0x0000000907037c24 */ /* 0x040fe4000f8e0206 */
[----:B------:R-:W-:Y:S01]  /*8120*/  IMAD.WIDE.U32 R4, R7, UR8, R4 ;  /* 0x0000000807047c25 */ /* 0x000fe2000f8e0004 */
[----:B------:R-:W-:-:S03]  /*8130*/  ULDC.64 UR8, c[0x0][0xa80] ;  /* 0x0002a00000087ab9 */ /* 0x000fc60000000a00 */
[----:B------:R-:W-:Y:S01]  /*8140*/  IMAD.IADD R3, R5, 0x1, R3 ;  /* 0x0000000105037824 */ /* 0x000fe200078e0203 */
[----:B------:R-:W-:Y:S01]  /*8150*/  LEA R5, P0, R4, UR8, 0x1 ;  /* 0x0000000804057c11 */ /* 0x000fe2000f8008ff */
[----:B------:R-:W-:-:S03]  /*8160*/  IMAD.U32 R8, RZ, RZ, UR40 ;  /* 0x00000028ff087e24 */ /* 0x000fc6000f8e00ff */
[----:B------:R-:W-:Y:S01]  /*8170*/  LEA.HI.X R10, R4, UR9, R3, 0x1, P0 ;  /* 0x00000009040a7c11 */ /* 0x000fe200080f0c03 */
[----:B------:R-:W0:Y:S01]  /*8180*/  SHFL.IDX PT, R9, R5, RZ, 0x181f ;  /* 0x00181fff05097589 */ /* 0x000e2200000e0000 */
[----:B------:R-:W-:Y:S01]  /*8190*/  IMAD R6, R8, 0xc0, R17 ;  /* 0x000000c008067824 */ /* 0x000fe200078e0211 */
[----:B------:R-:W-:Y:S02]  /*81a0*/  ISETP.GE.AND P0, PT, R16, UR4, PT ;  /* 0x0000000410007c0c */ /* 0x000fe4000bf06270 */
[----:B------:R-:W1:Y:S01]  /*81b0*/  SHFL.IDX PT, R13, R5, 0x1, 0x181f ;  /* 0x00381f00050d7f89 */ /* 0x000e6200000e0000 */
[C---:B------:R-:W-:Y:S01]  /*81c0*/  VIADD R3, R6.reuse, 0x60 ;  /* 0x0000006006037836 */ /* 0x040fe20000000000 */
[C---:B------:R-:W-:Y:S01]  /*81d0*/  IADD3 R0, R6.reuse, 0x30, RZ ;  /* 0x0000003006007810 */ /* 0x040fe20007ffe0ff */
[C---:B------:R-:W-:Y:S01]  /*81e0*/  VIADD R4, R6.reuse, 0x90 ;  /* 0x0000009006047836 */ /* 0x040fe20000000000 */
[----:B------:R-:W2:Y:S01]  /*81f0*/  SHFL.IDX PT, R15, R5, 0x2, 0x181f ;  /* 0x00581f00050f7f89 */ /* 0x000ea200000e0000 */
[----:B------:R-:W-:-:S02]  /*8200*/  ISETP.GE.OR P3, PT, R6, R25, P0 ;  /* 0x000000190600720c */ /* 0x000fc40000766670 */
[-C--:B------:R-:W-:Y:S01]  /*8210*/  ISETP.GE.OR P2, PT, R0, R25.reuse, P0 ;  /* 0x000000190000720c */ /* 0x080fe20000746670 */
[----:B------:R-:W3:Y:S01]  /*8220*/  SHFL.IDX PT, R7, R10, RZ, 0x181f ;  /* 0x00181fff0a077589 */ /* 0x000ee200000e0000 */
[-C--:B------:R-:W-:Y:S02]  /*8230*/  ISETP.GE.OR P1, PT, R3, R25.reuse, P0 ;  /* 0x000000190300720c */ /* 0x080fe40000726670 */
[----:B------:R-:W-:Y:S01]  /*8240*/  ISETP.GE.OR P0, PT, R4, R25, P0 ;  /* 0x000000190400720c */ /* 0x000fe20000706670 */
[----:B------:R3:W4:Y:S04]  /*8250*/  SHFL.IDX PT, R21, R5, 0x3, 0x181f ;  /* 0x00781f0005157f89 */ /* 0x00072800000e0000 */
[----:B------:R-:W4:Y:S04]  /*8260*/  SHFL.IDX PT, R11, R10, 0x1, 0x181f ;  /* 0x00381f000a0b7f89 */ /* 0x000f2800000e0000 */
[----:B------:R-:W4:Y:S01]  /*8270*/  SHFL.IDX PT, R12, R10, 0x2, 0x181f ;  /* 0x00581f000a0c7f89 */ /* 0x000f2200000e0000 */
[----:B0-----:R-:W-:-:S03]  /*8280*/  @!P3 LEA R4, P6, R16, R9, 0x1 ;  /* 0x000000091004b211 */ /* 0x001fc600078c08ff */
[----:B------:R4:W0:Y:S01]  /*8290*/  SHFL.IDX PT, R14, R10, 0x3, 0x181f ;  /* 0x00781f000a0e7f89 */ /* 0x00082200000e0000 */
[C---:B-1----:R-:W-:Y:S02]  /*82a0*/  @!P2 LEA R6, P5, R16.reuse, R13, 0x1 ;  /* 0x0000000d1006a211 */ /* 0x042fe400078a08ff */
[C---:B--2---:R-:W-:Y:S02]  /*82b0*/  @!P1 LEA R8, P4, R16.reuse, R15, 0x1 ;  /* 0x0000000f10089211 */ /* 0x044fe400078808ff */
[C---:B---3--:R-:W-:Y:S02]  /*82c0*/  @!P3 LEA.HI.X R5, R16.reuse, R7, R155, 0x1, P6 ;  /* 0x000000071005b211 */ /* 0x048fe400030f0c9b */
[----:B----4-:R-:W-:-:S03]  /*82d0*/  @!P0 LEA R10, P6, R16, R21, 0x1 ;  /* 0x00000015100a8211 */ /* 0x010fc600078c08ff */
[----:B------:R1:W-:Y:S01]  /*82e0*/  @!P3 ST.E.128 desc[UR50][R4.64], RZ ;  /* 0x000000ff0400b985 */ /* 0x0003e2000c101d32 */
[C-C-:B------:R-:W-:Y:S02]  /*82f0*/  @!P2 LEA.HI.X R7, R16.reuse, R11, R155.reuse, 0x1, P5 ;  /* 0x0000000b1007a211 */ /* 0x140fe400028f0c9b */
[----:B------:R-:W-:-:S03]  /*8300*/  @!P1 LEA.HI.X R9, R16, R12, R155, 0x1, P4 ;  /* 0x0000000c10099211 */ /* 0x000fc600020f0c9b */
[----:B------:R1:W-:Y:S01]  /*8310*/  @!P2 ST.E.128 desc[UR50][R6.64], RZ ;  /* 0x000000ff0600a985 */ /* 0x0003e2000c101d32 */
[----:B0-----:R-:W-:-:S03]  /*8320*/  @!P0 LEA.HI.X R11, R16, R14, R155, 0x1, P6 ;  /* 0x0000000e100b8211 */ /* 0x001fc600030f0c9b */
[----:B------:R1:W-:Y:S04]  /*8330*/  @!P1 ST.E.128 desc[UR50][R8.64], RZ ;  /* 0x000000ff08009985 */ /* 0x0003e8000c101d32 */
[----:B------:R1:W-:Y:S02]  /*8340*/  @!P0 ST.E.128 desc[UR50][R10.64], RZ ;  /* 0x000000ff0a008985 */ /* 0x0003e4000c101d32 */
.L_x_12967:
[----:B------:R-:W-:Y:S05]  /*8350*/  BSYNC B0 ;  /* 0x0000000000007941 */ /* 0x000fea0003800000 */
.L_x_12964:
[----:B------:R-:W-:Y:S02]  /*8360*/  ULDC UR4, c[0x0][0xc3c] ;  /* 0x00030f0000047ab9 */ /* 0x000fe40000000800 */
[----:B------:R-:W-:-:S13]  /*8370*/  ISETP.GE.AND P0, PT, R35, UR4, PT ;  /* 0x0000000423007c0c */ /* 0x000fda000bf06270 */
[----:B------:R-:W-:Y:S05]  /*8380*/  @!P0 BRA `(.L_x_12971) ;  /* 0xffffff8800688947 */ /* 0x000fea000383ffff */
[----:B------:R-:W-:Y:S05]  /*8390*/  EXIT ;  /* 0x000000000000794d */ /* 0x000fea0003800000 */
.L_x_12936:
[----:B------:R-:W-:-:S08]  /*83a0*/  NOP ;  /* 0x0000000000007918 */ /* 0x000fd00000000000 */
[----:B------:R-:W0:-:S00]  /*83b0*/  USETMAXREG.DEALLOC.CTAPOOL 0x20 ;  /* 0x00000020000079c8 */ /* 0x000e0000080e0500 */
[----:B0-----:R-:W2:Y:S01]  /*83c0*/  LDL.LU R2, [R1+0x8] ;  /* 0x0000080001027983 */ /* 0x001ea20000300800 */
[----:B------:R-:W-:-:S06]  /*83d0*/  LOP3.LUT R0, R0, 0x3, RZ, 0xc0, !PT ;  /* 0x0000000300007812 */ /* 0x000fcc00078ec0ff */
[----:B------:R-:W0:Y:S02]  /*83e0*/  SHFL.IDX PT, R0, R0, RZ, 0x1f ;  /* 0x00001fff00007589 */ /* 0x000e2400000e0000 */
[----:B0-----:R-:W-:Y:S01]  /*83f0*/  ISETP.NE.AND P0, PT, R0, RZ, PT ;  /* 0x000000ff0000720c */ /* 0x001fe20003f05270 */
[----:B------:R-:W-:Y:S01]  /*8400*/  IMAD.MOV.U32 R0, RZ, RZ, RZ ;  /* 0x000000ffff007224 */ /* 0x000fe200078e00ff */
[----:B--2---:R-:W-:-:S11]  /*8410*/  LOP3.LUT R2, R2, 0xffffffef, RZ, 0xc0, !PT ;  /* 0xffffffef02027812 */ /* 0x004fd600078ec0ff */
[----:B------:R-:W-:-:S05]  /*8420*/  @P0 LOP3.LUT R2, R2, 0x10, RZ, 0xfc, !PT ;  /* 0x0000001002020812 */ /* 0x000fca00078efcff */
[----:B------:R0:W-:Y:S01]  /*8430*/  STL [R1+0x8], R2 ;  /* 0x0000080201007387 */ /* 0x0001e20000100800 */
[----:B------:R-:W-:Y:S05]  /*8440*/  @!P0 BRA `(.L_x_12972) ;  /* 0x00000000001c8947 */ /* 0x000fea0003800000 */
[----:B-1----:R-:W1:Y:S08]  /*8450*/  S2UR UR5, SR_CgaCtaId ;  /* 0x00000000000579c3 */ /* 0x002e700000008800 */
[----:B------:R-:W-:Y:S06]  /*8460*/  BAR.SYNC.DEFER_BLOCKING 0x5, 0x200 ;  /* 0x0148000000007b1d */ /* 0x000fec0000010000 */
[----:B------:R-:W-:-:S02]  /*8470*/  UMOV UR4, 0x400 ;  /* 0x0000040000047882 */ /* 0x000fc40000000000 */
[----:B-1----:R-:W-:-:S09]  /*8480*/  ULEA UR4, UR5, UR4, 0x18 ;  /* 0x0000000405047291 */ /* 0x002fd2000f8ec03f */
[----:B------:R-:W1:Y:S01]  /*8490*/  LDS.128 R16, [UR4+0x168d0] ;  /* 0x0168d004ff107984 */ /* 0x000e620008000c00 */
[----:B------:R-:W-:Y:S06]  /*84a0*/  BAR.ARV 0x4, 0x200 ;  /* 0x0108000000007b1d */ /* 0x000fec0000002000 */
[----:B------:R-:W-:Y:S05]  /*84b0*/  BRA `(.L_x_12973) ;  /* 0x0000000800007947 */ /* 0x000fea0003800000 */
.L_x_12972:
[----:B0-----:R-:W0:Y:S01]  /*84c0*/  S2R R2, SR_TID.X ;  /* 0x0000000000027919 */ /* 0x001e220000002100 */
        /* <DEDUP_REMOVED lines=39> */
.L_x_12978:
        /* <DEDUP_REMOVED lines=12> */
.L_x_12977:
[----:B------:R-:W-:Y:S05]  /*8800*/  BSYNC B0 ;  /* 0x0000000000007941 */ /* 0x000fea0003800000 */
.L_x_12976:
        /* <DEDUP_REMOVED lines=21> */
.L_x_12974:
        /* <DEDUP_REMOVED lines=15> */
.L_x_12979:
[----:B---3--:R-:W-:Y:S01]  /*8a50*/  IMAD R16, R16, UR5, R9 ;  /* 0x0000000510107c24 */ /* 0x008fe2000f8e0209 */
[----:B0-----:R-:W-:Y:S01]  /*8a60*/  IABS R2, R0 ;  /* 0x0000000000027213 */ /* 0x001fe20000000000 */
[----:B-12---:R-:W-:Y:S02]  /*8a70*/  IMAD.MOV R7, RZ, RZ, -R3 ;  /* 0x000000ffff077224 */ /* 0x006fe400078e0a03 */
[----:B------:R-:W-:Y:S01]  /*8a80*/  VIADD R19, R19, UR4 ;  /* 0x0000000413137c36 */ /* 0x000fe20008000000 */
[----:B------:R-:W-:Y:S01]  /*8a90*/  IADD3 R9, -R16, UR6, RZ ;  /* 0x0000000610097c10 */ /* 0x000fe2000fffe1ff */
        /* <DEDUP_REMOVED lines=23> */
.L_x_12975:
[----:B------:R-:W-:Y:S01]  /*8c10*/  ULDC UR4, c[0x0][0xc3c] ;  /* 0x00030f0000047ab9 */ /* 0x000fe20000000800 */
[----:B------:R-:W-:Y:S02]  /*8c20*/  IMAD.MOV.U32 R17, RZ, RZ, RZ ;  /* 0x000000ffff117224 */ /* 0x000fe400078e00ff */
[----:B------:R-:W-:Y:S02]  /*8c30*/  IMAD.U32 R16, RZ, RZ, UR6 ;  /* 0x00000006ff107e24 */ /* 0x000fe4000f8e00ff */
[----:B------:R-:W-:Y:S02]  /*8c40*/  IMAD.MOV.U32 R18, RZ, RZ, RZ ;  /* 0x000000ffff127224 */ /* 0x000fe400078e00ff */
[----:B------:R-:W-:-:S07]  /*8c50*/  IMAD.U32 R19, RZ, RZ, UR4 ;  /* 0x00000004ff137e24 */ /* 0x000fce000f8e00ff */
.L_x_12980:
[----:B------:R-:W-:-:S13]  /*8c60*/  ISETP.NE.AND P0, PT, R5, RZ, PT ;  /* 0x000000ff0500720c */ /* 0x000fda0003f05270 */
[----:B------:R-:W0:Y:S01]  /*8c70*/  @!P0 S2R R3, SR_CgaCtaId ;  /* 0x0000000000038919 */ /* 0x000e220000008800 */
[----:B------:R-:W-:-:S04]  /*8c80*/  @!P0 MOV R0, 0x400 ;  /* 0x0000040000008802 */ /* 0x000fc80000000f00 */
[----:B0-----:R-:W-:-:S05]  /*8c90*/  @!P0 LEA R0, R3, R0, 0x18 ;  /* 0x0000000003008211 */ /* 0x001fca00078ec0ff */
[----:B------:R0:W-:Y:S01]  /*8ca0*/  @!P0 STS.128 [R0+0x168d0], R16 ;  /* 0x0168d01000008388 */ /* 0x0001e20000000c00 */
[----:B------:R-:W-:Y:S06]  /*8cb0*/  BAR.ARV 0x5, 0x200 ;  /* 0x0148000000007b1d */ /* 0x000fec0000002000 */
.L_x_12973:
[----:B------:R2:W-:Y:S01]  /*8cc0*/  STL [R1+0x38], RZ ;  /* 0x000038ff01007387 */ /* 0x0005e20000100800 */
[----:B------:R-:W-:Y:S01]  /*8cd0*/  ULDC UR4, c[0x0][0xc3c] ;  /* 0x00030f0000047ab9 */ /* 0x000fe20000000800 */
[----:B------:R-:W-:Y:S01]  /*8ce0*/  MOV R27, 0x1 ;  /* 0x00000001001b7802 */ /* 0x000fe20000000f00 */
[----:B------:R-:W-:Y:S01]  /*8cf0*/  IMAD.MOV.U32 R25, RZ, RZ, RZ ;  /* 0x000000ffff197224 */ /* 0x000fe200078e00ff */
[----:B-1----:R-:W-:-:S13]  /*8d00*/  ISETP.GE.AND P0, PT, R19, UR4, PT ;  /* 0x0000000413007c0c */ /* 0x002fda000bf06270 */
        /* <DEDUP_REMOVED lines=11> */
[----:B------:R-:W-:Y:S01]  /*8dc0*/  MOV R22, UR4 ;  /* 0x0000000400167c02 */ /* 0x000fe20008000f00 */
[C---:B-1----:R-:W-:Y:S01]  /*8dd0*/  IMAD.SHL.U32 R28, R3.reuse, 0x8, RZ ;  /* 0x00000008031c7824 */ /* 0x042fe200078e00ff */
[C---:B------:R-:W-:Y:S01]  /*8de0*/  LOP3.LUT R4, R3.reuse, 0x7f, RZ, 0xc0, !PT ;  /* 0x0000007f03047812 */ /* 0x040fe200078ec0ff */
[----:B0-----:R-:W-:-:S03]  /*8df0*/  IMAD.SHL.U32 R2, R3, 0x10, RZ ;  /* 0x0000001003027824 */ /* 0x001fc600078e00ff */
[----:B------:R-:W-:Y:S02]  /*8e00*/  LOP3.LUT R0, R28, 0x1f8, RZ, 0xc0, !PT ;  /* 0x000001f81c007812 */ /* 0x000fe400078ec0ff */
[----:B------:R-:W-:Y:S02]  /*8e10*/  LOP3.LUT R2, R2, 0x70, RZ, 0xc0, !PT ;  /* 0x0000007002027812 */ /* 0x000fe400078ec0ff */
[----:B------:R-:W-:Y:S02]  /*8e20*/  LOP3.LUT R3, R0, 0x38, R3, 0x78, !PT ;  /* 0x0000003800037812 */ /* 0x000fe400078e7803 */
[----:B------:R-:W-:Y:S02]  /*8e30*/  SHF.R.U32.HI R4, RZ, 0x3, R4 ;  /* 0x00000003ff047819 */ /* 0x000fe40000011604 */
[----:B------:R-:W-:Y:S02]  /*8e40*/  LOP3.LUT R0, R3, 0x200, R28, 0xf8, !PT ;  /* 0x0000020003007812 */ /* 0x000fe400078ef81c */
[----:B------:R-:W-:-:S02]  /*8e50*/  LOP3.LUT R28, R28, 0x38, RZ, 0xc0, !PT ;  /* 0x000000381c1c7812 */ /* 0x000fc400078ec0ff */
[----:B------:R-:W-:Y:S01]  /*8e60*/  LOP3.LUT R2, R4, R2, RZ, 0xfc, !PT ;  /* 0x0000000204027212 */ /* 0x000fe200078efcff */
[----:B------:R-:W-:-:S05]  /*8e70*/  IMAD R0, R0, 0x2, R22 ;  /* 0x0000000200007824 */ /* 0x000fca00078e0216 */
[----:B------:R3:W-:Y:S02]  /*8e80*/  STL [R1+0x1c], R0 ;  /* 0x00001c0001007387 */ /* 0x0007e40000100800 */
.L_x_13042:
[----:B0-----:R-:W0:Y:S01]  /*8e90*/  LDC.64 R2, c[0x0][0xc88] ;  /* 0x00032200ff027b82 */ /* 0x001e220000000a00 */
[----:B--23--:R-:W2:Y:S01]  /*8ea0*/  LDL.LU R0, [R1+0x8] ;  /* 0x0000080001007983 */ /* 0x00cea20000300800 */
        /* <DEDUP_REMOVED lines=8> */
[----:B--2---:R-:W-:Y:S02]  /*8f30*/  LOP3.LUT R0, R0, 0xfffffff7, RZ, 0xc0, !PT ;  /* 0xfffffff700007812 */ /* 0x004fe400078ec0ff */
[----:B-1-3--:R-:W-:-:S09]  /*8f40*/  SHF.R.S32.HI R4, RZ, 0x1f, R29 ;  /* 0x0000001fff047819 */ /* 0x00afd2000001141d */
[C---:B------:R-:W-:Y:S01]  /*8f50*/  @P0 LEA R2, P1, R29.reuse, UR4, 0x2 ;  /* 0x000000041d020c11 */ /* 0x040fe2000f8210ff */
[C---:B------:R-:W-:Y:S01]  /*8f60*/  IMAD.SHL.U32 R23, R29.reuse, 0x4, RZ ;  /* 0x000000041d177824 */ /* 0x040fe200078e00ff */
[C-C-:B------:R-:W-:Y:S01]  /*8f70*/  SHF.L.U64.HI R24, R29.reuse, 0x2, R4.reuse ;  /* 0x000000021d187819 */ /* 0x140fe20000010204 */
[----:B------:R0:W-:Y:S01]  /*8f80*/  STL [R1+0x28], R4 ;  /* 0x0000280401007387 */ /* 0x0001e20000100800 */
[----:B------:R-:W-:Y:S01]  /*8f90*/  @P0 LEA.HI.X R3, R29, UR5, R4, 0x2, P1 ;  /* 0x000000051d030c11 */ /* 0x000fe200088f1404 */
[----:B------:R-:W-:-:S04]  /*8fa0*/  ULDC.64 UR4, c[0x0][0xa00] ;  /* 0x0002800000047ab9 */ /* 0x000fc80000000a00 */
[----:B------:R1:W2:Y:S01]  /*8fb0*/  @P0 LDG.E R6, desc[UR50][R2.64] ;  /* 0x0000003202060981 */ /* 0x0002a2000c1e1900 */
[----:B------:R-:W-:-:S04]  /*8fc0*/  ISETP.NE.U32.AND P0, PT, RZ, UR4, PT ;  /* 0x00000004ff007c0c */ /* 0x000fc8000bf05070 */
[----:B------:R-:W-:Y:S02]  /*8fd0*/  ISETP.NE.AND.EX P2, PT, RZ, UR5, PT, P0 ;  /* 0x00000005ff007c0c */ /* 0x000fe4000bf45300 */
[----:B------:R-:W-:Y:S02]  /*8fe0*/  ISETP.NE.U32.AND P0, PT, RZ, UR6, PT ;  /* 0x00000006ff007c0c */ /* 0x000fe4000bf05070 */
[----:B-1----:R-:W-:Y:S02]  /*8ff0*/  IADD3 R2, P1, R23, UR4, RZ ;  /* 0x0000000417027c10 */ /* 0x002fe4000ff3e0ff */
[----:B------:R-:W-:Y:S02]  /*9000*/  ISETP.NE.AND.EX P0, PT, RZ, UR7, PT, P0 ;  /* 0x00000007ff007c0c */ /* 0x000fe4000bf05300 */
[----:B------:R-:W-:Y:S01]  /*9010*/  IADD3.X R3, R24, UR5, RZ, P1, !PT ;  /* 0x0000000518037c10 */ /* 0x000fe20008ffe4ff */
[----:B------:R-:W-:-:S04]  /*9020*/  ULDC.64 UR4, c[0x0][0x418] ;  /* 0x0001060000047ab9 */ /* 0x000fc80000000a00 */
[----:B------:R-:W-:-:S05]  /*9030*/  @P2 LOP3.LUT R0, R0, 0x8, RZ, 0xfc, !PT ;  /* 0x0000000800002812 */ /* 0x000fca00078efcff */
[----:B------:R1:W-:Y:S01]  /*9040*/  STL [R1+0x8], R0 ;  /* 0x0000080001007387 */ /* 0x0003e20000100800 */
[----:B0-----:R-:W-:-:S04]  /*9050*/  @P0 IADD3 R4, P1, R23, UR6, RZ ;  /* 0x0000000617040c10 */ /* 0x001fc8000ff3e0ff */
[----:B------:R-:W-:Y:S02]  /*9060*/  @P0 IADD3.X R5, R24, UR7, RZ, P1, !PT ;  /* 0x0000000718050c10 */ /* 0x000fe40008ffe4ff */
[----:B-1----:R-:W-:-:S03]  /*9070*/  MOV R0, RZ ;  /* 0x000000ff00007202 */ /* 0x002fc60000000f00 */
[----:B------:R-:W3:Y:S04]  /*9080*/  @P0 LDG.E R4, desc[UR50][R4.64] ;  /* 0x0000003204040981 */ /* 0x000ee8000c1e1900 */
[----:B------:R-:W4:Y:S01]  /*9090*/  @P2 LDG.E R0, desc[UR50][R2.64] ;  /* 0x0000003202002981 */ /* 0x000f22000c1e1900 */
[----:B------:R-:W-:-:S03]  /*90a0*/  UISETP.NE.U32.AND UP0, UPT, UR4, URZ, UPT ;  /* 0x0000003f0400728c */ /* 0x000fc6000bf05070 */
[----:B------:R-:W-:Y:S01]  /*90b0*/  ULDC UR4, c[0x0][0x424] ;  /* 0x0001090000047ab9 */ /* 0x000fe20000000800 */
[----:B------:R-:W-:-:S03]  /*90c0*/  UISETP.NE.AND.EX UP0, UPT, UR5, URZ, UPT, UP0 ;  /* 0x0000003f0500728c */ /* 0x000fc6000bf05300 */
[----:B------:R-:W-:Y:S01]  /*90d0*/  ULDC UR5, c[0x0][0x2f0] ;  /* 0x0000bc0000057ab9 */ /* 0x000fe20000000800 */
[----:B------:R-:W-:-:S04]  /*90e0*/  USEL UR4, UR4, 0x1, UP0 ;  /* 0x0000000104047887 */ /* 0x000fc80008000000 */
[----:B------:R-:W-:Y:S01]  /*90f0*/  UIMAD UR4, UR4, UR5, URZ ;  /* 0x00000005040472a4 */ /* 0x000fe2000f8e023f */
[----:B----4-:R0:W-:Y:S04]  /*9100*/  STL [R1+0x20], R0 ;  /* 0x0000200001007387 */ /* 0x0101e80000100800 */
[----:B--2---:R1:W-:Y:S04]  /*9110*/  STL [R1+0x14], R6 ;  /* 0x0000140601007387 */ /* 0x0043e80000100800 */
[----:B---3--:R1:W-:Y:S01]  /*9120*/  @P0 STL [R1+0x2c], R4 ;  /* 0x00002c0401000387 */ /* 0x0083e20000100800 */
[----:B0-----:R-:W-:Y:S01]  /*9130*/  IMAD.U32 R0, RZ, RZ, UR4 ;  /* 0x00000004ff007e24 */ /* 0x001fe2000f8e00ff */
[----:B------:R-:W-:Y:S06]  /*9140*/  @P0 BRA `(.L_x_12982) ;  /* 0x0000000000200947 */ /* 0x000fec0003800000 */
        /* <DEDUP_REMOVED lines=8> */
.L_x_12982:
        /* <DEDUP_REMOVED lines=10> */
.L_x_12983:
        /* <DEDUP_REMOVED lines=8> */
[----:B--2---:R-:W-:-:S07]  /*92f0*/  IADD3 R0, -R0, R5, RZ ;  /* 0x0000000500007210 */ /* 0x004fce0007ffe1ff */
.L_x_12984:
[----:B0-2--5:R-:W-:Y:S01]  /*9300*/  IMAD.IADD R2, R0, 0x1, -R6 ;  /* 0x0000000100027824 */ /* 0x025fe200078e0a06 */
[----:B------:R-:W-:Y:S03]  /*9310*/  BSSY B7, `(.L_x_12985) ;  /* 0x00003a4000077945 */ /* 0x000fe60003800000 */
[C---:B------:R-:W-:Y:S01]  /*9320*/  VIADD R0, R2.reuse, 0x7f ;  /* 0x0000007f02007836 */ /* 0x040fe20000000000 */
[----:B------:R0:W-:Y:S01]  /*9330*/  STL [R1+0x10], R2 ;  /* 0x0000100201007387 */ /* 0x0001e20000100800 */
[----:B------:R-:W-:-:S03]  /*9340*/  ISETP.GT.AND P0, PT, R2, RZ, PT ;  /* 0x000000ff0200720c */ /* 0x000fc60003f04270 */
[----:B------:R-:W-:-:S04]  /*9350*/  SHF.R.S32.HI R3, RZ, 0x1f, R0 ;  /* 0x0000001fff037819 */ /* 0x000fc80000011400 */
[----:B------:R-:W-:-:S05]  /*9360*/  LEA.HI R0, R3, R0, RZ, 0x7 ;  /* 0x0000000003007211 */ /* 0x000fca00078f38ff */
[----:B------:R0:W-:Y:S01]  /*9370*/  STL [R1+0x34], R0 ;  /* 0x0000340001007387 */ /* 0x0001e20000100800 */
[----:B------:R-:W-:Y:S05]  /*9380*/  @P0 BRA `(.L_x_12986) ;  /* 0x0000000000440947 */ /* 0x000fea0003800000 */
[----:B0-----:R-:W0:Y:S02]  /*9390*/  S2R R2, SR_TID.X ;  /* 0x0000000000027919 */ /* 0x001e240000002100 */
        /* <DEDUP_REMOVED lines=16> */
.L_x_12986:
        /* <DEDUP_REMOVED lines=20> */
.L_x_12989:
[----:B------:R-:W-:Y:S05]  /*95e0*/  BSYNC B6 ;  /* 0x0000000000067941 */ /* 0x000fea0003800000 */
.L_x_12988:
        /* <DEDUP_REMOVED lines=20> */
.L_x_12992:
        /* <DEDUP_REMOVED lines=15> */
.L_x_12991:
[----:B------:R-:W-:Y:S05]  /*9820*/  BSYNC B6 ;  /* 0x0000000000067941 */ /* 0x000fea0003800000 */
.L_x_12990:
[----:B------:R0:W2:Y:S01]  /*9830*/  LDL R21, [R1+0x4] ;  /* 0x0000040001157983 */ /* 0x0000a20000100800 */
[----:B------:R-:W-:Y:S01]  /*9840*/  ULDC.64 UR4, c[0x0][0x9f8] ;  /* 0x00027e0000047ab9 */ /* 0x000fe20000000a00 */
[----:B------:R-:W1:Y:S01]  /*9850*/  LDC R7, c[0x0][0x430] ;  /* 0x00010c00ff077b82 */ /* 0x000e620000000800 */
[----:B------:R-:W-:Y:S01]  /*9860*/  ISETP.NE.U32.AND P0, PT, RZ, UR4, PT ;  /* 0x00000004ff007c0c */ /* 0x000fe2000bf05070 */
[----:B------:R-:W3:Y:S03]  /*9870*/  LDL R26, [R1+0x34] ;  /* 0x00003400011a7983 */ /* 0x000ee60000100800 */
[----:B------:R-:W-:Y:S01]  /*9880*/  ISETP.NE.AND.EX P0, PT, RZ, UR5, PT, P0 ;  /* 0x00000005ff007c0c */ /* 0x000fe2000bf05300 */
[----:B------:R-:W4:Y:S04]  /*9890*/  LDL R9, [R1+0x10] ;  /* 0x0000100001097983 */ /* 0x000f280000100800 */
[----:B------:R-:W4:Y:S01]  /*98a0*/  LDL R4, [R1+0x14] ;  /* 0x0000140001047983 */ /* 0x000f220000100800 */
[----:B------:R-:W0:Y:S07]  /*98b0*/  S2R R5, SR_TID.X ;  /* 0x0000000000057919 */ /* 0x000e2e0000002100 */
[----:B------:R-:W-:Y:S01]  /*98c0*/  @P0 IADD3 R2, P1, R23, UR4, RZ ;  /* 0x0000000417020c10 */ /* 0x000fe2000ff3e0ff */
[----:B------:R-:W3:Y:S03]  /*98d0*/  S2R R0, SR_TID.X ;  /* 0x0000000000007919 */ /* 0x000ee60000002100 */
[----:B------:R-:W-:Y:S01]  /*98e0*/  @P0 IADD3.X R3, R24, UR5, RZ, P1, !PT ;  /* 0x0000000518030c10 */ /* 0x000fe20008ffe4ff */
[----:B------:R-:W4:Y:S04]  /*98f0*/  LDL.LU R20, [R1+0x8] ;  /* 0x0000080001147983 */ /* 0x000f280000300800 */
[----:B--2---:R-:W2:Y:S01]  /*9900*/  @P0 LDG.E R21, desc[UR50][R2.64] ;  /* 0x0000003202150981 */ /* 0x004ea2000c1e1900 */
[----:B-1----:R-:W-:Y:S01]  /*9910*/  ISETP.NE.AND P2, PT, R7, 0x1, PT ;  /* 0x000000010700780c */ /* 0x002fe20003f45270 */
[----:B0-----:R-:W-:Y:S01]  /*9920*/  IMAD.SHL.U32 R5, R5, 0x10, RZ ;  /* 0x0000001005057824 */ /* 0x001fe200078e00ff */
[----:B---3--:R-:W-:-:S02]  /*9930*/  LEA.HI.SX32 R26, R26, 0xffffffff, 0x19 ;  /* 0xffffffff1a1a7811 */ /* 0x008fc400078fcaff */
[----:B------:R-:W-:Y:S02]  /*9940*/  LOP3.LUT R0, R0, 0x7f, RZ, 0xc0, !PT ;  /* 0x0000007f00007812 */ /* 0x000fe400078ec0ff */
[----:B------:R-:W-:Y:S01]  /*9950*/  LOP3.LUT R5, R5, 0x70, RZ, 0xc0, !PT ;  /* 0x0000007005057812 */ /* 0x000fe200078ec0ff */
[----:B------:R-:W-:Y:S01]  /*9960*/  IMAD.SHL.U32 R8, R26, 0x80, RZ ;  /* 0x000000801a087824 */ /* 0x000fe200078e00ff */
[----:B------:R-:W-:-:S04]  /*9970*/  SHF.R.U32.HI R0, RZ, 0x3, R0 ;  /* 0x00000003ff007819 */ /* 0x000fc80000011600 */
[----:B------:R-:W-:Y:S01]  /*9980*/  LOP3.LUT R5, R8, R0, R5, 0xfe, !PT ;  /* 0x0000000008057212 */ /* 0x000fe200078efe05 */
[----:B------:R-:W0:Y:S08]  /*9990*/  @P2 LDC R6, c[0x0][0x434] ;  /* 0x00010d00ff062b82 */ /* 0x000e300000000800 */
[----:B------:R-:W1:Y:S01]  /*99a0*/  @P2 LDC R0, c[0x0][0x438] ;  /* 0x00010e00ff002b82 */ /* 0x000e620000000800 */
[----:B--2---:R-:W-:Y:S01]  /*99b0*/  @P0 STL [R1+0x4], R21 ;  /* 0x0000041501000387 */ /* 0x004fe20000100800 */
[C---:B----4-:R-:W-:Y:S01]  /*99c0*/  ISETP.GE.AND P0, PT, R5.reuse, R9, PT ;  /* 0x000000090500720c */ /* 0x050fe20003f06270 */
[----:B------:R-:W-:-:S04]  /*99d0*/  IMAD.IADD R5, R5, 0x1, R4 ;  /* 0x0000000105057824 */ /* 0x000fc800078e0204 */
[----:B0-----:R-:W-:-:S08]  /*99e0*/  @P2 IMAD.HI.U32 R6, R5, R6, RZ ;  /* 0x0000000605062227 */ /* 0x001fd000078e00ff */
[----:B------:R-:W0:Y:S01]  /*99f0*/  @!P0 LDC.64 R2, c[0x0][0x428] ;  /* 0x00010a00ff028b82 */ /* 0x000e220000000a00 */
[----:B------:R-:W-:Y:S02]  /*9a00*/  MOV R4, R5 ;  /* 0x0000000500047202 */ /* 0x000fe40000000f00 */
[----:B-1----:R-:W-:Y:S02]  /*9a10*/  @P2 SHF.R.U32.HI R4, RZ, R0, R6 ;  /* 0x00000000ff042219 */ /* 0x002fe40000011606 */
[----:B------:R-:W-:-:S03]  /*9a20*/  SHF.R.S32.HI R6, RZ, 0x1f, R21 ;  /* 0x0000001fff067819 */ /* 0x000fc60000011415 */
[--C-:B------:R-:W-:Y:S02]  /*9a30*/  IMAD.MOV R0, RZ, RZ, -R4.reuse ;  /* 0x000000ffff007224 */ /* 0x100fe400078e0a04 */
[----:B------:R0:W-:Y:S02]  /*9a40*/  STL [R1+0x18], R6 ;  /* 0x0000180601007387 */ /* 0x0001e40000100800 */
[----:B------:R-:W-:Y:S01]  /*9a50*/  IMAD R0, R7, R0, R5 ;  /* 0x0000000007007224 */ /* 0x000fe200078e0205 */
[--C-:B------:R-:W-:Y:S01]  /*9a60*/  @!P0 SHF.R.S32.HI R5, RZ, 0x1f, R4.reuse ;  /* 0x0000001fff058819 */ /* 0x100fe20000011404 */
[-C--:B0-----:R-:W-:Y:S02]  /*9a70*/  @!P0 IMAD R6, R6, R2.reuse, RZ ;  /* 0x0000000206068224 */ /* 0x081fe400078e02ff */
[----:B------:R-:W-:-:S04]  /*9a80*/  @!P0 IMAD.WIDE.U32 R4, R21, R2, R4 ;  /* 0x0000000215048225 */ /* 0x000fc800078e0004 */
[----:B------:R-:W-:Y:S02]  /*9a90*/  @!P0 IMAD R7, R21, R3, R6 ;  /* 0x0000000315078224 */ /* 0x000fe400078e0206 */
[----:B------:R-:W0:Y:S02]  /*9aa0*/  @!P0 LDC.64 R2, c[0x0][0x418] ;  /* 0x00010600ff028b82 */ /* 0x000e240000000a00 */
[----:B------:R-:W-:Y:S01]  /*9ab0*/  @!P0 IMAD.IADD R7, R5, 0x1, R7 ;  /* 0x0000000105078824 */ /* 0x000fe200078e0207 */
[----:B0-----:R-:W-:Y:S01]  /*9ac0*/  @!P0 LEA R6, P1, R4, R2, 0x2 ;  /* 0x0000000204068211 */ /* 0x001fe200078210ff */
[----:B------:R-:W-:-:S03]  /*9ad0*/  IMAD.MOV.U32 R2, RZ, RZ, RZ ;  /* 0x000000ffff027224 */ /* 0x000fc600078e00ff */
[----:B------:R-:W-:-:S05]  /*9ae0*/  @!P0 LEA.HI.X R7, R4, R3, R7, 0x2, P1 ;  /* 0x0000000304078211 */ /* 0x000fca00008f1407 */
[----:B------:R0:W5:Y:S01]  /*9af0*/  @!P0 LDG.E R2, desc[UR50][R6.64] ;  /* 0x0000003206028981 */ /* 0x000162000c1e1900 */
[----:B------:R-:W-:Y:S01]  /*9b00*/  LOP3.LUT R20, R20, 0xfffffffb, RZ, 0xc0, !PT ;  /* 0xfffffffb14147812 */ /* 0x000fe200078ec0ff */
[----:B------:R-:W-:-:S03]  /*9b10*/  IMAD.U32 R9, RZ, RZ, UR36 ;  /* 0x00000024ff097e24 */ /* 0x000fc6000f8e00ff */
[----:B------:R-:W-:Y:S02]  /*9b20*/  @P2 LOP3.LUT R20, R20, 0x4, RZ, 0xfc, !PT ;  /* 0x0000000414142812 */ /* 0x000fe400078efcff */
[----:B------:R-:W-:Y:S02]  /*9b30*/  ISETP.NE.AND P2, PT, R9, 0x3, PT ;  /* 0x000000030900780c */ /* 0x000fe40003f45270 */
[----:B------:R-:W-:-:S11]  /*9b40*/  LOP3.LUT R20, R20, 0xfffffffd, RZ, 0xc0, !PT ;  /* 0xfffffffd14147812 */ /* 0x000fd600078ec0ff */
[----:B------:R-:W-:-:S05]  /*9b50*/  @P2 LOP3.LUT R20, R20, 0x2, RZ, 0xfc, !PT ;  /* 0x0000000214142812 */ /* 0x000fca00078efcff */
[----:B------:R0:W-:Y:S01]  /*9b60*/  STL [R1+0x8], R20 ;  /* 0x0000081401007387 */ /* 0x0001e20000100800 */
[----:B------:R-:W-:-:S03]  /*9b70*/  UMOV UR4, 0xffffffff ;  /* 0xffffffff00047882 */ /* 0x000fc60000000000 */
[----:B------:R-:W-:Y:S05]  /*9b80*/  BRA.DIV UR4, `(.L_x_12993) ;  /* 0x0000004204507947 */ /* 0x000fea000b800000 */
.L_x_13059:
[----:B------:R-:W-:-:S05]  /*9b90*/  SHF.R.S32.HI R9, RZ, 0x1f, R18 ;  /* 0x0000001fff097819 */ /* 0x000fca0000011412 */
[----:B------:R1:W-:Y:S01]  /*9ba0*/  STL [R1], R9 ;  /* 0x0000000901007387 */ /* 0x0003e20000100800 */
[----:B------:R-:W-:Y:S05]  /*9bb0*/  @!P2 BRA `(.L_x_12994) ;  /* 0x000000000004a947 */ /* 0x000fea0003800000 */
[----:B------:R-:W-:Y:S01]  /*9bc0*/  BPT.TRAP 0x1 ;  /* 0x000000040000795c */ /* 0x000fe20000300000 */
.L_x_12994:
[----:B0-----:R-:W-:Y:S01]  /*9bd0*/  SHF.R.S32.HI R6, RZ, 0x1f, R0 ;  /* 0x0000001fff067819 */ /* 0x001fe20000011400 */
[----:B------:R-:W-:Y:S01]  /*9be0*/  ULDC.64 UR4, c[0x0][0x328] ;  /* 0x0000ca0000047ab9 */ /* 0x000fe20000000a00 */
[----:B-----5:R-:W-:Y:S01]  /*9bf0*/  SHF.R.S32.HI R7, RZ, 0x1f, R2 ;  /* 0x0000001fff077819 */ /* 0x020fe20000011402 */
[----:B------:R-:W-:Y:S01]  /*9c00*/  IMAD.WIDE.U32 R4, R0, UR4, RZ ;  /* 0x0000000400047c25 */ /* 0x000fe2000f8e00ff */
[----:B------:R-:W-:Y:S03]  /*9c10*/  BSSY B0, `(.L_x_12995) ;  /* 0x0000015000007945 */ /* 0x000fe60003800000 */
[----:B------:R-:W-:-:S04]  /*9c20*/  IMAD R3, R6, UR4, RZ ;  /* 0x0000000406037c24 */ /* 0x000fc8000f8e02ff */
        /* <DEDUP_REMOVED lines=19> */
.L_x_13060:
[----:B------:R-:W-:Y:S05]  /*9d60*/  BSYNC B0 ;  /* 0x0000000000007941 */ /* 0x000fea0003800000 */
.L_x_12995:
[----:B------:R-:W2:Y:S01]  /*9d70*/  LDL R12, [R1] ;  /* 0x00000000010c7983 */ /* 0x000ea20000100800 */
[----:B------:R-:W-:-:S03]  /*9d80*/  ULDC.64 UR4, c[0x0][0x300] ;  /* 0x0000c00000047ab9 */ /* 0x000fc60000000a00 */
[----:B------:R-:W3:Y:S04]  /*9d90*/  LDL R11, [R1+0x10] ;  /* 0x00001000010b7983 */ /* 0x000ee80000100800 */
[----:B-1----:R-:W4:Y:S01]  /*9da0*/  LDL.LU R9, [R1+0x8] ;  /* 0x0000080001097983 */ /* 0x002f220000300800 */
[----:B------:R-:W-:Y:S02]  /*9db0*/  IMAD R6, R6, UR4, RZ ;  /* 0x0000000406067c24 */ /* 0x000fe4000f8e02ff */
[C---:B0-----:R-:W-:Y:S01]  /*9dc0*/  IMAD.WIDE.U32 R4, R0.reuse, UR4, RZ ;  /* 0x0000000400047c25 */ /* 0x041fe2000f8e00ff */
[----:B------:R-:W0:Y:S03]  /*9dd0*/  S2R R10, SR_TID.X ;  /* 0x00000000000a7919 */ /* 0x000e260000002100 */
[----:B------:R-:W-:Y:S01]  /*9de0*/  IMAD R6, R0, UR5, R6 ;  /* 0x0000000500067c24 */ /* 0x000fe2000f8e0206 */
[----:B------:R-:W-:-:S02]  /*9df0*/  ULDC.64 UR4, c[0x0][0x310] ;  /* 0x0000c40000047ab9 */ /* 0x000fc40000000a00 */
[----:B------:R-:W-:Y:S02]  /*9e00*/  IMAD R7, R7, UR4, RZ ;  /* 0x0000000407077c24 */ /* 0x000fe4000f8e02ff */
[----:B------:R-:W-:Y:S02]  /*9e10*/  IMAD.IADD R5, R5, 0x1, R6 ;  /* 0x0000000105057824 */ /* 0x000fe400078e0206 */
[C---:B------:R-:W-:Y:S02]  /*9e20*/  IMAD R7, R2.reuse, UR5, R7 ;  /* 0x0000000502077c24 */ /* 0x040fe4000f8e0207 */
[----:B------:R-:W-:Y:S01]  /*9e30*/  IMAD.WIDE.U32 R4, R2, UR4, R4 ;  /* 0x0000000402047c25 */ /* 0x000fe2000f8e0004 */
[----:B------:R-:W-:-:S04]  /*9e40*/  ULDC.64 UR4, c[0x0][0x308] ;  /* 0x0000c20000047ab9 */ /* 0x000fc80000000a00 */
[----:B------:R-:W-:-:S03]  /*9e50*/  IADD3 R5, R5, R7, RZ ;  /* 0x0000000705057210 */ /* 0x000fc60007ffe0ff */
[----:B------:R-:W-:Y:S01]  /*9e60*/  IMAD.WIDE.U32 R4, R18, UR4, R4 ;  /* 0x0000000412047c25 */ /* 0x000fe2000f8e0004 */
[----:B0-----:R-:W-:-:S04]  /*9e70*/  LOP3.LUT R10, R10, 0x7f, RZ, 0xc0, !PT ;  /* 0x0000007f0a0a7812 */ /* 0x001fc800078ec0ff */
[----:B------:R-:W-:Y:S01]  /*9e80*/  SHF.R.U32.HI R10, RZ, 0x3, R10 ;  /* 0x00000003ff0a7819 */ /* 0x000fe2000001160a */
[----:B--2---:R-:W-:Y:S02]  /*9e90*/  IMAD R0, R12, UR4, RZ ;  /* 0x000000040c007c24 */ /* 0x004fe4000f8e02ff */
[----:B------:R-:W0:Y:S02]  /*9ea0*/  S2R R12, SR_TID.X ;  /* 0x00000000000c7919 */ /* 0x000e240000002100 */
[----:B------:R-:W-:Y:S01]  /*9eb0*/  IMAD R0, R18, UR5, R0 ;  /* 0x0000000512007c24 */ /* 0x000fe2000f8e0200 */
[----:B------:R-:W-:-:S03]  /*9ec0*/  ULDC.64 UR4, c[0x0][0x2e8] ;  /* 0x0000ba0000047ab9 */ /* 0x000fc60000000a00 */
[----:B------:R-:W-:Y:S01]  /*9ed0*/  IMAD.IADD R2, R5, 0x1, R0 ;  /* 0x0000000105027824 */ /* 0x000fe200078e0200 */
[----:B------:R-:W-:Y:S01]  /*9ee0*/  LEA R0, P0, R4, UR4, 0x1 ;  /* 0x0000000404007c11 */ /* 0x000fe2000f8008ff */
[----:B------:R-:W-:Y:S01]  /*9ef0*/  ULDC UR4, c[0x0][0x2f4] ;  /* 0x0000bd0000047ab9 */ /* 0x000fe20000000800 */
[----:B----4-:R-:W-:Y:S02]  /*9f00*/  LOP3.LUT R9, R9, 0xfffffffe, RZ, 0xc0, !PT ;  /* 0xfffffffe09097812 */ /* 0x010fe400078ec0ff */
[----:B------:R-:W-:Y:S01]  /*9f10*/  ISETP.GE.AND P2, PT, R28, UR4, PT ;  /* 0x000000041c007c0c */ /* 0x000fe2000bf46270 */
[----:B------:R-:W-:Y:S01]  /*9f20*/  UMOV UR4, 0xffffffff ;  /* 0xffffffff00047882 */ /* 0x000fe20000000000 */
[----:B------:R-:W-:Y:S02]  /*9f30*/  LEA.HI.X R2, R4, UR5, R2, 0x1, P0 ;  /* 0x0000000504027c11 */ /* 0x000fe400080f0c02 */
[----:B---3--:R-:W-:-:S04]  /*9f40*/  IADD3 R4, -R10, R11, -R8 ;  /* 0x0000000b0a047210 */ /* 0x008fc80007ffe908 */
[----:B------:R-:W-:-:S05]  /*9f50*/  ISETP.GE.AND P0, PT, R4, 0x1, PT ;  /* 0x000000010400780c */ /* 0x000fca0003f06270 */
[----:B------:R-:W-:-:S05]  /*9f60*/  @P2 LOP3.LUT R9, R9, 0x1, RZ, 0xfc, !PT ;  /* 0x0000000109092812 */ /* 0x000fca00078efcff */
[----:B------:R1:W-:Y:S01]  /*9f70*/  STL [R1+0x8], R9 ;  /* 0x0000080901007387 */ /* 0x0003e20000100800 */
[C---:B0-----:R-:W-:Y:S02]  /*9f80*/  IMAD.SHL.U32 R10, R12.reuse, 0x8, RZ ;  /* 0x000000080c0a7824 */ /* 0x041fe400078e00ff */
[----:B------:R-:W-:-:S03]  /*9f90*/  IMAD.SHL.U32 R11, R12, 0x8, RZ ;  /* 0x000000080c0b7824 */ /* 0x000fc600078e00ff */
[----:B------:R-:W-:-:S04]  /*9fa0*/  LOP3.LUT R10, R10, 0x1f8, RZ, 0xc0, !PT ;  /* 0x000001f80a0a7812 */ /* 0x000fc800078ec0ff */
[----:B------:R-:W-:-:S04]  /*9fb0*/  LOP3.LUT R10, R10, 0x38, R12, 0x78, !PT ;  /* 0x000000380a0a7812 */ /* 0x000fc800078e780c */
[----:B------:R-:W-:-:S05]  /*9fc0*/  LOP3.LUT R10, R10, 0x200, R11, 0xf8, !PT ;  /* 0x000002000a0a7812 */ /* 0x000fca00078ef80b */
[----:B------:R-:W-:Y:S01]  /*9fd0*/  IMAD R5, R25, 0x2000, R10 ;  /* 0x0000200019057824 */ /* 0x000fe200078e020a */
[----:B-1----:R-:W-:Y:S06]  /*9fe0*/  BRA.DIV UR4, `(.L_x_12997) ;  /* 0x0000003e04807947 */ /* 0x002fec000b800000 */
        /* <DEDUP_REMOVED lines=71> */
[----:B--23--:R0:W-:Y:S02]  /*a460*/  @P1 LDGSTS.E.BYPASS.LTC128B.128 [R8+0x11400], desc[UR50][R6.64], !P2 ;  /* 0x1140000006081fae */ /* 0x00c1e4000d101d72 */
.L_x_13078:
[----:B------:R-:W-:-:S13]  /*a470*/  ISETP.GE.AND P0, PT, R4, 0x71, PT ;  /* 0x000000710400780c */ /* 0x000fda0003f06270 */
[----:B0-----:R-:W-:Y:S02]  /*a480*/  @P0 LEA R6, P1, R28, R0, 0x1 ;  /* 0x000000001c060211 */ /* 0x001fe400078208ff */
[----:B------:R-:W-:-:S03]  /*a490*/  @P0 LEA R5, R5, R22, 0x1 ;  /* 0x0000001605050211 */ /* 0x000fc600078e08ff */
[----:B------:R-:W-:-:S05]  /*a4a0*/  @P0 IMAD.X R7, RZ, RZ, R2, P1 ;  /* 0x000000ffff070224 */ /* 0x000fca00008e0602 */
[----:B------:R-:W-:Y:S01]  /*a4b0*/  @!PT LDS RZ, [RZ] ;  /* 0x00000000fffff984 */ /* 0x000fe20000000800 */
[----:B------:R-:W-:Y:S01]  /*a4c0*/  @!PT LDS RZ, [RZ] ;  /* 0x00000000fffff984 */ /* 0x000fe20000000800 */
[----:B------:R-:W-:Y:S01]  /*a4d0*/  @!PT LDS RZ, [RZ] ;  /* 0x00000000fffff984 */ /* 0x000fe20000000800 */
[----:B------:R0:W-:Y:S01]  /*a4e0*/  @P0 LDGSTS.E.BYPASS.LTC128B.128 [R5+0x11c00], desc[UR50][R6.64], !P2 ;  /* 0x11c0000006050fae */ /* 0x0001e2000d101d72 */
[----:B------:R-:W-:Y:S01]  /*a4f0*/  PLOP3.LUT P0, PT, PT, PT, PT, 0x80, 0x0 ;  /* 0x000000000000781c */ /* 0x000fe20003f0f070 */
[----:B------:R-:W-:-:S12]  /*a500*/  NOP ;  /* 0x0000000000007918 */ /* 0x000fd80000000000 */
.L_x_12998:
        /* <DEDUP_REMOVED lines=11> */
.L_x_12999:
[----:B------:R1:W5:Y:S01]  /*a5c0*/  LDL R0, [R1+0x8] ;  /* 0x0000080001007983 */ /* 0x0003620000100800 */
[----:B------:R1:W-:Y:S03]  /*a5d0*/  SYNCS.ARRIVE.TRANS64.A1T0 RZ, [R3+URZ+0x16830], RZ ;  /* 0x016830ff03ff79a7 */ /* 0x0003e6000810003f */
[----:B0-----:R1:W5:Y:S04]  /*a5e0*/  LDL.LU R5, [R1+0x20] ;  /* 0x0000200001057983 */ /* 0x0013680000300800 */
[----:B------:R1:W5:Y:S02]  /*a5f0*/  LDL.LU R4, [R1+0x28] ;  /* 0x0000280001047983 */ /* 0x0003640000300800 */
[----:B------:R-:W-:Y:S05]  /*a600*/  WARPSYNC.ALL ;  /* 0x0000000000007948 */ /* 0x000fea0003800000 */
[----:B------:R-:W-:Y:S01]  /*a610*/  ULDC.64 UR4, c[0x0][0x298] ;  /* 0x0000a60000047ab9 */ /* 0x000fe20000000a00 */
[----:B------:R-:W-:Y:S01]  /*a620*/  VIADD R2, R22, 0x8400 ;  /* 0x0000840016027836 */ /* 0x000fe20000000000 */
[----:B------:R-:W-:Y:S01]  /*a630*/  BSSY B6, `(.L_x_13000) ;  /* 0x000001f000067945 */ /* 0x000fe20003800000 */
[----:B------:R-:W-:Y:S03]  /*a640*/  BAR.SYNC.DEFER_BLOCKING 0x8, 0x200 ;  /* 0x0208000000007b1d */ /* 0x000fe60000010000 */
[----:B------:R-:W-:-:S02]  /*a650*/  LOP3.LUT P0, RZ, R2, 0x3ff, RZ, 0xc0, !PT ;  /* 0x000003ff02ff7812 */ /* 0x000fc4000780c0ff */
[----:B-----5:R-:W-:Y:S02]  /*a660*/  LOP3.LUT P1, RZ, R0, 0x8, RZ, 0xc0, !PT ;  /* 0x0000000800ff7812 */ /* 0x020fe4000782c0ff */
[----:B------:R-:W-:Y:S01]  /*a670*/  SHF.R.S32.HI R0, RZ, 0x1f, R5 ;  /* 0x0000001fff007819 */ /* 0x000fe20000011405 */
[----:B-1----:R-:W-:Y:S01]  /*a680*/  IMAD.WIDE.U32 R2, R5, UR4, RZ ;  /* 0x0000000405027c25 */ /* 0x002fe2000f8e00ff */
[----:B------:R-:W-:Y:S02]  /*a690*/  SEL R29, R29, RZ, !P1 ;  /* 0x000000ff1d1d7207 */ /* 0x000fe40004800000 */
[----:B------:R-:W-:Y:S01]  /*a6a0*/  SEL R4, R4, RZ, !P1 ;  /* 0x000000ff04047207 */ /* 0x000fe20004800000 */
[----:B------:R-:W-:Y:S01]  /*a6b0*/  IMAD R0, R0, UR4, RZ ;  /* 0x0000000400007c24 */ /* 0x000fe2000f8e02ff */
[----:B------:R0:W-:Y:S03]  /*a6c0*/  STL.64 [R1+0x20], R2 ;  /* 0x0000200201007387 */ /* 0x0001e60000100a00 */
[----:B------:R-:W-:Y:S01]  /*a6d0*/  IMAD R0, R5, UR5, R0 ;  /* 0x0000000505007c24 */ /* 0x000fe2000f8e0200 */
[----:B------:R0:W-:Y:S03]  /*a6e0*/  STL [R1+0x30], R4 ;  /* 0x0000300401007387 */ /* 0x0001e60000100800 */
[----:B------:R-:W-:-:S05]  /*a6f0*/  IMAD.IADD R0, R3, 0x1, R0 ;  /* 0x0000000103007824 */ /* 0x000fca00078e0200 */
        /* <DEDUP_REMOVED lines=18> */
.L_x_13001:
[----:B------:R-:W-:Y:S05]  /*a820*/  BSYNC B6 ;  /* 0x0000000000067941 */ /* 0x000fea0003800000 */
.L_x_13000:
[----:B0-----:R-:W2:Y:S01]  /*a830*/  LDL.LU R0, [R1+0x30] ;  /* 0x0000300001007983 */ /* 0x001ea20000300800 */
[----:B------:R-:W-:Y:S01]  /*a840*/  ULDC.64 UR4, c[0x0][0x2d8] ;  /* 0x0000b60000047ab9 */ /* 0x000fe20000000a00 */
[----:B------:R-:W0:Y:S01]  /*a850*/  LDC R9, c[0x0][0x448] ;  /* 0x00011200ff097b82 */ /* 0x000e220000000800 */
[----:B------:R-:W-:Y:S01]  /*a860*/  ULDC.64 UR6, c[0x0][0x2c8] ;  /* 0x0000b20000067ab9 */ /* 0x000fe20000000a00 */
[----:B------:R-:W3:Y:S01]  /*a870*/  LDL.LU R21, [R1+0x28] ;  /* 0x0000280001157983 */ /* 0x000ee20000300800 */
[----:B------:R-:W-:-:S03]  /*a880*/  ULDC.64 UR8, c[0x0][0x280] ;  /* 0x0000a00000087ab9 */ /* 0x000fc60000000a00 */
[----:B------:R-:W3:Y:S04]  /*a890*/  LDL.LU.64 R2, [R1+0x20] ;  /* 0x0000200001027983 */ /* 0x000ee80000300a00 */
[----:B------:R-:W4:Y:S04]  /*a8a0*/  LDL R20, [R1] ;  /* 0x0000000001147983 */ /* 0x000f280000100800 */
[----:B------:R1:W5:Y:S01]  /*a8b0*/  LDL R10, [R1+0x1c] ;  /* 0x00001c00010a7983 */ /* 0x0003620000100800 */
[----:B0-----:R-:W-:-:S13]  /*a8c0*/  ISETP.NE.AND P0, PT, R9, 0x1, PT ;  /* 0x000000010900780c */ /* 0x001fda0003f05270 */
[----:B------:R-:W0:Y:S08]  /*a8d0*/  @P0 LDC R5, c[0x0][0x450] ;  /* 0x00011400ff050b82 */ /* 0x000e300000000800 */
[----:B------:R-:W1:Y:S01]  /*a8e0*/  @P0 LDC R8, c[0x0][0x450] ;  /* 0x00011400ff080b82 */ /* 0x000e620000000800 */
[----:B--2---:R-:W-:Y:S02]  /*a8f0*/  IMAD.MOV.U32 R4, RZ, RZ, R0 ;  /* 0x000000ffff047224 */ /* 0x004fe400078e0000 */
[----:B---3--:R-:W-:-:S02]  /*a900*/  IMAD.MOV.U32 R3, RZ, RZ, R21 ;  /* 0x000000ffff037224 */ /* 0x008fc400078e0015 */
[----:B------:R-:W2:Y:S01]  /*a910*/  S2R R21, SR_TID.X ;  /* 0x0000000000157919 */ /* 0x000ea20000002100 */
[----:B----4-:R-:W-:Y:S02]  /*a920*/  IMAD R0, R20, UR4, RZ ;  /* 0x0000000414007c24 */ /* 0x010fe4000f8e02ff */
[----:B------:R-:W3:Y:S01]  /*a930*/  S2R R20, SR_TID.X ;  /* 0x0000000000147919 */ /* 0x000ee20000002100 */
[----:B------:R-:W-:-:S04]  /*a940*/  IMAD.WIDE.U32 R2, R18, UR4, R2 ;  /* 0x0000000412027c25 */ /* 0x000fc8000f8e0002 */
[----:B------:R-:W-:Y:S01]  /*a950*/  IMAD R0, R18, UR5, R0 ;  /* 0x0000000512007c24 */ /* 0x000fe2000f8e0200 */
[----:B------:R-:W-:-:S04]  /*a960*/  ULDC.64 UR4, c[0x0][0x2e0] ;  /* 0x0000b80000047ab9 */ /* 0x000fc80000000a00 */
[----:B------:R-:W-:Y:S01]  /*a970*/  IADD3 R3, R3, R0, RZ ;  /* 0x0000000003037210 */ /* 0x000fe20007ffe0ff */
[----:B------:R-:W-:Y:S02]  /*a980*/  IMAD R0, R4, UR4, RZ ;  /* 0x0000000404007c24 */ /* 0x000fe4000f8e02ff */
[----:B------:R-:W4:Y:S02]  /*a990*/  @P0 LDC R4, c[0x0][0x44c] ;  /* 0x00011300ff040b82 */ /* 0x000f240000000800 */
[C---:B------:R-:W-:Y:S02]  /*a9a0*/  IMAD R0, R29.reuse, UR5, R0 ;  /* 0x000000051d007c24 */ /* 0x040fe4000f8e0200 */
[----:B------:R-:W-:Y:S01]  /*a9b0*/  IMAD.WIDE.U32 R2, R29, UR4, R2 ;  /* 0x000000041d027c25 */ /* 0x000fe2000f8e0002 */
        /* <DEDUP_REMOVED lines=9> */
[----:B----4-:R-:W-:-:S04]  /*aa50*/  @P0 IMAD.HI.U32 R0, R6, R4, RZ ;  /* 0x0000000406000227 */ /* 0x010fc800078e00ff */
[----:B------:R-:W-:Y:S01]  /*aa60*/  IMAD.MOV.U32 R4, RZ, RZ, R6 ;  /* 0x000000ffff047224 */ /* 0x000fe200078e0006 */
[----:B0-----:R-:W-:-:S04]  /*aa70*/  @P0 SHF.R.U32.HI R4, RZ, R5, R0 ;  /* 0x00000005ff040219 */ /* 0x001fc80000011600 */
[----:B------:R-:W-:-:S05]  /*aa80*/  SHF.R.S32.HI R0, RZ, 0x1f, R4 ;  /* 0x0000001fff007819 */ /* 0x000fca0000011404 */
[----:B------:R-:W-:-:S04]  /*aa90*/  IMAD R0, R0, UR4, RZ ;  /* 0x0000000400007c24 */ /* 0x000fc8000f8e02ff */
[C---:B------:R-:W-:Y:S02]  /*aaa0*/  IMAD R7, R4.reuse, UR5, R0 ;  /* 0x0000000504077c24 */ /* 0x040fe4000f8e0200 */
[----:B------:R-:W-:Y:S02]  /*aab0*/  IMAD.MOV R0, RZ, RZ, -R4 ;  /* 0x000000ffff007224 */ /* 0x000fe400078e0a04 */
[----:B------:R-:W-:-:S04]  /*aac0*/  IMAD.WIDE.U32 R4, R4, UR4, R2 ;  /* 0x0000000404047c25 */ /* 0x000fc8000f8e0002 */
[----:B------:R-:W-:Y:S01]  /*aad0*/  IMAD R0, R9, R0, R6 ;  /* 0x0000000009007224 */ /* 0x000fe200078e0206 */
[----:B------:R-:W-:-:S04]  /*aae0*/  IADD3 R5, R5, R7, RZ ;  /* 0x0000000705057210 */ /* 0x000fc80007ffe0ff */
[----:B------:R-:W-:-:S05]  /*aaf0*/  SHF.R.S32.HI R7, RZ, 0x1f, R0 ;  /* 0x0000001fff077819 */ /* 0x000fca0000011400 */
[----:B------:R-:W-:Y:S02]  /*ab00*/  IMAD R7, R7, UR6, RZ ;  /* 0x0000000607077c24 */ /* 0x000fe4000f8e02ff */
[----:B------:R-:W-:-:S04]  /*ab10*/  IMAD.WIDE.U32 R4, R0, UR6, R4 ;  /* 0x0000000600047c25 */ /* 0x000fc8000f8e0004 */
[----:B------:R-:W-:-:S04]  /*ab20*/  IMAD R7, R0, UR7, R7 ;  /* 0x0000000700077c24 */ /* 0x000fc8000f8e0207 */
[----:B------:R-:W-:Y:S02]  /*ab30*/  IMAD.IADD R5, R5, 0x1, R7 ;  /* 0x0000000105057824 */ /* 0x000fe400078e0207 */
[----:B------:R-:W0:Y:S01]  /*ab40*/  @P0 LDC R7, c[0x0][0x44c] ;  /* 0x00011300ff070b82 */ /* 0x000e220000000800 */
[----:B------:R-:W-:-:S04]  /*ab50*/  LEA R0, P1, R4, UR8, 0x1 ;  /* 0x0000000804007c11 */ /* 0x000fc8000f8208ff */
[----:B------:R-:W-:Y:S01]  /*ab60*/  LEA.HI.X R4, R4, UR9, R5, 0x1, P1 ;  /* 0x0000000904047c11 */ /* 0x000fe200088f0c05 */
[----:B------:R-:W-:-:S04]  /*ab70*/  VIADD R5, R6, 0x80 ;  /* 0x0000008006057836 */ /* 0x000fc80000000000 */
[----:B------:R-:W-:Y:S01]  /*ab80*/  IMAD.MOV.U32 R6, RZ, RZ, R5 ;  /* 0x000000ffff067224 */ /* 0x000fe200078e0005 */
[----:B------:R-:W3:Y:S01]  /*ab90*/  S2R R20, SR_TID.X ;  /* 0x0000000000147919 */ /* 0x000ee20000002100 */
[----:B0-----:R-:W-:-:S05]  /*aba0*/  @P0 IMAD.HI.U32 R7, R5, R7, RZ ;  /* 0x0000000705070227 */ /* 0x001fca00078e00ff */
[----:B-1----:R-:W-:-:S05]  /*abb0*/  @P0 SHF.R.U32.HI R6, RZ, R8, R7 ;  /* 0x00000008ff060219 */ /* 0x002fca0000011607 */
[----:B------:R-:W-:-:S04]  /*abc0*/  IMAD.MOV R7, RZ, RZ, -R6 ;  /* 0x000000ffff077224 */ /* 0x000fc800078e0a06 */
[----:B------:R-:W-:Y:S01]  /*abd0*/  IMAD R5, R9, R7, R5 ;  /* 0x0000000709057224 */ /* 0x000fe200078e0205 */
[----:B------:R-:W-:Y:S01]  /*abe0*/  SHF.R.S32.HI R7, RZ, 0x1f, R6 ;  /* 0x0000001fff077819 */ /* 0x000fe20000011406 */
[----:B------:R-:W-:-:S04]  /*abf0*/  IMAD.WIDE.U32 R2, R6, UR4, R2 ;  /* 0x0000000406027c25 */ /* 0x000fc8000f8e0002 */
[----:B------:R-:W-:Y:S01]  /*ac00*/  IMAD R7, R7, UR4, RZ ;  /* 0x0000000407077c24 */ /* 0x000fe2000f8e02ff */
[----:B------:R-:W-:-:S03]  /*ac10*/  ULDC UR4, c[0x0][0x2b8] ;  /* 0x0000ae0000047ab9 */ /* 0x000fc60000000800 */
[----:B------:R-:W-:Y:S01]  /*ac20*/  IMAD R7, R6, UR5, R7 ;  /* 0x0000000506077c24 */ /* 0x000fe2000f8e0207 */
[----:B------:R-:W-:-:S04]  /*ac30*/  SHF.R.S32.HI R6, RZ, 0x1f, R5 ;  /* 0x0000001fff067819 */ /* 0x000fc80000011405 */
[----:B------:R-:W-:Y:S01]  /*ac40*/  IADD3 R3, R3, R7, RZ ;  /* 0x0000000703037210 */ /* 0x000fe20007ffe0ff */
[----:B------:R-:W-:Y:S02]  /*ac50*/  IMAD R6, R6, UR6, RZ ;  /* 0x0000000606067c24 */ /* 0x000fe4000f8e02ff */
[----:B------:R-:W-:-:S04]  /*ac60*/  IMAD.WIDE.U32 R2, R5, UR6, R2 ;  /* 0x0000000605027c25 */ /* 0x000fc8000f8e0002 */
[----:B------:R-:W-:Y:S01]  /*ac70*/  IMAD R6, R5, UR7, R6 ;  /* 0x0000000705067c24 */ /* 0x000fe2000f8e0206 */
[----:B------:R-:W-:-:S03]  /*ac80*/  LEA R5, P1, R2, UR8, 0x1 ;  /* 0x0000000802057c11 */ /* 0x000fc6000f8208ff */
[----:B------:R-:W-:Y:S01]  /*ac90*/  IMAD.IADD R6, R3, 0x1, R6 ;  /* 0x0000000103067824 */ /* 0x000fe200078e0206 */
[----:B------:R-:W-:Y:S01]  /*aca0*/  ISETP.GE.AND P0, PT, R28, UR4, PT ;  /* 0x000000041c007c0c */ /* 0x000fe2000bf06270 */
[----:B------:R-:W-:Y:S01]  /*acb0*/  UMOV UR4, 0xffffffff ;  /* 0xffffffff00047882 */ /* 0x000fe20000000000 */
[----:B---3--:R-:W-:Y:S02]  /*acc0*/  LOP3.LUT R20, R20, 0x7f, RZ, 0xc0, !PT ;  /* 0x0000007f14147812 */ /* 0x008fe400078ec0ff */
[----:B------:R-:W-:Y:S02]  /*acd0*/  LEA.HI.X R2, R2, UR9, R6, 0x1, P1 ;  /* 0x0000000902027c11 */ /* 0x000fe400088f0c06 */
[----:B------:R-:W-:Y:S01]  /*ace0*/  SHF.R.U32.HI R20, RZ, 0x3, R20 ;  /* 0x00000003ff147819 */ /* 0x000fe20000011614 */
[----:B--2---:R-:W-:Y:S06]  /*acf0*/  BRA.DIV UR4, `(.L_x_13002) ;  /* 0x0000003a04ec7947 */ /* 0x004fec000b800000 */
[----:B------:R-:W0:Y:S01]  /*ad00*/  SHFL.IDX PT, R7, R0, RZ, 0x181f ;  /* 0x00181fff00077589 */ /* 0x000e2200000e0000 */
[----:B-----5:R-:W-:Y:S02]  /*ad10*/  IMAD R3, R21, R9, RZ ;  /* 0x0000000915037224 */ /* 0x020fe400078e02ff */
[----:B------:R-:W-:Y:S01]  /*ad20*/  IMAD R17, R17, 0xc0, R20 ;  /* 0x000000c011117824 */ /* 0x000fe200078e0214 */
[----:B------:R-:W1:Y:S04]  /*ad30*/  SHFL.IDX PT, R6, R4, RZ, 0x181f ;  /* 0x00181fff04067589 */ /* 0x000e6800000e0000 */
[----:B------:R-:W-:-:S13]  /*ad40*/  ISETP.GE.AND P2, PT, R17, R3, PT ;  /* 0x000000031100720c */ /* 0x000fda0003f46270 */
[----:B0-----:R-:W-:-:S05]  /*ad50*/  @!P2 LEA R7, P1, R28, R7, 0x1 ;  /* 0x000000071c07a211 */ /* 0x001fca00078208ff */
[----:B-1----:R-:W-:-:S05]  /*ad60*/  @!P2 IMAD.X R6, RZ, RZ, R6, P1 ;  /* 0x000000ffff06a224 */ /* 0x002fca00008e0606 */
[----:B------:R-:W-:-:S04]  /*ad70*/  @!P2 LOP3.LUT R7, R7, R6, RZ, 0x3c, !PT ;  /* 0x000000060707a212 */ /* 0x000fc800078e3cff */
[----:B------:R-:W-:-:S04]  /*ad80*/  @!P2 LOP3.LUT R6, R7, R6, RZ, 0x3c, !PT ;  /* 0x000000060706a212 */ /* 0x000fc800078e3cff */
[----:B------:R-:W-:-:S05]  /*ad90*/  @!P2 LOP3.LUT R7, R7, R6, RZ, 0x3c, !PT ;  /* 0x000000060707a212 */ /* 0x000fca00078e3cff */
[----:B------:R-:W-:Y:S01]  /*ada0*/  @!PT LDS RZ, [RZ] ;  /* 0x00000000fffff984 */ /* 0x000fe20000000800 */
[----:B------:R0:W-:Y:S02]  /*adb0*/  @!P2 LDGSTS.E.BYPASS.LTC128B.128 [R10+0x8400], desc[UR50][R6.64], !P0 ;  /* 0x08400000060aafae */ /* 0x0001e4000c101d72 */
[----:B0-----:R-:W-:Y:S02]  /*adc0*/  VIADD R6, R17, 0x10 ;  /* 0x0000001011067836 */ /* 0x001fe40000000000 */
[----:B------:R-:W0:Y:S03]  /*add0*/  SHFL.IDX PT, R7, R0, 0x1, 0x181f ;  /* 0x00381f0000077f89 */ /* 0x000e2600000e0000 */
[----:B------:R-:W-:Y:S02]  /*ade0*/  ISETP.GE.AND P1, PT, R6, R3, PT ;  /* 0x000000030600720c */ /* 0x000fe40003f26270 */
[----:B------:R-:W1:Y:S11]  /*adf0*/  SHFL.IDX PT, R6, R4, 0x1, 0x181f ;  /* 0x00381f0004067f89 */ /* 0x000e7600000e0000 */
[----:B0-----:R-:W-:-:S05]  /*ae00*/  @!P1 LEA R7, P2, R28, R7, 0x1 ;  /* 0x000000071c079211 */ /* 0x001fca00078408ff */
[----:B-1----:R-:W-:-:S05]  /*ae10*/  @!P1 IMAD.X R6, RZ, RZ, R6, P2 ;  /* 0x000000ffff069224 */ /* 0x002fca00010e0606 */
[----:B------:R-:W-:-:S04]  /*ae20*/  @!P1 LOP3.LUT R7, R7, R6, RZ, 0x3c, !PT ;  /* 0x0000000607079212 */ /* 0x000fc800078e3cff */
[----:B------:R-:W-:-:S04]  /*ae30*/  @!P1 LOP3.LUT R6, R7, R6, RZ, 0x3c, !PT ;  /* 0x0000000607069212 */ /* 0x000fc800078e3cff */
[----:B------:R-:W-:-:S05]  /*ae40*/  @!P1 LOP3.LUT R7, R7, R6, RZ, 0x3c, !PT ;  /* 0x0000000607079212 */ /* 0x000fca00078e3cff */
[----:B------:R0:W-:Y:S02]  /*ae50*/  @!P1 LDGSTS.E.BYPASS.LTC128B.128 [R10+0x8c00], desc[UR50][R6.64], !P0 ;  /* 0x08c00000060a9fae */ /* 0x0001e4000c101d72 */
[----:B0-----:R-:W-:Y:S02]  /*ae60*/  IADD3 R6, R17, 0x20, RZ ;  /* 0x0000002011067810 */ /* 0x001fe40007ffe0ff */
        /* <DEDUP_REMOVED lines=23> */
[----:B0-----:R-:W-:-:S04]  /*afe0*/  @!P1 LEA R7, P2, R28, R7, 0x1 ;  /* 0x000000071c079211 */ /* 0x001fc800078408ff */
[----:B-1----:R-:W-:-:S04]  /*aff0*/  @!P1 IADD3.X R6, RZ, R6, RZ, P2, !PT ;  /* 0x00000006ff069210 */ /* 0x002fc800017fe4ff */
        /* <DEDUP_REMOVED lines=17> */
[----:B------:R-:W1:Y:S04]  /*b110*/  SHFL.IDX PT, R6, R4, 0x6, 0x181f ;  /* 0x00d81f0004067f89 */ /* 0x000e6800000e0000 */
[----:B------:R-:W-:Y:S07]  /*b120*/  SHFL.IDX PT, R4, R4, 0x7, 0x181f ;  /* 0x00f81f0004047f89 */ /* 0x000fee00000e0000 */
[----:B0-----:R-:W-:-:S05]  /*b130*/  @!P1 LEA R7, P2, R28, R7, 0x1 ;  /* 0x000000071c079211 */ /* 0x001fca00078408ff */
[----:B-1----:R-:W-:-:S05]  /*b140*/  @!P1 IMAD.X R6, RZ, RZ, R6, P2 ;  /* 0x000000ffff069224 */ /* 0x002fca00010e0606 */
[----:B------:R-:W-:-:S04]  /*b150*/  @!P1 LOP3.LUT R7, R7, R6, RZ, 0x3c, !PT ;  /* 0x0000000607079212 */ /* 0x000fc800078e3cff */
[----:B------:R-:W-:-:S04]  /*b160*/  @!P1 LOP3.LUT R6, R7, R6, RZ, 0x3c, !PT ;  /* 0x0000000607069212 */ /* 0x000fc800078e3cff */
[----:B------:R-:W-:-:S05]  /*b170*/  @!P1 LOP3.LUT R7, R7, R6, RZ, 0x3c, !PT ;  /* 0x0000000607079212 */ /* 0x000fca00078e3cff */
[----:B------:R0:W-:Y:S04]  /*b180*/  @!P1 LDGSTS.E.BYPASS.LTC128B.128 [R10+0xb400], desc[UR50][R6.64], !P0 ;  /* 0x0b400000060a9fae */ /* 0x0001e8000c101d72 */
[----:B0-----:R0:W1:Y:S02]  /*b190*/  SHFL.IDX PT, R6, R0, 0x7, 0x181f ;  /* 0x00f81f0000067f89 */ /* 0x00106400000e0000 */
[----:B0-----:R-:W-:-:S04]  /*b1a0*/  IADD3 R0, R17, 0x80, RZ ;  /* 0x0000008011007810 */ /* 0x001fc80007ffe0ff */
[----:B------:R-:W-:Y:S01]  /*b1b0*/  ISETP.GE.AND P1, PT, R0, R3, PT ;  /* 0x000000030000720c */ /* 0x000fe20003f26270 */
[----:B------:R-:W-:-:S05]  /*b1c0*/  VIADD R0, R17, 0x70 ;  /* 0x0000007011007836 */ /* 0x000fca0000000000 */
[----:B------:R-:W-:Y:S02]  /*b1d0*/  ISETP.GE.AND P2, PT, R0, R3, PT ;  /* 0x000000030000720c */ /* 0x000fe40003f46270 */
[----:B------:R-:W-:Y:S11]  /*b1e0*/  SHFL.IDX PT, R0, R2, RZ, 0x181f ;  /* 0x00181fff02007589 */ /* 0x000ff600000e0000 */
[----:B-1----:R-:W-:-:S05]  /*b1f0*/  @!P2 LEA R6, P3, R28, R6, 0x1 ;  /* 0x000000061c06a211 */ /* 0x002fca00078608ff */
[----:B------:R-:W-:Y:S02]  /*b200*/  @!P2 IMAD.X R7, RZ, RZ, R4, P3 ;  /* 0x000000ffff07a224 */ /* 0x000fe400018e0604 */
[----:B------:R-:W0:Y:S04]  /*b210*/  SHFL.IDX PT, R4, R5, RZ, 0x181f ;  /* 0x00181fff05047589 */ /* 0x000e2800000e0000 */
[----:B------:R1:W-:Y:S01]  /*b220*/  @!P2 LDGSTS.E.BYPASS.LTC128B.128 [R10+0xbc00], desc[UR50][R6.64], !P0 ;  /* 0x0bc00000060aafae */ /* 0x0003e2000c101d72 */
[----:B0-----:R-:W-:-:S05]  /*b230*/  @!P1 LEA R4, P3, R28, R4, 0x1 ;  /* 0x000000041c049211 */ /* 0x001fca00078608ff */
[----:B------:R-:W-:Y:S02]  /*b240*/  @!P1 IMAD.X R0, RZ, RZ, R0, P3 ;  /* 0x000000ffff009224 */ /* 0x000fe400018e0600 */
[----:B-1----:R-:W-:-:S03]  /*b250*/  @!P1 IMAD.MOV.U32 R6, RZ, RZ, R4 ;  /* 0x000000ffff069224 */ /* 0x002fc600078e0004 */
[----:B------:R-:W-:Y:S01]  /*b260*/  @!P1 MOV R7, R0 ;  /* 0x0000000000079202 */ /* 0x000fe20000000f00 */
[----:B------:R-:W-:-:S04]  /*b270*/  VIADD R0, R17, 0x90 ;  /* 0x0000009011007836 */ /* 0x000fc80000000000 */
[----:B------:R0:W-:Y:S01]  /*b280*/  @!P1 LDGSTS.E.BYPASS.LTC128B.128 [R10+0xc400], desc[UR50][R6.64], !P0 ;  /* 0x0c400000060a9fae */ /* 0x0001e2000c101d72 */
[----:B------:R-:W-:-:S03]  /*b290*/  ISETP.GE.AND P1, PT, R0, R3, PT ;  /* 0x000000030000720c */ /* 0x000fc60003f26270 */
[----:B------:R-:W-:Y:S04]  /*b2a0*/  SHFL.IDX PT, R0, R2, 0x1, 0x181f ;  /* 0x00381f0002007f89 */ /* 0x000fe800000e0000 */
[----:B0-----:R-:W0:Y:S06]  /*b2b0*/  SHFL.IDX PT, R6, R5, 0x1, 0x181f ;  /* 0x00381f0005067f89 */ /* 0x001e2c00000e0000 */
[----:B0-----:R-:W-:-:S05]  /*b2c0*/  @!P1 LEA R6, P2, R28, R6, 0x1 ;  /* 0x000000061c069211 */ /* 0x001fca00078408ff */
[----:B------:R-:W-:-:S04]  /*b2d0*/  @!P1 IMAD.X R0, RZ, RZ, R0, P2 ;  /* 0x000000ffff009224 */ /* 0x000fc800010e0600 */
[----:B------:R-:W-:Y:S02]  /*b2e0*/  @!P1 IMAD.MOV.U32 R7, RZ, RZ, R0 ;  /* 0x000000ffff079224 */ /* 0x000fe400078e0000 */
[----:B------:R-:W-:-:S03]  /*b2f0*/  VIADD R0, R17, 0xa0 ;  /* 0x000000a011007836 */ /* 0x000fc60000000000 */
[----:B------:R0:W-:Y:S02]  /*b300*/  @!P1 LDGSTS.E.BYPASS.LTC128B.128 [R10+0xcc00], desc[UR50][R6.64], !P0 ;  /* 0x0cc00000060a9fae */ /* 0x0001e4000c101d72 */
[----:B------:R-:W-:Y:S02]  /*b310*/  ISETP.GE.AND P2, PT, R0, R3, PT ;  /* 0x000000030000720c */ /* 0x000fe40003f46270 */
[----:B------:R-:W-:Y:S04]  /*b320*/  SHFL.IDX PT, R0, R2, 0x2, 0x181f ;  /* 0x00581f0002007f89 */ /* 0x000fe800000e0000 */
[----:B0-----:R-:W0:Y:S07]  /*b330*/  SHFL.IDX PT, R6, R5, 0x2, 0x181f ;  /* 0x00581f0005067f89 */ /* 0x001e2e00000e0000 */
[----:B0-----:R-:W-:-:S04]  /*b340*/  @!P2 LEA R6, P1, R28, R6, 0x1 ;  /* 0x000000061c06a211 */ /* 0x001fc800078208ff */
[----:B------:R-:W-:-:S05]  /*b350*/  @!P2 IADD3.X R0, RZ, R0, RZ, P1, !PT ;  /* 0x00000000ff00a210 */ /* 0x000fca0000ffe4ff */
[----:B------:R-:W-:Y:S02]  /*b360*/  @!P2 IMAD.MOV.U32 R7, RZ, RZ, R0 ;  /* 0x000000ffff07a224 */ /* 0x000fe400078e0000 */
[----:B------:R0:W1:Y:S04]  /*b370*/  SHFL.IDX PT, R0, R2, 0x3, 0x181f ;  /* 0x00781f0002007f89 */ /* 0x00006800000e0000 */
[----:B------:R0:W-:Y:S04]  /*b380*/  @!P2 LDGSTS.E.BYPASS.LTC128B.128 [R10+0xd400], desc[UR50][R6.64], !P0 ;  /* 0x0d400000060aafae */ /* 0x0001e8000c101d72 */
[----:B------:R0:W2:Y:S02]  /*b390*/  SHFL.IDX PT, R2, R5, 0x3, 0x181f ;  /* 0x00781f0005027f89 */ /* 0x0000a400000e0000 */
.L_x_13103:
[----:B------:R-:W-:-:S05]  /*b3a0*/  VIADD R17, R17, 0xb0 ;  /* 0x000000b011117836 */ /* 0x000fca0000000000 */
[----:B------:R-:W-:-:S13]  /*b3b0*/  ISETP.GE.AND P1, PT, R17, R3, PT ;  /* 0x000000031100720c */ /* 0x000fda0003f26270 */
[----:B0-2---:R-:W-:-:S05]  /*b3c0*/  @!P1 LEA R2, P2, R28, R2, 0x1 ;  /* 0x000000021c029211 */ /* 0x005fca00078408ff */
[----:B-1----:R-:W-:-:S05]  /*b3d0*/  @!P1 IMAD.X R3, RZ, RZ, R0, P2 ;  /* 0x000000ffff039224 */ /* 0x002fca00010e0600 */
[----:B------:R-:W-:Y:S01]  /*b3e0*/  @!PT LDS RZ, [RZ] ;  /* 0x00000000fffff984 */ /* 0x000fe20000000800 */
[----:B------:R-:W-:Y:S01]  /*b3f0*/  @!PT LDS RZ, [RZ] ;  /* 0x00000000fffff984 */ /* 0x000fe20000000800 */
[----:B------:R-:W-:Y:S01]  /*b400*/  @!PT LDS RZ, [RZ] ;  /* 0x00000000fffff984 */ /* 0x000fe20000000800 */
[----:B------:R0:W-:Y:S01]  /*b410*/  @!P1 LDGSTS.E.BYPASS.LTC128B.128 [R10+0xdc00], desc[UR50][R2.64], !P0 ;  /* 0x0dc00000020a9fae */ /* 0x0001e2000c101d72 */
[----:B------:R-:W-:Y:S01]  /*b420*/  PLOP3.LUT P0, PT, PT, PT, PT, 0x80, 0x0 ;  /* 0x000000000000781c */ /* 0x000fe20003f0f070 */
[----:B------:R-:W-:-:S12]  /*b430*/  NOP ;  /* 0x0000000000007918 */ /* 0x000fd80000000000 */
.L_x_13003:
        /* <DEDUP_REMOVED lines=10> */
[----:B------:R-:W-:-:S04]  /*b4e0*/  LOP3.LUT R0, R0, 0xfffffffe, RZ, 0xc0, !PT ;  /* 0xfffffffe00007812 */ /* 0x000fc800078ec0ff */
[----:B------:R-:W-:-:S04]  /*b4f0*/  IADD3 R0, R2, -R0, RZ ;  /* 0x8000000002007210 */ /* 0x000fc80007ffe0ff */
[----:B------:R-:W-:Y:S01]  /*b500*/  SHF.L.U32 R3, R0, 0x1f, RZ ;  /* 0x0000001f00037819 */ /* 0x000fe200000006ff */
[----:B------:R-:W-:Y:S01]  /*b510*/  NOP ;  /* 0x0000000000007918 */ /* 0x000fe20000000000 */
[----:B0-----:R-:W2:Y:S01]  /*b520*/  LDL R2, [R1+0x10] ;  /* 0x0000100001027983 */ /* 0x001ea20000100800 */
[----:B------:R0:W-:Y:S01]  /*b530*/  SYNCS.ARRIVE.TRANS64.A1T0 RZ, [R22+URZ+0x16800], RZ ;  /* 0x016800ff16ff79a7 */ /* 0x0001e2000810003f */
[----:B------:R-:W-:Y:S01]  /*b540*/  BSSY B0, `(.L_x_13004) ;  /* 0x0000004000007945 */ /* 0x000fe20003800000 */
[----:B------:R-:W1:Y:S01]  /*b550*/  SYNCS.PHASECHK.TRANS64.TRYWAIT P0, [R22+URZ+0x16820], R3 ;  /* 0x01682003160075a7 */ /* 0x000e62000800017f */
[----:B--2---:R-:W-:Y:S02]  /*b560*/  ISETP.GE.AND P1, PT, R2, 0x81, PT ;  /* 0x000000810200780c */ /* 0x004fe40003f26270 */
[----:B01----:R-:W-:Y:S11]  /*b570*/  @!P0 BRA `(.L_x_13005) ;  /* 0x0000004000b08947 */ /* 0x003ff60003800000 */
.L_x_13104:
[----:B------:R-:W-:Y:S05]  /*b580*/  BSYNC B0 ;  /* 0x0000000000007941 */ /* 0x000fea0003800000 */
.L_x_13004:
[----:B------:R-:W-:Y:S04]  /*b590*/  BSSY B0, `(.L_x_13006) ;  /* 0x0000106000007945 */ /* 0x000fe80003800000 */
[----:B------:R-:W-:Y:S05]  /*b5a0*/  @!P1 BRA `(.L_x_13007) ;  /* 0x0000001000109947 */ /* 0x000fea0003800000 */
[----:B------:R-:W2:Y:S01]  /*b5b0*/  LDL.LU R0, [R1+0x34] ;  /* 0x0000340001007983 */ /* 0x000ea20000300800 */
[----:B------:R-:W-:Y:S01]  /*b5c0*/  ULDC UR4, c[0x0][0x2f4] ;  /* 0x0000bd0000047ab9 */ /* 0x000fe20000000800 */
[----:B------:R-:W-:Y:S01]  /*b5d0*/  IMAD.MOV.U32 R17, RZ, RZ, R27 ;  /* 0x000000ffff117224 */ /* 0x000fe200078e001b */
[----:B------:R-:W-:Y:S01]  /*b5e0*/  ISETP.GE.AND P1, PT, R28, UR4, PT ;  /* 0x000000041c007c0c */ /* 0x000fe2000bf26270 */
[----:B------:R-:W-:Y:S02]  /*b5f0*/  IMAD.MOV.U32 R6, RZ, RZ, R25 ;  /* 0x000000ffff067224 */ /* 0x000fe400078e0019 */
[----:B------:R-:W-:Y:S01]  /*b600*/  IMAD.MOV.U32 R29, RZ, RZ, R26 ;  /* 0x000000ffff1d7224 */ /* 0x000fe200078e001a */
[----:B--2---:R-:W-:-:S09]  /*b610*/  LEA.HI.SX32 R7, R0, 0xfffffffe, 0x19 ;  /* 0xfffffffe00077811 */ /* 0x004fd200078fcaff */
.L_x_13020:
[----:B------:R-:W2:Y:S01]  /*b620*/  LDL R9, [R1+0x14] ;  /* 0x0000140001097983 */ /* 0x000ea20000100800 */
[----:B0-----:R-:W0:Y:S03]  /*b630*/  LDC R3, c[0x0][0x430] ;  /* 0x00010c00ff037b82 */ /* 0x001e260000000800 */
        /* <DEDUP_REMOVED lines=17> */
[----:B------:R-:W-:-:S04]  /*b750*/  IMAD.MOV R0, RZ, RZ, -R2 ;  /* 0x000000ffff007224 */ /* 0x000fc800078e0a02 */
[----:B------:R-:W-:Y:S01]  /*b760*/  IMAD R0, R0, UR4, R3 ;  /* 0x0000000400007c24 */ /* 0x000fe2000f8e0203 */
[----:B------:R-:W-:Y:S01]  /*b770*/  ULDC.64 UR4, c[0x0][0x428] ;  /* 0x00010a0000047ab9 */ /* 0x000fe20000000a00 */
        /* <DEDUP_REMOVED lines=9> */
[----:B------:R-:W-:Y:S01]  /*b810*/  MOV R8, UR36 ;  /* 0x0000002400087c02 */ /* 0x000fe20008000f00 */
        /* <DEDUP_REMOVED lines=10> */
.L_x_13008:
[----:B------:R-:W-:Y:S01]  /*b8c0*/  IMAD R5, R25, 0x8, R22 ;  /* 0x0000000819057824 */ /* 0x000fe200078e0216 */
[----:B------:R-:W-:Y:S01]  /*b8d0*/  SHF.L.U32 R2, R27, 0x1f, RZ ;  /* 0x0000001f1b027819 */ /* 0x000fe200000006ff */
[----:B------:R-:W-:Y:S03]  /*b8e0*/  BSSY B1, `(.L_x_13009) ;  /* 0x0000003000017945 */ /* 0x000fe60003800000 */
[----:B------:R-:W0:Y:S02]  /*b8f0*/  SYNCS.PHASECHK.TRANS64.TRYWAIT P0, [R5+URZ+0x16840], R2 ;  /* 0x01684002050075a7 */ /* 0x000e24000800017f */
[----:B0-----:R-:W-:Y:S05]  /*b900*/  @!P0 BRA `(.L_x_13010) ;  /* 0x0000003c00e08947 */ /* 0x001fea0003800000 */
.L_x_13105:
[----:B------:R-:W-:Y:S05]  /*b910*/  BSYNC B1 ;  /* 0x0000000000017941 */ /* 0x000fea0003800000 */
.L_x_13009:
[----:B------:R-:W2:Y:S04]  /*b920*/  LDL R3, [R1+0x8] ;  /* 0x0000080001037983 */ /* 0x000ea80000100800 */
[----:B------:R-:W3:Y:S01]  /*b930*/  LDL R8, [R1] ;  /* 0x0000000001087983 */ /* 0x000ee20000100800 */
[----:B------:R-:W-:Y:S01]  /*b940*/  SHF.R.S32.HI R20, RZ, 0x1f, R0 ;  /* 0x0000001fff147819 */ /* 0x000fe20000011400 */
[----:B------:R-:W-:Y:S01]  /*b950*/  ULDC.64 UR4, c[0x0][0x300] ;  /* 0x0000c00000047ab9 */ /* 0x000fe20000000a00 */
[----:B------:R-:W1:Y:S03]  /*b960*/  S2R R9, SR_TID.X ;  /* 0x0000000000097919 */ /* 0x000e660000002100 */
[----:B------:R-:W-:-:S04]  /*b970*/  IMAD R7, R20, UR4, RZ ;  /* 0x0000000414077c24 */ /* 0x000fc8000f8e02ff */
[C---:B------:R-:W-:Y:S01]  /*b980*/  IMAD R7, R0.reuse, UR5, R7 ;  /* 0x0000000500077c24 */ /* 0x040fe2000f8e0207 */
[----:B-1----:R-:W-:Y:S02]  /*b990*/  SHF.L.U32 R11, R9, 0x3, RZ ;  /* 0x00000003090b7819 */ /* 0x002fe400000006ff */
[----:B--2---:R-:W-:Y:S01]  /*b9a0*/  LOP3.LUT P2, RZ, R3, 0x1, RZ, 0xc0, !PT ;  /* 0x0000000103ff7812 */ /* 0x004fe2000784c0ff */
        /* <DEDUP_REMOVED lines=8> */
[----:B---3--:R-:W-:Y:S02]  /*ba30*/  IMAD R7, R8, UR4, RZ ;  /* 0x0000000408077c24 */ /* 0x008fe4000f8e02ff */
[----:B------:R-:W-:Y:S02]  /*ba40*/  IMAD.SHL.U32 R8, R9, 0x8, RZ ;  /* 0x0000000809087824 */ /* 0x000fe400078e00ff */
[C---:B------:R-:W-:Y:S02]  /*ba50*/  IMAD R7, R18.reuse, UR5, R7 ;  /* 0x0000000512077c24 */ /* 0x040fe4000f8e0207 */
[----:B------:R-:W-:Y:S01]  /*ba60*/  IMAD.WIDE.U32 R2, R18, UR4, R2 ;  /* 0x0000000412027c25 */ /* 0x000fe2000f8e0002 */
[----:B------:R-:W-:Y:S01]  /*ba70*/  LOP3.LUT R8, R8, 0x1f8, RZ, 0xc0, !PT ;  /* 0x000001f808087812 */ /* 0x000fe200078ec0ff */
[----:B------:R-:W-:-:S02]  /*ba80*/  ULDC.64 UR4, c[0x0][0x2e8] ;  /* 0x0000ba0000047ab9 */ /* 0x000fc40000000a00 */
[----:B------:R-:W-:Y:S01]  /*ba90*/  IMAD.IADD R7, R7, 0x1, R3 ;  /* 0x0000000107077824 */ /* 0x000fe200078e0203 */
[----:B------:R-:W-:Y:S02]  /*baa0*/  LOP3.LUT R8, R8, 0x38, R9, 0x78, !PT ;  /* 0x0000003808087812 */ /* 0x000fe400078e7809 */
[----:B------:R-:W-:Y:S01]  /*bab0*/  LEA R9, P0, R2, UR4, 0x1 ;  /* 0x0000000402097c11 */ /* 0x000fe2000f8008ff */
[----:B------:R-:W-:Y:S01]  /*bac0*/  UMOV UR4, 0xffffffff ;  /* 0xffffffff00047882 */ /* 0x000fe20000000000 */
[----:B------:R-:W-:Y:S02]  /*bad0*/  LOP3.LUT R8, R8, 0x200, R11, 0xf8, !PT ;  /* 0x0000020008087812 */ /* 0x000fe400078ef80b */
[----:B------:R-:W-:-:S03]  /*bae0*/  LEA.HI.X R10, R2, UR5, R7, 0x1, P0 ;  /* 0x00000005020a7c11 */ /* 0x000fc600080f0c07 */
[----:B------:R-:W-:Y:S01]  /*baf0*/  IMAD R8, R25, 0x2000, R8 ;  /* 0x0000200019087824 */ /* 0x000fe200078e0208 */
        /* <DEDUP_REMOVED lines=37> */
[----:B0-----:R-:W-:-:S05]  /*bd50*/  IADD3 R2, P0, R2, R7, RZ ;  /* 0x0000000702027210 */ /* 0x001fca0007f1e0ff */
[----:B-1----:R-:W-:-:S05]  /*bd60*/  IMAD.X R3, RZ, RZ, R3, P0 ;  /* 0x000000ffff037224 */ /* 0x002fca00000e0603 */
[----:B------:R0:W-:Y:S04]  /*bd70*/  LDGSTS.E.BYPASS.LTC128B.128 [R8+0x11400], desc[UR50][R2.64], !P2 ;  /* 0x1140000002087fae */ /* 0x0001e8000d101d72 */
[----:B0-2---:R0:W1:Y:S02]  /*bd80*/  SHFL.IDX PT, R2, R9, 0x7, 0x181f ;  /* 0x00f81f0009027f89 */ /* 0x00506400000e0000 */
.L_x_13123:
        /* <DEDUP_REMOVED lines=8> */
.L_x_13012:
        /* <DEDUP_REMOVED lines=11> */
.L_x_13013:
[----:B------:R1:W-:Y:S01]  /*bec0*/  SYNCS.ARRIVE.TRANS64.A1T0 RZ, [R5+URZ+0x16830], RZ ;  /* 0x016830ff05ff79a7 */ /* 0x0003e2000810003f */
[----:B------:R-:W-:Y:S05]  /*bed0*/  @!P3 BRA `(.L_x_13014) ;  /* 0x000000000004b947 */ /* 0x000fea0003800000 */
[----:B------:R-:W-:Y:S01]  /*bee0*/  BPT.TRAP 0x1 ;  /* 0x000000040000795c */ /* 0x000fe20000300000 */
.L_x_13014:
[----:B------:R-:W-:Y:S01]  /*bef0*/  SHF.L.U32 R2, R17, 0x1f, RZ ;  /* 0x0000001f11027819 */ /* 0x000fe200000006ff */
[----:B------:R-:W-:Y:S01]  /*bf00*/  BSSY B1, `(.L_x_13015) ;  /* 0x0000004000017945 */ /* 0x000fe20003800000 */
[----:B-1----:R-:W-:-:S04]  /*bf10*/  LEA R5, R6, R22, 0x3 ;  /* 0x0000001606057211 */ /* 0x002fc800078e18ff */
[----:B------:R-:W1:Y:S02]  /*bf20*/  SYNCS.PHASECHK.TRANS64.TRYWAIT P0, [R5+URZ+0x16860], R2 ;  /* 0x01686002050075a7 */ /* 0x000e64000800017f */
[----:B-1----:R-:W-:Y:S05]  /*bf30*/  @!P0 BRA `(.L_x_13016) ;  /* 0x0000004000988947 */ /* 0x002fea0003800000 */
.L_x_13124:
[----:B------:R-:W-:Y:S05]  /*bf40*/  BSYNC B1 ;  /* 0x0000000000017941 */ /* 0x000fea0003800000 */
.L_x_13015:
[----:B------:R-:W2:Y:S01]  /*bf50*/  LDL R8, [R1+0x10] ;  /* 0x0000100001087983 */ /* 0x000ea20000100800 */
        /* <DEDUP_REMOVED lines=14> */
[----:B------:R-:W-:Y:S01]  /*c040*/  ISETP.LT.OR P0, PT, R8, 0x1, P1 ;  /* 0x000000010800780c */ /* 0x000fe20000f01670 */
[----:B------:R-:W-:Y:S02]  /*c050*/  IMAD R6, R6, 0x2, R22 ;  /* 0x0000000206067824 */ /* 0x000fe400078e0216 */
[----:B------:R-:W1:Y:S01]  /*c060*/  SHFL.IDX PT, R3, R24, RZ, 0x181f ;  /* 0x00181fff18037589 */ /* 0x000e6200000e0000 */
[----:B0-----:R-:W-:-:S04]  /*c070*/  IADD3 R2, P2, R2, R7, RZ ;  /* 0x0000000702027210 */ /* 0x001fc80007f5e0ff */
[----:B-1----:R-:W-:-:S05]  /*c080*/  IADD3.X R3, RZ, R3, RZ, P2, !PT ;  /* 0x00000003ff037210 */ /* 0x002fca00017fe4ff */
[----:B------:R-:W-:Y:S01]  /*c090*/  @!PT LDS RZ, [RZ] ;  /* 0x00000000fffff984 */ /* 0x000fe20000000800 */
[----:B------:R0:W-:Y:S01]  /*c0a0*/  LDGSTS.E.BYPASS.LTC128B.128 [R6+0x400], desc[UR50][R2.64], !P0 ;  /* 0x0040000002067fae */ /* 0x0001e2000c101d72 */
[----:B------:R-:W-:-:S03]  /*c0b0*/  ISETP.LT.OR P0, PT, R8, 0x11, P1 ;  /* 0x000000110800780c */ /* 0x000fc60000f01670 */
[----:B0-----:R-:W0:Y:S04]  /*c0c0*/  SHFL.IDX PT, R2, R23, 0x1, 0x181f ;  /* 0x00381f0017027f89 */ /* 0x001e2800000e0000 */
[----:B------:R-:W1:Y:S01]  /*c0d0*/  SHFL.IDX PT, R3, R24, 0x1, 0x181f ;  /* 0x00381f0018037f89 */ /* 0x000e6200000e0000 */
[----:B0-----:R-:W-:-:S05]  /*c0e0*/  IADD3 R2, P2, R2, R7, RZ ;  /* 0x0000000702027210 */ /* 0x001fca0007f5e0ff */
[----:B-1----:R-:W-:-:S05]  /*c0f0*/  IMAD.X R3, RZ, RZ, R3, P2 ;  /* 0x000000ffff037224 */ /* 0x002fca00010e0603 */
        /* <DEDUP_REMOVED lines=16> */
[----:B0-----:R-:W-:-:S04]  /*c200*/  IADD3 R2, P2, R2, R7, RZ ;  /* 0x0000000702027210 */ /* 0x001fc80007f5e0ff */
[----:B-1----:R-:W-:-:S05]  /*c210*/  IADD3.X R3, RZ, R3, RZ, P2, !PT ;  /* 0x00000003ff037210 */ /* 0x002fca00017fe4ff */
        /* <DEDUP_REMOVED lines=9> */
[----:B------:R-:W1:Y:S04]  /*c2b0*/  SHFL.IDX PT, R3, R24, 0x6, 0x181f ;  /* 0x00d81f0018037f89 */ /* 0x000e6800000e0000 */
[----:B------:R-:W2:Y:S01]  /*c2c0*/  SHFL.IDX PT, R24, R24, 0x7, 0x181f ;  /* 0x00f81f0018187f89 */ /* 0x000ea200000e0000 */
[----:B0-----:R-:W-:-:S05]  /*c2d0*/  IADD3 R2, P2, R2, R7, RZ ;  /* 0x0000000702027210 */ /* 0x001fca0007f5e0ff */
[----:B-1----:R-:W-:-:S05]  /*c2e0*/  IMAD.X R3, RZ, RZ, R3, P2 ;  /* 0x000000ffff037224 */ /* 0x002fca00010e0603 */
[----:B------:R0:W-:Y:S04]  /*c2f0*/  LDGSTS.E.BYPASS.LTC128B.128 [R6+0x3400], desc[UR50][R2.64], !P0 ;  /* 0x0340000002067fae */ /* 0x0001e8000c101d72 */
[----:B0-2---:R0:W1:Y:S02]  /*c300*/  SHFL.IDX PT, R2, R23, 0x7, 0x181f ;  /* 0x00f81f0017027f89 */ /* 0x00506400000e0000 */
.L_x_13142:
[----:B------:R-:W2:Y:S01]  /*c310*/  LDL R9, [R1] ;  /* 0x0000000001097983 */ /* 0x000ea20000100800 */
[----:B------:R-:W-:Y:S01]  /*c320*/  ISETP.LT.OR P0, PT, R8, 0x71, P1 ;  /* 0x000000710800780c */ /* 0x000fe20000f01670 */
[----:B------:R-:W-:Y:S01]  /*c330*/  ULDC.64 UR4, c[0x0][0x328] ;  /* 0x0000ca0000047ab9 */ /* 0x000fe20000000a00 */
[----:B-1----:R-:W-:-:S05]  /*c340*/  IADD3 R2, P2, R2, R7, RZ ;  /* 0x0000000702027210 */ /* 0x002fca0007f5e0ff */
[----:B------:R-:W-:-:S06]  /*c350*/  IMAD.X R3, RZ, RZ, R24, P2 ;  /* 0x000000ffff037224 */ /* 0x000fcc00010e0618 */
[----:B------:R-:W-:Y:S01]  /*c360*/  @!PT LDS RZ, [RZ] ;  /* 0x00000000fffff984 */ /* 0x000fe20000000800 */
[----:B------:R-:W-:Y:S01]  /*c370*/  @!PT LDS RZ, [RZ] ;  /* 0x00000000fffff984 */ /* 0x000fe20000000800 */
[----:B------:R-:W-:Y:S01]  /*c380*/  @!PT LDS RZ, [RZ] ;  /* 0x00000000fffff984 */ /* 0x000fe20000000800 */
[----:B------:R1:W-:Y:S01]  /*c390*/  LDGSTS.E.BYPASS.LTC128B.128 [R6+0x3c00], desc[UR50][R2.64], !P0 ;  /* 0x03c0000002067fae */ /* 0x0003e2000c101d72 */
[----:B------:R-:W-:Y:S01]  /*c3a0*/  PLOP3.LUT P0, PT, PT, PT, PT, 0x80, 0x0 ;  /* 0x000000000000781c */ /* 0x000fe20003f0f070 */
[----:B-1----:R-:W-:Y:S02]  /*c3b0*/  IMAD R6, R20, UR4, RZ ;  /* 0x0000000414067c24 */ /* 0x002fe4000f8e02ff */
[----:B------:R-:W-:-:S04]  /*c3c0*/  IMAD.WIDE.U32 R2, R0, UR4, RZ ;  /* 0x0000000400027c25 */ /* 0x000fc8000f8e00ff */
[----:B------:R-:W-:Y:S01]  /*c3d0*/  IMAD R6, R0, UR5, R6 ;  /* 0x0000000500067c24 */ /* 0x000fe2000f8e0206 */
[----:B------:R-:W-:Y:S01]  /*c3e0*/  ULDC.64 UR4, c[0x0][0x338] ;  /* 0x0000ce0000047ab9 */ /* 0x000fe20000000a00 */
[----:B------:R-:W-:Y:S02]  /*c3f0*/  NOP ;  /* 0x0000000000007918 */ /* 0x000fe40000000000 */
[----:B------:R-:W-:Y:S02]  /*c400*/  IMAD.IADD R3, R3, 0x1, R6 ;  /* 0x0000000103037824 */ /* 0x000fe400078e0206 */
[----:B------:R-:W-:-:S04]  /*c410*/  IMAD.WIDE.U32 R2, R4, UR4, R2 ;  /* 0x0000000404027c25 */ /* 0x000fc8000f8e0002 */
[----:B------:R-:W-:-:S04]  /*c420*/  IMAD R0, R21, UR4, RZ ;  /* 0x0000000415007c24 */ /* 0x000fc8000f8e02ff */
        /* <DEDUP_REMOVED lines=9> */
[----:B------:R-:W-:-:S07]  /*c4c0*/  LEA.HI.X R24, R2, UR5, R0, 0x1, P2 ;  /* 0x0000000502187c11 */ /* 0x000fce00090f0c00 */
.L_x_13018:
        /* <DEDUP_REMOVED lines=11> */
.L_x_13019:
[C---:B------:R-:W-:Y:S01]  /*c580*/  ISETP.GT.AND P0, PT, R26.reuse, RZ, PT ;  /* 0x000000ff1a00720c */ /* 0x040fe20003f04270 */
[----:B------:R1:W-:Y:S01]  /*c590*/  SYNCS.ARRIVE.TRANS64.A1T0 RZ, [R5+URZ+0x16850], RZ ;  /* 0x016850ff05ff79a7 */ /* 0x0003e2000810003f */
[----:B------:R-:W-:Y:S01]  /*c5a0*/  VIADD R7, R26, 0xffffffff ;  /* 0xffffffff1a077836 */ /* 0x000fe20000000000 */
[----:B------:R-:W-:Y:S01]  /*c5b0*/  MOV R6, R25 ;  /* 0x0000001900067202 */ /* 0x000fe20000000f00 */
[----:B------:R-:W-:Y:S02]  /*c5c0*/  IMAD.MOV.U32 R17, RZ, RZ, R27 ;  /* 0x000000ffff117224 */ /* 0x000fe400078e001b */
[----:B------:R-:W-:-:S07]  /*c5d0*/  IMAD.MOV.U32 R29, RZ, RZ, R26 ;  /* 0x000000ffff1d7224 */ /* 0x000fce00078e001a */
[----:B-1----:R-:W-:Y:S05]  /*c5e0*/  @P0 BRA `(.L_x_13020) ;  /* 0xfffffff0000c0947 */ /* 0x002fea000383ffff */
.L_x_13007:
[----:B------:R-:W-:Y:S05]  /*c5f0*/  BSYNC B0 ;  /* 0x0000000000007941 */ /* 0x000fea0003800000 */
.L_x_13006:
        /* <DEDUP_REMOVED lines=17> */
.L_x_13022:
[----:B------:R-:W-:Y:S05]  /*c710*/  BSYNC B0 ;  /* 0x0000000000007941 */ /* 0x000fea0003800000 */
.L_x_13021:
[----:B------:R-:W-:-:S05]  /*c720*/  IMAD.U32 R0, RZ, RZ, UR36 ;  /* 0x00000024ff007e24 */ /* 0x000fca000f8e00ff */
[----:B------:R-:W-:-:S13]  /*c730*/  ISETP.NE.AND P0, PT, R0, 0x3, PT ;  /* 0x000000030000780c */ /* 0x000fda0003f05270 */
[----:B------:R-:W-:Y:S05]  /*c740*/  @!P0 BRA `(.L_x_13023) ;  /* 0x0000000000048947 */ /* 0x000fea0003800000 */
[----:B------:R-:W-:Y:S01]  /*c750*/  BPT.TRAP 0x1 ;  /* 0x000000040000795c */ /* 0x000fe20000300000 */
.L_x_13023:
[----:B------:R-:W2:Y:S01]  /*c760*/  LDL.LU R2, [R1+0x10] ;  /* 0x0000100001027983 */ /* 0x000ea20000300800 */
[----:B------:R-:W-:Y:S01]  /*c770*/  IMAD R0, R25, 0x8, R22 ;  /* 0x0000000819007824 */ /* 0x000fe200078e0216 */
[----:B0-----:R-:W-:Y:S01]  /*c780*/  SHF.L.U32 R3, R27, 0x1f, RZ ;  /* 0x0000001f1b037819 */ /* 0x001fe200000006ff */
[----:B------:R-:W-:Y:S03]  /*c790*/  BSSY B0, `(.L_x_13024) ;  /* 0x0000004000007945 */ /* 0x000fe60003800000 */
[----:B------:R-:W0:Y:S01]  /*c7a0*/  SYNCS.PHASECHK.TRANS64.TRYWAIT P0, [R0+URZ+0x16860], R3 ;  /* 0x01686003000075a7 */ /* 0x000e22000800017f */
[----:B--2---:R-:W-:Y:S01]  /*c7b0*/  IMAD R6, R26, -0x80, R2 ;  /* 0xffffff801a067824 */ /* 0x004fe200078e0202 */
[----:B0-----:R-:W-:Y:S06]  /*c7c0*/  @!P0 BRA `(.L_x_13025) ;  /* 0x0000004000d08947 */ /* 0x001fec0003800000 */
.L_x_13143:
[----:B------:R-:W-:Y:S05]  /*c7d0*/  BSYNC B0 ;  /* 0x0000000000007941 */ /* 0x000fea0003800000 */
.L_x_13024:
[----:B------:R-:W1:Y:S01]  /*c7e0*/  S2R R2, SR_TID.X ;  /* 0x0000000000027919 */ /* 0x000e620000002100 */
[----:B------:R-:W-:Y:S01]  /*c7f0*/  UMOV UR4, 0xffffffff ;  /* 0xffffffff00047882 */ /* 0x000fe20000000000 */
[----:B------:R-:W2:Y:S01]  /*c800*/  S2R R7, SR_TID.X ;  /* 0x0000000000077919 */ /* 0x000ea20000002100 */
[----:B-1----:R-:W-:Y:S02]  /*c810*/  LOP3.LUT R5, R2, 0x7f, RZ, 0xc0, !PT ;  /* 0x0000007f02057812 */ /* 0x002fe400078ec0ff */
[C---:B--2---:R-:W-:Y:S01]  /*c820*/  SHF.L.U32 R2, R7.reuse, 0x3, RZ ;  /* 0x0000000307027819 */ /* 0x044fe200000006ff */
[----:B------:R-:W-:Y:S01]  /*c830*/  IMAD.SHL.U32 R4, R7, 0x8, RZ ;  /* 0x0000000807047824 */ /* 0x000fe200078e00ff */
[----:B------:R-:W-:Y:S02]  /*c840*/  SHF.R.U32.HI R5, RZ, 0x3, R5 ;  /* 0x00000003ff057819 */ /* 0x000fe40000011605 */
[----:B------:R-:W-:-:S03]  /*c850*/  LOP3.LUT R2, R2, 0x1f8, RZ, 0xc0, !PT ;  /* 0x000001f802027812 */ /* 0x000fc600078ec0ff */
[----:B------:R-:W-:Y:S01]  /*c860*/  IMAD.IADD R6, R6, 0x1, -R5 ;  /* 0x0000000106067824 */ /* 0x000fe200078e0a05 */
[----:B------:R-:W-:-:S04]  /*c870*/  LOP3.LUT R2, R2, 0x38, R7, 0x78, !PT ;  /* 0x0000003802027812 */ /* 0x000fc800078e7807 */
[----:B------:R-:W-:-:S05]  /*c880*/  LOP3.LUT R2, R2, 0x200, R4, 0xf8, !PT ;  /* 0x0000020002027812 */ /* 0x000fca00078ef804 */
[----:B------:R-:W-:Y:S01]  /*c890*/  IMAD R4, R25, 0x2000, R2 ;  /* 0x0000200019047824 */ /* 0x000fe200078e0202 */
        /* <DEDUP_REMOVED lines=8> */
[----:B------:R-:W2:Y:S04]  /*c920*/  SHFL.IDX PT, R9, R23, 0x1, 0x181f ;  /* 0x00381f0017097f89 */ /* 0x000ea800000e0000 */
[----:B------:R-:W3:Y:S04]  /*c930*/  SHFL.IDX PT, R7, R24, 0x1, 0x181f ;  /* 0x00381f0018077f89 */ /* 0x000ee800000e0000 */
[----:B------:R-:W4:Y:S04]  /*c940*/  SHFL.IDX PT, R10, R23, 0x2, 0x181f ;  /* 0x00581f00170a7f89 */ /* 0x000f2800000e0000 */
[----:B------:R-:W5:Y:S01]  /*c950*/  SHFL.IDX PT, R8, R24, 0x2, 0x181f ;  /* 0x00581f0018087f89 */ /* 0x000f6200000e0000 */
[----:B-1----:R-:W-:-:S03]  /*c960*/  IADD3 R2, P2, R14, R5, RZ ;  /* 0x000000050e027210 */ /* 0x002fc60007f5e0ff */
[----:B------:R-:W-:Y:S02]  /*c970*/  SHFL.IDX PT, R14, R23, 0x6, 0x181f ;  /* 0x00d81f00170e7f89 */ /* 0x000fe400000e0000 */
[----:B0-----:R-:W-:-:S05]  /*c980*/  IMAD.X R3, RZ, RZ, R3, P2 ;  /* 0x000000ffff037224 */ /* 0x001fca00010e0603 */
[----:B------:R2:W-:Y:S01]  /*c990*/  LDGSTS.E.BYPASS.LTC128B.128 [R4+0x400], desc[UR50][R2.64], !P1 ;  /* 0x0040000002047fae */ /* 0x0005e2000c901d72 */
[C---:B------:R-:W-:Y:S02]  /*c9a0*/  ISETP.LT.OR P1, PT, R6.reuse, 0x11, P0 ;  /* 0x000000110600780c */ /* 0x040fe40000721670 */
[----:B--2---:R-:W-:Y:S02]  /*c9b0*/  IADD3 R2, P2, R9, R5, RZ ;  /* 0x0000000509027210 */ /* 0x004fe40007f5e0ff */
[----:B------:R-:W0:Y:S03]  /*c9c0*/  SHFL.IDX PT, R9, R23, 0x3, 0x181f ;  /* 0x00781f0017097f89 */ /* 0x000e2600000e0000 */
[----:B---3--:R-:W-:Y:S02]  /*c9d0*/  IMAD.X R3, RZ, RZ, R7, P2 ;  /* 0x000000ffff037224 */ /* 0x008fe400010e0607 */
[----:B------:R-:W1:Y:S04]  /*c9e0*/  SHFL.IDX PT, R7, R24, 0x3, 0x181f ;  /* 0x00781f0018077f89 */ /* 0x000e6800000e0000 */
[----:B------:R4:W-:Y:S01]  /*c9f0*/  LDGSTS.E.BYPASS.LTC128B.128 [R4+0xc00], desc[UR50][R2.64], !P1 ;  /* 0x00c0000002047fae */ /* 0x0009e2000c901d72 */
[----:B------:R-:W-:-:S02]  /*ca00*/  ISETP.LT.OR P1, PT, R6, 0x21, P0 ;  /* 0x000000210600780c */ /* 0x000fc40000721670 */
[----:B----4-:R-:W-:Y:S02]  /*ca10*/  IADD3 R2, P2, R10, R5, RZ ;  /* 0x000000050a027210 */ /* 0x010fe40007f5e0ff */
[----:B------:R-:W2:Y:S03]  /*ca20*/  SHFL.IDX PT, R10, R23, 0x4, 0x181f ;  /* 0x00981f00170a7f89 */ /* 0x000ea600000e0000 */
[----:B-----5:R-:W-:Y:S02]  /*ca30*/  IMAD.X R3, RZ, RZ, R8, P2 ;  /* 0x000000ffff037224 */ /* 0x020fe400010e0608 */
[----:B------:R-:W3:Y:S04]  /*ca40*/  SHFL.IDX PT, R8, R24, 0x4, 0x181f ;  /* 0x00981f0018087f89 */ /* 0x000ee800000e0000 */
[----:B------:R0:W-:Y:S01]  /*ca50*/  LDGSTS.E.BYPASS.LTC128B.128 [R4+0x1400], desc[UR50][R2.64], !P1 ;  /* 0x0140000002047fae */ /* 0x0001e2000c901d72 */
[----:B------:R-:W-:-:S02]  /*ca60*/  ISETP.LT.OR P1, PT, R6, 0x31, P0 ;  /* 0x000000310600780c */ /* 0x000fc40000721670 */
[----:B0-----:R-:W-:Y:S02]  /*ca70*/  IADD3 R2, P2, R9, R5, RZ ;  /* 0x0000000509027210 */ /* 0x001fe40007f5e0ff */
[----:B------:R-:W0:Y:S03]  /*ca80*/  SHFL.IDX PT, R9, R23, 0x5, 0x181f ;  /* 0x00b81f0017097f89 */ /* 0x000e2600000e0000 */
[----:B-1----:R-:W-:Y:S02]  /*ca90*/  IMAD.X R3, RZ, RZ, R7, P2 ;  /* 0x000000ffff037224 */ /* 0x002fe400010e0607 */
[----:B------:R-:W1:Y:S04]  /*caa0*/  SHFL.IDX PT, R7, R24, 0x5, 0x181f ;  /* 0x00b81f0018077f89 */ /* 0x000e6800000e0000 */
[----:B------:R2:W-:Y:S01]  /*cab0*/  LDGSTS.E.BYPASS.LTC128B.128 [R4+0x1c00], desc[UR50][R2.64], !P1 ;  /* 0x01c0000002047fae */ /* 0x0005e2000c901d72 */
[----:B------:R-:W-:-:S02]  /*cac0*/  ISETP.LT.OR P1, PT, R6, 0x41, P0 ;  /* 0x000000410600780c */ /* 0x000fc40000721670 */
[----:B--2---:R-:W-:-:S05]  /*cad0*/  IADD3 R2, P2, R10, R5, RZ ;  /* 0x000000050a027210 */ /* 0x004fca0007f5e0ff */
[----:B---3--:R-:W-:Y:S02]  /*cae0*/  IMAD.X R3, RZ, RZ, R8, P2 ;  /* 0x000000ffff037224 */ /* 0x008fe400010e0608 */
[----:B------:R-:W2:Y:S04]  /*caf0*/  SHFL.IDX PT, R8, R24, 0x6, 0x181f ;  /* 0x00d81f0018087f89 */ /* 0x000ea800000e0000 */
[----:B------:R0:W-:Y:S01]  /*cb00*/  LDGSTS.E.BYPASS.LTC128B.128 [R4+0x2400], desc[UR50][R2.64], !P1 ;  /* 0x0240000002047fae */ /* 0x0001e2000c901d72 */
[----:B------:R-:W-:-:S03]  /*cb10*/  ISETP.LT.OR P1, PT, R6, 0x51, P0 ;  /* 0x000000510600780c */ /* 0x000fc60000721670 */
[----:B------:R-:W3:Y:S01]  /*cb20*/  SHFL.IDX PT, R24, R24, 0x7, 0x181f ;  /* 0x00f81f0018187f89 */ /* 0x000ee200000e0000 */
[----:B0-----:R-:W-:-:S04]  /*cb30*/  IADD3 R2, P2, R9, R5, RZ ;  /* 0x0000000509027210 */ /* 0x001fc80007f5e0ff */
[----:B-1----:R-:W-:-:S05]  /*cb40*/  IADD3.X R3, RZ, R7, RZ, P2, !PT ;  /* 0x00000007ff037210 */ /* 0x002fca00017fe4ff */
[----:B------:R0:W-:Y:S01]  /*cb50*/  LDGSTS.E.BYPASS.LTC128B.128 [R4+0x2c00], desc[UR50][R2.64], !P1 ;  /* 0x02c0000002047fae */ /* 0x0001e2000c901d72 */
[----:B------:R-:W-:Y:S02]  /*cb60*/  ISETP.LT.OR P1, PT, R6, 0x61, P0 ;  /* 0x000000610600780c */ /* 0x000fe40000721670 */
[----:B0-----:R-:W-:Y:S02]  /*cb70*/  IADD3 R2, P2, R14, R5, RZ ;  /* 0x000000050e027210 */ /* 0x001fe40007f5e0ff */
[----:B------:R0:W1:Y:S03]  /*cb80*/  SHFL.IDX PT, R14, R23, 0x7, 0x181f ;  /* 0x00f81f00170e7f89 */ /* 0x00006600000e0000 */
[----:B--2---:R-:W-:-:S06]  /*cb90*/  IMAD.X R3, RZ, RZ, R8, P2 ;  /* 0x000000ffff037224 */ /* 0x004fcc00010e0608 */
[----:B---3--:R0:W-:Y:S02]  /*cba0*/  LDGSTS.E.BYPASS.LTC128B.128 [R4+0x3400], desc[UR50][R2.64], !P1 ;  /* 0x0340000002047fae */ /* 0x0081e4000c901d72 */
.L_x_13161:
[----:B------:R-:W-:Y:S02]  /*cbb0*/  ISETP.LT.OR P0, PT, R6, 0x71, P0 ;  /* 0x000000710600780c */ /* 0x000fe40000701670 */
[----:B01----:R-:W-:-:S05]  /*cbc0*/  IADD3 R2, P1, R14, R5, RZ ;  /* 0x000000050e027210 */ /* 0x003fca0007f3e0ff */
[----:B------:R-:W-:-:S06]  /*cbd0*/  IMAD.X R3, RZ, RZ, R24, P1 ;  /* 0x000000ffff037224 */ /* 0x000fcc00008e0618 */
[----:B------:R-:W-:Y:S01]  /*cbe0*/  @!PT LDS RZ, [RZ] ;  /* 0x00000000fffff984 */ /* 0x000fe20000000800 */
[----:B------:R-:W-:Y:S01]  /*cbf0*/  @!PT LDS RZ, [RZ] ;  /* 0x00000000fffff984 */ /* 0x000fe20000000800 */
[----:B------:R-:W-:Y:S01]  /*cc00*/  @!PT LDS RZ, [RZ] ;  /* 0x00000000fffff984 */ /* 0x000fe20000000800 */
[----:B------:R0:W-:Y:S01]  /*cc10*/  LDGSTS.E.BYPASS.LTC128B.128 [R4+0x3c00], desc[UR50][R2.64], !P0 ;  /* 0x03c0000002047fae */ /* 0x0001e2000c101d72 */
[----:B------:R-:W-:Y:S01]  /*cc20*/  PLOP3.LUT P0, PT, PT, PT, PT, 0x80, 0x0 ;  /* 0x000000000000781c */ /* 0x000fe20003f0f070 */
[----:B------:R-:W-:-:S12]  /*cc30*/  NOP ;  /* 0x0000000000007918 */ /* 0x000fd80000000000 */
.L_x_13027:
        /* <DEDUP_REMOVED lines=11> */
.L_x_13028:
[----:B------:R-:W-:Y:S01]  /*ccf0*/  VIADD R25, R25, 0x1 ;  /* 0x0000000119197836 */ /* 0x000fe20000000000 */
[----:B------:R0:W-:Y:S04]  /*cd00*/  SYNCS.ARRIVE.TRANS64.A1T0 RZ, [R0+URZ+0x16850], RZ ;  /* 0x016850ff00ff79a7 */ /* 0x0001e8000810003f */
[----:B------:R-:W-:-:S04]  /*cd10*/  ISETP.NE.AND P0, PT, R25, 0x2, PT ;  /* 0x000000021900780c */ /* 0x000fc80003f05270 */
[----:B0-----:R-:W-:Y:S02]  /*cd20*/  SEL R0, RZ, 0x1, P0 ;  /* 0x00000001ff007807 */ /* 0x001fe40000000000 */
[----:B------:R-:W-:Y:S02]  /*cd30*/  SEL R25, R25, RZ, P0 ;  /* 0x000000ff19197207 */ /* 0x000fe40000000000 */
[----:B------:R-:W-:-:S07]  /*cd40*/  LOP3.LUT R27, R27, R0, RZ, 0x3c, !PT ;  /* 0x000000001b1b7212 */ /* 0x000fce00078e3cff */
.L_x_12987:
[----:B------:R-:W-:Y:S05]  /*cd50*/  BSYNC B7 ;  /* 0x0000000000077941 */ /* 0x000fea0003800000 */
.L_x_12985:
[----:B------:R-:W2:Y:S02]  /*cd60*/  LDL R0, [R1+0x8] ;  /* 0x0000080001007983 */ /* 0x000ea40000100800 */
        /* <DEDUP_REMOVED lines=11> */
.L_x_13029:
        /* <DEDUP_REMOVED lines=36> */
.L_x_13171:
[----:B------:R-:W-:Y:S02]  /*d060*/  ULDC UR4, c[0x0][0xc38] ;  /* 0x00030e0000047ab9 */ /* 0x000fe40000000800 */
[----:B------:R-:W-:-:S04]  /*d070*/  IMAD.U32 R7, RZ, RZ, UR4 ;  /* 0x00000004ff077e24 */ /* 0x000fc8000f8e00ff */
[----:B-1----:R-:W-:-:S05]  /*d080*/  IMAD R14, R14, R7, RZ ;  /* 0x000000070e0e7224 */ /* 0x002fca00078e02ff */
[----:B------:R-:W-:-:S04]  /*d090*/  IADD3 R9, R4, R14, RZ ;  /* 0x0000000e04097210 */ /* 0x000fc80007ffe0ff */
[----:B------:R-:W-:-:S13]  /*d0a0*/  ISETP.GT.AND P6, PT, R9, R0, PT ;  /* 0x000000000900720c */ /* 0x000fda0003fc4270 */
[----:B------:R-:W-:Y:S05]  /*d0b0*/  @P6 BRA `(.L_x_13032) ;  /* 0x00000000009c6947 */ /* 0x000fea0003800000 */
.L_x_13037:
[----:B0-----:R-:W0:Y:S01]  /*d0c0*/  LDC R2, c[0x0][0xc3c] ;  /* 0x00030f00ff027b82 */ /* 0x001e220000000800 */
[----:B------:R-:W-:-:S05]  /*d0d0*/  VIADD R19, R19, 0x1f ;  /* 0x0000001f13137836 */ /* 0x000fca0000000000 */
[----:B0-----:R-:W-:-:S13]  /*d0e0*/  ISETP.GE.AND P6, PT, R19, R2, PT ;  /* 0x000000021300720c */ /* 0x001fda0003fc6270 */
[----:B------:R-:W-:Y:S05]  /*d0f0*/  @P6 BRA `(.L_x_13033) ;  /* 0x0000000400446947 */ /* 0x000fea0003800000 */
[----:B------:R-:W0:Y:S01]  /*d100*/  S2R R3, SR_TID.X ;  /* 0x0000000000037919 */ /* 0x000e220000002100 */
[----:B------:R-:W-:Y:S01]  /*d110*/  BSSY B0, `(.L_x_13034) ;  /* 0x0000009000007945 */ /* 0x000fe20003800000 */
[----:B------:R-:W-:Y:S01]  /*d120*/  IMAD.MOV.U32 R5, RZ, RZ, RZ ;  /* 0x000000ffff057224 */ /* 0x000fe200078e00ff */
[----:B0-----:R-:W-:-:S05]  /*d130*/  LOP3.LUT R3, R3, 0x1f, RZ, 0xc0, !PT ;  /* 0x0000001f03037812 */ /* 0x001fca00078ec0ff */
[----:B------:R-:W-:-:S05]  /*d140*/  IMAD.IADD R7, R19, 0x1, R3 ;  /* 0x0000000113077824 */ /* 0x000fca00078e0203 */
[----:B------:R-:W-:-:S13]  /*d150*/  ISETP.GE.OR P6, PT, R7, R2, !P0 ;  /* 0x000000020700720c */ /* 0x000fda00047c6670 */
[----:B------:R-:W-:Y:S05]  /*d160*/  @P6 BRA `(.L_x_13035) ;  /* 0x00000000000c6947 */ /* 0x000fea0003800000 */
[----:B------:R-:W0:Y:S02]  /*d170*/  LDC.64 R2, c[0x0][0xc80] ;  /* 0x00032000ff027b82 */ /* 0x000e240000000a00 */
[----:B0-----:R-:W-:-:S05]  /*d180*/  IMAD.WIDE R2, R7, 0x4, R2 ;  /* 0x0000000407027825 */ /* 0x001fca00078e0202 */
[----:B------:R0:W5:Y:S02]  /*d190*/  LDG.E R5, desc[UR50][R2.64] ;  /* 0x0000003202057981 */ /* 0x000164000c1e1900 */
.L_x_13035:
[----:B------:R-:W-:Y:S05]  /*d1a0*/  BSYNC B0 ;  /* 0x0000000000007941 */ /* 0x000fea0003800000 */
.L_x_13034:
[----:B------:R-:W-:-:S03]  /*d1b0*/  UMOV UR4, 0xffffffff ;  /* 0xffffffff00047882 */ /* 0x000fc60000000000 */
[----:B------:R-:W-:Y:S05]  /*d1c0*/  BRA.DIV UR4, `(.L_x_13036) ;  /* 0x0000004604d07947 */ /* 0x000fea000b800000 */
[----:B-----5:R-:W1:Y:S02]  /*d1d0*/  SHFL.UP PT, R14, R5, 0x1, RZ ;  /* 0x04200000050e7989 */ /* 0x020e6400000e00ff */
        /* <DEDUP_REMOVED lines=15> */
.L_x_13179:
[----:B------:R-:W-:Y:S02]  /*d2d0*/  ULDC UR4, c[0x0][0xc38] ;  /* 0x00030e0000047ab9 */ /* 0x000fe40000000800 */
[----:B------:R-:W-:-:S04]  /*d2e0*/  IMAD.U32 R7, RZ, RZ, UR4 ;  /* 0x00000004ff077e24 */ /* 0x000fc8000f8e00ff */
[----:B-1----:R-:W-:-:S05]  /*d2f0*/  IMAD R14, R14, R7, RZ ;  /* 0x000000070e0e7224 */ /* 0x002fca00078e02ff */
[----:B------:R-:W-:-:S04]  /*d300*/  IADD3 R9, R14, R9, RZ ;  /* 0x000000090e097210 */ /* 0x000fc80007ffe0ff */
[----:B------:R-:W-:-:S13]  /*d310*/  ISETP.GT.AND P6, PT, R9, R0, PT ;  /* 0x000000000900720c */ /* 0x000fda0003fc4270 */
[----:B------:R-:W-:Y:S05]  /*d320*/  @!P6 BRA `(.L_x_13037) ;  /* 0xfffffffc0064e947 */ /* 0x000fea000383ffff */
.L_x_13032:
        /* <DEDUP_REMOVED lines=8> */
.L_x_13183:
[----:B------:R-:W-:Y:S01]  /*d3b0*/  ISETP.NE.AND P0, PT, R3, RZ, PT ;  /* 0x000000ff0300720c */ /* 0x000fe20003f05270 */
[----:B------:R-:W-:-:S12]  /*d3c0*/  IMAD.MOV.U32 R14, RZ, RZ, RZ ;  /* 0x000000ffff0e7224 */ /* 0x000fd800078e00ff */
[----:B------:R-:W-:Y:S05]  /*d3d0*/  @!P0 BRA `(.L_x_13039) ;  /* 0x0000000000108947 */ /* 0x000fea0003800000 */
[----:B------:R-:W-:Y:S01]  /*d3e0*/  UMOV UR4, 0xffffffff ;  /* 0xffffffff00047882 */ /* 0x000fe20000000000 */
[----:B------:R-:W-:Y:S02]  /*d3f0*/  VIADD R12, R4, 0xffffffff ;  /* 0xffffffff040c7836 */ /* 0x000fe40000000000 */
[----:B------:R-:W-:Y:S05]  /*d400*/  BRA.DIV UR4, `(.L_x_13040) ;  /* 0x0000004a04447947 */ /* 0x000fea000b800000 */
[----:B------:R3:W4:Y:S02]  /*d410*/  SHFL.IDX PT, R14, R2, R12, 0x1f ;  /* 0x00001f0c020e7589 */ /* 0x00072400000e0000 */
.L_x_13039:
[----:B--2---:R-:W-:Y:S01]  /*d420*/  IABS R6, R5 ;  /* 0x0000000500067213 */ /* 0x004fe20000000000 */
[----:B----4-:R-:W-:Y:S02]  /*d430*/  IMAD R16, R14, R7, R16 ;  /* 0x000000070e107224 */ /* 0x010fe400078e0210 */
[----:B------:R-:W-:Y:S01]  /*d440*/  IMAD.IADD R19, R4, 0x1, R19 ;  /* 0x0000000104137824 */ /* 0x000fe200078e0213 */
[----:B------:R-:W2:Y:S01]  /*d450*/  I2F.RP R8, R6 ;  /* 0x0000000600087306 */ /* 0x000ea20000209400 */
[----:B------:R-:W-:-:S07]  /*d460*/  IMAD.IADD R0, R0, 0x1, -R16 ;  /* 0x0000000100007824 */ /* 0x000fce00078e0a10 */
[----:B--2---:R-:W0:Y:S02]  /*d470*/  MUFU.RCP R8, R8 ;  /* 0x0000000800087308 */ /* 0x004e240000001000 */
[----:B0--3--:R-:W-:-:S06]  /*d480*/  VIADD R2, R8, 0xffffffe ;  /* 0x0ffffffe08027836 */ /* 0x009fcc0000000000 */
[----:B------:R0:W2:Y:S02]  /*d490*/  F2I.FTZ.U32.TRUNC.NTZ R3, R2 ;  /* 0x0000000200037305 */ /* 0x0000a4000021f000 */
[----:B0-----:R-:W-:Y:S01]  /*d4a0*/  IMAD.MOV.U32 R2, RZ, RZ, RZ ;  /* 0x000000ffff027224 */ /* 0x001fe200078e00ff */
[----:B--2---:R-:W-:-:S05]  /*d4b0*/  IADD3 R7, RZ, -R3, RZ ;  /* 0x80000003ff077210 */ /* 0x004fca0007ffe0ff */
[----:B------:R-:W-:-:S04]  /*d4c0*/  IMAD R7, R7, R6, RZ ;  /* 0x0000000607077224 */ /* 0x000fc800078e02ff */
[----:B------:R-:W-:Y:S01]  /*d4d0*/  IMAD.HI.U32 R3, R3, R7, R2 ;  /* 0x0000000703037227 */ /* 0x000fe200078e0002 */
        /* <DEDUP_REMOVED lines=19> */
.L_x_13033:
[----:B------:R-:W-:Y:S01]  /*d610*/  UMOV UR4, URZ ;  /* 0x0000003f00047c82 */ /* 0x000fe20008000000 */
[----:B------:R-:W-:Y:S01]  /*d620*/  UMOV UR5, URZ ;  /* 0x0000003f00057c82 */ /* 0x000fe20008000000 */
[----:B------:R-:W-:Y:S01]  /*d630*/  ULDC UR6, c[0x0][0xc3c] ;  /* 0x00030f0000067ab9 */ /* 0x000fe20000000800 */
[----:B------:R-:W-:Y:S02]  /*d640*/  IMAD.MOV.U32 R16, RZ, RZ, R0 ;  /* 0x000000ffff107224 */ /* 0x000fe400078e0000 */
[----:B------:R-:W-:Y:S02]  /*d650*/  IMAD.U32 R17, RZ, RZ, UR4 ;  /* 0x00000004ff117e24 */ /* 0x000fe4000f8e00ff */
[----:B------:R-:W-:Y:S02]  /*d660*/  IMAD.U32 R18, RZ, RZ, UR5 ;  /* 0x00000005ff127e24 */ /* 0x000fe4000f8e00ff */
[----:B------:R-:W-:-:S07]  /*d670*/  IMAD.U32 R19, RZ, RZ, UR6 ;  /* 0x00000006ff137e24 */ /* 0x000fce000f8e00ff */
.L_x_13041:
        /* <DEDUP_REMOVED lines=10> */
.L_x_13030:
[----:B------:R-:W-:Y:S02]  /*d720*/  ULDC UR4, c[0x0][0xc3c] ;  /* 0x00030f0000047ab9 */ /* 0x000fe40000000800 */
[----:B---3--:R-:W-:-:S13]  /*d730*/  ISETP.GE.AND P0, PT, R19, UR4, PT ;  /* 0x0000000413007c0c */ /* 0x008fda000bf06270 */
[----:B------:R-:W-:Y:S05]  /*d740*/  @!P0 BRA `(.L_x_13042) ;  /* 0xffffffb400d08947 */ /* 0x000fea000383ffff */
[----:B------:R-:W-:Y:S05]  /*d750*/  BSYNC B8 ;  /* 0x0000000000087941 */ /* 0x000fea0003800000 */
.L_x_12981:
        /* <DEDUP_REMOVED lines=12> */
.L_x_13186:
[----:B------:R-:W-:Y:S05]  /*d820*/  BSYNC B0 ;  /* 0x0000000000007941 */ /* 0x000fea0003800000 */
.L_x_13043:
[----:B------:R-:W-:-:S03]  /*d830*/  UMOV UR4, 0xffffffff ;  /* 0xffffffff00047882 */ /* 0x000fc60000000000 */
[----:B------:R-:W-:Y:S05]  /*d840*/  BRA.DIV UR4, `(.L_x_13045) ;  /* 0x00000046046c7947 */ /* 0x000fea000b800000 */
[----:B0-----:R-:W0:Y:S02]  /*d850*/  S2R R0, SR_TID.X ;  /* 0x0000000000007919 */ /* 0x001e240000002100 */
[----:B0-----:R-:W-:-:S04]  /*d860*/  SHF.R.U32.HI R0, RZ, 0x5, R0 ;  /* 0x00000005ff007819 */ /* 0x001fc80000011600 */
[----:B------:R-:W-:-:S05]  /*d870*/  LOP3.LUT R0, R0, 0x3, RZ, 0xc0, !PT ;  /* 0x0000000300007812 */ /* 0x000fca00078ec0ff */
[----:B------:R0:W3:Y:S02]  /*d880*/  SHFL.IDX PT, R14, R0, RZ, 0x1f ;  /* 0x00001fff000e7589 */ /* 0x0000e400000e0000 */
.L_x_13189:
[----:B---3--:R-:W-:Y:S01]  /*d890*/  ISETP.NE.AND P0, PT, R14, RZ, PT ;  /* 0x000000ff0e00720c */ /* 0x008fe20003f05270 */
[----:B------:R-:W-:-:S12]  /*d8a0*/  BSSY B0, `(.L_x_13046) ;  /* 0x0000024000007945 */ /* 0x000fd80003800000 */
[----:B------:R-:W-:Y:S05]  /*d8b0*/  @P0 BRA `(.L_x_13047) ;  /* 0x0000000000880947 */ /* 0x000fea0003800000 */
[----:B------:R-:W-:-:S03]  /*d8c0*/  UMOV UR4, 0xffffffff ;  /* 0xffffffff00047882 */ /* 0x000fc60000000000 */
[----:B------:R-:W-:Y:S05]  /*d8d0*/  BRA.DIV UR4, `(.L_x_13048) ;  /* 0x00000046047c7947 */ /* 0x000fea000b800000 */
[----:B------:R-:W-:-:S13]  /*d8e0*/  ELECT P6, URZ, PT ;  /* 0x00000000003f782f */ /* 0x000fda00038c0000 */
.L_x_13192:
[----:B------:R-:W-:Y:S05]  /*d8f0*/  @!P6 BRA `(.L_x_13047) ;  /* 0x000000000078e947 */ /* 0x000fea0003800000 */
[----:B------:R-:W-:-:S06]  /*d900*/  ULOP3.LUT UR4, UR37, 0x2, URZ, 0xfc, !UPT ;  /* 0x0000000225047892 */ /* 0x000fcc000f8efc3f */
[----:B0-----:R-:W-:-:S05]  /*d910*/  IMAD.U32 R0, RZ, RZ, UR4 ;  /* 0x00000004ff007e24 */ /* 0x001fca000f8e00ff */
[----:B------:R-:W-:-:S13]  /*d920*/  ISETP.NE.AND P0, PT, R0, 0x3, PT ;  /* 0x000000030000780c */ /* 0x000fda0003f05270 */
[----:B------:R-:W-:Y:S05]  /*d930*/  @!P0 BRA `(.L_x_13049) ;  /* 0x0000000000048947 */ /* 0x000fea0003800000 */
[----:B------:R-:W-:Y:S01]  /*d940*/  BPT.TRAP 0x1 ;  /* 0x000000040000795c */ /* 0x000fe20000300000 */
.L_x_13049:
[----:B------:R-:W-:Y:S01]  /*d950*/  IMAD R3, R25, 0x8, R5 ;  /* 0x0000000819037824 */ /* 0x000fe200078e0205 */
[----:B------:R-:W-:Y:S01]  /*d960*/  SHF.L.U32 R2, R27, 0x1f, RZ ;  /* 0x0000001f1b027819 */ /* 0x000fe200000006ff */
[----:B------:R-:W-:-:S03]  /*d970*/  VIADD R25, R25, 0x1 ;  /* 0x0000000119197836 */ /* 0x000fc60000000000 */
[----:B------:R-:W0:Y:S02]  /*d980*/  SYNCS.PHASECHK.TRANS64.TRYWAIT P1, [R3+URZ+0x16840], R2 ;  /* 0x01684002030075a7 */ /* 0x000e24000802017f */
[----:B------:R-:W-:-:S04]  /*d990*/  ISETP.NE.AND P2, PT, R25, 0x2, PT ;  /* 0x000000021900780c */ /* 0x000fc80003f45270 */
[----:B------:R-:W-:Y:S01]  /*d9a0*/  SEL R0, RZ, 0x1, P2 ;  /* 0x00000001ff007807 */ /* 0x000fe20001000000 */
[----:B0-----:R-:W-:Y:S08]  /*d9b0*/  @!P1 BRA `(.L_x_13050) ;  /* 0x0000004400649947 */ /* 0x001ff00003800000 */
.L_x_13193:
[----:B------:R-:W-:Y:S02]  /*d9c0*/  SEL R25, R25, RZ, P2 ;  /* 0x000000ff19197207 */ /* 0x000fe40001000000 */
[----:B------:R-:W-:Y:S01]  /*d9d0*/  LOP3.LUT R0, R27, R0, RZ, 0x3c, !PT ;  /* 0x000000001b007212 */ /* 0x000fe200078e3cff */
[----:B------:R-:W-:Y:S06]  /*d9e0*/  @!P0 BRA `(.L_x_13051) ;  /* 0x0000000000048947 */ /* 0x000fec0003800000 */
[----:B------:R-:W-:Y:S01]  /*d9f0*/  BPT.TRAP 0x1 ;  /* 0x000000040000795c */ /* 0x000fe20000300000 */
.L_x_13051:
[----:B------:R-:W-:Y:S02]  /*da00*/  LEA R25, R25, R5, 0x3 ;  /* 0x0000000519197211 */ /* 0x000fe400078e18ff */
[----:B------:R-:W-:-:S04]  /*da10*/  SHF.L.U32 R0, R0, 0x1f, RZ ;  /* 0x0000001f00007819 */ /* 0x000fc800000006ff */
[----:B------:R-:W3:Y:S02]  /*da20*/  SYNCS.PHASECHK.TRANS64.TRYWAIT P1, [R25+URZ+0x16840], R0 ;  /* 0x01684000190075a7 */ /* 0x000ee4000802017f */
[----:B---3--:R-:W-:Y:S05]  /*da30*/  @!P1 BRA `(.L_x_13052) ;  /* 0x0000004400589947 */ /* 0x008fea0003800000 */
.L_x_13194:
[----:B------:R-:W-:Y:S05]  /*da40*/  @!P0 BRA `(.L_x_13053) ;  /* 0x0000000000048947 */ /* 0x000fea0003800000 */
[----:B------:R-:W-:Y:S01]  /*da50*/  BPT.TRAP 0x1 ;  /* 0x000000040000795c */ /* 0x000fe20000300000 */
.L_x_13053:
[----:B------:R-:W4:Y:S02]  /*da60*/  SYNCS.PHASECHK.TRANS64.TRYWAIT P1, [R3+URZ+0x16860], R2 ;  /* 0x01686002030075a7 */ /* 0x000f24000802017f */
[----:B----4-:R-:W-:Y:S05]  /*da70*/  @!P1 BRA `(.L_x_13054) ;  /* 0x00000044005c9947 */ /* 0x010fea0003800000 */
.L_x_13195:
[----:B------:R-:W-:Y:S05]  /*da80*/  @!P0 BRA `(.L_x_13055) ;  /* 0x0000000000048947 */ /* 0x000fea0003800000 */
[----:B------:R-:W-:Y:S01]  /*da90*/  BPT.TRAP 0x1 ;  /* 0x000000040000795c */ /* 0x000fe20000300000 */
.L_x_13055:
[----:B------:R0:W0:Y:S02]  /*daa0*/  SYNCS.PHASECHK.TRANS64.TRYWAIT P0, [R25+URZ+0x16860], R0 ;  /* 0x01686000190075a7 */ /* 0x000024000800017f */
[----:B0-----:R-:W-:Y:S05]  /*dab0*/  @!P0 NANOSLEEP.SYNCS 0x989680 ;  /* 0x009896800000895d */ /* 0x001fea0003900000 */
[----:B------:R-:W0:Y:S02]  /*dac0*/  @!P0 SYNCS.PHASECHK.TRANS64 P0, [R25+URZ+0x16860], R0 ;  /* 0x01686000190085a7 */ /* 0x000e24000800007f */
[----:B0-----:R-:W-:Y:S05]  /*dad0*/  @!P0 BRA `(.L_x_13055) ;  /* 0xfffffffc00f08947 */ /* 0x001fea000383ffff */
.L_x_13047:
[----:B------:R-:W-:Y:S05]  /*dae0*/  BSYNC B0 ;  /* 0x0000000000007941 */ /* 0x000fea0003800000 */
.L_x_13046:
[----:B------:R-:W-:Y:S05]  /*daf0*/  EXIT ;  /* 0x000000000000794d */ /* 0x000fea0003800000 */
.L_x_12941:
[----:B0-----:R-:W-:-:S04]  /*db00*/  IMAD.U32 R3, RZ, RZ, UR49 ;  /* 0x00000031ff037e24 */ /* 0x001fc8000f8e00ff */
[----:B------:R0:W1:Y:S03]  /*db10*/  SYNCS.PHASECHK.TRANS64.TRYWAIT P1, [R3+URZ+0x16800], R0 ;  /* 0x01680000030075a7 */ /* 0x000066000802017f */
[----:B-1----:R-:W-:Y:S05]  /*db20*/  @!P1 NANOSLEEP.SYNCS 0x989680 ;  /* 0x009896800000995d */ /* 0x002fea0003900000 */
[----:B------:R-:W1:Y:S02]  /*db30*/  @!P1 SYNCS.PHASECHK.TRANS64 P1, [R3+URZ+0x16800], R0 ;  /* 0x01680000030095a7 */ /* 0x000e64000802007f */
[----:B-1----:R-:W-:Y:S05]  /*db40*/  @!P1 BRA `(.L_x_12941) ;  /* 0xfffffffc00ec9947 */ /* 0x002fea000383ffff */
[----:B------:R-:W-:Y:S05]  /*db50*/  BRA `(.L_x_13056) ;  /* 0xffffff3800507947 */ /* 0x000fea000383ffff */
.L_x_12945:
[----:B-1----:R1:W2:Y:S02]  /*db60*/  SYNCS.PHASECHK.TRANS64.TRYWAIT P1, [R0+URZ+0x16830], R3 ;  /* 0x01683003000075a7 */ /* 0x0022a4000802017f */
[----:B--2---:R-:W-:Y:S05]  /*db70*/  @!P1 NANOSLEEP.SYNCS 0x989680 ;  /* 0x009896800000995d */ /* 0x004fea0003900000 */
[----:B------:R-:W2:Y:S02]  /*db80*/  @!P1 SYNCS.PHASECHK.TRANS64 P1, [R0+URZ+0x16830], R3 ;  /* 0x01683003000095a7 */ /* 0x000ea4000802007f */
[----:B--2---:R-:W-:Y:S05]  /*db90*/  @!P1 BRA `(.L_x_12945) ;  /* 0xfffffffc00f09947 */ /* 0x004fea000383ffff */
[----:B------:R-:W-:Y:S05]  /*dba0*/  BRA `(.L_x_12944) ;  /* 0xffffff3800707947 */ /* 0x000fea000383ffff */
.L_x_12951:
[----:B-1----:R-:W-:-:S04]  /*dbb0*/  IMAD.U32 R7, RZ, RZ, UR6 ;  /* 0x00000006ff077e24 */ /* 0x002fc8000f8e00ff */
[----:B------:R1:W2:Y:S03]  /*dbc0*/  SYNCS.PHASECHK.TRANS64.TRYWAIT P1, [R7+URZ+0x16830], R6 ;  /* 0x01683006070075a7 */ /* 0x0002a6000802017f */
[----:B--2---:R-:W-:Y:S05]  /*dbd0*/  @!P1 NANOSLEEP.SYNCS 0x989680 ;  /* 0x009896800000995d */ /* 0x004fea0003900000 */
[----:B------:R-:W2:Y:S02]  /*dbe0*/  @!P1 SYNCS.PHASECHK.TRANS64 P1, [R7+URZ+0x16830], R6 ;  /* 0x01683006070095a7 */ /* 0x000ea4000802007f */
[----:B--2---:R-:W-:Y:S05]  /*dbf0*/  @!P1 BRA `(.L_x_12951) ;  /* 0xfffffffc00ec9947 */ /* 0x004fea000383ffff */
[----:B------:R-:W-:Y:S05]  /*dc00*/  BRA `(.L_x_12948) ;  /* 0xffffff6000747947 */ /* 0x000fea000383ffff */
.L_x_12955:
[----:B-1----:R-:W-:-:S04]  /*dc10*/  IMAD.U32 R7, RZ, RZ, UR6 ;  /* 0x00000006ff077e24 */ /* 0x002fc8000f8e00ff */
[----:B------:R1:W2:Y:S03]  /*dc20*/  SYNCS.PHASECHK.TRANS64.TRYWAIT P1, [R7+URZ+0x16850], R6 ;  /* 0x01685006070075a7 */ /* 0x0002a6000802017f */
[----:B--2---:R-:W-:Y:S05]  /*dc30*/  @!P1 NANOSLEEP.SYNCS 0x989680 ;  /* 0x009896800000995d */ /* 0x004fea0003900000 */
[----:B------:R-:W2:Y:S02]  /*dc40*/  @!P1 SYNCS.PHASECHK.TRANS64 P1, [R7+URZ+0x16850], R6 ;  /* 0x01685006070095a7 */ /* 0x000ea4000802007f */
[----:B--2---:R-:W-:Y:S05]  /*dc50*/  @!P1 BRA `(.L_x_12955) ;  /* 0xfffffffc00ec9947 */ /* 0x004fea000383ffff */
[----:B------:R-:W-:Y:S05]  /*dc60*/  BRA `(.L_x_12952) ;  /* 0xffffff6000fc7947 */ /* 0x000fea000383ffff */
.L_x_12962:
[----:B-1----:R-:W-:-:S04]  /*dc70*/  IMAD.U32 R7, RZ, RZ, UR5 ;  /* 0x00000005ff077e24 */ /* 0x002fc8000f8e00ff */
[----:B------:R1:W2:Y:S03]  /*dc80*/  SYNCS.PHASECHK.TRANS64.TRYWAIT P1, [R7+URZ+0x16850], R0 ;  /* 0x01685000070075a7 */ /* 0x0002a6000802017f */
[----:B--2---:R-:W-:Y:S05]  /*dc90*/  @!P1 NANOSLEEP.SYNCS 0x989680 ;  /* 0x009896800000995d */ /* 0x004fea0003900000 */
[----:B------:R-:W2:Y:S02]  /*dca0*/  @!P1 SYNCS.PHASECHK.TRANS64 P1, [R7+URZ+0x16850], R0 ;  /* 0x01685000070095a7 */ /* 0x000ea4000802007f */
[----:B--2---:R-:W-:Y:S05]  /*dcb0*/  @!P1 BRA `(.L_x_12962) ;  /* 0xfffffffc00ec9947 */ /* 0x004fea000383ffff */
[----:B------:R-:W-:Y:S05]  /*dcc0*/  BRA `(.L_x_12961) ;  /* 0xffffff8400847947 */ /* 0x000fea000383ffff */
.L_x_12993:
[----:B0-----:R-:W0:Y:S01]  /*dcd0*/  S2R R20, SR_TID.X ;  /* 0x0000000000147919 */ /* 0x001e220000002100 */
        /* <DEDUP_REMOVED lines=10> */
.L_x_13058:
[----:B------:R-:W-:Y:S05]  /*dd80*/  BSYNC B0 ;  /* 0x0000000000007941 */ /* 0x000fea0003800000 */
.L_x_13057:
[----:B------:R-:W-:Y:S05]  /*dd90*/  BRA `(.L_x_13059) ;  /* 0xffffffbc007c7947 */ /* 0x000fea000383ffff */
.L_x_12996:
[----:B0-----:R0:W2:Y:S02]  /*dda0*/  SYNCS.PHASECHK.TRANS64.TRYWAIT P0, [R3+URZ+0x16840], R4 ;  /* 0x01684004030075a7 */ /* 0x0010a4000800017f */
[----:B--2---:R-:W-:Y:S05]  /*ddb0*/  @!P0 NANOSLEEP.SYNCS 0x989680 ;  /* 0x009896800000895d */ /* 0x004fea0003900000 */
[----:B------:R-:W2:Y:S02]  /*ddc0*/  @!P0 SYNCS.PHASECHK.TRANS64 P0, [R3+URZ+0x16840], R4 ;  /* 0x01684004030085a7 */ /* 0x000ea4000800007f */
[----:B--2---:R-:W-:Y:S05]  /*ddd0*/  @!P0 BRA `(.L_x_12996) ;  /* 0xfffffffc00f08947 */ /* 0x004fea000383ffff */
[----:B------:R-:W-:Y:S05]  /*dde0*/  BRA `(.L_x_13060) ;  /* 0xffffffbc00dc7947 */ /* 0x000fea000383ffff */
.L_x_12997:
        /* <DEDUP_REMOVED lines=8> */
.L_x_13062:
[----:B------:R-:W-:Y:S05]  /*de70*/  BSYNC B0 ;  /* 0x0000000000007941 */ /* 0x000fea0003800000 */
.L_x_13061:
        /* <DEDUP_REMOVED lines=9> */
.L_x_13063:
[----:B------:R-:W-:Y:S02]  /*df10*/  IMAD.MOV.U32 R13, RZ, RZ, R2 ;  /* 0x000000ffff0d7224 */ /* 0x000fe400078e0002 */
[----:B------:R-:W-:Y:S02]  /*df20*/  IMAD.MOV.U32 R12, RZ, RZ, 0x1 ;  /* 0x00000001ff0c7424 */ /* 0x000fe400078e00ff */
[----:B------:R-:W-:-:S07]  /*df30*/  IMAD.MOV.U32 R7, RZ, RZ, R14 ;  /* 0x000000ffff077224 */ /* 0x000fce00078e000e */
[----:B------:R-:W-:Y:S05]  /*df40*/  WARPSYNC.COLLECTIVE R15, `(.L_x_13064) ;  /* 0x000000000f087348 */ /* 0x000fea0003c00000 */
[----:B------:R0:W1:Y:S02]  /*df50*/  SHFL.IDX P6, R14, R13, R12, R11 ;  /* 0x0000000c0d0e7389 */ /* 0x00006400000c000b */
[----:B01----:R-:W-:Y:S01]  /*df60*/  ENDCOLLECTIVE ;  /* 0x000000000000791b */ /* 0x003fe20003800000 */
.L_x_13064:
        /* <DEDUP_REMOVED lines=10> */
[----:B------:R0:W-:Y:S02]  /*e010*/  @P0 LDGSTS.E.BYPASS.LTC128B.128 [R8+0xe400], desc[UR50][R6.64], !P2 ;  /* 0x0e40000006080fae */ /* 0x0001e4000d101d72 */
[----:B0-----:R-:W-:-:S07]  /*e020*/  IMAD.MOV.U32 R6, RZ, RZ, R14 ;  /* 0x000000ffff067224 */ /* 0x001fce00078e000e */
[----:B------:R-:W-:Y:S05]  /*e030*/  WARPSYNC.COLLECTIVE R15, `(.L_x_13065) ;  /* 0x000000000f087348 */ /* 0x000fea0003c00000 */
[----:B------:R0:W1:Y:S02]  /*e040*/  SHFL.IDX P6, R14, R13, R12, R11 ;  /* 0x0000000c0d0e7389 */ /* 0x00006400000c000b */
[----:B01----:R-:W-:Y:S01]  /*e050*/  ENDCOLLECTIVE ;  /* 0x000000000000791b */ /* 0x003fe20003800000 */
.L_x_13065:
[----:B------:R-:W-:Y:S02]  /*e060*/  @P1 IMAD R8, R5, 0x2, R22 ;  /* 0x0000000205081824 */ /* 0x000fe400078e0216 */
[----:B------:R-:W-:Y:S01]  /*e070*/  IMAD.MOV.U32 R13, RZ, RZ, R2 ;  /* 0x000000ffff0d7224 */ /* 0x000fe200078e0002 */
[----:B------:R-:W-:Y:S02]  /*e080*/  MOV R12, 0x2 ;  /* 0x00000002000c7802 */ /* 0x000fe40000000f00 */
[----:B------:R-:W-:-:S07]  /*e090*/  MOV R7, R14 ;  /* 0x0000000e00077202 */ /* 0x000fce0000000f00 */
[----:B------:R-:W-:Y:S05]  /*e0a0*/  WARPSYNC.COLLECTIVE R15, `(.L_x_13066) ;  /* 0x000000000f087348 */ /* 0x000fea0003c00000 */
[----:B------:R0:W1:Y:S02]  /*e0b0*/  SHFL.IDX P6, R14, R13, R12, R11 ;  /* 0x0000000c0d0e7389 */ /* 0x00006400000c000b */
[----:B01----:R-:W-:Y:S01]  /*e0c0*/  ENDCOLLECTIVE ;  /* 0x000000000000791b */ /* 0x003fe20003800000 */
.L_x_13066:
        /* <DEDUP_REMOVED lines=15> */
.L_x_13067:
[----:B------:R-:W-:Y:S02]  /*e1c0*/  @P1 IMAD R8, R5, 0x2, R22 ;  /* 0x0000000205081824 */ /* 0x000fe400078e0216 */
[----:B------:R-:W-:Y:S02]  /*e1d0*/  IMAD.MOV.U32 R13, RZ, RZ, R2 ;  /* 0x000000ffff0d7224 */ /* 0x000fe400078e0002 */
[----:B------:R-:W-:Y:S02]  /*e1e0*/  IMAD.MOV.U32 R12, RZ, RZ, 0x3 ;  /* 0x00000003ff0c7424 */ /* 0x000fe400078e00ff */
[----:B------:R-:W-:-:S07]  /*e1f0*/  IMAD.MOV.U32 R7, RZ, RZ, R14 ;  /* 0x000000ffff077224 */ /* 0x000fce00078e000e */
[----:B------:R-:W-:Y:S05]  /*e200*/  WARPSYNC.COLLECTIVE R15, `(.L_x_13068) ;  /* 0x000000000f087348 */ /* 0x000fea0003c00000 */
[----:B------:R0:W1:Y:S02]  /*e210*/  SHFL.IDX P6, R14, R13, R12, R11 ;  /* 0x0000000c0d0e7389 */ /* 0x00006400000c000b */
[----:B01----:R-:W-:Y:S01]  /*e220*/  ENDCOLLECTIVE ;  /* 0x000000000000791b */ /* 0x003fe20003800000 */
.L_x_13068:
        /* <DEDUP_REMOVED lines=10> */
[----:B------:R-:W-:Y:S02]  /*e2d0*/  ISETP.GE.AND P1, PT, R4, 0x31, PT ;  /* 0x000000310400780c */ /* 0x000fe40003f26270 */
[----:B0-----:R-:W-:-:S11]  /*e2e0*/  MOV R6, R14 ;  /* 0x0000000e00067202 */ /* 0x001fd60000000f00 */
[----:B------:R-:W-:Y:S05]  /*e2f0*/  WARPSYNC.COLLECTIVE R15, `(.L_x_13069) ;  /* 0x000000000f087348 */ /* 0x000fea0003c00000 */
[----:B------:R0:W1:Y:S02]  /*e300*/  SHFL.IDX P6, R14, R13, R12, R11 ;  /* 0x0000000c0d0e7389 */ /* 0x00006400000c000b */
[----:B01----:R-:W-:Y:S01]  /*e310*/  ENDCOLLECTIVE ;  /* 0x000000000000791b */ /* 0x003fe20003800000 */
.L_x_13069:
[----:B------:R-:W-:Y:S01]  /*e320*/  @P1 LEA R8, R5, R22, 0x1 ;  /* 0x0000001605081211 */ /* 0x000fe200078e08ff */
[----:B------:R-:W-:Y:S02]  /*e330*/  IMAD.MOV.U32 R13, RZ, RZ, R2 ;  /* 0x000000ffff0d7224 */ /* 0x000fe400078e0002 */
[----:B------:R-:W-:Y:S02]  /*e340*/  IMAD.MOV.U32 R12, RZ, RZ, 0x4 ;  /* 0x00000004ff0c7424 */ /* 0x000fe400078e00ff */
[----:B------:R-:W-:-:S07]  /*e350*/  IMAD.MOV.U32 R7, RZ, RZ, R14 ;  /* 0x000000ffff077224 */ /* 0x000fce00078e000e */
[----:B------:R-:W-:Y:S05]  /*e360*/  WARPSYNC.COLLECTIVE R15, `(.L_x_13070) ;  /* 0x000000000f087348 */ /* 0x000fea0003c00000 */
[----:B------:R0:W1:Y:S02]  /*e370*/  SHFL.IDX P6, R14, R13, R12, R11 ;  /* 0x0000000c0d0e7389 */ /* 0x00006400000c000b */
[----:B01----:R-:W-:Y:S01]  /*e380*/  ENDCOLLECTIVE ;  /* 0x000000000000791b */ /* 0x003fe20003800000 */
.L_x_13070:
        /* <DEDUP_REMOVED lines=15> */
.L_x_13071:
[----:B------:R-:W-:Y:S01]  /*e480*/  @P1 IMAD R8, R5, 0x2, R22 ;  /* 0x0000000205081824 */ /* 0x000fe200078e0216 */
[----:B------:R-:W-:Y:S01]  /*e490*/  MOV R13, R2 ;  /* 0x00000002000d7202 */ /* 0x000fe20000000f00 */
[----:B------:R-:W-:Y:S02]  /*e4a0*/  IMAD.MOV.U32 R12, RZ, RZ, 0x5 ;  /* 0x00000005ff0c7424 */ /* 0x000fe400078e00ff */
[----:B------:R-:W-:-:S07]  /*e4b0*/  IMAD.MOV.U32 R7, RZ, RZ, R14 ;  /* 0x000000ffff077224 */ /* 0x000fce00078e000e */
[----:B------:R-:W-:Y:S05]  /*e4c0*/  WARPSYNC.COLLECTIVE R15, `(.L_x_13072) ;  /* 0x000000000f087348 */ /* 0x000fea0003c00000 */
[----:B------:R0:W1:Y:S02]  /*e4d0*/  SHFL.IDX P6, R14, R13, R12, R11 ;  /* 0x0000000c0d0e7389 */ /* 0x00006400000c000b */
[----:B01----:R-:W-:Y:S01]  /*e4e0*/  ENDCOLLECTIVE ;  /* 0x000000000000791b */ /* 0x003fe20003800000 */
.L_x_13072:
        /* <DEDUP_REMOVED lines=15> */
.L_x_13073:
[----:B------:R-:W-:Y:S02]  /*e5e0*/  @P1 IMAD R8, R5, 0x2, R22 ;  /* 0x0000000205081824 */ /* 0x000fe400078e0216 */
[----:B------:R-:W-:Y:S01]  /*e5f0*/  IMAD.MOV.U32 R13, RZ, RZ, R2 ;  /* 0x000000ffff0d7224 */ /* 0x000fe200078e0002 */
[----:B------:R-:W-:Y:S02]  /*e600*/  MOV R12, 0x6 ;  /* 0x00000006000c7802 */ /* 0x000fe40000000f00 */
[----:B------:R-:W-:-:S07]  /*e610*/  MOV R7, R14 ;  /* 0x0000000e00077202 */ /* 0x000fce0000000f00 */
[----:B------:R-:W-:Y:S05]  /*e620*/  WARPSYNC.COLLECTIVE R15, `(.L_x_13074) ;  /* 0x000000000f087348 */ /* 0x000fea0003c00000 */
[----:B------:R0:W1:Y:S02]  /*e630*/  SHFL.IDX P6, R14, R13, R12, R11 ;  /* 0x0000000c0d0e7389 */ /* 0x00006400000c000b */
[----:B01----:R-:W-:Y:S01]  /*e640*/  ENDCOLLECTIVE ;  /* 0x000000000000791b */ /* 0x003fe20003800000 */
.L_x_13074:
        /* <DEDUP_REMOVED lines=15> */
.L_x_13075:
[----:B------:R-:W-:Y:S02]  /*e740*/  @P1 IMAD R8, R5, 0x2, R22 ;  /* 0x0000000205081824 */ /* 0x000fe400078e0216 */
[----:B------:R-:W-:Y:S02]  /*e750*/  IMAD.MOV.U32 R13, RZ, RZ, R2 ;  /* 0x000000ffff0d7224 */ /* 0x000fe400078e0002 */
[----:B------:R-:W-:Y:S02]  /*e760*/  IMAD.MOV.U32 R12, RZ, RZ, 0x7 ;  /* 0x00000007ff0c7424 */ /* 0x000fe400078e00ff */
[----:B------:R-:W-:-:S07]  /*e770*/  IMAD.MOV.U32 R7, RZ, RZ, R14 ;  /* 0x000000ffff077224 */ /* 0x000fce00078e000e */
[----:B------:R-:W-:Y:S05]  /*e780*/  WARPSYNC.COLLECTIVE R15, `(.L_x_13076) ;  /* 0x000000000f087348 */ /* 0x000fea0003c00000 */
[----:B------:R0:W1:Y:S02]  /*e790*/  SHFL.IDX P6, R14, R13, R12, R11 ;  /* 0x0000000c0d0e7389 */ /* 0x00006400000c000b */
[----:B01----:R-:W-:Y:S01]  /*e7a0*/  ENDCOLLECTIVE ;  /* 0x000000000000791b */ /* 0x003fe20003800000 */
.L_x_13076:
        /* <DEDUP_REMOVED lines=14> */
.L_x_13077:
[----:B------:R-:W-:Y:S01]  /*e890*/  IMAD.MOV.U32 R0, RZ, RZ, R14 ;  /* 0x000000ffff007224 */ /* 0x000fe200078e000e */
[----:B------:R-:W-:Y:S06]  /*e8a0*/  BRA `(.L_x_13078) ;  /* 0xffffffb800f07947 */ /* 0x000fec000383ffff */
.L_x_13002:
[----:B------:R-:W-:Y:S01]  /*e8b0*/  IMAD.MOV.U32 R13, RZ, RZ, R4 ;  /* 0x000000ffff0d7224 */ /* 0x000fe200078e0004 */
[----:B------:R-:W-:Y:S01]  /*e8c0*/  MOV R12, RZ ;  /* 0x000000ff000c7202 */ /* 0x000fe20000000f00 */
[----:B------:R-:W-:Y:S02]  /*e8d0*/  IMAD.MOV.U32 R11, RZ, RZ, 0x181f ;  /* 0x0000181fff0b7424 */ /* 0x000fe400078e00ff */
[----:B------:R-:W-:Y:S02]  /*e8e0*/  IMAD.MOV.U32 R15, RZ, RZ, -0x1 ;  /* 0xffffffffff0f7424 */ /* 0x000fe400078e00ff */
[----:B-----5:R-:W-:Y:S02]  /*e8f0*/  IMAD R3, R21, R9, RZ ;  /* 0x0000000915037224 */ /* 0x020fe400078e02ff */
[----:B------:R-:W-:-:S07]  /*e900*/  IMAD R17, R17, 0xc0, R20 ;  /* 0x000000c011117824 */ /* 0x000fce00078e0214 */
[----:B------:R-:W-:Y:S05]  /*e910*/  WARPSYNC.COLLECTIVE R15, `(.L_x_13079) ;  /* 0x000000000f087348 */ /* 0x000fea0003c00000 */
[----:B------:R0:W1:Y:S02]  /*e920*/  SHFL.IDX P6, R14, R13, R12, R11 ;  /* 0x0000000c0d0e7389 */ /* 0x00006400000c000b */
[----:B01----:R-:W-:Y:S01]  /*e930*/  ENDCOLLECTIVE ;  /* 0x000000000000791b */ /* 0x003fe20003800000 */
.L_x_13079:
[C---:B------:R-:W-:Y:S01]  /*e940*/  VIADD R8, R17.reuse, 0x10 ;  /* 0x0000001011087836 */ /* 0x040fe20000000000 */
[----:B------:R-:W-:Y:S02]  /*e950*/  ISETP.GE.AND P2, PT, R17, R3, PT ;  /* 0x000000031100720c */ /* 0x000fe40003f46270 */
[----:B------:R-:W-:Y:S01]  /*e960*/  MOV R13, R0 ;  /* 0x00000000000d7202 */ /* 0x000fe20000000f00 */
[----:B------:R-:W-:-:S10]  /*e970*/  IMAD.MOV.U32 R6, RZ, RZ, R14 ;  /* 0x000000ffff067224 */ /* 0x000fd400078e000e */
[----:B------:R-:W-:Y:S05]  /*e980*/  WARPSYNC.COLLECTIVE R15, `(.L_x_13080) ;  /* 0x000000000f087348 */ /* 0x000fea0003c00000 */
[----:B------:R0:W1:Y:S02]  /*e990*/  SHFL.IDX P6, R14, R13, R12, R11 ;  /* 0x0000000c0d0e7389 */ /* 0x00006400000c000b */
[----:B01----:R-:W-:Y:S01]  /*e9a0*/  ENDCOLLECTIVE ;  /* 0x000000000000791b */ /* 0x003fe20003800000 */
.L_x_13080:
[----:B------:R-:W-:Y:S01]  /*e9b0*/  MOV R13, R4 ;  /* 0x00000004000d7202 */ /* 0x000fe20000000f00 */
[----:B------:R-:W-:Y:S02]  /*e9c0*/  IMAD.MOV.U32 R12, RZ, RZ, 0x1 ;  /* 0x00000001ff0c7424 */ /* 0x000fe400078e00ff */
[----:B------:R-:W-:-:S07]  /*e9d0*/  IMAD.MOV.U32 R7, RZ, RZ, R14 ;  /* 0x000000ffff077224 */ /* 0x000fce00078e000e */
[----:B------:R-:W-:Y:S05]  /*e9e0*/  WARPSYNC.COLLECTIVE R15, `(.L_x_13081) ;  /* 0x000000000f087348 */ /* 0x000fea0003c00000 */
[----:B------:R0:W1:Y:S02]  /*e9f0*/  SHFL.IDX P6, R14, R13, R12, R11 ;  /* 0x0000000c0d0e7389 */ /* 0x00006400000c000b */
[----:B01----:R-:W-:Y:S01]  /*ea00*/  ENDCOLLECTIVE ;  /* 0x000000000000791b */ /* 0x003fe20003800000 */
.L_x_13081:
[----:B------:R-:W-:-:S05]  /*ea10*/  @!P2 LEA R7, P1, R28, R7, 0x1 ;  /* 0x000000071c07a211 */ /* 0x000fca00078208ff */
[----:B------:R-:W-:Y:S01]  /*ea20*/  @!P2 IMAD.X R6, RZ, RZ, R6, P1 ;  /* 0x000000ffff06a224 */ /* 0x000fe200008e0606 */
[----:B------:R-:W-:-:S04]  /*ea30*/  ISETP.GE.AND P1, PT, R8, R3, PT ;  /* 0x000000030800720c */ /* 0x000fc80003f26270 */
        /* <DEDUP_REMOVED lines=12> */
.L_x_13082:
[----:B------:R-:W-:Y:S01]  /*eb00*/  IMAD.MOV.U32 R13, RZ, RZ, R4 ;  /* 0x000000ffff0d7224 */ /* 0x000fe200078e0004 */
[----:B------:R-:W-:Y:S02]  /*eb10*/  MOV R12, 0x2 ;  /* 0x00000002000c7802 */ /* 0x000fe40000000f00 */
[----:B------:R-:W-:-:S07]  /*eb20*/  MOV R7, R14 ;  /* 0x0000000e00077202 */ /* 0x000fce0000000f00 */
[----:B------:R-:W-:Y:S05]  /*eb30*/  WARPSYNC.COLLECTIVE R15, `(.L_x_13083) ;  /* 0x000000000f087348 */ /* 0x000fea0003c00000 */
[----:B------:R0:W1:Y:S02]  /*eb40*/  SHFL.IDX P6, R14, R13, R12, R11 ;  /* 0x0000000c0d0e7389 */ /* 0x00006400000c000b */
[----:B01----:R-:W-:Y:S01]  /*eb50*/  ENDCOLLECTIVE ;  /* 0x000000000000791b */ /* 0x003fe20003800000 */
.L_x_13083:
        /* <DEDUP_REMOVED lines=10> */
[----:B0-----:R-:W-:-:S05]  /*ec00*/  VIADD R6, R17, 0x20 ;  /* 0x0000002011067836 */ /* 0x001fca0000000000 */
[----:B------:R-:W-:Y:S01]  /*ec10*/  ISETP.GE.AND P1, PT, R6, R3, PT ;  /* 0x000000030600720c */ /* 0x000fe20003f26270 */
[----:B------:R-:W-:-:S12]  /*ec20*/  IMAD.MOV.U32 R6, RZ, RZ, R14 ;  /* 0x000000ffff067224 */ /* 0x000fd800078e000e */
[----:B------:R-:W-:Y:S05]  /*ec30*/  WARPSYNC.COLLECTIVE R15, `(.L_x_13084) ;  /* 0x000000000f087348 */ /* 0x000fea0003c00000 */
[----:B------:R0:W1:Y:S02]  /*ec40*/  SHFL.IDX P6, R14, R13, R12, R11 ;  /* 0x0000000c0d0e7389 */ /* 0x00006400000c000b */
[----:B01----:R-:W-:Y:S01]  /*ec50*/  ENDCOLLECTIVE ;  /* 0x000000000000791b */ /* 0x003fe20003800000 */
.L_x_13084:
[----:B------:R-:W-:Y:S02]  /*ec60*/  IMAD.MOV.U32 R13, RZ, RZ, R4 ;  /* 0x000000ffff0d7224 */ /* 0x000fe400078e0004 */
[----:B------:R-:W-:Y:S02]  /*ec70*/  IMAD.MOV.U32 R12, RZ, RZ, 0x3 ;  /* 0x00000003ff0c7424 */ /* 0x000fe400078e00ff */
[----:B------:R-:W-:-:S07]  /*ec80*/  IMAD.MOV.U32 R7, RZ, RZ, R14 ;  /* 0x000000ffff077224 */ /* 0x000fce00078e000e */
[----:B------:R-:W-:Y:S05]  /*ec90*/  WARPSYNC.COLLECTIVE R15, `(.L_x_13085) ;  /* 0x000000000f087348 */ /* 0x000fea0003c00000 */
[----:B------:R0:W1:Y:S02]  /*eca0*/  SHFL.IDX P6, R14, R13, R12, R11 ;  /* 0x0000000c0d0e7389 */ /* 0x00006400000c000b */
[----:B01----:R-:W-:Y:S01]  /*ecb0*/  ENDCOLLECTIVE ;  /* 0x000000000000791b */ /* 0x003fe20003800000 */
.L_x_13085:
        /* <DEDUP_REMOVED lines=11> */
[----:B------:R-:W-:Y:S02]  /*ed70*/  ISETP.GE.AND P1, PT, R6, R3, PT ;  /* 0x000000030600720c */ /* 0x000fe40003f26270 */
[----:B------:R-:W-:-:S11]  /*ed80*/  MOV R6, R14 ;  /* 0x0000000e00067202 */ /* 0x000fd60000000f00 */
[----:B------:R-:W-:Y:S05]  /*ed90*/  WARPSYNC.COLLECTIVE R15, `(.L_x_13086) ;  /* 0x000000000f087348 */ /* 0x000fea0003c00000 */
[----:B------:R0:W1:Y:S02]  /*eda0*/  SHFL.IDX P6, R14, R13, R12, R11 ;  /* 0x0000000c0d0e7389 */ /* 0x00006400000c000b */
[----:B01----:R-:W-:Y:S01]  /*edb0*/  ENDCOLLECTIVE ;  /* 0x000000000000791b */ /* 0x003fe20003800000 */
.L_x_13086:
[----:B------:R-:W-:Y:S02]  /*edc0*/  IMAD.MOV.U32 R13, RZ, RZ, R4 ;  /* 0x000000ffff0d7224 */ /* 0x000fe400078e0004 */
[----:B------:R-:W-:Y:S02]  /*edd0*/  IMAD.MOV.U32 R12, RZ, RZ, 0x4 ;  /* 0x00000004ff0c7424 */ /* 0x000fe400078e00ff */
[----:B------:R-:W-:-:S07]  /*ede0*/  IMAD.MOV.U32 R7, RZ, RZ, R14 ;  /* 0x000000ffff077224 */ /* 0x000fce00078e000e */
[----:B------:R-:W-:Y:S05]  /*edf0*/  WARPSYNC.COLLECTIVE R15, `(.L_x_13087) ;  /* 0x000000000f087348 */ /* 0x000fea0003c00000 */
[----:B------:R0:W1:Y:S02]  /*ee00*/  SHFL.IDX P6, R14, R13, R12, R11 ;  /* 0x0000000c0d0e7389 */ /* 0x00006400000c000b */
[----:B01----:R-:W-:Y:S01]  /*ee10*/  ENDCOLLECTIVE ;  /* 0x000000000000791b */ /* 0x003fe20003800000 */
.L_x_13087:
        /* <DEDUP_REMOVED lines=9> */
[----:B------:R0:W-:Y:S02]  /*eeb0*/  @!P1 LDGSTS.E.BYPASS.LTC128B.128 [R10+0x9c00], desc[UR50][R6.64], !P0 ;  /* 0x09c00000060a9fae */ /* 0x0001e4000c101d72 */
[----:B0-----:R-:W-:-:S04]  /*eec0*/  IADD3 R6, R17, 0x40, RZ ;  /* 0x0000004011067810 */ /* 0x001fc80007ffe0ff */
[----:B------:R-:W-:Y:S01]  /*eed0*/  ISETP.GE.AND P1, PT, R6, R3, PT ;  /* 0x000000030600720c */ /* 0x000fe20003f26270 */
[----:B------:R-:W-:-:S12]  /*eee0*/  IMAD.MOV.U32 R6, RZ, RZ, R14 ;  /* 0x000000ffff067224 */ /* 0x000fd800078e000e */
[----:B------:R-:W-:Y:S05]  /*eef0*/  WARPSYNC.COLLECTIVE R15, `(.L_x_13088) ;  /* 0x000000000f087348 */ /* 0x000fea0003c00000 */
[----:B------:R0:W1:Y:S02]  /*ef00*/  SHFL.IDX P6, R14, R13, R12, R11 ;  /* 0x0000000c0d0e7389 */ /* 0x00006400000c000b */
[----:B01----:R-:W-:Y:S01]  /*ef10*/  ENDCOLLECTIVE ;  /* 0x000000000000791b */ /* 0x003fe20003800000 */
.L_x_13088:
[----:B------:R-:W-:Y:S01]  /*ef20*/  MOV R13, R4 ;  /* 0x00000004000d7202 */ /* 0x000fe20000000f00 */
[----:B------:R-:W-:Y:S02]  /*ef30*/  IMAD.MOV.U32 R12, RZ, RZ, 0x5 ;  /* 0x00000005ff0c7424 */ /* 0x000fe400078e00ff */
[----:B------:R-:W-:-:S07]  /*ef40*/  IMAD.MOV.U32 R7, RZ, RZ, R14 ;  /* 0x000000ffff077224 */ /* 0x000fce00078e000e */
[----:B------:R-:W-:Y:S05]  /*ef50*/  WARPSYNC.COLLECTIVE R15, `(.L_x_13089) ;  /* 0x000000000f087348 */ /* 0x000fea0003c00000 */
[----:B------:R0:W1:Y:S02]  /*ef60*/  SHFL.IDX P6, R14, R13, R12, R11 ;  /* 0x0000000c0d0e7389 */ /* 0x00006400000c000b */
[----:B01----:R-:W-:Y:S01]  /*ef70*/  ENDCOLLECTIVE ;  /* 0x000000000000791b */ /* 0x003fe20003800000 */
.L_x_13089:
        /* <DEDUP_REMOVED lines=16> */
.L_x_13090:
[----:B------:R-:W-:Y:S01]  /*f080*/  IMAD.MOV.U32 R13, RZ, RZ, R4 ;  /* 0x000000ffff0d7224 */ /* 0x000fe200078e0004 */
[----:B------:R-:W-:Y:S02]  /*f090*/  MOV R12, 0x6 ;  /* 0x00000006000c7802 */ /* 0x000fe40000000f00 */
[----:B------:R-:W-:-:S07]  /*f0a0*/  MOV R7, R14 ;  /* 0x0000000e00077202 */ /* 0x000fce0000000f00 */
[----:B------:R-:W-:Y:S05]  /*f0b0*/  WARPSYNC.COLLECTIVE R15, `(.L_x_13091) ;  /* 0x000000000f087348 */ /* 0x000fea0003c00000 */
[----:B------:R0:W1:Y:S02]  /*f0c0*/  SHFL.IDX P6, R14, R13, R12, R11 ;  /* 0x0000000c0d0e7389 */ /* 0x00006400000c000b */
[----:B01----:R-:W-:Y:S01]  /*f0d0*/  ENDCOLLECTIVE ;  /* 0x000000000000791b */ /* 0x003fe20003800000 */
.L_x_13091:
        /* <DEDUP_REMOVED lines=16> */
.L_x_13092:
[----:B------:R-:W-:Y:S02]  /*f1e0*/  IMAD.MOV.U32 R13, RZ, RZ, R4 ;  /* 0x000000ffff0d7224 */ /* 0x000fe400078e0004 */
[----:B------:R-:W-:Y:S02]  /*f1f0*/  IMAD.MOV.U32 R12, RZ, RZ, 0x7 ;  /* 0x00000007ff0c7424 */ /* 0x000fe400078e00ff */
[----:B------:R-:W-:-:S07]  /*f200*/  IMAD.MOV.U32 R7, RZ, RZ, R14 ;  /* 0x000000ffff077224 */ /* 0x000fce00078e000e */
[----:B------:R-:W-:Y:S05]  /*f210*/  WARPSYNC.COLLECTIVE R15, `(.L_x_13093) ;  /* 0x000000000f087348 */ /* 0x000fea0003c00000 */
[----:B------:R0:W1:Y:S02]  /*f220*/  SHFL.IDX P6, R14, R13, R12, R11 ;  /* 0x0000000c0d0e7389 */ /* 0x00006400000c000b */
[----:B01----:R-:W-:Y:S01]  /*f230*/  ENDCOLLECTIVE ;  /* 0x000000000000791b */ /* 0x003fe20003800000 */
.L_x_13093:
        /* <DEDUP_REMOVED lines=11> */
[----:B------:R0:W-:Y:S01]  /*f2f0*/  @!P1 LDGSTS.E.BYPASS.LTC128B.128 [R10+0xb400], desc[UR50][R6.64], !P0 ;  /* 0x0b400000060a9fae */ /* 0x0001e2000c101d72 */
[----:B------:R-:W-:Y:S02]  /*f300*/  ISETP.GE.AND P1, PT, R0, R3, PT ;  /* 0x000000030000720c */ /* 0x000fe40003f26270 */
[----:B------:R-:W-:-:S11]  /*f310*/  IADD3 R0, R17, 0x80, RZ ;  /* 0x0000008011007810 */ /* 0x000fd60007ffe0ff */
[----:B0-----:R-:W-:Y:S05]  /*f320*/  WARPSYNC.COLLECTIVE R15, `(.L_x_13094) ;  /* 0x000000000f087348 */ /* 0x001fea0003c00000 */
[----:B------:R1:W2:Y:S02]  /*f330*/  SHFL.IDX P6, R14, R13, R12, R11 ;  /* 0x0000000c0d0e7389 */ /* 0x0002a400000c000b */
[----:B012---:R-:W-:Y:S01]  /*f340*/  ENDCOLLECTIVE ;  /* 0x000000000000791b */ /* 0x007fe20003800000 */
.L_x_13094:
[----:B------:R-:W-:Y:S02]  /*f350*/  IMAD.MOV.U32 R13, RZ, RZ, R2 ;  /* 0x000000ffff0d7224 */ /* 0x000fe400078e0002 */
[----:B------:R-:W-:Y:S02]  /*f360*/  IMAD.MOV.U32 R12, RZ, RZ, RZ ;  /* 0x000000ffff0c7224 */ /* 0x000fe400078e00ff */
[----:B------:R-:W-:-:S07]  /*f370*/  IMAD.MOV.U32 R6, RZ, RZ, R14 ;  /* 0x000000ffff067224 */ /* 0x000fce00078e000e */
[----:B------:R-:W-:Y:S05]  /*f380*/  WARPSYNC.COLLECTIVE R15, `(.L_x_13095) ;  /* 0x000000000f087348 */ /* 0x000fea0003c00000 */
[----:B------:R0:W1:Y:S02]  /*f390*/  SHFL.IDX P6, R14, R13, R12, R11 ;  /* 0x0000000c0d0e7389 */ /* 0x00006400000c000b */
[----:B01----:R-:W-:Y:S01]  /*f3a0*/  ENDCOLLECTIVE ;  /* 0x000000000000791b */ /* 0x003fe20003800000 */
.L_x_13095:
[----:B------:R-:W-:-:S05]  /*f3b0*/  @!P1 LEA R6, P3, R28, R6, 0x1 ;  /* 0x000000061c069211 */ /* 0x000fca00078608ff */
[----:B------:R-:W-:-:S05]  /*f3c0*/  @!P1 IMAD.X R7, RZ, RZ, R4, P3 ;  /* 0x000000ffff079224 */ /* 0x000fca00018e0604 */
[----:B------:R-:W-:Y:S01]  /*f3d0*/  @!PT LDS RZ, [RZ] ;  /* 0x00000000fffff984 */ /* 0x000fe20000000800 */
[----:B------:R-:W-:Y:S01]  /*f3e0*/  @!PT LDS RZ, [RZ] ;  /* 0x00000000fffff984 */ /* 0x000fe20000000800 */
[----:B------:R-:W-:Y:S01]  /*f3f0*/  @!PT LDS RZ, [RZ] ;  /* 0x00000000fffff984 */ /* 0x000fe20000000800 */
[----:B------:R0:W-:Y:S01]  /*f400*/  @!P1 LDGSTS.E.BYPASS.LTC128B.128 [R10+0xbc00], desc[UR50][R6.64], !P0 ;  /* 0x0bc00000060a9fae */ /* 0x0001e2000c101d72 */
[----:B------:R-:W-:Y:S02]  /*f410*/  MOV R13, R5 ;  /* 0x00000005000d7202 */ /* 0x000fe40000000f00 */
[----:B------:R-:W-:Y:S01]  /*f420*/  ISETP.GE.AND P1, PT, R0, R3, PT ;  /* 0x000000030000720c */ /* 0x000fe20003f26270 */
[----:B------:R-:W-:-:S12]  /*f430*/  IMAD.MOV.U32 R0, RZ, RZ, R14 ;  /* 0x000000ffff007224 */ /* 0x000fd800078e000e */
[----:B0-----:R-:W-:Y:S05]  /*f440*/  WARPSYNC.COLLECTIVE R15, `(.L_x_13096) ;  /* 0x000000000f087348 */ /* 0x001fea0003c00000 */
[----:B------:R1:W2:Y:S02]  /*f450*/  SHFL.IDX P6, R14, R13, R12, R11 ;  /* 0x0000000c0d0e7389 */ /* 0x0002a400000c000b */
[----:B012---:R-:W-:Y:S01]  /*f460*/  ENDCOLLECTIVE ;  /* 0x000000000000791b */ /* 0x007fe20003800000 */
.L_x_13096:
[----:B------:R-:W-:Y:S02]  /*f470*/  IMAD.MOV.U32 R13, RZ, RZ, R2 ;  /* 0x000000ffff0d7224 */ /* 0x000fe400078e0002 */
[----:B------:R-:W-:Y:S02]  /*f480*/  IMAD.MOV.U32 R12, RZ, RZ, 0x1 ;  /* 0x00000001ff0c7424 */ /* 0x000fe400078e00ff */
[----:B------:R-:W-:-:S07]  /*f490*/  IMAD.MOV.U32 R4, RZ, RZ, R14 ;  /* 0x000000ffff047224 */ /* 0x000fce00078e000e */
[----:B------:R-:W-:Y:S05]  /*f4a0*/  WARPSYNC.COLLECTIVE R15, `(.L_x_13097) ;  /* 0x000000000f087348 */ /* 0x000fea0003c00000 */
[----:B------:R0:W1:Y:S02]  /*f4b0*/  SHFL.IDX P6, R14, R13, R12, R11 ;  /* 0x0000000c0d0e7389 */ /* 0x00006400000c000b */
[----:B01----:R-:W-:Y:S01]  /*f4c0*/  ENDCOLLECTIVE ;  /* 0x000000000000791b */ /* 0x003fe20003800000 */
.L_x_13097:
[----:B------:R-:W-:-:S05]  /*f4d0*/  @!P1 LEA R4, P3, R28, R4, 0x1 ;  /* 0x000000041c049211 */ /* 0x000fca00078608ff */
[----:B------:R-:W-:Y:S02]  /*f4e0*/  @!P1 IMAD.X R0, RZ, RZ, R0, P3 ;  /* 0x000000ffff009224 */ /* 0x000fe400018e0600 */
[----:B------:R-:W-:Y:S02]  /*f4f0*/  @!P1 IMAD.MOV.U32 R6, RZ, RZ, R4 ;  /* 0x000000ffff069224 */ /* 0x000fe400078e0004 */
[C---:B------:R-:W-:Y:S01]  /*f500*/  VIADD R4, R17.reuse, 0xa0 ;  /* 0x000000a011047836 */ /* 0x040fe20000000000 */
[----:B------:R-:W-:Y:S01]  /*f510*/  @!P1 MOV R7, R0 ;  /* 0x0000000000079202 */ /* 0x000fe20000000f00 */
[----:B------:R-:W-:Y:S02]  /*f520*/  VIADD R0, R17, 0x90 ;  /* 0x0000009011007836 */ /* 0x000fe40000000000 */
[----:B------:R-:W-:Y:S02]  /*f530*/  IMAD.MOV.U32 R13, RZ, RZ, R5 ;  /* 0x000000ffff0d7224 */ /* 0x000fe400078e0005 */
[----:B------:R-:W-:Y:S01]  /*f540*/  @!PT LDS RZ, [RZ] ;  /* 0x00000000fffff984 */ /* 0x000fe20000000800 */
[----:B------:R-:W-:Y:S01]  /*f550*/  @!PT LDS RZ, [RZ] ;  /* 0x00000000fffff984 */ /* 0x000fe20000000800 */
[----:B------:R-:W-:Y:S01]  /*f560*/  @!PT LDS RZ, [RZ] ;  /* 0x00000000fffff984 */ /* 0x000fe20000000800 */
[----:B------:R0:W-:Y:S01]  /*f570*/  @!P1 LDGSTS.E.BYPASS.LTC128B.128 [R10+0xc400], desc[UR50][R6.64], !P0 ;  /* 0x0c400000060a9fae */ /* 0x0001e2000c101d72 */
[----:B------:R-:W-:-:S02]  /*f580*/  ISETP.GE.AND P1, PT, R0, R3, PT ;  /* 0x000000030000720c */ /* 0x000fc40003f26270 */
[----:B------:R-:W-:-:S11]  /*f590*/  MOV R0, R14 ;  /* 0x0000000e00007202 */ /* 0x000fd60000000f00 */
[----:B0-----:R-:W-:Y:S05]  /*f5a0*/  WARPSYNC.COLLECTIVE R15, `(.L_x_13098) ;  /* 0x000000000f087348 */ /* 0x001fea0003c00000 */
[----:B------:R1:W2:Y:S02]  /*f5b0*/  SHFL.IDX P6, R14, R13, R12, R11 ;  /* 0x0000000c0d0e7389 */ /* 0x0002a400000c000b */
[----:B012---:R-:W-:Y:S01]  /*f5c0*/  ENDCOLLECTIVE ;  /* 0x000000000000791b */ /* 0x007fe20003800000 */
.L_x_13098:
[----:B------:R-:W-:Y:S02]  /*f5d0*/  IMAD.MOV.U32 R13, RZ, RZ, R2 ;  /* 0x000000ffff0d7224 */ /* 0x000fe400078e0002 */
[----:B------:R-:W-:Y:S02]  /*f5e0*/  IMAD.MOV.U32 R12, RZ, RZ, 0x2 ;  /* 0x00000002ff0c7424 */ /* 0x000fe400078e00ff */
[----:B------:R-:W-:-:S07]  /*f5f0*/  IMAD.MOV.U32 R6, RZ, RZ, R14 ;  /* 0x000000ffff067224 */ /* 0x000fce00078e000e */
[----:B------:R-:W-:Y:S05]  /*f600*/  WARPSYNC.COLLECTIVE R15, `(.L_x_13099) ;  /* 0x000000000f087348 */ /* 0x000fea0003c00000 */
[----:B------:R0:W1:Y:S02]  /*f610*/  SHFL.IDX P6, R14, R13, R12, R11 ;  /* 0x0000000c0d0e7389 */ /* 0x00006400000c000b */
[----:B01----:R-:W-:Y:S01]  /*f620*/  ENDCOLLECTIVE ;  /* 0x000000000000791b */ /* 0x003fe20003800000 */
.L_x_13099:
[----:B------:R-:W-:-:S05]  /*f630*/  @!P1 LEA R6, P2, R28, R6, 0x1 ;  /* 0x000000061c069211 */ /* 0x000fca00078408ff */
[----:B------:R-:W-:Y:S01]  /*f640*/  @!P1 IMAD.X R0, RZ, RZ, R0, P2 ;  /* 0x000000ffff009224 */ /* 0x000fe200010e0600 */
[----:B------:R-:W-:-:S04]  /*f650*/  ISETP.GE.AND P2, PT, R4, R3, PT ;  /* 0x000000030400720c */ /* 0x000fc80003f46270 */
[----:B------:R-:W-:Y:S02]  /*f660*/  @!P1 MOV R7, R0 ;  /* 0x0000000000079202 */ /* 0x000fe40000000f00 */
[----:B------:R-:W-:-:S03]  /*f670*/  MOV R13, R5 ;  /* 0x00000005000d7202 */ /* 0x000fc60000000f00 */
[----:B------:R-:W-:Y:S01]  /*f680*/  @!PT LDS RZ, [RZ] ;  /* 0x00000000fffff984 */ /* 0x000fe20000000800 */
[----:B------:R-:W-:Y:S01]  /*f690*/  @!PT LDS RZ, [RZ] ;  /* 0x00000000fffff984 */ /* 0x000fe20000000800 */
[----:B------:R-:W-:Y:S01]  /*f6a0*/  @!PT LDS RZ, [RZ] ;  /* 0x00000000fffff984 */ /* 0x000fe20000000800 */
[----:B------:R0:W-:Y:S01]  /*f6b0*/  @!P1 LDGSTS.E.BYPASS.LTC128B.128 [R10+0xcc00], desc[UR50][R6.64], !P0 ;  /* 0x0cc00000060a9fae */ /* 0x0001e2000c101d72 */
[----:B------:R-:W-:-:S07]  /*f6c0*/  IMAD.MOV.U32 R0, RZ, RZ, R14 ;  /* 0x000000ffff007224 */ /* 0x000fce00078e000e */
[----:B0-----:R-:W-:Y:S05]  /*f6d0*/  WARPSYNC.COLLECTIVE R15, `(.L_x_13100) ;  /* 0x000000000f087348 */ /* 0x001fea0003c00000 */
[----:B------:R1:W2:Y:S02]  /*f6e0*/  SHFL.IDX P6, R14, R13, R12, R11 ;  /* 0x0000000c0d0e7389 */ /* 0x0002a400000c000b */
[----:B012---:R-:W-:Y:S01]  /*f6f0*/  ENDCOLLECTIVE ;  /* 0x000000000000791b */ /* 0x007fe20003800000 */
.L_x_13100:
[----:B------:R-:W-:Y:S02]  /*f700*/  IMAD.MOV.U32 R13, RZ, RZ, R2 ;  /* 0x000000ffff0d7224 */ /* 0x000fe400078e0002 */
[----:B------:R-:W-:Y:S02]  /*f710*/  IMAD.MOV.U32 R12, RZ, RZ, 0x3 ;  /* 0x00000003ff0c7424 */ /* 0x000fe400078e00ff */
[----:B------:R-:W-:-:S07]  /*f720*/  IMAD.MOV.U32 R6, RZ, RZ, R14 ;  /* 0x000000ffff067224 */ /* 0x000fce00078e000e */
[----:B------:R-:W-:Y:S05]  /*f730*/  WARPSYNC.COLLECTIVE R15, `(.L_x_13101) ;  /* 0x000000000f087348 */ /* 0x000fea0003c00000 */
[----:B------:R0:W1:Y:S02]  /*f740*/  SHFL.IDX P6, R14, R13, R12, R11 ;  /* 0x0000000c0d0e7389 */ /* 0x00006400000c000b */
[----:B01----:R-:W-:Y:S01]  /*f750*/  ENDCOLLECTIVE ;  /* 0x000000000000791b */ /* 0x003fe20003800000 */
.L_x_13101:
[----:B------:R-:W-:-:S05]  /*f760*/  @!P2 LEA R6, P1, R28, R6, 0x1 ;  /* 0x000000061c06a211 */ /* 0x000fca00078208ff */
[----:B------:R-:W-:-:S05]  /*f770*/  @!P2 IMAD.X R0, RZ, RZ, R0, P1 ;  /* 0x000000ffff00a224 */ /* 0x000fca00008e0600 */
        /* <DEDUP_REMOVED lines=10> */
.L_x_13102:
[----:B------:R-:W-:Y:S01]  /*f820*/  IMAD.MOV.U32 R2, RZ, RZ, R14 ;  /* 0x000000ffff027224 */ /* 0x000fe200078e000e */
[----:B------:R-:W-:Y:S06]  /*f830*/  BRA `(.L_x_13103) ;  /* 0xffffffb800d87947 */ /* 0x000fec000383ffff */
.L_x_13005:
[----:B0-----:R0:W1:Y:S02]  /*f840*/  SYNCS.PHASECHK.TRANS64.TRYWAIT P0, [R22+URZ+0x16820], R3 ;  /* 0x01682003160075a7 */ /* 0x001064000800017f */
[----:B-1----:R-:W-:Y:S05]  /*f850*/  @!P0 NANOSLEEP.SYNCS 0x989680 ;  /* 0x009896800000895d */ /* 0x002fea0003900000 */
[----:B------:R-:W1:Y:S02]  /*f860*/  @!P0 SYNCS.PHASECHK.TRANS64 P0, [R22+URZ+0x16820], R3 ;  /* 0x01682003160085a7 */ /* 0x000e64000800007f */
[----:B-1----:R-:W-:Y:S05]  /*f870*/  @!P0 BRA `(.L_x_13005) ;  /* 0xfffffffc00f08947 */ /* 0x002fea000383ffff */
[----:B------:R-:W-:Y:S05]  /*f880*/  BRA `(.L_x_13104) ;  /* 0xffffffbc003c7947 */ /* 0x000fea000383ffff */
.L_x_13010:
[----:B0-----:R0:W1:Y:S02]  /*f890*/  SYNCS.PHASECHK.TRANS64.TRYWAIT P0, [R5+URZ+0x16840], R2 ;  /* 0x01684002050075a7 */ /* 0x001064000800017f */
[----:B-1----:R-:W-:Y:S05]  /*f8a0*/  @!P0 NANOSLEEP.SYNCS 0x989680 ;  /* 0x009896800000895d */ /* 0x002fea0003900000 */
[----:B------:R-:W1:Y:S02]  /*f8b0*/  @!P0 SYNCS.PHASECHK.TRANS64 P0, [R5+URZ+0x16840], R2 ;  /* 0x01684002050085a7 */ /* 0x000e64000800007f */
[----:B-1----:R-:W-:Y:S05]  /*f8c0*/  @!P0 BRA `(.L_x_13010) ;  /* 0xfffffffc00f08947 */ /* 0x002fea000383ffff */
[----:B------:R-:W-:Y:S05]  /*f8d0*/  BRA `(.L_x_13105) ;  /* 0xffffffc0000c7947 */ /* 0x000fea000383ffff */
.L_x_13011:
        /* <DEDUP_REMOVED lines=8> */
.L_x_13107:
[----:B------:R-:W-:Y:S05]  /*f960*/  BSYNC B1 ;  /* 0x0000000000017941 */ /* 0x000fea0003800000 */
.L_x_13106:
        /* <DEDUP_REMOVED lines=10> */
.L_x_13108:
[----:B------:R-:W-:Y:S01]  /*fa10*/  IMAD.MOV.U32 R13, RZ, RZ, R10 ;  /* 0x000000ffff0d7224 */ /* 0x000fe200078e000a */
[----:B------:R-:W-:Y:S01]  /*fa20*/  MOV R12, 0x1 ;  /* 0x00000001000c7802 */ /* 0x000fe20000000f00 */
[----:B------:R-:W-:-:S07]  /*fa30*/  IMAD.MOV.U32 R2, RZ, RZ, R14 ;  /* 0x000000ffff027224 */ /* 0x000fce00078e000e */
[----:B------:R-:W-:Y:S05]  /*fa40*/  WARPSYNC.COLLECTIVE R15, `(.L_x_13109) ;  /* 0x000000000f087348 */ /* 0x000fea0003c00000 */
[----:B------:R0:W1:Y:S02]  /*fa50*/  SHFL.IDX P6, R14, R13, R12, R11 ;  /* 0x0000000c0d0e7389 */ /* 0x00006400000c000b */
[----:B01----:R-:W-:Y:S01]  /*fa60*/  ENDCOLLECTIVE ;  /* 0x000000000000791b */ /* 0x003fe20003800000 */
.L_x_13109:
        /* <DEDUP_REMOVED lines=11> */
.L_x_13110:
[----:B------:R-:W-:Y:S02]  /*fb20*/  IMAD.MOV.U32 R13, RZ, RZ, R10 ;  /* 0x000000ffff0d7224 */ /* 0x000fe400078e000a */
[----:B------:R-:W-:Y:S02]  /*fb30*/  IMAD.MOV.U32 R12, RZ, RZ, 0x2 ;  /* 0x00000002ff0c7424 */ /* 0x000fe400078e00ff */
[----:B------:R-:W-:-:S07]  /*fb40*/  IMAD.MOV.U32 R2, RZ, RZ, R14 ;  /* 0x000000ffff027224 */ /* 0x000fce00078e000e */
[----:B------:R-:W-:Y:S05]  /*fb50*/  WARPSYNC.COLLECTIVE R15, `(.L_x_13111) ;  /* 0x000000000f087348 */ /* 0x000fea0003c00000 */
[----:B------:R0:W1:Y:S02]  /*fb60*/  SHFL.IDX P6, R14, R13, R12, R11 ;  /* 0x0000000c0d0e7389 */ /* 0x00006400000c000b */
[----:B01----:R-:W-:Y:S01]  /*fb70*/  ENDCOLLECTIVE ;  /* 0x000000000000791b */ /* 0x003fe20003800000 */
.L_x_13111:
        /* <DEDUP_REMOVED lines=11> */
.L_x_13112:
[----:B------:R-:W-:Y:S01]  /*fc30*/  IMAD.MOV.U32 R13, RZ, RZ, R10 ;  /* 0x000000ffff0d7224 */ /* 0x000fe200078e000a */
[----:B------:R-:W-:Y:S01]  /*fc40*/  MOV R12, 0x3 ;  /* 0x00000003000c7802 */ /* 0x000fe20000000f00 */
[----:B------:R-:W-:-:S07]  /*fc50*/  IMAD.MOV.U32 R2, RZ, RZ, R14 ;  /* 0x000000ffff027224 */ /* 0x000fce00078e000e */
[----:B------:R-:W-:Y:S05]  /*fc60*/  WARPSYNC.COLLECTIVE R15, `(.L_x_13113) ;  /* 0x000000000f087348 */ /* 0x000fea0003c00000 */
[----:B------:R0:W1:Y:S02]  /*fc70*/  SHFL.IDX P6, R14, R13, R12, R11 ;  /* 0x0000000c0d0e7389 */ /* 0x00006400000c000b */
[----:B01----:R-:W-:Y:S01]  /*fc80*/  ENDCOLLECTIVE ;  /* 0x000000000000791b */ /* 0x003fe20003800000 */
.L_x_13113:
        /* <DEDUP_REMOVED lines=11> */
.L_x_13114:
[----:B------:R-:W-:Y:S02]  /*fd40*/  IMAD.MOV.U32 R13, RZ, RZ, R10 ;  /* 0x000000ffff0d7224 */ /* 0x000fe400078e000a */
[----:B------:R-:W-:Y:S02]  /*fd50*/  IMAD.MOV.U32 R12, RZ, RZ, 0x4 ;  /* 0x00000004ff0c7424 */ /* 0x000fe400078e00ff */
[----:B------:R-:W-:-:S07]  /*fd60*/  IMAD.MOV.U32 R2, RZ, RZ, R14 ;  /* 0x000000ffff027224 */ /* 0x000fce00078e000e */
[----:B------:R-:W-:Y:S05]  /*fd70*/  WARPSYNC.COLLECTIVE R15, `(.L_x_13115) ;  /* 0x000000000f087348 */ /* 0x000fea0003c00000 */
[----:B------:R0:W1:Y:S02]  /*fd80*/  SHFL.IDX P6, R14, R13, R12, R11 ;  /* 0x0000000c0d0e7389 */ /* 0x00006400000c000b */
[----:B01----:R-:W-:Y:S01]  /*fd90*/  ENDCOLLECTIVE ;  /* 0x000000000000791b */ /* 0x003fe20003800000 */
.L_x_13115:
        /* <DEDUP_REMOVED lines=11> */
.L_x_13116:
[----:B------:R-:W-:Y:S01]  /*fe50*/  IMAD.MOV.U32 R13, RZ, RZ, R10 ;  /* 0x000000ffff0d7224 */ /* 0x000fe200078e000a */
[----:B------:R-:W-:Y:S01]  /*fe60*/  MOV R12, 0x5 ;  /* 0x00000005000c7802 */ /* 0x000fe20000000f00 */
[----:B------:R-:W-:-:S07]  /*fe70*/  IMAD.MOV.U32 R2, RZ, RZ, R14 ;  /* 0x000000ffff027224 */ /* 0x000fce00078e000e */
[----:B------:R-:W-:Y:S05]  /*fe80*/  WARPSYNC.COLLECTIVE R15, `(.L_x_13117) ;  /* 0x000000000f087348 */ /* 0x000fea0003c00000 */
[----:B------:R0:W1:Y:S02]  /*fe90*/  SHFL.IDX P6, R14, R13, R12, R11 ;  /* 0x0000000c0d0e7389 */ /* 0x00006400000c000b */
[----:B01----:R-:W-:Y:S01]  /*fea0*/  ENDCOLLECTIVE ;  /* 0x000000000000791b */ /* 0x003fe20003800000 */
.L_x_13117:
        /* <DEDUP_REMOVED lines=11> */
.L_x_13118:
[----:B------:R-:W-:Y:S02]  /*ff60*/  IMAD.MOV.U32 R13, RZ, RZ, R10 ;  /* 0x000000ffff0d7224 */ /* 0x000fe400078e000a */
[----:B------:R-:W-:Y:S02]  /*ff70*/  IMAD.MOV.U32 R12, RZ, RZ, 0x6 ;  /* 0x00000006ff0c7424 */ /* 0x000fe400078e00ff */
[----:B------:R-:W-:-:S07]  /*ff80*/  IMAD.MOV.U32 R2, RZ, RZ, R14 ;  /* 0x000000ffff027224 */ /* 0x000fce00078e000e */
[----:B------:R-:W-:Y:S05]  /*ff90*/  WARPSYNC.COLLECTIVE R15, `(.L_x_13119) ;  /* 0x000000000f087348 */ /* 0x000fea0003c00000 */
[----:B------:R0:W1:Y:S02]  /*ffa0*/  SHFL.IDX P6, R14, R13, R12, R11 ;  /* 0x0000000c0d0e7389 */ /* 0x00006400000c000b */
[----:B01----:R-:W-:Y:S01]  /*ffb0*/  ENDCOLLECTIVE ;  /* 0x000000000000791b */ /* 0x003fe20003800000 */
.L_x_13119:
        /* <DEDUP_REMOVED lines=11> */
.L_x_13120:
[----:B------:R-:W-:Y:S01]  /*10070*/  IMAD.MOV.U32 R13, RZ, RZ, R10 ;  /* 0x000000ffff0d7224 */ /* 0x000fe200078e000a */
[----:B------:R-:W-:Y:S01]  /*10080*/  MOV R12, 0x7 ;  /* 0x00000007000c7802 */ /* 0x000fe20000000f00 */
[----:B------:R-:W-:-:S07]  /*10090*/  IMAD.MOV.U32 R2, RZ, RZ, R14 ;  /* 0x000000ffff027224 */ /* 0x000fce00078e000e */
[----:B------:R-:W-:Y:S05]  /*100a0*/  WARPSYNC.COLLECTIVE R15, `(.L_x_13121) ;  /* 0x000000000f087348 */ /* 0x000fea0003c00000 */
[----:B------:R0:W1:Y:S02]  /*100b0*/  SHFL.IDX P6, R14, R13, R12, R11 ;  /* 0x0000000c0d0e7389 */ /* 0x00006400000c000b */
[----:B01----:R-:W-:Y:S01]  /*100c0*/  ENDCOLLECTIVE ;  /* 0x000000000000791b */ /* 0x003fe20003800000 */
.L_x_13121:
        /* <DEDUP_REMOVED lines=11> */
.L_x_13122:
[----:B------:R-:W-:Y:S01]  /*10180*/  IMAD.MOV.U32 R2, RZ, RZ, R14 ;  /* 0x000000ffff027224 */ /* 0x000fe200078e000e */
[----:B------:R-:W-:Y:S06]  /*10190*/  BRA `(.L_x_13123) ;  /* 0xffffffb800fc7947 */ /* 0x000fec000383ffff */
.L_x_13016:
[----:B-1----:R1:W2:Y:S02]  /*101a0*/  SYNCS.PHASECHK.TRANS64.TRYWAIT P0, [R5+URZ+0x16860], R2 ;  /* 0x01686002050075a7 */ /* 0x0022a4000800017f */
[----:B--2---:R-:W-:Y:S05]  /*101b0*/  @!P0 NANOSLEEP.SYNCS 0x989680 ;  /* 0x009896800000895d */ /* 0x004fea0003900000 */
[----:B------:R-:W2:Y:S02]  /*101c0*/  @!P0 SYNCS.PHASECHK.TRANS64 P0, [R5+URZ+0x16860], R2 ;  /* 0x01686002050085a7 */ /* 0x000ea4000800007f */
[----:B--2---:R-:W-:Y:S05]  /*101d0*/  @!P0 BRA `(.L_x_13016) ;  /* 0xfffffffc00f08947 */ /* 0x004fea000383ffff */
[----:B------:R-:W-:Y:S05]  /*101e0*/  BRA `(.L_x_13124) ;  /* 0xffffffbc00547947 */ /* 0x000fea000383ffff */
.L_x_13017:
[----:B------:R-:W-:Y:S01]  /*101f0*/  BSSY B1, `(.L_x_13125) ;  /* 0x0000008000017945 */ /* 0x000fe20003800000 */
[----:B------:R-:W-:Y:S01]  /*10200*/  MOV R13, R24 ;  /* 0x00000018000d7202 */ /* 0x000fe20000000f00 */
[----:B------:R-:W-:Y:S02]  /*10210*/  IMAD.MOV.U32 R12, RZ, RZ, RZ ;  /* 0x000000ffff0c7224 */ /* 0x000fe400078e00ff */
[----:B------:R-:W-:Y:S02]  /*10220*/  IMAD.MOV.U32 R11, RZ, RZ, 0x181f ;  /* 0x0000181fff0b7424 */ /* 0x000fe400078e00ff */
[----:B------:R-:W-:-:S07]  /*10230*/  IMAD.MOV.U32 R15, RZ, RZ, -0x1 ;  /* 0xffffffffff0f7424 */ /* 0x000fce00078e00ff */
[----:B-1----:R-:W-:Y:S05]  /*10240*/  WARPSYNC.COLLECTIVE R15, `(.L_x_13126) ;  /* 0x000000000f087348 */ /* 0x002fea0003c00000 */
[----:B------:R0:W2:Y:S02]  /*10250*/  SHFL.IDX P6, R14, R13, R12, R11 ;  /* 0x0000000c0d0e7389 */ /* 0x0000a400000c000b */
[----:B012---:R-:W-:Y:S01]  /*10260*/  ENDCOLLECTIVE ;  /* 0x000000000000791b */ /* 0x007fe20003800000 */
.L_x_13126:
[----:B------:R-:W-:Y:S05]  /*10270*/  BSYNC B1 ;  /* 0x0000000000017941 */ /* 0x000fea0003800000 */
.L_x_13125:
[----:B------:R-:W-:Y:S01]  /*10280*/  IMAD.MOV.U32 R13, RZ, RZ, R23 ;  /* 0x000000ffff0d7224 */ /* 0x000fe200078e0017 */
[----:B------:R-:W-:Y:S01]  /*10290*/  MOV R15, 0xffffffff ;  /* 0xffffffff000f7802 */ /* 0x000fe20000000f00 */
[----:B------:R-:W-:Y:S01]  /*102a0*/  IMAD.MOV.U32 R12, RZ, RZ, RZ ;  /* 0x000000ffff0c7224 */ /* 0x000fe200078e00ff */
[----:B------:R-:W-:Y:S01]  /*102b0*/  MOV R3, R14 ;  /* 0x0000000e00037202 */ /* 0x000fe20000000f00 */
[----:B------:R-:W-:Y:S01]  /*102c0*/  IMAD.MOV.U32 R11, RZ, RZ, 0x181f ;  /* 0x0000181fff0b7424 */ /* 0x000fe200078e00ff */
[----:B------:R-:W-:Y:S01]  /*102d0*/  ISETP.LT.OR P2, PT, R8, 0x1, P1 ;  /* 0x000000010800780c */ /* 0x000fe20000f41670 */
[----:B------:R-:W-:-:S12]  /*102e0*/  IMAD R6, R6, 0x2, R22 ;  /* 0x0000000206067824 */ /* 0x000fd800078e0216 */
[----:B------:R-:W-:Y:S05]  /*102f0*/  WARPSYNC.COLLECTIVE R15, `(.L_x_13127) ;  /* 0x000000000f087348 */ /* 0x000fea0003c00000 */
[----:B------:R0:W1:Y:S02]  /*10300*/  SHFL.IDX P6, R14, R13, R12, R11 ;  /* 0x0000000c0d0e7389 */ /* 0x00006400000c000b */
[----:B01----:R-:W-:Y:S01]  /*10310*/  ENDCOLLECTIVE ;  /* 0x000000000000791b */ /* 0x003fe20003800000 */
.L_x_13127:
[----:B------:R-:W-:Y:S01]  /*10320*/  MOV R13, R24 ;  /* 0x00000018000d7202 */ /* 0x000fe20000000f00 */
[----:B------:R-:W-:Y:S02]  /*10330*/  IMAD.MOV.U32 R12, RZ, RZ, 0x1 ;  /* 0x00000001ff0c7424 */ /* 0x000fe400078e00ff */
[----:B------:R-:W-:-:S07]  /*10340*/  IMAD.MOV.U32 R2, RZ, RZ, R14 ;  /* 0x000000ffff027224 */ /* 0x000fce00078e000e */
[----:B------:R-:W-:Y:S05]  /*10350*/  WARPSYNC.COLLECTIVE R15, `(.L_x_13128) ;  /* 0x000000000f087348 */ /* 0x000fea0003c00000 */
[----:B------:R0:W1:Y:S02]  /*10360*/  SHFL.IDX P6, R14, R13, R12, R11 ;  /* 0x0000000c0d0e7389 */ /* 0x00006400000c000b */
[----:B01----:R-:W-:Y:S01]  /*10370*/  ENDCOLLECTIVE ;  /* 0x000000000000791b */ /* 0x003fe20003800000 */
.L_x_13128:
        /* <DEDUP_REMOVED lines=12> */
.L_x_13129:
[----:B------:R-:W-:Y:S02]  /*10440*/  IMAD.MOV.U32 R13, RZ, RZ, R24 ;  /* 0x000000ffff0d7224 */ /* 0x000fe400078e0018 */
[----:B------:R-:W-:Y:S01]  /*10450*/  IMAD.MOV.U32 R12, RZ, RZ, 0x2 ;  /* 0x00000002ff0c7424 */ /* 0x000fe200078e00ff */
[----:B------:R-:W-:-:S07]  /*10460*/  MOV R2, R14 ;  /* 0x0000000e00027202 */ /* 0x000fce0000000f00 */
[----:B------:R-:W-:Y:S05]  /*10470*/  WARPSYNC.COLLECTIVE R15, `(.L_x_13130) ;  /* 0x000000000f087348 */ /* 0x000fea0003c00000 */
[----:B------:R0:W1:Y:S02]  /*10480*/  SHFL.IDX P6, R14, R13, R12, R11 ;  /* 0x0000000c0d0e7389 */ /* 0x00006400000c000b */
[----:B01----:R-:W-:Y:S01]  /*10490*/  ENDCOLLECTIVE ;  /* 0x000000000000791b */ /* 0x003fe20003800000 */
.L_x_13130:
[----:B------:R-:W-:-:S05]  /*104a0*/  IADD3 R2, P0, R2, R7, RZ ;  /* 0x0000000702027210 */ /* 0x000fca0007f1e0ff */
[----:B------:R-:W-:-:S05]  /*104b0*/  IMAD.X R3, RZ, RZ, R3, P0 ;  /* 0x000000ffff037224 */ /* 0x000fca00000e0603 */
[----:B------:R-:W-:Y:S01]  /*104c0*/  @!PT LDS RZ, [RZ] ;  /* 0x00000000fffff984 */ /* 0x000fe20000000800 */
[----:B------:R-:W-:Y:S01]  /*104d0*/  @!PT LDS RZ, [RZ] ;  /* 0x00000000fffff984 */ /* 0x000fe20000000800 */
[----:B------:R-:W-:Y:S01]  /*104e0*/  @!PT LDS RZ, [RZ] ;  /* 0x00000000fffff984 */ /* 0x000fe20000000800 */
[----:B------:R0:W-:Y:S01]  /*104f0*/  LDGSTS.E.BYPASS.LTC128B.128 [R6+0xc00], desc[UR50][R2.64], !P2 ;  /* 0x00c0000002067fae */ /* 0x0001e2000d101d72 */
[----:B------:R-:W-:Y:S01]  /*10500*/  ISETP.LT.OR P2, PT, R8, 0x21, P1 ;  /* 0x000000210800780c */ /* 0x000fe20000f41670 */
[----:B------:R-:W-:Y:S01]  /*10510*/  IMAD.MOV.U32 R13, RZ, RZ, R23 ;  /* 0x000000ffff0d7224 */ /* 0x000fe200078e0017 */
[----:B0-----:R-:W-:-:S11]  /*10520*/  MOV R3, R14 ;  /* 0x0000000e00037202 */ /* 0x001fd60000000f00 */
[----:B------:R-:W-:Y:S05]  /*10530*/  WARPSYNC.COLLECTIVE R15, `(.L_x_13131) ;  /* 0x000000000f087348 */ /* 0x000fea0003c00000 */
[----:B------:R0:W1:Y:S02]  /*10540*/  SHFL.IDX P6, R14, R13, R12, R11 ;  /* 0x0000000c0d0e7389 */ /* 0x00006400000c000b */
[----:B01----:R-:W-:Y:S01]  /*10550*/  ENDCOLLECTIVE ;  /* 0x000000000000791b */ /* 0x003fe20003800000 */
.L_x_13131:
[----:B------:R-:W-:Y:S01]  /*10560*/  MOV R13, R24 ;  /* 0x00000018000d7202 */ /* 0x000fe20000000f00 */
[----:B------:R-:W-:Y:S02]  /*10570*/  IMAD.MOV.U32 R12, RZ, RZ, 0x3 ;  /* 0x00000003ff0c7424 */ /* 0x000fe400078e00ff */
[----:B------:R-:W-:-:S07]  /*10580*/  IMAD.MOV.U32 R2, RZ, RZ, R14 ;  /* 0x000000ffff027224 */ /* 0x000fce00078e000e */
[----:B------:R-:W-:Y:S05]  /*10590*/  WARPSYNC.COLLECTIVE R15, `(.L_x_13132) ;  /* 0x000000000f087348 */ /* 0x000fea0003c00000 */
[----:B------:R0:W1:Y:S02]  /*105a0*/  SHFL.IDX P6, R14, R13, R12, R11 ;  /* 0x0000000c0d0e7389 */ /* 0x00006400000c000b */
[----:B01----:R-:W-:Y:S01]  /*105b0*/  ENDCOLLECTIVE ;  /* 0x000000000000791b */ /* 0x003fe20003800000 */
.L_x_13132:
        /* <DEDUP_REMOVED lines=12> */
.L_x_13133:
[----:B------:R-:W-:Y:S02]  /*10680*/  IMAD.MOV.U32 R13, RZ, RZ, R24 ;  /* 0x000000ffff0d7224 */ /* 0x000fe400078e0018 */
[----:B------:R-:W-:Y:S01]  /*10690*/  IMAD.MOV.U32 R12, RZ, RZ, 0x4 ;  /* 0x00000004ff0c7424 */ /* 0x000fe200078e00ff */
[----:B------:R-:W-:-:S07]  /*106a0*/  MOV R2, R14 ;  /* 0x0000000e00027202 */ /* 0x000fce0000000f00 */
[----:B------:R-:W-:Y:S05]  /*106b0*/  WARPSYNC.COLLECTIVE R15, `(.L_x_13134) ;  /* 0x000000000f087348 */ /* 0x000fea0003c00000 */
[----:B------:R0:W1:Y:S02]  /*106c0*/  SHFL.IDX P6, R14, R13, R12, R11 ;  /* 0x0000000c0d0e7389 */ /* 0x00006400000c000b */
[----:B01----:R-:W-:Y:S01]  /*106d0*/  ENDCOLLECTIVE ;  /* 0x000000000000791b */ /* 0x003fe20003800000 */
.L_x_13134:
        /* <DEDUP_REMOVED lines=12> */
.L_x_13135:
[----:B------:R-:W-:Y:S01]  /*107a0*/  MOV R13, R24 ;  /* 0x00000018000d7202 */ /* 0x000fe20000000f00 */
[----:B------:R-:W-:Y:S02]  /*107b0*/  IMAD.MOV.U32 R12, RZ, RZ, 0x5 ;  /* 0x00000005ff0c7424 */ /* 0x000fe400078e00ff */
[----:B------:R-:W-:-:S07]  /*107c0*/  IMAD.MOV.U32 R2, RZ, RZ, R14 ;  /* 0x000000ffff027224 */ /* 0x000fce00078e000e */
[----:B------:R-:W-:Y:S05]  /*107d0*/  WARPSYNC.COLLECTIVE R15, `(.L_x_13136) ;  /* 0x000000000f087348 */ /* 0x000fea0003c00000 */
[----:B------:R0:W1:Y:S02]  /*107e0*/  SHFL.IDX P6, R14, R13, R12, R11 ;  /* 0x0000000c0d0e7389 */ /* 0x00006400000c000b */
[----:B01----:R-:W-:Y:S01]  /*107f0*/  ENDCOLLECTIVE ;  /* 0x000000000000791b */ /* 0x003fe20003800000 */
.L_x_13136:
        /* <DEDUP_REMOVED lines=12> */
.L_x_13137:
[----:B------:R-:W-:Y:S02]  /*108c0*/  IMAD.MOV.U32 R13, RZ, RZ, R24 ;  /* 0x000000ffff0d7224 */ /* 0x000fe400078e0018 */
[----:B------:R-:W-:Y:S01]  /*108d0*/  IMAD.MOV.U32 R12, RZ, RZ, 0x6 ;  /* 0x00000006ff0c7424 */ /* 0x000fe200078e00ff */
[----:B------:R-:W-:-:S07]  /*108e0*/  MOV R2, R14 ;  /* 0x0000000e00027202 */ /* 0x000fce0000000f00 */
[----:B------:R-:W-:Y:S05]  /*108f0*/  WARPSYNC.COLLECTIVE R15, `(.L_x_13138) ;  /* 0x000000000f087348 */ /* 0x000fea0003c00000 */
[----:B------:R0:W1:Y:S02]  /*10900*/  SHFL.IDX P6, R14, R13, R12, R11 ;  /* 0x0000000c0d0e7389 */ /* 0x00006400000c000b */
[----:B01----:R-:W-:Y:S01]  /*10910*/  ENDCOLLECTIVE ;  /* 0x000000000000791b */ /* 0x003fe20003800000 */
.L_x_13138:
        /* <DEDUP_REMOVED lines=12> */
.L_x_13139:
[----:B------:R-:W-:Y:S01]  /*109e0*/  MOV R13, R24 ;  /* 0x00000018000d7202 */ /* 0x000fe20000000f00 */
[----:B------:R-:W-:Y:S02]  /*109f0*/  IMAD.MOV.U32 R12, RZ, RZ, 0x7 ;  /* 0x00000007ff0c7424 */ /* 0x000fe400078e00ff */
[----:B------:R-:W-:-:S07]  /*10a00*/  IMAD.MOV.U32 R2, RZ, RZ, R14 ;  /* 0x000000ffff027224 */ /* 0x000fce00078e000e */
[----:B------:R-:W-:Y:S05]  /*10a10*/  WARPSYNC.COLLECTIVE R15, `(.L_x_13140) ;  /* 0x000000000f087348 */ /* 0x000fea0003c00000 */
[----:B------:R0:W1:Y:S02]  /*10a20*/  SHFL.IDX P6, R14, R13, R12, R11 ;  /* 0x0000000c0d0e7389 */ /* 0x00006400000c000b */
[----:B01----:R-:W-:Y:S01]  /*10a30*/  ENDCOLLECTIVE ;  /* 0x000000000000791b */ /* 0x003fe20003800000 */
.L_x_13140:
        /* <DEDUP_REMOVED lines=11> */
.L_x_13141:
[----:B------:R-:W-:Y:S01]  /*10af0*/  MOV R2, R14 ;  /* 0x0000000e00027202 */ /* 0x000fe20000000f00 */
[----:B------:R-:W-:Y:S06]  /*10b00*/  BRA `(.L_x_13142) ;  /* 0xffffffb800007947 */ /* 0x000fec000383ffff */
.L_x_13025:
[----:B0-----:R0:W1:Y:S02]  /*10b10*/  SYNCS.PHASECHK.TRANS64.TRYWAIT P0, [R0+URZ+0x16860], R3 ;  /* 0x01686003000075a7 */ /* 0x001064000800017f */
[----:B-1----:R-:W-:Y:S05]  /*10b20*/  @!P0 NANOSLEEP.SYNCS 0x989680 ;  /* 0x009896800000895d */ /* 0x002fea0003900000 */
[----:B------:R-:W1:Y:S02]  /*10b30*/  @!P0 SYNCS.PHASECHK.TRANS64 P0, [R0+URZ+0x16860], R3 ;  /* 0x01686003000085a7 */ /* 0x000e64000800007f */
[----:B-1----:R-:W-:Y:S05]  /*10b40*/  @!P0 BRA `(.L_x_13025) ;  /* 0xfffffffc00f08947 */ /* 0x002fea000383ffff */
[----:B------:R-:W-:Y:S05]  /*10b50*/  BRA `(.L_x_13143) ;  /* 0xffffffbc001c7947 */ /* 0x000fea000383ffff */
.L_x_13026:
        /* <DEDUP_REMOVED lines=8> */
.L_x_13145:
[----:B------:R-:W-:Y:S05]  /*10be0*/  BSYNC B0 ;  /* 0x0000000000007941 */ /* 0x000fea0003800000 */
.L_x_13144:
[----:B------:R-:W-:Y:S01]  /*10bf0*/  IMAD.MOV.U32 R13, RZ, RZ, R23 ;  /* 0x000000ffff0d7224 */ /* 0x000fe200078e0017 */
[----:B------:R-:W-:Y:S01]  /*10c00*/  MOV R11, 0x181f ;  /* 0x0000181f000b7802 */ /* 0x000fe20000000f00 */
[----:B------:R-:W-:Y:S01]  /*10c10*/  IMAD.MOV.U32 R12, RZ, RZ, RZ ;  /* 0x000000ffff0c7224 */ /* 0x000fe200078e00ff */
[----:B------:R-:W-:Y:S01]  /*10c20*/  LEA R4, R4, R22, 0x1 ;  /* 0x0000001604047211 */ /* 0x000fe200078e08ff */
[----:B------:R-:W-:Y:S02]  /*10c30*/  IMAD.MOV.U32 R15, RZ, RZ, -0x1 ;  /* 0xffffffffff0f7424 */ /* 0x000fe400078e00ff */
[----:B------:R-:W-:Y:S02]  /*10c40*/  IMAD.MOV.U32 R3, RZ, RZ, R14 ;  /* 0x000000ffff037224 */ /* 0x000fe400078e000e */
[----:B------:R-:W-:-:S07]  /*10c50*/  IMAD.SHL.U32 R5, R28, 0x2, RZ ;  /* 0x000000021c057824 */ /* 0x000fce00078e00ff */
[----:B------:R-:W-:Y:S05]  /*10c60*/  WARPSYNC.COLLECTIVE R15, `(.L_x_13146) ;  /* 0x000000000f087348 */ /* 0x000fea0003c00000 */
[----:B------:R0:W1:Y:S02]  /*10c70*/  SHFL.IDX P6, R14, R13, R12, R11 ;  /* 0x0000000c0d0e7389 */ /* 0x00006400000c000b */
[----:B01----:R-:W-:Y:S01]  /*10c80*/  ENDCOLLECTIVE ;  /* 0x000000000000791b */ /* 0x003fe20003800000 */
.L_x_13146:
[----:B------:R-:W-:Y:S02]  /*10c90*/  ULDC UR4, c[0x0][0x2f4] ;  /* 0x0000bd0000047ab9 */ /* 0x000fe40000000800 */
[----:B------:R-:W-:-:S04]  /*10ca0*/  ISETP.GE.AND P0, PT, R28, UR4, PT ;  /* 0x000000041c007c0c */ /* 0x000fc8000bf06270 */
[----:B------:R-:W-:Y:S01]  /*10cb0*/  ISETP.LT.OR P2, PT, R6, 0x1, P0 ;  /* 0x000000010600780c */ /* 0x000fe20000741670 */
[----:B------:R-:W-:Y:S02]  /*10cc0*/  IMAD.MOV.U32 R13, RZ, RZ, R24 ;  /* 0x000000ffff0d7224 */ /* 0x000fe400078e0018 */
[----:B------:R-:W-:Y:S01]  /*10cd0*/  IMAD.MOV.U32 R12, RZ, RZ, 0x1 ;  /* 0x00000001ff0c7424 */ /* 0x000fe200078e00ff */
[----:B------:R-:W-:-:S13]  /*10ce0*/  IADD3 R2, P1, R14, R5, RZ ;  /* 0x000000050e027210 */ /* 0x000fda0007f3e0ff */
[----:B------:R-:W-:Y:S05]  /*10cf0*/  WARPSYNC.COLLECTIVE R15, `(.L_x_13147) ;  /* 0x000000000f087348 */ /* 0x000fea0003c00000 */
[----:B------:R0:W1:Y:S02]  /*10d00*/  SHFL.IDX P6, R14, R13, R12, R11 ;  /* 0x0000000c0d0e7389 */ /* 0x00006400000c000b */
[----:B01----:R-:W-:Y:S01]  /*10d10*/  ENDCOLLECTIVE ;  /* 0x000000000000791b */ /* 0x003fe20003800000 */
.L_x_13147:
[----:B------:R-:W-:-:S05]  /*10d20*/  IMAD.X R3, RZ, RZ, R3, P1 ;  /* 0x000000ffff037224 */ /* 0x000fca00008e0603 */
        /* <DEDUP_REMOVED lines=10> */
.L_x_13148:
[----:B------:R-:W-:Y:S01]  /*10dd0*/  IMAD.MOV.U32 R13, RZ, RZ, R24 ;  /* 0x000000ffff0d7224 */ /* 0x000fe200078e0018 */
[----:B------:R-:W-:Y:S01]  /*10de0*/  MOV R12, 0x2 ;  /* 0x00000002000c7802 */ /* 0x000fe20000000f00 */
[----:B------:R-:W-:-:S07]  /*10df0*/  IMAD.MOV.U32 R9, RZ, RZ, R14 ;  /* 0x000000ffff097224 */ /* 0x000fce00078e000e */
[----:B------:R-:W-:Y:S05]  /*10e00*/  WARPSYNC.COLLECTIVE R15, `(.L_x_13149) ;  /* 0x000000000f087348 */ /* 0x000fea0003c00000 */
[----:B------:R0:W1:Y:S02]  /*10e10*/  SHFL.IDX P6, R14, R13, R12, R11 ;  /* 0x0000000c0d0e7389 */ /* 0x00006400000c000b */
[----:B01----:R-:W-:Y:S01]  /*10e20*/  ENDCOLLECTIVE ;  /* 0x000000000000791b */ /* 0x003fe20003800000 */
.L_x_13149:
        /* <DEDUP_REMOVED lines=12> */
.L_x_13150:
[----:B------:R-:W-:Y:S02]  /*10ef0*/  IMAD.MOV.U32 R13, RZ, RZ, R24 ;  /* 0x000000ffff0d7224 */ /* 0x000fe400078e0018 */
[----:B------:R-:W-:Y:S02]  /*10f00*/  IMAD.MOV.U32 R12, RZ, RZ, 0x3 ;  /* 0x00000003ff0c7424 */ /* 0x000fe400078e00ff */
[----:B------:R-:W-:-:S07]  /*10f10*/  IMAD.MOV.U32 R10, RZ, RZ, R14 ;  /* 0x000000ffff0a7224 */ /* 0x000fce00078e000e */
[----:B------:R-:W-:Y:S05]  /*10f20*/  WARPSYNC.COLLECTIVE R15, `(.L_x_13151) ;  /* 0x000000000f087348 */ /* 0x000fea0003c00000 */
[----:B------:R0:W1:Y:S02]  /*10f30*/  SHFL.IDX P6, R14, R13, R12, R11 ;  /* 0x0000000c0d0e7389 */ /* 0x00006400000c000b */
[----:B01----:R-:W-:Y:S01]  /*10f40*/  ENDCOLLECTIVE ;  /* 0x000000000000791b */ /* 0x003fe20003800000 */
.L_x_13151:
        /* <DEDUP_REMOVED lines=12> */
.L_x_13152:
[----:B------:R-:W-:Y:S01]  /*11010*/  IMAD.MOV.U32 R13, RZ, RZ, R24 ;  /* 0x000000ffff0d7224 */ /* 0x000fe200078e0018 */
[----:B------:R-:W-:Y:S01]  /*11020*/  MOV R12, 0x4 ;  /* 0x00000004000c7802 */ /* 0x000fe20000000f00 */
[----:B------:R-:W-:-:S07]  /*11030*/  IMAD.MOV.U32 R9, RZ, RZ, R14 ;  /* 0x000000ffff097224 */ /* 0x000fce00078e000e */
[----:B------:R-:W-:Y:S05]  /*11040*/  WARPSYNC.COLLECTIVE R15, `(.L_x_13153) ;  /* 0x000000000f087348 */ /* 0x000fea0003c00000 */
[----:B------:R0:W1:Y:S02]  /*11050*/  SHFL.IDX P6, R14, R13, R12, R11 ;  /* 0x0000000c0d0e7389 */ /* 0x00006400000c000b */
[----:B01----:R-:W-:Y:S01]  /*11060*/  ENDCOLLECTIVE ;  /* 0x000000000000791b */ /* 0x003fe20003800000 */
.L_x_13153:
        /* <DEDUP_REMOVED lines=12> */
.L_x_13154:
[----:B------:R-:W-:Y:S02]  /*11130*/  IMAD.MOV.U32 R13, RZ, RZ, R24 ;  /* 0x000000ffff0d7224 */ /* 0x000fe400078e0018 */
[----:B------:R-:W-:Y:S02]  /*11140*/  IMAD.MOV.U32 R12, RZ, RZ, 0x5 ;  /* 0x00000005ff0c7424 */ /* 0x000fe400078e00ff */
[----:B------:R-:W-:-:S07]  /*11150*/  IMAD.MOV.U32 R10, RZ, RZ, R14 ;  /* 0x000000ffff0a7224 */ /* 0x000fce00078e000e */
[----:B------:R-:W-:Y:S05]  /*11160*/  WARPSYNC.COLLECTIVE R15, `(.L_x_13155) ;  /* 0x000000000f087348 */ /* 0x000fea0003c00000 */
[----:B------:R0:W1:Y:S02]  /*11170*/  SHFL.IDX P6, R14, R13, R12, R11 ;  /* 0x0000000c0d0e7389 */ /* 0x00006400000c000b */
[----:B01----:R-:W-:Y:S01]  /*11180*/  ENDCOLLECTIVE ;  /* 0x000000000000791b */ /* 0x003fe20003800000 */
.L_x_13155:
        /* <DEDUP_REMOVED lines=12> */
.L_x_13156:
[----:B------:R-:W-:Y:S01]  /*11250*/  IMAD.MOV.U32 R13, RZ, RZ, R24 ;  /* 0x000000ffff0d7224 */ /* 0x000fe200078e0018 */
[----:B------:R-:W-:Y:S01]  /*11260*/  MOV R12, 0x6 ;  /* 0x00000006000c7802 */ /* 0x000fe20000000f00 */
[----:B------:R-:W-:-:S07]  /*11270*/  IMAD.MOV.U32 R9, RZ, RZ, R14 ;  /* 0x000000ffff097224 */ /* 0x000fce00078e000e */
[----:B------:R-:W-:Y:S05]  /*11280*/  WARPSYNC.COLLECTIVE R15, `(.L_x_13157) ;  /* 0x000000000f087348 */ /* 0x000fea0003c00000 */
[----:B------:R0:W1:Y:S02]  /*11290*/  SHFL.IDX P6, R14, R13, R12, R11 ;  /* 0x0000000c0d0e7389 */ /* 0x00006400000c000b */
[----:B01----:R-:W-:Y:S01]  /*112a0*/  ENDCOLLECTIVE ;  /* 0x000000000000791b */ /* 0x003fe20003800000 */
.L_x_13157:
        /* <DEDUP_REMOVED lines=12> */
.L_x_13158:
[----:B------:R-:W-:Y:S01]  /*11370*/  MOV R13, R24 ;  /* 0x00000018000d7202 */ /* 0x000fe20000000f00 */
[----:B------:R-:W-:Y:S01]  /*11380*/  IMAD.MOV.U32 R12, RZ, RZ, 0x7 ;  /* 0x00000007ff0c7424 */ /* 0x000fe200078e00ff */
[----:B------:R-:W-:-:S13]  /*11390*/  IADD3 R2, P1, R14, R5, RZ ;  /* 0x000000050e027210 */ /* 0x000fda0007f3e0ff */
[----:B------:R-:W-:Y:S05]  /*113a0*/  WARPSYNC.COLLECTIVE R15, `(.L_x_13159) ;  /* 0x000000000f087348 */ /* 0x000fea0003c00000 */
[----:B------:R0:W1:Y:S02]  /*113b0*/  SHFL.IDX P6, R14, R13, R12, R11 ;  /* 0x0000000c0d0e7389 */ /* 0x00006400000c000b */
[----:B01----:R-:W-:Y:S01]  /*113c0*/  ENDCOLLECTIVE ;  /* 0x000000000000791b */ /* 0x003fe20003800000 */
.L_x_13159:
        /* <DEDUP_REMOVED lines=10> */
.L_x_13160:
[----:B------:R-:W-:Y:S05]  /*11470*/  BRA `(.L_x_13161) ;  /* 0xffffffb400cc7947 */ /* 0x000fea000383ffff */
.L_x_13031:
        /* <DEDUP_REMOVED lines=8> */
.L_x_13163:
[----:B------:R-:W-:Y:S05]  /*11500*/  BSYNC B0 ;  /* 0x0000000000007941 */ /* 0x000fea0003800000 */
.L_x_13162:
        /* <DEDUP_REMOVED lines=9> */
.L_x_13164:
        /* <DEDUP_REMOVED lines=18> */
.L_x_13165:
[----:B------:R-:W-:Y:S01]  /*116c0*/  IMAD.MOV.U32 R12, RZ, RZ, 0x2 ;  /* 0x00000002ff0c7424 */ /* 0x000fe200078e00ff */
[----:B------:R-:W-:-:S05]  /*116d0*/  SEL R6, R14, RZ, P1 ;  /* 0x000000ff0e067207 */ /* 0x000fca0000800000 */
[----:B------:R-:W-:-:S05]  /*116e0*/  IMAD.IADD R6, R5, 0x1, R6 ;  /* 0x0000000105067824 */ /* 0x000fca00078e0206 */
[----:B------:R-:W-:-:S07]  /*116f0*/  MOV R13, R6 ;  /* 0x00000006000d7202 */ /* 0x000fce0000000f00 */
[----:B------:R-:W-:Y:S05]  /*11700*/  WARPSYNC.COLLECTIVE R15, `(.L_x_13166) ;  /* 0x000000000f087348 */ /* 0x000fea0003c00000 */
[----:B------:R0:W1:Y:S02]  /*11710*/  SHFL.UP P6, R14, R13, R12, R11 ;  /* 0x0400000c0d0e7389 */ /* 0x00006400000c000b */
[----:B01----:R-:W-:Y:S01]  /*11720*/  ENDCOLLECTIVE ;  /* 0x000000000000791b */ /* 0x003fe20003800000 */
.L_x_13166:
[----:B------:R-:W-:Y:S02]  /*11730*/  MOV R12, 0x4 ;  /* 0x00000004000c7802 */ /* 0x000fe40000000f00 */
[----:B------:R-:W-:-:S05]  /*11740*/  SEL R7, R14, RZ, P2 ;  /* 0x000000ff0e077207 */ /* 0x000fca0001000000 */
[----:B------:R-:W-:-:S04]  /*11750*/  IMAD.IADD R7, R6, 0x1, R7 ;  /* 0x0000000106077824 */ /* 0x000fc800078e0207 */
[----:B------:R-:W-:-:S07]  /*11760*/  IMAD.MOV.U32 R13, RZ, RZ, R7 ;  /* 0x000000ffff0d7224 */ /* 0x000fce00078e0007 */
[----:B------:R-:W-:Y:S05]  /*11770*/  WARPSYNC.COLLECTIVE R15, `(.L_x_13167) ;  /* 0x000000000f087348 */ /* 0x000fea0003c00000 */
[----:B------:R0:W1:Y:S02]  /*11780*/  SHFL.UP P6, R14, R13, R12, R11 ;  /* 0x0400000c0d0e7389 */ /* 0x00006400000c000b */
[----:B01----:R-:W-:Y:S01]  /*11790*/  ENDCOLLECTIVE ;  /* 0x000000000000791b */ /* 0x003fe20003800000 */
.L_x_13167:
[----:B------:R-:W-:Y:S01]  /*117a0*/  IMAD.MOV.U32 R12, RZ, RZ, 0x8 ;  /* 0x00000008ff0c7424 */ /* 0x000fe200078e00ff */
[----:B------:R-:W-:-:S05]  /*117b0*/  SEL R2, R14, RZ, P3 ;  /* 0x000000ff0e027207 */ /* 0x000fca0001800000 */
[----:B------:R-:W-:-:S04]  /*117c0*/  IMAD.IADD R2, R7, 0x1, R2 ;  /* 0x0000000107027824 */ /* 0x000fc800078e0202 */
[----:B------:R-:W-:-:S07]  /*117d0*/  IMAD.MOV.U32 R13, RZ, RZ, R2 ;  /* 0x000000ffff0d7224 */ /* 0x000fce00078e0002 */
[----:B------:R-:W-:Y:S05]  /*117e0*/  WARPSYNC.COLLECTIVE R15, `(.L_x_13168) ;  /* 0x000000000f087348 */ /* 0x000fea0003c00000 */
[----:B------:R0:W1:Y:S02]  /*117f0*/  SHFL.UP P6, R14, R13, R12, R11 ;  /* 0x0400000c0d0e7389 */ /* 0x00006400000c000b */
[----:B01----:R-:W-:Y:S01]  /*11800*/  ENDCOLLECTIVE ;  /* 0x000000000000791b */ /* 0x003fe20003800000 */
.L_x_13168:
[----:B------:R-:W-:Y:S01]  /*11810*/  IMAD.MOV.U32 R12, RZ, RZ, 0x10 ;  /* 0x00000010ff0c7424 */ /* 0x000fe200078e00ff */
[----:B------:R-:W-:-:S04]  /*11820*/  SEL R3, R14, RZ, P4 ;  /* 0x000000ff0e037207 */ /* 0x000fc80002000000 */
[----:B------:R-:W-:-:S05]  /*11830*/  IADD3 R3, R2, R3, RZ ;  /* 0x0000000302037210 */ /* 0x000fca0007ffe0ff */
[----:B------:R-:W-:-:S07]  /*11840*/  IMAD.MOV.U32 R13, RZ, RZ, R3 ;  /* 0x000000ffff0d7224 */ /* 0x000fce00078e0003 */
[----:B------:R-:W-:Y:S05]  /*11850*/  WARPSYNC.COLLECTIVE R15, `(.L_x_13169) ;  /* 0x000000000f087348 */ /* 0x000fea0003c00000 */
[----:B------:R0:W1:Y:S02]  /*11860*/  SHFL.UP P6, R14, R13, R12, R11 ;  /* 0x0400000c0d0e7389 */ /* 0x00006400000c000b */
[----:B01----:R-:W-:Y:S01]  /*11870*/  ENDCOLLECTIVE ;  /* 0x000000000000791b */ /* 0x003fe20003800000 */
.L_x_13169:
        /* <DEDUP_REMOVED lines=8> */
.L_x_13170:
[----:B------:R-:W-:Y:S05]  /*11900*/  BRA `(.L_x_13171) ;  /* 0xffffffb400d47947 */ /* 0x000fea000383ffff */
.L_x_13036:
[----:B------:R-:W-:Y:S01]  /*11910*/  BSSY B0, `(.L_x_13172) ;  /* 0x0000008000007945 */ /* 0x000fe20003800000 */
[----:B-----5:R-:W-:Y:S01]  /*11920*/  IMAD.MOV.U32 R13, RZ, RZ, R5 ;  /* 0x000000ffff0d7224 */ /* 0x020fe200078e0005 */
[----:B------:R-:W-:Y:S01]  /*11930*/  MOV R12, 0x1 ;  /* 0x00000001000c7802 */ /* 0x000fe20000000f00 */
[----:B------:R-:W-:Y:S02]  /*11940*/  IMAD.MOV.U32 R11, RZ, RZ, RZ ;  /* 0x000000ffff0b7224 */ /* 0x000fe400078e00ff */
[----:B------:R-:W-:-:S07]  /*11950*/  IMAD.MOV.U32 R15, RZ, RZ, -0x1 ;  /* 0xffffffffff0f7424 */ /* 0x000fce00078e00ff */
[----:B0-----:R-:W-:Y:S05]  /*11960*/  WARPSYNC.COLLECTIVE R15, `(.L_x_13173) ;  /* 0x000000000f087348 */ /* 0x001fea0003c00000 */
[----:B------:R1:W2:Y:S02]  /*11970*/  SHFL.UP P6, R14, R13, R12, R11 ;  /* 0x0400000c0d0e7389 */ /* 0x0002a400000c000b */
[----:B012---:R-:W-:Y:S01]  /*11980*/  ENDCOLLECTIVE ;  /* 0x000000000000791b */ /* 0x007fe20003800000 */
.L_x_13173:
[----:B------:R-:W-:Y:S05]  /*11990*/  BSYNC B0 ;  /* 0x0000000000007941 */ /* 0x000fea0003800000 */
.L_x_13172:
        /* <DEDUP_REMOVED lines=8> */
.L_x_13174:
[----:B------:R-:W-:Y:S01]  /*11a20*/  IMAD.MOV.U32 R12, RZ, RZ, 0x4 ;  /* 0x00000004ff0c7424 */ /* 0x000fe200078e00ff */
[----:B------:R-:W-:-:S05]  /*11a30*/  SEL R2, R14, RZ, P2 ;  /* 0x000000ff0e027207 */ /* 0x000fca0001000000 */
[----:B------:R-:W-:-:S05]  /*11a40*/  IMAD.IADD R2, R13, 0x1, R2 ;  /* 0x000000010d027824 */ /* 0x000fca00078e0202 */
[----:B------:R-:W-:-:S07]  /*11a50*/  MOV R13, R2 ;  /* 0x00000002000d7202 */ /* 0x000fce0000000f00 */
[----:B------:R-:W-:Y:S05]  /*11a60*/  WARPSYNC.COLLECTIVE R15, `(.L_x_13175) ;  /* 0x000000000f087348 */ /* 0x000fea0003c00000 */
[----:B------:R0:W1:Y:S02]  /*11a70*/  SHFL.UP P6, R14, R13, R12, R11 ;  /* 0x0400000c0d0e7389 */ /* 0x00006400000c000b */
[----:B01----:R-:W-:Y:S01]  /*11a80*/  ENDCOLLECTIVE ;  /* 0x000000000000791b */ /* 0x003fe20003800000 */
.L_x_13175:
[----:B------:R-:W-:Y:S02]  /*11a90*/  MOV R12, 0x8 ;  /* 0x00000008000c7802 */ /* 0x000fe40000000f00 */
[----:B------:R-:W-:-:S05]  /*11aa0*/  SEL R3, R14, RZ, P3 ;  /* 0x000000ff0e037207 */ /* 0x000fca0001800000 */
[----:B------:R-:W-:-:S04]  /*11ab0*/  IMAD.IADD R3, R2, 0x1, R3 ;  /* 0x0000000102037824 */ /* 0x000fc800078e0203 */
[----:B------:R-:W-:-:S07]  /*11ac0*/  IMAD.MOV.U32 R13, RZ, RZ, R3 ;  /* 0x000000ffff0d7224 */ /* 0x000fce00078e0003 */
[----:B------:R-:W-:Y:S05]  /*11ad0*/  WARPSYNC.COLLECTIVE R15, `(.L_x_13176) ;  /* 0x000000000f087348 */ /* 0x000fea0003c00000 */
[----:B------:R0:W1:Y:S02]  /*11ae0*/  SHFL.UP P6, R14, R13, R12, R11 ;  /* 0x0400000c0d0e7389 */ /* 0x00006400000c000b */
[----:B01----:R-:W-:Y:S01]  /*11af0*/  ENDCOLLECTIVE ;  /* 0x000000000000791b */ /* 0x003fe20003800000 */
.L_x_13176:
[----:B------:R-:W-:Y:S01]  /*11b00*/  IMAD.MOV.U32 R12, RZ, RZ, 0x10 ;  /* 0x00000010ff0c7424 */ /* 0x000fe200078e00ff */
[----:B------:R-:W-:-:S05]  /*11b10*/  SEL R4, R14, RZ, P4 ;  /* 0x000000ff0e047207 */ /* 0x000fca0002000000 */
[----:B------:R-:W-:-:S04]  /*11b20*/  IMAD.IADD R4, R3, 0x1, R4 ;  /* 0x0000000103047824 */ /* 0x000fc800078e0204 */
[----:B------:R-:W-:-:S07]  /*11b30*/  IMAD.MOV.U32 R13, RZ, RZ, R4 ;  /* 0x000000ffff0d7224 */ /* 0x000fce00078e0004 */
[----:B------:R-:W-:Y:S05]  /*11b40*/  WARPSYNC.COLLECTIVE R15, `(.L_x_13177) ;  /* 0x000000000f087348 */ /* 0x000fea0003c00000 */
[----:B------:R0:W1:Y:S02]  /*11b50*/  SHFL.UP P6, R14, R13, R12, R11 ;  /* 0x0400000c0d0e7389 */ /* 0x00006400000c000b */
[----:B01----:R-:W-:Y:S01]  /*11b60*/  ENDCOLLECTIVE ;  /* 0x000000000000791b */ /* 0x003fe20003800000 */
.L_x_13177:
        /* <DEDUP_REMOVED lines=8> */
.L_x_13178:
[----:B------:R-:W-:Y:S05]  /*11bf0*/  BRA `(.L_x_13179) ;  /* 0xffffffb400b47947 */ /* 0x000fea000383ffff */
.L_x_13038:
[----:B------:R-:W-:Y:S01]  /*11c00*/  BSSY B0, `(.L_x_13180) ;  /* 0x0000006000007945 */ /* 0x000fe20003800000 */
[----:B------:R-:W-:Y:S02]  /*11c10*/  PLOP3.LUT P6, PT, P6, PT, PT, 0x8, 0x0 ;  /* 0x000000000000781c */ /* 0x000fe400037ce170 */
[----:B------:R-:W-:-:S11]  /*11c20*/  MOV R15, 0xffffffff ;  /* 0xffffffff000f7802 */ /* 0x000fd60000000f00 */
[----:B0-----:R-:W-:Y:S05]  /*11c30*/  WARPSYNC.COLLECTIVE R15, `(.L_x_13181) ;  /* 0x000000000f087348 */ /* 0x001fea0003c00000 */
[----:B------:R-:W-:Y:S01]  /*11c40*/  VOTE.ANY R14, PT, P6 ;  /* 0x00000000000e7806 */ /* 0x000fe200030e0100 */
[----:B0-----:R-:W-:Y:S06]  /*11c50*/  ENDCOLLECTIVE ;  /* 0x000000000000791b */ /* 0x001fec0003800000 */
.L_x_13181:
[----:B------:R-:W-:Y:S05]  /*11c60*/  BSYNC B0 ;  /* 0x0000000000007941 */ /* 0x000fea0003800000 */
.L_x_13180:
        /* <DEDUP_REMOVED lines=9> */
.L_x_13182:
[----:B------:R-:W-:Y:S01]  /*11d00*/  IMAD.MOV.U32 R5, RZ, RZ, R14 ;  /* 0x000000ffff057224 */ /* 0x000fe200078e000e */
[----:B------:R-:W-:Y:S06]  /*11d10*/  BRA `(.L_x_13183) ;  /* 0xffffffb400a47947 */ /* 0x000fec000383ffff */
.L_x_13040:
[----:B------:R-:W-:Y:S01]  /*11d20*/  BSSY B0, `(.L_x_13184) ;  /* 0x0000007000007945 */ /* 0x000fe20003800000 */
[----:B------:R-:W-:Y:S01]  /*11d30*/  IMAD.MOV.U32 R13, RZ, RZ, R2 ;  /* 0x000000ffff0d7224 */ /* 0x000fe200078e0002 */
[----:B------:R-:W-:Y:S01]  /*11d40*/  MOV R11, 0x1f ;  /* 0x0000001f000b7802 */ /* 0x000fe20000000f00 */
[----:B------:R-:W-:-:S07]  /*11d50*/  IMAD.MOV.U32 R15, RZ, RZ, -0x1 ;  /* 0xffffffffff0f7424 */ /* 0x000fce00078e00ff */
[----:B012---:R-:W-:Y:S05]  /*11d60*/  WARPSYNC.COLLECTIVE R15, `(.L_x_13185) ;  /* 0x000000000f087348 */ /* 0x007fea0003c00000 */
[----:B------:R3:W4:Y:S02]  /*11d70*/  SHFL.IDX P6, R14, R13, R12, R11 ;  /* 0x0000000c0d0e7389 */ /* 0x00072400000c000b */
[----:B01234-:R-:W-:Y:S01]  /*11d80*/  ENDCOLLECTIVE ;  /* 0x000000000000791b */ /* 0x01ffe20003800000 */
.L_x_13185:
[----:B------:R-:W-:Y:S05]  /*11d90*/  BSYNC B0 ;  /* 0x0000000000007941 */ /* 0x000fea0003800000 */
.L_x_13184:
[----:B------:R-:W-:Y:S05]  /*11da0*/  BRA `(.L_x_13039) ;  /* 0xffffffb4009c7947 */ /* 0x000fea000383ffff */
.L_x_13044:
[----:B0-----:R0:W3:Y:S02]  /*11db0*/  SYNCS.PHASECHK.TRANS64.TRYWAIT P0, [R5+URZ+0x16820], R0 ;  /* 0x01682000050075a7 */ /* 0x0010e4000800017f */
[----:B---3--:R-:W-:Y:S05]  /*11dc0*/  @!P0 NANOSLEEP.SYNCS 0x989680 ;  /* 0x009896800000895d */ /* 0x008fea0003900000 */
[----:B------:R-:W3:Y:S02]  /*11dd0*/  @!P0 SYNCS.PHASECHK.TRANS64 P0, [R5+URZ+0x16820], R0 ;  /* 0x01682000050085a7 */ /* 0x000ee4000800007f */
[----:B---3--:R-:W-:Y:S05]  /*11de0*/  @!P0 BRA `(.L_x_13044) ;  /* 0xfffffffc00f08947 */ /* 0x008fea000383ffff */
[----:B------:R-:W-:Y:S05]  /*11df0*/  BRA `(.L_x_13186) ;  /* 0xffffffb800887947 */ /* 0x000fea000383ffff */
.L_x_13045:
        /* <DEDUP_REMOVED lines=11> */
.L_x_13188:
[----:B------:R-:W-:Y:S05]  /*11eb0*/  BSYNC B0 ;  /* 0x0000000000007941 */ /* 0x000fea0003800000 */
.L_x_13187:
[----:B------:R-:W-:Y:S05]  /*11ec0*/  BRA `(.L_x_13189) ;  /* 0xffffffb800707947 */ /* 0x000fea000383ffff */
.L_x_13048:
[----:B------:R-:W-:Y:S01]  /*11ed0*/  BSSY B1, `(.L_x_13190) ;  /* 0x0000006000017945 */ /* 0x000fe20003800000 */
[----:B------:R-:W-:-:S07]  /*11ee0*/  IMAD.MOV.U32 R15, RZ, RZ, -0x1 ;  /* 0xffffffffff0f7424 */ /* 0x000fce00078e00ff */
[----:B012---:R-:W-:Y:S05]  /*11ef0*/  WARPSYNC.COLLECTIVE R15, `(.L_x_13191) ;  /* 0x000000000f0c7348 */ /* 0x007fea0003c00000 */
[----:B------:R-:W-:Y:S02]  /*11f00*/  ELECT P6, UR62, PT ;  /* 0x00000000003e782f */ /* 0x000fe400038c0000 */
[----:B------:R-:W-:Y:S01]  /*11f10*/  MOV R14, UR62 ;  /* 0x0000003e000e7c02 */ /* 0x000fe20008000f00 */
[----:B012---:R-:W-:Y:S10]  /*11f20*/  ENDCOLLECTIVE ;  /* 0x000000000000791b */ /* 0x007ff40003800000 */
.L_x_13191:
[----:B------:R-:W-:Y:S05]  /*11f30*/  BSYNC B1 ;  /* 0x0000000000017941 */ /* 0x000fea0003800000 */
.L_x_13190:
[----:B------:R-:W-:Y:S05]  /*11f40*/  BRA `(.L_x_13192) ;  /* 0xffffffb800687947 */ /* 0x000fea000383ffff */
.L_x_13050:
[----:B0-----:R0:W3:Y:S02]  /*11f50*/  SYNCS.PHASECHK.TRANS64.TRYWAIT P1, [R3+URZ+0x16840], R2 ;  /* 0x01684002030075a7 */ /* 0x0010e4000802017f */
[----:B---3--:R-:W-:Y:S05]  /*11f60*/  @!P1 NANOSLEEP.SYNCS 0x989680 ;  /* 0x009896800000995d */ /* 0x008fea0003900000 */
[----:B------:R-:W3:Y:S02]  /*11f70*/  @!P1 SYNCS.PHASECHK.TRANS64 P1, [R3+URZ+0x16840], R2 ;  /* 0x01684002030095a7 */ /* 0x000ee4000802007f */
[----:B---3--:R-:W-:Y:S05]  /*11f80*/  @!P1 BRA `(.L_x_13050) ;  /* 0xfffffffc00f09947 */ /* 0x008fea000383ffff */
[----:B------:R-:W-:Y:S05]  /*11f90*/  BRA `(.L_x_13193) ;  /* 0xffffffb800887947 */ /* 0x000fea000383ffff */
.L_x_13052:
[----:B---3--:R3:W4:Y:S02]  /*11fa0*/  SYNCS.PHASECHK.TRANS64.TRYWAIT P1, [R25+URZ+0x16840], R0 ;  /* 0x01684000190075a7 */ /* 0x008724000802017f */
[----:B----4-:R-:W-:Y:S05]  /*11fb0*/  @!P1 NANOSLEEP.SYNCS 0x989680 ;  /* 0x009896800000995d */ /* 0x010fea0003900000 */
[----:B------:R-:W4:Y:S02]  /*11fc0*/  @!P1 SYNCS.PHASECHK.TRANS64 P1, [R25+URZ+0x16840], R0 ;  /* 0x01684000190095a7 */ /* 0x000f24000802007f */
[----:B----4-:R-:W-:Y:S05]  /*11fd0*/  @!P1 BRA `(.L_x_13052) ;  /* 0xfffffffc00f09947 */ /* 0x010fea000383ffff */
[----:B------:R-:W-:Y:S05]  /*11fe0*/  BRA `(.L_x_13194) ;  /* 0xffffffb800947947 */ /* 0x000fea000383ffff */
.L_x_13054:
[----:B----4-:R4:W0:Y:S02]  /*11ff0*/  SYNCS.PHASECHK.TRANS64.TRYWAIT P1, [R3+URZ+0x16860], R2 ;  /* 0x01686002030075a7 */ /* 0x010824000802017f */
[----:B0-----:R-:W-:Y:S05]  /*12000*/  @!P1 NANOSLEEP.SYNCS 0x989680 ;  /* 0x009896800000995d */ /* 0x001fea0003900000 */
[----:B------:R-:W0:Y:S02]  /*12010*/  @!P1 SYNCS.PHASECHK.TRANS64 P1, [R3+URZ+0x16860], R2 ;  /* 0x01686002030095a7 */ /* 0x000e24000802007f */
[----:B0-----:R-:W-:Y:S05]  /*12020*/  @!P1 BRA `(.L_x_13054) ;  /* 0xfffffffc00f09947 */ /* 0x001fea000383ffff */
[----:B------:R-:W-:Y:S05]  /*12030*/  BRA `(.L_x_13195) ;  /* 0xffffffb800907947 */ /* 0x000fea000383ffff */
.L_x_13196:
        /* <DEDUP_REMOVED lines=12> */
.L_x_15875:


//--------------------- .text._ZN7cutlass13device_kernelIN5flash11enable_sm90INS1_16FlashAttnFwdSm90INS1_25CollectiveMainloopFwdSm90ILi2EN4cute5tupleIJNS5_1CILi1EEES8_S8_EEENS6_IJNS7_ILi192EEENS7_ILi128EEENS7_ILi64EEEEEELi64ENS_6half_tEfNS_4arch4Sm90ELb0ELb0ELb1ELb1ELb1ELb1ELb0ELb1ELb1ELb1ELb0ELb0EEENS1_21CollectiveEpilogueFwdINS6_IJSA_SC_SB_EEES9_SE_SG_Li384ELb1ELb1ELb0ELb0EEENS1_36VarlenDynamicPersistentTileSchedulerILi192ELi128ELi384ELi128ELb0ELb1ELb1ELb0ELb1ELb1EEEEEEEEEvNT_6ParamsE --------------------------
	.section	.text._ZN7cutlass13device_kernelIN5flash11enable_sm90INS1_16FlashAttnFwdSm90INS1_25CollectiveMainloopFwdSm90ILi2EN4cute5tupleIJNS5_1CILi1EEES8_S8_EEENS6_IJNS7_ILi192EEENS7_ILi128EEENS7_ILi64EEEEEELi64ENS_6half_tEfNS_4arch4Sm90ELb0ELb0ELb1ELb1ELb1ELb1ELb0ELb1ELb1ELb1ELb0ELb0EEENS1_21CollectiveEpilogueFwdINS6_IJSA_SC_SB_EEES9_SE_SG_Li384ELb1ELb1ELb0ELb0EEENS1_36VarlenDynamicPersistentTileSchedulerILi192ELi128ELi384ELi128ELb0ELb1ELb1ELb0ELb1ELb1EEEEEEEEEvNT_6ParamsE,"ax",@progbits
	.align	128
.text._ZN7cutlass13device_kernelIN5flash11enable_sm90INS1_16FlashAttnFwdSm90INS1_25CollectiveMainloopFwdSm90ILi2EN4cute5tupleIJNS5_1CILi1EEES8_S8_EEENS6_IJNS7_ILi192EEENS7_ILi128EEENS7_ILi64EEEEEELi64ENS_6half_tEfNS_4arch4Sm90ELb0ELb0ELb1ELb1ELb1ELb1ELb0ELb1ELb1ELb1ELb0ELb0EEENS1_21CollectiveEpilogueFwdINS6_IJSA_SC_SB_EEES9_SE_SG_Li384ELb1ELb1ELb0ELb0EEENS1_36VarlenDynamicPersistentTileSchedulerILi192ELi128ELi384ELi128ELb0ELb1ELb1ELb0ELb1ELb1EEEEEEEEEvNT_6ParamsE:
        .type           _ZN7cutlass13device_kernelIN5flash11enable_sm90INS1_16FlashAttnFwdSm90INS1_25CollectiveMainloopFwdSm90ILi2EN4cute5tupleIJNS5_1CILi1EEES8_S8_EEENS6_IJNS7_ILi192EEENS7_ILi128EEENS7_ILi64EEEEEELi64ENS_6half_tEfNS_4arch4Sm90ELb0ELb0ELb1ELb1ELb1ELb1ELb0ELb1ELb1ELb1ELb0ELb0EEENS1_21CollectiveEpilogueFwdINS6_IJSA_SC_SB_EEES9_SE_SG_Li384ELb1ELb1ELb0ELb0EEENS1_36VarlenDynamicPersistentTileSchedulerILi192ELi128ELi384ELi128ELb0ELb1ELb1ELb0ELb1ELb1EEEEEEEEEvNT_6ParamsE,@function
        .size           _ZN7cutlass13device_kernelIN5flash11enable_sm90INS1_16FlashAttnFwdSm90INS1_25CollectiveMainloopFwdSm90ILi2EN4cute5tupleIJNS5_1CILi1EEES8_S8_EEENS6_IJNS7_ILi192EEENS7_ILi128EEENS7_ILi64EEEEEELi64ENS_6half_tEfNS_4arch4Sm90ELb0ELb0ELb1ELb1ELb1ELb1ELb0ELb1ELb1ELb1ELb0ELb0EEENS1_21CollectiveEpilogueFwdINS6_IJSA_SC_SB_EEES9_SE_SG_Li384ELb1ELb1ELb0ELb0EEENS1_36VarlenDynamicPersistentTileSchedulerILi192ELi128ELi384ELi128ELb0ELb1ELb1ELb0ELb1ELb1EEEEEEEEEvNT_6ParamsE,(.L_x_15876 - _ZN7cutlass13device_kernelIN5flash11enable_sm90INS1_16FlashAttnFwdSm90INS1_25CollectiveMainloopFwdSm90ILi2EN4cute5tupleIJNS5_1CILi1EEES8_S8_EEENS6_IJNS7_ILi192EEENS7_ILi128EEENS7_ILi64EEEEEELi64ENS_6half_tEfNS_4arch4Sm90ELb0ELb0ELb1ELb1ELb1ELb1ELb0ELb1ELb1ELb1ELb0ELb0EEENS1_21CollectiveEpilogueFwdINS6_IJSA_SC_SB_EEES9_SE_SG_Li384ELb1ELb1ELb0ELb0EEENS1_36VarlenDynamicPersistentTileSchedulerILi192ELi128ELi384ELi128ELb0ELb1ELb1ELb0ELb1ELb1EEEEEEEEEvNT_6ParamsE)
        .other          _ZN7cutlass13device_kernelIN5flash11enable_sm90INS1_16FlashAttnFwdSm90INS1_25CollectiveMainloopFwdSm90ILi2EN4cute5tupleIJNS5_1CILi1EEES8_S8_EEENS6_IJNS7_ILi192EEENS7_ILi128EEENS7_ILi64EEEEEELi64ENS_6half_tEfNS_4arch4Sm90ELb0ELb0ELb1ELb1ELb1ELb1ELb0ELb1ELb1ELb1ELb0ELb0EEENS1_21CollectiveEpilogueFwdINS6_IJSA_SC_SB_EEES9_SE_SG_Li384ELb1ELb1ELb0ELb0EEENS1_36VarlenDynamicPersistentTileSchedulerILi192ELi128ELi384ELi128ELb0ELb1ELb1ELb0ELb1ELb1EEEEEEEEEvNT_6ParamsE,@"STO_CUDA_ENTRY STV_DEFAULT"
_ZN7cutlass13device_kernelIN5flash11enable_sm90INS1_16FlashAttnFwdSm90INS1_25CollectiveMainloopFwdSm90ILi2EN4cute5tupleIJNS5_1CILi1EEES8_S8_EEENS6_IJNS7_ILi192EEENS7_ILi128EEENS7_ILi64EEEEEELi64ENS_6half_tEfNS_4arch4Sm90ELb0ELb0ELb1ELb1ELb1ELb1ELb0ELb1ELb1ELb1ELb0ELb0EEENS1_21CollectiveEpilogueFwdINS6_IJSA_SC_SB_EEES9_SE_SG_Li384ELb1ELb1ELb0ELb0EEENS1_36VarlenDynamicPersistentTileSchedulerILi192ELi128ELi384ELi128ELb0ELb1ELb1ELb0ELb1ELb1EEEEEEEEEvNT_6ParamsE:
        /* <DEDUP_REMOVED lines=18> */
.L_x_13198:
[----:B------:R-:W-:Y:S05]  /*0120*/  BSYNC B0 ;  /* 0x0000000000007941 */ /* 0x000fea0003800000 */
.L_x_13197:
        /* <DEDUP_REMOVED lines=41> */
.L_x_13199:
        /* <DEDUP_REMOVED lines=22> */
.L_x_13200:
        /* <DEDUP_REMOVED lines=18> */
.L_x_13201:
        /* <DEDUP_REMOVED lines=22> */
.L_x_13202:
        /* <DEDUP_REMOVED lines=22> */
.L_x_13203:
        /* <DEDUP_REMOVED lines=8> */
.L_x_13206:
        /* <DEDUP_REMOVED lines=22> */
[----:B----4-:R-:W-:Y:S05]  /*0ae0*/  @P0 BRA `(.L_x_13207) ;  /* 0x00000150000c0947 */ /* 0x010fea0003800000 */
[----:B------:R-:W0:Y:S01]  /*0af0*/  S2R R0, SR_TID.X ;  /* 0x0000000000007919 */ /* 0x000e220000002100 */
[----:B------:R-:W-:Y:S01]  /*0b00*/  IMAD.MOV.U32 R19, RZ, RZ, RZ ;  /* 0x000000ffff137224 */ /* 0x000fe200078e00ff */
[----:B------:R-:W-:Y:S01]  /*0b10*/  CS2R R154, SRZ ;  /* 0x00000000009a7805 */ /* 0x000fe2000001ff00 */
[----:B------:R-:W-:Y:S01]  /*0b20*/  IMAD.MOV.U32 R157, RZ, RZ, RZ ;  /* 0x000000ffff9d7224 */ /* 0x000fe200078e00ff */
[----:B------:R-:W-:Y:S01]  /*0b30*/  ULOP3.LUT UR39, UR36, 0x1, URZ, 0xfc, !UPT ;  /* 0x0000000124277892 */ /* 0x000fe2000f8efc3f */
[----:B------:R-:W-:Y:S01]  /*0b40*/  UMOV UR37, URZ ;  /* 0x0000003f00257c82 */ /* 0x000fe20008000000 */
[----:B0-----:R-:W-:-:S05]  /*0b50*/  VIADD R10, R0, 0xffffff80 ;  /* 0xffffff80000a7836 */ /* 0x001fca0000000000 */
[----:B------:R-:W-:-:S04]  /*0b60*/  SHF.R.S32.HI R0, RZ, 0x1f, R10 ;  /* 0x0000001fff007819 */ /* 0x000fc8000001140a */
[----:B------:R-:W-:-:S04]  /*0b70*/  LEA.HI R2, R0, R10, RZ, 0x7 ;  /* 0x0000000a00027211 */ /* 0x000fc800078f38ff */
[----:B------:R-:W-:Y:S02]  /*0b80*/  LOP3.LUT R3, R2, 0xffffff80, RZ, 0xc0, !PT ;  /* 0xffffff8002037812 */ /* 0x000fe400078ec0ff */
[----:B------:R-:W-:Y:S02]  /*0b90*/  SHF.R.S32.HI R11, RZ, 0x7, R2 ;  /* 0x00000007ff0b7819 */ /* 0x000fe40000011402 */
[----:B------:R-:W-:Y:S02]  /*0ba0*/  IADD3 R12, R10, -R3, RZ ;  /* 0x800000030a0c7210 */ /* 0x000fe40007ffe0ff */
[----:B------:R-:W-:Y:S02]  /*0bb0*/  LEA.HI R3, R0, R10, RZ, 0x4 ;  /* 0x0000000a00037211 */ /* 0x000fe400078f20ff */
[----:B------:R-:W-:Y:S02]  /*0bc0*/  SHF.R.S32.HI R6, RZ, 0x1f, R12 ;  /* 0x0000001fff067819 */ /* 0x000fe4000001140c */
[----:B------:R-:W-:-:S02]  /*0bd0*/  SHF.R.S32.HI R4, RZ, 0x4, R3 ;  /* 0x00000004ff047819 */ /* 0x000fc40000011403 */
[----:B------:R-:W-:Y:S02]  /*0be0*/  LEA.HI R7, R6, R12, RZ, 0x2 ;  /* 0x0000000c06077211 */ /* 0x000fe400078f10ff */
[----:B------:R-:W-:Y:S02]  /*0bf0*/  LEA.HI R5, R3, R4, RZ, 0x1 ;  /* 0x0000000403057211 */ /* 0x000fe400078f08ff */
[--C-:B------:R-:W-:Y:S02]  /*0c00*/  SHF.R.S32.HI R8, RZ, 0x2, R7.reuse ;  /* 0x00000002ff087819 */ /* 0x100fe40000011407 */
[----:B------:R-:W-:Y:S02]  /*0c10*/  SHF.R.S32.HI R9, RZ, 0x1f, R7 ;  /* 0x0000001fff097819 */ /* 0x000fe40000011407 */
[----:B------:R-:W-:Y:S02]  /*0c20*/  LEA.HI R2, R0, R10, RZ, 0x5 ;  /* 0x0000000a00027211 */ /* 0x000fe400078f28ff */
[----:B------:R-:W-:-:S02]  /*0c30*/  LEA.HI R9, R9, R8, RZ, 0x3 ;  /* 0x0000000809097211 */ /* 0x000fc400078f18ff */
[----:B------:R-:W-:Y:S02]  /*0c40*/  LOP3.LUT R3, R3, 0x3fffff0, RZ, 0xc0, !PT ;  /* 0x03fffff003037812 */ /* 0x000fe400078ec0ff */
[----:B------:R-:W-:Y:S02]  /*0c50*/  LOP3.LUT R5, R5, 0x1ffffffe, RZ, 0xc0, !PT ;  /* 0x1ffffffe05057812 */ /* 0x000fe400078ec0ff */
[----:B------:R-:W-:Y:S01]  /*0c60*/  LOP3.LUT R9, R9, 0xfffffff8, RZ, 0xc0, !PT ;  /* 0xfffffff809097812 */ /* 0x000fe200078ec0ff */
[----:B------:R-:W-:Y:S01]  /*0c70*/  IMAD.IADD R3, R10, 0x1, -R3 ;  /* 0x000000010a037824 */ /* 0x000fe200078e0a03 */
[----:B------:R-:W-:Y:S01]  /*0c80*/  SHF.R.S32.HI R13, RZ, 0x5, R2 ;  /* 0x00000005ff0d7819 */ /* 0x000fe20000011402 */
[----:B------:R-:W-:Y:S01]  /*0c90*/  IMAD.IADD R5, R4, 0x1, -R5 ;  /* 0x0000000104057824 */ /* 0x000fe200078e0a05 */
[----:B------:R-:W-:Y:S01]  /*0ca0*/  LOP3.LUT R7, R7, 0x7ffffffc, RZ, 0xc0, !PT ;  /* 0x7ffffffc07077812 */ /* 0x000fe200078ec0ff */
[----:B------:R-:W-:Y:S01]  /*0cb0*/  IMAD.IADD R9, R8, 0x1, -R9 ;  /* 0x0000000108097824 */ /* 0x000fe200078e0a09 */
[----:B------:R-:W-:Y:S01]  /*0cc0*/  MOV R8, 0xfffffffe ;  /* 0xfffffffe00087802 */ /* 0x000fe20000000f00 */
[----:B------:R-:W-:Y:S01]  /*0cd0*/  IMAD R2, R13, 0x10, R3 ;  /* 0x000000100d027824 */ /* 0x000fe200078e0203 */
[----:B------:R-:W-:Y:S01]  /*0ce0*/  LEA.HI R6, R6, R12, RZ, 0x5 ;  /* 0x0000000c06067211 */ /* 0x000fe200078f28ff */
[----:B------:R-:W-:-:S02]  /*0cf0*/  IMAD.IADD R7, R12, 0x1, -R7 ;  /* 0x000000010c077824 */ /* 0x000fc400078e0a07 */
[----:B------:R-:W-:Y:S01]  /*0d00*/  IMAD.HI R4, R11, 0x55555556, RZ ;  /* 0x555555560b047827 */ /* 0x000fe200078e02ff */
[----:B------:R-:W-:Y:S02]  /*0d10*/  LEA R5, R2, R5, 0x3 ;  /* 0x0000000502057211 */ /* 0x000fe400078e18ff */
[----:B------:R-:W-:Y:S01]  /*0d20*/  SHF.R.S32.HI R6, RZ, 0x5, R6 ;  /* 0x00000005ff067819 */ /* 0x000fe20000011406 */
[----:B------:R-:W-:Y:S01]  /*0d30*/  IMAD R2, R7, R8, 0x80 ;  /* 0x0000008007027424 */ /* 0x000fe200078e0208 */
[----:B------:R-:W-:Y:S01]  /*0d40*/  LEA.HI R4, R4, R4, RZ, 0x1 ;  /* 0x0000000404047211 */ /* 0x000fe200078f08ff */
[----:B------:R-:W-:Y:S02]  /*0d50*/  IMAD.SHL.U32 R5, R5, 0x8, RZ ;  /* 0x0000000805057824 */ /* 0x000fe400078e00ff */
[----:B------:R-:W-:Y:S01]  /*0d60*/  IMAD R9, R6, 0x10, R9 ;  /* 0x0000001006097824 */ /* 0x000fe200078e0209 */
[----:B------:R0:W-:Y:S01]  /*0d70*/  STL [R1+0x58], R2 ;  /* 0x0000580201007387 */ /* 0x0001e20000100800 */
[----:B------:R-:W-:-:S04]  /*0d80*/  IMAD R4, R4, -0x3, R11 ;  /* 0xfffffffd04047824 */ /* 0x000fc800078e020b */
[----:B------:R-:W-:Y:S01]  /*0d90*/  IMAD R6, R4, 0x40, R9 ;  /* 0x0000004004067824 */ /* 0x000fe200078e0209 */
[----:B0-----:R-:W-:-:S04]  /*0da0*/  LEA.HI R2, R0, R10, RZ, 0x2 ;  /* 0x0000000a00027211 */ /* 0x001fc800078f10ff */
[----:B------:R-:W-:Y:S01]  /*0db0*/  STL [R1+0x54], R6 ;  /* 0x0000540601007387 */ /* 0x000fe20000100800 */
[----:B------:R-:W-:Y:S02]  /*0dc0*/  LEA.HI R0, R0, R10, RZ, 0x3 ;  /* 0x0000000a00007211 */ /* 0x000fe400078f18ff */
[--C-:B------:R-:W-:Y:S02]  /*0dd0*/  SHF.R.S32.HI R152, RZ, 0x2, R2.reuse ;  /* 0x00000002ff987819 */ /* 0x100fe40000011402 */
[----:B------:R-:W-:Y:S02]  /*0de0*/  SHF.R.S32.HI R3, RZ, 0x1f, R2 ;  /* 0x0000001fff037819 */ /* 0x000fe40000011402 */
[----:B------:R-:W-:Y:S01]  /*0df0*/  SHF.R.S32.HI R4, RZ, 0x3, R0 ;  /* 0x00000003ff047819 */ /* 0x000fe20000011400 */
[----:B------:R-:W-:Y:S01]  /*0e00*/  VIADD R9, R152, 0x60 ;  /* 0x0000006098097836 */ /* 0x000fe20000000000 */
[----:B------:R-:W-:Y:S02]  /*0e10*/  LOP3.LUT R0, R0, 0xfffffff8, RZ, 0xc0, !PT ;  /* 0xfffffff800007812 */ /* 0x000fe400078ec0ff */
[----:B------:R-:W-:-:S02]  /*0e20*/  LEA.HI R3, R3, R152, RZ, 0x3 ;  /* 0x0000009803037211 */ /* 0x000fc400078f18ff */
[----:B------:R-:W-:Y:S01]  /*0e30*/  LOP3.LUT R2, R2, 0xfffffffc, RZ, 0xc0, !PT ;  /* 0xfffffffc02027812 */ /* 0x000fe200078ec0ff */
[----:B------:R-:W-:Y:S01]  /*0e40*/  IMAD.IADD R8, R10, 0x1, -R0 ;  /* 0x000000010a087824 */ /* 0x000fe200078e0a00 */
[----:B------:R-:W-:Y:S02]  /*0e50*/  LOP3.LUT R3, R3, 0xfffffff8, RZ, 0xc0, !PT ;  /* 0xfffffff803037812 */ /* 0x000fe400078ec0ff */
[----:B------:R-:W-:Y:S01]  /*0e60*/  SHF.R.S32.HI R4, RZ, 0x1f, R9 ;  /* 0x0000001fff047819 */ /* 0x000fe20000011409 */
[----:B------:R-:W-:Y:S01]  /*0e70*/  IMAD.SHL.U32 R8, R8, 0x8, RZ ;  /* 0x0000000808087824 */ /* 0x000fe200078e00ff */
[----:B------:R-:W-:Y:S01]  /*0e80*/  IADD3 R7, R10, -R2, RZ ;  /* 0x800000020a077210 */ /* 0x000fe20007ffe0ff */
[----:B------:R-:W-:Y:S01]  /*0e90*/  IMAD.IADD R3, R152, 0x1, -R3 ;  /* 0x0000000198037824 */ /* 0x000fe200078e0a03 */
[----:B------:R-:W-:Y:S01]  /*0ea0*/  LEA.HI R4, R4, R9, RZ, 0x3 ;  /* 0x0000000904047211 */ /* 0x000fe200078f18ff */
[----:B------:R-:W-:Y:S01]  /*0eb0*/  IMAD.SHL.U32 R2, R9, 0x40, RZ ;  /* 0x0000004009027824 */ /* 0x000fe200078e00ff */
[----:B------:R-:W-:Y:S01]  /*0ec0*/  STL [R1+0x3c], R8 ;  /* 0x00003c0801007387 */ /* 0x000fe20000100800 */
[C---:B------:R-:W-:Y:S01]  /*0ed0*/  LEA.HI R0, R7.reuse, R7, RZ, 0x1 ;  /* 0x0000000707007211 */ /* 0x040fe200078f08ff */
[C---:B------:R-:W-:Y:S01]  /*0ee0*/  IMAD.SHL.U32 R22, R7.reuse, 0x4, RZ ;  /* 0x0000000407167824 */ /* 0x040fe200078e00ff */
[----:B------:R-:W-:Y:S01]  /*0ef0*/  SHF.L.U32 R16, R7, 0x3, RZ ;  /* 0x0000000307107819 */ /* 0x000fe200000006ff */
[----:B------:R0:W-:Y:S01]  /*0f00*/  STL [R1+0x14], R3 ;  /* 0x0000140301007387 */ /* 0x0001e20000100800 */
[----:B------:R-:W-:Y:S01]  /*0f10*/  IMAD.SHL.U32 R4, R4, 0x40, RZ ;  /* 0x0000004004047824 */ /* 0x000fe200078e00ff */
[----:B------:R-:W-:-:S02]  /*0f20*/  LOP3.LUT R0, R0, 0x1ffffffe, RZ, 0xc0, !PT ;  /* 0x1ffffffe00007812 */ /* 0x000fc400078ec0ff */
[----:B------:R-:W-:Y:S02]  /*0f30*/  IADD3 R156, R22, 0x10, RZ ;  /* 0x00000010169c7810 */ /* 0x000fe40007ffe0ff */
[----:B------:R-:W-:Y:S01]  /*0f40*/  LOP3.LUT R4, R4, 0xfffffe00, RZ, 0xc0, !PT ;  /* 0xfffffe0004047812 */ /* 0x000fe200078ec0ff */
[----:B------:R-:W-:Y:S01]  /*0f50*/  IMAD.IADD R0, R7, 0x1, -R0 ;  /* 0x0000000107007824 */ /* 0x000fe200078e0a00 */
[----:B------:R-:W-:Y:S02]  /*0f60*/  SHF.R.S32.HI R7, RZ, 0x1f, R156 ;  /* 0x0000001fff077819 */ /* 0x000fe4000001149c */
[----:B0-----:R-:W-:Y:S01]  /*0f70*/  LOP3.LUT R3, R2, 0x1c0, RZ, 0xc0, !PT ;  /* 0x000001c002037812 */ /* 0x001fe200078ec0ff */
[----:B------:R-:W-:Y:S01]  /*0f80*/  IMAD R0, R0, 0x8, R6 ;  /* 0x0000000800007824 */ /* 0x000fe200078e0206 */
[----:B------:R-:W-:Y:S02]  /*0f90*/  SHF.R.S32.HI R2, RZ, 0x1f, R8 ;  /* 0x0000001fff027819 */ /* 0x000fe40000011408 */
[----:B------:R-:W-:-:S02]  /*0fa0*/  SHF.R.U32.HI R8, RZ, 0x3, R3 ;  /* 0x00000003ff087819 */ /* 0x000fc40000011603 */
[--C-:B------:R-:W-:Y:S01]  /*0fb0*/  LOP3.LUT R3, R3, 0x38, R16.reuse, 0xf8, !PT ;  /* 0x0000003803037812 */ /* 0x100fe200078ef810 */
[----:B------:R0:W-:Y:S01]  /*0fc0*/  STL [R1+0x64], R2 ;  /* 0x0000640201007387 */ /* 0x0001e20000100800 */
[----:B------:R-:W-:Y:S02]  /*0fd0*/  SHF.R.S32.HI R17, RZ, 0x1f, R16 ;  /* 0x0000001fff117819 */ /* 0x000fe40000011410 */
[----:B------:R-:W-:Y:S01]  /*0fe0*/  LOP3.LUT R3, R4, R3, R8, 0xf6, !PT ;  /* 0x0000000304037212 */ /* 0x000fe200078ef608 */
[----:B------:R1:W-:Y:S01]  /*0ff0*/  STL [R1+0x20], R4 ;  /* 0x0000200401007387 */ /* 0x0003e20000100800 */
[----:B------:R-:W-:-:S03]  /*1000*/  SHF.L.U32 R8, R156, 0x1, RZ ;  /* 0x000000019c087819 */ /* 0x000fc600000006ff */
[----:B------:R-:W-:Y:S02]  /*1010*/  IMAD R3, R3, 0x2, R18 ;  /* 0x0000000203037824 */ /* 0x000fe400078e0212 */
[----:B------:R2:W-:Y:S01]  /*1020*/  STL [R1+0x4c], R8 ;  /* 0x00004c0801007387 */ /* 0x0005e20000100800 */
[----:B0-----:R-:W-:Y:S01]  /*1030*/  VIADD R2, R16, 0x20 ;  /* 0x0000002010027836 */ /* 0x001fe20000000000 */
[----:B-1----:R-:W-:Y:S02]  /*1040*/  SHF.L.U64.HI R4, R156, 0x1, R7 ;  /* 0x000000019c047819 */ /* 0x002fe40000010207 */
[----:B------:R2:W-:Y:S02]  /*1050*/  STL [R1+0x60], R5 ;  /* 0x0000600501007387 */ /* 0x0005e40000100800 */
[----:B------:R-:W-:Y:S02]  /*1060*/  SHF.R.S32.HI R153, RZ, 0x1f, R2 ;  /* 0x0000001fff997819 */ /* 0x000fe40000011402 */
[----:B------:R2:W-:Y:S04]  /*1070*/  STL [R1+0x48], R4 ;  /* 0x0000480401007387 */ /* 0x0005e80000100800 */
[----:B------:R2:W-:Y:S04]  /*1080*/  STL [R1+0x50], R3 ;  /* 0x0000500301007387 */ /* 0x0005e80000100800 */
[----:B------:R2:W-:Y:S02]  /*1090*/  STL [R1+0x5c], R0 ;  /* 0x00005c0001007387 */ /* 0x0005e40000100800 */
.L_x_13336:
[----:B0-2--5:R-:W0:Y:S02]  /*10a0*/  LDC.64 R4, c[0x0][0xc88] ;  /* 0x00032200ff047b82 */ /* 0x025e240000000a00 */
[----:B0-----:R-:W-:-:S05]  /*10b0*/  IMAD.WIDE R4, R35, 0x4, R4 ;  /* 0x0000000423047825 */ /* 0x001fca00078e0204 */
[----:B------:R-:W2:Y:S01]  /*10c0*/  LDG.E R3, desc[UR42][R4.64] ;  /* 0x0000002a04037981 */ /* 0x000ea2000c1e1900 */
        /* <DEDUP_REMOVED lines=9> */
[----:B--2---:R-:W-:Y:S01]  /*1160*/  SHF.R.S32.HI R0, RZ, 0x1f, R3 ;  /* 0x0000001fff007819 */ /* 0x004fe20000011403 */
[----:B------:R-:W-:Y:S08]  /*1170*/  STL [R1+0x34], R3 ;  /* 0x0000340301007387 */ /* 0x000ff00000100800 */
[----:B------:R-:W-:-:S02]  /*1180*/  @P1 LEA R6, P2, R3, UR4, 0x2 ;  /* 0x0000000403061c11 */ /* 0x000fc4000f8410ff */
[C-C-:B------:R-:W-:Y:S01]  /*1190*/  SHF.L.U64.HI R32, R3.reuse, 0x2, R0.reuse ;  /* 0x0000000203207819 */ /* 0x140fe20000010200 */
[----:B------:R0:W-:Y:S01]  /*11a0*/  STL [R1+0x44], R0 ;  /* 0x0000440001007387 */ /* 0x0001e20000100800 */
[C---:B------:R-:W-:Y:S02]  /*11b0*/  @P1 LEA.HI.X R7, R3.reuse, UR5, R0, 0x2, P2 ;  /* 0x0000000503071c11 */ /* 0x040fe400090f1400 */
[----:B------:R-:W-:Y:S02]  /*11c0*/  ISETP.NE.U32.AND P2, PT, RZ, UR8, PT ;  /* 0x00000008ff007c0c */ /* 0x000fe4000bf45070 */
[----:B------:R-:W-:Y:S02]  /*11d0*/  SHF.L.U32 R36, R3, 0x2, RZ ;  /* 0x0000000203247819 */ /* 0x000fe400000006ff */
[----:B------:R-:W-:Y:S01]  /*11e0*/  ISETP.NE.AND.EX P2, PT, RZ, UR9, PT, P2 ;  /* 0x00000009ff007c0c */ /* 0x000fe2000bf45320 */
[----:B------:R-:W-:Y:S01]  /*11f0*/  ULDC UR4, c[0x0][0x288] ;  /* 0x0000a20000047ab9 */ /* 0x000fe20000000800 */
[----:B------:R-:W-:Y:S01]  /*1200*/  IADD3 R8, P3, R36, UR6, RZ ;  /* 0x0000000624087c10 */ /* 0x000fe2000ff7e0ff */
[----:B0-----:R-:W-:Y:S01]  /*1210*/  IMAD.MOV.U32 R0, RZ, RZ, RZ ;  /* 0x000000ffff007224 */ /* 0x001fe200078e00ff */
[----:B------:R0:W-:Y:S01]  /*1220*/  STL [R1+0x28], R36 ;  /* 0x0000282401007387 */ /* 0x0001e20000100800 */
[----:B------:R-:W-:Y:S01]  /*1230*/  IMAD.U32 R25, RZ, RZ, UR4 ;  /* 0x00000004ff197e24 */ /* 0x000fe2000f8e00ff */
[----:B------:R-:W-:Y:S01]  /*1240*/  IADD3.X R9, R32, UR7, RZ, P3, !PT ;  /* 0x0000000720097c10 */ /* 0x000fe20009ffe4ff */
[----:B------:R-:W-:Y:S01]  /*1250*/  ULDC.64 UR4, c[0x0][0x418] ;  /* 0x0001060000047ab9 */ /* 0x000fe20000000a00 */
[----:B------:R0:W-:Y:S04]  /*1260*/  STL [R1+0x2c], R32 ;  /* 0x00002c2001007387 */ /* 0x0001e80000100800 */
[----:B------:R0:W5:Y:S01]  /*1270*/  @P1 LDG.E R0, desc[UR42][R6.64] ;  /* 0x0000002a06001981 */ /* 0x000162000c1e1900 */
[----:B------:R-:W-:-:S03]  /*1280*/  @P2 IADD3 R4, P1, R36, UR8, RZ ;  /* 0x0000000824042c10 */ /* 0x000fc6000ff3e0ff */
[----:B------:R0:W5:Y:S01]  /*1290*/  @P0 LDG.E R70, desc[UR42][R8.64] ;  /* 0x0000002a08460981 */ /* 0x000162000c1e1900 */
        /* <DEDUP_REMOVED lines=12> */
[----:B01----:R-:W-:Y:S06]  /*1360*/  @P2 BRA `(.L_x_13208) ;  /* 0x0000000000242947 */ /* 0x003fec0003800000 */
        /* <DEDUP_REMOVED lines=9> */
.L_x_13208:
        /* <DEDUP_REMOVED lines=10> */
.L_x_13209:
[----:B------:R-:W-:Y:S05]  /*14a0*/  @!P0 BRA `(.L_x_13210) ;  /* 0x00000000000c8947 */ /* 0x000fea0003800000 */
[----:B------:R-:W2:Y:S04]  /*14b0*/  LDG.E R4, desc[UR42][R8.64] ;  /* 0x0000002a08047981 */ /* 0x000ea8000c1e1900 */
[----:B------:R-:W2:Y:S02]  /*14c0*/  LDG.E R31, desc[UR42][R8.64+0x4] ;  /* 0x0000042a081f7981 */ /* 0x000ea4000c1e1900 */
[----:B--2---:R-:W-:-:S07]  /*14d0*/  IADD3 R31, -R4, R31, RZ ;  /* 0x0000001f041f7210 */ /* 0x004fce0007ffe1ff */
.L_x_13210:
        /* <DEDUP_REMOVED lines=17> */
[----:B--2---:R-:W-:-:S05]  /*15f0*/  @P0 IMAD.IADD R30, R8, 0x1, -R3 ;  /* 0x00000001081e0824 */ /* 0x004fca00078e0a03 */
[----:B------:R-:W-:-:S05]  /*1600*/  IADD3 R88, R9, R30, RZ ;  /* 0x0000001e09587210 */ /* 0x000fca0007ffe0ff */
[----:B------:R-:W-:-:S05]  /*1610*/  VIADD R0, R88, 0x7f ;  /* 0x0000007f58007836 */ /* 0x000fca0000000000 */
[----:B------:R-:W-:-:S04]  /*1620*/  SHF.R.S32.HI R3, RZ, 0x1f, R0 ;  /* 0x0000001fff037819 */ /* 0x000fc80000011400 */
[----:B------:R-:W-:-:S04]  /*1630*/  LEA.HI R3, R3, R0, RZ, 0x7 ;  /* 0x0000000003037211 */ /* 0x000fc800078f38ff */
[----:B------:R-:W-:-:S04]  /*1640*/  LOP3.LUT R5, R3, 0xffffff80, RZ, 0xc0, !PT ;  /* 0xffffff8003057812 */ /* 0x000fc800078ec0ff */
[----:B------:R-:W-:-:S04]  /*1650*/  VIADDMNMX R5, R5, -R9, R30, PT ;  /* 0x8000000905057246 */ /* 0x000fc8000380011e */
[----:B------:R-:W-:Y:S02]  /*1660*/  ISETP.GT.AND P0, PT, R5, R28, PT ;  /* 0x0000001c0500720c */ /* 0x000fe40003f04270 */
[----:B------:R-:W-:-:S04]  /*1670*/  SHF.R.U32.HI R28, RZ, 0x7, R28 ;  /* 0x00000007ff1c7819 */ /* 0x000fc8000001161c */
[----:B------:R-:W-:-:S07]  /*1680*/  MOV R27, R28 ;  /* 0x0000001c001b7202 */ /* 0x000fce0000000f00 */
[----:B------:R-:W-:-:S05]  /*1690*/  @P0 VIADD R0, R5, 0x7f ;  /* 0x0000007f05000836 */ /* 0x000fca0000000000 */
[----:B------:R-:W-:-:S04]  /*16a0*/  @P0 SHF.R.S32.HI R5, RZ, 0x1f, R0 ;  /* 0x0000001fff050819 */ /* 0x000fc80000011400 */
[----:B------:R-:W-:Y:S02]  /*16b0*/  @P0 LEA.HI R5, R5, R0, RZ, 0x7 ;  /* 0x0000000005050211 */ /* 0x000fe400078f38ff */
[----:B------:R-:W-:Y:S02]  /*16c0*/  SHF.R.S32.HI R0, RZ, 0x7, R3 ;  /* 0x00000007ff007819 */ /* 0x000fe40000011403 */
[----:B------:R-:W-:Y:S02]  /*16d0*/  @P0 SHF.R.S32.HI R27, RZ, 0x7, R5 ;  /* 0x00000007ff1b0819 */ /* 0x000fe40000011405 */
[----:B------:R-:W-:Y:S01]  /*16e0*/  PLOP3.LUT P0, PT, PT, PT, PT, 0x80, 0x0 ;  /* 0x000000000000781c */ /* 0x000fe20003f0f070 */
[----:B------:R0:W-:Y:S01]  /*16f0*/  STL [R1+0x40], R0 ;  /* 0x0000400001007387 */ /* 0x0001e20000100800 */
        /* <DEDUP_REMOVED lines=22> */
.L_x_13213:
[----:B------:R-:W-:Y:S05]  /*1860*/  BSYNC B6 ;  /* 0x0000000000067941 */ /* 0x000fea0003800000 */
.L_x_13212:
        /* <DEDUP_REMOVED lines=20> */
.L_x_13215:
[----:B------:R-:W-:Y:S05]  /*19b0*/  BSYNC B6 ;  /* 0x0000000000067941 */ /* 0x000fea0003800000 */
.L_x_13214:
[----:B------:R-:W-:Y:S01]  /*19c0*/  ULDC.64 UR4, c[0x0][0x9f8] ;  /* 0x00027e0000047ab9 */ /* 0x000fe20000000a00 */
[----:B------:R-:W2:Y:S01]  /*19d0*/  LDL R38, [R1+0x14] ;  /* 0x0000140001267983 */ /* 0x000ea20000100800 */
[----:B------:R-:W-:Y:S01]  /*19e0*/  ISETP.NE.U32.AND P0, PT, RZ, UR4, PT ;  /* 0x00000004ff007c0c */ /* 0x000fe2000bf05070 */
[----:B------:R-:W0:Y:S03]  /*19f0*/  LDC.64 R4, c[0x0][0x3f8] ;  /* 0x0000fe00ff047b82 */ /* 0x000e260000000a00 */
[----:B------:R-:W-:-:S05]  /*1a00*/  ISETP.NE.AND.EX P0, PT, RZ, UR5, PT, P0 ;  /* 0x00000005ff007c0c */ /* 0x000fca000bf05300 */
[----:B------:R-:W1:Y:S08]  /*1a10*/  LDC.64 R64, c[0x0][0x408] ;  /* 0x00010200ff407b82 */ /* 0x000e700000000a00 */
[----:B------:R-:W-:Y:S01]  /*1a20*/  @P0 IADD3 R6, P1, R36, UR4, RZ ;  /* 0x0000000424060c10 */ /* 0x000fe2000ff3e0ff */
[----:B------:R-:W3:Y:S03]  /*1a30*/  LDC R37, c[0x0][0x3f4] ;  /* 0x0000fd00ff257b82 */ /* 0x000ee60000000800 */
[----:B------:R-:W-:-:S02]  /*1a40*/  @P0 IADD3.X R7, R32, UR5, RZ, P1, !PT ;  /* 0x0000000520070c10 */ /* 0x000fc40008ffe4ff */
[----:B------:R-:W4:Y:S04]  /*1a50*/  LDL.LU R32, [R1] ;  /* 0x0000000001207983 */ /* 0x000f280000300800 */
[----:B------:R-:W4:Y:S04]  /*1a60*/  LDL R14, [R1+0x20] ;  /* 0x00002000010e7983 */ /* 0x000f280000100800 */
[----:B------:R1:W4:Y:S01]  /*1a70*/  @P0 LDG.E R29, desc[UR42][R6.64] ;  /* 0x0000002a061d0981 */ /* 0x000322000c1e1900 */
[----:B------:R-:W1:Y:S01]  /*1a80*/  S2R R36, SR_TID.X ;  /* 0x0000000000247919 */ /* 0x000e620000002100 */
[----:B------:R-:W-:-:S02]  /*1a90*/  SHF.R.S32.HI R3, RZ, 0x1f, R152 ;  /* 0x0000001fff037819 */ /* 0x000fc40000011498 */
[----:B------:R-:W-:-:S03]  /*1aa0*/  SHF.R.S32.HI R23, RZ, 0x1f, R22 ;  /* 0x0000001fff177819 */ /* 0x000fc60000011416 */
[-C--:B0-----:R-:W-:Y:S02]  /*1ab0*/  IMAD R0, R3, R4.reuse, RZ ;  /* 0x0000000403007224 */ /* 0x081fe400078e02ff */
[----:B------:R-:W-:-:S04]  /*1ac0*/  IMAD.WIDE.U32 R8, R152, R4, R22 ;  /* 0x0000000498087225 */ /* 0x000fc800078e0016 */
[C---:B------:R-:W-:Y:S02]  /*1ad0*/  IMAD R13, R152.reuse, R5, R0 ;  /* 0x00000005980d7224 */ /* 0x040fe400078e0200 */
[----:B------:R-:W-:Y:S01]  /*1ae0*/  IMAD.WIDE.U32 R10, R152, R4, R16 ;  /* 0x00000004980a7225 */ /* 0x000fe200078e0010 */
[----:B---3--:R-:W-:-:S03]  /*1af0*/  ISETP.GE.AND P0, PT, R16, R37, PT ;  /* 0x000000251000720c */ /* 0x008fc60003f06270 */
[----:B-1----:R-:W-:Y:S02]  /*1b00*/  IMAD R3, R3, R64, RZ ;  /* 0x0000004003037224 */ /* 0x002fe400078e02ff */
[----:B------:R-:W-:Y:S02]  /*1b10*/  IMAD.IADD R9, R9, 0x1, R13 ;  /* 0x0000000109097824 */ /* 0x000fe400078e020d */
[----:B------:R-:W-:Y:S01]  /*1b20*/  IMAD.IADD R11, R13, 0x1, R11 ;  /* 0x000000010d0b7824 */ /* 0x000fe200078e020b */
[----:B-----5:R-:W-:Y:S01]  /*1b30*/  SHF.R.S32.HI R13, RZ, 0x1f, R24 ;  /* 0x0000001fff0d7819 */ /* 0x020fe20000011418 */
[----:B------:R-:W-:Y:S01]  /*1b40*/  IMAD R15, R152, R65, R3 ;  /* 0x00000041980f7224 */ /* 0x000fe200078e0203 */
[----:B------:R-:W-:-:S03]  /*1b50*/  SEL R3, R37, RZ, P0 ;  /* 0x000000ff25037207 */ /* 0x000fc60000000000 */
[C---:B------:R-:W-:Y:S02]  /*1b60*/  IMAD R12, R13.reuse, R4, RZ ;  /* 0x000000040d0c7224 */ /* 0x040fe400078e02ff */
[----:B------:R-:W-:Y:S02]  /*1b70*/  VIADD R39, R36, 0xffffff80 ;  /* 0xffffff8024277836 */ /* 0x000fe40000000000 */
[----:B------:R-:W-:Y:S02]  /*1b80*/  IMAD R13, R13, R64, RZ ;  /* 0x000000400d0d7224 */ /* 0x000fe400078e02ff */
[----:B------:R-:W-:Y:S01]  /*1b90*/  IMAD.IADD R3, R16, 0x1, R3 ;  /* 0x0000000110037824 */ /* 0x000fe200078e0203 */
[----:B------:R-:W-:Y:S01]  /*1ba0*/  SHF.L.U64.HI R68, R4, 0x7, R5 ;  /* 0x0000000704447819 */ /* 0x000fe20000010205 */
[-C--:B------:R-:W-:Y:S01]  /*1bb0*/  IMAD.WIDE.U32 R20, R24, R4.reuse, R8 ;  /* 0x0000000418147225 */ /* 0x080fe200078e0008 */
[----:B------:R-:W-:Y:S02]  /*1bc0*/  SHF.L.U32 R67, R4, 0x7, RZ ;  /* 0x0000000704437819 */ /* 0x000fe400000006ff */
[----:B------:R-:W-:Y:S01]  /*1bd0*/  SHF.L.U64.HI R66, R64, 0x7, R65 ;  /* 0x0000000740427819 */ /* 0x000fe20000010241 */
[----:B------:R-:W-:Y:S01]  /*1be0*/  IMAD.WIDE.U32 R52, R24, R4, R10 ;  /* 0x0000000418347225 */ /* 0x000fe200078e000a */
[----:B------:R-:W-:-:S03]  /*1bf0*/  SHF.R.S32.HI R0, RZ, 0x1f, R3 ;  /* 0x0000001fff007819 */ /* 0x000fc60000011403 */
[----:B------:R-:W-:Y:S02]  /*1c00*/  IMAD R13, R24, R65, R13 ;  /* 0x00000041180d7224 */ /* 0x000fe400078e020d */
[----:B------:R-:W-:Y:S01]  /*1c10*/  IMAD.WIDE.U32 R6, R152, R64, R16 ;  /* 0x0000004098067225 */ /* 0x000fe200078e0010 */
[----:B------:R-:W-:-:S03]  /*1c20*/  LEA.HI R0, R0, R3, RZ, 0x3 ;  /* 0x0000000300007211 */ /* 0x000fc600078f18ff */
[----:B------:R-:W-:Y:S02]  /*1c30*/  IMAD.IADD R7, R15, 0x1, R7 ;  /* 0x000000010f077824 */ /* 0x000fe400078e0207 */
[-C--:B------:R-:W-:Y:S01]  /*1c40*/  IMAD.WIDE.U32 R56, R24, R64.reuse, R6 ;  /* 0x0000004018387225 */ /* 0x080fe200078e0006 */
[----:B------:R-:W-:Y:S02]  /*1c50*/  SHF.R.S32.HI R7, RZ, 0x3, R0 ;  /* 0x00000003ff077819 */ /* 0x000fe40000011400 */
[----:B------:R-:W-:Y:S01]  /*1c60*/  LOP3.LUT R6, R0, 0xfffffff8, RZ, 0xc0, !PT ;  /* 0xfffffff800067812 */ /* 0x000fe200078ec0ff */
[----:B------:R-:W-:-:S05]  /*1c70*/  IMAD.WIDE.U32 R54, R152, R64, R22 ;  /* 0x0000004098367225 */ /* 0x000fca00078e0016 */
[----:B------:R-:W-:Y:S01]  /*1c80*/  IADD3 R55, R55, R15, RZ ;  /* 0x0000000f37377210 */ /* 0x000fe20007ffe0ff */
[C---:B------:R-:W-:Y:S02]  /*1c90*/  IMAD R35, R24.reuse, R5, R12 ;  /* 0x0000000518237224 */ /* 0x040fe400078e020c */
[----:B------:R-:W-:Y:S01]  /*1ca0*/  IMAD.WIDE.U32 R54, R24, R64, R54 ;  /* 0x0000004018367225 */ /* 0x000fe200078e0036 */
[----:B------:R-:W-:-:S03]  /*1cb0*/  SHF.R.S32.HI R63, RZ, 0x1f, R34 ;  /* 0x0000001fff3f7819 */ /* 0x000fc60000011422 */
[----:B------:R-:W-:Y:S02]  /*1cc0*/  IMAD.IADD R70, R70, 0x1, R31 ;  /* 0x0000000146467824 */ /* 0x000fe400078e021f */
[----:B------:R-:W-:Y:S01]  /*1cd0*/  IMAD.IADD R58, R21, 0x1, R35 ;  /* 0x00000001153a7824 */ /* 0x000fe200078e0223 */
[----:B------:R-:W-:Y:S01]  /*1ce0*/  IADD3 R35, R35, R53, RZ ;  /* 0x0000003523237210 */ /* 0x000fe20007ffe0ff */
[----:B------:R-:W-:Y:S02]  /*1cf0*/  IMAD.SHL.U32 R64, R64, 0x80, RZ ;  /* 0x0000008040407824 */ /* 0x000fe400078e00ff */
[----:B------:R-:W-:Y:S02]  /*1d00*/  IMAD.SHL.U32 R60, R37, 0x2, RZ ;  /* 0x00000002253c7824 */ /* 0x000fe400078e00ff */
[----:B------:R-:W-:Y:S02]  /*1d10*/  IMAD.IADD R31, R13, 0x1, R57 ;  /* 0x000000010d1f7824 */ /* 0x000fe400078e0239 */
[C---:B--2---:R-:W-:Y:S01]  /*1d20*/  IMAD.SHL.U32 R69, R38.reuse, 0x40, RZ ;  /* 0x0000004026457824 */ /* 0x044fe200078e00ff */
[----:B------:R-:W-:-:S02]  /*1d30*/  LOP3.LUT P1, RZ, R38, 0x4, RZ, 0xc0, !PT ;  /* 0x0000000426ff7812 */ /* 0x000fc4000782c0ff */
[----:B------:R-:W-:Y:S02]  /*1d40*/  SHF.R.U32.HI R38, RZ, 0x7, R36 ;  /* 0x00000007ff267819 */ /* 0x000fe40000011624 */
[----:B------:R-:W-:Y:S02]  /*1d50*/  LOP3.LUT R69, R69, 0x1c0, RZ, 0xc0, !PT ;  /* 0x000001c045457812 */ /* 0x000fe400078ec0ff */
[----:B------:R-:W-:Y:S01]  /*1d60*/  SHF.R.S32.HI R36, RZ, 0x1f, R39 ;  /* 0x0000001fff247819 */ /* 0x000fe20000011427 */
[C---:B------:R-:W-:Y:S01]  /*1d70*/  VIADD R62, R38.reuse, 0x8 ;  /* 0x00000008263e7836 */ /* 0x040fe20000000000 */
[----:B------:R-:W-:Y:S01]  /*1d80*/  ISETP.NE.AND P6, PT, R38, 0x1, PT ;  /* 0x000000012600780c */ /* 0x000fe20003fc5270 */
[----:B------:R-:W-:Y:S01]  /*1d90*/  VIADD R38, R152, 0x60 ;  /* 0x0000006098267836 */ /* 0x000fe20000000000 */
[----:B------:R-:W-:Y:S02]  /*1da0*/  SHF.R.U32.HI R65, RZ, 0x3, R69 ;  /* 0x00000003ff417819 */ /* 0x000fe40000011645 */
[----:B------:R-:W-:-:S02]  /*1db0*/  LOP3.LUT R4, R69, 0x18, R16, 0xf8, !PT ;  /* 0x0000001845047812 */ /* 0x000fc400078ef810 */
[----:B------:R-:W-:Y:S02]  /*1dc0*/  LEA.HI R36, R36, R39, RZ, 0x5 ;  /* 0x0000002724247211 */ /* 0x000fe400078f28ff */
[----:B------:R-:W-:Y:S02]  /*1dd0*/  SHF.L.U32 R38, R38, 0x6, RZ ;  /* 0x0000000626267819 */ /* 0x000fe400000006ff */
[----:B------:R-:W-:Y:S02]  /*1de0*/  LOP3.LUT R4, R4, R65, RZ, 0x3c, !PT ;  /* 0x0000004104047212 */ /* 0x000fe400078e3cff */
[----:B------:R-:W-:Y:S02]  /*1df0*/  SHF.R.S32.HI R36, RZ, 0x5, R36 ;  /* 0x00000005ff247819 */ /* 0x000fe40000011424 */
[----:B----4-:R-:W-:Y:S02]  /*1e00*/  LOP3.LUT R32, R32, 0xfffffffd, RZ, 0xc0, !PT ;  /* 0xfffffffd20207812 */ /* 0x010fe400078ec0ff */
[----:B------:R-:W-:Y:S01]  /*1e10*/  LOP3.LUT R38, R38, 0x1c0, RZ, 0xc0, !PT ;  /* 0x000001c026267812 */ /* 0x000fe200078ec0ff */
[----:B------:R-:W-:Y:S01]  /*1e20*/  IMAD R59, R36, 0x200, R4 ;  /* 0x00000200243b7824 */ /* 0x000fe200078e0204 */
[----:B------:R-:W-:-:S02]  /*1e30*/  @P1 LOP3.LUT R32, R32, 0x2, RZ, 0xfc, !PT ;  /* 0x0000000220201812 */ /* 0x000fc400078efcff */
[--C-:B------:R-:W-:Y:S01]  /*1e40*/  LOP3.LUT R4, R69, 0x38, R0.reuse, 0xf8, !PT ;  /* 0x0000003845047812 */ /* 0x100fe200078ef800 */
[----:B------:R-:W-:Y:S05]  /*1e50*/  @!P6 WARPSYNC.ALL ;  /* 0x000000000000e948 */ /* 0x000fea0003800000 */
[----:B------:R-:W-:Y:S01]  /*1e60*/  LOP3.LUT R0, R38, 0x38, R0, 0xf8, !PT ;  /* 0x0000003826007812 */ /* 0x000fe200078ef800 */
[----:B------:R-:W-:Y:S01]  /*1e70*/  VIADD R38, R152, 0x60 ;  /* 0x0000006098267836 */ /* 0x000fe20000000000 */
[----:B------:R0:W-:Y:S01]  /*1e80*/  STL [R1], R32 ;  /* 0x0000002001007387 */ /* 0x0001e20000100800 */
[----:B------:R-:W-:Y:S01]  /*1e90*/  LOP3.LUT R3, R4, R65, RZ, 0x3c, !PT ;  /* 0x0000004104037212 */ /* 0x000fe200078e3cff */
[----:B------:R-:W-:Y:S01]  /*1ea0*/  ULDC UR4, c[0x0][0x2f4] ;  /* 0x0000bd0000047ab9 */ /* 0x000fe20000000800 */
[----:B------:R-:W-:Y:S01]  /*1eb0*/  IMAD.SHL.U32 R38, R38, 0x40, RZ ;  /* 0x0000004026267824 */ /* 0x000fe200078e00ff */
[----:B0-----:R-:W-:-:S04]  /*1ec0*/  SHF.R.S32.HI R32, RZ, 0x1f, R39 ;  /* 0x0000001fff207819 */ /* 0x001fc80000011427 */
[----:B------:R-:W-:Y:S02]  /*1ed0*/  LOP3.LUT R38, R38, 0x1c0, RZ, 0xc0, !PT ;  /* 0x000001c026267812 */ /* 0x000fe400078ec0ff */
[----:B------:R-:W-:Y:S02]  /*1ee0*/  LEA.HI R32, R32, R39, RZ, 0x2 ;  /* 0x0000002720207211 */ /* 0x000fe400078f10ff */
[----:B------:R-:W-:Y:S02]  /*1ef0*/  SHF.R.U32.HI R38, RZ, 0x3, R38 ;  /* 0x00000003ff267819 */ /* 0x000fe40000011626 */
[----:B------:R-:W-:Y:S02]  /*1f00*/  LOP3.LUT R32, R32, 0xfffffffc, RZ, 0xc0, !PT ;  /* 0xfffffffc20207812 */ /* 0x000fe400078ec0ff */
[----:B------:R-:W-:Y:S02]  /*1f10*/  LOP3.LUT R0, R0, R38, RZ, 0x3c, !PT ;  /* 0x0000002600007212 */ /* 0x000fe400078e3cff */
[----:B------:R-:W-:Y:S01]  /*1f20*/  IADD3 R32, R39, -R32, RZ ;  /* 0x8000002027207210 */ /* 0x000fe20007ffe0ff */
[----:B------:R-:W-:Y:S01]  /*1f30*/  IMAD R3, R36, 0x200, R3 ;  /* 0x0000020024037824 */ /* 0x000fe200078e0203 */
[----:B------:R-:W-:Y:S01]  /*1f40*/  @!P6 BAR.SYNC.DEFER_BLOCKING 0x9, 0x100 ;  /* 0x024400000000eb1d */ /* 0x000fe20000010000 */
[----:B------:R-:W-:-:S02]  /*1f50*/  ISETP.GE.AND P1, PT, R16, UR4, PT ;  /* 0x0000000410007c0c */ /* 0x000fc4000bf26270 */
[----:B------:R-:W-:Y:S01]  /*1f60*/  IMAD R61, R32, 0x60, R152 ;  /* 0x00000060203d7824 */ /* 0x000fe200078e0298 */
[----:B------:R-:W-:Y:S01]  /*1f70*/  ISETP.GE.AND P2, PT, R2, UR4, PT ;  /* 0x0000000402007c0c */ /* 0x000fe2000bf46270 */
[----:B------:R-:W-:Y:S01]  /*1f80*/  IMAD.IADD R32, R55, 0x1, R13 ;  /* 0x0000000137207824 */ /* 0x000fe200078e020d */
[----:B------:R-:W-:Y:S02]  /*1f90*/  SHF.R.S32.HI R5, RZ, 0x1f, R29 ;  /* 0x0000001fff057819 */ /* 0x000fe4000001141d */
[----:B------:R-:W-:Y:S02]  /*1fa0*/  SHF.R.S32.HI R4, RZ, 0x1f, R6 ;  /* 0x0000001fff047819 */ /* 0x000fe40000011406 */
[----:B------:R-:W-:-:S07]  /*1fb0*/  IADD3 R0, R14, R0, RZ ;  /* 0x000000000e007210 */ /* 0x000fce0007ffe0ff */
.L_x_13271:
[----:B--2---:R-:W2:Y:S01]  /*1fc0*/  LDL R38, [R1+0x14] ;  /* 0x0000140001267983 */ /* 0x004ea20000100800 */
[----:B------:R-:W0:Y:S03]  /*1fd0*/  LDC R75, c[0x0][0x430] ;  /* 0x00010c00ff4b7b82 */ /* 0x000e260000000800 */
[----:B----4-:R-:W3:Y:S01]  /*1fe0*/  LDL.LU R37, [R1] ;  /* 0x0000000001257983 */ /* 0x010ee20000300800 */
[----:B------:R-:W-:Y:S02]  /*1ff0*/  VIADD R27, R27, 0xffffffff ;  /* 0xffffffff1b1b7836 */ /* 0x000fe40000000000 */
[----:B------:R-:W-:Y:S02]  /*2000*/  IMAD.MOV.U32 R74, RZ, RZ, RZ ;  /* 0x000000ffff4a7224 */ /* 0x000fe400078e00ff */
[----:B------:R-:W-:Y:S01]  /*2010*/  IMAD R9, R27, 0x80, R61 ;  /* 0x000000801b097824 */ /* 0x000fe200078e023d */
[----:B------:R-:W1:Y:S03]  /*2020*/  LDC R80, c[0x0][0x3f4] ;  /* 0x0000fd00ff507b82 */ /* 0x000e660000000800 */
[----:B------:R-:W-:Y:S01]  /*2030*/  IMAD.IADD R36, R70, 0x1, R9 ;  /* 0x0000000146247824 */ /* 0x000fe200078e0209 */
[----:B------:R-:W-:-:S04]  /*2040*/  ISETP.GE.AND P3, PT, R9, R30, PT ;  /* 0x0000001e0900720c */ /* 0x000fc80003f66270 */
[----:B------:R-:W-:Y:S02]  /*2050*/  ISETP.GT.OR P3, PT, R61, 0x7f, P3 ;  /* 0x0000007f3d00780c */ /* 0x000fe40001f64670 */
[----:B------:R-:W-:Y:S02]  /*2060*/  MOV R12, R36 ;  /* 0x00000024000c7202 */ /* 0x000fe40000000f00 */
[----:B0-----:R-:W-:-:S09]  /*2070*/  ISETP.NE.AND P4, PT, R75, 0x1, PT ;  /* 0x000000014b00780c */ /* 0x001fd20003f85270 */
[----:B------:R-:W0:Y:S08]  /*2080*/  @!P3 LDC.64 R10, c[0x0][0x428] ;  /* 0x00010a00ff0abb82 */ /* 0x000e300000000a00 */
[----:B------:R-:W4:Y:S08]  /*2090*/  @P4 LDC R13, c[0x0][0x434] ;  /* 0x00010d00ff0d4b82 */ /* 0x000f300000000800 */
[----:B------:R-:W1:Y:S08]  /*20a0*/  @P4 LDC R14, c[0x0][0x438] ;  /* 0x00010e00ff0e4b82 */ /* 0x000e700000000800 */
[----:B------:R-:W0:Y:S01]  /*20b0*/  @!P3 LDC.64 R8, c[0x0][0x418] ;  /* 0x00010600ff08bb82 */ /* 0x000e220000000a00 */
[----:B----4-:R-:W-:-:S05]  /*20c0*/  @P4 IMAD.HI.U32 R13, R36, R13, RZ ;  /* 0x0000000d240d4227 */ /* 0x010fca00078e00ff */
[----:B-1----:R-:W-:Y:S01]  /*20d0*/  @P4 SHF.R.U32.HI R12, RZ, R14, R13 ;  /* 0x0000000eff0c4219 */ /* 0x002fe2000001160d */
[----:B0-----:R-:W-:-:S03]  /*20e0*/  @!P3 IMAD R14, R5, R10, RZ ;  /* 0x0000000a050eb224 */ /* 0x001fc600078e02ff */
[----:B------:R-:W-:Y:S01]  /*20f0*/  @!P3 SHF.R.S32.HI R13, RZ, 0x1f, R12 ;  /* 0x0000001fff0db819 */ /* 0x000fe2000001140c */
[C---:B------:R-:W-:Y:S02]  /*2100*/  @!P3 IMAD R15, R29.reuse, R11, R14 ;  /* 0x0000000b1d0fb224 */ /* 0x040fe400078e020e */
[----:B------:R-:W-:-:S04]  /*2110*/  @!P3 IMAD.WIDE.U32 R10, R29, R10, R12 ;  /* 0x0000000a1d0ab225 */ /* 0x000fc800078e000c */
[----:B------:R-:W-:Y:S01]  /*2120*/  @!P3 IMAD.IADD R11, R11, 0x1, R15 ;  /* 0x000000010b0bb824 */ /* 0x000fe200078e020f */
[----:B------:R-:W-:-:S04]  /*2130*/  @!P3 LEA R8, P4, R10, R8, 0x2 ;  /* 0x000000080a08b211 */ /* 0x000fc800078810ff */
[----:B------:R-:W-:-:S05]  /*2140*/  @!P3 LEA.HI.X R9, R10, R9, R11, 0x2, P4 ;  /* 0x000000090a09b211 */ /* 0x000fca00020f140b */
[----:B------:R0:W5:Y:S01]  /*2150*/  @!P3 LDG.E R74, desc[UR42][R8.64] ;  /* 0x0000002a084ab981 */ /* 0x000162000c1e1900 */
[----:B------:R-:W-:Y:S01]  /*2160*/  ISETP.GT.AND P3, PT, R27, R28, PT ;  /* 0x0000001c1b00720c */ /* 0x000fe20003f64270 */
[----:B------:R-:W-:Y:S01]  /*2170*/  IMAD R73, R19, 0x2000, R59 ;  /* 0x0000200013497824 */ /* 0x000fe200078e023b */
[----:B------:R-:W-:Y:S01]  /*2180*/  IADD3 R10, -R12, RZ, RZ ;  /* 0x000000ff0c0a7210 */ /* 0x000fe20007ffe1ff */
[----:B------:R-:W-:Y:S05]  /*2190*/  YIELD ;  /* 0x0000000000007946 */ /* 0x000fea0003800000 */
[----:B------:R-:W-:Y:S01]  /*21a0*/  VIADD R11, R73, 0x20 ;  /* 0x00000020490b7836 */ /* 0x000fe20000000000 */
[----:B------:R-:W-:Y:S01]  /*21b0*/  BSSY B0, `(.L_x_13216) ;  /* 0x0000301000007945 */ /* 0x000fe20003800000 */
[----:B------:R-:W-:Y:S01]  /*21c0*/  IMAD R75, R75, R10, R36 ;  /* 0x0000000a4b4b7224 */ /* 0x000fe200078e0224 */
[----:B--2---:R-:W-:-:S02]  /*21d0*/  LOP3.LUT P5, RZ, R38, 0x4, RZ, 0xc0, !PT ;  /* 0x0000000426ff7812 */ /* 0x004fc400078ac0ff */
[----:B---3--:R-:W-:-:S04]  /*21e0*/  LOP3.LUT R37, R37, 0xfffffffe, RZ, 0xc0, !PT ;  /* 0xfffffffe25257812 */ /* 0x008fc800078ec0ff */
[----:B------:R-:W-:Y:S02]  /*21f0*/  @P3 LOP3.LUT R37, R37, 0x1, RZ, 0xfc, !PT ;  /* 0x0000000125253812 */ /* 0x000fe400078efcff */
[----:B------:R-:W-:-:S03]  /*2200*/  ISETP.GE.AND P3, PT, R80, 0x1, PT ;  /* 0x000000015000780c */ /* 0x000fc60003f66270 */
[----:B------:R0:W-:Y:S02]  /*2210*/  STL [R1], R37 ;  /* 0x0000002501007387 */ /* 0x0001e40000100800 */
[C---:B------:R-:W-:Y:S02]  /*2220*/  @P5 VIADD R11, R73.reuse, 0xffffffe0 ;  /* 0xffffffe0490b5836 */ /* 0x040fe40000000000 */
[----:B------:R-:W-:-:S03]  /*2230*/  IMAD R73, R73, 0x2, R26 ;  /* 0x0000000249497824 */ /* 0x000fc600078e021a */
[----:B------:R-:W-:-:S03]  /*2240*/  LEA R72, R11, R26, 0x1 ;  /* 0x0000001a0b487211 */ /* 0x000fc600078e08ff */
[----:B0-----:R-:W-:Y:S05]  /*2250*/  @!P3 BRA `(.L_x_13217) ;  /* 0x0000002800c4b947 */ /* 0x001fea0003800000 */
        /* <DEDUP_REMOVED lines=8> */
[----:B------:R-:W-:Y:S01]  /*22e0*/  SHF.R.S32.HI R10, RZ, 0x1f, R27 ;  /* 0x0000001fff0a7819 */ /* 0x000fe2000001141b */
[----:B------:R-:W-:Y:S02]  /*22f0*/  IMAD R13, R77, UR4, RZ ;  /* 0x000000044d0d7c24 */ /* 0x000fe4000f8e02ff */
[----:B------:R-:W-:Y:S02]  /*2300*/  IMAD.IADD R9, R9, 0x1, R11 ;  /* 0x0000000109097824 */ /* 0x000fe400078e020b */
[----:B------:R-:W-:-:S02]  /*2310*/  IMAD R13, R74, UR5, R13 ;  /* 0x000000054a0d7c24 */ /* 0x000fc4000f8e020d */
        /* <DEDUP_REMOVED lines=9> */
[----:B------:R-:W-:Y:S01]  /*23b0*/  ULDC.U8 UR4, c[0x0][0x410] ;  /* 0x0001040000047ab9 */ /* 0x000fe20000000000 */
[----:B------:R-:W-:Y:S02]  /*23c0*/  IMAD R13, R66, R27, RZ ;  /* 0x0000001b420d7224 */ /* 0x000fe400078e02ff */
[----:B------:R-:W-:Y:S01]  /*23d0*/  LEA.HI.X R85, R8, UR5, R85, 0x1, P3 ;  /* 0x0000000508557c11 */ /* 0x000fe200098f0c55 */
[C---:B------:R-:W-:Y:S01]  /*23e0*/  IMAD R79, R10.reuse, R67, R12 ;  /* 0x000000430a4f7224 */ /* 0x040fe200078e020c */
[----:B------:R-:W-:Y:S01]  /*23f0*/  ISETP.NE.AND P3, PT, RZ, UR4, PT ;  /* 0x00000004ff007c0c */ /* 0x000fe2000bf65270 */
[----:B------:R-:W-:Y:S02]  /*2400*/  IMAD R13, R10, R64, R13 ;  /* 0x000000400a0d7224 */ /* 0x000fe400078e020d */
[----:B------:R-:W-:-:S02]  /*2410*/  IMAD R78, R27, -0x80, R30 ;  /* 0xffffff801b4e7824 */ /* 0x000fc400078e021e */
[----:B------:R-:W-:-:S03]  /*2420*/  IMAD.WIDE.U32 R10, R67, R27, RZ ;  /* 0x0000001b430a7225 */ /* 0x000fc600078e00ff */
[----:B------:R-:W-:Y:S01]  /*2430*/  VIMNMX R78, R78, 0x80, PT ;  /* 0x000000804e4e7848 */ /* 0x000fe20003fe0100 */
        /* <DEDUP_REMOVED lines=35> */
.L_x_13220:
[----:B------:R-:W-:Y:S05]  /*2670*/  BSYNC B1 ;  /* 0x0000000000017941 */ /* 0x000fea0003800000 */
.L_x_13219:
[----:B0-----:R-:W-:Y:S01]  /*2680*/  IADD3 R12, R152, 0x60, RZ ;  /* 0x00000060980c7810 */ /* 0x001fe20007ffe0ff */
[----:B------:R-:W-:Y:S01]  /*2690*/  BSSY B1, `(.L_x_13221) ;  /* 0x0000021000017945 */ /* 0x000fe20003800000 */
[----:B-----5:R-:W-:Y:S02]  /*26a0*/  IMAD.MOV.U32 R81, RZ, RZ, R44 ;  /* 0x000000ffff517224 */ /* 0x020fe400078e002c */
[----:B------:R-:W-:Y:S01]  /*26b0*/  ISETP.GE.AND P4, PT, R12, R78, PT ;  /* 0x0000004e0c00720c */ /* 0x000fe20003f86270 */
[----:B------:R-:W-:-:S12]  /*26c0*/  IMAD.MOV.U32 R82, RZ, RZ, R45 ;  /* 0x000000ffff527224 */ /* 0x000fd800078e002d */
[----:B------:R-:W-:Y:S05]  /*26d0*/  @P4 BRA `(.L_x_13222) ;  /* 0x0000000000704947 */ /* 0x000fea0003800000 */
[----:B------:R-:W0:Y:S01]  /*26e0*/  LDC.64 R12, c[0x0][0x3f8] ;  /* 0x0000fe00ff0c7b82 */ /* 0x000e220000000a00 */
[----:B------:R-:W-:Y:S01]  /*26f0*/  IMAD.MOV.U32 R11, RZ, RZ, R79 ;  /* 0x000000ffff0b7224 */ /* 0x000fe200078e004f */
[----:B------:R-:W-:Y:S01]  /*2700*/  ULDC.64 UR4, c[0x0][0x3e8] ;  /* 0x0000fa0000047ab9 */ /* 0x000fe20000000a00 */
[----:B------:R-:W-:Y:S02]  /*2710*/  CS2R R40, SRZ ;  /* 0x0000000000287805 */ /* 0x000fe4000001ff00 */
[----:B------:R-:W-:Y:S01]  /*2720*/  CS2R R42, SRZ ;  /* 0x00000000002a7805 */ /* 0x000fe2000001ff00 */
[----:B0-----:R-:W-:-:S04]  /*2730*/  IMAD.WIDE.U32 R10, R12, 0x60, R10 ;  /* 0x000000600c0a7825 */ /* 0x001fc800078e000a */
[----:B------:R-:W-:Y:S01]  /*2740*/  IMAD R9, R13, 0x60, RZ ;  /* 0x000000600d097824 */ /* 0x000fe200078e02ff */
[----:B------:R-:W-:-:S04]  /*2750*/  IADD3 R13, P5, R20, R10, RZ ;  /* 0x0000000a140d7210 */ /* 0x000fc80007fbe0ff */
[----:B------:R-:W-:Y:S02]  /*2760*/  IADD3.X R14, R58, R11, R9, P5, !PT ;  /* 0x0000000b3a0e7210 */ /* 0x000fe40002ffe409 */
[----:B------:R-:W0:Y:S01]  /*2770*/  LDC.64 R10, c[0x0][0x408] ;  /* 0x00010200ff0a7b82 */ /* 0x000e220000000a00 */
[----:B------:R-:W-:-:S03]  /*2780*/  MOV R9, R71 ;  /* 0x0000004700097202 */ /* 0x000fc60000000f00 */
[----:B0-----:R-:W-:-:S04]  /*2790*/  IMAD.WIDE.U32 R8, R10, 0x60, R8 ;  /* 0x000000600a087825 */ /* 0x001fc800078e0008 */
        /* <DEDUP_REMOVED lines=16> */
.L_x_13222:
[----:B------:R-:W-:Y:S05]  /*28a0*/  BSYNC B1 ;  /* 0x0000000000017941 */ /* 0x000fea0003800000 */
.L_x_13221:
[----:B0-----:R-:W-:Y:S01]  /*28b0*/  IMAD.MOV.U32 R8, RZ, RZ, R48 ;  /* 0x000000ffff087224 */ /* 0x001fe200078e0030 */
[----:B------:R-:W-:Y:S01]  /*28c0*/  UISETP.NE.AND UP0, UPT, UR39, 0x3, UPT ;  /* 0x000000032700788c */ /* 0x000fe2000bf05270 */
[----:B------:R-:W-:Y:S01]  /*28d0*/  IMAD.MOV.U32 R9, RZ, RZ, R49 ;  /* 0x000000ffff097224 */ /* 0x000fe200078e0031 */
[----:B------:R-:W-:Y:S01]  /*28e0*/  PRMT R89, R82, 0x5410, R81 ;  /* 0x0000541052597816 */ /* 0x000fe20000000051 */
[----:B------:R-:W-:Y:S02]  /*28f0*/  IMAD.MOV.U32 R10, RZ, RZ, R50 ;  /* 0x000000ffff0a7224 */ /* 0x000fe400078e0032 */
[----:B------:R-:W-:Y:S01]  /*2900*/  IMAD.MOV.U32 R11, RZ, RZ, R51 ;  /* 0x000000ffff0b7224 */ /* 0x000fe200078e0033 */
[----:B------:R-:W-:Y:S01]  /*2910*/  PRMT R91, R8, 0x5410, R9 ;  /* 0x00005410085b7816 */ /* 0x000fe20000000009 */
[----:B------:R-:W-:Y:S01]  /*2920*/  IMAD.MOV.U32 R8, RZ, RZ, R46 ;  /* 0x000000ffff087224 */ /* 0x000fe200078e002e */
[----:B------:R-:W-:Y:S02]  /*2930*/  MOV R9, R47 ;  /* 0x0000002f00097202 */ /* 0x000fe40000000f00 */
[----:B------:R-:W-:-:S02]  /*2940*/  PLOP3.LUT P5, PT, PT, PT, UP0, 0x80, 0x0 ;  /* 0x000000000000781c */ /* 0x000fc40003faf008 */
[----:B------:R-:W-:Y:S01]  /*2950*/  PRMT R90, R9, 0x5410, R8 ;  /* 0x00005410095a7816 */ /* 0x000fe20000000008 */
[----:B-----5:R-:W-:Y:S01]  /*2960*/  IMAD.MOV.U32 R8, RZ, RZ, R36 ;  /* 0x000000ffff087224 */ /* 0x020fe200078e0024 */
        /* <DEDUP_REMOVED lines=14> */
.L_x_13223:
[----:B------:R-:W-:Y:S01]  /*2a50*/  IMAD R71, R19, 0x8, R18 ;  /* 0x0000000813477824 */ /* 0x000fe200078e0212 */
[----:B------:R-:W-:Y:S01]  /*2a60*/  SHF.L.U32 R79, R154, 0x1f, RZ ;  /* 0x0000001f9a4f7819 */ /* 0x000fe200000006ff */
[----:B------:R-:W-:Y:S03]  /*2a70*/  BSSY B1, `(.L_x_13224) ;  /* 0x0000003000017945 */ /* 0x000fe60003800000 */
[----:B------:R-:W0:Y:S02]  /*2a80*/  SYNCS.PHASECHK.TRANS64.TRYWAIT P6, [R71+URZ+0x16890], R79 ;  /* 0x0168904f470075a7 */ /* 0x000e2400080c017f */
[----:B0-----:R-:W-:Y:S05]  /*2a90*/  @!P6 BRA `(.L_x_13225) ;  /* 0x000001300028e947 */ /* 0x001fea0003800000 */
.L_x_13451:
[----:B------:R-:W-:Y:S05]  /*2aa0*/  BSYNC B1 ;  /* 0x0000000000017941 */ /* 0x000fea0003800000 */
.L_x_13224:
[----:B------:R-:W-:-:S03]  /*2ab0*/  UMOV UR4, 0xffffffff ;  /* 0xffffffff00047882 */ /* 0x000fc60000000000 */
[----:B------:R-:W-:Y:S05]  /*2ac0*/  BRA.DIV UR4, `(.L_x_13226) ;  /* 0x0000013204307947 */ /* 0x000fea000b800000 */
[----:B------:R1:W2:Y:S04]  /*2ad0*/  SHFL.IDX PT, R81, R85, RZ, 0x1c1f ;  /* 0x001c1fff55517589 */ /* 0x0002a800000e0000 */
[----:B------:R1:W3:Y:S02]  /*2ae0*/  SHFL.IDX PT, R14, R84, RZ, 0x1c1f ;  /* 0x001c1fff540e7589 */ /* 0x0002e400000e0000 */
.L_x_13455:
[----:B------:R-:W-:Y:S04]  /*2af0*/  BSSY B1, `(.L_x_13227) ;  /* 0x0000068000017945 */ /* 0x000fe80003800000 */
        /* <DEDUP_REMOVED lines=9> */
[----:B------:R-:W-:Y:S02]  /*2b90*/  SHF.R.U64 R48, R48, 0x10, R49 ;  /* 0x0000001030307819 */ /* 0x000fe40000001231 */
[--C-:B------:R-:W-:Y:S02]  /*2ba0*/  SHF.R.U64 R92, R50, 0x10, R51.reuse ;  /* 0x00000010325c7819 */ /* 0x100fe40000001233 */
[----:B------:R-:W-:Y:S01]  /*2bb0*/  SHF.R.U32.HI R51, RZ, 0x10, R51 ;  /* 0x00000010ff337819 */ /* 0x000fe20000011633 */
[----:B------:R-:W-:Y:S01]  /*2bc0*/  HADD2.F32 R50, -RZ, R48.H0_H0 ;  /* 0x20000030ff327230 */ /* 0x000fe20000004100 */
[----:B0-----:R-:W-:Y:S01]  /*2bd0*/  MOV R15, R11 ;  /* 0x0000000b000f7202 */ /* 0x001fe20000000f00 */
[----:B------:R-:W-:Y:S01]  /*2be0*/  HADD2.F32 R92, -RZ, R92.H0_H0 ;  /* 0x2000005cff5c7230 */ /* 0x000fe20000004100 */
[----:B------:R-:W-:Y:S01]  /*2bf0*/  SHF.R.U32.HI R49, RZ, 0x10, R49 ;  /* 0x00000010ff317819 */ /* 0x000fe20000011631 */
[----:B------:R-:W-:Y:S02]  /*2c00*/  HADD2.F32 R11, -RZ, R9.H1_H1 ;  /* 0x30000009ff0b7230 */ /* 0x000fe40000004100 */
[----:B------:R-:W-:-:S02]  /*2c10*/  HADD2.F32 R51, -RZ, R51.H0_H0 ;  /* 0x20000033ff337230 */ /* 0x000fc40000004100 */
[----:B------:R-:W-:Y:S02]  /*2c20*/  HADD2.F32 R9, -RZ, R9.H0_H0 ;  /* 0x20000009ff097230 */ /* 0x000fe40000004100 */
[-C--:B------:R-:W-:Y:S01]  /*2c30*/  FMUL.FTZ R94, R11, R92.reuse ;  /* 0x0000005c0b5e7220 */ /* 0x080fe20000410000 */
[--C-:B------:R-:W-:Y:S02]  /*2c40*/  HADD2.F32 R48, -RZ, R15.reuse.H1_H1 ;  /* 0x3000000fff307230 */ /* 0x100fe40000004100 */
[----:B------:R-:W-:Y:S02]  /*2c50*/  HADD2.F32 R15, -RZ, R15.H0_H0 ;  /* 0x2000000fff0f7230 */ /* 0x000fe40000004100 */
[C---:B------:R-:W-:Y:S01]  /*2c60*/  FMUL.FTZ R92, R9.reuse, R92 ;  /* 0x0000005c095c7220 */ /* 0x040fe20000410000 */
[----:B------:R-:W-:Y:S02]  /*2c70*/  HADD2.F32 R49, -RZ, R49.H0_H0 ;  /* 0x20000031ff317230 */ /* 0x000fe40000004100 */
[-C--:B------:R-:W-:Y:S01]  /*2c80*/  FMUL.FTZ R96, R48, R51.reuse ;  /* 0x0000003330607220 */ /* 0x080fe20000410000 */
[-C--:B------:R-:W-:Y:S01]  /*2c90*/  FFMA.FTZ R9, R9, R50.reuse, -R94 ;  /* 0x0000003209097223 */ /* 0x080fe2000001085e */
[----:B------:R-:W-:Y:S01]  /*2ca0*/  FMUL.FTZ R51, R15, R51 ;  /* 0x000000330f337220 */ /* 0x000fe20000410000 */
[----:B------:R-:W-:Y:S01]  /*2cb0*/  FFMA.FTZ R92, R11, R50, R92 ;  /* 0x000000320b5c7223 */ /* 0x000fe2000001005c */
[----:B------:R-:W-:Y:S01]  /*2cc0*/  FFMA.FTZ R96, R15, R49, -R96 ;  /* 0x000000310f607223 */ /* 0x000fe20000010860 */
[----:B------:R-:W-:-:S02]  /*2cd0*/  HADD2.F32 R50, -RZ, R93.H0_H0 ;  /* 0x2000005dff327230 */ /* 0x000fc40000004100 */
[----:B------:R-:W-:Y:S01]  /*2ce0*/  FFMA.FTZ R95, R48, R49, R51 ;  /* 0x00000031305f7223 */ /* 0x000fe20000010033 */
[----:B------:R-:W-:Y:S01]  /*2cf0*/  HADD2.F32 R11, -RZ, R8.H1_H1 ;  /* 0x30000008ff0b7230 */ /* 0x000fe20000004100 */
[----:B------:R-:W-:Y:S01]  /*2d00*/  F2FP.F16.F32.PACK_AB R9, R92, R9 ;  /* 0x000000095c09723e */ /* 0x000fe200000000ff */
[----:B------:R-:W-:Y:S02]  /*2d10*/  HADD2.F32 R15, -RZ, R10.H1_H1 ;  /* 0x3000000aff0f7230 */ /* 0x000fe40000004100 */
[----:B------:R-:W-:Y:S02]  /*2d20*/  HADD2.F32 R51, -RZ, R93.H1_H1 ;  /* 0x3000005dff337230 */ /* 0x000fe40000004100 */
[----:B------:R-:W-:Y:S02]  /*2d30*/  HADD2.F32 R8, -RZ, R8.H0_H0 ;  /* 0x20000008ff087230 */ /* 0x000fe40000004100 */
[----:B------:R-:W-:Y:S02]  /*2d40*/  HADD2.F32 R10, -RZ, R10.H0_H0 ;  /* 0x2000000aff0a7230 */ /* 0x000fe40000004100 */
[----:B------:R-:W-:Y:S01]  /*2d50*/  FMUL.FTZ R93, R15, R51 ;  /* 0x000000330f5d7220 */ /* 0x000fe20000410000 */
[----:B------:R-:W-:-:S02]  /*2d60*/  HADD2.F32 R48, -RZ, R91.H0_H0 ;  /* 0x2000005bff307230 */ /* 0x000fc40000004100 */
[----:B------:R-:W-:Y:S02]  /*2d70*/  HADD2.F32 R49, -RZ, R91.H1_H1 ;  /* 0x3000005bff317230 */ /* 0x000fe40000004100 */
[CC--:B------:R-:W-:Y:S01]  /*2d80*/  FMUL.FTZ R91, R11.reuse, R50.reuse ;  /* 0x000000320b5b7220 */ /* 0x0c0fe20000410000 */
[----:B------:R-:W-:Y:S01]  /*2d90*/  FMUL.FTZ R50, R8, R50 ;  /* 0x0000003208327220 */ /* 0x000fe20000410000 */
[----:B------:R-:W-:Y:S02]  /*2da0*/  FMUL.FTZ R94, R10, R51 ;  /* 0x000000330a5e7220 */ /* 0x000fe40000410000 */
[-C--:B------:R-:W-:Y:S01]  /*2db0*/  FFMA.FTZ R91, R8, R48.reuse, -R91 ;  /* 0x00000030085b7223 */ /* 0x080fe2000001085b */
[----:B------:R-:W-:Y:S01]  /*2dc0*/  FFMA.FTZ R50, R11, R48, R50 ;  /* 0x000000300b327223 */ /* 0x000fe20000010032 */
[-C--:B------:R-:W-:Y:S01]  /*2dd0*/  FFMA.FTZ R93, R10, R49.reuse, -R93 ;  /* 0x000000310a5d7223 */ /* 0x080fe2000001085d */
[----:B------:R-:W-:Y:S01]  /*2de0*/  FFMA.FTZ R94, R15, R49, R94 ;  /* 0x000000310f5e7223 */ /* 0x000fe2000001005e */
[----:B------:R-:W-:-:S02]  /*2df0*/  F2FP.F16.F32.PACK_AB R11, R95, R96 ;  /* 0x000000605f0b723e */ /* 0x000fc400000000ff */
[----:B------:R-:W-:Y:S02]  /*2e00*/  F2FP.F16.F32.PACK_AB R8, R50, R91 ;  /* 0x0000005b3208723e */ /* 0x000fe400000000ff */
[----:B------:R-:W-:-:S07]  /*2e10*/  F2FP.F16.F32.PACK_AB R10, R94, R93 ;  /* 0x0000005d5e0a723e */ /* 0x000fce00000000ff */
.L_x_13232:
[----:B------:R-:W-:Y:S05]  /*2e20*/  BSYNC B3 ;  /* 0x0000000000037941 */ /* 0x000fea0003800000 */
.L_x_13231:
[----:B0-----:R4:W-:Y:S02]  /*2e30*/  ST.E.128 desc[UR42][R12.64], R8 ;  /* 0x000000080c007985 */ /* 0x0019e4000c101d2a */
.L_x_13230:
[----:B------:R-:W-:Y:S05]  /*2e40*/  BSYNC B2 ;  /* 0x0000000000027941 */ /* 0x000fea0003800000 */
.L_x_13229:
[----:B------:R-:W-:Y:S05]  /*2e50*/  @P2 BRA `(.L_x_13228) ;  /* 0x0000000000c42947 */ /* 0x000fea0003800000 */
[----:B----4-:R4:W0:Y:S01]  /*2e60*/  LDS.128 R8, [R72+0xe000] ;  /* 0x00e0000048087984 */ /* 0x0108220000000c00 */
[C---:B---3--:R-:W-:Y:S01]  /*2e70*/  LEA R12, P3, R2.reuse, R14, 0x1 ;  /* 0x0000000e020c7211 */ /* 0x048fe200078608ff */
[----:B------:R-:W-:Y:S03]  /*2e80*/  BSSY B2, `(.L_x_13233) ;  /* 0x000002d000027945 */ /* 0x000fe60003800000 */
[----:B--2---:R-:W-:Y:S02]  /*2e90*/  LEA.HI.X R13, R2, R81, R153, 0x1, P3 ;  /* 0x00000051020d7211 */ /* 0x004fe400018f0c99 */
[----:B------:R-:W-:-:S13]  /*2ea0*/  ISETP.GE.AND P3, PT, R156, R80, PT ;  /* 0x000000509c00720c */ /* 0x000fda0003f66270 */
[----:B----4-:R-:W-:Y:S05]  /*2eb0*/  @P3 BRA `(.L_x_13234) ;  /* 0x0000000000a43947 */ /* 0x010fea0003800000 */
[--C-:B------:R-:W-:Y:S01]  /*2ec0*/  SHF.R.U64 R44, R44, 0x10, R45.reuse ;  /* 0x000000102c2c7819 */ /* 0x100fe2000000122d */
[----:B0-----:R-:W-:Y:S01]  /*2ed0*/  IMAD.MOV.U32 R14, RZ, RZ, R10 ;  /* 0x000000ffff0e7224 */ /* 0x001fe200078e000a */
[----:B------:R-:W-:Y:S01]  /*2ee0*/  SHF.R.U32.HI R49, RZ, 0x10, R45 ;  /* 0x00000010ff317819 */ /* 0x000fe2000001162d */
[----:B------:R-:W-:Y:S01]  /*2ef0*/  HADD2.F32 R10, -RZ, R9.H1_H1 ;  /* 0x30000009ff0a7230 */ /* 0x000fe20000004100 */
        /* <DEDUP_REMOVED lines=10> */
[----:B------:R-:W-:Y:S02]  /*2fa0*/  HADD2.F32 R46, -RZ, R49.H0_H0 ;  /* 0x20000031ff2e7230 */ /* 0x000fe40000004100 */
[----:B------:R-:W-:Y:S01]  /*2fb0*/  FMUL.FTZ R48, R11, R48 ;  /* 0x000000300b307220 */ /* 0x000fe20000410000 */
[C---:B------:R-:W-:Y:S01]  /*2fc0*/  FMUL.FTZ R45, R9.reuse, R45 ;  /* 0x0000002d092d7220 */ /* 0x040fe20000410000 */
[----:B------:R-:W-:Y:S01]  /*2fd0*/  FFMA.FTZ R50, R9, R44, -R50 ;  /* 0x0000002c09327223 */ /* 0x000fe20000010832 */
[----:B------:R-:W-:-:S02]  /*2fe0*/  HADD2.F32 R9, -RZ, R8.H1_H1 ;  /* 0x30000008ff097230 */ /* 0x000fc40000004100 */
[----:B------:R-:W-:Y:S01]  /*2ff0*/  FFMA.FTZ R51, R15, R46, R48 ;  /* 0x0000002e0f337223 */ /* 0x000fe20000010030 */
[----:B------:R-:W-:Y:S01]  /*3000*/  FFMA.FTZ R49, R10, R44, R45 ;  /* 0x0000002c0a317223 */ /* 0x000fe2000001002d */
[----:B------:R-:W-:Y:S02]  /*3010*/  HADD2.F32 R15, -RZ, R90.H1_H1 ;  /* 0x3000005aff0f7230 */ /* 0x000fe40000004100 */
[----:B------:R-:W-:Y:S01]  /*3020*/  FFMA.FTZ R92, R11, R46, -R92 ;  /* 0x0000002e0b5c7223 */ /* 0x000fe2000001085c */
[----:B------:R-:W-:Y:S02]  /*3030*/  HADD2.F32 R8, -RZ, R8.H0_H0 ;  /* 0x20000008ff087230 */ /* 0x000fe40000004100 */
[----:B------:R-:W-:Y:S02]  /*3040*/  HADD2.F32 R45, -RZ, R90.H0_H0 ;  /* 0x2000005aff2d7230 */ /* 0x000fe40000004100 */
[----:B------:R-:W-:Y:S01]  /*3050*/  FMUL.FTZ R47, R9, R15 ;  /* 0x0000000f092f7220 */ /* 0x000fe20000410000 */
[----:B------:R-:W-:-:S02]  /*3060*/  HADD2.F32 R10, -RZ, R14.H1_H1 ;  /* 0x3000000eff0a7230 */ /* 0x000fc40000004100 */
[----:B------:R-:W-:Y:S01]  /*3070*/  FMUL.FTZ R44, R8, R15 ;  /* 0x0000000f082c7220 */ /* 0x000fe20000410000 */
[----:B------:R-:W-:Y:S02]  /*3080*/  HADD2.F32 R14, -RZ, R14.H0_H0 ;  /* 0x2000000eff0e7230 */ /* 0x000fe40000004100 */
[--C-:B------:R-:W-:Y:S02]  /*3090*/  HADD2.F32 R11, -RZ, R89.reuse.H1_H1 ;  /* 0x30000059ff0b7230 */ /* 0x100fe40000004100 */
[-C--:B------:R-:W-:Y:S01]  /*30a0*/  FMUL.FTZ R15, R10, R45.reuse ;  /* 0x0000002d0a0f7220 */ /* 0x080fe20000410000 */
        /* <DEDUP_REMOVED lines=10> */
.L_x_13234:
[----:B------:R-:W-:Y:S05]  /*3150*/  BSYNC B2 ;  /* 0x0000000000027941 */ /* 0x000fea0003800000 */
.L_x_13233:
[----:B0-----:R0:W-:Y:S02]  /*3160*/  ST.E.128 desc[UR42][R12.64], R8 ;  /* 0x000000080c007985 */ /* 0x0011e4000c101d2a */
.L_x_13228:
[----:B------:R-:W-:Y:S05]  /*3170*/  BSYNC B1 ;  /* 0x0000000000017941 */ /* 0x000fea0003800000 */
.L_x_13227:
[----:B------:R-:W-:-:S03]  /*3180*/  UMOV UR4, 0xffffffff ;  /* 0xffffffff00047882 */ /* 0x000fc60000000000 */
[----:B------:R-:W-:Y:S05]  /*3190*/  BRA.DIV UR4, `(.L_x_13235) ;  /* 0x0000012a04c47947 */ /* 0x000fea000b800000 */
[----:B-1----:R-:W1:Y:S04]  /*31a0*/  SHFL.IDX PT, R85, R85, 0x1, 0x1c1f ;  /* 0x003c1f0055557f89 */ /* 0x002e6800000e0000 */
[----:B---3--:R3:W0:Y:S02]  /*31b0*/  SHFL.IDX PT, R14, R84, 0x1, 0x1c1f ;  /* 0x003c1f00540e7f89 */ /* 0x00862400000e0000 */
.L_x_13459:
        /* <DEDUP_REMOVED lines=10> */
[----:B----4-:R-:W-:Y:S01]  /*3260*/  IMAD.MOV.U32 R15, RZ, RZ, R10 ;  /* 0x000000ffff0f7224 */ /* 0x010fe200078e000a */
[--C-:B------:R-:W-:Y:S01]  /*3270*/  SHF.R.U64 R40, R42, 0x10, R43.reuse ;  /* 0x000000102a287819 */ /* 0x100fe2000000122b */
[--C-:B------:R-:W-:Y:S01]  /*3280*/  HADD2.F32 R10, -RZ, R9.reuse.H1_H1 ;  /* 0x30000009ff0a7230 */ /* 0x100fe20000004100 */
        /* <DEDUP_REMOVED lines=10> */
[-C--:B------:R-:W-:Y:S01]  /*3330*/  FMUL.FTZ R45, R11, R44.reuse ;  /* 0x0000002c0b2d7220 */ /* 0x080fe20000410000 */
[C---:B------:R-:W-:Y:S01]  /*3340*/  FMUL.FTZ R43, R9.reuse, R43 ;  /* 0x0000002b092b7220 */ /* 0x040fe20000410000 */
[C---:B------:R-:W-:Y:S01]  /*3350*/  FMUL.FTZ R48, R40.reuse, R44 ;  /* 0x0000002c28307220 */ /* 0x040fe20000410000 */
[-C--:B------:R-:W-:Y:S01]  /*3360*/  FFMA.FTZ R46, R9, R41.reuse, -R46 ;  /* 0x00000029092e7223 */ /* 0x080fe2000001082e */
[----:B------:R-:W-:Y:S01]  /*3370*/  FFMA.FTZ R45, R40, R42, R45 ;  /* 0x0000002a282d7223 */ /* 0x000fe2000001002d */
[----:B------:R-:W-:Y:S01]  /*3380*/  FFMA.FTZ R43, R10, R41, R43 ;  /* 0x000000290a2b7223 */ /* 0x000fe2000001002b */
[----:B------:R-:W-:-:S02]  /*3390*/  HADD2.F32 R40, -RZ, R87.H0_H0 ;  /* 0x20000057ff287230 */ /* 0x000fc40000004100 */
[----:B------:R-:W-:Y:S01]  /*33a0*/  FFMA.FTZ R48, R11, R42, -R48 ;  /* 0x0000002a0b307223 */ /* 0x000fe20000010830 */
[----:B------:R-:W-:Y:S02]  /*33b0*/  HADD2.F32 R87, -RZ, R87.H1_H1 ;  /* 0x30000057ff577230 */ /* 0x000fe40000004100 */
[--C-:B------:R-:W-:Y:S02]  /*33c0*/  HADD2.F32 R9, -RZ, R8.reuse.H1_H1 ;  /* 0x30000008ff097230 */ /* 0x100fe40000004100 */
[--C-:B------:R-:W-:Y:S02]  /*33d0*/  HADD2.F32 R10, -RZ, R15.reuse.H1_H1 ;  /* 0x3000000fff0a7230 */ /* 0x100fe40000004100 */
[----:B------:R-:W-:Y:S02]  /*33e0*/  HADD2.F32 R8, -RZ, R8.H0_H0 ;  /* 0x20000008ff087230 */ /* 0x000fe40000004100 */
[----:B------:R-:W-:Y:S01]  /*33f0*/  FMUL.FTZ R41, R9, R40 ;  /* 0x0000002809297220 */ /* 0x000fe20000410000 */
[----:B------:R-:W-:-:S02]  /*3400*/  HADD2.F32 R15, -RZ, R15.H0_H0 ;  /* 0x2000000fff0f7230 */ /* 0x000fc40000004100 */
[-C--:B------:R-:W-:Y:S01]  /*3410*/  FMUL.FTZ R42, R10, R87.reuse ;  /* 0x000000570a2a7220 */ /* 0x080fe20000410000 */
[--C-:B------:R-:W-:Y:S02]  /*3420*/  HADD2.F32 R11, -RZ, R86.reuse.H0_H0 ;  /* 0x20000056ff0b7230 */ /* 0x100fe40000004100 */
[C---:B------:R-:W-:Y:S01]  /*3430*/  FMUL.FTZ R40, R8.reuse, R40 ;  /* 0x0000002808287220 */ /* 0x040fe20000410000 */
        /* <DEDUP_REMOVED lines=10> */
.L_x_13240:
[----:B------:R-:W-:Y:S05]  /*34e0*/  BSYNC B2 ;  /* 0x0000000000027941 */ /* 0x000fea0003800000 */
.L_x_13239:
[----:B----4-:R0:W-:Y:S02]  /*34f0*/  ST.E.128 desc[UR42][R12.64], R8 ;  /* 0x000000080c007985 */ /* 0x0101e4000c101d2a */
.L_x_13238:
[----:B------:R-:W-:Y:S05]  /*3500*/  BSYNC B1 ;  /* 0x0000000000017941 */ /* 0x000fea0003800000 */
.L_x_13237:
[----:B------:R-:W-:Y:S05]  /*3510*/  @P2 BRA `(.L_x_13236) ;  /* 0x0000001c00282947 */ /* 0x000fea0003800000 */
[----:B0---4-:R0:W4:Y:S01]  /*3520*/  LDS.128 R8, [R72+0x11000] ;  /* 0x0110000048087984 */ /* 0x0111220000000c00 */
[C---:B------:R-:W-:Y:S01]  /*3530*/  LEA R12, P3, R2.reuse, R14, 0x1 ;  /* 0x0000000e020c7211 */ /* 0x040fe200078608ff */
[----:B------:R-:W-:Y:S03]  /*3540*/  BSSY B1, `(.L_x_13241) ;  /* 0x000002d000017945 */ /* 0x000fe60003800000 */
[----:B-1----:R-:W-:Y:S02]  /*3550*/  LEA.HI.X R13, R2, R85, R153, 0x1, P3 ;  /* 0x00000055020d7211 */ /* 0x002fe400018f0c99 */
[----:B------:R-:W-:-:S13]  /*3560*/  ISETP.GE.AND P3, PT, R156, R80, PT ;  /* 0x000000509c00720c */ /* 0x000fda0003f66270 */
[----:B0-----:R-:W-:Y:S05]  /*3570*/  @P3 BRA `(.L_x_13242) ;  /* 0x0000000000a43947 */ /* 0x001fea0003800000 */
[--C-:B------:R-:W-:Y:S01]  /*3580*/  SHF.R.U64 R36, R36, 0x10, R37.reuse ;  /* 0x0000001024247819 */ /* 0x100fe20000001225 */
[----:B----4-:R-:W-:Y:S01]  /*3590*/  IMAD.MOV.U32 R14, RZ, RZ, R10 ;  /* 0x000000ffff0e7224 */ /* 0x010fe200078e000a */
        /* <DEDUP_REMOVED lines=16> */
[----:B------:R-:W-:-:S02]  /*36a0*/  HADD2.F32 R36, -RZ, R83.H0_H0 ;  /* 0x20000053ff247230 */ /* 0x000fc40000004100 */
[C---:B------:R-:W-:Y:S01]  /*36b0*/  FMUL.FTZ R40, R11.reuse, R40 ;  /* 0x000000280b287220 */ /* 0x040fe20000410000 */
[----:B------:R-:W-:Y:S02]  /*36c0*/  HADD2.F32 R83, -RZ, R83.H1_H1 ;  /* 0x30000053ff537230 */ /* 0x000fe40000004100 */
        /* <DEDUP_REMOVED lines=20> */
.L_x_13242:
[----:B------:R-:W-:Y:S05]  /*3810*/  BSYNC B1 ;  /* 0x0000000000017941 */ /* 0x000fea0003800000 */
.L_x_13241:
[----:B----4-:R0:W-:Y:S01]  /*3820*/  ST.E.128 desc[UR42][R12.64], R8 ;  /* 0x000000080c007985 */ /* 0x0101e2000c101d2a */
[----:B------:R-:W-:Y:S05]  /*3830*/  BRA `(.L_x_13236) ;  /* 0x0000001800607947 */ /* 0x000fea0003800000 */
.L_x_13218:
[C---:B------:R-:W-:Y:S01]  /*3840*/  ISETP.GE.AND P3, PT, R152.reuse, R78, PT ;  /* 0x0000004e9800720c */ /* 0x040fe20003f66270 */
[----:B------:R-:W-:Y:S01]  /*3850*/  VIADD R44, R152, 0x60 ;  /* 0x00000060982c7836 */ /* 0x000fe20000000000 */
[----:B------:R-:W-:Y:S02]  /*3860*/  CS2R R38, SRZ ;  /* 0x0000000000267805 */ /* 0x000fe4000001ff00 */
[----:B------:R-:W-:Y:S02]  /*3870*/  CS2R R42, SRZ ;  /* 0x00000000002a7805 */ /* 0x000fe4000001ff00 */
[----:B------:R-:W-:Y:S02]  /*3880*/  ISETP.GE.OR P3, PT, R16, R80, P3 ;  /* 0x000000501000720c */ /* 0x000fe40001f66670 */
[----:B------:R-:W-:-:S11]  /*3890*/  CS2R R40, SRZ ;  /* 0x0000000000287805 */ /* 0x000fd6000001ff00 */
[----:B------:R-:W0:Y:S01]  /*38a0*/  @!P3 LDC.64 R12, c[0x0][0x3e8] ;  /* 0x0000fa00ff0cbb82 */ /* 0x000e220000000a00 */
[----:B------:R-:W-:-:S04]  /*38b0*/  @!P3 IADD3 R14, P4, R52, R10, RZ ;  /* 0x0000000a340eb210 */ /* 0x000fc80007f9e0ff */
[----:B------:R-:W-:Y:S02]  /*38c0*/  @!P3 IADD3.X R15, R79, R35, RZ, P4, !PT ;  /* 0x000000234f0fb210 */ /* 0x000fe400027fe4ff */
[----:B------:R-:W-:-:S05]  /*38d0*/  @!P3 IADD3 R36, P4, R56, R8, RZ ;  /* 0x000000083824b210 */ /* 0x000fca0007f9e0ff */
[----:B------:R-:W-:Y:S01]  /*38e0*/  @!P3 IMAD.X R37, R71, 0x1, R31, P4 ;  /* 0x000000014725b824 */ /* 0x000fe200020e061f */
[----:B0-----:R-:W-:-:S04]  /*38f0*/  @!P3 LEA R12, P4, R14, R12, 0x1 ;  /* 0x0000000c0e0cb211 */ /* 0x001fc800078808ff */
[----:B------:R-:W-:Y:S02]  /*3900*/  @!P3 LEA.HI.X R13, R14, R13, R15, 0x1, P4 ;  /* 0x0000000d0e0db211 */ /* 0x000fe400020f0c0f */
[----:B------:R-:W0:Y:S01]  /*3910*/  @!P3 LDC.64 R14, c[0x0][0x400] ;  /* 0x00010000ff0ebb82 */ /* 0x000e220000000a00 */
[----:B------:R-:W-:Y:S01]  /*3920*/  BSSY B1, `(.L_x_13243) ;  /* 0x0000022000017945 */ /* 0x000fe20003800000 */
[----:B0-----:R-:W-:-:S04]  /*3930*/  @!P3 LEA R14, P4, R36, R14, 0x1 ;  /* 0x0000000e240eb211 */ /* 0x001fc800078808ff */
[----:B------:R-:W-:Y:S02]  /*3940*/  @!P3 LEA.HI.X R15, R36, R15, R37, 0x1, P4 ;  /* 0x0000000f240fb211 */ /* 0x000fe400020f0c25 */
[----:B------:R-:W-:Y:S02]  /*3950*/  CS2R R36, SRZ ;  /* 0x0000000000247805 */ /* 0x000fe4000001ff00 */
[----:B------:R-:W-:Y:S02]  /*3960*/  ISETP.GE.AND P4, PT, R44, R78, PT ;  /* 0x0000004e2c00720c */ /* 0x000fe40003f86270 */
[----:B------:R-:W-:Y:S02]  /*3970*/  CS2R R46, SRZ ;  /* 0x00000000002e7805 */ /* 0x000fe4000001ff00 */
[----:B------:R-:W-:Y:S01]  /*3980*/  CS2R R50, SRZ ;  /* 0x0000000000327805 */ /* 0x000fe2000001ff00 */
[----:B------:R0:W5:Y:S01]  /*3990*/  @!P3 LDG.E.128 R40, desc[UR42][R14.64] ;  /* 0x0000002a0e28b981 */ /* 0x000162000c1e1d00 */
[----:B------:R-:W-:-:S02]  /*39a0*/  ISETP.GE.OR P4, PT, R16, R80, P4 ;  /* 0x000000501000720c */ /* 0x000fc40002786670 */
[----:B------:R-:W-:Y:S02]  /*39b0*/  CS2R R44, SRZ ;  /* 0x00000000002c7805 */ /* 0x000fe4000001ff00 */
[----:B------:R-:W-:Y:S01]  /*39c0*/  CS2R R48, SRZ ;  /* 0x0000000000307805 */ /* 0x000fe2000001ff00 */
[----:B------:R0:W5:Y:S01]  /*39d0*/  @!P3 LDG.E.128 R36, desc[UR42][R12.64] ;  /* 0x0000002a0c24b981 */ /* 0x000162000c1e1d00 */
[----:B------:R-:W-:-:S07]  /*39e0*/  ISETP.GE.AND P3, PT, R16, R80, PT ;  /* 0x000000501000720c */ /* 0x000fce0003f66270 */
[----:B------:R-:W-:Y:S06]  /*39f0*/  @P4 BRA `(.L_x_13244) ;  /* 0x0000000000504947 */ /* 0x000fec0003800000 */
[----:B0-----:R-:W0:Y:S01]  /*3a00*/  LDC.64 R12, c[0x0][0x3f8] ;  /* 0x0000fe00ff0c7b82 */ /* 0x001e220000000a00 */
[----:B------:R-:W-:Y:S01]  /*3a10*/  IMAD.MOV.U32 R11, RZ, RZ, R79 ;  /* 0x000000ffff0b7224 */ /* 0x000fe200078e004f */
[----:B------:R-:W-:Y:S01]  /*3a20*/  MOV R9, R71 ;  /* 0x0000004700097202 */ /* 0x000fe20000000f00 */
[----:B------:R-:W-:Y:S01]  /*3a30*/  ULDC.64 UR4, c[0x0][0x3e8] ;  /* 0x0000fa0000047ab9 */ /* 0x000fe20000000a00 */
[----:B0-----:R-:W-:-:S04]  /*3a40*/  IMAD.WIDE.U32 R10, R12, 0x60, R10 ;  /* 0x000000600c0a7825 */ /* 0x001fc800078e000a */
[----:B------:R-:W-:Y:S01]  /*3a50*/  IMAD R13, R13, 0x60, RZ ;  /* 0x000000600d0d7824 */ /* 0x000fe200078e02ff */
[----:B------:R-:W-:-:S04]  /*3a60*/  IADD3 R12, P4, R52, R10, RZ ;  /* 0x0000000a340c7210 */ /* 0x000fc80007f9e0ff */
[----:B------:R-:W-:Y:S02]  /*3a70*/  IADD3.X R13, R35, R11, R13, P4, !PT ;  /* 0x0000000b230d7210 */ /* 0x000fe400027fe40d */
[----:B------:R-:W0:Y:S02]  /*3a80*/  LDC.64 R10, c[0x0][0x408] ;  /* 0x00010200ff0a7b82 */ /* 0x000e240000000a00 */
[----:B0-----:R-:W-:-:S04]  /*3a90*/  IMAD.WIDE.U32 R8, R10, 0x60, R8 ;  /* 0x000000600a087825 */ /* 0x001fc800078e0008 */
[----:B------:R-:W-:Y:S01]  /*3aa0*/  IMAD R11, R11, 0x60, RZ ;  /* 0x000000600b0b7824 */ /* 0x000fe200078e02ff */
[----:B------:R-:W-:-:S04]  /*3ab0*/  IADD3 R8, P4, R56, R8, RZ ;  /* 0x0000000838087210 */ /* 0x000fc80007f9e0ff */
[----:B------:R-:W-:Y:S02]  /*3ac0*/  IADD3.X R9, R31, R9, R11, P4, !PT ;  /* 0x000000091f097210 */ /* 0x000fe400027fe40b */
[----:B------:R-:W-:-:S04]  /*3ad0*/  LEA R44, P4, R12, UR4, 0x1 ;  /* 0x000000040c2c7c11 */ /* 0x000fc8000f8808ff */
[----:B------:R-:W-:Y:S01]  /*3ae0*/  LEA.HI.X R45, R12, UR5, R13, 0x1, P4 ;  /* 0x000000050c2d7c11 */ /* 0x000fe2000a0f0c0d */
[----:B------:R-:W-:Y:S02]  /*3af0*/  ULDC.64 UR4, c[0x0][0x400] ;  /* 0x0001000000047ab9 */ /* 0x000fe40000000a00 */
[----:B------:R-:W-:-:S03]  /*3b00*/  LEA R48, P4, R8, UR4, 0x1 ;  /* 0x0000000408307c11 */ /* 0x000fc6000f8808ff */
[----:B------:R-:W5:Y:S01]  /*3b10*/  LDG.E.128 R44, desc[UR42][R44.64] ;  /* 0x0000002a2c2c7981 */ /* 0x000f62000c1e1d00 */
[----:B------:R-:W-:-:S06]  /*3b20*/  LEA.HI.X R49, R8, UR5, R9, 0x1, P4 ;  /* 0x0000000508317c11 */ /* 0x000fcc000a0f0c09 */
[----:B------:R-:W5:Y:S03]  /*3b30*/  LDG.E.128 R48, desc[UR42][R48.64] ;  /* 0x0000002a30307981 */ /* 0x000f66000c1e1d00 */
.L_x_13244:
[----:B------:R-:W-:Y:S05]  /*3b40*/  BSYNC B1 ;  /* 0x0000000000017941 */ /* 0x000fea0003800000 */
.L_x_13243:
[----:B-----5:R-:W-:Y:S01]  /*3b50*/  IMAD.MOV.U32 R8, RZ, RZ, R46 ;  /* 0x000000ffff087224 */ /* 0x020fe200078e002e */
[----:B------:R-:W-:Y:S01]  /*3b60*/  UISETP.NE.AND UP0, UPT, UR39, 0x3, UPT ;  /* 0x000000032700788c */ /* 0x000fe2000bf05270 */
[----:B------:R-:W-:Y:S01]  /*3b70*/  IMAD.MOV.U32 R9, RZ, RZ, R47 ;  /* 0x000000ffff097224 */ /* 0x000fe200078e002f */
[----:B------:R-:W-:Y:S01]  /*3b80*/  MOV R11, R45 ;  /* 0x0000002d000b7202 */ /* 0x000fe20000000f00 */
[----:B------:R-:W-:Y:S01]  /*3b90*/  IMAD.MOV.U32 R10, RZ, RZ, R44 ;  /* 0x000000ffff0a7224 */ /* 0x000fe200078e002c */
[----:B------:R-:W-:Y:S01]  /*3ba0*/  PRMT R91, R91, 0x5410, R8 ;  /* 0x000054105b5b7816 */ /* 0x000fe20000000008 */
[----:B------:R-:W-:Y:S01]  /*3bb0*/  IMAD.MOV.U32 R8, RZ, RZ, R50 ;  /* 0x000000ffff087224 */ /* 0x000fe200078e0032 */
[----:B------:R-:W-:Y:S02]  /*3bc0*/  PRMT R93, R11, 0x7610, R93 ;  /* 0x000076100b5d7816 */ /* 0x000fe4000000005d */
[----:B------:R-:W-:Y:S01]  /*3bd0*/  PRMT R90, R10, 0x5410, R9 ;  /* 0x000054100a5a7816 */ /* 0x000fe20000000009 */
[----:B------:R-:W-:Y:S01]  /*3be0*/  IMAD.MOV.U32 R9, RZ, RZ, R51 ;  /* 0x000000ffff097224 */ /* 0x000fe200078e0033 */
[----:B------:R-:W-:Y:S01]  /*3bf0*/  PLOP3.LUT P5, PT, PT, PT, UP0, 0x80, 0x0 ;  /* 0x000000000000781c */ /* 0x000fe20003faf008 */
[----:B------:R-:W-:Y:S01]  /*3c00*/  IMAD.MOV.U32 R10, RZ, RZ, R48 ;  /* 0x000000ffff0a7224 */ /* 0x000fe200078e0030 */
        /* <DEDUP_REMOVED lines=16> */
[----:B------:R-:W-:Y:S02]  /*3d10*/  PRMT R94, R94, 0x5410, R8 ;  /* 0x000054105e5e7816 */ /* 0x000fe40000000008 */
[----:B------:R-:W-:Y:S02]  /*3d20*/  PRMT R98, R9, 0x7610, R98 ;  /* 0x0000761009627816 */ /* 0x000fe40000000062 */
[----:B------:R-:W-:Y:S02]  /*3d30*/  PRMT R97, R10, 0x7610, R97 ;  /* 0x000076100a617816 */ /* 0x000fe40000000061 */
[----:B------:R-:W-:Y:S01]  /*3d40*/  PRMT R101, R11, 0x7610, R101 ;  /* 0x000076100b657816 */ /* 0x000fe20000000065 */
[----:B------:R-:W-:Y:S06]  /*3d50*/  @!P5 BRA `(.L_x_13245) ;  /* 0x000000000004d947 */ /* 0x000fec0003800000 */
[----:B------:R-:W-:Y:S01]  /*3d60*/  BPT.TRAP 0x1 ;  /* 0x000000040000795c */ /* 0x000fe20000300000 */
.L_x_13245:
[----:B------:R-:W-:Y:S01]  /*3d70*/  IMAD R71, R19, 0x8, R18 ;  /* 0x0000000813477824 */ /* 0x000fe200078e0212 */
[----:B------:R-:W-:Y:S01]  /*3d80*/  SHF.L.U32 R79, R154, 0x1f, RZ ;  /* 0x0000001f9a4f7819 */ /* 0x000fe200000006ff */
[----:B------:R-:W1:Y:S01]  /*3d90*/  LDC R87, c[0x0][0x2f4] ;  /* 0x0000bd00ff577b82 */ /* 0x000e620000000800 */
[----:B------:R-:W-:Y:S02]  /*3da0*/  BSSY B1, `(.L_x_13246) ;  /* 0x0000003000017945 */ /* 0x000fe40003800000 */
[----:B------:R-:W2:Y:S02]  /*3db0*/  SYNCS.PHASECHK.TRANS64.TRYWAIT P4, [R71+URZ+0x16890], R79 ;  /* 0x0168904f470075a7 */ /* 0x000ea4000808017f */
[----:B--2---:R-:W-:Y:S05]  /*3dc0*/  @!P4 BRA `(.L_x_13247) ;  /* 0x000001200000c947 */ /* 0x004fea0003800000 */
.L_x_13460:
[----:B------:R-:W-:Y:S05]  /*3dd0*/  BSYNC B1 ;  /* 0x0000000000017941 */ /* 0x000fea0003800000 */
.L_x_13246:
[----:B------:R-:W-:Y:S01]  /*3de0*/  UMOV UR4, 0xffffffff ;  /* 0xffffffff00047882 */ /* 0x000fe20000000000 */
[----:B-1----:R-:W-:Y:S02]  /*3df0*/  IMAD.IADD R89, R87, 0x1, -R60 ;  /* 0x0000000157597824 */ /* 0x002fe400078e0a3c */
[----:B------:R-:W-:Y:S05]  /*3e00*/  BRA.DIV UR4, `(.L_x_13248) ;  /* 0x0000012204047947 */ /* 0x000fea000b800000 */
[----:B------:R1:W3:Y:S04]  /*3e10*/  SHFL.IDX PT, R83, R85, RZ, 0x1c1f ;  /* 0x001c1fff55537589 */ /* 0x0002e800000e0000 */
[----:B------:R1:W4:Y:S02]  /*3e20*/  SHFL.IDX PT, R82, R84, RZ, 0x1c1f ;  /* 0x001c1fff54527589 */ /* 0x00032400000e0000 */
.L_x_13464:
[----:B------:R-:W-:Y:S01]  /*3e30*/  ISETP.GE.OR P4, PT, R152, R78, P1 ;  /* 0x0000004e9800720c */ /* 0x000fe20000f86670 */
[----:B------:R-:W-:-:S12]  /*3e40*/  BSSY B1, `(.L_x_13249) ;  /* 0x0000071000017945 */ /* 0x000fd80003800000 */
[----:B------:R-:W-:Y:S05]  /*3e50*/  @P4 BRA `(.L_x_13250) ;  /* 0x0000000400bc4947 */ /* 0x000fea0003800000 */
[----:B------:R-:W5:Y:S01]  /*3e60*/  S2R R9, SR_TID.X ;  /* 0x0000000000097919 */ /* 0x000f620000002100 */
[----:B------:R-:W-:Y:S01]  /*3e70*/  SEL R8, R60, R89, !P0 ;  /* 0x000000593c087207 */ /* 0x000fe20004000000 */
[----:B------:R-:W-:Y:S01]  /*3e80*/  BSSY B2, `(.L_x_13251) ;  /* 0x0000068000027945 */ /* 0x000fe20003800000 */
[----:B----4-:R-:W-:-:S04]  /*3e90*/  LEA R80, P4, R6, R82, 0x1 ;  /* 0x0000005206507211 */ /* 0x010fc800078808ff */
[----:B---3--:R-:W-:Y:S01]  /*3ea0*/  LEA.HI.X R81, R6, R83, R4, 0x1, P4 ;  /* 0x0000005306517211 */ /* 0x008fe200020f0c04 */
[----:B-----5:R-:W-:Y:S01]  /*3eb0*/  VIADD R11, R9, 0xffffff80 ;  /* 0xffffff80090b7836 */ /* 0x020fe20000000000 */
[----:B------:R-:W-:-:S04]  /*3ec0*/  SHF.R.S32.HI R9, RZ, 0x1f, R8 ;  /* 0x0000001fff097819 */ /* 0x000fc80000011408 */
[----:B------:R-:W-:Y:S01]  /*3ed0*/  LEA.HI R8, R9, R8, RZ, 0x4 ;  /* 0x0000000809087211 */ /* 0x000fe200078f20ff */
[----:B------:R-:W-:Y:S01]  /*3ee0*/  IMAD R9, R19, 0x2000, R3 ;  /* 0x0000200013097824 */ /* 0x000fe200078e0203 */
[----:B------:R-:W-:Y:S02]  /*3ef0*/  SHF.R.S32.HI R10, RZ, 0x1f, R11 ;  /* 0x0000001fff0a7819 */ /* 0x000fe4000001140b */
[----:B------:R-:W-:Y:S02]  /*3f00*/  LEA.HI.SX32 R8, R8, R7, 0x1c ;  /* 0x0000000708087211 */ /* 0x000fe400078fe2ff */
[----:B------:R-:W-:Y:S02]  /*3f10*/  LEA.HI R10, R10, R11, RZ, 0x5 ;  /* 0x0000000b0a0a7211 */ /* 0x000fe400078f28ff */
[----:B------:R-:W-:Y:S02]  /*3f20*/  SHF.L.U32 R86, R8, 0x3, RZ ;  /* 0x0000000308567819 */ /* 0x000fe400000006ff */
[----:B------:R-:W-:-:S02]  /*3f30*/  SHF.R.S32.HI R10, RZ, 0x5, R10 ;  /* 0x00000005ff0a7819 */ /* 0x000fc4000001140a */
[----:B------:R-:W-:Y:S02]  /*3f40*/  LOP3.LUT R8, R69, 0x38, R86, 0xf8, !PT ;  /* 0x0000003845087812 */ /* 0x000fe400078ef856 */
[----:B------:R-:W-:Y:S02]  /*3f50*/  LEA R9, R9, R18, 0x1 ;  /* 0x0000001209097211 */ /* 0x000fe400078e08ff */
[----:B------:R-:W-:-:S05]  /*3f60*/  LOP3.LUT R8, R8, R65, RZ, 0x3c, !PT ;  /* 0x0000004108087212 */ /* 0x000fca00078e3cff */
[----:B------:R-:W-:-:S04]  /*3f70*/  IMAD R8, R10, 0x200, R8 ;  /* 0x000002000a087824 */ /* 0x000fc800078e0208 */
[----:B------:R-:W-:-:S04]  /*3f80*/  IMAD R11, R19, 0x2000, R8 ;  /* 0x00002000130b7824 */ /* 0x000fc800078e0208 */
[----:B0-----:R-:W-:Y:S02]  /*3f90*/  IMAD R12, R11, 0x2, R18 ;  /* 0x000000020b0c7824 */ /* 0x001fe400078e0212 */
[----:B------:R-:W0:Y:S04]  /*3fa0*/  LDS.128 R8, [R9+0xe400] ;  /* 0x00e4000009087984 */ /* 0x000e280000000c00 */
[----:B------:R-:W3:Y:S01]  /*3fb0*/  LDS.128 R12, [R12+0xe400] ;  /* 0x00e400000c0c7984 */ /* 0x000ee20000000c00 */
[----:B------:R-:W-:Y:S05]  /*3fc0*/  @P3 BRA `(.L_x_13252) ;  /* 0x00000004004c3947 */ /* 0x000fea0003800000 */
[--C-:B------:R-:W-:Y:S01]  /*3fd0*/  SHF.R.U64 R36, R36, 0x10, R37.reuse ;  /* 0x0000001024247819 */ /* 0x100fe20000001225 */
[----:B------:R-:W-:Y:S01]  /*3fe0*/  HADD2.F32 R101, -RZ, R101.H0_H0 ;  /* 0x20000065ff657230 */ /* 0x000fe20000004100 */
[----:B------:R-:W-:Y:S01]  /*3ff0*/  SHF.R.U32.HI R95, RZ, 0x10, R37 ;  /* 0x00000010ff5f7819 */ /* 0x000fe20000011625 */
[----:B------:R-:W-:Y:S01]  /*4000*/  HADD2.F32 R100, -RZ, R100.H0_H0 ;  /* 0x20000064ff647230 */ /* 0x000fe20000004100 */
[----:B------:R-:W-:Y:S01]  /*4010*/  SHF.R.U64 R37, R38, 0x10, R39 ;  /* 0x0000001026257819 */ /* 0x000fe20000001227 */
[----:B------:R-:W-:Y:S01]  /*4020*/  HADD2.F32 R36, -RZ, R36.H0_H0 ;  /* 0x20000024ff247230 */ /* 0x000fe20000004100 */
[----:B------:R-:W-:Y:S01]  /*4030*/  SHF.R.U64 R38, R42, 0x10, R43 ;  /* 0x000000102a267819 */ /* 0x000fe2000000122b */
[----:B---3--:R-:W-:Y:S01]  /*4040*/  IMAD.MOV.U32 R42, RZ, RZ, R13 ;  /* 0x000000ffff2a7224 */ /* 0x008fe200078e000d */
[----:B------:R-:W-:Y:S01]  /*4050*/  SHF.R.U64 R40, R40, 0x10, R41 ;  /* 0x0000001028287819 */ /* 0x000fe20000001229 */
[----:B0-----:R-:W-:Y:S01]  /*4060*/  IMAD.MOV.U32 R13, RZ, RZ, R11 ;  /* 0x000000ffff0d7224 */ /* 0x001fe200078e000b */
[----:B------:R-:W-:Y:S01]  /*4070*/  SHF.R.U32.HI R41, RZ, 0x10, R41 ;  /* 0x00000010ff297819 */ /* 0x000fe20000011629 */
[----:B------:R-:W-:Y:S01]  /*4080*/  HADD2.F32 R11, -RZ, R9.H0_H0 ;  /* 0x20000009ff0b7230 */ /* 0x000fe20000004100 */
[----:B------:R-:W-:Y:S01]  /*4090*/  SHF.R.U32.HI R43, RZ, 0x10, R43 ;  /* 0x00000010ff2b7819 */ /* 0x000fe2000001162b */
[--C-:B------:R-:W-:Y:S01]  /*40a0*/  HADD2.F32 R96, -RZ, R42.reuse.H0_H0 ;  /* 0x2000002aff607230 */ /* 0x100fe20000004100 */
[----:B------:R-:W-:Y:S01]  /*40b0*/  SHF.R.U32.HI R39, RZ, 0x10, R39 ;  /* 0x00000010ff277819 */ /* 0x000fe20000011627 */
[----:B------:R-:W-:-:S02]  /*40c0*/  HADD2.F32 R99, -RZ, R42.H1_H1 ;  /* 0x3000002aff637230 */ /* 0x000fc40000004100 */
[----:B------:R-:W-:Y:S02]  /*40d0*/  HADD2.F32 R41, -RZ, R41.H0_H0 ;  /* 0x20000029ff297230 */ /* 0x000fe40000004100 */
[-C--:B------:R-:W-:Y:S01]  /*40e0*/  FMUL.FTZ R102, R96, R101.reuse ;  /* 0x0000006560667220 */ /* 0x080fe20000410000 */
[----:B------:R-:W-:Y:S02]  /*40f0*/  HADD2.F32 R42, -RZ, R9.H1_H1 ;  /* 0x30000009ff2a7230 */ /* 0x000fe40000004100 */
[C---:B------:R-:W-:Y:S01]  /*4100*/  FMUL.FTZ R101, R11.reuse, R101 ;  /* 0x000000650b657220 */ /* 0x040fe20000410000 */
[----:B------:R-:W-:Y:S02]  /*4110*/  HADD2.F32 R95, -RZ, R95.H0_H0 ;  /* 0x2000005fff5f7230 */ /* 0x000fe40000004100 */
[-C--:B------:R-:W-:Y:S01]  /*4120*/  FFMA.FTZ R9, R11, R100.reuse, -R102 ;  /* 0x000000640b097223 */ /* 0x080fe20000010866 */
[-C--:B------:R-:W-:Y:S01]  /*4130*/  FMUL.FTZ R103, R99, R41.reuse ;  /* 0x0000002963677220 */ /* 0x080fe20000410000 */
[----:B------:R-:W-:Y:S01]  /*4140*/  FMUL.FTZ R104, R42, R41 ;  /* 0x000000292a687220 */ /* 0x000fe20000410000 */
[----:B------:R-:W-:Y:S01]  /*4150*/  FFMA.FTZ R11, R96, R100, R101 ;  /* 0x00000064600b7223 */ /* 0x000fe20000010065 */
[----:B------:R-:W-:-:S02]  /*4160*/  HADD2.F32 R41, -RZ, R15.H0_H0 ;  /* 0x2000000fff297230 */ /* 0x000fc40000004100 */
[-C--:B------:R-:W-:Y:S01]  /*4170*/  FFMA.FTZ R42, R42, R95.reuse, -R103 ;  /* 0x0000005f2a2a7223 */ /* 0x080fe20000010867 */
[----:B------:R-:W-:Y:S01]  /*4180*/  FFMA.FTZ R96, R99, R95, R104 ;  /* 0x0000005f63607223 */ /* 0x000fe20000010068 */
[--C-:B------:R-:W-:Y:S02]  /*4190*/  HADD2.F32 R104, -RZ, R98.reuse.H0_H0 ;  /* 0x20000062ff687230 */ /* 0x100fe40000004100 */
[----:B------:R-:W-:Y:S01]  /*41a0*/  HADD2.F32 R100, -RZ, R15.H1_H1 ;  /* 0x3000000fff647230 */ /* 0x000fe20000004100 */
[----:B------:R-:W-:Y:S01]  /*41b0*/  F2FP.F16.F32.PACK_AB R9, R42, R9 ;  /* 0x000000092a09723e */ /* 0x000fe200000000ff */
[----:B------:R-:W-:Y:S02]  /*41c0*/  HADD2.F32 R102, -RZ, R98.H1_H1 ;  /* 0x30000062ff667230 */ /* 0x000fe40000004100 */
[----:B------:R-:W-:Y:S01]  /*41d0*/  FMUL.FTZ R106, R41, R104 ;  /* 0x00000068296a7220 */ /* 0x000fe20000410000 */
[----:B------:R-:W-:Y:S02]  /*41e0*/  HADD2.F32 R15, -RZ, R13.H0_H0 ;  /* 0x2000000dff0f7230 */ /* 0x000fe40000004100 */
[----:B------:R-:W-:-:S02]  /*41f0*/  HADD2.F32 R43, -RZ, R43.H0_H0 ;  /* 0x2000002bff2b7230 */ /* 0x000fc40000004100 */
[----:B------:R-:W-:Y:S02]  /*4200*/  HADD2.F32 R98, -RZ, R13.H1_H1 ;  /* 0x3000000dff627230 */ /* 0x000fe40000004100 */
[C---:B------:R-:W-:Y:S01]  /*4210*/  FMUL.FTZ R104, R15.reuse, R104 ;  /* 0x000000680f687220 */ /* 0x040fe20000410000 */
[----:B------:R-:W-:Y:S02]  /*4220*/  HADD2.F32 R39, -RZ, R39.H0_H0 ;  /* 0x20000027ff277230 */ /* 0x000fe40000004100 */
[-C--:B------:R-:W-:Y:S01]  /*4230*/  FMUL.FTZ R95, R100, R43.reuse ;  /* 0x0000002b645f7220 */ /* 0x080fe20000410000 */
[-C--:B------:R-:W-:Y:S01]  /*4240*/  FFMA.FTZ R13, R15, R102.reuse, -R106 ;  /* 0x000000660f0d7223 */ /* 0x080fe2000001086a */
[C---:B------:R-:W-:Y:S01]  /*4250*/  FMUL.FTZ R43, R98.reuse, R43 ;  /* 0x0000002b622b7220 */ /* 0x040fe20000410000 */
[----:B------:R-:W-:Y:S01]  /*4260*/  FFMA.FTZ R15, R41, R102, R104 ;  /* 0x00000066290f7223 */ /* 0x000fe20000010068 */
[----:B------:R-:W-:Y:S01]  /*4270*/  FFMA.FTZ R98, R98, R39, -R95 ;  /* 0x0000002762627223 */ /* 0x000fe2000001085f */
[----:B------:R-:W-:-:S02]  /*4280*/  HADD2.F32 R104, -RZ, R97.H0_H0 ;  /* 0x20000061ff687230 */ /* 0x000fc40000004100 */
[----:B------:R-:W-:Y:S01]  /*4290*/  FFMA.FTZ R100, R100, R39, R43 ;  /* 0x0000002764647223 */ /* 0x000fe2000001002b */
[----:B------:R-:W-:Y:S02]  /*42a0*/  HADD2.F32 R41, -RZ, R12.H0_H0 ;  /* 0x2000000cff297230 */ /* 0x000fe40000004100 */
        /* <DEDUP_REMOVED lines=8> */
[----:B------:R-:W-:-:S02]  /*4330*/  HADD2.F32 R102, -RZ, R97.H1_H1 ;  /* 0x30000061ff667230 */ /* 0x000fc40000004100 */
[----:B------:R-:W-:Y:S01]  /*4340*/  FMUL.FTZ R12, R39, R104 ;  /* 0x00000068270c7220 */ /* 0x000fe20000410000 */
[-C--:B------:R-:W-:Y:S01]  /*4350*/  FMUL.FTZ R97, R43, R95.reuse ;  /* 0x0000005f2b617220 */ /* 0x080fe20000410000 */
[C---:B------:R-:W-:Y:S01]  /*4360*/  FMUL.FTZ R104, R40.reuse, R95 ;  /* 0x0000005f28687220 */ /* 0x040fe20000410000 */
[----:B------:R-:W-:Y:S02]  /*4370*/  HADD2.F32 R95, -RZ, R38.H0_H0 ;  /* 0x20000026ff5f7230 */ /* 0x000fe40000004100 */
[----:B------:R-:W-:Y:S01]  /*4380*/  FFMA.FTZ R8, R39, R102, -R8 ;  /* 0x0000006627087223 */ /* 0x000fe20000010808 */
[-C--:B------:R-:W-:Y:S01]  /*4390*/  FFMA.FTZ R39, R40, R36.reuse, -R97 ;  /* 0x0000002428277223 */ /* 0x080fe20000010861 */
[----:B------:R-:W-:Y:S01]  /*43a0*/  FFMA.FTZ R97, R43, R36, R104 ;  /* 0x000000242b617223 */ /* 0x000fe20000010068 */
[----:B------:R-:W-:Y:S02]  /*43b0*/  HADD2.F32 R38, -RZ, R14.H0_H0 ;  /* 0x2000000eff267230 */ /* 0x000fe40000004100 */
[----:B------:R-:W-:Y:S01]  /*43c0*/  FFMA.FTZ R12, R41, R102, R12 ;  /* 0x00000066290c7223 */ /* 0x000fe2000001000c */
[----:B------:R-:W-:Y:S01]  /*43d0*/  HADD2.F32 R43, -RZ, R94.H1_H1 ;  /* 0x3000005eff2b7230 */ /* 0x000fe20000004100 */
[----:B------:R-:W-:Y:S01]  /*43e0*/  F2FP.F16.F32.PACK_AB R8, R39, R8 ;  /* 0x000000082708723e */ /* 0x000fe200000000ff */
[----:B------:R-:W-:Y:S01]  /*43f0*/  HADD2.F32 R36, -RZ, R10.H0_H0 ;  /* 0x2000000aff247230 */ /* 0x000fe20000004100 */
[----:B------:R-:W-:Y:S01]  /*4400*/  MOV R11, R98 ;  /* 0x00000062000b7202 */ /* 0x000fe20000000f00 */
        /* <DEDUP_REMOVED lines=12> */
[----:B------:R-:W-:-:S04]  /*44d0*/  FFMA.FTZ R14, R14, R37, R95 ;  /* 0x000000250e0e7223 */ /* 0x000fc8000001005f */
[----:B------:R-:W-:Y:S02]  /*44e0*/  F2FP.F16.F32.PACK_AB R10, R10, R99 ;  /* 0x000000630a0a723e */ /* 0x000fe400000000ff */
[----:B------:R-:W-:-:S07]  /*44f0*/  F2FP.F16.F32.PACK_AB R14, R14, R43 ;  /* 0x0000002b0e0e723e */ /* 0x000fce00000000ff */
.L_x_13252:
[----:B------:R-:W-:Y:S05]  /*4500*/  BSYNC B2 ;  /* 0x0000000000027941 */ /* 0x000fea0003800000 */
.L_x_13251:
[----:B------:R-:W-:Y:S01]  /*4510*/  ISETP.GE.AND P4, PT, R86, R87, PT ;  /* 0x000000575600720c */ /* 0x000fe20003f86270 */
[----:B0-----:R0:W-:-:S12]  /*4520*/  ST.E.128 desc[UR42][R80.64], R8 ;  /* 0x0000000850007985 */ /* 0x0011d8000c101d2a */
[----:B------:R-:W-:-:S05]  /*4530*/  @!P4 IMAD.WIDE R82, R86, 0x2, R82 ;  /* 0x000000025652c825 */ /* 0x000fca00078e0252 */
[----:B---3--:R0:W-:Y:S02]  /*4540*/  @!P4 ST.E.128 desc[UR42][R82.64], R12 ;  /* 0x0000000c5200c985 */ /* 0x0081e4000c101d2a */
.L_x_13250:
[----:B------:R-:W-:Y:S05]  /*4550*/  BSYNC B1 ;  /* 0x0000000000017941 */ /* 0x000fea0003800000 */
.L_x_13249:
[----:B------:R-:W-:-:S03]  /*4560*/  UMOV UR4, 0xffffffff ;  /* 0xffffffff00047882 */ /* 0x000fc60000000000 */
[----:B------:R-:W-:Y:S05]  /*4570*/  BRA.DIV UR4, `(.L_x_13253) ;  /* 0x0000011a04747947 */ /* 0x000fea000b800000 */
[----:B-1----:R-:W1:Y:S04]  /*4580*/  SHFL.IDX PT, R85, R85, 0x1, 0x1c1f ;  /* 0x003c1f0055557f89 */ /* 0x002e6800000e0000 */
[----:B------:R-:W0:Y:S02]  /*4590*/  SHFL.IDX PT, R84, R84, 0x1, 0x1c1f ;  /* 0x003c1f0054547f89 */ /* 0x000e2400000e0000 */
.L_x_13468:
[----:B0-----:R-:W-:-:S05]  /*45a0*/  VIADD R8, R152, 0x60 ;  /* 0x0000006098087836 */ /* 0x001fca0000000000 */
[----:B------:R-:W-:-:S13]  /*45b0*/  ISETP.GE.OR P4, PT, R8, R78, P1 ;  /* 0x0000004e0800720c */ /* 0x000fda0000f86670 */
[----:B------:R-:W-:Y:S05]  /*45c0*/  @P4 BRA `(.L_x_13236) ;  /* 0x0000000800fc4947 */ /* 0x000fea0003800000 */
[----:B------:R-:W5:Y:S01]  /*45d0*/  LDL R9, [R1+0x20] ;  /* 0x0000200001097983 */ /* 0x000f620000100800 */
[----:B------:R-:W-:Y:S01]  /*45e0*/  SEL R89, R60, R89, !P0 ;  /* 0x000000593c597207 */ /* 0x000fe20004000000 */
[C---:B------:R-:W-:Y:S01]  /*45f0*/  VIADD R10, R152.reuse, 0x60 ;  /* 0x00000060980a7836 */ /* 0x040fe20000000000 */
[----:B------:R-:W-:Y:S01]  /*4600*/  IADD3 R11, R152, 0x60, RZ ;  /* 0x00000060980b7810 */ /* 0x000fe20007ffe0ff */
[----:B------:R-:W-:Y:S01]  /*4610*/  BSSY B1, `(.L_x_13254) ;  /* 0x000006d000017945 */ /* 0x000fe20003800000 */
[----:B------:R-:W-:Y:S01]  /*4620*/  SHF.R.S32.HI R8, RZ, 0x1f, R89 ;  /* 0x0000001fff087819 */ /* 0x000fe20000011459 */
[----:B------:R-:W-:Y:S01]  /*4630*/  IMAD.SHL.U32 R10, R10, 0x40, RZ ;  /* 0x000000400a0a7824 */ /* 0x000fe200078e00ff */
[----:B------:R-:W-:Y:S01]  /*4640*/  LEA R36, P4, R6, R84, 0x1 ;  /* 0x0000005406247211 */ /* 0x000fe200078808ff */
[----:B------:R-:W-:Y:S01]  /*4650*/  IMAD.SHL.U32 R11, R11, 0x40, RZ ;  /* 0x000000400b0b7824 */ /* 0x000fe200078e00ff */
[----:B------:R-:W-:Y:S02]  /*4660*/  LEA.HI R8, R8, R89, RZ, 0x4 ;  /* 0x0000005908087211 */ /* 0x000fe400078f20ff */
[----:B------:R-:W-:-:S02]  /*4670*/  LOP3.LUT R10, R10, 0x1c0, RZ, 0xc0, !PT ;  /* 0x000001c00a0a7812 */ /* 0x000fc400078ec0ff */
[----:B------:R-:W-:Y:S02]  /*4680*/  LEA.HI.SX32 R8, R8, R7, 0x1c ;  /* 0x0000000708087211 */ /* 0x000fe400078fe2ff */
[----:B------:R-:W-:Y:S02]  /*4690*/  LOP3.LUT R11, R11, 0x1c0, RZ, 0xc0, !PT ;  /* 0x000001c00b0b7812 */ /* 0x000fe400078ec0ff */
[----:B------:R-:W-:Y:S01]  /*46a0*/  SHF.R.U32.HI R10, RZ, 0x3, R10 ;  /* 0x00000003ff0a7819 */ /* 0x000fe2000001160a */
[----:B------:R-:W-:Y:S01]  /*46b0*/  IMAD.SHL.U32 R38, R8, 0x8, RZ ;  /* 0x0000000808267824 */ /* 0x000fe200078e00ff */
[----:B-1----:R-:W-:-:S04]  /*46c0*/  LEA.HI.X R37, R6, R85, R4, 0x1, P4 ;  /* 0x0000005506257211 */ /* 0x002fc800020f0c04 */
[----:B------:R-:W-:-:S04]  /*46d0*/  LOP3.LUT R8, R11, 0x38, R38, 0xf8, !PT ;  /* 0x000000380b087812 */ /* 0x000fc800078ef826 */
[----:B------:R-:W-:-:S05]  /*46e0*/  LOP3.LUT R8, R8, R10, RZ, 0x3c, !PT ;  /* 0x0000000a08087212 */ /* 0x000fca00078e3cff */
[----:B-----5:R-:W-:Y:S01]  /*46f0*/  IMAD.IADD R8, R9, 0x1, R8 ;  /* 0x0000000109087824 */ /* 0x020fe200078e0208 */
[----:B------:R-:W-:-:S03]  /*4700*/  LEA R9, R19, R0, 0xd ;  /* 0x0000000013097211 */ /* 0x000fc600078e68ff */
[----:B------:R-:W-:Y:S02]  /*4710*/  IMAD R11, R19, 0x2000, R8 ;  /* 0x00002000130b7824 */ /* 0x000fe400078e0208 */
[--C-:B------:R-:W-:Y:S02]  /*4720*/  IMAD R9, R9, 0x2, R18.reuse ;  /* 0x0000000209097824 */ /* 0x100fe400078e0212 */
[----:B------:R-:W-:-:S04]  /*4730*/  IMAD R12, R11, 0x2, R18 ;  /* 0x000000020b0c7824 */ /* 0x000fc800078e0212 */
[----:B------:R-:W0:Y:S04]  /*4740*/  LDS.128 R8, [R9+0xe400] ;  /* 0x00e4000009087984 */ /* 0x000e280000000c00 */
[----:B------:R-:W1:Y:S01]  /*4750*/  LDS.128 R12, [R12+0xe400] ;  /* 0x00e400000c0c7984 */ /* 0x000e620000000c00 */
[----:B------:R-:W-:Y:S05]  /*4760*/  @P3 BRA `(.L_x_13255) ;  /* 0x00000004005c3947 */ /* 0x000fea0003800000 */
[----:B0-----:R-:W-:Y:S01]  /*4770*/  MOV R43, R8 ;  /* 0x00000008002b7202 */ /* 0x001fe20000000f00 */
[----:B-1----:R-:W-:Y:S01]  /*4780*/  IMAD.MOV.U32 R8, RZ, RZ, R13 ;  /* 0x000000ffff087224 */ /* 0x002fe200078e000d */
[----:B------:R-:W-:Y:S01]  /*4790*/  SHF.R.U64 R42, R48, 0x10, R49 ;  /* 0x00000010302a7819 */ /* 0x000fe20000001231 */
[----:B------:R-:W-:Y:S01]  /*47a0*/  IMAD.MOV.U32 R13, RZ, RZ, R11 ;  /* 0x000000ffff0d7224 */ /* 0x000fe200078e000b */
[----:B------:R-:W-:Y:S01]  /*47b0*/  SHF.R.U32.HI R48, RZ, 0x10, R49 ;  /* 0x00000010ff307819 */ /* 0x000fe20000011631 */
[----:B------:R-:W-:Y:S01]  /*47c0*/  HADD2.F32 R11, -RZ, R9.H1_H1 ;  /* 0x30000009ff0b7230 */ /* 0x000fe20000004100 */
[--C-:B------:R-:W-:Y:S01]  /*47d0*/  SHF.R.U64 R40, R44, 0x10, R45.reuse ;  /* 0x000000102c287819 */ /* 0x100fe2000000122d */
[----:B------:R-:W-:Y:S01]  /*47e0*/  IMAD.MOV.U32 R44, RZ, RZ, R12 ;  /* 0x000000ffff2c7224 */ /* 0x000fe200078e000c */
[----:B----4-:R-:W-:Y:S01]  /*47f0*/  SHF.R.U32.HI R82, RZ, 0x10, R45 ;  /* 0x00000010ff527819 */ /* 0x010fe2000001162d */
[----:B------:R-:W-:Y:S01]  /*4800*/  HADD2.F32 R12, -RZ, R8.H0_H0 ;  /* 0x20000008ff0c7230 */ /* 0x000fe20000004100 */
[--C-:B------:R-:W-:Y:S01]  /*4810*/  SHF.R.U64 R39, R46, 0x10, R47.reuse ;  /* 0x000000102e277819 */ /* 0x100fe2000000122f */
[----:B------:R-:W-:Y:S01]  /*4820*/  HADD2.F32 R48, -RZ, R48.H0_H0 ;  /* 0x20000030ff307230 */ /* 0x000fe20000004100 */
[----:B------:R-:W-:Y:S01]  /*4830*/  SHF.R.U32.HI R81, RZ, 0x10, R47 ;  /* 0x00000010ff517819 */ /* 0x000fe2000001162f */
[--C-:B------:R-:W-:Y:S01]  /*4840*/  HADD2.F32 R47, -RZ, R93.reuse.H0_H0 ;  /* 0x2000005dff2f7230 */ /* 0x100fe20000004100 */
[----:B------:R-:W-:Y:S01]  /*4850*/  MOV R45, R15 ;  /* 0x0000000f002d7202 */ /* 0x000fe20000000f00 */
[----:B------:R-:W-:Y:S01]  /*4860*/  HADD2.F32 R93, -RZ, R93.H1_H1 ;  /* 0x3000005dff5d7230 */ /* 0x000fe20000004100 */
[--C-:B------:R-:W-:Y:S01]  /*4870*/  SHF.R.U64 R41, R50, 0x10, R51.reuse ;  /* 0x0000001032297819 */ /* 0x100fe20000001233 */
[----:B------:R-:W-:Y:S01]  /*4880*/  HADD2.F32 R15, -RZ, R8.H1_H1 ;  /* 0x30000008ff0f7230 */ /* 0x000fe20000004100 */
[----:B------:R-:W-:Y:S01]  /*4890*/  SHF.R.U32.HI R80, RZ, 0x10, R51 ;  /* 0x00000010ff507819 */ /* 0x000fe20000011633 */
[----:B------:R-:W-:-:S02]  /*48a0*/  HADD2.F32 R8, -RZ, R9.H0_H0 ;  /* 0x20000009ff087230 */ /* 0x000fc40000004100 */
[-C--:B------:R-:W-:Y:S01]  /*48b0*/  FMUL.FTZ R9, R12, R93.reuse ;  /* 0x0000005d0c097220 */ /* 0x080fe20000410000 */
[----:B------:R-:W-:Y:S02]  /*48c0*/  HADD2.F32 R46, -RZ, R82.H0_H0 ;  /* 0x20000052ff2e7230 */ /* 0x000fe40000004100 */
[-C--:B------:R-:W-:Y:S01]  /*48d0*/  FMUL.FTZ R50, R15, R48.reuse ;  /* 0x000000300f327220 */ /* 0x080fe20000410000 */
[C---:B------:R-:W-:Y:S01]  /*48e0*/  FMUL.FTZ R48, R11.reuse, R48 ;  /* 0x000000300b307220 */ /* 0x040fe20000410000 */
[C---:B------:R-:W-:Y:S01]  /*48f0*/  FMUL.FTZ R93, R8.reuse, R93 ;  /* 0x0000005d085d7220 */ /* 0x040fe20000410000 */
[-C--:B------:R-:W-:Y:S01]  /*4900*/  FFMA.FTZ R8, R8, R47.reuse, -R9 ;  /* 0x0000002f08087223 */ /* 0x080fe20000010809 */
[-C--:B------:R-:W-:Y:S01]  /*4910*/  FFMA.FTZ R11, R11, R46.reuse, -R50 ;  /* 0x0000002e0b0b7223 */ /* 0x080fe20000010832 */
[----:B------:R-:W-:Y:S02]  /*4920*/  HADD2.F32 R80, -RZ, R80.H0_H0 ;  /* 0x20000050ff507230 */ /* 0x000fe40000004100 */
[----:B------:R-:W-:Y:S01]  /*4930*/  FFMA.FTZ R9, R12, R47, R93 ;  /* 0x0000002f0c097223 */ /* 0x000fe2000001005d */
[----:B------:R-:W-:Y:S01]  /*4940*/  FFMA.FTZ R12, R15, R46, R48 ;  /* 0x0000002e0f0c7223 */ /* 0x000fe20000010030 */
[--C-:B------:R-:W-:Y:S01]  /*4950*/  HADD2.F32 R46, -RZ, R45.reuse.H0_H0 ;  /* 0x2000002dff2e7230 */ /* 0x100fe20000004100 */
[----:B------:R-:W-:Y:S01]  /*4960*/  F2FP.F16.F32.PACK_AB R11, R11, R8 ;  /* 0x000000080b0b723e */ /* 0x000fe200000000ff */
[----:B------:R-:W-:-:S02]  /*4970*/  HADD2.F32 R47, -RZ, R45.H1_H1 ;  /* 0x3000002dff2f7230 */ /* 0x000fc40000004100 */
[----:B------:R-:W-:Y:S02]  /*4980*/  HADD2.F32 R45, -RZ, R13.H1_H1 ;  /* 0x3000000dff2d7230 */ /* 0x000fe40000004100 */
[----:B------:R-:W-:Y:S02]  /*4990*/  HADD2.F32 R50, -RZ, R81.H0_H0 ;  /* 0x20000051ff327230 */ /* 0x000fe40000004100 */
[-C--:B------:R-:W-:Y:S01]  /*49a0*/  FMUL.FTZ R86, R47, R80.reuse ;  /* 0x000000502f567220 */ /* 0x080fe20000410000 */
[----:B------:R-:W-:Y:S02]  /*49b0*/  HADD2.F32 R49, -RZ, R92.H0_H0 ;  /* 0x2000005cff317230 */ /* 0x000fe40000004100 */
[C---:B------:R-:W-:Y:S01]  /*49c0*/  FMUL.FTZ R80, R45.reuse, R80 ;  /* 0x000000502d507220 */ /* 0x040fe20000410000 */
[----:B------:R-:W-:Y:S02]  /*49d0*/  HADD2.F32 R15, -RZ, R13.H0_H0 ;  /* 0x2000000dff0f7230 */ /* 0x000fe40000004100 */
[----:B------:R-:W-:Y:S01]  /*49e0*/  FFMA.FTZ R86, R45, R50, -R86 ;  /* 0x000000322d567223 */ /* 0x000fe20000010856 */
[----:B------:R-:W-:-:S02]  /*49f0*/  HADD2.F32 R48, -RZ, R90.H1_H1 ;  /* 0x3000005aff307230 */ /* 0x000fc40000004100 */
[CC--:B------:R-:W-:Y:S01]  /*4a00*/  FMUL.FTZ R82, R46.reuse, R49.reuse ;  /* 0x000000312e527220 */ /* 0x0c0fe20000410000 */
[----:B------:R-:W-:Y:S01]  /*4a10*/  FFMA.FTZ R80, R47, R50, R80 ;  /* 0x000000322f507223 */ /* 0x000fe20000010050 */
[----:B------:R-:W-:Y:S02]  /*4a20*/  HADD2.F32 R45, -RZ, R44.H0_H0 ;  /* 0x2000002cff2d7230 */ /* 0x000fe40000004100 */
[C---:B------:R-:W-:Y:S01]  /*4a30*/  FMUL.FTZ R49, R15.reuse, R49 ;  /* 0x000000310f317220 */ /* 0x040fe20000410000 */
[----:B------:R-:W-:Y:S02]  /*4a40*/  HADD2.F32 R47, -RZ, R42.H0_H0 ;  /* 0x2000002aff2f7230 */ /* 0x000fe40000004100 */
[-C--:B------:R-:W-:Y:S01]  /*4a50*/  FFMA.FTZ R13, R15, R48.reuse, -R82 ;  /* 0x000000300f0d7223 */ /* 0x080fe20000010852 */
[----:B------:R-:W-:Y:S02]  /*4a60*/  HADD2.F32 R44, -RZ, R44.H1_H1 ;  /* 0x3000002cff2c7230 */ /* 0x000fe40000004100 */
[----:B------:R-:W-:Y:S01]  /*4a70*/  FFMA.FTZ R15, R46, R48, R49 ;  /* 0x000000302e0f7223 */ /* 0x000fe20000010031 */
[----:B------:R-:W-:-:S02]  /*4a80*/  HADD2.F32 R42, -RZ, R43.H0_H0 ;  /* 0x2000002bff2a7230 */ /* 0x000fc40000004100 */
[----:B------:R-:W-:Y:S02]  /*4a90*/  HADD2.F32 R43, -RZ, R43.H1_H1 ;  /* 0x3000002bff2b7230 */ /* 0x000fe40000004100 */
[----:B------:R-:W-:Y:S01]  /*4aa0*/  FMUL.FTZ R48, R44, R47 ;  /* 0x0000002f2c307220 */ /* 0x000fe20000410000 */
[----:B------:R-:W-:Y:S01]  /*4ab0*/  HADD2.F32 R40, -RZ, R40.H0_H0 ;  /* 0x20000028ff287230 */ /* 0x000fe20000004100 */
[----:B------:R-:W-:Y:S01]  /*4ac0*/  F2FP.F16.F32.PACK_AB R86, R86, R13 ;  /* 0x0000000d5656723e */ /* 0x000fe200000000ff */
[----:B------:R-:W-:Y:S02]  /*4ad0*/  HADD2.F32 R46, -RZ, R91.H0_H0 ;  /* 0x2000005bff2e7230 */ /* 0x000fe40000004100 */
[C---:B------:R-:W-:Y:S01]  /*4ae0*/  FMUL.FTZ R47, R43.reuse, R47 ;  /* 0x0000002f2b2f7220 */ /* 0x040fe20000410000 */
[----:B------:R-:W-:Y:S02]  /*4af0*/  HADD2.F32 R90, -RZ, R90.H0_H0 ;  /* 0x2000005aff5a7230 */ /* 0x000fe40000004100 */
[----:B------:R-:W-:Y:S01]  /*4b00*/  FFMA.FTZ R48, R43, R40, -R48 ;  /* 0x000000282b307223 */ /* 0x000fe20000010830 */
[----:B------:R-:W-:-:S02]  /*4b10*/  HADD2.F32 R43, -RZ, R41.H0_H0 ;  /* 0x20000029ff2b7230 */ /* 0x000fc40000004100 */
[C---:B------:R-:W-:Y:S01]  /*4b20*/  FMUL.FTZ R49, R45.reuse, R46 ;  /* 0x0000002e2d317220 */ /* 0x040fe20000410000 */
[----:B------:R-:W-:Y:S01]  /*4b30*/  FFMA.FTZ R47, R44, R40, R47 ;  /* 0x000000282c2f7223 */ /* 0x000fe2000001002f */
[----:B------:R-:W-:Y:S02]  /*4b40*/  HADD2.F32 R41, -RZ, R14.H0_H0 ;  /* 0x2000000eff297230 */ /* 0x000fe40000004100 */
[C---:B------:R-:W-:Y:S01]  /*4b50*/  FMUL.FTZ R46, R42.reuse, R46 ;  /* 0x0000002e2a2e7220 */ /* 0x040fe20000410000 */
[----:B------:R-:W-:Y:S02]  /*4b60*/  HADD2.F32 R92, -RZ, R92.H1_H1 ;  /* 0x3000005cff5c7230 */ /* 0x000fe40000004100 */
[-C--:B------:R-:W-:Y:S01]  /*4b70*/  FFMA.FTZ R49, R42, R90.reuse, -R49 ;  /* 0x0000005a2a317223 */ /* 0x080fe20000010831 */
[----:B------:R-:W-:Y:S02]  /*4b80*/  HADD2.F32 R40, -RZ, R10.H0_H0 ;  /* 0x2000000aff287230 */ /* 0x000fe40000004100 */
[----:B------:R-:W-:Y:S01]  /*4b90*/  FFMA.FTZ R46, R45, R90, R46 ;  /* 0x0000005a2d2e7223 */ /* 0x000fe2000001002e */
        /* <DEDUP_REMOVED lines=13> */
[----:B------:R-:W-:Y:S01]  /*4c70*/  IMAD.MOV.U32 R9, RZ, RZ, R11 ;  /* 0x000000ffff097224 */ /* 0x000fe200078e000b */
[----:B------:R-:W-:Y:S01]  /*4c80*/  F2FP.F16.F32.PACK_AB R15, R80, R15 ;  /* 0x0000000f500f723e */ /* 0x000fe200000000ff */
[----:B------:R-:W-:Y:S01]  /*4c90*/  IMAD.MOV.U32 R11, RZ, RZ, R86 ;  /* 0x000000ffff0b7224 */ /* 0x000fe200078e0056 */
[----:B------:R-:W-:-:S02]  /*4ca0*/  F2FP.F16.F32.PACK_AB R8, R48, R49 ;  /* 0x000000313008723e */ /* 0x000fc400000000ff */
[----:B------:R-:W-:Y:S02]  /*4cb0*/  F2FP.F16.F32.PACK_AB R12, R47, R46 ;  /* 0x0000002e2f0c723e */ /* 0x000fe400000000ff */
[----:B------:R-:W-:Y:S02]  /*4cc0*/  F2FP.F16.F32.PACK_AB R10, R10, R45 ;  /* 0x0000002d0a0a723e */ /* 0x000fe400000000ff */
[----:B------:R-:W-:-:S07]  /*4cd0*/  F2FP.F16.F32.PACK_AB R14, R43, R92 ;  /* 0x0000005c2b0e723e */ /* 0x000fce00000000ff */
.L_x_13255:
[----:B------:R-:W-:Y:S05]  /*4ce0*/  BSYNC B1 ;  /* 0x0000000000017941 */ /* 0x000fea0003800000 */
.L_x_13254:
[----:B------:R-:W-:Y:S01]  /*4cf0*/  ISETP.GE.AND P3, PT, R38, R87, PT ;  /* 0x000000572600720c */ /* 0x000fe20003f66270 */
[----:B0-----:R0:W-:Y:S02]  /*4d00*/  ST.E.128 desc[UR42][R36.64], R8 ;  /* 0x0000000824007985 */ /* 0x0011e4000c101d2a */
[----:B0-----:R-:W-:Y:S01]  /*4d10*/  IMAD.MOV.U32 R8, RZ, RZ, R84 ;  /* 0x000000ffff087224 */ /* 0x001fe200078e0054 */
[----:B------:R-:W-:-:S09]  /*4d20*/  MOV R9, R85 ;  /* 0x0000005500097202 */ /* 0x000fd20000000f00 */
[----:B------:R-:W-:Y:S05]  /*4d30*/  @P3 BRA `(.L_x_13236) ;  /* 0x0000000400203947 */ /* 0x000fea0003800000 */
[----:B------:R-:W-:-:S05]  /*4d40*/  IMAD.WIDE R8, R38, 0x2, R8 ;  /* 0x0000000226087825 */ /* 0x000fca00078e0208 */
[----:B-1----:R0:W-:Y:S01]  /*4d50*/  ST.E.128 desc[UR42][R8.64], R12 ;  /* 0x0000000c08007985 */ /* 0x0021e2000c101d2a */
[----:B------:R-:W-:Y:S05]  /*4d60*/  BRA `(.L_x_13236) ;  /* 0x0000000400147947 */ /* 0x000fea0003800000 */
.L_x_13217:
[----:B------:R-:W-:-:S06]  /*4d70*/  UISETP.NE.AND UP0, UPT, UR39, 0x3, UPT ;  /* 0x000000032700788c */ /* 0x000fcc000bf05270 */
[----:B------:R-:W-:-:S13]  /*4d80*/  PLOP3.LUT P5, PT, PT, PT, UP0, 0x80, 0x0 ;  /* 0x000000000000781c */ /* 0x000fda0003faf008 */
[----:B------:R-:W-:Y:S05]  /*4d90*/  @!P5 BRA `(.L_x_13256) ;  /* 0x000000000004d947 */ /* 0x000fea0003800000 */
[----:B------:R-:W-:Y:S01]  /*4da0*/  BPT.TRAP 0x1 ;  /* 0x000000040000795c */ /* 0x000fe20000300000 */
.L_x_13256:
[----:B------:R-:W-:Y:S01]  /*4db0*/  IMAD R71, R19, 0x8, R18 ;  /* 0x0000000813477824 */ /* 0x000fe200078e0212 */
[----:B------:R-:W-:Y:S01]  /*4dc0*/  SHF.L.U32 R79, R154, 0x1f, RZ ;  /* 0x0000001f9a4f7819 */ /* 0x000fe200000006ff */
[----:B------:R-:W-:Y:S01]  /*4dd0*/  BSSY B1, `(.L_x_13257) ;  /* 0x0000004000017945 */ /* 0x000fe20003800000 */
[----:B------:R-:W-:Y:S02]  /*4de0*/  SHF.R.S32.HI R76, RZ, 0x1f, R75 ;  /* 0x0000001fff4c7819 */ /* 0x000fe4000001144b */
[----:B------:R-:W0:Y:S02]  /*4df0*/  SYNCS.PHASECHK.TRANS64.TRYWAIT P3, [R71+URZ+0x16890], R79 ;  /* 0x0168904f470075a7 */ /* 0x000e24000806017f */
[----:B0-----:R-:W-:Y:S05]  /*4e00*/  @!P3 BRA `(.L_x_13258) ;  /* 0x00000110009cb947 */ /* 0x001fea0003800000 */
.L_x_13469:
[----:B------:R-:W-:Y:S05]  /*4e10*/  BSYNC B1 ;  /* 0x0000000000017941 */ /* 0x000fea0003800000 */
.L_x_13257:
        /* <DEDUP_REMOVED lines=27> */
.L_x_13473:
[----:B------:R-:W-:Y:S04]  /*4fd0*/  BSSY B1, `(.L_x_13260) ;  /* 0x000000d000017945 */ /* 0x000fe80003800000 */
[----:B------:R-:W-:Y:S05]  /*4fe0*/  @!P3 BRA `(.L_x_13261) ;  /* 0x00000000002cb947 */ /* 0x000fea0003800000 */
[----:B------:R-:W-:Y:S02]  /*4ff0*/  ULDC UR4, c[0x0][0x2f4] ;  /* 0x0000bd0000047ab9 */ /* 0x000fe40000000800 */
[----:B------:R-:W-:-:S13]  /*5000*/  ISETP.GE.AND P3, PT, R16, UR4, PT ;  /* 0x0000000410007c0c */ /* 0x000fda000bf66270 */
[----:B---3--:R-:W-:-:S04]  /*5010*/  @!P3 LEA R14, P4, R16, R37, 0x1 ;  /* 0x00000025100eb211 */ /* 0x008fc800078808ff */
[----:B--2---:R-:W-:Y:S02]  /*5020*/  @!P3 LEA.HI.X R15, R16, R9, R17, 0x1, P4 ;  /* 0x00000009100fb211 */ /* 0x004fe400020f0c11 */
[----:B------:R-:W-:-:S13]  /*5030*/  ISETP.GE.AND P4, PT, R2, UR4, PT ;  /* 0x0000000402007c0c */ /* 0x000fda000bf86270 */
[----:B------:R-:W-:-:S04]  /*5040*/  @!P4 LEA R12, P6, R2, R37, 0x1 ;  /* 0x00000025020cc211 */ /* 0x000fc800078c08ff */
[----:B------:R-:W-:Y:S02]  /*5050*/  @!P4 LEA.HI.X R13, R2, R9, R153, 0x1, P6 ;  /* 0x00000009020dc211 */ /* 0x000fe400030f0c99 */
[----:B------:R-:W2:Y:S04]  /*5060*/  @!P3 LDS.128 R8, [R73+0xe000] ;  /* 0x00e000004908b984 */ /* 0x000ea80000000c00 */
[----:B--2---:R-:W-:Y:S04]  /*5070*/  @!P3 ST.E.128 desc[UR42][R14.64], R8 ;  /* 0x000000080e00b985 */ /* 0x004fe8000c101d2a */
[----:B------:R-:W2:Y:S04]  /*5080*/  @!P4 LDS.128 R8, [R72+0xe000] ;  /* 0x00e000004808c984 */ /* 0x000ea80000000c00 */
[----:B--2---:R4:W-:Y:S02]  /*5090*/  @!P4 ST.E.128 desc[UR42][R12.64], R8 ;  /* 0x000000080c00c985 */ /* 0x0049e4000c101d2a */
.L_x_13261:
[----:B------:R-:W-:Y:S05]  /*50a0*/  BSYNC B1 ;  /* 0x0000000000017941 */ /* 0x000fea0003800000 */
.L_x_13260:
[----:B------:R-:W-:-:S03]  /*50b0*/  UMOV UR4, 0xffffffff ;  /* 0xffffffff00047882 */ /* 0x000fc60000000000 */
[----:B------:R-:W-:Y:S05]  /*50c0*/  BRA.DIV UR4, `(.L_x_13262) ;  /* 0x00000112044c7947 */ /* 0x000fea000b800000 */
[----:B--2-4-:R2:W4:Y:S04]  /*50d0*/  SHFL.IDX PT, R9, R38, 0x1, 0x1c1f ;  /* 0x003c1f0026097f89 */ /* 0x01452800000e0000 */
[----:B---3--:R2:W3:Y:S02]  /*50e0*/  SHFL.IDX PT, R37, R36, 0x1, 0x1c1f ;  /* 0x003c1f0024257f89 */ /* 0x0084e400000e0000 */
.L_x_13477:
[----:B------:R-:W-:-:S13]  /*50f0*/  ISETP.GE.AND P3, PT, R39, 0x61, PT ;  /* 0x000000612700780c */ /* 0x000fda0003f66270 */
[----:B------:R-:W-:Y:S05]  /*5100*/  @!P3 BRA `(.L_x_13236) ;  /* 0x00000000002cb947 */ /* 0x000fea0003800000 */
[----:B------:R-:W-:Y:S02]  /*5110*/  ULDC UR4, c[0x0][0x2f4] ;  /* 0x0000bd0000047ab9 */ /* 0x000fe40000000800 */
[----:B------:R-:W-:-:S13]  /*5120*/  ISETP.GE.AND P3, PT, R16, UR4, PT ;  /* 0x0000000410007c0c */ /* 0x000fda000bf66270 */
[----:B---3--:R-:W-:-:S04]  /*5130*/  @!P3 LEA R14, P4, R16, R37, 0x1 ;  /* 0x00000025100eb211 */ /* 0x008fc800078808ff */
[----:B----4-:R-:W-:Y:S02]  /*5140*/  @!P3 LEA.HI.X R15, R16, R9, R17, 0x1, P4 ;  /* 0x00000009100fb211 */ /* 0x010fe400020f0c11 */
[----:B------:R-:W-:-:S13]  /*5150*/  ISETP.GE.AND P4, PT, R2, UR4, PT ;  /* 0x0000000402007c0c */ /* 0x000fda000bf86270 */
[----:B------:R-:W-:-:S04]  /*5160*/  @!P4 LEA R12, P6, R2, R37, 0x1 ;  /* 0x00000025020cc211 */ /* 0x000fc800078c08ff */
[----:B------:R-:W-:Y:S02]  /*5170*/  @!P4 LEA.HI.X R13, R2, R9, R153, 0x1, P6 ;  /* 0x00000009020dc211 */ /* 0x000fe400030f0c99 */
[----:B------:R-:W3:Y:S04]  /*5180*/  @!P3 LDS.128 R8, [R73+0x11000] ;  /* 0x011000004908b984 */ /* 0x000ee80000000c00 */
[----:B---3--:R-:W-:Y:S04]  /*5190*/  @!P3 ST.E.128 desc[UR42][R14.64], R8 ;  /* 0x000000080e00b985 */ /* 0x008fe8000c101d2a */
[----:B------:R-:W3:Y:S04]  /*51a0*/  @!P4 LDS.128 R8, [R72+0x11000] ;  /* 0x011000004808c984 */ /* 0x000ee80000000c00 */
[----:B---3--:R3:W-:Y:S02]  /*51b0*/  @!P4 ST.E.128 desc[UR42][R12.64], R8 ;  /* 0x000000080c00c985 */ /* 0x0087e4000c101d2a */
.L_x_13236:
[----:B------:R-:W-:Y:S05]  /*51c0*/  BSYNC B0 ;  /* 0x0000000000007941 */ /* 0x000fea0003800000 */
.L_x_13216:
[----:B0--34-:R-:W0:Y:S01]  /*51d0*/  S2R R8, SR_TID.X ;  /* 0x0000000000087919 */ /* 0x019e220000002100 */
        /* <DEDUP_REMOVED lines=8> */
[----:B---3--:R3:W-:Y:S01]  /*5260*/  BAR.SYNC.DEFER_BLOCKING R62, 0x80 ;  /* 0x0002003e0000751d */ /* 0x0087e20000010000 */
[----:B0-----:R-:W-:-:S13]  /*5270*/  LOP3.LUT P3, RZ, R8, 0x7f, RZ, 0xc0, !PT ;  /* 0x0000007f08ff7812 */ /* 0x001fda000786c0ff */
[----:B------:R-:W-:-:S05]  /*5280*/  @!P3 VIADD R8, R71, 0x168a0 ;  /* 0x000168a04708b836 */ /* 0x000fca0000000000 */
[----:B------:R-:W-:-:S04]  /*5290*/  @!P3 PRMT R8, RZ, 0x654, R8 ;  /* 0x00000654ff08b816 */ /* 0x000fc80000000008 */
[----:B------:R3:W-:Y:S01]  /*52a0*/  @!P3 SYNCS.ARRIVE.TRANS64.RED.A1T0 RZ, [R8+URZ], RZ ;  /* 0x000000ff08ffb9a7 */ /* 0x0007e2000810043f */
[----:B------:R-:W-:Y:S05]  /*52b0*/  @!P5 BRA `(.L_x_13264) ;  /* 0x000000000004d947 */ /* 0x000fea0003800000 */
[----:B------:R-:W-:Y:S01]  /*52c0*/  BPT.TRAP 0x1 ;  /* 0x000000040000795c */ /* 0x000fe20000300000 */
.L_x_13264:
[----:B------:R-:W-:Y:S05]  /*52d0*/  BSYNC B0 ;  /* 0x0000000000007941 */ /* 0x000fea0003800000 */
.L_x_13263:
[----:B------:R-:W0:Y:S01]  /*52e0*/  SYNCS.PHASECHK.TRANS64.TRYWAIT P4, [R71+URZ+0x168b0], R79 ;  /* 0x0168b04f470075a7 */ /* 0x000e22000808017f */
[----:B------:R-:W-:Y:S01]  /*52f0*/  ULDC UR40, c[0x0][0x2f4] ;  /* 0x0000bd0000287ab9 */ /* 0x000fe20000000800 */
[----:B------:R-:W-:Y:S04]  /*5300*/  BSSY B0, `(.L_x_13265) ;  /* 0x0000002000007945 */ /* 0x000fe80003800000 */
[----:B0-----:R-:W-:Y:S05]  /*5310*/  @!P4 BRA `(.L_x_13266) ;  /* 0x000001100004c947 */ /* 0x001fea0003800000 */
.L_x_13478:
[----:B------:R-:W-:Y:S05]  /*5320*/  BSYNC B0 ;  /* 0x0000000000007941 */ /* 0x000fea0003800000 */
.L_x_13265:
[----:B------:R-:W-:Y:S01]  /*5330*/  ULDC.64 UR4, c[0x0][0x328] ;  /* 0x0000ca0000047ab9 */ /* 0x000fe20000000a00 */
[----:B------:R-:W-:Y:S01]  /*5340*/  IMAD.IADD R78, R78, 0x1, -R152 ;  /* 0x000000014e4e7824 */ /* 0x000fe200078e0a98 */
[----:B------:R-:W-:Y:S01]  /*5350*/  BSSY B0, `(.L_x_13267) ;  /* 0x0000020000007945 */ /* 0x000fe20003800000 */
[----:B------:R-:W-:Y:S02]  /*5360*/  IMAD R76, R76, UR4, RZ ;  /* 0x000000044c4c7c24 */ /* 0x000fe4000f8e02ff */
[----:B---3--:R-:W-:-:S04]  /*5370*/  IMAD.WIDE.U32 R8, R75, UR4, RZ ;  /* 0x000000044b087c25 */ /* 0x008fc8000f8e00ff */
        /* <DEDUP_REMOVED lines=13> */
[----:B-12---:R-:W-:-:S04]  /*5450*/  LEA R36, P4, R8, UR4, 0x1 ;  /* 0x0000000408247c11 */ /* 0x006fc8000f8808ff */
[----:B------:R-:W-:Y:S01]  /*5460*/  LEA.HI.X R37, R8, UR5, R9, 0x1, P4 ;  /* 0x0000000508257c11 */ /* 0x000fe2000a0f0c09 */
[----:B------:R1:W2:Y:S01]  /*5470*/  SHFL.IDX PT, R13, R36, RZ, 0x1c1f ;  /* 0x001c1fff240d7589 */ /* 0x0002a200000e0000 */
[----:B------:R-:W-:-:S03]  /*5480*/  ISETP.GE.AND P4, PT, R78, 0x1, PT ;  /* 0x000000014e00780c */ /* 0x000fc60003f86270 */
[----:B------:R1:W3:Y:S10]  /*5490*/  SHFL.IDX PT, R9, R37, RZ, 0x1c1f ;  /* 0x001c1fff25097589 */ /* 0x0002f400000e0000 */
[----:B-1----:R-:W-:Y:S05]  /*54a0*/  @!P4 BRA `(.L_x_13268) ;  /* 0x000000000028c947 */ /* 0x002fea0003800000 */
[----:B------:R-:W-:-:S13]  /*54b0*/  ISETP.GE.AND P4, PT, R16, UR40, PT ;  /* 0x0000002810007c0c */ /* 0x000fda000bf86270 */
[----:B--2---:R-:W-:-:S04]  /*54c0*/  @!P4 LEA R14, P5, R16, R13, 0x1 ;  /* 0x0000000d100ec211 */ /* 0x004fc800078a08ff */
[----:B---3--:R-:W-:Y:S02]  /*54d0*/  @!P4 LEA.HI.X R15, R16, R9, R17, 0x1, P5 ;  /* 0x00000009100fc211 */ /* 0x008fe400028f0c11 */
[----:B------:R-:W-:-:S13]  /*54e0*/  ISETP.GE.AND P5, PT, R2, UR40, PT ;  /* 0x0000002802007c0c */ /* 0x000fda000bfa6270 */
[----:B------:R-:W-:-:S04]  /*54f0*/  @!P5 LEA R12, P6, R2, R13, 0x1 ;  /* 0x0000000d020cd211 */ /* 0x000fc800078c08ff */
[----:B------:R-:W-:Y:S02]  /*5500*/  @!P5 LEA.HI.X R13, R2, R9, R153, 0x1, P6 ;  /* 0x00000009020dd211 */ /* 0x000fe400030f0c99 */
[----:B------:R-:W1:Y:S04]  /*5510*/  @!P4 LDS.128 R8, [R73] ;  /* 0x000000004908c984 */ /* 0x000e680000000c00 */
[----:B-1----:R-:W-:Y:S04]  /*5520*/  @!P4 ST.E.128 desc[UR42][R14.64], R8 ;  /* 0x000000080e00c985 */ /* 0x002fe8000c101d2a */
[----:B------:R-:W1:Y:S04]  /*5530*/  @!P5 LDS.128 R8, [R72] ;  /* 0x000000004808d984 */ /* 0x000e680000000c00 */
[----:B-1----:R1:W-:Y:S02]  /*5540*/  @!P5 ST.E.128 desc[UR42][R12.64], R8 ;  /* 0x000000080c00d985 */ /* 0x0023e4000c101d2a */
.L_x_13268:
[----:B------:R-:W-:Y:S05]  /*5550*/  BSYNC B0 ;  /* 0x0000000000007941 */ /* 0x000fea0003800000 */
.L_x_13267:
[----:B------:R-:W-:Y:S01]  /*5560*/  ISETP.GE.AND P4, PT, R78, 0x61, PT ;  /* 0x000000614e00780c */ /* 0x000fe20003f86270 */
[----:B------:R-:W4:Y:S01]  /*5570*/  SHFL.IDX PT, R37, R37, 0x1, 0x1c1f ;  /* 0x003c1f0025257f89 */ /* 0x000f2200000e0000 */
[----:B------:R-:W-:Y:S03]  /*5580*/  BSSY B0, `(.L_x_13269) ;  /* 0x000000d000007945 */ /* 0x000fe60003800000 */
[----:B-12---:R1:W2:Y:S08]  /*5590*/  SHFL.IDX PT, R13, R36, 0x1, 0x1c1f ;  /* 0x003c1f00240d7f89 */ /* 0x0062b000000e0000 */
[----:B-1----:R-:W-:Y:S05]  /*55a0*/  @!P4 BRA `(.L_x_13270) ;  /* 0x000000000028c947 */ /* 0x002fea0003800000 */
[----:B------:R-:W-:-:S13]  /*55b0*/  ISETP.GE.AND P4, PT, R16, UR40, PT ;  /* 0x0000002810007c0c */ /* 0x000fda000bf86270 */
[----:B---3--:R-:W1:Y:S01]  /*55c0*/  @!P4 LDS.128 R8, [R73+0x3000] ;  /* 0x003000004908c984 */ /* 0x008e620000000c00 */
[----:B--2---:R-:W-:-:S04]  /*55d0*/  @!P4 LEA R14, P5, R16, R13, 0x1 ;  /* 0x0000000d100ec211 */ /* 0x004fc800078a08ff */
[----:B----4-:R-:W-:Y:S02]  /*55e0*/  @!P4 LEA.HI.X R15, R16, R37, R17, 0x1, P5 ;  /* 0x00000025100fc211 */ /* 0x010fe400028f0c11 */
[----:B------:R-:W-:-:S13]  /*55f0*/  ISETP.GE.AND P5, PT, R2, UR40, PT ;  /* 0x0000002802007c0c */ /* 0x000fda000bfa6270 */
[----:B------:R-:W-:-:S04]  /*5600*/  @!P5 LEA R12, P6, R2, R13, 0x1 ;  /* 0x0000000d020cd211 */ /* 0x000fc800078c08ff */
[----:B------:R-:W-:Y:S01]  /*5610*/  @!P5 LEA.HI.X R13, R2, R37, R153, 0x1, P6 ;  /* 0x00000025020dd211 */ /* 0x000fe200030f0c99 */
[----:B-1----:R-:W-:Y:S04]  /*5620*/  @!P4 ST.E.128 desc[UR42][R14.64], R8 ;  /* 0x000000080e00c985 */ /* 0x002fe8000c101d2a */
[----:B------:R-:W1:Y:S04]  /*5630*/  @!P5 LDS.128 R8, [R72+0x3000] ;  /* 0x003000004808d984 */ /* 0x000e680000000c00 */
[----:B-1----:R1:W-:Y:S02]  /*5640*/  @!P5 ST.E.128 desc[UR42][R12.64], R8 ;  /* 0x000000080c00d985 */ /* 0x0023e4000c101d2a */
.L_x_13270:
[----:B------:R-:W-:Y:S05]  /*5650*/  BSYNC B0 ;  /* 0x0000000000007941 */ /* 0x000fea0003800000 */
.L_x_13269:
[----:B-1----:R-:W5:Y:S01]  /*5660*/  LDL R8, [R1] ;  /* 0x0000000001087983 */ /* 0x002f620000100800 */
[----:B0-----:R-:W-:Y:S01]  /*5670*/  @!P3 VIADD R71, R71, 0x168c0 ;  /* 0x000168c04747b836 */ /* 0x001fe20000000000 */
[----:B------:R-:W-:Y:S01]  /*5680*/  IADD3 R19, R19, 0x1, RZ ;  /* 0x0000000113137810 */ /* 0x000fe20007ffe0ff */
        /* <DEDUP_REMOVED lines=10> */
[----:B---3--:R-:W-:Y:S02]  /*5730*/  SEL R9, RZ, 0x1, P3 ;  /* 0x00000001ff097807 */ /* 0x008fe40001800000 */
[----:B------:R-:W-:Y:S02]  /*5740*/  SEL R19, R19, RZ, P3 ;  /* 0x000000ff13137207 */ /* 0x000fe40001800000 */
[----:B------:R-:W-:Y:S02]  /*5750*/  LOP3.LUT R154, R154, R9, RZ, 0x3c, !PT ;  /* 0x000000099a9a7212 */ /* 0x000fe400078e3cff */
[----:B-----5:R-:W-:-:S13]  /*5760*/  LOP3.LUT P4, RZ, R8, 0x1, RZ, 0xc0, !PT ;  /* 0x0000000108ff7812 */ /* 0x020fda000788c0ff */
[----:B0-----:R-:W-:Y:S05]  /*5770*/  @P4 BRA `(.L_x_13271) ;  /* 0xffffffc800104947 */ /* 0x001fea000383ffff */
[----:B------:R-:W0:Y:S01]  /*5780*/  S2R R8, SR_TID.X ;  /* 0x0000000000087919 */ /* 0x000e220000002100 */
[----:B------:R-:W-:Y:S02]  /*5790*/  PLOP3.LUT P0, PT, PT, PT, PT, 0x8, 0x0 ;  /* 0x000000000000781c */ /* 0x000fe40003f0e170 */
[----:B0-----:R-:W-:-:S04]  /*57a0*/  SHF.R.U32.HI R8, RZ, 0x7, R8 ;  /* 0x00000007ff087819 */ /* 0x001fc80000011608 */
[----:B------:R-:W-:-:S13]  /*57b0*/  ISETP.NE.AND P4, PT, R8, 0x1, PT ;  /* 0x000000010800780c */ /* 0x000fda0003f85270 */
[----:B------:R-:W-:Y:S06]  /*57c0*/  @!P4 BAR.ARV 0x9, 0x100 ;  /* 0x024400000000cb1d */ /* 0x000fec0000002000 */
.L_x_13211:
[----:B------:R-:W-:Y:S01]  /*57d0*/  ISETP.GE.AND P2, PT, R88, 0x1, PT ;  /* 0x000000015800780c */ /* 0x000fe20003f46270 */
[----:B------:R-:W-:Y:S01]  /*57e0*/  IMAD.MOV.U32 R0, RZ, RZ, RZ ;  /* 0x000000ffff007224 */ /* 0x000fe200078e00ff */
[----:B------:R-:W-:Y:S01]  /*57f0*/  PLOP3.LUT P1, PT, PT, PT, PT, 0x80, 0x0 ;  /* 0x000000000000781c */ /* 0x000fe20003f2f070 */
[----:B------:R-:W-:Y:S01]  /*5800*/  IMAD.MOV.U32 R3, RZ, RZ, RZ ;  /* 0x000000ffff037224 */ /* 0x000fe200078e00ff */
[----:B------:R-:W-:Y:S01]  /*5810*/  CS2R R26, SRZ ;  /* 0x00000000001a7805 */ /* 0x000fe2000001ff00 */
[----:B------:R-:W-:Y:S01]  /*5820*/  IMAD.MOV.U32 R119, RZ, RZ, RZ ;  /* 0x000000ffff777224 */ /* 0x000fe200078e00ff */
[----:B------:R-:W-:Y:S02]  /*5830*/  CS2R R28, SRZ ;  /* 0x00000000001c7805 */ /* 0x000fe4000001ff00 */
[----:B------:R-:W-:Y:S02]  /*5840*/  CS2R R30, SRZ ;  /* 0x00000000001e7805 */ /* 0x000fe4000001ff00 */
[----:B----4-:R-:W-:-:S02]  /*5850*/  CS2R R36, SRZ ;  /* 0x0000000000247805 */ /* 0x010fc4000001ff00 */
        /* <DEDUP_REMOVED lines=10> */
[----:B--2---:R-:W-:Y:S02]  /*5900*/  IMAD.MOV.U32 R13, RZ, RZ, RZ ;  /* 0x000000ffff0d7224 */ /* 0x004fe400078e00ff */
[----:B------:R-:W-:Y:S01]  /*5910*/  IMAD.MOV.U32 R56, RZ, RZ, RZ ;  /* 0x000000ffff387224 */ /* 0x000fe200078e00ff */
[----:B------:R-:W-:Y:S06]  /*5920*/  @P0 BRA `(.L_x_13272) ;  /* 0x00000000000c0947 */ /* 0x000fec0003800000 */
[----:B------:R-:W0:Y:S01]  /*5930*/  FENCE.VIEW.ASYNC.G ;  /* 0x00000000000073c6 */ /* 0x000e220000000100 */
[----:B------:R-:W-:Y:S05]  /*5940*/  WARPSYNC.ALL ;  /* 0x0000000000007948 */ /* 0x000fea0003800000 */
[----:B0-----:R-:W-:Y:S06]  /*5950*/  BAR.ARV 0xc, 0x200 ;  /* 0x0308000000007b1d */ /* 0x001fec0000002000 */
.L_x_13272:
[----:B------:R-:W-:Y:S01]  /*5960*/  IMAD.MOV.U32 R12, RZ, RZ, RZ ;  /* 0x000000ffff0c7224 */ /* 0x000fe200078e00ff */
[----:B------:R-:W-:Y:S01]  /*5970*/  MOV R55, RZ ;  /* 0x000000ff00377202 */ /* 0x000fe20000000f00 */
        /* <DEDUP_REMOVED lines=10> */
.L_x_13481:
[----:B------:R-:W0:Y:S01]  /*5a20*/  LDL R3, [R1+0x18] ;  /* 0x0000180001037983 */ /* 0x000e220000100800 */
[----:B------:R-:W-:Y:S01]  /*5a30*/  BSSY B6, `(.L_x_13275) ;  /* 0x000001b000067945 */ /* 0x000fe20003800000 */
[----:B0-----:R-:W-:-:S05]  /*5a40*/  IMAD.HI R0, R3, 0x55555556, RZ ;  /* 0x5555555603007827 */ /* 0x001fca00078e02ff */
[----:B------:R-:W-:-:S05]  /*5a50*/  LEA.HI R0, R0, R0, RZ, 0x1 ;  /* 0x0000000000007211 */ /* 0x000fca00078f08ff */
[----:B------:R-:W-:Y:S02]  /*5a60*/  IMAD R0, R0, -0x3, R3 ;  /* 0xfffffffd00007824 */ /* 0x000fe400078e0203 */
[----:B------:R-:W-:-:S04]  /*5a70*/  VIADD R3, R18, 0x8400 ;  /* 0x0000840012037836 */ /* 0x000fc80000000000 */
[----:B------:R-:W-:Y:S01]  /*5a80*/  IMAD R0, R0, 0x2000, R3 ;  /* 0x0000200000007824 */ /* 0x000fe200078e0203 */
[----:B------:R-:W-:-:S04]  /*5a90*/  LOP3.LUT P0, RZ, R3, 0x3ff, RZ, 0xc0, !PT ;  /* 0x000003ff03ff7812 */ /* 0x000fc8000780c0ff */
[----:B------:R-:W-:Y:S02]  /*5aa0*/  SHF.R.U32.HI R0, RZ, 0x4, R0 ;  /* 0x00000004ff007819 */ /* 0x000fe40000011600 */
[----:B------:R-:W-:Y:S02]  /*5ab0*/  P2R R26, PR, RZ, 0x1 ;  /* 0x00000001ff1a7803 */ /* 0x000fe40000000000 */
[----:B------:R-:W-:-:S05]  /*5ac0*/  LOP3.LUT R29, R0, 0x3fff, RZ, 0xc0, !PT ;  /* 0x00003fff001d7812 */ /* 0x000fca00078ec0ff */
[----:B------:R-:W-:Y:S05]  /*5ad0*/  @!P0 BRA `(.L_x_13276) ;  /* 0x0000000000408947 */ /* 0x000fea0003800000 */
[----:B------:R-:W-:Y:S01]  /*5ae0*/  MOV R0, 0x0 ;  /* 0x0000000000007802 */ /* 0x000fe20000000f00 */
[----:B------:R-:W-:Y:S01]  /*5af0*/  ULDC.64 UR4, c[0x4][0x138] ;  /* 0x01004e0000047ab9 */ /* 0x000fe20000000a00 */
[----:B------:R-:W-:Y:S01]  /*5b00*/  ULDC.64 UR6, c[0x4][0x140] ;  /* 0x0100500000067ab9 */ /* 0x000fe20000000a00 */
[----:B------:R-:W-:Y:S01]  /*5b10*/  MOV R4, UR4 ;  /* 0x0000000400047c02 */ /* 0x000fe20008000f00 */
[----:B-1----:R0:W1:Y:S01]  /*5b20*/  LDC.64 R14, c[0x4][R0] ;  /* 0x01000000000e7b82 */ /* 0x0020620000000a00 */
        /* <DEDUP_REMOVED lines=11> */
.L_x_13276:
[----:B------:R-:W-:Y:S05]  /*5be0*/  BSYNC B6 ;  /* 0x0000000000067941 */ /* 0x000fea0003800000 */
.L_x_13275:
        /* <DEDUP_REMOVED lines=8> */
[----:B------:R0:W2:Y:S03]  /*5c70*/  SYNCS.PHASECHK.TRANS64.TRYWAIT P0, [R18+URZ+0x16800], R3 ;  /* 0x01680003120075a7 */ /* 0x0000a6000800017f */
[----:B--2---:R-:W-:Y:S05]  /*5c80*/  @!P0 NANOSLEEP.SYNCS 0x989680 ;  /* 0x009896800000895d */ /* 0x004fea0003900000 */
[----:B------:R-:W2:Y:S01]  /*5c90*/  @!P0 SYNCS.PHASECHK.TRANS64 P0, [R18+URZ+0x16800], R3 ;  /* 0x01680003120085a7 */ /* 0x000ea2000800007f */
[----:B------:R-:W-:Y:S04]  /*5ca0*/  BSSY B0, `(.L_x_13278) ;  /* 0x0000006000007945 */ /* 0x000fe80003800000 */
[----:B--2---:R-:W-:Y:S05]  /*5cb0*/  @P0 BRA `(.L_x_13279) ;  /* 0x0000000000100947 */ /* 0x004fea0003800000 */
.L_x_13280:
[----:B--2---:R2:W3:Y:S02]  /*5cc0*/  SYNCS.PHASECHK.TRANS64.TRYWAIT P0, [R18+URZ+0x16800], R3 ;  /* 0x01680003120075a7 */ /* 0x0044e4000800017f */
[----:B---3--:R-:W-:Y:S05]  /*5cd0*/  @!P0 NANOSLEEP.SYNCS 0x989680 ;  /* 0x009896800000895d */ /* 0x008fea0003900000 */
[----:B------:R-:W3:Y:S02]  /*5ce0*/  @!P0 SYNCS.PHASECHK.TRANS64 P0, [R18+URZ+0x16800], R3 ;  /* 0x01680003120085a7 */ /* 0x000ee4000800007f */
[----:B---3--:R-:W-:Y:S05]  /*5cf0*/  @!P0 BRA `(.L_x_13280) ;  /* 0xfffffffc00f08947 */ /* 0x008fea000383ffff */
.L_x_13279:
[----:B------:R-:W-:Y:S05]  /*5d00*/  BSYNC B0 ;  /* 0x0000000000007941 */ /* 0x000fea0003800000 */
.L_x_13278:
[----:B------:R-:W-:Y:S05]  /*5d10*/  BRA `(.L_x_13281) ;  /* 0x0000002000ec7947 */ /* 0x000fea0003800000 */
.L_x_13277:
[----:B-----5:R-:W-:Y:S01]  /*5d20*/  SHF.R.S32.HI R0, RZ, 0x1f, R24 ;  /* 0x0000001fff007819 */ /* 0x020fe20000011418 */
[----:B------:R-:W-:Y:S01]  /*5d30*/  ULDC.64 UR4, c[0x0][0x3f8] ;  /* 0x0000fe0000047ab9 */ /* 0x000fe20000000a00 */
[----:B------:R-:W-:Y:S01]  /*5d40*/  ULDC.64 UR6, c[0x0][0x408] ;  /* 0x0001020000067ab9 */ /* 0x000fe20000000a00 */
[----:B------:R-:W-:Y:S01]  /*5d50*/  ISETP.NE.AND P2, PT, R26, RZ, PT ;  /* 0x000000ff1a00720c */ /* 0x000fe20003f45270 */
[----:B------:R-:W-:Y:S01]  /*5d60*/  IMAD.WIDE.U32 R4, R24, UR4, RZ ;  /* 0x0000000418047c25 */ /* 0x000fe2000f8e00ff */
[----:B------:R-:W-:Y:S03]  /*5d70*/  BSSY B6, `(.L_x_13282) ;  /* 0x000001f000067945 */ /* 0x000fe60003800000 */
[C---:B------:R-:W-:Y:S02]  /*5d80*/  IMAD R3, R0.reuse, UR4, RZ ;  /* 0x0000000400037c24 */ /* 0x040fe4000f8e02ff */
[----:B------:R-:W-:-:S02]  /*5d90*/  IMAD R9, R0, UR6, RZ ;  /* 0x0000000600097c24 */ /* 0x000fc4000f8e02ff */
        /* <DEDUP_REMOVED lines=28> */
.L_x_13283:
[----:B------:R-:W-:Y:S05]  /*5f60*/  BSYNC B6 ;  /* 0x0000000000067941 */ /* 0x000fea0003800000 */
.L_x_13282:
        /* <DEDUP_REMOVED lines=10> */
[----:B-1----:R0:W1:Y:S02]  /*6010*/  SHFL.IDX PT, R14, R27, RZ, 0x1c1f ;  /* 0x001c1fff1b0e7589 */ /* 0x00206400000e0000 */
.L_x_13487:
[----:B------:R-:W-:Y:S01]  /*6020*/  ULDC UR4, c[0x0][0x448] ;  /* 0x0001120000047ab9 */ /* 0x000fe20000000800 */
[----:B------:R-:W-:Y:S01]  /*6030*/  BSSY B1, `(.L_x_13287) ;  /* 0x000001e000017945 */ /* 0x000fe20003800000 */
[----:B0-----:R-:W-:Y:S01]  /*6040*/  IMAD R26, R25, UR4, RZ ;  /* 0x00000004191a7c24 */ /* 0x001fe2000f8e02ff */
[----:B------:R-:W-:Y:S02]  /*6050*/  CS2R R8, SRZ ;  /* 0x0000000000087805 */ /* 0x000fe4000001ff00 */
[----:B------:R-:W-:Y:S02]  /*6060*/  CS2R R6, SRZ ;  /* 0x0000000000067805 */ /* 0x000fe4000001ff00 */
[----:B------:R-:W-:Y:S02]  /*6070*/  CS2R R10, SRZ ;  /* 0x00000000000a7805 */ /* 0x000fe4000001ff00 */
[----:B------:R-:W-:Y:S02]  /*6080*/  CS2R R12, SRZ ;  /* 0x00000000000c7805 */ /* 0x000fe4000001ff00 */
[----:B------:R-:W-:-:S13]  /*6090*/  ISETP.GE.AND P0, PT, R4, R26, PT ;  /* 0x0000001a0400720c */ /* 0x000fda0003f06270 */
[----:B------:R-:W-:Y:S05]  /*60a0*/  @P0 BRA `(.L_x_13288) ;  /* 0x0000000000580947 */ /* 0x000fea0003800000 */
[----:B------:R-:W1:Y:S01]  /*60b0*/  LDL R28, [R1+0x4c] ;  /* 0x00004c00011c7983 */ /* 0x000e620000100800 */
[----:B------:R-:W-:-:S03]  /*60c0*/  ULDC UR4, c[0x0][0x3f4] ;  /* 0x0000fd0000047ab9 */ /* 0x000fc60000000800 */
[----:B------:R-:W4:Y:S01]  /*60d0*/  LDL R27, [R1+0x48] ;  /* 0x00004800011b7983 */ /* 0x000f220000100800 */
[----:B------:R-:W-:Y:S01]  /*60e0*/  ISETP.GE.AND P3, PT, R156, UR4, PT ;  /* 0x000000049c007c0c */ /* 0x000fe2000bf66270 */
[----:B---3--:R-:W-:Y:S01]  /*60f0*/  IMAD.MOV.U32 R6, RZ, RZ, R0 ;  /* 0x000000ffff067224 */ /* 0x008fe200078e0000 */
[----:B------:R-:W-:Y:S01]  /*6100*/  ISETP.GE.AND P2, PT, R22, UR4, PT ;  /* 0x0000000416007c0c */ /* 0x000fe2000bf46270 */
[----:B--2---:R-:W-:Y:S01]  /*6110*/  IMAD.MOV.U32 R7, RZ, RZ, R3 ;  /* 0x000000ffff077224 */ /* 0x004fe200078e0003 */
[----:B------:R-:W-:Y:S01]  /*6120*/  CS2R R10, SRZ ;  /* 0x00000000000a7805 */ /* 0x000fe2000001ff00 */
[----:B----4-:R-:W-:Y:S01]  /*6130*/  IMAD.MOV.U32 R15, RZ, RZ, R5 ;  /* 0x000000ffff0f7224 */ /* 0x010fe200078e0005 */
[----:B------:R-:W-:Y:S02]  /*6140*/  CS2R R8, SRZ ;  /* 0x0000000000087805 */ /* 0x000fe4000001ff00 */
[----:B------:R-:W-:-:S07]  /*6150*/  CS2R R12, SRZ ;  /* 0x00000000000c7805 */ /* 0x000fce000001ff00 */
[----:B------:R-:W-:Y:S01]  /*6160*/  @!P2 IMAD.WIDE R20, R22, 0x2, R6 ;  /* 0x000000021614a825 */ /* 0x000fe200078e0206 */
[----:B------:R-:W-:-:S04]  /*6170*/  CS2R R6, SRZ ;  /* 0x0000000000067805 */ /* 0x000fc8000001ff00 */
[----:B------:R0:W5:Y:S01]  /*6180*/  @!P2 LD.E.64 R10, desc[UR42][R20.64] ;  /* 0x0000002a140aa980 */ /* 0x000162000c101b00 */
[-C--:B-1----:R-:W-:Y:S02]  /*6190*/  @!P3 IADD3 R4, P1, R14, R28.reuse, RZ ;  /* 0x0000001c0e04b210 */ /* 0x082fe40007f3e0ff */
[----:B------:R-:W-:Y:S01]  /*61a0*/  @!P3 IADD3 R24, P0, R0, R28, RZ ;  /* 0x0000001c0018b210 */ /* 0x000fe20007f1e0ff */
[----:B------:R-:W-:-:S03]  /*61b0*/  @!P2 IMAD.WIDE R14, R22, 0x2, R14 ;  /* 0x00000002160ea825 */ /* 0x000fc600078e020e */
[----:B------:R-:W-:Y:S01]  /*61c0*/  @!P3 IADD3.X R25, R3, R27, RZ, P0, !PT ;  /* 0x0000001b0319b210 */ /* 0x000fe200007fe4ff */
[----:B------:R-:W-:Y:S01]  /*61d0*/  @!P3 IMAD.X R5, R5, 0x1, R27, P1 ;  /* 0x000000010505b824 */ /* 0x000fe200008e061b */
[----:B------:R0:W5:Y:S04]  /*61e0*/  @!P2 LD.E.64 R8, desc[UR42][R14.64] ;  /* 0x0000002a0e08a980 */ /* 0x000168000c101b00 */
[----:B------:R0:W5:Y:S04]  /*61f0*/  @!P3 LD.E.64 R12, desc[UR42][R24.64] ;  /* 0x0000002a180cb980 */ /* 0x000168000c101b00 */
[----:B------:R0:W5:Y:S02]  /*6200*/  @!P3 LD.E.64 R6, desc[UR42][R4.64] ;  /* 0x0000002a0406b980 */ /* 0x000164000c101b00 */
.L_x_13288:
[----:B------:R-:W-:Y:S05]  /*6210*/  BSYNC B1 ;  /* 0x0000000000017941 */ /* 0x000fea0003800000 */
.L_x_13287:
[----:B01----:R-:W3:Y:S01]  /*6220*/  LDL R14, [R1+0x14] ;  /* 0x00001400010e7983 */ /* 0x003ee20000100800 */
[----:B------:R-:W-:Y:S01]  /*6230*/  ULEA.HI UR4, UR37, UR37, URZ, 0x1 ;  /* 0x0000002525047291 */ /* 0x000fe2000f8f083f */
[----:B------:R-:W-:Y:S01]  /*6240*/  IMAD R4, R33, -0xc0, R26 ;  /* 0xffffff4021047824 */ /* 0x000fe200078e021a */
[--C-:B-----5:R-:W-:Y:S01]  /*6250*/  SHF.R.U64 R34, R10, 0x10, R11.reuse ;  /* 0x000000100a227819 */ /* 0x120fe2000000120b */
[----:B----4-:R-:W0:Y:S01]  /*6260*/  S2R R5, SR_TID.X ;  /* 0x0000000000057919 */ /* 0x010e220000002100 */
[----:B------:R-:W-:Y:S01]  /*6270*/  ULOP3.LUT UR4, UR4, 0xfffffffe, URZ, 0xc0, !UPT ;  /* 0xfffffffe04047892 */ /* 0x000fe2000f8ec03f */
[----:B------:R-:W-:Y:S01]  /*6280*/  IMAD.MOV.U32 R20, RZ, RZ, R11 ;  /* 0x000000ffff147224 */ /* 0x000fe200078e000b */
[--C-:B------:R-:W-:Y:S01]  /*6290*/  SHF.R.U64 R24, R12, 0x10, R13.reuse ;  /* 0x000000100c187819 */ /* 0x100fe2000000120d */
[----:B------:R-:W-:Y:S01]  /*62a0*/  IMAD.MOV.U32 R30, RZ, RZ, R8 ;  /* 0x000000ffff1e7224 */ /* 0x000fe200078e0008 */
[----:B------:R-:W-:Y:S01]  /*62b0*/  UIADD3 UR4, UR37, -UR4, URZ ;  /* 0x8000000425047290 */ /* 0x000fe2000fffe03f */
[----:B------:R-:W-:Y:S01]  /*62c0*/  MOV R32, R10 ;  /* 0x0000000a00207202 */ /* 0x000fe20000000f00 */
[----:B------:R-:W-:Y:S01]  /*62d0*/  IMAD.MOV.U32 R10, RZ, RZ, R13 ;  /* 0x000000ffff0a7224 */ /* 0x000fe200078e000d */
[--C-:B------:R-:W-:Y:S01]  /*62e0*/  SHF.R.U64 R35, R8, 0x10, R9.reuse ;  /* 0x0000001008237819 */ /* 0x100fe20000001209 */
[----:B------:R-:W-:Y:S01]  /*62f0*/  BSSY B1, `(.L_x_13289) ;  /* 0x0000027000017945 */ /* 0x000fe20003800000 */
[----:B------:R-:W-:Y:S01]  /*6300*/  SHF.R.U32.HI R26, RZ, 0x10, R9 ;  /* 0x00000010ff1a7819 */ /* 0x000fe20000011609 */
[----:B------:R-:W-:Y:S01]  /*6310*/  IMAD.U32 R15, RZ, RZ, UR4 ;  /* 0x00000004ff0f7e24 */ /* 0x000fe2000f8e00ff */
[----:B------:R-:W-:-:S02]  /*6320*/  SHF.R.U32.HI R25, RZ, 0x10, R13 ;  /* 0x00000010ff197819 */ /* 0x000fc4000001160d */
[----:B------:R-:W-:Y:S02]  /*6330*/  VIMNMX R13, R4, 0xc0, PT ;  /* 0x000000c0040d7848 */ /* 0x000fe40003fe0100 */
[----:B------:R-:W-:Y:S02]  /*6340*/  SHF.L.U32 R15, R15, 0x1f, RZ ;  /* 0x0000001f0f0f7819 */ /* 0x000fe400000006ff */
[----:B------:R-:W-:Y:S02]  /*6350*/  PRMT R8, R10, 0x5410, R25 ;  /* 0x000054100a087816 */ /* 0x000fe40000000019 */
[----:B------:R-:W1:Y:S01]  /*6360*/  SYNCS.PHASECHK.TRANS64.TRYWAIT P0, [R18+URZ+0x16800], R15 ;  /* 0x0168000f120075a7 */ /* 0x000e62000800017f */
[----:B------:R-:W-:Y:S02]  /*6370*/  PRMT R32, R32, 0x5410, R20 ;  /* 0x0000541020207816 */ /* 0x000fe40000000014 */
[----:B------:R-:W-:Y:S02]  /*6380*/  PRMT R10, R24, 0x7610, R10 ;  /* 0x00007610180a7816 */ /* 0x000fe4000000000a */
[----:B------:R-:W-:Y:S01]  /*6390*/  PRMT R35, R35, 0x5410, R26 ;  /* 0x0000541023237816 */ /* 0x000fe2000000001a */
[----:B0-----:R-:W-:-:S05]  /*63a0*/  VIADD R21, R5, 0xffffff80 ;  /* 0xffffff8005157836 */ /* 0x001fca0000000000 */
[----:B------:R-:W-:-:S04]  /*63b0*/  SHF.R.S32.HI R5, RZ, 0x1f, R21 ;  /* 0x0000001fff057819 */ /* 0x000fc80000011415 */
[----:B------:R-:W-:Y:S02]  /*63c0*/  LEA.HI R5, R5, R21, RZ, 0x5 ;  /* 0x0000001505057211 */ /* 0x000fe400078f28ff */
[----:B------:R-:W-:Y:S02]  /*63d0*/  SHF.R.U32.HI R21, RZ, 0x10, R11 ;  /* 0x00000010ff157819 */ /* 0x000fe4000001160b */
[----:B------:R-:W-:Y:S02]  /*63e0*/  SHF.R.S32.HI R5, RZ, 0x5, R5 ;  /* 0x00000005ff057819 */ /* 0x000fe40000011405 */
[----:B------:R-:W-:Y:S02]  /*63f0*/  MOV R11, R12 ;  /* 0x0000000c000b7202 */ /* 0x000fe40000000f00 */
[----:B------:R-:W-:Y:S01]  /*6400*/  MOV R12, R9 ;  /* 0x00000009000c7202 */ /* 0x000fe20000000f00 */
[----:B------:R-:W-:Y:S01]  /*6410*/  IMAD.MOV.U32 R9, RZ, RZ, R6 ;  /* 0x000000ffff097224 */ /* 0x000fe200078e0006 */
[----:B------:R-:W-:-:S02]  /*6420*/  SHF.R.U64 R6, R6, 0x10, R7 ;  /* 0x0000001006067819 */ /* 0x000fc40000001207 */
[----:B------:R-:W-:Y:S02]  /*6430*/  PRMT R34, R34, 0x5410, R21 ;  /* 0x0000541022227816 */ /* 0x000fe40000000015 */
[----:B------:R-:W-:Y:S02]  /*6440*/  PRMT R11, R11, 0x5410, R9 ;  /* 0x000054100b0b7816 */ /* 0x000fe40000000009 */
[----:B------:R-:W-:Y:S01]  /*6450*/  PRMT R30, R30, 0x5410, R12 ;  /* 0x000054101e1e7816 */ /* 0x000fe2000000000c */
[C---:B---3--:R-:W-:Y:S01]  /*6460*/  IMAD.SHL.U32 R0, R14.reuse, 0x40, RZ ;  /* 0x000000400e007824 */ /* 0x048fe200078e00ff */
[----:B------:R-:W-:Y:S02]  /*6470*/  LOP3.LUT P1, RZ, R14, 0x4, RZ, 0xc0, !PT ;  /* 0x000000040eff7812 */ /* 0x000fe4000782c0ff */
[----:B------:R-:W-:Y:S02]  /*6480*/  MOV R14, R7 ;  /* 0x00000007000e7202 */ /* 0x000fe40000000f00 */
[----:B--2---:R-:W-:-:S02]  /*6490*/  LOP3.LUT R3, R0, 0x1c0, RZ, 0xc0, !PT ;  /* 0x000001c000037812 */ /* 0x004fc400078ec0ff */
[----:B------:R-:W-:Y:S02]  /*64a0*/  SHF.R.U32.HI R7, RZ, 0x10, R7 ;  /* 0x00000010ff077819 */ /* 0x000fe40000011607 */
[----:B------:R-:W-:Y:S02]  /*64b0*/  LOP3.LUT R0, R3, 0x18, R16, 0xf8, !PT ;  /* 0x0000001803007812 */ /* 0x000fe400078ef810 */
[----:B------:R-:W-:Y:S02]  /*64c0*/  SHF.R.U32.HI R3, RZ, 0x3, R3 ;  /* 0x00000003ff037819 */ /* 0x000fe40000011603 */
[----:B------:R-:W-:Y:S02]  /*64d0*/  PRMT R9, R14, 0x7610, R9 ;  /* 0x000076100e097816 */ /* 0x000fe40000000009 */
[----:B------:R-:W-:-:S05]  /*64e0*/  LOP3.LUT R0, R0, R3, RZ, 0x3c, !PT ;  /* 0x0000000300007212 */ /* 0x000fca00078e3cff */
[----:B------:R-:W-:-:S04]  /*64f0*/  IMAD R3, R5, 0x200, R0 ;  /* 0x0000020005037824 */ /* 0x000fc800078e0200 */
[----:B------:R-:W-:-:S04]  /*6500*/  IMAD R3, R3, 0x2, R18 ;  /* 0x0000000203037824 */ /* 0x000fc800078e0212 */
[C---:B------:R-:W-:Y:S02]  /*6510*/  VIADD R5, R3.reuse, 0x8400 ;  /* 0x0000840003057836 */ /* 0x040fe40000000000 */
[----:B------:R-:W-:Y:S02]  /*6520*/  VIADD R0, R3, 0x8440 ;  /* 0x0000844003007836 */ /* 0x000fe40000000000 */
[----:B------:R-:W-:Y:S01]  /*6530*/  @P1 VIADD R0, R5, 0xffffffc0 ;  /* 0xffffffc005001836 */ /* 0x000fe20000000000 */
[----:B------:R-:W-:Y:S01]  /*6540*/  ISETP.GE.AND P1, PT, R152, R13, PT ;  /* 0x0000000d9800720c */ /* 0x000fe20003f26270 */
[----:B-1----:R-:W-:-:S12]  /*6550*/  @!P0 BRA `(.L_x_13290) ;  /* 0x0000010000388947 */ /* 0x002fd80003800000 */
.L_x_13488:
[----:B------:R-:W-:Y:S05]  /*6560*/  BSYNC B1 ;  /* 0x0000000000017941 */ /* 0x000fea0003800000 */
.L_x_13289:
[----:B------:R-:W-:Y:S01]  /*6570*/  BSSY B1, `(.L_x_13291) ;  /* 0x0000057000017945 */ /* 0x000fe20003800000 */
[----:B------:R-:W-:Y:S02]  /*6580*/  PRMT R10, R10, 0x5410, R6 ;  /* 0x000054100a0a7816 */ /* 0x000fe40000000006 */
[----:B------:R-:W-:Y:S01]  /*6590*/  PRMT R9, R9, 0x5410, R7 ;  /* 0x0000541009097816 */ /* 0x000fe20000000007 */
[----:B------:R-:W-:Y:S06]  /*65a0*/  @P1 BRA `(.L_x_13292) ;  /* 0x00000004004c1947 */ /* 0x000fec0003800000 */
[----:B------:R-:W1:Y:S01]  /*65b0*/  LDC R5, c[0x0][0x3f4] ;  /* 0x0000fd00ff057b82 */ /* 0x000e620000000800 */
[----:B------:R-:W-:Y:S01]  /*65c0*/  BSSY B2, `(.L_x_13293) ;  /* 0x000002a000027945 */ /* 0x000fe20003800000 */
[-C--:B-1----:R-:W-:Y:S02]  /*65d0*/  ISETP.GE.AND P0, PT, R22, R5.reuse, PT ;  /* 0x000000051600720c */ /* 0x082fe40003f06270 */
[----:B------:R-:W-:-:S11]  /*65e0*/  ISETP.GE.AND P1, PT, R156, R5, PT ;  /* 0x000000059c00720c */ /* 0x000fd60003f26270 */
[----:B------:R-:W-:Y:S05]  /*65f0*/  @P0 BRA `(.L_x_13294) ;  /* 0x0000000000980947 */ /* 0x000fea0003800000 */
[----:B------:R-:W1:Y:S01]  /*6600*/  LDS.128 R4, [R3+0x8400] ;  /* 0x0084000003047984 */ /* 0x000e620000000c00 */
[----:B------:R-:W-:Y:S02]  /*6610*/  HADD2.F32 R25, -RZ, R30.H0_H0 ;  /* 0x2000001eff197230 */ /* 0x000fe40000004100 */
[----:B------:R-:W-:Y:S02]  /*6620*/  HADD2.F32 R21, -RZ, R32.H0_H0 ;  /* 0x20000020ff157230 */ /* 0x000fe40000004100 */
[----:B------:R-:W-:Y:S02]  /*6630*/  HADD2.F32 R24, -RZ, R34.H0_H0 ;  /* 0x20000022ff187230 */ /* 0x000fe40000004100 */
[----:B------:R-:W-:Y:S02]  /*6640*/  HADD2.F32 R26, -RZ, R35.H0_H0 ;  /* 0x20000023ff1a7230 */ /* 0x000fe40000004100 */
[--C-:B-1----:R-:W-:Y:S02]  /*6650*/  HADD2.F32 R12, -RZ, R4.reuse.H0_H0 ;  /* 0x20000004ff0c7230 */ /* 0x102fe40000004100 */
[----:B------:R-:W-:-:S02]  /*6660*/  HADD2.F32 R4, -RZ, R4.H1_H1 ;  /* 0x30000004ff047230 */ /* 0x000fc40000004100 */
[--C-:B------:R-:W-:Y:S02]  /*6670*/  HADD2.F32 R14, -RZ, R5.reuse.H0_H0 ;  /* 0x20000005ff0e7230 */ /* 0x100fe40000004100 */
[----:B------:R-:W-:Y:S02]  /*6680*/  HADD2.F32 R5, -RZ, R5.H1_H1 ;  /* 0x30000005ff057230 */ /* 0x000fe40000004100 */
[C---:B------:R-:W-:Y:S01]  /*6690*/  FMUL.FTZ R27, R4.reuse, R25 ;  /* 0x00000019041b7220 */ /* 0x040fe20000410000 */
[----:B------:R-:W-:Y:S01]  /*66a0*/  FMUL.FTZ R4, R4, R21 ;  /* 0x0000001504047220 */ /* 0x000fe20000410000 */
[--C-:B0-----:R-:W-:Y:S02]  /*66b0*/  HADD2.F32 R15, -RZ, R6.reuse.H0_H0 ;  /* 0x20000006ff0f7230 */ /* 0x101fe40000004100 */
[----:B------:R-:W-:Y:S02]  /*66c0*/  HADD2.F32 R20, -RZ, R7.H0_H0 ;  /* 0x20000007ff147230 */ /* 0x000fe40000004100 */
[C---:B------:R-:W-:Y:S01]  /*66d0*/  FFMA.FTZ R28, R12.reuse, R25, R4 ;  /* 0x000000190c1c7223 */ /* 0x040fe20000010004 */
[C---:B------:R-:W-:Y:S01]  /*66e0*/  FMUL.FTZ R31, R5.reuse, R26 ;  /* 0x0000001a051f7220 */ /* 0x040fe20000410000 */
[----:B------:R-:W-:Y:S01]  /*66f0*/  FFMA.FTZ R27, R12, R21, -R27 ;  /* 0x000000150c1b7223 */ /* 0x000fe2000001081b */
        /* <DEDUP_REMOVED lines=13> */
[-C--:B------:R-:W-:Y:S01]  /*67d0*/  FMUL.FTZ R26, R7, R5.reuse ;  /* 0x00000005071a7220 */ /* 0x080fe20000410000 */
[----:B------:R-:W-:Y:S01]  /*67e0*/  FFMA.FTZ R25, R15, R12, R25 ;  /* 0x0000000c0f197223 */ /* 0x000fe20000010019 */
[----:B------:R-:W-:Y:S01]  /*67f0*/  FFMA.FTZ R7, R20, R5, -R33 ;  /* 0x0000000514077223 */ /* 0x000fe20000010821 */
[----:B------:R-:W-:Y:S01]  /*6800*/  F2FP.F16.F32.PACK_AB R4, R28, R27 ;  /* 0x0000001b1c04723e */ /* 0x000fe200000000ff */
[----:B------:R-:W-:Y:S01]  /*6810*/  FFMA.FTZ R26, R20, R21, R26 ;  /* 0x00000015141a7223 */ /* 0x000fe2000001001a */
[----:B------:R-:W-:Y:S02]  /*6820*/  F2FP.F16.F32.PACK_AB R5, R14, R31 ;  /* 0x0000001f0e05723e */ /* 0x000fe400000000ff */
[----:B------:R-:W-:-:S02]  /*6830*/  F2FP.F16.F32.PACK_AB R6, R25, R6 ;  /* 0x000000061906723e */ /* 0x000fc400000000ff */
[----:B------:R-:W-:-:S05]  /*6840*/  F2FP.F16.F32.PACK_AB R7, R26, R7 ;  /* 0x000000071a07723e */ /* 0x000fca00000000ff */
[----:B------:R1:W-:Y:S02]  /*6850*/  STS.128 [R3+0x8400], R4 ;  /* 0x0084000403007388 */ /* 0x0003e40000000c00 */
.L_x_13294:
[----:B------:R-:W-:Y:S05]  /*6860*/  BSYNC B2 ;  /* 0x0000000000027941 */ /* 0x000fea0003800000 */
.L_x_13293:
[----:B------:R-:W-:Y:S05]  /*6870*/  @P1 BRA `(.L_x_13292) ;  /* 0x0000000000981947 */ /* 0x000fea0003800000 */
[----:B-1----:R-:W1:Y:S01]  /*6880*/  LDS.128 R4, [R0] ;  /* 0x0000000000047984 */ /* 0x002e620000000c00 */
[--C-:B------:R-:W-:Y:S02]  /*6890*/  HADD2.F32 R25, -RZ, R11.reuse.H1_H1 ;  /* 0x3000000bff197230 */ /* 0x100fe40000004100 */
[----:B------:R-:W-:Y:S02]  /*68a0*/  HADD2.F32 R21, -RZ, R11.H0_H0 ;  /* 0x2000000bff157230 */ /* 0x000fe40000004100 */
[--C-:B------:R-:W-:Y:S02]  /*68b0*/  HADD2.F32 R24, -RZ, R10.reuse.H0_H0 ;  /* 0x2000000aff187230 */ /* 0x100fe40000004100 */
[----:B------:R-:W-:Y:S02]  /*68c0*/  HADD2.F32 R26, -RZ, R10.H1_H1 ;  /* 0x3000000aff1a7230 */ /* 0x000fe40000004100 */
        /* <DEDUP_REMOVED lines=16> */
[--C-:B------:R-:W-:Y:S02]  /*69d0*/  HADD2.F32 R12, -RZ, R9.reuse.H0_H0 ;  /* 0x20000009ff0c7230 */ /* 0x100fe40000004100 */
[--C-:B------:R-:W-:Y:S02]  /*69e0*/  HADD2.F32 R4, -RZ, R8.reuse.H0_H0 ;  /* 0x20000008ff047230 */ /* 0x100fe40000004100 */
        /* <DEDUP_REMOVED lines=14> */
[----:B------:R2:W-:Y:S02]  /*6ad0*/  STS.128 [R0], R4 ;  /* 0x0000000400007388 */ /* 0x0005e40000000c00 */
.L_x_13292:
[----:B------:R-:W-:Y:S05]  /*6ae0*/  BSYNC B1 ;  /* 0x0000000000017941 */ /* 0x000fea0003800000 */
.L_x_13291:
[----:B-12---:R-:W-:-:S05]  /*6af0*/  VIADD R4, R152, 0x60 ;  /* 0x0000006098047836 */ /* 0x006fca0000000000 */
[----:B------:R-:W-:-:S13]  /*6b00*/  ISETP.GE.AND P0, PT, R4, R13, PT ;  /* 0x0000000d0400720c */ /* 0x000fda0003f06270 */
[----:B------:R-:W-:Y:S05]  /*6b10*/  @P0 BRA `(.L_x_13295) ;  /* 0x0000001400480947 */ /* 0x000fea0003800000 */
        /* <DEDUP_REMOVED lines=8> */
[--C-:B------:R-:W-:Y:S02]  /*6ba0*/  HADD2.F32 R31, -RZ, R35.reuse.H0_H0 ;  /* 0x20000023ff1f7230 */ /* 0x100fe40000004100 */
[----:B------:R-:W-:Y:S02]  /*6bb0*/  HADD2.F32 R27, -RZ, R34.H0_H0 ;  /* 0x20000022ff1b7230 */ /* 0x000fe40000004100 */
[----:B------:R-:W-:Y:S02]  /*6bc0*/  HADD2.F32 R28, -RZ, R30.H1_H1 ;  /* 0x3000001eff1c7230 */ /* 0x000fe40000004100 */
[----:B------:R-:W-:-:S02]  /*6bd0*/  HADD2.F32 R33, -RZ, R35.H1_H1 ;  /* 0x30000023ff217230 */ /* 0x000fc40000004100 */
[--C-:B-1----:R-:W-:Y:S02]  /*6be0*/  HADD2.F32 R12, -RZ, R4.reuse.H0_H0 ;  /* 0x20000004ff0c7230 */ /* 0x102fe40000004100 */
[----:B------:R-:W-:Y:S02]  /*6bf0*/  HADD2.F32 R4, -RZ, R4.H1_H1 ;  /* 0x30000004ff047230 */ /* 0x000fe40000004100 */
[--C-:B------:R-:W-:Y:S02]  /*6c00*/  HADD2.F32 R13, -RZ, R5.reuse.H0_H0 ;  /* 0x20000005ff0d7230 */ /* 0x100fe40000004100 */
[----:B------:R-:W-:Y:S02]  /*6c10*/  HADD2.F32 R5, -RZ, R5.H1_H1 ;  /* 0x30000005ff057230 */ /* 0x000fe40000004100 */
[-C--:B------:R-:W-:Y:S01]  /*6c20*/  FMUL.FTZ R21, R26, R4.reuse ;  /* 0x000000041a157220 */ /* 0x080fe20000410000 */
[----:B------:R-:W-:Y:S01]  /*6c30*/  FMUL.FTZ R25, R24, R4 ;  /* 0x0000000418197220 */ /* 0x000fe20000410000 */
[----:B------:R-:W-:-:S02]  /*6c40*/  HADD2.F32 R14, -RZ, R6.H0_H0 ;  /* 0x20000006ff0e7230 */ /* 0x000fc40000004100 */
[-C--:B------:R-:W-:Y:S01]  /*6c50*/  FMUL.FTZ R20, R31, R5.reuse ;  /* 0x000000051f147220 */ /* 0x080fe20000410000 */
[-C--:B------:R-:W-:Y:S01]  /*6c60*/  FFMA.FTZ R4, R24, R12.reuse, -R21 ;  /* 0x0000000c18047223 */ /* 0x080fe20000010815 */
[----:B------:R-:W-:Y:S01]  /*6c70*/  FFMA.FTZ R25, R26, R12, R25 ;  /* 0x0000000c1a197223 */ /* 0x000fe20000010019 */
[C---:B------:R-:W-:Y:S01]  /*6c80*/  FMUL.FTZ R12, R27.reuse, R5 ;  /* 0x000000051b0c7220 */ /* 0x040fe20000410000 */
[--C-:B0-----:R-:W-:Y:S02]  /*6c90*/  HADD2.F32 R15, -RZ, R7.reuse.H0_H0 ;  /* 0x20000007ff0f7230 */ /* 0x101fe40000004100 */
[-C--:B------:R-:W-:Y:S01]  /*6ca0*/  FFMA.FTZ R5, R27, R13.reuse, -R20 ;  /* 0x0000000d1b057223 */ /* 0x080fe20000010814 */
[----:B------:R-:W-:Y:S02]  /*6cb0*/  HADD2.F32 R6, -RZ, R6.H1_H1 ;  /* 0x30000006ff067230 */ /* 0x000fe40000004100 */
[----:B------:R-:W-:Y:S01]  /*6cc0*/  FFMA.FTZ R12, R31, R13, R12 ;  /* 0x0000000d1f0c7223 */ /* 0x000fe2000001000c */
[----:B------:R-:W-:Y:S01]  /*6cd0*/  HADD2.F32 R7, -RZ, R7.H1_H1 ;  /* 0x30000007ff077230 */ /* 0x000fe20000004100 */
[----:B------:R-:W-:Y:S01]  /*6ce0*/  F2FP.F16.F32.PACK_AB R4, R25, R4 ;  /* 0x000000041904723e */ /* 0x000fe200000000ff */
[----:B------:R-:W-:-:S02]  /*6cf0*/  HADD2.F32 R26, -RZ, R32.H1_H1 ;  /* 0x30000020ff1a7230 */ /* 0x000fc40000004100 */
[-C--:B------:R-:W-:Y:S01]  /*6d00*/  FMUL.FTZ R13, R28, R6.reuse ;  /* 0x000000061c0d7220 */ /* 0x080fe20000410000 */
[----:B------:R-:W-:Y:S02]  /*6d10*/  HADD2.F32 R27, -RZ, R34.H1_H1 ;  /* 0x30000022ff1b7230 */ /* 0x000fe40000004100 */
[----:B------:R-:W-:Y:S01]  /*6d20*/  FMUL.FTZ R20, R33, R7 ;  /* 0x0000000721147220 */ /* 0x000fe20000410000 */
[----:B------:R-:W-:Y:S01]  /*6d30*/  F2FP.F16.F32.PACK_AB R5, R12, R5 ;  /* 0x000000050c05723e */ /* 0x000fe200000000ff */
[C---:B------:R-:W-:Y:S01]  /*6d40*/  FMUL.FTZ R21, R26.reuse, R6 ;  /* 0x000000061a157220 */ /* 0x040fe20000410000 */
[-C--:B------:R-:W-:Y:S01]  /*6d50*/  FFMA.FTZ R6, R26, R14.reuse, -R13 ;  /* 0x0000000e1a067223 */ /* 0x080fe2000001080d */
[C---:B------:R-:W-:Y:S01]  /*6d60*/  FMUL.FTZ R24, R27.reuse, R7 ;  /* 0x000000071b187220 */ /* 0x040fe20000410000 */
[-C--:B------:R-:W-:Y:S01]  /*6d70*/  FFMA.FTZ R7, R27, R15.reuse, -R20 ;  /* 0x0000000f1b077223 */ /* 0x080fe20000010814 */
[----:B------:R-:W-:Y:S02]  /*6d80*/  FFMA.FTZ R21, R28, R14, R21 ;  /* 0x0000000e1c157223 */ /* 0x000fe40000010015 */
[----:B------:R-:W-:-:S03]  /*6d90*/  FFMA.FTZ R24, R33, R15, R24 ;  /* 0x0000000f21187223 */ /* 0x000fc60000010018 */
[----:B------:R-:W-:Y:S02]  /*6da0*/  F2FP.F16.F32.PACK_AB R6, R21, R6 ;  /* 0x000000061506723e */ /* 0x000fe400000000ff */
[----:B------:R-:W-:-:S05]  /*6db0*/  F2FP.F16.F32.PACK_AB R7, R24, R7 ;  /* 0x000000071807723e */ /* 0x000fca00000000ff */
[----:B------:R1:W-:Y:S02]  /*6dc0*/  STS.128 [R3+0xb400], R4 ;  /* 0x00b4000403007388 */ /* 0x0003e40000000c00 */
.L_x_13297:
[----:B------:R-:W-:Y:S05]  /*6dd0*/  BSYNC B1 ;  /* 0x0000000000017941 */ /* 0x000fea0003800000 */
.L_x_13296:
[----:B------:R-:W-:Y:S05]  /*6de0*/  @P1 BRA `(.L_x_13295) ;  /* 0x0000001000941947 */ /* 0x000fea0003800000 */
[----:B-1----:R-:W1:Y:S01]  /*6df0*/  LDS.128 R4, [R0+0x3000] ;  /* 0x0030000000047984 */ /* 0x002e620000000c00 */
[--C-:B------:R-:W-:Y:S02]  /*6e00*/  HADD2.F32 R21, -RZ, R11.reuse.H1_H1 ;  /* 0x3000000bff157230 */ /* 0x100fe40000004100 */
[--C-:B------:R-:W-:Y:S02]  /*6e10*/  HADD2.F32 R24, -RZ, R10.reuse.H0_H0 ;  /* 0x2000000aff187230 */ /* 0x100fe40000004100 */
[----:B------:R-:W-:Y:S02]  /*6e20*/  HADD2.F32 R26, -RZ, R10.H1_H1 ;  /* 0x3000000aff1a7230 */ /* 0x000fe40000004100 */
[----:B0-----:R-:W-:Y:S02]  /*6e30*/  HADD2.F32 R15, -RZ, R11.H0_H0 ;  /* 0x2000000bff0f7230 */ /* 0x001fe40000004100 */
[----:B------:R-:W-:Y:S02]  /*6e40*/  HADD2.F32 R25, -RZ, R9.H0_H0 ;  /* 0x20000009ff197230 */ /* 0x000fe40000004100 */
[----:B-1----:R-:W-:-:S02]  /*6e50*/  HADD2.F32 R3, -RZ, R4.H0_H0 ;  /* 0x20000004ff037230 */ /* 0x002fc40000004100 */
[----:B------:R-:W-:Y:S02]  /*6e60*/  HADD2.F32 R4, -RZ, R4.H1_H1 ;  /* 0x30000004ff047230 */ /* 0x000fe40000004100 */
[--C-:B------:R-:W-:Y:S02]  /*6e70*/  HADD2.F32 R10, -RZ, R5.reuse.H0_H0 ;  /* 0x20000005ff0a7230 */ /* 0x100fe40000004100 */
[----:B------:R-:W-:Y:S02]  /*6e80*/  HADD2.F32 R5, -RZ, R5.H1_H1 ;  /* 0x30000005ff057230 */ /* 0x000fe40000004100 */
[-C--:B------:R-:W-:Y:S01]  /*6e90*/  FMUL.FTZ R14, R21, R4.reuse ;  /* 0x00000004150e7220 */ /* 0x080fe20000410000 */
[C---:B------:R-:W-:Y:S01]  /*6ea0*/  FMUL.FTZ R20, R15.reuse, R4 ;  /* 0x000000040f147220 */ /* 0x040fe20000410000 */
[----:B------:R-:W-:Y:S02]  /*6eb0*/  HADD2.F32 R11, -RZ, R6.H0_H0 ;  /* 0x20000006ff0b7230 */ /* 0x000fe40000004100 */
[----:B------:R-:W-:Y:S01]  /*6ec0*/  FMUL.FTZ R13, R26, R5 ;  /* 0x000000051a0d7220 */ /* 0x000fe20000410000 */
[----:B------:R-:W-:Y:S01]  /*6ed0*/  FFMA.FTZ R4, R15, R3, -R14 ;  /* 0x000000030f047223 */ /* 0x000fe2000001080e */
[----:B------:R-:W-:Y:S01]  /*6ee0*/  FMUL.FTZ R15, R24, R5 ;  /* 0x00000005180f7220 */ /* 0x000fe20000410000 */
[----:B------:R-:W-:-:S02]  /*6ef0*/  HADD2.F32 R12, -RZ, R7.H0_H0 ;  /* 0x20000007ff0c7230 */ /* 0x000fc40000004100 */
[-C--:B------:R-:W-:Y:S01]  /*6f00*/  FFMA.FTZ R5, R24, R10.reuse, -R13 ;  /* 0x0000000a18057223 */ /* 0x080fe2000001080d */
[----:B------:R-:W-:Y:S02]  /*6f10*/  HADD2.F32 R6, -RZ, R6.H1_H1 ;  /* 0x30000006ff067230 */ /* 0x000fe40000004100 */
[----:B------:R-:W-:Y:S01]  /*6f20*/  FFMA.FTZ R3, R21, R3, R20 ;  /* 0x0000000315037223 */ /* 0x000fe20000010014 */
[----:B------:R-:W-:Y:S02]  /*6f30*/  HADD2.F32 R7, -RZ, R7.H1_H1 ;  /* 0x30000007ff077230 */ /* 0x000fe40000004100 */
[----:B------:R-:W-:Y:S01]  /*6f40*/  FFMA.FTZ R10, R26, R10, R15 ;  /* 0x0000000a1a0a7223 */ /* 0x000fe2000001000f */
[----:B------:R-:W-:Y:S02]  /*6f50*/  HADD2.F32 R24, -RZ, R9.H1_H1 ;  /* 0x30000009ff187230 */ /* 0x000fe40000004100 */
[--C-:B------:R-:W-:Y:S01]  /*6f60*/  HADD2.F32 R21, -RZ, R8.reuse.H0_H0 ;  /* 0x20000008ff157230 */ /* 0x100fe20000004100 */
        /* <DEDUP_REMOVED lines=13> */
[----:B------:R3:W-:Y:S01]  /*7040*/  STS.128 [R0+0x3000], R4 ;  /* 0x0030000400007388 */ /* 0x0007e20000000c00 */
[----:B------:R-:W-:Y:S05]  /*7050*/  BRA `(.L_x_13295) ;  /* 0x0000000c00f87947 */ /* 0x000fea0003800000 */
.L_x_13285:
[----:B------:R-:W-:-:S03]  /*7060*/  UMOV UR4, 0xffffffff ;  /* 0xffffffff00047882 */ /* 0x000fc60000000000 */
[----:B------:R-:W-:Y:S05]  /*7070*/  BRA.DIV UR4, `(.L_x_13298) ;  /* 0x000000f604847947 */ /* 0x000fea000b800000 */
[----:B------:R0:W2:Y:S04]  /*7080*/  SHFL.IDX PT, R0, R26, RZ, 0x1c1f ;  /* 0x001c1fff1a007589 */ /* 0x0000a800000e0000 */
[----:B------:R0:W3:Y:S04]  /*7090*/  SHFL.IDX PT, R3, R24, RZ, 0x1c1f ;  /* 0x001c1fff18037589 */ /* 0x0000e800000e0000 */
[----:B------:R0:W4:Y:S04]  /*70a0*/  SHFL.IDX PT, R20, R28, RZ, 0x1c1f ;  /* 0x001c1fff1c147589 */ /* 0x00012800000e0000 */
[----:B-1----:R0:W1:Y:S02]  /*70b0*/  SHFL.IDX PT, R14, R27, RZ, 0x1c1f ;  /* 0x001c1fff1b0e7589 */ /* 0x00206400000e0000 */
.L_x_13494:
[----:B------:R-:W-:Y:S01]  /*70c0*/  ULDC UR4, c[0x0][0x448] ;  /* 0x0001120000047ab9 */ /* 0x000fe20000000800 */
[----:B------:R-:W-:Y:S01]  /*70d0*/  BSSY B1, `(.L_x_13299) ;  /* 0x0000014000017945 */ /* 0x000fe20003800000 */
[----:B------:R-:W-:Y:S01]  /*70e0*/  IMAD R25, R25, UR4, RZ ;  /* 0x0000000419197c24 */ /* 0x000fe2000f8e02ff */
[----:B------:R-:W-:Y:S02]  /*70f0*/  CS2R R6, SRZ ;  /* 0x0000000000067805 */ /* 0x000fe4000001ff00 */
[----:B------:R-:W-:Y:S02]  /*7100*/  CS2R R8, SRZ ;  /* 0x0000000000087805 */ /* 0x000fe4000001ff00 */
[----:B------:R-:W-:Y:S02]  /*7110*/  CS2R R10, SRZ ;  /* 0x00000000000a7805 */ /* 0x000fe4000001ff00 */
[----:B------:R-:W-:Y:S02]  /*7120*/  ISETP.GE.AND P0, PT, R4, R25, PT ;  /* 0x000000190400720c */ /* 0x000fe40003f06270 */
[----:B------:R-:W-:-:S11]  /*7130*/  CS2R R4, SRZ ;  /* 0x0000000000047805 */ /* 0x000fd6000001ff00 */
[----:B------:R-:W-:Y:S05]  /*7140*/  @P0 BRA `(.L_x_13300) ;  /* 0x0000000000300947 */ /* 0x000fea0003800000 */
[----:B------:R-:W-:Y:S01]  /*7150*/  ULDC UR4, c[0x0][0x3f4] ;  /* 0x0000fd0000047ab9 */ /* 0x000fe20000000800 */
[C---:B------:R-:W-:Y:S01]  /*7160*/  IMAD.SHL.U32 R15, R16.reuse, 0x2, RZ ;  /* 0x00000002100f7824 */ /* 0x040fe200078e00ff */
[C---:B------:R-:W-:Y:S02]  /*7170*/  ISETP.GE.AND P2, PT, R16.reuse, UR4, PT ;  /* 0x0000000410007c0c */ /* 0x040fe4000bf46270 */
[----:B------:R-:W-:Y:S02]  /*7180*/  SHF.L.U64.HI R5, R16, 0x1, R17 ;  /* 0x0000000110057819 */ /* 0x000fe40000010211 */
[-C--:B-1----:R-:W-:Y:S02]  /*7190*/  IADD3 R14, P1, R14, R15.reuse, RZ ;  /* 0x0000000f0e0e7210 */ /* 0x082fe40007f3e0ff */
[----:B---3--:R-:W-:-:S03]  /*71a0*/  IADD3 R12, P0, R3, R15, RZ ;  /* 0x0000000f030c7210 */ /* 0x008fc60007f1e0ff */
[----:B----4-:R-:W-:Y:S01]  /*71b0*/  IMAD.X R15, R20, 0x1, R5, P1 ;  /* 0x00000001140f7824 */ /* 0x010fe200008e0605 */
[----:B--2---:R-:W-:Y:S02]  /*71c0*/  IADD3.X R13, R0, R5, RZ, P0, !PT ;  /* 0x00000005000d7210 */ /* 0x004fe400007fe4ff */
[----:B------:R-:W-:Y:S01]  /*71d0*/  CS2R R4, SRZ ;  /* 0x0000000000047805 */ /* 0x000fe2000001ff00 */
[----:B------:R-:W-:Y:S06]  /*71e0*/  @P2 BRA `(.L_x_13300) ;  /* 0x0000000000082947 */ /* 0x000fec0003800000 */
[----:B------:R1:W5:Y:S04]  /*71f0*/  LD.E.128 R4, desc[UR42][R12.64] ;  /* 0x0000002a0c047980 */ /* 0x000368000c101d00 */
[----:B------:R1:W5:Y:S02]  /*7200*/  LD.E.128 R8, desc[UR42][R14.64] ;  /* 0x0000002a0e087980 */ /* 0x000364000c101d00 */
.L_x_13300:
[----:B------:R-:W-:Y:S05]  /*7210*/  BSYNC B1 ;  /* 0x0000000000017941 */ /* 0x000fea0003800000 */
.L_x_13299:
[----:B------:R-:W-:Y:S01]  /*7220*/  ULEA.HI UR4, UR37, UR37, URZ, 0x1 ;  /* 0x0000002525047291 */ /* 0x000fe2000f8f083f */
[----:B-1----:R-:W-:Y:S01]  /*7230*/  IMAD R12, R33, -0xc0, R25 ;  /* 0xffffff40210c7824 */ /* 0x002fe200078e0219 */
[----:B0-----:R-:W0:Y:S01]  /*7240*/  LDC R27, c[0x0][0x3f4] ;  /* 0x0000fd00ff1b7b82 */ /* 0x001e220000000800 */
[----:B-----5:R-:W-:Y:S01]  /*7250*/  MOV R15, R5 ;  /* 0x00000005000f7202 */ /* 0x020fe20000000f00 */
[----:B------:R-:W-:Y:S01]  /*7260*/  ULOP3.LUT UR4, UR4, 0xfffffffe, URZ, 0xc0, !UPT ;  /* 0xfffffffe04047892 */ /* 0x000fe2000f8ec03f */
[--C-:B---3--:R-:W-:Y:S01]  /*7270*/  SHF.R.U64 R3, R4, 0x10, R5.reuse ;  /* 0x0000001004037819 */ /* 0x108fe20000001205 */
[----:B------:R-:W-:Y:S01]  /*7280*/  IMAD.MOV.U32 R13, RZ, RZ, R6 ;  /* 0x000000ffff0d7224 */ /* 0x000fe200078e0006 */
[----:B------:R-:W-:Y:S01]  /*7290*/  SHF.R.U32.HI R14, RZ, 0x10, R5 ;  /* 0x00000010ff0e7819 */ /* 0x000fe20000011605 */
[----:B------:R-:W-:Y:S01]  /*72a0*/  UIADD3 UR4, UR37, -UR4, URZ ;  /* 0x8000000425047290 */ /* 0x000fe2000fffe03f */
[----:B------:R-:W-:Y:S01]  /*72b0*/  SHF.R.U64 R5, R6, 0x10, R7 ;  /* 0x0000001006057819 */ /* 0x000fe20000001207 */
[----:B------:R-:W-:Y:S01]  /*72c0*/  IMAD.MOV.U32 R6, RZ, RZ, R10 ;  /* 0x000000ffff067224 */ /* 0x000fe200078e000a */
[----:B------:R-:W-:Y:S01]  /*72d0*/  SHF.R.U64 R10, R10, 0x10, R11 ;  /* 0x000000100a0a7819 */ /* 0x000fe2000000120b */
[----:B------:R-:W-:Y:S01]  /*72e0*/  IMAD.MOV.U32 R21, RZ, RZ, R4 ;  /* 0x000000ffff157224 */ /* 0x000fe200078e0004 */
[----:B------:R-:W-:Y:S01]  /*72f0*/  PRMT R15, R15, 0x5410, R3 ;  /* 0x000054100f0f7816 */ /* 0x000fe20000000003 */
[----:B--2---:R-:W-:Y:S01]  /*7300*/  IMAD.U32 R0, RZ, RZ, UR4 ;  /* 0x00000004ff007e24 */ /* 0x004fe2000f8e00ff */
[--C-:B------:R-:W-:Y:S01]  /*7310*/  SHF.R.U32.HI R24, RZ, 0x10, R7.reuse ;  /* 0x00000010ff187819 */ /* 0x100fe20000011607 */
[----:B------:R-:W-:Y:S01]  /*7320*/  IMAD.MOV.U32 R4, RZ, RZ, R8 ;  /* 0x000000ffff047224 */ /* 0x000fe200078e0008 */
[----:B------:R-:W-:Y:S01]  /*7330*/  PRMT R3, R5, 0x5410, R10 ;  /* 0x0000541005037816 */ /* 0x000fe2000000000a */
[----:B------:R-:W-:Y:S01]  /*7340*/  VIADD R26, R152, 0x60 ;  /* 0x00000060981a7836 */ /* 0x000fe20000000000 */
[----:B------:R-:W-:Y:S01]  /*7350*/  SHF.L.U32 R25, R0, 0x1f, RZ ;  /* 0x0000001f00197819 */ /* 0x000fe200000006ff */
[----:B------:R-:W-:Y:S01]  /*7360*/  IMAD.MOV.U32 R0, RZ, RZ, R7 ;  /* 0x000000ffff007224 */ /* 0x000fe200078e0007 */
[----:B----4-:R-:W-:Y:S01]  /*7370*/  MOV R20, R9 ;  /* 0x0000000900147202 */ /* 0x010fe20000000f00 */
[----:B------:R-:W-:Y:S01]  /*7380*/  IMAD.MOV.U32 R7, RZ, RZ, R11 ;  /* 0x000000ffff077224 */ /* 0x000fe200078e000b */
[----:B------:R-:W1:Y:S01]  /*7390*/  SYNCS.PHASECHK.TRANS64.TRYWAIT P1, [R18+URZ+0x16800], R25 ;  /* 0x01680019120075a7 */ /* 0x000e62000802017f */
[----:B------:R-:W-:Y:S01]  /*73a0*/  SHF.R.U64 R8, R8, 0x10, R9 ;  /* 0x0000001008087819 */ /* 0x000fe20000001209 */
[----:B------:R-:W-:Y:S01]  /*73b0*/  BSSY B1, `(.L_x_13301) ;  /* 0x000000f000017945 */ /* 0x000fe20003800000 */
[----:B0-----:R-:W-:-:S02]  /*73c0*/  ISETP.GE.AND P0, PT, R16, R27, PT ;  /* 0x0000001b1000720c */ /* 0x001fc40003f06270 */
[----:B------:R-:W-:Y:S02]  /*73d0*/  VIMNMX R5, R12, 0xc0, PT ;  /* 0x000000c00c057848 */ /* 0x000fe40003fe0100 */
[----:B------:R-:W-:Y:S02]  /*73e0*/  SHF.R.U32.HI R9, RZ, 0x10, R9 ;  /* 0x00000010ff097819 */ /* 0x000fe40000011609 */
[----:B------:R-:W-:Y:S02]  /*73f0*/  SHF.R.U32.HI R11, RZ, 0x10, R11 ;  /* 0x00000010ff0b7819 */ /* 0x000fe4000001160b */
[----:B------:R-:W-:Y:S02]  /*7400*/  PRMT R21, R21, 0x5410, R4 ;  /* 0x0000541015157816 */ /* 0x000fe40000000004 */
[----:B------:R-:W-:Y:S02]  /*7410*/  ISETP.GE.OR P2, PT, R152, R5, P0 ;  /* 0x000000059800720c */ /* 0x000fe40000746670 */
[----:B------:R-:W-:-:S02]  /*7420*/  PRMT R0, R24, 0x5410, R0 ;  /* 0x0000541018007816 */ /* 0x000fc40000000000 */
[----:B------:R-:W-:Y:S02]  /*7430*/  PRMT R20, R20, 0x5410, R8 ;  /* 0x0000541014147816 */ /* 0x000fe40000000008 */
[----:B------:R-:W-:Y:S02]  /*7440*/  ISETP.GE.OR P0, PT, R26, R5, P0 ;  /* 0x000000051a00720c */ /* 0x000fe40000706670 */
[----:B------:R-:W-:Y:S02]  /*7450*/  PRMT R14, R14, 0x5410, R9 ;  /* 0x000054100e0e7816 */ /* 0x000fe40000000009 */
[----:B------:R-:W-:Y:S02]  /*7460*/  PRMT R13, R13, 0x5410, R6 ;  /* 0x000054100d0d7816 */ /* 0x000fe40000000006 */
[----:B------:R-:W-:Y:S02]  /*7470*/  PRMT R12, R7, 0x5410, R11 ;  /* 0x00005410070c7816 */ /* 0x000fe4000000000b */
[----:B------:R-:W-:Y:S01]  /*7480*/  IADD3 R4, R16, R27, RZ ;  /* 0x0000001b10047210 */ /* 0x000fe20007ffe0ff */
[----:B-1----:R-:W-:Y:S06]  /*7490*/  @!P1 BRA `(.L_x_13302) ;  /* 0x000000f000ec9947 */ /* 0x002fec0003800000 */
.L_x_13495:
[----:B------:R-:W-:Y:S05]  /*74a0*/  BSYNC B1 ;  /* 0x0000000000017941 */ /* 0x000fea0003800000 */
.L_x_13301:
[----:B------:R-:W-:Y:S01]  /*74b0*/  BSSY B1, `(.L_x_13303) ;  /* 0x000005f000017945 */ /* 0x000fe20003800000 */
[----:B------:R-:W-:-:S03]  /*74c0*/  LOP3.LUT R24, R4, 0x38, RZ, 0xc0, !PT ;  /* 0x0000003804187812 */ /* 0x000fc600078ec0ff */
[----:B------:R-:W-:Y:S05]  /*74d0*/  @P2 BRA `(.L_x_13304) ;  /* 0x0000000400702947 */ /* 0x000fea0003800000 */
[----:B------:R-:W2:Y:S01]  /*74e0*/  LDL R6, [R1+0x14] ;  /* 0x0000140001067983 */ /* 0x000ea20000100800 */
[----:B------:R-:W1:Y:S02]  /*74f0*/  S2R R5, SR_TID.X ;  /* 0x0000000000057919 */ /* 0x000e640000002100 */
[----:B-1----:R-:W-:-:S05]  /*7500*/  VIADD R5, R5, 0xffffff80 ;  /* 0xffffff8005057836 */ /* 0x002fca0000000000 */
[----:B------:R-:W-:-:S04]  /*7510*/  SHF.R.S32.HI R10, RZ, 0x1f, R5 ;  /* 0x0000001fff0a7819 */ /* 0x000fc80000011405 */
[----:B------:R-:W-:-:S04]  /*7520*/  LEA.HI R10, R10, R5, RZ, 0x5 ;  /* 0x000000050a0a7211 */ /* 0x000fc800078f28ff */
[----:B------:R-:W-:Y:S01]  /*7530*/  SHF.R.S32.HI R10, RZ, 0x5, R10 ;  /* 0x00000005ff0a7819 */ /* 0x000fe2000001140a */
[--C-:B------:R-:W-:Y:S02]  /*7540*/  HADD2.F32 R34, -RZ, R21.reuse.H0_H0 ;  /* 0x20000015ff227230 */ /* 0x100fe40000004100 */
[----:B------:R-:W-:Y:S02]  /*7550*/  HADD2.F32 R36, -RZ, R21.H1_H1 ;  /* 0x30000015ff247230 */ /* 0x000fe40000004100 */
[----:B------:R-:W-:Y:S02]  /*7560*/  HADD2.F32 R37, -RZ, R20.H1_H1 ;  /* 0x30000014ff257230 */ /* 0x000fe40000004100 */
[----:B------:R-:W-:Y:S02]  /*7570*/  HADD2.F32 R35, -RZ, R15.H1_H1 ;  /* 0x3000000fff237230 */ /* 0x000fe40000004100 */
[----:B--2---:R-:W-:-:S05]  /*7580*/  IMAD.SHL.U32 R4, R6, 0x40, RZ ;  /* 0x0000004006047824 */ /* 0x004fca00078e00ff */
[----:B------:R-:W-:-:S04]  /*7590*/  LOP3.LUT R7, R4, 0x1c0, RZ, 0xc0, !PT ;  /* 0x000001c004077812 */ /* 0x000fc800078ec0ff */
[--C-:B------:R-:W-:Y:S02]  /*75a0*/  SHF.R.U32.HI R9, RZ, 0x3, R7.reuse ;  /* 0x00000003ff097819 */ /* 0x100fe40000011607 */
[----:B------:R-:W-:Y:S02]  /*75b0*/  LOP3.LUT R4, R7, 0x38, R16, 0xf8, !PT ;  /* 0x0000003807047812 */ /* 0x000fe400078ef810 */
[----:B------:R-:W-:Y:S02]  /*75c0*/  LOP3.LUT R8, R9, R24, R7, 0x1e, !PT ;  /* 0x0000001809087212 */ /* 0x000fe400078e1e07 */
[----:B------:R-:W-:-:S03]  /*75d0*/  LOP3.LUT R4, R4, R9, RZ, 0x3c, !PT ;  /* 0x0000000904047212 */ /* 0x000fc600078e3cff */
[C---:B------:R-:W-:Y:S02]  /*75e0*/  IMAD R9, R10.reuse, 0x200, R8 ;  /* 0x000002000a097824 */ /* 0x040fe400078e0208 */
[----:B------:R-:W-:Y:S02]  /*75f0*/  IMAD R5, R10, 0x200, R4 ;  /* 0x000002000a057824 */ /* 0x000fe400078e0204 */
[----:B------:R-:W-:-:S03]  /*7600*/  IMAD R44, R9, 0x2, R18 ;  /* 0x00000002092c7824 */ /* 0x000fc600078e0212 */
[----:B------:R-:W-:Y:S02]  /*7610*/  LEA R43, R5, R18, 0x1 ;  /* 0x00000012052b7211 */ /* 0x000fe400078e08ff */
[----:B------:R-:W1:Y:S04]  /*7620*/  LDS.128 R8, [R44+0x8400] ;  /* 0x008400002c087984 */ /* 0x000e680000000c00 */
[----:B------:R-:W0:Y:S01]  /*7630*/  LDS.128 R4, [R43+0x8400] ;  /* 0x008400002b047984 */ /* 0x000e220000000c00 */
[--C-:B-1----:R-:W-:Y:S02]  /*7640*/  HADD2.F32 R30, -RZ, R8.reuse.H0_H0 ;  /* 0x20000008ff1e7230 */ /* 0x102fe40000004100 */
[----:B------:R-:W-:Y:S02]  /*7650*/  HADD2.F32 R8, -RZ, R8.H1_H1 ;  /* 0x30000008ff087230 */ /* 0x000fe40000004100 */
[----:B0-----:R-:W-:-:S02]  /*7660*/  HADD2.F32 R25, -RZ, R4.H0_H0 ;  /* 0x20000004ff197230 */ /* 0x001fc40000004100 */
[C---:B------:R-:W-:Y:S01]  /*7670*/  FMUL.FTZ R38, R30.reuse, R36 ;  /* 0x000000241e267220 */ /* 0x040fe20000410000 */
[-C--:B------:R-:W-:Y:S01]  /*7680*/  FMUL.FTZ R40, R30, R34.reuse ;  /* 0x000000221e287220 */ /* 0x080fe20000410000 */
[----:B------:R-:W-:Y:S02]  /*7690*/  HADD2.F32 R4, -RZ, R4.H1_H1 ;  /* 0x30000004ff047230 */ /* 0x000fe40000004100 */
[----:B------:R-:W-:Y:S01]  /*76a0*/  FMUL.FTZ R39, R8, R37 ;  /* 0x0000002508277220 */ /* 0x000fe20000410000 */
[----:B------:R-:W-:Y:S02]  /*76b0*/  HADD2.F32 R31, -RZ, R9.H0_H0 ;  /* 0x20000009ff1f7230 */ /* 0x000fe40000004100 */
[C---:B------:R-:W-:Y:S01]  /*76c0*/  FFMA.FTZ R38, R25.reuse, R34, -R38 ;  /* 0x0000002219267223 */ /* 0x040fe20000010826 */
[----:B------:R-:W-:Y:S02]  /*76d0*/  HADD2.F32 R30, -RZ, R20.H0_H0 ;  /* 0x20000014ff1e7230 */ /* 0x000fe40000004100 */
[----:B------:R-:W-:Y:S01]  /*76e0*/  FFMA.FTZ R40, R25, R36, R40 ;  /* 0x0000002419287223 */ /* 0x000fe20000010028 */
[----:B------:R-:W-:-:S02]  /*76f0*/  HADD2.F32 R25, -RZ, R15.H0_H0 ;  /* 0x2000000fff197230 */ /* 0x000fc40000004100 */
[-C--:B------:R-:W-:Y:S01]  /*7700*/  FMUL.FTZ R41, R8, R35.reuse ;  /* 0x0000002308297220 */ /* 0x080fe20000410000 */
[----:B------:R-:W-:Y:S02]  /*7710*/  HADD2.F32 R26, -RZ, R5.H0_H0 ;  /* 0x20000005ff1a7230 */ /* 0x000fe40000004100 */
[C---:B------:R-:W-:Y:S01]  /*7720*/  FFMA.FTZ R39, R4.reuse, R35, -R39 ;  /* 0x0000002304277223 */ /* 0x040fe20000010827 */
[C---:B------:R-:W-:Y:S01]  /*7730*/  FMUL.FTZ R35, R31.reuse, R30 ;  /* 0x0000001e1f237220 */ /* 0x040fe20000410000 */
[----:B------:R-:W-:Y:S02]  /*7740*/  HADD2.F32 R9, -RZ, R9.H1_H1 ;  /* 0x30000009ff097230 */ /* 0x000fe40000004100 */
[----:B------:R-:W-:Y:S01]  /*7750*/  FMUL.FTZ R31, R31, R25 ;  /* 0x000000191f1f7220 */ /* 0x000fe20000410000 */
[--C-:B------:R-:W-:Y:S02]  /*7760*/  HADD2.F32 R34, -RZ, R14.reuse.H1_H1 ;  /* 0x3000000eff227230 */ /* 0x100fe40000004100 */
[----:B------:R-:W-:Y:S01]  /*7770*/  FFMA.FTZ R41, R4, R37, R41 ;  /* 0x0000002504297223 */ /* 0x000fe20000010029 */
[----:B------:R-:W-:-:S02]  /*7780*/  HADD2.F32 R4, -RZ, R14.H0_H0 ;  /* 0x2000000eff047230 */ /* 0x000fc40000004100 */
[C---:B------:R-:W-:Y:S01]  /*7790*/  FFMA.FTZ R35, R26.reuse, R25, -R35 ;  /* 0x000000191a237223 */ /* 0x040fe20000010823 */
[----:B------:R-:W-:Y:S02]  /*77a0*/  HADD2.F32 R5, -RZ, R5.H1_H1 ;  /* 0x30000005ff057230 */ /* 0x000fe40000004100 */
[----:B------:R-:W-:Y:S01]  /*77b0*/  FFMA.FTZ R26, R26, R30, R31 ;  /* 0x0000001e1a1a7223 */ /* 0x000fe2000001001f */
[----:B------:R-:W-:Y:S02]  /*77c0*/  HADD2.F32 R32, -RZ, R10.H0_H0 ;  /* 0x2000000aff207230 */ /* 0x000fe40000004100 */
[C---:B------:R-:W-:Y:S01]  /*77d0*/  FMUL.FTZ R30, R9.reuse, R34 ;  /* 0x00000022091e7220 */ /* 0x040fe20000410000 */
[--C-:B------:R-:W-:Y:S02]  /*77e0*/  HADD2.F32 R8, -RZ, R13.reuse.H0_H0 ;  /* 0x2000000dff087230 */ /* 0x100fe40000004100 */
[----:B------:R-:W-:Y:S01]  /*77f0*/  FMUL.FTZ R36, R9, R4 ;  /* 0x0000000409247220 */ /* 0x000fe20000410000 */
[----:B------:R-:W-:-:S02]  /*7800*/  HADD2.F32 R25, -RZ, R13.H1_H1 ;  /* 0x3000000dff197230 */ /* 0x000fc40000004100 */
[----:B------:R-:W-:Y:S02]  /*7810*/  HADD2.F32 R10, -RZ, R10.H1_H1 ;  /* 0x3000000aff0a7230 */ /* 0x000fe40000004100 */
[--C-:B------:R-:W-:Y:S02]  /*7820*/  HADD2.F32 R31, -RZ, R3.reuse.H1_H1 ;  /* 0x30000003ff1f7230 */ /* 0x100fe40000004100 */
[----:B------:R-:W-:Y:S01]  /*7830*/  FFMA.FTZ R30, R5, R4, -R30 ;  /* 0x00000004051e7223 */ /* 0x000fe2000001081e */
[--C-:B------:R-:W-:Y:S02]  /*7840*/  HADD2.F32 R27, -RZ, R6.reuse.H0_H0 ;  /* 0x20000006ff1b7230 */ /* 0x100fe40000004100 */
[C---:B------:R-:W-:Y:S01]  /*7850*/  FMUL.FTZ R4, R32.reuse, R25 ;  /* 0x0000001920047220 */ /* 0x040fe20000410000 */
[----:B------:R-:W-:Y:S02]  /*7860*/  HADD2.F32 R6, -RZ, R6.H1_H1 ;  /* 0x30000006ff067230 */ /* 0x000fe40000004100 */
[----:B------:R-:W-:Y:S01]  /*7870*/  FMUL.FTZ R42, R32, R8 ;  /* 0x00000008202a7220 */ /* 0x000fe20000410000 */
[----:B------:R-:W-:-:S02]  /*7880*/  HADD2.F32 R9, -RZ, R3.H0_H0 ;  /* 0x20000003ff097230 */ /* 0x000fc40000004100 */
[----:B------:R-:W-:Y:S01]  /*7890*/  FFMA.FTZ R37, R5, R34, R36 ;  /* 0x0000002205257223 */ /* 0x000fe20000010024 */
[C---:B------:R-:W-:Y:S01]  /*78a0*/  FMUL.FTZ R5, R10.reuse, R31 ;  /* 0x0000001f0a057220 */ /* 0x040fe20000410000 */
[C---:B------:R-:W-:Y:S01]  /*78b0*/  FFMA.FTZ R32, R27.reuse, R8, -R4 ;  /* 0x000000081b207223 */ /* 0x040fe20000010804 */
[----:B------:R-:W-:Y:S01]  /*78c0*/  FFMA.FTZ R42, R27, R25, R42 ;  /* 0x000000191b2a7223 */ /* 0x000fe2000001002a */
[--C-:B------:R-:W-:Y:S02]  /*78d0*/  HADD2.F32 R33, -RZ, R11.reuse.H0_H0 ;  /* 0x2000000bff217230 */ /* 0x100fe40000004100 */
[-C--:B------:R-:W-:Y:S01]  /*78e0*/  FMUL.FTZ R27, R10, R9.reuse ;  /* 0x000000090a1b7220 */ /* 0x080fe20000410000 */
[----:B------:R-:W-:Y:S01]  /*78f0*/  FFMA.FTZ R25, R6, R9, -R5 ;  /* 0x0000000906197223 */ /* 0x000fe20000010805 */
[----:B------:R-:W-:Y:S02]  /*7900*/  HADD2.F32 R11, -RZ, R11.H1_H1 ;  /* 0x3000000bff0b7230 */ /* 0x000fe40000004100 */
[----:B------:R-:W-:-:S02]  /*7910*/  HADD2.F32 R5, -RZ, R12.H0_H0 ;  /* 0x2000000cff057230 */ /* 0x000fc40000004100 */
[----:B------:R-:W-:Y:S02]  /*7920*/  HADD2.F32 R10, -RZ, R12.H1_H1 ;  /* 0x3000000cff0a7230 */ /* 0x000fe40000004100 */
[--C-:B------:R-:W-:Y:S02]  /*7930*/  HADD2.F32 R4, -RZ, R0.reuse.H1_H1 ;  /* 0x30000000ff047230 */ /* 0x100fe40000004100 */
[----:B------:R-:W-:Y:S02]  /*7940*/  HADD2.F32 R8, -RZ, R0.H0_H0 ;  /* 0x20000000ff087230 */ /* 0x000fe40000004100 */
[--C-:B------:R-:W-:Y:S02]  /*7950*/  HADD2.F32 R28, -RZ, R7.reuse.H0_H0 ;  /* 0x20000007ff1c7230 */ /* 0x100fe40000004100 */
[----:B------:R-:W-:Y:S01]  /*7960*/  FFMA.FTZ R27, R6, R31, R27 ;  /* 0x0000001f061b7223 */ /* 0x000fe2000001001b */
[----:B------:R-:W-:Y:S02]  /*7970*/  HADD2.F32 R7, -RZ, R7.H1_H1 ;  /* 0x30000007ff077230 */ /* 0x000fe40000004100 */
[-C--:B------:R-:W-:Y:S01]  /*7980*/  FMUL.FTZ R9, R33, R5.reuse ;  /* 0x0000000521097220 */ /* 0x080fe20000410000 */
[----:B------:R-:W-:Y:S01]  /*7990*/  FMUL.FTZ R34, R11, R10 ;  /* 0x0000000a0b227220 */ /* 0x000fe20000410000 */
[----:B------:R-:W-:Y:S01]  /*79a0*/  FMUL.FTZ R6, R33, R4 ;  /* 0x0000000421067220 */ /* 0x000fe20000410000 */
[----:B------:R-:W-:Y:S01]  /*79b0*/  FMUL.FTZ R31, R11, R8 ;  /* 0x000000080b1f7220 */ /* 0x000fe20000410000 */
[C---:B------:R-:W-:Y:S01]  /*79c0*/  FFMA.FTZ R11, R28.reuse, R4, -R9 ;  /* 0x000000041c0b7223 */ /* 0x040fe20000010809 */
[C---:B------:R-:W-:Y:S01]  /*79d0*/  FFMA.FTZ R34, R7.reuse, R8, -R34 ;  /* 0x0000000807227223 */ /* 0x040fe20000010822 */
        /* <DEDUP_REMOVED lines=10> */
[----:B------:R1:W-:Y:S04]  /*7a80*/  STS.128 [R43+0x8400], R4 ;  /* 0x008400042b007388 */ /* 0x0003e80000000c00 */
[----:B------:R1:W-:Y:S02]  /*7a90*/  STS.128 [R44+0x8400], R8 ;  /* 0x008400082c007388 */ /* 0x0003e40000000c00 */
.L_x_13304:
[----:B------:R-:W-:Y:S05]  /*7aa0*/  BSYNC B1 ;  /* 0x0000000000017941 */ /* 0x000fea0003800000 */
.L_x_13303:
[----:B------:R-:W-:Y:S05]  /*7ab0*/  @P0 BRA `(.L_x_13295) ;  /* 0x0000000400600947 */ /* 0x000fea0003800000 */
[----:B-1----:R-:W2:Y:S01]  /*7ac0*/  LDL R8, [R1+0x20] ;  /* 0x0000200001087983 */ /* 0x002ea20000100800 */
[C---:B------:R-:W-:Y:S02]  /*7ad0*/  VIADD R4, R152.reuse, 0x60 ;  /* 0x0000006098047836 */ /* 0x040fe40000000000 */
[----:B------:R-:W-:Y:S01]  /*7ae0*/  VIADD R5, R152, 0x60 ;  /* 0x0000006098057836 */ /* 0x000fe20000000000 */
[----:B------:R-:W3:Y:S02]  /*7af0*/  LDL R41, [R1+0x50] ;  /* 0x0000500001297983 */ /* 0x000ee40000100800 */
[----:B------:R-:W-:Y:S01]  /*7b00*/  SHF.L.U32 R4, R4, 0x6, RZ ;  /* 0x0000000604047819 */ /* 0x000fe200000006ff */
[----:B------:R-:W-:-:S03]  /*7b10*/  IMAD.SHL.U32 R5, R5, 0x40, RZ ;  /* 0x0000004005057824 */ /* 0x000fc600078e00ff */
[----:B------:R-:W-:Y:S02]  /*7b20*/  LOP3.LUT R4, R4, 0x1c0, RZ, 0xc0, !PT ;  /* 0x000001c004047812 */ /* 0x000fe400078ec0ff */
[----:B------:R-:W-:Y:S02]  /*7b30*/  LOP3.LUT R5, R5, 0x1c0, RZ, 0xc0, !PT ;  /* 0x000001c005057812 */ /* 0x000fe400078ec0ff */
[----:B------:R-:W-:-:S04]  /*7b40*/  SHF.R.U32.HI R4, RZ, 0x3, R4 ;  /* 0x00000003ff047819 */ /* 0x000fc80000011604 */
[----:B------:R-:W-:Y:S01]  /*7b50*/  LOP3.LUT R24, R4, R24, R5, 0x1e, !PT ;  /* 0x0000001804187212 */ /* 0x000fe200078e1e05 */
[--C-:B------:R-:W-:Y:S02]  /*7b60*/  HADD2.F32 R33, -RZ, R21.reuse.H0_H0 ;  /* 0x20000015ff217230 */ /* 0x100fe40000004100 */
[----:B------:R-:W-:Y:S02]  /*7b70*/  HADD2.F32 R35, -RZ, R21.H1_H1 ;  /* 0x30000015ff237230 */ /* 0x000fe40000004100 */
[--C-:B------:R-:W-:Y:S02]  /*7b80*/  HADD2.F32 R40, -RZ, R20.reuse.H1_H1 ;  /* 0x30000014ff287230 */ /* 0x100fe40000004100 */
[--C-:B------:R-:W-:Y:S02]  /*7b90*/  HADD2.F32 R38, -RZ, R15.reuse.H1_H1 ;  /* 0x3000000fff267230 */ /* 0x100fe40000004100 */
[----:B------:R-:W-:Y:S02]  /*7ba0*/  HADD2.F32 R42, -RZ, R20.H0_H0 ;  /* 0x20000014ff2a7230 */ /* 0x000fe40000004100 */
[----:B------:R-:W-:-:S02]  /*7bb0*/  HADD2.F32 R20, -RZ, R15.H0_H0 ;  /* 0x2000000fff147230 */ /* 0x000fc40000004100 */
[----:B------:R-:W-:Y:S02]  /*7bc0*/  HADD2.F32 R39, -RZ, R14.H1_H1 ;  /* 0x3000000eff277230 */ /* 0x000fe40000004100 */
[--C-:B------:R-:W-:Y:S02]  /*7bd0*/  HADD2.F32 R37, -RZ, R13.reuse.H0_H0 ;  /* 0x2000000dff257230 */ /* 0x100fe40000004100 */
[----:B------:R-:W-:Y:S02]  /*7be0*/  HADD2.F32 R13, -RZ, R13.H1_H1 ;  /* 0x3000000dff0d7230 */ /* 0x000fe40000004100 */
[----:B--2---:R-:W-:Y:S01]  /*7bf0*/  IMAD.IADD R9, R8, 0x1, R24 ;  /* 0x0000000108097824 */ /* 0x004fe200078e0218 */
[----:B---3--:R-:W0:Y:S04]  /*7c00*/  LDS.128 R4, [R41+0x8400] ;  /* 0x0084000029047984 */ /* 0x008e280000000c00 */
[----:B------:R-:W-:-:S05]  /*7c10*/  LEA R24, R9, R18, 0x1 ;  /* 0x0000001209187211 */ /* 0x000fca00078e08ff */
[----:B------:R-:W1:Y:S01]  /*7c20*/  LDS.128 R8, [R24+0x8400] ;  /* 0x0084000018087984 */ /* 0x000e620000000c00 */
[----:B0-----:R-:W-:Y:S02]  /*7c30*/  HADD2.F32 R25, -RZ, R4.H0_H0 ;  /* 0x20000004ff197230 */ /* 0x001fe40000004100 */
[--C-:B-1----:R-:W-:Y:S02]  /*7c40*/  HADD2.F32 R21, -RZ, R8.reuse.H0_H0 ;  /* 0x20000008ff157230 */ /* 0x102fe40000004100 */
[----:B------:R-:W-:-:S03]  /*7c50*/  HADD2.F32 R8, -RZ, R8.H1_H1 ;  /* 0x30000008ff087230 */ /* 0x000fc60000004100 */
[-C--:B------:R-:W-:Y:S01]  /*7c60*/  FMUL.FTZ R36, R33, R21.reuse ;  /* 0x0000001521247220 */ /* 0x080fe20000410000 */
[----:B------:R-:W-:Y:S02]  /*7c70*/  HADD2.F32 R4, -RZ, R4.H1_H1 ;  /* 0x30000004ff047230 */ /* 0x000fe40000004100 */
[C---:B------:R-:W-:Y:S01]  /*7c80*/  FMUL.FTZ R34, R35.reuse, R21 ;  /* 0x0000001523227220 */ /* 0x040fe20000410000 */
[--C-:B------:R-:W-:Y:S02]  /*7c90*/  HADD2.F32 R30, -RZ, R9.reuse.H0_H0 ;  /* 0x20000009ff1e7230 */ /* 0x100fe40000004100 */
[----:B------:R-:W-:Y:S01]  /*7ca0*/  FFMA.FTZ R36, R35, R25, R36 ;  /* 0x0000001923247223 */ /* 0x000fe20000010024 */
[----:B------:R-:W-:Y:S02]  /*7cb0*/  HADD2.F32 R9, -RZ, R9.H1_H1 ;  /* 0x30000009ff097230 */ /* 0x000fe40000004100 */
[-C--:B------:R-:W-:Y:S01]  /*7cc0*/  FMUL.FTZ R21, R40, R8.reuse ;  /* 0x0000000828157220 */ /* 0x080fe20000410000 */
[----:B------:R-:W-:Y:S01]  /*7cd0*/  FMUL.FTZ R15, R38, R8 ;  /* 0x00000008260f7220 */ /* 0x000fe20000410000 */
[----:B------:R-:W-:-:S02]  /*7ce0*/  HADD2.F32 R35, -RZ, R14.H0_H0 ;  /* 0x2000000eff237230 */ /* 0x000fc40000004100 */
[----:B------:R-:W-:Y:S01]  /*7cf0*/  FFMA.FTZ R34, R33, R25, -R34 ;  /* 0x0000001921227223 */ /* 0x000fe20000010822 */
[--C-:B------:R-:W-:Y:S02]  /*7d00*/  HADD2.F32 R26, -RZ, R5.reuse.H0_H0 ;  /* 0x20000005ff1a7230 */ /* 0x100fe40000004100 */
[----:B------:R-:W-:Y:S01]  /*7d10*/  FFMA.FTZ R21, R38, R4, -R21 ;  /* 0x0000000426157223 */ /* 0x000fe20000010815 */
[----:B------:R-:W-:Y:S02]  /*7d20*/  HADD2.F32 R5, -RZ, R5.H1_H1 ;  /* 0x30000005ff057230 */ /* 0x000fe40000004100 */
[----:B------:R-:W-:Y:S01]  /*7d30*/  FMUL.FTZ R25, R42, R30 ;  /* 0x0000001e2a197220 */ /* 0x000fe20000410000 */
[--C-:B------:R-:W-:Y:S02]  /*7d40*/  HADD2.F32 R31, -RZ, R10.reuse.H0_H0 ;  /* 0x2000000aff1f7230 */ /* 0x100fe40000004100 */
[----:B------:R-:W-:Y:S01]  /*7d50*/  FFMA.FTZ R15, R40, R4, R15 ;  /* 0x00000004280f7223 */ /* 0x000fe2000001000f */
[----:B------:R-:W-:-:S02]  /*7d60*/  HADD2.F32 R10, -RZ, R10.H1_H1 ;  /* 0x3000000aff0a7230 */ /* 0x000fc40000004100 */
[-C--:B------:R-:W-:Y:S01]  /*7d70*/  FMUL.FTZ R4, R39, R9.reuse ;  /* 0x0000000927047220 */ /* 0x080fe20000410000 */
[C---:B------:R-:W-:Y:S01]  /*7d80*/  FMUL.FTZ R8, R35.reuse, R9 ;  /* 0x0000000923087220 */ /* 0x040fe20000410000 */
[--C-:B------:R-:W-:Y:S02]  /*7d90*/  HADD2.F32 R38, -RZ, R3.reuse.H1_H1 ;  /* 0x30000003ff267230 */ /* 0x100fe40000004100 */
[C---:B------:R-:W-:Y:S01]  /*7da0*/  FMUL.FTZ R33, R20.reuse, R30 ;  /* 0x0000001e14217220 */ /* 0x040fe20000410000 */
[--C-:B------:R-:W-:Y:S02]  /*7db0*/  HADD2.F32 R27, -RZ, R6.reuse.H0_H0 ;  /* 0x20000006ff1b7230 */ /* 0x100fe40000004100 */
[----:B------:R-:W-:Y:S01]  /*7dc0*/  FFMA.FTZ R25, R20, R26, -R25 ;  /* 0x0000001a14197223 */ /* 0x000fe20000010819 */
[----:B------:R-:W-:Y:S02]  /*7dd0*/  HADD2.F32 R30, -RZ, R3.H0_H0 ;  /* 0x20000003ff1e7230 */ /* 0x000fe40000004100 */
[----:B------:R-:W-:Y:S01]  /*7de0*/  FFMA.FTZ R14, R35, R5, -R4 ;  /* 0x00000005230e7223 */ /* 0x000fe20000010804 */
[----:B------:R-:W-:-:S02]  /*7df0*/  HADD2.F32 R6, -RZ, R6.H1_H1 ;  /* 0x30000006ff067230 */ /* 0x000fc40000004100 */
[----:B------:R-:W-:Y:S01]  /*7e00*/  FFMA.FTZ R20, R39, R5, R8 ;  /* 0x0000000527147223 */ /* 0x000fe20000010008 */
[----:B------:R-:W-:Y:S01]  /*7e10*/  FFMA.FTZ R33, R42, R26, R33 ;  /* 0x0000001a2a217223 */ /* 0x000fe20000010021 */
[-C--:B------:R-:W-:Y:S01]  /*7e20*/  FMUL.FTZ R5, R38, R10.reuse ;  /* 0x0000000a26057220 */ /* 0x080fe20000410000 */
[-C--:B------:R-:W-:Y:S01]  /*7e30*/  FMUL.FTZ R4, R13, R31.reuse ;  /* 0x0000001f0d047220 */ /* 0x080fe20000410000 */
[C---:B------:R-:W-:Y:S01]  /*7e40*/  FMUL.FTZ R26, R37.reuse, R31 ;  /* 0x0000001f251a7220 */ /* 0x040fe20000410000 */
[C---:B------:R-:W-:Y:S01]  /*7e50*/  FMUL.FTZ R9, R30.reuse, R10 ;  /* 0x0000000a1e097220 */ /* 0x040fe20000410000 */
[--C-:B------:R-:W-:Y:S02]  /*7e60*/  HADD2.F32 R32, -RZ, R11.reuse.H0_H0 ;  /* 0x2000000bff207230 */ /* 0x100fe40000004100 */
[----:B------:R-:W-:Y:S01]  /*7e70*/  FFMA.FTZ R10, R30, R6, -R5 ;  /* 0x000000061e0a7223 */ /* 0x000fe20000010805 */
[----:B------:R-:W-:Y:S02]  /*7e80*/  HADD2.F32 R11, -RZ, R11.H1_H1 ;  /* 0x3000000bff0b7230 */ /* 0x000fe40000004100 */
[-C--:B------:R-:W-:Y:S01]  /*7e90*/  FFMA.FTZ R3, R37, R27.reuse, -R4 ;  /* 0x0000001b25037223 */ /* 0x080fe20000010804 */
[----:B------:R-:W-:Y:S01]  /*7ea0*/  FFMA.FTZ R26, R13, R27, R26 ;  /* 0x0000001b0d1a7223 */ /* 0x000fe2000001001a */
        /* <DEDUP_REMOVED lines=25> */
.L_x_13295:
[----:B------:R-:W-:Y:S05]  /*8040*/  BSYNC B0 ;  /* 0x0000000000007941 */ /* 0x000fea0003800000 */
.L_x_13284:
[----:B------:R-:W-:Y:S01]  /*8050*/  @!PT LDS RZ, [RZ] ;  /* 0x00000000fffff984 */ /* 0x000fe20000000800 */
[----:B------:R-:W-:Y:S01]  /*8060*/  @!PT LDS RZ, [RZ] ;  /* 0x00000000fffff984 */ /* 0x000fe20000000800 */
[----:B------:R-:W-:Y:S01]  /*8070*/  @!PT LDS RZ, [RZ] ;  /* 0x00000000fffff984 */ /* 0x000fe20000000800 */
[----:B------:R-:W-:Y:S01]  /*8080*/  @!PT LDS RZ, [RZ] ;  /* 0x00000000fffff984 */ /* 0x000fe20000000800 */
[----:B------:R4:W-:Y:S06]  /*8090*/  MEMBAR.ALL.CTA ;  /* 0x0000000000007992 */ /* 0x0009ec0000008000 */
[----:B----4-:R-:W4:Y:S01]  /*80a0*/  FENCE.VIEW.ASYNC.S ;  /* 0x00000000000073c6 */ /* 0x010f220000000000 */
[----:B------:R-:W-:Y:S05]  /*80b0*/  WARPSYNC.ALL ;  /* 0x0000000000007948 */ /* 0x000fea0003800000 */
[----:B----4-:R-:W-:Y:S06]  /*80c0*/  BAR.SYNC.DEFER_BLOCKING 0xd, 0x180 ;  /* 0x0346000000007b1d */ /* 0x010fec0000010000 */
.L_x_13281:
[----:B---3--:R-:W-:-:S05]  /*80d0*/  IMAD.U32 R0, RZ, RZ, UR39 ;  /* 0x00000027ff007e24 */ /* 0x008fca000f8e00ff */
[----:B------:R-:W-:-:S13]  /*80e0*/  ISETP.NE.AND P0, PT, R0, 0x3, PT ;  /* 0x000000030000780c */ /* 0x000fda0003f05270 */
[----:B------:R-:W-:Y:S05]  /*80f0*/  @!P0 BRA `(.L_x_13305) ;  /* 0x0000000000048947 */ /* 0x000fea0003800000 */
[----:B------:R-:W-:Y:S01]  /*8100*/  BPT.TRAP 0x1 ;  /* 0x000000040000795c */ /* 0x000fe20000300000 */
.L_x_13305:
[----:B------:R-:W-:Y:S01]  /*8110*/  IMAD R0, R155, 0x8, R18 ;  /* 0x000000089b007824 */ /* 0x000fe200078e0212 */
[----:B-12---:R-:W-:-:S04]  /*8120*/  SHF.L.U32 R5, R157, 0x1f, RZ ;  /* 0x0000001f9d057819 */ /* 0x006fc800000006ff */
[----:B------:R1:W2:Y:S01]  /*8130*/  SYNCS.PHASECHK.TRANS64.TRYWAIT P1, [R0+URZ+0x16830], R5 ;  /* 0x01683005000075a7 */ /* 0x0002a2000802017f */
[----:B------:R-:W-:Y:S05]  /*8140*/  @!P0 BRA `(.L_x_13306) ;  /* 0x0000000000048947 */ /* 0x000fea0003800000 */
[----:B------:R-:W-:Y:S01]  /*8150*/  BPT.TRAP 0x1 ;  /* 0x000000040000795c */ /* 0x000fe20000300000 */
.L_x_13306:
[----:B0-----:R-:W-:Y:S01]  /*8160*/  VIADD R3, R18, 0xe400 ;  /* 0x0000e40012037836 */ /* 0x001fe20000000000 */
[----:B------:R-:W-:Y:S02]  /*8170*/  LOP3.LUT R12, R29, 0x10000, RZ, 0xfc, !PT ;  /* 0x000100001d0c7812 */ /* 0x000fe400078efcff */
[----:B------:R-:W-:Y:S02]  /*8180*/  MOV R13, 0x40000040 ;  /* 0x40000040000d7802 */ /* 0x000fe40000000f00 */
[----:B------:R-:W-:-:S04]  /*8190*/  SHF.R.U32.HI R3, RZ, 0x4, R3 ;  /* 0x00000004ff037819 */ /* 0x000fc80000011603 */
[----:B------:R-:W-:-:S04]  /*81a0*/  LOP3.LUT R3, R3, 0x3fff, RZ, 0xc0, !PT ;  /* 0x00003fff03037812 */ /* 0x000fc800078ec0ff */
[----:B------:R-:W-:-:S05]  /*81b0*/  LOP3.LUT R3, R3, 0x10000, RZ, 0xfc, !PT ;  /* 0x0001000003037812 */ /* 0x000fca00078efcff */
[----:B------:R0:W-:Y:S01]  /*81c0*/  STL [R1+0x1c], R3 ;  /* 0x00001c0301007387 */ /* 0x0001e20000100800 */
[----:B--2---:R-:W-:Y:S05]  /*81d0*/  @P1 BRA `(.L_x_13307) ;  /* 0x0000000000081947 */ /* 0x004fea0003800000 */
[----:B------:R-:W2:Y:S02]  /*81e0*/  SYNCS.PHASECHK.TRANS64.TRYWAIT P1, [R0+URZ+0x16830], R5 ;  /* 0x01683005000075a7 */ /* 0x000ea4000802017f */
[----:B--2---:R-:W-:Y:S05]  /*81f0*/  @!P1 BRA `(.L_x_13308) ;  /* 0x000000e400a89947 */ /* 0x004fea0003800000 */
.L_x_13307:
[----:B0-----:R-:W3:Y:S01]  /*8200*/  LDL R3, [R1+0x1c] ;  /* 0x00001c0001037983 */ /* 0x001ee20000100800 */
[----:B-12---:R-:W-:Y:S01]  /*8210*/  IMAD.MOV.U32 R5, RZ, RZ, 0x40000040 ;  /* 0x40000040ff057424 */ /* 0x006fe200078e00ff */
[----:B------:R-:W-:Y:S05]  /*8220*/  WARPSYNC.ALL ;  /* 0x0000000000007948 */ /* 0x000fea0003800000 */
[C---:B------:R-:W-:Y:S01]  /*8230*/  R2UR UR4, R12.reuse ;  /* 0x000000000c0472ca */ /* 0x040fe200000e0000 */
[----:B-----5:R-:W-:Y:S01]  /*8240*/  WARPGROUP.ARRIVE ;  /* 0x00000000000079c5 */ /* 0x020fe20000000000 */
[----:B------:R-:W-:Y:S01]  /*8250*/  R2UR UR5, R13 ;  /* 0x000000000d0572ca */ /* 0x000fe200000e0000 */
[----:B------:R-:W-:Y:S01]  /*8260*/  VIADD R8, R12, 0x2 ;  /* 0x000000020c087836 */ /* 0x000fe20000000000 */
[----:B------:R-:W-:Y:S01]  /*8270*/  R2UR UR7, R5 ;  /* 0x00000000050772ca */ /* 0x000fe200000e0000 */
[----:B------:R-:W-:-:S02]  /*8280*/  IMAD.MOV.U32 R9, RZ, RZ, 0x40000040 ;  /* 0x40000040ff097424 */ /* 0x000fc400078e00ff */
[----:B------:R-:W-:Y:S02]  /*8290*/  IMAD.MOV.U32 R7, RZ, RZ, 0x40000040 ;  /* 0x40000040ff077424 */ /* 0x000fe400078e00ff */
[C---:B------:R-:W-:Y:S01]  /*82a0*/  VIADD R20, R12.reuse, 0x4 ;  /* 0x000000040c147836 */ /* 0x040fe20000000000 */
[----:B------:R0:W-:Y:S01]  /*82b0*/  STL.64 [R1+0x8], R8 ;  /* 0x0000080801007387 */ /* 0x0001e20000100a00 */
[----:B------:R-:W-:Y:S02]  /*82c0*/  IMAD.MOV.U32 R21, RZ, RZ, 0x40000040 ;  /* 0x40000040ff157424 */ /* 0x000fe400078e00ff */
[----:B------:R-:W-:Y:S02]  /*82d0*/  VIADD R14, R12, 0x6 ;  /* 0x000000060c0e7836 */ /* 0x000fe40000000000 */
[----:B------:R-:W-:Y:S02]  /*82e0*/  IMAD.MOV.U32 R15, RZ, RZ, 0x40000040 ;  /* 0x40000040ff0f7424 */ /* 0x000fe400078e00ff */
[----:B------:R-:W-:-:S02]  /*82f0*/  IMAD.MOV.U32 R5, RZ, RZ, 0x40000040 ;  /* 0x40000040ff057424 */ /* 0x000fc400078e00ff */
[----:B------:R-:W-:Y:S02]  /*8300*/  IMAD.MOV.U32 R119, RZ, RZ, RZ ;  /* 0x000000ffff777224 */ /* 0x000fe400078e00ff */
[----:B---3--:R-:W-:-:S05]  /*8310*/  IMAD R4, R155, 0x400, R3 ;  /* 0x000004009b047824 */ /* 0x008fca00078e0203 */
[C---:B------:R-:W-:Y:S02]  /*8320*/  R2UR UR6, R4.reuse ;  /* 0x00000000040672ca */ /* 0x040fe400000e0000 */
[----:B------:R-:W-:-:S11]  /*8330*/  IADD3 R6, R4, 0x2, RZ ;  /* 0x0000000204067810 */ /* 0x000fd60007ffe0ff */
[----:B------:R-:W-:Y:S01]  /*8340*/  HGMMA.64x128x16.F32 R24, gdesc[UR4], RZ, !UPT, gsb0 ;  /* 0x01e00000041879f0 */ /* 0x000fe2000c0008ff */
[----:B------:R-:W-:Y:S02]  /*8350*/  R2UR UR4, R8 ;  /* 0x00000000080472ca */ /* 0x000fe400000e0000 */
[----:B------:R-:W-:Y:S02]  /*8360*/  R2UR UR5, R9 ;  /* 0x00000000090572ca */ /* 0x000fe400000e0000 */
[----:B------:R-:W-:Y:S02]  /*8370*/  R2UR UR6, R6 ;  /* 0x00000000060672ca */ /* 0x000fe400000e0000 */
[----:B------:R-:W-:Y:S01]  /*8380*/  R2UR UR7, R7 ;  /* 0x00000000070772ca */ /* 0x000fe200000e0000 */
[----:B------:R-:W-:Y:S01]  /*8390*/  IMAD.MOV.U32 R7, RZ, RZ, 0x40000040 ;  /* 0x40000040ff077424 */ /* 0x000fe200078e00ff */
[C---:B------:R-:W-:Y:S02]  /*83a0*/  IADD3 R6, R4.reuse, 0x4, RZ ;  /* 0x0000000404067810 */ /* 0x040fe40007ffe0ff */
[----:B------:R-:W-:Y:S01]  /*83b0*/  IADD3 R4, R4, 0x6, RZ ;  /* 0x0000000604047810 */ /* 0x000fe20007ffe0ff */
[----:B------:R-:W-:-:S02]  /*83c0*/  WARPGROUP.DEPBAR.LE gsb0, 0x0 ;  /* 0x00008000000079c5 */ /* 0x000fc40000010000 */
        /* <DEDUP_REMOVED lines=19> */
.L_x_13309:
[----:B------:R-:W2:Y:S01]  /*8500*/  LDL R90, [R1+0x58] ;  /* 0x00005800015a7983 */ /* 0x000ea20000100800 */
[----:B------:R-:W-:Y:S01]  /*8510*/  ULDC UR5, c[0x0][0x9d8] ;  /* 0x0002760000057ab9 */ /* 0x000fe20000000800 */
[----:B------:R-:W-:Y:S02]  /*8520*/  ULDC UR4, c[0x0][0x988] ;  /* 0x0002620000047ab9 */ /* 0x000fe40000000800 */
[----:B------:R-:W3:Y:S01]  /*8530*/  LDL R89, [R1+0x40] ;  /* 0x0000400001597983 */ /* 0x000ee20000100800 */
        /* <DEDUP_REMOVED lines=68> */
[----:B------:R-:W-:Y:S01]  /*8980*/  VIADD R0, R0, 0x16840 ;  /* 0x0001684000007836 */ /* 0x000fe20000000000 */
[----:B------:R-:W-:Y:S01]  /*8990*/  ULDC UR6, c[0x0][0x9d8] ;  /* 0x0002760000067ab9 */ /* 0x000fe20000000800 */
[----:B------:R-:W5:Y:S01]  /*89a0*/  MUFU.TANH R9, R9 ;  /* 0x0000000900097308 */ /* 0x000f620000002400 */
[--C-:B------:R-:W-:Y:S01]  /*89b0*/  IMAD.MOV.U32 R118, RZ, RZ, R119.reuse ;  /* 0x000000ffff767224 */ /* 0x100fe200078e0077 */
[-C--:B------:R-:W-:Y:S01]  /*89c0*/  MOV R117, R119.reuse ;  /* 0x0000007700757202 */ /* 0x080fe20000000f00 */
[--C-:B------:R-:W-:Y:S01]  /*89d0*/  IMAD.MOV.U32 R116, RZ, RZ, R119.reuse ;  /* 0x000000ffff747224 */ /* 0x100fe200078e0077 */
[-C--:B------:R-:W-:Y:S01]  /*89e0*/  MOV R113, R119.reuse ;  /* 0x0000007700717202 */ /* 0x080fe20000000f00 */
[--C-:B------:R-:W-:Y:S01]  /*89f0*/  IMAD.MOV.U32 R115, RZ, RZ, R119.reuse ;  /* 0x000000ffff737224 */ /* 0x100fe200078e0077 */
[-C--:B------:R-:W-:Y:S01]  /*8a00*/  MOV R109, R119.reuse ;  /* 0x00000077006d7202 */ /* 0x080fe20000000f00 */
[--C-:B------:R-:W-:Y:S01]  /*8a10*/  IMAD.MOV.U32 R114, RZ, RZ, R119.reuse ;  /* 0x000000ffff727224 */ /* 0x100fe200078e0077 */
        /* <DEDUP_REMOVED lines=10> */
[----:B------:R-:W-:Y:S01]  /*8ac0*/  MOV R93, R119 ;  /* 0x00000077005d7202 */ /* 0x000fe20000000f00 */
[----:B------:R-:W-:-:S02]  /*8ad0*/  IMAD.MOV.U32 R106, RZ, RZ, R119 ;  /* 0x000000ffff6a7224 */ /* 0x000fc400078e0077 */
[--C-:B------:R-:W-:Y:S02]  /*8ae0*/  IMAD.MOV.U32 R104, RZ, RZ, R119.reuse ;  /* 0x000000ffff687224 */ /* 0x100fe400078e0077 */
[--C-:B------:R-:W-:Y:S01]  /*8af0*/  IMAD.MOV.U32 R103, RZ, RZ, R119.reuse ;  /* 0x000000ffff677224 */ /* 0x100fe200078e0077 */
[----:B------:R-:W5:Y:S01]  /*8b00*/  MUFU.TANH R28, R28 ;  /* 0x0000001c001c7308 */ /* 0x000f620000002400 */
[--C-:B------:R-:W-:Y:S02]  /*8b10*/  IMAD.MOV.U32 R102, RZ, RZ, R119.reuse ;  /* 0x000000ffff667224 */ /* 0x100fe400078e0077 */
[--C-:B------:R-:W-:Y:S02]  /*8b20*/  IMAD.MOV.U32 R100, RZ, RZ, R119.reuse ;  /* 0x000000ffff647224 */ /* 0x100fe400078e0077 */
[--C-:B------:R-:W-:Y:S02]  /*8b30*/  IMAD.MOV.U32 R99, RZ, RZ, R119.reuse ;  /* 0x000000ffff637224 */ /* 0x100fe400078e0077 */
[--C-:B------:R-:W-:Y:S01]  /*8b40*/  IMAD.MOV.U32 R98, RZ, RZ, R119.reuse ;  /* 0x000000ffff627224 */ /* 0x100fe200078e0077 */
[----:B------:R-:W5:Y:S01]  /*8b50*/  MUFU.TANH R25, R25 ;  /* 0x0000001900197308 */ /* 0x000f620000002400 */
[----:B------:R-:W-:-:S02]  /*8b60*/  IMAD.MOV.U32 R96, RZ, RZ, R119 ;  /* 0x000000ffff607224 */ /* 0x000fc400078e0077 */
[--C-:B------:R-:W-:Y:S02]  /*8b70*/  IMAD.MOV.U32 R95, RZ, RZ, R119.reuse ;  /* 0x000000ffff5f7224 */ /* 0x100fe400078e0077 */
[--C-:B------:R-:W-:Y:S02]  /*8b80*/  IMAD.MOV.U32 R94, RZ, RZ, R119.reuse ;  /* 0x000000ffff5e7224 */ /* 0x100fe400078e0077 */
[--C-:B------:R-:W-:Y:S01]  /*8b90*/  IMAD.MOV.U32 R92, RZ, RZ, R119.reuse ;  /* 0x000000ffff5c7224 */ /* 0x100fe200078e0077 */
[----:B------:R-:W5:Y:S01]  /*8ba0*/  MUFU.TANH R31, R31 ;  /* 0x0000001f001f7308 */ /* 0x000f620000002400 */
[----:B------:R-:W-:-:S07]  /*8bb0*/  IMAD.MOV.U32 R91, RZ, RZ, R119 ;  /* 0x000000ffff5b7224 */ /* 0x000fce00078e0077 */
[----:B------:R-:W5:Y:S08]  /*8bc0*/  MUFU.TANH R26, R26 ;  /* 0x0000001a001a7308 */ /* 0x000f700000002400 */
        /* <DEDUP_REMOVED lines=21> */
[----:B------:R-:W5:Y:S01]  /*8d20*/  MUFU.TANH R49, R49 ;  /* 0x0000003100317308 */ /* 0x000f620000002400 */
[----:B--2---:R-:W-:Y:S01]  /*8d30*/  IADD3 R72, R90, R88, RZ ;  /* 0x000000585a487210 */ /* 0x004fe20007ffe0ff */
[----:B------:R-:W-:-:S04]  /*8d40*/  IMAD.MOV.U32 R90, RZ, RZ, R119 ;  /* 0x000000ffff5a7224 */ /* 0x000fc800078e0077 */
[----:B---3--:R-:W-:Y:S01]  /*8d50*/  IMAD R72, R89, -0x80, R72 ;  /* 0xffffff8059487824 */ /* 0x008fe200078e0248 */
[----:B------:R-:W-:Y:S01]  /*8d60*/  MOV R89, R119 ;  /* 0x0000007700597202 */ /* 0x000fe20000000f00 */
[----:B------:R-:W2:Y:S03]  /*8d70*/  MUFU.TANH R55, R55 ;  /* 0x0000003700377308 */ /* 0x000ea60000002400 */
[C---:B------:R-:W-:Y:S02]  /*8d80*/  ISETP.GT.AND P4, PT, R72.reuse, RZ, PT ;  /* 0x000000ff4800720c */ /* 0x040fe40003f84270 */
[C---:B------:R-:W-:Y:S02]  /*8d90*/  ISETP.GT.AND P5, PT, R72.reuse, 0x1, PT ;  /* 0x000000014800780c */ /* 0x040fe40003fa4270 */
[----:B------:R-:W-:Y:S01]  /*8da0*/  ISETP.GT.AND P1, PT, R72, 0x8, PT ;  /* 0x000000084800780c */ /* 0x000fe20003f24270 */
[----:B------:R-:W3:Y:S01]  /*8db0*/  MUFU.TANH R50, R50 ;  /* 0x0000003200327308 */ /* 0x000ee20000002400 */
[----:B0-----:R-:W-:-:S02]  /*8dc0*/  FSEL R3, R3, -INF , P4 ;  /* 0xff80000003037808 */ /* 0x001fc40002000000 */
[----:B-1----:R-:W-:Y:S02]  /*8dd0*/  FSEL R4, R4, -INF , P5 ;  /* 0xff80000004047808 */ /* 0x002fe40002800000 */
[C---:B------:R-:W-:Y:S02]  /*8de0*/  ISETP.GT.AND P2, PT, R72.reuse, 0x9, PT ;  /* 0x000000094800780c */ /* 0x040fe40003f44270 */
[----:B----4-:R-:W-:Y:S01]  /*8df0*/  FSEL R7, R7, -INF , P1 ;  /* 0xff80000007077808 */ /* 0x010fe20000800000 */
[----:B------:R-:W0:Y:S01]  /*8e00*/  MUFU.TANH R56, R56 ;  /* 0x0000003800387308 */ /* 0x000e220000002400 */
[----:B------:R-:W-:Y:S02]  /*8e10*/  FMNMX.FTZ R76, R3, R4, !PT ;  /* 0x00000004034c7209 */ /* 0x000fe40007810000 */
[----:B------:R-:W-:Y:S02]  /*8e20*/  ISETP.GT.AND P3, PT, R72, 0x10, PT ;  /* 0x000000104800780c */ /* 0x000fe40003f64270 */
[----:B-----5:R-:W-:-:S02]  /*8e30*/  FSEL R8, R8, -INF , P2 ;  /* 0xff80000008087808 */ /* 0x020fc40001000000 */
[----:B------:R-:W-:Y:S01]  /*8e40*/  FMNMX.FTZ R75, R7, R76, !PT ;  /* 0x0000004c074b7209 */ /* 0x000fe20007810000 */
[----:B------:R-:W1:Y:S01]  /*8e50*/  MUFU.TANH R53, R53 ;  /* 0x0000003500357308 */ /* 0x000e620000002400 */
[----:B------:R-:W-:Y:S02]  /*8e60*/  FSEL R5, R5, -INF , P4 ;  /* 0xff80000005057808 */ /* 0x000fe40002000000 */
[----:B------:R-:W-:Y:S02]  /*8e70*/  ISETP.GT.AND P4, PT, R72, 0x11, PT ;  /* 0x000000114800780c */ /* 0x000fe40003f84270 */
[----:B------:R-:W-:Y:S02]  /*8e80*/  FSEL R11, R11, -INF , P3 ;  /* 0xff8000000b0b7808 */ /* 0x000fe40001800000 */
[----:B------:R-:W-:Y:S01]  /*8e90*/  FMNMX.FTZ R76, R8, R75, !PT ;  /* 0x0000004b084c7209 */ /* 0x000fe20007810000 */
[----:B------:R-:W4:Y:S01]  /*8ea0*/  MUFU.TANH R59, R59 ;  /* 0x0000003b003b7308 */ /* 0x000f220000002400 */
[----:B------:R-:W-:-:S02]  /*8eb0*/  FSEL R6, R6, -INF , P5 ;  /* 0xff80000006067808 */ /* 0x000fc40002800000 */
[----:B------:R-:W-:Y:S02]  /*8ec0*/  ISETP.GT.AND P5, PT, R72, 0x18, PT ;  /* 0x000000184800780c */ /* 0x000fe40003fa4270 */
[----:B------:R-:W-:Y:S02]  /*8ed0*/  FSEL R24, R24, -INF , P4 ;  /* 0xff80000018187808 */ /* 0x000fe40002000000 */
[----:B------:R-:W-:Y:S01]  /*8ee0*/  FMNMX.FTZ R75, R11, R76, !PT ;  /* 0x0000004c0b4b7209 */ /* 0x000fe20007810000 */
[----:B------:R-:W5:Y:S01]  /*8ef0*/  MUFU.TANH R54, R54 ;  /* 0x0000003600367308 */ /* 0x000f620000002400 */
[----:B------:R-:W-:Y:S02]  /*8f00*/  FSEL R9, R9, -INF , P1 ;  /* 0xff80000009097808 */ /* 0x000fe40000800000 */
[----:B------:R-:W-:Y:S02]  /*8f10*/  ISETP.GT.AND P1, PT, R72, 0x19, PT ;  /* 0x000000194800780c */ /* 0x000fe40003f24270 */
[----:B------:R-:W-:-:S02]  /*8f20*/  FSEL R27, R27, -INF , P5 ;  /* 0xff8000001b1b7808 */ /* 0x000fc40002800000 */
[----:B------:R-:W-:Y:S01]  /*8f30*/  FMNMX.FTZ R76, R24, R75, !PT ;  /* 0x0000004b184c7209 */ /* 0x000fe20007810000 */
[----:B------:R-:W5:Y:S01]  /*8f40*/  MUFU.TANH R60, R60 ;  /* 0x0000003c003c7308 */ /* 0x000f620000002400 */
[----:B------:R-:W-:Y:S02]  /*8f50*/  FSEL R10, R10, -INF , P2 ;  /* 0xff8000000a0a7808 */ /* 0x000fe40001000000 */
[----:B------:R-:W-:Y:S02]  /*8f60*/  ISETP.GT.AND P2, PT, R72, 0x20, PT ;  /* 0x000000204800780c */ /* 0x000fe40003f44270 */
[----:B------:R-:W-:Y:S02]  /*8f70*/  FSEL R28, R28, -INF , P1 ;  /* 0xff8000001c1c7808 */ /* 0x000fe40000800000 */
[----:B------:R-:W-:Y:S01]  /*8f80*/  FMNMX.FTZ R77, R27, R76, !PT ;  /* 0x0000004c1b4d7209 */ /* 0x000fe20007810000 */
[----:B------:R-:W5:Y:S01]  /*8f90*/  MUFU.TANH R57, R57 ;  /* 0x0000003900397308 */ /* 0x000f620000002400 */
        /* <DEDUP_REMOVED lines=62> */
[----:B--2---:R-:W-:Y:S02]  /*9380*/  FSEL R55, R55, -INF , P4 ;  /* 0xff80000037377808 */ /* 0x004fe40002000000 */
[----:B------:R-:W-:Y:S01]  /*9390*/  FMNMX.FTZ R38, R52, R31, !PT ;  /* 0x0000001f34267209 */ /* 0x000fe20007810000 */
[----:B------:R-:W2:Y:S01]  /*93a0*/  MUFU.TANH R73, R73 ;  /* 0x0000004900497308 */ /* 0x000ea20000002400 */
[----:B---3--:R-:W-:Y:S02]  /*93b0*/  FSEL R50, R50, -INF , P1 ;  /* 0xff80000032327808 */ /* 0x008fe40000800000 */
[----:B------:R-:W-:Y:S02]  /*93c0*/  ISETP.GT.AND P1, PT, R72, 0x58, PT ;  /* 0x000000584800780c */ /* 0x000fe40003f24270 */
[----:B0-----:R-:W-:-:S02]  /*93d0*/  FSEL R56, R56, -INF , P5 ;  /* 0xff80000038387808 */ /* 0x001fc40002800000 */
[----:B------:R-:W-:Y:S01]  /*93e0*/  FMNMX.FTZ R31, R55, R38, !PT ;  /* 0x00000026371f7209 */ /* 0x000fe20007810000 */
[----:B------:R-:W0:Y:S01]  /*93f0*/  MUFU.TANH R74, R74 ;  /* 0x0000004a004a7308 */ /* 0x000e220000002400 */
[----:B-1----:R-:W-:Y:S02]  /*9400*/  FSEL R53, R53, -INF , P2 ;  /* 0xff80000035357808 */ /* 0x002fe40001000000 */
[----:B------:R-:W-:Y:S02]  /*9410*/  ISETP.GT.AND P2, PT, R72, 0x59, PT ;  /* 0x000000594800780c */ /* 0x000fe40003f44270 */
[----:B----4-:R-:W-:Y:S02]  /*9420*/  FSEL R59, R59, -INF , P1 ;  /* 0xff8000003b3b7808 */ /* 0x010fe40000800000 */
[----:B------:R-:W-:Y:S01]  /*9430*/  FMNMX.FTZ R38, R56, R31, !PT ;  /* 0x0000001f38267209 */ /* 0x000fe20007810000 */
[----:B------:R-:W-:Y:S01]  /*9440*/  MUFU.TANH R81, R81 ;  /* 0x0000005100517308 */ /* 0x000fe20000002400 */
[----:B-----5:R-:W-:-:S02]  /*9450*/  FSEL R54, R54, -INF , P3 ;  /* 0xff80000036367808 */ /* 0x020fc40001800000 */
        /* <DEDUP_REMOVED lines=9> */
[----:B------:R-:W-:Y:S02]  /*94f0*/  FSEL R64, R64, -INF , P4 ;  /* 0xff80000040407808 */ /* 0x000fe40002000000 */
[----:B------:R-:W-:Y:S02]  /*9500*/  FMNMX.FTZ R31, R63, R38, !PT ;  /* 0x000000263f1f7209 */ /* 0x000fe40007810000 */
        /* <DEDUP_REMOVED lines=17> */
[----:B------:R-:W-:Y:S01]  /*9620*/  ISETP.GT.AND P5, PT, R72, 0x79, PT ;  /* 0x000000794800780c */ /* 0x000fe20003fa4270 */
[----:B------:R-:W-:Y:S01]  /*9630*/  FMUL.FTZ R72, R82, UR5 ;  /* 0x0000000552487c20 */ /* 0x000fe20008410000 */
[----:B--2---:R-:W-:-:S02]  /*9640*/  FSEL R73, R73, -INF , P4 ;  /* 0xff80000049497808 */ /* 0x004fc40002000000 */
[----:B------:R-:W-:Y:S02]  /*9650*/  FMNMX.FTZ R38, R71, R38, !PT ;  /* 0x0000002647267209 */ /* 0x000fe40007810000 */
[----:B0-----:R-:W-:Y:S01]  /*9660*/  FSEL R74, R74, -INF , P5 ;  /* 0xff8000004a4a7808 */ /* 0x001fe20002800000 */
[----:B------:R-:W-:Y:S01]  /*9670*/  MUFU.TANH R72, R72 ;  /* 0x0000004800487308 */ /* 0x000fe20000002400 */
[----:B------:R-:W-:Y:S01]  /*9680*/  FMNMX.FTZ R31, R73, R38, !PT ;  /* 0x00000026491f7209 */ /* 0x000fe20007810000 */
[----:B------:R-:W-:-:S03]  /*9690*/  FMUL.FTZ R38, R79, UR5 ;  /* 0x000000054f267c20 */ /* 0x000fc60008410000 */
[----:B------:R-:W-:-:S03]  /*96a0*/  FMNMX.FTZ R78, R74, R31, !PT ;  /* 0x0000001f4a4e7209 */ /* 0x000fc60007810000 */
[----:B------:R-:W-:Y:S02]  /*96b0*/  MUFU.TANH R38, R38 ;  /* 0x0000002600267308 */ /* 0x000fe40000002400 */
[----:B------:R-:W0:Y:S02]  /*96c0*/  SHFL.BFLY PT, R31, R78, 0x2, 0x1f ;  /* 0x0c401f004e1f7f89 */ /* 0x000e2400000e0000 */
[----:B0-----:R-:W-:Y:S01]  /*96d0*/  FMNMX.FTZ R80, R78, R31, !PT ;  /* 0x0000001f4e507209 */ /* 0x001fe20007810000 */
[----:B------:R-:W-:-:S04]  /*96e0*/  FMUL.FTZ R78, R83, UR5 ;  /* 0x00000005534e7c20 */ /* 0x000fc80008410000 */
[----:B------:R-:W0:Y:S02]  /*96f0*/  SHFL.BFLY PT, R31, R80, 0x1, 0x1f ;  /* 0x0c201f00501f7f89 */ /* 0x000e2400000e0000 */
[----:B------:R-:W-:Y:S01]  /*9700*/  MUFU.TANH R78, R78 ;  /* 0x0000004e004e7308 */ /* 0x000fe20000002400 */
[----:B0-----:R-:W-:Y:S01]  /*9710*/  FMNMX.FTZ R31, R80, R31, !PT ;  /* 0x0000001f501f7209 */ /* 0x001fe20007810000 */
[----:B------:R-:W-:Y:S01]  /*9720*/  FMUL.FTZ R80, R86, UR5 ;  /* 0x0000000556507c20 */ /* 0x000fe20008410000 */
[----:B------:R-:W-:Y:S02]  /*9730*/  ULDC UR5, c[0x0][0x988] ;  /* 0x0002620000057ab9 */ /* 0x000fe40000000800 */
[C---:B------:R-:W-:Y:S01]  /*9740*/  FSETP.NEU.FTZ.AND P6, PT, R31.reuse, -INF , PT ;  /* 0xff8000001f00780b */ /* 0x040fe20003fdd000 */
[----:B------:R-:W-:Y:S02]  /*9750*/  FMUL.FTZ R77, R31, UR4 ;  /* 0x000000041f4d7c20 */ /* 0x000fe40008410000 */
[----:B------:R-:W0:Y:S03]  /*9760*/  MUFU.TANH R80, R80 ;  /* 0x0000005000507308 */ /* 0x000e260000002400 */
[----:B------:R-:W-:-:S05]  /*9770*/  FSEL R77, R77, RZ, P6 ;  /* 0x000000ff4d4d7208 */ /* 0x000fca0003000000 */
        /* <DEDUP_REMOVED lines=33> */
[----:B------:R-:W1:Y:S01]  /*9990*/  MUFU.EX2 R3, R3 ;  /* 0x0000000300037308 */ /* 0x000e620000000800 */
[----:B------:R-:W-:Y:S01]  /*99a0*/  FMNMX.FTZ R4, R34, R27, !PT ;  /* 0x0000001b22047209 */ /* 0x000fe20007810000 */
[--C-:B------:R-:W-:Y:S01]  /*99b0*/  FFMA.FTZ R47, R48, UR4, -R77.reuse ;  /* 0x00000004302f7c23 */ /* 0x100fe2000801084d */
[----:B0-----:R-:W-:Y:S01]  /*99c0*/  FSEL R24, R80, -INF , P4 ;  /* 0xff80000050187808 */ /* 0x001fe20002000000 */
        /* <DEDUP_REMOVED lines=11> */
[----:B------:R-:W-:Y:S01]  /*9a80*/  FFMA.FTZ R73, R74, UR4, -R77 ;  /* 0x000000044a497c23 */ /* 0x000fe2000801084d */
[----:B------:R-:W2:Y:S01]  /*9a90*/  MUFU.EX2 R150, R150 ;  /* 0x0000009600967308 */ /* 0x000ea20000000800 */
[----:B------:R-:W-:-:S02]  /*9aa0*/  FMNMX.FTZ R4, R42, R75, !PT ;  /* 0x0000004b2a047209 */ /* 0x000fc40007810000 */
[----:B0-----:R-:W-:Y:S02]  /*9ab0*/  FSEL R28, R78, -INF , P3 ;  /* 0xff8000004e1c7808 */ /* 0x001fe40001800000 */
[----:B------:R-:W-:-:S03]  /*9ac0*/  FMNMX.FTZ R79, R45, R4, !PT ;  /* 0x000000042d4f7209 */ /* 0x000fc60007810000 */
[----:B------:R0:W-:Y:S01]  /*9ad0*/  MUFU.EX2 R75, R32 ;  /* 0x00000020004b7308 */ /* 0x0001e20000000800 */
[----:B------:R-:W-:-:S04]  /*9ae0*/  FMNMX.FTZ R4, R46, R79, !PT ;  /* 0x0000004f2e047209 */ /* 0x000fc80007810000 */
[----:B------:R-:W-:-:S03]  /*9af0*/  FMNMX.FTZ R35, R49, R4, !PT ;  /* 0x0000000431237209 */ /* 0x000fc60007810000 */
[----:B------:R-:W3:Y:S01]  /*9b00*/  MUFU.EX2 R7, R7 ;  /* 0x0000000700077308 */ /* 0x000ee20000000800 */
[----:B------:R-:W-:Y:S02]  /*9b10*/  FMNMX.FTZ R4, R50, R35, !PT ;  /* 0x0000002332047209 */ /* 0x000fe40007810000 */
[----:B0-----:R-:W-:Y:S02]  /*9b20*/  FSEL R32, R81, -INF , P5 ;  /* 0xff80000051207808 */ /* 0x001fe40002800000 */
[----:B------:R-:W-:-:S03]  /*9b30*/  FMNMX.FTZ R79, R53, R4, !PT ;  /* 0x00000004354f7209 */ /* 0x000fc60007810000 */
[----:B------:R0:W-:Y:S01]  /*9b40*/  MUFU.EX2 R35, R36 ;  /* 0x0000002400237308 */ /* 0x0001e20000000800 */
[----:B------:R-:W-:-:S04]  /*9b50*/  FMNMX.FTZ R4, R54, R79, !PT ;  /* 0x0000004f36047209 */ /* 0x000fc80007810000 */
[----:B------:R-:W-:-:S03]  /*9b60*/  FMNMX.FTZ R39, R57, R4, !PT ;  /* 0x0000000439277209 */ /* 0x000fc60007810000 */
[----:B------:R-:W4:Y:S01]  /*9b70*/  MUFU.EX2 R120, R120 ;  /* 0x0000007800787308 */ /* 0x000f220000000800 */
[----:B------:R-:W-:-:S04]  /*9b80*/  FMNMX.FTZ R4, R58, R39, !PT ;  /* 0x000000273a047209 */ /* 0x000fc80007810000 */
[----:B------:R-:W-:-:S03]  /*9b90*/  FMNMX.FTZ R79, R61, R4, !PT ;  /* 0x000000043d4f7209 */ /* 0x000fc60007810000 */
[----:B------:R-:W5:Y:S01]  /*9ba0*/  MUFU.EX2 R122, R122 ;  /* 0x0000007a007a7308 */ /* 0x000f620000000800 */
[----:B------:R-:W-:-:S04]  /*9bb0*/  FMNMX.FTZ R4, R62, R79, !PT ;  /* 0x0000004f3e047209 */ /* 0x000fc80007810000 */
[----:B------:R-:W-:Y:S02]  /*9bc0*/  FMNMX.FTZ R79, R65, R4, !PT ;  /* 0x00000004414f7209 */ /* 0x000fe40007810000 */
[----:B------:R-:W-:Y:S01]  /*9bd0*/  FSEL R4, R38, -INF , P1 ;  /* 0xff80000026047808 */ /* 0x000fe20000800000 */
[----:B------:R2:W-:Y:S01]  /*9be0*/  MUFU.EX2 R39, R40 ;  /* 0x0000002800277308 */ /* 0x0005e20000000800 */
[----:B------:R-:W-:-:S04]  /*9bf0*/  FMNMX.FTZ R8, R66, R79, !PT ;  /* 0x0000004f42087209 */ /* 0x000fc80007810000 */
[----:B------:R-:W-:Y:S02]  /*9c00*/  FMNMX.FTZ R83, R69, R8, !PT ;  /* 0x0000000845537209 */ /* 0x000fe40007810000 */
[----:B------:R-:W-:Y:S01]  /*9c10*/  FSEL R8, R72, -INF , P2 ;  /* 0xff80000048087808 */ /* 0x000fe20001000000 */
[----:B------:R3:W-:Y:S01]  /*9c20*/  MUFU.EX2 R79, R44 ;  /* 0x0000002c004f7308 */ /* 0x0007e20000000800 */
[----:B------:R-:W-:-:S04]  /*9c30*/  FMNMX.FTZ R83, R4, R83, !PT ;  /* 0x0000005304537209 */ /* 0x000fc80007810000 */
[----:B------:R-:W-:-:S03]  /*9c40*/  FMNMX.FTZ R83, R8, R83, !PT ;  /* 0x0000005308537209 */ /* 0x000fc60007810000 */
[----:B------:R-:W-:Y:S01]  /*9c50*/  MUFU.EX2 R124, R124 ;  /* 0x0000007c007c7308 */ /* 0x000fe20000000800 */
[----:B------:R-:W-:-:S04]  /*9c60*/  FMNMX.FTZ R83, R28, R83, !PT ;  /* 0x000000531c537209 */ /* 0x000fc80007810000 */
[----:B------:R-:W-:-:S03]  /*9c70*/  FMNMX.FTZ R83, R24, R83, !PT ;  /* 0x0000005318537209 */ /* 0x000fc60007810000 */
[----:B------:R-:W-:Y:S01]  /*9c80*/  MUFU.EX2 R126, R126 ;  /* 0x0000007e007e7308 */ /* 0x000fe20000000800 */
[----:B------:R-:W-:-:S05]  /*9c90*/  FMNMX.FTZ R83, R32, R83, !PT ;  /* 0x0000005320537209 */ /* 0x000fca0007810000 */
[----:B0-----:R-:W0:Y:S02]  /*9ca0*/  SHFL.BFLY PT, R36, R83, 0x2, 0x1f ;  /* 0x0c401f0053247f89 */ /* 0x001e2400000e0000 */
        /* <DEDUP_REMOVED lines=14> */
[----:B------:R-:W-:Y:S01]  /*9d90*/  ISETP.GE.AND P1, PT, R88, 0x81, PT ;  /* 0x000000815800780c */ /* 0x000fe20003f26270 */
[----:B------:R-:W-:Y:S02]  /*9da0*/  IMAD.MOV.U32 R88, RZ, RZ, R119 ;  /* 0x000000ffff587224 */ /* 0x000fe400078e0077 */
[----:B------:R-:W-:Y:S01]  /*9db0*/  MUFU.EX2 R138, R138 ;  /* 0x0000008a008a7308 */ /* 0x000fe20000000800 */
[--C-:B------:R-:W-:Y:S01]  /*9dc0*/  FFMA.FTZ R149, R5, UR4, -R77.reuse ;  /* 0x0000000405957c23 */ /* 0x100fe2000801084d */
[--C-:B------:R-:W-:Y:S01]  /*9dd0*/  FFMA.FTZ R6, R6, UR4, -R77.reuse ;  /* 0x0000000406067c23 */ /* 0x100fe2000801084d */
[----:B------:R-:W-:Y:S01]  /*9de0*/  FFMA.FTZ R151, R9, UR4, -R77 ;  /* 0x0000000409977c23 */ /* 0x000fe2000801084d */
[----:B-1----:R-:W-:Y:S01]  /*9df0*/  FADD.FTZ R5, R148, R3 ;  /* 0x0000000394057221 */ /* 0x002fe20000010000 */
[--C-:B------:R-:W-:Y:S01]  /*9e00*/  FFMA.FTZ R10, R10, UR4, -R77.reuse ;  /* 0x000000040a0a7c23 */ /* 0x100fe2000801084d */
[--C-:B------:R-:W-:Y:S01]  /*9e10*/  FFMA.FTZ R121, R25, UR4, -R77.reuse ;  /* 0x0000000419797c23 */ /* 0x100fe2000801084d */
[----:B--2---:R-:W-:Y:S01]  /*9e20*/  FFMA.FTZ R40, R42, UR4, -R77 ;  /* 0x000000042a287c23 */ /* 0x004fe2000801084d */
[----:B------:R-:W-:Y:S01]  /*9e30*/  MUFU.EX2 R149, R149 ;  /* 0x0000009500957308 */ /* 0x000fe20000000800 */
[----:B---3--:R-:W-:Y:S01]  /*9e40*/  FADD.FTZ R44, R150, R5 ;  /* 0x00000005962c7221 */ /* 0x008fe20000010000 */
[--C-:B------:R-:W-:Y:S01]  /*9e50*/  FFMA.FTZ R26, R26, UR4, -R77.reuse ;  /* 0x000000041a1a7c23 */ /* 0x100fe2000801084d */
[--C-:B------:R-:W-:Y:S01]  /*9e60*/  FFMA.FTZ R42, R46, UR4, -R77.reuse ;  /* 0x000000042e2a7c23 */ /* 0x100fe2000801084d */
[--C-:B------:R-:W-:Y:S01]  /*9e70*/  FFMA.FTZ R123, R29, UR4, -R77.reuse ;  /* 0x000000041d7b7c23 */ /* 0x100fe2000801084d */
[----:B------:R-:W-:Y:S01]  /*9e80*/  FADD.FTZ R5, R7, R44 ;  /* 0x0000002c07057221 */ /* 0x000fe20000010000 */
[--C-:B------:R-:W-:Y:S01]  /*9e90*/  FFMA.FTZ R30, R30, UR4, -R77.reuse ;  /* 0x000000041e1e7c23 */ /* 0x100fe2000801084d */
[----:B------:R-:W-:Y:S01]  /*9ea0*/  FFMA.FTZ R125, R33, UR4, -R77 ;  /* 0x00000004217d7c23 */ /* 0x000fe2000801084d */
[----:B------:R-:W0:Y:S01]  /*9eb0*/  MUFU.EX2 R6, R6 ;  /* 0x0000000600067308 */ /* 0x000e220000000800 */
[----:B----4-:R-:W-:Y:S01]  /*9ec0*/  FADD.FTZ R46, R120, R5 ;  /* 0x00000005782e7221 */ /* 0x010fe20000010000 */
[--C-:B------:R-:W-:Y:S01]  /*9ed0*/  FFMA.FTZ R34, R34, UR4, -R77.reuse ;  /* 0x0000000422227c23 */ /* 0x100fe2000801084d */
[--C-:B------:R-:W-:Y:S01]  /*9ee0*/  FFMA.FTZ R44, R50, UR4, -R77.reuse ;  /* 0x00000004322c7c23 */ /* 0x100fe2000801084d */
[--C-:B------:R-:W-:Y:S01]  /*9ef0*/  FFMA.FTZ R127, R37, UR4, -R77.reuse ;  /* 0x00000004257f7c23 */ /* 0x100fe2000801084d */
[----:B------:R-:W-:Y:S01]  /*9f00*/  FADD.FTZ R5, R11, R46 ;  /* 0x0000002e0b057221 */ /* 0x000fe20000010000 */
[--C-:B------:R-:W-:Y:S01]  /*9f10*/  FFMA.FTZ R36, R43, UR4, -R77.reuse ;  /* 0x000000042b247c23 */ /* 0x100fe2000801084d */
[----:B------:R-:W-:Y:S01]  /*9f20*/  FFMA.FTZ R129, R41, UR4, -R77 ;  /* 0x0000000429817c23 */ /* 0x000fe2000801084d */
[----:B------:R-:W1:Y:S01]  /*9f30*/  MUFU.EX2 R151, R151 ;  /* 0x0000009700977308 */ /* 0x000e620000000800 */
[----:B-----5:R-:W-:Y:S01]  /*9f40*/  FADD.FTZ R46, R122, R5 ;  /* 0x000000057a2e7221 */ /* 0x020fe20000010000 */
[----:B------:R-:W-:-:S02]  /*9f50*/  IMAD.U32 R25, RZ, RZ, UR38 ;  /* 0x00000026ff197e24 */ /* 0x000fc4000f8e00ff */
[--C-:B------:R-:W-:Y:S01]  /*9f60*/  FFMA.FTZ R131, R45, UR4, -R77.reuse ;  /* 0x000000042d837c23 */ /* 0x100fe2000801084d */
[--C-:B------:R-:W-:Y:S01]  /*9f70*/  FFMA.FTZ R133, R49, UR4, -R77.reuse ;  /* 0x0000000431857c23 */ /* 0x100fe2000801084d */
[----:B------:R-:W-:Y:S01]  /*9f80*/  FADD.FTZ R9, R27, R46 ;  /* 0x0000002e1b097221 */ /* 0x000fe20000010000 */
[----:B------:R-:W-:Y:S01]  /*9f90*/  FFMA.FTZ R135, R53, UR4, -R77 ;  /* 0x0000000435877c23 */ /* 0x000fe2000801084d */
[----:B------:R-:W-:Y:S01]  /*9fa0*/  PRMT R0, R25, 0x654, R0 ;  /* 0x0000065419007816 */ /* 0x000fe20000000000 */
[----:B------:R-:W2:Y:S01]  /*9fb0*/  MUFU.EX2 R10, R10 ;  /* 0x0000000a000a7308 */ /* 0x000ea20000000800 */
[----:B0-----:R-:W-:Y:S01]  /*9fc0*/  FADD.FTZ R48, R149, R6 ;  /* 0x0000000695307221 */ /* 0x001fe20000010000 */
[----:B------:R-:W-:Y:S01]  /*9fd0*/  FADD.FTZ R50, R124, R9 ;  /* 0x000000097c327221 */ /* 0x000fe20000010000 */
[----:B------:R0:W-:Y:S01]  /*9fe0*/  SYNCS.ARRIVE.TRANS64.RED.A1T0 RZ, [R0+URZ], RZ ;  /* 0x000000ff00ff79a7 */ /* 0x0001e2000810043f */
[--C-:B------:R-:W-:Y:S01]  /*9ff0*/  FFMA.FTZ R46, R54, UR4, -R77.reuse ;  /* 0x00000004362e7c23 */ /* 0x100fe2000801084d */
[--C-:B------:R-:W-:Y:S01]  /*a000*/  FFMA.FTZ R137, R57, UR4, -R77.reuse ;  /* 0x0000000439897c23 */ /* 0x100fe2000801084d */
[----:B------:R-:W-:Y:S01]  /*a010*/  FADD.FTZ R9, R75, R50 ;  /* 0x000000324b097221 */ /* 0x000fe20000010000 */
[----:B------:R-:W-:Y:S01]  /*a020*/  F2FP.F16.F32.PACK_AB R148, R3, R148 ;  /* 0x000000940394723e */ /* 0x000fe200000000ff */
[----:B------:R-:W3:Y:S01]  /*a030*/  MUFU.EX2 R121, R121 ;  /* 0x0000007900797308 */ /* 0x000ee20000000800 */
[----:B-1----:R-:W-:Y:S01]  /*a040*/  FADD.FTZ R5, R151, R48 ;  /* 0x0000003097057221 */ /* 0x002fe20000010000 */
[--C-:B------:R-:W-:Y:S01]  /*a050*/  FFMA.FTZ R139, R61, UR4, -R77.reuse ;  /* 0x000000043d8b7c23 */ /* 0x100fe2000801084d */
[--C-:B------:R-:W-:Y:S01]  /*a060*/  FFMA.FTZ R141, R65, UR4, -R77.reuse ;  /* 0x00000004418d7c23 */ /* 0x100fe2000801084d */
[----:B------:R-:W-:Y:S01]  /*a070*/  F2FP.F16.F32.PACK_AB R150, R7, R150 ;  /* 0x000000960796723e */ /* 0x000fe200000000ff */
[--C-:B------:R-:W-:Y:S01]  /*a080*/  FFMA.FTZ R66, R66, UR4, -R77.reuse ;  /* 0x0000000442427c23 */ /* 0x100fe2000801084d */
[--C-:B------:R-:W-:Y:S01]  /*a090*/  FFMA.FTZ R143, R69, UR4, -R77.reuse ;  /* 0x00000004458f7c23 */ /* 0x100fe2000801084d */
[----:B------:R-:W-:Y:S01]  /*a0a0*/  FFMA.FTZ R28, R28, UR4, -R77 ;  /* 0x000000041c1c7c23 */ /* 0x000fe2000801084d */
[----:B------:R-:W1:Y:S01]  /*a0b0*/  MUFU.EX2 R26, R26 ;  /* 0x0000001a001a7308 */ /* 0x000e620000000800 */
[----:B--2---:R-:W-:Y:S01]  /*a0c0*/  FADD.FTZ R48, R10, R5 ;  /* 0x000000050a307221 */ /* 0x004fe20000010000 */
[--C-:B------:R-:W-:Y:S01]  /*a0d0*/  FFMA.FTZ R24, R24, UR4, -R77.reuse ;  /* 0x0000000418187c23 */ /* 0x100fe2000801084d */
[----:B------:R-:W-:Y:S01]  /*a0e0*/  FFMA.FTZ R32, R32, UR4, -R77 ;  /* 0x0000000420207c23 */ /* 0x000fe2000801084d */
[----:B------:R-:W-:-:S02]  /*a0f0*/  F2FP.F16.F32.PACK_AB R149, R6, R149 ;  /* 0x000000950695723e */ /* 0x000fc400000000ff */
[----:B------:R-:W-:Y:S02]  /*a100*/  F2FP.F16.F32.PACK_AB R120, R11, R120 ;  /* 0x000000780b78723e */ /* 0x000fe400000000ff */
[----:B------:R-:W2:Y:S01]  /*a110*/  MUFU.EX2 R123, R123 ;  /* 0x0000007b007b7308 */ /* 0x000ea20000000800 */
[----:B---3--:R-:W-:Y:S01]  /*a120*/  FADD.FTZ R5, R121, R48 ;  /* 0x0000003079057221 */ /* 0x008fe20000010000 */
[----:B------:R-:W-:Y:S01]  /*a130*/  FADD.FTZ R48, R126, R9 ;  /* 0x000000097e307221 */ /* 0x000fe20000010000 */
[----:B------:R-:W-:Y:S02]  /*a140*/  F2FP.F16.F32.PACK_AB R122, R27, R122 ;  /* 0x0000007a1b7a723e */ /* 0x000fe400000000ff */
[----:B------:R-:W-:Y:S01]  /*a150*/  F2FP.F16.F32.PACK_AB R124, R75, R124 ;  /* 0x0000007c4b7c723e */ /* 0x000fe200000000ff */
[C---:B------:R-:W-:Y:S01]  /*a160*/  FADD.FTZ R9, R35.reuse, R48 ;  /* 0x0000003023097221 */ /* 0x040fe20000010000 */
[----:B------:R-:W-:Y:S01]  /*a170*/  FFMA.FTZ R48, R58, UR4, -R77 ;  /* 0x000000043a307c23 */ /* 0x000fe2000801084d */
[----:B------:R-:W3:Y:S01]  /*a180*/  MUFU.EX2 R30, R30 ;  /* 0x0000001e001e7308 */ /* 0x000ee20000000800 */
[----:B-1----:R-:W-:Y:S01]  /*a190*/  FADD.FTZ R50, R26, R5 ;  /* 0x000000051a327221 */ /* 0x002fe20000010000 */
[----:B------:R-:W-:Y:S01]  /*a1a0*/  FADD.FTZ R52, R128, R9 ;  /* 0x0000000980347221 */ /* 0x000fe20000010000 */
[----:B------:R-:W-:-:S02]  /*a1b0*/  F2FP.F16.F32.PACK_AB R126, R35, R126 ;  /* 0x0000007e237e723e */ /* 0x000fc400000000ff */
[C---:B------:R-:W-:Y:S01]  /*a1c0*/  F2FP.F16.F32.PACK_AB R128, R39.reuse, R128 ;  /* 0x000000802780723e */ /* 0x040fe200000000ff */
[----:B------:R-:W-:Y:S01]  /*a1d0*/  FADD.FTZ R9, R39, R52 ;  /* 0x0000003427097221 */ /* 0x000fe20000010000 */
[----:B------:R-:W-:Y:S01]  /*a1e0*/  F2FP.F16.F32.PACK_AB R151, R10, R151 ;  /* 0x000000970a97723e */ /* 0x000fe200000000ff */
[----:B------:R-:W1:Y:S01]  /*a1f0*/  MUFU.EX2 R125, R125 ;  /* 0x0000007d007d7308 */ /* 0x000e620000000800 */
[----:B--2---:R-:W-:Y:S01]  /*a200*/  FADD.FTZ R5, R123, R50 ;  /* 0x000000327b057221 */ /* 0x004fe20000010000 */
[----:B------:R-:W-:-:S06]  /*a210*/  F2FP.F16.F32.PACK_AB R121, R26, R121 ;  /* 0x000000791a79723e */ /* 0x000fcc00000000ff */
[----:B------:R-:W0:Y:S01]  /*a220*/  MUFU.EX2 R34, R34 ;  /* 0x0000002200227308 */ /* 0x000e220000000800 */
[C---:B---3--:R-:W-:Y:S01]  /*a230*/  FADD.FTZ R50, R30.reuse, R5 ;  /* 0x000000051e327221 */ /* 0x048fe20000010000 */
[----:B------:R-:W-:-:S06]  /*a240*/  F2FP.F16.F32.PACK_AB R123, R30, R123 ;  /* 0x0000007b1e7b723e */ /* 0x000fcc00000000ff */
[----:B------:R-:W2:Y:S01]  /*a250*/  MUFU.EX2 R127, R127 ;  /* 0x0000007f007f7308 */ /* 0x000ea20000000800 */
[----:B-1----:R-:W-:Y:S01]  /*a260*/  FADD.FTZ R5, R125, R50 ;  /* 0x000000327d057221 */ /* 0x002fe20000010000 */
[----:B------:R-:W-:Y:S01]  /*a270*/  FADD.FTZ R50, R130, R9 ;  /* 0x0000000982327221 */ /* 0x000fe20000010000 */
[----:B------:R-:W-:-:S03]  /*a280*/  F2FP.F16.F32.PACK_AB R130, R79, R130 ;  /* 0x000000824f82723e */ /* 0x000fc600000000ff */
[----:B------:R-:W-:Y:S01]  /*a290*/  FADD.FTZ R9, R79, R50 ;  /* 0x000000324f097221 */ /* 0x000fe20000010000 */
[----:B------:R-:W-:Y:S01]  /*a2a0*/  FFMA.FTZ R50, R62, UR4, -R77 ;  /* 0x000000043e327c23 */ /* 0x000fe2000801084d */
[----:B------:R-:W1:Y:S01]  /*a2b0*/  MUFU.EX2 R36, R36 ;  /* 0x0000002400247308 */ /* 0x000e620000000800 */
[C---:B0-----:R-:W-:Y:S01]  /*a2c0*/  FADD.FTZ R0, R34.reuse, R5 ;  /* 0x0000000522007221 */ /* 0x041fe20000010000 */
[----:B------:R-:W-:-:S06]  /*a2d0*/  F2FP.F16.F32.PACK_AB R125, R34, R125 ;  /* 0x0000007d227d723e */ /* 0x000fcc00000000ff */
[----:B------:R-:W0:Y:S01]  /*a2e0*/  MUFU.EX2 R129, R129 ;  /* 0x0000008100817308 */ /* 0x000e220000000800 */
[----:B--2---:R-:W-:Y:S01]  /*a2f0*/  FADD.FTZ R5, R127, R0 ;  /* 0x000000007f057221 */ /* 0x004fe20000010000 */
[----:B------:R-:W-:Y:S01]  /*a300*/  FADD.FTZ R0, R132, R9 ;  /* 0x0000000984007221 */ /* 0x000fe20000010000 */
[----:B------:R-:W-:-:S05]  /*a310*/  F2FP.F16.F32.PACK_AB R132, R47, R132 ;  /* 0x000000842f84723e */ /* 0x000fca00000000ff */
[----:B------:R-:W2:Y:S01]  /*a320*/  MUFU.EX2 R40, R40 ;  /* 0x0000002800287308 */ /* 0x000ea20000000800 */
[----:B-1----:R-:W-:Y:S01]  /*a330*/  FADD.FTZ R52, R36, R5 ;  /* 0x0000000524347221 */ /* 0x002fe20000010000 */
[----:B------:R-:W-:Y:S01]  /*a340*/  FADD.FTZ R5, R47, R0 ;  /* 0x000000002f057221 */ /* 0x000fe20000010000 */
[----:B------:R-:W-:Y:S01]  /*a350*/  FFMA.FTZ R0, R4, UR4, -R77 ;  /* 0x0000000404007c23 */ /* 0x000fe2000801084d */
[----:B------:R-:W-:-:S04]  /*a360*/  F2FP.F16.F32.PACK_AB R127, R36, R127 ;  /* 0x0000007f247f723e */ /* 0x000fc800000000ff */
[----:B------:R-:W1:Y:S01]  /*a370*/  MUFU.EX2 R131, R131 ;  /* 0x0000008300837308 */ /* 0x000e620000000800 */
[----:B0-----:R-:W-:Y:S01]  /*a380*/  FADD.FTZ R9, R129, R52 ;  /* 0x0000003481097221 */ /* 0x001fe20000010000 */
[----:B------:R-:W-:Y:S01]  /*a390*/  FADD.FTZ R52, R134, R5 ;  /* 0x0000000586347221 */ /* 0x000fe20000010000 */
[----:B------:R-:W-:Y:S01]  /*a3a0*/  FFMA.FTZ R5, R8, UR4, -R77 ;  /* 0x0000000408057c23 */ /* 0x000fe2000801084d */
[C---:B------:R-:W-:Y:S02]  /*a3b0*/  F2FP.F16.F32.PACK_AB R134, R51.reuse, R134 ;  /* 0x000000863386723e */ /* 0x040fe400000000ff */
[----:B------:R-:W-:Y:S02]  /*a3c0*/  FADD.FTZ R25, R51, R52 ;  /* 0x0000003433197221 */ /* 0x000fe40000010000 */
[----:B------:R-:W0:Y:S01]  /*a3d0*/  MUFU.EX2 R42, R42 ;  /* 0x0000002a002a7308 */ /* 0x000e220000000800 */
[----:B--2---:R-:W-:Y:S01]  /*a3e0*/  FADD.FTZ R4, R40, R9 ;  /* 0x0000000928047221 */ /* 0x004fe20000010000 */
[----:B------:R-:W-:Y:S01]  /*a3f0*/  FADD.FTZ R52, R136, R25 ;  /* 0x0000001988347221 */ /* 0x000fe20000010000 */
[----:B------:R-:W-:-:S02]  /*a400*/  F2FP.F16.F32.PACK_AB R136, R55, R136 ;  /* 0x000000883788723e */ /* 0x000fc400000000ff */
[----:B------:R-:W-:-:S03]  /*a410*/  F2FP.F16.F32.PACK_AB R129, R40, R129 ;  /* 0x000000812881723e */ /* 0x000fc600000000ff */
[----:B------:R-:W2:Y:S01]  /*a420*/  MUFU.EX2 R133, R133 ;  /* 0x0000008500857308 */ /* 0x000ea20000000800 */
[----:B-1----:R-:W-:-:S07]  /*a430*/  FADD.FTZ R9, R131, R4 ;  /* 0x0000000483097221 */ /* 0x002fce0000010000 */
[----:B------:R-:W1:Y:S01]  /*a440*/  MUFU.EX2 R44, R44 ;  /* 0x0000002c002c7308 */ /* 0x000e620000000800 */
[C---:B0-----:R-:W-:Y:S01]  /*a450*/  FADD.FTZ R8, R42.reuse, R9 ;  /* 0x000000092a087221 */ /* 0x041fe20000010000 */
[----:B------:R-:W-:Y:S01]  /*a460*/  FADD.FTZ R9, R55, R52 ;  /* 0x0000003437097221 */ /* 0x000fe20000010000 */
[----:B------:R-:W-:-:S03]  /*a470*/  F2FP.F16.F32.PACK_AB R131, R42, R131 ;  /* 0x000000832a83723e */ /* 0x000fc600000000ff */
[----:B------:R-:W-:Y:S02]  /*a480*/  FADD.FTZ R52, R138, R9 ;  /* 0x000000098a347221 */ /* 0x000fe40000010000 */
        /* <DEDUP_REMOVED lines=30> */
[----:B------:R-:W-:Y:S01]  /*a670*/  MUFU.EX2 R141, R141 ;  /* 0x0000008d008d7308 */ /* 0x000fe20000000800 */
[----:B--2---:R-:W-:-:S07]  /*a680*/  F2FP.F16.F32.PACK_AB R139, R50, R139 ;  /* 0x0000008b328b723e */ /* 0x004fce00000000ff */
[----:B------:R-:W0:Y:S01]  /*a690*/  MUFU.EX2 R71, R71 ;  /* 0x0000004700477308 */ /* 0x000e220000000800 */
[----:B-1----:R-:W-:-:S07]  /*a6a0*/  FADD.FTZ R52, R144, R7 ;  /* 0x0000000790347221 */ /* 0x002fce0000010000 */
[----:B------:R-:W1:Y:S08]  /*a6b0*/  MUFU.EX2 R4, R66 ;  /* 0x0000004200047308 */ /* 0x000e700000000800 */
[----:B------:R-:W2:Y:S01]  /*a6c0*/  MUFU.EX2 R143, R143 ;  /* 0x0000008f008f7308 */ /* 0x000ea20000000800 */
[C---:B0-----:R-:W-:Y:S01]  /*a6d0*/  FADD.FTZ R7, R71.reuse, R52 ;  /* 0x0000003447077221 */ /* 0x041fe20000010000 */
[----:B------:R-:W-:-:S06]  /*a6e0*/  F2FP.F16.F32.PACK_AB R144, R71, R144 ;  /* 0x000000904790723e */ /* 0x000fcc00000000ff */
[----:B------:R0:W3:Y:S08]  /*a6f0*/  MUFU.EX2 R8, R0 ;  /* 0x0000000000087308 */ /* 0x0000f00000000800 */
[----:B------:R-:W4:Y:S01]  /*a700*/  MUFU.EX2 R5, R5 ;  /* 0x0000000500057308 */ /* 0x000f220000000800 */
[----:B0-----:R-:W-:-:S04]  /*a710*/  FADD.FTZ R0, R50, R3 ;  /* 0x0000000332007221 */ /* 0x001fc80000010000 */
[----:B------:R-:W-:Y:S01]  /*a720*/  FADD.FTZ R3, R141, R0 ;  /* 0x000000008d037221 */ /* 0x000fe20000010000 */
[C---:B-1----:R-:W-:Y:S02]  /*a730*/  F2FP.F16.F32.PACK_AB R141, R4.reuse, R141 ;  /* 0x0000008d048d723e */ /* 0x042fe400000000ff */
[----:B------:R-:W0:Y:S01]  /*a740*/  MUFU.EX2 R28, R28 ;  /* 0x0000001c001c7308 */ /* 0x000e220000000800 */
[----:B------:R-:W-:-:S04]  /*a750*/  FADD.FTZ R52, R4, R3 ;  /* 0x0000000304347221 */ /* 0x000fc80000010000 */
[----:B--2---:R-:W-:Y:S01]  /*a760*/  FADD.FTZ R3, R143, R52 ;  /* 0x000000348f037221 */ /* 0x004fe20000010000 */
[C---:B---3--:R-:W-:Y:S02]  /*a770*/  F2FP.F16.F32.PACK_AB R143, R8.reuse, R143 ;  /* 0x0000008f088f723e */ /* 0x048fe400000000ff */
[----:B------:R-:W1:Y:S01]  /*a780*/  MUFU.EX2 R24, R24 ;  /* 0x0000001800187308 */ /* 0x000e620000000800 */
[----:B------:R-:W-:-:S04]  /*a790*/  FADD.FTZ R6, R8, R3 ;  /* 0x0000000308067221 */ /* 0x000fc80000010000 */
[----:B----4-:R-:W-:-:S03]  /*a7a0*/  FADD.FTZ R3, R5, R6 ;  /* 0x0000000605037221 */ /* 0x010fc60000010000 */
[----:B------:R-:W2:Y:S01]  /*a7b0*/  MUFU.EX2 R146, R146 ;  /* 0x0000009200927308 */ /* 0x000ea20000000800 */
[C---:B0-----:R-:W-:Y:S01]  /*a7c0*/  FADD.FTZ R3, R28.reuse, R3 ;  /* 0x000000031c037221 */ /* 0x041fe20000010000 */
[----:B------:R-:W-:-:S06]  /*a7d0*/  F2FP.F16.F32.PACK_AB R145, R28, R5 ;  /* 0x000000051c91723e */ /* 0x000fcc00000000ff */
[----:B------:R-:W0:Y:S01]  /*a7e0*/  MUFU.EX2 R147, R32 ;  /* 0x0000002000937308 */ /* 0x000e220000000800 */
[----:B-1----:R-:W-:-:S07]  /*a7f0*/  FADD.FTZ R6, R24, R3 ;  /* 0x0000000318067221 */ /* 0x002fce0000010000 */
[----:B------:R-:W1:Y:S01]  /*a800*/  MUFU.EX2 R73, R73 ;  /* 0x0000004900497308 */ /* 0x000e620000000800 */
[----:B--2---:R-:W-:Y:S01]  /*a810*/  FADD.FTZ R0, R146, R7 ;  /* 0x0000000792007221 */ /* 0x004fe20000010000 */
[C---:B0-----:R-:W-:Y:S01]  /*a820*/  FADD.FTZ R3, R147.reuse, R6 ;  /* 0x0000000693037221 */ /* 0x041fe20000010000 */
[----:B------:R-:W-:Y:S02]  /*a830*/  F2FP.F16.F32.PACK_AB R147, R147, R24 ;  /* 0x000000189393723e */ /* 0x000fe400000000ff */
[C---:B-1----:R-:W-:Y:S01]  /*a840*/  FADD.FTZ R0, R73.reuse, R0 ;  /* 0x0000000049007221 */ /* 0x042fe20000010000 */
[----:B------:R-:W-:Y:S01]  /*a850*/  F2FP.F16.F32.PACK_AB R146, R73, R146 ;  /* 0x000000924992723e */ /* 0x000fe200000000ff */
[----:B------:R-:W-:Y:S06]  /*a860*/  @!P1 BRA `(.L_x_13310) ;  /* 0x0000002800309947 */ /* 0x000fec0003800000 */
[----:B------:R-:W2:Y:S01]  /*a870*/  LDL.LU R84, [R1+0x40] ;  /* 0x0000400001547983 */ /* 0x000ea20000300800 */
        /* <DEDUP_REMOVED lines=20> */
[----:B--2---:R-:W-:-:S07]  /*a9c0*/  VIADD R8, R84, 0xfffffffe ;  /* 0xfffffffe54087836 */ /* 0x004fce0000000000 */
.L_x_13322:
        /* <DEDUP_REMOVED lines=9> */
.L_x_13312:
        /* <DEDUP_REMOVED lines=8> */
.L_x_13313:
[----:B------:R-:W-:Y:S04]  /*aae0*/  BSSY B0, `(.L_x_13311) ;  /* 0x0000004000007945 */ /* 0x000fe80003800000 */
[----:B-1----:R-:W-:Y:S05]  /*aaf0*/  @P2 BRA `(.L_x_13314) ;  /* 0x0000000000082947 */ /* 0x002fea0003800000 */
[----:B------:R-:W1:Y:S02]  /*ab00*/  SYNCS.PHASECHK.TRANS64.TRYWAIT P2, [R5+URZ+0x16830], R6 ;  /* 0x01683006050075a7 */ /* 0x000e64000804017f */
[----:B-1----:R-:W-:Y:S05]  /*ab10*/  @!P2 BRA `(.L_x_13315) ;  /* 0x000000bc0074a947 */ /* 0x002fea0003800000 */
.L_x_13314:
[----:B------:R-:W-:Y:S05]  /*ab20*/  BSYNC B0 ;  /* 0x0000000000007941 */ /* 0x000fea0003800000 */
.L_x_13311:
[----:B01----:R-:W2:Y:S01]  /*ab30*/  LDL R6, [R1+0x1c] ;  /* 0x00001c0001067983 */ /* 0x003ea20000100800 */
[----:B------:R-:W-:Y:S01]  /*ab40*/  VIADD R155, R11, 0x1 ;  /* 0x000000010b9b7836 */ /* 0x000fe20000000000 */
[----:B------:R-:W0:Y:S04]  /*ab50*/  S2R R5, SR_TID.X ;  /* 0x0000000000057919 */ /* 0x000e280000002100 */
[----:B------:R-:W-:-:S04]  /*ab60*/  ISETP.NE.AND P2, PT, R155, 0x2, PT ;  /* 0x000000029b00780c */ /* 0x000fc80003f45270 */
[----:B------:R-:W-:Y:S01]  /*ab70*/  SEL R155, R155, RZ, P2 ;  /* 0x000000ff9b9b7207 */ /* 0x000fe20001000000 */
[----:B------:R-:W-:Y:S01]  /*ab80*/  IMAD.MOV.U32 R7, RZ, RZ, 0x40000040 ;  /* 0x40000040ff077424 */ /* 0x000fe200078e00ff */
[----:B------:R-:W-:Y:S05]  /*ab90*/  WARPSYNC.ALL ;  /* 0x0000000000007948 */ /* 0x000fea0003800000 */
[----:B------:R-:W-:Y:S02]  /*aba0*/  R2UR UR19, R7 ;  /* 0x00000000071372ca */ /* 0x000fe400000e0000 */
[----:B0-----:R-:W-:-:S05]  /*abb0*/  SHF.R.U32.HI R5, RZ, 0x7, R5 ;  /* 0x00000007ff057819 */ /* 0x001fca0000011605 */
[----:B------:R-:W-:Y:S01]  /*abc0*/  VIADD R5, R5, 0x8 ;  /* 0x0000000805057836 */ /* 0x000fe20000000000 */
[----:B------:R-:W-:Y:S02]  /*abd0*/  MOV R27, 0x40000040 ;  /* 0x40000040001b7802 */ /* 0x000fe40000000f00 */
[----:B------:R-:W-:Y:S02]  /*abe0*/  R2UR UR8, R12 ;  /* 0x000000000c0872ca */ /* 0x000fe400000e0000 */
[----:B------:R-:W-:Y:S02]  /*abf0*/  R2UR UR9, R13 ;  /* 0x000000000d0972ca */ /* 0x000fe400000e0000 */
[C---:B------:R-:W-:Y:S02]  /*ac00*/  R2UR UR11, R27.reuse ;  /* 0x000000001b0b72ca */ /* 0x040fe400000e0000 */
[----:B------:R-:W-:Y:S02]  /*ac10*/  MOV R25, 0x40000040 ;  /* 0x4000004000197802 */ /* 0x000fe40000000f00 */
[----:B------:R-:W-:-:S02]  /*ac20*/  R2UR UR23, R27 ;  /* 0x000000001b1772ca */ /* 0x000fc400000e0000 */
[----:B------:R-:W-:Y:S01]  /*ac30*/  R2UR UR15, R25 ;  /* 0x00000000190f72ca */ /* 0x000fe200000e0000 */
[----:B------:R0:W-:Y:S01]  /*ac40*/  BAR.SYNC.DEFER_BLOCKING R5, 0x100 ;  /* 0x000400050000751d */ /* 0x0001e20000010000 */
[----:B--2---:R-:W-:-:S04]  /*ac50*/  IMAD R26, R155, 0x400, R6 ;  /* 0x000004009b1a7824 */ /* 0x004fc800078e0206 */
[----:B------:R-:W-:-:S05]  /*ac60*/  VIADD R6, R26, 0x4 ;  /* 0x000000041a067836 */ /* 0x000fca0000000000 */
[----:B------:R-:W-:Y:S02]  /*ac70*/  R2UR UR18, R6 ;  /* 0x00000000061272ca */ /* 0x000fe400000e0000 */
[----:B------:R-:W2:Y:S01]  /*ac80*/  LDL.64 R6, [R1+0x8] ;  /* 0x0000080001067983 */ /* 0x000ea20000100a00 */
[C---:B------:R-:W-:Y:S01]  /*ac90*/  R2UR UR10, R26.reuse ;  /* 0x000000001a0a72ca */ /* 0x040fe200000e0000 */
[C---:B------:R-:W-:Y:S02]  /*aca0*/  VIADD R24, R26.reuse, 0x2 ;  /* 0x000000021a187836 */ /* 0x040fe40000000000 */
[----:B------:R-:W-:-:S03]  /*acb0*/  VIADD R26, R26, 0x6 ;  /* 0x000000061a1a7836 */ /* 0x000fc60000000000 */
[----:B------:R-:W-:Y:S02]  /*acc0*/  R2UR UR14, R24 ;  /* 0x00000000180e72ca */ /* 0x000fe400000e0000 */
[----:B------:R-:W-:Y:S02]  /*acd0*/  R2UR UR22, R26 ;  /* 0x000000001a1672ca */ /* 0x000fe400000e0000 */
[----:B------:R-:W-:-:S06]  /*ace0*/  WARPGROUP.ARRIVE ;  /* 0x00000000000079c5 */ /* 0x000fcc0000000000 */
[----:B------:R-:W-:Y:S01]  /*acf0*/  HGMMA.64x128x16.F32 R24, gdesc[UR8], RZ, !UPT, gsb0 ;  /* 0x01e00000081879f0 */ /* 0x000fe2000c0008ff */
[----:B------:R-:W-:Y:S02]  /*ad00*/  R2UR UR16, R20 ;  /* 0x00000000141072ca */ /* 0x000fe400000e0000 */
[----:B------:R-:W-:Y:S01]  /*ad10*/  R2UR UR17, R21 ;  /* 0x00000000151172ca */ /* 0x000fe200000e0000 */
[----:B------:R-:W-:Y:S02]  /*ad20*/  WARPGROUP.DEPBAR.LE gsb0, 0x0 ;  /* 0x00008000000079c5 */ /* 0x000fe40000010000 */
[----:B------:R-:W-:Y:S01]  /*ad30*/  WARPGROUP.ARRIVE ;  /* 0x00000000000079c5 */ /* 0x000fe20000000000 */
[----:B--2---:R-:W-:Y:S02]  /*ad40*/  R2UR UR12, R6 ;  /* 0x00000000060c72ca */ /* 0x004fe400000e0000 */
[----:B------:R-:W-:-:S13]  /*ad50*/  R2UR UR13, R7 ;  /* 0x00000000070d72ca */ /* 0x000fda00000e0000 */
[----:B------:R-:W-:Y:S01]  /*ad60*/  HGMMA.64x128x16.F32 R24, gdesc[UR12], R24, gsb0 ;  /* 0x01e000000c1879f0 */ /* 0x000fe20008000818 */
        /* <DEDUP_REMOVED lines=12> */
.L_x_13317:
[----:B------:R-:W-:Y:S01]  /*ae30*/  SHF.L.U32 R4, R4, 0x1f, RZ ;  /* 0x0000001f04047819 */ /* 0x000fe200000006ff */
[----:B------:R-:W-:-:S04]  /*ae40*/  IMAD R5, R11, 0x8, R18 ;  /* 0x000000080b057824 */ /* 0x000fc800078e0212 */
[----:B------:R0:W1:Y:S01]  /*ae50*/  SYNCS.PHASECHK.TRANS64.TRYWAIT P1, [R5+URZ+0x16850], R4 ;  /* 0x01685004050075a7 */ /* 0x000062000802017f */
[----:B------:R-:W-:Y:S05]  /*ae60*/  @!P0 BRA `(.L_x_13318) ;  /* 0x0000000000048947 */ /* 0x000fea0003800000 */
[----:B------:R-:W-:Y:S01]  /*ae70*/  BPT.TRAP 0x1 ;  /* 0x000000040000795c */ /* 0x000fe20000300000 */
.L_x_13318:
[----:B-1----:R-:W-:Y:S05]  /*ae80*/  @P1 BRA `(.L_x_13316) ;  /* 0x0000000000081947 */ /* 0x002fea0003800000 */
[----:B------:R-:W1:Y:S02]  /*ae90*/  SYNCS.PHASECHK.TRANS64.TRYWAIT P1, [R5+URZ+0x16850], R4 ;  /* 0x01685004050075a7 */ /* 0x000e64000802017f */
[----:B-1----:R-:W-:Y:S05]  /*aea0*/  @!P1 BRA `(.L_x_13319) ;  /* 0x000000b800a49947 */ /* 0x002fea0003800000 */
.L_x_13316:
[----:B01----:R-:W-:Y:S01]  /*aeb0*/  VIADD R4, R18, 0x400 ;  /* 0x0000040012047836 */ /* 0x003fe20000000000 */
[----:B------:R-:W-:Y:S05]  /*aec0*/  WARPSYNC.ALL ;  /* 0x0000000000007948 */ /* 0x000fea0003800000 */
[----:B------:R-:W-:Y:S01]  /*aed0*/  SHF.R.U32.HI R4, RZ, 0x4, R4 ;  /* 0x00000004ff047819 */ /* 0x000fe20000011604 */
[----:B------:R-:W-:Y:S01]  /*aee0*/  IMAD.MOV.U32 R5, RZ, RZ, 0x40000040 ;  /* 0x40000040ff057424 */ /* 0x000fe200078e00ff */
[----:B------:R-:W-:Y:S01]  /*aef0*/  WARPGROUP.ARRIVE ;  /* 0x00000000000079c5 */ /* 0x000fe20000000000 */
[----:B------:R-:W-:Y:S01]  /*af00*/  IMAD.MOV.U32 R7, RZ, RZ, 0x40000040 ;  /* 0x40000040ff077424 */ /* 0x000fe200078e00ff */
[----:B------:R-:W-:-:S02]  /*af10*/  LOP3.LUT R4, R4, 0x3fff, RZ, 0xc0, !PT ;  /* 0x00003fff04047812 */ /* 0x000fc400078ec0ff */
[----:B------:R-:W-:Y:S01]  /*af20*/  R2UR UR11, R5 ;  /* 0x00000000050b72ca */ /* 0x000fe200000e0000 */
[----:B------:R-:W-:Y:S01]  /*af30*/  IMAD.MOV.U32 R5, RZ, RZ, 0x40000040 ;  /* 0x40000040ff057424 */ /* 0x000fe200078e00ff */
[----:B------:R-:W-:-:S04]  /*af40*/  LEA R4, R11, R4, 0xa ;  /* 0x000000040b047211 */ /* 0x000fc800078e50ff */
[C---:B------:R-:W-:Y:S01]  /*af50*/  R2UR UR10, R4.reuse ;  /* 0x00000000040a72ca */ /* 0x040fe200000e0000 */
[----:B------:R-:W-:-:S12]  /*af60*/  VIADD R6, R4, 0x80 ;  /* 0x0000008004067836 */ /* 0x000fd80000000000 */
[----:B------:R-:W-:Y:S01]  /*af70*/  HGMMA.64x64x16.F32 R88, R148, gdesc[UR8].tnspB, R88, gsb0 ;  /* 0x40e0000894587df0 */ /* 0x000fe20008000858 */
[----:B------:R-:W-:Y:S02]  /*af80*/  R2UR UR10, R6 ;  /* 0x00000000060a72ca */ /* 0x000fe400000e0000 */
[----:B------:R-:W-:Y:S01]  /*af90*/  R2UR UR11, R7 ;  /* 0x00000000070b72ca */ /* 0x000fe200000e0000 */
[----:B------:R-:W-:Y:S01]  /*afa0*/  IMAD.MOV.U32 R7, RZ, RZ, 0x40000040 ;  /* 0x40000040ff077424 */ /* 0x000fe200078e00ff */
[----:B------:R-:W-:Y:S01]  /*afb0*/  IADD3 R6, R4, 0x100, RZ ;  /* 0x0000010004067810 */ /* 0x000fe20007ffe0ff */
[----:B------:R-:W-:Y:S02]  /*afc0*/  WARPGROUP.DEPBAR.LE gsb0, 0x0 ;  /* 0x00008000000079c5 */ /* 0x000fe40000010000 */
[----:B------:R-:W-:-:S06]  /*afd0*/  WARPGROUP.ARRIVE ;  /* 0x00000000000079c5 */ /* 0x000fcc0000000000 */
[----:B------:R-:W0:Y:S02]  /*afe0*/  S2R R150, SR_TID.X ;  /* 0x0000000000967919 */ /* 0x000e240000002100 */
[----:B------:R-:W-:Y:S01]  /*aff0*/  HGMMA.64x64x16.F32 R88, R120, gdesc[UR8].tnspB, R88, gsb0 ;  /* 0x40e0000878587df0 */ /* 0x000fe20008000858 */
[----:B------:R-:W-:Y:S01]  /*b000*/  R2UR UR10, R6 ;  /* 0x00000000060a72ca */ /* 0x000fe200000e0000 */
[----:B------:R-:W-:Y:S01]  /*b010*/  VIADD R6, R4, 0x180 ;  /* 0x0000018004067836 */ /* 0x000fe20000000000 */
[----:B------:R-:W-:Y:S01]  /*b020*/  R2UR UR11, R7 ;  /* 0x00000000070b72ca */ /* 0x000fe200000e0000 */
[----:B------:R-:W-:Y:S01]  /*b030*/  IMAD.MOV.U32 R7, RZ, RZ, 0x40000040 ;  /* 0x40000040ff077424 */ /* 0x000fe200078e00ff */
[----:B0-----:R-:W-:Y:S02]  /*b040*/  SHF.R.U32.HI R151, RZ, 0x7, R150 ;  /* 0x00000007ff977819 */ /* 0x001fe40000011696 */
[----:B------:R-:W-:Y:S01]  /*b050*/  ISETP.GE.U32.AND P1, PT, R150, 0x180, PT ;  /* 0x000001809600780c */ /* 0x000fe20003f26070 */
[----:B------:R-:W-:-:S02]  /*b060*/  WARPGROUP.DEPBAR.LE gsb0, 0x0 ;  /* 0x00008000000079c5 */ /* 0x000fc40000010000 */
[----:B------:R-:W-:-:S06]  /*b070*/  WARPGROUP.ARRIVE ;  /* 0x00000000000079c5 */ /* 0x000fcc0000000000 */
[----:B------:R-:W-:Y:S01]  /*b080*/  HGMMA.64x64x16.F32 R88, R124, gdesc[UR8].tnspB, R88, gsb0 ;  /* 0x40e000087c587df0 */ /* 0x000fe20008000858 */
[----:B------:R-:W-:Y:S02]  /*b090*/  R2UR UR10, R6 ;  /* 0x00000000060a72ca */ /* 0x000fe400000e0000 */
[----:B------:R-:W-:Y:S01]  /*b0a0*/  R2UR UR11, R7 ;  /* 0x00000000070b72ca */ /* 0x000fe200000e0000 */
[----:B------:R-:W-:Y:S01]  /*b0b0*/  IMAD.MOV.U32 R7, RZ, RZ, 0x40000040 ;  /* 0x40000040ff077424 */ /* 0x000fe200078e00ff */
[----:B------:R-:W-:Y:S01]  /*b0c0*/  IADD3 R6, R4, 0x200, RZ ;  /* 0x0000020004067810 */ /* 0x000fe20007ffe0ff */
[----:B------:R-:W-:Y:S02]  /*b0d0*/  WARPGROUP.DEPBAR.LE gsb0, 0x0 ;  /* 0x00008000000079c5 */ /* 0x000fe40000010000 */
[----:B------:R-:W-:-:S08]  /*b0e0*/  WARPGROUP.ARRIVE ;  /* 0x00000000000079c5 */ /* 0x000fd00000000000 */
[----:B------:R-:W-:Y:S01]  /*b0f0*/  HGMMA.64x64x16.F32 R88, R128, gdesc[UR8].tnspB, R88, gsb0 ;  /* 0x40e0000880587df0 */ /* 0x000fe20008000858 */
[----:B------:R-:W-:Y:S01]  /*b100*/  R2UR UR10, R6 ;  /* 0x00000000060a72ca */ /* 0x000fe200000e0000 */
[----:B------:R-:W-:Y:S01]  /*b110*/  VIADD R6, R4, 0x280 ;  /* 0x0000028004067836 */ /* 0x000fe20000000000 */
[----:B------:R-:W-:Y:S01]  /*b120*/  R2UR UR11, R7 ;  /* 0x00000000070b72ca */ /* 0x000fe200000e0000 */
[----:B------:R-:W-:Y:S01]  /*b130*/  IMAD.MOV.U32 R7, RZ, RZ, 0x40000040 ;  /* 0x40000040ff077424 */ /* 0x000fe200078e00ff */
[----:B------:R-:W-:Y:S02]  /*b140*/  WARPGROUP.DEPBAR.LE gsb0, 0x0 ;  /* 0x00008000000079c5 */ /* 0x000fe40000010000 */
[----:B------:R-:W-:-:S09]  /*b150*/  WARPGROUP.ARRIVE ;  /* 0x00000000000079c5 */ /* 0x000fd20000000000 */
[----:B------:R-:W-:Y:S01]  /*b160*/  HGMMA.64x64x16.F32 R88, R132, gdesc[UR8].tnspB, R88, gsb0 ;  /* 0x40e0000884587df0 */ /* 0x000fe20008000858 */
[----:B------:R-:W-:Y:S02]  /*b170*/  R2UR UR10, R6 ;  /* 0x00000000060a72ca */ /* 0x000fe400000e0000 */
[----:B------:R-:W-:Y:S01]  /*b180*/  R2UR UR11, R7 ;  /* 0x00000000070b72ca */ /* 0x000fe200000e0000 */
[----:B------:R-:W-:Y:S01]  /*b190*/  IMAD.MOV.U32 R7, RZ, RZ, 0x40000040 ;  /* 0x40000040ff077424 */ /* 0x000fe200078e00ff */
[C---:B------:R-:W-:Y:S01]  /*b1a0*/  IADD3 R6, R4.reuse, 0x300, RZ ;  /* 0x0000030004067810 */ /* 0x040fe20007ffe0ff */
[----:B------:R-:W-:Y:S01]  /*b1b0*/  VIADD R4, R4, 0x380 ;  /* 0x0000038004047836 */ /* 0x000fe20000000000 */
[----:B------:R-:W-:Y:S02]  /*b1c0*/  WARPGROUP.DEPBAR.LE gsb0, 0x0 ;  /* 0x00008000000079c5 */ /* 0x000fe40000010000 */
[----:B------:R-:W-:-:S07]  /*b1d0*/  WARPGROUP.ARRIVE ;  /* 0x00000000000079c5 */ /* 0x000fce0000000000 */
[----:B------:R-:W-:Y:S01]  /*b1e0*/  HGMMA.64x64x16.F32 R88, R136, gdesc[UR8].tnspB, R88, gsb0 ;  /* 0x40e0000888587df0 */ /* 0x000fe20008000858 */
[----:B------:R-:W-:Y:S02]  /*b1f0*/  R2UR UR10, R6 ;  /* 0x00000000060a72ca */ /* 0x000fe400000e0000 */
[----:B------:R-:W-:Y:S01]  /*b200*/  R2UR UR11, R7 ;  /* 0x00000000070b72ca */ /* 0x000fe200000e0000 */
[----:B------:R-:W-:Y:S02]  /*b210*/  WARPGROUP.DEPBAR.LE gsb0, 0x0 ;  /* 0x00008000000079c5 */ /* 0x000fe40000010000 */
[----:B------:R-:W-:-:S10]  /*b220*/  WARPGROUP.ARRIVE ;  /* 0x00000000000079c5 */ /* 0x000fd40000000000 */
[----:B------:R-:W-:Y:S01]  /*b230*/  HGMMA.64x64x16.F32 R88, R140, gdesc[UR8].tnspB, R88, gsb0 ;  /* 0x40e000088c587df0 */ /* 0x000fe20008000858 */
[----:B------:R-:W-:Y:S02]  /*b240*/  R2UR UR10, R4 ;  /* 0x00000000040a72ca */ /* 0x000fe400000e0000 */
[----:B------:R-:W-:Y:S02]  /*b250*/  R2UR UR11, R5 ;  /* 0x00000000050b72ca */ /* 0x000fe400000e0000 */
[----:B------:R-:W-:-:S04]  /*b260*/  IADD3 R4, R151, 0x9, RZ ;  /* 0x0000000997047810 */ /* 0x000fc80007ffe0ff */
[----:B------:R-:W-:Y:S01]  /*b270*/  SEL R4, R4, 0x9, !P1 ;  /* 0x0000000904047807 */ /* 0x000fe20004800000 */
[----:B------:R-:W-:Y:S02]  /*b280*/  WARPGROUP.DEPBAR.LE gsb0, 0x0 ;  /* 0x00008000000079c5 */ /* 0x000fe40000010000 */
[----:B------:R-:W-:-:S06]  /*b290*/  WARPGROUP.ARRIVE ;  /* 0x00000000000079c5 */ /* 0x000fcc0000000000 */
[----:B------:R-:W-:Y:S03]  /*b2a0*/  HGMMA.64x64x16.F32 R88, R144, gdesc[UR8].tnspB, R88, gsb0 ;  /* 0x40e0000890587df0 */ /* 0x000fe60008000858 */
[----:B------:R-:W-:Y:S02]  /*b2b0*/  WARPGROUP.DEPBAR.LE gsb0, 0x0 ;  /* 0x00008000000079c5 */ /* 0x000fe40000010000 */
[----:B------:R0:W-:Y:S06]  /*b2c0*/  BAR.ARV R4, 0x100 ;  /* 0x000400040000751d */ /* 0x0001ec0000002000 */
[----:B------:R-:W-:Y:S05]  /*b2d0*/  @!P0 BRA `(.L_x_13320) ;  /* 0x0000000000048947 */ /* 0x000fea0003800000 */
[----:B------:R-:W-:Y:S01]  /*b2e0*/  BPT.TRAP 0x1 ;  /* 0x000000040000795c */ /* 0x000fe20000300000 */
.L_x_13320:
        /* <DEDUP_REMOVED lines=11> */
[----:B------:R-:W-:-:S02]  /*b3a0*/  IMAD R31, R155, 0x8, R18 ;  /* 0x000000089b1f7824 */ /* 0x000fc400078e0212 */
[----:B------:R-:W-:Y:S01]  /*b3b0*/  FMUL.FTZ R37, R44, UR6 ;  /* 0x000000062c257c20 */ /* 0x000fe20008410000 */
[----:B------:R-:W-:Y:S01]  /*b3c0*/  FMUL.FTZ R44, R49, UR6 ;  /* 0x00000006312c7c20 */ /* 0x000fe20008410000 */
[----:B------:R-:W1:Y:S01]  /*b3d0*/  MUFU.TANH R5, R5 ;  /* 0x0000000500057308 */ /* 0x000e620000002400 */
[----:B------:R-:W-:Y:S01]  /*b3e0*/  FMUL.FTZ R28, R32, UR6 ;  /* 0x00000006201c7c20 */ /* 0x000fe20008410000 */
[----:B------:R-:W-:Y:S01]  /*b3f0*/  FMUL.FTZ R49, R56, UR6 ;  /* 0x0000000638317c20 */ /* 0x000fe20008410000 */
[----:B------:R-:W-:Y:S01]  /*b400*/  FMUL.FTZ R29, R33, UR6 ;  /* 0x00000006211d7c20 */ /* 0x000fe20008410000 */
[----:B------:R-:W-:Y:S02]  /*b410*/  VIADD R31, R31, 0x16840 ;  /* 0x000168401f1f7836 */ /* 0x000fe40000000000 */
[----:B------:R-:W-:Y:S01]  /*b420*/  FMUL.FTZ R33, R36, UR6 ;  /* 0x0000000624217c20 */ /* 0x000fe20008410000 */
[----:B------:R-:W-:Y:S02]  /*b430*/  IMAD.U32 R56, RZ, RZ, UR38 ;  /* 0x00000026ff387e24 */ /* 0x000fe4000f8e00ff */
[----:B------:R-:W-:Y:S01]  /*b440*/  FMUL.FTZ R36, R41, UR6 ;  /* 0x0000000629247c20 */ /* 0x000fe20008410000 */
[----:B------:R-:W2:Y:S01]  /*b450*/  MUFU.TANH R24, R24 ;  /* 0x0000001800187308 */ /* 0x000ea20000002400 */
[----:B------:R-:W-:Y:S01]  /*b460*/  FMUL.FTZ R41, R48, UR6 ;  /* 0x0000000630297c20 */ /* 0x000fe20008410000 */
[----:B------:R-:W-:Y:S01]  /*b470*/  FMUL.FTZ R48, R53, UR6 ;  /* 0x0000000635307c20 */ /* 0x000fe20008410000 */
[----:B------:R-:W-:Y:S01]  /*b480*/  PRMT R31, R56, 0x654, R31 ;  /* 0x00000654381f7816 */ /* 0x000fe2000000001f */
[----:B------:R-:W-:Y:S01]  /*b490*/  FMUL.FTZ R53, R60, UR6 ;  /* 0x000000063c357c20 */ /* 0x000fe20008410000 */
[----:B0-----:R-:W-:Y:S01]  /*b4a0*/  FMNMX.FTZ R60, R4, R10, !PT ;  /* 0x0000000a043c7209 */ /* 0x001fe20007810000 */
[----:B------:R-:W-:Y:S01]  /*b4b0*/  FMUL.FTZ R32, R35, UR6 ;  /* 0x0000000623207c20 */ /* 0x000fe20008410000 */
[----:B------:R1:W-:Y:S01]  /*b4c0*/  SYNCS.ARRIVE.TRANS64.RED.A1T0 RZ, [R31+URZ], RZ ;  /* 0x000000ff1fff79a7 */ /* 0x0003e2000810043f */
[----:B------:R-:W0:Y:S01]  /*b4d0*/  MUFU.TANH R25, R25 ;  /* 0x0000001900197308 */ /* 0x000e220000002400 */
[----:B------:R-:W-:Y:S01]  /*b4e0*/  FMUL.FTZ R35, R40, UR6 ;  /* 0x0000000628237c20 */ /* 0x000fe20008410000 */
[----:B------:R-:W-:Y:S01]  /*b4f0*/  FMUL.FTZ R40, R45, UR6 ;  /* 0x000000062d287c20 */ /* 0x000fe20008410000 */
[----:B------:R-:W-:Y:S01]  /*b500*/  FMUL.FTZ R45, R52, UR6 ;  /* 0x00000006342d7c20 */ /* 0x000fe20008410000 */
[----:B------:R-:W-:Y:S01]  /*b510*/  FMUL.FTZ R52, R57, UR6 ;  /* 0x0000000639347c20 */ /* 0x000fe20008410000 */
[----:B------:R-:W-:Y:S01]  /*b520*/  FMUL.FTZ R57, R64, UR6 ;  /* 0x0000000640397c20 */ /* 0x000fe20008410000 */
[----:B------:R-:W-:Y:S01]  /*b530*/  FMUL.FTZ R56, R61, UR6 ;  /* 0x000000063d387c20 */ /* 0x000fe20008410000 */
[----:B-1----:R-:W-:Y:S01]  /*b540*/  FMNMX.FTZ R31, R5, R60, !PT ;  /* 0x0000003c051f7209 */ /* 0x002fe20007810000 */
[----:B------:R-:W1:Y:S01]  /*b550*/  MUFU.TANH R28, R28 ;  /* 0x0000001c001c7308 */ /* 0x000e620000002400 */
[----:B------:R-:W-:Y:S01]  /*b560*/  FMUL.FTZ R61, R68, UR6 ;  /* 0x00000006443d7c20 */ /* 0x000fe20008410000 */
[----:B------:R-:W-:Y:S01]  /*b570*/  FMUL.FTZ R39, R39, UR6 ;  /* 0x0000000627277c20 */ /* 0x000fe20008410000 */
[----:B--2---:R-:W-:Y:S01]  /*b580*/  FMNMX.FTZ R60, R24, R31, !PT ;  /* 0x0000001f183c7209 */ /* 0x004fe20007810000 */
        /* <DEDUP_REMOVED lines=32> */
[----:B------:R-:W-:-:S04]  /*b790*/  UMOV UR4, UR5 ;  /* 0x0000000500047c82 */ /* 0x000fc80008000000 */
[----:B------:R-:W0:Y:S01]  /*b7a0*/  MUFU.TANH R36, R36 ;  /* 0x0000002400247308 */ /* 0x000e220000002400 */
[----:B-1----:R-:W-:-:S07]  /*b7b0*/  FMNMX.FTZ R64, R34, R31, !PT ;  /* 0x0000001f22407209 */ /* 0x002fce0007810000 */
[----:B------:R-:W1:Y:S01]  /*b7c0*/  MUFU.TANH R37, R37 ;  /* 0x0000002500257308 */ /* 0x000e620000002400 */
[----:B--2---:R-:W-:Y:S01]  /*b7d0*/  FMNMX.FTZ R31, R35, R64, !PT ;  /* 0x00000040231f7209 */ /* 0x004fe20007810000 */
[----:B------:R-:W-:Y:S01]  /*b7e0*/  FMUL.FTZ R64, R69, UR6 ;  /* 0x0000000645407c20 */ /* 0x000fe20008410000 */
[----:B------:R-:W-:-:S05]  /*b7f0*/  FMUL.FTZ R69, R76, UR6 ;  /* 0x000000064c457c20 */ /* 0x000fca0008410000 */
        /* <DEDUP_REMOVED lines=70> */
[----:B---3--:R-:W-:Y:S01]  /*bc60*/  FMNMX.FTZ R38, R26, R38, !PT ;  /* 0x000000261a267209 */ /* 0x008fe20007810000 */
[----:B------:R-:W-:Y:S02]  /*bc70*/  FMUL.FTZ R120, R120, UR4 ;  /* 0x0000000478787c20 */ /* 0x000fe40008410000 */
        /* <DEDUP_REMOVED lines=54> */
[----:B0-----:R-:W-:-:S05]  /*bfe0*/  FMNMX.FTZ R38, R38, R86, !PT ;  /* 0x0000005626267209 */ /* 0x001fca0007810000 */
[----:B------:R-:W-:Y:S01]  /*bff0*/  FADD.FTZ R87, -R38, R9 ;  /* 0x0000000926577221 */ /* 0x000fe20000010100 */
        /* <DEDUP_REMOVED lines=72> */
[----:B------:R-:W-:Y:S01]  /*c480*/  FFMA.FTZ R147, R85, UR4, -R80 ;  /* 0x0000000455937c23 */ /* 0x000fe20008010850 */
        /* <DEDUP_REMOVED lines=126> */
.L_x_13321:
[----:B------:R-:W-:Y:S01]  /*cc70*/  LEA R11, R11, R18, 0x3 ;  /* 0x000000120b0b7211 */ /* 0x000fe200078e18ff */
[----:B------:R-:W-:Y:S01]  /*cc80*/  IMAD.U32 R80, RZ, RZ, UR38 ;  /* 0x00000026ff507e24 */ /* 0x000fe2000f8e00ff */
[----:B------:R-:W-:Y:S01]  /*cc90*/  ISETP.GT.AND P1, PT, R8, RZ, PT ;  /* 0x000000ff0800720c */ /* 0x000fe20003f24270 */
[----:B------:R-:W-:Y:S01]  /*cca0*/  FMUL.FTZ R88, R88, R4 ;  /* 0x0000000458587220 */ /* 0x000fe20000410000 */
[----:B------:R-:W-:Y:S01]  /*ccb0*/  F2FP.F16.F32.PACK_AB R148, R86, R10 ;  /* 0x0000000a5694723e */ /* 0x000fe200000000ff */
        /* <DEDUP_REMOVED lines=70> */
[----:B------:R-:W-:Y:S06]  /*d120*/  @P1 BRA `(.L_x_13322) ;  /* 0xffffffd800281947 */ /* 0x000fec000383ffff */
.L_x_13310:
[----:B------:R-:W-:Y:S05]  /*d130*/  WARPSYNC.ALL ;  /* 0x0000000000007948 */ /* 0x000fea0003800000 */
[----:B------:R-:W-:Y:S06]  /*d140*/  BAR.ARV 0x8, 0x200 ;  /* 0x0208000000007b1d */ /* 0x000fec0000002000 */
[----:B------:R-:W-:Y:S05]  /*d150*/  @!P0 BRA `(.L_x_13323) ;  /* 0x0000000000048947 */ /* 0x000fea0003800000 */
[----:B------:R-:W-:Y:S01]  /*d160*/  BPT.TRAP 0x1 ;  /* 0x000000040000795c */ /* 0x000fe20000300000 */
.L_x_13323:
[----:B------:R-:W-:Y:S02]  /*d170*/  LEA R11, R155, R18, 0x3 ;  /* 0x000000129b0b7211 */ /* 0x000fe400078e18ff */
[----:B------:R-:W-:-:S04]  /*d180*/  SHF.L.U32 R4, R157, 0x1f, RZ ;  /* 0x0000001f9d047819 */ /* 0x000fc800000006ff */
[----:B------:R0:W1:Y:S01]  /*d190*/  SYNCS.PHASECHK.TRANS64.TRYWAIT P1, [R11+URZ+0x16850], R4 ;  /* 0x016850040b0075a7 */ /* 0x000062000802017f */
[----:B------:R-:W-:Y:S05]  /*d1a0*/  @!P0 BRA `(.L_x_13324) ;  /* 0x0000000000048947 */ /* 0x000fea0003800000 */
[----:B------:R-:W-:Y:S01]  /*d1b0*/  BPT.TRAP 0x1 ;  /* 0x000000040000795c */ /* 0x000fe20000300000 */
.L_x_13324:
[----:B------:R-:W-:-:S05]  /*d1c0*/  VIADD R18, R18, 0x400 ;  /* 0x0000040012127836 */ /* 0x000fca0000000000 */
[----:B------:R-:W-:-:S04]  /*d1d0*/  SHF.R.U32.HI R18, RZ, 0x4, R18 ;  /* 0x00000004ff127819 */ /* 0x000fc80000011612 */
[----:B------:R-:W-:Y:S01]  /*d1e0*/  LOP3.LUT R18, R18, 0x3fff, RZ, 0xc0, !PT ;  /* 0x00003fff12127812 */ /* 0x000fe200078ec0ff */
[----:B-1----:R-:W-:Y:S06]  /*d1f0*/  @P1 BRA `(.L_x_13325) ;  /* 0x0000000000081947 */ /* 0x002fec0003800000 */
[----:B------:R-:W1:Y:S02]  /*d200*/  SYNCS.PHASECHK.TRANS64.TRYWAIT P1, [R11+URZ+0x16850], R4 ;  /* 0x016850040b0075a7 */ /* 0x000e64000802017f */
[----:B-1----:R-:W-:Y:S05]  /*d210*/  @!P1 BRA `(.L_x_13326) ;  /* 0x0000009400dc9947 */ /* 0x002fea0003800000 */
.L_x_13325:
[----:B01----:R-:W-:Y:S01]  /*d220*/  IMAD R4, R155, 0x400, R18 ;  /* 0x000004009b047824 */ /* 0x003fe200078e0212 */
[----:B------:R-:W-:Y:S05]  /*d230*/  WARPSYNC.ALL ;  /* 0x0000000000007948 */ /* 0x000fea0003800000 */
[----:B------:R-:W-:Y:S01]  /*d240*/  IMAD.MOV.U32 R5, RZ, RZ, 0x40000040 ;  /* 0x40000040ff057424 */ /* 0x000fe200078e00ff */
[C---:B------:R-:W-:Y:S01]  /*d250*/  R2UR UR6, R4.reuse ;  /* 0x00000000040672ca */ /* 0x040fe200000e0000 */
[----:B------:R-:W-:Y:S01]  /*d260*/  WARPGROUP.ARRIVE ;  /* 0x00000000000079c5 */ /* 0x000fe20000000000 */
[----:B------:R-:W-:Y:S01]  /*d270*/  IMAD.MOV.U32 R7, RZ, RZ, 0x40000040 ;  /* 0x40000040ff077424 */ /* 0x000fe200078e00ff */
[----:B------:R-:W-:Y:S01]  /*d280*/  IADD3 R6, R4, 0x80, RZ ;  /* 0x0000008004067810 */ /* 0x000fe20007ffe0ff */
[----:B------:R-:W-:Y:S01]  /*d290*/  IMAD.MOV.U32 R27, RZ, RZ, RZ ;  /* 0x000000ffff1b7224 */ /* 0x000fe200078e00ff */
[----:B------:R-:W-:Y:S01]  /*d2a0*/  R2UR UR7, R5 ;  /* 0x00000000050772ca */ /* 0x000fe200000e0000 */
[----:B------:R-:W-:-:S12]  /*d2b0*/  IMAD.MOV.U32 R5, RZ, RZ, 0x40000040 ;  /* 0x40000040ff057424 */ /* 0x000fd800078e00ff */
        /* <DEDUP_REMOVED lines=30> */
[C---:B------:R-:W-:Y:S01]  /*d4a0*/  VIADD R6, R4.reuse, 0x300 ;  /* 0x0000030004067836 */ /* 0x040fe20000000000 */
[----:B------:R-:W-:Y:S01]  /*d4b0*/  R2UR UR7, R7 ;  /* 0x00000000070772ca */ /* 0x000fe200000e0000 */
[----:B------:R-:W-:Y:S01]  /*d4c0*/  IMAD.MOV.U32 R7, RZ, RZ, 0x40000040 ;  /* 0x40000040ff077424 */ /* 0x000fe200078e00ff */
[----:B------:R-:W-:Y:S01]  /*d4d0*/  IADD3 R4, R4, 0x380, RZ ;  /* 0x0000038004047810 */ /* 0x000fe20007ffe0ff */
[----:B------:R-:W-:Y:S02]  /*d4e0*/  WARPGROUP.DEPBAR.LE gsb0, 0x0 ;  /* 0x00008000000079c5 */ /* 0x000fe40000010000 */
[----:B------:R-:W-:-:S08]  /*d4f0*/  WARPGROUP.ARRIVE ;  /* 0x00000000000079c5 */ /* 0x000fd00000000000 */
[----:B------:R-:W-:Y:S01]  /*d500*/  HGMMA.64x64x16.F32 R88, R136, gdesc[UR4].tnspB, R88, gsb0 ;  /* 0x40e0000488587df0 */ /* 0x000fe20008000858 */
[----:B------:R-:W-:Y:S02]  /*d510*/  R2UR UR6, R6 ;  /* 0x00000000060672ca */ /* 0x000fe400000e0000 */
[----:B------:R-:W-:Y:S01]  /*d520*/  R2UR UR7, R7 ;  /* 0x00000000070772ca */ /* 0x000fe200000e0000 */
[----:B------:R-:W0:Y:S04]  /*d530*/  SHFL.BFLY PT, R6, R3, 0x2, 0x1f ;  /* 0x0c401f0003067f89 */ /* 0x000e2800000e0000 */
[----:B------:R-:W1:Y:S01]  /*d540*/  SHFL.BFLY PT, R7, R0, 0x2, 0x1f ;  /* 0x0c401f0000077f89 */ /* 0x000e6200000e0000 */
[----:B0-----:R-:W-:Y:S01]  /*d550*/  FADD.FTZ R6, R6, R3 ;  /* 0x0000000306067221 */ /* 0x001fe20000010000 */
[----:B------:R-:W-:-:S02]  /*d560*/  IMAD.MOV.U32 R3, RZ, RZ, -0x800000 ;  /* 0xff800000ff037424 */ /* 0x000fc400078e00ff */
[----:B-1----:R-:W-:Y:S01]  /*d570*/  FADD.FTZ R7, R7, R0 ;  /* 0x0000000007077221 */ /* 0x002fe20000010000 */
[----:B------:R-:W-:Y:S01]  /*d580*/  IMAD.MOV.U32 R0, RZ, RZ, -0x800000 ;  /* 0xff800000ff007424 */ /* 0x000fe200078e00ff */
[----:B------:R-:W-:Y:S02]  /*d590*/  WARPGROUP.DEPBAR.LE gsb0, 0x0 ;  /* 0x00008000000079c5 */ /* 0x000fe40000010000 */
[----:B------:R-:W-:-:S06]  /*d5a0*/  WARPGROUP.ARRIVE ;  /* 0x00000000000079c5 */ /* 0x000fcc0000000000 */
[----:B------:R-:W-:Y:S01]  /*d5b0*/  HGMMA.64x64x16.F32 R88, R140, gdesc[UR4].tnspB, R88, gsb0 ;  /* 0x40e000048c587df0 */ /* 0x000fe20008000858 */
[----:B------:R-:W-:Y:S02]  /*d5c0*/  R2UR UR6, R4 ;  /* 0x00000000040672ca */ /* 0x000fe400000e0000 */
[----:B------:R-:W-:Y:S01]  /*d5d0*/  R2UR UR7, R5 ;  /* 0x00000000050772ca */ /* 0x000fe200000e0000 */
[----:B------:R-:W0:Y:S04]  /*d5e0*/  SHFL.BFLY PT, R4, R7, 0x1, 0x1f ;  /* 0x0c201f0007047f89 */ /* 0x000e2800000e0000 */
[----:B------:R-:W1:Y:S01]  /*d5f0*/  SHFL.BFLY PT, R5, R6, 0x1, 0x1f ;  /* 0x0c201f0006057f89 */ /* 0x000e6200000e0000 */
[----:B0-----:R-:W-:Y:S01]  /*d600*/  FADD.FTZ R10, R7, R4 ;  /* 0x00000004070a7221 */ /* 0x001fe20000010000 */
[----:B------:R-:W-:Y:S01]  /*d610*/  IMAD.MOV.U32 R7, RZ, RZ, RZ ;  /* 0x000000ffff077224 */ /* 0x000fe200078e00ff */
[----:B------:R-:W-:Y:S01]  /*d620*/  MOV R4, UR4 ;  /* 0x0000000400047c02 */ /* 0x000fe20008000f00 */
[----:B-1----:R-:W-:-:S02]  /*d630*/  FADD.FTZ R12, R6, R5 ;  /* 0x00000005060c7221 */ /* 0x002fc40000010000 */
[----:B------:R-:W-:Y:S01]  /*d640*/  FSETP.NE.FTZ.AND P1, PT, R10, RZ, PT ;  /* 0x000000ff0a00720b */ /* 0x000fe20003f35000 */
[----:B------:R-:W-:Y:S02]  /*d650*/  IMAD.U32 R6, RZ, RZ, UR4 ;  /* 0x00000004ff067e24 */ /* 0x000fe4000f8e00ff */
        /* <DEDUP_REMOVED lines=13> */
[----:B------:R-:W-:Y:S03]  /*d730*/  HGMMA.64x64x16.F32 R88, R144, gdesc[UR4].tnspB, R88, gsb0 ;  /* 0x40e0000490587df0 */ /* 0x000fe60008000858 */
[----:B------:R-:W-:Y:S02]  /*d740*/  WARPGROUP.DEPBAR.LE gsb0, 0x0 ;  /* 0x00008000000079c5 */ /* 0x000fe40000010000 */
[----:B--23--:R-:W-:Y:S05]  /*d750*/  @!P0 BRA `(.L_x_13327) ;  /* 0x0000000000048947 */ /* 0x00cfea0003800000 */
[----:B------:R-:W-:Y:S01]  /*d760*/  BPT.TRAP 0x1 ;  /* 0x000000040000795c */ /* 0x000fe20000300000 */
.L_x_13327:
[----:B------:R-:W-:Y:S01]  /*d770*/  IMAD.U32 R5, RZ, RZ, UR38 ;  /* 0x00000026ff057e24 */ /* 0x000fe2000f8e00ff */
        /* <DEDUP_REMOVED lines=42> */
.L_x_13273:
        /* <DEDUP_REMOVED lines=19> */
[----:B------:R-:W-:-:S02]  /*db50*/  F2FP.F16.F32.PACK_AB R14, R14, R53 ;  /* 0x000000350e0e723e */ /* 0x000fc400000000ff */
[----:B------:R-:W-:Y:S01]  /*db60*/  F2FP.F16.F32.PACK_AB R15, R15, R54 ;  /* 0x000000360f0f723e */ /* 0x000fe200000000ff */
[----:B------:R-:W4:Y:S01]  /*db70*/  LDL R58, [R1+0x38] ;  /* 0x00003800013a7983 */ /* 0x000f220000100800 */
[----:B------:R-:W-:Y:S02]  /*db80*/  MOV R20, R18 ;  /* 0x0000001200147202 */ /* 0x000fe40000000f00 */
[----:B0-----:R-:W-:Y:S01]  /*db90*/  MOV R21, R5 ;  /* 0x0000000500157202 */ /* 0x001fe20000000f00 */
[----:B------:R-:W-:Y:S02]  /*dba0*/  BAR.SYNC.DEFER_BLOCKING 0x1, 0x180 ;  /* 0x0046000000007b1d */ /* 0x000fe40000010000 */
[----:B--2---:R-:W-:-:S03]  /*dbb0*/  IMAD.WIDE R10, R4, 0x2, R20 ;  /* 0x00000002040a7825 */ /* 0x004fc600078e0214 */
[C---:B------:R-:W-:Y:S02]  /*dbc0*/  IADD3 R25, P2, R10.reuse, 0x20, RZ ;  /* 0x000000200a197810 */ /* 0x040fe40007f5e0ff */
[C---:B------:R-:W-:Y:S02]  /*dbd0*/  LOP3.LUT R9, R10.reuse, 0x380, RZ, 0xc0, !PT ;  /* 0x000003800a097812 */ /* 0x040fe400078ec0ff */
[C---:B------:R-:W-:Y:S02]  /*dbe0*/  IADD3 R59, P0, R10.reuse, 0x60, RZ ;  /* 0x000000600a3b7810 */ /* 0x040fe40007f1e0ff */
[----:B------:R-:W-:Y:S02]  /*dbf0*/  IADD3 R57, P1, R10, 0x40, RZ ;  /* 0x000000400a397810 */ /* 0x000fe40007f3e0ff */
[----:B------:R-:W-:Y:S02]  /*dc00*/  LOP3.LUT R4, R25, 0x380, RZ, 0xc0, !PT ;  /* 0x0000038019047812 */ /* 0x000fe400078ec0ff */
[----:B------:R-:W-:-:S02]  /*dc10*/  SHF.R.U64 R9, R9, 0x3, RZ ;  /* 0x0000000309097819 */ /* 0x000fc400000012ff */
[----:B------:R-:W-:Y:S02]  /*dc20*/  LOP3.LUT R6, R57, 0x380, RZ, 0xc0, !PT ;  /* 0x0000038039067812 */ /* 0x000fe400078ec0ff */
[----:B-----5:R-:W-:Y:S02]  /*dc30*/  LOP3.LUT R24, R59, 0x380, RZ, 0xc0, !PT ;  /* 0x000003803b187812 */ /* 0x020fe400078ec0ff */
[----:B------:R-:W-:Y:S02]  /*dc40*/  SHF.R.U64 R4, R4, 0x3, RZ ;  /* 0x0000000304047819 */ /* 0x000fe400000012ff */
[----:B------:R-:W-:Y:S02]  /*dc50*/  LOP3.LUT R10, R9, R10, RZ, 0x3c, !PT ;  /* 0x0000000a090a7212 */ /* 0x000fe400078e3cff */
[----:B------:R-:W-:Y:S02]  /*dc60*/  SHF.R.U64 R6, R6, 0x3, RZ ;  /* 0x0000000306067819 */ /* 0x000fe400000012ff */
[----:B------:R-:W-:Y:S01]  /*dc70*/  SHF.R.U64 R24, R24, 0x3, RZ ;  /* 0x0000000318187819 */ /* 0x000fe200000012ff */
[--C-:B------:R-:W-:Y:S01]  /*dc80*/  IMAD.X R7, RZ, RZ, R11.reuse, P1 ;  /* 0x000000ffff077224 */ /* 0x100fe200008e060b */
[----:B------:R-:W-:Y:S01]  /*dc90*/  LOP3.LUT R8, R4, R25, RZ, 0x3c, !PT ;  /* 0x0000001904087212 */ /* 0x000fe200078e3cff */
[----:B------:R-:W-:Y:S01]  /*dca0*/  IMAD.X R9, RZ, RZ, R11, P2 ;  /* 0x000000ffff097224 */ /* 0x000fe200010e060b */
[----:B------:R-:W-:-:S02]  /*dcb0*/  IADD3.X R5, RZ, R11, RZ, P0, !PT ;  /* 0x0000000bff057210 */ /* 0x000fc400007fe4ff */
[----:B------:R-:W-:Y:S02]  /*dcc0*/  LOP3.LUT R6, R6, R57, RZ, 0x3c, !PT ;  /* 0x0000003906067212 */ /* 0x000fe400078e3cff */
[----:B------:R-:W-:Y:S02]  /*dcd0*/  LOP3.LUT R4, R24, R59, RZ, 0x3c, !PT ;  /* 0x0000003b18047212 */ /* 0x000fe400078e3cff */
[----:B------:R-:W-:Y:S02]  /*dce0*/  MOV R10, R10 ;  /* 0x0000000a000a7202 */ /* 0x000fe40000000f00 */
[----:B------:R-:W-:Y:S02]  /*dcf0*/  MOV R53, R6 ;  /* 0x0000000600357202 */ /* 0x000fe40000000f00 */
[----:B-1----:R-:W-:Y:S01]  /*dd00*/  MOV R32, R4 ;  /* 0x0000000400207202 */ /* 0x002fe20000000f00 */
[----:B------:R0:W-:Y:S01]  /*dd10*/  STSM.16.M88.4 [R10], R12 ;  /* 0x0000000c0a007844 */ /* 0x0001e20000000200 */
[----:B------:R-:W-:-:S02]  /*dd20*/  ISETP.NE.U32.AND P0, PT, RZ, UR4, PT ;  /* 0x00000004ff007c0c */ /* 0x000fc4000bf05070 */
[----:B---3--:R-:W-:Y:S02]  /*dd30*/  IADD3 R24, P1, R62, UR4, RZ ;  /* 0x000000043e187c10 */ /* 0x008fe4000ff3e0ff */
[----:B------:R-:W-:Y:S02]  /*dd40*/  MOV R54, R8 ;  /* 0x0000000800367202 */ /* 0x000fe40000000f00 */
        /* <DEDUP_REMOVED lines=10> */
[----:B------:R-:W-:Y:S02]  /*ddf0*/  F2FP.F16.F32.PACK_AB R14, R27, R28 ;  /* 0x0000001c1b0e723e */ /* 0x000fe400000000ff */
[----:B------:R-:W-:Y:S02]  /*de00*/  F2FP.F16.F32.PACK_AB R15, R119, R26 ;  /* 0x0000001a770f723e */ /* 0x000fe400000000ff */
[----:B------:R-:W-:Y:S02]  /*de10*/  ISETP.NE.AND.EX P0, PT, RZ, UR5, PT, P0 ;  /* 0x00000005ff007c0c */ /* 0x000fe4000bf05300 */
[----:B----4-:R-:W-:Y:S01]  /*de20*/  IADD3.X R25, R61, UR5, RZ, P1, !PT ;  /* 0x000000053d197c10 */ /* 0x010fe20008ffe4ff */
[----:B------:R-:W-:Y:S01]  /*de30*/  ULDC.64 UR4, c[0x0][0xc08] ;  /* 0x0003020000047ab9 */ /* 0x000fe20000000a00 */
[----:B------:R0:W-:Y:S01]  /*de40*/  STSM.16.M88.4 [R54], R4 ;  /* 0x0000000436007844 */ /* 0x0001e20000000200 */
[----:B------:R-:W-:Y:S01]  /*de50*/  ISETP.NE.U32.AND P1, PT, RZ, UR4, PT ;  /* 0x00000004ff007c0c */ /* 0x000fe2000bf25070 */
[----:B------:R-:W1:Y:S02]  /*de60*/  LDC R30, c[0x0][0xbe8] ;  /* 0x0002fa00ff1e7b82 */ /* 0x000e640000000800 */
[----:B------:R2:W-:Y:S01]  /*de70*/  STSM.16.M88.4 [R53], R8 ;  /* 0x0000000835007844 */ /* 0x0005e20000000200 */
[----:B------:R-:W-:-:S03]  /*de80*/  ISETP.NE.AND.EX P1, PT, RZ, UR5, PT, P1 ;  /* 0x00000005ff007c0c */ /* 0x000fc6000bf25310 */
[----:B------:R3:W-:Y:S01]  /*de90*/  STSM.16.M88.4 [R32], R12 ;  /* 0x0000000c20007844 */ /* 0x0007e20000000200 */
[----:B------:R-:W-:Y:S01]  /*dea0*/  IMAD.MOV.U32 R28, RZ, RZ, RZ ;  /* 0x000000ffff1c7224 */ /* 0x000fe200078e00ff */
[----:B------:R-:W-:Y:S08]  /*deb0*/  BAR.SYNC.DEFER_BLOCKING 0x1, 0x180 ;  /* 0x0046000000007b1d */ /* 0x000ff00000010000 */
[----:B0-----:R-:W-:Y:S01]  /*dec0*/  @P1 IADD3 R4, P3, R62, UR4, RZ ;  /* 0x000000043e041c10 */ /* 0x001fe2000ff7e0ff */
[----:B------:R-:W-:-:S02]  /*ded0*/  ULDC UR4, c[0x0][0xa88] ;  /* 0x0002a20000047ab9 */ /* 0x000fc40000000800 */
[----:B--2---:R-:W-:Y:S02]  /*dee0*/  MOV R9, UR4 ;  /* 0x0000000400097c02 */ /* 0x004fe40008000f00 */
[----:B------:R-:W-:Y:S01]  /*def0*/  @P1 IADD3.X R5, R61, UR5, RZ, P3, !PT ;  /* 0x000000053d051c10 */ /* 0x000fe20009ffe4ff */
[----:B------:R0:W5:Y:S04]  /*df00*/  @P0 LDG.E R28, desc[UR42][R24.64] ;  /* 0x0000002a181c0981 */ /* 0x000168000c1e1900 */
[----:B------:R0:W5:Y:S01]  /*df10*/  @P1 LDG.E R9, desc[UR42][R4.64] ;  /* 0x0000002a04091981 */ /* 0x000162000c1e1900 */
[----:B-1----:R-:W-:-:S13]  /*df20*/  ISETP.NE.AND P2, PT, R30, 0x1, PT ;  /* 0x000000011e00780c */ /* 0x002fda0003f45270 */
[----:B------:R-:W1:Y:S08]  /*df30*/  @P2 LDC R6, c[0x0][0xbec] ;  /* 0x0002fb00ff062b82 */ /* 0x000e700000000800 */
[----:B------:R-:W2:Y:S01]  /*df40*/  @P2 LDC R27, c[0x0][0xbf0] ;  /* 0x0002fc00ff1b2b82 */ /* 0x000ea20000000800 */
[----:B---3--:R-:W-:Y:S01]  /*df50*/  IMAD R15, R58, 0xc0, R60 ;  /* 0x000000c03a0f7824 */ /* 0x008fe200078e023c */
[----:B0-----:R-:W-:Y:S06]  /*df60*/  @P1 BRA `(.L_x_13330) ;  /* 0x0000000000101947 */ /* 0x001fec0003800000 */
[----:B------:R-:W-:Y:S05]  /*df70*/  @!P0 BRA `(.L_x_13330) ;  /* 0x00000000000c8947 */ /* 0x000fea0003800000 */
[----:B------:R-:W3:Y:S04]  /*df80*/  LDG.E R4, desc[UR42][R24.64] ;  /* 0x0000002a18047981 */ /* 0x000ee8000c1e1900 */
[----:B-----5:R-:W3:Y:S02]  /*df90*/  LDG.E R9, desc[UR42][R24.64+0x4] ;  /* 0x0000042a18097981 */ /* 0x020ee4000c1e1900 */
[----:B---3--:R-:W-:-:S07]  /*dfa0*/  IMAD.IADD R9, R9, 0x1, -R4 ;  /* 0x0000000109097824 */ /* 0x008fce00078e0a04 */
.L_x_13330:
[----:B------:R-:W3:Y:S01]  /*dfb0*/  LDL.LU R10, [R1+0x44] ;  /* 0x00004400010a7983 */ /* 0x000ee20000300800 */
[----:B-1----:R-:W-:Y:S01]  /*dfc0*/  @P2 IMAD.HI.U32 R4, R15, R6, RZ ;  /* 0x000000060f042227 */ /* 0x002fe200078e00ff */
[----:B------:R-:W-:Y:S01]  /*dfd0*/  ULDC.64 UR4, c[0x0][0xb90] ;  /* 0x0002e40000047ab9 */ /* 0x000fe20000000a00 */
[----:B-----5:R-:W-:Y:S01]  /*dfe0*/  SHF.R.S32.HI R29, RZ, 0x1f, R28 ;  /* 0x0000001fff1d7819 */ /* 0x020fe2000001141c */
[----:B------:R-:W4:Y:S01]  /*dff0*/  LDL.LU R8, [R1+0x34] ;  /* 0x0000340001087983 */ /* 0x000f220000300800 */
[----:B------:R-:W0:Y:S01]  /*e000*/  S2R R24, SR_TID.X ;  /* 0x0000000000187919 */ /* 0x000e220000002100 */
[----:B------:R-:W-:Y:S01]  /*e010*/  IMAD.MOV.U32 R7, RZ, RZ, R15 ;  /* 0x000000ffff077224 */ /* 0x000fe200078e000f */
[----:B------:R-:W1:Y:S01]  /*e020*/  @P2 LDC R39, c[0x0][0xbec] ;  /* 0x0002fb00ff272b82 */ /* 0x000e620000000800 */
[----:B------:R-:W4:Y:S04]  /*e030*/  LDL.LU R41, [R1+0x24] ;  /* 0x0000240001297983 */ /* 0x000f280000300800 */
[----:B------:R-:W4:Y:S04]  /*e040*/  LDL R12, [R1+0x54] ;  /* 0x00005400010c7983 */ /* 0x000f280000100800 */
[----:B------:R-:W4:Y:S01]  /*e050*/  LDL R40, [R1+0x3c] ;  /* 0x00003c0001287983 */ /* 0x000f220000100800 */
[----:B--2---:R-:W-:-:S05]  /*e060*/  @P2 SHF.R.U32.HI R7, RZ, R27, R4 ;  /* 0x0000001bff072219 */ /* 0x004fca0000011604 */
[----:B------:R-:W-:Y:S01]  /*e070*/  IMAD.MOV R13, RZ, RZ, -R7 ;  /* 0x000000ffff0d7224 */ /* 0x000fe200078e0a07 */
[C---:B0-----:R-:W-:Y:S01]  /*e080*/  IADD3 R25, R24.reuse, -0x80, RZ ;  /* 0xffffff8018197810 */ /* 0x041fe20007ffe0ff */
[----:B------:R-:W-:-:S03]  /*e090*/  VIADD R44, R24, 0xffffff80 ;  /* 0xffffff80182c7836 */ /* 0x000fc60000000000 */
[----:B------:R-:W-:-:S04]  /*e0a0*/  SHF.R.S32.HI R24, RZ, 0x1f, R25 ;  /* 0x0000001fff187819 */ /* 0x000fc80000011419 */
[----:B------:R-:W-:Y:S02]  /*e0b0*/  LEA.HI R24, R24, R25, RZ, 0x7 ;  /* 0x0000001918187211 */ /* 0x000fe400078f38ff */
[----:B------:R-:W-:Y:S02]  /*e0c0*/  SHF.R.S32.HI R42, RZ, 0x1f, R44 ;  /* 0x0000001fff2a7819 */ /* 0x000fe4000001142c */
[----:B------:R-:W-:Y:S02]  /*e0d0*/  LOP3.LUT R24, R24, 0xffffff80, RZ, 0xc0, !PT ;  /* 0xffffff8018187812 */ /* 0x000fe400078ec0ff */
[----:B------:R-:W-:-:S03]  /*e0e0*/  LEA.HI R42, R42, R44, RZ, 0x3 ;  /* 0x0000002c2a2a7211 */ /* 0x000fc600078f18ff */
[----:B------:R-:W-:Y:S01]  /*e0f0*/  IMAD.IADD R24, R25, 0x1, -R24 ;  /* 0x0000000119187824 */ /* 0x000fe200078e0a18 */
[----:B------:R-:W-:Y:S01]  /*e100*/  SHF.R.S32.HI R42, RZ, 0x3, R42 ;  /* 0x00000003ff2a7819 */ /* 0x000fe2000001142a */
[----:B------:R-:W-:Y:S01]  /*e110*/  IMAD R37, R9, R30, RZ ;  /* 0x0000001e09257224 */ /* 0x000fe200078e02ff */
[----:B---3--:R-:W-:Y:S02]  /*e120*/  SEL R36, R10, RZ, !P0 ;  /* 0x000000ff0a247207 */ /* 0x008fe40004000000 */
[----:B----4-:R-:W-:Y:S02]  /*e130*/  SEL R31, R8, RZ, !P0 ;  /* 0x000000ff081f7207 */ /* 0x010fe40004000000 */
[----:B------:R-:W-:Y:S01]  /*e140*/  SHF.R.S32.HI R38, RZ, 0x1f, R41 ;  /* 0x0000001fff267819 */ /* 0x000fe20000011429 */
[----:B------:R-:W-:-:S04]  /*e150*/  IMAD.WIDE.U32 R4, R41, UR4, R28 ;  /* 0x0000000429047c25 */ /* 0x000fc8000f8e001c */
[----:B------:R-:W-:-:S04]  /*e160*/  IMAD R6, R38, UR4, RZ ;  /* 0x0000000426067c24 */ /* 0x000fc8000f8e02ff */
[----:B------:R-:W-:Y:S01]  /*e170*/  IMAD R11, R41, UR5, R6 ;  /* 0x00000005290b7c24 */ /* 0x000fe2000f8e0206 */
[----:B------:R-:W-:-:S04]  /*e180*/  ULDC.64 UR4, c[0x0][0xb98] ;  /* 0x0002e60000047ab9 */ /* 0x000fc80000000a00 */
[----:B------:R-:W-:Y:S01]  /*e190*/  IADD3 R5, R5, R11, RZ ;  /* 0x0000000b05057210 */ /* 0x000fe20007ffe0ff */
[----:B------:R-:W-:Y:S02]  /*e1a0*/  IMAD R11, R30, R13, R15 ;  /* 0x0000000d1e0b7224 */ /* 0x000fe400078e020f */
[----:B------:R-:W-:Y:S02]  /*e1b0*/  IMAD R8, R36, UR4, RZ ;  /* 0x0000000424087c24 */ /* 0x000fe4000f8e02ff */
[C---:B------:R-:W-:Y:S01]  /*e1c0*/  IMAD.WIDE.U32 R4, R31.reuse, UR4, R4 ;  /* 0x000000041f047c25 */ /* 0x040fe2000f8e0004 */
[----:B------:R-:W-:Y:S02]  /*e1d0*/  SHF.R.S32.HI R6, RZ, 0x1f, R11 ;  /* 0x0000001fff067819 */ /* 0x000fe4000001140b */
[----:B------:R-:W-:Y:S01]  /*e1e0*/  SHF.R.S32.HI R13, RZ, 0x1f, R7 ;  /* 0x0000001fff0d7819 */ /* 0x000fe20000011407 */
[----:B------:R-:W-:Y:S01]  /*e1f0*/  IMAD R8, R31, UR5, R8 ;  /* 0x000000051f087c24 */ /* 0x000fe2000f8e0208 */
[----:B------:R-:W-:Y:S01]  /*e200*/  IADD3 R4, P0, R7, R4, RZ ;  /* 0x0000000407047210 */ /* 0x000fe20007f1e0ff */
[----:B------:R-:W-:-:S02]  /*e210*/  ULDC.64 UR4, c[0x0][0xb88] ;  /* 0x0002e20000047ab9 */ /* 0x000fc40000000a00 */
[----:B------:R-:W-:Y:S01]  /*e220*/  IMAD R6, R6, UR4, RZ ;  /* 0x0000000406067c24 */ /* 0x000fe2000f8e02ff */
[----:B------:R-:W-:-:S03]  /*e230*/  IADD3.X R5, R13, R5, R8, P0, !PT ;  /* 0x000000050d057210 */ /* 0x000fc600007fe408 */
[C---:B------:R-:W-:Y:S02]  /*e240*/  IMAD R7, R11.reuse, UR5, R6 ;  /* 0x000000050b077c24 */ /* 0x040fe4000f8e0206 */
[----:B------:R-:W-:Y:S01]  /*e250*/  IMAD.WIDE.U32 R4, R11, UR4, R4 ;  /* 0x000000040b047c25 */ /* 0x000fe2000f8e0004 */
[----:B------:R-:W-:-:S03]  /*e260*/  ULDC.64 UR4, c[0x0][0xb50] ;  /* 0x0002d40000047ab9 */ /* 0x000fc60000000a00 */
[----:B------:R-:W-:Y:S01]  /*e270*/  IMAD.IADD R5, R5, 0x1, R7 ;  /* 0x0000000105057824 */ /* 0x000fe200078e0207 */
[----:B------:R-:W-:-:S04]  /*e280*/  LEA R10, P0, R4, UR4, 0x2 ;  /* 0x00000004040a7c11 */ /* 0x000fc8000f8010ff */
[----:B------:R-:W-:Y:S01]  /*e290*/  LEA.HI.X R14, R4, UR5, R5, 0x2, P0 ;  /* 0x00000005040e7c11 */ /* 0x000fe200080f1405 */
[----:B------:R-:W-:Y:S01]  /*e2a0*/  SHFL.IDX PT, R6, R10, 0x1, 0x1c1f ;  /* 0x003c1f000a067f89 */ /* 0x000fe200000e0000 */
[----:B------:R-:W-:Y:S01]  /*e2b0*/  IMAD R12, R58, 0xc0, R12 ;  /* 0x000000c03a0c7824 */ /* 0x000fe200078e020c */
[----:B------:R-:W-:Y:S02]  /*e2c0*/  ULDC.64 UR4, c[0x0][0xaa0] ;  /* 0x0002a80000047ab9 */ /* 0x000fe40000000a00 */
[----:B------:R-:W-:Y:S04]  /*e2d0*/  SHFL.IDX PT, R4, R10, RZ, 0x1c1f ;  /* 0x001c1fff0a047589 */ /* 0x000fe800000e0000 */
[----:B------:R-:W0:Y:S04]  /*e2e0*/  SHFL.IDX PT, R5, R14, RZ, 0x1c1f ;  /* 0x001c1fff0e057589 */ /* 0x000e2800000e0000 */
[----:B------:R-:W2:Y:S01]  /*e2f0*/  SHFL.IDX PT, R7, R14, 0x1, 0x1c1f ;  /* 0x003c1f000e077f89 */ /* 0x000ea200000e0000 */
[----:B------:R-:W-:Y:S01]  /*e300*/  LOP3.LUT P0, RZ, R24, 0x3, RZ, 0xc0, !PT ;  /* 0x0000000318ff7812 */ /* 0x000fe2000780c0ff */
[----:B------:R-:W-:-:S02]  /*e310*/  VIADD R8, R12, 0x8 ;  /* 0x000000080c087836 */ /* 0x000fc40000000000 */
[----:B------:R-:W-:Y:S01]  /*e320*/  IMAD R11, R42, 0x40, R40 ;  /* 0x000000402a0b7824 */ /* 0x000fe200078e0228 */
[-C--:B------:R-:W-:Y:S02]  /*e330*/  ISETP.GE.OR P1, PT, R12, R37.reuse, P0 ;  /* 0x000000250c00720c */ /* 0x080fe40000726670 */
[----:B------:R-:W-:Y:S01]  /*e340*/  ISETP.GE.OR P0, PT, R8, R37, P0 ;  /* 0x000000250800720c */ /* 0x000fe20000706670 */
[----:B------:R-:W-:-:S03]  /*e350*/  IMAD.WIDE R20, R11, 0x2, R20 ;  /* 0x000000020b147825 */ /* 0x000fc600078e0214 */
[----:B------:R-:W-:-:S04]  /*e360*/  LOP3.LUT R9, R20, 0x380, RZ, 0xc0, !PT ;  /* 0x0000038014097812 */ /* 0x000fc800078ec0ff */
[----:B------:R-:W-:-:S03]  /*e370*/  SHF.R.U64 R9, R9, 0x3, RZ ;  /* 0x0000000309097819 */ /* 0x000fc600000012ff */
[----:B0-----:R0:W-:Y:S04]  /*e380*/  @!P1 ST.E desc[UR42][R4.64], R3 ;  /* 0x0000000304009985 */ /* 0x0011e8000c10192a */
[----:B--2---:R2:W-:Y:S01]  /*e390*/  @!P0 ST.E desc[UR42][R6.64], R0 ;  /* 0x0000000006008985 */ /* 0x0045e2000c10192a */
[C---:B------:R-:W-:Y:S02]  /*e3a0*/  IADD3 R32, P0, R20.reuse, 0x4800, RZ ;  /* 0x0000480014207810 */ /* 0x040fe40007f1e0ff */
[C---:B------:R-:W-:Y:S02]  /*e3b0*/  IADD3 R13, P3, R20.reuse, 0x1800, RZ ;  /* 0x00001800140d7810 */ /* 0x040fe40007f7e0ff */
[----:B------:R-:W-:Y:S02]  /*e3c0*/  IADD3 R25, P4, R20, 0x3000, RZ ;  /* 0x0000300014197810 */ /* 0x000fe40007f9e0ff */
[----:B------:R-:W-:-:S02]  /*e3d0*/  LOP3.LUT R8, R9, R20, RZ, 0x3c, !PT ;  /* 0x0000001409087212 */ /* 0x000fc400078e3cff */
[----:B------:R-:W-:Y:S02]  /*e3e0*/  LOP3.LUT R20, R32, 0x380, RZ, 0xc0, !PT ;  /* 0x0000038020147812 */ /* 0x000fe400078ec0ff */
[----:B------:R-:W-:Y:S02]  /*e3f0*/  LOP3.LUT R12, R13, 0x380, RZ, 0xc0, !PT ;  /* 0x000003800d0c7812 */ /* 0x000fe400078ec0ff */
[----:B------:R-:W-:Y:S02]  /*e400*/  LOP3.LUT R24, R25, 0x380, RZ, 0xc0, !PT ;  /* 0x0000038019187812 */ /* 0x000fe400078ec0ff */
[----:B0-----:R-:W-:Y:S02]  /*e410*/  SHF.R.U64 R3, R20, 0x3, RZ ;  /* 0x0000000314037819 */ /* 0x001fe400000012ff */
[----:B------:R-:W-:Y:S02]  /*e420*/  SHF.R.U64 R12, R12, 0x3, RZ ;  /* 0x000000030c0c7819 */ /* 0x000fe400000012ff */
[----:B------:R-:W-:-:S02]  /*e430*/  SHF.R.U64 R24, R24, 0x3, RZ ;  /* 0x0000000318187819 */ /* 0x000fc400000012ff */
[----:B------:R-:W-:Y:S01]  /*e440*/  LOP3.LUT R4, R3, R32, RZ, 0x3c, !PT ;  /* 0x0000002003047212 */ /* 0x000fe200078e3cff */
[----:B------:R-:W-:Y:S01]  /*e450*/  IMAD R3, R29, UR4, RZ ;  /* 0x000000041d037c24 */ /* 0x000fe2000f8e02ff */
[----:B------:R-:W-:Y:S01]  /*e460*/  LOP3.LUT R12, R12, R13, RZ, 0x3c, !PT ;  /* 0x0000000d0c0c7212 */ /* 0x000fe200078e3cff */
[--C-:B------:R-:W-:Y:S01]  /*e470*/  IMAD.X R13, RZ, RZ, R21.reuse, P3 ;  /* 0x000000ffff0d7224 */ /* 0x100fe200018e0615 */
[----:B------:R-:W-:Y:S01]  /*e480*/  LOP3.LUT R24, R24, R25, RZ, 0x3c, !PT ;  /* 0x0000001918187212 */ /* 0x000fe200078e3cff */
[--C-:B------:R-:W-:Y:S01]  /*e490*/  IMAD.MOV.U32 R9, RZ, RZ, R21.reuse ;  /* 0x000000ffff097224 */ /* 0x100fe200078e0015 */
[----:B------:R-:W-:Y:S01]  /*e4a0*/  IADD3.X R25, RZ, R21, RZ, P4, !PT ;  /* 0x00000015ff197210 */ /* 0x000fe200027fe4ff */
[----:B------:R-:W-:Y:S01]  /*e4b0*/  IMAD.X R5, RZ, RZ, R21, P0 ;  /* 0x000000ffff057224 */ /* 0x000fe200000e0615 */
[----:B------:R-:W-:Y:S01]  /*e4c0*/  SHF.R.S32.HI R43, RZ, 0x1f, R44 ;  /* 0x0000001fff2b7819 */ /* 0x000fe2000001142c */
[C---:B------:R-:W-:Y:S01]  /*e4d0*/  IMAD R3, R28.reuse, UR5, R3 ;  /* 0x000000051c037c24 */ /* 0x040fe2000f8e0203 */
[----:B------:R-:W3:Y:S01]  /*e4e0*/  LD.E.128 R12, desc[UR42][R12.64] ;  /* 0x0000002a0c0c7980 */ /* 0x000ee2000c101d00 */
[----:B------:R-:W-:Y:S01]  /*e4f0*/  IMAD.WIDE.U32 R20, R28, UR4, RZ ;  /* 0x000000041c147c25 */ /* 0x000fe2000f8e00ff */
[----:B------:R-:W-:Y:S01]  /*e500*/  ULDC.64 UR4, c[0x0][0xae8] ;  /* 0x0002ba0000047ab9 */ /* 0x000fe20000000a00 */
[----:B------:R-:W0:Y:S01]  /*e510*/  @P2 LDC R29, c[0x0][0xbf0] ;  /* 0x0002fc00ff1d2b82 */ /* 0x000e220000000800 */
[----:B------:R-:W4:Y:S02]  /*e520*/  LD.E.128 R8, desc[UR42][R8.64] ;  /* 0x0000002a08087980 */ /* 0x000f24000c101d00 */
[----:B------:R-:W-:Y:S01]  /*e530*/  IADD3 R21, R21, R3, RZ ;  /* 0x0000000315157210 */ /* 0x000fe20007ffe0ff */
[----:B------:R-:W-:Y:S01]  /*e540*/  IMAD R3, R38, UR4, RZ ;  /* 0x0000000426037c24 */ /* 0x000fe2000f8e02ff */
[----:B------:R-:W3:Y:S03]  /*e550*/  LD.E.128 R24, desc[UR42][R24.64] ;  /* 0x0000002a18187980 */ /* 0x000ee6000c101d00 */
[C---:B------:R-:W-:Y:S01]  /*e560*/  IMAD R3, R41.reuse, UR5, R3 ;  /* 0x0000000529037c24 */ /* 0x040fe2000f8e0203 */
[----:B--2---:R-:W5:Y:S01]  /*e570*/  LD.E.128 R4, desc[UR42][R4.64] ;  /* 0x0000002a04047980 */ /* 0x004f62000c101d00 */
[----:B------:R-:W-:Y:S01]  /*e580*/  IMAD.WIDE.U32 R20, R41, UR4, R20 ;  /* 0x0000000429147c25 */ /* 0x000fe2000f8e0014 */
[----:B------:R-:W-:Y:S01]  /*e590*/  LEA.HI R43, R43, R44, RZ, 0x3 ;  /* 0x0000002c2b2b7211 */ /* 0x000fe200078f18ff */
[----:B------:R-:W-:Y:S01]  /*e5a0*/  ULDC.64 UR4, c[0x0][0xaf0] ;  /* 0x0002bc0000047ab9 */ /* 0x000fe20000000a00 */
[----:B------:R-:W2:Y:S02]  /*e5b0*/  LDL R41, [R1+0x64] ;  /* 0x0000640001297983 */ /* 0x000ea40000100800 */
[----:B------:R-:W-:Y:S01]  /*e5c0*/  LOP3.LUT R43, R43, 0xfffffff8, RZ, 0xc0, !PT ;  /* 0xfffffff82b2b7812 */ /* 0x000fe200078ec0ff */
[----:B------:R-:W-:Y:S01]  /*e5d0*/  IMAD R38, R58, 0xc0, R42 ;  /* 0x000000c03a267824 */ /* 0x000fe200078e022a */
[----:B------:R-:W-:Y:S01]  /*e5e0*/  @!PT LDS RZ, [RZ] ;  /* 0x00000000fffff984 */ /* 0x000fe20000000800 */
[----:B------:R-:W-:Y:S01]  /*e5f0*/  @!PT LDS RZ, [RZ] ;  /* 0x00000000fffff984 */ /* 0x000fe20000000800 */
[----:B------:R-:W-:Y:S01]  /*e600*/  @!PT LDS RZ, [RZ] ;  /* 0x00000000fffff984 */ /* 0x000fe20000000800 */
[----:B------:R-:W-:Y:S01]  /*e610*/  @!PT LDS RZ, [RZ] ;  /* 0x00000000fffff984 */ /* 0x000fe20000000800 */
[----:B------:R1:W-:Y:S06]  /*e620*/  MEMBAR.ALL.CTA ;  /* 0x0000000000007992 */ /* 0x0003ec0000008000 */
[----:B-1----:R-:W1:Y:S01]  /*e630*/  FENCE.VIEW.ASYNC.S ;  /* 0x00000000000073c6 */ /* 0x002e620000000000 */
[----:B------:R-:W-:-:S04]  /*e640*/  IMAD.IADD R43, R44, 0x1, -R43 ;  /* 0x000000012c2b7824 */ /* 0x000fc800078e0a2b */
[----:B------:R-:W-:-:S04]  /*e650*/  IMAD R0, R43, 0x30, R42 ;  /* 0x000000302b007824 */ /* 0x000fc800078e022a */
[----:B------:R-:W-:-:S04]  /*e660*/  IMAD R32, R58, 0xc0, R0 ;  /* 0x000000c03a207824 */ /* 0x000fc800078e0200 */
[----:B------:R-:W-:-:S04]  /*e670*/  @P2 IMAD.HI.U32 R0, R32, R39, RZ ;  /* 0x0000002720002227 */ /* 0x000fc800078e00ff */
[----:B------:R-:W-:Y:S02]  /*e680*/  IMAD.IADD R21, R21, 0x1, R3 ;  /* 0x0000000115157824 */ /* 0x000fe400078e0203 */
[----:B------:R-:W-:Y:S01]  /*e690*/  IMAD.MOV.U32 R3, RZ, RZ, R32 ;  /* 0x000000ffff037224 */ /* 0x000fe200078e0020 */
[----:B0-----:R-:W-:Y:S01]  /*e6a0*/  @P2 SHF.R.U32.HI R3, RZ, R29, R0 ;  /* 0x0000001dff032219 */ /* 0x001fe20000011600 */
        /* <DEDUP_REMOVED lines=20> */
[----:B------:R-:W-:-:S04]  /*e7f0*/  ULDC UR4, c[0x0][0xac8] ;  /* 0x0002b20000047ab9 */ /* 0x000fc80000000800 */
[----:B------:R-:W-:Y:S02]  /*e800*/  LEA.HI.X R36, R20, UR5, R3, 0x1, P0 ;  /* 0x0000000514247c11 */ /* 0x000fe400080f0c03 */
[----:B-1----:R-:W0:Y:S01]  /*e810*/  SHFL.IDX PT, R20, R32, RZ, 0x181f ;  /* 0x00181fff20147589 */ /* 0x002e2200000e0000 */
[----:B------:R-:W-:-:S03]  /*e820*/  ISETP.GE.AND P0, PT, R40, UR4, PT ;  /* 0x0000000428007c0c */ /* 0x000fc6000bf06270 */
[----:B------:R-:W1:Y:S04]  /*e830*/  SHFL.IDX PT, R28, R32, 0x1, 0x181f ;  /* 0x00381f00201c7f89 */ /* 0x000e6800000e0000 */
[----:B------:R-:W2:Y:S04]  /*e840*/  SHFL.IDX PT, R21, R36, RZ, 0x181f ;  /* 0x00181fff24157589 */ /* 0x000ea800000e0000 */
[----:B------:R-:W2:Y:S01]  /*e850*/  SHFL.IDX PT, R30, R32, 0x2, 0x181f ;  /* 0x00581f00201e7f89 */ /* 0x000ea200000e0000 */
[----:B------:R-:W-:-:S03]  /*e860*/  VIADD R0, R38, 0x30 ;  /* 0x0000003026007836 */ /* 0x000fc60000000000 */
[----:B------:R-:W2:Y:S01]  /*e870*/  SHFL.IDX PT, R29, R36, 0x1, 0x181f ;  /* 0x00381f00241d7f89 */ /* 0x000ea200000e0000 */
[----:B------:R-:W-:-:S03]  /*e880*/  ISETP.GE.OR P3, PT, R38, R37, P0 ;  /* 0x000000252600720c */ /* 0x000fc60000766670 */
[----:B------:R-:W2:Y:S01]  /*e890*/  SHFL.IDX PT, R31, R36, 0x2, 0x181f ;  /* 0x00581f00241f7f89 */ /* 0x000ea200000e0000 */
[----:B------:R-:W-:Y:S02]  /*e8a0*/  IADD3 R3, R38, 0x60, RZ ;  /* 0x0000006026037810 */ /* 0x000fe40007ffe0ff */
[-C--:B------:R-:W-:Y:S02]  /*e8b0*/  ISETP.GE.OR P2, PT, R0, R37.reuse, P0 ;  /* 0x000000250000720c */ /* 0x080fe40000746670 */
[----:B------:R-:W-:Y:S01]  /*e8c0*/  ISETP.GE.OR P1, PT, R3, R37, P0 ;  /* 0x000000250300720c */ /* 0x000fe20000726670 */
[----:B------:R-:W-:-:S04]  /*e8d0*/  VIADD R0, R18, 0x16820 ;  /* 0x0001682012007836 */ /* 0x000fc80000000000 */
[----:B0-----:R-:W-:Y:S02]  /*e8e0*/  @!P3 LEA R20, P5, R40, R20, 0x1 ;  /* 0x000000142814b211 */ /* 0x001fe400078a08ff */
[----:B------:R-:W-:-:S04]  /*e8f0*/  PRMT R0, RZ, 0x654, R0 ;  /* 0x00000654ff007816 */ /* 0x000fc80000000000 */
[----:B-1----:R-:W-:Y:S01]  /*e900*/  @!P2 LEA R28, P4, R40, R28, 0x1 ;  /* 0x0000001c281ca211 */ /* 0x002fe200078808ff */
[----:B------:R0:W-:Y:S02]  /*e910*/  SYNCS.ARRIVE.TRANS64.RED.A1T0 RZ, [R0+URZ], RZ ;  /* 0x000000ff00ff79a7 */ /* 0x0001e4000810043f */
[----:B0-----:R-:W-:-:S05]  /*e920*/  VIADD R0, R38, 0x90 ;  /* 0x0000009026007836 */ /* 0x001fca0000000000 */
[----:B------:R-:W-:Y:S01]  /*e930*/  ISETP.GE.OR P0, PT, R0, R37, P0 ;  /* 0x000000250000720c */ /* 0x000fe20000706670 */
[----:B------:R-:W0:Y:S04]  /*e940*/  SHFL.IDX PT, R32, R32, 0x3, 0x181f ;  /* 0x00781f0020207f89 */ /* 0x000e2800000e0000 */
[----:B------:R-:W1:Y:S01]  /*e950*/  SHFL.IDX PT, R36, R36, 0x3, 0x181f ;  /* 0x00781f0024247f89 */ /* 0x000e6200000e0000 */
[C-C-:B--2---:R-:W-:Y:S02]  /*e960*/  @!P3 LEA.HI.X R21, R40.reuse, R21, R41.reuse, 0x1, P5 ;  /* 0x000000152815b211 */ /* 0x144fe400028f0c29 */
[C---:B------:R-:W-:Y:S02]  /*e970*/  @!P1 LEA R30, P5, R40.reuse, R30, 0x1 ;  /* 0x0000001e281e9211 */ /* 0x040fe400078a08ff */
[----:B------:R-:W-:-:S02]  /*e980*/  @!P2 LEA.HI.X R29, R40, R29, R41, 0x1, P4 ;  /* 0x0000001d281da211 */ /* 0x000fc400020f0c29 */
[----:B------:R-:W-:Y:S01]  /*e990*/  @!P1 LEA.HI.X R31, R40, R31, R41, 0x1, P5 ;  /* 0x0000001f281f9211 */ /* 0x000fe200028f0c29 */
[----:B----4-:R2:W-:Y:S04]  /*e9a0*/  @!P3 ST.E.128 desc[UR42][R20.64], R8 ;  /* 0x000000081400b985 */ /* 0x0105e8000c101d2a */
[----:B---3--:R2:W-:Y:S04]  /*e9b0*/  @!P2 ST.E.128 desc[UR42][R28.64], R12 ;  /* 0x0000000c1c00a985 */ /* 0x0085e8000c101d2a */
[----:B------:R2:W-:Y:S01]  /*e9c0*/  @!P1 ST.E.128 desc[UR42][R30.64], R24 ;  /* 0x000000181e009985 */ /* 0x0005e2000c101d2a */
[----:B01----:R-:W-:Y:S05]  /*e9d0*/  @P0 BRA `(.L_x_13331) ;  /* 0x0000000800980947 */ /* 0x003fea0003800000 */
[----:B--2---:R-:W-:-:S04]  /*e9e0*/  LEA R8, P0, R40, R32, 0x1 ;  /* 0x0000002028087211 */ /* 0x004fc800078008ff */
[----:B------:R-:W-:-:S05]  /*e9f0*/  LEA.HI.X R9, R40, R36, R41, 0x1, P0 ;  /* 0x0000002428097211 */ /* 0x000fca00000f0c29 */
[----:B-----5:R0:W-:Y:S01]  /*ea00*/  ST.E.128 desc[UR42][R8.64], R4 ;  /* 0x0000000408007985 */ /* 0x0201e2000c101d2a */
[----:B------:R-:W-:Y:S05]  /*ea10*/  BRA `(.L_x_13331) ;  /* 0x0000000800887947 */ /* 0x000fea0003800000 */
.L_x_13329:
        /* <DEDUP_REMOVED lines=13> */
[----:B------:R-:W4:-:S12]  /*eaf0*/  S2R R9, SR_TID.X ;  /* 0x0000000000097919 */ /* 0x000f180000002100 */
[----:B------:R-:W-:Y:S01]  /*eb00*/  @P1 IADD3 R6, P2, R6, UR4, RZ ;  /* 0x0000000406061c10 */ /* 0x000fe2000ff5e0ff */
[----:B------:R-:W-:Y:S02]  /*eb10*/  ULDC UR4, c[0x0][0xa88] ;  /* 0x0002a20000047ab9 */ /* 0x000fe40000000800 */
[----:B------:R-:W-:Y:S02]  /*eb20*/  MOV R8, UR4 ;  /* 0x0000000400087c02 */ /* 0x000fe40008000f00 */
[----:B------:R-:W-:-:S05]  /*eb30*/  @P1 IADD3.X R7, R3, UR5, RZ, P2, !PT ;  /* 0x0000000503071c10 */ /* 0x000fca00097fe4ff */
[----:B------:R2:W5:Y:S01]  /*eb40*/  @P1 LDG.E R8, desc[UR42][R6.64] ;  /* 0x0000002a06081981 */ /* 0x000562000c1e1900 */
[----:B---3--:R-:W-:Y:S01]  /*eb50*/  ISETP.NE.AND P2, PT, R25, 0x1, PT ;  /* 0x000000011900780c */ /* 0x008fe20003f45270 */
[----:B----4-:R-:W-:-:S12]  /*eb60*/  VIADD R26, R9, 0xffffff80 ;  /* 0xffffff80091a7836 */ /* 0x010fd80000000000 */
[----:B------:R-:W3:Y:S01]  /*eb70*/  @P2 LDC R20, c[0x0][0xbec] ;  /* 0x0002fb00ff142b82 */ /* 0x000ee20000000800 */
[----:B------:R-:W-:-:S07]  /*eb80*/  ISETP.GE.AND P3, PT, R26, 0xc0, PT ;  /* 0x000000c01a00780c */ /* 0x000fce0003f66270 */
[----:B------:R-:W4:Y:S01]  /*eb90*/  @P2 LDC R21, c[0x0][0xbf0] ;  /* 0x0002fc00ff152b82 */ /* 0x000f220000000800 */
[----:B--2---:R-:W-:Y:S05]  /*eba0*/  @P1 BRA `(.L_x_13332) ;  /* 0x0000000000101947 */ /* 0x004fea0003800000 */
[----:B------:R-:W-:Y:S05]  /*ebb0*/  @!P0 BRA `(.L_x_13332) ;  /* 0x00000000000c8947 */ /* 0x000fea0003800000 */
[----:B------:R-:W2:Y:S04]  /*ebc0*/  LDG.E R3, desc[UR42][R4.64] ;  /* 0x0000002a04037981 */ /* 0x000ea8000c1e1900 */
[----:B-----5:R-:W2:Y:S02]  /*ebd0*/  LDG.E R8, desc[UR42][R4.64+0x4] ;  /* 0x0000042a04087981 */ /* 0x020ea4000c1e1900 */
[----:B--2---:R-:W-:-:S07]  /*ebe0*/  IMAD.IADD R8, R8, 0x1, -R3 ;  /* 0x0000000108087824 */ /* 0x004fce00078e0a03 */
.L_x_13332:
[----:B------:R-:W2:Y:S04]  /*ebf0*/  LDL.LU R4, [R1+0x34] ;  /* 0x0000340001047983 */ /* 0x000ea80000300800 */
[----:B------:R-:W3:Y:S04]  /*ec00*/  LDL.LU R3, [R1+0x44] ;  /* 0x0000440001037983 */ /* 0x000ee80000300800 */
[----:B-----5:R-:W4:Y:S04]  /*ec10*/  LDL R24, [R1+0x24] ;  /* 0x0000240001187983 */ /* 0x020f280000100800 */
[----:B------:R0:W5:Y:S01]  /*ec20*/  LDL R28, [R1+0x38] ;  /* 0x00003800011c7983 */ /* 0x0001620000100800 */
[----:B------:R-:W-:Y:S01]  /*ec30*/  BSSY B1, `(.L_x_13333) ;  /* 0x000002d000017945 */ /* 0x000fe20003800000 */
[----:B------:R-:W-:-:S02]  /*ec40*/  SHF.R.S32.HI R11, RZ, 0x1f, R0 ;  /* 0x0000001fff0b7819 */ /* 0x000fc40000011400 */
[----:B--2---:R-:W-:Y:S02]  /*ec50*/  SEL R13, R4, RZ, !P0 ;  /* 0x000000ff040d7207 */ /* 0x004fe40004000000 */
[----:B---3--:R-:W-:Y:S02]  /*ec60*/  SEL R12, R3, RZ, !P0 ;  /* 0x000000ff030c7207 */ /* 0x008fe40004000000 */
[----:B----4-:R-:W-:Y:S01]  /*ec70*/  SHF.R.S32.HI R10, RZ, 0x1f, R24 ;  /* 0x0000001fff0a7819 */ /* 0x010fe20000011418 */
[----:B0-----:R-:W-:Y:S06]  /*ec80*/  @P3 BRA `(.L_x_13334) ;  /* 0x00000000009c3947 */ /* 0x001fec0003800000 */
[----:B------:R-:W0:Y:S01]  /*ec90*/  LDC R14, c[0x0][0xbe8] ;  /* 0x0002fa00ff0e7b82 */ /* 0x000e220000000800 */
[----:B-----5:R-:W-:-:S04]  /*eca0*/  IMAD R3, R28, 0xc0, R9 ;  /* 0x000000c01c037824 */ /* 0x020fc800078e0209 */
[----:B------:R-:W-:Y:S02]  /*ecb0*/  VIADD R9, R3, 0xffffff80 ;  /* 0xffffff8003097836 */ /* 0x000fe40000000000 */
        /* <DEDUP_REMOVED lines=36> */
.L_x_13334:
[----:B------:R-:W-:Y:S05]  /*ef00*/  BSYNC B1 ;  /* 0x0000000000017941 */ /* 0x000fea0003800000 */
.L_x_13333:
[----:B0-----:R-:W2:Y:S04]  /*ef10*/  LDL R6, [R1+0x3c] ;  /* 0x00003c0001067983 */ /* 0x001ea80000100800 */
[----:B------:R-:W3:Y:S01]  /*ef20*/  LDL R14, [R1+0x64] ;  /* 0x00006400010e7983 */ /* 0x000ee20000100800 */
[--C-:B------:R-:W-:Y:S01]  /*ef30*/  SHF.R.S32.HI R7, RZ, 0x1f, R26.reuse ;  /* 0x0000001fff077819 */ /* 0x100fe2000001141a */
[----:B------:R-:W-:Y:S01]  /*ef40*/  ULDC.64 UR4, c[0x0][0xaa0] ;  /* 0x0002a80000047ab9 */ /* 0x000fe20000000a00 */
[----:B------:R-:W-:Y:S01]  /*ef50*/  SHF.R.S32.HI R29, RZ, 0x1f, R26 ;  /* 0x0000001fff1d7819 */ /* 0x000fe2000001141a */
[----:B------:R-:W-:Y:S01]  /*ef60*/  IMAD R3, R11, UR4, RZ ;  /* 0x000000040b037c24 */ /* 0x000fe2000f8e02ff */
[-C--:B------:R-:W-:Y:S01]  /*ef70*/  LEA.HI R7, R7, R26.reuse, RZ, 0x3 ;  /* 0x0000001a07077211 */ /* 0x080fe200078f18ff */
[C---:B------:R-:W-:Y:S01]  /*ef80*/  IMAD.WIDE.U32 R4, R0.reuse, UR4, RZ ;  /* 0x0000000400047c25 */ /* 0x040fe2000f8e00ff */
[----:B------:R-:W-:Y:S01]  /*ef90*/  LEA.HI R29, R29, R26, RZ, 0x3 ;  /* 0x0000001a1d1d7211 */ /* 0x000fe200078f18ff */
[----:B------:R-:W-:Y:S01]  /*efa0*/  ULDC.64 UR6, c[0x0][0xa80] ;  /* 0x0002a00000067ab9 */ /* 0x000fe20000000a00 */
[----:B------:R-:W-:Y:S01]  /*efb0*/  LOP3.LUT R7, R7, 0xfffffff8, RZ, 0xc0, !PT ;  /* 0xfffffff807077812 */ /* 0x000fe200078ec0ff */
[----:B------:R-:W-:Y:S01]  /*efc0*/  IMAD R3, R0, UR5, R3 ;  /* 0x0000000500037c24 */ /* 0x000fe2000f8e0203 */
[----:B------:R-:W-:Y:S01]  /*efd0*/  SHF.R.S32.HI R29, RZ, 0x3, R29 ;  /* 0x00000003ff1d7819 */ /* 0x000fe2000001141d */
[----:B------:R-:W-:-:S02]  /*efe0*/  ULDC.64 UR4, c[0x0][0xae8] ;  /* 0x0002ba0000047ab9 */ /* 0x000fc40000000a00 */
[----:B------:R-:W-:Y:S02]  /*eff0*/  IMAD.IADD R7, R26, 0x1, -R7 ;  /* 0x000000011a077824 */ /* 0x000fe400078e0a07 */
[----:B------:R-:W-:Y:S02]  /*f000*/  IMAD.IADD R5, R5, 0x1, R3 ;  /* 0x0000000105057824 */ /* 0x000fe400078e0203 */
[----:B------:R-:W-:Y:S02]  /*f010*/  IMAD R0, R7, 0x30, R29 ;  /* 0x0000003007007824 */ /* 0x000fe400078e021d */
[----:B------:R-:W-:-:S04]  /*f020*/  IMAD.WIDE.U32 R4, R24, UR4, R4 ;  /* 0x0000000418047c25 */ /* 0x000fc8000f8e0004 */
[----:B-----5:R-:W-:-:S04]  /*f030*/  IMAD R9, R28, 0xc0, R0 ;  /* 0x000000c01c097824 */ /* 0x020fc800078e0200 */
[----:B------:R-:W-:-:S04]  /*f040*/  @P2 IMAD.HI.U32 R0, R9, R20, RZ ;  /* 0x0000001409002227 */ /* 0x000fc800078e00ff */
[----:B------:R-:W-:Y:S01]  /*f050*/  IMAD.MOV.U32 R3, RZ, RZ, R9 ;  /* 0x000000ffff037224 */ /* 0x000fe200078e0009 */
[----:B------:R-:W-:-:S04]  /*f060*/  @P2 SHF.R.U32.HI R3, RZ, R21, R0 ;  /* 0x00000015ff032219 */ /* 0x000fc80000011600 */
[----:B------:R-:W-:Y:S02]  /*f070*/  SHF.R.S32.HI R0, RZ, 0x1f, R3 ;  /* 0x0000001fff007819 */ /* 0x000fe40000011403 */
[----:B--2---:R-:W-:Y:S01]  /*f080*/  MOV R26, R6 ;  /* 0x00000006001a7202 */ /* 0x004fe20000000f00 */
[----:B------:R-:W-:Y:S02]  /*f090*/  IMAD R6, R10, UR4, RZ ;  /* 0x000000040a067c24 */ /* 0x000fe4000f8e02ff */
[----:B---3--:R-:W-:Y:S02]  /*f0a0*/  IMAD.MOV.U32 R27, RZ, RZ, R14 ;  /* 0x000000ffff1b7224 */ /* 0x008fe400078e000e */
[----:B------:R-:W-:Y:S01]  /*f0b0*/  IMAD R7, R24, UR5, R6 ;  /* 0x0000000518077c24 */ /* 0x000fe2000f8e0206 */
[----:B------:R-:W-:Y:S02]  /*f0c0*/  ULDC.64 UR4, c[0x0][0xaf0] ;  /* 0x0002bc0000047ab9 */ /* 0x000fe40000000a00 */
[----:B------:R-:W-:-:S02]  /*f0d0*/  IMAD R6, R12, UR4, RZ ;  /* 0x000000040c067c24 */ /* 0x000fc4000f8e02ff */
[----:B------:R-:W-:Y:S02]  /*f0e0*/  IADD3 R5, R5, R7, RZ ;  /* 0x0000000705057210 */ /* 0x000fe40007ffe0ff */
[C---:B------:R-:W-:Y:S02]  /*f0f0*/  IMAD R7, R13.reuse, UR5, R6 ;  /* 0x000000050d077c24 */ /* 0x040fe4000f8e0206 */
[----:B------:R-:W-:Y:S02]  /*f100*/  IMAD.MOV R6, RZ, RZ, -R3 ;  /* 0x000000ffff067224 */ /* 0x000fe400078e0a03 */
[----:B------:R-:W-:Y:S01]  /*f110*/  IMAD.WIDE.U32 R4, R13, UR4, R4 ;  /* 0x000000040d047c25 */ /* 0x000fe2000f8e0004 */
[----:B------:R-:W-:-:S03]  /*f120*/  ULDC.64 UR4, c[0x0][0xae0] ;  /* 0x0002b80000047ab9 */ /* 0x000fc60000000a00 */
        /* <DEDUP_REMOVED lines=9> */
[C---:B------:R-:W-:Y:S01]  /*f1c0*/  IMAD.WIDE.U32 R20, R7.reuse, UR4, R4 ;  /* 0x0000000407147c25 */ /* 0x040fe2000f8e0004 */
[----:B------:R-:W-:Y:S02]  /*f1d0*/  ULDC UR4, c[0x0][0xac8] ;  /* 0x0002b20000047ab9 */ /* 0x000fe40000000800 */
[----:B------:R-:W-:Y:S01]  /*f1e0*/  ISETP.GE.AND P0, PT, R26, UR4, PT ;  /* 0x000000041a007c0c */ /* 0x000fe2000bf06270 */
[----:B------:R-:W-:Y:S01]  /*f1f0*/  IMAD R3, R7, UR5, R0 ;  /* 0x0000000507037c24 */ /* 0x000fe2000f8e0200 */
[----:B------:R-:W-:Y:S01]  /*f200*/  LEA R7, P1, R20, UR6, 0x1 ;  /* 0x0000000614077c11 */ /* 0x000fe2000f8208ff */
[----:B------:R-:W-:-:S03]  /*f210*/  UMOV UR4, 0xffffffff ;  /* 0xffffffff00047882 */ /* 0x000fc60000000000 */
[----:B------:R-:W-:-:S04]  /*f220*/  IADD3 R3, R21, R3, RZ ;  /* 0x0000000315037210 */ /* 0x000fc80007ffe0ff */
[----:B------:R-:W-:Y:S01]  /*f230*/  LEA.HI.X R20, R20, UR7, R3, 0x1, P1 ;  /* 0x0000000714147c11 */ /* 0x000fe200088f0c03 */
[----:B------:R-:W-:Y:S06]  /*f240*/  BRA.DIV UR4, `(.L_x_13335) ;  /* 0x0000007604e47947 */ /* 0x000fec000b800000 */
[----:B------:R-:W0:Y:S01]  /*f250*/  SHFL.IDX PT, R3, R7, RZ, 0x181f ;  /* 0x00181fff07037589 */ /* 0x000e2200000e0000 */
[----:B------:R-:W-:Y:S02]  /*f260*/  IMAD R21, R8, R25, RZ ;  /* 0x0000001908157224 */ /* 0x000fe400078e02ff */
[----:B------:R-:W-:Y:S01]  /*f270*/  IMAD R24, R28, 0xc0, R29 ;  /* 0x000000c01c187824 */ /* 0x000fe200078e021d */
[----:B------:R-:W2:Y:S03]  /*f280*/  SHFL.IDX PT, R0, R20, RZ, 0x181f ;  /* 0x00181fff14007589 */ /* 0x000ea600000e0000 */
[C---:B------:R-:W-:Y:S01]  /*f290*/  VIADD R8, R24.reuse, 0x30 ;  /* 0x0000003018087836 */ /* 0x040fe20000000000 */
[----:B------:R-:W3:Y:S01]  /*f2a0*/  SHFL.IDX PT, R5, R7, 0x1, 0x181f ;  /* 0x00381f0007057f89 */ /* 0x000ee200000e0000 */
[C---:B------:R-:W-:Y:S01]  /*f2b0*/  ISETP.GE.OR P2, PT, R24.reuse, R21, P0 ;  /* 0x000000151800720c */ /* 0x040fe20000746670 */
[----:B------:R-:W-:-:S02]  /*f2c0*/  VIADD R10, R24, 0x60 ;  /* 0x00000060180a7836 */ /* 0x000fc40000000000 */
[----:B------:R-:W4:Y:S01]  /*f2d0*/  SHFL.IDX PT, R14, R7, 0x2, 0x181f ;  /* 0x00581f00070e7f89 */ /* 0x000f2200000e0000 */
[-C--:B------:R-:W-:Y:S02]  /*f2e0*/  ISETP.GE.OR P3, PT, R8, R21.reuse, P0 ;  /* 0x000000150800720c */ /* 0x080fe40000766670 */
[----:B------:R-:W-:Y:S01]  /*f2f0*/  ISETP.GE.OR P4, PT, R10, R21, P0 ;  /* 0x000000150a00720c */ /* 0x000fe20000786670 */
[----:B------:R-:W5:Y:S04]  /*f300*/  SHFL.IDX PT, R4, R20, 0x1, 0x181f ;  /* 0x00381f0014047f89 */ /* 0x000f6800000e0000 */
[----:B------:R-:W1:Y:S02]  /*f310*/  SHFL.IDX PT, R6, R20, 0x2, 0x181f ;  /* 0x00581f0014067f89 */ /* 0x000e6400000e0000 */
[----:B0-----:R-:W-:-:S04]  /*f320*/  @!P2 LEA R10, P5, R26, R3, 0x1 ;  /* 0x000000031a0aa211 */ /* 0x001fc800078a08ff */
[C---:B--2---:R-:W-:Y:S02]  /*f330*/  @!P2 LEA.HI.X R3, R26.reuse, R0, R27, 0x1, P5 ;  /* 0x000000001a03a211 */ /* 0x044fe400028f0c1b */
[----:B------:R0:W2:Y:S01]  /*f340*/  SHFL.IDX PT, R0, R20, 0x3, 0x181f ;  /* 0x00781f0014007f89 */ /* 0x0000a200000e0000 */
[C---:B---3--:R-:W-:Y:S02]  /*f350*/  @!P3 LEA R8, P1, R26.reuse, R5, 0x1 ;  /* 0x000000051a08b211 */ /* 0x048fe400078208ff */
[----:B------:R-:W-:Y:S01]  /*f360*/  @!P2 IMAD.MOV.U32 R11, RZ, RZ, R3 ;  /* 0x000000ffff0ba224 */ /* 0x000fe200078e0003 */
[----:B----4-:R-:W-:-:S04]  /*f370*/  @!P4 LEA R25, P5, R26, R14, 0x1 ;  /* 0x0000000e1a19c211 */ /* 0x010fc800078a08ff */
[----:B------:R0:W-:Y:S01]  /*f380*/  @!P2 ST.E.128 desc[UR42][R10.64], RZ ;  /* 0x000000ff0a00a985 */ /* 0x0001e2000c101d2a */
[C-C-:B-----5:R-:W-:Y:S02]  /*f390*/  @!P3 LEA.HI.X R9, R26.reuse, R4, R27.reuse, 0x1, P1 ;  /* 0x000000041a09b211 */ /* 0x160fe400008f0c1b */
[----:B------:R-:W-:Y:S01]  /*f3a0*/  @!P4 MOV R4, R25 ;  /* 0x000000190004c202 */ /* 0x000fe20000000f00 */
[----:B------:R0:W3:Y:S01]  /*f3b0*/  SHFL.IDX PT, R14, R7, 0x3, 0x181f ;  /* 0x00781f00070e7f89 */ /* 0x0000e200000e0000 */
[----:B-1----:R-:W-:-:S03]  /*f3c0*/  @!P4 LEA.HI.X R5, R26, R6, R27, 0x1, P5 ;  /* 0x000000061a05c211 */ /* 0x002fc600028f0c1b */
[----:B------:R0:W-:Y:S04]  /*f3d0*/  @!P3 ST.E.128 desc[UR42][R8.64], RZ ;  /* 0x000000ff0800b985 */ /* 0x0001e8000c101d2a */
[----:B------:R0:W-:Y:S02]  /*f3e0*/  @!P4 ST.E.128 desc[UR42][R4.64], RZ ;  /* 0x000000ff0400c985 */ /* 0x0001e4000c101d2a */
.L_x_13504:
[----:B------:R-:W-:-:S05]  /*f3f0*/  VIADD R24, R24, 0x90 ;  /* 0x0000009018187836 */ /* 0x000fca0000000000 */
[----:B------:R-:W-:-:S13]  /*f400*/  ISETP.GE.OR P0, PT, R24, R21, P0 ;  /* 0x000000151800720c */ /* 0x000fda0000706670 */
[----:B---3--:R-:W-:-:S04]  /*f410*/  @!P0 LEA R14, P1, R26, R14, 0x1 ;  /* 0x0000000e1a0e8211 */ /* 0x008fc800078208ff */
[----:B--2---:R-:W-:-:S05]  /*f420*/  @!P0 LEA.HI.X R15, R26, R0, R27, 0x1, P1 ;  /* 0x000000001a0f8211 */ /* 0x004fca00008f0c1b */
[----:B------:R1:W-:Y:S04]  /*f430*/  @!P0 ST.E.128 desc[UR42][R14.64], RZ ;  /* 0x000000ff0e008985 */ /* 0x0003e8000c101d2a */
.L_x_13331:
[----:B------:R-:W-:Y:S05]  /*f440*/  BSYNC B0 ;  /* 0x0000000000007941 */ /* 0x000fea0003800000 */
.L_x_13328:
[----:B------:R-:W-:Y:S02]  /*f450*/  ULDC UR4, c[0x0][0xc3c] ;  /* 0x00030f0000047ab9 */ /* 0x000fe40000000800 */
[----:B------:R-:W-:-:S13]  /*f460*/  ISETP.GE.AND P0, PT, R35, UR4, PT ;  /* 0x0000000423007c0c */ /* 0x000fda000bf06270 */
[----:B------:R-:W-:Y:S05]  /*f470*/  @!P0 BRA `(.L_x_13336) ;  /* 0xffffff1c00088947 */ /* 0x000fea000383ffff */
[----:B------:R-:W-:Y:S05]  /*f480*/  BRA `(.L_x_13207) ;  /* 0x0000006400a47947 */ /* 0x000fea0003800000 */
.L_x_13205:
[----:B------:R-:W-:-:S08]  /*f490*/  NOP ;  /* 0x0000000000007918 */ /* 0x000fd00000000000 */
[----:B------:R-:W0:-:S00]  /*f4a0*/  USETMAXREG.DEALLOC.CTAPOOL 0x20 ;  /* 0x00000020000079c8 */ /* 0x000e0000080e0500 */
[----:B0-----:R-:W2:Y:S01]  /*f4b0*/  LDL.LU R2, [R1] ;  /* 0x0000000001027983 */ /* 0x001ea20000300800 */
[----:B------:R-:W-:-:S06]  /*f4c0*/  LOP3.LUT R0, R0, 0x3, RZ, 0xc0, !PT ;  /* 0x0000000300007812 */ /* 0x000fcc00078ec0ff */
[----:B------:R-:W0:Y:S02]  /*f4d0*/  SHFL.IDX PT, R0, R0, RZ, 0x1f ;  /* 0x00001fff00007589 */ /* 0x000e2400000e0000 */
[----:B0-----:R-:W-:Y:S01]  /*f4e0*/  ISETP.NE.AND P0, PT, R0, RZ, PT ;  /* 0x000000ff0000720c */ /* 0x001fe20003f05270 */
[----:B------:R-:W-:Y:S01]  /*f4f0*/  IMAD.MOV.U32 R0, RZ, RZ, RZ ;  /* 0x000000ffff007224 */ /* 0x000fe200078e00ff */
        /* <DEDUP_REMOVED lines=11> */
.L_x_13337:
        /* <DEDUP_REMOVED lines=42> */
.L_x_13343:
        /* <DEDUP_REMOVED lines=12> */
.L_x_13342:
[----:B------:R-:W-:Y:S05]  /*f910*/  BSYNC B0 ;  /* 0x0000000000007941 */ /* 0x000fea0003800000 */
.L_x_13341:
        /* <DEDUP_REMOVED lines=21> */
.L_x_13339:
        /* <DEDUP_REMOVED lines=15> */
.L_x_13344:
[----:B---3--:R-:W-:Y:S01]  /*fb60*/  IMAD R16, R16, UR5, R9 ;  /* 0x0000000510107c24 */ /* 0x008fe2000f8e0209 */
[----:B0-----:R-:W-:Y:S01]  /*fb70*/  IABS R2, R0 ;  /* 0x0000000000027213 */ /* 0x001fe20000000000 */
[----:B------:R-:W-:Y:S01]  /*fb80*/  VIADD R19, R19, UR4 ;  /* 0x0000000413137c36 */ /* 0x000fe20008000000 */
[----:B-12---:R-:W-:Y:S02]  /*fb90*/  IADD3 R7, RZ, -R3, RZ ;  /* 0x80000003ff077210 */ /* 0x006fe40007ffe0ff */
        /* <DEDUP_REMOVED lines=24> */
.L_x_13340:
[----:B------:R-:W-:Y:S01]  /*fd20*/  MOV R17, RZ ;  /* 0x000000ff00117202 */ /* 0x000fe20000000f00 */
[----:B------:R-:W-:Y:S02]  /*fd30*/  IMAD.U32 R16, RZ, RZ, UR6 ;  /* 0x00000006ff107e24 */ /* 0x000fe4000f8e00ff */
[----:B------:R-:W-:-:S07]  /*fd40*/  IMAD.MOV.U32 R18, RZ, RZ, RZ ;  /* 0x000000ffff127224 */ /* 0x000fce00078e00ff */
.L_x_13345:
[----:B------:R-:W-:-:S13]  /*fd50*/  ISETP.NE.AND P0, PT, R5, RZ, PT ;  /* 0x000000ff0500720c */ /* 0x000fda0003f05270 */
[----:B------:R-:W0:Y:S01]  /*fd60*/  @!P0 S2R R3, SR_CgaCtaId ;  /* 0x0000000000038919 */ /* 0x000e220000008800 */
[----:B------:R-:W-:-:S04]  /*fd70*/  @!P0 MOV R0, 0x400 ;  /* 0x0000040000008802 */ /* 0x000fc80000000f00 */
[----:B0-----:R-:W-:-:S05]  /*fd80*/  @!P0 LEA R0, R3, R0, 0x18 ;  /* 0x0000000003008211 */ /* 0x001fca00078ec0ff */
[----:B------:R2:W-:Y:S01]  /*fd90*/  @!P0 STS.128 [R0+0x168d0], R16 ;  /* 0x0168d01000008388 */ /* 0x0005e20000000c00 */
[----:B------:R-:W-:Y:S06]  /*fda0*/  BAR.ARV 0x5, 0x200 ;  /* 0x0148000000007b1d */ /* 0x000fec0000002000 */
.L_x_13338:
[----:B------:R3:W-:Y:S01]  /*fdb0*/  STL [R1+0x40], RZ ;  /* 0x000040ff01007387 */ /* 0x0007e20000100800 */
[----:B------:R-:W-:Y:S01]  /*fdc0*/  ULDC UR4, c[0x0][0xc3c] ;  /* 0x00030f0000047ab9 */ /* 0x000fe20000000800 */
[----:B------:R-:W-:Y:S01]  /*fdd0*/  IMAD.MOV.U32 R28, RZ, RZ, 0x1 ;  /* 0x00000001ff1c7424 */ /* 0x000fe200078e00ff */
[----:B-1----:R-:W-:Y:S02]  /*fde0*/  ISETP.GE.AND P0, PT, R19, UR4, PT ;  /* 0x0000000413007c0c */ /* 0x002fe4000bf06270 */
[----:B------:R-:W-:-:S11]  /*fdf0*/  MOV R25, RZ ;  /* 0x000000ff00197202 */ /* 0x000fd60000000f00 */
[----:B---3--:R-:W-:Y:S05]  /*fe00*/  @P0 BRA `(.L_x_13346) ;  /* 0x0000005800680947 */ /* 0x008fea0003800000 */
[----:B------:R-:W1:Y:S01]  /*fe10*/  S2R R6, SR_TID.X ;  /* 0x0000000000067919 */ /* 0x000e620000002100 */
[----:B------:R-:W3:Y:S01]  /*fe20*/  S2UR UR5, SR_CgaCtaId ;  /* 0x00000000000579c3 */ /* 0x000ee20000008800 */
[----:B------:R-:W-:Y:S01]  /*fe30*/  UMOV UR4, 0x400 ;  /* 0x0000040000047882 */ /* 0x000fe20000000000 */
[----:B------:R-:W-:Y:S01]  /*fe40*/  BSSY B8, `(.L_x_13346) ;  /* 0x0000596000087945 */ /* 0x000fe20003800000 */
[----:B------:R4:W-:Y:S01]  /*fe50*/  STL [R1+0x40], RZ ;  /* 0x000040ff01007387 */ /* 0x0009e20000100800 */
[----:B------:R-:W-:Y:S01]  /*fe60*/  MOV R29, 0x1 ;  /* 0x00000001001d7802 */ /* 0x000fe20000000f00 */
[----:B------:R-:W-:Y:S01]  /*fe70*/  IMAD.MOV.U32 R27, RZ, RZ, RZ ;  /* 0x000000ffff1b7224 */ /* 0x000fe200078e00ff */
[----:B------:R-:W-:Y:S01]  /*fe80*/  MOV R25, RZ ;  /* 0x000000ff00197202 */ /* 0x000fe20000000f00 */
[----:B------:R-:W-:Y:S01]  /*fe90*/  IMAD.MOV.U32 R28, RZ, RZ, 0x1 ;  /* 0x00000001ff1c7424 */ /* 0x000fe200078e00ff */
[----:B------:R-:W-:Y:S01]  /*fea0*/  ULDC.64 UR40, c[0x0][0x198] ;  /* 0x0000660000287ab9 */ /* 0x000fe20000000a00 */
[----:B------:R-:W-:Y:S01]  /*feb0*/  ULOP3.LUT UR38, UR36, 0x2, URZ, 0xfc, !UPT ;  /* 0x0000000224267892 */ /* 0x000fe2000f8efc3f */
[----:B------:R-:W-:Y:S01]  /*fec0*/  ULDC UR37, c[0x0][0xc] ;  /* 0x0000030000257ab9 */ /* 0x000fe20000000800 */
[----:B---3--:R-:W-:-:S06]  /*fed0*/  ULEA UR4, UR5, UR4, 0x18 ;  /* 0x0000000405047291 */ /* 0x008fcc000f8ec03f */
[----:B------:R-:W-:Y:S01]  /*fee0*/  IMAD.U32 R22, RZ, RZ, UR4 ;  /* 0x00000004ff167e24 */ /* 0x000fe2000f8e00ff */
[C---:B-1----:R-:W-:Y:S01]  /*fef0*/  LOP3.LUT R5, R6.reuse, 0x7f, RZ, 0xc0, !PT ;  /* 0x0000007f06057812 */ /* 0x042fe200078ec0ff */
[----:B--2---:R-:W-:-:S04]  /*ff00*/  IMAD.SHL.U32 R0, R6, 0x8, RZ ;  /* 0x0000000806007824 */ /* 0x004fc800078e00ff */
[----:B------:R-:W-:Y:S01]  /*ff10*/  IMAD.SHL.U32 R3, R5, 0x8, RZ ;  /* 0x0000000805037824 */ /* 0x000fe200078e00ff */
[----:B0-----:R-:W-:-:S04]  /*ff20*/  LOP3.LUT R2, R0, 0x1f8, RZ, 0xc0, !PT ;  /* 0x000001f800027812 */ /* 0x001fc800078ec0ff */
[----:B------:R-:W-:-:S04]  /*ff30*/  LOP3.LUT R2, R2, 0x38, R6, 0x78, !PT ;  /* 0x0000003802027812 */ /* 0x000fc800078e7806 */
[----:B------:R-:W-:Y:S01]  /*ff40*/  LOP3.LUT R4, R2, 0x200, R3, 0xf8, !PT ;  /* 0x0000020002047812 */ /* 0x000fe200078ef803 */
[----:B------:R-:W-:Y:S01]  /*ff50*/  IMAD.SHL.U32 R2, R6, 0x10, RZ ;  /* 0x0000001006027824 */ /* 0x000fe200078e00ff */
[----:B------:R-:W-:-:S03]  /*ff60*/  SHF.R.U32.HI R3, RZ, 0x3, R5 ;  /* 0x00000003ff037819 */ /* 0x000fc60000011605 */
[----:B------:R-:W-:Y:S01]  /*ff70*/  IMAD R0, R4, 0x2, R22 ;  /* 0x0000000204007824 */ /* 0x000fe200078e0216 */
[----:B------:R-:W-:-:S04]  /*ff80*/  LOP3.LUT R2, R2, 0x70, RZ, 0xc0, !PT ;  /* 0x0000007002027812 */ /* 0x000fc800078ec0ff */
[----:B------:R4:W-:Y:S01]  /*ff90*/  STL [R1+0x24], R0 ;  /* 0x0000240001007387 */ /* 0x0009e20000100800 */
[----:B------:R-:W-:-:S07]  /*ffa0*/  LOP3.LUT R2, R3, R2, RZ, 0xfc, !PT ;  /* 0x0000000203027212 */ /* 0x000fce00078efcff */
.L_x_13439:
[----:B0-----:R-:W0:Y:S02]  /*ffb0*/  LDC.64 R2, c[0x0][0xc88] ;  /* 0x00032200ff027b82 */ /* 0x001e240000000a00 */
[----:B0-----:R-:W-:-:S05]  /*ffc0*/  IMAD.WIDE R2, R19, 0x4, R2 ;  /* 0x0000000413027825 */ /* 0x001fca00078e0202 */
[----:B------:R-:W4:Y:S01]  /*ffd0*/  LDG.E R10, desc[UR42][R2.64] ;  /* 0x0000002a020a7981 */ /* 0x000f22000c1e1900 */
        /* <DEDUP_REMOVED lines=8> */
[----:B----4-:R-:W-:Y:S01]  /*10060*/  SHF.R.S32.HI R0, RZ, 0x1f, R10 ;  /* 0x0000001fff007819 */ /* 0x010fe2000001140a */
[----:B------:R-:W-:-:S10]  /*10070*/  IMAD.SHL.U32 R23, R10, 0x4, RZ ;  /* 0x000000040a177824 */ /* 0x000fd400078e00ff */
[C---:B------:R-:W-:Y:S01]  /*10080*/  @P0 LEA R2, P1, R10.reuse, UR4, 0x2 ;  /* 0x000000040a020c11 */ /* 0x040fe2000f8210ff */
[----:B------:R-:W-:Y:S03]  /*10090*/  STL [R1+0x8], R10 ;  /* 0x0000080a01007387 */ /* 0x000fe60000100800 */
[C-C-:B------:R-:W-:Y:S01]  /*100a0*/  @P0 LEA.HI.X R3, R10.reuse, UR5, R0.reuse, 0x2, P1 ;  /* 0x000000050a030c11 */ /* 0x140fe200088f1400 */
[----:B------:R-:W-:Y:S01]  /*100b0*/  ULDC.64 UR4, c[0x0][0xa00] ;  /* 0x0002800000047ab9 */ /* 0x000fe20000000a00 */
[----:B------:R-:W-:Y:S01]  /*100c0*/  SHF.L.U64.HI R24, R10, 0x2, R0 ;  /* 0x000000020a187819 */ /* 0x000fe20000010200 */
[----:B------:R0:W-:Y:S04]  /*100d0*/  STL [R1+0x30], R0 ;  /* 0x0000300001007387 */ /* 0x0001e80000100800 */
[----:B--2---:R1:W2:Y:S01]  /*100e0*/  @P0 LDG.E R9, desc[UR42][R2.64] ;  /* 0x0000002a02090981 */ /* 0x0042a2000c1e1900 */
[----:B------:R-:W-:-:S02]  /*100f0*/  ISETP.NE.U32.AND P0, PT, RZ, UR4, PT ;  /* 0x00000004ff007c0c */ /* 0x000fc4000bf05070 */
[----:B------:R-:W-:Y:S02]  /*10100*/  ISETP.NE.U32.AND P2, PT, RZ, UR8, PT ;  /* 0x00000008ff007c0c */ /* 0x000fe4000bf45070 */
[----:B------:R-:W-:Y:S01]  /*10110*/  ISETP.NE.AND.EX P0, PT, RZ, UR5, PT, P0 ;  /* 0x00000005ff007c0c */ /* 0x000fe2000bf05300 */
[----:B0-----:R-:W-:Y:S01]  /*10120*/  IMAD.MOV.U32 R0, RZ, RZ, RZ ;  /* 0x000000ffff007224 */ /* 0x001fe200078e00ff */
[----:B------:R-:W-:Y:S02]  /*10130*/  ISETP.NE.AND.EX P2, PT, RZ, UR9, PT, P2 ;  /* 0x00000009ff007c0c */ /* 0x000fe4000bf45320 */
[----:B------:R-:W-:Y:S02]  /*10140*/  ISETP.NE.U32.AND P1, PT, RZ, UR6, PT ;  /* 0x00000006ff007c0c */ /* 0x000fe4000bf25070 */
[----:B-1----:R-:W-:Y:S02]  /*10150*/  IADD3 R2, P3, R23, UR4, RZ ;  /* 0x0000000417027c10 */ /* 0x002fe4000ff7e0ff */
[----:B------:R-:W-:-:S02]  /*10160*/  ISETP.NE.AND.EX P1, PT, RZ, UR7, PT, P1 ;  /* 0x00000007ff007c0c */ /* 0x000fc4000bf25310 */
        /* <DEDUP_REMOVED lines=23> */
[----:B------:R-:W-:Y:S05]  /*102e0*/  @P2 BRA `(.L_x_13347) ;  /* 0x0000000000142947 */ /* 0x000fea0003800000 */
[----:B------:R-:W-:Y:S05]  /*102f0*/  @!P0 BRA `(.L_x_13347) ;  /* 0x0000000000108947 */ /* 0x000fea0003800000 */
[----:B-1----:R-:W2:Y:S04]  /*10300*/  LDG.E R8, desc[UR42][R2.64] ;  /* 0x0000002a02087981 */ /* 0x002ea8000c1e1900 */
[----:B------:R-:W2:Y:S02]  /*10310*/  LDG.E R2, desc[UR42][R2.64+0x4] ;  /* 0x0000042a02027981 */ /* 0x000ea4000c1e1900 */
[----:B--2---:R-:W-:-:S05]  /*10320*/  IMAD.IADD R2, R2, 0x1, -R8 ;  /* 0x0000000102027824 */ /* 0x004fca00078e0a08 */
[----:B------:R0:W-:Y:S02]  /*10330*/  STL [R1+0x34], R2 ;  /* 0x0000340201007387 */ /* 0x0001e40000100800 */
.L_x_13347:
        /* <DEDUP_REMOVED lines=10> */
.L_x_13348:
        /* <DEDUP_REMOVED lines=9> */
.L_x_13349:
[----:B01----:R-:W2:Y:S04]  /*10470*/  @P1 LDG.E R2, desc[UR42][R4.64] ;  /* 0x0000002a04021981 */ /* 0x003ea8000c1e1900 */
        /* <DEDUP_REMOVED lines=31> */
.L_x_13507:
[----:B-1----:R-:W-:Y:S02]  /*10670*/  ISETP.NE.AND P0, PT, R14, RZ, PT ;  /* 0x000000ff0e00720c */ /* 0x002fe40003f05270 */
[----:B------:R-:W-:-:S11]  /*10680*/  PLOP3.LUT P6, PT, PT, PT, PT, 0x8, 0x0 ;  /* 0x000000000000781c */ /* 0x000fd60003fce170 */
[----:B------:R-:W-:Y:S05]  /*10690*/  @P0 BRA `(.L_x_13353) ;  /* 0x00000000000c0947 */ /* 0x000fea0003800000 */
[----:B------:R-:W-:-:S03]  /*106a0*/  UMOV UR4, 0xffffffff ;  /* 0xffffffff00047882 */ /* 0x000fc60000000000 */
[----:B------:R-:W-:Y:S05]  /*106b0*/  BRA.DIV UR4, `(.L_x_13354) ;  /* 0x0000006604fc7947 */ /* 0x000fea000b800000 */
[----:B------:R-:W-:-:S13]  /*106c0*/  ELECT P6, URZ, PT ;  /* 0x00000000003f782f */ /* 0x000fda00038c0000 */
.L_x_13353:
        /* <DEDUP_REMOVED lines=9> */
.L_x_13510:
[----:B------:R-:W-:Y:S05]  /*10760*/  BSYNC B1 ;  /* 0x0000000000017941 */ /* 0x000fea0003800000 */
.L_x_13355:
[----:B------:R-:W-:Y:S04]  /*10770*/  BSSY B1, `(.L_x_13357) ;  /* 0x000004f000017945 */ /* 0x000fe80003800000 */
[----:B------:R-:W-:Y:S05]  /*10780*/  @!P6 BRA `(.L_x_13358) ;  /* 0x000000040034e947 */ /* 0x000fea0003800000 */
[----:B------:R-:W1:Y:S01]  /*10790*/  S2R R6, SR_TID.X ;  /* 0x0000000000067919 */ /* 0x000e620000002100 */
[----:B0-----:R-:W-:Y:S01]  /*107a0*/  IMAD R5, R27, 0x8, R22 ;  /* 0x000000081b057824 */ /* 0x001fe200078e0216 */
[----:B------:R-:W-:Y:S01]  /*107b0*/  BSSY B2, `(.L_x_13359) ;  /* 0x0000006000027945 */ /* 0x000fe20003800000 */
[----:B-1----:R-:W-:Y:S02]  /*107c0*/  LOP3.LUT R7, R6, 0x7f, RZ, 0xc0, !PT ;  /* 0x0000007f06077812 */ /* 0x002fe400078ec0ff */
[----:B------:R-:W-:Y:S02]  /*107d0*/  SHF.L.U32 R6, R29, 0x1f, RZ ;  /* 0x0000001f1d067819 */ /* 0x000fe400000006ff */
[----:B------:R-:W-:Y:S02]  /*107e0*/  ISETP.NE.AND P1, PT, R7, RZ, PT ;  /* 0x000000ff0700720c */ /* 0x000fe40003f25270 */
[----:B------:R-:W0:Y:S02]  /*107f0*/  SYNCS.PHASECHK.TRANS64.TRYWAIT P0, [R5+URZ+0x168a0], R6 ;  /* 0x0168a006050075a7 */ /* 0x000e24000800017f */
[----:B0-----:R-:W-:Y:S09]  /*10800*/  @!P0 BRA `(.L_x_13360) ;  /* 0x0000006400dc8947 */ /* 0x001ff20003800000 */
.L_x_13511:
[----:B------:R-:W-:Y:S05]  /*10810*/  BSYNC B2 ;  /* 0x0000000000027941 */ /* 0x000fea0003800000 */
.L_x_13359:
        /* <DEDUP_REMOVED lines=9> */
.L_x_13362:
[----:B------:R-:W-:Y:S05]  /*108b0*/  BSYNC B2 ;  /* 0x0000000000027941 */ /* 0x000fea0003800000 */
.L_x_13361:
[----:B------:R-:W-:Y:S01]  /*108c0*/  IMAD.MOV.U32 R11, RZ, RZ, RZ ;  /* 0x000000ffff0b7224 */ /* 0x000fe200078e00ff */
[----:B------:R-:W-:Y:S01]  /*108d0*/  LEA R7, R4, R0, 0x7 ;  /* 0x0000000004077211 */ /* 0x000fe200078e38ff */
[----:B------:R-:W-:Y:S01]  /*108e0*/  IMAD R8, R27, 0x4000, R22 ;  /* 0x000040001b087824 */ /* 0x000fe200078e0216 */
[----:B------:R-:W-:Y:S01]  /*108f0*/  UIADD3 UR4, UP0, UR40, 0x570, URZ ;  /* 0x0000057028047890 */ /* 0x000fe2000ff1e03f */
[----:B------:R-:W-:Y:S01]  /*10900*/  PLOP3.LUT P0, PT, PT, PT, PT, 0x80, 0x0 ;  /* 0x000000000000781c */ /* 0x000fe20003f0f070 */
[----:B------:R-:W-:Y:S01]  /*10910*/  VIADD R9, R5, 0x16890 ;  /* 0x0001689005097836 */ /* 0x000fe20000000000 */
[----:B------:R-:W-:Y:S01]  /*10920*/  R2UR UR10, R11 ;  /* 0x000000000b0a72ca */ /* 0x000fe200000e0000 */
[----:B------:R-:W-:Y:S01]  /*10930*/  VIADD R7, R7, 0xffffff80 ;  /* 0xffffff8007077836 */ /* 0x000fe20000000000 */
[----:B------:R-:W-:Y:S01]  /*10940*/  SHF.L.U32 R10, R27, 0xd, RZ ;  /* 0x0000000d1b0a7819 */ /* 0x000fe200000006ff */
[----:B------:R-:W-:Y:S01]  /*10950*/  VIADD R8, R8, 0xe400 ;  /* 0x0000e40008087836 */ /* 0x000fe20000000000 */
[----:B------:R-:W-:Y:S01]  /*10960*/  UIADD3.X UR5, URZ, UR41, URZ, UP0, !UPT ;  /* 0x000000293f057290 */ /* 0x000fe200087fe43f */
[----:B------:R-:W-:Y:S01]  /*10970*/  UMOV UR6, 0x0 ;  /* 0x0000000000067882 */ /* 0x000fe20000000000 */
[----:B------:R-:W-:-:S10]  /*10980*/  UMOV UR7, 0x12f00000 ;  /* 0x12f0000000077882 */ /* 0x000fd40000000000 */
.L_x_13363:
        /* <DEDUP_REMOVED lines=13> */
.L_x_13512:
[----:B------:R-:W-:Y:S05]  /*10a60*/  BSYNC B2 ;  /* 0x0000000000027941 */ /* 0x000fea0003800000 */
.L_x_13364:
[----:B------:R-:W-:Y:S01]  /*10a70*/  BSSY B2, `(.L_x_13366) ;  /* 0x000000b000027945 */ /* 0x000fe20003800000 */
[----:B------:R-:W-:Y:S02]  /*10a80*/  IMAD.MOV.U32 R8, RZ, RZ, 0x0 ;  /* 0x00000000ff087424 */ /* 0x000fe400078e00ff */
[----:B------:R-:W-:Y:S01]  /*10a90*/  IMAD.MOV.U32 R9, RZ, RZ, 0x12f00000 ;  /* 0x12f00000ff097424 */ /* 0x000fe200078e00ff */
[----:B------:R-:W-:Y:S06]  /*10aa0*/  @P1 BRA `(.L_x_13367) ;  /* 0x00000000001c1947 */ /* 0x000fec0003800000 */
[----:B------:R-:W2:Y:S01]  /*10ab0*/  S2R R12, SR_TID.X ;  /* 0x00000000000c7919 */ /* 0x000ea20000002100 */
[----:B01----:R-:W-:-:S04]  /*10ac0*/  MOV R6, 0x4000 ;  /* 0x0000400000067802 */ /* 0x003fc80000000f00 */
[----:B------:R3:W-:Y:S01]  /*10ad0*/  SYNCS.ARRIVE.TRANS64 RZ, [R5+URZ+0x168b0], R6 ;  /* 0x0168b00605ff79a7 */ /* 0x0007e2000800003f */
[----:B--2---:R-:W-:-:S04]  /*10ae0*/  LOP3.LUT R12, R12, 0x1f, RZ, 0xc0, !PT ;  /* 0x0000001f0c0c7812 */ /* 0x004fc800078ec0ff */
[----:B------:R-:W-:-:S13]  /*10af0*/  ISETP.NE.AND P0, PT, R12, RZ, PT ;  /* 0x000000ff0c00720c */ /* 0x000fda0003f05270 */
[----:B---3--:R-:W-:Y:S05]  /*10b00*/  @!P0 BRA `(.L_x_13367) ;  /* 0x0000000000048947 */ /* 0x008fea0003800000 */
[----:B------:R-:W-:Y:S01]  /*10b10*/  BPT.TRAP 0x1 ;  /* 0x000000040000795c */ /* 0x000fe20000300000 */
.L_x_13367:
[----:B------:R-:W-:Y:S05]  /*10b20*/  BSYNC B2 ;  /* 0x0000000000027941 */ /* 0x000fea0003800000 */
.L_x_13366:
[----:B------:R-:W-:Y:S01]  /*10b30*/  R2UR UR10, R11 ;  /* 0x000000000b0a72ca */ /* 0x000fe200000e0000 */
[----:B------:R-:W-:Y:S01]  /*10b40*/  IMAD R10, R10, 0x2, R22 ;  /* 0x000000020a0a7824 */ /* 0x000fe200078e0216 */
[----:B------:R-:W-:Y:S01]  /*10b50*/  R2UR UR6, R8 ;  /* 0x00000000080672ca */ /* 0x000fe200000e0000 */
[----:B------:R-:W-:Y:S01]  /*10b60*/  UIADD3 UR4, UP0, UR40, 0x670, URZ ;  /* 0x0000067028047890 */ /* 0x000fe2000ff1e03f */
[----:B------:R-:W-:Y:S01]  /*10b70*/  R2UR UR7, R9 ;  /* 0x00000000090772ca */ /* 0x000fe200000e0000 */
[----:B01----:R-:W-:Y:S01]  /*10b80*/  VIADD R5, R5, 0x168b0 ;  /* 0x000168b005057836 */ /* 0x003fe20000000000 */
[----:B------:R-:W-:Y:S01]  /*10b90*/  PLOP3.LUT P0, PT, PT, PT, PT, 0x80, 0x0 ;  /* 0x000000000000781c */ /* 0x000fe20003f0f070 */
[----:B------:R-:W-:Y:S01]  /*10ba0*/  VIADD R10, R10, 0x400 ;  /* 0x000004000a0a7836 */ /* 0x000fe20000000000 */
[----:B------:R-:W-:-:S12]  /*10bb0*/  UIADD3.X UR5, URZ, UR41, URZ, UP0, !UPT ;  /* 0x000000293f057290 */ /* 0x000fd800087fe43f */
.L_x_13368:
        /* <DEDUP_REMOVED lines=10> */
.L_x_13358:
[----:B------:R-:W-:Y:S05]  /*10c60*/  BSYNC B1 ;  /* 0x0000000000017941 */ /* 0x000fea0003800000 */
.L_x_13357:
[----:B------:R-:W-:Y:S01]  /*10c70*/  VIADD R4, R4, 0xfffffffe ;  /* 0xfffffffe04047836 */ /* 0x000fe20000000000 */
[----:B------:R-:W-:Y:S02]  /*10c80*/  IADD3 R27, R27, 0x1, RZ ;  /* 0x000000011b1b7810 */ /* 0x000fe40007ffe0ff */
[----:B------:R-:W-:Y:S02]  /*10c90*/  PLOP3.LUT P0, PT, PT, PT, PT, 0x8, 0x0 ;  /* 0x000000000000781c */ /* 0x000fe40003f0e170 */
[----:B------:R-:W-:Y:S02]  /*10ca0*/  ISETP.GE.AND P2, PT, R4, R3, PT ;  /* 0x000000030400720c */ /* 0x000fe40003f46270 */
[----:B------:R-:W-:-:S04]  /*10cb0*/  ISETP.NE.AND P1, PT, R27, 0x2, PT ;  /* 0x000000021b00780c */ /* 0x000fc80003f25270 */
[----:B0-----:R-:W-:Y:S02]  /*10cc0*/  SEL R5, RZ, 0x1, P1 ;  /* 0x00000001ff057807 */ /* 0x001fe40000800000 */
[----:B------:R-:W-:Y:S02]  /*10cd0*/  SEL R27, R27, RZ, P1 ;  /* 0x000000ff1b1b7207 */ /* 0x000fe40000800000 */
[----:B------:R-:W-:-:S03]  /*10ce0*/  LOP3.LUT R29, R29, R5, RZ, 0x3c, !PT ;  /* 0x000000051d1d7212 */ /* 0x000fc600078e3cff */
[----:B------:R-:W-:Y:S05]  /*10cf0*/  @!P2 BRA `(.L_x_13351) ;  /* 0x000000040058a947 */ /* 0x000fea0003800000 */
.L_x_13381:
[----:B------:R-:W-:Y:S05]  /*10d00*/  YIELD ;  /* 0x0000000000007946 */ /* 0x000fea0003800000 */
[----:B------:R-:W-:Y:S04]  /*10d10*/  BSSY B1, `(.L_x_13369) ;  /* 0x000004c000017945 */ /* 0x000fe80003800000 */
[----:B------:R-:W-:Y:S05]  /*10d20*/  @!P6 BRA `(.L_x_13370) ;  /* 0x000000040028e947 */ /* 0x000fea0003800000 */
[----:B------:R-:W0:Y:S01]  /*10d30*/  S2R R5, SR_TID.X ;  /* 0x0000000000057919 */ /* 0x000e220000002100 */
[----:B------:R-:W-:Y:S01]  /*10d40*/  SHF.L.U32 R6, R29, 0x1f, RZ ;  /* 0x0000001f1d067819 */ /* 0x000fe200000006ff */
[----:B------:R-:W-:Y:S01]  /*10d50*/  BSSY B2, `(.L_x_13371) ;  /* 0x0000006000027945 */ /* 0x000fe20003800000 */
[----:B0-----:R-:W-:Y:S01]  /*10d60*/  LOP3.LUT R7, R5, 0x7f, RZ, 0xc0, !PT ;  /* 0x0000007f05077812 */ /* 0x001fe200078ec0ff */
[----:B------:R-:W-:-:S03]  /*10d70*/  IMAD R5, R27, 0x8, R22 ;  /* 0x000000081b057824 */ /* 0x000fc600078e0216 */
[----:B------:R-:W-:Y:S01]  /*10d80*/  ISETP.NE.AND P2, PT, R7, RZ, PT ;  /* 0x000000ff0700720c */ /* 0x000fe20003f45270 */
[----:B------:R-:W0:Y:S02]  /*10d90*/  SYNCS.PHASECHK.TRANS64.TRYWAIT P1, [R5+URZ+0x168a0], R6 ;  /* 0x0168a006050075a7 */ /* 0x000e24000802017f */
[----:B0-----:R-:W-:Y:S10]  /*10da0*/  @!P1 BRA `(.L_x_13372) ;  /* 0x00000060009c9947 */ /* 0x001ff40003800000 */
.L_x_13513:
[----:B------:R-:W-:Y:S05]  /*10db0*/  BSYNC B2 ;  /* 0x0000000000027941 */ /* 0x000fea0003800000 */
.L_x_13371:
        /* <DEDUP_REMOVED lines=9> */
.L_x_13374:
[----:B------:R-:W-:Y:S05]  /*10e50*/  BSYNC B2 ;  /* 0x0000000000027941 */ /* 0x000fea0003800000 */
.L_x_13373:
[----:B------:R-:W-:Y:S01]  /*10e60*/  MOV R11, RZ ;  /* 0x000000ff000b7202 */ /* 0x000fe20000000f00 */
[----:B------:R-:W-:Y:S01]  /*10e70*/  IMAD R7, R27, 0x4000, R22 ;  /* 0x000040001b077824 */ /* 0x000fe200078e0216 */
[----:B------:R-:W-:Y:S01]  /*10e80*/  UIADD3 UR4, UP0, UR40, 0x570, URZ ;  /* 0x0000057028047890 */ /* 0x000fe2000ff1e03f */
        /* <DEDUP_REMOVED lines=8> */
.L_x_13375:
        /* <DEDUP_REMOVED lines=13> */
.L_x_13514:
[----:B------:R-:W-:Y:S05]  /*10fe0*/  BSYNC B2 ;  /* 0x0000000000027941 */ /* 0x000fea0003800000 */
.L_x_13376:
        /* <DEDUP_REMOVED lines=11> */
.L_x_13379:
[----:B------:R-:W-:Y:S05]  /*110a0*/  BSYNC B2 ;  /* 0x0000000000027941 */ /* 0x000fea0003800000 */
.L_x_13378:
        /* <DEDUP_REMOVED lines=8> */
.L_x_13380:
        /* <DEDUP_REMOVED lines=10> */
.L_x_13370:
[----:B------:R-:W-:Y:S05]  /*111d0*/  BSYNC B1 ;  /* 0x0000000000017941 */ /* 0x000fea0003800000 */
.L_x_13369:
        /* <DEDUP_REMOVED lines=8> */
.L_x_13351:
[----:B------:R-:W-:Y:S05]  /*11260*/  BSYNC B0 ;  /* 0x0000000000007941 */ /* 0x000fea0003800000 */
.L_x_13350:
[----:B------:R-:W2:Y:S01]  /*11270*/  LDL R5, [R1+0x18] ;  /* 0x0000180001057983 */ /* 0x000ea20000100800 */
[----:B------:R-:W-:Y:S05]  /*11280*/  @!P0 WARPSYNC.ALL ;  /* 0x0000000000008948 */ /* 0x000fea0003800000 */
[----:B------:R-:W-:Y:S06]  /*11290*/  @!P0 BAR.SYNC.DEFER_BLOCKING 0xc, 0x200 ;  /* 0x0308000000008b1d */ /* 0x000fec0000010000 */
[----:B------:R-:W-:Y:S01]  /*112a0*/  BSSY B7, `(.L_x_13382) ;  /* 0x00003b0000077945 */ /* 0x000fe20003800000 */
[----:B--2---:R-:W-:-:S13]  /*112b0*/  ISETP.GT.AND P0, PT, R5, RZ, PT ;  /* 0x000000ff0500720c */ /* 0x004fda0003f04270 */
        /* <DEDUP_REMOVED lines=18> */
.L_x_13383:
        /* <DEDUP_REMOVED lines=20> */
.L_x_13386:
[----:B------:R-:W-:Y:S05]  /*11520*/  BSYNC B6 ;  /* 0x0000000000067941 */ /* 0x000fea0003800000 */
.L_x_13385:
        /* <DEDUP_REMOVED lines=20> */
.L_x_13389:
        /* <DEDUP_REMOVED lines=15> */
.L_x_13388:
[----:B------:R-:W-:Y:S05]  /*11760*/  BSYNC B6 ;  /* 0x0000000000067941 */ /* 0x000fea0003800000 */
.L_x_13387:
        /* <DEDUP_REMOVED lines=12> */
[----:B------:R-:W4:Y:S04]  /*11830*/  LDL.LU R9, [R1] ;  /* 0x0000000001097983 */ /* 0x000f280000300800 */
        /* <DEDUP_REMOVED lines=30> */
[----:B------:R0:W5:Y:S04]  /*11a20*/  @!P0 LDG.E R2, desc[UR42][R6.64] ;  /* 0x0000002a06028981 */ /* 0x000168000c1e1900 */
[----:B------:R1:W-:Y:S02]  /*11a30*/  STL [R1+0x20], R10 ;  /* 0x0000200a01007387 */ /* 0x0003e40000100800 */
[----:B-1----:R-:W-:-:S04]  /*11a40*/  MOV R10, UR38 ;  /* 0x00000026000a7c02 */ /* 0x002fc80008000f00 */
[----:B------:R-:W-:Y:S02]  /*11a50*/  ISETP.NE.AND P2, PT, R10, 0x3, PT ;  /* 0x000000030a00780c */ /* 0x000fe40003f45270 */
[----:B------:R-:W-:-:S11]  /*11a60*/  LOP3.LUT R9, R9, 0xfffffffd, RZ, 0xc0, !PT ;  /* 0xfffffffd09097812 */ /* 0x000fd600078ec0ff */
[----:B------:R-:W-:-:S05]  /*11a70*/  @P2 LOP3.LUT R9, R9, 0x2, RZ, 0xfc, !PT ;  /* 0x0000000209092812 */ /* 0x000fca00078efcff */
[----:B------:R0:W-:Y:S01]  /*11a80*/  STL [R1], R9 ;  /* 0x0000000901007387 */ /* 0x0001e20000100800 */
[----:B------:R-:W-:-:S03]  /*11a90*/  UMOV UR4, 0xffffffff ;  /* 0xffffffff00047882 */ /* 0x000fc60000000000 */
[----:B------:R-:W-:Y:S05]  /*11aa0*/  BRA.DIV UR4, `(.L_x_13390) ;  /* 0x0000005604847947 */ /* 0x000fea000b800000 */
.L_x_13517:
[----:B0-----:R-:W-:-:S05]  /*11ab0*/  SHF.R.S32.HI R9, RZ, 0x1f, R18 ;  /* 0x0000001fff097819 */ /* 0x001fca0000011412 */
[----:B------:R0:W-:Y:S01]  /*11ac0*/  STL [R1+0x10], R9 ;  /* 0x0000100901007387 */ /* 0x0001e20000100800 */
[----:B------:R-:W-:Y:S05]  /*11ad0*/  @!P2 BRA `(.L_x_13391) ;  /* 0x000000000004a947 */ /* 0x000fea0003800000 */
[----:B------:R-:W-:Y:S01]  /*11ae0*/  BPT.TRAP 0x1 ;  /* 0x000000040000795c */ /* 0x000fe20000300000 */
.L_x_13391:
        /* <DEDUP_REMOVED lines=20> */
[----:B------:R-:W-:-:S04]  /*11c30*/  LEA R3, R25, R22, 0x3 ;  /* 0x0000001619037211 */ /* 0x000fc800078e18ff */
[----:B------:R-:W-:Y:S02]  /*11c40*/  LEA.HI.X R24, R4, UR5, R24, 0x1, P0 ;  /* 0x0000000504187c11 */ /* 0x000fe400080f0c18 */
[----:B------:R-:W-:-:S04]  /*11c50*/  SHF.L.U32 R4, R28, 0x1f, RZ ;  /* 0x0000001f1c047819 */ /* 0x000fc800000006ff */
[----:B------:R-:W1:Y:S02]  /*11c60*/  SYNCS.PHASECHK.TRANS64.TRYWAIT P0, [R3+URZ+0x16840], R4 ;  /* 0x01684004030075a7 */ /* 0x000e64000800017f */
[----:B-1----:R-:W-:Y:S05]  /*11c70*/  @!P0 BRA `(.L_x_13393) ;  /* 0x0000005400448947 */ /* 0x002fea0003800000 */
.L_x_13518:
[----:B------:R-:W-:Y:S05]  /*11c80*/  BSYNC B0 ;  /* 0x0000000000007941 */ /* 0x000fea0003800000 */
.L_x_13392:
[----:B0-----:R-:W2:Y:S01]  /*11c90*/  LDL R9, [R1+0x10] ;  /* 0x0000100001097983 */ /* 0x001ea20000100800 */
[----:B------:R-:W-:-:S03]  /*11ca0*/  ULDC.64 UR4, c[0x0][0x300] ;  /* 0x0000c00000047ab9 */ /* 0x000fc60000000a00 */
[----:B------:R-:W3:Y:S04]  /*11cb0*/  LDL R14, [R1+0x18] ;  /* 0x00001800010e7983 */ /* 0x000ee80000100800 */
[----:B------:R-:W4:Y:S01]  /*11cc0*/  LDL.LU R10, [R1] ;  /* 0x00000000010a7983 */ /* 0x000f220000300800 */
[----:B------:R-:W-:Y:S02]  /*11cd0*/  IMAD R6, R6, UR4, RZ ;  /* 0x0000000406067c24 */ /* 0x000fe4000f8e02ff */
[C---:B-1----:R-:W-:Y:S01]  /*11ce0*/  IMAD.WIDE.U32 R4, R0.reuse, UR4, RZ ;  /* 0x0000000400047c25 */ /* 0x042fe2000f8e00ff */
[----:B------:R-:W0:Y:S03]  /*11cf0*/  S2R R13, SR_TID.X ;  /* 0x00000000000d7919 */ /* 0x000e260000002100 */
        /* <DEDUP_REMOVED lines=8> */
[----:B------:R-:W-:-:S04]  /*11d80*/  IMAD.WIDE.U32 R4, R18, UR4, R4 ;  /* 0x0000000412047c25 */ /* 0x000fc8000f8e0004 */
[----:B--2---:R-:W-:Y:S02]  /*11d90*/  IMAD R2, R9, UR4, RZ ;  /* 0x0000000409027c24 */ /* 0x004fe4000f8e02ff */
[----:B------:R-:W1:Y:S02]  /*11da0*/  S2R R9, SR_TID.X ;  /* 0x0000000000097919 */ /* 0x000e640000002100 */
[----:B------:R-:W-:Y:S01]  /*11db0*/  IMAD R2, R18, UR5, R2 ;  /* 0x0000000512027c24 */ /* 0x000fe2000f8e0202 */
[----:B------:R-:W-:Y:S02]  /*11dc0*/  ULDC.64 UR4, c[0x0][0x2e8] ;  /* 0x0000ba0000047ab9 */ /* 0x000fe40000000a00 */
[----:B------:R-:W-:Y:S01]  /*11dd0*/  LEA R0, P0, R4, UR4, 0x1 ;  /* 0x0000000404007c11 */ /* 0x000fe2000f8008ff */
[----:B------:R-:W-:Y:S01]  /*11de0*/  ULDC UR4, c[0x0][0x2f4] ;  /* 0x0000bd0000047ab9 */ /* 0x000fe20000000800 */
[----:B----4-:R-:W-:Y:S01]  /*11df0*/  LOP3.LUT R10, R10, 0xfffffffe, RZ, 0xc0, !PT ;  /* 0xfffffffe0a0a7812 */ /* 0x010fe200078ec0ff */
[----:B------:R-:W-:-:S05]  /*11e00*/  IMAD.IADD R2, R5, 0x1, R2 ;  /* 0x0000000105027824 */ /* 0x000fca00078e0202 */
[----:B------:R-:W-:Y:S02]  /*11e10*/  LEA.HI.X R2, R4, UR5, R2, 0x1, P0 ;  /* 0x0000000504027c11 */ /* 0x000fe400080f0c02 */
[----:B-1----:R-:W-:Y:S02]  /*11e20*/  LOP3.LUT R11, R9, 0x7f, RZ, 0xc0, !PT ;  /* 0x0000007f090b7812 */ /* 0x002fe400078ec0ff */
[----:B0-----:R-:W-:Y:S02]  /*11e30*/  SHF.L.U32 R9, R13, 0x3, RZ ;  /* 0x000000030d097819 */ /* 0x001fe400000006ff */
[----:B------:R-:W-:Y:S02]  /*11e40*/  SHF.R.U32.HI R12, RZ, 0x3, R11 ;  /* 0x00000003ff0c7819 */ /* 0x000fe4000001160b */
[----:B------:R-:W-:Y:S02]  /*11e50*/  LOP3.LUT R9, R9, 0x38, RZ, 0xc0, !PT ;  /* 0x0000003809097812 */ /* 0x000fe400078ec0ff */
[----:B---3--:R-:W-:Y:S01]  /*11e60*/  IADD3 R4, -R12, R14, -R8 ;  /* 0x0000000e0c047210 */ /* 0x008fe20007ffe908 */
[----:B------:R-:W-:Y:S01]  /*11e70*/  IMAD.SHL.U32 R12, R11, 0x8, RZ ;  /* 0x000000080b0c7824 */ /* 0x000fe200078e00ff */
[----:B------:R-:W-:Y:S01]  /*11e80*/  ISETP.GE.AND P2, PT, R9, UR4, PT ;  /* 0x0000000409007c0c */ /* 0x000fe2000bf46270 */
[----:B------:R-:W-:Y:S01]  /*11e90*/  IMAD.SHL.U32 R11, R13, 0x8, RZ ;  /* 0x000000080d0b7824 */ /* 0x000fe200078e00ff */
[----:B------:R-:W-:Y:S01]  /*11ea0*/  UMOV UR4, 0xffffffff ;  /* 0xffffffff00047882 */ /* 0x000fe20000000000 */
[----:B------:R-:W-:-:S03]  /*11eb0*/  ISETP.GE.AND P0, PT, R4, 0x1, PT ;  /* 0x000000010400780c */ /* 0x000fc60003f06270 */
[----:B------:R-:W-:-:S04]  /*11ec0*/  LOP3.LUT R11, R11, 0x1f8, RZ, 0xc0, !PT ;  /* 0x000001f80b0b7812 */ /* 0x000fc800078ec0ff */
[----:B------:R-:W-:-:S03]  /*11ed0*/  LOP3.LUT R11, R11, 0x38, R13, 0x78, !PT ;  /* 0x000000380b0b7812 */ /* 0x000fc600078e780d */
[----:B------:R-:W-:Y:S02]  /*11ee0*/  @P2 LOP3.LUT R10, R10, 0x1, RZ, 0xfc, !PT ;  /* 0x000000010a0a2812 */ /* 0x000fe400078efcff */
[----:B------:R-:W-:-:S03]  /*11ef0*/  LOP3.LUT R11, R11, 0x200, R12, 0xf8, !PT ;  /* 0x000002000b0b7812 */ /* 0x000fc600078ef80c */
[----:B------:R0:W-:Y:S02]  /*11f00*/  STL [R1], R10 ;  /* 0x0000000a01007387 */ /* 0x0001e40000100800 */
[----:B------:R-:W-:Y:S01]  /*11f10*/  IMAD R5, R25, 0x2000, R11 ;  /* 0x0000200019057824 */ /* 0x000fe200078e020b */
[----:B------:R-:W-:Y:S06]  /*11f20*/  BRA.DIV UR4, `(.L_x_13394) ;  /* 0x0000005204ac7947 */ /* 0x000fec000b800000 */
[----:B------:R-:W1:Y:S01]  /*11f30*/  SHFL.IDX PT, R7, R0, RZ, 0x181f ;  /* 0x00181fff00077589 */ /* 0x000e6200000e0000 */
[----:B------:R-:W-:-:S03]  /*11f40*/  @P0 IMAD R8, R5, 0x2, R22 ;  /* 0x0000000205080824 */ /* 0x000fc600078e0216 */
[----:B------:R-:W2:Y:S01]  /*11f50*/  SHFL.IDX PT, R6, R2, RZ, 0x181f ;  /* 0x00181fff02067589 */ /* 0x000ea200000e0000 */
[----:B-1----:R-:W-:-:S04]  /*11f60*/  @P0 LEA R7, P1, R9, R7, 0x1 ;  /* 0x0000000709070211 */ /* 0x002fc800078208ff */
[----:B--2---:R-:W-:-:S04]  /*11f70*/  @P0 IADD3.X R6, RZ, R6, RZ, P1, !PT ;  /* 0x00000006ff060210 */ /* 0x004fc80000ffe4ff */
[----:B------:R-:W-:-:S04]  /*11f80*/  @P0 LOP3.LUT R7, R7, R6, RZ, 0x3c, !PT ;  /* 0x0000000607070212 */ /* 0x000fc800078e3cff */
[----:B------:R-:W-:-:S04]  /*11f90*/  @P0 LOP3.LUT R6, R7, R6, RZ, 0x3c, !PT ;  /* 0x0000000607060212 */ /* 0x000fc800078e3cff */
[----:B------:R-:W-:-:S05]  /*11fa0*/  @P0 LOP3.LUT R7, R7, R6, RZ, 0x3c, !PT ;  /* 0x0000000607070212 */ /* 0x000fca00078e3cff */
[----:B------:R-:W-:Y:S01]  /*11fb0*/  @!PT LDS RZ, [RZ] ;  /* 0x00000000fffff984 */ /* 0x000fe20000000800 */
[----:B------:R1:W-:Y:S01]  /*11fc0*/  @P0 LDGSTS.E.BYPASS.LTC128B.128 [R8+0xe400], desc[UR42][R6.64], !P2 ;  /* 0x0e40000006080fae */ /* 0x0003e2000d101d6a */
[----:B------:R-:W-:-:S03]  /*11fd0*/  ISETP.GE.AND P0, PT, R4, 0x11, PT ;  /* 0x000000110400780c */ /* 0x000fc60003f06270 */
[----:B-1----:R-:W1:Y:S10]  /*11fe0*/  SHFL.IDX PT, R7, R0, 0x1, 0x181f ;  /* 0x00381f0000077f89 */ /* 0x002e7400000e0000 */
[----:B------:R-:W-:Y:S01]  /*11ff0*/  @P0 IMAD R8, R5, 0x2, R22 ;  /* 0x0000000205080824 */ /* 0x000fe200078e0216 */
[----:B------:R-:W2:Y:S01]  /*12000*/  SHFL.IDX PT, R6, R2, 0x1, 0x181f ;  /* 0x00381f0002067f89 */ /* 0x000ea200000e0000 */
[----:B-1----:R-:W-:-:S05]  /*12010*/  @P0 LEA R7, P1, R9, R7, 0x1 ;  /* 0x0000000709070211 */ /* 0x002fca00078208ff */
[----:B--2---:R-:W-:-:S05]  /*12020*/  @P0 IMAD.X R6, RZ, RZ, R6, P1 ;  /* 0x000000ffff060224 */ /* 0x004fca00008e0606 */
[----:B------:R-:W-:-:S04]  /*12030*/  @P0 LOP3.LUT R7, R7, R6, RZ, 0x3c, !PT ;  /* 0x0000000607070212 */ /* 0x000fc800078e3cff */
[----:B------:R-:W-:-:S04]  /*12040*/  @P0 LOP3.LUT R6, R7, R6, RZ, 0x3c, !PT ;  /* 0x0000000607060212 */ /* 0x000fc800078e3cff */
[----:B------:R-:W-:-:S05]  /*12050*/  @P0 LOP3.LUT R7, R7, R6, RZ, 0x3c, !PT ;  /* 0x0000000607070212 */ /* 0x000fca00078e3cff */
[----:B------:R1:W-:Y:S01]  /*12060*/  @P0 LDGSTS.E.BYPASS.LTC128B.128 [R8+0xec00], desc[UR42][R6.64], !P2 ;  /* 0x0ec0000006080fae */ /* 0x0003e2000d101d6a */
[----:B------:R-:W-:-:S03]  /*12070*/  ISETP.GE.AND P0, PT, R4, 0x21, PT ;  /* 0x000000210400780c */ /* 0x000fc60003f06270 */
[----:B-1----:R-:W1:Y:S10]  /*12080*/  SHFL.IDX PT, R7, R0, 0x2, 0x181f ;  /* 0x00581f0000077f89 */ /* 0x002e7400000e0000 */
[----:B------:R-:W-:Y:S01]  /*12090*/  @P0 IMAD R8, R5, 0x2, R22 ;  /* 0x0000000205080824 */ /* 0x000fe200078e0216 */
[----:B------:R-:W2:Y:S01]  /*120a0*/  SHFL.IDX PT, R6, R2, 0x2, 0x181f ;  /* 0x00581f0002067f89 */ /* 0x000ea200000e0000 */
[----:B-1----:R-:W-:-:S04]  /*120b0*/  @P0 LEA R7, P1, R9, R7, 0x1 ;  /* 0x0000000709070211 */ /* 0x002fc800078208ff */
[----:B--2---:R-:W-:-:S04]  /*120c0*/  @P0 IADD3.X R6, RZ, R6, RZ, P1, !PT ;  /* 0x00000006ff060210 */ /* 0x004fc80000ffe4ff */
        /* <DEDUP_REMOVED lines=37> */
[----:B------:R-:W2:Y:S04]  /*12320*/  SHFL.IDX PT, R6, R2, 0x6, 0x181f ;  /* 0x00d81f0002067f89 */ /* 0x000ea800000e0000 */
[----:B------:R-:W3:Y:S04]  /*12330*/  SHFL.IDX PT, R2, R2, 0x7, 0x181f ;  /* 0x00f81f0002027f89 */ /* 0x000ee800000e0000 */
[----:B------:R-:W4:Y:S01]  /*12340*/  SHFL.IDX PT, R0, R0, 0x7, 0x181f ;  /* 0x00f81f0000007f89 */ /* 0x000f2200000e0000 */
[----:B-1----:R-:W-:-:S04]  /*12350*/  @P0 LEA R7, P1, R9, R7, 0x1 ;  /* 0x0000000709070211 */ /* 0x002fc800078208ff */
[----:B--2---:R-:W-:-:S04]  /*12360*/  @P0 IADD3.X R6, RZ, R6, RZ, P1, !PT ;  /* 0x00000006ff060210 */ /* 0x004fc80000ffe4ff */
[----:B------:R-:W-:-:S04]  /*12370*/  @P0 LOP3.LUT R7, R7, R6, RZ, 0x3c, !PT ;  /* 0x0000000607070212 */ /* 0x000fc800078e3cff */
[----:B------:R-:W-:-:S04]  /*12380*/  @P0 LOP3.LUT R6, R7, R6, RZ, 0x3c, !PT ;  /* 0x0000000607060212 */ /* 0x000fc800078e3cff */
[----:B------:R-:W-:-:S05]  /*12390*/  @P0 LOP3.LUT R7, R7, R6, RZ, 0x3c, !PT ;  /* 0x0000000607070212 */ /* 0x000fca00078e3cff */
[----:B---34-:R1:W-:Y:S02]  /*123a0*/  @P0 LDGSTS.E.BYPASS.LTC128B.128 [R8+0x11400], desc[UR42][R6.64], !P2 ;  /* 0x1140000006080fae */ /* 0x0183e4000d101d6a */
.L_x_13536:
[----:B------:R-:W-:-:S13]  /*123b0*/  ISETP.GE.AND P0, PT, R4, 0x71, PT ;  /* 0x000000710400780c */ /* 0x000fda0003f06270 */
[----:B-1----:R-:W-:Y:S01]  /*123c0*/  @P0 LEA R6, P1, R9, R0, 0x1 ;  /* 0x0000000009060211 */ /* 0x002fe200078208ff */
[----:B------:R-:W-:-:S04]  /*123d0*/  @P0 IMAD R5, R5, 0x2, R22 ;  /* 0x0000000205050824 */ /* 0x000fc800078e0216 */
[----:B------:R-:W-:-:S05]  /*123e0*/  @P0 IMAD.X R7, RZ, RZ, R2, P1 ;  /* 0x000000ffff070224 */ /* 0x000fca00008e0602 */
[----:B------:R-:W-:Y:S01]  /*123f0*/  @!PT LDS RZ, [RZ] ;  /* 0x00000000fffff984 */ /* 0x000fe20000000800 */
[----:B------:R-:W-:Y:S01]  /*12400*/  @!PT LDS RZ, [RZ] ;  /* 0x00000000fffff984 */ /* 0x000fe20000000800 */
[----:B------:R-:W-:Y:S01]  /*12410*/  @!PT LDS RZ, [RZ] ;  /* 0x00000000fffff984 */ /* 0x000fe20000000800 */
[----:B------:R1:W-:Y:S01]  /*12420*/  @P0 LDGSTS.E.BYPASS.LTC128B.128 [R5+0x11c00], desc[UR42][R6.64], !P2 ;  /* 0x11c0000006050fae */ /* 0x0003e2000d101d6a */
[----:B------:R-:W-:Y:S01]  /*12430*/  PLOP3.LUT P0, PT, PT, PT, PT, 0x80, 0x0 ;  /* 0x000000000000781c */ /* 0x000fe20003f0f070 */
[----:B------:R-:W-:-:S12]  /*12440*/  NOP ;  /* 0x0000000000007918 */ /* 0x000fd80000000000 */
.L_x_13395:
        /* <DEDUP_REMOVED lines=11> */
.L_x_13396:
[----:B------:R2:W5:Y:S01]  /*12500*/  LDL.LU R4, [R1+0x28] ;  /* 0x0000280001047983 */ /* 0x0005620000300800 */
[----:B------:R2:W-:Y:S03]  /*12510*/  SYNCS.ARRIVE.TRANS64.A1T0 RZ, [R3+URZ+0x16830], RZ ;  /* 0x016830ff03ff79a7 */ /* 0x0005e6000810003f */
[----:B-1----:R2:W5:Y:S04]  /*12520*/  LDL.LU R7, [R1+0x8] ;  /* 0x0000080001077983 */ /* 0x0025680000300800 */
[----:B------:R2:W5:Y:S02]  /*12530*/  LDL.LU R6, [R1+0x30] ;  /* 0x0000300001067983 */ /* 0x0005640000300800 */
        /* <DEDUP_REMOVED lines=8> */
[----:B------:R-:W-:Y:S01]  /*125c0*/  BSSY B6, `(.L_x_13397) ;  /* 0x000001d000067945 */ /* 0x000fe20003800000 */
[----:B-----5:R-:W-:Y:S02]  /*125d0*/  SHF.R.S32.HI R2, RZ, 0x1f, R4 ;  /* 0x0000001fff027819 */ /* 0x020fe40000011404 */
[----:B--2---:R-:W-:-:S03]  /*125e0*/  SEL R3, R7, RZ, !P0 ;  /* 0x000000ff07037207 */ /* 0x004fc60004000000 */
[----:B------:R-:W-:-:S04]  /*125f0*/  IMAD R2, R2, UR4, RZ ;  /* 0x0000000402027c24 */ /* 0x000fc8000f8e02ff */
[----:B------:R-:W-:Y:S01]  /*12600*/  IMAD R0, R4, UR5, R2 ;  /* 0x0000000504007c24 */ /* 0x000fe2000f8e0202 */
[----:B------:R-:W-:Y:S01]  /*12610*/  SEL R2, R6, RZ, !P0 ;  /* 0x000000ff06027207 */ /* 0x000fe20004000000 */
[----:B------:R-:W-:-:S04]  /*12620*/  IMAD.WIDE.U32 R4, R4, UR4, RZ ;  /* 0x0000000404047c25 */ /* 0x000fc8000f8e00ff */
[----:B------:R-:W-:Y:S01]  /*12630*/  IMAD.IADD R0, R5, 0x1, R0 ;  /* 0x0000000105007824 */ /* 0x000fe200078e0200 */
[----:B------:R1:W-:Y:S04]  /*12640*/  STL.64 [R1+0x28], R4 ;  /* 0x0000280401007387 */ /* 0x0003e80000100a00 */
[----:B------:R1:W-:Y:S04]  /*12650*/  STL [R1+0x8], R3 ;  /* 0x0000080301007387 */ /* 0x0003e80000100800 */
[----:B------:R1:W-:Y:S04]  /*12660*/  STL [R1+0x38], R2 ;  /* 0x0000380201007387 */ /* 0x0003e80000100800 */
        /* <DEDUP_REMOVED lines=12> */
[----:B0-----:R-:W-:-:S02]  /*12730*/  IMAD.U32 R10, RZ, RZ, UR8 ;  /* 0x00000008ff0a7e24 */ /* 0x001fc4000f8e00ff */
[----:B------:R-:W-:Y:S02]  /*12740*/  IMAD.MOV.U32 R8, RZ, RZ, 0x70 ;  /* 0x00000070ff087424 */ /* 0x000fe400078e00ff */
[----:B------:R-:W-:Y:S02]  /*12750*/  IMAD.MOV.U32 R12, RZ, RZ, 0x1 ;  /* 0x00000001ff0c7424 */ /* 0x000fe400078e00ff */
[----:B------:R-:W-:-:S07]  /*12760*/  IMAD.MOV.U32 R13, RZ, RZ, RZ ;  /* 0x000000ffff0d7224 */ /* 0x000fce00078e00ff */
[----:B------:R-:W-:-:S07]  /*12770*/  LEPC R20, `(.L_x_13398) ;  /* 0x000000001014794e */ /* 0x000fce0000000000 */
[----:B-1----:R-:W-:Y:S05]  /*12780*/  CALL.ABS.NOINC R2 ;  /* 0x0000000002007343 */ /* 0x002fea0003c00000 */
.L_x_13398:
[----:B------:R-:W-:Y:S05]  /*12790*/  BSYNC B6 ;  /* 0x0000000000067941 */ /* 0x000fea0003800000 */
.L_x_13397:
[----:B------:R-:W2:Y:S01]  /*127a0*/  LDL.LU R21, [R1+0x30] ;  /* 0x0000300001157983 */ /* 0x000ea20000300800 */
[----:B------:R-:W-:Y:S01]  /*127b0*/  ULDC.64 UR4, c[0x0][0x2d8] ;  /* 0x0000b60000047ab9 */ /* 0x000fe20000000a00 */
[----:B0-----:R-:W0:Y:S01]  /*127c0*/  LDC R10, c[0x0][0x448] ;  /* 0x00011200ff0a7b82 */ /* 0x001e220000000800 */
[----:B------:R-:W-:Y:S01]  /*127d0*/  ULDC.64 UR6, c[0x0][0x2c8] ;  /* 0x0000b20000067ab9 */ /* 0x000fe20000000a00 */
[----:B-1----:R-:W2:Y:S01]  /*127e0*/  LDL.LU.64 R2, [R1+0x28] ;  /* 0x0000280001027983 */ /* 0x002ea20000300a00 */
[----:B------:R-:W-:-:S03]  /*127f0*/  ULDC.64 UR8, c[0x0][0x280] ;  /* 0x0000a00000087ab9 */ /* 0x000fc60000000a00 */
[----:B------:R-:W3:Y:S04]  /*12800*/  LDL R20, [R1+0x10] ;  /* 0x0000100001147983 */ /* 0x000ee80000100800 */
[----:B------:R-:W4:Y:S04]  /*12810*/  LDL.LU R6, [R1+0x38] ;  /* 0x0000380001067983 */ /* 0x000f280000300800 */
[----:B------:R-:W4:Y:S01]  /*12820*/  LDL.LU R5, [R1+0x8] ;  /* 0x0000080001057983 */ /* 0x000f220000300800 */
[----:B0-----:R-:W-:-:S13]  /*12830*/  ISETP.NE.AND P0, PT, R10, 0x1, PT ;  /* 0x000000010a00780c */ /* 0x001fda0003f05270 */
[----:B------:R-:W0:Y:S08]  /*12840*/  @P0 LDC R7, c[0x0][0x44c] ;  /* 0x00011300ff070b82 */ /* 0x000e300000000800 */
[----:B------:R-:W1:Y:S01]  /*12850*/  @P0 LDC R8, c[0x0][0x450] ;  /* 0x00011400ff080b82 */ /* 0x000e620000000800 */
[----:B--2---:R-:W-:Y:S02]  /*12860*/  MOV R3, R21 ;  /* 0x0000001500037202 */ /* 0x004fe40000000f00 */
[----:B------:R-:W2:Y:S01]  /*12870*/  S2R R21, SR_TID.X ;  /* 0x0000000000157919 */ /* 0x000ea20000002100 */
[----:B---3--:R-:W-:-:S02]  /*12880*/  IMAD R0, R20, UR4, RZ ;  /* 0x0000000414007c24 */ /* 0x008fc4000f8e02ff */
[----:B------:R-:W3:Y:S01]  /*12890*/  S2R R20, SR_TID.X ;  /* 0x0000000000147919 */ /* 0x000ee20000002100 */
[----:B------:R-:W-:-:S04]  /*128a0*/  IMAD.WIDE.U32 R2, R18, UR4, R2 ;  /* 0x0000000412027c25 */ /* 0x000fc8000f8e0002 */
[----:B------:R-:W-:Y:S01]  /*128b0*/  IMAD R0, R18, UR5, R0 ;  /* 0x0000000512007c24 */ /* 0x000fe2000f8e0200 */
[----:B------:R-:W-:-:S03]  /*128c0*/  ULDC.64 UR4, c[0x0][0x2e0] ;  /* 0x0000b80000047ab9 */ /* 0x000fc60000000a00 */
[----:B------:R-:W-:Y:S02]  /*128d0*/  IMAD.IADD R3, R3, 0x1, R0 ;  /* 0x0000000103037824 */ /* 0x000fe400078e0200 */
[----:B----4-:R-:W-:Y:S02]  /*128e0*/  IMAD R0, R6, UR4, RZ ;  /* 0x0000000406007c24 */ /* 0x010fe4000f8e02ff */
[----:B------:R-:W-:-:S04]  /*128f0*/  IMAD.WIDE.U32 R2, R5, UR4, R2 ;  /* 0x0000000405027c25 */ /* 0x000fc8000f8e0002 */
[----:B------:R-:W-:Y:S01]  /*12900*/  IMAD R0, R5, UR5, R0 ;  /* 0x0000000505007c24 */ /* 0x000fe2000f8e0200 */
[----:B------:R-:W-:Y:S01]  /*12910*/  MOV R4, R2 ;  /* 0x0000000200047202 */ /* 0x000fe20000000f00 */
[----:B------:R-:W-:Y:S02]  /*12920*/  ULDC.64 UR4, c[0x0][0x2d0] ;  /* 0x0000b40000047ab9 */ /* 0x000fe40000000a00 */
[----:B------:R-:W-:Y:S02]  /*12930*/  IMAD.IADD R5, R3, 0x1, R0 ;  /* 0x0000000103057824 */ /* 0x000fe400078e0200 */
[----:B--2---:R-:W-:Y:S01]  /*12940*/  IMAD.SHL.U32 R21, R21, 0x10, RZ ;  /* 0x0000001015157824 */ /* 0x004fe200078e00ff */
[----:B---3--:R-:W-:-:S04]  /*12950*/  LOP3.LUT R20, R20, 0x7f, RZ, 0xc0, !PT ;  /* 0x0000007f14147812 */ /* 0x008fc800078ec0ff */
[----:B------:R-:W-:Y:S02]  /*12960*/  LOP3.LUT R21, R21, 0x70, RZ, 0xc0, !PT ;  /* 0x0000007015157812 */ /* 0x000fe400078ec0ff */
[----:B------:R-:W-:-:S04]  /*12970*/  SHF.R.U32.HI R20, RZ, 0x3, R20 ;  /* 0x00000003ff147819 */ /* 0x000fc80000011614 */
[----:B------:R-:W-:-:S05]  /*12980*/  LOP3.LUT R20, R20, R21, RZ, 0xfc, !PT ;  /* 0x0000001514147212 */ /* 0x000fca00078efcff */
[----:B------:R-:W-:Y:S02]  /*12990*/  IMAD R6, R17, 0xc0, R20 ;  /* 0x000000c011067824 */ /* 0x000fe400078e0214 */
[----:B------:R2:W5:Y:S02]  /*129a0*/  LDL R20, [R1+0x24] ;  /* 0x0000240001147983 */ /* 0x0005640000100800 */
[----:B0-----:R-:W-:Y:S01]  /*129b0*/  @P0 IMAD.HI.U32 R7, R6, R7, RZ ;  /* 0x0000000706070227 */ /* 0x001fe200078e00ff */
[----:B------:R-:W0:Y:S03]  /*129c0*/  S2R R11, SR_TID.X ;  /* 0x00000000000b7919 */ /* 0x000e260000002100 */
        /* <DEDUP_REMOVED lines=11> */
[----:B------:R-:W-:Y:S01]  /*12a80*/  IMAD R7, R7, UR6, RZ ;  /* 0x0000000607077c24 */ /* 0x000fe2000f8e02ff */
[----:B------:R-:W-:Y:S01]  /*12a90*/  LEA R2, P1, R8, UR8, 0x1 ;  /* 0x0000000808027c11 */ /* 0x000fe2000f8208ff */
[----:B------:R-:W-:Y:S02]  /*12aa0*/  VIADD R3, R6, 0x80 ;  /* 0x0000008006037836 */ /* 0x000fe40000000000 */
[----:B------:R-:W-:Y:S02]  /*12ab0*/  IMAD R0, R0, UR7, R7 ;  /* 0x0000000700007c24 */ /* 0x000fe4000f8e0207 */
[----:B------:R-:W1:Y:S01]  /*12ac0*/  @P0 LDC R7, c[0x0][0x44c] ;  /* 0x00011300ff070b82 */ /* 0x000e620000000800 */
[----:B------:R-:W-:Y:S02]  /*12ad0*/  IMAD.MOV.U32 R6, RZ, RZ, R3 ;  /* 0x000000ffff067224 */ /* 0x000fe400078e0003 */
[----:B------:R-:W-:Y:S01]  /*12ae0*/  IADD3 R0, R9, R0, RZ ;  /* 0x0000000009007210 */ /* 0x000fe20007ffe0ff */
[C---:B0-----:R-:W-:Y:S01]  /*12af0*/  IMAD.SHL.U32 R21, R11.reuse, 0x8, RZ ;  /* 0x000000080b157824 */ /* 0x041fe200078e00ff */
[----:B------:R-:W-:-:S02]  /*12b00*/  LOP3.LUT R11, R11, 0x7f, RZ, 0xc0, !PT ;  /* 0x0000007f0b0b7812 */ /* 0x000fc400078ec0ff */
[----:B------:R-:W-:Y:S02]  /*12b10*/  LEA.HI.X R0, R8, UR9, R0, 0x1, P1 ;  /* 0x0000000908007c11 */ /* 0x000fe400088f0c00 */
[----:B------:R-:W0:Y:S01]  /*12b20*/  @P0 LDC R8, c[0x0][0x450] ;  /* 0x00011400ff080b82 */ /* 0x000e220000000800 */
[----:B------:R-:W-:Y:S02]  /*12b30*/  LOP3.LUT R21, R21, 0x38, RZ, 0xc0, !PT ;  /* 0x0000003815157812 */ /* 0x000fe400078ec0ff */
[----:B------:R-:W-:Y:S01]  /*12b40*/  SHF.R.U32.HI R9, RZ, 0x3, R11 ;  /* 0x00000003ff097819 */ /* 0x000fe2000001160b */
[----:B-1----:R-:W-:-:S05]  /*12b50*/  @P0 IMAD.HI.U32 R7, R3, R7, RZ ;  /* 0x0000000703070227 */ /* 0x002fca00078e00ff */
[----:B0-----:R-:W-:-:S05]  /*12b60*/  @P0 SHF.R.U32.HI R6, RZ, R8, R7 ;  /* 0x00000008ff060219 */ /* 0x001fca0000011607 */
[----:B------:R-:W-:Y:S02]  /*12b70*/  IMAD.MOV R7, RZ, RZ, -R6 ;  /* 0x000000ffff077224 */ /* 0x000fe400078e0a06 */
[----:B------:R-:W-:-:S04]  /*12b80*/  IMAD.WIDE.U32 R4, R6, UR4, R4 ;  /* 0x0000000406047c25 */ /* 0x000fc8000f8e0004 */
[----:B------:R-:W-:Y:S01]  /*12b90*/  IMAD R3, R10, R7, R3 ;  /* 0x000000070a037224 */ /* 0x000fe200078e0203 */
[----:B------:R-:W-:-:S04]  /*12ba0*/  SHF.R.S32.HI R7, RZ, 0x1f, R6 ;  /* 0x0000001fff077819 */ /* 0x000fc80000011406 */
[----:B------:R-:W-:Y:S01]  /*12bb0*/  SHF.R.S32.HI R8, RZ, 0x1f, R3 ;  /* 0x0000001fff087819 */ /* 0x000fe20000011403 */
[----:B------:R-:W-:Y:S01]  /*12bc0*/  IMAD R7, R7, UR4, RZ ;  /* 0x0000000407077c24 */ /* 0x000fe2000f8e02ff */
[----:B------:R-:W-:Y:S02]  /*12bd0*/  ULDC UR4, c[0x0][0x2b8] ;  /* 0x0000ae0000047ab9 */ /* 0x000fe40000000800 */
[----:B------:R-:W-:Y:S01]  /*12be0*/  ISETP.GE.AND P0, PT, R21, UR4, PT ;  /* 0x0000000415007c0c */ /* 0x000fe2000bf06270 */
[----:B------:R-:W-:Y:S01]  /*12bf0*/  IMAD R7, R6, UR5, R7 ;  /* 0x0000000506077c24 */ /* 0x000fe2000f8e0207 */
[----:B------:R-:W-:Y:S01]  /*12c00*/  UMOV UR4, 0xffffffff ;  /* 0xffffffff00047882 */ /* 0x000fe20000000000 */
[----:B------:R-:W-:-:S03]  /*12c10*/  IMAD R8, R8, UR6, RZ ;  /* 0x0000000608087c24 */ /* 0x000fc6000f8e02ff */
[----:B------:R-:W-:Y:S01]  /*12c20*/  IADD3 R5, R5, R7, RZ ;  /* 0x0000000705057210 */ /* 0x000fe20007ffe0ff */
[C---:B------:R-:W-:Y:S02]  /*12c30*/  IMAD R8, R3.reuse, UR7, R8 ;  /* 0x0000000703087c24 */ /* 0x040fe4000f8e0208 */
[----:B------:R-:W-:-:S04]  /*12c40*/  IMAD.WIDE.U32 R6, R3, UR6, R4 ;  /* 0x0000000603067c25 */ /* 0x000fc8000f8e0004 */
[----:B------:R-:W-:Y:S01]  /*12c50*/  IMAD.IADD R4, R7, 0x1, R8 ;  /* 0x0000000107047824 */ /* 0x000fe200078e0208 */
[----:B------:R-:W-:-:S04]  /*12c60*/  LEA R5, P1, R6, UR8, 0x1 ;  /* 0x0000000806057c11 */ /* 0x000fc8000f8208ff */
[----:B------:R-:W-:Y:S01]  /*12c70*/  LEA.HI.X R4, R6, UR9, R4, 0x1, P1 ;  /* 0x0000000906047c11 */ /* 0x000fe200088f0c04 */
[----:B--2---:R-:W-:Y:S08]  /*12c80*/  BRA.DIV UR4, `(.L_x_13399) ;  /* 0x0000005204047947 */ /* 0x004ff0000b800000 */
[----:B------:R-:W2:Y:S01]  /*12c90*/  LDL.LU R6, [R1+0x34] ;  /* 0x0000340001067983 */ /* 0x000ea20000300800 */
[----:B------:R-:W-:-:S03]  /*12ca0*/  IMAD R17, R17, 0xc0, R9 ;  /* 0x000000c011117824 */ /* 0x000fc600078e0209 */
[----:B------:R-:W0:Y:S04]  /*12cb0*/  SHFL.IDX PT, R7, R2, RZ, 0x181f ;  /* 0x00181fff02077589 */ /* 0x000e2800000e0000 */
[----:B------:R-:W-:Y:S01]  /*12cc0*/  SHFL.IDX PT, R8, R5, RZ, 0x181f ;  /* 0x00181fff05087589 */ /* 0x000fe200000e0000 */
[----:B--2---:R-:W-:-:S03]  /*12cd0*/  IMAD R3, R6, R10, RZ ;  /* 0x0000000a06037224 */ /* 0x004fc600078e02ff */
[----:B------:R-:W1:Y:S02]  /*12ce0*/  SHFL.IDX PT, R6, R0, RZ, 0x181f ;  /* 0x00181fff00067589 */ /* 0x000e6400000e0000 */
[----:B------:R-:W-:-:S13]  /*12cf0*/  ISETP.GE.AND P1, PT, R17, R3, PT ;  /* 0x000000031100720c */ /* 0x000fda0003f26270 */
[----:B0-----:R-:W-:-:S05]  /*12d00*/  @!P1 LEA R7, P2, R21, R7, 0x1 ;  /* 0x0000000715079211 */ /* 0x001fca00078408ff */
[----:B-1----:R-:W-:-:S05]  /*12d10*/  @!P1 IMAD.X R6, RZ, RZ, R6, P2 ;  /* 0x000000ffff069224 */ /* 0x002fca00010e0606 */
[----:B------:R-:W-:-:S04]  /*12d20*/  @!P1 LOP3.LUT R7, R7, R6, RZ, 0x3c, !PT ;  /* 0x0000000607079212 */ /* 0x000fc800078e3cff */
[----:B------:R-:W-:-:S04]  /*12d30*/  @!P1 LOP3.LUT R6, R7, R6, RZ, 0x3c, !PT ;  /* 0x0000000607069212 */ /* 0x000fc800078e3cff */
[----:B------:R-:W-:-:S05]  /*12d40*/  @!P1 LOP3.LUT R7, R7, R6, RZ, 0x3c, !PT ;  /* 0x0000000607079212 */ /* 0x000fca00078e3cff */
[----:B-----5:R0:W-:Y:S02]  /*12d50*/  @!P1 LDGSTS.E.BYPASS.LTC128B.128 [R20+0x8400], desc[UR42][R6.64], !P0 ;  /* 0x0840000006149fae */ /* 0x0201e4000c101d6a */
        /* <DEDUP_REMOVED lines=66> */
[----:B------:R-:W0:Y:S11]  /*13180*/  SHFL.IDX PT, R2, R4, RZ, 0x181f ;  /* 0x00181fff04027589 */ /* 0x000e3600000e0000 */
[----:B-1----:R-:W-:-:S05]  /*13190*/  @!P3 LEA R6, P2, R21, R6, 0x1 ;  /* 0x000000061506b211 */ /* 0x002fca00078408ff */
[----:B------:R-:W-:-:S04]  /*131a0*/  @!P3 IMAD.X R0, RZ, RZ, R0, P2 ;  /* 0x000000ffff00b224 */ /* 0x000fc800010e0600 */
[----:B------:R-:W-:Y:S02]  /*131b0*/  @!P3 IMAD.MOV.U32 R7, RZ, RZ, R0 ;  /* 0x000000ffff07b224 */ /* 0x000fe400078e0000 */
[----:B------:R-:W-:-:S03]  /*131c0*/  VIADD R0, R17, 0x90 ;  /* 0x0000009011007836 */ /* 0x000fc60000000000 */
[----:B------:R1:W-:Y:S02]  /*131d0*/  @!P3 LDGSTS.E.BYPASS.LTC128B.128 [R20+0xbc00], desc[UR42][R6.64], !P0 ;  /* 0x0bc000000614bfae */ /* 0x0003e4000c101d6a */
[----:B-1----:R-:W-:-:S04]  /*131e0*/  @!P1 LEA R6, P2, R21, R8, 0x1 ;  /* 0x0000000815069211 */ /* 0x002fc800078408ff */
[----:B0-----:R-:W-:-:S05]  /*131f0*/  @!P1 IADD3.X R2, RZ, R2, RZ, P2, !PT ;  /* 0x00000002ff029210 */ /* 0x001fca00017fe4ff */
[----:B------:R-:W-:Y:S02]  /*13200*/  @!P1 IMAD.MOV.U32 R7, RZ, RZ, R2 ;  /* 0x000000ffff079224 */ /* 0x000fe400078e0002 */
[----:B------:R-:W-:Y:S04]  /*13210*/  SHFL.IDX PT, R2, R5, 0x3, 0x181f ;  /* 0x00781f0005027f89 */ /* 0x000fe800000e0000 */
[----:B------:R0:W-:Y:S01]  /*13220*/  @!P1 LDGSTS.E.BYPASS.LTC128B.128 [R20+0xc400], desc[UR42][R6.64], !P0 ;  /* 0x0c40000006149fae */ /* 0x0001e2000c101d6a */
[----:B------:R-:W-:-:S03]  /*13230*/  ISETP.GE.AND P1, PT, R0, R3, PT ;  /* 0x000000030000720c */ /* 0x000fc60003f26270 */
[----:B------:R-:W-:Y:S04]  /*13240*/  SHFL.IDX PT, R0, R4, 0x1, 0x181f ;  /* 0x00381f0004007f89 */ /* 0x000fe800000e0000 */
[----:B0-----:R-:W0:Y:S06]  /*13250*/  SHFL.IDX PT, R6, R5, 0x1, 0x181f ;  /* 0x00381f0005067f89 */ /* 0x001e2c00000e0000 */
[----:B0-----:R-:W-:-:S05]  /*13260*/  @!P1 LEA R6, P2, R21, R6, 0x1 ;  /* 0x0000000615069211 */ /* 0x001fca00078408ff */
[----:B------:R-:W-:-:S05]  /*13270*/  @!P1 IMAD.X R0, RZ, RZ, R0, P2 ;  /* 0x000000ffff009224 */ /* 0x000fca00010e0600 */
[----:B------:R-:W-:Y:S01]  /*13280*/  @!P1 MOV R7, R0 ;  /* 0x0000000000079202 */ /* 0x000fe20000000f00 */
[----:B------:R-:W-:-:S04]  /*13290*/  VIADD R0, R17, 0xa0 ;  /* 0x000000a011007836 */ /* 0x000fc80000000000 */
[----:B------:R0:W-:Y:S01]  /*132a0*/  @!P1 LDGSTS.E.BYPASS.LTC128B.128 [R20+0xcc00], desc[UR42][R6.64], !P0 ;  /* 0x0cc0000006149fae */ /* 0x0001e2000c101d6a */
[----:B------:R-:W-:-:S03]  /*132b0*/  ISETP.GE.AND P1, PT, R0, R3, PT ;  /* 0x000000030000720c */ /* 0x000fc60003f26270 */
[----:B------:R-:W-:Y:S04]  /*132c0*/  SHFL.IDX PT, R0, R4, 0x2, 0x181f ;  /* 0x00581f0004007f89 */ /* 0x000fe800000e0000 */
[----:B------:R-:W-:Y:S04]  /*132d0*/  SHFL.IDX PT, R4, R4, 0x3, 0x181f ;  /* 0x00781f0004047f89 */ /* 0x000fe800000e0000 */
[----:B0-----:R-:W0:Y:S02]  /*132e0*/  SHFL.IDX PT, R6, R5, 0x2, 0x181f ;  /* 0x00581f0005067f89 */ /* 0x001e2400000e0000 */
[----:B0-----:R-:W-:-:S05]  /*132f0*/  @!P1 LEA R6, P2, R21, R6, 0x1 ;  /* 0x0000000615069211 */ /* 0x001fca00078408ff */
[----:B------:R-:W-:-:S04]  /*13300*/  @!P1 IMAD.X R0, RZ, RZ, R0, P2 ;  /* 0x000000ffff009224 */ /* 0x000fc800010e0600 */
[----:B------:R-:W-:-:S05]  /*13310*/  @!P1 IMAD.MOV.U32 R7, RZ, RZ, R0 ;  /* 0x000000ffff079224 */ /* 0x000fca00078e0000 */
[----:B------:R0:W-:Y:S02]  /*13320*/  @!P1 LDGSTS.E.BYPASS.LTC128B.128 [R20+0xd400], desc[UR42][R6.64], !P0 ;  /* 0x0d40000006149fae */ /* 0x0001e4000c101d6a */
.L_x_13561:
[----:B------:R-:W-:-:S04]  /*13330*/  IADD3 R17, R17, 0xb0, RZ ;  /* 0x000000b011117810 */ /* 0x000fc80007ffe0ff */
[----:B------:R-:W-:-:S13]  /*13340*/  ISETP.GE.AND P1, PT, R17, R3, PT ;  /* 0x000000031100720c */ /* 0x000fda0003f26270 */
[----:B------:R-:W-:-:S05]  /*13350*/  @!P1 LEA R2, P2, R21, R2, 0x1 ;  /* 0x0000000215029211 */ /* 0x000fca00078408ff */
[----:B------:R-:W-:-:S05]  /*13360*/  @!P1 IMAD.X R3, RZ, RZ, R4, P2 ;  /* 0x000000ffff039224 */ /* 0x000fca00010e0604 */
[----:B------:R-:W-:Y:S01]  /*13370*/  @!PT LDS RZ, [RZ] ;  /* 0x00000000fffff984 */ /* 0x000fe20000000800 */
[----:B------:R-:W-:Y:S01]  /*13380*/  @!PT LDS RZ, [RZ] ;  /* 0x00000000fffff984 */ /* 0x000fe20000000800 */
[----:B------:R-:W-:Y:S01]  /*13390*/  @!PT LDS RZ, [RZ] ;  /* 0x00000000fffff984 */ /* 0x000fe20000000800 */
[----:B------:R1:W-:Y:S01]  /*133a0*/  @!P1 LDGSTS.E.BYPASS.LTC128B.128 [R20+0xdc00], desc[UR42][R2.64], !P0 ;  /* 0x0dc0000002149fae */ /* 0x0003e2000c101d6a */
[----:B------:R-:W-:Y:S01]  /*133b0*/  PLOP3.LUT P0, PT, PT, PT, PT, 0x80, 0x0 ;  /* 0x000000000000781c */ /* 0x000fe20003f0f070 */
[----:B------:R-:W-:-:S12]  /*133c0*/  NOP ;  /* 0x0000000000007918 */ /* 0x000fd80000000000 */
.L_x_13400:
        /* <DEDUP_REMOVED lines=18> */
.L_x_13562:
[----:B------:R-:W-:Y:S05]  /*134f0*/  BSYNC B0 ;  /* 0x0000000000007941 */ /* 0x000fea0003800000 */
.L_x_13401:
[----:B------:R-:W2:Y:S01]  /*13500*/  LDL R2, [R1+0x18] ;  /* 0x0000180001027983 */ /* 0x000ea20000100800 */
[----:B------:R-:W-:Y:S01]  /*13510*/  BSSY B0, `(.L_x_13403) ;  /* 0x0000110000007945 */ /* 0x000fe20003800000 */
[----:B--2---:R-:W-:-:S13]  /*13520*/  ISETP.GE.AND P0, PT, R2, 0x81, PT ;  /* 0x000000810200780c */ /* 0x004fda0003f06270 */
[----:B------:R-:W-:Y:S05]  /*13530*/  @!P0 BRA `(.L_x_13404) ;  /* 0x0000001000348947 */ /* 0x000fea0003800000 */
[----:B------:R-:W2:Y:S01]  /*13540*/  S2R R2, SR_TID.X ;  /* 0x0000000000027919 */ /* 0x000ea20000002100 */
[----:B------:R-:W-:Y:S01]  /*13550*/  ULDC UR4, c[0x0][0x2f4] ;  /* 0x0000bd0000047ab9 */ /* 0x000fe20000000800 */
[----:B--2---:R-:W-:Y:S02]  /*13560*/  SHF.L.U32 R3, R2, 0x3, RZ ;  /* 0x0000000302037819 */ /* 0x004fe400000006ff */
[----:B------:R-:W2:Y:S02]  /*13570*/  LDL.LU R2, [R1+0x3c] ;  /* 0x00003c0001027983 */ /* 0x000ea40000300800 */
[----:B------:R-:W-:Y:S02]  /*13580*/  LOP3.LUT R3, R3, 0x38, RZ, 0xc0, !PT ;  /* 0x0000003803037812 */ /* 0x000fe400078ec0ff */
[----:B------:R3:W-:Y:S01]  /*13590*/  STL [R1+0x8], R26 ;  /* 0x0000081a01007387 */ /* 0x0007e20000100800 */
[----:B------:R-:W-:Y:S01]  /*135a0*/  IMAD.MOV.U32 R17, RZ, RZ, R28 ;  /* 0x000000ffff117224 */ /* 0x000fe200078e001c */
[----:B------:R-:W-:Y:S01]  /*135b0*/  ISETP.GE.AND P1, PT, R3, UR4, PT ;  /* 0x0000000403007c0c */ /* 0x000fe2000bf26270 */
[----:B0-----:R-:W-:Y:S01]  /*135c0*/  IMAD.MOV.U32 R6, RZ, RZ, R25 ;  /* 0x000000ffff067224 */ /* 0x001fe200078e0019 */
[----:B--23--:R-:W-:-:S11]  /*135d0*/  LEA.HI.SX32 R7, R2, 0xfffffffe, 0x19 ;  /* 0xfffffffe02077811 */ /* 0x00cfd600078fcaff */
.L_x_13417:
[----:B------:R-:W2:Y:S01]  /*135e0*/  LDL R10, [R1+0x1c] ;  /* 0x00001c00010a7983 */ /* 0x000ea20000100800 */
[----:B-1----:R-:W0:Y:S03]  /*135f0*/  LDC R0, c[0x0][0x430] ;  /* 0x00010c00ff007b82 */ /* 0x002e260000000800 */
        /* <DEDUP_REMOVED lines=16> */
[----:B-1----:R-:W-:-:S04]  /*13700*/  @P0 SHF.R.U32.HI R2, RZ, R3, R5 ;  /* 0x00000003ff020219 */ /* 0x002fc80000011605 */
[----:B------:R-:W-:-:S05]  /*13710*/  IADD3 R3, -R2, RZ, RZ ;  /* 0x000000ff02037210 */ /* 0x000fca0007ffe1ff */
        /* <DEDUP_REMOVED lines=21> */
.L_x_13405:
[----:B------:R-:W-:Y:S01]  /*13870*/  IMAD R5, R25, 0x8, R22 ;  /* 0x0000000819057824 */ /* 0x000fe200078e0216 */
[----:B------:R-:W-:Y:S01]  /*13880*/  SHF.L.U32 R2, R28, 0x1f, RZ ;  /* 0x0000001f1c027819 */ /* 0x000fe200000006ff */
[----:B------:R-:W-:Y:S03]  /*13890*/  BSSY B1, `(.L_x_13406) ;  /* 0x0000003000017945 */ /* 0x000fe60003800000 */
[----:B------:R-:W0:Y:S02]  /*138a0*/  SYNCS.PHASECHK.TRANS64.TRYWAIT P0, [R5+URZ+0x16840], R2 ;  /* 0x01684002050075a7 */ /* 0x000e24000800017f */
[----:B0-----:R-:W-:Y:S05]  /*138b0*/  @!P0 BRA `(.L_x_13407) ;  /* 0x0000005000f48947 */ /* 0x001fea0003800000 */
.L_x_13563:
[----:B------:R-:W-:Y:S05]  /*138c0*/  BSYNC B1 ;  /* 0x0000000000017941 */ /* 0x000fea0003800000 */
.L_x_13406:
[----:B------:R-:W2:Y:S04]  /*138d0*/  LDL R3, [R1] ;  /* 0x0000000001037983 */ /* 0x000ea80000100800 */
[----:B------:R-:W3:Y:S01]  /*138e0*/  LDL R9, [R1+0x10] ;  /* 0x0000100001097983 */ /* 0x000ee20000100800 */
[----:B------:R-:W-:Y:S01]  /*138f0*/  SHF.R.S32.HI R20, RZ, 0x1f, R0 ;  /* 0x0000001fff147819 */ /* 0x000fe20000011400 */
[----:B------:R-:W-:Y:S01]  /*13900*/  ULDC.64 UR4, c[0x0][0x300] ;  /* 0x0000c00000047ab9 */ /* 0x000fe20000000a00 */
[----:B------:R-:W1:Y:S03]  /*13910*/  S2R R8, SR_TID.X ;  /* 0x0000000000087919 */ /* 0x000e660000002100 */
[----:B------:R-:W-:-:S04]  /*13920*/  IMAD R7, R20, UR4, RZ ;  /* 0x0000000414077c24 */ /* 0x000fc8000f8e02ff */
[----:B------:R-:W-:Y:S01]  /*13930*/  IMAD R7, R0, UR5, R7 ;  /* 0x0000000500077c24 */ /* 0x000fe2000f8e0207 */
[----:B-1----:R-:W-:-:S05]  /*13940*/  LOP3.LUT R8, R8, 0x7f, RZ, 0xc0, !PT ;  /* 0x0000007f08087812 */ /* 0x002fca00078ec0ff */
[----:B------:R-:W-:Y:S01]  /*13950*/  IMAD.SHL.U32 R11, R8, 0x8, RZ ;  /* 0x00000008080b7824 */ /* 0x000fe200078e00ff */
[----:B--2---:R-:W-:Y:S01]  /*13960*/  LOP3.LUT P2, RZ, R3, 0x1, RZ, 0xc0, !PT ;  /* 0x0000000103ff7812 */ /* 0x004fe2000784c0ff */
        /* <DEDUP_REMOVED lines=8> */
[----:B---3--:R-:W-:Y:S02]  /*139f0*/  IMAD R7, R9, UR4, RZ ;  /* 0x0000000409077c24 */ /* 0x008fe4000f8e02ff */
[----:B------:R-:W0:Y:S01]  /*13a00*/  S2R R9, SR_TID.X ;  /* 0x0000000000097919 */ /* 0x000e220000002100 */
[----:B------:R-:W-:-:S04]  /*13a10*/  IMAD.WIDE.U32 R2, R18, UR4, R2 ;  /* 0x0000000412027c25 */ /* 0x000fc8000f8e0002 */
[----:B------:R-:W-:Y:S01]  /*13a20*/  IMAD R7, R18, UR5, R7 ;  /* 0x0000000512077c24 */ /* 0x000fe2000f8e0207 */
[----:B------:R-:W-:-:S03]  /*13a30*/  ULDC.64 UR4, c[0x0][0x2e8] ;  /* 0x0000ba0000047ab9 */ /* 0x000fc60000000a00 */
[----:B------:R-:W-:Y:S01]  /*13a40*/  IMAD.IADD R7, R7, 0x1, R3 ;  /* 0x0000000107077824 */ /* 0x000fe200078e0203 */
[----:B0-----:R-:W-:-:S04]  /*13a50*/  SHF.L.U32 R8, R9, 0x3, RZ ;  /* 0x0000000309087819 */ /* 0x001fc800000006ff */
[----:B------:R-:W-:-:S04]  /*13a60*/  LOP3.LUT R8, R8, 0x1f8, RZ, 0xc0, !PT ;  /* 0x000001f808087812 */ /* 0x000fc800078ec0ff */
        /* <DEDUP_REMOVED lines=8> */
[----:B------:R-:W-:Y:S01]  /*13af0*/  LEA R8, R8, R22, 0x1 ;  /* 0x0000001608087211 */ /* 0x000fe200078e08ff */
        /* <DEDUP_REMOVED lines=41> */
.L_x_13581:
        /* <DEDUP_REMOVED lines=8> */
.L_x_13409:
        /* <DEDUP_REMOVED lines=11> */
.L_x_13410:
[----:B------:R1:W-:Y:S01]  /*13ec0*/  SYNCS.ARRIVE.TRANS64.A1T0 RZ, [R5+URZ+0x16830], RZ ;  /* 0x016830ff05ff79a7 */ /* 0x0003e2000810003f */
[----:B------:R-:W-:Y:S05]  /*13ed0*/  @!P3 BRA `(.L_x_13411) ;  /* 0x000000000004b947 */ /* 0x000fea0003800000 */
[----:B------:R-:W-:Y:S01]  /*13ee0*/  BPT.TRAP 0x1 ;  /* 0x000000040000795c */ /* 0x000fe20000300000 */
.L_x_13411:
[----:B------:R-:W-:Y:S01]  /*13ef0*/  SHF.L.U32 R2, R17, 0x1f, RZ ;  /* 0x0000001f11027819 */ /* 0x000fe200000006ff */
[----:B------:R-:W-:Y:S01]  /*13f00*/  BSSY B1, `(.L_x_13412) ;  /* 0x0000004000017945 */ /* 0x000fe20003800000 */
[----:B-1----:R-:W-:-:S04]  /*13f10*/  LEA R5, R6, R22, 0x3 ;  /* 0x0000001606057211 */ /* 0x002fc800078e18ff */
[----:B------:R-:W1:Y:S02]  /*13f20*/  SYNCS.PHASECHK.TRANS64.TRYWAIT P0, [R5+URZ+0x16860], R2 ;  /* 0x01686002050075a7 */ /* 0x000e64000800017f */
[----:B-1----:R-:W-:Y:S05]  /*13f30*/  @!P0 BRA `(.L_x_13413) ;  /* 0x0000005400a48947 */ /* 0x002fea0003800000 */
.L_x_13582:
[----:B------:R-:W-:Y:S05]  /*13f40*/  BSYNC B1 ;  /* 0x0000000000017941 */ /* 0x000fea0003800000 */
.L_x_13412:
[----:B------:R-:W2:Y:S04]  /*13f50*/  LDL R11, [R1+0x18] ;  /* 0x00001800010b7983 */ /* 0x000ea80000100800 */
[----:B------:R-:W2:Y:S01]  /*13f60*/  LDL.LU R8, [R1+0x8] ;  /* 0x0000080001087983 */ /* 0x000ea20000300800 */
[----:B------:R-:W0:Y:S01]  /*13f70*/  S2R R12, SR_TID.X ;  /* 0x00000000000c7919 */ /* 0x000e220000002100 */
[----:B------:R-:W-:Y:S01]  /*13f80*/  UMOV UR4, 0xffffffff ;  /* 0xffffffff00047882 */ /* 0x000fe20000000000 */
[C---:B0-----:R-:W-:Y:S01]  /*13f90*/  IMAD.SHL.U32 R9, R12.reuse, 0x8, RZ ;  /* 0x000000080c097824 */ /* 0x041fe200078e00ff */
[----:B------:R-:W-:-:S04]  /*13fa0*/  LOP3.LUT R3, R12, 0x7f, RZ, 0xc0, !PT ;  /* 0x0000007f0c037812 */ /* 0x000fc800078ec0ff */
[----:B------:R-:W-:Y:S01]  /*13fb0*/  LOP3.LUT R9, R9, 0x1f8, RZ, 0xc0, !PT ;  /* 0x000001f809097812 */ /* 0x000fe200078ec0ff */
[----:B------:R-:W-:-:S03]  /*13fc0*/  IMAD.SHL.U32 R10, R3, 0x8, RZ ;  /* 0x00000008030a7824 */ /* 0x000fc600078e00ff */
[----:B------:R-:W-:Y:S02]  /*13fd0*/  LOP3.LUT R9, R9, 0x38, R12, 0x78, !PT ;  /* 0x0000003809097812 */ /* 0x000fe400078e780c */
[----:B------:R-:W-:Y:S02]  /*13fe0*/  SHF.R.U32.HI R3, RZ, 0x3, R3 ;  /* 0x00000003ff037819 */ /* 0x000fe40000011603 */
[----:B------:R-:W-:-:S04]  /*13ff0*/  LOP3.LUT R9, R9, 0x200, R10, 0xf8, !PT ;  /* 0x0000020009097812 */ /* 0x000fc800078ef80a */
[----:B------:R-:W-:Y:S01]  /*14000*/  LEA R6, R6, R9, 0xd ;  /* 0x0000000906067211 */ /* 0x000fe200078e68ff */
[----:B--2---:R-:W-:-:S04]  /*14010*/  IMAD R8, R8, -0x80, R11 ;  /* 0xffffff8008087824 */ /* 0x004fc800078e020b */
[----:B------:R-:W-:Y:S01]  /*14020*/  IMAD.IADD R8, R8, 0x1, -R3 ;  /* 0x0000000108087824 */ /* 0x000fe200078e0a03 */
[----:B------:R-:W-:Y:S06]  /*14030*/  BRA.DIV UR4, `(.L_x_13414) ;  /* 0x0000005604787947 */ /* 0x000fec000b800000 */
[----:B-1----:R-:W0:Y:S01]  /*14040*/  SHFL.IDX PT, R2, R23, RZ, 0x181f ;  /* 0x00181fff17027589 */ /* 0x002e2200000e0000 */
[----:B------:R-:W-:Y:S02]  /*14050*/  ISETP.LT.OR P0, PT, R8, 0x1, P1 ;  /* 0x000000010800780c */ /* 0x000fe40000f01670 */
[----:B------:R-:W-:Y:S01]  /*14060*/  LEA R6, R6, R22, 0x1 ;  /* 0x0000001606067211 */ /* 0x000fe200078e08ff */
[----:B------:R-:W1:Y:S01]  /*14070*/  SHFL.IDX PT, R3, R24, RZ, 0x181f ;  /* 0x00181fff18037589 */ /* 0x000e6200000e0000 */
[----:B0-----:R-:W-:-:S05]  /*14080*/  IADD3 R2, P2, R2, R7, RZ ;  /* 0x0000000702027210 */ /* 0x001fca0007f5e0ff */
[----:B-1----:R-:W-:-:S05]  /*14090*/  IMAD.X R3, RZ, RZ, R3, P2 ;  /* 0x000000ffff037224 */ /* 0x002fca00010e0603 */
        /* <DEDUP_REMOVED lines=36> */
[----:B0-----:R-:W-:-:S04]  /*142e0*/  IADD3 R2, P2, R2, R7, RZ ;  /* 0x0000000702027210 */ /* 0x001fc80007f5e0ff */
[----:B-1----:R-:W-:-:S05]  /*142f0*/  IADD3.X R3, RZ, R3, RZ, P2, !PT ;  /* 0x00000003ff037210 */ /* 0x002fca00017fe4ff */
[----:B------:R0:W-:Y:S04]  /*14300*/  LDGSTS.E.BYPASS.LTC128B.128 [R6+0x3400], desc[UR42][R2.64], !P0 ;  /* 0x0340000002067fae */ /* 0x0001e8000c101d6a */
[----:B0-2---:R0:W1:Y:S02]  /*14310*/  SHFL.IDX PT, R2, R23, 0x7, 0x181f ;  /* 0x00f81f0017027f89 */ /* 0x00506400000e0000 */
.L_x_13600:
[----:B------:R-:W2:Y:S01]  /*14320*/  LDL R9, [R1+0x10] ;  /* 0x0000100001097983 */ /* 0x000ea20000100800 */
        /* <DEDUP_REMOVED lines=27> */
.L_x_13415:
        /* <DEDUP_REMOVED lines=12> */
.L_x_13416:
[----:B------:R2:W-:Y:S01]  /*145a0*/  STL [R1+0x8], R26 ;  /* 0x0000081a01007387 */ /* 0x0005e20000100800 */
[C---:B------:R-:W-:Y:S01]  /*145b0*/  ISETP.GT.AND P0, PT, R26.reuse, RZ, PT ;  /* 0x000000ff1a00720c */ /* 0x040fe20003f04270 */
[----:B------:R2:W-:Y:S01]  /*145c0*/  SYNCS.ARRIVE.TRANS64.A1T0 RZ, [R5+URZ+0x16850], RZ ;  /* 0x016850ff05ff79a7 */ /* 0x0005e2000810003f */
[----:B------:R-:W-:Y:S01]  /*145d0*/  VIADD R7, R26, 0xffffffff ;  /* 0xffffffff1a077836 */ /* 0x000fe20000000000 */
[----:B------:R-:W-:Y:S01]  /*145e0*/  MOV R6, R25 ;  /* 0x0000001900067202 */ /* 0x000fe20000000f00 */
[----:B------:R-:W-:-:S09]  /*145f0*/  IMAD.MOV.U32 R17, RZ, RZ, R28 ;  /* 0x000000ffff117224 */ /* 0x000fd200078e001c */
[----:B--2---:R-:W-:Y:S05]  /*14600*/  @P0 BRA `(.L_x_13417) ;  /* 0xffffffec00f40947 */ /* 0x004fea000383ffff */
.L_x_13404:
[----:B------:R-:W-:Y:S05]  /*14610*/  BSYNC B0 ;  /* 0x0000000000007941 */ /* 0x000fea0003800000 */
.L_x_13403:
[----:B-1----:R-:W1:Y:S01]  /*14620*/  S2R R0, SR_TID.X ;  /* 0x0000000000007919 */ /* 0x002e620000002100 */
        /* <DEDUP_REMOVED lines=16> */
.L_x_13419:
[----:B------:R-:W-:Y:S05]  /*14730*/  BSYNC B0 ;  /* 0x0000000000007941 */ /* 0x000fea0003800000 */
.L_x_13418:
[----:B------:R-:W-:-:S05]  /*14740*/  IMAD.U32 R0, RZ, RZ, UR38 ;  /* 0x00000026ff007e24 */ /* 0x000fca000f8e00ff */
[----:B------:R-:W-:-:S13]  /*14750*/  ISETP.NE.AND P0, PT, R0, 0x3, PT ;  /* 0x000000030000780c */ /* 0x000fda0003f05270 */
[----:B------:R-:W-:Y:S05]  /*14760*/  @!P0 BRA `(.L_x_13420) ;  /* 0x0000000000048947 */ /* 0x000fea0003800000 */
[----:B------:R-:W-:Y:S01]  /*14770*/  BPT.TRAP 0x1 ;  /* 0x000000040000795c */ /* 0x000fe20000300000 */
.L_x_13420:
[----:B------:R-:W0:Y:S01]  /*14780*/  LDL.LU R2, [R1+0x18] ;  /* 0x0000180001027983 */ /* 0x000e220000300800 */
[----:B------:R-:W-:Y:S01]  /*14790*/  IMAD R0, R25, 0x8, R22 ;  /* 0x0000000819007824 */ /* 0x000fe200078e0216 */
[----:B------:R-:W-:Y:S01]  /*147a0*/  SHF.L.U32 R3, R28, 0x1f, RZ ;  /* 0x0000001f1c037819 */ /* 0x000fe200000006ff */
[----:B------:R-:W-:Y:S03]  /*147b0*/  BSSY B0, `(.L_x_13421) ;  /* 0x0000004000007945 */ /* 0x000fe60003800000 */
[----:B------:R-:W1:Y:S01]  /*147c0*/  SYNCS.PHASECHK.TRANS64.TRYWAIT P0, [R0+URZ+0x16860], R3 ;  /* 0x01686003000075a7 */ /* 0x000e62000800017f */
[----:B0-----:R-:W-:Y:S01]  /*147d0*/  IMAD R6, R26, -0x80, R2 ;  /* 0xffffff801a067824 */ /* 0x001fe200078e0202 */
[----:B-1----:R-:W-:Y:S06]  /*147e0*/  @!P0 BRA `(.L_x_13422) ;  /* 0x0000005400d48947 */ /* 0x002fec0003800000 */
.L_x_13601:
[----:B------:R-:W-:Y:S05]  /*147f0*/  BSYNC B0 ;  /* 0x0000000000007941 */ /* 0x000fea0003800000 */
.L_x_13421:
[----:B------:R-:W1:Y:S01]  /*14800*/  S2R R2, SR_TID.X ;  /* 0x0000000000027919 */ /* 0x000e620000002100 */
[----:B------:R-:W-:Y:S01]  /*14810*/  UMOV UR4, 0xffffffff ;  /* 0xffffffff00047882 */ /* 0x000fe20000000000 */
[----:B------:R-:W2:Y:S01]  /*14820*/  S2R R7, SR_TID.X ;  /* 0x0000000000077919 */ /* 0x000ea20000002100 */
[----:B-1----:R-:W-:Y:S01]  /*14830*/  LOP3.LUT R5, R2, 0x7f, RZ, 0xc0, !PT ;  /* 0x0000007f02057812 */ /* 0x002fe200078ec0ff */
[----:B--2---:R-:W-:-:S03]  /*14840*/  IMAD.SHL.U32 R2, R7, 0x8, RZ ;  /* 0x0000000807027824 */ /* 0x004fc600078e00ff */
[----:B------:R-:W-:Y:S02]  /*14850*/  SHF.L.U32 R4, R5, 0x3, RZ ;  /* 0x0000000305047819 */ /* 0x000fe400000006ff */
[----:B------:R-:W-:Y:S02]  /*14860*/  SHF.R.U32.HI R5, RZ, 0x3, R5 ;  /* 0x00000003ff057819 */ /* 0x000fe40000011605 */
[----:B------:R-:W-:-:S03]  /*14870*/  LOP3.LUT R2, R2, 0x1f8, RZ, 0xc0, !PT ;  /* 0x000001f802027812 */ /* 0x000fc600078ec0ff */
[----:B------:R-:W-:Y:S01]  /*14880*/  IMAD.IADD R6, R6, 0x1, -R5 ;  /* 0x0000000106067824 */ /* 0x000fe200078e0a05 */
[----:B------:R-:W-:-:S04]  /*14890*/  LOP3.LUT R2, R2, 0x38, R7, 0x78, !PT ;  /* 0x0000003802027812 */ /* 0x000fc800078e7807 */
[----:B------:R-:W-:-:S04]  /*148a0*/  LOP3.LUT R2, R2, 0x200, R4, 0xf8, !PT ;  /* 0x0000020002027812 */ /* 0x000fc800078ef804 */
[----:B------:R-:W-:Y:S01]  /*148b0*/  LEA R4, R25, R2, 0xd ;  /* 0x0000000219047211 */ /* 0x000fe200078e68ff */
[----:B------:R-:W-:Y:S06]  /*148c0*/  BRA.DIV UR4, `(.L_x_13423) ;  /* 0x0000005604b07947 */ /* 0x000fec000b800000 */
[----:B------:R-:W1:Y:S01]  /*148d0*/  S2R R2, SR_TID.X ;  /* 0x0000000000027919 */ /* 0x000e620000002100 */
[----:B------:R-:W-:Y:S01]  /*148e0*/  ULDC UR4, c[0x0][0x2f4] ;  /* 0x0000bd0000047ab9 */ /* 0x000fe20000000800 */
[----:B------:R-:W-:Y:S01]  /*148f0*/  IMAD R4, R4, 0x2, R22 ;  /* 0x0000000204047824 */ /* 0x000fe200078e0216 */
[----:B------:R-:W2:Y:S04]  /*14900*/  SHFL.IDX PT, R14, R23, RZ, 0x181f ;  /* 0x00181fff170e7589 */ /* 0x000ea800000e0000 */
[----:B0-----:R-:W0:Y:S01]  /*14910*/  SHFL.IDX PT, R3, R24, RZ, 0x181f ;  /* 0x00181fff18037589 */ /* 0x001e2200000e0000 */
[----:B-1----:R-:W-:-:S05]  /*14920*/  IMAD.SHL.U32 R2, R2, 0x8, RZ ;  /* 0x0000000802027824 */ /* 0x002fca00078e00ff */
[----:B------:R-:W-:-:S04]  /*14930*/  LOP3.LUT R2, R2, 0x38, RZ, 0xc0, !PT ;  /* 0x0000003802027812 */ /* 0x000fc800078ec0ff */
[C---:B------:R-:W-:Y:S01]  /*14940*/  ISETP.GE.AND P0, PT, R2.reuse, UR4, PT ;  /* 0x0000000402007c0c */ /* 0x040fe2000bf06270 */
[----:B------:R-:W-:-:S03]  /*14950*/  IMAD.SHL.U32 R5, R2, 0x2, RZ ;  /* 0x0000000202057824 */ /* 0x000fc600078e00ff */
[----:B------:R-:W-:Y:S02]  /*14960*/  ISETP.LT.OR P1, PT, R6, 0x1, P0 ;  /* 0x000000010600780c */ /* 0x000fe40000721670 */
[----:B--2---:R-:W-:Y:S02]  /*14970*/  IADD3 R2, P2, R14, R5, RZ ;  /* 0x000000050e027210 */ /* 0x004fe40007f5e0ff */
[----:B------:R-:W1:Y:S02]  /*14980*/  SHFL.IDX PT, R14, R23, 0x1, 0x181f ;  /* 0x00381f00170e7f89 */ /* 0x000e6400000e0000 */
[----:B0-----:R-:W-:-:S07]  /*14990*/  IADD3.X R3, RZ, R3, RZ, P2, !PT ;  /* 0x00000003ff037210 */ /* 0x001fce00017fe4ff */
[----:B------:R0:W-:Y:S01]  /*149a0*/  LDGSTS.E.BYPASS.LTC128B.128 [R4+0x400], desc[UR42][R2.64], !P1 ;  /* 0x0040000002047fae */ /* 0x0001e2000c901d6a */
[----:B------:R-:W-:-:S03]  /*149b0*/  ISETP.LT.OR P1, PT, R6, 0x11, P0 ;  /* 0x000000110600780c */ /* 0x000fc60000721670 */
[----:B0-----:R-:W0:Y:S01]  /*149c0*/  SHFL.IDX PT, R3, R24, 0x1, 0x181f ;  /* 0x00381f0018037f89 */ /* 0x001e2200000e0000 */
[----:B-1----:R-:W-:-:S03]  /*149d0*/  IADD3 R2, P2, R14, R5, RZ ;  /* 0x000000050e027210 */ /* 0x002fc60007f5e0ff */
[----:B------:R-:W1:Y:S02]  /*149e0*/  SHFL.IDX PT, R14, R23, 0x2, 0x181f ;  /* 0x00581f00170e7f89 */ /* 0x000e6400000e0000 */
[----:B0-----:R-:W-:-:S05]  /*149f0*/  IMAD.X R3, RZ, RZ, R3, P2 ;  /* 0x000000ffff037224 */ /* 0x001fca00010e0603 */
[----:B------:R0:W-:Y:S01]  /*14a00*/  LDGSTS.E.BYPASS.LTC128B.128 [R4+0xc00], desc[UR42][R2.64], !P1 ;  /* 0x00c0000002047fae */ /* 0x0001e2000c901d6a */
[----:B------:R-:W-:-:S03]  /*14a10*/  ISETP.LT.OR P1, PT, R6, 0x21, P0 ;  /* 0x000000210600780c */ /* 0x000fc60000721670 */
[----:B0-----:R-:W0:Y:S01]  /*14a20*/  SHFL.IDX PT, R3, R24, 0x2, 0x181f ;  /* 0x00581f0018037f89 */ /* 0x001e2200000e0000 */
[----:B-1----:R-:W-:-:S03]  /*14a30*/  IADD3 R2, P2, R14, R5, RZ ;  /* 0x000000050e027210 */ /* 0x002fc60007f5e0ff */
[----:B------:R-:W1:Y:S01]  /*14a40*/  SHFL.IDX PT, R14, R23, 0x3, 0x181f ;  /* 0x00781f00170e7f89 */ /* 0x000e6200000e0000 */
[----:B0-----:R-:W-:-:S05]  /*14a50*/  IADD3.X R3, RZ, R3, RZ, P2, !PT ;  /* 0x00000003ff037210 */ /* 0x001fca00017fe4ff */
        /* <DEDUP_REMOVED lines=22> */
[----:B------:R-:W1:Y:S04]  /*14bc0*/  SHFL.IDX PT, R24, R24, 0x7, 0x181f ;  /* 0x00f81f0018187f89 */ /* 0x000e6800000e0000 */
[----:B------:R2:W3:Y:S01]  /*14bd0*/  SHFL.IDX PT, R14, R23, 0x7, 0x181f ;  /* 0x00f81f00170e7f89 */ /* 0x0004e200000e0000 */
[----:B0-----:R-:W-:-:S05]  /*14be0*/  IMAD.X R3, RZ, RZ, R3, P2 ;  /* 0x000000ffff037224 */ /* 0x001fca00010e0603 */
[----:B-1----:R2:W-:Y:S02]  /*14bf0*/  LDGSTS.E.BYPASS.LTC128B.128 [R4+0x3400], desc[UR42][R2.64], !P1 ;  /* 0x0340000002047fae */ /* 0x0025e4000c901d6a */
.L_x_13619:
[----:B------:R-:W-:Y:S02]  /*14c00*/  ISETP.LT.OR P0, PT, R6, 0x71, P0 ;  /* 0x000000710600780c */ /* 0x000fe40000701670 */
[----:B--23--:R-:W-:-:S05]  /*14c10*/  IADD3 R2, P1, R14, R5, RZ ;  /* 0x000000050e027210 */ /* 0x00cfca0007f3e0ff */
[----:B------:R-:W-:-:S06]  /*14c20*/  IMAD.X R3, RZ, RZ, R24, P1 ;  /* 0x000000ffff037224 */ /* 0x000fcc00008e0618 */
[----:B------:R-:W-:Y:S01]  /*14c30*/  @!PT LDS RZ, [RZ] ;  /* 0x00000000fffff984 */ /* 0x000fe20000000800 */
[----:B------:R-:W-:Y:S01]  /*14c40*/  @!PT LDS RZ, [RZ] ;  /* 0x00000000fffff984 */ /* 0x000fe20000000800 */
[----:B------:R-:W-:Y:S01]  /*14c50*/  @!PT LDS RZ, [RZ] ;  /* 0x00000000fffff984 */ /* 0x000fe20000000800 */
[----:B------:R0:W-:Y:S01]  /*14c60*/  LDGSTS.E.BYPASS.LTC128B.128 [R4+0x3c00], desc[UR42][R2.64], !P0 ;  /* 0x03c0000002047fae */ /* 0x0001e2000c101d6a */
[----:B------:R-:W-:Y:S01]  /*14c70*/  PLOP3.LUT P0, PT, PT, PT, PT, 0x80, 0x0 ;  /* 0x000000000000781c */ /* 0x000fe20003f0f070 */
[----:B------:R-:W-:-:S12]  /*14c80*/  NOP ;  /* 0x0000000000007918 */ /* 0x000fd80000000000 */
.L_x_13424:
        /* <DEDUP_REMOVED lines=11> */
.L_x_13425:
[----:B------:R0:W-:Y:S01]  /*14d40*/  SYNCS.ARRIVE.TRANS64.A1T0 RZ, [R0+URZ+0x16850], RZ ;  /* 0x016850ff00ff79a7 */ /* 0x0001e2000810003f */
[----:B------:R-:W-:-:S05]  /*14d50*/  VIADD R25, R25, 0x1 ;  /* 0x0000000119197836 */ /* 0x000fca0000000000 */
[----:B------:R-:W-:-:S04]  /*14d60*/  ISETP.NE.AND P0, PT, R25, 0x2, PT ;  /* 0x000000021900780c */ /* 0x000fc80003f05270 */
[----:B------:R-:W-:Y:S02]  /*14d70*/  SEL R3, RZ, 0x1, P0 ;  /* 0x00000001ff037807 */ /* 0x000fe40000000000 */
[----:B------:R-:W-:Y:S02]  /*14d80*/  SEL R25, R25, RZ, P0 ;  /* 0x000000ff19197207 */ /* 0x000fe40000000000 */
[----:B0-----:R-:W-:-:S07]  /*14d90*/  LOP3.LUT R28, R28, R3, RZ, 0x3c, !PT ;  /* 0x000000031c1c7212 */ /* 0x001fce00078e3cff */
.L_x_13384:
[----:B------:R-:W-:Y:S05]  /*14da0*/  BSYNC B7 ;  /* 0x0000000000077941 */ /* 0x000fea0003800000 */
.L_x_13382:
        /* <DEDUP_REMOVED lines=12> */
.L_x_13426:
[----:B------:R-:W0:Y:S01]  /*14e70*/  S2R R0, SR_TID.X ;  /* 0x0000000000007919 */ /* 0x000e220000002100 */
        /* <DEDUP_REMOVED lines=35> */
.L_x_13629:
[----:B------:R-:W-:Y:S02]  /*150b0*/  ULDC UR4, c[0x0][0xc38] ;  /* 0x00030e0000047ab9 */ /* 0x000fe40000000800 */
[----:B------:R-:W-:-:S04]  /*150c0*/  IMAD.U32 R16, RZ, RZ, UR4 ;  /* 0x00000004ff107e24 */ /* 0x000fc8000f8e00ff */
[----:B-1----:R-:W-:-:S05]  /*150d0*/  IMAD R5, R14, R16, RZ ;  /* 0x000000100e057224 */ /* 0x002fca00078e02ff */
[----:B------:R-:W-:-:S04]  /*150e0*/  IADD3 R4, R4, R5, RZ ;  /* 0x0000000504047210 */ /* 0x000fc80007ffe0ff */
[----:B------:R-:W-:-:S13]  /*150f0*/  ISETP.GT.AND P6, PT, R4, R0, PT ;  /* 0x000000000400720c */ /* 0x000fda0003fc4270 */
[----:B------:R-:W-:Y:S05]  /*15100*/  @P6 BRA `(.L_x_13429) ;  /* 0x00000000009c6947 */ /* 0x000fea0003800000 */
.L_x_13434:
[----:B------:R-:W1:Y:S01]  /*15110*/  LDC R6, c[0x0][0xc3c] ;  /* 0x00030f00ff067b82 */ /* 0x000e620000000800 */
[----:B------:R-:W-:-:S05]  /*15120*/  VIADD R19, R19, 0x1f ;  /* 0x0000001f13137836 */ /* 0x000fca0000000000 */
[----:B-1----:R-:W-:-:S13]  /*15130*/  ISETP.GE.AND P6, PT, R19, R6, PT ;  /* 0x000000061300720c */ /* 0x002fda0003fc6270 */
[----:B------:R-:W-:Y:S05]  /*15140*/  @P6 BRA `(.L_x_13430) ;  /* 0x0000000400446947 */ /* 0x000fea0003800000 */
[----:B------:R-:W1:Y:S01]  /*15150*/  S2R R2, SR_TID.X ;  /* 0x0000000000027919 */ /* 0x000e620000002100 */
[----:B------:R-:W-:Y:S01]  /*15160*/  BSSY B0, `(.L_x_13431) ;  /* 0x0000009000007945 */ /* 0x000fe20003800000 */
[----:B-1----:R-:W-:-:S05]  /*15170*/  LOP3.LUT R2, R2, 0x1f, RZ, 0xc0, !PT ;  /* 0x0000001f02027812 */ /* 0x002fca00078ec0ff */
[----:B------:R-:W-:Y:S01]  /*15180*/  IMAD.IADD R5, R19, 0x1, R2 ;  /* 0x0000000113057824 */ /* 0x000fe200078e0202 */
[----:B------:R-:W-:-:S04]  /*15190*/  MOV R2, RZ ;  /* 0x000000ff00027202 */ /* 0x000fc80000000f00 */
[----:B------:R-:W-:-:S13]  /*151a0*/  ISETP.GE.OR P6, PT, R5, R6, !P0 ;  /* 0x000000060500720c */ /* 0x000fda00047c6670 */
[----:B------:R-:W-:Y:S05]  /*151b0*/  @P6 BRA `(.L_x_13432) ;  /* 0x00000000000c6947 */ /* 0x000fea0003800000 */
[----:B0-----:R-:W0:Y:S02]  /*151c0*/  LDC.64 R2, c[0x0][0xc80] ;  /* 0x00032000ff027b82 */ /* 0x001e240000000a00 */
[----:B0-----:R-:W-:-:S06]  /*151d0*/  IMAD.WIDE R2, R5, 0x4, R2 ;  /* 0x0000000405027825 */ /* 0x001fcc00078e0202 */
[----:B------:R1:W5:Y:S02]  /*151e0*/  LDG.E R2, desc[UR42][R2.64] ;  /* 0x0000002a02027981 */ /* 0x000364000c1e1900 */
.L_x_13432:
[----:B------:R-:W-:Y:S05]  /*151f0*/  BSYNC B0 ;  /* 0x0000000000007941 */ /* 0x000fea0003800000 */
.L_x_13431:
        /* <DEDUP_REMOVED lines=18> */
.L_x_13637:
[----:B------:R-:W-:Y:S02]  /*15320*/  ULDC UR4, c[0x0][0xc38] ;  /* 0x00030e0000047ab9 */ /* 0x000fe40000000800 */
[----:B------:R-:W-:-:S05]  /*15330*/  MOV R16, UR4 ;  /* 0x0000000400107c02 */ /* 0x000fca0008000f00 */
[----:B-1----:R-:W-:-:S04]  /*15340*/  IMAD R5, R14, R16, RZ ;  /* 0x000000100e057224 */ /* 0x002fc800078e02ff */
[----:B------:R-:W-:-:S05]  /*15350*/  IMAD.IADD R4, R5, 0x1, R4 ;  /* 0x0000000105047824 */ /* 0x000fca00078e0204 */
[----:B------:R-:W-:-:S13]  /*15360*/  ISETP.GT.AND P6, PT, R4, R0, PT ;  /* 0x000000000400720c */ /* 0x000fda0003fc4270 */
[----:B------:R-:W-:Y:S05]  /*15370*/  @!P6 BRA `(.L_x_13434) ;  /* 0xfffffffc0064e947 */ /* 0x000fea000383ffff */
.L_x_13429:
        /* <DEDUP_REMOVED lines=8> */
.L_x_13641:
[----:B------:R-:W-:Y:S02]  /*15400*/  ISETP.NE.AND P0, PT, R6, RZ, PT ;  /* 0x000000ff0600720c */ /* 0x000fe40003f05270 */
[----:B------:R-:W-:-:S11]  /*15410*/  MOV R14, RZ ;  /* 0x000000ff000e7202 */ /* 0x000fd60000000f00 */
[----:B------:R-:W-:Y:S05]  /*15420*/  @!P0 BRA `(.L_x_13436) ;  /* 0x0000000000108947 */ /* 0x000fea0003800000 */
[----:B------:R-:W-:Y:S01]  /*15430*/  UMOV UR4, 0xffffffff ;  /* 0xffffffff00047882 */ /* 0x000fe20000000000 */
[----:B------:R-:W-:Y:S02]  /*15440*/  VIADD R12, R4, 0xffffffff ;  /* 0xffffffff040c7836 */ /* 0x000fe40000000000 */
[----:B------:R-:W-:Y:S05]  /*15450*/  BRA.DIV UR4, `(.L_x_13437) ;  /* 0x0000005e04347947 */ /* 0x000fea000b800000 */
[----:B------:R3:W4:Y:S02]  /*15460*/  SHFL.IDX PT, R14, R3, R12, 0x1f ;  /* 0x00001f0c030e7589 */ /* 0x00072400000e0000 */
.L_x_13436:
[----:B--2---:R-:W-:Y:S01]  /*15470*/  IABS R6, R17 ;  /* 0x0000001100067213 */ /* 0x004fe20000000000 */
[----:B----4-:R-:W-:Y:S01]  /*15480*/  IMAD R16, R14, R16, R5 ;  /* 0x000000100e107224 */ /* 0x010fe200078e0205 */
[----:B------:R-:W-:Y:S02]  /*15490*/  IADD3 R19, R4, R19, RZ ;  /* 0x0000001304137210 */ /* 0x000fe40007ffe0ff */
[----:B------:R-:W2:Y:S01]  /*154a0*/  I2F.RP R7, R6 ;  /* 0x0000000600077306 */ /* 0x000ea20000209400 */
[----:B------:R-:W-:-:S07]  /*154b0*/  IMAD.IADD R0, R0, 0x1, -R16 ;  /* 0x0000000100007824 */ /* 0x000fce00078e0a10 */
[----:B--2---:R-:W1:Y:S02]  /*154c0*/  MUFU.RCP R7, R7 ;  /* 0x0000000700077308 */ /* 0x004e640000001000 */
[----:B-1----:R-:W-:-:S06]  /*154d0*/  VIADD R2, R7, 0xffffffe ;  /* 0x0ffffffe07027836 */ /* 0x002fcc0000000000 */
[----:B0--3--:R0:W1:Y:S02]  /*154e0*/  F2I.FTZ.U32.TRUNC.NTZ R3, R2 ;  /* 0x0000000200037305 */ /* 0x009064000021f000 */
[----:B0-----:R-:W-:Y:S01]  /*154f0*/  IMAD.MOV.U32 R2, RZ, RZ, RZ ;  /* 0x000000ffff027224 */ /* 0x001fe200078e00ff */
[----:B-1----:R-:W-:-:S05]  /*15500*/  IADD3 R5, RZ, -R3, RZ ;  /* 0x80000003ff057210 */ /* 0x002fca0007ffe0ff */
[----:B------:R-:W-:-:S04]  /*15510*/  IMAD R5, R5, R6, RZ ;  /* 0x0000000605057224 */ /* 0x000fc800078e02ff */
[----:B------:R-:W-:Y:S01]  /*15520*/  IMAD.HI.U32 R3, R3, R5, R2 ;  /* 0x0000000503037227 */ /* 0x000fe200078e0002 */
[----:B------:R-:W-:Y:S02]  /*15530*/  IABS R5, R17 ;  /* 0x0000001100057213 */ /* 0x000fe40000000000 */
        /* <DEDUP_REMOVED lines=14> */
[--C-:B------:R-:W-:Y:S02]  /*15620*/  IMAD.MOV R2, RZ, RZ, -R3.reuse ;  /* 0x000000ffff027224 */ /* 0x100fe400078e0a03 */
[----:B------:R-:W-:Y:S02]  /*15630*/  IMAD.MOV.U32 R18, RZ, RZ, R3 ;  /* 0x000000ffff127224 */ /* 0x000fe400078e0003 */
[----:B------:R-:W-:Y:S01]  /*15640*/  IMAD R17, R17, R2, R0 ;  /* 0x0000000211117224 */ /* 0x000fe200078e0200 */
[----:B------:R-:W-:Y:S06]  /*15650*/  BRA `(.L_x_13438) ;  /* 0x00000000001c7947 */ /* 0x000fec0003800000 */
.L_x_13430:
[----:B------:R-:W-:Y:S01]  /*15660*/  UMOV UR4, URZ ;  /* 0x0000003f00047c82 */ /* 0x000fe20008000000 */
[----:B------:R-:W-:Y:S01]  /*15670*/  UMOV UR5, URZ ;  /* 0x0000003f00057c82 */ /* 0x000fe20008000000 */
[----:B------:R-:W-:Y:S01]  /*15680*/  ULDC UR6, c[0x0][0xc3c] ;  /* 0x00030f0000067ab9 */ /* 0x000fe20000000800 */
[----:B------:R-:W-:Y:S01]  /*15690*/  IMAD.MOV.U32 R16, RZ, RZ, R0 ;  /* 0x000000ffff107224 */ /* 0x000fe200078e0000 */
[----:B------:R-:W-:Y:S01]  /*156a0*/  MOV R17, UR4 ;  /* 0x0000000400117c02 */ /* 0x000fe20008000f00 */
[----:B------:R-:W-:Y:S02]  /*156b0*/  IMAD.U32 R18, RZ, RZ, UR5 ;  /* 0x00000005ff127e24 */ /* 0x000fe4000f8e00ff */
[----:B------:R-:W-:-:S07]  /*156c0*/  IMAD.U32 R19, RZ, RZ, UR6 ;  /* 0x00000006ff137e24 */ /* 0x000fce000f8e00ff */
.L_x_13438:
        /* <DEDUP_REMOVED lines=10> */
.L_x_13427:
[----:B------:R-:W-:Y:S02]  /*15770*/  ULDC UR4, c[0x0][0xc3c] ;  /* 0x00030f0000047ab9 */ /* 0x000fe40000000800 */
[----:B-1----:R-:W-:-:S13]  /*15780*/  ISETP.GE.AND P0, PT, R19, UR4, PT ;  /* 0x0000000413007c0c */ /* 0x002fda000bf06270 */
[----:B------:R-:W-:Y:S05]  /*15790*/  @!P0 BRA `(.L_x_13439) ;  /* 0xffffffa800048947 */ /* 0x000fea000383ffff */
[----:B------:R-:W-:Y:S05]  /*157a0*/  BSYNC B8 ;  /* 0x0000000000087941 */ /* 0x000fea0003800000 */
.L_x_13346:
[----:B--2---:R-:W2:Y:S01]  /*157b0*/  LDL.LU R0, [R1+0x40] ;  /* 0x0000400001007983 */ /* 0x004ea20000300800 */
[----:B------:R-:W-:Y:S01]  /*157c0*/  BSSY B0, `(.L_x_13440) ;  /* 0x000000b000007945 */ /* 0x000fe20003800000 */
[----:B------:R-:W1:Y:S01]  /*157d0*/  S2R R5, SR_CgaCtaId ;  /* 0x0000000000057919 */ /* 0x000e620000008800 */
[----:B--2---:R-:W-:-:S04]  /*157e0*/  IADD3 R0, R0, 0x1, RZ ;  /* 0x0000000100007810 */ /* 0x004fc80007ffe0ff */
[----:B0-----:R-:W-:-:S04]  /*157f0*/  LEA.HI R2, R0, R0, RZ, 0x1 ;  /* 0x0000000000027211 */ /* 0x001fc800078f08ff */
[----:B------:R-:W-:Y:S02]  /*15800*/  LOP3.LUT R3, R2, 0xfffffffe, RZ, 0xc0, !PT ;  /* 0xfffffffe02037812 */ /* 0x000fe400078ec0ff */
[----:B------:R-:W-:-:S03]  /*15810*/  MOV R2, 0x400 ;  /* 0x0000040000027802 */ /* 0x000fc60000000f00 */
[----:B------:R-:W-:Y:S01]  /*15820*/  IMAD.IADD R0, R0, 0x1, -R3 ;  /* 0x0000000100007824 */ /* 0x000fe200078e0a03 */
[----:B-1----:R-:W-:-:S04]  /*15830*/  LEA R4, R5, R2, 0x18 ;  /* 0x0000000205047211 */ /* 0x002fc800078ec0ff */
[----:B------:R-:W-:-:S04]  /*15840*/  SHF.L.U32 R0, R0, 0x1f, RZ ;  /* 0x0000001f00007819 */ /* 0x000fc800000006ff */
[----:B------:R-:W0:Y:S02]  /*15850*/  SYNCS.PHASECHK.TRANS64.TRYWAIT P0, [R4+URZ+0x16820], R0 ;  /* 0x01682000040075a7 */ /* 0x000e24000800017f */
[----:B0-----:R-:W-:Y:S05]  /*15860*/  @!P0 BRA `(.L_x_13441) ;  /* 0x0000005800548947 */ /* 0x001fea0003800000 */
.L_x_13644:
[----:B------:R-:W-:Y:S05]  /*15870*/  BSYNC B0 ;  /* 0x0000000000007941 */ /* 0x000fea0003800000 */
.L_x_13440:
[----:B------:R-:W-:-:S03]  /*15880*/  UMOV UR4, 0xffffffff ;  /* 0xffffffff00047882 */ /* 0x000fc60000000000 */
[----:B------:R-:W-:Y:S05]  /*15890*/  BRA.DIV UR4, `(.L_x_13442) ;  /* 0x0000005a045c7947 */ /* 0x000fea000b800000 */
[----:B0-----:R-:W0:Y:S02]  /*158a0*/  S2R R0, SR_TID.X ;  /* 0x0000000000007919 */ /* 0x001e240000002100 */
[----:B0-----:R-:W-:-:S04]  /*158b0*/  SHF.R.U32.HI R0, RZ, 0x5, R0 ;  /* 0x00000005ff007819 */ /* 0x001fc80000011600 */
[----:B------:R-:W-:-:S05]  /*158c0*/  LOP3.LUT R0, R0, 0x3, RZ, 0xc0, !PT ;  /* 0x0000000300007812 */ /* 0x000fca00078ec0ff */
[----:B------:R0:W1:Y:S02]  /*158d0*/  SHFL.IDX PT, R14, R0, RZ, 0x1f ;  /* 0x00001fff000e7589 */ /* 0x00006400000e0000 */
.L_x_13647:
[----:B-1----:R-:W-:-:S13]  /*158e0*/  ISETP.NE.AND P0, PT, R14, RZ, PT ;  /* 0x000000ff0e00720c */ /* 0x002fda0003f05270 */
[----:B------:R-:W-:Y:S05]  /*158f0*/  @P0 BRA `(.L_x_13207) ;  /* 0x0000000000880947 */ /* 0x000fea0003800000 */
[----:B------:R-:W-:-:S03]  /*15900*/  UMOV UR4, 0xffffffff ;  /* 0xffffffff00047882 */ /* 0x000fc60000000000 */
[----:B------:R-:W-:Y:S05]  /*15910*/  BRA.DIV UR4, `(.L_x_13443) ;  /* 0x0000005a04707947 */ /* 0x000fea000b800000 */
[----:B------:R-:W-:-:S13]  /*15920*/  ELECT P6, URZ, PT ;  /* 0x00000000003f782f */ /* 0x000fda00038c0000 */
.L_x_13650:
[----:B------:R-:W-:Y:S05]  /*15930*/  @!P6 BRA `(.L_x_13207) ;  /* 0x000000000078e947 */ /* 0x000fea0003800000 */
[----:B------:R-:W-:-:S06]  /*15940*/  ULOP3.LUT UR4, UR36, 0x2, URZ, 0xfc, !UPT ;  /* 0x0000000224047892 */ /* 0x000fcc000f8efc3f */
[----:B0-----:R-:W-:-:S05]  /*15950*/  IMAD.U32 R0, RZ, RZ, UR4 ;  /* 0x00000004ff007e24 */ /* 0x001fca000f8e00ff */
[----:B------:R-:W-:-:S13]  /*15960*/  ISETP.NE.AND P0, PT, R0, 0x3, PT ;  /* 0x000000030000780c */ /* 0x000fda0003f05270 */
[----:B------:R-:W-:Y:S05]  /*15970*/  @!P0 BRA `(.L_x_13444) ;  /* 0x0000000000048947 */ /* 0x000fea0003800000 */
[----:B------:R-:W-:Y:S01]  /*15980*/  BPT.TRAP 0x1 ;  /* 0x000000040000795c */ /* 0x000fe20000300000 */
.L_x_13444:
[C---:B------:R-:W-:Y:S01]  /*15990*/  LEA R5, R25.reuse, R4, 0x3 ;  /* 0x0000000419057211 */ /* 0x040fe200078e18ff */
[----:B------:R-:W-:Y:S01]  /*159a0*/  VIADD R25, R25, 0x1 ;  /* 0x0000000119197836 */ /* 0x000fe20000000000 */
[----:B------:R-:W-:-:S04]  /*159b0*/  SHF.L.U32 R0, R28, 0x1f, RZ ;  /* 0x0000001f1c007819 */ /* 0x000fc800000006ff */
[----:B------:R-:W0:Y:S01]  /*159c0*/  SYNCS.PHASECHK.TRANS64.TRYWAIT P1, [R5+URZ+0x16840], R0 ;  /* 0x01684000050075a7 */ /* 0x000e22000802017f */
[----:B------:R-:W-:-:S04]  /*159d0*/  ISETP.NE.AND P2, PT, R25, 0x2, PT ;  /* 0x000000021900780c */ /* 0x000fc80003f45270 */
[----:B------:R-:W-:Y:S01]  /*159e0*/  SEL R3, RZ, 0x1, P2 ;  /* 0x00000001ff037807 */ /* 0x000fe20001000000 */
[----:B0-----:R-:W-:Y:S08]  /*159f0*/  @!P1 BRA `(.L_x_13445) ;  /* 0x0000005800589947 */ /* 0x001ff00003800000 */
.L_x_13651:
[----:B------:R-:W-:Y:S02]  /*15a00*/  SEL R25, R25, RZ, P2 ;  /* 0x000000ff19197207 */ /* 0x000fe40001000000 */
[----:B------:R-:W-:Y:S01]  /*15a10*/  LOP3.LUT R2, R28, R3, RZ, 0x3c, !PT ;  /* 0x000000031c027212 */ /* 0x000fe200078e3cff */
[----:B------:R-:W-:Y:S06]  /*15a20*/  @!P0 BRA `(.L_x_13446) ;  /* 0x0000000000048947 */ /* 0x000fec0003800000 */
[----:B------:R-:W-:Y:S01]  /*15a30*/  BPT.TRAP 0x1 ;  /* 0x000000040000795c */ /* 0x000fe20000300000 */
.L_x_13446:
[----:B------:R-:W-:Y:S01]  /*15a40*/  IMAD R25, R25, 0x8, R4 ;  /* 0x0000000819197824 */ /* 0x000fe200078e0204 */
[----:B------:R-:W-:-:S04]  /*15a50*/  SHF.L.U32 R2, R2, 0x1f, RZ ;  /* 0x0000001f02027819 */ /* 0x000fc800000006ff */
[----:B------:R-:W1:Y:S02]  /*15a60*/  SYNCS.PHASECHK.TRANS64.TRYWAIT P1, [R25+URZ+0x16840], R2 ;  /* 0x01684002190075a7 */ /* 0x000e64000802017f */
[----:B-1----:R-:W-:Y:S05]  /*15a70*/  @!P1 BRA `(.L_x_13447) ;  /* 0x00000058004c9947 */ /* 0x002fea0003800000 */
.L_x_13652:
[----:B------:R-:W-:Y:S05]  /*15a80*/  @!P0 BRA `(.L_x_13448) ;  /* 0x0000000000048947 */ /* 0x000fea0003800000 */
[----:B------:R-:W-:Y:S01]  /*15a90*/  BPT.TRAP 0x1 ;  /* 0x000000040000795c */ /* 0x000fe20000300000 */
.L_x_13448:
[----:B------:R-:W2:Y:S02]  /*15aa0*/  SYNCS.PHASECHK.TRANS64.TRYWAIT P1, [R5+URZ+0x16860], R0 ;  /* 0x01686000050075a7 */ /* 0x000ea4000802017f */
[----:B--2---:R-:W-:Y:S05]  /*15ab0*/  @!P1 BRA `(.L_x_13449) ;  /* 0x0000005800509947 */ /* 0x004fea0003800000 */
.L_x_13653:
[----:B------:R-:W-:Y:S05]  /*15ac0*/  @!P0 BRA `(.L_x_13450) ;  /* 0x0000000000048947 */ /* 0x000fea0003800000 */
[----:B------:R-:W-:Y:S01]  /*15ad0*/  BPT.TRAP 0x1 ;  /* 0x000000040000795c */ /* 0x000fe20000300000 */
.L_x_13450:
[----:B---3--:R3:W4:Y:S02]  /*15ae0*/  SYNCS.PHASECHK.TRANS64.TRYWAIT P0, [R25+URZ+0x16860], R2 ;  /* 0x01686002190075a7 */ /* 0x008724000800017f */
[----:B----4-:R-:W-:Y:S05]  /*15af0*/  @!P0 NANOSLEEP.SYNCS 0x989680 ;  /* 0x009896800000895d */ /* 0x010fea0003900000 */
[----:B------:R-:W4:Y:S02]  /*15b00*/  @!P0 SYNCS.PHASECHK.TRANS64 P0, [R25+URZ+0x16860], R2 ;  /* 0x01686002190085a7 */ /* 0x000f24000800007f */
[----:B----4-:R-:W-:Y:S05]  /*15b10*/  @!P0 BRA `(.L_x_13450) ;  /* 0xfffffffc00f08947 */ /* 0x010fea000383ffff */
.L_x_13207:
[----:B------:R-:W-:Y:S05]  /*15b20*/  BSYNC B9 ;  /* 0x0000000000097941 */ /* 0x000fea0003800000 */
.L_x_13204:
[----:B------:R-:W-:Y:S05]  /*15b30*/  EXIT ;  /* 0x000000000000794d */ /* 0x000fea0003800000 */
.L_x_13225:
[----:B0-----:R0:W1:Y:S02]  /*15b40*/  SYNCS.PHASECHK.TRANS64.TRYWAIT P6, [R71+URZ+0x16890], R79 ;  /* 0x0168904f470075a7 */ /* 0x00106400080c017f */
[----:B-1----:R-:W-:Y:S05]  /*15b50*/  @!P6 NANOSLEEP.SYNCS 0x989680 ;  /* 0x009896800000e95d */ /* 0x002fea0003900000 */
[----:B------:R-:W1:Y:S02]  /*15b60*/  @!P6 SYNCS.PHASECHK.TRANS64 P6, [R71+URZ+0x16890], R79 ;  /* 0x0168904f4700e5a7 */ /* 0x000e6400080c007f */
[----:B-1----:R-:W-:Y:S05]  /*15b70*/  @!P6 BRA `(.L_x_13225) ;  /* 0xfffffffc00f0e947 */ /* 0x002fea000383ffff */
[----:B------:R-:W-:Y:S05]  /*15b80*/  BRA `(.L_x_13451) ;  /* 0xfffffecc00c47947 */ /* 0x000fea000383ffff */
.L_x_13226:
        /* <DEDUP_REMOVED lines=8> */
.L_x_13453:
[----:B------:R-:W-:Y:S05]  /*15c10*/  BSYNC B1 ;  /* 0x0000000000017941 */ /* 0x000fea0003800000 */
.L_x_13452:
        /* <DEDUP_REMOVED lines=8> */
.L_x_13454:
[----:B------:R-:W-:Y:S05]  /*15ca0*/  BRA `(.L_x_13455) ;  /* 0xfffffecc00907947 */ /* 0x000fea000383ffff */
.L_x_13235:
[----:B------:R-:W-:Y:S01]  /*15cb0*/  BSSY B1, `(.L_x_13456) ;  /* 0x0000008000017945 */ /* 0x000fe20003800000 */
[----:B0---4-:R-:W-:Y:S01]  /*15cc0*/  MOV R13, R85 ;  /* 0x00000055000d7202 */ /* 0x011fe20000000f00 */
[----:B------:R-:W-:Y:S01]  /*15cd0*/  IMAD.MOV.U32 R12, RZ, RZ, 0x1 ;  /* 0x00000001ff0c7424 */ /* 0x000fe200078e00ff */
[----:B------:R-:W-:Y:S01]  /*15ce0*/  MOV R15, 0xffffffff ;  /* 0xffffffff000f7802 */ /* 0x000fe20000000f00 */
[----:B------:R-:W-:-:S07]  /*15cf0*/  IMAD.MOV.U32 R11, RZ, RZ, 0x1c1f ;  /* 0x00001c1fff0b7424 */ /* 0x000fce00078e00ff */
[----:B-123--:R-:W-:Y:S05]  /*15d00*/  WARPSYNC.COLLECTIVE R15, `(.L_x_13457) ;  /* 0x000000000f087348 */ /* 0x00efea0003c00000 */
[----:B---3--:R0:W3:Y:S02]  /*15d10*/  SHFL.IDX P6, R14, R13, R12, R11 ;  /* 0x0000000c0d0e7389 */ /* 0x0080e400000c000b */
[----:B0123--:R-:W-:Y:S01]  /*15d20*/  ENDCOLLECTIVE ;  /* 0x000000000000791b */ /* 0x00ffe20003800000 */
.L_x_13457:
[----:B------:R-:W-:Y:S05]  /*15d30*/  BSYNC B1 ;  /* 0x0000000000017941 */ /* 0x000fea0003800000 */
.L_x_13456:
        /* <DEDUP_REMOVED lines=8> */
.L_x_13458:
[----:B------:R-:W-:Y:S05]  /*15dc0*/  BRA `(.L_x_13459) ;  /* 0xfffffed000fc7947 */ /* 0x000fea000383ffff */
.L_x_13247:
[----:B--2---:R2:W3:Y:S02]  /*15dd0*/  SYNCS.PHASECHK.TRANS64.TRYWAIT P4, [R71+URZ+0x16890], R79 ;  /* 0x0168904f470075a7 */ /* 0x0044e4000808017f */
[----:B---3--:R-:W-:Y:S05]  /*15de0*/  @!P4 NANOSLEEP.SYNCS 0x989680 ;  /* 0x009896800000c95d */ /* 0x008fea0003900000 */
[----:B------:R-:W3:Y:S02]  /*15df0*/  @!P4 SYNCS.PHASECHK.TRANS64 P4, [R71+URZ+0x16890], R79 ;  /* 0x0168904f4700c5a7 */ /* 0x000ee4000808007f */
[----:B---3--:R-:W-:Y:S05]  /*15e00*/  @!P4 BRA `(.L_x_13247) ;  /* 0xfffffffc00f0c947 */ /* 0x008fea000383ffff */
[----:B------:R-:W-:Y:S05]  /*15e10*/  BRA `(.L_x_13460) ;  /* 0xfffffedc00ec7947 */ /* 0x000fea000383ffff */
.L_x_13248:
[----:B------:R-:W-:Y:S01]  /*15e20*/  BSSY B1, `(.L_x_13461) ;  /* 0x0000008000017945 */ /* 0x000fe20003800000 */
[----:B0-----:R-:W-:Y:S01]  /*15e30*/  MOV R13, R85 ;  /* 0x00000055000d7202 */ /* 0x001fe20000000f00 */
[----:B------:R-:W-:Y:S01]  /*15e40*/  IMAD.MOV.U32 R12, RZ, RZ, RZ ;  /* 0x000000ffff0c7224 */ /* 0x000fe200078e00ff */
[----:B------:R-:W-:Y:S01]  /*15e50*/  MOV R15, 0xffffffff ;  /* 0xffffffff000f7802 */ /* 0x000fe20000000f00 */
[----:B------:R-:W-:-:S07]  /*15e60*/  IMAD.MOV.U32 R11, RZ, RZ, 0x1c1f ;  /* 0x00001c1fff0b7424 */ /* 0x000fce00078e00ff */
[----:B--2---:R-:W-:Y:S05]  /*15e70*/  WARPSYNC.COLLECTIVE R15, `(.L_x_13462) ;  /* 0x000000000f087348 */ /* 0x004fea0003c00000 */
[----:B------:R0:W1:Y:S02]  /*15e80*/  SHFL.IDX P6, R14, R13, R12, R11 ;  /* 0x0000000c0d0e7389 */ /* 0x00006400000c000b */
[----:B012---:R-:W-:Y:S01]  /*15e90*/  ENDCOLLECTIVE ;  /* 0x000000000000791b */ /* 0x007fe20003800000 */
.L_x_13462:
[----:B------:R-:W-:Y:S05]  /*15ea0*/  BSYNC B1 ;  /* 0x0000000000017941 */ /* 0x000fea0003800000 */
.L_x_13461:
        /* <DEDUP_REMOVED lines=8> */
.L_x_13463:
[----:B------:R-:W-:Y:S01]  /*15f30*/  MOV R82, R14 ;  /* 0x0000000e00527202 */ /* 0x000fe20000000f00 */
[----:B------:R-:W-:Y:S06]  /*15f40*/  BRA `(.L_x_13464) ;  /* 0xfffffedc00b87947 */ /* 0x000fec000383ffff */
.L_x_13253:
        /* <DEDUP_REMOVED lines=8> */
.L_x_13466:
[----:B------:R-:W-:Y:S05]  /*15fd0*/  BSYNC B1 ;  /* 0x0000000000017941 */ /* 0x000fea0003800000 */
.L_x_13465:
        /* <DEDUP_REMOVED lines=8> */
.L_x_13467:
[----:B------:R-:W-:Y:S01]  /*16060*/  IMAD.MOV.U32 R84, RZ, RZ, R14 ;  /* 0x000000ffff547224 */ /* 0x000fe200078e000e */
[----:B------:R-:W-:Y:S06]  /*16070*/  BRA `(.L_x_13468) ;  /* 0xfffffee400487947 */ /* 0x000fec000383ffff */
.L_x_13258:
[----:B0-----:R0:W1:Y:S02]  /*16080*/  SYNCS.PHASECHK.TRANS64.TRYWAIT P3, [R71+URZ+0x16890], R79 ;  /* 0x0168904f470075a7 */ /* 0x001064000806017f */
[----:B-1----:R-:W-:Y:S05]  /*16090*/  @!P3 NANOSLEEP.SYNCS 0x989680 ;  /* 0x009896800000b95d */ /* 0x002fea0003900000 */
[----:B------:R-:W1:Y:S02]  /*160a0*/  @!P3 SYNCS.PHASECHK.TRANS64 P3, [R71+URZ+0x16890], R79 ;  /* 0x0168904f4700b5a7 */ /* 0x000e64000806007f */
[----:B-1----:R-:W-:Y:S05]  /*160b0*/  @!P3 BRA `(.L_x_13258) ;  /* 0xfffffffc00f0b947 */ /* 0x002fea000383ffff */
[----:B------:R-:W-:Y:S05]  /*160c0*/  BRA `(.L_x_13469) ;  /* 0xfffffeec00507947 */ /* 0x000fea000383ffff */
.L_x_13259:
        /* <DEDUP_REMOVED lines=8> */
.L_x_13471:
[----:B------:R-:W-:Y:S05]  /*16150*/  BSYNC B1 ;  /* 0x0000000000017941 */ /* 0x000fea0003800000 */
.L_x_13470:
        /* <DEDUP_REMOVED lines=8> */
.L_x_13472:
[----:B------:R-:W-:Y:S01]  /*161e0*/  IMAD.MOV.U32 R37, RZ, RZ, R14 ;  /* 0x000000ffff257224 */ /* 0x000fe200078e000e */
[----:B------:R-:W-:Y:S06]  /*161f0*/  BRA `(.L_x_13473) ;  /* 0xfffffeec00747947 */ /* 0x000fec000383ffff */
.L_x_13262:
[----:B------:R-:W-:Y:S01]  /*16200*/  BSSY B1, `(.L_x_13474) ;  /* 0x0000008000017945 */ /* 0x000fe20003800000 */
[----:B----4-:R-:W-:Y:S01]  /*16210*/  MOV R13, R38 ;  /* 0x00000026000d7202 */ /* 0x010fe20000000f00 */
[----:B------:R-:W-:Y:S01]  /*16220*/  IMAD.MOV.U32 R12, RZ, RZ, 0x1 ;  /* 0x00000001ff0c7424 */ /* 0x000fe200078e00ff */
[----:B------:R-:W-:Y:S01]  /*16230*/  MOV R15, 0xffffffff ;  /* 0xffffffff000f7802 */ /* 0x000fe20000000f00 */
[----:B------:R-:W-:-:S07]  /*16240*/  IMAD.MOV.U32 R11, RZ, RZ, 0x1c1f ;  /* 0x00001c1fff0b7424 */ /* 0x000fce00078e00ff */
[----:B0123--:R-:W-:Y:S05]  /*16250*/  WARPSYNC.COLLECTIVE R15, `(.L_x_13475) ;  /* 0x000000000f087348 */ /* 0x00ffea0003c00000 */
[----:B------:R4:W0:Y:S02]  /*16260*/  SHFL.IDX P6, R14, R13, R12, R11 ;  /* 0x0000000c0d0e7389 */ /* 0x00082400000c000b */
[----:B01234-:R-:W-:Y:S01]  /*16270*/  ENDCOLLECTIVE ;  /* 0x000000000000791b */ /* 0x01ffe20003800000 */
.L_x_13475:
[----:B------:R-:W-:Y:S05]  /*16280*/  BSYNC B1 ;  /* 0x0000000000017941 */ /* 0x000fea0003800000 */
.L_x_13474:
        /* <DEDUP_REMOVED lines=8> */
.L_x_13476:
[----:B------:R-:W-:Y:S01]  /*16310*/  MOV R37, R14 ;  /* 0x0000000e00257202 */ /* 0x000fe20000000f00 */
[----:B------:R-:W-:Y:S06]  /*16320*/  BRA `(.L_x_13477) ;  /* 0xfffffeec00707947 */ /* 0x000fec000383ffff */
.L_x_13266:
[----:B0-----:R0:W4:Y:S02]  /*16330*/  SYNCS.PHASECHK.TRANS64.TRYWAIT P4, [R71+URZ+0x168b0], R79 ;  /* 0x0168b04f470075a7 */ /* 0x001124000808017f */
[----:B----4-:R-:W-:Y:S05]  /*16340*/  @!P4 NANOSLEEP.SYNCS 0x989680 ;  /* 0x009896800000c95d */ /* 0x010fea0003900000 */
[----:B------:R-:W4:Y:S02]  /*16350*/  @!P4 SYNCS.PHASECHK.TRANS64 P4, [R71+URZ+0x168b0], R79 ;  /* 0x0168b04f4700c5a7 */ /* 0x000f24000808007f */
[----:B----4-:R-:W-:Y:S05]  /*16360*/  @!P4 BRA `(.L_x_13266) ;  /* 0xfffffffc00f0c947 */ /* 0x010fea000383ffff */
[----:B------:R-:W-:Y:S05]  /*16370*/  BRA `(.L_x_13478) ;  /* 0xfffffeec00e87947 */ /* 0x000fea000383ffff */
.L_x_13274:
[----:B------:R-:W0:Y:S01]  /*16380*/  S2R R4, SR_TID.X ;  /* 0x0000000000047919 */ /* 0x000e220000002100 */
[----:B------:R-:W-:Y:S01]  /*16390*/  BSSY B0, `(.L_x_13479) ;  /* 0x000000c000007945 */ /* 0x000fe20003800000 */
[----:B------:R-:W-:Y:S01]  /*163a0*/  MOV R12, RZ ;  /* 0x000000ff000c7202 */ /* 0x000fe20000000f00 */
[----:B------:R-:W-:Y:S02]  /*163b0*/  IMAD.MOV.U32 R11, RZ, RZ, 0x1f ;  /* 0x0000001fff0b7424 */ /* 0x000fe400078e00ff */
[----:B------:R-:W-:Y:S02]  /*163c0*/  IMAD.MOV.U32 R15, RZ, RZ, -0x1 ;  /* 0xffffffffff0f7424 */ /* 0x000fe400078e00ff */
[----:B0-----:R-:W-:-:S05]  /*163d0*/  VIADD R5, R4, 0xffffff80 ;  /* 0xffffff8004057836 */ /* 0x001fca0000000000 */
[----:B------:R-:W-:-:S04]  /*163e0*/  SHF.R.S32.HI R4, RZ, 0x1f, R5 ;  /* 0x0000001fff047819 */ /* 0x000fc80000011405 */
[----:B------:R-:W-:-:S04]  /*163f0*/  LEA.HI R4, R4, R5, RZ, 0x7 ;  /* 0x0000000504047211 */ /* 0x000fc800078f38ff */
[----:B------:R-:W-:-:S05]  /*16400*/  SHF.R.S32.HI R4, RZ, 0x7, R4 ;  /* 0x00000007ff047819 */ /* 0x000fca0000011404 */
[----:B------:R-:W-:-:S07]  /*16410*/  IMAD.MOV.U32 R13, RZ, RZ, R4 ;  /* 0x000000ffff0d7224 */ /* 0x000fce00078e0004 */
[----:B-----5:R-:W-:Y:S05]  /*16420*/  WARPSYNC.COLLECTIVE R15, `(.L_x_13480) ;  /* 0x000000000f087348 */ /* 0x020fea0003c00000 */
[----:B------:R0:W1:Y:S02]  /*16430*/  SHFL.IDX P6, R14, R13, R12, R11 ;  /* 0x0000000c0d0e7389 */ /* 0x00006400000c000b */
[----:B01---5:R-:W-:Y:S01]  /*16440*/  ENDCOLLECTIVE ;  /* 0x000000000000791b */ /* 0x023fe20003800000 */
.L_x_13480:
[----:B------:R-:W-:Y:S05]  /*16450*/  BSYNC B0 ;  /* 0x0000000000007941 */ /* 0x000fea0003800000 */
.L_x_13479:
[----:B------:R1:W-:Y:S01]  /*16460*/  STL [R1+0x18], R14 ;  /* 0x0000180e01007387 */ /* 0x0003e20000100800 */
[----:B------:R-:W-:Y:S05]  /*16470*/  BRA `(.L_x_13481) ;  /* 0xfffffef400687947 */ /* 0x000fea000383ffff */
.L_x_13286:
[----:B------:R-:W-:Y:S01]  /*16480*/  BSSY B1, `(.L_x_13482) ;  /* 0x0000008000017945 */ /* 0x000fe20003800000 */
[----:B------:R-:W-:Y:S01]  /*16490*/  MOV R13, R26 ;  /* 0x0000001a000d7202 */ /* 0x000fe20000000f00 */
[----:B------:R-:W-:Y:S01]  /*164a0*/  IMAD.MOV.U32 R12, RZ, RZ, RZ ;  /* 0x000000ffff0c7224 */ /* 0x000fe200078e00ff */
[----:B------:R-:W-:Y:S01]  /*164b0*/  MOV R15, 0xffffffff ;  /* 0xffffffff000f7802 */ /* 0x000fe20000000f00 */
[----:B------:R-:W-:-:S07]  /*164c0*/  IMAD.MOV.U32 R11, RZ, RZ, 0x1c1f ;  /* 0x00001c1fff0b7424 */ /* 0x000fce00078e00ff */
[----:B-1----:R-:W-:Y:S05]  /*164d0*/  WARPSYNC.COLLECTIVE R15, `(.L_x_13483) ;  /* 0x000000000f087348 */ /* 0x002fea0003c00000 */
[----:B-1----:R0:W1:Y:S02]  /*164e0*/  SHFL.IDX P6, R14, R13, R12, R11 ;  /* 0x0000000c0d0e7389 */ /* 0x00206400000c000b */
[----:B01----:R-:W-:Y:S01]  /*164f0*/  ENDCOLLECTIVE ;  /* 0x000000000000791b */ /* 0x003fe20003800000 */
.L_x_13483:
[----:B------:R-:W-:Y:S05]  /*16500*/  BSYNC B1 ;  /* 0x0000000000017941 */ /* 0x000fea0003800000 */
.L_x_13482:
        /* <DEDUP_REMOVED lines=8> */
.L_x_13484:
[----:B------:R-:W-:Y:S01]  /*16590*/  IMAD.MOV.U32 R13, RZ, RZ, R28 ;  /* 0x000000ffff0d7224 */ /* 0x000fe200078e001c */
[----:B------:R-:W-:-:S07]  /*165a0*/  MOV R0, R14 ;  /* 0x0000000e00007202 */ /* 0x000fce0000000f00 */
[----:B------:R-:W-:Y:S05]  /*165b0*/  WARPSYNC.COLLECTIVE R15, `(.L_x_13485) ;  /* 0x000000000f087348 */ /* 0x000fea0003c00000 */
[----:B------:R0:W1:Y:S02]  /*165c0*/  SHFL.IDX P6, R14, R13, R12, R11 ;  /* 0x0000000c0d0e7389 */ /* 0x00006400000c000b */
[----:B01----:R-:W-:Y:S01]  /*165d0*/  ENDCOLLECTIVE ;  /* 0x000000000000791b */ /* 0x003fe20003800000 */
.L_x_13485:
[----:B------:R-:W-:Y:S01]  /*165e0*/  MOV R13, R27 ;  /* 0x0000001b000d7202 */ /* 0x000fe20000000f00 */
[----:B------:R-:W-:-:S07]  /*165f0*/  IMAD.MOV.U32 R5, RZ, RZ, R14 ;  /* 0x000000ffff057224 */ /* 0x000fce00078e000e */
[----:B------:R-:W-:Y:S05]  /*16600*/  WARPSYNC.COLLECTIVE R15, `(.L_x_13486) ;  /* 0x000000000f087348 */ /* 0x000fea0003c00000 */
[----:B------:R0:W1:Y:S02]  /*16610*/  SHFL.IDX P6, R14, R13, R12, R11 ;  /* 0x0000000c0d0e7389 */ /* 0x00006400000c000b */
[----:B01----:R-:W-:Y:S01]  /*16620*/  ENDCOLLECTIVE ;  /* 0x000000000000791b */ /* 0x003fe20003800000 */
.L_x_13486:
[----:B------:R-:W-:Y:S05]  /*16630*/  BRA `(.L_x_13487) ;  /* 0xfffffef800787947 */ /* 0x000fea000383ffff */
.L_x_13290:
[----:B0-----:R0:W1:Y:S02]  /*16640*/  SYNCS.PHASECHK.TRANS64.TRYWAIT P0, [R18+URZ+0x16800], R15 ;  /* 0x0168000f120075a7 */ /* 0x001064000800017f */
[----:B-1----:R-:W-:Y:S05]  /*16650*/  @!P0 NANOSLEEP.SYNCS 0x989680 ;  /* 0x009896800000895d */ /* 0x002fea0003900000 */
[----:B------:R-:W1:Y:S02]  /*16660*/  @!P0 SYNCS.PHASECHK.TRANS64 P0, [R18+URZ+0x16800], R15 ;  /* 0x0168000f120085a7 */ /* 0x000e64000800007f */
[----:B-1----:R-:W-:Y:S05]  /*16670*/  @!P0 BRA `(.L_x_13290) ;  /* 0xfffffffc00f08947 */ /* 0x002fea000383ffff */
[----:B------:R-:W-:Y:S05]  /*16680*/  BRA `(.L_x_13488) ;  /* 0xfffffefc00b47947 */ /* 0x000fea000383ffff */
.L_x_13298:
[----:B------:R-:W-:Y:S01]  /*16690*/  BSSY B1, `(.L_x_13489) ;  /* 0x0000008000017945 */ /* 0x000fe20003800000 */
[----:B------:R-:W-:Y:S01]  /*166a0*/  IMAD.MOV.U32 R13, RZ, RZ, R26 ;  /* 0x000000ffff0d7224 */ /* 0x000fe200078e001a */
[----:B------:R-:W-:Y:S01]  /*166b0*/  MOV R11, 0x1c1f ;  /* 0x00001c1f000b7802 */ /* 0x000fe20000000f00 */
[----:B------:R-:W-:Y:S02]  /*166c0*/  IMAD.MOV.U32 R12, RZ, RZ, RZ ;  /* 0x000000ffff0c7224 */ /* 0x000fe400078e00ff */
[----:B------:R-:W-:-:S07]  /*166d0*/  IMAD.MOV.U32 R15, RZ, RZ, -0x1 ;  /* 0xffffffffff0f7424 */ /* 0x000fce00078e00ff */
[----:B-1----:R-:W-:Y:S05]  /*166e0*/  WARPSYNC.COLLECTIVE R15, `(.L_x_13490) ;  /* 0x000000000f087348 */ /* 0x002fea0003c00000 */
[----:B-1----:R0:W1:Y:S02]  /*166f0*/  SHFL.IDX P6, R14, R13, R12, R11 ;  /* 0x0000000c0d0e7389 */ /* 0x00206400000c000b */
[----:B01----:R-:W-:Y:S01]  /*16700*/  ENDCOLLECTIVE ;  /* 0x000000000000791b */ /* 0x003fe20003800000 */
.L_x_13490:
[----:B------:R-:W-:Y:S05]  /*16710*/  BSYNC B1 ;  /* 0x0000000000017941 */ /* 0x000fea0003800000 */
.L_x_13489:
        /* <DEDUP_REMOVED lines=8> */
.L_x_13491:
[----:B------:R-:W-:Y:S02]  /*167a0*/  IMAD.MOV.U32 R13, RZ, RZ, R28 ;  /* 0x000000ffff0d7224 */ /* 0x000fe400078e001c */
[----:B------:R-:W-:-:S07]  /*167b0*/  IMAD.MOV.U32 R3, RZ, RZ, R14 ;  /* 0x000000ffff037224 */ /* 0x000fce00078e000e */
[----:B------:R-:W-:Y:S05]  /*167c0*/  WARPSYNC.COLLECTIVE R15, `(.L_x_13492) ;  /* 0x000000000f087348 */ /* 0x000fea0003c00000 */
[----:B------:R0:W1:Y:S02]  /*167d0*/  SHFL.IDX P6, R14, R13, R12, R11 ;  /* 0x0000000c0d0e7389 */ /* 0x00006400000c000b */
[----:B01----:R-:W-:Y:S01]  /*167e0*/  ENDCOLLECTIVE ;  /* 0x000000000000791b */ /* 0x003fe20003800000 */
.L_x_13492:
[----:B------:R-:W-:Y:S01]  /*167f0*/  IMAD.MOV.U32 R13, RZ, RZ, R27 ;  /* 0x000000ffff0d7224 */ /* 0x000fe200078e001b */
[----:B------:R-:W-:-:S07]  /*16800*/  MOV R20, R14 ;  /* 0x0000000e00147202 */ /* 0x000fce0000000f00 */
[----:B------:R-:W-:Y:S05]  /*16810*/  WARPSYNC.COLLECTIVE R15, `(.L_x_13493) ;  /* 0x000000000f087348 */ /* 0x000fea0003c00000 */
[----:B------:R0:W1:Y:S02]  /*16820*/  SHFL.IDX P6, R14, R13, R12, R11 ;  /* 0x0000000c0d0e7389 */ /* 0x00006400000c000b */
[----:B01----:R-:W-:Y:S01]  /*16830*/  ENDCOLLECTIVE ;  /* 0x000000000000791b */ /* 0x003fe20003800000 */
.L_x_13493:
[----:B------:R-:W-:Y:S05]  /*16840*/  BRA `(.L_x_13494) ;  /* 0xffffff08001c7947 */ /* 0x000fea000383ffff */
.L_x_13302:
[----:B0-----:R0:W1:Y:S02]  /*16850*/  SYNCS.PHASECHK.TRANS64.TRYWAIT P1, [R18+URZ+0x16800], R25 ;  /* 0x01680019120075a7 */ /* 0x001064000802017f */
[----:B-1----:R-:W-:Y:S05]  /*16860*/  @!P1 NANOSLEEP.SYNCS 0x989680 ;  /* 0x009896800000995d */ /* 0x002fea0003900000 */
[----:B------:R-:W1:Y:S02]  /*16870*/  @!P1 SYNCS.PHASECHK.TRANS64 P1, [R18+URZ+0x16800], R25 ;  /* 0x01680019120095a7 */ /* 0x000e64000802007f */
[----:B-1----:R-:W-:Y:S05]  /*16880*/  @!P1 BRA `(.L_x_13302) ;  /* 0xfffffffc00f09947 */ /* 0x002fea000383ffff */
[----:B------:R-:W-:Y:S05]  /*16890*/  BRA `(.L_x_13495) ;  /* 0xffffff0c00007947 */ /* 0x000fea000383ffff */
.L_x_13308:
[----:B--2---:R2:W3:Y:S02]  /*168a0*/  SYNCS.PHASECHK.TRANS64.TRYWAIT P1, [R0+URZ+0x16830], R5 ;  /* 0x01683005000075a7 */ /* 0x0044e4000802017f */
[----:B---3--:R-:W-:Y:S05]  /*168b0*/  @!P1 NANOSLEEP.SYNCS 0x989680 ;  /* 0x009896800000995d */ /* 0x008fea0003900000 */
[----:B------:R-:W3:Y:S02]  /*168c0*/  @!P1 SYNCS.PHASECHK.TRANS64 P1, [R0+URZ+0x16830], R5 ;  /* 0x01683005000095a7 */ /* 0x000ee4000802007f */
[----:B---3--:R-:W-:Y:S05]  /*168d0*/  @!P1 BRA `(.L_x_13308) ;  /* 0xfffffffc00f09947 */ /* 0x008fea000383ffff */
[----:B------:R-:W-:Y:S05]  /*168e0*/  BRA `(.L_x_13307) ;  /* 0xffffff1800447947 */ /* 0x000fea000383ffff */
.L_x_13315:
[----:B-1----:R1:W2:Y:S02]  /*168f0*/  SYNCS.PHASECHK.TRANS64.TRYWAIT P2, [R5+URZ+0x16830], R6 ;  /* 0x01683006050075a7 */ /* 0x0022a4000804017f */
[----:B--2---:R-:W-:Y:S05]  /*16900*/  @!P2 NANOSLEEP.SYNCS 0x989680 ;  /* 0x009896800000a95d */ /* 0x004fea0003900000 */
[----:B------:R-:W2:Y:S02]  /*16910*/  @!P2 SYNCS.PHASECHK.TRANS64 P2, [R5+URZ+0x16830], R6 ;  /* 0x016830060500a5a7 */ /* 0x000ea4000804007f */
[----:B--2---:R-:W-:Y:S05]  /*16920*/  @!P2 BRA `(.L_x_13315) ;  /* 0xfffffffc00f0a947 */ /* 0x004fea000383ffff */
[----:B------:R-:W-:Y:S05]  /*16930*/  BRA `(.L_x_13314) ;  /* 0xffffff4000787947 */ /* 0x000fea000383ffff */
.L_x_13319:
[----:B-1----:R1:W2:Y:S02]  /*16940*/  SYNCS.PHASECHK.TRANS64.TRYWAIT P1, [R5+URZ+0x16850], R4 ;  /* 0x01685004050075a7 */ /* 0x0022a4000802017f */
[----:B--2---:R-:W-:Y:S05]  /*16950*/  @!P1 NANOSLEEP.SYNCS 0x989680 ;  /* 0x009896800000995d */ /* 0x004fea0003900000 */
[----:B------:R-:W2:Y:S02]  /*16960*/  @!P1 SYNCS.PHASECHK.TRANS64 P1, [R5+URZ+0x16850], R4 ;  /* 0x01685004050095a7 */ /* 0x000ea4000802007f */
[----:B--2---:R-:W-:Y:S05]  /*16970*/  @!P1 BRA `(.L_x_13319) ;  /* 0xfffffffc00f09947 */ /* 0x004fea000383ffff */
[----:B------:R-:W-:Y:S05]  /*16980*/  BRA `(.L_x_13316) ;  /* 0xffffff4400487947 */ /* 0x000fea000383ffff */
.L_x_13326:
[----:B-1----:R1:W2:Y:S02]  /*16990*/  SYNCS.PHASECHK.TRANS64.TRYWAIT P1, [R11+URZ+0x16850], R4 ;  /* 0x016850040b0075a7 */ /* 0x0022a4000802017f */
[----:B--2---:R-:W-:Y:S05]  /*169a0*/  @!P1 NANOSLEEP.SYNCS 0x989680 ;  /* 0x009896800000995d */ /* 0x004fea0003900000 */
[----:B------:R-:W2:Y:S02]  /*169b0*/  @!P1 SYNCS.PHASECHK.TRANS64 P1, [R11+URZ+0x16850], R4 ;  /* 0x016850040b0095a7 */ /* 0x000ea4000802007f */
[----:B--2---:R-:W-:Y:S05]  /*169c0*/  @!P1 BRA `(.L_x_13326) ;  /* 0xfffffffc00f09947 */ /* 0x004fea000383ffff */
[----:B------:R-:W-:Y:S05]  /*169d0*/  BRA `(.L_x_13325) ;  /* 0xffffff6800107947 */ /* 0x000fea000383ffff */
.L_x_13335:
[----:B------:R-:W-:Y:S01]  /*169e0*/  IMAD.MOV.U32 R13, RZ, RZ, R20 ;  /* 0x000000ffff0d7224 */ /* 0x000fe200078e0014 */
[----:B------:R-:W-:Y:S01]  /*169f0*/  MOV R12, RZ ;  /* 0x000000ff000c7202 */ /* 0x000fe20000000f00 */
[----:B------:R-:W-:Y:S02]  /*16a00*/  IMAD.MOV.U32 R11, RZ, RZ, 0x181f ;  /* 0x0000181fff0b7424 */ /* 0x000fe400078e00ff */
[----:B------:R-:W-:Y:S02]  /*16a10*/  IMAD.MOV.U32 R15, RZ, RZ, -0x1 ;  /* 0xffffffffff0f7424 */ /* 0x000fe400078e00ff */
[----:B------:R-:W-:Y:S02]  /*16a20*/  IMAD R24, R28, 0xc0, R29 ;  /* 0x000000c01c187824 */ /* 0x000fe400078e021d */
[----:B------:R-:W-:-:S07]  /*16a30*/  IMAD R21, R8, R25, RZ ;  /* 0x0000001908157224 */ /* 0x000fce00078e02ff */
[----:B-1----:R-:W-:Y:S05]  /*16a40*/  WARPSYNC.COLLECTIVE R15, `(.L_x_13496) ;  /* 0x000000000f087348 */ /* 0x002fea0003c00000 */
[----:B------:R0:W2:Y:S02]  /*16a50*/  SHFL.IDX P6, R14, R13, R12, R11 ;  /* 0x0000000c0d0e7389 */ /* 0x0000a400000c000b */
[----:B012---:R-:W-:Y:S01]  /*16a60*/  ENDCOLLECTIVE ;  /* 0x000000000000791b */ /* 0x007fe20003800000 */
.L_x_13496:
[C---:B------:R-:W-:Y:S02]  /*16a70*/  IADD3 R8, R24.reuse, 0x30, RZ ;  /* 0x0000003018087810 */ /* 0x040fe40007ffe0ff */
[-C--:B------:R-:W-:Y:S02]  /*16a80*/  ISETP.GE.OR P3, PT, R24, R21.reuse, P0 ;  /* 0x000000151800720c */ /* 0x080fe40000766670 */
[----:B------:R-:W-:Y:S01]  /*16a90*/  ISETP.GE.OR P4, PT, R8, R21, P0 ;  /* 0x000000150800720c */ /* 0x000fe20000786670 */
[----:B------:R-:W-:-:S05]  /*16aa0*/  VIADD R8, R24, 0x60 ;  /* 0x0000006018087836 */ /* 0x000fca0000000000 */
[----:B------:R-:W-:Y:S01]  /*16ab0*/  ISETP.GE.OR P2, PT, R8, R21, P0 ;  /* 0x000000150800720c */ /* 0x000fe20000746670 */
[----:B------:R-:W-:Y:S01]  /*16ac0*/  IMAD.MOV.U32 R13, RZ, RZ, R7 ;  /* 0x000000ffff0d7224 */ /* 0x000fe200078e0007 */
[----:B------:R-:W-:-:S11]  /*16ad0*/  MOV R0, R14 ;  /* 0x0000000e00007202 */ /* 0x000fd60000000f00 */
[----:B------:R-:W-:Y:S05]  /*16ae0*/  WARPSYNC.COLLECTIVE R15, `(.L_x_13497) ;  /* 0x000000000f087348 */ /* 0x000fea0003c00000 */
[----:B------:R0:W1:Y:S02]  /*16af0*/  SHFL.IDX P6, R14, R13, R12, R11 ;  /* 0x0000000c0d0e7389 */ /* 0x00006400000c000b */
[----:B01----:R-:W-:Y:S01]  /*16b00*/  ENDCOLLECTIVE ;  /* 0x000000000000791b */ /* 0x003fe20003800000 */
.L_x_13497:
[----:B------:R-:W-:Y:S01]  /*16b10*/  MOV R13, R20 ;  /* 0x00000014000d7202 */ /* 0x000fe20000000f00 */
[----:B------:R-:W-:Y:S02]  /*16b20*/  IMAD.MOV.U32 R12, RZ, RZ, 0x1 ;  /* 0x00000001ff0c7424 */ /* 0x000fe400078e00ff */
[----:B------:R-:W-:-:S07]  /*16b30*/  IMAD.MOV.U32 R3, RZ, RZ, R14 ;  /* 0x000000ffff037224 */ /* 0x000fce00078e000e */
[----:B------:R-:W-:Y:S05]  /*16b40*/  WARPSYNC.COLLECTIVE R15, `(.L_x_13498) ;  /* 0x000000000f087348 */ /* 0x000fea0003c00000 */
[----:B------:R0:W1:Y:S02]  /*16b50*/  SHFL.IDX P6, R14, R13, R12, R11 ;  /* 0x0000000c0d0e7389 */ /* 0x00006400000c000b */
[----:B01----:R-:W-:Y:S01]  /*16b60*/  ENDCOLLECTIVE ;  /* 0x000000000000791b */ /* 0x003fe20003800000 */
.L_x_13498:
[----:B------:R-:W-:-:S04]  /*16b70*/  @!P3 LEA R10, P5, R26, R3, 0x1 ;  /* 0x000000031a0ab211 */ /* 0x000fc800078a08ff */
[----:B------:R-:W-:Y:S02]  /*16b80*/  @!P3 LEA.HI.X R3, R26, R0, R27, 0x1, P5 ;  /* 0x000000001a03b211 */ /* 0x000fe400028f0c1b */
[----:B------:R-:W-:Y:S01]  /*16b90*/  MOV R13, R7 ;  /* 0x00000007000d7202 */ /* 0x000fe20000000f00 */
[----:B------:R-:W-:-:S07]  /*16ba0*/  IMAD.MOV.U32 R4, RZ, RZ, R14 ;  /* 0x000000ffff047224 */ /* 0x000fce00078e000e */
[----:B------:R-:W-:Y:S05]  /*16bb0*/  WARPSYNC.COLLECTIVE R15, `(.L_x_13499) ;  /* 0x000000000f087348 */ /* 0x000fea0003c00000 */
[----:B------:R0:W1:Y:S02]  /*16bc0*/  SHFL.IDX P6, R14, R13, R12, R11 ;  /* 0x0000000c0d0e7389 */ /* 0x00006400000c000b */
[----:B01----:R-:W-:Y:S01]  /*16bd0*/  ENDCOLLECTIVE ;  /* 0x000000000000791b */ /* 0x003fe20003800000 */
.L_x_13499:
[----:B------:R-:W-:Y:S01]  /*16be0*/  IMAD.MOV.U32 R13, RZ, RZ, R20 ;  /* 0x000000ffff0d7224 */ /* 0x000fe200078e0014 */
[----:B------:R-:W-:Y:S01]  /*16bf0*/  MOV R12, 0x2 ;  /* 0x00000002000c7802 */ /* 0x000fe20000000f00 */
[----:B------:R-:W-:-:S07]  /*16c00*/  IMAD.MOV.U32 R5, RZ, RZ, R14 ;  /* 0x000000ffff057224 */ /* 0x000fce00078e000e */
[----:B------:R-:W-:Y:S05]  /*16c10*/  WARPSYNC.COLLECTIVE R15, `(.L_x_13500) ;  /* 0x000000000f087348 */ /* 0x000fea0003c00000 */
[----:B------:R0:W1:Y:S02]  /*16c20*/  SHFL.IDX P6, R14, R13, R12, R11 ;  /* 0x0000000c0d0e7389 */ /* 0x00006400000c000b */
[----:B01----:R-:W-:Y:S01]  /*16c30*/  ENDCOLLECTIVE ;  /* 0x000000000000791b */ /* 0x003fe20003800000 */
.L_x_13500:
[----:B------:R-:W-:-:S04]  /*16c40*/  @!P4 LEA R8, P1, R26, R5, 0x1 ;  /* 0x000000051a08c211 */ /* 0x000fc800078208ff */
[----:B------:R-:W-:Y:S01]  /*16c50*/  @!P4 LEA.HI.X R9, R26, R4, R27, 0x1, P1 ;  /* 0x000000041a09c211 */ /* 0x000fe200008f0c1b */
[----:B------:R-:W-:Y:S02]  /*16c60*/  IMAD.MOV.U32 R13, RZ, RZ, R7 ;  /* 0x000000ffff0d7224 */ /* 0x000fe400078e0007 */
[----:B------:R-:W-:-:S07]  /*16c70*/  IMAD.MOV.U32 R6, RZ, RZ, R14 ;  /* 0x000000ffff067224 */ /* 0x000fce00078e000e */
[----:B------:R-:W-:Y:S05]  /*16c80*/  WARPSYNC.COLLECTIVE R15, `(.L_x_13501) ;  /* 0x000000000f087348 */ /* 0x000fea0003c00000 */
[----:B------:R0:W1:Y:S02]  /*16c90*/  SHFL.IDX P6, R14, R13, R12, R11 ;  /* 0x0000000c0d0e7389 */ /* 0x00006400000c000b */
[----:B01----:R-:W-:Y:S01]  /*16ca0*/  ENDCOLLECTIVE ;  /* 0x000000000000791b */ /* 0x003fe20003800000 */
.L_x_13501:
[----:B------:R-:W-:Y:S01]  /*16cb0*/  @!P3 IMAD.MOV.U32 R11, RZ, RZ, R3 ;  /* 0x000000ffff0bb224 */ /* 0x000fe200078e0003 */
[----:B------:R-:W-:Y:S01]  /*16cc0*/  MOV R13, R20 ;  /* 0x00000014000d7202 */ /* 0x000fe20000000f00 */
[----:B------:R-:W-:-:S03]  /*16cd0*/  IMAD.MOV.U32 R12, RZ, RZ, 0x3 ;  /* 0x00000003ff0c7424 */ /* 0x000fc600078e00ff */
[----:B------:R0:W-:Y:S04]  /*16ce0*/  @!P3 ST.E.128 desc[UR42][R10.64], RZ ;  /* 0x000000ff0a00b985 */ /* 0x0001e8000c101d2a */
[----:B------:R1:W-:Y:S01]  /*16cf0*/  @!P4 ST.E.128 desc[UR42][R8.64], RZ ;  /* 0x000000ff0800c985 */ /* 0x0003e2000c101d2a */
[----:B------:R-:W-:-:S04]  /*16d00*/  @!P2 LEA R25, P5, R26, R14, 0x1 ;  /* 0x0000000e1a19a211 */ /* 0x000fc800078a08ff */
[----:B------:R-:W-:Y:S01]  /*16d10*/  @!P2 LEA.HI.X R5, R26, R6, R27, 0x1, P5 ;  /* 0x000000061a05a211 */ /* 0x000fe200028f0c1b */
[----:B0-----:R-:W-:Y:S02]  /*16d20*/  IMAD.MOV.U32 R11, RZ, RZ, 0x181f ;  /* 0x0000181fff0b7424 */ /* 0x001fe400078e00ff */
[----:B------:R-:W-:-:S07]  /*16d30*/  @!P2 IMAD.MOV.U32 R4, RZ, RZ, R25 ;  /* 0x000000ffff04a224 */ /* 0x000fce00078e0019 */
[----:B-1----:R-:W-:Y:S05]  /*16d40*/  WARPSYNC.COLLECTIVE R15, `(.L_x_13502) ;  /* 0x000000000f087348 */ /* 0x002fea0003c00000 */
[----:B------:R0:W2:Y:S02]  /*16d50*/  SHFL.IDX P6, R14, R13, R12, R11 ;  /* 0x0000000c0d0e7389 */ /* 0x0000a400000c000b */
[----:B012---:R-:W-:Y:S01]  /*16d60*/  ENDCOLLECTIVE ;  /* 0x000000000000791b */ /* 0x007fe20003800000 */
.L_x_13502:
[----:B------:R0:W-:Y:S01]  /*16d70*/  @!P2 ST.E.128 desc[UR42][R4.64], RZ ;  /* 0x000000ff0400a985 */ /* 0x0001e2000c101d2a */
[----:B------:R-:W-:Y:S01]  /*16d80*/  IMAD.MOV.U32 R13, RZ, RZ, R7 ;  /* 0x000000ffff0d7224 */ /* 0x000fe200078e0007 */
[----:B------:R-:W-:-:S07]  /*16d90*/  MOV R0, R14 ;  /* 0x0000000e00007202 */ /* 0x000fce0000000f00 */
[----:B0-----:R-:W-:Y:S05]  /*16da0*/  WARPSYNC.COLLECTIVE R15, `(.L_x_13503) ;  /* 0x000000000f087348 */ /* 0x001fea0003c00000 */
[----:B------:R1:W2:Y:S02]  /*16db0*/  SHFL.IDX P6, R14, R13, R12, R11 ;  /* 0x0000000c0d0e7389 */ /* 0x0002a400000c000b */
[----:B012---:R-:W-:Y:S01]  /*16dc0*/  ENDCOLLECTIVE ;  /* 0x000000000000791b */ /* 0x007fe20003800000 */
.L_x_13503:
[----:B------:R-:W-:Y:S05]  /*16dd0*/  BRA `(.L_x_13504) ;  /* 0xffffff8400847947 */ /* 0x000fea000383ffff */
.L_x_13352:
        /* <DEDUP_REMOVED lines=11> */
.L_x_13506:
[----:B------:R-:W-:Y:S05]  /*16e90*/  BSYNC B1 ;  /* 0x0000000000017941 */ /* 0x000fea0003800000 */
.L_x_13505:
[----:B------:R-:W-:Y:S05]  /*16ea0*/  BRA `(.L_x_13507) ;  /* 0xffffff9400f07947 */ /* 0x000fea000383ffff */
.L_x_13354:
[----:B------:R-:W-:Y:S01]  /*16eb0*/  BSSY B1, `(.L_x_13508) ;  /* 0x0000006000017945 */ /* 0x000fe20003800000 */
[----:B------:R-:W-:-:S07]  /*16ec0*/  IMAD.MOV.U32 R15, RZ, RZ, -0x1 ;  /* 0xffffffffff0f7424 */ /* 0x000fce00078e00ff */
[----:B0-----:R-:W-:Y:S05]  /*16ed0*/  WARPSYNC.COLLECTIVE R15, `(.L_x_13509) ;  /* 0x000000000f0c7348 */ /* 0x001fea0003c00000 */
[----:B------:R-:W-:Y:S02]  /*16ee0*/  ELECT P6, UR62, PT ;  /* 0x00000000003e782f */ /* 0x000fe400038c0000 */
[----:B------:R-:W-:Y:S01]  /*16ef0*/  MOV R14, UR62 ;  /* 0x0000003e000e7c02 */ /* 0x000fe20008000f00 */
[----:B0-----:R-:W-:Y:S10]  /*16f00*/  ENDCOLLECTIVE ;  /* 0x000000000000791b */ /* 0x001ff40003800000 */
.L_x_13509:
[----:B------:R-:W-:Y:S05]  /*16f10*/  BSYNC B1 ;  /* 0x0000000000017941 */ /* 0x000fea0003800000 */
.L_x_13508:
[----:B------:R-:W-:Y:S05]  /*16f20*/  BRA `(.L_x_13353) ;  /* 0xffffff9400e87947 */ /* 0x000fea000383ffff */
.L_x_13356:
[----:B0-----:R0:W1:Y:S02]  /*16f30*/  SYNCS.PHASECHK.TRANS64.TRYWAIT P0, [R22+URZ+0x16820], R5 ;  /* 0x01682005160075a7 */ /* 0x001064000800017f */
[----:B-1----:R-:W-:Y:S05]  /*16f40*/  @!P0 NANOSLEEP.SYNCS 0x989680 ;  /* 0x009896800000895d */ /* 0x002fea0003900000 */
[----:B------:R-:W1:Y:S02]  /*16f50*/  @!P0 SYNCS.PHASECHK.TRANS64 P0, [R22+URZ+0x16820], R5 ;  /* 0x01682005160085a7 */ /* 0x000e64000800007f */
[----:B-1----:R-:W-:Y:S05]  /*16f60*/  @!P0 BRA `(.L_x_13356) ;  /* 0xfffffffc00f08947 */ /* 0x002fea000383ffff */
[----:B------:R-:W-:Y:S05]  /*16f70*/  BRA `(.L_x_13510) ;  /* 0xffffff9400f87947 */ /* 0x000fea000383ffff */
.L_x_13360:
[----:B0-----:R0:W1:Y:S02]  /*16f80*/  SYNCS.PHASECHK.TRANS64.TRYWAIT P0, [R5+URZ+0x168a0], R6 ;  /* 0x0168a006050075a7 */ /* 0x001064000800017f */
[----:B-1----:R-:W-:Y:S05]  /*16f90*/  @!P0 NANOSLEEP.SYNCS 0x989680 ;  /* 0x009896800000895d */ /* 0x002fea0003900000 */
[----:B------:R-:W1:Y:S02]  /*16fa0*/  @!P0 SYNCS.PHASECHK.TRANS64 P0, [R5+URZ+0x168a0], R6 ;  /* 0x0168a006050085a7 */ /* 0x000e64000800007f */
[----:B-1----:R-:W-:Y:S05]  /*16fb0*/  @!P0 BRA `(.L_x_13360) ;  /* 0xfffffffc00f08947 */ /* 0x002fea000383ffff */
[----:B------:R-:W-:Y:S05]  /*16fc0*/  BRA `(.L_x_13511) ;  /* 0xffffff9800107947 */ /* 0x000fea000383ffff */
.L_x_13365:
[----:B-1----:R1:W2:Y:S02]  /*16fd0*/  SYNCS.PHASECHK.TRANS64.TRYWAIT P0, [R5+URZ+0x168c0], R6 ;  /* 0x0168c006050075a7 */ /* 0x0022a4000800017f */
[----:B--2---:R-:W-:Y:S05]  /*16fe0*/  @!P0 NANOSLEEP.SYNCS 0x989680 ;  /* 0x009896800000895d */ /* 0x004fea0003900000 */
[----:B------:R-:W2:Y:S02]  /*16ff0*/  @!P0 SYNCS.PHASECHK.TRANS64 P0, [R5+URZ+0x168c0], R6 ;  /* 0x0168c006050085a7 */ /* 0x000ea4000800007f */
[----:B--2---:R-:W-:Y:S05]  /*17000*/  @!P0 BRA `(.L_x_13365) ;  /* 0xfffffffc00f08947 */ /* 0x004fea000383ffff */
[----:B------:R-:W-:Y:S05]  /*17010*/  BRA `(.L_x_13512) ;  /* 0xffffff9800907947 */ /* 0x000fea000383ffff */
.L_x_13372:
[----:B0-----:R0:W1:Y:S02]  /*17020*/  SYNCS.PHASECHK.TRANS64.TRYWAIT P1, [R5+URZ+0x168a0], R6 ;  /* 0x0168a006050075a7 */ /* 0x001064000802017f */
[----:B-1----:R-:W-:Y:S05]  /*17030*/  @!P1 NANOSLEEP.SYNCS 0x989680 ;  /* 0x009896800000995d */ /* 0x002fea0003900000 */
[----:B------:R-:W1:Y:S02]  /*17040*/  @!P1 SYNCS.PHASECHK.TRANS64 P1, [R5+URZ+0x168a0], R6 ;  /* 0x0168a006050095a7 */ /* 0x000e64000802007f */
[----:B-1----:R-:W-:Y:S05]  /*17050*/  @!P1 BRA `(.L_x_13372) ;  /* 0xfffffffc00f09947 */ /* 0x002fea000383ffff */
[----:B------:R-:W-:Y:S05]  /*17060*/  BRA `(.L_x_13513) ;  /* 0xffffff9c00507947 */ /* 0x000fea000383ffff */
.L_x_13377:
[----:B-1----:R1:W2:Y:S02]  /*17070*/  SYNCS.PHASECHK.TRANS64.TRYWAIT P1, [R5+URZ+0x168c0], R6 ;  /* 0x0168c006050075a7 */ /* 0x0022a4000802017f */
[----:B--2---:R-:W-:Y:S05]  /*17080*/  @!P1 NANOSLEEP.SYNCS 0x989680 ;  /* 0x009896800000995d */ /* 0x004fea0003900000 */
[----:B------:R-:W2:Y:S02]  /*17090*/  @!P1 SYNCS.PHASECHK.TRANS64 P1, [R5+URZ+0x168c0], R6 ;  /* 0x0168c006050095a7 */ /* 0x000ea4000802007f */
[----:B--2---:R-:W-:Y:S05]  /*170a0*/  @!P1 BRA `(.L_x_13377) ;  /* 0xfffffffc00f09947 */ /* 0x004fea000383ffff */
[----:B------:R-:W-:Y:S05]  /*170b0*/  BRA `(.L_x_13514) ;  /* 0xffffff9c00c87947 */ /* 0x000fea000383ffff */
.L_x_13390:
        /* <DEDUP_REMOVED lines=11> */
.L_x_13516:
[----:B------:R-:W-:Y:S05]  /*17170*/  BSYNC B0 ;  /* 0x0000000000007941 */ /* 0x000fea0003800000 */
.L_x_13515:
[----:B------:R-:W-:Y:S05]  /*17180*/  BRA `(.L_x_13517) ;  /* 0xffffffa800487947 */ /* 0x000fea000383ffff */
.L_x_13393:
[----:B-1----:R1:W2:Y:S02]  /*17190*/  SYNCS.PHASECHK.TRANS64.TRYWAIT P0, [R3+URZ+0x16840], R4 ;  /* 0x01684004030075a7 */ /* 0x0022a4000800017f */
[----:B--2---:R-:W-:Y:S05]  /*171a0*/  @!P0 NANOSLEEP.SYNCS 0x989680 ;  /* 0x009896800000895d */ /* 0x004fea0003900000 */
[----:B------:R-:W2:Y:S02]  /*171b0*/  @!P0 SYNCS.PHASECHK.TRANS64 P0, [R3+URZ+0x16840], R4 ;  /* 0x01684004030085a7 */ /* 0x000ea4000800007f */
[----:B--2---:R-:W-:Y:S05]  /*171c0*/  @!P0 BRA `(.L_x_13393) ;  /* 0xfffffffc00f08947 */ /* 0x004fea000383ffff */
[----:B------:R-:W-:Y:S05]  /*171d0*/  BRA `(.L_x_13518) ;  /* 0xffffffa800a87947 */ /* 0x000fea000383ffff */
.L_x_13394:
        /* <DEDUP_REMOVED lines=8> */
.L_x_13520:
[----:B------:R-:W-:Y:S05]  /*17260*/  BSYNC B0 ;  /* 0x0000000000007941 */ /* 0x000fea0003800000 */
.L_x_13519:
        /* <DEDUP_REMOVED lines=9> */
.L_x_13521:
[----:B------:R-:W-:Y:S01]  /*17300*/  MOV R13, R2 ;  /* 0x00000002000d7202 */ /* 0x000fe20000000f00 */
[----:B------:R-:W-:Y:S01]  /*17310*/  IMAD.MOV.U32 R12, RZ, RZ, 0x1 ;  /* 0x00000001ff0c7424 */ /* 0x000fe200078e00ff */
[----:B------:R-:W-:-:S07]  /*17320*/  MOV R7, R14 ;  /* 0x0000000e00077202 */ /* 0x000fce0000000f00 */
[----:B------:R-:W-:Y:S05]  /*17330*/  WARPSYNC.COLLECTIVE R15, `(.L_x_13522) ;  /* 0x000000000f087348 */ /* 0x000fea0003c00000 */
[----:B------:R0:W1:Y:S02]  /*17340*/  SHFL.IDX P6, R14, R13, R12, R11 ;  /* 0x0000000c0d0e7389 */ /* 0x00006400000c000b */
[----:B01----:R-:W-:Y:S01]  /*17350*/  ENDCOLLECTIVE ;  /* 0x000000000000791b */ /* 0x003fe20003800000 */
.L_x_13522:
        /* <DEDUP_REMOVED lines=15> */
.L_x_13523:
[----:B------:R-:W-:Y:S01]  /*17450*/  @P0 LEA R8, R5, R22, 0x1 ;  /* 0x0000001605080211 */ /* 0x000fe200078e08ff */
[----:B------:R-:W-:Y:S02]  /*17460*/  IMAD.MOV.U32 R13, RZ, RZ, R2 ;  /* 0x000000ffff0d7224 */ /* 0x000fe400078e0002 */
[----:B------:R-:W-:Y:S02]  /*17470*/  IMAD.MOV.U32 R12, RZ, RZ, 0x2 ;  /* 0x00000002ff0c7424 */ /* 0x000fe400078e00ff */
[----:B------:R-:W-:-:S07]  /*17480*/  IMAD.MOV.U32 R7, RZ, RZ, R14 ;  /* 0x000000ffff077224 */ /* 0x000fce00078e000e */
[----:B------:R-:W-:Y:S05]  /*17490*/  WARPSYNC.COLLECTIVE R15, `(.L_x_13524) ;  /* 0x000000000f087348 */ /* 0x000fea0003c00000 */
[----:B------:R0:W1:Y:S02]  /*174a0*/  SHFL.IDX P6, R14, R13, R12, R11 ;  /* 0x0000000c0d0e7389 */ /* 0x00006400000c000b */
[----:B01----:R-:W-:Y:S01]  /*174b0*/  ENDCOLLECTIVE ;  /* 0x000000000000791b */ /* 0x003fe20003800000 */
.L_x_13524:
        /* <DEDUP_REMOVED lines=15> */
.L_x_13525:
[----:B------:R-:W-:Y:S02]  /*175b0*/  @P0 IMAD R8, R5, 0x2, R22 ;  /* 0x0000000205080824 */ /* 0x000fe400078e0216 */
[----:B------:R-:W-:Y:S01]  /*175c0*/  IMAD.MOV.U32 R13, RZ, RZ, R2 ;  /* 0x000000ffff0d7224 */ /* 0x000fe200078e0002 */
[----:B------:R-:W-:Y:S01]  /*175d0*/  MOV R12, 0x3 ;  /* 0x00000003000c7802 */ /* 0x000fe20000000f00 */
[----:B------:R-:W-:-:S07]  /*175e0*/  IMAD.MOV.U32 R7, RZ, RZ, R14 ;  /* 0x000000ffff077224 */ /* 0x000fce00078e000e */
[----:B------:R-:W-:Y:S05]  /*175f0*/  WARPSYNC.COLLECTIVE R15, `(.L_x_13526) ;  /* 0x000000000f087348 */ /* 0x000fea0003c00000 */
[----:B------:R0:W1:Y:S02]  /*17600*/  SHFL.IDX P6, R14, R13, R12, R11 ;  /* 0x0000000c0d0e7389 */ /* 0x00006400000c000b */
[----:B01----:R-:W-:Y:S01]  /*17610*/  ENDCOLLECTIVE ;  /* 0x000000000000791b */ /* 0x003fe20003800000 */
.L_x_13526:
        /* <DEDUP_REMOVED lines=15> */
.L_x_13527:
[----:B------:R-:W-:Y:S01]  /*17710*/  @P0 IMAD R8, R5, 0x2, R22 ;  /* 0x0000000205080824 */ /* 0x000fe200078e0216 */
[----:B------:R-:W-:Y:S01]  /*17720*/  MOV R13, R2 ;  /* 0x00000002000d7202 */ /* 0x000fe20000000f00 */
[----:B------:R-:W-:Y:S01]  /*17730*/  IMAD.MOV.U32 R12, RZ, RZ, 0x4 ;  /* 0x00000004ff0c7424 */ /* 0x000fe200078e00ff */
[----:B------:R-:W-:-:S07]  /*17740*/  MOV R7, R14 ;  /* 0x0000000e00077202 */ /* 0x000fce0000000f00 */
[----:B------:R-:W-:Y:S05]  /*17750*/  WARPSYNC.COLLECTIVE R15, `(.L_x_13528) ;  /* 0x000000000f087348 */ /* 0x000fea0003c00000 */
[----:B------:R0:W1:Y:S02]  /*17760*/  SHFL.IDX P6, R14, R13, R12, R11 ;  /* 0x0000000c0d0e7389 */ /* 0x00006400000c000b */
[----:B01----:R-:W-:Y:S01]  /*17770*/  ENDCOLLECTIVE ;  /* 0x000000000000791b */ /* 0x003fe20003800000 */
.L_x_13528:
        /* <DEDUP_REMOVED lines=15> */
.L_x_13529:
[----:B------:R-:W-:Y:S01]  /*17870*/  @P0 LEA R8, R5, R22, 0x1 ;  /* 0x0000001605080211 */ /* 0x000fe200078e08ff */
[----:B------:R-:W-:Y:S02]  /*17880*/  IMAD.MOV.U32 R13, RZ, RZ, R2 ;  /* 0x000000ffff0d7224 */ /* 0x000fe400078e0002 */
[----:B------:R-:W-:Y:S02]  /*17890*/  IMAD.MOV.U32 R12, RZ, RZ, 0x5 ;  /* 0x00000005ff0c7424 */ /* 0x000fe400078e00ff */
[----:B------:R-:W-:-:S07]  /*178a0*/  IMAD.MOV.U32 R7, RZ, RZ, R14 ;  /* 0x000000ffff077224 */ /* 0x000fce00078e000e */
[----:B------:R-:W-:Y:S05]  /*178b0*/  WARPSYNC.COLLECTIVE R15, `(.L_x_13530) ;  /* 0x000000000f087348 */ /* 0x000fea0003c00000 */
[----:B------:R0:W1:Y:S02]  /*178c0*/  SHFL.IDX P6, R14, R13, R12, R11 ;  /* 0x0000000c0d0e7389 */ /* 0x00006400000c000b */
[----:B01----:R-:W-:Y:S01]  /*178d0*/  ENDCOLLECTIVE ;  /* 0x000000000000791b */ /* 0x003fe20003800000 */
.L_x_13530:
        /* <DEDUP_REMOVED lines=15> */
.L_x_13531:
[----:B------:R-:W-:Y:S02]  /*179d0*/  @P0 IMAD R8, R5, 0x2, R22 ;  /* 0x0000000205080824 */ /* 0x000fe400078e0216 */
[----:B------:R-:W-:Y:S01]  /*179e0*/  IMAD.MOV.U32 R13, RZ, RZ, R2 ;  /* 0x000000ffff0d7224 */ /* 0x000fe200078e0002 */
[----:B------:R-:W-:Y:S01]  /*179f0*/  MOV R12, 0x6 ;  /* 0x00000006000c7802 */ /* 0x000fe20000000f00 */
[----:B------:R-:W-:-:S07]  /*17a00*/  IMAD.MOV.U32 R7, RZ, RZ, R14 ;  /* 0x000000ffff077224 */ /* 0x000fce00078e000e */
[----:B------:R-:W-:Y:S05]  /*17a10*/  WARPSYNC.COLLECTIVE R15, `(.L_x_13532) ;  /* 0x000000000f087348 */ /* 0x000fea0003c00000 */
[----:B------:R0:W1:Y:S02]  /*17a20*/  SHFL.IDX P6, R14, R13, R12, R11 ;  /* 0x0000000c0d0e7389 */ /* 0x00006400000c000b */
[----:B01----:R-:W-:Y:S01]  /*17a30*/  ENDCOLLECTIVE ;  /* 0x000000000000791b */ /* 0x003fe20003800000 */
.L_x_13532:
        /* <DEDUP_REMOVED lines=15> */
.L_x_13533:
[----:B------:R-:W-:Y:S01]  /*17b30*/  @P0 IMAD R8, R5, 0x2, R22 ;  /* 0x0000000205080824 */ /* 0x000fe200078e0216 */
[----:B------:R-:W-:Y:S01]  /*17b40*/  MOV R13, R2 ;  /* 0x00000002000d7202 */ /* 0x000fe20000000f00 */
[----:B------:R-:W-:Y:S01]  /*17b50*/  IMAD.MOV.U32 R12, RZ, RZ, 0x7 ;  /* 0x00000007ff0c7424 */ /* 0x000fe200078e00ff */
[----:B------:R-:W-:-:S07]  /*17b60*/  MOV R7, R14 ;  /* 0x0000000e00077202 */ /* 0x000fce0000000f00 */
[----:B------:R-:W-:Y:S05]  /*17b70*/  WARPSYNC.COLLECTIVE R15, `(.L_x_13534) ;  /* 0x000000000f087348 */ /* 0x000fea0003c00000 */
[----:B------:R0:W1:Y:S02]  /*17b80*/  SHFL.IDX P6, R14, R13, R12, R11 ;  /* 0x0000000c0d0e7389 */ /* 0x00006400000c000b */
[----:B01----:R-:W-:Y:S01]  /*17b90*/  ENDCOLLECTIVE ;  /* 0x000000000000791b */ /* 0x003fe20003800000 */
.L_x_13534:
        /* <DEDUP_REMOVED lines=14> */
.L_x_13535:
[----:B------:R-:W-:Y:S01]  /*17c80*/  IMAD.MOV.U32 R0, RZ, RZ, R14 ;  /* 0x000000ffff007224 */ /* 0x000fe200078e000e */
[----:B------:R-:W-:Y:S06]  /*17c90*/  BRA `(.L_x_13536) ;  /* 0xffffffa400c47947 */ /* 0x000fec000383ffff */
.L_x_13399:
[----:B------:R-:W2:Y:S01]  /*17ca0*/  LDL.LU R11, [R1+0x34] ;  /* 0x00003400010b7983 */ /* 0x000ea20000300800 */
[----:B------:R-:W-:Y:S01]  /*17cb0*/  IMAD.MOV.U32 R13, RZ, RZ, R0 ;  /* 0x000000ffff0d7224 */ /* 0x000fe200078e0000 */
[----:B------:R-:W-:Y:S01]  /*17cc0*/  MOV R12, RZ ;  /* 0x000000ff000c7202 */ /* 0x000fe20000000f00 */
[----:B------:R-:W-:Y:S02]  /*17cd0*/  IMAD.MOV.U32 R15, RZ, RZ, -0x1 ;  /* 0xffffffffff0f7424 */ /* 0x000fe400078e00ff */
[----:B------:R-:W-:-:S04]  /*17ce0*/  IMAD R17, R17, 0xc0, R9 ;  /* 0x000000c011117824 */ /* 0x000fc800078e0209 */
[----:B------:R-:W-:Y:S02]  /*17cf0*/  VIADD R8, R17, 0x10 ;  /* 0x0000001011087836 */ /* 0x000fe40000000000 */
[----:B--2---:R-:W-:Y:S02]  /*17d00*/  IMAD R3, R11, R10, RZ ;  /* 0x0000000a0b037224 */ /* 0x004fe400078e02ff */
[----:B------:R-:W-:-:S03]  /*17d10*/  IMAD.MOV.U32 R11, RZ, RZ, 0x181f ;  /* 0x0000181fff0b7424 */ /* 0x000fc600078e00ff */
[----:B------:R-:W-:-:S13]  /*17d20*/  ISETP.GE.AND P1, PT, R17, R3, PT ;  /* 0x000000031100720c */ /* 0x000fda0003f26270 */
[----:B-----5:R-:W-:Y:S05]  /*17d30*/  WARPSYNC.COLLECTIVE R15, `(.L_x_13537) ;  /* 0x000000000f087348 */ /* 0x020fea0003c00000 */
[----:B------:R0:W1:Y:S02]  /*17d40*/  SHFL.IDX P6, R14, R13, R12, R11 ;  /* 0x0000000c0d0e7389 */ /* 0x00006400000c000b */
[----:B01---5:R-:W-:Y:S01]  /*17d50*/  ENDCOLLECTIVE ;  /* 0x000000000000791b */ /* 0x023fe20003800000 */
.L_x_13537:
[----:B------:R-:W-:Y:S01]  /*17d60*/  IMAD.MOV.U32 R13, RZ, RZ, R2 ;  /* 0x000000ffff0d7224 */ /* 0x000fe200078e0002 */
[----:B------:R-:W-:-:S07]  /*17d70*/  MOV R6, R14 ;  /* 0x0000000e00067202 */ /* 0x000fce0000000f00 */
[----:B------:R-:W-:Y:S05]  /*17d80*/  WARPSYNC.COLLECTIVE R15, `(.L_x_13538) ;  /* 0x000000000f087348 */ /* 0x000fea0003c00000 */
[----:B------:R0:W1:Y:S02]  /*17d90*/  SHFL.IDX P6, R14, R13, R12, R11 ;  /* 0x0000000c0d0e7389 */ /* 0x00006400000c000b */
[----:B01----:R-:W-:Y:S01]  /*17da0*/  ENDCOLLECTIVE ;  /* 0x000000000000791b */ /* 0x003fe20003800000 */
.L_x_13538:
[----:B------:R-:W-:Y:S01]  /*17db0*/  IMAD.MOV.U32 R13, RZ, RZ, R0 ;  /* 0x000000ffff0d7224 */ /* 0x000fe200078e0000 */
[----:B------:R-:W-:Y:S01]  /*17dc0*/  MOV R12, 0x1 ;  /* 0x00000001000c7802 */ /* 0x000fe20000000f00 */
[----:B------:R-:W-:-:S07]  /*17dd0*/  IMAD.MOV.U32 R7, RZ, RZ, R14 ;  /* 0x000000ffff077224 */ /* 0x000fce00078e000e */
[----:B------:R-:W-:Y:S05]  /*17de0*/  WARPSYNC.COLLECTIVE R15, `(.L_x_13539) ;  /* 0x000000000f087348 */ /* 0x000fea0003c00000 */
[----:B------:R0:W1:Y:S02]  /*17df0*/  SHFL.IDX P6, R14, R13, R12, R11 ;  /* 0x0000000c0d0e7389 */ /* 0x00006400000c000b */
[----:B01----:R-:W-:Y:S01]  /*17e00*/  ENDCOLLECTIVE ;  /* 0x000000000000791b */ /* 0x003fe20003800000 */
.L_x_13539:
        /* <DEDUP_REMOVED lines=10> */
[----:B------:R-:W-:Y:S01]  /*17eb0*/  ISETP.GE.AND P1, PT, R8, R3, PT ;  /* 0x000000030800720c */ /* 0x000fe20003f26270 */
[----:B0-----:R-:W-:-:S12]  /*17ec0*/  IMAD.MOV.U32 R6, RZ, RZ, R14 ;  /* 0x000000ffff067224 */ /* 0x001fd800078e000e */
[----:B------:R-:W-:Y:S05]  /*17ed0*/  WARPSYNC.COLLECTIVE R15, `(.L_x_13540) ;  /* 0x000000000f087348 */ /* 0x000fea0003c00000 */
[----:B------:R0:W1:Y:S02]  /*17ee0*/  SHFL.IDX P6, R14, R13, R12, R11 ;  /* 0x0000000c0d0e7389 */ /* 0x00006400000c000b */
[----:B01----:R-:W-:Y:S01]  /*17ef0*/  ENDCOLLECTIVE ;  /* 0x000000000000791b */ /* 0x003fe20003800000 */
.L_x_13540:
[----:B------:R-:W-:Y:S01]  /*17f00*/  MOV R13, R0 ;  /* 0x00000000000d7202 */ /* 0x000fe20000000f00 */
[----:B------:R-:W-:Y:S01]  /*17f10*/  IMAD.MOV.U32 R12, RZ, RZ, 0x2 ;  /* 0x00000002ff0c7424 */ /* 0x000fe200078e00ff */
[----:B------:R-:W-:-:S07]  /*17f20*/  MOV R7, R14 ;  /* 0x0000000e00077202 */ /* 0x000fce0000000f00 */
[----:B------:R-:W-:Y:S05]  /*17f30*/  WARPSYNC.COLLECTIVE R15, `(.L_x_13541) ;  /* 0x000000000f087348 */ /* 0x000fea0003c00000 */
[----:B------:R0:W1:Y:S02]  /*17f40*/  SHFL.IDX P6, R14, R13, R12, R11 ;  /* 0x0000000c0d0e7389 */ /* 0x00006400000c000b */
[----:B01----:R-:W-:Y:S01]  /*17f50*/  ENDCOLLECTIVE ;  /* 0x000000000000791b */ /* 0x003fe20003800000 */
.L_x_13541:
        /* <DEDUP_REMOVED lines=16> */
.L_x_13542:
[----:B------:R-:W-:Y:S02]  /*18060*/  IMAD.MOV.U32 R13, RZ, RZ, R0 ;  /* 0x000000ffff0d7224 */ /* 0x000fe400078e0000 */
[----:B------:R-:W-:Y:S02]  /*18070*/  IMAD.MOV.U32 R12, RZ, RZ, 0x3 ;  /* 0x00000003ff0c7424 */ /* 0x000fe400078e00ff */
[----:B------:R-:W-:-:S07]  /*18080*/  IMAD.MOV.U32 R7, RZ, RZ, R14 ;  /* 0x000000ffff077224 */ /* 0x000fce00078e000e */
[----:B------:R-:W-:Y:S05]  /*18090*/  WARPSYNC.COLLECTIVE R15, `(.L_x_13543) ;  /* 0x000000000f087348 */ /* 0x000fea0003c00000 */
[----:B------:R0:W1:Y:S02]  /*180a0*/  SHFL.IDX P6, R14, R13, R12, R11 ;  /* 0x0000000c0d0e7389 */ /* 0x00006400000c000b */
[----:B01----:R-:W-:Y:S01]  /*180b0*/  ENDCOLLECTIVE ;  /* 0x000000000000791b */ /* 0x003fe20003800000 */
.L_x_13543:
        /* <DEDUP_REMOVED lines=10> */
[----:B0-----:R-:W-:-:S04]  /*18160*/  IADD3 R6, R17, 0x30, RZ ;  /* 0x0000003011067810 */ /* 0x001fc80007ffe0ff */
[----:B------:R-:W-:Y:S02]  /*18170*/  ISETP.GE.AND P1, PT, R6, R3, PT ;  /* 0x000000030600720c */ /* 0x000fe40003f26270 */
[----:B------:R-:W-:-:S11]  /*18180*/  MOV R6, R14 ;  /* 0x0000000e00067202 */ /* 0x000fd60000000f00 */
[----:B------:R-:W-:Y:S05]  /*18190*/  WARPSYNC.COLLECTIVE R15, `(.L_x_13544) ;  /* 0x000000000f087348 */ /* 0x000fea0003c00000 */
[----:B------:R0:W1:Y:S02]  /*181a0*/  SHFL.IDX P6, R14, R13, R12, R11 ;  /* 0x0000000c0d0e7389 */ /* 0x00006400000c000b */
[----:B01----:R-:W-:Y:S01]  /*181b0*/  ENDCOLLECTIVE ;  /* 0x000000000000791b */ /* 0x003fe20003800000 */
.L_x_13544:
[----:B------:R-:W-:Y:S01]  /*181c0*/  IMAD.MOV.U32 R13, RZ, RZ, R0 ;  /* 0x000000ffff0d7224 */ /* 0x000fe200078e0000 */
[----:B------:R-:W-:Y:S01]  /*181d0*/  MOV R12, 0x4 ;  /* 0x00000004000c7802 */ /* 0x000fe20000000f00 */
[----:B------:R-:W-:-:S07]  /*181e0*/  IMAD.MOV.U32 R7, RZ, RZ, R14 ;  /* 0x000000ffff077224 */ /* 0x000fce00078e000e */
[----:B------:R-:W-:Y:S05]  /*181f0*/  WARPSYNC.COLLECTIVE R15, `(.L_x_13545) ;  /* 0x000000000f087348 */ /* 0x000fea0003c00000 */
[----:B------:R0:W1:Y:S02]  /*18200*/  SHFL.IDX P6, R14, R13, R12, R11 ;  /* 0x0000000c0d0e7389 */ /* 0x00006400000c000b */
[----:B01----:R-:W-:Y:S01]  /*18210*/  ENDCOLLECTIVE ;  /* 0x000000000000791b */ /* 0x003fe20003800000 */
.L_x_13545:
        /* <DEDUP_REMOVED lines=16> */
.L_x_13546:
[----:B------:R-:W-:Y:S01]  /*18320*/  MOV R13, R0 ;  /* 0x00000000000d7202 */ /* 0x000fe20000000f00 */
[----:B------:R-:W-:Y:S01]  /*18330*/  IMAD.MOV.U32 R12, RZ, RZ, 0x5 ;  /* 0x00000005ff0c7424 */ /* 0x000fe200078e00ff */
[----:B------:R-:W-:-:S07]  /*18340*/  MOV R7, R14 ;  /* 0x0000000e00077202 */ /* 0x000fce0000000f00 */
[----:B------:R-:W-:Y:S05]  /*18350*/  WARPSYNC.COLLECTIVE R15, `(.L_x_13547) ;  /* 0x000000000f087348 */ /* 0x000fea0003c00000 */
[----:B------:R0:W1:Y:S02]  /*18360*/  SHFL.IDX P6, R14, R13, R12, R11 ;  /* 0x0000000c0d0e7389 */ /* 0x00006400000c000b */
[----:B01----:R-:W-:Y:S01]  /*18370*/  ENDCOLLECTIVE ;  /* 0x000000000000791b */ /* 0x003fe20003800000 */
.L_x_13547:
        /* <DEDUP_REMOVED lines=16> */
.L_x_13548:
[----:B------:R-:W-:Y:S02]  /*18480*/  IMAD.MOV.U32 R13, RZ, RZ, R0 ;  /* 0x000000ffff0d7224 */ /* 0x000fe400078e0000 */
[----:B------:R-:W-:Y:S02]  /*18490*/  IMAD.MOV.U32 R12, RZ, RZ, 0x6 ;  /* 0x00000006ff0c7424 */ /* 0x000fe400078e00ff */
[----:B------:R-:W-:-:S07]  /*184a0*/  IMAD.MOV.U32 R7, RZ, RZ, R14 ;  /* 0x000000ffff077224 */ /* 0x000fce00078e000e */
[----:B------:R-:W-:Y:S05]  /*184b0*/  WARPSYNC.COLLECTIVE R15, `(.L_x_13549) ;  /* 0x000000000f087348 */ /* 0x000fea0003c00000 */
[----:B------:R0:W1:Y:S02]  /*184c0*/  SHFL.IDX P6, R14, R13, R12, R11 ;  /* 0x0000000c0d0e7389 */ /* 0x00006400000c000b */
[----:B01----:R-:W-:Y:S01]  /*184d0*/  ENDCOLLECTIVE ;  /* 0x000000000000791b */ /* 0x003fe20003800000 */
.L_x_13549:
        /* <DEDUP_REMOVED lines=16> */
.L_x_13550:
[----:B------:R-:W-:Y:S02]  /*185e0*/  IMAD.MOV.U32 R13, RZ, RZ, R0 ;  /* 0x000000ffff0d7224 */ /* 0x000fe400078e0000 */
[----:B------:R-:W-:Y:S02]  /*185f0*/  IMAD.MOV.U32 R12, RZ, RZ, 0x7 ;  /* 0x00000007ff0c7424 */ /* 0x000fe400078e00ff */
[----:B------:R-:W-:-:S07]  /*18600*/  IMAD.MOV.U32 R7, RZ, RZ, R14 ;  /* 0x000000ffff077224 */ /* 0x000fce00078e000e */
[----:B------:R-:W-:Y:S05]  /*18610*/  WARPSYNC.COLLECTIVE R15, `(.L_x_13551) ;  /* 0x000000000f087348 */ /* 0x000fea0003c00000 */
[----:B------:R0:W1:Y:S02]  /*18620*/  SHFL.IDX P6, R14, R13, R12, R11 ;  /* 0x0000000c0d0e7389 */ /* 0x00006400000c000b */
[----:B01----:R-:W-:Y:S01]  /*18630*/  ENDCOLLECTIVE ;  /* 0x000000000000791b */ /* 0x003fe20003800000 */
.L_x_13551:
[----:B------:R-:W-:-:S04]  /*18640*/  @!P1 LEA R7, P2, R21, R7, 0x1 ;  /* 0x0000000715079211 */ /* 0x000fc800078408ff */
[----:B------:R-:W-:-:S04]  /*18650*/  @!P1 IADD3.X R6, RZ, R6, RZ, P2, !PT ;  /* 0x00000006ff069210 */ /* 0x000fc800017fe4ff */
[----:B------:R-:W-:Y:S01]  /*18660*/  @!P1 LOP3.LUT R7, R7, R6, RZ, 0x3c, !PT ;  /* 0x0000000607079212 */ /* 0x000fe200078e3cff */
[----:B------:R-:W-:-:S03]  /*18670*/  IMAD.MOV.U32 R13, RZ, RZ, R2 ;  /* 0x000000ffff0d7224 */ /* 0x000fc600078e0002 */
[----:B------:R-:W-:Y:S02]  /*18680*/  @!P1 LOP3.LUT R6, R7, R6, RZ, 0x3c, !PT ;  /* 0x0000000607069212 */ /* 0x000fe400078e3cff */
[----:B------:R-:W-:Y:S02]  /*18690*/  IADD3 R2, R17, 0x70, RZ ;  /* 0x0000007011027810 */ /* 0x000fe40007ffe0ff */
[----:B------:R-:W-:Y:S02]  /*186a0*/  @!P1 LOP3.LUT R7, R7, R6, RZ, 0x3c, !PT ;  /* 0x0000000607079212 */ /* 0x000fe400078e3cff */
[----:B------:R-:W-:-:S03]  /*186b0*/  MOV R0, R14 ;  /* 0x0000000e00007202 */ /* 0x000fc60000000f00 */
[----:B------:R-:W-:Y:S01]  /*186c0*/  @!PT LDS RZ, [RZ] ;  /* 0x00000000fffff984 */ /* 0x000fe20000000800 */
[----:B------:R-:W-:Y:S01]  /*186d0*/  @!PT LDS RZ, [RZ] ;  /* 0x00000000fffff984 */ /* 0x000fe20000000800 */
[----:B------:R-:W-:Y:S01]  /*186e0*/  @!PT LDS RZ, [RZ] ;  /* 0x00000000fffff984 */ /* 0x000fe20000000800 */
[----:B------:R0:W-:Y:S01]  /*186f0*/  @!P1 LDGSTS.E.BYPASS.LTC128B.128 [R20+0xb400], desc[UR42][R6.64], !P0 ;  /* 0x0b40000006149fae */ /* 0x0001e2000c101d6a */
[----:B------:R-:W-:-:S13]  /*18700*/  ISETP.GE.AND P1, PT, R2, R3, PT ;  /* 0x000000030200720c */ /* 0x000fda0003f26270 */
[----:B0-----:R-:W-:Y:S05]  /*18710*/  WARPSYNC.COLLECTIVE R15, `(.L_x_13552) ;  /* 0x000000000f087348 */ /* 0x001fea0003c00000 */
[----:B------:R1:W2:Y:S02]  /*18720*/  SHFL.IDX P6, R14, R13, R12, R11 ;  /* 0x0000000c0d0e7389 */ /* 0x0002a400000c000b */
[----:B012---:R-:W-:Y:S01]  /*18730*/  ENDCOLLECTIVE ;  /* 0x000000000000791b */ /* 0x007fe20003800000 */
.L_x_13552:
[----:B------:R-:W-:Y:S02]  /*18740*/  IMAD.MOV.U32 R13, RZ, RZ, R4 ;  /* 0x000000ffff0d7224 */ /* 0x000fe400078e0004 */
[----:B------:R-:W-:Y:S02]  /*18750*/  IMAD.MOV.U32 R12, RZ, RZ, RZ ;  /* 0x000000ffff0c7224 */ /* 0x000fe400078e00ff */
[----:B------:R-:W-:-:S07]  /*18760*/  IMAD.MOV.U32 R6, RZ, RZ, R14 ;  /* 0x000000ffff067224 */ /* 0x000fce00078e000e */
[----:B------:R-:W-:Y:S05]  /*18770*/  WARPSYNC.COLLECTIVE R15, `(.L_x_13553) ;  /* 0x000000000f087348 */ /* 0x000fea0003c00000 */
[----:B------:R0:W1:Y:S02]  /*18780*/  SHFL.IDX P6, R14, R13, R12, R11 ;  /* 0x0000000c0d0e7389 */ /* 0x00006400000c000b */
[----:B01----:R-:W-:Y:S01]  /*18790*/  ENDCOLLECTIVE ;  /* 0x000000000000791b */ /* 0x003fe20003800000 */
.L_x_13553:
[----:B------:R-:W-:-:S05]  /*187a0*/  @!P1 LEA R6, P2, R21, R6, 0x1 ;  /* 0x0000000615069211 */ /* 0x000fca00078408ff */
[----:B------:R-:W-:-:S04]  /*187b0*/  @!P1 IMAD.X R0, RZ, RZ, R0, P2 ;  /* 0x000000ffff009224 */ /* 0x000fc800010e0600 */
[----:B------:R-:W-:Y:S01]  /*187c0*/  @!P1 IMAD.MOV.U32 R7, RZ, RZ, R0 ;  /* 0x000000ffff079224 */ /* 0x000fe200078e0000 */
[----:B------:R-:W-:Y:S01]  /*187d0*/  IADD3 R0, R17, 0x80, RZ ;  /* 0x0000008011007810 */ /* 0x000fe20007ffe0ff */
[----:B------:R-:W-:-:S03]  /*187e0*/  IMAD.MOV.U32 R13, RZ, RZ, R5 ;  /* 0x000000ffff0d7224 */ /* 0x000fc600078e0005 */
[----:B------:R-:W-:Y:S01]  /*187f0*/  @!PT LDS RZ, [RZ] ;  /* 0x00000000fffff984 */ /* 0x000fe20000000800 */
[----:B------:R-:W-:Y:S01]  /*18800*/  @!PT LDS RZ, [RZ] ;  /* 0x00000000fffff984 */ /* 0x000fe20000000800 */
[----:B------:R-:W-:Y:S01]  /*18810*/  @!PT LDS RZ, [RZ] ;  /* 0x00000000fffff984 */ /* 0x000fe20000000800 */
[----:B------:R0:W-:Y:S01]  /*18820*/  @!P1 LDGSTS.E.BYPASS.LTC128B.128 [R20+0xbc00], desc[UR42][R6.64], !P0 ;  /* 0x0bc0000006149fae */ /* 0x0001e2000c101d6a */
[----:B------:R-:W-:Y:S01]  /*18830*/  ISETP.GE.AND P1, PT, R0, R3, PT ;  /* 0x000000030000720c */ /* 0x000fe20003f26270 */
[----:B------:R-:W-:Y:S01]  /*18840*/  VIADD R0, R17, 0x90 ;  /* 0x0000009011007836 */ /* 0x000fe20000000000 */
[----:B------:R-:W-:-:S11]  /*18850*/  MOV R2, R14 ;  /* 0x0000000e00027202 */ /* 0x000fd60000000f00 */
[----:B0-----:R-:W-:Y:S05]  /*18860*/  WARPSYNC.COLLECTIVE R15, `(.L_x_13554) ;  /* 0x000000000f087348 */ /* 0x001fea0003c00000 */
[----:B------:R1:W2:Y:S02]  /*18870*/  SHFL.IDX P6, R14, R13, R12, R11 ;  /* 0x0000000c0d0e7389 */ /* 0x0002a400000c000b */
[----:B012---:R-:W-:Y:S01]  /*18880*/  ENDCOLLECTIVE ;  /* 0x000000000000791b */ /* 0x007fe20003800000 */
.L_x_13554:
[----:B------:R-:W-:Y:S01]  /*18890*/  MOV R13, R4 ;  /* 0x00000004000d7202 */ /* 0x000fe20000000f00 */
[----:B------:R-:W-:Y:S02]  /*188a0*/  IMAD.MOV.U32 R12, RZ, RZ, 0x1 ;  /* 0x00000001ff0c7424 */ /* 0x000fe400078e00ff */
[----:B------:R-:W-:-:S07]  /*188b0*/  IMAD.MOV.U32 R8, RZ, RZ, R14 ;  /* 0x000000ffff087224 */ /* 0x000fce00078e000e */
[----:B------:R-:W-:Y:S05]  /*188c0*/  WARPSYNC.COLLECTIVE R15, `(.L_x_13555) ;  /* 0x000000000f087348 */ /* 0x000fea0003c00000 */
[----:B------:R0:W1:Y:S02]  /*188d0*/  SHFL.IDX P6, R14, R13, R12, R11 ;  /* 0x0000000c0d0e7389 */ /* 0x00006400000c000b */
[----:B01----:R-:W-:Y:S01]  /*188e0*/  ENDCOLLECTIVE ;  /* 0x000000000000791b */ /* 0x003fe20003800000 */
.L_x_13555:
[----:B------:R-:W-:-:S04]  /*188f0*/  @!P1 LEA R6, P2, R21, R8, 0x1 ;  /* 0x0000000815069211 */ /* 0x000fc800078408ff */
[----:B------:R-:W-:-:S05]  /*18900*/  @!P1 IADD3.X R2, RZ, R2, RZ, P2, !PT ;  /* 0x00000002ff029210 */ /* 0x000fca00017fe4ff */
[----:B------:R-:W-:Y:S01]  /*18910*/  @!P1 IMAD.MOV.U32 R7, RZ, RZ, R2 ;  /* 0x000000ffff079224 */ /* 0x000fe200078e0002 */
[----:B------:R-:W-:Y:S02]  /*18920*/  IADD3 R2, R17, 0xa0, RZ ;  /* 0x000000a011027810 */ /* 0x000fe40007ffe0ff */
[----:B------:R-:W-:Y:S02]  /*18930*/  MOV R13, R5 ;  /* 0x00000005000d7202 */ /* 0x000fe40000000f00 */
[----:B------:R-:W-:Y:S01]  /*18940*/  @!PT LDS RZ, [RZ] ;  /* 0x00000000fffff984 */ /* 0x000fe20000000800 */
[----:B------:R-:W-:Y:S01]  /*18950*/  @!PT LDS RZ, [RZ] ;  /* 0x00000000fffff984 */ /* 0x000fe20000000800 */
[----:B------:R-:W-:Y:S01]  /*18960*/  @!PT LDS RZ, [RZ] ;  /* 0x00000000fffff984 */ /* 0x000fe20000000800 */
[----:B------:R0:W-:Y:S01]  /*18970*/  @!P1 LDGSTS.E.BYPASS.LTC128B.128 [R20+0xc400], desc[UR42][R6.64], !P0 ;  /* 0x0c40000006149fae */ /* 0x0001e2000c101d6a */
[----:B------:R-:W-:Y:S01]  /*18980*/  ISETP.GE.AND P1, PT, R0, R3, PT ;  /* 0x000000030000720c */ /* 0x000fe20003f26270 */
[----:B------:R-:W-:-:S12]  /*18990*/  IMAD.MOV.U32 R0, RZ, RZ, R14 ;  /* 0x000000ffff007224 */ /* 0x000fd800078e000e */
[----:B0-----:R-:W-:Y:S05]  /*189a0*/  WARPSYNC.COLLECTIVE R15, `(.L_x_13556) ;  /* 0x000000000f087348 */ /* 0x001fea0003c00000 */
[----:B------:R1:W2:Y:S02]  /*189b0*/  SHFL.IDX P6, R14, R13, R12, R11 ;  /* 0x0000000c0d0e7389 */ /* 0x0002a400000c000b */
[----:B012---:R-:W-:Y:S01]  /*189c0*/  ENDCOLLECTIVE ;  /* 0x000000000000791b */ /* 0x007fe20003800000 */
.L_x_13556:
[----:B------:R-:W-:Y:S02]  /*189d0*/  IMAD.MOV.U32 R13, RZ, RZ, R4 ;  /* 0x000000ffff0d7224 */ /* 0x000fe400078e0004 */
[----:B------:R-:W-:Y:S02]  /*189e0*/  IMAD.MOV.U32 R12, RZ, RZ, 0x2 ;  /* 0x00000002ff0c7424 */ /* 0x000fe400078e00ff */
[----:B------:R-:W-:-:S07]  /*189f0*/  IMAD.MOV.U32 R6, RZ, RZ, R14 ;  /* 0x000000ffff067224 */ /* 0x000fce00078e000e */
[----:B------:R-:W-:Y:S05]  /*18a00*/  WARPSYNC.COLLECTIVE R15, `(.L_x_13557) ;  /* 0x000000000f087348 */ /* 0x000fea0003c00000 */
[----:B------:R0:W1:Y:S02]  /*18a10*/  SHFL.IDX P6, R14, R13, R12, R11 ;  /* 0x0000000c0d0e7389 */ /* 0x00006400000c000b */
[----:B01----:R-:W-:Y:S01]  /*18a20*/  ENDCOLLECTIVE ;  /* 0x000000000000791b */ /* 0x003fe20003800000 */
.L_x_13557:
[----:B------:R-:W-:-:S05]  /*18a30*/  @!P1 LEA R6, P2, R21, R6, 0x1 ;  /* 0x0000000615069211 */ /* 0x000fca00078408ff */
[----:B------:R-:W-:-:S05]  /*18a40*/  @!P1 IMAD.X R0, RZ, RZ, R0, P2 ;  /* 0x000000ffff009224 */ /* 0x000fca00010e0600 */
[----:B------:R-:W-:Y:S01]  /*18a50*/  @!P1 MOV R7, R0 ;  /* 0x0000000000079202 */ /* 0x000fe20000000f00 */
[----:B------:R-:W-:-:S04]  /*18a60*/  IMAD.MOV.U32 R13, RZ, RZ, R5 ;  /* 0x000000ffff0d7224 */ /* 0x000fc800078e0005 */
[----:B------:R-:W-:Y:S01]  /*18a70*/  @!PT LDS RZ, [RZ] ;  /* 0x00000000fffff984 */ /* 0x000fe20000000800 */
[----:B------:R-:W-:Y:S01]  /*18a80*/  @!PT LDS RZ, [RZ] ;  /* 0x00000000fffff984 */ /* 0x000fe20000000800 */
[----:B------:R-:W-:Y:S01]  /*18a90*/  @!PT LDS RZ, [RZ] ;  /* 0x00000000fffff984 */ /* 0x000fe20000000800 */
[----:B------:R0:W-:Y:S01]  /*18aa0*/  @!P1 LDGSTS.E.BYPASS.LTC128B.128 [R20+0xcc00], desc[UR42][R6.64], !P0 ;  /* 0x0cc0000006149fae */ /* 0x0001e2000c101d6a */
[----:B------:R-:W-:Y:S02]  /*18ab0*/  ISETP.GE.AND P1, PT, R2, R3, PT ;  /* 0x000000030200720c */ /* 0x000fe40003f26270 */
[----:B------:R-:W-:-:S11]  /*18ac0*/  MOV R0, R14 ;  /* 0x0000000e00007202 */ /* 0x000fd60000000f00 */
[----:B0-----:R-:W-:Y:S05]  /*18ad0*/  WARPSYNC.COLLECTIVE R15, `(.L_x_13558) ;  /* 0x000000000f087348 */ /* 0x001fea0003c00000 */
[----:B------:R1:W2:Y:S02]  /*18ae0*/  SHFL.IDX P6, R14, R13, R12, R11 ;  /* 0x0000000c0d0e7389 */ /* 0x0002a400000c000b */
[----:B012---:R-:W-:Y:S01]  /*18af0*/  ENDCOLLECTIVE ;  /* 0x000000000000791b */ /* 0x007fe20003800000 */
.L_x_13558:
[----:B------:R-:W-:Y:S01]  /*18b00*/  MOV R13, R4 ;  /* 0x00000004000d7202 */ /* 0x000fe20000000f00 */
[----:B------:R-:W-:Y:S02]  /*18b10*/  IMAD.MOV.U32 R12, RZ, RZ, 0x3 ;  /* 0x00000003ff0c7424 */ /* 0x000fe400078e00ff */
[----:B------:R-:W-:-:S07]  /*18b20*/  IMAD.MOV.U32 R6, RZ, RZ, R14 ;  /* 0x000000ffff067224 */ /* 0x000fce00078e000e */
[----:B------:R-:W-:Y:S05]  /*18b30*/  WARPSYNC.COLLECTIVE R15, `(.L_x_13559) ;  /* 0x000000000f087348 */ /* 0x000fea0003c00000 */
[----:B------:R0:W1:Y:S02]  /*18b40*/  SHFL.IDX P6, R14, R13, R12, R11 ;  /* 0x0000000c0d0e7389 */ /* 0x00006400000c000b */
[----:B01----:R-:W-:Y:S01]  /*18b50*/  ENDCOLLECTIVE ;  /* 0x000000000000791b */ /* 0x003fe20003800000 */
.L_x_13559:
[----:B------:R-:W-:-:S05]  /*18b60*/  @!P1 LEA R6, P2, R21, R6, 0x1 ;  /* 0x0000000615069211 */ /* 0x000fca00078408ff */
[----:B------:R-:W-:-:S04]  /*18b70*/  @!P1 IMAD.X R0, RZ, RZ, R0, P2 ;  /* 0x000000ffff009224 */ /* 0x000fc800010e0600 */
[----:B------:R-:W-:Y:S01]  /*18b80*/  @!P1 IMAD.MOV.U32 R7, RZ, RZ, R0 ;  /* 0x000000ffff079224 */ /* 0x000fe200078e0000 */
[----:B------:R-:W-:-:S04]  /*18b90*/  MOV R13, R5 ;  /* 0x00000005000d7202 */ /* 0x000fc80000000f00 */
        /* <DEDUP_REMOVED lines=8> */
.L_x_13560:
[----:B------:R-:W-:Y:S01]  /*18c20*/  IMAD.MOV.U32 R2, RZ, RZ, R14 ;  /* 0x000000ffff027224 */ /* 0x000fe200078e000e */
[----:B------:R-:W-:Y:S06]  /*18c30*/  BRA `(.L_x_13561) ;  /* 0xffffffa400bc7947 */ /* 0x000fec000383ffff */
.L_x_13402:
[----:B-1----:R1:W2:Y:S02]  /*18c40*/  SYNCS.PHASECHK.TRANS64.TRYWAIT P0, [R22+URZ+0x16820], R0 ;  /* 0x01682000160075a7 */ /* 0x0022a4000800017f */
[----:B--2---:R-:W-:Y:S05]  /*18c50*/  @!P0 NANOSLEEP.SYNCS 0x989680 ;  /* 0x009896800000895d */ /* 0x004fea0003900000 */
[----:B------:R-:W2:Y:S02]  /*18c60*/  @!P0 SYNCS.PHASECHK.TRANS64 P0, [R22+URZ+0x16820], R0 ;  /* 0x01682000160085a7 */ /* 0x000ea4000800007f */
[----:B--2---:R-:W-:Y:S05]  /*18c70*/  @!P0 BRA `(.L_x_13402) ;  /* 0xfffffffc00f08947 */ /* 0x004fea000383ffff */
[----:B------:R-:W-:Y:S05]  /*18c80*/  BRA `(.L_x_13562) ;  /* 0xffffffa800187947 */ /* 0x000fea000383ffff */
.L_x_13407:
[----:B0-----:R0:W1:Y:S02]  /*18c90*/  SYNCS.PHASECHK.TRANS64.TRYWAIT P0, [R5+URZ+0x16840], R2 ;  /* 0x01684002050075a7 */ /* 0x001064000800017f */
[----:B-1----:R-:W-:Y:S05]  /*18ca0*/  @!P0 NANOSLEEP.SYNCS 0x989680 ;  /* 0x009896800000895d */ /* 0x002fea0003900000 */
[----:B------:R-:W1:Y:S02]  /*18cb0*/  @!P0 SYNCS.PHASECHK.TRANS64 P0, [R5+URZ+0x16840], R2 ;  /* 0x01684002050085a7 */ /* 0x000e64000800007f */
[----:B-1----:R-:W-:Y:S05]  /*18cc0*/  @!P0 BRA `(.L_x_13407) ;  /* 0xfffffffc00f08947 */ /* 0x002fea000383ffff */
[----:B------:R-:W-:Y:S05]  /*18cd0*/  BRA `(.L_x_13563) ;  /* 0xffffffa800f87947 */ /* 0x000fea000383ffff */
.L_x_13408:
        /* <DEDUP_REMOVED lines=8> */
.L_x_13565:
[----:B------:R-:W-:Y:S05]  /*18d60*/  BSYNC B1 ;  /* 0x0000000000017941 */ /* 0x000fea0003800000 */
.L_x_13564:
[----:B------:R-:W0:Y:S01]  /*18d70*/  S2R R7, SR_TID.X ;  /* 0x0000000000077919 */ /* 0x000e220000002100 */
[----:B------:R-:W-:Y:S01]  /*18d80*/  IMAD.MOV.U32 R13, RZ, RZ, R9 ;  /* 0x000000ffff0d7224 */ /* 0x000fe200078e0009 */
[----:B------:R-:W-:Y:S01]  /*18d90*/  MOV R11, 0x181f ;  /* 0x0000181f000b7802 */ /* 0x000fe20000000f00 */
[----:B------:R-:W-:Y:S01]  /*18da0*/  IMAD.MOV.U32 R12, RZ, RZ, RZ ;  /* 0x000000ffff0c7224 */ /* 0x000fe200078e00ff */
[----:B------:R-:W-:Y:S01]  /*18db0*/  MOV R3, R14 ;  /* 0x0000000e00037202 */ /* 0x000fe20000000f00 */
[----:B------:R-:W-:Y:S01]  /*18dc0*/  IMAD.MOV.U32 R15, RZ, RZ, -0x1 ;  /* 0xffffffffff0f7424 */ /* 0x000fe200078e00ff */
[----:B------:R-:W-:-:S07]  /*18dd0*/  LEA R8, R8, R22, 0x1 ;  /* 0x0000001608087211 */ /* 0x000fce00078e08ff */
[----:B0-----:R-:W-:Y:S05]  /*18de0*/  WARPSYNC.COLLECTIVE R15, `(.L_x_13566) ;  /* 0x000000000f087348 */ /* 0x001fea0003c00000 */
[----:B------:R1:W2:Y:S02]  /*18df0*/  SHFL.IDX P6, R14, R13, R12, R11 ;  /* 0x0000000c0d0e7389 */ /* 0x0002a400000c000b */
[----:B012---:R-:W-:Y:S01]  /*18e00*/  ENDCOLLECTIVE ;  /* 0x000000000000791b */ /* 0x007fe20003800000 */
.L_x_13566:
[----:B------:R-:W-:Y:S02]  /*18e10*/  IMAD.MOV.U32 R13, RZ, RZ, R10 ;  /* 0x000000ffff0d7224 */ /* 0x000fe400078e000a */
[----:B------:R-:W-:Y:S02]  /*18e20*/  IMAD.MOV.U32 R12, RZ, RZ, 0x1 ;  /* 0x00000001ff0c7424 */ /* 0x000fe400078e00ff */
[----:B------:R-:W-:Y:S01]  /*18e30*/  IMAD.SHL.U32 R7, R7, 0x8, RZ ;  /* 0x0000000807077824 */ /* 0x000fe200078e00ff */
[----:B------:R-:W-:-:S07]  /*18e40*/  MOV R2, R14 ;  /* 0x0000000e00027202 */ /* 0x000fce0000000f00 */
[----:B------:R-:W-:Y:S05]  /*18e50*/  WARPSYNC.COLLECTIVE R15, `(.L_x_13567) ;  /* 0x000000000f087348 */ /* 0x000fea0003c00000 */
[----:B------:R0:W1:Y:S02]  /*18e60*/  SHFL.IDX P6, R14, R13, R12, R11 ;  /* 0x0000000c0d0e7389 */ /* 0x00006400000c000b */
[----:B01----:R-:W-:Y:S01]  /*18e70*/  ENDCOLLECTIVE ;  /* 0x000000000000791b */ /* 0x003fe20003800000 */
.L_x_13567:
        /* <DEDUP_REMOVED lines=9> */
[----:B0-----:R-:W-:-:S07]  /*18f10*/  MOV R3, R14 ;  /* 0x0000000e00037202 */ /* 0x001fce0000000f00 */
[----:B------:R-:W-:Y:S05]  /*18f20*/  WARPSYNC.COLLECTIVE R15, `(.L_x_13568) ;  /* 0x000000000f087348 */ /* 0x000fea0003c00000 */
[----:B------:R0:W1:Y:S02]  /*18f30*/  SHFL.IDX P6, R14, R13, R12, R11 ;  /* 0x0000000c0d0e7389 */ /* 0x00006400000c000b */
[----:B01----:R-:W-:Y:S01]  /*18f40*/  ENDCOLLECTIVE ;  /* 0x000000000000791b */ /* 0x003fe20003800000 */
.L_x_13568:
[----:B------:R-:W-:Y:S02]  /*18f50*/  IMAD.MOV.U32 R13, RZ, RZ, R10 ;  /* 0x000000ffff0d7224 */ /* 0x000fe400078e000a */
[----:B------:R-:W-:Y:S02]  /*18f60*/  IMAD.MOV.U32 R12, RZ, RZ, 0x2 ;  /* 0x00000002ff0c7424 */ /* 0x000fe400078e00ff */
[----:B------:R-:W-:-:S07]  /*18f70*/  IMAD.MOV.U32 R2, RZ, RZ, R14 ;  /* 0x000000ffff027224 */ /* 0x000fce00078e000e */
[----:B------:R-:W-:Y:S05]  /*18f80*/  WARPSYNC.COLLECTIVE R15, `(.L_x_13569) ;  /* 0x000000000f087348 */ /* 0x000fea0003c00000 */
[----:B------:R0:W1:Y:S02]  /*18f90*/  SHFL.IDX P6, R14, R13, R12, R11 ;  /* 0x0000000c0d0e7389 */ /* 0x00006400000c000b */
[----:B01----:R-:W-:Y:S01]  /*18fa0*/  ENDCOLLECTIVE ;  /* 0x000000000000791b */ /* 0x003fe20003800000 */
.L_x_13569:
[----:B------:R-:W-:-:S04]  /*18fb0*/  IADD3 R2, P0, R2, R7, RZ ;  /* 0x0000000702027210 */ /* 0x000fc80007f1e0ff */
[----:B------:R-:W-:-:S05]  /*18fc0*/  IADD3.X R3, RZ, R3, RZ, P0, !PT ;  /* 0x00000003ff037210 */ /* 0x000fca00007fe4ff */
[----:B------:R-:W-:Y:S01]  /*18fd0*/  @!PT LDS RZ, [RZ] ;  /* 0x00000000fffff984 */ /* 0x000fe20000000800 */
[----:B------:R-:W-:Y:S01]  /*18fe0*/  @!PT LDS RZ, [RZ] ;  /* 0x00000000fffff984 */ /* 0x000fe20000000800 */
[----:B------:R-:W-:Y:S01]  /*18ff0*/  @!PT LDS RZ, [RZ] ;  /* 0x00000000fffff984 */ /* 0x000fe20000000800 */
[----:B------:R0:W-:Y:S01]  /*19000*/  LDGSTS.E.BYPASS.LTC128B.128 [R8+0xec00], desc[UR42][R2.64], !P2 ;  /* 0x0ec0000002087fae */ /* 0x0001e2000d101d6a */
[----:B------:R-:W-:Y:S01]  /*19010*/  IMAD.MOV.U32 R13, RZ, RZ, R9 ;  /* 0x000000ffff0d7224 */ /* 0x000fe200078e0009 */
[----:B0-----:R-:W-:-:S07]  /*19020*/  MOV R3, R14 ;  /* 0x0000000e00037202 */ /* 0x001fce0000000f00 */
[----:B------:R-:W-:Y:S05]  /*19030*/  WARPSYNC.COLLECTIVE R15, `(.L_x_13570) ;  /* 0x000000000f087348 */ /* 0x000fea0003c00000 */
[----:B------:R0:W1:Y:S02]  /*19040*/  SHFL.IDX P6, R14, R13, R12, R11 ;  /* 0x0000000c0d0e7389 */ /* 0x00006400000c000b */
[----:B01----:R-:W-:Y:S01]  /*19050*/  ENDCOLLECTIVE ;  /* 0x000000000000791b */ /* 0x003fe20003800000 */
.L_x_13570:
[----:B------:R-:W-:Y:S02]  /*19060*/  IMAD.MOV.U32 R13, RZ, RZ, R10 ;  /* 0x000000ffff0d7224 */ /* 0x000fe400078e000a */
[----:B------:R-:W-:Y:S02]  /*19070*/  IMAD.MOV.U32 R12, RZ, RZ, 0x3 ;  /* 0x00000003ff0c7424 */ /* 0x000fe400078e00ff */
[----:B------:R-:W-:-:S07]  /*19080*/  IMAD.MOV.U32 R2, RZ, RZ, R14 ;  /* 0x000000ffff027224 */ /* 0x000fce00078e000e */
[----:B------:R-:W-:Y:S05]  /*19090*/  WARPSYNC.COLLECTIVE R15, `(.L_x_13571) ;  /* 0x000000000f087348 */ /* 0x000fea0003c00000 */
[----:B------:R0:W1:Y:S02]  /*190a0*/  SHFL.IDX P6, R14, R13, R12, R11 ;  /* 0x0000000c0d0e7389 */ /* 0x00006400000c000b */
[----:B01----:R-:W-:Y:S01]  /*190b0*/  ENDCOLLECTIVE ;  /* 0x000000000000791b */ /* 0x003fe20003800000 */
.L_x_13571:
        /* <DEDUP_REMOVED lines=11> */
.L_x_13572:
[----:B------:R-:W-:Y:S02]  /*19170*/  IMAD.MOV.U32 R13, RZ, RZ, R10 ;  /* 0x000000ffff0d7224 */ /* 0x000fe400078e000a */
[----:B------:R-:W-:Y:S02]  /*19180*/  IMAD.MOV.U32 R12, RZ, RZ, 0x4 ;  /* 0x00000004ff0c7424 */ /* 0x000fe400078e00ff */
[----:B------:R-:W-:-:S07]  /*19190*/  IMAD.MOV.U32 R2, RZ, RZ, R14 ;  /* 0x000000ffff027224 */ /* 0x000fce00078e000e */
[----:B------:R-:W-:Y:S05]  /*191a0*/  WARPSYNC.COLLECTIVE R15, `(.L_x_13573) ;  /* 0x000000000f087348 */ /* 0x000fea0003c00000 */
[----:B------:R0:W1:Y:S02]  /*191b0*/  SHFL.IDX P6, R14, R13, R12, R11 ;  /* 0x0000000c0d0e7389 */ /* 0x00006400000c000b */
[----:B01----:R-:W-:Y:S01]  /*191c0*/  ENDCOLLECTIVE ;  /* 0x000000000000791b */ /* 0x003fe20003800000 */
.L_x_13573:
        /* <DEDUP_REMOVED lines=11> */
.L_x_13574:
[----:B------:R-:W-:Y:S02]  /*19280*/  IMAD.MOV.U32 R13, RZ, RZ, R10 ;  /* 0x000000ffff0d7224 */ /* 0x000fe400078e000a */
[----:B------:R-:W-:Y:S02]  /*19290*/  IMAD.MOV.U32 R12, RZ, RZ, 0x5 ;  /* 0x00000005ff0c7424 */ /* 0x000fe400078e00ff */
[----:B------:R-:W-:-:S07]  /*192a0*/  IMAD.MOV.U32 R2, RZ, RZ, R14 ;  /* 0x000000ffff027224 */ /* 0x000fce00078e000e */
[----:B------:R-:W-:Y:S05]  /*192b0*/  WARPSYNC.COLLECTIVE R15, `(.L_x_13575) ;  /* 0x000000000f087348 */ /* 0x000fea0003c00000 */
[----:B------:R0:W1:Y:S02]  /*192c0*/  SHFL.IDX P6, R14, R13, R12, R11 ;  /* 0x0000000c0d0e7389 */ /* 0x00006400000c000b */
[----:B01----:R-:W-:Y:S01]  /*192d0*/  ENDCOLLECTIVE ;  /* 0x000000000000791b */ /* 0x003fe20003800000 */
.L_x_13575:
        /* <DEDUP_REMOVED lines=11> */
.L_x_13576:
[----:B------:R-:W-:Y:S02]  /*19390*/  IMAD.MOV.U32 R13, RZ, RZ, R10 ;  /* 0x000000ffff0d7224 */ /* 0x000fe400078e000a */
[----:B------:R-:W-:Y:S02]  /*193a0*/  IMAD.MOV.U32 R12, RZ, RZ, 0x6 ;  /* 0x00000006ff0c7424 */ /* 0x000fe400078e00ff */
[----:B------:R-:W-:-:S07]  /*193b0*/  IMAD.MOV.U32 R2, RZ, RZ, R14 ;  /* 0x000000ffff027224 */ /* 0x000fce00078e000e */
[----:B------:R-:W-:Y:S05]  /*193c0*/  WARPSYNC.COLLECTIVE R15, `(.L_x_13577) ;  /* 0x000000000f087348 */ /* 0x000fea0003c00000 */
[----:B------:R0:W1:Y:S02]  /*193d0*/  SHFL.IDX P6, R14, R13, R12, R11 ;  /* 0x0000000c0d0e7389 */ /* 0x00006400000c000b */
[----:B01----:R-:W-:Y:S01]  /*193e0*/  ENDCOLLECTIVE ;  /* 0x000000000000791b */ /* 0x003fe20003800000 */
.L_x_13577:
        /* <DEDUP_REMOVED lines=11> */
.L_x_13578:
[----:B------:R-:W-:Y:S02]  /*194a0*/  IMAD.MOV.U32 R13, RZ, RZ, R10 ;  /* 0x000000ffff0d7224 */ /* 0x000fe400078e000a */
[----:B------:R-:W-:Y:S02]  /*194b0*/  IMAD.MOV.U32 R12, RZ, RZ, 0x7 ;  /* 0x00000007ff0c7424 */ /* 0x000fe400078e00ff */
[----:B------:R-:W-:-:S07]  /*194c0*/  IMAD.MOV.U32 R2, RZ, RZ, R14 ;  /* 0x000000ffff027224 */ /* 0x000fce00078e000e */
[----:B------:R-:W-:Y:S05]  /*194d0*/  WARPSYNC.COLLECTIVE R15, `(.L_x_13579) ;  /* 0x000000000f087348 */ /* 0x000fea0003c00000 */
[----:B------:R0:W1:Y:S02]  /*194e0*/  SHFL.IDX P6, R14, R13, R12, R11 ;  /* 0x0000000c0d0e7389 */ /* 0x00006400000c000b */
[----:B01----:R-:W-:Y:S01]  /*194f0*/  ENDCOLLECTIVE ;  /* 0x000000000000791b */ /* 0x003fe20003800000 */
.L_x_13579:
[----:B------:R-:W-:-:S04]  /*19500*/  IADD3 R2, P0, R2, R7, RZ ;  /* 0x0000000702027210 */ /* 0x000fc80007f1e0ff */
[----:B------:R-:W-:-:S05]  /*19510*/  IADD3.X R3, RZ, R3, RZ, P0, !PT ;  /* 0x00000003ff037210 */ /* 0x000fca00007fe4ff */
        /* <DEDUP_REMOVED lines=9> */
.L_x_13580:
[----:B------:R-:W-:Y:S01]  /*195b0*/  IMAD.MOV.U32 R2, RZ, RZ, R14 ;  /* 0x000000ffff027224 */ /* 0x000fe200078e000e */
[----:B------:R-:W-:Y:S06]  /*195c0*/  BRA `(.L_x_13581) ;  /* 0xffffffa400f07947 */ /* 0x000fec000383ffff */
.L_x_13413:
[----:B-1----:R1:W2:Y:S02]  /*195d0*/  SYNCS.PHASECHK.TRANS64.TRYWAIT P0, [R5+URZ+0x16860], R2 ;  /* 0x01686002050075a7 */ /* 0x0022a4000800017f */
[----:B--2---:R-:W-:Y:S05]  /*195e0*/  @!P0 NANOSLEEP.SYNCS 0x989680 ;  /* 0x009896800000895d */ /* 0x004fea0003900000 */
[----:B------:R-:W2:Y:S02]  /*195f0*/  @!P0 SYNCS.PHASECHK.TRANS64 P0, [R5+URZ+0x16860], R2 ;  /* 0x01686002050085a7 */ /* 0x000ea4000800007f */
[----:B--2---:R-:W-:Y:S05]  /*19600*/  @!P0 BRA `(.L_x_13413) ;  /* 0xfffffffc00f08947 */ /* 0x004fea000383ffff */
[----:B------:R-:W-:Y:S05]  /*19610*/  BRA `(.L_x_13582) ;  /* 0xffffffa800487947 */ /* 0x000fea000383ffff */
.L_x_13414:
        /* <DEDUP_REMOVED lines=8> */
.L_x_13584:
[----:B------:R-:W-:Y:S05]  /*196a0*/  BSYNC B1 ;  /* 0x0000000000017941 */ /* 0x000fea0003800000 */
.L_x_13583:
[----:B------:R-:W-:Y:S01]  /*196b0*/  IMAD.MOV.U32 R13, RZ, RZ, R23 ;  /* 0x000000ffff0d7224 */ /* 0x000fe200078e0017 */
[----:B------:R-:W-:Y:S01]  /*196c0*/  MOV R12, RZ ;  /* 0x000000ff000c7202 */ /* 0x000fe20000000f00 */
[----:B------:R-:W-:Y:S01]  /*196d0*/  IMAD.MOV.U32 R11, RZ, RZ, 0x181f ;  /* 0x0000181fff0b7424 */ /* 0x000fe200078e00ff */
[----:B------:R-:W-:Y:S01]  /*196e0*/  ISETP.LT.OR P2, PT, R8, 0x1, P1 ;  /* 0x000000010800780c */ /* 0x000fe20000f41670 */
[----:B------:R-:W-:Y:S02]  /*196f0*/  IMAD.MOV.U32 R15, RZ, RZ, -0x1 ;  /* 0xffffffffff0f7424 */ /* 0x000fe400078e00ff */
[----:B------:R-:W-:Y:S02]  /*19700*/  IMAD.MOV.U32 R3, RZ, RZ, R14 ;  /* 0x000000ffff037224 */ /* 0x000fe400078e000e */
[----:B------:R-:W-:-:S08]  /*19710*/  IMAD R6, R6, 0x2, R22 ;  /* 0x0000000206067824 */ /* 0x000fd000078e0216 */
[----:B------:R-:W-:Y:S05]  /*19720*/  WARPSYNC.COLLECTIVE R15, `(.L_x_13585) ;  /* 0x000000000f087348 */ /* 0x000fea0003c00000 */
[----:B------:R0:W1:Y:S02]  /*19730*/  SHFL.IDX P6, R14, R13, R12, R11 ;  /* 0x0000000c0d0e7389 */ /* 0x00006400000c000b */
[----:B01----:R-:W-:Y:S01]  /*19740*/  ENDCOLLECTIVE ;  /* 0x000000000000791b */ /* 0x003fe20003800000 */
.L_x_13585:
[----:B------:R-:W-:Y:S01]  /*19750*/  MOV R13, R24 ;  /* 0x00000018000d7202 */ /* 0x000fe20000000f00 */
[----:B------:R-:W-:Y:S01]  /*19760*/  IMAD.MOV.U32 R12, RZ, RZ, 0x1 ;  /* 0x00000001ff0c7424 */ /* 0x000fe200078e00ff */
[----:B------:R-:W-:-:S07]  /*19770*/  MOV R2, R14 ;  /* 0x0000000e00027202 */ /* 0x000fce0000000f00 */
[----:B------:R-:W-:Y:S05]  /*19780*/  WARPSYNC.COLLECTIVE R15, `(.L_x_13586) ;  /* 0x000000000f087348 */ /* 0x000fea0003c00000 */
[----:B------:R0:W1:Y:S02]  /*19790*/  SHFL.IDX P6, R14, R13, R12, R11 ;  /* 0x0000000c0d0e7389 */ /* 0x00006400000c000b */
[----:B01----:R-:W-:Y:S01]  /*197a0*/  ENDCOLLECTIVE ;  /* 0x000000000000791b */ /* 0x003fe20003800000 */
.L_x_13586:
[----:B------:R-:W-:-:S05]  /*197b0*/  IADD3 R2, P0, R2, R7, RZ ;  /* 0x0000000702027210 */ /* 0x000fca0007f1e0ff */
[----:B------:R-:W-:-:S05]  /*197c0*/  IMAD.X R3, RZ, RZ, R3, P0 ;  /* 0x000000ffff037224 */ /* 0x000fca00000e0603 */
        /* <DEDUP_REMOVED lines=10> */
.L_x_13587:
[----:B------:R-:W-:Y:S01]  /*19870*/  MOV R13, R24 ;  /* 0x00000018000d7202 */ /* 0x000fe20000000f00 */
[----:B------:R-:W-:Y:S02]  /*19880*/  IMAD.MOV.U32 R12, RZ, RZ, 0x2 ;  /* 0x00000002ff0c7424 */ /* 0x000fe400078e00ff */
[----:B------:R-:W-:-:S07]  /*19890*/  IMAD.MOV.U32 R2, RZ, RZ, R14 ;  /* 0x000000ffff027224 */ /* 0x000fce00078e000e */
[----:B------:R-:W-:Y:S05]  /*198a0*/  WARPSYNC.COLLECTIVE R15, `(.L_x_13588) ;  /* 0x000000000f087348 */ /* 0x000fea0003c00000 */
[----:B------:R0:W1:Y:S02]  /*198b0*/  SHFL.IDX P6, R14, R13, R12, R11 ;  /* 0x0000000c0d0e7389 */ /* 0x00006400000c000b */
[----:B01----:R-:W-:Y:S01]  /*198c0*/  ENDCOLLECTIVE ;  /* 0x000000000000791b */ /* 0x003fe20003800000 */
.L_x_13588:
[----:B------:R-:W-:-:S05]  /*198d0*/  IADD3 R2, P0, R2, R7, RZ ;  /* 0x0000000702027210 */ /* 0x000fca0007f1e0ff */
[----:B------:R-:W-:-:S05]  /*198e0*/  IMAD.X R3, RZ, RZ, R3, P0 ;  /* 0x000000ffff037224 */ /* 0x000fca00000e0603 */
[----:B------:R-:W-:Y:S01]  /*198f0*/  @!PT LDS RZ, [RZ] ;  /* 0x00000000fffff984 */ /* 0x000fe20000000800 */
[----:B------:R-:W-:Y:S01]  /*19900*/  @!PT LDS RZ, [RZ] ;  /* 0x00000000fffff984 */ /* 0x000fe20000000800 */
[----:B------:R-:W-:Y:S01]  /*19910*/  @!PT LDS RZ, [RZ] ;  /* 0x00000000fffff984 */ /* 0x000fe20000000800 */
[----:B------:R0:W-:Y:S01]  /*19920*/  LDGSTS.E.BYPASS.LTC128B.128 [R6+0xc00], desc[UR42][R2.64], !P2 ;  /* 0x00c0000002067fae */ /* 0x0001e2000d101d6a */
[----:B------:R-:W-:Y:S02]  /*19930*/  MOV R13, R23 ;  /* 0x00000017000d7202 */ /* 0x000fe40000000f00 */
[----:B------:R-:W-:Y:S01]  /*19940*/  ISETP.LT.OR P2, PT, R8, 0x21, P1 ;  /* 0x000000210800780c */ /* 0x000fe20000f41670 */
[----:B0-----:R-:W-:-:S12]  /*19950*/  IMAD.MOV.U32 R3, RZ, RZ, R14 ;  /* 0x000000ffff037224 */ /* 0x001fd800078e000e */
[----:B------:R-:W-:Y:S05]  /*19960*/  WARPSYNC.COLLECTIVE R15, `(.L_x_13589) ;  /* 0x000000000f087348 */ /* 0x000fea0003c00000 */
[----:B------:R0:W1:Y:S02]  /*19970*/  SHFL.IDX P6, R14, R13, R12, R11 ;  /* 0x0000000c0d0e7389 */ /* 0x00006400000c000b */
[----:B01----:R-:W-:Y:S01]  /*19980*/  ENDCOLLECTIVE ;  /* 0x000000000000791b */ /* 0x003fe20003800000 */
.L_x_13589:
[----:B------:R-:W-:Y:S01]  /*19990*/  MOV R13, R24 ;  /* 0x00000018000d7202 */ /* 0x000fe20000000f00 */
[----:B------:R-:W-:Y:S02]  /*199a0*/  IMAD.MOV.U32 R12, RZ, RZ, 0x3 ;  /* 0x00000003ff0c7424 */ /* 0x000fe400078e00ff */
[----:B------:R-:W-:-:S07]  /*199b0*/  IMAD.MOV.U32 R2, RZ, RZ, R14 ;  /* 0x000000ffff027224 */ /* 0x000fce00078e000e */
[----:B------:R-:W-:Y:S05]  /*199c0*/  WARPSYNC.COLLECTIVE R15, `(.L_x_13590) ;  /* 0x000000000f087348 */ /* 0x000fea0003c00000 */
[----:B------:R0:W1:Y:S02]  /*199d0*/  SHFL.IDX P6, R14, R13, R12, R11 ;  /* 0x0000000c0d0e7389 */ /* 0x00006400000c000b */
[----:B01----:R-:W-:Y:S01]  /*199e0*/  ENDCOLLECTIVE ;  /* 0x000000000000791b */ /* 0x003fe20003800000 */
.L_x_13590:
        /* <DEDUP_REMOVED lines=12> */
.L_x_13591:
[----:B------:R-:W-:Y:S01]  /*19ab0*/  MOV R13, R24 ;  /* 0x00000018000d7202 */ /* 0x000fe20000000f00 */
[----:B------:R-:W-:Y:S02]  /*19ac0*/  IMAD.MOV.U32 R12, RZ, RZ, 0x4 ;  /* 0x00000004ff0c7424 */ /* 0x000fe400078e00ff */
[----:B------:R-:W-:-:S07]  /*19ad0*/  IMAD.MOV.U32 R2, RZ, RZ, R14 ;  /* 0x000000ffff027224 */ /* 0x000fce00078e000e */
[----:B------:R-:W-:Y:S05]  /*19ae0*/  WARPSYNC.COLLECTIVE R15, `(.L_x_13592) ;  /* 0x000000000f087348 */ /* 0x000fea0003c00000 */
[----:B------:R0:W1:Y:S02]  /*19af0*/  SHFL.IDX P6, R14, R13, R12, R11 ;  /* 0x0000000c0d0e7389 */ /* 0x00006400000c000b */
[----:B01----:R-:W-:Y:S01]  /*19b00*/  ENDCOLLECTIVE ;  /* 0x000000000000791b */ /* 0x003fe20003800000 */
.L_x_13592:
        /* <DEDUP_REMOVED lines=12> */
.L_x_13593:
[----:B------:R-:W-:Y:S01]  /*19bd0*/  MOV R13, R24 ;  /* 0x00000018000d7202 */ /* 0x000fe20000000f00 */
[----:B------:R-:W-:Y:S02]  /*19be0*/  IMAD.MOV.U32 R12, RZ, RZ, 0x5 ;  /* 0x00000005ff0c7424 */ /* 0x000fe400078e00ff */
[----:B------:R-:W-:-:S07]  /*19bf0*/  IMAD.MOV.U32 R2, RZ, RZ, R14 ;  /* 0x000000ffff027224 */ /* 0x000fce00078e000e */
[----:B------:R-:W-:Y:S05]  /*19c00*/  WARPSYNC.COLLECTIVE R15, `(.L_x_13594) ;  /* 0x000000000f087348 */ /* 0x000fea0003c00000 */
[----:B------:R0:W1:Y:S02]  /*19c10*/  SHFL.IDX P6, R14, R13, R12, R11 ;  /* 0x0000000c0d0e7389 */ /* 0x00006400000c000b */
[----:B01----:R-:W-:Y:S01]  /*19c20*/  ENDCOLLECTIVE ;  /* 0x000000000000791b */ /* 0x003fe20003800000 */
.L_x_13594:
        /* <DEDUP_REMOVED lines=12> */
.L_x_13595:
[----:B------:R-:W-:Y:S01]  /*19cf0*/  MOV R13, R24 ;  /* 0x00000018000d7202 */ /* 0x000fe20000000f00 */
[----:B------:R-:W-:Y:S02]  /*19d00*/  IMAD.MOV.U32 R12, RZ, RZ, 0x6 ;  /* 0x00000006ff0c7424 */ /* 0x000fe400078e00ff */
[----:B------:R-:W-:-:S07]  /*19d10*/  IMAD.MOV.U32 R2, RZ, RZ, R14 ;  /* 0x000000ffff027224 */ /* 0x000fce00078e000e */
[----:B------:R-:W-:Y:S05]  /*19d20*/  WARPSYNC.COLLECTIVE R15, `(.L_x_13596) ;  /* 0x000000000f087348 */ /* 0x000fea0003c00000 */
[----:B------:R0:W1:Y:S02]  /*19d30*/  SHFL.IDX P6, R14, R13, R12, R11 ;  /* 0x0000000c0d0e7389 */ /* 0x00006400000c000b */
[----:B01----:R-:W-:Y:S01]  /*19d40*/  ENDCOLLECTIVE ;  /* 0x000000000000791b */ /* 0x003fe20003800000 */
.L_x_13596:
        /* <DEDUP_REMOVED lines=12> */
.L_x_13597:
[----:B------:R-:W-:Y:S01]  /*19e10*/  MOV R13, R24 ;  /* 0x00000018000d7202 */ /* 0x000fe20000000f00 */
[----:B------:R-:W-:Y:S02]  /*19e20*/  IMAD.MOV.U32 R12, RZ, RZ, 0x7 ;  /* 0x00000007ff0c7424 */ /* 0x000fe400078e00ff */
[----:B------:R-:W-:-:S07]  /*19e30*/  IMAD.MOV.U32 R2, RZ, RZ, R14 ;  /* 0x000000ffff027224 */ /* 0x000fce00078e000e */
[----:B------:R-:W-:Y:S05]  /*19e40*/  WARPSYNC.COLLECTIVE R15, `(.L_x_13598) ;  /* 0x000000000f087348 */ /* 0x000fea0003c00000 */
[----:B------:R0:W1:Y:S02]  /*19e50*/  SHFL.IDX P6, R14, R13, R12, R11 ;  /* 0x0000000c0d0e7389 */ /* 0x00006400000c000b */
[----:B01----:R-:W-:Y:S01]  /*19e60*/  ENDCOLLECTIVE ;  /* 0x000000000000791b */ /* 0x003fe20003800000 */
.L_x_13598:
[----:B------:R-:W-:-:S05]  /*19e70*/  IADD3 R2, P0, R2, R7, RZ ;  /* 0x0000000702027210 */ /* 0x000fca0007f1e0ff */
[----:B------:R-:W-:-:S05]  /*19e80*/  IMAD.X R3, RZ, RZ, R3, P0 ;  /* 0x000000ffff037224 */ /* 0x000fca00000e0603 */
        /* <DEDUP_REMOVED lines=9> */
.L_x_13599:
[----:B------:R-:W-:Y:S01]  /*19f20*/  IMAD.MOV.U32 R2, RZ, RZ, R14 ;  /* 0x000000ffff027224 */ /* 0x000fe200078e000e */
[----:B------:R-:W-:Y:S06]  /*19f30*/  BRA `(.L_x_13600) ;  /* 0xffffffa000f87947 */ /* 0x000fec000383ffff */
.L_x_13422:
[----:B0-----:R0:W1:Y:S02]  /*19f40*/  SYNCS.PHASECHK.TRANS64.TRYWAIT P0, [R0+URZ+0x16860], R3 ;  /* 0x01686003000075a7 */ /* 0x001064000800017f */
[----:B-1----:R-:W-:Y:S05]  /*19f50*/  @!P0 NANOSLEEP.SYNCS 0x989680 ;  /* 0x009896800000895d */ /* 0x002fea0003900000 */
[----:B------:R-:W1:Y:S02]  /*19f60*/  @!P0 SYNCS.PHASECHK.TRANS64 P0, [R0+URZ+0x16860], R3 ;  /* 0x01686003000085a7 */ /* 0x000e64000800007f */
[----:B-1----:R-:W-:Y:S05]  /*19f70*/  @!P0 BRA `(.L_x_13422) ;  /* 0xfffffffc00f08947 */ /* 0x002fea000383ffff */
[----:B------:R-:W-:Y:S05]  /*19f80*/  BRA `(.L_x_13601) ;  /* 0xffffffa800187947 */ /* 0x000fea000383ffff */
.L_x_13423:
        /* <DEDUP_REMOVED lines=8> */
.L_x_13603:
[----:B------:R-:W-:Y:S05]  /*1a010*/  BSYNC B0 ;  /* 0x0000000000007941 */ /* 0x000fea0003800000 */
.L_x_13602:
[----:B------:R-:W0:Y:S01]  /*1a020*/  S2R R2, SR_TID.X ;  /* 0x0000000000027919 */ /* 0x000e220000002100 */
[----:B------:R-:W-:Y:S01]  /*1a030*/  IMAD.MOV.U32 R13, RZ, RZ, R23 ;  /* 0x000000ffff0d7224 */ /* 0x000fe200078e0017 */
[----:B------:R-:W-:Y:S01]  /*1a040*/  MOV R11, 0x181f ;  /* 0x0000181f000b7802 */ /* 0x000fe20000000f00 */
[----:B------:R-:W-:Y:S01]  /*1a050*/  IMAD.MOV.U32 R12, RZ, RZ, RZ ;  /* 0x000000ffff0c7224 */ /* 0x000fe200078e00ff */
[----:B------:R-:W-:Y:S01]  /*1a060*/  MOV R3, R14 ;  /* 0x0000000e00037202 */ /* 0x000fe20000000f00 */
[----:B------:R-:W-:Y:S02]  /*1a070*/  IMAD.MOV.U32 R15, RZ, RZ, -0x1 ;  /* 0xffffffffff0f7424 */ /* 0x000fe400078e00ff */
[----:B------:R-:W-:-:S07]  /*1a080*/  IMAD R4, R4, 0x2, R22 ;  /* 0x0000000204047824 */ /* 0x000fce00078e0216 */
[----:B0-----:R-:W-:Y:S05]  /*1a090*/  WARPSYNC.COLLECTIVE R15, `(.L_x_13604) ;  /* 0x000000000f087348 */ /* 0x001fea0003c00000 */
[----:B------:R1:W2:Y:S02]  /*1a0a0*/  SHFL.IDX P6, R14, R13, R12, R11 ;  /* 0x0000000c0d0e7389 */ /* 0x0002a400000c000b */
[----:B012---:R-:W-:Y:S01]  /*1a0b0*/  ENDCOLLECTIVE ;  /* 0x000000000000791b */ /* 0x007fe20003800000 */
.L_x_13604:
[----:B------:R-:W-:Y:S01]  /*1a0c0*/  ULDC UR4, c[0x0][0x2f4] ;  /* 0x0000bd0000047ab9 */ /* 0x000fe20000000800 */
[----:B------:R-:W-:Y:S01]  /*1a0d0*/  MOV R13, R24 ;  /* 0x00000018000d7202 */ /* 0x000fe20000000f00 */
[----:B------:R-:W-:Y:S02]  /*1a0e0*/  IMAD.MOV.U32 R12, RZ, RZ, 0x1 ;  /* 0x00000001ff0c7424 */ /* 0x000fe400078e00ff */
[----:B------:R-:W-:-:S05]  /*1a0f0*/  IMAD.SHL.U32 R2, R2, 0x8, RZ ;  /* 0x0000000802027824 */ /* 0x000fca00078e00ff */
[----:B------:R-:W-:-:S04]  /*1a100*/  LOP3.LUT R2, R2, 0x38, RZ, 0xc0, !PT ;  /* 0x0000003802027812 */ /* 0x000fc800078ec0ff */
[C---:B------:R-:W-:Y:S02]  /*1a110*/  SHF.L.U32 R5, R2.reuse, 0x1, RZ ;  /* 0x0000000102057819 */ /* 0x040fe400000006ff */
[----:B------:R-:W-:Y:S02]  /*1a120*/  ISETP.GE.AND P0, PT, R2, UR4, PT ;  /* 0x0000000402007c0c */ /* 0x000fe4000bf06270 */
[----:B------:R-:W-:-:S13]  /*1a130*/  IADD3 R2, P1, R14, R5, RZ ;  /* 0x000000050e027210 */ /* 0x000fda0007f3e0ff */
[----:B------:R-:W-:Y:S05]  /*1a140*/  WARPSYNC.COLLECTIVE R15, `(.L_x_13605) ;  /* 0x000000000f087348 */ /* 0x000fea0003c00000 */
[----:B------:R0:W1:Y:S02]  /*1a150*/  SHFL.IDX P6, R14, R13, R12, R11 ;  /* 0x0000000c0d0e7389 */ /* 0x00006400000c000b */
[----:B01----:R-:W-:Y:S01]  /*1a160*/  ENDCOLLECTIVE ;  /* 0x000000000000791b */ /* 0x003fe20003800000 */
.L_x_13605:
[----:B------:R-:W-:Y:S01]  /*1a170*/  ISETP.LT.OR P2, PT, R6, 0x1, P0 ;  /* 0x000000010600780c */ /* 0x000fe20000741670 */
[----:B------:R-:W-:Y:S01]  /*1a180*/  IMAD.X R3, RZ, RZ, R3, P1 ;  /* 0x000000ffff037224 */ /* 0x000fe200008e0603 */
[----:B------:R-:W-:-:S11]  /*1a190*/  MOV R13, R23 ;  /* 0x00000017000d7202 */ /* 0x000fd60000000f00 */
[----:B------:R-:W-:Y:S01]  /*1a1a0*/  @!PT LDS RZ, [RZ] ;  /* 0x00000000fffff984 */ /* 0x000fe20000000800 */
[----:B------:R-:W-:Y:S01]  /*1a1b0*/  @!PT LDS RZ, [RZ] ;  /* 0x00000000fffff984 */ /* 0x000fe20000000800 */
[----:B------:R-:W-:Y:S01]  /*1a1c0*/  @!PT LDS RZ, [RZ] ;  /* 0x00000000fffff984 */ /* 0x000fe20000000800 */
[----:B------:R0:W-:Y:S01]  /*1a1d0*/  LDGSTS.E.BYPASS.LTC128B.128 [R4+0x400], desc[UR42][R2.64], !P2 ;  /* 0x0040000002047fae */ /* 0x0001e2000d101d6a */
[----:B------:R-:W-:Y:S01]  /*1a1e0*/  ISETP.LT.OR P2, PT, R6, 0x11, P0 ;  /* 0x000000110600780c */ /* 0x000fe20000741670 */
[----:B0-----:R-:W-:-:S12]  /*1a1f0*/  IMAD.MOV.U32 R3, RZ, RZ, R14 ;  /* 0x000000ffff037224 */ /* 0x001fd800078e000e */
[----:B------:R-:W-:Y:S05]  /*1a200*/  WARPSYNC.COLLECTIVE R15, `(.L_x_13606) ;  /* 0x000000000f087348 */ /* 0x000fea0003c00000 */
[----:B------:R0:W1:Y:S02]  /*1a210*/  SHFL.IDX P6, R14, R13, R12, R11 ;  /* 0x0000000c0d0e7389 */ /* 0x00006400000c000b */
[----:B01----:R-:W-:Y:S01]  /*1a220*/  ENDCOLLECTIVE ;  /* 0x000000000000791b */ /* 0x003fe20003800000 */
.L_x_13606:
[----:B------:R-:W-:Y:S01]  /*1a230*/  IMAD.MOV.U32 R13, RZ, RZ, R24 ;  /* 0x000000ffff0d7224 */ /* 0x000fe200078e0018 */
[----:B------:R-:W-:Y:S02]  /*1a240*/  MOV R12, 0x2 ;  /* 0x00000002000c7802 */ /* 0x000fe40000000f00 */
[----:B------:R-:W-:-:S13]  /*1a250*/  IADD3 R2, P1, R14, R5, RZ ;  /* 0x000000050e027210 */ /* 0x000fda0007f3e0ff */
[----:B------:R-:W-:Y:S05]  /*1a260*/  WARPSYNC.COLLECTIVE R15, `(.L_x_13607) ;  /* 0x000000000f087348 */ /* 0x000fea0003c00000 */
[----:B------:R0:W1:Y:S02]  /*1a270*/  SHFL.IDX P6, R14, R13, R12, R11 ;  /* 0x0000000c0d0e7389 */ /* 0x00006400000c000b */
[----:B01----:R-:W-:Y:S01]  /*1a280*/  ENDCOLLECTIVE ;  /* 0x000000000000791b */ /* 0x003fe20003800000 */
.L_x_13607:
[----:B------:R-:W-:-:S05]  /*1a290*/  IMAD.X R3, RZ, RZ, R3, P1 ;  /* 0x000000ffff037224 */ /* 0x000fca00008e0603 */
[----:B------:R-:W-:Y:S01]  /*1a2a0*/  @!PT LDS RZ, [RZ] ;  /* 0x00000000fffff984 */ /* 0x000fe20000000800 */
[----:B------:R-:W-:Y:S01]  /*1a2b0*/  @!PT LDS RZ, [RZ] ;  /* 0x00000000fffff984 */ /* 0x000fe20000000800 */
[----:B------:R-:W-:Y:S01]  /*1a2c0*/  @!PT LDS RZ, [RZ] ;  /* 0x00000000fffff984 */ /* 0x000fe20000000800 */
[----:B------:R0:W-:Y:S01]  /*1a2d0*/  LDGSTS.E.BYPASS.LTC128B.128 [R4+0xc00], desc[UR42][R2.64], !P2 ;  /* 0x00c0000002047fae */ /* 0x0001e2000d101d6a */
[----:B------:R-:W-:Y:S01]  /*1a2e0*/  ISETP.LT.OR P2, PT, R6, 0x21, P0 ;  /* 0x000000210600780c */ /* 0x000fe20000741670 */
[----:B------:R-:W-:Y:S02]  /*1a2f0*/  IMAD.MOV.U32 R13, RZ, RZ, R23 ;  /* 0x000000ffff0d7224 */ /* 0x000fe400078e0017 */
[----:B0-----:R-:W-:-:S10]  /*1a300*/  IMAD.MOV.U32 R3, RZ, RZ, R14 ;  /* 0x000000ffff037224 */ /* 0x001fd400078e000e */
[----:B------:R-:W-:Y:S05]  /*1a310*/  WARPSYNC.COLLECTIVE R15, `(.L_x_13608) ;  /* 0x000000000f087348 */ /* 0x000fea0003c00000 */
[----:B------:R0:W1:Y:S02]  /*1a320*/  SHFL.IDX P6, R14, R13, R12, R11 ;  /* 0x0000000c0d0e7389 */ /* 0x00006400000c000b */
[----:B01----:R-:W-:Y:S01]  /*1a330*/  ENDCOLLECTIVE ;  /* 0x000000000000791b */ /* 0x003fe20003800000 */
.L_x_13608:
[----:B------:R-:W-:Y:S02]  /*1a340*/  IMAD.MOV.U32 R13, RZ, RZ, R24 ;  /* 0x000000ffff0d7224 */ /* 0x000fe400078e0018 */
[----:B------:R-:W-:Y:S01]  /*1a350*/  IMAD.MOV.U32 R12, RZ, RZ, 0x3 ;  /* 0x00000003ff0c7424 */ /* 0x000fe200078e00ff */
[----:B------:R-:W-:-:S13]  /*1a360*/  IADD3 R2, P1, R14, R5, RZ ;  /* 0x000000050e027210 */ /* 0x000fda0007f3e0ff */
[----:B------:R-:W-:Y:S05]  /*1a370*/  WARPSYNC.COLLECTIVE R15, `(.L_x_13609) ;  /* 0x000000000f087348 */ /* 0x000fea0003c00000 */
[----:B------:R0:W1:Y:S02]  /*1a380*/  SHFL.IDX P6, R14, R13, R12, R11 ;  /* 0x0000000c0d0e7389 */ /* 0x00006400000c000b */
[----:B01----:R-:W-:Y:S01]  /*1a390*/  ENDCOLLECTIVE ;  /* 0x000000000000791b */ /* 0x003fe20003800000 */
.L_x_13609:
[----:B------:R-:W-:-:S05]  /*1a3a0*/  IADD3.X R3, RZ, R3, RZ, P1, !PT ;  /* 0x00000003ff037210 */ /* 0x000fca0000ffe4ff */
        /* <DEDUP_REMOVED lines=10> */
.L_x_13610:
[----:B------:R-:W-:Y:S01]  /*1a450*/  MOV R13, R24 ;  /* 0x00000018000d7202 */ /* 0x000fe20000000f00 */
[----:B------:R-:W-:Y:S01]  /*1a460*/  IMAD.MOV.U32 R12, RZ, RZ, 0x4 ;  /* 0x00000004ff0c7424 */ /* 0x000fe200078e00ff */
[----:B------:R-:W-:-:S13]  /*1a470*/  IADD3 R2, P1, R14, R5, RZ ;  /* 0x000000050e027210 */ /* 0x000fda0007f3e0ff */
[----:B------:R-:W-:Y:S05]  /*1a480*/  WARPSYNC.COLLECTIVE R15, `(.L_x_13611) ;  /* 0x000000000f087348 */ /* 0x000fea0003c00000 */
[----:B------:R0:W1:Y:S02]  /*1a490*/  SHFL.IDX P6, R14, R13, R12, R11 ;  /* 0x0000000c0d0e7389 */ /* 0x00006400000c000b */
[----:B01----:R-:W-:Y:S01]  /*1a4a0*/  ENDCOLLECTIVE ;  /* 0x000000000000791b */ /* 0x003fe20003800000 */
.L_x_13611:
        /* <DEDUP_REMOVED lines=11> */
.L_x_13612:
[----:B------:R-:W-:Y:S01]  /*1a560*/  IMAD.MOV.U32 R13, RZ, RZ, R24 ;  /* 0x000000ffff0d7224 */ /* 0x000fe200078e0018 */
[----:B------:R-:W-:Y:S02]  /*1a570*/  MOV R12, 0x5 ;  /* 0x00000005000c7802 */ /* 0x000fe40000000f00 */
[----:B------:R-:W-:-:S13]  /*1a580*/  IADD3 R2, P1, R14, R5, RZ ;  /* 0x000000050e027210 */ /* 0x000fda0007f3e0ff */
[----:B------:R-:W-:Y:S05]  /*1a590*/  WARPSYNC.COLLECTIVE R15, `(.L_x_13613) ;  /* 0x000000000f087348 */ /* 0x000fea0003c00000 */
[----:B------:R0:W1:Y:S02]  /*1a5a0*/  SHFL.IDX P6, R14, R13, R12, R11 ;  /* 0x0000000c0d0e7389 */ /* 0x00006400000c000b */
[----:B01----:R-:W-:Y:S01]  /*1a5b0*/  ENDCOLLECTIVE ;  /* 0x000000000000791b */ /* 0x003fe20003800000 */
.L_x_13613:
        /* <DEDUP_REMOVED lines=11> */
.L_x_13614:
[----:B------:R-:W-:Y:S02]  /*1a670*/  IMAD.MOV.U32 R13, RZ, RZ, R24 ;  /* 0x000000ffff0d7224 */ /* 0x000fe400078e0018 */
[----:B------:R-:W-:Y:S01]  /*1a680*/  IMAD.MOV.U32 R12, RZ, RZ, 0x6 ;  /* 0x00000006ff0c7424 */ /* 0x000fe200078e00ff */
[----:B------:R-:W-:-:S13]  /*1a690*/  IADD3 R2, P1, R14, R5, RZ ;  /* 0x000000050e027210 */ /* 0x000fda0007f3e0ff */
[----:B------:R-:W-:Y:S05]  /*1a6a0*/  WARPSYNC.COLLECTIVE R15, `(.L_x_13615) ;  /* 0x000000000f087348 */ /* 0x000fea0003c00000 */
[----:B------:R0:W1:Y:S02]  /*1a6b0*/  SHFL.IDX P6, R14, R13, R12, R11 ;  /* 0x0000000c0d0e7389 */ /* 0x00006400000c000b */
[----:B01----:R-:W-:Y:S01]  /*1a6c0*/  ENDCOLLECTIVE ;  /* 0x000000000000791b */ /* 0x003fe20003800000 */
.L_x_13615:
        /* <DEDUP_REMOVED lines=11> */
.L_x_13616:
[----:B------:R-:W-:Y:S01]  /*1a780*/  MOV R13, R24 ;  /* 0x00000018000d7202 */ /* 0x000fe20000000f00 */
[----:B------:R-:W-:Y:S01]  /*1a790*/  IMAD.MOV.U32 R12, RZ, RZ, 0x7 ;  /* 0x00000007ff0c7424 */ /* 0x000fe200078e00ff */
[----:B------:R-:W-:-:S13]  /*1a7a0*/  IADD3 R2, P1, R14, R5, RZ ;  /* 0x000000050e027210 */ /* 0x000fda0007f3e0ff */
[----:B------:R-:W-:Y:S05]  /*1a7b0*/  WARPSYNC.COLLECTIVE R15, `(.L_x_13617) ;  /* 0x000000000f087348 */ /* 0x000fea0003c00000 */
[----:B------:R0:W1:Y:S02]  /*1a7c0*/  SHFL.IDX P6, R14, R13, R12, R11 ;  /* 0x0000000c0d0e7389 */ /* 0x00006400000c000b */
[----:B01----:R-:W-:Y:S01]  /*1a7d0*/  ENDCOLLECTIVE ;  /* 0x000000000000791b */ /* 0x003fe20003800000 */
.L_x_13617:
        /* <DEDUP_REMOVED lines=10> */
.L_x_13618:
[----:B------:R-:W-:Y:S05]  /*1a880*/  BRA `(.L_x_13619) ;  /* 0xffffffa000dc7947 */ /* 0x000fea000383ffff */
.L_x_13428:
        /* <DEDUP_REMOVED lines=8> */
.L_x_13621:
[----:B------:R-:W-:Y:S05]  /*1a910*/  BSYNC B0 ;  /* 0x0000000000007941 */ /* 0x000fea0003800000 */
.L_x_13620:
        /* <DEDUP_REMOVED lines=9> */
.L_x_13622:
[----:B------:R-:W-:Y:S02]  /*1a9b0*/  ULDC UR4, c[0x0][0xc3c] ;  /* 0x00030f0000047ab9 */ /* 0x000fe40000000800 */
[----:B------:R-:W-:-:S13]  /*1a9c0*/  ISETP.GE.OR P1, PT, R5, UR4, !P0 ;  /* 0x0000000405007c0c */ /* 0x000fda000c726670 */
[----:B------:R-:W0:Y:S01]  /*1a9d0*/  @!P1 LDC.64 R2, c[0x0][0xc80] ;  /* 0x00032000ff029b82 */ /* 0x000e220000000a00 */
[----:B------:R-:W-:Y:S01]  /*1a9e0*/  MOV R11, RZ ;  /* 0x000000ff000b7202 */ /* 0x000fe20000000f00 */
[----:B------:R-:W-:Y:S02]  /*1a9f0*/  IMAD.MOV.U32 R4, RZ, RZ, R14 ;  /* 0x000000ffff047224 */ /* 0x000fe400078e000e */
[----:B0-----:R-:W-:-:S06]  /*1aa00*/  @!P1 IMAD.WIDE R2, R5, 0x4, R2 ;  /* 0x0000000405029825 */ /* 0x001fcc00078e0202 */
[----:B------:R0:W2:Y:S01]  /*1aa10*/  @!P1 LDG.E R3, desc[UR42][R2.64] ;  /* 0x0000002a02039981 */ /* 0x0000a2000c1e1900 */
[C---:B------:R-:W-:Y:S02]  /*1aa20*/  ISETP.GE.U32.AND P2, PT, R8.reuse, 0x2, PT ;  /* 0x000000020800780c */ /* 0x040fe40003f46070 */
[C---:B------:R-:W-:Y:S02]  /*1aa30*/  ISETP.GE.U32.AND P3, PT, R8.reuse, 0x4, PT ;  /* 0x000000040800780c */ /* 0x040fe40003f66070 */
[C---:B------:R-:W-:Y:S02]  /*1aa40*/  ISETP.GE.U32.AND P4, PT, R8.reuse, 0x8, PT ;  /* 0x000000080800780c */ /* 0x040fe40003f86070 */
[C---:B------:R-:W-:Y:S02]  /*1aa50*/  ISETP.GE.U32.AND P5, PT, R8.reuse, 0x10, PT ;  /* 0x000000100800780c */ /* 0x040fe40003fa6070 */
[----:B0-----:R-:W-:Y:S01]  /*1aa60*/  MOV R2, RZ ;  /* 0x000000ff00027202 */ /* 0x001fe20000000f00 */
[----:B--2---:R-:W-:Y:S01]  /*1aa70*/  @!P1 IMAD.MOV.U32 R2, RZ, RZ, R3 ;  /* 0x000000ffff029224 */ /* 0x004fe200078e0003 */
[----:B------:R-:W-:-:S03]  /*1aa80*/  ISETP.NE.AND P1, PT, R8, RZ, PT ;  /* 0x000000ff0800720c */ /* 0x000fc60003f25270 */
[----:B------:R-:W-:-:S10]  /*1aa90*/  IMAD.MOV.U32 R13, RZ, RZ, R2 ;  /* 0x000000ffff0d7224 */ /* 0x000fd400078e0002 */
[----:B------:R-:W-:Y:S05]  /*1aaa0*/  WARPSYNC.COLLECTIVE R15, `(.L_x_13623) ;  /* 0x000000000f087348 */ /* 0x000fea0003c00000 */
[----:B------:R0:W1:Y:S02]  /*1aab0*/  SHFL.UP P6, R14, R13, R12, R11 ;  /* 0x0400000c0d0e7389 */ /* 0x00006400000c000b */
[----:B01----:R-:W-:Y:S01]  /*1aac0*/  ENDCOLLECTIVE ;  /* 0x000000000000791b */ /* 0x003fe20003800000 */
.L_x_13623:
[----:B------:R-:W-:Y:S02]  /*1aad0*/  MOV R12, 0x2 ;  /* 0x00000002000c7802 */ /* 0x000fe40000000f00 */
[----:B------:R-:W-:-:S05]  /*1aae0*/  SEL R5, R14, RZ, P1 ;  /* 0x000000ff0e057207 */ /* 0x000fca0000800000 */
[----:B------:R-:W-:-:S04]  /*1aaf0*/  IMAD.IADD R5, R2, 0x1, R5 ;  /* 0x0000000102057824 */ /* 0x000fc800078e0205 */
[----:B------:R-:W-:-:S07]  /*1ab00*/  IMAD.MOV.U32 R13, RZ, RZ, R5 ;  /* 0x000000ffff0d7224 */ /* 0x000fce00078e0005 */
[----:B------:R-:W-:Y:S05]  /*1ab10*/  WARPSYNC.COLLECTIVE R15, `(.L_x_13624) ;  /* 0x000000000f087348 */ /* 0x000fea0003c00000 */
[----:B------:R0:W1:Y:S02]  /*1ab20*/  SHFL.UP P6, R14, R13, R12, R11 ;  /* 0x0400000c0d0e7389 */ /* 0x00006400000c000b */
[----:B01----:R-:W-:Y:S01]  /*1ab30*/  ENDCOLLECTIVE ;  /* 0x000000000000791b */ /* 0x003fe20003800000 */
.L_x_13624:
[----:B------:R-:W-:Y:S02]  /*1ab40*/  MOV R12, 0x4 ;  /* 0x00000004000c7802 */ /* 0x000fe40000000f00 */
[----:B------:R-:W-:-:S05]  /*1ab50*/  SEL R6, R14, RZ, P2 ;  /* 0x000000ff0e067207 */ /* 0x000fca0001000000 */
[----:B------:R-:W-:-:S04]  /*1ab60*/  IMAD.IADD R6, R5, 0x1, R6 ;  /* 0x0000000105067824 */ /* 0x000fc800078e0206 */
[----:B------:R-:W-:-:S07]  /*1ab70*/  IMAD.MOV.U32 R13, RZ, RZ, R6 ;  /* 0x000000ffff0d7224 */ /* 0x000fce00078e0006 */
[----:B------:R-:W-:Y:S05]  /*1ab80*/  WARPSYNC.COLLECTIVE R15, `(.L_x_13625) ;  /* 0x000000000f087348 */ /* 0x000fea0003c00000 */
[----:B------:R0:W1:Y:S02]  /*1ab90*/  SHFL.UP P6, R14, R13, R12, R11 ;  /* 0x0400000c0d0e7389 */ /* 0x00006400000c000b */
[----:B01----:R-:W-:Y:S01]  /*1aba0*/  ENDCOLLECTIVE ;  /* 0x000000000000791b */ /* 0x003fe20003800000 */
.L_x_13625:
[----:B------:R-:W-:Y:S02]  /*1abb0*/  MOV R12, 0x8 ;  /* 0x00000008000c7802 */ /* 0x000fe40000000f00 */
[----:B------:R-:W-:-:S05]  /*1abc0*/  SEL R7, R14, RZ, P3 ;  /* 0x000000ff0e077207 */ /* 0x000fca0001800000 */
[----:B------:R-:W-:-:S04]  /*1abd0*/  IMAD.IADD R7, R6, 0x1, R7 ;  /* 0x0000000106077824 */ /* 0x000fc800078e0207 */
[----:B------:R-:W-:-:S07]  /*1abe0*/  IMAD.MOV.U32 R13, RZ, RZ, R7 ;  /* 0x000000ffff0d7224 */ /* 0x000fce00078e0007 */
[----:B------:R-:W-:Y:S05]  /*1abf0*/  WARPSYNC.COLLECTIVE R15, `(.L_x_13626) ;  /* 0x000000000f087348 */ /* 0x000fea0003c00000 */
[----:B------:R0:W1:Y:S02]  /*1ac00*/  SHFL.UP P6, R14, R13, R12, R11 ;  /* 0x0400000c0d0e7389 */ /* 0x00006400000c000b */
[----:B01----:R-:W-:Y:S01]  /*1ac10*/  ENDCOLLECTIVE ;  /* 0x000000000000791b */ /* 0x003fe20003800000 */
.L_x_13626:
[----:B------:R-:W-:Y:S02]  /*1ac20*/  MOV R12, 0x10 ;  /* 0x00000010000c7802 */ /* 0x000fe40000000f00 */
[----:B------:R-:W-:-:S05]  /*1ac30*/  SEL R14, R14, RZ, P4 ;  /* 0x000000ff0e0e7207 */ /* 0x000fca0002000000 */
[----:B------:R-:W-:-:S04]  /*1ac40*/  IMAD.IADD R5, R7, 0x1, R14 ;  /* 0x0000000107057824 */ /* 0x000fc800078e020e */
[----:B------:R-:W-:-:S07]  /*1ac50*/  IMAD.MOV.U32 R13, RZ, RZ, R5 ;  /* 0x000000ffff0d7224 */ /* 0x000fce00078e0005 */
[----:B------:R-:W-:Y:S05]  /*1ac60*/  WARPSYNC.COLLECTIVE R15, `(.L_x_13627) ;  /* 0x000000000f087348 */ /* 0x000fea0003c00000 */
[----:B------:R0:W1:Y:S02]  /*1ac70*/  SHFL.UP P6, R14, R13, R12, R11 ;  /* 0x0400000c0d0e7389 */ /* 0x00006400000c000b */
[----:B01----:R-:W-:Y:S01]  /*1ac80*/  ENDCOLLECTIVE ;  /* 0x000000000000791b */ /* 0x003fe20003800000 */
.L_x_13627:
        /* <DEDUP_REMOVED lines=8> */
.L_x_13628:
[----:B------:R-:W-:Y:S05]  /*1ad10*/  BRA `(.L_x_13629) ;  /* 0xffffffa000e47947 */ /* 0x000fea000383ffff */
.L_x_13433:
        /* <DEDUP_REMOVED lines=8> */
.L_x_13631:
[----:B------:R-:W-:Y:S05]  /*1ada0*/  BSYNC B0 ;  /* 0x0000000000007941 */ /* 0x000fea0003800000 */
.L_x_13630:
        /* <DEDUP_REMOVED lines=8> */
.L_x_13632:
[----:B------:R-:W-:Y:S02]  /*1ae30*/  MOV R12, 0x4 ;  /* 0x00000004000c7802 */ /* 0x000fe40000000f00 */
[----:B------:R-:W-:-:S05]  /*1ae40*/  SEL R14, R14, RZ, P2 ;  /* 0x000000ff0e0e7207 */ /* 0x000fca0001000000 */
[----:B------:R-:W-:-:S04]  /*1ae50*/  IMAD.IADD R3, R13, 0x1, R14 ;  /* 0x000000010d037824 */ /* 0x000fc800078e020e */
[----:B------:R-:W-:-:S07]  /*1ae60*/  IMAD.MOV.U32 R13, RZ, RZ, R3 ;  /* 0x000000ffff0d7224 */ /* 0x000fce00078e0003 */
[----:B------:R-:W-:Y:S05]  /*1ae70*/  WARPSYNC.COLLECTIVE R15, `(.L_x_13633) ;  /* 0x000000000f087348 */ /* 0x000fea0003c00000 */
[----:B------:R0:W1:Y:S02]  /*1ae80*/  SHFL.UP P6, R14, R13, R12, R11 ;  /* 0x0400000c0d0e7389 */ /* 0x00006400000c000b */
[----:B01----:R-:W-:Y:S01]  /*1ae90*/  ENDCOLLECTIVE ;  /* 0x000000000000791b */ /* 0x003fe20003800000 */
.L_x_13633:
[----:B------:R-:W-:Y:S02]  /*1aea0*/  MOV R12, 0x8 ;  /* 0x00000008000c7802 */ /* 0x000fe40000000f00 */
[----:B------:R-:W-:-:S05]  /*1aeb0*/  SEL R14, R14, RZ, P3 ;  /* 0x000000ff0e0e7207 */ /* 0x000fca0001800000 */
[----:B------:R-:W-:-:S04]  /*1aec0*/  IMAD.IADD R5, R3, 0x1, R14 ;  /* 0x0000000103057824 */ /* 0x000fc800078e020e */
[----:B------:R-:W-:-:S07]  /*1aed0*/  IMAD.MOV.U32 R13, RZ, RZ, R5 ;  /* 0x000000ffff0d7224 */ /* 0x000fce00078e0005 */
[----:B------:R-:W-:Y:S05]  /*1aee0*/  WARPSYNC.COLLECTIVE R15, `(.L_x_13634) ;  /* 0x000000000f087348 */ /* 0x000fea0003c00000 */
[----:B------:R0:W1:Y:S02]  /*1aef0*/  SHFL.UP P6, R14, R13, R12, R11 ;  /* 0x0400000c0d0e7389 */ /* 0x00006400000c000b */
[----:B01----:R-:W-:Y:S01]  /*1af00*/  ENDCOLLECTIVE ;  /* 0x000000000000791b */ /* 0x003fe20003800000 */
.L_x_13634:
[----:B------:R-:W-:Y:S02]  /*1af10*/  MOV R12, 0x10 ;  /* 0x00000010000c7802 */ /* 0x000fe40000000f00 */
[----:B------:R-:W-:-:S05]  /*1af20*/  SEL R6, R14, RZ, P4 ;  /* 0x000000ff0e067207 */ /* 0x000fca0002000000 */
[----:B------:R-:W-:-:S04]  /*1af30*/  IMAD.IADD R6, R5, 0x1, R6 ;  /* 0x0000000105067824 */ /* 0x000fc800078e0206 */
[----:B------:R-:W-:-:S07]  /*1af40*/  IMAD.MOV.U32 R13, RZ, RZ, R6 ;  /* 0x000000ffff0d7224 */ /* 0x000fce00078e0006 */
[----:B------:R-:W-:Y:S05]  /*1af50*/  WARPSYNC.COLLECTIVE R15, `(.L_x_13635) ;  /* 0x000000000f087348 */ /* 0x000fea0003c00000 */
[----:B------:R0:W1:Y:S02]  /*1af60*/  SHFL.UP P6, R14, R13, R12, R11 ;  /* 0x0400000c0d0e7389 */ /* 0x00006400000c000b */
[----:B01----:R-:W-:Y:S01]  /*1af70*/  ENDCOLLECTIVE ;  /* 0x000000000000791b */ /* 0x003fe20003800000 */
.L_x_13635:
        /* <DEDUP_REMOVED lines=8> */
.L_x_13636:
[----:B------:R-:W-:Y:S05]  /*1b000*/  BRA `(.L_x_13637) ;  /* 0xffffffa000c47947 */ /* 0x000fea000383ffff */
.L_x_13435:
[----:B------:R-:W-:Y:S01]  /*1b010*/  BSSY B0, `(.L_x_13638) ;  /* 0x0000006000007945 */ /* 0x000fe20003800000 */
[----:B------:R-:W-:Y:S01]  /*1b020*/  PLOP3.LUT P6, PT, P6, PT, PT, 0x8, 0x0 ;  /* 0x000000000000781c */ /* 0x000fe200037ce170 */
[----:B------:R-:W-:-:S12]  /*1b030*/  IMAD.MOV.U32 R15, RZ, RZ, -0x1 ;  /* 0xffffffffff0f7424 */ /* 0x000fd800078e00ff */
[----:B0-----:R-:W-:Y:S05]  /*1b040*/  WARPSYNC.COLLECTIVE R15, `(.L_x_13639) ;  /* 0x000000000f087348 */ /* 0x001fea0003c00000 */
[----:B------:R-:W-:Y:S01]  /*1b050*/  VOTE.ANY R14, PT, P6 ;  /* 0x00000000000e7806 */ /* 0x000fe200030e0100 */
[----:B0-----:R-:W-:Y:S06]  /*1b060*/  ENDCOLLECTIVE ;  /* 0x000000000000791b */ /* 0x001fec0003800000 */
.L_x_13639:
[----:B------:R-:W-:Y:S05]  /*1b070*/  BSYNC B0 ;  /* 0x0000000000007941 */ /* 0x000fea0003800000 */
.L_x_13638:
        /* <DEDUP_REMOVED lines=9> */
.L_x_13640:
[----:B------:R-:W-:Y:S01]  /*1b110*/  IMAD.MOV.U32 R17, RZ, RZ, R14 ;  /* 0x000000ffff117224 */ /* 0x000fe200078e000e */
[----:B------:R-:W-:Y:S06]  /*1b120*/  BRA `(.L_x_13641) ;  /* 0xffffffa000b47947 */ /* 0x000fec000383ffff */
.L_x_13437:
[----:B------:R-:W-:Y:S01]  /*1b130*/  BSSY B0, `(.L_x_13642) ;  /* 0x0000007000007945 */ /* 0x000fe20003800000 */
[----:B------:R-:W-:Y:S01]  /*1b140*/  MOV R13, R3 ;  /* 0x00000003000d7202 */ /* 0x000fe20000000f00 */
[----:B------:R-:W-:Y:S02]  /*1b150*/  IMAD.MOV.U32 R11, RZ, RZ, 0x1f ;  /* 0x0000001fff0b7424 */ /* 0x000fe400078e00ff */
[----:B------:R-:W-:-:S07]  /*1b160*/  IMAD.MOV.U32 R15, RZ, RZ, -0x1 ;  /* 0xffffffffff0f7424 */ /* 0x000fce00078e00ff */
[----:B012---:R-:W-:Y:S05]  /*1b170*/  WARPSYNC.COLLECTIVE R15, `(.L_x_13643) ;  /* 0x000000000f087348 */ /* 0x007fea0003c00000 */
[----:B------:R3:W4:Y:S02]  /*1b180*/  SHFL.IDX P6, R14, R13, R12, R11 ;  /* 0x0000000c0d0e7389 */ /* 0x00072400000c000b */
[----:B01234-:R-:W-:Y:S01]  /*1b190*/  ENDCOLLECTIVE ;  /* 0x000000000000791b */ /* 0x01ffe20003800000 */
.L_x_13643:
[----:B------:R-:W-:Y:S05]  /*1b1a0*/  BSYNC B0 ;  /* 0x0000000000007941 */ /* 0x000fea0003800000 */
.L_x_13642:
[----:B------:R-:W-:Y:S05]  /*1b1b0*/  BRA `(.L_x_13436) ;  /* 0xffffffa000ac7947 */ /* 0x000fea000383ffff */
.L_x_13441:
[----:B0-----:R0:W1:Y:S02]  /*1b1c0*/  SYNCS.PHASECHK.TRANS64.TRYWAIT P0, [R4+URZ+0x16820], R0 ;  /* 0x01682000040075a7 */ /* 0x001064000800017f */
[----:B-1----:R-:W-:Y:S05]  /*1b1d0*/  @!P0 NANOSLEEP.SYNCS 0x989680 ;  /* 0x009896800000895d */ /* 0x002fea0003900000 */
[----:B------:R-:W1:Y:S02]  /*1b1e0*/  @!P0 SYNCS.PHASECHK.TRANS64 P0, [R4+URZ+0x16820], R0 ;  /* 0x01682000040085a7 */ /* 0x000e64000800007f */
[----:B-1----:R-:W-:Y:S05]  /*1b1f0*/  @!P0 BRA `(.L_x_13441) ;  /* 0xfffffffc00f08947 */ /* 0x002fea000383ffff */
[----:B------:R-:W-:Y:S05]  /*1b200*/  BRA `(.L_x_13644) ;  /* 0xffffffa400987947 */ /* 0x000fea000383ffff */
.L_x_13442:
        /* <DEDUP_REMOVED lines=11> */
.L_x_13646:
[----:B------:R-:W-:Y:S05]  /*1b2c0*/  BSYNC B0 ;  /* 0x0000000000007941 */ /* 0x000fea0003800000 */
.L_x_13645:
[----:B------:R-:W-:Y:S05]  /*1b2d0*/  BRA `(.L_x_13647) ;  /* 0xffffffa400807947 */ /* 0x000fea000383ffff */
.L_x_13443:
[----:B------:R-:W-:Y:S01]  /*1b2e0*/  BSSY B0, `(.L_x_13648) ;  /* 0x0000006000007945 */ /* 0x000fe20003800000 */
[----:B------:R-:W-:-:S07]  /*1b2f0*/  IMAD.MOV.U32 R15, RZ, RZ, -0x1 ;  /* 0xffffffffff0f7424 */ /* 0x000fce00078e00ff */
[----:B0-----:R-:W-:Y:S05]  /*1b300*/  WARPSYNC.COLLECTIVE R15, `(.L_x_13649) ;  /* 0x000000000f0c7348 */ /* 0x001fea0003c00000 */
[----:B------:R-:W-:Y:S02]  /*1b310*/  ELECT P6, UR62, PT ;  /* 0x00000000003e782f */ /* 0x000fe400038c0000 */
[----:B------:R-:W-:Y:S01]  /*1b320*/  MOV R14, UR62 ;  /* 0x0000003e000e7c02 */ /* 0x000fe20008000f00 */
[----:B0-----:R-:W-:Y:S10]  /*1b330*/  ENDCOLLECTIVE ;  /* 0x000000000000791b */ /* 0x001ff40003800000 */
.L_x_13649:
[----:B------:R-:W-:Y:S05]  /*1b340*/  BSYNC B0 ;  /* 0x0000000000007941 */ /* 0x000fea0003800000 */
.L_x_13648:
[----:B------:R-:W-:Y:S05]  /*1b350*/  BRA `(.L_x_13650) ;  /* 0xffffffa400747947 */ /* 0x000fea000383ffff */
.L_x_13445:
[----:B0-----:R0:W1:Y:S02]  /*1b360*/  SYNCS.PHASECHK.TRANS64.TRYWAIT P1, [R5+URZ+0x16840], R0 ;  /* 0x01684000050075a7 */ /* 0x001064000802017f */
[----:B-1----:R-:W-:Y:S05]  /*1b370*/  @!P1 NANOSLEEP.SYNCS 0x989680 ;  /* 0x009896800000995d */ /* 0x002fea0003900000 */
[----:B------:R-:W1:Y:S02]  /*1b380*/  @!P1 SYNCS.PHASECHK.TRANS64 P1, [R5+URZ+0x16840], R0 ;  /* 0x01684000050095a7 */ /* 0x000e64000802007f */
[----:B-1----:R-:W-:Y:S05]  /*1b390*/  @!P1 BRA `(.L_x_13445) ;  /* 0xfffffffc00f09947 */ /* 0x002fea000383ffff */
[----:B------:R-:W-:Y:S05]  /*1b3a0*/  BRA `(.L_x_13651) ;  /* 0xffffffa400947947 */ /* 0x000fea000383ffff */
.L_x_13447:
[----:B-1----:R1:W2:Y:S02]  /*1b3b0*/  SYNCS.PHASECHK.TRANS64.TRYWAIT P1, [R25+URZ+0x16840], R2 ;  /* 0x01684002190075a7 */ /* 0x0022a4000802017f */
[----:B--2---:R-:W-:Y:S05]  /*1b3c0*/  @!P1 NANOSLEEP.SYNCS 0x989680 ;  /* 0x009896800000995d */ /* 0x004fea0003900000 */
[----:B------:R-:W2:Y:S02]  /*1b3d0*/  @!P1 SYNCS.PHASECHK.TRANS64 P1, [R25+URZ+0x16840], R2 ;  /* 0x01684002190095a7 */ /* 0x000ea4000802007f */
[----:B--2---:R-:W-:Y:S05]  /*1b3e0*/  @!P1 BRA `(.L_x_13447) ;  /* 0xfffffffc00f09947 */ /* 0x004fea000383ffff */
[----:B------:R-:W-:Y:S05]  /*1b3f0*/  BRA `(.L_x_13652) ;  /* 0xffffffa400a07947 */ /* 0x000fea000383ffff */
.L_x_13449:
[----:B--2---:R2:W3:Y:S02]  /*1b400*/  SYNCS.PHASECHK.TRANS64.TRYWAIT P1, [R5+URZ+0x16860], R0 ;  /* 0x01686000050075a7 */ /* 0x0044e4000802017f */
[----:B---3--:R-:W-:Y:S05]  /*1b410*/  @!P1 NANOSLEEP.SYNCS 0x989680 ;  /* 0x009896800000995d */ /* 0x008fea0003900000 */
[----:B------:R-:W3:Y:S02]  /*1b420*/  @!P1 SYNCS.PHASECHK.TRANS64 P1, [R5+URZ+0x16860], R0 ;  /* 0x01686000050095a7 */ /* 0x000ee4000802007f */
[----:B---3--:R-:W-:Y:S05]  /*1b430*/  @!P1 BRA `(.L_x_13449) ;  /* 0xfffffffc00f09947 */ /* 0x008fea000383ffff */
[----:B------:R-:W-:Y:S05]  /*1b440*/  BRA `(.L_x_13653) ;  /* 0xffffffa4009c7947 */ /* 0x000fea000383ffff */
.L_x_13654:
        /* <DEDUP_REMOVED lines=11> */
.L_x_15876:


//--------------------- .text._ZN7cutlass13device_kernelIN5flash11enable_sm90INS1_16FlashAttnFwdSm90INS1_25CollectiveMainloopFwdSm90ILi2EN4cute5tupleIJNS5_1CILi1EEES8_S8_EEENS6_IJNS7_ILi192EEENS7_ILi128EEENS7_ILi64EEEEEELi64ENS_6half_tEfNS_4arch4Sm90ELb0ELb1ELb1ELb0ELb1ELb0ELb0ELb1ELb1ELb1ELb0ELb0EEENS1_21CollectiveEpilogueFwdINS6_IJSA_SC_SB_EEES9_SE_SG_Li384ELb0ELb1ELb0ELb0EEENS1_30DynamicPersistentTileSchedulerILi384ELi128ELb0ELb1ELb1EEEEEEEEEvNT_6ParamsE --------------------------
	.section	.text._ZN7cutlass13device_kernelIN5flash11enable_sm90INS1_16FlashAttnFwdSm90INS1_25CollectiveMainloopFwdSm90ILi2EN4cute5tupleIJNS5_1CILi1EEES8_S8_EEENS6_IJNS7_ILi192EEENS7_ILi128EEENS7_ILi64EEEEEELi64ENS_6half_tEfNS_4arch4Sm90ELb0ELb1ELb1ELb0ELb1ELb0ELb0ELb1ELb1ELb1ELb0ELb0EEENS1_21CollectiveEpilogueFwdINS6_IJSA_SC_SB_EEES9_SE_SG_Li384ELb0ELb1ELb0ELb0EEENS1_30DynamicPersistentTileSchedulerILi384ELi128ELb0ELb1ELb1EEEEEEEEEvNT_6ParamsE,"ax",@progbits
	.align	128
.text._ZN7cutlass13device_kernelIN5flash11enable_sm90INS1_16FlashAttnFwdSm90INS1_25CollectiveMainloopFwdSm90ILi2EN4cute5tupleIJNS5_1CILi1EEES8_S8_EEENS6_IJNS7_ILi192EEENS7_ILi128EEENS7_ILi64EEEEEELi64ENS_6half_tEfNS_4arch4Sm90ELb0ELb1ELb1ELb0ELb1ELb0ELb0ELb1ELb1ELb1ELb0ELb0EEENS1_21CollectiveEpilogueFwdINS6_IJSA_SC_SB_EEES9_SE_SG_Li384ELb0ELb1ELb0ELb0EEENS1_30DynamicPersistentTileSchedulerILi384ELi128ELb0ELb1ELb1EEEEEEEEEvNT_6ParamsE:
        .type           _ZN7cutlass13device_kernelIN5flash11enable_sm90INS1_16FlashAttnFwdSm90INS1_25CollectiveMainloopFwdSm90ILi2EN4cute5tupleIJNS5_1CILi1EEES8_S8_EEENS6_IJNS7_ILi192EEENS7_ILi128EEENS7_ILi64EEEEEELi64ENS_6half_tEfNS_4arch4Sm90ELb0ELb1ELb1ELb0ELb1ELb0ELb0ELb1ELb1ELb1ELb0ELb0EEENS1_21CollectiveEpilogueFwdINS6_IJSA_SC_SB_EEES9_SE_SG_Li384ELb0ELb1ELb0ELb0EEENS1_30DynamicPersistentTileSchedulerILi384ELi128ELb0ELb1ELb1EEEEEEEEEvNT_6ParamsE,@function
        .size           _ZN7cutlass13device_kernelIN5flash11enable_sm90INS1_16FlashAttnFwdSm90INS1_25CollectiveMainloopFwdSm90ILi2EN4cute5tupleIJNS5_1CILi1EEES8_S8_EEENS6_IJNS7_ILi192EEENS7_ILi128EEENS7_ILi64EEEEEELi64ENS_6half_tEfNS_4arch4Sm90ELb0ELb1ELb1ELb0ELb1ELb0ELb0ELb1ELb1ELb1ELb0ELb0EEENS1_21CollectiveEpilogueFwdINS6_IJSA_SC_SB_EEES9_SE_SG_Li384ELb0ELb1ELb0ELb0EEENS1_30DynamicPersistentTileSchedulerILi384ELi128ELb0ELb1ELb1EEEEEEEEEvNT_6ParamsE,(.L_x_15877 - _ZN7cutlass13device_kernelIN5flash11enable_sm90INS1_16FlashAttnFwdSm90INS1_25CollectiveMainloopFwdSm90ILi2EN4cute5tupleIJNS5_1CILi1EEES8_S8_EEENS6_IJNS7_ILi192EEENS7_ILi128EEENS7_ILi64EEEEEELi64ENS_6half_tEfNS_4arch4Sm90ELb0ELb1ELb1ELb0ELb1ELb0ELb0ELb1ELb1ELb1ELb0ELb0EEENS1_21CollectiveEpilogueFwdINS6_IJSA_SC_SB_EEES9_SE_SG_Li384ELb0ELb1ELb0ELb0EEENS1_30DynamicPersistentTileSchedulerILi384ELi128ELb0ELb1ELb1EEEEEEEEEvNT_6ParamsE)
        .other          _ZN7cutlass13device_kernelIN5flash11enable_sm90INS1_16FlashAttnFwdSm90INS1_25CollectiveMainloopFwdSm90ILi2EN4cute5tupleIJNS5_1CILi1EEES8_S8_EEENS6_IJNS7_ILi192EEENS7_ILi128EEENS7_ILi64EEEEEELi64ENS_6half_tEfNS_4arch4Sm90ELb0ELb1ELb1ELb0ELb1ELb0ELb0ELb1ELb1ELb1ELb0ELb0EEENS1_21CollectiveEpilogueFwdINS6_IJSA_SC_SB_EEES9_SE_SG_Li384ELb0ELb1ELb0ELb0EEENS1_30DynamicPersistentTileSchedulerILi384ELi128ELb0ELb1ELb1EEEEEEEEEvNT_6ParamsE,@"STO_CUDA_ENTRY STV_DEFAULT"
_ZN7cutlass13device_kernelIN5flash11enable_sm90INS1_16FlashAttnFwdSm90INS1_25CollectiveMainloopFwdSm90ILi2EN4cute5tupleIJNS5_1CILi1EEES8_S8_EEENS6_IJNS7_ILi192EEENS7_ILi128EEENS7_ILi64EEEEEELi64ENS_6half_tEfNS_4arch4Sm90ELb0ELb1ELb1ELb0ELb1ELb0ELb0ELb1ELb1ELb1ELb0ELb0EEENS1_21CollectiveEpilogueFwdINS6_IJSA_SC_SB_EEES9_SE_SG_Li384ELb0ELb1ELb0ELb0EEENS1_30DynamicPersistentTileSchedulerILi384ELi128ELb0ELb1ELb1EEEEEEEEEvNT_6ParamsE:
        /* <DEDUP_REMOVED lines=45> */
.L_x_13655:
        /* <DEDUP_REMOVED lines=22> */
.L_x_13656:
        /* <DEDUP_REMOVED lines=18> */
.L_x_13657:
        /* <DEDUP_REMOVED lines=22> */
.L_x_13658:
        /* <DEDUP_REMOVED lines=23> */
.L_x_13659:
        /* <DEDUP_REMOVED lines=8> */
.L_x_13661:
[----:B------:R-:W-:-:S08]  /*08a0*/  NOP ;  /* 0x0000000000007918 */ /* 0x000fd00000000000 */
[----:B------:R-:W0:Y:S02]  /*08b0*/  USETMAXREG.TRY_ALLOC.CTAPOOL UP0, 0xa0 ;  /* 0x000000a0000079c8 */ /* 0x000e240008000600 */
[----:B0-----:R-:W-:-:S13]  /*08c0*/  PLOP3.LUT P0, PT, PT, PT, UP0, 0x80, 0x0 ;  /* 0x000000000000781c */ /* 0x001fda0003f0f008 */
[----:B------:R-:W-:Y:S05]  /*08d0*/  @!P0 BRA `(.L_x_13661) ;  /* 0xfffffffc00f08947 */ /* 0x000fea000383ffff */
[----:B------:R-:W0:Y:S01]  /*08e0*/  S2R R2, SR_TID.X ;  /* 0x0000000000027919 */ /* 0x000e220000002100 */
[----:B-1----:R-:W1:Y:S08]  /*08f0*/  S2UR UR4, SR_CTAID.X ;  /* 0x00000000000479c3 */ /* 0x002e700000002500 */
        /* <DEDUP_REMOVED lines=16> */
[----:B------:R-:W-:Y:S02]  /*0a00*/  LEA.HI R2, R0, R10, RZ, 0x4 ;  /* 0x0000000a00027211 */ /* 0x000fe400078f20ff */
[----:B------:R-:W-:Y:S01]  /*0a10*/  LOP3.LUT R153, R154, 0xffffff80, RZ, 0xc0, !PT ;  /* 0xffffff809a997812 */ /* 0x000fe200078ec0ff */
[----:B------:R-:W-:Y:S01]  /*0a20*/  IMAD.SHL.U32 R4, R3, 0x20, RZ ;  /* 0x0000002003047824 */ /* 0x000fe200078e00ff */
[----:B------:R-:W-:Y:S02]  /*0a30*/  SHF.R.S32.HI R5, RZ, 0x4, R2 ;  /* 0x00000004ff057819 */ /* 0x000fe40000011402 */
[----:B------:R-:W-:Y:S01]  /*0a40*/  LOP3.LUT R3, R2, 0x3fffff0, RZ, 0xc0, !PT ;  /* 0x03fffff002037812 */ /* 0x000fe200078ec0ff */
[----:B------:R-:W-:Y:S01]  /*0a50*/  IMAD.IADD R153, R10, 0x1, -R153 ;  /* 0x000000010a997824 */ /* 0x000fe200078e0a99 */
[----:B------:R-:W-:-:S02]  /*0a60*/  LEA.HI R2, R2, R5, RZ, 0x1 ;  /* 0x0000000502027211 */ /* 0x000fc400078f08ff */
[----:B------:R-:W-:Y:S01]  /*0a70*/  LOP3.LUT R4, R4, 0xfffffc00, RZ, 0xc0, !PT ;  /* 0xfffffc0004047812 */ /* 0x000fe200078ec0ff */
[----:B------:R-:W-:Y:S01]  /*0a80*/  IMAD.IADD R3, R10, 0x1, -R3 ;  /* 0x000000010a037824 */ /* 0x000fe200078e0a03 */
[----:B------:R-:W-:Y:S02]  /*0a90*/  SHF.R.S32.HI R6, RZ, 0x1f, R153 ;  /* 0x0000001fff067819 */ /* 0x000fe40000011499 */
[----:B------:R-:W-:Y:S01]  /*0aa0*/  LOP3.LUT R2, R2, 0x1ffffffe, RZ, 0xc0, !PT ;  /* 0x1ffffffe02027812 */ /* 0x000fe200078ec0ff */
[----:B------:R-:W-:Y:S01]  /*0ab0*/  IMAD R3, R3, 0x40, R4 ;  /* 0x0000004003037824 */ /* 0x000fe200078e0204 */
[----:B------:R-:W-:Y:S02]  /*0ac0*/  LEA.HI R4, R6, R153, RZ, 0x2 ;  /* 0x0000009906047211 */ /* 0x000fe400078f10ff */
[----:B------:R-:W-:Y:S01]  /*0ad0*/  LEA.HI R7, R0, R10, RZ, 0x2 ;  /* 0x0000000a00077211 */ /* 0x000fe200078f10ff */
[----:B------:R-:W-:Y:S01]  /*0ae0*/  IMAD.IADD R2, R5, 0x1, -R2 ;  /* 0x0000000105027824 */ /* 0x000fe200078e0a02 */
[----:B------:R-:W-:-:S02]  /*0af0*/  SHF.R.S32.HI R5, RZ, 0x2, R4 ;  /* 0x00000002ff057819 */ /* 0x000fc40000011404 */
[----:B------:R-:W-:Y:S01]  /*0b00*/  SHF.R.S32.HI R8, RZ, 0x1f, R4 ;  /* 0x0000001fff087819 */ /* 0x000fe20000011404 */
[----:B------:R-:W-:Y:S01]  /*0b10*/  IMAD R156, R2, 0x8, R3 ;  /* 0x00000008029c7824 */ /* 0x000fe200078e0203 */
[----:B------:R-:W-:Y:S02]  /*0b20*/  SHF.R.S32.HI R154, RZ, 0x7, R154 ;  /* 0x00000007ff9a7819 */ /* 0x000fe4000001149a */
[----:B------:R-:W-:Y:S02]  /*0b30*/  LOP3.LUT R7, R7, 0xfffffffc, RZ, 0xc0, !PT ;  /* 0xfffffffc07077812 */ /* 0x000fe400078ec0ff */
[----:B------:R-:W-:Y:S01]  /*0b40*/  LEA.HI R8, R8, R5, RZ, 0x3 ;  /* 0x0000000508087211 */ /* 0x000fe200078f18ff */
[----:B------:R-:W-:Y:S01]  /*0b50*/  IMAD.HI R2, R154, 0x55555556, RZ ;  /* 0x555555569a027827 */ /* 0x000fe200078e02ff */
[----:B------:R-:W-:Y:S02]  /*0b60*/  LEA.HI R0, R0, R10, RZ, 0x3 ;  /* 0x0000000a00007211 */ /* 0x000fe400078f18ff */
[----:B------:R-:W-:Y:S01]  /*0b70*/  LOP3.LUT R8, R8, 0xfffffff8, RZ, 0xc0, !PT ;  /* 0xfffffff808087812 */ /* 0x000fe200078ec0ff */
[----:B------:R-:W-:Y:S01]  /*0b80*/  IMAD.IADD R7, R10, 0x1, -R7 ;  /* 0x000000010a077824 */ /* 0x000fe200078e0a07 */
[----:B------:R-:W-:-:S02]  /*0b90*/  LEA.HI R6, R6, R153, RZ, 0x5 ;  /* 0x0000009906067211 */ /* 0x000fc400078f28ff */
[----:B------:R-:W-:Y:S01]  /*0ba0*/  LOP3.LUT R18, R0, 0xfffffff8, RZ, 0xc0, !PT ;  /* 0xfffffff800127812 */ /* 0x000fe200078ec0ff */
[----:B------:R-:W-:Y:S01]  /*0bb0*/  IMAD.IADD R5, R5, 0x1, -R8 ;  /* 0x0000000105057824 */ /* 0x000fe200078e0a08 */
[----:B------:R-:W-:Y:S02]  /*0bc0*/  LEA.HI R9, R7, R7, RZ, 0x1 ;  /* 0x0000000707097211 */ /* 0x000fe400078f08ff */
[----:B------:R-:W-:Y:S01]  /*0bd0*/  LEA.HI R3, R2, R2, RZ, 0x1 ;  /* 0x0000000202037211 */ /* 0x000fe200078f08ff */
[----:B------:R-:W-:Y:S01]  /*0be0*/  IMAD.IADD R18, R10, 0x1, -R18 ;  /* 0x000000010a127824 */ /* 0x000fe200078e0a12 */
[----:B------:R-:W-:Y:S02]  /*0bf0*/  SHF.R.S32.HI R6, RZ, 0x5, R6 ;  /* 0x00000005ff067819 */ /* 0x000fe40000011406 */
[----:B------:R-:W-:Y:S01]  /*0c00*/  LOP3.LUT R2, R9, 0x1ffffffe, RZ, 0xc0, !PT ;  /* 0x1ffffffe09027812 */ /* 0x000fe200078ec0ff */
[----:B------:R-:W-:Y:S01]  /*0c10*/  IMAD R3, R3, -0x3, R154 ;  /* 0xfffffffd03037824 */ /* 0x000fe200078e029a */
[----:B------:R-:W-:Y:S01]  /*0c20*/  LOP3.LUT R16, R4, 0x7ffffffc, RZ, 0xc0, !PT ;  /* 0x7ffffffc04107812 */ /* 0x000fe200078ec0ff */
[----:B------:R-:W-:Y:S01]  /*0c30*/  IMAD R6, R6, 0x10, R5 ;  /* 0x0000001006067824 */ /* 0x000fe200078e0205 */
[----:B------:R-:W-:Y:S01]  /*0c40*/  SHF.R.S32.HI R152, RZ, 0x3, R0 ;  /* 0x00000003ff987819 */ /* 0x000fe20000011400 */
[----:B------:R-:W-:-:S02]  /*0c50*/  IMAD.SHL.U32 R22, R18, 0x8, RZ ;  /* 0x0000000812167824 */ /* 0x000fc400078e00ff */
[----:B------:R-:W-:Y:S02]  /*0c60*/  IMAD.IADD R2, R7, 0x1, -R2 ;  /* 0x0000000107027824 */ /* 0x000fe400078e0a02 */
[----:B------:R-:W-:Y:S01]  /*0c70*/  IMAD R155, R3, 0x40, R6 ;  /* 0x00000040039b7824 */ /* 0x000fe200078e0206 */
[----:B------:R-:W-:Y:S01]  /*0c80*/  SHF.R.S32.HI R157, RZ, 0x1f, R22 ;  /* 0x0000001fff9d7819 */ /* 0x000fe20000011416 */
[----:B------:R-:W-:Y:S02]  /*0c90*/  IMAD.IADD R16, R153, 0x1, -R16 ;  /* 0x0000000199107824 */ /* 0x000fe400078e0a10 */
[----:B------:R-:W-:-:S07]  /*0ca0*/  IMAD R17, R2, 0x8, R155 ;  /* 0x0000000802117824 */ /* 0x000fce00078e029b */
.L_x_13754:
        /* <DEDUP_REMOVED lines=12> */
[----:B012--5:R-:W-:Y:S05]  /*0d70*/  @!P0 BRA `(.L_x_13662) ;  /* 0x0000000000208947 */ /* 0x027fea0003800000 */
        /* <DEDUP_REMOVED lines=8> */
.L_x_13662:
[----:B------:R-:W-:Y:S01]  /*0e00*/  ULDC UR7, c[0x0][0xc54] ;  /* 0x0003150000077ab9 */ /* 0x000fe20000000800 */
[----:B------:R-:W-:Y:S01]  /*0e10*/  UMOV UR6, UR9 ;  /* 0x0000000900067c82 */ /* 0x000fe20008000000 */
[----:B------:R-:W-:-:S11]  /*0e20*/  UISETP.NE.AND UP0, UPT, UR7, 0x1, UPT ;  /* 0x000000010700788c */ /* 0x000fd6000bf05270 */
[----:B------:R-:W-:Y:S02]  /*0e30*/  @UP0 ULDC.64 UR10, c[0x0][0xc58] ;  /* 0x00031600000a0ab9 */ /* 0x000fe40000000a00 */
[----:B------:R-:W-:-:S04]  /*0e40*/  UIMAD.WIDE.U32 UR4, UR9, UR10, URZ ;  /* 0x0000000a090472a5 */ /* 0x000fc8000f8e003f */
[----:B------:R-:W-:-:S04]  /*0e50*/  @UP0 USHF.R.U32.HI UR6, URZ, UR11, UR5 ;  /* 0x0000000b3f060299 */ /* 0x000fc80008011605 */
[----:B------:R-:W-:-:S12]  /*0e60*/  UIMAD UR4, UR6, UR7, URZ ;  /* 0x00000007060472a4 */ /* 0x000fd8000f8e023f */
.L_x_13663:
        /* <DEDUP_REMOVED lines=51> */
.L_x_13665:
[----:B------:R-:W-:-:S11]  /*11a0*/  UISETP.NE.AND UP0, UPT, UR5, 0x1, UPT ;  /* 0x000000010500788c */ /* 0x000fd6000bf05270 */
[----:B------:R-:W-:Y:S02]  /*11b0*/  @UP0 ULDC.64 UR8, c[0x0][0x9e8] ;  /* 0x00027a0000080ab9 */ /* 0x000fe40000000a00 */
[----:B------:R-:W-:-:S04]  /*11c0*/  UIMAD.WIDE.U32 UR6, UR4, UR8, URZ ;  /* 0x00000008040672a5 */ /* 0x000fc8000f8e003f */
[----:B------:R-:W-:-:S12]  /*11d0*/  @UP0 USHF.R.U32.HI UR4, URZ, UR9, UR7 ;  /* 0x000000093f040299 */ /* 0x000fd80008011607 */
.L_x_13666:
[----:B------:R-:W-:-:S06]  /*11e0*/  UIMAD UR4, UR4, UR5, UR5 ;  /* 0x00000005040472a4 */ /* 0x000fcc000f8e0205 */
[----:B------:R-:W-:-:S07]  /*11f0*/  VIMNMX R0, R0, UR4, PT ;  /* 0x0000000400007c48 */ /* 0x000fce000bfe0100 */
.L_x_13664:
        /* <DEDUP_REMOVED lines=32> */
.L_x_13668:
[----:B------:R-:W-:-:S11]  /*1400*/  UISETP.NE.AND UP0, UPT, UR5, 0x1, UPT ;  /* 0x000000010500788c */ /* 0x000fd6000bf05270 */
[----:B------:R-:W-:Y:S02]  /*1410*/  @UP0 ULDC.64 UR10, c[0x0][0x9e8] ;  /* 0x00027a00000a0ab9 */ /* 0x000fe40000000a00 */
[----:B------:R-:W-:-:S04]  /*1420*/  UIMAD.WIDE.U32 UR6, UR4, UR10, URZ ;  /* 0x0000000a040672a5 */ /* 0x000fc8000f8e003f */
[----:B------:R-:W-:-:S12]  /*1430*/  @UP0 USHF.R.U32.HI UR4, URZ, UR11, UR7 ;  /* 0x0000000b3f040299 */ /* 0x000fd80008011607 */
.L_x_13669:
[----:B------:R-:W-:-:S04]  /*1440*/  UIMAD UR4, UR4, UR5, URZ ;  /* 0x00000005040472a4 */ /* 0x000fc8000f8e023f */
[----:B------:R-:W-:-:S04]  /*1450*/  UISETP.LT.AND UP0, UPT, UR9, UR4, UPT ;  /* 0x000000040900728c */ /* 0x000fc8000bf01270 */
[----:B------:R-:W-:-:S12]  /*1460*/  USEL UR9, UR9, UR4, !UP0 ;  /* 0x0000000409097287 */ /* 0x000fd8000c000000 */
.L_x_13667:
        /* <DEDUP_REMOVED lines=17> */
[----:B------:R-:W-:Y:S01]  /*1580*/  CS2R R12, SRZ ;  /* 0x00000000000c7805 */ /* 0x000fe2000001ff00 */
[----:B------:R-:W-:Y:S01]  /*1590*/  IMAD.MOV.U32 R106, RZ, RZ, RZ ;  /* 0x000000ffff6a7224 */ /* 0x000fe200078e00ff */
[----:B------:R-:W-:Y:S01]  /*15a0*/  CS2R R102, SRZ ;  /* 0x0000000000667805 */ /* 0x000fe2000001ff00 */
[----:B------:R-:W-:Y:S01]  /*15b0*/  IMAD.MOV.U32 R41, RZ, RZ, RZ ;  /* 0x000000ffff297224 */ /* 0x000fe200078e00ff */
[----:B------:R-:W-:-:S02]  /*15c0*/  CS2R R100, SRZ ;  /* 0x0000000000647805 */ /* 0x000fc4000001ff00 */
[----:B------:R-:W-:Y:S02]  /*15d0*/  ISETP.GT.AND P1, PT, R88, UR42, PT ;  /* 0x0000002a58007c0c */ /* 0x000fe4000bf24270 */
[----:B------:R-:W-:Y:S02]  /*15e0*/  CS2R R98, SRZ ;  /* 0x0000000000627805 */ /* 0x000fe4000001ff00 */
[----:B------:R-:W-:Y:S02]  /*15f0*/  CS2R R96, SRZ ;  /* 0x0000000000607805 */ /* 0x000fe4000001ff00 */
[----:B------:R-:W-:Y:S02]  /*1600*/  CS2R R94, SRZ ;  /* 0x00000000005e7805 */ /* 0x000fe4000001ff00 */
[----:B------:R-:W-:Y:S02]  /*1610*/  CS2R R92, SRZ ;  /* 0x00000000005c7805 */ /* 0x000fe4000001ff00 */
[----:B------:R-:W-:Y:S01]  /*1620*/  CS2R R90, SRZ ;  /* 0x00000000005a7805 */ /* 0x000fe2000001ff00 */
[----:B------:R-:W-:-:S02]  /*1630*/  IMAD.MOV.U32 R89, RZ, RZ, RZ ;  /* 0x000000ffff597224 */ /* 0x000fc400078e00ff */
[----:B------:R-:W-:Y:S05]  /*1640*/  @!P1 BRA `(.L_x_13670) ;  /* 0x000000d8001c9947 */ /* 0x000fea0003800000 */
[----:B------:R-:W0:Y:S01]  /*1650*/  SHFL.IDX PT, R0, R154, RZ, 0x1f ;  /* 0x00001fff9a007589 */ /* 0x000e2200000e0000 */
[----:B------:R-:W1:Y:S01]  /*1660*/  S2UR UR43, SR_CgaCtaId ;  /* 0x00000000002b79c3 */ /* 0x000e620000008800 */
[----:B------:R-:W-:Y:S01]  /*1670*/  UMOV UR45, 0x400 ;  /* 0x00000400002d7882 */ /* 0x000fe20000000000 */
        /* <DEDUP_REMOVED lines=28> */
.L_x_13671:
        /* <DEDUP_REMOVED lines=9> */
.L_x_13824:
[----:B------:R-:W-:Y:S05]  /*18d0*/  @!P0 BRA `(.L_x_13673) ;  /* 0x0000000000048947 */ /* 0x000fea0003800000 */
[----:B------:R-:W-:Y:S01]  /*18e0*/  BPT.TRAP 0x1 ;  /* 0x000000040000795c */ /* 0x000fe20000300000 */
.L_x_13673:
[----:B------:R-:W-:Y:S02]  /*18f0*/  IMAD.U32 R89, RZ, RZ, UR36 ;  /* 0x00000024ff597e24 */ /* 0x000fe4000f8e00ff */
[----:B0-----:R-:W-:-:S03]  /*1900*/  IMAD.U32 R0, RZ, RZ, UR46 ;  /* 0x0000002eff007e24 */ /* 0x001fc6000f8e00ff */
[----:B------:R-:W-:Y:S02]  /*1910*/  LEA R89, R89, UR45, 0x3 ;  /* 0x0000002d59597c11 */ /* 0x000fe4000f8e18ff */
[----:B------:R-:W-:-:S04]  /*1920*/  SHF.L.U32 R0, R0, 0x1f, RZ ;  /* 0x0000001f00007819 */ /* 0x000fc800000006ff */
[----:B------:R0:W1:Y:S01]  /*1930*/  SYNCS.PHASECHK.TRANS64.TRYWAIT P1, [R89+URZ+0x16830], R0 ;  /* 0x01683000590075a7 */ /* 0x000062000802017f */
[----:B------:R-:W-:Y:S05]  /*1940*/  @!P0 BRA `(.L_x_13674) ;  /* 0x0000000000048947 */ /* 0x000fea0003800000 */
[----:B------:R-:W-:Y:S01]  /*1950*/  BPT.TRAP 0x1 ;  /* 0x000000040000795c */ /* 0x000fe20000300000 */
.L_x_13674:
[----:B-1----:R-:W-:Y:S05]  /*1960*/  @P1 BRA `(.L_x_13675) ;  /* 0x0000000000081947 */ /* 0x002fea0003800000 */
[----:B------:R-:W1:Y:S02]  /*1970*/  SYNCS.PHASECHK.TRANS64.TRYWAIT P1, [R89+URZ+0x16830], R0 ;  /* 0x01683000590075a7 */ /* 0x000e64000802017f */
[----:B-1----:R-:W-:Y:S05]  /*1980*/  @!P1 BRA `(.L_x_13676) ;  /* 0x0000013400149947 */ /* 0x002fea0003800000 */
.L_x_13675:
        /* <DEDUP_REMOVED lines=35> */
.L_x_13677:
[----:B------:R-:W-:Y:S01]  /*1bc0*/  UISETP.NE.AND UP1, UPT, UR50, URZ, UPT ;  /* 0x0000003f3200728c */ /* 0x000fe2000bf25270 */
[----:B------:R-:W-:Y:S01]  /*1bd0*/  R2UR UR6, R89 ;  /* 0x00000000590672ca */ /* 0x000fe200000e0000 */
[----:B------:R-:W-:Y:S01]  /*1be0*/  ULDC UR7, c[0x0][0x9d8] ;  /* 0x0002760000077ab9 */ /* 0x000fe20000000800 */
[----:B------:R-:W-:Y:S01]  /*1bf0*/  UISETP.NE.AND UP0, UPT, UR49, URZ, UPT ;  /* 0x0000003f3100728c */ /* 0x000fe2000bf05270 */
[----:B------:R-:W-:Y:S01]  /*1c00*/  FMUL.FTZ R3, R24, UR7 ;  /* 0x0000000718037c20 */ /* 0x000fe20008410000 */
[----:B------:R-:W-:Y:S01]  /*1c10*/  FMUL.FTZ R24, R55, UR7 ;  /* 0x0000000737187c20 */ /* 0x000fe20008410000 */
[----:B------:R-:W-:Y:S01]  /*1c20*/  PLOP3.LUT P1, PT, PT, PT, UP1, 0x80, 0x0 ;  /* 0x000000000000781c */ /* 0x000fe20003f2f018 */
[----:B------:R-:W-:Y:S01]  /*1c30*/  FMUL.FTZ R55, R61, UR7 ;  /* 0x000000073d377c20 */ /* 0x000fe20008410000 */
[----:B------:R-:W-:Y:S01]  /*1c40*/  PLOP3.LUT P2, PT, PT, PT, UP1, 0x80, 0x0 ;  /* 0x000000000000781c */ /* 0x000fe20003f4f018 */
[----:B------:R-:W-:Y:S01]  /*1c50*/  FMUL.FTZ R94, R37, UR7 ;  /* 0x00000007255e7c20 */ /* 0x000fe20008410000 */
[----:B------:R-:W-:Y:S01]  /*1c60*/  VIADD R61, R17, UR38 ;  /* 0x00000026113d7c36 */ /* 0x000fe20008000000 */
[----:B------:R-:W2:Y:S01]  /*1c70*/  LDC R37, c[0x0][0x2f0] ;  /* 0x0000bc00ff257b82 */ /* 0x000ea20000000800 */
[----:B------:R-:W-:Y:S01]  /*1c80*/  @UP1 ULDC UR10, c[0x0][0x44c] ;  /* 0x00011300000a1ab9 */ /* 0x000fe20000000800 */
[----:B------:R-:W-:Y:S01]  /*1c90*/  FMUL.FTZ R91, R32, UR7 ;  /* 0x00000007205b7c20 */ /* 0x000fe20008410000 */
[----:B------:R-:W-:Y:S01]  /*1ca0*/  FMUL.FTZ R93, R36, UR7 ;  /* 0x00000007245d7c20 */ /* 0x000fe20008410000 */
[----:B------:R-:W-:Y:S01]  /*1cb0*/  FMUL.FTZ R92, R33, UR7 ;  /* 0x00000007215c7c20 */ /* 0x000fe20008410000 */
[----:B------:R-:W-:-:S02]  /*1cc0*/  IMAD.MOV.U32 R33, RZ, RZ, -0x80 ;  /* 0xffffff80ff217424 */ /* 0x000fc400078e00ff */
[----:B------:R-:W-:Y:S01]  /*1cd0*/  FMUL.FTZ R14, R25, UR7 ;  /* 0x00000007190e7c20 */ /* 0x000fe20008410000 */
[----:B------:R-:W-:Y:S01]  /*1ce0*/  FMUL.FTZ R25, R54, UR7 ;  /* 0x0000000736197c20 */ /* 0x000fe20008410000 */
[----:B------:R-:W-:Y:S01]  /*1cf0*/  @P1 IMAD.HI.U32 R32, R61, UR10, RZ ;  /* 0x0000000a3d201c27 */ /* 0x000fe2000f8e00ff */
[----:B------:R-:W3:Y:S01]  /*1d00*/  LDC R36, c[0x0][0x288] ;  /* 0x0000a200ff247b82 */ /* 0x000ee20000000800 */
[----:B------:R-:W-:Y:S02]  /*1d10*/  @UP1 ULDC UR10, c[0x0][0x450] ;  /* 0x00011400000a1ab9 */ /* 0x000fe40000000800 */
[----:B------:R-:W-:Y:S01]  /*1d20*/  FMUL.FTZ R54, R60, UR7 ;  /* 0x000000073c367c20 */ /* 0x000fe20008410000 */
[----:B------:R-:W-:Y:S01]  /*1d30*/  IMAD R96, R88, R33, 0x80 ;  /* 0x0000008058607424 */ /* 0x000fe200078e0221 */
[----:B------:R-:W-:Y:S01]  /*1d40*/  @P2 SHF.R.U32.HI R61, RZ, UR10, R32 ;  /* 0x0000000aff3d2c19 */ /* 0x000fe20008011620 */
[----:B------:R-:W-:Y:S01]  /*1d50*/  UIADD3 UR6, UR6, 0x16840, URZ ;  /* 0x0001684006067890 */ /* 0x000fe2000fffe03f */
[----:B------:R-:W-:Y:S01]  /*1d60*/  FMUL.FTZ R5, R30, UR7 ;  /* 0x000000071e057c20 */ /* 0x000fe20008410000 */
[----:B------:R-:W-:-:S02]  /*1d70*/  VIADD R33, R96, 0x1 ;  /* 0x0000000160217836 */ /* 0x000fc40000000000 */
[----:B------:R-:W-:Y:S01]  /*1d80*/  FMUL.FTZ R21, R50, UR7 ;  /* 0x0000000732157c20 */ /* 0x000fe20008410000 */
[----:B------:R-:W4:Y:S01]  /*1d90*/  SHFL.IDX PT, R60, R61, RZ, 0x1c1f ;  /* 0x001c1fff3d3c7589 */ /* 0x000f2200000e0000 */
        /* <DEDUP_REMOVED lines=13> */
[----:B01----:R-:W-:Y:S01]  /*1e70*/  FMUL.FTZ R0, R26, UR7 ;  /* 0x000000071a007c20 */ /* 0x003fe20008410000 */
        /* <DEDUP_REMOVED lines=41> */
[C---:B--2---:R-:W-:Y:S01]  /*2110*/  IMAD R63, R37.reuse, UR40, R56 ;  /* 0x00000028253f7c24 */ /* 0x044fe2000f8e0238 */
[----:B------:R-:W0:Y:S01]  /*2120*/  MUFU.TANH R3, R3 ;  /* 0x0000000300037308 */ /* 0x000e220000002400 */
[----:B------:R-:W-:Y:S01]  /*2130*/  ULDC UR22, c[0x0][0x9dc] ;  /* 0x0002770000167ab9 */ /* 0x000fe20000000800 */
[----:B------:R-:W-:Y:S01]  /*2140*/  SYNCS.ARRIVE.TRANS64.RED.A1T0 RZ, [UR6], RZ ;  /* 0x000000ffffff79a7 */ /* 0x000fe20008100406 */
[----:B------:R-:W-:Y:S01]  /*2150*/  ULOP3.LUT UR6, URZ, UR22, URZ, 0x33, !UPT ;  /* 0x000000163f067292 */ /* 0x000fe2000f8e333f */
[----:B------:R-:W-:Y:S01]  /*2160*/  IMAD R57, R37, UR40, R96 ;  /* 0x0000002825397c24 */ /* 0x000fe2000f8e0260 */
[----:B------:R-:W-:Y:S01]  /*2170*/  ULDC UR11, c[0x0][0x9e0] ;  /* 0x00027800000b7ab9 */ /* 0x000fe20000000800 */
[----:B---3--:R-:W-:Y:S01]  /*2180*/  IMAD.IADD R63, R63, 0x1, -R36 ;  /* 0x000000013f3f7824 */ /* 0x008fe200078e0a24 */
[----:B------:R-:W-:Y:S01]  /*2190*/  LEA R86, R88, 0xffffff80, 0x7 ;  /* 0xffffff8058567811 */ /* 0x000fe200078e38ff */
[----:B------:R-:W1:Y:S01]  /*21a0*/  MUFU.TANH R14, R14 ;  /* 0x0000000e000e7308 */ /* 0x000e620000002400 */
[----:B------:R-:W-:-:S02]  /*21b0*/  IMAD R71, R16, -0x2, R57 ;  /* 0xfffffffe10477824 */ /* 0x000fc400078e0239 */
[C---:B------:R-:W-:Y:S02]  /*21c0*/  VIADD R98, R63.reuse, UR11 ;  /* 0x0000000b3f627c36 */ /* 0x040fe40008000000 */
[----:B------:R-:W-:-:S03]  /*21d0*/  VIADD R73, R63, UR6 ;  /* 0x000000063f497c36 */ /* 0x000fc60008000000 */
[----:B------:R-:W2:Y:S01]  /*21e0*/  MUFU.TANH R0, R0 ;  /* 0x0000000000007308 */ /* 0x000ea20000002400 */
[----:B----4-:R-:W-:Y:S01]  /*21f0*/  VIADDMNMX R63, R60, R98, R71, PT ;  /* 0x000000623c3f7246 */ /* 0x010fe20003800147 */
[----:B------:R-:W-:-:S06]  /*2200*/  IMAD.IADD R65, R73, 0x1, R60 ;  /* 0x0000000149417824 */ /* 0x000fcc00078e023c */
        /* <DEDUP_REMOVED lines=76> */
.L_x_13680:
[----:B------:R-:W-:Y:S02]  /*26d0*/  ULDC UR6, c[0x0][0x9e4] ;  /* 0x0002790000067ab9 */ /* 0x000fe40000000800 */
[----:B------:R-:W-:-:S05]  /*26e0*/  IMAD.U32 R60, RZ, RZ, UR6 ;  /* 0x00000006ff3c7e24 */ /* 0x000fca000f8e00ff */
[----:B------:R-:W-:-:S13]  /*26f0*/  ISETP.NE.AND P1, PT, R60, 0x1, PT ;  /* 0x000000013c00780c */ /* 0x000fda0003f25270 */
[----:B------:R-:W1:Y:S02]  /*2700*/  @P1 LDC.64 R56, c[0x0][0x9e8] ;  /* 0x00027a00ff381b82 */ /* 0x000e640000000a00 */
[----:B-1----:R-:W-:-:S05]  /*2710*/  @P1 IMAD.HI.U32 R56, R67, R56, RZ ;  /* 0x0000003843381227 */ /* 0x002fca00078e00ff */
[----:B------:R-:W-:-:S07]  /*2720*/  @P1 SHF.R.U32.HI R67, RZ, R57, R56 ;  /* 0x00000039ff431219 */ /* 0x000fce0000011638 */
.L_x_13681:
[----:B------:R-:W-:Y:S05]  /*2730*/  BSYNC B0 ;  /* 0x0000000000007941 */ /* 0x000fea0003800000 */
.L_x_13679:
[----:B------:R-:W-:-:S04]  /*2740*/  IMAD R67, R67, R60, -R86 ;  /* 0x0000003c43437224 */ /* 0x000fc800078e0a56 */
[----:B------:R-:W-:-:S05]  /*2750*/  IMAD R56, R16, -0x2, R67 ;  /* 0xfffffffe10387824 */ /* 0x000fca00078e0243 */
[----:B------:R-:W-:Y:S02]  /*2760*/  VIADDMNMX R63, R56, R60, R63, PT ;  /* 0x0000003c383f7246 */ /* 0x000fe4000380013f */
[----:B------:R-:W-:-:S07]  /*2770*/  VIMNMX R65, R65, R56, !PT ;  /* 0x0000003841417248 */ /* 0x000fce0007fe0100 */
.L_x_13678:
[C---:B------:R-:W-:Y:S01]  /*2780*/  ISETP.GE.AND P6, PT, R96.reuse, 0xa, PT ;  /* 0x0000000a6000780c */ /* 0x040fe20003fc6270 */
[----:B------:R-:W-:Y:S01]  /*2790*/  UISETP.NE.AND UP0, UPT, UR49, URZ, UPT ;  /* 0x0000003f3100728c */ /* 0x000fe2000bf05270 */
[C---:B------:R-:W-:Y:S02]  /*27a0*/  ISETP.GE.AND P1, PT, R96.reuse, 0x2, PT ;  /* 0x000000026000780c */ /* 0x040fe40003f26270 */
        /* <DEDUP_REMOVED lines=10> */
[----:B------:R-:W-:Y:S01]  /*2850*/  FSEL R130, R15, -INF , !P3 ;  /* 0xff8000000f827808 */ /* 0x000fe20005800000 */
[----:B------:R-:W1:Y:S01]  /*2860*/  SHFL.IDX PT, R14, R61, 0x1, 0x1c1f ;  /* 0x003c1f003d0e7f89 */ /* 0x000e6200000e0000 */
[----:B------:R-:W-:Y:S02]  /*2870*/  ISETP.GT.AND P4, PT, R65, 0x9, !P6 ;  /* 0x000000094100780c */ /* 0x000fe40007784270 */
        /* <DEDUP_REMOVED lines=37> */
[----:B------:R-:W-:Y:S01]  /*2ad0*/  FSEL R82, R41, -INF , !P3 ;  /* 0xff80000029527808 */ /* 0x000fe20005800000 */
[----:B-1----:R-:W-:Y:S01]  /*2ae0*/  IMAD.IADD R41, R73, 0x1, R14 ;  /* 0x0000000149297824 */ /* 0x002fe200078e020e */
        /* <DEDUP_REMOVED lines=125> */
[----:B------:R-:W-:Y:S02]  /*32c0*/  ISETP.GE.AND P6, PT, R96, 0x7a, PT ;  /* 0x0000007a6000780c */ /* 0x000fe40003fc6270 */
[----:B------:R-:W-:-:S11]  /*32d0*/  VIADDMNMX R3, R14, R98, R71, PT ;  /* 0x000000620e037246 */ /* 0x000fd60003800147 */
        /* <DEDUP_REMOVED lines=20> */
.L_x_13684:
[----:B------:R-:W-:Y:S02]  /*3420*/  ULDC UR6, c[0x0][0x9e4] ;  /* 0x0002790000067ab9 */ /* 0x000fe40000000800 */
[----:B------:R-:W-:-:S05]  /*3430*/  IMAD.U32 R51, RZ, RZ, UR6 ;  /* 0x00000006ff337e24 */ /* 0x000fca000f8e00ff */
[----:B------:R-:W-:-:S13]  /*3440*/  ISETP.NE.AND P6, PT, R51, 0x1, PT ;  /* 0x000000013300780c */ /* 0x000fda0003fc5270 */
[----:B------:R-:W0:Y:S02]  /*3450*/  @P6 LDC.64 R14, c[0x0][0x9e8] ;  /* 0x00027a00ff0e6b82 */ /* 0x000e240000000a00 */
[----:B0-----:R-:W-:-:S05]  /*3460*/  @P6 IMAD.HI.U32 R14, R47, R14, RZ ;  /* 0x0000000e2f0e6227 */ /* 0x001fca00078e00ff */
[----:B------:R-:W-:-:S07]  /*3470*/  @P6 SHF.R.U32.HI R47, RZ, R15, R14 ;  /* 0x0000000fff2f6219 */ /* 0x000fce000001160e */
.L_x_13685:
[----:B------:R-:W-:Y:S05]  /*3480*/  BSYNC B0 ;  /* 0x0000000000007941 */ /* 0x000fea0003800000 */
.L_x_13683:
[----:B------:R-:W-:-:S04]  /*3490*/  IMAD R47, R47, R51, -R86 ;  /* 0x000000332f2f7224 */ /* 0x000fc800078e0a56 */
[----:B------:R-:W-:-:S05]  /*34a0*/  IMAD R14, R16, -0x2, R47 ;  /* 0xfffffffe100e7824 */ /* 0x000fca00078e022f */
[----:B------:R-:W-:Y:S02]  /*34b0*/  VIADDMNMX R3, R14, R51, R3, PT ;  /* 0x000000330e037246 */ /* 0x000fe40003800103 */
[----:B------:R-:W-:-:S07]  /*34c0*/  VIMNMX R41, R41, R14, !PT ;  /* 0x0000000e29297248 */ /* 0x000fce0007fe0100 */
.L_x_13682:
[----:B------:R-:W-:Y:S01]  /*34d0*/  ISETP.GT.AND P1, PT, R41, 0x1, !P1 ;  /* 0x000000012900780c */ /* 0x000fe20004f24270 */
[----:B------:R-:W-:Y:S01]  /*34e0*/  ULDC UR6, c[0x0][0x988] ;  /* 0x0002620000067ab9 */ /* 0x000fe20000000800 */
[----:B------:R-:W-:Y:S01]  /*34f0*/  LOP3.LUT P6, RZ, R19, 0x4, RZ, 0xc0, !PT ;  /* 0x0000000413ff7812 */ /* 0x000fe200078cc0ff */
        /* <DEDUP_REMOVED lines=29> */
[----:B------:R-:W-:Y:S02]  /*36d0*/  LOP3.LUT P2, RZ, R19, 0x40000, RZ, 0xc0, !PT ;  /* 0x0004000013ff7812 */ /* 0x000fe4000784c0ff */
[----:B------:R-:W-:Y:S02]  /*36e0*/  ISETP.LT.OR P1, PT, R3, 0x19, P1 ;  /* 0x000000190300780c */ /* 0x000fe40000f21670 */
[----:B------:R-:W-:-:S02]  /*36f0*/  FMNMX.FTZ R5, R114, R5, !PT ;  /* 0x0000000572057209 */ /* 0x000fc40007810000 */
[----:B------:R-:W-:Y:S01]  /*3700*/  FSEL R80, R9, -INF , !P1 ;  /* 0xff80000009507808 */ /* 0x000fe20004800000 */
[----:B------:R-:W-:Y:S01]  /*3710*/  IMAD.U32 R9, RZ, RZ, UR6 ;  /* 0x00000006ff097e24 */ /* 0x000fe2000f8e00ff */
[----:B------:R-:W-:Y:S01]  /*3720*/  LOP3.LUT P1, RZ, R19, 0x1000000, RZ, 0xc0, !PT ;  /* 0x0100000013ff7812 */ /* 0x000fe2000782c0ff */
[----:B------:R-:W-:Y:S01]  /*3730*/  @UP1 ULDC UR6, c[0x0][0x44c] ;  /* 0x0001130000061ab9 */ /* 0x000fe20000000800 */
[----:B------:R-:W-:Y:S01]  /*3740*/  FMNMX.FTZ R5, R82, R5, !PT ;  /* 0x0000000552057209 */ /* 0x000fe20007810000 */
[----:B------:R-:W-:Y:S01]  /*3750*/  UIMAD.WIDE.U32 UR6, UR38, UR6, URZ ;  /* 0x00000006260672a5 */ /* 0x000fe2000f8e003f */
[----:B------:R-:W-:Y:S02]  /*3760*/  ISETP.GT.AND P1, PT, R41, 0x19, !P1 ;  /* 0x000000192900780c */ /* 0x000fe40004f24270 */
[----:B------:R-:W-:Y:S01]  /*3770*/  LOP3.LUT P6, RZ, R19, 0x20000, RZ, 0xc0, !PT ;  /* 0x0002000013ff7812 */ /* 0x000fe200078cc0ff */
[----:B------:R-:W-:Y:S01]  /*3780*/  @UP1 USHF.R.U32.HI UR10, URZ, UR14, UR7 ;  /* 0x0000000e3f0a1299 */ /* 0x000fe20008011607 */
[----:B------:R-:W-:-:S02]  /*3790*/  ISETP.LT.OR P1, PT, R3, 0x1a, P1 ;  /* 0x0000001a0300780c */ /* 0x000fc40000f21670 */
[----:B------:R-:W-:Y:S01]  /*37a0*/  FMNMX.FTZ R5, R112, R5, !PT ;  /* 0x0000000570057209 */ /* 0x000fe20007810000 */
[----:B------:R-:W-:Y:S01]  /*37b0*/  UIADD3 UR51, UR51, UR10, URZ ;  /* 0x0000000a33337290 */ /* 0x000fe2000fffe03f */
[----:B------:R-:W-:Y:S02]  /*37c0*/  FSEL R100, R8, -INF , !P1 ;  /* 0xff80000008647808 */ /* 0x000fe40004800000 */
[----:B------:R-:W-:Y:S01]  /*37d0*/  LOP3.LUT P1, RZ, R19, 0x800000, RZ, 0xc0, !PT ;  /* 0x0080000013ff7812 */ /* 0x000fe2000782c0ff */
[----:B------:R-:W-:Y:S01]  /*37e0*/  UIADD3 UR10, UR51, UR11, URZ ;  /* 0x0000000b330a7290 */ /* 0x000fe2000fffe03f */
        /* <DEDUP_REMOVED lines=60> */
[----:B------:R-:W-:Y:S02]  /*3bb0*/  ISETP.LT.OR P3, PT, R3, 0x71, P3 ;  /* 0x000000710300780c */ /* 0x000fe40001f61670 */
[C---:B------:R-:W-:Y:S02]  /*3bc0*/  ISETP.GT.AND P1, PT, R41.reuse, 0x41, !P1 ;  /* 0x000000412900780c */ /* 0x040fe40004f24270 */
[----:B------:R-:W-:Y:S02]  /*3bd0*/  ISETP.GT.AND P5, PT, R41, 0x78, !P5 ;  /* 0x000000782900780c */ /* 0x000fe40006fa4270 */
[----:B------:R-:W-:-:S02]  /*3be0*/  ISETP.LT.OR P1, PT, R3, 0x42, P1 ;  /* 0x000000420300780c */ /* 0x000fc40000f21670 */
[----:B0-----:R-:W-:Y:S02]  /*3bf0*/  FMNMX.FTZ R10, R5, R10, !PT ;  /* 0x0000000a050a7209 */ /* 0x001fe40007810000 */
[----:B------:R-:W-:Y:S02]  /*3c00*/  FSEL R20, R29, -INF , !P1 ;  /* 0xff8000001d147808 */ /* 0x000fe40004800000 */
[----:B------:R-:W-:Y:S01]  /*3c10*/  LOP3.LUT P1, RZ, R19, 0x2000, RZ, 0xc0, !PT ;  /* 0x0000200013ff7812 */ /* 0x000fe2000782c0ff */
[----:B------:R-:W0:Y:S01]  /*3c20*/  SHFL.BFLY PT, R7, R10, 0x1, 0x1f ;  /* 0x0c201f000a077f89 */ /* 0x000e2200000e0000 */
[----:B------:R-:W-:Y:S02]  /*3c30*/  ISETP.LT.OR P4, PT, R3, 0x72, P4 ;  /* 0x000000720300780c */ /* 0x000fe40002781670 */
[----:B------:R-:W-:Y:S02]  /*3c40*/  ISETP.GT.AND P1, PT, R41, 0x48, !P1 ;  /* 0x000000482900780c */ /* 0x000fe40004f24270 */
[----:B------:R-:W-:-:S02]  /*3c50*/  FSEL R28, R28, -INF , !P3 ;  /* 0xff8000001c1c7808 */ /* 0x000fc40005800000 */
[C---:B------:R-:W-:Y:S02]  /*3c60*/  ISETP.LT.OR P1, PT, R3.reuse, 0x49, P1 ;  /* 0x000000490300780c */ /* 0x040fe40000f21670 */
        /* <DEDUP_REMOVED lines=39> */
[-CC-:B------:R-:W-:Y:S01]  /*3ee0*/  FFMA.FTZ R76, R76, R9.reuse, -R25.reuse ;  /* 0x000000094c4c7223 */ /* 0x180fe20000010819 */
[----:B------:R-:W-:Y:S01]  /*3ef0*/  ISETP.LT.OR P1, PT, R3, 0x1, P1 ;  /* 0x000000010300780c */ /* 0x000fe20000f21670 */
[-CC-:B------:R-:W-:Y:S01]  /*3f00*/  FFMA.FTZ R5, R132, R9.reuse, -R25.reuse ;  /* 0x0000000984057223 */ /* 0x180fe20000010819 */
[-CC-:B------:R-:W-:Y:S01]  /*3f10*/  FFMA.FTZ R132, R74, R9.reuse, -R25.reuse ;  /* 0x000000094a847223 */ /* 0x180fe20000010819 */
[----:B------:R-:W-:Y:S01]  /*3f20*/  ISETP.GT.AND P6, PT, R41, 0x79, !P6 ;  /* 0x000000792900780c */ /* 0x000fe200077c4270 */
[-CC-:B------:R-:W-:Y:S01]  /*3f30*/  FFMA.FTZ R148, R43, R9.reuse, -R25.reuse ;  /* 0x000000092b947223 */ /* 0x180fe20000010819 */
[----:B------:R-:W-:Y:S01]  /*3f40*/  FSEL R0, R0, -INF , !P1 ;  /* 0xff80000000007808 */ /* 0x000fe20004800000 */
[-CC-:B------:R-:W-:Y:S01]  /*3f50*/  FFMA.FTZ R150, R130, R9.reuse, -R25.reuse ;  /* 0x0000000982967223 */ /* 0x180fe20000010819 */
[----:B------:R-:W-:Y:S01]  /*3f60*/  LOP3.LUT P1, RZ, R19, 0x4000000, RZ, 0xc0, !PT ;  /* 0x0400000013ff7812 */ /* 0x000fe2000782c0ff */
[----:B------:R-:W-:Y:S01]  /*3f70*/  MUFU.EX2 R5, R5 ;  /* 0x0000000500057308 */ /* 0x000fe20000000800 */
[----:B------:R-:W-:Y:S01]  /*3f80*/  FMNMX.FTZ R11, R0, R106, !PT ;  /* 0x0000006a000b7209 */ /* 0x000fe20007810000 */
[-CC-:B------:R-:W-:Y:S01]  /*3f90*/  FFMA.FTZ R7, R128, R9.reuse, -R25.reuse ;  /* 0x0000000980077223 */ /* 0x180fe20000010819 */
[----:B------:R-:W-:Y:S01]  /*3fa0*/  ISETP.GT.AND P1, PT, R41, 0x68, !P1 ;  /* 0x000000682900780c */ /* 0x000fe20004f24270 */
[--C-:B------:R-:W-:Y:S01]  /*3fb0*/  FFMA.FTZ R144, R126, R9, -R25.reuse ;  /* 0x000000097e907223 */ /* 0x100fe20000010819 */
[----:B------:R-:W-:Y:S01]  /*3fc0*/  FMNMX.FTZ R11, R84, R11, !PT ;  /* 0x0000000b540b7209 */ /* 0x000fe20007810000 */
[--C-:B------:R-:W-:Y:S01]  /*3fd0*/  FFMA.FTZ R120, R120, R9, -R25.reuse ;  /* 0x0000000978787223 */ /* 0x100fe20000010819 */
[----:B------:R-:W-:Y:S01]  /*3fe0*/  ISETP.LT.OR P1, PT, R3, 0x69, P1 ;  /* 0x000000690300780c */ /* 0x000fe20000f21670 */
[----:B------:R-:W0:Y:S01]  /*3ff0*/  MUFU.EX2 R148, R148 ;  /* 0x0000009400947308 */ /* 0x000e220000000800 */
        /* <DEDUP_REMOVED lines=15> */
[----:B------:R-:W-:Y:S01]  /*40f0*/  FFMA.FTZ R142, R112, R9, -R25 ;  /* 0x00000009708e7223 */ /* 0x000fe20000010819 */
[----:B------:R-:W-:Y:S01]  /*4100*/  FMNMX.FTZ R13, R100, R13, !PT ;  /* 0x0000000d640d7209 */ /* 0x000fe20007810000 */
[----:B------:R-:W2:Y:S01]  /*4110*/  MUFU.EX2 R7, R7 ;  /* 0x0000000700077308 */ /* 0x000ea20000000800 */
[----:B0-----:R-:W-:Y:S01]  /*4120*/  FADD.FTZ R47, R148, R5 ;  /* 0x00000005942f7221 */ /* 0x001fe20000010000 */
[--C-:B------:R-:W-:Y:S01]  /*4130*/  FFMA.FTZ R43, R42, R9, -R25.reuse ;  /* 0x000000092a2b7223 */ /* 0x100fe20000010819 */
[----:B------:R-:W-:Y:S01]  /*4140*/  FMNMX.FTZ R15, R6, R13, !PT ;  /* 0x0000000d060f7209 */ /* 0x000fe20007810000 */
[-CC-:B------:R-:W-:Y:S01]  /*4150*/  FFMA.FTZ R136, R110, R9.reuse, -R25.reuse ;  /* 0x000000096e887223 */ /* 0x180fe20000010819 */
[-CC-:B------:R-:W-:Y:S01]  /*4160*/  FFMA.FTZ R78, R78, R9.reuse, -R25.reuse ;  /* 0x000000094e4e7223 */ /* 0x180fe20000010819 */
[----:B------:R-:W-:Y:S01]  /*4170*/  FFMA.FTZ R138, R108, R9, -R25 ;  /* 0x000000096c8a7223 */ /* 0x000fe20000010819 */
[----:B------:R-:W-:Y:S01]  /*4180*/  FMNMX.FTZ R15, R98, R15, !PT ;  /* 0x0000000f620f7209 */ /* 0x000fe20007810000 */
[----:B------:R-:W0:Y:S01]  /*4190*/  MUFU.EX2 R144, R144 ;  /* 0x0000009000907308 */ /* 0x000e220000000800 */
[----:B-1----:R-:W-:Y:S01]  /*41a0*/  FADD.FTZ R52, R150, R47 ;  /* 0x0000002f96347221 */ /* 0x002fe20000010000 */
[--C-:B------:R-:W-:Y:S01]  /*41b0*/  FFMA.FTZ R134, R56, R9, -R25.reuse ;  /* 0x0000000938867223 */ /* 0x100fe20000010819 */
[----:B------:R-:W-:Y:S01]  /*41c0*/  FMNMX.FTZ R15, R8, R15, !PT ;  /* 0x0000000f080f7209 */ /* 0x000fe20007810000 */
[-CC-:B------:R-:W-:Y:S01]  /*41d0*/  FFMA.FTZ R118, R118, R9.reuse, -R25.reuse ;  /* 0x0000000976767223 */ /* 0x180fe20000010819 */
[-CC-:B------:R-:W-:Y:S01]  /*41e0*/  FFMA.FTZ R128, R58, R9.reuse, -R25.reuse ;  /* 0x000000093a807223 */ /* 0x180fe20000010819 */
[--C-:B------:R-:W-:Y:S01]  /*41f0*/  FFMA.FTZ R130, R64, R9, -R25.reuse ;  /* 0x0000000940827223 */ /* 0x100fe20000010819 */
[----:B------:R-:W-:Y:S01]  /*4200*/  FMNMX.FTZ R15, R96, R15, !PT ;  /* 0x0000000f600f7209 */ /* 0x000fe20007810000 */
[----:B------:R1:W3:Y:S01]  /*4210*/  MUFU.EX2 R11, R120 ;  /* 0x00000078000b7308 */ /* 0x0002e20000000800 */
[----:B--2---:R-:W-:Y:S01]  /*4220*/  FADD.FTZ R47, R7, R52 ;  /* 0x00000034072f7221 */ /* 0x004fe20000010000 */
[--C-:B------:R-:W-:Y:S01]  /*4230*/  FFMA.FTZ R33, R66, R9, -R25.reuse ;  /* 0x0000000942217223 */ /* 0x100fe20000010819 */
[----:B------:R-:W-:Y:S01]  /*4240*/  FMNMX.FTZ R21, R86, R15, !PT ;  /* 0x0000000f56157209 */ /* 0x000fe20007810000 */
[-CC-:B------:R-:W-:Y:S01]  /*4250*/  FFMA.FTZ R68, R68, R9.reuse, -R25.reuse ;  /* 0x0000000944447223 */ /* 0x180fe20000010819 */
[-CC-:B------:R-:W-:Y:S01]  /*4260*/  FFMA.FTZ R56, R70, R9.reuse, -R25.reuse ;  /* 0x0000000946387223 */ /* 0x180fe20000010819 */
[----:B------:R-:W-:Y:S01]  /*4270*/  FFMA.FTZ R126, R54, R9, -R25 ;  /* 0x00000009367e7223 */ /* 0x000fe20000010819 */
[----:B------:R-:W-:Y:S01]  /*4280*/  FMNMX.FTZ R21, R92, R21, !PT ;  /* 0x000000155c157209 */ /* 0x000fe20007810000 */
[----:B------:R-:W2:Y:S01]  /*4290*/  MUFU.EX2 R146, R146 ;  /* 0x0000009200927308 */ /* 0x000ea20000000800 */
[----:B0-----:R-:W-:Y:S01]  /*42a0*/  FADD.FTZ R52, R144, R47 ;  /* 0x0000002f90347221 */ /* 0x001fe20000010000 */
[--C-:B-1----:R-:W-:Y:S01]  /*42b0*/  FFMA.FTZ R120, R50, R9, -R25.reuse ;  /* 0x0000000932787223 */ /* 0x102fe20000010819 */
[----:B------:R-:W-:Y:S01]  /*42c0*/  FMNMX.FTZ R21, R90, R21, !PT ;  /* 0x000000155a157209 */ /* 0x000fe20007810000 */
[----:B------:R-:W-:Y:S01]  /*42d0*/  FFMA.FTZ R40, R40, R9, -R25 ;  /* 0x0000000928287223 */ /* 0x000fe20000010819 */
[----:B------:R-:W-:-:S02]  /*42e0*/  F2FP.F16.F32.PACK_AB R148, R5, R148 ;  /* 0x000000940594723e */ /* 0x000fc400000000ff */
[----:B------:R-:W-:Y:S01]  /*42f0*/  FMNMX.FTZ R21, R24, R21, !PT ;  /* 0x0000001518157209 */ /* 0x000fe20007810000 */
[----:B------:R-:W0:Y:S01]  /*4300*/  MUFU.EX2 R13, R94 ;  /* 0x0000005e000d7308 */ /* 0x000e220000000800 */
[----:B---3--:R-:W-:Y:S01]  /*4310*/  FADD.FTZ R47, R11, R52 ;  /* 0x000000340b2f7221 */ /* 0x008fe20000010000 */
[----:B------:R-:W-:Y:S02]  /*4320*/  F2FP.F16.F32.PACK_AB R150, R7, R150 ;  /* 0x000000960796723e */ /* 0x000fe400000000ff */
[----:B------:R-:W-:Y:S02]  /*4330*/  FMNMX.FTZ R29, R30, R21, !PT ;  /* 0x000000151e1d7209 */ /* 0x000fe40007810000 */
[----:B------:R-:W-:Y:S02]  /*4340*/  F2FP.F16.F32.PACK_AB R144, R11, R144 ;  /* 0x000000900b90723e */ /* 0x000fe400000000ff */
[----:B------:R-:W-:Y:S01]  /*4350*/  FMNMX.FTZ R29, R20, R29, !PT ;  /* 0x0000001d141d7209 */ /* 0x000fe20007810000 */
[----:B------:R1:W-:Y:S03]  /*4360*/  MUFU.EX2 R21, R76 ;  /* 0x0000004c00157308 */ /* 0x0003e60000000800 */
[----:B------:R-:W-:-:S04]  /*4370*/  FMNMX.FTZ R29, R4, R29, !PT ;  /* 0x0000001d041d7209 */ /* 0x000fc80007810000 */
[----:B------:R-:W-:Y:S01]  /*4380*/  FMNMX.FTZ R29, R34, R29, !PT ;  /* 0x0000001d221d7209 */ /* 0x000fe20007810000 */
[----:B------:R-:W3:Y:S01]  /*4390*/  MUFU.EX2 R140, R140 ;  /* 0x0000008c008c7308 */ /* 0x000ee20000000800 */
[----:B-1----:R-:W-:Y:S01]  /*43a0*/  FSEL R76, R27, -INF , !P2 ;  /* 0xff8000001b4c7808 */ /* 0x002fe20005000000 */
[----:B------:R-:W-:Y:S01]  /*43b0*/  FFMA.FTZ R27, R60, R9, -R25 ;  /* 0x000000093c1b7223 */ /* 0x000fe20000010819 */
[----:B------:R-:W-:-:S04]  /*43c0*/  FMNMX.FTZ R35, R2, R29, !PT ;  /* 0x0000001d02237209 */ /* 0x000fc80007810000 */
[----:B------:R-:W-:Y:S01]  /*43d0*/  FMNMX.FTZ R35, R38, R35, !PT ;  /* 0x0000002326237209 */ /* 0x000fe20007810000 */
[----:B------:R-:W1:Y:S03]  /*43e0*/  MUFU.EX2 R15, R82 ;  /* 0x00000052000f7308 */ /* 0x000e660000000800 */
[----:B------:R-:W-:-:S04]  /*43f0*/  FMNMX.FTZ R35, R44, R35, !PT ;  /* 0x000000232c237209 */ /* 0x000fc80007810000 */
[----:B------:R-:W-:Y:S01]  /*4400*/  FMNMX.FTZ R35, R122, R35, !PT ;  /* 0x000000237a237209 */ /* 0x000fe20007810000 */
[----:B------:R-:W4:Y:S03]  /*4410*/  MUFU.EX2 R142, R142 ;  /* 0x0000008e008e7308 */ /* 0x000f260000000800 */
        /* <DEDUP_REMOVED lines=8> */
[----:B------:R2:W-:Y:S03]  /*44a0*/  MUFU.EX2 R3, R31 ;  /* 0x0000001f00037308 */ /* 0x0005e60000000800 */
[----:B------:R-:W-:-:S04]  /*44b0*/  FMNMX.FTZ R39, R32, R39, !PT ;  /* 0x0000002720277209 */ /* 0x000fc80007810000 */
[----:B------:R-:W-:Y:S01]  /*44c0*/  FMNMX.FTZ R39, R72, R39, !PT ;  /* 0x0000002748277209 */ /* 0x000fe20007810000 */
[----:B------:R-:W-:Y:S01]  /*44d0*/  MUFU.EX2 R138, R138 ;  /* 0x0000008a008a7308 */ /* 0x000fe20000000800 */
[-CC-:B--2---:R-:W-:Y:S01]  /*44e0*/  FFMA.FTZ R31, R62, R9.reuse, -R25.reuse ;  /* 0x000000093e1f7223 */ /* 0x184fe20000010819 */
[----:B------:R-:W-:Y:S02]  /*44f0*/  FFMA.FTZ R25, R46, R9, -R25 ;  /* 0x000000092e197223 */ /* 0x000fe40000010819 */
[----:B------:R-:W2:Y:S04]  /*4500*/  SHFL.BFLY PT, R10, R39, 0x2, 0x1f ;  /* 0x0c401f00270a7f89 */ /* 0x000ea800000e0000 */
[----:B------:R-:W-:Y:S08]  /*4510*/  MUFU.EX2 R35, R118 ;  /* 0x0000007600237308 */ /* 0x000ff00000000800 */
[----:B------:R-:W-:Y:S08]  /*4520*/  MUFU.EX2 R132, R132 ;  /* 0x0000008400847308 */ /* 0x000ff00000000800 */
[----:B------:R-:W-:Y:S01]  /*4530*/  MUFU.EX2 R134, R134 ;  /* 0x0000008600867308 */ /* 0x000fe20000000800 */
[----:B--2---:R-:W-:-:S07]  /*4540*/  FMNMX.FTZ R45, R39, R10, !PT ;  /* 0x0000000a272d7209 */ /* 0x004fce0007810000 */
[----:B------:R-:W-:Y:S01]  /*4550*/  MUFU.EX2 R27, R27 ;  /* 0x0000001b001b7308 */ /* 0x000fe20000000800 */
[----:B------:R-:W2:Y:S07]  /*4560*/  SHFL.BFLY PT, R10, R45, 0x1, 0x1f ;  /* 0x0c201f002d0a7f89 */ /* 0x000eae00000e0000 */
[----:B------:R-:W-:Y:S08]  /*4570*/  MUFU.EX2 R128, R128 ;  /* 0x0000008000807308 */ /* 0x000ff00000000800 */
[----:B------:R-:W-:Y:S08]  /*4580*/  MUFU.EX2 R31, R31 ;  /* 0x0000001f001f7308 */ /* 0x000ff00000000800 */
[----:B------:R-:W-:Y:S01]  /*4590*/  MUFU.EX2 R130, R130 ;  /* 0x0000008200827308 */ /* 0x000fe20000000800 */
[----:B--2---:R-:W-:-:S04]  /*45a0*/  FMNMX.FTZ R10, R45, R10, !PT ;  /* 0x0000000a2d0a7209 */ /* 0x004fc80007810000 */
        /* <DEDUP_REMOVED lines=8> */
[-CC-:B------:R-:W-:Y:S01]  /*4630*/  FFMA.FTZ R42, R104, R9.reuse, -R45.reuse ;  /* 0x00000009682a7223 */ /* 0x180fe2000001082d */
[-C--:B------:R-:W-:Y:S01]  /*4640*/  FFMA.FTZ R133, R30, R9.reuse, -R45 ;  /* 0x000000091e857223 */ /* 0x080fe2000001082d */
[----:B------:R-:W-:Y:S01]  /*4650*/  FADD.FTZ R30, R146, R47 ;  /* 0x0000002f921e7221 */ /* 0x000fe20000010000 */
[----:B------:R-:W-:Y:S01]  /*4660*/  MUFU.EX2 R149, R149 ;  /* 0x0000009500957308 */ /* 0x000fe20000000800 */
[-CC-:B------:R-:W-:Y:S01]  /*4670*/  FFMA.FTZ R145, R14, R9.reuse, -R45.reuse ;  /* 0x000000090e917223 */ /* 0x180fe2000001082d */
[-CC-:B------:R-:W-:Y:S01]  /*4680*/  FFMA.FTZ R14, R102, R9.reuse, -R45.reuse ;  /* 0x00000009660e7223 */ /* 0x180fe2000001082d */
[----:B0-----:R-:W-:Y:S01]  /*4690*/  FADD.FTZ R47, R13, R30 ;  /* 0x0000001e0d2f7221 */ /* 0x001fe20000010000 */
[-CC-:B------:R-:W-:Y:S01]  /*46a0*/  FFMA.FTZ R147, R80, R9.reuse, -R45.reuse ;  /* 0x0000000950937223 */ /* 0x180fe2000001082d */
[-CC-:B------:R-:W-:Y:S01]  /*46b0*/  FFMA.FTZ R46, R100, R9.reuse, -R45.reuse ;  /* 0x00000009642e7223 */ /* 0x180fe2000001082d */
[-C--:B------:R-:W-:Y:S01]  /*46c0*/  FFMA.FTZ R135, R4, R9.reuse, -R45 ;  /* 0x0000000904877223 */ /* 0x080fe2000001082d */
[----:B---3--:R-:W-:Y:S01]  /*46d0*/  FADD.FTZ R30, R140, R47 ;  /* 0x0000002f8c1e7221 */ /* 0x008fe20000010000 */
[----:B------:R-:W0:Y:S01]  /*46e0*/  MUFU.EX2 R0, R0 ;  /* 0x0000000000007308 */ /* 0x000e220000000800 */
[-CC-:B------:R-:W-:Y:S01]  /*46f0*/  FFMA.FTZ R141, R6, R9.reuse, -R45.reuse ;  /* 0x00000009068d7223 */ /* 0x180fe2000001082d */
[-CC-:B------:R-:W-:Y:S01]  /*4700*/  FFMA.FTZ R6, R98, R9.reuse, -R45.reuse ;  /* 0x0000000962067223 */ /* 0x180fe2000001082d */
[----:B-1----:R-:W-:Y:S01]  /*4710*/  FADD.FTZ R47, R15, R30 ;  /* 0x0000001e0f2f7221 */ /* 0x002fe20000010000 */
[-CC-:B------:R-:W-:Y:S01]  /*4720*/  FFMA.FTZ R143, R8, R9.reuse, -R45.reuse ;  /* 0x00000009088f7223 */ /* 0x180fe2000001082d */
[-CC-:B------:R-:W-:Y:S01]  /*4730*/  FFMA.FTZ R129, R2, R9.reuse, -R45.reuse ;  /* 0x0000000902817223 */ /* 0x180fe2000001082d */
[-C--:B------:R-:W-:Y:S01]  /*4740*/  FFMA.FTZ R8, R96, R9.reuse, -R45 ;  /* 0x0000000960087223 */ /* 0x080fe2000001082d */
[----:B----4-:R-:W-:Y:S01]  /*4750*/  FADD.FTZ R4, R142, R47 ;  /* 0x0000002f8e047221 */ /* 0x010fe20000010000 */
[----:B------:R-:W1:Y:S01]  /*4760*/  MUFU.EX2 R151, R151 ;  /* 0x0000009700977308 */ /* 0x000e620000000800 */
[-CC-:B------:R-:W-:Y:S01]  /*4770*/  FFMA.FTZ R137, R86, R9.reuse, -R45.reuse ;  /* 0x0000000956897223 */ /* 0x180fe2000001082d */
[-CC-:B------:R-:W-:Y:S01]  /*4780*/  FFMA.FTZ R50, R92, R9.reuse, -R45.reuse ;  /* 0x000000095c327223 */ /* 0x180fe2000001082d */
[----:B------:R-:W-:Y:S01]  /*4790*/  FADD.FTZ R49, R21, R4 ;  /* 0x0000000415317221 */ /* 0x000fe20000010000 */
[-CC-:B------:R-:W-:Y:S01]  /*47a0*/  FFMA.FTZ R4, R34, R9.reuse, -R45.reuse ;  /* 0x0000000922047223 */ /* 0x180fe2000001082d */
[-CC-:B------:R-:W-:Y:S01]  /*47b0*/  FFMA.FTZ R139, R90, R9.reuse, -R45.reuse ;  /* 0x000000095a8b7223 */ /* 0x180fe2000001082d */
[-C--:B------:R-:W-:Y:S01]  /*47c0*/  FFMA.FTZ R24, R24, R9.reuse, -R45 ;  /* 0x0000000918187223 */ /* 0x080fe2000001082d */
[----:B-----5:R-:W-:Y:S01]  /*47d0*/  FADD.FTZ R34, R136, R49 ;  /* 0x0000003188227221 */ /* 0x020fe20000010000 */
[----:B------:R-:W2:Y:S01]  /*47e0*/  MUFU.EX2 R42, R42 ;  /* 0x0000002a002a7308 */ /* 0x000ea20000000800 */
[----:B0-----:R-:W-:Y:S01]  /*47f0*/  FADD.FTZ R30, R149, R0 ;  /* 0x00000000951e7221 */ /* 0x001fe20000010000 */
[-CC-:B------:R-:W-:Y:S01]  /*4800*/  FFMA.FTZ R20, R20, R9.reuse, -R45.reuse ;  /* 0x0000000914147223 */ /* 0x180fe2000001082d */
[----:B------:R-:W-:Y:S01]  /*4810*/  FADD.FTZ R49, R29, R34 ;  /* 0x000000221d317221 */ /* 0x000fe20000010000 */
[-CC-:B------:R-:W-:Y:S01]  /*4820*/  FFMA.FTZ R131, R44, R9.reuse, -R45.reuse ;  /* 0x000000092c837223 */ /* 0x180fe2000001082d */
[-CC-:B------:R-:W-:Y:S01]  /*4830*/  FFMA.FTZ R122, R122, R9.reuse, -R45.reuse ;  /* 0x000000097a7a7223 */ /* 0x180fe2000001082d */
[-C--:B------:R-:W-:Y:S01]  /*4840*/  FFMA.FTZ R124, R124, R9.reuse, -R45 ;  /* 0x000000097c7c7223 */ /* 0x080fe2000001082d */
[----:B------:R-:W-:Y:S01]  /*4850*/  FADD.FTZ R34, R138, R49 ;  /* 0x000000318a227221 */ /* 0x000fe20000010000 */
[----:B------:R-:W0:Y:S01]  /*4860*/  MUFU.EX2 R145, R145 ;  /* 0x0000009100917308 */ /* 0x000e220000000800 */
[----:B-1----:R-:W-:Y:S01]  /*4870*/  FADD.FTZ R47, R151, R30 ;  /* 0x0000001e972f7221 */ /* 0x002fe20000010000 */
[-CC-:B------:R-:W-:Y:S01]  /*4880*/  FFMA.FTZ R48, R48, R9.reuse, -R45.reuse ;  /* 0x0000000930307223 */ /* 0x180fe2000001082d */
[----:B------:R-:W-:Y:S01]  /*4890*/  FADD.FTZ R49, R35, R34 ;  /* 0x0000002223317221 */ /* 0x000fe20000010000 */
[-CC-:B------:R-:W-:Y:S01]  /*48a0*/  FFMA.FTZ R76, R76, R9.reuse, -R45.reuse ;  /* 0x000000094c4c7223 */ /* 0x180fe2000001082d */
[--C-:B------:R-:W-:Y:S01]  /*48b0*/  FFMA.FTZ R28, R28, R9, -R45.reuse ;  /* 0x000000091c1c7223 */ /* 0x100fe2000001082d */
[----:B------:R-:W-:Y:S01]  /*48c0*/  F2FP.F16.F32.PACK_AB R149, R0, R149 ;  /* 0x000000950095723e */ /* 0x000fe200000000ff */
[-C--:B------:R-:W-:Y:S01]  /*48d0*/  FFMA.FTZ R74, R74, R9.reuse, -R45 ;  /* 0x000000094a4a7223 */ /* 0x080fe2000001082d */
        /* <DEDUP_REMOVED lines=8> */
[----:B------:R-:W-:Y:S01]  /*4960*/  FFMA.FTZ R30, R38, R9, -R45 ;  /* 0x00000009261e7223 */ /* 0x000fe2000001082d */
[----:B------:R-:W-:Y:S02]  /*4970*/  F2FP.F16.F32.PACK_AB R136, R29, R136 ;  /* 0x000000881d88723e */ /* 0x000fe400000000ff */
[----:B------:R-:W-:Y:S02]  /*4980*/  F2FP.F16.F32.PACK_AB R138, R35, R138 ;  /* 0x0000008a238a723e */ /* 0x000fe400000000ff */
[----:B------:R-:W-:Y:S01]  /*4990*/  F2FP.F16.F32.PACK_AB R151, R42, R151 ;  /* 0x000000972a97723e */ /* 0x000fe200000000ff */
[----:B------:R-:W0:Y:S01]  /*49a0*/  MUFU.EX2 R46, R46 ;  /* 0x0000002e002e7308 */ /* 0x000e220000000800 */
[C---:B-1----:R-:W-:Y:S01]  /*49b0*/  FADD.FTZ R2, R14.reuse, R47 ;  /* 0x0000002f0e027221 */ /* 0x042fe20000010000 */
[----:B------:R-:W-:-:S06]  /*49c0*/  F2FP.F16.F32.PACK_AB R145, R14, R145 ;  /* 0x000000910e91723e */ /* 0x000fcc00000000ff */
[----:B------:R-:W1:Y:S01]  /*49d0*/  MUFU.EX2 R141, R141 ;  /* 0x0000008d008d7308 */ /* 0x000e620000000800 */
[----:B--2---:R-:W-:Y:S01]  /*49e0*/  FADD.FTZ R47, R147, R2 ;  /* 0x00000002932f7221 */ /* 0x004fe20000010000 */
[----:B------:R-:W-:Y:S01]  /*49f0*/  FADD.FTZ R2, R132, R49 ;  /* 0x0000003184027221 */ /* 0x000fe20000010000 */
[----:B------:R-:W-:-:S03]  /*4a00*/  F2FP.F16.F32.PACK_AB R132, R3, R132 ;  /* 0x000000840384723e */ /* 0x000fc600000000ff */
[----:B------:R-:W-:Y:S01]  /*4a10*/  FADD.FTZ R49, R3, R2 ;  /* 0x0000000203317221 */ /* 0x000fe20000010000 */
[-C--:B------:R-:W-:Y:S01]  /*4a20*/  FFMA.FTZ R2, R26, R9.reuse, -R45 ;  /* 0x000000091a027223 */ /* 0x080fe2000001082d */
[----:B------:R-:W2:Y:S01]  /*4a30*/  MUFU.EX2 R6, R6 ;  /* 0x0000000600067308 */ /* 0x000ea20000000800 */
[----:B0-----:R-:W-:Y:S01]  /*4a40*/  FADD.FTZ R34, R46, R47 ;  /* 0x0000002f2e227221 */ /* 0x001fe20000010000 */
[----:B------:R-:W-:Y:S01]  /*4a50*/  FFMA.FTZ R45, R72, R9, -R45 ;  /* 0x00000009482d7223 */ /* 0x000fe2000001082d */
[----:B------:R-:W-:-:S05]  /*4a60*/  F2FP.F16.F32.PACK_AB R147, R46, R147 ;  /* 0x000000932e93723e */ /* 0x000fca00000000ff */
        /* <DEDUP_REMOVED lines=8> */
[----:B------:R-:W-:Y:S02]  /*4af0*/  F2FP.F16.F32.PACK_AB R128, R31, R128 ;  /* 0x000000801f80723e */ /* 0x000fe400000000ff */
[----:B------:R-:W-:-:S03]  /*4b00*/  F2FP.F16.F32.PACK_AB R141, R6, R141 ;  /* 0x0000008d068d723e */ /* 0x000fc600000000ff */
[----:B------:R-:W2:Y:S01]  /*4b10*/  MUFU.EX2 R137, R137 ;  /* 0x0000008900897308 */ /* 0x000ea20000000800 */
[----:B0-----:R-:W-:-:S07]  /*4b20*/  FADD.FTZ R47, R143, R26 ;  /* 0x0000001a8f2f7221 */ /* 0x001fce0000010000 */
[----:B------:R-:W0:Y:S01]  /*4b30*/  MUFU.EX2 R50, R50 ;  /* 0x0000003200327308 */ /* 0x000e220000000800 */
[C---:B-1----:R-:W-:Y:S01]  /*4b40*/  FADD.FTZ R34, R8.reuse, R47 ;  /* 0x0000002f08227221 */ /* 0x042fe20000010000 */
[----:B------:R-:W-:Y:S01]  /*4b50*/  FADD.FTZ R47, R31, R38 ;  /* 0x000000261f2f7221 */ /* 0x000fe20000010000 */
[----:B------:R-:W-:-:S03]  /*4b60*/  F2FP.F16.F32.PACK_AB R143, R8, R143 ;  /* 0x0000008f088f723e */ /* 0x000fc600000000ff */
[----:B------:R-:W-:Y:S01]  /*4b70*/  FADD.FTZ R38, R130, R47 ;  /* 0x0000002f82267221 */ /* 0x000fe20000010000 */
[----:B------:R-:W-:Y:S01]  /*4b80*/  F2FP.F16.F32.PACK_AB R130, R33, R130 ;  /* 0x000000822182723e */ /* 0x000fe200000000ff */
[----:B------:R-:W1:Y:S01]  /*4b90*/  MUFU.EX2 R139, R139 ;  /* 0x0000008b008b7308 */ /* 0x000e620000000800 */
[----:B--2---:R-:W-:Y:S01]  /*4ba0*/  FADD.FTZ R5, R137, R34 ;  /* 0x0000002289057221 */ /* 0x004fe20000010000 */
[----:B------:R-:W-:-:S06]  /*4bb0*/  FADD.FTZ R38, R33, R38 ;  /* 0x0000002621267221 */ /* 0x000fcc0000010000 */
        /* <DEDUP_REMOVED lines=59> */
[----:B--2---:R-:W-:Y:S01]  /*4f70*/  FADD.FTZ R2, R40, R5 ;  /* 0x0000000528027221 */ /* 0x004fe20000010000 */
[----:B------:R-:W-:-:S06]  /*4f80*/  VIADD R5, R88, 0xfffffffe ;  /* 0xfffffffe58057836 */ /* 0x000fcc0000000000 */
        /* <DEDUP_REMOVED lines=18> */
.L_x_13687:
[----:B------:R-:W-:Y:S02]  /*50b0*/  ULDC UR14, c[0x0][0x9e4] ;  /* 0x00027900000e7ab9 */ /* 0x000fe40000000800 */
[----:B------:R-:W-:-:S11]  /*50c0*/  UISETP.NE.AND UP0, UPT, UR14, 0x1, UPT ;  /* 0x000000010e00788c */ /* 0x000fd6000bf05270 */
[----:B------:R-:W-:Y:S02]  /*50d0*/  @UP0 ULDC.64 UR18, c[0x0][0x9e8] ;  /* 0x00027a0000120ab9 */ /* 0x000fe40000000a00 */
[----:B------:R-:W-:-:S04]  /*50e0*/  UIMAD.WIDE.U32 UR6, UR11, UR18, URZ ;  /* 0x000000120b0672a5 */ /* 0x000fc8000f8e003f */
[----:B------:R-:W-:-:S12]  /*50f0*/  @UP0 USHF.R.U32.HI UR11, URZ, UR19, UR7 ;  /* 0x000000133f0b0299 */ /* 0x000fd80008011607 */
.L_x_13688:
[----:B------:R-:W-:-:S04]  /*5100*/  UIMAD UR11, UR11, UR14, UR14 ;  /* 0x0000000e0b0b72a4 */ /* 0x000fc8000f8e020e */
[----:B------:R-:W-:-:S04]  /*5110*/  UISETP.LT.AND UP0, UPT, UR10, UR11, UPT ;  /* 0x0000000b0a00728c */ /* 0x000fc8000bf01270 */
[----:B------:R-:W-:-:S12]  /*5120*/  USEL UR10, UR10, UR11, UP0 ;  /* 0x0000000b0a0a7287 */ /* 0x000fd80008000000 */
.L_x_13686:
        /* <DEDUP_REMOVED lines=21> */
[----:B------:R-:W-:-:S13]  /*5280*/  ISETP.GE.AND P1, PT, R5, UR25, PT ;  /* 0x0000001905007c0c */ /* 0x000fda000bf26270 */
[----:B------:R-:W-:Y:S05]  /*5290*/  @!P1 BRA `(.L_x_13689) ;  /* 0x0000003400a49947 */ /* 0x000fea0003800000 */
        /* <DEDUP_REMOVED lines=9> */
.L_x_13708:
[----:B------:R-:W-:Y:S01]  /*5330*/  ISETP.NE.AND P2, PT, RZ, UR44, PT ;  /* 0x0000002cff007c0c */ /* 0x000fe2000bf45270 */
[----:B------:R-:W-:-:S04]  /*5340*/  UISETP.NE.AND UP0, UPT, UR26, 0x1, UPT ;  /* 0x000000011a00788c */ /* 0x000fc8000bf05270 */
[----:B------:R-:W-:-:S04]  /*5350*/  USEL UR46, URZ, 0x1, UP0 ;  /* 0x000000013f2e7887 */ /* 0x000fc80008000000 */
[----:B------:R-:W-:-:S04]  /*5360*/  ULOP3.LUT UR46, UR27, UR46, URZ, 0x3c, !UPT ;  /* 0x0000002e1b2e7292 */ /* 0x000fc8000f8e3c3f */
[----:B------:R-:W-:Y:S08]  /*5370*/  @P2 BRA `(.L_x_13690) ;  /* 0x0000000000382947 */ /* 0x000ff00003800000 */
[----:B------:R-:W-:Y:S05]  /*5380*/  @!P0 BRA `(.L_x_13691) ;  /* 0x0000000000048947 */ /* 0x000fea0003800000 */
[----:B------:R-:W-:Y:S01]  /*5390*/  BPT.TRAP 0x1 ;  /* 0x000000040000795c */ /* 0x000fe20000300000 */
.L_x_13691:
        /* <DEDUP_REMOVED lines=9> */
.L_x_13692:
[----:B-1----:R-:W-:Y:S05]  /*5430*/  @P1 BRA `(.L_x_13690) ;  /* 0x0000000000081947 */ /* 0x002fea0003800000 */
[----:B------:R-:W1:Y:S02]  /*5440*/  SYNCS.PHASECHK.TRANS64.TRYWAIT P1, [UR6+0x16830], R6 ;  /* 0x01683006ff0075a7 */ /* 0x000e640008020146 */
[----:B-1----:R-:W-:Y:S05]  /*5450*/  @!P1 BRA `(.L_x_13693) ;  /* 0x000000f800749947 */ /* 0x002fea0003800000 */
.L_x_13690:
        /* <DEDUP_REMOVED lines=28> */
.L_x_13695:
[----:B------:R-:W-:Y:S01]  /*5620*/  ULEA UR6, UR26, UR45, 0x3 ;  /* 0x0000002d1a067291 */ /* 0x000fe2000f8e183f */
[----:B------:R-:W-:-:S05]  /*5630*/  IMAD.U32 R6, RZ, RZ, UR27 ;  /* 0x0000001bff067e24 */ /* 0x000fca000f8e00ff */
[----:B------:R-:W-:-:S04]  /*5640*/  SHF.L.U32 R6, R6, 0x1f, RZ ;  /* 0x0000001f06067819 */ /* 0x000fc800000006ff */
[----:B------:R0:W1:Y:S01]  /*5650*/  SYNCS.PHASECHK.TRANS64.TRYWAIT P1, [UR6+0x16850], R6 ;  /* 0x01685006ff0075a7 */ /* 0x0000620008020146 */
[----:B------:R-:W-:Y:S05]  /*5660*/  @!P0 BRA `(.L_x_13696) ;  /* 0x0000000000048947 */ /* 0x000fea0003800000 */
[----:B------:R-:W-:Y:S01]  /*5670*/  BPT.TRAP 0x1 ;  /* 0x000000040000795c */ /* 0x000fe20000300000 */
.L_x_13696:
[----:B-1----:R-:W-:Y:S05]  /*5680*/  @P1 BRA `(.L_x_13694) ;  /* 0x0000000000081947 */ /* 0x002fea0003800000 */
[----:B------:R-:W1:Y:S02]  /*5690*/  SYNCS.PHASECHK.TRANS64.TRYWAIT P1, [UR6+0x16850], R6 ;  /* 0x01685006ff0075a7 */ /* 0x000e640008020146 */
[----:B-1----:R-:W-:Y:S05]  /*56a0*/  @!P1 BRA `(.L_x_13697) ;  /* 0x000000f400f89947 */ /* 0x002fea0003800000 */
.L_x_13694:
        /* <DEDUP_REMOVED lines=51> */
.L_x_13698:
[----:B------:R-:W-:Y:S01]  /*59e0*/  UISETP.NE.AND UP1, UPT, UR50, URZ, UPT ;  /* 0x0000003f3200728c */ /* 0x000fe2000bf25270 */
[----:B------:R-:W-:Y:S01]  /*59f0*/  FMUL.FTZ R125, R76, UR24 ;  /* 0x000000184c7d7c20 */ /* 0x000fe20008410000 */
[----:B------:R-:W-:Y:S01]  /*5a00*/  FMUL.FTZ R10, R31, UR24 ;  /* 0x000000181f0a7c20 */ /* 0x000fe20008410000 */
[----:B------:R-:W-:Y:S02]  /*5a10*/  VIADD R76, R17, UR38 ;  /* 0x00000026114c7c36 */ /* 0x000fe40008000000 */
[----:B------:R-:W-:Y:S01]  /*5a20*/  FMUL.FTZ R31, R37, UR24 ;  /* 0x00000018251f7c20 */ /* 0x000fe20008410000 */
[----:B------:R-:W-:Y:S01]  /*5a30*/  FMUL.FTZ R21, R29, UR24 ;  /* 0x000000181d157c20 */ /* 0x000fe20008410000 */
[----:B------:R-:W-:Y:S01]  /*5a40*/  PLOP3.LUT P1, PT, PT, PT, UP1, 0x80, 0x0 ;  /* 0x000000000000781c */ /* 0x000fe20003f2f018 */
[----:B------:R-:W1:Y:S01]  /*5a50*/  LDC R37, c[0x0][0x2f0] ;  /* 0x0000bc00ff257b82 */ /* 0x000e620000000800 */
[----:B------:R-:W-:Y:S01]  /*5a60*/  PLOP3.LUT P2, PT, PT, PT, UP1, 0x80, 0x0 ;  /* 0x000000000000781c */ /* 0x000fe20003f4f018 */
[----:B------:R-:W-:Y:S01]  /*5a70*/  FMUL.FTZ R29, R36, UR24 ;  /* 0x00000018241d7c20 */ /* 0x000fe20008410000 */
[----:B------:R-:W-:Y:S01]  /*5a80*/  FMUL.FTZ R11, R25, UR24 ;  /* 0x00000018190b7c20 */ /* 0x000fe20008410000 */
[----:B------:R-:W-:Y:S01]  /*5a90*/  @UP1 ULDC UR7, c[0x0][0x44c] ;  /* 0x0001130000071ab9 */ /* 0x000fe20000000800 */
[----:B------:R-:W-:Y:S01]  /*5aa0*/  FMUL.FTZ R25, R32, UR24 ;  /* 0x0000001820197c20 */ /* 0x000fe20008410000 */
[----:B------:R-:W-:Y:S01]  /*5ab0*/  FMUL.FTZ R9, R24, UR24 ;  /* 0x0000001818097c20 */ /* 0x000fe20008410000 */
[----:B------:R-:W-:Y:S01]  /*5ac0*/  FMUL.FTZ R32, R46, UR24 ;  /* 0x000000182e207c20 */ /* 0x000fe20008410000 */
[----:B------:R-:W2:Y:S01]  /*5ad0*/  LDC R36, c[0x0][0x288] ;  /* 0x0000a200ff247b82 */ /* 0x000ea20000000800 */
[----:B------:R-:W-:Y:S01]  /*5ae0*/  FMUL.FTZ R24, R38, UR24 ;  /* 0x0000001826187c20 */ /* 0x000fe20008410000 */
[----:B------:R-:W-:Y:S01]  /*5af0*/  FMUL.FTZ R46, R58, UR24 ;  /* 0x000000183a2e7c20 */ /* 0x000fe20008410000 */
[----:B------:R-:W-:Y:S01]  /*5b00*/  ULEA UR6, UR36, UR45, 0x3 ;  /* 0x0000002d24067291 */ /* 0x000fe2000f8e183f */
[----:B------:R-:W-:Y:S01]  /*5b10*/  @P1 IMAD.HI.U32 R12, R76, UR7, RZ ;  /* 0x000000074c0c1c27 */ /* 0x000fe2000f8e00ff */
[----:B------:R-:W-:-:S03]  /*5b20*/  @UP1 ULDC UR7, c[0x0][0x450] ;  /* 0x0001140000071ab9 */ /* 0x000fc60000000800 */
[----:B------:R-:W-:Y:S01]  /*5b30*/  FMUL.FTZ R20, R35, UR24 ;  /* 0x0000001823147c20 */ /* 0x000fe20008410000 */
[----:B------:R-:W-:Y:S01]  /*5b40*/  FMUL.FTZ R38, R50, UR24 ;  /* 0x0000001832267c20 */ /* 0x000fe20008410000 */
[----:B------:R-:W-:Y:S01]  /*5b50*/  FMUL.FTZ R58, R70, UR24 ;  /* 0x00000018463a7c20 */ /* 0x000fe20008410000 */
[----:B------:R-:W-:Y:S01]  /*5b60*/  @P2 SHF.R.U32.HI R76, RZ, UR7, R12 ;  /* 0x00000007ff4c2c19 */ /* 0x000fe2000801160c */
[----:B------:R-:W-:Y:S01]  /*5b70*/  FMUL.FTZ R35, R41, UR24 ;  /* 0x0000001829237c20 */ /* 0x000fe20008410000 */
[----:B------:R-:W-:Y:S01]  /*5b80*/  FMUL.FTZ R50, R62, UR24 ;  /* 0x000000183e327c20 */ /* 0x000fe20008410000 */
[----:B------:R-:W-:Y:S02]  /*5b90*/  IMAD.SHL.U32 R70, R5, 0x80, RZ ;  /* 0x0000008005467824 */ /* 0x000fe400078e00ff */
[----:B------:R-:W-:Y:S01]  /*5ba0*/  FMUL.FTZ R41, R45, UR24 ;  /* 0x000000182d297c20 */ /* 0x000fe20008410000 */
[----:B------:R-:W-:Y:S01]  /*5bb0*/  FMUL.FTZ R62, R74, UR24 ;  /* 0x000000184a3e7c20 */ /* 0x000fe20008410000 */
[----:B0-----:R-:W-:Y:S01]  /*5bc0*/  FMUL.FTZ R6, R26, UR24 ;  /* 0x000000181a067c20 */ /* 0x001fe20008410000 */
[----:B------:R-:W-:Y:S01]  /*5bd0*/  FMUL.FTZ R7, R27, UR24 ;  /* 0x000000181b077c20 */ /* 0x000fe20008410000 */
[----:B------:R-:W-:Y:S01]  /*5be0*/  FMUL.FTZ R14, R34, UR24 ;  /* 0x00000018220e7c20 */ /* 0x000fe20008410000 */
[----:B------:R-:W-:Y:S01]  /*5bf0*/  FMUL.FTZ R45, R49, UR24 ;  /* 0x00000018312d7c20 */ /* 0x000fe20008410000 */
        /* <DEDUP_REMOVED lines=50> */
[----:B------:R-:W-:Y:S01]  /*5f20*/  SYNCS.ARRIVE.TRANS64.RED.A1T0 RZ, [UR6], RZ ;  /* 0x000000ffffff79a7 */ /* 0x000fe20008100406 */
[----:B-1----:R-:W-:Y:S01]  /*5f30*/  IMAD R13, R37, UR40, R12 ;  /* 0x00000028250d7c24 */ /* 0x002fe2000f8e020c */
[----:B------:R-:W-:-:S03]  /*5f40*/  ULOP3.LUT UR6, URZ, UR22, URZ, 0x33, !UPT ;  /* 0x000000163f067292 */ /* 0x000fc6000f8e333f */
[----:B--2---:R-:W-:Y:S02]  /*5f50*/  IMAD.IADD R13, R13, 0x1, -R36 ;  /* 0x000000010d0d7824 */ /* 0x004fe400078e0a24 */
[----:B------:R-:W1:Y:S02]  /*5f60*/  MUFU.TANH R11, R11 ;  /* 0x0000000b000b7308 */ /* 0x000e640000002400 */
[C---:B------:R-:W-:Y:S02]  /*5f70*/  VIADD R85, R13.reuse, UR23 ;  /* 0x000000170d557c36 */ /* 0x040fe40008000000 */
[----:B------:R-:W-:Y:S02]  /*5f80*/  VIADD R83, R13, UR6 ;  /* 0x000000060d537c36 */ /* 0x000fe40008000000 */
[--C-:B0-----:R-:W-:Y:S02]  /*5f90*/  IMAD.IADD R87, R85, 0x1, R74.reuse ;  /* 0x0000000155577824 */ /* 0x101fe400078e024a */
[----:B------:R-:W0:Y:S01]  /*5fa0*/  MUFU.TANH R6, R6 ;  /* 0x0000000600067308 */ /* 0x000e220000002400 */
[----:B------:R-:W-:-:S07]  /*5fb0*/  IMAD.IADD R127, R83, 0x1, R74 ;  /* 0x00000001537f7824 */ /* 0x000fce00078e024a */
        /* <DEDUP_REMOVED lines=75> */
.L_x_13701:
[----:B------:R-:W-:-:S05]  /*6470*/  IMAD.U32 R74, RZ, RZ, UR21 ;  /* 0x00000015ff4a7e24 */ /* 0x000fca000f8e00ff */
[----:B------:R-:W-:-:S13]  /*6480*/  ISETP.NE.AND P1, PT, R74, 0x1, PT ;  /* 0x000000014a00780c */ /* 0x000fda0003f25270 */
[----:B------:R-:W1:Y:S02]  /*6490*/  @P1 LDC.64 R12, c[0x0][0x9e8] ;  /* 0x00027a00ff0c1b82 */ /* 0x000e640000000a00 */
[----:B-1----:R-:W-:-:S05]  /*64a0*/  @P1 IMAD.HI.U32 R12, R73, R12, RZ ;  /* 0x0000000c490c1227 */ /* 0x002fca00078e00ff */
[----:B------:R-:W-:-:S07]  /*64b0*/  @P1 SHF.R.U32.HI R73, RZ, R13, R12 ;  /* 0x0000000dff491219 */ /* 0x000fce000001160c */
.L_x_13702:
[----:B------:R-:W-:Y:S05]  /*64c0*/  BSYNC B0 ;  /* 0x0000000000007941 */ /* 0x000fea0003800000 */
.L_x_13700:
[----:B------:R-:W-:-:S04]  /*64d0*/  IMAD R73, R73, R74, -R70 ;  /* 0x0000004a49497224 */ /* 0x000fc800078e0a46 */
[----:B------:R-:W-:-:S05]  /*64e0*/  IMAD R12, R16, -0x2, R73 ;  /* 0xfffffffe100c7824 */ /* 0x000fca00078e0249 */
[----:B------:R-:W-:Y:S02]  /*64f0*/  VIADDMNMX R87, R12, R74, R87, PT ;  /* 0x0000004a0c577246 */ /* 0x000fe40003800157 */
[----:B------:R-:W-:-:S07]  /*6500*/  VIMNMX R127, R127, R12, !PT ;  /* 0x0000000c7f7f7248 */ /* 0x000fce0007fe0100 */
.L_x_13699:
[----:B------:R-:W-:Y:S01]  /*6510*/  ISETP.GT.AND P1, PT, R5, -0x1, PT ;  /* 0xffffffff0500780c */ /* 0x000fe20003f24270 */
[----:B------:R1:W2:Y:S01]  /*6520*/  SHFL.IDX PT, R12, R76, 0x1, 0x1c1f ;  /* 0x003c1f004c0c7f89 */ /* 0x0002a200000e0000 */
[----:B------:R-:W-:Y:S02]  /*6530*/  UISETP.NE.AND UP0, UPT, UR49, URZ, UPT ;  /* 0x0000003f3100728c */ /* 0x000fe4000bf05270 */
[C---:B------:R-:W-:Y:S02]  /*6540*/  ISETP.GT.AND P3, PT, R127.reuse, 0x8, P1 ;  /* 0x000000087f00780c */ /* 0x040fe40000f64270 */
[----:B------:R-:W-:Y:S02]  /*6550*/  ISETP.GT.AND P6, PT, R127, RZ, P1 ;  /* 0x000000ff7f00720c */ /* 0x000fe40000fc4270 */
[----:B------:R-:W-:Y:S02]  /*6560*/  ISETP.LT.OR P3, PT, R87, 0x9, P3 ;  /* 0x000000095700780c */ /* 0x000fe40001f61670 */
[----:B------:R-:W-:-:S02]  /*6570*/  ISETP.GT.AND P2, PT, R127, 0x1, P1 ;  /* 0x000000017f00780c */ /* 0x000fc40000f44270 */
[----:B-1----:R-:W-:Y:S02]  /*6580*/  FSEL R76, R15, -INF , !P3 ;  /* 0xff8000000f4c7808 */ /* 0x002fe40005800000 */
[----:B------:R-:W-:Y:S02]  /*6590*/  ISETP.GT.AND P3, PT, R127, 0x19, P1 ;  /* 0x000000197f00780c */ /* 0x000fe40000f64270 */
[C---:B------:R-:W-:Y:S02]  /*65a0*/  ISETP.LT.OR P6, PT, R87.reuse, 0x1, P6 ;  /* 0x000000015700780c */ /* 0x040fe400037c1670 */
[C---:B------:R-:W-:Y:S02]  /*65b0*/  ISETP.LT.OR P2, PT, R87.reuse, 0x2, P2 ;  /* 0x000000025700780c */ /* 0x040fe40001741670 */
[----:B------:R-:W-:Y:S02]  /*65c0*/  ISETP.LT.OR P3, PT, R87, 0x1a, P3 ;  /* 0x0000001a5700780c */ /* 0x000fe40001f61670 */
[----:B------:R-:W-:-:S02]  /*65d0*/  FSEL R73, R9, -INF , !P6 ;  /* 0xff80000009497808 */ /* 0x000fc40007000000 */
[----:B------:R-:W-:Y:S01]  /*65e0*/  FSEL R74, R11, -INF , !P2 ;  /* 0xff8000000b4a7808 */ /* 0x000fe20005000000 */
[----:B--2---:R-:W-:Y:S01]  /*65f0*/  IMAD.IADD R15, R85, 0x1, R12 ;  /* 0x00000001550f7824 */ /* 0x004fe200078e020c */
[C---:B------:R-:W-:Y:S02]  /*6600*/  ISETP.GT.AND P5, PT, R127.reuse, 0x9, P1 ;  /* 0x000000097f00780c */ /* 0x040fe40000fa4270 */
        /* <DEDUP_REMOVED lines=11> */
[----:B------:R-:W-:Y:S01]  /*66c0*/  FSEL R80, R25, -INF , !P4 ;  /* 0xff80000019507808 */ /* 0x000fe20006000000 */
[----:B------:R-:W-:Y:S01]  /*66d0*/  IMAD.IADD R25, R83, 0x1, R12 ;  /* 0x0000000153197824 */ /* 0x000fe200078e020c */
        /* <DEDUP_REMOVED lines=87> */
.L_x_13705:
[----:B------:R-:W-:-:S05]  /*6c50*/  IMAD.U32 R35, RZ, RZ, UR21 ;  /* 0x00000015ff237e24 */ /* 0x000fca000f8e00ff */
[----:B------:R-:W-:-:S13]  /*6c60*/  ISETP.NE.AND P2, PT, R35, 0x1, PT ;  /* 0x000000012300780c */ /* 0x000fda0003f45270 */
[----:B------:R-:W0:Y:S02]  /*6c70*/  @P2 LDC.64 R12, c[0x0][0x9e8] ;  /* 0x00027a00ff0c2b82 */ /* 0x000e240000000a00 */
[----:B0-----:R-:W-:-:S05]  /*6c80*/  @P2 IMAD.HI.U32 R12, R9, R12, RZ ;  /* 0x0000000c090c2227 */ /* 0x001fca00078e00ff */
[----:B------:R-:W-:-:S07]  /*6c90*/  @P2 SHF.R.U32.HI R9, RZ, R13, R12 ;  /* 0x0000000dff092219 */ /* 0x000fce000001160c */
.L_x_13706:
[----:B------:R-:W-:Y:S05]  /*6ca0*/  BSYNC B0 ;  /* 0x0000000000007941 */ /* 0x000fea0003800000 */
.L_x_13704:
[----:B------:R-:W-:-:S04]  /*6cb0*/  IMAD R9, R9, R35, -R70 ;  /* 0x0000002309097224 */ /* 0x000fc800078e0a46 */
[----:B------:R-:W-:-:S05]  /*6cc0*/  IMAD R12, R16, -0x2, R9 ;  /* 0xfffffffe100c7824 */ /* 0x000fca00078e0209 */
[----:B------:R-:W-:Y:S02]  /*6cd0*/  VIADDMNMX R15, R12, R35, R15, PT ;  /* 0x000000230c0f7246 */ /* 0x000fe4000380010f */
[----:B------:R-:W-:-:S07]  /*6ce0*/  VIMNMX R25, R25, R12, !PT ;  /* 0x0000000c19197248 */ /* 0x000fce0007fe0100 */
.L_x_13703:
[----:B------:R-:W-:Y:S02]  /*6cf0*/  FMNMX.FTZ R9, R73, R4, !PT ;  /* 0x0000000449097209 */ /* 0x000fe40007810000 */
[----:B------:R-:W-:Y:S02]  /*6d00*/  ISETP.GT.AND P5, PT, R25, 0x10, P1 ;  /* 0x000000101900780c */ /* 0x000fe40000fa4270 */
[----:B------:R-:W-:Y:S02]  /*6d10*/  FMNMX.FTZ R9, R74, R9, !PT ;  /* 0x000000094a097209 */ /* 0x000fe40007810000 */
[----:B------:R-:W-:Y:S02]  /*6d20*/  ISETP.LT.OR P5, PT, R15, 0x11, P5 ;  /* 0x000000110f00780c */ /* 0x000fe40002fa1670 */
[----:B------:R-:W-:Y:S02]  /*6d30*/  FMNMX.FTZ R9, R76, R9, !PT ;  /* 0x000000094c097209 */ /* 0x000fe40007810000 */
[----:B------:R-:W-:-:S02]  /*6d40*/  ISETP.GT.AND P6, PT, R25, 0x1, P1 ;  /* 0x000000011900780c */ /* 0x000fc40000fc4270 */
[----:B------:R-:W-:Y:S02]  /*6d50*/  FMNMX.FTZ R9, R78, R9, !PT ;  /* 0x000000094e097209 */ /* 0x000fe40007810000 */
[C---:B------:R-:W-:Y:S02]  /*6d60*/  ISETP.GT.AND P4, PT, R25.reuse, 0x9, P1 ;  /* 0x000000091900780c */ /* 0x040fe40000f84270 */
[----:B------:R-:W-:Y:S02]  /*6d70*/  FMNMX.FTZ R9, R80, R9, !PT ;  /* 0x0000000950097209 */ /* 0x000fe40007810000 */
[----:B------:R-:W-:Y:S02]  /*6d80*/  FSEL R14, R14, -INF , !P5 ;  /* 0xff8000000e0e7808 */ /* 0x000fe40006800000 */
[----:B------:R-:W-:Y:S02]  /*6d90*/  FMNMX.FTZ R9, R82, R9, !PT ;  /* 0x0000000952097209 */ /* 0x000fe40007810000 */
[----:B------:R-:W-:-:S02]  /*6da0*/  ISETP.GT.AND P5, PT, R25, 0x20, P1 ;  /* 0x000000201900780c */ /* 0x000fc40000fa4270 */
[----:B------:R-:W-:Y:S02]  /*6db0*/  FMNMX.FTZ R9, R84, R9, !PT ;  /* 0x0000000954097209 */ /* 0x000fe40007810000 */
[C---:B------:R-:W-:Y:S02]  /*6dc0*/  ISETP.LT.OR P6, PT, R15.reuse, 0x2, P6 ;  /* 0x000000020f00780c */ /* 0x040fe400037c1670 */
[----:B------:R-:W-:Y:S02]  /*6dd0*/  FMNMX.FTZ R9, R86, R9, !PT ;  /* 0x0000000956097209 */ /* 0x000fe40007810000 */
[C---:B------:R-:W-:Y:S02]  /*6de0*/  ISETP.LT.OR P4, PT, R15.reuse, 0xa, P4 ;  /* 0x0000000a0f00780c */ /* 0x040fe40002781670 */
[----:B------:R-:W-:Y:S02]  /*6df0*/  FMNMX.FTZ R9, R122, R9, !PT ;  /* 0x000000097a097209 */ /* 0x000fe40007810000 */
[----:B------:R-:W-:-:S02]  /*6e00*/  ISETP.LT.OR P5, PT, R15, 0x21, P5 ;  /* 0x000000210f00780c */ /* 0x000fc40002fa1670 */
[----:B------:R-:W-:Y:S02]  /*6e10*/  FMNMX.FTZ R9, R124, R9, !PT ;  /* 0x000000097c097209 */ /* 0x000fe40007810000 */
[----:B------:R-:W-:Y:S02]  /*6e20*/  FSEL R70, R7, -INF , !P6 ;  /* 0xff80000007467808 */ /* 0x000fe40007000000 */
[----:B------:R-:W-:Y:S02]  /*6e30*/  FMNMX.FTZ R9, R126, R9, !PT ;  /* 0x000000097e097209 */ /* 0x000fe40007810000 */
[----:B------:R-:W-:Y:S02]  /*6e40*/  FSEL R28, R28, -INF , !P5 ;  /* 0xff8000001c1c7808 */ /* 0x000fe40006800000 */
[----:B------:R-:W-:Y:S02]  /*6e50*/  FMNMX.FTZ R9, R128, R9, !PT ;  /* 0x0000000980097209 */ /* 0x000fe40007810000 */
[----:B------:R-:W-:-:S02]  /*6e60*/  ISETP.GT.AND P5, PT, R25, RZ, P1 ;  /* 0x000000ff1900720c */ /* 0x000fc40000fa4270 */
[----:B------:R-:W-:Y:S02]  /*6e70*/  FMNMX.FTZ R9, R130, R9, !PT ;  /* 0x0000000982097209 */ /* 0x000fe40007810000 */
[----:B------:R-:W-:Y:S02]  /*6e80*/  ISETP.LT.OR P5, PT, R15, 0x1, P5 ;  /* 0x000000010f00780c */ /* 0x000fe40002fa1670 */
[----:B------:R-:W-:Y:S02]  /*6e90*/  FMNMX.FTZ R9, R132, R9, !PT ;  /* 0x0000000984097209 */ /* 0x000fe40007810000 */
[----:B------:R-:W-:Y:S02]  /*6ea0*/  ISETP.GT.AND P3, PT, R25, 0x8, P1 ;  /* 0x000000081900780c */ /* 0x000fe40000f64270 */
[----:B------:R-:W-:Y:S02]  /*6eb0*/  FMNMX.FTZ R9, R134, R9, !PT ;  /* 0x0000000986097209 */ /* 0x000fe40007810000 */
[----:B------:R-:W-:-:S02]  /*6ec0*/  ISETP.LT.OR P3, PT, R15, 0x9, P3 ;  /* 0x000000090f00780c */ /* 0x000fc40001f61670 */
        /* <DEDUP_REMOVED lines=19> */
[----:B------:R-:W0:Y:S01]  /*7000*/  LDC R9, c[0x0][0x988] ;  /* 0x00026200ff097b82 */ /* 0x000e220000000800 */
[----:B------:R-:W-:Y:S02]  /*7010*/  ISETP.LT.OR P2, PT, R15, 0x22, P2 ;  /* 0x000000220f00780c */ /* 0x000fe40001741670 */
[----:B------:R-:W-:Y:S02]  /*7020*/  FMNMX.FTZ R12, R71, R12, !PT ;  /* 0x0000000c470c7209 */ /* 0x000fe40007810000 */
[----:B------:R-:W-:Y:S02]  /*7030*/  ISETP.LT.OR P3, PT, R15, 0x29, P3 ;  /* 0x000000290f00780c */ /* 0x000fe40001f61670 */
[----:B------:R-:W-:Y:S02]  /*7040*/  FMNMX.FTZ R12, R11, R12, !PT ;  /* 0x0000000c0b0c7209 */ /* 0x000fe40007810000 */
[----:B------:R-:W-:-:S02]  /*7050*/  FSEL R30, R30, -INF , !P2 ;  /* 0xff8000001e1e7808 */ /* 0x000fc40005000000 */
[----:B------:R-:W-:Y:S02]  /*7060*/  FMNMX.FTZ R12, R21, R12, !PT ;  /* 0x0000000c150c7209 */ /* 0x000fe40007810000 */
[----:B------:R-:W-:Y:S02]  /*7070*/  ISETP.GT.AND P2, PT, R25, 0x30, P1 ;  /* 0x000000301900780c */ /* 0x000fe40000f44270 */
[----:B------:R-:W-:Y:S02]  /*7080*/  FMNMX.FTZ R12, R27, R12, !PT ;  /* 0x0000000c1b0c7209 */ /* 0x000fe40007810000 */
[----:B------:R-:W-:Y:S02]  /*7090*/  FSEL R32, R32, -INF , !P3 ;  /* 0xff80000020207808 */ /* 0x000fe40005800000 */
[----:B------:R-:W-:Y:S02]  /*70a0*/  FMNMX.FTZ R12, R33, R12, !PT ;  /* 0x0000000c210c7209 */ /* 0x000fe40007810000 */
[----:B------:R-:W-:-:S02]  /*70b0*/  ISETP.GT.AND P3, PT, R25, 0x31, P1 ;  /* 0x000000311900780c */ /* 0x000fc40000f64270 */
[----:B------:R-:W-:Y:S02]  /*70c0*/  FMNMX.FTZ R12, R31, R12, !PT ;  /* 0x0000000c1f0c7209 */ /* 0x000fe40007810000 */
[----:B------:R-:W-:Y:S02]  /*70d0*/  ISETP.LT.OR P2, PT, R15, 0x31, P2 ;  /* 0x000000310f00780c */ /* 0x000fe40001741670 */
[----:B------:R-:W-:Y:S02]  /*70e0*/  FMNMX.FTZ R13, R29, R12, !PT ;  /* 0x0000000c1d0d7209 */ /* 0x000fe40007810000 */
[----:B------:R-:W-:-:S03]  /*70f0*/  ISETP.LT.OR P3, PT, R15, 0x32, P3 ;  /* 0x000000320f00780c */ /* 0x000fc60001f61670 */
[----:B------:R-:W1:Y:S01]  /*7100*/  SHFL.BFLY PT, R12, R13, 0x2, 0x1f ;  /* 0x0c401f000d0c7f89 */ /* 0x000e6200000e0000 */
[----:B------:R-:W-:Y:S02]  /*7110*/  FSEL R40, R40, -INF , !P3 ;  /* 0xff80000028287808 */ /* 0x000fe40005800000 */
[----:B------:R-:W-:-:S04]  /*7120*/  ISETP.GT.AND P3, PT, R25, 0x41, P1 ;  /* 0x000000411900780c */ /* 0x000fc80000f64270 */
[----:B------:R-:W-:Y:S02]  /*7130*/  ISETP.LT.OR P3, PT, R15, 0x42, P3 ;  /* 0x000000420f00780c */ /* 0x000fe40001f61670 */
[----:B-1----:R-:W-:Y:S02]  /*7140*/  FMNMX.FTZ R35, R13, R12, !PT ;  /* 0x0000000c0d237209 */ /* 0x002fe40007810000 */
[----:B------:R-:W-:Y:S02]  /*7150*/  FSEL R13, R10, -INF , !P4 ;  /* 0xff8000000a0d7808 */ /* 0x000fe40006000000 */
[----:B------:R-:W-:Y:S01]  /*7160*/  ISETP.GT.AND P4, PT, R25, 0x19, P1 ;  /* 0x000000191900780c */ /* 0x000fe20000f84270 */
[----:B------:R-:W1:Y:S03]  /*7170*/  SHFL.BFLY PT, R12, R35, 0x1, 0x1f ;  /* 0x0c201f00230c7f89 */ /* 0x000e6600000e0000 */
[----:B------:R-:W-:-:S04]  /*7180*/  ISETP.LT.OR P4, PT, R15, 0x1a, P4 ;  /* 0x0000001a0f00780c */ /* 0x000fc80002781670 */
[----:B------:R-:W-:Y:S02]  /*7190*/  FSEL R39, R26, -INF , !P4 ;  /* 0xff8000001a277808 */ /* 0x000fe40006000000 */
[----:B------:R-:W-:-:S04]  /*71a0*/  ISETP.GT.AND P4, PT, R25, 0x29, P1 ;  /* 0x000000291900780c */ /* 0x000fc80000f84270 */
[----:B------:R-:W-:Y:S02]  /*71b0*/  ISETP.LT.OR P4, PT, R15, 0x2a, P4 ;  /* 0x0000002a0f00780c */ /* 0x000fe40002781670 */
[----:B-1----:R-:W-:-:S04]  /*71c0*/  FMNMX.FTZ R12, R35, R12, !PT ;  /* 0x0000000c230c7209 */ /* 0x002fc80007810000 */
[C---:B------:R-:W-:Y:S01]  /*71d0*/  FSETP.NEU.FTZ.AND P6, PT, R12.reuse, -INF , PT ;  /* 0xff8000000c00780b */ /* 0x040fe20003fdd000 */
[----:B0-----:R-:W-:-:S05]  /*71e0*/  FMUL.FTZ R7, R12, R9 ;  /* 0x000000090c077220 */ /* 0x001fca0000410000 */
        /* <DEDUP_REMOVED lines=17> */
[-CC-:B------:R-:W-:Y:S01]  /*7300*/  FFMA.FTZ R35, R73, R9.reuse, -R7.reuse ;  /* 0x0000000949237223 */ /* 0x180fe20000010807 */
        /* <DEDUP_REMOVED lines=9> */
[--C-:B------:R-:W-:Y:S01]  /*73a0*/  FFMA.FTZ R61, R144, R9, -R7.reuse ;  /* 0x00000009903d7223 */ /* 0x100fe20000010807 */
[----:B------:R-:W-:Y:S01]  /*73b0*/  FSEL R82, R42, -INF , !P5 ;  /* 0xff8000002a527808 */ /* 0x000fe20006800000 */
[----:B------:R-:W-:Y:S01]  /*73c0*/  MUFU.EX2 R35, R35 ;  /* 0x0000002300237308 */ /* 0x000fe20000000800 */
[----:B------:R-:W-:Y:S01]  /*73d0*/  FMNMX.FTZ R10, R24, R45, !PT ;  /* 0x0000002d180a7209 */ /* 0x000fe20007810000 */
[-CC-:B------:R-:W-:Y:S01]  /*73e0*/  FFMA.FTZ R45, R86, R9.reuse, -R7.reuse ;  /* 0x00000009562d7223 */ /* 0x180fe20000010807 */
[----:B------:R-:W-:Y:S01]  /*73f0*/  ISETP.LT.OR P4, PT, R15, 0x3a, P4 ;  /* 0x0000003a0f00780c */ /* 0x000fe20002781670 */
[-CC-:B------:R-:W-:Y:S01]  /*7400*/  FFMA.FTZ R42, R126, R9.reuse, -R7.reuse ;  /* 0x000000097e2a7223 */ /* 0x180fe20000010807 */
        /* <DEDUP_REMOVED lines=10> */
[----:B------:R-:W-:Y:S01]  /*74b0*/  ISETP.GT.AND P5, PT, R25, 0x48, P1 ;  /* 0x000000481900780c */ /* 0x000fe20000fa4270 */
[----:B------:R-:W-:Y:S01]  /*74c0*/  MUFU.EX2 R41, R41 ;  /* 0x0000002900297308 */ /* 0x000fe20000000800 */
[----:B------:R-:W-:Y:S01]  /*74d0*/  FMNMX.FTZ R47, R32, R47, !PT ;  /* 0x0000002f202f7209 */ /* 0x000fe20007810000 */
[-CC-:B------:R-:W-:Y:S01]  /*74e0*/  FFMA.FTZ R11, R33, R9.reuse, -R7.reuse ;  /* 0x00000009210b7223 */ /* 0x180fe20000010807 */
[----:B------:R-:W-:Y:S01]  /*74f0*/  FSEL R46, R46, -INF , !P2 ;  /* 0xff8000002e2e7808 */ /* 0x000fe20005000000 */
[----:B------:R-:W-:Y:S01]  /*7500*/  FFMA.FTZ R122, R31, R9, -R7 ;  /* 0x000000091f7a7223 */ /* 0x000fe20000010807 */
[----:B------:R-:W-:-:S02]  /*7510*/  FMNMX.FTZ R49, R78, R47, !PT ;  /* 0x0000002f4e317209 */ /* 0x000fc40007810000 */
[----:B------:R-:W-:Y:S01]  /*7520*/  ISETP.GT.AND P4, PT, R25, 0x49, P1 ;  /* 0x000000491900780c */ /* 0x000fe20000f84270 */
[----:B------:R0:W-:Y:S01]  /*7530*/  MUFU.EX2 R47, R124 ;  /* 0x0000007c002f7308 */ /* 0x0001e20000000800 */
[----:B------:R-:W-:Y:S02]  /*7540*/  FMNMX.FTZ R49, R80, R49, !PT ;  /* 0x0000003150317209 */ /* 0x000fe40007810000 */
[----:B------:R-:W-:Y:S02]  /*7550*/  ISETP.LT.OR P5, PT, R15, 0x49, P5 ;  /* 0x000000490f00780c */ /* 0x000fe40002fa1670 */
[----:B------:R-:W-:Y:S02]  /*7560*/  FMNMX.FTZ R49, R40, R49, !PT ;  /* 0x0000003128317209 */ /* 0x000fe40007810000 */
[----:B------:R-:W-:Y:S01]  /*7570*/  FSEL R86, R48, -INF , !P3 ;  /* 0xff80000030567808 */ /* 0x000fe20005800000 */
[----:B------:R-:W-:Y:S01]  /*7580*/  MUFU.EX2 R6, R6 ;  /* 0x0000000600067308 */ /* 0x000fe20000000800 */
[----:B------:R-:W-:Y:S01]  /*7590*/  FMNMX.FTZ R49, R82, R49, !PT ;  /* 0x0000003152317209 */ /* 0x000fe20007810000 */
[-CC-:B0-----:R-:W-:Y:S01]  /*75a0*/  FFMA.FTZ R124, R72, R9.reuse, -R7.reuse ;  /* 0x00000009487c7223 */ /* 0x181fe20000010807 */
[----:B------:R-:W-:Y:S01]  /*75b0*/  ISETP.GT.AND P2, PT, R25, 0x50, P1 ;  /* 0x000000501900780c */ /* 0x000fe20000f44270 */
[--C-:B------:R-:W-:Y:S01]  /*75c0*/  FFMA.FTZ R48, R134, R9, -R7.reuse ;  /* 0x0000000986307223 */ /* 0x100fe20000010807 */
[----:B------:R-:W-:Y:S01]  /*75d0*/  FMNMX.FTZ R51, R84, R49, !PT ;  /* 0x0000003154337209 */ /* 0x000fe20007810000 */
[----:B------:R-:W-:Y:S01]  /*75e0*/  FFMA.FTZ R134, R142, R9, -R7 ;  /* 0x000000098e867223 */ /* 0x000fe20000010807 */
[----:B------:R-:W-:Y:S01]  /*75f0*/  FSEL R50, R50, -INF , !P5 ;  /* 0xff80000032327808 */ /* 0x000fe20006800000 */
[----:B------:R-:W-:Y:S01]  /*7600*/  MUFU.EX2 R43, R43 ;  /* 0x0000002b002b7308 */ /* 0x000fe20000000800 */
[----:B------:R-:W-:-:S02]  /*7610*/  FMNMX.FTZ R51, R46, R51, !PT ;  /* 0x000000332e337209 */ /* 0x000fc40007810000 */
        /* <DEDUP_REMOVED lines=13> */
[----:B------:R0:W-:Y:S01]  /*76f0*/  MUFU.EX2 R51, R132 ;  /* 0x0000008400337308 */ /* 0x0001e20000000800 */
[----:B------:R-:W-:-:S02]  /*7700*/  ISETP.LT.OR P5, PT, R15, 0x59, P5 ;  /* 0x000000590f00780c */ /* 0x000fc40002fa1670 */
[----:B------:R-:W-:Y:S02]  /*7710*/  FSEL R56, R56, -INF , !P3 ;  /* 0xff80000038387808 */ /* 0x000fe40005800000 */
[----:B------:R-:W-:Y:S02]  /*7720*/  FMNMX.FTZ R53, R54, R53, !PT ;  /* 0x0000003536357209 */ /* 0x000fe40007810000 */
[----:B------:R-:W-:Y:S01]  /*7730*/  ISETP.GT.AND P2, PT, R25, 0x60, P1 ;  /* 0x000000601900780c */ /* 0x000fe20000f44270 */
[----:B------:R-:W-:Y:S01]  /*7740*/  MUFU.EX2 R38, R38 ;  /* 0x0000002600267308 */ /* 0x000fe20000000800 */
[----:B------:R-:W-:Y:S01]  /*7750*/  FSEL R58, R58, -INF , !P5 ;  /* 0xff8000003a3a7808 */ /* 0x000fe20006800000 */
[----:B0-----:R-:W-:Y:S01]  /*7760*/  FFMA.FTZ R132, R138, R9, -R7 ;  /* 0x000000098a847223 */ /* 0x001fe20000010807 */
        /* <DEDUP_REMOVED lines=8> */
[----:B------:R0:W-:Y:S01]  /*77f0*/  MUFU.EX2 R49, R128 ;  /* 0x0000008000317308 */ /* 0x0001e20000000800 */
[----:B------:R-:W-:-:S02]  /*7800*/  FSEL R62, R62, -INF , !P2 ;  /* 0xff8000003e3e7808 */ /* 0x000fc40005000000 */
[C---:B------:R-:W-:Y:S02]  /*7810*/  ISETP.LT.OR P3, PT, R15.reuse, 0x62, P3 ;  /* 0x000000620f00780c */ /* 0x040fe40001f61670 */
[----:B------:R-:W-:Y:S02]  /*7820*/  FMNMX.FTZ R55, R60, R53, !PT ;  /* 0x000000353c377209 */ /* 0x000fe40007810000 */
[----:B------:R-:W-:Y:S01]  /*7830*/  ISETP.LT.OR P5, PT, R15, 0x69, P5 ;  /* 0x000000690f00780c */ /* 0x000fe20002fa1670 */
[----:B------:R1:W-:Y:S01]  /*7840*/  MUFU.EX2 R53, R57 ;  /* 0x0000003900357308 */ /* 0x0003e20000000800 */
[----:B------:R-:W-:Y:S01]  /*7850*/  ISETP.GT.AND P4, PT, R25, 0x69, P1 ;  /* 0x000000691900780c */ /* 0x000fe20000f84270 */
[----:B0-----:R-:W-:Y:S01]  /*7860*/  FFMA.FTZ R128, R146, R9, -R7 ;  /* 0x0000000992807223 */ /* 0x001fe20000010807 */
[----:B------:R-:W-:Y:S02]  /*7870*/  FSEL R63, R63, -INF , !P3 ;  /* 0xff8000003f3f7808 */ /* 0x000fe40005800000 */
[----:B------:R-:W-:-:S02]  /*7880*/  FMNMX.FTZ R10, R62, R55, !PT ;  /* 0x000000373e0a7209 */ /* 0x000fc40007810000 */
[----:B------:R-:W-:Y:S01]  /*7890*/  FSEL R64, R64, -INF , !P5 ;  /* 0xff80000040407808 */ /* 0x000fe20006800000 */
[----:B------:R-:W-:Y:S01]  /*78a0*/  MUFU.EX2 R44, R44 ;  /* 0x0000002c002c7308 */ /* 0x000fe20000000800 */
[C---:B------:R-:W-:Y:S01]  /*78b0*/  ISETP.GT.AND P2, PT, R25.reuse, 0x70, P1 ;  /* 0x000000701900780c */ /* 0x040fe20000f44270 */
[-CC-:B-1----:R-:W-:Y:S01]  /*78c0*/  FFMA.FTZ R57, R120, R9.reuse, -R7.reuse ;  /* 0x0000000978397223 */ /* 0x182fe20000010807 */
[----:B------:R-:W-:Y:S01]  /*78d0*/  ISETP.GT.AND P3, PT, R25, 0x71, P1 ;  /* 0x000000711900780c */ /* 0x000fe20000f64270 */
[----:B------:R-:W-:Y:S01]  /*78e0*/  FFMA.FTZ R120, R27, R9, -R7 ;  /* 0x000000091b787223 */ /* 0x000fe20000010807 */
[C---:B------:R-:W-:Y:S02]  /*78f0*/  ISETP.GT.AND P5, PT, R25.reuse, 0x78, P1 ;  /* 0x000000781900780c */ /* 0x040fe40000fa4270 */
[----:B------:R-:W-:Y:S01]  /*7900*/  ISETP.GT.AND P1, PT, R25, 0x79, P1 ;  /* 0x000000791900780c */ /* 0x000fe20000f24270 */
[----:B------:R-:W-:Y:S01]  /*7910*/  MUFU.EX2 R48, R48 ;  /* 0x0000003000307308 */ /* 0x000fe20000000800 */
[----:B------:R-:W-:-:S02]  /*7920*/  ISETP.LT.OR P4, PT, R15, 0x6a, P4 ;  /* 0x0000006a0f00780c */ /* 0x000fc40002781670 */
[----:B------:R-:W-:Y:S01]  /*7930*/  FMNMX.FTZ R25, R63, R10, !PT ;  /* 0x0000000a3f197209 */ /* 0x000fe20007810000 */
[----:B------:R-:W-:Y:S01]  /*7940*/  FFMA.FTZ R10, R140, R9, -R7 ;  /* 0x000000098c0a7223 */ /* 0x000fe20000010807 */
[----:B------:R-:W-:Y:S02]  /*7950*/  ISETP.LT.OR P2, PT, R15, 0x71, P2 ;  /* 0x000000710f00780c */ /* 0x000fe40001741670 */
[----:B------:R-:W-:Y:S01]  /*7960*/  FSEL R136, R65, -INF , !P4 ;  /* 0xff80000041887808 */ /* 0x000fe20006000000 */
[----:B------:R-:W-:Y:S01]  /*7970*/  MUFU.EX2 R132, R132 ;  /* 0x0000008400847308 */ /* 0x000fe20000000800 */
[----:B------:R-:W-:Y:S02]  /*7980*/  FMNMX.FTZ R25, R64, R25, !PT ;  /* 0x0000001940197209 */ /* 0x000fe40007810000 */
[----:B------:R-:W-:Y:S02]  /*7990*/  ISETP.LT.OR P3, PT, R15, 0x72, P3 ;  /* 0x000000720f00780c */ /* 0x000fe40001f61670 */
[----:B------:R-:W-:-:S02]  /*79a0*/  FSEL R66, R66, -INF , !P2 ;  /* 0xff80000042427808 */ /* 0x000fc40005000000 */
[----:B------:R-:W-:Y:S01]  /*79b0*/  FMNMX.FTZ R55, R136, R25, !PT ;  /* 0x0000001988377209 */ /* 0x000fe20007810000 */
[----:B------:R-:W-:Y:S01]  /*79c0*/  MUFU.EX2 R134, R134 ;  /* 0x0000008600867308 */ /* 0x000fe20000000800 */
[----:B------:R-:W-:Y:S02]  /*79d0*/  ISETP.LT.OR P5, PT, R15, 0x79, P5 ;  /* 0x000000790f00780c */ /* 0x000fe40002fa1670 */
[----:B------:R-:W-:Y:S02]  /*79e0*/  FSEL R138, R67, -INF , !P3 ;  /* 0xff800000438a7808 */ /* 0x000fe40005800000 */
[----:B------:R-:W-:Y:S02]  /*79f0*/  FMNMX.FTZ R55, R66, R55, !PT ;  /* 0x0000003742377209 */ /* 0x000fe40007810000 */
[----:B------:R-:W-:Y:S01]  /*7a00*/  ISETP.LT.OR P1, PT, R15, 0x7a, P1 ;  /* 0x0000007a0f00780c */ /* 0x000fe20000f21670 */
[----:B------:R0:W-:Y:S01]  /*7a10*/  MUFU.EX2 R25, R10 ;  /* 0x0000000a00197308 */ /* 0x0001e20000000800 */
[----:B------:R-:W-:Y:S01]  /*7a20*/  FSEL R68, R68, -INF , !P5 ;  /* 0xff80000044447808 */ /* 0x000fe20006800000 */
[----:B------:R-:W-:Y:S01]  /*7a30*/  FFMA.FTZ R15, R21, R9, -R7 ;  /* 0x00000009150f7223 */ /* 0x000fe20000010807 */
[----:B------:R-:W-:-:S02]  /*7a40*/  FMNMX.FTZ R55, R138, R55, !PT ;  /* 0x000000378a377209 */ /* 0x000fc40007810000 */
[----:B------:R-:W-:Y:S02]  /*7a50*/  FSEL R140, R69, -INF , !P1 ;  /* 0xff800000458c7808 */ /* 0x000fe40004800000 */
[----:B------:R-:W-:Y:S01]  /*7a60*/  FMNMX.FTZ R55, R68, R55, !PT ;  /* 0x0000003744377209 */ /* 0x000fe20007810000 */
[----:B------:R-:W-:Y:S01]  /*7a70*/  MUFU.EX2 R61, R61 ;  /* 0x0000003d003d7308 */ /* 0x000fe20000000800 */
[----:B------:R-:W-:Y:S02]  /*7a80*/  FSEL R21, R12, RZ, P6 ;  /* 0x000000ff0c157208 */ /* 0x000fe40003000000 */
[----:B------:R-:W-:-:S03]  /*7a90*/  FMNMX.FTZ R55, R140, R55, !PT ;  /* 0x000000378c377209 */ /* 0x000fc60007810000 */
[----:B------:R-:W-:Y:S02]  /*7aa0*/  FADD.FTZ R4, -R21, R4 ;  /* 0x0000000415047221 */ /* 0x000fe40000010100 */
[----:B0-----:R-:W0:Y:S01]  /*7ab0*/  SHFL.BFLY PT, R10, R55, 0x2, 0x1f ;  /* 0x0c401f00370a7f89 */ /* 0x001e2200000e0000 */
[----:B------:R-:W-:Y:S01]  /*7ac0*/  MUFU.EX2 R128, R128 ;  /* 0x0000008000807308 */ /* 0x000fe20000000800 */
[----:B------:R-:W-:-:S07]  /*7ad0*/  FMUL.FTZ R4, R4, R9 ;  /* 0x0000000904047220 */ /* 0x000fce0000410000 */
[----:B------:R-:W1:Y:S08]  /*7ae0*/  MUFU.EX2 R4, R4 ;  /* 0x0000000400047308 */ /* 0x000e700000000800 */
[----:B------:R-:W-:Y:S01]  /*7af0*/  MUFU.EX2 R59, R59 ;  /* 0x0000003b003b7308 */ /* 0x000fe20000000800 */
[----:B0-----:R-:W-:-:S07]  /*7b00*/  FMNMX.FTZ R10, R55, R10, !PT ;  /* 0x0000000a370a7209 */ /* 0x001fce0007810000 */
[----:B------:R-:W-:Y:S01]  /*7b10*/  MUFU.EX2 R130, R130 ;  /* 0x0000008200827308 */ /* 0x000fe20000000800 */
[-CC-:B------:R-:W-:Y:S01]  /*7b20*/  FFMA.FTZ R55, R71, R9.reuse, -R7.reuse ;  /* 0x0000000947377223 */ /* 0x180fe20000010807 */
[----:B------:R-:W-:Y:S01]  /*7b30*/  FFMA.FTZ R7, R29, R9, -R7 ;  /* 0x000000091d077223 */ /* 0x000fe20000010807 */
[----:B------:R-:W0:Y:S05]  /*7b40*/  SHFL.BFLY PT, R65, R10, 0x1, 0x1f ;  /* 0x0c201f000a417f89 */ /* 0x000e2a00000e0000 */
        /* <DEDUP_REMOVED lines=18> */
[-C--:B------:R-:W-:Y:S01]  /*7c70*/  FFMA.FTZ R14, R20, R9.reuse, -R21 ;  /* 0x00000009140e7223 */ /* 0x080fe20000010815 */
[-C--:B------:R-:W-:Y:S01]  /*7c80*/  FMUL.FTZ R3, R32, R9.reuse ;  /* 0x0000000920037220 */ /* 0x080fe20000410000 */
[----:B-1----:R-:W-:Y:S01]  /*7c90*/  FFMA.FTZ R13, R4, R2, R35 ;  /* 0x00000002040d7223 */ /* 0x002fe20000010023 */
        /* <DEDUP_REMOVED lines=10> */
[-CC-:B------:R-:W-:Y:S01]  /*7d40*/  FFMA.FTZ R139, R82, R9.reuse, -R21.reuse ;  /* 0x00000009528b7223 */ /* 0x180fe20000010815 */
[----:B------:R-:W-:Y:S01]  /*7d50*/  FADD.FTZ R27, R41, R2 ;  /* 0x00000002291b7221 */ /* 0x000fe20000010000 */
[----:B------:R-:W1:Y:S01]  /*7d60*/  MUFU.EX2 R149, R149 ;  /* 0x0000009500957308 */ /* 0x000e620000000800 */
[-CC-:B------:R-:W-:Y:S01]  /*7d70*/  FFMA.FTZ R32, R84, R9.reuse, -R21.reuse ;  /* 0x0000000954207223 */ /* 0x180fe20000010815 */
[-C--:B------:R-:W-:Y:S01]  /*7d80*/  FFMA.FTZ R133, R46, R9.reuse, -R21 ;  /* 0x000000092e857223 */ /* 0x080fe20000010815 */
[----:B------:R-:W-:Y:S01]  /*7d90*/  FADD.FTZ R2, R6, R27 ;  /* 0x0000001b06027221 */ /* 0x000fe20000010000 */
[-CC-:B------:R-:W-:Y:S01]  /*7da0*/  FFMA.FTZ R40, R86, R9.reuse, -R21.reuse ;  /* 0x0000000956287223 */ /* 0x180fe20000010815 */
[-CC-:B------:R-:W-:Y:S01]  /*7db0*/  FFMA.FTZ R135, R50, R9.reuse, -R21.reuse ;  /* 0x0000000932877223 */ /* 0x180fe20000010815 */
[-CC-:B------:R-:W-:Y:S01]  /*7dc0*/  FFMA.FTZ R46, R52, R9.reuse, -R21.reuse ;  /* 0x00000009342e7223 */ /* 0x180fe20000010815 */
[----:B------:R-:W-:Y:S01]  /*7dd0*/  FADD.FTZ R27, R43, R2 ;  /* 0x000000022b1b7221 */ /* 0x000fe20000010000 */
[----:B------:R-:W2:Y:S01]  /*7de0*/  MUFU.EX2 R151, R151 ;  /* 0x0000009700977308 */ /* 0x000ea20000000800 */
[----:B0-----:R-:W-:Y:S01]  /*7df0*/  FFMA.FTZ R0, R3, R0, R72 ;  /* 0x0000000003007223 */ /* 0x001fe20000010048 */
[-C--:B------:R-:W-:Y:S01]  /*7e00*/  FFMA.FTZ R129, R54, R9.reuse, -R21 ;  /* 0x0000000936817223 */ /* 0x080fe20000010815 */
[----:B------:R-:W-:Y:S01]  /*7e10*/  FADD.FTZ R2, R34, R27 ;  /* 0x0000001b22027221 */ /* 0x000fe20000010000 */
[-CC-:B------:R-:W-:Y:S01]  /*7e20*/  FFMA.FTZ R50, R56, R9.reuse, -R21.reuse ;  /* 0x0000000938327223 */ /* 0x180fe20000010815 */
[-CC-:B------:R-:W-:Y:S01]  /*7e30*/  FFMA.FTZ R131, R58, R9.reuse, -R21.reuse ;  /* 0x000000093a837223 */ /* 0x180fe20000010815 */
[-CC-:B------:R-:W-:Y:S01]  /*7e40*/  FFMA.FTZ R52, R60, R9.reuse, -R21.reuse ;  /* 0x000000093c347223 */ /* 0x180fe20000010815 */
[----:B------:R-:W-:Y:S01]  /*7e50*/  FADD.FTZ R27, R45, R2 ;  /* 0x000000022d1b7221 */ /* 0x000fe20000010000 */
[----:B------:R-:W0:Y:S01]  /*7e60*/  MUFU.EX2 R8, R8 ;  /* 0x0000000800087308 */ /* 0x000e220000000800 */
[----:B-1----:R-:W-:Y:S01]  /*7e70*/  FADD.FTZ R0, R149, R0 ;  /* 0x0000000095007221 */ /* 0x002fe20000010000 */
[-C--:B------:R-:W-:Y:S01]  /*7e80*/  FFMA.FTZ R125, R62, R9.reuse, -R21 ;  /* 0x000000093e7d7223 */ /* 0x080fe20000010815 */
[----:B------:R-:W-:Y:S01]  /*7e90*/  FADD.FTZ R2, R38, R27 ;  /* 0x0000001b26027221 */ /* 0x000fe20000010000 */
[-CC-:B------:R-:W-:Y:S01]  /*7ea0*/  FFMA.FTZ R54, R63, R9.reuse, -R21.reuse ;  /* 0x000000093f367223 */ /* 0x180fe20000010815 */
[-CC-:B------:R-:W-:Y:S01]  /*7eb0*/  FFMA.FTZ R127, R64, R9.reuse, -R21.reuse ;  /* 0x00000009407f7223 */ /* 0x180fe20000010815 */
[-CC-:B------:R-:W-:Y:S01]  /*7ec0*/  FFMA.FTZ R56, R136, R9.reuse, -R21.reuse ;  /* 0x0000000988387223 */ /* 0x180fe20000010815 */
[----:B------:R-:W-:Y:S01]  /*7ed0*/  FADD.FTZ R27, R47, R2 ;  /* 0x000000022f1b7221 */ /* 0x000fe20000010000 */
[----:B------:R-:W1:Y:S01]  /*7ee0*/  MUFU.EX2 R145, R145 ;  /* 0x0000009100917308 */ /* 0x000e620000000800 */
        /* <DEDUP_REMOVED lines=8> */
[----:B0-----:R-:W-:-:S02]  /*7f70*/  FADD.FTZ R0, R8, R13 ;  /* 0x0000000d08007221 */ /* 0x001fc40000010000 */
[----:B------:R-:W-:-:S04]  /*7f80*/  FADD.FTZ R2, R44, R27 ;  /* 0x0000001b2c027221 */ /* 0x000fc80000010000 */
        /* <DEDUP_REMOVED lines=79> */
.L_x_13707:
[----:B------:R-:W-:Y:S01]  /*8480*/  ULEA UR6, UR26, UR45, 0x3 ;  /* 0x0000002d1a067291 */ /* 0x000fe2000f8e183f */
[----:B------:R-:W-:Y:S01]  /*8490*/  ISETP.GT.AND P1, PT, R5, UR25, PT ;  /* 0x0000001905007c0c */ /* 0x000fe2000bf24270 */
[----:B------:R-:W-:Y:S01]  /*84a0*/  UMOV UR27, UR46 ;  /* 0x0000002e001b7c82 */ /* 0x000fe20008000000 */
[----:B------:R-:W-:Y:S01]  /*84b0*/  UMOV UR26, UR36 ;  /* 0x00000024001a7c82 */ /* 0x000fe20008000000 */
[----:B------:R-:W-:Y:S01]  /*84c0*/  UIADD3 UR6, UR6, 0x16860, URZ ;  /* 0x0001686006067890 */ /* 0x000fe2000fffe03f */
[-C--:B------:R-:W-:Y:S01]  /*84d0*/  FMUL.FTZ R88, R88, R4.reuse ;  /* 0x0000000458587220 */ /* 0x080fe20000410000 */
        /* <DEDUP_REMOVED lines=68> */
[----:B------:R-:W-:Y:S06]  /*8920*/  @P1 BRA `(.L_x_13708) ;  /* 0xffffffc800801947 */ /* 0x000fec000383ffff */
.L_x_13689:
        /* <DEDUP_REMOVED lines=23> */
.L_x_13710:
[----:B------:R-:W0:Y:S02]  /*8aa0*/  LDC R8, c[0x0][0x9e4] ;  /* 0x00027900ff087b82 */ /* 0x000e240000000800 */
[----:B0-----:R-:W-:-:S13]  /*8ab0*/  ISETP.NE.AND P1, PT, R8, 0x1, PT ;  /* 0x000000010800780c */ /* 0x001fda0003f25270 */
[----:B------:R-:W0:Y:S02]  /*8ac0*/  @P1 LDC.64 R6, c[0x0][0x9e8] ;  /* 0x00027a00ff061b82 */ /* 0x000e240000000a00 */
[----:B0-----:R-:W-:-:S05]  /*8ad0*/  @P1 IMAD.HI.U32 R6, R3, R6, RZ ;  /* 0x0000000603061227 */ /* 0x001fca00078e00ff */
[----:B------:R-:W-:-:S07]  /*8ae0*/  @P1 SHF.R.U32.HI R3, RZ, R7, R6 ;  /* 0x00000007ff031219 */ /* 0x000fce0000011606 */
.L_x_13711:
[----:B------:R-:W-:-:S05]  /*8af0*/  IMAD R3, R3, R8, RZ ;  /* 0x0000000803037224 */ /* 0x000fca00078e02ff */
[----:B------:R-:W-:-:S07]  /*8b00*/  VIMNMX R4, R4, R3, !PT ;  /* 0x0000000304047248 */ /* 0x000fce0007fe0100 */
.L_x_13709:
        /* <DEDUP_REMOVED lines=12> */
.L_x_13723:
[----:B------:R-:W-:Y:S01]  /*8bd0*/  ISETP.NE.AND P2, PT, RZ, UR44, PT ;  /* 0x0000002cff007c0c */ /* 0x000fe2000bf45270 */
[----:B------:R-:W-:-:S04]  /*8be0*/  UISETP.NE.AND UP0, UPT, UR22, 0x1, UPT ;  /* 0x000000011600788c */ /* 0x000fc8000bf05270 */
[----:B------:R-:W-:-:S04]  /*8bf0*/  USEL UR46, URZ, 0x1, UP0 ;  /* 0x000000013f2e7887 */ /* 0x000fc80008000000 */
[----:B------:R-:W-:-:S04]  /*8c00*/  ULOP3.LUT UR46, UR23, UR46, URZ, 0x3c, !UPT ;  /* 0x0000002e172e7292 */ /* 0x000fc8000f8e3c3f */
[----:B------:R-:W-:Y:S08]  /*8c10*/  @P2 BRA `(.L_x_13713) ;  /* 0x0000000000382947 */ /* 0x000ff00003800000 */
[----:B------:R-:W-:Y:S05]  /*8c20*/  @!P0 BRA `(.L_x_13714) ;  /* 0x0000000000048947 */ /* 0x000fea0003800000 */
[----:B------:R-:W-:Y:S01]  /*8c30*/  BPT.TRAP 0x1 ;  /* 0x000000040000795c */ /* 0x000fe20000300000 */
.L_x_13714:
        /* <DEDUP_REMOVED lines=9> */
.L_x_13715:
[----:B-1----:R-:W-:Y:S05]  /*8cd0*/  @P1 BRA `(.L_x_13713) ;  /* 0x0000000000081947 */ /* 0x002fea0003800000 */
[----:B------:R-:W1:Y:S02]  /*8ce0*/  SYNCS.PHASECHK.TRANS64.TRYWAIT P1, [UR6+0x16830], R7 ;  /* 0x01683007ff0075a7 */ /* 0x000e640008020146 */
[----:B-1----:R-:W-:Y:S05]  /*8cf0*/  @!P1 BRA `(.L_x_13716) ;  /* 0x000000c0007c9947 */ /* 0x002fea0003800000 */
.L_x_13713:
        /* <DEDUP_REMOVED lines=28> */
.L_x_13718:
[----:B------:R-:W-:Y:S01]  /*8ec0*/  ULEA UR6, UR22, UR45, 0x3 ;  /* 0x0000002d16067291 */ /* 0x000fe2000f8e183f */
[----:B------:R-:W-:-:S05]  /*8ed0*/  IMAD.U32 R7, RZ, RZ, UR23 ;  /* 0x00000017ff077e24 */ /* 0x000fca000f8e00ff */
[----:B------:R-:W-:-:S04]  /*8ee0*/  SHF.L.U32 R7, R7, 0x1f, RZ ;  /* 0x0000001f07077819 */ /* 0x000fc800000006ff */
[----:B------:R0:W1:Y:S01]  /*8ef0*/  SYNCS.PHASECHK.TRANS64.TRYWAIT P1, [UR6+0x16850], R7 ;  /* 0x01685007ff0075a7 */ /* 0x0000620008020146 */
[----:B------:R-:W-:Y:S05]  /*8f00*/  @!P0 BRA `(.L_x_13719) ;  /* 0x0000000000048947 */ /* 0x000fea0003800000 */
[----:B------:R-:W-:Y:S01]  /*8f10*/  BPT.TRAP 0x1 ;  /* 0x000000040000795c */ /* 0x000fe20000300000 */
.L_x_13719:
[----:B-1----:R-:W-:Y:S05]  /*8f20*/  @P1 BRA `(.L_x_13717) ;  /* 0x0000000000081947 */ /* 0x002fea0003800000 */
[----:B------:R-:W1:Y:S02]  /*8f30*/  SYNCS.PHASECHK.TRANS64.TRYWAIT P1, [UR6+0x16850], R7 ;  /* 0x01685007ff0075a7 */ /* 0x000e640008020146 */
[----:B-1----:R-:W-:Y:S05]  /*8f40*/  @!P1 BRA `(.L_x_13720) ;  /* 0x000000c000009947 */ /* 0x002fea0003800000 */
.L_x_13717:
        /* <DEDUP_REMOVED lines=51> */
.L_x_13721:
        /* <DEDUP_REMOVED lines=146> */
[----:B------:R-:W1:Y:S05]  /*9ba0*/  LDC R9, c[0x0][0x988] ;  /* 0x00026200ff097b82 */ /* 0x000e6a0000000800 */
[----:B------:R-:W3:Y:S01]  /*9bb0*/  MUFU.TANH R13, R13 ;  /* 0x0000000d000d7308 */ /* 0x000ee20000002400 */
[----:B--2---:R-:W-:-:S07]  /*9bc0*/  FMNMX.FTZ R11, R60, R11, !PT ;  /* 0x0000000b3c0b7209 */ /* 0x004fce0007810000 */
[----:B------:R-:W2:Y:S01]  /*9bd0*/  MUFU.TANH R15, R15 ;  /* 0x0000000f000f7308 */ /* 0x000ea20000002400 */
[----:B0-----:R-:W-:-:S07]  /*9be0*/  FMNMX.FTZ R11, R62, R11, !PT ;  /* 0x0000000b3e0b7209 */ /* 0x001fce0007810000 */
[----:B------:R-:W0:Y:S01]  /*9bf0*/  MUFU.TANH R64, R64 ;  /* 0x0000004000407308 */ /* 0x000e220000002400 */
[----:B---3--:R-:W-:-:S07]  /*9c00*/  FMNMX.FTZ R10, R13, R10, !PT ;  /* 0x0000000a0d0a7209 */ /* 0x008fce0007810000 */
        /* <DEDUP_REMOVED lines=41> */
[----:B---3--:R-:W-:-:S05]  /*9ea0*/  FMNMX.FTZ R35, R69, R10, !PT ;  /* 0x0000000a45237209 */ /* 0x008fca0007810000 */
[----:B------:R-:W3:Y:S01]  /*9eb0*/  SHFL.BFLY PT, R10, R35, 0x2, 0x1f ;  /* 0x0c401f00230a7f89 */ /* 0x000ee200000e0000 */
[----:B--2---:R-:W-:-:S04]  /*9ec0*/  FMNMX.FTZ R11, R84, R11, !PT ;  /* 0x0000000b540b7209 */ /* 0x004fc80007810000 */
[----:B0-----:R-:W-:-:S05]  /*9ed0*/  FMNMX.FTZ R11, R86, R11, !PT ;  /* 0x0000000b560b7209 */ /* 0x001fca0007810000 */
[----:B------:R-:W0:Y:S01]  /*9ee0*/  SHFL.BFLY PT, R12, R11, 0x2, 0x1f ;  /* 0x0c401f000b0c7f89 */ /* 0x000e2200000e0000 */
[----:B---3--:R-:W-:Y:S02]  /*9ef0*/  FMNMX.FTZ R37, R35, R10, !PT ;  /* 0x0000000a23257209 */ /* 0x008fe40007810000 */
[----:B0-----:R-:W-:-:S03]  /*9f00*/  FMNMX.FTZ R39, R11, R12, !PT ;  /* 0x0000000c0b277209 */ /* 0x001fc60007810000 */
[----:B------:R-:W0:Y:S04]  /*9f10*/  SHFL.BFLY PT, R12, R37, 0x1, 0x1f ;  /* 0x0c201f00250c7f89 */ /* 0x000e2800000e0000 */
[----:B------:R-:W2:Y:S01]  /*9f20*/  SHFL.BFLY PT, R10, R39, 0x1, 0x1f ;  /* 0x0c201f00270a7f89 */ /* 0x000ea200000e0000 */
[----:B0-----:R-:W-:Y:S02]  /*9f30*/  FMNMX.FTZ R12, R37, R12, !PT ;  /* 0x0000000c250c7209 */ /* 0x001fe40007810000 */
[----:B--2---:R-:W-:-:S03]  /*9f40*/  FMNMX.FTZ R10, R39, R10, !PT ;  /* 0x0000000a270a7209 */ /* 0x004fc60007810000 */
[C---:B-1----:R-:W-:Y:S01]  /*9f50*/  FMUL.FTZ R71, R12.reuse, R9 ;  /* 0x000000090c477220 */ /* 0x042fe20000410000 */
[----:B------:R-:W-:-:S03]  /*9f60*/  FADD.FTZ R3, -R12, R3 ;  /* 0x000000030c037221 */ /* 0x000fc60000010100 */
[-CC-:B------:R-:W-:Y:S01]  /*9f70*/  FFMA.FTZ R35, R32, R9.reuse, -R71.reuse ;  /* 0x0000000920237223 */ /* 0x180fe20000010847 */
[-CC-:B------:R-:W-:Y:S01]  /*9f80*/  FFMA.FTZ R32, R36, R9.reuse, -R71.reuse ;  /* 0x0000000924207223 */ /* 0x180fe20000010847 */
[-CC-:B------:R-:W-:Y:S01]  /*9f90*/  FFMA.FTZ R36, R25, R9.reuse, -R71.reuse ;  /* 0x0000000919247223 */ /* 0x180fe20000010847 */
[-CC-:B------:R-:W-:Y:S01]  /*9fa0*/  FFMA.FTZ R25, R29, R9.reuse, -R71.reuse ;  /* 0x000000091d197223 */ /* 0x180fe20000010847 */
[C---:B------:R-:W-:Y:S01]  /*9fb0*/  FADD.FTZ R6, -R10.reuse, R6 ;  /* 0x000000060a067221 */ /* 0x040fe20000010100 */
[-C--:B------:R-:W-:Y:S01]  /*9fc0*/  FMUL.FTZ R29, R10, R9.reuse ;  /* 0x000000090a1d7220 */ /* 0x080fe20000410000 */
[-CC-:B------:R-:W-:Y:S01]  /*9fd0*/  FFMA.FTZ R59, R26, R9.reuse, -R71.reuse ;  /* 0x000000091a3b7223 */ /* 0x180fe20000010847 */
[-C--:B------:R-:W-:Y:S01]  /*9fe0*/  FMUL.FTZ R41, R3, R9.reuse ;  /* 0x0000000903297220 */ /* 0x080fe20000410000 */
[-CC-:B------:R-:W-:Y:S01]  /*9ff0*/  FFMA.FTZ R39, R8, R9.reuse, -R71.reuse ;  /* 0x0000000908277223 */ /* 0x180fe20000010847 */
[-C--:B------:R-:W-:Y:S01]  /*a000*/  FFMA.FTZ R26, R40, R9.reuse, -R71 ;  /* 0x00000009281a7223 */ /* 0x080fe20000010847 */
[-C--:B------:R-:W-:Y:S01]  /*a010*/  FMUL.FTZ R3, R6, R9.reuse ;  /* 0x0000000906037220 */ /* 0x080fe20000410000 */
[-C--:B------:R-:W-:Y:S01]  /*a020*/  FFMA.FTZ R40, R7, R9.reuse, -R29 ;  /* 0x0000000907287223 */ /* 0x080fe2000001081d */
[-C--:B------:R-:W-:Y:S01]  /*a030*/  FFMA.FTZ R61, R14, R9.reuse, -R71 ;  /* 0x000000090e3d7223 */ /* 0x080fe20000010847 */
[-C--:B------:R-:W-:Y:S01]  /*a040*/  FFMA.FTZ R149, R20, R9.reuse, -R29 ;  /* 0x0000000914957223 */ /* 0x080fe2000001081d */
[----:B------:R-:W-:Y:S01]  /*a050*/  MUFU.EX2 R11, R41 ;  /* 0x00000029000b7308 */ /* 0x000fe20000000800 */
[-C--:B------:R-:W-:Y:S01]  /*a060*/  FFMA.FTZ R37, R24, R9.reuse, -R71 ;  /* 0x0000000918257223 */ /* 0x080fe20000010847 */
[-CC-:B------:R-:W-:Y:S01]  /*a070*/  FFMA.FTZ R151, R28, R9.reuse, -R29.reuse ;  /* 0x000000091c977223 */ /* 0x180fe2000001081d */
[-CC-:B------:R-:W-:Y:S01]  /*a080*/  FFMA.FTZ R20, R30, R9.reuse, -R29.reuse ;  /* 0x000000091e147223 */ /* 0x180fe2000001081d */
[-C--:B------:R-:W-:Y:S01]  /*a090*/  FFMA.FTZ R145, R34, R9.reuse, -R29 ;  /* 0x0000000922917223 */ /* 0x080fe2000001081d */
[-C--:B------:R-:W-:Y:S01]  /*a0a0*/  FFMA.FTZ R57, R120, R9.reuse, -R71 ;  /* 0x0000000978397223 */ /* 0x080fe20000010847 */
[-CC-:B------:R-:W-:Y:S01]  /*a0b0*/  FFMA.FTZ R28, R122, R9.reuse, -R29.reuse ;  /* 0x000000097a1c7223 */ /* 0x180fe2000001081d */
[-C--:B------:R-:W-:Y:S01]  /*a0c0*/  FFMA.FTZ R147, R38, R9.reuse, -R29 ;  /* 0x0000000926937223 */ /* 0x080fe2000001081d */
[----:B------:R-:W0:Y:S01]  /*a0d0*/  MUFU.EX2 R39, R39 ;  /* 0x0000002700277308 */ /* 0x000e220000000800 */
[-C--:B------:R-:W-:Y:S01]  /*a0e0*/  FFMA.FTZ R55, R124, R9.reuse, -R71 ;  /* 0x000000097c377223 */ /* 0x080fe20000010847 */
[-CC-:B------:R-:W-:Y:S01]  /*a0f0*/  FFMA.FTZ R30, R126, R9.reuse, -R29.reuse ;  /* 0x000000097e1e7223 */ /* 0x180fe2000001081d */
[-C--:B------:R-:W-:Y:S01]  /*a100*/  FFMA.FTZ R141, R42, R9.reuse, -R29 ;  /* 0x000000092a8d7223 */ /* 0x080fe2000001081d */
        /* <DEDUP_REMOVED lines=10> */
[-C--:B------:R-:W-:Y:S01]  /*a1b0*/  FFMA.FTZ R49, R138, R9.reuse, -R71 ;  /* 0x000000098a317223 */ /* 0x080fe20000010847 */
[-C--:B------:R-:W-:Y:S01]  /*a1c0*/  FFMA.FTZ R42, R50, R9.reuse, -R29 ;  /* 0x00000009322a7223 */ /* 0x080fe2000001081d */
[----:B------:R-:W1:Y:S01]  /*a1d0*/  MUFU.EX2 R40, R40 ;  /* 0x0000002800287308 */ /* 0x000e620000000800 */
[----:B0-----:R-:W-:Y:S01]  /*a1e0*/  FFMA.FTZ R2, R11, R2, R39 ;  /* 0x000000020b027223 */ /* 0x001fe20000010027 */
[-C--:B------:R-:W-:Y:S01]  /*a1f0*/  FFMA.FTZ R138, R140, R9.reuse, -R71 ;  /* 0x000000098c8a7223 */ /* 0x080fe20000010847 */
[-C--:B------:R-:W-:Y:S01]  /*a200*/  FFMA.FTZ R139, R52, R9.reuse, -R29 ;  /* 0x00000009348b7223 */ /* 0x080fe2000001081d */
[-C--:B------:R-:W-:Y:S01]  /*a210*/  FFMA.FTZ R47, R142, R9.reuse, -R71 ;  /* 0x000000098e2f7223 */ /* 0x080fe20000010847 */
[-C--:B------:R-:W-:Y:S01]  /*a220*/  FFMA.FTZ R44, R54, R9.reuse, -R29 ;  /* 0x00000009362c7223 */ /* 0x080fe2000001081d */
[-C--:B------:R-:W-:Y:S01]  /*a230*/  FFMA.FTZ R132, R144, R9.reuse, -R71 ;  /* 0x0000000990847223 */ /* 0x080fe20000010847 */
[-C--:B------:R-:W-:Y:S01]  /*a240*/  FFMA.FTZ R133, R56, R9.reuse, -R29 ;  /* 0x0000000938857223 */ /* 0x080fe2000001081d */
[----:B------:R-:W0:Y:S01]  /*a250*/  MUFU.EX2 R61, R61 ;  /* 0x0000003d003d7308 */ /* 0x000e220000000800 */
[-C--:B------:R-:W-:Y:S01]  /*a260*/  FFMA.FTZ R45, R146, R9.reuse, -R71 ;  /* 0x00000009922d7223 */ /* 0x080fe20000010847 */
[-C--:B------:R-:W-:Y:S01]  /*a270*/  FFMA.FTZ R46, R58, R9.reuse, -R29 ;  /* 0x000000093a2e7223 */ /* 0x080fe2000001081d */
[-C--:B------:R-:W-:Y:S01]  /*a280*/  FFMA.FTZ R14, R148, R9.reuse, -R71 ;  /* 0x00000009940e7223 */ /* 0x080fe20000010847 */
[-C--:B------:R-:W-:Y:S01]  /*a290*/  FFMA.FTZ R135, R60, R9.reuse, -R29 ;  /* 0x000000093c877223 */ /* 0x080fe2000001081d */
[-C--:B------:R-:W-:Y:S01]  /*a2a0*/  FFMA.FTZ R43, R150, R9.reuse, -R71 ;  /* 0x00000009962b7223 */ /* 0x080fe20000010847 */
[-C--:B------:R-:W-:Y:S01]  /*a2b0*/  FFMA.FTZ R48, R62, R9.reuse, -R29 ;  /* 0x000000093e307223 */ /* 0x080fe2000001081d */
[-C--:B------:R-:W-:Y:S01]  /*a2c0*/  FFMA.FTZ R128, R13, R9.reuse, -R71 ;  /* 0x000000090d807223 */ /* 0x080fe20000010847 */
[----:B------:R-:W2:Y:S01]  /*a2d0*/  MUFU.EX2 R149, R149 ;  /* 0x0000009500957308 */ /* 0x000ea20000000800 */
[----:B-1----:R-:W-:Y:S01]  /*a2e0*/  FFMA.FTZ R0, R3, R0, R40 ;  /* 0x0000000003007223 */ /* 0x002fe20000010028 */
[-C--:B------:R-:W-:Y:S01]  /*a2f0*/  FFMA.FTZ R129, R64, R9.reuse, -R29 ;  /* 0x0000000940817223 */ /* 0x080fe2000001081d */
[-C--:B------:R-:W-:Y:S01]  /*a300*/  FFMA.FTZ R41, R15, R9.reuse, -R71 ;  /* 0x000000090f297223 */ /* 0x080fe20000010847 */
[-C--:B------:R-:W-:Y:S01]  /*a310*/  FFMA.FTZ R50, R66, R9.reuse, -R29 ;  /* 0x0000000942327223 */ /* 0x080fe2000001081d */
[-C--:B------:R-:W-:Y:S01]  /*a320*/  FFMA.FTZ R13, R21, R9.reuse, -R71 ;  /* 0x00000009150d7223 */ /* 0x080fe20000010847 */
[-CC-:B------:R-:W-:Y:S01]  /*a330*/  FFMA.FTZ R131, R68, R9.reuse, -R29.reuse ;  /* 0x0000000944837223 */ /* 0x180fe2000001081d */
[-C--:B------:R-:W-:Y:S01]  /*a340*/  FFMA.FTZ R52, R70, R9.reuse, -R29 ;  /* 0x0000000946347223 */ /* 0x080fe2000001081d */
[----:B------:R-:W1:Y:S01]  /*a350*/  MUFU.EX2 R37, R37 ;  /* 0x0000002500257308 */ /* 0x000e620000000800 */
[----:B0-----:R-:W-:Y:S01]  /*a360*/  FADD.FTZ R2, R61, R2 ;  /* 0x000000023d027221 */ /* 0x001fe20000010000 */
[-C--:B------:R-:W-:Y:S01]  /*a370*/  FFMA.FTZ R124, R27, R9.reuse, -R71 ;  /* 0x000000091b7c7223 */ /* 0x080fe20000010847 */
[-CC-:B------:R-:W-:Y:S01]  /*a380*/  FFMA.FTZ R125, R72, R9.reuse, -R29.reuse ;  /* 0x00000009487d7223 */ /* 0x180fe2000001081d */
[-CC-:B------:R-:W-:Y:S01]  /*a390*/  FFMA.FTZ R54, R74, R9.reuse, -R29.reuse ;  /* 0x000000094a367223 */ /* 0x180fe2000001081d */
[-C--:B------:R-:W-:Y:S01]  /*a3a0*/  FFMA.FTZ R127, R76, R9.reuse, -R29 ;  /* 0x000000094c7f7223 */ /* 0x080fe2000001081d */
[-C--:B------:R-:W-:Y:S01]  /*a3b0*/  FFMA.FTZ R21, R33, R9.reuse, -R71 ;  /* 0x0000000921157223 */ /* 0x080fe20000010847 */
[-C--:B------:R-:W-:Y:S01]  /*a3c0*/  FFMA.FTZ R56, R78, R9.reuse, -R29 ;  /* 0x000000094e387223 */ /* 0x080fe2000001081d */
[----:B------:R-:W0:Y:S01]  /*a3d0*/  MUFU.EX2 R151, R151 ;  /* 0x0000009700977308 */ /* 0x000e220000000800 */
[----:B--2---:R-:W-:Y:S01]  /*a3e0*/  FADD.FTZ R0, R149, R0 ;  /* 0x0000000095007221 */ /* 0x004fe20000010000 */
[-C--:B------:R-:W-:Y:S01]  /*a3f0*/  FFMA.FTZ R120, R63, R9.reuse, -R71 ;  /* 0x000000093f787223 */ /* 0x080fe20000010847 */
[-C--:B------:R-:W-:Y:S01]  /*a400*/  FFMA.FTZ R121, R80, R9.reuse, -R29 ;  /* 0x0000000950797223 */ /* 0x080fe2000001081d */
[-C--:B------:R-:W-:Y:S01]  /*a410*/  FFMA.FTZ R15, R65, R9.reuse, -R71 ;  /* 0x00000009410f7223 */ /* 0x080fe20000010847 */
[-C--:B------:R-:W-:Y:S01]  /*a420*/  FFMA.FTZ R58, R82, R9.reuse, -R29 ;  /* 0x00000009523a7223 */ /* 0x080fe2000001081d */
[-C--:B------:R-:W-:Y:S01]  /*a430*/  FFMA.FTZ R6, R67, R9.reuse, -R71 ;  /* 0x0000000943067223 */ /* 0x080fe20000010847 */
[-C--:B------:R-:W-:Y:S01]  /*a440*/  FFMA.FTZ R123, R84, R9.reuse, -R29 ;  /* 0x00000009547b7223 */ /* 0x080fe2000001081d */
[----:B------:R-:W2:Y:S01]  /*a450*/  MUFU.EX2 R59, R59 ;  /* 0x0000003b003b7308 */ /* 0x000ea20000000800 */
[----:B-1----:R-:W-:Y:S01]  /*a460*/  FADD.FTZ R2, R37, R2 ;  /* 0x0000000225027221 */ /* 0x002fe20000010000 */
[-C--:B------:R-:W-:Y:S01]  /*a470*/  FFMA.FTZ R27, R69, R9.reuse, -R71 ;  /* 0x00000009451b7223 */ /* 0x080fe20000010847 */
[----:B------:R-:W-:-:S05]  /*a480*/  FFMA.FTZ R60, R86, R9, -R29 ;  /* 0x00000009563c7223 */ /* 0x000fca000001081d */
        /* <DEDUP_REMOVED lines=118> */
.L_x_13722:
[----:B------:R-:W-:Y:S01]  /*abf0*/  ULEA UR6, UR22, UR45, 0x3 ;  /* 0x0000002d16067291 */ /* 0x000fe2000f8e183f */
[----:B------:R-:W-:Y:S01]  /*ac00*/  ISETP.GT.AND P1, PT, R5, R4, PT ;  /* 0x000000040500720c */ /* 0x000fe20003f24270 */
        /* <DEDUP_REMOVED lines=73> */
.L_x_13712:
        /* <DEDUP_REMOVED lines=11> */
.L_x_13743:
        /* <DEDUP_REMOVED lines=9> */
.L_x_13726:
[----:B------:R-:W-:Y:S01]  /*b1e0*/  ULEA UR6, UR36, UR45, 0x3 ;  /* 0x0000002d24067291 */ /* 0x000fe2000f8e183f */
[----:B------:R-:W-:-:S05]  /*b1f0*/  IMAD.U32 R6, RZ, RZ, UR46 ;  /* 0x0000002eff067e24 */ /* 0x000fca000f8e00ff */
[----:B------:R-:W-:-:S04]  /*b200*/  SHF.L.U32 R6, R6, 0x1f, RZ ;  /* 0x0000001f06067819 */ /* 0x000fc800000006ff */
[----:B------:R0:W1:Y:S01]  /*b210*/  SYNCS.PHASECHK.TRANS64.TRYWAIT P1, [UR6+0x16830], R6 ;  /* 0x01683006ff0075a7 */ /* 0x0000620008020146 */
[----:B------:R-:W-:Y:S05]  /*b220*/  @!P0 BRA `(.L_x_13727) ;  /* 0x0000000000048947 */ /* 0x000fea0003800000 */
[----:B------:R-:W-:Y:S01]  /*b230*/  BPT.TRAP 0x1 ;  /* 0x000000040000795c */ /* 0x000fe20000300000 */
.L_x_13727:
[----:B-1----:R-:W-:Y:S05]  /*b240*/  @P1 BRA `(.L_x_13725) ;  /* 0x0000000000081947 */ /* 0x002fea0003800000 */
[----:B------:R-:W1:Y:S02]  /*b250*/  SYNCS.PHASECHK.TRANS64.TRYWAIT P1, [UR6+0x16830], R6 ;  /* 0x01683006ff0075a7 */ /* 0x000e640008020146 */
[----:B-1----:R-:W-:Y:S05]  /*b260*/  @!P1 BRA `(.L_x_13728) ;  /* 0x0000009c00509947 */ /* 0x002fea0003800000 */
.L_x_13725:
        /* <DEDUP_REMOVED lines=25> */
.L_x_13730:
[----:B------:R-:W-:Y:S01]  /*b400*/  ULEA UR6, UR26, UR45, 0x3 ;  /* 0x0000002d1a067291 */ /* 0x000fe2000f8e183f */
[----:B------:R-:W-:-:S05]  /*b410*/  IMAD.U32 R6, RZ, RZ, UR27 ;  /* 0x0000001bff067e24 */ /* 0x000fca000f8e00ff */
[----:B------:R-:W-:-:S04]  /*b420*/  SHF.L.U32 R6, R6, 0x1f, RZ ;  /* 0x0000001f06067819 */ /* 0x000fc800000006ff */
[----:B------:R0:W1:Y:S01]  /*b430*/  SYNCS.PHASECHK.TRANS64.TRYWAIT P1, [UR6+0x16850], R6 ;  /* 0x01685006ff0075a7 */ /* 0x0000620008020146 */
[----:B------:R-:W-:Y:S05]  /*b440*/  @!P0 BRA `(.L_x_13731) ;  /* 0x0000000000048947 */ /* 0x000fea0003800000 */
[----:B------:R-:W-:Y:S01]  /*b450*/  BPT.TRAP 0x1 ;  /* 0x000000040000795c */ /* 0x000fe20000300000 */
.L_x_13731:
[----:B-1----:R-:W-:Y:S05]  /*b460*/  @P1 BRA `(.L_x_13729) ;  /* 0x0000000000081947 */ /* 0x002fea0003800000 */
[----:B------:R-:W1:Y:S02]  /*b470*/  SYNCS.PHASECHK.TRANS64.TRYWAIT P1, [UR6+0x16850], R6 ;  /* 0x01685006ff0075a7 */ /* 0x000e640008020146 */
[----:B-1----:R-:W-:Y:S05]  /*b480*/  @!P1 BRA `(.L_x_13732) ;  /* 0x0000009800e09947 */ /* 0x002fea0003800000 */
.L_x_13729:
        /* <DEDUP_REMOVED lines=51> */
.L_x_13733:
        /* <DEDUP_REMOVED lines=11> */
[----:B------:R-:W-:Y:S01]  /*b870*/  @UP1 ULDC UR7, c[0x0][0x44c] ;  /* 0x0001130000071ab9 */ /* 0x000fe20000000800 */
[----:B------:R-:W1:Y:S01]  /*b880*/  LDC R73, c[0x0][0x2f0] ;  /* 0x0000bc00ff497b82 */ /* 0x000e620000000800 */
[----:B0-----:R-:W-:Y:S01]  /*b890*/  FMUL.FTZ R6, R26, UR25 ;  /* 0x000000191a067c20 */ /* 0x001fe20008410000 */
        /* <DEDUP_REMOVED lines=9> */
[----:B------:R-:W-:Y:S01]  /*b930*/  ULEA UR6, UR36, UR45, 0x3 ;  /* 0x0000002d24067291 */ /* 0x000fe2000f8e183f */
[----:B------:R-:W-:Y:S01]  /*b940*/  @P2 SHF.R.U32.HI R76, RZ, UR7, R12 ;  /* 0x00000007ff4c2c19 */ /* 0x000fe2000801160c */
[----:B------:R-:W-:Y:S01]  /*b950*/  FMUL.FTZ R51, R57, UR25 ;  /* 0x0000001939337c20 */ /* 0x000fe20008410000 */
[----:B------:R-:W-:Y:S01]  /*b960*/  FMUL.FTZ R66, R68, UR25 ;  /* 0x0000001944427c20 */ /* 0x000fe20008410000 */
[----:B------:R-:W-:Y:S01]  /*b970*/  FMUL.FTZ R57, R71, UR25 ;  /* 0x0000001947397c20 */ /* 0x000fe20008410000 */
[----:B------:R-:W-:Y:S02]  /*b980*/  IMAD.SHL.U32 R68, R5, 0x80, RZ ;  /* 0x0000008005447824 */ /* 0x000fe400078e00ff */
        /* <DEDUP_REMOVED lines=61> */
[--C-:B0-----:R-:W-:Y:S02]  /*bd60*/  IMAD.IADD R87, R83, 0x1, R72.reuse ;  /* 0x0000000153577824 */ /* 0x101fe400078e0248 */
        /* <DEDUP_REMOVED lines=77> */
.L_x_13736:
[----:B------:R-:W-:-:S05]  /*c240*/  IMAD.U32 R72, RZ, RZ, UR21 ;  /* 0x00000015ff487e24 */ /* 0x000fca000f8e00ff */
[----:B------:R-:W-:-:S13]  /*c250*/  ISETP.NE.AND P1, PT, R72, 0x1, PT ;  /* 0x000000014800780c */ /* 0x000fda0003f25270 */
[----:B------:R-:W1:Y:S02]  /*c260*/  @P1 LDC.64 R12, c[0x0][0x9e8] ;  /* 0x00027a00ff0c1b82 */ /* 0x000e640000000a00 */
[----:B-1----:R-:W-:-:S05]  /*c270*/  @P1 IMAD.HI.U32 R12, R125, R12, RZ ;  /* 0x0000000c7d0c1227 */ /* 0x002fca00078e00ff */
[----:B------:R-:W-:-:S07]  /*c280*/  @P1 SHF.R.U32.HI R125, RZ, R13, R12 ;  /* 0x0000000dff7d1219 */ /* 0x000fce000001160c */
.L_x_13737:
[----:B------:R-:W-:Y:S05]  /*c290*/  BSYNC B0 ;  /* 0x0000000000007941 */ /* 0x000fea0003800000 */
.L_x_13735:
[----:B------:R-:W-:-:S04]  /*c2a0*/  IMAD R125, R125, R72, -R68 ;  /* 0x000000487d7d7224 */ /* 0x000fc800078e0a44 */
[----:B------:R-:W-:-:S05]  /*c2b0*/  IMAD R12, R16, -0x2, R125 ;  /* 0xfffffffe100c7824 */ /* 0x000fca00078e027d */
[----:B------:R-:W-:Y:S02]  /*c2c0*/  VIADDMNMX R87, R12, R72, R87, PT ;  /* 0x000000480c577246 */ /* 0x000fe40003800157 */
[----:B------:R-:W-:-:S07]  /*c2d0*/  VIMNMX R123, R123, R12, !PT ;  /* 0x0000000c7b7b7248 */ /* 0x000fce0007fe0100 */
.L_x_13734:
        /* <DEDUP_REMOVED lines=26> */
[----:B------:R-:W-:Y:S01]  /*c480*/  FSEL R78, R21, -INF , !P5 ;  /* 0xff800000154e7808 */ /* 0x000fe20006800000 */
[----:B------:R-:W-:Y:S01]  /*c490*/  IMAD.IADD R21, R85, 0x1, R12 ;  /* 0x0000000155157824 */ /* 0x000fe200078e020c */
        /* <DEDUP_REMOVED lines=88> */
.L_x_13740:
[----:B------:R-:W-:-:S05]  /*ca20*/  IMAD.U32 R9, RZ, RZ, UR21 ;  /* 0x00000015ff097e24 */ /* 0x000fca000f8e00ff */
[----:B------:R-:W-:-:S13]  /*ca30*/  ISETP.NE.AND P2, PT, R9, 0x1, PT ;  /* 0x000000010900780c */ /* 0x000fda0003f45270 */
[----:B------:R-:W0:Y:S02]  /*ca40*/  @P2 LDC.64 R12, c[0x0][0x9e8] ;  /* 0x00027a00ff0c2b82 */ /* 0x000e240000000a00 */
[----:B0-----:R-:W-:-:S05]  /*ca50*/  @P2 IMAD.HI.U32 R12, R73, R12, RZ ;  /* 0x0000000c490c2227 */ /* 0x001fca00078e00ff */
[----:B------:R-:W-:-:S07]  /*ca60*/  @P2 SHF.R.U32.HI R73, RZ, R13, R12 ;  /* 0x0000000dff492219 */ /* 0x000fce000001160c */
.L_x_13741:
[----:B------:R-:W-:Y:S05]  /*ca70*/  BSYNC B0 ;  /* 0x0000000000007941 */ /* 0x000fea0003800000 */
.L_x_13739:
[----:B------:R-:W-:-:S04]  /*ca80*/  IMAD R73, R73, R9, -R68 ;  /* 0x0000000949497224 */ /* 0x000fc800078e0a44 */
[----:B------:R-:W-:-:S05]  /*ca90*/  IMAD R12, R16, -0x2, R73 ;  /* 0xfffffffe100c7824 */ /* 0x000fca00078e0249 */
[----:B------:R-:W-:Y:S02]  /*caa0*/  VIADDMNMX R11, R12, R9, R11, PT ;  /* 0x000000090c0b7246 */ /* 0x000fe4000380010b */
[----:B------:R-:W-:-:S07]  /*cab0*/  VIMNMX R21, R21, R12, !PT ;  /* 0x0000000c15157248 */ /* 0x000fce0007fe0100 */
.L_x_13738:
        /* <DEDUP_REMOVED lines=53> */
[----:B------:R-:W0:Y:S01]  /*ce10*/  LDC R9, c[0x0][0x988] ;  /* 0x00026200ff097b82 */ /* 0x000e220000000800 */
[----:B------:R-:W-:-:S02]  /*ce20*/  ISETP.GT.AND P3, PT, R21, 0x28, P1 ;  /* 0x000000281500780c */ /* 0x000fc40000f64270 */
[----:B------:R-:W-:Y:S02]  /*ce30*/  FMNMX.FTZ R12, R15, R12, !PT ;  /* 0x0000000c0f0c7209 */ /* 0x000fe40007810000 */
        /* <DEDUP_REMOVED lines=9> */
[----:B------:R-:W-:Y:S01]  /*ced0*/  ISETP.GT.AND P3, PT, R21, 0x31, P1 ;  /* 0x000000311500780c */ /* 0x000fe20000f64270 */
[----:B------:R-:W1:Y:S01]  /*cee0*/  SHFL.BFLY PT, R12, R13, 0x2, 0x1f ;  /* 0x0c401f000d0c7f89 */ /* 0x000e6200000e0000 */
[----:B------:R-:W-:-:S02]  /*cef0*/  ISETP.LT.OR P2, PT, R11, 0x31, P2 ;  /* 0x000000310b00780c */ /* 0x000fc40001741670 */
[----:B------:R-:W-:Y:S02]  /*cf00*/  ISETP.GT.AND P5, PT, R21, 0x38, P1 ;  /* 0x000000381500780c */ /* 0x000fe40000fa4270 */
[C---:B------:R-:W-:Y:S02]  /*cf10*/  ISETP.LT.OR P3, PT, R11.reuse, 0x32, P3 ;  /* 0x000000320b00780c */ /* 0x040fe40001f61670 */
[----:B------:R-:W-:Y:S02]  /*cf20*/  ISETP.LT.OR P5, PT, R11, 0x39, P5 ;  /* 0x000000390b00780c */ /* 0x000fe40002fa1670 */
[----:B------:R-:W-:Y:S02]  /*cf30*/  FSEL R38, R38, -INF , !P3 ;  /* 0xff80000026267808 */ /* 0x000fe40005800000 */
[----:B------:R-:W-:-:S04]  /*cf40*/  ISETP.GT.AND P3, PT, R21, 0x41, P1 ;  /* 0x000000411500780c */ /* 0x000fc80000f64270 */
[----:B------:R-:W-:Y:S02]  /*cf50*/  ISETP.LT.OR P3, PT, R11, 0x42, P3 ;  /* 0x000000420b00780c */ /* 0x000fe40001f61670 */
[----:B-1----:R-:W-:Y:S02]  /*cf60*/  FMNMX.FTZ R33, R13, R12, !PT ;  /* 0x0000000c0d217209 */ /* 0x002fe40007810000 */
[----:B------:R-:W-:Y:S02]  /*cf70*/  FSEL R13, R10, -INF , !P4 ;  /* 0xff8000000a0d7808 */ /* 0x000fe40006000000 */
[----:B------:R-:W-:Y:S01]  /*cf80*/  FMNMX.FTZ R10, R8, R37, !PT ;  /* 0x00000025080a7209 */ /* 0x000fe20007810000 */
[----:B------:R-:W1:Y:S01]  /*cf90*/  SHFL.BFLY PT, R12, R33, 0x1, 0x1f ;  /* 0x0c201f00210c7f89 */ /* 0x000e6200000e0000 */
[----:B------:R-:W-:Y:S02]  /*cfa0*/  ISETP.GT.AND P4, PT, R21, 0x19, P1 ;  /* 0x000000191500780c */ /* 0x000fe40000f84270 */
[----:B------:R-:W-:-:S02]  /*cfb0*/  FMNMX.FTZ R41, R13, R10, !PT ;  /* 0x0000000a0d297209 */ /* 0x000fc40007810000 */
[----:B------:R-:W-:Y:S02]  /*cfc0*/  ISETP.LT.OR P4, PT, R11, 0x1a, P4 ;  /* 0x0000001a0b00780c */ /* 0x000fe40002781670 */
[----:B------:R-:W-:-:S04]  /*cfd0*/  FMNMX.FTZ R41, R14, R41, !PT ;  /* 0x000000290e297209 */ /* 0x000fc80007810000 */
[----:B------:R-:W-:-:S04]  /*cfe0*/  FMNMX.FTZ R41, R20, R41, !PT ;  /* 0x0000002914297209 */ /* 0x000fc80007810000 */
[----:B------:R-:W-:Y:S02]  /*cff0*/  FMNMX.FTZ R41, R24, R41, !PT ;  /* 0x0000002918297209 */ /* 0x000fe40007810000 */
[----:B-1----:R-:W-:-:S04]  /*d000*/  FMNMX.FTZ R12, R33, R12, !PT ;  /* 0x0000000c210c7209 */ /* 0x002fc80007810000 */
[C---:B------:R-:W-:Y:S01]  /*d010*/  FSETP.NEU.FTZ.AND P6, PT, R12.reuse, -INF , PT ;  /* 0xff8000000c00780b */ /* 0x040fe20003fdd000 */
[----:B0-----:R-:W-:-:S05]  /*d020*/  FMUL.FTZ R7, R12, R9 ;  /* 0x000000090c077220 */ /* 0x001fca0000410000 */
[----:B------:R-:W-:-:S05]  /*d030*/  FSEL R7, R7, RZ, P6 ;  /* 0x000000ff07077208 */ /* 0x000fca0003000000 */
[-CC-:B------:R-:W-:Y:S01]  /*d040*/  FFMA.FTZ R33, R72, R9.reuse, -R7.reuse ;  /* 0x0000000948217223 */ /* 0x180fe20000010807 */
[-CC-:B------:R-:W-:Y:S01]  /*d050*/  FFMA.FTZ R72, R74, R9.reuse, -R7.reuse ;  /* 0x000000094a487223 */ /* 0x180fe20000010807 */
[----:B------:R-:W-:Y:S01]  /*d060*/  FSEL R74, R26, -INF , !P4 ;  /* 0xff8000001a4a7808 */ /* 0x000fe20006000000 */
        /* <DEDUP_REMOVED lines=13> */
[----:B------:R-:W-:Y:S01]  /*d140*/  FSEL R78, R36, -INF , !P2 ;  /* 0xff800000244e7808 */ /* 0x000fe20005000000 */
[--C-:B------:R-:W-:Y:S01]  /*d150*/  FFMA.FTZ R132, R132, R9, -R7.reuse ;  /* 0x0000000984847223 */ /* 0x100fe20000010807 */
[----:B------:R-:W-:Y:S01]  /*d160*/  FMNMX.FTZ R43, R32, R43, !PT ;  /* 0x0000002b202b7209 */ /* 0x000fe20007810000 */
[-CC-:B------:R-:W-:Y:S01]  /*d170*/  FFMA.FTZ R128, R128, R9.reuse, -R7.reuse ;  /* 0x0000000980807223 */ /* 0x180fe20000010807 */
[C---:B------:R-:W-:Y:S01]  /*d180*/  ISETP.GT.AND P4, PT, R21.reuse, 0x39, P1 ;  /* 0x000000391500780c */ /* 0x040fe20000f84270 */
[--C-:B------:R-:W-:Y:S01]  /*d190*/  FFMA.FTZ R124, R124, R9, -R7.reuse ;  /* 0x000000097c7c7223 */ /* 0x100fe20000010807 */
[----:B------:R-:W-:Y:S01]  /*d1a0*/  FMNMX.FTZ R45, R76, R43, !PT ;  /* 0x0000002b4c2d7209 */ /* 0x000fe20007810000 */
[--C-:B------:R-:W-:Y:S01]  /*d1b0*/  FFMA.FTZ R36, R122, R9, -R7.reuse ;  /* 0x000000097a247223 */ /* 0x100fe20000010807 */
[----:B------:R-:W-:Y:S01]  /*d1c0*/  ISETP.GT.AND P2, PT, R21, 0x40, P1 ;  /* 0x000000401500780c */ /* 0x000fe20000f44270 */
[----:B------:R0:W-:Y:S01]  /*d1d0*/  MUFU.EX2 R43, R124 ;  /* 0x0000007c002b7308 */ /* 0x0001e20000000800 */
[----:B------:R-:W-:Y:S01]  /*d1e0*/  FMNMX.FTZ R45, R78, R45, !PT ;  /* 0x0000002d4e2d7209 */ /* 0x000fe20007810000 */
[-CC-:B------:R-:W-:Y:S01]  /*d1f0*/  FFMA.FTZ R55, R64, R9.reuse, -R7.reuse ;  /* 0x0000000940377223 */ /* 0x180fe20000010807 */
[----:B------:R-:W-:Y:S01]  /*d200*/  FSEL R80, R40, -INF , !P5 ;  /* 0xff80000028507808 */ /* 0x000fe20006800000 */
[-CC-:B------:R-:W-:Y:S01]  /*d210*/  FFMA.FTZ R40, R126, R9.reuse, -R7.reuse ;  /* 0x000000097e287223 */ /* 0x180fe20000010807 */
[C---:B------:R-:W-:Y:S01]  /*d220*/  ISETP.LT.OR P4, PT, R11.reuse, 0x3a, P4 ;  /* 0x0000003a0b00780c */ /* 0x040fe20002781670 */
[--C-:B------:R-:W-:Y:S01]  /*d230*/  FFMA.FTZ R53, R146, R9, -R7.reuse ;  /* 0x0000000992357223 */ /* 0x100fe20000010807 */
[----:B------:R-:W-:Y:S01]  /*d240*/  FMNMX.FTZ R45, R38, R45, !PT ;  /* 0x0000002d262d7209 */ /* 0x000fe20007810000 */
[-CC-:B------:R-:W-:Y:S01]  /*d250*/  FFMA.FTZ R126, R150, R9.reuse, -R7.reuse ;  /* 0x00000009967e7223 */ /* 0x180fe20000010807 */
[----:B------:R-:W-:Y:S01]  /*d260*/  ISETP.LT.OR P2, PT, R11, 0x41, P2 ;  /* 0x000000410b00780c */ /* 0x000fe20001741670 */
[-CC-:B0-----:R-:W-:Y:S01]  /*d270*/  FFMA.FTZ R124, R148, R9.reuse, -R7.reuse ;  /* 0x00000009947c7223 */ /* 0x181fe20000010807 */
[----:B------:R-:W-:Y:S01]  /*d280*/  FSEL R82, R42, -INF , !P4 ;  /* 0xff8000002a527808 */ /* 0x000fe20006000000 */
[--C-:B------:R-:W-:Y:S01]  /*d290*/  FFMA.FTZ R42, R130, R9, -R7.reuse ;  /* 0x00000009822a7223 */ /* 0x100fe20000010807 */
[----:B------:R-:W-:Y:S01]  /*d2a0*/  FMNMX.FTZ R45, R80, R45, !PT ;  /* 0x0000002d502d7209 */ /* 0x000fe20007810000 */
[-CC-:B------:R-:W-:Y:S01]  /*d2b0*/  FFMA.FTZ R130, R66, R9.reuse, -R7.reuse ;  /* 0x0000000942827223 */ /* 0x180fe20000010807 */
[----:B------:R-:W-:Y:S01]  /*d2c0*/  ISETP.GT.AND P5, PT, R21, 0x48, P1 ;  /* 0x000000481500780c */ /* 0x000fe20000fa4270 */
[-CC-:B------:R-:W-:Y:S01]  /*d2d0*/  FFMA.FTZ R15, R15, R9.reuse, -R7.reuse ;  /* 0x000000090f0f7223 */ /* 0x180fe20000010807 */
[----:B------:R-:W-:Y:S01]  /*d2e0*/  FSEL R44, R44, -INF , !P2 ;  /* 0xff8000002c2c7808 */ /* 0x000fe20005000000 */
[----:B------:R-:W-:Y:S01]  /*d2f0*/  FFMA.FTZ R122, R29, R9, -R7 ;  /* 0x000000091d7a7223 */ /* 0x000fe20000010807 */
[----:B------:R-:W-:Y:S01]  /*d300*/  FMNMX.FTZ R47, R82, R45, !PT ;  /* 0x0000002d522f7209 */ /* 0x000fe20007810000 */
[----:B------:R-:W-:Y:S01]  /*d310*/  MUFU.EX2 R33, R33 ;  /* 0x0000002100217308 */ /* 0x000fe20000000800 */
[----:B------:R-:W-:-:S02]  /*d320*/  ISETP.GT.AND P4, PT, R21, 0x49, P1 ;  /* 0x000000491500780c */ /* 0x000fc40000f84270 */
[----:B------:R-:W-:Y:S02]  /*d330*/  ISETP.LT.OR P5, PT, R11, 0x49, P5 ;  /* 0x000000490b00780c */ /* 0x000fe40002fa1670 */
[----:B------:R-:W-:Y:S01]  /*d340*/  FSEL R84, R46, -INF , !P3 ;  /* 0xff8000002e547808 */ /* 0x000fe20005800000 */
[--C-:B------:R-:W-:Y:S01]  /*d350*/  FFMA.FTZ R46, R134, R9, -R7.reuse ;  /* 0x00000009862e7223 */ /* 0x100fe20000010807 */
[----:B------:R-:W-:Y:S01]  /*d360*/  FMNMX.FTZ R47, R44, R47, !PT ;  /* 0x0000002f2c2f7209 */ /* 0x000fe20007810000 */
[----:B------:R-:W-:Y:S01]  /*d370*/  FFMA.FTZ R134, R142, R9, -R7 ;  /* 0x000000098e867223 */ /* 0x000fe20000010807 */
[----:B------:R-:W-:Y:S01]  /*d380*/  ISETP.GT.AND P2, PT, R21, 0x50, P1 ;  /* 0x000000501500780c */ /* 0x000fe20000f44270 */
[----:B------:R0:W-:Y:S01]  /*d390*/  MUFU.EX2 R45, R128 ;  /* 0x00000080002d7308 */ /* 0x0001e20000000800 */
[----:B------:R-:W-:Y:S02]  /*d3a0*/  FSEL R48, R48, -INF , !P5 ;  /* 0xff80000030307808 */ /* 0x000fe40006800000 */
[----:B------:R-:W-:-:S02]  /*d3b0*/  ISETP.LT.OR P4, PT, R11, 0x4a, P4 ;  /* 0x0000004a0b00780c */ /* 0x000fc40002781670 */
[----:B------:R-:W-:Y:S02]  /*d3c0*/  FMNMX.FTZ R47, R84, R47, !PT ;  /* 0x0000002f542f7209 */ /* 0x000fe40007810000 */
[----:B------:R-:W-:Y:S01]  /*d3d0*/  ISETP.GT.AND P3, PT, R21, 0x51, P1 ;  /* 0x000000511500780c */ /* 0x000fe20000f64270 */
[----:B------:R-:W-:Y:S01]  /*d3e0*/  MUFU.EX2 R72, R72 ;  /* 0x0000004800487308 */ /* 0x000fe20000000800 */
[----:B------:R-:W-:Y:S01]  /*d3f0*/  ISETP.LT.OR P2, PT, R11, 0x51, P2 ;  /* 0x000000510b00780c */ /* 0x000fe20001741670 */
[-CC-:B0-----:R-:W-:Y:S01]  /*d400*/  FFMA.FTZ R128, R120, R9.reuse, -R7.reuse ;  /* 0x0000000978807223 */ /* 0x181fe20000010807 */
        /* <DEDUP_REMOVED lines=9> */
[----:B------:R0:W-:Y:S01]  /*d4a0*/  MUFU.EX2 R47, R132 ;  /* 0x00000084002f7308 */ /* 0x0001e20000000800 */
[----:B------:R-:W-:Y:S02]  /*d4b0*/  ISETP.LT.OR P5, PT, R11, 0x59, P5 ;  /* 0x000000590b00780c */ /* 0x000fe40002fa1670 */
[----:B------:R-:W-:Y:S02]  /*d4c0*/  FSEL R54, R54, -INF , !P3 ;  /* 0xff80000036367808 */ /* 0x000fe40005800000 */
[----:B------:R-:W-:-:S02]  /*d4d0*/  FMNMX.FTZ R49, R52, R49, !PT ;  /* 0x0000003134317209 */ /* 0x000fc40007810000 */
[----:B------:R-:W-:Y:S01]  /*d4e0*/  ISETP.GT.AND P2, PT, R21, 0x60, P1 ;  /* 0x000000601500780c */ /* 0x000fe20000f44270 */
[----:B------:R-:W-:Y:S01]  /*d4f0*/  MUFU.EX2 R35, R35 ;  /* 0x0000002300237308 */ /* 0x000fe20000000800 */
[----:B------:R-:W-:Y:S01]  /*d500*/  FSEL R86, R56, -INF , !P5 ;  /* 0xff80000038567808 */ /* 0x000fe20006800000 */
[----:B0-----:R-:W-:Y:S01]  /*d510*/  FFMA.FTZ R132, R138, R9, -R7 ;  /* 0x000000098a847223 */ /* 0x001fe20000010807 */
[----:B------:R-:W-:Y:S02]  /*d520*/  ISETP.LT.OR P4, PT, R11, 0x5a, P4 ;  /* 0x0000005a0b00780c */ /* 0x000fe40002781670 */
[----:B------:R-:W-:Y:S02]  /*d530*/  FMNMX.FTZ R49, R54, R49, !PT ;  /* 0x0000003136317209 */ /* 0x000fe40007810000 */
[----:B------:R-:W-:Y:S01]  /*d540*/  ISETP.GT.AND P3, PT, R21, 0x61, P1 ;  /* 0x000000611500780c */ /* 0x000fe20000f64270 */
[----:B------:R-:W-:Y:S01]  /*d550*/  MUFU.EX2 R6, R6 ;  /* 0x0000000600067308 */ /* 0x000fe20000000800 */
[----:B------:R-:W-:-:S02]  /*d560*/  ISETP.LT.OR P2, PT, R11, 0x61, P2 ;  /* 0x000000610b00780c */ /* 0x000fc40001741670 */
[----:B------:R-:W-:Y:S01]  /*d570*/  FSEL R65, R57, -INF , !P4 ;  /* 0xff80000039417808 */ /* 0x000fe20006000000 */
[--C-:B------:R-:W-:Y:S01]  /*d580*/  FFMA.FTZ R57, R144, R9, -R7.reuse ;  /* 0x0000000990397223 */ /* 0x100fe20000010807 */
[----:B------:R-:W-:Y:S01]  /*d590*/  FMNMX.FTZ R10, R86, R49, !PT ;  /* 0x00000031560a7209 */ /* 0x000fe20007810000 */
[----:B------:R-:W-:Y:S01]  /*d5a0*/  FFMA.FTZ R49, R136, R9, -R7 ;  /* 0x0000000988317223 */ /* 0x000fe20000010807 */
[----:B------:R-:W-:Y:S01]  /*d5b0*/  ISETP.GT.AND P5, PT, R21, 0x68, P1 ;  /* 0x000000681500780c */ /* 0x000fe20000fa4270 */
[----:B------:R-:W-:Y:S01]  /*d5c0*/  MUFU.EX2 R37, R37 ;  /* 0x0000002500257308 */ /* 0x000fe20000000800 */
[----:B------:R-:W-:Y:S02]  /*d5d0*/  FSEL R58, R58, -INF , !P2 ;  /* 0xff8000003a3a7808 */ /* 0x000fe40005000000 */
[----:B------:R-:W-:Y:S02]  /*d5e0*/  ISETP.LT.OR P3, PT, R11, 0x62, P3 ;  /* 0x000000620b00780c */ /* 0x000fe40001f61670 */
[----:B------:R-:W-:-:S02]  /*d5f0*/  FMNMX.FTZ R51, R65, R10, !PT ;  /* 0x0000000a41337209 */ /* 0x000fc40007810000 */
[----:B------:R-:W-:Y:S01]  /*d600*/  ISETP.LT.OR P5, PT, R11, 0x69, P5 ;  /* 0x000000690b00780c */ /* 0x000fe20002fa1670 */
[----:B------:R-:W-:Y:S01]  /*d610*/  MUFU.EX2 R34, R34 ;  /* 0x0000002200227308 */ /* 0x000fe20000000800 */
[----:B------:R-:W-:Y:S02]  /*d620*/  ISETP.GT.AND P4, PT, R21, 0x69, P1 ;  /* 0x000000691500780c */ /* 0x000fe40000f84270 */
[----:B------:R-:W-:Y:S02]  /*d630*/  FSEL R59, R59, -INF , !P3 ;  /* 0xff8000003b3b7808 */ /* 0x000fe40005800000 */
[----:B------:R-:W-:Y:S02]  /*d640*/  FMNMX.FTZ R10, R58, R51, !PT ;  /* 0x000000333a0a7209 */ /* 0x000fe40007810000 */
[----:B------:R-:W-:Y:S01]  /*d650*/  FSEL R60, R60, -INF , !P5 ;  /* 0xff8000003c3c7808 */ /* 0x000fe20006800000 */
[----:B------:R-:W-:Y:S01]  /*d660*/  MUFU.EX2 R36, R36 ;  /* 0x0000002400247308 */ /* 0x000fe20000000800 */
[----:B------:R-:W-:-:S02]  /*d670*/  ISETP.GT.AND P2, PT, R21, 0x70, P1 ;  /* 0x000000701500780c */ /* 0x000fc40000f44270 */
[C---:B------:R-:W-:Y:S02]  /*d680*/  ISETP.GT.AND P3, PT, R21.reuse, 0x71, P1 ;  /* 0x000000711500780c */ /* 0x040fe40000f64270 */
[C---:B------:R-:W-:Y:S02]  /*d690*/  ISETP.GT.AND P5, PT, R21.reuse, 0x78, P1 ;  /* 0x000000781500780c */ /* 0x040fe40000fa4270 */
[----:B------:R-:W-:Y:S01]  /*d6a0*/  ISETP.GT.AND P1, PT, R21, 0x79, P1 ;  /* 0x000000791500780c */ /* 0x000fe20000f24270 */
[----:B------:R-:W-:Y:S01]  /*d6b0*/  MUFU.EX2 R40, R40 ;  /* 0x0000002800287308 */ /* 0x000fe20000000800 */
[----:B------:R-:W-:Y:S02]  /*d6c0*/  ISETP.LT.OR P4, PT, R11, 0x6a, P4 ;  /* 0x0000006a0b00780c */ /* 0x000fe40002781670 */
[----:B------:R-:W-:Y:S01]  /*d6d0*/  FMNMX.FTZ R21, R59, R10, !PT ;  /* 0x0000000a3b157209 */ /* 0x000fe20007810000 */
[----:B------:R-:W-:Y:S01]  /*d6e0*/  FFMA.FTZ R10, R140, R9, -R7 ;  /* 0x000000098c0a7223 */ /* 0x000fe20000010807 */
[----:B------:R-:W-:-:S02]  /*d6f0*/  ISETP.LT.OR P2, PT, R11, 0x71, P2 ;  /* 0x000000710b00780c */ /* 0x000fc40001741670 */
[----:B------:R-:W-:Y:S01]  /*d700*/  FSEL R136, R61, -INF , !P4 ;  /* 0xff8000003d887808 */ /* 0x000fe20006000000 */
[----:B------:R-:W-:Y:S01]  /*d710*/  MUFU.EX2 R42, R42 ;  /* 0x0000002a002a7308 */ /* 0x000fe20000000800 */
[----:B------:R-:W-:Y:S02]  /*d720*/  FMNMX.FTZ R21, R60, R21, !PT ;  /* 0x000000153c157209 */ /* 0x000fe40007810000 */
[C---:B------:R-:W-:Y:S02]  /*d730*/  ISETP.LT.OR P3, PT, R11.reuse, 0x72, P3 ;  /* 0x000000720b00780c */ /* 0x040fe40001f61670 */
[----:B------:R-:W-:Y:S02]  /*d740*/  FSEL R62, R62, -INF , !P2 ;  /* 0xff8000003e3e7808 */ /* 0x000fe40005000000 */
[----:B------:R-:W-:Y:S01]  /*d750*/  FMNMX.FTZ R51, R136, R21, !PT ;  /* 0x0000001588337209 */ /* 0x000fe20007810000 */
[----:B------:R-:W-:Y:S01]  /*d760*/  MUFU.EX2 R46, R46 ;  /* 0x0000002e002e7308 */ /* 0x000fe20000000800 */
[----:B------:R-:W-:-:S02]  /*d770*/  ISETP.LT.OR P5, PT, R11, 0x79, P5 ;  /* 0x000000790b00780c */ /* 0x000fc40002fa1670 */
[----:B------:R-:W-:Y:S02]  /*d780*/  FSEL R138, R63, -INF , !P3 ;  /* 0xff8000003f8a7808 */ /* 0x000fe40005800000 */
[----:B------:R-:W-:Y:S02]  /*d790*/  FMNMX.FTZ R51, R62, R51, !PT ;  /* 0x000000333e337209 */ /* 0x000fe40007810000 */
[----:B------:R-:W-:Y:S01]  /*d7a0*/  ISETP.LT.OR P1, PT, R11, 0x7a, P1 ;  /* 0x0000007a0b00780c */ /* 0x000fe20000f21670 */
[----:B------:R0:W-:Y:S01]  /*d7b0*/  MUFU.EX2 R21, R10 ;  /* 0x0000000a00157308 */ /* 0x0001e20000000800 */
[----:B------:R-:W-:Y:S01]  /*d7c0*/  FSEL R140, R67, -INF , !P5 ;  /* 0xff800000438c7808 */ /* 0x000fe20006800000 */
[----:B------:R-:W-:Y:S01]  /*d7d0*/  FFMA.FTZ R11, R31, R9, -R7 ;  /* 0x000000091f0b7223 */ /* 0x000fe20000010807 */
[----:B------:R-:W-:Y:S02]  /*d7e0*/  FMNMX.FTZ R51, R138, R51, !PT ;  /* 0x000000338a337209 */ /* 0x000fe40007810000 */
[----:B------:R-:W-:-:S02]  /*d7f0*/  FSEL R142, R69, -INF , !P1 ;  /* 0xff800000458e7808 */ /* 0x000fc40004800000 */
[----:B------:R-:W-:Y:S01]  /*d800*/  FMNMX.FTZ R51, R140, R51, !PT ;  /* 0x000000338c337209 */ /* 0x000fe20007810000 */
[----:B------:R-:W-:Y:S01]  /*d810*/  MUFU.EX2 R49, R49 ;  /* 0x0000003100317308 */ /* 0x000fe20000000800 */
[----:B------:R-:W-:Y:S02]  /*d820*/  FSEL R56, R12, RZ, P6 ;  /* 0x000000ff0c387208 */ /* 0x000fe40003000000 */
[----:B------:R-:W-:-:S03]  /*d830*/  FMNMX.FTZ R51, R142, R51, !PT ;  /* 0x000000338e337209 */ /* 0x000fc60007810000 */
[----:B------:R-:W-:Y:S01]  /*d840*/  FADD.FTZ R56, -R56, R3 ;  /* 0x0000000338387221 */ /* 0x000fe20000010100 */
[-C--:B------:R-:W-:Y:S01]  /*d850*/  FFMA.FTZ R3, R25, R9.reuse, -R7 ;  /* 0x0000000919037223 */ /* 0x080fe20000010807 */
[----:B0-----:R-:W0:Y:S01]  /*d860*/  SHFL.BFLY PT, R10, R51, 0x2, 0x1f ;  /* 0x0c401f00330a7f89 */ /* 0x001e2200000e0000 */
[----:B------:R-:W-:Y:S01]  /*d870*/  MUFU.EX2 R132, R132 ;  /* 0x0000008400847308 */ /* 0x000fe20000000800 */
[----:B------:R-:W-:-:S07]  /*d880*/  FMUL.FTZ R56, R56, R9 ;  /* 0x0000000938387220 */ /* 0x000fce0000410000 */
[----:B------:R-:W1:Y:S08]  /*d890*/  MUFU.EX2 R56, R56 ;  /* 0x0000003800387308 */ /* 0x000e700000000800 */
        /* <DEDUP_REMOVED lines=8> */
[----:B0-----:R-:W-:-:S04]  /*d920*/  FMNMX.FTZ R10, R10, R61, !PT ;  /* 0x0000003d0a0a7209 */ /* 0x001fc80007810000 */
[C---:B------:R-:W-:Y:S01]  /*d930*/  FSETP.NEU.FTZ.AND P1, PT, R10.reuse, -INF , PT ;  /* 0xff8000000a00780b */ /* 0x040fe20003f3d000 */
[C---:B------:R-:W-:Y:S02]  /*d940*/  FMUL.FTZ R25, R10.reuse, R9 ;  /* 0x000000090a197220 */ /* 0x040fe40000410000 */
[----:B------:R-:W-:Y:S01]  /*d950*/  MUFU.EX2 R53, R53 ;  /* 0x0000003500357308 */ /* 0x000fe20000000800 */
[----:B------:R-:W-:Y:S02]  /*d960*/  FSEL R7, R10, RZ, P1 ;  /* 0x000000ff0a077208 */ /* 0x000fe40000800000 */
[----:B------:R-:W-:-:S03]  /*d970*/  FSEL R25, R25, RZ, P1 ;  /* 0x000000ff19197208 */ /* 0x000fc60000800000 */
[----:B------:R-:W-:Y:S02]  /*d980*/  FADD.FTZ R4, -R7, R4 ;  /* 0x0000000407047221 */ /* 0x000fe40000010100 */
[----:B------:R-:W-:Y:S01]  /*d990*/  MUFU.EX2 R124, R124 ;  /* 0x0000007c007c7308 */ /* 0x000fe20000000800 */
[-CC-:B------:R-:W-:Y:S01]  /*d9a0*/  FFMA.FTZ R64, R39, R9.reuse, -R25.reuse ;  /* 0x0000000927407223 */ /* 0x180fe20000010819 */
[-CC-:B------:R-:W-:Y:S01]  /*d9b0*/  FFMA.FTZ R149, R68, R9.reuse, -R25.reuse ;  /* 0x0000000944957223 */ /* 0x180fe20000010819 */
[-C--:B------:R-:W-:Y:S01]  /*d9c0*/  FMUL.FTZ R7, R4, R9.reuse ;  /* 0x0000000904077220 */ /* 0x080fe20000410000 */
[-CC-:B------:R-:W-:Y:S01]  /*d9d0*/  FFMA.FTZ R151, R8, R9.reuse, -R25.reuse ;  /* 0x0000000908977223 */ /* 0x180fe20000010819 */
[-CC-:B------:R-:W-:Y:S01]  /*d9e0*/  FFMA.FTZ R8, R13, R9.reuse, -R25.reuse ;  /* 0x000000090d087223 */ /* 0x180fe20000010819 */
[-CC-:B------:R-:W-:Y:S01]  /*d9f0*/  FFMA.FTZ R145, R14, R9.reuse, -R25.reuse ;  /* 0x000000090e917223 */ /* 0x180fe20000010819 */
[-C--:B------:R-:W-:Y:S01]  /*da00*/  FFMA.FTZ R14, R20, R9.reuse, -R25 ;  /* 0x00000009140e7223 */ /* 0x080fe20000010819 */
[----:B------:R-:W-:Y:S01]  /*da10*/  MUFU.EX2 R64, R64 ;  /* 0x0000004000407308 */ /* 0x000fe20000000800 */
[----:B-1----:R-:W-:Y:S01]  /*da20*/  FFMA.FTZ R13, R56, R2, R33 ;  /* 0x00000002380d7223 */ /* 0x002fe20000010021 */
        /* <DEDUP_REMOVED lines=19> */
[----:B------:R-:W-:Y:S01]  /*db60*/  FADD.FTZ R27, R37, R2 ;  /* 0x00000002251b7221 */ /* 0x000fe20000010000 */
[-CC-:B------:R-:W-:Y:S01]  /*db70*/  FFMA.FTZ R38, R50, R9.reuse, -R25.reuse ;  /* 0x0000000932267223 */ /* 0x180fe20000010819 */
[-C--:B------:R-:W-:Y:S01]  /*db80*/  FFMA.FTZ R129, R52, R9.reuse, -R25 ;  /* 0x0000000934817223 */ /* 0x080fe20000010819 */
[----:B------:R-:W2:Y:S01]  /*db90*/  MUFU.EX2 R151, R151 ;  /* 0x0000009700977308 */ /* 0x000ea20000000800 */
[----:B0-----:R-:W-:Y:S01]  /*dba0*/  FFMA.FTZ R0, R7, R0, R64 ;  /* 0x0000000007007223 */ /* 0x001fe20000010040 */
[----:B------:R-:W-:Y:S01]  /*dbb0*/  FADD.FTZ R2, R34, R27 ;  /* 0x0000001b22027221 */ /* 0x000fe20000010000 */
[-CC-:B------:R-:W-:Y:S01]  /*dbc0*/  FFMA.FTZ R44, R54, R9.reuse, -R25.reuse ;  /* 0x00000009362c7223 */ /* 0x180fe20000010819 */
[-CC-:B------:R-:W-:Y:S01]  /*dbd0*/  FFMA.FTZ R131, R86, R9.reuse, -R25.reuse ;  /* 0x0000000956837223 */ /* 0x180fe20000010819 */
[-CC-:B------:R-:W-:Y:S01]  /*dbe0*/  FFMA.FTZ R48, R65, R9.reuse, -R25.reuse ;  /* 0x0000000941307223 */ /* 0x180fe20000010819 */
[----:B------:R-:W-:Y:S01]  /*dbf0*/  FADD.FTZ R27, R41, R2 ;  /* 0x00000002291b7221 */ /* 0x000fe20000010000 */
[-C--:B------:R-:W-:Y:S01]  /*dc00*/  FFMA.FTZ R125, R58, R9.reuse, -R25 ;  /* 0x000000093a7d7223 */ /* 0x080fe20000010819 */
[----:B------:R-:W0:Y:S01]  /*dc10*/  MUFU.EX2 R8, R8 ;  /* 0x0000000800087308 */ /* 0x000e220000000800 */
[----:B-1----:R-:W-:Y:S01]  /*dc20*/  FADD.FTZ R0, R149, R0 ;  /* 0x0000000095007221 */ /* 0x002fe20000010000 */
[----:B------:R-:W-:Y:S01]  /*dc30*/  FADD.FTZ R2, R36, R27 ;  /* 0x0000001b24027221 */ /* 0x000fe20000010000 */
[-CC-:B------:R-:W-:Y:S01]  /*dc40*/  FFMA.FTZ R50, R59, R9.reuse, -R25.reuse ;  /* 0x000000093b327223 */ /* 0x180fe20000010819 */
[-CC-:B------:R-:W-:Y:S01]  /*dc50*/  FFMA.FTZ R127, R60, R9.reuse, -R25.reuse ;  /* 0x000000093c7f7223 */ /* 0x180fe20000010819 */
[-CC-:B------:R-:W-:Y:S01]  /*dc60*/  FFMA.FTZ R52, R136, R9.reuse, -R25.reuse ;  /* 0x0000000988347223 */ /* 0x180fe20000010819 */
[----:B------:R-:W-:Y:S01]  /*dc70*/  FADD.FTZ R27, R43, R2 ;  /* 0x000000022b1b7221 */ /* 0x000fe20000010000 */
[-C--:B------:R-:W-:Y:S01]  /*dc80*/  FFMA.FTZ R121, R62, R9.reuse, -R25 ;  /* 0x000000093e797223 */ /* 0x080fe20000010819 */
[----:B------:R-:W1:Y:S01]  /*dc90*/  MUFU.EX2 R145, R145 ;  /* 0x0000009100917308 */ /* 0x000e620000000800 */
[----:B--2---:R-:W-:Y:S01]  /*dca0*/  FADD.FTZ R13, R151, R0 ;  /* 0x00000000970d7221 */ /* 0x004fe20000010000 */
[----:B------:R-:W-:Y:S01]  /*dcb0*/  FADD.FTZ R2, R40, R27 ;  /* 0x0000001b28027221 */ /* 0x000fe20000010000 */
[-CC-:B------:R-:W-:Y:S01]  /*dcc0*/  FFMA.FTZ R54, R138, R9.reuse, -R25.reuse ;  /* 0x000000098a367223 */ /* 0x180fe20000010819 */
[-CC-:B------:R-:W-:Y:S01]  /*dcd0*/  FFMA.FTZ R123, R140, R9.reuse, -R25.reuse ;  /* 0x000000098c7b7223 */ /* 0x180fe20000010819 */
[----:B------:R-:W-:Y:S01]  /*dce0*/  FFMA.FTZ R58, R142, R9, -R25 ;  /* 0x000000098e3a7223 */ /* 0x000fe20000010819 */
[----:B------:R-:W-:-:S02]  /*dcf0*/  FADD.FTZ R27, R45, R2 ;  /* 0x000000022d1b7221 */ /* 0x000fc40000010000 */
        /* <DEDUP_REMOVED lines=85> */
.L_x_13742:
[----:B------:R-:W-:Y:S01]  /*e250*/  ULEA UR6, UR26, UR45, 0x3 ;  /* 0x0000002d1a067291 */ /* 0x000fe2000f8e183f */
[----:B------:R-:W-:Y:S01]  /*e260*/  ISETP.GT.AND P1, PT, R5, UR42, PT ;  /* 0x0000002a05007c0c */ /* 0x000fe2000bf24270 */
[----:B------:R-:W-:Y:S01]  /*e270*/  UMOV UR27, UR46 ;  /* 0x0000002e001b7c82 */ /* 0x000fe20008000000 */
[----:B------:R-:W-:Y:S01]  /*e280*/  UMOV UR26, UR36 ;  /* 0x00000024001a7c82 */ /* 0x000fe20008000000 */
        /* <DEDUP_REMOVED lines=13> */
[----:B------:R-:W-:Y:S01]  /*e360*/  SYNCS.ARRIVE.TRANS64.RED.A1T0 RZ, [UR6], RZ ;  /* 0x000000ffffff79a7 */ /* 0x000fe20008100406 */
        /* <DEDUP_REMOVED lines=51> */
[-C--:B------:R-:W-:Y:S01]  /*e6a0*/  FMUL.FTZ R115, R115, R7.reuse ;  /* 0x0000000773737220 */ /* 0x080fe20000410000 */
[-C--:B------:R-:W-:Y:S01]  /*e6b0*/  FMUL.FTZ R118, R118, R7.reuse ;  /* 0x0000000776767220 */ /* 0x080fe20000410000 */
[----:B------:R-:W-:Y:S01]  /*e6c0*/  FMUL.FTZ R119, R119, R7 ;  /* 0x0000000777777220 */ /* 0x000fe20000410000 */
[----:B------:R-:W-:-:S02]  /*e6d0*/  IMAD.MOV.U32 R4, RZ, RZ, R10 ;  /* 0x000000ffff047224 */ /* 0x000fc400078e000a */
[----:B------:R-:W-:Y:S01]  /*e6e0*/  IMAD.MOV.U32 R3, RZ, RZ, R12 ;  /* 0x000000ffff037224 */ /* 0x000fe200078e000c */
[----:B------:R-:W-:Y:S06]  /*e6f0*/  @P1 BRA `(.L_x_13743) ;  /* 0xffffffc800941947 */ /* 0x000fec000383ffff */
.L_x_13724:
[----:B------:R-:W-:Y:S06]  /*e700*/  BAR.ARV 0x8, 0x200 ;  /* 0x0208000000007b1d */ /* 0x000fec0000002000 */
[----:B------:R-:W-:Y:S05]  /*e710*/  @!P0 BRA `(.L_x_13744) ;  /* 0x0000000000048947 */ /* 0x000fea0003800000 */
[----:B------:R-:W-:Y:S01]  /*e720*/  BPT.TRAP 0x1 ;  /* 0x000000040000795c */ /* 0x000fe20000300000 */
.L_x_13744:
[----:B------:R-:W-:Y:S01]  /*e730*/  ULEA UR5, UR36, UR45, 0x3 ;  /* 0x0000002d24057291 */ /* 0x000fe2000f8e183f */
[----:B------:R-:W-:-:S05]  /*e740*/  IMAD.U32 R3, RZ, RZ, UR46 ;  /* 0x0000002eff037e24 */ /* 0x000fca000f8e00ff */
[----:B------:R-:W-:-:S04]  /*e750*/  SHF.L.U32 R3, R3, 0x1f, RZ ;  /* 0x0000001f03037819 */ /* 0x000fc800000006ff */
[----:B------:R0:W1:Y:S01]  /*e760*/  SYNCS.PHASECHK.TRANS64.TRYWAIT P1, [UR5+0x16850], R3 ;  /* 0x01685003ff0075a7 */ /* 0x0000620008020145 */
[----:B------:R-:W-:Y:S05]  /*e770*/  @!P0 BRA `(.L_x_13745) ;  /* 0x0000000000048947 */ /* 0x000fea0003800000 */
[----:B------:R-:W-:Y:S01]  /*e780*/  BPT.TRAP 0x1 ;  /* 0x000000040000795c */ /* 0x000fe20000300000 */
.L_x_13745:
[----:B-1----:R-:W-:Y:S05]  /*e790*/  @P1 BRA `(.L_x_13746) ;  /* 0x0000000000081947 */ /* 0x002fea0003800000 */
[----:B------:R-:W1:Y:S02]  /*e7a0*/  SYNCS.PHASECHK.TRANS64.TRYWAIT P1, [UR5+0x16850], R3 ;  /* 0x01685003ff0075a7 */ /* 0x000e640008020145 */
[----:B-1----:R-:W-:Y:S05]  /*e7b0*/  @!P1 BRA `(.L_x_13747) ;  /* 0x00000068002c9947 */ /* 0x002fea0003800000 */
.L_x_13746:
[----:B------:R-:W-:Y:S01]  /*e7c0*/  UIADD3 UR45, UR45, 0x400, URZ ;  /* 0x000004002d2d7890 */ /* 0x000fe2000fffe03f */
[----:B------:R-:W-:Y:S01]  /*e7d0*/  WARPGROUP.ARRIVE ;  /* 0x00000000000079c5 */ /* 0x000fe20000000000 */
[----:B------:R-:W-:Y:S01]  /*e7e0*/  UMOV UR7, 0x40000040 ;  /* 0x4000004000077882 */ /* 0x000fe20000000000 */
[----:B01----:R-:W0:Y:S01]  /*e7f0*/  SHFL.BFLY PT, R3, R2, 0x2, 0x1f ;  /* 0x0c401f0002037f89 */ /* 0x003e2200000e0000 */
[----:B------:R-:W-:Y:S01]  /*e800*/  USHF.R.U32.HI UR45, URZ, 0x4, UR45 ;  /* 0x000000043f2d7899 */ /* 0x000fe2000801162d */
[----:B------:R-:W-:Y:S01]  /*e810*/  CS2R R26, SRZ ;  /* 0x00000000001a7805 */ /* 0x000fe2000001ff00 */
[----:B------:R-:W-:Y:S01]  /*e820*/  IMAD.MOV.U32 R30, RZ, RZ, -0x800000 ;  /* 0xff800000ff1e7424 */ /* 0x000fe200078e00ff */
[----:B------:R-:W1:Y:S01]  /*e830*/  SHFL.BFLY PT, R5, R0, 0x2, 0x1f ;  /* 0x0c401f0000057f89 */ /* 0x000e6200000e0000 */
[----:B------:R-:W-:-:S04]  /*e840*/  ULOP3.LUT UR4, UR45, 0x3fff, URZ, 0xc0, !UPT ;  /* 0x00003fff2d047892 */ /* 0x000fc8000f8ec03f */
[----:B------:R-:W-:-:S07]  /*e850*/  ULEA UR4, UR36, UR4, 0xa ;  /* 0x0000000424047291 */ /* 0x000fce000f8e503f */
[----:B------:R-:W-:Y:S02]  /*e860*/  UMOV UR6, UR4 ;  /* 0x0000000400067c82 */ /* 0x000fe40008000000 */
[----:B------:R-:W-:Y:S01]  /*e870*/  HGMMA.64x64x16.F32 R88, R148, gdesc[UR4].tnspB, R88, gsb0 ;  /* 0x40e0000494587df0 */ /* 0x000fe20008000858 */
[----:B------:R-:W-:Y:S01]  /*e880*/  UIADD3 UR6, UR4, 0x80, URZ ;  /* 0x0000008004067890 */ /* 0x000fe2000fffe03f */
[----:B------:R-:W-:Y:S01]  /*e890*/  UMOV UR7, 0x40000040 ;  /* 0x4000004000077882 */ /* 0x000fe20000000000 */
[----:B0-----:R-:W-:Y:S01]  /*e8a0*/  FADD.FTZ R3, R3, R2 ;  /* 0x0000000203037221 */ /* 0x001fe20000010000 */
[----:B-1----:R-:W-:-:S04]  /*e8b0*/  FADD.FTZ R5, R5, R0 ;  /* 0x0000000005057221 */ /* 0x002fc80000010000 */
        /* <DEDUP_REMOVED lines=54> */
.L_x_13748:
        /* <DEDUP_REMOVED lines=42> */
.L_x_13670:
        /* <DEDUP_REMOVED lines=12> */
[----:B------:R-:W-:Y:S01]  /*ef80*/  USHF.R.S32.HI UR12, URZ, 0x1f, UR41 ;  /* 0x0000001f3f0c7899 */ /* 0x000fe20008011429 */
[----:B------:R-:W-:Y:S01]  /*ef90*/  VIADD R45, R17, UR38 ;  /* 0x00000026112d7c36 */ /* 0x000fe20008000000 */
        /* <DEDUP_REMOVED lines=18> */
[----:B------:R-:W-:Y:S01]  /*f0c0*/  ULDC UR5, c[0x0][0xa88] ;  /* 0x0002a20000057ab9 */ /* 0x000fe20000000800 */
[----:B------:R-:W-:Y:S01]  /*f0d0*/  BAR.SYNC.DEFER_BLOCKING 0x1, 0x180 ;  /* 0x0046000000007b1d */ /* 0x000fe20000010000 */
[----:B-1----:R-:W-:-:S05]  /*f0e0*/  ISETP.NE.AND P1, PT, R32, 0x1, PT ;  /* 0x000000012000780c */ /* 0x002fca0003f25270 */
[----:B------:R-:W-:Y:S01]  /*f0f0*/  ULDC.64 UR10, c[0x0][0xaf0] ;  /* 0x0002bc00000a7ab9 */ /* 0x000fe20000000a00 */
[----:B------:R-:W-:Y:S02]  /*f100*/  MOV R2, R31 ;  /* 0x0000001f00027202 */ /* 0x000fe40000000f00 */
[----:B0-----:R-:W-:-:S03]  /*f110*/  MOV R3, R4 ;  /* 0x0000000400037202 */ /* 0x001fc60000000f00 */
[--C-:B------:R-:W-:Y:S02]  /*f120*/  IMAD.WIDE R10, R156, 0x2, R2.reuse ;  /* 0x000000029c0a7825 */ /* 0x100fe400078e0202 */
[----:B------:R-:W0:Y:S02]  /*f130*/  @P1 LDC R20, c[0x0][0xbec] ;  /* 0x0002fb00ff141b82 */ /* 0x000e240000000800 */
[----:B------:R-:W-:Y:S01]  /*f140*/  IMAD.WIDE R2, R5, 0x2, R2 ;  /* 0x0000000205027825 */ /* 0x000fe200078e0202 */
[C---:B------:R-:W-:Y:S02]  /*f150*/  LOP3.LUT R4, R10.reuse, 0x380, RZ, 0xc0, !PT ;  /* 0x000003800a047812 */ /* 0x040fe400078ec0ff */
[----:B------:R-:W-:Y:S02]  /*f160*/  IADD3 R39, P0, R10, 0x60, RZ ;  /* 0x000000600a277810 */ /* 0x000fe40007f1e0ff */
[----:B------:R-:W-:Y:S01]  /*f170*/  SHF.R.U64 R5, R4, 0x3, RZ ;  /* 0x0000000304057819 */ /* 0x000fe200000012ff */
[----:B------:R-:W1:Y:S01]  /*f180*/  @P1 LDC R43, c[0x0][0xbf0] ;  /* 0x0002fc00ff2b1b82 */ /* 0x000e620000000800 */
[----:B------:R-:W-:Y:S01]  /*f190*/  LOP3.LUT R4, R39, 0x380, RZ, 0xc0, !PT ;  /* 0x0000038027047812 */ /* 0x000fe200078ec0ff */
[----:B------:R-:W-:Y:S01]  /*f1a0*/  IMAD.X R9, RZ, RZ, R11, P0 ;  /* 0x000000ffff097224 */ /* 0x000fe200000e060b */
[----:B------:R-:W-:-:S02]  /*f1b0*/  IADD3 R37, P2, R10, 0x40, RZ ;  /* 0x000000400a257810 */ /* 0x000fc40007f5e0ff */
[----:B------:R-:W-:Y:S02]  /*f1c0*/  SHF.R.U64 R4, R4, 0x3, RZ ;  /* 0x0000000304047819 */ /* 0x000fe400000012ff */
[----:B------:R-:W-:Y:S01]  /*f1d0*/  IADD3 R33, P3, R10, 0x20, RZ ;  /* 0x000000200a217810 */ /* 0x000fe20007f7e0ff */
[--C-:B------:R-:W-:Y:S01]  /*f1e0*/  IMAD.X R7, RZ, RZ, R11.reuse, P2 ;  /* 0x000000ffff077224 */ /* 0x100fe200010e060b */
[----:B------:R-:W-:Y:S02]  /*f1f0*/  LOP3.LUT R6, R37, 0x380, RZ, 0xc0, !PT ;  /* 0x0000038025067812 */ /* 0x000fe400078ec0ff */
[----:B------:R-:W-:Y:S02]  /*f200*/  LOP3.LUT R8, R4, R39, RZ, 0x3c, !PT ;  /* 0x0000002704087212 */ /* 0x000fe400078e3cff */
[----:B------:R-:W-:Y:S01]  /*f210*/  LOP3.LUT R10, R5, R10, RZ, 0x3c, !PT ;  /* 0x0000000a050a7212 */ /* 0x000fe200078e3cff */
[----:B------:R-:W-:Y:S01]  /*f220*/  IMAD.X R5, RZ, RZ, R11, P3 ;  /* 0x000000ffff057224 */ /* 0x000fe200018e060b */
[----:B------:R-:W-:Y:S01]  /*f230*/  LOP3.LUT R4, R33, 0x380, RZ, 0xc0, !PT ;  /* 0x0000038021047812 */ /* 0x000fe200078ec0ff */
[----:B0-----:R-:W-:Y:S01]  /*f240*/  @P1 IMAD.HI.U32 R20, R45, R20, RZ ;  /* 0x000000142d141227 */ /* 0x001fe200078e00ff */
[----:B------:R-:W-:-:S02]  /*f250*/  SHF.R.U64 R6, R6, 0x3, RZ ;  /* 0x0000000306067819 */ /* 0x000fc400000012ff */
[----:B------:R-:W-:Y:S02]  /*f260*/  IADD3 R39, P3, R2, 0x1800, RZ ;  /* 0x0000180002277810 */ /* 0x000fe40007f7e0ff */
[----:B------:R-:W-:Y:S02]  /*f270*/  SHF.R.U64 R4, R4, 0x3, RZ ;  /* 0x0000000304047819 */ /* 0x000fe400000012ff */
[----:B------:R-:W-:Y:S01]  /*f280*/  LOP3.LUT R6, R6, R37, RZ, 0x3c, !PT ;  /* 0x0000002506067212 */ /* 0x000fe200078e3cff */
[----:B------:R-:W-:Y:S01]  /*f290*/  IMAD.X R29, RZ, RZ, R3, P3 ;  /* 0x000000ffff1d7224 */ /* 0x000fe200018e0603 */
[----:B------:R-:W-:Y:S02]  /*f2a0*/  LOP3.LUT R28, R39, 0x380, RZ, 0xc0, !PT ;  /* 0x00000380271c7812 */ /* 0x000fe400078ec0ff */
[----:B------:R-:W-:Y:S02]  /*f2b0*/  IADD3 R37, P2, R2, 0x3000, RZ ;  /* 0x0000300002257810 */ /* 0x000fe40007f5e0ff */
[----:B------:R-:W-:Y:S01]  /*f2c0*/  LOP3.LUT R4, R4, R33, RZ, 0x3c, !PT ;  /* 0x0000002104047212 */ /* 0x000fe200078e3cff */
[----:B------:R-:W-:Y:S01]  /*f2d0*/  IMAD.MOV.U32 R33, RZ, RZ, R45 ;  /* 0x000000ffff217224 */ /* 0x000fe200078e002d */
[----:B------:R-:W-:Y:S01]  /*f2e0*/  SHF.R.U64 R28, R28, 0x3, RZ ;  /* 0x000000031c1c7819 */ /* 0x000fe200000012ff */
[----:B------:R-:W-:Y:S01]  /*f2f0*/  IMAD.X R21, RZ, RZ, R3, P2 ;  /* 0x000000ffff157224 */ /* 0x000fe200010e0603 */
[----:B------:R-:W-:-:S02]  /*f300*/  LOP3.LUT R36, R37, 0x380, RZ, 0xc0, !PT ;  /* 0x0000038025247812 */ /* 0x000fc400078ec0ff */
[----:B-1----:R-:W-:Y:S02]  /*f310*/  @P1 SHF.R.U32.HI R33, RZ, R43, R20 ;  /* 0x0000002bff211219 */ /* 0x002fe40000011614 */
[----:B------:R-:W-:Y:S02]  /*f320*/  LOP3.LUT R28, R28, R39, RZ, 0x3c, !PT ;  /* 0x000000271c1c7212 */ /* 0x000fe400078e3cff */
[----:B------:R-:W-:Y:S01]  /*f330*/  SHF.R.U64 R20, R36, 0x3, RZ ;  /* 0x0000000324147819 */ /* 0x000fe200000012ff */
[----:B------:R-:W-:Y:S01]  /*f340*/  IMAD.MOV R39, RZ, RZ, -R33 ;  /* 0x000000ffff277224 */ /* 0x000fe200078e0a21 */
[----:B------:R-:W-:Y:S01]  /*f350*/  MOV R44, R10 ;  /* 0x0000000a002c7202 */ /* 0x000fe20000000f00 */
[----:B------:R-:W-:Y:S01]  /*f360*/  IMAD.U32 R36, RZ, RZ, UR8 ;  /* 0x00000008ff247e24 */ /* 0x000fe2000f8e00ff */
[----:B------:R-:W-:Y:S01]  /*f370*/  LOP3.LUT R20, R20, R37, RZ, 0x3c, !PT ;  /* 0x0000002514147212 */ /* 0x000fe200078e3cff */
[----:B------:R-:W-:Y:S01]  /*f380*/  IMAD R37, R32, R39, R45 ;  /* 0x0000002720257224 */ /* 0x000fe200078e022d */
[----:B------:R-:W-:Y:S01]  /*f390*/  SHF.R.S32.HI R11, RZ, 0x1f, R33 ;  /* 0x0000001fff0b7819 */ /* 0x000fe20000011421 */
[----:B------:R-:W-:Y:S01]  /*f3a0*/  ULDC.64 UR8, c[0x0][0xae8] ;  /* 0x0002ba0000087ab9 */ /* 0x000fe20000000a00 */
[----:B------:R-:W-:-:S02]  /*f3b0*/  IADD3 R10, P0, R33, UR6, RZ ;  /* 0x00000006210a7c10 */ /* 0x000fc4000ff1e0ff */
[----:B------:R-:W-:Y:S02]  /*f3c0*/  SHF.R.S32.HI R33, RZ, 0x1f, R37 ;  /* 0x0000001fff217819 */ /* 0x000fe40000011425 */
[----:B------:R-:W-:Y:S01]  /*f3d0*/  IADD3.X R11, R11, UR7, R36, P0, !PT ;  /* 0x000000070b0b7c10 */ /* 0x000fe200087fe424 */
[----:B------:R-:W-:Y:S01]  /*f3e0*/  ULDC.64 UR6, c[0x0][0xb88] ;  /* 0x0002e20000067ab9 */ /* 0x000fe20000000a00 */
[----:B------:R-:W-:Y:S01]  /*f3f0*/  MOV R40, R8 ;  /* 0x0000000800287202 */ /* 0x000fe20000000f00 */
[----:B------:R-:W-:Y:S01]  /*f400*/  IMAD R8, R33, UR6, RZ ;  /* 0x0000000621087c24 */ /* 0x000fe2000f8e02ff */
[----:B------:R-:W-:Y:S01]  /*f410*/  MOV R42, R6 ;  /* 0x00000006002a7202 */ /* 0x000fe20000000f00 */
[----:B------:R-:W-:Y:S01]  /*f420*/  IMAD.WIDE.U32 R6, R37, UR6, R10 ;  /* 0x0000000625067c25 */ /* 0x000fe2000f8e000a */
[----:B------:R-:W-:Y:S02]  /*f430*/  LOP3.LUT P0, RZ, R153, 0x3, RZ, 0xc0, !PT ;  /* 0x0000000399ff7812 */ /* 0x000fe4000780c0ff */
[----:B------:R-:W-:Y:S01]  /*f440*/  MOV R43, R4 ;  /* 0x00000004002b7202 */ /* 0x000fe20000000f00 */
[----:B------:R-:W-:Y:S01]  /*f450*/  IMAD R37, R37, UR7, R8 ;  /* 0x0000000725257c24 */ /* 0x000fe2000f8e0208 */
[----:B------:R-:W-:Y:S01]  /*f460*/  ULDC.64 UR6, c[0x0][0xb50] ;  /* 0x0002d40000067ab9 */ /* 0x000fe20000000a00 */
[----:B------:R-:W-:Y:S01]  /*f470*/  VIADD R10, R155, UR38 ;  /* 0x000000269b0a7c36 */ /* 0x000fe20008000000 */
[----:B------:R-:W-:Y:S01]  /*f480*/  LEA R45, P5, R6, UR6, 0x2 ;  /* 0x00000006062d7c11 */ /* 0x000fe2000f8a10ff */
[----:B------:R-:W-:Y:S01]  /*f490*/  IMAD R33, R32, UR5, RZ ;  /* 0x0000000520217c24 */ /* 0x000fe2000f8e02ff */
[----:B------:R-:W-:Y:S01]  /*f4a0*/  F2FP.F16.F32.PACK_AB R4, R89, R34 ;  /* 0x000000225904723e */ /* 0x000fe200000000ff */
[----:B------:R-:W-:Y:S01]  /*f4b0*/  IMAD.IADD R7, R7, 0x1, R37 ;  /* 0x0000000107077824 */ /* 0x000fe200078e0225 */
[----:B------:R-:W-:Y:S01]  /*f4c0*/  F2FP.F16.F32.PACK_AB R5, R91, R90 ;  /* 0x0000005a5b05723e */ /* 0x000fe200000000ff */
[C---:B------:R-:W-:Y:S01]  /*f4d0*/  VIADD R8, R10.reuse, 0x8 ;  /* 0x000000080a087836 */ /* 0x040fe20000000000 */
[----:B------:R-:W-:Y:S01]  /*f4e0*/  ISETP.GE.OR P4, PT, R10, R33, P0 ;  /* 0x000000210a00720c */ /* 0x000fe20000786670 */
[----:B------:R-:W-:Y:S01]  /*f4f0*/  SHFL.IDX PT, R36, R45, RZ, 0x1c1f ;  /* 0x001c1fff2d247589 */ /* 0x000fe200000e0000 */
[----:B------:R-:W-:-:S02]  /*f500*/  LEA.HI.X R46, R6, UR7, R7, 0x2, P5 ;  /* 0x00000007062e7c11 */ /* 0x000fc4000a8f1407 */
[----:B------:R-:W-:Y:S01]  /*f510*/  ISETP.GE.OR P0, PT, R8, R33, P0 ;  /* 0x000000210800720c */ /* 0x000fe20000706670 */
[----:B------:R-:W-:Y:S01]  /*f520*/  SHFL.IDX PT, R38, R45, 0x1, 0x1c1f ;  /* 0x003c1f002d267f89 */ /* 0x000fe200000e0000 */
[----:B------:R-:W-:Y:S02]  /*f530*/  F2FP.F16.F32.PACK_AB R6, R93, R92 ;  /* 0x0000005c5d06723e */ /* 0x000fe400000000ff */
[----:B------:R-:W-:Y:S01]  /*f540*/  F2FP.F16.F32.PACK_AB R7, R95, R94 ;  /* 0x0000005e5f07723e */ /* 0x000fe200000000ff */
[----:B------:R-:W0:Y:S01]  /*f550*/  SHFL.IDX PT, R37, R46, RZ, 0x1c1f ;  /* 0x001c1fff2e257589 */ /* 0x000e2200000e0000 */
[----:B------:R-:W-:Y:S02]  /*f560*/  F2FP.F16.F32.PACK_AB R8, R97, R96 ;  /* 0x000000606108723e */ /* 0x000fe400000000ff */
[----:B------:R-:W-:Y:S01]  /*f570*/  F2FP.F16.F32.PACK_AB R9, R99, R98 ;  /* 0x000000626309723e */ /* 0x000fe200000000ff */
[----:B------:R-:W-:Y:S01]  /*f580*/  STSM.16.M88.4 [R44], R4 ;  /* 0x000000042c007844 */ /* 0x000fe20000000200 */
[----:B------:R-:W-:-:S02]  /*f590*/  F2FP.F16.F32.PACK_AB R10, R101, R100 ;  /* 0x00000064650a723e */ /* 0x000fc400000000ff */
[----:B------:R-:W-:Y:S01]  /*f5a0*/  F2FP.F16.F32.PACK_AB R11, R103, R102 ;  /* 0x00000066670b723e */ /* 0x000fe200000000ff */
[----:B------:R-:W1:Y:S01]  /*f5b0*/  SHFL.IDX PT, R39, R46, 0x1, 0x1c1f ;  /* 0x003c1f002e277f89 */ /* 0x000e6200000e0000 */
[----:B------:R-:W-:-:S03]  /*f5c0*/  LOP3.LUT R35, R2, 0x380, RZ, 0xc0, !PT ;  /* 0x0000038002237812 */ /* 0x000fc600078ec0ff */
[----:B------:R2:W-:Y:S01]  /*f5d0*/  STSM.16.M88.4 [R43], R8 ;  /* 0x000000082b007844 */ /* 0x0005e20000000200 */
[----:B------:R-:W-:-:S03]  /*f5e0*/  SHF.R.U64 R35, R35, 0x3, RZ ;  /* 0x0000000323237819 */ /* 0x000fc600000012ff */
[----:B------:R-:W-:Y:S01]  /*f5f0*/  STSM.16.M88.4 [R42], R12 ;  /* 0x0000000c2a007844 */ /* 0x000fe20000000200 */
[----:B------:R-:W-:Y:S01]  /*f600*/  LOP3.LUT R34, R35, R2, RZ, 0x3c, !PT ;  /* 0x0000000223227212 */ /* 0x000fe200078e3cff */
[----:B------:R-:W-:Y:S02]  /*f610*/  IMAD.MOV.U32 R35, RZ, RZ, R3 ;  /* 0x000000ffff237224 */ /* 0x000fe400078e0003 */
[----:B------:R-:W-:Y:S01]  /*f620*/  STSM.16.M88.4 [R40], R24 ;  /* 0x0000001828007844 */ /* 0x000fe20000000200 */
[----:B------:R-:W-:Y:S06]  /*f630*/  BAR.SYNC.DEFER_BLOCKING 0x1, 0x180 ;  /* 0x0046000000007b1d */ /* 0x000fec0000010000 */
[----:B0-----:R0:W-:Y:S04]  /*f640*/  @!P4 ST.E desc[UR52][R36.64], R30 ;  /* 0x0000001e2400c985 */ /* 0x0011e8000c101934 */
[----:B-1----:R1:W-:Y:S04]  /*f650*/  @!P0 ST.E desc[UR52][R38.64], R0 ;  /* 0x0000000026008985 */ /* 0x0023e8000c101934 */
[----:B------:R-:W3:Y:S04]  /*f660*/  LD.E.128 R4, desc[UR52][R34.64] ;  /* 0x0000003422047980 */ /* 0x000ee8000c101d00 */
[----:B--2---:R-:W2:Y:S01]  /*f670*/  LD.E.128 R8, desc[UR52][R28.64] ;  /* 0x000000341c087980 */ /* 0x004ea2000c101d00 */
[----:B0-----:R-:W0:Y:S03]  /*f680*/  @P1 LDC R37, c[0x0][0xbf0] ;  /* 0x0002fc00ff251b82 */ /* 0x001e260000000800 */
[----:B------:R4:W2:Y:S01]  /*f690*/  LD.E.128 R12, desc[UR52][R20.64] ;  /* 0x00000034140c7980 */ /* 0x0008a2000c101d00 */
[----:B------:R-:W-:Y:S01]  /*f6a0*/  IADD3 R27, P0, R2, 0x4800, RZ ;  /* 0x00004800021b7810 */ /* 0x000fe20007f1e0ff */
[----:B-1----:R-:W-:Y:S01]  /*f6b0*/  IMAD R0, R18, 0x30, R152 ;  /* 0x0000003012007824 */ /* 0x002fe200078e0298 */
[----:B------:R-:W-:-:S02]  /*f6c0*/  UIMAD UR5, UR12, UR8, URZ ;  /* 0x000000080c0572a4 */ /* 0x000fc4000f8e023f */
[----:B------:R-:W-:Y:S01]  /*f6d0*/  UIMAD.WIDE.U32 UR6, UR41, UR8, URZ ;  /* 0x00000008290672a5 */ /* 0x000fe2000f8e003f */
[----:B------:R-:W-:Y:S01]  /*f6e0*/  IMAD.X R25, RZ, RZ, R3, P0 ;  /* 0x000000ffff197224 */ /* 0x000fe200000e0603 */
[----:B------:R-:W-:Y:S01]  /*f6f0*/  LOP3.LUT R2, R27, 0x380, RZ, 0xc0, !PT ;  /* 0x000003801b027812 */ /* 0x000fe200078ec0ff */
[----:B------:R-:W1:Y:S01]  /*f700*/  @P1 LDC R3, c[0x0][0xbec] ;  /* 0x0002fb00ff031b82 */ /* 0x000e620000000800 */
[----:B----4-:R-:W-:Y:S01]  /*f710*/  VIADD R20, R0, UR38 ;  /* 0x0000002600147c36 */ /* 0x010fe20008000000 */
[----:B------:R-:W-:Y:S01]  /*f720*/  UIMAD UR5, UR41, UR9, UR5 ;  /* 0x00000009290572a4 */ /* 0x000fe2000f8e0205 */
[----:B------:R-:W-:Y:S01]  /*f730*/  SHF.R.U64 R2, R2, 0x3, RZ ;  /* 0x0000000302027819 */ /* 0x000fe200000012ff */
[----:B------:R-:W-:Y:S02]  /*f740*/  UIMAD UR8, UR13, UR10, URZ ;  /* 0x0000000a0d0872a4 */ /* 0x000fe4000f8e023f */
[----:B------:R-:W-:Y:S01]  /*f750*/  UIADD3 UR7, UR7, UR5, URZ ;  /* 0x0000000507077290 */ /* 0x000fe2000fffe03f */
[----:B------:R-:W-:Y:S01]  /*f760*/  IMAD.MOV.U32 R21, RZ, RZ, R20 ;  /* 0x000000ffff157224 */ /* 0x000fe200078e0014 */
[----:B------:R-:W-:Y:S01]  /*f770*/  UIMAD UR5, UR39, UR11, UR8 ;  /* 0x0000000b270572a4 */ /* 0x000fe2000f8e0208 */
[----:B------:R-:W-:Y:S01]  /*f780*/  LOP3.LUT R24, R2, R27, RZ, 0x3c, !PT ;  /* 0x0000001b02187212 */ /* 0x000fe200078e3cff */
[----:B------:R-:W-:Y:S01]  /*f790*/  UIMAD.WIDE.U32 UR6, UR39, UR10, UR6 ;  /* 0x0000000a270672a5 */ /* 0x000fe2000f8e0006 */
[----:B------:R-:W-:Y:S01]  /*f7a0*/  ULDC.64 UR8, c[0x0][0xae0] ;  /* 0x0002b80000087ab9 */ /* 0x000fe20000000a00 */
[----:B-1----:R-:W-:-:S03]  /*f7b0*/  @P1 IMAD.HI.U32 R0, R20, R3, RZ ;  /* 0x0000000314001227 */ /* 0x002fc600078e00ff */
[----:B------:R-:W5:Y:S01]  /*f7c0*/  LD.E.128 R24, desc[UR52][R24.64] ;  /* 0x0000003418187980 */ /* 0x000f62000c101d00 */
[----:B------:R-:W-:Y:S02]  /*f7d0*/  UIADD3 UR5, UR7, UR5, URZ ;  /* 0x0000000507057290 */ /* 0x000fe4000fffe03f */
[----:B------:R-:W-:Y:S01]  /*f7e0*/  IMAD.U32 R3, RZ, RZ, UR7 ;  /* 0x00000007ff037e24 */ /* 0x000fe2000f8e00ff */
[----:B0-----:R-:W-:Y:S01]  /*f7f0*/  @P1 SHF.R.U32.HI R21, RZ, R37, R0 ;  /* 0x00000025ff151219 */ /* 0x001fe20000011600 */
[----:B------:R-:W-:Y:S01]  /*f800*/  IMAD.U32 R2, RZ, RZ, UR6 ;  /* 0x00000006ff027e24 */ /* 0x000fe2000f8e00ff */
[----:B------:R-:W-:Y:S01]  /*f810*/  ULDC.64 UR6, c[0x0][0xad8] ;  /* 0x0002b60000067ab9 */ /* 0x000fe20000000a00 */
[----:B------:R-:W-:Y:S01]  /*f820*/  IMAD.U32 R3, RZ, RZ, UR5 ;  /* 0x00000005ff037e24 */ /* 0x000fe2000f8e00ff */
[--C-:B------:R-:W-:Y:S01]  /*f830*/  SHF.R.S32.HI R0, RZ, 0x1f, R21.reuse ;  /* 0x0000001fff007819 */ /* 0x100fe20000011415 */
[----:B------:R-:W-:Y:S01]  /*f840*/  IMAD.MOV R29, RZ, RZ, -R21 ;  /* 0x000000ffff1d7224 */ /* 0x000fe200078e0a15 */
[----:B------:R-:W-:Y:S01]  /*f850*/  ULDC UR5, c[0x0][0xac8] ;  /* 0x0002b20000057ab9 */ /* 0x000fe20000000800 */
[----:B------:R-:W-:Y:S01]  /*f860*/  IMAD.WIDE.U32 R2, R21, UR8, R2 ;  /* 0x0000000815027c25 */ /* 0x000fe2000f8e0002 */
[----:B------:R-:W-:Y:S01]  /*f870*/  @!PT LDS RZ, [RZ] ;  /* 0x00000000fffff984 */ /* 0x000fe20000000800 */
[----:B------:R-:W-:Y:S01]  /*f880*/  @!PT LDS RZ, [RZ] ;  /* 0x00000000fffff984 */ /* 0x000fe20000000800 */
[----:B------:R-:W-:Y:S01]  /*f890*/  @!PT LDS RZ, [RZ] ;  /* 0x00000000fffff984 */ /* 0x000fe20000000800 */
[----:B------:R-:W-:Y:S01]  /*f8a0*/  @!PT LDS RZ, [RZ] ;  /* 0x00000000fffff984 */ /* 0x000fe20000000800 */
[----:B------:R0:W-:Y:S06]  /*f8b0*/  MEMBAR.ALL.CTA ;  /* 0x0000000000007992 */ /* 0x0001ec0000008000 */
[----:B0-----:R-:W0:Y:S01]  /*f8c0*/  FENCE.VIEW.ASYNC.S ;  /* 0x00000000000073c6 */ /* 0x001e220000000000 */
[----:B------:R-:W-:-:S02]  /*f8d0*/  IMAD R0, R0, UR8, RZ ;  /* 0x0000000800007c24 */ /* 0x000fc4000f8e02ff */
[----:B------:R-:W-:Y:S02]  /*f8e0*/  IMAD R29, R32, R29, R20 ;  /* 0x0000001d201d7224 */ /* 0x000fe400078e0214 */
[----:B------:R-:W-:Y:S02]  /*f8f0*/  IMAD R35, R21, UR9, R0 ;  /* 0x0000000915237c24 */ /* 0x000fe4000f8e0200 */
[----:B------:R-:W-:Y:S01]  /*f900*/  VIADD R34, R152, UR38 ;  /* 0x0000002698227c36 */ /* 0x000fe20008000000 */
[----:B------:R-:W-:Y:S01]  /*f910*/  SHF.R.S32.HI R0, RZ, 0x1f, R29 ;  /* 0x0000001fff007819 */ /* 0x000fe2000001141d */
[----:B------:R-:W-:Y:S02]  /*f920*/  IMAD.IADD R3, R3, 0x1, R35 ;  /* 0x0000000103037824 */ /* 0x000fe400078e0223 */
[----:B------:R-:W-:Y:S02]  /*f930*/  VIADD R31, R31, 0x16820 ;  /* 0x000168201f1f7836 */ /* 0x000fe40000000000 */
[----:B------:R-:W-:-:S02]  /*f940*/  IMAD R0, R0, UR6, RZ ;  /* 0x0000000600007c24 */ /* 0x000fc4000f8e02ff */
[----:B------:R-:W-:Y:S01]  /*f950*/  IMAD.WIDE.U32 R2, R29, UR6, R2 ;  /* 0x000000061d027c25 */ /* 0x000fe2000f8e0002 */
[----:B------:R-:W-:-:S03]  /*f960*/  PRMT R31, RZ, 0x654, R31 ;  /* 0x00000654ff1f7816 */ /* 0x000fc6000000001f */
[----:B------:R-:W-:Y:S01]  /*f970*/  IMAD R21, R29, UR7, R0 ;  /* 0x000000071d157c24 */ /* 0x000fe2000f8e0200 */
[----:B------:R-:W-:Y:S01]  /*f980*/  ULDC.64 UR6, c[0x0][0xa80] ;  /* 0x0002a00000067ab9 */ /* 0x000fe20000000a00 */
[----:B------:R-:W-:Y:S01]  /*f990*/  VIADD R0, R34, 0x30 ;  /* 0x0000003022007836 */ /* 0x000fe20000000000 */
[C---:B------:R-:W-:Y:S01]  /*f9a0*/  LEA R30, P0, R2.reuse, UR6, 0x1 ;  /* 0x00000006021e7c11 */ /* 0x040fe2000f8008ff */
[----:B------:R-:W-:Y:S01]  /*f9b0*/  IMAD.IADD R3, R3, 0x1, R21 ;  /* 0x0000000103037824 */ /* 0x000fe200078e0215 */
[----:B0-----:R0:W-:Y:S03]  /*f9c0*/  SYNCS.ARRIVE.TRANS64.RED.A1T0 RZ, [R31+URZ], RZ ;  /* 0x000000ff1fff79a7 */ /* 0x0011e6000810043f */
[----:B------:R-:W1:Y:S01]  /*f9d0*/  SHFL.IDX PT, R21, R30, RZ, 0x181f ;  /* 0x00181fff1e157589 */ /* 0x000e6200000e0000 */
[----:B------:R-:W-:Y:S01]  /*f9e0*/  LEA.HI.X R32, R2, UR7, R3, 0x1, P0 ;  /* 0x0000000702207c11 */ /* 0x000fe200080f0c03 */
[----:B------:R-:W-:Y:S01]  /*f9f0*/  VIADD R2, R34, 0x60 ;  /* 0x0000006022027836 */ /* 0x000fe20000000000 */
[----:B------:R-:W-:Y:S01]  /*fa00*/  ISETP.GE.AND P0, PT, R22, UR5, PT ;  /* 0x0000000516007c0c */ /* 0x000fe2000bf06270 */
[----:B------:R-:W4:Y:S03]  /*fa10*/  SHFL.IDX PT, R35, R30, 0x1, 0x181f ;  /* 0x00381f001e237f89 */ /* 0x000f2600000e0000 */
[-C--:B------:R-:W-:Y:S01]  /*fa20*/  ISETP.GE.OR P1, PT, R34, R33.reuse, P0 ;  /* 0x000000212200720c */ /* 0x080fe20000726670 */
[----:B------:R-:W4:Y:S01]  /*fa30*/  SHFL.IDX PT, R37, R30, 0x2, 0x181f ;  /* 0x00581f001e257f89 */ /* 0x000f2200000e0000 */
[-C--:B------:R-:W-:Y:S01]  /*fa40*/  ISETP.GE.OR P2, PT, R0, R33.reuse, P0 ;  /* 0x000000210000720c */ /* 0x080fe20000746670 */
[----:B------:R-:W-:Y:S01]  /*fa50*/  VIADD R0, R34, 0x90 ;  /* 0x0000009022007836 */ /* 0x000fe20000000000 */
[-C--:B------:R-:W-:Y:S01]  /*fa60*/  ISETP.GE.OR P3, PT, R2, R33.reuse, P0 ;  /* 0x000000210200720c */ /* 0x080fe20000766670 */
[----:B------:R-:W4:Y:S03]  /*fa70*/  SHFL.IDX PT, R3, R32, RZ, 0x181f ;  /* 0x00181fff20037589 */ /* 0x000f2600000e0000 */
[----:B------:R-:W-:Y:S01]  /*fa80*/  ISETP.GE.OR P0, PT, R0, R33, P0 ;  /* 0x000000210000720c */ /* 0x000fe20000706670 */
[----:B------:R-:W4:Y:S04]  /*fa90*/  SHFL.IDX PT, R29, R32, 0x1, 0x181f ;  /* 0x00381f00201d7f89 */ /* 0x000f2800000e0000 */
[----:B------:R-:W4:Y:S01]  /*faa0*/  SHFL.IDX PT, R36, R32, 0x2, 0x181f ;  /* 0x00581f0020247f89 */ /* 0x000f2200000e0000 */
[----:B-1----:R-:W-:-:S03]  /*fab0*/  @!P1 LEA R2, P4, R22, R21, 0x1 ;  /* 0x0000001516029211 */ /* 0x002fc600078808ff */
[----:B0-----:R0:W1:Y:S01]  /*fac0*/  SHFL.IDX PT, R31, R30, 0x3, 0x181f ;  /* 0x00781f001e1f7f89 */ /* 0x00106200000e0000 */
[----:B----4-:R-:W-:-:S03]  /*fad0*/  @!P2 LEA R20, P5, R22, R35, 0x1 ;  /* 0x000000231614a211 */ /* 0x010fc600078a08ff */
[----:B------:R-:W4:Y:S01]  /*fae0*/  SHFL.IDX PT, R32, R32, 0x3, 0x181f ;  /* 0x00781f0020207f89 */ /* 0x000f2200000e0000 */
[C---:B------:R-:W-:Y:S02]  /*faf0*/  @!P3 LEA R28, P6, R22.reuse, R37, 0x1 ;  /* 0x00000025161cb211 */ /* 0x040fe400078c08ff */
[C-C-:B------:R-:W-:Y:S02]  /*fb00*/  @!P1 LEA.HI.X R3, R22.reuse, R3, R157.reuse, 0x1, P4 ;  /* 0x0000000316039211 */ /* 0x140fe400020f0c9d */
[C-C-:B------:R-:W-:Y:S02]  /*fb10*/  @!P2 LEA.HI.X R21, R22.reuse, R29, R157.reuse, 0x1, P5 ;  /* 0x0000001d1615a211 */ /* 0x140fe400028f0c9d */
[----:B------:R-:W-:Y:S01]  /*fb20*/  @!P3 LEA.HI.X R29, R22, R36, R157, 0x1, P6 ;  /* 0x00000024161db211 */ /* 0x000fe200030f0c9d */
[----:B---3--:R0:W-:Y:S04]  /*fb30*/  @!P1 ST.E.128 desc[UR52][R2.64], R4 ;  /* 0x0000000402009985 */ /* 0x0081e8000c101d34 */
[----:B--2---:R0:W-:Y:S04]  /*fb40*/  @!P2 ST.E.128 desc[UR52][R20.64], R8 ;  /* 0x000000081400a985 */ /* 0x0041e8000c101d34 */
[----:B------:R0:W-:Y:S01]  /*fb50*/  @!P3 ST.E.128 desc[UR52][R28.64], R12 ;  /* 0x0000000c1c00b985 */ /* 0x0001e2000c101d34 */
[----:B-1--4-:R-:W-:Y:S05]  /*fb60*/  @P0 BRA `(.L_x_13751) ;  /* 0x0000000400ec0947 */ /* 0x012fea0003800000 */
[----:B0-----:R-:W-:-:S04]  /*fb70*/  LEA R2, P0, R22, R31, 0x1 ;  /* 0x0000001f16027211 */ /* 0x001fc800078008ff */
[----:B------:R-:W-:-:S05]  /*fb80*/  LEA.HI.X R3, R22, R32, R157, 0x1, P0 ;  /* 0x0000002016037211 */ /* 0x000fca00000f0c9d */
[----:B-----5:R2:W-:Y:S01]  /*fb90*/  ST.E.128 desc[UR52][R2.64], R24 ;  /* 0x0000001802007985 */ /* 0x0205e2000c101d34 */
[----:B------:R-:W-:Y:S05]  /*fba0*/  BRA `(.L_x_13751) ;  /* 0x0000000400dc7947 */ /* 0x000fea0003800000 */
.L_x_13750:
[----:B------:R-:W0:Y:S01]  /*fbb0*/  LDC R10, c[0x0][0xbe8] ;  /* 0x0002fa00ff0a7b82 */ /* 0x000e220000000800 */
[----:B------:R-:W1:Y:S01]  /*fbc0*/  S2R R0, SR_TID.X ;  /* 0x0000000000007919 */ /* 0x000e620000002100 */
[----:B------:R-:W-:Y:S01]  /*fbd0*/  USHF.R.S32.HI UR8, URZ, 0x1f, UR41 ;  /* 0x0000001f3f087899 */ /* 0x000fe20008011429 */
[----:B------:R-:W-:Y:S01]  /*fbe0*/  BSSY B1, `(.L_x_13752) ;  /* 0x0000031000017945 */ /* 0x000fe20003800000 */
[----:B------:R-:W-:Y:S01]  /*fbf0*/  USHF.R.S32.HI UR9, URZ, 0x1f, UR39 ;  /* 0x0000001f3f097899 */ /* 0x000fe20008011427 */
[----:B------:R-:W-:Y:S01]  /*fc00*/  IMAD R6, R18, 0x30, R152 ;  /* 0x0000003012067824 */ /* 0x000fe200078e0298 */
        /* <DEDUP_REMOVED lines=46> */
.L_x_13753:
[----:B------:R-:W-:Y:S05]  /*fef0*/  BSYNC B1 ;  /* 0x0000000000017941 */ /* 0x000fea0003800000 */
.L_x_13752:
[----:B------:R-:W-:Y:S01]  /*ff00*/  ULDC.64 UR10, c[0x0][0xae8] ;  /* 0x0002ba00000a7ab9 */ /* 0x000fe20000000a00 */
[----:B------:R-:W-:Y:S01]  /*ff10*/  VIADD R6, R6, UR38 ;  /* 0x0000002606067c36 */ /* 0x000fe20008000000 */
[----:B------:R-:W-:Y:S02]  /*ff20*/  UIMAD UR5, UR8, UR10, URZ ;  /* 0x0000000a080572a4 */ /* 0x000fe4000f8e023f */
        /* <DEDUP_REMOVED lines=31> */
[----:B------:R-:W-:Y:S01]  /*10120*/  ULDC UR6, c[0x0][0xa88] ;  /* 0x0002a20000067ab9 */ /* 0x000fe20000000800 */
[----:B------:R-:W-:Y:S02]  /*10130*/  VIADD R6, R152, UR38 ;  /* 0x0000002698067c36 */ /* 0x000fe40008000000 */
[----:B------:R-:W-:Y:S01]  /*10140*/  LEA.HI.X R12, R2, UR7, R3, 0x1, P0 ;  /* 0x00000007020c7c11 */ /* 0x000fe200080f0c03 */
[----:B------:R-:W0:Y:S01]  /*10150*/  SHFL.IDX PT, R7, R8, 0x1, 0x181f ;  /* 0x00381f0008077f89 */ /* 0x000e2200000e0000 */
[----:B------:R-:W-:Y:S01]  /*10160*/  IMAD R15, R10, UR6, RZ ;  /* 0x000000060a0f7c24 */ /* 0x000fe2000f8e02ff */
[----:B------:R-:W-:Y:S01]  /*10170*/  ISETP.GE.AND P0, PT, R22, UR5, PT ;  /* 0x0000000516007c0c */ /* 0x000fe2000bf06270 */
[C---:B------:R-:W-:Y:S01]  /*10180*/  VIADD R4, R6.reuse, 0x30 ;  /* 0x0000003006047836 */ /* 0x040fe20000000000 */
[----:B------:R-:W1:Y:S01]  /*10190*/  SHFL.IDX PT, R3, R8, RZ, 0x181f ;  /* 0x00181fff08037589 */ /* 0x000e6200000e0000 */
[C---:B------:R-:W-:Y:S01]  /*101a0*/  VIADD R2, R6.reuse, 0x60 ;  /* 0x0000006006027836 */ /* 0x040fe20000000000 */
[CC--:B------:R-:W-:Y:S01]  /*101b0*/  ISETP.GE.OR P3, PT, R6.reuse, R15.reuse, P0 ;  /* 0x0000000f0600720c */ /* 0x0c0fe20000766670 */
[----:B------:R-:W-:Y:S01]  /*101c0*/  VIADD R6, R6, 0x90 ;  /* 0x0000009006067836 */ /* 0x000fe20000000000 */
[----:B------:R-:W2:Y:S01]  /*101d0*/  SHFL.IDX PT, R11, R8, 0x2, 0x181f ;  /* 0x00581f00080b7f89 */ /* 0x000ea200000e0000 */
[----:B------:R-:W-:-:S02]  /*101e0*/  ISETP.GE.OR P2, PT, R4, R15, P0 ;  /* 0x0000000f0400720c */ /* 0x000fc40000746670 */
[-C--:B------:R-:W-:Y:S01]  /*101f0*/  ISETP.GE.OR P1, PT, R2, R15.reuse, P0 ;  /* 0x0000000f0200720c */ /* 0x080fe20000726670 */
[----:B------:R-:W3:Y:S01]  /*10200*/  SHFL.IDX PT, R0, R12, RZ, 0x181f ;  /* 0x00181fff0c007589 */ /* 0x000ee200000e0000 */
[----:B------:R-:W-:-:S03]  /*10210*/  ISETP.GE.OR P0, PT, R6, R15, P0 ;  /* 0x0000000f0600720c */ /* 0x000fc60000706670 */
[----:B------:R-:W4:Y:S04]  /*10220*/  SHFL.IDX PT, R13, R8, 0x3, 0x181f ;  /* 0x00781f00080d7f89 */ /* 0x000f2800000e0000 */
[----:B------:R-:W5:Y:S04]  /*10230*/  SHFL.IDX PT, R5, R12, 0x1, 0x181f ;  /* 0x00381f000c057f89 */ /* 0x000f6800000e0000 */
[----:B------:R-:W5:Y:S01]  /*10240*/  SHFL.IDX PT, R9, R12, 0x2, 0x181f ;  /* 0x00581f000c097f89 */ /* 0x000f6200000e0000 */
[----:B0-----:R-:W-:-:S03]  /*10250*/  @!P2 LEA R4, P5, R22, R7, 0x1 ;  /* 0x000000071604a211 */ /* 0x001fc600078a08ff */
[----:B------:R-:W0:Y:S01]  /*10260*/  SHFL.IDX PT, R10, R12, 0x3, 0x181f ;  /* 0x00781f000c0a7f89 */ /* 0x000e2200000e0000 */
[C---:B-1----:R-:W-:Y:S02]  /*10270*/  @!P3 LEA R2, P6, R22.reuse, R3, 0x1 ;  /* 0x000000031602b211 */ /* 0x042fe400078c08ff */
[C---:B--2---:R-:W-:Y:S02]  /*10280*/  @!P1 LEA R6, P4, R22.reuse, R11, 0x1 ;  /* 0x0000000b16069211 */ /* 0x044fe400078808ff */
[C---:B---3--:R-:W-:Y:S02]  /*10290*/  @!P3 LEA.HI.X R3, R22.reuse, R0, R157, 0x1, P6 ;  /* 0x000000001603b211 */ /* 0x048fe400030f0c9d */
[----:B----4-:R-:W-:-:S03]  /*102a0*/  @!P0 LEA R8, P6, R22, R13, 0x1 ;  /* 0x0000000d16088211 */ /* 0x010fc600078c08ff */
[----:B------:R1:W-:Y:S01]  /*102b0*/  @!P3 ST.E.128 desc[UR52][R2.64], RZ ;  /* 0x000000ff0200b985 */ /* 0x0003e2000c101d34 */
[C-C-:B-----5:R-:W-:Y:S02]  /*102c0*/  @!P2 LEA.HI.X R5, R22.reuse, R5, R157.reuse, 0x1, P5 ;  /* 0x000000051605a211 */ /* 0x160fe400028f0c9d */
[----:B------:R-:W-:-:S03]  /*102d0*/  @!P1 LEA.HI.X R7, R22, R9, R157, 0x1, P4 ;  /* 0x0000000916079211 */ /* 0x000fc600020f0c9d */
[----:B------:R1:W-:Y:S01]  /*102e0*/  @!P2 ST.E.128 desc[UR52][R4.64], RZ ;  /* 0x000000ff0400a985 */ /* 0x0003e2000c101d34 */
[----:B0-----:R-:W-:-:S03]  /*102f0*/  @!P0 LEA.HI.X R9, R22, R10, R157, 0x1, P6 ;  /* 0x0000000a16098211 */ /* 0x001fc600030f0c9d */
[----:B------:R1:W-:Y:S04]  /*10300*/  @!P1 ST.E.128 desc[UR52][R6.64], RZ ;  /* 0x000000ff06009985 */ /* 0x0003e8000c101d34 */
[----:B------:R1:W-:Y:S02]  /*10310*/  @!P0 ST.E.128 desc[UR52][R8.64], RZ ;  /* 0x000000ff08008985 */ /* 0x0003e4000c101d34 */
.L_x_13751:
[----:B------:R-:W-:Y:S05]  /*10320*/  BSYNC B0 ;  /* 0x0000000000007941 */ /* 0x000fea0003800000 */
.L_x_13749:
[----:B------:R-:W-:Y:S02]  /*10330*/  ULDC UR5, c[0x0][0xc38] ;  /* 0x00030e0000057ab9 */ /* 0x000fe40000000800 */
[----:B------:R-:W-:-:S06]  /*10340*/  UISETP.GE.AND UP0, UPT, UR4, UR5, UPT ;  /* 0x000000050400728c */ /* 0x000fcc000bf06270 */
[----:B------:R-:W-:-:S13]  /*10350*/  PLOP3.LUT P0, PT, PT, PT, UP0, 0x80, 0x0 ;  /* 0x000000000000781c */ /* 0x000fda0003f0f008 */
[----:B------:R-:W-:Y:S05]  /*10360*/  @!P0 BRA `(.L_x_13754) ;  /* 0xffffff0800508947 */ /* 0x000fea000383ffff */
[----:B------:R-:W-:Y:S05]  /*10370*/  EXIT ;  /* 0x000000000000794d */ /* 0x000fea0003800000 */
.L_x_13660:
        /* <DEDUP_REMOVED lines=8> */
[----:B------:R2:W3:Y:S02]  /*10400*/  SHFL.IDX PT, R2, R0, RZ, 0x1f ;  /* 0x00001fff00027589 */ /* 0x0004e400000e0000 */
[----:B--2---:R-:W0:Y:S01]  /*10410*/  LDC R0, c[0x0][0xc38] ;  /* 0x00030e00ff007b82 */ /* 0x004e220000000800 */
[----:B---3--:R-:W-:-:S13]  /*10420*/  ISETP.NE.AND P0, PT, R2, RZ, PT ;  /* 0x000000ff0200720c */ /* 0x008fda0003f05270 */
[----:B------:R-:W-:Y:S01]  /*10430*/  @P0 LOP3.LUT R19, R19, 0x20, RZ, 0xfc, !PT ;  /* 0x0000002013130812 */ /* 0x000fe200078efcff */
[----:B------:R-:W-:Y:S06]  /*10440*/  @P0 BAR.ARV 0x4, 0x200 ;  /* 0x0108000000000b1d */ /* 0x000fec0000002000 */
[----:B0-----:R-:W-:-:S13]  /*10450*/  ISETP.LE.AND P0, PT, R0, UR10, PT ;  /* 0x0000000a00007c0c */ /* 0x001fda000bf03270 */
[----:B------:R-:W-:Y:S05]  /*10460*/  @P0 BRA `(.L_x_13755) ;  /* 0x00000044005c0947 */ /* 0x000fea0003800000 */
[----:B------:R-:W0:Y:S01]  /*10470*/  S2R R7, SR_TID.X ;  /* 0x0000000000077919 */ /* 0x000e220000002100 */
[----:B-1----:R-:W1:Y:S01]  /*10480*/  S2UR UR8, SR_CgaCtaId ;  /* 0x00000000000879c3 */ /* 0x002e620000008800 */
[----:B------:R-:W-:Y:S01]  /*10490*/  ULDC.64 UR4, c[0x0][0x418] ;  /* 0x0001060000047ab9 */ /* 0x000fe20000000a00 */
[----:B------:R-:W-:Y:S01]  /*104a0*/  ULDC.64 UR6, c[0x0][0x2f0] ;  /* 0x0000bc0000067ab9 */ /* 0x000fe20000000a00 */
[----:B------:R-:W-:Y:S01]  /*104b0*/  UISETP.NE.U32.AND UP0, UPT, UR4, URZ, UPT ;  /* 0x0000003f0400728c */ /* 0x000fe2000bf05070 */
[----:B------:R-:W-:Y:S01]  /*104c0*/  LOP3.LUT R19, R19, 0xfffffffe, RZ, 0xc0, !PT ;  /* 0xfffffffe13137812 */ /* 0x000fe200078ec0ff */
[----:B------:R-:W-:Y:S01]  /*104d0*/  ULDC UR9, c[0x0][0x2b8] ;  /* 0x0000ae0000097ab9 */ /* 0x000fe20000000800 */
[----:B------:R-:W-:Y:S01]  /*104e0*/  ULDC UR4, c[0x0][0x424] ;  /* 0x0001090000047ab9 */ /* 0x000fe20000000800 */
[----:B------:R-:W-:Y:S01]  /*104f0*/  UISETP.NE.AND.EX UP0, UPT, UR5, URZ, UPT, UP0 ;  /* 0x0000003f0500728c */ /* 0x000fe2000bf05300 */
[----:B------:R-:W-:Y:S01]  /*10500*/  IMAD.MOV.U32 R26, RZ, RZ, 0x1 ;  /* 0x00000001ff1a7424 */ /* 0x000fe200078e00ff */
[----:B------:R-:W-:Y:S01]  /*10510*/  ULDC UR39, c[0x0][0x288] ;  /* 0x0000a20000277ab9 */ /* 0x000fe20000000800 */
[----:B------:R-:W-:Y:S01]  /*10520*/  UMOV UR5, 0x400 ;  /* 0x0000040000057882 */ /* 0x000fe20000000000 */
[----:B------:R-:W-:Y:S01]  /*10530*/  USEL UR4, UR4, 0x1, UP0 ;  /* 0x0000000104047887 */ /* 0x000fe20008000000 */
[----:B------:R-:W-:Y:S01]  /*10540*/  IMAD.MOV.U32 R23, RZ, RZ, RZ ;  /* 0x000000ffff177224 */ /* 0x000fe200078e00ff */
[----:B------:R-:W-:Y:S01]  /*10550*/  ULDC UR38, c[0x0][0x448] ;  /* 0x0001120000267ab9 */ /* 0x000fe20000000800 */
[----:B------:R-:W-:-:S02]  /*10560*/  ULOP3.LUT UR46, UR37, 0x2, URZ, 0xfc, !UPT ;  /* 0x00000002252e7892 */ /* 0x000fc4000f8efc3f */
[----:B------:R-:W-:Y:S02]  /*10570*/  UIMAD UR36, UR4, UR6, URZ ;  /* 0x00000006042472a4 */ /* 0x000fe4000f8e023f */
[----:B------:R-:W-:Y:S02]  /*10580*/  UIMAD UR38, UR38, UR39, URZ ;  /* 0x00000027262672a4 */ /* 0x000fe4000f8e023f */
[----:B------:R-:W-:Y:S02]  /*10590*/  UIADD3 UR4, UR36, 0x7f, URZ ;  /* 0x0000007f24047890 */ /* 0x000fe4000fffe03f */
[----:B------:R-:W-:Y:S02]  /*105a0*/  UIADD3 UR47, UR36, 0x1, -UR39 ;  /* 0x00000001242f7890 */ /* 0x000fe4000fffe827 */
[----:B-1----:R-:W-:Y:S02]  /*105b0*/  ULEA UR8, UR8, UR5, 0x18 ;  /* 0x0000000508087291 */ /* 0x002fe4000f8ec03f */
[----:B------:R-:W-:-:S02]  /*105c0*/  USHF.R.S32.HI UR5, URZ, 0x1f, UR4 ;  /* 0x0000001f3f057899 */ /* 0x000fc40008011404 */
[----:B------:R-:W-:Y:S02]  /*105d0*/  UIADD3 UR39, UR36, -UR39, URZ ;  /* 0x8000002724277290 */ /* 0x000fe4000fffe03f */
[----:B------:R-:W-:Y:S01]  /*105e0*/  IMAD.U32 R16, RZ, RZ, UR8 ;  /* 0x00000008ff107e24 */ /* 0x000fe2000f8e00ff */
[C---:B0-----:R-:W-:Y:S01]  /*105f0*/  LOP3.LUT R6, R7.reuse, 0x7f, RZ, 0xc0, !PT ;  /* 0x0000007f07067812 */ /* 0x041fe200078ec0ff */
[----:B------:R-:W-:Y:S01]  /*10600*/  IMAD.SHL.U32 R0, R7, 0x8, RZ ;  /* 0x0000000807007824 */ /* 0x000fe200078e00ff */
[----:B------:R-:W-:Y:S01]  /*10610*/  ULEA.HI UR5, UR5, UR4, URZ, 0x7 ;  /* 0x0000000405057291 */ /* 0x000fe2000f8f383f */
[----:B------:R-:W-:-:S03]  /*10620*/  ULDC UR48, c[0x0][0xc] ;  /* 0x0000030000307ab9 */ /* 0x000fc60000000800 */
[C---:B------:R-:W-:Y:S01]  /*10630*/  LOP3.LUT R2, R0.reuse, 0x1f8, RZ, 0xc0, !PT ;  /* 0x000001f800027812 */ /* 0x040fe200078ec0ff */
[----:B------:R-:W-:Y:S01]  /*10640*/  USHF.R.S32.HI UR40, URZ, 0x7, UR5 ;  /* 0x000000073f287899 */ /* 0x000fe20008011405 */
[----:B------:R-:W-:Y:S02]  /*10650*/  LOP3.LUT R5, R0, 0x38, RZ, 0xc0, !PT ;  /* 0x0000003800057812 */ /* 0x000fe400078ec0ff */
[----:B------:R-:W-:Y:S01]  /*10660*/  LOP3.LUT R3, R2, 0x38, R7, 0x78, !PT ;  /* 0x0000003802037812 */ /* 0x000fe200078e7807 */
[----:B------:R-:W-:Y:S01]  /*10670*/  IMAD.U32 R2, RZ, RZ, UR10 ;  /* 0x0000000aff027e24 */ /* 0x000fe2000f8e00ff */
[----:B------:R-:W-:Y:S02]  /*10680*/  ISETP.GE.AND P1, PT, R5, UR7, PT ;  /* 0x0000000705007c0c */ /* 0x000fe4000bf26270 */
[----:B------:R-:W-:Y:S01]  /*10690*/  LOP3.LUT R4, R3, 0x200, R0, 0xf8, !PT ;  /* 0x0000020003047812 */ /* 0x000fe200078ef800 */
[----:B------:R-:W-:Y:S01]  /*106a0*/  IMAD.SHL.U32 R0, R7, 0x10, RZ ;  /* 0x0000001007007824 */ /* 0x000fe200078e00ff */
[----:B------:R0:W-:Y:S01]  /*106b0*/  STL [R1+0xc], R2 ;  /* 0x00000c0201007387 */ /* 0x0001e20000100800 */
[----:B------:R-:W-:-:S03]  /*106c0*/  ISETP.GE.AND P0, PT, R5, UR7, PT ;  /* 0x0000000705007c0c */ /* 0x000fc6000bf06270 */
[----:B------:R-:W-:Y:S01]  /*106d0*/  LOP3.LUT R0, R0, 0x70, RZ, 0xc0, !PT ;  /* 0x0000007000007812 */ /* 0x000fe200078ec0ff */
[----:B------:R1:W-:Y:S04]  /*106e0*/  STL [R1+0x10], RZ ;  /* 0x000010ff01007387 */ /* 0x0003e80000100800 */
[----:B------:R-:W-:Y:S02]  /*106f0*/  @P1 LOP3.LUT R19, R19, 0x1, RZ, 0xfc, !PT ;  /* 0x0000000113131812 */ /* 0x000fe400078efcff */
[----:B0-----:R-:W-:Y:S02]  /*10700*/  SHF.R.U32.HI R2, RZ, 0x3, R6 ;  /* 0x00000003ff027819 */ /* 0x001fe40000011606 */
[----:B------:R-:W-:Y:S02]  /*10710*/  LOP3.LUT R19, R19, 0xfffffffd, RZ, 0xc0, !PT ;  /* 0xfffffffd13137812 */ /* 0x000fe400078ec0ff */
[----:B------:R-:W-:Y:S01]  /*10720*/  LOP3.LUT R2, R2, R0, RZ, 0xfc, !PT ;  /* 0x0000000002027212 */ /* 0x000fe200078efcff */
[----:B------:R-:W-:Y:S01]  /*10730*/  IMAD R0, R4, 0x2, R16 ;  /* 0x0000000204007824 */ /* 0x000fe200078e0210 */
[----:B------:R-:W-:-:S02]  /*10740*/  @P0 LOP3.LUT R19, R19, 0x2, RZ, 0xfc, !PT ;  /* 0x0000000213130812 */ /* 0x000fc400078efcff */
[----:B------:R-:W-:Y:S02]  /*10750*/  ISETP.GE.AND P0, PT, R5, UR9, PT ;  /* 0x0000000905007c0c */ /* 0x000fe4000bf06270 */
[----:B------:R1:W-:Y:S01]  /*10760*/  STL [R1+0x8], R0 ;  /* 0x0000080001007387 */ /* 0x0003e20000100800 */
[----:B------:R-:W-:-:S10]  /*10770*/  LOP3.LUT R19, R19, 0xffffffef, RZ, 0xc0, !PT ;  /* 0xffffffef13137812 */ /* 0x000fd400078ec0ff */
[----:B-1----:R-:W-:-:S07]  /*10780*/  @P0 LOP3.LUT R19, R19, 0x10, RZ, 0xfc, !PT ;  /* 0x0000001013130812 */ /* 0x002fce00078efcff */
.L_x_13810:
        /* <DEDUP_REMOVED lines=14> */
[----:B0--3--:R-:W-:Y:S05]  /*10870*/  @!P0 BRA `(.L_x_13756) ;  /* 0x0000000000208947 */ /* 0x009fea0003800000 */
        /* <DEDUP_REMOVED lines=8> */
.L_x_13756:
[----:B------:R-:W-:Y:S01]  /*10900*/  ULDC UR8, c[0x0][0xc54] ;  /* 0x0003150000087ab9 */ /* 0x000fe20000000800 */
[----:B------:R-:W-:Y:S01]  /*10910*/  UMOV UR6, UR7 ;  /* 0x0000000700067c82 */ /* 0x000fe20008000000 */
[----:B------:R-:W-:-:S11]  /*10920*/  UISETP.NE.AND UP0, UPT, UR8, 0x1, UPT ;  /* 0x000000010800788c */ /* 0x000fd6000bf05270 */
[----:B------:R-:W-:Y:S02]  /*10930*/  @UP0 ULDC.64 UR10, c[0x0][0xc58] ;  /* 0x00031600000a0ab9 */ /* 0x000fe40000000a00 */
[----:B------:R-:W-:-:S04]  /*10940*/  UIMAD.WIDE.U32 UR4, UR7, UR10, URZ ;  /* 0x0000000a070472a5 */ /* 0x000fc8000f8e003f */
[----:B------:R-:W-:-:S04]  /*10950*/  @UP0 USHF.R.U32.HI UR6, URZ, UR11, UR5 ;  /* 0x0000000b3f060299 */ /* 0x000fc80008011605 */
[----:B------:R-:W-:-:S12]  /*10960*/  UIMAD UR4, UR6, UR8, URZ ;  /* 0x00000008060472a4 */ /* 0x000fd8000f8e023f */
.L_x_13757:
        /* <DEDUP_REMOVED lines=26> */
[----:B------:R-:W-:Y:S01]  /*10b10*/  UIMAD UR43, UR6, 0xc0, URZ ;  /* 0x000000c0062b78a4 */ /* 0x000fe2000f8e023f */
[----:B------:R-:W-:Y:S02]  /*10b20*/  ULDC.64 UR4, c[0x0][0x9e0] ;  /* 0x0002780000047ab9 */ /* 0x000fe40000000a00 */
[----:B------:R-:W-:-:S02]  /*10b30*/  UISETP.GE.AND UP0, UPT, UR5, 0x1, UPT ;  /* 0x000000010500788c */ /* 0x000fc4000bf06270 */
[----:B------:R-:W-:Y:S01]  /*10b40*/  UIADD3 UR8, UR43, 0xbf, URZ ;  /* 0x000000bf2b087890 */ /* 0x000fe2000fffe03f */
[----:B------:R-:W-:Y:S01]  /*10b50*/  @UP2 ULDC UR6, c[0x0][0x44c] ;  /* 0x0001130000062ab9 */ /* 0x000fe20000000800 */
[----:B------:R-:W-:Y:S02]  /*10b60*/  @UP2 ULDC UR9, c[0x0][0x450] ;  /* 0x0001140000092ab9 */ /* 0x000fe40000000800 */
[----:B------:R-:W-:Y:S01]  /*10b70*/  UIMAD.WIDE.U32 UR6, UR8, UR6, URZ ;  /* 0x00000006080672a5 */ /* 0x000fe2000f8e003f */
[----:B------:R-:W-:-:S03]  /*10b80*/  PLOP3.LUT P1, PT, PT, PT, UP0, 0x80, 0x0 ;  /* 0x000000000000781c */ /* 0x000fc60003f2f008 */
[----:B------:R-:W-:-:S04]  /*10b90*/  @UP2 USHF.R.U32.HI UR8, URZ, UR9, UR7 ;  /* 0x000000093f082299 */ /* 0x000fc80008011607 */
[----:B------:R-:W-:-:S04]  /*10ba0*/  UIADD3 UR6, UR47, UR8, URZ ;  /* 0x000000082f067290 */ /* 0x000fc8000fffe03f */
[----:B------:R-:W-:Y:S01]  /*10bb0*/  UIADD3 UR4, UR6, UR4, URZ ;  /* 0x0000000406047290 */ /* 0x000fe2000fffe03f */
[----:B--2---:R0:W-:Y:S01]  /*10bc0*/  STL [R1+0x4], R18 ;  /* 0x0000041201007387 */ /* 0x0041e20000100800 */
[----:B------:R-:W-:Y:S10]  /*10bd0*/  @!P1 BRA `(.L_x_13758) ;  /* 0x0000000000449947 */ /* 0x000ff40003800000 */
        /* <DEDUP_REMOVED lines=10> */
.L_x_13759:
[----:B------:R-:W-:-:S11]  /*10c80*/  UISETP.NE.AND UP0, UPT, UR5, 0x1, UPT ;  /* 0x000000010500788c */ /* 0x000fd6000bf05270 */
[----:B------:R-:W-:Y:S02]  /*10c90*/  @UP0 ULDC.64 UR10, c[0x0][0x9e8] ;  /* 0x00027a00000a0ab9 */ /* 0x000fe40000000a00 */
[----:B------:R-:W-:-:S04]  /*10ca0*/  UIMAD.WIDE.U32 UR6, UR8, UR10, URZ ;  /* 0x0000000a080672a5 */ /* 0x000fc8000f8e003f */
[----:B------:R-:W-:-:S12]  /*10cb0*/  @UP0 USHF.R.U32.HI UR8, URZ, UR11, UR7 ;  /* 0x0000000b3f080299 */ /* 0x000fd80008011607 */
.L_x_13760:
[----:B------:R-:W-:-:S04]  /*10cc0*/  UIMAD UR8, UR8, UR5, UR5 ;  /* 0x00000005080872a4 */ /* 0x000fc8000f8e0205 */
[----:B------:R-:W-:-:S04]  /*10cd0*/  UISETP.LT.AND UP0, UPT, UR4, UR8, UPT ;  /* 0x000000080400728c */ /* 0x000fc8000bf01270 */
[----:B------:R-:W-:-:S12]  /*10ce0*/  USEL UR4, UR4, UR8, UP0 ;  /* 0x0000000804047287 */ /* 0x000fd80008000000 */
.L_x_13758:
[----:B------:R-:W-:Y:S02]  /*10cf0*/  UISETP.NE.AND UP0, UPT, UR49, URZ, UPT ;  /* 0x0000003f3100728c */ /* 0x000fe4000bf05270 */
        /* <DEDUP_REMOVED lines=14> */
[----:B------:R-:W-:Y:S11]  /*10de0*/  @!P1 BRA `(.L_x_13761) ;  /* 0x0000000000449947 */ /* 0x000ff60003800000 */
        /* <DEDUP_REMOVED lines=10> */
.L_x_13762:
[----:B------:R-:W-:-:S11]  /*10e90*/  UISETP.NE.AND UP0, UPT, UR5, 0x1, UPT ;  /* 0x000000010500788c */ /* 0x000fd6000bf05270 */
[----:B------:R-:W-:Y:S02]  /*10ea0*/  @UP0 ULDC.64 UR10, c[0x0][0x9e8] ;  /* 0x00027a00000a0ab9 */ /* 0x000fe40000000a00 */
[----:B------:R-:W-:-:S04]  /*10eb0*/  UIMAD.WIDE.U32 UR6, UR4, UR10, URZ ;  /* 0x0000000a040672a5 */ /* 0x000fc8000f8e003f */
[----:B------:R-:W-:-:S12]  /*10ec0*/  @UP0 USHF.R.U32.HI UR4, URZ, UR11, UR7 ;  /* 0x0000000b3f040299 */ /* 0x000fd80008011607 */
.L_x_13763:
[----:B------:R-:W-:-:S04]  /*10ed0*/  UIMAD UR4, UR4, UR5, URZ ;  /* 0x00000005040472a4 */ /* 0x000fc8000f8e023f */
[----:B------:R-:W-:-:S04]  /*10ee0*/  UISETP.LT.AND UP0, UPT, UR8, UR4, UPT ;  /* 0x000000040800728c */ /* 0x000fc8000bf01270 */
[----:B------:R-:W-:-:S12]  /*10ef0*/  USEL UR8, UR8, UR4, !UP0 ;  /* 0x0000000408087287 */ /* 0x000fd8000c000000 */
.L_x_13761:
        /* <DEDUP_REMOVED lines=27> */
.L_x_13765:
        /* <DEDUP_REMOVED lines=20> */
.L_x_13768:
[----:B------:R-:W-:Y:S05]  /*111f0*/  BSYNC B6 ;  /* 0x0000000000067941 */ /* 0x000fea0003800000 */
.L_x_13767:
        /* <DEDUP_REMOVED lines=20> */
.L_x_13771:
        /* <DEDUP_REMOVED lines=15> */
.L_x_13770:
[----:B------:R-:W-:Y:S05]  /*11430*/  BSYNC B6 ;  /* 0x0000000000067941 */ /* 0x000fea0003800000 */
.L_x_13769:
        /* <DEDUP_REMOVED lines=15> */
.L_x_13826:
[----:B--2---:R-:W2:Y:S01]  /*11530*/  S2R R2, SR_TID.X ;  /* 0x0000000000027919 */ /* 0x004ea20000002100 */
[----:B------:R-:W-:Y:S01]  /*11540*/  UIADD3 UR4, UR44, -0x1, URZ ;  /* 0xffffffff2c047890 */ /* 0x000fe2000fffe03f */
[----:B-1----:R-:W-:Y:S01]  /*11550*/  ISETP.NE.AND P1, PT, R10, 0x1, PT ;  /* 0x000000010a00780c */ /* 0x002fe20003f25270 */
[----:B------:R-:W1:Y:S01]  /*11560*/  S2R R0, SR_TID.X ;  /* 0x0000000000007919 */ /* 0x000e620000002100 */
[----:B-----5:R-:W-:-:S03]  /*11570*/  SHF.R.S32.HI R6, RZ, 0x1f, R29 ;  /* 0x0000001fff067819 */ /* 0x020fc6000001141d */
[----:B------:R-:W-:Y:S01]  /*11580*/  IMAD.U32 R8, RZ, RZ, UR4 ;  /* 0x00000004ff087e24 */ /* 0x000fe2000f8e00ff */
[----:B------:R-:W-:Y:S01]  /*11590*/  LOP3.LUT R19, R19, 0xfffffff7, RZ, 0xc0, !PT ;  /* 0xfffffff713137812 */ /* 0x000fe200078ec0ff */
[----:B------:R3:W-:Y:S02]  /*115a0*/  STL [R1], R6 ;  /* 0x0000000601007387 */ /* 0x0007e40000100800 */
[----:B------:R-:W-:-:S04]  /*115b0*/  IMAD.SHL.U32 R8, R8, 0x80, RZ ;  /* 0x0000008008087824 */ /* 0x000fc800078e00ff */
[----:B------:R-:W4:Y:S01]  /*115c0*/  @P1 LDC R3, c[0x0][0x434] ;  /* 0x00010d00ff031b82 */ /* 0x000f220000000800 */
[----:B------:R-:W-:-:S07]  /*115d0*/  @P1 LOP3.LUT R19, R19, 0x8, RZ, 0xfc, !PT ;  /* 0x0000000813131812 */ /* 0x000fce00078efcff */
[----:B------:R-:W0:Y:S01]  /*115e0*/  @P1 LDC R9, c[0x0][0x438] ;  /* 0x00010e00ff091b82 */ /* 0x000e220000000800 */
[----:B--2---:R-:W-:Y:S01]  /*115f0*/  IMAD.SHL.U32 R2, R2, 0x10, RZ ;  /* 0x0000001002027824 */ /* 0x004fe200078e00ff */
[----:B-1----:R-:W-:-:S04]  /*11600*/  LOP3.LUT R0, R0, 0x7f, RZ, 0xc0, !PT ;  /* 0x0000007f00007812 */ /* 0x002fc800078ec0ff */
[----:B------:R-:W-:Y:S02]  /*11610*/  LOP3.LUT R2, R2, 0x70, RZ, 0xc0, !PT ;  /* 0x0000007002027812 */ /* 0x000fe400078ec0ff */
[----:B------:R-:W-:-:S04]  /*11620*/  SHF.R.U32.HI R0, RZ, 0x3, R0 ;  /* 0x00000003ff007819 */ /* 0x000fc80000011600 */
[----:B------:R-:W-:-:S04]  /*11630*/  LOP3.LUT R0, R8, R0, R2, 0xfe, !PT ;  /* 0x0000000008007212 */ /* 0x000fc800078efe02 */
[C---:B------:R-:W-:Y:S01]  /*11640*/  ISETP.GE.AND P0, PT, R0.reuse, UR36, PT ;  /* 0x0000002400007c0c */ /* 0x040fe2000bf06270 */
[----:B------:R-:W-:-:S04]  /*11650*/  IMAD.IADD R0, R0, 0x1, R18 ;  /* 0x0000000100007824 */ /* 0x000fc800078e0212 */
[----:B----4-:R-:W-:-:S04]  /*11660*/  @P1 IMAD.HI.U32 R2, R0, R3, RZ ;  /* 0x0000000300021227 */ /* 0x010fc800078e00ff */
[----:B------:R-:W-:Y:S01]  /*11670*/  IMAD.MOV.U32 R7, RZ, RZ, R0 ;  /* 0x000000ffff077224 */ /* 0x000fe200078e0000 */
[----:B0-----:R-:W-:Y:S01]  /*11680*/  @P1 SHF.R.U32.HI R7, RZ, R9, R2 ;  /* 0x00000009ff071219 */ /* 0x001fe20000011602 */
[----:B------:R-:W-:Y:S02]  /*11690*/  IMAD R3, RZ, RZ, -UR42 ;  /* 0x8000002aff037e24 */ /* 0x000fe4000f8e02ff */
[----:B------:R-:W3:Y:S02]  /*116a0*/  @!P0 LDC.64 R4, c[0x0][0x428] ;  /* 0x00010a00ff048b82 */ /* 0x000ee40000000a00 */
[----:B------:R-:W-:Y:S01]  /*116b0*/  IMAD R22, R22, R3, UR41 ;  /* 0x0000002916167e24 */ /* 0x000fe2000f8e0203 */
[--C-:B------:R-:W-:Y:S01]  /*116c0*/  @!P0 SHF.R.S32.HI R3, RZ, 0x1f, R7.reuse ;  /* 0x0000001fff038819 */ /* 0x100fe20000011407 */
[----:B------:R-:W-:Y:S02]  /*116d0*/  @!P0 IMAD.MOV.U32 R2, RZ, RZ, R7 ;  /* 0x000000ffff028224 */ /* 0x000fe400078e0007 */
[----:B---3--:R-:W-:-:S02]  /*116e0*/  @!P0 IMAD R6, R6, R4, RZ ;  /* 0x0000000406068224 */ /* 0x008fc400078e02ff */
[----:B------:R-:W-:-:S04]  /*116f0*/  @!P0 IMAD.WIDE.U32 R2, R29, R4, R2 ;  /* 0x000000041d028225 */ /* 0x000fc800078e0002 */
[----:B------:R-:W-:Y:S02]  /*11700*/  @!P0 IMAD R6, R29, R5, R6 ;  /* 0x000000051d068224 */ /* 0x000fe400078e0206 */
[----:B------:R-:W0:Y:S01]  /*11710*/  @!P0 LDC.64 R4, c[0x0][0x418] ;  /* 0x00010600ff048b82 */ /* 0x000e220000000a00 */
[----:B------:R-:W-:Y:S02]  /*11720*/  IMAD.U32 R9, RZ, RZ, UR46 ;  /* 0x0000002eff097e24 */ /* 0x000fe4000f8e00ff */
[----:B------:R-:W-:-:S03]  /*11730*/  @!P0 IMAD.IADD R6, R3, 0x1, R6 ;  /* 0x0000000103068824 */ /* 0x000fc600078e0206 */
[----:B------:R-:W-:Y:S01]  /*11740*/  ISETP.NE.AND P2, PT, R9, 0x3, PT ;  /* 0x000000030900780c */ /* 0x000fe20003f45270 */
[----:B------:R-:W-:Y:S01]  /*11750*/  IMAD.MOV R3, RZ, RZ, -R7 ;  /* 0x000000ffff037224 */ /* 0x000fe200078e0a07 */
[----:B------:R-:W-:Y:S01]  /*11760*/  LOP3.LUT R19, R19, 0xfffffffb, RZ, 0xc0, !PT ;  /* 0xfffffffb13137812 */ /* 0x000fe200078ec0ff */
[----:B------:R-:W-:Y:S01]  /*11770*/  IMAD.U32 R24, RZ, RZ, UR4 ;  /* 0x00000004ff187e24 */ /* 0x000fe2000f8e00ff */
[----:B------:R-:W-:Y:S02]  /*11780*/  SHF.R.S32.HI R28, RZ, 0x1f, R22 ;  /* 0x0000001fff1c7819 */ /* 0x000fe40000011416 */
[----:B0-----:R-:W-:-:S04]  /*11790*/  @!P0 LEA R4, P1, R2, R4, 0x2 ;  /* 0x0000000402048211 */ /* 0x001fc800078210ff */
[----:B------:R-:W-:Y:S01]  /*117a0*/  @!P0 LEA.HI.X R5, R2, R5, R6, 0x2, P1 ;  /* 0x0000000502058211 */ /* 0x000fe200008f1406 */
[----:B------:R-:W-:Y:S02]  /*117b0*/  IMAD.MOV.U32 R6, RZ, RZ, RZ ;  /* 0x000000ffff067224 */ /* 0x000fe400078e00ff */
[----:B------:R-:W-:-:S04]  /*117c0*/  @P2 LOP3.LUT R19, R19, 0x4, RZ, 0xfc, !PT ;  /* 0x0000000413132812 */ /* 0x000fc800078efcff */
[----:B------:R0:W5:Y:S02]  /*117d0*/  @!P0 LDG.E R6, desc[UR52][R4.64] ;  /* 0x0000003404068981 */ /* 0x000164000c1e1900 */
[----:B0-----:R-:W-:Y:S01]  /*117e0*/  IMAD R5, R10, R3, R0 ;  /* 0x000000030a057224 */ /* 0x001fe200078e0200 */
[----:B------:R-:W-:Y:S06]  /*117f0*/  @!P2 BRA `(.L_x_13773) ;  /* 0x000000000004a947 */ /* 0x000fec0003800000 */
[----:B------:R-:W-:Y:S01]  /*11800*/  BPT.TRAP 0x1 ;  /* 0x000000040000795c */ /* 0x000fe20000300000 */
.L_x_13773:
        /* <DEDUP_REMOVED lines=25> */
.L_x_13827:
[----:B------:R-:W-:Y:S05]  /*119a0*/  BSYNC B0 ;  /* 0x0000000000007941 */ /* 0x000fea0003800000 */
.L_x_13774:
[----:B------:R-:W1:Y:S01]  /*119b0*/  S2R R9, SR_TID.X ;  /* 0x0000000000097919 */ /* 0x000e620000002100 */
[----:B------:R-:W-:Y:S01]  /*119c0*/  ULDC.64 UR4, c[0x0][0x300] ;  /* 0x0000c00000047ab9 */ /* 0x000fe20000000a00 */
[----:B------:R-:W-:Y:S01]  /*119d0*/  LOP3.LUT P2, RZ, R19, 0x1, RZ, 0xc0, !PT ;  /* 0x0000000113ff7812 */ /* 0x000fe2000784c0ff */
[----:B------:R-:W-:Y:S02]  /*119e0*/  IMAD R4, R4, UR4, RZ ;  /* 0x0000000404047c24 */ /* 0x000fe4000f8e02ff */
        /* <DEDUP_REMOVED lines=13> */
[----:B-1----:R-:W-:Y:S02]  /*11ac0*/  LOP3.LUT R9, R9, 0x7f, RZ, 0xc0, !PT ;  /* 0x0000007f09097812 */ /* 0x002fe400078ec0ff */
[----:B------:R-:W-:Y:S01]  /*11ad0*/  IMAD.IADD R5, R3, 0x1, R4 ;  /* 0x0000000103057824 */ /* 0x000fe200078e0204 */
[C---:B------:R-:W-:Y:S01]  /*11ae0*/  LEA R4, P0, R2.reuse, UR4, 0x1 ;  /* 0x0000000402047c11 */ /* 0x040fe2000f8008ff */
[----:B------:R-:W-:Y:S01]  /*11af0*/  UMOV UR4, 0xffffffff ;  /* 0xffffffff00047882 */ /* 0x000fe20000000000 */
[----:B------:R-:W-:Y:S02]  /*11b00*/  SHF.R.U32.HI R10, RZ, 0x3, R9 ;  /* 0x00000003ff0a7819 */ /* 0x000fe40000011609 */
[----:B------:R-:W0:Y:S01]  /*11b10*/  S2R R9, SR_TID.X ;  /* 0x0000000000097919 */ /* 0x000e220000002100 */
[----:B------:R-:W-:-:S02]  /*11b20*/  LEA.HI.X R5, R2, UR5, R5, 0x1, P0 ;  /* 0x0000000502057c11 */ /* 0x000fc400080f0c05 */
        /* <DEDUP_REMOVED lines=16> */
[----:B-1----:R-:W-:Y:S01]  /*11c30*/  @P0 IMAD.X R2, RZ, RZ, R2, P1 ;  /* 0x000000ffff020224 */ /* 0x002fe200008e0602 */
[----:B------:R-:W-:-:S04]  /*11c40*/  ISETP.GE.AND P1, PT, R7, 0x11, PT ;  /* 0x000000110700780c */ /* 0x000fc80003f26270 */
[----:B------:R-:W-:-:S04]  /*11c50*/  @P0 LOP3.LUT R3, R3, R2, RZ, 0x3c, !PT ;  /* 0x0000000203030212 */ /* 0x000fc800078e3cff */
[----:B------:R-:W-:-:S04]  /*11c60*/  @P0 LOP3.LUT R2, R3, R2, RZ, 0x3c, !PT ;  /* 0x0000000203020212 */ /* 0x000fc800078e3cff */
[----:B------:R-:W-:-:S05]  /*11c70*/  @P0 LOP3.LUT R3, R3, R2, RZ, 0x3c, !PT ;  /* 0x0000000203030212 */ /* 0x000fca00078e3cff */
        /* <DEDUP_REMOVED lines=61> */
.L_x_13845:
[----:B------:R-:W-:-:S13]  /*12050*/  ISETP.GE.AND P0, PT, R7, 0x71, PT ;  /* 0x000000710700780c */ /* 0x000fda0003f06270 */
[----:B0-----:R-:W-:-:S05]  /*12060*/  @P0 LEA R2, P1, R9, R14, 0x1 ;  /* 0x0000000e09020211 */ /* 0x001fca00078208ff */
[----:B------:R-:W-:Y:S02]  /*12070*/  @P0 IMAD.X R3, RZ, RZ, R5, P1 ;  /* 0x000000ffff030224 */ /* 0x000fe400008e0605 */
[----:B------:R-:W-:-:S05]  /*12080*/  @P0 IMAD R5, R6, 0x2, R16 ;  /* 0x0000000206050824 */ /* 0x000fca00078e0210 */
[----:B------:R-:W-:Y:S01]  /*12090*/  @!PT LDS RZ, [RZ] ;  /* 0x00000000fffff984 */ /* 0x000fe20000000800 */
[----:B------:R-:W-:Y:S01]  /*120a0*/  @!PT LDS RZ, [RZ] ;  /* 0x00000000fffff984 */ /* 0x000fe20000000800 */
[----:B------:R-:W-:Y:S01]  /*120b0*/  @!PT LDS RZ, [RZ] ;  /* 0x00000000fffff984 */ /* 0x000fe20000000800 */
[----:B------:R0:W-:Y:S01]  /*120c0*/  @P0 LDGSTS.E.BYPASS.LTC128B.128 [R5+0x11c00], desc[UR52][R2.64], !P2 ;  /* 0x11c0000002050fae */ /* 0x0001e2000d101d74 */
[----:B------:R-:W-:Y:S01]  /*120d0*/  PLOP3.LUT P0, PT, PT, PT, PT, 0x80, 0x0 ;  /* 0x000000000000781c */ /* 0x000fe20003f0f070 */
[----:B------:R-:W-:-:S12]  /*120e0*/  NOP ;  /* 0x0000000000007918 */ /* 0x000fd80000000000 */
.L_x_13777:
        /* <DEDUP_REMOVED lines=11> */
.L_x_13778:
[----:B------:R0:W-:Y:S02]  /*121a0*/  SYNCS.ARRIVE.TRANS64.A1T0 RZ, [R0+URZ+0x16830], RZ ;  /* 0x016830ff00ff79a7 */ /* 0x0001e4000810003f */
[----:B------:R-:W-:Y:S05]  /*121b0*/  WARPSYNC.ALL ;  /* 0x0000000000007948 */ /* 0x000fea0003800000 */
[----:B------:R-:W-:Y:S01]  /*121c0*/  BSSY B6, `(.L_x_13779) ;  /* 0x0000015000067945 */ /* 0x000fe20003800000 */
[----:B0-----:R-:W-:Y:S01]  /*121d0*/  VIADD R0, R16, 0x8400 ;  /* 0x0000840010007836 */ /* 0x001fe20000000000 */
[----:B------:R-:W-:Y:S04]  /*121e0*/  BAR.SYNC.DEFER_BLOCKING 0x8, 0x200 ;  /* 0x0208000000007b1d */ /* 0x000fe80000010000 */
[----:B------:R-:W-:-:S13]  /*121f0*/  LOP3.LUT P0, RZ, R0, 0x3ff, RZ, 0xc0, !PT ;  /* 0x000003ff00ff7812 */ /* 0x000fda000780c0ff */
[----:B------:R-:W-:Y:S05]  /*12200*/  @!P0 BRA `(.L_x_13780) ;  /* 0x0000000000408947 */ /* 0x000fea0003800000 */
        /* <DEDUP_REMOVED lines=16> */
.L_x_13780:
[----:B------:R-:W-:Y:S05]  /*12310*/  BSYNC B6 ;  /* 0x0000000000067941 */ /* 0x000fea0003800000 */
.L_x_13779:
[----:B------:R0:W5:Y:S01]  /*12320*/  LDL R9, [R1+0x8] ;  /* 0x0000080001097983 */ /* 0x0001620000100800 */
[----:B------:R-:W-:Y:S01]  /*12330*/  UISETP.NE.AND UP0, UPT, UR49, URZ, UPT ;  /* 0x0000003f3100728c */ /* 0x000fe2000bf05270 */
[----:B------:R-:W-:Y:S01]  /*12340*/  R2UR UR7, R28 ;  /* 0x000000001c0772ca */ /* 0x000fe200000e0000 */
[----:B------:R-:W-:Y:S01]  /*12350*/  ULDC.64 UR8, c[0x0][0x2d8] ;  /* 0x0000b60000087ab9 */ /* 0x000fe20000000a00 */
[----:B------:R-:W1:Y:S01]  /*12360*/  S2R R20, SR_TID.X ;  /* 0x0000000000147919 */ /* 0x000e620000002100 */
[C---:B------:R-:W-:Y:S02]  /*12370*/  R2UR UR10, R22.reuse ;  /* 0x00000000160a72ca */ /* 0x040fe400000e0000 */
[----:B------:R-:W-:Y:S01]  /*12380*/  R2UR UR4, R22 ;  /* 0x00000000160472ca */ /* 0x000fe200000e0000 */
[----:B------:R-:W2:Y:S01]  /*12390*/  S2R R2, SR_TID.X ;  /* 0x0000000000027919 */ /* 0x000ea20000002100 */
[----:B------:R-:W-:Y:S01]  /*123a0*/  PLOP3.LUT P0, PT, PT, PT, UP0, 0x80, 0x0 ;  /* 0x000000000000781c */ /* 0x000fe20003f0f008 */
[----:B------:R-:W-:Y:S01]  /*123b0*/  USHF.R.S32.HI UR6, URZ, 0x1f, UR42 ;  /* 0x0000001f3f067899 */ /* 0x000fe2000801142a */
[----:B------:R-:W-:Y:S01]  /*123c0*/  LOP3.LUT P5, RZ, R19, 0x10, RZ, 0xc0, !PT ;  /* 0x0000001013ff7812 */ /* 0x000fe200078ac0ff */
[----:B------:R-:W-:Y:S01]  /*123d0*/  @UP0 ULDC UR5, c[0x0][0x44c] ;  /* 0x0001130000050ab9 */ /* 0x000fe20000000800 */
[----:B------:R-:W-:Y:S01]  /*123e0*/  ULDC UR12, c[0x0][0x448] ;  /* 0x00011200000c7ab9 */ /* 0x000fe20000000800 */
[----:B------:R-:W-:Y:S01]  /*123f0*/  @UP0 ULDC UR13, c[0x0][0x44c] ;  /* 0x00011300000d0ab9 */ /* 0x000fe20000000800 */
[----:B------:R-:W-:Y:S01]  /*12400*/  UIMAD UR7, UR7, UR8, URZ ;  /* 0x00000008070772a4 */ /* 0x000fe2000f8e023f */
[----:B-1----:R-:W-:Y:S01]  /*12410*/  IMAD.SHL.U32 R20, R20, 0x10, RZ ;  /* 0x0000001014147824 */ /* 0x002fe200078e00ff */
[----:B--2---:R-:W-:-:S04]  /*12420*/  LOP3.LUT R2, R2, 0x7f, RZ, 0xc0, !PT ;  /* 0x0000007f02027812 */ /* 0x004fc800078ec0ff */
[----:B------:R-:W-:Y:S02]  /*12430*/  LOP3.LUT R20, R20, 0x70, RZ, 0xc0, !PT ;  /* 0x0000007014147812 */ /* 0x000fe400078ec0ff */
[----:B------:R-:W-:-:S04]  /*12440*/  SHF.R.U32.HI R2, RZ, 0x3, R2 ;  /* 0x00000003ff027819 */ /* 0x000fc80000011602 */
[----:B------:R-:W-:-:S05]  /*12450*/  LOP3.LUT R2, R2, R20, RZ, 0xfc, !PT ;  /* 0x0000001402027212 */ /* 0x000fca00078efcff */
[----:B------:R-:W-:-:S04]  /*12460*/  VIADD R6, R2, UR43 ;  /* 0x0000002b02067c36 */ /* 0x000fc80008000000 */
[----:B------:R-:W-:Y:S01]  /*12470*/  @P0 IMAD.HI.U32 R0, R6, UR5, RZ ;  /* 0x0000000506000c27 */ /* 0x000fe2000f8e00ff */
[----:B------:R-:W-:Y:S01]  /*12480*/  PLOP3.LUT P0, PT, PT, PT, UP0, 0x80, 0x0 ;  /* 0x000000000000781c */ /* 0x000fe20003f0f008 */
[----:B------:R-:W-:Y:S02]  /*12490*/  UIMAD UR7, UR10, UR9, UR7 ;  /* 0x000000090a0772a4 */ /* 0x000fe4000f8e0207 */
[----:B------:R-:W-:Y:S01]  /*124a0*/  UIMAD.WIDE.U32 UR4, UR4, UR8, URZ ;  /* 0x00000008040472a5 */ /* 0x000fe2000f8e003f */
[----:B------:R-:W-:Y:S01]  /*124b0*/  IMAD.MOV.U32 R2, RZ, RZ, R6 ;  /* 0x000000ffff027224 */ /* 0x000fe200078e0006 */
[----:B------:R-:W-:Y:S01]  /*124c0*/  ULDC.64 UR10, c[0x0][0x280] ;  /* 0x0000a000000a7ab9 */ /* 0x000fe20000000a00 */
[----:B------:R-:W-:Y:S01]  /*124d0*/  ULDC.64 UR8, c[0x0][0x2e0] ;  /* 0x0000b80000087ab9 */ /* 0x000fe20000000a00 */
[----:B------:R-:W-:-:S03]  /*124e0*/  UIADD3 UR5, UR5, UR7, URZ ;  /* 0x0000000705057290 */ /* 0x000fc6000fffe03f */
[----:B------:R-:W-:Y:S01]  /*124f0*/  @UP0 ULDC UR7, c[0x0][0x450] ;  /* 0x0001140000070ab9 */ /* 0x000fe20000000800 */
[----:B------:R-:W-:Y:S02]  /*12500*/  UIMAD UR6, UR6, UR8, URZ ;  /* 0x00000008060672a4 */ /* 0x000fe4000f8e023f */
[----:B------:R-:W-:Y:S01]  /*12510*/  @P0 SHF.R.U32.HI R2, RZ, UR7, R0 ;  /* 0x00000007ff020c19 */ /* 0x000fe20008011600 */
[----:B------:R-:W-:Y:S02]  /*12520*/  UIMAD.WIDE.U32 UR4, UR42, UR8, UR4 ;  /* 0x000000082a0472a5 */ /* 0x000fe4000f8e0004 */
[----:B------:R-:W-:Y:S01]  /*12530*/  UIMAD UR6, UR42, UR9, UR6 ;  /* 0x000000092a0672a4 */ /* 0x000fe2000f8e0206 */
[----:B------:R-:W-:Y:S02]  /*12540*/  SHF.R.S32.HI R0, RZ, 0x1f, R2 ;  /* 0x0000001fff007819 */ /* 0x000fe40000011402 */
[----:B------:R-:W-:Y:S01]  /*12550*/  ULDC.64 UR8, c[0x0][0x2d0] ;  /* 0x0000b40000087ab9 */ /* 0x000fe20000000a00 */
[----:B------:R-:W-:Y:S01]  /*12560*/  UIADD3 UR5, UR5, UR6, URZ ;  /* 0x0000000605057290 */ /* 0x000fe2000fffe03f */
[----:B------:R-:W-:-:S02]  /*12570*/  IMAD.U32 R5, RZ, RZ, UR8 ;  /* 0x00000008ff057e24 */ /* 0x000fc4000f8e00ff */
[----:B------:R-:W-:Y:S01]  /*12580*/  IMAD R3, R0, UR8, RZ ;  /* 0x0000000800037c24 */ /* 0x000fe2000f8e02ff */
[----:B------:R-:W-:Y:S01]  /*12590*/  ULDC.64 UR6, c[0x0][0x2c8] ;  /* 0x0000b20000067ab9 */ /* 0x000fe20000000a00 */
[----:B------:R-:W-:Y:S02]  /*125a0*/  IMAD.MOV R0, RZ, RZ, -R2 ;  /* 0x000000ffff007224 */ /* 0x000fe400078e0a02 */
[C---:B------:R-:W-:Y:S02]  /*125b0*/  IMAD R4, R2.reuse, UR9, R3 ;  /* 0x0000000902047c24 */ /* 0x040fe4000f8e0203 */
        /* <DEDUP_REMOVED lines=16> */
[----:B------:R-:W1:Y:S09]  /*126c0*/  S2R R21, SR_TID.X ;  /* 0x0000000000157919 */ /* 0x000e720000002100 */
        /* <DEDUP_REMOVED lines=12> */
[----:B------:R-:W-:-:S03]  /*12790*/  UMOV UR4, 0xffffffff ;  /* 0xffffffff00047882 */ /* 0x000fc60000000000 */
[----:B------:R-:W-:Y:S01]  /*127a0*/  IMAD.IADD R7, R3, 0x1, R5 ;  /* 0x0000000103077824 */ /* 0x000fe200078e0205 */
[C---:B------:R-:W-:Y:S01]  /*127b0*/  LEA R5, P0, R2.reuse, UR10, 0x1 ;  /* 0x0000000a02057c11 */ /* 0x040fe2000f8008ff */
[C---:B-1----:R-:W-:Y:S01]  /*127c0*/  IMAD.SHL.U32 R10, R21.reuse, 0x8, RZ ;  /* 0x00000008150a7824 */ /* 0x042fe200078e00ff */
[----:B------:R-:W-:Y:S02]  /*127d0*/  LOP3.LUT R20, R21, 0x7f, RZ, 0xc0, !PT ;  /* 0x0000007f15147812 */ /* 0x000fe400078ec0ff */
[----:B------:R-:W-:Y:S02]  /*127e0*/  LEA.HI.X R7, R2, UR11, R7, 0x1, P0 ;  /* 0x0000000b02077c11 */ /* 0x000fe400080f0c07 */
[----:B------:R-:W-:Y:S02]  /*127f0*/  LOP3.LUT R10, R10, 0x38, RZ, 0xc0, !PT ;  /* 0x000000380a0a7812 */ /* 0x000fe400078ec0ff */
[----:B------:R-:W-:Y:S01]  /*12800*/  SHF.R.U32.HI R20, RZ, 0x3, R20 ;  /* 0x00000003ff147819 */ /* 0x000fe20000011614 */
[----:B0-----:R-:W-:Y:S06]  /*12810*/  BRA.DIV UR4, `(.L_x_13781) ;  /* 0x0000003604187947 */ /* 0x001fec000b800000 */
[----:B------:R-:W0:Y:S01]  /*12820*/  SHFL.IDX PT, R3, R0, RZ, 0x181f ;  /* 0x00181fff00037589 */ /* 0x000e2200000e0000 */
[----:B------:R-:W-:-:S03]  /*12830*/  VIADD R6, R20, UR43 ;  /* 0x0000002b14067c36 */ /* 0x000fc60008000000 */
[----:B------:R-:W1:Y:S01]  /*12840*/  SHFL.IDX PT, R2, R4, RZ, 0x181f ;  /* 0x00181fff04027589 */ /* 0x000e6200000e0000 */
[C---:B------:R-:W-:Y:S01]  /*12850*/  VIADD R8, R6.reuse, 0x80 ;  /* 0x0000008006087836 */ /* 0x040fe20000000000 */
[----:B------:R-:W-:Y:S02]  /*12860*/  ISETP.GE.AND P1, PT, R6, UR38, PT ;  /* 0x0000002606007c0c */ /* 0x000fe4000bf26270 */
[----:B------:R-:W-:Y:S11]  /*12870*/  SHFL.IDX PT, R14, R5, RZ, 0x181f ;  /* 0x00181fff050e7589 */ /* 0x000ff600000e0000 */
[----:B0-----:R-:W-:-:S05]  /*12880*/  @!P1 LEA R3, P0, R10, R3, 0x1 ;  /* 0x000000030a039211 */ /* 0x001fca00078008ff */
[----:B-1----:R-:W-:-:S05]  /*12890*/  @!P1 IMAD.X R2, RZ, RZ, R2, P0 ;  /* 0x000000ffff029224 */ /* 0x002fca00000e0602 */
[----:B------:R-:W-:-:S04]  /*128a0*/  @!P1 LOP3.LUT R3, R3, R2, RZ, 0x3c, !PT ;  /* 0x0000000203039212 */ /* 0x000fc800078e3cff */
[----:B------:R-:W-:-:S04]  /*128b0*/  @!P1 LOP3.LUT R2, R3, R2, RZ, 0x3c, !PT ;  /* 0x0000000203029212 */ /* 0x000fc800078e3cff */
[----:B------:R-:W-:-:S05]  /*128c0*/  @!P1 LOP3.LUT R3, R3, R2, RZ, 0x3c, !PT ;  /* 0x0000000203039212 */ /* 0x000fca00078e3cff */
[----:B-----5:R0:W-:Y:S02]  /*128d0*/  @!P1 LDGSTS.E.BYPASS.LTC128B.128 [R9+0x8400], desc[UR52][R2.64], !P5 ;  /* 0x0840000002099fae */ /* 0x0201e4000e901d74 */
[----:B0-----:R-:W-:Y:S02]  /*128e0*/  VIADD R2, R6, 0x10 ;  /* 0x0000001006027836 */ /* 0x001fe40000000000 */
[----:B------:R-:W0:Y:S03]  /*128f0*/  SHFL.IDX PT, R3, R0, 0x1, 0x181f ;  /* 0x00381f0000037f89 */ /* 0x000e2600000e0000 */
[----:B------:R-:W-:Y:S02]  /*12900*/  ISETP.GE.AND P1, PT, R2, UR38, PT ;  /* 0x0000002602007c0c */ /* 0x000fe4000bf26270 */
        /* <DEDUP_REMOVED lines=49> */
[----:B------:R-:W-:Y:S01]  /*12c20*/  ISETP.GE.AND P1, PT, R2, UR38, PT ;  /* 0x0000002602007c0c */ /* 0x000fe2000bf26270 */
        /* <DEDUP_REMOVED lines=8> */
[----:B------:R0:W-:Y:S02]  /*12cb0*/  @!P1 LDGSTS.E.BYPASS.LTC128B.128 [R9+0xb400], desc[UR52][R2.64], !P5 ;  /* 0x0b40000002099fae */ /* 0x0001e4000e901d74 */
[----:B0-----:R-:W-:-:S05]  /*12cc0*/  VIADD R2, R6, 0x70 ;  /* 0x0000007006027836 */ /* 0x001fca0000000000 */
[----:B------:R-:W-:-:S13]  /*12cd0*/  ISETP.GE.AND P1, PT, R2, UR38, PT ;  /* 0x0000002602007c0c */ /* 0x000fda000bf26270 */
[----:B------:R-:W-:Y:S02]  /*12ce0*/  @!P1 LEA R2, P0, R10, R0, 0x1 ;  /* 0x000000000a029211 */ /* 0x000fe400078008ff */
[----:B------:R-:W0:Y:S03]  /*12cf0*/  SHFL.IDX PT, R0, R7, RZ, 0x181f ;  /* 0x00181fff07007589 */ /* 0x000e2600000e0000 */
[----:B--2---:R-:W-:-:S05]  /*12d00*/  @!P1 IMAD.X R3, RZ, RZ, R4, P0 ;  /* 0x000000ffff039224 */ /* 0x004fca00000e0604 */
[----:B------:R1:W-:Y:S01]  /*12d10*/  @!P1 LDGSTS.E.BYPASS.LTC128B.128 [R9+0xbc00], desc[UR52][R2.64], !P5 ;  /* 0x0bc0000002099fae */ /* 0x0003e2000e901d74 */
[----:B------:R-:W-:-:S13]  /*12d20*/  ISETP.GE.AND P1, PT, R8, UR38, PT ;  /* 0x0000002608007c0c */ /* 0x000fda000bf26270 */
[----:B-1----:R-:W-:Y:S02]  /*12d30*/  @!P1 LEA R2, P0, R10, R14, 0x1 ;  /* 0x0000000e0a029211 */ /* 0x002fe400078008ff */
[----:B------:R-:W-:Y:S03]  /*12d40*/  SHFL.IDX PT, R14, R5, 0x3, 0x181f ;  /* 0x00781f00050e7f89 */ /* 0x000fe600000e0000 */
[----:B0-----:R-:W-:Y:S02]  /*12d50*/  @!P1 IMAD.X R3, RZ, RZ, R0, P0 ;  /* 0x000000ffff039224 */ /* 0x001fe400000e0600 */
[----:B------:R-:W-:Y:S04]  /*12d60*/  SHFL.IDX PT, R0, R7, 0x1, 0x181f ;  /* 0x00381f0007007f89 */ /* 0x000fe800000e0000 */
[----:B------:R0:W-:Y:S04]  /*12d70*/  @!P1 LDGSTS.E.BYPASS.LTC128B.128 [R9+0xc400], desc[UR52][R2.64], !P5 ;  /* 0x0c40000002099fae */ /* 0x0001e8000e901d74 */
[----:B0-----:R-:W0:Y:S01]  /*12d80*/  SHFL.IDX PT, R2, R5, 0x1, 0x181f ;  /* 0x00381f0005027f89 */ /* 0x001e2200000e0000 */
[----:B------:R-:W-:-:S05]  /*12d90*/  VIADD R3, R6, 0x90 ;  /* 0x0000009006037836 */ /* 0x000fca0000000000 */
[----:B------:R-:W-:-:S13]  /*12da0*/  ISETP.GE.AND P1, PT, R3, UR38, PT ;  /* 0x0000002603007c0c */ /* 0x000fda000bf26270 */
[----:B0-----:R-:W-:-:S05]  /*12db0*/  @!P1 LEA R2, P0, R10, R2, 0x1 ;  /* 0x000000020a029211 */ /* 0x001fca00078008ff */
[----:B------:R-:W-:Y:S02]  /*12dc0*/  @!P1 IMAD.X R3, RZ, RZ, R0, P0 ;  /* 0x000000ffff039224 */ /* 0x000fe400000e0600 */
[----:B------:R-:W-:Y:S04]  /*12dd0*/  SHFL.IDX PT, R0, R7, 0x2, 0x181f ;  /* 0x00581f0007007f89 */ /* 0x000fe800000e0000 */
[----:B------:R0:W-:Y:S04]  /*12de0*/  @!P1 LDGSTS.E.BYPASS.LTC128B.128 [R9+0xcc00], desc[UR52][R2.64], !P5 ;  /* 0x0cc0000002099fae */ /* 0x0001e8000e901d74 */
[----:B------:R-:W-:Y:S04]  /*12df0*/  SHFL.IDX PT, R7, R7, 0x3, 0x181f ;  /* 0x00781f0007077f89 */ /* 0x000fe800000e0000 */
[----:B0-----:R-:W0:Y:S01]  /*12e00*/  SHFL.IDX PT, R2, R5, 0x2, 0x181f ;  /* 0x00581f0005027f89 */ /* 0x001e2200000e0000 */
[----:B------:R-:W-:-:S05]  /*12e10*/  VIADD R3, R6, 0xa0 ;  /* 0x000000a006037836 */ /* 0x000fca0000000000 */
[----:B------:R-:W-:-:S13]  /*12e20*/  ISETP.GE.AND P1, PT, R3, UR38, PT ;  /* 0x0000002603007c0c */ /* 0x000fda000bf26270 */
[----:B0-----:R-:W-:-:S05]  /*12e30*/  @!P1 LEA R2, P0, R10, R2, 0x1 ;  /* 0x000000020a029211 */ /* 0x001fca00078008ff */
[----:B------:R-:W-:-:S05]  /*12e40*/  @!P1 IMAD.X R3, RZ, RZ, R0, P0 ;  /* 0x000000ffff039224 */ /* 0x000fca00000e0600 */
[----:B------:R0:W-:Y:S03]  /*12e50*/  @!P1 LDGSTS.E.BYPASS.LTC128B.128 [R9+0xd400], desc[UR52][R2.64], !P5 ;  /* 0x0d40000002099fae */ /* 0x0001e6000e901d74 */
.L_x_13870:
[----:B------:R-:W-:-:S05]  /*12e60*/  VIADD R6, R6, 0xb0 ;  /* 0x000000b006067836 */ /* 0x000fca0000000000 */
[----:B------:R-:W-:-:S13]  /*12e70*/  ISETP.GE.AND P0, PT, R6, UR38, PT ;  /* 0x0000002606007c0c */ /* 0x000fda000bf06270 */
[----:B0-----:R-:W-:-:S05]  /*12e80*/  @!P0 LEA R2, P1, R10, R14, 0x1 ;  /* 0x0000000e0a028211 */ /* 0x001fca00078208ff */
[----:B------:R-:W-:-:S05]  /*12e90*/  @!P0 IMAD.X R3, RZ, RZ, R7, P1 ;  /* 0x000000ffff038224 */ /* 0x000fca00008e0607 */
[----:B------:R-:W-:Y:S01]  /*12ea0*/  @!PT LDS RZ, [RZ] ;  /* 0x00000000fffff984 */ /* 0x000fe20000000800 */
[----:B------:R-:W-:Y:S01]  /*12eb0*/  @!PT LDS RZ, [RZ] ;  /* 0x00000000fffff984 */ /* 0x000fe20000000800 */
[----:B------:R-:W-:Y:S01]  /*12ec0*/  @!PT LDS RZ, [RZ] ;  /* 0x00000000fffff984 */ /* 0x000fe20000000800 */
[----:B------:R0:W-:Y:S01]  /*12ed0*/  @!P0 LDGSTS.E.BYPASS.LTC128B.128 [R9+0xdc00], desc[UR52][R2.64], !P5 ;  /* 0x0dc0000002098fae */ /* 0x0001e2000e901d74 */
[----:B------:R-:W-:Y:S01]  /*12ee0*/  PLOP3.LUT P0, PT, PT, PT, PT, 0x80, 0x0 ;  /* 0x000000000000781c */ /* 0x000fe20003f0f070 */
[----:B------:R-:W-:-:S12]  /*12ef0*/  NOP ;  /* 0x0000000000007918 */ /* 0x000fd80000000000 */
.L_x_13782:
        /* <DEDUP_REMOVED lines=18> */
.L_x_13871:
[----:B------:R-:W-:Y:S05]  /*13020*/  BSYNC B0 ;  /* 0x0000000000007941 */ /* 0x000fea0003800000 */
.L_x_13783:
[----:B------:R-:W-:-:S04]  /*13030*/  UIADD3 UR4, UR44, -0x2, URZ ;  /* 0xfffffffe2c047890 */ /* 0x000fc8000fffe03f */
[----:B------:R-:W-:-:S06]  /*13040*/  UISETP.GE.AND UP0, UPT, UR4, UR45, UPT ;  /* 0x0000002d0400728c */ /* 0x000fcc000bf06270 */
[----:B------:R-:W-:-:S13]  /*13050*/  PLOP3.LUT P0, PT, PT, PT, UP0, 0x80, 0x0 ;  /* 0x000000000000781c */ /* 0x000fda0003f0f008 */
[----:B------:R-:W-:Y:S05]  /*13060*/  @!P0 BRA `(.L_x_13785) ;  /* 0x00000010000c8947 */ /* 0x000fea0003800000 */
[----:B------:R-:W-:Y:S01]  /*13070*/  BSSY B0, `(.L_x_13785) ;  /* 0x0000102000007945 */ /* 0x000fe20003800000 */
[----:B------:R-:W-:Y:S02]  /*13080*/  IMAD.MOV.U32 R20, RZ, RZ, R26 ;  /* 0x000000ffff147224 */ /* 0x000fe400078e001a */
[----:B------:R-:W-:Y:S02]  /*13090*/  IMAD.MOV.U32 R6, RZ, RZ, R23 ;  /* 0x000000ffff067224 */ /* 0x000fe400078e0017 */
[----:B------:R-:W-:Y:S02]  /*130a0*/  IMAD.MOV.U32 R27, RZ, RZ, R24 ;  /* 0x000000ffff1b7224 */ /* 0x000fe400078e0018 */
[----:B------:R-:W-:-:S07]  /*130b0*/  IMAD.U32 R7, RZ, RZ, UR4 ;  /* 0x00000004ff077e24 */ /* 0x000fce000f8e00ff */
.L_x_13798:
[----:B------:R-:W2:Y:S01]  /*130c0*/  LDL R8, [R1+0x4] ;  /* 0x0000040001087983 */ /* 0x000ea20000100800 */
[----:B0-----:R-:W0:Y:S03]  /*130d0*/  LDC R3, c[0x0][0x430] ;  /* 0x00010c00ff037b82 */ /* 0x001e260000000800 */
[----:B------:R-:W3:Y:S01]  /*130e0*/  LDL R4, [R1] ;  /* 0x0000000001047983 */ /* 0x000ee20000100800 */
[----:B------:R-:W1:Y:S01]  /*130f0*/  S2R R2, SR_TID.X ;  /* 0x0000000000027919 */ /* 0x000e620000002100 */
[----:B0-----:R-:W-:Y:S02]  /*13100*/  ISETP.NE.AND P0, PT, R3, 0x1, PT ;  /* 0x000000010300780c */ /* 0x001fe40003f05270 */
[C---:B-1----:R-:W-:Y:S01]  /*13110*/  LOP3.LUT R0, R2.reuse, 0x7f, RZ, 0xc0, !PT ;  /* 0x0000007f02007812 */ /* 0x042fe200078ec0ff */
[----:B------:R-:W-:-:S10]  /*13120*/  IMAD.SHL.U32 R5, R2, 0x10, RZ ;  /* 0x0000001002057824 */ /* 0x000fd400078e00ff */
[----:B------:R-:W0:Y:S01]  /*13130*/  @P0 LDC R2, c[0x0][0x434] ;  /* 0x00010d00ff020b82 */ /* 0x000e220000000800 */
[----:B------:R-:W-:-:S07]  /*13140*/  SHF.R.U32.HI R3, RZ, 0x3, R0 ;  /* 0x00000003ff037819 */ /* 0x000fce0000011600 */
[----:B------:R-:W1:Y:S01]  /*13150*/  @P0 LDC R0, c[0x0][0x438] ;  /* 0x00010e00ff000b82 */ /* 0x000e620000000800 */
[----:B------:R-:W-:Y:S01]  /*13160*/  IMAD R3, R7, 0x80, R3 ;  /* 0x0000008007037824 */ /* 0x000fe200078e0203 */
        /* <DEDUP_REMOVED lines=12> */
[C---:B------:R-:W-:Y:S02]  /*13230*/  IMAD R4, R29.reuse, UR5, R4 ;  /* 0x000000051d047c24 */ /* 0x040fe4000f8e0204 */
[----:B------:R-:W-:Y:S01]  /*13240*/  IMAD.WIDE.U32 R2, R29, UR4, R2 ;  /* 0x000000041d027c25 */ /* 0x000fe2000f8e0002 */
        /* <DEDUP_REMOVED lines=16> */
.L_x_13786:
[----:B------:R-:W-:Y:S01]  /*13350*/  IMAD R5, R23, 0x8, R16 ;  /* 0x0000000817057824 */ /* 0x000fe200078e0210 */
[----:B------:R-:W-:Y:S01]  /*13360*/  SHF.L.U32 R2, R26, 0x1f, RZ ;  /* 0x0000001f1a027819 */ /* 0x000fe200000006ff */
[----:B------:R-:W-:Y:S03]  /*13370*/  BSSY B1, `(.L_x_13787) ;  /* 0x0000003000017945 */ /* 0x000fe60003800000 */
[----:B------:R-:W0:Y:S02]  /*13380*/  SYNCS.PHASECHK.TRANS64.TRYWAIT P0, [R5+URZ+0x16840], R2 ;  /* 0x01684002050075a7 */ /* 0x000e24000800017f */
[----:B0-----:R-:W-:Y:S05]  /*13390*/  @!P0 BRA `(.L_x_13788) ;  /* 0x0000003800148947 */ /* 0x001fea0003800000 */
.L_x_13872:
[----:B------:R-:W-:Y:S05]  /*133a0*/  BSYNC B1 ;  /* 0x0000000000017941 */ /* 0x000fea0003800000 */
.L_x_13787:
[----:B------:R-:W1:Y:S01]  /*133b0*/  S2R R12, SR_TID.X ;  /* 0x00000000000c7919 */ /* 0x000e620000002100 */
[----:B------:R-:W-:Y:S01]  /*133c0*/  SHF.R.S32.HI R21, RZ, 0x1f, R0 ;  /* 0x0000001fff157819 */ /* 0x000fe20000011400 */
[----:B------:R-:W-:Y:S01]  /*133d0*/  ULDC.64 UR4, c[0x0][0x300] ;  /* 0x0000c00000047ab9 */ /* 0x000fe20000000a00 */
[----:B------:R-:W-:Y:S01]  /*133e0*/  LOP3.LUT P1, RZ, R19, 0x1, RZ, 0xc0, !PT ;  /* 0x0000000113ff7812 */ /* 0x000fe2000782c0ff */
[----:B0-----:R-:W-:-:S04]  /*133f0*/  IMAD.WIDE.U32 R2, R0, UR4, RZ ;  /* 0x0000000400027c25 */ /* 0x001fc8000f8e00ff */
        /* <DEDUP_REMOVED lines=18> */
[C---:B------:R-:W-:Y:S01]  /*13520*/  LEA R8, P0, R2.reuse, UR4, 0x1 ;  /* 0x0000000402087c11 */ /* 0x040fe2000f8008ff */
[----:B------:R-:W-:Y:S01]  /*13530*/  UMOV UR4, 0xffffffff ;  /* 0xffffffff00047882 */ /* 0x000fe20000000000 */
[----:B------:R-:W-:Y:S02]  /*13540*/  LOP3.LUT R9, R9, 0x200, R11, 0xf8, !PT ;  /* 0x0000020009097812 */ /* 0x000fe400078ef80b */
[----:B------:R-:W-:-:S03]  /*13550*/  LEA.HI.X R10, R2, UR5, R7, 0x1, P0 ;  /* 0x00000005020a7c11 */ /* 0x000fc600080f0c07 */
[----:B------:R-:W-:Y:S01]  /*13560*/  IMAD R9, R23, 0x2000, R9 ;  /* 0x0000200017097824 */ /* 0x000fe200078e0209 */
[----:B------:R-:W-:Y:S06]  /*13570*/  BRA.DIV UR4, `(.L_x_13789) ;  /* 0x0000003604b07947 */ /* 0x000fec000b800000 */
[----:B------:R-:W0:Y:S01]  /*13580*/  S2R R3, SR_TID.X ;  /* 0x0000000000037919 */ /* 0x000e220000002100 */
[----:B------:R-:W-:Y:S01]  /*13590*/  IMAD R9, R9, 0x2, R16 ;  /* 0x0000000209097824 */ /* 0x000fe200078e0210 */
[----:B------:R-:W1:Y:S01]  /*135a0*/  SHFL.IDX PT, R2, R8, RZ, 0x181f ;  /* 0x00181fff08027589 */ /* 0x000e6200000e0000 */
[----:B0-----:R-:W-:-:S03]  /*135b0*/  IMAD.SHL.U32 R11, R3, 0x8, RZ ;  /* 0x00000008030b7824 */ /* 0x001fc600078e00ff */
[----:B------:R-:W0:Y:S02]  /*135c0*/  SHFL.IDX PT, R3, R10, RZ, 0x181f ;  /* 0x00181fff0a037589 */ /* 0x000e2400000e0000 */
        /* <DEDUP_REMOVED lines=38> */
.L_x_13890:
        /* <DEDUP_REMOVED lines=8> */
.L_x_13790:
        /* <DEDUP_REMOVED lines=11> */
.L_x_13791:
[----:B------:R1:W-:Y:S01]  /*13960*/  SYNCS.ARRIVE.TRANS64.A1T0 RZ, [R5+URZ+0x16830], RZ ;  /* 0x016830ff05ff79a7 */ /* 0x0003e2000810003f */
[----:B------:R-:W-:Y:S05]  /*13970*/  @!P2 BRA `(.L_x_13792) ;  /* 0x000000000004a947 */ /* 0x000fea0003800000 */
[----:B------:R-:W-:Y:S01]  /*13980*/  BPT.TRAP 0x1 ;  /* 0x000000040000795c */ /* 0x000fe20000300000 */
.L_x_13792:
[----:B------:R-:W-:Y:S01]  /*13990*/  SHF.L.U32 R2, R20, 0x1f, RZ ;  /* 0x0000001f14027819 */ /* 0x000fe200000006ff */
[----:B-1----:R-:W-:Y:S01]  /*139a0*/  IMAD R5, R6, 0x8, R16 ;  /* 0x0000000806057824 */ /* 0x002fe200078e0210 */
[----:B------:R-:W-:Y:S03]  /*139b0*/  BSSY B1, `(.L_x_13793) ;  /* 0x0000003000017945 */ /* 0x000fe60003800000 */
[----:B------:R-:W1:Y:S02]  /*139c0*/  SYNCS.PHASECHK.TRANS64.TRYWAIT P0, [R5+URZ+0x16860], R2 ;  /* 0x01686002050075a7 */ /* 0x000e64000800017f */
[----:B-1----:R-:W-:Y:S05]  /*139d0*/  @!P0 BRA `(.L_x_13794) ;  /* 0x0000003800d48947 */ /* 0x002fea0003800000 */
.L_x_13891:
[----:B------:R-:W-:Y:S05]  /*139e0*/  BSYNC B1 ;  /* 0x0000000000017941 */ /* 0x000fea0003800000 */
.L_x_13793:
[----:B------:R-:W0:Y:S01]  /*139f0*/  S2R R3, SR_TID.X ;  /* 0x0000000000037919 */ /* 0x000e220000002100 */
[----:B-1----:R-:W-:Y:S01]  /*13a00*/  IMAD.MOV.U32 R2, RZ, RZ, -0x80 ;  /* 0xffffff80ff027424 */ /* 0x002fe200078e00ff */
[----:B------:R-:W-:Y:S01]  /*13a10*/  UMOV UR4, 0xffffffff ;  /* 0xffffffff00047882 */ /* 0x000fe20000000000 */
[----:B------:R-:W-:Y:S02]  /*13a20*/  LOP3.LUT P1, RZ, R19, 0x2, RZ, 0xc0, !PT ;  /* 0x0000000213ff7812 */ /* 0x000fe4000782c0ff */
[----:B------:R-:W-:Y:S02]  /*13a30*/  IMAD R2, R27, R2, UR36 ;  /* 0x000000241b027e24 */ /* 0x000fe4000f8e0202 */
        /* <DEDUP_REMOVED lines=17> */
[----:B------:R0:W-:Y:S04]  /*13b50*/  LDGSTS.E.BYPASS.LTC128B.128 [R6+0x400], desc[UR52][R2.64], !P0 ;  /* 0x0040000002067fae */ /* 0x0001e8000c101d74 */
[----:B0-----:R-:W0:Y:S04]  /*13b60*/  SHFL.IDX PT, R2, R17, 0x1, 0x181f ;  /* 0x00381f0011027f89 */ /* 0x001e2800000e0000 */
[----:B------:R-:W1:Y:S01]  /*13b70*/  SHFL.IDX PT, R3, R18, 0x1, 0x181f ;  /* 0x00381f0012037f89 */ /* 0x000e6200000e0000 */
[----:B0-----:R-:W-:-:S05]  /*13b80*/  IADD3 R2, P0, R2, R7, RZ ;  /* 0x0000000702027210 */ /* 0x001fca0007f1e0ff */
[----:B-1----:R-:W-:Y:S01]  /*13b90*/  IMAD.X R3, RZ, RZ, R3, P0 ;  /* 0x000000ffff037224 */ /* 0x002fe200000e0603 */
[----:B------:R-:W-:-:S13]  /*13ba0*/  ISETP.LT.OR P0, PT, R8, 0x11, P1 ;  /* 0x000000110800780c */ /* 0x000fda0000f01670 */
        /* <DEDUP_REMOVED lines=31> */
[----:B------:R0:W-:Y:S04]  /*13da0*/  LDGSTS.E.BYPASS.LTC128B.128 [R6+0x3400], desc[UR52][R2.64], !P0 ;  /* 0x0340000002067fae */ /* 0x0001e8000c101d74 */
[----:B0-2---:R0:W1:Y:S02]  /*13db0*/  SHFL.IDX PT, R2, R17, 0x7, 0x181f ;  /* 0x00f81f0011027f89 */ /* 0x00506400000e0000 */
.L_x_13909:
        /* <DEDUP_REMOVED lines=23> */
[----:B0-----:R-:W-:Y:S01]  /*13f30*/  LEA R17, P0, R2, UR4, 0x1 ;  /* 0x0000000402117c11 */ /* 0x001fe2000f8008ff */
[----:B------:R-:W-:-:S05]  /*13f40*/  IMAD.IADD R3, R7, 0x1, R3 ;  /* 0x0000000107037824 */ /* 0x000fca00078e0203 */
[----:B------:R-:W-:Y:S02]  /*13f50*/  LEA.HI.X R18, R2, UR5, R3, 0x1, P0 ;  /* 0x0000000502127c11 */ /* 0x000fe400080f0c03 */
[----:B------:R-:W-:-:S13]  /*13f60*/  PLOP3.LUT P0, PT, PT, PT, PT, 0x80, 0x0 ;  /* 0x000000000000781c */ /* 0x000fda0003f0f070 */
.L_x_13796:
        /* <DEDUP_REMOVED lines=11> */
.L_x_13797:
        /* <DEDUP_REMOVED lines=8> */
.L_x_13785:
        /* <DEDUP_REMOVED lines=16> */
[----:B0-----:R-:W-:-:S05]  /*141a0*/  IADD3 R0, R0, UR48, R7 ;  /* 0x0000003000007c10 */ /* 0x001fca000fffe007 */
[----:B------:R1:W-:Y:S02]  /*141b0*/  STL [R1+0xc], R0 ;  /* 0x00000c0001007387 */ /* 0x0003e40000100800 */
.L_x_13800:
[----:B------:R-:W-:Y:S05]  /*141c0*/  BSYNC B0 ;  /* 0x0000000000007941 */ /* 0x000fea0003800000 */
.L_x_13799:
[----:B-1----:R-:W-:-:S05]  /*141d0*/  IMAD.U32 R0, RZ, RZ, UR46 ;  /* 0x0000002eff007e24 */ /* 0x002fca000f8e00ff */
[----:B------:R-:W-:-:S13]  /*141e0*/  ISETP.NE.AND P0, PT, R0, 0x3, PT ;  /* 0x000000030000780c */ /* 0x000fda0003f05270 */
[----:B------:R-:W-:Y:S05]  /*141f0*/  @!P0 BRA `(.L_x_13801) ;  /* 0x0000000000048947 */ /* 0x000fea0003800000 */
[----:B------:R-:W-:Y:S01]  /*14200*/  BPT.TRAP 0x1 ;  /* 0x000000040000795c */ /* 0x000fe20000300000 */
.L_x_13801:
[----:B------:R-:W-:Y:S01]  /*14210*/  IMAD R4, R23, 0x8, R16 ;  /* 0x0000000817047824 */ /* 0x000fe200078e0210 */
[----:B0-----:R-:W-:Y:S01]  /*14220*/  SHF.L.U32 R3, R26, 0x1f, RZ ;  /* 0x0000001f1a037819 */ /* 0x001fe200000006ff */
[----:B------:R-:W-:Y:S03]  /*14230*/  BSSY B0, `(.L_x_13802) ;  /* 0x0000003000007945 */ /* 0x000fe60003800000 */
[----:B------:R-:W0:Y:S02]  /*14240*/  SYNCS.PHASECHK.TRANS64.TRYWAIT P0, [R4+URZ+0x16860], R3 ;  /* 0x01686003040075a7 */ /* 0x000e24000800017f */
[----:B0-----:R-:W-:Y:S05]  /*14250*/  @!P0 BRA `(.L_x_13803) ;  /* 0x0000003c00108947 */ /* 0x001fea0003800000 */
.L_x_13910:
[----:B------:R-:W-:Y:S05]  /*14260*/  BSYNC B0 ;  /* 0x0000000000007941 */ /* 0x000fea0003800000 */
.L_x_13802:
[----:B------:R-:W1:Y:S01]  /*14270*/  S2R R7, SR_TID.X ;  /* 0x0000000000077919 */ /* 0x000e620000002100 */
[----:B------:R-:W-:Y:S01]  /*14280*/  IMAD.MOV.U32 R5, RZ, RZ, -0x80 ;  /* 0xffffff80ff057424 */ /* 0x000fe200078e00ff */
[----:B------:R-:W-:Y:S01]  /*14290*/  UMOV UR4, 0xffffffff ;  /* 0xffffffff00047882 */ /* 0x000fe20000000000 */
[----:B------:R-:W-:Y:S02]  /*142a0*/  LOP3.LUT P2, RZ, R19, 0x2, RZ, 0xc0, !PT ;  /* 0x0000000213ff7812 */ /* 0x000fe4000784c0ff */
[----:B------:R-:W-:Y:S02]  /*142b0*/  IMAD R5, R24, R5, UR36 ;  /* 0x0000002418057e24 */ /* 0x000fe4000f8e0205 */
        /* <DEDUP_REMOVED lines=11> */
[----:B------:R-:W-:Y:S01]  /*14370*/  IMAD R0, R0, 0x2, R16 ;  /* 0x0000000200007824 */ /* 0x000fe200078e0210 */
[----:B------:R-:W2:Y:S04]  /*14380*/  SHFL.IDX PT, R14, R17, RZ, 0x181f ;  /* 0x00181fff110e7589 */ /* 0x000ea800000e0000 */
[----:B0-----:R-:W0:Y:S04]  /*14390*/  SHFL.IDX PT, R3, R18, RZ, 0x181f ;  /* 0x00181fff12037589 */ /* 0x001e2800000e0000 */
[----:B------:R-:W-:Y:S04]  /*143a0*/  SHFL.IDX PT, R7, R18, 0x1, 0x181f ;  /* 0x00381f0012077f89 */ /* 0x000fe800000e0000 */
[----:B------:R-:W-:Y:S04]  /*143b0*/  SHFL.IDX PT, R9, R17, 0x2, 0x181f ;  /* 0x00581f0011097f89 */ /* 0x000fe800000e0000 */
[----:B------:R-:W-:Y:S01]  /*143c0*/  SHFL.IDX PT, R8, R18, 0x2, 0x181f ;  /* 0x00581f0012087f89 */ /* 0x000fe200000e0000 */
[----:B-1----:R-:W-:-:S05]  /*143d0*/  IMAD.SHL.U32 R2, R2, 0x8, RZ ;  /* 0x0000000802027824 */ /* 0x002fca00078e00ff */
[----:B------:R-:W-:-:S05]  /*143e0*/  LOP3.LUT R2, R2, 0x38, RZ, 0xc0, !PT ;  /* 0x0000003802027812 */ /* 0x000fca00078ec0ff */
[----:B------:R-:W-:-:S05]  /*143f0*/  IMAD.SHL.U32 R6, R2, 0x2, RZ ;  /* 0x0000000202067824 */ /* 0x000fca00078e00ff */
[----:B--2---:R-:W-:Y:S02]  /*14400*/  IADD3 R2, P0, R14, R6, RZ ;  /* 0x000000060e027210 */ /* 0x004fe40007f1e0ff */
[----:B------:R-:W1:Y:S03]  /*14410*/  SHFL.IDX PT, R14, R17, 0x1, 0x181f ;  /* 0x00381f00110e7f89 */ /* 0x000e6600000e0000 */
[----:B0-----:R-:W-:Y:S01]  /*14420*/  IMAD.X R3, RZ, RZ, R3, P0 ;  /* 0x000000ffff037224 */ /* 0x001fe200000e0603 */
[----:B------:R-:W-:-:S13]  /*14430*/  ISETP.LT.OR P0, PT, R5, 0x1, P2 ;  /* 0x000000010500780c */ /* 0x000fda0001701670 */
[----:B------:R1:W-:Y:S02]  /*14440*/  LDGSTS.E.BYPASS.LTC128B.128 [R0+0x400], desc[UR52][R2.64], !P0 ;  /* 0x0040000002007fae */ /* 0x0003e4000c101d74 */
[----:B-1----:R-:W-:Y:S02]  /*14450*/  IADD3 R2, P0, R14, R6, RZ ;  /* 0x000000060e027210 */ /* 0x002fe40007f1e0ff */
[----:B------:R-:W0:Y:S03]  /*14460*/  SHFL.IDX PT, R14, R17, 0x3, 0x181f ;  /* 0x00781f00110e7f89 */ /* 0x000e2600000e0000 */
[----:B------:R-:W-:Y:S01]  /*14470*/  IMAD.X R3, RZ, RZ, R7, P0 ;  /* 0x000000ffff037224 */ /* 0x000fe200000e0607 */
[----:B------:R-:W-:Y:S01]  /*14480*/  ISETP.LT.OR P0, PT, R5, 0x11, P2 ;  /* 0x000000110500780c */ /* 0x000fe20001701670 */
[----:B------:R-:W1:-:S12]  /*14490*/  SHFL.IDX PT, R7, R18, 0x3, 0x181f ;  /* 0x00781f0012077f89 */ /* 0x000e5800000e0000 */
[----:B------:R2:W-:Y:S02]  /*144a0*/  LDGSTS.E.BYPASS.LTC128B.128 [R0+0xc00], desc[UR52][R2.64], !P0 ;  /* 0x00c0000002007fae */ /* 0x0005e4000c101d74 */
[----:B--2---:R-:W-:Y:S02]  /*144b0*/  IADD3 R2, P0, R9, R6, RZ ;  /* 0x0000000609027210 */ /* 0x004fe40007f1e0ff */
[----:B------:R-:W2:Y:S03]  /*144c0*/  SHFL.IDX PT, R9, R17, 0x4, 0x181f ;  /* 0x00981f0011097f89 */ /* 0x000ea600000e0000 */
[----:B------:R-:W-:Y:S01]  /*144d0*/  IMAD.X R3, RZ, RZ, R8, P0 ;  /* 0x000000ffff037224 */ /* 0x000fe200000e0608 */
[----:B------:R-:W-:Y:S01]  /*144e0*/  ISETP.LT.OR P0, PT, R5, 0x21, P2 ;  /* 0x000000210500780c */ /* 0x000fe20001701670 */
[----:B------:R-:W3:-:S12]  /*144f0*/  SHFL.IDX PT, R8, R18, 0x4, 0x181f ;  /* 0x00981f0012087f89 */ /* 0x000ed800000e0000 */
[----:B------:R0:W-:Y:S02]  /*14500*/  LDGSTS.E.BYPASS.LTC128B.128 [R0+0x1400], desc[UR52][R2.64], !P0 ;  /* 0x0140000002007fae */ /* 0x0001e4000c101d74 */
[----:B0-----:R-:W-:Y:S02]  /*14510*/  IADD3 R2, P0, R14, R6, RZ ;  /* 0x000000060e027210 */ /* 0x001fe40007f1e0ff */
[----:B------:R-:W0:Y:S03]  /*14520*/  SHFL.IDX PT, R14, R17, 0x5, 0x181f ;  /* 0x00b81f00110e7f89 */ /* 0x000e2600000e0000 */
[----:B-1----:R-:W-:Y:S01]  /*14530*/  IMAD.X R3, RZ, RZ, R7, P0 ;  /* 0x000000ffff037224 */ /* 0x002fe200000e0607 */
[----:B------:R-:W-:Y:S01]  /*14540*/  ISETP.LT.OR P0, PT, R5, 0x31, P2 ;  /* 0x000000310500780c */ /* 0x000fe20001701670 */
[----:B------:R-:W1:-:S12]  /*14550*/  SHFL.IDX PT, R7, R18, 0x5, 0x181f ;  /* 0x00b81f0012077f89 */ /* 0x000e5800000e0000 */
[----:B------:R2:W-:Y:S02]  /*14560*/  LDGSTS.E.BYPASS.LTC128B.128 [R0+0x1c00], desc[UR52][R2.64], !P0 ;  /* 0x01c0000002007fae */ /* 0x0005e4000c101d74 */
[----:B--2---:R-:W-:Y:S02]  /*14570*/  IADD3 R2, P0, R9, R6, RZ ;  /* 0x0000000609027210 */ /* 0x004fe40007f1e0ff */
[----:B------:R-:W2:Y:S03]  /*14580*/  SHFL.IDX PT, R9, R17, 0x6, 0x181f ;  /* 0x00d81f0011097f89 */ /* 0x000ea600000e0000 */
[----:B---3--:R-:W-:Y:S01]  /*14590*/  IMAD.X R3, RZ, RZ, R8, P0 ;  /* 0x000000ffff037224 */ /* 0x008fe200000e0608 */
[----:B------:R-:W-:Y:S01]  /*145a0*/  ISETP.LT.OR P0, PT, R5, 0x41, P2 ;  /* 0x000000410500780c */ /* 0x000fe20001701670 */
[----:B------:R-:W3:-:S12]  /*145b0*/  SHFL.IDX PT, R8, R18, 0x6, 0x181f ;  /* 0x00d81f0012087f89 */ /* 0x000ed800000e0000 */
[----:B------:R0:W-:Y:S02]  /*145c0*/  LDGSTS.E.BYPASS.LTC128B.128 [R0+0x2400], desc[UR52][R2.64], !P0 ;  /* 0x0240000002007fae */ /* 0x0001e4000c101d74 */
[----:B0-----:R-:W-:Y:S02]  /*145d0*/  IADD3 R2, P0, R14, R6, RZ ;  /* 0x000000060e027210 */ /* 0x001fe40007f1e0ff */
[----:B------:R0:W4:Y:S03]  /*145e0*/  SHFL.IDX PT, R14, R17, 0x7, 0x181f ;  /* 0x00f81f00110e7f89 */ /* 0x00012600000e0000 */
[----:B-1----:R-:W-:Y:S01]  /*145f0*/  IMAD.X R3, RZ, RZ, R7, P0 ;  /* 0x000000ffff037224 */ /* 0x002fe200000e0607 */
[----:B------:R-:W-:Y:S01]  /*14600*/  ISETP.LT.OR P0, PT, R5, 0x51, P2 ;  /* 0x000000510500780c */ /* 0x000fe20001701670 */
[----:B------:R0:W1:-:S12]  /*14610*/  SHFL.IDX PT, R7, R18, 0x7, 0x181f ;  /* 0x00f81f0012077f89 */ /* 0x00005800000e0000 */
[----:B------:R2:W-:Y:S02]  /*14620*/  LDGSTS.E.BYPASS.LTC128B.128 [R0+0x2c00], desc[UR52][R2.64], !P0 ;  /* 0x02c0000002007fae */ /* 0x0005e4000c101d74 */
[----:B--2---:R-:W-:-:S05]  /*14630*/  IADD3 R2, P0, R9, R6, RZ ;  /* 0x0000000609027210 */ /* 0x004fca0007f1e0ff */
[----:B---3--:R-:W-:Y:S01]  /*14640*/  IMAD.X R3, RZ, RZ, R8, P0 ;  /* 0x000000ffff037224 */ /* 0x008fe200000e0608 */
[----:B------:R-:W-:-:S13]  /*14650*/  ISETP.LT.OR P0, PT, R5, 0x61, P2 ;  /* 0x000000610500780c */ /* 0x000fda0001701670 */
[----:B-1--4-:R0:W-:Y:S02]  /*14660*/  LDGSTS.E.BYPASS.LTC128B.128 [R0+0x3400], desc[UR52][R2.64], !P0 ;  /* 0x0340000002007fae */ /* 0x0121e4000c101d74 */
.L_x_13928:
[----:B0-----:R-:W-:-:S05]  /*14670*/  IADD3 R2, P0, R14, R6, RZ ;  /* 0x000000060e027210 */ /* 0x001fca0007f1e0ff */
[----:B------:R-:W-:Y:S01]  /*14680*/  IMAD.X R3, RZ, RZ, R7, P0 ;  /* 0x000000ffff037224 */ /* 0x000fe200000e0607 */
[----:B------:R-:W-:-:S13]  /*14690*/  ISETP.LT.OR P0, PT, R5, 0x71, P2 ;  /* 0x000000710500780c */ /* 0x000fda0001701670 */
[----:B------:R-:W-:Y:S01]  /*146a0*/  @!PT LDS RZ, [RZ] ;  /* 0x00000000fffff984 */ /* 0x000fe20000000800 */
[----:B------:R-:W-:Y:S01]  /*146b0*/  @!PT LDS RZ, [RZ] ;  /* 0x00000000fffff984 */ /* 0x000fe20000000800 */
[----:B------:R-:W-:Y:S01]  /*146c0*/  @!PT LDS RZ, [RZ] ;  /* 0x00000000fffff984 */ /* 0x000fe20000000800 */
[----:B------:R0:W-:Y:S01]  /*146d0*/  LDGSTS.E.BYPASS.LTC128B.128 [R0+0x3c00], desc[UR52][R2.64], !P0 ;  /* 0x03c0000002007fae */ /* 0x0001e2000c101d74 */
[----:B------:R-:W-:Y:S01]  /*146e0*/  PLOP3.LUT P0, PT, PT, PT, PT, 0x80, 0x0 ;  /* 0x000000000000781c */ /* 0x000fe20003f0f070 */
[----:B------:R-:W-:-:S12]  /*146f0*/  NOP ;  /* 0x0000000000007918 */ /* 0x000fd80000000000 */
.L_x_13805:
        /* <DEDUP_REMOVED lines=11> */
.L_x_13806:
[----:B------:R2:W-:Y:S01]  /*147b0*/  SYNCS.ARRIVE.TRANS64.A1T0 RZ, [R4+URZ+0x16850], RZ ;  /* 0x016850ff04ff79a7 */ /* 0x0005e2000810003f */
[----:B------:R-:W-:-:S05]  /*147c0*/  VIADD R23, R23, 0x1 ;  /* 0x0000000117177836 */ /* 0x000fca0000000000 */
[----:B------:R-:W-:-:S04]  /*147d0*/  ISETP.NE.AND P0, PT, R23, 0x2, PT ;  /* 0x000000021700780c */ /* 0x000fc80003f05270 */
[----:B------:R-:W-:Y:S02]  /*147e0*/  SEL R3, RZ, 0x1, P0 ;  /* 0x00000001ff037807 */ /* 0x000fe40000000000 */
[----:B------:R-:W-:Y:S02]  /*147f0*/  SEL R23, R23, RZ, P0 ;  /* 0x000000ff17177207 */ /* 0x000fe40000000000 */
[----:B--2---:R-:W-:-:S07]  /*14800*/  LOP3.LUT R26, R26, R3, RZ, 0x3c, !PT ;  /* 0x000000031a1a7212 */ /* 0x004fce00078e3cff */
.L_x_13766:
[----:B------:R-:W-:Y:S05]  /*14810*/  BSYNC B7 ;  /* 0x0000000000077941 */ /* 0x000fea0003800000 */
.L_x_13764:
        /* <DEDUP_REMOVED lines=13> */
.L_x_13807:
[----:B------:R-:W-:-:S03]  /*148f0*/  UMOV UR4, 0xffffffff ;  /* 0xffffffff00047882 */ /* 0x000fc60000000000 */
[----:B------:R-:W-:Y:S05]  /*14900*/  BRA.DIV UR4, `(.L_x_13809) ;  /* 0x0000003e04bc7947 */ /* 0x000fea000b800000 */
[----:B-----5:R2:W3:Y:S02]  /*14910*/  SHFL.IDX PT, R14, R2, RZ, 0x1f ;  /* 0x00001fff020e7589 */ /* 0x0204e400000e0000 */
.L_x_13931:
        /* <DEDUP_REMOVED lines=8> */
.L_x_13808:
[----:B-1----:R-:W4:Y:S01]  /*149a0*/  LDL R0, [R1+0xc] ;  /* 0x00000c0001007983 */ /* 0x002f220000100800 */
[----:B------:R-:W-:Y:S02]  /*149b0*/  ULDC UR4, c[0x0][0xc38] ;  /* 0x00030e0000047ab9 */ /* 0x000fe40000000800 */
[----:B----4-:R-:W-:-:S13]  /*149c0*/  ISETP.GE.AND P0, PT, R0, UR4, PT ;  /* 0x0000000400007c0c */ /* 0x010fda000bf06270 */
[----:B------:R-:W-:Y:S05]  /*149d0*/  @!P0 BRA `(.L_x_13810) ;  /* 0xffffffbc006c8947 */ /* 0x000fea000383ffff */
.L_x_13755:
[----:B------:R-:W4:Y:S01]  /*149e0*/  LDL.LU R0, [R1+0x10] ;  /* 0x0000100001007983 */ /* 0x000f220000300800 */
[----:B------:R-:W-:Y:S01]  /*149f0*/  BSSY B0, `(.L_x_13811) ;  /* 0x000000b000007945 */ /* 0x000fe20003800000 */
[----:B------:R-:W5:Y:S01]  /*14a00*/  S2R R5, SR_CgaCtaId ;  /* 0x0000000000057919 */ /* 0x000f620000008800 */
[----:B----4-:R-:W-:-:S05]  /*14a10*/  VIADD R0, R0, 0x1 ;  /* 0x0000000100007836 */ /* 0x010fca0000000000 */
[----:B--23--:R-:W-:-:S04]  /*14a20*/  LEA.HI R2, R0, R0, RZ, 0x1 ;  /* 0x0000000000027211 */ /* 0x00cfc800078f08ff */
[----:B------:R-:W-:Y:S02]  /*14a30*/  LOP3.LUT R3, R2, 0xfffffffe, RZ, 0xc0, !PT ;  /* 0xfffffffe02037812 */ /* 0x000fe400078ec0ff */
[----:B------:R-:W-:-:S03]  /*14a40*/  MOV R2, 0x400 ;  /* 0x0000040000027802 */ /* 0x000fc60000000f00 */
[----:B------:R-:W-:Y:S01]  /*14a50*/  IMAD.IADD R0, R0, 0x1, -R3 ;  /* 0x0000000100007824 */ /* 0x000fe200078e0a03 */
[----:B-----5:R-:W-:-:S04]  /*14a60*/  LEA R4, R5, R2, 0x18 ;  /* 0x0000000205047211 */ /* 0x020fc800078ec0ff */
[----:B------:R-:W-:-:S04]  /*14a70*/  SHF.L.U32 R0, R0, 0x1f, RZ ;  /* 0x0000001f00007819 */ /* 0x000fc800000006ff */
[----:B------:R-:W2:Y:S02]  /*14a80*/  SYNCS.PHASECHK.TRANS64.TRYWAIT P0, [R4+URZ+0x16820], R0 ;  /* 0x01682000040075a7 */ /* 0x000ea4000800017f */
[----:B--2---:R-:W-:Y:S05]  /*14a90*/  @!P0 BRA `(.L_x_13812) ;  /* 0x0000003c00808947 */ /* 0x004fea0003800000 */
.L_x_13932:
[----:B-1----:R-:W-:Y:S05]  /*14aa0*/  BSYNC B0 ;  /* 0x0000000000007941 */ /* 0x002fea0003800000 */
.L_x_13811:
[----:B------:R-:W-:-:S03]  /*14ab0*/  UMOV UR4, 0xffffffff ;  /* 0xffffffff00047882 */ /* 0x000fc60000000000 */
[----:B------:R-:W-:Y:S05]  /*14ac0*/  BRA.DIV UR4, `(.L_x_13813) ;  /* 0x0000003e04887947 */ /* 0x000fea000b800000 */
[----:B--2---:R-:W1:Y:S02]  /*14ad0*/  S2R R0, SR_TID.X ;  /* 0x0000000000007919 */ /* 0x004e640000002100 */
[----:B-1----:R-:W-:-:S04]  /*14ae0*/  SHF.R.U32.HI R0, RZ, 0x5, R0 ;  /* 0x00000005ff007819 */ /* 0x002fc80000011600 */
[----:B------:R-:W-:-:S05]  /*14af0*/  LOP3.LUT R0, R0, 0x3, RZ, 0xc0, !PT ;  /* 0x0000000300007812 */ /* 0x000fca00078ec0ff */
[----:B------:R1:W2:Y:S02]  /*14b00*/  SHFL.IDX PT, R14, R0, RZ, 0x1f ;  /* 0x00001fff000e7589 */ /* 0x0002a400000e0000 */
.L_x_13935:
[----:B--2---:R-:W-:Y:S01]  /*14b10*/  ISETP.NE.AND P0, PT, R14, RZ, PT ;  /* 0x000000ff0e00720c */ /* 0x004fe20003f05270 */
[----:B------:R-:W-:-:S12]  /*14b20*/  BSSY B0, `(.L_x_13814) ;  /* 0x0000024000007945 */ /* 0x000fd80003800000 */
[----:B------:R-:W-:Y:S05]  /*14b30*/  @P0 BRA `(.L_x_13815) ;  /* 0x0000000000880947 */ /* 0x000fea0003800000 */
[----:B------:R-:W-:-:S03]  /*14b40*/  UMOV UR4, 0xffffffff ;  /* 0xffffffff00047882 */ /* 0x000fc60000000000 */
[----:B------:R-:W-:Y:S05]  /*14b50*/  BRA.DIV UR4, `(.L_x_13816) ;  /* 0x0000003e04987947 */ /* 0x000fea000b800000 */
[----:B------:R-:W-:-:S13]  /*14b60*/  ELECT P6, URZ, PT ;  /* 0x00000000003f782f */ /* 0x000fda00038c0000 */
.L_x_13938:
[----:B------:R-:W-:Y:S05]  /*14b70*/  @!P6 BRA `(.L_x_13815) ;  /* 0x000000000078e947 */ /* 0x000fea0003800000 */
[----:B------:R-:W-:-:S06]  /*14b80*/  ULOP3.LUT UR4, UR37, 0x2, URZ, 0xfc, !UPT ;  /* 0x0000000225047892 */ /* 0x000fcc000f8efc3f */
[----:B-1----:R-:W-:-:S05]  /*14b90*/  IMAD.U32 R0, RZ, RZ, UR4 ;  /* 0x00000004ff007e24 */ /* 0x002fca000f8e00ff */
[----:B------:R-:W-:-:S13]  /*14ba0*/  ISETP.NE.AND P0, PT, R0, 0x3, PT ;  /* 0x000000030000780c */ /* 0x000fda0003f05270 */
[----:B------:R-:W-:Y:S05]  /*14bb0*/  @!P0 BRA `(.L_x_13817) ;  /* 0x0000000000048947 */ /* 0x000fea0003800000 */
[----:B------:R-:W-:Y:S01]  /*14bc0*/  BPT.TRAP 0x1 ;  /* 0x000000040000795c */ /* 0x000fe20000300000 */
.L_x_13817:
[C---:B------:R-:W-:Y:S01]  /*14bd0*/  IMAD R5, R23.reuse, 0x8, R4 ;  /* 0x0000000817057824 */ /* 0x040fe200078e0204 */
[----:B------:R-:W-:Y:S01]  /*14be0*/  SHF.L.U32 R0, R26, 0x1f, RZ ;  /* 0x0000001f1a007819 */ /* 0x000fe200000006ff */
[----:B------:R-:W-:-:S03]  /*14bf0*/  VIADD R23, R23, 0x1 ;  /* 0x0000000117177836 */ /* 0x000fc60000000000 */
[----:B------:R-:W1:Y:S02]  /*14c00*/  SYNCS.PHASECHK.TRANS64.TRYWAIT P1, [R5+URZ+0x16840], R0 ;  /* 0x01684000050075a7 */ /* 0x000e64000802017f */
[----:B------:R-:W-:-:S04]  /*14c10*/  ISETP.NE.AND P2, PT, R23, 0x2, PT ;  /* 0x000000021700780c */ /* 0x000fc80003f45270 */
[----:B------:R-:W-:Y:S01]  /*14c20*/  SEL R3, RZ, 0x1, P2 ;  /* 0x00000001ff037807 */ /* 0x000fe20001000000 */
[----:B-1----:R-:W-:Y:S08]  /*14c30*/  @!P1 BRA `(.L_x_13818) ;  /* 0x0000003c00809947 */ /* 0x002ff00003800000 */
.L_x_13939:
[----:B------:R-:W-:Y:S02]  /*14c40*/  SEL R23, R23, RZ, P2 ;  /* 0x000000ff17177207 */ /* 0x000fe40001000000 */
[----:B------:R-:W-:Y:S01]  /*14c50*/  LOP3.LUT R2, R26, R3, RZ, 0x3c, !PT ;  /* 0x000000031a027212 */ /* 0x000fe200078e3cff */
[----:B------:R-:W-:Y:S06]  /*14c60*/  @!P0 BRA `(.L_x_13819) ;  /* 0x0000000000048947 */ /* 0x000fec0003800000 */
[----:B------:R-:W-:Y:S01]  /*14c70*/  BPT.TRAP 0x1 ;  /* 0x000000040000795c */ /* 0x000fe20000300000 */
.L_x_13819:
[----:B------:R-:W-:Y:S01]  /*14c80*/  IMAD R23, R23, 0x8, R4 ;  /* 0x0000000817177824 */ /* 0x000fe200078e0204 */
[----:B------:R-:W-:-:S04]  /*14c90*/  SHF.L.U32 R2, R2, 0x1f, RZ ;  /* 0x0000001f02027819 */ /* 0x000fc800000006ff */
[----:B------:R-:W2:Y:S02]  /*14ca0*/  SYNCS.PHASECHK.TRANS64.TRYWAIT P1, [R23+URZ+0x16840], R2 ;  /* 0x01684002170075a7 */ /* 0x000ea4000802017f */
[----:B--2---:R-:W-:Y:S05]  /*14cb0*/  @!P1 BRA `(.L_x_13820) ;  /* 0x0000003c00749947 */ /* 0x004fea0003800000 */
.L_x_13940:
[----:B------:R-:W-:Y:S05]  /*14cc0*/  @!P0 BRA `(.L_x_13821) ;  /* 0x0000000000048947 */ /* 0x000fea0003800000 */
[----:B------:R-:W-:Y:S01]  /*14cd0*/  BPT.TRAP 0x1 ;  /* 0x000000040000795c */ /* 0x000fe20000300000 */
.L_x_13821:
[----:B------:R-:W3:Y:S02]  /*14ce0*/  SYNCS.PHASECHK.TRANS64.TRYWAIT P1, [R5+URZ+0x16860], R0 ;  /* 0x01686000050075a7 */ /* 0x000ee4000802017f */
[----:B---3--:R-:W-:Y:S05]  /*14cf0*/  @!P1 BRA `(.L_x_13822) ;  /* 0x0000003c00789947 */ /* 0x008fea0003800000 */
.L_x_13941:
[----:B------:R-:W-:Y:S05]  /*14d00*/  @!P0 BRA `(.L_x_13823) ;  /* 0x0000000000048947 */ /* 0x000fea0003800000 */
[----:B------:R-:W-:Y:S01]  /*14d10*/  BPT.TRAP 0x1 ;  /* 0x000000040000795c */ /* 0x000fe20000300000 */
.L_x_13823:
[----:B----4-:R4:W0:Y:S02]  /*14d20*/  SYNCS.PHASECHK.TRANS64.TRYWAIT P0, [R23+URZ+0x16860], R2 ;  /* 0x01686002170075a7 */ /* 0x010824000800017f */
[----:B0-----:R-:W-:Y:S05]  /*14d30*/  @!P0 NANOSLEEP.SYNCS 0x989680 ;  /* 0x009896800000895d */ /* 0x001fea0003900000 */
[----:B------:R-:W0:Y:S02]  /*14d40*/  @!P0 SYNCS.PHASECHK.TRANS64 P0, [R23+URZ+0x16860], R2 ;  /* 0x01686002170085a7 */ /* 0x000e24000800007f */
[----:B0-----:R-:W-:Y:S05]  /*14d50*/  @!P0 BRA `(.L_x_13823) ;  /* 0xfffffffc00f08947 */ /* 0x001fea000383ffff */
.L_x_13815:
[----:B------:R-:W-:Y:S05]  /*14d60*/  BSYNC B0 ;  /* 0x0000000000007941 */ /* 0x000fea0003800000 */
.L_x_13814:
[----:B------:R-:W-:Y:S05]  /*14d70*/  EXIT ;  /* 0x000000000000794d */ /* 0x000fea0003800000 */
.L_x_13672:
[----:B0-----:R-:W-:-:S04]  /*14d80*/  IMAD.U32 R3, RZ, RZ, UR45 ;  /* 0x0000002dff037e24 */ /* 0x001fc8000f8e00ff */
[----:B------:R0:W1:Y:S03]  /*14d90*/  SYNCS.PHASECHK.TRANS64.TRYWAIT P1, [R3+URZ+0x16800], R0 ;  /* 0x01680000030075a7 */ /* 0x000066000802017f */
[----:B-1----:R-:W-:Y:S05]  /*14da0*/  @!P1 NANOSLEEP.SYNCS 0x989680 ;  /* 0x009896800000995d */ /* 0x002fea0003900000 */
[----:B------:R-:W1:Y:S02]  /*14db0*/  @!P1 SYNCS.PHASECHK.TRANS64 P1, [R3+URZ+0x16800], R0 ;  /* 0x01680000030095a7 */ /* 0x000e64000802007f */
[----:B-1----:R-:W-:Y:S05]  /*14dc0*/  @!P1 BRA `(.L_x_13672) ;  /* 0xfffffffc00ec9947 */ /* 0x002fea000383ffff */
[----:B------:R-:W-:Y:S05]  /*14dd0*/  BRA `(.L_x_13824) ;  /* 0xfffffec800bc7947 */ /* 0x000fea000383ffff */
.L_x_13676:
[----:B-1----:R1:W2:Y:S02]  /*14de0*/  SYNCS.PHASECHK.TRANS64.TRYWAIT P1, [R89+URZ+0x16830], R0 ;  /* 0x01683000590075a7 */ /* 0x0022a4000802017f */
[----:B--2---:R-:W-:Y:S05]  /*14df0*/  @!P1 NANOSLEEP.SYNCS 0x989680 ;  /* 0x009896800000995d */ /* 0x004fea0003900000 */
[----:B------:R-:W2:Y:S02]  /*14e00*/  @!P1 SYNCS.PHASECHK.TRANS64 P1, [R89+URZ+0x16830], R0 ;  /* 0x01683000590095a7 */ /* 0x000ea4000802007f */
[----:B--2---:R-:W-:Y:S05]  /*14e10*/  @!P1 BRA `(.L_x_13676) ;  /* 0xfffffffc00f09947 */ /* 0x004fea000383ffff */
[----:B------:R-:W-:Y:S05]  /*14e20*/  BRA `(.L_x_13675) ;  /* 0xfffffec800d87947 */ /* 0x000fea000383ffff */
.L_x_13693:
[----:B-1----:R-:W-:-:S04]  /*14e30*/  IMAD.U32 R7, RZ, RZ, UR6 ;  /* 0x00000006ff077e24 */ /* 0x002fc8000f8e00ff */
[----:B------:R1:W2:Y:S03]  /*14e40*/  SYNCS.PHASECHK.TRANS64.TRYWAIT P1, [R7+URZ+0x16830], R6 ;  /* 0x01683006070075a7 */ /* 0x0002a6000802017f */
[----:B--2---:R-:W-:Y:S05]  /*14e50*/  @!P1 NANOSLEEP.SYNCS 0x989680 ;  /* 0x009896800000995d */ /* 0x004fea0003900000 */
[----:B------:R-:W2:Y:S02]  /*14e60*/  @!P1 SYNCS.PHASECHK.TRANS64 P1, [R7+URZ+0x16830], R6 ;  /* 0x01683006070095a7 */ /* 0x000ea4000802007f */
[----:B--2---:R-:W-:Y:S05]  /*14e70*/  @!P1 BRA `(.L_x_13693) ;  /* 0xfffffffc00ec9947 */ /* 0x004fea000383ffff */
[----:B------:R-:W-:Y:S05]  /*14e80*/  BRA `(.L_x_13690) ;  /* 0xffffff0400747947 */ /* 0x000fea000383ffff */
.L_x_13697:
[----:B-1----:R-:W-:-:S04]  /*14e90*/  IMAD.U32 R7, RZ, RZ, UR6 ;  /* 0x00000006ff077e24 */ /* 0x002fc8000f8e00ff */
[----:B------:R1:W2:Y:S03]  /*14ea0*/  SYNCS.PHASECHK.TRANS64.TRYWAIT P1, [R7+URZ+0x16850], R6 ;  /* 0x01685006070075a7 */ /* 0x0002a6000802017f */
[----:B--2---:R-:W-:Y:S05]  /*14eb0*/  @!P1 NANOSLEEP.SYNCS 0x989680 ;  /* 0x009896800000995d */ /* 0x004fea0003900000 */
[----:B------:R-:W2:Y:S02]  /*14ec0*/  @!P1 SYNCS.PHASECHK.TRANS64 P1, [R7+URZ+0x16850], R6 ;  /* 0x01685006070095a7 */ /* 0x000ea4000802007f */
[----:B--2---:R-:W-:Y:S05]  /*14ed0*/  @!P1 BRA `(.L_x_13697) ;  /* 0xfffffffc00ec9947 */ /* 0x004fea000383ffff */
[----:B------:R-:W-:Y:S05]  /*14ee0*/  BRA `(.L_x_13694) ;  /* 0xffffff0400f07947 */ /* 0x000fea000383ffff */
.L_x_13716:
[----:B-1----:R-:W-:-:S04]  /*14ef0*/  IMAD.U32 R8, RZ, RZ, UR6 ;  /* 0x00000006ff087e24 */ /* 0x002fc8000f8e00ff */
[----:B------:R1:W2:Y:S03]  /*14f00*/  SYNCS.PHASECHK.TRANS64.TRYWAIT P1, [R8+URZ+0x16830], R7 ;  /* 0x01683007080075a7 */ /* 0x0002a6000802017f */
[----:B--2---:R-:W-:Y:S05]  /*14f10*/  @!P1 NANOSLEEP.SYNCS 0x989680 ;  /* 0x009896800000995d */ /* 0x004fea0003900000 */
[----:B------:R-:W2:Y:S02]  /*14f20*/  @!P1 SYNCS.PHASECHK.TRANS64 P1, [R8+URZ+0x16830], R7 ;  /* 0x01683007080095a7 */ /* 0x000ea4000802007f */
[----:B--2---:R-:W-:Y:S05]  /*14f30*/  @!P1 BRA `(.L_x_13716) ;  /* 0xfffffffc00ec9947 */ /* 0x004fea000383ffff */
[----:B------:R-:W-:Y:S05]  /*14f40*/  BRA `(.L_x_13713) ;  /* 0xffffff3c006c7947 */ /* 0x000fea000383ffff */
.L_x_13720:
[----:B-1----:R-:W-:-:S04]  /*14f50*/  IMAD.U32 R8, RZ, RZ, UR6 ;  /* 0x00000006ff087e24 */ /* 0x002fc8000f8e00ff */
[----:B------:R1:W2:Y:S03]  /*14f60*/  SYNCS.PHASECHK.TRANS64.TRYWAIT P1, [R8+URZ+0x16850], R7 ;  /* 0x01685007080075a7 */ /* 0x0002a6000802017f */
[----:B--2---:R-:W-:Y:S05]  /*14f70*/  @!P1 NANOSLEEP.SYNCS 0x989680 ;  /* 0x009896800000995d */ /* 0x004fea0003900000 */
[----:B------:R-:W2:Y:S02]  /*14f80*/  @!P1 SYNCS.PHASECHK.TRANS64 P1, [R8+URZ+0x16850], R7 ;  /* 0x01685007080095a7 */ /* 0x000ea4000802007f */
[----:B--2---:R-:W-:Y:S05]  /*14f90*/  @!P1 BRA `(.L_x_13720) ;  /* 0xfffffffc00ec9947 */ /* 0x004fea000383ffff */
[----:B------:R-:W-:Y:S05]  /*14fa0*/  BRA `(.L_x_13717) ;  /* 0xffffff3c00e87947 */ /* 0x000fea000383ffff */
.L_x_13728:
[----:B-1----:R-:W-:-:S04]  /*14fb0*/  IMAD.U32 R7, RZ, RZ, UR6 ;  /* 0x00000006ff077e24 */ /* 0x002fc8000f8e00ff */
[----:B------:R1:W2:Y:S03]  /*14fc0*/  SYNCS.PHASECHK.TRANS64.TRYWAIT P1, [R7+URZ+0x16830], R6 ;  /* 0x01683006070075a7 */ /* 0x0002a6000802017f */
[----:B--2---:R-:W-:Y:S05]  /*14fd0*/  @!P1 NANOSLEEP.SYNCS 0x989680 ;  /* 0x009896800000995d */ /* 0x004fea0003900000 */
[----:B------:R-:W2:Y:S02]  /*14fe0*/  @!P1 SYNCS.PHASECHK.TRANS64 P1, [R7+URZ+0x16830], R6 ;  /* 0x01683006070095a7 */ /* 0x000ea4000802007f */
[----:B--2---:R-:W-:Y:S05]  /*14ff0*/  @!P1 BRA `(.L_x_13728) ;  /* 0xfffffffc00ec9947 */ /* 0x004fea000383ffff */
[----:B------:R-:W-:Y:S05]  /*15000*/  BRA `(.L_x_13725) ;  /* 0xffffff6000987947 */ /* 0x000fea000383ffff */
.L_x_13732:
[----:B-1----:R-:W-:-:S04]  /*15010*/  IMAD.U32 R7, RZ, RZ, UR6 ;  /* 0x00000006ff077e24 */ /* 0x002fc8000f8e00ff */
[----:B------:R1:W2:Y:S03]  /*15020*/  SYNCS.PHASECHK.TRANS64.TRYWAIT P1, [R7+URZ+0x16850], R6 ;  /* 0x01685006070075a7 */ /* 0x0002a6000802017f */
[----:B--2---:R-:W-:Y:S05]  /*15030*/  @!P1 NANOSLEEP.SYNCS 0x989680 ;  /* 0x009896800000995d */ /* 0x004fea0003900000 */
[----:B------:R-:W2:Y:S02]  /*15040*/  @!P1 SYNCS.PHASECHK.TRANS64 P1, [R7+URZ+0x16850], R6 ;  /* 0x01685006070095a7 */ /* 0x000ea4000802007f */
[----:B--2---:R-:W-:Y:S05]  /*15050*/  @!P1 BRA `(.L_x_13732) ;  /* 0xfffffffc00ec9947 */ /* 0x004fea000383ffff */
[----:B------:R-:W-:Y:S05]  /*15060*/  BRA `(.L_x_13729) ;  /* 0xffffff6400087947 */ /* 0x000fea000383ffff */
.L_x_13747:
[----:B-1----:R-:W-:-:S04]  /*15070*/  IMAD.U32 R4, RZ, RZ, UR5 ;  /* 0x00000005ff047e24 */ /* 0x002fc8000f8e00ff */
[----:B------:R1:W2:Y:S03]  /*15080*/  SYNCS.PHASECHK.TRANS64.TRYWAIT P1, [R4+URZ+0x16850], R3 ;  /* 0x01685003040075a7 */ /* 0x0002a6000802017f */
[----:B--2---:R-:W-:Y:S05]  /*15090*/  @!P1 NANOSLEEP.SYNCS 0x989680 ;  /* 0x009896800000995d */ /* 0x004fea0003900000 */
[----:B------:R-:W2:Y:S02]  /*150a0*/  @!P1 SYNCS.PHASECHK.TRANS64 P1, [R4+URZ+0x16850], R3 ;  /* 0x01685003040095a7 */ /* 0x000ea4000802007f */
[----:B--2---:R-:W-:Y:S05]  /*150b0*/  @!P1 BRA `(.L_x_13747) ;  /* 0xfffffffc00ec9947 */ /* 0x004fea000383ffff */
[----:B------:R-:W-:Y:S05]  /*150c0*/  BRA `(.L_x_13746) ;  /* 0xffffff9400bc7947 */ /* 0x000fea000383ffff */
.L_x_13772:
[----:B------:R-:W3:Y:S01]  /*150d0*/  S2R R17, SR_TID.X ;  /* 0x0000000000117919 */ /* 0x000ee20000002100 */
[----:B------:R-:W-:Y:S02]  /*150e0*/  IMAD.MOV.U32 R12, RZ, RZ, RZ ;  /* 0x000000ffff0c7224 */ /* 0x000fe400078e00ff */
[----:B------:R-:W-:Y:S02]  /*150f0*/  IMAD.MOV.U32 R11, RZ, RZ, 0x1f ;  /* 0x0000001fff0b7424 */ /* 0x000fe400078e00ff */
[----:B------:R-:W-:Y:S01]  /*15100*/  IMAD.MOV.U32 R15, RZ, RZ, -0x1 ;  /* 0xffffffffff0f7424 */ /* 0x000fe200078e00ff */
[----:B---3--:R-:W-:-:S04]  /*15110*/  SHF.R.U32.HI R17, RZ, 0x5, R17 ;  /* 0x00000005ff117819 */ /* 0x008fc80000011611 */
[----:B------:R-:W-:-:S05]  /*15120*/  LOP3.LUT R17, R17, 0x3, RZ, 0xc0, !PT ;  /* 0x0000000311117812 */ /* 0x000fca00078ec0ff */
[----:B------:R-:W-:-:S07]  /*15130*/  IMAD.MOV.U32 R13, RZ, RZ, R17 ;  /* 0x000000ffff0d7224 */ /* 0x000fce00078e0011 */
[----:B012--5:R-:W-:Y:S05]  /*15140*/  WARPSYNC.COLLECTIVE R15, `(.L_x_13825) ;  /* 0x000000000f087348 */ /* 0x027fea0003c00000 */
[----:B------:R3:W4:Y:S02]  /*15150*/  SHFL.IDX P6, R14, R13, R12, R11 ;  /* 0x0000000c0d0e7389 */ /* 0x00072400000c000b */
[----:B012345:R-:W-:Y:S01]  /*15160*/  ENDCOLLECTIVE ;  /* 0x000000000000791b */ /* 0x03ffe20003800000 */
.L_x_13825:
[----:B------:R-:W-:Y:S05]  /*15170*/  BRA `(.L_x_13826) ;  /* 0xffffffc000ec7947 */ /* 0x000fea000383ffff */
.L_x_13775:
[----:B0-----:R0:W1:Y:S02]  /*15180*/  SYNCS.PHASECHK.TRANS64.TRYWAIT P0, [R0+URZ+0x16840], R2 ;  /* 0x01684002000075a7 */ /* 0x001064000800017f */
[----:B-1----:R-:W-:Y:S05]  /*15190*/  @!P0 NANOSLEEP.SYNCS 0x989680 ;  /* 0x009896800000895d */ /* 0x002fea0003900000 */
[----:B------:R-:W1:Y:S02]  /*151a0*/  @!P0 SYNCS.PHASECHK.TRANS64 P0, [R0+URZ+0x16840], R2 ;  /* 0x01684002000085a7 */ /* 0x000e64000800007f */
[----:B-1----:R-:W-:Y:S05]  /*151b0*/  @!P0 BRA `(.L_x_13775) ;  /* 0xfffffffc00f08947 */ /* 0x002fea000383ffff */
[----:B------:R-:W-:Y:S05]  /*151c0*/  BRA `(.L_x_13827) ;  /* 0xffffffc400f47947 */ /* 0x000fea000383ffff */
.L_x_13776:
        /* <DEDUP_REMOVED lines=8> */
.L_x_13829:
[----:B------:R-:W-:Y:S05]  /*15250*/  BSYNC B0 ;  /* 0x0000000000007941 */ /* 0x000fea0003800000 */
.L_x_13828:
        /* <DEDUP_REMOVED lines=9> */
.L_x_13830:
[----:B------:R-:W-:Y:S02]  /*152f0*/  IMAD.MOV.U32 R13, RZ, RZ, R5 ;  /* 0x000000ffff0d7224 */ /* 0x000fe400078e0005 */
[----:B------:R-:W-:Y:S02]  /*15300*/  IMAD.MOV.U32 R12, RZ, RZ, 0x1 ;  /* 0x00000001ff0c7424 */ /* 0x000fe400078e00ff */
[----:B------:R-:W-:-:S07]  /*15310*/  IMAD.MOV.U32 R3, RZ, RZ, R14 ;  /* 0x000000ffff037224 */ /* 0x000fce00078e000e */
[----:B------:R-:W-:Y:S05]  /*15320*/  WARPSYNC.COLLECTIVE R15, `(.L_x_13831) ;  /* 0x000000000f087348 */ /* 0x000fea0003c00000 */
[----:B------:R0:W1:Y:S02]  /*15330*/  SHFL.IDX P6, R14, R13, R12, R11 ;  /* 0x0000000c0d0e7389 */ /* 0x00006400000c000b */
[----:B01----:R-:W-:Y:S01]  /*15340*/  ENDCOLLECTIVE ;  /* 0x000000000000791b */ /* 0x003fe20003800000 */
.L_x_13831:
        /* <DEDUP_REMOVED lines=15> */
.L_x_13832:
[----:B------:R-:W-:Y:S02]  /*15440*/  @P1 IMAD R8, R6, 0x2, R16 ;  /* 0x0000000206081824 */ /* 0x000fe400078e0210 */
[----:B------:R-:W-:Y:S02]  /*15450*/  IMAD.MOV.U32 R13, RZ, RZ, R5 ;  /* 0x000000ffff0d7224 */ /* 0x000fe400078e0005 */
[----:B------:R-:W-:Y:S02]  /*15460*/  IMAD.MOV.U32 R12, RZ, RZ, 0x2 ;  /* 0x00000002ff0c7424 */ /* 0x000fe400078e00ff */
[----:B------:R-:W-:-:S07]  /*15470*/  IMAD.MOV.U32 R3, RZ, RZ, R14 ;  /* 0x000000ffff037224 */ /* 0x000fce00078e000e */
[----:B------:R-:W-:Y:S05]  /*15480*/  WARPSYNC.COLLECTIVE R15, `(.L_x_13833) ;  /* 0x000000000f087348 */ /* 0x000fea0003c00000 */
[----:B------:R0:W1:Y:S02]  /*15490*/  SHFL.IDX P6, R14, R13, R12, R11 ;  /* 0x0000000c0d0e7389 */ /* 0x00006400000c000b */
[----:B01----:R-:W-:Y:S01]  /*154a0*/  ENDCOLLECTIVE ;  /* 0x000000000000791b */ /* 0x003fe20003800000 */
.L_x_13833:
        /* <DEDUP_REMOVED lines=15> */
.L_x_13834:
[----:B------:R-:W-:Y:S02]  /*155a0*/  @P1 IMAD R8, R6, 0x2, R16 ;  /* 0x0000000206081824 */ /* 0x000fe400078e0210 */
[----:B------:R-:W-:Y:S02]  /*155b0*/  IMAD.MOV.U32 R13, RZ, RZ, R5 ;  /* 0x000000ffff0d7224 */ /* 0x000fe400078e0005 */
[----:B------:R-:W-:Y:S02]  /*155c0*/  IMAD.MOV.U32 R12, RZ, RZ, 0x3 ;  /* 0x00000003ff0c7424 */ /* 0x000fe400078e00ff */
[----:B------:R-:W-:-:S07]  /*155d0*/  IMAD.MOV.U32 R3, RZ, RZ, R14 ;  /* 0x000000ffff037224 */ /* 0x000fce00078e000e */
[----:B------:R-:W-:Y:S05]  /*155e0*/  WARPSYNC.COLLECTIVE R15, `(.L_x_13835) ;  /* 0x000000000f087348 */ /* 0x000fea0003c00000 */
[----:B------:R0:W1:Y:S02]  /*155f0*/  SHFL.IDX P6, R14, R13, R12, R11 ;  /* 0x0000000c0d0e7389 */ /* 0x00006400000c000b */
[----:B01----:R-:W-:Y:S01]  /*15600*/  ENDCOLLECTIVE ;  /* 0x000000000000791b */ /* 0x003fe20003800000 */
.L_x_13835:
        /* <DEDUP_REMOVED lines=15> */
.L_x_13836:
[----:B------:R-:W-:Y:S02]  /*15700*/  @P1 IMAD R8, R6, 0x2, R16 ;  /* 0x0000000206081824 */ /* 0x000fe400078e0210 */
[----:B------:R-:W-:Y:S02]  /*15710*/  IMAD.MOV.U32 R13, RZ, RZ, R5 ;  /* 0x000000ffff0d7224 */ /* 0x000fe400078e0005 */
[----:B------:R-:W-:Y:S02]  /*15720*/  IMAD.MOV.U32 R12, RZ, RZ, 0x4 ;  /* 0x00000004ff0c7424 */ /* 0x000fe400078e00ff */
[----:B------:R-:W-:-:S07]  /*15730*/  IMAD.MOV.U32 R3, RZ, RZ, R14 ;  /* 0x000000ffff037224 */ /* 0x000fce00078e000e */
[----:B------:R-:W-:Y:S05]  /*15740*/  WARPSYNC.COLLECTIVE R15, `(.L_x_13837) ;  /* 0x000000000f087348 */ /* 0x000fea0003c00000 */
[----:B------:R0:W1:Y:S02]  /*15750*/  SHFL.IDX P6, R14, R13, R12, R11 ;  /* 0x0000000c0d0e7389 */ /* 0x00006400000c000b */
[----:B01----:R-:W-:Y:S01]  /*15760*/  ENDCOLLECTIVE ;  /* 0x000000000000791b */ /* 0x003fe20003800000 */
.L_x_13837:
        /* <DEDUP_REMOVED lines=15> */
.L_x_13838:
[----:B------:R-:W-:Y:S02]  /*15860*/  @P1 IMAD R8, R6, 0x2, R16 ;  /* 0x0000000206081824 */ /* 0x000fe400078e0210 */
[----:B------:R-:W-:Y:S02]  /*15870*/  IMAD.MOV.U32 R13, RZ, RZ, R5 ;  /* 0x000000ffff0d7224 */ /* 0x000fe400078e0005 */
[----:B------:R-:W-:Y:S02]  /*15880*/  IMAD.MOV.U32 R12, RZ, RZ, 0x5 ;  /* 0x00000005ff0c7424 */ /* 0x000fe400078e00ff */
[----:B------:R-:W-:-:S07]  /*15890*/  IMAD.MOV.U32 R3, RZ, RZ, R14 ;  /* 0x000000ffff037224 */ /* 0x000fce00078e000e */
[----:B------:R-:W-:Y:S05]  /*158a0*/  WARPSYNC.COLLECTIVE R15, `(.L_x_13839) ;  /* 0x000000000f087348 */ /* 0x000fea0003c00000 */
[----:B------:R0:W1:Y:S02]  /*158b0*/  SHFL.IDX P6, R14, R13, R12, R11 ;  /* 0x0000000c0d0e7389 */ /* 0x00006400000c000b */
[----:B01----:R-:W-:Y:S01]  /*158c0*/  ENDCOLLECTIVE ;  /* 0x000000000000791b */ /* 0x003fe20003800000 */
.L_x_13839:
        /* <DEDUP_REMOVED lines=15> */
.L_x_13840:
[----:B------:R-:W-:Y:S02]  /*159c0*/  @P1 IMAD R8, R6, 0x2, R16 ;  /* 0x0000000206081824 */ /* 0x000fe400078e0210 */
[----:B------:R-:W-:Y:S02]  /*159d0*/  IMAD.MOV.U32 R13, RZ, RZ, R5 ;  /* 0x000000ffff0d7224 */ /* 0x000fe400078e0005 */
[----:B------:R-:W-:Y:S02]  /*159e0*/  IMAD.MOV.U32 R12, RZ, RZ, 0x6 ;  /* 0x00000006ff0c7424 */ /* 0x000fe400078e00ff */
[----:B------:R-:W-:-:S07]  /*159f0*/  IMAD.MOV.U32 R3, RZ, RZ, R14 ;  /* 0x000000ffff037224 */ /* 0x000fce00078e000e */
[----:B------:R-:W-:Y:S05]  /*15a00*/  WARPSYNC.COLLECTIVE R15, `(.L_x_13841) ;  /* 0x000000000f087348 */ /* 0x000fea0003c00000 */
[----:B------:R0:W1:Y:S02]  /*15a10*/  SHFL.IDX P6, R14, R13, R12, R11 ;  /* 0x0000000c0d0e7389 */ /* 0x00006400000c000b */
[----:B01----:R-:W-:Y:S01]  /*15a20*/  ENDCOLLECTIVE ;  /* 0x000000000000791b */ /* 0x003fe20003800000 */
.L_x_13841:
        /* <DEDUP_REMOVED lines=15> */
.L_x_13842:
[----:B------:R-:W-:Y:S02]  /*15b20*/  @P1 IMAD R8, R6, 0x2, R16 ;  /* 0x0000000206081824 */ /* 0x000fe400078e0210 */
[----:B------:R-:W-:Y:S02]  /*15b30*/  IMAD.MOV.U32 R13, RZ, RZ, R5 ;  /* 0x000000ffff0d7224 */ /* 0x000fe400078e0005 */
[----:B------:R-:W-:Y:S02]  /*15b40*/  IMAD.MOV.U32 R12, RZ, RZ, 0x7 ;  /* 0x00000007ff0c7424 */ /* 0x000fe400078e00ff */
[----:B------:R-:W-:-:S07]  /*15b50*/  IMAD.MOV.U32 R3, RZ, RZ, R14 ;  /* 0x000000ffff037224 */ /* 0x000fce00078e000e */
[----:B------:R-:W-:Y:S05]  /*15b60*/  WARPSYNC.COLLECTIVE R15, `(.L_x_13843) ;  /* 0x000000000f087348 */ /* 0x000fea0003c00000 */
[----:B------:R0:W1:Y:S02]  /*15b70*/  SHFL.IDX P6, R14, R13, R12, R11 ;  /* 0x0000000c0d0e7389 */ /* 0x00006400000c000b */
[----:B01----:R-:W-:Y:S01]  /*15b80*/  ENDCOLLECTIVE ;  /* 0x000000000000791b */ /* 0x003fe20003800000 */
.L_x_13843:
        /* <DEDUP_REMOVED lines=14> */
.L_x_13844:
[----:B------:R-:W-:Y:S05]  /*15c70*/  BRA `(.L_x_13845) ;  /* 0xffffffc000f47947 */ /* 0x000fea000383ffff */
.L_x_13781:
        /* <DEDUP_REMOVED lines=8> */
.L_x_13846:
[C---:B------:R-:W-:Y:S01]  /*15d00*/  VIADD R8, R6.reuse, 0x10 ;  /* 0x0000001006087836 */ /* 0x040fe20000000000 */
[----:B------:R-:W-:Y:S01]  /*15d10*/  ISETP.GE.AND P1, PT, R6, UR38, PT ;  /* 0x0000002606007c0c */ /* 0x000fe2000bf26270 */
[----:B------:R-:W-:Y:S02]  /*15d20*/  IMAD.MOV.U32 R13, RZ, RZ, R0 ;  /* 0x000000ffff0d7224 */ /* 0x000fe400078e0000 */
[----:B------:R-:W-:-:S10]  /*15d30*/  IMAD.MOV.U32 R2, RZ, RZ, R14 ;  /* 0x000000ffff027224 */ /* 0x000fd400078e000e */
[----:B------:R-:W-:Y:S05]  /*15d40*/  WARPSYNC.COLLECTIVE R15, `(.L_x_13847) ;  /* 0x000000000f087348 */ /* 0x000fea0003c00000 */
[----:B------:R0:W1:Y:S02]  /*15d50*/  SHFL.IDX P6, R14, R13, R12, R11 ;  /* 0x0000000c0d0e7389 */ /* 0x00006400000c000b */
[----:B01----:R-:W-:Y:S01]  /*15d60*/  ENDCOLLECTIVE ;  /* 0x000000000000791b */ /* 0x003fe20003800000 */
.L_x_13847:
[----:B------:R-:W-:Y:S02]  /*15d70*/  IMAD.MOV.U32 R13, RZ, RZ, R4 ;  /* 0x000000ffff0d7224 */ /* 0x000fe400078e0004 */
[----:B------:R-:W-:Y:S02]  /*15d80*/  IMAD.MOV.U32 R12, RZ, RZ, 0x1 ;  /* 0x00000001ff0c7424 */ /* 0x000fe400078e00ff */
[----:B------:R-:W-:-:S07]  /*15d90*/  IMAD.MOV.U32 R3, RZ, RZ, R14 ;  /* 0x000000ffff037224 */ /* 0x000fce00078e000e */
[----:B------:R-:W-:Y:S05]  /*15da0*/  WARPSYNC.COLLECTIVE R15, `(.L_x_13848) ;  /* 0x000000000f087348 */ /* 0x000fea0003c00000 */
[----:B------:R0:W1:Y:S02]  /*15db0*/  SHFL.IDX P6, R14, R13, R12, R11 ;  /* 0x0000000c0d0e7389 */ /* 0x00006400000c000b */
[----:B01----:R-:W-:Y:S01]  /*15dc0*/  ENDCOLLECTIVE ;  /* 0x000000000000791b */ /* 0x003fe20003800000 */
.L_x_13848:
        /* <DEDUP_REMOVED lines=15> */
.L_x_13849:
[----:B------:R-:W-:Y:S02]  /*15ec0*/  IMAD.MOV.U32 R13, RZ, RZ, R4 ;  /* 0x000000ffff0d7224 */ /* 0x000fe400078e0004 */
[----:B------:R-:W-:Y:S02]  /*15ed0*/  IMAD.MOV.U32 R12, RZ, RZ, 0x2 ;  /* 0x00000002ff0c7424 */ /* 0x000fe400078e00ff */
[----:B------:R-:W-:-:S07]  /*15ee0*/  IMAD.MOV.U32 R3, RZ, RZ, R14 ;  /* 0x000000ffff037224 */ /* 0x000fce00078e000e */
[----:B------:R-:W-:Y:S05]  /*15ef0*/  WARPSYNC.COLLECTIVE R15, `(.L_x_13850) ;  /* 0x000000000f087348 */ /* 0x000fea0003c00000 */
[----:B------:R0:W1:Y:S02]  /*15f00*/  SHFL.IDX P6, R14, R13, R12, R11 ;  /* 0x0000000c0d0e7389 */ /* 0x00006400000c000b */
[----:B01----:R-:W-:Y:S01]  /*15f10*/  ENDCOLLECTIVE ;  /* 0x000000000000791b */ /* 0x003fe20003800000 */
.L_x_13850:
        /* <DEDUP_REMOVED lines=11> */
[----:B------:R-:W-:Y:S01]  /*15fd0*/  ISETP.GE.AND P1, PT, R2, UR38, PT ;  /* 0x0000002602007c0c */ /* 0x000fe2000bf26270 */
[----:B------:R-:W-:-:S12]  /*15fe0*/  IMAD.MOV.U32 R2, RZ, RZ, R14 ;  /* 0x000000ffff027224 */ /* 0x000fd800078e000e */
[----:B------:R-:W-:Y:S05]  /*15ff0*/  WARPSYNC.COLLECTIVE R15, `(.L_x_13851) ;  /* 0x000000000f087348 */ /* 0x000fea0003c00000 */
[----:B------:R0:W1:Y:S02]  /*16000*/  SHFL.IDX P6, R14, R13, R12, R11 ;  /* 0x0000000c0d0e7389 */ /* 0x00006400000c000b */
[----:B01----:R-:W-:Y:S01]  /*16010*/  ENDCOLLECTIVE ;  /* 0x000000000000791b */ /* 0x003fe20003800000 */
.L_x_13851:
[----:B------:R-:W-:Y:S02]  /*16020*/  IMAD.MOV.U32 R13, RZ, RZ, R4 ;  /* 0x000000ffff0d7224 */ /* 0x000fe400078e0004 */
[----:B------:R-:W-:Y:S02]  /*16030*/  IMAD.MOV.U32 R12, RZ, RZ, 0x3 ;  /* 0x00000003ff0c7424 */ /* 0x000fe400078e00ff */
[----:B------:R-:W-:-:S07]  /*16040*/  IMAD.MOV.U32 R3, RZ, RZ, R14 ;  /* 0x000000ffff037224 */ /* 0x000fce00078e000e */
[----:B------:R-:W-:Y:S05]  /*16050*/  WARPSYNC.COLLECTIVE R15, `(.L_x_13852) ;  /* 0x000000000f087348 */ /* 0x000fea0003c00000 */
[----:B------:R0:W1:Y:S02]  /*16060*/  SHFL.IDX P6, R14, R13, R12, R11 ;  /* 0x0000000c0d0e7389 */ /* 0x00006400000c000b */
[----:B01----:R-:W-:Y:S01]  /*16070*/  ENDCOLLECTIVE ;  /* 0x000000000000791b */ /* 0x003fe20003800000 */
.L_x_13852:
        /* <DEDUP_REMOVED lines=16> */
.L_x_13853:
[----:B------:R-:W-:Y:S02]  /*16180*/  IMAD.MOV.U32 R13, RZ, RZ, R4 ;  /* 0x000000ffff0d7224 */ /* 0x000fe400078e0004 */
[----:B------:R-:W-:Y:S02]  /*16190*/  IMAD.MOV.U32 R12, RZ, RZ, 0x4 ;  /* 0x00000004ff0c7424 */ /* 0x000fe400078e00ff */
[----:B------:R-:W-:-:S07]  /*161a0*/  IMAD.MOV.U32 R3, RZ, RZ, R14 ;  /* 0x000000ffff037224 */ /* 0x000fce00078e000e */
[----:B------:R-:W-:Y:S05]  /*161b0*/  WARPSYNC.COLLECTIVE R15, `(.L_x_13854) ;  /* 0x000000000f087348 */ /* 0x000fea0003c00000 */
[----:B------:R0:W1:Y:S02]  /*161c0*/  SHFL.IDX P6, R14, R13, R12, R11 ;  /* 0x0000000c0d0e7389 */ /* 0x00006400000c000b */
[----:B01----:R-:W-:Y:S01]  /*161d0*/  ENDCOLLECTIVE ;  /* 0x000000000000791b */ /* 0x003fe20003800000 */
.L_x_13854:
        /* <DEDUP_REMOVED lines=16> */
.L_x_13855:
[----:B------:R-:W-:Y:S02]  /*162e0*/  IMAD.MOV.U32 R13, RZ, RZ, R4 ;  /* 0x000000ffff0d7224 */ /* 0x000fe400078e0004 */
[----:B------:R-:W-:Y:S02]  /*162f0*/  IMAD.MOV.U32 R12, RZ, RZ, 0x5 ;  /* 0x00000005ff0c7424 */ /* 0x000fe400078e00ff */
[----:B------:R-:W-:-:S07]  /*16300*/  IMAD.MOV.U32 R3, RZ, RZ, R14 ;  /* 0x000000ffff037224 */ /* 0x000fce00078e000e */
[----:B------:R-:W-:Y:S05]  /*16310*/  WARPSYNC.COLLECTIVE R15, `(.L_x_13856) ;  /* 0x000000000f087348 */ /* 0x000fea0003c00000 */
[----:B------:R0:W1:Y:S02]  /*16320*/  SHFL.IDX P6, R14, R13, R12, R11 ;  /* 0x0000000c0d0e7389 */ /* 0x00006400000c000b */
[----:B01----:R-:W-:Y:S01]  /*16330*/  ENDCOLLECTIVE ;  /* 0x000000000000791b */ /* 0x003fe20003800000 */
.L_x_13856:
        /* <DEDUP_REMOVED lines=16> */
.L_x_13857:
[----:B------:R-:W-:Y:S02]  /*16440*/  IMAD.MOV.U32 R13, RZ, RZ, R4 ;  /* 0x000000ffff0d7224 */ /* 0x000fe400078e0004 */
[----:B------:R-:W-:Y:S02]  /*16450*/  IMAD.MOV.U32 R12, RZ, RZ, 0x6 ;  /* 0x00000006ff0c7424 */ /* 0x000fe400078e00ff */
[----:B------:R-:W-:-:S07]  /*16460*/  IMAD.MOV.U32 R3, RZ, RZ, R14 ;  /* 0x000000ffff037224 */ /* 0x000fce00078e000e */
[----:B------:R-:W-:Y:S05]  /*16470*/  WARPSYNC.COLLECTIVE R15, `(.L_x_13858) ;  /* 0x000000000f087348 */ /* 0x000fea0003c00000 */
[----:B------:R0:W1:Y:S02]  /*16480*/  SHFL.IDX P6, R14, R13, R12, R11 ;  /* 0x0000000c0d0e7389 */ /* 0x00006400000c000b */
[----:B01----:R-:W-:Y:S01]  /*16490*/  ENDCOLLECTIVE ;  /* 0x000000000000791b */ /* 0x003fe20003800000 */
.L_x_13858:
        /* <DEDUP_REMOVED lines=16> */
.L_x_13859:
[----:B------:R-:W-:Y:S02]  /*165a0*/  IMAD.MOV.U32 R13, RZ, RZ, R4 ;  /* 0x000000ffff0d7224 */ /* 0x000fe400078e0004 */
[----:B------:R-:W-:Y:S02]  /*165b0*/  IMAD.MOV.U32 R12, RZ, RZ, 0x7 ;  /* 0x00000007ff0c7424 */ /* 0x000fe400078e00ff */
[----:B------:R-:W-:-:S07]  /*165c0*/  IMAD.MOV.U32 R3, RZ, RZ, R14 ;  /* 0x000000ffff037224 */ /* 0x000fce00078e000e */
[----:B------:R-:W-:Y:S05]  /*165d0*/  WARPSYNC.COLLECTIVE R15, `(.L_x_13860) ;  /* 0x000000000f087348 */ /* 0x000fea0003c00000 */
[----:B------:R0:W1:Y:S02]  /*165e0*/  SHFL.IDX P6, R14, R13, R12, R11 ;  /* 0x0000000c0d0e7389 */ /* 0x00006400000c000b */
[----:B01----:R-:W-:Y:S01]  /*165f0*/  ENDCOLLECTIVE ;  /* 0x000000000000791b */ /* 0x003fe20003800000 */
.L_x_13860:
        /* <DEDUP_REMOVED lines=10> */
.L_x_13861:
[----:B------:R-:W-:Y:S01]  /*166a0*/  @!PT LDS RZ, [RZ] ;  /* 0x00000000fffff984 */ /* 0x000fe20000000800 */
[----:B------:R-:W-:Y:S01]  /*166b0*/  @!PT LDS RZ, [RZ] ;  /* 0x00000000fffff984 */ /* 0x000fe20000000800 */
[----:B------:R-:W-:Y:S01]  /*166c0*/  @!PT LDS RZ, [RZ] ;  /* 0x00000000fffff984 */ /* 0x000fe20000000800 */
[----:B------:R0:W-:Y:S01]  /*166d0*/  @!P1 LDGSTS.E.BYPASS.LTC128B.128 [R9+0xb400], desc[UR52][R2.64], !P5 ;  /* 0x0b40000002099fae */ /* 0x0001e2000e901d74 */
[----:B------:R-:W-:Y:S02]  /*166e0*/  IMAD.MOV.U32 R13, RZ, RZ, R7 ;  /* 0x000000ffff0d7224 */ /* 0x000fe400078e0007 */
[----:B0-----:R-:W-:Y:S02]  /*166f0*/  VIADD R2, R6, 0x70 ;  /* 0x0000007006027836 */ /* 0x001fe40000000000 */
[----:B------:R-:W-:-:S03]  /*16700*/  IMAD.MOV.U32 R12, RZ, RZ, RZ ;  /* 0x000000ffff0c7224 */ /* 0x000fc600078e00ff */
[----:B------:R-:W-:Y:S01]  /*16710*/  ISETP.GE.AND P1, PT, R2, UR38, PT ;  /* 0x0000002602007c0c */ /* 0x000fe2000bf26270 */
[----:B------:R-:W-:-:S12]  /*16720*/  IMAD.MOV.U32 R0, RZ, RZ, R14 ;  /* 0x000000ffff007224 */ /* 0x000fd800078e000e */
[----:B------:R-:W-:Y:S05]  /*16730*/  WARPSYNC.COLLECTIVE R15, `(.L_x_13862) ;  /* 0x000000000f087348 */ /* 0x000fea0003c00000 */
[----:B------:R0:W1:Y:S02]  /*16740*/  SHFL.IDX P6, R14, R13, R12, R11 ;  /* 0x0000000c0d0e7389 */ /* 0x00006400000c000b */
[----:B01----:R-:W-:Y:S01]  /*16750*/  ENDCOLLECTIVE ;  /* 0x000000000000791b */ /* 0x003fe20003800000 */
.L_x_13862:
[----:B------:R-:W-:Y:S01]  /*16760*/  @!P1 LEA R2, P0, R10, R0, 0x1 ;  /* 0x000000000a029211 */ /* 0x000fe200078008ff */
[----:B------:R-:W-:-:S04]  /*16770*/  VIADD R0, R6, 0x80 ;  /* 0x0000008006007836 */ /* 0x000fc80000000000 */
[----:B------:R-:W-:Y:S02]  /*16780*/  @!P1 IMAD.X R3, RZ, RZ, R4, P0 ;  /* 0x000000ffff039224 */ /* 0x000fe400000e0604 */
[----:B------:R-:W-:-:S03]  /*16790*/  IMAD.MOV.U32 R13, RZ, RZ, R5 ;  /* 0x000000ffff0d7224 */ /* 0x000fc600078e0005 */
[----:B------:R-:W-:Y:S01]  /*167a0*/  @!PT LDS RZ, [RZ] ;  /* 0x00000000fffff984 */ /* 0x000fe20000000800 */
[----:B------:R-:W-:Y:S01]  /*167b0*/  @!PT LDS RZ, [RZ] ;  /* 0x00000000fffff984 */ /* 0x000fe20000000800 */
[----:B------:R-:W-:Y:S01]  /*167c0*/  @!PT LDS RZ, [RZ] ;  /* 0x00000000fffff984 */ /* 0x000fe20000000800 */
[----:B------:R0:W-:Y:S01]  /*167d0*/  @!P1 LDGSTS.E.BYPASS.LTC128B.128 [R9+0xbc00], desc[UR52][R2.64], !P5 ;  /* 0x0bc0000002099fae */ /* 0x0001e2000e901d74 */
[----:B------:R-:W-:Y:S01]  /*167e0*/  ISETP.GE.AND P1, PT, R0, UR38, PT ;  /* 0x0000002600007c0c */ /* 0x000fe2000bf26270 */
[----:B------:R-:W-:-:S12]  /*167f0*/  IMAD.MOV.U32 R0, RZ, RZ, R14 ;  /* 0x000000ffff007224 */ /* 0x000fd800078e000e */
[----:B0-----:R-:W-:Y:S05]  /*16800*/  WARPSYNC.COLLECTIVE R15, `(.L_x_13863) ;  /* 0x000000000f087348 */ /* 0x001fea0003c00000 */
[----:B------:R1:W2:Y:S02]  /*16810*/  SHFL.IDX P6, R14, R13, R12, R11 ;  /* 0x0000000c0d0e7389 */ /* 0x0002a400000c000b */
[----:B012---:R-:W-:Y:S01]  /*16820*/  ENDCOLLECTIVE ;  /* 0x000000000000791b */ /* 0x007fe20003800000 */
.L_x_13863:
[----:B------:R-:W-:Y:S02]  /*16830*/  IMAD.MOV.U32 R13, RZ, RZ, R7 ;  /* 0x000000ffff0d7224 */ /* 0x000fe400078e0007 */
[----:B------:R-:W-:Y:S01]  /*16840*/  IMAD.MOV.U32 R12, RZ, RZ, 0x1 ;  /* 0x00000001ff0c7424 */ /* 0x000fe200078e00ff */
[----:B------:R-:W-:-:S13]  /*16850*/  @!P1 LEA R2, P0, R10, R14, 0x1 ;  /* 0x0000000e0a029211 */ /* 0x000fda00078008ff */
[----:B------:R-:W-:Y:S05]  /*16860*/  WARPSYNC.COLLECTIVE R15, `(.L_x_13864) ;  /* 0x000000000f087348 */ /* 0x000fea0003c00000 */
[----:B------:R0:W1:Y:S02]  /*16870*/  SHFL.IDX P6, R14, R13, R12, R11 ;  /* 0x0000000c0d0e7389 */ /* 0x00006400000c000b */
[----:B01----:R-:W-:Y:S01]  /*16880*/  ENDCOLLECTIVE ;  /* 0x000000000000791b */ /* 0x003fe20003800000 */
.L_x_13864:
[----:B------:R-:W-:Y:S02]  /*16890*/  @!P1 IMAD.X R3, RZ, RZ, R0, P0 ;  /* 0x000000ffff039224 */ /* 0x000fe400000e0600 */
[----:B------:R-:W-:-:S03]  /*168a0*/  VIADD R0, R6, 0x90 ;  /* 0x0000009006007836 */ /* 0x000fc60000000000 */
[----:B------:R-:W-:Y:S01]  /*168b0*/  @!PT LDS RZ, [RZ] ;  /* 0x00000000fffff984 */ /* 0x000fe20000000800 */
[----:B------:R-:W-:Y:S01]  /*168c0*/  @!PT LDS RZ, [RZ] ;  /* 0x00000000fffff984 */ /* 0x000fe20000000800 */
[----:B------:R-:W-:Y:S01]  /*168d0*/  @!PT LDS RZ, [RZ] ;  /* 0x00000000fffff984 */ /* 0x000fe20000000800 */
[----:B------:R0:W-:Y:S02]  /*168e0*/  @!P1 LDGSTS.E.BYPASS.LTC128B.128 [R9+0xc400], desc[UR52][R2.64], !P5 ;  /* 0x0c40000002099fae */ /* 0x0001e4000e901d74 */
[----:B------:R-:W-:Y:S01]  /*168f0*/  ISETP.GE.AND P1, PT, R0, UR38, PT ;  /* 0x0000002600007c0c */ /* 0x000fe2000bf26270 */
[----:B------:R-:W-:Y:S02]  /*16900*/  IMAD.MOV.U32 R13, RZ, RZ, R5 ;  /* 0x000000ffff0d7224 */ /* 0x000fe400078e0005 */
[----:B------:R-:W-:-:S10]  /*16910*/  IMAD.MOV.U32 R0, RZ, RZ, R14 ;  /* 0x000000ffff007224 */ /* 0x000fd400078e000e */
[----:B0-----:R-:W-:Y:S05]  /*16920*/  WARPSYNC.COLLECTIVE R15, `(.L_x_13865) ;  /* 0x000000000f087348 */ /* 0x001fea0003c00000 */
[----:B------:R1:W2:Y:S02]  /*16930*/  SHFL.IDX P6, R14, R13, R12, R11 ;  /* 0x0000000c0d0e7389 */ /* 0x0002a400000c000b */
[----:B012---:R-:W-:Y:S01]  /*16940*/  ENDCOLLECTIVE ;  /* 0x000000000000791b */ /* 0x007fe20003800000 */
.L_x_13865:
[----:B------:R-:W-:Y:S02]  /*16950*/  IMAD.MOV.U32 R13, RZ, RZ, R7 ;  /* 0x000000ffff0d7224 */ /* 0x000fe400078e0007 */
[----:B------:R-:W-:Y:S02]  /*16960*/  IMAD.MOV.U32 R12, RZ, RZ, 0x2 ;  /* 0x00000002ff0c7424 */ /* 0x000fe400078e00ff */
[----:B------:R-:W-:-:S07]  /*16970*/  IMAD.MOV.U32 R2, RZ, RZ, R14 ;  /* 0x000000ffff027224 */ /* 0x000fce00078e000e */
[----:B------:R-:W-:Y:S05]  /*16980*/  WARPSYNC.COLLECTIVE R15, `(.L_x_13866) ;  /* 0x000000000f087348 */ /* 0x000fea0003c00000 */
[----:B------:R0:W1:Y:S02]  /*16990*/  SHFL.IDX P6, R14, R13, R12, R11 ;  /* 0x0000000c0d0e7389 */ /* 0x00006400000c000b */
[----:B01----:R-:W-:Y:S01]  /*169a0*/  ENDCOLLECTIVE ;  /* 0x000000000000791b */ /* 0x003fe20003800000 */
.L_x_13866:
[----:B------:R-:W-:-:S05]  /*169b0*/  @!P1 LEA R2, P0, R10, R2, 0x1 ;  /* 0x000000020a029211 */ /* 0x000fca00078008ff */
[----:B------:R-:W-:-:S05]  /*169c0*/  @!P1 IMAD.X R3, RZ, RZ, R0, P0 ;  /* 0x000000ffff039224 */ /* 0x000fca00000e0600 */
[----:B------:R-:W-:Y:S01]  /*169d0*/  @!PT LDS RZ, [RZ] ;  /* 0x00000000fffff984 */ /* 0x000fe20000000800 */
[----:B------:R-:W-:Y:S01]  /*169e0*/  @!PT LDS RZ, [RZ] ;  /* 0x00000000fffff984 */ /* 0x000fe20000000800 */
[----:B------:R-:W-:Y:S01]  /*169f0*/  @!PT LDS RZ, [RZ] ;  /* 0x00000000fffff984 */ /* 0x000fe20000000800 */
[----:B------:R0:W-:Y:S01]  /*16a00*/  @!P1 LDGSTS.E.BYPASS.LTC128B.128 [R9+0xcc00], desc[UR52][R2.64], !P5 ;  /* 0x0cc0000002099fae */ /* 0x0001e2000e901d74 */
[----:B------:R-:W-:Y:S02]  /*16a10*/  IMAD.MOV.U32 R13, RZ, RZ, R5 ;  /* 0x000000ffff0d7224 */ /* 0x000fe400078e0005 */
[----:B------:R-:W-:-:S07]  /*16a20*/  IMAD.MOV.U32 R0, RZ, RZ, R14 ;  /* 0x000000ffff007224 */ /* 0x000fce00078e000e */
[----:B0-----:R-:W-:Y:S05]  /*16a30*/  WARPSYNC.COLLECTIVE R15, `(.L_x_13867) ;  /* 0x000000000f087348 */ /* 0x001fea0003c00000 */
[----:B------:R1:W2:Y:S02]  /*16a40*/  SHFL.IDX P6, R14, R13, R12, R11 ;  /* 0x0000000c0d0e7389 */ /* 0x0002a400000c000b */
[----:B012---:R-:W-:Y:S01]  /*16a50*/  ENDCOLLECTIVE ;  /* 0x000000000000791b */ /* 0x007fe20003800000 */
.L_x_13867:
[----:B------:R-:W-:-:S05]  /*16a60*/  VIADD R3, R6, 0xa0 ;  /* 0x000000a006037836 */ /* 0x000fca0000000000 */
[----:B------:R-:W-:Y:S01]  /*16a70*/  ISETP.GE.AND P1, PT, R3, UR38, PT ;  /* 0x0000002603007c0c */ /* 0x000fe2000bf26270 */
[----:B------:R-:W-:Y:S02]  /*16a80*/  IMAD.MOV.U32 R13, RZ, RZ, R7 ;  /* 0x000000ffff0d7224 */ /* 0x000fe400078e0007 */
[----:B------:R-:W-:Y:S02]  /*16a90*/  IMAD.MOV.U32 R12, RZ, RZ, 0x3 ;  /* 0x00000003ff0c7424 */ /* 0x000fe400078e00ff */
[----:B------:R-:W-:-:S08]  /*16aa0*/  IMAD.MOV.U32 R2, RZ, RZ, R14 ;  /* 0x000000ffff027224 */ /* 0x000fd000078e000e */
[----:B------:R-:W-:Y:S05]  /*16ab0*/  WARPSYNC.COLLECTIVE R15, `(.L_x_13868) ;  /* 0x000000000f087348 */ /* 0x000fea0003c00000 */
[----:B------:R0:W1:Y:S02]  /*16ac0*/  SHFL.IDX P6, R14, R13, R12, R11 ;  /* 0x0000000c0d0e7389 */ /* 0x00006400000c000b */
[----:B01----:R-:W-:Y:S01]  /*16ad0*/  ENDCOLLECTIVE ;  /* 0x000000000000791b */ /* 0x003fe20003800000 */
.L_x_13868:
        /* <DEDUP_REMOVED lines=11> */
.L_x_13869:
[----:B------:R-:W-:Y:S05]  /*16b90*/  BRA `(.L_x_13870) ;  /* 0xffffffc000b07947 */ /* 0x000fea000383ffff */
.L_x_13784:
[----:B0-----:R0:W1:Y:S02]  /*16ba0*/  SYNCS.PHASECHK.TRANS64.TRYWAIT P0, [R16+URZ+0x16820], R3 ;  /* 0x01682003100075a7 */ /* 0x001064000800017f */
[----:B-1----:R-:W-:Y:S05]  /*16bb0*/  @!P0 NANOSLEEP.SYNCS 0x989680 ;  /* 0x009896800000895d */ /* 0x002fea0003900000 */
[----:B------:R-:W1:Y:S02]  /*16bc0*/  @!P0 SYNCS.PHASECHK.TRANS64 P0, [R16+URZ+0x16820], R3 ;  /* 0x01682003100085a7 */ /* 0x000e64000800007f */
[----:B-1----:R-:W-:Y:S05]  /*16bd0*/  @!P0 BRA `(.L_x_13784) ;  /* 0xfffffffc00f08947 */ /* 0x002fea000383ffff */
[----:B------:R-:W-:Y:S05]  /*16be0*/  BRA `(.L_x_13871) ;  /* 0xffffffc4000c7947 */ /* 0x000fea000383ffff */
.L_x_13788:
[----:B0-----:R0:W1:Y:S02]  /*16bf0*/  SYNCS.PHASECHK.TRANS64.TRYWAIT P0, [R5+URZ+0x16840], R2 ;  /* 0x01684002050075a7 */ /* 0x001064000800017f */
[----:B-1----:R-:W-:Y:S05]  /*16c00*/  @!P0 NANOSLEEP.SYNCS 0x989680 ;  /* 0x009896800000895d */ /* 0x002fea0003900000 */
[----:B------:R-:W1:Y:S02]  /*16c10*/  @!P0 SYNCS.PHASECHK.TRANS64 P0, [R5+URZ+0x16840], R2 ;  /* 0x01684002050085a7 */ /* 0x000e64000800007f */
[----:B-1----:R-:W-:Y:S05]  /*16c20*/  @!P0 BRA `(.L_x_13788) ;  /* 0xfffffffc00f08947 */ /* 0x002fea000383ffff */
[----:B------:R-:W-:Y:S05]  /*16c30*/  BRA `(.L_x_13872) ;  /* 0xffffffc400d87947 */ /* 0x000fea000383ffff */
.L_x_13789:
        /* <DEDUP_REMOVED lines=8> */
.L_x_13874:
[----:B------:R-:W-:Y:S05]  /*16cc0*/  BSYNC B1 ;  /* 0x0000000000017941 */ /* 0x000fea0003800000 */
.L_x_13873:
        /* <DEDUP_REMOVED lines=10> */
.L_x_13875:
        /* <DEDUP_REMOVED lines=8> */
.L_x_13876:
[----:B------:R-:W-:-:S05]  /*16df0*/  IMAD.SHL.U32 R7, R7, 0x2, RZ ;  /* 0x0000000207077824 */ /* 0x000fca00078e00ff */
[----:B------:R-:W-:-:S05]  /*16e00*/  IADD3 R2, P0, R2, R7, RZ ;  /* 0x0000000702027210 */ /* 0x000fca0007f1e0ff */
[----:B------:R-:W-:Y:S02]  /*16e10*/  IMAD.X R3, RZ, RZ, R3, P0 ;  /* 0x000000ffff037224 */ /* 0x000fe400000e0603 */
[----:B------:R-:W-:-:S03]  /*16e20*/  IMAD.MOV.U32 R13, RZ, RZ, R8 ;  /* 0x000000ffff0d7224 */ /* 0x000fc600078e0008 */
        /* <DEDUP_REMOVED lines=8> */
.L_x_13877:
[----:B------:R-:W-:Y:S02]  /*16eb0*/  IMAD.MOV.U32 R13, RZ, RZ, R10 ;  /* 0x000000ffff0d7224 */ /* 0x000fe400078e000a */
[----:B------:R-:W-:Y:S02]  /*16ec0*/  IMAD.MOV.U32 R12, RZ, RZ, 0x2 ;  /* 0x00000002ff0c7424 */ /* 0x000fe400078e00ff */
[----:B------:R-:W-:-:S07]  /*16ed0*/  IMAD.MOV.U32 R2, RZ, RZ, R14 ;  /* 0x000000ffff027224 */ /* 0x000fce00078e000e */
[----:B------:R-:W-:Y:S05]  /*16ee0*/  WARPSYNC.COLLECTIVE R15, `(.L_x_13878) ;  /* 0x000000000f087348 */ /* 0x000fea0003c00000 */
[----:B------:R0:W1:Y:S02]  /*16ef0*/  SHFL.IDX P6, R14, R13, R12, R11 ;  /* 0x0000000c0d0e7389 */ /* 0x00006400000c000b */
[----:B01----:R-:W-:Y:S01]  /*16f00*/  ENDCOLLECTIVE ;  /* 0x000000000000791b */ /* 0x003fe20003800000 */
.L_x_13878:
        /* <DEDUP_REMOVED lines=11> */
.L_x_13879:
[----:B------:R-:W-:Y:S02]  /*16fc0*/  IMAD.MOV.U32 R13, RZ, RZ, R10 ;  /* 0x000000ffff0d7224 */ /* 0x000fe400078e000a */
[----:B------:R-:W-:Y:S02]  /*16fd0*/  IMAD.MOV.U32 R12, RZ, RZ, 0x3 ;  /* 0x00000003ff0c7424 */ /* 0x000fe400078e00ff */
[----:B------:R-:W-:-:S07]  /*16fe0*/  IMAD.MOV.U32 R2, RZ, RZ, R14 ;  /* 0x000000ffff027224 */ /* 0x000fce00078e000e */
[----:B------:R-:W-:Y:S05]  /*16ff0*/  WARPSYNC.COLLECTIVE R15, `(.L_x_13880) ;  /* 0x000000000f087348 */ /* 0x000fea0003c00000 */
[----:B------:R0:W1:Y:S02]  /*17000*/  SHFL.IDX P6, R14, R13, R12, R11 ;  /* 0x0000000c0d0e7389 */ /* 0x00006400000c000b */
[----:B01----:R-:W-:Y:S01]  /*17010*/  ENDCOLLECTIVE ;  /* 0x000000000000791b */ /* 0x003fe20003800000 */
.L_x_13880:
        /* <DEDUP_REMOVED lines=11> */
.L_x_13881:
[----:B------:R-:W-:Y:S02]  /*170d0*/  IMAD.MOV.U32 R13, RZ, RZ, R10 ;  /* 0x000000ffff0d7224 */ /* 0x000fe400078e000a */
[----:B------:R-:W-:Y:S02]  /*170e0*/  IMAD.MOV.U32 R12, RZ, RZ, 0x4 ;  /* 0x00000004ff0c7424 */ /* 0x000fe400078e00ff */
[----:B------:R-:W-:-:S07]  /*170f0*/  IMAD.MOV.U32 R2, RZ, RZ, R14 ;  /* 0x000000ffff027224 */ /* 0x000fce00078e000e */
[----:B------:R-:W-:Y:S05]  /*17100*/  WARPSYNC.COLLECTIVE R15, `(.L_x_13882) ;  /* 0x000000000f087348 */ /* 0x000fea0003c00000 */
[----:B------:R0:W1:Y:S02]  /*17110*/  SHFL.IDX P6, R14, R13, R12, R11 ;  /* 0x0000000c0d0e7389 */ /* 0x00006400000c000b */
[----:B01----:R-:W-:Y:S01]  /*17120*/  ENDCOLLECTIVE ;  /* 0x000000000000791b */ /* 0x003fe20003800000 */
.L_x_13882:
        /* <DEDUP_REMOVED lines=11> */
.L_x_13883:
[----:B------:R-:W-:Y:S02]  /*171e0*/  IMAD.MOV.U32 R13, RZ, RZ, R10 ;  /* 0x000000ffff0d7224 */ /* 0x000fe400078e000a */
[----:B------:R-:W-:Y:S02]  /*171f0*/  IMAD.MOV.U32 R12, RZ, RZ, 0x5 ;  /* 0x00000005ff0c7424 */ /* 0x000fe400078e00ff */
[----:B------:R-:W-:-:S07]  /*17200*/  IMAD.MOV.U32 R2, RZ, RZ, R14 ;  /* 0x000000ffff027224 */ /* 0x000fce00078e000e */
[----:B------:R-:W-:Y:S05]  /*17210*/  WARPSYNC.COLLECTIVE R15, `(.L_x_13884) ;  /* 0x000000000f087348 */ /* 0x000fea0003c00000 */
[----:B------:R0:W1:Y:S02]  /*17220*/  SHFL.IDX P6, R14, R13, R12, R11 ;  /* 0x0000000c0d0e7389 */ /* 0x00006400000c000b */
[----:B01----:R-:W-:Y:S01]  /*17230*/  ENDCOLLECTIVE ;  /* 0x000000000000791b */ /* 0x003fe20003800000 */
.L_x_13884:
        /* <DEDUP_REMOVED lines=11> */
.L_x_13885:
[----:B------:R-:W-:Y:S02]  /*172f0*/  IMAD.MOV.U32 R13, RZ, RZ, R10 ;  /* 0x000000ffff0d7224 */ /* 0x000fe400078e000a */
[----:B------:R-:W-:Y:S02]  /*17300*/  IMAD.MOV.U32 R12, RZ, RZ, 0x6 ;  /* 0x00000006ff0c7424 */ /* 0x000fe400078e00ff */
[----:B------:R-:W-:-:S07]  /*17310*/  IMAD.MOV.U32 R2, RZ, RZ, R14 ;  /* 0x000000ffff027224 */ /* 0x000fce00078e000e */
[----:B------:R-:W-:Y:S05]  /*17320*/  WARPSYNC.COLLECTIVE R15, `(.L_x_13886) ;  /* 0x000000000f087348 */ /* 0x000fea0003c00000 */
[----:B------:R0:W1:Y:S02]  /*17330*/  SHFL.IDX P6, R14, R13, R12, R11 ;  /* 0x0000000c0d0e7389 */ /* 0x00006400000c000b */
[----:B01----:R-:W-:Y:S01]  /*17340*/  ENDCOLLECTIVE ;  /* 0x000000000000791b */ /* 0x003fe20003800000 */
.L_x_13886:
        /* <DEDUP_REMOVED lines=11> */
.L_x_13887:
[----:B------:R-:W-:Y:S02]  /*17400*/  IMAD.MOV.U32 R13, RZ, RZ, R10 ;  /* 0x000000ffff0d7224 */ /* 0x000fe400078e000a */
[----:B------:R-:W-:Y:S02]  /*17410*/  IMAD.MOV.U32 R12, RZ, RZ, 0x7 ;  /* 0x00000007ff0c7424 */ /* 0x000fe400078e00ff */
[----:B------:R-:W-:-:S07]  /*17420*/  IMAD.MOV.U32 R2, RZ, RZ, R14 ;  /* 0x000000ffff027224 */ /* 0x000fce00078e000e */
[----:B------:R-:W-:Y:S05]  /*17430*/  WARPSYNC.COLLECTIVE R15, `(.L_x_13888) ;  /* 0x000000000f087348 */ /* 0x000fea0003c00000 */
[----:B------:R0:W1:Y:S02]  /*17440*/  SHFL.IDX P6, R14, R13, R12, R11 ;  /* 0x0000000c0d0e7389 */ /* 0x00006400000c000b */
[----:B01----:R-:W-:Y:S01]  /*17450*/  ENDCOLLECTIVE ;  /* 0x000000000000791b */ /* 0x003fe20003800000 */
.L_x_13888:
        /* <DEDUP_REMOVED lines=11> */
.L_x_13889:
[----:B------:R-:W-:Y:S01]  /*17510*/  IMAD.MOV.U32 R2, RZ, RZ, R14 ;  /* 0x000000ffff027224 */ /* 0x000fe200078e000e */
[----:B------:R-:W-:Y:S06]  /*17520*/  BRA `(.L_x_13890) ;  /* 0xffffffc000c07947 */ /* 0x000fec000383ffff */
.L_x_13794:
[----:B-1----:R1:W2:Y:S02]  /*17530*/  SYNCS.PHASECHK.TRANS64.TRYWAIT P0, [R5+URZ+0x16860], R2 ;  /* 0x01686002050075a7 */ /* 0x0022a4000800017f */
[----:B--2---:R-:W-:Y:S05]  /*17540*/  @!P0 NANOSLEEP.SYNCS 0x989680 ;  /* 0x009896800000895d */ /* 0x004fea0003900000 */
[----:B------:R-:W2:Y:S02]  /*17550*/  @!P0 SYNCS.PHASECHK.TRANS64 P0, [R5+URZ+0x16860], R2 ;  /* 0x01686002050085a7 */ /* 0x000ea4000800007f */
[----:B--2---:R-:W-:Y:S05]  /*17560*/  @!P0 BRA `(.L_x_13794) ;  /* 0xfffffffc00f08947 */ /* 0x004fea000383ffff */
[----:B------:R-:W-:Y:S05]  /*17570*/  BRA `(.L_x_13891) ;  /* 0xffffffc400187947 */ /* 0x000fea000383ffff */
.L_x_13795:
        /* <DEDUP_REMOVED lines=8> */
.L_x_13893:
[----:B------:R-:W-:Y:S05]  /*17600*/  BSYNC B1 ;  /* 0x0000000000017941 */ /* 0x000fea0003800000 */
.L_x_13892:
        /* <DEDUP_REMOVED lines=9> */
.L_x_13894:
[----:B------:R-:W-:Y:S02]  /*176a0*/  IMAD.MOV.U32 R13, RZ, RZ, R18 ;  /* 0x000000ffff0d7224 */ /* 0x000fe400078e0012 */
[----:B------:R-:W-:Y:S02]  /*176b0*/  IMAD.MOV.U32 R12, RZ, RZ, 0x1 ;  /* 0x00000001ff0c7424 */ /* 0x000fe400078e00ff */
[----:B------:R-:W-:-:S07]  /*176c0*/  IMAD.MOV.U32 R2, RZ, RZ, R14 ;  /* 0x000000ffff027224 */ /* 0x000fce00078e000e */
[----:B------:R-:W-:Y:S05]  /*176d0*/  WARPSYNC.COLLECTIVE R15, `(.L_x_13895) ;  /* 0x000000000f087348 */ /* 0x000fea0003c00000 */
[----:B------:R0:W1:Y:S02]  /*176e0*/  SHFL.IDX P6, R14, R13, R12, R11 ;  /* 0x0000000c0d0e7389 */ /* 0x00006400000c000b */
[----:B01----:R-:W-:Y:S01]  /*176f0*/  ENDCOLLECTIVE ;  /* 0x000000000000791b */ /* 0x003fe20003800000 */
.L_x_13895:
[----:B------:R-:W-:-:S05]  /*17700*/  IADD3 R2, P0, R2, R7, RZ ;  /* 0x0000000702027210 */ /* 0x000fca0007f1e0ff */
[----:B------:R-:W-:Y:S01]  /*17710*/  IMAD.X R3, RZ, RZ, R3, P0 ;  /* 0x000000ffff037224 */ /* 0x000fe200000e0603 */
[----:B------:R-:W-:Y:S01]  /*17720*/  ISETP.LT.OR P0, PT, R8, 0x1, P1 ;  /* 0x000000010800780c */ /* 0x000fe20000f01670 */
[----:B------:R-:W-:-:S12]  /*17730*/  IMAD.MOV.U32 R13, RZ, RZ, R17 ;  /* 0x000000ffff0d7224 */ /* 0x000fd800078e0011 */
        /* <DEDUP_REMOVED lines=8> */
.L_x_13896:
[----:B------:R-:W-:Y:S02]  /*177c0*/  IMAD.MOV.U32 R13, RZ, RZ, R18 ;  /* 0x000000ffff0d7224 */ /* 0x000fe400078e0012 */
[----:B------:R-:W-:Y:S02]  /*177d0*/  IMAD.MOV.U32 R12, RZ, RZ, 0x2 ;  /* 0x00000002ff0c7424 */ /* 0x000fe400078e00ff */
[----:B------:R-:W-:-:S07]  /*177e0*/  IMAD.MOV.U32 R2, RZ, RZ, R14 ;  /* 0x000000ffff027224 */ /* 0x000fce00078e000e */
[----:B------:R-:W-:Y:S05]  /*177f0*/  WARPSYNC.COLLECTIVE R15, `(.L_x_13897) ;  /* 0x000000000f087348 */ /* 0x000fea0003c00000 */
[----:B------:R0:W1:Y:S02]  /*17800*/  SHFL.IDX P6, R14, R13, R12, R11 ;  /* 0x0000000c0d0e7389 */ /* 0x00006400000c000b */
[----:B01----:R-:W-:Y:S01]  /*17810*/  ENDCOLLECTIVE ;  /* 0x000000000000791b */ /* 0x003fe20003800000 */
.L_x_13897:
        /* <DEDUP_REMOVED lines=12> */
.L_x_13898:
[----:B------:R-:W-:Y:S02]  /*178e0*/  IMAD.MOV.U32 R13, RZ, RZ, R18 ;  /* 0x000000ffff0d7224 */ /* 0x000fe400078e0012 */
[----:B------:R-:W-:Y:S02]  /*178f0*/  IMAD.MOV.U32 R12, RZ, RZ, 0x3 ;  /* 0x00000003ff0c7424 */ /* 0x000fe400078e00ff */
[----:B------:R-:W-:-:S07]  /*17900*/  IMAD.MOV.U32 R2, RZ, RZ, R14 ;  /* 0x000000ffff027224 */ /* 0x000fce00078e000e */
[----:B------:R-:W-:Y:S05]  /*17910*/  WARPSYNC.COLLECTIVE R15, `(.L_x_13899) ;  /* 0x000000000f087348 */ /* 0x000fea0003c00000 */
[----:B------:R0:W1:Y:S02]  /*17920*/  SHFL.IDX P6, R14, R13, R12, R11 ;  /* 0x0000000c0d0e7389 */ /* 0x00006400000c000b */
[----:B01----:R-:W-:Y:S01]  /*17930*/  ENDCOLLECTIVE ;  /* 0x000000000000791b */ /* 0x003fe20003800000 */
.L_x_13899:
        /* <DEDUP_REMOVED lines=12> */
.L_x_13900:
[----:B------:R-:W-:Y:S02]  /*17a00*/  IMAD.MOV.U32 R13, RZ, RZ, R18 ;  /* 0x000000ffff0d7224 */ /* 0x000fe400078e0012 */
[----:B------:R-:W-:Y:S02]  /*17a10*/  IMAD.MOV.U32 R12, RZ, RZ, 0x4 ;  /* 0x00000004ff0c7424 */ /* 0x000fe400078e00ff */
[----:B------:R-:W-:-:S07]  /*17a20*/  IMAD.MOV.U32 R2, RZ, RZ, R14 ;  /* 0x000000ffff027224 */ /* 0x000fce00078e000e */
[----:B------:R-:W-:Y:S05]  /*17a30*/  WARPSYNC.COLLECTIVE R15, `(.L_x_13901) ;  /* 0x000000000f087348 */ /* 0x000fea0003c00000 */
[----:B------:R0:W1:Y:S02]  /*17a40*/  SHFL.IDX P6, R14, R13, R12, R11 ;  /* 0x0000000c0d0e7389 */ /* 0x00006400000c000b */
[----:B01----:R-:W-:Y:S01]  /*17a50*/  ENDCOLLECTIVE ;  /* 0x000000000000791b */ /* 0x003fe20003800000 */
.L_x_13901:
        /* <DEDUP_REMOVED lines=12> */
.L_x_13902:
[----:B------:R-:W-:Y:S02]  /*17b20*/  IMAD.MOV.U32 R13, RZ, RZ, R18 ;  /* 0x000000ffff0d7224 */ /* 0x000fe400078e0012 */
[----:B------:R-:W-:Y:S02]  /*17b30*/  IMAD.MOV.U32 R12, RZ, RZ, 0x5 ;  /* 0x00000005ff0c7424 */ /* 0x000fe400078e00ff */
[----:B------:R-:W-:-:S07]  /*17b40*/  IMAD.MOV.U32 R2, RZ, RZ, R14 ;  /* 0x000000ffff027224 */ /* 0x000fce00078e000e */
[----:B------:R-:W-:Y:S05]  /*17b50*/  WARPSYNC.COLLECTIVE R15, `(.L_x_13903) ;  /* 0x000000000f087348 */ /* 0x000fea0003c00000 */
[----:B------:R0:W1:Y:S02]  /*17b60*/  SHFL.IDX P6, R14, R13, R12, R11 ;  /* 0x0000000c0d0e7389 */ /* 0x00006400000c000b */
[----:B01----:R-:W-:Y:S01]  /*17b70*/  ENDCOLLECTIVE ;  /* 0x000000000000791b */ /* 0x003fe20003800000 */
.L_x_13903:
        /* <DEDUP_REMOVED lines=12> */
.L_x_13904:
[----:B------:R-:W-:Y:S02]  /*17c40*/  IMAD.MOV.U32 R13, RZ, RZ, R18 ;  /* 0x000000ffff0d7224 */ /* 0x000fe400078e0012 */
[----:B------:R-:W-:Y:S02]  /*17c50*/  IMAD.MOV.U32 R12, RZ, RZ, 0x6 ;  /* 0x00000006ff0c7424 */ /* 0x000fe400078e00ff */
[----:B------:R-:W-:-:S07]  /*17c60*/  IMAD.MOV.U32 R2, RZ, RZ, R14 ;  /* 0x000000ffff027224 */ /* 0x000fce00078e000e */
[----:B------:R-:W-:Y:S05]  /*17c70*/  WARPSYNC.COLLECTIVE R15, `(.L_x_13905) ;  /* 0x000000000f087348 */ /* 0x000fea0003c00000 */
[----:B------:R0:W1:Y:S02]  /*17c80*/  SHFL.IDX P6, R14, R13, R12, R11 ;  /* 0x0000000c0d0e7389 */ /* 0x00006400000c000b */
[----:B01----:R-:W-:Y:S01]  /*17c90*/  ENDCOLLECTIVE ;  /* 0x000000000000791b */ /* 0x003fe20003800000 */
.L_x_13905:
        /* <DEDUP_REMOVED lines=12> */
.L_x_13906:
[----:B------:R-:W-:Y:S02]  /*17d60*/  IMAD.MOV.U32 R13, RZ, RZ, R18 ;  /* 0x000000ffff0d7224 */ /* 0x000fe400078e0012 */
[----:B------:R-:W-:Y:S02]  /*17d70*/  IMAD.MOV.U32 R12, RZ, RZ, 0x7 ;  /* 0x00000007ff0c7424 */ /* 0x000fe400078e00ff */
[----:B------:R-:W-:-:S07]  /*17d80*/  IMAD.MOV.U32 R2, RZ, RZ, R14 ;  /* 0x000000ffff027224 */ /* 0x000fce00078e000e */
[----:B------:R-:W-:Y:S05]  /*17d90*/  WARPSYNC.COLLECTIVE R15, `(.L_x_13907) ;  /* 0x000000000f087348 */ /* 0x000fea0003c00000 */
[----:B------:R0:W1:Y:S02]  /*17da0*/  SHFL.IDX P6, R14, R13, R12, R11 ;  /* 0x0000000c0d0e7389 */ /* 0x00006400000c000b */
[----:B01----:R-:W-:Y:S01]  /*17db0*/  ENDCOLLECTIVE ;  /* 0x000000000000791b */ /* 0x003fe20003800000 */
.L_x_13907:
        /* <DEDUP_REMOVED lines=8> */
[----:B------:R-:W-:-:S07]  /*17e40*/  IMAD.MOV.U32 R18, RZ, RZ, R14 ;  /* 0x000000ffff127224 */ /* 0x000fce00078e000e */
[----:B0-----:R-:W-:Y:S05]  /*17e50*/  WARPSYNC.COLLECTIVE R15, `(.L_x_13908) ;  /* 0x000000000f087348 */ /* 0x001fea0003c00000 */
[----:B------:R1:W2:Y:S02]  /*17e60*/  SHFL.IDX P6, R14, R13, R12, R11 ;  /* 0x0000000c0d0e7389 */ /* 0x0002a400000c000b */
[----:B012---:R-:W-:Y:S01]  /*17e70*/  ENDCOLLECTIVE ;  /* 0x000000000000791b */ /* 0x007fe20003800000 */
.L_x_13908:
[----:B------:R-:W-:Y:S01]  /*17e80*/  IMAD.MOV.U32 R2, RZ, RZ, R14 ;  /* 0x000000ffff027224 */ /* 0x000fe200078e000e */
[----:B------:R-:W-:Y:S06]  /*17e90*/  BRA `(.L_x_13909) ;  /* 0xffffffbc00c87947 */ /* 0x000fec000383ffff */
.L_x_13803:
[----:B0-----:R0:W1:Y:S02]  /*17ea0*/  SYNCS.PHASECHK.TRANS64.TRYWAIT P0, [R4+URZ+0x16860], R3 ;  /* 0x01686003040075a7 */ /* 0x001064000800017f */
[----:B-1----:R-:W-:Y:S05]  /*17eb0*/  @!P0 NANOSLEEP.SYNCS 0x989680 ;  /* 0x009896800000895d */ /* 0x002fea0003900000 */
[----:B------:R-:W1:Y:S02]  /*17ec0*/  @!P0 SYNCS.PHASECHK.TRANS64 P0, [R4+URZ+0x16860], R3 ;  /* 0x01686003040085a7 */ /* 0x000e64000800007f */
[----:B-1----:R-:W-:Y:S05]  /*17ed0*/  @!P0 BRA `(.L_x_13803) ;  /* 0xfffffffc00f08947 */ /* 0x002fea000383ffff */
[----:B------:R-:W-:Y:S05]  /*17ee0*/  BRA `(.L_x_13910) ;  /* 0xffffffc000dc7947 */ /* 0x000fea000383ffff */
.L_x_13804:
        /* <DEDUP_REMOVED lines=8> */
.L_x_13912:
[----:B------:R-:W-:Y:S05]  /*17f70*/  BSYNC B0 ;  /* 0x0000000000007941 */ /* 0x000fea0003800000 */
.L_x_13911:
        /* <DEDUP_REMOVED lines=10> */
.L_x_13913:
        /* <DEDUP_REMOVED lines=9> */
.L_x_13914:
        /* <DEDUP_REMOVED lines=11> */
.L_x_13915:
[----:B------:R-:W-:Y:S02]  /*18160*/  IMAD.MOV.U32 R13, RZ, RZ, R18 ;  /* 0x000000ffff0d7224 */ /* 0x000fe400078e0012 */
[----:B------:R-:W-:Y:S01]  /*18170*/  IMAD.MOV.U32 R12, RZ, RZ, 0x2 ;  /* 0x00000002ff0c7424 */ /* 0x000fe200078e00ff */
[----:B------:R-:W-:-:S13]  /*18180*/  IADD3 R2, P0, R14, R6, RZ ;  /* 0x000000060e027210 */ /* 0x000fda0007f1e0ff */
[----:B------:R-:W-:Y:S05]  /*18190*/  WARPSYNC.COLLECTIVE R15, `(.L_x_13916) ;  /* 0x000000000f087348 */ /* 0x000fea0003c00000 */
[----:B------:R0:W1:Y:S02]  /*181a0*/  SHFL.IDX P6, R14, R13, R12, R11 ;  /* 0x0000000c0d0e7389 */ /* 0x00006400000c000b */
[----:B01----:R-:W-:Y:S01]  /*181b0*/  ENDCOLLECTIVE ;  /* 0x000000000000791b */ /* 0x003fe20003800000 */
.L_x_13916:
        /* <DEDUP_REMOVED lines=11> */
.L_x_13917:
[----:B------:R-:W-:Y:S02]  /*18270*/  IMAD.MOV.U32 R13, RZ, RZ, R18 ;  /* 0x000000ffff0d7224 */ /* 0x000fe400078e0012 */
[----:B------:R-:W-:Y:S02]  /*18280*/  IMAD.MOV.U32 R12, RZ, RZ, 0x3 ;  /* 0x00000003ff0c7424 */ /* 0x000fe400078e00ff */
[----:B------:R-:W-:-:S07]  /*18290*/  IMAD.MOV.U32 R9, RZ, RZ, R14 ;  /* 0x000000ffff097224 */ /* 0x000fce00078e000e */
[----:B------:R-:W-:Y:S05]  /*182a0*/  WARPSYNC.COLLECTIVE R15, `(.L_x_13918) ;  /* 0x000000000f087348 */ /* 0x000fea0003c00000 */
[----:B------:R0:W1:Y:S02]  /*182b0*/  SHFL.IDX P6, R14, R13, R12, R11 ;  /* 0x0000000c0d0e7389 */ /* 0x00006400000c000b */
[----:B01----:R-:W-:Y:S01]  /*182c0*/  ENDCOLLECTIVE ;  /* 0x000000000000791b */ /* 0x003fe20003800000 */
.L_x_13918:
        /* <DEDUP_REMOVED lines=12> */
.L_x_13919:
[----:B------:R-:W-:Y:S02]  /*18390*/  IMAD.MOV.U32 R13, RZ, RZ, R18 ;  /* 0x000000ffff0d7224 */ /* 0x000fe400078e0012 */
[----:B------:R-:W-:Y:S01]  /*183a0*/  IMAD.MOV.U32 R12, RZ, RZ, 0x4 ;  /* 0x00000004ff0c7424 */ /* 0x000fe200078e00ff */
[----:B------:R-:W-:-:S13]  /*183b0*/  IADD3 R2, P0, R14, R6, RZ ;  /* 0x000000060e027210 */ /* 0x000fda0007f1e0ff */
[----:B------:R-:W-:Y:S05]  /*183c0*/  WARPSYNC.COLLECTIVE R15, `(.L_x_13920) ;  /* 0x000000000f087348 */ /* 0x000fea0003c00000 */
[----:B------:R0:W1:Y:S02]  /*183d0*/  SHFL.IDX P6, R14, R13, R12, R11 ;  /* 0x0000000c0d0e7389 */ /* 0x00006400000c000b */
[----:B01----:R-:W-:Y:S01]  /*183e0*/  ENDCOLLECTIVE ;  /* 0x000000000000791b */ /* 0x003fe20003800000 */
.L_x_13920:
        /* <DEDUP_REMOVED lines=11> */
.L_x_13921:
[----:B------:R-:W-:Y:S02]  /*184a0*/  IMAD.MOV.U32 R13, RZ, RZ, R18 ;  /* 0x000000ffff0d7224 */ /* 0x000fe400078e0012 */
[----:B------:R-:W-:Y:S02]  /*184b0*/  IMAD.MOV.U32 R12, RZ, RZ, 0x5 ;  /* 0x00000005ff0c7424 */ /* 0x000fe400078e00ff */
[----:B------:R-:W-:-:S07]  /*184c0*/  IMAD.MOV.U32 R9, RZ, RZ, R14 ;  /* 0x000000ffff097224 */ /* 0x000fce00078e000e */
[----:B------:R-:W-:Y:S05]  /*184d0*/  WARPSYNC.COLLECTIVE R15, `(.L_x_13922) ;  /* 0x000000000f087348 */ /* 0x000fea0003c00000 */
[----:B------:R0:W1:Y:S02]  /*184e0*/  SHFL.IDX P6, R14, R13, R12, R11 ;  /* 0x0000000c0d0e7389 */ /* 0x00006400000c000b */
[----:B01----:R-:W-:Y:S01]  /*184f0*/  ENDCOLLECTIVE ;  /* 0x000000000000791b */ /* 0x003fe20003800000 */
.L_x_13922:
        /* <DEDUP_REMOVED lines=12> */
.L_x_13923:
[----:B------:R-:W-:Y:S02]  /*185c0*/  IMAD.MOV.U32 R13, RZ, RZ, R18 ;  /* 0x000000ffff0d7224 */ /* 0x000fe400078e0012 */
[----:B------:R-:W-:Y:S01]  /*185d0*/  IMAD.MOV.U32 R12, RZ, RZ, 0x6 ;  /* 0x00000006ff0c7424 */ /* 0x000fe200078e00ff */
[----:B------:R-:W-:-:S13]  /*185e0*/  IADD3 R2, P0, R14, R6, RZ ;  /* 0x000000060e027210 */ /* 0x000fda0007f1e0ff */
[----:B------:R-:W-:Y:S05]  /*185f0*/  WARPSYNC.COLLECTIVE R15, `(.L_x_13924) ;  /* 0x000000000f087348 */ /* 0x000fea0003c00000 */
[----:B------:R0:W1:Y:S02]  /*18600*/  SHFL.IDX P6, R14, R13, R12, R11 ;  /* 0x0000000c0d0e7389 */ /* 0x00006400000c000b */
[----:B01----:R-:W-:Y:S01]  /*18610*/  ENDCOLLECTIVE ;  /* 0x000000000000791b */ /* 0x003fe20003800000 */
.L_x_13924:
        /* <DEDUP_REMOVED lines=11> */
.L_x_13925:
[----:B------:R-:W-:Y:S02]  /*186d0*/  IMAD.MOV.U32 R13, RZ, RZ, R18 ;  /* 0x000000ffff0d7224 */ /* 0x000fe400078e0012 */
[----:B------:R-:W-:Y:S02]  /*186e0*/  IMAD.MOV.U32 R12, RZ, RZ, 0x7 ;  /* 0x00000007ff0c7424 */ /* 0x000fe400078e00ff */
[----:B------:R-:W-:-:S07]  /*186f0*/  IMAD.MOV.U32 R9, RZ, RZ, R14 ;  /* 0x000000ffff097224 */ /* 0x000fce00078e000e */
[----:B------:R-:W-:Y:S05]  /*18700*/  WARPSYNC.COLLECTIVE R15, `(.L_x_13926) ;  /* 0x000000000f087348 */ /* 0x000fea0003c00000 */
[----:B------:R0:W1:Y:S02]  /*18710*/  SHFL.IDX P6, R14, R13, R12, R11 ;  /* 0x0000000c0d0e7389 */ /* 0x00006400000c000b */
[----:B01----:R-:W-:Y:S01]  /*18720*/  ENDCOLLECTIVE ;  /* 0x000000000000791b */ /* 0x003fe20003800000 */
.L_x_13926:
        /* <DEDUP_REMOVED lines=12> */
.L_x_13927:
[----:B------:R-:W-:Y:S05]  /*187f0*/  BRA `(.L_x_13928) ;  /* 0xffffffbc009c7947 */ /* 0x000fea000383ffff */
.L_x_13809:
        /* <DEDUP_REMOVED lines=8> */
.L_x_13930:
[----:B------:R-:W-:Y:S05]  /*18880*/  BSYNC B0 ;  /* 0x0000000000007941 */ /* 0x000fea0003800000 */
.L_x_13929:
[----:B------:R-:W-:Y:S05]  /*18890*/  BRA `(.L_x_13931) ;  /* 0xffffffc000207947 */ /* 0x000fea000383ffff */
.L_x_13812:
[----:B--2---:R2:W3:Y:S02]  /*188a0*/  SYNCS.PHASECHK.TRANS64.TRYWAIT P0, [R4+URZ+0x16820], R0 ;  /* 0x01682000040075a7 */ /* 0x0044e4000800017f */
[----:B---3--:R-:W-:Y:S05]  /*188b0*/  @!P0 NANOSLEEP.SYNCS 0x989680 ;  /* 0x009896800000895d */ /* 0x008fea0003900000 */
[----:B------:R-:W3:Y:S02]  /*188c0*/  @!P0 SYNCS.PHASECHK.TRANS64 P0, [R4+URZ+0x16820], R0 ;  /* 0x01682000040085a7 */ /* 0x000ee4000800007f */
[----:B---3--:R-:W-:Y:S05]  /*188d0*/  @!P0 BRA `(.L_x_13812) ;  /* 0xfffffffc00f08947 */ /* 0x008fea000383ffff */
[----:B------:R-:W-:Y:S05]  /*188e0*/  BRA `(.L_x_13932) ;  /* 0xffffffc0006c7947 */ /* 0x000fea000383ffff */
.L_x_13813:
        /* <DEDUP_REMOVED lines=11> */
.L_x_13934:
[----:B------:R-:W-:Y:S05]  /*189a0*/  BSYNC B0 ;  /* 0x0000000000007941 */ /* 0x000fea0003800000 */
.L_x_13933:
[----:B------:R-:W-:Y:S05]  /*189b0*/  BRA `(.L_x_13935) ;  /* 0xffffffc000547947 */ /* 0x000fea000383ffff */
.L_x_13816:
[----:B------:R-:W-:Y:S01]  /*189c0*/  BSSY B1, `(.L_x_13936) ;  /* 0x0000006000017945 */ /* 0x000fe20003800000 */
[----:B------:R-:W-:-:S07]  /*189d0*/  IMAD.MOV.U32 R15, RZ, RZ, -0x1 ;  /* 0xffffffffff0f7424 */ /* 0x000fce00078e00ff */
[----:B01----:R-:W-:Y:S05]  /*189e0*/  WARPSYNC.COLLECTIVE R15, `(.L_x_13937) ;  /* 0x000000000f0c7348 */ /* 0x003fea0003c00000 */
[----:B------:R-:W-:Y:S02]  /*189f0*/  ELECT P6, UR62, PT ;  /* 0x00000000003e782f */ /* 0x000fe400038c0000 */
[----:B------:R-:W-:Y:S01]  /*18a00*/  MOV R14, UR62 ;  /* 0x0000003e000e7c02 */ /* 0x000fe20008000f00 */
[----:B01----:R-:W-:Y:S10]  /*18a10*/  ENDCOLLECTIVE ;  /* 0x000000000000791b */ /* 0x003ff40003800000 */
.L_x_13937:
[----:B------:R-:W-:Y:S05]  /*18a20*/  BSYNC B1 ;  /* 0x0000000000017941 */ /* 0x000fea0003800000 */
.L_x_13936:
[----:B------:R-:W-:Y:S05]  /*18a30*/  BRA `(.L_x_13938) ;  /* 0xffffffc0004c7947 */ /* 0x000fea000383ffff */
.L_x_13818:
[----:B-1----:R1:W2:Y:S02]  /*18a40*/  SYNCS.PHASECHK.TRANS64.TRYWAIT P1, [R5+URZ+0x16840], R0 ;  /* 0x01684000050075a7 */ /* 0x0022a4000802017f */
[----:B--2---:R-:W-:Y:S05]  /*18a50*/  @!P1 NANOSLEEP.SYNCS 0x989680 ;  /* 0x009896800000995d */ /* 0x004fea0003900000 */
[----:B------:R-:W2:Y:S02]  /*18a60*/  @!P1 SYNCS.PHASECHK.TRANS64 P1, [R5+URZ+0x16840], R0 ;  /* 0x01684000050095a7 */ /* 0x000ea4000802007f */
[----:B--2---:R-:W-:Y:S05]  /*18a70*/  @!P1 BRA `(.L_x_13818) ;  /* 0xfffffffc00f09947 */ /* 0x004fea000383ffff */
[----:B------:R-:W-:Y:S05]  /*18a80*/  BRA `(.L_x_13939) ;  /* 0xffffffc0006c7947 */ /* 0x000fea000383ffff */
.L_x_13820:
[----:B--2---:R2:W3:Y:S02]  /*18a90*/  SYNCS.PHASECHK.TRANS64.TRYWAIT P1, [R23+URZ+0x16840], R2 ;  /* 0x01684002170075a7 */ /* 0x0044e4000802017f */
[----:B---3--:R-:W-:Y:S05]  /*18aa0*/  @!P1 NANOSLEEP.SYNCS 0x989680 ;  /* 0x009896800000995d */ /* 0x008fea0003900000 */
[----:B------:R-:W3:Y:S02]  /*18ab0*/  @!P1 SYNCS.PHASECHK.TRANS64 P1, [R23+URZ+0x16840], R2 ;  /* 0x01684002170095a7 */ /* 0x000ee4000802007f */
[----:B---3--:R-:W-:Y:S05]  /*18ac0*/  @!P1 BRA `(.L_x_13820) ;  /* 0xfffffffc00f09947 */ /* 0x008fea000383ffff */
[----:B------:R-:W-:Y:S05]  /*18ad0*/  BRA `(.L_x_13940) ;  /* 0xffffffc000787947 */ /* 0x000fea000383ffff */
.L_x_13822:
[----:B---3--:R3:W4:Y:S02]  /*18ae0*/  SYNCS.PHASECHK.TRANS64.TRYWAIT P1, [R5+URZ+0x16860], R0 ;  /* 0x01686000050075a7 */ /* 0x008724000802017f */
[----:B----4-:R-:W-:Y:S05]  /*18af0*/  @!P1 NANOSLEEP.SYNCS 0x989680 ;  /* 0x009896800000995d */ /* 0x010fea0003900000 */
[----:B------:R-:W4:Y:S02]  /*18b00*/  @!P1 SYNCS.PHASECHK.TRANS64 P1, [R5+URZ+0x16860], R0 ;  /* 0x01686000050095a7 */ /* 0x000f24000802007f */
[----:B----4-:R-:W-:Y:S05]  /*18b10*/  @!P1 BRA `(.L_x_13822) ;  /* 0xfffffffc00f09947 */ /* 0x010fea000383ffff */
[----:B------:R-:W-:Y:S05]  /*18b20*/  BRA `(.L_x_13941) ;  /* 0xffffffc000747947 */ /* 0x000fea000383ffff */
.L_x_13942:
        /* <DEDUP_REMOVED lines=13> */
.L_x_15877:


//--------------------- .text._ZN7cutlass13device_kernelIN5flash11enable_sm90INS1_16FlashAttnFwdSm90INS1_25CollectiveMainloopFwdSm90ILi2EN4cute5tupleIJNS5_1CILi1EEES8_S8_EEENS6_IJNS7_ILi192EEENS7_ILi128EEENS7_ILi64EEEEEELi64ENS_6half_tEfNS_4arch4Sm90ELb0ELb1ELb1ELb1ELb1ELb0ELb0ELb1ELb1ELb1ELb0ELb0EEENS1_21CollectiveEpilogueFwdINS6_IJSA_SC_SB_EEES9_SE_SG_Li384ELb1ELb1ELb0ELb0EEENS1_36VarlenDynamicPersistentTileSchedulerILi192ELi128ELi384ELi128ELb0ELb1ELb1ELb1ELb0ELb1EEEEEEEEEvNT_6ParamsE --------------------------
	.section	.text._ZN7cutlass13device_kernelIN5flash11enable_sm90INS1_16FlashAttnFwdSm90INS1_25CollectiveMainloopFwdSm90ILi2EN4cute5tupleIJNS5_1CILi1EEES8_S8_EEENS6_IJNS7_ILi192EEENS7_ILi128EEENS7_ILi64EEEEEELi64ENS_6half_tEfNS_4arch4Sm90ELb0ELb1ELb1ELb1ELb1ELb0ELb0ELb1ELb1ELb1ELb0ELb0EEENS1_21CollectiveEpilogueFwdINS6_IJSA_SC_SB_EEES9_SE_SG_Li384ELb1ELb1ELb0ELb0EEENS1_36VarlenDynamicPersistentTileSchedulerILi192ELi128ELi384ELi128ELb0ELb1ELb1ELb1ELb0ELb1EEEEEEEEEvNT_6ParamsE,"ax",@progbits
	.align	128
.text._ZN7cutlass13device_kernelIN5flash11enable_sm90INS1_16FlashAttnFwdSm90INS1_25CollectiveMainloopFwdSm90ILi2EN4cute5tupleIJNS5_1CILi1EEES8_S8_EEENS6_IJNS7_ILi192EEENS7_ILi128EEENS7_ILi64EEEEEELi64ENS_6half_tEfNS_4arch4Sm90ELb0ELb1ELb1ELb1ELb1ELb0ELb0ELb1ELb1ELb1ELb0ELb0EEENS1_21CollectiveEpilogueFwdINS6_IJSA_SC_SB_EEES9_SE_SG_Li384ELb1ELb1ELb0ELb0EEENS1_36VarlenDynamicPersistentTileSchedulerILi192ELi128ELi384ELi128ELb0ELb1ELb1ELb1ELb0ELb1EEEEEEEEEvNT_6ParamsE:
        .type           _ZN7cutlass13device_kernelIN5flash11enable_sm90INS1_16FlashAttnFwdSm90INS1_25CollectiveMainloopFwdSm90ILi2EN4cute5tupleIJNS5_1CILi1EEES8_S8_EEENS6_IJNS7_ILi192EEENS7_ILi128EEENS7_ILi64EEEEEELi64ENS_6half_tEfNS_4arch4Sm90ELb0ELb1ELb1ELb1ELb1ELb0ELb0ELb1ELb1ELb1ELb0ELb0EEENS1_21CollectiveEpilogueFwdINS6_IJSA_SC_SB_EEES9_SE_SG_Li384ELb1ELb1ELb0ELb0EEENS1_36VarlenDynamicPersistentTileSchedulerILi192ELi128ELi384ELi128ELb0ELb1ELb1ELb1ELb0ELb1EEEEEEEEEvNT_6ParamsE,@function
        .size           _ZN7cutlass13device_kernelIN5flash11enable_sm90INS1_16FlashAttnFwdSm90INS1_25CollectiveMainloopFwdSm90ILi2EN4cute5tupleIJNS5_1CILi1EEES8_S8_EEENS6_IJNS7_ILi192EEENS7_ILi128EEENS7_ILi64EEEEEELi64ENS_6half_tEfNS_4arch4Sm90ELb0ELb1ELb1ELb1ELb1ELb0ELb0ELb1ELb1ELb1ELb0ELb0EEENS1_21CollectiveEpilogueFwdINS6_IJSA_SC_SB_EEES9_SE_SG_Li384ELb1ELb1ELb0ELb0EEENS1_36VarlenDynamicPersistentTileSchedulerILi192ELi128ELi384ELi128ELb0ELb1ELb1ELb1ELb0ELb1EEEEEEEEEvNT_6ParamsE,(.L_x_15878 - _ZN7cutlass13device_kernelIN5flash11enable_sm90INS1_16FlashAttnFwdSm90INS1_25CollectiveMainloopFwdSm90ILi2EN4cute5tupleIJNS5_1CILi1EEES8_S8_EEENS6_IJNS7_ILi192EEENS7_ILi128EEENS7_ILi64EEEEEELi64ENS_6half_tEfNS_4arch4Sm90ELb0ELb1ELb1ELb1ELb1ELb0ELb0ELb1ELb1ELb1ELb0ELb0EEENS1_21CollectiveEpilogueFwdINS6_IJSA_SC_SB_EEES9_SE_SG_Li384ELb1ELb1ELb0ELb0EEENS1_36VarlenDynamicPersistentTileSchedulerILi192ELi128ELi384ELi128ELb0ELb1ELb1ELb1ELb0ELb1EEEEEEEEEvNT_6ParamsE)
        .other          _ZN7cutlass13device_kernelIN5flash11enable_sm90INS1_16FlashAttnFwdSm90INS1_25CollectiveMainloopFwdSm90ILi2EN4cute5tupleIJNS5_1CILi1EEES8_S8_EEENS6_IJNS7_ILi192EEENS7_ILi128EEENS7_ILi64EEEEEELi64ENS_6half_tEfNS_4arch4Sm90ELb0ELb1ELb1ELb1ELb1ELb0ELb0ELb1ELb1ELb1ELb0ELb0EEENS1_21CollectiveEpilogueFwdINS6_IJSA_SC_SB_EEES9_SE_SG_Li384ELb1ELb1ELb0ELb0EEENS1_36VarlenDynamicPersistentTileSchedulerILi192ELi128ELi384ELi128ELb0ELb1ELb1ELb1ELb0ELb1EEEEEEEEEvNT_6ParamsE,@"STO_CUDA_ENTRY STV_DEFAULT"
_ZN7cutlass13device_kernelIN5flash11enable_sm90INS1_16FlashAttnFwdSm90INS1_25CollectiveMainloopFwdSm90ILi2EN4cute5tupleIJNS5_1CILi1EEES8_S8_EEENS6_IJNS7_ILi192EEENS7_ILi128EEENS7_ILi64EEEEEELi64ENS_6half_tEfNS_4arch4Sm90ELb0ELb1ELb1ELb1ELb1ELb0ELb0ELb1ELb1ELb1ELb0ELb0EEENS1_21CollectiveEpilogueFwdINS6_IJSA_SC_SB_EEES9_SE_SG_Li384ELb1ELb1ELb0ELb0EEENS1_36VarlenDynamicPersistentTileSchedulerILi192ELi128ELi384ELi128ELb0ELb1ELb1ELb1ELb0ELb1EEEEEEEEEvNT_6ParamsE:
        /* <DEDUP_REMOVED lines=45> */
.L_x_13943:
        /* <DEDUP_REMOVED lines=22> */
.L_x_13944:
        /* <DEDUP_REMOVED lines=18> */
.L_x_13945:
        /* <DEDUP_REMOVED lines=22> */
.L_x_13946:
        /* <DEDUP_REMOVED lines=23> */
.L_x_13947:
        /* <DEDUP_REMOVED lines=8> */
.L_x_13949:
        /* <DEDUP_REMOVED lines=30> */
[CC--:B------:R-:W-:Y:S01]  /*0a80*/  LEA.HI R2, R0.reuse, R157.reuse, RZ, 0x4 ;  /* 0x0000009d00027211 */ /* 0x0c0fe200078f20ff */
[----:B------:R-:W-:Y:S01]  /*0a90*/  IMAD.SHL.U32 R3, R3, 0x20, RZ ;  /* 0x0000002003037824 */ /* 0x000fe200078e00ff */
[----:B------:R-:W-:Y:S01]  /*0aa0*/  LEA.HI R10, R0, R157, RZ, 0x2 ;  /* 0x0000009d000a7211 */ /* 0x000fe200078f10ff */
[C---:B------:R-:W-:Y:S01]  /*0ab0*/  IMAD.IADD R152, R157.reuse, 0x1, -R152 ;  /* 0x000000019d987824 */ /* 0x040fe200078e0a98 */
[----:B------:R-:W-:Y:S02]  /*0ac0*/  LOP3.LUT R4, R2, 0x3fffff0, RZ, 0xc0, !PT ;  /* 0x03fffff002047812 */ /* 0x000fe400078ec0ff */
[----:B------:R-:W-:Y:S02]  /*0ad0*/  SHF.R.S32.HI R5, RZ, 0x4, R2 ;  /* 0x00000004ff057819 */ /* 0x000fe40000011402 */
[----:B------:R-:W-:Y:S01]  /*0ae0*/  SHF.R.S32.HI R7, RZ, 0x1f, R152 ;  /* 0x0000001fff077819 */ /* 0x000fe20000011498 */
[----:B------:R-:W-:Y:S01]  /*0af0*/  IMAD.IADD R4, R157, 0x1, -R4 ;  /* 0x000000019d047824 */ /* 0x000fe200078e0a04 */
[----:B------:R-:W-:-:S02]  /*0b00*/  LOP3.LUT R3, R3, 0xfffffc00, RZ, 0xc0, !PT ;  /* 0xfffffc0003037812 */ /* 0x000fc400078ec0ff */
[----:B------:R-:W-:Y:S02]  /*0b10*/  LEA.HI R6, R7, R152, RZ, 0x2 ;  /* 0x0000009807067211 */ /* 0x000fe400078f10ff */
[----:B------:R-:W-:Y:S01]  /*0b20*/  LEA.HI R2, R2, R5, RZ, 0x1 ;  /* 0x0000000502027211 */ /* 0x000fe200078f08ff */
[----:B------:R-:W-:Y:S01]  /*0b30*/  IMAD R3, R4, 0x40, R3 ;  /* 0x0000004004037824 */ /* 0x000fe200078e0203 */
[--C-:B------:R-:W-:Y:S02]  /*0b40*/  SHF.R.S32.HI R8, RZ, 0x2, R6.reuse ;  /* 0x00000002ff087819 */ /* 0x100fe40000011406 */
[----:B------:R-:W-:Y:S02]  /*0b50*/  SHF.R.S32.HI R9, RZ, 0x1f, R6 ;  /* 0x0000001fff097819 */ /* 0x000fe40000011406 */
[----:B------:R-:W-:Y:S02]  /*0b60*/  SHF.R.S32.HI R153, RZ, 0x7, R153 ;  /* 0x00000007ff997819 */ /* 0x000fe40000011499 */
[----:B------:R-:W-:-:S02]  /*0b70*/  LOP3.LUT R10, R10, 0xfffffffc, RZ, 0xc0, !PT ;  /* 0xfffffffc0a0a7812 */ /* 0x000fc400078ec0ff */
[----:B------:R-:W-:Y:S01]  /*0b80*/  LEA.HI R9, R9, R8, RZ, 0x3 ;  /* 0x0000000809097211 */ /* 0x000fe200078f18ff */
[----:B------:R-:W-:Y:S01]  /*0b90*/  IMAD.HI R4, R153, 0x55555556, RZ ;  /* 0x5555555699047827 */ /* 0x000fe200078e02ff */
[----:B------:R-:W-:Y:S02]  /*0ba0*/  LOP3.LUT R2, R2, 0x1ffffffe, RZ, 0xc0, !PT ;  /* 0x1ffffffe02027812 */ /* 0x000fe400078ec0ff */
[----:B------:R-:W-:Y:S01]  /*0bb0*/  LEA.HI R0, R0, R157, RZ, 0x3 ;  /* 0x0000009d00007211 */ /* 0x000fe200078f18ff */
[----:B------:R-:W-:Y:S01]  /*0bc0*/  IMAD.IADD R10, R157, 0x1, -R10 ;  /* 0x000000019d0a7824 */ /* 0x000fe200078e0a0a */
[----:B------:R-:W-:Y:S01]  /*0bd0*/  LOP3.LUT R9, R9, 0xfffffff8, RZ, 0xc0, !PT ;  /* 0xfffffff809097812 */ /* 0x000fe200078ec0ff */
[----:B------:R-:W-:Y:S01]  /*0be0*/  IMAD.IADD R2, R5, 0x1, -R2 ;  /* 0x0000000105027824 */ /* 0x000fe200078e0a02 */
[----:B------:R-:W-:Y:S02]  /*0bf0*/  LEA.HI R7, R7, R152, RZ, 0x5 ;  /* 0x0000009807077211 */ /* 0x000fe400078f28ff */
[----:B------:R-:W-:Y:S01]  /*0c00*/  LOP3.LUT R18, R0, 0xfffffff8, RZ, 0xc0, !PT ;  /* 0xfffffff800127812 */ /* 0x000fe200078ec0ff */
[----:B------:R-:W-:Y:S01]  /*0c10*/  IMAD.IADD R8, R8, 0x1, -R9 ;  /* 0x0000000108087824 */ /* 0x000fe200078e0a09 */
[----:B------:R-:W-:Y:S01]  /*0c20*/  LEA.HI R4, R4, R4, RZ, 0x1 ;  /* 0x0000000404047211 */ /* 0x000fe200078f08ff */
[----:B------:R-:W-:Y:S01]  /*0c30*/  IMAD R155, R2, 0x8, R3 ;  /* 0x00000008029b7824 */ /* 0x000fe200078e0203 */
[----:B------:R-:W-:Y:S01]  /*0c40*/  LEA.HI R5, R10, R10, RZ, 0x1 ;  /* 0x0000000a0a057211 */ /* 0x000fe200078f08ff */
[----:B------:R-:W-:Y:S01]  /*0c50*/  IMAD.IADD R18, R157, 0x1, -R18 ;  /* 0x000000019d127824 */ /* 0x000fe200078e0a12 */
[----:B------:R-:W-:Y:S01]  /*0c60*/  SHF.R.S32.HI R7, RZ, 0x5, R7 ;  /* 0x00000005ff077819 */ /* 0x000fe20000011407 */
[----:B------:R-:W-:Y:S01]  /*0c70*/  IMAD R4, R4, -0x3, R153 ;  /* 0xfffffffd04047824 */ /* 0x000fe200078e0299 */
[----:B------:R-:W-:Y:S01]  /*0c80*/  LOP3.LUT R5, R5, 0x1ffffffe, RZ, 0xc0, !PT ;  /* 0x1ffffffe05057812 */ /* 0x000fe200078ec0ff */
[----:B------:R-:W-:Y:S01]  /*0c90*/  IMAD.SHL.U32 R19, R18, 0x8, RZ ;  /* 0x0000000812137824 */ /* 0x000fe200078e00ff */
[----:B------:R-:W-:Y:S01]  /*0ca0*/  LOP3.LUT R3, R6, 0x7ffffffc, RZ, 0xc0, !PT ;  /* 0x7ffffffc06037812 */ /* 0x000fe200078ec0ff */
[----:B------:R-:W-:Y:S01]  /*0cb0*/  IMAD R7, R7, 0x10, R8 ;  /* 0x0000001007077824 */ /* 0x000fe200078e0208 */
[----:B------:R-:W-:Y:S01]  /*0cc0*/  SHF.R.S32.HI R23, RZ, 0x3, R0 ;  /* 0x00000003ff177819 */ /* 0x000fe20000011400 */
[----:B------:R-:W-:Y:S01]  /*0cd0*/  IMAD.IADD R5, R10, 0x1, -R5 ;  /* 0x000000010a057824 */ /* 0x000fe200078e0a05 */
[----:B------:R-:W-:Y:S01]  /*0ce0*/  SHF.R.S32.HI R156, RZ, 0x1f, R19 ;  /* 0x0000001fff9c7819 */ /* 0x000fe20000011413 */
[----:B------:R-:W-:-:S02]  /*0cf0*/  IMAD R154, R4, 0x40, R7 ;  /* 0x00000040049a7824 */ /* 0x000fc400078e0207 */
[----:B------:R-:W-:Y:S02]  /*0d00*/  IMAD.IADD R16, R152, 0x1, -R3 ;  /* 0x0000000198107824 */ /* 0x000fe400078e0a03 */
[----:B------:R-:W-:-:S07]  /*0d10*/  IMAD R17, R5, 0x8, R154 ;  /* 0x0000000805117824 */ /* 0x000fce00078e029a */
.L_x_14045:
        /* <DEDUP_REMOVED lines=32> */
[----:B-----5:R-:W-:-:S14]  /*0f20*/  @P2 BRA `(.L_x_13950) ;  /* 0x0000000000382947 */ /* 0x020fdc0003800000 */
        /* <DEDUP_REMOVED lines=14> */
.L_x_13950:
        /* <DEDUP_REMOVED lines=9> */
.L_x_13951:
        /* <DEDUP_REMOVED lines=13> */
.L_x_13952:
        /* <DEDUP_REMOVED lines=29> */
.L_x_13954:
[----:B------:R-:W-:-:S11]  /*1340*/  UISETP.NE.AND UP0, UPT, UR5, 0x1, UPT ;  /* 0x000000010500788c */ /* 0x000fd6000bf05270 */
[----:B------:R-:W-:Y:S02]  /*1350*/  @UP0 ULDC.64 UR8, c[0x0][0x9e8] ;  /* 0x00027a0000080ab9 */ /* 0x000fe40000000a00 */
[----:B------:R-:W-:-:S04]  /*1360*/  UIMAD.WIDE.U32 UR6, UR4, UR8, URZ ;  /* 0x00000008040672a5 */ /* 0x000fc8000f8e003f */
[----:B------:R-:W-:-:S12]  /*1370*/  @UP0 USHF.R.U32.HI UR4, URZ, UR9, UR7 ;  /* 0x000000093f040299 */ /* 0x000fd80008011607 */
.L_x_13955:
[----:B------:R-:W-:-:S06]  /*1380*/  UIMAD UR4, UR4, UR5, UR5 ;  /* 0x00000005040472a4 */ /* 0x000fcc000f8e0205 */
[----:B------:R-:W-:-:S07]  /*1390*/  VIMNMX R0, R0, UR4, PT ;  /* 0x0000000400007c48 */ /* 0x000fce000bfe0100 */
.L_x_13953:
        /* <DEDUP_REMOVED lines=32> */
.L_x_13957:
[----:B------:R-:W-:-:S11]  /*15a0*/  UISETP.NE.AND UP0, UPT, UR5, 0x1, UPT ;  /* 0x000000010500788c */ /* 0x000fd6000bf05270 */
[----:B------:R-:W-:Y:S02]  /*15b0*/  @UP0 ULDC.64 UR10, c[0x0][0x9e8] ;  /* 0x00027a00000a0ab9 */ /* 0x000fe40000000a00 */
[----:B------:R-:W-:-:S04]  /*15c0*/  UIMAD.WIDE.U32 UR6, UR4, UR10, URZ ;  /* 0x0000000a040672a5 */ /* 0x000fc8000f8e003f */
[----:B------:R-:W-:-:S12]  /*15d0*/  @UP0 USHF.R.U32.HI UR4, URZ, UR11, UR7 ;  /* 0x0000000b3f040299 */ /* 0x000fd80008011607 */
.L_x_13958:
[----:B------:R-:W-:-:S04]  /*15e0*/  UIMAD UR4, UR4, UR5, URZ ;  /* 0x00000005040472a4 */ /* 0x000fc8000f8e023f */
[----:B------:R-:W-:-:S04]  /*15f0*/  UISETP.LT.AND UP0, UPT, UR9, UR4, UPT ;  /* 0x000000040900728c */ /* 0x000fc8000bf01270 */
[----:B------:R-:W-:-:S12]  /*1600*/  USEL UR9, UR9, UR4, !UP0 ;  /* 0x0000000409097287 */ /* 0x000fd8000c000000 */
.L_x_13956:
        /* <DEDUP_REMOVED lines=13> */
[----:B------:R-:W-:Y:S02]  /*16e0*/  CS2R R24, SRZ ;  /* 0x0000000000187805 */ /* 0x000fe4000001ff00 */
[----:B------:R-:W-:Y:S01]  /*16f0*/  CS2R R12, SRZ ;  /* 0x00000000000c7805 */ /* 0x000fe2000001ff00 */
[----:B------:R-:W-:Y:S01]  /*1700*/  IMAD.MOV.U32 R106, RZ, RZ, RZ ;  /* 0x000000ffff6a7224 */ /* 0x000fe200078e00ff */
[----:B------:R-:W-:Y:S01]  /*1710*/  USEL UR42, URZ, UR4, !UP0 ;  /* 0x000000043f2a7287 */ /* 0x000fe2000c000000 */
[----:B------:R-:W-:Y:S01]  /*1720*/  IMAD.MOV.U32 R27, RZ, RZ, RZ ;  /* 0x000000ffff1b7224 */ /* 0x000fe200078e00ff */
[----:B------:R-:W-:Y:S02]  /*1730*/  CS2R R102, SRZ ;  /* 0x0000000000667805 */ /* 0x000fe4000001ff00 */
[----:B------:R-:W-:-:S02]  /*1740*/  CS2R R100, SRZ ;  /* 0x0000000000647805 */ /* 0x000fc4000001ff00 */
[----:B------:R-:W-:Y:S02]  /*1750*/  CS2R R98, SRZ ;  /* 0x0000000000627805 */ /* 0x000fe4000001ff00 */
[----:B------:R-:W-:Y:S02]  /*1760*/  CS2R R96, SRZ ;  /* 0x0000000000607805 */ /* 0x000fe4000001ff00 */
[----:B------:R-:W-:Y:S02]  /*1770*/  ISETP.GT.AND P1, PT, R88, UR42, PT ;  /* 0x0000002a58007c0c */ /* 0x000fe4000bf24270 */
[----:B------:R-:W-:Y:S02]  /*1780*/  CS2R R94, SRZ ;  /* 0x00000000005e7805 */ /* 0x000fe4000001ff00 */
[----:B------:R-:W-:Y:S02]  /*1790*/  CS2R R92, SRZ ;  /* 0x00000000005c7805 */ /* 0x000fe4000001ff00 */
[----:B------:R-:W-:Y:S01]  /*17a0*/  CS2R R90, SRZ ;  /* 0x00000000005a7805 */ /* 0x000fe2000001ff00 */
[----:B------:R-:W-:-:S06]  /*17b0*/  IMAD.MOV.U32 R89, RZ, RZ, RZ ;  /* 0x000000ffff597224 */ /* 0x000fcc00078e00ff */
        /* <DEDUP_REMOVED lines=32> */
.L_x_13960:
        /* <DEDUP_REMOVED lines=9> */
.L_x_14138:
[----:B------:R-:W-:Y:S05]  /*1a50*/  @!P0 BRA `(.L_x_13962) ;  /* 0x0000000000048947 */ /* 0x000fea0003800000 */
[----:B------:R-:W-:Y:S01]  /*1a60*/  BPT.TRAP 0x1 ;  /* 0x000000040000795c */ /* 0x000fe20000300000 */
.L_x_13962:
[----:B------:R-:W-:Y:S02]  /*1a70*/  IMAD.U32 R13, RZ, RZ, UR46 ;  /* 0x0000002eff0d7e24 */ /* 0x000fe4000f8e00ff */
[----:B0-----:R-:W-:-:S03]  /*1a80*/  IMAD.U32 R0, RZ, RZ, UR47 ;  /* 0x0000002fff007e24 */ /* 0x001fc6000f8e00ff */
[----:B------:R-:W-:Y:S02]  /*1a90*/  LEA R13, R13, UR45, 0x3 ;  /* 0x0000002d0d0d7c11 */ /* 0x000fe4000f8e18ff */
[----:B------:R-:W-:-:S04]  /*1aa0*/  SHF.L.U32 R0, R0, 0x1f, RZ ;  /* 0x0000001f00007819 */ /* 0x000fc800000006ff */
[----:B------:R0:W1:Y:S01]  /*1ab0*/  SYNCS.PHASECHK.TRANS64.TRYWAIT P1, [R13+URZ+0x16830], R0 ;  /* 0x016830000d0075a7 */ /* 0x000062000802017f */
[----:B------:R-:W-:Y:S05]  /*1ac0*/  @!P0 BRA `(.L_x_13963) ;  /* 0x0000000000048947 */ /* 0x000fea0003800000 */
[----:B------:R-:W-:Y:S01]  /*1ad0*/  BPT.TRAP 0x1 ;  /* 0x000000040000795c */ /* 0x000fe20000300000 */
.L_x_13963:
[----:B-1----:R-:W-:Y:S05]  /*1ae0*/  @P1 BRA `(.L_x_13964) ;  /* 0x0000000000081947 */ /* 0x002fea0003800000 */
[----:B------:R-:W1:Y:S02]  /*1af0*/  SYNCS.PHASECHK.TRANS64.TRYWAIT P1, [R13+URZ+0x16830], R0 ;  /* 0x016830000d0075a7 */ /* 0x000e64000802017f */
[----:B-1----:R-:W-:Y:S05]  /*1b00*/  @!P1 BRA `(.L_x_13965) ;  /* 0x0000014c00889947 */ /* 0x002fea0003800000 */
.L_x_13964:
        /* <DEDUP_REMOVED lines=35> */
.L_x_13966:
[----:B------:R-:W-:Y:S01]  /*1d40*/  UISETP.NE.AND UP1, UPT, UR51, URZ, UPT ;  /* 0x0000003f3300728c */ /* 0x000fe2000bf25270 */
[----:B------:R-:W-:Y:S01]  /*1d50*/  R2UR UR6, R13 ;  /* 0x000000000d0672ca */ /* 0x000fe200000e0000 */
[----:B------:R-:W-:Y:S01]  /*1d60*/  ULDC UR7, c[0x0][0x9d8] ;  /* 0x0002760000077ab9 */ /* 0x000fe20000000800 */
[----:B------:R-:W-:Y:S01]  /*1d70*/  UISETP.NE.AND UP0, UPT, UR50, URZ, UPT ;  /* 0x0000003f3200728c */ /* 0x000fe2000bf05270 */
[----:B------:R-:W-:Y:S01]  /*1d80*/  FMUL.FTZ R7, R34, UR7 ;  /* 0x0000000722077c20 */ /* 0x000fe20008410000 */
[----:B------:R-:W-:Y:S01]  /*1d90*/  FMUL.FTZ R34, R63, UR7 ;  /* 0x000000073f227c20 */ /* 0x000fe20008410000 */
[----:B------:R-:W-:Y:S01]  /*1da0*/  PLOP3.LUT P1, PT, PT, PT, UP1, 0x80, 0x0 ;  /* 0x000000000000781c */ /* 0x000fe20003f2f018 */
[----:B------:R-:W-:Y:S01]  /*1db0*/  VIADD R63, R17, UR40 ;  /* 0x00000028113f7c36 */ /* 0x000fe20008000000 */
[----:B------:R-:W-:Y:S01]  /*1dc0*/  PLOP3.LUT P2, PT, PT, PT, UP1, 0x80, 0x0 ;  /* 0x000000000000781c */ /* 0x000fe20003f4f018 */
[----:B------:R-:W-:Y:S01]  /*1dd0*/  FMUL.FTZ R9, R38, UR7 ;  /* 0x0000000726097c20 */ /* 0x000fe20008410000 */
[----:B------:R-:W-:Y:S01]  /*1de0*/  FMUL.FTZ R6, R35, UR7 ;  /* 0x0000000723067c20 */ /* 0x000fe20008410000 */
[----:B------:R-:W-:Y:S01]  /*1df0*/  @UP1 ULDC UR10, c[0x0][0x44c] ;  /* 0x00011300000a1ab9 */ /* 0x000fe20000000800 */
[----:B------:R-:W-:Y:S01]  /*1e00*/  FMUL.FTZ R38, R40, UR7 ;  /* 0x0000000728267c20 */ /* 0x000fe20008410000 */
[----:B------:R-:W-:Y:S01]  /*1e10*/  FMUL.FTZ R35, R62, UR7 ;  /* 0x000000073e237c20 */ /* 0x000fe20008410000 */
[----:B------:R-:W-:Y:S01]  /*1e20*/  FMUL.FTZ R40, R66, UR7 ;  /* 0x0000000742287c20 */ /* 0x000fe20008410000 */
[----:B------:R-:W-:Y:S01]  /*1e30*/  FMUL.FTZ R66, R69, UR7 ;  /* 0x0000000745427c20 */ /* 0x000fe20008410000 */
[----:B------:R-:W-:Y:S01]  /*1e40*/  UIADD3 UR6, UR6, 0x16840, URZ ;  /* 0x0001684006067890 */ /* 0x000fe2000fffe03f */
[----:B------:R-:W-:Y:S01]  /*1e50*/  FMUL.FTZ R5, R24, UR7 ;  /* 0x0000000718057c20 */ /* 0x000fe20008410000 */
[----:B------:R-:W-:Y:S01]  /*1e60*/  FMUL.FTZ R12, R25, UR7 ;  /* 0x00000007190c7c20 */ /* 0x000fe20008410000 */
[----:B01----:R-:W-:Y:S01]  /*1e70*/  @P1 IMAD.HI.U32 R13, R63, UR10, RZ ;  /* 0x0000000a3f0d1c27 */ /* 0x003fe2000f8e00ff */
        /* <DEDUP_REMOVED lines=9> */
[----:B------:R-:W0:Y:S01]  /*1f10*/  SHFL.IDX PT, R62, R63, RZ, 0x1c1f ;  /* 0x001c1fff3f3e7589 */ /* 0x000e2200000e0000 */
        /* <DEDUP_REMOVED lines=145> */
.L_x_13969:
[----:B------:R-:W-:Y:S02]  /*2830*/  ULDC UR6, c[0x0][0x9e4] ;  /* 0x0002790000067ab9 */ /* 0x000fe40000000800 */
[----:B------:R-:W-:-:S05]  /*2840*/  IMAD.U32 R62, RZ, RZ, UR6 ;  /* 0x00000006ff3e7e24 */ /* 0x000fca000f8e00ff */
[----:B------:R-:W-:-:S13]  /*2850*/  ISETP.NE.AND P1, PT, R62, 0x1, PT ;  /* 0x000000013e00780c */ /* 0x000fda0003f25270 */
[----:B------:R-:W1:Y:S02]  /*2860*/  @P1 LDC.64 R56, c[0x0][0x9e8] ;  /* 0x00027a00ff381b82 */ /* 0x000e640000000a00 */
[----:B-1----:R-:W-:-:S05]  /*2870*/  @P1 IMAD.HI.U32 R56, R67, R56, RZ ;  /* 0x0000003843381227 */ /* 0x002fca00078e00ff */
[----:B------:R-:W-:-:S07]  /*2880*/  @P1 SHF.R.U32.HI R67, RZ, R57, R56 ;  /* 0x00000039ff431219 */ /* 0x000fce0000011638 */
.L_x_13970:
[----:B------:R-:W-:Y:S05]  /*2890*/  BSYNC B0 ;  /* 0x0000000000007941 */ /* 0x000fea0003800000 */
.L_x_13968:
[----:B------:R-:W-:-:S04]  /*28a0*/  IMAD R67, R67, R62, -R74 ;  /* 0x0000003e43437224 */ /* 0x000fc800078e0a4a */
[----:B------:R-:W-:-:S05]  /*28b0*/  IMAD R56, R16, -0x2, R67 ;  /* 0xfffffffe10387824 */ /* 0x000fca00078e0243 */
[----:B------:R-:W-:Y:S02]  /*28c0*/  VIADDMNMX R13, R56, R62, R13, PT ;  /* 0x0000003e380d7246 */ /* 0x000fe4000380010d */
[----:B------:R-:W-:-:S07]  /*28d0*/  VIMNMX R65, R65, R56, !PT ;  /* 0x0000003841417248 */ /* 0x000fce0007fe0100 */
.L_x_13967:
[----:B------:R-:W2:Y:S01]  /*28e0*/  LDL.LU R57, [R1] ;  /* 0x0000000001397983 */ /* 0x000ea20000300800 */
[C---:B------:R-:W-:Y:S01]  /*28f0*/  ISETP.GE.AND P6, PT, R69.reuse, 0xa, PT ;  /* 0x0000000a4500780c */ /* 0x040fe20003fc6270 */
[----:B------:R-:W-:Y:S01]  /*2900*/  UISETP.NE.AND UP0, UPT, UR50, URZ, UPT ;  /* 0x0000003f3200728c */ /* 0x000fe2000bf05270 */
[C---:B------:R-:W-:Y:S02]  /*2910*/  ISETP.GE.AND P1, PT, R69.reuse, 0x2, PT ;  /* 0x000000024500780c */ /* 0x040fe40003f26270 */
[C---:B------:R-:W-:Y:S02]  /*2920*/  ISETP.GE.AND P2, PT, R69.reuse, 0x9, PT ;  /* 0x000000094500780c */ /* 0x040fe40003f46270 */
[----:B------:R-:W-:Y:S02]  /*2930*/  ISETP.GE.AND P5, PT, R69, 0x11, PT ;  /* 0x000000114500780c */ /* 0x000fe40003fa6270 */
[C---:B------:R-:W-:Y:S02]  /*2940*/  ISETP.GT.AND P4, PT, R65.reuse, 0x1, !P1 ;  /* 0x000000014100780c */ /* 0x040fe40004f84270 */
[----:B------:R-:W-:-:S02]  /*2950*/  ISETP.GT.AND P3, PT, R65, 0x8, !P2 ;  /* 0x000000084100780c */ /* 0x000fc40005764270 */
[C---:B------:R-:W-:Y:S02]  /*2960*/  ISETP.LT.OR P4, PT, R13.reuse, 0x2, P4 ;  /* 0x000000020d00780c */ /* 0x040fe40002781670 */
[----:B------:R-:W-:Y:S02]  /*2970*/  ISETP.LT.OR P3, PT, R13, 0x9, P3 ;  /* 0x000000090d00780c */ /* 0x000fe40001f61670 */
[----:B------:R-:W-:Y:S02]  /*2980*/  FSEL R130, R12, -INF , !P4 ;  /* 0xff8000000c827808 */ /* 0x000fe40006000000 */
[----:B------:R-:W-:Y:S01]  /*2990*/  FSEL R128, R89, -INF , !P3 ;  /* 0xff80000059807808 */ /* 0x000fe20005800000 */
[----:B------:R-:W1:Y:S01]  /*29a0*/  SHFL.IDX PT, R12, R63, 0x1, 0x1c1f ;  /* 0x003c1f003f0c7f89 */ /* 0x000e6200000e0000 */
[C---:B------:R-:W-:Y:S02]  /*29b0*/  ISETP.GT.AND P4, PT, R65.reuse, 0x9, !P6 ;  /* 0x000000094100780c */ /* 0x040fe40007784270 */
[----:B------:R-:W-:-:S02]  /*29c0*/  ISETP.GT.AND P3, PT, R65, 0x10, !P5 ;  /* 0x000000104100780c */ /* 0x000fc40006f64270 */
[C---:B------:R-:W-:Y:S02]  /*29d0*/  ISETP.LT.OR P4, PT, R13.reuse, 0xa, P4 ;  /* 0x0000000a0d00780c */ /* 0x040fe40002781670 */
[----:B------:R-:W-:Y:S02]  /*29e0*/  ISETP.LT.OR P3, PT, R13, 0x11, P3 ;  /* 0x000000110d00780c */ /* 0x000fe40001f61670 */
[----:B0-----:R-:W-:Y:S02]  /*29f0*/  FSEL R126, R90, -INF , !P4 ;  /* 0xff8000005a7e7808 */ /* 0x001fe40006000000 */
[----:B------:R-:W-:Y:S02]  /*2a00*/  ISETP.GE.AND P4, PT, R69, 0x19, PT ;  /* 0x000000194500780c */ /* 0x000fe40003f86270 */
[----:B------:R-:W-:Y:S02]  /*2a10*/  FSEL R124, R91, -INF , !P3 ;  /* 0xff8000005b7c7808 */ /* 0x000fe40005800000 */
[----:B--2---:R-:W-:-:S04]  /*2a20*/  LOP3.LUT R57, R57, 0xfffffffb, RZ, 0xc0, !PT ;  /* 0xfffffffb39397812 */ /* 0x004fc800078ec0ff */
[----:B------:R-:W-:-:S04]  /*2a30*/  @P6 LOP3.LUT R57, R57, 0x4, RZ, 0xfc, !PT ;  /* 0x0000000439396812 */ /* 0x000fc800078efcff */
[----:B------:R-:W-:-:S04]  /*2a40*/  LOP3.LUT R57, R57, 0xfffffff7, RZ, 0xc0, !PT ;  /* 0xfffffff739397812 */ /* 0x000fc800078ec0ff */
[----:B------:R-:W-:Y:S02]  /*2a50*/  @P5 LOP3.LUT R57, R57, 0x8, RZ, 0xfc, !PT ;  /* 0x0000000839395812 */ /* 0x000fe400078efcff */
[----:B------:R-:W-:Y:S02]  /*2a60*/  ISETP.GE.AND P5, PT, R69, 0x12, PT ;  /* 0x000000124500780c */ /* 0x000fe40003fa6270 */
[----:B------:R-:W-:Y:S02]  /*2a70*/  LOP3.LUT R57, R57, 0xffffffef, RZ, 0xc0, !PT ;  /* 0xffffffef39397812 */ /* 0x000fe400078ec0ff */
[----:B------:R-:W-:-:S04]  /*2a80*/  ISETP.GT.AND P3, PT, R65, 0x11, !P5 ;  /* 0x000000114100780c */ /* 0x000fc80006f64270 */
[----:B------:R-:W-:-:S04]  /*2a90*/  ISETP.LT.OR P3, PT, R13, 0x12, P3 ;  /* 0x000000120d00780c */ /* 0x000fc80001f61670 */
[----:B------:R-:W-:Y:S02]  /*2aa0*/  FSEL R120, R92, -INF , !P3 ;  /* 0xff8000005c787808 */ /* 0x000fe40005800000 */
[----:B------:R-:W-:Y:S02]  /*2ab0*/  @P5 LOP3.LUT R57, R57, 0x10, RZ, 0xfc, !PT ;  /* 0x0000001039395812 */ /* 0x000fe400078efcff */
[----:B------:R-:W-:Y:S02]  /*2ac0*/  ISETP.GT.AND P3, PT, R65, 0x18, !P4 ;  /* 0x000000184100780c */ /* 0x000fe40006764270 */
[----:B------:R-:W-:Y:S02]  /*2ad0*/  LOP3.LUT R57, R57, 0xfdffffff, RZ, 0xc0, !PT ;  /* 0xfdffffff39397812 */ /* 0x000fe400078ec0ff */
[----:B------:R-:W-:Y:S02]  /*2ae0*/  ISETP.LT.OR P3, PT, R13, 0x19, P3 ;  /* 0x000000190d00780c */ /* 0x000fe40001f61670 */
[----:B------:R-:W-:-:S02]  /*2af0*/  @P4 LOP3.LUT R57, R57, 0x2000000, RZ, 0xfc, !PT ;  /* 0x0200000039394812 */ /* 0x000fc400078efcff */
        /* <DEDUP_REMOVED lines=150> */
[----:B------:R-:W-:-:S03]  /*3460*/  ISETP.GT.AND P6, PT, R65, 0x79, !P6 ;  /* 0x000000794100780c */ /* 0x000fc600077c4270 */
[----:B------:R0:W-:Y:S01]  /*3470*/  STL [R1], R57 ;  /* 0x0000003901007387 */ /* 0x0001e20000100800 */
[----:B------:R-:W-:-:S04]  /*3480*/  ISETP.LT.OR P6, PT, R13, 0x7a, P6 ;  /* 0x0000007a0d00780c */ /* 0x000fc800037c1670 */
[----:B------:R-:W-:Y:S02]  /*3490*/  FSEL R42, R85, -INF , !P6 ;  /* 0xff800000552a7808 */ /* 0x000fe40007000000 */
[----:B------:R-:W-:-:S13]  /*34a0*/  PLOP3.LUT P6, PT, PT, PT, UP0, 0x40, 0x0 ;  /* 0x000000000000781c */ /* 0x000fda0003fce808 */
[----:B0-----:R-:W-:Y:S05]  /*34b0*/  @P6 BRA `(.L_x_13971) ;  /* 0x0000000000646947 */ /* 0x001fea0003800000 */
        /* <DEDUP_REMOVED lines=14> */
.L_x_13973:
[----:B------:R-:W-:Y:S02]  /*35a0*/  ULDC UR6, c[0x0][0x9e4] ;  /* 0x0002790000067ab9 */ /* 0x000fe40000000800 */
[----:B------:R-:W-:-:S05]  /*35b0*/  IMAD.U32 R47, RZ, RZ, UR6 ;  /* 0x00000006ff2f7e24 */ /* 0x000fca000f8e00ff */
[----:B------:R-:W-:-:S13]  /*35c0*/  ISETP.NE.AND P6, PT, R47, 0x1, PT ;  /* 0x000000012f00780c */ /* 0x000fda0003fc5270 */
[----:B------:R-:W0:Y:S02]  /*35d0*/  @P6 LDC.64 R12, c[0x0][0x9e8] ;  /* 0x00027a00ff0c6b82 */ /* 0x000e240000000a00 */
[----:B0-----:R-:W-:-:S05]  /*35e0*/  @P6 IMAD.HI.U32 R12, R43, R12, RZ ;  /* 0x0000000c2b0c6227 */ /* 0x001fca00078e00ff */
[----:B------:R-:W-:-:S07]  /*35f0*/  @P6 SHF.R.U32.HI R43, RZ, R13, R12 ;  /* 0x0000000dff2b6219 */ /* 0x000fce000001160c */
.L_x_13974:
[----:B------:R-:W-:Y:S05]  /*3600*/  BSYNC B0 ;  /* 0x0000000000007941 */ /* 0x000fea0003800000 */
.L_x_13972:
[----:B------:R-:W-:-:S04]  /*3610*/  IMAD R43, R43, R47, -R74 ;  /* 0x0000002f2b2b7224 */ /* 0x000fc800078e0a4a */
[----:B------:R-:W-:-:S05]  /*3620*/  IMAD R12, R16, -0x2, R43 ;  /* 0xfffffffe100c7824 */ /* 0x000fca00078e022b */
[----:B------:R-:W-:Y:S02]  /*3630*/  VIADDMNMX R5, R12, R47, R5, PT ;  /* 0x0000002f0c057246 */ /* 0x000fe40003800105 */
[----:B------:R-:W-:-:S07]  /*3640*/  VIMNMX R37, R37, R12, !PT ;  /* 0x0000000c25257248 */ /* 0x000fce0007fe0100 */
.L_x_13971:
        /* <DEDUP_REMOVED lines=164> */
[----:B------:R-:W-:Y:S01]  /*4090*/  ISETP.GT.AND P6, PT, R37, 0x79, !P6 ;  /* 0x000000792500780c */ /* 0x000fe200077c4270 */
[-CC-:B------:R-:W-:Y:S01]  /*40a0*/  FFMA.FTZ R148, R39, R9.reuse, -R31.reuse ;  /* 0x0000000927947223 */ /* 0x180fe2000001081f */
[----:B------:R-:W-:Y:S01]  /*40b0*/  FSEL R0, R0, -INF , !P1 ;  /* 0xff80000000007808 */ /* 0x000fe20004800000 */
[-CC-:B------:R-:W-:Y:S01]  /*40c0*/  FFMA.FTZ R3, R130, R9.reuse, -R31.reuse ;  /* 0x0000000982037223 */ /* 0x180fe2000001081f */
[----:B------:R-:W-:Y:S01]  /*40d0*/  LOP3.LUT P1, RZ, R57, 0x4000000, RZ, 0xc0, !PT ;  /* 0x0400000039ff7812 */ /* 0x000fe2000782c0ff */
[-CC-:B------:R-:W-:Y:S01]  /*40e0*/  FFMA.FTZ R150, R128, R9.reuse, -R31.reuse ;  /* 0x0000000980967223 */ /* 0x180fe2000001081f */
        /* <DEDUP_REMOVED lines=42> */
[----:B0-----:R-:W-:Y:S01]  /*4390*/  FSEL R96, R21, -INF , !P2 ;  /* 0xff80000015607808 */ /* 0x001fe20005000000 */
[--C-:B------:R-:W-:Y:S01]  /*43a0*/  FFMA.FTZ R21, R54, R9, -R31.reuse ;  /* 0x0000000936157223 */ /* 0x100fe2000001081f */
[----:B------:R-:W-:Y:S01]  /*43b0*/  FMNMX.FTZ R25, R14, R15, !PT ;  /* 0x0000000f0e197209 */ /* 0x000fe20007810000 */
[-CC-:B------:R-:W-:Y:S01]  /*43c0*/  FFMA.FTZ R124, R56, R9.reuse, -R31.reuse ;  /* 0x00000009387c7223 */ /* 0x180fe2000001081f */
[-CC-:B------:R-:W-:Y:S01]  /*43d0*/  FFMA.FTZ R126, R52, R9.reuse, -R31.reuse ;  /* 0x00000009347e7223 */ /* 0x180fe2000001081f */
[--C-:B------:R-:W-:Y:S01]  /*43e0*/  FFMA.FTZ R39, R50, R9, -R31.reuse ;  /* 0x0000000932277223 */ /* 0x100fe2000001081f */
[----:B------:R-:W-:Y:S01]  /*43f0*/  FMNMX.FTZ R25, R80, R25, !PT ;  /* 0x0000001950197209 */ /* 0x000fe20007810000 */
[----:B------:R0:W4:Y:S01]  /*4400*/  MUFU.EX2 R11, R120 ;  /* 0x00000078000b7308 */ /* 0x0001220000000800 */
[----:B------:R-:W-:Y:S01]  /*4410*/  FFMA.FTZ R36, R36, R9, -R31 ;  /* 0x0000000924247223 */ /* 0x000fe2000001081f */
[----:B------:R-:W-:-:S02]  /*4420*/  F2FP.F16.F32.PACK_AB R148, R3, R148 ;  /* 0x000000940394723e */ /* 0x000fc400000000ff */
[----:B------:R-:W-:-:S04]  /*4430*/  FMNMX.FTZ R25, R78, R25, !PT ;  /* 0x000000194e197209 */ /* 0x000fc80007810000 */
[----:B------:R-:W-:Y:S01]  /*4440*/  FMNMX.FTZ R25, R30, R25, !PT ;  /* 0x000000191e197209 */ /* 0x000fe20007810000 */
[----:B------:R-:W5:Y:S01]  /*4450*/  MUFU.EX2 R146, R146 ;  /* 0x0000009200927308 */ /* 0x000f620000000800 */
[----:B0-----:R-:W-:Y:S01]  /*4460*/  FFMA.FTZ R120, R46, R9, -R31 ;  /* 0x000000092e787223 */ /* 0x001fe2000001081f */
[----:B-1----:R-:W-:Y:S01]  /*4470*/  FADD.FTZ R46, R150, R45 ;  /* 0x0000002d962e7221 */ /* 0x002fe20000010000 */
[----:B------:R-:W-:Y:S02]  /*4480*/  FMNMX.FTZ R33, R24, R25, !PT ;  /* 0x0000001918217209 */ /* 0x000fe40007810000 */
[C---:B--2---:R-:W-:Y:S01]  /*4490*/  F2FP.F16.F32.PACK_AB R150, R7.reuse, R150 ;  /* 0x000000960796723e */ /* 0x044fe200000000ff */
[----:B------:R-:W-:Y:S01]  /*44a0*/  FADD.FTZ R45, R7, R46 ;  /* 0x0000002e072d7221 */ /* 0x000fe20000010000 */
[----:B------:R-:W-:Y:S01]  /*44b0*/  FMNMX.FTZ R33, R32, R33, !PT ;  /* 0x0000002120217209 */ /* 0x000fe20007810000 */
[----:B------:R-:W0:Y:S02]  /*44c0*/  MUFU.EX2 R140, R140 ;  /* 0x0000008c008c7308 */ /* 0x000e240000000800 */
[----:B---3--:R-:W-:Y:S01]  /*44d0*/  FADD.FTZ R46, R144, R45 ;  /* 0x0000002d902e7221 */ /* 0x008fe20000010000 */
[----:B------:R-:W-:-:S02]  /*44e0*/  FMNMX.FTZ R33, R2, R33, !PT ;  /* 0x0000002102217209 */ /* 0x000fc40007810000 */
[C---:B----4-:R-:W-:Y:S01]  /*44f0*/  F2FP.F16.F32.PACK_AB R144, R11.reuse, R144 ;  /* 0x000000900b90723e */ /* 0x050fe200000000ff */
[----:B------:R-:W-:Y:S01]  /*4500*/  FADD.FTZ R45, R11, R46 ;  /* 0x0000002e0b2d7221 */ /* 0x000fe20000010000 */
        /* <DEDUP_REMOVED lines=8> */
[----:B------:R-:W-:-:S04]  /*4590*/  FMNMX.FTZ R37, R122, R35, !PT ;  /* 0x000000237a257209 */ /* 0x000fc80007810000 */
[----:B------:R-:W-:Y:S01]  /*45a0*/  FMNMX.FTZ R37, R48, R37, !PT ;  /* 0x0000002530257209 */ /* 0x000fe20007810000 */
[----:B------:R-:W4:Y:S03]  /*45b0*/  MUFU.EX2 R136, R136 ;  /* 0x0000008800887308 */ /* 0x000f260000000800 */
        /* <DEDUP_REMOVED lines=9> */
[----:B-----5:R-:W-:-:S03]  /*4650*/  FFMA.FTZ R27, R68, R9, -R31 ;  /* 0x00000009441b7223 */ /* 0x020fc6000001081f */
[----:B------:R-:W5:Y:S04]  /*4660*/  SHFL.BFLY PT, R6, R37, 0x2, 0x1f ;  /* 0x0c401f0025067f89 */ /* 0x000f6800000e0000 */
[----:B------:R-:W-:Y:S08]  /*4670*/  MUFU.EX2 R35, R104 ;  /* 0x0000006800237308 */ /* 0x000ff00000000800 */
[----:B------:R-:W-:Y:S08]  /*4680*/  MUFU.EX2 R132, R132 ;  /* 0x0000008400847308 */ /* 0x000ff00000000800 */
[----:B------:R-:W-:Y:S01]  /*4690*/  MUFU.EX2 R134, R134 ;  /* 0x0000008600867308 */ /* 0x000fe20000000800 */
[----:B-----5:R-:W-:Y:S01]  /*46a0*/  FMNMX.FTZ R43, R37, R6, !PT ;  /* 0x00000006252b7209 */ /* 0x020fe20007810000 */
[-CC-:B------:R-:W-:Y:S01]  /*46b0*/  FFMA.FTZ R37, R64, R9.reuse, -R31.reuse ;  /* 0x0000000940257223 */ /* 0x180fe2000001081f */
[----:B------:R-:W-:-:S05]  /*46c0*/  FFMA.FTZ R31, R42, R9, -R31 ;  /* 0x000000092a1f7223 */ /* 0x000fca000001081f */
        /* <DEDUP_REMOVED lines=23> */
[-C--:B------:R-:W-:Y:S01]  /*4840*/  FFMA.FTZ R135, R2, R9.reuse, -R43 ;  /* 0x0000000902877223 */ /* 0x080fe2000001082b */
[----:B0-----:R-:W-:Y:S01]  /*4850*/  FADD.FTZ R32, R140, R45 ;  /* 0x0000002d8c207221 */ /* 0x001fe20000010000 */
[----:B------:R-:W0:Y:S01]  /*4860*/  MUFU.EX2 R0, R0 ;  /* 0x0000000000007308 */ /* 0x000e220000000800 */
[-CC-:B------:R-:W-:Y:S01]  /*4870*/  FFMA.FTZ R42, R86, R9.reuse, -R43.reuse ;  /* 0x00000009562a7223 */ /* 0x180fe2000001082b */
[-CC-:B------:R-:W-:Y:S01]  /*4880*/  FFMA.FTZ R141, R8, R9.reuse, -R43.reuse ;  /* 0x00000009088d7223 */ /* 0x180fe2000001082b */
[----:B-1----:R-:W-:Y:S01]  /*4890*/  FADD.FTZ R45, R15, R32 ;  /* 0x000000200f2d7221 */ /* 0x002fe20000010000 */
[-CC-:B------:R-:W-:Y:S01]  /*48a0*/  FFMA.FTZ R8, R84, R9.reuse, -R43.reuse ;  /* 0x0000000954087223 */ /* 0x180fe2000001082b */
[-CC-:B------:R-:W-:Y:S01]  /*48b0*/  FFMA.FTZ R143, R10, R9.reuse, -R43.reuse ;  /* 0x000000090a8f7223 */ /* 0x180fe2000001082b */
[-C--:B------:R-:W-:Y:S01]  /*48c0*/  FFMA.FTZ R10, R82, R9.reuse, -R43 ;  /* 0x00000009520a7223 */ /* 0x080fe2000001082b */
[----:B--2---:R-:W-:Y:S01]  /*48d0*/  FADD.FTZ R32, R142, R45 ;  /* 0x0000002d8e207221 */ /* 0x004fe20000010000 */
[----:B------:R-:W1:Y:S01]  /*48e0*/  MUFU.EX2 R151, R151 ;  /* 0x0000009700977308 */ /* 0x000e620000000800 */
[-CC-:B------:R-:W-:Y:S01]  /*48f0*/  FFMA.FTZ R129, R40, R9.reuse, -R43.reuse ;  /* 0x0000000928817223 */ /* 0x180fe2000001082b */
[-CC-:B------:R-:W-:Y:S01]  /*4900*/  FFMA.FTZ R137, R14, R9.reuse, -R43.reuse ;  /* 0x000000090e897223 */ /* 0x180fe2000001082b */
[----:B---3--:R-:W-:Y:S01]  /*4910*/  FADD.FTZ R47, R25, R32 ;  /* 0x00000020192f7221 */ /* 0x008fe20000010000 */
[-CC-:B------:R-:W-:Y:S01]  /*4920*/  FFMA.FTZ R32, R34, R9.reuse, -R43.reuse ;  /* 0x0000000922207223 */ /* 0x180fe2000001082b */
[-CC-:B------:R-:W-:Y:S01]  /*4930*/  FFMA.FTZ R14, R80, R9.reuse, -R43.reuse ;  /* 0x00000009500e7223 */ /* 0x180fe2000001082b */
[-C--:B------:R-:W-:Y:S01]  /*4940*/  FFMA.FTZ R139, R78, R9.reuse, -R43 ;  /* 0x000000094e8b7223 */ /* 0x080fe2000001082b */
[----:B----4-:R-:W-:Y:S01]  /*4950*/  FADD.FTZ R34, R136, R47 ;  /* 0x0000002f88227221 */ /* 0x010fe20000010000 */
        /* <DEDUP_REMOVED lines=13> */
[-CC-:B------:R-:W-:Y:S01]  /*4a30*/  FFMA.FTZ R20, R20, R9.reuse, -R43.reuse ;  /* 0x0000000914147223 */ /* 0x180fe2000001082b */
[-C--:B------:R-:W-:Y:S01]  /*4a40*/  FFMA.FTZ R96, R96, R9.reuse, -R43 ;  /* 0x0000000960607223 */ /* 0x080fe2000001082b */
[----:B------:R-:W-:Y:S01]  /*4a50*/  FADD.FTZ R40, R132, R47 ;  /* 0x0000002f84287221 */ /* 0x000fe20000010000 */
[----:B------:R-:W1:Y:S01]  /*4a60*/  MUFU.EX2 R4, R4 ;  /* 0x0000000400047308 */ /* 0x000e620000000800 */
[----:B--2---:R-:W-:Y:S01]  /*4a70*/  FADD.FTZ R2, R38, R45 ;  /* 0x0000002d26027221 */ /* 0x004fe20000010000 */
[C---:B------:R-:W-:Y:S01]  /*4a80*/  F2FP.F16.F32.PACK_AB R132, R5.reuse, R132 ;  /* 0x000000840584723e */ /* 0x040fe200000000ff */
[----:B------:R-:W-:Y:S01]  /*4a90*/  FADD.FTZ R47, R5, R40 ;  /* 0x00000028052f7221 */ /* 0x000fe20000010000 */
[--C-:B------:R-:W-:Y:S01]  /*4aa0*/  FFMA.FTZ R26, R26, R9, -R43.reuse ;  /* 0x000000091a1a7223 */ /* 0x100fe2000001082b */
[----:B------:R-:W-:Y:S01]  /*4ab0*/  F2FP.F16.F32.PACK_AB R149, R0, R149 ;  /* 0x000000950095723e */ /* 0x000fe200000000ff */
[-C--:B------:R-:W-:Y:S01]  /*4ac0*/  FFMA.FTZ R72, R72, R9.reuse, -R43 ;  /* 0x0000000948487223 */ /* 0x080fe2000001082b */
[----:B------:R-:W-:Y:S01]  /*4ad0*/  FADD.FTZ R40, R134, R47 ;  /* 0x0000002f86287221 */ /* 0x000fe20000010000 */
[----:B------:R-:W2:Y:S01]  /*4ae0*/  MUFU.EX2 R147, R147 ;  /* 0x0000009300937308 */ /* 0x000ea20000000800 */
[----:B0-----:R-:W-:Y:S01]  /*4af0*/  FADD.FTZ R45, R145, R2 ;  /* 0x00000002912d7221 */ /* 0x001fe20000010000 */
[-CC-:B------:R-:W-:Y:S01]  /*4b00*/  FFMA.FTZ R28, R28, R9.reuse, -R43.reuse ;  /* 0x000000091c1c7223 */ /* 0x180fe2000001082b */
[----:B------:R-:W-:Y:S01]  /*4b10*/  FADD.FTZ R47, R21, R40 ;  /* 0x00000028152f7221 */ /* 0x000fe20000010000 */
[----:B------:R-:W-:Y:S01]  /*4b20*/  FFMA.FTZ R43, R70, R9, -R43 ;  /* 0x00000009462b7223 */ /* 0x000fe2000001082b */
[----:B------:R-:W-:-:S02]  /*4b30*/  F2FP.F16.F32.PACK_AB R146, R13, R146 ;  /* 0x000000920d92723e */ /* 0x000fc400000000ff */
[----:B------:R-:W-:Y:S01]  /*4b40*/  FADD.FTZ R40, R128, R47 ;  /* 0x0000002f80287221 */ /* 0x000fe20000010000 */
        /* <DEDUP_REMOVED lines=13> */
[----:B------:R-:W-:Y:S02]  /*4c20*/  F2FP.F16.F32.PACK_AB R145, R4, R145 ;  /* 0x000000910491723e */ /* 0x000fe400000000ff */
[----:B------:R-:W-:-:S02]  /*4c30*/  F2FP.F16.F32.PACK_AB R147, R42, R147 ;  /* 0x000000932a93723e */ /* 0x000fc400000000ff */
        /* <DEDUP_REMOVED lines=95> */
.L_x_13976:
[----:B------:R-:W-:Y:S02]  /*5230*/  ULDC UR14, c[0x0][0x9e4] ;  /* 0x00027900000e7ab9 */ /* 0x000fe40000000800 */
[----:B------:R-:W-:-:S11]  /*5240*/  UISETP.NE.AND UP0, UPT, UR14, 0x1, UPT ;  /* 0x000000010e00788c */ /* 0x000fd6000bf05270 */
[----:B------:R-:W-:Y:S02]  /*5250*/  @UP0 ULDC.64 UR18, c[0x0][0x9e8] ;  /* 0x00027a0000120ab9 */ /* 0x000fe40000000a00 */
[----:B------:R-:W-:-:S04]  /*5260*/  UIMAD.WIDE.U32 UR6, UR11, UR18, URZ ;  /* 0x000000120b0672a5 */ /* 0x000fc8000f8e003f */
[----:B------:R-:W-:-:S12]  /*5270*/  @UP0 USHF.R.U32.HI UR11, URZ, UR19, UR7 ;  /* 0x000000133f0b0299 */ /* 0x000fd80008011607 */
.L_x_13977:
[----:B------:R-:W-:-:S04]  /*5280*/  UIMAD UR11, UR11, UR14, UR14 ;  /* 0x0000000e0b0b72a4 */ /* 0x000fc8000f8e020e */
[----:B------:R-:W-:-:S04]  /*5290*/  UISETP.LT.AND UP0, UPT, UR10, UR11, UPT ;  /* 0x0000000b0a00728c */ /* 0x000fc8000bf01270 */
[----:B------:R-:W-:-:S12]  /*52a0*/  USEL UR10, UR10, UR11, UP0 ;  /* 0x0000000b0a0a7287 */ /* 0x000fd80008000000 */
.L_x_13975:
        /* <DEDUP_REMOVED lines=32> */
.L_x_13997:
[----:B------:R-:W-:Y:S01]  /*54b0*/  ISETP.NE.AND P2, PT, RZ, UR44, PT ;  /* 0x0000002cff007c0c */ /* 0x000fe2000bf45270 */
[----:B------:R-:W-:-:S04]  /*54c0*/  UISETP.NE.AND UP0, UPT, UR26, 0x1, UPT ;  /* 0x000000011a00788c */ /* 0x000fc8000bf05270 */
[----:B------:R-:W-:-:S04]  /*54d0*/  USEL UR47, URZ, 0x1, UP0 ;  /* 0x000000013f2f7887 */ /* 0x000fc80008000000 */
[----:B------:R-:W-:-:S04]  /*54e0*/  ULOP3.LUT UR47, UR27, UR47, URZ, 0x3c, !UPT ;  /* 0x0000002f1b2f7292 */ /* 0x000fc8000f8e3c3f */
[----:B------:R-:W-:Y:S08]  /*54f0*/  @P2 BRA `(.L_x_13979) ;  /* 0x0000000000382947 */ /* 0x000ff00003800000 */
[----:B------:R-:W-:Y:S05]  /*5500*/  @!P0 BRA `(.L_x_13980) ;  /* 0x0000000000048947 */ /* 0x000fea0003800000 */
[----:B------:R-:W-:Y:S01]  /*5510*/  BPT.TRAP 0x1 ;  /* 0x000000040000795c */ /* 0x000fe20000300000 */
.L_x_13980:
        /* <DEDUP_REMOVED lines=9> */
.L_x_13981:
[----:B-1----:R-:W-:Y:S05]  /*55b0*/  @P1 BRA `(.L_x_13979) ;  /* 0x0000000000081947 */ /* 0x002fea0003800000 */
[----:B------:R-:W1:Y:S02]  /*55c0*/  SYNCS.PHASECHK.TRANS64.TRYWAIT P1, [UR6+0x16830], R6 ;  /* 0x01683006ff0075a7 */ /* 0x000e640008020146 */
[----:B-1----:R-:W-:Y:S05]  /*55d0*/  @!P1 BRA `(.L_x_13982) ;  /* 0x0000011000e89947 */ /* 0x002fea0003800000 */
.L_x_13979:
        /* <DEDUP_REMOVED lines=28> */
.L_x_13984:
[----:B------:R-:W-:Y:S01]  /*57a0*/  ULEA UR6, UR26, UR45, 0x3 ;  /* 0x0000002d1a067291 */ /* 0x000fe2000f8e183f */
[----:B------:R-:W-:-:S05]  /*57b0*/  IMAD.U32 R6, RZ, RZ, UR27 ;  /* 0x0000001bff067e24 */ /* 0x000fca000f8e00ff */
[----:B------:R-:W-:-:S04]  /*57c0*/  SHF.L.U32 R6, R6, 0x1f, RZ ;  /* 0x0000001f06067819 */ /* 0x000fc800000006ff */
[----:B------:R0:W1:Y:S01]  /*57d0*/  SYNCS.PHASECHK.TRANS64.TRYWAIT P1, [UR6+0x16850], R6 ;  /* 0x01685006ff0075a7 */ /* 0x0000620008020146 */
[----:B------:R-:W-:Y:S05]  /*57e0*/  @!P0 BRA `(.L_x_13985) ;  /* 0x0000000000048947 */ /* 0x000fea0003800000 */
[----:B------:R-:W-:Y:S01]  /*57f0*/  BPT.TRAP 0x1 ;  /* 0x000000040000795c */ /* 0x000fe20000300000 */
.L_x_13985:
[----:B-1----:R-:W-:Y:S05]  /*5800*/  @P1 BRA `(.L_x_13983) ;  /* 0x0000000000081947 */ /* 0x002fea0003800000 */
[----:B------:R-:W1:Y:S02]  /*5810*/  SYNCS.PHASECHK.TRANS64.TRYWAIT P1, [UR6+0x16850], R6 ;  /* 0x01685006ff0075a7 */ /* 0x000e640008020146 */
[----:B-1----:R-:W-:Y:S05]  /*5820*/  @!P1 BRA `(.L_x_13986) ;  /* 0x00000110006c9947 */ /* 0x002fea0003800000 */
.L_x_13983:
        /* <DEDUP_REMOVED lines=51> */
.L_x_13987:
[----:B------:R-:W-:Y:S01]  /*5b60*/  UISETP.NE.AND UP1, UPT, UR51, URZ, UPT ;  /* 0x0000003f3300728c */ /* 0x000fe2000bf25270 */
[----:B------:R-:W-:Y:S01]  /*5b70*/  FMUL.FTZ R126, R64, UR24 ;  /* 0x00000018407e7c20 */ /* 0x000fe20008410000 */
[----:B------:R-:W-:Y:S01]  /*5b80*/  VIADD R64, R17, UR40 ;  /* 0x0000002811407c36 */ /* 0x000fe20008000000 */
[----:B------:R-:W-:Y:S01]  /*5b90*/  ULEA UR6, UR46, UR45, 0x3 ;  /* 0x0000002d2e067291 */ /* 0x000fe2000f8e183f */
[----:B------:R-:W-:Y:S01]  /*5ba0*/  FMUL.FTZ R128, R65, UR24 ;  /* 0x0000001841807c20 */ /* 0x000fe20008410000 */
[----:B------:R-:W-:Y:S01]  /*5bb0*/  IMAD.SHL.U32 R65, R5, 0x80, RZ ;  /* 0x0000008005417824 */ /* 0x000fe200078e00ff */
        /* <DEDUP_REMOVED lines=8> */
[----:B------:R-:W-:Y:S01]  /*5c40*/  FMUL.FTZ R35, R41, UR24 ;  /* 0x0000001829237c20 */ /* 0x000fe20008410000 */
[----:B------:R-:W-:Y:S01]  /*5c50*/  UISETP.NE.AND UP0, UPT, UR50, URZ, UPT ;  /* 0x0000003f3200728c */ /* 0x000fe2000bf05270 */
[----:B------:R-:W-:Y:S01]  /*5c60*/  FMUL.FTZ R9, R24, UR24 ;  /* 0x0000001818097c20 */ /* 0x000fe20008410000 */
[----:B------:R-:W-:Y:S01]  /*5c70*/  FMUL.FTZ R11, R25, UR24 ;  /* 0x00000018190b7c20 */ /* 0x000fe20008410000 */
[----:B0-----:R-:W-:Y:S01]  /*5c80*/  FMUL.FTZ R6, R26, UR24 ;  /* 0x000000181a067c20 */ /* 0x001fe20008410000 */
        /* <DEDUP_REMOVED lines=148> */
.L_x_13990:
[----:B------:R-:W-:-:S05]  /*65d0*/  IMAD.U32 R66, RZ, RZ, UR21 ;  /* 0x00000015ff427e24 */ /* 0x000fca000f8e00ff */
[----:B------:R-:W-:-:S13]  /*65e0*/  ISETP.NE.AND P1, PT, R66, 0x1, PT ;  /* 0x000000014200780c */ /* 0x000fda0003f25270 */
[----:B------:R-:W1:Y:S02]  /*65f0*/  @P1 LDC.64 R12, c[0x0][0x9e8] ;  /* 0x00027a00ff0c1b82 */ /* 0x000e640000000a00 */
[----:B-1----:R-:W-:-:S05]  /*6600*/  @P1 IMAD.HI.U32 R12, R63, R12, RZ ;  /* 0x0000000c3f0c1227 */ /* 0x002fca00078e00ff */
[----:B------:R-:W-:-:S07]  /*6610*/  @P1 SHF.R.U32.HI R63, RZ, R13, R12 ;  /* 0x0000000dff3f1219 */ /* 0x000fce000001160c */
.L_x_13991:
[----:B------:R-:W-:Y:S05]  /*6620*/  BSYNC B0 ;  /* 0x0000000000007941 */ /* 0x000fea0003800000 */
.L_x_13989:
[----:B------:R-:W-:-:S04]  /*6630*/  IMAD R63, R63, R66, -R65 ;  /* 0x000000423f3f7224 */ /* 0x000fc800078e0a41 */
[----:B------:R-:W-:-:S05]  /*6640*/  IMAD R12, R16, -0x2, R63 ;  /* 0xfffffffe100c7824 */ /* 0x000fca00078e023f */
[----:B------:R-:W-:Y:S02]  /*6650*/  VIADDMNMX R71, R12, R66, R71, PT ;  /* 0x000000420c477246 */ /* 0x000fe40003800147 */
[----:B------:R-:W-:-:S07]  /*6660*/  VIMNMX R73, R73, R12, !PT ;  /* 0x0000000c49497248 */ /* 0x000fce0007fe0100 */
.L_x_13988:
[----:B------:R-:W-:Y:S01]  /*6670*/  ISETP.GT.AND P1, PT, R5, -0x1, PT ;  /* 0xffffffff0500780c */ /* 0x000fe20003f24270 */
[----:B------:R-:W1:Y:S01]  /*6680*/  SHFL.IDX PT, R12, R64, 0x1, 0x1c1f ;  /* 0x003c1f00400c7f89 */ /* 0x000e6200000e0000 */
[----:B------:R-:W-:Y:S02]  /*6690*/  UISETP.NE.AND UP0, UPT, UR50, URZ, UPT ;  /* 0x0000003f3200728c */ /* 0x000fe4000bf05270 */
[C---:B------:R-:W-:Y:S02]  /*66a0*/  ISETP.GT.AND P3, PT, R73.reuse, 0x8, P1 ;  /* 0x000000084900780c */ /* 0x040fe40000f64270 */
[----:B------:R-:W-:Y:S02]  /*66b0*/  ISETP.GT.AND P6, PT, R73, RZ, P1 ;  /* 0x000000ff4900720c */ /* 0x000fe40000fc4270 */
        /* <DEDUP_REMOVED lines=111> */
.L_x_13994:
[----:B------:R-:W-:-:S05]  /*6db0*/  IMAD.U32 R21, RZ, RZ, UR21 ;  /* 0x00000015ff157e24 */ /* 0x000fca000f8e00ff */
[----:B------:R-:W-:-:S13]  /*6dc0*/  ISETP.NE.AND P2, PT, R21, 0x1, PT ;  /* 0x000000011500780c */ /* 0x000fda0003f45270 */
[----:B------:R-:W0:Y:S02]  /*6dd0*/  @P2 LDC.64 R12, c[0x0][0x9e8] ;  /* 0x00027a00ff0c2b82 */ /* 0x000e240000000a00 */
[----:B0-----:R-:W-:-:S05]  /*6de0*/  @P2 IMAD.HI.U32 R12, R9, R12, RZ ;  /* 0x0000000c090c2227 */ /* 0x001fca00078e00ff */
[----:B------:R-:W-:-:S07]  /*6df0*/  @P2 SHF.R.U32.HI R9, RZ, R13, R12 ;  /* 0x0000000dff092219 */ /* 0x000fce000001160c */
.L_x_13995:
[----:B------:R-:W-:Y:S05]  /*6e00*/  BSYNC B0 ;  /* 0x0000000000007941 */ /* 0x000fea0003800000 */
.L_x_13993:
[----:B------:R-:W-:-:S04]  /*6e10*/  IMAD R9, R9, R21, -R65 ;  /* 0x0000001509097224 */ /* 0x000fc800078e0a41 */
[----:B------:R-:W-:-:S05]  /*6e20*/  IMAD R12, R16, -0x2, R9 ;  /* 0xfffffffe100c7824 */ /* 0x000fca00078e0209 */
[----:B------:R-:W-:Y:S02]  /*6e30*/  VIADDMNMX R11, R12, R21, R11, PT ;  /* 0x000000150c0b7246 */ /* 0x000fe4000380010b */
[----:B------:R-:W-:-:S07]  /*6e40*/  VIMNMX R15, R15, R12, !PT ;  /* 0x0000000c0f0f7248 */ /* 0x000fce0007fe0100 */
.L_x_13992:
        /* <DEDUP_REMOVED lines=63> */
[----:B------:R-:W0:Y:S01]  /*7240*/  LDC R9, c[0x0][0x988] ;  /* 0x00026200ff097b82 */ /* 0x000e220000000800 */
[----:B------:R-:W-:Y:S02]  /*7250*/  FSEL R30, R30, -INF , !P2 ;  /* 0xff8000001e1e7808 */ /* 0x000fe40005000000 */
[----:B------:R-:W1:Y:S01]  /*7260*/  SHFL.BFLY PT, R12, R13, 0x2, 0x1f ;  /* 0x0c401f000d0c7f89 */ /* 0x000e6200000e0000 */
[----:B------:R-:W-:-:S02]  /*7270*/  ISETP.GT.AND P2, PT, R15, 0x30, P1 ;  /* 0x000000300f00780c */ /* 0x000fc40000f44270 */
[----:B------:R-:W-:Y:S02]  /*7280*/  FSEL R32, R32, -INF , !P3 ;  /* 0xff80000020207808 */ /* 0x000fe40005800000 */
[----:B------:R-:W-:Y:S02]  /*7290*/  ISETP.LT.OR P4, PT, R11, 0x2a, P4 ;  /* 0x0000002a0b00780c */ /* 0x000fe40002781670 */
[----:B------:R-:W-:Y:S02]  /*72a0*/  ISETP.GT.AND P3, PT, R15, 0x31, P1 ;  /* 0x000000310f00780c */ /* 0x000fe40000f64270 */
[C---:B------:R-:W-:Y:S02]  /*72b0*/  ISETP.LT.OR P2, PT, R11.reuse, 0x31, P2 ;  /* 0x000000310b00780c */ /* 0x040fe40001741670 */
[----:B------:R-:W-:-:S04]  /*72c0*/  ISETP.LT.OR P3, PT, R11, 0x32, P3 ;  /* 0x000000320b00780c */ /* 0x000fc80001f61670 */
[----:B------:R-:W-:Y:S02]  /*72d0*/  FSEL R38, R38, -INF , !P3 ;  /* 0xff80000026267808 */ /* 0x000fe40005800000 */
[----:B------:R-:W-:-:S04]  /*72e0*/  ISETP.GT.AND P3, PT, R15, 0x41, P1 ;  /* 0x000000410f00780c */ /* 0x000fc80000f64270 */
[----:B------:R-:W-:Y:S02]  /*72f0*/  ISETP.LT.OR P3, PT, R11, 0x42, P3 ;  /* 0x000000420b00780c */ /* 0x000fe40001f61670 */
[----:B-1----:R-:W-:-:S05]  /*7300*/  FMNMX.FTZ R21, R13, R12, !PT ;  /* 0x0000000c0d157209 */ /* 0x002fca0007810000 */
[----:B------:R-:W1:Y:S02]  /*7310*/  SHFL.BFLY PT, R12, R21, 0x1, 0x1f ;  /* 0x0c201f00150c7f89 */ /* 0x000e6400000e0000 */
[----:B-1----:R-:W-:-:S04]  /*7320*/  FMNMX.FTZ R12, R21, R12, !PT ;  /* 0x0000000c150c7209 */ /* 0x002fc80007810000 */
[C---:B------:R-:W-:Y:S01]  /*7330*/  FSETP.NEU.FTZ.AND P6, PT, R12.reuse, -INF , PT ;  /* 0xff8000000c00780b */ /* 0x040fe20003fdd000 */
[----:B0-----:R-:W-:-:S05]  /*7340*/  FMUL.FTZ R13, R12, R9 ;  /* 0x000000090c0d7220 */ /* 0x001fca0000410000 */
[----:B------:R-:W-:-:S05]  /*7350*/  FSEL R13, R13, RZ, P6 ;  /* 0x000000ff0d0d7208 */ /* 0x000fca0003000000 */
[-CC-:B------:R-:W-:Y:S01]  /*7360*/  FFMA.FTZ R29, R64, R9.reuse, -R13.reuse ;  /* 0x00000009401d7223 */ /* 0x180fe2000001080d */
[----:B------:R-:W-:Y:S01]  /*7370*/  FSEL R64, R6, -INF , !P5 ;  /* 0xff80000006407808 */ /* 0x000fe20006800000 */
[-CC-:B------:R-:W-:Y:S01]  /*7380*/  FFMA.FTZ R35, R72, R9.reuse, -R13.reuse ;  /* 0x0000000948237223 */ /* 0x180fe2000001080d */
[-CC-:B------:R-:W-:Y:S01]  /*7390*/  FFMA.FTZ R27, R150, R9.reuse, -R13.reuse ;  /* 0x00000009961b7223 */ /* 0x180fe2000001080d */
[--C-:B------:R-:W-:Y:S01]  /*73a0*/  FFMA.FTZ R150, R66, R9, -R13.reuse ;  /* 0x0000000942967223 */ /* 0x100fe2000001080d */
[----:B------:R-:W-:Y:S01]  /*73b0*/  FMNMX.FTZ R6, R64, R3, !PT ;  /* 0x0000000340067209 */ /* 0x000fe20007810000 */
[-CC-:B------:R-:W-:Y:S01]  /*73c0*/  FFMA.FTZ R21, R63, R9.reuse, -R13.reuse ;  /* 0x000000093f157223 */ /* 0x180fe2000001080d */
[----:B------:R-:W-:Y:S01]  /*73d0*/  FSEL R66, R34, -INF , !P4 ;  /* 0xff80000022427808 */ /* 0x000fe20006000000 */
[----:B------:R0:W-:Y:S01]  /*73e0*/  MUFU.EX2 R26, R27 ;  /* 0x0000001b001a7308 */ /* 0x0001e20000000800 */
[----:B------:R-:W-:Y:S01]  /*73f0*/  FMNMX.FTZ R31, R7, R6, !PT ;  /* 0x00000006071f7209 */ /* 0x000fe20007810000 */
[-CC-:B------:R-:W-:Y:S01]  /*7400*/  FFMA.FTZ R34, R70, R9.reuse, -R13.reuse ;  /* 0x0000000946227223 */ /* 0x180fe2000001080d */
[C---:B------:R-:W-:Y:S01]  /*7410*/  ISETP.GT.AND P5, PT, R15.reuse, 0x38, P1 ;  /* 0x000000380f00780c */ /* 0x040fe20000fa4270 */
[--C-:B------:R-:W-:Y:S01]  /*7420*/  FFMA.FTZ R58, R58, R9, -R13.reuse ;  /* 0x000000093a3a7223 */ /* 0x100fe2000001080d */
[----:B------:R-:W-:Y:S01]  /*7430*/  FMNMX.FTZ R31, R8, R31, !PT ;  /* 0x0000001f081f7209 */ /* 0x000fe20007810000 */
[--C-:B------:R-:W-:Y:S01]  /*7440*/  FFMA.FTZ R122, R122, R9, -R13.reuse ;  /* 0x000000097a7a7223 */ /* 0x100fe2000001080d */
[----:B------:R-:W-:Y:S01]  /*7450*/  ISETP.GT.AND P4, PT, R15, 0x39, P1 ;  /* 0x000000390f00780c */ /* 0x000fe20000f84270 */
[----:B------:R-:W-:Y:S01]  /*7460*/  MUFU.EX2 R21, R21 ;  /* 0x0000001500157308 */ /* 0x000fe20000000800 */
[----:B------:R-:W-:Y:S01]  /*7470*/  FMNMX.FTZ R31, R10, R31, !PT ;  /* 0x0000001f0a1f7209 */ /* 0x000fe20007810000 */
[-CC-:B0-----:R-:W-:Y:S01]  /*7480*/  FFMA.FTZ R27, R68, R9.reuse, -R13.reuse ;  /* 0x00000009441b7223 */ /* 0x181fe2000001080d */
[----:B------:R-:W-:Y:S01]  /*7490*/  FSEL R68, R36, -INF , !P2 ;  /* 0xff80000024447808 */ /* 0x000fe20005000000 */
[--C-:B------:R-:W-:Y:S01]  /*74a0*/  FFMA.FTZ R36, R74, R9, -R13.reuse ;  /* 0x000000094a247223 */ /* 0x100fe2000001080d */
[----:B------:R-:W-:Y:S01]  /*74b0*/  FMNMX.FTZ R31, R14, R31, !PT ;  /* 0x0000001f0e1f7209 */ /* 0x000fe20007810000 */
[--C-:B------:R-:W-:Y:S01]  /*74c0*/  FFMA.FTZ R128, R128, R9, -R13.reuse ;  /* 0x0000000980807223 */ /* 0x100fe2000001080d */
[----:B------:R-:W-:Y:S01]  /*74d0*/  ISETP.LT.OR P5, PT, R11, 0x39, P5 ;  /* 0x000000390b00780c */ /* 0x000fe20002fa1670 */
[----:B------:R-:W-:Y:S01]  /*74e0*/  MUFU.EX2 R150, R150 ;  /* 0x0000009600967308 */ /* 0x000fe20000000800 */
[----:B------:R-:W-:Y:S01]  /*74f0*/  FMNMX.FTZ R33, R20, R31, !PT ;  /* 0x0000001f14217209 */ /* 0x000fe20007810000 */
[----:B------:R-:W-:Y:S01]  /*7500*/  FFMA.FTZ R130, R130, R9, -R13 ;  /* 0x0000000982827223 */ /* 0x000fe2000001080d */
[----:B------:R-:W-:-:S02]  /*7510*/  ISETP.GT.AND P2, PT, R15, 0x40, P1 ;  /* 0x000000400f00780c */ /* 0x000fc40000f44270 */
[----:B------:R-:W-:Y:S02]  /*7520*/  FMNMX.FTZ R6, R24, R33, !PT ;  /* 0x0000002118067209 */ /* 0x000fe40007810000 */
[----:B------:R-:W-:Y:S01]  /*7530*/  FSEL R70, R40, -INF , !P5 ;  /* 0xff80000028467808 */ /* 0x000fe20006800000 */
[----:B------:R0:W-:Y:S01]  /*7540*/  MUFU.EX2 R31, R35 ;  /* 0x00000023001f7308 */ /* 0x0001e20000000800 */
[----:B------:R-:W-:Y:S01]  /*7550*/  FMNMX.FTZ R33, R25, R6, !PT ;  /* 0x0000000619217209 */ /* 0x000fe20007810000 */
[-CC-:B------:R-:W-:Y:S01]  /*7560*/  FFMA.FTZ R6, R76, R9.reuse, -R13.reuse ;  /* 0x000000094c067223 */ /* 0x180fe2000001080d */
[C---:B------:R-:W-:Y:S01]  /*7570*/  ISETP.LT.OR P4, PT, R11.reuse, 0x3a, P4 ;  /* 0x0000003a0b00780c */ /* 0x040fe20002781670 */
[----:B------:R-:W-:Y:S01]  /*7580*/  FFMA.FTZ R40, R78, R9, -R13 ;  /* 0x000000094e287223 */ /* 0x000fe2000001080d */
[----:B------:R-:W-:Y:S02]  /*7590*/  FMNMX.FTZ R33, R28, R33, !PT ;  /* 0x000000211c217209 */ /* 0x000fe40007810000 */
[----:B------:R-:W-:Y:S01]  /*75a0*/  ISETP.LT.OR P2, PT, R11, 0x41, P2 ;  /* 0x000000410b00780c */ /* 0x000fe20001741670 */
[----:B------:R-:W-:Y:S01]  /*75b0*/  MUFU.EX2 R29, R29 ;  /* 0x0000001d001d7308 */ /* 0x000fe20000000800 */
[----:B0-----:R-:W-:-:S02]  /*75c0*/  FMNMX.FTZ R35, R30, R33, !PT ;  /* 0x000000211e237209 */ /* 0x001fc40007810000 */
[----:B------:R-:W-:Y:S02]  /*75d0*/  FSEL R72, R41, -INF , !P4 ;  /* 0xff80000029487808 */ /* 0x000fe40006000000 */
[----:B------:R-:W-:Y:S02]  /*75e0*/  FMNMX.FTZ R35, R32, R35, !PT ;  /* 0x0000002320237209 */ /* 0x000fe40007810000 */
[----:B------:R-:W-:Y:S01]  /*75f0*/  ISETP.GT.AND P5, PT, R15, 0x48, P1 ;  /* 0x000000480f00780c */ /* 0x000fe20000fa4270 */
[----:B------:R0:W-:Y:S01]  /*7600*/  MUFU.EX2 R33, R6 ;  /* 0x0000000600217308 */ /* 0x0001e20000000800 */
[----:B------:R-:W-:Y:S02]  /*7610*/  FMNMX.FTZ R35, R66, R35, !PT ;  /* 0x0000002342237209 */ /* 0x000fe40007810000 */
[----:B------:R-:W-:Y:S01]  /*7620*/  FSEL R74, R42, -INF , !P2 ;  /* 0xff8000002a4a7808 */ /* 0x000fe20005000000 */
[----:B------:R-:W-:Y:S01]  /*7630*/  FFMA.FTZ R42, R82, R9, -R13 ;  /* 0x00000009522a7223 */ /* 0x000fe2000001080d */
[----:B------:R-:W-:-:S02]  /*7640*/  FMNMX.FTZ R35, R68, R35, !PT ;  /* 0x0000002344237209 */ /* 0x000fc40007810000 */
[----:B------:R-:W-:Y:S01]  /*7650*/  ISETP.GT.AND P4, PT, R15, 0x49, P1 ;  /* 0x000000490f00780c */ /* 0x000fe20000f84270 */
[----:B------:R-:W-:Y:S01]  /*7660*/  MUFU.EX2 R27, R27 ;  /* 0x0000001b001b7308 */ /* 0x000fe20000000800 */
[----:B------:R-:W-:Y:S01]  /*7670*/  FMNMX.FTZ R37, R38, R35, !PT ;  /* 0x0000002326257209 */ /* 0x000fe20007810000 */
[--C-:B0-----:R-:W-:Y:S01]  /*7680*/  FFMA.FTZ R6, R80, R9, -R13.reuse ;  /* 0x0000000950067223 */ /* 0x101fe2000001080d */
[----:B------:R-:W-:Y:S02]  /*7690*/  ISETP.LT.OR P5, PT, R11, 0x49, P5 ;  /* 0x000000490b00780c */ /* 0x000fe40002fa1670 */
[----:B------:R-:W-:Y:S02]  /*76a0*/  FMNMX.FTZ R37, R70, R37, !PT ;  /* 0x0000002546257209 */ /* 0x000fe40007810000 */
[----:B------:R-:W-:Y:S01]  /*76b0*/  FSEL R76, R43, -INF , !P3 ;  /* 0xff8000002b4c7808 */ /* 0x000fe20005800000 */
[----:B------:R0:W-:Y:S01]  /*76c0*/  MUFU.EX2 R35, R6 ;  /* 0x0000000600237308 */ /* 0x0001e20000000800 */
[----:B------:R-:W-:Y:S01]  /*76d0*/  FMNMX.FTZ R37, R72, R37, !PT ;  /* 0x0000002548257209 */ /* 0x000fe20007810000 */
[----:B------:R-:W-:Y:S01]  /*76e0*/  FFMA.FTZ R43, R84, R9, -R13 ;  /* 0x00000009542b7223 */ /* 0x000fe2000001080d */
[----:B------:R-:W-:-:S02]  /*76f0*/  ISETP.GT.AND P2, PT, R15, 0x50, P1 ;  /* 0x000000500f00780c */ /* 0x000fc40000f44270 */
[----:B------:R-:W-:Y:S02]  /*7700*/  FMNMX.FTZ R37, R74, R37, !PT ;  /* 0x000000254a257209 */ /* 0x000fe40007810000 */
[----:B------:R-:W-:Y:S01]  /*7710*/  FSEL R78, R44, -INF , !P5 ;  /* 0xff8000002c4e7808 */ /* 0x000fe20006800000 */
[----:B------:R-:W-:Y:S01]  /*7720*/  MUFU.EX2 R34, R34 ;  /* 0x0000002200227308 */ /* 0x000fe20000000800 */
[----:B------:R-:W-:Y:S01]  /*7730*/  ISETP.LT.OR P4, PT, R11, 0x4a, P4 ;  /* 0x0000004a0b00780c */ /* 0x000fe20002781670 */
[--C-:B------:R-:W-:Y:S01]  /*7740*/  FFMA.FTZ R44, R120, R9, -R13.reuse ;  /* 0x00000009782c7223 */ /* 0x100fe2000001080d */
[----:B------:R-:W-:Y:S01]  /*7750*/  FMNMX.FTZ R39, R76, R37, !PT ;  /* 0x000000254c277209 */ /* 0x000fe20007810000 */
[----:B------:R-:W-:Y:S01]  /*7760*/  FFMA.FTZ R120, R144, R9, -R13 ;  /* 0x0000000990787223 */ /* 0x000fe2000001080d */
[----:B------:R-:W-:Y:S02]  /*7770*/  ISETP.GT.AND P3, PT, R15, 0x51, P1 ;  /* 0x000000510f00780c */ /* 0x000fe40000f64270 */
[----:B------:R-:W-:Y:S01]  /*7780*/  ISETP.LT.OR P2, PT, R11, 0x51, P2 ;  /* 0x000000510b00780c */ /* 0x000fe20001741670 */
[----:B------:R1:W-:Y:S01]  /*7790*/  MUFU.EX2 R37, R43 ;  /* 0x0000002b00257308 */ /* 0x0003e20000000800 */
[----:B------:R-:W-:-:S02]  /*77a0*/  FSEL R80, R45, -INF , !P4 ;  /* 0xff8000002d507808 */ /* 0x000fc40006000000 */
[----:B------:R-:W-:Y:S02]  /*77b0*/  FMNMX.FTZ R39, R78, R39, !PT ;  /* 0x000000274e277209 */ /* 0x000fe40007810000 */
[----:B------:R-:W-:Y:S02]  /*77c0*/  ISETP.GT.AND P5, PT, R15, 0x58, P1 ;  /* 0x000000580f00780c */ /* 0x000fe40000fa4270 */
[----:B------:R-:W-:Y:S01]  /*77d0*/  FSEL R41, R46, -INF , !P2 ;  /* 0xff8000002e297808 */ /* 0x000fe20005000000 */
[----:B------:R-:W-:Y:S01]  /*77e0*/  FFMA.FTZ R46, R52, R9, -R13 ;  /* 0x00000009342e7223 */ /* 0x000fe2000001080d */
[----:B------:R-:W-:Y:S01]  /*77f0*/  ISETP.LT.OR P3, PT, R11, 0x52, P3 ;  /* 0x000000520b00780c */ /* 0x000fe20001f61670 */
[----:B------:R-:W-:Y:S01]  /*7800*/  MUFU.EX2 R36, R36 ;  /* 0x0000002400247308 */ /* 0x000fe20000000800 */
[----:B0-----:R-:W-:Y:S02]  /*7810*/  FMNMX.FTZ R6, R80, R39, !PT ;  /* 0x0000002750067209 */ /* 0x001fe40007810000 */
[----:B------:R-:W-:-:S02]  /*7820*/  ISETP.GT.AND P4, PT, R15, 0x59, P1 ;  /* 0x000000590f00780c */ /* 0x000fc40000f84270 */
[----:B------:R-:W-:Y:S02]  /*7830*/  ISETP.LT.OR P5, PT, R11, 0x59, P5 ;  /* 0x000000590b00780c */ /* 0x000fe40002fa1670 */
[----:B------:R-:W-:Y:S01]  /*7840*/  FSEL R82, R47, -INF , !P3 ;  /* 0xff8000002f527808 */ /* 0x000fe20005800000 */
[----:B------:R-:W-:Y:S01]  /*7850*/  MUFU.EX2 R40, R40 ;  /* 0x0000002800287308 */ /* 0x000fe20000000800 */
[----:B------:R-:W-:Y:S01]  /*7860*/  FMNMX.FTZ R39, R41, R6, !PT ;  /* 0x0000000629277209 */ /* 0x000fe20007810000 */
[-CC-:B------:R-:W-:Y:S01]  /*7870*/  FFMA.FTZ R47, R142, R9.reuse, -R13.reuse ;  /* 0x000000098e2f7223 */ /* 0x180fe2000001080d */
[----:B------:R-:W-:Y:S02]  /*7880*/  ISETP.GT.AND P2, PT, R15, 0x60, P1 ;  /* 0x000000600f00780c */ /* 0x000fe40000f44270 */
[----:B------:R-:W-:Y:S01]  /*7890*/  FSEL R84, R48, -INF , !P5 ;  /* 0xff80000030547808 */ /* 0x000fe20006800000 */
[----:B------:R-:W-:Y:S01]  /*78a0*/  FFMA.FTZ R48, R86, R9, -R13 ;  /* 0x0000000956307223 */ /* 0x000fe2000001080d */
[----:B------:R-:W-:Y:S01]  /*78b0*/  ISETP.LT.OR P4, PT, R11, 0x5a, P4 ;  /* 0x0000005a0b00780c */ /* 0x000fe20002781670 */
[----:B------:R-:W-:Y:S01]  /*78c0*/  MUFU.EX2 R42, R42 ;  /* 0x0000002a002a7308 */ /* 0x000fe20000000800 */
[----:B-1----:R-:W-:-:S02]  /*78d0*/  FMNMX.FTZ R43, R82, R39, !PT ;  /* 0x00000027522b7209 */ /* 0x002fc40007810000 */
[----:B------:R-:W-:Y:S02]  /*78e0*/  ISETP.GT.AND P3, PT, R15, 0x61, P1 ;  /* 0x000000610f00780c */ /* 0x000fe40000f64270 */
[----:B------:R-:W-:Y:S02]  /*78f0*/  ISETP.LT.OR P2, PT, R11, 0x61, P2 ;  /* 0x000000610b00780c */ /* 0x000fe40001741670 */
[----:B------:R-:W-:Y:S01]  /*7900*/  FSEL R55, R49, -INF , !P4 ;  /* 0xff80000031377808 */ /* 0x000fe20006000000 */
[----:B------:R-:W-:Y:S01]  /*7910*/  MUFU.EX2 R44, R44 ;  /* 0x0000002c002c7308 */ /* 0x000fe20000000800 */
[----:B------:R-:W-:Y:S01]  /*7920*/  FMNMX.FTZ R6, R84, R43, !PT ;  /* 0x0000002b54067209 */ /* 0x000fe20007810000 */
[-CC-:B------:R-:W-:Y:S01]  /*7930*/  FFMA.FTZ R49, R148, R9.reuse, -R13.reuse ;  /* 0x0000000994317223 */ /* 0x180fe2000001080d */
[----:B------:R-:W-:Y:S02]  /*7940*/  ISETP.GT.AND P5, PT, R15, 0x68, P1 ;  /* 0x000000680f00780c */ /* 0x000fe40000fa4270 */
[----:B------:R-:W-:Y:S01]  /*7950*/  FSEL R57, R50, -INF , !P2 ;  /* 0xff80000032397808 */ /* 0x000fe20005000000 */
[-CC-:B------:R-:W-:Y:S01]  /*7960*/  FFMA.FTZ R50, R124, R9.reuse, -R13.reuse ;  /* 0x000000097c327223 */ /* 0x180fe2000001080d */
[----:B------:R-:W-:Y:S01]  /*7970*/  ISETP.LT.OR P3, PT, R11, 0x62, P3 ;  /* 0x000000620b00780c */ /* 0x000fe20001f61670 */
[----:B------:R0:W-:Y:S01]  /*7980*/  MUFU.EX2 R39, R122 ;  /* 0x0000007a00277308 */ /* 0x0001e20000000800 */
[----:B------:R-:W-:Y:S01]  /*7990*/  FMNMX.FTZ R6, R55, R6, !PT ;  /* 0x0000000637067209 */ /* 0x000fe20007810000 */
[----:B------:R-:W-:Y:S01]  /*79a0*/  FFMA.FTZ R124, R136, R9, -R13 ;  /* 0x00000009887c7223 */ /* 0x000fe2000001080d */
[----:B------:R-:W-:-:S02]  /*79b0*/  ISETP.GT.AND P4, PT, R15, 0x69, P1 ;  /* 0x000000690f00780c */ /* 0x000fc40000f84270 */
[----:B------:R-:W-:Y:S02]  /*79c0*/  ISETP.LT.OR P5, PT, R11, 0x69, P5 ;  /* 0x000000690b00780c */ /* 0x000fe40002fa1670 */
[----:B------:R-:W-:Y:S01]  /*79d0*/  FSEL R63, R51, -INF , !P3 ;  /* 0xff800000333f7808 */ /* 0x000fe20005800000 */
[----:B------:R-:W-:Y:S01]  /*79e0*/  MUFU.EX2 R46, R46 ;  /* 0x0000002e002e7308 */ /* 0x000fe20000000800 */
[----:B------:R-:W-:Y:S01]  /*79f0*/  FMNMX.FTZ R6, R57, R6, !PT ;  /* 0x0000000639067209 */ /* 0x000fe20007810000 */
[-CC-:B------:R-:W-:Y:S01]  /*7a00*/  FFMA.FTZ R51, R132, R9.reuse, -R13.reuse ;  /* 0x0000000984337223 */ /* 0x180fe2000001080d */
[----:B------:R-:W-:Y:S01]  /*7a10*/  ISETP.GT.AND P2, PT, R15, 0x70, P1 ;  /* 0x000000700f00780c */ /* 0x000fe20000f44270 */
[----:B0-----:R-:W-:Y:S01]  /*7a20*/  FFMA.FTZ R122, R140, R9, -R13 ;  /* 0x000000098c7a7223 */ /* 0x001fe2000001080d */
[----:B------:R-:W-:Y:S02]  /*7a30*/  FSEL R52, R53, -INF , !P5 ;  /* 0xff80000035347808 */ /* 0x000fe40006800000 */
        /* <DEDUP_REMOVED lines=8> */
[C---:B------:R-:W-:Y:S02]  /*7ac0*/  ISETP.GT.AND P5, PT, R15.reuse, 0x78, P1 ;  /* 0x000000780f00780c */ /* 0x040fe40000fa4270 */
[----:B------:R-:W-:Y:S01]  /*7ad0*/  ISETP.GT.AND P1, PT, R15, 0x79, P1 ;  /* 0x000000790f00780c */ /* 0x000fe20000f24270 */
[----:B------:R-:W-:Y:S01]  /*7ae0*/  FFMA.FTZ R15, R56, R9, -R13 ;  /* 0x00000009380f7223 */ /* 0x000fe2000001080d */
[----:B------:R-:W-:Y:S01]  /*7af0*/  ISETP.LT.OR P3, PT, R11, 0x72, P3 ;  /* 0x000000720b00780c */ /* 0x000fe20001f61670 */
[----:B------:R-:W-:Y:S01]  /*7b00*/  MUFU.EX2 R128, R128 ;  /* 0x0000008000807308 */ /* 0x000fe20000000800 */
[----:B------:R-:W-:-:S02]  /*7b10*/  FSEL R56, R59, -INF , !P2 ;  /* 0xff8000003b387808 */ /* 0x000fc40005000000 */
[----:B------:R-:W-:Y:S02]  /*7b20*/  FMNMX.FTZ R43, R54, R43, !PT ;  /* 0x0000002b362b7209 */ /* 0x000fe40007810000 */
[C---:B------:R-:W-:Y:S02]  /*7b30*/  ISETP.LT.OR P5, PT, R11.reuse, 0x79, P5 ;  /* 0x000000790b00780c */ /* 0x040fe40002fa1670 */
[----:B------:R-:W-:Y:S01]  /*7b40*/  FSEL R60, R60, -INF , !P3 ;  /* 0xff8000003c3c7808 */ /* 0x000fe20005800000 */
[----:B------:R-:W-:Y:S01]  /*7b50*/  MUFU.EX2 R15, R15 ;  /* 0x0000000f000f7308 */ /* 0x000fe20000000800 */
[----:B------:R-:W-:Y:S02]  /*7b60*/  FMNMX.FTZ R43, R56, R43, !PT ;  /* 0x0000002b382b7209 */ /* 0x000fe40007810000 */
[----:B------:R-:W-:Y:S02]  /*7b70*/  ISETP.LT.OR P1, PT, R11, 0x7a, P1 ;  /* 0x0000007a0b00780c */ /* 0x000fe40000f21670 */
[----:B------:R-:W-:-:S02]  /*7b80*/  FSEL R86, R61, -INF , !P5 ;  /* 0xff8000003d567808 */ /* 0x000fc40006800000 */
[----:B------:R-:W-:Y:S01]  /*7b90*/  FMNMX.FTZ R11, R60, R43, !PT ;  /* 0x0000002b3c0b7209 */ /* 0x000fe20007810000 */
[----:B------:R-:W-:Y:S01]  /*7ba0*/  MUFU.EX2 R130, R130 ;  /* 0x0000008200827308 */ /* 0x000fe20000000800 */
[----:B------:R-:W-:Y:S02]  /*7bb0*/  FSEL R62, R62, -INF , !P1 ;  /* 0xff8000003e3e7808 */ /* 0x000fe40004800000 */
[----:B------:R-:W-:Y:S02]  /*7bc0*/  FMNMX.FTZ R11, R86, R11, !PT ;  /* 0x0000000b560b7209 */ /* 0x000fe40007810000 */
[----:B------:R-:W-:Y:S02]  /*7bd0*/  FSEL R59, R12, RZ, P6 ;  /* 0x000000ff0c3b7208 */ /* 0x000fe40003000000 */
[----:B------:R-:W-:Y:S01]  /*7be0*/  FMNMX.FTZ R6, R62, R11, !PT ;  /* 0x0000000b3e067209 */ /* 0x000fe20007810000 */
[----:B------:R0:W-:Y:S01]  /*7bf0*/  MUFU.EX2 R43, R58 ;  /* 0x0000003a002b7308 */ /* 0x0001e20000000800 */
[-CC-:B------:R-:W-:Y:S01]  /*7c00*/  FFMA.FTZ R11, R126, R9.reuse, -R13.reuse ;  /* 0x000000097e0b7223 */ /* 0x180fe2000001080d */
[----:B------:R-:W-:Y:S01]  /*7c10*/  FADD.FTZ R4, -R59, R4 ;  /* 0x000000043b047221 */ /* 0x000fe20000010100 */
[-C--:B------:R-:W-:Y:S01]  /*7c20*/  FFMA.FTZ R126, R138, R9.reuse, -R13 ;  /* 0x000000098a7e7223 */ /* 0x080fe2000001080d */
[----:B------:R-:W1:Y:S02]  /*7c30*/  SHFL.BFLY PT, R45, R6, 0x2, 0x1f ;  /* 0x0c401f00062d7f89 */ /* 0x000e6400000e0000 */
[----:B------:R-:W-:-:S02]  /*7c40*/  FMUL.FTZ R4, R4, R9 ;  /* 0x0000000904047220 */ /* 0x000fc40000410000 */
[----:B------:R-:W-:Y:S08]  /*7c50*/  MUFU.EX2 R11, R11 ;  /* 0x0000000b000b7308 */ /* 0x000ff00000000800 */
[----:B------:R-:W2:Y:S08]  /*7c60*/  MUFU.EX2 R4, R4 ;  /* 0x0000000400047308 */ /* 0x000eb00000000800 */
[----:B------:R-:W-:Y:S01]  /*7c70*/  MUFU.EX2 R51, R51 ;  /* 0x0000003300337308 */ /* 0x000fe20000000800 */
[----:B-1----:R-:W-:Y:S01]  /*7c80*/  FMNMX.FTZ R53, R6, R45, !PT ;  /* 0x0000002d06357209 */ /* 0x002fe20007810000 */
[-CC-:B------:R-:W-:Y:S01]  /*7c90*/  FFMA.FTZ R45, R146, R9.reuse, -R13.reuse ;  /* 0x00000009922d7223 */ /* 0x180fe2000001080d */
[----:B------:R-:W-:-:S05]  /*7ca0*/  FFMA.FTZ R13, R134, R9, -R13 ;  /* 0x00000009860d7223 */ /* 0x000fca000001080d */
[----:B------:R-:W-:Y:S01]  /*7cb0*/  MUFU.EX2 R124, R124 ;  /* 0x0000007c007c7308 */ /* 0x000fe20000000800 */
[----:B------:R-:W1:Y:S07]  /*7cc0*/  SHFL.BFLY PT, R6, R53, 0x1, 0x1f ;  /* 0x0c201f0035067f89 */ /* 0x000e6e00000e0000 */
[----:B------:R-:W-:Y:S08]  /*7cd0*/  MUFU.EX2 R49, R49 ;  /* 0x0000003100317308 */ /* 0x000ff00000000800 */
[----:B------:R-:W-:Y:S08]  /*7ce0*/  MUFU.EX2 R126, R126 ;  /* 0x0000007e007e7308 */ /* 0x000ff00000000800 */
[----:B------:R-:W-:Y:S01]  /*7cf0*/  MUFU.EX2 R47, R47 ;  /* 0x0000002f002f7308 */ /* 0x000fe20000000800 */
[----:B-1----:R-:W-:-:S04]  /*7d00*/  FMNMX.FTZ R6, R53, R6, !PT ;  /* 0x0000000635067209 */ /* 0x002fc80007810000 */
[C---:B------:R-:W-:Y:S01]  /*7d10*/  FSETP.NEU.FTZ.AND P1, PT, R6.reuse, -INF , PT ;  /* 0xff8000000600780b */ /* 0x040fe20003f3d000 */
[----:B------:R-:W-:Y:S02]  /*7d20*/  FMUL.FTZ R53, R6, R9 ;  /* 0x0000000906357220 */ /* 0x000fe40000410000 */
[----:B------:R-:W-:Y:S03]  /*7d30*/  MUFU.EX2 R120, R120 ;  /* 0x0000007800787308 */ /* 0x000fe60000000800 */
[----:B------:R-:W-:-:S05]  /*7d40*/  FSEL R53, R53, RZ, P1 ;  /* 0x000000ff35357208 */ /* 0x000fca0000800000 */
[-CC-:B------:R-:W-:Y:S01]  /*7d50*/  FFMA.FTZ R151, R8, R9.reuse, -R53.reuse ;  /* 0x0000000908977223 */ /* 0x180fe20000010835 */
[-CC-:B------:R-:W-:Y:S01]  /*7d60*/  FFMA.FTZ R8, R10, R9.reuse, -R53.reuse ;  /* 0x000000090a087223 */ /* 0x180fe20000010835 */
[-CC-:B------:R-:W-:Y:S01]  /*7d70*/  FFMA.FTZ R10, R20, R9.reuse, -R53.reuse ;  /* 0x00000009140a7223 */ /* 0x180fe20000010835 */
[-CC-:B------:R-:W-:Y:S01]  /*7d80*/  FFMA.FTZ R20, R30, R9.reuse, -R53.reuse ;  /* 0x000000091e147223 */ /* 0x180fe20000010835 */
[----:B------:R-:W-:Y:S01]  /*7d90*/  FSEL R30, R6, RZ, P1 ;  /* 0x000000ff061e7208 */ /* 0x000fe20000800000 */
[-CC-:B0-----:R-:W-:Y:S01]  /*7da0*/  FFMA.FTZ R58, R64, R9.reuse, -R53.reuse ;  /* 0x00000009403a7223 */ /* 0x181fe20000010835 */
[-CC-:B------:R-:W-:Y:S01]  /*7db0*/  FFMA.FTZ R149, R7, R9.reuse, -R53.reuse ;  /* 0x0000000907957223 */ /* 0x180fe20000010835 */
[----:B------:R-:W-:Y:S01]  /*7dc0*/  MUFU.EX2 R151, R151 ;  /* 0x0000009700977308 */ /* 0x000fe20000000800 */
[-C--:B------:R-:W-:Y:S01]  /*7dd0*/  FFMA.FTZ R145, R14, R9.reuse, -R53 ;  /* 0x000000090e917223 */ /* 0x080fe20000010835 */
[----:B------:R-:W-:Y:S01]  /*7de0*/  FADD.FTZ R30, -R30, R3 ;  /* 0x000000031e1e7221 */ /* 0x000fe20000010100 */
[----:B--2---:R-:W-:Y:S01]  /*7df0*/  FFMA.FTZ R7, R4, R2, R21 ;  /* 0x0000000204077223 */ /* 0x004fe20000010015 */
[-CC-:B------:R-:W-:Y:S01]  /*7e00*/  FFMA.FTZ R147, R24, R9.reuse, -R53.reuse ;  /* 0x0000000918937223 */ /* 0x180fe20000010835 */
[-C--:B------:R-:W-:Y:S01]  /*7e10*/  FFMA.FTZ R14, R25, R9.reuse, -R53 ;  /* 0x00000009190e7223 */ /* 0x080fe20000010835 */
[-C--:B------:R-:W-:Y:S01]  /*7e20*/  FMUL.FTZ R3, R30, R9.reuse ;  /* 0x000000091e037220 */ /* 0x080fe20000410000 */
[----:B------:R-:W-:Y:S01]  /*7e30*/  FADD.FTZ R7, R26, R7 ;  /* 0x000000071a077221 */ /* 0x000fe20000010000 */
[----:B------:R-:W-:Y:S01]  /*7e40*/  MUFU.EX2 R58, R58 ;  /* 0x0000003a003a7308 */ /* 0x000fe20000000800 */
[-CC-:B------:R-:W-:Y:S01]  /*7e50*/  FFMA.FTZ R141, R28, R9.reuse, -R53.reuse ;  /* 0x000000091c8d7223 */ /* 0x180fe20000010835 */
[-C--:B------:R-:W-:Y:S01]  /*7e60*/  FFMA.FTZ R143, R32, R9.reuse, -R53 ;  /* 0x00000009208f7223 */ /* 0x080fe20000010835 */
[----:B------:R-:W-:Y:S01]  /*7e70*/  FADD.FTZ R2, R150, R7 ;  /* 0x0000000796027221 */ /* 0x000fe20000010000 */
[-CC-:B------:R-:W-:Y:S01]  /*7e80*/  FFMA.FTZ R24, R66, R9.reuse, -R53.reuse ;  /* 0x0000000942187223 */ /* 0x180fe20000010835 */
[-CC-:B------:R-:W-:Y:S01]  /*7e90*/  FFMA.FTZ R137, R68, R9.reuse, -R53.reuse ;  /* 0x0000000944897223 */ /* 0x180fe20000010835 */
[-CC-:B------:R-:W-:Y:S01]  /*7ea0*/  FFMA.FTZ R28, R38, R9.reuse, -R53.reuse ;  /* 0x00000009261c7223 */ /* 0x180fe20000010835 */
[----:B------:R-:W-:Y:S01]  /*7eb0*/  FADD.FTZ R2, R29, R2 ;  /* 0x000000021d027221 */ /* 0x000fe20000010000 */
        /* <DEDUP_REMOVED lines=20> */
[-CC-:B------:R-:W-:Y:S01]  /*8000*/  FFMA.FTZ R123, R86, R9.reuse, -R53.reuse ;  /* 0x00000009567b7223 */ /* 0x180fe20000010835 */
[----:B------:R-:W-:-:S03]  /*8010*/  FFMA.FTZ R56, R62, R9, -R53 ;  /* 0x000000093e387223 */ /* 0x000fc60000010835 */
[----:B------:R-:W0:Y:S01]  /*8020*/  MUFU.EX2 R145, R145 ;  /* 0x0000009100917308 */ /* 0x000e220000000800 */
[----:B-1----:R-:W-:-:S04]  /*8030*/  FADD.FTZ R0, R149, R0 ;  /* 0x0000000095007221 */ /* 0x002fc80000010000 */
[----:B------:R-:W-:-:S03]  /*8040*/  FADD.FTZ R7, R151, R0 ;  /* 0x0000000097077221 */ /* 0x000fc60000010000 */
[----:B------:R-:W1:Y:S01]  /*8050*/  MUFU.EX2 R10, R10 ;  /* 0x0000000a000a7308 */ /* 0x000e620000000800 */
[----:B--2---:R-:W-:Y:S01]  /*8060*/  FADD.FTZ R0, R8, R7 ;  /* 0x0000000708007221 */ /* 0x004fe20000010000 */
[----:B------:R-:W-:-:S06]  /*8070*/  FADD.FTZ R7, R27, R2 ;  /* 0x000000021b077221 */ /* 0x000fcc0000010000 */
        /* <DEDUP_REMOVED lines=86> */
.L_x_13996:
        /* <DEDUP_REMOVED lines=75> */
.L_x_13978:
        /* <DEDUP_REMOVED lines=23> */
.L_x_13999:
[----:B------:R-:W-:Y:S02]  /*8c00*/  ULDC UR11, c[0x0][0x9e4] ;  /* 0x00027900000b7ab9 */ /* 0x000fe40000000800 */
[----:B------:R-:W-:-:S11]  /*8c10*/  UISETP.NE.AND UP0, UPT, UR11, 0x1, UPT ;  /* 0x000000010b00788c */ /* 0x000fd6000bf05270 */
[----:B------:R-:W-:Y:S02]  /*8c20*/  @UP0 ULDC.64 UR14, c[0x0][0x9e8] ;  /* 0x00027a00000e0ab9 */ /* 0x000fe40000000a00 */
[----:B------:R-:W-:-:S04]  /*8c30*/  UIMAD.WIDE.U32 UR6, UR10, UR14, URZ ;  /* 0x0000000e0a0672a5 */ /* 0x000fc8000f8e003f */
[----:B------:R-:W-:-:S12]  /*8c40*/  @UP0 USHF.R.U32.HI UR10, URZ, UR15, UR7 ;  /* 0x0000000f3f0a0299 */ /* 0x000fd80008011607 */
.L_x_14000:
[----:B------:R-:W-:-:S04]  /*8c50*/  UIMAD UR10, UR10, UR11, URZ ;  /* 0x0000000b0a0a72a4 */ /* 0x000fc8000f8e023f */
[----:B------:R-:W-:-:S04]  /*8c60*/  UISETP.LT.AND UP0, UPT, UR22, UR10, UPT ;  /* 0x0000000a1600728c */ /* 0x000fc8000bf01270 */
[----:B------:R-:W-:-:S12]  /*8c70*/  USEL UR22, UR22, UR10, !UP0 ;  /* 0x0000000a16167287 */ /* 0x000fd8000c000000 */
.L_x_13998:
        /* <DEDUP_REMOVED lines=12> */
[----:B------:R-:W-:-:S05]  /*8d40*/  ULDC UR21, c[0x0][0x9d8] ;  /* 0x0002760000157ab9 */ /* 0x000fca0000000800 */
.L_x_14012:
[----:B------:R-:W-:Y:S01]  /*8d50*/  ISETP.NE.AND P2, PT, RZ, UR44, PT ;  /* 0x0000002cff007c0c */ /* 0x000fe2000bf45270 */
[----:B------:R-:W-:-:S04]  /*8d60*/  UISETP.NE.AND UP0, UPT, UR23, 0x1, UPT ;  /* 0x000000011700788c */ /* 0x000fc8000bf05270 */
[----:B------:R-:W-:-:S04]  /*8d70*/  USEL UR47, URZ, 0x1, UP0 ;  /* 0x000000013f2f7887 */ /* 0x000fc80008000000 */
[----:B------:R-:W-:-:S04]  /*8d80*/  ULOP3.LUT UR47, UR24, UR47, URZ, 0x3c, !UPT ;  /* 0x0000002f182f7292 */ /* 0x000fc8000f8e3c3f */
[----:B------:R-:W-:Y:S08]  /*8d90*/  @P2 BRA `(.L_x_14002) ;  /* 0x0000000000382947 */ /* 0x000ff00003800000 */
[----:B------:R-:W-:Y:S05]  /*8da0*/  @!P0 BRA `(.L_x_14003) ;  /* 0x0000000000048947 */ /* 0x000fea0003800000 */
[----:B------:R-:W-:Y:S01]  /*8db0*/  BPT.TRAP 0x1 ;  /* 0x000000040000795c */ /* 0x000fe20000300000 */
.L_x_14003:
        /* <DEDUP_REMOVED lines=9> */
.L_x_14004:
[----:B-1----:R-:W-:Y:S05]  /*8e50*/  @P1 BRA `(.L_x_14002) ;  /* 0x0000000000081947 */ /* 0x002fea0003800000 */
[----:B------:R-:W1:Y:S02]  /*8e60*/  SYNCS.PHASECHK.TRANS64.TRYWAIT P1, [UR6+0x16830], R6 ;  /* 0x01683006ff0075a7 */ /* 0x000e640008020146 */
[----:B-1----:R-:W-:Y:S05]  /*8e70*/  @!P1 BRA `(.L_x_14005) ;  /* 0x000000d800f09947 */ /* 0x002fea0003800000 */
.L_x_14002:
        /* <DEDUP_REMOVED lines=28> */
.L_x_14007:
[----:B------:R-:W-:Y:S01]  /*9040*/  ULEA UR6, UR23, UR45, 0x3 ;  /* 0x0000002d17067291 */ /* 0x000fe2000f8e183f */
[----:B------:R-:W-:-:S05]  /*9050*/  IMAD.U32 R6, RZ, RZ, UR24 ;  /* 0x00000018ff067e24 */ /* 0x000fca000f8e00ff */
[----:B------:R-:W-:-:S04]  /*9060*/  SHF.L.U32 R6, R6, 0x1f, RZ ;  /* 0x0000001f06067819 */ /* 0x000fc800000006ff */
[----:B------:R0:W1:Y:S01]  /*9070*/  SYNCS.PHASECHK.TRANS64.TRYWAIT P1, [UR6+0x16850], R6 ;  /* 0x01685006ff0075a7 */ /* 0x0000620008020146 */
[----:B------:R-:W-:Y:S05]  /*9080*/  @!P0 BRA `(.L_x_14008) ;  /* 0x0000000000048947 */ /* 0x000fea0003800000 */
[----:B------:R-:W-:Y:S01]  /*9090*/  BPT.TRAP 0x1 ;  /* 0x000000040000795c */ /* 0x000fe20000300000 */
.L_x_14008:
[----:B-1----:R-:W-:Y:S05]  /*90a0*/  @P1 BRA `(.L_x_14006) ;  /* 0x0000000000081947 */ /* 0x002fea0003800000 */
[----:B------:R-:W1:Y:S02]  /*90b0*/  SYNCS.PHASECHK.TRANS64.TRYWAIT P1, [UR6+0x16850], R6 ;  /* 0x01685006ff0075a7 */ /* 0x000e640008020146 */
[----:B-1----:R-:W-:Y:S05]  /*90c0*/  @!P1 BRA `(.L_x_14009) ;  /* 0x000000d800749947 */ /* 0x002fea0003800000 */
.L_x_14006:
        /* <DEDUP_REMOVED lines=51> */
.L_x_14010:
        /* <DEDUP_REMOVED lines=146> */
[----:B------:R-:W0:Y:S01]  /*9d20*/  MUFU.TANH R150, R150 ;  /* 0x0000009600967308 */ /* 0x000e220000002400 */
[----:B---3--:R-:W-:-:S07]  /*9d30*/  FMNMX.FTZ R11, R60, R11, !PT ;  /* 0x0000000b3c0b7209 */ /* 0x008fce0007810000 */
[----:B------:R-:W2:Y:S01]  /*9d40*/  MUFU.TANH R13, R13 ;  /* 0x0000000d000d7308 */ /* 0x000ea20000002400 */
[----:B-1----:R-:W-:-:S07]  /*9d50*/  FMNMX.FTZ R11, R62, R11, !PT ;  /* 0x0000000b3e0b7209 */ /* 0x002fce0007810000 */
[----:B------:R-:W1:Y:S01]  /*9d60*/  MUFU.TANH R64, R64 ;  /* 0x0000004000407308 */ /* 0x000e620000002400 */
[----:B0-----:R-:W-:Y:S02]  /*9d70*/  FMNMX.FTZ R6, R150, R9, !PT ;  /* 0x0000000996067209 */ /* 0x001fe40007810000 */
[----:B------:R-:W0:Y:S05]  /*9d80*/  LDC R9, c[0x0][0x988] ;  /* 0x00026200ff097b82 */ /* 0x000e2a0000000800 */
[----:B------:R-:W3:Y:S01]  /*9d90*/  MUFU.TANH R66, R66 ;  /* 0x0000004200427308 */ /* 0x000ee20000002400 */
[----:B--2---:R-:W-:-:S07]  /*9da0*/  FMNMX.FTZ R6, R13, R6, !PT ;  /* 0x000000060d067209 */ /* 0x004fce0007810000 */
[----:B------:R-:W2:Y:S01]  /*9db0*/  MUFU.TANH R15, R15 ;  /* 0x0000000f000f7308 */ /* 0x000ea20000002400 */
[----:B-1----:R-:W-:-:S07]  /*9dc0*/  FMNMX.FTZ R11, R64, R11, !PT ;  /* 0x0000000b400b7209 */ /* 0x002fce0007810000 */
[----:B------:R-:W1:Y:S01]  /*9dd0*/  MUFU.TANH R21, R21 ;  /* 0x0000001500157308 */ /* 0x000e620000002400 */
[----:B---3--:R-:W-:-:S07]  /*9de0*/  FMNMX.FTZ R11, R66, R11, !PT ;  /* 0x0000000b420b7209 */ /* 0x008fce0007810000 */
        /* <DEDUP_REMOVED lines=35> */
[----:B---3--:R-:W-:-:S05]  /*a020*/  FMNMX.FTZ R33, R69, R6, !PT ;  /* 0x0000000645217209 */ /* 0x008fca0007810000 */
[----:B------:R-:W3:Y:S01]  /*a030*/  SHFL.BFLY PT, R6, R33, 0x2, 0x1f ;  /* 0x0c401f0021067f89 */ /* 0x000ee200000e0000 */
[----:B--2---:R-:W-:-:S04]  /*a040*/  FMNMX.FTZ R11, R84, R11, !PT ;  /* 0x0000000b540b7209 */ /* 0x004fc80007810000 */
[----:B-1----:R-:W-:-:S05]  /*a050*/  FMNMX.FTZ R11, R86, R11, !PT ;  /* 0x0000000b560b7209 */ /* 0x002fca0007810000 */
[----:B------:R-:W1:Y:S01]  /*a060*/  SHFL.BFLY PT, R12, R11, 0x2, 0x1f ;  /* 0x0c401f000b0c7f89 */ /* 0x000e6200000e0000 */
[----:B---3--:R-:W-:Y:S02]  /*a070*/  FMNMX.FTZ R35, R33, R6, !PT ;  /* 0x0000000621237209 */ /* 0x008fe40007810000 */
[----:B-1----:R-:W-:-:S03]  /*a080*/  FMNMX.FTZ R37, R11, R12, !PT ;  /* 0x0000000c0b257209 */ /* 0x002fc60007810000 */
[----:B------:R-:W1:Y:S04]  /*a090*/  SHFL.BFLY PT, R12, R35, 0x1, 0x1f ;  /* 0x0c201f00230c7f89 */ /* 0x000e6800000e0000 */
[----:B------:R-:W2:Y:S01]  /*a0a0*/  SHFL.BFLY PT, R6, R37, 0x1, 0x1f ;  /* 0x0c201f0025067f89 */ /* 0x000ea200000e0000 */
[----:B-1----:R-:W-:Y:S02]  /*a0b0*/  FMNMX.FTZ R12, R35, R12, !PT ;  /* 0x0000000c230c7209 */ /* 0x002fe40007810000 */
[----:B--2---:R-:W-:-:S03]  /*a0c0*/  FMNMX.FTZ R6, R37, R6, !PT ;  /* 0x0000000625067209 */ /* 0x004fc60007810000 */
[C---:B------:R-:W-:Y:S01]  /*a0d0*/  FADD.FTZ R3, -R12.reuse, R3 ;  /* 0x000000030c037221 */ /* 0x040fe20000010100 */
[----:B0-----:R-:W-:-:S03]  /*a0e0*/  FMUL.FTZ R71, R12, R9 ;  /* 0x000000090c477220 */ /* 0x001fc60000410000 */
[-C--:B------:R-:W-:Y:S01]  /*a0f0*/  FMUL.FTZ R41, R3, R9.reuse ;  /* 0x0000000903297220 */ /* 0x080fe20000410000 */
[----:B------:R-:W-:Y:S01]  /*a100*/  FADD.FTZ R4, -R6, R4 ;  /* 0x0000000406047221 */ /* 0x000fe20000010100 */
[-CC-:B------:R-:W-:Y:S01]  /*a110*/  FFMA.FTZ R57, R32, R9.reuse, -R71.reuse ;  /* 0x0000000920397223 */ /* 0x180fe20000010847 */
[-CC-:B------:R-:W-:Y:S01]  /*a120*/  FFMA.FTZ R39, R8, R9.reuse, -R71.reuse ;  /* 0x0000000908277223 */ /* 0x180fe20000010847 */
[----:B------:R0:W-:Y:S01]  /*a130*/  MUFU.EX2 R11, R41 ;  /* 0x00000029000b7308 */ /* 0x0001e20000000800 */
[-CC-:B------:R-:W-:Y:S01]  /*a140*/  FFMA.FTZ R32, R40, R9.reuse, -R71.reuse ;  /* 0x0000000928207223 */ /* 0x180fe20000010847 */
[-C--:B------:R-:W-:Y:S01]  /*a150*/  FMUL.FTZ R3, R4, R9.reuse ;  /* 0x0000000904037220 */ /* 0x080fe20000410000 */
[-CC-:B------:R-:W-:Y:S01]  /*a160*/  FFMA.FTZ R61, R10, R9.reuse, -R71.reuse ;  /* 0x000000090a3d7223 */ /* 0x180fe20000010847 */
[-CC-:B------:R-:W-:Y:S01]  /*a170*/  FFMA.FTZ R37, R20, R9.reuse, -R71.reuse ;  /* 0x0000000914257223 */ /* 0x180fe20000010847 */
[-CC-:B------:R-:W-:Y:S01]  /*a180*/  FFMA.FTZ R59, R24, R9.reuse, -R71.reuse ;  /* 0x00000009183b7223 */ /* 0x180fe20000010847 */
[-CC-:B------:R-:W-:Y:S01]  /*a190*/  FFMA.FTZ R35, R30, R9.reuse, -R71.reuse ;  /* 0x000000091e237223 */ /* 0x180fe20000010847 */
[-CC-:B------:R-:W-:Y:S01]  /*a1a0*/  FFMA.FTZ R33, R36, R9.reuse, -R71.reuse ;  /* 0x0000000924217223 */ /* 0x180fe20000010847 */
[----:B------:R-:W1:Y:S01]  /*a1b0*/  MUFU.EX2 R39, R39 ;  /* 0x0000002700277308 */ /* 0x000e620000000800 */
[-CC-:B0-----:R-:W-:Y:S01]  /*a1c0*/  FFMA.FTZ R41, R21, R9.reuse, -R71.reuse ;  /* 0x0000000915297223 */ /* 0x181fe20000010847 */
[-CC-:B------:R-:W-:Y:S01]  /*a1d0*/  FFMA.FTZ R21, R27, R9.reuse, -R71.reuse ;  /* 0x000000091b157223 */ /* 0x180fe20000010847 */
[-C--:B------:R-:W-:Y:S01]  /*a1e0*/  FMUL.FTZ R27, R6, R9.reuse ;  /* 0x00000009061b7220 */ /* 0x080fe20000410000 */
[-CC-:B------:R-:W-:Y:S01]  /*a1f0*/  FFMA.FTZ R36, R122, R9.reuse, -R71.reuse ;  /* 0x000000097a247223 */ /* 0x180fe20000010847 */
[-CC-:B------:R-:W-:Y:S01]  /*a200*/  FFMA.FTZ R55, R126, R9.reuse, -R71.reuse ;  /* 0x000000097e377223 */ /* 0x180fe20000010847 */
[-C--:B------:R-:W-:Y:S01]  /*a210*/  FFMA.FTZ R30, R44, R9.reuse, -R71 ;  /* 0x000000092c1e7223 */ /* 0x080fe20000010847 */
        /* <DEDUP_REMOVED lines=10> */
[----:B------:R-:W0:Y:S01]  /*a2c0*/  MUFU.EX2 R40, R40 ;  /* 0x0000002800287308 */ /* 0x000e220000000800 */
[----:B-1----:R-:W-:Y:S01]  /*a2d0*/  FFMA.FTZ R2, R11, R2, R39 ;  /* 0x000000020b027223 */ /* 0x002fe20000010027 */
[-CC-:B------:R-:W-:Y:S01]  /*a2e0*/  FFMA.FTZ R34, R128, R9.reuse, -R27.reuse ;  /* 0x0000000980227223 */ /* 0x180fe2000001081b */
[-C--:B------:R-:W-:Y:S01]  /*a2f0*/  FFMA.FTZ R143, R46, R9.reuse, -R27 ;  /* 0x000000092e8f7223 */ /* 0x080fe2000001081b */
[-C--:B------:R-:W-:Y:S01]  /*a300*/  FFMA.FTZ R53, R130, R9.reuse, -R71 ;  /* 0x0000000982357223 */ /* 0x080fe20000010847 */
[-C--:B------:R-:W-:Y:S01]  /*a310*/  FFMA.FTZ R38, R132, R9.reuse, -R27 ;  /* 0x0000000984267223 */ /* 0x080fe2000001081b */
[-CC-:B------:R-:W-:Y:S01]  /*a320*/  FFMA.FTZ R126, R29, R9.reuse, -R71.reuse ;  /* 0x000000091d7e7223 */ /* 0x180fe20000010847 */
        /* <DEDUP_REMOVED lines=18> */
[----:B-1----:R-:W-:Y:S01]  /*a450*/  FADD.FTZ R2, R61, R2 ;  /* 0x000000023d027221 */ /* 0x002fe20000010000 */
[-C--:B------:R-:W-:Y:S01]  /*a460*/  FFMA.FTZ R45, R148, R9.reuse, -R71 ;  /* 0x00000009942d7223 */ /* 0x080fe20000010847 */
[-C--:B------:R-:W-:Y:S01]  /*a470*/  FFMA.FTZ R48, R62, R9.reuse, -R27 ;  /* 0x000000093e307223 */ /* 0x080fe2000001081b */
[-C--:B------:R-:W-:Y:S01]  /*a480*/  FFMA.FTZ R10, R150, R9.reuse, -R71 ;  /* 0x00000009960a7223 */ /* 0x080fe20000010847 */
[-C--:B------:R-:W-:Y:S01]  /*a490*/  FFMA.FTZ R129, R64, R9.reuse, -R27 ;  /* 0x0000000940817223 */ /* 0x080fe2000001081b */
[-C--:B------:R-:W-:Y:S01]  /*a4a0*/  FFMA.FTZ R43, R13, R9.reuse, -R71 ;  /* 0x000000090d2b7223 */ /* 0x080fe20000010847 */
[-C--:B------:R-:W-:Y:S01]  /*a4b0*/  FFMA.FTZ R50, R66, R9.reuse, -R27 ;  /* 0x0000000942327223 */ /* 0x080fe2000001081b */
[----:B------:R-:W1:Y:S01]  /*a4c0*/  MUFU.EX2 R151, R151 ;  /* 0x0000009700977308 */ /* 0x000e620000000800 */
[----:B--2---:R-:W-:Y:S01]  /*a4d0*/  FADD.FTZ R0, R149, R0 ;  /* 0x0000000095007221 */ /* 0x004fe20000010000 */
[-C--:B------:R-:W-:Y:S01]  /*a4e0*/  FFMA.FTZ R130, R15, R9.reuse, -R71 ;  /* 0x000000090f827223 */ /* 0x080fe20000010847 */
[-CC-:B------:R-:W-:Y:S01]  /*a4f0*/  FFMA.FTZ R131, R68, R9.reuse, -R27.reuse ;  /* 0x0000000944837223 */ /* 0x180fe2000001081b */
[-C--:B------:R-:W-:Y:S01]  /*a500*/  FFMA.FTZ R52, R70, R9.reuse, -R27 ;  /* 0x0000000946347223 */ /* 0x080fe2000001081b */
[-C--:B------:R-:W-:Y:S01]  /*a510*/  FFMA.FTZ R8, R25, R9.reuse, -R71 ;  /* 0x0000000919087223 */ /* 0x080fe20000010847 */
[-CC-:B------:R-:W-:Y:S01]  /*a520*/  FFMA.FTZ R125, R72, R9.reuse, -R27.reuse ;  /* 0x00000009487d7223 */ /* 0x180fe2000001081b */
[-CC-:B------:R-:W-:Y:S01]  /*a530*/  FFMA.FTZ R54, R74, R9.reuse, -R27.reuse ;  /* 0x000000094a367223 */ /* 0x180fe2000001081b */
[----:B------:R-:W2:Y:S01]  /*a540*/  MUFU.EX2 R59, R59 ;  /* 0x0000003b003b7308 */ /* 0x000ea20000000800 */
[----:B0-----:R-:W-:Y:S01]  /*a550*/  FADD.FTZ R2, R37, R2 ;  /* 0x0000000225027221 */ /* 0x001fe20000010000 */
        /* <DEDUP_REMOVED lines=12> */
[----:B------:R-:W-:-:S02]  /*a620*/  FFMA.FTZ R60, R86, R9, -R27 ;  /* 0x00000009563c7223 */ /* 0x000fc4000001081b */
        /* <DEDUP_REMOVED lines=116> */
.L_x_14011:
        /* <DEDUP_REMOVED lines=75> */
.L_x_14001:
        /* <DEDUP_REMOVED lines=10> */
.L_x_14032:
        /* <DEDUP_REMOVED lines=9> */
.L_x_14015:
[----:B------:R-:W-:Y:S01]  /*b350*/  ULEA UR6, UR46, UR45, 0x3 ;  /* 0x0000002d2e067291 */ /* 0x000fe2000f8e183f */
[----:B------:R-:W-:-:S05]  /*b360*/  IMAD.U32 R6, RZ, RZ, UR47 ;  /* 0x0000002fff067e24 */ /* 0x000fca000f8e00ff */
[----:B------:R-:W-:-:S04]  /*b370*/  SHF.L.U32 R6, R6, 0x1f, RZ ;  /* 0x0000001f06067819 */ /* 0x000fc800000006ff */
[----:B------:R0:W1:Y:S01]  /*b380*/  SYNCS.PHASECHK.TRANS64.TRYWAIT P1, [UR6+0x16830], R6 ;  /* 0x01683006ff0075a7 */ /* 0x0000620008020146 */
[----:B------:R-:W-:Y:S05]  /*b390*/  @!P0 BRA `(.L_x_14016) ;  /* 0x0000000000048947 */ /* 0x000fea0003800000 */
[----:B------:R-:W-:Y:S01]  /*b3a0*/  BPT.TRAP 0x1 ;  /* 0x000000040000795c */ /* 0x000fe20000300000 */
.L_x_14016:
[----:B-1----:R-:W-:Y:S05]  /*b3b0*/  @P1 BRA `(.L_x_14014) ;  /* 0x0000000000081947 */ /* 0x002fea0003800000 */
[----:B------:R-:W1:Y:S02]  /*b3c0*/  SYNCS.PHASECHK.TRANS64.TRYWAIT P1, [UR6+0x16830], R6 ;  /* 0x01683006ff0075a7 */ /* 0x000e640008020146 */
[----:B-1----:R-:W-:Y:S05]  /*b3d0*/  @!P1 BRA `(.L_x_14017) ;  /* 0x000000b400c89947 */ /* 0x002fea0003800000 */
.L_x_14014:
        /* <DEDUP_REMOVED lines=25> */
.L_x_14019:
[----:B------:R-:W-:Y:S01]  /*b570*/  ULEA UR6, UR25, UR45, 0x3 ;  /* 0x0000002d19067291 */ /* 0x000fe2000f8e183f */
[----:B------:R-:W-:-:S05]  /*b580*/  IMAD.U32 R6, RZ, RZ, UR26 ;  /* 0x0000001aff067e24 */ /* 0x000fca000f8e00ff */
[----:B------:R-:W-:-:S04]  /*b590*/  SHF.L.U32 R6, R6, 0x1f, RZ ;  /* 0x0000001f06067819 */ /* 0x000fc800000006ff */
[----:B------:R0:W1:Y:S01]  /*b5a0*/  SYNCS.PHASECHK.TRANS64.TRYWAIT P1, [UR6+0x16850], R6 ;  /* 0x01685006ff0075a7 */ /* 0x0000620008020146 */
[----:B------:R-:W-:Y:S05]  /*b5b0*/  @!P0 BRA `(.L_x_14020) ;  /* 0x0000000000048947 */ /* 0x000fea0003800000 */
[----:B------:R-:W-:Y:S01]  /*b5c0*/  BPT.TRAP 0x1 ;  /* 0x000000040000795c */ /* 0x000fe20000300000 */
.L_x_14020:
[----:B-1----:R-:W-:Y:S05]  /*b5d0*/  @P1 BRA `(.L_x_14018) ;  /* 0x0000000000081947 */ /* 0x002fea0003800000 */
[----:B------:R-:W1:Y:S02]  /*b5e0*/  SYNCS.PHASECHK.TRANS64.TRYWAIT P1, [UR6+0x16850], R6 ;  /* 0x01685006ff0075a7 */ /* 0x000e640008020146 */
[----:B-1----:R-:W-:Y:S05]  /*b5f0*/  @!P1 BRA `(.L_x_14021) ;  /* 0x000000b400589947 */ /* 0x002fea0003800000 */
.L_x_14018:
        /* <DEDUP_REMOVED lines=51> */
.L_x_14022:
[----:B------:R-:W-:Y:S01]  /*b930*/  UISETP.NE.AND UP1, UPT, UR51, URZ, UPT ;  /* 0x0000003f3300728c */ /* 0x000fe2000bf25270 */
[----:B------:R-:W-:Y:S01]  /*b940*/  FMUL.FTZ R126, R64, UR24 ;  /* 0x00000018407e7c20 */ /* 0x000fe20008410000 */
[----:B------:R-:W-:Y:S02]  /*b950*/  VIADD R64, R17, UR40 ;  /* 0x0000002811407c36 */ /* 0x000fe40008000000 */
[----:B0-----:R-:W-:Y:S01]  /*b960*/  FMUL.FTZ R6, R26, UR24 ;  /* 0x000000181a067c20 */ /* 0x001fe20008410000 */
[----:B------:R-:W-:Y:S01]  /*b970*/  ULEA UR6, UR46, UR45, 0x3 ;  /* 0x0000002d2e067291 */ /* 0x000fe2000f8e183f */
[----:B------:R-:W-:Y:S01]  /*b980*/  FMUL.FTZ R26, R39, UR24 ;  /* 0x00000018271a7c20 */ /* 0x000fe20008410000 */
[----:B------:R-:W-:Y:S01]  /*b990*/  PLOP3.LUT P1, PT, PT, PT, UP1, 0x80, 0x0 ;  /* 0x000000000000781c */ /* 0x000fe20003f2f018 */
[----:B------:R-:W-:Y:S01]  /*b9a0*/  FMUL.FTZ R39, R45, UR24 ;  /* 0x000000182d277c20 */ /* 0x000fe20008410000 */
[----:B------:R-:W-:Y:S01]  /*b9b0*/  PLOP3.LUT P2, PT, PT, PT, UP1, 0x80, 0x0 ;  /* 0x000000000000781c */ /* 0x000fe20003f4f018 */
[----:B------:R-:W-:Y:S01]  /*b9c0*/  FMUL.FTZ R45, R63, UR24 ;  /* 0x000000183f2d7c20 */ /* 0x000fe20008410000 */
[----:B------:R-:W-:Y:S01]  /*b9d0*/  UIADD3 UR6, UR6, 0x16840, URZ ;  /* 0x0001684006067890 */ /* 0x000fe2000fffe03f */
[----:B------:R-:W-:Y:S01]  /*b9e0*/  IMAD.SHL.U32 R63, R5, 0x80, RZ ;  /* 0x00000080053f7824 */ /* 0x000fe200078e00ff */
[----:B------:R-:W-:Y:S01]  /*b9f0*/  @UP1 ULDC UR7, c[0x0][0x44c] ;  /* 0x0001130000071ab9 */ /* 0x000fe20000000800 */
[----:B------:R-:W-:Y:S01]  /*ba00*/  FMUL.FTZ R20, R35, UR24 ;  /* 0x0000001823147c20 */ /* 0x000fe20008410000 */
[----:B------:R-:W-:Y:S01]  /*ba10*/  FMUL.FTZ R7, R27, UR24 ;  /* 0x000000181b077c20 */ /* 0x000fe20008410000 */
[----:B------:R-:W-:Y:S01]  /*ba20*/  FMUL.FTZ R15, R28, UR24 ;  /* 0x000000181c0f7c20 */ /* 0x000fe20008410000 */
[----:B------:R-:W-:Y:S01]  /*ba30*/  FMUL.FTZ R10, R31, UR24 ;  /* 0x000000181f0a7c20 */ /* 0x000fe20008410000 */
[----:B------:R-:W-:Y:S01]  /*ba40*/  FMUL.FTZ R35, R41, UR24 ;  /* 0x0000001829237c20 */ /* 0x000fe20008410000 */
[----:B------:R-:W-:Y:S01]  /*ba50*/  UISETP.NE.AND UP0, UPT, UR50, URZ, UPT ;  /* 0x0000003f3200728c */ /* 0x000fe2000bf05270 */
        /* <DEDUP_REMOVED lines=148> */
.L_x_14025:
[----:B------:R-:W-:-:S05]  /*c3a0*/  IMAD.U32 R66, RZ, RZ, UR21 ;  /* 0x00000015ff427e24 */ /* 0x000fca000f8e00ff */
[----:B------:R-:W-:-:S13]  /*c3b0*/  ISETP.NE.AND P1, PT, R66, 0x1, PT ;  /* 0x000000014200780c */ /* 0x000fda0003f25270 */
[----:B------:R-:W1:Y:S02]  /*c3c0*/  @P1 LDC.64 R12, c[0x0][0x9e8] ;  /* 0x00027a00ff0c1b82 */ /* 0x000e640000000a00 */
[----:B-1----:R-:W-:-:S05]  /*c3d0*/  @P1 IMAD.HI.U32 R12, R65, R12, RZ ;  /* 0x0000000c410c1227 */ /* 0x002fca00078e00ff */
[----:B------:R-:W-:-:S07]  /*c3e0*/  @P1 SHF.R.U32.HI R65, RZ, R13, R12 ;  /* 0x0000000dff411219 */ /* 0x000fce000001160c */
.L_x_14026:
[----:B------:R-:W-:Y:S05]  /*c3f0*/  BSYNC B0 ;  /* 0x0000000000007941 */ /* 0x000fea0003800000 */
.L_x_14024:
[----:B------:R-:W-:-:S04]  /*c400*/  IMAD R65, R65, R66, -R63 ;  /* 0x0000004241417224 */ /* 0x000fc800078e0a3f */
[----:B------:R-:W-:-:S05]  /*c410*/  IMAD R12, R16, -0x2, R65 ;  /* 0xfffffffe100c7824 */ /* 0x000fca00078e0241 */
[----:B------:R-:W-:Y:S02]  /*c420*/  VIADDMNMX R71, R12, R66, R71, PT ;  /* 0x000000420c477246 */ /* 0x000fe40003800147 */
[----:B------:R-:W-:-:S07]  /*c430*/  VIMNMX R73, R73, R12, !PT ;  /* 0x0000000c49497248 */ /* 0x000fce0007fe0100 */
.L_x_14023:
        /* <DEDUP_REMOVED lines=116> */
.L_x_14029:
[----:B------:R-:W-:-:S05]  /*cb80*/  IMAD.U32 R21, RZ, RZ, UR21 ;  /* 0x00000015ff157e24 */ /* 0x000fca000f8e00ff */
[----:B------:R-:W-:-:S13]  /*cb90*/  ISETP.NE.AND P2, PT, R21, 0x1, PT ;  /* 0x000000011500780c */ /* 0x000fda0003f45270 */
[----:B------:R-:W0:Y:S02]  /*cba0*/  @P2 LDC.64 R12, c[0x0][0x9e8] ;  /* 0x00027a00ff0c2b82 */ /* 0x000e240000000a00 */
[----:B0-----:R-:W-:-:S05]  /*cbb0*/  @P2 IMAD.HI.U32 R12, R9, R12, RZ ;  /* 0x0000000c090c2227 */ /* 0x001fca00078e00ff */
[----:B------:R-:W-:-:S07]  /*cbc0*/  @P2 SHF.R.U32.HI R9, RZ, R13, R12 ;  /* 0x0000000dff092219 */ /* 0x000fce000001160c */
.L_x_14030:
[----:B------:R-:W-:Y:S05]  /*cbd0*/  BSYNC B0 ;  /* 0x0000000000007941 */ /* 0x000fea0003800000 */
.L_x_14028:
[----:B------:R-:W-:-:S04]  /*cbe0*/  IMAD R9, R9, R21, -R63 ;  /* 0x0000001509097224 */ /* 0x000fc800078e0a3f */
[----:B------:R-:W-:-:S05]  /*cbf0*/  IMAD R12, R16, -0x2, R9 ;  /* 0xfffffffe100c7824 */ /* 0x000fca00078e0209 */
[----:B------:R-:W-:Y:S02]  /*cc00*/  VIADDMNMX R11, R12, R21, R11, PT ;  /* 0x000000150c0b7246 */ /* 0x000fe4000380010b */
[----:B------:R-:W-:-:S07]  /*cc10*/  VIMNMX R15, R15, R12, !PT ;  /* 0x0000000c0f0f7248 */ /* 0x000fce0007fe0100 */
.L_x_14027:
        /* <DEDUP_REMOVED lines=92> */
[----:B------:R-:W-:Y:S01]  /*d1e0*/  ISETP.GT.AND P5, PT, R15, 0x38, P1 ;  /* 0x000000380f00780c */ /* 0x000fe20000fa4270 */
        /* <DEDUP_REMOVED lines=284> */
.L_x_14031:
        /* <DEDUP_REMOVED lines=75> */
.L_x_14013:
[----:B------:R-:W-:Y:S06]  /*e860*/  BAR.ARV 0x8, 0x200 ;  /* 0x0208000000007b1d */ /* 0x000fec0000002000 */
[----:B------:R-:W-:Y:S05]  /*e870*/  @!P0 BRA `(.L_x_14033) ;  /* 0x0000000000048947 */ /* 0x000fea0003800000 */
[----:B------:R-:W-:Y:S01]  /*e880*/  BPT.TRAP 0x1 ;  /* 0x000000040000795c */ /* 0x000fe20000300000 */
.L_x_14033:
[----:B------:R-:W-:Y:S01]  /*e890*/  ULEA UR5, UR46, UR45, 0x3 ;  /* 0x0000002d2e057291 */ /* 0x000fe2000f8e183f */
[----:B------:R-:W-:-:S05]  /*e8a0*/  IMAD.U32 R3, RZ, RZ, UR47 ;  /* 0x0000002fff037e24 */ /* 0x000fca000f8e00ff */
[----:B------:R-:W-:-:S04]  /*e8b0*/  SHF.L.U32 R3, R3, 0x1f, RZ ;  /* 0x0000001f03037819 */ /* 0x000fc800000006ff */
[----:B------:R0:W1:Y:S01]  /*e8c0*/  SYNCS.PHASECHK.TRANS64.TRYWAIT P1, [UR5+0x16850], R3 ;  /* 0x01685003ff0075a7 */ /* 0x0000620008020145 */
[----:B------:R-:W-:Y:S05]  /*e8d0*/  @!P0 BRA `(.L_x_14034) ;  /* 0x0000000000048947 */ /* 0x000fea0003800000 */
[----:B------:R-:W-:Y:S01]  /*e8e0*/  BPT.TRAP 0x1 ;  /* 0x000000040000795c */ /* 0x000fe20000300000 */
.L_x_14034:
[----:B-1----:R-:W-:Y:S05]  /*e8f0*/  @P1 BRA `(.L_x_14035) ;  /* 0x0000000000081947 */ /* 0x002fea0003800000 */
[----:B------:R-:W1:Y:S02]  /*e900*/  SYNCS.PHASECHK.TRANS64.TRYWAIT P1, [UR5+0x16850], R3 ;  /* 0x01685003ff0075a7 */ /* 0x000e640008020145 */
[----:B-1----:R-:W-:Y:S05]  /*e910*/  @!P1 BRA `(.L_x_14036) ;  /* 0x0000008000a89947 */ /* 0x002fea0003800000 */
.L_x_14035:
[----:B------:R-:W-:Y:S01]  /*e920*/  UIADD3 UR45, UR45, 0x400, URZ ;  /* 0x000004002d2d7890 */ /* 0x000fe2000fffe03f */
[----:B------:R-:W-:Y:S01]  /*e930*/  WARPGROUP.ARRIVE ;  /* 0x00000000000079c5 */ /* 0x000fe20000000000 */
[----:B------:R-:W-:Y:S01]  /*e940*/  UMOV UR7, 0x40000040 ;  /* 0x4000004000077882 */ /* 0x000fe20000000000 */
[----:B01----:R-:W0:Y:S01]  /*e950*/  SHFL.BFLY PT, R3, R2, 0x2, 0x1f ;  /* 0x0c401f0002037f89 */ /* 0x003e2200000e0000 */
[----:B------:R-:W-:Y:S01]  /*e960*/  USHF.R.U32.HI UR45, URZ, 0x4, UR45 ;  /* 0x000000043f2d7899 */ /* 0x000fe2000801162d */
[----:B------:R-:W-:Y:S02]  /*e970*/  IMAD.MOV.U32 R20, RZ, RZ, -0x800000 ;  /* 0xff800000ff147424 */ /* 0x000fe400078e00ff */
        /* <DEDUP_REMOVED lines=8> */
[----:B------:R-:W-:Y:S02]  /*ea00*/  IMAD.MOV.U32 R2, RZ, RZ, RZ ;  /* 0x000000ffff027224 */ /* 0x000fe400078e00ff */
[----:B-1----:R-:W-:Y:S02]  /*ea10*/  FADD.FTZ R5, R5, R0 ;  /* 0x0000000005057221 */ /* 0x002fe40000010000 */
[----:B------:R-:W0:Y:S01]  /*ea20*/  SHFL.BFLY PT, R4, R3, 0x1, 0x1f ;  /* 0x0c201f0003047f89 */ /* 0x000e2200000e0000 */
[----:B------:R-:W-:-:S03]  /*ea30*/  IMAD.MOV.U32 R0, RZ, RZ, -0x800000 ;  /* 0xff800000ff007424 */ /* 0x000fc600078e00ff */
        /* <DEDUP_REMOVED lines=53> */
.L_x_14037:
        /* <DEDUP_REMOVED lines=42> */
.L_x_13959:
        /* <DEDUP_REMOVED lines=20> */
[----:B------:R-:W-:-:S05]  /*f170*/  F2FP.F16.F32.PACK_AB R15, R15, R110 ;  /* 0x0000006e0f0f723e */ /* 0x000fca00000000ff */
[----:B------:R-:W-:Y:S01]  /*f180*/  BAR.SYNC.DEFER_BLOCKING 0x1, 0x180 ;  /* 0x0046000000007b1d */ /* 0x000fe20000010000 */
[----:B------:R-:W-:Y:S02]  /*f190*/  F2FP.F16.F32.PACK_AB R113, R115, R114 ;  /* 0x000000727371723e */ /* 0x000fe400000000ff */
[----:B------:R-:W-:Y:S02]  /*f1a0*/  F2FP.F16.F32.PACK_AB R114, R117, R116 ;  /* 0x000000747572723e */ /* 0x000fe400000000ff */
[----:B------:R-:W-:Y:S01]  /*f1b0*/  F2FP.F16.F32.PACK_AB R115, R119, R118 ;  /* 0x000000767773723e */ /* 0x000fe200000000ff */
[----:B------:R-:W-:Y:S01]  /*f1c0*/  ULDC.64 UR8, c[0x0][0xc00] ;  /* 0x0003000000087ab9 */ /* 0x000fe20000000a00 */
[----:B------:R-:W-:Y:S01]  /*f1d0*/  UMOV UR4, URZ ;  /* 0x0000003f00047c82 */ /* 0x000fe20008000000 */
[----:B------:R-:W-:Y:S02]  /*f1e0*/  UIMAD.WIDE UR8, UR39, 0x4, UR8 ;  /* 0x00000004270878a5 */ /* 0x000fe4000f8e0208 */
[----:B------:R-:W-:Y:S01]  /*f1f0*/  USHF.R.S32.HI UR18, URZ, 0x1f, UR38 ;  /* 0x0000001f3f127899 */ /* 0x000fe20008011426 */
[----:B------:R-:W-:Y:S01]  /*f200*/  ULDC.64 UR12, c[0x0][0xb90] ;  /* 0x0002e400000c7ab9 */ /* 0x000fe20000000a00 */
[----:B------:R-:W-:-:S02]  /*f210*/  USHF.R.S32.HI UR11, URZ, 0x1f, UR39 ;  /* 0x0000001f3f0b7899 */ /* 0x000fc40008011427 */
        /* <DEDUP_REMOVED lines=23> */
[----:B------:R-:W-:-:S02]  /*f390*/  LOP3.LUT R6, R6, R29, RZ, 0x3c, !PT ;  /* 0x0000001d06067212 */ /* 0x000fc400078e3cff */
[----:B------:R-:W-:Y:S02]  /*f3a0*/  MOV R29, R8 ;  /* 0x00000008001d7202 */ /* 0x000fe40000000f00 */
[----:B------:R-:W-:Y:S02]  /*f3b0*/  MOV R30, R10 ;  /* 0x0000000a001e7202 */ /* 0x000fe40000000f00 */
[----:B------:R-:W-:Y:S02]  /*f3c0*/  MOV R31, R4 ;  /* 0x00000004001f7202 */ /* 0x000fe40000000f00 */
[----:B------:R-:W-:Y:S02]  /*f3d0*/  MOV R28, R6 ;  /* 0x00000006001c7202 */ /* 0x000fe40000000f00 */
[----:B------:R-:W-:Y:S01]  /*f3e0*/  F2FP.F16.F32.PACK_AB R8, R89, R24 ;  /* 0x000000185908723e */ /* 0x000fe200000000ff */
[----:B------:R-:W-:Y:S01]  /*f3f0*/  IMAD.U32 R24, RZ, RZ, UR8 ;  /* 0x00000008ff187e24 */ /* 0x000fe2000f8e00ff */
        /* <DEDUP_REMOVED lines=8> */
[----:B------:R-:W-:-:S03]  /*f480*/  PLOP3.LUT P2, PT, PT, PT, UP0, 0x80, 0x0 ;  /* 0x000000000000781c */ /* 0x000fc60003f4f008 */
[----:B------:R2:W-:Y:S04]  /*f490*/  STSM.16.M88.4 [R30], R4 ;  /* 0x000000041e007844 */ /* 0x0005e80000000200 */
[----:B------:R3:W-:Y:S04]  /*f4a0*/  STSM.16.M88.4 [R29], R12 ;  /* 0x0000000c1d007844 */ /* 0x0007e80000000200 */
[----:B------:R3:W-:Y:S01]  /*f4b0*/  STSM.16.M88.4 [R28], R112 ;  /* 0x000000701c007844 */ /* 0x0007e20000000200 */
[----:B------:R-:W-:Y:S06]  /*f4c0*/  BAR.SYNC.DEFER_BLOCKING 0x1, 0x180 ;  /* 0x0046000000007b1d */ /* 0x000fec0000010000 */
[----:B------:R-:W4:Y:S01]  /*f4d0*/  @P2 LDG.E R26, desc[UR52][R24.64] ;  /* 0x00000034181a2981 */ /* 0x000f22000c1e1900 */
[----:B-1----:R-:W-:Y:S01]  /*f4e0*/  ISETP.NE.AND P1, PT, R33, 0x1, PT ;  /* 0x000000012100780c */ /* 0x002fe20003f25270 */
[----:B0-----:R-:W-:Y:S01]  /*f4f0*/  VIADD R8, R17, UR40 ;  /* 0x0000002811087c36 */ /* 0x001fe20008000000 */
[----:B------:R-:W-:-:S02]  /*f500*/  UIMAD UR8, UR18, UR12, URZ ;  /* 0x0000000c120872a4 */ /* 0x000fc4000f8e023f */
[----:B------:R-:W-:Y:S01]  /*f510*/  USEL UR11, UR11, URZ, !UP0 ;  /* 0x0000003f0b0b7287 */ /* 0x000fe2000c000000 */
[----:B--2---:R-:W-:Y:S01]  /*f520*/  IMAD.MOV.U32 R4, RZ, RZ, R8 ;  /* 0x000000ffff047224 */ /* 0x004fe200078e0008 */
[----:B------:R-:W-:Y:S02]  /*f530*/  UIMAD UR14, UR38, UR13, UR8 ;  /* 0x0000000d260e72a4 */ /* 0x000fe4000f8e0208 */
[----:B------:R-:W-:Y:S02]  /*f540*/  USEL UR10, UR39, URZ, !UP0 ;  /* 0x0000003f270a7287 */ /* 0x000fe4000c000000 */
[----:B------:R-:W-:-:S03]  /*f550*/  UISETP.NE.U32.AND UP0, UPT, UR20, URZ, UPT ;  /* 0x0000003f1400728c */ /* 0x000fc6000bf05070 */
        /* <DEDUP_REMOVED lines=10> */
[----:B----4-:R-:W-:-:S13]  /*f600*/  @P2 R2UR UR4, R26 ;  /* 0x000000001a0422ca */ /* 0x010fda00000e0000 */
[----:B------:R-:W-:Y:S02]  /*f610*/  USHF.R.S32.HI UR9, URZ, 0x1f, UR4 ;  /* 0x0000001f3f097899 */ /* 0x000fe40008011404 */
[----:B------:R-:W-:Y:S02]  /*f620*/  UMOV UR8, UR4 ;  /* 0x0000000400087c82 */ /* 0x000fe40008000000 */
[----:B------:R-:W-:-:S04]  /*f630*/  UIMAD.WIDE.U32 UR12, UR38, UR12, UR8 ;  /* 0x0000000c260c72a5 */ /* 0x000fc8000f8e0008 */
[----:B------:R-:W-:Y:S02]  /*f640*/  UIADD3 UR13, UR13, UR14, URZ ;  /* 0x0000000e0d0d7290 */ /* 0x000fe4000fffe03f */
[----:B------:R-:W-:Y:S02]  /*f650*/  UIMAD UR14, UR11, UR16, URZ ;  /* 0x000000100b0e72a4 */ /* 0x000fe4000f8e023f */
[----:B------:R-:W-:Y:S02]  /*f660*/  UIMAD.WIDE.U32 UR12, UR10, UR16, UR12 ;  /* 0x000000100a0c72a5 */ /* 0x000fe4000f8e000c */
[----:B------:R-:W-:Y:S01]  /*f670*/  UIMAD UR14, UR10, UR17, UR14 ;  /* 0x000000110a0e72a4 */ /* 0x000fe2000f8e020e */
[----:B------:R-:W-:-:S03]  /*f680*/  ULDC UR16, c[0x0][0xa88] ;  /* 0x0002a20000107ab9 */ /* 0x000fc60000000800 */
[----:B------:R-:W-:Y:S02]  /*f690*/  IADD3 R4, P0, R4, UR12, RZ ;  /* 0x0000000c04047c10 */ /* 0x000fe4000ff1e0ff */
[----:B------:R-:W-:Y:S01]  /*f6a0*/  IMAD.U32 R9, RZ, RZ, UR14 ;  /* 0x0000000eff097e24 */ /* 0x000fe2000f8e00ff */
[----:B------:R-:W-:Y:S02]  /*f6b0*/  ULDC.64 UR14, c[0x0][0xb88] ;  /* 0x0002e200000e7ab9 */ /* 0x000fe40000000a00 */
[----:B------:R-:W-:Y:S02]  /*f6c0*/  IMAD R8, R5, UR14, RZ ;  /* 0x0000000e05087c24 */ /* 0x000fe4000f8e02ff */
[----:B------:R-:W-:Y:S01]  /*f6d0*/  IADD3.X R5, R6, UR13, R9, P0, !PT ;  /* 0x0000000d06057c10 */ /* 0x000fe200087fe409 */
[----:B------:R-:W-:Y:S01]  /*f6e0*/  @UP0 ULDC.64 UR12, c[0x0][0xc08] ;  /* 0x00030200000c0ab9 */ /* 0x000fe20000000a00 */
[----:B------:R-:W-:Y:S01]  /*f6f0*/  IMAD R9, R7, UR15, R8 ;  /* 0x0000000f07097c24 */ /* 0x000fe2000f8e0208 */
[----:B------:R-:W-:Y:S01]  /*f700*/  @UP0 UIMAD.WIDE UR12, UR39, 0x4, UR12 ;  /* 0x00000004270c08a5 */ /* 0x000fe2000f8e020c */
[----:B------:R-:W-:-:S02]  /*f710*/  IMAD.U32 R6, RZ, RZ, UR16 ;  /* 0x00000010ff067e24 */ /* 0x000fc4000f8e00ff */
[----:B------:R-:W-:Y:S01]  /*f720*/  IMAD.WIDE.U32 R4, R7, UR14, R4 ;  /* 0x0000000e07047c25 */ /* 0x000fe2000f8e0004 */
[----:B------:R-:W-:-:S03]  /*f730*/  ULDC.64 UR14, c[0x0][0xb50] ;  /* 0x0002d400000e7ab9 */ /* 0x000fc60000000a00 */
[----:B------:R-:W-:Y:S01]  /*f740*/  IMAD.IADD R5, R5, 0x1, R9 ;  /* 0x0000000105057824 */ /* 0x000fe200078e0209 */
[C---:B------:R-:W-:Y:S01]  /*f750*/  LEA R7, P0, R4.reuse, UR14, 0x2 ;  /* 0x0000000e04077c11 */ /* 0x040fe2000f8010ff */
[----:B------:R-:W-:Y:S02]  /*f760*/  IMAD.U32 R8, RZ, RZ, UR12 ;  /* 0x0000000cff087e24 */ /* 0x000fe4000f8e00ff */
[----:B------:R-:W-:Y:S01]  /*f770*/  IMAD.U32 R9, RZ, RZ, UR13 ;  /* 0x0000000dff097e24 */ /* 0x000fe2000f8e00ff */
[----:B------:R-:W-:Y:S01]  /*f780*/  LEA.HI.X R10, R4, UR15, R5, 0x2, P0 ;  /* 0x0000000f040a7c11 */ /* 0x000fe200080f1405 */
[----:B------:R-:W-:-:S03]  /*f790*/  IMAD R5, R23, 0x40, R19 ;  /* 0x0000004017057824 */ /* 0x000fc600078e0213 */
[----:B------:R3:W5:Y:S01]  /*f7a0*/  @P3 LDG.E R6, desc[UR52][R8.64] ;  /* 0x0000003408063981 */ /* 0x000762000c1e1900 */
[----:B------:R-:W-:Y:S05]  /*f7b0*/  @P3 BRA `(.L_x_14040) ;  /* 0x0000000000103947 */ /* 0x000fea0003800000 */
[----:B------:R-:W-:Y:S05]  /*f7c0*/  @!P2 BRA `(.L_x_14040) ;  /* 0x00000000000ca947 */ /* 0x000fea0003800000 */
[----:B---3--:R-:W2:Y:S04]  /*f7d0*/  LDG.E R9, desc[UR52][R24.64] ;  /* 0x0000003418097981 */ /* 0x008ea8000c1e1900 */
[----:B-----5:R-:W2:Y:S02]  /*f7e0*/  LDG.E R6, desc[UR52][R24.64+0x4] ;  /* 0x0000043418067981 */ /* 0x020ea4000c1e1900 */
[----:B--2---:R-:W-:-:S07]  /*f7f0*/  IMAD.IADD R6, R6, 0x1, -R9 ;  /* 0x0000000106067824 */ /* 0x004fce00078e0a09 */
.L_x_14040:
[----:B---3--:R-:W-:Y:S01]  /*f800*/  SHFL.IDX PT, R12, R7, RZ, 0x1c1f ;  /* 0x001c1fff070c7589 */ /* 0x008fe200000e0000 */
[----:B------:R-:W-:Y:S01]  /*f810*/  IMAD.WIDE R2, R5, 0x2, R2 ;  /* 0x0000000205027825 */ /* 0x000fe200078e0202 */
[----:B------:R-:W-:Y:S01]  /*f820*/  LOP3.LUT P0, RZ, R152, 0x3, RZ, 0xc0, !PT ;  /* 0x0000000398ff7812 */ /* 0x000fe2000780c0ff */
[----:B------:R-:W0:Y:S01]  /*f830*/  @P1 LDC R31, c[0x0][0xbf0] ;  /* 0x0002fc00ff1f1b82 */ /* 0x000e220000000800 */
[----:B------:R-:W1:Y:S01]  /*f840*/  SHFL.IDX PT, R13, R10, RZ, 0x1c1f ;  /* 0x001c1fff0a0d7589 */ /* 0x000e6200000e0000 */
[----:B------:R-:W-:Y:S01]  /*f850*/  VIADD R8, R154, UR40 ;  /* 0x000000289a087c36 */ /* 0x000fe20008000000 */
[----:B------:R-:W-:Y:S01]  /*f860*/  IADD3 R9, P3, R2, 0x1800, RZ ;  /* 0x0000180002097810 */ /* 0x000fe20007f7e0ff */
[----:B-----5:R-:W-:Y:S01]  /*f870*/  IMAD R35, R6, R33, RZ ;  /* 0x0000002106237224 */ /* 0x020fe200078e02ff */
[----:B------:R-:W-:Y:S01]  /*f880*/  SHFL.IDX PT, R14, R7, 0x1, 0x1c1f ;  /* 0x003c1f00070e7f89 */ /* 0x000fe200000e0000 */
[----:B------:R-:W-:Y:S01]  /*f890*/  VIADD R4, R8, 0x8 ;  /* 0x0000000808047836 */ /* 0x000fe20000000000 */
[----:B------:R-:W-:Y:S01]  /*f8a0*/  IADD3 R25, P4, R2, 0x3000, RZ ;  /* 0x0000300002197810 */ /* 0x000fe20007f9e0ff */
[----:B------:R-:W-:Y:S01]  /*f8b0*/  ULDC.64 UR14, c[0x0][0xaa0] ;  /* 0x0002a800000e7ab9 */ /* 0x000fe20000000a00 */
[----:B------:R-:W2:Y:S01]  /*f8c0*/  SHFL.IDX PT, R15, R10, 0x1, 0x1c1f ;  /* 0x003c1f000a0f7f89 */ /* 0x000ea200000e0000 */
[----:B------:R-:W-:-:S02]  /*f8d0*/  ISETP.GE.OR P2, PT, R8, R35, P0 ;  /* 0x000000230800720c */ /* 0x000fc40000746670 */
[----:B------:R-:W-:Y:S02]  /*f8e0*/  LOP3.LUT R5, R2, 0x380, RZ, 0xc0, !PT ;  /* 0x0000038002057812 */ /* 0x000fe400078ec0ff */
[----:B------:R-:W-:Y:S02]  /*f8f0*/  LOP3.LUT R8, R9, 0x380, RZ, 0xc0, !PT ;  /* 0x0000038009087812 */ /* 0x000fe400078ec0ff */
[----:B------:R-:W-:Y:S02]  /*f900*/  ISETP.GE.OR P0, PT, R4, R35, P0 ;  /* 0x000000230400720c */ /* 0x000fe40000706670 */
[----:B------:R-:W-:Y:S02]  /*f910*/  LOP3.LUT R24, R25, 0x380, RZ, 0xc0, !PT ;  /* 0x0000038019187812 */ /* 0x000fe400078ec0ff */
[----:B------:R-:W-:Y:S02]  /*f920*/  SHF.R.U64 R5, R5, 0x3, RZ ;  /* 0x0000000305057819 */ /* 0x000fe400000012ff */
[----:B------:R-:W-:-:S02]  /*f930*/  SHF.R.U64 R8, R8, 0x3, RZ ;  /* 0x0000000308087819 */ /* 0x000fc400000012ff */
[----:B------:R-:W-:Y:S01]  /*f940*/  SHF.R.U64 R24, R24, 0x3, RZ ;  /* 0x0000000318187819 */ /* 0x000fe200000012ff */
[----:B-1----:R1:W-:Y:S01]  /*f950*/  @!P2 ST.E desc[UR52][R12.64], R20 ;  /* 0x000000140c00a985 */ /* 0x0023e2000c101934 */
[----:B------:R-:W-:Y:S01]  /*f960*/  LOP3.LUT R4, R5, R2, RZ, 0x3c, !PT ;  /* 0x0000000205047212 */ /* 0x000fe200078e3cff */
[--C-:B------:R-:W-:Y:S01]  /*f970*/  IMAD.MOV.U32 R5, RZ, RZ, R3.reuse ;  /* 0x000000ffff057224 */ /* 0x100fe200078e0003 */
[----:B------:R-:W-:Y:S01]  /*f980*/  LOP3.LUT R8, R8, R9, RZ, 0x3c, !PT ;  /* 0x0000000908087212 */ /* 0x000fe200078e3cff */
[--C-:B------:R-:W-:Y:S01]  /*f990*/  IMAD.X R9, RZ, RZ, R3.reuse, P3 ;  /* 0x000000ffff097224 */ /* 0x100fe200018e0603 */
[----:B------:R-:W-:Y:S01]  /*f9a0*/  LOP3.LUT R24, R24, R25, RZ, 0x3c, !PT ;  /* 0x0000001918187212 */ /* 0x000fe200078e3cff */
[----:B------:R-:W-:Y:S01]  /*f9b0*/  IMAD.X R25, RZ, RZ, R3, P4 ;  /* 0x000000ffff197224 */ /* 0x000fe200020e0603 */
[----:B--2---:R2:W-:Y:S04]  /*f9c0*/  @!P0 ST.E desc[UR52][R14.64], R0 ;  /* 0x000000000e008985 */ /* 0x0045e8000c101934 */
[----:B------:R-:W3:Y:S04]  /*f9d0*/  LD.E.128 R4, desc[UR52][R4.64] ;  /* 0x0000003404047980 */ /* 0x000ee8000c101d00 */
[----:B------:R-:W4:Y:S04]  /*f9e0*/  LD.E.128 R8, desc[UR52][R8.64] ;  /* 0x0000003408087980 */ /* 0x000f28000c101d00 */
[----:B------:R-:W4:Y:S01]  /*f9f0*/  LD.E.128 R24, desc[UR52][R24.64] ;  /* 0x0000003418187980 */ /* 0x000f22000c101d00 */
[----:B------:R-:W-:Y:S01]  /*fa00*/  IADD3 R29, P0, R2, 0x4800, RZ ;  /* 0x00004800021d7810 */ /* 0x000fe20007f1e0ff */
[----:B------:R-:W-:-:S04]  /*fa10*/  UIMAD UR12, UR9, UR14, URZ ;  /* 0x0000000e090c72a4 */ /* 0x000fc8000f8e023f */
[----:B-1----:R-:W-:Y:S01]  /*fa20*/  IMAD.X R13, RZ, RZ, R3, P0 ;  /* 0x000000ffff0d7224 */ /* 0x002fe200000e0603 */
[----:B------:R-:W-:Y:S01]  /*fa30*/  LOP3.LUT R2, R29, 0x380, RZ, 0xc0, !PT ;  /* 0x000003801d027812 */ /* 0x000fe200078ec0ff */
[----:B------:R-:W1:Y:S01]  /*fa40*/  @P1 LDC R3, c[0x0][0xbec] ;  /* 0x0002fb00ff031b82 */ /* 0x000e620000000800 */
[----:B------:R-:W-:Y:S02]  /*fa50*/  UIMAD.WIDE.U32 UR8, UR4, UR14, URZ ;  /* 0x0000000e040872a5 */ /* 0x000fe4000f8e003f */
[----:B------:R-:W-:Y:S01]  /*fa60*/  UIMAD UR12, UR4, UR15, UR12 ;  /* 0x0000000f040c72a4 */ /* 0x000fe2000f8e020c */
[----:B--2---:R-:W-:Y:S01]  /*fa70*/  IMAD R0, R18, 0x30, R23 ;  /* 0x0000003012007824 */ /* 0x004fe200078e0217 */
[----:B------:R-:W-:Y:S01]  /*fa80*/  SHF.R.U64 R2, R2, 0x3, RZ ;  /* 0x0000000302027819 */ /* 0x000fe200000012ff */
[----:B------:R-:W-:Y:S01]  /*fa90*/  ULDC.64 UR14, c[0x0][0xae8] ;  /* 0x0002ba00000e7ab9 */ /* 0x000fe20000000a00 */
[----:B------:R-:W-:Y:S02]  /*faa0*/  UIADD3 UR9, UR9, UR12, URZ ;  /* 0x0000000c09097290 */ /* 0x000fe4000fffe03f */
[----:B------:R-:W-:Y:S01]  /*fab0*/  UIMAD UR4, UR18, UR14, URZ ;  /* 0x0000000e120472a4 */ /* 0x000fe2000f8e023f */
[----:B------:R-:W-:Y:S01]  /*fac0*/  VIADD R28, R0, UR40 ;  /* 0x00000028001c7c36 */ /* 0x000fe20008000000 */
[----:B------:R-:W-:Y:S01]  /*fad0*/  UIMAD.WIDE.U32 UR8, UR38, UR14, UR8 ;  /* 0x0000000e260872a5 */ /* 0x000fe2000f8e0008 */
[----:B------:R-:W-:Y:S01]  /*fae0*/  LOP3.LUT R12, R2, R29, RZ, 0x3c, !PT ;  /* 0x0000001d020c7212 */ /* 0x000fe200078e3cff */
[----:B------:R-:W-:Y:S01]  /*faf0*/  UIMAD UR4, UR38, UR15, UR4 ;  /* 0x0000000f260472a4 */ /* 0x000fe2000f8e0204 */
[----:B------:R-:W-:-:S02]  /*fb00*/  ULDC.64 UR12, c[0x0][0xaf0] ;  /* 0x0002bc00000c7ab9 */ /* 0x000fc40000000a00 */
[----:B------:R-:W-:Y:S01]  /*fb10*/  UIMAD UR11, UR11, UR12, URZ ;  /* 0x0000000c0b0b72a4 */ /* 0x000fe2000f8e023f */
[----:B------:R-:W-:Y:S01]  /*fb20*/  IMAD.MOV.U32 R29, RZ, RZ, R28 ;  /* 0x000000ffff1d7224 */ /* 0x000fe200078e001c */
[----:B------:R-:W-:Y:S01]  /*fb30*/  UIADD3 UR9, UR9, UR4, URZ ;  /* 0x0000000409097290 */ /* 0x000fe2000fffe03f */
[----:B------:R-:W5:Y:S01]  /*fb40*/  LD.E.128 R12, desc[UR52][R12.64] ;  /* 0x000000340c0c7980 */ /* 0x000f62000c101d00 */
[----:B------:R-:W-:Y:S01]  /*fb50*/  UIMAD UR4, UR10, UR13, UR11 ;  /* 0x0000000d0a0472a4 */ /* 0x000fe2000f8e020b */
[----:B------:R-:W-:Y:S01]  /*fb60*/  VIADD R32, R23, UR40 ;  /* 0x0000002817207c36 */ /* 0x000fe20008000000 */
[----:B------:R-:W-:Y:S01]  /*fb70*/  UIMAD.WIDE.U32 UR10, UR10, UR12, UR8 ;  /* 0x0000000c0a0a72a5 */ /* 0x000fe2000f8e0008 */
[----:B-1----:R-:W-:Y:S01]  /*fb80*/  @P1 IMAD.HI.U32 R0, R28, R3, RZ ;  /* 0x000000031c001227 */ /* 0x002fe200078e00ff */
[----:B------:R-:W-:Y:S01]  /*fb90*/  @!PT LDS RZ, [RZ] ;  /* 0x00000000fffff984 */ /* 0x000fe20000000800 */
[----:B------:R-:W-:Y:S01]  /*fba0*/  @!PT LDS RZ, [RZ] ;  /* 0x00000000fffff984 */ /* 0x000fe20000000800 */
[----:B------:R-:W-:Y:S01]  /*fbb0*/  @!PT LDS RZ, [RZ] ;  /* 0x00000000fffff984 */ /* 0x000fe20000000800 */
[----:B------:R-:W-:Y:S01]  /*fbc0*/  @!PT LDS RZ, [RZ] ;  /* 0x00000000fffff984 */ /* 0x000fe20000000800 */
[----:B------:R1:W-:Y:S06]  /*fbd0*/  MEMBAR.ALL.CTA ;  /* 0x0000000000007992 */ /* 0x0003ec0000008000 */
[----:B-1----:R-:W1:Y:S01]  /*fbe0*/  FENCE.VIEW.ASYNC.S ;  /* 0x00000000000073c6 */ /* 0x002e620000000000 */
[----:B------:R-:W-:Y:S01]  /*fbf0*/  ULDC.64 UR8, c[0x0][0xae0] ;  /* 0x0002b80000087ab9 */ /* 0x000fe20000000a00 */
[----:B------:R-:W-:Y:S01]  /*fc00*/  UIADD3 UR4, UR11, UR4, URZ ;  /* 0x000000040b047290 */ /* 0x000fe2000fffe03f */
[----:B------:R-:W-:Y:S01]  /*fc10*/  VIADD R21, R21, 0x16820 ;  /* 0x0001682015157836 */ /* 0x000fe20000000000 */
[----:B0-----:R-:W-:Y:S01]  /*fc20*/  @P1 SHF.R.U32.HI R29, RZ, R31, R0 ;  /* 0x0000001fff1d1219 */ /* 0x001fe20000011600 */
[----:B------:R-:W-:-:S02]  /*fc30*/  IMAD.U32 R3, RZ, RZ, UR11 ;  /* 0x0000000bff037e24 */ /* 0x000fc4000f8e00ff */
[----:B------:R-:W-:Y:S01]  /*fc40*/  IMAD.U32 R2, RZ, RZ, UR10 ;  /* 0x0000000aff027e24 */ /* 0x000fe2000f8e00ff */
[--C-:B------:R-:W-:Y:S01]  /*fc50*/  SHF.R.S32.HI R0, RZ, 0x1f, R29.reuse ;  /* 0x0000001fff007819 */ /* 0x100fe2000001141d */
[----:B------:R-:W-:Y:S01]  /*fc60*/  IMAD.MOV R20, RZ, RZ, -R29 ;  /* 0x000000ffff147224 */ /* 0x000fe200078e0a1d */
[----:B------:R-:W-:Y:S01]  /*fc70*/  PRMT R21, RZ, 0x654, R21 ;  /* 0x00000654ff157816 */ /* 0x000fe20000000015 */
[----:B------:R-:W-:Y:S01]  /*fc80*/  IMAD.U32 R3, RZ, RZ, UR4 ;  /* 0x00000004ff037e24 */ /* 0x000fe2000f8e00ff */
[----:B------:R-:W-:Y:S01]  /*fc90*/  ULDC UR4, c[0x0][0xac8] ;  /* 0x0002b20000047ab9 */ /* 0x000fe20000000800 */
[----:B------:R-:W-:Y:S02]  /*fca0*/  IMAD R0, R0, UR8, RZ ;  /* 0x0000000800007c24 */ /* 0x000fe4000f8e02ff */
[----:B------:R-:W-:Y:S02]  /*fcb0*/  IMAD R31, R33, R20, R28 ;  /* 0x00000014211f7224 */ /* 0x000fe400078e021c */
[----:B------:R-:W-:-:S02]  /*fcc0*/  IMAD R33, R29, UR9, R0 ;  /* 0x000000091d217c24 */ /* 0x000fc4000f8e0200 */
[----:B------:R-:W-:Y:S01]  /*fcd0*/  IMAD.WIDE.U32 R2, R29, UR8, R2 ;  /* 0x000000081d027c25 */ /* 0x000fe2000f8e0002 */
[----:B------:R-:W-:Y:S01]  /*fce0*/  SHF.R.S32.HI R0, RZ, 0x1f, R31 ;  /* 0x0000001fff007819 */ /* 0x000fe2000001141f */
[----:B------:R-:W-:Y:S02]  /*fcf0*/  ULDC.64 UR8, c[0x0][0xad8] ;  /* 0x0002b60000087ab9 */ /* 0x000fe40000000a00 */
[----:B------:R-:W-:Y:S01]  /*fd00*/  IMAD.IADD R3, R3, 0x1, R33 ;  /* 0x0000000103037824 */ /* 0x000fe200078e0221 */
[----:B-1----:R0:W-:Y:S01]  /*fd10*/  SYNCS.ARRIVE.TRANS64.RED.A1T0 RZ, [R21+URZ], RZ ;  /* 0x000000ff15ff79a7 */ /* 0x0021e2000810043f */
[----:B------:R-:W-:Y:S02]  /*fd20*/  IMAD R0, R0, UR8, RZ ;  /* 0x0000000800007c24 */ /* 0x000fe4000f8e02ff */
[----:B------:R-:W-:-:S04]  /*fd30*/  IMAD.WIDE.U32 R2, R31, UR8, R2 ;  /* 0x000000081f027c25 */ /* 0x000fc8000f8e0002 */
[----:B------:R-:W-:Y:S01]  /*fd40*/  IMAD R29, R31, UR9, R0 ;  /* 0x000000091f1d7c24 */ /* 0x000fe2000f8e0200 */
[----:B------:R-:W-:Y:S01]  /*fd50*/  ULDC.64 UR8, c[0x0][0xa80] ;  /* 0x0002a00000087ab9 */ /* 0x000fe20000000a00 */
[----:B------:R-:W-:Y:S01]  /*fd60*/  VIADD R0, R32, 0x30 ;  /* 0x0000003020007836 */ /* 0x000fe20000000000 */
[----:B------:R-:W-:Y:S01]  /*fd70*/  LEA R30, P0, R2, UR8, 0x1 ;  /* 0x00000008021e7c11 */ /* 0x000fe2000f8008ff */
[----:B------:R-:W-:-:S04]  /*fd80*/  IMAD.IADD R3, R3, 0x1, R29 ;  /* 0x0000000103037824 */ /* 0x000fc800078e021d */
[----:B------:R-:W1:Y:S01]  /*fd90*/  SHFL.IDX PT, R20, R30, RZ, 0x181f ;  /* 0x00181fff1e147589 */ /* 0x000e6200000e0000 */
[----:B------:R-:W-:Y:S01]  /*fda0*/  LEA.HI.X R31, R2, UR9, R3, 0x1, P0 ;  /* 0x00000009021f7c11 */ /* 0x000fe200080f0c03 */
[C---:B------:R-:W-:Y:S01]  /*fdb0*/  VIADD R2, R32.reuse, 0x60 ;  /* 0x0000006020027836 */ /* 0x040fe20000000000 */
[C---:B------:R-:W-:Y:S01]  /*fdc0*/  ISETP.GE.AND P0, PT, R19.reuse, UR4, PT ;  /* 0x0000000413007c0c */ /* 0x040fe2000bf06270 */
[----:B------:R-:W2:Y:S03]  /*fdd0*/  SHFL.IDX PT, R28, R30, 0x1, 0x181f ;  /* 0x00381f001e1c7f89 */ /* 0x000ea600000e0000 */
[-C--:B------:R-:W-:Y:S01]  /*fde0*/  ISETP.GE.OR P1, PT, R32, R35.reuse, P0 ;  /* 0x000000232000720c */ /* 0x080fe20000726670 */
[----:B------:R-:W0:Y:S01]  /*fdf0*/  SHFL.IDX PT, R34, R30, 0x2, 0x181f ;  /* 0x00581f001e227f89 */ /* 0x000e2200000e0000 */
[-C--:B------:R-:W-:Y:S01]  /*fe00*/  ISETP.GE.OR P2, PT, R0, R35.reuse, P0 ;  /* 0x000000230000720c */ /* 0x080fe20000746670 */
[----:B------:R-:W-:Y:S01]  /*fe10*/  VIADD R0, R32, 0x90 ;  /* 0x0000009020007836 */ /* 0x000fe20000000000 */
[-C--:B------:R-:W-:Y:S01]  /*fe20*/  ISETP.GE.OR P3, PT, R2, R35.reuse, P0 ;  /* 0x000000230200720c */ /* 0x080fe20000766670 */
[----:B------:R-:W0:Y:S03]  /*fe30*/  SHFL.IDX PT, R3, R31, RZ, 0x181f ;  /* 0x00181fff1f037589 */ /* 0x000e2600000e0000 */
[----:B------:R-:W-:Y:S01]  /*fe40*/  ISETP.GE.OR P0, PT, R0, R35, P0 ;  /* 0x000000230000720c */ /* 0x000fe20000706670 */
[----:B------:R-:W0:Y:S04]  /*fe50*/  SHFL.IDX PT, R29, R31, 0x1, 0x181f ;  /* 0x00381f001f1d7f89 */ /* 0x000e2800000e0000 */
[----:B------:R-:W0:Y:S01]  /*fe60*/  SHFL.IDX PT, R33, R31, 0x2, 0x181f ;  /* 0x00581f001f217f89 */ /* 0x000e2200000e0000 */
[----:B-1----:R-:W-:-:S03]  /*fe70*/  @!P1 LEA R2, P4, R19, R20, 0x1 ;  /* 0x0000001413029211 */ /* 0x002fc600078808ff */
[----:B------:R-:W1:Y:S01]  /*fe80*/  SHFL.IDX PT, R30, R30, 0x3, 0x181f ;  /* 0x00781f001e1e7f89 */ /* 0x000e6200000e0000 */
[----:B--2---:R-:W-:-:S03]  /*fe90*/  @!P2 LEA R20, P5, R19, R28, 0x1 ;  /* 0x0000001c1314a211 */ /* 0x004fc600078a08ff */
[----:B------:R-:W2:Y:S01]  /*fea0*/  SHFL.IDX PT, R31, R31, 0x3, 0x181f ;  /* 0x00781f001f1f7f89 */ /* 0x000ea200000e0000 */
[C---:B0-----:R-:W-:Y:S02]  /*feb0*/  @!P3 LEA R28, P6, R19.reuse, R34, 0x1 ;  /* 0x00000022131cb211 */ /* 0x041fe400078c08ff */
[C-C-:B------:R-:W-:Y:S02]  /*fec0*/  @!P1 LEA.HI.X R3, R19.reuse, R3, R156.reuse, 0x1, P4 ;  /* 0x0000000313039211 */ /* 0x140fe400020f0c9c */
[C-C-:B------:R-:W-:Y:S02]  /*fed0*/  @!P2 LEA.HI.X R21, R19.reuse, R29, R156.reuse, 0x1, P5 ;  /* 0x0000001d1315a211 */ /* 0x140fe400028f0c9c */
[----:B------:R-:W-:Y:S01]  /*fee0*/  @!P3 LEA.HI.X R29, R19, R33, R156, 0x1, P6 ;  /* 0x00000021131db211 */ /* 0x000fe200030f0c9c */
[----:B---3--:R0:W-:Y:S04]  /*fef0*/  @!P1 ST.E.128 desc[UR52][R2.64], R4 ;  /* 0x0000000402009985 */ /* 0x0081e8000c101d34 */
[----:B----4-:R0:W-:Y:S04]  /*ff00*/  @!P2 ST.E.128 desc[UR52][R20.64], R8 ;  /* 0x000000081400a985 */ /* 0x0101e8000c101d34 */
[----:B------:R0:W-:Y:S01]  /*ff10*/  @!P3 ST.E.128 desc[UR52][R28.64], R24 ;  /* 0x000000181c00b985 */ /* 0x0001e2000c101d34 */
[----:B-12---:R-:W-:Y:S05]  /*ff20*/  @P0 BRA `(.L_x_14041) ;  /* 0x0000000800700947 */ /* 0x006fea0003800000 */
[----:B0-----:R-:W-:-:S04]  /*ff30*/  LEA R2, P0, R19, R30, 0x1 ;  /* 0x0000001e13027211 */ /* 0x001fc800078008ff */
[----:B------:R-:W-:-:S05]  /*ff40*/  LEA.HI.X R3, R19, R31, R156, 0x1, P0 ;  /* 0x0000001f13037211 */ /* 0x000fca00000f0c9c */
[----:B-----5:R2:W-:Y:S01]  /*ff50*/  ST.E.128 desc[UR52][R2.64], R12 ;  /* 0x0000000c02007985 */ /* 0x0205e2000c101d34 */
[----:B------:R-:W-:Y:S05]  /*ff60*/  BRA `(.L_x_14041) ;  /* 0x0000000800607947 */ /* 0x000fea0003800000 */
.L_x_14039:
        /* <DEDUP_REMOVED lines=32> */
.L_x_14042:
        /* <DEDUP_REMOVED lines=47> */
.L_x_14044:
[----:B------:R-:W-:Y:S05]  /*10460*/  BSYNC B1 ;  /* 0x0000000000017941 */ /* 0x000fea0003800000 */
.L_x_14043:
[----:B0-----:R-:W0:Y:S01]  /*10470*/  @P0 LDC R3, c[0x0][0xbf0] ;  /* 0x0002fc00ff030b82 */ /* 0x001e220000000800 */
[----:B------:R-:W-:Y:S01]  /*10480*/  ULDC.64 UR16, c[0x0][0xaa0] ;  /* 0x0002a80000107ab9 */ /* 0x000fe20000000a00 */
[----:B------:R-:W-:Y:S01]  /*10490*/  IMAD R2, R18, 0x30, R23 ;  /* 0x0000003012027824 */ /* 0x000fe200078e0217 */
[----:B------:R-:W-:Y:S01]  /*104a0*/  UIMAD UR10, UR11, UR16, URZ ;  /* 0x000000100b0a72a4 */ /* 0x000fe2000f8e023f */
[----:B------:R-:W-:Y:S01]  /*104b0*/  VIADD R20, R23, UR40 ;  /* 0x0000002817147c36 */ /* 0x000fe20008000000 */
[----:B------:R-:W-:Y:S01]  /*104c0*/  UIMAD.WIDE.U32 UR8, UR4, UR16, URZ ;  /* 0x00000010040872a5 */ /* 0x000fe2000f8e003f */
[----:B------:R-:W-:Y:S01]  /*104d0*/  VIADD R4, R2, UR40 ;  /* 0x0000002802047c36 */ /* 0x000fe20008000000 */
[----:B------:R-:W-:Y:S01]  /*104e0*/  UIMAD UR10, UR4, UR17, UR10 ;  /* 0x00000011040a72a4 */ /* 0x000fe2000f8e020a */
[----:B-----5:R-:W-:Y:S02]  /*104f0*/  IMAD R13, R0, R11, RZ ;  /* 0x0000000b000d7224 */ /* 0x020fe400078e02ff */
[----:B------:R-:W-:Y:S01]  /*10500*/  ULDC.64 UR16, c[0x0][0xae8] ;  /* 0x0002ba0000107ab9 */ /* 0x000fe20000000a00 */
[----:B------:R-:W-:Y:S01]  /*10510*/  UIADD3 UR9, UR9, UR10, URZ ;  /* 0x0000000a09097290 */ /* 0x000fe2000fffe03f */
[----:B------:R-:W-:Y:S01]  /*10520*/  @P0 IMAD.HI.U32 R2, R4, R9, RZ ;  /* 0x0000000904020227 */ /* 0x000fe200078e00ff */
[----:B------:R-:W-:-:S02]  /*10530*/  UIMAD UR4, UR12, UR16, URZ ;  /* 0x000000100c0472a4 */ /* 0x000fc4000f8e023f */
[----:B------:R-:W-:Y:S01]  /*10540*/  UIMAD.WIDE.U32 UR8, UR38, UR16, UR8 ;  /* 0x00000010260872a5 */ /* 0x000fe2000f8e0008 */
[----:B------:R-:W-:Y:S01]  /*10550*/  IMAD.MOV.U32 R5, RZ, RZ, R4 ;  /* 0x000000ffff057224 */ /* 0x000fe200078e0004 */
[----:B------:R-:W-:Y:S01]  /*10560*/  UIMAD UR4, UR38, UR17, UR4 ;  /* 0x00000011260472a4 */ /* 0x000fe2000f8e0204 */
[----:B------:R-:W-:Y:S01]  /*10570*/  VIADD R0, R20, 0x30 ;  /* 0x0000003014007836 */ /* 0x000fe20000000000 */
        /* <DEDUP_REMOVED lines=11> */
[----:B------:R-:W-:Y:S02]  /*10630*/  IMAD R7, R11, R7, R4 ;  /* 0x000000070b077224 */ /* 0x000fe400078e0204 */
[----:B------:R-:W-:-:S02]  /*10640*/  IMAD R6, R2, UR10, RZ ;  /* 0x0000000a02067c24 */ /* 0x000fc4000f8e02ff */
        /* <DEDUP_REMOVED lines=15> */
[----:B------:R-:W0:Y:S01]  /*10740*/  SHFL.IDX PT, R6, R4, RZ, 0x181f ;  /* 0x00181fff04067589 */ /* 0x000e2200000e0000 */
[----:B------:R-:W-:Y:S01]  /*10750*/  ISETP.GE.AND P0, PT, R19, UR4, PT ;  /* 0x0000000413007c0c */ /* 0x000fe2000bf06270 */
[C---:B------:R-:W-:Y:S02]  /*10760*/  VIADD R2, R20.reuse, 0x60 ;  /* 0x0000006014027836 */ /* 0x040fe40000000000 */
[----:B------:R-:W1:Y:S01]  /*10770*/  SHFL.IDX PT, R10, R4, 0x1, 0x181f ;  /* 0x00381f00040a7f89 */ /* 0x000e6200000e0000 */
[CC--:B------:R-:W-:Y:S01]  /*10780*/  ISETP.GE.OR P3, PT, R20.reuse, R13.reuse, P0 ;  /* 0x0000000d1400720c */ /* 0x0c0fe20000766670 */
[----:B------:R-:W-:Y:S01]  /*10790*/  VIADD R3, R20, 0x90 ;  /* 0x0000009014037836 */ /* 0x000fe20000000000 */
[-C--:B------:R-:W-:Y:S01]  /*107a0*/  ISETP.GE.OR P2, PT, R0, R13.reuse, P0 ;  /* 0x0000000d0000720c */ /* 0x080fe20000746670 */
[----:B------:R-:W2:Y:S01]  /*107b0*/  SHFL.IDX PT, R12, R4, 0x2, 0x181f ;  /* 0x00581f00040c7f89 */ /* 0x000ea200000e0000 */
[----:B------:R-:W-:-:S02]  /*107c0*/  ISETP.GE.OR P1, PT, R2, R13, P0 ;  /* 0x0000000d0200720c */ /* 0x000fc40000726670 */
[----:B------:R-:W-:Y:S01]  /*107d0*/  ISETP.GE.OR P0, PT, R3, R13, P0 ;  /* 0x0000000d0300720c */ /* 0x000fe20000706670 */
[----:B------:R-:W3:Y:S04]  /*107e0*/  SHFL.IDX PT, R5, R8, RZ, 0x181f ;  /* 0x00181fff08057589 */ /* 0x000ee800000e0000 */
        /* <DEDUP_REMOVED lines=16> */
.L_x_14041:
[----:B------:R-:W-:Y:S05]  /*108f0*/  BSYNC B0 ;  /* 0x0000000000007941 */ /* 0x000fea0003800000 */
.L_x_14038:
[----:B------:R-:W-:Y:S02]  /*10900*/  ULDC UR4, c[0x0][0xc3c] ;  /* 0x00030f0000047ab9 */ /* 0x000fe40000000800 */
[----:B------:R-:W-:-:S06]  /*10910*/  UISETP.GE.AND UP0, UPT, UR6, UR4, UPT ;  /* 0x000000040600728c */ /* 0x000fcc000bf06270 */
[----:B------:R-:W-:-:S13]  /*10920*/  PLOP3.LUT P0, PT, PT, PT, UP0, 0x80, 0x0 ;  /* 0x000000000000781c */ /* 0x000fda0003f0f008 */
[----:B------:R-:W-:Y:S05]  /*10930*/  @!P0 BRA `(.L_x_14045) ;  /* 0xffffff0000f88947 */ /* 0x000fea000383ffff */
[----:B------:R-:W-:Y:S05]  /*10940*/  EXIT ;  /* 0x000000000000794d */ /* 0x000fea0003800000 */
.L_x_13948:
        /* <DEDUP_REMOVED lines=18> */
.L_x_14046:
        /* <DEDUP_REMOVED lines=40> */
.L_x_14052:
        /* <DEDUP_REMOVED lines=12> */
.L_x_14051:
[----:B------:R-:W-:Y:S05]  /*10db0*/  BSYNC B0 ;  /* 0x0000000000007941 */ /* 0x000fea0003800000 */
.L_x_14050:
        /* <DEDUP_REMOVED lines=20> */
.L_x_14048:
        /* <DEDUP_REMOVED lines=20> */
.L_x_14053:
        /* <DEDUP_REMOVED lines=59> */
.L_x_14049:
[----:B------:R-:W-:Y:S01]  /*113f0*/  ULDC UR4, c[0x0][0xc3c] ;  /* 0x00030f0000047ab9 */ /* 0x000fe20000000800 */
[----:B------:R-:W-:Y:S02]  /*11400*/  IMAD.MOV.U32 R17, RZ, RZ, RZ ;  /* 0x000000ffff117224 */ /* 0x000fe400078e00ff */
[----:B------:R-:W-:Y:S02]  /*11410*/  IMAD.U32 R16, RZ, RZ, UR6 ;  /* 0x00000006ff107e24 */ /* 0x000fe4000f8e00ff */
[----:B------:R-:W-:Y:S02]  /*11420*/  IMAD.MOV.U32 R18, RZ, RZ, RZ ;  /* 0x000000ffff127224 */ /* 0x000fe400078e00ff */
[----:B------:R-:W-:-:S07]  /*11430*/  IMAD.U32 R19, RZ, RZ, UR4 ;  /* 0x00000004ff137e24 */ /* 0x000fce000f8e00ff */
.L_x_14054:
[----:B------:R-:W-:-:S13]  /*11440*/  ISETP.NE.AND P0, PT, R5, RZ, PT ;  /* 0x000000ff0500720c */ /* 0x000fda0003f05270 */
[----:B------:R-:W0:Y:S01]  /*11450*/  @!P0 S2R R3, SR_CgaCtaId ;  /* 0x0000000000038919 */ /* 0x000e220000008800 */
[----:B------:R-:W-:-:S04]  /*11460*/  @!P0 MOV R0, 0x400 ;  /* 0x0000040000008802 */ /* 0x000fc80000000f00 */
[----:B0-----:R-:W-:-:S05]  /*11470*/  @!P0 LEA R0, R3, R0, 0x18 ;  /* 0x0000000003008211 */ /* 0x001fca00078ec0ff */
[----:B------:R0:W-:Y:S01]  /*11480*/  @!P0 STS.128 [R0+0x168d0], R16 ;  /* 0x0168d01000008388 */ /* 0x0001e20000000c00 */
[----:B------:R-:W-:Y:S06]  /*11490*/  BAR.ARV 0x5, 0x200 ;  /* 0x0148000000007b1d */ /* 0x000fec0000002000 */
.L_x_14047:
        /* <DEDUP_REMOVED lines=19> */
[----:B0-----:R-:W-:Y:S01]  /*115d0*/  IMAD.SHL.U32 R2, R3, 0x10, RZ ;  /* 0x0000001003027824 */ /* 0x001fe200078e00ff */
[----:B------:R-:W-:Y:S02]  /*115e0*/  SHF.R.U32.HI R4, RZ, 0x3, R4 ;  /* 0x00000003ff047819 */ /* 0x000fe40000011604 */
[----:B------:R-:W-:Y:S02]  /*115f0*/  LOP3.LUT R0, R28, 0x1f8, RZ, 0xc0, !PT ;  /* 0x000001f81c007812 */ /* 0x000fe400078ec0ff */
[----:B------:R-:W-:Y:S02]  /*11600*/  LOP3.LUT R2, R2, 0x70, RZ, 0xc0, !PT ;  /* 0x0000007002027812 */ /* 0x000fe400078ec0ff */
[----:B------:R-:W-:-:S02]  /*11610*/  LOP3.LUT R3, R0, 0x38, R3, 0x78, !PT ;  /* 0x0000003800037812 */ /* 0x000fc400078e7803 */
[----:B------:R-:W-:Y:S02]  /*11620*/  LOP3.LUT R2, R4, R2, RZ, 0xfc, !PT ;  /* 0x0000000204027212 */ /* 0x000fe400078efcff */
[----:B------:R-:W-:Y:S02]  /*11630*/  LOP3.LUT R0, R3, 0x200, R28, 0xf8, !PT ;  /* 0x0000020003007812 */ /* 0x000fe400078ef81c */
[----:B------:R-:W-:-:S03]  /*11640*/  LOP3.LUT R28, R28, 0x38, RZ, 0xc0, !PT ;  /* 0x000000381c1c7812 */ /* 0x000fc600078ec0ff */
[----:B------:R-:W-:-:S05]  /*11650*/  IMAD R0, R0, 0x2, R22 ;  /* 0x0000000200007824 */ /* 0x000fca00078e0216 */
[----:B------:R3:W-:Y:S02]  /*11660*/  STL [R1+0x20], R0 ;  /* 0x0000200001007387 */ /* 0x0007e40000100800 */
.L_x_14124:
[----:B------:R-:W-:Y:S05]  /*11670*/  YIELD ;  /* 0x0000000000007946 */ /* 0x000fea0003800000 */
[----:B------:R-:W-:Y:S01]  /*11680*/  ULDC.64 UR4, c[0x0][0xa28] ;  /* 0x00028a0000047ab9 */ /* 0x000fe20000000a00 */
[----:B--2---:R-:W2:Y:S01]  /*11690*/  LDL.LU R6, [R1] ;  /* 0x0000000001067983 */ /* 0x004ea20000300800 */
[----:B------:R-:W-:Y:S01]  /*116a0*/  ISETP.NE.U32.AND P0, PT, RZ, UR4, PT ;  /* 0x00000004ff007c0c */ /* 0x000fe2000bf05070 */
[----:B------:R-:W-:-:S03]  /*116b0*/  IMAD.MOV.U32 R23, RZ, RZ, RZ ;  /* 0x000000ffff177224 */ /* 0x000fc600078e00ff */
[----:B------:R-:W-:Y:S01]  /*116c0*/  ISETP.NE.AND.EX P0, PT, RZ, UR5, PT, P0 ;  /* 0x00000005ff007c0c */ /* 0x000fe2000bf05300 */
[----:B------:R-:W-:-:S12]  /*116d0*/  ULDC.64 UR4, c[0x0][0xa18] ;  /* 0x0002860000047ab9 */ /* 0x000fd80000000a00 */
[----:B0-----:R-:W0:Y:S02]  /*116e0*/  @P0 LDC.64 R2, c[0x0][0xa28] ;  /* 0x00028a00ff020b82 */ /* 0x001e240000000a00 */
[----:B0-----:R-:W-:-:S05]  /*116f0*/  @P0 IMAD.WIDE R2, R19, 0x4, R2 ;  /* 0x0000000413020825 */ /* 0x001fca00078e0202 */
[----:B------:R0:W4:Y:S01]  /*11700*/  @P0 LDG.E R23, desc[UR52][R2.64] ;  /* 0x0000003402170981 */ /* 0x000122000c1e1900 */
[----:B------:R-:W-:Y:S01]  /*11710*/  ISETP.NE.U32.AND P0, PT, RZ, UR4, PT ;  /* 0x00000004ff007c0c */ /* 0x000fe2000bf05070 */
[----:B---3--:R-:W-:-:S03]  /*11720*/  IMAD.MOV.U32 R0, RZ, RZ, RZ ;  /* 0x000000ffff007224 */ /* 0x008fc600078e00ff */
[----:B------:R-:W-:Y:S01]  /*11730*/  ISETP.NE.AND.EX P1, PT, RZ, UR5, PT, P0 ;  /* 0x00000005ff007c0c */ /* 0x000fe2000bf25300 */
[----:B------:R-:W-:Y:S02]  /*11740*/  ULDC.64 UR4, c[0x0][0xa00] ;  /* 0x0002800000047ab9 */ /* 0x000fe40000000a00 */
[----:B------:R-:W-:Y:S01]  /*11750*/  ISETP.NE.U32.AND P0, PT, RZ, UR4, PT ;  /* 0x00000004ff007c0c */ /* 0x000fe2000bf05070 */
[----:B0-----:R-:W0:Y:S03]  /*11760*/  LDC.64 R2, c[0x0][0xa00] ;  /* 0x00028000ff027b82 */ /* 0x001e260000000a00 */
[----:B------:R-:W-:Y:S01]  /*11770*/  ISETP.NE.AND.EX P2, PT, RZ, UR5, PT, P0 ;  /* 0x00000005ff007c0c */ /* 0x000fe2000bf45300 */
[----:B------:R-:W-:-:S05]  /*11780*/  ULDC.64 UR4, c[0x0][0x418] ;  /* 0x0001060000047ab9 */ /* 0x000fca0000000a00 */
[----:B-1----:R-:W1:Y:S01]  /*11790*/  @P1 LDC.64 R4, c[0x0][0xa18] ;  /* 0x00028600ff041b82 */ /* 0x002e620000000a00 */
[----:B0-----:R-:W-:-:S06]  /*117a0*/  IMAD.WIDE R2, R19, 0x4, R2 ;  /* 0x0000000413027825 */ /* 0x001fcc00078e0202 */
        /* <DEDUP_REMOVED lines=9> */
[----:B--2---:R-:W-:-:S04]  /*11840*/  LOP3.LUT R6, R6, 0xffffffef, RZ, 0xc0, !PT ;  /* 0xffffffef06067812 */ /* 0x004fc800078ec0ff */
[----:B------:R-:W-:-:S05]  /*11850*/  @P2 LOP3.LUT R6, R6, 0x10, RZ, 0xfc, !PT ;  /* 0x0000001006062812 */ /* 0x000fca00078efcff */
[----:B------:R-:W-:Y:S04]  /*11860*/  STL [R1], R6 ;  /* 0x0000000601007387 */ /* 0x000fe80000100800 */
[----:B---3--:R1:W-:Y:S04]  /*11870*/  STL [R1+0x24], R0 ;  /* 0x0000240001007387 */ /* 0x0083e80000100800 */
[----:B----4-:R0:W-:Y:S01]  /*11880*/  STL [R1+0x18], R23 ;  /* 0x0000181701007387 */ /* 0x0101e20000100800 */
        /* <DEDUP_REMOVED lines=8> */
.L_x_14056:
        /* <DEDUP_REMOVED lines=8> */
.L_x_14057:
        /* <DEDUP_REMOVED lines=9> */
.L_x_14058:
[----:B-1----:R-:W1:Y:S01]  /*11a20*/  LDC R3, c[0x0][0x448] ;  /* 0x00011200ff037b82 */ /* 0x002e620000000800 */
[----:B------:R-:W-:Y:S02]  /*11a30*/  IMAD.MOV.U32 R2, RZ, RZ, R6 ;  /* 0x000000ffff027224 */ /* 0x000fe400078e0006 */
[----:B-----5:R-:W-:Y:S02]  /*11a40*/  IMAD.IADD R8, R0, 0x1, -R23 ;  /* 0x0000000100087824 */ /* 0x020fe400078e0a17 */
[----:B------:R-:W-:Y:S01]  /*11a50*/  IMAD R26, R17, 0xc0, RZ ;  /* 0x000000c0111a7824 */ /* 0x000fe200078e02ff */
[----:B------:R-:W-:Y:S02]  /*11a60*/  LOP3.LUT R2, R2, 0xfffffff7, RZ, 0xc0, !PT ;  /* 0xfffffff702027812 */ /* 0x000fe400078ec0ff */
[----:B------:R-:W-:Y:S01]  /*11a70*/  IADD3 R0, R8, 0x1, -R29 ;  /* 0x0000000108007810 */ /* 0x000fe20007ffe81d */
[----:B------:R-:W-:Y:S01]  /*11a80*/  VIADD R7, R26, 0xbf ;  /* 0x000000bf1a077836 */ /* 0x000fe20000000000 */
[----:B-1----:R-:W-:-:S13]  /*11a90*/  ISETP.NE.AND P2, PT, R3, 0x1, PT ;  /* 0x000000010300780c */ /* 0x002fda0003f45270 */
[----:B------:R-:W-:Y:S01]  /*11aa0*/  @P2 LOP3.LUT R2, R2, 0x8, RZ, 0xfc, !PT ;  /* 0x0000000802022812 */ /* 0x000fe200078efcff */
[----:B------:R-:W1:Y:S04]  /*11ab0*/  @P2 LDC R6, c[0x0][0x44c] ;  /* 0x00011300ff062b82 */ /* 0x000e680000000800 */
[----:B------:R2:W-:Y:S04]  /*11ac0*/  STL [R1], R2 ;  /* 0x0000000201007387 */ /* 0x0005e80000100800 */
[----:B0-----:R-:W0:Y:S01]  /*11ad0*/  @P2 LDC R4, c[0x0][0x450] ;  /* 0x00011400ff042b82 */ /* 0x001e220000000800 */
[----:B------:R3:W-:Y:S07]  /*11ae0*/  STL [R1+0x10], R8 ;  /* 0x0000100801007387 */ /* 0x0007ee0000100800 */
[----:B--2---:R-:W2:Y:S01]  /*11af0*/  LDC.64 R2, c[0x0][0x9e0] ;  /* 0x00027800ff027b82 */ /* 0x004ea20000000a00 */
[----:B-1----:R-:W-:-:S05]  /*11b00*/  @P2 IMAD.HI.U32 R5, R7, R6, RZ ;  /* 0x0000000607052227 */ /* 0x002fca00078e00ff */
[----:B0-----:R-:W-:-:S05]  /*11b10*/  @P2 SHF.R.U32.HI R7, RZ, R4, R5 ;  /* 0x00000004ff072219 */ /* 0x001fca0000011605 */
[----:B------:R-:W-:Y:S01]  /*11b20*/  IMAD.IADD R7, R0, 0x1, R7 ;  /* 0x0000000100077824 */ /* 0x000fe200078e0207 */
[----:B--2---:R-:W-:-:S03]  /*11b30*/  ISETP.GE.AND P1, PT, R3, 0x1, PT ;  /* 0x000000010300780c */ /* 0x004fc60003f26270 */
[----:B------:R-:W-:-:S10]  /*11b40*/  IMAD.IADD R2, R7, 0x1, R2 ;  /* 0x0000000107027824 */ /* 0x000fd400078e0202 */
[----:B---3--:R-:W-:Y:S05]  /*11b50*/  @!P1 BRA `(.L_x_14059) ;  /* 0x0000000000489947 */ /* 0x008fea0003800000 */
        /* <DEDUP_REMOVED lines=11> */
.L_x_14061:
[----:B------:R-:W-:-:S13]  /*11c10*/  ISETP.NE.AND P0, PT, R3, 0x1, PT ;  /* 0x000000010300780c */ /* 0x000fda0003f05270 */
[----:B------:R-:W0:Y:S02]  /*11c20*/  @P0 LDC.64 R4, c[0x0][0x9e8] ;  /* 0x00027a00ff040b82 */ /* 0x000e240000000a00 */
[----:B0-----:R-:W-:-:S05]  /*11c30*/  @P0 IMAD.HI.U32 R4, R0, R4, RZ ;  /* 0x0000000400040227 */ /* 0x001fca00078e00ff */
[----:B------:R-:W-:-:S07]  /*11c40*/  @P0 SHF.R.U32.HI R0, RZ, R5, R4 ;  /* 0x00000005ff000219 */ /* 0x000fce0000011604 */
.L_x_14062:
[----:B------:R-:W-:Y:S05]  /*11c50*/  BSYNC B0 ;  /* 0x0000000000007941 */ /* 0x000fea0003800000 */
.L_x_14060:
[----:B------:R-:W-:-:S05]  /*11c60*/  IMAD R5, R0, R3, R3 ;  /* 0x0000000300057224 */ /* 0x000fca00078e0203 */
[----:B------:R-:W-:-:S07]  /*11c70*/  VIMNMX R2, R2, R5, PT ;  /* 0x0000000502027248 */ /* 0x000fce0003fe0100 */
.L_x_14059:
[----:B------:R-:W0:Y:S01]  /*11c80*/  @P2 LDC R5, c[0x0][0x44c] ;  /* 0x00011300ff052b82 */ /* 0x000e220000000800 */
[----:B------:R-:W-:Y:S01]  /*11c90*/  VIADD R2, R2, 0x7f ;  /* 0x0000007f02027836 */ /* 0x000fe20000000000 */
[----:B------:R-:W-:Y:S01]  /*11ca0*/  ULDC UR4, c[0x0][0x9dc] ;  /* 0x0002770000047ab9 */ /* 0x000fe20000000800 */
[----:B------:R-:W-:-:S05]  /*11cb0*/  IMAD.MOV.U32 R0, RZ, RZ, R26 ;  /* 0x000000ffff007224 */ /* 0x000fca00078e001a */
[----:B------:R-:W1:Y:S01]  /*11cc0*/  @P2 LDC R7, c[0x0][0x450] ;  /* 0x00011400ff072b82 */ /* 0x000e620000000800 */
[----:B0-----:R-:W-:Y:S01]  /*11cd0*/  @P2 IMAD.HI.U32 R4, R26, R5, RZ ;  /* 0x000000051a042227 */ /* 0x001fe200078e00ff */
[----:B------:R-:W-:-:S04]  /*11ce0*/  SHF.R.S32.HI R5, RZ, 0x1f, R2 ;  /* 0x0000001fff057819 */ /* 0x000fc80000011402 */
[----:B-1----:R-:W-:Y:S02]  /*11cf0*/  @P2 SHF.R.U32.HI R0, RZ, R7, R4 ;  /* 0x00000007ff002219 */ /* 0x002fe40000011604 */
        /* <DEDUP_REMOVED lines=21> */
.L_x_14065:
[----:B------:R-:W-:-:S13]  /*11e50*/  ISETP.NE.AND P0, PT, R3, 0x1, PT ;  /* 0x000000010300780c */ /* 0x000fda0003f05270 */
[----:B------:R-:W1:Y:S02]  /*11e60*/  @P0 LDC.64 R4, c[0x0][0x9e8] ;  /* 0x00027a00ff040b82 */ /* 0x000e640000000a00 */
[----:B-1----:R-:W-:-:S05]  /*11e70*/  @P0 IMAD.HI.U32 R4, R2, R4, RZ ;  /* 0x0000000402040227 */ /* 0x002fca00078e00ff */
[----:B------:R-:W-:-:S07]  /*11e80*/  @P0 SHF.R.U32.HI R2, RZ, R5, R4 ;  /* 0x00000005ff020219 */ /* 0x000fce0000011604 */
.L_x_14066:
[----:B------:R-:W-:Y:S05]  /*11e90*/  BSYNC B0 ;  /* 0x0000000000007941 */ /* 0x000fea0003800000 */
.L_x_14064:
[----:B------:R-:W-:-:S05]  /*11ea0*/  IMAD R3, R2, R3, RZ ;  /* 0x0000000302037224 */ /* 0x000fca00078e02ff */
[----:B------:R-:W-:-:S07]  /*11eb0*/  VIMNMX R0, R0, R3, !PT ;  /* 0x0000000300007248 */ /* 0x000fce0007fe0100 */
.L_x_14063:
        /* <DEDUP_REMOVED lines=25> */
.L_x_14068:
        /* <DEDUP_REMOVED lines=20> */
.L_x_14071:
[----:B------:R-:W-:Y:S05]  /*12190*/  BSYNC B6 ;  /* 0x0000000000067941 */ /* 0x000fea0003800000 */
.L_x_14070:
        /* <DEDUP_REMOVED lines=20> */
.L_x_14074:
        /* <DEDUP_REMOVED lines=15> */
.L_x_14073:
[----:B------:R-:W-:Y:S05]  /*123d0*/  BSYNC B6 ;  /* 0x0000000000067941 */ /* 0x000fea0003800000 */
.L_x_14072:
[----:B------:R-:W2:Y:S01]  /*123e0*/  LDL.LU R2, [R1] ;  /* 0x0000000001027983 */ /* 0x000ea20000300800 */
[----:B------:R-:W-:Y:S01]  /*123f0*/  ULDC.64 UR4, c[0x0][0x9f8] ;  /* 0x00027e0000047ab9 */ /* 0x000fe20000000a00 */
[----:B------:R-:W-:Y:S01]  /*12400*/  IMAD.MOV.U32 R7, RZ, RZ, R19 ;  /* 0x000000ffff077224 */ /* 0x000fe200078e0013 */
[----:B------:R-:W-:Y:S01]  /*12410*/  ISETP.NE.U32.AND P0, PT, RZ, UR4, PT ;  /* 0x00000004ff007c0c */ /* 0x000fe2000bf05070 */
[----:B------:R-:W3:Y:S01]  /*12420*/  LDL R20, [R1+0x10] ;  /* 0x0000100001147983 */ /* 0x000ee20000100800 */
[----:B------:R-:W1:Y:S02]  /*12430*/  LDC R9, c[0x0][0x430] ;  /* 0x00010c00ff097b82 */ /* 0x000e640000000800 */
[----:B------:R-:W-:Y:S01]  /*12440*/  ISETP.NE.AND.EX P0, PT, RZ, UR5, PT, P0 ;  /* 0x00000005ff007c0c */ /* 0x000fe2000bf05300 */
[----:B------:R-:W4:Y:S01]  /*12450*/  S2R R0, SR_TID.X ;  /* 0x0000000000007919 */ /* 0x000f220000002100 */
[----:B------:R-:W4:Y:S01]  /*12460*/  S2R R21, SR_TID.X ;  /* 0x0000000000157919 */ /* 0x000f220000002100 */
[----:B0-----:R-:W-:-:S02]  /*12470*/  VIADD R25, R25, 0xffffffff ;  /* 0xffffffff19197836 */ /* 0x001fc40000000000 */
[----:B--2---:R-:W-:-:S08]  /*12480*/  IMAD.MOV.U32 R17, RZ, RZ, R2 ;  /* 0x000000ffff117224 */ /* 0x004fd000078e0002 */
[----:B------:R-:W0:Y:S02]  /*12490*/  @P0 LDC.64 R2, c[0x0][0x9f8] ;  /* 0x00027e00ff020b82 */ /* 0x000e240000000a00 */
[----:B0-----:R-:W-:-:S05]  /*124a0*/  @P0 IMAD.WIDE R2, R19, 0x4, R2 ;  /* 0x0000000413020825 */ /* 0x001fca00078e0202 */
[----:B------:R0:W2:Y:S01]  /*124b0*/  @P0 LDG.E R7, desc[UR52][R2.64] ;  /* 0x0000003402070981 */ /* 0x0000a2000c1e1900 */
[----:B-1----:R-:W-:Y:S01]  /*124c0*/  ISETP.NE.AND P1, PT, R9, 0x1, PT ;  /* 0x000000010900780c */ /* 0x002fe20003f25270 */
[----:B----4-:R-:W-:Y:S01]  /*124d0*/  IMAD.SHL.U32 R0, R0, 0x10, RZ ;  /* 0x0000001000007824 */ /* 0x010fe200078e00ff */
[----:B------:R-:W-:Y:S01]  /*124e0*/  LOP3.LUT R21, R21, 0x7f, RZ, 0xc0, !PT ;  /* 0x0000007f15157812 */ /* 0x000fe200078ec0ff */
[----:B------:R-:W-:Y:S01]  /*124f0*/  IMAD.SHL.U32 R8, R25, 0x80, RZ ;  /* 0x0000008019087824 */ /* 0x000fe200078e00ff */
[----:B------:R-:W-:Y:S02]  /*12500*/  LOP3.LUT R17, R17, 0xfffffffb, RZ, 0xc0, !PT ;  /* 0xfffffffb11117812 */ /* 0x000fe400078ec0ff */
[----:B------:R-:W-:Y:S02]  /*12510*/  SHF.R.U32.HI R21, RZ, 0x3, R21 ;  /* 0x00000003ff157819 */ /* 0x000fe40000011615 */
[----:B------:R-:W-:-:S04]  /*12520*/  LOP3.LUT R0, R0, 0x70, RZ, 0xc0, !PT ;  /* 0x0000007000007812 */ /* 0x000fc800078ec0ff */
[----:B------:R-:W-:Y:S01]  /*12530*/  LOP3.LUT R5, R8, R21, R0, 0xfe, !PT ;  /* 0x0000001508057212 */ /* 0x000fe200078efe00 */
[----:B------:R-:W1:Y:S01]  /*12540*/  @P1 LDC R6, c[0x0][0x434] ;  /* 0x00010d00ff061b82 */ /* 0x000e620000000800 */
[----:B------:R-:W-:Y:S02]  /*12550*/  @P1 LOP3.LUT R17, R17, 0x4, RZ, 0xfc, !PT ;  /* 0x0000000411111812 */ /* 0x000fe400078efcff */
[C---:B---3--:R-:W-:Y:S01]  /*12560*/  ISETP.GE.AND P0, PT, R5.reuse, R20, PT ;  /* 0x000000140500720c */ /* 0x048fe20003f06270 */
[----:B------:R-:W-:-:S04]  /*12570*/  IMAD.IADD R5, R5, 0x1, R23 ;  /* 0x0000000105057824 */ /* 0x000fc800078e0217 */
[----:B------:R-:W3:Y:S01]  /*12580*/  @P1 LDC R0, c[0x0][0x438] ;  /* 0x00010e00ff001b82 */ /* 0x000ee20000000800 */
[----:B------:R-:W-:-:S07]  /*12590*/  IMAD.MOV.U32 R4, RZ, RZ, R5 ;  /* 0x000000ffff047224 */ /* 0x000fce00078e0005 */
[----:B0-----:R-:W0:Y:S01]  /*125a0*/  @!P0 LDC.64 R2, c[0x0][0x428] ;  /* 0x00010a00ff028b82 */ /* 0x001e220000000a00 */
[----:B-1----:R-:W-:-:S05]  /*125b0*/  @P1 IMAD.HI.U32 R6, R5, R6, RZ ;  /* 0x0000000605061227 */ /* 0x002fca00078e00ff */
[----:B---3--:R-:W-:-:S05]  /*125c0*/  @P1 SHF.R.U32.HI R4, RZ, R0, R6 ;  /* 0x00000000ff041219 */ /* 0x008fca0000011606 */
[----:B------:R-:W-:-:S04]  /*125d0*/  IMAD.MOV R0, RZ, RZ, -R4 ;  /* 0x000000ffff007224 */ /* 0x000fc800078e0a04 */
[----:B------:R-:W-:Y:S01]  /*125e0*/  IMAD R0, R9, R0, R5 ;  /* 0x0000000009007224 */ /* 0x000fe200078e0205 */
[--C-:B------:R-:W-:Y:S02]  /*125f0*/  @!P0 SHF.R.S32.HI R5, RZ, 0x1f, R4.reuse ;  /* 0x0000001fff058819 */ /* 0x100fe40000011404 */
[----:B--2---:R-:W-:Y:S01]  /*12600*/  SHF.R.S32.HI R6, RZ, 0x1f, R7 ;  /* 0x0000001fff067819 */ /* 0x004fe20000011407 */
[----:B------:R-:W-:Y:S01]  /*12610*/  STL [R1+0x8], R7 ;  /* 0x0000080701007387 */ /* 0x000fe20000100800 */
[----:B0-----:R-:W-:-:S03]  /*12620*/  @!P0 IMAD.WIDE.U32 R4, R7, R2, R4 ;  /* 0x0000000207048225 */ /* 0x001fc600078e0004 */
[----:B------:R0:W-:Y:S02]  /*12630*/  STL [R1+0x1c], R6 ;  /* 0x00001c0601007387 */ /* 0x0001e40000100800 */
[----:B0-----:R-:W-:-:S04]  /*12640*/  @!P0 IMAD R6, R6, R2, RZ ;  /* 0x0000000206068224 */ /* 0x001fc800078e02ff */
[----:B------:R-:W-:Y:S02]  /*12650*/  @!P0 IMAD R6, R7, R3, R6 ;  /* 0x0000000307068224 */ /* 0x000fe400078e0206 */
[----:B------:R-:W0:Y:S02]  /*12660*/  @!P0 LDC.64 R2, c[0x0][0x418] ;  /* 0x00010600ff028b82 */ /* 0x000e240000000a00 */
[----:B------:R-:W-:Y:S01]  /*12670*/  @!P0 IMAD.IADD R5, R5, 0x1, R6 ;  /* 0x0000000105058824 */ /* 0x000fe200078e0206 */
[----:B0-----:R-:W-:Y:S01]  /*12680*/  @!P0 LEA R6, P1, R4, R2, 0x2 ;  /* 0x0000000204068211 */ /* 0x001fe200078210ff */
[----:B------:R-:W-:-:S03]  /*12690*/  IMAD.MOV.U32 R2, RZ, RZ, RZ ;  /* 0x000000ffff027224 */ /* 0x000fc600078e00ff */
[----:B------:R-:W-:-:S05]  /*126a0*/  @!P0 LEA.HI.X R7, R4, R3, R5, 0x2, P1 ;  /* 0x0000000304078211 */ /* 0x000fca00008f1405 */
[----:B------:R0:W5:Y:S01]  /*126b0*/  @!P0 LDG.E R2, desc[UR52][R6.64] ;  /* 0x0000003406028981 */ /* 0x000162000c1e1900 */
[----:B------:R-:W-:Y:S01]  /*126c0*/  IMAD.U32 R9, RZ, RZ, UR37 ;  /* 0x00000025ff097e24 */ /* 0x000fe2000f8e00ff */
[----:B------:R-:W-:Y:S01]  /*126d0*/  LOP3.LUT R17, R17, 0xfffffffd, RZ, 0xc0, !PT ;  /* 0xfffffffd11117812 */ /* 0x000fe200078ec0ff */
[----:B------:R-:W-:-:S03]  /*126e0*/  UMOV UR4, 0xffffffff ;  /* 0xffffffff00047882 */ /* 0x000fc60000000000 */
[----:B------:R-:W-:-:S13]  /*126f0*/  ISETP.NE.AND P2, PT, R9, 0x3, PT ;  /* 0x000000030900780c */ /* 0x000fda0003f45270 */
[----:B------:R-:W-:-:S05]  /*12700*/  @P2 LOP3.LUT R17, R17, 0x2, RZ, 0xfc, !PT ;  /* 0x0000000211112812 */ /* 0x000fca00078efcff */
[----:B------:R0:W-:Y:S01]  /*12710*/  STL [R1], R17 ;  /* 0x0000001101007387 */ /* 0x0001e20000100800 */
[----:B------:R-:W-:Y:S05]  /*12720*/  BRA.DIV UR4, `(.L_x_14075) ;  /* 0x00000046043c7947 */ /* 0x000fea000b800000 */
.L_x_14141:
[----:B------:R-:W-:-:S05]  /*12730*/  SHF.R.S32.HI R9, RZ, 0x1f, R18 ;  /* 0x0000001fff097819 */ /* 0x000fca0000011412 */
[----:B------:R1:W-:Y:S01]  /*12740*/  STL [R1+0x4], R9 ;  /* 0x0000040901007387 */ /* 0x0003e20000100800 */
[----:B------:R-:W-:Y:S05]  /*12750*/  @!P2 BRA `(.L_x_14076) ;  /* 0x000000000004a947 */ /* 0x000fea0003800000 */
[----:B------:R-:W-:Y:S01]  /*12760*/  BPT.TRAP 0x1 ;  /* 0x000000040000795c */ /* 0x000fe20000300000 */
.L_x_14076:
[----:B0-----:R-:W-:Y:S01]  /*12770*/  SHF.R.S32.HI R6, RZ, 0x1f, R0 ;  /* 0x0000001fff067819 */ /* 0x001fe20000011400 */
        /* <DEDUP_REMOVED lines=24> */
.L_x_14142:
[----:B------:R-:W-:Y:S05]  /*12900*/  BSYNC B0 ;  /* 0x0000000000007941 */ /* 0x000fea0003800000 */
.L_x_14077:
[----:B------:R-:W2:Y:S01]  /*12910*/  LDL R12, [R1+0x4] ;  /* 0x00000400010c7983 */ /* 0x000ea20000100800 */
[----:B------:R-:W-:-:S03]  /*12920*/  ULDC.64 UR4, c[0x0][0x300] ;  /* 0x0000c00000047ab9 */ /* 0x000fc60000000a00 */
[----:B------:R-:W3:Y:S04]  /*12930*/  LDL R11, [R1+0x10] ;  /* 0x00001000010b7983 */ /* 0x000ee80000100800 */
[----:B-1----:R-:W4:Y:S01]  /*12940*/  LDL.LU R9, [R1] ;  /* 0x0000000001097983 */ /* 0x002f220000300800 */
        /* <DEDUP_REMOVED lines=28> */
[----:B------:R1:W-:Y:S01]  /*12b10*/  STL [R1], R9 ;  /* 0x0000000901007387 */ /* 0x0003e20000100800 */
        /* <DEDUP_REMOVED lines=79> */
.L_x_14160:
[----:B------:R-:W-:-:S13]  /*13010*/  ISETP.GE.AND P0, PT, R4, 0x71, PT ;  /* 0x000000710400780c */ /* 0x000fda0003f06270 */
[----:B01----:R-:W-:Y:S01]  /*13020*/  @P0 LEA R6, P1, R28, R0, 0x1 ;  /* 0x000000001c060211 */ /* 0x003fe200078208ff */
        /* <DEDUP_REMOVED lines=8> */
.L_x_14080:
        /* <DEDUP_REMOVED lines=11> */
.L_x_14081:
[----:B------:R1:W5:Y:S01]  /*13160*/  LDL.LU R4, [R1+0x24] ;  /* 0x0000240001047983 */ /* 0x0003620000300800 */
[----:B------:R1:W-:Y:S02]  /*13170*/  SYNCS.ARRIVE.TRANS64.A1T0 RZ, [R3+URZ+0x16830], RZ ;  /* 0x016830ff03ff79a7 */ /* 0x0003e4000810003f */
[----:B------:R-:W-:Y:S05]  /*13180*/  WARPSYNC.ALL ;  /* 0x0000000000007948 */ /* 0x000fea0003800000 */
[----:B------:R-:W-:Y:S01]  /*13190*/  ULDC.64 UR4, c[0x0][0x298] ;  /* 0x0000a60000047ab9 */ /* 0x000fe20000000a00 */
[----:B------:R-:W-:Y:S01]  /*131a0*/  VIADD R2, R22, 0x8400 ;  /* 0x0000840016027836 */ /* 0x000fe20000000000 */
[----:B------:R-:W-:Y:S01]  /*131b0*/  BSSY B6, `(.L_x_14082) ;  /* 0x000001b000067945 */ /* 0x000fe20003800000 */
[----:B------:R-:W-:Y:S03]  /*131c0*/  BAR.SYNC.DEFER_BLOCKING 0x8, 0x200 ;  /* 0x0208000000007b1d */ /* 0x000fe60000010000 */
[----:B------:R-:W-:-:S02]  /*131d0*/  LOP3.LUT P0, RZ, R2, 0x3ff, RZ, 0xc0, !PT ;  /* 0x000003ff02ff7812 */ /* 0x000fc4000780c0ff */
[----:B-----5:R-:W-:Y:S01]  /*131e0*/  SHF.R.S32.HI R0, RZ, 0x1f, R4 ;  /* 0x0000001fff007819 */ /* 0x020fe20000011404 */
[----:B-1----:R-:W-:-:S04]  /*131f0*/  IMAD.WIDE.U32 R2, R4, UR4, RZ ;  /* 0x0000000404027c25 */ /* 0x002fc8000f8e00ff */
[----:B------:R-:W-:Y:S01]  /*13200*/  IMAD R0, R0, UR4, RZ ;  /* 0x0000000400007c24 */ /* 0x000fe2000f8e02ff */
[----:B------:R1:W-:Y:S03]  /*13210*/  STL.64 [R1+0x28], R2 ;  /* 0x0000280201007387 */ /* 0x0003e60000100a00 */
[----:B------:R-:W-:-:S04]  /*13220*/  IMAD R0, R4, UR5, R0 ;  /* 0x0000000504007c24 */ /* 0x000fc8000f8e0200 */
[----:B------:R-:W-:-:S05]  /*13230*/  IMAD.IADD R0, R3, 0x1, R0 ;  /* 0x0000000103007824 */ /* 0x000fca00078e0200 */
[----:B------:R1:W-:Y:S01]  /*13240*/  STL [R1+0x24], R0 ;  /* 0x0000240001007387 */ /* 0x0003e20000100800 */
[----:B------:R-:W-:Y:S05]  /*13250*/  @!P0 BRA `(.L_x_14083) ;  /* 0x0000000000408947 */ /* 0x000fea0003800000 */
[----:B-1----:R-:W-:Y:S01]  /*13260*/  MOV R2, 0x0 ;  /* 0x0000000000027802 */ /* 0x002fe20000000f00 */
[----:B------:R-:W-:Y:S01]  /*13270*/  ULDC.64 UR6, c[0x4][0x138] ;  /* 0x01004e0000067ab9 */ /* 0x000fe20000000a00 */
[----:B------:R-:W-:Y:S01]  /*13280*/  ULDC.64 UR8, c[0x4][0x140] ;  /* 0x0100500000087ab9 */ /* 0x000fe20000000a00 */
[----:B------:R-:W-:Y:S01]  /*13290*/  ULDC.64 UR4, c[0x4][0x20] ;  /* 0x0100080000047ab9 */ /* 0x000fe20000000a00 */
[----:B------:R-:W-:Y:S02]  /*132a0*/  IMAD.U32 R4, RZ, RZ, UR6 ;  /* 0x00000006ff047e24 */ /* 0x000fe4000f8e00ff */
[----:B------:R-:W1:Y:S01]  /*132b0*/  LDC.64 R2, c[0x4][R2] ;  /* 0x0100000002027b82 */ /* 0x000e620000000a00 */
[----:B0-----:R-:W-:Y:S02]  /*132c0*/  IMAD.U32 R5, RZ, RZ, UR7 ;  /* 0x00000007ff057e24 */ /* 0x001fe4000f8e00ff */
        /* <DEDUP_REMOVED lines=8> */
[----:B-1----:R-:W-:Y:S05]  /*13350*/  CALL.ABS.NOINC R2 ;  /* 0x0000000002007343 */ /* 0x002fea0003c00000 */
.L_x_14083:
[----:B------:R-:W-:Y:S05]  /*13360*/  BSYNC B6 ;  /* 0x0000000000067941 */ /* 0x000fea0003800000 */
.L_x_14082:
[----:B------:R-:W2:Y:S01]  /*13370*/  LDL.LU R20, [R1+0x24] ;  /* 0x0000240001147983 */ /* 0x000ea20000300800 */
[----:B------:R-:W-:Y:S01]  /*13380*/  ULDC.64 UR4, c[0x0][0x2d8] ;  /* 0x0000b60000047ab9 */ /* 0x000fe20000000a00 */
[----:B------:R-:W3:Y:S01]  /*13390*/  LDC R4, c[0x0][0x448] ;  /* 0x00011200ff047b82 */ /* 0x000ee20000000800 */
[----:B------:R-:W-:Y:S01]  /*133a0*/  ULDC.64 UR6, c[0x0][0x2c8] ;  /* 0x0000b20000067ab9 */ /* 0x000fe20000000a00 */
[----:B-1----:R-:W4:Y:S01]  /*133b0*/  LDL.LU.64 R2, [R1+0x28] ;  /* 0x0000280001027983 */ /* 0x002f220000300a00 */
[----:B------:R-:W-:-:S03]  /*133c0*/  ULDC.64 UR8, c[0x0][0x280] ;  /* 0x0000a00000087ab9 */ /* 0x000fc60000000a00 */
[----:B------:R-:W4:Y:S02]  /*133d0*/  LDL R0, [R1] ;  /* 0x0000000001007983 */ /* 0x000f240000100800 */
[----:B------:R-:W1:Y:S01]  /*133e0*/  LDC R10, c[0x0][0x448] ;  /* 0x00011200ff0a7b82 */ /* 0x000e620000000800 */
[----:B--2---:R-:W-:Y:S02]  /*133f0*/  IMAD.MOV.U32 R21, RZ, RZ, R20 ;  /* 0x000000ffff157224 */ /* 0x004fe400078e0014 */
[----:B------:R-:W2:Y:S01]  /*13400*/  LDL R20, [R1+0x4] ;  /* 0x0000040001147983 */ /* 0x000ea20000100800 */
[----:B---3--:R-:W-:Y:S01]  /*13410*/  ISETP.NE.AND P6, PT, R4, 0x1, PT ;  /* 0x000000010400780c */ /* 0x008fe20003fc5270 */
[----:B----4-:R-:W-:Y:S02]  /*13420*/  IMAD.MOV.U32 R3, RZ, RZ, R21 ;  /* 0x000000ffff037224 */ /* 0x010fe400078e0015 */
[----:B------:R-:W3:Y:S01]  /*13430*/  S2R R21, SR_TID.X ;  /* 0x0000000000157919 */ /* 0x000ee20000002100 */
[----:B------:R-:W-:Y:S01]  /*13440*/  LOP3.LUT P5, RZ, R0, 0x10, RZ, 0xc0, !PT ;  /* 0x0000001000ff7812 */ /* 0x000fe200078ac0ff */
[----:B------:R-:W-:-:S08]  /*13450*/  IMAD.WIDE.U32 R2, R18, UR4, R2 ;  /* 0x0000000412027c25 */ /* 0x000fd0000f8e0002 */
[----:B------:R-:W4:Y:S01]  /*13460*/  @P6 LDC R4, c[0x0][0x450] ;  /* 0x00011400ff046b82 */ /* 0x000f220000000800 */
[----:B---3--:R-:W-:-:S05]  /*13470*/  IMAD.SHL.U32 R21, R21, 0x10, RZ ;  /* 0x0000001015157824 */ /* 0x008fca00078e00ff */
[----:B------:R-:W-:Y:S01]  /*13480*/  LOP3.LUT R21, R21, 0x70, RZ, 0xc0, !PT ;  /* 0x0000007015157812 */ /* 0x000fe200078ec0ff */
[----:B--2---:R-:W-:Y:S02]  /*13490*/  IMAD R0, R20, UR4, RZ ;  /* 0x0000000414007c24 */ /* 0x004fe4000f8e02ff */
[----:B------:R-:W2:Y:S02]  /*134a0*/  S2R R20, SR_TID.X ;  /* 0x0000000000147919 */ /* 0x000ea40000002100 */
[----:B------:R-:W-:Y:S01]  /*134b0*/  IMAD R0, R18, UR5, R0 ;  /* 0x0000000512007c24 */ /* 0x000fe2000f8e0200 */
[----:B------:R-:W-:-:S03]  /*134c0*/  ULDC.64 UR4, c[0x0][0x2e0] ;  /* 0x0000b80000047ab9 */ /* 0x000fc60000000a00 */
[----:B------:R-:W-:Y:S01]  /*134d0*/  IMAD.IADD R3, R3, 0x1, R0 ;  /* 0x0000000103037824 */ /* 0x000fe200078e0200 */
[----:B------:R-:W-:-:S04]  /*134e0*/  SHF.R.S32.HI R0, RZ, 0x1f, R19 ;  /* 0x0000001fff007819 */ /* 0x000fc80000011413 */
[----:B------:R-:W-:-:S05]  /*134f0*/  SEL R0, R0, RZ, !P5 ;  /* 0x000000ff00007207 */ /* 0x000fca0006800000 */
[----:B0-----:R-:W-:Y:S01]  /*13500*/  IMAD R5, R0, UR4, RZ ;  /* 0x0000000400057c24 */ /* 0x001fe2000f8e02ff */
[----:B------:R-:W-:-:S05]  /*13510*/  SEL R0, R19, RZ, !P5 ;  /* 0x000000ff13007207 */ /* 0x000fca0006800000 */
[C---:B------:R-:W-:Y:S02]  /*13520*/  IMAD R5, R0.reuse, UR5, R5 ;  /* 0x0000000500057c24 */ /* 0x040fe4000f8e0205 */
[----:B------:R-:W-:Y:S01]  /*13530*/  IMAD.WIDE.U32 R2, R0, UR4, R2 ;  /* 0x0000000400027c25 */ /* 0x000fe2000f8e0002 */
[----:B------:R-:W-:Y:S01]  /*13540*/  ULDC.64 UR4, c[0x0][0x2d0] ;  /* 0x0000b40000047ab9 */ /* 0x000fe20000000a00 */
[----:B------:R-:W0:Y:S02]  /*13550*/  @P6 LDC R0, c[0x0][0x44c] ;  /* 0x00011300ff006b82 */ /* 0x000e240000000800 */
[----:B------:R-:W-:Y:S01]  /*13560*/  IMAD.IADD R3, R3, 0x1, R5 ;  /* 0x0000000103037824 */ /* 0x000fe200078e0205 */
[----:B--2---:R-:W-:-:S04]  /*13570*/  LOP3.LUT R20, R20, 0x7f, RZ, 0xc0, !PT ;  /* 0x0000007f14147812 */ /* 0x004fc800078ec0ff */
[----:B------:R-:W-:-:S04]  /*13580*/  SHF.R.U32.HI R20, RZ, 0x3, R20 ;  /* 0x00000003ff147819 */ /* 0x000fc80000011614 */
[----:B------:R-:W-:-:S05]  /*13590*/  LOP3.LUT R20, R20, R21, RZ, 0xfc, !PT ;  /* 0x0000001514147212 */ /* 0x000fca00078efcff */
[----:B------:R-:W-:Y:S02]  /*135a0*/  IMAD.IADD R8, R20, 0x1, R26 ;  /* 0x0000000114087824 */ /* 0x000fe400078e021a */
[----:B------:R2:W5:Y:S02]  /*135b0*/  LDL R20, [R1+0x20] ;  /* 0x0000200001147983 */ /* 0x0005640000100800 */
[----:B------:R-:W-:Y:S02]  /*135c0*/  IMAD.MOV.U32 R5, RZ, RZ, R8 ;  /* 0x000000ffff057224 */ /* 0x000fe400078e0008 */
[----:B0-----:R-:W-:Y:S01]  /*135d0*/  @P6 IMAD.HI.U32 R0, R8, R0, RZ ;  /* 0x0000000008006227 */ /* 0x001fe200078e00ff */
[----:B------:R-:W0:Y:S04]  /*135e0*/  S2R R21, SR_TID.X ;  /* 0x0000000000157919 */ /* 0x000e280000002100 */
[----:B----4-:R-:W-:-:S04]  /*135f0*/  @P6 SHF.R.U32.HI R5, RZ, R4, R0 ;  /* 0x00000004ff056219 */ /* 0x010fc80000011600 */
[----:B------:R-:W-:-:S05]  /*13600*/  SHF.R.S32.HI R0, RZ, 0x1f, R5 ;  /* 0x0000001fff007819 */ /* 0x000fca0000011405 */
[----:B------:R-:W-:-:S04]  /*13610*/  IMAD R0, R0, UR4, RZ ;  /* 0x0000000400007c24 */ /* 0x000fc8000f8e02ff */
[C---:B------:R-:W-:Y:S02]  /*13620*/  IMAD R6, R5.reuse, UR5, R0 ;  /* 0x0000000505067c24 */ /* 0x040fe4000f8e0200 */
[----:B------:R-:W-:Y:S02]  /*13630*/  IMAD.MOV R0, RZ, RZ, -R5 ;  /* 0x000000ffff007224 */ /* 0x000fe400078e0a05 */
[----:B------:R-:W-:-:S04]  /*13640*/  IMAD.WIDE.U32 R4, R5, UR4, R2 ;  /* 0x0000000405047c25 */ /* 0x000fc8000f8e0002 */
[----:B-1----:R-:W-:Y:S02]  /*13650*/  IMAD R0, R10, R0, R8 ;  /* 0x000000000a007224 */ /* 0x002fe400078e0208 */
[----:B------:R-:W-:Y:S02]  /*13660*/  IMAD.IADD R5, R5, 0x1, R6 ;  /* 0x0000000105057824 */ /* 0x000fe400078e0206 */
[----:B------:R-:W-:Y:S01]  /*13670*/  VIADD R8, R8, 0x80 ;  /* 0x0000008008087836 */ /* 0x000fe20000000000 */
[----:B------:R-:W-:Y:S01]  /*13680*/  SHF.R.S32.HI R9, RZ, 0x1f, R0 ;  /* 0x0000001fff097819 */ /* 0x000fe20000011400 */
[----:B------:R-:W-:Y:S01]  /*13690*/  IMAD.WIDE.U32 R6, R0, UR6, R4 ;  /* 0x0000000600067c25 */ /* 0x000fe2000f8e0004 */
[----:B0-----:R-:W-:Y:S01]  /*136a0*/  LOP3.LUT R21, R21, 0x7f, RZ, 0xc0, !PT ;  /* 0x0000007f15157812 */ /* 0x001fe200078ec0ff */
[----:B------:R-:W0:Y:S02]  /*136b0*/  @P6 LDC R5, c[0x0][0x450] ;  /* 0x00011400ff056b82 */ /* 0x000e240000000800 */
[----:B------:R-:W-:Y:S01]  /*136c0*/  IMAD R9, R9, UR6, RZ ;  /* 0x0000000609097c24 */ /* 0x000fe2000f8e02ff */
[----:B------:R-:W-:-:S02]  /*136d0*/  LEA R4, P0, R6, UR8, 0x1 ;  /* 0x0000000806047c11 */ /* 0x000fc4000f8008ff */
[----:B------:R-:W-:Y:S01]  /*136e0*/  SHF.R.U32.HI R21, RZ, 0x3, R21 ;  /* 0x00000003ff157819 */ /* 0x000fe20000011615 */
[----:B------:R-:W-:-:S04]  /*136f0*/  IMAD R0, R0, UR7, R9 ;  /* 0x0000000700007c24 */ /* 0x000fc8000f8e0209 */
[----:B------:R-:W-:-:S05]  /*13700*/  IMAD.IADD R0, R7, 0x1, R0 ;  /* 0x0000000107007824 */ /* 0x000fca00078e0200 */
[----:B------:R-:W-:Y:S02]  /*13710*/  LEA.HI.X R0, R6, UR9, R0, 0x1, P0 ;  /* 0x0000000906007c11 */ /* 0x000fe400080f0c00 */
[----:B------:R-:W1:Y:S02]  /*13720*/  @P6 LDC R6, c[0x0][0x44c] ;  /* 0x00011300ff066b82 */ /* 0x000e640000000800 */
[----:B-1----:R-:W-:-:S04]  /*13730*/  @P6 IMAD.HI.U32 R7, R8, R6, RZ ;  /* 0x0000000608076227 */ /* 0x002fc800078e00ff */
[----:B------:R-:W-:Y:S01]  /*13740*/  IMAD.MOV.U32 R6, RZ, RZ, R8 ;  /* 0x000000ffff067224 */ /* 0x000fe200078e0008 */
[----:B0-----:R-:W-:-:S04]  /*13750*/  @P6 SHF.R.U32.HI R6, RZ, R5, R7 ;  /* 0x00000005ff066219 */ /* 0x001fc80000011607 */
[--C-:B------:R-:W-:Y:S01]  /*13760*/  SHF.R.S32.HI R7, RZ, 0x1f, R6.reuse ;  /* 0x0000001fff077819 */ /* 0x100fe20000011406 */
[----:B------:R-:W-:Y:S02]  /*13770*/  IMAD.MOV R5, RZ, RZ, -R6 ;  /* 0x000000ffff057224 */ /* 0x000fe400078e0a06 */
[----:B------:R-:W-:-:S04]  /*13780*/  IMAD.WIDE.U32 R2, R6, UR4, R2 ;  /* 0x0000000406027c25 */ /* 0x000fc8000f8e0002 */
[----:B------:R-:W-:Y:S02]  /*13790*/  IMAD R5, R10, R5, R8 ;  /* 0x000000050a057224 */ /* 0x000fe400078e0208 */
[----:B------:R-:W-:Y:S01]  /*137a0*/  IMAD R7, R7, UR4, RZ ;  /* 0x0000000407077c24 */ /* 0x000fe2000f8e02ff */
[----:B------:R-:W-:Y:S02]  /*137b0*/  ULDC UR4, c[0x0][0x2b8] ;  /* 0x0000ae0000047ab9 */ /* 0x000fe40000000800 */
[----:B------:R-:W-:Y:S01]  /*137c0*/  ISETP.GE.AND P0, PT, R28, UR4, PT ;  /* 0x000000041c007c0c */ /* 0x000fe2000bf06270 */
[----:B------:R-:W-:Y:S01]  /*137d0*/  IMAD R7, R6, UR5, R7 ;  /* 0x0000000506077c24 */ /* 0x000fe2000f8e0207 */
[----:B------:R-:W-:Y:S01]  /*137e0*/  SHF.R.S32.HI R6, RZ, 0x1f, R5 ;  /* 0x0000001fff067819 */ /* 0x000fe20000011405 */
[----:B------:R-:W-:Y:S02]  /*137f0*/  UMOV UR4, 0xffffffff ;  /* 0xffffffff00047882 */ /* 0x000fe40000000000 */
[----:B------:R-:W-:-:S02]  /*13800*/  IMAD.IADD R3, R3, 0x1, R7 ;  /* 0x0000000103037824 */ /* 0x000fc400078e0207 */
[----:B------:R-:W-:Y:S02]  /*13810*/  IMAD R6, R6, UR6, RZ ;  /* 0x0000000606067c24 */ /* 0x000fe4000f8e02ff */
[----:B------:R-:W-:-:S04]  /*13820*/  IMAD.WIDE.U32 R2, R5, UR6, R2 ;  /* 0x0000000605027c25 */ /* 0x000fc8000f8e0002 */
[----:B------:R-:W-:Y:S01]  /*13830*/  IMAD R6, R5, UR7, R6 ;  /* 0x0000000705067c24 */ /* 0x000fe2000f8e0206 */
[----:B------:R-:W-:-:S03]  /*13840*/  LEA R5, P1, R2, UR8, 0x1 ;  /* 0x0000000802057c11 */ /* 0x000fc6000f8208ff */
[----:B------:R-:W-:-:S05]  /*13850*/  IMAD.IADD R6, R3, 0x1, R6 ;  /* 0x0000000103067824 */ /* 0x000fca00078e0206 */
[----:B------:R-:W-:Y:S01]  /*13860*/  LEA.HI.X R2, R2, UR9, R6, 0x1, P1 ;  /* 0x0000000902027c11 */ /* 0x000fe200088f0c06 */
[----:B--2---:R-:W-:Y:S06]  /*13870*/  BRA.DIV UR4, `(.L_x_14084) ;  /* 0x0000003e04e07947 */ /* 0x004fec000b800000 */
[----:B------:R-:W0:Y:S01]  /*13880*/  SHFL.IDX PT, R7, R4, RZ, 0x181f ;  /* 0x00181fff04077589 */ /* 0x000e2200000e0000 */
[----:B------:R-:W-:Y:S02]  /*13890*/  IMAD R3, R29, R10, RZ ;  /* 0x0000000a1d037224 */ /* 0x000fe400078e02ff */
[----:B------:R-:W-:Y:S01]  /*138a0*/  IMAD.IADD R26, R21, 0x1, R26 ;  /* 0x00000001151a7824 */ /* 0x000fe200078e021a */
        /* <DEDUP_REMOVED lines=8> */
[----:B-----5:R0:W-:Y:S02]  /*13930*/  @!P2 LDGSTS.E.BYPASS.LTC128B.128 [R20+0x8400], desc[UR52][R6.64], !P0 ;  /* 0x084000000614afae */ /* 0x0201e4000c101d74 */
        /* <DEDUP_REMOVED lines=62> */
[----:B0-----:R-:W-:-:S05]  /*13d20*/  VIADD R4, R26, 0x80 ;  /* 0x000000801a047836 */ /* 0x001fca0000000000 */
[----:B------:R-:W-:Y:S01]  /*13d30*/  ISETP.GE.AND P1, PT, R4, R3, PT ;  /* 0x000000030400720c */ /* 0x000fe20003f26270 */
[----:B------:R-:W-:-:S05]  /*13d40*/  VIADD R4, R26, 0x70 ;  /* 0x000000701a047836 */ /* 0x000fca0000000000 */
[----:B------:R-:W-:Y:S02]  /*13d50*/  ISETP.GE.AND P2, PT, R4, R3, PT ;  /* 0x000000030400720c */ /* 0x000fe40003f46270 */
[----:B------:R-:W0:Y:S11]  /*13d60*/  SHFL.IDX PT, R4, R5, RZ, 0x181f ;  /* 0x00181fff05047589 */ /* 0x000e3600000e0000 */
[----:B-1----:R-:W-:-:S05]  /*13d70*/  @!P2 LEA R6, P3, R28, R6, 0x1 ;  /* 0x000000061c06a211 */ /* 0x002fca00078608ff */
[----:B------:R-:W-:Y:S02]  /*13d80*/  @!P2 IMAD.X R7, RZ, RZ, R0, P3 ;  /* 0x000000ffff07a224 */ /* 0x000fe400018e0600 */
[----:B------:R-:W1:Y:S04]  /*13d90*/  SHFL.IDX PT, R0, R2, RZ, 0x181f ;  /* 0x00181fff02007589 */ /* 0x000e6800000e0000 */
[----:B------:R2:W-:Y:S01]  /*13da0*/  @!P2 LDGSTS.E.BYPASS.LTC128B.128 [R20+0xbc00], desc[UR52][R6.64], !P0 ;  /* 0x0bc000000614afae */ /* 0x0005e2000c101d74 */
[----:B0-----:R-:W-:-:S05]  /*13db0*/  @!P1 LEA R4, P3, R28, R4, 0x1 ;  /* 0x000000041c049211 */ /* 0x001fca00078608ff */
[----:B--2---:R-:W-:Y:S02]  /*13dc0*/  @!P1 IMAD.MOV.U32 R6, RZ, RZ, R4 ;  /* 0x000000ffff069224 */ /* 0x004fe400078e0004 */
[----:B-1----:R-:W-:-:S04]  /*13dd0*/  @!P1 IMAD.X R0, RZ, RZ, R0, P3 ;  /* 0x000000ffff009224 */ /* 0x002fc800018e0600 */
[----:B------:R-:W-:Y:S02]  /*13de0*/  @!P1 IMAD.MOV.U32 R7, RZ, RZ, R0 ;  /* 0x000000ffff079224 */ /* 0x000fe400078e0000 */
[----:B------:R-:W-:-:S03]  /*13df0*/  VIADD R0, R26, 0x90 ;  /* 0x000000901a007836 */ /* 0x000fc60000000000 */
[----:B------:R0:W-:Y:S02]  /*13e00*/  @!P1 LDGSTS.E.BYPASS.LTC128B.128 [R20+0xc400], desc[UR52][R6.64], !P0 ;  /* 0x0c40000006149fae */ /* 0x0001e4000c101d74 */
[----:B------:R-:W-:Y:S02]  /*13e10*/  ISETP.GE.AND P1, PT, R0, R3, PT ;  /* 0x000000030000720c */ /* 0x000fe40003f26270 */
[----:B------:R-:W-:Y:S04]  /*13e20*/  SHFL.IDX PT, R0, R2, 0x1, 0x181f ;  /* 0x00381f0002007f89 */ /* 0x000fe800000e0000 */
[----:B0-----:R-:W0:Y:S07]  /*13e30*/  SHFL.IDX PT, R6, R5, 0x1, 0x181f ;  /* 0x00381f0005067f89 */ /* 0x001e2e00000e0000 */
        /* <DEDUP_REMOVED lines=11> */
[----:B------:R0:W1:Y:S04]  /*13ef0*/  SHFL.IDX PT, R0, R2, 0x3, 0x181f ;  /* 0x00781f0002007f89 */ /* 0x00006800000e0000 */
[----:B------:R0:W-:Y:S04]  /*13f00*/  @!P2 LDGSTS.E.BYPASS.LTC128B.128 [R20+0xd400], desc[UR52][R6.64], !P0 ;  /* 0x0d4000000614afae */ /* 0x0001e8000c101d74 */
[----:B------:R0:W2:Y:S02]  /*13f10*/  SHFL.IDX PT, R2, R5, 0x3, 0x181f ;  /* 0x00781f0005027f89 */ /* 0x0000a400000e0000 */
.L_x_14185:
        /* <DEDUP_REMOVED lines=10> */
.L_x_14085:
        /* <DEDUP_REMOVED lines=18> */
.L_x_14186:
[----:B------:R-:W-:Y:S05]  /*140e0*/  BSYNC B0 ;  /* 0x0000000000007941 */ /* 0x000fea0003800000 */
.L_x_14086:
[----:B------:R-:W2:Y:S04]  /*140f0*/  LDL.LU R3, [R1+0x30] ;  /* 0x0000300001037983 */ /* 0x000ea80000300800 */
[----:B------:R-:W3:Y:S01]  /*14100*/  LDL R2, [R1+0x14] ;  /* 0x0000140001027983 */ /* 0x000ee20000100800 */
[----:B------:R-:W-:Y:S01]  /*14110*/  BSSY B0, `(.L_x_14088) ;  /* 0x0000108000007945 */ /* 0x000fe20003800000 */
[----:B--2---:R-:W-:-:S05]  /*14120*/  VIADD R7, R3, 0xfffffffe ;  /* 0xfffffffe03077836 */ /* 0x004fca0000000000 */
[----:B---3--:R-:W-:-:S13]  /*14130*/  ISETP.GE.AND P0, PT, R7, R2, PT ;  /* 0x000000020700720c */ /* 0x008fda0003f06270 */
[----:B------:R-:W-:Y:S05]  /*14140*/  @!P0 BRA `(.L_x_14089) ;  /* 0x0000001000108947 */ /* 0x000fea0003800000 */
[----:B------:R-:W-:Y:S01]  /*14150*/  ULDC UR4, c[0x0][0x2f4] ;  /* 0x0000bd0000047ab9 */ /* 0x000fe20000000800 */
[----:B------:R-:W-:Y:S01]  /*14160*/  IMAD.MOV.U32 R20, RZ, RZ, R27 ;  /* 0x000000ffff147224 */ /* 0x000fe200078e001b */
[----:B------:R-:W-:Y:S01]  /*14170*/  ISETP.GE.AND P1, PT, R28, UR4, PT ;  /* 0x000000041c007c0c */ /* 0x000fe2000bf26270 */
[----:B------:R-:W-:Y:S02]  /*14180*/  IMAD.MOV.U32 R6, RZ, RZ, R24 ;  /* 0x000000ffff067224 */ /* 0x000fe400078e0018 */
[----:B------:R-:W-:-:S10]  /*14190*/  IMAD.MOV.U32 R29, RZ, RZ, R25 ;  /* 0x000000ffff1d7224 */ /* 0x000fd400078e0019 */
.L_x_14102:
[----:B------:R-:W2:Y:S01]  /*141a0*/  LDL R9, [R1+0x18] ;  /* 0x0000180001097983 */ /* 0x000ea20000100800 */
[----:B------:R-:W1:Y:S03]  /*141b0*/  LDC R3, c[0x0][0x430] ;  /* 0x00010c00ff037b82 */ /* 0x000e660000000800 */
[----:B------:R-:W3:Y:S04]  /*141c0*/  LDL R8, [R1+0x1c] ;  /* 0x00001c0001087983 */ /* 0x000ee80000100800 */
        /* <DEDUP_REMOVED lines=11> */
[----:B------:R-:W-:Y:S01]  /*14280*/  ULDC UR4, c[0x0][0x430] ;  /* 0x00010c0000047ab9 */ /* 0x000fe20000000800 */
        /* <DEDUP_REMOVED lines=27> */
.L_x_14090:
[----:B------:R-:W-:Y:S01]  /*14440*/  IMAD R5, R24, 0x8, R22 ;  /* 0x0000000818057824 */ /* 0x000fe200078e0216 */
[----:B------:R-:W-:Y:S01]  /*14450*/  SHF.L.U32 R2, R27, 0x1f, RZ ;  /* 0x0000001f1b027819 */ /* 0x000fe200000006ff */
[----:B------:R-:W-:Y:S03]  /*14460*/  BSSY B1, `(.L_x_14091) ;  /* 0x0000003000017945 */ /* 0x000fe60003800000 */
[----:B------:R-:W0:Y:S02]  /*14470*/  SYNCS.PHASECHK.TRANS64.TRYWAIT P0, [R5+URZ+0x16840], R2 ;  /* 0x01684002050075a7 */ /* 0x000e24000800017f */
[----:B0-----:R-:W-:Y:S05]  /*14480*/  @!P0 BRA `(.L_x_14092) ;  /* 0x0000004000d48947 */ /* 0x001fea0003800000 */
.L_x_14187:
[----:B------:R-:W-:Y:S05]  /*14490*/  BSYNC B1 ;  /* 0x0000000000017941 */ /* 0x000fea0003800000 */
.L_x_14091:
[----:B------:R-:W2:Y:S04]  /*144a0*/  LDL R3, [R1] ;  /* 0x0000000001037983 */ /* 0x000ea80000100800 */
[----:B------:R-:W3:Y:S01]  /*144b0*/  LDL R8, [R1+0x4] ;  /* 0x0000040001087983 */ /* 0x000ee20000100800 */
[----:B------:R-:W-:Y:S01]  /*144c0*/  SHF.R.S32.HI R21, RZ, 0x1f, R0 ;  /* 0x0000001fff157819 */ /* 0x000fe20000011400 */
[----:B------:R-:W-:Y:S01]  /*144d0*/  ULDC.64 UR4, c[0x0][0x300] ;  /* 0x0000c00000047ab9 */ /* 0x000fe20000000a00 */
[----:B------:R-:W1:Y:S03]  /*144e0*/  S2R R9, SR_TID.X ;  /* 0x0000000000097919 */ /* 0x000e660000002100 */
[----:B------:R-:W-:-:S04]  /*144f0*/  IMAD R7, R21, UR4, RZ ;  /* 0x0000000415077c24 */ /* 0x000fc8000f8e02ff */
[C---:B------:R-:W-:Y:S02]  /*14500*/  IMAD R7, R0.reuse, UR5, R7 ;  /* 0x0000000500077c24 */ /* 0x040fe4000f8e0207 */
[----:B-1----:R-:W-:Y:S01]  /*14510*/  IMAD.SHL.U32 R11, R9, 0x8, RZ ;  /* 0x00000008090b7824 */ /* 0x002fe200078e00ff */
        /* <DEDUP_REMOVED lines=63> */
.L_x_14205:
        /* <DEDUP_REMOVED lines=8> */
.L_x_14094:
        /* <DEDUP_REMOVED lines=11> */
.L_x_14095:
[----:B------:R1:W-:Y:S01]  /*14a40*/  SYNCS.ARRIVE.TRANS64.A1T0 RZ, [R5+URZ+0x16830], RZ ;  /* 0x016830ff05ff79a7 */ /* 0x0003e2000810003f */
[----:B------:R-:W-:Y:S05]  /*14a50*/  @!P3 BRA `(.L_x_14096) ;  /* 0x000000000004b947 */ /* 0x000fea0003800000 */
[----:B------:R-:W-:Y:S01]  /*14a60*/  BPT.TRAP 0x1 ;  /* 0x000000040000795c */ /* 0x000fe20000300000 */
.L_x_14096:
[----:B------:R-:W-:Y:S01]  /*14a70*/  SHF.L.U32 R2, R20, 0x1f, RZ ;  /* 0x0000001f14027819 */ /* 0x000fe200000006ff */
[----:B-1----:R-:W-:Y:S01]  /*14a80*/  IMAD R5, R6, 0x8, R22 ;  /* 0x0000000806057824 */ /* 0x002fe200078e0216 */
[----:B------:R-:W-:Y:S03]  /*14a90*/  BSSY B1, `(.L_x_14097) ;  /* 0x0000003000017945 */ /* 0x000fe60003800000 */
[----:B------:R-:W1:Y:S02]  /*14aa0*/  SYNCS.PHASECHK.TRANS64.TRYWAIT P0, [R5+URZ+0x16860], R2 ;  /* 0x01686002050075a7 */ /* 0x000e64000800017f */
[----:B-1----:R-:W-:Y:S05]  /*14ab0*/  @!P0 BRA `(.L_x_14098) ;  /* 0x00000044008c8947 */ /* 0x002fea0003800000 */
.L_x_14206:
[----:B------:R-:W-:Y:S05]  /*14ac0*/  BSYNC B1 ;  /* 0x0000000000017941 */ /* 0x000fea0003800000 */
.L_x_14097:
        /* <DEDUP_REMOVED lines=60> */
.L_x_14224:
        /* <DEDUP_REMOVED lines=27> */
[----:B------:R-:W-:-:S07]  /*15040*/  LEA.HI.X R0, R2, UR5, R0, 0x1, P2 ;  /* 0x0000000502007c11 */ /* 0x000fce00090f0c00 */
.L_x_14100:
        /* <DEDUP_REMOVED lines=12> */
.L_x_14101:
[----:B------:R-:W2:Y:S01]  /*15110*/  LDL R0, [R1+0x14] ;  /* 0x0000140001007983 */ /* 0x000ea20000100800 */
[----:B------:R1:W-:Y:S01]  /*15120*/  SYNCS.ARRIVE.TRANS64.A1T0 RZ, [R5+URZ+0x16850], RZ ;  /* 0x016850ff05ff79a7 */ /* 0x0003e2000810003f */
[C---:B------:R-:W-:Y:S02]  /*15130*/  VIADD R7, R25.reuse, 0xffffffff ;  /* 0xffffffff19077836 */ /* 0x040fe40000000000 */
[----:B------:R-:W-:Y:S02]  /*15140*/  IMAD.MOV.U32 R20, RZ, RZ, R27 ;  /* 0x000000ffff147224 */ /* 0x000fe400078e001b */
[----:B------:R-:W-:Y:S02]  /*15150*/  IMAD.MOV.U32 R6, RZ, RZ, R24 ;  /* 0x000000ffff067224 */ /* 0x000fe400078e0018 */
[----:B------:R-:W-:Y:S01]  /*15160*/  IMAD.MOV.U32 R29, RZ, RZ, R25 ;  /* 0x000000ffff1d7224 */ /* 0x000fe200078e0019 */
[----:B--2---:R-:W-:-:S13]  /*15170*/  ISETP.GT.AND P0, PT, R25, R0, PT ;  /* 0x000000001900720c */ /* 0x004fda0003f04270 */
[----:B-1----:R-:W-:Y:S05]  /*15180*/  @P0 BRA `(.L_x_14102) ;  /* 0xfffffff000040947 */ /* 0x002fea000383ffff */
.L_x_14089:
[----:B------:R-:W-:Y:S05]  /*15190*/  BSYNC B0 ;  /* 0x0000000000007941 */ /* 0x000fea0003800000 */
.L_x_14088:
        /* <DEDUP_REMOVED lines=17> */
.L_x_14104:
[----:B------:R-:W-:Y:S05]  /*152b0*/  BSYNC B0 ;  /* 0x0000000000007941 */ /* 0x000fea0003800000 */
.L_x_14103:
[----:B------:R-:W-:-:S05]  /*152c0*/  IMAD.U32 R0, RZ, RZ, UR37 ;  /* 0x00000025ff007e24 */ /* 0x000fca000f8e00ff */
[----:B------:R-:W-:-:S13]  /*152d0*/  ISETP.NE.AND P0, PT, R0, 0x3, PT ;  /* 0x000000030000780c */ /* 0x000fda0003f05270 */
[----:B------:R-:W-:Y:S05]  /*152e0*/  @!P0 BRA `(.L_x_14105) ;  /* 0x0000000000048947 */ /* 0x000fea0003800000 */
[----:B------:R-:W-:Y:S01]  /*152f0*/  BPT.TRAP 0x1 ;  /* 0x000000040000795c */ /* 0x000fe20000300000 */
.L_x_14105:
[----:B------:R-:W2:Y:S01]  /*15300*/  LDL.LU R2, [R1+0x10] ;  /* 0x0000100001027983 */ /* 0x000ea20000300800 */
[----:B------:R-:W-:Y:S01]  /*15310*/  IMAD R0, R24, 0x8, R22 ;  /* 0x0000000818007824 */ /* 0x000fe200078e0216 */
[----:B------:R-:W-:Y:S01]  /*15320*/  SHF.L.U32 R3, R27, 0x1f, RZ ;  /* 0x0000001f1b037819 */ /* 0x000fe200000006ff */
[----:B------:R-:W-:Y:S03]  /*15330*/  BSSY B0, `(.L_x_14106) ;  /* 0x0000004000007945 */ /* 0x000fe60003800000 */
[----:B------:R-:W0:Y:S01]  /*15340*/  SYNCS.PHASECHK.TRANS64.TRYWAIT P0, [R0+URZ+0x16860], R3 ;  /* 0x01686003000075a7 */ /* 0x000e22000800017f */
[----:B--2---:R-:W-:Y:S01]  /*15350*/  IMAD R6, R25, -0x80, R2 ;  /* 0xffffff8019067824 */ /* 0x004fe200078e0202 */
[----:B0-----:R-:W-:Y:S06]  /*15360*/  @!P0 BRA `(.L_x_14107) ;  /* 0x0000004400bc8947 */ /* 0x001fec0003800000 */
.L_x_14225:
[----:B------:R-:W-:Y:S05]  /*15370*/  BSYNC B0 ;  /* 0x0000000000007941 */ /* 0x000fea0003800000 */
.L_x_14106:
[----:B------:R-:W1:Y:S01]  /*15380*/  S2R R2, SR_TID.X ;  /* 0x0000000000027919 */ /* 0x000e620000002100 */
[----:B------:R-:W-:Y:S01]  /*15390*/  UMOV UR4, 0xffffffff ;  /* 0xffffffff00047882 */ /* 0x000fe20000000000 */
[----:B------:R-:W2:Y:S01]  /*153a0*/  S2R R7, SR_TID.X ;  /* 0x0000000000077919 */ /* 0x000ea20000002100 */
[----:B-1----:R-:W-:Y:S01]  /*153b0*/  LOP3.LUT R5, R2, 0x7f, RZ, 0xc0, !PT ;  /* 0x0000007f02057812 */ /* 0x002fe200078ec0ff */
        /* <DEDUP_REMOVED lines=14> */
[----:B------:R-:W-:Y:S02]  /*154a0*/  IMAD R4, R4, 0x2, R22 ;  /* 0x0000000204047824 */ /* 0x000fe400078e0216 */
        /* <DEDUP_REMOVED lines=34> */
[----:B0-----:R-:W-:-:S05]  /*156d0*/  IADD3 R2, P2, R9, R5, RZ ;  /* 0x0000000509027210 */ /* 0x001fca0007f5e0ff */
[----:B-1----:R-:W-:-:S05]  /*156e0*/  IMAD.X R3, RZ, RZ, R7, P2 ;  /* 0x000000ffff037224 */ /* 0x002fca00010e0607 */
[----:B------:R0:W-:Y:S01]  /*156f0*/  LDGSTS.E.BYPASS.LTC128B.128 [R4+0x2c00], desc[UR52][R2.64], !P1 ;  /* 0x02c0000002047fae */ /* 0x0001e2000c901d74 */
[----:B------:R-:W-:Y:S02]  /*15700*/  ISETP.LT.OR P1, PT, R6, 0x61, P0 ;  /* 0x000000610600780c */ /* 0x000fe40000721670 */
[----:B0-----:R-:W-:Y:S02]  /*15710*/  IADD3 R2, P2, R14, R5, RZ ;  /* 0x000000050e027210 */ /* 0x001fe40007f5e0ff */
[----:B------:R0:W1:Y:S03]  /*15720*/  SHFL.IDX PT, R14, R17, 0x7, 0x181f ;  /* 0x00f81f00110e7f89 */ /* 0x00006600000e0000 */
[----:B--2---:R-:W-:-:S06]  /*15730*/  IMAD.X R3, RZ, RZ, R8, P2 ;  /* 0x000000ffff037224 */ /* 0x004fcc00010e0608 */
[----:B---3--:R0:W-:Y:S02]  /*15740*/  LDGSTS.E.BYPASS.LTC128B.128 [R4+0x3400], desc[UR52][R2.64], !P1 ;  /* 0x0340000002047fae */ /* 0x0081e4000c901d74 */
.L_x_14243:
        /* <DEDUP_REMOVED lines=9> */
.L_x_14109:
        /* <DEDUP_REMOVED lines=11> */
.L_x_14110:
[----:B------:R-:W-:Y:S01]  /*15890*/  VIADD R24, R24, 0x1 ;  /* 0x0000000118187836 */ /* 0x000fe20000000000 */
[----:B------:R0:W-:Y:S04]  /*158a0*/  SYNCS.ARRIVE.TRANS64.A1T0 RZ, [R0+URZ+0x16850], RZ ;  /* 0x016850ff00ff79a7 */ /* 0x0001e8000810003f */
[----:B------:R-:W-:-:S04]  /*158b0*/  ISETP.NE.AND P0, PT, R24, 0x2, PT ;  /* 0x000000021800780c */ /* 0x000fc80003f05270 */
[----:B0-----:R-:W-:Y:S02]  /*158c0*/  SEL R0, RZ, 0x1, P0 ;  /* 0x00000001ff007807 */ /* 0x001fe40000000000 */
[----:B------:R-:W-:Y:S02]  /*158d0*/  SEL R24, R24, RZ, P0 ;  /* 0x000000ff18187207 */ /* 0x000fe40000000000 */
[----:B------:R-:W-:-:S07]  /*158e0*/  LOP3.LUT R27, R27, R0, RZ, 0x3c, !PT ;  /* 0x000000001b1b7212 */ /* 0x000fce00078e3cff */
.L_x_14069:
[----:B------:R-:W-:Y:S05]  /*158f0*/  BSYNC B7 ;  /* 0x0000000000077941 */ /* 0x000fea0003800000 */
.L_x_14067:
        /* <DEDUP_REMOVED lines=12> */
.L_x_14111:
        /* <DEDUP_REMOVED lines=24> */
[----:B------:R-:W-:Y:S02]  /*15b40*/  IMAD.IADD R6, R4, 0x1, R5 ;  /* 0x0000000104067824 */ /* 0x000fe400078e0205 */
[----:B------:R-:W-:Y:S04]  /*15b50*/  SHFL.IDX PT, R5, R16, 0x1, 0x1f ;  /* 0x00201f0010057f89 */ /* 0x000fe800000e0000 */
        /* <DEDUP_REMOVED lines=10> */
.L_x_14253:
[----:B------:R-:W-:Y:S02]  /*15c00*/  ULDC UR4, c[0x0][0xc38] ;  /* 0x00030e0000047ab9 */ /* 0x000fe40000000800 */
[----:B------:R-:W-:-:S04]  /*15c10*/  IMAD.U32 R4, RZ, RZ, UR4 ;  /* 0x00000004ff047e24 */ /* 0x000fc8000f8e00ff */
[----:B--2---:R-:W-:-:S04]  /*15c20*/  IMAD R14, R14, R4, RZ ;  /* 0x000000040e0e7224 */ /* 0x004fc800078e02ff */
[----:B------:R-:W-:-:S05]  /*15c30*/  IMAD.IADD R5, R5, 0x1, R14 ;  /* 0x0000000105057824 */ /* 0x000fca00078e020e */
[----:B------:R-:W-:-:S13]  /*15c40*/  ISETP.GT.AND P6, PT, R5, R0, PT ;  /* 0x000000000500720c */ /* 0x000fda0003fc4270 */
[----:B------:R-:W-:Y:S05]  /*15c50*/  @P6 BRA `(.L_x_14114) ;  /* 0x00000000009c6947 */ /* 0x000fea0003800000 */
.L_x_14119:
[----:B------:R-:W2:Y:S01]  /*15c60*/  LDC R2, c[0x0][0xc3c] ;  /* 0x00030f00ff027b82 */ /* 0x000ea20000000800 */
[----:B------:R-:W-:-:S05]  /*15c70*/  VIADD R19, R19, 0x1f ;  /* 0x0000001f13137836 */ /* 0x000fca0000000000 */
[----:B--2---:R-:W-:-:S13]  /*15c80*/  ISETP.GE.AND P6, PT, R19, R2, PT ;  /* 0x000000021300720c */ /* 0x004fda0003fc6270 */
[----:B------:R-:W-:Y:S05]  /*15c90*/  @P6 BRA `(.L_x_14115) ;  /* 0x0000000400d06947 */ /* 0x000fea0003800000 */
[----:B-1----:R-:W1:Y:S01]  /*15ca0*/  S2R R3, SR_TID.X ;  /* 0x0000000000037919 */ /* 0x002e620000002100 */
        /* <DEDUP_REMOVED lines=9> */
.L_x_14117:
[----:B------:R-:W-:Y:S05]  /*15d40*/  BSYNC B0 ;  /* 0x0000000000007941 */ /* 0x000fea0003800000 */
.L_x_14116:
        /* <DEDUP_REMOVED lines=18> */
.L_x_14261:
[----:B------:R-:W-:Y:S02]  /*15e70*/  ULDC UR4, c[0x0][0xc38] ;  /* 0x00030e0000047ab9 */ /* 0x000fe40000000800 */
[----:B------:R-:W-:-:S04]  /*15e80*/  IMAD.U32 R4, RZ, RZ, UR4 ;  /* 0x00000004ff047e24 */ /* 0x000fc8000f8e00ff */
[----:B--2---:R-:W-:-:S04]  /*15e90*/  IMAD R14, R14, R4, RZ ;  /* 0x000000040e0e7224 */ /* 0x004fc800078e02ff */
[----:B------:R-:W-:-:S05]  /*15ea0*/  IMAD.IADD R5, R14, 0x1, R5 ;  /* 0x000000010e057824 */ /* 0x000fca00078e0205 */
[----:B------:R-:W-:-:S13]  /*15eb0*/  ISETP.GT.AND P6, PT, R5, R0, PT ;  /* 0x000000000500720c */ /* 0x000fda0003fc4270 */
[----:B------:R-:W-:Y:S05]  /*15ec0*/  @!P6 BRA `(.L_x_14119) ;  /* 0xfffffffc0064e947 */ /* 0x000fea000383ffff */
.L_x_14114:
        /* <DEDUP_REMOVED lines=8> */
.L_x_14265:
[----:B------:R-:W-:Y:S01]  /*15f50*/  ISETP.NE.AND P0, PT, R2, RZ, PT ;  /* 0x000000ff0200720c */ /* 0x000fe20003f05270 */
[----:B------:R-:W-:-:S12]  /*15f60*/  IMAD.MOV.U32 R14, RZ, RZ, RZ ;  /* 0x000000ffff0e7224 */ /* 0x000fd800078e00ff */
[----:B------:R-:W-:Y:S05]  /*15f70*/  @!P0 BRA `(.L_x_14121) ;  /* 0x0000000000108947 */ /* 0x000fea0003800000 */
[----:B------:R-:W-:Y:S01]  /*15f80*/  UMOV UR4, 0xffffffff ;  /* 0xffffffff00047882 */ /* 0x000fe20000000000 */
[----:B------:R-:W-:Y:S02]  /*15f90*/  VIADD R12, R6, 0xffffffff ;  /* 0xffffffff060c7836 */ /* 0x000fe40000000000 */
[----:B------:R-:W-:Y:S05]  /*15fa0*/  BRA.DIV UR4, `(.L_x_14122) ;  /* 0x0000004e04307947 */ /* 0x000fea000b800000 */
[----:B------:R4:W0:Y:S02]  /*15fb0*/  SHFL.IDX PT, R14, R3, R12, 0x1f ;  /* 0x00001f0c030e7589 */ /* 0x00082400000e0000 */
.L_x_14121:
[----:B-1--4-:R-:W1:Y:S01]  /*15fc0*/  LDC.64 R2, c[0x0][0xc90] ;  /* 0x00032400ff027b82 */ /* 0x012e620000000a00 */
[----:B------:R-:W-:-:S04]  /*15fd0*/  IMAD.IADD R19, R6, 0x1, R19 ;  /* 0x0000000106137824 */ /* 0x000fc800078e0213 */
[----:B-1----:R-:W-:-:S05]  /*15fe0*/  IMAD.WIDE R2, R19, 0x4, R2 ;  /* 0x0000000413027825 */ /* 0x002fca00078e0202 */
[----:B--2---:R1:W3:Y:S01]  /*15ff0*/  LDG.E R6, desc[UR52][R2.64] ;  /* 0x0000003402067981 */ /* 0x0042e2000c1e1900 */
[----:B0-----:R-:W-:-:S04]  /*16000*/  IMAD R16, R14, R4, R16 ;  /* 0x000000040e107224 */ /* 0x001fc800078e0210 */
[----:B------:R-:W-:Y:S02]  /*16010*/  IMAD.IADD R0, R0, 0x1, -R16 ;  /* 0x0000000100007824 */ /* 0x000fe400078e0a10 */
[----:B-1----:R-:W-:Y:S02]  /*16020*/  IMAD.MOV.U32 R2, RZ, RZ, RZ ;  /* 0x000000ffff027224 */ /* 0x002fe400078e00ff */
[----:B---3--:R-:W-:-:S05]  /*16030*/  IMAD R5, R17, R6, RZ ;  /* 0x0000000611057224 */ /* 0x008fca00078e02ff */
[----:B------:R-:W-:-:S04]  /*16040*/  IABS R7, R5 ;  /* 0x0000000500077213 */ /* 0x000fc80000000000 */
        /* <DEDUP_REMOVED lines=25> */
[----:B------:R-:W-:-:S03]  /*161e0*/  IMAD R0, R5, R9, R0 ;  /* 0x0000000905007224 */ /* 0x000fc600078e0200 */
[----:B------:R-:W-:-:S04]  /*161f0*/  VIADDMNMX R4, R3, R4, R6, PT ;  /* 0x0000000403047246 */ /* 0x000fc80003800106 */
[----:B------:R-:W-:-:S04]  /*16200*/  IABS R6, R4 ;  /* 0x0000000400067213 */ /* 0x000fc80000000000 */
[----:B------:R-:W0:Y:S08]  /*16210*/  I2F.RP R8, R6 ;  /* 0x0000000600087306 */ /* 0x000e300000209400 */
[----:B0-----:R-:W0:Y:S02]  /*16220*/  MUFU.RCP R8, R8 ;  /* 0x0000000800087308 */ /* 0x001e240000001000 */
[----:B0-----:R-:W-:Y:S01]  /*16230*/  VIADD R2, R8, 0xffffffe ;  /* 0x0ffffffe08027836 */ /* 0x001fe20000000000 */
[----:B------:R-:W-:-:S05]  /*16240*/  IABS R8, R0 ;  /* 0x0000000000087213 */ /* 0x000fca0000000000 */
[----:B------:R0:W1:Y:S02]  /*16250*/  F2I.FTZ.U32.TRUNC.NTZ R3, R2 ;  /* 0x0000000200037305 */ /* 0x000064000021f000 */
[----:B0-----:R-:W-:Y:S02]  /*16260*/  IMAD.MOV.U32 R2, RZ, RZ, RZ ;  /* 0x000000ffff027224 */ /* 0x001fe400078e00ff */
[----:B-1----:R-:W-:-:S04]  /*16270*/  IMAD.MOV R5, RZ, RZ, -R3 ;  /* 0x000000ffff057224 */ /* 0x002fc800078e0a03 */
[----:B------:R-:W-:-:S04]  /*16280*/  IMAD R5, R5, R6, RZ ;  /* 0x0000000605057224 */ /* 0x000fc800078e02ff */
[----:B------:R-:W-:Y:S01]  /*16290*/  IMAD.HI.U32 R3, R3, R5, R2 ;  /* 0x0000000503037227 */ /* 0x000fe200078e0002 */
[-C--:B------:R-:W-:Y:S02]  /*162a0*/  IABS R5, R4.reuse ;  /* 0x0000000400057213 */ /* 0x080fe40000000000 */
[C---:B------:R-:W-:Y:S01]  /*162b0*/  LOP3.LUT R2, R0.reuse, R4, RZ, 0x3c, !PT ;  /* 0x0000000400027212 */ /* 0x040fe200078e3cff */
[----:B------:R-:W-:Y:S02]  /*162c0*/  IMAD.IADD R0, R0, 0x1, R7 ;  /* 0x0000000100007824 */ /* 0x000fe400078e0207 */
[----:B------:R-:W-:Y:S01]  /*162d0*/  IMAD.MOV R5, RZ, RZ, -R5 ;  /* 0x000000ffff057224 */ /* 0x000fe200078e0a05 */
[----:B------:R-:W-:Y:S01]  /*162e0*/  ISETP.GE.AND P2, PT, R2, RZ, PT ;  /* 0x000000ff0200720c */ /* 0x000fe20003f46270 */
[----:B------:R-:W-:-:S04]  /*162f0*/  IMAD.HI.U32 R3, R3, R8, RZ ;  /* 0x0000000803037227 */ /* 0x000fc800078e00ff */
        /* <DEDUP_REMOVED lines=14> */
.L_x_14115:
[----:B------:R-:W-:Y:S01]  /*163e0*/  UMOV UR4, URZ ;  /* 0x0000003f00047c82 */ /* 0x000fe20008000000 */
[----:B------:R-:W-:Y:S01]  /*163f0*/  UMOV UR5, URZ ;  /* 0x0000003f00057c82 */ /* 0x000fe20008000000 */
[----:B------:R-:W-:Y:S01]  /*16400*/  ULDC UR6, c[0x0][0xc3c] ;  /* 0x00030f0000067ab9 */ /* 0x000fe20000000800 */
[----:B------:R-:W-:Y:S02]  /*16410*/  IMAD.MOV.U32 R16, RZ, RZ, R0 ;  /* 0x000000ffff107224 */ /* 0x000fe400078e0000 */
[----:B------:R-:W-:Y:S02]  /*16420*/  IMAD.U32 R17, RZ, RZ, UR4 ;  /* 0x00000004ff117e24 */ /* 0x000fe4000f8e00ff */
[----:B------:R-:W-:Y:S02]  /*16430*/  IMAD.U32 R18, RZ, RZ, UR5 ;  /* 0x00000005ff127e24 */ /* 0x000fe4000f8e00ff */
[----:B------:R-:W-:-:S07]  /*16440*/  IMAD.U32 R19, RZ, RZ, UR6 ;  /* 0x00000006ff137e24 */ /* 0x000fce000f8e00ff */
.L_x_14123:
        /* <DEDUP_REMOVED lines=10> */
.L_x_14112:
[----:B------:R-:W-:Y:S02]  /*164f0*/  ULDC UR4, c[0x0][0xc3c] ;  /* 0x00030f0000047ab9 */ /* 0x000fe40000000800 */
[----:B---3--:R-:W-:-:S13]  /*16500*/  ISETP.GE.AND P0, PT, R19, UR4, PT ;  /* 0x0000000413007c0c */ /* 0x008fda000bf06270 */
[----:B------:R-:W-:Y:S05]  /*16510*/  @!P0 BRA `(.L_x_14124) ;  /* 0xffffffb000548947 */ /* 0x000fea000383ffff */
[----:B------:R-:W-:Y:S05]  /*16520*/  BSYNC B8 ;  /* 0x0000000000087941 */ /* 0x000fea0003800000 */
.L_x_14055:
        /* <DEDUP_REMOVED lines=12> */
.L_x_14268:
[----:B------:R-:W-:Y:S05]  /*165f0*/  BSYNC B0 ;  /* 0x0000000000007941 */ /* 0x000fea0003800000 */
.L_x_14125:
[----:B------:R-:W-:-:S03]  /*16600*/  UMOV UR4, 0xffffffff ;  /* 0xffffffff00047882 */ /* 0x000fc60000000000 */
[----:B------:R-:W-:Y:S05]  /*16610*/  BRA.DIV UR4, `(.L_x_14127) ;  /* 0x0000004604cc7947 */ /* 0x000fea000b800000 */
[----:B0-----:R-:W0:Y:S02]  /*16620*/  S2R R0, SR_TID.X ;  /* 0x0000000000007919 */ /* 0x001e240000002100 */
[----:B0-----:R-:W-:-:S04]  /*16630*/  SHF.R.U32.HI R0, RZ, 0x5, R0 ;  /* 0x00000005ff007819 */ /* 0x001fc80000011600 */
[----:B------:R-:W-:-:S05]  /*16640*/  LOP3.LUT R0, R0, 0x3, RZ, 0xc0, !PT ;  /* 0x0000000300007812 */ /* 0x000fca00078ec0ff */
[----:B------:R0:W3:Y:S02]  /*16650*/  SHFL.IDX PT, R14, R0, RZ, 0x1f ;  /* 0x00001fff000e7589 */ /* 0x0000e400000e0000 */
.L_x_14271:
[----:B---3--:R-:W-:Y:S01]  /*16660*/  ISETP.NE.AND P0, PT, R14, RZ, PT ;  /* 0x000000ff0e00720c */ /* 0x008fe20003f05270 */
[----:B------:R-:W-:-:S12]  /*16670*/  BSSY B0, `(.L_x_14128) ;  /* 0x0000024000007945 */ /* 0x000fd80003800000 */
[----:B------:R-:W-:Y:S05]  /*16680*/  @P0 BRA `(.L_x_14129) ;  /* 0x0000000000880947 */ /* 0x000fea0003800000 */
[----:B------:R-:W-:-:S03]  /*16690*/  UMOV UR4, 0xffffffff ;  /* 0xffffffff00047882 */ /* 0x000fc60000000000 */
[----:B------:R-:W-:Y:S05]  /*166a0*/  BRA.DIV UR4, `(.L_x_14130) ;  /* 0x0000004604dc7947 */ /* 0x000fea000b800000 */
[----:B------:R-:W-:-:S13]  /*166b0*/  ELECT P6, URZ, PT ;  /* 0x00000000003f782f */ /* 0x000fda00038c0000 */
.L_x_14274:
[----:B------:R-:W-:Y:S05]  /*166c0*/  @!P6 BRA `(.L_x_14129) ;  /* 0x000000000078e947 */ /* 0x000fea0003800000 */
[----:B------:R-:W-:-:S06]  /*166d0*/  ULOP3.LUT UR4, UR36, 0x2, URZ, 0xfc, !UPT ;  /* 0x0000000224047892 */ /* 0x000fcc000f8efc3f */
[----:B0-----:R-:W-:-:S05]  /*166e0*/  IMAD.U32 R0, RZ, RZ, UR4 ;  /* 0x00000004ff007e24 */ /* 0x001fca000f8e00ff */
[----:B------:R-:W-:-:S13]  /*166f0*/  ISETP.NE.AND P0, PT, R0, 0x3, PT ;  /* 0x000000030000780c */ /* 0x000fda0003f05270 */
[----:B------:R-:W-:Y:S05]  /*16700*/  @!P0 BRA `(.L_x_14131) ;  /* 0x0000000000048947 */ /* 0x000fea0003800000 */
[----:B------:R-:W-:Y:S01]  /*16710*/  BPT.TRAP 0x1 ;  /* 0x000000040000795c */ /* 0x000fe20000300000 */
.L_x_14131:
[C---:B------:R-:W-:Y:S01]  /*16720*/  IMAD R3, R24.reuse, 0x8, R5 ;  /* 0x0000000818037824 */ /* 0x040fe200078e0205 */
[----:B------:R-:W-:Y:S01]  /*16730*/  SHF.L.U32 R2, R27, 0x1f, RZ ;  /* 0x0000001f1b027819 */ /* 0x000fe200000006ff */
[----:B------:R-:W-:-:S03]  /*16740*/  VIADD R24, R24, 0x1 ;  /* 0x0000000118187836 */ /* 0x000fc60000000000 */
[----:B------:R-:W0:Y:S02]  /*16750*/  SYNCS.PHASECHK.TRANS64.TRYWAIT P1, [R3+URZ+0x16840], R2 ;  /* 0x01684002030075a7 */ /* 0x000e24000802017f */
[----:B------:R-:W-:-:S04]  /*16760*/  ISETP.NE.AND P2, PT, R24, 0x2, PT ;  /* 0x000000021800780c */ /* 0x000fc80003f45270 */
[----:B------:R-:W-:Y:S01]  /*16770*/  SEL R0, RZ, 0x1, P2 ;  /* 0x00000001ff007807 */ /* 0x000fe20001000000 */
[----:B0-----:R-:W-:Y:S08]  /*16780*/  @!P1 BRA `(.L_x_14132) ;  /* 0x0000004400c49947 */ /* 0x001ff00003800000 */
.L_x_14275:
[----:B------:R-:W-:Y:S02]  /*16790*/  SEL R24, R24, RZ, P2 ;  /* 0x000000ff18187207 */ /* 0x000fe40001000000 */
[----:B------:R-:W-:Y:S01]  /*167a0*/  LOP3.LUT R0, R27, R0, RZ, 0x3c, !PT ;  /* 0x000000001b007212 */ /* 0x000fe200078e3cff */
[----:B------:R-:W-:Y:S06]  /*167b0*/  @!P0 BRA `(.L_x_14133) ;  /* 0x0000000000048947 */ /* 0x000fec0003800000 */
[----:B------:R-:W-:Y:S01]  /*167c0*/  BPT.TRAP 0x1 ;  /* 0x000000040000795c */ /* 0x000fe20000300000 */
.L_x_14133:
[----:B------:R-:W-:Y:S01]  /*167d0*/  IMAD R5, R24, 0x8, R5 ;  /* 0x0000000818057824 */ /* 0x000fe200078e0205 */
[----:B------:R-:W-:-:S04]  /*167e0*/  SHF.L.U32 R0, R0, 0x1f, RZ ;  /* 0x0000001f00007819 */ /* 0x000fc800000006ff */
[----:B------:R-:W3:Y:S02]  /*167f0*/  SYNCS.PHASECHK.TRANS64.TRYWAIT P1, [R5+URZ+0x16840], R0 ;  /* 0x01684000050075a7 */ /* 0x000ee4000802017f */
[----:B---3--:R-:W-:Y:S05]  /*16800*/  @!P1 BRA `(.L_x_14134) ;  /* 0x0000004400b89947 */ /* 0x008fea0003800000 */
.L_x_14276:
[----:B------:R-:W-:Y:S05]  /*16810*/  @!P0 BRA `(.L_x_14135) ;  /* 0x0000000000048947 */ /* 0x000fea0003800000 */
[----:B------:R-:W-:Y:S01]  /*16820*/  BPT.TRAP 0x1 ;  /* 0x000000040000795c */ /* 0x000fe20000300000 */
.L_x_14135:
[----:B------:R-:W4:Y:S02]  /*16830*/  SYNCS.PHASECHK.TRANS64.TRYWAIT P1, [R3+URZ+0x16860], R2 ;  /* 0x01686002030075a7 */ /* 0x000f24000802017f */
[----:B----4-:R-:W-:Y:S05]  /*16840*/  @!P1 BRA `(.L_x_14136) ;  /* 0x0000004400bc9947 */ /* 0x010fea0003800000 */
.L_x_14277:
[----:B------:R-:W-:Y:S05]  /*16850*/  @!P0 BRA `(.L_x_14137) ;  /* 0x0000000000048947 */ /* 0x000fea0003800000 */
[----:B------:R-:W-:Y:S01]  /*16860*/  BPT.TRAP 0x1 ;  /* 0x000000040000795c */ /* 0x000fe20000300000 */
.L_x_14137:
[----:B------:R0:W0:Y:S02]  /*16870*/  SYNCS.PHASECHK.TRANS64.TRYWAIT P0, [R5+URZ+0x16860], R0 ;  /* 0x01686000050075a7 */ /* 0x000024000800017f */
[----:B0-----:R-:W-:Y:S05]  /*16880*/  @!P0 NANOSLEEP.SYNCS 0x989680 ;  /* 0x009896800000895d */ /* 0x001fea0003900000 */
[----:B------:R-:W0:Y:S02]  /*16890*/  @!P0 SYNCS.PHASECHK.TRANS64 P0, [R5+URZ+0x16860], R0 ;  /* 0x01686000050085a7 */ /* 0x000e24000800007f */
[----:B0-----:R-:W-:Y:S05]  /*168a0*/  @!P0 BRA `(.L_x_14137) ;  /* 0xfffffffc00f08947 */ /* 0x001fea000383ffff */
.L_x_14129:
[----:B------:R-:W-:Y:S05]  /*168b0*/  BSYNC B0 ;  /* 0x0000000000007941 */ /* 0x000fea0003800000 */
.L_x_14128:
[----:B------:R-:W-:Y:S05]  /*168c0*/  EXIT ;  /* 0x000000000000794d */ /* 0x000fea0003800000 */
.L_x_13961:
[----:B0-----:R-:W-:-:S04]  /*168d0*/  IMAD.U32 R3, RZ, RZ, UR45 ;  /* 0x0000002dff037e24 */ /* 0x001fc8000f8e00ff */
[----:B------:R0:W1:Y:S03]  /*168e0*/  SYNCS.PHASECHK.TRANS64.TRYWAIT P1, [R3+URZ+0x16800], R0 ;  /* 0x01680000030075a7 */ /* 0x000066000802017f */
[----:B-1----:R-:W-:Y:S05]  /*168f0*/  @!P1 NANOSLEEP.SYNCS 0x989680 ;  /* 0x009896800000995d */ /* 0x002fea0003900000 */
[----:B------:R-:W1:Y:S02]  /*16900*/  @!P1 SYNCS.PHASECHK.TRANS64 P1, [R3+URZ+0x16800], R0 ;  /* 0x01680000030095a7 */ /* 0x000e64000802007f */
[----:B-1----:R-:W-:Y:S05]  /*16910*/  @!P1 BRA `(.L_x_13961) ;  /* 0xfffffffc00ec9947 */ /* 0x002fea000383ffff */
[----:B------:R-:W-:Y:S05]  /*16920*/  BRA `(.L_x_14138) ;  /* 0xfffffeb000487947 */ /* 0x000fea000383ffff */
.L_x_13965:
[----:B-1----:R1:W2:Y:S02]  /*16930*/  SYNCS.PHASECHK.TRANS64.TRYWAIT P1, [R13+URZ+0x16830], R0 ;  /* 0x016830000d0075a7 */ /* 0x0022a4000802017f */
[----:B--2---:R-:W-:Y:S05]  /*16940*/  @!P1 NANOSLEEP.SYNCS 0x989680 ;  /* 0x009896800000995d */ /* 0x004fea0003900000 */
[----:B------:R-:W2:Y:S02]  /*16950*/  @!P1 SYNCS.PHASECHK.TRANS64 P1, [R13+URZ+0x16830], R0 ;  /* 0x016830000d0095a7 */ /* 0x000ea4000802007f */
[----:B--2---:R-:W-:Y:S05]  /*16960*/  @!P1 BRA `(.L_x_13965) ;  /* 0xfffffffc00f09947 */ /* 0x004fea000383ffff */
[----:B------:R-:W-:Y:S05]  /*16970*/  BRA `(.L_x_13964) ;  /* 0xfffffeb000647947 */ /* 0x000fea000383ffff */
.L_x_13982:
[----:B-1----:R-:W-:-:S04]  /*16980*/  IMAD.U32 R7, RZ, RZ, UR6 ;  /* 0x00000006ff077e24 */ /* 0x002fc8000f8e00ff */
[----:B------:R1:W2:Y:S03]  /*16990*/  SYNCS.PHASECHK.TRANS64.TRYWAIT P1, [R7+URZ+0x16830], R6 ;  /* 0x01683006070075a7 */ /* 0x0002a6000802017f */
[----:B--2---:R-:W-:Y:S05]  /*169a0*/  @!P1 NANOSLEEP.SYNCS 0x989680 ;  /* 0x009896800000995d */ /* 0x004fea0003900000 */
[----:B------:R-:W2:Y:S02]  /*169b0*/  @!P1 SYNCS.PHASECHK.TRANS64 P1, [R7+URZ+0x16830], R6 ;  /* 0x01683006070095a7 */ /* 0x000ea4000802007f */
[----:B--2---:R-:W-:Y:S05]  /*169c0*/  @!P1 BRA `(.L_x_13982) ;  /* 0xfffffffc00ec9947 */ /* 0x004fea000383ffff */
[----:B------:R-:W-:Y:S05]  /*169d0*/  BRA `(.L_x_13979) ;  /* 0xfffffeec00007947 */ /* 0x000fea000383ffff */
.L_x_13986:
[----:B-1----:R-:W-:-:S04]  /*169e0*/  IMAD.U32 R7, RZ, RZ, UR6 ;  /* 0x00000006ff077e24 */ /* 0x002fc8000f8e00ff */
[----:B------:R1:W2:Y:S03]  /*169f0*/  SYNCS.PHASECHK.TRANS64.TRYWAIT P1, [R7+URZ+0x16850], R6 ;  /* 0x01685006070075a7 */ /* 0x0002a6000802017f */
[----:B--2---:R-:W-:Y:S05]  /*16a00*/  @!P1 NANOSLEEP.SYNCS 0x989680 ;  /* 0x009896800000995d */ /* 0x004fea0003900000 */
[----:B------:R-:W2:Y:S02]  /*16a10*/  @!P1 SYNCS.PHASECHK.TRANS64 P1, [R7+URZ+0x16850], R6 ;  /* 0x01685006070095a7 */ /* 0x000ea4000802007f */
[----:B--2---:R-:W-:Y:S05]  /*16a20*/  @!P1 BRA `(.L_x_13986) ;  /* 0xfffffffc00ec9947 */ /* 0x004fea000383ffff */
[----:B------:R-:W-:Y:S05]  /*16a30*/  BRA `(.L_x_13983) ;  /* 0xfffffeec007c7947 */ /* 0x000fea000383ffff */
.L_x_14005:
[----:B-1----:R-:W-:-:S04]  /*16a40*/  IMAD.U32 R7, RZ, RZ, UR6 ;  /* 0x00000006ff077e24 */ /* 0x002fc8000f8e00ff */
[----:B------:R1:W2:Y:S03]  /*16a50*/  SYNCS.PHASECHK.TRANS64.TRYWAIT P1, [R7+URZ+0x16830], R6 ;  /* 0x01683006070075a7 */ /* 0x0002a6000802017f */
[----:B--2---:R-:W-:Y:S05]  /*16a60*/  @!P1 NANOSLEEP.SYNCS 0x989680 ;  /* 0x009896800000995d */ /* 0x004fea0003900000 */
[----:B------:R-:W2:Y:S02]  /*16a70*/  @!P1 SYNCS.PHASECHK.TRANS64 P1, [R7+URZ+0x16830], R6 ;  /* 0x01683006070095a7 */ /* 0x000ea4000802007f */
[----:B--2---:R-:W-:Y:S05]  /*16a80*/  @!P1 BRA `(.L_x_14005) ;  /* 0xfffffffc00ec9947 */ /* 0x004fea000383ffff */
[----:B------:R-:W-:Y:S05]  /*16a90*/  BRA `(.L_x_14002) ;  /* 0xffffff2000f87947 */ /* 0x000fea000383ffff */
.L_x_14009:
[----:B-1----:R-:W-:-:S04]  /*16aa0*/  IMAD.U32 R7, RZ, RZ, UR6 ;  /* 0x00000006ff077e24 */ /* 0x002fc8000f8e00ff */
[----:B------:R1:W2:Y:S03]  /*16ab0*/  SYNCS.PHASECHK.TRANS64.TRYWAIT P1, [R7+URZ+0x16850], R6 ;  /* 0x01685006070075a7 */ /* 0x0002a6000802017f */
[----:B--2---:R-:W-:Y:S05]  /*16ac0*/  @!P1 NANOSLEEP.SYNCS 0x989680 ;  /* 0x009896800000995d */ /* 0x004fea0003900000 */
[----:B------:R-:W2:Y:S02]  /*16ad0*/  @!P1 SYNCS.PHASECHK.TRANS64 P1, [R7+URZ+0x16850], R6 ;  /* 0x01685006070095a7 */ /* 0x000ea4000802007f */
[----:B--2---:R-:W-:Y:S05]  /*16ae0*/  @!P1 BRA `(.L_x_14009) ;  /* 0xfffffffc00ec9947 */ /* 0x004fea000383ffff */
[----:B------:R-:W-:Y:S05]  /*16af0*/  BRA `(.L_x_14006) ;  /* 0xffffff2400747947 */ /* 0x000fea000383ffff */
.L_x_14017:
[----:B-1----:R-:W-:-:S04]  /*16b00*/  IMAD.U32 R7, RZ, RZ, UR6 ;  /* 0x00000006ff077e24 */ /* 0x002fc8000f8e00ff */
[----:B------:R1:W2:Y:S03]  /*16b10*/  SYNCS.PHASECHK.TRANS64.TRYWAIT P1, [R7+URZ+0x16830], R6 ;  /* 0x01683006070075a7 */ /* 0x0002a6000802017f */
[----:B--2---:R-:W-:Y:S05]  /*16b20*/  @!P1 NANOSLEEP.SYNCS 0x989680 ;  /* 0x009896800000995d */ /* 0x004fea0003900000 */
[----:B------:R-:W2:Y:S02]  /*16b30*/  @!P1 SYNCS.PHASECHK.TRANS64 P1, [R7+URZ+0x16830], R6 ;  /* 0x01683006070095a7 */ /* 0x000ea4000802007f */
[----:B--2---:R-:W-:Y:S05]  /*16b40*/  @!P1 BRA `(.L_x_14017) ;  /* 0xfffffffc00ec9947 */ /* 0x004fea000383ffff */
[----:B------:R-:W-:Y:S05]  /*16b50*/  BRA `(.L_x_14014) ;  /* 0xffffff4800207947 */ /* 0x000fea000383ffff */
.L_x_14021:
[----:B-1----:R-:W-:-:S04]  /*16b60*/  IMAD.U32 R7, RZ, RZ, UR6 ;  /* 0x00000006ff077e24 */ /* 0x002fc8000f8e00ff */
[----:B------:R1:W2:Y:S03]  /*16b70*/  SYNCS.PHASECHK.TRANS64.TRYWAIT P1, [R7+URZ+0x16850], R6 ;  /* 0x01685006070075a7 */ /* 0x0002a6000802017f */
[----:B--2---:R-:W-:Y:S05]  /*16b80*/  @!P1 NANOSLEEP.SYNCS 0x989680 ;  /* 0x009896800000995d */ /* 0x004fea0003900000 */
[----:B------:R-:W2:Y:S02]  /*16b90*/  @!P1 SYNCS.PHASECHK.TRANS64 P1, [R7+URZ+0x16850], R6 ;  /* 0x01685006070095a7 */ /* 0x000ea4000802007f */
[----:B--2---:R-:W-:Y:S05]  /*16ba0*/  @!P1 BRA `(.L_x_14021) ;  /* 0xfffffffc00ec9947 */ /* 0x004fea000383ffff */
[----:B------:R-:W-:Y:S05]  /*16bb0*/  BRA `(.L_x_14018) ;  /* 0xffffff4800907947 */ /* 0x000fea000383ffff */
.L_x_14036:
[----:B-1----:R-:W-:-:S04]  /*16bc0*/  IMAD.U32 R4, RZ, RZ, UR5 ;  /* 0x00000005ff047e24 */ /* 0x002fc8000f8e00ff */
[----:B------:R1:W2:Y:S03]  /*16bd0*/  SYNCS.PHASECHK.TRANS64.TRYWAIT P1, [R4+URZ+0x16850], R3 ;  /* 0x01685003040075a7 */ /* 0x0002a6000802017f */
[----:B--2---:R-:W-:Y:S05]  /*16be0*/  @!P1 NANOSLEEP.SYNCS 0x989680 ;  /* 0x009896800000995d */ /* 0x004fea0003900000 */
[----:B------:R-:W2:Y:S02]  /*16bf0*/  @!P1 SYNCS.PHASECHK.TRANS64 P1, [R4+URZ+0x16850], R3 ;  /* 0x01685003040095a7 */ /* 0x000ea4000802007f */
[----:B--2---:R-:W-:Y:S05]  /*16c00*/  @!P1 BRA `(.L_x_14036) ;  /* 0xfffffffc00ec9947 */ /* 0x004fea000383ffff */
[----:B------:R-:W-:Y:S05]  /*16c10*/  BRA `(.L_x_14035) ;  /* 0xffffff7c00407947 */ /* 0x000fea000383ffff */
.L_x_14075:
[----:B0-----:R-:W0:Y:S01]  /*16c20*/  S2R R17, SR_TID.X ;  /* 0x0000000000117919 */ /* 0x001e220000002100 */
        /* <DEDUP_REMOVED lines=10> */
.L_x_14140:
[----:B------:R-:W-:Y:S05]  /*16cd0*/  BSYNC B0 ;  /* 0x0000000000007941 */ /* 0x000fea0003800000 */
.L_x_14139:
[----:B------:R-:W-:Y:S05]  /*16ce0*/  BRA `(.L_x_14141) ;  /* 0xffffffb800907947 */ /* 0x000fea000383ffff */
.L_x_14078:
[----:B0-----:R0:W2:Y:S02]  /*16cf0*/  SYNCS.PHASECHK.TRANS64.TRYWAIT P0, [R3+URZ+0x16840], R4 ;  /* 0x01684004030075a7 */ /* 0x0010a4000800017f */
[----:B--2---:R-:W-:Y:S05]  /*16d00*/  @!P0 NANOSLEEP.SYNCS 0x989680 ;  /* 0x009896800000895d */ /* 0x004fea0003900000 */
[----:B------:R-:W2:Y:S02]  /*16d10*/  @!P0 SYNCS.PHASECHK.TRANS64 P0, [R3+URZ+0x16840], R4 ;  /* 0x01684004030085a7 */ /* 0x000ea4000800007f */
[----:B--2---:R-:W-:Y:S05]  /*16d20*/  @!P0 BRA `(.L_x_14078) ;  /* 0xfffffffc00f08947 */ /* 0x004fea000383ffff */
[----:B------:R-:W-:Y:S05]  /*16d30*/  BRA `(.L_x_14142) ;  /* 0xffffffb800f07947 */ /* 0x000fea000383ffff */
.L_x_14079:
        /* <DEDUP_REMOVED lines=8> */
.L_x_14144:
[----:B------:R-:W-:Y:S05]  /*16dc0*/  BSYNC B0 ;  /* 0x0000000000007941 */ /* 0x000fea0003800000 */
.L_x_14143:
        /* <DEDUP_REMOVED lines=9> */
.L_x_14145:
[----:B------:R-:W-:Y:S02]  /*16e60*/  IMAD.MOV.U32 R13, RZ, RZ, R2 ;  /* 0x000000ffff0d7224 */ /* 0x000fe400078e0002 */
[----:B------:R-:W-:Y:S02]  /*16e70*/  IMAD.MOV.U32 R12, RZ, RZ, 0x1 ;  /* 0x00000001ff0c7424 */ /* 0x000fe400078e00ff */
[----:B------:R-:W-:-:S07]  /*16e80*/  IMAD.MOV.U32 R7, RZ, RZ, R14 ;  /* 0x000000ffff077224 */ /* 0x000fce00078e000e */
[----:B------:R-:W-:Y:S05]  /*16e90*/  WARPSYNC.COLLECTIVE R15, `(.L_x_14146) ;  /* 0x000000000f087348 */ /* 0x000fea0003c00000 */
[----:B------:R0:W1:Y:S02]  /*16ea0*/  SHFL.IDX P6, R14, R13, R12, R11 ;  /* 0x0000000c0d0e7389 */ /* 0x00006400000c000b */
[----:B01----:R-:W-:Y:S01]  /*16eb0*/  ENDCOLLECTIVE ;  /* 0x000000000000791b */ /* 0x003fe20003800000 */
.L_x_14146:
        /* <DEDUP_REMOVED lines=15> */
.L_x_14147:
[----:B------:R-:W-:Y:S02]  /*16fb0*/  @P1 IMAD R8, R5, 0x2, R22 ;  /* 0x0000000205081824 */ /* 0x000fe400078e0216 */
[----:B------:R-:W-:Y:S02]  /*16fc0*/  IMAD.MOV.U32 R13, RZ, RZ, R2 ;  /* 0x000000ffff0d7224 */ /* 0x000fe400078e0002 */
[----:B------:R-:W-:Y:S02]  /*16fd0*/  IMAD.MOV.U32 R12, RZ, RZ, 0x2 ;  /* 0x00000002ff0c7424 */ /* 0x000fe400078e00ff */
[----:B------:R-:W-:-:S07]  /*16fe0*/  IMAD.MOV.U32 R7, RZ, RZ, R14 ;  /* 0x000000ffff077224 */ /* 0x000fce00078e000e */
[----:B------:R-:W-:Y:S05]  /*16ff0*/  WARPSYNC.COLLECTIVE R15, `(.L_x_14148) ;  /* 0x000000000f087348 */ /* 0x000fea0003c00000 */
[----:B------:R0:W1:Y:S02]  /*17000*/  SHFL.IDX P6, R14, R13, R12, R11 ;  /* 0x0000000c0d0e7389 */ /* 0x00006400000c000b */
[----:B01----:R-:W-:Y:S01]  /*17010*/  ENDCOLLECTIVE ;  /* 0x000000000000791b */ /* 0x003fe20003800000 */
.L_x_14148:
        /* <DEDUP_REMOVED lines=15> */
.L_x_14149:
[----:B------:R-:W-:Y:S02]  /*17110*/  @P1 IMAD R8, R5, 0x2, R22 ;  /* 0x0000000205081824 */ /* 0x000fe400078e0216 */
[----:B------:R-:W-:Y:S02]  /*17120*/  IMAD.MOV.U32 R13, RZ, RZ, R2 ;  /* 0x000000ffff0d7224 */ /* 0x000fe400078e0002 */
[----:B------:R-:W-:Y:S02]  /*17130*/  IMAD.MOV.U32 R12, RZ, RZ, 0x3 ;  /* 0x00000003ff0c7424 */ /* 0x000fe400078e00ff */
[----:B------:R-:W-:-:S07]  /*17140*/  IMAD.MOV.U32 R7, RZ, RZ, R14 ;  /* 0x000000ffff077224 */ /* 0x000fce00078e000e */
[----:B------:R-:W-:Y:S05]  /*17150*/  WARPSYNC.COLLECTIVE R15, `(.L_x_14150) ;  /* 0x000000000f087348 */ /* 0x000fea0003c00000 */
[----:B------:R0:W1:Y:S02]  /*17160*/  SHFL.IDX P6, R14, R13, R12, R11 ;  /* 0x0000000c0d0e7389 */ /* 0x00006400000c000b */
[----:B01----:R-:W-:Y:S01]  /*17170*/  ENDCOLLECTIVE ;  /* 0x000000000000791b */ /* 0x003fe20003800000 */
.L_x_14150:
        /* <DEDUP_REMOVED lines=15> */
.L_x_14151:
[----:B------:R-:W-:Y:S02]  /*17270*/  @P1 IMAD R8, R5, 0x2, R22 ;  /* 0x0000000205081824 */ /* 0x000fe400078e0216 */
[----:B------:R-:W-:Y:S02]  /*17280*/  IMAD.MOV.U32 R13, RZ, RZ, R2 ;  /* 0x000000ffff0d7224 */ /* 0x000fe400078e0002 */
[----:B------:R-:W-:Y:S02]  /*17290*/  IMAD.MOV.U32 R12, RZ, RZ, 0x4 ;  /* 0x00000004ff0c7424 */ /* 0x000fe400078e00ff */
[----:B------:R-:W-:-:S07]  /*172a0*/  IMAD.MOV.U32 R7, RZ, RZ, R14 ;  /* 0x000000ffff077224 */ /* 0x000fce00078e000e */
[----:B------:R-:W-:Y:S05]  /*172b0*/  WARPSYNC.COLLECTIVE R15, `(.L_x_14152) ;  /* 0x000000000f087348 */ /* 0x000fea0003c00000 */
[----:B------:R0:W1:Y:S02]  /*172c0*/  SHFL.IDX P6, R14, R13, R12, R11 ;  /* 0x0000000c0d0e7389 */ /* 0x00006400000c000b */
[----:B01----:R-:W-:Y:S01]  /*172d0*/  ENDCOLLECTIVE ;  /* 0x000000000000791b */ /* 0x003fe20003800000 */
.L_x_14152:
        /* <DEDUP_REMOVED lines=15> */
.L_x_14153:
[----:B------:R-:W-:Y:S02]  /*173d0*/  @P1 IMAD R8, R5, 0x2, R22 ;  /* 0x0000000205081824 */ /* 0x000fe400078e0216 */
[----:B------:R-:W-:Y:S02]  /*173e0*/  IMAD.MOV.U32 R13, RZ, RZ, R2 ;  /* 0x000000ffff0d7224 */ /* 0x000fe400078e0002 */
[----:B------:R-:W-:Y:S02]  /*173f0*/  IMAD.MOV.U32 R12, RZ, RZ, 0x5 ;  /* 0x00000005ff0c7424 */ /* 0x000fe400078e00ff */
[----:B------:R-:W-:-:S07]  /*17400*/  IMAD.MOV.U32 R7, RZ, RZ, R14 ;  /* 0x000000ffff077224 */ /* 0x000fce00078e000e */
[----:B------:R-:W-:Y:S05]  /*17410*/  WARPSYNC.COLLECTIVE R15, `(.L_x_14154) ;  /* 0x000000000f087348 */ /* 0x000fea0003c00000 */
[----:B------:R0:W1:Y:S02]  /*17420*/  SHFL.IDX P6, R14, R13, R12, R11 ;  /* 0x0000000c0d0e7389 */ /* 0x00006400000c000b */
[----:B01----:R-:W-:Y:S01]  /*17430*/  ENDCOLLECTIVE ;  /* 0x000000000000791b */ /* 0x003fe20003800000 */
.L_x_14154:
        /* <DEDUP_REMOVED lines=15> */
.L_x_14155:
[----:B------:R-:W-:Y:S02]  /*17530*/  @P1 IMAD R8, R5, 0x2, R22 ;  /* 0x0000000205081824 */ /* 0x000fe400078e0216 */
[----:B------:R-:W-:Y:S02]  /*17540*/  IMAD.MOV.U32 R13, RZ, RZ, R2 ;  /* 0x000000ffff0d7224 */ /* 0x000fe400078e0002 */
[----:B------:R-:W-:Y:S02]  /*17550*/  IMAD.MOV.U32 R12, RZ, RZ, 0x6 ;  /* 0x00000006ff0c7424 */ /* 0x000fe400078e00ff */
[----:B------:R-:W-:-:S07]  /*17560*/  IMAD.MOV.U32 R7, RZ, RZ, R14 ;  /* 0x000000ffff077224 */ /* 0x000fce00078e000e */
[----:B------:R-:W-:Y:S05]  /*17570*/  WARPSYNC.COLLECTIVE R15, `(.L_x_14156) ;  /* 0x000000000f087348 */ /* 0x000fea0003c00000 */
[----:B------:R0:W1:Y:S02]  /*17580*/  SHFL.IDX P6, R14, R13, R12, R11 ;  /* 0x0000000c0d0e7389 */ /* 0x00006400000c000b */
[----:B01----:R-:W-:Y:S01]  /*17590*/  ENDCOLLECTIVE ;  /* 0x000000000000791b */ /* 0x003fe20003800000 */
.L_x_14156:
        /* <DEDUP_REMOVED lines=15> */
.L_x_14157:
[----:B------:R-:W-:Y:S02]  /*17690*/  @P1 IMAD R8, R5, 0x2, R22 ;  /* 0x0000000205081824 */ /* 0x000fe400078e0216 */
[----:B------:R-:W-:Y:S02]  /*176a0*/  IMAD.MOV.U32 R13, RZ, RZ, R2 ;  /* 0x000000ffff0d7224 */ /* 0x000fe400078e0002 */
[----:B------:R-:W-:Y:S02]  /*176b0*/  IMAD.MOV.U32 R12, RZ, RZ, 0x7 ;  /* 0x00000007ff0c7424 */ /* 0x000fe400078e00ff */
[----:B------:R-:W-:-:S07]  /*176c0*/  IMAD.MOV.U32 R7, RZ, RZ, R14 ;  /* 0x000000ffff077224 */ /* 0x000fce00078e000e */
[----:B------:R-:W-:Y:S05]  /*176d0*/  WARPSYNC.COLLECTIVE R15, `(.L_x_14158) ;  /* 0x000000000f087348 */ /* 0x000fea0003c00000 */
[----:B------:R0:W1:Y:S02]  /*176e0*/  SHFL.IDX P6, R14, R13, R12, R11 ;  /* 0x0000000c0d0e7389 */ /* 0x00006400000c000b */
[----:B01----:R-:W-:Y:S01]  /*176f0*/  ENDCOLLECTIVE ;  /* 0x000000000000791b */ /* 0x003fe20003800000 */
.L_x_14158:
        /* <DEDUP_REMOVED lines=10> */
.L_x_14159:
[----:B------:R-:W-:Y:S01]  /*177a0*/  @!PT LDS RZ, [RZ] ;  /* 0x00000000fffff984 */ /* 0x000fe20000000800 */
[----:B------:R-:W-:Y:S01]  /*177b0*/  @!PT LDS RZ, [RZ] ;  /* 0x00000000fffff984 */ /* 0x000fe20000000800 */
[----:B------:R-:W-:Y:S01]  /*177c0*/  @!PT LDS RZ, [RZ] ;  /* 0x00000000fffff984 */ /* 0x000fe20000000800 */
[----:B------:R0:W-:Y:S01]  /*177d0*/  @P1 LDGSTS.E.BYPASS.LTC128B.128 [R8+0x11400], desc[UR52][R6.64], !P2 ;  /* 0x1140000006081fae */ /* 0x0001e2000d101d74 */
[----:B------:R-:W-:Y:S01]  /*177e0*/  IMAD.MOV.U32 R0, RZ, RZ, R14 ;  /* 0x000000ffff007224 */ /* 0x000fe200078e000e */
[----:B------:R-:W-:Y:S06]  /*177f0*/  BRA `(.L_x_14160) ;  /* 0xffffffb800047947 */ /* 0x000fec000383ffff */
.L_x_14084:
        /* <DEDUP_REMOVED lines=9> */
.L_x_14161:
[C---:B------:R-:W-:Y:S01]  /*17890*/  VIADD R8, R26.reuse, 0x10 ;  /* 0x000000101a087836 */ /* 0x040fe20000000000 */
[----:B------:R-:W-:Y:S01]  /*178a0*/  ISETP.GE.AND P2, PT, R26, R3, PT ;  /* 0x000000031a00720c */ /* 0x000fe20003f46270 */
[----:B------:R-:W-:Y:S02]  /*178b0*/  IMAD.MOV.U32 R13, RZ, RZ, R4 ;  /* 0x000000ffff0d7224 */ /* 0x000fe400078e0004 */
[----:B------:R-:W-:-:S10]  /*178c0*/  IMAD.MOV.U32 R6, RZ, RZ, R14 ;  /* 0x000000ffff067224 */ /* 0x000fd400078e000e */
[----:B------:R-:W-:Y:S05]  /*178d0*/  WARPSYNC.COLLECTIVE R15, `(.L_x_14162) ;  /* 0x000000000f087348 */ /* 0x000fea0003c00000 */
[----:B------:R0:W1:Y:S02]  /*178e0*/  SHFL.IDX P6, R14, R13, R12, R11 ;  /* 0x0000000c0d0e7389 */ /* 0x00006400000c000b */
[----:B01----:R-:W-:Y:S01]  /*178f0*/  ENDCOLLECTIVE ;  /* 0x000000000000791b */ /* 0x003fe20003800000 */
.L_x_14162:
[----:B------:R-:W-:Y:S02]  /*17900*/  IMAD.MOV.U32 R13, RZ, RZ, R0 ;  /* 0x000000ffff0d7224 */ /* 0x000fe400078e0000 */
[----:B------:R-:W-:Y:S02]  /*17910*/  IMAD.MOV.U32 R12, RZ, RZ, 0x1 ;  /* 0x00000001ff0c7424 */ /* 0x000fe400078e00ff */
[----:B------:R-:W-:-:S07]  /*17920*/  IMAD.MOV.U32 R7, RZ, RZ, R14 ;  /* 0x000000ffff077224 */ /* 0x000fce00078e000e */
[----:B------:R-:W-:Y:S05]  /*17930*/  WARPSYNC.COLLECTIVE R15, `(.L_x_14163) ;  /* 0x000000000f087348 */ /* 0x000fea0003c00000 */
[----:B------:R0:W1:Y:S02]  /*17940*/  SHFL.IDX P6, R14, R13, R12, R11 ;  /* 0x0000000c0d0e7389 */ /* 0x00006400000c000b */
[----:B01----:R-:W-:Y:S01]  /*17950*/  ENDCOLLECTIVE ;  /* 0x000000000000791b */ /* 0x003fe20003800000 */
.L_x_14163:
        /* <DEDUP_REMOVED lines=15> */
.L_x_14164:
[----:B------:R-:W-:Y:S02]  /*17a50*/  IMAD.MOV.U32 R13, RZ, RZ, R0 ;  /* 0x000000ffff0d7224 */ /* 0x000fe400078e0000 */
[----:B------:R-:W-:Y:S02]  /*17a60*/  IMAD.MOV.U32 R12, RZ, RZ, 0x2 ;  /* 0x00000002ff0c7424 */ /* 0x000fe400078e00ff */
[----:B------:R-:W-:-:S07]  /*17a70*/  IMAD.MOV.U32 R7, RZ, RZ, R14 ;  /* 0x000000ffff077224 */ /* 0x000fce00078e000e */
[----:B------:R-:W-:Y:S05]  /*17a80*/  WARPSYNC.COLLECTIVE R15, `(.L_x_14165) ;  /* 0x000000000f087348 */ /* 0x000fea0003c00000 */
[----:B------:R0:W1:Y:S02]  /*17a90*/  SHFL.IDX P6, R14, R13, R12, R11 ;  /* 0x0000000c0d0e7389 */ /* 0x00006400000c000b */
[----:B01----:R-:W-:Y:S01]  /*17aa0*/  ENDCOLLECTIVE ;  /* 0x000000000000791b */ /* 0x003fe20003800000 */
.L_x_14165:
        /* <DEDUP_REMOVED lines=16> */
.L_x_14166:
[----:B------:R-:W-:Y:S02]  /*17bb0*/  IMAD.MOV.U32 R13, RZ, RZ, R0 ;  /* 0x000000ffff0d7224 */ /* 0x000fe400078e0000 */
[----:B------:R-:W-:Y:S02]  /*17bc0*/  IMAD.MOV.U32 R12, RZ, RZ, 0x3 ;  /* 0x00000003ff0c7424 */ /* 0x000fe400078e00ff */
[----:B------:R-:W-:-:S07]  /*17bd0*/  IMAD.MOV.U32 R7, RZ, RZ, R14 ;  /* 0x000000ffff077224 */ /* 0x000fce00078e000e */
[----:B------:R-:W-:Y:S05]  /*17be0*/  WARPSYNC.COLLECTIVE R15, `(.L_x_14167) ;  /* 0x000000000f087348 */ /* 0x000fea0003c00000 */
[----:B------:R0:W1:Y:S02]  /*17bf0*/  SHFL.IDX P6, R14, R13, R12, R11 ;  /* 0x0000000c0d0e7389 */ /* 0x00006400000c000b */
[----:B01----:R-:W-:Y:S01]  /*17c00*/  ENDCOLLECTIVE ;  /* 0x000000000000791b */ /* 0x003fe20003800000 */
.L_x_14167:
        /* <DEDUP_REMOVED lines=16> */
.L_x_14168:
[----:B------:R-:W-:Y:S02]  /*17d10*/  IMAD.MOV.U32 R13, RZ, RZ, R0 ;  /* 0x000000ffff0d7224 */ /* 0x000fe400078e0000 */
[----:B------:R-:W-:Y:S02]  /*17d20*/  IMAD.MOV.U32 R12, RZ, RZ, 0x4 ;  /* 0x00000004ff0c7424 */ /* 0x000fe400078e00ff */
[----:B------:R-:W-:-:S07]  /*17d30*/  IMAD.MOV.U32 R7, RZ, RZ, R14 ;  /* 0x000000ffff077224 */ /* 0x000fce00078e000e */
[----:B------:R-:W-:Y:S05]  /*17d40*/  WARPSYNC.COLLECTIVE R15, `(.L_x_14169) ;  /* 0x000000000f087348 */ /* 0x000fea0003c00000 */
[----:B------:R0:W1:Y:S02]  /*17d50*/  SHFL.IDX P6, R14, R13, R12, R11 ;  /* 0x0000000c0d0e7389 */ /* 0x00006400000c000b */
[----:B01----:R-:W-:Y:S01]  /*17d60*/  ENDCOLLECTIVE ;  /* 0x000000000000791b */ /* 0x003fe20003800000 */
.L_x_14169:
        /* <DEDUP_REMOVED lines=16> */
.L_x_14170:
[----:B------:R-:W-:Y:S02]  /*17e70*/  IMAD.MOV.U32 R13, RZ, RZ, R0 ;  /* 0x000000ffff0d7224 */ /* 0x000fe400078e0000 */
[----:B------:R-:W-:Y:S02]  /*17e80*/  IMAD.MOV.U32 R12, RZ, RZ, 0x5 ;  /* 0x00000005ff0c7424 */ /* 0x000fe400078e00ff */
[----:B------:R-:W-:-:S07]  /*17e90*/  IMAD.MOV.U32 R7, RZ, RZ, R14 ;  /* 0x000000ffff077224 */ /* 0x000fce00078e000e */
[----:B------:R-:W-:Y:S05]  /*17ea0*/  WARPSYNC.COLLECTIVE R15, `(.L_x_14171) ;  /* 0x000000000f087348 */ /* 0x000fea0003c00000 */
[----:B------:R0:W1:Y:S02]  /*17eb0*/  SHFL.IDX P6, R14, R13, R12, R11 ;  /* 0x0000000c0d0e7389 */ /* 0x00006400000c000b */
[----:B01----:R-:W-:Y:S01]  /*17ec0*/  ENDCOLLECTIVE ;  /* 0x000000000000791b */ /* 0x003fe20003800000 */
.L_x_14171:
        /* <DEDUP_REMOVED lines=16> */
.L_x_14172:
[----:B------:R-:W-:Y:S02]  /*17fd0*/  IMAD.MOV.U32 R13, RZ, RZ, R0 ;  /* 0x000000ffff0d7224 */ /* 0x000fe400078e0000 */
[----:B------:R-:W-:Y:S02]  /*17fe0*/  IMAD.MOV.U32 R12, RZ, RZ, 0x6 ;  /* 0x00000006ff0c7424 */ /* 0x000fe400078e00ff */
[----:B------:R-:W-:-:S07]  /*17ff0*/  IMAD.MOV.U32 R7, RZ, RZ, R14 ;  /* 0x000000ffff077224 */ /* 0x000fce00078e000e */
[----:B------:R-:W-:Y:S05]  /*18000*/  WARPSYNC.COLLECTIVE R15, `(.L_x_14173) ;  /* 0x000000000f087348 */ /* 0x000fea0003c00000 */
[----:B------:R0:W1:Y:S02]  /*18010*/  SHFL.IDX P6, R14, R13, R12, R11 ;  /* 0x0000000c0d0e7389 */ /* 0x00006400000c000b */
[----:B01----:R-:W-:Y:S01]  /*18020*/  ENDCOLLECTIVE ;  /* 0x000000000000791b */ /* 0x003fe20003800000 */
.L_x_14173:
        /* <DEDUP_REMOVED lines=16> */
.L_x_14174:
[----:B------:R-:W-:Y:S02]  /*18130*/  IMAD.MOV.U32 R13, RZ, RZ, R0 ;  /* 0x000000ffff0d7224 */ /* 0x000fe400078e0000 */
[----:B------:R-:W-:Y:S02]  /*18140*/  IMAD.MOV.U32 R12, RZ, RZ, 0x7 ;  /* 0x00000007ff0c7424 */ /* 0x000fe400078e00ff */
[----:B------:R-:W-:-:S07]  /*18150*/  IMAD.MOV.U32 R7, RZ, RZ, R14 ;  /* 0x000000ffff077224 */ /* 0x000fce00078e000e */
[----:B------:R-:W-:Y:S05]  /*18160*/  WARPSYNC.COLLECTIVE R15, `(.L_x_14175) ;  /* 0x000000000f087348 */ /* 0x000fea0003c00000 */
[----:B------:R0:W1:Y:S02]  /*18170*/  SHFL.IDX P6, R14, R13, R12, R11 ;  /* 0x0000000c0d0e7389 */ /* 0x00006400000c000b */
[----:B01----:R-:W-:Y:S01]  /*18180*/  ENDCOLLECTIVE ;  /* 0x000000000000791b */ /* 0x003fe20003800000 */
.L_x_14175:
[----:B------:R-:W-:-:S05]  /*18190*/  @!P1 LEA R7, P2, R28, R7, 0x1 ;  /* 0x000000071c079211 */ /* 0x000fca00078408ff */
[----:B------:R-:W-:-:S05]  /*181a0*/  @!P1 IMAD.X R6, RZ, RZ, R6, P2 ;  /* 0x000000ffff069224 */ /* 0x000fca00010e0606 */
[-C--:B------:R-:W-:Y:S01]  /*181b0*/  @!P1 LOP3.LUT R7, R7, R6.reuse, RZ, 0x3c, !PT ;  /* 0x0000000607079212 */ /* 0x080fe200078e3cff */
[----:B------:R-:W-:Y:S02]  /*181c0*/  IMAD.MOV.U32 R13, RZ, RZ, R4 ;  /* 0x000000ffff0d7224 */ /* 0x000fe400078e0004 */
[----:B------:R-:W-:Y:S01]  /*181d0*/  VIADD R4, R26, 0x70 ;  /* 0x000000701a047836 */ /* 0x000fe20000000000 */
[----:B------:R-:W-:-:S04]  /*181e0*/  @!P1 LOP3.LUT R6, R7, R6, RZ, 0x3c, !PT ;  /* 0x0000000607069212 */ /* 0x000fc800078e3cff */
[----:B------:R-:W-:Y:S01]  /*181f0*/  @!P1 LOP3.LUT R7, R7, R6, RZ, 0x3c, !PT ;  /* 0x0000000607079212 */ /* 0x000fe200078e3cff */
[----:B------:R-:W-:-:S07]  /*18200*/  IMAD.MOV.U32 R0, RZ, RZ, R14 ;  /* 0x000000ffff007224 */ /* 0x000fce00078e000e */
[----:B------:R-:W-:Y:S05]  /*18210*/  WARPSYNC.COLLECTIVE R15, `(.L_x_14176) ;  /* 0x000000000f087348 */ /* 0x000fea0003c00000 */
[----:B------:R0:W1:Y:S02]  /*18220*/  SHFL.IDX P6, R14, R13, R12, R11 ;  /* 0x0000000c0d0e7389 */ /* 0x00006400000c000b */
[----:B01----:R-:W-:Y:S01]  /*18230*/  ENDCOLLECTIVE ;  /* 0x000000000000791b */ /* 0x003fe20003800000 */
.L_x_14176:
[----:B------:R-:W-:Y:S01]  /*18240*/  @!PT LDS RZ, [RZ] ;  /* 0x00000000fffff984 */ /* 0x000fe20000000800 */
[----:B------:R-:W-:Y:S01]  /*18250*/  @!PT LDS RZ, [RZ] ;  /* 0x00000000fffff984 */ /* 0x000fe20000000800 */
[----:B------:R-:W-:Y:S01]  /*18260*/  @!PT LDS RZ, [RZ] ;  /* 0x00000000fffff984 */ /* 0x000fe20000000800 */
[----:B------:R0:W-:Y:S01]  /*18270*/  @!P1 LDGSTS.E.BYPASS.LTC128B.128 [R20+0xb400], desc[UR52][R6.64], !P0 ;  /* 0x0b40000006149fae */ /* 0x0001e2000c101d74 */
[----:B------:R-:W-:Y:S01]  /*18280*/  ISETP.GE.AND P1, PT, R4, R3, PT ;  /* 0x000000030400720c */ /* 0x000fe20003f26270 */
[----:B------:R-:W-:Y:S02]  /*18290*/  IMAD.MOV.U32 R13, RZ, RZ, R2 ;  /* 0x000000ffff0d7224 */ /* 0x000fe400078e0002 */
[----:B------:R-:W-:Y:S02]  /*182a0*/  IMAD.MOV.U32 R12, RZ, RZ, RZ ;  /* 0x000000ffff0c7224 */ /* 0x000fe400078e00ff */
[----:B0-----:R-:W-:-:S08]  /*182b0*/  IMAD.MOV.U32 R6, RZ, RZ, R14 ;  /* 0x000000ffff067224 */ /* 0x001fd000078e000e */
[----:B------:R-:W-:Y:S05]  /*182c0*/  WARPSYNC.COLLECTIVE R15, `(.L_x_14177) ;  /* 0x000000000f087348 */ /* 0x000fea0003c00000 */
[----:B------:R0:W1:Y:S02]  /*182d0*/  SHFL.IDX P6, R14, R13, R12, R11 ;  /* 0x0000000c0d0e7389 */ /* 0x00006400000c000b */
[----:B01----:R-:W-:Y:S01]  /*182e0*/  ENDCOLLECTIVE ;  /* 0x000000000000791b */ /* 0x003fe20003800000 */
.L_x_14177:
[----:B------:R-:W-:-:S05]  /*182f0*/  @!P1 LEA R6, P3, R28, R6, 0x1 ;  /* 0x000000061c069211 */ /* 0x000fca00078608ff */
[----:B------:R-:W-:Y:S02]  /*18300*/  @!P1 IMAD.X R7, RZ, RZ, R0, P3 ;  /* 0x000000ffff079224 */ /* 0x000fe400018e0600 */
[----:B------:R-:W-:-:S03]  /*18310*/  VIADD R0, R26, 0x80 ;  /* 0x000000801a007836 */ /* 0x000fc60000000000 */
[----:B------:R-:W-:Y:S01]  /*18320*/  @!PT LDS RZ, [RZ] ;  /* 0x00000000fffff984 */ /* 0x000fe20000000800 */
[----:B------:R-:W-:Y:S01]  /*18330*/  @!PT LDS RZ, [RZ] ;  /* 0x00000000fffff984 */ /* 0x000fe20000000800 */
[----:B------:R-:W-:Y:S01]  /*18340*/  @!PT LDS RZ, [RZ] ;  /* 0x00000000fffff984 */ /* 0x000fe20000000800 */
[----:B------:R0:W-:Y:S01]  /*18350*/  @!P1 LDGSTS.E.BYPASS.LTC128B.128 [R20+0xbc00], desc[UR52][R6.64], !P0 ;  /* 0x0bc0000006149fae */ /* 0x0001e2000c101d74 */
[----:B------:R-:W-:Y:S01]  /*18360*/  IMAD.MOV.U32 R13, RZ, RZ, R5 ;  /* 0x000000ffff0d7224 */ /* 0x000fe200078e0005 */
[----:B------:R-:W-:Y:S01]  /*18370*/  ISETP.GE.AND P1, PT, R0, R3, PT ;  /* 0x000000030000720c */ /* 0x000fe20003f26270 */
[----:B------:R-:W-:-:S12]  /*18380*/  IMAD.MOV.U32 R0, RZ, RZ, R14 ;  /* 0x000000ffff007224 */ /* 0x000fd800078e000e */
[----:B0-----:R-:W-:Y:S05]  /*18390*/  WARPSYNC.COLLECTIVE R15, `(.L_x_14178) ;  /* 0x000000000f087348 */ /* 0x001fea0003c00000 */
[----:B------:R1:W2:Y:S02]  /*183a0*/  SHFL.IDX P6, R14, R13, R12, R11 ;  /* 0x0000000c0d0e7389 */ /* 0x0002a400000c000b */
[----:B012---:R-:W-:Y:S01]  /*183b0*/  ENDCOLLECTIVE ;  /* 0x000000000000791b */ /* 0x007fe20003800000 */
.L_x_14178:
[----:B------:R-:W-:Y:S02]  /*183c0*/  IMAD.MOV.U32 R13, RZ, RZ, R2 ;  /* 0x000000ffff0d7224 */ /* 0x000fe400078e0002 */
[----:B------:R-:W-:Y:S02]  /*183d0*/  IMAD.MOV.U32 R12, RZ, RZ, 0x1 ;  /* 0x00000001ff0c7424 */ /* 0x000fe400078e00ff */
[----:B------:R-:W-:-:S07]  /*183e0*/  IMAD.MOV.U32 R4, RZ, RZ, R14 ;  /* 0x000000ffff047224 */ /* 0x000fce00078e000e */
[----:B------:R-:W-:Y:S05]  /*183f0*/  WARPSYNC.COLLECTIVE R15, `(.L_x_14179) ;  /* 0x000000000f087348 */ /* 0x000fea0003c00000 */
[----:B------:R0:W1:Y:S02]  /*18400*/  SHFL.IDX P6, R14, R13, R12, R11 ;  /* 0x0000000c0d0e7389 */ /* 0x00006400000c000b */
[----:B01----:R-:W-:Y:S01]  /*18410*/  ENDCOLLECTIVE ;  /* 0x000000000000791b */ /* 0x003fe20003800000 */
.L_x_14179:
[----:B------:R-:W-:-:S05]  /*18420*/  @!P1 LEA R4, P3, R28, R4, 0x1 ;  /* 0x000000041c049211 */ /* 0x000fca00078608ff */
[----:B------:R-:W-:Y:S02]  /*18430*/  @!P1 IMAD.X R0, RZ, RZ, R0, P3 ;  /* 0x000000ffff009224 */ /* 0x000fe400018e0600 */
[----:B------:R-:W-:Y:S02]  /*18440*/  @!P1 IMAD.MOV.U32 R6, RZ, RZ, R4 ;  /* 0x000000ffff069224 */ /* 0x000fe400078e0004 */
[----:B------:R-:W-:Y:S02]  /*18450*/  @!P1 IMAD.MOV.U32 R7, RZ, RZ, R0 ;  /* 0x000000ffff079224 */ /* 0x000fe400078e0000 */
[C---:B------:R-:W-:Y:S02]  /*18460*/  VIADD R0, R26.reuse, 0x90 ;  /* 0x000000901a007836 */ /* 0x040fe40000000000 */
[----:B------:R-:W-:Y:S01]  /*18470*/  IMAD.MOV.U32 R13, RZ, RZ, R5 ;  /* 0x000000ffff0d7224 */ /* 0x000fe200078e0005 */
[----:B------:R-:W-:Y:S01]  /*18480*/  @!PT LDS RZ, [RZ] ;  /* 0x00000000fffff984 */ /* 0x000fe20000000800 */
[----:B------:R-:W-:Y:S01]  /*18490*/  @!PT LDS RZ, [RZ] ;  /* 0x00000000fffff984 */ /* 0x000fe20000000800 */
[----:B------:R-:W-:Y:S01]  /*184a0*/  @!PT LDS RZ, [RZ] ;  /* 0x00000000fffff984 */ /* 0x000fe20000000800 */
[----:B------:R0:W-:Y:S01]  /*184b0*/  @!P1 LDGSTS.E.BYPASS.LTC128B.128 [R20+0xc400], desc[UR52][R6.64], !P0 ;  /* 0x0c40000006149fae */ /* 0x0001e2000c101d74 */
[----:B------:R-:W-:Y:S01]  /*184c0*/  VIADD R4, R26, 0xa0 ;  /* 0x000000a01a047836 */ /* 0x000fe20000000000 */
[----:B------:R-:W-:Y:S01]  /*184d0*/  ISETP.GE.AND P1, PT, R0, R3, PT ;  /* 0x000000030000720c */ /* 0x000fe20003f26270 */
[----:B------:R-:W-:-:S12]  /*184e0*/  IMAD.MOV.U32 R0, RZ, RZ, R14 ;  /* 0x000000ffff007224 */ /* 0x000fd800078e000e */
[----:B0-----:R-:W-:Y:S05]  /*184f0*/  WARPSYNC.COLLECTIVE R15, `(.L_x_14180) ;  /* 0x000000000f087348 */ /* 0x001fea0003c00000 */
[----:B------:R1:W2:Y:S02]  /*18500*/  SHFL.IDX P6, R14, R13, R12, R11 ;  /* 0x0000000c0d0e7389 */ /* 0x0002a400000c000b */
[----:B012---:R-:W-:Y:S01]  /*18510*/  ENDCOLLECTIVE ;  /* 0x000000000000791b */ /* 0x007fe20003800000 */
.L_x_14180:
[----:B------:R-:W-:Y:S02]  /*18520*/  IMAD.MOV.U32 R13, RZ, RZ, R2 ;  /* 0x000000ffff0d7224 */ /* 0x000fe400078e0002 */
[----:B------:R-:W-:Y:S02]  /*18530*/  IMAD.MOV.U32 R12, RZ, RZ, 0x2 ;  /* 0x00000002ff0c7424 */ /* 0x000fe400078e00ff */
[----:B------:R-:W-:-:S07]  /*18540*/  IMAD.MOV.U32 R6, RZ, RZ, R14 ;  /* 0x000000ffff067224 */ /* 0x000fce00078e000e */
[----:B------:R-:W-:Y:S05]  /*18550*/  WARPSYNC.COLLECTIVE R15, `(.L_x_14181) ;  /* 0x000000000f087348 */ /* 0x000fea0003c00000 */
[----:B------:R0:W1:Y:S02]  /*18560*/  SHFL.IDX P6, R14, R13, R12, R11 ;  /* 0x0000000c0d0e7389 */ /* 0x00006400000c000b */
[----:B01----:R-:W-:Y:S01]  /*18570*/  ENDCOLLECTIVE ;  /* 0x000000000000791b */ /* 0x003fe20003800000 */
.L_x_14181:
[----:B------:R-:W-:-:S05]  /*18580*/  @!P1 LEA R6, P2, R28, R6, 0x1 ;  /* 0x000000061c069211 */ /* 0x000fca00078408ff */
[----:B------:R-:W-:Y:S01]  /*18590*/  @!P1 IMAD.X R0, RZ, RZ, R0, P2 ;  /* 0x000000ffff009224 */ /* 0x000fe200010e0600 */
[----:B------:R-:W-:-:S03]  /*185a0*/  ISETP.GE.AND P2, PT, R4, R3, PT ;  /* 0x000000030400720c */ /* 0x000fc60003f46270 */
[----:B------:R-:W-:Y:S02]  /*185b0*/  @!P1 IMAD.MOV.U32 R7, RZ, RZ, R0 ;  /* 0x000000ffff079224 */ /* 0x000fe400078e0000 */
[----:B------:R-:W-:-:S03]  /*185c0*/  IMAD.MOV.U32 R13, RZ, RZ, R5 ;  /* 0x000000ffff0d7224 */ /* 0x000fc600078e0005 */
        /* <DEDUP_REMOVED lines=8> */
.L_x_14182:
[----:B------:R-:W-:Y:S02]  /*18650*/  IMAD.MOV.U32 R13, RZ, RZ, R2 ;  /* 0x000000ffff0d7224 */ /* 0x000fe400078e0002 */
[----:B------:R-:W-:Y:S02]  /*18660*/  IMAD.MOV.U32 R12, RZ, RZ, 0x3 ;  /* 0x00000003ff0c7424 */ /* 0x000fe400078e00ff */
[----:B------:R-:W-:-:S07]  /*18670*/  IMAD.MOV.U32 R6, RZ, RZ, R14 ;  /* 0x000000ffff067224 */ /* 0x000fce00078e000e */
[----:B------:R-:W-:Y:S05]  /*18680*/  WARPSYNC.COLLECTIVE R15, `(.L_x_14183) ;  /* 0x000000000f087348 */ /* 0x000fea0003c00000 */
[----:B------:R0:W1:Y:S02]  /*18690*/  SHFL.IDX P6, R14, R13, R12, R11 ;  /* 0x0000000c0d0e7389 */ /* 0x00006400000c000b */
[----:B01----:R-:W-:Y:S01]  /*186a0*/  ENDCOLLECTIVE ;  /* 0x000000000000791b */ /* 0x003fe20003800000 */
.L_x_14183:
[----:B------:R-:W-:-:S05]  /*186b0*/  @!P2 LEA R6, P1, R28, R6, 0x1 ;  /* 0x000000061c06a211 */ /* 0x000fca00078208ff */
[----:B------:R-:W-:-:S04]  /*186c0*/  @!P2 IMAD.X R0, RZ, RZ, R0, P1 ;  /* 0x000000ffff00a224 */ /* 0x000fc800008e0600 */
        /* <DEDUP_REMOVED lines=10> */
.L_x_14184:
[----:B------:R-:W-:Y:S01]  /*18770*/  IMAD.MOV.U32 R2, RZ, RZ, R14 ;  /* 0x000000ffff027224 */ /* 0x000fe200078e000e */
[----:B------:R-:W-:Y:S06]  /*18780*/  BRA `(.L_x_14185) ;  /* 0xffffffb400e47947 */ /* 0x000fec000383ffff */
.L_x_14087:
[----:B0-----:R0:W1:Y:S02]  /*18790*/  SYNCS.PHASECHK.TRANS64.TRYWAIT P0, [R22+URZ+0x16820], R0 ;  /* 0x01682000160075a7 */ /* 0x001064000800017f */
[----:B-1----:R-:W-:Y:S05]  /*187a0*/  @!P0 NANOSLEEP.SYNCS 0x989680 ;  /* 0x009896800000895d */ /* 0x002fea0003900000 */
[----:B------:R-:W1:Y:S02]  /*187b0*/  @!P0 SYNCS.PHASECHK.TRANS64 P0, [R22+URZ+0x16820], R0 ;  /* 0x01682000160085a7 */ /* 0x000e64000800007f */
[----:B-1----:R-:W-:Y:S05]  /*187c0*/  @!P0 BRA `(.L_x_14087) ;  /* 0xfffffffc00f08947 */ /* 0x002fea000383ffff */
[----:B------:R-:W-:Y:S05]  /*187d0*/  BRA `(.L_x_14186) ;  /* 0xffffffb800407947 */ /* 0x000fea000383ffff */
.L_x_14092:
[----:B0-----:R0:W1:Y:S02]  /*187e0*/  SYNCS.PHASECHK.TRANS64.TRYWAIT P0, [R5+URZ+0x16840], R2 ;  /* 0x01684002050075a7 */ /* 0x001064000800017f */
[----:B-1----:R-:W-:Y:S05]  /*187f0*/  @!P0 NANOSLEEP.SYNCS 0x989680 ;  /* 0x009896800000895d */ /* 0x002fea0003900000 */
[----:B------:R-:W1:Y:S02]  /*18800*/  @!P0 SYNCS.PHASECHK.TRANS64 P0, [R5+URZ+0x16840], R2 ;  /* 0x01684002050085a7 */ /* 0x000e64000800007f */
[----:B-1----:R-:W-:Y:S05]  /*18810*/  @!P0 BRA `(.L_x_14092) ;  /* 0xfffffffc00f08947 */ /* 0x002fea000383ffff */
[----:B------:R-:W-:Y:S05]  /*18820*/  BRA `(.L_x_14187) ;  /* 0xffffffbc00187947 */ /* 0x000fea000383ffff */
.L_x_14093:
        /* <DEDUP_REMOVED lines=8> */
.L_x_14189:
[----:B------:R-:W-:Y:S05]  /*188b0*/  BSYNC B1 ;  /* 0x0000000000017941 */ /* 0x000fea0003800000 */
.L_x_14188:
        /* <DEDUP_REMOVED lines=9> */
.L_x_14190:
[----:B------:R-:W-:Y:S02]  /*18950*/  IMAD R8, R8, 0x2, R22 ;  /* 0x0000000208087824 */ /* 0x000fe400078e0216 */
[----:B------:R-:W-:Y:S02]  /*18960*/  IMAD.MOV.U32 R13, RZ, RZ, R10 ;  /* 0x000000ffff0d7224 */ /* 0x000fe400078e000a */
[----:B------:R-:W-:Y:S02]  /*18970*/  IMAD.MOV.U32 R12, RZ, RZ, 0x1 ;  /* 0x00000001ff0c7424 */ /* 0x000fe400078e00ff */
[----:B------:R-:W-:-:S07]  /*18980*/  IMAD.MOV.U32 R2, RZ, RZ, R14 ;  /* 0x000000ffff027224 */ /* 0x000fce00078e000e */
[----:B------:R-:W-:Y:S05]  /*18990*/  WARPSYNC.COLLECTIVE R15, `(.L_x_14191) ;  /* 0x000000000f087348 */ /* 0x000fea0003c00000 */
[----:B------:R0:W1:Y:S02]  /*189a0*/  SHFL.IDX P6, R14, R13, R12, R11 ;  /* 0x0000000c0d0e7389 */ /* 0x00006400000c000b */
[----:B01----:R-:W-:Y:S01]  /*189b0*/  ENDCOLLECTIVE ;  /* 0x000000000000791b */ /* 0x003fe20003800000 */
.L_x_14191:
        /* <DEDUP_REMOVED lines=11> */
.L_x_14192:
[----:B------:R-:W-:Y:S02]  /*18a70*/  IMAD.MOV.U32 R13, RZ, RZ, R10 ;  /* 0x000000ffff0d7224 */ /* 0x000fe400078e000a */
[----:B------:R-:W-:Y:S02]  /*18a80*/  IMAD.MOV.U32 R12, RZ, RZ, 0x2 ;  /* 0x00000002ff0c7424 */ /* 0x000fe400078e00ff */
[----:B------:R-:W-:-:S07]  /*18a90*/  IMAD.MOV.U32 R2, RZ, RZ, R14 ;  /* 0x000000ffff027224 */ /* 0x000fce00078e000e */
[----:B------:R-:W-:Y:S05]  /*18aa0*/  WARPSYNC.COLLECTIVE R15, `(.L_x_14193) ;  /* 0x000000000f087348 */ /* 0x000fea0003c00000 */
[----:B------:R0:W1:Y:S02]  /*18ab0*/  SHFL.IDX P6, R14, R13, R12, R11 ;  /* 0x0000000c0d0e7389 */ /* 0x00006400000c000b */
[----:B01----:R-:W-:Y:S01]  /*18ac0*/  ENDCOLLECTIVE ;  /* 0x000000000000791b */ /* 0x003fe20003800000 */
.L_x_14193:
        /* <DEDUP_REMOVED lines=11> */
.L_x_14194:
[----:B------:R-:W-:Y:S02]  /*18b80*/  IMAD.MOV.U32 R13, RZ, RZ, R10 ;  /* 0x000000ffff0d7224 */ /* 0x000fe400078e000a */
[----:B------:R-:W-:Y:S02]  /*18b90*/  IMAD.MOV.U32 R12, RZ, RZ, 0x3 ;  /* 0x00000003ff0c7424 */ /* 0x000fe400078e00ff */
[----:B------:R-:W-:-:S07]  /*18ba0*/  IMAD.MOV.U32 R2, RZ, RZ, R14 ;  /* 0x000000ffff027224 */ /* 0x000fce00078e000e */
[----:B------:R-:W-:Y:S05]  /*18bb0*/  WARPSYNC.COLLECTIVE R15, `(.L_x_14195) ;  /* 0x000000000f087348 */ /* 0x000fea0003c00000 */
[----:B------:R0:W1:Y:S02]  /*18bc0*/  SHFL.IDX P6, R14, R13, R12, R11 ;  /* 0x0000000c0d0e7389 */ /* 0x00006400000c000b */
[----:B01----:R-:W-:Y:S01]  /*18bd0*/  ENDCOLLECTIVE ;  /* 0x000000000000791b */ /* 0x003fe20003800000 */
.L_x_14195:
        /* <DEDUP_REMOVED lines=11> */
.L_x_14196:
[----:B------:R-:W-:Y:S02]  /*18c90*/  IMAD.MOV.U32 R13, RZ, RZ, R10 ;  /* 0x000000ffff0d7224 */ /* 0x000fe400078e000a */
[----:B------:R-:W-:Y:S02]  /*18ca0*/  IMAD.MOV.U32 R12, RZ, RZ, 0x4 ;  /* 0x00000004ff0c7424 */ /* 0x000fe400078e00ff */
[----:B------:R-:W-:-:S07]  /*18cb0*/  IMAD.MOV.U32 R2, RZ, RZ, R14 ;  /* 0x000000ffff027224 */ /* 0x000fce00078e000e */
[----:B------:R-:W-:Y:S05]  /*18cc0*/  WARPSYNC.COLLECTIVE R15, `(.L_x_14197) ;  /* 0x000000000f087348 */ /* 0x000fea0003c00000 */
[----:B------:R0:W1:Y:S02]  /*18cd0*/  SHFL.IDX P6, R14, R13, R12, R11 ;  /* 0x0000000c0d0e7389 */ /* 0x00006400000c000b */
[----:B01----:R-:W-:Y:S01]  /*18ce0*/  ENDCOLLECTIVE ;  /* 0x000000000000791b */ /* 0x003fe20003800000 */
.L_x_14197:
        /* <DEDUP_REMOVED lines=11> */
.L_x_14198:
[----:B------:R-:W-:Y:S02]  /*18da0*/  IMAD.MOV.U32 R13, RZ, RZ, R10 ;  /* 0x000000ffff0d7224 */ /* 0x000fe400078e000a */
[----:B------:R-:W-:Y:S02]  /*18db0*/  IMAD.MOV.U32 R12, RZ, RZ, 0x5 ;  /* 0x00000005ff0c7424 */ /* 0x000fe400078e00ff */
[----:B------:R-:W-:-:S07]  /*18dc0*/  IMAD.MOV.U32 R2, RZ, RZ, R14 ;  /* 0x000000ffff027224 */ /* 0x000fce00078e000e */
[----:B------:R-:W-:Y:S05]  /*18dd0*/  WARPSYNC.COLLECTIVE R15, `(.L_x_14199) ;  /* 0x000000000f087348 */ /* 0x000fea0003c00000 */
[----:B------:R0:W1:Y:S02]  /*18de0*/  SHFL.IDX P6, R14, R13, R12, R11 ;  /* 0x0000000c0d0e7389 */ /* 0x00006400000c000b */
[----:B01----:R-:W-:Y:S01]  /*18df0*/  ENDCOLLECTIVE ;  /* 0x000000000000791b */ /* 0x003fe20003800000 */
.L_x_14199:
        /* <DEDUP_REMOVED lines=11> */
.L_x_14200:
[----:B------:R-:W-:Y:S02]  /*18eb0*/  IMAD.MOV.U32 R13, RZ, RZ, R10 ;  /* 0x000000ffff0d7224 */ /* 0x000fe400078e000a */
[----:B------:R-:W-:Y:S02]  /*18ec0*/  IMAD.MOV.U32 R12, RZ, RZ, 0x6 ;  /* 0x00000006ff0c7424 */ /* 0x000fe400078e00ff */
[----:B------:R-:W-:-:S07]  /*18ed0*/  IMAD.MOV.U32 R2, RZ, RZ, R14 ;  /* 0x000000ffff027224 */ /* 0x000fce00078e000e */
[----:B------:R-:W-:Y:S05]  /*18ee0*/  WARPSYNC.COLLECTIVE R15, `(.L_x_14201) ;  /* 0x000000000f087348 */ /* 0x000fea0003c00000 */
[----:B------:R0:W1:Y:S02]  /*18ef0*/  SHFL.IDX P6, R14, R13, R12, R11 ;  /* 0x0000000c0d0e7389 */ /* 0x00006400000c000b */
[----:B01----:R-:W-:Y:S01]  /*18f00*/  ENDCOLLECTIVE ;  /* 0x000000000000791b */ /* 0x003fe20003800000 */
.L_x_14201:
        /* <DEDUP_REMOVED lines=11> */
.L_x_14202:
[----:B------:R-:W-:Y:S02]  /*18fc0*/  IMAD.MOV.U32 R13, RZ, RZ, R10 ;  /* 0x000000ffff0d7224 */ /* 0x000fe400078e000a */
[----:B------:R-:W-:Y:S02]  /*18fd0*/  IMAD.MOV.U32 R12, RZ, RZ, 0x7 ;  /* 0x00000007ff0c7424 */ /* 0x000fe400078e00ff */
[----:B------:R-:W-:-:S07]  /*18fe0*/  IMAD.MOV.U32 R2, RZ, RZ, R14 ;  /* 0x000000ffff027224 */ /* 0x000fce00078e000e */
[----:B------:R-:W-:Y:S05]  /*18ff0*/  WARPSYNC.COLLECTIVE R15, `(.L_x_14203) ;  /* 0x000000000f087348 */ /* 0x000fea0003c00000 */
[----:B------:R0:W1:Y:S02]  /*19000*/  SHFL.IDX P6, R14, R13, R12, R11 ;  /* 0x0000000c0d0e7389 */ /* 0x00006400000c000b */
[----:B01----:R-:W-:Y:S01]  /*19010*/  ENDCOLLECTIVE ;  /* 0x000000000000791b */ /* 0x003fe20003800000 */
.L_x_14203:
        /* <DEDUP_REMOVED lines=11> */
.L_x_14204:
[----:B------:R-:W-:Y:S01]  /*190d0*/  IMAD.MOV.U32 R2, RZ, RZ, R14 ;  /* 0x000000ffff027224 */ /* 0x000fe200078e000e */
[----:B------:R-:W-:Y:S06]  /*190e0*/  BRA `(.L_x_14205) ;  /* 0xffffffb800087947 */ /* 0x000fec000383ffff */
.L_x_14098:
[----:B-1----:R1:W2:Y:S02]  /*190f0*/  SYNCS.PHASECHK.TRANS64.TRYWAIT P0, [R5+URZ+0x16860], R2 ;  /* 0x01686002050075a7 */ /* 0x0022a4000800017f */
[----:B--2---:R-:W-:Y:S05]  /*19100*/  @!P0 NANOSLEEP.SYNCS 0x989680 ;  /* 0x009896800000895d */ /* 0x004fea0003900000 */
[----:B------:R-:W2:Y:S02]  /*19110*/  @!P0 SYNCS.PHASECHK.TRANS64 P0, [R5+URZ+0x16860], R2 ;  /* 0x01686002050085a7 */ /* 0x000ea4000800007f */
[----:B--2---:R-:W-:Y:S05]  /*19120*/  @!P0 BRA `(.L_x_14098) ;  /* 0xfffffffc00f08947 */ /* 0x004fea000383ffff */
[----:B------:R-:W-:Y:S05]  /*19130*/  BRA `(.L_x_14206) ;  /* 0xffffffb800607947 */ /* 0x000fea000383ffff */
.L_x_14099:
        /* <DEDUP_REMOVED lines=8> */
.L_x_14208:
[----:B------:R-:W-:Y:S05]  /*191c0*/  BSYNC B1 ;  /* 0x0000000000017941 */ /* 0x000fea0003800000 */
.L_x_14207:
[----:B------:R-:W-:Y:S01]  /*191d0*/  IMAD.MOV.U32 R13, RZ, RZ, R17 ;  /* 0x000000ffff0d7224 */ /* 0x000fe200078e0011 */
[----:B------:R-:W-:Y:S01]  /*191e0*/  ISETP.LT.OR P2, PT, R8, 0x1, P1 ;  /* 0x000000010800780c */ /* 0x000fe20000f41670 */
        /* <DEDUP_REMOVED lines=8> */
.L_x_14209:
[----:B------:R-:W-:Y:S02]  /*19270*/  IMAD.MOV.U32 R13, RZ, RZ, R23 ;  /* 0x000000ffff0d7224 */ /* 0x000fe400078e0017 */
[----:B------:R-:W-:Y:S02]  /*19280*/  IMAD.MOV.U32 R12, RZ, RZ, 0x1 ;  /* 0x00000001ff0c7424 */ /* 0x000fe400078e00ff */
[----:B------:R-:W-:-:S07]  /*19290*/  IMAD.MOV.U32 R2, RZ, RZ, R14 ;  /* 0x000000ffff027224 */ /* 0x000fce00078e000e */
[----:B------:R-:W-:Y:S05]  /*192a0*/  WARPSYNC.COLLECTIVE R15, `(.L_x_14210) ;  /* 0x000000000f087348 */ /* 0x000fea0003c00000 */
[----:B------:R0:W1:Y:S02]  /*192b0*/  SHFL.IDX P6, R14, R13, R12, R11 ;  /* 0x0000000c0d0e7389 */ /* 0x00006400000c000b */
[----:B01----:R-:W-:Y:S01]  /*192c0*/  ENDCOLLECTIVE ;  /* 0x000000000000791b */ /* 0x003fe20003800000 */
.L_x_14210:
        /* <DEDUP_REMOVED lines=12> */
.L_x_14211:
[----:B------:R-:W-:Y:S02]  /*19390*/  IMAD.MOV.U32 R13, RZ, RZ, R23 ;  /* 0x000000ffff0d7224 */ /* 0x000fe400078e0017 */
[----:B------:R-:W-:Y:S02]  /*193a0*/  IMAD.MOV.U32 R12, RZ, RZ, 0x2 ;  /* 0x00000002ff0c7424 */ /* 0x000fe400078e00ff */
[----:B------:R-:W-:-:S07]  /*193b0*/  IMAD.MOV.U32 R2, RZ, RZ, R14 ;  /* 0x000000ffff027224 */ /* 0x000fce00078e000e */
[----:B------:R-:W-:Y:S05]  /*193c0*/  WARPSYNC.COLLECTIVE R15, `(.L_x_14212) ;  /* 0x000000000f087348 */ /* 0x000fea0003c00000 */
[----:B------:R0:W1:Y:S02]  /*193d0*/  SHFL.IDX P6, R14, R13, R12, R11 ;  /* 0x0000000c0d0e7389 */ /* 0x00006400000c000b */
[----:B01----:R-:W-:Y:S01]  /*193e0*/  ENDCOLLECTIVE ;  /* 0x000000000000791b */ /* 0x003fe20003800000 */
.L_x_14212:
        /* <DEDUP_REMOVED lines=12> */
.L_x_14213:
[----:B------:R-:W-:Y:S02]  /*194b0*/  IMAD.MOV.U32 R13, RZ, RZ, R23 ;  /* 0x000000ffff0d7224 */ /* 0x000fe400078e0017 */
[----:B------:R-:W-:Y:S02]  /*194c0*/  IMAD.MOV.U32 R12, RZ, RZ, 0x3 ;  /* 0x00000003ff0c7424 */ /* 0x000fe400078e00ff */
[----:B------:R-:W-:-:S07]  /*194d0*/  IMAD.MOV.U32 R2, RZ, RZ, R14 ;  /* 0x000000ffff027224 */ /* 0x000fce00078e000e */
[----:B------:R-:W-:Y:S05]  /*194e0*/  WARPSYNC.COLLECTIVE R15, `(.L_x_14214) ;  /* 0x000000000f087348 */ /* 0x000fea0003c00000 */
[----:B------:R0:W1:Y:S02]  /*194f0*/  SHFL.IDX P6, R14, R13, R12, R11 ;  /* 0x0000000c0d0e7389 */ /* 0x00006400000c000b */
[----:B01----:R-:W-:Y:S01]  /*19500*/  ENDCOLLECTIVE ;  /* 0x000000000000791b */ /* 0x003fe20003800000 */
.L_x_14214:
        /* <DEDUP_REMOVED lines=12> */
.L_x_14215:
[----:B------:R-:W-:Y:S02]  /*195d0*/  IMAD.MOV.U32 R13, RZ, RZ, R23 ;  /* 0x000000ffff0d7224 */ /* 0x000fe400078e0017 */
[----:B------:R-:W-:Y:S02]  /*195e0*/  IMAD.MOV.U32 R12, RZ, RZ, 0x4 ;  /* 0x00000004ff0c7424 */ /* 0x000fe400078e00ff */
[----:B------:R-:W-:-:S07]  /*195f0*/  IMAD.MOV.U32 R2, RZ, RZ, R14 ;  /* 0x000000ffff027224 */ /* 0x000fce00078e000e */
[----:B------:R-:W-:Y:S05]  /*19600*/  WARPSYNC.COLLECTIVE R15, `(.L_x_14216) ;  /* 0x000000000f087348 */ /* 0x000fea0003c00000 */
[----:B------:R0:W1:Y:S02]  /*19610*/  SHFL.IDX P6, R14, R13, R12, R11 ;  /* 0x0000000c0d0e7389 */ /* 0x00006400000c000b */
[----:B01----:R-:W-:Y:S01]  /*19620*/  ENDCOLLECTIVE ;  /* 0x000000000000791b */ /* 0x003fe20003800000 */
.L_x_14216:
        /* <DEDUP_REMOVED lines=12> */
.L_x_14217:
[----:B------:R-:W-:Y:S02]  /*196f0*/  IMAD.MOV.U32 R13, RZ, RZ, R23 ;  /* 0x000000ffff0d7224 */ /* 0x000fe400078e0017 */
[----:B------:R-:W-:Y:S02]  /*19700*/  IMAD.MOV.U32 R12, RZ, RZ, 0x5 ;  /* 0x00000005ff0c7424 */ /* 0x000fe400078e00ff */
[----:B------:R-:W-:-:S07]  /*19710*/  IMAD.MOV.U32 R2, RZ, RZ, R14 ;  /* 0x000000ffff027224 */ /* 0x000fce00078e000e */
[----:B------:R-:W-:Y:S05]  /*19720*/  WARPSYNC.COLLECTIVE R15, `(.L_x_14218) ;  /* 0x000000000f087348 */ /* 0x000fea0003c00000 */
[----:B------:R0:W1:Y:S02]  /*19730*/  SHFL.IDX P6, R14, R13, R12, R11 ;  /* 0x0000000c0d0e7389 */ /* 0x00006400000c000b */
[----:B01----:R-:W-:Y:S01]  /*19740*/  ENDCOLLECTIVE ;  /* 0x000000000000791b */ /* 0x003fe20003800000 */
.L_x_14218:
        /* <DEDUP_REMOVED lines=12> */
.L_x_14219:
[----:B------:R-:W-:Y:S02]  /*19810*/  IMAD.MOV.U32 R13, RZ, RZ, R23 ;  /* 0x000000ffff0d7224 */ /* 0x000fe400078e0017 */
[----:B------:R-:W-:Y:S02]  /*19820*/  IMAD.MOV.U32 R12, RZ, RZ, 0x6 ;  /* 0x00000006ff0c7424 */ /* 0x000fe400078e00ff */
[----:B------:R-:W-:-:S07]  /*19830*/  IMAD.MOV.U32 R2, RZ, RZ, R14 ;  /* 0x000000ffff027224 */ /* 0x000fce00078e000e */
[----:B------:R-:W-:Y:S05]  /*19840*/  WARPSYNC.COLLECTIVE R15, `(.L_x_14220) ;  /* 0x000000000f087348 */ /* 0x000fea0003c00000 */
[----:B------:R0:W1:Y:S02]  /*19850*/  SHFL.IDX P6, R14, R13, R12, R11 ;  /* 0x0000000c0d0e7389 */ /* 0x00006400000c000b */
[----:B01----:R-:W-:Y:S01]  /*19860*/  ENDCOLLECTIVE ;  /* 0x000000000000791b */ /* 0x003fe20003800000 */
.L_x_14220:
        /* <DEDUP_REMOVED lines=12> */
.L_x_14221:
[----:B------:R-:W-:Y:S02]  /*19930*/  IMAD.MOV.U32 R13, RZ, RZ, R23 ;  /* 0x000000ffff0d7224 */ /* 0x000fe400078e0017 */
[----:B------:R-:W-:Y:S02]  /*19940*/  IMAD.MOV.U32 R12, RZ, RZ, 0x7 ;  /* 0x00000007ff0c7424 */ /* 0x000fe400078e00ff */
[----:B------:R-:W-:-:S07]  /*19950*/  IMAD.MOV.U32 R2, RZ, RZ, R14 ;  /* 0x000000ffff027224 */ /* 0x000fce00078e000e */
[----:B------:R-:W-:Y:S05]  /*19960*/  WARPSYNC.COLLECTIVE R15, `(.L_x_14222) ;  /* 0x000000000f087348 */ /* 0x000fea0003c00000 */
[----:B------:R0:W1:Y:S02]  /*19970*/  SHFL.IDX P6, R14, R13, R12, R11 ;  /* 0x0000000c0d0e7389 */ /* 0x00006400000c000b */
[----:B01----:R-:W-:Y:S01]  /*19980*/  ENDCOLLECTIVE ;  /* 0x000000000000791b */ /* 0x003fe20003800000 */
.L_x_14222:
        /* <DEDUP_REMOVED lines=11> */
.L_x_14223:
[----:B------:R-:W-:Y:S01]  /*19a40*/  IMAD.MOV.U32 R2, RZ, RZ, R14 ;  /* 0x000000ffff027224 */ /* 0x000fe200078e000e */
[----:B------:R-:W-:Y:S06]  /*19a50*/  BRA `(.L_x_14224) ;  /* 0xffffffb4000c7947 */ /* 0x000fec000383ffff */
.L_x_14107:
[----:B0-----:R0:W1:Y:S02]  /*19a60*/  SYNCS.PHASECHK.TRANS64.TRYWAIT P0, [R0+URZ+0x16860], R3 ;  /* 0x01686003000075a7 */ /* 0x001064000800017f */
[----:B-1----:R-:W-:Y:S05]  /*19a70*/  @!P0 NANOSLEEP.SYNCS 0x989680 ;  /* 0x009896800000895d */ /* 0x002fea0003900000 */
[----:B------:R-:W1:Y:S02]  /*19a80*/  @!P0 SYNCS.PHASECHK.TRANS64 P0, [R0+URZ+0x16860], R3 ;  /* 0x01686003000085a7 */ /* 0x000e64000800007f */
[----:B-1----:R-:W-:Y:S05]  /*19a90*/  @!P0 BRA `(.L_x_14107) ;  /* 0xfffffffc00f08947 */ /* 0x002fea000383ffff */
[----:B------:R-:W-:Y:S05]  /*19aa0*/  BRA `(.L_x_14225) ;  /* 0xffffffb800307947 */ /* 0x000fea000383ffff */
.L_x_14108:
        /* <DEDUP_REMOVED lines=8> */
.L_x_14227:
[----:B------:R-:W-:Y:S05]  /*19b30*/  BSYNC B0 ;  /* 0x0000000000007941 */ /* 0x000fea0003800000 */
.L_x_14226:
        /* <DEDUP_REMOVED lines=9> */
.L_x_14228:
[----:B------:R-:W-:Y:S01]  /*19bd0*/  ULDC UR4, c[0x0][0x2f4] ;  /* 0x0000bd0000047ab9 */ /* 0x000fe20000000800 */
[----:B------:R-:W-:Y:S01]  /*19be0*/  IMAD R4, R4, 0x2, R22 ;  /* 0x0000000204047824 */ /* 0x000fe200078e0216 */
        /* <DEDUP_REMOVED lines=8> */
.L_x_14229:
        /* <DEDUP_REMOVED lines=11> */
.L_x_14230:
[----:B------:R-:W-:Y:S02]  /*19d20*/  IMAD.MOV.U32 R13, RZ, RZ, R23 ;  /* 0x000000ffff0d7224 */ /* 0x000fe400078e0017 */
[----:B------:R-:W-:Y:S02]  /*19d30*/  IMAD.MOV.U32 R12, RZ, RZ, 0x2 ;  /* 0x00000002ff0c7424 */ /* 0x000fe400078e00ff */
[----:B------:R-:W-:-:S07]  /*19d40*/  IMAD.MOV.U32 R9, RZ, RZ, R14 ;  /* 0x000000ffff097224 */ /* 0x000fce00078e000e */
[----:B------:R-:W-:Y:S05]  /*19d50*/  WARPSYNC.COLLECTIVE R15, `(.L_x_14231) ;  /* 0x000000000f087348 */ /* 0x000fea0003c00000 */
[----:B------:R0:W1:Y:S02]  /*19d60*/  SHFL.IDX P6, R14, R13, R12, R11 ;  /* 0x0000000c0d0e7389 */ /* 0x00006400000c000b */
[----:B01----:R-:W-:Y:S01]  /*19d70*/  ENDCOLLECTIVE ;  /* 0x000000000000791b */ /* 0x003fe20003800000 */
.L_x_14231:
        /* <DEDUP_REMOVED lines=12> */
.L_x_14232:
[----:B------:R-:W-:Y:S02]  /*19e40*/  IMAD.MOV.U32 R13, RZ, RZ, R23 ;  /* 0x000000ffff0d7224 */ /* 0x000fe400078e0017 */
[----:B------:R-:W-:Y:S02]  /*19e50*/  IMAD.MOV.U32 R12, RZ, RZ, 0x3 ;  /* 0x00000003ff0c7424 */ /* 0x000fe400078e00ff */
[----:B------:R-:W-:-:S07]  /*19e60*/  IMAD.MOV.U32 R10, RZ, RZ, R14 ;  /* 0x000000ffff0a7224 */ /* 0x000fce00078e000e */
[----:B------:R-:W-:Y:S05]  /*19e70*/  WARPSYNC.COLLECTIVE R15, `(.L_x_14233) ;  /* 0x000000000f087348 */ /* 0x000fea0003c00000 */
[----:B------:R0:W1:Y:S02]  /*19e80*/  SHFL.IDX P6, R14, R13, R12, R11 ;  /* 0x0000000c0d0e7389 */ /* 0x00006400000c000b */
[----:B01----:R-:W-:Y:S01]  /*19e90*/  ENDCOLLECTIVE ;  /* 0x000000000000791b */ /* 0x003fe20003800000 */
.L_x_14233:
        /* <DEDUP_REMOVED lines=12> */
.L_x_14234:
[----:B------:R-:W-:Y:S02]  /*19f60*/  IMAD.MOV.U32 R13, RZ, RZ, R23 ;  /* 0x000000ffff0d7224 */ /* 0x000fe400078e0017 */
[----:B------:R-:W-:Y:S02]  /*19f70*/  IMAD.MOV.U32 R12, RZ, RZ, 0x4 ;  /* 0x00000004ff0c7424 */ /* 0x000fe400078e00ff */
[----:B------:R-:W-:-:S07]  /*19f80*/  IMAD.MOV.U32 R9, RZ, RZ, R14 ;  /* 0x000000ffff097224 */ /* 0x000fce00078e000e */
[----:B------:R-:W-:Y:S05]  /*19f90*/  WARPSYNC.COLLECTIVE R15, `(.L_x_14235) ;  /* 0x000000000f087348 */ /* 0x000fea0003c00000 */
[----:B------:R0:W1:Y:S02]  /*19fa0*/  SHFL.IDX P6, R14, R13, R12, R11 ;  /* 0x0000000c0d0e7389 */ /* 0x00006400000c000b */
[----:B01----:R-:W-:Y:S01]  /*19fb0*/  ENDCOLLECTIVE ;  /* 0x000000000000791b */ /* 0x003fe20003800000 */
.L_x_14235:
        /* <DEDUP_REMOVED lines=12> */
.L_x_14236:
[----:B------:R-:W-:Y:S02]  /*1a080*/  IMAD.MOV.U32 R13, RZ, RZ, R23 ;  /* 0x000000ffff0d7224 */ /* 0x000fe400078e0017 */
[----:B------:R-:W-:Y:S02]  /*1a090*/  IMAD.MOV.U32 R12, RZ, RZ, 0x5 ;  /* 0x00000005ff0c7424 */ /* 0x000fe400078e00ff */
[----:B------:R-:W-:-:S07]  /*1a0a0*/  IMAD.MOV.U32 R10, RZ, RZ, R14 ;  /* 0x000000ffff0a7224 */ /* 0x000fce00078e000e */
[----:B------:R-:W-:Y:S05]  /*1a0b0*/  WARPSYNC.COLLECTIVE R15, `(.L_x_14237) ;  /* 0x000000000f087348 */ /* 0x000fea0003c00000 */
[----:B------:R0:W1:Y:S02]  /*1a0c0*/  SHFL.IDX P6, R14, R13, R12, R11 ;  /* 0x0000000c0d0e7389 */ /* 0x00006400000c000b */
[----:B01----:R-:W-:Y:S01]  /*1a0d0*/  ENDCOLLECTIVE ;  /* 0x000000000000791b */ /* 0x003fe20003800000 */
.L_x_14237:
        /* <DEDUP_REMOVED lines=12> */
.L_x_14238:
[----:B------:R-:W-:Y:S02]  /*1a1a0*/  IMAD.MOV.U32 R13, RZ, RZ, R23 ;  /* 0x000000ffff0d7224 */ /* 0x000fe400078e0017 */
[----:B------:R-:W-:Y:S02]  /*1a1b0*/  IMAD.MOV.U32 R12, RZ, RZ, 0x6 ;  /* 0x00000006ff0c7424 */ /* 0x000fe400078e00ff */
[----:B------:R-:W-:-:S07]  /*1a1c0*/  IMAD.MOV.U32 R9, RZ, RZ, R14 ;  /* 0x000000ffff097224 */ /* 0x000fce00078e000e */
[----:B------:R-:W-:Y:S05]  /*1a1d0*/  WARPSYNC.COLLECTIVE R15, `(.L_x_14239) ;  /* 0x000000000f087348 */ /* 0x000fea0003c00000 */
[----:B------:R0:W1:Y:S02]  /*1a1e0*/  SHFL.IDX P6, R14, R13, R12, R11 ;  /* 0x0000000c0d0e7389 */ /* 0x00006400000c000b */
[----:B01----:R-:W-:Y:S01]  /*1a1f0*/  ENDCOLLECTIVE ;  /* 0x000000000000791b */ /* 0x003fe20003800000 */
.L_x_14239:
        /* <DEDUP_REMOVED lines=12> */
.L_x_14240:
[----:B------:R-:W-:Y:S02]  /*1a2c0*/  IMAD.MOV.U32 R13, RZ, RZ, R23 ;  /* 0x000000ffff0d7224 */ /* 0x000fe400078e0017 */
[----:B------:R-:W-:Y:S01]  /*1a2d0*/  IMAD.MOV.U32 R12, RZ, RZ, 0x7 ;  /* 0x00000007ff0c7424 */ /* 0x000fe200078e00ff */
[----:B------:R-:W-:-:S13]  /*1a2e0*/  IADD3 R2, P1, R14, R5, RZ ;  /* 0x000000050e027210 */ /* 0x000fda0007f3e0ff */
[----:B------:R-:W-:Y:S05]  /*1a2f0*/  WARPSYNC.COLLECTIVE R15, `(.L_x_14241) ;  /* 0x000000000f087348 */ /* 0x000fea0003c00000 */
[----:B------:R0:W1:Y:S02]  /*1a300*/  SHFL.IDX P6, R14, R13, R12, R11 ;  /* 0x0000000c0d0e7389 */ /* 0x00006400000c000b */
[----:B01----:R-:W-:Y:S01]  /*1a310*/  ENDCOLLECTIVE ;  /* 0x000000000000791b */ /* 0x003fe20003800000 */
.L_x_14241:
        /* <DEDUP_REMOVED lines=10> */
.L_x_14242:
[----:B------:R-:W-:Y:S05]  /*1a3c0*/  BRA `(.L_x_14243) ;  /* 0xffffffb000e07947 */ /* 0x000fea000383ffff */
.L_x_14113:
        /* <DEDUP_REMOVED lines=8> */
.L_x_14245:
[----:B------:R-:W-:Y:S05]  /*1a450*/  BSYNC B0 ;  /* 0x0000000000007941 */ /* 0x000fea0003800000 */
.L_x_14244:
        /* <DEDUP_REMOVED lines=9> */
.L_x_14246:
        /* <DEDUP_REMOVED lines=18> */
.L_x_14247:
[----:B------:R-:W-:Y:S01]  /*1a610*/  IMAD.MOV.U32 R12, RZ, RZ, 0x2 ;  /* 0x00000002ff0c7424 */ /* 0x000fe200078e00ff */
[----:B------:R-:W-:-:S05]  /*1a620*/  SEL R4, R14, RZ, P1 ;  /* 0x000000ff0e047207 */ /* 0x000fca0000800000 */
[----:B------:R-:W-:-:S04]  /*1a630*/  IMAD.IADD R4, R17, 0x1, R4 ;  /* 0x0000000111047824 */ /* 0x000fc800078e0204 */
[----:B------:R-:W-:-:S07]  /*1a640*/  IMAD.MOV.U32 R13, RZ, RZ, R4 ;  /* 0x000000ffff0d7224 */ /* 0x000fce00078e0004 */
[----:B------:R-:W-:Y:S05]  /*1a650*/  WARPSYNC.COLLECTIVE R15, `(.L_x_14248) ;  /* 0x000000000f087348 */ /* 0x000fea0003c00000 */
[----:B------:R0:W1:Y:S02]  /*1a660*/  SHFL.UP P6, R14, R13, R12, R11 ;  /* 0x0400000c0d0e7389 */ /* 0x00006400000c000b */
[----:B01----:R-:W-:Y:S01]  /*1a670*/  ENDCOLLECTIVE ;  /* 0x000000000000791b */ /* 0x003fe20003800000 */
.L_x_14248:
[----:B------:R-:W-:Y:S01]  /*1a680*/  IMAD.MOV.U32 R12, RZ, RZ, 0x4 ;  /* 0x00000004ff0c7424 */ /* 0x000fe200078e00ff */
[----:B------:R-:W-:-:S05]  /*1a690*/  SEL R3, R14, RZ, P2 ;  /* 0x000000ff0e037207 */ /* 0x000fca0001000000 */
[----:B------:R-:W-:-:S04]  /*1a6a0*/  IMAD.IADD R6, R4, 0x1, R3 ;  /* 0x0000000104067824 */ /* 0x000fc800078e0203 */
[----:B------:R-:W-:-:S07]  /*1a6b0*/  IMAD.MOV.U32 R13, RZ, RZ, R6 ;  /* 0x000000ffff0d7224 */ /* 0x000fce00078e0006 */
[----:B------:R-:W-:Y:S05]  /*1a6c0*/  WARPSYNC.COLLECTIVE R15, `(.L_x_14249) ;  /* 0x000000000f087348 */ /* 0x000fea0003c00000 */
[----:B------:R0:W1:Y:S02]  /*1a6d0*/  SHFL.UP P6, R14, R13, R12, R11 ;  /* 0x0400000c0d0e7389 */ /* 0x00006400000c000b */
[----:B01----:R-:W-:Y:S01]  /*1a6e0*/  ENDCOLLECTIVE ;  /* 0x000000000000791b */ /* 0x003fe20003800000 */
.L_x_14249:
[----:B------:R-:W-:Y:S01]  /*1a6f0*/  IMAD.MOV.U32 R12, RZ, RZ, 0x8 ;  /* 0x00000008ff0c7424 */ /* 0x000fe200078e00ff */
[----:B------:R-:W-:-:S05]  /*1a700*/  SEL R3, R14, RZ, P3 ;  /* 0x000000ff0e037207 */ /* 0x000fca0001800000 */
[----:B------:R-:W-:-:S04]  /*1a710*/  IMAD.IADD R2, R6, 0x1, R3 ;  /* 0x0000000106027824 */ /* 0x000fc800078e0203 */
[----:B------:R-:W-:-:S07]  /*1a720*/  IMAD.MOV.U32 R13, RZ, RZ, R2 ;  /* 0x000000ffff0d7224 */ /* 0x000fce00078e0002 */
[----:B------:R-:W-:Y:S05]  /*1a730*/  WARPSYNC.COLLECTIVE R15, `(.L_x_14250) ;  /* 0x000000000f087348 */ /* 0x000fea0003c00000 */
[----:B------:R0:W1:Y:S02]  /*1a740*/  SHFL.UP P6, R14, R13, R12, R11 ;  /* 0x0400000c0d0e7389 */ /* 0x00006400000c000b */
[----:B01----:R-:W-:Y:S01]  /*1a750*/  ENDCOLLECTIVE ;  /* 0x000000000000791b */ /* 0x003fe20003800000 */
.L_x_14250:
[----:B------:R-:W-:Y:S01]  /*1a760*/  IMAD.MOV.U32 R12, RZ, RZ, 0x10 ;  /* 0x00000010ff0c7424 */ /* 0x000fe200078e00ff */
[----:B------:R-:W-:-:S05]  /*1a770*/  SEL R3, R14, RZ, P4 ;  /* 0x000000ff0e037207 */ /* 0x000fca0002000000 */
[----:B------:R-:W-:-:S04]  /*1a780*/  IMAD.IADD R3, R2, 0x1, R3 ;  /* 0x0000000102037824 */ /* 0x000fc800078e0203 */
[----:B------:R-:W-:-:S07]  /*1a790*/  IMAD.MOV.U32 R13, RZ, RZ, R3 ;  /* 0x000000ffff0d7224 */ /* 0x000fce00078e0003 */
[----:B------:R-:W-:Y:S05]  /*1a7a0*/  WARPSYNC.COLLECTIVE R15, `(.L_x_14251) ;  /* 0x000000000f087348 */ /* 0x000fea0003c00000 */
[----:B------:R0:W1:Y:S02]  /*1a7b0*/  SHFL.UP P6, R14, R13, R12, R11 ;  /* 0x0400000c0d0e7389 */ /* 0x00006400000c000b */
[----:B01----:R-:W-:Y:S01]  /*1a7c0*/  ENDCOLLECTIVE ;  /* 0x000000000000791b */ /* 0x003fe20003800000 */
.L_x_14251:
        /* <DEDUP_REMOVED lines=8> */
.L_x_14252:
[----:B------:R-:W-:Y:S05]  /*1a850*/  BRA `(.L_x_14253) ;  /* 0xffffffb000e87947 */ /* 0x000fea000383ffff */
.L_x_14118:
        /* <DEDUP_REMOVED lines=8> */
.L_x_14255:
[----:B------:R-:W-:Y:S05]  /*1a8e0*/  BSYNC B0 ;  /* 0x0000000000007941 */ /* 0x000fea0003800000 */
.L_x_14254:
        /* <DEDUP_REMOVED lines=8> */
.L_x_14256:
[----:B------:R-:W-:Y:S01]  /*1a970*/  IMAD.MOV.U32 R12, RZ, RZ, 0x4 ;  /* 0x00000004ff0c7424 */ /* 0x000fe200078e00ff */
[----:B------:R-:W-:-:S05]  /*1a980*/  SEL R2, R14, RZ, P2 ;  /* 0x000000ff0e027207 */ /* 0x000fca0001000000 */
[----:B------:R-:W-:-:S04]  /*1a990*/  IMAD.IADD R2, R13, 0x1, R2 ;  /* 0x000000010d027824 */ /* 0x000fc800078e0202 */
[----:B------:R-:W-:-:S07]  /*1a9a0*/  IMAD.MOV.U32 R13, RZ, RZ, R2 ;  /* 0x000000ffff0d7224 */ /* 0x000fce00078e0002 */
[----:B------:R-:W-:Y:S05]  /*1a9b0*/  WARPSYNC.COLLECTIVE R15, `(.L_x_14257) ;  /* 0x000000000f087348 */ /* 0x000fea0003c00000 */
[----:B------:R0:W1:Y:S02]  /*1a9c0*/  SHFL.UP P6, R14, R13, R12, R11 ;  /* 0x0400000c0d0e7389 */ /* 0x00006400000c000b */
[----:B01----:R-:W-:Y:S01]  /*1a9d0*/  ENDCOLLECTIVE ;  /* 0x000000000000791b */ /* 0x003fe20003800000 */
.L_x_14257:
[----:B------:R-:W-:Y:S01]  /*1a9e0*/  IMAD.MOV.U32 R12, RZ, RZ, 0x8 ;  /* 0x00000008ff0c7424 */ /* 0x000fe200078e00ff */
[----:B------:R-:W-:-:S05]  /*1a9f0*/  SEL R3, R14, RZ, P3 ;  /* 0x000000ff0e037207 */ /* 0x000fca0001800000 */
[----:B------:R-:W-:-:S04]  /*1aa00*/  IMAD.IADD R3, R2, 0x1, R3 ;  /* 0x0000000102037824 */ /* 0x000fc800078e0203 */
[----:B------:R-:W-:-:S07]  /*1aa10*/  IMAD.MOV.U32 R13, RZ, RZ, R3 ;  /* 0x000000ffff0d7224 */ /* 0x000fce00078e0003 */
[----:B------:R-:W-:Y:S05]  /*1aa20*/  WARPSYNC.COLLECTIVE R15, `(.L_x_14258) ;  /* 0x000000000f087348 */ /* 0x000fea0003c00000 */
[----:B------:R0:W1:Y:S02]  /*1aa30*/  SHFL.UP P6, R14, R13, R12, R11 ;  /* 0x0400000c0d0e7389 */ /* 0x00006400000c000b */
[----:B01----:R-:W-:Y:S01]  /*1aa40*/  ENDCOLLECTIVE ;  /* 0x000000000000791b */ /* 0x003fe20003800000 */
.L_x_14258:
[----:B------:R-:W-:Y:S01]  /*1aa50*/  IMAD.MOV.U32 R12, RZ, RZ, 0x10 ;  /* 0x00000010ff0c7424 */ /* 0x000fe200078e00ff */
[----:B------:R-:W-:-:S05]  /*1aa60*/  SEL R4, R14, RZ, P4 ;  /* 0x000000ff0e047207 */ /* 0x000fca0002000000 */
[----:B------:R-:W-:-:S04]  /*1aa70*/  IMAD.IADD R4, R3, 0x1, R4 ;  /* 0x0000000103047824 */ /* 0x000fc800078e0204 */
[----:B------:R-:W-:-:S07]  /*1aa80*/  IMAD.MOV.U32 R13, RZ, RZ, R4 ;  /* 0x000000ffff0d7224 */ /* 0x000fce00078e0004 */
[----:B------:R-:W-:Y:S05]  /*1aa90*/  WARPSYNC.COLLECTIVE R15, `(.L_x_14259) ;  /* 0x000000000f087348 */ /* 0x000fea0003c00000 */
[----:B------:R0:W1:Y:S02]  /*1aaa0*/  SHFL.UP P6, R14, R13, R12, R11 ;  /* 0x0400000c0d0e7389 */ /* 0x00006400000c000b */
[----:B01----:R-:W-:Y:S01]  /*1aab0*/  ENDCOLLECTIVE ;  /* 0x000000000000791b */ /* 0x003fe20003800000 */
.L_x_14259:
        /* <DEDUP_REMOVED lines=8> */
.L_x_14260:
[----:B------:R-:W-:Y:S05]  /*1ab40*/  BRA `(.L_x_14261) ;  /* 0xffffffb000c87947 */ /* 0x000fea000383ffff */
.L_x_14120:
[----:B------:R-:W-:Y:S01]  /*1ab50*/  BSSY B0, `(.L_x_14262) ;  /* 0x0000006000007945 */ /* 0x000fe20003800000 */
[----:B------:R-:W-:Y:S01]  /*1ab60*/  PLOP3.LUT P6, PT, P6, PT, PT, 0x8, 0x0 ;  /* 0x000000000000781c */ /* 0x000fe200037ce170 */
[----:B------:R-:W-:-:S12]  /*1ab70*/  IMAD.MOV.U32 R15, RZ, RZ, -0x1 ;  /* 0xffffffffff0f7424 */ /* 0x000fd800078e00ff */
[----:B01----:R-:W-:Y:S05]  /*1ab80*/  WARPSYNC.COLLECTIVE R15, `(.L_x_14263) ;  /* 0x000000000f087348 */ /* 0x003fea0003c00000 */
[----:B------:R-:W-:Y:S01]  /*1ab90*/  VOTE.ANY R14, PT, P6 ;  /* 0x00000000000e7806 */ /* 0x000fe200030e0100 */
[----:B01----:R-:W-:Y:S06]  /*1aba0*/  ENDCOLLECTIVE ;  /* 0x000000000000791b */ /* 0x003fec0003800000 */
.L_x_14263:
[----:B------:R-:W-:Y:S05]  /*1abb0*/  BSYNC B0 ;  /* 0x0000000000007941 */ /* 0x000fea0003800000 */
.L_x_14262:
        /* <DEDUP_REMOVED lines=9> */
.L_x_14264:
[----:B------:R-:W-:Y:S01]  /*1ac50*/  IMAD.MOV.U32 R17, RZ, RZ, R14 ;  /* 0x000000ffff117224 */ /* 0x000fe200078e000e */
[----:B------:R-:W-:Y:S06]  /*1ac60*/  BRA `(.L_x_14265) ;  /* 0xffffffb000b87947 */ /* 0x000fec000383ffff */
.L_x_14122:
[----:B------:R-:W-:Y:S01]  /*1ac70*/  BSSY B0, `(.L_x_14266) ;  /* 0x0000007000007945 */ /* 0x000fe20003800000 */
[----:B------:R-:W-:Y:S02]  /*1ac80*/  IMAD.MOV.U32 R13, RZ, RZ, R3 ;  /* 0x000000ffff0d7224 */ /* 0x000fe400078e0003 */
[----:B------:R-:W-:Y:S02]  /*1ac90*/  IMAD.MOV.U32 R11, RZ, RZ, 0x1f ;  /* 0x0000001fff0b7424 */ /* 0x000fe400078e00ff */
[----:B------:R-:W-:-:S07]  /*1aca0*/  IMAD.MOV.U32 R15, RZ, RZ, -0x1 ;  /* 0xffffffffff0f7424 */ /* 0x000fce00078e00ff */
[----:B0123--:R-:W-:Y:S05]  /*1acb0*/  WARPSYNC.COLLECTIVE R15, `(.L_x_14267) ;  /* 0x000000000f087348 */ /* 0x00ffea0003c00000 */
[----:B------:R4:W0:Y:S02]  /*1acc0*/  SHFL.IDX P6, R14, R13, R12, R11 ;  /* 0x0000000c0d0e7389 */ /* 0x00082400000c000b */
[----:B01234-:R-:W-:Y:S01]  /*1acd0*/  ENDCOLLECTIVE ;  /* 0x000000000000791b */ /* 0x01ffe20003800000 */
.L_x_14267:
[----:B------:R-:W-:Y:S05]  /*1ace0*/  BSYNC B0 ;  /* 0x0000000000007941 */ /* 0x000fea0003800000 */
.L_x_14266:
[----:B------:R-:W-:Y:S05]  /*1acf0*/  BRA `(.L_x_14121) ;  /* 0xffffffb000b07947 */ /* 0x000fea000383ffff */
.L_x_14126:
[----:B0-----:R0:W3:Y:S02]  /*1ad00*/  SYNCS.PHASECHK.TRANS64.TRYWAIT P0, [R5+URZ+0x16820], R0 ;  /* 0x01682000050075a7 */ /* 0x0010e4000800017f */
[----:B---3--:R-:W-:Y:S05]  /*1ad10*/  @!P0 NANOSLEEP.SYNCS 0x989680 ;  /* 0x009896800000895d */ /* 0x008fea0003900000 */
[----:B------:R-:W3:Y:S02]  /*1ad20*/  @!P0 SYNCS.PHASECHK.TRANS64 P0, [R5+URZ+0x16820], R0 ;  /* 0x01682000050085a7 */ /* 0x000ee4000800007f */
[----:B---3--:R-:W-:Y:S05]  /*1ad30*/  @!P0 BRA `(.L_x_14126) ;  /* 0xfffffffc00f08947 */ /* 0x008fea000383ffff */
[----:B------:R-:W-:Y:S05]  /*1ad40*/  BRA `(.L_x_14268) ;  /* 0xffffffb800287947 */ /* 0x000fea000383ffff */
.L_x_14127:
        /* <DEDUP_REMOVED lines=11> */
.L_x_14270:
[----:B------:R-:W-:Y:S05]  /*1ae00*/  BSYNC B0 ;  /* 0x0000000000007941 */ /* 0x000fea0003800000 */
.L_x_14269:
[----:B------:R-:W-:Y:S05]  /*1ae10*/  BRA `(.L_x_14271) ;  /* 0xffffffb800107947 */ /* 0x000fea000383ffff */
.L_x_14130:
[----:B------:R-:W-:Y:S01]  /*1ae20*/  BSSY B1, `(.L_x_14272) ;  /* 0x0000006000017945 */ /* 0x000fe20003800000 */
[----:B------:R-:W-:-:S07]  /*1ae30*/  IMAD.MOV.U32 R15, RZ, RZ, -0x1 ;  /* 0xffffffffff0f7424 */ /* 0x000fce00078e00ff */
[----:B012---:R-:W-:Y:S05]  /*1ae40*/  WARPSYNC.COLLECTIVE R15, `(.L_x_14273) ;  /* 0x000000000f0c7348 */ /* 0x007fea0003c00000 */
[----:B------:R-:W-:Y:S02]  /*1ae50*/  ELECT P6, UR62, PT ;  /* 0x00000000003e782f */ /* 0x000fe400038c0000 */
[----:B------:R-:W-:Y:S01]  /*1ae60*/  MOV R14, UR62 ;  /* 0x0000003e000e7c02 */ /* 0x000fe20008000f00 */
[----:B012---:R-:W-:Y:S10]  /*1ae70*/  ENDCOLLECTIVE ;  /* 0x000000000000791b */ /* 0x007ff40003800000 */
.L_x_14273:
[----:B------:R-:W-:Y:S05]  /*1ae80*/  BSYNC B1 ;  /* 0x0000000000017941 */ /* 0x000fea0003800000 */
.L_x_14272:
[----:B------:R-:W-:Y:S05]  /*1ae90*/  BRA `(.L_x_14274) ;  /* 0xffffffb800087947 */ /* 0x000fea000383ffff */
.L_x_14132:
[----:B0-----:R0:W3:Y:S02]  /*1aea0*/  SYNCS.PHASECHK.TRANS64.TRYWAIT P1, [R3+URZ+0x16840], R2 ;  /* 0x01684002030075a7 */ /* 0x0010e4000802017f */
[----:B---3--:R-:W-:Y:S05]  /*1aeb0*/  @!P1 NANOSLEEP.SYNCS 0x989680 ;  /* 0x009896800000995d */ /* 0x008fea0003900000 */
[----:B------:R-:W3:Y:S02]  /*1aec0*/  @!P1 SYNCS.PHASECHK.TRANS64 P1, [R3+URZ+0x16840], R2 ;  /* 0x01684002030095a7 */ /* 0x000ee4000802007f */
[----:B---3--:R-:W-:Y:S05]  /*1aed0*/  @!P1 BRA `(.L_x_14132) ;  /* 0xfffffffc00f09947 */ /* 0x008fea000383ffff */
[----:B------:R-:W-:Y:S05]  /*1aee0*/  BRA `(.L_x_14275) ;  /* 0xffffffb800287947 */ /* 0x000fea000383ffff */
.L_x_14134:
[----:B---3--:R3:W4:Y:S02]  /*1aef0*/  SYNCS.PHASECHK.TRANS64.TRYWAIT P1, [R5+URZ+0x16840], R0 ;  /* 0x01684000050075a7 */ /* 0x008724000802017f */
[----:B----4-:R-:W-:Y:S05]  /*1af00*/  @!P1 NANOSLEEP.SYNCS 0x989680 ;  /* 0x009896800000995d */ /* 0x010fea0003900000 */
[----:B------:R-:W4:Y:S02]  /*1af10*/  @!P1 SYNCS.PHASECHK.TRANS64 P1, [R5+URZ+0x16840], R0 ;  /* 0x01684000050095a7 */ /* 0x000f24000802007f */
[----:B----4-:R-:W-:Y:S05]  /*1af20*/  @!P1 BRA `(.L_x_14134) ;  /* 0xfffffffc00f09947 */ /* 0x010fea000383ffff */
[----:B------:R-:W-:Y:S05]  /*1af30*/  BRA `(.L_x_14276) ;  /* 0xffffffb800347947 */ /* 0x000fea000383ffff */
.L_x_14136:
[----:B----4-:R4:W0:Y:S02]  /*1af40*/  SYNCS.PHASECHK.TRANS64.TRYWAIT P1, [R3+URZ+0x16860], R2 ;  /* 0x01686002030075a7 */ /* 0x010824000802017f */
[----:B0-----:R-:W-:Y:S05]  /*1af50*/  @!P1 NANOSLEEP.SYNCS 0x989680 ;  /* 0x009896800000995d */ /* 0x001fea0003900000 */
[----:B------:R-:W0:Y:S02]  /*1af60*/  @!P1 SYNCS.PHASECHK.TRANS64 P1, [R3+URZ+0x16860], R2 ;  /* 0x01686002030095a7 */ /* 0x000e24000802007f */
[----:B0-----:R-:W-:Y:S05]  /*1af70*/  @!P1 BRA `(.L_x_14136) ;  /* 0xfffffffc00f09947 */ /* 0x001fea000383ffff */
[----:B------:R-:W-:Y:S05]  /*1af80*/  BRA `(.L_x_14277) ;  /* 0xffffffb800307947 */ /* 0x000fea000383ffff */
.L_x_14278:
        /* <DEDUP_REMOVED lines=15> */
.L_x_15878:


//--------------------- .text._ZN7cutlass13device_kernelIN5flash11enable_sm90INS1_16FlashAttnFwdSm90INS1_25CollectiveMainloopFwdSm90ILi2EN4cute5tupleIJNS5_1CILi1EEES8_S8_EEENS6_IJNS7_ILi192EEENS7_ILi128EEENS7_ILi64EEEEEELi64ENS_6half_tEfNS_4arch4Sm90ELb0ELb1ELb1ELb1ELb1ELb1ELb0ELb1ELb1ELb1ELb0ELb0EEENS1_21CollectiveEpilogueFwdINS6_IJSA_SC_SB_EEES9_SE_SG_Li384ELb1ELb1ELb0ELb0EEENS1_36VarlenDynamicPersistentTileSchedulerILi192ELi128ELi384ELi128ELb0ELb1ELb1ELb1ELb0ELb1EEEEEEEEEvNT_6ParamsE --------------------------
	.section	.text._ZN7cutlass13device_kernelIN5flash11enable_sm90INS1_16FlashAttnFwdSm90INS1_25CollectiveMainloopFwdSm90ILi2EN4cute5tupleIJNS5_1CILi1EEES8_S8_EEENS6_IJNS7_ILi192EEENS7_ILi128EEENS7_ILi64EEEEEELi64ENS_6half_tEfNS_4arch4Sm90ELb0ELb1ELb1ELb1ELb1ELb1ELb0ELb1ELb1ELb1ELb0ELb0EEENS1_21CollectiveEpilogueFwdINS6_IJSA_SC_SB_EEES9_SE_SG_Li384ELb1ELb1ELb0ELb0EEENS1_36VarlenDynamicPersistentTileSchedulerILi192ELi128ELi384ELi128ELb0ELb1ELb1ELb1ELb0ELb1EEEEEEEEEvNT_6ParamsE,"ax",@progbits
	.align	128
.text._ZN7cutlass13device_kernelIN5flash11enable_sm90INS1_16FlashAttnFwdSm90INS1_25CollectiveMainloopFwdSm90ILi2EN4cute5tupleIJNS5_1CILi1EEES8_S8_EEENS6_IJNS7_ILi192EEENS7_ILi128EEENS7_ILi64EEEEEELi64ENS_6half_tEfNS_4arch4Sm90ELb0ELb1ELb1ELb1ELb1ELb1ELb0ELb1ELb1ELb1ELb0ELb0EEENS1_21CollectiveEpilogueFwdINS6_IJSA_SC_SB_EEES9_SE_SG_Li384ELb1ELb1ELb0ELb0EEENS1_36VarlenDynamicPersistentTileSchedulerILi192ELi128ELi384ELi128ELb0ELb1ELb1ELb1ELb0ELb1EEEEEEEEEvNT_6ParamsE:
        .type           _ZN7cutlass13device_kernelIN5flash11enable_sm90INS1_16FlashAttnFwdSm90INS1_25CollectiveMainloopFwdSm90ILi2EN4cute5tupleIJNS5_1CILi1EEES8_S8_EEENS6_IJNS7_ILi192EEENS7_ILi128EEENS7_ILi64EEEEEELi64ENS_6half_tEfNS_4arch4Sm90ELb0ELb1ELb1ELb1ELb1ELb1ELb0ELb1ELb1ELb1ELb0ELb0EEENS1_21CollectiveEpilogueFwdINS6_IJSA_SC_SB_EEES9_SE_SG_Li384ELb1ELb1ELb0ELb0EEENS1_36VarlenDynamicPersistentTileSchedulerILi192ELi128ELi384ELi128ELb0ELb1ELb1ELb1ELb0ELb1EEEEEEEEEvNT_6ParamsE,@function
        .size           _ZN7cutlass13device_kernelIN5flash11enable_sm90INS1_16FlashAttnFwdSm90INS1_25CollectiveMainloopFwdSm90ILi2EN4cute5tupleIJNS5_1CILi1EEES8_S8_EEENS6_IJNS7_ILi192EEENS7_ILi128EEENS7_ILi64EEEEEELi64ENS_6half_tEfNS_4arch4Sm90ELb0ELb1ELb1ELb1ELb1ELb1ELb0ELb1ELb1ELb1ELb0ELb0EEENS1_21CollectiveEpilogueFwdINS6_IJSA_SC_SB_EEES9_SE_SG_Li384ELb1ELb1ELb0ELb0EEENS1_36VarlenDynamicPersistentTileSchedulerILi192ELi128ELi384ELi128ELb0ELb1ELb1ELb1ELb0ELb1EEEEEEEEEvNT_6ParamsE,(.L_x_15879 - _ZN7cutlass13device_kernelIN5flash11enable_sm90INS1_16FlashAttnFwdSm90INS1_25CollectiveMainloopFwdSm90ILi2EN4cute5tupleIJNS5_1CILi1EEES8_S8_EEENS6_IJNS7_ILi192EEENS7_ILi128EEENS7_ILi64EEEEEELi64ENS_6half_tEfNS_4arch4Sm90ELb0ELb1ELb1ELb1ELb1ELb1ELb0ELb1ELb1ELb1ELb0ELb0EEENS1_21CollectiveEpilogueFwdINS6_IJSA_SC_SB_EEES9_SE_SG_Li384ELb1ELb1ELb0ELb0EEENS1_36VarlenDynamicPersistentTileSchedulerILi192ELi128ELi384ELi128ELb0ELb1ELb1ELb1ELb0ELb1EEEEEEEEEvNT_6ParamsE)
        .other          _ZN7cutlass13device_kernelIN5flash11enable_sm90INS1_16FlashAttnFwdSm90INS1_25CollectiveMainloopFwdSm90ILi2EN4cute5tupleIJNS5_1CILi1EEES8_S8_EEENS6_IJNS7_ILi192EEENS7_ILi128EEENS7_ILi64EEEEEELi64ENS_6half_tEfNS_4arch4Sm90ELb0ELb1ELb1ELb1ELb1ELb1ELb0ELb1ELb1ELb1ELb0ELb0EEENS1_21CollectiveEpilogueFwdINS6_IJSA_SC_SB_EEES9_SE_SG_Li384ELb1ELb1ELb0ELb0EEENS1_36VarlenDynamicPersistentTileSchedulerILi192ELi128ELi384ELi128ELb0ELb1ELb1ELb1ELb0ELb1EEEEEEEEEvNT_6ParamsE,@"STO_CUDA_ENTRY STV_DEFAULT"
_ZN7cutlass13device_kernelIN5flash11enable_sm90INS1_16FlashAttnFwdSm90INS1_25CollectiveMainloopFwdSm90ILi2EN4cute5tupleIJNS5_1CILi1EEES8_S8_EEENS6_IJNS7_ILi192EEENS7_ILi128EEENS7_ILi64EEEEEELi64ENS_6half_tEfNS_4arch4Sm90ELb0ELb1ELb1ELb1ELb1ELb1ELb0ELb1ELb1ELb1ELb0ELb0EEENS1_21CollectiveEpilogueFwdINS6_IJSA_SC_SB_EEES9_SE_SG_Li384ELb1ELb1ELb0ELb0EEENS1_36VarlenDynamicPersistentTileSchedulerILi192ELi128ELi384ELi128ELb0ELb1ELb1ELb1ELb0ELb1EEEEEEEEEvNT_6ParamsE:
        /* <DEDUP_REMOVED lines=18> */
.L_x_14280:
[----:B------:R-:W-:Y:S05]  /*0120*/  BSYNC B0 ;  /* 0x0000000000007941 */ /* 0x000fea0003800000 */
.L_x_14279:
        /* <DEDUP_REMOVED lines=41> */
.L_x_14281:
        /* <DEDUP_REMOVED lines=22> */
.L_x_14282:
        /* <DEDUP_REMOVED lines=18> */
.L_x_14283:
        /* <DEDUP_REMOVED lines=22> */
.L_x_14284:
        /* <DEDUP_REMOVED lines=22> */
.L_x_14285:
        /* <DEDUP_REMOVED lines=8> */
.L_x_14288:
        /* <DEDUP_REMOVED lines=22> */
[----:B------:R-:W-:Y:S01]  /*0ae0*/  IMAD.MOV.U32 R22, RZ, RZ, RZ ;  /* 0x000000ffff167224 */ /* 0x000fe200078e00ff */
[----:B------:R-:W-:Y:S01]  /*0af0*/  ULOP3.LUT UR39, UR37, 0x1, URZ, 0xfc, !UPT ;  /* 0x0000000125277892 */ /* 0x000fe2000f8efc3f */
[----:B------:R-:W-:Y:S01]  /*0b00*/  IMAD.MOV.U32 R154, RZ, RZ, RZ ;  /* 0x000000ffff9a7224 */ /* 0x000fe200078e00ff */
[----:B------:R-:W-:Y:S01]  /*0b10*/  UMOV UR36, URZ ;  /* 0x0000003f00247c82 */ /* 0x000fe20008000000 */
[----:B------:R-:W-:Y:S02]  /*0b20*/  IMAD.MOV.U32 R19, RZ, RZ, RZ ;  /* 0x000000ffff137224 */ /* 0x000fe400078e00ff */
[----:B0-----:R-:W-:-:S05]  /*0b30*/  VIADD R13, R0, 0xffffff80 ;  /* 0xffffff80000d7836 */ /* 0x001fca0000000000 */
[----:B------:R-:W-:-:S04]  /*0b40*/  SHF.R.S32.HI R0, RZ, 0x1f, R13 ;  /* 0x0000001fff007819 */ /* 0x000fc8000001140d */
[CC--:B------:R-:W-:Y:S02]  /*0b50*/  LEA.HI R3, R0.reuse, R13.reuse, RZ, 0x7 ;  /* 0x0000000d00037211 */ /* 0x0c0fe400078f38ff */
[CC--:B------:R-:W-:Y:S02]  /*0b60*/  LEA.HI R5, R0.reuse, R13.reuse, RZ, 0x5 ;  /* 0x0000000d00057211 */ /* 0x0c0fe400078f28ff */
[----:B------:R-:W-:Y:S02]  /*0b70*/  LOP3.LUT R4, R3, 0xffffff80, RZ, 0xc0, !PT ;  /* 0xffffff8003047812 */ /* 0x000fe400078ec0ff */
[----:B------:R-:W-:Y:S02]  /*0b80*/  SHF.R.S32.HI R12, RZ, 0x7, R3 ;  /* 0x00000007ff0c7819 */ /* 0x000fe40000011403 */
[----:B------:R-:W-:Y:S01]  /*0b90*/  SHF.R.S32.HI R14, RZ, 0x5, R5 ;  /* 0x00000005ff0e7819 */ /* 0x000fe20000011405 */
[----:B------:R-:W-:Y:S01]  /*0ba0*/  IMAD.IADD R11, R13, 0x1, -R4 ;  /* 0x000000010d0b7824 */ /* 0x000fe200078e0a04 */
[----:B------:R-:W-:Y:S01]  /*0bb0*/  LEA.HI R4, R0, R13, RZ, 0x4 ;  /* 0x0000000d00047211 */ /* 0x000fe200078f20ff */
[----:B------:R-:W-:-:S03]  /*0bc0*/  IMAD.HI R5, R12, 0x55555556, RZ ;  /* 0x555555560c057827 */ /* 0x000fc600078e02ff */
[----:B------:R-:W-:Y:S02]  /*0bd0*/  SHF.R.S32.HI R6, RZ, 0x1f, R11 ;  /* 0x0000001fff067819 */ /* 0x000fe4000001140b */
[----:B------:R-:W-:Y:S02]  /*0be0*/  SHF.R.S32.HI R7, RZ, 0x4, R4 ;  /* 0x00000004ff077819 */ /* 0x000fe40000011404 */
[----:B------:R-:W-:Y:S02]  /*0bf0*/  LEA.HI R8, R6, R11, RZ, 0x2 ;  /* 0x0000000b06087211 */ /* 0x000fe400078f10ff */
[C---:B------:R-:W-:Y:S02]  /*0c00*/  LOP3.LUT R3, R4.reuse, 0x3fffff0, RZ, 0xc0, !PT ;  /* 0x03fffff004037812 */ /* 0x040fe400078ec0ff */
[--C-:B------:R-:W-:Y:S02]  /*0c10*/  SHF.R.S32.HI R9, RZ, 0x2, R8.reuse ;  /* 0x00000002ff097819 */ /* 0x100fe40000011408 */
[----:B------:R-:W-:Y:S01]  /*0c20*/  SHF.R.S32.HI R10, RZ, 0x1f, R8 ;  /* 0x0000001fff0a7819 */ /* 0x000fe20000011408 */
[----:B------:R-:W-:Y:S01]  /*0c30*/  IMAD.IADD R3, R13, 0x1, -R3 ;  /* 0x000000010d037824 */ /* 0x000fe200078e0a03 */
[----:B------:R-:W-:-:S02]  /*0c40*/  LEA.HI R4, R4, R7, RZ, 0x1 ;  /* 0x0000000704047211 */ /* 0x000fc400078f08ff */
[----:B------:R-:W-:Y:S01]  /*0c50*/  LEA.HI R10, R10, R9, RZ, 0x3 ;  /* 0x000000090a0a7211 */ /* 0x000fe200078f18ff */
[----:B------:R-:W-:Y:S01]  /*0c60*/  IMAD R3, R14, 0x10, R3 ;  /* 0x000000100e037824 */ /* 0x000fe200078e0203 */
[----:B------:R-:W-:Y:S02]  /*0c70*/  LOP3.LUT R4, R4, 0x1ffffffe, RZ, 0xc0, !PT ;  /* 0x1ffffffe04047812 */ /* 0x000fe400078ec0ff */
[----:B------:R-:W-:Y:S02]  /*0c80*/  LOP3.LUT R10, R10, 0xfffffff8, RZ, 0xc0, !PT ;  /* 0xfffffff80a0a7812 */ /* 0x000fe400078ec0ff */
[----:B------:R-:W-:Y:S01]  /*0c90*/  LEA.HI R6, R6, R11, RZ, 0x5 ;  /* 0x0000000b06067211 */ /* 0x000fe200078f28ff */
[----:B------:R-:W-:Y:S01]  /*0ca0*/  IMAD.IADD R4, R7, 0x1, -R4 ;  /* 0x0000000107047824 */ /* 0x000fe200078e0a04 */
[----:B------:R-:W-:Y:S01]  /*0cb0*/  LEA.HI R5, R5, R5, RZ, 0x1 ;  /* 0x0000000505057211 */ /* 0x000fe200078f08ff */
[----:B------:R-:W-:Y:S01]  /*0cc0*/  IMAD.IADD R9, R9, 0x1, -R10 ;  /* 0x0000000109097824 */ /* 0x000fe200078e0a0a */
[----:B------:R-:W-:Y:S01]  /*0cd0*/  SHF.R.S32.HI R6, RZ, 0x5, R6 ;  /* 0x00000005ff067819 */ /* 0x000fe20000011406 */
[----:B------:R-:W-:Y:S01]  /*0ce0*/  IMAD R7, R3, 0x8, R4 ;  /* 0x0000000803077824 */ /* 0x000fe200078e0204 */
[----:B------:R-:W-:Y:S01]  /*0cf0*/  LEA.HI R3, R0, R13, RZ, 0x2 ;  /* 0x0000000d00037211 */ /* 0x000fe200078f10ff */
[----:B------:R-:W-:Y:S01]  /*0d00*/  IMAD R5, R5, -0x3, R12 ;  /* 0xfffffffd05057824 */ /* 0x000fe200078e020c */
[----:B------:R-:W-:-:S02]  /*0d10*/  LEA R6, R6, R9, 0x4 ;  /* 0x0000000906067211 */ /* 0x000fc400078e20ff */
[----:B------:R-:W-:Y:S02]  /*0d20*/  LEA.HI R4, R0, R13, RZ, 0x3 ;  /* 0x0000000d00047211 */ /* 0x000fe400078f18ff */
[--C-:B------:R-:W-:Y:S01]  /*0d30*/  SHF.R.S32.HI R157, RZ, 0x2, R3.reuse ;  /* 0x00000002ff9d7819 */ /* 0x100fe20000011403 */
[----:B------:R-:W-:Y:S01]  /*0d40*/  IMAD R10, R5, 0x40, R6 ;  /* 0x00000040050a7824 */ /* 0x000fe200078e0206 */
[----:B------:R-:W-:Y:S02]  /*0d50*/  SHF.R.S32.HI R0, RZ, 0x1f, R3 ;  /* 0x0000001fff007819 */ /* 0x000fe40000011403 */
[----:B------:R-:W-:Y:S01]  /*0d60*/  SHF.R.S32.HI R5, RZ, 0x3, R4 ;  /* 0x00000003ff057819 */ /* 0x000fe20000011404 */
[----:B------:R-:W-:Y:S01]  /*0d70*/  VIADD R6, R157, 0x60 ;  /* 0x000000609d067836 */ /* 0x000fe20000000000 */
[----:B------:R-:W-:Y:S01]  /*0d80*/  LOP3.LUT R4, R4, 0xfffffff8, RZ, 0xc0, !PT ;  /* 0xfffffff804047812 */ /* 0x000fe200078ec0ff */
[----:B------:R-:W-:Y:S01]  /*0d90*/  STL [R1+0x5c], R10 ;  /* 0x00005c0a01007387 */ /* 0x000fe20000100800 */
[----:B------:R-:W-:-:S02]  /*0da0*/  LEA.HI R0, R0, R157, RZ, 0x3 ;  /* 0x0000009d00007211 */ /* 0x000fc400078f18ff */
[----:B------:R-:W-:Y:S01]  /*0db0*/  LOP3.LUT R3, R3, 0xfffffffc, RZ, 0xc0, !PT ;  /* 0xfffffffc03037812 */ /* 0x000fe200078ec0ff */
[----:B------:R-:W-:Y:S01]  /*0dc0*/  IMAD.IADD R9, R13, 0x1, -R4 ;  /* 0x000000010d097824 */ /* 0x000fe200078e0a04 */
[----:B------:R-:W-:Y:S01]  /*0dd0*/  LOP3.LUT R0, R0, 0xfffffff8, RZ, 0xc0, !PT ;  /* 0xfffffff800007812 */ /* 0x000fe200078ec0ff */
[----:B------:R-:W-:Y:S01]  /*0de0*/  STL [R1+0x8], RZ ;  /* 0x000008ff01007387 */ /* 0x000fe20000100800 */
[----:B------:R-:W-:Y:S01]  /*0df0*/  SHF.R.S32.HI R5, RZ, 0x1f, R6 ;  /* 0x0000001fff057819 */ /* 0x000fe20000011406 */
[----:B------:R-:W-:Y:S01]  /*0e00*/  IMAD.SHL.U32 R9, R9, 0x8, RZ ;  /* 0x0000000809097824 */ /* 0x000fe200078e00ff */
[----:B------:R-:W-:Y:S01]  /*0e10*/  SHF.L.U32 R4, R6, 0x6, RZ ;  /* 0x0000000606047819 */ /* 0x000fe200000006ff */
[----:B------:R-:W-:Y:S01]  /*0e20*/  IMAD.IADD R0, R157, 0x1, -R0 ;  /* 0x000000019d007824 */ /* 0x000fe200078e0a00 */
[----:B------:R-:W-:Y:S01]  /*0e30*/  LEA.HI R5, R5, R6, RZ, 0x3 ;  /* 0x0000000605057211 */ /* 0x000fe200078f18ff */
[----:B------:R-:W-:Y:S01]  /*0e40*/  IMAD.IADD R12, R13, 0x1, -R3 ;  /* 0x000000010d0c7824 */ /* 0x000fe200078e0a03 */
[----:B------:R-:W-:Y:S01]  /*0e50*/  STL [R1+0x50], R9 ;  /* 0x0000500901007387 */ /* 0x000fe20000100800 */
[----:B------:R-:W-:-:S02]  /*0e60*/  LOP3.LUT R8, R8, 0x7ffffffc, RZ, 0xc0, !PT ;  /* 0x7ffffffc08087812 */ /* 0x000fc400078ec0ff */
[C---:B------:R-:W-:Y:S01]  /*0e70*/  IMAD.SHL.U32 R152, R12.reuse, 0x4, RZ ;  /* 0x000000040c987824 */ /* 0x040fe200078e00ff */
[----:B------:R0:W-:Y:S01]  /*0e80*/  STL [R1+0x40], R0 ;  /* 0x0000400001007387 */ /* 0x0001e20000100800 */
[----:B------:R-:W-:Y:S01]  /*0e90*/  IMAD.SHL.U32 R5, R5, 0x40, RZ ;  /* 0x0000004005057824 */ /* 0x000fe200078e00ff */
[C---:B------:R-:W-:Y:S01]  /*0ea0*/  LEA.HI R3, R12.reuse, R12, RZ, 0x1 ;  /* 0x0000000c0c037211 */ /* 0x040fe200078f08ff */
[----:B------:R-:W-:Y:S02]  /*0eb0*/  IMAD.SHL.U32 R16, R12, 0x8, RZ ;  /* 0x000000080c107824 */ /* 0x000fe400078e00ff */
[----:B------:R-:W-:Y:S01]  /*0ec0*/  VIADD R6, R152, 0x10 ;  /* 0x0000001098067836 */ /* 0x000fe20000000000 */
[----:B------:R-:W-:Y:S01]  /*0ed0*/  LOP3.LUT R3, R3, 0x1ffffffe, RZ, 0xc0, !PT ;  /* 0x1ffffffe03037812 */ /* 0x000fe200078ec0ff */
[----:B------:R-:W-:Y:S01]  /*0ee0*/  VIADD R18, R16, 0x20 ;  /* 0x0000002010127836 */ /* 0x000fe20000000000 */
[----:B------:R-:W-:Y:S02]  /*0ef0*/  SHF.R.S32.HI R17, RZ, 0x1f, R16 ;  /* 0x0000001fff117819 */ /* 0x000fe40000011410 */
[----:B0-----:R-:W-:Y:S01]  /*0f00*/  LOP3.LUT R0, R4, 0x1c0, RZ, 0xc0, !PT ;  /* 0x000001c004007812 */ /* 0x001fe200078ec0ff */
[----:B------:R-:W-:Y:S01]  /*0f10*/  STL [R1+0xc], R6 ;  /* 0x00000c0601007387 */ /* 0x000fe20000100800 */
[----:B------:R-:W-:-:S02]  /*0f20*/  LOP3.LUT R4, R5, 0xfffffe00, RZ, 0xc0, !PT ;  /* 0xfffffe0005047812 */ /* 0x000fc400078ec0ff */
[----:B------:R-:W-:Y:S02]  /*0f30*/  SHF.R.U32.HI R9, RZ, 0x3, R0 ;  /* 0x00000003ff097819 */ /* 0x000fe40000011600 */
[----:B------:R-:W-:Y:S01]  /*0f40*/  LOP3.LUT R0, R0, 0x38, R16, 0xf8, !PT ;  /* 0x0000003800007812 */ /* 0x000fe200078ef810 */
[----:B------:R0:W-:Y:S01]  /*0f50*/  STL [R1+0x44], R4 ;  /* 0x0000440401007387 */ /* 0x0001e20000100800 */
[----:B------:R-:W-:Y:S02]  /*0f60*/  IADD3 R3, R12, -R3, RZ ;  /* 0x800000030c037210 */ /* 0x000fe40007ffe0ff */
[----:B------:R-:W-:Y:S02]  /*0f70*/  SHF.R.S32.HI R12, RZ, 0x1f, R18 ;  /* 0x0000001fff0c7819 */ /* 0x000fe40000011412 */
[----:B------:R-:W-:Y:S01]  /*0f80*/  LOP3.LUT R5, R4, R0, R9, 0xf6, !PT ;  /* 0x0000000004057212 */ /* 0x000fe200078ef609 */
[----:B------:R-:W-:Y:S02]  /*0f90*/  IMAD.IADD R0, R11, 0x1, -R8 ;  /* 0x000000010b007824 */ /* 0x000fe400078e0a08 */
[----:B------:R-:W-:Y:S01]  /*0fa0*/  STL [R1+0x4], R12 ;  /* 0x0000040c01007387 */ /* 0x000fe20000100800 */
[----:B0-----:R-:W-:Y:S01]  /*0fb0*/  SHF.R.S32.HI R4, RZ, 0x1f, R6 ;  /* 0x0000001fff047819 */ /* 0x001fe20000011406 */
[----:B------:R-:W-:-:S04]  /*0fc0*/  IMAD.SHL.U32 R6, R7, 0x8, RZ ;  /* 0x0000000807067824 */ /* 0x000fc800078e00ff */
[----:B------:R0:W-:Y:S04]  /*0fd0*/  STL [R1+0x54], R4 ;  /* 0x0000540401007387 */ /* 0x0001e80000100800 */
[----:B------:R1:W-:Y:S04]  /*0fe0*/  STL [R1], R0 ;  /* 0x0000000001007387 */ /* 0x0003e80000100800 */
[----:B------:R2:W-:Y:S01]  /*0ff0*/  STL [R1+0x60], R6 ;  /* 0x0000600601007387 */ /* 0x0005e20000100800 */
[----:B0-----:R-:W-:Y:S02]  /*1000*/  IMAD R4, R5, 0x2, R2 ;  /* 0x0000000205047824 */ /* 0x001fe400078e0202 */
[----:B-1----:R-:W-:-:S03]  /*1010*/  IMAD R0, R3, 0x8, R10 ;  /* 0x0000000803007824 */ /* 0x002fc600078e020a */
[----:B------:R2:W-:Y:S04]  /*1020*/  STL [R1+0x58], R4 ;  /* 0x0000580401007387 */ /* 0x0005e80000100800 */
[----:B------:R2:W-:Y:S02]  /*1030*/  STL [R1+0x30], R0 ;  /* 0x0000300001007387 */ /* 0x0005e40000100800 */
.L_x_14495:
[----:B------:R-:W-:Y:S05]  /*1040*/  YIELD ;  /* 0x0000000000007946 */ /* 0x000fea0003800000 */
[----:B------:R-:W-:Y:S01]  /*1050*/  ULDC.64 UR4, c[0x0][0xa28] ;  /* 0x00028a0000047ab9 */ /* 0x000fe20000000a00 */
[----:B0-2--5:R-:W0:Y:S01]  /*1060*/  LDC.64 R6, c[0x0][0xa08] ;  /* 0x00028200ff067b82 */ /* 0x025e220000000a00 */
        /* <DEDUP_REMOVED lines=11> */
[----:B0---4-:R-:W-:-:S06]  /*1120*/  IMAD.WIDE R10, R31, 0x4, R6 ;  /* 0x000000041f0a7825 */ /* 0x011fcc00078e0206 */
[----:B------:R-:W0:Y:S01]  /*1130*/  @P2 LDC.64 R8, c[0x0][0xa18] ;  /* 0x00028600ff082b82 */ /* 0x000e220000000a00 */
[----:B------:R-:W-:Y:S02]  /*1140*/  ULDC UR4, c[0x0][0x288] ;  /* 0x0000a20000047ab9 */ /* 0x000fe40000000800 */
[----:B------:R-:W-:Y:S01]  /*1150*/  IMAD.U32 R155, RZ, RZ, UR4 ;  /* 0x00000004ff9b7e24 */ /* 0x000fe2000f8e00ff */
[----:B------:R-:W-:Y:S02]  /*1160*/  ULDC.64 UR4, c[0x0][0x418] ;  /* 0x0001060000047ab9 */ /* 0x000fe40000000a00 */
[----:B------:R2:W5:Y:S01]  /*1170*/  @P0 LDG.E R68, desc[UR42][R10.64] ;  /* 0x0000002a0a440981 */ /* 0x000562000c1e1900 */
        /* <DEDUP_REMOVED lines=23> */
.L_x_14290:
        /* <DEDUP_REMOVED lines=10> */
.L_x_14291:
[----:B------:R-:W-:Y:S05]  /*1390*/  @!P0 BRA `(.L_x_14292) ;  /* 0x00000000000c8947 */ /* 0x000fea0003800000 */
[----:B------:R-:W2:Y:S04]  /*13a0*/  LDG.E R4, desc[UR42][R10.64] ;  /* 0x0000002a0a047981 */ /* 0x000ea8000c1e1900 */
[----:B------:R-:W2:Y:S02]  /*13b0*/  LDG.E R33, desc[UR42][R10.64+0x4] ;  /* 0x0000042a0a217981 */ /* 0x000ea4000c1e1900 */
[----:B--2---:R-:W-:-:S07]  /*13c0*/  IMAD.IADD R33, R33, 0x1, -R4 ;  /* 0x0000000121217824 */ /* 0x004fce00078e0a04 */
.L_x_14292:
        /* <DEDUP_REMOVED lines=26> */
[----:B-1----:R-:W-:-:S03]  /*1570*/  @P1 IMAD.HI.U32 R3, R0, R11, RZ ;  /* 0x0000000b00031227 */ /* 0x002fc600078e00ff */
[----:B------:R-:W-:Y:S02]  /*1580*/  IADD3 R156, R13, R28, RZ ;  /* 0x0000001c0d9c7210 */ /* 0x000fe40007ffe0ff */
[----:B--2---:R-:W-:Y:S02]  /*1590*/  @P1 SHF.R.U32.HI R6, RZ, R12, R3 ;  /* 0x0000000cff061219 */ /* 0x004fe40000011603 */
[C---:B------:R-:W-:Y:S01]  /*15a0*/  IADD3 R7, R156.reuse, 0x1, -R155 ;  /* 0x000000019c077810 */ /* 0x040fe20007ffe89b */
[----:B------:R-:W-:-:S04]  /*15b0*/  VIADD R0, R156, 0x7f ;  /* 0x0000007f9c007836 */ /* 0x000fc80000000000 */
[----:B------:R-:W-:Y:S01]  /*15c0*/  IMAD.IADD R9, R7, 0x1, R6 ;  /* 0x0000000107097824 */ /* 0x000fe200078e0206 */
[----:B------:R-:W-:-:S03]  /*15d0*/  SHF.R.S32.HI R3, RZ, 0x1f, R0 ;  /* 0x0000001fff037819 */ /* 0x000fc60000011400 */
[----:B------:R-:W-:Y:S01]  /*15e0*/  IMAD.IADD R4, R9, 0x1, R4 ;  /* 0x0000000109047824 */ /* 0x000fe200078e0204 */
[----:B------:R-:W-:-:S04]  /*15f0*/  LEA.HI R3, R3, R0, RZ, 0x7 ;  /* 0x0000000003037211 */ /* 0x000fc800078f38ff */
        /* <DEDUP_REMOVED lines=13> */
.L_x_14295:
[----:B------:R-:W-:-:S13]  /*16d0*/  ISETP.NE.AND P0, PT, R5, 0x1, PT ;  /* 0x000000010500780c */ /* 0x000fda0003f05270 */
[----:B------:R-:W0:Y:S02]  /*16e0*/  @P0 LDC.64 R6, c[0x0][0x9e8] ;  /* 0x00027a00ff060b82 */ /* 0x000e240000000a00 */
[----:B0-----:R-:W-:-:S05]  /*16f0*/  @P0 IMAD.HI.U32 R6, R0, R6, RZ ;  /* 0x0000000600060227 */ /* 0x001fca00078e00ff */
[----:B------:R-:W-:-:S07]  /*1700*/  @P0 SHF.R.U32.HI R0, RZ, R7, R6 ;  /* 0x00000007ff000219 */ /* 0x000fce0000011606 */
.L_x_14296:
[----:B------:R-:W-:Y:S05]  /*1710*/  BSYNC B0 ;  /* 0x0000000000007941 */ /* 0x000fea0003800000 */
.L_x_14294:
[----:B------:R-:W-:-:S05]  /*1720*/  IMAD R3, R0, R5, R5 ;  /* 0x0000000500037224 */ /* 0x000fca00078e0205 */
[----:B------:R-:W-:-:S07]  /*1730*/  VIMNMX R4, R4, R3, PT ;  /* 0x0000000304047248 */ /* 0x000fce0003fe0100 */
.L_x_14293:
        /* <DEDUP_REMOVED lines=20> */
.L_x_14299:
[----:B------:R-:W-:-:S13]  /*1880*/  ISETP.NE.AND P0, PT, R5, 0x1, PT ;  /* 0x000000010500780c */ /* 0x000fda0003f05270 */
[----:B------:R-:W0:Y:S02]  /*1890*/  @P0 LDC.64 R6, c[0x0][0x9e8] ;  /* 0x00027a00ff060b82 */ /* 0x000e240000000a00 */
[----:B0-----:R-:W-:-:S05]  /*18a0*/  @P0 IMAD.HI.U32 R6, R0, R6, RZ ;  /* 0x0000000600060227 */ /* 0x001fca00078e00ff */
[----:B------:R-:W-:-:S07]  /*18b0*/  @P0 SHF.R.U32.HI R0, RZ, R7, R6 ;  /* 0x00000007ff000219 */ /* 0x000fce0000011606 */
.L_x_14300:
[----:B------:R-:W-:Y:S05]  /*18c0*/  BSYNC B0 ;  /* 0x0000000000007941 */ /* 0x000fea0003800000 */
.L_x_14298:
[----:B------:R-:W-:-:S05]  /*18d0*/  IMAD R0, R0, R5, RZ ;  /* 0x0000000500007224 */ /* 0x000fca00078e02ff */
[----:B------:R-:W-:-:S07]  /*18e0*/  VIMNMX R3, R3, R0, !PT ;  /* 0x0000000003037248 */ /* 0x000fce0007fe0100 */
.L_x_14297:
        /* <DEDUP_REMOVED lines=43> */
.L_x_14303:
[----:B------:R-:W-:Y:S05]  /*1ba0*/  BSYNC B6 ;  /* 0x0000000000067941 */ /* 0x000fea0003800000 */
.L_x_14302:
        /* <DEDUP_REMOVED lines=20> */
.L_x_14305:
[----:B------:R-:W-:Y:S05]  /*1cf0*/  BSYNC B6 ;  /* 0x0000000000067941 */ /* 0x000fea0003800000 */
.L_x_14304:
[----:B------:R-:W-:Y:S01]  /*1d00*/  ULDC.64 UR4, c[0x0][0x9f8] ;  /* 0x00027e0000047ab9 */ /* 0x000fe20000000a00 */
[----:B------:R-:W2:Y:S01]  /*1d10*/  LDL R34, [R1+0x40] ;  /* 0x0000400001227983 */ /* 0x000ea20000100800 */
[----:B------:R-:W-:Y:S01]  /*1d20*/  ISETP.NE.U32.AND P0, PT, RZ, UR4, PT ;  /* 0x00000004ff007c0c */ /* 0x000fe2000bf05070 */
[----:B------:R-:W-:Y:S01]  /*1d30*/  IMAD.MOV.U32 R69, RZ, RZ, R31 ;  /* 0x000000ffff457224 */ /* 0x000fe200078e001f */
[----:B------:R-:W0:Y:S01]  /*1d40*/  LDC.64 R66, c[0x0][0x3f8] ;  /* 0x0000fe00ff427b82 */ /* 0x000e220000000a00 */
[----:B------:R-:W3:Y:S01]  /*1d50*/  LDL R32, [R1+0x44] ;  /* 0x0000440001207983 */ /* 0x000ee20000100800 */
[----:B------:R-:W-:-:S06]  /*1d60*/  ISETP.NE.AND.EX P0, PT, RZ, UR5, PT, P0 ;  /* 0x00000005ff007c0c */ /* 0x000fcc000bf05300 */
[----:B------:R-:W1:Y:S08]  /*1d70*/  LDC.64 R4, c[0x0][0x408] ;  /* 0x00010200ff047b82 */ /* 0x000e700000000a00 */
[----:B------:R-:W4:Y:S02]  /*1d80*/  @P0 LDC.64 R6, c[0x0][0x9f8] ;  /* 0x00027e00ff060b82 */ /* 0x000f240000000a00 */
[----:B----4-:R-:W-:Y:S01]  /*1d90*/  @P0 IMAD.WIDE R6, R31, 0x4, R6 ;  /* 0x000000041f060825 */ /* 0x010fe200078e0206 */
[----:B------:R-:W4:Y:S05]  /*1da0*/  S2R R20, SR_TID.X ;  /* 0x0000000000147919 */ /* 0x000f2a0000002100 */
[----:B------:R-:W4:Y:S01]  /*1db0*/  LDC R31, c[0x0][0x3f4] ;  /* 0x0000fd00ff1f7b82 */ /* 0x000f220000000800 */
[----:B------:R4:W3:Y:S01]  /*1dc0*/  @P0 LDG.E R69, desc[UR42][R6.64] ;  /* 0x0000002a06450981 */ /* 0x0008e2000c1e1900 */
[----:B------:R-:W-:Y:S01]  /*1dd0*/  SHF.R.S32.HI R3, RZ, 0x1f, R157 ;  /* 0x0000001fff037819 */ /* 0x000fe2000001149d */
[----:B0-----:R-:W-:Y:S01]  /*1de0*/  IMAD.WIDE.U32 R10, R157, R66, R16 ;  /* 0x000000429d0a7225 */ /* 0x001fe200078e0010 */
[----:B------:R-:W-:-:S02]  /*1df0*/  SHF.R.S32.HI R153, RZ, 0x1f, R152 ;  /* 0x0000001fff997819 */ /* 0x000fc40000011498 */
[----:B-1----:R-:W-:Y:S01]  /*1e00*/  SHF.L.U64.HI R64, R4, 0x7, R5 ;  /* 0x0000000704407819 */ /* 0x002fe20000010205 */
[-C--:B------:R-:W-:Y:S01]  /*1e10*/  IMAD R0, R3, R66.reuse, RZ ;  /* 0x0000004203007224 */ /* 0x080fe200078e02ff */
[----:B------:R-:W-:Y:S01]  /*1e20*/  LOP3.LUT R23, R23, 0xfffffffd, RZ, 0xc0, !PT ;  /* 0xfffffffd17177812 */ /* 0x000fe200078ec0ff */
[----:B------:R-:W-:Y:S01]  /*1e30*/  IMAD.WIDE.U32 R8, R157, R66, R152 ;  /* 0x000000429d087225 */ /* 0x000fe200078e0098 */
[----:B------:R-:W-:-:S03]  /*1e40*/  SHF.R.S32.HI R62, RZ, 0x1f, R30 ;  /* 0x0000001fff3e7819 */ /* 0x000fc6000001141e */
[----:B------:R-:W-:Y:S02]  /*1e50*/  IMAD R15, R157, R67, R0 ;  /* 0x000000439d0f7224 */ /* 0x000fe400078e0200 */
[-C--:B------:R-:W-:Y:S02]  /*1e60*/  IMAD R0, R3, R4.reuse, RZ ;  /* 0x0000000403007224 */ /* 0x080fe400078e02ff */
[----:B------:R-:W-:Y:S02]  /*1e70*/  IMAD.IADD R9, R9, 0x1, R15 ;  /* 0x0000000109097824 */ /* 0x000fe400078e020f */
[----:B------:R-:W-:Y:S01]  /*1e80*/  IMAD.IADD R11, R15, 0x1, R11 ;  /* 0x000000010f0b7824 */ /* 0x000fe200078e020b */
[----:B-----5:R-:W-:Y:S01]  /*1e90*/  SHF.R.S32.HI R15, RZ, 0x1f, R24 ;  /* 0x0000001fff0f7819 */ /* 0x020fe20000011418 */
[C---:B------:R-:W-:Y:S01]  /*1ea0*/  IMAD R21, R157.reuse, R5, R0 ;  /* 0x000000059d157224 */ /* 0x040fe200078e0200 */
[----:B----4-:R-:W-:Y:S01]  /*1eb0*/  ISETP.GE.AND P0, PT, R16, R31, PT ;  /* 0x0000001f1000720c */ /* 0x010fe20003f06270 */
[----:B------:R-:W-:-:S03]  /*1ec0*/  IMAD.WIDE.U32 R6, R157, R4, R152 ;  /* 0x000000049d067225 */ /* 0x000fc600078e0098 */
[----:B------:R-:W-:Y:S01]  /*1ed0*/  SEL R3, R31, RZ, P0 ;  /* 0x000000ff1f037207 */ /* 0x000fe20000000000 */
[----:B------:R-:W-:Y:S01]  /*1ee0*/  IMAD R14, R15, R66, RZ ;  /* 0x000000420f0e7224 */ /* 0x000fe200078e02ff */
[----:B------:R-:W-:Y:S01]  /*1ef0*/  IADD3 R7, R7, R21, RZ ;  /* 0x0000001507077210 */ /* 0x000fe20007ffe0ff */
[----:B------:R-:W-:Y:S01]  /*1f00*/  VIADD R36, R20, 0xffffff80 ;  /* 0xffffff8014247836 */ /* 0x000fe20000000000 */
[----:B------:R-:W-:Y:S01]  /*1f10*/  SHF.R.U32.HI R35, RZ, 0x7, R20 ;  /* 0x00000007ff237819 */ /* 0x000fe20000011614 */
[----:B------:R-:W-:Y:S02]  /*1f20*/  IMAD.IADD R3, R16, 0x1, R3 ;  /* 0x0000000110037824 */ /* 0x000fe400078e0203 */
[-C--:B------:R-:W-:Y:S01]  /*1f30*/  IMAD.WIDE.U32 R12, R157, R4.reuse, R16 ;  /* 0x000000049d0c7225 */ /* 0x080fe200078e0010 */
[C---:B------:R-:W-:Y:S02]  /*1f40*/  IADD3 R60, R35.reuse, 0x8, RZ ;  /* 0x00000008233c7810 */ /* 0x040fe40007ffe0ff */
[----:B------:R-:W-:Y:S01]  /*1f50*/  ISETP.NE.AND P6, PT, R35, 0x1, PT ;  /* 0x000000012300780c */ /* 0x000fe20003fc5270 */
[----:B------:R-:W-:Y:S01]  /*1f60*/  VIADD R35, R157, 0x60 ;  /* 0x000000609d237836 */ /* 0x000fe20000000000 */
[----:B------:R-:W-:Y:S01]  /*1f70*/  SHF.R.S32.HI R0, RZ, 0x1f, R3 ;  /* 0x0000001fff007819 */ /* 0x000fe20000011403 */
[----:B------:R-:W-:-:S02]  /*1f80*/  IMAD R15, R15, R4, RZ ;  /* 0x000000040f0f7224 */ /* 0x000fc400078e02ff */
[----:B------:R-:W-:Y:S01]  /*1f90*/  IMAD.SHL.U32 R35, R35, 0x40, RZ ;  /* 0x0000004023237824 */ /* 0x000fe200078e00ff */
[----:B------:R-:W-:Y:S01]  /*1fa0*/  LEA.HI R0, R0, R3, RZ, 0x3 ;  /* 0x0000000300007211 */ /* 0x000fe200078f18ff */
[----:B------:R-:W-:Y:S02]  /*1fb0*/  VIADD R20, R20, 0xffffff80 ;  /* 0xffffff8014147836 */ /* 0x000fe40000000000 */
[----:B------:R-:W-:Y:S01]  /*1fc0*/  IMAD.IADD R13, R21, 0x1, R13 ;  /* 0x00000001150d7824 */ /* 0x000fe200078e020d */
[----:B------:R-:W-:Y:S01]  /*1fd0*/  LOP3.LUT R35, R35, 0x1c0, RZ, 0xc0, !PT ;  /* 0x000001c023237812 */ /* 0x000fe200078ec0ff */
[C---:B------:R-:W-:Y:S02]  /*1fe0*/  IMAD R15, R24.reuse, R5, R15 ;  /* 0x00000005180f7224 */ /* 0x040fe400078e020f */
[----:B------:R-:W-:Y:S05]  /*1ff0*/  @!P6 WARPSYNC.ALL ;  /* 0x000000000000e948 */ /* 0x000fea0003800000 */
[----:B------:R-:W-:Y:S01]  /*2000*/  LOP3.LUT R5, R35, 0x38, R0, 0xf8, !PT ;  /* 0x0000003823057812 */ /* 0x000fe200078ef800 */
[----:B------:R-:W-:Y:S01]  /*2010*/  VIADD R35, R157, 0x60 ;  /* 0x000000609d237836 */ /* 0x000fe20000000000 */
[----:B------:R-:W-:Y:S01]  /*2020*/  ULDC UR4, c[0x0][0x2f4] ;  /* 0x0000bd0000047ab9 */ /* 0x000fe20000000800 */
[----:B------:R-:W-:Y:S01]  /*2030*/  IMAD.WIDE.U32 R52, R24, R4, R6 ;  /* 0x0000000418347225 */ /* 0x000fe200078e0006 */
[----:B------:R-:W-:-:S02]  /*2040*/  LOP3.LUT R6, R0, 0xfffffff8, RZ, 0xc0, !PT ;  /* 0xfffffff800067812 */ /* 0x000fc400078ec0ff */
[----:B------:R-:W-:Y:S01]  /*2050*/  ISETP.GE.AND P2, PT, R18, UR4, PT ;  /* 0x0000000412007c0c */ /* 0x000fe2000bf46270 */
[----:B------:R-:W-:-:S04]  /*2060*/  IMAD.WIDE.U32 R54, R24, R4, R12 ;  /* 0x0000000418367225 */ /* 0x000fc800078e000c */
[----:B------:R-:W-:Y:S02]  /*2070*/  IMAD.SHL.U32 R63, R4, 0x80, RZ ;  /* 0x00000080043f7824 */ /* 0x000fe400078e00ff */
[----:B------:R-:W-:Y:S02]  /*2080*/  IMAD.SHL.U32 R35, R35, 0x40, RZ ;  /* 0x0000004023237824 */ /* 0x000fe400078e00ff */
[----:B------:R-:W-:-:S03]  /*2090*/  IMAD.WIDE.U32 R48, R24, R66, R8 ;  /* 0x0000004218307225 */ /* 0x000fc600078e0008 */
[----:B------:R-:W-:Y:S01]  /*20a0*/  LOP3.LUT R35, R35, 0x1c0, RZ, 0xc0, !PT ;  /* 0x000001c023237812 */ /* 0x000fe200078ec0ff */
[----:B------:R-:W-:Y:S01]  /*20b0*/  IMAD R21, R24, R67, R14 ;  /* 0x0000004318157224 */ /* 0x000fe200078e020e */
[----:B------:R-:W-:Y:S01]  /*20c0*/  SHF.L.U64.HI R67, R66, 0x7, R67 ;  /* 0x0000000742437819 */ /* 0x000fe20000010243 */
[----:B------:R-:W-:Y:S01]  /*20d0*/  IMAD.WIDE.U32 R50, R24, R66, R10 ;  /* 0x0000004218327225 */ /* 0x000fe200078e000a */
[----:B------:R-:W-:-:S03]  /*20e0*/  SHF.R.U32.HI R35, RZ, 0x3, R35 ;  /* 0x00000003ff237819 */ /* 0x000fc60000011623 */
[----:B------:R-:W-:Y:S01]  /*20f0*/  IMAD.SHL.U32 R58, R31, 0x2, RZ ;  /* 0x000000021f3a7824 */ /* 0x000fe200078e00ff */
[----:B------:R-:W-:Y:S01]  /*2100*/  LOP3.LUT R8, R5, R35, RZ, 0x3c, !PT ;  /* 0x0000002305087212 */ /* 0x000fe200078e3cff */
[----:B------:R-:W-:Y:S01]  /*2110*/  IMAD.IADD R31, R49, 0x1, R21 ;  /* 0x00000001311f7824 */ /* 0x000fe200078e0215 */
[----:B------:R-:W-:Y:S01]  /*2120*/  SHF.R.S32.HI R5, RZ, 0x3, R0 ;  /* 0x00000003ff057819 */ /* 0x000fe20000011400 */
[----:B------:R-:W-:Y:S02]  /*2130*/  IMAD.IADD R68, R68, 0x1, R33 ;  /* 0x0000000144447824 */ /* 0x000fe400078e0221 */
[----:B------:R-:W-:Y:S02]  /*2140*/  IMAD.SHL.U32 R66, R66, 0x80, RZ ;  /* 0x0000008042427824 */ /* 0x000fe400078e00ff */
[----:B------:R-:W-:Y:S02]  /*2150*/  IMAD.IADD R21, R21, 0x1, R51 ;  /* 0x0000000115157824 */ /* 0x000fe400078e0233 */
[----:B------:R-:W-:-:S02]  /*2160*/  IMAD.IADD R7, R15, 0x1, R55 ;  /* 0x000000010f077824 */ /* 0x000fc400078e0237 */
[C---:B--2---:R-:W-:Y:S01]  /*2170*/  IMAD.SHL.U32 R65, R34.reuse, 0x40, RZ ;  /* 0x0000004022417824 */ /* 0x044fe200078e00ff */
[----:B------:R-:W-:Y:S01]  /*2180*/  @!P6 BAR.SYNC.DEFER_BLOCKING 0x9, 0x100 ;  /* 0x024400000000eb1d */ /* 0x000fe20000010000 */
[----:B------:R-:W-:Y:S02]  /*2190*/  LOP3.LUT P1, RZ, R34, 0x4, RZ, 0xc0, !PT ;  /* 0x0000000422ff7812 */ /* 0x000fe4000782c0ff */
[----:B------:R-:W-:Y:S02]  /*21a0*/  SHF.R.S32.HI R34, RZ, 0x1f, R36 ;  /* 0x0000001fff227819 */ /* 0x000fe40000011424 */
[----:B------:R-:W-:Y:S02]  /*21b0*/  LOP3.LUT R65, R65, 0x1c0, RZ, 0xc0, !PT ;  /* 0x000001c041417812 */ /* 0x000fe400078ec0ff */
[----:B------:R-:W-:Y:S02]  /*21c0*/  LEA.HI R34, R34, R36, RZ, 0x2 ;  /* 0x0000002422227211 */ /* 0x000fe400078f10ff */
[----:B------:R-:W-:-:S02]  /*21d0*/  SHF.R.U32.HI R61, RZ, 0x3, R65 ;  /* 0x00000003ff3d7819 */ /* 0x000fc40000011641 */
[----:B------:R-:W-:Y:S02]  /*21e0*/  LOP3.LUT R34, R34, 0xfffffffc, RZ, 0xc0, !PT ;  /* 0xfffffffc22227812 */ /* 0x000fe400078ec0ff */
[----:B------:R-:W-:Y:S02]  /*21f0*/  LOP3.LUT R4, R65, 0x18, R16, 0xf8, !PT ;  /* 0x0000001841047812 */ /* 0x000fe400078ef810 */
[----:B------:R-:W-:Y:S01]  /*2200*/  @P1 LOP3.LUT R23, R23, 0x2, RZ, 0xfc, !PT ;  /* 0x0000000217171812 */ /* 0x000fe200078efcff */
[----:B------:R-:W-:Y:S01]  /*2210*/  IMAD.IADD R34, R36, 0x1, -R34 ;  /* 0x0000000124227824 */ /* 0x000fe200078e0a22 */
[----:B------:R-:W-:Y:S02]  /*2220*/  LOP3.LUT R4, R4, R61, RZ, 0x3c, !PT ;  /* 0x0000003d04047212 */ /* 0x000fe400078e3cff */
[----:B------:R-:W-:Y:S01]  /*2230*/  ISETP.GE.AND P1, PT, R16, UR4, PT ;  /* 0x0000000410007c0c */ /* 0x000fe2000bf26270 */
[----:B------:R-:W-:Y:S01]  /*2240*/  IMAD R59, R34, 0x60, R157 ;  /* 0x00000060223b7824 */ /* 0x000fe200078e029d */
[----:B------:R-:W-:-:S04]  /*2250*/  SHF.R.S32.HI R34, RZ, 0x1f, R20 ;  /* 0x0000001fff227819 */ /* 0x000fc80000011414 */
[----:B------:R-:W-:Y:S02]  /*2260*/  LEA.HI R34, R34, R20, RZ, 0x5 ;  /* 0x0000001422227211 */ /* 0x000fe400078f28ff */
[----:B------:R-:W-:Y:S02]  /*2270*/  IADD3 R20, R53, R15, RZ ;  /* 0x0000000f35147210 */ /* 0x000fe40007ffe0ff */
[----:B------:R-:W-:-:S05]  /*2280*/  SHF.R.S32.HI R34, RZ, 0x5, R34 ;  /* 0x00000005ff227819 */ /* 0x000fca0000011422 */
[----:B------:R-:W-:Y:S01]  /*2290*/  IMAD R57, R34, 0x200, R4 ;  /* 0x0000020022397824 */ /* 0x000fe200078e0204 */
[----:B------:R-:W-:Y:S01]  /*22a0*/  LOP3.LUT R4, R65, 0x38, R0, 0xf8, !PT ;  /* 0x0000003841047812 */ /* 0x000fe200078ef800 */
[----:B---3--:R-:W-:-:S03]  /*22b0*/  IMAD.IADD R0, R32, 0x1, R8 ;  /* 0x0000000120007824 */ /* 0x008fc600078e0208 */
[----:B------:R-:W-:Y:S02]  /*22c0*/  LOP3.LUT R3, R4, R61, RZ, 0x3c, !PT ;  /* 0x0000003d04037212 */ /* 0x000fe400078e3cff */
[----:B------:R-:W-:-:S03]  /*22d0*/  SHF.R.S32.HI R4, RZ, 0x1f, R6 ;  /* 0x0000001fff047819 */ /* 0x000fc60000011406 */
[----:B------:R-:W-:Y:S01]  /*22e0*/  IMAD R3, R34, 0x200, R3 ;  /* 0x0000020022037824 */ /* 0x000fe200078e0203 */
[----:B------:R-:W-:-:S07]  /*22f0*/  SHF.R.S32.HI R56, RZ, 0x1f, R69 ;  /* 0x0000001fff387819 */ /* 0x000fce0000011445 */
.L_x_14361:
[----:B--2-4-:R-:W2:Y:S01]  /*2300*/  LDL R33, [R1+0x40] ;  /* 0x0000400001217983 */ /* 0x014ea20000100800 */
[----:B0-----:R-:W0:Y:S01]  /*2310*/  LDC R74, c[0x0][0x430] ;  /* 0x00010c00ff4a7b82 */ /* 0x001e220000000800 */
[----:B------:R-:W-:Y:S02]  /*2320*/  VIADD R26, R26, 0xffffffff ;  /* 0xffffffff1a1a7836 */ /* 0x000fe40000000000 */
[----:B------:R-:W-:Y:S02]  /*2330*/  IMAD.MOV.U32 R73, RZ, RZ, RZ ;  /* 0x000000ffff497224 */ /* 0x000fe400078e00ff */
        /* <DEDUP_REMOVED lines=14> */
[----:B------:R-:W-:Y:S01]  /*2420*/  @!P3 SHF.R.S32.HI R13, RZ, 0x1f, R12 ;  /* 0x0000001fff0db819 */ /* 0x000fe2000001140c */
[C---:B------:R-:W-:Y:S02]  /*2430*/  @!P3 IMAD R15, R69.reuse, R11, R14 ;  /* 0x0000000b450fb224 */ /* 0x040fe400078e020e */
[----:B------:R-:W-:-:S04]  /*2440*/  @!P3 IMAD.WIDE.U32 R10, R69, R10, R12 ;  /* 0x0000000a450ab225 */ /* 0x000fc800078e000c */
[----:B------:R-:W-:Y:S01]  /*2450*/  @!P3 IMAD.IADD R11, R11, 0x1, R15 ;  /* 0x000000010b0bb824 */ /* 0x000fe200078e020f */
[----:B---3--:R-:W-:-:S04]  /*2460*/  @!P3 LEA R8, P4, R10, R8, 0x2 ;  /* 0x000000080a08b211 */ /* 0x008fc800078810ff */
[----:B------:R-:W-:-:S05]  /*2470*/  @!P3 LEA.HI.X R9, R10, R9, R11, 0x2, P4 ;  /* 0x000000090a09b211 */ /* 0x000fca00020f140b */
[----:B-----5:R0:W5:Y:S01]  /*2480*/  @!P3 LDG.E R73, desc[UR42][R8.64] ;  /* 0x0000002a0849b981 */ /* 0x020162000c1e1900 */
        /* <DEDUP_REMOVED lines=8> */
[----:B------:R-:W-:Y:S02]  /*2510*/  @P3 LOP3.LUT R23, R23, 0x1, RZ, 0xfc, !PT ;  /* 0x0000000117173812 */ /* 0x000fe400078efcff */
[----:B------:R-:W-:Y:S02]  /*2520*/  ISETP.GE.AND P3, PT, R80, 0x1, PT ;  /* 0x000000015000780c */ /* 0x000fe40003f66270 */
[----:B--2---:R-:W-:-:S13]  /*2530*/  LOP3.LUT P5, RZ, R33, 0x4, RZ, 0xc0, !PT ;  /* 0x0000000421ff7812 */ /* 0x004fda00078ac0ff */
[C---:B------:R-:W-:Y:S01]  /*2540*/  @P5 VIADD R10, R72.reuse, 0xffffffe0 ;  /* 0xffffffe0480a5836 */ /* 0x040fe20000000000 */
[----:B------:R-:W-:-:S03]  /*2550*/  LEA R72, R72, R25, 0x1 ;  /* 0x0000001948487211 */ /* 0x000fc600078e08ff */
        /* <DEDUP_REMOVED lines=14> */
[C---:B------:R-:W-:Y:S01]  /*2640*/  IMAD R11, R73.reuse, UR5, R10 ;  /* 0x00000005490b7c24 */ /* 0x040fe2000f8e020a */
[----:B------:R-:W-:Y:S01]  /*2650*/  SHF.R.S32.HI R10, RZ, 0x1f, R26 ;  /* 0x0000001fff0a7819 */ /* 0x000fe2000001141a */
        /* <DEDUP_REMOVED lines=20> */
[----:B------:R0:W5:Y:S01]  /*27a0*/  LDL R83, [R1+0xc] ;  /* 0x00000c0001537983 */ /* 0x0001620000100800 */
        /* <DEDUP_REMOVED lines=10> */
[----:B0-----:R-:W-:Y:S06]  /*2850*/  @P3 BRA `(.L_x_14310) ;  /* 0x0000000000503947 */ /* 0x001fec0003800000 */
[----:B------:R-:W-:Y:S01]  /*2860*/  IADD3 R13, P4, R48, R10, RZ ;  /* 0x0000000a300d7210 */ /* 0x000fe20007f9e0ff */
[----:B------:R-:W-:Y:S01]  /*2870*/  ULDC.64 UR4, c[0x0][0x3e8] ;  /* 0x0000fa0000047ab9 */ /* 0x000fe20000000a00 */
[----:B------:R-:W-:Y:S02]  /*2880*/  CS2R R44, SRZ ;  /* 0x00000000002c7805 */ /* 0x000fe4000001ff00 */
[----:B------:R-:W-:Y:S01]  /*2890*/  CS2R R46, SRZ ;  /* 0x00000000002e7805 */ /* 0x000fe2000001ff00 */
[----:B------:R-:W-:Y:S01]  /*28a0*/  IMAD.X R14, R70, 0x1, R31, P4 ;  /* 0x00000001460e7824 */ /* 0x000fe200020e061f */
[----:B------:R-:W-:-:S04]  /*28b0*/  IADD3 R15, P4, R52, R8, RZ ;  /* 0x00000008340f7210 */ /* 0x000fc80007f9e0ff */
[----:B------:R-:W-:Y:S02]  /*28c0*/  IADD3.X R40, R79, R20, RZ, P4, !PT ;  /* 0x000000144f287210 */ /* 0x000fe400027fe4ff */
        /* <DEDUP_REMOVED lines=9> */
[----:B------:R0:W5:Y:S02]  /*2960*/  @!P4 LDG.E.64 R46, desc[UR42][R14.64] ;  /* 0x0000002a0e2ec981 */ /* 0x000164000c1e1b00 */
[----:B-----5:R-:W-:-:S13]  /*2970*/  ISETP.GE.AND P4, PT, R83, R80, PT ;  /* 0x000000505300720c */ /* 0x020fda0003f86270 */
[----:B------:R0:W5:Y:S04]  /*2980*/  @!P4 LDG.E.64 R40, desc[UR42][R12.64+0x20] ;  /* 0x0000202a0c28c981 */ /* 0x000168000c1e1b00 */
[----:B------:R0:W5:Y:S02]  /*2990*/  @!P4 LDG.E.64 R42, desc[UR42][R14.64+0x20] ;  /* 0x0000202a0e2ac981 */ /* 0x000164000c1e1b00 */
.L_x_14310:
[----:B------:R-:W-:Y:S05]  /*29a0*/  BSYNC B1 ;  /* 0x0000000000017941 */ /* 0x000fea0003800000 */
.L_x_14309:
[----:B0-----:R-:W-:Y:S01]  /*29b0*/  VIADD R12, R157, 0x60 ;  /* 0x000000609d0c7836 */ /* 0x001fe20000000000 */
[----:B------:R-:W-:Y:S01]  /*29c0*/  BSSY B1, `(.L_x_14311) ;  /* 0x0000021000017945 */ /* 0x000fe20003800000 */
[----:B-----5:R-:W-:Y:S02]  /*29d0*/  IMAD.MOV.U32 R81, RZ, RZ, R40 ;  /* 0x000000ffff517224 */ /* 0x020fe400078e0028 */
[----:B------:R-:W-:Y:S01]  /*29e0*/  IMAD.MOV.U32 R82, RZ, RZ, R41 ;  /* 0x000000ffff527224 */ /* 0x000fe200078e0029 */
[----:B------:R-:W-:-:S13]  /*29f0*/  ISETP.GE.AND P4, PT, R12, R77, PT ;  /* 0x0000004d0c00720c */ /* 0x000fda0003f86270 */
[----:B------:R-:W-:Y:S05]  /*2a00*/  @P4 BRA `(.L_x_14312) ;  /* 0x0000000000704947 */ /* 0x000fea0003800000 */
[----:B------:R-:W0:Y:S01]  /*2a10*/  LDC.64 R12, c[0x0][0x3f8] ;  /* 0x0000fe00ff0c7b82 */ /* 0x000e220000000a00 */
[----:B------:R-:W-:Y:S01]  /*2a20*/  IMAD.MOV.U32 R11, RZ, RZ, R70 ;  /* 0x000000ffff0b7224 */ /* 0x000fe200078e0046 */
[----:B------:R-:W-:Y:S01]  /*2a30*/  ULDC.64 UR4, c[0x0][0x3e8] ;  /* 0x0000fa0000047ab9 */ /* 0x000fe20000000a00 */
[----:B------:R-:W-:Y:S01]  /*2a40*/  IMAD.MOV.U32 R9, RZ, RZ, R79 ;  /* 0x000000ffff097224 */ /* 0x000fe200078e004f */
[----:B------:R-:W-:Y:S02]  /*2a50*/  CS2R R36, SRZ ;  /* 0x0000000000247805 */ /* 0x000fe4000001ff00 */
[----:B------:R-:W-:Y:S01]  /*2a60*/  CS2R R38, SRZ ;  /* 0x0000000000267805 */ /* 0x000fe2000001ff00 */
        /* <DEDUP_REMOVED lines=22> */
.L_x_14312:
[----:B------:R-:W-:Y:S05]  /*2bd0*/  BSYNC B1 ;  /* 0x0000000000017941 */ /* 0x000fea0003800000 */
.L_x_14311:
[----:B0-----:R-:W-:Y:S01]  /*2be0*/  IMAD.MOV.U32 R8, RZ, RZ, R44 ;  /* 0x000000ffff087224 */ /* 0x001fe200078e002c */
[----:B------:R-:W-:Y:S01]  /*2bf0*/  UISETP.NE.AND UP0, UPT, UR39, 0x3, UPT ;  /* 0x000000032700788c */ /* 0x000fe2000bf05270 */
[----:B------:R-:W-:Y:S01]  /*2c00*/  IMAD.MOV.U32 R9, RZ, RZ, R45 ;  /* 0x000000ffff097224 */ /* 0x000fe200078e002d */
[----:B------:R-:W-:Y:S01]  /*2c10*/  PRMT R90, R90, 0x5410, R81 ;  /* 0x000054105a5a7816 */ /* 0x000fe20000000051 */
[----:B------:R-:W-:Y:S01]  /*2c20*/  IMAD.MOV.U32 R10, RZ, RZ, R46 ;  /* 0x000000ffff0a7224 */ /* 0x000fe200078e002e */
[----:B------:R-:W-:Y:S01]  /*2c30*/  PRMT R89, R82, 0x7610, R89 ;  /* 0x0000761052597816 */ /* 0x000fe20000000059 */
        /* <DEDUP_REMOVED lines=18> */
[----:B------:R-:W-:-:S05]  /*2d60*/  IMAD.MOV.U32 R11, RZ, RZ, R39 ;  /* 0x000000ffff0b7224 */ /* 0x000fca00078e0027 */
[----:B------:R-:W-:Y:S01]  /*2d70*/  PRMT R87, R10, 0x5410, R11 ;  /* 0x000054100a577816 */ /* 0x000fe2000000000b */
[----:B------:R-:W-:Y:S06]  /*2d80*/  @!P5 BRA `(.L_x_14313) ;  /* 0x000000000004d947 */ /* 0x000fec0003800000 */
[----:B------:R-:W-:Y:S01]  /*2d90*/  BPT.TRAP 0x1 ;  /* 0x000000040000795c */ /* 0x000fe20000300000 */
.L_x_14313:
[----:B------:R-:W2:Y:S01]  /*2da0*/  LDL R8, [R1+0x8] ;  /* 0x0000080001087983 */ /* 0x000ea20000100800 */
[----:B------:R-:W-:Y:S01]  /*2db0*/  IMAD R70, R22, 0x8, R2 ;  /* 0x0000000816467824 */ /* 0x000fe200078e0202 */
[----:B------:R-:W-:Y:S01]  /*2dc0*/  BSSY B1, `(.L_x_14314) ;  /* 0x0000004000017945 */ /* 0x000fe20003800000 */
[----:B--2---:R-:W-:-:S04]  /*2dd0*/  SHF.L.U32 R79, R8, 0x1f, RZ ;  /* 0x0000001f084f7819 */ /* 0x004fc800000006ff */
[----:B------:R-:W0:Y:S02]  /*2de0*/  SYNCS.PHASECHK.TRANS64.TRYWAIT P6, [R70+URZ+0x16890], R79 ;  /* 0x0168904f460075a7 */ /* 0x000e2400080c017f */
[----:B0-----:R-:W-:Y:S05]  /*2df0*/  @!P6 BRA `(.L_x_14315) ;  /* 0x000001d00078e947 */ /* 0x001fea0003800000 */
.L_x_14626:
[----:B------:R-:W-:Y:S05]  /*2e00*/  BSYNC B1 ;  /* 0x0000000000017941 */ /* 0x000fea0003800000 */
.L_x_14314:
[----:B------:R-:W-:-:S03]  /*2e10*/  UMOV UR4, 0xffffffff ;  /* 0xffffffff00047882 */ /* 0x000fc60000000000 */
[----:B------:R-:W-:Y:S05]  /*2e20*/  BRA.DIV UR4, `(.L_x_14316) ;  /* 0x000001d204807947 */ /* 0x000fea000b800000 */
[----:B------:R1:W2:Y:S04]  /*2e30*/  SHFL.IDX PT, R81, R85, RZ, 0x1c1f ;  /* 0x001c1fff55517589 */ /* 0x0002a800000e0000 */
[----:B------:R1:W3:Y:S02]  /*2e40*/  SHFL.IDX PT, R14, R84, RZ, 0x1c1f ;  /* 0x001c1fff540e7589 */ /* 0x0002e400000e0000 */
.L_x_14630:
        /* <DEDUP_REMOVED lines=22> */
[----:B------:R-:W-:Y:S01]  /*2fb0*/  FMUL.FTZ R96, R44, R91 ;  /* 0x0000005b2c607220 */ /* 0x000fe20000410000 */
[----:B------:R-:W-:Y:S02]  /*2fc0*/  HADD2.F32 R46, -RZ, R92.H0_H0 ;  /* 0x2000005cff2e7230 */ /* 0x000fe40000004100 */
[CC--:B------:R-:W-:Y:S01]  /*2fd0*/  FMUL.FTZ R92, R10.reuse, R47.reuse ;  /* 0x0000002f0a5c7220 */ /* 0x0c0fe20000410000 */
[----:B------:R-:W-:Y:S01]  /*2fe0*/  FMUL.FTZ R47, R9, R47 ;  /* 0x0000002f092f7220 */ /* 0x000fe20000410000 */
[----:B------:R-:W-:Y:S02]  /*2ff0*/  FMUL.FTZ R95, R11, R91 ;  /* 0x0000005b0b5f7220 */ /* 0x000fe40000410000 */
[-C--:B------:R-:W-:Y:S01]  /*3000*/  FFMA.FTZ R91, R9, R45.reuse, -R92 ;  /* 0x0000002d095b7223 */ /* 0x080fe2000001085c */
[----:B------:R-:W-:Y:S01]  /*3010*/  FFMA.FTZ R94, R10, R45, R47 ;  /* 0x0000002d0a5e7223 */ /* 0x000fe2000001002f */
[----:B------:R-:W-:-:S02]  /*3020*/  HADD2.F32 R9, -RZ, R8.H1_H1 ;  /* 0x30000008ff097230 */ /* 0x000fc40000004100 */
[-C--:B------:R-:W-:Y:S01]  /*3030*/  FFMA.FTZ R93, R11, R46.reuse, -R96 ;  /* 0x0000002e0b5d7223 */ /* 0x080fe20000010860 */
[----:B------:R-:W-:Y:S01]  /*3040*/  FFMA.FTZ R98, R44, R46, R95 ;  /* 0x0000002e2c627223 */ /* 0x000fe2000001005f */
[----:B------:R-:W-:Y:S02]  /*3050*/  HADD2.F32 R45, -RZ, R99.H0_H0 ;  /* 0x20000063ff2d7230 */ /* 0x000fe40000004100 */
[----:B------:R-:W-:Y:S02]  /*3060*/  HADD2.F32 R8, -RZ, R8.H0_H0 ;  /* 0x20000008ff087230 */ /* 0x000fe40000004100 */
[----:B------:R-:W-:Y:S02]  /*3070*/  HADD2.F32 R10, -RZ, R15.H1_H1 ;  /* 0x3000000fff0a7230 */ /* 0x000fe40000004100 */
        /* <DEDUP_REMOVED lines=16> */
.L_x_14322:
[----:B------:R-:W-:Y:S05]  /*3180*/  BSYNC B3 ;  /* 0x0000000000037941 */ /* 0x000fea0003800000 */
.L_x_14321:
[----:B0-----:R4:W-:Y:S02]  /*3190*/  ST.E.128 desc[UR42][R12.64], R8 ;  /* 0x000000080c007985 */ /* 0x0019e4000c101d2a */
.L_x_14320:
[----:B------:R-:W-:Y:S05]  /*31a0*/  BSYNC B2 ;  /* 0x0000000000027941 */ /* 0x000fea0003800000 */
.L_x_14319:
[----:B------:R-:W-:Y:S05]  /*31b0*/  @P2 BRA `(.L_x_14318) ;  /* 0x0000000000cc2947 */ /* 0x000fea0003800000 */
[----:B----4-:R-:W2:Y:S04]  /*31c0*/  LDL R8, [R1+0x4] ;  /* 0x0000040001087983 */ /* 0x010ea80000100800 */
[----:B------:R-:W4:Y:S01]  /*31d0*/  LDL R15, [R1+0xc] ;  /* 0x00000c00010f7983 */ /* 0x000f220000100800 */
[C---:B---3--:R-:W-:Y:S01]  /*31e0*/  LEA R12, P3, R18.reuse, R14, 0x1 ;  /* 0x0000000e120c7211 */ /* 0x048fe200078608ff */
[----:B------:R-:W-:Y:S03]  /*31f0*/  BSSY B2, `(.L_x_14323) ;  /* 0x000002e000027945 */ /* 0x000fe60003800000 */
[----:B--2---:R-:W-:Y:S02]  /*3200*/  LEA.HI.X R13, R18, R81, R8, 0x1, P3 ;  /* 0x00000051120d7211 */ /* 0x004fe400018f0c08 */
[----:B------:R2:W3:Y:S01]  /*3210*/  LDS.128 R8, [R71+0xe000] ;  /* 0x00e0000047087984 */ /* 0x0004e20000000c00 */
[----:B----4-:R-:W-:-:S13]  /*3220*/  ISETP.GE.AND P3, PT, R15, R80, PT ;  /* 0x000000500f00720c */ /* 0x010fda0003f66270 */
[----:B--2---:R-:W-:Y:S05]  /*3230*/  @P3 BRA `(.L_x_14324) ;  /* 0x0000000000a43947 */ /* 0x004fea0003800000 */
[--C-:B------:R-:W-:Y:S01]  /*3240*/  SHF.R.U64 R40, R40, 0x10, R41.reuse ;  /* 0x0000001028287819 */ /* 0x100fe20000001229 */
[----:B---3--:R-:W-:Y:S01]  /*3250*/  IMAD.MOV.U32 R14, RZ, RZ, R10 ;  /* 0x000000ffff0e7224 */ /* 0x008fe200078e000a */
[----:B------:R-:W-:Y:S01]  /*3260*/  SHF.R.U32.HI R45, RZ, 0x10, R41 ;  /* 0x00000010ff2d7819 */ /* 0x000fe20000011629 */
[----:B------:R-:W-:Y:S01]  /*3270*/  HADD2.F32 R10, -RZ, R9.H1_H1 ;  /* 0x30000009ff0a7230 */ /* 0x000fe20000004100 */
[--C-:B------:R-:W-:Y:S01]  /*3280*/  SHF.R.U64 R41, R42, 0x10, R43.reuse ;  /* 0x000000102a297819 */ /* 0x100fe2000000122b */
[----:B------:R-:W-:Y:S01]  /*3290*/  HADD2.F32 R15, -RZ, R11.H1_H1 ;  /* 0x3000000bff0f7230 */ /* 0x000fe20000004100 */
        /* <DEDUP_REMOVED lines=13> */
[-C--:B------:R-:W-:Y:S01]  /*3370*/  FFMA.FTZ R46, R9, R40.reuse, -R46 ;  /* 0x00000028092e7223 */ /* 0x080fe2000001082e */
[----:B------:R-:W-:Y:S01]  /*3380*/  FFMA.FTZ R43, R10, R40, R41 ;  /* 0x000000280a2b7223 */ /* 0x000fe20000010029 */
[----:B------:R-:W-:Y:S01]  /*3390*/  FFMA.FTZ R47, R15, R42, R44 ;  /* 0x0000002a0f2f7223 */ /* 0x000fe2000001002c */
[----:B------:R-:W-:Y:S02]  /*33a0*/  HADD2.F32 R90, -RZ, R90.H0_H0 ;  /* 0x2000005aff5a7230 */ /* 0x000fe40000004100 */
[----:B------:R-:W-:Y:S02]  /*33b0*/  HADD2.F32 R15, -RZ, R89.H1_H1 ;  /* 0x30000059ff0f7230 */ /* 0x000fe40000004100 */
[----:B------:R-:W-:Y:S02]  /*33c0*/  HADD2.F32 R9, -RZ, R8.H1_H1 ;  /* 0x30000008ff097230 */ /* 0x000fe40000004100 */
[----:B------:R-:W-:Y:S02]  /*33d0*/  HADD2.F32 R10, -RZ, R14.H1_H1 ;  /* 0x3000000eff0a7230 */ /* 0x000fe40000004100 */
[----:B------:R-:W-:-:S02]  /*33e0*/  HADD2.F32 R8, -RZ, R8.H0_H0 ;  /* 0x20000008ff087230 */ /* 0x000fc40000004100 */
[CC--:B------:R-:W-:Y:S01]  /*33f0*/  FMUL.FTZ R41, R9.reuse, R90.reuse ;  /* 0x0000005a09297220 */ /* 0x0c0fe20000410000 */
[----:B------:R-:W-:Y:S02]  /*3400*/  HADD2.F32 R14, -RZ, R14.H0_H0 ;  /* 0x2000000eff0e7230 */ /* 0x000fe40000004100 */
[----:B------:R-:W-:Y:S01]  /*3410*/  FMUL.FTZ R45, R10, R15 ;  /* 0x0000000f0a2d7220 */ /* 0x000fe20000410000 */
[----:B------:R-:W-:Y:S02]  /*3420*/  HADD2.F32 R89, -RZ, R89.H0_H0 ;  /* 0x20000059ff597230 */ /* 0x000fe40000004100 */
        /* <DEDUP_REMOVED lines=10> */
.L_x_14324:
[----:B------:R-:W-:Y:S05]  /*34d0*/  BSYNC B2 ;  /* 0x0000000000027941 */ /* 0x000fea0003800000 */
.L_x_14323:
[----:B---3--:R2:W-:Y:S02]  /*34e0*/  ST.E.128 desc[UR42][R12.64], R8 ;  /* 0x000000080c007985 */ /* 0x0085e4000c101d2a */
.L_x_14318:
[----:B------:R-:W-:Y:S05]  /*34f0*/  BSYNC B1 ;  /* 0x0000000000017941 */ /* 0x000fea0003800000 */
.L_x_14317:
[----:B------:R-:W-:-:S03]  /*3500*/  UMOV UR4, 0xffffffff ;  /* 0xffffffff00047882 */ /* 0x000fc60000000000 */
[----:B------:R-:W-:Y:S05]  /*3510*/  BRA.DIV UR4, `(.L_x_14325) ;  /* 0x000001ce040c7947 */ /* 0x000fea000b800000 */
[----:B-1----:R-:W1:Y:S04]  /*3520*/  SHFL.IDX PT, R85, R85, 0x1, 0x1c1f ;  /* 0x003c1f0055557f89 */ /* 0x002e6800000e0000 */
[----:B---3--:R3:W0:Y:S02]  /*3530*/  SHFL.IDX PT, R14, R84, 0x1, 0x1c1f ;  /* 0x003c1f00540e7f89 */ /* 0x00862400000e0000 */
.L_x_14634:
[----:B------:R-:W-:Y:S05]  /*3540*/  @P4 BRA `(.L_x_14326) ;  /* 0x0000002000144947 */ /* 0x000fea0003800000 */
[----:B------:R-:W-:Y:S04]  /*3550*/  BSSY B1, `(.L_x_14327) ;  /* 0x0000033000017945 */ /* 0x000fe80003800000 */
[----:B------:R-:W-:Y:S05]  /*3560*/  @P1 BRA `(.L_x_14328) ;  /* 0x0000000000c41947 */ /* 0x000fea0003800000 */
[----:B--2-4-:R2:W4:Y:S01]  /*3570*/  LDS.128 R8, [R72+0x11000] ;  /* 0x0110000048087984 */ /* 0x0145220000000c00 */
[C---:B0-----:R-:W-:Y:S01]  /*3580*/  LEA R12, P3, R16.reuse, R14, 0x1 ;  /* 0x0000000e100c7211 */ /* 0x041fe200078608ff */
[----:B------:R-:W-:Y:S03]  /*3590*/  BSSY B2, `(.L_x_14329) ;  /* 0x000002d000027945 */ /* 0x000fe60003800000 */
[----:B-1----:R-:W-:Y:S02]  /*35a0*/  LEA.HI.X R13, R16, R85, R17, 0x1, P3 ;  /* 0x00000055100d7211 */ /* 0x002fe400018f0c11 */
[----:B------:R-:W-:-:S13]  /*35b0*/  ISETP.GE.AND P3, PT, R152, R80, PT ;  /* 0x000000509800720c */ /* 0x000fda0003f66270 */
[----:B--2---:R-:W-:Y:S05]  /*35c0*/  @P3 BRA `(.L_x_14330) ;  /* 0x0000000000a43947 */ /* 0x004fea0003800000 */
        /* <DEDUP_REMOVED lines=41> */
.L_x_14330:
[----:B------:R-:W-:Y:S05]  /*3860*/  BSYNC B2 ;  /* 0x0000000000027941 */ /* 0x000fea0003800000 */
.L_x_14329:
[----:B----4-:R0:W-:Y:S02]  /*3870*/  ST.E.128 desc[UR42][R12.64], R8 ;  /* 0x000000080c007985 */ /* 0x0101e4000c101d2a */
.L_x_14328:
[----:B------:R-:W-:Y:S05]  /*3880*/  BSYNC B1 ;  /* 0x0000000000017941 */ /* 0x000fea0003800000 */
.L_x_14327:
[----:B------:R-:W-:Y:S05]  /*3890*/  @P2 BRA `(.L_x_14326) ;  /* 0x0000001c00402947 */ /* 0x000fea0003800000 */
[----:B0-2-4-:R-:W1:Y:S04]  /*38a0*/  LDL R8, [R1+0x4] ;  /* 0x0000040001087983 */ /* 0x015e680000100800 */
[----:B------:R-:W2:Y:S01]  /*38b0*/  LDL R15, [R1+0xc] ;  /* 0x00000c00010f7983 */ /* 0x000ea20000100800 */
[C---:B------:R-:W-:Y:S01]  /*38c0*/  LEA R12, P3, R18.reuse, R14, 0x1 ;  /* 0x0000000e120c7211 */ /* 0x040fe200078608ff */
[----:B------:R-:W-:Y:S03]  /*38d0*/  BSSY B1, `(.L_x_14331) ;  /* 0x000002e000017945 */ /* 0x000fe60003800000 */
[----:B-1----:R-:W-:Y:S02]  /*38e0*/  LEA.HI.X R13, R18, R85, R8, 0x1, P3 ;  /* 0x00000055120d7211 */ /* 0x002fe400018f0c08 */
[----:B------:R0:W1:Y:S01]  /*38f0*/  LDS.128 R8, [R71+0x11000] ;  /* 0x0110000047087984 */ /* 0x0000620000000c00 */
[----:B--2---:R-:W-:-:S13]  /*3900*/  ISETP.GE.AND P3, PT, R15, R80, PT ;  /* 0x000000500f00720c */ /* 0x004fda0003f66270 */
[----:B0-----:R-:W-:Y:S05]  /*3910*/  @P3 BRA `(.L_x_14332) ;  /* 0x0000000000a43947 */ /* 0x001fea0003800000 */
[--C-:B------:R-:W-:Y:S01]  /*3920*/  SHF.R.U64 R32, R32, 0x10, R33.reuse ;  /* 0x0000001020207819 */ /* 0x100fe20000001221 */
[--C-:B-1----:R-:W-:Y:S01]  /*3930*/  HADD2.F32 R15, -RZ, R11.reuse.H1_H1 ;  /* 0x3000000bff0f7230 */ /* 0x102fe20000004100 */
[----:B------:R-:W-:Y:S01]  /*3940*/  SHF.R.U32.HI R37, RZ, 0x10, R33 ;  /* 0x00000010ff257819 */ /* 0x000fe20000011621 */
[----:B------:R-:W-:Y:S01]  /*3950*/  HADD2.F32 R11, -RZ, R11.H0_H0 ;  /* 0x2000000bff0b7230 */ /* 0x000fe20000004100 */
[--C-:B------:R-:W-:Y:S01]  /*3960*/  SHF.R.U64 R33, R34, 0x10, R35.reuse ;  /* 0x0000001022217819 */ /* 0x100fe20000001223 */
[----:B------:R-:W-:Y:S01]  /*3970*/  HADD2.F32 R32, -RZ, R32.H0_H0 ;  /* 0x20000020ff207230 */ /* 0x000fe20000004100 */
[----:B------:R-:W-:Y:S01]  /*3980*/  MOV R14, R10 ;  /* 0x0000000a000e7202 */ /* 0x000fe20000000f00 */
[----:B------:R-:W-:Y:S01]  /*3990*/  HADD2.F32 R10, -RZ, R9.H1_H1 ;  /* 0x30000009ff0a7230 */ /* 0x000fe20000004100 */
[----:B------:R-:W-:Y:S01]  /*39a0*/  SHF.R.U32.HI R36, RZ, 0x10, R35 ;  /* 0x00000010ff247819 */ /* 0x000fe20000011623 */
[----:B------:R-:W-:Y:S02]  /*39b0*/  HADD2.F32 R33, -RZ, R33.H0_H0 ;  /* 0x20000021ff217230 */ /* 0x000fe40000004100 */
[----:B------:R-:W-:-:S02]  /*39c0*/  HADD2.F32 R9, -RZ, R9.H0_H0 ;  /* 0x20000009ff097230 */ /* 0x000fc40000004100 */
[----:B------:R-:W-:Y:S02]  /*39d0*/  HADD2.F32 R36, -RZ, R36.H0_H0 ;  /* 0x20000024ff247230 */ /* 0x000fe40000004100 */
[CC--:B------:R-:W-:Y:S01]  /*39e0*/  FMUL.FTZ R38, R10.reuse, R33.reuse ;  /* 0x000000210a267220 */ /* 0x0c0fe20000410000 */
[----:B------:R-:W-:Y:S02]  /*39f0*/  HADD2.F32 R34, -RZ, R37.H0_H0 ;  /* 0x20000025ff227230 */ /* 0x000fe40000004100 */
[C---:B------:R-:W-:Y:S01]  /*3a00*/  FMUL.FTZ R33, R9.reuse, R33 ;  /* 0x0000002109217220 */ /* 0x040fe20000410000 */
[----:B------:R-:W-:Y:S01]  /*3a10*/  FFMA.FTZ R38, R9, R32, -R38 ;  /* 0x0000002009267223 */ /* 0x000fe20000010826 */
[----:B------:R-:W-:Y:S02]  /*3a20*/  FMUL.FTZ R40, R15, R36 ;  /* 0x000000240f287220 */ /* 0x000fe40000410000 */
[----:B------:R-:W-:Y:S01]  /*3a30*/  FFMA.FTZ R35, R10, R32, R33 ;  /* 0x000000200a237223 */ /* 0x000fe20000010021 */
        /* <DEDUP_REMOVED lines=23> */
.L_x_14332:
[----:B------:R-:W-:Y:S05]  /*3bb0*/  BSYNC B1 ;  /* 0x0000000000017941 */ /* 0x000fea0003800000 */
.L_x_14331:
[----:B-1----:R0:W-:Y:S01]  /*3bc0*/  ST.E.128 desc[UR42][R12.64], R8 ;  /* 0x000000080c007985 */ /* 0x0021e2000c101d2a */
[----:B------:R-:W-:Y:S05]  /*3bd0*/  BRA `(.L_x_14326) ;  /* 0x0000001800707947 */ /* 0x000fea0003800000 */
.L_x_14308:
[C---:B------:R-:W-:Y:S01]  /*3be0*/  ISETP.GE.AND P3, PT, R157.reuse, R77, PT ;  /* 0x0000004d9d00720c */ /* 0x040fe20003f66270 */
[----:B------:R-:W-:Y:S01]  /*3bf0*/  VIADD R40, R157, 0x60 ;  /* 0x000000609d287836 */ /* 0x000fe20000000000 */
[----:B------:R-:W-:Y:S02]  /*3c00*/  CS2R R34, SRZ ;  /* 0x0000000000227805 */ /* 0x000fe4000001ff00 */
[----:B------:R-:W-:Y:S02]  /*3c10*/  CS2R R38, SRZ ;  /* 0x0000000000267805 */ /* 0x000fe4000001ff00 */
[----:B------:R-:W-:Y:S02]  /*3c20*/  ISETP.GE.OR P3, PT, R16, R80, P3 ;  /* 0x000000501000720c */ /* 0x000fe40001f66670 */
[----:B------:R-:W-:-:S11]  /*3c30*/  CS2R R36, SRZ ;  /* 0x0000000000247805 */ /* 0x000fd6000001ff00 */
[----:B------:R-:W0:Y:S01]  /*3c40*/  @!P3 LDC.64 R12, c[0x0][0x3e8] ;  /* 0x0000fa00ff0cbb82 */ /* 0x000e220000000a00 */
[----:B------:R-:W-:-:S05]  /*3c50*/  @!P3 IADD3 R14, P4, R50, R10, RZ ;  /* 0x0000000a320eb210 */ /* 0x000fca0007f9e0ff */
[----:B------:R-:W-:Y:S01]  /*3c60*/  @!P3 IMAD.X R15, R70, 0x1, R21, P4 ;  /* 0x00000001460fb824 */ /* 0x000fe200020e0615 */
        /* <DEDUP_REMOVED lines=21> */
[----:B------:R-:W-:Y:S01]  /*3dc0*/  ULDC.64 UR4, c[0x0][0x3e8] ;  /* 0x0000fa0000047ab9 */ /* 0x000fe20000000a00 */
[----:B------:R-:W-:Y:S02]  /*3dd0*/  IMAD.MOV.U32 R9, RZ, RZ, R79 ;  /* 0x000000ffff097224 */ /* 0x000fe400078e004f */
        /* <DEDUP_REMOVED lines=16> */
.L_x_14334:
[----:B------:R-:W-:Y:S05]  /*3ee0*/  BSYNC B1 ;  /* 0x0000000000017941 */ /* 0x000fea0003800000 */
.L_x_14333:
[----:B-----5:R-:W-:Y:S01]  /*3ef0*/  IMAD.MOV.U32 R8, RZ, RZ, R42 ;  /* 0x000000ffff087224 */ /* 0x020fe200078e002a */
[----:B------:R-:W-:Y:S01]  /*3f00*/  MOV R10, R40 ;  /* 0x00000028000a7202 */ /* 0x000fe20000000f00 */
[----:B------:R-:W-:Y:S01]  /*3f10*/  IMAD.MOV.U32 R9, RZ, RZ, R43 ;  /* 0x000000ffff097224 */ /* 0x000fe200078e002b */
        /* <DEDUP_REMOVED lines=25> */
[----:B------:R-:W-:Y:S02]  /*40b0*/  PRMT R94, R94, 0x5410, R8 ;  /* 0x000054105e5e7816 */ /* 0x000fe40000000008 */
[----:B------:R-:W-:-:S02]  /*40c0*/  PRMT R97, R97, 0x5410, R9 ;  /* 0x0000541061617816 */ /* 0x000fc40000000009 */
[----:B------:R-:W-:Y:S02]  /*40d0*/  PRMT R95, R10, 0x7610, R95 ;  /* 0x000076100a5f7816 */ /* 0x000fe4000000005f */
[----:B------:R-:W-:Y:S01]  /*40e0*/  PRMT R100, R11, 0x7610, R100 ;  /* 0x000076100b647816 */ /* 0x000fe20000000064 */
[----:B------:R-:W-:Y:S06]  /*40f0*/  @!P5 BRA `(.L_x_14335) ;  /* 0x000000000004d947 */ /* 0x000fec0003800000 */
[----:B------:R-:W-:Y:S01]  /*4100*/  BPT.TRAP 0x1 ;  /* 0x000000040000795c */ /* 0x000fe20000300000 */
.L_x_14335:
[----:B------:R-:W2:Y:S01]  /*4110*/  LDL R8, [R1+0x8] ;  /* 0x0000080001087983 */ /* 0x000ea20000100800 */
[----:B------:R-:W-:Y:S01]  /*4120*/  IMAD R70, R22, 0x8, R2 ;  /* 0x0000000816467824 */ /* 0x000fe200078e0202 */
[----:B------:R-:W1:Y:S01]  /*4130*/  LDC R87, c[0x0][0x2f4] ;  /* 0x0000bd00ff577b82 */ /* 0x000e620000000800 */
[----:B------:R-:W-:Y:S01]  /*4140*/  BSSY B1, `(.L_x_14336) ;  /* 0x0000004000017945 */ /* 0x000fe20003800000 */
[----:B--2---:R-:W-:-:S04]  /*4150*/  SHF.L.U32 R79, R8, 0x1f, RZ ;  /* 0x0000001f084f7819 */ /* 0x004fc800000006ff */
[----:B------:R-:W2:Y:S02]  /*4160*/  SYNCS.PHASECHK.TRANS64.TRYWAIT P4, [R70+URZ+0x16890], R79 ;  /* 0x0168904f460075a7 */ /* 0x000ea4000808017f */
[----:B-12---:R-:W-:Y:S05]  /*4170*/  @!P4 BRA `(.L_x_14337) ;  /* 0x000001c0003cc947 */ /* 0x006fea0003800000 */
.L_x_14635:
[----:B------:R-:W-:Y:S05]  /*4180*/  BSYNC B1 ;  /* 0x0000000000017941 */ /* 0x000fea0003800000 */
.L_x_14336:
[----:B------:R-:W-:Y:S01]  /*4190*/  UMOV UR4, 0xffffffff ;  /* 0xffffffff00047882 */ /* 0x000fe20000000000 */
[----:B------:R-:W-:Y:S02]  /*41a0*/  IMAD.IADD R89, R87, 0x1, -R58 ;  /* 0x0000000157597824 */ /* 0x000fe400078e0a3a */
[----:B------:R-:W-:Y:S05]  /*41b0*/  BRA.DIV UR4, `(.L_x_14338) ;  /* 0x000001c204407947 */ /* 0x000fea000b800000 */
[----:B------:R2:W3:Y:S04]  /*41c0*/  SHFL.IDX PT, R83, R85, RZ, 0x1c1f ;  /* 0x001c1fff55537589 */ /* 0x0004e800000e0000 */
[----:B------:R2:W4:Y:S02]  /*41d0*/  SHFL.IDX PT, R82, R84, RZ, 0x1c1f ;  /* 0x001c1fff54527589 */ /* 0x00052400000e0000 */
.L_x_14639:
[----:B------:R-:W-:Y:S01]  /*41e0*/  ISETP.GE.OR P4, PT, R157, R77, P1 ;  /* 0x0000004d9d00720c */ /* 0x000fe20000f86670 */
[----:B------:R-:W-:-:S12]  /*41f0*/  BSSY B1, `(.L_x_14339) ;  /* 0x0000071000017945 */ /* 0x000fd80003800000 */
[----:B------:R-:W-:Y:S05]  /*4200*/  @P4 BRA `(.L_x_14340) ;  /* 0x0000000400bc4947 */ /* 0x000fea0003800000 */
[----:B------:R-:W5:Y:S01]  /*4210*/  S2R R9, SR_TID.X ;  /* 0x0000000000097919 */ /* 0x000f620000002100 */
[----:B------:R-:W-:Y:S01]  /*4220*/  SEL R8, R58, R89, !P0 ;  /* 0x000000593a087207 */ /* 0x000fe20004000000 */
[----:B------:R-:W-:Y:S01]  /*4230*/  BSSY B2, `(.L_x_14341) ;  /* 0x0000068000027945 */ /* 0x000fe20003800000 */
[----:B----4-:R-:W-:-:S04]  /*4240*/  LEA R80, P4, R6, R82, 0x1 ;  /* 0x0000005206507211 */ /* 0x010fc800078808ff */
[----:B---3--:R-:W-:Y:S02]  /*4250*/  LEA.HI.X R81, R6, R83, R4, 0x1, P4 ;  /* 0x0000005306517211 */ /* 0x008fe400020f0c04 */
[----:B-----5:R-:W-:Y:S02]  /*4260*/  IADD3 R11, R9, -0x80, RZ ;  /* 0xffffff80090b7810 */ /* 0x020fe40007ffe0ff */
[----:B------:R-:W-:Y:S02]  /*4270*/  SHF.R.S32.HI R9, RZ, 0x1f, R8 ;  /* 0x0000001fff097819 */ /* 0x000fe40000011408 */
[----:B------:R-:W-:Y:S02]  /*4280*/  SHF.R.S32.HI R10, RZ, 0x1f, R11 ;  /* 0x0000001fff0a7819 */ /* 0x000fe4000001140b */
[----:B------:R-:W-:Y:S01]  /*4290*/  LEA.HI R8, R9, R8, RZ, 0x4 ;  /* 0x0000000809087211 */ /* 0x000fe200078f20ff */
[----:B------:R-:W-:Y:S01]  /*42a0*/  IMAD R9, R22, 0x2000, R3 ;  /* 0x0000200016097824 */ /* 0x000fe200078e0203 */
[----:B------:R-:W-:-:S02]  /*42b0*/  LEA.HI R10, R10, R11, RZ, 0x5 ;  /* 0x0000000b0a0a7211 */ /* 0x000fc400078f28ff */
[----:B------:R-:W-:Y:S01]  /*42c0*/  LEA.HI.SX32 R8, R8, R5, 0x1c ;  /* 0x0000000508087211 */ /* 0x000fe200078fe2ff */
[----:B------:R-:W-:Y:S01]  /*42d0*/  IMAD R9, R9, 0x2, R2 ;  /* 0x0000000209097824 */ /* 0x000fe200078e0202 */
[----:B------:R-:W-:-:S03]  /*42e0*/  SHF.R.S32.HI R10, RZ, 0x5, R10 ;  /* 0x00000005ff0a7819 */ /* 0x000fc6000001140a */
[----:B------:R-:W-:-:S05]  /*42f0*/  IMAD.SHL.U32 R86, R8, 0x8, RZ ;  /* 0x0000000808567824 */ /* 0x000fca00078e00ff */
[----:B------:R-:W-:-:S04]  /*4300*/  LOP3.LUT R8, R65, 0x38, R86, 0xf8, !PT ;  /* 0x0000003841087812 */ /* 0x000fc800078ef856 */
        /* <DEDUP_REMOVED lines=10> */
[----:B---3--:R-:W-:Y:S01]  /*43b0*/  IMAD.MOV.U32 R37, RZ, RZ, R13 ;  /* 0x000000ffff257224 */ /* 0x008fe200078e000d */
[--C-:B------:R-:W-:Y:S01]  /*43c0*/  SHF.R.U64 R32, R32, 0x10, R33.reuse ;  /* 0x0000001020207819 */ /* 0x100fe20000001221 */
[----:B------:R-:W-:Y:S01]  /*43d0*/  HADD2.F32 R99, -RZ, R99.H0_H0 ;  /* 0x20000063ff637230 */ /* 0x000fe20000004100 */
[----:B------:R-:W-:Y:S01]  /*43e0*/  SHF.R.U32.HI R96, RZ, 0x10, R33 ;  /* 0x00000010ff607819 */ /* 0x000fe20000011621 */
[----:B------:R-:W-:Y:S01]  /*43f0*/  HADD2.F32 R101, -RZ, R101.H0_H0 ;  /* 0x20000065ff657230 */ /* 0x000fe20000004100 */
[----:B------:R-:W-:Y:S01]  /*4400*/  SHF.R.U64 R33, R34, 0x10, R35 ;  /* 0x0000001022217819 */ /* 0x000fe20000001223 */
[--C-:B------:R-:W-:Y:S01]  /*4410*/  HADD2.F32 R98, -RZ, R37.reuse.H0_H0 ;  /* 0x20000025ff627230 */ /* 0x100fe20000004100 */
[----:B0-----:R-:W-:Y:S01]  /*4420*/  MOV R13, R11 ;  /* 0x0000000b000d7202 */ /* 0x001fe20000000f00 */
[----:B------:R-:W-:Y:S01]  /*4430*/  HADD2.F32 R37, -RZ, R37.H1_H1 ;  /* 0x30000025ff257230 */ /* 0x000fe20000004100 */
[----:B------:R-:W-:Y:S01]  /*4440*/  SHF.R.U64 R34, R38, 0x10, R39 ;  /* 0x0000001026227819 */ /* 0x000fe20000001227 */
[----:B------:R-:W-:-:S02]  /*4450*/  HADD2.F32 R11, -RZ, R9.H0_H0 ;  /* 0x20000009ff0b7230 */ /* 0x000fc40000004100 */
[-C--:B------:R-:W-:Y:S01]  /*4460*/  FMUL.FTZ R102, R98, R100.reuse ;  /* 0x0000006462667220 */ /* 0x080fe20000410000 */
[----:B------:R-:W-:Y:S02]  /*4470*/  HADD2.F32 R38, -RZ, R9.H1_H1 ;  /* 0x30000009ff267230 */ /* 0x000fe40000004100 */
[-C--:B------:R-:W-:Y:S01]  /*4480*/  FMUL.FTZ R105, R37, R101.reuse ;  /* 0x0000006525697220 */ /* 0x080fe20000410000 */
[----:B------:R-:W-:Y:S02]  /*4490*/  HADD2.F32 R96, -RZ, R96.H0_H0 ;  /* 0x20000060ff607230 */ /* 0x000fe40000004100 */
[C---:B------:R-:W-:Y:S01]  /*44a0*/  FMUL.FTZ R103, R11.reuse, R100 ;  /* 0x000000640b677220 */ /* 0x040fe20000410000 */
[----:B------:R-:W-:Y:S01]  /*44b0*/  SHF.R.U32.HI R39, RZ, 0x10, R39 ;  /* 0x00000010ff277819 */ /* 0x000fe20000011627 */
[C---:B------:R-:W-:Y:S01]  /*44c0*/  FMUL.FTZ R100, R38.reuse, R101 ;  /* 0x0000006526647220 */ /* 0x040fe20000410000 */
[----:B------:R-:W-:Y:S01]  /*44d0*/  FFMA.FTZ R9, R11, R99, -R102 ;  /* 0x000000630b097223 */ /* 0x000fe20000010866 */
[----:B------:R-:W-:Y:S01]  /*44e0*/  FFMA.FTZ R38, R38, R96, -R105 ;  /* 0x0000006026267223 */ /* 0x000fe20000010869 */
[----:B------:R-:W-:-:S02]  /*44f0*/  HADD2.F32 R104, -RZ, R97.H1_H1 ;  /* 0x30000061ff687230 */ /* 0x000fc40000004100 */
[----:B------:R-:W-:Y:S01]  /*4500*/  FFMA.FTZ R96, R37, R96, R100 ;  /* 0x0000006025607223 */ /* 0x000fe20000010064 */
[--C-:B------:R-:W-:Y:S01]  /*4510*/  HADD2.F32 R37, -RZ, R15.reuse.H0_H0 ;  /* 0x2000000fff257230 */ /* 0x100fe20000004100 */
[----:B------:R-:W-:Y:S01]  /*4520*/  SHF.R.U32.HI R35, RZ, 0x10, R35 ;  /* 0x00000010ff237819 */ /* 0x000fe20000011623 */
[----:B------:R-:W-:Y:S02]  /*4530*/  HADD2.F32 R100, -RZ, R15.H1_H1 ;  /* 0x3000000fff647230 */ /* 0x000fe40000004100 */
[----:B------:R-:W-:Y:S01]  /*4540*/  FFMA.FTZ R11, R98, R99, R103 ;  /* 0x00000063620b7223 */ /* 0x000fe20000010067 */
[----:B------:R-:W-:Y:S02]  /*4550*/  HADD2.F32 R15, -RZ, R13.H0_H0 ;  /* 0x2000000dff0f7230 */ /* 0x000fe40000004100 */
[----:B------:R-:W-:Y:S01]  /*4560*/  FMUL.FTZ R106, R37, R104 ;  /* 0x00000068256a7220 */ /* 0x000fe20000410000 */
[----:B------:R-:W-:Y:S01]  /*4570*/  HADD2.F32 R39, -RZ, R39.H0_H0 ;  /* 0x20000027ff277230 */ /* 0x000fe20000004100 */
[----:B------:R-:W-:Y:S01]  /*4580*/  F2FP.F16.F32.PACK_AB R9, R38, R9 ;  /* 0x000000092609723e */ /* 0x000fe200000000ff */
[----:B------:R-:W-:-:S02]  /*4590*/  HADD2.F32 R98, -RZ, R13.H1_H1 ;  /* 0x3000000dff627230 */ /* 0x000fc40000004100 */
[C---:B------:R-:W-:Y:S01]  /*45a0*/  FMUL.FTZ R104, R15.reuse, R104 ;  /* 0x000000680f687220 */ /* 0x040fe20000410000 */
[----:B------:R-:W-:Y:S02]  /*45b0*/  HADD2.F32 R102, -RZ, R97.H0_H0 ;  /* 0x20000061ff667230 */ /* 0x000fe40000004100 */
[-C--:B------:R-:W-:Y:S01]  /*45c0*/  FMUL.FTZ R97, R100, R39.reuse ;  /* 0x0000002764617220 */ /* 0x080fe20000410000 */
[----:B------:R-:W-:Y:S02]  /*45d0*/  HADD2.F32 R35, -RZ, R35.H0_H0 ;  /* 0x20000023ff237230 */ /* 0x000fe40000004100 */
[C---:B------:R-:W-:Y:S01]  /*45e0*/  FMUL.FTZ R39, R98.reuse, R39 ;  /* 0x0000002762277220 */ /* 0x040fe20000410000 */
[----:B------:R-:W-:Y:S02]  /*45f0*/  HADD2.F32 R32, -RZ, R32.H0_H0 ;  /* 0x20000020ff207230 */ /* 0x000fe40000004100 */
        /* <DEDUP_REMOVED lines=9> */
[----:B------:R-:W-:Y:S01]  /*4690*/  HADD2.F32 R37, -RZ, R12.H0_H0 ;  /* 0x2000000cff257230 */ /* 0x000fe20000004100 */
[----:B------:R-:W-:Y:S01]  /*46a0*/  F2FP.F16.F32.PACK_AB R15, R100, R15 ;  /* 0x0000000f640f723e */ /* 0x000fe200000000ff */
[--C-:B------:R-:W-:Y:S02]  /*46b0*/  HADD2.F32 R35, -RZ, R8.reuse.H0_H0 ;  /* 0x20000008ff237230 */ /* 0x100fe40000004100 */
[----:B------:R-:W-:Y:S02]  /*46c0*/  HADD2.F32 R36, -RZ, R8.H1_H1 ;  /* 0x30000008ff247230 */ /* 0x000fe40000004100 */
[----:B------:R-:W-:Y:S01]  /*46d0*/  FMUL.FTZ R8, R37, R104 ;  /* 0x0000006825087220 */ /* 0x000fe20000410000 */
[----:B------:R-:W-:-:S02]  /*46e0*/  HADD2.F32 R39, -RZ, R12.H1_H1 ;  /* 0x3000000cff277230 */ /* 0x000fc40000004100 */
[C---:B------:R-:W-:Y:S01]  /*46f0*/  FMUL.FTZ R12, R35.reuse, R104 ;  /* 0x00000068230c7220 */ /* 0x040fe20000410000 */
[----:B------:R-:W-:Y:S02]  /*4700*/  HADD2.F32 R33, -RZ, R33.H0_H0 ;  /* 0x20000021ff217230 */ /* 0x000fe40000004100 */
[CC--:B------:R-:W-:Y:S01]  /*4710*/  FMUL.FTZ R104, R36.reuse, R95.reuse ;  /* 0x0000005f24687220 */ /* 0x0c0fe20000410000 */
[-C--:B------:R-:W-:Y:S01]  /*4720*/  FFMA.FTZ R8, R35, R102.reuse, -R8 ;  /* 0x0000006623087223 */ /* 0x080fe20000010808 */
[----:B------:R-:W-:Y:S01]  /*4730*/  FMUL.FTZ R97, R39, R95 ;  /* 0x0000005f27617220 */ /* 0x000fe20000410000 */
[----:B------:R-:W-:Y:S01]  /*4740*/  FFMA.FTZ R12, R37, R102, R12 ;  /* 0x00000066250c7223 */ /* 0x000fe2000001000c */
[-C--:B------:R-:W-:Y:S01]  /*4750*/  FFMA.FTZ R95, R39, R32.reuse, R104 ;  /* 0x00000020275f7223 */ /* 0x080fe20000010068 */
[----:B------:R-:W-:Y:S02]  /*4760*/  HADD2.F32 R39, -RZ, R34.H0_H0 ;  /* 0x20000022ff277230 */ /* 0x000fe40000004100 */
[----:B------:R-:W-:Y:S01]  /*4770*/  FFMA.FTZ R97, R36, R32, -R97 ;  /* 0x0000002024617223 */ /* 0x000fe20000010861 */
[----:B------:R-:W-:-:S02]  /*4780*/  HADD2.F32 R34, -RZ, R14.H0_H0 ;  /* 0x2000000eff227230 */ /* 0x000fc40000004100 */
[----:B------:R-:W-:Y:S01]  /*4790*/  HADD2.F32 R37, -RZ, R94.H1_H1 ;  /* 0x3000005eff257230 */ /* 0x000fe20000004100 */
        /* <DEDUP_REMOVED lines=9> */
[----:B------:R-:W-:Y:S02]  /*4830*/  IMAD.MOV.U32 R11, RZ, RZ, R98 ;  /* 0x000000ffff0b7224 */ /* 0x000fe400078e0062 */
[----:B------:R-:W-:Y:S01]  /*4840*/  FMUL.FTZ R39, R10, R39 ;  /* 0x000000270a277220 */ /* 0x000fe20000410000 */
[-C--:B------:R-:W-:Y:S01]  /*4850*/  FFMA.FTZ R99, R32, R35.reuse, -R99 ;  /* 0x0000002320637223 */ /* 0x080fe20000010863 */
[----:B------:R-:W-:Y:S01]  /*4860*/  FFMA.FTZ R37, R34, R35, R37 ;  /* 0x0000002322257223 */ /* 0x000fe20000010025 */
[-C--:B------:R-:W-:Y:S01]  /*4870*/  FFMA.FTZ R10, R10, R33.reuse, -R101 ;  /* 0x000000210a0a7223 */ /* 0x080fe20000010865 */
[----:B------:R-:W-:-:S04]  /*4880*/  FFMA.FTZ R14, R14, R33, R39 ;  /* 0x000000210e0e7223 */ /* 0x000fc80000010027 */
[----:B------:R-:W-:Y:S02]  /*4890*/  F2FP.F16.F32.PACK_AB R10, R10, R99 ;  /* 0x000000630a0a723e */ /* 0x000fe400000000ff */
[----:B------:R-:W-:-:S07]  /*48a0*/  F2FP.F16.F32.PACK_AB R14, R14, R37 ;  /* 0x000000250e0e723e */ /* 0x000fce00000000ff */
.L_x_14342:
[----:B------:R-:W-:Y:S05]  /*48b0*/  BSYNC B2 ;  /* 0x0000000000027941 */ /* 0x000fea0003800000 */
.L_x_14341:
[----:B------:R-:W-:Y:S01]  /*48c0*/  ISETP.GE.AND P4, PT, R86, R87, PT ;  /* 0x000000575600720c */ /* 0x000fe20003f86270 */
[----:B0-----:R0:W-:-:S12]  /*48d0*/  ST.E.128 desc[UR42][R80.64], R8 ;  /* 0x0000000850007985 */ /* 0x0011d8000c101d2a */
[----:B------:R-:W-:-:S05]  /*48e0*/  @!P4 IMAD.WIDE R82, R86, 0x2, R82 ;  /* 0x000000025652c825 */ /* 0x000fca00078e0252 */
[----:B---3--:R0:W-:Y:S02]  /*48f0*/  @!P4 ST.E.128 desc[UR42][R82.64], R12 ;  /* 0x0000000c5200c985 */ /* 0x0081e4000c101d2a */
.L_x_14340:
[----:B------:R-:W-:Y:S05]  /*4900*/  BSYNC B1 ;  /* 0x0000000000017941 */ /* 0x000fea0003800000 */
.L_x_14339:
[----:B------:R-:W-:-:S03]  /*4910*/  UMOV UR4, 0xffffffff ;  /* 0xffffffff00047882 */ /* 0x000fc60000000000 */
[----:B------:R-:W-:Y:S05]  /*4920*/  BRA.DIV UR4, `(.L_x_14343) ;  /* 0x000001ba04b07947 */ /* 0x000fea000b800000 */
[----:B--2---:R-:W2:Y:S04]  /*4930*/  SHFL.IDX PT, R85, R85, 0x1, 0x1c1f ;  /* 0x003c1f0055557f89 */ /* 0x004ea800000e0000 */
[----:B------:R-:W0:Y:S02]  /*4940*/  SHFL.IDX PT, R84, R84, 0x1, 0x1c1f ;  /* 0x003c1f0054547f89 */ /* 0x000e2400000e0000 */
.L_x_14643:
[----:B0-----:R-:W-:-:S05]  /*4950*/  VIADD R8, R157, 0x60 ;  /* 0x000000609d087836 */ /* 0x001fca0000000000 */
[----:B------:R-:W-:-:S13]  /*4960*/  ISETP.GE.OR P4, PT, R8, R77, P1 ;  /* 0x0000004d0800720c */ /* 0x000fda0000f86670 */
[----:B------:R-:W-:Y:S05]  /*4970*/  @P4 BRA `(.L_x_14326) ;  /* 0x0000000c00084947 */ /* 0x000fea0003800000 */
[----:B------:R-:W5:Y:S01]  /*4980*/  LDL R9, [R1+0x44] ;  /* 0x0000440001097983 */ /* 0x000f620000100800 */
[----:B------:R-:W-:Y:S01]  /*4990*/  SEL R89, R58, R89, !P0 ;  /* 0x000000593a597207 */ /* 0x000fe20004000000 */
[C---:B------:R-:W-:Y:S01]  /*49a0*/  VIADD R10, R157.reuse, 0x60 ;  /* 0x000000609d0a7836 */ /* 0x040fe20000000000 */
[----:B------:R-:W-:Y:S01]  /*49b0*/  LEA R32, P4, R6, R84, 0x1 ;  /* 0x0000005406207211 */ /* 0x000fe200078808ff */
[----:B------:R-:W-:Y:S01]  /*49c0*/  VIADD R11, R157, 0x60 ;  /* 0x000000609d0b7836 */ /* 0x000fe20000000000 */
[----:B------:R-:W-:Y:S01]  /*49d0*/  SHF.R.S32.HI R8, RZ, 0x1f, R89 ;  /* 0x0000001fff087819 */ /* 0x000fe20000011459 */
[----:B------:R-:W-:Y:S01]  /*49e0*/  IMAD.SHL.U32 R10, R10, 0x40, RZ ;  /* 0x000000400a0a7824 */ /* 0x000fe200078e00ff */
[----:B------:R-:W-:Y:S01]  /*49f0*/  BSSY B1, `(.L_x_14344) ;  /* 0x000006a000017945 */ /* 0x000fe20003800000 */
[----:B------:R-:W-:Y:S01]  /*4a00*/  IMAD.SHL.U32 R11, R11, 0x40, RZ ;  /* 0x000000400b0b7824 */ /* 0x000fe200078e00ff */
[----:B------:R-:W-:Y:S02]  /*4a10*/  LEA.HI R8, R8, R89, RZ, 0x4 ;  /* 0x0000005908087211 */ /* 0x000fe400078f20ff */
[----:B------:R-:W-:-:S02]  /*4a20*/  LOP3.LUT R10, R10, 0x1c0, RZ, 0xc0, !PT ;  /* 0x000001c00a0a7812 */ /* 0x000fc400078ec0ff */
[----:B------:R-:W-:Y:S02]  /*4a30*/  LEA.HI.SX32 R8, R8, R5, 0x1c ;  /* 0x0000000508087211 */ /* 0x000fe400078fe2ff */
[----:B------:R-:W-:Y:S02]  /*4a40*/  LOP3.LUT R11, R11, 0x1c0, RZ, 0xc0, !PT ;  /* 0x000001c00b0b7812 */ /* 0x000fe400078ec0ff */
[----:B------:R-:W-:Y:S01]  /*4a50*/  SHF.R.U32.HI R10, RZ, 0x3, R10 ;  /* 0x00000003ff0a7819 */ /* 0x000fe2000001160a */
[----:B------:R-:W-:Y:S01]  /*4a60*/  IMAD.SHL.U32 R34, R8, 0x8, RZ ;  /* 0x0000000808227824 */ /* 0x000fe200078e00ff */
[----:B--2---:R-:W-:-:S04]  /*4a70*/  LEA.HI.X R33, R6, R85, R4, 0x1, P4 ;  /* 0x0000005506217211 */ /* 0x004fc800020f0c04 */
[----:B------:R-:W-:-:S04]  /*4a80*/  LOP3.LUT R8, R11, 0x38, R34, 0xf8, !PT ;  /* 0x000000380b087812 */ /* 0x000fc800078ef822 */
[----:B------:R-:W-:-:S04]  /*4a90*/  LOP3.LUT R8, R8, R10, RZ, 0x3c, !PT ;  /* 0x0000000a08087212 */ /* 0x000fc800078e3cff */
[----:B-----5:R-:W-:Y:S01]  /*4aa0*/  IADD3 R11, R9, R8, RZ ;  /* 0x00000008090b7210 */ /* 0x020fe20007ffe0ff */
[----:B------:R-:W-:-:S04]  /*4ab0*/  IMAD R9, R22, 0x2000, R0 ;  /* 0x0000200016097824 */ /* 0x000fc800078e0200 */
[----:B------:R-:W-:Y:S02]  /*4ac0*/  IMAD R11, R22, 0x2000, R11 ;  /* 0x00002000160b7824 */ /* 0x000fe400078e020b */
[--C-:B------:R-:W-:Y:S02]  /*4ad0*/  IMAD R9, R9, 0x2, R2.reuse ;  /* 0x0000000209097824 */ /* 0x100fe400078e0202 */
[----:B------:R-:W-:-:S04]  /*4ae0*/  IMAD R12, R11, 0x2, R2 ;  /* 0x000000020b0c7824 */ /* 0x000fc800078e0202 */
[----:B------:R-:W0:Y:S04]  /*4af0*/  LDS.128 R8, [R9+0xe400] ;  /* 0x00e4000009087984 */ /* 0x000e280000000c00 */
[----:B------:R-:W2:Y:S01]  /*4b00*/  LDS.128 R12, [R12+0xe400] ;  /* 0x00e400000c0c7984 */ /* 0x000ea20000000c00 */
[----:B------:R-:W-:Y:S05]  /*4b10*/  @P3 BRA `(.L_x_14345) ;  /* 0x00000004005c3947 */ /* 0x000fea0003800000 */
[----:B0-----:R-:W-:Y:S01]  /*4b20*/  IMAD.MOV.U32 R39, RZ, RZ, R8 ;  /* 0x000000ffff277224 */ /* 0x001fe200078e0008 */
[----:B------:R-:W-:Y:S01]  /*4b30*/  SHF.R.U64 R38, R44, 0x10, R45 ;  /* 0x000000102c267819 */ /* 0x000fe2000000122d */
[----:B--2---:R-:W-:Y:S01]  /*4b40*/  IMAD.MOV.U32 R8, RZ, RZ, R13 ;  /* 0x000000ffff087224 */ /* 0x004fe200078e000d */
[----:B------:R-:W-:Y:S01]  /*4b50*/  SHF.R.U32.HI R44, RZ, 0x10, R45 ;  /* 0x00000010ff2c7819 */ /* 0x000fe2000001162d */
[----:B------:R-:W-:Y:S01]  /*4b60*/  HADD2.F32 R45, -RZ, R92.H0_H0 ;  /* 0x2000005cff2d7230 */ /* 0x000fe20000004100 */
[--C-:B------:R-:W-:Y:S01]  /*4b70*/  SHF.R.U64 R36, R40, 0x10, R41.reuse ;  /* 0x0000001028247819 */ /* 0x100fe20000001229 */
[----:B------:R-:W-:Y:S01]  /*4b80*/  IMAD.MOV.U32 R40, RZ, RZ, R12 ;  /* 0x000000ffff287224 */ /* 0x000fe200078e000c */
[----:B------:R-:W-:Y:S01]  /*4b90*/  SHF.R.U32.HI R81, RZ, 0x10, R41 ;  /* 0x00000010ff517819 */ /* 0x000fe20000011629 */
[----:B------:R-:W-:Y:S01]  /*4ba0*/  IMAD.MOV.U32 R41, RZ, RZ, R15 ;  /* 0x000000ffff297224 */ /* 0x000fe200078e000f */
[--C-:B------:R-:W-:Y:S01]  /*4bb0*/  SHF.R.U64 R35, R42, 0x10, R43.reuse ;  /* 0x000000102a237819 */ /* 0x100fe2000000122b */
[--C-:B------:R-:W-:Y:S01]  /*4bc0*/  HADD2.F32 R12, -RZ, R8.reuse.H0_H0 ;  /* 0x20000008ff0c7230 */ /* 0x100fe20000004100 */
        /* <DEDUP_REMOVED lines=8> */
[----:B------:R-:W-:Y:S02]  /*4c50*/  HADD2.F32 R44, -RZ, R44.H0_H0 ;  /* 0x2000002cff2c7230 */ /* 0x000fe40000004100 */
        /* <DEDUP_REMOVED lines=14> */
[----:B------:R-:W-:Y:S02]  /*4d40*/  HADD2.F32 R43, -RZ, R90.H1_H1 ;  /* 0x3000005aff2b7230 */ /* 0x000fe40000004100 */
[--C-:B------:R-:W-:Y:S02]  /*4d50*/  HADD2.F32 R15, -RZ, R13.reuse.H0_H0 ;  /* 0x2000000dff0f7230 */ /* 0x100fe40000004100 */
[----:B----4-:R-:W-:Y:S01]  /*4d60*/  FMUL.FTZ R82, R41, R46 ;  /* 0x0000002e29527220 */ /* 0x010fe20000410000 */
[----:B------:R-:W-:Y:S02]  /*4d70*/  HADD2.F32 R44, -RZ, R80.H0_H0 ;  /* 0x20000050ff2c7230 */ /* 0x000fe40000004100 */
[----:B------:R-:W-:Y:S01]  /*4d80*/  FMUL.FTZ R80, R42, R45 ;  /* 0x0000002d2a507220 */ /* 0x000fe20000410000 */
[----:B------:R-:W-:-:S02]  /*4d90*/  HADD2.F32 R13, -RZ, R13.H1_H1 ;  /* 0x3000000dff0d7230 */ /* 0x000fc40000004100 */
[C---:B------:R-:W-:Y:S01]  /*4da0*/  FMUL.FTZ R45, R15.reuse, R45 ;  /* 0x0000002d0f2d7220 */ /* 0x040fe20000410000 */
[----:B------:R-:W-:Y:S02]  /*4db0*/  HADD2.F32 R92, -RZ, R92.H1_H1 ;  /* 0x3000005cff5c7230 */ /* 0x000fe40000004100 */
[-C--:B------:R-:W-:Y:S01]  /*4dc0*/  FFMA.FTZ R80, R15, R43.reuse, -R80 ;  /* 0x0000002b0f507223 */ /* 0x080fe20000010850 */
[----:B------:R-:W-:Y:S02]  /*4dd0*/  HADD2.F32 R15, -RZ, R40.H0_H0 ;  /* 0x20000028ff0f7230 */ /* 0x000fe40000004100 */
[C---:B------:R-:W-:Y:S01]  /*4de0*/  FMUL.FTZ R46, R13.reuse, R46 ;  /* 0x0000002e0d2e7220 */ /* 0x040fe20000410000 */
[----:B------:R-:W-:Y:S01]  /*4df0*/  FFMA.FTZ R47, R13, R44, -R82 ;  /* 0x0000002c0d2f7223 */ /* 0x000fe20000010852 */
[----:B------:R-:W-:Y:S02]  /*4e00*/  HADD2.F32 R13, -RZ, R39.H0_H0 ;  /* 0x20000027ff0d7230 */ /* 0x000fe40000004100 */
[----:B------:R-:W-:Y:S01]  /*4e10*/  FFMA.FTZ R45, R42, R43, R45 ;  /* 0x0000002b2a2d7223 */ /* 0x000fe2000001002d */
[----:B------:R-:W-:-:S02]  /*4e20*/  HADD2.F32 R38, -RZ, R38.H0_H0 ;  /* 0x20000026ff267230 */ /* 0x000fc40000004100 */
[----:B------:R-:W-:Y:S01]  /*4e30*/  FFMA.FTZ R82, R41, R44, R46 ;  /* 0x0000002c29527223 */ /* 0x000fe2000001002e */
        /* <DEDUP_REMOVED lines=9> */
[-C--:B------:R-:W-:Y:S01]  /*4ed0*/  FFMA.FTZ R92, R15, R42.reuse, R92 ;  /* 0x0000002a0f5c7223 */ /* 0x080fe2000001005c */
[----:B------:R-:W-:Y:S01]  /*4ee0*/  FFMA.FTZ R44, R13, R42, -R44 ;  /* 0x0000002a0d2c7223 */ /* 0x000fe2000001082c */
[-C--:B------:R-:W-:Y:S01]  /*4ef0*/  FFMA.FTZ R39, R39, R36.reuse, -R46 ;  /* 0x0000002427277223 */ /* 0x080fe2000001082e */
[----:B------:R-:W-:Y:S01]  /*4f00*/  FFMA.FTZ R41, R40, R36, R41 ;  /* 0x0000002428297223 */ /* 0x000fe20000010029 */
[----:B------:R-:W-:Y:S01]  /*4f10*/  HADD2.F32 R15, -RZ, R14.H0_H0 ;  /* 0x2000000eff0f7230 */ /* 0x000fe20000004100 */
[----:B------:R-:W-:Y:S01]  /*4f20*/  F2FP.F16.F32.PACK_AB R47, R47, R80 ;  /* 0x000000502f2f723e */ /* 0x000fe200000000ff */
[----:B------:R-:W-:Y:S01]  /*4f30*/  HADD2.F32 R36, -RZ, R91.H1_H1 ;  /* 0x3000005bff247230 */ /* 0x000fe20000004100 */
[----:B------:R-:W-:Y:S01]  /*4f40*/  F2FP.F16.F32.PACK_AB R8, R39, R44 ;  /* 0x0000002c2708723e */ /* 0x000fe200000000ff */
[----:B------:R-:W-:-:S02]  /*4f50*/  HADD2.F32 R13, -RZ, R10.H0_H0 ;  /* 0x2000000aff0d7230 */ /* 0x000fc40000004100 */
[----:B------:R-:W-:Y:S02]  /*4f60*/  HADD2.F32 R14, -RZ, R14.H1_H1 ;  /* 0x3000000eff0e7230 */ /* 0x000fe40000004100 */
[-C--:B------:R-:W-:Y:S01]  /*4f70*/  FMUL.FTZ R38, R15, R36.reuse ;  /* 0x000000240f267220 */ /* 0x080fe20000410000 */
[----:B------:R-:W-:Y:S02]  /*4f80*/  HADD2.F32 R10, -RZ, R10.H1_H1 ;  /* 0x3000000aff0a7230 */ /* 0x000fe40000004100 */
[C---:B------:R-:W-:Y:S01]  /*4f90*/  FMUL.FTZ R36, R13.reuse, R36 ;  /* 0x000000240d247220 */ /* 0x040fe20000410000 */
[----:B------:R-:W-:Y:S02]  /*4fa0*/  HADD2.F32 R90, -RZ, R90.H0_H0 ;  /* 0x2000005aff5a7230 */ /* 0x000fe40000004100 */
        /* <DEDUP_REMOVED lines=14> */
.L_x_14345:
[----:B------:R-:W-:Y:S05]  /*5090*/  BSYNC B1 ;  /* 0x0000000000017941 */ /* 0x000fea0003800000 */
.L_x_14344:
[----:B------:R-:W-:Y:S01]  /*50a0*/  ISETP.GE.AND P3, PT, R34, R87, PT ;  /* 0x000000572200720c */ /* 0x000fe20003f66270 */
[----:B0-----:R0:W-:Y:S02]  /*50b0*/  ST.E.128 desc[UR42][R32.64], R8 ;  /* 0x0000000820007985 */ /* 0x0011e4000c101d2a */
[----:B0-----:R-:W-:Y:S02]  /*50c0*/  IMAD.MOV.U32 R8, RZ, RZ, R84 ;  /* 0x000000ffff087224 */ /* 0x001fe400078e0054 */
[----:B------:R-:W-:-:S08]  /*50d0*/  IMAD.MOV.U32 R9, RZ, RZ, R85 ;  /* 0x000000ffff097224 */ /* 0x000fd000078e0055 */
[----:B------:R-:W-:Y:S05]  /*50e0*/  @P3 BRA `(.L_x_14326) ;  /* 0x00000004002c3947 */ /* 0x000fea0003800000 */
[----:B------:R-:W-:-:S05]  /*50f0*/  IMAD.WIDE R8, R34, 0x2, R8 ;  /* 0x0000000222087825 */ /* 0x000fca00078e0208 */
[----:B--2---:R0:W-:Y:S01]  /*5100*/  ST.E.128 desc[UR42][R8.64], R12 ;  /* 0x0000000c08007985 */ /* 0x0041e2000c101d2a */
[----:B------:R-:W-:Y:S05]  /*5110*/  BRA `(.L_x_14326) ;  /* 0x0000000400207947 */ /* 0x000fea0003800000 */
.L_x_14307:
[----:B------:R-:W-:-:S06]  /*5120*/  UISETP.NE.AND UP0, UPT, UR39, 0x3, UPT ;  /* 0x000000032700788c */ /* 0x000fcc000bf05270 */
[----:B------:R-:W-:-:S13]  /*5130*/  PLOP3.LUT P5, PT, PT, PT, UP0, 0x80, 0x0 ;  /* 0x000000000000781c */ /* 0x000fda0003faf008 */
[----:B------:R-:W-:Y:S05]  /*5140*/  @!P5 BRA `(.L_x_14346) ;  /* 0x000000000004d947 */ /* 0x000fea0003800000 */
[----:B------:R-:W-:Y:S01]  /*5150*/  BPT.TRAP 0x1 ;  /* 0x000000040000795c */ /* 0x000fe20000300000 */
.L_x_14346:
[----:B------:R-:W2:Y:S01]  /*5160*/  LDL R8, [R1+0x8] ;  /* 0x0000080001087983 */ /* 0x000ea20000100800 */
[----:B------:R-:W-:Y:S01]  /*5170*/  IMAD R70, R22, 0x8, R2 ;  /* 0x0000000816467824 */ /* 0x000fe200078e0202 */
[----:B------:R-:W-:Y:S01]  /*5180*/  BSSY B1, `(.L_x_14347) ;  /* 0x0000005000017945 */ /* 0x000fe20003800000 */
[----:B------:R-:W-:Y:S02]  /*5190*/  SHF.R.S32.HI R75, RZ, 0x1f, R74 ;  /* 0x0000001fff4b7819 */ /* 0x000fe4000001144a */
[----:B--2---:R-:W-:-:S04]  /*51a0*/  SHF.L.U32 R79, R8, 0x1f, RZ ;  /* 0x0000001f084f7819 */ /* 0x004fc800000006ff */
[----:B------:R-:W0:Y:S02]  /*51b0*/  SYNCS.PHASECHK.TRANS64.TRYWAIT P3, [R70+URZ+0x16890], R79 ;  /* 0x0168904f460075a7 */ /* 0x000e24000806017f */
[----:B0-----:R-:W-:Y:S05]  /*51c0*/  @!P3 BRA `(.L_x_14348) ;  /* 0x000001b000d4b947 */ /* 0x001fea0003800000 */
.L_x_14644:
[----:B------:R-:W-:Y:S05]  /*51d0*/  BSYNC B1 ;  /* 0x0000000000017941 */ /* 0x000fea0003800000 */
.L_x_14347:
        /* <DEDUP_REMOVED lines=27> */
.L_x_14648:
[----:B------:R-:W-:Y:S04]  /*5390*/  BSSY B1, `(.L_x_14350) ;  /* 0x000000e000017945 */ /* 0x000fe80003800000 */
[----:B------:R-:W-:Y:S05]  /*53a0*/  @!P3 BRA `(.L_x_14351) ;  /* 0x000000000030b947 */ /* 0x000fea0003800000 */
[----:B------:R-:W4:Y:S01]  /*53b0*/  LDL R8, [R1+0x4] ;  /* 0x0000040001087983 */ /* 0x000f220000100800 */
[----:B------:R-:W-:Y:S02]  /*53c0*/  ULDC UR4, c[0x0][0x2f4] ;  /* 0x0000bd0000047ab9 */ /* 0x000fe40000000800 */
[----:B------:R-:W-:-:S13]  /*53d0*/  ISETP.GE.AND P3, PT, R16, UR4, PT ;  /* 0x0000000410007c0c */ /* 0x000fda000bf66270 */
[----:B---3--:R-:W-:-:S04]  /*53e0*/  @!P3 LEA R14, P4, R16, R33, 0x1 ;  /* 0x00000021100eb211 */ /* 0x008fc800078808ff */
[----:B--2---:R-:W-:Y:S02]  /*53f0*/  @!P3 LEA.HI.X R15, R16, R9, R17, 0x1, P4 ;  /* 0x00000009100fb211 */ /* 0x004fe400020f0c11 */
[----:B------:R-:W-:-:S13]  /*5400*/  ISETP.GE.AND P4, PT, R18, UR4, PT ;  /* 0x0000000412007c0c */ /* 0x000fda000bf86270 */
[----:B------:R-:W-:-:S04]  /*5410*/  @!P4 LEA R12, P6, R18, R33, 0x1 ;  /* 0x00000021120cc211 */ /* 0x000fc800078c08ff */
[----:B----4-:R-:W-:Y:S02]  /*5420*/  @!P4 LEA.HI.X R13, R18, R9, R8, 0x1, P6 ;  /* 0x00000009120dc211 */ /* 0x010fe400030f0c08 */
[----:B------:R-:W2:Y:S04]  /*5430*/  @!P3 LDS.128 R8, [R72+0xe000] ;  /* 0x00e000004808b984 */ /* 0x000ea80000000c00 */
[----:B--2---:R-:W-:Y:S04]  /*5440*/  @!P3 ST.E.128 desc[UR42][R14.64], R8 ;  /* 0x000000080e00b985 */ /* 0x004fe8000c101d2a */
[----:B------:R-:W2:Y:S04]  /*5450*/  @!P4 LDS.128 R8, [R71+0xe000] ;  /* 0x00e000004708c984 */ /* 0x000ea80000000c00 */
[----:B--2---:R4:W-:Y:S02]  /*5460*/  @!P4 ST.E.128 desc[UR42][R12.64], R8 ;  /* 0x000000080c00c985 */ /* 0x0049e4000c101d2a */
.L_x_14351:
[----:B------:R-:W-:Y:S05]  /*5470*/  BSYNC B1 ;  /* 0x0000000000017941 */ /* 0x000fea0003800000 */
.L_x_14350:
[----:B------:R-:W-:-:S03]  /*5480*/  UMOV UR4, 0xffffffff ;  /* 0xffffffff00047882 */ /* 0x000fc60000000000 */
[----:B------:R-:W-:Y:S05]  /*5490*/  BRA.DIV UR4, `(.L_x_14352) ;  /* 0x000001b204807947 */ /* 0x000fea000b800000 */
[----:B--2-4-:R2:W4:Y:S04]  /*54a0*/  SHFL.IDX PT, R9, R34, 0x1, 0x1c1f ;  /* 0x003c1f0022097f89 */ /* 0x01452800000e0000 */
[----:B---3--:R2:W3:Y:S02]  /*54b0*/  SHFL.IDX PT, R33, R32, 0x1, 0x1c1f ;  /* 0x003c1f0020217f89 */ /* 0x0084e400000e0000 */
.L_x_14652:
[----:B------:R-:W-:-:S13]  /*54c0*/  ISETP.GE.AND P3, PT, R35, 0x61, PT ;  /* 0x000000612300780c */ /* 0x000fda0003f66270 */
[----:B------:R-:W-:Y:S05]  /*54d0*/  @!P3 BRA `(.L_x_14326) ;  /* 0x000000000030b947 */ /* 0x000fea0003800000 */
[----:B------:R-:W5:Y:S01]  /*54e0*/  LDL R8, [R1+0x4] ;  /* 0x0000040001087983 */ /* 0x000f620000100800 */
[----:B------:R-:W-:Y:S02]  /*54f0*/  ULDC UR4, c[0x0][0x2f4] ;  /* 0x0000bd0000047ab9 */ /* 0x000fe40000000800 */
[----:B------:R-:W-:-:S13]  /*5500*/  ISETP.GE.AND P3, PT, R16, UR4, PT ;  /* 0x0000000410007c0c */ /* 0x000fda000bf66270 */
[----:B---3--:R-:W-:-:S04]  /*5510*/  @!P3 LEA R14, P4, R16, R33, 0x1 ;  /* 0x00000021100eb211 */ /* 0x008fc800078808ff */
[----:B----4-:R-:W-:Y:S02]  /*5520*/  @!P3 LEA.HI.X R15, R16, R9, R17, 0x1, P4 ;  /* 0x00000009100fb211 */ /* 0x010fe400020f0c11 */
[----:B------:R-:W-:-:S13]  /*5530*/  ISETP.GE.AND P4, PT, R18, UR4, PT ;  /* 0x0000000412007c0c */ /* 0x000fda000bf86270 */
[----:B------:R-:W-:-:S04]  /*5540*/  @!P4 LEA R12, P6, R18, R33, 0x1 ;  /* 0x00000021120cc211 */ /* 0x000fc800078c08ff */
[----:B-----5:R-:W-:Y:S02]  /*5550*/  @!P4 LEA.HI.X R13, R18, R9, R8, 0x1, P6 ;  /* 0x00000009120dc211 */ /* 0x020fe400030f0c08 */
[----:B------:R-:W3:Y:S04]  /*5560*/  @!P3 LDS.128 R8, [R72+0x11000] ;  /* 0x011000004808b984 */ /* 0x000ee80000000c00 */
[----:B---3--:R-:W-:Y:S04]  /*5570*/  @!P3 ST.E.128 desc[UR42][R14.64], R8 ;  /* 0x000000080e00b985 */ /* 0x008fe8000c101d2a */
[----:B------:R-:W3:Y:S04]  /*5580*/  @!P4 LDS.128 R8, [R71+0x11000] ;  /* 0x011000004708c984 */ /* 0x000ee80000000c00 */
[----:B---3--:R3:W-:Y:S02]  /*5590*/  @!P4 ST.E.128 desc[UR42][R12.64], R8 ;  /* 0x000000080c00c985 */ /* 0x0087e4000c101d2a */
.L_x_14326:
[----:B------:R-:W-:Y:S05]  /*55a0*/  BSYNC B0 ;  /* 0x0000000000007941 */ /* 0x000fea0003800000 */
.L_x_14306:
[----:B0-234-:R-:W0:Y:S01]  /*55b0*/  S2R R8, SR_TID.X ;  /* 0x0000000000087919 */ /* 0x01de220000002100 */
        /* <DEDUP_REMOVED lines=8> */
[----:B--2---:R2:W-:Y:S01]  /*5640*/  BAR.SYNC.DEFER_BLOCKING R60, 0x80 ;  /* 0x0002003c0000751d */ /* 0x0045e20000010000 */
[----:B0-----:R-:W-:-:S13]  /*5650*/  LOP3.LUT P3, RZ, R8, 0x7f, RZ, 0xc0, !PT ;  /* 0x0000007f08ff7812 */ /* 0x001fda000786c0ff */
[----:B------:R-:W-:-:S05]  /*5660*/  @!P3 VIADD R8, R70, 0x168a0 ;  /* 0x000168a04608b836 */ /* 0x000fca0000000000 */
[----:B------:R-:W-:-:S04]  /*5670*/  @!P3 PRMT R8, RZ, 0x654, R8 ;  /* 0x00000654ff08b816 */ /* 0x000fc80000000008 */
[----:B------:R2:W-:Y:S01]  /*5680*/  @!P3 SYNCS.ARRIVE.TRANS64.RED.A1T0 RZ, [R8+URZ], RZ ;  /* 0x000000ff08ffb9a7 */ /* 0x0005e2000810043f */
[----:B------:R-:W-:Y:S05]  /*5690*/  @!P5 BRA `(.L_x_14354) ;  /* 0x000000000004d947 */ /* 0x000fea0003800000 */
[----:B------:R-:W-:Y:S01]  /*56a0*/  BPT.TRAP 0x1 ;  /* 0x000000040000795c */ /* 0x000fe20000300000 */
.L_x_14354:
[----:B------:R-:W-:Y:S05]  /*56b0*/  BSYNC B0 ;  /* 0x0000000000007941 */ /* 0x000fea0003800000 */
.L_x_14353:
[----:B------:R-:W0:Y:S01]  /*56c0*/  SYNCS.PHASECHK.TRANS64.TRYWAIT P4, [R70+URZ+0x168b0], R79 ;  /* 0x0168b04f460075a7 */ /* 0x000e22000808017f */
[----:B------:R-:W-:Y:S01]  /*56d0*/  ULDC UR40, c[0x0][0x2f4] ;  /* 0x0000bd0000287ab9 */ /* 0x000fe20000000800 */
[----:B------:R-:W-:Y:S04]  /*56e0*/  BSSY B0, `(.L_x_14355) ;  /* 0x0000002000007945 */ /* 0x000fe80003800000 */
[----:B0-----:R-:W-:Y:S05]  /*56f0*/  @!P4 BRA `(.L_x_14356) ;  /* 0x000001b00034c947 */ /* 0x001fea0003800000 */
.L_x_14653:
[----:B------:R-:W-:Y:S05]  /*5700*/  BSYNC B0 ;  /* 0x0000000000007941 */ /* 0x000fea0003800000 */
.L_x_14355:
[----:B-1----:R1:W5:Y:S01]  /*5710*/  LDL R34, [R1+0x4] ;  /* 0x0000040001227983 */ /* 0x0023620000100800 */
[----:B------:R-:W-:Y:S01]  /*5720*/  ULDC.64 UR4, c[0x0][0x328] ;  /* 0x0000ca0000047ab9 */ /* 0x000fe20000000a00 */
[----:B------:R-:W-:Y:S01]  /*5730*/  IMAD.IADD R77, R77, 0x1, -R157 ;  /* 0x000000014d4d7824 */ /* 0x000fe200078e0a9d */
[----:B------:R-:W-:Y:S01]  /*5740*/  BSSY B0, `(.L_x_14357) ;  /* 0x0000020000007945 */ /* 0x000fe20003800000 */
[----:B------:R-:W-:Y:S02]  /*5750*/  IMAD R75, R75, UR4, RZ ;  /* 0x000000044b4b7c24 */ /* 0x000fe4000f8e02ff */
[----:B--2---:R-:W-:-:S04]  /*5760*/  IMAD.WIDE.U32 R8, R74, UR4, RZ ;  /* 0x000000044a087c25 */ /* 0x004fc8000f8e00ff */
        /* <DEDUP_REMOVED lines=24> */
[----:B-----5:R-:W-:Y:S02]  /*58f0*/  @!P5 LEA.HI.X R13, R18, R9, R34, 0x1, P6 ;  /* 0x00000009120dd211 */ /* 0x020fe400030f0c22 */
[----:B------:R-:W1:Y:S04]  /*5900*/  @!P4 LDS.128 R8, [R72] ;  /* 0x000000004808c984 */ /* 0x000e680000000c00 */
[----:B-1----:R-:W-:Y:S04]  /*5910*/  @!P4 ST.E.128 desc[UR42][R14.64], R8 ;  /* 0x000000080e00c985 */ /* 0x002fe8000c101d2a */
[----:B------:R-:W1:Y:S04]  /*5920*/  @!P5 LDS.128 R8, [R71] ;  /* 0x000000004708d984 */ /* 0x000e680000000c00 */
[----:B-1----:R1:W-:Y:S02]  /*5930*/  @!P5 ST.E.128 desc[UR42][R12.64], R8 ;  /* 0x000000080c00d985 */ /* 0x0023e4000c101d2a */
.L_x_14358:
[----:B------:R-:W-:Y:S05]  /*5940*/  BSYNC B0 ;  /* 0x0000000000007941 */ /* 0x000fea0003800000 */
.L_x_14357:
        /* <DEDUP_REMOVED lines=11> */
[----:B-----5:R-:W-:Y:S01]  /*5a00*/  @!P5 LEA.HI.X R13, R18, R33, R34, 0x1, P6 ;  /* 0x00000021120dd211 */ /* 0x020fe200030f0c22 */
[----:B-1----:R-:W-:Y:S04]  /*5a10*/  @!P4 ST.E.128 desc[UR42][R14.64], R8 ;  /* 0x000000080e00c985 */ /* 0x002fe8000c101d2a */
[----:B------:R-:W1:Y:S04]  /*5a20*/  @!P5 LDS.128 R8, [R71+0x3000] ;  /* 0x003000004708d984 */ /* 0x000e680000000c00 */
[----:B-1----:R1:W-:Y:S02]  /*5a30*/  @!P5 ST.E.128 desc[UR42][R12.64], R8 ;  /* 0x000000080c00d985 */ /* 0x0023e4000c101d2a */
.L_x_14360:
[----:B------:R-:W-:Y:S05]  /*5a40*/  BSYNC B0 ;  /* 0x0000000000007941 */ /* 0x000fea0003800000 */
.L_x_14359:
[----:B-1-3--:R-:W3:Y:S01]  /*5a50*/  LDL.LU R9, [R1+0x8] ;  /* 0x0000080001097983 */ /* 0x00aee20000300800 */
[----:B0-----:R-:W-:Y:S01]  /*5a60*/  @!P3 IADD3 R70, R70, 0x168c0, RZ ;  /* 0x000168c04646b810 */ /* 0x001fe20007ffe0ff */
[----:B------:R-:W-:Y:S01]  /*5a70*/  VIADD R22, R22, 0x1 ;  /* 0x0000000116167836 */ /* 0x000fe20000000000 */
[----:B------:R-:W-:Y:S01]  /*5a80*/  LOP3.LUT P4, RZ, R23, 0x1, RZ, 0xc0, !PT ;  /* 0x0000000117ff7812 */ /* 0x000fe2000788c0ff */
        /* <DEDUP_REMOVED lines=10> */
[----:B------:R-:W-:Y:S02]  /*5b30*/  SEL R8, RZ, 0x1, P3 ;  /* 0x00000001ff087807 */ /* 0x000fe40001800000 */
[----:B------:R-:W-:Y:S02]  /*5b40*/  SEL R22, R22, RZ, P3 ;  /* 0x000000ff16167207 */ /* 0x000fe40001800000 */
[----:B---3--:R-:W-:-:S05]  /*5b50*/  LOP3.LUT R9, R9, R8, RZ, 0x3c, !PT ;  /* 0x0000000809097212 */ /* 0x008fca00078e3cff */
[----:B------:R0:W-:Y:S01]  /*5b60*/  STL [R1+0x8], R9 ;  /* 0x0000080901007387 */ /* 0x0001e20000100800 */
[----:B------:R-:W-:Y:S05]  /*5b70*/  @P4 BRA `(.L_x_14361) ;  /* 0xffffffc400e04947 */ /* 0x000fea000383ffff */
[----:B0-----:R-:W0:Y:S01]  /*5b80*/  S2R R9, SR_TID.X ;  /* 0x0000000000097919 */ /* 0x001e220000002100 */
[----:B------:R-:W-:Y:S02]  /*5b90*/  PLOP3.LUT P0, PT, PT, PT, PT, 0x8, 0x0 ;  /* 0x000000000000781c */ /* 0x000fe40003f0e170 */
[----:B0-----:R-:W-:-:S04]  /*5ba0*/  SHF.R.U32.HI R9, RZ, 0x7, R9 ;  /* 0x00000007ff097819 */ /* 0x001fc80000011609 */
[----:B------:R-:W-:-:S13]  /*5bb0*/  ISETP.NE.AND P4, PT, R9, 0x1, PT ;  /* 0x000000010900780c */ /* 0x000fda0003f85270 */
[----:B------:R-:W-:Y:S06]  /*5bc0*/  @!P4 BAR.ARV 0x9, 0x100 ;  /* 0x024400000000cb1d */ /* 0x000fec0000002000 */
.L_x_14301:
[----:B------:R-:W3:Y:S01]  /*5bd0*/  LDL R10, [R1+0x20] ;  /* 0x00002000010a7983 */ /* 0x000ee20000100800 */
[----:B------:R-:W0:Y:S01]  /*5be0*/  LDC R0, c[0x0][0x448] ;  /* 0x00011200ff007b82 */ /* 0x000e220000000800 */
[----:B------:R-:W-:-:S07]  /*5bf0*/  IADD3 R5, R156, 0x1, -R155 ;  /* 0x000000019c057810 */ /* 0x000fce0007ffe89b */
[----:B------:R-:W1:Y:S01]  /*5c00*/  LDC.64 R6, c[0x0][0x9e0] ;  /* 0x00027800ff067b82 */ /* 0x000e620000000a00 */
[----:B0-----:R-:W-:Y:S02]  /*5c10*/  ISETP.NE.AND P1, PT, R0, 0x1, PT ;  /* 0x000000010000780c */ /* 0x001fe40003f25270 */
[----:B-1----:R-:W-:-:S11]  /*5c20*/  ISETP.GE.AND P2, PT, R7, 0x1, PT ;  /* 0x000000010700780c */ /* 0x002fd60003f46270 */
[----:B------:R-:W0:Y:S08]  /*5c30*/  @P1 LDC R3, c[0x0][0x44c] ;  /* 0x00011300ff031b82 */ /* 0x000e300000000800 */
[----:B------:R-:W1:Y:S01]  /*5c40*/  @P1 LDC R4, c[0x0][0x450] ;  /* 0x00011400ff041b82 */ /* 0x000e620000000800 */
[----:B---3--:R-:W-:-:S04]  /*5c50*/  VIADD R0, R10, 0xbf ;  /* 0x000000bf0a007836 */ /* 0x008fc80000000000 */
[----:B0-----:R-:W-:-:S05]  /*5c60*/  @P1 IMAD.HI.U32 R3, R0, R3, RZ ;  /* 0x0000000300031227 */ /* 0x001fca00078e00ff */
[----:B-1----:R-:W-:-:S05]  /*5c70*/  @P1 SHF.R.U32.HI R0, RZ, R4, R3 ;  /* 0x00000004ff001219 */ /* 0x002fca0000011603 */
[----:B------:R-:W-:Y:S01]  /*5c80*/  IMAD.IADD R5, R5, 0x1, R0 ;  /* 0x0000000105057824 */ /* 0x000fe200078e0200 */
[----:B------:R-:W-:Y:S06]  /*5c90*/  @P0 BRA `(.L_x_14362) ;  /* 0x00000000000c0947 */ /* 0x000fec0003800000 */
[----:B------:R-:W0:Y:S01]  /*5ca0*/  FENCE.VIEW.ASYNC.G ;  /* 0x00000000000073c6 */ /* 0x000e220000000100 */
[----:B------:R-:W-:Y:S05]  /*5cb0*/  WARPSYNC.ALL ;  /* 0x0000000000007948 */ /* 0x000fea0003800000 */
[----:B0-----:R-:W-:Y:S06]  /*5cc0*/  BAR.ARV 0xc, 0x200 ;  /* 0x0308000000007b1d */ /* 0x001fec0000002000 */
.L_x_14362:
        /* <DEDUP_REMOVED lines=13> */
.L_x_14365:
[----:B------:R-:W-:-:S13]  /*5da0*/  ISETP.NE.AND P0, PT, R7, 0x1, PT ;  /* 0x000000010700780c */ /* 0x000fda0003f05270 */
[----:B------:R-:W0:Y:S02]  /*5db0*/  @P0 LDC.64 R4, c[0x0][0x9e8] ;  /* 0x00027a00ff040b82 */ /* 0x000e240000000a00 */
[----:B0-----:R-:W-:-:S05]  /*5dc0*/  @P0 IMAD.HI.U32 R4, R3, R4, RZ ;  /* 0x0000000403040227 */ /* 0x001fca00078e00ff */
[----:B------:R-:W-:-:S07]  /*5dd0*/  @P0 SHF.R.U32.HI R3, RZ, R5, R4 ;  /* 0x00000005ff030219 */ /* 0x000fce0000011604 */
.L_x_14366:
[----:B------:R-:W-:Y:S05]  /*5de0*/  BSYNC B0 ;  /* 0x0000000000007941 */ /* 0x000fea0003800000 */
.L_x_14364:
[----:B------:R-:W-:-:S05]  /*5df0*/  IMAD R3, R3, R7, R7 ;  /* 0x0000000703037224 */ /* 0x000fca00078e0207 */
[----:B------:R-:W-:-:S07]  /*5e00*/  VIMNMX R0, R0, R3, PT ;  /* 0x0000000300007248 */ /* 0x000fce0003fe0100 */
.L_x_14363:
[----:B------:R-:W0:Y:S01]  /*5e10*/  @P1 LDC R4, c[0x0][0x44c] ;  /* 0x00011300ff041b82 */ /* 0x000e220000000800 */
[----:B------:R-:W-:Y:S01]  /*5e20*/  VIADD R0, R0, 0x7f ;  /* 0x0000007f00007836 */ /* 0x000fe20000000000 */
[----:B------:R-:W-:Y:S01]  /*5e30*/  MOV R5, R10 ;  /* 0x0000000a00057202 */ /* 0x000fe20000000f00 */
[----:B------:R-:W-:-:S03]  /*5e40*/  ULDC UR4, c[0x0][0x9dc] ;  /* 0x0002770000047ab9 */ /* 0x000fc60000000800 */
[----:B------:R-:W-:Y:S02]  /*5e50*/  SHF.R.S32.HI R3, RZ, 0x1f, R0 ;  /* 0x0000001fff037819 */ /* 0x000fe40000011400 */
[----:B------:R-:W1:Y:S02]  /*5e60*/  @P1 LDC R9, c[0x0][0x450] ;  /* 0x00011400ff091b82 */ /* 0x000e640000000800 */
[----:B------:R-:W-:-:S04]  /*5e70*/  LEA.HI R3, R3, R0, RZ, 0x7 ;  /* 0x0000000003037211 */ /* 0x000fc800078f38ff */
[----:B------:R-:W-:-:S04]  /*5e80*/  SHF.R.S32.HI R3, RZ, 0x7, R3 ;  /* 0x00000007ff037819 */ /* 0x000fc80000011403 */
[----:B------:R-:W-:Y:S01]  /*5e90*/  VIMNMX R89, R78, R3, PT ;  /* 0x000000034e597248 */ /* 0x000fe20003fe0100 */
        /* <DEDUP_REMOVED lines=15> */
.L_x_14369:
[----:B------:R-:W-:-:S13]  /*5f90*/  ISETP.NE.AND P0, PT, R7, 0x1, PT ;  /* 0x000000010700780c */ /* 0x000fda0003f05270 */
[----:B------:R-:W0:Y:S02]  /*5fa0*/  @P0 LDC.64 R4, c[0x0][0x9e8] ;  /* 0x00027a00ff040b82 */ /* 0x000e240000000a00 */
[----:B0-----:R-:W-:-:S05]  /*5fb0*/  @P0 IMAD.HI.U32 R4, R0, R4, RZ ;  /* 0x0000000400040227 */ /* 0x001fca00078e00ff */
[----:B------:R-:W-:-:S07]  /*5fc0*/  @P0 SHF.R.U32.HI R0, RZ, R5, R4 ;  /* 0x00000005ff000219 */ /* 0x000fce0000011604 */
.L_x_14370:
[----:B------:R-:W-:Y:S05]  /*5fd0*/  BSYNC B0 ;  /* 0x0000000000007941 */ /* 0x000fea0003800000 */
.L_x_14368:
[----:B------:R-:W-:-:S05]  /*5fe0*/  IMAD R0, R0, R7, RZ ;  /* 0x0000000700007224 */ /* 0x000fca00078e02ff */
[----:B------:R-:W-:-:S07]  /*5ff0*/  VIMNMX R3, R3, R0, !PT ;  /* 0x0000000003037248 */ /* 0x000fce0007fe0100 */
.L_x_14367:
[----:B------:R-:W-:Y:S01]  /*6000*/  SHF.R.S32.HI R4, RZ, 0x1f, R3 ;  /* 0x0000001fff047819 */ /* 0x000fe20000011403 */
[----:B------:R-:W-:Y:S01]  /*6010*/  IMAD.MOV.U32 R0, RZ, RZ, RZ ;  /* 0x000000ffff007224 */ /* 0x000fe200078e00ff */
[----:B------:R-:W-:Y:S02]  /*6020*/  PLOP3.LUT P0, PT, PT, PT, PT, 0x80, 0x0 ;  /* 0x000000000000781c */ /* 0x000fe40003f0f070 */
[----:B------:R-:W-:Y:S02]  /*6030*/  CS2R R14, SRZ ;  /* 0x00000000000e7805 */ /* 0x000fe4000001ff00 */
[----:B------:R-:W-:Y:S01]  /*6040*/  LEA.HI R4, R4, R3, RZ, 0x7 ;  /* 0x0000000304047211 */ /* 0x000fe200078f38ff */
[----:B------:R-:W-:Y:S01]  /*6050*/  IMAD.MOV.U32 R3, RZ, RZ, RZ ;  /* 0x000000ffff037224 */ /* 0x000fe200078e00ff */
[----:B------:R-:W-:Y:S01]  /*6060*/  CS2R R26, SRZ ;  /* 0x00000000001a7805 */ /* 0x000fe2000001ff00 */
[----:B------:R-:W-:Y:S01]  /*6070*/  IMAD.MOV.U32 R118, RZ, RZ, RZ ;  /* 0x000000ffff767224 */ /* 0x000fe200078e00ff */
[----:B------:R-:W-:-:S02]  /*6080*/  SHF.R.S32.HI R4, RZ, 0x7, R4 ;  /* 0x00000007ff047819 */ /* 0x000fc40000011404 */
[----:B------:R-:W-:Y:S02]  /*6090*/  CS2R R114, SRZ ;  /* 0x0000000000727805 */ /* 0x000fe4000001ff00 */
[----:B------:R-:W-:Y:S02]  /*60a0*/  CS2R R112, SRZ ;  /* 0x0000000000707805 */ /* 0x000fe4000001ff00 */
[----:B------:R-:W-:Y:S02]  /*60b0*/  CS2R R110, SRZ ;  /* 0x00000000006e7805 */ /* 0x000fe4000001ff00 */
[----:B------:R-:W-:Y:S02]  /*60c0*/  VIMNMX R5, RZ, R4, !PT ;  /* 0x00000004ff057248 */ /* 0x000fe40007fe0100 */
[----:B------:R-:W-:Y:S02]  /*60d0*/  CS2R R108, SRZ ;  /* 0x00000000006c7805 */ /* 0x000fe4000001ff00 */
[----:B------:R-:W-:-:S02]  /*60e0*/  CS2R R106, SRZ ;  /* 0x00000000006a7805 */ /* 0x000fc4000001ff00 */
[----:B------:R-:W-:Y:S02]  /*60f0*/  CS2R R104, SRZ ;  /* 0x0000000000687805 */ /* 0x000fe4000001ff00 */
[----:B------:R-:W-:Y:S01]  /*6100*/  ISETP.GT.AND P1, PT, R89, R5, PT ;  /* 0x000000055900720c */ /* 0x000fe20003f24270 */
[----:B------:R0:W-:Y:S01]  /*6110*/  STL [R1+0x38], R5 ;  /* 0x0000380501007387 */ /* 0x0001e20000100800 */
[----:B------:R-:W-:Y:S02]  /*6120*/  CS2R R102, SRZ ;  /* 0x0000000000667805 */ /* 0x000fe4000001ff00 */
[----:B------:R-:W-:Y:S02]  /*6130*/  CS2R R100, SRZ ;  /* 0x0000000000647805 */ /* 0x000fe4000001ff00 */
[----:B------:R-:W-:Y:S02]  /*6140*/  CS2R R98, SRZ ;  /* 0x0000000000627805 */ /* 0x000fe4000001ff00 */
[----:B------:R-:W-:-:S02]  /*6150*/  CS2R R96, SRZ ;  /* 0x0000000000607805 */ /* 0x000fc4000001ff00 */
[----:B------:R-:W-:Y:S01]  /*6160*/  CS2R R10, SRZ ;  /* 0x00000000000a7805 */ /* 0x000fe2000001ff00 */
[----:B------:R-:W-:Y:S01]  /*6170*/  IMAD.MOV.U32 R94, RZ, RZ, RZ ;  /* 0x000000ffff5e7224 */ /* 0x000fe200078e00ff */
[----:B------:R-:W-:Y:S01]  /*6180*/  CS2R R90, SRZ ;  /* 0x00000000005a7805 */ /* 0x000fe2000001ff00 */
[----:B------:R-:W-:Y:S01]  /*6190*/  IMAD.MOV.U32 R25, RZ, RZ, RZ ;  /* 0x000000ffff197224 */ /* 0x000fe200078e00ff */
[----:B------:R-:W-:Y:S01]  /*61a0*/  MOV R35, RZ ;  /* 0x000000ff00237202 */ /* 0x000fe20000000f00 */
[----:B0-----:R-:W-:Y:S06]  /*61b0*/  @!P1 BRA `(.L_x_14371) ;  /* 0x0000011000689947 */ /* 0x001fec0003800000 */
        /* <DEDUP_REMOVED lines=9> */
.L_x_14656:
        /* <DEDUP_REMOVED lines=15> */
[----:B------:R-:W-:Y:S01]  /*6340*/  IMAD.U32 R4, RZ, RZ, UR4 ;  /* 0x00000004ff047e24 */ /* 0x000fe2000f8e00ff */
[----:B-1----:R0:W1:Y:S01]  /*6350*/  LDC.64 R14, c[0x4][R0] ;  /* 0x01000000000e7b82 */ /* 0x0020620000000a00 */
        /* <DEDUP_REMOVED lines=8> */
[----:B0-2---:R-:W-:-:S07]  /*63e0*/  IMAD.MOV.U32 R13, RZ, RZ, RZ ;  /* 0x000000ffff0d7224 */ /* 0x005fce00078e00ff */
[----:B------:R-:W-:-:S07]  /*63f0*/  LEPC R20, `(.L_x_14374) ;  /* 0x000000001014794e */ /* 0x000fce0000000000 */
[----:B-1--45:R-:W-:Y:S05]  /*6400*/  CALL.ABS.NOINC R14 ;  /* 0x000000000e007343 */ /* 0x032fea0003c00000 */
.L_x_14374:
[----:B------:R-:W-:Y:S05]  /*6410*/  BSYNC B6 ;  /* 0x0000000000067941 */ /* 0x000fea0003800000 */
.L_x_14373:
        /* <DEDUP_REMOVED lines=13> */
.L_x_14378:
[----:B---3--:R3:W0:Y:S02]  /*64f0*/  SYNCS.PHASECHK.TRANS64.TRYWAIT P0, [R2+URZ+0x16800], R3 ;  /* 0x01680003020075a7 */ /* 0x008624000800017f */
[----:B0-----:R-:W-:Y:S05]  /*6500*/  @!P0 NANOSLEEP.SYNCS 0x989680 ;  /* 0x009896800000895d */ /* 0x001fea0003900000 */
[----:B------:R-:W0:Y:S02]  /*6510*/  @!P0 SYNCS.PHASECHK.TRANS64 P0, [R2+URZ+0x16800], R3 ;  /* 0x01680003020085a7 */ /* 0x000e24000800007f */
[----:B0-----:R-:W-:Y:S05]  /*6520*/  @!P0 BRA `(.L_x_14378) ;  /* 0xfffffffc00f08947 */ /* 0x001fea000383ffff */
.L_x_14377:
[----:B------:R-:W-:Y:S05]  /*6530*/  BSYNC B0 ;  /* 0x0000000000007941 */ /* 0x000fea0003800000 */
.L_x_14376:
[----:B------:R-:W-:Y:S05]  /*6540*/  BRA `(.L_x_14379) ;  /* 0x0000002c00947947 */ /* 0x000fea0003800000 */
.L_x_14375:
        /* <DEDUP_REMOVED lines=10> */
[----:B------:R-:W-:-:S04]  /*65f0*/  IMAD.WIDE.U32 R24, R24, UR6, RZ ;  /* 0x0000000618187c25 */ /* 0x000fc8000f8e00ff */
[----:B------:R-:W-:Y:S02]  /*6600*/  IMAD.IADD R31, R3, 0x1, R27 ;  /* 0x00000001031f7824 */ /* 0x000fe400078e021b */
[----:B----4-:R-:W-:Y:S01]  /*6610*/  IMAD.IADD R33, R5, 0x1, R25 ;  /* 0x0000000105217824 */ /* 0x010fe200078e0219 */
[----:B------:R-:W-:Y:S06]  /*6620*/  @!P0 BRA `(.L_x_14381) ;  /* 0x0000000000408947 */ /* 0x000fec0003800000 */
        /* <DEDUP_REMOVED lines=8> */
[----:B--2---:R-:W-:Y:S01]  /*66b0*/  MOV R13, RZ ;  /* 0x000000ff000d7202 */ /* 0x004fe20000000f00 */
[----:B------:R-:W-:Y:S02]  /*66c0*/  IMAD.U32 R7, RZ, RZ, UR7 ;  /* 0x00000007ff077e24 */ /* 0x000fe4000f8e00ff */
[----:B------:R-:W-:-:S02]  /*66d0*/  IMAD.U32 R10, RZ, RZ, UR4 ;  /* 0x00000004ff0a7e24 */ /* 0x000fc4000f8e00ff */
[----:B------:R-:W-:Y:S02]  /*66e0*/  IMAD.U32 R11, RZ, RZ, UR5 ;  /* 0x00000005ff0b7e24 */ /* 0x000fe4000f8e00ff */
[----:B------:R-:W-:Y:S02]  /*66f0*/  IMAD.MOV.U32 R8, RZ, RZ, 0x70 ;  /* 0x00000070ff087424 */ /* 0x000fe400078e00ff */
[----:B0-----:R-:W-:-:S07]  /*6700*/  IMAD.MOV.U32 R12, RZ, RZ, 0x1 ;  /* 0x00000001ff0c7424 */ /* 0x001fce00078e00ff */
[----:B------:R-:W-:-:S07]  /*6710*/  LEPC R20, `(.L_x_14381) ;  /* 0x000000001014794e */ /* 0x000fce0000000000 */
[----:B-1----:R-:W-:Y:S05]  /*6720*/  CALL.ABS.NOINC R14 ;  /* 0x000000000e007343 */ /* 0x002fea0003c00000 */
.L_x_14381:
[----:B------:R-:W-:Y:S05]  /*6730*/  BSYNC B6 ;  /* 0x0000000000067941 */ /* 0x000fea0003800000 */
.L_x_14380:
[----:B------:R-:W3:Y:S01]  /*6740*/  LDL R20, [R1+0x20] ;  /* 0x0000200001147983 */ /* 0x000ee20000100800 */
[----:B------:R-:W-:Y:S01]  /*6750*/  ULDC.U8 UR4, c[0x0][0x410] ;  /* 0x0001040000047ab9 */ /* 0x000fe20000000000 */
[----:B------:R-:W-:Y:S01]  /*6760*/  BSSY B0, `(.L_x_14382) ;  /* 0x00002bb000007945 */ /* 0x000fe20003800000 */
[----:B------:R-:W-:Y:S01]  /*6770*/  ISETP.NE.AND P0, PT, RZ, UR4, PT ;  /* 0x00000004ff007c0c */ /* 0x000fe2000bf05270 */
[----:B---3--:R-:W-:-:S12]  /*6780*/  IMAD.IADD R39, R157, 0x1, R20 ;  /* 0x000000019d277824 */ /* 0x008fd800078e0214 */
[----:B------:R-:W-:Y:S05]  /*6790*/  @!P0 BRA `(.L_x_14383) ;  /* 0x0000001400a48947 */ /* 0x000fea0003800000 */
[----:B------:R-:W0:Y:S01]  /*67a0*/  LDC R38, c[0x0][0x448] ;  /* 0x00011200ff267b82 */ /* 0x000e220000000800 */
[----:B------:R-:W3:Y:S01]  /*67b0*/  S2R R20, SR_TID.X ;  /* 0x0000000000147919 */ /* 0x000ee20000002100 */
[----:B------:R-:W-:Y:S01]  /*67c0*/  ULDC.64 UR4, c[0x0][0x3f8] ;  /* 0x0000fe0000047ab9 */ /* 0x000fe20000000a00 */
[----:B------:R-:W-:Y:S01]  /*67d0*/  ULDC.64 UR6, c[0x0][0x408] ;  /* 0x0001020000067ab9 */ /* 0x000fe20000000a00 */
[----:B------:R-:W-:Y:S02]  /*67e0*/  IMAD.MOV.U32 R8, RZ, RZ, R26 ;  /* 0x000000ffff087224 */ /* 0x000fe400078e001a */
[----:B------:R-:W-:Y:S02]  /*67f0*/  IMAD.MOV.U32 R9, RZ, RZ, R31 ;  /* 0x000000ffff097224 */ /* 0x000fe400078e001f */
[----:B------:R-:W-:Y:S02]  /*6800*/  IMAD.MOV.U32 R10, RZ, RZ, R24 ;  /* 0x000000ffff0a7224 */ /* 0x000fe400078e0018 */
[----:B------:R-:W-:Y:S01]  /*6810*/  IMAD.MOV.U32 R11, RZ, RZ, R33 ;  /* 0x000000ffff0b7224 */ /* 0x000fe200078e0021 */
[----:B0-----:R-:W-:Y:S01]  /*6820*/  ISETP.NE.AND P0, PT, R38, 0x1, PT ;  /* 0x000000012600780c */ /* 0x001fe20003f05270 */
[----:B---3--:R-:W-:-:S12]  /*6830*/  VIADD R21, R20, 0xffffff80 ;  /* 0xffffff8014157836 */ /* 0x008fd80000000000 */
[----:B------:R-:W0:Y:S01]  /*6840*/  @P0 LDC R0, c[0x0][0x44c] ;  /* 0x00011300ff000b82 */ /* 0x000e220000000800 */
[----:B------:R-:W-:-:S04]  /*6850*/  SHF.R.S32.HI R20, RZ, 0x1f, R21 ;  /* 0x0000001fff147819 */ /* 0x000fc80000011415 */
[----:B------:R-:W-:-:S03]  /*6860*/  LEA.HI R20, R20, R21, RZ, 0x2 ;  /* 0x0000001514147211 */ /* 0x000fc600078f10ff */
[----:B------:R-:W3:Y:S01]  /*6870*/  @P0 LDC R5, c[0x0][0x450] ;  /* 0x00011400ff050b82 */ /* 0x000ee20000000800 */
[----:B------:R-:W-:-:S05]  /*6880*/  LOP3.LUT R20, R20, 0xfffffffc, RZ, 0xc0, !PT ;  /* 0xfffffffc14147812 */ /* 0x000fca00078ec0ff */
[----:B------:R-:W-:-:S04]  /*6890*/  IMAD.IADD R20, R21, 0x1, -R20 ;  /* 0x0000000115147824 */ /* 0x000fc800078e0a14 */
[----:B------:R-:W-:-:S04]  /*68a0*/  IMAD R3, R20, 0x60, R39 ;  /* 0x0000006014037824 */ /* 0x000fc800078e0227 */
[----:B0-----:R-:W-:-:S05]  /*68b0*/  @P0 IMAD.HI.U32 R0, R3, R0, RZ ;  /* 0x0000000003000227 */ /* 0x001fca00078e00ff */
[----:B---3--:R-:W-:-:S04]  /*68c0*/  @P0 SHF.R.U32.HI R3, RZ, R5, R0 ;  /* 0x00000005ff030219 */ /* 0x008fc80000011600 */
        /* <DEDUP_REMOVED lines=17> */
[----:B------:R0:W3:Y:S04]  /*69e0*/  SHFL.IDX PT, R3, R6, RZ, 0x1c1f ;  /* 0x001c1fff06037589 */ /* 0x0000e800000e0000 */
[----:B------:R0:W4:Y:S04]  /*69f0*/  SHFL.IDX PT, R0, R4, RZ, 0x1c1f ;  /* 0x001c1fff04007589 */ /* 0x00012800000e0000 */
[----:B------:R0:W0:Y:S04]  /*6a00*/  SHFL.IDX PT, R5, R8, RZ, 0x1c1f ;  /* 0x001c1fff08057589 */ /* 0x00002800000e0000 */
[----:B-1----:R1:W0:Y:S02]  /*6a10*/  SHFL.IDX PT, R14, R7, RZ, 0x1c1f ;  /* 0x001c1fff070e7589 */ /* 0x00222400000e0000 */
.L_x_14662:
[----:B------:R-:W-:Y:S01]  /*6a20*/  IMAD R38, R155, R38, RZ ;  /* 0x000000269b267224 */ /* 0x000fe200078e02ff */
[----:B------:R-:W-:Y:S01]  /*6a30*/  BSSY B1, `(.L_x_14385) ;  /* 0x000001f000017945 */ /* 0x000fe20003800000 */
[----:B------:R-:W-:Y:S02]  /*6a40*/  CS2R R32, SRZ ;  /* 0x0000000000207805 */ /* 0x000fe4000001ff00 */
[----:B------:R-:W-:Y:S02]  /*6a50*/  CS2R R26, SRZ ;  /* 0x00000000001a7805 */ /* 0x000fe4000001ff00 */
[----:B------:R-:W-:Y:S02]  /*6a60*/  CS2R R30, SRZ ;  /* 0x00000000001e7805 */ /* 0x000fe4000001ff00 */
[----:B------:R-:W-:Y:S02]  /*6a70*/  ISETP.GE.AND P0, PT, R39, R38, PT ;  /* 0x000000262700720c */ /* 0x000fe40003f06270 */
[----:B------:R-:W-:-:S11]  /*6a80*/  CS2R R24, SRZ ;  /* 0x0000000000187805 */ /* 0x000fd6000001ff00 */
[----:B------:R-:W-:Y:S05]  /*6a90*/  @P0 BRA `(.L_x_14386) ;  /* 0x0000000000600947 */ /* 0x000fea0003800000 */
[----:B------:R-:W2:Y:S01]  /*6aa0*/  LDL R9, [R1+0xc] ;  /* 0x00000c0001097983 */ /* 0x000ea20000100800 */
[----:B------:R-:W-:-:S03]  /*6ab0*/  ULDC UR4, c[0x0][0x3f4] ;  /* 0x0000fd0000047ab9 */ /* 0x000fc60000000800 */
[----:B------:R-:W2:Y:S01]  /*6ac0*/  LDL R12, [R1+0x54] ;  /* 0x00005400010c7983 */ /* 0x000ea20000100800 */
[----:B------:R-:W-:Y:S01]  /*6ad0*/  ISETP.GE.AND P2, PT, R152, UR4, PT ;  /* 0x0000000498007c0c */ /* 0x000fe2000bf46270 */
[----:B----4-:R-:W-:Y:S02]  /*6ae0*/  IMAD.MOV.U32 R10, RZ, RZ, R0 ;  /* 0x000000ffff0a7224 */ /* 0x010fe400078e0000 */
[----:B---3--:R-:W-:Y:S02]  /*6af0*/  IMAD.MOV.U32 R11, RZ, RZ, R3 ;  /* 0x000000ffff0b7224 */ /* 0x008fe400078e0003 */
[----:B0-----:R-:W-:Y:S01]  /*6b00*/  IMAD.MOV.U32 R15, RZ, RZ, R5 ;  /* 0x000000ffff0f7224 */ /* 0x001fe200078e0005 */
[----:B------:R-:W-:Y:S02]  /*6b10*/  CS2R R30, SRZ ;  /* 0x00000000001e7805 */ /* 0x000fe4000001ff00 */
[----:B------:R-:W-:Y:S02]  /*6b20*/  CS2R R32, SRZ ;  /* 0x0000000000207805 */ /* 0x000fe4000001ff00 */
[----:B------:R-:W-:-:S03]  /*6b30*/  CS2R R24, SRZ ;  /* 0x0000000000187805 */ /* 0x000fc6000001ff00 */
[----:B------:R-:W-:-:S05]  /*6b40*/  @!P2 IMAD.WIDE R10, R152, 0x2, R10 ;  /* 0x00000002980aa825 */ /* 0x000fca00078e020a */
[----:B------:R0:W5:Y:S01]  /*6b50*/  @!P2 LD.E.64 R30, desc[UR42][R10.64] ;  /* 0x0000002a0a1ea980 */ /* 0x000162000c101b00 */
[----:B--2---:R-:W-:-:S13]  /*6b60*/  ISETP.GE.AND P3, PT, R9, UR4, PT ;  /* 0x0000000409007c0c */ /* 0x004fda000bf66270 */
[C---:B------:R-:W-:Y:S01]  /*6b70*/  @!P3 IMAD.SHL.U32 R35, R9.reuse, 0x2, RZ ;  /* 0x000000020923b824 */ /* 0x040fe200078e00ff */
[----:B------:R-:W-:-:S04]  /*6b80*/  @!P3 SHF.L.U64.HI R26, R9, 0x1, R12 ;  /* 0x00000001091ab819 */ /* 0x000fc8000001020c */
[-C--:B------:R-:W-:Y:S02]  /*6b90*/  @!P3 IADD3 R20, P0, R0, R35.reuse, RZ ;  /* 0x000000230014b210 */ /* 0x080fe40007f1e0ff */
[----:B------:R-:W-:Y:S01]  /*6ba0*/  @!P3 IADD3 R34, P1, R14, R35, RZ ;  /* 0x000000230e22b210 */ /* 0x000fe20007f3e0ff */
[----:B------:R-:W-:-:S04]  /*6bb0*/  @!P2 IMAD.WIDE R12, R152, 0x2, R14 ;  /* 0x00000002980ca825 */ /* 0x000fc800078e020e */
[--C-:B------:R-:W-:Y:S01]  /*6bc0*/  @!P3 IMAD.X R21, R3, 0x1, R26.reuse, P0 ;  /* 0x000000010315b824 */ /* 0x100fe200000e061a */
[----:B------:R0:W5:Y:S01]  /*6bd0*/  @!P2 LD.E.64 R32, desc[UR42][R12.64] ;  /* 0x0000002a0c20a980 */ /* 0x000162000c101b00 */
[----:B------:R-:W-:Y:S01]  /*6be0*/  @!P3 IMAD.X R35, R5, 0x1, R26, P1 ;  /* 0x000000010523b824 */ /* 0x000fe200008e061a */
[----:B------:R-:W-:Y:S02]  /*6bf0*/  CS2R R26, SRZ ;  /* 0x00000000001a7805 */ /* 0x000fe4000001ff00 */
[----:B------:R0:W5:Y:S04]  /*6c00*/  @!P3 LD.E.64 R24, desc[UR42][R20.64] ;  /* 0x0000002a1418b980 */ /* 0x000168000c101b00 */
[----:B------:R0:W5:Y:S02]  /*6c10*/  @!P3 LD.E.64 R26, desc[UR42][R34.64] ;  /* 0x0000002a221ab980 */ /* 0x000164000c101b00 */
.L_x_14386:
[----:B------:R-:W-:Y:S05]  /*6c20*/  BSYNC B1 ;  /* 0x0000000000017941 */ /* 0x000fea0003800000 */
.L_x_14385:
        /* <DEDUP_REMOVED lines=13> */
[----:B------:R-:W-:-:S02]  /*6d00*/  CS2R R20, SRZ ;  /* 0x0000000000147805 */ /* 0x000fc4000001ff00 */
[----:B------:R-:W-:Y:S02]  /*6d10*/  PRMT R48, R3, 0x5410, R5 ;  /* 0x0000541003307816 */ /* 0x000fe40000000005 */
[----:B------:R-:W-:Y:S01]  /*6d20*/  PRMT R35, R9, 0x7610, R35 ;  /* 0x0000761009237816 */ /* 0x000fe20000000023 */
[----:B------:R-:W-:Y:S06]  /*6d30*/  BRA.DIV UR4, `(.L_x_14387) ;  /* 0x0000019e04687947 */ /* 0x000fec000b800000 */
[----:B------:R0:W3:Y:S04]  /*6d40*/  SHFL.IDX PT, R3, R6, 0x1, 0x1c1f ;  /* 0x003c1f0006037f89 */ /* 0x0000e800000e0000 */
[----:B------:R0:W4:Y:S04]  /*6d50*/  SHFL.IDX PT, R0, R4, 0x1, 0x1c1f ;  /* 0x003c1f0004007f89 */ /* 0x00012800000e0000 */
[----:B------:R0:W0:Y:S04]  /*6d60*/  SHFL.IDX PT, R5, R8, 0x1, 0x1c1f ;  /* 0x003c1f0008057f89 */ /* 0x00002800000e0000 */
[----:B------:R0:W0:Y:S02]  /*6d70*/  SHFL.IDX PT, R14, R7, 0x1, 0x1c1f ;  /* 0x003c1f00070e7f89 */ /* 0x00002400000e0000 */
.L_x_14668:
[----:B------:R-:W-:Y:S01]  /*6d80*/  IADD3 R39, R39, 0x60, RZ ;  /* 0x0000006027277810 */ /* 0x000fe20007ffe0ff */
[----:B------:R-:W-:Y:S01]  /*6d90*/  BSSY B1, `(.L_x_14388) ;  /* 0x000001e000017945 */ /* 0x000fe20003800000 */
[----:B------:R-:W-:Y:S02]  /*6da0*/  CS2R R10, SRZ ;  /* 0x00000000000a7805 */ /* 0x000fe4000001ff00 */
[----:B--2---:R-:W-:Y:S02]  /*6db0*/  CS2R R12, SRZ ;  /* 0x00000000000c7805 */ /* 0x004fe4000001ff00 */
[----:B------:R-:W-:Y:S02]  /*6dc0*/  ISETP.GE.AND P0, PT, R39, R38, PT ;  /* 0x000000262700720c */ /* 0x000fe40003f06270 */
[----:B0-----:R-:W-:-:S11]  /*6dd0*/  CS2R R8, SRZ ;  /* 0x0000000000087805 */ /* 0x001fd6000001ff00 */
[----:B------:R-:W-:Y:S05]  /*6de0*/  @P0 BRA `(.L_x_14389) ;  /* 0x0000000000600947 */ /* 0x000fea0003800000 */
[----:B------:R-:W2:Y:S01]  /*6df0*/  LDL R4, [R1+0xc] ;  /* 0x00000c0001047983 */ /* 0x000ea20000100800 */
[----:B------:R-:W-:-:S03]  /*6e00*/  ULDC UR4, c[0x0][0x3f4] ;  /* 0x0000fd0000047ab9 */ /* 0x000fc60000000800 */
[----:B------:R-:W2:Y:S01]  /*6e10*/  LDL R15, [R1+0x54] ;  /* 0x00005400010f7983 */ /* 0x000ea20000100800 */
[----:B------:R-:W-:Y:S01]  /*6e20*/  ISETP.GE.AND P2, PT, R152, UR4, PT ;  /* 0x0000000498007c0c */ /* 0x000fe2000bf46270 */
[----:B----4-:R-:W-:Y:S02]  /*6e30*/  IMAD.MOV.U32 R6, RZ, RZ, R0 ;  /* 0x000000ffff067224 */ /* 0x010fe400078e0000 */
[----:B-1-3--:R-:W-:Y:S01]  /*6e40*/  IMAD.MOV.U32 R7, RZ, RZ, R3 ;  /* 0x000000ffff077224 */ /* 0x00afe200078e0003 */
[----:B------:R-:W-:Y:S02]  /*6e50*/  CS2R R12, SRZ ;  /* 0x00000000000c7805 */ /* 0x000fe4000001ff00 */
[----:B------:R-:W-:-:S07]  /*6e60*/  CS2R R20, SRZ ;  /* 0x0000000000147805 */ /* 0x000fce000001ff00 */
[----:B------:R-:W-:-:S05]  /*6e70*/  @!P2 IMAD.WIDE R6, R152, 0x2, R6 ;  /* 0x000000029806a825 */ /* 0x000fca00078e0206 */
[----:B------:R0:W5:Y:S01]  /*6e80*/  @!P2 LD.E.64 R12, desc[UR42][R6.64] ;  /* 0x0000002a060ca980 */ /* 0x000162000c101b00 */
[----:B--2---:R-:W-:-:S13]  /*6e90*/  ISETP.GE.AND P3, PT, R4, UR4, PT ;  /* 0x0000000404007c0c */ /* 0x004fda000bf66270 */
[C---:B------:R-:W-:Y:S01]  /*6ea0*/  @!P3 IMAD.SHL.U32 R9, R4.reuse, 0x2, RZ ;  /* 0x000000020409b824 */ /* 0x040fe200078e00ff */
[----:B------:R-:W-:Y:S01]  /*6eb0*/  @!P3 SHF.L.U64.HI R10, R4, 0x1, R15 ;  /* 0x00000001040ab819 */ /* 0x000fe2000001020f */
[----:B------:R-:W-:-:S03]  /*6ec0*/  IMAD.MOV.U32 R15, RZ, RZ, R5 ;  /* 0x000000ffff0f7224 */ /* 0x000fc600078e0005 */
[-C--:B------:R-:W-:Y:S02]  /*6ed0*/  @!P3 IADD3 R36, P0, R0, R9.reuse, RZ ;  /* 0x000000090024b210 */ /* 0x080fe40007f1e0ff */
[----:B------:R-:W-:Y:S02]  /*6ee0*/  @!P3 IADD3 R4, P1, R14, R9, RZ ;  /* 0x000000090e04b210 */ /* 0x000fe40007f3e0ff */
[----:B------:R-:W-:Y:S01]  /*6ef0*/  CS2R R8, SRZ ;  /* 0x0000000000087805 */ /* 0x000fe2000001ff00 */
[--C-:B------:R-:W-:Y:S02]  /*6f00*/  @!P3 IMAD.X R37, R3, 0x1, R10.reuse, P0 ;  /* 0x000000010325b824 */ /* 0x100fe400000e060a */
[----:B------:R-:W-:Y:S01]  /*6f10*/  @!P3 IMAD.X R5, R5, 0x1, R10, P1 ;  /* 0x000000010505b824 */ /* 0x000fe200008e060a */
[----:B------:R-:W-:Y:S01]  /*6f20*/  CS2R R10, SRZ ;  /* 0x00000000000a7805 */ /* 0x000fe2000001ff00 */
[----:B------:R-:W-:Y:S01]  /*6f30*/  @!P2 IMAD.WIDE R14, R152, 0x2, R14 ;  /* 0x00000002980ea825 */ /* 0x000fe200078e020e */
[----:B------:R0:W5:Y:S04]  /*6f40*/  @!P3 LD.E.64 R8, desc[UR42][R36.64] ;  /* 0x0000002a2408b980 */ /* 0x000168000c101b00 */
[----:B------:R0:W5:Y:S04]  /*6f50*/  @!P2 LD.E.64 R20, desc[UR42][R14.64] ;  /* 0x0000002a0e14a980 */ /* 0x000168000c101b00 */
[----:B------:R0:W5:Y:S02]  /*6f60*/  @!P3 LD.E.64 R10, desc[UR42][R4.64] ;  /* 0x0000002a040ab980 */ /* 0x000164000c101b00 */
.L_x_14389:
[----:B------:R-:W-:Y:S05]  /*6f70*/  BSYNC B1 ;  /* 0x0000000000017941 */ /* 0x000fea0003800000 */
.L_x_14388:
[----:B------:R-:W4:Y:S01]  /*6f80*/  LDL R39, [R1+0x40] ;  /* 0x0000400001277983 */ /* 0x000f220000100800 */
[----:B------:R-:W-:Y:S01]  /*6f90*/  ULEA.HI UR4, UR36, UR36, URZ, 0x1 ;  /* 0x0000002424047291 */ /* 0x000fe2000f8f083f */
[----:B0----5:R-:W-:Y:S01]  /*6fa0*/  IMAD.MOV.U32 R4, RZ, RZ, R20 ;  /* 0x000000ffff047224 */ /* 0x021fe200078e0014 */
[----:B------:R-:W-:Y:S01]  /*6fb0*/  BSSY B1, `(.L_x_14390) ;  /* 0x0000026000017945 */ /* 0x000fe20003800000 */
[----:B------:R-:W0:Y:S01]  /*6fc0*/  S2R R37, SR_TID.X ;  /* 0x0000000000257919 */ /* 0x000e220000002100 */
[----:B------:R-:W-:Y:S01]  /*6fd0*/  ULOP3.LUT UR4, UR4, 0xfffffffe, URZ, 0xc0, !UPT ;  /* 0xfffffffe04047892 */ /* 0x000fe2000f8ec03f */
[----:B------:R-:W-:Y:S01]  /*6fe0*/  IMAD.MOV.U32 R6, RZ, RZ, R11 ;  /* 0x000000ffff067224 */ /* 0x000fe200078e000b */
[----:B------:R-:W-:Y:S01]  /*6ff0*/  PRMT R36, R4, 0x7610, R36 ;  /* 0x0000761004247816 */ /* 0x000fe20000000024 */
[----:B------:R-:W-:Y:S01]  /*7000*/  IMAD.MOV.U32 R4, RZ, RZ, R10 ;  /* 0x000000ffff047224 */ /* 0x000fe200078e000a */
[----:B------:R-:W-:Y:S01]  /*7010*/  UIADD3 UR4, UR36, -UR4, URZ ;  /* 0x8000000424047290 */ /* 0x000fe2000fffe03f */
[----:B------:R-:W-:-:S02]  /*7020*/  IMAD R34, R29, -0xc0, R38 ;  /* 0xffffff401d227824 */ /* 0x000fc400078e0226 */
[----:B-1----:R-:W-:Y:S01]  /*7030*/  IMAD.MOV.U32 R7, RZ, RZ, R12 ;  /* 0x000000ffff077224 */ /* 0x002fe200078e000c */
[----:B------:R-:W-:Y:S01]  /*7040*/  PRMT R14, R4, 0x5410, R6 ;  /* 0x00005410040e7816 */ /* 0x000fe20000000006 */
[----:B------:R-:W-:Y:S01]  /*7050*/  IMAD.MOV.U32 R4, RZ, RZ, R8 ;  /* 0x000000ffff047224 */ /* 0x000fe200078e0008 */
[----:B------:R-:W-:Y:S01]  /*7060*/  VIMNMX R34, R34, 0xc0, PT ;  /* 0x000000c022227848 */ /* 0x000fe20003fe0100 */
[----:B------:R-:W-:Y:S01]  /*7070*/  IMAD.U32 R5, RZ, RZ, UR4 ;  /* 0x00000004ff057e24 */ /* 0x000fe2000f8e00ff */
[----:B------:R-:W-:Y:S01]  /*7080*/  PRMT R36, R36, 0x5410, R7 ;  /* 0x0000541024247816 */ /* 0x000fe20000000007 */
[----:B------:R-:W-:Y:S01]  /*7090*/  IMAD.MOV.U32 R6, RZ, RZ, R9 ;  /* 0x000000ffff067224 */ /* 0x000fe200078e0009 */
[----:B------:R-:W-:Y:S02]  /*70a0*/  PRMT R15, R4, 0x7610, R15 ;  /* 0x00007610040f7816 */ /* 0x000fe4000000000f */
[----:B------:R-:W-:Y:S02]  /*70b0*/  SHF.L.U32 R5, R5, 0x1f, RZ ;  /* 0x0000001f05057819 */ /* 0x000fe400000006ff */
[----:B------:R-:W-:-:S02]  /*70c0*/  ISETP.GE.AND P1, PT, R157, R34, PT ;  /* 0x000000229d00720c */ /* 0x000fc40003f26270 */
[----:B------:R-:W1:Y:S01]  /*70d0*/  SYNCS.PHASECHK.TRANS64.TRYWAIT P0, [R2+URZ+0x16800], R5 ;  /* 0x01680005020075a7 */ /* 0x000e62000800017f */
[----:B0-----:R-:W-:-:S05]  /*70e0*/  VIADD R40, R37, 0xffffff80 ;  /* 0xffffff8025287836 */ /* 0x001fca0000000000 */
[----:B------:R-:W-:-:S04]  /*70f0*/  SHF.R.S32.HI R37, RZ, 0x1f, R40 ;  /* 0x0000001fff257819 */ /* 0x000fc80000011428 */
[----:B------:R-:W-:-:S04]  /*7100*/  LEA.HI R37, R37, R40, RZ, 0x5 ;  /* 0x0000002825257211 */ /* 0x000fc800078f28ff */
[----:B------:R-:W-:Y:S02]  /*7110*/  SHF.R.S32.HI R37, RZ, 0x5, R37 ;  /* 0x00000005ff257819 */ /* 0x000fe40000011425 */
[C---:B----4-:R-:W-:Y:S02]  /*7120*/  SHF.L.U32 R0, R39.reuse, 0x6, RZ ;  /* 0x0000000627007819 */ /* 0x050fe400000006ff */
[----:B------:R-:W-:Y:S02]  /*7130*/  LOP3.LUT P2, RZ, R39, 0x4, RZ, 0xc0, !PT ;  /* 0x0000000427ff7812 */ /* 0x000fe4000784c0ff */
[----:B---3--:R-:W-:-:S04]  /*7140*/  LOP3.LUT R3, R0, 0x1c0, RZ, 0xc0, !PT ;  /* 0x000001c000037812 */ /* 0x008fc800078ec0ff */
[----:B------:R-:W-:Y:S02]  /*7150*/  LOP3.LUT R0, R3, 0x18, R16, 0xf8, !PT ;  /* 0x0000001803007812 */ /* 0x000fe400078ef810 */
[----:B------:R-:W-:-:S04]  /*7160*/  SHF.R.U32.HI R3, RZ, 0x3, R3 ;  /* 0x00000003ff037819 */ /* 0x000fc80000011603 */
[----:B------:R-:W-:Y:S01]  /*7170*/  LOP3.LUT R0, R0, R3, RZ, 0x3c, !PT ;  /* 0x0000000300007212 */ /* 0x000fe200078e3cff */
[----:B------:R-:W-:-:S05]  /*7180*/  IMAD.MOV.U32 R3, RZ, RZ, R21 ;  /* 0x000000ffff037224 */ /* 0x000fca00078e0015 */
[----:B------:R-:W-:Y:S01]  /*7190*/  PRMT R29, R3, 0x7610, R29 ;  /* 0x00007610031d7816 */ /* 0x000fe2000000001d */
[----:B------:R-:W-:Y:S01]  /*71a0*/  IMAD R3, R37, 0x200, R0 ;  /* 0x0000020025037824 */ /* 0x000fe200078e0200 */
[----:B------:R-:W-:-:S03]  /*71b0*/  MOV R0, R13 ;  /* 0x0000000d00007202 */ /* 0x000fc60000000f00 */
[----:B------:R-:W-:Y:S01]  /*71c0*/  IMAD R3, R3, 0x2, R2 ;  /* 0x0000000203037824 */ /* 0x000fe200078e0202 */
[----:B------:R-:W-:-:S03]  /*71d0*/  PRMT R29, R29, 0x5410, R0 ;  /* 0x000054101d1d7816 */ /* 0x000fc60000000000 */
[C---:B------:R-:W-:Y:S02]  /*71e0*/  VIADD R4, R3.reuse, 0x8400 ;  /* 0x0000840003047836 */ /* 0x040fe40000000000 */
[----:B------:R-:W-:Y:S01]  /*71f0*/  VIADD R0, R3, 0x8440 ;  /* 0x0000844003007836 */ /* 0x000fe20000000000 */
[----:B-1----:R-:W-:Y:S06]  /*7200*/  @!P0 BRA `(.L_x_14391) ;  /* 0x0000019800a48947 */ /* 0x002fec0003800000 */
.L_x_14669:
[----:B------:R-:W-:Y:S05]  /*7210*/  BSYNC B1 ;  /* 0x0000000000017941 */ /* 0x000fea0003800000 */
.L_x_14390:
[----:B------:R-:W-:Y:S01]  /*7220*/  BSSY B1, `(.L_x_14392) ;  /* 0x0000060000017945 */ /* 0x000fe20003800000 */
[----:B------:R-:W-:Y:S01]  /*7230*/  PRMT R15, R15, 0x5410, R6 ;  /* 0x000054100f0f7816 */ /* 0x000fe20000000006 */
[----:B------:R-:W-:Y:S02]  /*7240*/  @P2 VIADD R0, R4, 0xffffffc0 ;  /* 0xffffffc004002836 */ /* 0x000fe40000000000 */
[----:B------:R-:W-:Y:S05]  /*7250*/  @P1 BRA `(.L_x_14393) ;  /* 0x0000000400701947 */ /* 0x000fea0003800000 */
[----:B------:R-:W2:Y:S01]  /*7260*/  LDL R7, [R1+0xc] ;  /* 0x00000c0001077983 */ /* 0x000ea20000100800 */
[----:B0-----:R-:W0:Y:S01]  /*7270*/  LDC R5, c[0x0][0x3f4] ;  /* 0x0000fd00ff057b82 */ /* 0x001e220000000800 */
[----:B------:R-:W-:Y:S01]  /*7280*/  BSSY B2, `(.L_x_14394) ;  /* 0x000002e000027945 */ /* 0x000fe20003800000 */
[-C--:B0-----:R-:W-:Y:S02]  /*7290*/  ISETP.GE.AND P0, PT, R152, R5.reuse, PT ;  /* 0x000000059800720c */ /* 0x081fe40003f06270 */
[----:B--2---:R-:W-:-:S11]  /*72a0*/  ISETP.GE.AND P1, PT, R7, R5, PT ;  /* 0x000000050700720c */ /* 0x004fd60003f26270 */
[----:B------:R-:W-:Y:S05]  /*72b0*/  @P0 BRA `(.L_x_14395) ;  /* 0x0000000000a80947 */ /* 0x000fea0003800000 */
[----:B------:R-:W0:Y:S01]  /*72c0*/  LDS.128 R4, [R3+0x8400] ;  /* 0x0084000003047984 */ /* 0x000e220000000c00 */
[----:B------:R-:W-:Y:S01]  /*72d0*/  SHF.R.U32.HI R40, RZ, 0x10, R33 ;  /* 0x00000010ff287819 */ /* 0x000fe20000011621 */
[--C-:B------:R-:W-:Y:S01]  /*72e0*/  HADD2.F32 R39, -RZ, R41.reuse.H0_H0 ;  /* 0x20000029ff277230 */ /* 0x100fe20000004100 */
[----:B------:R-:W-:Y:S01]  /*72f0*/  SHF.R.U32.HI R38, RZ, 0x10, R31 ;  /* 0x00000010ff267819 */ /* 0x000fe2000001161f */
        /* <DEDUP_REMOVED lines=14> */
[C---:B------:R-:W-:Y:S01]  /*73e0*/  FFMA.FTZ R43, R32.reuse, R38, -R41 ;  /* 0x00000026202b7223 */ /* 0x040fe20000010829 */
[--C-:B------:R-:W-:Y:S02]  /*73f0*/  HADD2.F32 R6, -RZ, R5.reuse.H0_H0 ;  /* 0x20000005ff067230 */ /* 0x100fe40000004100 */
[----:B------:R-:W-:Y:S01]  /*7400*/  FFMA.FTZ R44, R32, R40, R33 ;  /* 0x00000028202c7223 */ /* 0x000fe20000010021 */
[-C--:B------:R-:W-:Y:S01]  /*7410*/  FMUL.FTZ R38, R4, R37.reuse ;  /* 0x0000002504267220 */ /* 0x080fe20000410000 */
[C---:B------:R-:W-:Y:S01]  /*7420*/  FFMA.FTZ R42, R7.reuse, R37, -R42 ;  /* 0x00000025072a7223 */ /* 0x040fe2000001082a */
[----:B------:R-:W-:Y:S02]  /*7430*/  HADD2.F32 R5, -RZ, R5.H1_H1 ;  /* 0x30000005ff057230 */ /* 0x000fe40000004100 */
[----:B------:R-:W-:Y:S02]  /*7440*/  HADD2.F32 R37, -RZ, R47.H0_H0 ;  /* 0x2000002fff257230 */ /* 0x000fe40000004100 */
[----:B------:R-:W-:Y:S01]  /*7450*/  FFMA.FTZ R39, R7, R39, R38 ;  /* 0x0000002707277223 */ /* 0x000fe20000010026 */
[----:B------:R-:W-:-:S02]  /*7460*/  HADD2.F32 R32, -RZ, R48.H0_H0 ;  /* 0x20000030ff207230 */ /* 0x000fc40000004100 */
        /* <DEDUP_REMOVED lines=15> */
.L_x_14395:
[----:B------:R-:W-:Y:S05]  /*7560*/  BSYNC B2 ;  /* 0x0000000000027941 */ /* 0x000fea0003800000 */
.L_x_14394:
[----:B------:R-:W-:Y:S05]  /*7570*/  @P1 BRA `(.L_x_14393) ;  /* 0x0000000000a81947 */ /* 0x000fea0003800000 */
[----:B0-----:R-:W0:Y:S01]  /*7580*/  LDS.128 R4, [R0] ;  /* 0x0000000000047984 */ /* 0x001e220000000c00 */
[----:B------:R-:W-:Y:S01]  /*7590*/  SHF.R.U32.HI R31, RZ, 0x10, R25 ;  /* 0x00000010ff1f7819 */ /* 0x000fe20000011619 */
[----:B------:R-:W-:Y:S01]  /*75a0*/  HADD2.F32 R30, -RZ, R48.H1_H1 ;  /* 0x30000030ff1e7230 */ /* 0x000fe20000004100 */
        /* <DEDUP_REMOVED lines=39> */
.L_x_14393:
[----:B------:R-:W-:Y:S05]  /*7820*/  BSYNC B1 ;  /* 0x0000000000017941 */ /* 0x000fea0003800000 */
.L_x_14392:
[----:B01----:R-:W-:-:S05]  /*7830*/  VIADD R4, R157, 0x60 ;  /* 0x000000609d047836 */ /* 0x003fca0000000000 */
[----:B------:R-:W-:-:S13]  /*7840*/  ISETP.GE.AND P0, PT, R4, R34, PT ;  /* 0x000000220400720c */ /* 0x000fda0003f06270 */
[----:B------:R-:W-:Y:S05]  /*7850*/  @P0 BRA `(.L_x_14396) ;  /* 0x0000001800ac0947 */ /* 0x000fea0003800000 */
[----:B------:R-:W2:Y:S01]  /*7860*/  LDL R4, [R1+0xc] ;  /* 0x00000c0001047983 */ /* 0x000ea20000100800 */
[----:B------:R-:W0:Y:S01]  /*7870*/  LDC R5, c[0x0][0x3f4] ;  /* 0x0000fd00ff057b82 */ /* 0x000e220000000800 */
[----:B------:R-:W-:Y:S01]  /*7880*/  BSSY B1, `(.L_x_14397) ;  /* 0x000002e000017945 */ /* 0x000fe20003800000 */
[-C--:B0-----:R-:W-:Y:S02]  /*7890*/  ISETP.GE.AND P0, PT, R152, R5.reuse, PT ;  /* 0x000000059800720c */ /* 0x081fe40003f06270 */
[----:B--2---:R-:W-:-:S11]  /*78a0*/  ISETP.GE.AND P1, PT, R4, R5, PT ;  /* 0x000000050400720c */ /* 0x004fd60003f26270 */
        /* <DEDUP_REMOVED lines=20> */
[----:B------:R-:W-:Y:S02]  /*79f0*/  HADD2.F32 R21, -RZ, R29.H0_H0 ;  /* 0x2000001dff157230 */ /* 0x000fe40000004100 */
[----:B------:R-:W-:Y:S01]  /*7a00*/  FFMA.FTZ R31, R20, R25, -R27 ;  /* 0x00000019141f7223 */ /* 0x000fe2000001081b */
[----:B------:R-:W-:Y:S02]  /*7a10*/  HADD2.F32 R6, -RZ, R5.H0_H0 ;  /* 0x20000005ff067230 */ /* 0x000fe40000004100 */
        /* <DEDUP_REMOVED lines=20> */
.L_x_14398:
[----:B------:R-:W-:Y:S05]  /*7b60*/  BSYNC B1 ;  /* 0x0000000000017941 */ /* 0x000fea0003800000 */
.L_x_14397:
[----:B------:R-:W-:Y:S05]  /*7b70*/  @P1 BRA `(.L_x_14396) ;  /* 0x0000001400e41947 */ /* 0x000fea0003800000 */
[----:B0-----:R-:W0:Y:S01]  /*7b80*/  LDS.128 R4, [R0+0x3000] ;  /* 0x0030000000047984 */ /* 0x001e220000000c00 */
        /* <DEDUP_REMOVED lines=42> */
.L_x_14383:
[----:B------:R-:W0:Y:S01]  /*7e30*/  S2R R0, SR_TID.X ;  /* 0x0000000000007919 */ /* 0x000e220000002100 */
[----:B------:R-:W3:Y:S01]  /*7e40*/  LDC R32, c[0x0][0x448] ;  /* 0x00011200ff207b82 */ /* 0x000ee20000000800 */
[----:B------:R-:W-:Y:S01]  /*7e50*/  ULDC.64 UR4, c[0x0][0x3f8] ;  /* 0x0000fe0000047ab9 */ /* 0x000fe20000000a00 */
[----:B------:R-:W-:Y:S01]  /*7e60*/  ULDC.64 UR6, c[0x0][0x408] ;  /* 0x0001020000067ab9 */ /* 0x000fe20000000a00 */
[----:B------:R-:W-:Y:S02]  /*7e70*/  IMAD.MOV.U32 R4, RZ, RZ, R26 ;  /* 0x000000ffff047224 */ /* 0x000fe400078e001a */
[----:B------:R-:W-:Y:S02]  /*7e80*/  IMAD.MOV.U32 R6, RZ, RZ, R24 ;  /* 0x000000ffff067224 */ /* 0x000fe400078e0018 */
[----:B------:R-:W-:Y:S01]  /*7e90*/  IMAD.MOV.U32 R7, RZ, RZ, R33 ;  /* 0x000000ffff077224 */ /* 0x000fe200078e0021 */
[----:B---3--:R-:W-:Y:S02]  /*7ea0*/  ISETP.NE.AND P0, PT, R32, 0x1, PT ;  /* 0x000000012000780c */ /* 0x008fe40003f05270 */
[----:B0-----:R-:W-:-:S04]  /*7eb0*/  IADD3 R0, R0, -0x80, RZ ;  /* 0xffffff8000007810 */ /* 0x001fc80007ffe0ff */
[----:B------:R-:W-:-:S07]  /*7ec0*/  SHF.R.S32.HI R3, RZ, 0x1f, R0 ;  /* 0x0000001fff037819 */ /* 0x000fce0000011400 */
[----:B------:R-:W0:Y:S01]  /*7ed0*/  @P0 LDC R5, c[0x0][0x450] ;  /* 0x00011400ff050b82 */ /* 0x000e220000000800 */
[----:B------:R-:W-:-:S04]  /*7ee0*/  LEA.HI R3, R3, R0, RZ, 0x2 ;  /* 0x0000000003037211 */ /* 0x000fc800078f10ff */
[----:B------:R-:W-:-:S05]  /*7ef0*/  LOP3.LUT R3, R3, 0xfffffffc, RZ, 0xc0, !PT ;  /* 0xfffffffc03037812 */ /* 0x000fca00078ec0ff */
[----:B------:R-:W-:Y:S02]  /*7f00*/  IMAD.IADD R3, R0, 0x1, -R3 ;  /* 0x0000000100037824 */ /* 0x000fe400078e0a03 */
[----:B------:R-:W3:Y:S02]  /*7f10*/  @P0 LDC R0, c[0x0][0x44c] ;  /* 0x00011300ff000b82 */ /* 0x000ee40000000800 */
[----:B------:R-:W-:-:S04]  /*7f20*/  IMAD R3, R3, 0x60, R39 ;  /* 0x0000006003037824 */ /* 0x000fc800078e0227 */
[----:B---3--:R-:W-:-:S05]  /*7f30*/  @P0 IMAD.HI.U32 R0, R3, R0, RZ ;  /* 0x0000000003000227 */ /* 0x008fca00078e00ff */
[----:B0-----:R-:W-:Y:S01]  /*7f40*/  @P0 SHF.R.U32.HI R3, RZ, R5, R0 ;  /* 0x00000005ff030219 */ /* 0x001fe20000011600 */
        /* <DEDUP_REMOVED lines=18> */
[----:B------:R-:W0:Y:S01]  /*8070*/  LDC R41, c[0x0][0x3f4] ;  /* 0x0000fd00ff297b82 */ /* 0x000e220000000800 */
[----:B------:R-:W3:Y:S01]  /*8080*/  SHFL.IDX PT, R3, R25, RZ, 0x1c1f ;  /* 0x001c1fff19037589 */ /* 0x000ee200000e0000 */
[----:B------:R-:W-:-:S03]  /*8090*/  IMAD R32, R155, R32, RZ ;  /* 0x000000209b207224 */ /* 0x000fc600078e02ff */
[----:B------:R-:W4:Y:S04]  /*80a0*/  SHFL.IDX PT, R0, R26, RZ, 0x1c1f ;  /* 0x001c1fff1a007589 */ /* 0x000f2800000e0000 */
[----:B-1----:R-:W1:Y:S04]  /*80b0*/  SHFL.IDX PT, R14, R27, RZ, 0x1c1f ;  /* 0x001c1fff1b0e7589 */ /* 0x002e6800000e0000 */
[----:B------:R-:W5:Y:S01]  /*80c0*/  SHFL.IDX PT, R4, R24, RZ, 0x1c1f ;  /* 0x001c1fff18047589 */ /* 0x000f6200000e0000 */
[----:B0-----:R-:W-:-:S04]  /*80d0*/  ISETP.GE.AND P0, PT, R16, R41, PT ;  /* 0x000000291000720c */ /* 0x001fc80003f06270 */
[----:B------:R-:W-:-:S13]  /*80e0*/  ISETP.GE.OR P1, PT, R39, R32, P0 ;  /* 0x000000202700720c */ /* 0x000fda0000726670 */
[C---:B------:R-:W-:Y:S02]  /*80f0*/  @!P1 SHF.L.U32 R5, R16.reuse, 0x1, RZ ;  /* 0x0000000110059819 */ /* 0x040fe400000006ff */
[----:B------:R-:W-:Y:S02]  /*8100*/  @!P1 SHF.L.U64.HI R21, R16, 0x1, R17 ;  /* 0x0000000110159819 */ /* 0x000fe40000010211 */
[----:B---3--:R-:W-:-:S05]  /*8110*/  @!P1 IADD3 R6, P2, R3, R5, RZ ;  /* 0x0000000503069210 */ /* 0x008fca0007f5e0ff */
[----:B----4-:R-:W-:-:S05]  /*8120*/  @!P1 IMAD.X R7, R0, 0x1, R21, P2 ;  /* 0x0000000100079824 */ /* 0x010fca00010e0615 */
[----:B------:R-:W3:Y:S01]  /*8130*/  @!P1 LD.E.128 R8, desc[UR42][R6.64] ;  /* 0x0000002a06089980 */ /* 0x000ee2000c101d00 */
[----:B-1----:R-:W-:-:S05]  /*8140*/  @!P1 IADD3 R14, P2, R14, R5, RZ ;  /* 0x000000050e0e9210 */ /* 0x002fca0007f5e0ff */
[----:B-----5:R-:W-:-:S04]  /*8150*/  @!P1 IMAD.X R3, R4, 0x1, R21, P2 ;  /* 0x0000000104039824 */ /* 0x020fc800010e0615 */
[----:B------:R-:W-:-:S05]  /*8160*/  @!P1 IMAD.MOV.U32 R15, RZ, RZ, R3 ;  /* 0x000000ffff0f9224 */ /* 0x000fca00078e0003 */
[----:B------:R0:W4:Y:S01]  /*8170*/  @!P1 LD.E.128 R4, desc[UR42][R14.64] ;  /* 0x0000002a0e049980 */ /* 0x000122000c101d00 */
[----:B------:R-:W-:Y:S02]  /*8180*/  CS2R R34, SRZ ;  /* 0x0000000000227805 */ /* 0x000fe4000001ff00 */
[----:B------:R-:W-:Y:S02]  /*8190*/  CS2R R36, SRZ ;  /* 0x0000000000247805 */ /* 0x000fe4000001ff00 */
[----:B------:R-:W-:Y:S01]  /*81a0*/  CS2R R30, SRZ ;  /* 0x00000000001e7805 */ /* 0x000fe2000001ff00 */
[----:B------:R-:W1:Y:S01]  /*81b0*/  SHFL.IDX PT, R24, R24, 0x1, 0x1c1f ;  /* 0x003c1f0018187f89 */ /* 0x000e6200000e0000 */
[----:B------:R-:W-:-:S03]  /*81c0*/  CS2R R20, SRZ ;  /* 0x0000000000147805 */ /* 0x000fc6000001ff00 */
[----:B0-----:R0:W0:Y:S01]  /*81d0*/  SHFL.IDX PT, R14, R27, 0x1, 0x1c1f ;  /* 0x003c1f001b0e7f89 */ /* 0x00102200000e0000 */
[----:B---3--:R-:W-:Y:S01]  /*81e0*/  @!P1 IMAD.MOV.U32 R34, RZ, RZ, R8 ;  /* 0x000000ffff229224 */ /* 0x008fe200078e0008 */
[----:B------:R-:W-:Y:S01]  /*81f0*/  @!P1 MOV R36, R10 ;  /* 0x0000000a00249202 */ /* 0x000fe20000000f00 */
[----:B------:R-:W-:Y:S02]  /*8200*/  @!P1 IMAD.MOV.U32 R35, RZ, RZ, R9 ;  /* 0x000000ffff239224 */ /* 0x000fe400078e0009 */
[----:B------:R-:W-:Y:S02]  /*8210*/  IMAD.MOV.U32 R0, RZ, RZ, R34 ;  /* 0x000000ffff007224 */ /* 0x000fe400078e0022 */
[----:B------:R-:W-:Y:S02]  /*8220*/  IMAD.MOV.U32 R3, RZ, RZ, R35 ;  /* 0x000000ffff037224 */ /* 0x000fe400078e0023 */
[----:B------:R-:W-:Y:S01]  /*8230*/  @!P1 IMAD.MOV.U32 R37, RZ, RZ, R11 ;  /* 0x000000ffff259224 */ /* 0x000fe200078e000b */
[----:B------:R-:W-:Y:S01]  /*8240*/  PRMT R42, R0, 0x7610, R42 ;  /* 0x00007610002a7816 */ /* 0x000fe2000000002a */
[----:B------:R-:W-:Y:S01]  /*8250*/  IMAD.MOV.U32 R8, RZ, RZ, R36 ;  /* 0x000000ffff087224 */ /* 0x000fe200078e0024 */
[----:B------:R-:W-:Y:S01]  /*8260*/  PRMT R43, R3, 0x7610, R43 ;  /* 0x00007610032b7816 */ /* 0x000fe2000000002b */
[----:B------:R3:W0:Y:S01]  /*8270*/  SHFL.IDX PT, R0, R26, 0x1, 0x1c1f ;  /* 0x003c1f001a007f89 */ /* 0x00062200000e0000 */
[----:B------:R-:W-:-:S02]  /*8280*/  IMAD.MOV.U32 R9, RZ, RZ, R37 ;  /* 0x000000ffff097224 */ /* 0x000fc400078e0025 */
[----:B----4-:R-:W-:Y:S01]  /*8290*/  @!P1 IMAD.MOV.U32 R30, RZ, RZ, R4 ;  /* 0x000000ffff1e9224 */ /* 0x010fe200078e0004 */
[----:B------:R3:W4:Y:S01]  /*82a0*/  SHFL.IDX PT, R3, R25, 0x1, 0x1c1f ;  /* 0x003c1f0019037f89 */ /* 0x00072200000e0000 */
[----:B------:R-:W-:Y:S01]  /*82b0*/  @!P1 IMAD.MOV.U32 R31, RZ, RZ, R5 ;  /* 0x000000ffff1f9224 */ /* 0x000fe200078e0005 */
[----:B------:R-:W-:Y:S01]  /*82c0*/  PRMT R33, R8, 0x5410, R9 ;  /* 0x0000541008217816 */ /* 0x000fe20000000009 */
[----:B------:R-:W-:Y:S01]  /*82d0*/  @!P1 IMAD.MOV.U32 R20, RZ, RZ, R6 ;  /* 0x000000ffff149224 */ /* 0x000fe200078e0006 */
[----:B------:R-:W-:Y:S01]  /*82e0*/  MOV R4, R30 ;  /* 0x0000001e00047202 */ /* 0x000fe20000000f00 */
[----:B------:R-:W-:Y:S02]  /*82f0*/  @!P1 IMAD.MOV.U32 R21, RZ, RZ, R7 ;  /* 0x000000ffff159224 */ /* 0x000fe400078e0007 */
[----:B------:R-:W-:Y:S02]  /*8300*/  IMAD.MOV.U32 R5, RZ, RZ, R31 ;  /* 0x000000ffff057224 */ /* 0x000fe400078e001f */
[----:B------:R-:W-:-:S02]  /*8310*/  IMAD.MOV.U32 R6, RZ, RZ, R20 ;  /* 0x000000ffff067224 */ /* 0x000fc400078e0014 */
[----:B------:R-:W-:Y:S01]  /*8320*/  IMAD.MOV.U32 R7, RZ, RZ, R21 ;  /* 0x000000ffff077224 */ /* 0x000fe200078e0015 */
[----:B------:R-:W-:Y:S02]  /*8330*/  PRMT R45, R5, 0x7610, R45 ;  /* 0x00007610052d7816 */ /* 0x000fe4000000002d */
[----:B------:R-:W-:Y:S02]  /*8340*/  PRMT R56, R4, 0x5410, R6 ;  /* 0x0000541004387816 */ /* 0x000fe40000000006 */
[----:B------:R-:W-:Y:S02]  /*8350*/  CS2R R4, SRZ ;  /* 0x0000000000047805 */ /* 0x000fe4000001ff00 */
[----:B-1-3--:R-:W-:-:S07]  /*8360*/  PRMT R42, R42, 0x5410, R7 ;  /* 0x000054102a2a7816 */ /* 0x00afce0000000007 */
.L_x_14679:
[----:B------:R-:W-:Y:S01]  /*8370*/  VIADD R39, R39, 0x60 ;  /* 0x0000006027277836 */ /* 0x000fe20000000000 */
[----:B------:R-:W-:Y:S01]  /*8380*/  BSSY B1, `(.L_x_14400) ;  /* 0x0000012000017945 */ /* 0x000fe20003800000 */
[----:B------:R-:W-:Y:S02]  /*8390*/  CS2R R6, SRZ ;  /* 0x0000000000067805 */ /* 0x000fe4000001ff00 */
[----:B------:R-:W-:Y:S02]  /*83a0*/  CS2R R8, SRZ ;  /* 0x0000000000087805 */ /* 0x000fe4000001ff00 */
[----:B------:R-:W-:Y:S02]  /*83b0*/  CS2R R10, SRZ ;  /* 0x00000000000a7805 */ /* 0x000fe4000001ff00 */
[----:B------:R-:W-:-:S13]  /*83c0*/  ISETP.GE.AND P1, PT, R39, R32, PT ;  /* 0x000000202700720c */ /* 0x000fda0003f26270 */
[----:B------:R-:W-:Y:S05]  /*83d0*/  @P1 BRA `(.L_x_14401) ;  /* 0x0000000000301947 */ /* 0x000fea0003800000 */
[----:B------:R-:W-:Y:S02]  /*83e0*/  CS2R R6, SRZ ;  /* 0x0000000000067805 */ /* 0x000fe4000001ff00 */
[----:B------:R-:W-:Y:S02]  /*83f0*/  CS2R R8, SRZ ;  /* 0x0000000000087805 */ /* 0x000fe4000001ff00 */
[----:B------:R-:W-:Y:S01]  /*8400*/  CS2R R10, SRZ ;  /* 0x00000000000a7805 */ /* 0x000fe2000001ff00 */
[----:B------:R-:W-:Y:S06]  /*8410*/  @P0 BRA `(.L_x_14401) ;  /* 0x0000000000200947 */ /* 0x000fec0003800000 */
[C---:B------:R-:W-:Y:S01]  /*8420*/  IMAD.SHL.U32 R4, R16.reuse, 0x2, RZ ;  /* 0x0000000210047824 */ /* 0x040fe200078e00ff */
[----:B------:R-:W-:-:S04]  /*8430*/  SHF.L.U64.HI R5, R16, 0x1, R17 ;  /* 0x0000000110057819 */ /* 0x000fc80000010211 */
[-C--:B----4-:R-:W-:Y:S02]  /*8440*/  IADD3 R8, P1, R3, R4.reuse, RZ ;  /* 0x0000000403087210 */ /* 0x090fe40007f3e0ff */
[----:B0-----:R-:W-:-:S03]  /*8450*/  IADD3 R4, P2, R14, R4, RZ ;  /* 0x000000040e047210 */ /* 0x001fc60007f5e0ff */
[--C-:B------:R-:W-:Y:S02]  /*8460*/  IMAD.X R9, R0, 0x1, R5.reuse, P1 ;  /* 0x0000000100097824 */ /* 0x100fe400008e0605 */
[----:B------:R-:W-:-:S04]  /*8470*/  IMAD.X R5, R24, 0x1, R5, P2 ;  /* 0x0000000118057824 */ /* 0x000fc800010e0605 */
[----:B------:R-:W5:Y:S04]  /*8480*/  LD.E.128 R8, desc[UR42][R8.64] ;  /* 0x0000002a08087980 */ /* 0x000f68000c101d00 */
[----:B------:R-:W5:Y:S02]  /*8490*/  LD.E.128 R4, desc[UR42][R4.64] ;  /* 0x0000002a04047980 */ /* 0x000f64000c101d00 */
.L_x_14401:
[----:B------:R-:W-:Y:S05]  /*84a0*/  BSYNC B1 ;  /* 0x0000000000017941 */ /* 0x000fea0003800000 */
.L_x_14400:
[----:B------:R-:W-:Y:S01]  /*84b0*/  ULEA.HI UR4, UR36, UR36, URZ, 0x1 ;  /* 0x0000002424047291 */ /* 0x000fe2000f8f083f */
[----:B------:R-:W-:Y:S01]  /*84c0*/  IMAD R29, R29, -0xc0, R32 ;  /* 0xffffff401d1d7824 */ /* 0x000fe200078e0220 */
[----:B------:R-:W-:Y:S01]  /*84d0*/  BSSY B1, `(.L_x_14402) ;  /* 0x0000017000017945 */ /* 0x000fe20003800000 */
[----:B0-----:R-:W-:Y:S01]  /*84e0*/  VIADD R14, R157, 0x60 ;  /* 0x000000609d0e7836 */ /* 0x001fe20000000000 */
[----:B------:R-:W-:Y:S01]  /*84f0*/  ULOP3.LUT UR4, UR4, 0xfffffffe, URZ, 0xc0, !UPT ;  /* 0xfffffffe04047892 */ /* 0x000fe2000f8ec03f */
[----:B-----5:R-:W-:Y:S01]  /*8500*/  IMAD.MOV.U32 R12, RZ, RZ, R4 ;  /* 0x000000ffff0c7224 */ /* 0x020fe200078e0004 */
[----:B------:R-:W-:Y:S01]  /*8510*/  VIMNMX R0, R29, 0xc0, PT ;  /* 0x000000c01d007848 */ /* 0x000fe20003fe0100 */
[----:B--2---:R-:W-:Y:S01]  /*8520*/  IMAD.MOV.U32 R13, RZ, RZ, R5 ;  /* 0x000000ffff0d7224 */ /* 0x004fe200078e0005 */
[----:B------:R-:W-:Y:S01]  /*8530*/  UIADD3 UR4, UR36, -UR4, URZ ;  /* 0x8000000424047290 */ /* 0x000fe2000fffe03f */
[----:B------:R-:W-:Y:S02]  /*8540*/  IADD3 R29, R16, R41, RZ ;  /* 0x00000029101d7210 */ /* 0x000fe40007ffe0ff */
[----:B------:R-:W-:-:S02]  /*8550*/  ISETP.GE.OR P2, PT, R157, R0, P0 ;  /* 0x000000009d00720c */ /* 0x000fc40000746670 */
[----:B------:R-:W-:Y:S01]  /*8560*/  ISETP.GE.OR P0, PT, R14, R0, P0 ;  /* 0x000000000e00720c */ /* 0x000fe20000706670 */
[----:B------:R-:W-:Y:S01]  /*8570*/  IMAD.MOV.U32 R0, RZ, RZ, R6 ;  /* 0x000000ffff007224 */ /* 0x000fe200078e0006 */
[----:B----4-:R-:W-:Y:S01]  /*8580*/  MOV R3, UR4 ;  /* 0x0000000400037c02 */ /* 0x010fe20008000f00 */
[----:B------:R-:W-:Y:S01]  /*8590*/  IMAD.MOV.U32 R14, RZ, RZ, R9 ;  /* 0x000000ffff0e7224 */ /* 0x000fe200078e0009 */
[----:B------:R-:W-:Y:S01]  /*85a0*/  PRMT R38, R38, 0x5410, R12 ;  /* 0x0000541026267816 */ /* 0x000fe2000000000c */
[----:B------:R-:W-:Y:S01]  /*85b0*/  IMAD.MOV.U32 R12, RZ, RZ, R7 ;  /* 0x000000ffff0c7224 */ /* 0x000fe200078e0007 */
[----:B------:R-:W-:Y:S02]  /*85c0*/  SHF.L.U32 R3, R3, 0x1f, RZ ;  /* 0x0000001f03037819 */ /* 0x000fe400000006ff */
[----:B------:R-:W-:Y:S01]  /*85d0*/  PRMT R39, R13, 0x7610, R39 ;  /* 0x000076100d277816 */ /* 0x000fe20000000027 */
[----:B------:R-:W-:Y:S01]  /*85e0*/  IMAD.MOV.U32 R13, RZ, RZ, R8 ;  /* 0x000000ffff0d7224 */ /* 0x000fe200078e0008 */
[----:B------:R-:W0:Y:S01]  /*85f0*/  SYNCS.PHASECHK.TRANS64.TRYWAIT P1, [R2+URZ+0x16800], R3 ;  /* 0x01680003020075a7 */ /* 0x000e22000802017f */
[----:B------:R-:W-:-:S02]  /*8600*/  PRMT R32, R0, 0x5410, R12 ;  /* 0x0000541000207816 */ /* 0x000fc4000000000c */
[----:B------:R-:W-:Y:S02]  /*8610*/  PRMT R39, R39, 0x5410, R14 ;  /* 0x0000541027277816 */ /* 0x000fe4000000000e */
[----:B------:R-:W-:Y:S01]  /*8620*/  PRMT R38, R13, 0x7610, R38 ;  /* 0x000076100d267816 */ /* 0x000fe20000000026 */
[----:B0-----:R-:W-:Y:S06]  /*8630*/  @!P1 BRA `(.L_x_14403) ;  /* 0x0000018c00149947 */ /* 0x001fec0003800000 */
.L_x_14680:
[----:B------:R-:W-:Y:S05]  /*8640*/  BSYNC B1 ;  /* 0x0000000000017941 */ /* 0x000fea0003800000 */
.L_x_14402:
[----:B------:R-:W-:Y:S01]  /*8650*/  BSSY B1, `(.L_x_14404) ;  /* 0x0000069000017945 */ /* 0x000fe20003800000 */
[----:B------:R-:W-:Y:S01]  /*8660*/  IMAD.MOV.U32 R0, RZ, RZ, R10 ;  /* 0x000000ffff007224 */ /* 0x000fe200078e000a */
[----:B------:R-:W-:Y:S01]  /*8670*/  LOP3.LUT R29, R29, 0x38, RZ, 0xc0, !PT ;  /* 0x000000381d1d7812 */ /* 0x000fe200078ec0ff */
[----:B0-----:R-:W-:Y:S01]  /*8680*/  IMAD.MOV.U32 R3, RZ, RZ, R11 ;  /* 0x000000ffff037224 */ /* 0x001fe200078e000b */
[----:B------:R-:W-:Y:S06]  /*8690*/  @P2 BRA `(.L_x_14405) ;  /* 0x0000000400902947 */ /* 0x000fec0003800000 */
[----:B------:R-:W2:Y:S01]  /*86a0*/  LDL R12, [R1+0x40] ;  /* 0x00004000010c7983 */ /* 0x000ea20000100800 */
[----:B------:R-:W0:Y:S02]  /*86b0*/  S2R R13, SR_TID.X ;  /* 0x00000000000d7919 */ /* 0x000e240000002100 */
[----:B0-----:R-:W-:-:S05]  /*86c0*/  VIADD R13, R13, 0xffffff80 ;  /* 0xffffff800d0d7836 */ /* 0x001fca0000000000 */
[----:B------:R-:W-:-:S04]  /*86d0*/  SHF.R.S32.HI R25, RZ, 0x1f, R13 ;  /* 0x0000001fff197819 */ /* 0x000fc8000001140d */
[----:B------:R-:W-:-:S04]  /*86e0*/  LEA.HI R25, R25, R13, RZ, 0x5 ;  /* 0x0000000d19197211 */ /* 0x000fc800078f28ff */
[----:B------:R-:W-:Y:S01]  /*86f0*/  SHF.R.S32.HI R25, RZ, 0x5, R25 ;  /* 0x00000005ff197819 */ /* 0x000fe20000011419 */
[----:B------:R-:W-:Y:S01]  /*8700*/  HADD2.F32 R45, -RZ, R45.H0_H0 ;  /* 0x2000002dff2d7230 */ /* 0x000fe20000004100 */
[----:B------:R-:W-:Y:S02]  /*8710*/  SHF.R.U64 R55, R34, 0x10, R35 ;  /* 0x0000001022377819 */ /* 0x000fe40000001223 */
[----:B------:R-:W-:Y:S01]  /*8720*/  SHF.R.U32.HI R44, RZ, 0x10, R31 ;  /* 0x00000010ff2c7819 */ /* 0x000fe2000001161f */
[----:B------:R-:W-:Y:S01]  /*8730*/  HADD2.F32 R43, -RZ, R43.H0_H0 ;  /* 0x2000002bff2b7230 */ /* 0x000fe20000004100 */
[----:B------:R-:W-:Y:S02]  /*8740*/  SHF.R.U64 R51, R20, 0x10, R21 ;  /* 0x0000001014337819 */ /* 0x000fe40000001215 */
[----:B------:R-:W-:Y:S01]  /*8750*/  SHF.R.U32.HI R46, RZ, 0x10, R35 ;  /* 0x00000010ff2e7819 */ /* 0x000fe20000011623 */
[----:B------:R-:W-:Y:S01]  /*8760*/  HADD2.F32 R44, -RZ, R44.H0_H0 ;  /* 0x2000002cff2c7230 */ /* 0x000fe20000004100 */
[----:B------:R-:W-:-:S02]  /*8770*/  SHF.R.U64 R54, R36, 0x10, R37 ;  /* 0x0000001024367819 */ /* 0x000fc40000001225 */
[----:B------:R-:W-:Y:S02]  /*8780*/  SHF.R.U32.HI R50, RZ, 0x10, R21 ;  /* 0x00000010ff327819 */ /* 0x000fe40000011615 */
[----:B------:R-:W-:Y:S02]  /*8790*/  SHF.R.U64 R53, R30, 0x10, R31 ;  /* 0x000000101e357819 */ /* 0x000fe4000000121f */
[----:B------:R-:W-:Y:S01]  /*87a0*/  SHF.R.U32.HI R52, RZ, 0x10, R37 ;  /* 0x00000010ff347819 */ /* 0x000fe20000011625 */
[----:B--2---:R-:W-:-:S05]  /*87b0*/  IMAD.SHL.U32 R12, R12, 0x40, RZ ;  /* 0x000000400c0c7824 */ /* 0x004fca00078e00ff */
[----:B------:R-:W-:-:S04]  /*87c0*/  LOP3.LUT R24, R12, 0x1c0, RZ, 0xc0, !PT ;  /* 0x000001c00c187812 */ /* 0x000fc800078ec0ff */
[----:B------:R-:W-:Y:S02]  /*87d0*/  SHF.R.U32.HI R15, RZ, 0x3, R24 ;  /* 0x00000003ff0f7819 */ /* 0x000fe40000011618 */
[----:B------:R-:W-:Y:S02]  /*87e0*/  LOP3.LUT R12, R24, 0x38, R16, 0xf8, !PT ;  /* 0x00000038180c7812 */ /* 0x000fe400078ef810 */
[----:B------:R-:W-:Y:S02]  /*87f0*/  LOP3.LUT R24, R15, R29, R24, 0x1e, !PT ;  /* 0x0000001d0f187212 */ /* 0x000fe400078e1e18 */
[----:B------:R-:W-:-:S03]  /*8800*/  LOP3.LUT R12, R12, R15, RZ, 0x3c, !PT ;  /* 0x0000000f0c0c7212 */ /* 0x000fc600078e3cff */
[C---:B------:R-:W-:Y:S02]  /*8810*/  IMAD R41, R25.reuse, 0x200, R24 ;  /* 0x0000020019297824 */ /* 0x040fe400078e0218 */
[----:B------:R-:W-:-:S03]  /*8820*/  IMAD R13, R25, 0x200, R12 ;  /* 0x00000200190d7824 */ /* 0x000fc600078e020c */
[----:B------:R-:W-:Y:S01]  /*8830*/  LEA R41, R41, R2, 0x1 ;  /* 0x0000000229297211 */ /* 0x000fe200078e08ff */
[----:B------:R-:W-:-:S04]  /*8840*/  IMAD R40, R13, 0x2, R2 ;  /* 0x000000020d287824 */ /* 0x000fc800078e0202 */
[----:B------:R-:W0:Y:S04]  /*8850*/  LDS.128 R24, [R41+0x8400] ;  /* 0x0084000029187984 */ /* 0x000e280000000c00 */
[----:B------:R-:W1:Y:S01]  /*8860*/  LDS.128 R12, [R40+0x8400] ;  /* 0x00840000280c7984 */ /* 0x000e620000000c00 */
[--C-:B0-----:R-:W-:Y:S02]  /*8870*/  HADD2.F32 R34, -RZ, R25.reuse.H0_H0 ;  /* 0x20000019ff227230 */ /* 0x101fe40000004100 */
[----:B------:R-:W-:Y:S02]  /*8880*/  HADD2.F32 R35, -RZ, R25.H1_H1 ;  /* 0x30000019ff237230 */ /* 0x000fe40000004100 */
[----:B-1----:R-:W-:Y:S02]  /*8890*/  HADD2.F32 R20, -RZ, R13.H0_H0 ;  /* 0x2000000dff147230 */ /* 0x002fe40000004100 */
[C---:B------:R-:W-:Y:S01]  /*88a0*/  FMUL.FTZ R47, R34.reuse, R45 ;  /* 0x0000002d222f7220 */ /* 0x040fe20000410000 */
[----:B------:R-:W-:Y:S01]  /*88b0*/  FMUL.FTZ R49, R34, R43 ;  /* 0x0000002b22317220 */ /* 0x000fe20000410000 */
[----:B------:R-:W-:-:S02]  /*88c0*/  HADD2.F32 R34, -RZ, R46.H0_H0 ;  /* 0x2000002eff227230 */ /* 0x000fc40000004100 */
[C---:B------:R-:W-:Y:S01]  /*88d0*/  FFMA.FTZ R48, R20.reuse, R43, -R47 ;  /* 0x0000002b14307223 */ /* 0x040fe2000001082f */
[----:B------:R-:W-:Y:S02]  /*88e0*/  HADD2.F32 R21, -RZ, R13.H1_H1 ;  /* 0x3000000dff157230 */ /* 0x000fe40000004100 */
[C---:B------:R-:W-:Y:S01]  /*88f0*/  FMUL.FTZ R46, R35.reuse, R44 ;  /* 0x0000002c232e7220 */ /* 0x040fe20000410000 */
[----:B------:R-:W-:Y:S02]  /*8900*/  HADD2.F32 R36, -RZ, R27.H0_H0 ;  /* 0x2000001bff247230 */ /* 0x000fe40000004100 */
[----:B------:R-:W-:Y:S02]  /*8910*/  HADD2.F32 R47, -RZ, R42.H1_H1 ;  /* 0x3000002aff2f7230 */ /* 0x000fe40000004100 */
[----:B------:R-:W-:Y:S02]  /*8920*/  HADD2.F32 R43, -RZ, R33.H1_H1 ;  /* 0x30000021ff2b7230 */ /* 0x000fe40000004100 */
[----:B------:R-:W-:Y:S01]  /*8930*/  FFMA.FTZ R49, R20, R45, R49 ;  /* 0x0000002d14317223 */ /* 0x000fe20000010031 */
[----:B------:R-:W-:Y:S01]  /*8940*/  FMUL.FTZ R20, R35, R34 ;  /* 0x0000002223147220 */ /* 0x000fe20000410000 */
[----:B------:R-:W-:-:S02]  /*8950*/  HADD2.F32 R30, -RZ, R15.H0_H0 ;  /* 0x2000000fff1e7230 */ /* 0x000fc40000004100 */
[C---:B------:R-:W-:Y:S01]  /*8960*/  FFMA.FTZ R35, R21.reuse, R34, -R46 ;  /* 0x0000002215237223 */ /* 0x040fe2000001082e */
[C---:B------:R-:W-:Y:S01]  /*8970*/  FMUL.FTZ R45, R36.reuse, R47 ;  /* 0x0000002f242d7220 */ /* 0x040fe20000410000 */
[----:B------:R-:W-:Y:S02]  /*8980*/  HADD2.F32 R37, -RZ, R27.H1_H1 ;  /* 0x3000001bff257230 */ /* 0x000fe40000004100 */
[-C--:B------:R-:W-:Y:S01]  /*8990*/  FMUL.FTZ R36, R36, R43.reuse ;  /* 0x0000002b24247220 */ /* 0x080fe20000410000 */
[----:B------:R-:W-:Y:S02]  /*89a0*/  HADD2.F32 R46, -RZ, R50.H0_H0 ;  /* 0x20000032ff2e7230 */ /* 0x000fe40000004100 */
[----:B------:R-:W-:Y:S01]  /*89b0*/  FFMA.FTZ R44, R21, R44, R20 ;  /* 0x0000002c152c7223 */ /* 0x000fe20000010014 */
[----:B------:R-:W-:Y:S02]  /*89c0*/  HADD2.F32 R31, -RZ, R15.H1_H1 ;  /* 0x3000000fff1f7230 */ /* 0x000fe40000004100 */
[----:B------:R-:W-:Y:S01]  /*89d0*/  FFMA.FTZ R45, R30, R43, -R45 ;  /* 0x0000002b1e2d7223 */ /* 0x000fe2000001082d */
[----:B------:R-:W-:-:S02]  /*89e0*/  HADD2.F32 R20, -RZ, R52.H0_H0 ;  /* 0x20000034ff147230 */ /* 0x000fc40000004100 */
[----:B------:R-:W-:Y:S01]  /*89f0*/  FFMA.FTZ R47, R30, R47, R36 ;  /* 0x0000002f1e2f7223 */ /* 0x000fe20000010024 */
[----:B------:R-:W-:Y:S02]  /*8a00*/  HADD2.F32 R25, -RZ, R24.H0_H0 ;  /* 0x20000018ff197230 */ /* 0x000fe40000004100 */
[C---:B------:R-:W-:Y:S01]  /*8a10*/  FMUL.FTZ R34, R37.reuse, R46 ;  /* 0x0000002e25227220 */ /* 0x040fe20000410000 */
[----:B------:R-:W-:Y:S02]  /*8a20*/  HADD2.F32 R30, -RZ, R56.H0_H0 ;  /* 0x20000038ff1e7230 */ /* 0x000fe40000004100 */
[----:B------:R-:W-:Y:S02]  /*8a30*/  HADD2.F32 R42, -RZ, R42.H0_H0 ;  /* 0x2000002aff2a7230 */ /* 0x000fe40000004100 */
[-C--:B------:R-:W-:Y:S01]  /*8a40*/  FMUL.FTZ R52, R37, R20.reuse ;  /* 0x0000001425347220 */ /* 0x080fe20000410000 */
[----:B------:R-:W-:Y:S02]  /*8a50*/  HADD2.F32 R13, -RZ, R12.H0_H0 ;  /* 0x2000000cff0d7230 */ /* 0x000fe40000004100 */
[----:B------:R-:W-:Y:S01]  /*8a60*/  FFMA.FTZ R50, R31, R20, -R34 ;  /* 0x000000141f327223 */ /* 0x000fe20000010822 */
[----:B------:R-:W-:-:S02]  /*8a70*/  HADD2.F32 R27, -RZ, R26.H0_H0 ;  /* 0x2000001aff1b7230 */ /* 0x000fc40000004100 */
[C---:B------:R-:W-:Y:S01]  /*8a80*/  FMUL.FTZ R36, R25.reuse, R30 ;  /* 0x0000001e19247220 */ /* 0x040fe20000410000 */
[----:B------:R-:W-:Y:S02]  /*8a90*/  HADD2.F32 R34, -RZ, R56.H1_H1 ;  /* 0x30000038ff227230 */ /* 0x000fe40000004100 */
[----:B------:R-:W-:Y:S01]  /*8aa0*/  FMUL.FTZ R25, R25, R42 ;  /* 0x0000002a19197220 */ /* 0x000fe20000410000 */
[----:B------:R-:W-:Y:S02]  /*8ab0*/  HADD2.F32 R20, -RZ, R33.H0_H0 ;  /* 0x20000021ff147230 */ /* 0x000fe40000004100 */
[----:B------:R-:W-:Y:S01]  /*8ac0*/  FFMA.FTZ R52, R31, R46, R52 ;  /* 0x0000002e1f347223 */ /* 0x000fe20000010034 */
[----:B------:R-:W-:Y:S01]  /*8ad0*/  FFMA.FTZ R36, R13, R42, -R36 ;  /* 0x0000002a0d247223 */ /* 0x000fe20000010824 */
[----:B------:R-:W-:Y:S02]  /*8ae0*/  HADD2.F32 R15, -RZ, R14.H0_H0 ;  /* 0x2000000eff0f7230 */ /* 0x000fe40000004100 */
[----:B------:R-:W-:Y:S01]  /*8af0*/  FMUL.FTZ R46, R27, R34 ;  /* 0x000000221b2e7220 */ /* 0x000fe20000410000 */
[----:B------:R-:W-:Y:S01]  /*8b00*/  FFMA.FTZ R30, R13, R30, R25 ;  /* 0x0000001e0d1e7223 */ /* 0x000fe20000010019 */
[----:B------:R-:W-:Y:S01]  /*8b10*/  FMUL.FTZ R42, R27, R20 ;  /* 0x000000141b2a7220 */ /* 0x000fe20000410000 */
[----:B------:R-:W-:-:S02]  /*8b20*/  HADD2.F32 R24, -RZ, R24.H1_H1 ;  /* 0x30000018ff187230 */ /* 0x000fc40000004100 */
[----:B------:R-:W-:Y:S02]  /*8b30*/  HADD2.F32 R26, -RZ, R26.H1_H1 ;  /* 0x3000001aff1a7230 */ /* 0x000fe40000004100 */
[----:B------:R-:W-:Y:S02]  /*8b40*/  HADD2.F32 R25, -RZ, R53.H0_H0 ;  /* 0x20000035ff197230 */ /* 0x000fe40000004100 */
[----:B------:R-:W-:Y:S02]  /*8b50*/  HADD2.F32 R27, -RZ, R51.H0_H0 ;  /* 0x20000033ff1b7230 */ /* 0x000fe40000004100 */
[----:B------:R-:W-:Y:S02]  /*8b60*/  HADD2.F32 R13, -RZ, R55.H0_H0 ;  /* 0x20000037ff0d7230 */ /* 0x000fe40000004100 */
[----:B------:R-:W-:Y:S02]  /*8b70*/  HADD2.F32 R21, -RZ, R54.H0_H0 ;  /* 0x20000036ff157230 */ /* 0x000fe40000004100 */
[----:B------:R-:W-:Y:S01]  /*8b80*/  FFMA.FTZ R46, R15, R20, -R46 ;  /* 0x000000140f2e7223 */ /* 0x000fe2000001082e */
[----:B------:R-:W-:-:S02]  /*8b90*/  HADD2.F32 R12, -RZ, R12.H1_H1 ;  /* 0x3000000cff0c7230 */ /* 0x000fc40000004100 */
        /* <DEDUP_REMOVED lines=20> */
.L_x_14405:
[----:B------:R-:W-:Y:S05]  /*8ce0*/  BSYNC B1 ;  /* 0x0000000000017941 */ /* 0x000fea0003800000 */
.L_x_14404:
[----:B------:R-:W-:Y:S01]  /*8cf0*/  PRMT R31, R0, 0x5410, R3 ;  /* 0x00005410001f7816 */ /* 0x000fe20000000003 */
[----:B------:R-:W-:Y:S06]  /*8d00*/  @P0 BRA `(.L_x_14396) ;  /* 0x0000000400800947 */ /* 0x000fec0003800000 */
[----:B------:R-:W2:Y:S01]  /*8d10*/  LDL R20, [R1+0x44] ;  /* 0x0000440001147983 */ /* 0x000ea20000100800 */
[C---:B0-----:R-:W-:Y:S02]  /*8d20*/  VIADD R12, R157.reuse, 0x60 ;  /* 0x000000609d0c7836 */ /* 0x041fe40000000000 */
[----:B------:R-:W-:Y:S01]  /*8d30*/  VIADD R13, R157, 0x60 ;  /* 0x000000609d0d7836 */ /* 0x000fe20000000000 */
[----:B------:R-:W3:Y:S01]  /*8d40*/  LDL R44, [R1+0x58] ;  /* 0x00005800012c7983 */ /* 0x000ee20000100800 */
[----:B------:R-:W-:Y:S02]  /*8d50*/  IMAD.SHL.U32 R12, R12, 0x40, RZ ;  /* 0x000000400c0c7824 */ /* 0x000fe400078e00ff */
[----:B------:R-:W-:-:S03]  /*8d60*/  IMAD.SHL.U32 R13, R13, 0x40, RZ ;  /* 0x000000400d0d7824 */ /* 0x000fc600078e00ff */
[----:B------:R-:W-:Y:S02]  /*8d70*/  LOP3.LUT R12, R12, 0x1c0, RZ, 0xc0, !PT ;  /* 0x000001c00c0c7812 */ /* 0x000fe400078ec0ff */
[----:B------:R-:W-:Y:S02]  /*8d80*/  LOP3.LUT R13, R13, 0x1c0, RZ, 0xc0, !PT ;  /* 0x000001c00d0d7812 */ /* 0x000fe400078ec0ff */
[----:B------:R-:W-:-:S04]  /*8d90*/  SHF.R.U32.HI R12, RZ, 0x3, R12 ;  /* 0x00000003ff0c7819 */ /* 0x000fc8000001160c */
[----:B------:R-:W-:Y:S02]  /*8da0*/  LOP3.LUT R29, R12, R29, R13, 0x1e, !PT ;  /* 0x0000001d0c1d7212 */ /* 0x000fe400078e1e0d */
[----:B------:R-:W-:Y:S01]  /*8db0*/  SHF.R.U64 R42, R10, 0x10, R11 ;  /* 0x000000100a2a7819 */ /* 0x000fe2000000120b */
[----:B------:R-:W-:Y:S01]  /*8dc0*/  HADD2.F32 R10, -RZ, R39.H1_H1 ;  /* 0x30000027ff0a7230 */ /* 0x000fe20000004100 */
[--C-:B------:R-:W-:Y:S02]  /*8dd0*/  SHF.R.U64 R35, R6, 0x10, R7.reuse ;  /* 0x0000001006237819 */ /* 0x100fe40000001207 */
[----:B------:R-:W-:Y:S02]  /*8de0*/  SHF.R.U32.HI R33, RZ, 0x10, R7 ;  /* 0x00000010ff217819 */ /* 0x000fe40000011607 */
[----:B------:R-:W-:Y:S02]  /*8df0*/  SHF.R.U32.HI R30, RZ, 0x10, R5 ;  /* 0x00000010ff1e7819 */ /* 0x000fe40000011605 */
[----:B------:R-:W-:-:S03]  /*8e00*/  SHF.R.U32.HI R21, RZ, 0x10, R9 ;  /* 0x00000010ff157819 */ /* 0x000fc60000011609 */
[----:B------:R-:W-:Y:S01]  /*8e10*/  HADD2.F32 R30, -RZ, R30.H0_H0 ;  /* 0x2000001eff1e7230 */ /* 0x000fe20000004100 */
[----:B------:R-:W-:Y:S01]  /*8e20*/  SHF.R.U32.HI R41, RZ, 0x10, R11 ;  /* 0x00000010ff297819 */ /* 0x000fe2000001160b */
[--C-:B------:R-:W-:Y:S01]  /*8e30*/  HADD2.F32 R11, -RZ, R32.reuse.H0_H0 ;  /* 0x20000020ff0b7230 */ /* 0x100fe20000004100 */
[----:B------:R-:W-:Y:S01]  /*8e40*/  SHF.R.U64 R43, R8, 0x10, R9 ;  /* 0x00000010082b7819 */ /* 0x000fe20000001209 */
[----:B------:R-:W-:Y:S01]  /*8e50*/  HADD2.F32 R32, -RZ, R32.H1_H1 ;  /* 0x30000020ff207230 */ /* 0x000fe20000004100 */
[----:B------:R-:W-:Y:S01]  /*8e60*/  SHF.R.U64 R37, R4, 0x10, R5 ;  /* 0x0000001004257819 */ /* 0x000fe20000001205 */
[----:B--2---:R-:W-:-:S04]  /*8e70*/  IMAD.IADD R29, R20, 0x1, R29 ;  /* 0x00000001141d7824 */ /* 0x004fc800078e021d */
[----:B------:R-:W-:Y:S01]  /*8e80*/  IMAD R29, R29, 0x2, R2 ;  /* 0x000000021d1d7824 */ /* 0x000fe200078e0202 */
[----:B---3--:R-:W0:Y:S04]  /*8e90*/  LDS.128 R12, [R44+0x8400] ;  /* 0x008400002c0c7984 */ /* 0x008e280000000c00 */
[----:B------:R-:W1:Y:S01]  /*8ea0*/  LDS.128 R24, [R29+0x8400] ;  /* 0x008400001d187984 */ /* 0x000e620000000c00 */
[----:B------:R-:W-:Y:S02]  /*8eb0*/  HADD2.F32 R20, -RZ, R39.H0_H0 ;  /* 0x20000027ff147230 */ /* 0x000fe40000004100 */
[----:B0-----:R-:W-:Y:S02]  /*8ec0*/  HADD2.F32 R3, -RZ, R13.H0_H0 ;  /* 0x2000000dff037230 */ /* 0x001fe40000004100 */
[----:B-1----:R-:W-:-:S05]  /*8ed0*/  HADD2.F32 R7, -RZ, R25.H0_H0 ;  /* 0x20000019ff077230 */ /* 0x002fca0000004100 */
[C---:B------:R-:W-:Y:S01]  /*8ee0*/  FMUL.FTZ R34, R7.reuse, R20 ;  /* 0x0000001407227220 */ /* 0x040fe20000410000 */
[-C--:B------:R-:W-:Y:S01]  /*8ef0*/  FMUL.FTZ R36, R7, R10.reuse ;  /* 0x0000000a07247220 */ /* 0x080fe20000410000 */
[----:B------:R-:W-:Y:S02]  /*8f00*/  HADD2.F32 R25, -RZ, R25.H1_H1 ;  /* 0x30000019ff197230 */ /* 0x000fe40000004100 */
[----:B------:R-:W-:Y:S02]  /*8f10*/  HADD2.F32 R6, -RZ, R24.H0_H0 ;  /* 0x20000018ff067230 */ /* 0x000fe40000004100 */
[C---:B------:R-:W-:Y:S01]  /*8f20*/  FFMA.FTZ R34, R3.reuse, R10, -R34 ;  /* 0x0000000a03227223 */ /* 0x040fe20000010822 */
[--C-:B------:R-:W-:Y:S02]  /*8f30*/  HADD2.F32 R7, -RZ, R38.reuse.H1_H1 ;  /* 0x30000026ff077230 */ /* 0x100fe40000004100 */
[----:B------:R-:W-:Y:S01]  /*8f40*/  FFMA.FTZ R36, R3, R20, R36 ;  /* 0x0000001403247223 */ /* 0x000fe20000010024 */
[----:B------:R-:W-:-:S02]  /*8f50*/  HADD2.F32 R3, -RZ, R38.H0_H0 ;  /* 0x20000026ff037230 */ /* 0x000fc40000004100 */
[----:B------:R-:W-:Y:S02]  /*8f60*/  HADD2.F32 R10, -RZ, R21.H0_H0 ;  /* 0x20000015ff0a7230 */ /* 0x000fe40000004100 */
[C---:B------:R-:W-:Y:S01]  /*8f70*/  FMUL.FTZ R40, R25.reuse, R30 ;  /* 0x0000001e19287220 */ /* 0x040fe20000410000 */
[----:B------:R-:W-:Y:S02]  /*8f80*/  HADD2.F32 R13, -RZ, R13.H1_H1 ;  /* 0x3000000dff0d7230 */ /* 0x000fe40000004100 */
[C---:B------:R-:W-:Y:S01]  /*8f90*/  FMUL.FTZ R21, R6.reuse, R7 ;  /* 0x0000000706157220 */ /* 0x040fe20000410000 */
[----:B------:R-:W-:Y:S02]  /*8fa0*/  HADD2.F32 R0, -RZ, R12.H0_H0 ;  /* 0x2000000cff007230 */ /* 0x000fe40000004100 */
[----:B------:R-:W-:Y:S01]  /*8fb0*/  FMUL.FTZ R6, R6, R3 ;  /* 0x0000000306067220 */ /* 0x000fe20000410000 */
[-C--:B------:R-:W-:Y:S01]  /*8fc0*/  FMUL.FTZ R20, R25, R10.reuse ;  /* 0x0000000a19147220 */ /* 0x080fe20000410000 */
[----:B------:R-:W-:Y:S01]  /*8fd0*/  FFMA.FTZ R25, R13, R10, -R40 ;  /* 0x0000000a0d197223 */ /* 0x000fe20000010828 */
[----:B------:R-:W-:-:S02]  /*8fe0*/  HADD2.F32 R8, -RZ, R26.H0_H0 ;  /* 0x2000001aff087230 */ /* 0x000fc40000004100 */
[C---:B------:R-:W-:Y:S01]  /*8ff0*/  FFMA.FTZ R21, R0.reuse, R3, -R21 ;  /* 0x0000000300157223 */ /* 0x040fe20000010815 */
[----:B------:R-:W-:Y:S02]  /*9000*/  HADD2.F32 R9, -RZ, R27.H0_H0 ;  /* 0x2000001bff097230 */ /* 0x000fe40000004100 */
[----:B------:R-:W-:Y:S01]  /*9010*/  FFMA.FTZ R10, R0, R7, R6 ;  /* 0x00000007000a7223 */ /* 0x000fe20000010006 */
[--C-:B------:R-:W-:Y:S02]  /*9020*/  HADD2.F32 R3, -RZ, R31.reuse.H0_H0 ;  /* 0x2000001fff037230 */ /* 0x100fe40000004100 */
[----:B------:R-:W-:Y:S02]  /*9030*/  HADD2.F32 R0, -RZ, R31.H1_H1 ;  /* 0x3000001fff007230 */ /* 0x000fe40000004100 */
[----:B------:R-:W-:Y:S01]  /*9040*/  FFMA.FTZ R13, R13, R30, R20 ;  /* 0x0000001e0d0d7223 */ /* 0x000fe20000010014 */
[----:B------:R-:W-:Y:S02]  /*9050*/  HADD2.F32 R4, -RZ, R14.H0_H0 ;  /* 0x2000000eff047230 */ /* 0x000fe40000004100 */
[----:B------:R-:W-:Y:S01]  /*9060*/  FMUL.FTZ R7, R8, R11 ;  /* 0x0000000b08077220 */ /* 0x000fe20000410000 */
[----:B------:R-:W-:-:S02]  /*9070*/  HADD2.F32 R5, -RZ, R15.H0_H0 ;  /* 0x2000000fff057230 */ /* 0x000fc40000004100 */
[-C--:B------:R-:W-:Y:S01]  /*9080*/  FMUL.FTZ R31, R8, R3.reuse ;  /* 0x00000003081f7220 */ /* 0x080fe20000410000 */
[C---:B------:R-:W-:Y:S01]  /*9090*/  FMUL.FTZ R30, R9.reuse, R32 ;  /* 0x00000020091e7220 */ /* 0x040fe20000410000 */
[----:B------:R-:W-:Y:S02]  /*90a0*/  HADD2.F32 R27, -RZ, R27.H1_H1 ;  /* 0x3000001bff1b7230 */ /* 0x000fe40000004100 */
[----:B------:R-:W-:Y:S01]  /*90b0*/  FMUL.FTZ R9, R9, R0 ;  /* 0x0000000009097220 */ /* 0x000fe20000410000 */
[----:B------:R-:W-:Y:S02]  /*90c0*/  HADD2.F32 R8, -RZ, R33.H0_H0 ;  /* 0x20000021ff087230 */ /* 0x000fe40000004100 */
[----:B------:R-:W-:Y:S02]  /*90d0*/  HADD2.F32 R6, -RZ, R41.H0_H0 ;  /* 0x20000029ff067230 */ /* 0x000fe40000004100 */
[----:B------:R-:W-:Y:S01]  /*90e0*/  FFMA.FTZ R20, R4, R3, -R7 ;  /* 0x0000000304147223 */ /* 0x000fe20000010807 */
[----:B------:R-:W-:-:S02]  /*90f0*/  HADD2.F32 R15, -RZ, R15.H1_H1 ;  /* 0x3000000fff0f7230 */ /* 0x000fc40000004100 */
[----:B------:R-:W-:Y:S01]  /*9100*/  FFMA.FTZ R31, R4, R11, R31 ;  /* 0x0000000b041f7223 */ /* 0x000fe2000001001f */
[----:B------:R-:W-:Y:S02]  /*9110*/  HADD2.F32 R24, -RZ, R24.H1_H1 ;  /* 0x30000018ff187230 */ /* 0x000fe40000004100 */
[C---:B------:R-:W-:Y:S01]  /*9120*/  FFMA.FTZ R30, R5.reuse, R0, -R30 ;  /* 0x00000000051e7223 */ /* 0x040fe2000001081e */
[----:B------:R-:W-:Y:S01]  /*9130*/  FFMA.FTZ R32, R5, R32, R9 ;  /* 0x0000002005207223 */ /* 0x000fe20000010009 */
[----:B------:R-:W-:Y:S02]  /*9140*/  HADD2.F32 R7, -RZ, R37.H0_H0 ;  /* 0x20000025ff077230 */ /* 0x000fe40000004100 */
[C---:B------:R-:W-:Y:S01]  /*9150*/  FMUL.FTZ R4, R27.reuse, R8 ;  /* 0x000000081b047220 */ /* 0x040fe20000410000 */
[----:B------:R-:W-:Y:S02]  /*9160*/  HADD2.F32 R26, -RZ, R26.H1_H1 ;  /* 0x3000001aff1a7230 */ /* 0x000fe40000004100 */
        /* <DEDUP_REMOVED lines=26> */
.L_x_14396:
[----:B------:R-:W-:Y:S05]  /*9310*/  BSYNC B0 ;  /* 0x0000000000007941 */ /* 0x000fea0003800000 */
.L_x_14382:
[----:B------:R-:W-:Y:S01]  /*9320*/  @!PT LDS RZ, [RZ] ;  /* 0x00000000fffff984 */ /* 0x000fe20000000800 */
[----:B------:R-:W-:Y:S01]  /*9330*/  @!PT LDS RZ, [RZ] ;  /* 0x00000000fffff984 */ /* 0x000fe20000000800 */
[----:B------:R-:W-:Y:S01]  /*9340*/  @!PT LDS RZ, [RZ] ;  /* 0x00000000fffff984 */ /* 0x000fe20000000800 */
[----:B------:R-:W-:Y:S01]  /*9350*/  @!PT LDS RZ, [RZ] ;  /* 0x00000000fffff984 */ /* 0x000fe20000000800 */
[----:B------:R3:W-:Y:S06]  /*9360*/  MEMBAR.ALL.CTA ;  /* 0x0000000000007992 */ /* 0x0007ec0000008000 */
[----:B---3--:R-:W3:Y:S01]  /*9370*/  FENCE.VIEW.ASYNC.S ;  /* 0x00000000000073c6 */ /* 0x008ee20000000000 */
[----:B------:R-:W-:Y:S05]  /*9380*/  WARPSYNC.ALL ;  /* 0x0000000000007948 */ /* 0x000fea0003800000 */
[----:B---3--:R-:W-:Y:S06]  /*9390*/  BAR.SYNC.DEFER_BLOCKING 0xd, 0x180 ;  /* 0x0346000000007b1d */ /* 0x008fec0000010000 */
.L_x_14379:
[----:B-1----:R-:W-:-:S05]  /*93a0*/  IMAD.U32 R0, RZ, RZ, UR39 ;  /* 0x00000027ff007e24 */ /* 0x002fca000f8e00ff */
[----:B------:R-:W-:-:S13]  /*93b0*/  ISETP.NE.AND P0, PT, R0, 0x3, PT ;  /* 0x000000030000780c */ /* 0x000fda0003f05270 */
[----:B------:R-:W-:Y:S05]  /*93c0*/  @!P0 BRA `(.L_x_14406) ;  /* 0x0000000000048947 */ /* 0x000fea0003800000 */
[----:B------:R-:W-:Y:S01]  /*93d0*/  BPT.TRAP 0x1 ;  /* 0x000000040000795c */ /* 0x000fe20000300000 */
.L_x_14406:
[----:B------:R-:W-:Y:S02]  /*93e0*/  LEA R0, R19, R2, 0x3 ;  /* 0x0000000213007211 */ /* 0x000fe400078e18ff */
[----:B0-2---:R-:W-:-:S04]  /*93f0*/  SHF.L.U32 R5, R154, 0x1f, RZ ;  /* 0x0000001f9a057819 */ /* 0x005fc800000006ff */
[----:B------:R0:W1:Y:S01]  /*9400*/  SYNCS.PHASECHK.TRANS64.TRYWAIT P1, [R0+URZ+0x16830], R5 ;  /* 0x01683005000075a7 */ /* 0x000062000802017f */
[----:B------:R-:W-:Y:S05]  /*9410*/  @!P0 BRA `(.L_x_14407) ;  /* 0x0000000000048947 */ /* 0x000fea0003800000 */
[----:B------:R-:W-:Y:S01]  /*9420*/  BPT.TRAP 0x1 ;  /* 0x000000040000795c */ /* 0x000fe20000300000 */
.L_x_14407:
[----:B---3--:R-:W-:Y:S01]  /*9430*/  VIADD R3, R2, 0xe400 ;  /* 0x0000e40002037836 */ /* 0x008fe20000000000 */
[----:B------:R-:W-:Y:S01]  /*9440*/  LOP3.LUT R6, R28, 0x10000, RZ, 0xfc, !PT ;  /* 0x000100001c067812 */ /* 0x000fe200078efcff */
[----:B------:R-:W-:-:S03]  /*9450*/  IMAD.MOV.U32 R7, RZ, RZ, 0x40000040 ;  /* 0x40000040ff077424 */ /* 0x000fc600078e00ff */
[----:B------:R-:W-:-:S04]  /*9460*/  SHF.R.U32.HI R3, RZ, 0x4, R3 ;  /* 0x00000004ff037819 */ /* 0x000fc80000011603 */
[----:B------:R-:W-:-:S04]  /*9470*/  LOP3.LUT R3, R3, 0x3fff, RZ, 0xc0, !PT ;  /* 0x00003fff03037812 */ /* 0x000fc800078ec0ff */
[----:B------:R-:W-:-:S05]  /*9480*/  LOP3.LUT R3, R3, 0x10000, RZ, 0xfc, !PT ;  /* 0x0001000003037812 */ /* 0x000fca00078efcff */
[----:B------:R2:W-:Y:S01]  /*9490*/  STL [R1+0x2c], R3 ;  /* 0x00002c0301007387 */ /* 0x0005e20000100800 */
[----:B-1----:R-:W-:Y:S05]  /*94a0*/  @P1 BRA `(.L_x_14408) ;  /* 0x0000000000081947 */ /* 0x002fea0003800000 */
[----:B------:R-:W1:Y:S02]  /*94b0*/  SYNCS.PHASECHK.TRANS64.TRYWAIT P1, [R0+URZ+0x16830], R5 ;  /* 0x01683005000075a7 */ /* 0x000e64000802017f */
[----:B-1----:R-:W-:Y:S05]  /*94c0*/  @!P1 BRA `(.L_x_14409) ;  /* 0x0000017c00849947 */ /* 0x002fea0003800000 */
.L_x_14408:
[----:B--2---:R-:W2:Y:S01]  /*94d0*/  LDL R3, [R1+0x2c] ;  /* 0x00002c0001037983 */ /* 0x004ea20000100800 */
[----:B01----:R-:W-:Y:S01]  /*94e0*/  IMAD.MOV.U32 R5, RZ, RZ, 0x40000040 ;  /* 0x40000040ff057424 */ /* 0x003fe200078e00ff */
[----:B------:R-:W-:Y:S05]  /*94f0*/  WARPSYNC.ALL ;  /* 0x0000000000007948 */ /* 0x000fea0003800000 */
[C---:B------:R-:W-:Y:S01]  /*9500*/  R2UR UR4, R6.reuse ;  /* 0x00000000060472ca */ /* 0x040fe200000e0000 */
[----:B----45:R-:W-:Y:S01]  /*9510*/  WARPGROUP.ARRIVE ;  /* 0x00000000000079c5 */ /* 0x030fe20000000000 */
[----:B------:R-:W-:Y:S01]  /*9520*/  R2UR UR5, R7 ;  /* 0x00000000070572ca */ /* 0x000fe200000e0000 */
[C---:B------:R-:W-:Y:S01]  /*9530*/  VIADD R12, R6.reuse, 0x2 ;  /* 0x00000002060c7836 */ /* 0x040fe20000000000 */
[----:B------:R-:W-:Y:S01]  /*9540*/  R2UR UR7, R5 ;  /* 0x00000000050772ca */ /* 0x000fe200000e0000 */
[----:B------:R-:W-:Y:S01]  /*9550*/  IMAD.MOV.U32 R13, RZ, RZ, 0x40000040 ;  /* 0x40000040ff0d7424 */ /* 0x000fe200078e00ff */
[----:B------:R-:W-:Y:S01]  /*9560*/  MOV R9, 0x40000040 ;  /* 0x4000004000097802 */ /* 0x000fe20000000f00 */
[----:B------:R-:W-:Y:S01]  /*9570*/  VIADD R10, R6, 0x4 ;  /* 0x00000004060a7836 */ /* 0x000fe20000000000 */
[----:B------:R-:W-:Y:S01]  /*9580*/  MOV R5, 0x40000040 ;  /* 0x4000004000057802 */ /* 0x000fe20000000f00 */
[----:B------:R-:W-:Y:S01]  /*9590*/  IMAD.MOV.U32 R11, RZ, RZ, 0x40000040 ;  /* 0x40000040ff0b7424 */ /* 0x000fe200078e00ff */
[----:B------:R0:W-:Y:S04]  /*95a0*/  STL.64 [R1+0x18], R12 ;  /* 0x0000180c01007387 */ /* 0x0001e80000100a00 */
[----:B------:R0:W-:Y:S01]  /*95b0*/  STL.64 [R1+0x10], R10 ;  /* 0x0000100a01007387 */ /* 0x0001e20000100a00 */
[----:B--2---:R-:W-:-:S04]  /*95c0*/  IMAD R4, R19, 0x400, R3 ;  /* 0x0000040013047824 */ /* 0x004fc800078e0203 */
[C---:B------:R-:W-:Y:S01]  /*95d0*/  VIADD R8, R4.reuse, 0x2 ;  /* 0x0000000204087836 */ /* 0x040fe20000000000 */
[----:B------:R-:W-:-:S13]  /*95e0*/  R2UR UR6, R4 ;  /* 0x00000000040672ca */ /* 0x000fda00000e0000 */
[----:B------:R-:W-:Y:S01]  /*95f0*/  HGMMA.64x128x16.F32 R24, gdesc[UR4], RZ, !UPT, gsb0 ;  /* 0x01e00000041879f0 */ /* 0x000fe2000c0008ff */
        /* <DEDUP_REMOVED lines=9> */
[----:B------:R-:W-:Y:S01]  /*9690*/  HGMMA.64x128x16.F32 R24, gdesc[UR4], R24, gsb0 ;  /* 0x01e00000041879f0 */ /* 0x000fe20008000818 */
        /* <DEDUP_REMOVED lines=19> */
.L_x_14410:
[----:B------:R-:W2:Y:S01]  /*97d0*/  LDL R4, [R1+0x30] ;  /* 0x0000300001047983 */ /* 0x000ea20000100800 */
[----:B------:R-:W0:Y:S01]  /*97e0*/  LDC R93, c[0x0][0x448] ;  /* 0x00011200ff5d7b82 */ /* 0x000e220000000800 */
[----:B------:R-:W-:Y:S02]  /*97f0*/  ULDC UR4, c[0x0][0x9d8] ;  /* 0x0002760000047ab9 */ /* 0x000fe40000000800 */
[----:B------:R-:W2:Y:S04]  /*9800*/  LDL R92, [R1+0x20] ;  /* 0x00002000015c7983 */ /* 0x000ea80000100800 */
[----:B------:R-:W3:Y:S01]  /*9810*/  LDL R94, [R1] ;  /* 0x00000000015e7983 */ /* 0x000ee20000100800 */
[----:B------:R-:W-:Y:S01]  /*9820*/  VIADD R0, R0, 0x16840 ;  /* 0x0001684000007836 */ /* 0x000fe20000000000 */
[----:B------:R-:W-:Y:S01]  /*9830*/  LOP3.LUT R23, R23, 0xfffffff7, RZ, 0xc0, !PT ;  /* 0xfffffff717177812 */ /* 0x000fe200078ec0ff */
[----:B------:R-:W-:Y:S01]  /*9840*/  ULDC UR31, c[0x0][0x9dc] ;  /* 0x00027700001f7ab9 */ /* 0x000fe20000000800 */
[----:B0-----:R-:W-:Y:S01]  /*9850*/  ISETP.NE.AND P1, PT, R93, 0x1, PT ;  /* 0x000000015d00780c */ /* 0x001fe20003f25270 */
[----:B------:R-:W-:-:S12]  /*9860*/  FMUL.FTZ R13, R24, UR4 ;  /* 0x00000004180d7c20 */ /* 0x000fd80008410000 */
[----:B------:R-:W0:Y:S01]  /*9870*/  @P1 LDC R5, c[0x0][0x44c] ;  /* 0x00011300ff051b82 */ /* 0x000e220000000800 */
[----:B------:R-:W-:-:S07]  /*9880*/  FMUL.FTZ R24, R29, UR4 ;  /* 0x000000041d187c20 */ /* 0x000fce0008410000 */
        /* <DEDUP_REMOVED lines=63> */
[----:B------:R-:W4:Y:S01]  /*9c80*/  MUFU.TANH R13, R13 ;  /* 0x0000000d000d7308 */ /* 0x000f220000002400 */
        /* <DEDUP_REMOVED lines=22> */
[----:B0-----:R-:W-:-:S05]  /*9df0*/  @P1 IMAD.HI.U32 R4, R80, R5, RZ ;  /* 0x0000000550041227 */ /* 0x001fca00078e00ff */
[----:B-1----:R-:W-:Y:S02]  /*9e00*/  @P1 SHF.R.U32.HI R80, RZ, R11, R4 ;  /* 0x0000000bff501219 */ /* 0x002fe40000011604 */
[----:B------:R-:W0:Y:S01]  /*9e10*/  LDC.64 R10, c[0x0][0x9e0] ;  /* 0x00027800ff0a7b82 */ /* 0x000e220000000a00 */
[----:B------:R-:W-:Y:S02]  /*9e20*/  IMAD.MOV.U32 R4, RZ, RZ, -0x80 ;  /* 0xffffff80ff047424 */ /* 0x000fe400078e00ff */
[----:B------:R-:W-:Y:S01]  /*9e30*/  IMAD.U32 R5, RZ, RZ, UR38 ;  /* 0x00000026ff057e24 */ /* 0x000fe2000f8e00ff */
[----:B------:R-:W1:Y:S01]  /*9e40*/  SHFL.IDX PT, R91, R80, RZ, 0x1c1f ;  /* 0x001c1fff505b7589 */ /* 0x000e6200000e0000 */
[----:B------:R-:W-:-:S03]  /*9e50*/  IMAD R81, R89, R4, 0x80 ;  /* 0x0000008059517424 */ /* 0x000fc600078e0204 */
[----:B------:R-:W-:Y:S01]  /*9e60*/  PRMT R4, R5, 0x654, R0 ;  /* 0x0000065405047816 */ /* 0x000fe20000000000 */
[----:B------:R-:W-:Y:S01]  /*9e70*/  VIADD R5, R81, 0x1 ;  /* 0x0000000151057836 */ /* 0x000fe20000000000 */
[----:B------:R-:W2:Y:S01]  /*9e80*/  MUFU.TANH R39, R39 ;  /* 0x0000002700277308 */ /* 0x000ea20000002400 */
[----:B------:R-:W-:-:S07]  /*9e90*/  IMAD.IADD R90, R156, 0x1, R81 ;  /* 0x000000019c5a7824 */ /* 0x000fce00078e0251 */
[----:B------:R-:W0:Y:S01]  /*9ea0*/  MUFU.TANH R40, R40 ;  /* 0x0000002800287308 */ /* 0x000e220000002400 */
[----:B---3--:R-:W-:-:S07]  /*9eb0*/  IMAD R5, R94, -0x2, R5 ;  /* 0xfffffffe5e057824 */ /* 0x008fce00078e0205 */
[----:B------:R-:W3:Y:S01]  /*9ec0*/  MUFU.TANH R37, R37 ;  /* 0x0000002500257308 */ /* 0x000ee20000002400 */
[----:B0-----:R-:W-:Y:S01]  /*9ed0*/  ISETP.GE.AND P1, PT, R11, 0x1, PT ;  /* 0x000000010b00780c */ /* 0x001fe20003f26270 */
[----:B------:R0:W-:Y:S01]  /*9ee0*/  SYNCS.ARRIVE.TRANS64.RED.A1T0 RZ, [R4+URZ], RZ ;  /* 0x000000ff04ff79a7 */ /* 0x0001e2000810043f */
[----:B------:R-:W-:-:S05]  /*9ef0*/  IADD3 R5, -R155, R5, R156 ;  /* 0x000000059b057210 */ /* 0x000fca0007ffe19c */
[----:B------:R-:W0:Y:S01]  /*9f00*/  MUFU.TANH R38, R38 ;  /* 0x0000002600267308 */ /* 0x000e220000002400 */
[----:B------:R-:W-:-:S07]  /*9f10*/  IMAD R90, R94, -0x2, R90 ;  /* 0xfffffffe5e5a7824 */ /* 0x000fce00078e025a */
        /* <DEDUP_REMOVED lines=39> */
[----:B------:R-:W-:-:S02]  /*a190*/  IADD3 R85, R5, R10, RZ ;  /* 0x0000000a05557210 */ /* 0x000fc40007ffe0ff */
[----:B------:R-:W-:-:S05]  /*a1a0*/  LOP3.LUT R23, R23, 0xfffffffb, RZ, 0xc0, !PT ;  /* 0xfffffffb17177812 */ /* 0x000fca00078ec0ff */
[----:B------:R5:W0:Y:S01]  /*a1b0*/  MUFU.TANH R0, R86 ;  /* 0x0000005600007308 */ /* 0x000a220000002400 */
[----:B------:R-:W-:Y:S02]  /*a1c0*/  @P1 LOP3.LUT R23, R23, 0x4, RZ, 0xfc, !PT ;  /* 0x0000000417171812 */ /* 0x000fe400078efcff */
[----:B------:R-:W-:Y:S02]  /*a1d0*/  LEA R78, R89, 0xffffff80, 0x7 ;  /* 0xffffff80594e7811 */ /* 0x000fe400078e38ff */
[----:B-1----:R-:W-:Y:S01]  /*a1e0*/  VIADDMNMX R84, R91, R85, R90, PT ;  /* 0x000000555b547246 */ /* 0x002fe2000380015a */
[----:B-----5:R-:W-:-:S04]  /*a1f0*/  VIADD R86, R5, UR31 ;  /* 0x0000001f05567c36 */ /* 0x020fc80008000000 */
[----:B------:R-:W-:Y:S01]  /*a200*/  IMAD.IADD R83, R86, 0x1, R91 ;  /* 0x0000000156537824 */ /* 0x000fe200078e025b */
[----:B--234-:R-:W-:Y:S06]  /*a210*/  @!P1 BRA `(.L_x_14411) ;  /* 0x0000000000509947 */ /* 0x01cfec0003800000 */
[----:B------:R-:W-:Y:S01]  /*a220*/  IADD3 R87, -R155, R156, R91 ;  /* 0x0000009c9b577210 */ /* 0x000fe20007ffe15b */
[----:B------:R-:W-:Y:S03]  /*a230*/  BSSY B0, `(.L_x_14412) ;  /* 0x000000e000007945 */ /* 0x000fe60003800000 */
[----:B------:R-:W-:-:S13]  /*a240*/  ISETP.GT.AND P1, PT, R87, -0x1, PT ;  /* 0xffffffff5700780c */ /* 0x000fda0003f24270 */
        /* <DEDUP_REMOVED lines=8> */
.L_x_14413:
[----:B------:R-:W-:-:S13]  /*a2d0*/  ISETP.NE.AND P1, PT, R11, 0x1, PT ;  /* 0x000000010b00780c */ /* 0x000fda0003f25270 */
[----:B0-----:R-:W0:Y:S02]  /*a2e0*/  @P1 LDC.64 R4, c[0x0][0x9e8] ;  /* 0x00027a00ff041b82 */ /* 0x001e240000000a00 */
[----:B0-----:R-:W-:-:S05]  /*a2f0*/  @P1 IMAD.HI.U32 R4, R87, R4, RZ ;  /* 0x0000000457041227 */ /* 0x001fca00078e00ff */
[----:B------:R-:W-:-:S07]  /*a300*/  @P1 SHF.R.U32.HI R87, RZ, R5, R4 ;  /* 0x00000005ff571219 */ /* 0x000fce0000011604 */
.L_x_14414:
[----:B------:R-:W-:Y:S05]  /*a310*/  BSYNC B0 ;  /* 0x0000000000007941 */ /* 0x000fea0003800000 */
.L_x_14412:
[----:B------:R-:W-:-:S04]  /*a320*/  IMAD R87, R87, R11, -R78 ;  /* 0x0000000b57577224 */ /* 0x000fc800078e0a4e */
[----:B------:R-:W-:-:S05]  /*a330*/  IMAD R4, R94, -0x2, R87 ;  /* 0xfffffffe5e047824 */ /* 0x000fca00078e0257 */
[----:B------:R-:W-:Y:S02]  /*a340*/  VIMNMX R83, R83, R4, !PT ;  /* 0x0000000453537248 */ /* 0x000fe40007fe0100 */
[----:B------:R-:W-:-:S07]  /*a350*/  VIADDMNMX R84, R4, R11, R84, PT ;  /* 0x0000000b04547246 */ /* 0x000fce0003800154 */
.L_x_14411:
[C---:B------:R-:W-:Y:S02]  /*a360*/  ISETP.GE.AND P1, PT, R81.reuse, 0x2, PT ;  /* 0x000000025100780c */ /* 0x040fe40003f26270 */
[----:B------:R-:W-:Y:S02]  /*a370*/  ISETP.GE.AND P6, PT, R81, 0x9, PT ;  /* 0x000000095100780c */ /* 0x000fe40003fc6270 */
[----:B------:R-:W-:Y:S02]  /*a380*/  ISETP.GT.AND P2, PT, R83, 0x1, !P1 ;  /* 0x000000015300780c */ /* 0x000fe40004f44270 */
[----:B------:R-:W-:Y:S02]  /*a390*/  ISETP.GE.AND P3, PT, R81, 0xa, PT ;  /* 0x0000000a5100780c */ /* 0x000fe40003f66270 */
[----:B------:R-:W-:Y:S02]  /*a3a0*/  ISETP.LT.OR P2, PT, R84, 0x2, P2 ;  /* 0x000000025400780c */ /* 0x000fe40001741670 */
[----:B------:R-:W-:-:S02]  /*a3b0*/  LOP3.LUT R23, R23, 0xfffffffe, RZ, 0xc0, !PT ;  /* 0xfffffffe17177812 */ /* 0x000fc400078ec0ff */
[----:B------:R-:W-:Y:S02]  /*a3c0*/  FSEL R14, R14, -INF , !P2 ;  /* 0xff8000000e0e7808 */ /* 0x000fe40005000000 */
[----:B------:R-:W-:Y:S02]  /*a3d0*/  ISETP.GT.AND P2, PT, R83, 0x8, !P6 ;  /* 0x000000085300780c */ /* 0x000fe40007744270 */
[----:B------:R-:W-:Y:S02]  /*a3e0*/  ISETP.GE.AND P5, PT, R81, 0x1, PT ;  /* 0x000000015100780c */ /* 0x000fe40003fa6270 */
[----:B------:R-:W-:Y:S02]  /*a3f0*/  ISETP.LT.OR P2, PT, R84, 0x9, P2 ;  /* 0x000000095400780c */ /* 0x000fe40001741670 */
[----:B------:R-:W-:Y:S02]  /*a400*/  @P3 LOP3.LUT R23, R23, 0x1, RZ, 0xfc, !PT ;  /* 0x0000000117173812 */ /* 0x000fe400078efcff */
[----:B------:R-:W-:-:S02]  /*a410*/  FSEL R21, R21, -INF , !P2 ;  /* 0xff80000015157808 */ /* 0x000fc40005000000 */
[----:B------:R-:W-:Y:S02]  /*a420*/  ISETP.GT.AND P2, PT, R83, 0x9, !P3 ;  /* 0x000000095300780c */ /* 0x000fe40005f44270 */
        /* <DEDUP_REMOVED lines=164> */
[----:B------:R-:W-:Y:S02]  /*ae70*/  ISETP.GE.AND P4, PT, R81, 0x7a, PT ;  /* 0x0000007a5100780c */ /* 0x000fe40003f86270 */
[----:B------:R-:W0:Y:S11]  /*ae80*/  SHFL.IDX PT, R81, R80, 0x1, 0x1c1f ;  /* 0x003c1f0050517f89 */ /* 0x000e3600000e0000 */
[----:B------:R-:W-:-:S02]  /*ae90*/  @P4 LOP3.LUT R23, R23, 0x10000000, RZ, 0xfc, !PT ;  /* 0x1000000017174812 */ /* 0x000fc400078efcff */
[----:B------:R-:W-:-:S04]  /*aea0*/  ISETP.GT.AND P4, PT, R83, 0x79, !P4 ;  /* 0x000000795300780c */ /* 0x000fc80006784270 */
[----:B------:R-:W-:-:S04]  /*aeb0*/  ISETP.LT.OR P4, PT, R84, 0x7a, P4 ;  /* 0x0000007a5400780c */ /* 0x000fc80002781670 */
[----:B------:R-:W-:Y:S02]  /*aec0*/  FSEL R82, R82, -INF , !P4 ;  /* 0xff80000052527808 */ /* 0x000fe40006000000 */
[----:B------:R-:W-:Y:S01]  /*aed0*/  ISETP.GE.AND P4, PT, R11, 0x1, PT ;  /* 0x000000010b00780c */ /* 0x000fe20003f86270 */
[----:B0-----:R-:W-:Y:S01]  /*aee0*/  IMAD.IADD R86, R86, 0x1, R81 ;  /* 0x0000000156567824 */ /* 0x001fe200078e0251 */
[----:B------:R-:W-:-:S11]  /*aef0*/  VIADDMNMX R90, R81, R85, R90, PT ;  /* 0x00000055515a7246 */ /* 0x000fd6000380015a */
        /* <DEDUP_REMOVED lines=12> */
.L_x_14417:
[----:B------:R-:W-:-:S13]  /*afc0*/  ISETP.NE.AND P4, PT, R11, 0x1, PT ;  /* 0x000000010b00780c */ /* 0x000fda0003f85270 */
[----:B------:R-:W0:Y:S02]  /*afd0*/  @P4 LDC.64 R4, c[0x0][0x9e8] ;  /* 0x00027a00ff044b82 */ /* 0x000e240000000a00 */
[----:B0-----:R-:W-:-:S05]  /*afe0*/  @P4 IMAD.HI.U32 R4, R81, R4, RZ ;  /* 0x0000000451044227 */ /* 0x001fca00078e00ff */
[----:B------:R-:W-:-:S07]  /*aff0*/  @P4 SHF.R.U32.HI R81, RZ, R5, R4 ;  /* 0x00000005ff514219 */ /* 0x000fce0000011604 */
.L_x_14418:
[----:B------:R-:W-:Y:S05]  /*b000*/  BSYNC B0 ;  /* 0x0000000000007941 */ /* 0x000fea0003800000 */
.L_x_14416:
[----:B------:R-:W-:-:S04]  /*b010*/  IMAD R78, R81, R11, -R78 ;  /* 0x0000000b514e7224 */ /* 0x000fc800078e0a4e */
[----:B------:R-:W-:-:S05]  /*b020*/  IMAD R5, R94, -0x2, R78 ;  /* 0xfffffffe5e057824 */ /* 0x000fca00078e024e */
[----:B------:R-:W-:Y:S02]  /*b030*/  VIMNMX R86, R86, R5, !PT ;  /* 0x0000000556567248 */ /* 0x000fe40007fe0100 */
[----:B------:R-:W-:-:S07]  /*b040*/  VIADDMNMX R90, R5, R11, R90, PT ;  /* 0x0000000b055a7246 */ /* 0x000fce000380015a */
.L_x_14415:
[C---:B------:R-:W-:Y:S01]  /*b050*/  ISETP.GT.AND P1, PT, R86.reuse, 0x1, !P1 ;  /* 0x000000015600780c */ /* 0x040fe20004f24270 */
[----:B------:R-:W-:Y:S01]  /*b060*/  ULDC UR30, c[0x0][0x988] ;  /* 0x00026200001e7ab9 */ /* 0x000fe20000000800 */
        /* <DEDUP_REMOVED lines=29> */
[----:B------:R-:W-:Y:S02]  /*b240*/  LOP3.LUT P6, RZ, R23, 0x8000, RZ, 0xc0, !PT ;  /* 0x0000800017ff7812 */ /* 0x000fe400078cc0ff */
[----:B------:R-:W-:Y:S02]  /*b250*/  ISETP.GT.AND P1, PT, R86, 0x19, !P1 ;  /* 0x000000195600780c */ /* 0x000fe40004f24270 */
[----:B------:R-:W-:Y:S02]  /*b260*/  FMNMX.FTZ R5, R35, R4, !PT ;  /* 0x0000000423057209 */ /* 0x000fe40007810000 */
[----:B------:R-:W-:Y:S02]  /*b270*/  ISETP.LT.OR P1, PT, R90, 0x1a, P1 ;  /* 0x0000001a5a00780c */ /* 0x000fe40000f21670 */
[----:B------:R-:W-:Y:S02]  /*b280*/  FMNMX.FTZ R4, R36, R5, !PT ;  /* 0x0000000524047209 */ /* 0x000fe40007810000 */
[----:B------:R-:W-:-:S02]  /*b290*/  FSEL R30, R30, -INF , !P1 ;  /* 0xff8000001e1e7808 */ /* 0x000fc40004800000 */
[C---:B------:R-:W-:Y:S02]  /*b2a0*/  LOP3.LUT P1, RZ, R23.reuse, 0x800000, RZ, 0xc0, !PT ;  /* 0x0080000017ff7812 */ /* 0x040fe4000782c0ff */
[----:B------:R-:W-:Y:S02]  /*b2b0*/  LOP3.LUT P4, RZ, R23, 0x4000, RZ, 0xc0, !PT ;  /* 0x0000400017ff7812 */ /* 0x000fe4000788c0ff */
        /* <DEDUP_REMOVED lines=52> */
[----:B------:R-:W-:Y:S01]  /*b600*/  ISETP.GT.AND P5, PT, R86, RZ, !P5 ;  /* 0x000000ff5600720c */ /* 0x000fe20006fa4270 */
[----:B------:R-:W0:Y:S01]  /*b610*/  SHFL.BFLY PT, R5, R78, 0x2, 0x1f ;  /* 0x0c401f004e057f89 */ /* 0x000e2200000e0000 */
[----:B------:R-:W-:Y:S02]  /*b620*/  FSEL R46, R46, -INF , !P1 ;  /* 0xff8000002e2e7808 */ /* 0x000fe40004800000 */
[----:B------:R-:W-:Y:S02]  /*b630*/  ISETP.GT.AND P1, PT, R86, 0x40, !P6 ;  /* 0x000000405600780c */ /* 0x000fe40007724270 */
[----:B------:R-:W-:Y:S02]  /*b640*/  LOP3.LUT P6, RZ, R23, 0x10, RZ, 0xc0, !PT ;  /* 0x0000001017ff7812 */ /* 0x000fe400078cc0ff */
[C---:B------:R-:W-:Y:S02]  /*b650*/  ISETP.LT.OR P1, PT, R90.reuse, 0x41, P1 ;  /* 0x000000415a00780c */ /* 0x040fe40000f21670 */
[----:B------:R-:W-:-:S02]  /*b660*/  ISETP.LT.OR P5, PT, R90, 0x1, P5 ;  /* 0x000000015a00780c */ /* 0x000fc40002fa1670 */
[----:B------:R-:W-:Y:S02]  /*b670*/  FSEL R49, R49, -INF , !P1 ;  /* 0xff80000031317808 */ /* 0x000fe40004800000 */
[----:B------:R-:W-:Y:S02]  /*b680*/  ISETP.GT.AND P1, PT, R86, 0x41, !P4 ;  /* 0x000000415600780c */ /* 0x000fe40006724270 */
[----:B------:R-:W-:Y:S02]  /*b690*/  LOP3.LUT P4, RZ, R23, 0x2, RZ, 0xc0, !PT ;  /* 0x0000000217ff7812 */ /* 0x000fe4000788c0ff */
[----:B------:R-:W-:Y:S02]  /*b6a0*/  ISETP.LT.OR P1, PT, R90, 0x42, P1 ;  /* 0x000000425a00780c */ /* 0x000fe40000f21670 */
[----:B------:R-:W-:Y:S02]  /*b6b0*/  FSEL R3, R3, -INF , !P5 ;  /* 0xff80000003037808 */ /* 0x000fe40006800000 */
[----:B------:R-:W-:-:S02]  /*b6c0*/  FSEL R50, R50, -INF , !P1 ;  /* 0xff80000032327808 */ /* 0x000fc40004800000 */
[----:B------:R-:W-:Y:S02]  /*b6d0*/  LOP3.LUT P1, RZ, R23, 0x2000, RZ, 0xc0, !PT ;  /* 0x0000200017ff7812 */ /* 0x000fe4000782c0ff */
[----:B0-----:R-:W-:Y:S02]  /*b6e0*/  FMNMX.FTZ R80, R78, R5, !PT ;  /* 0x000000054e507209 */ /* 0x001fe40007810000 */
[C---:B------:R-:W-:Y:S02]  /*b6f0*/  ISETP.GT.AND P1, PT, R86.reuse, 0x48, !P1 ;  /* 0x000000485600780c */ /* 0x040fe40004f24270 */
[----:B------:R-:W-:Y:S01]  /*b700*/  ISETP.GT.AND P2, PT, R86, 0x71, !P2 ;  /* 0x000000715600780c */ /* 0x000fe20005744270 */
[----:B------:R-:W0:Y:S01]  /*b710*/  SHFL.BFLY PT, R5, R80, 0x1, 0x1f ;  /* 0x0c201f0050057f89 */ /* 0x000e2200000e0000 */
[----:B------:R-:W-:Y:S02]  /*b720*/  ISETP.LT.OR P1, PT, R90, 0x49, P1 ;  /* 0x000000495a00780c */ /* 0x000fe40000f21670 */
[----:B------:R-:W-:-:S02]  /*b730*/  ISETP.GT.AND P3, PT, R86, 0x78, !P3 ;  /* 0x000000785600780c */ /* 0x000fc40005f64270 */
[----:B------:R-:W-:Y:S02]  /*b740*/  FSEL R53, R53, -INF , !P1 ;  /* 0xff80000035357808 */ /* 0x000fe40004800000 */
[----:B------:R-:W-:Y:S02]  /*b750*/  LOP3.LUT P1, RZ, R23, 0x1000, RZ, 0xc0, !PT ;  /* 0x0000100017ff7812 */ /* 0x000fe4000782c0ff */
[----:B------:R-:W-:Y:S02]  /*b760*/  ISETP.LT.OR P2, PT, R90, 0x72, P2 ;  /* 0x000000725a00780c */ /* 0x000fe40001741670 */
[----:B------:R-:W-:Y:S02]  /*b770*/  ISETP.GT.AND P1, PT, R86, 0x49, !P1 ;  /* 0x000000495600780c */ /* 0x000fe40004f24270 */
[C---:B------:R-:W-:Y:S02]  /*b780*/  ISETP.LT.OR P3, PT, R90.reuse, 0x79, P3 ;  /* 0x000000795a00780c */ /* 0x040fe40001f61670 */
[----:B------:R-:W-:-:S02]  /*b790*/  ISETP.LT.OR P1, PT, R90, 0x4a, P1 ;  /* 0x0000004a5a00780c */ /* 0x000fc40000f21670 */
[----:B------:R-:W-:Y:S02]  /*b7a0*/  FSEL R73, R73, -INF , !P2 ;  /* 0xff80000049497808 */ /* 0x000fe40005000000 */
[----:B------:R-:W-:Y:S02]  /*b7b0*/  FSEL R54, R54, -INF , !P1 ;  /* 0xff80000036367808 */ /* 0x000fe40004800000 */
[----:B------:R-:W-:Y:S02]  /*b7c0*/  LOP3.LUT P1, RZ, R23, 0x800, RZ, 0xc0, !PT ;  /* 0x0000080017ff7812 */ /* 0x000fe4000782c0ff */
[----:B------:R-:W-:Y:S02]  /*b7d0*/  FSEL R0, R0, -INF , !P3 ;  /* 0xff80000000007808 */ /* 0x000fe40005800000 */
[----:B------:R-:W-:Y:S02]  /*b7e0*/  ISETP.GT.AND P1, PT, R86, 0x50, !P1 ;  /* 0x000000505600780c */ /* 0x000fe40004f24270 */
[----:B0-----:R-:W-:-:S02]  /*b7f0*/  FMNMX.FTZ R5, R80, R5, !PT ;  /* 0x0000000550057209 */ /* 0x001fc40007810000 */
[----:B------:R-:W-:-:S03]  /*b800*/  ISETP.LT.OR P1, PT, R90, 0x51, P1 ;  /* 0x000000515a00780c */ /* 0x000fc60000f21670 */
[----:B------:R-:W-:Y:S01]  /*b810*/  FMUL.FTZ R4, R5, UR30 ;  /* 0x0000001e05047c20 */ /* 0x000fe20008410000 */
        /* <DEDUP_REMOVED lines=32> */
[----:B------:R-:W-:-:S04]  /*ba20*/  FSETP.NEU.FTZ.AND P1, PT, R5, -INF , PT ;  /* 0xff8000000500780b */ /* 0x000fc80003f3d000 */
[----:B------:R-:W-:Y:S02]  /*ba30*/  FSEL R4, R4, RZ, P1 ;  /* 0x000000ff04047208 */ /* 0x000fe40000800000 */
[----:B------:R-:W-:Y:S02]  /*ba40*/  ISETP.GT.AND P1, PT, R86, 0x79, !P4 ;  /* 0x000000795600780c */ /* 0x000fe40006724270 */
[----:B------:R-:W-:Y:S01]  /*ba50*/  ISETP.NE.AND P4, PT, R93, 0x1, PT ;  /* 0x000000015d00780c */ /* 0x000fe20003f85270 */
        /* <DEDUP_REMOVED lines=44> */
[----:B------:R-:W-:-:S02]  /*bd20*/  FFMA.FTZ R35, R36, UR30, -R4 ;  /* 0x0000001e24237c23 */ /* 0x000fc40008010804 */
[----:B------:R-:W-:-:S04]  /*bd30*/  FMNMX.FTZ R81, R41, R14, !PT ;  /* 0x0000000e29517209 */ /* 0x000fc80007810000 */
[----:B------:R-:W-:Y:S01]  /*bd40*/  FMNMX.FTZ R14, R42, R81, !PT ;  /* 0x000000512a0e7209 */ /* 0x000fe20007810000 */
[----:B------:R-:W3:Y:S03]  /*bd50*/  MUFU.EX2 R144, R144 ;  /* 0x0000009000907308 */ /* 0x000ee60000000800 */
[----:B------:R-:W-:-:S04]  /*bd60*/  FMNMX.FTZ R39, R45, R14, !PT ;  /* 0x0000000e2d277209 */ /* 0x000fc80007810000 */
[----:B------:R-:W-:Y:S01]  /*bd70*/  FMNMX.FTZ R14, R46, R39, !PT ;  /* 0x000000272e0e7209 */ /* 0x000fe20007810000 */
[----:B------:R-:W4:Y:S01]  /*bd80*/  MUFU.EX2 R27, R27 ;  /* 0x0000001b001b7308 */ /* 0x000f220000000800 */
[----:B------:R-:W-:Y:S02]  /*bd90*/  FFMA.FTZ R39, R40, UR30, -R4 ;  /* 0x0000001e28277c23 */ /* 0x000fe40008010804 */
[----:B------:R-:W-:-:S04]  /*bda0*/  FMNMX.FTZ R81, R49, R14, !PT ;  /* 0x0000000e31517209 */ /* 0x000fc80007810000 */
[----:B------:R-:W-:Y:S01]  /*bdb0*/  FMNMX.FTZ R14, R50, R81, !PT ;  /* 0x00000051320e7209 */ /* 0x000fe20007810000 */
[----:B------:R-:W5:Y:S03]  /*bdc0*/  MUFU.EX2 R146, R146 ;  /* 0x0000009200927308 */ /* 0x000f660000000800 */
[----:B------:R-:W-:-:S04]  /*bdd0*/  FMNMX.FTZ R43, R53, R14, !PT ;  /* 0x0000000e352b7209 */ /* 0x000fc80007810000 */
[----:B------:R-:W-:Y:S01]  /*bde0*/  FMNMX.FTZ R14, R54, R43, !PT ;  /* 0x0000002b360e7209 */ /* 0x000fe20007810000 */
[----:B------:R-:W-:Y:S01]  /*bdf0*/  FFMA.FTZ R43, R44, UR30, -R4 ;  /* 0x0000001e2c2b7c23 */ /* 0x000fe20008010804 */
[----:B------:R-:W5:Y:S02]  /*be00*/  MUFU.EX2 R31, R31 ;  /* 0x0000001f001f7308 */ /* 0x000f640000000800 */
[----:B------:R-:W-:-:S04]  /*be10*/  FMNMX.FTZ R81, R57, R14, !PT ;  /* 0x0000000e39517209 */ /* 0x000fc80007810000 */
[----:B------:R-:W-:Y:S02]  /*be20*/  FMNMX.FTZ R14, R58, R81, !PT ;  /* 0x000000513a0e7209 */ /* 0x000fe40007810000 */
[----:B------:R-:W-:Y:S02]  /*be30*/  MUFU.EX2 R140, R140 ;  /* 0x0000008c008c7308 */ /* 0x000fe40000000800 */
[----:B------:R-:W-:-:S04]  /*be40*/  FMNMX.FTZ R47, R61, R14, !PT ;  /* 0x0000000e3d2f7209 */ /* 0x000fc80007810000 */
[----:B------:R-:W-:Y:S01]  /*be50*/  FMNMX.FTZ R14, R62, R47, !PT ;  /* 0x0000002f3e0e7209 */ /* 0x000fe20007810000 */
[----:B------:R-:W-:Y:S01]  /*be60*/  FFMA.FTZ R47, R48, UR30, -R4 ;  /* 0x0000001e302f7c23 */ /* 0x000fe20008010804 */
        /* <DEDUP_REMOVED lines=12> */
[----:B------:R-:W-:Y:S03]  /*bf30*/  MUFU.EX2 R43, R43 ;  /* 0x0000002b002b7308 */ /* 0x000fe60000000800 */
[----:B------:R-:W0:Y:S05]  /*bf40*/  SHFL.BFLY PT, R14, R81, 0x2, 0x1f ;  /* 0x0c401f00510e7f89 */ /* 0x000e2a00000e0000 */
        /* <DEDUP_REMOVED lines=8> */
[----:B0-----:R-:W-:Y:S01]  /*bfd0*/  FMNMX.FTZ R14, R28, R77, !PT ;  /* 0x0000004d1c0e7209 */ /* 0x001fe20007810000 */
[----:B------:R-:W-:-:S06]  /*bfe0*/  FFMA.FTZ R77, R82, UR30, -R4 ;  /* 0x0000001e524d7c23 */ /* 0x000fcc0008010804 */
[----:B------:R-:W-:Y:S01]  /*bff0*/  MUFU.EX2 R128, R128 ;  /* 0x0000008000807308 */ /* 0x000fe20000000800 */
[C---:B------:R-:W-:Y:S01]  /*c000*/  FSETP.NEU.FTZ.AND P1, PT, R14.reuse, -INF , PT ;  /* 0xff8000000e00780b */ /* 0x040fe20003f3d000 */
[----:B------:R-:W-:-:S05]  /*c010*/  FMUL.FTZ R79, R14, UR30 ;  /* 0x0000001e0e4f7c20 */ /* 0x000fca0008410000 */
[----:B------:R-:W-:Y:S01]  /*c020*/  FSEL R79, R79, RZ, P1 ;  /* 0x000000ff4f4f7208 */ /* 0x000fe20000800000 */
[----:B------:R-:W-:Y:S04]  /*c030*/  MUFU.EX2 R59, R59 ;  /* 0x0000003b003b7308 */ /* 0x000fe80000000800 */
        /* <DEDUP_REMOVED lines=12> */
[----:B------:R-:W-:Y:S01]  /*c100*/  FFMA.FTZ R141, R33, UR30, -R79 ;  /* 0x0000001e218d7c23 */ /* 0x000fe2000801084f */
[----:B------:R-:W0:Y:S01]  /*c110*/  @P4 LDC R25, c[0x0][0x44c] ;  /* 0x00011300ff194b82 */ /* 0x000e220000000800 */
[----:B------:R-:W1:Y:S01]  /*c120*/  MUFU.EX2 R12, R12 ;  /* 0x0000000c000c7308 */ /* 0x000e620000000800 */
[----:B---3--:R-:W-:Y:S01]  /*c130*/  FADD.FTZ R4, R144, R3 ;  /* 0x0000000390047221 */ /* 0x008fe20000010000 */
[--C-:B------:R-:W-:Y:S01]  /*c140*/  FFMA.FTZ R30, R34, UR30, -R79.reuse ;  /* 0x0000001e221e7c23 */ /* 0x100fe2000801084f */
[--C-:B------:R-:W-:Y:S01]  /*c150*/  FFMA.FTZ R36, R46, UR30, -R79.reuse ;  /* 0x0000001e2e247c23 */ /* 0x100fe2000801084f */
[--C-:B------:R-:W-:Y:S01]  /*c160*/  FFMA.FTZ R34, R42, UR30, -R79.reuse ;  /* 0x0000001e2a227c23 */ /* 0x100fe2000801084f */
[----:B----4-:R-:W-:Y:S01]  /*c170*/  FADD.FTZ R3, R27, R4 ;  /* 0x000000041b037221 */ /* 0x010fe20000010000 */
[----:B------:R-:W-:Y:S01]  /*c180*/  FFMA.FTZ R143, R37, UR30, -R79 ;  /* 0x0000001e258f7c23 */ /* 0x000fe2000801084f */
[----:B------:R-:W2:Y:S01]  /*c190*/  @P4 LDC R46, c[0x0][0x450] ;  /* 0x00011400ff2e4b82 */ /* 0x000ea20000000800 */
[----:B------:R-:W3:Y:S01]  /*c1a0*/  MUFU.EX2 R151, R151 ;  /* 0x0000009700977308 */ /* 0x000ee20000000800 */
[----:B-----5:R-:W-:Y:S01]  /*c1b0*/  FADD.FTZ R40, R146, R3 ;  /* 0x0000000392287221 */ /* 0x020fe20000010000 */
[--C-:B------:R-:W-:Y:S01]  /*c1c0*/  FFMA.FTZ R32, R38, UR30, -R79.reuse ;  /* 0x0000001e26207c23 */ /* 0x100fe2000801084f */
        /* <DEDUP_REMOVED lines=8> */
[--C-:B------:R-:W-:Y:S01]  /*c250*/  FFMA.FTZ R135, R53, UR30, -R79.reuse ;  /* 0x0000001e35877c23 */ /* 0x100fe2000801084f */
[--C-:B------:R-:W-:Y:S01]  /*c260*/  FFMA.FTZ R40, R54, UR30, -R79.reuse ;  /* 0x0000001e36287c23 */ /* 0x100fe2000801084f */
[----:B------:R-:W-:Y:S01]  /*c270*/  FFMA.FTZ R129, R57, UR30, -R79 ;  /* 0x0000001e39817c23 */ /* 0x000fe2000801084f */
[----:B------:R-:W-:Y:S01]  /*c280*/  FADD.FTZ R15, R35, R42 ;  /* 0x0000002a230f7221 */ /* 0x000fe20000010000 */
[----:B0-----:R-:W-:Y:S01]  /*c290*/  @P4 IMAD.HI.U32 R29, R92, R25, RZ ;  /* 0x000000195c1d4227 */ /* 0x001fe200078e00ff */
[----:B------:R-:W0:Y:S03]  /*c2a0*/  MUFU.EX2 R145, R145 ;  /* 0x0000009100917308 */ /* 0x000e260000000800 */
[----:B---3--:R-:W-:Y:S01]  /*c2b0*/  FADD.FTZ R3, R151, R4 ;  /* 0x0000000497037221 */ /* 0x008fe20000010000 */
[----:B------:R-:W-:Y:S01]  /*c2c0*/  FADD.FTZ R42, R142, R15 ;  /* 0x0000000f8e2a7221 */ /* 0x000fe20000010000 */
[----:B------:R-:W-:Y:S01]  /*c2d0*/  F2FP.F16.F32.PACK_AB R148, R13, R148 ;  /* 0x000000940d94723e */ /* 0x000fe200000000ff */
[--C-:B------:R-:W-:Y:S01]  /*c2e0*/  FFMA.FTZ R131, R61, UR30, -R79.reuse ;  /* 0x0000001e3d837c23 */ /* 0x100fe2000801084f */
[--C-:B------:R-:W-:Y:S01]  /*c2f0*/  FFMA.FTZ R125, R65, UR30, -R79.reuse ;  /* 0x0000001e417d7c23 */ /* 0x100fe2000801084f */
[----:B------:R-:W-:Y:S01]  /*c300*/  FADD.FTZ R15, R39, R42 ;  /* 0x0000002a270f7221 */ /* 0x000fe20000010000 */
[----:B------:R-:W-:Y:S01]  /*c310*/  FFMA.FTZ R42, R58, UR30, -R79 ;  /* 0x0000001e3a2a7c23 */ /* 0x000fe2000801084f */
[----:B------:R-:W1:Y:S01]  /*c320*/  MUFU.EX2 R26, R26 ;  /* 0x0000001a001a7308 */ /* 0x000e620000000800 */
[----:B----4-:R-:W-:Y:S01]  /*c330*/  FADD.FTZ R4, R20, R3 ;  /* 0x0000000314047221 */ /* 0x010fe20000010000 */
[----:B------:R-:W-:Y:S01]  /*c340*/  FADD.FTZ R44, R136, R15 ;  /* 0x0000000f882c7221 */ /* 0x000fe20000010000 */
[----:B------:R-:W-:Y:S01]  /*c350*/  IMAD.MOV.U32 R15, RZ, RZ, R92 ;  /* 0x000000ffff0f7224 */ /* 0x000fe200078e005c */
[----:B--2---:R-:W-:Y:S01]  /*c360*/  @P4 SHF.R.U32.HI R15, RZ, R46, R29 ;  /* 0x0000002eff0f4219 */ /* 0x004fe2000001161d */
        /* <DEDUP_REMOVED lines=14> */
[----:B------:R-:W-:Y:S01]  /*c450*/  FFMA.FTZ R24, R24, UR30, -R79 ;  /* 0x0000001e18187c23 */ /* 0x000fe2000801084f */
[----:B------:R-:W-:Y:S01]  /*c460*/  ISETP.GE.AND P4, PT, R11, 0x1, PT ;  /* 0x000000010b00780c */ /* 0x000fe20003f86270 */
[----:B------:R-:W-:-:S02]  /*c470*/  IMAD.IADD R15, R88, 0x1, R15 ;  /* 0x00000001580f7824 */ /* 0x000fc400078e020f */
[----:B------:R-:W-:Y:S01]  /*c480*/  FADD.FTZ R25, R51, R46 ;  /* 0x0000002e33197221 */ /* 0x000fe20000010000 */
[----:B------:R-:W-:Y:S01]  /*c490*/  FFMA.FTZ R46, R70, UR30, -R79 ;  /* 0x0000001e462e7c23 */ /* 0x000fe2000801084f */
[----:B------:R-:W1:Y:S01]  /*c4a0*/  MUFU.EX2 R141, R141 ;  /* 0x0000008d008d7308 */ /* 0x000e620000000800 */
[----:B--2---:R-:W-:Y:S01]  /*c4b0*/  FADD.FTZ R3, R147, R4 ;  /* 0x0000000493037221 */ /* 0x004fe20000010000 */
[----:B------:R-:W-:Y:S01]  /*c4c0*/  FADD.FTZ R48, R134, R25 ;  /* 0x0000001986307221 */ /* 0x000fe20000010000 */
[----:B------:R-:W-:Y:S01]  /*c4d0*/  F2FP.F16.F32.PACK_AB R149, R12, R149 ;  /* 0x000000950c95723e */ /* 0x000fe200000000ff */
[----:B------:R-:W-:Y:S01]  /*c4e0*/  IMAD.IADD R10, R15, 0x1, R10 ;  /* 0x000000010f0a7824 */ /* 0x000fe200078e020a */
[----:B------:R-:W-:Y:S01]  /*c4f0*/  F2FP.F16.F32.PACK_AB R144, R27, R144 ;  /* 0x000000901b90723e */ /* 0x000fe200000000ff */
[----:B------:R-:W-:Y:S01]  /*c500*/  FADD.FTZ R29, R55, R48 ;  /* 0x00000030371d7221 */ /* 0x000fe20000010000 */
[----:B------:R-:W-:Y:S01]  /*c510*/  F2FP.F16.F32.PACK_AB R146, R31, R146 ;  /* 0x000000921f92723e */ /* 0x000fe200000000ff */
[----:B------:R-:W2:Y:S01]  /*c520*/  MUFU.EX2 R30, R30 ;  /* 0x0000001e001e7308 */ /* 0x000ea20000000800 */
[----:B0-----:R-:W-:Y:S01]  /*c530*/  FADD.FTZ R4, R28, R3 ;  /* 0x000000031c047221 */ /* 0x001fe20000010000 */
[----:B------:R-:W-:Y:S01]  /*c540*/  FADD.FTZ R48, R128, R29 ;  /* 0x0000001d80307221 */ /* 0x000fe20000010000 */
[----:B------:R-:W-:-:S02]  /*c550*/  F2FP.F16.F32.PACK_AB R140, R35, R140 ;  /* 0x0000008c238c723e */ /* 0x000fc400000000ff */
[----:B------:R-:W-:Y:S02]  /*c560*/  F2FP.F16.F32.PACK_AB R142, R39, R142 ;  /* 0x0000008e278e723e */ /* 0x000fe400000000ff */
        /* <DEDUP_REMOVED lines=16> */
[C---:B-1----:R-:W-:Y:S01]  /*c670*/  FADD.FTZ R4, R32.reuse, R3 ;  /* 0x0000000320047221 */ /* 0x042fe20000010000 */
[----:B------:R-:W-:-:S06]  /*c680*/  F2FP.F16.F32.PACK_AB R143, R32, R143 ;  /* 0x0000008f208f723e */ /* 0x000fcc00000000ff */
[----:B------:R-:W1:Y:S01]  /*c690*/  MUFU.EX2 R139, R139 ;  /* 0x0000008b008b7308 */ /* 0x000e620000000800 */
[----:B--2---:R-:W-:-:S07]  /*c6a0*/  FADD.FTZ R3, R137, R4 ;  /* 0x0000000489037221 */ /* 0x004fce0000010000 */
[----:B------:R-:W2:Y:S01]  /*c6b0*/  MUFU.EX2 R36, R36 ;  /* 0x0000002400247308 */ /* 0x000ea20000000800 */
[----:B0-----:R-:W-:Y:S01]  /*c6c0*/  FADD.FTZ R4, R34, R3 ;  /* 0x0000000322047221 */ /* 0x001fe20000010000 */
[----:B------:R-:W-:Y:S01]  /*c6d0*/  FFMA.FTZ R3, R0, UR30, -R79 ;  /* 0x0000001e00037c23 */ /* 0x000fe2000801084f */
[----:B------:R-:W-:-:S05]  /*c6e0*/  F2FP.F16.F32.PACK_AB R137, R34, R137 ;  /* 0x000000892289723e */ /* 0x000fca00000000ff */
[----:B------:R-:W0:Y:S01]  /*c6f0*/  MUFU.EX2 R133, R133 ;  /* 0x0000008500857308 */ /* 0x000e220000000800 */
[----:B-1----:R-:W-:-:S07]  /*c700*/  FADD.FTZ R25, R139, R4 ;  /* 0x000000048b197221 */ /* 0x002fce0000010000 */
[----:B------:R-:W1:Y:S01]  /*c710*/  MUFU.EX2 R38, R38 ;  /* 0x0000002600267308 */ /* 0x000e620000000800 */
[C---:B--2---:R-:W-:Y:S01]  /*c720*/  FADD.FTZ R4, R36.reuse, R25 ;  /* 0x0000001924047221 */ /* 0x044fe20000010000 */
[----:B------:R-:W-:Y:S01]  /*c730*/  FADD.FTZ R25, R59, R48 ;  /* 0x000000303b197221 */ /* 0x000fe20000010000 */
[----:B------:R-:W-:-:S05]  /*c740*/  F2FP.F16.F32.PACK_AB R139, R36, R139 ;  /* 0x0000008b248b723e */ /* 0x000fca00000000ff */
        /* <DEDUP_REMOVED lines=44> */
[----:B------:R-:W-:Y:S01]  /*ca10*/  F2FP.F16.F32.PACK_AB R125, R0, R125 ;  /* 0x0000007d007d723e */ /* 0x000fe200000000ff */
[----:B------:R-:W-:-:S05]  /*ca20*/  VIADD R0, R89, 0xfffffffe ;  /* 0xfffffffe59007836 */ /* 0x000fca0000000000 */
        /* <DEDUP_REMOVED lines=19> */
[C---:B------:R-:W-:Y:S01]  /*cb60*/  ISETP.GT.AND P1, PT, R15.reuse, RZ, PT ;  /* 0x000000ff0f00720c */ /* 0x040fe20003f24270 */
[----:B------:R-:W-:Y:S01]  /*cb70*/  BSSY B0, `(.L_x_14420) ;  /* 0x000000e000007945 */ /* 0x000fe20003800000 */
[----:B------:R-:W-:-:S11]  /*cb80*/  VIADD R12, R15, 0xffffffff ;  /* 0xffffffff0f0c7836 */ /* 0x000fd60000000000 */
[----:B------:R-:W-:Y:S05]  /*cb90*/  @P1 BRA `(.L_x_14421) ;  /* 0x00000000001c1947 */ /* 0x000fea0003800000 */
[----:B------:R-:W-:Y:S02]  /*cba0*/  ISETP.NE.AND P1, PT, R11, 0x1, PT ;  /* 0x000000010b00780c */ /* 0x000fe40003f25270 */
[----:B------:R-:W-:-:S11]  /*cbb0*/  IADD3 R15, -R15, RZ, RZ ;  /* 0x000000ff0f0f7210 */ /* 0x000fd60007ffe1ff */
[----:B------:R-:W0:Y:S02]  /*cbc0*/  @P1 LDC.64 R12, c[0x0][0x9e8] ;  /* 0x00027a00ff0c1b82 */ /* 0x000e240000000a00 */
[----:B0-----:R-:W-:-:S05]  /*cbd0*/  @P1 IMAD.HI.U32 R12, R15, R12, RZ ;  /* 0x0000000c0f0c1227 */ /* 0x001fca00078e00ff */
[----:B------:R-:W-:-:S04]  /*cbe0*/  @P1 SHF.R.U32.HI R15, RZ, R13, R12 ;  /* 0x0000000dff0f1219 */ /* 0x000fc8000001160c */
[----:B------:R-:W-:Y:S01]  /*cbf0*/  LOP3.LUT R12, RZ, R15, RZ, 0x33, !PT ;  /* 0x0000000fff0c7212 */ /* 0x000fe200078e33ff */
[----:B------:R-:W-:Y:S06]  /*cc00*/  BRA `(.L_x_14422) ;  /* 0x0000000000107947 */ /* 0x000fec0003800000 */
.L_x_14421:
[----:B------:R-:W-:-:S13]  /*cc10*/  ISETP.NE.AND P1, PT, R11, 0x1, PT ;  /* 0x000000010b00780c */ /* 0x000fda0003f25270 */
[----:B------:R-:W0:Y:S02]  /*cc20*/  @P1 LDC.64 R20, c[0x0][0x9e8] ;  /* 0x00027a00ff141b82 */ /* 0x000e240000000a00 */
[----:B0-----:R-:W-:-:S05]  /*cc30*/  @P1 IMAD.HI.U32 R20, R12, R20, RZ ;  /* 0x000000140c141227 */ /* 0x001fca00078e00ff */
[----:B------:R-:W-:-:S07]  /*cc40*/  @P1 SHF.R.U32.HI R12, RZ, R21, R20 ;  /* 0x00000015ff0c1219 */ /* 0x000fce0000011614 */
.L_x_14422:
[----:B------:R-:W-:Y:S05]  /*cc50*/  BSYNC B0 ;  /* 0x0000000000007941 */ /* 0x000fea0003800000 */
.L_x_14420:
[----:B------:R-:W-:-:S05]  /*cc60*/  IMAD R11, R12, R11, R11 ;  /* 0x0000000b0c0b7224 */ /* 0x000fca00078e020b */
[----:B------:R-:W-:-:S07]  /*cc70*/  VIMNMX R10, R10, R11, PT ;  /* 0x0000000b0a0a7248 */ /* 0x000fce0003fe0100 */
.L_x_14419:
        /* <DEDUP_REMOVED lines=30> */
[----:B--2---:R-:W-:-:S04]  /*ce60*/  VIMNMX R12, R12, R11, !PT ;  /* 0x0000000b0c0c7248 */ /* 0x004fc80007fe0100 */
[----:B------:R-:W-:Y:S01]  /*ce70*/  ISETP.GE.AND P1, PT, R0, R12, PT ;  /* 0x0000000c0000720c */ /* 0x000fe20003f26270 */
[----:B------:R0:W-:-:S12]  /*ce80*/  STL [R1+0x24], R12 ;  /* 0x0000240c01007387 */ /* 0x0001d80000100800 */
[----:B0-----:R-:W-:Y:S05]  /*ce90*/  @!P1 BRA `(.L_x_14423) ;  /* 0x00000038002c9947 */ /* 0x001fea0003800000 */
[----:B------:R-:W-:-:S07]  /*cea0*/  IMAD.MOV.U32 R119, RZ, RZ, RZ ;  /* 0x000000ffff777224 */ /* 0x000fce00078e00ff */
.L_x_14443:
        /* <DEDUP_REMOVED lines=8> */
[----:B------:R-:W-:Y:S05]  /*cf30*/  @P1 BRA `(.L_x_14424) ;  /* 0x0000000000301947 */ /* 0x000fea0003800000 */
[----:B------:R-:W-:Y:S05]  /*cf40*/  @!P0 BRA `(.L_x_14425) ;  /* 0x0000000000048947 */ /* 0x000fea0003800000 */
[----:B------:R-:W-:Y:S01]  /*cf50*/  BPT.TRAP 0x1 ;  /* 0x000000040000795c */ /* 0x000fe20000300000 */
.L_x_14425:
[----:B------:R-:W-:Y:S01]  /*cf60*/  IMAD R11, R15, 0x8, R2 ;  /* 0x000000080f0b7824 */ /* 0x000fe200078e0202 */
[----:B------:R-:W-:-:S04]  /*cf70*/  SHF.L.U32 R10, R20, 0x1f, RZ ;  /* 0x0000001f140a7819 */ /* 0x000fc800000006ff */
[----:B------:R0:W1:Y:S01]  /*cf80*/  SYNCS.PHASECHK.TRANS64.TRYWAIT P2, [R11+URZ+0x16830], R10 ;  /* 0x0168300a0b0075a7 */ /* 0x000062000804017f */
[----:B------:R-:W-:Y:S05]  /*cf90*/  @!P0 BRA `(.L_x_14426) ;  /* 0x0000000000048947 */ /* 0x000fea0003800000 */
[----:B------:R-:W-:Y:S01]  /*cfa0*/  BPT.TRAP 0x1 ;  /* 0x000000040000795c */ /* 0x000fe20000300000 */
.L_x_14426:
[----:B------:R-:W-:Y:S04]  /*cfb0*/  BSSY B0, `(.L_x_14424) ;  /* 0x0000004000007945 */ /* 0x000fe80003800000 */
[----:B-1----:R-:W-:Y:S05]  /*cfc0*/  @P2 BRA `(.L_x_14427) ;  /* 0x0000000000082947 */ /* 0x002fea0003800000 */
[----:B------:R-:W1:Y:S02]  /*cfd0*/  SYNCS.PHASECHK.TRANS64.TRYWAIT P2, [R11+URZ+0x16830], R10 ;  /* 0x0168300a0b0075a7 */ /* 0x000e64000804017f */
[----:B-1----:R-:W-:Y:S05]  /*cfe0*/  @!P2 BRA `(.L_x_14428) ;  /* 0x0000014000d0a947 */ /* 0x002fea0003800000 */
.L_x_14427:
[----:B------:R-:W-:Y:S05]  /*cff0*/  BSYNC B0 ;  /* 0x0000000000007941 */ /* 0x000fea0003800000 */
.L_x_14424:
[----:B------:R-:W2:Y:S01]  /*d000*/  LDL R12, [R1+0x2c] ;  /* 0x00002c00010c7983 */ /* 0x000ea20000100800 */
[----:B01----:R-:W0:Y:S01]  /*d010*/  S2R R10, SR_TID.X ;  /* 0x00000000000a7919 */ /* 0x003e220000002100 */
[----:B------:R-:W-:Y:S01]  /*d020*/  IMAD.MOV.U32 R11, RZ, RZ, 0x40000040 ;  /* 0x40000040ff0b7424 */ /* 0x000fe200078e00ff */
[----:B------:R-:W-:Y:S05]  /*d030*/  WARPSYNC.ALL ;  /* 0x0000000000007948 */ /* 0x000fea0003800000 */
[----:B------:R-:W-:Y:S02]  /*d040*/  R2UR UR23, R11 ;  /* 0x000000000b1772ca */ /* 0x000fe400000e0000 */
[----:B0-----:R-:W-:-:S05]  /*d050*/  SHF.R.U32.HI R10, RZ, 0x7, R10 ;  /* 0x00000007ff0a7819 */ /* 0x001fca000001160a */
[----:B------:R-:W-:Y:S02]  /*d060*/  VIADD R21, R10, 0x8 ;  /* 0x000000080a157836 */ /* 0x000fe40000000000 */
[----:B------:R-:W-:-:S05]  /*d070*/  IMAD.MOV.U32 R13, RZ, RZ, 0x40000040 ;  /* 0x40000040ff0d7424 */ /* 0x000fca00078e00ff */
[----:B------:R-:W-:Y:S01]  /*d080*/  R2UR UR19, R13 ;  /* 0x000000000d1372ca */ /* 0x000fe200000e0000 */
[----:B------:R-:W-:Y:S01]  /*d090*/  IMAD.MOV.U32 R25, RZ, RZ, 0x40000040 ;  /* 0x40000040ff197424 */ /* 0x000fe200078e00ff */
[----:B------:R-:W-:Y:S02]  /*d0a0*/  R2UR UR12, R6 ;  /* 0x00000000060c72ca */ /* 0x000fe400000e0000 */
[----:B------:R-:W-:Y:S02]  /*d0b0*/  R2UR UR13, R7 ;  /* 0x00000000070d72ca */ /* 0x000fe400000e0000 */
[C---:B------:R-:W-:Y:S02]  /*d0c0*/  R2UR UR15, R25.reuse ;  /* 0x00000000190f72ca */ /* 0x040fe400000e0000 */
[----:B------:R-:W-:Y:S01]  /*d0d0*/  R2UR UR27, R25 ;  /* 0x00000000191b72ca */ /* 0x000fe200000e0000 */
[----:B------:R0:W-:Y:S01]  /*d0e0*/  BAR.SYNC.DEFER_BLOCKING R21, 0x100 ;  /* 0x000400150000751d */ /* 0x0001e20000010000 */
[----:B--2---:R-:W-:-:S05]  /*d0f0*/  IMAD R24, R15, 0x400, R12 ;  /* 0x000004000f187824 */ /* 0x004fca00078e020c */
[----:B------:R-:W-:-:S04]  /*d100*/  IADD3 R10, R24, 0x4, RZ ;  /* 0x00000004180a7810 */ /* 0x000fc80007ffe0ff */
[----:B------:R-:W-:Y:S02]  /*d110*/  R2UR UR22, R10 ;  /* 0x000000000a1672ca */ /* 0x000fe400000e0000 */
[----:B------:R-:W2:Y:S01]  /*d120*/  LDL.64 R10, [R1+0x18] ;  /* 0x00001800010a7983 */ /* 0x000ea20000100a00 */
[----:B------:R-:W-:-:S05]  /*d130*/  VIADD R12, R24, 0x2 ;  /* 0x00000002180c7836 */ /* 0x000fca0000000000 */
[----:B------:R-:W-:Y:S02]  /*d140*/  R2UR UR18, R12 ;  /* 0x000000000c1272ca */ /* 0x000fe400000e0000 */
[----:B------:R-:W3:Y:S01]  /*d150*/  LDL.64 R12, [R1+0x10] ;  /* 0x00001000010c7983 */ /* 0x000ee20000100a00 */
[C---:B------:R-:W-:Y:S01]  /*d160*/  R2UR UR14, R24.reuse ;  /* 0x00000000180e72ca */ /* 0x040fe200000e0000 */
[----:B------:R-:W-:-:S05]  /*d170*/  VIADD R24, R24, 0x6 ;  /* 0x0000000618187836 */ /* 0x000fca0000000000 */
[----:B------:R-:W-:Y:S02]  /*d180*/  R2UR UR26, R24 ;  /* 0x00000000181a72ca */ /* 0x000fe400000e0000 */
[----:B------:R-:W-:-:S06]  /*d190*/  WARPGROUP.ARRIVE ;  /* 0x00000000000079c5 */ /* 0x000fcc0000000000 */
[----:B------:R-:W-:Y:S03]  /*d1a0*/  HGMMA.64x128x16.F32 R24, gdesc[UR12], RZ, !UPT, gsb0 ;  /* 0x01e000000c1879f0 */ /* 0x000fe6000c0008ff */
[----:B------:R-:W-:Y:S02]  /*d1b0*/  WARPGROUP.DEPBAR.LE gsb0, 0x0 ;  /* 0x00008000000079c5 */ /* 0x000fe40000010000 */
[----:B------:R-:W-:Y:S01]  /*d1c0*/  WARPGROUP.ARRIVE ;  /* 0x00000000000079c5 */ /* 0x000fe20000000000 */
[----:B--2---:R-:W-:Y:S02]  /*d1d0*/  R2UR UR16, R10 ;  /* 0x000000000a1072ca */ /* 0x004fe400000e0000 */
[----:B------:R-:W-:-:S13]  /*d1e0*/  R2UR UR17, R11 ;  /* 0x000000000b1172ca */ /* 0x000fda00000e0000 */
[----:B------:R-:W-:Y:S01]  /*d1f0*/  HGMMA.64x128x16.F32 R24, gdesc[UR16], R24, gsb0 ;  /* 0x01e00000101879f0 */ /* 0x000fe20008000818 */
[----:B---3--:R-:W-:Y:S02]  /*d200*/  R2UR UR20, R12 ;  /* 0x000000000c1472ca */ /* 0x008fe400000e0000 */
        /* <DEDUP_REMOVED lines=13> */
.L_x_14430:
[----:B------:R-:W-:Y:S01]  /*d2e0*/  SHF.L.U32 R10, R154, 0x1f, RZ ;  /* 0x0000001f9a0a7819 */ /* 0x000fe200000006ff */
[----:B------:R-:W-:-:S04]  /*d2f0*/  IMAD R11, R19, 0x8, R2 ;  /* 0x00000008130b7824 */ /* 0x000fc800078e0202 */
[----:B------:R0:W1:Y:S01]  /*d300*/  SYNCS.PHASECHK.TRANS64.TRYWAIT P1, [R11+URZ+0x16850], R10 ;  /* 0x0168500a0b0075a7 */ /* 0x000062000802017f */
[----:B------:R-:W-:Y:S05]  /*d310*/  @!P0 BRA `(.L_x_14431) ;  /* 0x0000000000048947 */ /* 0x000fea0003800000 */
[----:B------:R-:W-:Y:S01]  /*d320*/  BPT.TRAP 0x1 ;  /* 0x000000040000795c */ /* 0x000fe20000300000 */
.L_x_14431:
[----:B-1----:R-:W-:Y:S05]  /*d330*/  @P1 BRA `(.L_x_14429) ;  /* 0x0000000000081947 */ /* 0x002fea0003800000 */
[----:B------:R-:W1:Y:S02]  /*d340*/  SYNCS.PHASECHK.TRANS64.TRYWAIT P1, [R11+URZ+0x16850], R10 ;  /* 0x0168500a0b0075a7 */ /* 0x000e64000802017f */
[----:B-1----:R-:W-:Y:S05]  /*d350*/  @!P1 BRA `(.L_x_14432) ;  /* 0x0000014000089947 */ /* 0x002fea0003800000 */
.L_x_14429:
        /* <DEDUP_REMOVED lines=8> */
[----:B------:R-:W-:Y:S01]  /*d3e0*/  R2UR UR15, R11 ;  /* 0x000000000b0f72ca */ /* 0x000fe200000e0000 */
[----:B------:R-:W-:Y:S02]  /*d3f0*/  IMAD.MOV.U32 R11, RZ, RZ, 0x40000040 ;  /* 0x40000040ff0b7424 */ /* 0x000fe400078e00ff */
[----:B------:R-:W-:-:S05]  /*d400*/  IMAD R10, R19, 0x400, R10 ;  /* 0x00000400130a7824 */ /* 0x000fca00078e020a */
[C---:B------:R-:W-:Y:S02]  /*d410*/  R2UR UR14, R10.reuse ;  /* 0x000000000a0e72ca */ /* 0x040fe400000e0000 */
[----:B------:R-:W-:-:S11]  /*d420*/  IADD3 R12, R10, 0x80, RZ ;  /* 0x000000800a0c7810 */ /* 0x000fd60007ffe0ff */
[----:B------:R-:W-:Y:S01]  /*d430*/  HGMMA.64x64x16.F32 R88, R148, gdesc[UR12].tnspB, R88, gsb0 ;  /* 0x40e0000c94587df0 */ /* 0x000fe20008000858 */
[----:B------:R-:W-:Y:S01]  /*d440*/  R2UR UR14, R12 ;  /* 0x000000000c0e72ca */ /* 0x000fe200000e0000 */
[----:B------:R-:W-:Y:S01]  /*d450*/  VIADD R12, R10, 0x100 ;  /* 0x000001000a0c7836 */ /* 0x000fe20000000000 */
[----:B------:R-:W-:Y:S01]  /*d460*/  R2UR UR15, R13 ;  /* 0x000000000d0f72ca */ /* 0x000fe200000e0000 */
[----:B------:R-:W-:Y:S01]  /*d470*/  IMAD.MOV.U32 R13, RZ, RZ, 0x40000040 ;  /* 0x40000040ff0d7424 */ /* 0x000fe200078e00ff */
[----:B0-----:R-:W-:Y:S02]  /*d480*/  SHF.R.U32.HI R21, RZ, 0x7, R154 ;  /* 0x00000007ff157819 */ /* 0x001fe4000001169a */
[----:B------:R-:W-:Y:S01]  /*d490*/  ISETP.GE.U32.AND P1, PT, R154, 0x180, PT ;  /* 0x000001809a00780c */ /* 0x000fe20003f26070 */
[----:B------:R-:W-:Y:S02]  /*d4a0*/  WARPGROUP.DEPBAR.LE gsb0, 0x0 ;  /* 0x00008000000079c5 */ /* 0x000fe40000010000 */
[----:B------:R-:W-:-:S06]  /*d4b0*/  WARPGROUP.ARRIVE ;  /* 0x00000000000079c5 */ /* 0x000fcc0000000000 */
        /* <DEDUP_REMOVED lines=25> */
[----:B------:R-:W-:Y:S02]  /*d650*/  IMAD.MOV.U32 R13, RZ, RZ, 0x40000040 ;  /* 0x40000040ff0d7424 */ /* 0x000fe400078e00ff */
        /* <DEDUP_REMOVED lines=9> */
[----:B------:R-:W-:Y:S01]  /*d6f0*/  R2UR UR14, R10 ;  /* 0x000000000a0e72ca */ /* 0x000fe200000e0000 */
[----:B------:R-:W-:Y:S01]  /*d700*/  VIADD R10, R21, 0x9 ;  /* 0x00000009150a7836 */ /* 0x000fe20000000000 */
[----:B------:R-:W-:-:S04]  /*d710*/  R2UR UR15, R11 ;  /* 0x000000000b0f72ca */ /* 0x000fc800000e0000 */
        /* <DEDUP_REMOVED lines=8> */
.L_x_14433:
[----:B------:R-:W2:Y:S01]  /*d7a0*/  LDL R13, [R1+0x20] ;  /* 0x00002000010d7983 */ /* 0x000ea20000100800 */
[----:B------:R-:W1:Y:S03]  /*d7b0*/  LDC R11, c[0x0][0x448] ;  /* 0x00011200ff0b7b82 */ /* 0x000e660000000800 */
[----:B0-----:R-:W2:Y:S04]  /*d7c0*/  LDL R10, [R1+0x30] ;  /* 0x00003000010a7983 */ /* 0x001ea80000100800 */
[----:B------:R-:W3:Y:S01]  /*d7d0*/  LDL R125, [R1] ;  /* 0x00000000017d7983 */ /* 0x000ee20000100800 */
[----:B-1----:R-:W-:-:S13]  /*d7e0*/  ISETP.NE.AND P1, PT, R11, 0x1, PT ;  /* 0x000000010b00780c */ /* 0x002fda0003f25270 */
[----:B------:R-:W0:Y:S08]  /*d7f0*/  @P1 LDC R12, c[0x0][0x44c] ;  /* 0x00011300ff0c1b82 */ /* 0x000e300000000800 */
        /* <DEDUP_REMOVED lines=10> */
[----:B------:R-:W-:Y:S01]  /*d8a0*/  IMAD.U32 R59, RZ, RZ, UR38 ;  /* 0x00000026ff3b7e24 */ /* 0x000fe2000f8e00ff */
        /* <DEDUP_REMOVED lines=43> */
[----:B------:R-:W-:Y:S01]  /*db60*/  LEA R58, R15, R2, 0x3 ;  /* 0x000000020f3a7211 */ /* 0x000fe200078e18ff */
        /* <DEDUP_REMOVED lines=21> */
[----:B------:R-:W0:Y:S01]  /*dcc0*/  SHFL.IDX PT, R123, R10, RZ, 0x1c1f ;  /* 0x001c1fff0a7b7589 */ /* 0x000e2200000e0000 */
[----:B------:R-:W-:-:S02]  /*dcd0*/  IMAD.SHL.U32 R85, R0, 0x80, RZ ;  /* 0x0000008000557824 */ /* 0x000fc400078e00ff */
[----:B------:R-:W-:Y:S01]  /*dce0*/  FMUL.FTZ R76, R78, UR29 ;  /* 0x0000001d4e4c7c20 */ /* 0x000fe20008410000 */
[----:B------:R-:W-:Y:S01]  /*dcf0*/  FMUL.FTZ R78, R80, UR29 ;  /* 0x0000001d504e7c20 */ /* 0x000fe20008410000 */
[----:B------:R-:W-:Y:S01]  /*dd00*/  FMUL.FTZ R80, R82, UR29 ;  /* 0x0000001d52507c20 */ /* 0x000fe20008410000 */
[----:B------:R-:W-:Y:S01]  /*dd10*/  FMUL.FTZ R82, R84, UR29 ;  /* 0x0000001d54527c20 */ /* 0x000fe20008410000 */
[----:B------:R1:W-:Y:S01]  /*dd20*/  SYNCS.ARRIVE.TRANS64.RED.A1T0 RZ, [R58+URZ], RZ ;  /* 0x000000ff3aff79a7 */ /* 0x0003e2000810043f */
[----:B------:R-:W-:Y:S01]  /*dd30*/  FMUL.FTZ R84, R86, UR29 ;  /* 0x0000001d56547c20 */ /* 0x000fe20008410000 */
[----:B------:R-:W-:Y:S01]  /*dd40*/  FMUL.FTZ R86, R87, UR29 ;  /* 0x0000001d57567c20 */ /* 0x000fe20008410000 */
[----:B-1----:R-:W-:Y:S01]  /*dd50*/  IADD3 R58, -R85, 0x1, RZ ;  /* 0x00000001553a7810 */ /* 0x002fe20007ffe1ff */
[----:B------:R-:W1:Y:S04]  /*dd60*/  MUFU.TANH R11, R11 ;  /* 0x0000000b000b7308 */ /* 0x000e680000002400 */
[----:B---3--:R-:W-:-:S04]  /*dd70*/  IMAD R58, R125, -0x2, R58 ;  /* 0xfffffffe7d3a7824 */ /* 0x008fc800078e023a */
[----:B------:R-:W2:Y:S01]  /*dd80*/  MUFU.TANH R12, R12 ;  /* 0x0000000c000c7308 */ /* 0x000ea20000002400 */
[----:B------:R-:W-:-:S07]  /*dd90*/  IADD3 R58, -R155, R58, R156 ;  /* 0x0000003a9b3a7210 */ /* 0x000fce0007ffe19c */
        /* <DEDUP_REMOVED lines=54> */
[----:B------:R-:W-:Y:S02]  /*e100*/  VIADD R121, R58, UR31 ;  /* 0x0000001f3a797c36 */ /* 0x000fe40008000000 */
[--C-:B0-----:R-:W-:Y:S02]  /*e110*/  IMAD.IADD R120, R122, 0x1, R123.reuse ;  /* 0x000000017a787824 */ /* 0x101fe400078e027b */
[----:B------:R-:W-:Y:S01]  /*e120*/  IMAD.IADD R87, R121, 0x1, R123 ;  /* 0x0000000179577824 */ /* 0x000fe200078e027b */
[----:B--234-:R-:W-:Y:S06]  /*e130*/  @!P3 BRA `(.L_x_14434) ;  /* 0x000000000058b947 */ /* 0x01cfec0003800000 */
        /* <DEDUP_REMOVED lines=12> */
.L_x_14436:
[----:B------:R-:W-:-:S05]  /*e200*/  IMAD.U32 R124, RZ, RZ, UR8 ;  /* 0x00000008ff7c7e24 */ /* 0x000fca000f8e00ff */
[----:B------:R-:W-:-:S13]  /*e210*/  ISETP.NE.AND P1, PT, R124, 0x1, PT ;  /* 0x000000017c00780c */ /* 0x000fda0003f25270 */
[----:B------:R-:W0:Y:S02]  /*e220*/  @P1 LDC.64 R58, c[0x0][0x9e8] ;  /* 0x00027a00ff3a1b82 */ /* 0x000e240000000a00 */
[----:B0-----:R-:W-:-:S05]  /*e230*/  @P1 IMAD.HI.U32 R58, R123, R58, RZ ;  /* 0x0000003a7b3a1227 */ /* 0x001fca00078e00ff */
[----:B------:R-:W-:-:S07]  /*e240*/  @P1 SHF.R.U32.HI R123, RZ, R59, R58 ;  /* 0x0000003bff7b1219 */ /* 0x000fce000001163a */
.L_x_14437:
[----:B------:R-:W-:Y:S05]  /*e250*/  BSYNC B0 ;  /* 0x0000000000007941 */ /* 0x000fea0003800000 */
.L_x_14435:
[----:B------:R-:W-:-:S04]  /*e260*/  IMAD R123, R123, R124, -R85 ;  /* 0x0000007c7b7b7224 */ /* 0x000fc800078e0a55 */
[----:B------:R-:W-:-:S05]  /*e270*/  IMAD R123, R125, -0x2, R123 ;  /* 0xfffffffe7d7b7824 */ /* 0x000fca00078e027b */
[----:B------:R-:W-:Y:S02]  /*e280*/  VIMNMX R87, R87, R123, !PT ;  /* 0x0000007b57577248 */ /* 0x000fe40007fe0100 */
[----:B------:R-:W-:-:S07]  /*e290*/  VIADDMNMX R120, R123, R124, R120, PT ;  /* 0x0000007c7b787246 */ /* 0x000fce0003800178 */
.L_x_14434:
[----:B------:R-:W-:Y:S01]  /*e2a0*/  ISETP.GT.AND P5, PT, R0, -0x1, PT ;  /* 0xffffffff0000780c */ /* 0x000fe20003fa4270 */
[----:B------:R-:W0:Y:S03]  /*e2b0*/  SHFL.IDX PT, R10, R10, 0x1, 0x1c1f ;  /* 0x003c1f000a0a7f89 */ /* 0x000e2600000e0000 */
[C---:B------:R-:W-:Y:S02]  /*e2c0*/  ISETP.GT.AND P2, PT, R87.reuse, RZ, P5 ;  /* 0x000000ff5700720c */ /* 0x040fe40002f44270 */
[----:B------:R-:W-:Y:S02]  /*e2d0*/  ISETP.GT.AND P1, PT, R87, 0x1, P5 ;  /* 0x000000015700780c */ /* 0x000fe40002f24270 */
[C---:B------:R-:W-:Y:S02]  /*e2e0*/  ISETP.LT.OR P2, PT, R120.reuse, 0x1, P2 ;  /* 0x000000017800780c */ /* 0x040fe40001741670 */
[----:B------:R-:W-:-:S02]  /*e2f0*/  ISETP.LT.OR P1, PT, R120, 0x2, P1 ;  /* 0x000000027800780c */ /* 0x000fc40000f21670 */
[----:B-1----:R-:W-:Y:S02]  /*e300*/  FSEL R11, R11, -INF , !P2 ;  /* 0xff8000000b0b7808 */ /* 0x002fe40005000000 */
[----:B------:R-:W-:Y:S02]  /*e310*/  FSEL R12, R12, -INF , !P1 ;  /* 0xff8000000c0c7808 */ /* 0x000fe40004800000 */
[C---:B------:R-:W-:Y:S02]  /*e320*/  ISETP.GT.AND P2, PT, R87.reuse, 0x8, P5 ;  /* 0x000000085700780c */ /* 0x040fe40002f44270 */
[----:B------:R-:W-:Y:S02]  /*e330*/  ISETP.GT.AND P1, PT, R87, 0x9, P5 ;  /* 0x000000095700780c */ /* 0x000fe40002f24270 */
[C---:B------:R-:W-:Y:S02]  /*e340*/  ISETP.LT.OR P2, PT, R120.reuse, 0x9, P2 ;  /* 0x000000097800780c */ /* 0x040fe40001741670 */
[----:B------:R-:W-:-:S02]  /*e350*/  ISETP.LT.OR P1, PT, R120, 0xa, P1 ;  /* 0x0000000a7800780c */ /* 0x000fc40000f21670 */
[----:B------:R-:W-:Y:S01]  /*e360*/  FSEL R24, R24, -INF , !P2 ;  /* 0xff80000018187808 */ /* 0x000fe20005000000 */
[--C-:B0-----:R-:W-:Y:S01]  /*e370*/  IMAD.IADD R122, R122, 0x1, R10.reuse ;  /* 0x000000017a7a7824 */ /* 0x101fe200078e020a */
        /* <DEDUP_REMOVED lines=99> */
.L_x_14440:
[----:B------:R-:W-:-:S05]  /*e9b0*/  IMAD.U32 R87, RZ, RZ, UR8 ;  /* 0x00000008ff577e24 */ /* 0x000fca000f8e00ff */
[----:B------:R-:W-:-:S13]  /*e9c0*/  ISETP.NE.AND P1, PT, R87, 0x1, PT ;  /* 0x000000015700780c */ /* 0x000fda0003f25270 */
[----:B------:R-:W0:Y:S02]  /*e9d0*/  @P1 LDC.64 R32, c[0x0][0x9e8] ;  /* 0x00027a00ff201b82 */ /* 0x000e240000000a00 */
[----:B0-----:R-:W-:-:S05]  /*e9e0*/  @P1 IMAD.HI.U32 R32, R10, R32, RZ ;  /* 0x000000200a201227 */ /* 0x001fca00078e00ff */
[----:B------:R-:W-:-:S07]  /*e9f0*/  @P1 SHF.R.U32.HI R10, RZ, R33, R32 ;  /* 0x00000021ff0a1219 */ /* 0x000fce0000011620 */
.L_x_14441:
[----:B------:R-:W-:Y:S05]  /*ea00*/  BSYNC B0 ;  /* 0x0000000000007941 */ /* 0x000fea0003800000 */
.L_x_14439:
[----:B------:R-:W-:-:S04]  /*ea10*/  IMAD R10, R10, R87, -R85 ;  /* 0x000000570a0a7224 */ /* 0x000fc800078e0a55 */
[----:B------:R-:W-:-:S05]  /*ea20*/  IMAD R10, R125, -0x2, R10 ;  /* 0xfffffffe7d0a7824 */ /* 0x000fca00078e020a */
[----:B------:R-:W-:Y:S02]  /*ea30*/  VIMNMX R121, R121, R10, !PT ;  /* 0x0000000a79797248 */ /* 0x000fe40007fe0100 */
[----:B------:R-:W-:-:S07]  /*ea40*/  VIADDMNMX R122, R10, R87, R122, PT ;  /* 0x000000570a7a7246 */ /* 0x000fce000380017a */
.L_x_14438:
[----:B------:R-:W-:Y:S01]  /*ea50*/  FMNMX.FTZ R33, R11, R5, !PT ;  /* 0x000000050b217209 */ /* 0x000fe20007810000 */
[----:B------:R-:W-:Y:S01]  /*ea60*/  UMOV UR30, UR5 ;  /* 0x00000005001e7c82 */ /* 0x000fe20008000000 */
[----:B------:R-:W-:Y:S02]  /*ea70*/  ISETP.GT.AND P1, PT, R121, 0x1, P5 ;  /* 0x000000017900780c */ /* 0x000fe40002f24270 */
[----:B------:R-:W-:Y:S02]  /*ea80*/  FMNMX.FTZ R33, R12, R33, !PT ;  /* 0x000000210c217209 */ /* 0x000fe40007810000 */
[----:B------:R-:W-:Y:S02]  /*ea90*/  LOP3.LUT R23, R23, 0xbfffffff, RZ, 0xc0, !PT ;  /* 0xbfffffff17177812 */ /* 0x000fe400078ec0ff */
        /* <DEDUP_REMOVED lines=31> */
[----:B------:R-:W-:-:S02]  /*ec90*/  FMNMX.FTZ R120, R13, R14, !PT ;  /* 0x0000000e0d787209 */ /* 0x000fc40007810000 */
        /* <DEDUP_REMOVED lines=28> */
[----:B------:R-:W-:Y:S01]  /*ee60*/  ISETP.GT.AND P2, PT, R121, 0x28, P5 ;  /* 0x000000287900780c */ /* 0x000fe20002f44270 */
[----:B------:R-:W0:Y:S01]  /*ee70*/  SHFL.BFLY PT, R10, R33, 0x2, 0x1f ;  /* 0x0c401f00210a7f89 */ /* 0x000e2200000e0000 */
[----:B------:R-:W-:-:S02]  /*ee80*/  FSEL R39, R39, -INF , !P1 ;  /* 0xff80000027277808 */ /* 0x000fc40004800000 */
[C---:B------:R-:W-:Y:S02]  /*ee90*/  ISETP.GT.AND P1, PT, R121.reuse, 0x29, P5 ;  /* 0x000000297900780c */ /* 0x040fe40002f24270 */
[C---:B------:R-:W-:Y:S02]  /*eea0*/  ISETP.LT.OR P2, PT, R122.reuse, 0x29, P2 ;  /* 0x000000297a00780c */ /* 0x040fe40001741670 */
[----:B------:R-:W-:Y:S02]  /*eeb0*/  ISETP.LT.OR P1, PT, R122, 0x2a, P1 ;  /* 0x0000002a7a00780c */ /* 0x000fe40000f21670 */
[----:B------:R-:W-:Y:S02]  /*eec0*/  FSEL R42, R42, -INF , !P2 ;  /* 0xff8000002a2a7808 */ /* 0x000fe40005000000 */
[----:B------:R-:W-:Y:S02]  /*eed0*/  ISETP.GT.AND P2, PT, R121, 0x30, P5 ;  /* 0x000000307900780c */ /* 0x000fe40002f44270 */
[----:B------:R-:W-:-:S02]  /*eee0*/  FSEL R43, R43, -INF , !P1 ;  /* 0xff8000002b2b7808 */ /* 0x000fc40004800000 */
[C---:B------:R-:W-:Y:S02]  /*eef0*/  ISETP.GT.AND P1, PT, R121.reuse, 0x31, P5 ;  /* 0x000000317900780c */ /* 0x040fe40002f24270 */
[C---:B------:R-:W-:Y:S02]  /*ef00*/  ISETP.LT.OR P2, PT, R122.reuse, 0x31, P2 ;  /* 0x000000317a00780c */ /* 0x040fe40001741670 */
[----:B------:R-:W-:Y:S02]  /*ef10*/  ISETP.LT.OR P1, PT, R122, 0x32, P1 ;  /* 0x000000327a00780c */ /* 0x000fe40000f21670 */
[----:B------:R-:W-:Y:S02]  /*ef20*/  FSEL R46, R46, -INF , !P2 ;  /* 0xff8000002e2e7808 */ /* 0x000fe40005000000 */
[----:B------:R-:W-:Y:S02]  /*ef30*/  ISETP.GT.AND P2, PT, R121, 0x38, P5 ;  /* 0x000000387900780c */ /* 0x000fe40002f44270 */
[----:B0-----:R-:W-:-:S02]  /*ef40*/  FMNMX.FTZ R85, R33, R10, !PT ;  /* 0x0000000a21557209 */ /* 0x001fc40007810000 */
[----:B------:R-:W-:Y:S02]  /*ef50*/  FMNMX.FTZ R33, R21, R120, !PT ;  /* 0x0000007815217209 */ /* 0x000fe40007810000 */
[----:B------:R-:W-:Y:S01]  /*ef60*/  FSEL R47, R47, -INF , !P1 ;  /* 0xff8000002f2f7808 */ /* 0x000fe20004800000 */
[----:B------:R-:W0:Y:S01]  /*ef70*/  SHFL.BFLY PT, R10, R85, 0x1, 0x1f ;  /* 0x0c201f00550a7f89 */ /* 0x000e2200000e0000 */
        /* <DEDUP_REMOVED lines=28> */
[C---:B------:R-:W-:Y:S02]  /*f140*/  ISETP.GT.AND P4, PT, R121.reuse, 0x68, P5 ;  /* 0x000000687900780c */ /* 0x040fe40002f84270 */
[----:B------:R-:W-:Y:S02]  /*f150*/  FMNMX.FTZ R120, R54, R33, !PT ;  /* 0x0000002136787209 */ /* 0x000fe40007810000 */
[----:B------:R-:W-:Y:S02]  /*f160*/  ISETP.LT.OR P1, PT, R122, 0x4a, P1 ;  /* 0x0000004a7a00780c */ /* 0x000fe40000f21670 */
[----:B------:R-:W-:Y:S02]  /*f170*/  FSEL R60, R60, -INF , !P2 ;  /* 0xff8000003c3c7808 */ /* 0x000fe40005000000 */
[----:B------:R-:W-:Y:S02]  /*f180*/  ISETP.LT.OR P4, PT, R122, 0x69, P4 ;  /* 0x000000697a00780c */ /* 0x000fe40002781670 */
[----:B------:R-:W-:-:S02]  /*f190*/  ISETP.GT.AND P2, PT, R121, 0x50, P5 ;  /* 0x000000507900780c */ /* 0x000fc40002f44270 */
[----:B------:R-:W-:Y:S02]  /*f1a0*/  FMNMX.FTZ R33, R55, R120, !PT ;  /* 0x0000007837217209 */ /* 0x000fe40007810000 */
[----:B------:R-:W-:Y:S02]  /*f1b0*/  FSEL R61, R61, -INF , !P1 ;  /* 0xff8000003d3d7808 */ /* 0x000fe40004800000 */
[----:B------:R-:W-:Y:S02]  /*f1c0*/  ISETP.GT.AND P1, PT, R121, 0x51, P5 ;  /* 0x000000517900780c */ /* 0x000fe40002f24270 */
[----:B------:R-:W-:Y:S02]  /*f1d0*/  ISETP.LT.OR P2, PT, R122, 0x51, P2 ;  /* 0x000000517a00780c */ /* 0x000fe40001741670 */
[----:B------:R-:W-:Y:S02]  /*f1e0*/  FMNMX.FTZ R120, R60, R33, !PT ;  /* 0x000000213c787209 */ /* 0x000fe40007810000 */
[----:B------:R-:W-:-:S02]  /*f1f0*/  ISETP.LT.OR P1, PT, R122, 0x52, P1 ;  /* 0x000000527a00780c */ /* 0x000fc40000f21670 */
[----:B------:R-:W-:Y:S02]  /*f200*/  FSEL R64, R64, -INF , !P2 ;  /* 0xff80000040407808 */ /* 0x000fe40005000000 */
[----:B------:R-:W-:Y:S02]  /*f210*/  LOP3.LUT R23, R23, 0xfffffffd, RZ, 0xc0, !PT ;  /* 0xfffffffd17177812 */ /* 0x000fe400078ec0ff */
[C---:B------:R-:W-:Y:S02]  /*f220*/  ISETP.GT.AND P2, PT, R121.reuse, 0x58, P5 ;  /* 0x000000587900780c */ /* 0x040fe40002f44270 */
[----:B------:R-:W-:Y:S02]  /*f230*/  ISETP.GT.AND P6, PT, R121, 0x69, P5 ;  /* 0x000000697900780c */ /* 0x000fe40002fc4270 */
[----:B0-----:R-:W-:Y:S02]  /*f240*/  FMNMX.FTZ R10, R85, R10, !PT ;  /* 0x0000000a550a7209 */ /* 0x001fe40007810000 */
[----:B------:R-:W-:-:S02]  /*f250*/  FMNMX.FTZ R33, R61, R120, !PT ;  /* 0x000000783d217209 */ /* 0x000fc40007810000 */
[----:B------:R-:W-:Y:S02]  /*f260*/  FSEL R65, R65, -INF , !P1 ;  /* 0xff80000041417808 */ /* 0x000fe40004800000 */
[----:B------:R-:W-:Y:S02]  /*f270*/  @P4 LOP3.LUT R23, R23, 0x2, RZ, 0xfc, !PT ;  /* 0x0000000217174812 */ /* 0x000fe400078efcff */
[----:B------:R-:W-:Y:S02]  /*f280*/  ISETP.GT.AND P1, PT, R121, 0x59, P5 ;  /* 0x000000597900780c */ /* 0x000fe40002f24270 */
[C---:B------:R-:W-:Y:S02]  /*f290*/  ISETP.LT.OR P2, PT, R122.reuse, 0x59, P2 ;  /* 0x000000597a00780c */ /* 0x040fe40001741670 */
[----:B------:R-:W-:Y:S02]  /*f2a0*/  ISETP.LT.OR P4, PT, R122, 0x6a, P6 ;  /* 0x0000006a7a00780c */ /* 0x000fe40003781670 */
[----:B------:R-:W-:-:S02]  /*f2b0*/  FSETP.NEU.FTZ.AND P6, PT, R10, -INF , PT ;  /* 0xff8000000a00780b */ /* 0x000fc40003fdd000 */
[----:B------:R-:W-:Y:S02]  /*f2c0*/  FMNMX.FTZ R120, R64, R33, !PT ;  /* 0x0000002140787209 */ /* 0x000fe40007810000 */
[----:B------:R-:W-:Y:S02]  /*f2d0*/  ISETP.LT.OR P1, PT, R122, 0x5a, P1 ;  /* 0x0000005a7a00780c */ /* 0x000fe40000f21670 */
[----:B------:R-:W-:Y:S02]  /*f2e0*/  FSEL R68, R68, -INF , !P2 ;  /* 0xff80000044447808 */ /* 0x000fe40005000000 */
[----:B------:R-:W-:Y:S02]  /*f2f0*/  ISETP.GT.AND P2, PT, R121, 0x60, P5 ;  /* 0x000000607900780c */ /* 0x000fe40002f44270 */
[----:B------:R-:W-:Y:S02]  /*f300*/  FSEL R32, R10, RZ, P6 ;  /* 0x000000ff0a207208 */ /* 0x000fe40003000000 */
[----:B------:R-:W-:-:S02]  /*f310*/  FMNMX.FTZ R33, R65, R120, !PT ;  /* 0x0000007841217209 */ /* 0x000fc40007810000 */
[----:B------:R-:W-:Y:S01]  /*f320*/  FSEL R69, R69, -INF , !P1 ;  /* 0xff80000045457808 */ /* 0x000fe20004800000 */
[----:B------:R-:W-:Y:S01]  /*f330*/  FADD.FTZ R5, -R32, R5 ;  /* 0x0000000520057221 */ /* 0x000fe20000010100 */
[----:B------:R-:W-:Y:S01]  /*f340*/  ISETP.GT.AND P1, PT, R121, 0x61, P5 ;  /* 0x000000617900780c */ /* 0x000fe20002f24270 */
[----:B------:R-:W-:Y:S01]  /*f350*/  FMUL.FTZ R32, R10, UR30 ;  /* 0x0000001e0a207c20 */ /* 0x000fe20008410000 */
[----:B------:R-:W-:Y:S01]  /*f360*/  ISETP.LT.OR P2, PT, R122, 0x61, P2 ;  /* 0x000000617a00780c */ /* 0x000fe20001741670 */
[----:B------:R-:W-:Y:S01]  /*f370*/  FMUL.FTZ R5, R5, UR30 ;  /* 0x0000001e05057c20 */ /* 0x000fe20008410000 */
[----:B------:R-:W-:Y:S02]  /*f380*/  FMNMX.FTZ R120, R68, R33, !PT ;  /* 0x0000002144787209 */ /* 0x000fe40007810000 */
[----:B------:R-:W-:Y:S02]  /*f390*/  ISETP.LT.OR P1, PT, R122, 0x62, P1 ;  /* 0x000000627a00780c */ /* 0x000fe40000f21670 */
[----:B------:R-:W-:Y:S01]  /*f3a0*/  FSEL R72, R72, -INF , !P2 ;  /* 0xff80000048487808 */ /* 0x000fe20005000000 */
[----:B------:R-:W-:Y:S01]  /*f3b0*/  MUFU.EX2 R5, R5 ;  /* 0x0000000500057308 */ /* 0x000fe20000000800 */
[----:B------:R-:W-:-:S02]  /*f3c0*/  FMNMX.FTZ R33, R69, R120, !PT ;  /* 0x0000007845217209 */ /* 0x000fc40007810000 */
[----:B------:R-:W-:Y:S02]  /*f3d0*/  FSEL R32, R32, RZ, P6 ;  /* 0x000000ff20207208 */ /* 0x000fe40003000000 */
[----:B------:R-:W-:Y:S02]  /*f3e0*/  FSEL R73, R73, -INF , !P1 ;  /* 0xff80000049497808 */ /* 0x000fe40004800000 */
[----:B------:R-:W-:Y:S01]  /*f3f0*/  LOP3.LUT P6, RZ, R23, 0x2, RZ, 0xc0, !PT ;  /* 0x0000000217ff7812 */ /* 0x000fe200078cc0ff */
[--C-:B------:R-:W-:Y:S01]  /*f400*/  FFMA.FTZ R11, R11, UR30, -R32.reuse ;  /* 0x0000001e0b0b7c23 */ /* 0x100fe20008010820 */
[----:B------:R-:W-:Y:S01]  /*f410*/  FMNMX.FTZ R120, R72, R33, !PT ;  /* 0x0000002148787209 */ /* 0x000fe20007810000 */
[--C-:B------:R-:W-:Y:S01]  /*f420*/  FFMA.FTZ R12, R12, UR30, -R32.reuse ;  /* 0x0000001e0c0c7c23 */ /* 0x100fe20008010820 */
[----:B------:R-:W-:Y:S01]  /*f430*/  ISETP.GT.AND P3, PT, R121, 0x70, P5 ;  /* 0x000000707900780c */ /* 0x000fe20002f64270 */
[--C-:B------:R-:W-:Y:S01]  /*f440*/  FFMA.FTZ R24, R24, UR30, -R32.reuse ;  /* 0x0000001e18187c23 */ /* 0x100fe20008010820 */
[----:B------:R-:W-:Y:S01]  /*f450*/  FSEL R76, R76, -INF , !P6 ;  /* 0xff8000004c4c7808 */ /* 0x000fe20007000000 */
[--C-:B------:R-:W-:Y:S01]  /*f460*/  FFMA.FTZ R25, R25, UR30, -R32.reuse ;  /* 0x0000001e19197c23 */ /* 0x100fe20008010820 */
[----:B------:R-:W-:Y:S01]  /*f470*/  FMNMX.FTZ R33, R73, R120, !PT ;  /* 0x0000007849217209 */ /* 0x000fe20007810000 */
[--C-:B------:R-:W-:Y:S01]  /*f480*/  FFMA.FTZ R28, R28, UR30, -R32.reuse ;  /* 0x0000001e1c1c7c23 */ /* 0x100fe20008010820 */
[----:B------:R-:W-:Y:S01]  /*f490*/  ISETP.GT.AND P2, PT, R121, 0x71, P5 ;  /* 0x000000717900780c */ /* 0x000fe20002f44270 */
[--C-:B------:R-:W-:Y:S01]  /*f4a0*/  FFMA.FTZ R29, R29, UR30, -R32.reuse ;  /* 0x0000001e1d1d7c23 */ /* 0x100fe20008010820 */
[----:B------:R-:W-:Y:S01]  /*f4b0*/  ISETP.LT.OR P3, PT, R122, 0x71, P3 ;  /* 0x000000717a00780c */ /* 0x000fe20001f61670 */
        /* <DEDUP_REMOVED lines=21> */
[----:B------:R-:W-:Y:S01]  /*f610*/  ISETP.LT.OR P5, PT, R122, 0x7a, P5 ;  /* 0x0000007a7a00780c */ /* 0x000fe20002fa1670 */
        /* <DEDUP_REMOVED lines=24> */
[----:B------:R-:W-:Y:S01]  /*f7a0*/  MUFU.EX2 R24, R24 ;  /* 0x0000001800187308 */ /* 0x000fe20000000800 */
[----:B0-----:R-:W-:-:S07]  /*f7b0*/  FFMA.FTZ R4, R5, R4, R148 ;  /* 0x0000000405047223 */ /* 0x001fce0000010094 */
[----:B------:R-:W-:Y:S01]  /*f7c0*/  MUFU.EX2 R25, R25 ;  /* 0x0000001900197308 */ /* 0x000fe20000000800 */
[----:B-1----:R-:W-:Y:S01]  /*f7d0*/  FMNMX.FTZ R11, R33, R83, !PT ;  /* 0x00000053210b7209 */ /* 0x002fe20007810000 */
[----:B--2---:R-:W-:-:S04]  /*f7e0*/  FADD.FTZ R4, R12, R4 ;  /* 0x000000040c047221 */ /* 0x004fc80000010000 */
[----:B------:R-:W0:Y:S02]  /*f7f0*/  SHFL.BFLY PT, R33, R11, 0x1, 0x1f ;  /* 0x0c201f000b217f89 */ /* 0x000e2400000e0000 */
[----:B------:R-:W-:Y:S08]  /*f800*/  MUFU.EX2 R28, R28 ;  /* 0x0000001c001c7308 */ /* 0x000ff00000000800 */
[----:B------:R-:W-:Y:S08]  /*f810*/  MUFU.EX2 R29, R29 ;  /* 0x0000001d001d7308 */ /* 0x000ff00000000800 */
[----:B------:R-:W-:Y:S01]  /*f820*/  MUFU.EX2 R58, R58 ;  /* 0x0000003a003a7308 */ /* 0x000fe20000000800 */
[----:B0-----:R-:W-:-:S07]  /*f830*/  FMNMX.FTZ R11, R11, R33, !PT ;  /* 0x000000210b0b7209 */ /* 0x001fce0007810000 */
[----:B------:R-:W-:Y:S01]  /*f840*/  MUFU.EX2 R59, R59 ;  /* 0x0000003b003b7308 */ /* 0x000fe20000000800 */
[----:B------:R-:W-:-:S04]  /*f850*/  FSETP.NEU.FTZ.AND P1, PT, R11, -INF , PT ;  /* 0xff8000000b00780b */ /* 0x000fc80003f3d000 */
[----:B------:R-:W-:-:S03]  /*f860*/  FSEL R33, R11, RZ, P1 ;  /* 0x000000ff0b217208 */ /* 0x000fc60000800000 */
[----:B------:R-:W-:Y:S02]  /*f870*/  MUFU.EX2 R36, R36 ;  /* 0x0000002400247308 */ /* 0x000fe40000000800 */
[----:B------:R-:W-:Y:S01]  /*f880*/  FADD.FTZ R14, -R33, R14 ;  /* 0x0000000e210e7221 */ /* 0x000fe20000010100 */
[----:B------:R-:W-:-:S03]  /*f890*/  FMUL.FTZ R33, R11, UR30 ;  /* 0x0000001e0b217c20 */ /* 0x000fc60008410000 */
[----:B------:R-:W-:Y:S02]  /*f8a0*/  FMUL.FTZ R14, R14, UR30 ;  /* 0x0000001e0e0e7c20 */ /* 0x000fe40008410000 */
[----:B------:R-:W-:Y:S01]  /*f8b0*/  MUFU.EX2 R37, R37 ;  /* 0x0000002500257308 */ /* 0x000fe20000000800 */
[----:B------:R-:W-:-:S05]  /*f8c0*/  FSEL R33, R33, RZ, P1 ;  /* 0x000000ff21217208 */ /* 0x000fca0000800000 */
        /* <DEDUP_REMOVED lines=151> */
.L_x_14442:
[----:B------:R-:W2:Y:S01]  /*10240*/  LDL R83, [R1+0x24] ;  /* 0x0000240001537983 */ /* 0x000ea20000100800 */
[----:B------:R-:W-:Y:S01]  /*10250*/  IMAD R14, R19, 0x8, R2 ;  /* 0x00000008130e7824 */ /* 0x000fe200078e0202 */
[----:B------:R-:W-:Y:S01]  /*10260*/  MOV R19, UR38 ;  /* 0x0000002600137c02 */ /* 0x000fe20008000f00 */
[-C--:B------:R-:W-:Y:S01]  /*10270*/  FMUL.FTZ R88, R88, R5.reuse ;  /* 0x0000000558587220 */ /* 0x080fe20000410000 */
[-C--:B------:R-:W-:Y:S01]  /*10280*/  FMUL.FTZ R89, R89, R5.reuse ;  /* 0x0000000559597220 */ /* 0x080fe20000410000 */
        /* <DEDUP_REMOVED lines=50> */
[----:B0-----:R-:W-:Y:S01]  /*105b0*/  IMAD.MOV.U32 R14, RZ, RZ, R11 ;  /* 0x000000ffff0e7224 */ /* 0x001fe200078e000b */
[----:B------:R-:W-:Y:S01]  /*105c0*/  F2FP.F16.F32.PACK_AB R133, R55, R54 ;  /* 0x000000363785723e */ /* 0x000fe200000000ff */
[----:B------:R-:W-:Y:S01]  /*105d0*/  IMAD.MOV.U32 R5, RZ, RZ, R10 ;  /* 0x000000ffff057224 */ /* 0x000fe200078e000a */
        /* <DEDUP_REMOVED lines=16> */
[C---:B--2---:R-:W-:Y:S01]  /*106e0*/  ISETP.GT.AND P1, PT, R0.reuse, R83, PT ;  /* 0x000000530000720c */ /* 0x044fe20003f24270 */
[----:B------:R-:W-:-:S12]  /*106f0*/  VIADD R0, R0, 0xffffffff ;  /* 0xffffffff00007836 */ /* 0x000fd80000000000 */
[----:B------:R-:W-:Y:S05]  /*10700*/  @P1 BRA `(.L_x_14443) ;  /* 0xffffffc400e81947 */ /* 0x000fea000383ffff */
[----:B------:R-:W-:Y:S01]  /*10710*/  IMAD.MOV.U32 R14, RZ, RZ, R11 ;  /* 0x000000ffff0e7224 */ /* 0x000fe200078e000b */
[----:B------:R-:W-:Y:S01]  /*10720*/  MOV R19, R15 ;  /* 0x0000000f00137202 */ /* 0x000fe20000000f00 */
[----:B------:R-:W-:Y:S02]  /*10730*/  IMAD.MOV.U32 R5, RZ, RZ, R10 ;  /* 0x000000ffff057224 */ /* 0x000fe400078e000a */
[----:B------:R-:W-:-:S07]  /*10740*/  IMAD.MOV.U32 R154, RZ, RZ, R20 ;  /* 0x000000ffff9a7224 */ /* 0x000fce00078e0014 */
.L_x_14423:
[----:B------:R-:W2:Y:S01]  /*10750*/  LDL R13, [R1+0x20] ;  /* 0x00002000010d7983 */ /* 0x000ea20000100800 */
[----:B------:R-:W0:Y:S01]  /*10760*/  LDC R10, c[0x0][0x448] ;  /* 0x00011200ff0a7b82 */ /* 0x000e220000000800 */
[----:B------:R-:W-:-:S07]  /*10770*/  ULDC UR12, c[0x0][0x9dc] ;  /* 0x00027700000c7ab9 */ /* 0x000fce0000000800 */
[----:B------:R-:W1:Y:S01]  /*10780*/  LDC R20, c[0x0][0x9e4] ;  /* 0x00027900ff147b82 */ /* 0x000e620000000800 */
[----:B0-----:R-:W-:Y:S02]  /*10790*/  ISETP.NE.AND P4, PT, R10, 0x1, PT ;  /* 0x000000010a00780c */ /* 0x001fe40003f85270 */
[----:B-1----:R-:W-:-:S11]  /*107a0*/  ISETP.GE.AND P5, PT, R20, 0x1, PT ;  /* 0x000000011400780c */ /* 0x002fd60003fa6270 */
[----:B------:R-:W0:Y:S08]  /*107b0*/  @P4 LDC R11, c[0x0][0x44c] ;  /* 0x00011300ff0b4b82 */ /* 0x000e300000000800 */
[----:B------:R-:W1:Y:S01]  /*107c0*/  @P4 LDC R12, c[0x0][0x450] ;  /* 0x00011400ff0c4b82 */ /* 0x000e620000000800 */
[----:B--2---:R-:W-:Y:S01]  /*107d0*/  VIADD R10, R13, 0xbf ;  /* 0x000000bf0d0a7836 */ /* 0x004fe20000000000 */
[----:B------:R-:W-:-:S03]  /*107e0*/  IADD3 R13, R156, 0x1, -R155 ;  /* 0x000000019c0d7810 */ /* 0x000fc60007ffe89b */
[----:B0-----:R-:W-:-:S05]  /*107f0*/  @P4 IMAD.HI.U32 R11, R10, R11, RZ ;  /* 0x0000000b0a0b4227 */ /* 0x001fca00078e00ff */
[----:B-1----:R-:W-:-:S05]  /*10800*/  @P4 SHF.R.U32.HI R10, RZ, R12, R11 ;  /* 0x0000000cff0a4219 */ /* 0x002fca000001160b */
[----:B------:R-:W-:-:S04]  /*10810*/  IMAD.IADD R10, R13, 0x1, R10 ;  /* 0x000000010d0a7824 */ /* 0x000fc800078e020a */
[----:B------:R-:W-:Y:S01]  /*10820*/  VIADD R12, R10, -UR12 ;  /* 0x8000000c0a0c7c36 */ /* 0x000fe20008000000 */
        /* <DEDUP_REMOVED lines=12> */
.L_x_14446:
[----:B------:R-:W-:-:S13]  /*108f0*/  ISETP.NE.AND P1, PT, R20, 0x1, PT ;  /* 0x000000011400780c */ /* 0x000fda0003f25270 */
[----:B------:R-:W0:Y:S02]  /*10900*/  @P1 LDC.64 R10, c[0x0][0x9e8] ;  /* 0x00027a00ff0a1b82 */ /* 0x000e240000000a00 */
[----:B0-----:R-:W-:-:S05]  /*10910*/  @P1 IMAD.HI.U32 R10, R13, R10, RZ ;  /* 0x0000000a0d0a1227 */ /* 0x001fca00078e00ff */
[----:B------:R-:W-:-:S07]  /*10920*/  @P1 SHF.R.U32.HI R13, RZ, R11, R10 ;  /* 0x0000000bff0d1219 */ /* 0x000fce000001160a */
.L_x_14447:
[----:B------:R-:W-:Y:S05]  /*10930*/  BSYNC B0 ;  /* 0x0000000000007941 */ /* 0x000fea0003800000 */
.L_x_14445:
[----:B------:R-:W-:-:S05]  /*10940*/  IMAD R13, R13, R20, RZ ;  /* 0x000000140d0d7224 */ /* 0x000fca00078e02ff */
[----:B------:R-:W-:-:S07]  /*10950*/  VIMNMX R12, R12, R13, !PT ;  /* 0x0000000d0c0c7248 */ /* 0x000fce0007fe0100 */
.L_x_14444:
        /* <DEDUP_REMOVED lines=9> */
[----:B------:R-:W-:Y:S01]  /*109f0*/  IMAD.MOV.U32 R12, RZ, RZ, R14 ;  /* 0x000000ffff0c7224 */ /* 0x000fe200078e000e */
[----:B------:R-:W-:Y:S01]  /*10a00*/  MOV R13, R5 ;  /* 0x00000005000d7202 */ /* 0x000fe20000000f00 */
[----:B------:R-:W-:Y:S02]  /*10a10*/  IMAD.MOV.U32 R10, RZ, RZ, R154 ;  /* 0x000000ffff0a7224 */ /* 0x000fe400078e009a */
[----:B------:R-:W-:-:S07]  /*10a20*/  IMAD.MOV.U32 R20, RZ, RZ, R19 ;  /* 0x000000ffff147224 */ /* 0x000fce00078e0013 */
.L_x_14460:
        /* <DEDUP_REMOVED lines=9> */
.L_x_14450:
        /* <DEDUP_REMOVED lines=8> */
.L_x_14451:
[----:B------:R-:W-:Y:S04]  /*10b40*/  BSSY B0, `(.L_x_14449) ;  /* 0x0000004000007945 */ /* 0x000fe80003800000 */
[----:B-1----:R-:W-:Y:S05]  /*10b50*/  @P2 BRA `(.L_x_14452) ;  /* 0x0000000000082947 */ /* 0x002fea0003800000 */
[----:B------:R-:W1:Y:S02]  /*10b60*/  SYNCS.PHASECHK.TRANS64.TRYWAIT P2, [R5+URZ+0x16830], R14 ;  /* 0x0168300e050075a7 */ /* 0x000e64000804017f */
[----:B-1----:R-:W-:Y:S05]  /*10b70*/  @!P2 BRA `(.L_x_14453) ;  /* 0x000001080014a947 */ /* 0x002fea0003800000 */
.L_x_14452:
[----:B------:R-:W-:Y:S05]  /*10b80*/  BSYNC B0 ;  /* 0x0000000000007941 */ /* 0x000fea0003800000 */
.L_x_14449:
[----:B------:R-:W2:Y:S04]  /*10b90*/  LDL R11, [R1+0x2c] ;  /* 0x00002c00010b7983 */ /* 0x000ea80000100800 */
[----:B------:R3:W-:Y:S01]  /*10ba0*/  STL.64 [R1+0x68], R2 ;  /* 0x0000680201007387 */ /* 0x0007e20000100a00 */
[----:B01----:R-:W0:Y:S03]  /*10bb0*/  S2R R5, SR_TID.X ;  /* 0x0000000000057919 */ /* 0x003e260000002100 */
[----:B---3--:R-:W3:Y:S01]  /*10bc0*/  LDL.64 R2, [R1+0x18] ;  /* 0x0000180001027983 */ /* 0x008ee20000100a00 */
        /* <DEDUP_REMOVED lines=8> */
[----:B------:R-:W-:Y:S02]  /*10c50*/  R2UR UR12, R6 ;  /* 0x00000000060c72ca */ /* 0x000fe400000e0000 */
[----:B------:R-:W-:Y:S02]  /*10c60*/  R2UR UR13, R7 ;  /* 0x00000000070d72ca */ /* 0x000fe400000e0000 */
[----:B------:R-:W-:Y:S02]  /*10c70*/  R2UR UR15, R27 ;  /* 0x000000001b0f72ca */ /* 0x000fe400000e0000 */
[----:B------:R-:W-:Y:S02]  /*10c80*/  R2UR UR19, R25 ;  /* 0x00000000191372ca */ /* 0x000fe400000e0000 */
[----:B0-----:R-:W-:-:S05]  /*10c90*/  SHF.R.U32.HI R5, RZ, 0x7, R5 ;  /* 0x00000007ff057819 */ /* 0x001fca0000011605 */
[----:B------:R-:W-:Y:S01]  /*10ca0*/  VIADD R5, R5, 0x8 ;  /* 0x0000000805057836 */ /* 0x000fe20000000000 */
[----:B------:R-:W-:-:S04]  /*10cb0*/  R2UR UR27, R27 ;  /* 0x000000001b1b72ca */ /* 0x000fc800000e0000 */
[----:B------:R0:W-:Y:S01]  /*10cc0*/  BAR.SYNC.DEFER_BLOCKING R5, 0x100 ;  /* 0x000400050000751d */ /* 0x0001e20000010000 */
[----:B--2---:R-:W-:-:S04]  /*10cd0*/  IMAD R26, R19, 0x400, R11 ;  /* 0x00000400131a7824 */ /* 0x004fc800078e020b */
[C---:B------:R-:W-:Y:S01]  /*10ce0*/  VIADD R14, R26.reuse, 0x4 ;  /* 0x000000041a0e7836 */ /* 0x040fe20000000000 */
[C---:B------:R-:W-:Y:S01]  /*10cf0*/  R2UR UR14, R26.reuse ;  /* 0x000000001a0e72ca */ /* 0x040fe200000e0000 */
[C---:B------:R-:W-:Y:S02]  /*10d00*/  VIADD R24, R26.reuse, 0x2 ;  /* 0x000000021a187836 */ /* 0x040fe40000000000 */
[----:B------:R-:W-:Y:S01]  /*10d10*/  VIADD R26, R26, 0x6 ;  /* 0x000000061a1a7836 */ /* 0x000fe20000000000 */
[----:B------:R-:W-:Y:S02]  /*10d20*/  R2UR UR22, R14 ;  /* 0x000000000e1672ca */ /* 0x000fe400000e0000 */
[----:B------:R-:W2:Y:S01]  /*10d30*/  LDL.64 R14, [R1+0x10] ;  /* 0x00001000010e7983 */ /* 0x000ea20000100a00 */
[----:B------:R-:W-:Y:S02]  /*10d40*/  R2UR UR18, R24 ;  /* 0x00000000181272ca */ /* 0x000fe400000e0000 */
[----:B------:R-:W-:-:S02]  /*10d50*/  R2UR UR26, R26 ;  /* 0x000000001a1a72ca */ /* 0x000fc400000e0000 */
[----:B------:R-:W-:-:S06]  /*10d60*/  WARPGROUP.ARRIVE ;  /* 0x00000000000079c5 */ /* 0x000fcc0000000000 */
[----:B------:R-:W-:Y:S01]  /*10d70*/  HGMMA.64x128x16.F32 R24, gdesc[UR12], RZ, !UPT, gsb0 ;  /* 0x01e000000c1879f0 */ /* 0x000fe2000c0008ff */
[----:B---3--:R-:W-:Y:S02]  /*10d80*/  R2UR UR16, R2 ;  /* 0x00000000021072ca */ /* 0x008fe400000e0000 */
[----:B------:R-:W-:Y:S02]  /*10d90*/  R2UR UR17, R3 ;  /* 0x00000000031172ca */ /* 0x000fe400000e0000 */
[----:B------:R0:W5:Y:S01]  /*10da0*/  LDL.LU.64 R2, [R1+0x68] ;  /* 0x0000680001027983 */ /* 0x0001620000300a00 */
[----:B------:R-:W-:Y:S02]  /*10db0*/  WARPGROUP.DEPBAR.LE gsb0, 0x0 ;  /* 0x00008000000079c5 */ /* 0x000fe40000010000 */
[----:B------:R-:W-:-:S08]  /*10dc0*/  WARPGROUP.ARRIVE ;  /* 0x00000000000079c5 */ /* 0x000fd00000000000 */
[----:B------:R-:W-:Y:S01]  /*10dd0*/  HGMMA.64x128x16.F32 R24, gdesc[UR16], R24, gsb0 ;  /* 0x01e00000101879f0 */ /* 0x000fe20008000818 */
[----:B------:R-:W-:Y:S02]  /*10de0*/  R2UR UR24, R8 ;  /* 0x00000000081872ca */ /* 0x000fe400000e0000 */
[----:B------:R-:W-:Y:S01]  /*10df0*/  R2UR UR25, R9 ;  /* 0x00000000091972ca */ /* 0x000fe200000e0000 */
[----:B------:R-:W-:Y:S02]  /*10e00*/  WARPGROUP.DEPBAR.LE gsb0, 0x0 ;  /* 0x00008000000079c5 */ /* 0x000fe40000010000 */
[----:B------:R-:W-:Y:S01]  /*10e10*/  WARPGROUP.ARRIVE ;  /* 0x00000000000079c5 */ /* 0x000fe20000000000 */
[----:B--2---:R-:W-:Y:S02]  /*10e20*/  R2UR UR20, R14 ;  /* 0x000000000e1472ca */ /* 0x004fe400000e0000 */
[----:B------:R-:W-:-:S13]  /*10e30*/  R2UR UR21, R15 ;  /* 0x000000000f1572ca */ /* 0x000fda00000e0000 */
        /* <DEDUP_REMOVED lines=8> */
.L_x_14455:
[----:B------:R-:W-:Y:S01]  /*10ec0*/  SHF.L.U32 R5, R10, 0x1f, RZ ;  /* 0x0000001f0a057819 */ /* 0x000fe200000006ff */
[----:B-----5:R-:W-:-:S04]  /*10ed0*/  IMAD R10, R20, 0x8, R2 ;  /* 0x00000008140a7824 */ /* 0x020fc800078e0202 */
[----:B------:R0:W1:Y:S01]  /*10ee0*/  SYNCS.PHASECHK.TRANS64.TRYWAIT P1, [R10+URZ+0x16850], R5 ;  /* 0x016850050a0075a7 */ /* 0x000062000802017f */
[----:B------:R-:W-:Y:S05]  /*10ef0*/  @!P0 BRA `(.L_x_14456) ;  /* 0x0000000000048947 */ /* 0x000fea0003800000 */
[----:B------:R-:W-:Y:S01]  /*10f00*/  BPT.TRAP 0x1 ;  /* 0x000000040000795c */ /* 0x000fe20000300000 */
.L_x_14456:
[----:B-1----:R-:W-:Y:S05]  /*10f10*/  @P1 BRA `(.L_x_14454) ;  /* 0x0000000000081947 */ /* 0x002fea0003800000 */
[----:B------:R-:W1:Y:S02]  /*10f20*/  SYNCS.PHASECHK.TRANS64.TRYWAIT P1, [R10+URZ+0x16850], R5 ;  /* 0x016850050a0075a7 */ /* 0x000e64000802017f */
[----:B-1----:R-:W-:Y:S05]  /*10f30*/  @!P1 BRA `(.L_x_14457) ;  /* 0x0000010400389947 */ /* 0x002fea0003800000 */
.L_x_14454:
[----:B01---5:R-:W-:Y:S01]  /*10f40*/  VIADD R5, R2, 0x400 ;  /* 0x0000040002057836 */ /* 0x023fe20000000000 */
        /* <DEDUP_REMOVED lines=8> */
[----:B------:R-:W-:Y:S02]  /*10fd0*/  LEA R10, R20, R5, 0xa ;  /* 0x00000005140a7211 */ /* 0x000fe400078e50ff */
[----:B------:R-:W0:Y:S02]  /*10fe0*/  S2R R5, SR_TID.X ;  /* 0x0000000000057919 */ /* 0x000e240000002100 */
[C---:B------:R-:W-:Y:S01]  /*10ff0*/  R2UR UR14, R10.reuse ;  /* 0x000000000a0e72ca */ /* 0x040fe200000e0000 */
[----:B------:R-:W-:-:S12]  /*11000*/  VIADD R14, R10, 0x80 ;  /* 0x000000800a0e7836 */ /* 0x000fd80000000000 */
[----:B------:R-:W-:Y:S01]  /*11010*/  HGMMA.64x64x16.F32 R88, R148, gdesc[UR12].tnspB, R88, gsb0 ;  /* 0x40e0000c94587df0 */ /* 0x000fe20008000858 */
[----:B------:R-:W-:Y:S01]  /*11020*/  R2UR UR14, R14 ;  /* 0x000000000e0e72ca */ /* 0x000fe200000e0000 */
[----:B------:R-:W-:Y:S01]  /*11030*/  VIADD R14, R10, 0x100 ;  /* 0x000001000a0e7836 */ /* 0x000fe20000000000 */
[----:B------:R-:W-:Y:S01]  /*11040*/  R2UR UR15, R15 ;  /* 0x000000000f0f72ca */ /* 0x000fe200000e0000 */
[----:B------:R-:W-:Y:S01]  /*11050*/  IMAD.MOV.U32 R15, RZ, RZ, 0x40000040 ;  /* 0x40000040ff0f7424 */ /* 0x000fe200078e00ff */
[----:B0-----:R-:W-:Y:S02]  /*11060*/  SHF.R.U32.HI R21, RZ, 0x7, R5 ;  /* 0x00000007ff157819 */ /* 0x001fe40000011605 */
[----:B------:R-:W-:Y:S02]  /*11070*/  ISETP.GE.U32.AND P1, PT, R5, 0x180, PT ;  /* 0x000001800500780c */ /* 0x000fe40003f26070 */
[----:B------:R-:W-:-:S04]  /*11080*/  IADD3 R5, R21, 0x9, RZ ;  /* 0x0000000915057810 */ /* 0x000fc80007ffe0ff */
[----:B------:R-:W-:Y:S01]  /*11090*/  SEL R5, R5, 0x9, !P1 ;  /* 0x0000000905057807 */ /* 0x000fe20004800000 */
        /* <DEDUP_REMOVED lines=38> */
[----:B------:R-:W-:Y:S01]  /*11300*/  R2UR UR15, R11 ;  /* 0x000000000b0f72ca */ /* 0x000fe200000e0000 */
[----:B------:R-:W-:Y:S02]  /*11310*/  WARPGROUP.DEPBAR.LE gsb0, 0x0 ;  /* 0x00008000000079c5 */ /* 0x000fe40000010000 */
[----:B------:R-:W-:-:S10]  /*11320*/  WARPGROUP.ARRIVE ;  /* 0x00000000000079c5 */ /* 0x000fd40000000000 */
[----:B------:R-:W-:Y:S03]  /*11330*/  HGMMA.64x64x16.F32 R88, R120, gdesc[UR12].tnspB, R88, gsb0 ;  /* 0x40e0000c78587df0 */ /* 0x000fe60008000858 */
[----:B------:R-:W-:Y:S02]  /*11340*/  WARPGROUP.DEPBAR.LE gsb0, 0x0 ;  /* 0x00008000000079c5 */ /* 0x000fe40000010000 */
[----:B------:R0:W-:Y:S06]  /*11350*/  BAR.ARV R5, 0x100 ;  /* 0x000400050000751d */ /* 0x0001ec0000002000 */
[----:B------:R-:W-:Y:S05]  /*11360*/  @!P0 BRA `(.L_x_14458) ;  /* 0x0000000000048947 */ /* 0x000fea0003800000 */
[----:B------:R-:W-:Y:S01]  /*11370*/  BPT.TRAP 0x1 ;  /* 0x000000040000795c */ /* 0x000fe20000300000 */
.L_x_14458:
        /* <DEDUP_REMOVED lines=44> */
[----:B------:R2:W-:Y:S01]  /*11640*/  SYNCS.ARRIVE.TRANS64.RED.A1T0 RZ, [R5+URZ], RZ ;  /* 0x000000ff05ff79a7 */ /* 0x0005e2000810043f */
        /* <DEDUP_REMOVED lines=35> */
[----:B------:R-:W-:-:S06]  /*11880*/  UMOV UR30, UR4 ;  /* 0x00000004001e7c82 */ /* 0x000fcc0008000000 */
[----:B------:R-:W1:Y:S01]  /*11890*/  MUFU.TANH R36, R36 ;  /* 0x0000002400247308 */ /* 0x000e620000002400 */
[----:B---3--:R-:W-:Y:S01]  /*118a0*/  FMNMX.FTZ R14, R34, R61, !PT ;  /* 0x0000003d220e7209 */ /* 0x008fe20007810000 */
[----:B------:R-:W-:-:S06]  /*118b0*/  FMUL.FTZ R61, R69, UR11 ;  /* 0x0000000b453d7c20 */ /* 0x000fcc0008410000 */
[----:B------:R-:W3:Y:S01]  /*118c0*/  MUFU.TANH R37, R37 ;  /* 0x0000002500257308 */ /* 0x000ee20000002400 */
[----:B0-----:R-:W-:-:S07]  /*118d0*/  FMNMX.FTZ R65, R35, R14, !PT ;  /* 0x0000000e23417209 */ /* 0x001fce0007810000 */
[----:B------:R-:W0:Y:S01]  /*118e0*/  MUFU.TANH R40, R40 ;  /* 0x0000002800287308 */ /* 0x000e220000002400 */
[----:B-1----:R-:W-:-:S07]  /*118f0*/  FMNMX.FTZ R14, R36, R65, !PT ;  /* 0x00000041240e7209 */ /* 0x002fce0007810000 */
[----:B------:R-:W1:Y:S01]  /*11900*/  MUFU.TANH R41, R41 ;  /* 0x0000002900297308 */ /* 0x000e620000002400 */
[----:B---3--:R-:W-:-:S07]  /*11910*/  FMNMX.FTZ R65, R37, R14, !PT ;  /* 0x0000000e25417209 */ /* 0x008fce0007810000 */
[----:B------:R-:W3:Y:S01]  /*11920*/  MUFU.TANH R44, R44 ;  /* 0x0000002c002c7308 */ /* 0x000ee20000002400 */
[----:B0-----:R-:W-:Y:S01]  /*11930*/  FMNMX.FTZ R14, R40, R65, !PT ;  /* 0x00000041280e7209 */ /* 0x001fe20007810000 */
[----:B------:R-:W-:-:S06]  /*11940*/  FMUL.FTZ R65, R73, UR11 ;  /* 0x0000000b49417c20 */ /* 0x000fcc0008410000 */
[----:B------:R-:W0:Y:S01]  /*11950*/  MUFU.TANH R45, R45 ;  /* 0x0000002d002d7308 */ /* 0x000e220000002400 */
[----:B-1----:R-:W-:-:S07]  /*11960*/  FMNMX.FTZ R69, R41, R14, !PT ;  /* 0x0000000e29457209 */ /* 0x002fce0007810000 */
[----:B------:R-:W1:Y:S01]  /*11970*/  MUFU.TANH R48, R48 ;  /* 0x0000003000307308 */ /* 0x000e620000002400 */
[----:B---3--:R-:W-:-:S07]  /*11980*/  FMNMX.FTZ R14, R44, R69, !PT ;  /* 0x000000452c0e7209 */ /* 0x008fce0007810000 */
[----:B------:R-:W3:Y:S01]  /*11990*/  MUFU.TANH R49, R49 ;  /* 0x0000003100317308 */ /* 0x000ee20000002400 */
[----:B0-----:R-:W-:-:S07]  /*119a0*/  FMNMX.FTZ R69, R45, R14, !PT ;  /* 0x0000000e2d457209 */ /* 0x001fce0007810000 */
[----:B------:R-:W0:Y:S01]  /*119b0*/  MUFU.TANH R52, R52 ;  /* 0x0000003400347308 */ /* 0x000e220000002400 */
[----:B-1----:R-:W-:Y:S01]  /*119c0*/  FMNMX.FTZ R14, R48, R69, !PT ;  /* 0x00000045300e7209 */ /* 0x002fe20007810000 */
[----:B------:R-:W-:-:S06]  /*119d0*/  FMUL.FTZ R69, R77, UR11 ;  /* 0x0000000b4d457c20 */ /* 0x000fcc0008410000 */
[----:B------:R-:W1:Y:S01]  /*119e0*/  MUFU.TANH R53, R53 ;  /* 0x0000003500357308 */ /* 0x000e620000002400 */
[----:B---3--:R-:W-:-:S07]  /*119f0*/  FMNMX.FTZ R73, R49, R14, !PT ;  /* 0x0000000e31497209 */ /* 0x008fce0007810000 */
[----:B------:R-:W3:Y:S01]  /*11a00*/  MUFU.TANH R56, R56 ;  /* 0x0000003800387308 */ /* 0x000ee20000002400 */
[----:B0-----:R-:W-:-:S07]  /*11a10*/  FMNMX.FTZ R14, R52, R73, !PT ;  /* 0x00000049340e7209 */ /* 0x001fce0007810000 */
[----:B------:R-:W0:Y:S01]  /*11a20*/  MUFU.TANH R57, R57 ;  /* 0x0000003900397308 */ /* 0x000e220000002400 */
[----:B-1----:R-:W-:-:S07]  /*11a30*/  FMNMX.FTZ R73, R53, R14, !PT ;  /* 0x0000000e35497209 */ /* 0x002fce0007810000 */
        /* <DEDUP_REMOVED lines=25> */
[----:B-1----:R-:W-:-:S05]  /*11bd0*/  FMNMX.FTZ R14, R77, R14, !PT ;  /* 0x0000000e4d0e7209 */ /* 0x002fca0007810000 */
[----:B--2---:R-:W1:Y:S02]  /*11be0*/  SHFL.BFLY PT, R5, R14, 0x2, 0x1f ;  /* 0x0c401f000e057f89 */ /* 0x004e6400000e0000 */
[----:B------:R-:W2:Y:S08]  /*11bf0*/  MUFU.TANH R26, R26 ;  /* 0x0000001a001a7308 */ /* 0x000eb00000002400 */
[----:B------:R-:W4:Y:S08]  /*11c00*/  MUFU.TANH R27, R27 ;  /* 0x0000001b001b7308 */ /* 0x000f300000002400 */
[----:B------:R-:W5:Y:S01]  /*11c10*/  MUFU.TANH R30, R30 ;  /* 0x0000001e001e7308 */ /* 0x000f620000002400 */
[----:B-1----:R-:W-:-:S07]  /*11c20*/  FMNMX.FTZ R5, R14, R5, !PT ;  /* 0x000000050e057209 */ /* 0x002fce0007810000 */
[----:B------:R-:W1:Y:S01]  /*11c30*/  MUFU.TANH R31, R31 ;  /* 0x0000001f001f7308 */ /* 0x000e620000002400 */
[----:B------:R-:W3:Y:S07]  /*11c40*/  SHFL.BFLY PT, R14, R5, 0x1, 0x1f ;  /* 0x0c201f00050e7f89 */ /* 0x000eee00000e0000 */
[----:B------:R-:W1:Y:S08]  /*11c50*/  MUFU.TANH R38, R38 ;  /* 0x0000002600267308 */ /* 0x000e700000002400 */
[----:B------:R-:W1:Y:S08]  /*11c60*/  MUFU.TANH R39, R39 ;  /* 0x0000002700277308 */ /* 0x000e700000002400 */
[----:B------:R-:W1:Y:S01]  /*11c70*/  MUFU.TANH R42, R42 ;  /* 0x0000002a002a7308 */ /* 0x000e620000002400 */
[----:B---3--:R-:W-:-:S02]  /*11c80*/  FMNMX.FTZ R5, R5, R14, !PT ;  /* 0x0000000e05057209 */ /* 0x008fc40007810000 */
[----:B------:R-:W-:-:S05]  /*11c90*/  FMNMX.FTZ R14, R15, R12, !PT ;  /* 0x0000000c0f0e7209 */ /* 0x000fca0007810000 */
[----:B------:R-:W3:Y:S01]  /*11ca0*/  MUFU.TANH R43, R43 ;  /* 0x0000002b002b7308 */ /* 0x000ee20000002400 */
[----:B0-----:R-:W-:Y:S01]  /*11cb0*/  FMNMX.FTZ R81, R21, R14, !PT ;  /* 0x0000000e15517209 */ /* 0x001fe20007810000 */
[----:B------:R-:W-:-:S03]  /*11cc0*/  FADD.FTZ R86, -R5, R13 ;  /* 0x0000000d05567221 */ /* 0x000fc60000010100 */
[----:B--2---:R-:W-:Y:S01]  /*11cd0*/  FMNMX.FTZ R14, R26, R81, !PT ;  /* 0x000000511a0e7209 */ /* 0x004fe20007810000 */
[----:B------:R-:W-:Y:S02]  /*11ce0*/  FMUL.FTZ R86, R86, UR30 ;  /* 0x0000001e56567c20 */ /* 0x000fe40008410000 */
[----:B------:R-:W0:Y:S01]  /*11cf0*/  MUFU.TANH R46, R46 ;  /* 0x0000002e002e7308 */ /* 0x000e220000002400 */
[----:B----4-:R-:W-:-:S04]  /*11d00*/  FMNMX.FTZ R81, R27, R14, !PT ;  /* 0x0000000e1b517209 */ /* 0x010fc80007810000 */
[----:B-----5:R-:W-:-:S03]  /*11d10*/  FMNMX.FTZ R14, R30, R81, !PT ;  /* 0x000000511e0e7209 */ /* 0x020fc60007810000 */
[----:B------:R-:W2:Y:S01]  /*11d20*/  MUFU.TANH R47, R47 ;  /* 0x0000002f002f7308 */ /* 0x000ea20000002400 */
[----:B-1----:R-:W-:-:S04]  /*11d30*/  FMNMX.FTZ R81, R31, R14, !PT ;  /* 0x0000000e1f517209 */ /* 0x002fc80007810000 */
[----:B------:R-:W-:-:S03]  /*11d40*/  FMNMX.FTZ R14, R38, R81, !PT ;  /* 0x00000051260e7209 */ /* 0x000fc60007810000 */
[----:B------:R-:W1:Y:S01]  /*11d50*/  MUFU.TANH R50, R50 ;  /* 0x0000003200327308 */ /* 0x000e620000002400 */
[----:B------:R-:W-:-:S04]  /*11d60*/  FMNMX.FTZ R81, R39, R14, !PT ;  /* 0x0000000e27517209 */ /* 0x000fc80007810000 */
[----:B------:R-:W-:-:S03]  /*11d70*/  FMNMX.FTZ R14, R42, R81, !PT ;  /* 0x000000512a0e7209 */ /* 0x000fc60007810000 */
[----:B------:R-:W4:Y:S01]  /*11d80*/  MUFU.TANH R51, R51 ;  /* 0x0000003300337308 */ /* 0x000f220000002400 */
[----:B---3--:R-:W-:-:S04]  /*11d90*/  FMNMX.FTZ R81, R43, R14, !PT ;  /* 0x0000000e2b517209 */ /* 0x008fc80007810000 */
[----:B0-----:R-:W-:-:S03]  /*11da0*/  FMNMX.FTZ R14, R46, R81, !PT ;  /* 0x000000512e0e7209 */ /* 0x001fc60007810000 */
[----:B------:R-:W0:Y:S01]  /*11db0*/  MUFU.TANH R54, R54 ;  /* 0x0000003600367308 */ /* 0x000e220000002400 */
[----:B--2---:R-:W-:-:S04]  /*11dc0*/  FMNMX.FTZ R81, R47, R14, !PT ;  /* 0x0000000e2f517209 */ /* 0x004fc80007810000 */
        /* <DEDUP_REMOVED lines=57> */
[----:B0-----:R-:W-:Y:S01]  /*12160*/  FMUL.FTZ R86, R14, UR30 ;  /* 0x0000001e0e567c20 */ /* 0x001fe20008410000 */
[--C-:B------:R-:W-:Y:S01]  /*12170*/  FFMA.FTZ R35, R35, UR30, -R12.reuse ;  /* 0x0000001e23237c23 */ /* 0x100fe2000801080c */
[--C-:B------:R-:W-:Y:S01]  /*12180*/  FFMA.FTZ R36, R36, UR30, -R12.reuse ;  /* 0x0000001e24247c23 */ /* 0x100fe2000801080c */
[----:B------:R-:W-:Y:S01]  /*12190*/  FFMA.FTZ R37, R37, UR30, -R12 ;  /* 0x0000001e25257c23 */ /* 0x000fe2000801080c */
        /* <DEDUP_REMOVED lines=11> */
[----:B------:R1:W0:Y:S01]  /*12250*/  MUFU.EX2 R149, R15 ;  /* 0x0000000f00957308 */ /* 0x0002220000000800 */
[--C-:B------:R-:W-:Y:S01]  /*12260*/  FFMA.FTZ R43, R43, UR30, -R86.reuse ;  /* 0x0000001e2b2b7c23 */ /* 0x100fe20008010856 */
[--C-:B------:R-:W-:Y:S01]  /*12270*/  FFMA.FTZ R46, R46, UR30, -R86.reuse ;  /* 0x0000001e2e2e7c23 */ /* 0x100fe20008010856 */
[----:B------:R-:W-:Y:S01]  /*12280*/  FFMA.FTZ R47, R47, UR30, -R86 ;  /* 0x0000001e2f2f7c23 */ /* 0x000fe20008010856 */
[----:B------:R-:W-:Y:S01]  /*12290*/  FFMA.FTZ R40, R40, UR30, -R12 ;  /* 0x0000001e28287c23 */ /* 0x000fe2000801080c */
[----:B------:R-:W-:Y:S01]  /*122a0*/  FFMA.FTZ R50, R50, UR30, -R86 ;  /* 0x0000001e32327c23 */ /* 0x000fe20008010856 */
[----:B------:R-:W-:Y:S01]  /*122b0*/  FFMA.FTZ R41, R41, UR30, -R12 ;  /* 0x0000001e29297c23 */ /* 0x000fe2000801080c */
[----:B------:R-:W-:Y:S01]  /*122c0*/  FFMA.FTZ R51, R51, UR30, -R86 ;  /* 0x0000001e33337c23 */ /* 0x000fe20008010856 */
[----:B------:R-:W2:Y:S01]  /*122d0*/  MUFU.EX2 R84, R84 ;  /* 0x0000005400547308 */ /* 0x000ea20000000800 */
        /* <DEDUP_REMOVED lines=11> */
[----:B------:R-:W-:Y:S01]  /*12390*/  FFMA.FTZ R52, R52, UR30, -R12 ;  /* 0x0000001e34347c23 */ /* 0x000fe2000801080c */
[----:B------:R-:W-:Y:S01]  /*123a0*/  FFMA.FTZ R62, R62, UR30, -R86 ;  /* 0x0000001e3e3e7c23 */ /* 0x000fe20008010856 */
[----:B------:R-:W-:Y:S01]  /*123b0*/  FFMA.FTZ R53, R53, UR30, -R12 ;  /* 0x0000001e35357c23 */ /* 0x000fe2000801080c */
[----:B------:R-:W-:Y:S01]  /*123c0*/  FFMA.FTZ R63, R63, UR30, -R86 ;  /* 0x0000001e3f3f7c23 */ /* 0x000fe20008010856 */
[----:B------:R-:W0:Y:S01]  /*123d0*/  MUFU.EX2 R24, R24 ;  /* 0x0000001800187308 */ /* 0x000e220000000800 */
[----:B--2---:R-:W-:Y:S01]  /*123e0*/  FADD.FTZ R15, R84, R15 ;  /* 0x0000000f540f7221 */ /* 0x004fe20000010000 */
[----:B------:R-:W-:Y:S01]  /*123f0*/  FFMA.FTZ R56, R56, UR30, -R12 ;  /* 0x0000001e38387c23 */ /* 0x000fe2000801080c */
[----:B------:R-:W-:Y:S01]  /*12400*/  FFMA.FTZ R66, R66, UR30, -R86 ;  /* 0x0000001e42427c23 */ /* 0x000fe20008010856 */
[----:B------:R-:W-:Y:S01]  /*12410*/  FFMA.FTZ R57, R57, UR30, -R12 ;  /* 0x0000001e39397c23 */ /* 0x000fe2000801080c */
[----:B------:R-:W-:Y:S01]  /*12420*/  FFMA.FTZ R67, R67, UR30, -R86 ;  /* 0x0000001e43437c23 */ /* 0x000fe20008010856 */
[----:B------:R-:W-:Y:S01]  /*12430*/  FFMA.FTZ R60, R60, UR30, -R12 ;  /* 0x0000001e3c3c7c23 */ /* 0x000fe2000801080c */
[----:B------:R-:W-:Y:S01]  /*12440*/  FFMA.FTZ R70, R70, UR30, -R86 ;  /* 0x0000001e46467c23 */ /* 0x000fe20008010856 */
[----:B------:R-:W2:Y:S01]  /*12450*/  MUFU.EX2 R26, R26 ;  /* 0x0000001a001a7308 */ /* 0x000ea20000000800 */
[----:B-1----:R-:W-:Y:S01]  /*12460*/  FADD.FTZ R3, R21, R4 ;  /* 0x0000000415037221 */ /* 0x002fe20000010000 */
[----:B------:R-:W-:Y:S01]  /*12470*/  FFMA.FTZ R61, R61, UR30, -R12 ;  /* 0x0000001e3d3d7c23 */ /* 0x000fe2000801080c */
[----:B------:R-:W-:Y:S01]  /*12480*/  FFMA.FTZ R71, R71, UR30, -R86 ;  /* 0x0000001e47477c23 */ /* 0x000fe20008010856 */
[----:B------:R-:W-:Y:S01]  /*12490*/  FFMA.FTZ R64, R64, UR30, -R12 ;  /* 0x0000001e40407c23 */ /* 0x000fe2000801080c */
[----:B------:R-:W-:Y:S01]  /*124a0*/  FFMA.FTZ R74, R74, UR30, -R86 ;  /* 0x0000001e4a4a7c23 */ /* 0x000fe20008010856 */
[----:B------:R-:W-:Y:S01]  /*124b0*/  FFMA.FTZ R65, R65, UR30, -R12 ;  /* 0x0000001e41417c23 */ /* 0x000fe2000801080c */
[----:B------:R-:W-:Y:S01]  /*124c0*/  FFMA.FTZ R75, R75, UR30, -R86 ;  /* 0x0000001e4b4b7c23 */ /* 0x000fe20008010856 */
[----:B------:R-:W1:Y:S01]  /*124d0*/  MUFU.EX2 R25, R25 ;  /* 0x0000001900197308 */ /* 0x000e620000000800 */
[----:B0-----:R-:W-:Y:S01]  /*124e0*/  FADD.FTZ R4, R24, R15 ;  /* 0x0000000f18047221 */ /* 0x001fe20000010000 */
        /* <DEDUP_REMOVED lines=10> */
[--C-:B------:R-:W-:Y:S01]  /*12590*/  FFMA.FTZ R76, R76, UR30, -R12.reuse ;  /* 0x0000001e4c4c7c23 */ /* 0x100fe2000801080c */
[----:B------:R-:W-:Y:S01]  /*125a0*/  FFMA.FTZ R12, R77, UR30, -R12 ;  /* 0x0000001e4d0c7c23 */ /* 0x000fe2000801080c */
[----:B------:R-:W-:-:S02]  /*125b0*/  FFMA.FTZ R83, R83, UR30, -R86 ;  /* 0x0000001e53537c23 */ /* 0x000fc40008010856 */
        /* <DEDUP_REMOVED lines=116> */
.L_x_14459:
[----:B------:R-:W2:Y:S01]  /*12d00*/  LDL R82, [R1+0x24] ;  /* 0x0000240001527983 */ /* 0x000ea20000100800 */
[----:B------:R-:W-:Y:S01]  /*12d10*/  IMAD R20, R20, 0x8, R2 ;  /* 0x0000000814147824 */ /* 0x000fe200078e0202 */
[----:B------:R-:W-:Y:S01]  /*12d20*/  F2FP.F16.F32.PACK_AB R148, R84, R13 ;  /* 0x0000000d5494723e */ /* 0x000fe200000000ff */
[----:B------:R-:W-:Y:S01]  /*12d30*/  IMAD.U32 R77, RZ, RZ, UR38 ;  /* 0x00000026ff4d7e24 */ /* 0x000fe2000f8e00ff */
        /* <DEDUP_REMOVED lines=70> */
[C---:B--2---:R-:W-:Y:S01]  /*131a0*/  ISETP.GT.AND P1, PT, R0.reuse, R82, PT ;  /* 0x000000520000720c */ /* 0x044fe20003f24270 */
[----:B------:R-:W-:-:S12]  /*131b0*/  VIADD R0, R0, 0xffffffff ;  /* 0xffffffff00007836 */ /* 0x000fd80000000000 */
[----:B------:R-:W-:Y:S05]  /*131c0*/  @P1 BRA `(.L_x_14460) ;  /* 0xffffffd800181947 */ /* 0x000fea000383ffff */
.L_x_14448:
[----:B------:R-:W2:Y:S02]  /*131d0*/  LDL R10, [R1+0x38] ;  /* 0x00003800010a7983 */ /* 0x000ea40000100800 */
[----:B--2---:R-:W-:-:S13]  /*131e0*/  ISETP.GE.AND P1, PT, R0, R10, PT ;  /* 0x0000000a0000720c */ /* 0x004fda0003f26270 */
[----:B------:R-:W-:Y:S05]  /*131f0*/  @!P1 BRA `(.L_x_14461) ;  /* 0x00000038001c9947 */ /* 0x000fea0003800000 */
[----:B------:R-:W-:Y:S02]  /*13200*/  IMAD.MOV.U32 R15, RZ, RZ, R14 ;  /* 0x000000ffff0f7224 */ /* 0x000fe400078e000e */
[----:B------:R-:W-:Y:S02]  /*13210*/  IMAD.MOV.U32 R20, RZ, RZ, R5 ;  /* 0x000000ffff147224 */ /* 0x000fe400078e0005 */
[----:B------:R-:W-:Y:S02]  /*13220*/  IMAD.MOV.U32 R10, RZ, RZ, R154 ;  /* 0x000000ffff0a7224 */ /* 0x000fe400078e009a */
[----:B------:R-:W-:-:S07]  /*13230*/  IMAD.MOV.U32 R21, RZ, RZ, R19 ;  /* 0x000000ffff157224 */ /* 0x000fce00078e0013 */
.L_x_14481:
        /* <DEDUP_REMOVED lines=9> */
.L_x_14463:
        /* <DEDUP_REMOVED lines=8> */
.L_x_14464:
[----:B------:R-:W-:Y:S04]  /*13350*/  BSSY B0, `(.L_x_14462) ;  /* 0x0000004000007945 */ /* 0x000fe80003800000 */
[----:B-1----:R-:W-:Y:S05]  /*13360*/  @P2 BRA `(.L_x_14465) ;  /* 0x0000000000082947 */ /* 0x002fea0003800000 */
[----:B------:R-:W1:Y:S02]  /*13370*/  SYNCS.PHASECHK.TRANS64.TRYWAIT P2, [R5+URZ+0x16830], R12 ;  /* 0x0168300c050075a7 */ /* 0x000e64000804017f */
[----:B-1----:R-:W-:Y:S05]  /*13380*/  @!P2 BRA `(.L_x_14466) ;  /* 0x000000e00038a947 */ /* 0x002fea0003800000 */
.L_x_14465:
[----:B------:R-:W-:Y:S05]  /*13390*/  BSYNC B0 ;  /* 0x0000000000007941 */ /* 0x000fea0003800000 */
.L_x_14462:
        /* <DEDUP_REMOVED lines=8> */
[----:B------:R-:W-:Y:S01]  /*13420*/  R2UR UR12, R6 ;  /* 0x00000000060c72ca */ /* 0x000fe200000e0000 */
[----:B------:R-:W-:Y:S01]  /*13430*/  IMAD.MOV.U32 R27, RZ, RZ, 0x40000040 ;  /* 0x40000040ff1b7424 */ /* 0x000fe200078e00ff */
[----:B------:R-:W-:Y:S01]  /*13440*/  SEL R19, R19, RZ, P2 ;  /* 0x000000ff13137207 */ /* 0x000fe20001000000 */
[----:B------:R-:W-:Y:S01]  /*13450*/  IMAD.MOV.U32 R25, RZ, RZ, 0x40000040 ;  /* 0x40000040ff197424 */ /* 0x000fe200078e00ff */
[----:B------:R-:W-:-:S02]  /*13460*/  R2UR UR23, R13 ;  /* 0x000000000d1772ca */ /* 0x000fc400000e0000 */
        /* <DEDUP_REMOVED lines=10> */
[C---:B------:R-:W-:Y:S01]  /*13510*/  VIADD R24, R26.reuse, 0x2 ;  /* 0x000000021a187836 */ /* 0x040fe20000000000 */
[----:B------:R-:W-:Y:S02]  /*13520*/  IADD3 R26, R26, 0x6, RZ ;  /* 0x000000061a1a7810 */ /* 0x000fe40007ffe0ff */
        /* <DEDUP_REMOVED lines=26> */
.L_x_14468:
[----:B------:R-:W-:Y:S01]  /*136d0*/  SHF.L.U32 R5, R10, 0x1f, RZ ;  /* 0x0000001f0a057819 */ /* 0x000fe200000006ff */
[----:B-----5:R-:W-:-:S04]  /*136e0*/  IMAD R10, R21, 0x8, R2 ;  /* 0x00000008150a7824 */ /* 0x020fc800078e0202 */
[----:B------:R0:W1:Y:S01]  /*136f0*/  SYNCS.PHASECHK.TRANS64.TRYWAIT P1, [R10+URZ+0x16850], R5 ;  /* 0x016850050a0075a7 */ /* 0x000062000802017f */
[----:B------:R-:W-:Y:S05]  /*13700*/  @!P0 BRA `(.L_x_14469) ;  /* 0x0000000000048947 */ /* 0x000fea0003800000 */
[----:B------:R-:W-:Y:S01]  /*13710*/  BPT.TRAP 0x1 ;  /* 0x000000040000795c */ /* 0x000fe20000300000 */
.L_x_14469:
[----:B-1----:R-:W-:Y:S05]  /*13720*/  @P1 BRA `(.L_x_14467) ;  /* 0x0000000000081947 */ /* 0x002fea0003800000 */
[----:B------:R-:W1:Y:S02]  /*13730*/  SYNCS.PHASECHK.TRANS64.TRYWAIT P1, [R10+URZ+0x16850], R5 ;  /* 0x016850050a0075a7 */ /* 0x000e64000802017f */
[----:B-1----:R-:W-:Y:S05]  /*13740*/  @!P1 BRA `(.L_x_14470) ;  /* 0x000000dc005c9947 */ /* 0x002fea0003800000 */
.L_x_14467:
[----:B01---5:R-:W-:Y:S01]  /*13750*/  VIADD R5, R2, 0x400 ;  /* 0x0000040002057836 */ /* 0x023fe20000000000 */
[----:B------:R-:W-:Y:S05]  /*13760*/  WARPSYNC.ALL ;  /* 0x0000000000007948 */ /* 0x000fea0003800000 */
[----:B------:R-:W-:Y:S01]  /*13770*/  SHF.R.U32.HI R5, RZ, 0x4, R5 ;  /* 0x00000004ff057819 */ /* 0x000fe20000011605 */
[----:B------:R-:W-:Y:S01]  /*13780*/  IMAD.MOV.U32 R11, RZ, RZ, 0x40000040 ;  /* 0x40000040ff0b7424 */ /* 0x000fe200078e00ff */
[----:B------:R-:W-:Y:S01]  /*13790*/  WARPGROUP.ARRIVE ;  /* 0x00000000000079c5 */ /* 0x000fe20000000000 */
[----:B------:R-:W-:Y:S02]  /*137a0*/  MOV R13, 0x40000040 ;  /* 0x40000040000d7802 */ /* 0x000fe40000000f00 */
[----:B------:R-:W-:-:S02]  /*137b0*/  LOP3.LUT R5, R5, 0x3fff, RZ, 0xc0, !PT ;  /* 0x00003fff05057812 */ /* 0x000fc400078ec0ff */
[----:B------:R-:W-:Y:S01]  /*137c0*/  R2UR UR15, R11 ;  /* 0x000000000b0f72ca */ /* 0x000fe200000e0000 */
[----:B------:R-:W-:Y:S02]  /*137d0*/  IMAD.MOV.U32 R11, RZ, RZ, 0x40000040 ;  /* 0x40000040ff0b7424 */ /* 0x000fe400078e00ff */
[----:B------:R-:W-:Y:S02]  /*137e0*/  IMAD R10, R21, 0x400, R5 ;  /* 0x00000400150a7824 */ /* 0x000fe400078e0205 */
[----:B------:R-:W0:Y:S02]  /*137f0*/  S2R R5, SR_TID.X ;  /* 0x0000000000057919 */ /* 0x000e240000002100 */
[C---:B------:R-:W-:Y:S01]  /*13800*/  VIADD R12, R10.reuse, 0x80 ;  /* 0x000000800a0c7836 */ /* 0x040fe20000000000 */
[----:B------:R-:W-:-:S13]  /*13810*/  R2UR UR14, R10 ;  /* 0x000000000a0e72ca */ /* 0x000fda00000e0000 */
[----:B------:R-:W-:Y:S01]  /*13820*/  HGMMA.64x64x16.F32 R88, R148, gdesc[UR12].tnspB, R88, gsb0 ;  /* 0x40e0000c94587df0 */ /* 0x000fe20008000858 */
[----:B------:R-:W-:Y:S01]  /*13830*/  R2UR UR14, R12 ;  /* 0x000000000c0e72ca */ /* 0x000fe200000e0000 */
[----:B------:R-:W-:Y:S01]  /*13840*/  VIADD R12, R10, 0x100 ;  /* 0x000001000a0c7836 */ /* 0x000fe20000000000 */
[----:B------:R-:W-:Y:S01]  /*13850*/  R2UR UR15, R13 ;  /* 0x000000000d0f72ca */ /* 0x000fe200000e0000 */
[----:B------:R-:W-:Y:S01]  /*13860*/  IMAD.MOV.U32 R13, RZ, RZ, 0x40000040 ;  /* 0x40000040ff0d7424 */ /* 0x000fe200078e00ff */
[----:B0-----:R-:W-:Y:S02]  /*13870*/  SHF.R.U32.HI R14, RZ, 0x7, R5 ;  /* 0x00000007ff0e7819 */ /* 0x001fe40000011605 */
[----:B------:R-:W-:-:S03]  /*13880*/  ISETP.GE.U32.AND P1, PT, R5, 0x180, PT ;  /* 0x000001800500780c */ /* 0x000fc60003f26070 */
[----:B------:R-:W-:-:S05]  /*13890*/  VIADD R5, R14, 0x9 ;  /* 0x000000090e057836 */ /* 0x000fca0000000000 */
        /* <DEDUP_REMOVED lines=20> */
[----:B------:R-:W-:Y:S02]  /*139e0*/  R2UR UR15, R13 ;  /* 0x000000000d0f72ca */ /* 0x000fe400000e0000 */
[----:B------:R-:W-:Y:S01]  /*139f0*/  MOV R13, 0x40000040 ;  /* 0x40000040000d7802 */ /* 0x000fe20000000f00 */
        /* <DEDUP_REMOVED lines=25> */
.L_x_14471:
[----:B------:R-:W2:Y:S01]  /*13b90*/  LDL R11, [R1+0x20] ;  /* 0x00002000010b7983 */ /* 0x000ea20000100800 */
[----:B------:R-:W1:Y:S03]  /*13ba0*/  @P4 LDC R12, c[0x0][0x44c] ;  /* 0x00011300ff0c4b82 */ /* 0x000e660000000800 */
[----:B0-----:R-:W2:Y:S04]  /*13bb0*/  LDL R5, [R1+0x30] ;  /* 0x0000300001057983 */ /* 0x001ea80000100800 */
[----:B------:R-:W3:Y:S01]  /*13bc0*/  LDL R124, [R1] ;  /* 0x00000000017c7983 */ /* 0x000ee20000100800 */
        /* <DEDUP_REMOVED lines=20> */
[----:B------:R-:W-:-:S02]  /*13d10*/  IMAD.U32 R57, RZ, RZ, UR38 ;  /* 0x00000026ff397e24 */ /* 0x000fc4000f8e00ff */
[----:B------:R-:W-:Y:S01]  /*13d20*/  FMUL.FTZ R73, R76, UR10 ;  /* 0x0000000a4c497c20 */ /* 0x000fe20008410000 */
[----:B------:R-:W-:Y:S01]  /*13d30*/  FMUL.FTZ R76, R79, UR10 ;  /* 0x0000000a4f4c7c20 */ /* 0x000fe20008410000 */
[----:B------:R-:W-:Y:S01]  /*13d40*/  FMUL.FTZ R79, R83, UR10 ;  /* 0x0000000a534f7c20 */ /* 0x000fe20008410000 */
[----:B------:R-:W-:Y:S01]  /*13d50*/  FMUL.FTZ R83, R85, UR10 ;  /* 0x0000000a55537c20 */ /* 0x000fe20008410000 */
[----:B------:R-:W-:Y:S01]  /*13d60*/  IMAD.SHL.U32 R85, R0, 0x80, RZ ;  /* 0x0000008000557824 */ /* 0x000fe200078e00ff */
        /* <DEDUP_REMOVED lines=24> */
[----:B-1----:R-:W-:-:S04]  /*13ef0*/  @P4 IMAD.HI.U32 R11, R5, R12, RZ ;  /* 0x0000000c050b4227 */ /* 0x002fc800078e00ff */
        /* <DEDUP_REMOVED lines=10> */
[----:B------:R-:W-:Y:S01]  /*13fa0*/  FMUL.FTZ R24, R29, UR10 ;  /* 0x0000000a1d187c20 */ /* 0x000fe20008410000 */
[----:B------:R-:W-:Y:S01]  /*13fb0*/  FMUL.FTZ R25, R30, UR10 ;  /* 0x0000000a1e197c20 */ /* 0x000fe20008410000 */
[----:B------:R-:W-:-:S02]  /*13fc0*/  IMAD R56, R19, 0x8, R2 ;  /* 0x0000000813387824 */ /* 0x000fc400078e0202 */
        /* <DEDUP_REMOVED lines=95> */
.L_x_14474:
[----:B------:R-:W-:-:S04]  /*145c0*/  MOV R123, UR7 ;  /* 0x00000007007b7c02 */ /* 0x000fc80008000f00 */
[----:B------:R-:W-:-:S13]  /*145d0*/  ISETP.NE.AND P1, PT, R123, 0x1, PT ;  /* 0x000000017b00780c */ /* 0x000fda0003f25270 */
[----:B------:R-:W0:Y:S02]  /*145e0*/  @P1 LDC.64 R56, c[0x0][0x9e8] ;  /* 0x00027a00ff381b82 */ /* 0x000e240000000a00 */
[----:B0-----:R-:W-:-:S05]  /*145f0*/  @P1 IMAD.HI.U32 R56, R122, R56, RZ ;  /* 0x000000387a381227 */ /* 0x001fca00078e00ff */
[----:B------:R-:W-:-:S07]  /*14600*/  @P1 SHF.R.U32.HI R122, RZ, R57, R56 ;  /* 0x00000039ff7a1219 */ /* 0x000fce0000011638 */
.L_x_14475:
[----:B------:R-:W-:Y:S05]  /*14610*/  BSYNC B0 ;  /* 0x0000000000007941 */ /* 0x000fea0003800000 */
.L_x_14473:
[----:B------:R-:W-:-:S04]  /*14620*/  IMAD R122, R122, R123, -R85 ;  /* 0x0000007b7a7a7224 */ /* 0x000fc800078e0a55 */
[----:B------:R-:W-:-:S05]  /*14630*/  IMAD R122, R124, -0x2, R122 ;  /* 0xfffffffe7c7a7824 */ /* 0x000fca00078e027a */
[----:B------:R-:W-:Y:S02]  /*14640*/  VIMNMX R86, R86, R122, !PT ;  /* 0x0000007a56567248 */ /* 0x000fe40007fe0100 */
[----:B------:R-:W-:-:S07]  /*14650*/  VIADDMNMX R87, R122, R123, R87, PT ;  /* 0x0000007b7a577246 */ /* 0x000fce0003800157 */
.L_x_14472:
        /* <DEDUP_REMOVED lines=113> */
.L_x_14478:
[----:B------:R-:W-:-:S05]  /*14d70*/  IMAD.U32 R86, RZ, RZ, UR7 ;  /* 0x00000007ff567e24 */ /* 0x000fca000f8e00ff */
[----:B------:R-:W-:-:S13]  /*14d80*/  ISETP.NE.AND P2, PT, R86, 0x1, PT ;  /* 0x000000015600780c */ /* 0x000fda0003f45270 */
[----:B------:R-:W0:Y:S02]  /*14d90*/  @P2 LDC.64 R56, c[0x0][0x9e8] ;  /* 0x00027a00ff382b82 */ /* 0x000e240000000a00 */
[----:B0-----:R-:W-:-:S05]  /*14da0*/  @P2 IMAD.HI.U32 R56, R5, R56, RZ ;  /* 0x0000003805382227 */ /* 0x001fca00078e00ff */
[----:B------:R-:W-:-:S07]  /*14db0*/  @P2 SHF.R.U32.HI R5, RZ, R57, R56 ;  /* 0x00000039ff052219 */ /* 0x000fce0000011638 */
.L_x_14479:
[----:B------:R-:W-:Y:S05]  /*14dc0*/  BSYNC B0 ;  /* 0x0000000000007941 */ /* 0x000fea0003800000 */
.L_x_14477:
[----:B------:R-:W-:-:S04]  /*14dd0*/  IMAD R5, R5, R86, -R85 ;  /* 0x0000005605057224 */ /* 0x000fc800078e0a55 */
[----:B------:R-:W-:-:S05]  /*14de0*/  IMAD R5, R124, -0x2, R5 ;  /* 0xfffffffe7c057824 */ /* 0x000fca00078e0205 */
[----:B------:R-:W-:Y:S02]  /*14df0*/  VIADDMNMX R121, R5, R86, R121, PT ;  /* 0x0000005605797246 */ /* 0x000fe40003800179 */
[----:B------:R-:W-:-:S07]  /*14e00*/  VIMNMX R120, R120, R5, !PT ;  /* 0x0000000578787248 */ /* 0x000fce0007fe0100 */
.L_x_14476:
[----:B------:R-:W-:Y:S01]  /*14e10*/  ISETP.GT.AND P2, PT, R120, 0x1, P1 ;  /* 0x000000017800780c */ /* 0x000fe20000f44270 */
[----:B------:R-:W-:Y:S01]  /*14e20*/  UMOV UR30, UR6 ;  /* 0x00000006001e7c82 */ /* 0x000fe20008000000 */
[----:B------:R-:W-:Y:S02]  /*14e30*/  FMNMX.FTZ R56, R10, R20, !PT ;  /* 0x000000140a387209 */ /* 0x000fe40007810000 */
[----:B------:R-:W-:Y:S02]  /*14e40*/  ISETP.LT.OR P3, PT, R121, 0x2, P2 ;  /* 0x000000027900780c */ /* 0x000fe40001761670 */
[----:B------:R-:W-:Y:S02]  /*14e50*/  FMNMX.FTZ R5, R11, R56, !PT ;  /* 0x000000380b057209 */ /* 0x000fe40007810000 */
[----:B------:R-:W-:Y:S02]  /*14e60*/  FSEL R13, R13, -INF , !P3 ;  /* 0xff8000000d0d7808 */ /* 0x000fe40005800000 */
[----:B------:R-:W-:-:S02]  /*14e70*/  ISETP.GT.AND P3, PT, R120, 0x9, P1 ;  /* 0x000000097800780c */ /* 0x000fc40000f64270 */
[----:B------:R-:W-:Y:S02]  /*14e80*/  FMNMX.FTZ R5, R14, R5, !PT ;  /* 0x000000050e057209 */ /* 0x000fe40007810000 */
[----:B------:R-:W-:Y:S02]  /*14e90*/  ISETP.LT.OR P3, PT, R121, 0xa, P3 ;  /* 0x0000000a7900780c */ /* 0x000fe40001f61670 */
[----:B------:R-:W-:Y:S02]  /*14ea0*/  FMNMX.FTZ R56, R24, R5, !PT ;  /* 0x0000000518387209 */ /* 0x000fe40007810000 */
[----:B------:R-:W-:Y:S02]  /*14eb0*/  FSEL R26, R26, -INF , !P3 ;  /* 0xff8000001a1a7808 */ /* 0x000fe40005800000 */
[----:B------:R-:W-:Y:S02]  /*14ec0*/  ISETP.GT.AND P3, PT, R120, 0x11, P1 ;  /* 0x000000117800780c */ /* 0x000fe40000f64270 */
[----:B------:R-:W-:-:S02]  /*14ed0*/  FMNMX.FTZ R5, R27, R56, !PT ;  /* 0x000000381b057209 */ /* 0x000fc40007810000 */
[----:B------:R-:W-:Y:S02]  /*14ee0*/  ISETP.LT.OR P3, PT, R121, 0x12, P3 ;  /* 0x000000127900780c */ /* 0x000fe40001f61670 */
[----:B------:R-:W-:Y:S02]  /*14ef0*/  FMNMX.FTZ R5, R28, R5, !PT ;  /* 0x000000051c057209 */ /* 0x000fe40007810000 */
[----:B------:R-:W-:Y:S02]  /*14f00*/  FSEL R30, R30, -INF , !P3 ;  /* 0xff8000001e1e7808 */ /* 0x000fe40005800000 */
[----:B------:R-:W-:Y:S02]  /*14f10*/  ISETP.GT.AND P3, PT, R120, 0x19, P1 ;  /* 0x000000197800780c */ /* 0x000fe40000f64270 */
[----:B------:R-:W-:Y:S02]  /*14f20*/  FMNMX.FTZ R5, R31, R5, !PT ;  /* 0x000000051f057209 */ /* 0x000fe40007810000 */
[----:B------:R-:W-:-:S02]  /*14f30*/  ISETP.LT.OR P3, PT, R121, 0x1a, P3 ;  /* 0x0000001a7900780c */ /* 0x000fc40001f61670 */
[----:B------:R-:W-:Y:S02]  /*14f40*/  FMNMX.FTZ R56, R32, R5, !PT ;  /* 0x0000000520387209 */ /* 0x000fe40007810000 */
[----:B------:R-:W-:Y:S02]  /*14f50*/  FSEL R34, R34, -INF , !P3 ;  /* 0xff80000022227808 */ /* 0x000fe40005800000 */
[----:B------:R-:W-:Y:S02]  /*14f60*/  ISETP.GT.AND P3, PT, R120, 0x21, P1 ;  /* 0x000000217800780c */ /* 0x000fe40000f64270 */
[----:B------:R-:W-:Y:S02]  /*14f70*/  FMNMX.FTZ R5, R35, R56, !PT ;  /* 0x0000003823057209 */ /* 0x000fe40007810000 */
[----:B------:R-:W-:Y:S02]  /*14f80*/  ISETP.LT.OR P3, PT, R121, 0x22, P3 ;  /* 0x000000227900780c */ /* 0x000fe40001f61670 */
[----:B------:R-:W-:-:S02]  /*14f90*/  FMNMX.FTZ R56, R36, R5, !PT ;  /* 0x0000000524387209 */ /* 0x000fc40007810000 */
[----:B------:R-:W-:Y:S02]  /*14fa0*/  FSEL R38, R38, -INF , !P3 ;  /* 0xff80000026267808 */ /* 0x000fe40005800000 */
[----:B------:R-:W-:Y:S02]  /*14fb0*/  ISETP.GT.AND P3, PT, R120, 0x29, P1 ;  /* 0x000000297800780c */ /* 0x000fe40000f64270 */
[----:B------:R-:W-:Y:S02]  /*14fc0*/  FMNMX.FTZ R5, R39, R56, !PT ;  /* 0x0000003827057209 */ /* 0x000fe40007810000 */
[----:B------:R-:W-:Y:S02]  /*14fd0*/  ISETP.LT.OR P3, PT, R121, 0x2a, P3 ;  /* 0x0000002a7900780c */ /* 0x000fe40001f61670 */
[----:B------:R-:W-:Y:S02]  /*14fe0*/  FMNMX.FTZ R56, R40, R5, !PT ;  /* 0x0000000528387209 */ /* 0x000fe40007810000 */
[----:B------:R-:W-:-:S02]  /*14ff0*/  FSEL R42, R42, -INF , !P3 ;  /* 0xff8000002a2a7808 */ /* 0x000fc40005800000 */
[----:B------:R-:W-:Y:S02]  /*15000*/  ISETP.GT.AND P3, PT, R120, 0x31, P1 ;  /* 0x000000317800780c */ /* 0x000fe40000f64270 */
        /* <DEDUP_REMOVED lines=29> */
[C---:B------:R-:W-:Y:S02]  /*151e0*/  ISETP.GT.AND P3, PT, R120.reuse, 0x61, P1 ;  /* 0x000000617800780c */ /* 0x040fe40000f64270 */
[----:B------:R-:W-:Y:S02]  /*151f0*/  ISETP.GT.AND P2, PT, R120, 0x8, P1 ;  /* 0x000000087800780c */ /* 0x000fe40000f44270 */
[----:B------:R-:W-:Y:S02]  /*15200*/  ISETP.LT.OR P3, PT, R121, 0x62, P3 ;  /* 0x000000627900780c */ /* 0x000fe40001f61670 */
[----:B------:R-:W-:Y:S02]  /*15210*/  FMNMX.FTZ R5, R69, R56, !PT ;  /* 0x0000003845057209 */ /* 0x000fe40007810000 */
[----:B------:R-:W-:Y:S02]  /*15220*/  FSEL R72, R72, -INF , !P3 ;  /* 0xff80000048487808 */ /* 0x000fe40005800000 */
[----:B------:R-:W-:-:S02]  /*15230*/  ISETP.GT.AND P3, PT, R120, 0x69, P1 ;  /* 0x000000697800780c */ /* 0x000fc40000f64270 */
[C---:B------:R-:W-:Y:S02]  /*15240*/  ISETP.LT.OR P2, PT, R121.reuse, 0x9, P2 ;  /* 0x000000097900780c */ /* 0x040fe40001741670 */
[----:B------:R-:W-:Y:S02]  /*15250*/  ISETP.LT.OR P3, PT, R121, 0x6a, P3 ;  /* 0x0000006a7900780c */ /* 0x000fe40001f61670 */
[----:B------:R-:W-:Y:S02]  /*15260*/  FMNMX.FTZ R56, R70, R5, !PT ;  /* 0x0000000546387209 */ /* 0x000fe40007810000 */
[----:B------:R-:W-:Y:S02]  /*15270*/  FSEL R76, R76, -INF , !P3 ;  /* 0xff8000004c4c7808 */ /* 0x000fe40005800000 */
[----:B------:R-:W-:Y:S02]  /*15280*/  ISETP.GT.AND P3, PT, R120, RZ, P1 ;  /* 0x000000ff7800720c */ /* 0x000fe40000f64270 */
[----:B------:R-:W-:-:S02]  /*15290*/  FSEL R25, R25, -INF , !P2 ;  /* 0xff80000019197808 */ /* 0x000fc40005000000 */
[----:B------:R-:W-:Y:S02]  /*152a0*/  ISETP.GT.AND P2, PT, R120, 0x10, P1 ;  /* 0x000000107800780c */ /* 0x000fe40000f44270 */
[----:B------:R-:W-:Y:S02]  /*152b0*/  FMNMX.FTZ R5, R73, R56, !PT ;  /* 0x0000003849057209 */ /* 0x000fe40007810000 */
[C---:B------:R-:W-:Y:S02]  /*152c0*/  ISETP.LT.OR P3, PT, R121.reuse, 0x1, P3 ;  /* 0x000000017900780c */ /* 0x040fe40001f61670 */
[----:B------:R-:W-:Y:S02]  /*152d0*/  ISETP.LT.OR P2, PT, R121, 0x11, P2 ;  /* 0x000000117900780c */ /* 0x000fe40001741670 */
[----:B------:R-:W-:Y:S02]  /*152e0*/  FMNMX.FTZ R56, R74, R5, !PT ;  /* 0x000000054a387209 */ /* 0x000fe40007810000 */
[----:B------:R-:W-:-:S02]  /*152f0*/  FSEL R12, R12, -INF , !P3 ;  /* 0xff8000000c0c7808 */ /* 0x000fc40005800000 */
[----:B------:R-:W-:Y:S02]  /*15300*/  FSEL R29, R29, -INF , !P2 ;  /* 0xff8000001d1d7808 */ /* 0x000fe40005000000 */
[----:B------:R-:W-:Y:S02]  /*15310*/  FMNMX.FTZ R5, R77, R56, !PT ;  /* 0x000000384d057209 */ /* 0x000fe40007810000 */
[----:B------:R-:W-:Y:S02]  /*15320*/  ISETP.GT.AND P2, PT, R120, 0x18, P1 ;  /* 0x000000187800780c */ /* 0x000fe40000f44270 */
[----:B------:R-:W-:Y:S02]  /*15330*/  FMNMX.FTZ R86, R12, R15, !PT ;  /* 0x0000000f0c567209 */ /* 0x000fe40007810000 */
[----:B------:R-:W-:Y:S02]  /*15340*/  FMNMX.FTZ R56, R78, R5, !PT ;  /* 0x000000054e387209 */ /* 0x000fe40007810000 */
[----:B------:R-:W-:-:S02]  /*15350*/  ISETP.LT.OR P2, PT, R121, 0x19, P2 ;  /* 0x000000197900780c */ /* 0x000fc40001741670 */
[----:B------:R-:W-:Y:S02]  /*15360*/  FMNMX.FTZ R86, R13, R86, !PT ;  /* 0x000000560d567209 */ /* 0x000fe40007810000 */
[----:B------:R-:W-:Y:S02]  /*15370*/  FMNMX.FTZ R56, R81, R56, !PT ;  /* 0x0000003851387209 */ /* 0x000fe40007810000 */
[----:B------:R-:W-:Y:S02]  /*15380*/  FSEL R33, R33, -INF , !P2 ;  /* 0xff80000021217808 */ /* 0x000fe40005000000 */
[----:B------:R-:W-:Y:S02]  /*15390*/  ISETP.GT.AND P2, PT, R120, 0x20, P1 ;  /* 0x000000207800780c */ /* 0x000fe40000f44270 */
[----:B------:R-:W-:Y:S02]  /*153a0*/  FMNMX.FTZ R57, R25, R86, !PT ;  /* 0x0000005619397209 */ /* 0x000fe40007810000 */
[----:B------:R-:W-:-:S02]  /*153b0*/  FMNMX.FTZ R5, R83, R56, !PT ;  /* 0x0000003853057209 */ /* 0x000fc40007810000 */
[----:B------:R-:W-:Y:S02]  /*153c0*/  ISETP.LT.OR P2, PT, R121, 0x21, P2 ;  /* 0x000000217900780c */ /* 0x000fe40001741670 */
[----:B------:R-:W-:Y:S01]  /*153d0*/  FMNMX.FTZ R86, R26, R57, !PT ;  /* 0x000000391a567209 */ /* 0x000fe20007810000 */
[----:B------:R-:W0:Y:S01]  /*153e0*/  SHFL.BFLY PT, R56, R5, 0x2, 0x1f ;  /* 0x0c401f0005387f89 */ /* 0x000e2200000e0000 */
[----:B------:R-:W-:Y:S02]  /*153f0*/  FSEL R37, R37, -INF , !P2 ;  /* 0xff80000025257808 */ /* 0x000fe40005000000 */
[----:B------:R-:W-:Y:S02]  /*15400*/  FMNMX.FTZ R57, R29, R86, !PT ;  /* 0x000000561d397209 */ /* 0x000fe40007810000 */
        /* <DEDUP_REMOVED lines=13> */
[----:B0-----:R-:W-:-:S02]  /*154e0*/  FMNMX.FTZ R56, R5, R56, !PT ;  /* 0x0000003805387209 */ /* 0x001fc40007810000 */
[----:B------:R-:W-:Y:S02]  /*154f0*/  FMNMX.FTZ R5, R41, R86, !PT ;  /* 0x0000005629057209 */ /* 0x000fe40007810000 */
[----:B------:R-:W-:Y:S02]  /*15500*/  FSEL R49, R49, -INF , !P2 ;  /* 0xff80000031317808 */ /* 0x000fe40005000000 */
[----:B------:R-:W-:Y:S02]  /*15510*/  ISETP.GT.AND P2, PT, R120, 0x40, P1 ;  /* 0x000000407800780c */ /* 0x000fe40000f44270 */
[----:B------:R-:W-:Y:S02]  /*15520*/  FMNMX.FTZ R86, R42, R5, !PT ;  /* 0x000000052a567209 */ /* 0x000fe40007810000 */
[----:B------:R-:W-:Y:S02]  /*15530*/  ISETP.LT.OR P2, PT, R121, 0x41, P2 ;  /* 0x000000417900780c */ /* 0x000fe40001741670 */
[----:B------:R-:W-:-:S02]  /*15540*/  FMNMX.FTZ R5, R45, R86, !PT ;  /* 0x000000562d057209 */ /* 0x000fc40007810000 */
[----:B------:R-:W-:Y:S02]  /*15550*/  FSEL R53, R53, -INF , !P2 ;  /* 0xff80000035357808 */ /* 0x000fe40005000000 */
[----:B------:R-:W-:Y:S02]  /*15560*/  FMNMX.FTZ R86, R46, R5, !PT ;  /* 0x000000052e567209 */ /* 0x000fe40007810000 */
        /* <DEDUP_REMOVED lines=19> */
[----:B------:R-:W0:Y:S01]  /*156a0*/  SHFL.BFLY PT, R5, R56, 0x1, 0x1f ;  /* 0x0c201f0038057f89 */ /* 0x000e2200000e0000 */
        /* <DEDUP_REMOVED lines=13> */
[----:B0-----:R-:W-:Y:S02]  /*15780*/  FMNMX.FTZ R5, R56, R5, !PT ;  /* 0x0000000538057209 */ /* 0x001fe40007810000 */
[----:B------:R-:W-:-:S02]  /*15790*/  ISETP.LT.OR P2, PT, R121, 0x72, P2 ;  /* 0x000000727900780c */ /* 0x000fc40001741670 */
[----:B------:R-:W-:Y:S01]  /*157a0*/  ISETP.GT.AND P3, PT, R120, 0x78, P1 ;  /* 0x000000787800780c */ /* 0x000fe20000f64270 */
[----:B------:R-:W-:Y:S01]  /*157b0*/  FMUL.FTZ R56, R5, UR30 ;  /* 0x0000001e05387c20 */ /* 0x000fe20008410000 */
[----:B------:R-:W-:Y:S02]  /*157c0*/  FMNMX.FTZ R57, R76, R57, !PT ;  /* 0x000000394c397209 */ /* 0x000fe40007810000 */
[----:B------:R-:W-:Y:S02]  /*157d0*/  FSEL R79, R79, -INF , !P2 ;  /* 0xff8000004f4f7808 */ /* 0x000fe40005000000 */
[----:B------:R-:W-:Y:S02]  /*157e0*/  ISETP.GT.AND P1, PT, R120, 0x79, P1 ;  /* 0x000000797800780c */ /* 0x000fe40000f24270 */
[----:B------:R-:W-:Y:S02]  /*157f0*/  ISETP.LT.OR P3, PT, R121, 0x79, P3 ;  /* 0x000000797900780c */ /* 0x000fe40001f61670 */
[----:B------:R-:W-:-:S02]  /*15800*/  FMNMX.FTZ R86, R80, R57, !PT ;  /* 0x0000003950567209 */ /* 0x000fc40007810000 */
[----:B------:R-:W-:Y:S02]  /*15810*/  FSETP.NEU.FTZ.AND P2, PT, R5, -INF , PT ;  /* 0xff8000000500780b */ /* 0x000fe40003f5d000 */
[----:B------:R-:W-:Y:S02]  /*15820*/  ISETP.LT.OR P1, PT, R121, 0x7a, P1 ;  /* 0x0000007a7900780c */ /* 0x000fe40000f21670 */
[----:B------:R-:W-:Y:S02]  /*15830*/  FSEL R82, R82, -INF , !P3 ;  /* 0xff80000052527808 */ /* 0x000fe40005800000 */
[----:B------:R-:W-:Y:S02]  /*15840*/  FMNMX.FTZ R57, R79, R86, !PT ;  /* 0x000000564f397209 */ /* 0x000fe40007810000 */
[----:B------:R-:W-:Y:S02]  /*15850*/  FSEL R56, R56, RZ, P2 ;  /* 0x000000ff38387208 */ /* 0x000fe40001000000 */
[----:B------:R-:W-:-:S02]  /*15860*/  FSEL R84, R84, -INF , !P1 ;  /* 0xff80000054547808 */ /* 0x000fc40004800000 */
        /* <DEDUP_REMOVED lines=33> */
[----:B------:R-:W-:Y:S01]  /*15a80*/  FSEL R83, R5, RZ, P2 ;  /* 0x000000ff05537208 */ /* 0x000fe20001000000 */
[----:B------:R0:W-:Y:S01]  /*15a90*/  MUFU.EX2 R150, R14 ;  /* 0x0000000e00967308 */ /* 0x0001e20000000800 */
[----:B------:R-:W-:-:S03]  /*15aa0*/  FMNMX.FTZ R57, R84, R57, !PT ;  /* 0x0000003954397209 */ /* 0x000fc60007810000 */
[----:B------:R-:W-:Y:S02]  /*15ab0*/  FADD.FTZ R20, -R83, R20 ;  /* 0x0000001453147221 */ /* 0x000fe40000010100 */
        /* <DEDUP_REMOVED lines=16> */
[----:B------:R-:W-:Y:S01]  /*15bc0*/  FADD.FTZ R86, -R86, R15 ;  /* 0x0000000f56567221 */ /* 0x000fe20000010100 */
[----:B------:R-:W-:Y:S01]  /*15bd0*/  FMUL.FTZ R15, R20, UR30 ;  /* 0x0000001e140f7c20 */ /* 0x000fe20008410000 */
[--C-:B------:R-:W-:Y:S01]  /*15be0*/  FFMA.FTZ R149, R12, UR30, -R85.reuse ;  /* 0x0000001e0c957c23 */ /* 0x100fe20008010855 */
[--C-:B------:R-:W-:Y:S01]  /*15bf0*/  FFMA.FTZ R83, R13, UR30, -R85.reuse ;  /* 0x0000001e0d537c23 */ /* 0x100fe20008010855 */
[----:B------:R-:W-:Y:S01]  /*15c00*/  FMUL.FTZ R12, R86, UR30 ;  /* 0x0000001e560c7c20 */ /* 0x000fe20008410000 */
        /* <DEDUP_REMOVED lines=36> */
[----:B------:R-:W-:Y:S01]  /*15e50*/  FADD.FTZ R3, R11, R4 ;  /* 0x000000040b037221 */ /* 0x000fe20000010000 */
[----:B------:R-:W-:-:S03]  /*15e60*/  FFMA.FTZ R33, R84, UR30, -R85 ;  /* 0x0000001e54217c23 */ /* 0x000fc60008010855 */
        /* <DEDUP_REMOVED lines=115> */
.L_x_14480:
        /* <DEDUP_REMOVED lines=74> */
[C---:B--2---:R-:W-:Y:S02]  /*16a40*/  ISETP.GT.AND P1, PT, R0.reuse, R49, PT ;  /* 0x000000310000720c */ /* 0x044fe40003f24270 */
[----:B------:R-:W-:-:S11]  /*16a50*/  IADD3 R0, R0, -0x1, RZ ;  /* 0xffffffff00007810 */ /* 0x000fd60007ffe0ff */
[----:B------:R-:W-:Y:S05]  /*16a60*/  @P1 BRA `(.L_x_14481) ;  /* 0xffffffc400f41947 */ /* 0x000fea000383ffff */
.L_x_14461:
[----:B------:R-:W-:Y:S05]  /*16a70*/  WARPSYNC.ALL ;  /* 0x0000000000007948 */ /* 0x000fea0003800000 */
[----:B------:R-:W-:Y:S06]  /*16a80*/  BAR.ARV 0x8, 0x200 ;  /* 0x0208000000007b1d */ /* 0x000fec0000002000 */
[----:B------:R-:W-:Y:S05]  /*16a90*/  @!P0 BRA `(.L_x_14482) ;  /* 0x0000000000048947 */ /* 0x000fea0003800000 */
[----:B------:R-:W-:Y:S01]  /*16aa0*/  BPT.TRAP 0x1 ;  /* 0x000000040000795c */ /* 0x000fe20000300000 */
.L_x_14482:
[----:B------:R-:W-:Y:S01]  /*16ab0*/  IMAD R11, R19, 0x8, R2 ;  /* 0x00000008130b7824 */ /* 0x000fe200078e0202 */
[----:B------:R-:W-:-:S04]  /*16ac0*/  SHF.L.U32 R0, R154, 0x1f, RZ ;  /* 0x0000001f9a007819 */ /* 0x000fc800000006ff */
[----:B------:R0:W1:Y:S01]  /*16ad0*/  SYNCS.PHASECHK.TRANS64.TRYWAIT P1, [R11+URZ+0x16850], R0 ;  /* 0x016850000b0075a7 */ /* 0x000062000802017f */
[----:B------:R-:W-:Y:S05]  /*16ae0*/  @!P0 BRA `(.L_x_14483) ;  /* 0x0000000000048947 */ /* 0x000fea0003800000 */
[----:B------:R-:W-:Y:S01]  /*16af0*/  BPT.TRAP 0x1 ;  /* 0x000000040000795c */ /* 0x000fe20000300000 */
.L_x_14483:
[----:B------:R-:W-:-:S05]  /*16b00*/  VIADD R2, R2, 0x400 ;  /* 0x0000040002027836 */ /* 0x000fca0000000000 */
[----:B------:R-:W-:-:S04]  /*16b10*/  SHF.R.U32.HI R2, RZ, 0x4, R2 ;  /* 0x00000004ff027819 */ /* 0x000fc80000011602 */
[----:B------:R-:W-:Y:S01]  /*16b20*/  LOP3.LUT R2, R2, 0x3fff, RZ, 0xc0, !PT ;  /* 0x00003fff02027812 */ /* 0x000fe200078ec0ff */
[----:B-1----:R-:W-:Y:S06]  /*16b30*/  @P1 BRA `(.L_x_14484) ;  /* 0x0000000000081947 */ /* 0x002fec0003800000 */
[----:B------:R-:W1:Y:S02]  /*16b40*/  SYNCS.PHASECHK.TRANS64.TRYWAIT P1, [R11+URZ+0x16850], R0 ;  /* 0x016850000b0075a7 */ /* 0x000e64000802017f */
[----:B-1----:R-:W-:Y:S05]  /*16b50*/  @!P1 BRA `(.L_x_14485) ;  /* 0x000000a8006c9947 */ /* 0x002fea0003800000 */
.L_x_14484:
[----:B------:R-:W-:Y:S01]  /*16b60*/  IMAD R6, R19, 0x400, R2 ;  /* 0x0000040013067824 */ /* 0x000fe200078e0202 */
[----:B------:R-:W-:Y:S01]  /*16b70*/  MOV R7, 0x40000040 ;  /* 0x4000004000077802 */ /* 0x000fe20000000f00 */
[----:B------:R-:W-:Y:S05]  /*16b80*/  WARPSYNC.ALL ;  /* 0x0000000000007948 */ /* 0x000fea0003800000 */
[C---:B------:R-:W-:Y:S01]  /*16b90*/  R2UR UR6, R6.reuse ;  /* 0x00000000060672ca */ /* 0x040fe200000e0000 */
[----:B------:R-:W-:Y:S01]  /*16ba0*/  WARPGROUP.ARRIVE ;  /* 0x00000000000079c5 */ /* 0x000fe20000000000 */
[----:B------:R-:W-:Y:S01]  /*16bb0*/  R2UR UR7, R7 ;  /* 0x00000000070772ca */ /* 0x000fe200000e0000 */
[----:B------:R-:W-:Y:S01]  /*16bc0*/  VIADD R8, R6, 0x80 ;  /* 0x0000008006087836 */ /* 0x000fe20000000000 */
[----:B01----:R-:W0:Y:S01]  /*16bd0*/  SHFL.BFLY PT, R0, R3, 0x2, 0x1f ;  /* 0x0c401f0003007f89 */ /* 0x003e2200000e0000 */
[----:B------:R-:W-:Y:S01]  /*16be0*/  IMAD.MOV.U32 R9, RZ, RZ, 0x40000040 ;  /* 0x40000040ff097424 */ /* 0x000fe200078e00ff */
[----:B------:R-:W-:Y:S01]  /*16bf0*/  MOV R15, RZ ;  /* 0x000000ff000f7202 */ /* 0x000fe20000000f00 */
[----:B------:R-:W-:-:S02]  /*16c00*/  IMAD.MOV.U32 R7, RZ, RZ, 0x40000040 ;  /* 0x40000040ff077424 */ /* 0x000fc400078e00ff */
[----:B------:R-:W-:-:S06]  /*16c10*/  IMAD.U32 R20, RZ, RZ, UR30 ;  /* 0x0000001eff147e24 */ /* 0x000fcc000f8e00ff */
[----:B------:R-:W-:Y:S01]  /*16c20*/  HGMMA.64x64x16.F32 R88, R148, gdesc[UR4].tnspB, R88, gsb0 ;  /* 0x40e0000494587df0 */ /* 0x000fe20008000858 */
[----:B------:R-:W-:Y:S01]  /*16c30*/  R2UR UR6, R8 ;  /* 0x00000000080672ca */ /* 0x000fe200000e0000 */
[----:B------:R-:W-:Y:S01]  /*16c40*/  VIADD R8, R6, 0x100 ;  /* 0x0000010006087836 */ /* 0x000fe20000000000 */
[----:B------:R-:W-:Y:S01]  /*16c50*/  R2UR UR7, R9 ;  /* 0x00000000090772ca */ /* 0x000fe200000e0000 */
[----:B------:R-:W-:Y:S02]  /*16c60*/  IMAD.MOV.U32 R9, RZ, RZ, 0x40000040 ;  /* 0x40000040ff097424 */ /* 0x000fe400078e00ff */
[----:B0-----:R-:W-:Y:S01]  /*16c70*/  FADD.FTZ R2, R0, R3 ;  /* 0x0000000300027221 */ /* 0x001fe20000010000 */
[----:B------:R-:W-:Y:S01]  /*16c80*/  IMAD.MOV.U32 R3, RZ, RZ, -0x800000 ;  /* 0xff800000ff037424 */ /* 0x000fe200078e00ff */
        /* <DEDUP_REMOVED lines=33> */
[----:B------:R-:W-:Y:S02]  /*16ea0*/  R2UR UR7, R9 ;  /* 0x00000000090772ca */ /* 0x000fe400000e0000 */
[----:B------:R-:W0:Y:S02]  /*16eb0*/  SHFL.BFLY PT, R9, R4, 0x2, 0x1f ;  /* 0x0c401f0004097f89 */ /* 0x000e2400000e0000 */
[----:B0-----:R-:W-:Y:S01]  /*16ec0*/  FADD.FTZ R9, R9, R4 ;  /* 0x0000000409097221 */ /* 0x001fe20000010000 */
[----:B------:R-:W-:-:S04]  /*16ed0*/  IMAD.MOV.U32 R4, RZ, RZ, RZ ;  /* 0x000000ffff047224 */ /* 0x000fc800078e00ff */
[----:B------:R-:W0:Y:S02]  /*16ee0*/  SHFL.BFLY PT, R0, R9, 0x1, 0x1f ;  /* 0x0c201f0009007f89 */ /* 0x000e2400000e0000 */
[----:B0-----:R-:W-:Y:S01]  /*16ef0*/  FADD.FTZ R10, R9, R0 ;  /* 0x00000000090a7221 */ /* 0x001fe20000010000 */
[----:B------:R-:W-:-:S04]  /*16f00*/  IMAD.MOV.U32 R0, RZ, RZ, -0x800000 ;  /* 0xff800000ff007424 */ /* 0x000fc800078e00ff */
[----:B------:R-:W-:-:S13]  /*16f10*/  FSETP.NE.FTZ.AND P1, PT, R10, RZ, PT ;  /* 0x000000ff0a00720b */ /* 0x000fda0003f35000 */
[----:B------:R-:W-:Y:S01]  /*16f20*/  @P1 MUFU.RCP R4, R10 ;  /* 0x0000000a00041308 */ /* 0x000fe20000001000 */
[----:B------:R-:W-:Y:S02]  /*16f30*/  WARPGROUP.DEPBAR.LE gsb0, 0x0 ;  /* 0x00008000000079c5 */ /* 0x000fe40000010000 */
[----:B------:R-:W-:-:S06]  /*16f40*/  WARPGROUP.ARRIVE ;  /* 0x00000000000079c5 */ /* 0x000fcc0000000000 */
[----:B------:R-:W-:Y:S01]  /*16f50*/  HGMMA.64x64x16.F32 R88, R124, gdesc[UR4].tnspB, R88, gsb0 ;  /* 0x40e000047c587df0 */ /* 0x000fe20008000858 */
[----:B------:R-:W-:Y:S02]  /*16f60*/  R2UR UR6, R6 ;  /* 0x00000000060672ca */ /* 0x000fe400000e0000 */
[----:B------:R-:W-:Y:S01]  /*16f70*/  R2UR UR7, R7 ;  /* 0x00000000070772ca */ /* 0x000fe200000e0000 */
[----:B------:R-:W0:Y:S01]  /*16f80*/  @P1 MUFU.LG2 R6, R10 ;  /* 0x0000000a00061308 */ /* 0x000e220000000c00 */
[----:B------:R-:W1:Y:S02]  /*16f90*/  SHFL.BFLY PT, R7, R2, 0x1, 0x1f ;  /* 0x0c201f0002077f89 */ /* 0x000e6400000e0000 */
[----:B-1----:R-:W-:Y:S01]  /*16fa0*/  FADD.FTZ R12, R2, R7 ;  /* 0x00000007020c7221 */ /* 0x002fe20000010000 */
[----:B------:R-:W-:Y:S02]  /*16fb0*/  IMAD.U32 R2, RZ, RZ, UR30 ;  /* 0x0000001eff027e24 */ /* 0x000fe4000f8e00ff */
[----:B0-----:R-:W-:-:S02]  /*16fc0*/  @P1 FMUL.FTZ R7, R6, 0.69314718246459960938 ;  /* 0x3f31721806071820 */ /* 0x001fc40000410000 */
[----:B------:R-:W-:Y:S01]  /*16fd0*/  FSETP.NE.FTZ.AND P2, PT, R12, RZ, PT ;  /* 0x000000ff0c00720b */ /* 0x000fe20003f55000 */
[----:B------:R-:W-:-:S04]  /*16fe0*/  @P1 FMUL.FTZ R2, R2, 0.69314718246459960938 ;  /* 0x3f31721802021820 */ /* 0x000fc80000410000 */
        /* <DEDUP_REMOVED lines=8> */
[----:B------:R-:W-:Y:S03]  /*17070*/  HGMMA.64x64x16.F32 R88, R120, gdesc[UR4].tnspB, R88, gsb0 ;  /* 0x40e0000478587df0 */ /* 0x000fe60008000858 */
[----:B------:R-:W-:Y:S02]  /*17080*/  WARPGROUP.DEPBAR.LE gsb0, 0x0 ;  /* 0x00008000000079c5 */ /* 0x000fe40000010000 */
[----:B-12---:R-:W-:Y:S05]  /*17090*/  @!P0 BRA `(.L_x_14486) ;  /* 0x0000000000048947 */ /* 0x006fea0003800000 */
[----:B------:R-:W-:Y:S01]  /*170a0*/  BPT.TRAP 0x1 ;  /* 0x000000040000795c */ /* 0x000fe20000300000 */
.L_x_14486:
        /* <DEDUP_REMOVED lines=40> */
[----:B------:R-:W-:Y:S01]  /*17330*/  LOP3.LUT R154, R154, R5, RZ, 0x3c, !PT ;  /* 0x000000059a9a7212 */ /* 0x000fe200078e3cff */
[----:B------:R-:W-:Y:S01]  /*17340*/  UIADD3 UR36, UR36, 0x1, URZ ;  /* 0x0000000124247890 */ /* 0x000fe2000fffe03f */
[----:B0-----:R-:W-:-:S11]  /*17350*/  SEL R19, R19, RZ, P1 ;  /* 0x000000ff13137207 */ /* 0x001fd60000800000 */
.L_x_14371:
[----:B------:R-:W4:Y:S01]  /*17360*/  LDL R43, [R1+0x50] ;  /* 0x00005000012b7983 */ /* 0x000f220000100800 */
[----:B------:R-:W-:Y:S05]  /*17370*/  WARPSYNC.ALL ;  /* 0x0000000000007948 */ /* 0x000fea0003800000 */
[----:B----4-:R-:W-:Y:S01]  /*17380*/  SHF.R.S32.HI R33, RZ, 0x1f, R43 ;  /* 0x0000001fff217819 */ /* 0x010fe2000001142b */
[----:B------:R-:W0:Y:S08]  /*17390*/  S2UR UR38, SR_CgaCtaId ;  /* 0x00000000002679c3 */ /* 0x000e300000008800 */
[----:B------:R-:W-:Y:S06]  /*173a0*/  BAR.SYNC.DEFER_BLOCKING 0x5, 0x200 ;  /* 0x0148000000007b1d */ /* 0x000fec0000010000 */
[----:B------:R-:W-:Y:S01]  /*173b0*/  UMOV UR4, 0x400 ;  /* 0x0000040000047882 */ /* 0x000fe20000000000 */
[----:B------:R-:W-:Y:S01]  /*173c0*/  BSSY B0, `(.L_x_14487) ;  /* 0x0000193000007945 */ /* 0x000fe20003800000 */
[----:B0-----:R-:W-:-:S06]  /*173d0*/  ULEA UR4, UR38, UR4, 0x18 ;  /* 0x0000000426047291 */ /* 0x001fcc000f8ec03f */
[----:B------:R-:W-:-:S05]  /*173e0*/  MOV R2, UR4 ;  /* 0x0000000400027c02 */ /* 0x000fca0008000f00 */
[----:B------:R0:W1:Y:S01]  /*173f0*/  LDS.128 R28, [R2+0x168d0] ;  /* 0x0168d000021c7984 */ /* 0x0000620000000c00 */
[----:B------:R-:W-:Y:S06]  /*17400*/  BAR.ARV 0x4, 0x200 ;  /* 0x0108000000007b1d */ /* 0x000fec0000002000 */
[----:B------:R-:W-:Y:S05]  /*17410*/  @P0 BRA `(.L_x_14488) ;  /* 0x0000000c00c80947 */ /* 0x000fea0003800000 */
[----:B------:R-:W3:Y:S04]  /*17420*/  LDL R4, [R1+0x60] ;  /* 0x0000600001047983 */ /* 0x000ee80000100800 */
[----:B------:R-:W4:Y:S01]  /*17430*/  LDL R39, [R1+0x4c] ;  /* 0x00004c0001277983 */ /* 0x000f220000100800 */
[----:B------:R-:W2:Y:S01]  /*17440*/  S2R R5, SR_SWINHI ;  /* 0x0000000000057919 */ /* 0x000ea20000002f00 */
[----:B------:R-:W-:Y:S05]  /*17450*/  WARPSYNC.ALL ;  /* 0x0000000000007948 */ /* 0x000fea0003800000 */
[----:B------:R-:W-:Y:S01]  /*17460*/  F2FP.F16.F32.PACK_AB R10, R10, R25 ;  /* 0x000000190a0a723e */ /* 0x000fe200000000ff */
[----:B------:R-:W-:Y:S01]  /*17470*/  ULDC.64 UR4, c[0x0][0xc00] ;  /* 0x0003000000047ab9 */ /* 0x000fe20000000a00 */
[----:B-----5:R-:W4:Y:S01]  /*17480*/  LDC.64 R24, c[0x0][0xc00] ;  /* 0x00030000ff187b82 */ /* 0x020f220000000a00 */
[----:B------:R-:W4:Y:S04]  /*17490*/  LDL R38, [R1+0x30] ;  /* 0x0000300001267983 */ /* 0x000f280000100800 */
[----:B------:R-:W4:Y:S01]  /*174a0*/  LDL R42, [R1+0x20] ;  /* 0x00002000012a7983 */ /* 0x000f220000100800 */
[----:B------:R-:W-:-:S02]  /*174b0*/  MOV R20, R2 ;  /* 0x0000000200147202 */ /* 0x000fc40000000f00 */
[----:B--2---:R-:W-:Y:S02]  /*174c0*/  MOV R21, R5 ;  /* 0x0000000500157202 */ /* 0x004fe40000000f00 */
[----:B------:R-:W-:Y:S02]  /*174d0*/  F2FP.F16.F32.PACK_AB R11, R11, R94 ;  /* 0x0000005e0b0b723e */ /* 0x000fe400000000ff */
[----:B------:R-:W-:Y:S02]  /*174e0*/  F2FP.F16.F32.PACK_AB R14, R14, R27 ;  /* 0x0000001b0e0e723e */ /* 0x000fe400000000ff */
[----:B------:R-:W-:Y:S01]  /*174f0*/  F2FP.F16.F32.PACK_AB R15, R15, R118 ;  /* 0x000000760f0f723e */ /* 0x000fe200000000ff */
[----:B------:R-:W-:Y:S01]  /*17500*/  IMAD.MOV.U32 R34, RZ, RZ, RZ ;  /* 0x000000ffff227224 */ /* 0x000fe200078e00ff */
[----:B------:R-:W-:Y:S01]  /*17510*/  BAR.SYNC.DEFER_BLOCKING 0x1, 0x180 ;  /* 0x0046000000007b1d */ /* 0x000fe20000010000 */
[----:B---3--:R-:W-:-:S03]  /*17520*/  IMAD.WIDE R8, R4, 0x2, R20 ;  /* 0x0000000204087825 */ /* 0x008fc600078e0214 */
[C---:B------:R-:W-:Y:S02]  /*17530*/  LOP3.LUT R5, R8.reuse, 0x380, RZ, 0xc0, !PT ;  /* 0x0000038008057812 */ /* 0x040fe400078ec0ff */
[C---:B------:R-:W-:Y:S02]  /*17540*/  IADD3 R7, P1, R8.reuse, 0x40, RZ ;  /* 0x0000004008077810 */ /* 0x040fe40007f3e0ff */
[C---:B------:R-:W-:Y:S02]  /*17550*/  IADD3 R37, P0, R8.reuse, 0x60, RZ ;  /* 0x0000006008257810 */ /* 0x040fe40007f1e0ff */
[----:B------:R-:W-:Y:S02]  /*17560*/  SHF.R.U64 R5, R5, 0x3, RZ ;  /* 0x0000000305057819 */ /* 0x000fe400000012ff */
[----:B------:R-:W-:Y:S02]  /*17570*/  IADD3 R13, P2, R8, 0x20, RZ ;  /* 0x00000020080d7810 */ /* 0x000fe40007f5e0ff */
[----:B------:R-:W-:-:S02]  /*17580*/  LOP3.LUT R6, R7, 0x380, RZ, 0xc0, !PT ;  /* 0x0000038007067812 */ /* 0x000fc400078ec0ff */
[----:B------:R-:W-:Y:S01]  /*17590*/  LOP3.LUT R8, R5, R8, RZ, 0x3c, !PT ;  /* 0x0000000805087212 */ /* 0x000fe200078e3cff */
[--C-:B------:R-:W-:Y:S01]  /*175a0*/  IMAD.X R5, RZ, RZ, R9.reuse, P0 ;  /* 0x000000ffff057224 */ /* 0x100fe200000e0609 */
[----:B------:R-:W-:Y:S02]  /*175b0*/  ISETP.NE.U32.AND P0, PT, RZ, UR4, PT ;  /* 0x00000004ff007c0c */ /* 0x000fe4000bf05070 */
[----:B------:R-:W-:Y:S02]  /*175c0*/  SHF.R.U64 R6, R6, 0x3, RZ ;  /* 0x0000000306067819 */ /* 0x000fe400000012ff */
[----:B------:R-:W-:Y:S01]  /*175d0*/  ISETP.NE.AND.EX P0, PT, RZ, UR5, PT, P0 ;  /* 0x00000005ff007c0c */ /* 0x000fe2000bf05300 */
[----:B------:R-:W-:Y:S01]  /*175e0*/  ULDC.64 UR4, c[0x0][0xc08] ;  /* 0x0003020000047ab9 */ /* 0x000fe20000000a00 */
[----:B------:R-:W-:Y:S01]  /*175f0*/  LOP3.LUT R6, R6, R7, RZ, 0x3c, !PT ;  /* 0x0000000706067212 */ /* 0x000fe200078e3cff */
[----:B------:R-:W-:Y:S01]  /*17600*/  IMAD.X R7, RZ, RZ, R9, P1 ;  /* 0x000000ffff077224 */ /* 0x000fe200008e0609 */
[----:B------:R-:W-:-:S02]  /*17610*/  LOP3.LUT R12, R13, 0x380, RZ, 0xc0, !PT ;  /* 0x000003800d0c7812 */ /* 0x000fc400078ec0ff */
[----:B------:R-:W-:Y:S02]  /*17620*/  ISETP.NE.U32.AND P1, PT, RZ, UR4, PT ;  /* 0x00000004ff007c0c */ /* 0x000fe4000bf25070 */
[----:B------:R-:W-:Y:S02]  /*17630*/  LOP3.LUT R4, R37, 0x380, RZ, 0xc0, !PT ;  /* 0x0000038025047812 */ /* 0x000fe400078ec0ff */
[----:B------:R-:W-:Y:S02]  /*17640*/  SHF.R.U64 R12, R12, 0x3, RZ ;  /* 0x000000030c0c7819 */ /* 0x000fe400000012ff */
[----:B------:R-:W-:Y:S02]  /*17650*/  ISETP.NE.AND.EX P1, PT, RZ, UR5, PT, P1 ;  /* 0x00000005ff007c0c */ /* 0x000fe4000bf25310 */
[----:B------:R-:W-:Y:S02]  /*17660*/  SHF.R.U64 R4, R4, 0x3, RZ ;  /* 0x0000000304047819 */ /* 0x000fe400000012ff */
[----:B------:R-:W-:Y:S01]  /*17670*/  LOP3.LUT R12, R12, R13, RZ, 0x3c, !PT ;  /* 0x0000000d0c0c7212 */ /* 0x000fe200078e3cff */
[----:B------:R-:W-:Y:S01]  /*17680*/  IMAD.X R13, RZ, RZ, R9, P2 ;  /* 0x000000ffff0d7224 */ /* 0x000fe200010e0609 */
[----:B-1----:R-:W-:-:S02]  /*17690*/  MOV R28, R8 ;  /* 0x00000008001c7202 */ /* 0x002fc40000000f00 */
[----:B------:R-:W-:Y:S02]  /*176a0*/  LOP3.LUT R4, R4, R37, RZ, 0x3c, !PT ;  /* 0x0000002504047212 */ /* 0x000fe400078e3cff */
[----:B------:R-:W-:Y:S02]  /*176b0*/  F2FP.F16.F32.PACK_AB R8, R26, R35 ;  /* 0x000000231a08723e */ /* 0x000fe400000000ff */
[----:B------:R-:W-:Y:S02]  /*176c0*/  F2FP.F16.F32.PACK_AB R9, R91, R90 ;  /* 0x0000005a5b09723e */ /* 0x000fe400000000ff */
[----:B------:R-:W-:Y:S02]  /*176d0*/  MOV R32, R4 ;  /* 0x0000000400207202 */ /* 0x000fe40000000f00 */
[----:B------:R-:W-:Y:S01]  /*176e0*/  MOV R35, R6 ;  /* 0x0000000600237202 */ /* 0x000fe20000000f00 */
[----:B------:R1:W-:Y:S01]  /*176f0*/  STSM.16.M88.4 [R28], R8 ;  /* 0x000000081c007844 */ /* 0x0003e20000000200 */
[----:B------:R-:W-:-:S02]  /*17700*/  MOV R36, R12 ;  /* 0x0000000c00247202 */ /* 0x000fc40000000f00 */
[----:B------:R-:W-:Y:S02]  /*17710*/  F2FP.F16.F32.PACK_AB R4, R97, R96 ;  /* 0x000000606104723e */ /* 0x000fe400000000ff */
[----:B------:R-:W-:Y:S02]  /*17720*/  F2FP.F16.F32.PACK_AB R5, R99, R98 ;  /* 0x000000626305723e */ /* 0x000fe400000000ff */
[----:B------:R-:W-:Y:S02]  /*17730*/  F2FP.F16.F32.PACK_AB R6, R101, R100 ;  /* 0x000000646506723e */ /* 0x000fe400000000ff */
[----:B------:R-:W-:Y:S01]  /*17740*/  F2FP.F16.F32.PACK_AB R7, R103, R102 ;  /* 0x000000666707723e */ /* 0x000fe200000000ff */
[----:B----4-:R-:W-:Y:S01]  /*17750*/  IMAD.WIDE R26, R39, 0x4, R24 ;  /* 0x00000004271a7825 */ /* 0x010fe200078e0218 */
[----:B------:R-:W-:Y:S01]  /*17760*/  F2FP.F16.F32.PACK_AB R12, R113, R112 ;  /* 0x00000070710c723e */ /* 0x000fe200000000ff */
[----:B------:R-:W2:Y:S01]  /*17770*/  @P1 LDC.64 R24, c[0x0][0xc08] ;  /* 0x00030200ff181b82 */ /* 0x000ea20000000a00 */
[----:B------:R-:W-:-:S02]  /*17780*/  F2FP.F16.F32.PACK_AB R13, R115, R114 ;  /* 0x00000072730d723e */ /* 0x000fc400000000ff */
[----:B-1----:R-:W-:Y:S02]  /*17790*/  F2FP.F16.F32.PACK_AB R8, R105, R104 ;  /* 0x000000686908723e */ /* 0x002fe400000000ff */
[----:B------:R-:W-:Y:S02]  /*177a0*/  F2FP.F16.F32.PACK_AB R9, R107, R106 ;  /* 0x0000006a6b09723e */ /* 0x000fe400000000ff */
[----:B------:R-:W-:Y:S02]  /*177b0*/  F2FP.F16.F32.PACK_AB R10, R109, R108 ;  /* 0x0000006c6d0a723e */ /* 0x000fe400000000ff */
[----:B------:R-:W-:Y:S01]  /*177c0*/  F2FP.F16.F32.PACK_AB R11, R111, R110 ;  /* 0x0000006e6f0b723e */ /* 0x000fe200000000ff */
[----:B------:R2:W-:Y:S01]  /*177d0*/  STSM.16.M88.4 [R36], R4 ;  /* 0x0000000424007844 */ /* 0x0005e20000000200 */
[----:B------:R-:W-:Y:S01]  /*177e0*/  ULDC UR4, c[0x0][0xa88] ;  /* 0x0002a20000047ab9 */ /* 0x000fe20000000800 */
[----:B------:R-:W1:Y:S02]  /*177f0*/  LDC R28, c[0x0][0xbe8] ;  /* 0x0002fa00ff1c7b82 */ /* 0x000e640000000800 */
[----:B------:R3:W-:Y:S04]  /*17800*/  STSM.16.M88.4 [R35], R8 ;  /* 0x0000000823007844 */ /* 0x0007e80000000200 */
[----:B------:R4:W-:Y:S02]  /*17810*/  STSM.16.M88.4 [R32], R12 ;  /* 0x0000000c20007844 */ /* 0x0009e40000000200 */
[----:B------:R-:W-:Y:S01]  /*17820*/  BAR.SYNC.DEFER_BLOCKING 0x1, 0x180 ;  /* 0x0046000000007b1d */ /* 0x000fe20000010000 */
[----:B--2---:R-:W-:-:S04]  /*17830*/  @P1 IMAD.WIDE R4, R39, 0x4, R24 ;  /* 0x0000000427041825 */ /* 0x004fc800078e0218 */
[----:B---3--:R-:W-:Y:S01]  /*17840*/  IMAD.U32 R9, RZ, RZ, UR4 ;  /* 0x00000004ff097e24 */ /* 0x008fe2000f8e00ff */
[----:B------:R2:W5:Y:S05]  /*17850*/  @P0 LDG.E R34, desc[UR42][R26.64] ;  /* 0x0000002a1a220981 */ /* 0x00056a000c1e1900 */
[----:B------:R2:W5:Y:S01]  /*17860*/  @P1 LDG.E R9, desc[UR42][R4.64] ;  /* 0x0000002a04091981 */ /* 0x000562000c1e1900 */
[----:B-1----:R-:W-:-:S13]  /*17870*/  ISETP.NE.AND P2, PT, R28, 0x1, PT ;  /* 0x000000011c00780c */ /* 0x002fda0003f45270 */
[----:B------:R-:W1:Y:S08]  /*17880*/  @P2 LDC R6, c[0x0][0xbec] ;  /* 0x0002fb00ff062b82 */ /* 0x000e700000000800 */
[----:B------:R-:W3:Y:S01]  /*17890*/  @P2 LDC R11, c[0x0][0xbf0] ;  /* 0x0002fc00ff0b2b82 */ /* 0x000ee20000000800 */
[----:B----4-:R-:W-:Y:S01]  /*178a0*/  IMAD.IADD R15, R38, 0x1, R42 ;  /* 0x00000001260f7824 */ /* 0x010fe200078e022a */
[----:B--2---:R-:W-:Y:S06]  /*178b0*/  @P1 BRA `(.L_x_14489) ;  /* 0x0000000000101947 */ /* 0x004fec0003800000 */
[----:B------:R-:W-:Y:S05]  /*178c0*/  @!P0 BRA `(.L_x_14489) ;  /* 0x00000000000c8947 */ /* 0x000fea0003800000 */
[----:B------:R-:W2:Y:S04]  /*178d0*/  LDG.E R4, desc[UR42][R26.64] ;  /* 0x0000002a1a047981 */ /* 0x000ea8000c1e1900 */
[----:B-----5:R-:W2:Y:S02]  /*178e0*/  LDG.E R9, desc[UR42][R26.64+0x4] ;  /* 0x0000042a1a097981 */ /* 0x020ea4000c1e1900 */
[----:B--2---:R-:W-:-:S07]  /*178f0*/  IMAD.IADD R9, R9, 0x1, -R4 ;  /* 0x0000000109097824 */ /* 0x004fce00078e0a04 */
.L_x_14489:
[----:B------:R-:W2:Y:S01]  /*17900*/  LDL.LU R44, [R1+0x48] ;  /* 0x00004800012c7983 */ /* 0x000ea20000300800 */
[----:B-1----:R-:W-:Y:S01]  /*17910*/  @P2 IMAD.HI.U32 R4, R15, R6, RZ ;  /* 0x000000060f042227 */ /* 0x002fe200078e00ff */
[----:B------:R-:W-:Y:S01]  /*17920*/  ULDC.64 UR4, c[0x0][0xb90] ;  /* 0x0002e40000047ab9 */ /* 0x000fe20000000a00 */
[----:B-----5:R-:W-:Y:S01]  /*17930*/  SHF.R.S32.HI R35, RZ, 0x1f, R34 ;  /* 0x0000001fff237819 */ /* 0x020fe20000011422 */
[----:B------:R-:W4:Y:S01]  /*17940*/  LDL R12, [R1+0x5c] ;  /* 0x00005c00010c7983 */ /* 0x000f220000100800 */
[----:B------:R-:W-:Y:S01]  /*17950*/  MOV R7, R15 ;  /* 0x0000000f00077202 */ /* 0x000fe20000000f00 */
[----:B------:R-:W1:Y:S01]  /*17960*/  @P2 LDC R41, c[0x0][0xbec] ;  /* 0x0002fb00ff292b82 */ /* 0x000e620000000800 */
[----:B---3--:R-:W-:Y:S01]  /*17970*/  @P2 SHF.R.U32.HI R7, RZ, R11, R4 ;  /* 0x0000000bff072219 */ /* 0x008fe20000011604 */
[----:B------:R-:W3:Y:S01]  /*17980*/  S2R R24, SR_TID.X ;  /* 0x0000000000187919 */ /* 0x000ee20000002100 */
[----:B------:R-:W-:-:S03]  /*17990*/  SEL R37, R39, RZ, !P0 ;  /* 0x000000ff27257207 */ /* 0x000fc60004000000 */
[----:B------:R-:W-:Y:S02]  /*179a0*/  IMAD.MOV R13, RZ, RZ, -R7 ;  /* 0x000000ffff0d7224 */ /* 0x000fe400078e0a07 */
[C---:B---3--:R-:W-:Y:S02]  /*179b0*/  VIADD R46, R24.reuse, 0xffffff80 ;  /* 0xffffff80182e7836 */ /* 0x048fe40000000000 */
[----:B------:R-:W-:-:S03]  /*179c0*/  VIADD R25, R24, 0xffffff80 ;  /* 0xffffff8018197836 */ /* 0x000fc60000000000 */
[----:B------:R-:W-:Y:S02]  /*179d0*/  SHF.R.S32.HI R40, RZ, 0x1f, R46 ;  /* 0x0000001fff287819 */ /* 0x000fe4000001142e */
[----:B------:R-:W-:Y:S02]  /*179e0*/  SHF.R.S32.HI R24, RZ, 0x1f, R25 ;  /* 0x0000001fff187819 */ /* 0x000fe40000011419 */
[----:B------:R-:W-:Y:S02]  /*179f0*/  LEA.HI R40, R40, R46, RZ, 0x3 ;  /* 0x0000002e28287211 */ /* 0x000fe400078f18ff */
[----:B------:R-:W-:Y:S02]  /*17a00*/  LEA.HI R24, R24, R25, RZ, 0x7 ;  /* 0x0000001918187211 */ /* 0x000fe400078f38ff */
[----:B------:R-:W-:Y:S02]  /*17a10*/  SHF.R.S32.HI R40, RZ, 0x3, R40 ;  /* 0x00000003ff287819 */ /* 0x000fe40000011428 */
[----:B------:R-:W-:-:S05]  /*17a20*/  LOP3.LUT R24, R24, 0xffffff80, RZ, 0xc0, !PT ;  /* 0xffffff8018187812 */ /* 0x000fca00078ec0ff */
[----:B------:R-:W-:Y:S01]  /*17a30*/  IMAD.IADD R24, R25, 0x1, -R24 ;  /* 0x0000000119187824 */ /* 0x000fe200078e0a18 */
[----:B--2---:R-:W-:Y:S01]  /*17a40*/  SHF.R.S32.HI R38, RZ, 0x1f, R44 ;  /* 0x0000001fff267819 */ /* 0x004fe2000001142c */
[----:B------:R-:W-:-:S04]  /*17a50*/  IMAD.WIDE.U32 R4, R44, UR4, R34 ;  /* 0x000000042c047c25 */ /* 0x000fc8000f8e0022 */
[----:B------:R-:W-:-:S04]  /*17a60*/  IMAD R6, R38, UR4, RZ ;  /* 0x0000000426067c24 */ /* 0x000fc8000f8e02ff */
[----:B------:R-:W-:Y:S01]  /*17a70*/  IMAD R11, R44, UR5, R6 ;  /* 0x000000052c0b7c24 */ /* 0x000fe2000f8e0206 */
[----:B------:R-:W-:Y:S01]  /*17a80*/  SHF.R.S32.HI R6, RZ, 0x1f, R39 ;  /* 0x0000001fff067819 */ /* 0x000fe20000011427 */
[----:B------:R-:W-:Y:S02]  /*17a90*/  ULDC.64 UR4, c[0x0][0xb98] ;  /* 0x0002e60000047ab9 */ /* 0x000fe40000000a00 */
[----:B------:R-:W-:Y:S01]  /*17aa0*/  IMAD.IADD R5, R5, 0x1, R11 ;  /* 0x0000000105057824 */ /* 0x000fe200078e020b */
[----:B------:R-:W-:Y:S01]  /*17ab0*/  SEL R36, R6, RZ, !P0 ;  /* 0x000000ff06247207 */ /* 0x000fe20004000000 */
[----:B------:R-:W-:Y:S02]  /*17ac0*/  IMAD R11, R28, R13, R15 ;  /* 0x0000000d1c0b7224 */ /* 0x000fe400078e020f */
[----:B------:R-:W-:-:S04]  /*17ad0*/  IMAD.WIDE.U32 R4, R37, UR4, R4 ;  /* 0x0000000425047c25 */ /* 0x000fc8000f8e0004 */
[----:B------:R-:W-:Y:S01]  /*17ae0*/  IMAD R8, R36, UR4, RZ ;  /* 0x0000000424087c24 */ /* 0x000fe2000f8e02ff */
[----:B------:R-:W-:Y:S02]  /*17af0*/  SHF.R.S32.HI R6, RZ, 0x1f, R11 ;  /* 0x0000001fff067819 */ /* 0x000fe4000001140b */
[----:B------:R-:W-:Y:S01]  /*17b00*/  SHF.R.S32.HI R13, RZ, 0x1f, R7 ;  /* 0x0000001fff0d7819 */ /* 0x000fe20000011407 */
[----:B------:R-:W-:Y:S01]  /*17b10*/  IMAD R8, R37, UR5, R8 ;  /* 0x0000000525087c24 */ /* 0x000fe2000f8e0208 */
[----:B------:R-:W-:Y:S01]  /*17b20*/  IADD3 R4, P0, R7, R4, RZ ;  /* 0x0000000407047210 */ /* 0x000fe20007f1e0ff */
[----:B------:R-:W-:Y:S02]  /*17b30*/  ULDC.64 UR4, c[0x0][0xb88] ;  /* 0x0002e20000047ab9 */ /* 0x000fe40000000a00 */
        /* <DEDUP_REMOVED lines=8> */
[----:B------:R-:W-:Y:S01]  /*17bc0*/  IMAD R11, R40, 0x40, R43 ;  /* 0x00000040280b7824 */ /* 0x000fe200078e022b */
[----:B------:R-:W-:Y:S01]  /*17bd0*/  SHFL.IDX PT, R4, R10, RZ, 0x1c1f ;  /* 0x001c1fff0a047589 */ /* 0x000fe200000e0000 */
[----:B----4-:R-:W-:Y:S01]  /*17be0*/  IADD3 R12, R12, R42, RZ ;  /* 0x0000002a0c0c7210 */ /* 0x010fe20007ffe0ff */
[----:B------:R-:W-:Y:S01]  /*17bf0*/  IMAD R39, R9, R28, RZ ;  /* 0x0000001c09277224 */ /* 0x000fe200078e02ff */
[----:B------:R-:W-:Y:S01]  /*17c00*/  SHF.R.S32.HI R45, RZ, 0x1f, R46 ;  /* 0x0000001fff2d7819 */ /* 0x000fe2000001142e */
[----:B------:R-:W2:Y:S01]  /*17c10*/  SHFL.IDX PT, R5, R14, RZ, 0x1c1f ;  /* 0x001c1fff0e057589 */ /* 0x000ea200000e0000 */
[----:B------:R-:W-:Y:S01]  /*17c20*/  IMAD.WIDE R20, R11, 0x2, R20 ;  /* 0x000000020b147825 */ /* 0x000fe200078e0214 */
[----:B------:R-:W-:Y:S02]  /*17c30*/  ULDC.64 UR4, c[0x0][0xaa0] ;  /* 0x0002a80000047ab9 */ /* 0x000fe40000000a00 */
[----:B------:R-:W-:Y:S04]  /*17c40*/  SHFL.IDX PT, R6, R10, 0x1, 0x1c1f ;  /* 0x003c1f000a067f89 */ /* 0x000fe800000e0000 */
[----:B------:R-:W3:Y:S01]  /*17c50*/  SHFL.IDX PT, R7, R14, 0x1, 0x1c1f ;  /* 0x003c1f000e077f89 */ /* 0x000ee200000e0000 */
[----:B------:R-:W-:Y:S01]  /*17c60*/  LOP3.LUT P0, RZ, R24, 0x3, RZ, 0xc0, !PT ;  /* 0x0000000318ff7812 */ /* 0x000fe2000780c0ff */
[----:B------:R-:W-:Y:S01]  /*17c70*/  VIADD R8, R12, 0x8 ;  /* 0x000000080c087836 */ /* 0x000fe20000000000 */
[----:B------:R-:W-:-:S02]  /*17c80*/  IADD3 R13, P3, R20, 0x1800, RZ ;  /* 0x00001800140d7810 */ /* 0x000fc40007f7e0ff */
[----:B------:R-:W-:Y:S02]  /*17c90*/  IADD3 R25, P4, R20, 0x3000, RZ ;  /* 0x0000300014197810 */ /* 0x000fe40007f9e0ff */
[-C--:B------:R-:W-:Y:S02]  /*17ca0*/  ISETP.GE.OR P1, PT, R12, R39.reuse, P0 ;  /* 0x000000270c00720c */ /* 0x080fe40000726670 */
[----:B------:R-:W-:Y:S02]  /*17cb0*/  LOP3.LUT R9, R20, 0x380, RZ, 0xc0, !PT ;  /* 0x0000038014097812 */ /* 0x000fe400078ec0ff */
[----:B------:R-:W-:Y:S02]  /*17cc0*/  LOP3.LUT R12, R13, 0x380, RZ, 0xc0, !PT ;  /* 0x000003800d0c7812 */ /* 0x000fe400078ec0ff */
[----:B------:R-:W-:Y:S02]  /*17cd0*/  ISETP.GE.OR P0, PT, R8, R39, P0 ;  /* 0x000000270800720c */ /* 0x000fe40000706670 */
[----:B------:R-:W-:-:S02]  /*17ce0*/  LOP3.LUT R24, R25, 0x380, RZ, 0xc0, !PT ;  /* 0x0000038019187812 */ /* 0x000fc400078ec0ff */
[----:B------:R-:W-:Y:S02]  /*17cf0*/  SHF.R.U64 R9, R9, 0x3, RZ ;  /* 0x0000000309097819 */ /* 0x000fe400000012ff */
[----:B------:R-:W-:Y:S02]  /*17d00*/  SHF.R.U64 R12, R12, 0x3, RZ ;  /* 0x000000030c0c7819 */ /* 0x000fe400000012ff */
[----:B------:R-:W-:Y:S02]  /*17d10*/  SHF.R.U64 R24, R24, 0x3, RZ ;  /* 0x0000000318187819 */ /* 0x000fe400000012ff */
[----:B------:R-:W-:Y:S01]  /*17d20*/  LOP3.LUT R8, R9, R20, RZ, 0x3c, !PT ;  /* 0x0000001409087212 */ /* 0x000fe200078e3cff */
[--C-:B------:R-:W-:Y:S01]  /*17d30*/  IMAD.MOV.U32 R9, RZ, RZ, R21.reuse ;  /* 0x000000ffff097224 */ /* 0x100fe200078e0015 */
[----:B------:R-:W-:Y:S01]  /*17d40*/  LOP3.LUT R12, R12, R13, RZ, 0x3c, !PT ;  /* 0x0000000d0c0c7212 */ /* 0x000fe200078e3cff */
[--C-:B------:R-:W-:Y:S01]  /*17d50*/  IMAD.X R13, RZ, RZ, R21.reuse, P3 ;  /* 0x000000ffff0d7224 */ /* 0x100fe200018e0615 */
[----:B------:R-:W-:Y:S01]  /*17d60*/  LOP3.LUT R24, R24, R25, RZ, 0x3c, !PT ;  /* 0x0000001918187212 */ /* 0x000fe200078e3cff */
[----:B------:R-:W-:Y:S01]  /*17d70*/  IMAD.X R25, RZ, RZ, R21, P4 ;  /* 0x000000ffff197224 */ /* 0x000fe200020e0615 */
[----:B--2---:R2:W-:Y:S04]  /*17d80*/  @!P1 ST.E desc[UR42][R4.64], R3 ;  /* 0x0000000304009985 */ /* 0x0045e8000c10192a */
[----:B---3--:R3:W-:Y:S04]  /*17d90*/  @!P0 ST.E desc[UR42][R6.64], R0 ;  /* 0x0000000006008985 */ /* 0x0087e8000c10192a */
[----:B------:R-:W4:Y:S04]  /*17da0*/  LD.E.128 R8, desc[UR42][R8.64] ;  /* 0x0000002a08087980 */ /* 0x000f28000c101d00 */
[----:B------:R-:W4:Y:S04]  /*17db0*/  LD.E.128 R12, desc[UR42][R12.64] ;  /* 0x0000002a0c0c7980 */ /* 0x000f28000c101d00 */
[----:B------:R-:W4:Y:S01]  /*17dc0*/  LD.E.128 R24, desc[UR42][R24.64] ;  /* 0x0000002a18187980 */ /* 0x000f22000c101d00 */
[----:B------:R-:W-:-:S04]  /*17dd0*/  IADD3 R32, P0, R20, 0x4800, RZ ;  /* 0x0000480014207810 */ /* 0x000fc80007f1e0ff */
[----:B------:R-:W-:Y:S02]  /*17de0*/  LOP3.LUT R20, R32, 0x380, RZ, 0xc0, !PT ;  /* 0x0000038020147812 */ /* 0x000fe400078ec0ff */
[----:B------:R-:W-:Y:S02]  /*17df0*/  LEA.HI R45, R45, R46, RZ, 0x3 ;  /* 0x0000002e2d2d7211 */ /* 0x000fe400078f18ff */
[----:B--2---:R-:W-:Y:S02]  /*17e00*/  SHF.R.U64 R3, R20, 0x3, RZ ;  /* 0x0000000314037819 */ /* 0x004fe400000012ff */
[----:B------:R-:W-:Y:S02]  /*17e10*/  LOP3.LUT R45, R45, 0xfffffff8, RZ, 0xc0, !PT ;  /* 0xfffffff82d2d7812 */ /* 0x000fe400078ec0ff */
[----:B------:R-:W-:Y:S01]  /*17e20*/  LOP3.LUT R4, R3, R32, RZ, 0x3c, !PT ;  /* 0x0000002003047212 */ /* 0x000fe200078e3cff */
[----:B------:R-:W-:Y:S02]  /*17e30*/  IMAD R3, R35, UR4, RZ ;  /* 0x0000000423037c24 */ /* 0x000fe4000f8e02ff */
[----:B------:R-:W2:Y:S01]  /*17e40*/  @P2 LDC R35, c[0x0][0xbf0] ;  /* 0x0002fc00ff232b82 */ /* 0x000ea20000000800 */
[----:B------:R-:W-:-:S02]  /*17e50*/  IMAD.IADD R45, R46, 0x1, -R45 ;  /* 0x000000012e2d7824 */ /* 0x000fc400078e0a2d */
[----:B------:R-:W-:Y:S02]  /*17e60*/  IMAD.X R5, RZ, RZ, R21, P0 ;  /* 0x000000ffff057224 */ /* 0x000fe400000e0615 */
[C---:B------:R-:W-:Y:S02]  /*17e70*/  IMAD R3, R34.reuse, UR5, R3 ;  /* 0x0000000522037c24 */ /* 0x040fe4000f8e0203 */
[----:B------:R-:W-:Y:S01]  /*17e80*/  IMAD.WIDE.U32 R20, R34, UR4, RZ ;  /* 0x0000000422147c25 */ /* 0x000fe2000f8e00ff */
[----:B------:R-:W-:Y:S01]  /*17e90*/  ULDC.64 UR4, c[0x0][0xae8] ;  /* 0x0002ba0000047ab9 */ /* 0x000fe20000000a00 */
[----:B---3--:R-:W5:Y:S02]  /*17ea0*/  LD.E.128 R4, desc[UR42][R4.64] ;  /* 0x0000002a04047980 */ /* 0x008f64000c101d00 */
[----:B------:R-:W-:Y:S02]  /*17eb0*/  IMAD R0, R45, 0x30, R40 ;  /* 0x000000302d007824 */ /* 0x000fe400078e0228 */
[----:B------:R-:W-:Y:S01]  /*17ec0*/  IMAD.IADD R21, R21, 0x1, R3 ;  /* 0x0000000115157824 */ /* 0x000fe200078e0203 */
[----:B------:R-:W-:Y:S01]  /*17ed0*/  @!PT LDS RZ, [RZ] ;  /* 0x00000000fffff984 */ /* 0x000fe20000000800 */
[----:B------:R-:W-:Y:S01]  /*17ee0*/  @!PT LDS RZ, [RZ] ;  /* 0x00000000fffff984 */ /* 0x000fe20000000800 */
[----:B------:R-:W-:Y:S01]  /*17ef0*/  @!PT LDS RZ, [RZ] ;  /* 0x00000000fffff984 */ /* 0x000fe20000000800 */
[----:B------:R-:W-:Y:S01]  /*17f00*/  @!PT LDS RZ, [RZ] ;  /* 0x00000000fffff984 */ /* 0x000fe20000000800 */
[----:B------:R3:W-:Y:S06]  /*17f10*/  MEMBAR.ALL.CTA ;  /* 0x0000000000007992 */ /* 0x0007ec0000008000 */
[----:B---3--:R-:W3:Y:S01]  /*17f20*/  FENCE.VIEW.ASYNC.S ;  /* 0x00000000000073c6 */ /* 0x008ee20000000000 */
[----:B------:R-:W-:Y:S01]  /*17f30*/  IMAD R3, R38, UR4, RZ ;  /* 0x0000000426037c24 */ /* 0x000fe2000f8e02ff */
[----:B------:R-:W-:Y:S01]  /*17f40*/  IADD3 R34, R42, R0, RZ ;  /* 0x000000002a227210 */ /* 0x000fe20007ffe0ff */
[----:B------:R-:W-:-:S04]  /*17f50*/  IMAD.WIDE.U32 R20, R44, UR4, R20 ;  /* 0x000000042c147c25 */ /* 0x000fc8000f8e0014 */
[----:B------:R-:W-:Y:S01]  /*17f60*/  IMAD R3, R44, UR5, R3 ;  /* 0x000000052c037c24 */ /* 0x000fe2000f8e0203 */
[----:B------:R-:W-:Y:S01]  /*17f70*/  ULDC.64 UR4, c[0x0][0xaf0] ;  /* 0x0002bc0000047ab9 */ /* 0x000fe20000000a00 */
        /* <DEDUP_REMOVED lines=26> */
[----:B---3--:R-:W1:Y:S01]  /*18120*/  SHFL.IDX PT, R20, R28, RZ, 0x181f ;  /* 0x00181fff1c147589 */ /* 0x008e6200000e0000 */
[----:B------:R-:W-:-:S03]  /*18130*/  IMAD.IADD R38, R40, 0x1, R42 ;  /* 0x0000000128267824 */ /* 0x000fc600078e022a */
[----:B------:R-:W2:Y:S01]  /*18140*/  SHFL.IDX PT, R34, R28, 0x1, 0x181f ;  /* 0x00381f001c227f89 */ /* 0x000ea200000e0000 */
[----:B------:R-:W-:-:S03]  /*18150*/  ISETP.GE.AND P0, PT, R43, UR4, PT ;  /* 0x000000042b007c0c */ /* 0x000fc6000bf06270 */
[----:B------:R-:W3:Y:S04]  /*18160*/  SHFL.IDX PT, R36, R32, RZ, 0x181f ;  /* 0x00181fff20247589 */ /* 0x000ee800000e0000 */
[----:B------:R-:W0:Y:S01]  /*18170*/  SHFL.IDX PT, R37, R28, 0x2, 0x181f ;  /* 0x00581f001c257f89 */ /* 0x000e2200000e0000 */
[----:B------:R-:W-:-:S03]  /*18180*/  IADD3 R0, R38, 0x30, RZ ;  /* 0x0000003026007810 */ /* 0x000fc60007ffe0ff */
[----:B------:R-:W0:Y:S01]  /*18190*/  SHFL.IDX PT, R40, R32, 0x1, 0x181f ;  /* 0x00381f0020287f89 */ /* 0x000e2200000e0000 */
[CC--:B------:R-:W-:Y:S01]  /*181a0*/  ISETP.GE.OR P3, PT, R38.reuse, R39.reuse, P0 ;  /* 0x000000272600720c */ /* 0x0c0fe20000766670 */
[----:B------:R-:W-:Y:S02]  /*181b0*/  VIADD R3, R38, 0x60 ;  /* 0x0000006026037836 */ /* 0x000fe40000000000 */
[----:B------:R-:W0:Y:S01]  /*181c0*/  SHFL.IDX PT, R42, R32, 0x2, 0x181f ;  /* 0x00581f00202a7f89 */ /* 0x000e2200000e0000 */
[-C--:B------:R-:W-:Y:S02]  /*181d0*/  ISETP.GE.OR P2, PT, R0, R39.reuse, P0 ;  /* 0x000000270000720c */ /* 0x080fe40000746670 */
[----:B------:R-:W-:Y:S01]  /*181e0*/  ISETP.GE.OR P1, PT, R3, R39, P0 ;  /* 0x000000270300720c */ /* 0x000fe20000726670 */
[----:B------:R-:W-:-:S06]  /*181f0*/  VIADD R0, R2, 0x16820 ;  /* 0x0001682002007836 */ /* 0x000fcc0000000000 */
[----:B-1----:R-:W-:-:S04]  /*18200*/  @!P3 LEA R20, P5, R43, R20, 0x1 ;  /* 0x000000142b14b211 */ /* 0x002fc800078a08ff */
[C---:B--2---:R-:W-:Y:S02]  /*18210*/  @!P2 LEA R34, P4, R43.reuse, R34, 0x1 ;  /* 0x000000222b22a211 */ /* 0x044fe400078808ff */
[C-C-:B---3--:R-:W-:Y:S02]  /*18220*/  @!P3 LEA.HI.X R21, R43.reuse, R36, R33.reuse, 0x1, P5 ;  /* 0x000000242b15b211 */ /* 0x148fe400028f0c21 */
[C---:B0-----:R-:W-:Y:S02]  /*18230*/  @!P1 LEA R36, P5, R43.reuse, R37, 0x1 ;  /* 0x000000252b249211 */ /* 0x041fe400078a08ff */
[----:B------:R-:W-:Y:S02]  /*18240*/  PRMT R0, RZ, 0x654, R0 ;  /* 0x00000654ff007816 */ /* 0x000fe40000000000 */
[C-C-:B------:R-:W-:Y:S02]  /*18250*/  @!P2 LEA.HI.X R35, R43.reuse, R40, R33.reuse, 0x1, P4 ;  /* 0x000000282b23a211 */ /* 0x140fe400020f0c21 */
[----:B------:R-:W-:Y:S01]  /*18260*/  @!P1 LEA.HI.X R37, R43, R42, R33, 0x1, P5 ;  /* 0x0000002a2b259211 */ /* 0x000fe200028f0c21 */
[----:B------:R0:W-:Y:S02]  /*18270*/  SYNCS.ARRIVE.TRANS64.RED.A1T0 RZ, [R0+URZ], RZ ;  /* 0x000000ff00ff79a7 */ /* 0x0001e4000810043f */
[----:B0-----:R-:W-:-:S05]  /*18280*/  VIADD R0, R38, 0x90 ;  /* 0x0000009026007836 */ /* 0x001fca0000000000 */
[----:B------:R-:W-:Y:S01]  /*18290*/  ISETP.GE.OR P0, PT, R0, R39, P0 ;  /* 0x000000270000720c */ /* 0x000fe20000706670 */
[----:B------:R-:W2:Y:S04]  /*182a0*/  SHFL.IDX PT, R28, R28, 0x3, 0x181f ;  /* 0x00781f001c1c7f89 */ /* 0x000ea800000e0000 */
[----:B------:R-:W3:Y:S04]  /*182b0*/  SHFL.IDX PT, R32, R32, 0x3, 0x181f ;  /* 0x00781f0020207f89 */ /* 0x000ee800000e0000 */
[----:B----4-:R4:W-:Y:S04]  /*182c0*/  @!P3 ST.E.128 desc[UR42][R20.64], R8 ;  /* 0x000000081400b985 */ /* 0x0109e8000c101d2a */
[----:B------:R4:W-:Y:S04]  /*182d0*/  @!P2 ST.E.128 desc[UR42][R34.64], R12 ;  /* 0x0000000c2200a985 */ /* 0x0009e8000c101d2a */
[----:B------:R4:W-:Y:S01]  /*182e0*/  @!P1 ST.E.128 desc[UR42][R36.64], R24 ;  /* 0x0000001824009985 */ /* 0x0009e2000c101d2a */
[----:B--23--:R-:W-:Y:S05]  /*182f0*/  @P0 BRA `(.L_x_14490) ;  /* 0x00000008007c0947 */ /* 0x00cfea0003800000 */
[----:B----4-:R-:W-:-:S04]  /*18300*/  LEA R8, P0, R43, R28, 0x1 ;  /* 0x0000001c2b087211 */ /* 0x010fc800078008ff */
[----:B------:R-:W-:-:S05]  /*18310*/  LEA.HI.X R9, R43, R32, R33, 0x1, P0 ;  /* 0x000000202b097211 */ /* 0x000fca00000f0c21 */
[----:B-----5:R2:W-:Y:S01]  /*18320*/  ST.E.128 desc[UR42][R8.64], R4 ;  /* 0x0000000408007985 */ /* 0x0205e2000c101d2a */
[----:B------:R-:W-:Y:S05]  /*18330*/  BRA `(.L_x_14490) ;  /* 0x00000008006c7947 */ /* 0x000fea0003800000 */
.L_x_14488:
[----:B------:R-:W3:Y:S01]  /*18340*/  LDL R11, [R1+0x4c] ;  /* 0x00004c00010b7983 */ /* 0x000ee20000100800 */
[----:B------:R-:W-:Y:S01]  /*18350*/  ULDC.64 UR4, c[0x0][0xc00] ;  /* 0x0003000000047ab9 */ /* 0x000fe20000000a00 */
[----:B------:R-:W3:Y:S01]  /*18360*/  LDC.64 R4, c[0x0][0xc00] ;  /* 0x00030000ff047b82 */ /* 0x000ee20000000a00 */
[----:B------:R-:W-:Y:S01]  /*18370*/  ISETP.NE.U32.AND P0, PT, RZ, UR4, PT ;  /* 0x00000004ff007c0c */ /* 0x000fe2000bf05070 */
[----:B------:R-:W-:-:S03]  /*18380*/  IMAD.MOV.U32 R0, RZ, RZ, RZ ;  /* 0x000000ffff007224 */ /* 0x000fc600078e00ff */
[----:B------:R-:W-:Y:S01]  /*18390*/  ISETP.NE.AND.EX P0, PT, RZ, UR5, PT, P0 ;  /* 0x00000005ff007c0c */ /* 0x000fe2000bf05300 */
[----:B------:R-:W-:Y:S02]  /*183a0*/  ULDC.64 UR4, c[0x0][0xc08] ;  /* 0x0003020000047ab9 */ /* 0x000fe40000000a00 */
[----:B------:R-:W-:Y:S01]  /*183b0*/  ISETP.NE.U32.AND P1, PT, RZ, UR4, PT ;  /* 0x00000004ff007c0c */ /* 0x000fe2000bf25070 */
[----:B------:R-:W4:Y:S03]  /*183c0*/  LDC R25, c[0x0][0xbe8] ;  /* 0x0002fa00ff197b82 */ /* 0x000f260000000800 */
[----:B------:R-:W-:-:S13]  /*183d0*/  ISETP.NE.AND.EX P1, PT, RZ, UR5, PT, P1 ;  /* 0x00000005ff007c0c */ /* 0x000fda000bf25310 */
[----:B------:R-:W2:Y:S01]  /*183e0*/  @P1 LDC.64 R6, c[0x0][0xc08] ;  /* 0x00030200ff061b82 */ /* 0x000ea20000000a00 */
[----:B------:R-:W-:Y:S02]  /*183f0*/  ULDC UR4, c[0x0][0xa88] ;  /* 0x0002a20000047ab9 */ /* 0x000fe40000000800 */
[----:B------:R-:W-:Y:S01]  /*18400*/  IMAD.U32 R8, RZ, RZ, UR4 ;  /* 0x00000004ff087e24 */ /* 0x000fe2000f8e00ff */
[----:B------:R-:W0:Y:S01]  /*18410*/  S2R R10, SR_TID.X ;  /* 0x00000000000a7919 */ /* 0x000e220000002100 */
[----:B---3--:R-:W-:-:S04]  /*18420*/  IMAD.WIDE R4, R11, 0x4, R4 ;  /* 0x000000040b047825 */ /* 0x008fc800078e0204 */
[----:B--2---:R-:W-:Y:S01]  /*18430*/  @P1 IMAD.WIDE R6, R11, 0x4, R6 ;  /* 0x000000040b061825 */ /* 0x004fe200078e0206 */
[----:B------:R2:W5:Y:S04]  /*18440*/  @P0 LDG.E R0, desc[UR42][R4.64] ;  /* 0x0000002a04000981 */ /* 0x000568000c1e1900 */
[----:B------:R2:W5:Y:S01]  /*18450*/  @P1 LDG.E R8, desc[UR42][R6.64] ;  /* 0x0000002a06081981 */ /* 0x000562000c1e1900 */
[----:B----4-:R-:W-:Y:S01]  /*18460*/  ISETP.NE.AND P2, PT, R25, 0x1, PT ;  /* 0x000000011900780c */ /* 0x010fe20003f45270 */
[----:B0-----:R-:W-:Y:S01]  /*18470*/  VIADD R32, R10, 0xffffff80 ;  /* 0xffffff800a207836 */ /* 0x001fe20000000000 */
[----:B------:R-:W-:-:S04]  /*18480*/  SHF.R.S32.HI R9, RZ, 0x1f, R11 ;  /* 0x0000001fff097819 */ /* 0x000fc8000001140b */
[----:B------:R-:W-:-:S07]  /*18490*/  ISETP.GE.AND P3, PT, R32, 0xc0, PT ;  /* 0x000000c02000780c */ /* 0x000fce0003f66270 */
[----:B------:R-:W0:Y:S08]  /*184a0*/  @P2 LDC R20, c[0x0][0xbec] ;  /* 0x0002fb00ff142b82 */ /* 0x000e300000000800 */
[----:B------:R-:W3:Y:S01]  /*184b0*/  @P2 LDC R27, c[0x0][0xbf0] ;  /* 0x0002fc00ff1b2b82 */ /* 0x000ee20000000800 */
[----:B--2---:R-:W-:Y:S05]  /*184c0*/  @P1 BRA `(.L_x_14491) ;  /* 0x0000000000101947 */ /* 0x004fea0003800000 */
[----:B------:R-:W-:Y:S05]  /*184d0*/  @!P0 BRA `(.L_x_14491) ;  /* 0x00000000000c8947 */ /* 0x000fea0003800000 */
[----:B------:R-:W2:Y:S04]  /*184e0*/  LDG.E R3, desc[UR42][R4.64] ;  /* 0x0000002a04037981 */ /* 0x000ea8000c1e1900 */
[----:B-----5:R-:W2:Y:S02]  /*184f0*/  LDG.E R8, desc[UR42][R4.64+0x4] ;  /* 0x0000042a04087981 */ /* 0x020ea4000c1e1900 */
[----:B--2---:R-:W-:-:S07]  /*18500*/  IMAD.IADD R8, R8, 0x1, -R3 ;  /* 0x0000000108087824 */ /* 0x004fce00078e0a03 */
.L_x_14491:
[----:B-----5:R-:W2:Y:S04]  /*18510*/  LDL R24, [R1+0x48] ;  /* 0x0000480001187983 */ /* 0x020ea80000100800 */
[----:B-1----:R1:W5:Y:S01]  /*18520*/  LDL R28, [R1+0x20] ;  /* 0x00002000011c7983 */ /* 0x0023620000100800 */
[----:B------:R-:W-:Y:S01]  /*18530*/  BSSY B1, `(.L_x_14492) ;  /* 0x000002c000017945 */ /* 0x000fe20003800000 */
[----:B------:R-:W-:Y:S02]  /*18540*/  SEL R13, R11, RZ, !P0 ;  /* 0x000000ff0b0d7207 */ /* 0x000fe40004000000 */
[----:B------:R-:W-:Y:S02]  /*18550*/  SEL R14, R9, RZ, !P0 ;  /* 0x000000ff090e7207 */ /* 0x000fe40004000000 */
[----:B------:R-:W-:-:S02]  /*18560*/  SHF.R.S32.HI R11, RZ, 0x1f, R0 ;  /* 0x0000001fff0b7819 */ /* 0x000fc40000011400 */
[----:B--2---:R-:W-:Y:S01]  /*18570*/  SHF.R.S32.HI R12, RZ, 0x1f, R24 ;  /* 0x0000001fff0c7819 */ /* 0x004fe20000011418 */
[----:B-1----:R-:W-:Y:S06]  /*18580*/  @P3 BRA `(.L_x_14493) ;  /* 0x0000000000983947 */ /* 0x002fec0003800000 */
[----:B------:R-:W1:Y:S01]  /*18590*/  LDC R9, c[0x0][0xbe8] ;  /* 0x0002fa00ff097b82 */ /* 0x000e620000000800 */
[----:B-----5:R-:W-:Y:S01]  /*185a0*/  IADD3 R10, R28, -0x80, R10 ;  /* 0xffffff801c0a7810 */ /* 0x020fe20007ffe00a */
[----:B-1----:R-:W-:-:S05]  /*185b0*/  IMAD R3, R8, R9, RZ ;  /* 0x0000000908037224 */ /* 0x002fca00078e02ff */
        /* <DEDUP_REMOVED lines=11> */
[----:B------:R-:W1:Y:S01]  /*18670*/  @P0 LDC R15, c[0x0][0xbec] ;  /* 0x0002fb00ff0f0b82 */ /* 0x000e620000000800 */
[----:B------:R-:W-:Y:S02]  /*18680*/  IMAD.IADD R5, R5, 0x1, R7 ;  /* 0x0000000105057824 */ /* 0x000fe400078e0207 */
[----:B------:R-:W-:-:S05]  /*18690*/  IMAD.WIDE.U32 R4, R13, UR4, R4 ;  /* 0x000000040d047c25 */ /* 0x000fca000f8e0004 */
[----:B------:R-:W2:Y:S01]  /*186a0*/  @P0 LDC R21, c[0x0][0xbf0] ;  /* 0x0002fc00ff150b82 */ /* 0x000ea20000000800 */
[----:B-1----:R-:W-:-:S05]  /*186b0*/  @P0 IMAD.HI.U32 R6, R10, R15, RZ ;  /* 0x0000000f0a060227 */ /* 0x002fca00078e00ff */
        /* <DEDUP_REMOVED lines=19> */
.L_x_14493:
[----:B------:R-:W-:Y:S05]  /*187f0*/  BSYNC B1 ;  /* 0x0000000000017941 */ /* 0x000fea0003800000 */
.L_x_14492:
[--C-:B-1----:R-:W-:Y:S01]  /*18800*/  SHF.R.S32.HI R6, RZ, 0x1f, R32.reuse ;  /* 0x0000001fff067819 */ /* 0x102fe20000011420 */
[----:B------:R-:W-:Y:S01]  /*18810*/  ULDC.64 UR4, c[0x0][0xaa0] ;  /* 0x0002a80000047ab9 */ /* 0x000fe20000000a00 */
[----:B------:R-:W-:Y:S01]  /*18820*/  SHF.R.S32.HI R26, RZ, 0x1f, R32 ;  /* 0x0000001fff1a7819 */ /* 0x000fe20000011420 */
[----:B------:R-:W-:Y:S01]  /*18830*/  IMAD R3, R11, UR4, RZ ;  /* 0x000000040b037c24 */ /* 0x000fe2000f8e02ff */
[-C--:B------:R-:W-:Y:S01]  /*18840*/  LEA.HI R6, R6, R32.reuse, RZ, 0x3 ;  /* 0x0000002006067211 */ /* 0x080fe200078f18ff */
[----:B------:R-:W-:Y:S01]  /*18850*/  IMAD.WIDE.U32 R4, R0, UR4, RZ ;  /* 0x0000000400047c25 */ /* 0x000fe2000f8e00ff */
[----:B------:R-:W-:Y:S01]  /*18860*/  LEA.HI R26, R26, R32, RZ, 0x3 ;  /* 0x000000201a1a7211 */ /* 0x000fe200078f18ff */
[----:B------:R-:W-:Y:S01]  /*18870*/  ULDC.64 UR6, c[0x0][0xa80] ;  /* 0x0002a00000067ab9 */ /* 0x000fe20000000a00 */
[----:B------:R-:W-:Y:S01]  /*18880*/  LOP3.LUT R6, R6, 0xfffffff8, RZ, 0xc0, !PT ;  /* 0xfffffff806067812 */ /* 0x000fe200078ec0ff */
[----:B------:R-:W-:Y:S01]  /*18890*/  IMAD R3, R0, UR5, R3 ;  /* 0x0000000500037c24 */ /* 0x000fe2000f8e0203 */
[----:B------:R-:W-:Y:S01]  /*188a0*/  SHF.R.S32.HI R26, RZ, 0x3, R26 ;  /* 0x00000003ff1a7819 */ /* 0x000fe2000001141a */
[----:B------:R-:W-:-:S02]  /*188b0*/  ULDC.64 UR4, c[0x0][0xae8] ;  /* 0x0002ba0000047ab9 */ /* 0x000fc40000000a00 */
[----:B------:R-:W-:Y:S01]  /*188c0*/  IMAD.IADD R6, R32, 0x1, -R6 ;  /* 0x0000000120067824 */ /* 0x000fe200078e0a06 */
[----:B------:R-:W-:-:S03]  /*188d0*/  IADD3 R5, R5, R3, RZ ;  /* 0x0000000305057210 */ /* 0x000fc60007ffe0ff */
[----:B------:R-:W-:Y:S02]  /*188e0*/  IMAD R0, R6, 0x30, R26 ;  /* 0x0000003006007824 */ /* 0x000fe400078e021a */
[----:B------:R-:W-:Y:S02]  /*188f0*/  IMAD R6, R12, UR4, RZ ;  /* 0x000000040c067c24 */ /* 0x000fe4000f8e02ff */
[----:B-----5:R-:W-:Y:S02]  /*18900*/  IMAD.IADD R9, R28, 0x1, R0 ;  /* 0x000000011c097824 */ /* 0x020fe400078e0200 */
[----:B------:R-:W-:Y:S02]  /*18910*/  IMAD R7, R24, UR5, R6 ;  /* 0x0000000518077c24 */ /* 0x000fe4000f8e0206 */
[----:B0-----:R-:W-:-:S04]  /*18920*/  @P2 IMAD.HI.U32 R0, R9, R20, RZ ;  /* 0x0000001409002227 */ /* 0x001fc800078e00ff */
[----:B------:R-:W-:Y:S01]  /*18930*/  IMAD.WIDE.U32 R4, R24, UR4, R4 ;  /* 0x0000000418047c25 */ /* 0x000fe2000f8e0004 */
[----:B------:R-:W-:-:S03]  /*18940*/  ULDC.64 UR4, c[0x0][0xaf0] ;  /* 0x0002bc0000047ab9 */ /* 0x000fc60000000a00 */
[----:B------:R-:W-:Y:S01]  /*18950*/  IMAD.MOV.U32 R3, RZ, RZ, R9 ;  /* 0x000000ffff037224 */ /* 0x000fe200078e0009 */
[----:B---3--:R-:W-:Y:S01]  /*18960*/  @P2 SHF.R.U32.HI R3, RZ, R27, R0 ;  /* 0x0000001bff032219 */ /* 0x008fe20000011600 */
        /* <DEDUP_REMOVED lines=16> */
[----:B------:R-:W-:Y:S01]  /*18a70*/  IMAD.WIDE.U32 R20, R7, UR4, R4 ;  /* 0x0000000407147c25 */ /* 0x000fe2000f8e0004 */
[----:B------:R-:W-:Y:S02]  /*18a80*/  ULDC UR4, c[0x0][0xac8] ;  /* 0x0002b20000047ab9 */ /* 0x000fe40000000800 */
[----:B------:R-:W-:Y:S01]  /*18a90*/  ISETP.GE.AND P0, PT, R43, UR4, PT ;  /* 0x000000042b007c0c */ /* 0x000fe2000bf06270 */
[----:B------:R-:W-:Y:S01]  /*18aa0*/  IMAD R3, R7, UR5, R0 ;  /* 0x0000000507037c24 */ /* 0x000fe2000f8e0200 */
[----:B------:R-:W-:Y:S01]  /*18ab0*/  LEA R7, P1, R20, UR6, 0x1 ;  /* 0x0000000614077c11 */ /* 0x000fe2000f8208ff */
[----:B------:R-:W-:-:S02]  /*18ac0*/  UMOV UR4, 0xffffffff ;  /* 0xffffffff00047882 */ /* 0x000fc40000000000 */
[----:B------:R-:W-:-:S05]  /*18ad0*/  IMAD.IADD R3, R21, 0x1, R3 ;  /* 0x0000000115037824 */ /* 0x000fca00078e0203 */
[----:B------:R-:W-:Y:S01]  /*18ae0*/  LEA.HI.X R20, R20, UR7, R3, 0x1, P1 ;  /* 0x0000000714147c11 */ /* 0x000fe200088f0c03 */
[----:B------:R-:W-:Y:S06]  /*18af0*/  BRA.DIV UR4, `(.L_x_14494) ;  /* 0x0000008a04987947 */ /* 0x000fec000b800000 */
[----:B------:R-:W0:Y:S01]  /*18b00*/  SHFL.IDX PT, R3, R7, RZ, 0x181f ;  /* 0x00181fff07037589 */ /* 0x000e2200000e0000 */
[----:B------:R-:W-:Y:S01]  /*18b10*/  IMAD R21, R8, R25, RZ ;  /* 0x0000001908157224 */ /* 0x000fe200078e02ff */
[----:B------:R-:W-:Y:S02]  /*18b20*/  IADD3 R24, R26, R28, RZ ;  /* 0x0000001c1a187210 */ /* 0x000fe40007ffe0ff */
[----:B------:R-:W1:Y:S02]  /*18b30*/  SHFL.IDX PT, R0, R20, RZ, 0x181f ;  /* 0x00181fff14007589 */ /* 0x000e6400000e0000 */
[C---:B------:R-:W-:Y:S01]  /*18b40*/  ISETP.GE.OR P2, PT, R24.reuse, R21, P0 ;  /* 0x000000151800720c */ /* 0x040fe20000746670 */
[C---:B------:R-:W-:Y:S01]  /*18b50*/  VIADD R8, R24.reuse, 0x30 ;  /* 0x0000003018087836 */ /* 0x040fe20000000000 */
[----:B------:R-:W2:Y:S01]  /*18b60*/  SHFL.IDX PT, R5, R7, 0x1, 0x181f ;  /* 0x00381f0007057f89 */ /* 0x000ea200000e0000 */
[----:B------:R-:W-:-:S03]  /*18b70*/  VIADD R10, R24, 0x60 ;  /* 0x00000060180a7836 */ /* 0x000fc60000000000 */
[----:B------:R-:W3:Y:S01]  /*18b80*/  SHFL.IDX PT, R14, R7, 0x2, 0x181f ;  /* 0x00581f00070e7f89 */ /* 0x000ee200000e0000 */
[-C--:B------:R-:W-:Y:S02]  /*18b90*/  ISETP.GE.OR P3, PT, R8, R21.reuse, P0 ;  /* 0x000000150800720c */ /* 0x080fe40000766670 */
[----:B------:R-:W-:Y:S01]  /*18ba0*/  ISETP.GE.OR P4, PT, R10, R21, P0 ;  /* 0x000000150a00720c */ /* 0x000fe20000786670 */
[----:B------:R-:W4:Y:S04]  /*18bb0*/  SHFL.IDX PT, R4, R20, 0x1, 0x181f ;  /* 0x00381f0014047f89 */ /* 0x000f2800000e0000 */
[----:B------:R-:W5:Y:S01]  /*18bc0*/  SHFL.IDX PT, R6, R20, 0x2, 0x181f ;  /* 0x00581f0014067f89 */ /* 0x000f6200000e0000 */
[----:B0-----:R-:W-:-:S04]  /*18bd0*/  @!P2 LEA R10, P5, R43, R3, 0x1 ;  /* 0x000000032b0aa211 */ /* 0x001fc800078a08ff */
[C---:B-1----:R-:W-:Y:S02]  /*18be0*/  @!P2 LEA.HI.X R3, R43.reuse, R0, R33, 0x1, P5 ;  /* 0x000000002b03a211 */ /* 0x042fe400028f0c21 */
[----:B------:R0:W1:Y:S01]  /*18bf0*/  SHFL.IDX PT, R0, R20, 0x3, 0x181f ;  /* 0x00781f0014007f89 */ /* 0x00006200000e0000 */
[C---:B--2---:R-:W-:Y:S02]  /*18c00*/  @!P3 LEA R8, P1, R43.reuse, R5, 0x1 ;  /* 0x000000052b08b211 */ /* 0x044fe400078208ff */
[----:B------:R-:W-:Y:S01]  /*18c10*/  @!P2 IMAD.MOV.U32 R11, RZ, RZ, R3 ;  /* 0x000000ffff0ba224 */ /* 0x000fe200078e0003 */
[----:B---3--:R-:W-:-:S04]  /*18c20*/  @!P4 LEA R25, P5, R43, R14, 0x1 ;  /* 0x0000000e2b19c211 */ /* 0x008fc800078a08ff */
[----:B------:R0:W-:Y:S01]  /*18c30*/  @!P2 ST.E.128 desc[UR42][R10.64], RZ ;  /* 0x000000ff0a00a985 */ /* 0x0001e2000c101d2a */
[C---:B----4-:R-:W-:Y:S01]  /*18c40*/  @!P3 LEA.HI.X R9, R43.reuse, R4, R33, 0x1, P1 ;  /* 0x000000042b09b211 */ /* 0x050fe200008f0c21 */
[----:B------:R-:W-:Y:S02]  /*18c50*/  @!P4 IMAD.MOV.U32 R4, RZ, RZ, R25 ;  /* 0x000000ffff04c224 */ /* 0x000fe400078e0019 */
[----:B------:R0:W2:Y:S01]  /*18c60*/  SHFL.IDX PT, R14, R7, 0x3, 0x181f ;  /* 0x00781f00070e7f89 */ /* 0x0000a200000e0000 */
[----:B-----5:R-:W-:-:S03]  /*18c70*/  @!P4 LEA.HI.X R5, R43, R6, R33, 0x1, P5 ;  /* 0x000000062b05c211 */ /* 0x020fc600028f0c21 */
[----:B------:R0:W-:Y:S04]  /*18c80*/  @!P3 ST.E.128 desc[UR42][R8.64], RZ ;  /* 0x000000ff0800b985 */ /* 0x0001e8000c101d2a */
[----:B------:R0:W-:Y:S02]  /*18c90*/  @!P4 ST.E.128 desc[UR42][R4.64], RZ ;  /* 0x000000ff0400c985 */ /* 0x0001e4000c101d2a */
.L_x_14689:
[----:B------:R-:W-:-:S05]  /*18ca0*/  VIADD R24, R24, 0x90 ;  /* 0x0000009018187836 */ /* 0x000fca0000000000 */
[----:B------:R-:W-:-:S13]  /*18cb0*/  ISETP.GE.OR P0, PT, R24, R21, P0 ;  /* 0x000000151800720c */ /* 0x000fda0000706670 */
[----:B--2---:R-:W-:-:S04]  /*18cc0*/  @!P0 LEA R14, P1, R43, R14, 0x1 ;  /* 0x0000000e2b0e8211 */ /* 0x004fc800078208ff */
[----:B-1----:R-:W-:-:S05]  /*18cd0*/  @!P0 LEA.HI.X R15, R43, R0, R33, 0x1, P1 ;  /* 0x000000002b0f8211 */ /* 0x002fca00008f0c21 */
[----:B------:R1:W-:Y:S04]  /*18ce0*/  @!P0 ST.E.128 desc[UR42][R14.64], RZ ;  /* 0x000000ff0e008985 */ /* 0x0003e8000c101d2a */
.L_x_14490:
[----:B------:R-:W-:Y:S05]  /*18cf0*/  BSYNC B0 ;  /* 0x0000000000007941 */ /* 0x000fea0003800000 */
.L_x_14487:
[----:B------:R-:W-:Y:S02]  /*18d00*/  ULDC UR4, c[0x0][0xc3c] ;  /* 0x00030f0000047ab9 */ /* 0x000fe40000000800 */
[----:B------:R-:W-:-:S13]  /*18d10*/  ISETP.GE.AND P0, PT, R31, UR4, PT ;  /* 0x000000041f007c0c */ /* 0x000fda000bf06270 */
[----:B------:R-:W-:Y:S05]  /*18d20*/  @!P0 BRA `(.L_x_14495) ;  /* 0xfffffe8000c48947 */ /* 0x000fea000383ffff */
[----:B------:R-:W-:Y:S05]  /*18d30*/  BRA `(.L_x_14289) ;  /* 0x0000007000a07947 */ /* 0x000fea0003800000 */
.L_x_14287:
        /* <DEDUP_REMOVED lines=16> */
.L_x_14496:
        /* <DEDUP_REMOVED lines=42> */
.L_x_14502:
        /* <DEDUP_REMOVED lines=12> */
.L_x_14501:
[----:B------:R-:W-:Y:S05]  /*191a0*/  BSYNC B0 ;  /* 0x0000000000007941 */ /* 0x000fea0003800000 */
.L_x_14500:
        /* <DEDUP_REMOVED lines=21> */
.L_x_14498:
        /* <DEDUP_REMOVED lines=21> */
.L_x_14503:
[----:B-1----:R-:W-:Y:S01]  /*19450*/  IMAD R16, R16, UR5, R13 ;  /* 0x0000000510107c24 */ /* 0x002fe2000f8e020d */
[----:B------:R-:W-:Y:S01]  /*19460*/  IABS R10, R4 ;  /* 0x00000004000a7213 */ /* 0x000fe20000000000 */
[----:B------:R-:W-:Y:S02]  /*19470*/  IMAD R11, R11, R8, RZ ;  /* 0x000000080b0b7224 */ /* 0x000fe400078e02ff */
[----:B------:R-:W-:Y:S01]  /*19480*/  IMAD.MOV.U32 R2, RZ, RZ, RZ ;  /* 0x000000ffff027224 */ /* 0x000fe200078e00ff */
[----:B0-----:R-:W-:Y:S01]  /*19490*/  IADD3 R9, -R16, UR6, RZ ;  /* 0x0000000610097c10 */ /* 0x001fe2000fffe1ff */
[----:B------:R-:W-:Y:S02]  /*194a0*/  IMAD.MOV R10, RZ, RZ, -R10 ;  /* 0x000000ffff0a7224 */ /* 0x000fe400078e0a0a */
[----:B------:R-:W-:Y:S01]  /*194b0*/  IMAD.HI.U32 R2, R3, R11, R2 ;  /* 0x0000000b03027227 */ /* 0x000fe200078e0002 */
[----:B------:R-:W-:-:S04]  /*194c0*/  IABS R6, R9 ;  /* 0x0000000900067213 */ /* 0x000fc80000000000 */
[----:B------:R-:W-:Y:S01]  /*194d0*/  MOV R3, R6 ;  /* 0x0000000600037202 */ /* 0x000fe20000000f00 */
[----:B------:R-:W-:-:S04]  /*194e0*/  IMAD.MOV.U32 R6, RZ, RZ, R10 ;  /* 0x000000ffff067224 */ /* 0x000fc800078e000a */
        /* <DEDUP_REMOVED lines=42> */
[----:B------:R-:W-:Y:S01]  /*19790*/  @!P1 LOP3.LUT R2, RZ, R7, RZ, 0x33, !PT ;  /* 0x00000007ff029212 */ /* 0x000fe200078e33ff */
[----:B------:R-:W-:-:S03]  /*197a0*/  IMAD.MOV R7, RZ, RZ, -R7 ;  /* 0x000000ffff077224 */ /* 0x000fc600078e0a07 */
[----:B------:R-:W-:Y:S01]  /*197b0*/  LOP3.LUT R17, RZ, R2, RZ, 0x33, !PT ;  /* 0x00000002ff117212 */ /* 0x000fe200078e33ff */
[----:B------:R-:W-:-:S04]  /*197c0*/  IMAD R18, R2, R7, R3 ;  /* 0x0000000702127224 */ /* 0x000fc800078e0203 */
[----:B------:R-:W-:Y:S01]  /*197d0*/  IMAD.IADD R17, R0, 0x1, R17 ;  /* 0x0000000100117824 */ /* 0x000fe200078e0211 */
[----:B------:R-:W-:Y:S06]  /*197e0*/  BRA `(.L_x_14504) ;  /* 0x00000000000c7947 */ /* 0x000fec0003800000 */
.L_x_14499:
[----:B------:R-:W-:Y:S02]  /*197f0*/  IMAD.MOV.U32 R17, RZ, RZ, RZ ;  /* 0x000000ffff117224 */ /* 0x000fe400078e00ff */
[----:B------:R-:W-:Y:S02]  /*19800*/  IMAD.U32 R16, RZ, RZ, UR6 ;  /* 0x00000006ff107e24 */ /* 0x000fe4000f8e00ff */
[----:B------:R-:W-:-:S07]  /*19810*/  IMAD.MOV.U32 R18, RZ, RZ, RZ ;  /* 0x000000ffff127224 */ /* 0x000fce00078e00ff */
.L_x_14504:
[----:B------:R-:W-:-:S13]  /*19820*/  ISETP.NE.AND P0, PT, R5, RZ, PT ;  /* 0x000000ff0500720c */ /* 0x000fda0003f05270 */
[----:B------:R-:W0:Y:S01]  /*19830*/  @!P0 S2R R3, SR_CgaCtaId ;  /* 0x0000000000038919 */ /* 0x000e220000008800 */
[----:B------:R-:W-:-:S04]  /*19840*/  @!P0 MOV R0, 0x400 ;  /* 0x0000040000008802 */ /* 0x000fc80000000f00 */
[----:B0-----:R-:W-:-:S05]  /*19850*/  @!P0 LEA R0, R3, R0, 0x18 ;  /* 0x0000000003008211 */ /* 0x001fca00078ec0ff */
[----:B------:R0:W-:Y:S01]  /*19860*/  @!P0 STS.128 [R0+0x168d0], R16 ;  /* 0x0168d01000008388 */ /* 0x0001e20000000c00 */
[----:B------:R-:W-:Y:S06]  /*19870*/  BAR.ARV 0x5, 0x200 ;  /* 0x0148000000007b1d */ /* 0x000fec0000002000 */
.L_x_14497:
        /* <DEDUP_REMOVED lines=10> */
[----:B------:R-:W-:Y:S01]  /*19920*/  STL [R1+0x44], RZ ;  /* 0x000044ff01007387 */ /* 0x000fe20000100800 */
[----:B------:R-:W-:Y:S01]  /*19930*/  IMAD.MOV.U32 R27, RZ, RZ, RZ ;  /* 0x000000ffff1b7224 */ /* 0x000fe200078e00ff */
[----:B------:R-:W-:Y:S01]  /*19940*/  MOV R29, 0x1 ;  /* 0x00000001001d7802 */ /* 0x000fe20000000f00 */
[----:B------:R-:W-:Y:S01]  /*19950*/  IMAD.MOV.U32 R25, RZ, RZ, RZ ;  /* 0x000000ffff197224 */ /* 0x000fe200078e00ff */
[----:B------:R-:W-:Y:S01]  /*19960*/  ULDC.64 UR40, c[0x0][0x198] ;  /* 0x0000660000287ab9 */ /* 0x000fe20000000a00 */
[----:B------:R-:W-:Y:S01]  /*19970*/  ULOP3.LUT UR38, UR37, 0x2, URZ, 0xfc, !UPT ;  /* 0x0000000225267892 */ /* 0x000fe2000f8efc3f */
[----:B------:R-:W-:Y:S01]  /*19980*/  ULDC UR36, c[0x0][0xc] ;  /* 0x0000030000247ab9 */ /* 0x000fe20000000800 */
[----:B--2---:R-:W-:-:S06]  /*19990*/  ULEA UR4, UR5, UR4, 0x18 ;  /* 0x0000000405047291 */ /* 0x004fcc000f8ec03f */
[----:B------:R-:W-:Y:S01]  /*199a0*/  IMAD.U32 R22, RZ, RZ, UR4 ;  /* 0x00000004ff167e24 */ /* 0x000fe2000f8e00ff */
[C---:B-1----:R-:W-:Y:S01]  /*199b0*/  LOP3.LUT R5, R6.reuse, 0x7f, RZ, 0xc0, !PT ;  /* 0x0000007f06057812 */ /* 0x042fe200078ec0ff */
[----:B0-----:R-:W-:-:S04]  /*199c0*/  IMAD.SHL.U32 R0, R6, 0x8, RZ ;  /* 0x0000000806007824 */ /* 0x001fc800078e00ff */
[----:B------:R-:W-:Y:S01]  /*199d0*/  IMAD.SHL.U32 R3, R5, 0x8, RZ ;  /* 0x0000000805037824 */ /* 0x000fe200078e00ff */
[----:B------:R-:W-:Y:S01]  /*199e0*/  LOP3.LUT R2, R0, 0x1f8, RZ, 0xc0, !PT ;  /* 0x000001f800027812 */ /* 0x000fe200078ec0ff */
[----:B------:R-:W-:-:S03]  /*199f0*/  IMAD.MOV.U32 R0, RZ, RZ, 0x1 ;  /* 0x00000001ff007424 */ /* 0x000fc600078e00ff */
[----:B------:R-:W-:Y:S02]  /*19a00*/  LOP3.LUT R2, R2, 0x38, R6, 0x78, !PT ;  /* 0x0000003802027812 */ /* 0x000fe400078e7806 */
[----:B------:R0:W-:Y:S02]  /*19a10*/  STL [R1], R0 ;  /* 0x0000000001007387 */ /* 0x0001e40000100800 */
[----:B------:R-:W-:Y:S01]  /*19a20*/  LOP3.LUT R4, R2, 0x200, R3, 0xf8, !PT ;  /* 0x0000020002047812 */ /* 0x000fe200078ef803 */
[----:B------:R-:W-:Y:S01]  /*19a30*/  IMAD.SHL.U32 R2, R6, 0x10, RZ ;  /* 0x0000001006027824 */ /* 0x000fe200078e00ff */
[----:B------:R-:W-:-:S04]  /*19a40*/  SHF.R.U32.HI R3, RZ, 0x3, R5 ;  /* 0x00000003ff037819 */ /* 0x000fc80000011605 */
[----:B------:R-:W-:Y:S01]  /*19a50*/  LOP3.LUT R2, R2, 0x70, RZ, 0xc0, !PT ;  /* 0x0000007002027812 */ /* 0x000fe200078ec0ff */
[----:B0-----:R-:W-:-:S03]  /*19a60*/  IMAD R0, R4, 0x2, R22 ;  /* 0x0000000204007824 */ /* 0x001fc600078e0216 */
[----:B------:R-:W-:Y:S02]  /*19a70*/  LOP3.LUT R2, R3, R2, RZ, 0xfc, !PT ;  /* 0x0000000203027212 */ /* 0x000fe400078efcff */
[----:B------:R0:W-:Y:S05]  /*19a80*/  STL [R1+0x28], R0 ;  /* 0x0000280001007387 */ /* 0x0001ea0000100800 */
.L_x_14614:
        /* <DEDUP_REMOVED lines=9> */
[----:B--2---:R-:W2:Y:S02]  /*19b20*/  @P0 LDC.64 R2, c[0x0][0xa28] ;  /* 0x00028a00ff020b82 */ /* 0x004ea40000000a00 */
        /* <DEDUP_REMOVED lines=14> */
[----:B------:R-:W-:Y:S01]  /*19c10*/  ULDC UR4, c[0x0][0x288] ;  /* 0x0000a20000047ab9 */ /* 0x000fe20000000800 */
[----:B0-----:R-:W-:-:S05]  /*19c20*/  IMAD.WIDE R2, R19, 0x4, R2 ;  /* 0x0000000413027825 */ /* 0x001fca00078e0202 */
[----:B------:R-:W5:Y:S01]  /*19c30*/  @P1 LDG.E R0, desc[UR42][R2.64] ;  /* 0x0000002a02001981 */ /* 0x000f62000c1e1900 */
[----:B-1----:R-:W-:-:S03]  /*19c40*/  @P2 IMAD.WIDE R6, R19, 0x4, R6 ;  /* 0x0000000413062825 */ /* 0x002fc600078e0206 */
[----:B--2---:R0:W-:Y:S02]  /*19c50*/  STL [R1+0x2c], R8 ;  /* 0x00002c0801007387 */ /* 0x0041e40000100800 */
[----:B0-----:R-:W-:Y:S01]  /*19c60*/  IMAD.U32 R8, RZ, RZ, UR4 ;  /* 0x00000004ff087e24 */ /* 0x001fe2000f8e00ff */
[----:B------:R-:W-:-:S05]  /*19c70*/  ULDC.64 UR4, c[0x0][0x418] ;  /* 0x0001060000047ab9 */ /* 0x000fca0000000a00 */
[----:B------:R0:W2:Y:S01]  /*19c80*/  @P2 LDG.E R8, desc[UR42][R6.64] ;  /* 0x0000002a06082981 */ /* 0x0000a2000c1e1900 */
        /* <DEDUP_REMOVED lines=9> */
[----:B--2---:R0:W-:Y:S04]  /*19d20*/  STL [R1+0x8], R8 ;  /* 0x0000080801007387 */ /* 0x0041e80000100800 */
[----:B---3--:R0:W-:Y:S01]  /*19d30*/  STL [R1+0x20], R10 ;  /* 0x0000200a01007387 */ /* 0x0081e20000100800 */
[----:B------:R-:W-:Y:S01]  /*19d40*/  IMAD.MOV.U32 R12, RZ, RZ, R8 ;  /* 0x000000ffff0c7224 */ /* 0x000fe200078e0008 */
[----:B------:R-:W-:Y:S06]  /*19d50*/  @P2 BRA `(.L_x_14506) ;  /* 0x0000000000142947 */ /* 0x000fec0003800000 */
[----:B------:R-:W-:Y:S05]  /*19d60*/  @!P0 BRA `(.L_x_14506) ;  /* 0x0000000000108947 */ /* 0x000fea0003800000 */
[----:B0-----:R-:W2:Y:S04]  /*19d70*/  LDG.E R8, desc[UR42][R4.64] ;  /* 0x0000002a04087981 */ /* 0x001ea8000c1e1900 */
[----:B------:R-:W2:Y:S02]  /*19d80*/  LDG.E R9, desc[UR42][R4.64+0x4] ;  /* 0x0000042a04097981 */ /* 0x000ea4000c1e1900 */
[----:B--2---:R-:W-:-:S05]  /*19d90*/  IMAD.IADD R12, R9, 0x1, -R8 ;  /* 0x00000001090c7824 */ /* 0x004fca00078e0a08 */
[----:B------:R1:W-:Y:S02]  /*19da0*/  STL [R1+0x8], R12 ;  /* 0x0000080c01007387 */ /* 0x0003e40000100800 */
.L_x_14506:
        /* <DEDUP_REMOVED lines=8> */
.L_x_14507:
        /* <DEDUP_REMOVED lines=8> */
[----:B--2---:R-:W-:-:S07]  /*19eb0*/  IMAD.IADD R7, R8, 0x1, -R7 ;  /* 0x0000000108077824 */ /* 0x004fce00078e0a07 */
.L_x_14508:
[----:B--2---:R-:W2:Y:S01]  /*19ec0*/  @P1 LDG.E R4, desc[UR42][R2.64] ;  /* 0x0000002a02041981 */ /* 0x004ea2000c1e1900 */
[----:B0-----:R-:W0:Y:S03]  /*19ed0*/  LDC R8, c[0x0][0x448] ;  /* 0x00011200ff087b82 */ /* 0x001e260000000800 */
[----:B------:R3:W2:Y:S01]  /*19ee0*/  @P1 LDG.E R5, desc[UR42][R2.64+0x4] ;  /* 0x0000042a02051981 */ /* 0x0006a2000c1e1900 */
[----:B------:R-:W-:Y:S02]  /*19ef0*/  IMAD R28, R17, 0xc0, RZ ;  /* 0x000000c0111c7824 */ /* 0x000fe400078e02ff */
[----:B-----5:R-:W-:Y:S02]  /*19f00*/  IMAD.IADD R7, R7, 0x1, -R10 ;  /* 0x0000000107077824 */ /* 0x020fe400078e0a0a */
[----:B------:R-:W-:Y:S01]  /*19f10*/  VIADD R9, R28, 0xbf ;  /* 0x000000bf1c097836 */ /* 0x000fe20000000000 */
[----:B0-----:R-:W-:-:S13]  /*19f20*/  ISETP.NE.AND P2, PT, R8, 0x1, PT ;  /* 0x000000010800780c */ /* 0x001fda0003f45270 */
[----:B---3--:R-:W0:Y:S08]  /*19f30*/  @P2 LDC R3, c[0x0][0x44c] ;  /* 0x00011300ff032b82 */ /* 0x008e300000000800 */
[----:B------:R-:W3:Y:S01]  /*19f40*/  @P2 LDC R2, c[0x0][0x450] ;  /* 0x00011400ff022b82 */ /* 0x000ee20000000800 */
[----:B0-----:R-:W-:-:S05]  /*19f50*/  @P2 IMAD.HI.U32 R3, R9, R3, RZ ;  /* 0x0000000309032227 */ /* 0x001fca00078e00ff */
[----:B---3--:R-:W-:Y:S01]  /*19f60*/  @P2 SHF.R.U32.HI R9, RZ, R2, R3 ;  /* 0x00000002ff092219 */ /* 0x008fe20000011603 */
[----:B--2---:R-:W-:-:S04]  /*19f70*/  @P1 IMAD.IADD R6, R5, 0x1, -R4 ;  /* 0x0000000105061824 */ /* 0x004fc800078e0a04 */
[----:B------:R-:W-:-:S04]  /*19f80*/  IMAD.IADD R11, R7, 0x1, R6 ;  /* 0x00000001070b7824 */ /* 0x000fc800078e0206 */
[C---:B------:R-:W-:Y:S01]  /*19f90*/  VIADD R17, R11.reuse, 0x7f ;  /* 0x0000007f0b117836 */ /* 0x040fe20000000000 */
[----:B------:R0:W-:Y:S01]  /*19fa0*/  STL [R1+0x18], R11 ;  /* 0x0000180b01007387 */ /* 0x0001e20000100800 */
[----:B------:R-:W-:-:S03]  /*19fb0*/  IADD3 R8, R11, 0x1, -R12 ;  /* 0x000000010b087810 */ /* 0x000fc60007ffe80c */
[----:B------:R-:W-:Y:S02]  /*19fc0*/  SHF.R.S32.HI R2, RZ, 0x1f, R17 ;  /* 0x0000001fff027819 */ /* 0x000fe40000011411 */
[----:B------:R-:W-:Y:S02]  /*19fd0*/  IADD3 R9, R8, R9, RZ ;  /* 0x0000000908097210 */ /* 0x000fe40007ffe0ff */
[----:B------:R-:W-:Y:S02]  /*19fe0*/  LEA.HI R17, R2, R17, RZ, 0x7 ;  /* 0x0000001102117211 */ /* 0x000fe400078f38ff */
[----:B------:R-:W2:Y:S02]  /*19ff0*/  LDC.64 R2, c[0x0][0x9e0] ;  /* 0x00027800ff027b82 */ /* 0x000ea40000000a00 */
[----:B------:R-:W-:Y:S02]  /*1a000*/  SHF.R.S32.HI R17, RZ, 0x7, R17 ;  /* 0x00000007ff117819 */ /* 0x000fe40000011411 */
[----:B--2---:R-:W-:Y:S01]  /*1a010*/  ISETP.GE.AND P3, PT, R3, 0x1, PT ;  /* 0x000000010300780c */ /* 0x004fe20003f66270 */
        /* <DEDUP_REMOVED lines=13> */
.L_x_14511:
[----:B------:R-:W-:-:S13]  /*1a0f0*/  ISETP.NE.AND P0, PT, R3, 0x1, PT ;  /* 0x000000010300780c */ /* 0x000fda0003f05270 */
[----:B------:R-:W0:Y:S02]  /*1a100*/  @P0 LDC.64 R4, c[0x0][0x9e8] ;  /* 0x00027a00ff040b82 */ /* 0x000e240000000a00 */
[----:B0-----:R-:W-:-:S05]  /*1a110*/  @P0 IMAD.HI.U32 R4, R10, R4, RZ ;  /* 0x000000040a040227 */ /* 0x001fca00078e00ff */
[----:B------:R-:W-:-:S07]  /*1a120*/  @P0 SHF.R.U32.HI R10, RZ, R5, R4 ;  /* 0x00000005ff0a0219 */ /* 0x000fce0000011604 */
.L_x_14512:
[----:B------:R-:W-:Y:S05]  /*1a130*/  BSYNC B0 ;  /* 0x0000000000007941 */ /* 0x000fea0003800000 */
.L_x_14510:
[----:B------:R-:W-:-:S05]  /*1a140*/  IMAD R10, R10, R3, R3 ;  /* 0x000000030a0a7224 */ /* 0x000fca00078e0203 */
[----:B------:R-:W-:-:S07]  /*1a150*/  VIMNMX R2, R2, R10, PT ;  /* 0x0000000a02027248 */ /* 0x000fce0003fe0100 */
.L_x_14509:
[----:B------:R-:W0:Y:S01]  /*1a160*/  @P2 LDC R9, c[0x0][0x44c] ;  /* 0x00011300ff092b82 */ /* 0x000e220000000800 */
[----:B------:R-:W-:Y:S01]  /*1a170*/  IMAD.MOV.U32 R4, RZ, RZ, R28 ;  /* 0x000000ffff047224 */ /* 0x000fe200078e001c */
[----:B------:R-:W-:-:S06]  /*1a180*/  ULDC UR4, c[0x0][0x9dc] ;  /* 0x0002770000047ab9 */ /* 0x000fcc0000000800 */
[----:B------:R-:W2:Y:S01]  /*1a190*/  @P2 LDC R5, c[0x0][0x450] ;  /* 0x00011400ff052b82 */ /* 0x000ea20000000800 */
[----:B0-----:R-:W-:-:S05]  /*1a1a0*/  @P2 IMAD.HI.U32 R9, R28, R9, RZ ;  /* 0x000000091c092227 */ /* 0x001fca00078e00ff */
[----:B--2---:R-:W-:Y:S01]  /*1a1b0*/  @P2 SHF.R.U32.HI R4, RZ, R5, R9 ;  /* 0x00000005ff042219 */ /* 0x004fe20000011609 */
[----:B------:R-:W-:-:S04]  /*1a1c0*/  IMAD.IADD R9, R11, 0x1, -R12 ;  /* 0x000000010b097824 */ /* 0x000fc800078e0a0c */
        /* <DEDUP_REMOVED lines=13> */
.L_x_14515:
[----:B------:R-:W-:-:S13]  /*1a2a0*/  ISETP.NE.AND P0, PT, R3, 0x1, PT ;  /* 0x000000010300780c */ /* 0x000fda0003f05270 */
[----:B------:R-:W0:Y:S02]  /*1a2b0*/  @P0 LDC.64 R4, c[0x0][0x9e8] ;  /* 0x00027a00ff040b82 */ /* 0x000e240000000a00 */
[----:B0-----:R-:W-:-:S05]  /*1a2c0*/  @P0 IMAD.HI.U32 R4, R11, R4, RZ ;  /* 0x000000040b040227 */ /* 0x001fca00078e00ff */
[----:B------:R-:W-:-:S07]  /*1a2d0*/  @P0 SHF.R.U32.HI R11, RZ, R5, R4 ;  /* 0x00000005ff0b0219 */ /* 0x000fce0000011604 */
.L_x_14516:
[----:B------:R-:W-:Y:S05]  /*1a2e0*/  BSYNC B0 ;  /* 0x0000000000007941 */ /* 0x000fea0003800000 */
.L_x_14514:
[----:B------:R-:W-:-:S05]  /*1a2f0*/  IMAD R3, R11, R3, RZ ;  /* 0x000000030b037224 */ /* 0x000fca00078e02ff */
[----:B------:R-:W-:-:S07]  /*1a300*/  VIMNMX R10, R10, R3, !PT ;  /* 0x000000030a0a7248 */ /* 0x000fce0007fe0100 */
.L_x_14513:
[----:B------:R-:W-:Y:S01]  /*1a310*/  IADD3 R2, R2, 0x7f, RZ ;  /* 0x0000007f02027810 */ /* 0x000fe20007ffe0ff */
[----:B------:R-:W-:Y:S03]  /*1a320*/  BSSY B0, `(.L_x_14517) ;  /* 0x00000e3000007945 */ /* 0x000fe60003800000 */
        /* <DEDUP_REMOVED lines=12> */
[----:B------:R-:W-:-:S13]  /*1a3f0*/  ISETP.GT.AND P0, PT, R3, R4, PT ;  /* 0x000000040300720c */ /* 0x000fda0003f04270 */
[----:B------:R-:W-:Y:S01]  /*1a400*/  @P0 VIADD R2, R3, 0x7f ;  /* 0x0000007f03020836 */ /* 0x000fe20000000000 */
[----:B------:R-:W-:-:S04]  /*1a410*/  SHF.R.U32.HI R3, RZ, 0x7, R4 ;  /* 0x00000007ff037819 */ /* 0x000fc80000011604 */
        /* <DEDUP_REMOVED lines=14> */
.L_x_14692:
[----:B--2---:R-:W-:Y:S02]  /*1a500*/  ISETP.NE.AND P0, PT, R14, RZ, PT ;  /* 0x000000ff0e00720c */ /* 0x004fe40003f05270 */
[----:B------:R-:W-:-:S11]  /*1a510*/  PLOP3.LUT P6, PT, PT, PT, PT, 0x8, 0x0 ;  /* 0x000000000000781c */ /* 0x000fd60003fce170 */
[----:B------:R-:W-:Y:S05]  /*1a520*/  @P0 BRA `(.L_x_14520) ;  /* 0x00000000000c0947 */ /* 0x000fea0003800000 */
[----:B------:R-:W-:-:S03]  /*1a530*/  UMOV UR4, 0xffffffff ;  /* 0xffffffff00047882 */ /* 0x000fc60000000000 */
[----:B------:R-:W-:Y:S05]  /*1a540*/  BRA.DIV UR4, `(.L_x_14521) ;  /* 0x0000007604387947 */ /* 0x000fea000b800000 */
[----:B------:R-:W-:-:S13]  /*1a550*/  ELECT P6, URZ, PT ;  /* 0x00000000003f782f */ /* 0x000fda00038c0000 */
.L_x_14520:
        /* <DEDUP_REMOVED lines=9> */
.L_x_14695:
[----:B------:R-:W-:Y:S05]  /*1a5f0*/  BSYNC B1 ;  /* 0x0000000000017941 */ /* 0x000fea0003800000 */
.L_x_14522:
[----:B------:R-:W-:Y:S04]  /*1a600*/  BSSY B1, `(.L_x_14524) ;  /* 0x0000050000017945 */ /* 0x000fe80003800000 */
[----:B------:R-:W-:Y:S05]  /*1a610*/  @!P6 BRA `(.L_x_14525) ;  /* 0x000000040038e947 */ /* 0x000fea0003800000 */
[----:B------:R-:W2:Y:S01]  /*1a620*/  LDL R7, [R1] ;  /* 0x0000000001077983 */ /* 0x000ea20000100800 */
        /* <DEDUP_REMOVED lines=8> */
.L_x_14696:
[----:B------:R-:W-:Y:S05]  /*1a6b0*/  BSYNC B2 ;  /* 0x0000000000027941 */ /* 0x000fea0003800000 */
.L_x_14526:
[----:B------:R-:W-:Y:S04]  /*1a6c0*/  BSSY B2, `(.L_x_14528) ;  /* 0x0000009000027945 */ /* 0x000fe80003800000 */
[----:B------:R-:W-:Y:S05]  /*1a6d0*/  @P1 BRA `(.L_x_14529) ;  /* 0x00000000001c1947 */ /* 0x000fea0003800000 */
[----:B0-----:R-:W0:Y:S02]  /*1a6e0*/  S2R R5, SR_TID.X ;  /* 0x0000000000057919 */ /* 0x001e240000002100 */
[----:B0-----:R-:W-:Y:S02]  /*1a6f0*/  LOP3.LUT R6, R5, 0x1f, RZ, 0xc0, !PT ;  /* 0x0000001f05067812 */ /* 0x001fe400078ec0ff */
[----:B------:R-:W-:Y:S02]  /*1a700*/  MOV R5, 0x4000 ;  /* 0x0000400000057802 */ /* 0x000fe40000000f00 */
[----:B------:R-:W-:Y:S02]  /*1a710*/  ISETP.NE.AND P0, PT, R6, RZ, PT ;  /* 0x000000ff0600720c */ /* 0x000fe40003f05270 */
[----:B------:R3:W-:Y:S11]  /*1a720*/  SYNCS.ARRIVE.TRANS64 RZ, [R10+URZ+0x16890], R5 ;  /* 0x016890050aff79a7 */ /* 0x0007f6000800003f */
[----:B---3--:R-:W-:Y:S05]  /*1a730*/  @!P0 BRA `(.L_x_14529) ;  /* 0x0000000000048947 */ /* 0x008fea0003800000 */
[----:B------:R-:W-:Y:S01]  /*1a740*/  BPT.TRAP 0x1 ;  /* 0x000000040000795c */ /* 0x000fe20000300000 */
.L_x_14529:
[----:B------:R-:W-:Y:S05]  /*1a750*/  BSYNC B2 ;  /* 0x0000000000027941 */ /* 0x000fea0003800000 */
.L_x_14528:
[----:B------:R-:W-:Y:S01]  /*1a760*/  IMAD.MOV.U32 R13, RZ, RZ, RZ ;  /* 0x000000ffff0d7224 */ /* 0x000fe200078e00ff */
[----:B------:R-:W-:Y:S01]  /*1a770*/  UIADD3 UR4, UP0, UR40, 0x570, URZ ;  /* 0x0000057028047890 */ /* 0x000fe2000ff1e03f */
[----:B------:R-:W-:Y:S01]  /*1a780*/  IMAD R6, R4, 0x80, R0 ;  /* 0x0000008004067824 */ /* 0x000fe200078e0200 */
[----:B------:R-:W-:Y:S01]  /*1a790*/  PLOP3.LUT P0, PT, PT, PT, PT, 0x80, 0x0 ;  /* 0x000000000000781c */ /* 0x000fe20003f0f070 */
[----:B0-----:R-:W-:Y:S01]  /*1a7a0*/  IMAD R5, R27, 0x4000, R22 ;  /* 0x000040001b057824 */ /* 0x001fe200078e0216 */
[----:B------:R-:W-:Y:S01]  /*1a7b0*/  R2UR UR10, R13 ;  /* 0x000000000d0a72ca */ /* 0x000fe200000e0000 */
[----:B------:R-:W-:Y:S01]  /*1a7c0*/  VIADD R6, R6, 0xffffff80 ;  /* 0xffffff8006067836 */ /* 0x000fe20000000000 */
[----:B------:R-:W-:Y:S01]  /*1a7d0*/  UIADD3.X UR5, URZ, UR41, URZ, UP0, !UPT ;  /* 0x000000293f057290 */ /* 0x000fe200087fe43f */
[----:B------:R-:W-:Y:S01]  /*1a7e0*/  VIADD R5, R5, 0xe400 ;  /* 0x0000e40005057836 */ /* 0x000fe20000000000 */
[----:B------:R-:W-:Y:S01]  /*1a7f0*/  UMOV UR6, 0x0 ;  /* 0x0000000000067882 */ /* 0x000fe20000000000 */
[----:B-1----:R-:W-:Y:S01]  /*1a800*/  IMAD.SHL.U32 R12, R27, 0x2000, RZ ;  /* 0x000020001b0c7824 */ /* 0x002fe200078e00ff */
[----:B------:R-:W-:Y:S01]  /*1a810*/  UMOV UR7, 0x12f00000 ;  /* 0x12f0000000077882 */ /* 0x000fe20000000000 */
[----:B------:R-:W-:-:S08]  /*1a820*/  VIADD R11, R10, 0x16890 ;  /* 0x000168900a0b7836 */ /* 0x000fd00000000000 */
.L_x_14530:
        /* <DEDUP_REMOVED lines=13> */
.L_x_14697:
[----:B------:R-:W-:Y:S05]  /*1a900*/  BSYNC B2 ;  /* 0x0000000000027941 */ /* 0x000fea0003800000 */
.L_x_14531:
[----:B------:R-:W-:Y:S01]  /*1a910*/  BSSY B2, `(.L_x_14533) ;  /* 0x000000b000027945 */ /* 0x000fe20003800000 */
[----:B------:R-:W-:Y:S01]  /*1a920*/  MOV R14, 0x0 ;  /* 0x00000000000e7802 */ /* 0x000fe20000000f00 */
[----:B------:R-:W-:Y:S02]  /*1a930*/  IMAD.MOV.U32 R15, RZ, RZ, 0x12f00000 ;  /* 0x12f00000ff0f7424 */ /* 0x000fe400078e00ff */
        /* <DEDUP_REMOVED lines=8> */
.L_x_14534:
[----:B------:R-:W-:Y:S05]  /*1a9c0*/  BSYNC B2 ;  /* 0x0000000000027941 */ /* 0x000fea0003800000 */
.L_x_14533:
[----:B------:R-:W-:Y:S01]  /*1a9d0*/  R2UR UR10, R13 ;  /* 0x000000000d0a72ca */ /* 0x000fe200000e0000 */
[----:B------:R-:W-:Y:S01]  /*1a9e0*/  IMAD R12, R12, 0x2, R22 ;  /* 0x000000020c0c7824 */ /* 0x000fe200078e0216 */
[----:B------:R-:W-:Y:S01]  /*1a9f0*/  R2UR UR6, R14 ;  /* 0x000000000e0672ca */ /* 0x000fe200000e0000 */
[----:B------:R-:W-:Y:S01]  /*1aa00*/  UIADD3 UR4, UP0, UR40, 0x670, URZ ;  /* 0x0000067028047890 */ /* 0x000fe2000ff1e03f */
[----:B------:R-:W-:Y:S01]  /*1aa10*/  R2UR UR7, R15 ;  /* 0x000000000f0772ca */ /* 0x000fe200000e0000 */
[----:B0-2---:R-:W-:Y:S01]  /*1aa20*/  VIADD R10, R10, 0x168b0 ;  /* 0x000168b00a0a7836 */ /* 0x005fe20000000000 */
[----:B------:R-:W-:Y:S01]  /*1aa30*/  PLOP3.LUT P0, PT, PT, PT, PT, 0x80, 0x0 ;  /* 0x000000000000781c */ /* 0x000fe20003f0f070 */
[----:B------:R-:W-:Y:S01]  /*1aa40*/  VIADD R12, R12, 0x400 ;  /* 0x000004000c0c7836 */ /* 0x000fe20000000000 */
[----:B------:R-:W-:-:S12]  /*1aa50*/  UIADD3.X UR5, URZ, UR41, URZ, UP0, !UPT ;  /* 0x000000293f057290 */ /* 0x000fd800087fe43f */
.L_x_14535:
        /* <DEDUP_REMOVED lines=10> */
.L_x_14525:
[----:B------:R-:W-:Y:S05]  /*1ab00*/  BSYNC B1 ;  /* 0x0000000000017941 */ /* 0x000fea0003800000 */
.L_x_14524:
[----:B------:R-:W2:Y:S01]  /*1ab10*/  LDL.LU R7, [R1] ;  /* 0x0000000001077983 */ /* 0x000ea20000300800 */
[----:B------:R-:W-:Y:S01]  /*1ab20*/  VIADD R27, R27, 0x1 ;  /* 0x000000011b1b7836 */ /* 0x000fe20000000000 */
[----:B------:R-:W-:Y:S01]  /*1ab30*/  PLOP3.LUT P0, PT, PT, PT, PT, 0x8, 0x0 ;  /* 0x000000000000781c */ /* 0x000fe20003f0e170 */
[----:B------:R-:W-:-:S03]  /*1ab40*/  VIADD R4, R4, 0xfffffffe ;  /* 0xfffffffe04047836 */ /* 0x000fc60000000000 */
[C---:B------:R-:W-:Y:S02]  /*1ab50*/  ISETP.NE.AND P1, PT, R27.reuse, 0x2, PT ;  /* 0x000000021b00780c */ /* 0x040fe40003f25270 */
[----:B------:R-:W-:Y:S02]  /*1ab60*/  ISETP.GE.AND P2, PT, R4, R3, PT ;  /* 0x000000030400720c */ /* 0x000fe40003f46270 */
[----:B0-----:R-:W-:Y:S02]  /*1ab70*/  SEL R5, RZ, 0x1, P1 ;  /* 0x00000001ff057807 */ /* 0x001fe40000800000 */
[----:B------:R-:W-:Y:S02]  /*1ab80*/  SEL R27, R27, RZ, P1 ;  /* 0x000000ff1b1b7207 */ /* 0x000fe40000800000 */
[----:B--2---:R-:W-:-:S05]  /*1ab90*/  LOP3.LUT R7, R7, R5, RZ, 0x3c, !PT ;  /* 0x0000000507077212 */ /* 0x004fca00078e3cff */
[----:B------:R0:W-:Y:S02]  /*1aba0*/  STL [R1], R7 ;  /* 0x0000000701007387 */ /* 0x0001e40000100800 */
[----:B------:R-:W-:Y:S05]  /*1abb0*/  @!P2 BRA `(.L_x_14518) ;  /* 0x000000040064a947 */ /* 0x000fea0003800000 */
.L_x_14548:
[----:B------:R-:W-:Y:S05]  /*1abc0*/  YIELD ;  /* 0x0000000000007946 */ /* 0x000fea0003800000 */
[----:B------:R-:W-:Y:S04]  /*1abd0*/  BSSY B1, `(.L_x_14536) ;  /* 0x000004d000017945 */ /* 0x000fe80003800000 */
[----:B--2---:R-:W-:Y:S05]  /*1abe0*/  @!P6 BRA `(.L_x_14537) ;  /* 0x00000004002ce947 */ /* 0x004fea0003800000 */
[----:B------:R-:W2:Y:S01]  /*1abf0*/  LDL R6, [R1] ;  /* 0x0000000001067983 */ /* 0x000ea20000100800 */
[----:B------:R-:W0:Y:S02]  /*1ac00*/  S2R R5, SR_TID.X ;  /* 0x0000000000057919 */ /* 0x000e240000002100 */
[----:B0-----:R-:W-:Y:S02]  /*1ac10*/  LOP3.LUT R7, R5, 0x7f, RZ, 0xc0, !PT ;  /* 0x0000007f05077812 */ /* 0x001fe400078ec0ff */
[----:B------:R-:W-:Y:S01]  /*1ac20*/  LEA R5, R27, R22, 0x3 ;  /* 0x000000161b057211 */ /* 0x000fe200078e18ff */
[----:B------:R-:W-:Y:S01]  /*1ac30*/  BSSY B2, `(.L_x_14538) ;  /* 0x0000005000027945 */ /* 0x000fe20003800000 */
[----:B------:R-:W-:Y:S02]  /*1ac40*/  ISETP.NE.AND P2, PT, R7, RZ, PT ;  /* 0x000000ff0700720c */ /* 0x000fe40003f45270 */
[----:B--2---:R-:W-:-:S04]  /*1ac50*/  SHF.L.U32 R6, R6, 0x1f, RZ ;  /* 0x0000001f06067819 */ /* 0x004fc800000006ff */
[----:B------:R-:W0:Y:S02]  /*1ac60*/  SYNCS.PHASECHK.TRANS64.TRYWAIT P1, [R5+URZ+0x168a0], R6 ;  /* 0x0168a006050075a7 */ /* 0x000e24000802017f */
[----:B0-----:R-:W-:Y:S05]  /*1ac70*/  @!P1 BRA `(.L_x_14539) ;  /* 0x0000006c00c89947 */ /* 0x001fea0003800000 */
.L_x_14698:
[----:B------:R-:W-:Y:S05]  /*1ac80*/  BSYNC B2 ;  /* 0x0000000000027941 */ /* 0x000fea0003800000 */
.L_x_14538:
[----:B------:R-:W-:Y:S04]  /*1ac90*/  BSSY B2, `(.L_x_14540) ;  /* 0x0000009000027945 */ /* 0x000fe80003800000 */
        /* <DEDUP_REMOVED lines=8> */
.L_x_14541:
[----:B------:R-:W-:Y:S05]  /*1ad20*/  BSYNC B2 ;  /* 0x0000000000027941 */ /* 0x000fea0003800000 */
.L_x_14540:
[----:B------:R-:W-:Y:S01]  /*1ad30*/  IMAD.MOV.U32 R13, RZ, RZ, RZ ;  /* 0x000000ffff0d7224 */ /* 0x000fe200078e00ff */
[----:B------:R-:W-:Y:S01]  /*1ad40*/  UIADD3 UR4, UP0, UR40, 0x570, URZ ;  /* 0x0000057028047890 */ /* 0x000fe2000ff1e03f */
[----:B------:R-:W-:Y:S01]  /*1ad50*/  IMAD R7, R27, 0x4000, R22 ;  /* 0x000040001b077824 */ /* 0x000fe200078e0216 */
[----:B------:R-:W-:Y:S01]  /*1ad60*/  PLOP3.LUT P1, PT, PT, PT, PT, 0x80, 0x0 ;  /* 0x000000000000781c */ /* 0x000fe20003f2f070 */
[----:B------:R-:W-:Y:S01]  /*1ad70*/  IMAD R10, R4, 0x80, R0 ;  /* 0x00000080040a7824 */ /* 0x000fe200078e0200 */
[----:B------:R-:W-:Y:S01]  /*1ad80*/  R2UR UR10, R13 ;  /* 0x000000000d0a72ca */ /* 0x000fe200000e0000 */
[----:B------:R-:W-:Y:S01]  /*1ad90*/  VIADD R11, R5, 0x16890 ;  /* 0x00016890050b7836 */ /* 0x000fe20000000000 */
[----:B------:R-:W-:Y:S01]  /*1ada0*/  UIADD3.X UR5, URZ, UR41, URZ, UP0, !UPT ;  /* 0x000000293f057290 */ /* 0x000fe200087fe43f */
[----:B-1----:R-:W-:Y:S01]  /*1adb0*/  VIADD R12, R7, 0xe400 ;  /* 0x0000e400070c7836 */ /* 0x002fe20000000000 */
[----:B------:R-:W-:Y:S01]  /*1adc0*/  UMOV UR6, 0x0 ;  /* 0x0000000000067882 */ /* 0x000fe20000000000 */
[----:B------:R-:W-:-:S10]  /*1add0*/  UMOV UR7, 0x12f00000 ;  /* 0x12f0000000077882 */ /* 0x000fd40000000000 */
.L_x_14542:
        /* <DEDUP_REMOVED lines=13> */
.L_x_14699:
[----:B------:R-:W-:Y:S05]  /*1aeb0*/  BSYNC B2 ;  /* 0x0000000000027941 */ /* 0x000fea0003800000 */
.L_x_14543:
[----:B------:R-:W-:Y:S01]  /*1aec0*/  BSSY B2, `(.L_x_14545) ;  /* 0x000000b000027945 */ /* 0x000fe20003800000 */
[----:B------:R-:W-:Y:S01]  /*1aed0*/  IMAD.MOV.U32 R14, RZ, RZ, 0x0 ;  /* 0x00000000ff0e7424 */ /* 0x000fe200078e00ff */
[----:B------:R-:W-:Y:S02]  /*1aee0*/  MOV R15, 0x12f00000 ;  /* 0x12f00000000f7802 */ /* 0x000fe40000000f00 */
        /* <DEDUP_REMOVED lines=8> */
.L_x_14546:
[----:B------:R-:W-:Y:S05]  /*1af70*/  BSYNC B2 ;  /* 0x0000000000027941 */ /* 0x000fea0003800000 */
.L_x_14545:
[----:B------:R-:W-:Y:S01]  /*1af80*/  R2UR UR10, R13 ;  /* 0x000000000d0a72ca */ /* 0x000fe200000e0000 */
[----:B------:R-:W-:Y:S01]  /*1af90*/  UIADD3 UR4, UP0, UR40, 0x670, URZ ;  /* 0x0000067028047890 */ /* 0x000fe2000ff1e03f */
[----:B------:R-:W-:Y:S01]  /*1afa0*/  R2UR UR6, R14 ;  /* 0x000000000e0672ca */ /* 0x000fe200000e0000 */
[----:B------:R-:W-:Y:S01]  /*1afb0*/  VIADD R7, R7, 0x400 ;  /* 0x0000040007077836 */ /* 0x000fe20000000000 */
[----:B------:R-:W-:Y:S01]  /*1afc0*/  R2UR UR7, R15 ;  /* 0x000000000f0772ca */ /* 0x000fe200000e0000 */
[----:B01----:R-:W-:Y:S01]  /*1afd0*/  VIADD R5, R5, 0x168b0 ;  /* 0x000168b005057836 */ /* 0x003fe20000000000 */
[----:B------:R-:W-:Y:S01]  /*1afe0*/  PLOP3.LUT P1, PT, PT, PT, PT, 0x80, 0x0 ;  /* 0x000000000000781c */ /* 0x000fe20003f2f070 */
[----:B------:R-:W-:-:S12]  /*1aff0*/  UIADD3.X UR5, URZ, UR41, URZ, UP0, !UPT ;  /* 0x000000293f057290 */ /* 0x000fd800087fe43f */
.L_x_14547:
        /* <DEDUP_REMOVED lines=10> */
.L_x_14537:
[----:B------:R-:W-:Y:S05]  /*1b0a0*/  BSYNC B1 ;  /* 0x0000000000017941 */ /* 0x000fea0003800000 */
.L_x_14536:
[----:B------:R-:W2:Y:S01]  /*1b0b0*/  LDL.LU R6, [R1] ;  /* 0x0000000001067983 */ /* 0x000ea20000300800 */
[----:B------:R-:W-:Y:S01]  /*1b0c0*/  VIADD R27, R27, 0x1 ;  /* 0x000000011b1b7836 */ /* 0x000fe20000000000 */
[C---:B------:R-:W-:Y:S01]  /*1b0d0*/  ISETP.GT.AND P2, PT, R4.reuse, R3, PT ;  /* 0x000000030400720c */ /* 0x040fe20003f44270 */
[----:B------:R-:W-:-:S03]  /*1b0e0*/  VIADD R4, R4, 0xffffffff ;  /* 0xffffffff04047836 */ /* 0x000fc60000000000 */
[----:B------:R-:W-:-:S04]  /*1b0f0*/  ISETP.NE.AND P1, PT, R27, 0x2, PT ;  /* 0x000000021b00780c */ /* 0x000fc80003f25270 */
[----:B------:R-:W-:Y:S02]  /*1b100*/  SEL R5, RZ, 0x1, P1 ;  /* 0x00000001ff057807 */ /* 0x000fe40000800000 */
[----:B------:R-:W-:Y:S02]  /*1b110*/  SEL R27, R27, RZ, P1 ;  /* 0x000000ff1b1b7207 */ /* 0x000fe40000800000 */
[----:B--2---:R-:W-:-:S05]  /*1b120*/  LOP3.LUT R6, R6, R5, RZ, 0x3c, !PT ;  /* 0x0000000506067212 */ /* 0x004fca00078e3cff */
[----:B------:R2:W-:Y:S01]  /*1b130*/  STL [R1], R6 ;  /* 0x0000000601007387 */ /* 0x0005e20000100800 */
[----:B------:R-:W-:Y:S05]  /*1b140*/  @P2 BRA `(.L_x_14548) ;  /* 0xfffffff8009c2947 */ /* 0x000fea000383ffff */
.L_x_14518:
[----:B------:R-:W-:Y:S05]  /*1b150*/  BSYNC B0 ;  /* 0x0000000000007941 */ /* 0x000fea0003800000 */
.L_x_14517:
[----:B------:R-:W3:Y:S01]  /*1b160*/  LDC R0, c[0x0][0x448] ;  /* 0x00011200ff007b82 */ /* 0x000ee20000000800 */
[----:B------:R-:W-:Y:S01]  /*1b170*/  VIADD R2, R28, 0xbf ;  /* 0x000000bf1c027836 */ /* 0x000fe20000000000 */
[----:B------:R-:W-:Y:S06]  /*1b180*/  @!P0 WARPSYNC.ALL ;  /* 0x0000000000008948 */ /* 0x000fec0003800000 */
[----:B------:R-:W-:Y:S01]  /*1b190*/  @!P0 BAR.SYNC.DEFER_BLOCKING 0xc, 0x200 ;  /* 0x0308000000008b1d */ /* 0x000fe20000010000 */
[----:B---3--:R-:W-:-:S13]  /*1b1a0*/  ISETP.NE.AND P1, PT, R0, 0x1, PT ;  /* 0x000000010000780c */ /* 0x008fda0003f25270 */
[----:B------:R-:W3:Y:S08]  /*1b1b0*/  @P1 LDC R3, c[0x0][0x44c] ;  /* 0x00011300ff031b82 */ /* 0x000ef00000000800 */
[----:B------:R-:W4:Y:S01]  /*1b1c0*/  @P1 LDC R0, c[0x0][0x450] ;  /* 0x00011400ff001b82 */ /* 0x000f220000000800 */
[----:B---3--:R-:W-:-:S05]  /*1b1d0*/  @P1 IMAD.HI.U32 R3, R2, R3, RZ ;  /* 0x0000000302031227 */ /* 0x008fca00078e00ff */
[----:B----4-:R-:W-:-:S05]  /*1b1e0*/  @P1 SHF.R.U32.HI R2, RZ, R0, R3 ;  /* 0x00000000ff021219 */ /* 0x010fca0000011603 */
[----:B------:R-:W-:Y:S02]  /*1b1f0*/  IMAD.IADD R8, R8, 0x1, R2 ;  /* 0x0000000108087824 */ /* 0x000fe400078e0202 */
[----:B------:R-:W3:Y:S02]  /*1b200*/  LDC.64 R2, c[0x0][0x9e0] ;  /* 0x00027800ff027b82 */ /* 0x000ee40000000a00 */
[----:B---3--:R-:W-:Y:S02]  /*1b210*/  ISETP.GE.AND P2, PT, R3, 0x1, PT ;  /* 0x000000010300780c */ /* 0x008fe40003f46270 */
[----:B------:R-:W-:-:S11]  /*1b220*/  IADD3 R2, R8, R2, RZ ;  /* 0x0000000208027210 */ /* 0x000fd60007ffe0ff */
[----:B------:R-:W-:Y:S05]  /*1b230*/  @!P2 BRA `(.L_x_14549) ;  /* 0x000000000048a947 */ /* 0x000fea0003800000 */
[C---:B------:R-:W-:Y:S01]  /*1b240*/  ISETP.GT.AND P0, PT, R8.reuse, RZ, PT ;  /* 0x000000ff0800720c */ /* 0x040fe20003f04270 */
[----:B------:R-:W-:Y:S01]  /*1b250*/  BSSY B0, `(.L_x_14550) ;  /* 0x000000e000007945 */ /* 0x000fe20003800000 */
[----:B------:R-:W-:-:S11]  /*1b260*/  VIADD R0, R8, 0xffffffff ;  /* 0xffffffff08007836 */ /* 0x000fd60000000000 */
[----:B------:R-:W-:Y:S05]  /*1b270*/  @P0 BRA `(.L_x_14551) ;  /* 0x00000000001c0947 */ /* 0x000fea0003800000 */
[----:B------:R-:W-:Y:S01]  /*1b280*/  ISETP.NE.AND P0, PT, R3, 0x1, PT ;  /* 0x000000010300780c */ /* 0x000fe20003f05270 */
[----:B------:R-:W-:-:S12]  /*1b290*/  IMAD.MOV R0, RZ, RZ, -R8 ;  /* 0x000000ffff007224 */ /* 0x000fd800078e0a08 */
[----:B------:R-:W3:Y:S02]  /*1b2a0*/  @P0 LDC.64 R4, c[0x0][0x9e8] ;  /* 0x00027a00ff040b82 */ /* 0x000ee40000000a00 */
[----:B---3--:R-:W-:-:S05]  /*1b2b0*/  @P0 IMAD.HI.U32 R4, R0, R4, RZ ;  /* 0x0000000400040227 */ /* 0x008fca00078e00ff */
[----:B------:R-:W-:-:S04]  /*1b2c0*/  @P0 SHF.R.U32.HI R0, RZ, R5, R4 ;  /* 0x00000005ff000219 */ /* 0x000fc80000011604 */
[----:B------:R-:W-:Y:S01]  /*1b2d0*/  LOP3.LUT R0, RZ, R0, RZ, 0x33, !PT ;  /* 0x00000000ff007212 */ /* 0x000fe200078e33ff */
[----:B------:R-:W-:Y:S06]  /*1b2e0*/  BRA `(.L_x_14552) ;  /* 0x0000000000107947 */ /* 0x000fec0003800000 */
.L_x_14551:
[----:B------:R-:W-:-:S13]  /*1b2f0*/  ISETP.NE.AND P0, PT, R3, 0x1, PT ;  /* 0x000000010300780c */ /* 0x000fda0003f05270 */
[----:B------:R-:W3:Y:S02]  /*1b300*/  @P0 LDC.64 R4, c[0x0][0x9e8] ;  /* 0x00027a00ff040b82 */ /* 0x000ee40000000a00 */
[----:B---3--:R-:W-:-:S05]  /*1b310*/  @P0 IMAD.HI.U32 R4, R0, R4, RZ ;  /* 0x0000000400040227 */ /* 0x008fca00078e00ff */
[----:B------:R-:W-:-:S07]  /*1b320*/  @P0 SHF.R.U32.HI R0, RZ, R5, R4 ;  /* 0x00000005ff000219 */ /* 0x000fce0000011604 */
.L_x_14552:
[----:B------:R-:W-:Y:S05]  /*1b330*/  BSYNC B0 ;  /* 0x0000000000007941 */ /* 0x000fea0003800000 */
.L_x_14550:
[----:B------:R-:W-:-:S05]  /*1b340*/  IMAD R5, R0, R3, R3 ;  /* 0x0000000300057224 */ /* 0x000fca00078e0203 */
[----:B------:R-:W-:-:S07]  /*1b350*/  VIMNMX R2, R2, R5, PT ;  /* 0x0000000502027248 */ /* 0x000fce0003fe0100 */
.L_x_14549:
[----:B------:R-:W-:Y:S01]  /*1b360*/  VIADD R2, R2, 0x7f ;  /* 0x0000007f02027836 */ /* 0x000fe20000000000 */
[----:B------:R-:W-:Y:S01]  /*1b370*/  ULDC UR4, c[0x0][0x9dc] ;  /* 0x0002770000047ab9 */ /* 0x000fe20000000800 */
[----:B------:R-:W-:-:S03]  /*1b380*/  IMAD.MOV.U32 R4, RZ, RZ, R28 ;  /* 0x000000ffff047224 */ /* 0x000fc600078e001c */
[----:B------:R-:W-:-:S04]  /*1b390*/  SHF.R.S32.HI R5, RZ, 0x1f, R2 ;  /* 0x0000001fff057819 */ /* 0x000fc80000011402 */
[----:B------:R-:W-:-:S04]  /*1b3a0*/  LEA.HI R5, R5, R2, RZ, 0x7 ;  /* 0x0000000205057211 */ /* 0x000fc800078f38ff */
[----:B------:R-:W-:Y:S02]  /*1b3b0*/  SHF.R.S32.HI R0, RZ, 0x7, R5 ;  /* 0x00000007ff007819 */ /* 0x000fe40000011405 */
[----:B------:R-:W3:Y:S02]  /*1b3c0*/  @P1 LDC R5, c[0x0][0x44c] ;  /* 0x00011300ff051b82 */ /* 0x000ee40000000800 */
[----:B------:R-:W-:-:S05]  /*1b3d0*/  VIMNMX R26, R17, R0, PT ;  /* 0x00000000111a7248 */ /* 0x000fca0003fe0100 */
[----:B------:R4:W-:Y:S01]  /*1b3e0*/  STL [R1+0x40], R26 ;  /* 0x0000401a01007387 */ /* 0x0009e20000100800 */
[----:B------:R-:W5:Y:S01]  /*1b3f0*/  @P1 LDC R0, c[0x0][0x450] ;  /* 0x00011400ff001b82 */ /* 0x000f620000000800 */
[----:B---3--:R-:W-:-:S05]  /*1b400*/  @P1 IMAD.HI.U32 R2, R28, R5, RZ ;  /* 0x000000051c021227 */ /* 0x008fca00078e00ff */
[----:B-----5:R-:W-:-:S05]  /*1b410*/  @P1 SHF.R.U32.HI R4, RZ, R0, R2 ;  /* 0x00000000ff041219 */ /* 0x020fca0000011602 */
        /* <DEDUP_REMOVED lines=8> */
[----:B------:R-:W3:Y:S02]  /*1b4a0*/  @P0 LDC.64 R4, c[0x0][0x9e8] ;  /* 0x00027a00ff040b82 */ /* 0x000ee40000000a00 */
[----:B---3--:R-:W-:-:S05]  /*1b4b0*/  @P0 IMAD.HI.U32 R4, R2, R4, RZ ;  /* 0x0000000402040227 */ /* 0x008fca00078e00ff */
[----:B------:R-:W-:-:S04]  /*1b4c0*/  @P0 SHF.R.U32.HI R2, RZ, R5, R4 ;  /* 0x00000005ff020219 */ /* 0x000fc80000011604 */
[----:B------:R-:W-:Y:S01]  /*1b4d0*/  LOP3.LUT R2, RZ, R2, RZ, 0x33, !PT ;  /* 0x00000002ff027212 */ /* 0x000fe200078e33ff */
[----:B------:R-:W-:Y:S06]  /*1b4e0*/  BRA `(.L_x_14556) ;  /* 0x0000000000107947 */ /* 0x000fec0003800000 */
.L_x_14555:
[----:B------:R-:W-:-:S13]  /*1b4f0*/  ISETP.NE.AND P0, PT, R3, 0x1, PT ;  /* 0x000000010300780c */ /* 0x000fda0003f05270 */
[----:B------:R-:W3:Y:S02]  /*1b500*/  @P0 LDC.64 R4, c[0x0][0x9e8] ;  /* 0x00027a00ff040b82 */ /* 0x000ee40000000a00 */
[----:B---3--:R-:W-:-:S05]  /*1b510*/  @P0 IMAD.HI.U32 R4, R2, R4, RZ ;  /* 0x0000000402040227 */ /* 0x008fca00078e00ff */
[----:B------:R-:W-:-:S07]  /*1b520*/  @P0 SHF.R.U32.HI R2, RZ, R5, R4 ;  /* 0x00000005ff020219 */ /* 0x000fce0000011604 */
.L_x_14556:
[----:B------:R-:W-:Y:S05]  /*1b530*/  BSYNC B0 ;  /* 0x0000000000007941 */ /* 0x000fea0003800000 */
.L_x_14554:
[----:B------:R-:W-:-:S05]  /*1b540*/  IMAD R3, R2, R3, RZ ;  /* 0x0000000302037224 */ /* 0x000fca00078e02ff */
[----:B------:R-:W-:-:S07]  /*1b550*/  VIMNMX R0, R0, R3, !PT ;  /* 0x0000000300007248 */ /* 0x000fce0007fe0100 */
.L_x_14553:
[----:B------:R-:W-:Y:S01]  /*1b560*/  SHF.R.S32.HI R3, RZ, 0x1f, R0 ;  /* 0x0000001fff037819 */ /* 0x000fe20000011400 */
[----:B------:R-:W-:Y:S03]  /*1b570*/  BSSY B7, `(.L_x_14557) ;  /* 0x00003ab000077945 */ /* 0x000fe60003800000 */
[----:B------:R-:W-:-:S04]  /*1b580*/  LEA.HI R3, R3, R0, RZ, 0x7 ;  /* 0x0000000003037211 */ /* 0x000fc800078f38ff */
[----:B------:R-:W-:-:S04]  /*1b590*/  SHF.R.S32.HI R3, RZ, 0x7, R3 ;  /* 0x00000007ff037819 */ /* 0x000fc80000011403 */
[----:B------:R-:W-:-:S04]  /*1b5a0*/  VIMNMX R2, RZ, R3, !PT ;  /* 0x00000003ff027248 */ /* 0x000fc80007fe0100 */
[----:B------:R-:W-:Y:S01]  /*1b5b0*/  ISETP.GT.AND P0, PT, R26, R2, PT ;  /* 0x000000021a00720c */ /* 0x000fe20003f04270 */
[----:B------:R3:W-:-:S12]  /*1b5c0*/  STL [R1+0x1c], R2 ;  /* 0x00001c0201007387 */ /* 0x0007d80000100800 */
[----:B---3--:R-:W-:Y:S05]  /*1b5d0*/  @P0 BRA `(.L_x_14558) ;  /* 0x0000000000440947 */ /* 0x008fea0003800000 */
[----:B------:R-:W3:Y:S02]  /*1b5e0*/  S2R R2, SR_TID.X ;  /* 0x0000000000027919 */ /* 0x000ee40000002100 */
[----:B---3--:R-:W-:-:S04]  /*1b5f0*/  LOP3.LUT R2, R2, 0x7f, RZ, 0xc0, !PT ;  /* 0x0000007f02027812 */ /* 0x008fc800078ec0ff */
[----:B------:R-:W-:-:S13]  /*1b600*/  ISETP.NE.AND P0, PT, R2, RZ, PT ;  /* 0x000000ff0200720c */ /* 0x000fda0003f05270 */
[----:B------:R-:W-:Y:S05]  /*1b610*/  @P0 BRA `(.L_x_14559) ;  /* 0x0000003800800947 */ /* 0x000fea0003800000 */
[----:B------:R-:W3:Y:S01]  /*1b620*/  S2R R5, SR_LANEID ;  /* 0x0000000000057919 */ /* 0x000ee20000000000 */
[----:B------:R-:W-:Y:S01]  /*1b630*/  VOTEU.ANY UR4, UPT, PT ;  /* 0x0000000000047886 */ /* 0x000fe200038e0100 */
[----:B------:R-:W4:Y:S01]  /*1b640*/  LDC.64 R2, c[0x0][0xc60] ;  /* 0x00031800ff027b82 */ /* 0x000f220000000a00 */
[----:B------:R-:W3:Y:S02]  /*1b650*/  FLO.U32 R0, UR4 ;  /* 0x0000000400007d00 */ /* 0x000ee400080e0000 */
[----:B---3--:R-:W-:-:S06]  /*1b660*/  ISETP.EQ.U32.AND P0, PT, R0, R5, PT ;  /* 0x000000050000720c */ /* 0x008fcc0003f02070 */
[----:B------:R-:W4:Y:S07]  /*1b670*/  POPC R5, UR4 ;  /* 0x0000000400057d09 */ /* 0x000f2e0008000000 */
[----:B----4-:R-:W3:Y:S01]  /*1b680*/  @P0 ATOMG.E.ADD.STRONG.GPU PT, R3, desc[UR42][R2.64], R5 ;  /* 0x00000005020309a8 */ /* 0x010ee200081ee1ea */
[----:B------:R-:W4:Y:S02]  /*1b690*/  S2R R4, SR_LTMASK ;  /* 0x0000000000047919 */ /* 0x000f240000003900 */
[----:B----4-:R-:W-:-:S04]  /*1b6a0*/  LOP3.LUT R4, R4, UR4, RZ, 0xc0, !PT ;  /* 0x0000000404047c12 */ /* 0x010fc8000f8ec0ff */
[----:B0-----:R-:W0:Y:S01]  /*1b6b0*/  POPC R7, R4 ;  /* 0x0000000400077309 */ /* 0x001e220000000000 */
[----:B---3--:R-:W0:Y:S02]  /*1b6c0*/  SHFL.IDX PT, R0, R3, R0, 0x1f ;  /* 0x00001f0003007589 */ /* 0x008e2400000e0000 */
[----:B0-----:R-:W-:Y:S01]  /*1b6d0*/  IADD3 R16, R0, UR36, R7 ;  /* 0x0000002400107c10 */ /* 0x001fe2000fffe007 */
[----:B------:R-:W-:Y:S06]  /*1b6e0*/  BRA `(.L_x_14559) ;  /* 0x00000038004c7947 */ /* 0x000fec0003800000 */
.L_x_14558:
        /* <DEDUP_REMOVED lines=10> */
[----:B------:R-:W3:Y:S01]  /*1b790*/  LDC.64 R2, c[0x4][R2] ;  /* 0x0100000002027b82 */ /* 0x000ee20000000a00 */
[----:B--2---:R-:W-:Y:S01]  /*1b7a0*/  IMAD.U32 R6, RZ, RZ, UR8 ;  /* 0x00000008ff067e24 */ /* 0x004fe2000f8e00ff */
[----:B------:R-:W-:Y:S01]  /*1b7b0*/  MOV R13, RZ ;  /* 0x000000ff000d7202 */ /* 0x000fe20000000f00 */
[----:B0-----:R-:W-:Y:S02]  /*1b7c0*/  IMAD.U32 R7, RZ, RZ, UR9 ;  /* 0x00000009ff077e24 */ /* 0x001fe4000f8e00ff */
[----:B------:R-:W-:-:S02]  /*1b7d0*/  IMAD.U32 R10, RZ, RZ, UR4 ;  /* 0x00000004ff0a7e24 */ /* 0x000fc4000f8e00ff */
[----:B------:R-:W-:Y:S02]  /*1b7e0*/  IMAD.U32 R11, RZ, RZ, UR5 ;  /* 0x00000005ff0b7e24 */ /* 0x000fe4000f8e00ff */
[----:B------:R-:W-:Y:S02]  /*1b7f0*/  IMAD.MOV.U32 R8, RZ, RZ, 0x70 ;  /* 0x00000070ff087424 */ /* 0x000fe400078e00ff */
[----:B-1----:R-:W-:-:S07]  /*1b800*/  IMAD.MOV.U32 R12, RZ, RZ, 0x1 ;  /* 0x00000001ff0c7424 */ /* 0x002fce00078e00ff */
[----:B------:R-:W-:-:S07]  /*1b810*/  LEPC R20, `(.L_x_14561) ;  /* 0x000000001014794e */ /* 0x000fce0000000000 */
[----:B---3--:R-:W-:Y:S05]  /*1b820*/  CALL.ABS.NOINC R2 ;  /* 0x0000000002007343 */ /* 0x008fea0003c00000 */
.L_x_14561:
[----:B------:R-:W-:Y:S05]  /*1b830*/  BSYNC B6 ;  /* 0x0000000000067941 */ /* 0x000fea0003800000 */
.L_x_14560:
        /* <DEDUP_REMOVED lines=9> */
[----:B------:R-:W-:Y:S01]  /*1b8d0*/  IMAD.U32 R4, RZ, RZ, UR6 ;  /* 0x00000006ff047e24 */ /* 0x000fe2000f8e00ff */
[----:B------:R-:W-:Y:S01]  /*1b8e0*/  MOV R8, 0x70 ;  /* 0x0000007000087802 */ /* 0x000fe20000000f00 */
[----:B------:R-:W-:Y:S02]  /*1b8f0*/  IMAD.U32 R5, RZ, RZ, UR7 ;  /* 0x00000007ff057e24 */ /* 0x000fe4000f8e00ff */
[----:B--2---:R-:W-:Y:S02]  /*1b900*/  IMAD.U32 R6, RZ, RZ, UR8 ;  /* 0x00000008ff067e24 */ /* 0x004fe4000f8e00ff */
[----:B0-----:R-:W-:-:S02]  /*1b910*/  IMAD.U32 R7, RZ, RZ, UR9 ;  /* 0x00000009ff077e24 */ /* 0x001fc4000f8e00ff */
[----:B------:R-:W-:Y:S02]  /*1b920*/  IMAD.U32 R10, RZ, RZ, UR4 ;  /* 0x00000004ff0a7e24 */ /* 0x000fe4000f8e00ff */
[----:B------:R-:W-:Y:S02]  /*1b930*/  IMAD.U32 R11, RZ, RZ, UR5 ;  /* 0x00000005ff0b7e24 */ /* 0x000fe4000f8e00ff */
[----:B-1----:R-:W-:Y:S02]  /*1b940*/  IMAD.MOV.U32 R12, RZ, RZ, 0x1 ;  /* 0x00000001ff0c7424 */ /* 0x002fe400078e00ff */
[----:B---3--:R-:W-:-:S07]  /*1b950*/  IMAD.MOV.U32 R13, RZ, RZ, RZ ;  /* 0x000000ffff0d7224 */ /* 0x008fce00078e00ff */
[----:B------:R-:W-:-:S07]  /*1b960*/  LEPC R20, `(.L_x_14564) ;  /* 0x000000001014794e */ /* 0x000fce0000000000 */
[----:B----4-:R-:W-:Y:S05]  /*1b970*/  CALL.ABS.NOINC R2 ;  /* 0x0000000002007343 */ /* 0x010fea0003c00000 */
.L_x_14564:
        /* <DEDUP_REMOVED lines=15> */
.L_x_14563:
[----:B------:R-:W-:Y:S05]  /*1ba70*/  BSYNC B6 ;  /* 0x0000000000067941 */ /* 0x000fea0003800000 */
.L_x_14562:
[----:B------:R-:W-:Y:S01]  /*1ba80*/  ULDC.64 UR4, c[0x0][0x9f8] ;  /* 0x00027e0000047ab9 */ /* 0x000fe20000000a00 */
[----:B------:R-:W3:Y:S01]  /*1ba90*/  LDL R20, [R1+0x18] ;  /* 0x0000180001147983 */ /* 0x000ee20000100800 */
[----:B------:R-:W-:-:S03]  /*1baa0*/  ISETP.NE.U32.AND P0, PT, RZ, UR4, PT ;  /* 0x00000004ff007c0c */ /* 0x000fc6000bf05070 */
[----:B------:R-:W4:Y:S01]  /*1bab0*/  LDL R17, [R1+0x20] ;  /* 0x0000200001117983 */ /* 0x000f220000100800 */
[----:B------:R-:W-:Y:S01]  /*1bac0*/  ISETP.NE.AND.EX P0, PT, RZ, UR5, PT, P0 ;  /* 0x00000005ff007c0c */ /* 0x000fe2000bf05300 */
[----:B------:R-:W-:Y:S01]  /*1bad0*/  IMAD.MOV.U32 R9, RZ, RZ, R19 ;  /* 0x000000ffff097224 */ /* 0x000fe200078e0013 */
[----:B0-----:R-:W0:Y:S01]  /*1bae0*/  LDC R7, c[0x0][0x430] ;  /* 0x00010c00ff077b82 */ /* 0x001e220000000800 */
[----:B------:R-:W1:Y:S10]  /*1baf0*/  S2R R21, SR_TID.X ;  /* 0x0000000000157919 */ /* 0x000e740000002100 */
[----:B------:R-:W2:Y:S02]  /*1bb00*/  @P0 LDC.64 R2, c[0x0][0x9f8] ;  /* 0x00027e00ff020b82 */ /* 0x000ea40000000a00 */
[----:B--2---:R-:W-:-:S05]  /*1bb10*/  @P0 IMAD.WIDE R2, R19, 0x4, R2 ;  /* 0x0000000413020825 */ /* 0x004fca00078e0202 */
[----:B------:R2:W2:Y:S01]  /*1bb20*/  @P0 LDG.E R9, desc[UR42][R2.64] ;  /* 0x0000002a02090981 */ /* 0x0004a2000c1e1900 */
[----:B0-----:R-:W-:Y:S01]  /*1bb30*/  ISETP.NE.AND P1, PT, R7, 0x1, PT ;  /* 0x000000010700780c */ /* 0x001fe20003f25270 */
[----:B------:R-:W-:Y:S01]  /*1bb40*/  VIADD R26, R26, 0xffffffff ;  /* 0xffffffff1a1a7836 */ /* 0x000fe20000000000 */
[----:B-1----:R-:W-:Y:S01]  /*1bb50*/  LOP3.LUT R21, R21, 0x7f, RZ, 0xc0, !PT ;  /* 0x0000007f15157812 */ /* 0x002fe200078ec0ff */
[----:B------:R-:W0:Y:S02]  /*1bb60*/  S2R R24, SR_TID.X ;  /* 0x0000000000187919 */ /* 0x000e240000002100 */
[----:B------:R-:W-:Y:S01]  /*1bb70*/  IMAD.SHL.U32 R8, R26, 0x80, RZ ;  /* 0x000000801a087824 */ /* 0x000fe200078e00ff */
[----:B------:R-:W-:-:S07]  /*1bb80*/  SHF.R.U32.HI R21, RZ, 0x3, R21 ;  /* 0x00000003ff157819 */ /* 0x000fce0000011615 */
[----:B------:R-:W1:Y:S08]  /*1bb90*/  @P1 LDC R6, c[0x0][0x434] ;  /* 0x00010d00ff061b82 */ /* 0x000e700000000800 */
[----:B------:R-:W2:Y:S01]  /*1bba0*/  @P1 LDC R0, c[0x0][0x438] ;  /* 0x00010e00ff001b82 */ /* 0x000ea20000000800 */
[----:B0-----:R-:W-:-:S05]  /*1bbb0*/  IMAD.SHL.U32 R24, R24, 0x10, RZ ;  /* 0x0000001018187824 */ /* 0x001fca00078e00ff */
[----:B------:R-:W-:-:S04]  /*1bbc0*/  LOP3.LUT R24, R24, 0x70, RZ, 0xc0, !PT ;  /* 0x0000007018187812 */ /* 0x000fc800078ec0ff */
[----:B------:R-:W-:-:S04]  /*1bbd0*/  LOP3.LUT R5, R8, R21, R24, 0xfe, !PT ;  /* 0x0000001508057212 */ /* 0x000fc800078efe18 */
[C---:B---3--:R-:W-:Y:S02]  /*1bbe0*/  ISETP.GE.AND P0, PT, R5.reuse, R20, PT ;  /* 0x000000140500720c */ /* 0x048fe40003f06270 */
[----:B----4-:R-:W-:-:S05]  /*1bbf0*/  IADD3 R5, R5, R17, RZ ;  /* 0x0000001105057210 */ /* 0x010fca0007ffe0ff */
[----:B-1----:R-:W-:-:S06]  /*1bc00*/  @P1 IMAD.HI.U32 R6, R5, R6, RZ ;  /* 0x0000000605061227 */ /* 0x002fcc00078e00ff */
[----:B--2---:R-:W0:Y:S01]  /*1bc10*/  @!P0 LDC.64 R2, c[0x0][0x428] ;  /* 0x00010a00ff028b82 */ /* 0x004e220000000a00 */
[----:B------:R-:W-:Y:S01]  /*1bc20*/  IMAD.MOV.U32 R4, RZ, RZ, R5 ;  /* 0x000000ffff047224 */ /* 0x000fe200078e0005 */
[----:B------:R-:W-:-:S05]  /*1bc30*/  @P1 SHF.R.U32.HI R4, RZ, R0, R6 ;  /* 0x00000000ff041219 */ /* 0x000fca0000011606 */
[----:B------:R-:W-:-:S04]  /*1bc40*/  IMAD.MOV R0, RZ, RZ, -R4 ;  /* 0x000000ffff007224 */ /* 0x000fc800078e0a04 */
[----:B------:R-:W-:Y:S01]  /*1bc50*/  IMAD R0, R7, R0, R5 ;  /* 0x0000000007007224 */ /* 0x000fe200078e0205 */
[--C-:B------:R-:W-:Y:S02]  /*1bc60*/  @!P0 SHF.R.S32.HI R5, RZ, 0x1f, R4.reuse ;  /* 0x0000001fff058819 */ /* 0x100fe40000011404 */
[----:B------:R-:W-:Y:S01]  /*1bc70*/  SHF.R.S32.HI R10, RZ, 0x1f, R9 ;  /* 0x0000001fff0a7819 */ /* 0x000fe20000011409 */
[CC--:B0-----:R-:W-:Y:S01]  /*1bc80*/  @!P0 IMAD.WIDE.U32 R4, R9.reuse, R2.reuse, R4 ;  /* 0x0000000209048225 */ /* 0x0c1fe200078e0004 */
[----:B------:R0:W-:Y:S03]  /*1bc90*/  STL [R1+0x10], R9 ;  /* 0x0000100901007387 */ /* 0x0001e60000100800 */
[----:B------:R-:W-:Y:S01]  /*1bca0*/  @!P0 IMAD R6, R10, R2, RZ ;  /* 0x000000020a068224 */ /* 0x000fe200078e02ff */
[----:B------:R1:W-:Y:S03]  /*1bcb0*/  STL [R1+0x24], R10 ;  /* 0x0000240a01007387 */ /* 0x0003e60000100800 */
[----:B------:R-:W-:-:S02]  /*1bcc0*/  @!P0 IMAD R6, R9, R3, R6 ;  /* 0x0000000309068224 */ /* 0x000fc400078e0206 */
[----:B------:R-:W2:Y:S02]  /*1bcd0*/  @!P0 LDC.64 R2, c[0x0][0x418] ;  /* 0x00010600ff028b82 */ /* 0x000ea40000000a00 */
[----:B------:R-:W-:Y:S01]  /*1bce0*/  @!P0 IMAD.IADD R5, R5, 0x1, R6 ;  /* 0x0000000105058824 */ /* 0x000fe200078e0206 */
[----:B--2---:R-:W-:Y:S01]  /*1bcf0*/  @!P0 LEA R6, P1, R4, R2, 0x2 ;  /* 0x0000000204068211 */ /* 0x004fe200078210ff */
[----:B------:R-:W-:-:S03]  /*1bd00*/  IMAD.MOV.U32 R2, RZ, RZ, RZ ;  /* 0x000000ffff027224 */ /* 0x000fc600078e00ff */
[----:B------:R-:W-:-:S05]  /*1bd10*/  @!P0 LEA.HI.X R7, R4, R3, R5, 0x2, P1 ;  /* 0x0000000304078211 */ /* 0x000fca00008f1405 */
[----:B------:R1:W5:Y:S01]  /*1bd20*/  @!P0 LDG.E R2, desc[UR42][R6.64] ;  /* 0x0000002a06028981 */ /* 0x000362000c1e1900 */
[----:B0-----:R-:W-:Y:S01]  /*1bd30*/  IMAD.U32 R9, RZ, RZ, UR38 ;  /* 0x00000026ff097e24 */ /* 0x001fe2000f8e00ff */
[----:B------:R-:W-:Y:S01]  /*1bd40*/  UMOV UR4, 0xffffffff ;  /* 0xffffffff00047882 */ /* 0x000fe20000000000 */
[----:B------:R-:W-:-:S03]  /*1bd50*/  LOP3.LUT R23, R23, 0xfffffffd, RZ, 0xc0, !PT ;  /* 0xfffffffd17177812 */ /* 0x000fc600078ec0ff */
[----:B------:R-:W-:-:S13]  /*1bd60*/  ISETP.NE.AND P2, PT, R9, 0x3, PT ;  /* 0x000000030900780c */ /* 0x000fda0003f45270 */
[----:B------:R-:W-:Y:S01]  /*1bd70*/  @P2 LOP3.LUT R23, R23, 0x2, RZ, 0xfc, !PT ;  /* 0x0000000217172812 */ /* 0x000fe200078efcff */
[----:B-1----:R-:W-:Y:S06]  /*1bd80*/  BRA.DIV UR4, `(.L_x_14565) ;  /* 0x0000005e04ac7947 */ /* 0x002fec000b800000 */
.L_x_14702:
[----:B------:R-:W-:-:S05]  /*1bd90*/  SHF.R.S32.HI R9, RZ, 0x1f, R18 ;  /* 0x0000001fff097819 */ /* 0x000fca0000011412 */
[----:B------:R0:W-:Y:S01]  /*1bda0*/  STL [R1+0xc], R9 ;  /* 0x00000c0901007387 */ /* 0x0001e20000100800 */
[----:B------:R-:W-:Y:S05]  /*1bdb0*/  @!P2 BRA `(.L_x_14566) ;  /* 0x000000000004a947 */ /* 0x000fea0003800000 */
[----:B------:R-:W-:Y:S01]  /*1bdc0*/  BPT.TRAP 0x1 ;  /* 0x000000040000795c */ /* 0x000fe20000300000 */
.L_x_14566:
        /* <DEDUP_REMOVED lines=23> */
[----:B------:R-:W1:Y:S02]  /*1bf40*/  SYNCS.PHASECHK.TRANS64.TRYWAIT P0, [R3+URZ+0x16840], R4 ;  /* 0x01684004030075a7 */ /* 0x000e64000800017f */
[----:B-1----:R-:W-:Y:S05]  /*1bf50*/  @!P0 BRA `(.L_x_14568) ;  /* 0x0000005c006c8947 */ /* 0x002fea0003800000 */
.L_x_14703:
[----:B------:R-:W-:Y:S05]  /*1bf60*/  BSYNC B0 ;  /* 0x0000000000007941 */ /* 0x000fea0003800000 */
.L_x_14567:
[----:B0-----:R-:W2:Y:S01]  /*1bf70*/  LDL R9, [R1+0xc] ;  /* 0x00000c0001097983 */ /* 0x001ea20000100800 */
[----:B------:R-:W-:-:S03]  /*1bf80*/  ULDC.64 UR4, c[0x0][0x300] ;  /* 0x0000c00000047ab9 */ /* 0x000fc60000000a00 */
[----:B------:R-:W3:Y:S01]  /*1bf90*/  LDL R13, [R1+0x18] ;  /* 0x00001800010d7983 */ /* 0x000ee20000100800 */
[----:B------:R-:W-:Y:S01]  /*1bfa0*/  IMAD R6, R6, UR4, RZ ;  /* 0x0000000406067c24 */ /* 0x000fe2000f8e02ff */
[----:B------:R-:W-:Y:S01]  /*1bfb0*/  LOP3.LUT R23, R23, 0xfffffffe, RZ, 0xc0, !PT ;  /* 0xfffffffe17177812 */ /* 0x000fe200078ec0ff */
[C---:B-1----:R-:W-:Y:S01]  /*1bfc0*/  IMAD.WIDE.U32 R4, R0.reuse, UR4, RZ ;  /* 0x0000000400047c25 */ /* 0x042fe2000f8e00ff */
[----:B------:R-:W0:Y:S03]  /*1bfd0*/  S2R R12, SR_TID.X ;  /* 0x00000000000c7919 */ /* 0x000e260000002100 */
[----:B------:R-:W-:Y:S01]  /*1bfe0*/  IMAD R6, R0, UR5, R6 ;  /* 0x0000000500067c24 */ /* 0x000fe2000f8e0206 */
[----:B------:R-:W-:Y:S02]  /*1bff0*/  ULDC.64 UR4, c[0x0][0x310] ;  /* 0x0000c40000047ab9 */ /* 0x000fe40000000a00 */
[----:B------:R-:W-:-:S02]  /*1c000*/  IMAD R7, R7, UR4, RZ ;  /* 0x0000000407077c24 */ /* 0x000fc4000f8e02ff */
        /* <DEDUP_REMOVED lines=11> */
[----:B------:R-:W-:Y:S01]  /*1c0c0*/  IMAD.IADD R2, R5, 0x1, R2 ;  /* 0x0000000105027824 */ /* 0x000fe200078e0202 */
[----:B------:R-:W-:-:S04]  /*1c0d0*/  ULDC UR4, c[0x0][0x2f4] ;  /* 0x0000bd0000047ab9 */ /* 0x000fc80000000800 */
[----:B------:R-:W-:Y:S02]  /*1c0e0*/  LEA.HI.X R2, R4, UR5, R2, 0x1, P0 ;  /* 0x0000000504027c11 */ /* 0x000fe400080f0c02 */
[----:B-1----:R-:W-:Y:S01]  /*1c0f0*/  LOP3.LUT R10, R9, 0x7f, RZ, 0xc0, !PT ;  /* 0x0000007f090a7812 */ /* 0x002fe200078ec0ff */
[----:B0-----:R-:W-:-:S03]  /*1c100*/  IMAD.SHL.U32 R9, R12, 0x8, RZ ;  /* 0x000000080c097824 */ /* 0x001fc600078e00ff */
        /* <DEDUP_REMOVED lines=11> */
[----:B------:R-:W-:-:S04]  /*1c1c0*/  LOP3.LUT R10, R10, 0x200, R11, 0xf8, !PT ;  /* 0x000002000a0a7812 */ /* 0x000fc800078ef80b */
[----:B------:R-:W-:Y:S01]  /*1c1d0*/  LEA R5, R25, R10, 0xd ;  /* 0x0000000a19057211 */ /* 0x000fe200078e68ff */
[----:B------:R-:W-:Y:S06]  /*1c1e0*/  BRA.DIV UR4, `(.L_x_14569) ;  /* 0x0000005a04dc7947 */ /* 0x000fec000b800000 */
        /* <DEDUP_REMOVED lines=72> */
.L_x_14721:
        /* <DEDUP_REMOVED lines=10> */
.L_x_14570:
        /* <DEDUP_REMOVED lines=11> */
.L_x_14571:
[----:B------:R1:W5:Y:S01]  /*1c7c0*/  LDL.LU R4, [R1+0x2c] ;  /* 0x00002c0001047983 */ /* 0x0003620000300800 */
[----:B------:R1:W-:Y:S02]  /*1c7d0*/  SYNCS.ARRIVE.TRANS64.A1T0 RZ, [R3+URZ+0x16830], RZ ;  /* 0x016830ff03ff79a7 */ /* 0x0003e4000810003f */
[----:B------:R-:W-:Y:S05]  /*1c7e0*/  WARPSYNC.ALL ;  /* 0x0000000000007948 */ /* 0x000fea0003800000 */
[----:B------:R-:W-:Y:S01]  /*1c7f0*/  ULDC.64 UR4, c[0x0][0x298] ;  /* 0x0000a60000047ab9 */ /* 0x000fe20000000a00 */
[----:B------:R-:W-:Y:S01]  /*1c800*/  VIADD R0, R22, 0x8400 ;  /* 0x0000840016007836 */ /* 0x000fe20000000000 */
[----:B------:R-:W-:Y:S01]  /*1c810*/  ULDC.64 UR6, c[0x0][0xa00] ;  /* 0x0002800000067ab9 */ /* 0x000fe20000000a00 */
[----:B------:R-:W-:Y:S01]  /*1c820*/  BSSY B6, `(.L_x_14572) ;  /* 0x0000022000067945 */ /* 0x000fe20003800000 */
[----:B------:R-:W-:Y:S01]  /*1c830*/  BAR.SYNC.DEFER_BLOCKING 0x8, 0x200 ;  /* 0x0208000000007b1d */ /* 0x000fe20000010000 */
[----:B------:R-:W-:-:S02]  /*1c840*/  ISETP.NE.U32.AND P0, PT, RZ, UR6, PT ;  /* 0x00000006ff007c0c */ /* 0x000fc4000bf05070 */
[----:B------:R-:W-:Y:S02]  /*1c850*/  LOP3.LUT P1, RZ, R0, 0x3ff, RZ, 0xc0, !PT ;  /* 0x000003ff00ff7812 */ /* 0x000fe4000782c0ff */
[----:B------:R-:W-:Y:S02]  /*1c860*/  ISETP.NE.AND.EX P0, PT, RZ, UR7, PT, P0 ;  /* 0x00000007ff007c0c */ /* 0x000fe4000bf05300 */
[----:B-----5:R-:W-:-:S05]  /*1c870*/  SHF.R.S32.HI R2, RZ, 0x1f, R4 ;  /* 0x0000001fff027819 */ /* 0x020fca0000011404 */
[----:B------:R-:W-:-:S04]  /*1c880*/  IMAD R2, R2, UR4, RZ ;  /* 0x0000000402027c24 */ /* 0x000fc8000f8e02ff */
[C---:B------:R-:W-:Y:S01]  /*1c890*/  IMAD R0, R4.reuse, UR5, R2 ;  /* 0x0000000504007c24 */ /* 0x040fe2000f8e0202 */
[----:B------:R-:W-:Y:S01]  /*1c8a0*/  SHF.R.S32.HI R2, RZ, 0x1f, R19 ;  /* 0x0000001fff027819 */ /* 0x000fe20000011413 */
[----:B0-----:R-:W-:-:S03]  /*1c8b0*/  IMAD.WIDE.U32 R4, R4, UR4, RZ ;  /* 0x0000000404047c25 */ /* 0x001fc6000f8e00ff */
[----:B------:R-:W-:Y:S01]  /*1c8c0*/  SEL R2, R2, RZ, !P0 ;  /* 0x000000ff02027207 */ /* 0x000fe20004000000 */
[----:B-1----:R-:W-:Y:S01]  /*1c8d0*/  IMAD.IADD R3, R5, 0x1, R0 ;  /* 0x0000000105037824 */ /* 0x002fe200078e0200 */
[----:B------:R-:W-:Y:S01]  /*1c8e0*/  SEL R0, R19, RZ, !P0 ;  /* 0x000000ff13007207 */ /* 0x000fe20004000000 */
[----:B------:R0:W-:Y:S04]  /*1c8f0*/  STL.64 [R1+0x30], R4 ;  /* 0x0000300401007387 */ /* 0x0001e80000100a00 */
        /* <DEDUP_REMOVED lines=20> */
.L_x_14573:
[----:B------:R-:W-:Y:S05]  /*1ca40*/  BSYNC B6 ;  /* 0x0000000000067941 */ /* 0x000fea0003800000 */
.L_x_14572:
[----:B------:R-:W2:Y:S01]  /*1ca50*/  LDL.LU R21, [R1+0x38] ;  /* 0x0000380001157983 */ /* 0x000ea20000300800 */
[----:B------:R-:W-:Y:S01]  /*1ca60*/  ULDC.64 UR4, c[0x0][0x2d8] ;  /* 0x0000b60000047ab9 */ /* 0x000fe20000000a00 */
[----:B------:R-:W1:Y:S01]  /*1ca70*/  LDC R10, c[0x0][0x448] ;  /* 0x00011200ff0a7b82 */ /* 0x000e620000000800 */
[----:B------:R-:W-:Y:S01]  /*1ca80*/  ULDC.64 UR6, c[0x0][0x2c8] ;  /* 0x0000b20000067ab9 */ /* 0x000fe20000000a00 */
[----:B0-----:R-:W2:Y:S01]  /*1ca90*/  LDL.LU.64 R2, [R1+0x30] ;  /* 0x0000300001027983 */ /* 0x001ea20000300a00 */
[----:B------:R-:W-:-:S03]  /*1caa0*/  ULDC.64 UR8, c[0x0][0x280] ;  /* 0x0000a00000087ab9 */ /* 0x000fc60000000a00 */
[----:B------:R-:W3:Y:S04]  /*1cab0*/  LDL R20, [R1+0xc] ;  /* 0x00000c0001147983 */ /* 0x000ee80000100800 */
[----:B------:R-:W4:Y:S04]  /*1cac0*/  LDL.LU R6, [R1+0x3c] ;  /* 0x00003c0001067983 */ /* 0x000f280000300800 */
[----:B------:R-:W4:Y:S01]  /*1cad0*/  LDL.LU R5, [R1+0x2c] ;  /* 0x00002c0001057983 */ /* 0x000f220000300800 */
[----:B-1----:R-:W-:-:S13]  /*1cae0*/  ISETP.NE.AND P1, PT, R10, 0x1, PT ;  /* 0x000000010a00780c */ /* 0x002fda0003f25270 */
[----:B------:R-:W0:Y:S08]  /*1caf0*/  @P1 LDC R7, c[0x0][0x44c] ;  /* 0x00011300ff071b82 */ /* 0x000e300000000800 */
[----:B------:R-:W1:Y:S01]  /*1cb00*/  @P1 LDC R8, c[0x0][0x450] ;  /* 0x00011400ff081b82 */ /* 0x000e620000000800 */
[----:B--2---:R-:W-:Y:S02]  /*1cb10*/  IMAD.MOV.U32 R3, RZ, RZ, R21 ;  /* 0x000000ffff037224 */ /* 0x004fe400078e0015 */
        /* <DEDUP_REMOVED lines=10> */
[----:B------:R-:W-:Y:S01]  /*1cbc0*/  ULDC.64 UR4, c[0x0][0x2d0] ;  /* 0x0000b40000047ab9 */ /* 0x000fe20000000a00 */
[----:B------:R-:W-:-:S03]  /*1cbd0*/  IMAD.MOV.U32 R4, RZ, RZ, R2 ;  /* 0x000000ffff047224 */ /* 0x000fc600078e0002 */
[----:B------:R-:W-:Y:S01]  /*1cbe0*/  IADD3 R5, R3, R0, RZ ;  /* 0x0000000003057210 */ /* 0x000fe20007ffe0ff */
[----:B--2---:R-:W-:Y:S01]  /*1cbf0*/  IMAD.SHL.U32 R21, R21, 0x10, RZ ;  /* 0x0000001015157824 */ /* 0x004fe200078e00ff */
[----:B---3--:R-:W-:-:S04]  /*1cc00*/  LOP3.LUT R20, R20, 0x7f, RZ, 0xc0, !PT ;  /* 0x0000007f14147812 */ /* 0x008fc800078ec0ff */
[----:B------:R-:W-:Y:S02]  /*1cc10*/  LOP3.LUT R21, R21, 0x70, RZ, 0xc0, !PT ;  /* 0x0000007015157812 */ /* 0x000fe400078ec0ff */
[----:B------:R-:W-:-:S04]  /*1cc20*/  SHF.R.U32.HI R20, RZ, 0x3, R20 ;  /* 0x00000003ff147819 */ /* 0x000fc80000011614 */
[----:B------:R-:W-:-:S05]  /*1cc30*/  LOP3.LUT R20, R20, R21, RZ, 0xfc, !PT ;  /* 0x0000001514147212 */ /* 0x000fca00078efcff */
[----:B------:R-:W-:Y:S02]  /*1cc40*/  IMAD.IADD R6, R20, 0x1, R28 ;  /* 0x0000000114067824 */ /* 0x000fe400078e021c */
[----:B------:R2:W5:Y:S02]  /*1cc50*/  LDL R20, [R1+0x28] ;  /* 0x0000280001147983 */ /* 0x0005640000100800 */
[----:B0-----:R-:W-:Y:S01]  /*1cc60*/  @P1 IMAD.HI.U32 R0, R6, R7, RZ ;  /* 0x0000000706001227 */ /* 0x001fe200078e00ff */
[----:B------:R-:W0:Y:S03]  /*1cc70*/  S2R R11, SR_TID.X ;  /* 0x00000000000b7919 */ /* 0x000e260000002100 */
        /* <DEDUP_REMOVED lines=8> */
[----:B------:R-:W-:-:S04]  /*1cd00*/  IMAD R0, R10, R7, R6 ;  /* 0x000000070a007224 */ /* 0x000fc800078e0206 */
[----:B------:R-:W-:Y:S01]  /*1cd10*/  IMAD.WIDE.U32 R8, R0, UR6, R2 ;  /* 0x0000000600087c25 */ /* 0x000fe2000f8e0002 */
[----:B------:R-:W-:-:S03]  /*1cd20*/  SHF.R.S32.HI R7, RZ, 0x1f, R0 ;  /* 0x0000001fff077819 */ /* 0x000fc60000011400 */
[----:B------:R-:W-:Y:S01]  /*1cd30*/  VIADD R3, R6, 0x80 ;  /* 0x0000008006037836 */ /* 0x000fe20000000000 */
[----:B------:R-:W-:Y:S01]  /*1cd40*/  LEA R2, P0, R8, UR8, 0x1 ;  /* 0x0000000808027c11 */ /* 0x000fe2000f8008ff */
[----:B------:R-:W-:Y:S02]  /*1cd50*/  IMAD R7, R7, UR6, RZ ;  /* 0x0000000607077c24 */ /* 0x000fe4000f8e02ff */
[C---:B0-----:R-:W-:Y:S01]  /*1cd60*/  IMAD.SHL.U32 R21, R11.reuse, 0x8, RZ ;  /* 0x000000080b157824 */ /* 0x041fe200078e00ff */
[----:B------:R-:W-:Y:S01]  /*1cd70*/  MOV R6, R3 ;  /* 0x0000000300067202 */ /* 0x000fe20000000f00 */
[----:B------:R-:W-:Y:S01]  /*1cd80*/  IMAD R0, R0, UR7, R7 ;  /* 0x0000000700007c24 */ /* 0x000fe2000f8e0207 */
[----:B------:R-:W-:Y:S01]  /*1cd90*/  LOP3.LUT R11, R11, 0x7f, RZ, 0xc0, !PT ;  /* 0x0000007f0b0b7812 */ /* 0x000fe200078ec0ff */
[----:B------:R-:W0:Y:S01]  /*1cda0*/  @P1 LDC R7, c[0x0][0x44c] ;  /* 0x00011300ff071b82 */ /* 0x000e220000000800 */
[----:B------:R-:W-:Y:S01]  /*1cdb0*/  LOP3.LUT R21, R21, 0x38, RZ, 0xc0, !PT ;  /* 0x0000003815157812 */ /* 0x000fe200078ec0ff */
[----:B------:R-:W-:Y:S01]  /*1cdc0*/  IMAD.IADD R0, R9, 0x1, R0 ;  /* 0x0000000109007824 */ /* 0x000fe200078e0200 */
[----:B------:R-:W-:-:S04]  /*1cdd0*/  SHF.R.U32.HI R9, RZ, 0x3, R11 ;  /* 0x00000003ff097819 */ /* 0x000fc8000001160b */
[----:B------:R-:W-:Y:S02]  /*1cde0*/  LEA.HI.X R0, R8, UR9, R0, 0x1, P0 ;  /* 0x0000000908007c11 */ /* 0x000fe400080f0c00 */
[----:B------:R-:W1:Y:S01]  /*1cdf0*/  @P1 LDC R8, c[0x0][0x450] ;  /* 0x00011400ff081b82 */ /* 0x000e620000000800 */
[----:B0-----:R-:W-:-:S05]  /*1ce00*/  @P1 IMAD.HI.U32 R7, R3, R7, RZ ;  /* 0x0000000703071227 */ /* 0x001fca00078e00ff */
[----:B-1----:R-:W-:-:S05]  /*1ce10*/  @P1 SHF.R.U32.HI R6, RZ, R8, R7 ;  /* 0x00000008ff061219 */ /* 0x002fca0000011607 */
        /* <DEDUP_REMOVED lines=10> */
[----:B------:R-:W-:Y:S02]  /*1cec0*/  IMAD R8, R8, UR6, RZ ;  /* 0x0000000608087c24 */ /* 0x000fe4000f8e02ff */
[----:B------:R-:W-:Y:S02]  /*1ced0*/  IMAD.IADD R5, R5, 0x1, R7 ;  /* 0x0000000105057824 */ /* 0x000fe400078e0207 */
[----:B------:R-:W-:-:S02]  /*1cee0*/  IMAD R8, R3, UR7, R8 ;  /* 0x0000000703087c24 */ /* 0x000fc4000f8e0208 */
[----:B------:R-:W-:-:S04]  /*1cef0*/  IMAD.WIDE.U32 R6, R3, UR6, R4 ;  /* 0x0000000603067c25 */ /* 0x000fc8000f8e0004 */
[----:B------:R-:W-:Y:S01]  /*1cf00*/  IMAD.IADD R4, R7, 0x1, R8 ;  /* 0x0000000107047824 */ /* 0x000fe200078e0208 */
[----:B------:R-:W-:-:S04]  /*1cf10*/  LEA R5, P1, R6, UR8, 0x1 ;  /* 0x0000000806057c11 */ /* 0x000fc8000f8208ff */
[----:B------:R-:W-:Y:S01]  /*1cf20*/  LEA.HI.X R4, R6, UR9, R4, 0x1, P1 ;  /* 0x0000000906047c11 */ /* 0x000fe200088f0c04 */
[----:B--2---:R-:W-:Y:S08]  /*1cf30*/  BRA.DIV UR4, `(.L_x_14574) ;  /* 0x0000005a04387947 */ /* 0x004ff0000b800000 */
[----:B------:R-:W2:Y:S01]  /*1cf40*/  LDL.LU R6, [R1+0x8] ;  /* 0x0000080001067983 */ /* 0x000ea20000300800 */
[----:B------:R-:W-:-:S03]  /*1cf50*/  IMAD.IADD R28, R9, 0x1, R28 ;  /* 0x00000001091c7824 */ /* 0x000fc600078e021c */
[----:B------:R-:W-:Y:S04]  /*1cf60*/  SHFL.IDX PT, R7, R0, RZ, 0x181f ;  /* 0x00181fff00077589 */ /* 0x000fe800000e0000 */
[----:B------:R-:W-:Y:S01]  /*1cf70*/  SHFL.IDX PT, R8, R4, RZ, 0x181f ;  /* 0x00181fff04087589 */ /* 0x000fe200000e0000 */
[----:B--2---:R-:W-:-:S03]  /*1cf80*/  IMAD R3, R6, R10, RZ ;  /* 0x0000000a06037224 */ /* 0x004fc600078e02ff */
[----:B------:R-:W0:Y:S02]  /*1cf90*/  SHFL.IDX PT, R6, R2, RZ, 0x181f ;  /* 0x00181fff02067589 */ /* 0x000e2400000e0000 */
[----:B------:R-:W-:-:S13]  /*1cfa0*/  ISETP.GE.AND P1, PT, R28, R3, PT ;  /* 0x000000031c00720c */ /* 0x000fda0003f26270 */
[----:B0-----:R-:W-:-:S05]  /*1cfb0*/  @!P1 LEA R6, P2, R21, R6, 0x1 ;  /* 0x0000000615069211 */ /* 0x001fca00078408ff */
[----:B------:R-:W-:-:S05]  /*1cfc0*/  @!P1 IMAD.X R7, RZ, RZ, R7, P2 ;  /* 0x000000ffff079224 */ /* 0x000fca00010e0607 */
[----:B-----5:R0:W-:Y:S02]  /*1cfd0*/  @!P1 LDGSTS.E.BYPASS.LTC128B.128 [R20+0x8400], desc[UR42][R6.64], !P0 ;  /* 0x0840000006149fae */ /* 0x0201e4000c101d6a */
        /* <DEDUP_REMOVED lines=68> */
[----:B------:R-:W-:-:S04]  /*1d420*/  @!P3 IMAD.X R0, RZ, RZ, R0, P2 ;  /* 0x000000ffff00b224 */ /* 0x000fc800010e0600 */
[----:B------:R-:W-:Y:S02]  /*1d430*/  @!P3 IMAD.MOV.U32 R7, RZ, RZ, R0 ;  /* 0x000000ffff07b224 */ /* 0x000fe400078e0000 */
[----:B------:R-:W-:Y:S01]  /*1d440*/  VIADD R0, R28, 0x90 ;  /* 0x000000901c007836 */ /* 0x000fe20000000000 */
[----:B0-----:R-:W-:Y:S02]  /*1d450*/  @!P1 LEA R2, P2, R21, R2, 0x1 ;  /* 0x0000000215029211 */ /* 0x001fe400078408ff */
[----:B------:R0:W-:Y:S03]  /*1d460*/  @!P3 LDGSTS.E.BYPASS.LTC128B.128 [R20+0xbc00], desc[UR42][R6.64], !P0 ;  /* 0x0bc000000614bfae */ /* 0x0001e6000c101d6a */
[----:B0-----:R-:W-:-:S05]  /*1d470*/  @!P1 IMAD.X R6, RZ, RZ, R8, P2 ;  /* 0x000000ffff069224 */ /* 0x001fca00010e0608 */
[----:B------:R-:W-:Y:S01]  /*1d480*/  @!P1 MOV R7, R6 ;  /* 0x0000000600079202 */ /* 0x000fe20000000f00 */
[----:B------:R-:W-:Y:S02]  /*1d490*/  @!P1 IMAD.MOV.U32 R6, RZ, RZ, R2 ;  /* 0x000000ffff069224 */ /* 0x000fe400078e0002 */
[----:B------:R-:W-:Y:S04]  /*1d4a0*/  SHFL.IDX PT, R2, R5, 0x3, 0x181f ;  /* 0x00781f0005027f89 */ /* 0x000fe800000e0000 */
        /* <DEDUP_REMOVED lines=11> */
[----:B------:R-:W-:Y:S04]  /*1d560*/  SHFL.IDX PT, R4, R4, 0x3, 0x181f ;  /* 0x00781f0004047f89 */ /* 0x000fe800000e0000 */
[----:B0-----:R-:W0:Y:S03]  /*1d570*/  SHFL.IDX PT, R6, R5, 0x2, 0x181f ;  /* 0x00581f0005067f89 */ /* 0x001e2600000e0000 */
[----:B0-----:R-:W-:-:S05]  /*1d580*/  @!P1 LEA R6, P2, R21, R6, 0x1 ;  /* 0x0000000615069211 */ /* 0x001fca00078408ff */
[----:B------:R-:W-:-:S04]  /*1d590*/  @!P1 IMAD.X R0, RZ, RZ, R0, P2 ;  /* 0x000000ffff009224 */ /* 0x000fc800010e0600 */
[----:B------:R-:W-:-:S05]  /*1d5a0*/  @!P1 IMAD.MOV.U32 R7, RZ, RZ, R0 ;  /* 0x000000ffff079224 */ /* 0x000fca00078e0000 */
[----:B------:R0:W-:Y:S02]  /*1d5b0*/  @!P1 LDGSTS.E.BYPASS.LTC128B.128 [R20+0xd400], desc[UR42][R6.64], !P0 ;  /* 0x0d40000006149fae */ /* 0x0001e4000c101d6a */
.L_x_14746:
        /* <DEDUP_REMOVED lines=10> */
.L_x_14575:
        /* <DEDUP_REMOVED lines=18> */
.L_x_14747:
[----:B------:R-:W-:Y:S05]  /*1d780*/  BSYNC B0 ;  /* 0x0000000000007941 */ /* 0x000fea0003800000 */
.L_x_14576:
[----:B------:R-:W0:Y:S04]  /*1d790*/  LDL.LU R3, [R1+0x40] ;  /* 0x0000400001037983 */ /* 0x000e280000300800 */
[----:B------:R-:W2:Y:S01]  /*1d7a0*/  LDL R2, [R1+0x1c] ;  /* 0x00001c0001027983 */ /* 0x000ea20000100800 */
[----:B------:R-:W-:Y:S01]  /*1d7b0*/  BSSY B0, `(.L_x_14578) ;  /* 0x000010e000007945 */ /* 0x000fe20003800000 */
[----:B0-----:R-:W-:-:S05]  /*1d7c0*/  VIADD R7, R3, 0xfffffffe ;  /* 0xfffffffe03077836 */ /* 0x001fca0000000000 */
[----:B--2---:R-:W-:-:S13]  /*1d7d0*/  ISETP.GE.AND P0, PT, R7, R2, PT ;  /* 0x000000020700720c */ /* 0x004fda0003f06270 */
[----:B------:R-:W-:Y:S05]  /*1d7e0*/  @!P0 BRA `(.L_x_14579) ;  /* 0x0000001000288947 */ /* 0x000fea0003800000 */
[----:B------:R-:W0:Y:S01]  /*1d7f0*/  S2R R2, SR_TID.X ;  /* 0x0000000000027919 */ /* 0x000e220000002100 */
[----:B------:R-:W-:Y:S01]  /*1d800*/  ULDC UR4, c[0x0][0x2f4] ;  /* 0x0000bd0000047ab9 */ /* 0x000fe20000000800 */
[----:B------:R-:W-:Y:S01]  /*1d810*/  IMAD.MOV.U32 R6, RZ, RZ, R25 ;  /* 0x000000ffff067224 */ /* 0x000fe200078e0019 */
[----:B------:R2:W-:Y:S01]  /*1d820*/  STL [R1+0x8], R26 ;  /* 0x0000081a01007387 */ /* 0x0005e20000100800 */
[----:B------:R-:W-:Y:S02]  /*1d830*/  IMAD.MOV.U32 R20, RZ, RZ, R29 ;  /* 0x000000ffff147224 */ /* 0x000fe400078e001d */
[----:B0-----:R-:W-:-:S05]  /*1d840*/  IMAD.SHL.U32 R2, R2, 0x8, RZ ;  /* 0x0000000802027824 */ /* 0x001fca00078e00ff */
[----:B------:R-:W-:-:S04]  /*1d850*/  LOP3.LUT R2, R2, 0x38, RZ, 0xc0, !PT ;  /* 0x0000003802027812 */ /* 0x000fc800078ec0ff */
[----:B--2---:R-:W-:-:S13]  /*1d860*/  ISETP.GE.AND P1, PT, R2, UR4, PT ;  /* 0x0000000402007c0c */ /* 0x004fda000bf26270 */
.L_x_14592:
        /* <DEDUP_REMOVED lines=18> */
[----:B-1----:R-:W-:-:S05]  /*1d990*/  @P0 SHF.R.U32.HI R2, RZ, R3, R5 ;  /* 0x00000003ff020219 */ /* 0x002fca0000011605 */
        /* <DEDUP_REMOVED lines=22> */
.L_x_14580:
[----:B------:R-:W-:Y:S01]  /*1db00*/  LEA R5, R25, R22, 0x3 ;  /* 0x0000001619057211 */ /* 0x000fe200078e18ff */
[----:B------:R-:W-:Y:S01]  /*1db10*/  BSSY B1, `(.L_x_14581) ;  /* 0x0000004000017945 */ /* 0x000fe20003800000 */
[----:B------:R-:W-:-:S04]  /*1db20*/  SHF.L.U32 R2, R29, 0x1f, RZ ;  /* 0x0000001f1d027819 */ /* 0x000fc800000006ff */
[----:B------:R-:W0:Y:S02]  /*1db30*/  SYNCS.PHASECHK.TRANS64.TRYWAIT P0, [R5+URZ+0x16840], R2 ;  /* 0x01684002050075a7 */ /* 0x000e24000800017f */
[----:B0-----:R-:W-:Y:S05]  /*1db40*/  @!P0 BRA `(.L_x_14582) ;  /* 0x0000005c00288947 */ /* 0x001fea0003800000 */
.L_x_14748:
[----:B------:R-:W-:Y:S05]  /*1db50*/  BSYNC B1 ;  /* 0x0000000000017941 */ /* 0x000fea0003800000 */
.L_x_14581:
[----:B------:R-:W2:Y:S01]  /*1db60*/  LDL R9, [R1+0xc] ;  /* 0x00000c0001097983 */ /* 0x000ea20000100800 */
[----:B------:R-:W-:Y:S01]  /*1db70*/  SHF.R.S32.HI R21, RZ, 0x1f, R0 ;  /* 0x0000001fff157819 */ /* 0x000fe20000011400 */
[----:B------:R-:W-:Y:S01]  /*1db80*/  ULDC.64 UR4, c[0x0][0x300] ;  /* 0x0000c00000047ab9 */ /* 0x000fe20000000a00 */
[----:B------:R-:W-:Y:S01]  /*1db90*/  LOP3.LUT P2, RZ, R23, 0x1, RZ, 0xc0, !PT ;  /* 0x0000000117ff7812 */ /* 0x000fe2000784c0ff */
[----:B------:R-:W1:Y:S01]  /*1dba0*/  S2R R8, SR_TID.X ;  /* 0x0000000000087919 */ /* 0x000e620000002100 */
        /* <DEDUP_REMOVED lines=11> */
[----:B--2---:R-:W-:Y:S01]  /*1dc60*/  IMAD R7, R9, UR4, RZ ;  /* 0x0000000409077c24 */ /* 0x004fe2000f8e02ff */
[----:B-1----:R-:W-:-:S03]  /*1dc70*/  LOP3.LUT R9, R8, 0x7f, RZ, 0xc0, !PT ;  /* 0x0000007f08097812 */ /* 0x002fc600078ec0ff */
[----:B------:R-:W-:Y:S01]  /*1dc80*/  IMAD R7, R18, UR5, R7 ;  /* 0x0000000512077c24 */ /* 0x000fe2000f8e0207 */
[----:B------:R-:W-:Y:S01]  /*1dc90*/  ULDC.64 UR4, c[0x0][0x2e8] ;  /* 0x0000ba0000047ab9 */ /* 0x000fe20000000a00 */
[----:B------:R-:W-:Y:S02]  /*1dca0*/  IMAD.SHL.U32 R11, R9, 0x8, RZ ;  /* 0x00000008090b7824 */ /* 0x000fe400078e00ff */
[----:B------:R-:W-:Y:S02]  /*1dcb0*/  IMAD.SHL.U32 R9, R8, 0x8, RZ ;  /* 0x0000000808097824 */ /* 0x000fe400078e00ff */
[----:B------:R-:W-:-:S03]  /*1dcc0*/  IMAD.IADD R7, R7, 0x1, R3 ;  /* 0x0000000107077824 */ /* 0x000fc600078e0203 */
[----:B------:R-:W-:-:S04]  /*1dcd0*/  LOP3.LUT R9, R9, 0x1f8, RZ, 0xc0, !PT ;  /* 0x000001f809097812 */ /* 0x000fc800078ec0ff */
[----:B------:R-:W-:Y:S02]  /*1dce0*/  LOP3.LUT R9, R9, 0x38, R8, 0x78, !PT ;  /* 0x0000003809097812 */ /* 0x000fe400078e7808 */
        /* <DEDUP_REMOVED lines=11> */
[----:B------:R-:W-:-:S04]  /*1dda0*/  LOP3.LUT R11, R11, 0x38, RZ, 0xc0, !PT ;  /* 0x000000380b0b7812 */ /* 0x000fc800078ec0ff */
[----:B------:R-:W-:-:S04]  /*1ddb0*/  SHF.L.U32 R7, R11, 0x1, RZ ;  /* 0x000000010b077819 */ /* 0x000fc800000006ff */
        /* <DEDUP_REMOVED lines=36> */
.L_x_14766:
        /* <DEDUP_REMOVED lines=8> */
.L_x_14584:
        /* <DEDUP_REMOVED lines=11> */
.L_x_14585:
[----:B------:R1:W-:Y:S01]  /*1e130*/  SYNCS.ARRIVE.TRANS64.A1T0 RZ, [R5+URZ+0x16830], RZ ;  /* 0x016830ff05ff79a7 */ /* 0x0003e2000810003f */
[----:B------:R-:W-:Y:S05]  /*1e140*/  @!P3 BRA `(.L_x_14586) ;  /* 0x000000000004b947 */ /* 0x000fea0003800000 */
[----:B------:R-:W-:Y:S01]  /*1e150*/  BPT.TRAP 0x1 ;  /* 0x000000040000795c */ /* 0x000fe20000300000 */
.L_x_14586:
[----:B------:R-:W-:Y:S01]  /*1e160*/  SHF.L.U32 R2, R20, 0x1f, RZ ;  /* 0x0000001f14027819 */ /* 0x000fe200000006ff */
[----:B-1----:R-:W-:Y:S01]  /*1e170*/  IMAD R5, R6, 0x8, R22 ;  /* 0x0000000806057824 */ /* 0x002fe200078e0216 */
[----:B------:R-:W-:Y:S03]  /*1e180*/  BSSY B1, `(.L_x_14587) ;  /* 0x0000003000017945 */ /* 0x000fe60003800000 */
[----:B------:R-:W1:Y:S02]  /*1e190*/  SYNCS.PHASECHK.TRANS64.TRYWAIT P0, [R5+URZ+0x16860], R2 ;  /* 0x01686002050075a7 */ /* 0x000e64000800017f */
[----:B-1----:R-:W-:Y:S05]  /*1e1a0*/  @!P0 BRA `(.L_x_14588) ;  /* 0x0000005c00e08947 */ /* 0x002fea0003800000 */
.L_x_14767:
[----:B------:R-:W-:Y:S05]  /*1e1b0*/  BSYNC B1 ;  /* 0x0000000000017941 */ /* 0x000fea0003800000 */
.L_x_14587:
[----:B------:R-:W2:Y:S04]  /*1e1c0*/  LDL R11, [R1+0x18] ;  /* 0x00001800010b7983 */ /* 0x000ea80000100800 */
[----:B0-----:R-:W2:Y:S01]  /*1e1d0*/  LDL.LU R8, [R1+0x8] ;  /* 0x0000080001087983 */ /* 0x001ea20000300800 */
        /* <DEDUP_REMOVED lines=59> */
.L_x_14785:
[----:B------:R-:W2:Y:S01]  /*1e590*/  LDL R9, [R1+0xc] ;  /* 0x00000c0001097983 */ /* 0x000ea20000100800 */
[----:B------:R-:W-:Y:S01]  /*1e5a0*/  ISETP.LT.OR P0, PT, R8, 0x71, P1 ;  /* 0x000000710800780c */ /* 0x000fe20000f01670 */
[----:B------:R-:W-:Y:S01]  /*1e5b0*/  ULDC.64 UR4, c[0x0][0x328] ;  /* 0x0000ca0000047ab9 */ /* 0x000fe20000000a00 */
[----:B-1----:R-:W-:-:S04]  /*1e5c0*/  IADD3 R2, P2, R2, R7, RZ ;  /* 0x0000000702027210 */ /* 0x002fc80007f5e0ff */
[----:B------:R-:W-:-:S07]  /*1e5d0*/  IADD3.X R3, RZ, R24, RZ, P2, !PT ;  /* 0x00000018ff037210 */ /* 0x000fce00017fe4ff */
        /* <DEDUP_REMOVED lines=23> */
.L_x_14590:
        /* <DEDUP_REMOVED lines=12> */
.L_x_14591:
[----:B------:R-:W2:Y:S01]  /*1e810*/  LDL R0, [R1+0x1c] ;  /* 0x00001c0001007983 */ /* 0x000ea20000100800 */
[----:B------:R0:W-:Y:S01]  /*1e820*/  SYNCS.ARRIVE.TRANS64.A1T0 RZ, [R5+URZ+0x16850], RZ ;  /* 0x016850ff05ff79a7 */ /* 0x0001e2000810003f */
[C---:B------:R-:W-:Y:S01]  /*1e830*/  VIADD R7, R26.reuse, 0xffffffff ;  /* 0xffffffff1a077836 */ /* 0x040fe20000000000 */
[----:B------:R-:W-:Y:S01]  /*1e840*/  MOV R20, R29 ;  /* 0x0000001d00147202 */ /* 0x000fe20000000f00 */
[----:B------:R0:W-:Y:S01]  /*1e850*/  STL [R1+0x8], R26 ;  /* 0x0000081a01007387 */ /* 0x0001e20000100800 */
[----:B------:R-:W-:Y:S01]  /*1e860*/  IMAD.MOV.U32 R6, RZ, RZ, R25 ;  /* 0x000000ffff067224 */ /* 0x000fe200078e0019 */
[----:B--2---:R-:W-:-:S13]  /*1e870*/  ISETP.GT.AND P0, PT, R26, R0, PT ;  /* 0x000000001a00720c */ /* 0x004fda0003f04270 */
[----:B0-----:R-:W-:Y:S05]  /*1e880*/  @P0 BRA `(.L_x_14592) ;  /* 0xffffffec00f80947 */ /* 0x001fea000383ffff */
.L_x_14579:
[----:B------:R-:W-:Y:S05]  /*1e890*/  BSYNC B0 ;  /* 0x0000000000007941 */ /* 0x000fea0003800000 */
.L_x_14578:
[----:B-1----:R-:W0:Y:S01]  /*1e8a0*/  S2R R0, SR_TID.X ;  /* 0x0000000000007919 */ /* 0x002e220000002100 */
        /* <DEDUP_REMOVED lines=16> */
.L_x_14594:
[----:B------:R-:W-:Y:S05]  /*1e9b0*/  BSYNC B0 ;  /* 0x0000000000007941 */ /* 0x000fea0003800000 */
.L_x_14593:
[----:B------:R-:W-:-:S05]  /*1e9c0*/  IMAD.U32 R0, RZ, RZ, UR38 ;  /* 0x00000026ff007e24 */ /* 0x000fca000f8e00ff */
[----:B------:R-:W-:-:S13]  /*1e9d0*/  ISETP.NE.AND P0, PT, R0, 0x3, PT ;  /* 0x000000030000780c */ /* 0x000fda0003f05270 */
[----:B------:R-:W-:Y:S05]  /*1e9e0*/  @!P0 BRA `(.L_x_14595) ;  /* 0x0000000000048947 */ /* 0x000fea0003800000 */
[----:B------:R-:W-:Y:S01]  /*1e9f0*/  BPT.TRAP 0x1 ;  /* 0x000000040000795c */ /* 0x000fe20000300000 */
.L_x_14595:
[----:B------:R-:W2:Y:S01]  /*1ea00*/  LDL.LU R2, [R1+0x18] ;  /* 0x0000180001027983 */ /* 0x000ea20000300800 */
[----:B------:R-:W-:Y:S01]  /*1ea10*/  IMAD R0, R25, 0x8, R22 ;  /* 0x0000000819007824 */ /* 0x000fe200078e0216 */
[----:B------:R-:W-:Y:S01]  /*1ea20*/  SHF.L.U32 R3, R29, 0x1f, RZ ;  /* 0x0000001f1d037819 */ /* 0x000fe200000006ff */
[----:B------:R-:W-:Y:S03]  /*1ea30*/  BSSY B0, `(.L_x_14596) ;  /* 0x0000004000007945 */ /* 0x000fe60003800000 */
[----:B------:R-:W0:Y:S01]  /*1ea40*/  SYNCS.PHASECHK.TRANS64.TRYWAIT P0, [R0+URZ+0x16860], R3 ;  /* 0x01686003000075a7 */ /* 0x000e22000800017f */
[----:B--2---:R-:W-:Y:S01]  /*1ea50*/  IMAD R6, R26, -0x80, R2 ;  /* 0xffffff801a067824 */ /* 0x004fe200078e0202 */
[----:B0-----:R-:W-:Y:S06]  /*1ea60*/  @!P0 BRA `(.L_x_14597) ;  /* 0x00000060000c8947 */ /* 0x001fec0003800000 */
.L_x_14786:
[----:B------:R-:W-:Y:S05]  /*1ea70*/  BSYNC B0 ;  /* 0x0000000000007941 */ /* 0x000fea0003800000 */
.L_x_14596:
[----:B------:R-:W1:Y:S01]  /*1ea80*/  S2R R2, SR_TID.X ;  /* 0x0000000000027919 */ /* 0x000e620000002100 */
[----:B------:R-:W-:Y:S01]  /*1ea90*/  UMOV UR4, 0xffffffff ;  /* 0xffffffff00047882 */ /* 0x000fe20000000000 */
[----:B------:R-:W2:Y:S01]  /*1eaa0*/  S2R R7, SR_TID.X ;  /* 0x0000000000077919 */ /* 0x000ea20000002100 */
[----:B-1----:R-:W-:Y:S01]  /*1eab0*/  LOP3.LUT R5, R2, 0x7f, RZ, 0xc0, !PT ;  /* 0x0000007f02057812 */ /* 0x002fe200078ec0ff */
[----:B--2---:R-:W-:-:S04]  /*1eac0*/  IMAD.SHL.U32 R2, R7, 0x8, RZ ;  /* 0x0000000807027824 */ /* 0x004fc800078e00ff */
        /* <DEDUP_REMOVED lines=15> */
[C---:B------:R-:W-:Y:S02]  /*1ebc0*/  ISETP.GE.AND P0, PT, R2.reuse, UR4, PT ;  /* 0x0000000402007c0c */ /* 0x040fe4000bf06270 */
[----:B------:R-:W-:Y:S02]  /*1ebd0*/  SHF.L.U32 R5, R2, 0x1, RZ ;  /* 0x0000000102057819 */ /* 0x000fe400000006ff */
[----:B------:R-:W-:Y:S02]  /*1ebe0*/  ISETP.LT.OR P1, PT, R6, 0x1, P0 ;  /* 0x000000010600780c */ /* 0x000fe40000721670 */
[----:B--2---:R-:W-:Y:S02]  /*1ebf0*/  IADD3 R2, P2, R14, R5, RZ ;  /* 0x000000050e027210 */ /* 0x004fe40007f5e0ff */
[----:B------:R-:W1:Y:S03]  /*1ec00*/  SHFL.IDX PT, R14, R17, 0x1, 0x181f ;  /* 0x00381f00110e7f89 */ /* 0x000e6600000e0000 */
[----:B0-----:R-:W-:-:S06]  /*1ec10*/  IMAD.X R3, RZ, RZ, R3, P2 ;  /* 0x000000ffff037224 */ /* 0x001fcc00010e0603 */
        /* <DEDUP_REMOVED lines=34> */
[----:B------:R-:W1:Y:S04]  /*1ee40*/  SHFL.IDX PT, R24, R24, 0x7, 0x181f ;  /* 0x00f81f0018187f89 */ /* 0x000e6800000e0000 */
[----:B------:R2:W3:Y:S01]  /*1ee50*/  SHFL.IDX PT, R14, R17, 0x7, 0x181f ;  /* 0x00f81f00110e7f89 */ /* 0x0004e200000e0000 */
[----:B0-----:R-:W-:-:S05]  /*1ee60*/  IADD3.X R3, RZ, R3, RZ, P2, !PT ;  /* 0x00000003ff037210 */ /* 0x001fca00017fe4ff */
[----:B-1----:R2:W-:Y:S02]  /*1ee70*/  LDGSTS.E.BYPASS.LTC128B.128 [R4+0x3400], desc[UR42][R2.64], !P1 ;  /* 0x0340000002047fae */ /* 0x0025e4000c901d6a */
.L_x_14804:
        /* <DEDUP_REMOVED lines=9> */
.L_x_14599:
        /* <DEDUP_REMOVED lines=11> */
.L_x_14600:
[----:B------:R-:W-:Y:S01]  /*1efc0*/  VIADD R25, R25, 0x1 ;  /* 0x0000000119197836 */ /* 0x000fe20000000000 */
[----:B------:R0:W-:Y:S04]  /*1efd0*/  SYNCS.ARRIVE.TRANS64.A1T0 RZ, [R0+URZ+0x16850], RZ ;  /* 0x016850ff00ff79a7 */ /* 0x0001e8000810003f */
[----:B------:R-:W-:-:S04]  /*1efe0*/  ISETP.NE.AND P0, PT, R25, 0x2, PT ;  /* 0x000000021900780c */ /* 0x000fc80003f05270 */
[----:B0-----:R-:W-:Y:S02]  /*1eff0*/  SEL R0, RZ, 0x1, P0 ;  /* 0x00000001ff007807 */ /* 0x001fe40000000000 */
[----:B------:R-:W-:Y:S02]  /*1f000*/  SEL R25, R25, RZ, P0 ;  /* 0x000000ff19197207 */ /* 0x000fe40000000000 */
[----:B------:R-:W-:-:S07]  /*1f010*/  LOP3.LUT R29, R29, R0, RZ, 0x3c, !PT ;  /* 0x000000001d1d7212 */ /* 0x000fce00078e3cff */
.L_x_14559:
[----:B------:R-:W-:Y:S05]  /*1f020*/  BSYNC B7 ;  /* 0x0000000000077941 */ /* 0x000fea0003800000 */
.L_x_14557:
        /* <DEDUP_REMOVED lines=11> */
.L_x_14601:
        /* <DEDUP_REMOVED lines=10> */
[----:B------:R0:W3:Y:S01]  /*1f180*/  @!P1 LDG.E R3, desc[UR42][R2.64] ;  /* 0x0000002a02039981 */ /* 0x0000e2000c1e1900 */
[C---:B------:R-:W-:Y:S02]  /*1f190*/  ISETP.GE.U32.AND P2, PT, R7.reuse, 0x2, PT ;  /* 0x000000020700780c */ /* 0x040fe40003f46070 */
[C---:B------:R-:W-:Y:S01]  /*1f1a0*/  ISETP.GE.U32.AND P3, PT, R7.reuse, 0x4, PT ;  /* 0x000000040700780c */ /* 0x040fe20003f66070 */
[----:B------:R-:W-:Y:S01]  /*1f1b0*/  SHFL.IDX PT, R0, R16, RZ, 0x1f ;  /* 0x00001fff10007589 */ /* 0x000fe200000e0000 */
[C---:B------:R-:W-:Y:S02]  /*1f1c0*/  ISETP.GE.U32.AND P4, PT, R7.reuse, 0x8, PT ;  /* 0x000000080700780c */ /* 0x040fe40003f86070 */
[C---:B------:R-:W-:Y:S01]  /*1f1d0*/  ISETP.GE.U32.AND P5, PT, R7.reuse, 0x10, PT ;  /* 0x000000100700780c */ /* 0x040fe20003fa6070 */
[----:B------:R-:W-:Y:S01]  /*1f1e0*/  SHFL.IDX PT, R16, R16, 0x1, 0x1f ;  /* 0x00201f0010107f89 */ /* 0x000fe200000e0000 */
[----:B0-----:R-:W-:Y:S02]  /*1f1f0*/  IMAD.MOV.U32 R2, RZ, RZ, RZ ;  /* 0x000000ffff027224 */ /* 0x001fe400078e00ff */
[----:B---3--:R-:W-:Y:S01]  /*1f200*/  @!P1 IMAD.MOV.U32 R2, RZ, RZ, R3 ;  /* 0x000000ffff029224 */ /* 0x008fe200078e0003 */
[----:B------:R-:W-:-:S04]  /*1f210*/  ISETP.NE.AND P1, PT, R7, RZ, PT ;  /* 0x000000ff0700720c */ /* 0x000fc80003f25270 */
[----:B------:R-:W0:Y:S02]  /*1f220*/  SHFL.UP PT, R14, R2, 0x1, RZ ;  /* 0x04200000020e7989 */ /* 0x000e2400000e00ff */
[----:B0-----:R-:W-:-:S04]  /*1f230*/  SEL R5, R14, RZ, P1 ;  /* 0x000000ff0e057207 */ /* 0x001fc80000800000 */
[----:B------:R-:W-:-:S05]  /*1f240*/  IADD3 R4, R2, R5, RZ ;  /* 0x0000000502047210 */ /* 0x000fca0007ffe0ff */
[----:B------:R-:W0:Y:S02]  /*1f250*/  SHFL.UP PT, R14, R4, 0x2, RZ ;  /* 0x04400000040e7989 */ /* 0x000e2400000e00ff */
[----:B0-----:R-:W-:-:S05]  /*1f260*/  SEL R5, R14, RZ, P2 ;  /* 0x000000ff0e057207 */ /* 0x001fca0001000000 */
[----:B------:R-:W-:-:S05]  /*1f270*/  IMAD.IADD R5, R4, 0x1, R5 ;  /* 0x0000000104057824 */ /* 0x000fca00078e0205 */
[----:B------:R-:W2:Y:S02]  /*1f280*/  SHFL.UP PT, R14, R5, 0x4, RZ ;  /* 0x04800000050e7989 */ /* 0x000ea400000e00ff */
        /* <DEDUP_REMOVED lines=9> */
.L_x_14814:
[----:B------:R-:W-:Y:S02]  /*1f320*/  ULDC UR4, c[0x0][0xc38] ;  /* 0x00030e0000047ab9 */ /* 0x000fe40000000800 */
[----:B------:R-:W-:-:S04]  /*1f330*/  IMAD.U32 R4, RZ, RZ, UR4 ;  /* 0x00000004ff047e24 */ /* 0x000fc8000f8e00ff */
[----:B--2---:R-:W-:-:S04]  /*1f340*/  IMAD R5, R14, R4, RZ ;  /* 0x000000040e057224 */ /* 0x004fc800078e02ff */
[----:B------:R-:W-:-:S05]  /*1f350*/  IMAD.IADD R16, R16, 0x1, R5 ;  /* 0x0000000110107824 */ /* 0x000fca00078e0205 */
[----:B------:R-:W-:-:S13]  /*1f360*/  ISETP.GT.AND P6, PT, R16, R0, PT ;  /* 0x000000001000720c */ /* 0x000fda0003fc4270 */
[----:B------:R-:W-:Y:S05]  /*1f370*/  @P6 BRA `(.L_x_14604) ;  /* 0x00000000009c6947 */ /* 0x000fea0003800000 */
.L_x_14609:
[----:B------:R-:W2:Y:S01]  /*1f380*/  LDC R4, c[0x0][0xc3c] ;  /* 0x00030f00ff047b82 */ /* 0x000ea20000000800 */
[----:B------:R-:W-:-:S05]  /*1f390*/  VIADD R19, R19, 0x1f ;  /* 0x0000001f13137836 */ /* 0x000fca0000000000 */
[----:B--2---:R-:W-:-:S13]  /*1f3a0*/  ISETP.GE.AND P6, PT, R19, R4, PT ;  /* 0x000000041300720c */ /* 0x004fda0003fc6270 */
[----:B------:R-:W-:Y:S05]  /*1f3b0*/  @P6 BRA `(.L_x_14605) ;  /* 0x0000000400d06947 */ /* 0x000fea0003800000 */
[----:B------:R-:W2:Y:S01]  /*1f3c0*/  S2R R2, SR_TID.X ;  /* 0x0000000000027919 */ /* 0x000ea20000002100 */
[----:B------:R-:W-:Y:S01]  /*1f3d0*/  BSSY B0, `(.L_x_14606) ;  /* 0x0000009000007945 */ /* 0x000fe20003800000 */
[----:B--2---:R-:W-:-:S04]  /*1f3e0*/  LOP3.LUT R2, R2, 0x1f, RZ, 0xc0, !PT ;  /* 0x0000001f02027812 */ /* 0x004fc800078ec0ff */
[----:B------:R-:W-:Y:S01]  /*1f3f0*/  IADD3 R5, R19, R2, RZ ;  /* 0x0000000213057210 */ /* 0x000fe20007ffe0ff */
[----:B------:R-:W-:-:S03]  /*1f400*/  IMAD.MOV.U32 R2, RZ, RZ, RZ ;  /* 0x000000ffff027224 */ /* 0x000fc600078e00ff */
[----:B------:R-:W-:-:S13]  /*1f410*/  ISETP.GE.OR P6, PT, R5, R4, !P0 ;  /* 0x000000040500720c */ /* 0x000fda00047c6670 */
[----:B------:R-:W-:Y:S05]  /*1f420*/  @P6 BRA `(.L_x_14607) ;  /* 0x00000000000c6947 */ /* 0x000fea0003800000 */
[----:B0-----:R-:W0:Y:S02]  /*1f430*/  LDC.64 R2, c[0x0][0xc80] ;  /* 0x00032000ff027b82 */ /* 0x001e240000000a00 */
[----:B0-----:R-:W-:-:S06]  /*1f440*/  IMAD.WIDE R2, R5, 0x4, R2 ;  /* 0x0000000405027825 */ /* 0x001fcc00078e0202 */
[----:B------:R2:W5:Y:S02]  /*1f450*/  LDG.E R2, desc[UR42][R2.64] ;  /* 0x0000002a02027981 */ /* 0x000564000c1e1900 */
.L_x_14607:
[----:B------:R-:W-:Y:S05]  /*1f460*/  BSYNC B0 ;  /* 0x0000000000007941 */ /* 0x000fea0003800000 */
.L_x_14606:
        /* <DEDUP_REMOVED lines=18> */
.L_x_14822:
[----:B------:R-:W-:Y:S02]  /*1f590*/  ULDC UR4, c[0x0][0xc38] ;  /* 0x00030e0000047ab9 */ /* 0x000fe40000000800 */
[----:B------:R-:W-:-:S04]  /*1f5a0*/  IMAD.U32 R4, RZ, RZ, UR4 ;  /* 0x00000004ff047e24 */ /* 0x000fc8000f8e00ff */
[----:B--2---:R-:W-:-:S05]  /*1f5b0*/  IMAD R5, R14, R4, RZ ;  /* 0x000000040e057224 */ /* 0x004fca00078e02ff */
[----:B------:R-:W-:-:S04]  /*1f5c0*/  IADD3 R16, R5, R16, RZ ;  /* 0x0000001005107210 */ /* 0x000fc80007ffe0ff */
[----:B------:R-:W-:-:S13]  /*1f5d0*/  ISETP.GT.AND P6, PT, R16, R0, PT ;  /* 0x000000001000720c */ /* 0x000fda0003fc4270 */
[----:B------:R-:W-:Y:S05]  /*1f5e0*/  @!P6 BRA `(.L_x_14609) ;  /* 0xfffffffc0064e947 */ /* 0x000fea000383ffff */
.L_x_14604:
        /* <DEDUP_REMOVED lines=8> */
.L_x_14826:
[----:B------:R-:W-:Y:S01]  /*1f670*/  ISETP.NE.AND P0, PT, R6, RZ, PT ;  /* 0x000000ff0600720c */ /* 0x000fe20003f05270 */
[----:B------:R-:W-:-:S12]  /*1f680*/  IMAD.MOV.U32 R6, RZ, RZ, RZ ;  /* 0x000000ffff067224 */ /* 0x000fd800078e00ff */
[----:B------:R-:W-:Y:S05]  /*1f690*/  @!P0 BRA `(.L_x_14611) ;  /* 0x0000000000108947 */ /* 0x000fea0003800000 */
[----:B------:R-:W-:Y:S01]  /*1f6a0*/  UMOV UR4, 0xffffffff ;  /* 0xffffffff00047882 */ /* 0x000fe20000000000 */
[----:B-1----:R-:W-:Y:S02]  /*1f6b0*/  VIADD R12, R5, 0xffffffff ;  /* 0xffffffff050c7836 */ /* 0x002fe40000000000 */
[----:B------:R-:W-:Y:S05]  /*1f6c0*/  BRA.DIV UR4, `(.L_x_14612) ;  /* 0x0000006604707947 */ /* 0x000fea000b800000 */
[----:B------:R4:W1:Y:S02]  /*1f6d0*/  SHFL.IDX PT, R6, R3, R12, 0x1f ;  /* 0x00001f0c03067589 */ /* 0x00086400000e0000 */
.L_x_14611:
[----:B0-2-4-:R-:W0:Y:S01]  /*1f6e0*/  LDC.64 R2, c[0x0][0xc90] ;  /* 0x00032400ff027b82 */ /* 0x015e220000000a00 */
[----:B------:R-:W-:-:S04]  /*1f6f0*/  IMAD.IADD R19, R5, 0x1, R19 ;  /* 0x0000000105137824 */ /* 0x000fc800078e0213 */
[----:B0-----:R-:W-:-:S05]  /*1f700*/  IMAD.WIDE R2, R19, 0x4, R2 ;  /* 0x0000000413027825 */ /* 0x001fca00078e0202 */
[----:B------:R0:W3:Y:S01]  /*1f710*/  LDG.E R7, desc[UR42][R2.64] ;  /* 0x0000002a02077981 */ /* 0x0000e2000c1e1900 */
[----:B-1----:R-:W-:-:S05]  /*1f720*/  IMAD R16, R6, R4, R16 ;  /* 0x0000000406107224 */ /* 0x002fca00078e0210 */
[----:B------:R-:W-:Y:S01]  /*1f730*/  IADD3 R0, R0, -R16, RZ ;  /* 0x8000001000007210 */ /* 0x000fe20007ffe0ff */
[----:B0-----:R-:W-:Y:S02]  /*1f740*/  IMAD.MOV.U32 R2, RZ, RZ, RZ ;  /* 0x000000ffff027224 */ /* 0x001fe400078e00ff */
        /* <DEDUP_REMOVED lines=48> */
[C---:B------:R-:W-:Y:S02]  /*1fa50*/  LOP3.LUT R0, R5.reuse, R4, RZ, 0x3c, !PT ;  /* 0x0000000405007212 */ /* 0x040fe400078e3cff */
[----:B------:R-:W-:Y:S02]  /*1fa60*/  IADD3 R5, R5, R6, RZ ;  /* 0x0000000605057210 */ /* 0x000fe40007ffe0ff */
        /* <DEDUP_REMOVED lines=9> */
.L_x_14605:
[----:B------:R-:W-:Y:S01]  /*1fb00*/  UMOV UR4, URZ ;  /* 0x0000003f00047c82 */ /* 0x000fe20008000000 */
[----:B------:R-:W-:Y:S01]  /*1fb10*/  UMOV UR5, URZ ;  /* 0x0000003f00057c82 */ /* 0x000fe20008000000 */
[----:B------:R-:W-:Y:S01]  /*1fb20*/  ULDC UR6, c[0x0][0xc3c] ;  /* 0x00030f0000067ab9 */ /* 0x000fe20000000800 */
[----:B------:R-:W-:Y:S02]  /*1fb30*/  IMAD.MOV.U32 R16, RZ, RZ, R0 ;  /* 0x000000ffff107224 */ /* 0x000fe400078e0000 */
[----:B------:R-:W-:Y:S02]  /*1fb40*/  IMAD.U32 R17, RZ, RZ, UR4 ;  /* 0x00000004ff117e24 */ /* 0x000fe4000f8e00ff */
[----:B------:R-:W-:Y:S02]  /*1fb50*/  IMAD.U32 R18, RZ, RZ, UR5 ;  /* 0x00000005ff127e24 */ /* 0x000fe4000f8e00ff */
[----:B------:R-:W-:-:S07]  /*1fb60*/  IMAD.U32 R19, RZ, RZ, UR6 ;  /* 0x00000006ff137e24 */ /* 0x000fce000f8e00ff */
.L_x_14613:
        /* <DEDUP_REMOVED lines=10> */
.L_x_14602:
[----:B------:R-:W-:Y:S02]  /*1fc10*/  ULDC UR4, c[0x0][0xc3c] ;  /* 0x00030f0000047ab9 */ /* 0x000fe40000000800 */
[----:B----4-:R-:W-:-:S13]  /*1fc20*/  ISETP.GE.AND P0, PT, R19, UR4, PT ;  /* 0x0000000413007c0c */ /* 0x010fda000bf06270 */
[----:B------:R-:W-:Y:S05]  /*1fc30*/  @!P0 BRA `(.L_x_14614) ;  /* 0xffffff9c00948947 */ /* 0x000fea000383ffff */
[----:B------:R-:W-:Y:S05]  /*1fc40*/  BSYNC B8 ;  /* 0x0000000000087941 */ /* 0x000fea0003800000 */
.L_x_14505:
[----:B0-----:R-:W4:Y:S01]  /*1fc50*/  LDL.LU R0, [R1+0x44] ;  /* 0x0000440001007983 */ /* 0x001f220000300800 */
[----:B------:R-:W-:Y:S01]  /*1fc60*/  BSSY B0, `(.L_x_14615) ;  /* 0x000000b000007945 */ /* 0x000fe20003800000 */
[----:B------:R-:W0:Y:S01]  /*1fc70*/  S2R R5, SR_CgaCtaId ;  /* 0x0000000000057919 */ /* 0x000e220000008800 */
[----:B----4-:R-:W-:-:S05]  /*1fc80*/  VIADD R0, R0, 0x1 ;  /* 0x0000000100007836 */ /* 0x010fca0000000000 */
        /* <DEDUP_REMOVED lines=8> */
.L_x_14829:
[----:B------:R-:W-:Y:S05]  /*1fd10*/  BSYNC B0 ;  /* 0x0000000000007941 */ /* 0x000fea0003800000 */
.L_x_14615:
[----:B------:R-:W-:-:S03]  /*1fd20*/  UMOV UR4, 0xffffffff ;  /* 0xffffffff00047882 */ /* 0x000fc60000000000 */
[----:B------:R-:W-:Y:S05]  /*1fd30*/  BRA.DIV UR4, `(.L_x_14617) ;  /* 0x0000006204107947 */ /* 0x000fea000b800000 */
[----:B0-----:R-:W0:Y:S02]  /*1fd40*/  S2R R0, SR_TID.X ;  /* 0x0000000000007919 */ /* 0x001e240000002100 */
[----:B0-----:R-:W-:-:S04]  /*1fd50*/  SHF.R.U32.HI R0, RZ, 0x5, R0 ;  /* 0x00000005ff007819 */ /* 0x001fc80000011600 */
[----:B------:R-:W-:-:S05]  /*1fd60*/  LOP3.LUT R0, R0, 0x3, RZ, 0xc0, !PT ;  /* 0x0000000300007812 */ /* 0x000fca00078ec0ff */
[----:B------:R0:W4:Y:S02]  /*1fd70*/  SHFL.IDX PT, R14, R0, RZ, 0x1f ;  /* 0x00001fff000e7589 */ /* 0x00012400000e0000 */
.L_x_14832:
[----:B----4-:R-:W-:-:S13]  /*1fd80*/  ISETP.NE.AND P0, PT, R14, RZ, PT ;  /* 0x000000ff0e00720c */ /* 0x010fda0003f05270 */
[----:B------:R-:W-:Y:S05]  /*1fd90*/  @P0 BRA `(.L_x_14289) ;  /* 0x0000000000880947 */ /* 0x000fea0003800000 */
[----:B------:R-:W-:-:S03]  /*1fda0*/  UMOV UR4, 0xffffffff ;  /* 0xffffffff00047882 */ /* 0x000fc60000000000 */
[----:B------:R-:W-:Y:S05]  /*1fdb0*/  BRA.DIV UR4, `(.L_x_14618) ;  /* 0x0000006204247947 */ /* 0x000fea000b800000 */
[----:B------:R-:W-:-:S13]  /*1fdc0*/  ELECT P6, URZ, PT ;  /* 0x00000000003f782f */ /* 0x000fda00038c0000 */
.L_x_14835:
[----:B------:R-:W-:Y:S05]  /*1fdd0*/  @!P6 BRA `(.L_x_14289) ;  /* 0x000000000078e947 */ /* 0x000fea0003800000 */
[----:B------:R-:W-:-:S06]  /*1fde0*/  ULOP3.LUT UR4, UR37, 0x2, URZ, 0xfc, !UPT ;  /* 0x0000000225047892 */ /* 0x000fcc000f8efc3f */
[----:B0-----:R-:W-:-:S05]  /*1fdf0*/  IMAD.U32 R0, RZ, RZ, UR4 ;  /* 0x00000004ff007e24 */ /* 0x001fca000f8e00ff */
[----:B------:R-:W-:-:S13]  /*1fe00*/  ISETP.NE.AND P0, PT, R0, 0x3, PT ;  /* 0x000000030000780c */ /* 0x000fda0003f05270 */
[----:B------:R-:W-:Y:S05]  /*1fe10*/  @!P0 BRA `(.L_x_14619) ;  /* 0x0000000000048947 */ /* 0x000fea0003800000 */
[----:B------:R-:W-:Y:S01]  /*1fe20*/  BPT.TRAP 0x1 ;  /* 0x000000040000795c */ /* 0x000fe20000300000 */
.L_x_14619:
[----:B------:R-:W-:Y:S01]  /*1fe30*/  IMAD R3, R25, 0x8, R5 ;  /* 0x0000000819037824 */ /* 0x000fe200078e0205 */
[----:B------:R-:W-:Y:S01]  /*1fe40*/  SHF.L.U32 R2, R29, 0x1f, RZ ;  /* 0x0000001f1d027819 */ /* 0x000fe200000006ff */
[----:B------:R-:W-:-:S03]  /*1fe50*/  VIADD R25, R25, 0x1 ;  /* 0x0000000119197836 */ /* 0x000fc60000000000 */
[----:B------:R-:W0:Y:S02]  /*1fe60*/  SYNCS.PHASECHK.TRANS64.TRYWAIT P1, [R3+URZ+0x16840], R2 ;  /* 0x01684002030075a7 */ /* 0x000e24000802017f */
[----:B------:R-:W-:-:S04]  /*1fe70*/  ISETP.NE.AND P2, PT, R25, 0x2, PT ;  /* 0x000000021900780c */ /* 0x000fc80003f45270 */
[----:B------:R-:W-:Y:S01]  /*1fe80*/  SEL R0, RZ, 0x1, P2 ;  /* 0x00000001ff007807 */ /* 0x000fe20001000000 */
[----:B0-----:R-:W-:Y:S08]  /*1fe90*/  @!P1 BRA `(.L_x_14620) ;  /* 0x00000060000c9947 */ /* 0x001ff00003800000 */
.L_x_14836:
[----:B------:R-:W-:Y:S02]  /*1fea0*/  SEL R25, R25, RZ, P2 ;  /* 0x000000ff19197207 */ /* 0x000fe40001000000 */
[----:B------:R-:W-:Y:S01]  /*1feb0*/  LOP3.LUT R0, R29, R0, RZ, 0x3c, !PT ;  /* 0x000000001d007212 */ /* 0x000fe200078e3cff */
[----:B------:R-:W-:Y:S06]  /*1fec0*/  @!P0 BRA `(.L_x_14621) ;  /* 0x0000000000048947 */ /* 0x000fec0003800000 */
[----:B------:R-:W-:Y:S01]  /*1fed0*/  BPT.TRAP 0x1 ;  /* 0x000000040000795c */ /* 0x000fe20000300000 */
.L_x_14621:
[----:B------:R-:W-:Y:S01]  /*1fee0*/  IMAD R25, R25, 0x8, R5 ;  /* 0x0000000819197824 */ /* 0x000fe200078e0205 */
[----:B------:R-:W-:-:S04]  /*1fef0*/  SHF.L.U32 R0, R0, 0x1f, RZ ;  /* 0x0000001f00007819 */ /* 0x000fc800000006ff */
[----:B------:R-:W4:Y:S02]  /*1ff00*/  SYNCS.PHASECHK.TRANS64.TRYWAIT P1, [R25+URZ+0x16840], R0 ;  /* 0x01684000190075a7 */ /* 0x000f24000802017f */
[----:B----4-:R-:W-:Y:S05]  /*1ff10*/  @!P1 BRA `(.L_x_14622) ;  /* 0x0000006000009947 */ /* 0x010fea0003800000 */
.L_x_14837:
[----:B------:R-:W-:Y:S05]  /*1ff20*/  @!P0 BRA `(.L_x_14623) ;  /* 0x0000000000048947 */ /* 0x000fea0003800000 */
[----:B------:R-:W-:Y:S01]  /*1ff30*/  BPT.TRAP 0x1 ;  /* 0x000000040000795c */ /* 0x000fe20000300000 */
.L_x_14623:
[----:B------:R-:W5:Y:S02]  /*1ff40*/  SYNCS.PHASECHK.TRANS64.TRYWAIT P1, [R3+URZ+0x16860], R2 ;  /* 0x01686002030075a7 */ /* 0x000f64000802017f */
[----:B-----5:R-:W-:Y:S05]  /*1ff50*/  @!P1 BRA `(.L_x_14624) ;  /* 0x0000006000049947 */ /* 0x020fea0003800000 */
.L_x_14838:
[----:B------:R-:W-:Y:S05]  /*1ff60*/  @!P0 BRA `(.L_x_14625) ;  /* 0x0000000000048947 */ /* 0x000fea0003800000 */
[----:B------:R-:W-:Y:S01]  /*1ff70*/  BPT.TRAP 0x1 ;  /* 0x000000040000795c */ /* 0x000fe20000300000 */
.L_x_14625:
[----:B------:R0:W0:Y:S02]  /*1ff80*/  SYNCS.PHASECHK.TRANS64.TRYWAIT P0, [R25+URZ+0x16860], R0 ;  /* 0x01686000190075a7 */ /* 0x000024000800017f */
[----:B0-----:R-:W-:Y:S05]  /*1ff90*/  @!P0 NANOSLEEP.SYNCS 0x989680 ;  /* 0x009896800000895d */ /* 0x001fea0003900000 */
[----:B------:R-:W0:Y:S02]  /*1ffa0*/  @!P0 SYNCS.PHASECHK.TRANS64 P0, [R25+URZ+0x16860], R0 ;  /* 0x01686000190085a7 */ /* 0x000e24000800007f */
[----:B0-----:R-:W-:Y:S05]  /*1ffb0*/  @!P0 BRA `(.L_x_14625) ;  /* 0xfffffffc00f08947 */ /* 0x001fea000383ffff */
.L_x_14289:
[----:B------:R-:W-:Y:S05]  /*1ffc0*/  BSYNC B9 ;  /* 0x0000000000097941 */ /* 0x000fea0003800000 */
.L_x_14286:
[----:B------:R-:W-:Y:S05]  /*1ffd0*/  EXIT ;  /* 0x000000000000794d */ /* 0x000fea0003800000 */
.L_x_14315:
[----:B0-----:R0:W1:Y:S02]  /*1ffe0*/  SYNCS.PHASECHK.TRANS64.TRYWAIT P6, [R70+URZ+0x16890], R79 ;  /* 0x0168904f460075a7 */ /* 0x00106400080c017f */
[----:B-1----:R-:W-:Y:S05]  /*1fff0*/  @!P6 NANOSLEEP.SYNCS 0x989680 ;  /* 0x009896800000e95d */ /* 0x002fea0003900000 */
[----:B------:R-:W1:Y:S02]  /*20000*/  @!P6 SYNCS.PHASECHK.TRANS64 P6, [R70+URZ+0x16890], R79 ;  /* 0x0168904f4600e5a7 */ /* 0x000e6400080c007f */
[----:B-1----:R-:W-:Y:S05]  /*20010*/  @!P6 BRA `(.L_x_14315) ;  /* 0xfffffffc00f0e947 */ /* 0x002fea000383ffff */
[----:B------:R-:W-:Y:S05]  /*20020*/  BRA `(.L_x_14626) ;  /* 0xfffffe2c00747947 */ /* 0x000fea000383ffff */
.L_x_14316:
        /* <DEDUP_REMOVED lines=8> */
.L_x_14628:
[----:B------:R-:W-:Y:S05]  /*200b0*/  BSYNC B1 ;  /* 0x0000000000017941 */ /* 0x000fea0003800000 */
.L_x_14627:
        /* <DEDUP_REMOVED lines=8> */
.L_x_14629:
[----:B------:R-:W-:Y:S05]  /*20140*/  BRA `(.L_x_14630) ;  /* 0xfffffe2c00407947 */ /* 0x000fea000383ffff */
.L_x_14325:
[----:B------:R-:W-:Y:S01]  /*20150*/  BSSY B1, `(.L_x_14631) ;  /* 0x0000008000017945 */ /* 0x000fe20003800000 */
[----:B--2-4-:R-:W-:Y:S01]  /*20160*/  IMAD.MOV.U32 R13, RZ, RZ, R85 ;  /* 0x000000ffff0d7224 */ /* 0x014fe200078e0055 */
[----:B------:R-:W-:Y:S01]  /*20170*/  MOV R11, 0x1c1f ;  /* 0x00001c1f000b7802 */ /* 0x000fe20000000f00 */
[----:B------:R-:W-:Y:S02]  /*20180*/  IMAD.MOV.U32 R12, RZ, RZ, 0x1 ;  /* 0x00000001ff0c7424 */ /* 0x000fe400078e00ff */
[----:B------:R-:W-:-:S07]  /*20190*/  IMAD.MOV.U32 R15, RZ, RZ, -0x1 ;  /* 0xffffffffff0f7424 */ /* 0x000fce00078e00ff */
[----:B01-3--:R-:W-:Y:S05]  /*201a0*/  WARPSYNC.COLLECTIVE R15, `(.L_x_14632) ;  /* 0x000000000f087348 */ /* 0x00bfea0003c00000 */
[----:B---3--:R2:W3:Y:S02]  /*201b0*/  SHFL.IDX P6, R14, R13, R12, R11 ;  /* 0x0000000c0d0e7389 */ /* 0x0084e400000c000b */
[----:B0123--:R-:W-:Y:S01]  /*201c0*/  ENDCOLLECTIVE ;  /* 0x000000000000791b */ /* 0x00ffe20003800000 */
.L_x_14632:
[----:B------:R-:W-:Y:S05]  /*201d0*/  BSYNC B1 ;  /* 0x0000000000017941 */ /* 0x000fea0003800000 */
.L_x_14631:
[----:B------:R-:W-:Y:S02]  /*201e0*/  IMAD.MOV.U32 R13, RZ, RZ, R84 ;  /* 0x000000ffff0d7224 */ /* 0x000fe400078e0054 */
[----:B------:R-:W-:Y:S02]  /*201f0*/  IMAD.MOV.U32 R12, RZ, RZ, 0x1 ;  /* 0x00000001ff0c7424 */ /* 0x000fe400078e00ff */
[----:B------:R-:W-:Y:S02]  /*20200*/  IMAD.MOV.U32 R11, RZ, RZ, 0x1c1f ;  /* 0x00001c1fff0b7424 */ /* 0x000fe400078e00ff */
[----:B------:R-:W-:Y:S02]  /*20210*/  IMAD.MOV.U32 R15, RZ, RZ, -0x1 ;  /* 0xffffffffff0f7424 */ /* 0x000fe400078e00ff */
[----:B------:R-:W-:-:S07]  /*20220*/  IMAD.MOV.U32 R85, RZ, RZ, R14 ;  /* 0x000000ffff557224 */ /* 0x000fce00078e000e */
[----:B------:R-:W-:Y:S05]  /*20230*/  WARPSYNC.COLLECTIVE R15, `(.L_x_14633) ;  /* 0x000000000f087348 */ /* 0x000fea0003c00000 */
[----:B------:R0:W1:Y:S02]  /*20240*/  SHFL.IDX P6, R14, R13, R12, R11 ;  /* 0x0000000c0d0e7389 */ /* 0x00006400000c000b */
[----:B01----:R-:W-:Y:S01]  /*20250*/  ENDCOLLECTIVE ;  /* 0x000000000000791b */ /* 0x003fe20003800000 */
.L_x_14633:
[----:B------:R-:W-:Y:S05]  /*20260*/  BRA `(.L_x_14634) ;  /* 0xfffffe3000b47947 */ /* 0x000fea000383ffff */
.L_x_14337:
[----:B-1----:R1:W2:Y:S02]  /*20270*/  SYNCS.PHASECHK.TRANS64.TRYWAIT P4, [R70+URZ+0x16890], R79 ;  /* 0x0168904f460075a7 */ /* 0x0022a4000808017f */
[----:B--2---:R-:W-:Y:S05]  /*20280*/  @!P4 NANOSLEEP.SYNCS 0x989680 ;  /* 0x009896800000c95d */ /* 0x004fea0003900000 */
[----:B------:R-:W2:Y:S02]  /*20290*/  @!P4 SYNCS.PHASECHK.TRANS64 P4, [R70+URZ+0x16890], R79 ;  /* 0x0168904f4600c5a7 */ /* 0x000ea4000808007f */
[----:B--2---:R-:W-:Y:S05]  /*202a0*/  @!P4 BRA `(.L_x_14337) ;  /* 0xfffffffc00f0c947 */ /* 0x004fea000383ffff */
[----:B------:R-:W-:Y:S05]  /*202b0*/  BRA `(.L_x_14635) ;  /* 0xfffffe3c00b07947 */ /* 0x000fea000383ffff */
.L_x_14338:
[----:B------:R-:W-:Y:S01]  /*202c0*/  BSSY B1, `(.L_x_14636) ;  /* 0x0000008000017945 */ /* 0x000fe20003800000 */
[----:B0-----:R-:W-:Y:S01]  /*202d0*/  IMAD.MOV.U32 R13, RZ, RZ, R85 ;  /* 0x000000ffff0d7224 */ /* 0x001fe200078e0055 */
[----:B------:R-:W-:Y:S01]  /*202e0*/  MOV R12, RZ ;  /* 0x000000ff000c7202 */ /* 0x000fe20000000f00 */
[----:B------:R-:W-:Y:S02]  /*202f0*/  IMAD.MOV.U32 R11, RZ, RZ, 0x1c1f ;  /* 0x00001c1fff0b7424 */ /* 0x000fe400078e00ff */
[----:B------:R-:W-:-:S07]  /*20300*/  IMAD.MOV.U32 R15, RZ, RZ, -0x1 ;  /* 0xffffffffff0f7424 */ /* 0x000fce00078e00ff */
[----:B-1----:R-:W-:Y:S05]  /*20310*/  WARPSYNC.COLLECTIVE R15, `(.L_x_14637) ;  /* 0x000000000f087348 */ /* 0x002fea0003c00000 */
[----:B------:R0:W2:Y:S02]  /*20320*/  SHFL.IDX P6, R14, R13, R12, R11 ;  /* 0x0000000c0d0e7389 */ /* 0x0000a400000c000b */
[----:B012---:R-:W-:Y:S01]  /*20330*/  ENDCOLLECTIVE ;  /* 0x000000000000791b */ /* 0x007fe20003800000 */
.L_x_14637:
[----:B------:R-:W-:Y:S05]  /*20340*/  BSYNC B1 ;  /* 0x0000000000017941 */ /* 0x000fea0003800000 */
.L_x_14636:
        /* <DEDUP_REMOVED lines=8> */
.L_x_14638:
[----:B------:R-:W-:Y:S01]  /*203d0*/  MOV R82, R14 ;  /* 0x0000000e00527202 */ /* 0x000fe20000000f00 */
[----:B------:R-:W-:Y:S06]  /*203e0*/  BRA `(.L_x_14639) ;  /* 0xfffffe3c007c7947 */ /* 0x000fec000383ffff */
.L_x_14343:
[----:B------:R-:W-:Y:S01]  /*203f0*/  BSSY B1, `(.L_x_14640) ;  /* 0x0000008000017945 */ /* 0x000fe20003800000 */
[----:B0-----:R-:W-:Y:S02]  /*20400*/  IMAD.MOV.U32 R13, RZ, RZ, R85 ;  /* 0x000000ffff0d7224 */ /* 0x001fe400078e0055 */
[----:B------:R-:W-:Y:S02]  /*20410*/  IMAD.MOV.U32 R12, RZ, RZ, 0x1 ;  /* 0x00000001ff0c7424 */ /* 0x000fe400078e00ff */
[----:B------:R-:W-:Y:S02]  /*20420*/  IMAD.MOV.U32 R11, RZ, RZ, 0x1c1f ;  /* 0x00001c1fff0b7424 */ /* 0x000fe400078e00ff */
[----:B------:R-:W-:-:S07]  /*20430*/  IMAD.MOV.U32 R15, RZ, RZ, -0x1 ;  /* 0xffffffffff0f7424 */ /* 0x000fce00078e00ff */
[----:B-1234-:R-:W-:Y:S05]  /*20440*/  WARPSYNC.COLLECTIVE R15, `(.L_x_14641) ;  /* 0x000000000f087348 */ /* 0x01efea0003c00000 */
[----:B------:R0:W0:Y:S02]  /*20450*/  SHFL.IDX P6, R14, R13, R12, R11 ;  /* 0x0000000c0d0e7389 */ /* 0x00002400000c000b */
[----:B01234-:R-:W-:Y:S01]  /*20460*/  ENDCOLLECTIVE ;  /* 0x000000000000791b */ /* 0x01ffe20003800000 */
.L_x_14641:
[----:B------:R-:W-:Y:S05]  /*20470*/  BSYNC B1 ;  /* 0x0000000000017941 */ /* 0x000fea0003800000 */
.L_x_14640:
        /* <DEDUP_REMOVED lines=8> */
.L_x_14642:
[----:B------:R-:W-:Y:S01]  /*20500*/  IMAD.MOV.U32 R84, RZ, RZ, R14 ;  /* 0x000000ffff547224 */ /* 0x000fe200078e000e */
[----:B------:R-:W-:Y:S06]  /*20510*/  BRA `(.L_x_14643) ;  /* 0xfffffe44000c7947 */ /* 0x000fec000383ffff */
.L_x_14348:
[----:B0-----:R0:W1:Y:S02]  /*20520*/  SYNCS.PHASECHK.TRANS64.TRYWAIT P3, [R70+URZ+0x16890], R79 ;  /* 0x0168904f460075a7 */ /* 0x001064000806017f */
[----:B-1----:R-:W-:Y:S05]  /*20530*/  @!P3 NANOSLEEP.SYNCS 0x989680 ;  /* 0x009896800000b95d */ /* 0x002fea0003900000 */
[----:B------:R-:W1:Y:S02]  /*20540*/  @!P3 SYNCS.PHASECHK.TRANS64 P3, [R70+URZ+0x16890], R79 ;  /* 0x0168904f4600b5a7 */ /* 0x000e64000806007f */
[----:B-1----:R-:W-:Y:S05]  /*20550*/  @!P3 BRA `(.L_x_14348) ;  /* 0xfffffffc00f0b947 */ /* 0x002fea000383ffff */
[----:B------:R-:W-:Y:S05]  /*20560*/  BRA `(.L_x_14644) ;  /* 0xfffffe4c00187947 */ /* 0x000fea000383ffff */
.L_x_14349:
        /* <DEDUP_REMOVED lines=8> */
.L_x_14646:
[----:B------:R-:W-:Y:S05]  /*205f0*/  BSYNC B1 ;  /* 0x0000000000017941 */ /* 0x000fea0003800000 */
.L_x_14645:
        /* <DEDUP_REMOVED lines=8> */
.L_x_14647:
[----:B------:R-:W-:Y:S01]  /*20680*/  IMAD.MOV.U32 R33, RZ, RZ, R14 ;  /* 0x000000ffff217224 */ /* 0x000fe200078e000e */
[----:B------:R-:W-:Y:S06]  /*20690*/  BRA `(.L_x_14648) ;  /* 0xfffffe4c003c7947 */ /* 0x000fec000383ffff */
.L_x_14352:
        /* <DEDUP_REMOVED lines=8> */
.L_x_14650:
[----:B------:R-:W-:Y:S05]  /*20720*/  BSYNC B1 ;  /* 0x0000000000017941 */ /* 0x000fea0003800000 */
.L_x_14649:
        /* <DEDUP_REMOVED lines=8> */
.L_x_14651:
[----:B------:R-:W-:Y:S01]  /*207b0*/  IMAD.MOV.U32 R33, RZ, RZ, R14 ;  /* 0x000000ffff217224 */ /* 0x000fe200078e000e */
[----:B------:R-:W-:Y:S06]  /*207c0*/  BRA `(.L_x_14652) ;  /* 0xfffffe4c003c7947 */ /* 0x000fec000383ffff */
.L_x_14356:
[----:B0-----:R0:W3:Y:S02]  /*207d0*/  SYNCS.PHASECHK.TRANS64.TRYWAIT P4, [R70+URZ+0x168b0], R79 ;  /* 0x0168b04f460075a7 */ /* 0x0010e4000808017f */
[----:B---3--:R-:W-:Y:S05]  /*207e0*/  @!P4 NANOSLEEP.SYNCS 0x989680 ;  /* 0x009896800000c95d */ /* 0x008fea0003900000 */
[----:B------:R-:W3:Y:S02]  /*207f0*/  @!P4 SYNCS.PHASECHK.TRANS64 P4, [R70+URZ+0x168b0], R79 ;  /* 0x0168b04f4600c5a7 */ /* 0x000ee4000808007f */
[----:B---3--:R-:W-:Y:S05]  /*20800*/  @!P4 BRA `(.L_x_14356) ;  /* 0xfffffffc00f0c947 */ /* 0x008fea000383ffff */
[----:B------:R-:W-:Y:S05]  /*20810*/  BRA `(.L_x_14653) ;  /* 0xfffffe4c00b87947 */ /* 0x000fea000383ffff */
.L_x_14372:
        /* <DEDUP_REMOVED lines=9> */
[----:B--2---:R-:W-:-:S07]  /*208b0*/  MOV R13, R5 ;  /* 0x00000005000d7202 */ /* 0x004fce0000000f00 */
[----:B----45:R-:W-:Y:S05]  /*208c0*/  WARPSYNC.COLLECTIVE R15, `(.L_x_14655) ;  /* 0x000000000f087348 */ /* 0x030fea0003c00000 */
[----:B------:R0:W1:Y:S02]  /*208d0*/  SHFL.IDX P6, R14, R13, R12, R11 ;  /* 0x0000000c0d0e7389 */ /* 0x00006400000c000b */
[----:B01--45:R-:W-:Y:S01]  /*208e0*/  ENDCOLLECTIVE ;  /* 0x000000000000791b */ /* 0x033fe20003800000 */
.L_x_14655:
[----:B------:R-:W-:Y:S05]  /*208f0*/  BSYNC B0 ;  /* 0x0000000000007941 */ /* 0x000fea0003800000 */
.L_x_14654:
[----:B------:R1:W-:Y:S01]  /*20900*/  STL [R1+0x28], R14 ;  /* 0x0000280e01007387 */ /* 0x0003e20000100800 */
[----:B------:R-:W-:Y:S05]  /*20910*/  BRA `(.L_x_14656) ;  /* 0xfffffe58004c7947 */ /* 0x000fea000383ffff */
.L_x_14384:
[----:B------:R-:W-:Y:S01]  /*20920*/  BSSY B1, `(.L_x_14657) ;  /* 0x0000008000017945 */ /* 0x000fe20003800000 */
[----:B--2---:R-:W-:Y:S02]  /*20930*/  IMAD.MOV.U32 R13, RZ, RZ, R6 ;  /* 0x000000ffff0d7224 */ /* 0x004fe400078e0006 */
[----:B------:R-:W-:Y:S02]  /*20940*/  IMAD.MOV.U32 R12, RZ, RZ, RZ ;  /* 0x000000ffff0c7224 */ /* 0x000fe400078e00ff */
[----:B------:R-:W-:Y:S02]  /*20950*/  IMAD.MOV.U32 R11, RZ, RZ, 0x1c1f ;  /* 0x00001c1fff0b7424 */ /* 0x000fe400078e00ff */
[----:B------:R-:W-:-:S07]  /*20960*/  IMAD.MOV.U32 R15, RZ, RZ, -0x1 ;  /* 0xffffffffff0f7424 */ /* 0x000fce00078e00ff */
[----:B-1----:R-:W-:Y:S05]  /*20970*/  WARPSYNC.COLLECTIVE R15, `(.L_x_14658) ;  /* 0x000000000f087348 */ /* 0x002fea0003c00000 */
[----:B-1----:R0:W1:Y:S02]  /*20980*/  SHFL.IDX P6, R14, R13, R12, R11 ;  /* 0x0000000c0d0e7389 */ /* 0x00206400000c000b */
[----:B01----:R-:W-:Y:S01]  /*20990*/  ENDCOLLECTIVE ;  /* 0x000000000000791b */ /* 0x003fe20003800000 */
.L_x_14658:
[----:B------:R-:W-:Y:S05]  /*209a0*/  BSYNC B1 ;  /* 0x0000000000017941 */ /* 0x000fea0003800000 */
.L_x_14657:
[----:B------:R-:W-:Y:S01]  /*209b0*/  IMAD.MOV.U32 R13, RZ, RZ, R4 ;  /* 0x000000ffff0d7224 */ /* 0x000fe200078e0004 */
[----:B------:R-:W-:Y:S01]  /*209c0*/  MOV R3, R14 ;  /* 0x0000000e00037202 */ /* 0x000fe20000000f00 */
[----:B------:R-:W-:Y:S02]  /*209d0*/  IMAD.MOV.U32 R12, RZ, RZ, RZ ;  /* 0x000000ffff0c7224 */ /* 0x000fe400078e00ff */
[----:B------:R-:W-:Y:S02]  /*209e0*/  IMAD.MOV.U32 R11, RZ, RZ, 0x1c1f ;  /* 0x00001c1fff0b7424 */ /* 0x000fe400078e00ff */
[----:B------:R-:W-:-:S07]  /*209f0*/  IMAD.MOV.U32 R15, RZ, RZ, -0x1 ;  /* 0xffffffffff0f7424 */ /* 0x000fce00078e00ff */
[----:B------:R-:W-:Y:S05]  /*20a00*/  WARPSYNC.COLLECTIVE R15, `(.L_x_14659) ;  /* 0x000000000f087348 */ /* 0x000fea0003c00000 */
[----:B------:R0:W1:Y:S02]  /*20a10*/  SHFL.IDX P6, R14, R13, R12, R11 ;  /* 0x0000000c0d0e7389 */ /* 0x00006400000c000b */
[----:B01----:R-:W-:Y:S01]  /*20a20*/  ENDCOLLECTIVE ;  /* 0x000000000000791b */ /* 0x003fe20003800000 */
.L_x_14659:
[----:B------:R-:W-:Y:S02]  /*20a30*/  IMAD.MOV.U32 R13, RZ, RZ, R8 ;  /* 0x000000ffff0d7224 */ /* 0x000fe400078e0008 */
[----:B------:R-:W-:-:S07]  /*20a40*/  IMAD.MOV.U32 R0, RZ, RZ, R14 ;  /* 0x000000ffff007224 */ /* 0x000fce00078e000e */
[----:B------:R-:W-:Y:S05]  /*20a50*/  WARPSYNC.COLLECTIVE R15, `(.L_x_14660) ;  /* 0x000000000f087348 */ /* 0x000fea0003c00000 */
[----:B------:R0:W1:Y:S02]  /*20a60*/  SHFL.IDX P6, R14, R13, R12, R11 ;  /* 0x0000000c0d0e7389 */ /* 0x00006400000c000b */
[----:B01----:R-:W-:Y:S01]  /*20a70*/  ENDCOLLECTIVE ;  /* 0x000000000000791b */ /* 0x003fe20003800000 */
.L_x_14660:
[----:B------:R-:W-:Y:S01]  /*20a80*/  MOV R13, R7 ;  /* 0x00000007000d7202 */ /* 0x000fe20000000f00 */
[----:B------:R-:W-:-:S07]  /*20a90*/  IMAD.MOV.U32 R5, RZ, RZ, R14 ;  /* 0x000000ffff057224 */ /* 0x000fce00078e000e */
[----:B------:R-:W-:Y:S05]  /*20aa0*/  WARPSYNC.COLLECTIVE R15, `(.L_x_14661) ;  /* 0x000000000f087348 */ /* 0x000fea0003c00000 */
[----:B------:R0:W1:Y:S02]  /*20ab0*/  SHFL.IDX P6, R14, R13, R12, R11 ;  /* 0x0000000c0d0e7389 */ /* 0x00006400000c000b */
[----:B01----:R-:W-:Y:S01]  /*20ac0*/  ENDCOLLECTIVE ;  /* 0x000000000000791b */ /* 0x003fe20003800000 */
.L_x_14661:
[----:B------:R-:W-:Y:S05]  /*20ad0*/  BRA `(.L_x_14662) ;  /* 0xfffffe5c00d07947 */ /* 0x000fea000383ffff */
.L_x_14387:
[----:B------:R-:W-:Y:S01]  /*20ae0*/  BSSY B1, `(.L_x_14663) ;  /* 0x0000008000017945 */ /* 0x000fe20003800000 */
[----:B--2---:R-:W-:Y:S02]  /*20af0*/  IMAD.MOV.U32 R13, RZ, RZ, R6 ;  /* 0x000000ffff0d7224 */ /* 0x004fe400078e0006 */
[----:B------:R-:W-:Y:S02]  /*20b00*/  IMAD.MOV.U32 R12, RZ, RZ, 0x1 ;  /* 0x00000001ff0c7424 */ /* 0x000fe400078e00ff */
[----:B------:R-:W-:Y:S02]  /*20b10*/  IMAD.MOV.U32 R11, RZ, RZ, 0x1c1f ;  /* 0x00001c1fff0b7424 */ /* 0x000fe400078e00ff */
[----:B------:R-:W-:-:S07]  /*20b20*/  IMAD.MOV.U32 R15, RZ, RZ, -0x1 ;  /* 0xffffffffff0f7424 */ /* 0x000fce00078e00ff */
[----:B-1----:R-:W-:Y:S05]  /*20b30*/  WARPSYNC.COLLECTIVE R15, `(.L_x_14664) ;  /* 0x000000000f087348 */ /* 0x002fea0003c00000 */
[----:B------:R0:W2:Y:S02]  /*20b40*/  SHFL.IDX P6, R14, R13, R12, R11 ;  /* 0x0000000c0d0e7389 */ /* 0x0000a400000c000b */
[----:B012---:R-:W-:Y:S01]  /*20b50*/  ENDCOLLECTIVE ;  /* 0x000000000000791b */ /* 0x007fe20003800000 */
.L_x_14664:
[----:B------:R-:W-:Y:S05]  /*20b60*/  BSYNC B1 ;  /* 0x0000000000017941 */ /* 0x000fea0003800000 */
.L_x_14663:
        /* <DEDUP_REMOVED lines=8> */
.L_x_14665:
[----:B------:R-:W-:Y:S02]  /*20bf0*/  IMAD.MOV.U32 R13, RZ, RZ, R8 ;  /* 0x000000ffff0d7224 */ /* 0x000fe400078e0008 */
[----:B------:R-:W-:-:S07]  /*20c00*/  IMAD.MOV.U32 R0, RZ, RZ, R14 ;  /* 0x000000ffff007224 */ /* 0x000fce00078e000e */
[----:B------:R-:W-:Y:S05]  /*20c10*/  WARPSYNC.COLLECTIVE R15, `(.L_x_14666) ;  /* 0x000000000f087348 */ /* 0x000fea0003c00000 */
[----:B------:R0:W1:Y:S02]  /*20c20*/  SHFL.IDX P6, R14, R13, R12, R11 ;  /* 0x0000000c0d0e7389 */ /* 0x00006400000c000b */
[----:B01----:R-:W-:Y:S01]  /*20c30*/  ENDCOLLECTIVE ;  /* 0x000000000000791b */ /* 0x003fe20003800000 */
.L_x_14666:
[----:B------:R-:W-:Y:S02]  /*20c40*/  IMAD.MOV.U32 R13, RZ, RZ, R7 ;  /* 0x000000ffff0d7224 */ /* 0x000fe400078e0007 */
[----:B------:R-:W-:-:S07]  /*20c50*/  IMAD.MOV.U32 R5, RZ, RZ, R14 ;  /* 0x000000ffff057224 */ /* 0x000fce00078e000e */
[----:B------:R-:W-:Y:S05]  /*20c60*/  WARPSYNC.COLLECTIVE R15, `(.L_x_14667) ;  /* 0x000000000f087348 */ /* 0x000fea0003c00000 */
[----:B------:R0:W1:Y:S02]  /*20c70*/  SHFL.IDX P6, R14, R13, R12, R11 ;  /* 0x0000000c0d0e7389 */ /* 0x00006400000c000b */
[----:B01----:R-:W-:Y:S01]  /*20c80*/  ENDCOLLECTIVE ;  /* 0x000000000000791b */ /* 0x003fe20003800000 */
.L_x_14667:
[----:B------:R-:W-:Y:S05]  /*20c90*/  BRA `(.L_x_14668) ;  /* 0xfffffe6000387947 */ /* 0x000fea000383ffff */
.L_x_14391:
[----:B0-----:R0:W1:Y:S02]  /*20ca0*/  SYNCS.PHASECHK.TRANS64.TRYWAIT P0, [R2+URZ+0x16800], R5 ;  /* 0x01680005020075a7 */ /* 0x001064000800017f */
[----:B-1----:R-:W-:Y:S05]  /*20cb0*/  @!P0 NANOSLEEP.SYNCS 0x989680 ;  /* 0x009896800000895d */ /* 0x002fea0003900000 */
[----:B------:R-:W1:Y:S02]  /*20cc0*/  @!P0 SYNCS.PHASECHK.TRANS64 P0, [R2+URZ+0x16800], R5 ;  /* 0x01680005020085a7 */ /* 0x000e64000800007f */
[----:B-1----:R-:W-:Y:S05]  /*20cd0*/  @!P0 BRA `(.L_x_14391) ;  /* 0xfffffffc00f08947 */ /* 0x002fea000383ffff */
[----:B------:R-:W-:Y:S05]  /*20ce0*/  BRA `(.L_x_14669) ;  /* 0xfffffe6400487947 */ /* 0x000fea000383ffff */
.L_x_14399:
[----:B------:R-:W0:Y:S01]  /*20cf0*/  LDC R41, c[0x0][0x3f4] ;  /* 0x0000fd00ff297b82 */ /* 0x000e220000000800 */
[----:B------:R-:W-:Y:S01]  /*20d00*/  BSSY B1, `(.L_x_14670) ;  /* 0x0000008000017945 */ /* 0x000fe20003800000 */
[----:B--2---:R-:W-:Y:S01]  /*20d10*/  IMAD.MOV.U32 R13, RZ, RZ, R26 ;  /* 0x000000ffff0d7224 */ /* 0x004fe200078e001a */
[----:B------:R-:W-:Y:S01]  /*20d20*/  MOV R11, 0x1c1f ;  /* 0x00001c1f000b7802 */ /* 0x000fe20000000f00 */
[----:B------:R-:W-:Y:S02]  /*20d30*/  IMAD.MOV.U32 R12, RZ, RZ, RZ ;  /* 0x000000ffff0c7224 */ /* 0x000fe400078e00ff */
[----:B------:R-:W-:-:S07]  /*20d40*/  IMAD.MOV.U32 R15, RZ, RZ, -0x1 ;  /* 0xffffffffff0f7424 */ /* 0x000fce00078e00ff */
[----:B01----:R-:W-:Y:S05]  /*20d50*/  WARPSYNC.COLLECTIVE R15, `(.L_x_14671) ;  /* 0x000000000f087348 */ /* 0x003fea0003c00000 */
[----:B-1----:R1:W2:Y:S02]  /*20d60*/  SHFL.IDX P6, R14, R13, R12, R11 ;  /* 0x0000000c0d0e7389 */ /* 0x0022a400000c000b */
[----:B012---:R-:W-:Y:S01]  /*20d70*/  ENDCOLLECTIVE ;  /* 0x000000000000791b */ /* 0x007fe20003800000 */
.L_x_14671:
[----:B------:R-:W-:Y:S05]  /*20d80*/  BSYNC B1 ;  /* 0x0000000000017941 */ /* 0x000fea0003800000 */
.L_x_14670:
[----:B------:R-:W-:Y:S01]  /*20d90*/  IMAD.MOV.U32 R13, RZ, RZ, R25 ;  /* 0x000000ffff0d7224 */ /* 0x000fe200078e0019 */
[----:B------:R-:W-:Y:S01]  /*20da0*/  ISETP.GE.AND P0, PT, R16, R41, PT ;  /* 0x000000291000720c */ /* 0x000fe20003f06270 */
[----:B------:R-:W-:Y:S02]  /*20db0*/  IMAD.MOV.U32 R12, RZ, RZ, RZ ;  /* 0x000000ffff0c7224 */ /* 0x000fe400078e00ff */
[----:B------:R-:W-:Y:S02]  /*20dc0*/  IMAD.MOV.U32 R11, RZ, RZ, 0x1c1f ;  /* 0x00001c1fff0b7424 */ /* 0x000fe400078e00ff */
[----:B------:R-:W-:Y:S02]  /*20dd0*/  IMAD.MOV.U32 R15, RZ, RZ, -0x1 ;  /* 0xffffffffff0f7424 */ /* 0x000fe400078e00ff */
[----:B------:R-:W-:Y:S02]  /*20de0*/  IMAD.MOV.U32 R0, RZ, RZ, R14 ;  /* 0x000000ffff007224 */ /* 0x000fe400078e000e */
[----:B------:R-:W-:-:S07]  /*20df0*/  IMAD R32, R155, R32, RZ ;  /* 0x000000209b207224 */ /* 0x000fce00078e02ff */
[----:B------:R-:W-:Y:S05]  /*20e00*/  WARPSYNC.COLLECTIVE R15, `(.L_x_14672) ;  /* 0x000000000f087348 */ /* 0x000fea0003c00000 */
[----:B------:R0:W1:Y:S02]  /*20e10*/  SHFL.IDX P6, R14, R13, R12, R11 ;  /* 0x0000000c0d0e7389 */ /* 0x00006400000c000b */
[----:B01----:R-:W-:Y:S01]  /*20e20*/  ENDCOLLECTIVE ;  /* 0x000000000000791b */ /* 0x003fe20003800000 */
.L_x_14672:
[----:B------:R-:W-:Y:S02]  /*20e30*/  ISETP.GE.OR P1, PT, R39, R32, P0 ;  /* 0x000000202700720c */ /* 0x000fe40000726670 */
[----:B------:R-:W-:-:S11]  /*20e40*/  MOV R13, R24 ;  /* 0x00000018000d7202 */ /* 0x000fd60000000f00 */
[C---:B------:R-:W-:Y:S01]  /*20e50*/  @!P1 IMAD.SHL.U32 R5, R16.reuse, 0x2, RZ ;  /* 0x0000000210059824 */ /* 0x040fe200078e00ff */
[----:B------:R-:W-:Y:S01]  /*20e60*/  @!P1 SHF.L.U64.HI R21, R16, 0x1, R17 ;  /* 0x0000000110159819 */ /* 0x000fe20000010211 */
[----:B------:R-:W-:-:S07]  /*20e70*/  IMAD.MOV.U32 R3, RZ, RZ, R14 ;  /* 0x000000ffff037224 */ /* 0x000fce00078e000e */
[----:B------:R-:W-:Y:S05]  /*20e80*/  WARPSYNC.COLLECTIVE R15, `(.L_x_14673) ;  /* 0x000000000f087348 */ /* 0x000fea0003c00000 */
[----:B------:R0:W1:Y:S02]  /*20e90*/  SHFL.IDX P6, R14, R13, R12, R11 ;  /* 0x0000000c0d0e7389 */ /* 0x00006400000c000b */
[----:B01----:R-:W-:Y:S01]  /*20ea0*/  ENDCOLLECTIVE ;  /* 0x000000000000791b */ /* 0x003fe20003800000 */
.L_x_14673:
[----:B------:R-:W-:-:S05]  /*20eb0*/  @!P1 IADD3 R6, P2, R3, R5, RZ ;  /* 0x0000000503069210 */ /* 0x000fca0007f5e0ff */
[----:B------:R-:W-:Y:S02]  /*20ec0*/  @!P1 IMAD.X R7, R0, 0x1, R21, P2 ;  /* 0x0000000100079824 */ /* 0x000fe400010e0615 */
[----:B------:R-:W-:Y:S02]  /*20ed0*/  IMAD.MOV.U32 R13, RZ, RZ, R27 ;  /* 0x000000ffff0d7224 */ /* 0x000fe400078e001b */
[----:B------:R-:W-:-:S07]  /*20ee0*/  IMAD.MOV.U32 R4, RZ, RZ, R14 ;  /* 0x000000ffff047224 */ /* 0x000fce00078e000e */
[----:B------:R-:W-:Y:S05]  /*20ef0*/  WARPSYNC.COLLECTIVE R15, `(.L_x_14674) ;  /* 0x000000000f087348 */ /* 0x000fea0003c00000 */
[----:B------:R0:W1:Y:S02]  /*20f00*/  SHFL.IDX P6, R14, R13, R12, R11 ;  /* 0x0000000c0d0e7389 */ /* 0x00006400000c000b */
[----:B01----:R-:W-:Y:S01]  /*20f10*/  ENDCOLLECTIVE ;  /* 0x000000000000791b */ /* 0x003fe20003800000 */
.L_x_14674:
[----:B------:R-:W2:Y:S01]  /*20f20*/  @!P1 LD.E.128 R8, desc[UR42][R6.64] ;  /* 0x0000002a06089980 */ /* 0x000ea2000c101d00 */
[----:B------:R-:W-:-:S05]  /*20f30*/  @!P1 IADD3 R14, P2, R14, R5, RZ ;  /* 0x000000050e0e9210 */ /* 0x000fca0007f5e0ff */
[----:B------:R-:W-:-:S04]  /*20f40*/  @!P1 IMAD.X R3, R4, 0x1, R21, P2 ;  /* 0x0000000104039824 */ /* 0x000fc800010e0615 */
[----:B------:R-:W-:-:S05]  /*20f50*/  @!P1 IMAD.MOV.U32 R15, RZ, RZ, R3 ;  /* 0x000000ffff0f9224 */ /* 0x000fca00078e0003 */
[----:B------:R0:W5:Y:S01]  /*20f60*/  @!P1 LD.E.128 R4, desc[UR42][R14.64] ;  /* 0x0000002a0e049980 */ /* 0x000162000c101d00 */
[----:B------:R-:W-:Y:S01]  /*20f70*/  CS2R R36, SRZ ;  /* 0x0000000000247805 */ /* 0x000fe2000001ff00 */
[----:B------:R-:W-:Y:S01]  /*20f80*/  IMAD.MOV.U32 R13, RZ, RZ, R26 ;  /* 0x000000ffff0d7224 */ /* 0x000fe200078e001a */
[----:B------:R-:W-:Y:S01]  /*20f90*/  CS2R R34, SRZ ;  /* 0x0000000000227805 */ /* 0x000fe2000001ff00 */
[----:B------:R-:W-:Y:S01]  /*20fa0*/  IMAD.MOV.U32 R12, RZ, RZ, 0x1 ;  /* 0x00000001ff0c7424 */ /* 0x000fe200078e00ff */
[----:B------:R-:W-:Y:S02]  /*20fb0*/  CS2R R30, SRZ ;  /* 0x00000000001e7805 */ /* 0x000fe4000001ff00 */
[----:B------:R-:W-:Y:S02]  /*20fc0*/  CS2R R20, SRZ ;  /* 0x0000000000147805 */ /* 0x000fe4000001ff00 */
[----:B0-----:R-:W-:Y:S01]  /*20fd0*/  MOV R15, 0xffffffff ;  /* 0xffffffff000f7802 */ /* 0x001fe20000000f00 */
[----:B--2---:R-:W-:Y:S01]  /*20fe0*/  @!P1 IMAD.MOV.U32 R37, RZ, RZ, R11 ;  /* 0x000000ffff259224 */ /* 0x004fe200078e000b */
[----:B------:R-:W-:Y:S01]  /*20ff0*/  @!P1 MOV R35, R9 ;  /* 0x0000000900239202 */ /* 0x000fe20000000f00 */
[----:B------:R-:W-:-:S02]  /*21000*/  IMAD.MOV.U32 R11, RZ, RZ, 0x1c1f ;  /* 0x00001c1fff0b7424 */ /* 0x000fc400078e00ff */
[----:B------:R-:W-:Y:S01]  /*21010*/  @!P1 IMAD.MOV.U32 R34, RZ, RZ, R8 ;  /* 0x000000ffff229224 */ /* 0x000fe200078e0008 */
[----:B------:R-:W-:Y:S01]  /*21020*/  MOV R9, R37 ;  /* 0x0000002500097202 */ /* 0x000fe20000000f00 */
[----:B------:R-:W-:-:S07]  /*21030*/  IMAD.MOV.U32 R3, RZ, RZ, R35 ;  /* 0x000000ffff037224 */ /* 0x000fce00078e0023 */
[----:B-----5:R-:W-:Y:S05]  /*21040*/  WARPSYNC.COLLECTIVE R15, `(.L_x_14675) ;  /* 0x000000000f087348 */ /* 0x020fea0003c00000 */
[----:B------:R0:W1:Y:S02]  /*21050*/  SHFL.IDX P6, R14, R13, R12, R11 ;  /* 0x0000000c0d0e7389 */ /* 0x00006400000c000b */
[----:B01---5:R-:W-:Y:S01]  /*21060*/  ENDCOLLECTIVE ;  /* 0x000000000000791b */ /* 0x023fe20003800000 */
.L_x_14675:
[----:B------:R-:W-:Y:S02]  /*21070*/  IMAD.MOV.U32 R0, RZ, RZ, R34 ;  /* 0x000000ffff007224 */ /* 0x000fe400078e0022 */
[----:B------:R-:W-:Y:S01]  /*21080*/  @!P1 IMAD.MOV.U32 R36, RZ, RZ, R10 ;  /* 0x000000ffff249224 */ /* 0x000fe200078e000a */
[----:B------:R-:W-:Y:S02]  /*21090*/  PRMT R43, R3, 0x7610, R43 ;  /* 0x00007610032b7816 */ /* 0x000fe4000000002b */
[----:B------:R-:W-:Y:S01]  /*210a0*/  PRMT R42, R0, 0x7610, R42 ;  /* 0x00007610002a7816 */ /* 0x000fe2000000002a */
[----:B------:R-:W-:-:S05]  /*210b0*/  IMAD.MOV.U32 R8, RZ, RZ, R36 ;  /* 0x000000ffff087224 */ /* 0x000fca00078e0024 */
[----:B------:R-:W-:Y:S01]  /*210c0*/  PRMT R33, R8, 0x5410, R9 ;  /* 0x0000541008217816 */ /* 0x000fe20000000009 */
[----:B------:R-:W-:Y:S02]  /*210d0*/  IMAD.MOV.U32 R13, RZ, RZ, R25 ;  /* 0x000000ffff0d7224 */ /* 0x000fe400078e0019 */
[----:B------:R-:W-:Y:S02]  /*210e0*/  @!P1 IMAD.MOV.U32 R30, RZ, RZ, R4 ;  /* 0x000000ffff1e9224 */ /* 0x000fe400078e0004 */
[----:B------:R-:W-:Y:S02]  /*210f0*/  @!P1 IMAD.MOV.U32 R31, RZ, RZ, R5 ;  /* 0x000000ffff1f9224 */ /* 0x000fe400078e0005 */
[----:B------:R-:W-:Y:S02]  /*21100*/  @!P1 IMAD.MOV.U32 R20, RZ, RZ, R6 ;  /* 0x000000ffff149224 */ /* 0x000fe400078e0006 */
[----:B------:R-:W-:Y:S02]  /*21110*/  @!P1 IMAD.MOV.U32 R21, RZ, RZ, R7 ;  /* 0x000000ffff159224 */ /* 0x000fe400078e0007 */
[----:B------:R-:W-:-:S07]  /*21120*/  IMAD.MOV.U32 R0, RZ, RZ, R14 ;  /* 0x000000ffff007224 */ /* 0x000fce00078e000e */
[----:B------:R-:W-:Y:S05]  /*21130*/  WARPSYNC.COLLECTIVE R15, `(.L_x_14676) ;  /* 0x000000000f087348 */ /* 0x000fea0003c00000 */
[----:B------:R0:W1:Y:S02]  /*21140*/  SHFL.IDX P6, R14, R13, R12, R11 ;  /* 0x0000000c0d0e7389 */ /* 0x00006400000c000b */
[----:B01----:R-:W-:Y:S01]  /*21150*/  ENDCOLLECTIVE ;  /* 0x000000000000791b */ /* 0x003fe20003800000 */
.L_x_14676:
[----:B------:R-:W-:Y:S01]  /*21160*/  IMAD.MOV.U32 R4, RZ, RZ, R30 ;  /* 0x000000ffff047224 */ /* 0x000fe200078e001e */
[----:B------:R-:W-:Y:S01]  /*21170*/  MOV R7, R21 ;  /* 0x0000001500077202 */ /* 0x000fe20000000f00 */
[----:B------:R-:W-:Y:S02]  /*21180*/  IMAD.MOV.U32 R5, RZ, RZ, R31 ;  /* 0x000000ffff057224 */ /* 0x000fe400078e001f */
[----:B------:R-:W-:Y:S01]  /*21190*/  IMAD.MOV.U32 R6, RZ, RZ, R20 ;  /* 0x000000ffff067224 */ /* 0x000fe200078e0014 */
[----:B------:R-:W-:Y:S02]  /*211a0*/  PRMT R42, R42, 0x5410, R7 ;  /* 0x000054102a2a7816 */ /* 0x000fe40000000007 */
[----:B------:R-:W-:Y:S02]  /*211b0*/  PRMT R45, R5, 0x7610, R45 ;  /* 0x00007610052d7816 */ /* 0x000fe4000000002d */
[----:B------:R-:W-:Y:S02]  /*211c0*/  PRMT R56, R4, 0x5410, R6 ;  /* 0x0000541004387816 */ /* 0x000fe40000000006 */
[----:B------:R-:W-:Y:S01]  /*211d0*/  CS2R R4, SRZ ;  /* 0x0000000000047805 */ /* 0x000fe2000001ff00 */
[----:B------:R-:W-:-:S02]  /*211e0*/  IMAD.MOV.U32 R13, RZ, RZ, R24 ;  /* 0x000000ffff0d7224 */ /* 0x000fc400078e0018 */
[----:B------:R-:W-:-:S07]  /*211f0*/  IMAD.MOV.U32 R3, RZ, RZ, R14 ;  /* 0x000000ffff037224 */ /* 0x000fce00078e000e */
[----:B------:R-:W-:Y:S05]  /*21200*/  WARPSYNC.COLLECTIVE R15, `(.L_x_14677) ;  /* 0x000000000f087348 */ /* 0x000fea0003c00000 */
[----:B------:R0:W1:Y:S02]  /*21210*/  SHFL.IDX P6, R14, R13, R12, R11 ;  /* 0x0000000c0d0e7389 */ /* 0x00006400000c000b */
[----:B01----:R-:W-:Y:S01]  /*21220*/  ENDCOLLECTIVE ;  /* 0x000000000000791b */ /* 0x003fe20003800000 */
.L_x_14677:
[----:B------:R-:W-:Y:S02]  /*21230*/  IMAD.MOV.U32 R13, RZ, RZ, R27 ;  /* 0x000000ffff0d7224 */ /* 0x000fe400078e001b */
[----:B------:R-:W-:-:S07]  /*21240*/  IMAD.MOV.U32 R24, RZ, RZ, R14 ;  /* 0x000000ffff187224 */ /* 0x000fce00078e000e */
[----:B------:R-:W-:Y:S05]  /*21250*/  WARPSYNC.COLLECTIVE R15, `(.L_x_14678) ;  /* 0x000000000f087348 */ /* 0x000fea0003c00000 */
[----:B------:R0:W1:Y:S02]  /*21260*/  SHFL.IDX P6, R14, R13, R12, R11 ;  /* 0x0000000c0d0e7389 */ /* 0x00006400000c000b */
[----:B01----:R-:W-:Y:S01]  /*21270*/  ENDCOLLECTIVE ;  /* 0x000000000000791b */ /* 0x003fe20003800000 */
.L_x_14678:
[----:B------:R-:W-:Y:S05]  /*21280*/  BRA `(.L_x_14679) ;  /* 0xfffffe7000387947 */ /* 0x000fea000383ffff */
.L_x_14403:
[----:B0-----:R0:W1:Y:S02]  /*21290*/  SYNCS.PHASECHK.TRANS64.TRYWAIT P1, [R2+URZ+0x16800], R3 ;  /* 0x01680003020075a7 */ /* 0x001064000802017f */
[----:B-1----:R-:W-:Y:S05]  /*212a0*/  @!P1 NANOSLEEP.SYNCS 0x989680 ;  /* 0x009896800000995d */ /* 0x002fea0003900000 */
[----:B------:R-:W1:Y:S02]  /*212b0*/  @!P1 SYNCS.PHASECHK.TRANS64 P1, [R2+URZ+0x16800], R3 ;  /* 0x01680003020095a7 */ /* 0x000e64000802007f */
[----:B-1----:R-:W-:Y:S05]  /*212c0*/  @!P1 BRA `(.L_x_14403) ;  /* 0xfffffffc00f09947 */ /* 0x002fea000383ffff */
[----:B------:R-:W-:Y:S05]  /*212d0*/  BRA `(.L_x_14680) ;  /* 0xfffffe7000d87947 */ /* 0x000fea000383ffff */
.L_x_14409:
[----:B-1----:R1:W3:Y:S02]  /*212e0*/  SYNCS.PHASECHK.TRANS64.TRYWAIT P1, [R0+URZ+0x16830], R5 ;  /* 0x01683005000075a7 */ /* 0x0022e4000802017f */
[----:B---3--:R-:W-:Y:S05]  /*212f0*/  @!P1 NANOSLEEP.SYNCS 0x989680 ;  /* 0x009896800000995d */ /* 0x008fea0003900000 */
[----:B------:R-:W3:Y:S02]  /*21300*/  @!P1 SYNCS.PHASECHK.TRANS64 P1, [R0+URZ+0x16830], R5 ;  /* 0x01683005000095a7 */ /* 0x000ee4000802007f */
[----:B---3--:R-:W-:Y:S05]  /*21310*/  @!P1 BRA `(.L_x_14409) ;  /* 0xfffffffc00f09947 */ /* 0x008fea000383ffff */
[----:B------:R-:W-:Y:S05]  /*21320*/  BRA `(.L_x_14408) ;  /* 0xfffffe8000687947 */ /* 0x000fea000383ffff */
.L_x_14428:
[----:B-1----:R1:W2:Y:S02]  /*21330*/  SYNCS.PHASECHK.TRANS64.TRYWAIT P2, [R11+URZ+0x16830], R10 ;  /* 0x0168300a0b0075a7 */ /* 0x0022a4000804017f */
[----:B--2---:R-:W-:Y:S05]  /*21340*/  @!P2 NANOSLEEP.SYNCS 0x989680 ;  /* 0x009896800000a95d */ /* 0x004fea0003900000 */
[----:B------:R-:W2:Y:S02]  /*21350*/  @!P2 SYNCS.PHASECHK.TRANS64 P2, [R11+URZ+0x16830], R10 ;  /* 0x0168300a0b00a5a7 */ /* 0x000ea4000804007f */
[----:B--2---:R-:W-:Y:S05]  /*21360*/  @!P2 BRA `(.L_x_14428) ;  /* 0xfffffffc00f0a947 */ /* 0x004fea000383ffff */
[----:B------:R-:W-:Y:S05]  /*21370*/  BRA `(.L_x_14427) ;  /* 0xfffffebc001c7947 */ /* 0x000fea000383ffff */
.L_x_14432:
[----:B-1----:R1:W2:Y:S02]  /*21380*/  SYNCS.PHASECHK.TRANS64.TRYWAIT P1, [R11+URZ+0x16850], R10 ;  /* 0x0168500a0b0075a7 */ /* 0x0022a4000802017f */
[----:B--2---:R-:W-:Y:S05]  /*21390*/  @!P1 NANOSLEEP.SYNCS 0x989680 ;  /* 0x009896800000995d */ /* 0x004fea0003900000 */
[----:B------:R-:W2:Y:S02]  /*213a0*/  @!P1 SYNCS.PHASECHK.TRANS64 P1, [R11+URZ+0x16850], R10 ;  /* 0x0168500a0b0095a7 */ /* 0x000ea4000802007f */
[----:B--2---:R-:W-:Y:S05]  /*213b0*/  @!P1 BRA `(.L_x_14432) ;  /* 0xfffffffc00f09947 */ /* 0x004fea000383ffff */
[----:B------:R-:W-:Y:S05]  /*213c0*/  BRA `(.L_x_14429) ;  /* 0xfffffebc00e47947 */ /* 0x000fea000383ffff */
.L_x_14453:
[----:B-1----:R1:W2:Y:S02]  /*213d0*/  SYNCS.PHASECHK.TRANS64.TRYWAIT P2, [R5+URZ+0x16830], R14 ;  /* 0x0168300e050075a7 */ /* 0x0022a4000804017f */
[----:B--2---:R-:W-:Y:S05]  /*213e0*/  @!P2 NANOSLEEP.SYNCS 0x989680 ;  /* 0x009896800000a95d */ /* 0x004fea0003900000 */
[----:B------:R-:W2:Y:S02]  /*213f0*/  @!P2 SYNCS.PHASECHK.TRANS64 P2, [R5+URZ+0x16830], R14 ;  /* 0x0168300e0500a5a7 */ /* 0x000ea4000804007f */
[----:B--2---:R-:W-:Y:S05]  /*21400*/  @!P2 BRA `(.L_x_14453) ;  /* 0xfffffffc00f0a947 */ /* 0x004fea000383ffff */
[----:B------:R-:W-:Y:S05]  /*21410*/  BRA `(.L_x_14452) ;  /* 0xfffffef400d87947 */ /* 0x000fea000383ffff */
.L_x_14457:
[----:B-1----:R1:W2:Y:S02]  /*21420*/  SYNCS.PHASECHK.TRANS64.TRYWAIT P1, [R10+URZ+0x16850], R5 ;  /* 0x016850050a0075a7 */ /* 0x0022a4000802017f */
[----:B--2---:R-:W-:Y:S05]  /*21430*/  @!P1 NANOSLEEP.SYNCS 0x989680 ;  /* 0x009896800000995d */ /* 0x004fea0003900000 */
[----:B------:R-:W2:Y:S02]  /*21440*/  @!P1 SYNCS.PHASECHK.TRANS64 P1, [R10+URZ+0x16850], R5 ;  /* 0x016850050a0095a7 */ /* 0x000ea4000802007f */
[----:B--2---:R-:W-:Y:S05]  /*21450*/  @!P1 BRA `(.L_x_14457) ;  /* 0xfffffffc00f09947 */ /* 0x004fea000383ffff */
[----:B------:R-:W-:Y:S05]  /*21460*/  BRA `(.L_x_14454) ;  /* 0xfffffef800b47947 */ /* 0x000fea000383ffff */
.L_x_14466:
[----:B-1----:R1:W2:Y:S02]  /*21470*/  SYNCS.PHASECHK.TRANS64.TRYWAIT P2, [R5+URZ+0x16830], R12 ;  /* 0x0168300c050075a7 */ /* 0x0022a4000804017f */
[----:B--2---:R-:W-:Y:S05]  /*21480*/  @!P2 NANOSLEEP.SYNCS 0x989680 ;  /* 0x009896800000a95d */ /* 0x004fea0003900000 */
[----:B------:R-:W2:Y:S02]  /*21490*/  @!P2 SYNCS.PHASECHK.TRANS64 P2, [R5+URZ+0x16830], R12 ;  /* 0x0168300c0500a5a7 */ /* 0x000ea4000804007f */
[----:B--2---:R-:W-:Y:S05]  /*214a0*/  @!P2 BRA `(.L_x_14466) ;  /* 0xfffffffc00f0a947 */ /* 0x004fea000383ffff */
[----:B------:R-:W-:Y:S05]  /*214b0*/  BRA `(.L_x_14465) ;  /* 0xffffff1c00b47947 */ /* 0x000fea000383ffff */
.L_x_14470:
[----:B-1----:R1:W2:Y:S02]  /*214c0*/  SYNCS.PHASECHK.TRANS64.TRYWAIT P1, [R10+URZ+0x16850], R5 ;  /* 0x016850050a0075a7 */ /* 0x0022a4000802017f */
[----:B--2---:R-:W-:Y:S05]  /*214d0*/  @!P1 NANOSLEEP.SYNCS 0x989680 ;  /* 0x009896800000995d */ /* 0x004fea0003900000 */
[----:B------:R-:W2:Y:S02]  /*214e0*/  @!P1 SYNCS.PHASECHK.TRANS64 P1, [R10+URZ+0x16850], R5 ;  /* 0x016850050a0095a7 */ /* 0x000ea4000802007f */
[----:B--2---:R-:W-:Y:S05]  /*214f0*/  @!P1 BRA `(.L_x_14470) ;  /* 0xfffffffc00f09947 */ /* 0x004fea000383ffff */
[----:B------:R-:W-:Y:S05]  /*21500*/  BRA `(.L_x_14467) ;  /* 0xffffff2000907947 */ /* 0x000fea000383ffff */
.L_x_14485:
[----:B-1----:R1:W2:Y:S02]  /*21510*/  SYNCS.PHASECHK.TRANS64.TRYWAIT P1, [R11+URZ+0x16850], R0 ;  /* 0x016850000b0075a7 */ /* 0x0022a4000802017f */
[----:B--2---:R-:W-:Y:S05]  /*21520*/  @!P1 NANOSLEEP.SYNCS 0x989680 ;  /* 0x009896800000995d */ /* 0x004fea0003900000 */
[----:B------:R-:W2:Y:S02]  /*21530*/  @!P1 SYNCS.PHASECHK.TRANS64 P1, [R11+URZ+0x16850], R0 ;  /* 0x016850000b0095a7 */ /* 0x000ea4000802007f */
[----:B--2---:R-:W-:Y:S05]  /*21540*/  @!P1 BRA `(.L_x_14485) ;  /* 0xfffffffc00f09947 */ /* 0x004fea000383ffff */
[----:B------:R-:W-:Y:S05]  /*21550*/  BRA `(.L_x_14484) ;  /* 0xffffff5400807947 */ /* 0x000fea000383ffff */
.L_x_14494:
        /* <DEDUP_REMOVED lines=9> */
.L_x_14681:
[C---:B------:R-:W-:Y:S01]  /*215f0*/  VIADD R8, R24.reuse, 0x30 ;  /* 0x0000003018087836 */ /* 0x040fe20000000000 */
[----:B------:R-:W-:-:S04]  /*21600*/  ISETP.GE.OR P3, PT, R24, R21, P0 ;  /* 0x000000151800720c */ /* 0x000fc80000766670 */
[----:B------:R-:W-:Y:S01]  /*21610*/  ISETP.GE.OR P4, PT, R8, R21, P0 ;  /* 0x000000150800720c */ /* 0x000fe20000786670 */
[----:B------:R-:W-:Y:S02]  /*21620*/  VIADD R8, R24, 0x60 ;  /* 0x0000006018087836 */ /* 0x000fe40000000000 */
[----:B------:R-:W-:-:S03]  /*21630*/  IMAD.MOV.U32 R13, RZ, RZ, R7 ;  /* 0x000000ffff0d7224 */ /* 0x000fc600078e0007 */
[----:B------:R-:W-:Y:S01]  /*21640*/  ISETP.GE.OR P2, PT, R8, R21, P0 ;  /* 0x000000150800720c */ /* 0x000fe20000746670 */
[----:B------:R-:W-:-:S12]  /*21650*/  IMAD.MOV.U32 R0, RZ, RZ, R14 ;  /* 0x000000ffff007224 */ /* 0x000fd800078e000e */
[----:B------:R-:W-:Y:S05]  /*21660*/  WARPSYNC.COLLECTIVE R15, `(.L_x_14682) ;  /* 0x000000000f087348 */ /* 0x000fea0003c00000 */
[----:B------:R0:W1:Y:S02]  /*21670*/  SHFL.IDX P6, R14, R13, R12, R11 ;  /* 0x0000000c0d0e7389 */ /* 0x00006400000c000b */
[----:B01----:R-:W-:Y:S01]  /*21680*/  ENDCOLLECTIVE ;  /* 0x000000000000791b */ /* 0x003fe20003800000 */
.L_x_14682:
[----:B------:R-:W-:Y:S01]  /*21690*/  MOV R13, R20 ;  /* 0x00000014000d7202 */ /* 0x000fe20000000f00 */
[----:B------:R-:W-:Y:S02]  /*216a0*/  IMAD.MOV.U32 R12, RZ, RZ, 0x1 ;  /* 0x00000001ff0c7424 */ /* 0x000fe400078e00ff */
[----:B------:R-:W-:-:S07]  /*216b0*/  IMAD.MOV.U32 R3, RZ, RZ, R14 ;  /* 0x000000ffff037224 */ /* 0x000fce00078e000e */
[----:B------:R-:W-:Y:S05]  /*216c0*/  WARPSYNC.COLLECTIVE R15, `(.L_x_14683) ;  /* 0x000000000f087348 */ /* 0x000fea0003c00000 */
[----:B------:R0:W1:Y:S02]  /*216d0*/  SHFL.IDX P6, R14, R13, R12, R11 ;  /* 0x0000000c0d0e7389 */ /* 0x00006400000c000b */
[----:B01----:R-:W-:Y:S01]  /*216e0*/  ENDCOLLECTIVE ;  /* 0x000000000000791b */ /* 0x003fe20003800000 */
.L_x_14683:
[----:B------:R-:W-:-:S04]  /*216f0*/  @!P3 LEA R10, P5, R43, R3, 0x1 ;  /* 0x000000032b0ab211 */ /* 0x000fc800078a08ff */
[----:B------:R-:W-:Y:S01]  /*21700*/  @!P3 LEA.HI.X R3, R43, R0, R33, 0x1, P5 ;  /* 0x000000002b03b211 */ /* 0x000fe200028f0c21 */
[----:B------:R-:W-:Y:S02]  /*21710*/  IMAD.MOV.U32 R13, RZ, RZ, R7 ;  /* 0x000000ffff0d7224 */ /* 0x000fe400078e0007 */
[----:B------:R-:W-:-:S07]  /*21720*/  IMAD.MOV.U32 R4, RZ, RZ, R14 ;  /* 0x000000ffff047224 */ /* 0x000fce00078e000e */
[----:B------:R-:W-:Y:S05]  /*21730*/  WARPSYNC.COLLECTIVE R15, `(.L_x_14684) ;  /* 0x000000000f087348 */ /* 0x000fea0003c00000 */
[----:B------:R0:W1:Y:S02]  /*21740*/  SHFL.IDX P6, R14, R13, R12, R11 ;  /* 0x0000000c0d0e7389 */ /* 0x00006400000c000b */
[----:B01----:R-:W-:Y:S01]  /*21750*/  ENDCOLLECTIVE ;  /* 0x000000000000791b */ /* 0x003fe20003800000 */
.L_x_14684:
[----:B------:R-:W-:Y:S02]  /*21760*/  IMAD.MOV.U32 R13, RZ, RZ, R20 ;  /* 0x000000ffff0d7224 */ /* 0x000fe400078e0014 */
[----:B------:R-:W-:Y:S02]  /*21770*/  IMAD.MOV.U32 R12, RZ, RZ, 0x2 ;  /* 0x00000002ff0c7424 */ /* 0x000fe400078e00ff */
[----:B------:R-:W-:-:S07]  /*21780*/  IMAD.MOV.U32 R5, RZ, RZ, R14 ;  /* 0x000000ffff057224 */ /* 0x000fce00078e000e */
[----:B------:R-:W-:Y:S05]  /*21790*/  WARPSYNC.COLLECTIVE R15, `(.L_x_14685) ;  /* 0x000000000f087348 */ /* 0x000fea0003c00000 */
[----:B------:R0:W1:Y:S02]  /*217a0*/  SHFL.IDX P6, R14, R13, R12, R11 ;  /* 0x0000000c0d0e7389 */ /* 0x00006400000c000b */
[----:B01----:R-:W-:Y:S01]  /*217b0*/  ENDCOLLECTIVE ;  /* 0x000000000000791b */ /* 0x003fe20003800000 */
.L_x_14685:
[----:B------:R-:W-:-:S04]  /*217c0*/  @!P4 LEA R8, P1, R43, R5, 0x1 ;  /* 0x000000052b08c211 */ /* 0x000fc800078208ff */
[----:B------:R-:W-:Y:S01]  /*217d0*/  @!P4 LEA.HI.X R9, R43, R4, R33, 0x1, P1 ;  /* 0x000000042b09c211 */ /* 0x000fe200008f0c21 */
[----:B------:R-:W-:Y:S01]  /*217e0*/  IMAD.MOV.U32 R13, RZ, RZ, R7 ;  /* 0x000000ffff0d7224 */ /* 0x000fe200078e0007 */
[----:B------:R-:W-:-:S07]  /*217f0*/  MOV R6, R14 ;  /* 0x0000000e00067202 */ /* 0x000fce0000000f00 */
[----:B------:R-:W-:Y:S05]  /*21800*/  WARPSYNC.COLLECTIVE R15, `(.L_x_14686) ;  /* 0x000000000f087348 */ /* 0x000fea0003c00000 */
[----:B------:R0:W1:Y:S02]  /*21810*/  SHFL.IDX P6, R14, R13, R12, R11 ;  /* 0x0000000c0d0e7389 */ /* 0x00006400000c000b */
[----:B01----:R-:W-:Y:S01]  /*21820*/  ENDCOLLECTIVE ;  /* 0x000000000000791b */ /* 0x003fe20003800000 */
.L_x_14686:
[----:B------:R-:W-:Y:S02]  /*21830*/  @!P3 IMAD.MOV.U32 R11, RZ, RZ, R3 ;  /* 0x000000ffff0bb224 */ /* 0x000fe400078e0003 */
[----:B------:R-:W-:Y:S02]  /*21840*/  IMAD.MOV.U32 R13, RZ, RZ, R20 ;  /* 0x000000ffff0d7224 */ /* 0x000fe400078e0014 */
[----:B------:R-:W-:Y:S01]  /*21850*/  IMAD.MOV.U32 R12, RZ, RZ, 0x3 ;  /* 0x00000003ff0c7424 */ /* 0x000fe200078e00ff */
        /* <DEDUP_REMOVED lines=9> */
.L_x_14687:
[----:B------:R0:W-:Y:S01]  /*218f0*/  @!P2 ST.E.128 desc[UR42][R4.64], RZ ;  /* 0x000000ff0400a985 */ /* 0x0001e2000c101d2a */
[----:B------:R-:W-:Y:S01]  /*21900*/  IMAD.MOV.U32 R13, RZ, RZ, R7 ;  /* 0x000000ffff0d7224 */ /* 0x000fe200078e0007 */
[----:B------:R-:W-:-:S07]  /*21910*/  MOV R0, R14 ;  /* 0x0000000e00007202 */ /* 0x000fce0000000f00 */
[----:B0-----:R-:W-:Y:S05]  /*21920*/  WARPSYNC.COLLECTIVE R15, `(.L_x_14688) ;  /* 0x000000000f087348 */ /* 0x001fea0003c00000 */
[----:B------:R1:W2:Y:S02]  /*21930*/  SHFL.IDX P6, R14, R13, R12, R11 ;  /* 0x0000000c0d0e7389 */ /* 0x0002a400000c000b */
[----:B012---:R-:W-:Y:S01]  /*21940*/  ENDCOLLECTIVE ;  /* 0x000000000000791b */ /* 0x007fe20003800000 */
.L_x_14688:
[----:B------:R-:W-:Y:S05]  /*21950*/  BRA `(.L_x_14689) ;  /* 0xffffff7000d07947 */ /* 0x000fea000383ffff */
.L_x_14519:
[----:B------:R-:W0:Y:S01]  /*21960*/  S2R R5, SR_TID.X ;  /* 0x0000000000057919 */ /* 0x000e220000002100 */
[----:B------:R-:W-:Y:S01]  /*21970*/  BSSY B1, `(.L_x_14690) ;  /* 0x000000a000017945 */ /* 0x000fe20003800000 */
[----:B-1----:R-:W-:Y:S02]  /*21980*/  IMAD.MOV.U32 R12, RZ, RZ, RZ ;  /* 0x000000ffff0c7224 */ /* 0x002fe400078e00ff */
        /* <DEDUP_REMOVED lines=8> */
.L_x_14691:
[----:B------:R-:W-:Y:S05]  /*21a10*/  BSYNC B1 ;  /* 0x0000000000017941 */ /* 0x000fea0003800000 */
.L_x_14690:
[----:B------:R-:W-:Y:S05]  /*21a20*/  BRA `(.L_x_14692) ;  /* 0xffffff8800b47947 */ /* 0x000fea000383ffff */
.L_x_14521:
[----:B------:R-:W-:Y:S01]  /*21a30*/  BSSY B1, `(.L_x_14693) ;  /* 0x0000006000017945 */ /* 0x000fe20003800000 */
[----:B------:R-:W-:-:S07]  /*21a40*/  IMAD.MOV.U32 R15, RZ, RZ, -0x1 ;  /* 0xffffffffff0f7424 */ /* 0x000fce00078e00ff */
[----:B01----:R-:W-:Y:S05]  /*21a50*/  WARPSYNC.COLLECTIVE R15, `(.L_x_14694) ;  /* 0x000000000f0c7348 */ /* 0x003fea0003c00000 */
[----:B------:R-:W-:Y:S02]  /*21a60*/  ELECT P6, UR62, PT ;  /* 0x00000000003e782f */ /* 0x000fe400038c0000 */
[----:B------:R-:W-:Y:S01]  /*21a70*/  MOV R14, UR62 ;  /* 0x0000003e000e7c02 */ /* 0x000fe20008000f00 */
[----:B01----:R-:W-:Y:S10]  /*21a80*/  ENDCOLLECTIVE ;  /* 0x000000000000791b */ /* 0x003ff40003800000 */
.L_x_14694:
[----:B------:R-:W-:Y:S05]  /*21a90*/  BSYNC B1 ;  /* 0x0000000000017941 */ /* 0x000fea0003800000 */
.L_x_14693:
[----:B------:R-:W-:Y:S05]  /*21aa0*/  BRA `(.L_x_14520) ;  /* 0xffffff8800ac7947 */ /* 0x000fea000383ffff */
.L_x_14523:
[----:B0-----:R0:W2:Y:S02]  /*21ab0*/  SYNCS.PHASECHK.TRANS64.TRYWAIT P0, [R22+URZ+0x16820], R5 ;  /* 0x01682005160075a7 */ /* 0x0010a4000800017f */
[----:B--2---:R-:W-:Y:S05]  /*21ac0*/  @!P0 NANOSLEEP.SYNCS 0x989680 ;  /* 0x009896800000895d */ /* 0x004fea0003900000 */
[----:B------:R-:W2:Y:S02]  /*21ad0*/  @!P0 SYNCS.PHASECHK.TRANS64 P0, [R22+URZ+0x16820], R5 ;  /* 0x01682005160085a7 */ /* 0x000ea4000800007f */
[----:B--2---:R-:W-:Y:S05]  /*21ae0*/  @!P0 BRA `(.L_x_14523) ;  /* 0xfffffffc00f08947 */ /* 0x004fea000383ffff */
[----:B------:R-:W-:Y:S05]  /*21af0*/  BRA `(.L_x_14695) ;  /* 0xffffff8800bc7947 */ /* 0x000fea000383ffff */
.L_x_14527:
[----:B--2---:R2:W3:Y:S02]  /*21b00*/  SYNCS.PHASECHK.TRANS64.TRYWAIT P0, [R10+URZ+0x168a0], R7 ;  /* 0x0168a0070a0075a7 */ /* 0x0044e4000800017f */
[----:B---3--:R-:W-:Y:S05]  /*21b10*/  @!P0 NANOSLEEP.SYNCS 0x989680 ;  /* 0x009896800000895d */ /* 0x008fea0003900000 */
[----:B------:R-:W3:Y:S02]  /*21b20*/  @!P0 SYNCS.PHASECHK.TRANS64 P0, [R10+URZ+0x168a0], R7 ;  /* 0x0168a0070a0085a7 */ /* 0x000ee4000800007f */
[----:B---3--:R-:W-:Y:S05]  /*21b30*/  @!P0 BRA `(.L_x_14527) ;  /* 0xfffffffc00f08947 */ /* 0x008fea000383ffff */
[----:B------:R-:W-:Y:S05]  /*21b40*/  BRA `(.L_x_14696) ;  /* 0xffffff8800d87947 */ /* 0x000fea000383ffff */
.L_x_14532:
[----:B0-----:R0:W1:Y:S02]  /*21b50*/  SYNCS.PHASECHK.TRANS64.TRYWAIT P0, [R10+URZ+0x168c0], R7 ;  /* 0x0168c0070a0075a7 */ /* 0x001064000800017f */
[----:B-1----:R-:W-:Y:S05]  /*21b60*/  @!P0 NANOSLEEP.SYNCS 0x989680 ;  /* 0x009896800000895d */ /* 0x002fea0003900000 */
[----:B------:R-:W1:Y:S02]  /*21b70*/  @!P0 SYNCS.PHASECHK.TRANS64 P0, [R10+URZ+0x168c0], R7 ;  /* 0x0168c0070a0085a7 */ /* 0x000e64000800007f */
[----:B-1----:R-:W-:Y:S05]  /*21b80*/  @!P0 BRA `(.L_x_14532) ;  /* 0xfffffffc00f08947 */ /* 0x002fea000383ffff */
[----:B------:R-:W-:Y:S05]  /*21b90*/  BRA `(.L_x_14697) ;  /* 0xffffff8c00587947 */ /* 0x000fea000383ffff */
.L_x_14539:
[----:B0-----:R0:W2:Y:S02]  /*21ba0*/  SYNCS.PHASECHK.TRANS64.TRYWAIT P1, [R5+URZ+0x168a0], R6 ;  /* 0x0168a006050075a7 */ /* 0x0010a4000802017f */
[----:B--2---:R-:W-:Y:S05]  /*21bb0*/  @!P1 NANOSLEEP.SYNCS 0x989680 ;  /* 0x009896800000995d */ /* 0x004fea0003900000 */
[----:B------:R-:W2:Y:S02]  /*21bc0*/  @!P1 SYNCS.PHASECHK.TRANS64 P1, [R5+URZ+0x168a0], R6 ;  /* 0x0168a006050095a7 */ /* 0x000ea4000802007f */
[----:B--2---:R-:W-:Y:S05]  /*21bd0*/  @!P1 BRA `(.L_x_14539) ;  /* 0xfffffffc00f09947 */ /* 0x004fea000383ffff */
[----:B------:R-:W-:Y:S05]  /*21be0*/  BRA `(.L_x_14698) ;  /* 0xffffff9000247947 */ /* 0x000fea000383ffff */
.L_x_14544:
[----:B-1----:R1:W2:Y:S02]  /*21bf0*/  SYNCS.PHASECHK.TRANS64.TRYWAIT P1, [R5+URZ+0x168c0], R6 ;  /* 0x0168c006050075a7 */ /* 0x0022a4000802017f */
[----:B--2---:R-:W-:Y:S05]  /*21c00*/  @!P1 NANOSLEEP.SYNCS 0x989680 ;  /* 0x009896800000995d */ /* 0x004fea0003900000 */
[----:B------:R-:W2:Y:S02]  /*21c10*/  @!P1 SYNCS.PHASECHK.TRANS64 P1, [R5+URZ+0x168c0], R6 ;  /* 0x0168c006050095a7 */ /* 0x000ea4000802007f */
[----:B--2---:R-:W-:Y:S05]  /*21c20*/  @!P1 BRA `(.L_x_14544) ;  /* 0xfffffffc00f09947 */ /* 0x004fea000383ffff */
[----:B------:R-:W-:Y:S05]  /*21c30*/  BRA `(.L_x_14699) ;  /* 0xffffff90009c7947 */ /* 0x000fea000383ffff */
.L_x_14565:
        /* <DEDUP_REMOVED lines=11> */
.L_x_14701:
[----:B------:R-:W-:Y:S05]  /*21cf0*/  BSYNC B0 ;  /* 0x0000000000007941 */ /* 0x000fea0003800000 */
.L_x_14700:
[----:B------:R-:W-:Y:S05]  /*21d00*/  BRA `(.L_x_14702) ;  /* 0xffffffa000207947 */ /* 0x000fea000383ffff */
.L_x_14568:
[----:B-1----:R1:W2:Y:S02]  /*21d10*/  SYNCS.PHASECHK.TRANS64.TRYWAIT P0, [R3+URZ+0x16840], R4 ;  /* 0x01684004030075a7 */ /* 0x0022a4000800017f */
[----:B--2---:R-:W-:Y:S05]  /*21d20*/  @!P0 NANOSLEEP.SYNCS 0x989680 ;  /* 0x009896800000895d */ /* 0x004fea0003900000 */
[----:B------:R-:W2:Y:S02]  /*21d30*/  @!P0 SYNCS.PHASECHK.TRANS64 P0, [R3+URZ+0x16840], R4 ;  /* 0x01684004030085a7 */ /* 0x000ea4000800007f */
[----:B--2---:R-:W-:Y:S05]  /*21d40*/  @!P0 BRA `(.L_x_14568) ;  /* 0xfffffffc00f08947 */ /* 0x004fea000383ffff */
[----:B------:R-:W-:Y:S05]  /*21d50*/  BRA `(.L_x_14703) ;  /* 0xffffffa000807947 */ /* 0x000fea000383ffff */
.L_x_14569:
        /* <DEDUP_REMOVED lines=8> */
.L_x_14705:
[----:B------:R-:W-:Y:S05]  /*21de0*/  BSYNC B0 ;  /* 0x0000000000007941 */ /* 0x000fea0003800000 */
.L_x_14704:
        /* <DEDUP_REMOVED lines=9> */
.L_x_14706:
[----:B------:R-:W-:Y:S01]  /*21e80*/  MOV R13, R2 ;  /* 0x00000002000d7202 */ /* 0x000fe20000000f00 */
[----:B------:R-:W-:Y:S02]  /*21e90*/  IMAD.MOV.U32 R12, RZ, RZ, 0x1 ;  /* 0x00000001ff0c7424 */ /* 0x000fe400078e00ff */
[----:B------:R-:W-:-:S07]  /*21ea0*/  IMAD.MOV.U32 R7, RZ, RZ, R14 ;  /* 0x000000ffff077224 */ /* 0x000fce00078e000e */
[----:B------:R-:W-:Y:S05]  /*21eb0*/  WARPSYNC.COLLECTIVE R15, `(.L_x_14707) ;  /* 0x000000000f087348 */ /* 0x000fea0003c00000 */
[----:B------:R0:W1:Y:S02]  /*21ec0*/  SHFL.IDX P6, R14, R13, R12, R11 ;  /* 0x0000000c0d0e7389 */ /* 0x00006400000c000b */
[----:B01----:R-:W-:Y:S01]  /*21ed0*/  ENDCOLLECTIVE ;  /* 0x000000000000791b */ /* 0x003fe20003800000 */
.L_x_14707:
        /* <DEDUP_REMOVED lines=15> */
.L_x_14708:
[----:B------:R-:W-:Y:S02]  /*21fd0*/  @P0 IMAD R8, R5, 0x2, R22 ;  /* 0x0000000205080824 */ /* 0x000fe400078e0216 */
[----:B------:R-:W-:Y:S01]  /*21fe0*/  IMAD.MOV.U32 R13, RZ, RZ, R2 ;  /* 0x000000ffff0d7224 */ /* 0x000fe200078e0002 */
[----:B------:R-:W-:Y:S01]  /*21ff0*/  MOV R12, 0x2 ;  /* 0x00000002000c7802 */ /* 0x000fe20000000f00 */
[----:B------:R-:W-:-:S07]  /*22000*/  IMAD.MOV.U32 R7, RZ, RZ, R14 ;  /* 0x000000ffff077224 */ /* 0x000fce00078e000e */
[----:B------:R-:W-:Y:S05]  /*22010*/  WARPSYNC.COLLECTIVE R15, `(.L_x_14709) ;  /* 0x000000000f087348 */ /* 0x000fea0003c00000 */
[----:B------:R0:W1:Y:S02]  /*22020*/  SHFL.IDX P6, R14, R13, R12, R11 ;  /* 0x0000000c0d0e7389 */ /* 0x00006400000c000b */
[----:B01----:R-:W-:Y:S01]  /*22030*/  ENDCOLLECTIVE ;  /* 0x000000000000791b */ /* 0x003fe20003800000 */
.L_x_14709:
        /* <DEDUP_REMOVED lines=15> */
.L_x_14710:
[----:B------:R-:W-:Y:S02]  /*22130*/  @P0 IMAD R8, R5, 0x2, R22 ;  /* 0x0000000205080824 */ /* 0x000fe400078e0216 */
[----:B------:R-:W-:Y:S02]  /*22140*/  IMAD.MOV.U32 R13, RZ, RZ, R2 ;  /* 0x000000ffff0d7224 */ /* 0x000fe400078e0002 */
[----:B------:R-:W-:Y:S02]  /*22150*/  IMAD.MOV.U32 R12, RZ, RZ, 0x3 ;  /* 0x00000003ff0c7424 */ /* 0x000fe400078e00ff */
[----:B------:R-:W-:-:S07]  /*22160*/  IMAD.MOV.U32 R7, RZ, RZ, R14 ;  /* 0x000000ffff077224 */ /* 0x000fce00078e000e */
[----:B------:R-:W-:Y:S05]  /*22170*/  WARPSYNC.COLLECTIVE R15, `(.L_x_14711) ;  /* 0x000000000f087348 */ /* 0x000fea0003c00000 */
[----:B------:R0:W1:Y:S02]  /*22180*/  SHFL.IDX P6, R14, R13, R12, R11 ;  /* 0x0000000c0d0e7389 */ /* 0x00006400000c000b */
[----:B01----:R-:W-:Y:S01]  /*22190*/  ENDCOLLECTIVE ;  /* 0x000000000000791b */ /* 0x003fe20003800000 */
.L_x_14711:
        /* <DEDUP_REMOVED lines=15> */
.L_x_14712:
[----:B------:R-:W-:Y:S02]  /*22290*/  @P0 IMAD R8, R5, 0x2, R22 ;  /* 0x0000000205080824 */ /* 0x000fe400078e0216 */
[----:B------:R-:W-:Y:S02]  /*222a0*/  IMAD.MOV.U32 R13, RZ, RZ, R2 ;  /* 0x000000ffff0d7224 */ /* 0x000fe400078e0002 */
[----:B------:R-:W-:Y:S02]  /*222b0*/  IMAD.MOV.U32 R12, RZ, RZ, 0x4 ;  /* 0x00000004ff0c7424 */ /* 0x000fe400078e00ff */
[----:B------:R-:W-:-:S07]  /*222c0*/  IMAD.MOV.U32 R7, RZ, RZ, R14 ;  /* 0x000000ffff077224 */ /* 0x000fce00078e000e */
[----:B------:R-:W-:Y:S05]  /*222d0*/  WARPSYNC.COLLECTIVE R15, `(.L_x_14713) ;  /* 0x000000000f087348 */ /* 0x000fea0003c00000 */
[----:B------:R0:W1:Y:S02]  /*222e0*/  SHFL.IDX P6, R14, R13, R12, R11 ;  /* 0x0000000c0d0e7389 */ /* 0x00006400000c000b */
[----:B01----:R-:W-:Y:S01]  /*222f0*/  ENDCOLLECTIVE ;  /* 0x000000000000791b */ /* 0x003fe20003800000 */
.L_x_14713:
        /* <DEDUP_REMOVED lines=15> */
.L_x_14714:
[----:B------:R-:W-:Y:S02]  /*223f0*/  @P0 IMAD R8, R5, 0x2, R22 ;  /* 0x0000000205080824 */ /* 0x000fe400078e0216 */
[----:B------:R-:W-:Y:S02]  /*22400*/  IMAD.MOV.U32 R13, RZ, RZ, R2 ;  /* 0x000000ffff0d7224 */ /* 0x000fe400078e0002 */
[----:B------:R-:W-:Y:S02]  /*22410*/  IMAD.MOV.U32 R12, RZ, RZ, 0x5 ;  /* 0x00000005ff0c7424 */ /* 0x000fe400078e00ff */
[----:B------:R-:W-:-:S07]  /*22420*/  IMAD.MOV.U32 R7, RZ, RZ, R14 ;  /* 0x000000ffff077224 */ /* 0x000fce00078e000e */
[----:B------:R-:W-:Y:S05]  /*22430*/  WARPSYNC.COLLECTIVE R15, `(.L_x_14715) ;  /* 0x000000000f087348 */ /* 0x000fea0003c00000 */
[----:B------:R0:W1:Y:S02]  /*22440*/  SHFL.IDX P6, R14, R13, R12, R11 ;  /* 0x0000000c0d0e7389 */ /* 0x00006400000c000b */
[----:B01----:R-:W-:Y:S01]  /*22450*/  ENDCOLLECTIVE ;  /* 0x000000000000791b */ /* 0x003fe20003800000 */
.L_x_14715:
        /* <DEDUP_REMOVED lines=15> */
.L_x_14716:
[----:B------:R-:W-:Y:S02]  /*22550*/  @P0 IMAD R8, R5, 0x2, R22 ;  /* 0x0000000205080824 */ /* 0x000fe400078e0216 */
[----:B------:R-:W-:Y:S02]  /*22560*/  IMAD.MOV.U32 R13, RZ, RZ, R2 ;  /* 0x000000ffff0d7224 */ /* 0x000fe400078e0002 */
[----:B------:R-:W-:Y:S01]  /*22570*/  IMAD.MOV.U32 R12, RZ, RZ, 0x6 ;  /* 0x00000006ff0c7424 */ /* 0x000fe200078e00ff */
[----:B------:R-:W-:-:S07]  /*22580*/  MOV R7, R14 ;  /* 0x0000000e00077202 */ /* 0x000fce0000000f00 */
[----:B------:R-:W-:Y:S05]  /*22590*/  WARPSYNC.COLLECTIVE R15, `(.L_x_14717) ;  /* 0x000000000f087348 */ /* 0x000fea0003c00000 */
[----:B------:R0:W1:Y:S02]  /*225a0*/  SHFL.IDX P6, R14, R13, R12, R11 ;  /* 0x0000000c0d0e7389 */ /* 0x00006400000c000b */
[----:B01----:R-:W-:Y:S01]  /*225b0*/  ENDCOLLECTIVE ;  /* 0x000000000000791b */ /* 0x003fe20003800000 */
.L_x_14717:
        /* <DEDUP_REMOVED lines=15> */
.L_x_14718:
[----:B------:R-:W-:Y:S02]  /*226b0*/  @P0 IMAD R8, R5, 0x2, R22 ;  /* 0x0000000205080824 */ /* 0x000fe400078e0216 */
[----:B------:R-:W-:Y:S02]  /*226c0*/  IMAD.MOV.U32 R13, RZ, RZ, R2 ;  /* 0x000000ffff0d7224 */ /* 0x000fe400078e0002 */
[----:B------:R-:W-:Y:S02]  /*226d0*/  IMAD.MOV.U32 R12, RZ, RZ, 0x7 ;  /* 0x00000007ff0c7424 */ /* 0x000fe400078e00ff */
[----:B------:R-:W-:-:S07]  /*226e0*/  IMAD.MOV.U32 R7, RZ, RZ, R14 ;  /* 0x000000ffff077224 */ /* 0x000fce00078e000e */
[----:B------:R-:W-:Y:S05]  /*226f0*/  WARPSYNC.COLLECTIVE R15, `(.L_x_14719) ;  /* 0x000000000f087348 */ /* 0x000fea0003c00000 */
[----:B------:R0:W1:Y:S02]  /*22700*/  SHFL.IDX P6, R14, R13, R12, R11 ;  /* 0x0000000c0d0e7389 */ /* 0x00006400000c000b */
[----:B01----:R-:W-:Y:S01]  /*22710*/  ENDCOLLECTIVE ;  /* 0x000000000000791b */ /* 0x003fe20003800000 */
.L_x_14719:
        /* <DEDUP_REMOVED lines=14> */
.L_x_14720:
[----:B------:R-:W-:Y:S01]  /*22800*/  IMAD.MOV.U32 R0, RZ, RZ, R14 ;  /* 0x000000ffff007224 */ /* 0x000fe200078e000e */
[----:B------:R-:W-:Y:S06]  /*22810*/  BRA `(.L_x_14721) ;  /* 0xffffff9c00947947 */ /* 0x000fec000383ffff */
.L_x_14574:
[----:B------:R-:W2:Y:S01]  /*22820*/  LDL.LU R11, [R1+0x8] ;  /* 0x00000800010b7983 */ /* 0x000ea20000300800 */
[----:B------:R-:W-:Y:S01]  /*22830*/  IMAD.MOV.U32 R13, RZ, RZ, R0 ;  /* 0x000000ffff0d7224 */ /* 0x000fe200078e0000 */
[----:B------:R-:W-:Y:S01]  /*22840*/  MOV R12, RZ ;  /* 0x000000ff000c7202 */ /* 0x000fe20000000f00 */
[----:B------:R-:W-:Y:S02]  /*22850*/  IMAD.MOV.U32 R15, RZ, RZ, -0x1 ;  /* 0xffffffffff0f7424 */ /* 0x000fe400078e00ff */
[----:B------:R-:W-:-:S05]  /*22860*/  IMAD.IADD R28, R9, 0x1, R28 ;  /* 0x00000001091c7824 */ /* 0x000fca00078e021c */
[----:B------:R-:W-:Y:S01]  /*22870*/  IADD3 R8, R28, 0x10, RZ ;  /* 0x000000101c087810 */ /* 0x000fe20007ffe0ff */
[----:B--2---:R-:W-:Y:S02]  /*22880*/  IMAD R3, R11, R10, RZ ;  /* 0x0000000a0b037224 */ /* 0x004fe400078e02ff */
[----:B------:R-:W-:-:S03]  /*22890*/  IMAD.MOV.U32 R11, RZ, RZ, 0x181f ;  /* 0x0000181fff0b7424 */ /* 0x000fc600078e00ff */
[----:B------:R-:W-:-:S13]  /*228a0*/  ISETP.GE.AND P1, PT, R28, R3, PT ;  /* 0x000000031c00720c */ /* 0x000fda0003f26270 */
[----:B-----5:R-:W-:Y:S05]  /*228b0*/  WARPSYNC.COLLECTIVE R15, `(.L_x_14722) ;  /* 0x000000000f087348 */ /* 0x020fea0003c00000 */
[----:B------:R0:W1:Y:S02]  /*228c0*/  SHFL.IDX P6, R14, R13, R12, R11 ;  /* 0x0000000c0d0e7389 */ /* 0x00006400000c000b */
[----:B01---5:R-:W-:Y:S01]  /*228d0*/  ENDCOLLECTIVE ;  /* 0x000000000000791b */ /* 0x023fe20003800000 */
.L_x_14722:
[----:B------:R-:W-:Y:S02]  /*228e0*/  IMAD.MOV.U32 R13, RZ, RZ, R2 ;  /* 0x000000ffff0d7224 */ /* 0x000fe400078e0002 */
[----:B------:R-:W-:-:S07]  /*228f0*/  IMAD.MOV.U32 R7, RZ, RZ, R14 ;  /* 0x000000ffff077224 */ /* 0x000fce00078e000e */
[----:B------:R-:W-:Y:S05]  /*22900*/  WARPSYNC.COLLECTIVE R15, `(.L_x_14723) ;  /* 0x000000000f087348 */ /* 0x000fea0003c00000 */
[----:B------:R0:W1:Y:S02]  /*22910*/  SHFL.IDX P6, R14, R13, R12, R11 ;  /* 0x0000000c0d0e7389 */ /* 0x00006400000c000b */
[----:B01----:R-:W-:Y:S01]  /*22920*/  ENDCOLLECTIVE ;  /* 0x000000000000791b */ /* 0x003fe20003800000 */
.L_x_14723:
[----:B------:R-:W-:Y:S02]  /*22930*/  IMAD.MOV.U32 R13, RZ, RZ, R0 ;  /* 0x000000ffff0d7224 */ /* 0x000fe400078e0000 */
[----:B------:R-:W-:Y:S02]  /*22940*/  IMAD.MOV.U32 R12, RZ, RZ, 0x1 ;  /* 0x00000001ff0c7424 */ /* 0x000fe400078e00ff */
[----:B------:R-:W-:-:S07]  /*22950*/  IMAD.MOV.U32 R6, RZ, RZ, R14 ;  /* 0x000000ffff067224 */ /* 0x000fce00078e000e */
[----:B------:R-:W-:Y:S05]  /*22960*/  WARPSYNC.COLLECTIVE R15, `(.L_x_14724) ;  /* 0x000000000f087348 */ /* 0x000fea0003c00000 */
[----:B------:R0:W1:Y:S02]  /*22970*/  SHFL.IDX P6, R14, R13, R12, R11 ;  /* 0x0000000c0d0e7389 */ /* 0x00006400000c000b */
[----:B01----:R-:W-:Y:S01]  /*22980*/  ENDCOLLECTIVE ;  /* 0x000000000000791b */ /* 0x003fe20003800000 */
.L_x_14724:
[----:B------:R-:W-:-:S05]  /*22990*/  @!P1 LEA R6, P2, R21, R6, 0x1 ;  /* 0x0000000615069211 */ /* 0x000fca00078408ff */
[----:B------:R-:W-:-:S05]  /*229a0*/  @!P1 IMAD.X R7, RZ, RZ, R7, P2 ;  /* 0x000000ffff079224 */ /* 0x000fca00010e0607 */
[----:B------:R-:W-:Y:S01]  /*229b0*/  @!PT LDS RZ, [RZ] ;  /* 0x00000000fffff984 */ /* 0x000fe20000000800 */
[----:B------:R-:W-:Y:S01]  /*229c0*/  @!PT LDS RZ, [RZ] ;  /* 0x00000000fffff984 */ /* 0x000fe20000000800 */
[----:B------:R-:W-:Y:S01]  /*229d0*/  @!PT LDS RZ, [RZ] ;  /* 0x00000000fffff984 */ /* 0x000fe20000000800 */
[----:B------:R0:W-:Y:S01]  /*229e0*/  @!P1 LDGSTS.E.BYPASS.LTC128B.128 [R20+0x8400], desc[UR42][R6.64], !P0 ;  /* 0x0840000006149fae */ /* 0x0001e2000c101d6a */
[----:B------:R-:W-:Y:S01]  /*229f0*/  IMAD.MOV.U32 R13, RZ, RZ, R2 ;  /* 0x000000ffff0d7224 */ /* 0x000fe200078e0002 */
[----:B------:R-:W-:Y:S01]  /*22a00*/  ISETP.GE.AND P1, PT, R8, R3, PT ;  /* 0x000000030800720c */ /* 0x000fe20003f26270 */
[----:B0-----:R-:W-:-:S12]  /*22a10*/  IMAD.MOV.U32 R6, RZ, RZ, R14 ;  /* 0x000000ffff067224 */ /* 0x001fd800078e000e */
[----:B------:R-:W-:Y:S05]  /*22a20*/  WARPSYNC.COLLECTIVE R15, `(.L_x_14725) ;  /* 0x000000000f087348 */ /* 0x000fea0003c00000 */
[----:B------:R0:W1:Y:S02]  /*22a30*/  SHFL.IDX P6, R14, R13, R12, R11 ;  /* 0x0000000c0d0e7389 */ /* 0x00006400000c000b */
[----:B01----:R-:W-:Y:S01]  /*22a40*/  ENDCOLLECTIVE ;  /* 0x000000000000791b */ /* 0x003fe20003800000 */
.L_x_14725:
[----:B------:R-:W-:Y:S01]  /*22a50*/  MOV R13, R0 ;  /* 0x00000000000d7202 */ /* 0x000fe20000000f00 */
[----:B------:R-:W-:Y:S02]  /*22a60*/  IMAD.MOV.U32 R12, RZ, RZ, 0x2 ;  /* 0x00000002ff0c7424 */ /* 0x000fe400078e00ff */
[----:B------:R-:W-:-:S07]  /*22a70*/  IMAD.MOV.U32 R7, RZ, RZ, R14 ;  /* 0x000000ffff077224 */ /* 0x000fce00078e000e */
[----:B------:R-:W-:Y:S05]  /*22a80*/  WARPSYNC.COLLECTIVE R15, `(.L_x_14726) ;  /* 0x000000000f087348 */ /* 0x000fea0003c00000 */
[----:B------:R0:W1:Y:S02]  /*22a90*/  SHFL.IDX P6, R14, R13, R12, R11 ;  /* 0x0000000c0d0e7389 */ /* 0x00006400000c000b */
[----:B01----:R-:W-:Y:S01]  /*22aa0*/  ENDCOLLECTIVE ;  /* 0x000000000000791b */ /* 0x003fe20003800000 */
.L_x_14726:
        /* <DEDUP_REMOVED lines=16> */
.L_x_14727:
[----:B------:R-:W-:Y:S01]  /*22bb0*/  IMAD.MOV.U32 R13, RZ, RZ, R0 ;  /* 0x000000ffff0d7224 */ /* 0x000fe200078e0000 */
[----:B------:R-:W-:Y:S01]  /*22bc0*/  MOV R12, 0x3 ;  /* 0x00000003000c7802 */ /* 0x000fe20000000f00 */
[----:B------:R-:W-:-:S07]  /*22bd0*/  IMAD.MOV.U32 R7, RZ, RZ, R14 ;  /* 0x000000ffff077224 */ /* 0x000fce00078e000e */
[----:B------:R-:W-:Y:S05]  /*22be0*/  WARPSYNC.COLLECTIVE R15, `(.L_x_14728) ;  /* 0x000000000f087348 */ /* 0x000fea0003c00000 */
[----:B------:R0:W1:Y:S02]  /*22bf0*/  SHFL.IDX P6, R14, R13, R12, R11 ;  /* 0x0000000c0d0e7389 */ /* 0x00006400000c000b */
[----:B01----:R-:W-:Y:S01]  /*22c00*/  ENDCOLLECTIVE ;  /* 0x000000000000791b */ /* 0x003fe20003800000 */
.L_x_14728:
        /* <DEDUP_REMOVED lines=16> */
.L_x_14729:
[----:B------:R-:W-:Y:S02]  /*22d10*/  IMAD.MOV.U32 R13, RZ, RZ, R0 ;  /* 0x000000ffff0d7224 */ /* 0x000fe400078e0000 */
[----:B------:R-:W-:Y:S02]  /*22d20*/  IMAD.MOV.U32 R12, RZ, RZ, 0x4 ;  /* 0x00000004ff0c7424 */ /* 0x000fe400078e00ff */
[----:B------:R-:W-:-:S07]  /*22d30*/  IMAD.MOV.U32 R7, RZ, RZ, R14 ;  /* 0x000000ffff077224 */ /* 0x000fce00078e000e */
[----:B------:R-:W-:Y:S05]  /*22d40*/  WARPSYNC.COLLECTIVE R15, `(.L_x_14730) ;  /* 0x000000000f087348 */ /* 0x000fea0003c00000 */
[----:B------:R0:W1:Y:S02]  /*22d50*/  SHFL.IDX P6, R14, R13, R12, R11 ;  /* 0x0000000c0d0e7389 */ /* 0x00006400000c000b */
[----:B01----:R-:W-:Y:S01]  /*22d60*/  ENDCOLLECTIVE ;  /* 0x000000000000791b */ /* 0x003fe20003800000 */
.L_x_14730:
        /* <DEDUP_REMOVED lines=16> */
.L_x_14731:
[----:B------:R-:W-:Y:S02]  /*22e70*/  IMAD.MOV.U32 R13, RZ, RZ, R0 ;  /* 0x000000ffff0d7224 */ /* 0x000fe400078e0000 */
[----:B------:R-:W-:Y:S02]  /*22e80*/  IMAD.MOV.U32 R12, RZ, RZ, 0x5 ;  /* 0x00000005ff0c7424 */ /* 0x000fe400078e00ff */
[----:B------:R-:W-:-:S07]  /*22e90*/  IMAD.MOV.U32 R7, RZ, RZ, R14 ;  /* 0x000000ffff077224 */ /* 0x000fce00078e000e */
[----:B------:R-:W-:Y:S05]  /*22ea0*/  WARPSYNC.COLLECTIVE R15, `(.L_x_14732) ;  /* 0x000000000f087348 */ /* 0x000fea0003c00000 */
[----:B------:R0:W1:Y:S02]  /*22eb0*/  SHFL.IDX P6, R14, R13, R12, R11 ;  /* 0x0000000c0d0e7389 */ /* 0x00006400000c000b */
[----:B01----:R-:W-:Y:S01]  /*22ec0*/  ENDCOLLECTIVE ;  /* 0x000000000000791b */ /* 0x003fe20003800000 */
.L_x_14732:
        /* <DEDUP_REMOVED lines=16> */
.L_x_14733:
[----:B------:R-:W-:Y:S02]  /*22fd0*/  IMAD.MOV.U32 R13, RZ, RZ, R0 ;  /* 0x000000ffff0d7224 */ /* 0x000fe400078e0000 */
[----:B------:R-:W-:Y:S02]  /*22fe0*/  IMAD.MOV.U32 R12, RZ, RZ, 0x6 ;  /* 0x00000006ff0c7424 */ /* 0x000fe400078e00ff */
[----:B------:R-:W-:-:S07]  /*22ff0*/  IMAD.MOV.U32 R7, RZ, RZ, R14 ;  /* 0x000000ffff077224 */ /* 0x000fce00078e000e */
[----:B------:R-:W-:Y:S05]  /*23000*/  WARPSYNC.COLLECTIVE R15, `(.L_x_14734) ;  /* 0x000000000f087348 */ /* 0x000fea0003c00000 */
[----:B------:R0:W1:Y:S02]  /*23010*/  SHFL.IDX P6, R14, R13, R12, R11 ;  /* 0x0000000c0d0e7389 */ /* 0x00006400000c000b */
[----:B01----:R-:W-:Y:S01]  /*23020*/  ENDCOLLECTIVE ;  /* 0x000000000000791b */ /* 0x003fe20003800000 */
.L_x_14734:
        /* <DEDUP_REMOVED lines=16> */
.L_x_14735:
[----:B------:R-:W-:Y:S02]  /*23130*/  IMAD.MOV.U32 R13, RZ, RZ, R0 ;  /* 0x000000ffff0d7224 */ /* 0x000fe400078e0000 */
[----:B------:R-:W-:Y:S01]  /*23140*/  IMAD.MOV.U32 R12, RZ, RZ, 0x7 ;  /* 0x00000007ff0c7424 */ /* 0x000fe200078e00ff */
[----:B------:R-:W-:-:S07]  /*23150*/  MOV R7, R14 ;  /* 0x0000000e00077202 */ /* 0x000fce0000000f00 */
[----:B------:R-:W-:Y:S05]  /*23160*/  WARPSYNC.COLLECTIVE R15, `(.L_x_14736) ;  /* 0x000000000f087348 */ /* 0x000fea0003c00000 */
[----:B------:R0:W1:Y:S02]  /*23170*/  SHFL.IDX P6, R14, R13, R12, R11 ;  /* 0x0000000c0d0e7389 */ /* 0x00006400000c000b */
[----:B01----:R-:W-:Y:S01]  /*23180*/  ENDCOLLECTIVE ;  /* 0x000000000000791b */ /* 0x003fe20003800000 */
.L_x_14736:
[----:B------:R-:W-:-:S05]  /*23190*/  @!P1 LEA R7, P2, R21, R7, 0x1 ;  /* 0x0000000715079211 */ /* 0x000fca00078408ff */
[----:B------:R-:W-:-:S05]  /*231a0*/  @!P1 IMAD.X R6, RZ, RZ, R6, P2 ;  /* 0x000000ffff069224 */ /* 0x000fca00010e0606 */
[----:B------:R-:W-:Y:S01]  /*231b0*/  @!P1 LOP3.LUT R7, R7, R6, RZ, 0x3c, !PT ;  /* 0x0000000607079212 */ /* 0x000fe200078e3cff */
[----:B------:R-:W-:-:S03]  /*231c0*/  IMAD.MOV.U32 R13, RZ, RZ, R2 ;  /* 0x000000ffff0d7224 */ /* 0x000fc600078e0002 */
[----:B------:R-:W-:Y:S01]  /*231d0*/  @!P1 LOP3.LUT R6, R7, R6, RZ, 0x3c, !PT ;  /* 0x0000000607069212 */ /* 0x000fe200078e3cff */
[----:B------:R-:W-:-:S03]  /*231e0*/  VIADD R2, R28, 0x70 ;  /* 0x000000701c027836 */ /* 0x000fc60000000000 */
[----:B------:R-:W-:Y:S01]  /*231f0*/  @!P1 LOP3.LUT R7, R7, R6, RZ, 0x3c, !PT ;  /* 0x0000000607079212 */ /* 0x000fe200078e3cff */
[----:B------:R-:W-:-:S04]  /*23200*/  IMAD.MOV.U32 R0, RZ, RZ, R14 ;  /* 0x000000ffff007224 */ /* 0x000fc800078e000e */
        /* <DEDUP_REMOVED lines=8> */
.L_x_14737:
[----:B------:R-:W-:Y:S02]  /*23290*/  IMAD.MOV.U32 R13, RZ, RZ, R4 ;  /* 0x000000ffff0d7224 */ /* 0x000fe400078e0004 */
[----:B------:R-:W-:Y:S02]  /*232a0*/  IMAD.MOV.U32 R12, RZ, RZ, RZ ;  /* 0x000000ffff0c7224 */ /* 0x000fe400078e00ff */
[----:B------:R-:W-:-:S07]  /*232b0*/  IMAD.MOV.U32 R6, RZ, RZ, R14 ;  /* 0x000000ffff067224 */ /* 0x000fce00078e000e */
[----:B------:R-:W-:Y:S05]  /*232c0*/  WARPSYNC.COLLECTIVE R15, `(.L_x_14738) ;  /* 0x000000000f087348 */ /* 0x000fea0003c00000 */
[----:B------:R0:W1:Y:S02]  /*232d0*/  SHFL.IDX P6, R14, R13, R12, R11 ;  /* 0x0000000c0d0e7389 */ /* 0x00006400000c000b */
[----:B01----:R-:W-:Y:S01]  /*232e0*/  ENDCOLLECTIVE ;  /* 0x000000000000791b */ /* 0x003fe20003800000 */
.L_x_14738:
[----:B------:R-:W-:-:S04]  /*232f0*/  @!P1 LEA R6, P2, R21, R6, 0x1 ;  /* 0x0000000615069211 */ /* 0x000fc800078408ff */
[----:B------:R-:W-:-:S05]  /*23300*/  @!P1 IADD3.X R0, RZ, R0, RZ, P2, !PT ;  /* 0x00000000ff009210 */ /* 0x000fca00017fe4ff */
[----:B------:R-:W-:Y:S02]  /*23310*/  @!P1 IMAD.MOV.U32 R7, RZ, RZ, R0 ;  /* 0x000000ffff079224 */ /* 0x000fe400078e0000 */
[----:B------:R-:W-:Y:S02]  /*23320*/  IMAD.MOV.U32 R13, RZ, RZ, R5 ;  /* 0x000000ffff0d7224 */ /* 0x000fe400078e0005 */
[----:B------:R-:W-:Y:S01]  /*23330*/  VIADD R0, R28, 0x80 ;  /* 0x000000801c007836 */ /* 0x000fe20000000000 */
[----:B------:R-:W-:Y:S01]  /*23340*/  @!PT LDS RZ, [RZ] ;  /* 0x00000000fffff984 */ /* 0x000fe20000000800 */
[----:B------:R-:W-:Y:S01]  /*23350*/  @!PT LDS RZ, [RZ] ;  /* 0x00000000fffff984 */ /* 0x000fe20000000800 */
[----:B------:R-:W-:Y:S01]  /*23360*/  @!PT LDS RZ, [RZ] ;  /* 0x00000000fffff984 */ /* 0x000fe20000000800 */
[----:B------:R0:W-:Y:S04]  /*23370*/  @!P1 LDGSTS.E.BYPASS.LTC128B.128 [R20+0xbc00], desc[UR42][R6.64], !P0 ;  /* 0x0bc0000006149fae */ /* 0x0001e8000c101d6a */
[----:B------:R-:W-:Y:S01]  /*23380*/  ISETP.GE.AND P1, PT, R0, R3, PT ;  /* 0x000000030000720c */ /* 0x000fe20003f26270 */
[----:B------:R-:W-:-:S02]  /*23390*/  VIADD R0, R28, 0x90 ;  /* 0x000000901c007836 */ /* 0x000fc40000000000 */
[----:B------:R-:W-:-:S10]  /*233a0*/  IMAD.MOV.U32 R8, RZ, RZ, R14 ;  /* 0x000000ffff087224 */ /* 0x000fd400078e000e */
[----:B0-----:R-:W-:Y:S05]  /*233b0*/  WARPSYNC.COLLECTIVE R15, `(.L_x_14739) ;  /* 0x000000000f087348 */ /* 0x001fea0003c00000 */
[----:B------:R1:W2:Y:S02]  /*233c0*/  SHFL.IDX P6, R14, R13, R12, R11 ;  /* 0x0000000c0d0e7389 */ /* 0x0002a400000c000b */
[----:B012---:R-:W-:Y:S01]  /*233d0*/  ENDCOLLECTIVE ;  /* 0x000000000000791b */ /* 0x007fe20003800000 */
.L_x_14739:
[----:B------:R-:W-:Y:S02]  /*233e0*/  IMAD.MOV.U32 R13, RZ, RZ, R4 ;  /* 0x000000ffff0d7224 */ /* 0x000fe400078e0004 */
[----:B------:R-:W-:Y:S02]  /*233f0*/  IMAD.MOV.U32 R12, RZ, RZ, 0x1 ;  /* 0x00000001ff0c7424 */ /* 0x000fe400078e00ff */
[----:B------:R-:W-:-:S07]  /*23400*/  IMAD.MOV.U32 R2, RZ, RZ, R14 ;  /* 0x000000ffff027224 */ /* 0x000fce00078e000e */
[----:B------:R-:W-:Y:S05]  /*23410*/  WARPSYNC.COLLECTIVE R15, `(.L_x_14740) ;  /* 0x000000000f087348 */ /* 0x000fea0003c00000 */
[----:B------:R0:W1:Y:S02]  /*23420*/  SHFL.IDX P6, R14, R13, R12, R11 ;  /* 0x0000000c0d0e7389 */ /* 0x00006400000c000b */
[----:B01----:R-:W-:Y:S01]  /*23430*/  ENDCOLLECTIVE ;  /* 0x000000000000791b */ /* 0x003fe20003800000 */
.L_x_14740:
[----:B------:R-:W-:-:S04]  /*23440*/  @!P1 LEA R2, P2, R21, R2, 0x1 ;  /* 0x0000000215029211 */ /* 0x000fc800078408ff */
[----:B------:R-:W-:-:S05]  /*23450*/  @!P1 IADD3.X R6, RZ, R8, RZ, P2, !PT ;  /* 0x00000008ff069210 */ /* 0x000fca00017fe4ff */
[----:B------:R-:W-:Y:S02]  /*23460*/  @!P1 IMAD.MOV.U32 R7, RZ, RZ, R6 ;  /* 0x000000ffff079224 */ /* 0x000fe400078e0006 */
        /* <DEDUP_REMOVED lines=12> */
.L_x_14741:
[----:B------:R-:W-:Y:S02]  /*23530*/  IMAD.MOV.U32 R13, RZ, RZ, R4 ;  /* 0x000000ffff0d7224 */ /* 0x000fe400078e0004 */
[----:B------:R-:W-:Y:S01]  /*23540*/  IMAD.MOV.U32 R12, RZ, RZ, 0x2 ;  /* 0x00000002ff0c7424 */ /* 0x000fe200078e00ff */
[----:B------:R-:W-:-:S07]  /*23550*/  MOV R6, R14 ;  /* 0x0000000e00067202 */ /* 0x000fce0000000f00 */
[----:B------:R-:W-:Y:S05]  /*23560*/  WARPSYNC.COLLECTIVE R15, `(.L_x_14742) ;  /* 0x000000000f087348 */ /* 0x000fea0003c00000 */
[----:B------:R0:W1:Y:S02]  /*23570*/  SHFL.IDX P6, R14, R13, R12, R11 ;  /* 0x0000000c0d0e7389 */ /* 0x00006400000c000b */
[----:B01----:R-:W-:Y:S01]  /*23580*/  ENDCOLLECTIVE ;  /* 0x000000000000791b */ /* 0x003fe20003800000 */
.L_x_14742:
        /* <DEDUP_REMOVED lines=13> */
.L_x_14743:
[----:B------:R-:W-:Y:S02]  /*23660*/  IMAD.MOV.U32 R13, RZ, RZ, R4 ;  /* 0x000000ffff0d7224 */ /* 0x000fe400078e0004 */
[----:B------:R-:W-:Y:S02]  /*23670*/  IMAD.MOV.U32 R12, RZ, RZ, 0x3 ;  /* 0x00000003ff0c7424 */ /* 0x000fe400078e00ff */
[----:B------:R-:W-:-:S07]  /*23680*/  IMAD.MOV.U32 R6, RZ, RZ, R14 ;  /* 0x000000ffff067224 */ /* 0x000fce00078e000e */
[----:B------:R-:W-:Y:S05]  /*23690*/  WARPSYNC.COLLECTIVE R15, `(.L_x_14744) ;  /* 0x000000000f087348 */ /* 0x000fea0003c00000 */
[----:B------:R0:W1:Y:S02]  /*236a0*/  SHFL.IDX P6, R14, R13, R12, R11 ;  /* 0x0000000c0d0e7389 */ /* 0x00006400000c000b */
[----:B01----:R-:W-:Y:S01]  /*236b0*/  ENDCOLLECTIVE ;  /* 0x000000000000791b */ /* 0x003fe20003800000 */
.L_x_14744:
        /* <DEDUP_REMOVED lines=12> */
.L_x_14745:
[----:B------:R-:W-:Y:S01]  /*23780*/  IMAD.MOV.U32 R2, RZ, RZ, R14 ;  /* 0x000000ffff027224 */ /* 0x000fe200078e000e */
[----:B------:R-:W-:Y:S06]  /*23790*/  BRA `(.L_x_14746) ;  /* 0xffffff9c00887947 */ /* 0x000fec000383ffff */
.L_x_14577:
[----:B-1----:R1:W2:Y:S02]  /*237a0*/  SYNCS.PHASECHK.TRANS64.TRYWAIT P0, [R22+URZ+0x16820], R0 ;  /* 0x01682000160075a7 */ /* 0x0022a4000800017f */
[----:B--2---:R-:W-:Y:S05]  /*237b0*/  @!P0 NANOSLEEP.SYNCS 0x989680 ;  /* 0x009896800000895d */ /* 0x004fea0003900000 */
[----:B------:R-:W2:Y:S02]  /*237c0*/  @!P0 SYNCS.PHASECHK.TRANS64 P0, [R22+URZ+0x16820], R0 ;  /* 0x01682000160085a7 */ /* 0x000ea4000800007f */
[----:B--2---:R-:W-:Y:S05]  /*237d0*/  @!P0 BRA `(.L_x_14577) ;  /* 0xfffffffc00f08947 */ /* 0x004fea000383ffff */
[----:B------:R-:W-:Y:S05]  /*237e0*/  BRA `(.L_x_14747) ;  /* 0xffffff9c00e47947 */ /* 0x000fea000383ffff */
.L_x_14582:
[----:B0-----:R0:W1:Y:S02]  /*237f0*/  SYNCS.PHASECHK.TRANS64.TRYWAIT P0, [R5+URZ+0x16840], R2 ;  /* 0x01684002050075a7 */ /* 0x001064000800017f */
[----:B-1----:R-:W-:Y:S05]  /*23800*/  @!P0 NANOSLEEP.SYNCS 0x989680 ;  /* 0x009896800000895d */ /* 0x002fea0003900000 */
[----:B------:R-:W1:Y:S02]  /*23810*/  @!P0 SYNCS.PHASECHK.TRANS64 P0, [R5+URZ+0x16840], R2 ;  /* 0x01684002050085a7 */ /* 0x000e64000800007f */
[----:B-1----:R-:W-:Y:S05]  /*23820*/  @!P0 BRA `(.L_x_14582) ;  /* 0xfffffffc00f08947 */ /* 0x002fea000383ffff */
[----:B------:R-:W-:Y:S05]  /*23830*/  BRA `(.L_x_14748) ;  /* 0xffffffa000c47947 */ /* 0x000fea000383ffff */
.L_x_14583:
        /* <DEDUP_REMOVED lines=8> */
.L_x_14750:
[----:B------:R-:W-:Y:S05]  /*238c0*/  BSYNC B1 ;  /* 0x0000000000017941 */ /* 0x000fea0003800000 */
.L_x_14749:
        /* <DEDUP_REMOVED lines=10> */
.L_x_14751:
        /* <DEDUP_REMOVED lines=8> */
.L_x_14752:
        /* <DEDUP_REMOVED lines=12> */
.L_x_14753:
[----:B------:R-:W-:Y:S02]  /*23ab0*/  IMAD.MOV.U32 R13, RZ, RZ, R10 ;  /* 0x000000ffff0d7224 */ /* 0x000fe400078e000a */
[----:B------:R-:W-:Y:S02]  /*23ac0*/  IMAD.MOV.U32 R12, RZ, RZ, 0x2 ;  /* 0x00000002ff0c7424 */ /* 0x000fe400078e00ff */
[----:B------:R-:W-:-:S07]  /*23ad0*/  IMAD.MOV.U32 R2, RZ, RZ, R14 ;  /* 0x000000ffff027224 */ /* 0x000fce00078e000e */
[----:B------:R-:W-:Y:S05]  /*23ae0*/  WARPSYNC.COLLECTIVE R15, `(.L_x_14754) ;  /* 0x000000000f087348 */ /* 0x000fea0003c00000 */
[----:B------:R0:W1:Y:S02]  /*23af0*/  SHFL.IDX P6, R14, R13, R12, R11 ;  /* 0x0000000c0d0e7389 */ /* 0x00006400000c000b */
[----:B01----:R-:W-:Y:S01]  /*23b00*/  ENDCOLLECTIVE ;  /* 0x000000000000791b */ /* 0x003fe20003800000 */
.L_x_14754:
        /* <DEDUP_REMOVED lines=11> */
.L_x_14755:
[----:B------:R-:W-:Y:S02]  /*23bc0*/  IMAD.MOV.U32 R13, RZ, RZ, R10 ;  /* 0x000000ffff0d7224 */ /* 0x000fe400078e000a */
[----:B------:R-:W-:Y:S01]  /*23bd0*/  IMAD.MOV.U32 R12, RZ, RZ, 0x3 ;  /* 0x00000003ff0c7424 */ /* 0x000fe200078e00ff */
[----:B------:R-:W-:-:S07]  /*23be0*/  MOV R2, R14 ;  /* 0x0000000e00027202 */ /* 0x000fce0000000f00 */
[----:B------:R-:W-:Y:S05]  /*23bf0*/  WARPSYNC.COLLECTIVE R15, `(.L_x_14756) ;  /* 0x000000000f087348 */ /* 0x000fea0003c00000 */
[----:B------:R0:W1:Y:S02]  /*23c00*/  SHFL.IDX P6, R14, R13, R12, R11 ;  /* 0x0000000c0d0e7389 */ /* 0x00006400000c000b */
[----:B01----:R-:W-:Y:S01]  /*23c10*/  ENDCOLLECTIVE ;  /* 0x000000000000791b */ /* 0x003fe20003800000 */
.L_x_14756:
        /* <DEDUP_REMOVED lines=11> */
.L_x_14757:
[----:B------:R-:W-:Y:S01]  /*23cd0*/  MOV R13, R10 ;  /* 0x0000000a000d7202 */ /* 0x000fe20000000f00 */
[----:B------:R-:W-:Y:S02]  /*23ce0*/  IMAD.MOV.U32 R12, RZ, RZ, 0x4 ;  /* 0x00000004ff0c7424 */ /* 0x000fe400078e00ff */
[----:B------:R-:W-:-:S07]  /*23cf0*/  IMAD.MOV.U32 R2, RZ, RZ, R14 ;  /* 0x000000ffff027224 */ /* 0x000fce00078e000e */
[----:B------:R-:W-:Y:S05]  /*23d00*/  WARPSYNC.COLLECTIVE R15, `(.L_x_14758) ;  /* 0x000000000f087348 */ /* 0x000fea0003c00000 */
[----:B------:R0:W1:Y:S02]  /*23d10*/  SHFL.IDX P6, R14, R13, R12, R11 ;  /* 0x0000000c0d0e7389 */ /* 0x00006400000c000b */
[----:B01----:R-:W-:Y:S01]  /*23d20*/  ENDCOLLECTIVE ;  /* 0x000000000000791b */ /* 0x003fe20003800000 */
.L_x_14758:
        /* <DEDUP_REMOVED lines=11> */
.L_x_14759:
[----:B------:R-:W-:Y:S02]  /*23de0*/  IMAD.MOV.U32 R13, RZ, RZ, R10 ;  /* 0x000000ffff0d7224 */ /* 0x000fe400078e000a */
[----:B------:R-:W-:Y:S02]  /*23df0*/  IMAD.MOV.U32 R12, RZ, RZ, 0x5 ;  /* 0x00000005ff0c7424 */ /* 0x000fe400078e00ff */
[----:B------:R-:W-:-:S07]  /*23e00*/  IMAD.MOV.U32 R2, RZ, RZ, R14 ;  /* 0x000000ffff027224 */ /* 0x000fce00078e000e */
[----:B------:R-:W-:Y:S05]  /*23e10*/  WARPSYNC.COLLECTIVE R15, `(.L_x_14760) ;  /* 0x000000000f087348 */ /* 0x000fea0003c00000 */
[----:B------:R0:W1:Y:S02]  /*23e20*/  SHFL.IDX P6, R14, R13, R12, R11 ;  /* 0x0000000c0d0e7389 */ /* 0x00006400000c000b */
[----:B01----:R-:W-:Y:S01]  /*23e30*/  ENDCOLLECTIVE ;  /* 0x000000000000791b */ /* 0x003fe20003800000 */
.L_x_14760:
[----:B------:R-:W-:-:S05]  /*23e40*/  IADD3 R2, P0, R2, R7, RZ ;  /* 0x0000000702027210 */ /* 0x000fca0007f1e0ff */
[----:B------:R-:W-:-:S05]  /*23e50*/  IMAD.X R3, RZ, RZ, R3, P0 ;  /* 0x000000ffff037224 */ /* 0x000fca00000e0603 */
        /* <DEDUP_REMOVED lines=9> */
.L_x_14761:
[----:B------:R-:W-:Y:S02]  /*23ef0*/  IMAD.MOV.U32 R13, RZ, RZ, R10 ;  /* 0x000000ffff0d7224 */ /* 0x000fe400078e000a */
[----:B------:R-:W-:Y:S02]  /*23f00*/  IMAD.MOV.U32 R12, RZ, RZ, 0x6 ;  /* 0x00000006ff0c7424 */ /* 0x000fe400078e00ff */
[----:B------:R-:W-:-:S07]  /*23f10*/  IMAD.MOV.U32 R2, RZ, RZ, R14 ;  /* 0x000000ffff027224 */ /* 0x000fce00078e000e */
[----:B------:R-:W-:Y:S05]  /*23f20*/  WARPSYNC.COLLECTIVE R15, `(.L_x_14762) ;  /* 0x000000000f087348 */ /* 0x000fea0003c00000 */
[----:B------:R0:W1:Y:S02]  /*23f30*/  SHFL.IDX P6, R14, R13, R12, R11 ;  /* 0x0000000c0d0e7389 */ /* 0x00006400000c000b */
[----:B01----:R-:W-:Y:S01]  /*23f40*/  ENDCOLLECTIVE ;  /* 0x000000000000791b */ /* 0x003fe20003800000 */
.L_x_14762:
        /* <DEDUP_REMOVED lines=11> */
.L_x_14763:
[----:B------:R-:W-:Y:S02]  /*24000*/  IMAD.MOV.U32 R13, RZ, RZ, R10 ;  /* 0x000000ffff0d7224 */ /* 0x000fe400078e000a */
[----:B------:R-:W-:Y:S01]  /*24010*/  IMAD.MOV.U32 R12, RZ, RZ, 0x7 ;  /* 0x00000007ff0c7424 */ /* 0x000fe200078e00ff */
[----:B------:R-:W-:-:S07]  /*24020*/  MOV R2, R14 ;  /* 0x0000000e00027202 */ /* 0x000fce0000000f00 */
[----:B------:R-:W-:Y:S05]  /*24030*/  WARPSYNC.COLLECTIVE R15, `(.L_x_14764) ;  /* 0x000000000f087348 */ /* 0x000fea0003c00000 */
[----:B------:R0:W1:Y:S02]  /*24040*/  SHFL.IDX P6, R14, R13, R12, R11 ;  /* 0x0000000c0d0e7389 */ /* 0x00006400000c000b */
[----:B01----:R-:W-:Y:S01]  /*24050*/  ENDCOLLECTIVE ;  /* 0x000000000000791b */ /* 0x003fe20003800000 */
.L_x_14764:
        /* <DEDUP_REMOVED lines=11> */
.L_x_14765:
[----:B------:R-:W-:Y:S01]  /*24110*/  IMAD.MOV.U32 R2, RZ, RZ, R14 ;  /* 0x000000ffff027224 */ /* 0x000fe200078e000e */
[----:B------:R-:W-:Y:S06]  /*24120*/  BRA `(.L_x_14766) ;  /* 0xffffff9c00b47947 */ /* 0x000fec000383ffff */
.L_x_14588:
[----:B-1----:R1:W2:Y:S02]  /*24130*/  SYNCS.PHASECHK.TRANS64.TRYWAIT P0, [R5+URZ+0x16860], R2 ;  /* 0x01686002050075a7 */ /* 0x0022a4000800017f */
[----:B--2---:R-:W-:Y:S05]  /*24140*/  @!P0 NANOSLEEP.SYNCS 0x989680 ;  /* 0x009896800000895d */ /* 0x004fea0003900000 */
[----:B------:R-:W2:Y:S02]  /*24150*/  @!P0 SYNCS.PHASECHK.TRANS64 P0, [R5+URZ+0x16860], R2 ;  /* 0x01686002050085a7 */ /* 0x000ea4000800007f */
[----:B--2---:R-:W-:Y:S05]  /*24160*/  @!P0 BRA `(.L_x_14588) ;  /* 0xfffffffc00f08947 */ /* 0x004fea000383ffff */
[----:B------:R-:W-:Y:S05]  /*24170*/  BRA `(.L_x_14767) ;  /* 0xffffffa0000c7947 */ /* 0x000fea000383ffff */
.L_x_14589:
        /* <DEDUP_REMOVED lines=8> */
.L_x_14769:
[----:B------:R-:W-:Y:S05]  /*24200*/  BSYNC B1 ;  /* 0x0000000000017941 */ /* 0x000fea0003800000 */
.L_x_14768:
        /* <DEDUP_REMOVED lines=10> */
.L_x_14770:
[----:B------:R-:W-:Y:S02]  /*242b0*/  IMAD.MOV.U32 R13, RZ, RZ, R24 ;  /* 0x000000ffff0d7224 */ /* 0x000fe400078e0018 */
[----:B------:R-:W-:Y:S01]  /*242c0*/  IMAD.MOV.U32 R12, RZ, RZ, 0x1 ;  /* 0x00000001ff0c7424 */ /* 0x000fe200078e00ff */
[----:B------:R-:W-:-:S07]  /*242d0*/  MOV R2, R14 ;  /* 0x0000000e00027202 */ /* 0x000fce0000000f00 */
[----:B------:R-:W-:Y:S05]  /*242e0*/  WARPSYNC.COLLECTIVE R15, `(.L_x_14771) ;  /* 0x000000000f087348 */ /* 0x000fea0003c00000 */
[----:B------:R0:W1:Y:S02]  /*242f0*/  SHFL.IDX P6, R14, R13, R12, R11 ;  /* 0x0000000c0d0e7389 */ /* 0x00006400000c000b */
[----:B01----:R-:W-:Y:S01]  /*24300*/  ENDCOLLECTIVE ;  /* 0x000000000000791b */ /* 0x003fe20003800000 */
.L_x_14771:
[----:B------:R-:W-:-:S05]  /*24310*/  IADD3 R2, P0, R2, R7, RZ ;  /* 0x0000000702027210 */ /* 0x000fca0007f1e0ff */
        /* <DEDUP_REMOVED lines=11> */
.L_x_14772:
[----:B------:R-:W-:Y:S02]  /*243d0*/  IMAD.MOV.U32 R13, RZ, RZ, R24 ;  /* 0x000000ffff0d7224 */ /* 0x000fe400078e0018 */
[----:B------:R-:W-:Y:S02]  /*243e0*/  IMAD.MOV.U32 R12, RZ, RZ, 0x2 ;  /* 0x00000002ff0c7424 */ /* 0x000fe400078e00ff */
[----:B------:R-:W-:-:S07]  /*243f0*/  IMAD.MOV.U32 R2, RZ, RZ, R14 ;  /* 0x000000ffff027224 */ /* 0x000fce00078e000e */
[----:B------:R-:W-:Y:S05]  /*24400*/  WARPSYNC.COLLECTIVE R15, `(.L_x_14773) ;  /* 0x000000000f087348 */ /* 0x000fea0003c00000 */
[----:B------:R0:W1:Y:S02]  /*24410*/  SHFL.IDX P6, R14, R13, R12, R11 ;  /* 0x0000000c0d0e7389 */ /* 0x00006400000c000b */
[----:B01----:R-:W-:Y:S01]  /*24420*/  ENDCOLLECTIVE ;  /* 0x000000000000791b */ /* 0x003fe20003800000 */
.L_x_14773:
[----:B------:R-:W-:-:S04]  /*24430*/  IADD3 R2, P0, R2, R7, RZ ;  /* 0x0000000702027210 */ /* 0x000fc80007f1e0ff */
[----:B------:R-:W-:-:S05]  /*24440*/  IADD3.X R3, RZ, R3, RZ, P0, !PT ;  /* 0x00000003ff037210 */ /* 0x000fca00007fe4ff */
        /* <DEDUP_REMOVED lines=10> */
.L_x_14774:
[----:B------:R-:W-:Y:S01]  /*244f0*/  IMAD.MOV.U32 R13, RZ, RZ, R24 ;  /* 0x000000ffff0d7224 */ /* 0x000fe200078e0018 */
[----:B------:R-:W-:Y:S01]  /*24500*/  MOV R12, 0x3 ;  /* 0x00000003000c7802 */ /* 0x000fe20000000f00 */
[----:B------:R-:W-:-:S07]  /*24510*/  IMAD.MOV.U32 R2, RZ, RZ, R14 ;  /* 0x000000ffff027224 */ /* 0x000fce00078e000e */
[----:B------:R-:W-:Y:S05]  /*24520*/  WARPSYNC.COLLECTIVE R15, `(.L_x_14775) ;  /* 0x000000000f087348 */ /* 0x000fea0003c00000 */
[----:B------:R0:W1:Y:S02]  /*24530*/  SHFL.IDX P6, R14, R13, R12, R11 ;  /* 0x0000000c0d0e7389 */ /* 0x00006400000c000b */
[----:B01----:R-:W-:Y:S01]  /*24540*/  ENDCOLLECTIVE ;  /* 0x000000000000791b */ /* 0x003fe20003800000 */
.L_x_14775:
        /* <DEDUP_REMOVED lines=12> */
.L_x_14776:
[----:B------:R-:W-:Y:S02]  /*24610*/  IMAD.MOV.U32 R13, RZ, RZ, R24 ;  /* 0x000000ffff0d7224 */ /* 0x000fe400078e0018 */
[----:B------:R-:W-:Y:S02]  /*24620*/  IMAD.MOV.U32 R12, RZ, RZ, 0x4 ;  /* 0x00000004ff0c7424 */ /* 0x000fe400078e00ff */
[----:B------:R-:W-:-:S07]  /*24630*/  IMAD.MOV.U32 R2, RZ, RZ, R14 ;  /* 0x000000ffff027224 */ /* 0x000fce00078e000e */
[----:B------:R-:W-:Y:S05]  /*24640*/  WARPSYNC.COLLECTIVE R15, `(.L_x_14777) ;  /* 0x000000000f087348 */ /* 0x000fea0003c00000 */
[----:B------:R0:W1:Y:S02]  /*24650*/  SHFL.IDX P6, R14, R13, R12, R11 ;  /* 0x0000000c0d0e7389 */ /* 0x00006400000c000b */
[----:B01----:R-:W-:Y:S01]  /*24660*/  ENDCOLLECTIVE ;  /* 0x000000000000791b */ /* 0x003fe20003800000 */
.L_x_14777:
        /* <DEDUP_REMOVED lines=12> */
.L_x_14778:
[----:B------:R-:W-:Y:S02]  /*24730*/  IMAD.MOV.U32 R13, RZ, RZ, R24 ;  /* 0x000000ffff0d7224 */ /* 0x000fe400078e0018 */
[----:B------:R-:W-:Y:S02]  /*24740*/  IMAD.MOV.U32 R12, RZ, RZ, 0x5 ;  /* 0x00000005ff0c7424 */ /* 0x000fe400078e00ff */
[----:B------:R-:W-:-:S07]  /*24750*/  IMAD.MOV.U32 R2, RZ, RZ, R14 ;  /* 0x000000ffff027224 */ /* 0x000fce00078e000e */
[----:B------:R-:W-:Y:S05]  /*24760*/  WARPSYNC.COLLECTIVE R15, `(.L_x_14779) ;  /* 0x000000000f087348 */ /* 0x000fea0003c00000 */
[----:B------:R0:W1:Y:S02]  /*24770*/  SHFL.IDX P6, R14, R13, R12, R11 ;  /* 0x0000000c0d0e7389 */ /* 0x00006400000c000b */
[----:B01----:R-:W-:Y:S01]  /*24780*/  ENDCOLLECTIVE ;  /* 0x000000000000791b */ /* 0x003fe20003800000 */
.L_x_14779:
        /* <DEDUP_REMOVED lines=12> */
.L_x_14780:
[----:B------:R-:W-:Y:S02]  /*24850*/  IMAD.MOV.U32 R13, RZ, RZ, R24 ;  /* 0x000000ffff0d7224 */ /* 0x000fe400078e0018 */
[----:B------:R-:W-:Y:S02]  /*24860*/  IMAD.MOV.U32 R12, RZ, RZ, 0x6 ;  /* 0x00000006ff0c7424 */ /* 0x000fe400078e00ff */
[----:B------:R-:W-:-:S07]  /*24870*/  IMAD.MOV.U32 R2, RZ, RZ, R14 ;  /* 0x000000ffff027224 */ /* 0x000fce00078e000e */
[----:B------:R-:W-:Y:S05]  /*24880*/  WARPSYNC.COLLECTIVE R15, `(.L_x_14781) ;  /* 0x000000000f087348 */ /* 0x000fea0003c00000 */
[----:B------:R0:W1:Y:S02]  /*24890*/  SHFL.IDX P6, R14, R13, R12, R11 ;  /* 0x0000000c0d0e7389 */ /* 0x00006400000c000b */
[----:B01----:R-:W-:Y:S01]  /*248a0*/  ENDCOLLECTIVE ;  /* 0x000000000000791b */ /* 0x003fe20003800000 */
.L_x_14781:
        /* <DEDUP_REMOVED lines=12> */
.L_x_14782:
[----:B------:R-:W-:Y:S01]  /*24970*/  IMAD.MOV.U32 R13, RZ, RZ, R24 ;  /* 0x000000ffff0d7224 */ /* 0x000fe200078e0018 */
[----:B------:R-:W-:Y:S01]  /*24980*/  MOV R12, 0x7 ;  /* 0x00000007000c7802 */ /* 0x000fe20000000f00 */
[----:B------:R-:W-:-:S07]  /*24990*/  IMAD.MOV.U32 R2, RZ, RZ, R14 ;  /* 0x000000ffff027224 */ /* 0x000fce00078e000e */
[----:B------:R-:W-:Y:S05]  /*249a0*/  WARPSYNC.COLLECTIVE R15, `(.L_x_14783) ;  /* 0x000000000f087348 */ /* 0x000fea0003c00000 */
[----:B------:R0:W1:Y:S02]  /*249b0*/  SHFL.IDX P6, R14, R13, R12, R11 ;  /* 0x0000000c0d0e7389 */ /* 0x00006400000c000b */
[----:B01----:R-:W-:Y:S01]  /*249c0*/  ENDCOLLECTIVE ;  /* 0x000000000000791b */ /* 0x003fe20003800000 */
.L_x_14783:
        /* <DEDUP_REMOVED lines=11> */
.L_x_14784:
[----:B------:R-:W-:Y:S01]  /*24a80*/  IMAD.MOV.U32 R2, RZ, RZ, R14 ;  /* 0x000000ffff027224 */ /* 0x000fe200078e000e */
[----:B------:R-:W-:Y:S06]  /*24a90*/  BRA `(.L_x_14785) ;  /* 0xffffff9800bc7947 */ /* 0x000fec000383ffff */
.L_x_14597:
[----:B0-----:R0:W1:Y:S02]  /*24aa0*/  SYNCS.PHASECHK.TRANS64.TRYWAIT P0, [R0+URZ+0x16860], R3 ;  /* 0x01686003000075a7 */ /* 0x001064000800017f */
[----:B-1----:R-:W-:Y:S05]  /*24ab0*/  @!P0 NANOSLEEP.SYNCS 0x989680 ;  /* 0x009896800000895d */ /* 0x002fea0003900000 */
[----:B------:R-:W1:Y:S02]  /*24ac0*/  @!P0 SYNCS.PHASECHK.TRANS64 P0, [R0+URZ+0x16860], R3 ;  /* 0x01686003000085a7 */ /* 0x000e64000800007f */
[----:B-1----:R-:W-:Y:S05]  /*24ad0*/  @!P0 BRA `(.L_x_14597) ;  /* 0xfffffffc00f08947 */ /* 0x002fea000383ffff */
[----:B------:R-:W-:Y:S05]  /*24ae0*/  BRA `(.L_x_14786) ;  /* 0xffffff9c00e07947 */ /* 0x000fea000383ffff */
.L_x_14598:
        /* <DEDUP_REMOVED lines=8> */
.L_x_14788:
[----:B------:R-:W-:Y:S05]  /*24b70*/  BSYNC B0 ;  /* 0x0000000000007941 */ /* 0x000fea0003800000 */
.L_x_14787:
[----:B------:R-:W0:Y:S01]  /*24b80*/  S2R R2, SR_TID.X ;  /* 0x0000000000027919 */ /* 0x000e220000002100 */
[----:B------:R-:W-:Y:S01]  /*24b90*/  IMAD.MOV.U32 R13, RZ, RZ, R17 ;  /* 0x000000ffff0d7224 */ /* 0x000fe200078e0011 */
[----:B------:R-:W-:Y:S01]  /*24ba0*/  MOV R3, R14 ;  /* 0x0000000e00037202 */ /* 0x000fe20000000f00 */
[----:B------:R-:W-:Y:S01]  /*24bb0*/  IMAD.MOV.U32 R12, RZ, RZ, RZ ;  /* 0x000000ffff0c7224 */ /* 0x000fe200078e00ff */
[----:B------:R-:W-:Y:S01]  /*24bc0*/  LEA R4, R4, R22, 0x1 ;  /* 0x0000001604047211 */ /* 0x000fe200078e08ff */
[----:B------:R-:W-:Y:S02]  /*24bd0*/  IMAD.MOV.U32 R11, RZ, RZ, 0x181f ;  /* 0x0000181fff0b7424 */ /* 0x000fe400078e00ff */
[----:B------:R-:W-:-:S07]  /*24be0*/  IMAD.MOV.U32 R15, RZ, RZ, -0x1 ;  /* 0xffffffffff0f7424 */ /* 0x000fce00078e00ff */
[----:B0-----:R-:W-:Y:S05]  /*24bf0*/  WARPSYNC.COLLECTIVE R15, `(.L_x_14789) ;  /* 0x000000000f087348 */ /* 0x001fea0003c00000 */
[----:B------:R1:W2:Y:S02]  /*24c00*/  SHFL.IDX P6, R14, R13, R12, R11 ;  /* 0x0000000c0d0e7389 */ /* 0x0002a400000c000b */
[----:B012---:R-:W-:Y:S01]  /*24c10*/  ENDCOLLECTIVE ;  /* 0x000000000000791b */ /* 0x007fe20003800000 */
.L_x_14789:
[----:B------:R-:W-:Y:S01]  /*24c20*/  ULDC UR4, c[0x0][0x2f4] ;  /* 0x0000bd0000047ab9 */ /* 0x000fe20000000800 */
[----:B------:R-:W-:Y:S02]  /*24c30*/  IMAD.MOV.U32 R13, RZ, RZ, R24 ;  /* 0x000000ffff0d7224 */ /* 0x000fe400078e0018 */
[----:B------:R-:W-:Y:S02]  /*24c40*/  IMAD.MOV.U32 R12, RZ, RZ, 0x1 ;  /* 0x00000001ff0c7424 */ /* 0x000fe400078e00ff */
[----:B------:R-:W-:-:S05]  /*24c50*/  IMAD.SHL.U32 R2, R2, 0x8, RZ ;  /* 0x0000000802027824 */ /* 0x000fca00078e00ff */
[----:B------:R-:W-:-:S04]  /*24c60*/  LOP3.LUT R2, R2, 0x38, RZ, 0xc0, !PT ;  /* 0x0000003802027812 */ /* 0x000fc800078ec0ff */
[C---:B------:R-:W-:Y:S01]  /*24c70*/  ISETP.GE.AND P0, PT, R2.reuse, UR4, PT ;  /* 0x0000000402007c0c */ /* 0x040fe2000bf06270 */
[----:B------:R-:W-:-:S03]  /*24c80*/  IMAD.SHL.U32 R5, R2, 0x2, RZ ;  /* 0x0000000202057824 */ /* 0x000fc600078e00ff */
[----:B------:R-:W-:Y:S02]  /*24c90*/  ISETP.LT.OR P2, PT, R6, 0x1, P0 ;  /* 0x000000010600780c */ /* 0x000fe40000741670 */
[----:B------:R-:W-:-:S13]  /*24ca0*/  IADD3 R2, P1, R14, R5, RZ ;  /* 0x000000050e027210 */ /* 0x000fda0007f3e0ff */
[----:B------:R-:W-:Y:S05]  /*24cb0*/  WARPSYNC.COLLECTIVE R15, `(.L_x_14790) ;  /* 0x000000000f087348 */ /* 0x000fea0003c00000 */
[----:B------:R0:W1:Y:S02]  /*24cc0*/  SHFL.IDX P6, R14, R13, R12, R11 ;  /* 0x0000000c0d0e7389 */ /* 0x00006400000c000b */
[----:B01----:R-:W-:Y:S01]  /*24cd0*/  ENDCOLLECTIVE ;  /* 0x000000000000791b */ /* 0x003fe20003800000 */
.L_x_14790:
        /* <DEDUP_REMOVED lines=11> */
.L_x_14791:
[----:B------:R-:W-:Y:S02]  /*24d90*/  IMAD.MOV.U32 R13, RZ, RZ, R24 ;  /* 0x000000ffff0d7224 */ /* 0x000fe400078e0018 */
[----:B------:R-:W-:Y:S01]  /*24da0*/  IMAD.MOV.U32 R12, RZ, RZ, 0x2 ;  /* 0x00000002ff0c7424 */ /* 0x000fe200078e00ff */
[----:B------:R-:W-:-:S13]  /*24db0*/  IADD3 R2, P1, R14, R5, RZ ;  /* 0x000000050e027210 */ /* 0x000fda0007f3e0ff */
[----:B------:R-:W-:Y:S05]  /*24dc0*/  WARPSYNC.COLLECTIVE R15, `(.L_x_14792) ;  /* 0x000000000f087348 */ /* 0x000fea0003c00000 */
[----:B------:R0:W1:Y:S02]  /*24dd0*/  SHFL.IDX P6, R14, R13, R12, R11 ;  /* 0x0000000c0d0e7389 */ /* 0x00006400000c000b */
[----:B01----:R-:W-:Y:S01]  /*24de0*/  ENDCOLLECTIVE ;  /* 0x000000000000791b */ /* 0x003fe20003800000 */
.L_x_14792:
        /* <DEDUP_REMOVED lines=11> */
.L_x_14793:
[----:B------:R-:W-:Y:S02]  /*24ea0*/  IMAD.MOV.U32 R13, RZ, RZ, R24 ;  /* 0x000000ffff0d7224 */ /* 0x000fe400078e0018 */
[----:B------:R-:W-:Y:S01]  /*24eb0*/  IMAD.MOV.U32 R12, RZ, RZ, 0x3 ;  /* 0x00000003ff0c7424 */ /* 0x000fe200078e00ff */
[----:B------:R-:W-:-:S13]  /*24ec0*/  IADD3 R2, P1, R14, R5, RZ ;  /* 0x000000050e027210 */ /* 0x000fda0007f3e0ff */
[----:B------:R-:W-:Y:S05]  /*24ed0*/  WARPSYNC.COLLECTIVE R15, `(.L_x_14794) ;  /* 0x000000000f087348 */ /* 0x000fea0003c00000 */
[----:B------:R0:W1:Y:S02]  /*24ee0*/  SHFL.IDX P6, R14, R13, R12, R11 ;  /* 0x0000000c0d0e7389 */ /* 0x00006400000c000b */
[----:B01----:R-:W-:Y:S01]  /*24ef0*/  ENDCOLLECTIVE ;  /* 0x000000000000791b */ /* 0x003fe20003800000 */
.L_x_14794:
        /* <DEDUP_REMOVED lines=11> */
.L_x_14795:
[----:B------:R-:W-:Y:S01]  /*24fb0*/  MOV R13, R24 ;  /* 0x00000018000d7202 */ /* 0x000fe20000000f00 */
[----:B------:R-:W-:Y:S01]  /*24fc0*/  IMAD.MOV.U32 R12, RZ, RZ, 0x4 ;  /* 0x00000004ff0c7424 */ /* 0x000fe200078e00ff */
[----:B------:R-:W-:-:S13]  /*24fd0*/  IADD3 R2, P1, R14, R5, RZ ;  /* 0x000000050e027210 */ /* 0x000fda0007f3e0ff */
[----:B------:R-:W-:Y:S05]  /*24fe0*/  WARPSYNC.COLLECTIVE R15, `(.L_x_14796) ;  /* 0x000000000f087348 */ /* 0x000fea0003c00000 */
[----:B------:R0:W1:Y:S02]  /*24ff0*/  SHFL.IDX P6, R14, R13, R12, R11 ;  /* 0x0000000c0d0e7389 */ /* 0x00006400000c000b */
[----:B01----:R-:W-:Y:S01]  /*25000*/  ENDCOLLECTIVE ;  /* 0x000000000000791b */ /* 0x003fe20003800000 */
.L_x_14796:
        /* <DEDUP_REMOVED lines=11> */
.L_x_14797:
[----:B------:R-:W-:Y:S02]  /*250c0*/  IMAD.MOV.U32 R13, RZ, RZ, R24 ;  /* 0x000000ffff0d7224 */ /* 0x000fe400078e0018 */
[----:B------:R-:W-:Y:S01]  /*250d0*/  IMAD.MOV.U32 R12, RZ, RZ, 0x5 ;  /* 0x00000005ff0c7424 */ /* 0x000fe200078e00ff */
[----:B------:R-:W-:-:S13]  /*250e0*/  IADD3 R2, P1, R14, R5, RZ ;  /* 0x000000050e027210 */ /* 0x000fda0007f3e0ff */
[----:B------:R-:W-:Y:S05]  /*250f0*/  WARPSYNC.COLLECTIVE R15, `(.L_x_14798) ;  /* 0x000000000f087348 */ /* 0x000fea0003c00000 */
[----:B------:R0:W1:Y:S02]  /*25100*/  SHFL.IDX P6, R14, R13, R12, R11 ;  /* 0x0000000c0d0e7389 */ /* 0x00006400000c000b */
[----:B01----:R-:W-:Y:S01]  /*25110*/  ENDCOLLECTIVE ;  /* 0x000000000000791b */ /* 0x003fe20003800000 */
.L_x_14798:
        /* <DEDUP_REMOVED lines=11> */
.L_x_14799:
[----:B------:R-:W-:Y:S02]  /*251d0*/  IMAD.MOV.U32 R13, RZ, RZ, R24 ;  /* 0x000000ffff0d7224 */ /* 0x000fe400078e0018 */
[----:B------:R-:W-:Y:S01]  /*251e0*/  IMAD.MOV.U32 R12, RZ, RZ, 0x6 ;  /* 0x00000006ff0c7424 */ /* 0x000fe200078e00ff */
[----:B------:R-:W-:-:S13]  /*251f0*/  IADD3 R2, P1, R14, R5, RZ ;  /* 0x000000050e027210 */ /* 0x000fda0007f3e0ff */
[----:B------:R-:W-:Y:S05]  /*25200*/  WARPSYNC.COLLECTIVE R15, `(.L_x_14800) ;  /* 0x000000000f087348 */ /* 0x000fea0003c00000 */
[----:B------:R0:W1:Y:S02]  /*25210*/  SHFL.IDX P6, R14, R13, R12, R11 ;  /* 0x0000000c0d0e7389 */ /* 0x00006400000c000b */
[----:B01----:R-:W-:Y:S01]  /*25220*/  ENDCOLLECTIVE ;  /* 0x000000000000791b */ /* 0x003fe20003800000 */
.L_x_14800:
        /* <DEDUP_REMOVED lines=11> */
.L_x_14801:
[----:B------:R-:W-:Y:S01]  /*252e0*/  IMAD.MOV.U32 R13, RZ, RZ, R24 ;  /* 0x000000ffff0d7224 */ /* 0x000fe200078e0018 */
[----:B------:R-:W-:Y:S02]  /*252f0*/  MOV R12, 0x7 ;  /* 0x00000007000c7802 */ /* 0x000fe40000000f00 */
[----:B------:R-:W-:-:S13]  /*25300*/  IADD3 R2, P1, R14, R5, RZ ;  /* 0x000000050e027210 */ /* 0x000fda0007f3e0ff */
[----:B------:R-:W-:Y:S05]  /*25310*/  WARPSYNC.COLLECTIVE R15, `(.L_x_14802) ;  /* 0x000000000f087348 */ /* 0x000fea0003c00000 */
[----:B------:R0:W1:Y:S02]  /*25320*/  SHFL.IDX P6, R14, R13, R12, R11 ;  /* 0x0000000c0d0e7389 */ /* 0x00006400000c000b */
[----:B01----:R-:W-:Y:S01]  /*25330*/  ENDCOLLECTIVE ;  /* 0x000000000000791b */ /* 0x003fe20003800000 */
.L_x_14802:
        /* <DEDUP_REMOVED lines=10> */
.L_x_14803:
[----:B------:R-:W-:Y:S05]  /*253e0*/  BRA `(.L_x_14804) ;  /* 0xffffff9800a47947 */ /* 0x000fea000383ffff */
.L_x_14603:
[----:B------:R-:W-:Y:S01]  /*253f0*/  BSSY B0, `(.L_x_14805) ;  /* 0x0000008000007945 */ /* 0x000fe20003800000 */
[----:B------:R-:W-:Y:S02]  /*25400*/  IMAD.MOV.U32 R13, RZ, RZ, R16 ;  /* 0x000000ffff0d7224 */ /* 0x000fe400078e0010 */
[----:B-1----:R-:W-:Y:S02]  /*25410*/  IMAD.MOV.U32 R12, RZ, RZ, RZ ;  /* 0x000000ffff0c7224 */ /* 0x002fe400078e00ff */
[----:B------:R-:W-:Y:S02]  /*25420*/  IMAD.MOV.U32 R11, RZ, RZ, 0x1f ;  /* 0x0000001fff0b7424 */ /* 0x000fe400078e00ff */
[----:B------:R-:W-:-:S07]  /*25430*/  IMAD.MOV.U32 R15, RZ, RZ, -0x1 ;  /* 0xffffffffff0f7424 */ /* 0x000fce00078e00ff */
[----:B--2---:R-:W-:Y:S05]  /*25440*/  WARPSYNC.COLLECTIVE R15, `(.L_x_14806) ;  /* 0x000000000f087348 */ /* 0x004fea0003c00000 */
[----:B------:R0:W1:Y:S02]  /*25450*/  SHFL.IDX P6, R14, R13, R12, R11 ;  /* 0x0000000c0d0e7389 */ /* 0x00006400000c000b */
[----:B012---:R-:W-:Y:S01]  /*25460*/  ENDCOLLECTIVE ;  /* 0x000000000000791b */ /* 0x007fe20003800000 */
.L_x_14806:
[----:B------:R-:W-:Y:S05]  /*25470*/  BSYNC B0 ;  /* 0x0000000000007941 */ /* 0x000fea0003800000 */
.L_x_14805:
        /* <DEDUP_REMOVED lines=9> */
.L_x_14807:
        /* <DEDUP_REMOVED lines=18> */
.L_x_14808:
[----:B------:R-:W-:Y:S01]  /*25630*/  IMAD.MOV.U32 R12, RZ, RZ, 0x2 ;  /* 0x00000002ff0c7424 */ /* 0x000fe200078e00ff */
[----:B------:R-:W-:-:S05]  /*25640*/  SEL R5, R14, RZ, P1 ;  /* 0x000000ff0e057207 */ /* 0x000fca0000800000 */
[----:B------:R-:W-:-:S04]  /*25650*/  IMAD.IADD R4, R2, 0x1, R5 ;  /* 0x0000000102047824 */ /* 0x000fc800078e0205 */
[----:B------:R-:W-:-:S07]  /*25660*/  IMAD.MOV.U32 R13, RZ, RZ, R4 ;  /* 0x000000ffff0d7224 */ /* 0x000fce00078e0004 */
[----:B------:R-:W-:Y:S05]  /*25670*/  WARPSYNC.COLLECTIVE R15, `(.L_x_14809) ;  /* 0x000000000f087348 */ /* 0x000fea0003c00000 */
[----:B------:R0:W1:Y:S02]  /*25680*/  SHFL.UP P6, R14, R13, R12, R11 ;  /* 0x0400000c0d0e7389 */ /* 0x00006400000c000b */
[----:B01----:R-:W-:Y:S01]  /*25690*/  ENDCOLLECTIVE ;  /* 0x000000000000791b */ /* 0x003fe20003800000 */
.L_x_14809:
[----:B------:R-:W-:Y:S01]  /*256a0*/  IMAD.MOV.U32 R12, RZ, RZ, 0x4 ;  /* 0x00000004ff0c7424 */ /* 0x000fe200078e00ff */
[----:B------:R-:W-:-:S05]  /*256b0*/  SEL R5, R14, RZ, P2 ;  /* 0x000000ff0e057207 */ /* 0x000fca0001000000 */
[----:B------:R-:W-:-:S04]  /*256c0*/  IMAD.IADD R5, R4, 0x1, R5 ;  /* 0x0000000104057824 */ /* 0x000fc800078e0205 */
[----:B------:R-:W-:-:S07]  /*256d0*/  IMAD.MOV.U32 R13, RZ, RZ, R5 ;  /* 0x000000ffff0d7224 */ /* 0x000fce00078e0005 */
[----:B------:R-:W-:Y:S05]  /*256e0*/  WARPSYNC.COLLECTIVE R15, `(.L_x_14810) ;  /* 0x000000000f087348 */ /* 0x000fea0003c00000 */
[----:B------:R0:W1:Y:S02]  /*256f0*/  SHFL.UP P6, R14, R13, R12, R11 ;  /* 0x0400000c0d0e7389 */ /* 0x00006400000c000b */
[----:B01----:R-:W-:Y:S01]  /*25700*/  ENDCOLLECTIVE ;  /* 0x000000000000791b */ /* 0x003fe20003800000 */
.L_x_14810:
[----:B------:R-:W-:Y:S01]  /*25710*/  IMAD.MOV.U32 R12, RZ, RZ, 0x8 ;  /* 0x00000008ff0c7424 */ /* 0x000fe200078e00ff */
[----:B------:R-:W-:-:S04]  /*25720*/  SEL R6, R14, RZ, P3 ;  /* 0x000000ff0e067207 */ /* 0x000fc80001800000 */
[----:B------:R-:W-:-:S05]  /*25730*/  IADD3 R6, R5, R6, RZ ;  /* 0x0000000605067210 */ /* 0x000fca0007ffe0ff */
[----:B------:R-:W-:-:S07]  /*25740*/  IMAD.MOV.U32 R13, RZ, RZ, R6 ;  /* 0x000000ffff0d7224 */ /* 0x000fce00078e0006 */
[----:B------:R-:W-:Y:S05]  /*25750*/  WARPSYNC.COLLECTIVE R15, `(.L_x_14811) ;  /* 0x000000000f087348 */ /* 0x000fea0003c00000 */
[----:B------:R0:W1:Y:S02]  /*25760*/  SHFL.UP P6, R14, R13, R12, R11 ;  /* 0x0400000c0d0e7389 */ /* 0x00006400000c000b */
[----:B01----:R-:W-:Y:S01]  /*25770*/  ENDCOLLECTIVE ;  /* 0x000000000000791b */ /* 0x003fe20003800000 */
.L_x_14811:
[----:B------:R-:W-:Y:S01]  /*25780*/  IMAD.MOV.U32 R12, RZ, RZ, 0x10 ;  /* 0x00000010ff0c7424 */ /* 0x000fe200078e00ff */
[----:B------:R-:W-:-:S05]  /*25790*/  SEL R3, R14, RZ, P4 ;  /* 0x000000ff0e037207 */ /* 0x000fca0002000000 */
[----:B------:R-:W-:-:S04]  /*257a0*/  IMAD.IADD R4, R6, 0x1, R3 ;  /* 0x0000000106047824 */ /* 0x000fc800078e0203 */
[----:B------:R-:W-:-:S07]  /*257b0*/  IMAD.MOV.U32 R13, RZ, RZ, R4 ;  /* 0x000000ffff0d7224 */ /* 0x000fce00078e0004 */
[----:B------:R-:W-:Y:S05]  /*257c0*/  WARPSYNC.COLLECTIVE R15, `(.L_x_14812) ;  /* 0x000000000f087348 */ /* 0x000fea0003c00000 */
[----:B------:R0:W1:Y:S02]  /*257d0*/  SHFL.UP P6, R14, R13, R12, R11 ;  /* 0x0400000c0d0e7389 */ /* 0x00006400000c000b */
[----:B01----:R-:W-:Y:S01]  /*257e0*/  ENDCOLLECTIVE ;  /* 0x000000000000791b */ /* 0x003fe20003800000 */
.L_x_14812:
        /* <DEDUP_REMOVED lines=8> */
.L_x_14813:
[----:B------:R-:W-:Y:S05]  /*25870*/  BRA `(.L_x_14814) ;  /* 0xffffff9800a87947 */ /* 0x000fea000383ffff */
.L_x_14608:
[----:B------:R-:W-:Y:S01]  /*25880*/  BSSY B0, `(.L_x_14815) ;  /* 0x0000008000007945 */ /* 0x000fe20003800000 */
[----:B-----5:R-:W-:Y:S02]  /*25890*/  IMAD.MOV.U32 R13, RZ, RZ, R2 ;  /* 0x000000ffff0d7224 */ /* 0x020fe400078e0002 */
[----:B-1----:R-:W-:Y:S02]  /*258a0*/  IMAD.MOV.U32 R12, RZ, RZ, 0x1 ;  /* 0x00000001ff0c7424 */ /* 0x002fe400078e00ff */
[----:B------:R-:W-:Y:S02]  /*258b0*/  IMAD.MOV.U32 R11, RZ, RZ, RZ ;  /* 0x000000ffff0b7224 */ /* 0x000fe400078e00ff */
[----:B------:R-:W-:-:S07]  /*258c0*/  IMAD.MOV.U32 R15, RZ, RZ, -0x1 ;  /* 0xffffffffff0f7424 */ /* 0x000fce00078e00ff */
[----:B0-2---:R-:W-:Y:S05]  /*258d0*/  WARPSYNC.COLLECTIVE R15, `(.L_x_14816) ;  /* 0x000000000f087348 */ /* 0x005fea0003c00000 */
[----:B------:R1:W3:Y:S02]  /*258e0*/  SHFL.UP P6, R14, R13, R12, R11 ;  /* 0x0400000c0d0e7389 */ /* 0x0002e400000c000b */
[----:B0123--:R-:W-:Y:S01]  /*258f0*/  ENDCOLLECTIVE ;  /* 0x000000000000791b */ /* 0x00ffe20003800000 */
.L_x_14816:
[----:B------:R-:W-:Y:S05]  /*25900*/  BSYNC B0 ;  /* 0x0000000000007941 */ /* 0x000fea0003800000 */
.L_x_14815:
        /* <DEDUP_REMOVED lines=8> */
.L_x_14817:
[----:B------:R-:W-:Y:S01]  /*25990*/  IMAD.MOV.U32 R12, RZ, RZ, 0x4 ;  /* 0x00000004ff0c7424 */ /* 0x000fe200078e00ff */
[----:B------:R-:W-:-:S05]  /*259a0*/  SEL R14, R14, RZ, P2 ;  /* 0x000000ff0e0e7207 */ /* 0x000fca0001000000 */
[----:B------:R-:W-:-:S04]  /*259b0*/  IMAD.IADD R3, R13, 0x1, R14 ;  /* 0x000000010d037824 */ /* 0x000fc800078e020e */
[----:B------:R-:W-:-:S07]  /*259c0*/  IMAD.MOV.U32 R13, RZ, RZ, R3 ;  /* 0x000000ffff0d7224 */ /* 0x000fce00078e0003 */
[----:B------:R-:W-:Y:S05]  /*259d0*/  WARPSYNC.COLLECTIVE R15, `(.L_x_14818) ;  /* 0x000000000f087348 */ /* 0x000fea0003c00000 */
[----:B------:R0:W1:Y:S02]  /*259e0*/  SHFL.UP P6, R14, R13, R12, R11 ;  /* 0x0400000c0d0e7389 */ /* 0x00006400000c000b */
[----:B01----:R-:W-:Y:S01]  /*259f0*/  ENDCOLLECTIVE ;  /* 0x000000000000791b */ /* 0x003fe20003800000 */
.L_x_14818:
[----:B------:R-:W-:Y:S01]  /*25a00*/  IMAD.MOV.U32 R12, RZ, RZ, 0x8 ;  /* 0x00000008ff0c7424 */ /* 0x000fe200078e00ff */
[----:B------:R-:W-:-:S05]  /*25a10*/  SEL R4, R14, RZ, P3 ;  /* 0x000000ff0e047207 */ /* 0x000fca0001800000 */
[----:B------:R-:W-:-:S04]  /*25a20*/  IMAD.IADD R4, R3, 0x1, R4 ;  /* 0x0000000103047824 */ /* 0x000fc800078e0204 */
[----:B------:R-:W-:-:S07]  /*25a30*/  IMAD.MOV.U32 R13, RZ, RZ, R4 ;  /* 0x000000ffff0d7224 */ /* 0x000fce00078e0004 */
[----:B------:R-:W-:Y:S05]  /*25a40*/  WARPSYNC.COLLECTIVE R15, `(.L_x_14819) ;  /* 0x000000000f087348 */ /* 0x000fea0003c00000 */
[----:B------:R0:W1:Y:S02]  /*25a50*/  SHFL.UP P6, R14, R13, R12, R11 ;  /* 0x0400000c0d0e7389 */ /* 0x00006400000c000b */
[----:B01----:R-:W-:Y:S01]  /*25a60*/  ENDCOLLECTIVE ;  /* 0x000000000000791b */ /* 0x003fe20003800000 */
.L_x_14819:
[----:B------:R-:W-:Y:S01]  /*25a70*/  IMAD.MOV.U32 R12, RZ, RZ, 0x10 ;  /* 0x00000010ff0c7424 */ /* 0x000fe200078e00ff */
[----:B------:R-:W-:-:S04]  /*25a80*/  SEL R5, R14, RZ, P4 ;  /* 0x000000ff0e057207 */ /* 0x000fc80002000000 */
[----:B------:R-:W-:-:S05]  /*25a90*/  IADD3 R5, R4, R5, RZ ;  /* 0x0000000504057210 */ /* 0x000fca0007ffe0ff */
[----:B------:R-:W-:-:S07]  /*25aa0*/  IMAD.MOV.U32 R13, RZ, RZ, R5 ;  /* 0x000000ffff0d7224 */ /* 0x000fce00078e0005 */
[----:B------:R-:W-:Y:S05]  /*25ab0*/  WARPSYNC.COLLECTIVE R15, `(.L_x_14820) ;  /* 0x000000000f087348 */ /* 0x000fea0003c00000 */
[----:B------:R0:W1:Y:S02]  /*25ac0*/  SHFL.UP P6, R14, R13, R12, R11 ;  /* 0x0400000c0d0e7389 */ /* 0x00006400000c000b */
[----:B01----:R-:W-:Y:S01]  /*25ad0*/  ENDCOLLECTIVE ;  /* 0x000000000000791b */ /* 0x003fe20003800000 */
.L_x_14820:
        /* <DEDUP_REMOVED lines=8> */
.L_x_14821:
[----:B------:R-:W-:Y:S05]  /*25b60*/  BRA `(.L_x_14822) ;  /* 0xffffff9800887947 */ /* 0x000fea000383ffff */
.L_x_14610:
[----:B------:R-:W-:Y:S01]  /*25b70*/  BSSY B0, `(.L_x_14823) ;  /* 0x0000006000007945 */ /* 0x000fe20003800000 */
[----:B------:R-:W-:Y:S01]  /*25b80*/  PLOP3.LUT P6, PT, P6, PT, PT, 0x8, 0x0 ;  /* 0x000000000000781c */ /* 0x000fe200037ce170 */
[----:B------:R-:W-:-:S12]  /*25b90*/  IMAD.MOV.U32 R15, RZ, RZ, -0x1 ;  /* 0xffffffffff0f7424 */ /* 0x000fd800078e00ff */
[----:B01----:R-:W-:Y:S05]  /*25ba0*/  WARPSYNC.COLLECTIVE R15, `(.L_x_14824) ;  /* 0x000000000f087348 */ /* 0x003fea0003c00000 */
[----:B------:R-:W-:Y:S01]  /*25bb0*/  VOTE.ANY R14, PT, P6 ;  /* 0x00000000000e7806 */ /* 0x000fe200030e0100 */
[----:B01----:R-:W-:Y:S06]  /*25bc0*/  ENDCOLLECTIVE ;  /* 0x000000000000791b */ /* 0x003fec0003800000 */
.L_x_14824:
[----:B------:R-:W-:Y:S05]  /*25bd0*/  BSYNC B0 ;  /* 0x0000000000007941 */ /* 0x000fea0003800000 */
.L_x_14823:
        /* <DEDUP_REMOVED lines=9> */
.L_x_14825:
[----:B------:R-:W-:Y:S01]  /*25c70*/  IMAD.MOV.U32 R17, RZ, RZ, R14 ;  /* 0x000000ffff117224 */ /* 0x000fe200078e000e */
[----:B------:R-:W-:Y:S06]  /*25c80*/  BRA `(.L_x_14826) ;  /* 0xffffff9800787947 */ /* 0x000fec000383ffff */
.L_x_14612:
[----:B------:R-:W-:Y:S01]  /*25c90*/  BSSY B0, `(.L_x_14827) ;  /* 0x0000007000007945 */ /* 0x000fe20003800000 */
[----:B------:R-:W-:Y:S01]  /*25ca0*/  IMAD.MOV.U32 R13, RZ, RZ, R3 ;  /* 0x000000ffff0d7224 */ /* 0x000fe200078e0003 */
[----:B------:R-:W-:Y:S01]  /*25cb0*/  MOV R15, 0xffffffff ;  /* 0xffffffff000f7802 */ /* 0x000fe20000000f00 */
[----:B------:R-:W-:-:S07]  /*25cc0*/  IMAD.MOV.U32 R11, RZ, RZ, 0x1f ;  /* 0x0000001fff0b7424 */ /* 0x000fce00078e00ff */
[----:B0-23--:R-:W-:Y:S05]  /*25cd0*/  WARPSYNC.COLLECTIVE R15, `(.L_x_14828) ;  /* 0x000000000f087348 */ /* 0x00dfea0003c00000 */
[----:B------:R1:W4:Y:S02]  /*25ce0*/  SHFL.IDX P6, R14, R13, R12, R11 ;  /* 0x0000000c0d0e7389 */ /* 0x00032400000c000b */
[----:B01234-:R-:W-:Y:S01]  /*25cf0*/  ENDCOLLECTIVE ;  /* 0x000000000000791b */ /* 0x01ffe20003800000 */
.L_x_14828:
[----:B------:R-:W-:Y:S05]  /*25d00*/  BSYNC B0 ;  /* 0x0000000000007941 */ /* 0x000fea0003800000 */
.L_x_14827:
[----:B------:R-:W-:Y:S01]  /*25d10*/  IMAD.MOV.U32 R6, RZ, RZ, R14 ;  /* 0x000000ffff067224 */ /* 0x000fe200078e000e */
[----:B------:R-:W-:Y:S06]  /*25d20*/  BRA `(.L_x_14611) ;  /* 0xffffff98006c7947 */ /* 0x000fec000383ffff */
.L_x_14616:
[----:B0-----:R0:W4:Y:S02]  /*25d30*/  SYNCS.PHASECHK.TRANS64.TRYWAIT P0, [R5+URZ+0x16820], R0 ;  /* 0x01682000050075a7 */ /* 0x001124000800017f */
[----:B----4-:R-:W-:Y:S05]  /*25d40*/  @!P0 NANOSLEEP.SYNCS 0x989680 ;  /* 0x009896800000895d */ /* 0x010fea0003900000 */
[----:B------:R-:W4:Y:S02]  /*25d50*/  @!P0 SYNCS.PHASECHK.TRANS64 P0, [R5+URZ+0x16820], R0 ;  /* 0x01682000050085a7 */ /* 0x000f24000800007f */
[----:B----4-:R-:W-:Y:S05]  /*25d60*/  @!P0 BRA `(.L_x_14616) ;  /* 0xfffffffc00f08947 */ /* 0x010fea000383ffff */
[----:B------:R-:W-:Y:S05]  /*25d70*/  BRA `(.L_x_14829) ;  /* 0xffffff9c00e47947 */ /* 0x000fea000383ffff */
.L_x_14617:
[----:B------:R-:W4:Y:S01]  /*25d80*/  S2R R2, SR_TID.X ;  /* 0x0000000000027919 */ /* 0x000f220000002100 */
[----:B------:R-:W-:Y:S01]  /*25d90*/  BSSY B0, `(.L_x_14830) ;  /* 0x000000a000007945 */ /* 0x000fe20003800000 */
[----:B-1----:R-:W-:Y:S02]  /*25da0*/  IMAD.MOV.U32 R12, RZ, RZ, RZ ;  /* 0x000000ffff0c7224 */ /* 0x002fe400078e00ff */
[----:B------:R-:W-:Y:S02]  /*25db0*/  IMAD.MOV.U32 R11, RZ, RZ, 0x1f ;  /* 0x0000001fff0b7424 */ /* 0x000fe400078e00ff */
[----:B------:R-:W-:Y:S01]  /*25dc0*/  IMAD.MOV.U32 R15, RZ, RZ, -0x1 ;  /* 0xffffffffff0f7424 */ /* 0x000fe200078e00ff */
[----:B----4-:R-:W-:-:S04]  /*25dd0*/  SHF.R.U32.HI R2, RZ, 0x5, R2 ;  /* 0x00000005ff027819 */ /* 0x010fc80000011602 */
[----:B------:R-:W-:-:S05]  /*25de0*/  LOP3.LUT R2, R2, 0x3, RZ, 0xc0, !PT ;  /* 0x0000000302027812 */ /* 0x000fca00078ec0ff */
[----:B------:R-:W-:-:S07]  /*25df0*/  IMAD.MOV.U32 R13, RZ, RZ, R2 ;  /* 0x000000ffff0d7224 */ /* 0x000fce00078e0002 */
[----:B0-23--:R-:W-:Y:S05]  /*25e00*/  WARPSYNC.COLLECTIVE R15, `(.L_x_14831) ;  /* 0x000000000f087348 */ /* 0x00dfea0003c00000 */
[----:B------:R1:W4:Y:S02]  /*25e10*/  SHFL.IDX P6, R14, R13, R12, R11 ;  /* 0x0000000c0d0e7389 */ /* 0x00032400000c000b */
[----:B01234-:R-:W-:Y:S01]  /*25e20*/  ENDCOLLECTIVE ;  /* 0x000000000000791b */ /* 0x01ffe20003800000 */
.L_x_14831:
[----:B------:R-:W-:Y:S05]  /*25e30*/  BSYNC B0 ;  /* 0x0000000000007941 */ /* 0x000fea0003800000 */
.L_x_14830:
[----:B------:R-:W-:Y:S05]  /*25e40*/  BRA `(.L_x_14832) ;  /* 0xffffff9c00cc7947 */ /* 0x000fea000383ffff */
.L_x_14618:
[----:B------:R-:W-:Y:S01]  /*25e50*/  BSSY B0, `(.L_x_14833) ;  /* 0x0000006000007945 */ /* 0x000fe20003800000 */
[----:B------:R-:W-:-:S07]  /*25e60*/  IMAD.MOV.U32 R15, RZ, RZ, -0x1 ;  /* 0xffffffffff0f7424 */ /* 0x000fce00078e00ff */
[----:B0123--:R-:W-:Y:S05]  /*25e70*/  WARPSYNC.COLLECTIVE R15, `(.L_x_14834) ;  /* 0x000000000f0c7348 */ /* 0x00ffea0003c00000 */
[----:B------:R-:W-:Y:S02]  /*25e80*/  ELECT P6, UR62, PT ;  /* 0x00000000003e782f */ /* 0x000fe400038c0000 */
[----:B------:R-:W-:Y:S01]  /*25e90*/  MOV R14, UR62 ;  /* 0x0000003e000e7c02 */ /* 0x000fe20008000f00 */
[----:B0123--:R-:W-:Y:S10]  /*25ea0*/  ENDCOLLECTIVE ;  /* 0x000000000000791b */ /* 0x00fff40003800000 */
.L_x_14834:
[----:B------:R-:W-:Y:S05]  /*25eb0*/  BSYNC B0 ;  /* 0x0000000000007941 */ /* 0x000fea0003800000 */
.L_x_14833:
[----:B------:R-:W-:Y:S05]  /*25ec0*/  BRA `(.L_x_14835) ;  /* 0xffffff9c00c07947 */ /* 0x000fea000383ffff */
.L_x_14620:
[----:B0-----:R0:W4:Y:S02]  /*25ed0*/  SYNCS.PHASECHK.TRANS64.TRYWAIT P1, [R3+URZ+0x16840], R2 ;  /* 0x01684002030075a7 */ /* 0x001124000802017f */
[----:B----4-:R-:W-:Y:S05]  /*25ee0*/  @!P1 NANOSLEEP.SYNCS 0x989680 ;  /* 0x009896800000995d */ /* 0x010fea0003900000 */
[----:B------:R-:W4:Y:S02]  /*25ef0*/  @!P1 SYNCS.PHASECHK.TRANS64 P1, [R3+URZ+0x16840], R2 ;  /* 0x01684002030095a7 */ /* 0x000f24000802007f */
[----:B----4-:R-:W-:Y:S05]  /*25f00*/  @!P1 BRA `(.L_x_14620) ;  /* 0xfffffffc00f09947 */ /* 0x010fea000383ffff */
[----:B------:R-:W-:Y:S05]  /*25f10*/  BRA `(.L_x_14836) ;  /* 0xffffff9c00e07947 */ /* 0x000fea000383ffff */
.L_x_14622:
[----:B----4-:R4:W0:Y:S02]  /*25f20*/  SYNCS.PHASECHK.TRANS64.TRYWAIT P1, [R25+URZ+0x16840], R0 ;  /* 0x01684000190075a7 */ /* 0x010824000802017f */
[----:B0-----:R-:W-:Y:S05]  /*25f30*/  @!P1 NANOSLEEP.SYNCS 0x989680 ;  /* 0x009896800000995d */ /* 0x001fea0003900000 */
[----:B------:R-:W0:Y:S02]  /*25f40*/  @!P1 SYNCS.PHASECHK.TRANS64 P1, [R25+URZ+0x16840], R0 ;  /* 0x01684000190095a7 */ /* 0x000e24000802007f */
[----:B0-----:R-:W-:Y:S05]  /*25f50*/  @!P1 BRA `(.L_x_14622) ;  /* 0xfffffffc00f09947 */ /* 0x001fea000383ffff */
[----:B------:R-:W-:Y:S05]  /*25f60*/  BRA `(.L_x_14837) ;  /* 0xffffff9c00ec7947 */ /* 0x000fea000383ffff */
.L_x_14624:
[----:B------:R0:W0:Y:S02]  /*25f70*/  SYNCS.PHASECHK.TRANS64.TRYWAIT P1, [R3+URZ+0x16860], R2 ;  /* 0x01686002030075a7 */ /* 0x000024000802017f */
[----:B0-----:R-:W-:Y:S05]  /*25f80*/  @!P1 NANOSLEEP.SYNCS 0x989680 ;  /* 0x009896800000995d */ /* 0x001fea0003900000 */
[----:B------:R-:W0:Y:S02]  /*25f90*/  @!P1 SYNCS.PHASECHK.TRANS64 P1, [R3+URZ+0x16860], R2 ;  /* 0x01686002030095a7 */ /* 0x000e24000802007f */
[----:B0-----:R-:W-:Y:S05]  /*25fa0*/  @!P1 BRA `(.L_x_14624) ;  /* 0xfffffffc00f09947 */ /* 0x001fea000383ffff */
[----:B------:R-:W-:Y:S05]  /*25fb0*/  BRA `(.L_x_14838) ;  /* 0xffffff9c00e87947 */ /* 0x000fea000383ffff */
.L_x_14839:
        /* <DEDUP_REMOVED lines=12> */
.L_x_15879:


//--------------------- .text._ZN7cutlass13device_kernelIN5flash11enable_sm90INS1_16FlashAttnFwdSm90INS1_25CollectiveMainloopFwdSm90ILi2EN4cute5tupleIJNS5_1CILi1EEES8_S8_EEENS6_IJNS7_ILi192EEENS7_ILi128EEENS7_ILi64EEEEEELi64ENS_6half_tEfNS_4arch4Sm90ELb1ELb0ELb1ELb0ELb1ELb0ELb0ELb1ELb1ELb1ELb0ELb0EEENS1_21CollectiveEpilogueFwdINS6_IJSA_SC_SB_EEES9_SE_SG_Li384ELb0ELb1ELb0ELb0EEENS1_30DynamicPersistentTileSchedulerILi384ELi128ELb0ELb1ELb1EEEEEEEEEvNT_6ParamsE --------------------------
	.section	.text._ZN7cutlass13device_kernelIN5flash11enable_sm90INS1_16FlashAttnFwdSm90INS1_25CollectiveMainloopFwdSm90ILi2EN4cute5tupleIJNS5_1CILi1EEES8_S8_EEENS6_IJNS7_ILi192EEENS7_ILi128EEENS7_ILi64EEEEEELi64ENS_6half_tEfNS_4arch4Sm90ELb1ELb0ELb1ELb0ELb1ELb0ELb0ELb1ELb1ELb1ELb0ELb0EEENS1_21CollectiveEpilogueFwdINS6_IJSA_SC_SB_EEES9_SE_SG_Li384ELb0ELb1ELb0ELb0EEENS1_30DynamicPersistentTileSchedulerILi384ELi128ELb0ELb1ELb1EEEEEEEEEvNT_6ParamsE,"ax",@progbits
	.align	128
.text._ZN7cutlass13device_kernelIN5flash11enable_sm90INS1_16FlashAttnFwdSm90INS1_25CollectiveMainloopFwdSm90ILi2EN4cute5tupleIJNS5_1CILi1EEES8_S8_EEENS6_IJNS7_ILi192EEENS7_ILi128EEENS7_ILi64EEEEEELi64ENS_6half_tEfNS_4arch4Sm90ELb1ELb0ELb1ELb0ELb1ELb0ELb0ELb1ELb1ELb1ELb0ELb0EEENS1_21CollectiveEpilogueFwdINS6_IJSA_SC_SB_EEES9_SE_SG_Li384ELb0ELb1ELb0ELb0EEENS1_30DynamicPersistentTileSchedulerILi384ELi128ELb0ELb1ELb1EEEEEEEEEvNT_6ParamsE:
        .type           _ZN7cutlass13device_kernelIN5flash11enable_sm90INS1_16FlashAttnFwdSm90INS1_25CollectiveMainloopFwdSm90ILi2EN4cute5tupleIJNS5_1CILi1EEES8_S8_EEENS6_IJNS7_ILi192EEENS7_ILi128EEENS7_ILi64EEEEEELi64ENS_6half_tEfNS_4arch4Sm90ELb1ELb0ELb1ELb0ELb1ELb0ELb0ELb1ELb1ELb1ELb0ELb0EEENS1_21CollectiveEpilogueFwdINS6_IJSA_SC_SB_EEES9_SE_SG_Li384ELb0ELb1ELb0ELb0EEENS1_30DynamicPersistentTileSchedulerILi384ELi128ELb0ELb1ELb1EEEEEEEEEvNT_6ParamsE,@function
        .size           _ZN7cutlass13device_kernelIN5flash11enable_sm90INS1_16FlashAttnFwdSm90INS1_25CollectiveMainloopFwdSm90ILi2EN4cute5tupleIJNS5_1CILi1EEES8_S8_EEENS6_IJNS7_ILi192EEENS7_ILi128EEENS7_ILi64EEEEEELi64ENS_6half_tEfNS_4arch4Sm90ELb1ELb0ELb1ELb0ELb1ELb0ELb0ELb1ELb1ELb1ELb0ELb0EEENS1_21CollectiveEpilogueFwdINS6_IJSA_SC_SB_EEES9_SE_SG_Li384ELb0ELb1ELb0ELb0EEENS1_30DynamicPersistentTileSchedulerILi384ELi128ELb0ELb1ELb1EEEEEEEEEvNT_6ParamsE,(.L_x_15880 - _ZN7cutlass13device_kernelIN5flash11enable_sm90INS1_16FlashAttnFwdSm90INS1_25CollectiveMainloopFwdSm90ILi2EN4cute5tupleIJNS5_1CILi1EEES8_S8_EEENS6_IJNS7_ILi192EEENS7_ILi128EEENS7_ILi64EEEEEELi64ENS_6half_tEfNS_4arch4Sm90ELb1ELb0ELb1ELb0ELb1ELb0ELb0ELb1ELb1ELb1ELb0ELb0EEENS1_21CollectiveEpilogueFwdINS6_IJSA_SC_SB_EEES9_SE_SG_Li384ELb0ELb1ELb0ELb0EEENS1_30DynamicPersistentTileSchedulerILi384ELi128ELb0ELb1ELb1EEEEEEEEEvNT_6ParamsE)
        .other          _ZN7cutlass13device_kernelIN5flash11enable_sm90INS1_16FlashAttnFwdSm90INS1_25CollectiveMainloopFwdSm90ILi2EN4cute5tupleIJNS5_1CILi1EEES8_S8_EEENS6_IJNS7_ILi192EEENS7_ILi128EEENS7_ILi64EEEEEELi64ENS_6half_tEfNS_4arch4Sm90ELb1ELb0ELb1ELb0ELb1ELb0ELb0ELb1ELb1ELb1ELb0ELb0EEENS1_21CollectiveEpilogueFwdINS6_IJSA_SC_SB_EEES9_SE_SG_Li384ELb0ELb1ELb0ELb0EEENS1_30DynamicPersistentTileSchedulerILi384ELi128ELb0ELb1ELb1EEEEEEEEEvNT_6ParamsE,@"STO_CUDA_ENTRY STV_DEFAULT"
_ZN7cutlass13device_kernelIN5flash11enable_sm90INS1_16FlashAttnFwdSm90INS1_25CollectiveMainloopFwdSm90ILi2EN4cute5tupleIJNS5_1CILi1EEES8_S8_EEENS6_IJNS7_ILi192EEENS7_ILi128EEENS7_ILi64EEEEEELi64ENS_6half_tEfNS_4arch4Sm90ELb1ELb0ELb1ELb0ELb1ELb0ELb0ELb1ELb1ELb1ELb0ELb0EEENS1_21CollectiveEpilogueFwdINS6_IJSA_SC_SB_EEES9_SE_SG_Li384ELb0ELb1ELb0ELb0EEENS1_30DynamicPersistentTileSchedulerILi384ELi128ELb0ELb1ELb1EEEEEEEEEvNT_6ParamsE:
        /* <DEDUP_REMOVED lines=45> */
.L_x_14840:
        /* <DEDUP_REMOVED lines=22> */
.L_x_14841:
        /* <DEDUP_REMOVED lines=18> */
.L_x_14842:
        /* <DEDUP_REMOVED lines=22> */
.L_x_14843:
        /* <DEDUP_REMOVED lines=23> */
.L_x_14844:
        /* <DEDUP_REMOVED lines=8> */
.L_x_14846:
        /* <DEDUP_REMOVED lines=22> */
[-C--:B------:R-:W-:Y:S02]  /*0a00*/  LEA.HI R3, R0, R157.reuse, RZ, 0x5 ;  /* 0x0000009d00037211 */ /* 0x080fe400078f28ff */
[----:B------:R-:W-:Y:S02]  /*0a10*/  LOP3.LUT R152, R153, 0xffffff80, RZ, 0xc0, !PT ;  /* 0xffffff8099987812 */ /* 0x000fe400078ec0ff */
[----:B------:R-:W-:Y:S01]  /*0a20*/  LOP3.LUT R4, R2, 0x3fffff0, RZ, 0xc0, !PT ;  /* 0x03fffff002047812 */ /* 0x000fe200078ec0ff */
[----:B------:R-:W-:Y:S01]  /*0a30*/  IMAD.SHL.U32 R3, R3, 0x20, RZ ;  /* 0x0000002003037824 */ /* 0x000fe200078e00ff */
[----:B------:R-:W-:Y:S01]  /*0a40*/  SHF.R.S32.HI R5, RZ, 0x4, R2 ;  /* 0x00000004ff057819 */ /* 0x000fe20000011402 */
[C---:B------:R-:W-:Y:S01]  /*0a50*/  IMAD.IADD R152, R157.reuse, 0x1, -R152 ;  /* 0x000000019d987824 */ /* 0x040fe200078e0a98 */
[----:B------:R-:W-:Y:S01]  /*0a60*/  LEA.HI R8, R0, R157, RZ, 0x2 ;  /* 0x0000009d00087211 */ /* 0x000fe200078f10ff */
[----:B------:R-:W-:Y:S01]  /*0a70*/  IMAD.IADD R4, R157, 0x1, -R4 ;  /* 0x000000019d047824 */ /* 0x000fe200078e0a04 */
[----:B------:R-:W-:-:S02]  /*0a80*/  LEA.HI R2, R2, R5, RZ, 0x1 ;  /* 0x0000000502027211 */ /* 0x000fc400078f08ff */
[----:B------:R-:W-:Y:S02]  /*0a90*/  LOP3.LUT R3, R3, 0xfffffc00, RZ, 0xc0, !PT ;  /* 0xfffffc0003037812 */ /* 0x000fe400078ec0ff */
[----:B------:R-:W-:Y:S02]  /*0aa0*/  SHF.R.S32.HI R7, RZ, 0x1f, R152 ;  /* 0x0000001fff077819 */ /* 0x000fe40000011498 */
[----:B------:R-:W-:Y:S02]  /*0ab0*/  LOP3.LUT R2, R2, 0x1ffffffe, RZ, 0xc0, !PT ;  /* 0x1ffffffe02027812 */ /* 0x000fe400078ec0ff */
[----:B------:R-:W-:Y:S02]  /*0ac0*/  LEA R3, R4, R3, 0x6 ;  /* 0x0000000304037211 */ /* 0x000fe400078e30ff */
[----:B------:R-:W-:Y:S01]  /*0ad0*/  LEA.HI R4, R7, R152, RZ, 0x2 ;  /* 0x0000009807047211 */ /* 0x000fe200078f10ff */
[----:B------:R-:W-:Y:S01]  /*0ae0*/  IMAD.IADD R2, R5, 0x1, -R2 ;  /* 0x0000000105027824 */ /* 0x000fe200078e0a02 */
[----:B------:R-:W-:-:S02]  /*0af0*/  SHF.R.S32.HI R153, RZ, 0x7, R153 ;  /* 0x00000007ff997819 */ /* 0x000fc40000011499 */
[--C-:B------:R-:W-:Y:S01]  /*0b00*/  SHF.R.S32.HI R5, RZ, 0x2, R4.reuse ;  /* 0x00000002ff057819 */ /* 0x100fe20000011404 */
[----:B------:R-:W-:Y:S01]  /*0b10*/  IMAD R155, R2, 0x8, R3 ;  /* 0x00000008029b7824 */ /* 0x000fe200078e0203 */
[----:B------:R-:W-:Y:S01]  /*0b20*/  SHF.R.S32.HI R6, RZ, 0x1f, R4 ;  /* 0x0000001fff067819 */ /* 0x000fe20000011404 */
[----:B------:R-:W-:Y:S01]  /*0b30*/  IMAD.HI R2, R153, 0x55555556, RZ ;  /* 0x5555555699027827 */ /* 0x000fe200078e02ff */
[----:B------:R-:W-:Y:S02]  /*0b40*/  LOP3.LUT R8, R8, 0xfffffffc, RZ, 0xc0, !PT ;  /* 0xfffffffc08087812 */ /* 0x000fe400078ec0ff */
[----:B------:R-:W-:Y:S02]  /*0b50*/  LEA.HI R6, R6, R5, RZ, 0x3 ;  /* 0x0000000506067211 */ /* 0x000fe400078f18ff */
[----:B------:R-:W-:Y:S01]  /*0b60*/  LEA.HI R0, R0, R157, RZ, 0x3 ;  /* 0x0000009d00007211 */ /* 0x000fe200078f18ff */
[----:B------:R-:W-:Y:S01]  /*0b70*/  IMAD.IADD R8, R157, 0x1, -R8 ;  /* 0x000000019d087824 */ /* 0x000fe200078e0a08 */
[----:B------:R-:W-:-:S02]  /*0b80*/  LOP3.LUT R6, R6, 0xfffffff8, RZ, 0xc0, !PT ;  /* 0xfffffff806067812 */ /* 0x000fc400078ec0ff */
[----:B------:R-:W-:Y:S02]  /*0b90*/  LEA.HI R7, R7, R152, RZ, 0x5 ;  /* 0x0000009807077211 */ /* 0x000fe400078f28ff */
        /* <DEDUP_REMOVED lines=10> */
[----:B------:R-:W-:Y:S01]  /*0c40*/  IADD3 R3, R8, -R3, RZ ;  /* 0x8000000308037210 */ /* 0x000fe20007ffe0ff */
[----:B------:R-:W-:Y:S01]  /*0c50*/  IMAD.SHL.U32 R19, R18, 0x8, RZ ;  /* 0x0000000812137824 */ /* 0x000fe200078e00ff */
[----:B------:R-:W-:Y:S01]  /*0c60*/  SHF.R.S32.HI R22, RZ, 0x3, R0 ;  /* 0x00000003ff167819 */ /* 0x000fe20000011400 */
[----:B------:R-:W-:-:S02]  /*0c70*/  IMAD R154, R2, 0x40, R7 ;  /* 0x00000040029a7824 */ /* 0x000fc400078e0207 */
[----:B------:R-:W-:Y:S01]  /*0c80*/  IMAD.IADD R16, R152, 0x1, -R5 ;  /* 0x0000000198107824 */ /* 0x000fe200078e0a05 */
[----:B------:R-:W-:Y:S01]  /*0c90*/  SHF.R.S32.HI R156, RZ, 0x1f, R19 ;  /* 0x0000001fff9c7819 */ /* 0x000fe20000011413 */
[----:B------:R-:W-:-:S07]  /*0ca0*/  IMAD R17, R3, 0x8, R154 ;  /* 0x0000000803117824 */ /* 0x000fce00078e029a */
.L_x_14891:
        /* <DEDUP_REMOVED lines=21> */
.L_x_14847:
[----:B------:R-:W-:Y:S01]  /*0e00*/  ULDC UR7, c[0x0][0xc54] ;  /* 0x0003150000077ab9 */ /* 0x000fe20000000800 */
[----:B------:R-:W-:Y:S01]  /*0e10*/  UMOV UR6, UR9 ;  /* 0x0000000900067c82 */ /* 0x000fe20008000000 */
[----:B------:R-:W-:-:S11]  /*0e20*/  UISETP.NE.AND UP0, UPT, UR7, 0x1, UPT ;  /* 0x000000010700788c */ /* 0x000fd6000bf05270 */
[----:B------:R-:W-:Y:S02]  /*0e30*/  @UP0 ULDC.64 UR10, c[0x0][0xc58] ;  /* 0x00031600000a0ab9 */ /* 0x000fe40000000a00 */
[----:B------:R-:W-:-:S04]  /*0e40*/  UIMAD.WIDE.U32 UR4, UR9, UR10, URZ ;  /* 0x0000000a090472a5 */ /* 0x000fc8000f8e003f */
[----:B------:R-:W-:-:S04]  /*0e50*/  @UP0 USHF.R.U32.HI UR6, URZ, UR11, UR5 ;  /* 0x0000000b3f060299 */ /* 0x000fc80008011605 */
[----:B------:R-:W-:-:S12]  /*0e60*/  UIMAD UR4, UR6, UR7, URZ ;  /* 0x00000007060472a4 */ /* 0x000fd8000f8e023f */
.L_x_14848:
[----:B------:R-:W-:Y:S01]  /*0e70*/  ULDC.64 UR10, c[0x0][0x418] ;  /* 0x00010600000a7ab9 */ /* 0x000fe20000000a00 */
[----:B------:R-:W-:Y:S01]  /*0e80*/  ULOP3.LUT UR6, URZ, UR6, URZ, 0x33, !UPT ;  /* 0x000000063f067292 */ /* 0x000fe2000f8e333f */
[----:B------:R-:W-:Y:S01]  /*0e90*/  PLOP3.LUT P0, PT, PT, PT, PT, 0x80, 0x0 ;  /* 0x000000000000781c */ /* 0x000fe20003f0f070 */
[----:B------:R-:W-:Y:S01]  /*0ea0*/  UISETP.NE.U32.AND UP0, UPT, UR10, URZ, UPT ;  /* 0x0000003f0a00728c */ /* 0x000fe2000bf05070 */
[----:B------:R-:W-:Y:S01]  /*0eb0*/  MOV R0, RZ ;  /* 0x000000ff00007202 */ /* 0x000fe20000000f00 */
[----:B------:R-:W-:Y:S01]  /*0ec0*/  ULDC UR5, c[0x0][0xc3c] ;  /* 0x00030f0000057ab9 */ /* 0x000fe20000000800 */
[----:B------:R-:W-:Y:S01]  /*0ed0*/  UIADD3 UR4, UR9, -UR4, URZ ;  /* 0x8000000409047290 */ /* 0x000fe2000fffe03f */
[----:B------:R-:W-:Y:S01]  /*0ee0*/  IMAD.MOV.U32 R27, RZ, RZ, RZ ;  /* 0x000000ffff1b7224 */ /* 0x000fe200078e00ff */
        /* <DEDUP_REMOVED lines=8> */
[----:B------:R-:W-:Y:S01]  /*0f70*/  UIMAD UR40, UR6, 0xc0, URZ ;  /* 0x000000c0062878a4 */ /* 0x000fe2000f8e023f */
[----:B------:R-:W-:Y:S01]  /*0f80*/  CS2R R112, SRZ ;  /* 0x0000000000707805 */ /* 0x000fe2000001ff00 */
        /* <DEDUP_REMOVED lines=16> */
[----:B------:R-:W-:Y:S01]  /*1090*/  IMAD.MOV.U32 R25, RZ, RZ, RZ ;  /* 0x000000ffff197224 */ /* 0x000fe200078e00ff */
        /* <DEDUP_REMOVED lines=17> */
[----:B------:R-:W-:Y:S01]  /*11b0*/  ULDC UR42, c[0x0][0xc48] ;  /* 0x00031200002a7ab9 */ /* 0x000fe20000000800 */
[----:B------:R-:W-:-:S02]  /*11c0*/  UMOV UR41, UR10 ;  /* 0x0000000a00297c82 */ /* 0x000fc40008000000 */
[----:B------:R-:W-:Y:S02]  /*11d0*/  UISETP.LT.AND UP0, UPT, UR49, UR7, UPT ;  /* 0x000000073100728c */ /* 0x000fe4000bf01270 */
[----:B------:R-:W-:Y:S02]  /*11e0*/  UISETP.NE.AND UP1, UPT, UR42, 0x1, UPT ;  /* 0x000000012a00788c */ /* 0x000fe4000bf25270 */
[----:B------:R-:W-:Y:S02]  /*11f0*/  USEL UR49, UR49, UR7, UP0 ;  /* 0x0000000731317287 */ /* 0x000fe40008000000 */
[----:B------:R-:W-:Y:S02]  /*1200*/  UP2UR UR48, UPR, URZ, 0x4 ;  /* 0x000000043f307883 */ /* 0x000fe40008000000 */
[----:B------:R-:W-:-:S05]  /*1210*/  UISETP.GE.AND UP0, UPT, UR49, 0x1, UPT ;  /* 0x000000013100788c */ /* 0x000fca000bf06270 */
[----:B------:R-:W-:Y:S01]  /*1220*/  @UP1 ULDC UR8, c[0x0][0xc4c] ;  /* 0x0003130000081ab9 */ /* 0x000fe20000000800 */
[----:B------:R-:W-:Y:S01]  /*1230*/  PLOP3.LUT P1, PT, PT, PT, UP0, 0x80, 0x0 ;  /* 0x000000000000781c */ /* 0x000fe20003f2f008 */
[----:B------:R-:W-:Y:S01]  /*1240*/  UIMAD.WIDE.U32 UR4, UR10, UR8, URZ ;  /* 0x000000080a0472a5 */ /* 0x000fe2000f8e003f */
[----:B------:R-:W-:-:S03]  /*1250*/  @UP1 ULDC UR6, c[0x0][0xc50] ;  /* 0x0003140000061ab9 */ /* 0x000fc60000000800 */
[----:B------:R-:W-:-:S04]  /*1260*/  @UP1 USHF.R.U32.HI UR41, URZ, UR6, UR5 ;  /* 0x000000063f291299 */ /* 0x000fc80008011605 */
[----:B------:R-:W-:-:S04]  /*1270*/  UIADD3 UR4, -UR41, URZ, URZ ;  /* 0x0000003f29047290 */ /* 0x000fc8000fffe13f */
[----:B------:R-:W-:Y:S01]  /*1280*/  UIMAD UR42, UR42, UR4, UR10 ;  /* 0x000000042a2a72a4 */ /* 0x000fe2000f8e020a */
[----:B------:R-:W-:Y:S11]  /*1290*/  @!P1 BRA `(.L_x_14849) ;  /* 0x00000088000c9947 */ /* 0x000ff60003800000 */
        /* <DEDUP_REMOVED lines=31> */
.L_x_14850:
        /* <DEDUP_REMOVED lines=9> */
.L_x_14955:
[----:B------:R-:W-:Y:S05]  /*1520*/  @!P0 BRA `(.L_x_14852) ;  /* 0x0000000000048947 */ /* 0x000fea0003800000 */
[----:B------:R-:W-:Y:S01]  /*1530*/  BPT.TRAP 0x1 ;  /* 0x000000040000795c */ /* 0x000fe20000300000 */
.L_x_14852:
[----:B0-----:R-:W-:Y:S01]  /*1540*/  IMAD.U32 R0, RZ, RZ, UR38 ;  /* 0x00000026ff007e24 */ /* 0x001fe2000f8e00ff */
[----:B------:R-:W-:-:S04]  /*1550*/  MOV R3, UR37 ;  /* 0x0000002500037c02 */ /* 0x000fc80008000f00 */
[----:B------:R-:W-:Y:S02]  /*1560*/  LEA R0, R0, UR45, 0x3 ;  /* 0x0000002d00007c11 */ /* 0x000fe4000f8e18ff */
[----:B------:R-:W-:-:S04]  /*1570*/  SHF.L.U32 R3, R3, 0x1f, RZ ;  /* 0x0000001f03037819 */ /* 0x000fc800000006ff */
[----:B------:R0:W1:Y:S01]  /*1580*/  SYNCS.PHASECHK.TRANS64.TRYWAIT P1, [R0+URZ+0x16830], R3 ;  /* 0x01683003000075a7 */ /* 0x000062000802017f */
[----:B------:R-:W-:Y:S05]  /*1590*/  @!P0 BRA `(.L_x_14853) ;  /* 0x0000000000048947 */ /* 0x000fea0003800000 */
[----:B------:R-:W-:Y:S01]  /*15a0*/  BPT.TRAP 0x1 ;  /* 0x000000040000795c */ /* 0x000fe20000300000 */
.L_x_14853:
[----:B-1----:R-:W-:Y:S05]  /*15b0*/  @P1 BRA `(.L_x_14854) ;  /* 0x0000000000081947 */ /* 0x002fea0003800000 */
[----:B------:R-:W1:Y:S02]  /*15c0*/  SYNCS.PHASECHK.TRANS64.TRYWAIT P1, [R0+URZ+0x16830], R3 ;  /* 0x01683003000075a7 */ /* 0x000e64000802017f */
[----:B-1----:R-:W-:Y:S05]  /*15d0*/  @!P1 BRA `(.L_x_14855) ;  /* 0x000000e000209947 */ /* 0x002fea0003800000 */
.L_x_14854:
        /* <DEDUP_REMOVED lines=35> */
.L_x_14856:
[----:B------:R-:W-:Y:S01]  /*1810*/  UISETP.NE.AND UP0, UPT, UR48, URZ, UPT ;  /* 0x0000003f3000728c */ /* 0x000fe2000bf05270 */
[----:B------:R-:W-:Y:S01]  /*1820*/  VIADD R14, R17, UR40 ;  /* 0x00000028110e7c36 */ /* 0x000fe20008000000 */
[----:B------:R-:W-:Y:S01]  /*1830*/  ULDC UR10, c[0x0][0x9d8] ;  /* 0x00027600000a7ab9 */ /* 0x000fe20000000800 */
[----:B------:R-:W-:Y:S01]  /*1840*/  ULDC UR11, c[0x0][0x2f0] ;  /* 0x0000bc00000b7ab9 */ /* 0x000fe20000000800 */
[----:B------:R-:W-:Y:S01]  /*1850*/  FMUL.FTZ R26, R26, UR10 ;  /* 0x0000000a1a1a7c20 */ /* 0x000fe20008410000 */
[----:B------:R-:W-:Y:S01]  /*1860*/  FMUL.FTZ R21, R33, UR10 ;  /* 0x0000000a21157c20 */ /* 0x000fe20008410000 */
[----:B------:R-:W-:Y:S01]  /*1870*/  PLOP3.LUT P1, PT, PT, PT, UP0, 0x80, 0x0 ;  /* 0x000000000000781c */ /* 0x000fe20003f2f008 */
[----:B------:R-:W-:Y:S01]  /*1880*/  FMUL.FTZ R27, R27, UR10 ;  /* 0x0000000a1b1b7c20 */ /* 0x000fe20008410000 */
[----:B------:R-:W-:Y:S01]  /*1890*/  PLOP3.LUT P2, PT, PT, PT, UP0, 0x80, 0x0 ;  /* 0x000000000000781c */ /* 0x000fe20003f4f008 */
[----:B------:R2:W3:Y:S01]  /*18a0*/  MUFU.TANH R105, R26 ;  /* 0x0000001a00697308 */ /* 0x0004e20000002400 */
[----:B------:R-:W-:Y:S01]  /*18b0*/  IMAD.U32 R33, RZ, RZ, UR11 ;  /* 0x0000000bff217e24 */ /* 0x000fe2000f8e00ff */
[----:B------:R-:W-:Y:S01]  /*18c0*/  @UP0 ULDC UR6, c[0x0][0x44c] ;  /* 0x0001130000060ab9 */ /* 0x000fe20000000800 */
[----:B------:R-:W-:Y:S01]  /*18d0*/  FMUL.FTZ R30, R30, UR10 ;  /* 0x0000000a1e1e7c20 */ /* 0x000fe20008410000 */
[----:B------:R-:W-:Y:S01]  /*18e0*/  ULDC UR14, c[0x0][0x288] ;  /* 0x0000a200000e7ab9 */ /* 0x000fe20000000800 */
[----:B------:R-:W-:Y:S01]  /*18f0*/  FMUL.FTZ R31, R31, UR10 ;  /* 0x0000000a1f1f7c20 */ /* 0x000fe20008410000 */
[----:B------:R-:W-:Y:S01]  /*1900*/  FMUL.FTZ R34, R34, UR10 ;  /* 0x0000000a22227c20 */ /* 0x000fe20008410000 */
[----:B------:R-:W-:Y:S01]  /*1910*/  FMUL.FTZ R35, R35, UR10 ;  /* 0x0000000a23237c20 */ /* 0x000fe20008410000 */
[----:B------:R-:W4:Y:S01]  /*1920*/  MUFU.TANH R103, R27 ;  /* 0x0000001b00677308 */ /* 0x000f220000002400 */
[----:B------:R-:W-:Y:S01]  /*1930*/  FMUL.FTZ R38, R38, UR10 ;  /* 0x0000000a26267c20 */ /* 0x000fe20008410000 */
[----:B------:R-:W-:Y:S01]  /*1940*/  @P1 IMAD.HI.U32 R2, R14, UR6, RZ ;  /* 0x000000060e021c27 */ /* 0x000fe2000f8e00ff */
[----:B------:R-:W-:-:S03]  /*1950*/  @UP0 ULDC UR6, c[0x0][0x450] ;  /* 0x0001140000060ab9 */ /* 0x000fc60000000800 */
[----:B------:R-:W-:Y:S01]  /*1960*/  FMUL.FTZ R39, R39, UR10 ;  /* 0x0000000a27277c20 */ /* 0x000fe20008410000 */
[----:B------:R-:W-:Y:S01]  /*1970*/  FMUL.FTZ R42, R42, UR10 ;  /* 0x0000000a2a2a7c20 */ /* 0x000fe20008410000 */
[----:B------:R-:W-:Y:S01]  /*1980*/  FMUL.FTZ R43, R43, UR10 ;  /* 0x0000000a2b2b7c20 */ /* 0x000fe20008410000 */
[----:B------:R-:W-:Y:S01]  /*1990*/  @P2 SHF.R.U32.HI R14, RZ, UR6, R2 ;  /* 0x00000006ff0e2c19 */ /* 0x000fe20008011602 */
[----:B------:R-:W-:Y:S01]  /*19a0*/  UMOV UR6, 0xffffff80 ;  /* 0xffffff8000067882 */ /* 0x000fe20000000000 */
[----:B------:R-:W5:Y:S01]  /*19b0*/  MUFU.TANH R101, R30 ;  /* 0x0000001e00657308 */ /* 0x000f620000002400 */
[----:B------:R-:W-:Y:S01]  /*19c0*/  UIMAD UR6, UR49, UR6, 0x80 ;  /* 0x00000080310674a4 */ /* 0x000fe2000f8e0206 */
[----:B------:R-:W-:Y:S01]  /*19d0*/  FMUL.FTZ R46, R46, UR10 ;  /* 0x0000000a2e2e7c20 */ /* 0x000fe20008410000 */
[----:B01----:R-:W0:Y:S01]  /*19e0*/  SHFL.IDX PT, R3, R14, 0x1, 0x1c1f ;  /* 0x003c1f000e037f89 */ /* 0x003e2200000e0000 */
[----:B------:R-:W-:Y:S01]  /*19f0*/  FMUL.FTZ R47, R47, UR10 ;  /* 0x0000000a2f2f7c20 */ /* 0x000fe20008410000 */
[----:B------:R-:W-:Y:S01]  /*1a00*/  UIADD3 UR7, UR6, 0x1, URZ ;  /* 0x0000000106077890 */ /* 0x000fe2000fffe03f */
[----:B------:R-:W-:Y:S01]  /*1a10*/  FMUL.FTZ R50, R50, UR10 ;  /* 0x0000000a32327c20 */ /* 0x000fe20008410000 */
[----:B------:R-:W-:Y:S01]  /*1a20*/  UIMAD UR6, UR47, UR11, UR6 ;  /* 0x0000000b2f0672a4 */ /* 0x000fe2000f8e0206 */
[----:B------:R1:W5:Y:S01]  /*1a30*/  MUFU.TANH R99, R31 ;  /* 0x0000001f00637308 */ /* 0x0003620000002400 */
[----:B------:R-:W-:Y:S01]  /*1a40*/  FMUL.FTZ R51, R51, UR10 ;  /* 0x0000000a33337c20 */ /* 0x000fe20008410000 */
[----:B------:R-:W-:Y:S01]  /*1a50*/  FMUL.FTZ R54, R54, UR10 ;  /* 0x0000000a36367c20 */ /* 0x000fe20008410000 */
[----:B------:R-:W-:-:S02]  /*1a60*/  IMAD.U32 R15, RZ, RZ, UR7 ;  /* 0x00000007ff0f7e24 */ /* 0x000fc4000f8e00ff */
[----:B------:R-:W-:Y:S01]  /*1a70*/  FMUL.FTZ R63, R63, UR10 ;  /* 0x0000000a3f3f7c20 */ /* 0x000fe20008410000 */
[----:B------:R-:W-:Y:S01]  /*1a80*/  FMUL.FTZ R9, R25, UR10 ;  /* 0x0000000a19097c20 */ /* 0x000fe20008410000 */
[----:B------:R-:W-:Y:S01]  /*1a90*/  FMUL.FTZ R25, R36, UR10 ;  /* 0x0000000a24197c20 */ /* 0x000fe20008410000 */
[C---:B--2---:R-:W-:Y:S01]  /*1aa0*/  IMAD R26, R16.reuse, -0x2, R15 ;  /* 0xfffffffe101a7824 */ /* 0x044fe200078e020f */
[----:B------:R-:W2:Y:S01]  /*1ab0*/  MUFU.TANH R97, R34 ;  /* 0x0000002200617308 */ /* 0x000ea20000002400 */
[----:B------:R-:W-:Y:S02]  /*1ac0*/  IMAD.U32 R15, RZ, RZ, UR6 ;  /* 0x00000006ff0f7e24 */ /* 0x000fe4000f8e00ff */
[----:B------:R-:W-:Y:S01]  /*1ad0*/  FMUL.FTZ R36, R53, UR10 ;  /* 0x0000000a35247c20 */ /* 0x000fe20008410000 */
[----:B------:R-:W-:Y:S02]  /*1ae0*/  IMAD R26, R33, UR47, R26 ;  /* 0x0000002f211a7c24 */ /* 0x000fe4000f8e021a */
[----:B------:R-:W-:Y:S01]  /*1af0*/  FMUL.FTZ R55, R55, UR10 ;  /* 0x0000000a37377c20 */ /* 0x000fe20008410000 */
[----:B------:R-:W-:-:S02]  /*1b00*/  IMAD R20, R16, -0x2, R15 ;  /* 0xfffffffe10147824 */ /* 0x000fc400078e020f */
[----:B------:R-:W-:Y:S01]  /*1b10*/  FMUL.FTZ R59, R59, UR10 ;  /* 0x0000000a3b3b7c20 */ /* 0x000fe20008410000 */
[----:B-1----:R-:W-:Y:S01]  /*1b20*/  FMUL.FTZ R31, R45, UR10 ;  /* 0x0000000a2d1f7c20 */ /* 0x002fe20008410000 */
[----:B------:R-:W1:Y:S01]  /*1b30*/  MUFU.TANH R35, R35 ;  /* 0x0000002300237308 */ /* 0x000e620000002400 */
[----:B------:R-:W-:Y:S01]  /*1b40*/  FMUL.FTZ R58, R58, UR10 ;  /* 0x0000000a3a3a7c20 */ /* 0x000fe20008410000 */
[----:B------:R-:W-:Y:S01]  /*1b50*/  FMUL.FTZ R7, R24, UR10 ;  /* 0x0000000a18077c20 */ /* 0x000fe20008410000 */
[----:B0-----:R-:W-:Y:S01]  /*1b60*/  IADD3 R3, R3, -UR14, R26 ;  /* 0x8000000e03037c10 */ /* 0x001fe2000fffe01a */
[----:B------:R-:W-:Y:S01]  /*1b70*/  FMUL.FTZ R11, R29, UR10 ;  /* 0x0000000a1d0b7c20 */ /* 0x000fe20008410000 */
[----:B------:R-:W-:Y:S01]  /*1b80*/  FMUL.FTZ R24, R32, UR10 ;  /* 0x0000000a20187c20 */ /* 0x000fe20008410000 */
[----:B------:R-:W-:Y:S01]  /*1b90*/  FMUL.FTZ R29, R40, UR10 ;  /* 0x0000000a281d7c20 */ /* 0x000fe20008410000 */
[----:B------:R-:W-:Y:S01]  /*1ba0*/  VIMNMX R2, R20, R3, PT ;  /* 0x0000000314027248 */ /* 0x000fe20003fe0100 */
[----:B------:R-:W0:Y:S01]  /*1bb0*/  MUFU.TANH R93, R38 ;  /* 0x00000026005d7308 */ /* 0x000e220000002400 */
[----:B------:R-:W-:Y:S01]  /*1bc0*/  FMUL.FTZ R3, R67, UR10 ;  /* 0x0000000a43037c20 */ /* 0x000fe20008410000 */
[----:B------:R-:W-:Y:S01]  /*1bd0*/  FMUL.FTZ R32, R49, UR10 ;  /* 0x0000000a31207c20 */ /* 0x000fe20008410000 */
[C---:B------:R-:W-:Y:S01]  /*1be0*/  ISETP.GT.AND P1, PT, R2.reuse, RZ, PT ;  /* 0x000000ff0200720c */ /* 0x040fe20003f24270 */
[----:B------:R-:W-:Y:S01]  /*1bf0*/  FMUL.FTZ R40, R57, UR10 ;  /* 0x0000000a39287c20 */ /* 0x000fe20008410000 */
[----:B------:R-:W-:Y:S01]  /*1c00*/  ISETP.GT.AND P2, PT, R2, 0x1, PT ;  /* 0x000000010200780c */ /* 0x000fe20003f44270 */
[----:B------:R-:W-:Y:S01]  /*1c10*/  FMUL.FTZ R62, R62, UR10 ;  /* 0x0000000a3e3e7c20 */ /* 0x000fe20008410000 */
[----:B------:R-:W-:Y:S01]  /*1c20*/  ISETP.GT.AND P3, PT, R2, 0x8, PT ;  /* 0x000000080200780c */ /* 0x000fe20003f64270 */
[----:B------:R-:W0:Y:S01]  /*1c30*/  MUFU.TANH R39, R39 ;  /* 0x0000002700277308 */ /* 0x000e220000002400 */
[----:B---3--:R-:W-:Y:S01]  /*1c40*/  FSEL R105, R105, -INF , P1 ;  /* 0xff80000069697808 */ /* 0x008fe20000800000 */
[----:B------:R-:W-:Y:S01]  /*1c50*/  FMUL.FTZ R66, R66, UR10 ;  /* 0x0000000a42427c20 */ /* 0x000fe20008410000 */
[----:B----4-:R-:W-:Y:S01]  /*1c60*/  FSEL R103, R103, -INF , P2 ;  /* 0xff80000067677808 */ /* 0x010fe20001000000 */
[----:B------:R-:W-:Y:S01]  /*1c70*/  FMUL.FTZ R13, R28, UR10 ;  /* 0x0000000a1c0d7c20 */ /* 0x000fe20008410000 */
[----:B------:R-:W-:Y:S01]  /*1c80*/  ISETP.GT.AND P1, PT, R2, 0x9, PT ;  /* 0x000000090200780c */ /* 0x000fe20003f24270 */
[----:B------:R-:W-:Y:S01]  /*1c90*/  FMUL.FTZ R28, R41, UR10 ;  /* 0x0000000a291c7c20 */ /* 0x000fe20008410000 */
[----:B-----5:R-:W-:Y:S01]  /*1ca0*/  FSEL R101, R101, -INF , P3 ;  /* 0xff80000065657808 */ /* 0x020fe20001800000 */
[----:B------:R-:W3:Y:S01]  /*1cb0*/  MUFU.TANH R89, R42 ;  /* 0x0000002a00597308 */ /* 0x000ee20000002400 */
[----:B------:R-:W-:Y:S01]  /*1cc0*/  FMNMX.FTZ R4, R105, R103, !PT ;  /* 0x0000006769047209 */ /* 0x000fe20007810000 */
[----:B------:R-:W-:Y:S01]  /*1cd0*/  FMUL.FTZ R70, R70, UR10 ;  /* 0x0000000a46467c20 */ /* 0x000fe20008410000 */
[C---:B------:R-:W-:Y:S01]  /*1ce0*/  ISETP.GT.AND P2, PT, R2.reuse, 0x10, PT ;  /* 0x000000100200780c */ /* 0x040fe20003f44270 */
[----:B------:R-:W-:Y:S01]  /*1cf0*/  FMUL.FTZ R27, R37, UR10 ;  /* 0x0000000a251b7c20 */ /* 0x000fe20008410000 */
[----:B------:R-:W-:Y:S01]  /*1d00*/  FSEL R99, R99, -INF , P1 ;  /* 0xff80000063637808 */ /* 0x000fe20000800000 */
[----:B------:R-:W-:Y:S01]  /*1d10*/  FMUL.FTZ R71, R71, UR10 ;  /* 0x0000000a47477c20 */ /* 0x000fe20008410000 */
[----:B------:R-:W-:Y:S01]  /*1d20*/  FMNMX.FTZ R4, R101, R4, !PT ;  /* 0x0000000465047209 */ /* 0x000fe20007810000 */
[----:B------:R-:W4:Y:S01]  /*1d30*/  MUFU.TANH R43, R43 ;  /* 0x0000002b002b7308 */ /* 0x000f220000002400 */
[----:B------:R-:W-:Y:S01]  /*1d40*/  ISETP.GT.AND P1, PT, R2, 0x11, PT ;  /* 0x000000110200780c */ /* 0x000fe20003f24270 */
[----:B------:R-:W-:Y:S01]  /*1d50*/  FMUL.FTZ R74, R74, UR10 ;  /* 0x0000000a4a4a7c20 */ /* 0x000fe20008410000 */
[----:B--2---:R-:W-:Y:S01]  /*1d60*/  FSEL R97, R97, -INF , P2 ;  /* 0xff80000061617808 */ /* 0x004fe20001000000 */
[----:B------:R-:W-:Y:S01]  /*1d70*/  FMUL.FTZ R75, R75, UR10 ;  /* 0x0000000a4b4b7c20 */ /* 0x000fe20008410000 */
[----:B------:R-:W-:Y:S01]  /*1d80*/  FMNMX.FTZ R4, R99, R4, !PT ;  /* 0x0000000463047209 */ /* 0x000fe20007810000 */
[----:B------:R-:W-:Y:S01]  /*1d90*/  FMUL.FTZ R78, R78, UR10 ;  /* 0x0000000a4e4e7c20 */ /* 0x000fe20008410000 */
[----:B------:R-:W-:Y:S01]  /*1da0*/  ISETP.GT.AND P2, PT, R2, 0x18, PT ;  /* 0x000000180200780c */ /* 0x000fe20003f44270 */
[----:B------:R-:W2:Y:S01]  /*1db0*/  MUFU.TANH R46, R46 ;  /* 0x0000002e002e7308 */ /* 0x000ea20000002400 */
[----:B-1----:R-:W-:Y:S01]  /*1dc0*/  FSEL R95, R35, -INF , P1 ;  /* 0xff800000235f7808 */ /* 0x002fe20000800000 */
[----:B------:R-:W-:Y:S01]  /*1dd0*/  FMUL.FTZ R79, R79, UR10 ;  /* 0x0000000a4f4f7c20 */ /* 0x000fe20008410000 */
[----:B------:R-:W-:Y:S01]  /*1de0*/  FMNMX.FTZ R4, R97, R4, !PT ;  /* 0x0000000461047209 */ /* 0x000fe20007810000 */
[----:B------:R-:W-:Y:S01]  /*1df0*/  FMUL.FTZ R82, R82, UR10 ;  /* 0x0000000a52527c20 */ /* 0x000fe20008410000 */
[----:B------:R-:W-:Y:S01]  /*1e00*/  ISETP.GT.AND P1, PT, R2, 0x19, PT ;  /* 0x000000190200780c */ /* 0x000fe20003f24270 */
[----:B------:R-:W-:Y:S01]  /*1e10*/  FMUL.FTZ R83, R83, UR10 ;  /* 0x0000000a53537c20 */ /* 0x000fe20008410000 */
[----:B0-----:R-:W-:Y:S01]  /*1e20*/  FSEL R93, R93, -INF , P2 ;  /* 0xff8000005d5d7808 */ /* 0x001fe20001000000 */
[----:B------:R-:W-:Y:S01]  /*1e30*/  MUFU.TANH R47, R47 ;  /* 0x0000002f002f7308 */ /* 0x000fe20000002400 */
[----:B------:R-:W-:Y:S01]  /*1e40*/  FMNMX.FTZ R4, R95, R4, !PT ;  /* 0x000000045f047209 */ /* 0x000fe20007810000 */
[----:B------:R-:W-:Y:S01]  /*1e50*/  FMUL.FTZ R86, R86, UR10 ;  /* 0x0000000a56567c20 */ /* 0x000fe20008410000 */
[----:B------:R-:W-:Y:S01]  /*1e60*/  ISETP.GT.AND P2, PT, R2, 0x20, PT ;  /* 0x000000200200780c */ /* 0x000fe20003f44270 */
[----:B------:R-:W-:Y:S01]  /*1e70*/  FMUL.FTZ R87, R87, UR10 ;  /* 0x0000000a57577c20 */ /* 0x000fe20008410000 */
[----:B------:R-:W-:Y:S01]  /*1e80*/  FSEL R91, R39, -INF , P1 ;  /* 0xff800000275b7808 */ /* 0x000fe20000800000 */
[----:B------:R-:W-:Y:S01]  /*1e90*/  FMUL.FTZ R30, R44, UR10 ;  /* 0x0000000a2c1e7c20 */ /* 0x000fe20008410000 */
[----:B------:R-:W-:Y:S01]  /*1ea0*/  FMNMX.FTZ R4, R93, R4, !PT ;  /* 0x000000045d047209 */ /* 0x000fe20007810000 */
[----:B------:R-:W0:Y:S01]  /*1eb0*/  MUFU.TANH R50, R50 ;  /* 0x0000003200327308 */ /* 0x000e220000002400 */
[----:B------:R-:W-:Y:S01]  /*1ec0*/  ISETP.GT.AND P1, PT, R2, 0x21, PT ;  /* 0x000000210200780c */ /* 0x000fe20003f24270 */
[----:B------:R-:W1:Y:S01]  /*1ed0*/  SHFL.IDX PT, R44, R14, RZ, 0x1c1f ;  /* 0x001c1fff0e2c7589 */ /* 0x000e6200000e0000 */
[----:B---3--:R-:W-:Y:S01]  /*1ee0*/  FSEL R89, R89, -INF , P2 ;  /* 0xff80000059597808 */ /* 0x008fe20001000000 */
[----:B------:R-:W-:Y:S01]  /*1ef0*/  ULDC UR6, c[0x0][0x988] ;  /* 0x0002620000067ab9 */ /* 0x000fe20000000800 */
[----:B------:R-:W-:Y:S01]  /*1f00*/  FMNMX.FTZ R4, R91, R4, !PT ;  /* 0x000000045b047209 */ /* 0x000fe20007810000 */
[----:B------:R-:W-:Y:S01]  /*1f10*/  FMUL.FTZ R42, R56, UR10 ;  /* 0x0000000a382a7c20 */ /* 0x000fe20008410000 */
[C---:B------:R-:W-:Y:S01]  /*1f20*/  ISETP.GT.AND P2, PT, R2.reuse, 0x28, PT ;  /* 0x000000280200780c */ /* 0x040fe20003f44270 */
[----:B------:R-:W-:Y:S01]  /*1f30*/  MUFU.TANH R51, R51 ;  /* 0x0000003300337308 */ /* 0x000fe20000002400 */
[----:B----4-:R-:W-:Y:S01]  /*1f40*/  FSEL R67, R43, -INF , P1 ;  /* 0xff8000002b437808 */ /* 0x010fe20000800000 */
[----:B------:R-:W-:Y:S01]  /*1f50*/  FMUL.FTZ R56, R65, UR10 ;  /* 0x0000000a41387c20 */ /* 0x000fe20008410000 */
[----:B------:R-:W-:Y:S01]  /*1f60*/  FMNMX.FTZ R4, R89, R4, !PT ;  /* 0x0000000459047209 */ /* 0x000fe20007810000 */
[----:B------:R-:W-:Y:S01]  /*1f70*/  FMUL.FTZ R65, R77, UR10 ;  /* 0x0000000a4d417c20 */ /* 0x000fe20008410000 */
[----:B------:R-:W-:Y:S01]  /*1f80*/  ISETP.GT.AND P1, PT, R2, 0x29, PT ;  /* 0x000000290200780c */ /* 0x000fe20003f24270 */
[----:B------:R-:W-:Y:S01]  /*1f90*/  FMUL.FTZ R34, R48, UR10 ;  /* 0x0000000a30227c20 */ /* 0x000fe20008410000 */
[----:B------:R-:W-:Y:S01]  /*1fa0*/  FMNMX.FTZ R4, R67, R4, !PT ;  /* 0x0000000443047209 */ /* 0x000fe20007810000 */
[----:B------:R-:W3:Y:S01]  /*1fb0*/  MUFU.TANH R53, R54 ;  /* 0x0000003600357308 */ /* 0x000ee20000002400 */
[----:B------:R-:W-:Y:S01]  /*1fc0*/  IADD3 R77, R26, -UR14, RZ ;  /* 0x8000000e1a4d7c10 */ /* 0x000fe2000fffe0ff */
[----:B------:R-:W-:Y:S01]  /*1fd0*/  FMUL.FTZ R38, R52, UR10 ;  /* 0x0000000a34267c20 */ /* 0x000fe20008410000 */
[----:B------:R-:W-:Y:S01]  /*1fe0*/  R2UR UR15, R0 ;  /* 0x00000000000f72ca */ /* 0x000fe200000e0000 */
[----:B------:R-:W-:Y:S01]  /*1ff0*/  @UP0 ULDC UR18, c[0x0][0x450] ;  /* 0x0001140000120ab9 */ /* 0x000fe20000000800 */
[----:B------:R-:W-:Y:S01]  /*2000*/  UIMAD UR11, UR47, UR11, -UR14 ;  /* 0x0000000b2f0b72a4 */ /* 0x000fe2000f8e0a0e */
[----:B------:R-:W-:Y:S01]  /*2010*/  CS2R R118, SRZ ;  /* 0x0000000000767805 */ /* 0x000fe2000001ff00 */
[----:B------:R-:W-:Y:S01]  /*2020*/  UIADD3 UR25, UR49, -0x2, URZ ;  /* 0xfffffffe31197890 */ /* 0x000fe2000fffe03f */
[----:B------:R2:W-:Y:S01]  /*2030*/  MUFU.TANH R6, R63 ;  /* 0x0000003f00067308 */ /* 0x0005e20000002400 */
[----:B------:R-:W-:-:S02]  /*2040*/  CS2R R116, SRZ ;  /* 0x0000000000747805 */ /* 0x000fc4000001ff00 */
[----:B-1----:R-:W-:Y:S02]  /*2050*/  VIADDMNMX R77, R44, R77, R20, PT ;  /* 0x0000004d2c4d7246 */ /* 0x002fe40003800114 */
[----:B------:R-:W-:Y:S02]  /*2060*/  CS2R R114, SRZ ;  /* 0x0000000000727805 */ /* 0x000fe4000001ff00 */
[----:B------:R-:W-:Y:S02]  /*2070*/  CS2R R112, SRZ ;  /* 0x0000000000707805 */ /* 0x000fe4000001ff00 */
[----:B------:R-:W-:Y:S01]  /*2080*/  ISETP.GT.AND P3, PT, R77, 0x8, PT ;  /* 0x000000084d00780c */ /* 0x000fe20003f64270 */
[----:B------:R-:W1:Y:S01]  /*2090*/  MUFU.TANH R5, R55 ;  /* 0x0000003700057308 */ /* 0x000e620000002400 */
[----:B--2---:R-:W-:Y:S02]  /*20a0*/  FSEL R63, R46, -INF , P2 ;  /* 0xff8000002e3f7808 */ /* 0x004fe40001000000 */
[----:B------:R-:W-:-:S02]  /*20b0*/  ISETP.GT.AND P2, PT, R2, 0x30, PT ;  /* 0x000000300200780c */ /* 0x000fc40003f44270 */
[----:B------:R-:W-:Y:S02]  /*20c0*/  FMNMX.FTZ R4, R63, R4, !PT ;  /* 0x000000043f047209 */ /* 0x000fe40007810000 */
[----:B0-----:R-:W-:Y:S01]  /*20d0*/  FSEL R57, R50, -INF , P2 ;  /* 0xff80000032397808 */ /* 0x001fe20001000000 */
[----:B------:R0:W-:Y:S01]  /*20e0*/  MUFU.TANH R45, R59 ;  /* 0x0000003b002d7308 */ /* 0x0001e20000002400 */
[----:B------:R-:W-:-:S04]  /*20f0*/  ISETP.GT.AND P2, PT, R2, 0x38, PT ;  /* 0x000000380200780c */ /* 0x000fc80003f44270 */
[----:B---3--:R-:W-:Y:S02]  /*2100*/  FSEL R53, R53, -INF , P2 ;  /* 0xff80000035357808 */ /* 0x008fe40001000000 */
[C---:B------:R-:W-:Y:S01]  /*2110*/  ISETP.GT.AND P2, PT, R2.reuse, 0x40, PT ;  /* 0x000000400200780c */ /* 0x040fe20003f44270 */
[----:B------:R2:W3:Y:S01]  /*2120*/  MUFU.TANH R49, R58 ;  /* 0x0000003a00317308 */ /* 0x0004e20000002400 */
[----:B0-----:R-:W-:Y:S02]  /*2130*/  FSEL R59, R47, -INF , P1 ;  /* 0xff8000002f3b7808 */ /* 0x001fe40000800000 */
[C---:B------:R-:W-:Y:S02]  /*2140*/  ISETP.GT.AND P1, PT, R2.reuse, 0x31, PT ;  /* 0x000000310200780c */ /* 0x040fe40003f24270 */
[----:B------:R-:W-:Y:S02]  /*2150*/  FMNMX.FTZ R4, R59, R4, !PT ;  /* 0x000000043b047209 */ /* 0x000fe40007810000 */
[----:B------:R-:W-:Y:S01]  /*2160*/  FSEL R55, R51, -INF , P1 ;  /* 0xff80000033377808 */ /* 0x000fe20000800000 */
[----:B------:R-:W0:Y:S01]  /*2170*/  MUFU.TANH R62, R62 ;  /* 0x0000003e003e7308 */ /* 0x000e220000002400 */
[----:B------:R-:W-:Y:S01]  /*2180*/  FMNMX.FTZ R4, R57, R4, !PT ;  /* 0x0000000439047209 */ /* 0x000fe20007810000 */
[----:B--2---:R-:W-:Y:S01]  /*2190*/  FMUL.FTZ R58, R69, UR10 ;  /* 0x0000000a453a7c20 */ /* 0x004fe20008410000 */
[----:B------:R-:W-:Y:S01]  /*21a0*/  ISETP.GT.AND P1, PT, R2, 0x39, PT ;  /* 0x000000390200780c */ /* 0x000fe20003f24270 */
[----:B------:R-:W-:Y:S01]  /*21b0*/  FMUL.FTZ R69, R80, UR10 ;  /* 0x0000000a50457c20 */ /* 0x000fe20008410000 */
[----:B------:R-:W-:-:S02]  /*21c0*/  FMNMX.FTZ R4, R55, R4, !PT ;  /* 0x0000000437047209 */ /* 0x000fc40007810000 */
        /* <DEDUP_REMOVED lines=8> */
[----:B------:R-:W-:Y:S02]  /*2250*/  FSEL R45, R45, -INF , P1 ;  /* 0xff8000002d2d7808 */ /* 0x000fe40000800000 */
[----:B------:R-:W-:Y:S02]  /*2260*/  FMNMX.FTZ R4, R49, R4, !PT ;  /* 0x0000000431047209 */ /* 0x000fe40007810000 */
[----:B------:R-:W-:Y:S01]  /*2270*/  ISETP.GT.AND P1, PT, R2, 0x49, PT ;  /* 0x000000490200780c */ /* 0x000fe20003f24270 */
[----:B------:R-:W3:Y:S01]  /*2280*/  MUFU.TANH R37, R70 ;  /* 0x0000004600257308 */ /* 0x000ee20000002400 */
[----:B0-----:R-:W-:Y:S01]  /*2290*/  FSEL R47, R62, -INF , P2 ;  /* 0xff8000003e2f7808 */ /* 0x001fe20001000000 */
[----:B------:R-:W-:Y:S01]  /*22a0*/  FMUL.FTZ R62, R73, UR10 ;  /* 0x0000000a493e7c20 */ /* 0x000fe20008410000 */
[----:B------:R-:W-:Y:S01]  /*22b0*/  FMNMX.FTZ R4, R45, R4, !PT ;  /* 0x000000042d047209 */ /* 0x000fe20007810000 */
[----:B------:R-:W-:Y:S01]  /*22c0*/  FMUL.FTZ R73, R84, UR10 ;  /* 0x0000000a54497c20 */ /* 0x000fe20008410000 */
[----:B------:R-:W-:-:S02]  /*22d0*/  ISETP.GT.AND P2, PT, R2, 0x50, PT ;  /* 0x000000500200780c */ /* 0x000fc40003f44270 */
[----:B------:R-:W-:Y:S01]  /*22e0*/  FSEL R43, R6, -INF , P1 ;  /* 0xff800000062b7808 */ /* 0x000fe20000800000 */
[----:B------:R0:W4:Y:S01]  /*22f0*/  MUFU.TANH R35, R71 ;  /* 0x0000004700237308 */ /* 0x0001220000002400 */
[----:B------:R-:W-:Y:S02]  /*2300*/  FMNMX.FTZ R4, R47, R4, !PT ;  /* 0x000000042f047209 */ /* 0x000fe40007810000 */
[C---:B------:R-:W-:Y:S02]  /*2310*/  ISETP.GT.AND P1, PT, R2.reuse, 0x51, PT ;  /* 0x000000510200780c */ /* 0x040fe40003f24270 */
[----:B-1----:R-:W-:Y:S02]  /*2320*/  FSEL R41, R41, -INF , P2 ;  /* 0xff80000029297808 */ /* 0x002fe40001000000 */
[----:B------:R-:W-:Y:S01]  /*2330*/  FMNMX.FTZ R4, R43, R4, !PT ;  /* 0x000000042b047209 */ /* 0x000fe20007810000 */
[----:B------:R1:W5:Y:S01]  /*2340*/  MUFU.TANH R33, R74 ;  /* 0x0000004a00217308 */ /* 0x0003620000002400 */
[----:B------:R-:W-:Y:S01]  /*2350*/  ISETP.GT.AND P2, PT, R2, 0x58, PT ;  /* 0x000000580200780c */ /* 0x000fe20003f44270 */
[----:B0-----:R-:W-:Y:S01]  /*2360*/  FMUL.FTZ R71, R81, UR10 ;  /* 0x0000000a51477c20 */ /* 0x001fe20008410000 */
[----:B--2---:R-:W-:-:S02]  /*2370*/  FSEL R39, R3, -INF , P1 ;  /* 0xff80000003277808 */ /* 0x004fc40000800000 */
[----:B------:R-:W-:Y:S02]  /*2380*/  FMNMX.FTZ R4, R41, R4, !PT ;  /* 0x0000000429047209 */ /* 0x000fe40007810000 */
[C---:B------:R-:W-:Y:S01]  /*2390*/  ISETP.GT.AND P1, PT, R2.reuse, 0x59, PT ;  /* 0x000000590200780c */ /* 0x040fe20003f24270 */
[----:B------:R-:W0:Y:S01]  /*23a0*/  MUFU.TANH R75, R75 ;  /* 0x0000004b004b7308 */ /* 0x000e220000002400 */
[----:B---3--:R-:W-:Y:S01]  /*23b0*/  FSEL R37, R37, -INF , P2 ;  /* 0xff80000025257808 */ /* 0x008fe20001000000 */
[----:B-1----:R-:W-:Y:S01]  /*23c0*/  FMUL.FTZ R74, R85, UR10 ;  /* 0x0000000a554a7c20 */ /* 0x002fe20008410000 */
[----:B------:R-:W-:Y:S02]  /*23d0*/  FMNMX.FTZ R4, R39, R4, !PT ;  /* 0x0000000427047209 */ /* 0x000fe40007810000 */
[----:B------:R-:W-:Y:S02]  /*23e0*/  ISETP.GT.AND P2, PT, R2, 0x60, PT ;  /* 0x000000600200780c */ /* 0x000fe40003f44270 */
[----:B----4-:R-:W-:Y:S01]  /*23f0*/  FSEL R35, R35, -INF , P1 ;  /* 0xff80000023237808 */ /* 0x010fe20000800000 */
[----:B------:R-:W1:Y:S01]  /*2400*/  MUFU.TANH R5, R78 ;  /* 0x0000004e00057308 */ /* 0x000e620000002400 */
[----:B------:R-:W-:-:S02]  /*2410*/  FMNMX.FTZ R4, R37, R4, !PT ;  /* 0x0000000425047209 */ /* 0x000fc40007810000 */
[C---:B------:R-:W-:Y:S02]  /*2420*/  ISETP.GT.AND P1, PT, R2.reuse, 0x61, PT ;  /* 0x000000610200780c */ /* 0x040fe40003f24270 */
[----:B-----5:R-:W-:Y:S02]  /*2430*/  FSEL R33, R33, -INF , P2 ;  /* 0xff80000021217808 */ /* 0x020fe40001000000 */
[----:B------:R-:W-:Y:S01]  /*2440*/  FMNMX.FTZ R4, R35, R4, !PT ;  /* 0x0000000423047209 */ /* 0x000fe20007810000 */
[----:B------:R2:W3:Y:S01]  /*2450*/  MUFU.TANH R12, R79 ;  /* 0x0000004f000c7308 */ /* 0x0004e20000002400 */
[----:B------:R-:W-:Y:S02]  /*2460*/  ISETP.GT.AND P2, PT, R2, 0x68, PT ;  /* 0x000000680200780c */ /* 0x000fe40003f44270 */
[----:B0-----:R-:W-:Y:S01]  /*2470*/  FSEL R3, R75, -INF , P1 ;  /* 0xff8000004b037808 */ /* 0x001fe20000800000 */
[----:B------:R-:W-:Y:S01]  /*2480*/  FMUL.FTZ R75, R60, UR10 ;  /* 0x0000000a3c4b7c20 */ /* 0x000fe20008410000 */
[----:B------:R-:W-:-:S02]  /*2490*/  FMNMX.FTZ R4, R33, R4, !PT ;  /* 0x0000000421047209 */ /* 0x000fc40007810000 */
[----:B------:R-:W-:Y:S01]  /*24a0*/  ISETP.GT.AND P1, PT, R2, 0x69, PT ;  /* 0x000000690200780c */ /* 0x000fe20003f24270 */
[----:B------:R0:W4:Y:S01]  /*24b0*/  MUFU.TANH R10, R82 ;  /* 0x00000052000a7308 */ /* 0x0001220000002400 */
[----:B-1----:R-:W-:Y:S01]  /*24c0*/  FSEL R5, R5, -INF , P2 ;  /* 0xff80000005057808 */ /* 0x002fe20001000000 */
[----:B--2---:R-:W-:Y:S01]  /*24d0*/  FMUL.FTZ R79, R61, UR10 ;  /* 0x0000000a3d4f7c20 */ /* 0x004fe20008410000 */
[----:B------:R-:W-:Y:S01]  /*24e0*/  FMNMX.FTZ R4, R3, R4, !PT ;  /* 0x0000000403047209 */ /* 0x000fe20007810000 */
[----:B------:R-:W-:Y:S01]  /*24f0*/  FMUL.FTZ R61, R68, UR10 ;  /* 0x0000000a443d7c20 */ /* 0x000fe20008410000 */
[----:B------:R-:W-:Y:S01]  /*2500*/  ISETP.GT.AND P2, PT, R2, 0x70, PT ;  /* 0x000000700200780c */ /* 0x000fe20003f44270 */
[----:B------:R-:W-:Y:S01]  /*2510*/  FMUL.FTZ R68, R76, UR10 ;  /* 0x0000000a4c447c20 */ /* 0x000fe20008410000 */
[----:B------:R-:W-:Y:S01]  /*2520*/  FMNMX.FTZ R15, R5, R4, !PT ;  /* 0x00000004050f7209 */ /* 0x000fe20007810000 */
[----:B------:R-:W1:Y:S01]  /*2530*/  MUFU.TANH R8, R83 ;  /* 0x0000005300087308 */ /* 0x000e620000002400 */
[----:B---3--:R-:W-:Y:S01]  /*2540*/  FSEL R12, R12, -INF , P1 ;  /* 0xff8000000c0c7808 */ /* 0x008fe20000800000 */
[----:B0-----:R-:W-:Y:S01]  /*2550*/  FMUL.FTZ R82, R64, UR10 ;  /* 0x0000000a40527c20 */ /* 0x001fe20008410000 */
[----:B------:R-:W-:Y:S01]  /*2560*/  ISETP.GT.AND P1, PT, R2, 0x71, PT ;  /* 0x000000710200780c */ /* 0x000fe20003f24270 */
[----:B------:R-:W-:Y:S01]  /*2570*/  FMUL.FTZ R64, R72, UR10 ;  /* 0x0000000a48407c20 */ /* 0x000fe20008410000 */
[----:B------:R-:W-:Y:S01]  /*2580*/  FMNMX.FTZ R15, R12, R15, !PT ;  /* 0x0000000f0c0f7209 */ /* 0x000fe20007810000 */
[----:B------:R-:W-:-:S02]  /*2590*/  UMOV UR10, UR40 ;  /* 0x00000028000a7c82 */ /* 0x000fc40008000000 */
[----:B------:R-:W0:Y:S01]  /*25a0*/  MUFU.TANH R86, R86 ;  /* 0x0000005600567308 */ /* 0x000e220000002400 */
[----:B----4-:R-:W-:Y:S02]  /*25b0*/  FSEL R10, R10, -INF , P2 ;  /* 0xff8000000a0a7808 */ /* 0x010fe40001000000 */
[----:B------:R-:W-:Y:S02]  /*25c0*/  ISETP.GT.AND P2, PT, R2, 0x78, PT ;  /* 0x000000780200780c */ /* 0x000fe40003f44270 */
[----:B------:R-:W-:-:S03]  /*25d0*/  FMNMX.FTZ R15, R10, R15, !PT ;  /* 0x0000000f0a0f7209 */ /* 0x000fc60007810000 */
[----:B------:R-:W2:Y:S01]  /*25e0*/  MUFU.TANH R87, R87 ;  /* 0x0000005700577308 */ /* 0x000ea20000002400 */
[----:B-1----:R-:W-:Y:S02]  /*25f0*/  FSEL R8, R8, -INF , P1 ;  /* 0xff80000008087808 */ /* 0x002fe40000800000 */
[----:B------:R-:W-:Y:S02]  /*2600*/  ISETP.GT.AND P1, PT, R2, 0x79, PT ;  /* 0x000000790200780c */ /* 0x000fe40003f24270 */
[----:B------:R-:W-:-:S03]  /*2610*/  FMNMX.FTZ R15, R8, R15, !PT ;  /* 0x0000000f080f7209 */ /* 0x000fc60007810000 */
[----:B------:R-:W-:Y:S01]  /*2620*/  MUFU.TANH R7, R7 ;  /* 0x0000000700077308 */ /* 0x000fe20000002400 */
[----:B0-----:R-:W-:Y:S02]  /*2630*/  FSEL R4, R86, -INF , P2 ;  /* 0xff80000056047808 */ /* 0x001fe40001000000 */
[----:B------:R-:W-:Y:S02]  /*2640*/  ISETP.GT.AND P2, PT, R77, 0x1, PT ;  /* 0x000000014d00780c */ /* 0x000fe40003f44270 */
[----:B------:R-:W-:-:S03]  /*2650*/  FMNMX.FTZ R15, R4, R15, !PT ;  /* 0x0000000f040f7209 */ /* 0x000fc60007810000 */
[----:B------:R-:W0:Y:S01]  /*2660*/  MUFU.TANH R9, R9 ;  /* 0x0000000900097308 */ /* 0x000e220000002400 */
[----:B--2---:R-:W-:-:S04]  /*2670*/  FSEL R2, R87, -INF , P1 ;  /* 0xff80000057027808 */ /* 0x004fc80000800000 */
[----:B------:R-:W-:-:S03]  /*2680*/  FMNMX.FTZ R15, R2, R15, !PT ;  /* 0x0000000f020f7209 */ /* 0x000fc60007810000 */
[----:B------:R-:W-:Y:S02]  /*2690*/  MUFU.TANH R13, R13 ;  /* 0x0000000d000d7308 */ /* 0x000fe40000002400 */
[----:B------:R-:W1:Y:S06]  /*26a0*/  SHFL.BFLY PT, R6, R15, 0x2, 0x1f ;  /* 0x0c401f000f067f89 */ /* 0x000e6c00000e0000 */
[----:B------:R-:W-:Y:S01]  /*26b0*/  MUFU.TANH R11, R11 ;  /* 0x0000000b000b7308 */ /* 0x000fe20000002400 */
[----:B0-----:R-:W-:Y:S02]  /*26c0*/  FSEL R9, R9, -INF , P2 ;  /* 0xff80000009097808 */ /* 0x001fe40001000000 */
[----:B------:R-:W-:-:S05]  /*26d0*/  ISETP.GT.AND P2, PT, R77, 0x10, PT ;  /* 0x000000104d00780c */ /* 0x000fca0003f44270 */
[----:B------:R-:W0:Y:S08]  /*26e0*/  MUFU.TANH R24, R24 ;  /* 0x0000001800187308 */ /* 0x000e300000002400 */
[----:B------:R-:W-:Y:S01]  /*26f0*/  MUFU.TANH R21, R21 ;  /* 0x0000001500157308 */ /* 0x000fe20000002400 */
[----:B-1----:R-:W-:-:S05]  /*2700*/  FMNMX.FTZ R46, R15, R6, !PT ;  /* 0x000000060f2e7209 */ /* 0x002fca0007810000 */
[----:B------:R-:W1:Y:S02]  /*2710*/  SHFL.BFLY PT, R15, R46, 0x1, 0x1f ;  /* 0x0c201f002e0f7f89 */ /* 0x000e6400000e0000 */
[----:B------:R-:W2:Y:S01]  /*2720*/  MUFU.TANH R25, R25 ;  /* 0x0000001900197308 */ /* 0x000ea20000002400 */
[----:B0-----:R-:W-:Y:S02]  /*2730*/  FSEL R50, R24, -INF , P2 ;  /* 0xff80000018327808 */ /* 0x001fe40001000000 */
[----:B------:R-:W-:-:S05]  /*2740*/  ISETP.GT.AND P2, PT, R77, 0x18, PT ;  /* 0x000000184d00780c */ /* 0x000fca0003f44270 */
[----:B------:R-:W0:Y:S08]  /*2750*/  MUFU.TANH R27, R27 ;  /* 0x0000001b001b7308 */ /* 0x000e300000002400 */
        /* <DEDUP_REMOVED lines=8> */
[-C--:B------:R-:W-:Y:S01]  /*27e0*/  FMUL.FTZ R46, R6, R15.reuse ;  /* 0x0000000f062e7220 */ /* 0x080fe20000410000 */
[----:B------:R-:W-:Y:S02]  /*27f0*/  UIMAD.WIDE.U32 UR6, UR40, UR6, URZ ;  /* 0x00000006280672a5 */ /* 0x000fe4000f8e003f */
[----:B------:R-:W-:Y:S02]  /*2800*/  UIADD3 UR6, UR15, 0x16840, URZ ;  /* 0x000168400f067890 */ /* 0x000fe4000fffe03f */
[----:B------:R-:W-:Y:S01]  /*2810*/  FSEL R14, R46, RZ, P1 ;  /* 0x000000ff2e0e7208 */ /* 0x000fe20000800000 */
[----:B------:R-:W2:Y:S01]  /*2820*/  MUFU.TANH R30, R30 ;  /* 0x0000001e001e7308 */ /* 0x000ea20000002400 */
[----:B------:R-:W-:Y:S01]  /*2830*/  ISETP.GT.AND P1, PT, R77, RZ, PT ;  /* 0x000000ff4d00720c */ /* 0x000fe20003f24270 */
[----:B------:R-:W-:Y:S01]  /*2840*/  @UP0 USHF.R.U32.HI UR10, URZ, UR18, UR7 ;  /* 0x000000123f0a0299 */ /* 0x000fe20008011607 */
[----:B------:R-:W-:Y:S01]  /*2850*/  FSEL R46, R13, -INF , P3 ;  /* 0xff8000000d2e7808 */ /* 0x000fe20001800000 */
[-CC-:B------:R-:W-:Y:S01]  /*2860*/  FFMA.FTZ R102, R3, R15.reuse, -R14.reuse ;  /* 0x0000000f03667223 */ /* 0x180fe2000001080e */
[----:B------:R-:W-:Y:S01]  /*2870*/  FSEL R44, R7, -INF , P1 ;  /* 0xff800000072c7808 */ /* 0x000fe20000800000 */
[--C-:B------:R-:W-:Y:S01]  /*2880*/  FFMA.FTZ R149, R105, R15, -R14.reuse ;  /* 0x0000000f69957223 */ /* 0x100fe2000001080e */
[----:B------:R-:W-:Y:S01]  /*2890*/  ISETP.GT.AND P1, PT, R77, 0x9, PT ;  /* 0x000000094d00780c */ /* 0x000fe20003f24270 */
[----:B------:R-:W4:Y:S01]  /*28a0*/  MUFU.TANH R31, R31 ;  /* 0x0000001f001f7308 */ /* 0x000f220000002400 */
        /* <DEDUP_REMOVED lines=18> */
[----:B0-----:R-:W-:Y:S01]  /*29d0*/  FSEL R60, R27, -INF , P1 ;  /* 0xff8000001b3c7808 */ /* 0x001fe20000800000 */
[--C-:B------:R-:W-:Y:S01]  /*29e0*/  FFMA.FTZ R123, R4, R15, -R14.reuse ;  /* 0x0000000f047b7223 */ /* 0x100fe2000001080e */
[----:B------:R-:W-:Y:S01]  /*29f0*/  FMNMX.FTZ R7, R54, R7, !PT ;  /* 0x0000000736077209 */ /* 0x000fe20007810000 */
[-CC-:B------:R-:W-:Y:S01]  /*2a00*/  FFMA.FTZ R121, R10, R15.reuse, -R14.reuse ;  /* 0x0000000f0a797223 */ /* 0x180fe2000001080e */
[----:B------:R-:W-:Y:S01]  /*2a10*/  ISETP.GT.AND P1, PT, R77, 0x21, PT ;  /* 0x000000214d00780c */ /* 0x000fe20003f24270 */
[----:B------:R-:W0:Y:S01]  /*2a20*/  MUFU.TANH R38, R38 ;  /* 0x0000002600267308 */ /* 0x000e220000002400 */
[----:B---3--:R-:W-:Y:S01]  /*2a30*/  FSEL R66, R29, -INF , P2 ;  /* 0xff8000001d427808 */ /* 0x008fe20001000000 */
        /* <DEDUP_REMOVED lines=17> */
[----:B----4-:R-:W-:Y:S01]  /*2b50*/  FSEL R76, R31, -INF , P1 ;  /* 0xff8000001f4c7808 */ /* 0x010fe20000800000 */
[--C-:B------:R-:W-:Y:S01]  /*2b60*/  FFMA.FTZ R139, R53, R15, -R14.reuse ;  /* 0x0000000f358b7223 */ /* 0x100fe2000001080e */
[----:B------:R-:W-:Y:S01]  /*2b70*/  FMNMX.FTZ R7, R72, R7, !PT ;  /* 0x0000000748077209 */ /* 0x000fe20007810000 */
[-CC-:B------:R-:W-:Y:S01]  /*2b80*/  FFMA.FTZ R133, R49, R15.reuse, -R14.reuse ;  /* 0x0000000f31857223 */ /* 0x180fe2000001080e */
[----:B------:R-:W-:Y:S01]  /*2b90*/  ISETP.GT.AND P1, PT, R77, 0x31, PT ;  /* 0x000000314d00780c */ /* 0x000fe20003f24270 */
[----:B------:R-:W3:Y:S01]  /*2ba0*/  MUFU.TANH R40, R40 ;  /* 0x0000002800287308 */ /* 0x000ee20000002400 */
[----:B-----5:R-:W-:Y:S01]  /*2bb0*/  FSEL R34, R34, -INF , P2 ;  /* 0xff80000022227808 */ /* 0x020fe20001000000 */
[--C-:B------:R-:W-:Y:S01]  /*2bc0*/  FFMA.FTZ R135, R47, R15, -R14.reuse ;  /* 0x0000000f2f877223 */ /* 0x100fe2000001080e */
[----:B------:R-:W-:Y:S01]  /*2bd0*/  FMNMX.FTZ R7, R76, R7, !PT ;  /* 0x000000074c077209 */ /* 0x000fe20007810000 */
[-CC-:B------:R-:W-:Y:S01]  /*2be0*/  FFMA.FTZ R92, R43, R15.reuse, -R14.reuse ;  /* 0x0000000f2b5c7223 */ /* 0x180fe2000001080e */
[----:B------:R-:W-:Y:S01]  /*2bf0*/  ISETP.GT.AND P2, PT, R77, 0x38, PT ;  /* 0x000000384d00780c */ /* 0x000fe20003f44270 */
[--C-:B------:R-:W-:Y:S01]  /*2c00*/  FFMA.FTZ R94, R39, R15, -R14.reuse ;  /* 0x0000000f275e7223 */ /* 0x100fe2000001080e */
[----:B------:R-:W-:Y:S01]  /*2c10*/  FSEL R78, R32, -INF , P1 ;  /* 0xff800000204e7808 */ /* 0x000fe20000800000 */
[----:B------:R-:W4:Y:S01]  /*2c20*/  MUFU.TANH R75, R75 ;  /* 0x0000004b004b7308 */ /* 0x000f220000002400 */
[----:B------:R-:W-:Y:S01]  /*2c30*/  FMNMX.FTZ R7, R34, R7, !PT ;  /* 0x0000000722077209 */ /* 0x000fe20007810000 */
[-CC-:B------:R-:W-:Y:S01]  /*2c40*/  FFMA.FTZ R32, R67, R15.reuse, -R14.reuse ;  /* 0x0000000f43207223 */ /* 0x180fe2000001080e */
[----:B------:R-:W-:Y:S01]  /*2c50*/  ISETP.GT.AND P1, PT, R77, 0x39, PT ;  /* 0x000000394d00780c */ /* 0x000fe20003f24270 */
[--C-:B------:R-:W-:Y:S01]  /*2c60*/  FFMA.FTZ R129, R41, R15, -R14.reuse ;  /* 0x0000000f29817223 */ /* 0x100fe2000001080e */
[----:B0-----:R-:W-:Y:S01]  /*2c70*/  FSEL R38, R38, -INF , P2 ;  /* 0xff80000026267808 */ /* 0x001fe20001000000 */
[----:B------:R-:W-:Y:S01]  /*2c80*/  UIADD3 UR11, UR11, UR10, URZ ;  /* 0x0000000a0b0b7290 */ /* 0x000fe2000fffe03f */
[----:B------:R-:W-:Y:S01]  /*2c90*/  FMNMX.FTZ R7, R78, R7, !PT ;  /* 0x000000074e077209 */ /* 0x000fe20007810000 */
[----:B------:R-:W0:Y:S01]  /*2ca0*/  MUFU.TANH R79, R79 ;  /* 0x0000004f004f7308 */ /* 0x000e220000002400 */
[C---:B------:R-:W-:Y:S01]  /*2cb0*/  ISETP.GT.AND P2, PT, R77.reuse, 0x40, PT ;  /* 0x000000404d00780c */ /* 0x040fe20003f44270 */
[----:B------:R-:W-:Y:S01]  /*2cc0*/  USHF.R.S32.HI UR7, URZ, 0x1f, UR11 ;  /* 0x0000001f3f077899 */ /* 0x000fe2000801140b */
[----:B-1----:R-:W-:Y:S01]  /*2cd0*/  FSEL R36, R36, -INF , P1 ;  /* 0xff80000024247808 */ /* 0x002fe20000800000 */
[--C-:B------:R-:W-:Y:S01]  /*2ce0*/  FFMA.FTZ R12, R12, R15, -R14.reuse ;  /* 0x0000000f0c0c7223 */ /* 0x100fe2000001080e */
[----:B------:R-:W-:Y:S01]  /*2cf0*/  FMNMX.FTZ R7, R38, R7, !PT ;  /* 0x0000000726077209 */ /* 0x000fe20007810000 */
[----:B------:R-:W-:Y:S01]  /*2d00*/  ULEA.HI UR7, UR7, UR11, URZ, 0x7 ;  /* 0x0000000b07077291 */ /* 0x000fe2000f8f383f */
[C---:B------:R-:W-:Y:S01]  /*2d10*/  ISETP.GT.AND P1, PT, R77.reuse, 0x41, PT ;  /* 0x000000414d00780c */ /* 0x040fe20003f24270 */
[----:B------:R-:W1:Y:S01]  /*2d20*/  MUFU.TANH R82, R82 ;  /* 0x0000005200527308 */ /* 0x000e620000002400 */
[----:B--2---:R-:W-:Y:S01]  /*2d30*/  FSEL R42, R42, -INF , P2 ;  /* 0xff8000002a2a7808 */ /* 0x004fe20001000000 */
[----:B------:R-:W-:Y:S01]  /*2d40*/  USHF.R.S32.HI UR7, URZ, 0x7, UR7 ;  /* 0x000000073f077899 */ /* 0x000fe20008011407 */
[----:B------:R-:W-:Y:S01]  /*2d50*/  FMNMX.FTZ R7, R36, R7, !PT ;  /* 0x0000000724077209 */ /* 0x000fe20007810000 */
[--C-:B------:R-:W-:Y:S01]  /*2d60*/  FFMA.FTZ R8, R8, R15, -R14.reuse ;  /* 0x0000000f08087223 */ /* 0x100fe2000001080e */
[C---:B------:R-:W-:Y:S01]  /*2d70*/  ISETP.GT.AND P2, PT, R77.reuse, 0x48, PT ;  /* 0x000000484d00780c */ /* 0x040fe20003f44270 */
[----:B------:R-:W-:Y:S01]  /*2d80*/  UISETP.LT.AND UP0, UPT, URZ, UR7, UPT ;  /* 0x000000073f00728c */ /* 0x000fe2000bf01270 */
[----:B---3--:R-:W-:Y:S01]  /*2d90*/  FSEL R40, R40, -INF , P1 ;  /* 0xff80000028287808 */ /* 0x008fe20000800000 */
[----:B------:R-:W2:Y:S01]  /*2da0*/  MUFU.TANH R56, R56 ;  /* 0x0000003800387308 */ /* 0x000ea20000002400 */
[----:B------:R-:W-:Y:S01]  /*2db0*/  FMNMX.FTZ R7, R42, R7, !PT ;  /* 0x000000072a077209 */ /* 0x000fe20007810000 */
[----:B------:R-:W-:Y:S01]  /*2dc0*/  USEL UR23, URZ, UR7, !UP0 ;  /* 0x000000073f177287 */ /* 0x000fe2000c000000 */
[----:B------:R-:W-:Y:S01]  /*2dd0*/  ISETP.GT.AND P1, PT, R77, 0x49, PT ;  /* 0x000000494d00780c */ /* 0x000fe20003f24270 */
[----:B------:R-:W-:Y:S01]  /*2de0*/  FFMA.FTZ R2, R2, R15, -R14 ;  /* 0x0000000f02027223 */ /* 0x000fe2000001080e */
[----:B----4-:R-:W-:Y:S01]  /*2df0*/  FSEL R80, R75, -INF , P2 ;  /* 0xff8000004b507808 */ /* 0x010fe20001000000 */
[----:B------:R-:W-:Y:S01]  /*2e00*/  UISETP.GE.AND UP0, UPT, UR25, UR23, UPT ;  /* 0x000000171900728c */ /* 0x000fe2000bf06270 */
[----:B------:R-:W-:Y:S01]  /*2e10*/  FMNMX.FTZ R7, R40, R7, !PT ;  /* 0x0000000728077209 */ /* 0x000fe20007810000 */
[----:B------:R-:W3:Y:S01]  /*2e20*/  MUFU.TANH R61, R61 ;  /* 0x0000003d003d7308 */ /* 0x000ee20000002400 */
[----:B------:R-:W-:Y:S01]  /*2e30*/  ISETP.GT.AND P2, PT, R77, 0x50, PT ;  /* 0x000000504d00780c */ /* 0x000fe20003f44270 */
[----:B------:R-:W-:Y:S01]  /*2e40*/  UPRMT UR6, UR43, 0x654, UR6 ;  /* 0x000006542b067896 */ /* 0x000fe20008000006 */
[----:B0-----:R-:W-:-:S02]  /*2e50*/  FSEL R84, R79, -INF , P1 ;  /* 0xff8000004f547808 */ /* 0x001fc40000800000 */
[----:B------:R-:W-:Y:S02]  /*2e60*/  FMNMX.FTZ R7, R80, R7, !PT ;  /* 0x0000000750077209 */ /* 0x000fe40007810000 */
[C---:B------:R-:W-:Y:S01]  /*2e70*/  ISETP.GT.AND P1, PT, R77.reuse, 0x51, PT ;  /* 0x000000514d00780c */ /* 0x040fe20003f24270 */
[----:B------:R-:W0:Y:S01]  /*2e80*/  MUFU.TANH R58, R58 ;  /* 0x0000003a003a7308 */ /* 0x000e220000002400 */
[----:B-1----:R-:W-:Y:S02]  /*2e90*/  FSEL R86, R82, -INF , P2 ;  /* 0xff80000052567808 */ /* 0x002fe40001000000 */
[----:B------:R-:W-:Y:S01]  /*2ea0*/  FMNMX.FTZ R7, R84, R7, !PT ;  /* 0x0000000754077209 */ /* 0x000fe20007810000 */
[----:B------:R-:W-:Y:S01]  /*2eb0*/  SYNCS.ARRIVE.TRANS64.RED.A1T0 RZ, [UR6], RZ ;  /* 0x000000ffffff79a7 */ /* 0x000fe20008100406 */
[----:B------:R-:W-:Y:S02]  /*2ec0*/  ISETP.GT.AND P2, PT, R77, 0x58, PT ;  /* 0x000000584d00780c */ /* 0x000fe40003f44270 */
[----:B--2---:R-:W-:Y:S01]  /*2ed0*/  FSEL R82, R56, -INF , P1 ;  /* 0xff80000038527808 */ /* 0x004fe20000800000 */
[----:B------:R-:W1:Y:S01]  /*2ee0*/  MUFU.TANH R64, R64 ;  /* 0x0000004000407308 */ /* 0x000e620000002400 */
[----:B------:R-:W-:Y:S01]  /*2ef0*/  FMNMX.FTZ R7, R86, R7, !PT ;  /* 0x0000000756077209 */ /* 0x000fe20007810000 */
[----:B------:R-:W-:Y:S01]  /*2f00*/  FFMA.FTZ R56, R59, R15, -R14 ;  /* 0x0000000f3b387223 */ /* 0x000fe2000001080e */
[----:B------:R-:W-:-:S02]  /*2f10*/  ISETP.GT.AND P1, PT, R77, 0x59, PT ;  /* 0x000000594d00780c */ /* 0x000fc40003f24270 */
[----:B---3--:R-:W-:Y:S02]  /*2f20*/  FSEL R88, R61, -INF , P2 ;  /* 0xff8000003d587808 */ /* 0x008fe40001000000 */
[----:B------:R-:W-:Y:S01]  /*2f30*/  FMNMX.FTZ R7, R82, R7, !PT ;  /* 0x0000000752077209 */ /* 0x000fe20007810000 */
[----:B------:R-:W2:Y:S01]  /*2f40*/  MUFU.TANH R62, R62 ;  /* 0x0000003e003e7308 */ /* 0x000ea20000002400 */
[C---:B------:R-:W-:Y:S02]  /*2f50*/  ISETP.GT.AND P2, PT, R77.reuse, 0x60, PT ;  /* 0x000000604d00780c */ /* 0x040fe40003f44270 */
        /* <DEDUP_REMOVED lines=9> */
[----:B--2---:R-:W-:Y:S01]  /*2ff0*/  FSEL R90, R62, -INF , P1 ;  /* 0xff8000003e5a7808 */ /* 0x004fe20000800000 */
[----:B------:R-:W-:Y:S01]  /*3000*/  FFMA.FTZ R62, R55, R15, -R14 ;  /* 0x0000000f373e7223 */ /* 0x000fe2000001080e */
[----:B------:R-:W-:Y:S02]  /*3010*/  ISETP.GT.AND P1, PT, R77, 0x69, PT ;  /* 0x000000694d00780c */ /* 0x000fe40003f24270 */
[----:B------:R-:W-:-:S03]  /*3020*/  FMNMX.FTZ R7, R90, R7, !PT ;  /* 0x000000075a077209 */ /* 0x000fc60007810000 */
[----:B------:R-:W2:Y:S01]  /*3030*/  MUFU.TANH R69, R69 ;  /* 0x0000004500457308 */ /* 0x000ea20000002400 */
[----:B0-----:R-:W-:Y:S01]  /*3040*/  FSEL R96, R68, -INF , P2 ;  /* 0xff80000044607808 */ /* 0x001fe20001000000 */
[----:B------:R-:W-:Y:S01]  /*3050*/  FFMA.FTZ R68, R51, R15, -R14 ;  /* 0x0000000f33447223 */ /* 0x000fe2000001080e */
        /* <DEDUP_REMOVED lines=14> */
[----:B------:R-:W-:Y:S01]  /*3140*/  MUFU.EX2 R149, R149 ;  /* 0x0000009500957308 */ /* 0x000fe20000000800 */
[----:B-1----:R-:W-:-:S04]  /*3150*/  FSEL R108, R73, -INF , P2 ;  /* 0xff800000496c7808 */ /* 0x002fc80001000000 */
[----:B------:R-:W-:-:S03]  /*3160*/  FMNMX.FTZ R7, R108, R7, !PT ;  /* 0x000000076c077209 */ /* 0x000fc60007810000 */
[----:B------:R-:W0:Y:S01]  /*3170*/  MUFU.EX2 R20, R20 ;  /* 0x0000001400147308 */ /* 0x000e220000000800 */
[----:B--2---:R-:W-:Y:S01]  /*3180*/  FSEL R110, R74, -INF , P1 ;  /* 0xff8000004a6e7808 */ /* 0x004fe20000800000 */
[----:B------:R-:W-:-:S03]  /*3190*/  FFMA.FTZ R74, R45, R15, -R14 ;  /* 0x0000000f2d4a7223 */ /* 0x000fc6000001080e */
        /* <DEDUP_REMOVED lines=52> */
[-CC-:B------:R-:W-:Y:S01]  /*34e0*/  FFMA.FTZ R104, R104, R15.reuse, -R7.reuse ;  /* 0x0000000f68687223 */ /* 0x180fe20000010807 */
[-CC-:B------:R-:W-:Y:S01]  /*34f0*/  FFMA.FTZ R106, R106, R15.reuse, -R7.reuse ;  /* 0x0000000f6a6a7223 */ /* 0x180fe20000010807 */
[-CC-:B------:R-:W-:Y:S01]  /*3500*/  FFMA.FTZ R108, R108, R15.reuse, -R7.reuse ;  /* 0x0000000f6c6c7223 */ /* 0x180fe20000010807 */
[----:B------:R-:W-:Y:S01]  /*3510*/  FFMA.FTZ R110, R110, R15, -R7 ;  /* 0x0000000f6e6e7223 */ /* 0x000fe20000010807 */
[----:B------:R-:W-:-:S02]  /*3520*/  F2FP.F16.F32.PACK_AB R148, R3, R148 ;  /* 0x000000940394723e */ /* 0x000fc400000000ff */
[----:B------:R-:W0:Y:S01]  /*3530*/  MUFU.EX2 R144, R144 ;  /* 0x0000009000907308 */ /* 0x000e220000000800 */
[----:B-1----:R-:W-:Y:S01]  /*3540*/  FADD.FTZ R10, R150, R33 ;  /* 0x00000021960a7221 */ /* 0x002fe20000010000 */
[----:B------:R-:W-:Y:S01]  /*3550*/  FADD.FTZ R33, R151, R4 ;  /* 0x0000000497217221 */ /* 0x000fe20000010000 */
[----:B------:R-:W-:-:S03]  /*3560*/  F2FP.F16.F32.PACK_AB R151, R26, R151 ;  /* 0x000000971a97723e */ /* 0x000fc600000000ff */
[----:B------:R-:W-:Y:S01]  /*3570*/  FADD.FTZ R0, R26, R33 ;  /* 0x000000211a007221 */ /* 0x000fe20000010000 */
[----:B------:R-:W-:Y:S01]  /*3580*/  FFMA.FTZ R33, R82, R15, -R7 ;  /* 0x0000000f52217223 */ /* 0x000fe20000010807 */
        /* <DEDUP_REMOVED lines=15> */
[----:B--2---:R-:W-:-:S07]  /*3680*/  FADD.FTZ R4, R146, R37 ;  /* 0x0000002592047221 */ /* 0x004fce0000010000 */
[----:B------:R-:W2:Y:S01]  /*3690*/  MUFU.EX2 R13, R13 ;  /* 0x0000000d000d7308 */ /* 0x000ea20000000800 */
[C---:B0-----:R-:W-:Y:S01]  /*36a0*/  FADD.FTZ R37, R11.reuse, R4 ;  /* 0x000000040b257221 */ /* 0x041fe20000010000 */
[----:B------:R-:W-:-:S06]  /*36b0*/  F2FP.F16.F32.PACK_AB R146, R11, R146 ;  /* 0x000000920b92723e */ /* 0x000fcc00000000ff */
        /* <DEDUP_REMOVED lines=82> */
[----:B0-----:R-:W-:-:S07]  /*3be0*/  FADD.FTZ R4, R64, R11 ;  /* 0x0000000b40047221 */ /* 0x001fce0000010000 */
[----:B------:R-:W0:Y:S01]  /*3bf0*/  MUFU.EX2 R102, R102 ;  /* 0x0000006600667308 */ /* 0x000e220000000800 */
[----:B-1----:R-:W-:Y:S01]  /*3c00*/  FADD.FTZ R11, R125, R0 ;  /* 0x000000007d0b7221 */ /* 0x002fe20000010000 */
[----:B--2---:R-:W-:-:S06]  /*3c10*/  CS2R R90, SRZ ;  /* 0x00000000005a7805 */ /* 0x004fcc000001ff00 */
[----:B------:R-:W1:Y:S01]  /*3c20*/  MUFU.EX2 R96, R96 ;  /* 0x0000006000607308 */ /* 0x000e620000000800 */
[C---:B---3--:R-:W-:Y:S01]  /*3c30*/  FADD.FTZ R9, R7.reuse, R4 ;  /* 0x0000000407097221 */ /* 0x048fe20000010000 */
[----:B------:R-:W-:-:S06]  /*3c40*/  F2FP.F16.F32.PACK_AB R124, R7, R64 ;  /* 0x00000040077c723e */ /* 0x000fcc00000000ff */
[----:B------:R-:W2:Y:S01]  /*3c50*/  MUFU.EX2 R127, R127 ;  /* 0x0000007f007f7308 */ /* 0x000ea20000000800 */
[C---:B0-----:R-:W-:Y:S01]  /*3c60*/  FADD.FTZ R0, R102.reuse, R11 ;  /* 0x0000000b66007221 */ /* 0x041fe20000010000 */
[----:B------:R-:W-:Y:S02]  /*3c70*/  F2FP.F16.F32.PACK_AB R125, R102, R125 ;  /* 0x0000007d667d723e */ /* 0x000fe400000000ff */
[----:B------:R-:W-:-:S04]  /*3c80*/  CS2R R102, SRZ ;  /* 0x0000000000667805 */ /* 0x000fc8000001ff00 */
[----:B------:R0:W3:Y:S01]  /*3c90*/  MUFU.EX2 R3, R98 ;  /* 0x0000006200037308 */ /* 0x0000e20000000800 */
[----:B-1----:R-:W-:-:S07]  /*3ca0*/  FADD.FTZ R4, R96, R9 ;  /* 0x0000000960047221 */ /* 0x002fce0000010000 */
[----:B------:R-:W1:Y:S01]  /*3cb0*/  MUFU.EX2 R12, R12 ;  /* 0x0000000c000c7308 */ /* 0x000e620000000800 */
[----:B--2---:R-:W-:Y:S01]  /*3cc0*/  FADD.FTZ R11, R127, R0 ;  /* 0x000000007f0b7221 */ /* 0x004fe20000010000 */
[----:B0-----:R-:W-:-:S06]  /*3cd0*/  CS2R R98, SRZ ;  /* 0x0000000000627805 */ /* 0x001fcc000001ff00 */
[----:B------:R-:W0:Y:S01]  /*3ce0*/  MUFU.EX2 R121, R121 ;  /* 0x0000007900797308 */ /* 0x000e220000000800 */
[C---:B---3--:R-:W-:Y:S01]  /*3cf0*/  FADD.FTZ R13, R3.reuse, R4 ;  /* 0x00000004030d7221 */ /* 0x048fe20000010000 */
[----:B------:R-:W-:Y:S02]  /*3d00*/  F2FP.F16.F32.PACK_AB R126, R3, R96 ;  /* 0x00000060037e723e */ /* 0x000fe400000000ff */
[----:B------:R-:W-:-:S04]  /*3d10*/  CS2R R96, SRZ ;  /* 0x0000000000607805 */ /* 0x000fc8000001ff00 */
[----:B------:R-:W2:Y:S01]  /*3d20*/  MUFU.EX2 R104, R104 ;  /* 0x0000006800687308 */ /* 0x000ea20000000800 */
[C---:B-1----:R-:W-:Y:S01]  /*3d30*/  FADD.FTZ R0, R12.reuse, R11 ;  /* 0x0000000b0c007221 */ /* 0x042fe20000010000 */
[----:B------:R-:W-:-:S06]  /*3d40*/  F2FP.F16.F32.PACK_AB R127, R12, R127 ;  /* 0x0000007f0c7f723e */ /* 0x000fcc00000000ff */
[----:B------:R-:W1:Y:S01]  /*3d50*/  MUFU.EX2 R8, R8 ;  /* 0x0000000800087308 */ /* 0x000e620000000800 */
[----:B0-----:R-:W-:-:S07]  /*3d60*/  FADD.FTZ R3, R121, R0 ;  /* 0x0000000079037221 */ /* 0x001fce0000010000 */
[----:B------:R0:W3:Y:S01]  /*3d70*/  MUFU.EX2 R5, R106 ;  /* 0x0000006a00057308 */ /* 0x0000e20000000800 */
[----:B--2---:R-:W-:-:S07]  /*3d80*/  FADD.FTZ R10, R104, R13 ;  /* 0x0000000d680a7221 */ /* 0x004fce0000010000 */
[----:B------:R-:W2:Y:S01]  /*3d90*/  MUFU.EX2 R123, R123 ;  /* 0x0000007b007b7308 */ /* 0x000ea20000000800 */
[C---:B-1----:R-:W-:Y:S01]  /*3da0*/  FADD.FTZ R0, R8.reuse, R3 ;  /* 0x0000000308007221 */ /* 0x042fe20000010000 */
[----:B------:R-:W-:Y:S02]  /*3db0*/  F2FP.F16.F32.PACK_AB R121, R8, R121 ;  /* 0x000000790879723e */ /* 0x000fe400000000ff */
[----:B0-----:R-:W-:-:S04]  /*3dc0*/  CS2R R106, SRZ ;  /* 0x00000000006a7805 */ /* 0x001fc8000001ff00 */
[----:B------:R-:W0:Y:S01]  /*3dd0*/  MUFU.EX2 R108, R108 ;  /* 0x0000006c006c7308 */ /* 0x000e220000000800 */
[C---:B---3--:R-:W-:Y:S01]  /*3de0*/  FADD.FTZ R7, R5.reuse, R10 ;  /* 0x0000000a05077221 */ /* 0x048fe20000010000 */
[----:B------:R-:W-:Y:S02]  /*3df0*/  F2FP.F16.F32.PACK_AB R120, R5, R104 ;  /* 0x000000680578723e */ /* 0x000fe400000000ff */
[----:B------:R-:W-:-:S04]  /*3e00*/  CS2R R104, SRZ ;  /* 0x0000000000687805 */ /* 0x000fc8000001ff00 */
[----:B------:R1:W3:Y:S01]  /*3e10*/  MUFU.EX2 R9, R110 ;  /* 0x0000006e00097308 */ /* 0x0002e20000000800 */
[----:B--2---:R-:W-:-:S07]  /*3e20*/  FADD.FTZ R3, R123, R0 ;  /* 0x000000007b037221 */ /* 0x004fce0000010000 */
[----:B------:R2:W4:Y:S01]  /*3e30*/  MUFU.EX2 R4, R2 ;  /* 0x0000000200047308 */ /* 0x0005220000000800 */
[----:B0-----:R-:W-:Y:S01]  /*3e40*/  FADD.FTZ R10, R108, R7 ;  /* 0x000000076c0a7221 */ /* 0x001fe20000010000 */
[----:B-1----:R-:W-:Y:S02]  /*3e50*/  CS2R R110, SRZ ;  /* 0x00000000006e7805 */ /* 0x002fe4000001ff00 */
[C---:B---3--:R-:W-:Y:S01]  /*3e60*/  F2FP.F16.F32.PACK_AB R122, R9.reuse, R108 ;  /* 0x0000006c097a723e */ /* 0x048fe200000000ff */
[----:B--2---:R-:W-:Y:S01]  /*3e70*/  FADD.FTZ R2, R9, R10 ;  /* 0x0000000a09027221 */ /* 0x004fe20000010000 */
[----:B------:R-:W-:Y:S01]  /*3e80*/  CS2R R108, SRZ ;  /* 0x00000000006c7805 */ /* 0x000fe2000001ff00 */
[C---:B----4-:R-:W-:Y:S01]  /*3e90*/  FADD.FTZ R0, R4.reuse, R3 ;  /* 0x0000000304007221 */ /* 0x050fe20000010000 */
        /* <DEDUP_REMOVED lines=9> */
.L_x_14868:
[----:B------:R-:W-:Y:S01]  /*3f30*/  ISETP.NE.AND P2, PT, RZ, UR44, PT ;  /* 0x0000002cff007c0c */ /* 0x000fe2000bf45270 */
[----:B------:R-:W-:-:S04]  /*3f40*/  UISETP.NE.AND UP0, UPT, UR24, 0x1, UPT ;  /* 0x000000011800788c */ /* 0x000fc8000bf05270 */
[----:B------:R-:W-:-:S04]  /*3f50*/  USEL UR37, URZ, 0x1, UP0 ;  /* 0x000000013f257887 */ /* 0x000fc80008000000 */
[----:B------:R-:W-:-:S04]  /*3f60*/  ULOP3.LUT UR37, UR26, UR37, URZ, 0x3c, !UPT ;  /* 0x000000251a257292 */ /* 0x000fc8000f8e3c3f */
[----:B------:R-:W-:Y:S08]  /*3f70*/  @P2 BRA `(.L_x_14858) ;  /* 0x0000000000382947 */ /* 0x000ff00003800000 */
[----:B------:R-:W-:Y:S05]  /*3f80*/  @!P0 BRA `(.L_x_14859) ;  /* 0x0000000000048947 */ /* 0x000fea0003800000 */
[----:B------:R-:W-:Y:S01]  /*3f90*/  BPT.TRAP 0x1 ;  /* 0x000000040000795c */ /* 0x000fe20000300000 */
.L_x_14859:
        /* <DEDUP_REMOVED lines=9> */
.L_x_14860:
[----:B-1----:R-:W-:Y:S05]  /*4030*/  @P1 BRA `(.L_x_14858) ;  /* 0x0000000000081947 */ /* 0x002fea0003800000 */
[----:B------:R-:W1:Y:S02]  /*4040*/  SYNCS.PHASECHK.TRANS64.TRYWAIT P1, [UR6+0x16830], R5 ;  /* 0x01683005ff0075a7 */ /* 0x000e640008020146 */
[----:B-1----:R-:W-:Y:S05]  /*4050*/  @!P1 BRA `(.L_x_14861) ;  /* 0x000000b400949947 */ /* 0x002fea0003800000 */
.L_x_14858:
        /* <DEDUP_REMOVED lines=28> */
.L_x_14863:
[----:B------:R-:W-:Y:S01]  /*4220*/  ULEA UR6, UR24, UR45, 0x3 ;  /* 0x0000002d18067291 */ /* 0x000fe2000f8e183f */
[----:B------:R-:W-:-:S04]  /*4230*/  MOV R5, UR26 ;  /* 0x0000001a00057c02 */ /* 0x000fc80008000f00 */
[----:B------:R-:W-:-:S04]  /*4240*/  SHF.L.U32 R5, R5, 0x1f, RZ ;  /* 0x0000001f05057819 */ /* 0x000fc800000006ff */
[----:B------:R0:W1:Y:S01]  /*4250*/  SYNCS.PHASECHK.TRANS64.TRYWAIT P1, [UR6+0x16850], R5 ;  /* 0x01685005ff0075a7 */ /* 0x0000620008020146 */
[----:B------:R-:W-:Y:S05]  /*4260*/  @!P0 BRA `(.L_x_14864) ;  /* 0x0000000000048947 */ /* 0x000fea0003800000 */
[----:B------:R-:W-:Y:S01]  /*4270*/  BPT.TRAP 0x1 ;  /* 0x000000040000795c */ /* 0x000fe20000300000 */
.L_x_14864:
[----:B-1----:R-:W-:Y:S05]  /*4280*/  @P1 BRA `(.L_x_14862) ;  /* 0x0000000000081947 */ /* 0x002fea0003800000 */
[----:B------:R-:W1:Y:S02]  /*4290*/  SYNCS.PHASECHK.TRANS64.TRYWAIT P1, [UR6+0x16850], R5 ;  /* 0x01685005ff0075a7 */ /* 0x000e640008020146 */
[----:B-1----:R-:W-:Y:S05]  /*42a0*/  @!P1 BRA `(.L_x_14865) ;  /* 0x000000b400189947 */ /* 0x002fea0003800000 */
.L_x_14862:
        /* <DEDUP_REMOVED lines=51> */
.L_x_14866:
[----:B------:R-:W-:Y:S01]  /*45e0*/  UISETP.NE.AND UP0, UPT, UR48, URZ, UPT ;  /* 0x0000003f3000728c */ /* 0x000fe2000bf05270 */
[----:B------:R-:W-:Y:S02]  /*45f0*/  VIADD R123, R17, UR40 ;  /* 0x00000028117b7c36 */ /* 0x000fe40008000000 */
[----:B------:R-:W-:Y:S01]  /*4600*/  FMUL.FTZ R138, R28, UR22 ;  /* 0x000000161c8a7c20 */ /* 0x000fe20008410000 */
[----:B------:R-:W-:Y:S01]  /*4610*/  FMUL.FTZ R7, R30, UR22 ;  /* 0x000000161e077c20 */ /* 0x000fe20008410000 */
[----:B------:R-:W-:Y:S01]  /*4620*/  FMUL.FTZ R20, R46, UR22 ;  /* 0x000000162e147c20 */ /* 0x000fe20008410000 */
[----:B------:R-:W1:Y:S01]  /*4630*/  LDC R30, c[0x0][0x2f0] ;  /* 0x0000bc00ff1e7b82 */ /* 0x000e620000000800 */
[----:B------:R-:W-:Y:S01]  /*4640*/  PLOP3.LUT P1, PT, PT, PT, UP0, 0x80, 0x0 ;  /* 0x000000000000781c */ /* 0x000fe20003f2f008 */
[----:B------:R-:W-:Y:S01]  /*4650*/  FMUL.FTZ R134, R24, UR22 ;  /* 0x0000001618867c20 */ /* 0x000fe20008410000 */
[----:B------:R-:W-:Y:S01]  /*4660*/  PLOP3.LUT P2, PT, PT, PT, UP0, 0x80, 0x0 ;  /* 0x000000000000781c */ /* 0x000fe20003f4f008 */
[----:B------:R-:W-:Y:S01]  /*4670*/  FMUL.FTZ R136, R25, UR22 ;  /* 0x0000001619887c20 */ /* 0x000fe20008410000 */
[----:B------:R-:W-:Y:S01]  /*4680*/  FMUL.FTZ R132, R29, UR22 ;  /* 0x000000161d847c20 */ /* 0x000fe20008410000 */
[----:B------:R-:W-:Y:S01]  /*4690*/  @UP0 ULDC UR6, c[0x0][0x44c] ;  /* 0x0001130000060ab9 */ /* 0x000fe20000000800 */
[----:B------:R-:W-:Y:S01]  /*46a0*/  MUFU.TANH R138, R138 ;  /* 0x0000008a008a7308 */ /* 0x000fe20000002400 */
        /* <DEDUP_REMOVED lines=14> */
[----:B------:R-:W-:Y:S01]  /*4790*/  UIMAD UR6, UR25, UR6, 0x1 ;  /* 0x00000001190674a4 */ /* 0x000fe2000f8e0206 */
[----:B------:R-:W-:Y:S01]  /*47a0*/  FMUL.FTZ R34, R45, UR22 ;  /* 0x000000162d227c20 */ /* 0x000fe20008410000 */
[----:B------:R-:W3:Y:S01]  /*47b0*/  SHFL.IDX PT, R46, R123, RZ, 0x1c1f ;  /* 0x001c1fff7b2e7589 */ /* 0x000ee200000e0000 */
[----:B------:R-:W4:Y:S01]  /*47c0*/  MUFU.TANH R136, R136 ;  /* 0x0000008800887308 */ /* 0x000f220000002400 */
[----:B------:R-:W-:Y:S01]  /*47d0*/  FMUL.FTZ R36, R48, UR22 ;  /* 0x0000001630247c20 */ /* 0x000fe20008410000 */
[----:B------:R-:W-:Y:S01]  /*47e0*/  FMUL.FTZ R32, R49, UR22 ;  /* 0x0000001631207c20 */ /* 0x000fe20008410000 */
[----:B------:R-:W-:-:S02]  /*47f0*/  IMAD.U32 R121, RZ, RZ, UR6 ;  /* 0x00000006ff797e24 */ /* 0x000fc4000f8e00ff */
[----:B------:R-:W-:Y:S01]  /*4800*/  FMUL.FTZ R11, R38, UR22 ;  /* 0x00000016260b7c20 */ /* 0x000fe20008410000 */
[----:B------:R-:W-:Y:S01]  /*4810*/  FMUL.FTZ R38, R52, UR22 ;  /* 0x0000001634267c20 */ /* 0x000fe20008410000 */
[----:B------:R-:W-:Y:S01]  /*4820*/  FMUL.FTZ R40, R53, UR22 ;  /* 0x0000001635287c20 */ /* 0x000fe20008410000 */
[----:B------:R-:W-:Y:S01]  /*4830*/  IMAD R121, R16, -0x2, R121 ;  /* 0xfffffffe10797824 */ /* 0x000fe200078e0279 */
[----:B------:R-:W5:Y:S01]  /*4840*/  MUFU.TANH R132, R132 ;  /* 0x0000008400847308 */ /* 0x000f620000002400 */
[----:B------:R-:W-:Y:S01]  /*4850*/  FMUL.FTZ R25, R50, UR22 ;  /* 0x0000001632197c20 */ /* 0x000fe20008410000 */
[----:B------:R-:W-:Y:S01]  /*4860*/  FMUL.FTZ R13, R42, UR22 ;  /* 0x000000162a0d7c20 */ /* 0x000fe20008410000 */
[----:B-1----:R-:W-:Y:S02]  /*4870*/  IMAD R121, R30, UR47, R121 ;  /* 0x0000002f1e797c24 */ /* 0x002fe4000f8e0279 */
        /* <DEDUP_REMOVED lines=11> */
[----:B---3--:R-:W-:Y:S01]  /*4930*/  IADD3 R33, R46, -UR21, R121 ;  /* 0x800000152e217c10 */ /* 0x008fe2000fffe079 */
[----:B------:R-:W3:Y:S01]  /*4940*/  MUFU.TANH R128, R128 ;  /* 0x0000008000807308 */ /* 0x000ee20000002400 */
[----:B------:R-:W-:Y:S01]  /*4950*/  FMUL.FTZ R46, R61, UR22 ;  /* 0x000000163d2e7c20 */ /* 0x000fe20008410000 */
[----:B------:R-:W-:Y:S01]  /*4960*/  FMUL.FTZ R72, R72, UR22 ;  /* 0x0000001648487c20 */ /* 0x000fe20008410000 */
[----:B------:R-:W-:Y:S01]  /*4970*/  ISETP.GT.AND P1, PT, R33, RZ, PT ;  /* 0x000000ff2100720c */ /* 0x000fe20003f24270 */
[----:B------:R-:W-:Y:S01]  /*4980*/  FMUL.FTZ R73, R73, UR22 ;  /* 0x0000001649497c20 */ /* 0x000fe20008410000 */
[C---:B------:R-:W-:Y:S01]  /*4990*/  ISETP.GT.AND P2, PT, R33.reuse, 0x1, PT ;  /* 0x000000012100780c */ /* 0x040fe20003f44270 */
[----:B------:R-:W-:Y:S01]  /*49a0*/  FMUL.FTZ R76, R76, UR22 ;  /* 0x000000164c4c7c20 */ /* 0x000fe20008410000 */
[----:B--2---:R-:W-:Y:S01]  /*49b0*/  FSEL R134, R134, -INF , P1 ;  /* 0xff80000086867808 */ /* 0x004fe20000800000 */
[----:B------:R-:W2:Y:S01]  /*49c0*/  MUFU.TANH R126, R126 ;  /* 0x0000007e007e7308 */ /* 0x000ea20000002400 */
[----:B------:R-:W-:Y:S01]  /*49d0*/  ISETP.GT.AND P1, PT, R33, 0x8, PT ;  /* 0x000000082100780c */ /* 0x000fe20003f24270 */
[----:B------:R-:W-:Y:S01]  /*49e0*/  FMUL.FTZ R77, R77, UR22 ;  /* 0x000000164d4d7c20 */ /* 0x000fe20008410000 */
[----:B----4-:R-:W-:Y:S01]  /*49f0*/  FSEL R136, R136, -INF , P2 ;  /* 0xff80000088887808 */ /* 0x010fe20001000000 */
[----:B------:R-:W-:Y:S01]  /*4a00*/  FMUL.FTZ R80, R80, UR22 ;  /* 0x0000001650507c20 */ /* 0x000fe20008410000 */
[----:B------:R-:W-:Y:S01]  /*4a10*/  FMNMX.FTZ R31, R134, R3, !PT ;  /* 0x00000003861f7209 */ /* 0x000fe20007810000 */
[----:B------:R-:W-:Y:S01]  /*4a20*/  FMUL.FTZ R81, R81, UR22 ;  /* 0x0000001651517c20 */ /* 0x000fe20008410000 */
        /* <DEDUP_REMOVED lines=8> */
[----:B-----5:R-:W-:Y:S01]  /*4ab0*/  FSEL R132, R132, -INF , P2 ;  /* 0xff80000084847808 */ /* 0x020fe20001000000 */
[----:B------:R-:W5:Y:S01]  /*4ac0*/  MUFU.TANH R120, R120 ;  /* 0x0000007800787308 */ /* 0x000f620000002400 */
[----:B------:R-:W-:Y:S01]  /*4ad0*/  FMNMX.FTZ R31, R138, R31, !PT ;  /* 0x0000001f8a1f7209 */ /* 0x000fe20007810000 */
[----:B------:R-:W-:Y:S01]  /*4ae0*/  FMUL.FTZ R35, R66, UR22 ;  /* 0x0000001642237c20 */ /* 0x000fe20008410000 */
[C---:B------:R-:W-:Y:S01]  /*4af0*/  ISETP.GT.AND P2, PT, R33.reuse, 0x11, PT ;  /* 0x000000112100780c */ /* 0x040fe20003f44270 */
[----:B------:R-:W5:Y:S01]  /*4b00*/  SHFL.IDX PT, R66, R123, 0x1, 0x1c1f ;  /* 0x003c1f007b427f89 */ /* 0x000f6200000e0000 */
[----:B-1----:R-:W-:Y:S01]  /*4b10*/  FSEL R130, R130, -INF , P1 ;  /* 0xff80000082827808 */ /* 0x002fe20000800000 */
[----:B0-----:R-:W-:Y:S01]  /*4b20*/  FMUL.FTZ R5, R26, UR22 ;  /* 0x000000161a057c20 */ /* 0x001fe20008410000 */
[----:B------:R-:W-:Y:S01]  /*4b30*/  FMNMX.FTZ R31, R132, R31, !PT ;  /* 0x0000001f841f7209 */ /* 0x000fe20007810000 */
[----:B------:R-:W0:Y:S01]  /*4b40*/  MUFU.TANH R15, R15 ;  /* 0x0000000f000f7308 */ /* 0x000e220000002400 */
[----:B------:R-:W-:Y:S01]  /*4b50*/  ISETP.GT.AND P1, PT, R33, 0x18, PT ;  /* 0x000000182100780c */ /* 0x000fe20003f24270 */
[----:B------:R-:W-:Y:S01]  /*4b60*/  FMUL.FTZ R12, R39, UR22 ;  /* 0x00000016270c7c20 */ /* 0x000fe20008410000 */
[----:B---3--:R-:W-:Y:S01]  /*4b70*/  FSEL R128, R128, -INF , P2 ;  /* 0xff80000080807808 */ /* 0x008fe20001000000 */
[----:B------:R-:W-:Y:S01]  /*4b80*/  FMUL.FTZ R28, R55, UR22 ;  /* 0x00000016371c7c20 */ /* 0x000fe20008410000 */
[----:B------:R-:W-:Y:S01]  /*4b90*/  FMNMX.FTZ R31, R130, R31, !PT ;  /* 0x0000001f821f7209 */ /* 0x000fe20007810000 */
[----:B------:R-:W-:Y:S01]  /*4ba0*/  FMUL.FTZ R39, R70, UR22 ;  /* 0x0000001646277c20 */ /* 0x000fe20008410000 */
[----:B------:R-:W-:Y:S01]  /*4bb0*/  ISETP.GT.AND P2, PT, R33, 0x19, PT ;  /* 0x000000192100780c */ /* 0x000fe20003f44270 */
[----:B------:R-:W1:Y:S01]  /*4bc0*/  MUFU.TANH R24, R24 ;  /* 0x0000001800187308 */ /* 0x000e620000002400 */
[----:B--2---:R-:W-:Y:S01]  /*4bd0*/  FSEL R126, R126, -INF , P1 ;  /* 0xff8000007e7e7808 */ /* 0x004fe20000800000 */
[----:B------:R-:W-:Y:S01]  /*4be0*/  FMUL.FTZ R14, R43, UR22 ;  /* 0x000000162b0e7c20 */ /* 0x000fe20008410000 */
[----:B------:R-:W-:Y:S01]  /*4bf0*/  FMNMX.FTZ R31, R128, R31, !PT ;  /* 0x0000001f801f7209 */ /* 0x000fe20007810000 */
[----:B------:R-:W-:Y:S01]  /*4c00*/  FMUL.FTZ R43, R74, UR22 ;  /* 0x000000164a2b7c20 */ /* 0x000fe20008410000 */
[----:B------:R-:W-:Y:S01]  /*4c10*/  ISETP.GT.AND P1, PT, R33, 0x20, PT ;  /* 0x000000202100780c */ /* 0x000fe20003f24270 */
[----:B------:R-:W-:Y:S01]  /*4c20*/  FMUL.FTZ R21, R47, UR22 ;  /* 0x000000162f157c20 */ /* 0x000fe20008410000 */
[----:B----4-:R-:W-:Y:S01]  /*4c30*/  FSEL R124, R124, -INF , P2 ;  /* 0xff8000007c7c7808 */ /* 0x010fe20001000000 */
[----:B------:R-:W2:Y:S01]  /*4c40*/  MUFU.TANH R34, R34 ;  /* 0x0000002200227308 */ /* 0x000ea20000002400 */
[----:B------:R-:W-:Y:S01]  /*4c50*/  FMNMX.FTZ R31, R126, R31, !PT ;  /* 0x0000001f7e1f7209 */ /* 0x000fe20007810000 */
[----:B------:R-:W-:Y:S01]  /*4c60*/  FMUL.FTZ R47, R78, UR22 ;  /* 0x000000164e2f7c20 */ /* 0x000fe20008410000 */
[----:B------:R-:W-:Y:S01]  /*4c70*/  ISETP.GT.AND P2, PT, R33, 0x21, PT ;  /* 0x000000212100780c */ /* 0x000fe20003f44270 */
[----:B------:R-:W-:Y:S01]  /*4c80*/  FMUL.FTZ R26, R51, UR22 ;  /* 0x00000016331a7c20 */ /* 0x000fe20008410000 */
[----:B-----5:R-:W-:Y:S01]  /*4c90*/  FSEL R120, R120, -INF , P1 ;  /* 0xff80000078787808 */ /* 0x020fe20000800000 */
[----:B------:R-:W-:Y:S01]  /*4ca0*/  FMUL.FTZ R51, R82, UR22 ;  /* 0x0000001652337c20 */ /* 0x000fe20008410000 */
[----:B------:R-:W-:Y:S01]  /*4cb0*/  FMNMX.FTZ R31, R124, R31, !PT ;  /* 0x0000001f7c1f7209 */ /* 0x000fe20007810000 */
[----:B------:R-:W3:Y:S01]  /*4cc0*/  MUFU.TANH R36, R36 ;  /* 0x0000002400247308 */ /* 0x000ee20000002400 */
        /* <DEDUP_REMOVED lines=20> */
[----:B---3--:R-:W-:Y:S01]  /*4e10*/  FSEL R36, R36, -INF , P1 ;  /* 0xff80000024247808 */ /* 0x008fe20000800000 */
[----:B------:R-:W-:Y:S01]  /*4e20*/  ULEA UR6, UR38, UR45, 0x3 ;  /* 0x0000002d26067291 */ /* 0x000fe2000f8e183f */
[----:B------:R-:W-:Y:S01]  /*4e30*/  FMNMX.FTZ R31, R34, R31, !PT ;  /* 0x0000001f221f7209 */ /* 0x000fe20007810000 */
[----:B------:R-:W2:Y:S01]  /*4e40*/  MUFU.TANH R40, R40 ;  /* 0x0000002800287308 */ /* 0x000ea20000002400 */
[----:B------:R-:W-:Y:S01]  /*4e50*/  ISETP.GT.AND P1, PT, R33, 0x38, PT ;  /* 0x000000382100780c */ /* 0x000fe20003f24270 */
[----:B------:R-:W-:Y:S01]  /*4e60*/  UIADD3 UR6, UR6, 0x16840, URZ ;  /* 0x0001684006067890 */ /* 0x000fe2000fffe03f */
[----:B0-----:R-:W-:-:S02]  /*4e70*/  FSEL R32, R32, -INF , P2 ;  /* 0xff80000020207808 */ /* 0x001fc40001000000 */
[----:B------:R-:W-:Y:S01]  /*4e80*/  FMNMX.FTZ R31, R36, R31, !PT ;  /* 0x0000001f241f7209 */ /* 0x000fe20007810000 */
[----:B------:R-:W-:Y:S01]  /*4e90*/  UPRMT UR6, UR43, 0x654, UR6 ;  /* 0x000006542b067896 */ /* 0x000fe20008000006 */
[C---:B------:R-:W-:Y:S01]  /*4ea0*/  ISETP.GT.AND P2, PT, R33.reuse, 0x39, PT ;  /* 0x000000392100780c */ /* 0x040fe20003f44270 */
[----:B------:R-:W0:Y:S01]  /*4eb0*/  MUFU.TANH R42, R42 ;  /* 0x0000002a002a7308 */ /* 0x000e220000002400 */
[----:B-1----:R-:W-:Y:S02]  /*4ec0*/  FSEL R38, R38, -INF , P1 ;  /* 0xff80000026267808 */ /* 0x002fe40000800000 */
[----:B------:R-:W-:Y:S02]  /*4ed0*/  FMNMX.FTZ R31, R32, R31, !PT ;  /* 0x0000001f201f7209 */ /* 0x000fe40007810000 */
[C---:B------:R-:W-:Y:S02]  /*4ee0*/  ISETP.GT.AND P1, PT, R33.reuse, 0x40, PT ;  /* 0x000000402100780c */ /* 0x040fe40003f24270 */
[----:B------:R-:W-:Y:S01]  /*4ef0*/  FMNMX.FTZ R31, R38, R31, !PT ;  /* 0x0000001f261f7209 */ /* 0x000fe20007810000 */
[----:B------:R-:W1:Y:S01]  /*4f00*/  MUFU.TANH R44, R44 ;  /* 0x0000002c002c7308 */ /* 0x000e620000002400 */
[----:B--2---:R-:W-:Y:S01]  /*4f10*/  FSEL R40, R40, -INF , P2 ;  /* 0xff80000028287808 */ /* 0x004fe20001000000 */
[----:B------:R-:W-:Y:S01]  /*4f20*/  SYNCS.ARRIVE.TRANS64.RED.A1T0 RZ, [UR6], RZ ;  /* 0x000000ffffff79a7 */ /* 0x000fe20008100406 */
[----:B------:R-:W-:-:S02]  /*4f30*/  ISETP.GT.AND P2, PT, R33, 0x41, PT ;  /* 0x000000412100780c */ /* 0x000fc40003f44270 */
        /* <DEDUP_REMOVED lines=56> */
[----:B------:R-:W-:Y:S01]  /*52c0*/  ISETP.GT.AND P2, PT, R33, 0x79, PT ;  /* 0x000000792100780c */ /* 0x000fe20003f44270 */
[----:B------:R-:W-:Y:S01]  /*52d0*/  FMUL.FTZ R33, R63, UR22 ;  /* 0x000000163f217c20 */ /* 0x000fe20008410000 */
[----:B------:R-:W-:Y:S02]  /*52e0*/  FMNMX.FTZ R15, R80, R15, !PT ;  /* 0x0000000f500f7209 */ /* 0x000fe40007810000 */
[----:B------:R-:W-:Y:S01]  /*52f0*/  IADD3 R63, R66, -UR21, R121 ;  /* 0x80000015423f7c10 */ /* 0x000fe2000fffe079 */
[----:B------:R-:W1:Y:S01]  /*5300*/  MUFU.TANH R5, R5 ;  /* 0x0000000500057308 */ /* 0x000e620000002400 */
[----:B--2---:R-:W-:Y:S02]  /*5310*/  FSEL R84, R84, -INF , P1 ;  /* 0xff80000054547808 */ /* 0x004fe40000800000 */
[----:B------:R-:W-:-:S02]  /*5320*/  ISETP.GT.AND P3, PT, R63, 0x1, PT ;  /* 0x000000013f00780c */ /* 0x000fc40003f64270 */
[----:B------:R-:W-:-:S03]  /*5330*/  FMNMX.FTZ R15, R84, R15, !PT ;  /* 0x0000000f540f7209 */ /* 0x000fc60007810000 */
[----:B------:R-:W2:Y:S01]  /*5340*/  MUFU.TANH R6, R6 ;  /* 0x0000000600067308 */ /* 0x000ea20000002400 */
[----:B0-----:R-:W-:Y:S02]  /*5350*/  FSEL R122, R85, -INF , P2 ;  /* 0xff800000557a7808 */ /* 0x001fe40001000000 */
[----:B------:R-:W-:Y:S02]  /*5360*/  ISETP.GT.AND P2, PT, R63, RZ, PT ;  /* 0x000000ff3f00720c */ /* 0x000fe40003f44270 */
[----:B------:R-:W-:-:S03]  /*5370*/  FMNMX.FTZ R15, R122, R15, !PT ;  /* 0x0000000f7a0f7209 */ /* 0x000fc60007810000 */
[----:B------:R-:W0:Y:S01]  /*5380*/  MUFU.TANH R7, R7 ;  /* 0x0000000700077308 */ /* 0x000e220000002400 */
[----:B-1----:R-:W-:Y:S01]  /*5390*/  FSEL R5, R5, -INF , P2 ;  /* 0xff80000005057808 */ /* 0x002fe20001000000 */
[----:B------:R-:W1:Y:S01]  /*53a0*/  SHFL.BFLY PT, R24, R15, 0x2, 0x1f ;  /* 0x0c401f000f187f89 */ /* 0x000e6200000e0000 */
[----:B------:R-:W-:Y:S02]  /*53b0*/  ISETP.GT.AND P2, PT, R63, 0x8, PT ;  /* 0x000000083f00780c */ /* 0x000fe40003f44270 */
[----:B------:R-:W-:-:S03]  /*53c0*/  FMNMX.FTZ R65, R5, R4, !PT ;  /* 0x0000000405417209 */ /* 0x000fc60007810000 */
[----:B------:R-:W3:Y:S01]  /*53d0*/  MUFU.TANH R8, R8 ;  /* 0x0000000800087308 */ /* 0x000ee20000002400 */
        /* <DEDUP_REMOVED lines=8> */
[----:B---3--:R-:W-:Y:S02]  /*5460*/  FSEL R8, R8, -INF , P3 ;  /* 0xff80000008087808 */ /* 0x008fe40001800000 */
[----:B-1----:R-:W-:Y:S02]  /*5470*/  FMNMX.FTZ R24, R15, R24, !PT ;  /* 0x000000180f187209 */ /* 0x002fe40007810000 */
[----:B------:R-:W1:Y:S01]  /*5480*/  LDC R15, c[0x0][0x988] ;  /* 0x00026200ff0f7b82 */ /* 0x000e620000000800 */
[----:B------:R-:W-:Y:S02]  /*5490*/  ISETP.GT.AND P3, PT, R63, 0x11, PT ;  /* 0x000000113f00780c */ /* 0x000fe40003f64270 */
[----:B------:R-:W3:Y:S01]  /*54a0*/  MUFU.TANH R11, R11 ;  /* 0x0000000b000b7308 */ /* 0x000ee20000002400 */
[----:B------:R-:W4:Y:S01]  /*54b0*/  SHFL.BFLY PT, R55, R24, 0x1, 0x1f ;  /* 0x0c201f0018377f89 */ /* 0x000f2200000e0000 */
[----:B--2---:R-:W-:-:S02]  /*54c0*/  FSEL R74, R9, -INF , P2 ;  /* 0xff800000094a7808 */ /* 0x004fc40001000000 */
[----:B------:R-:W-:Y:S02]  /*54d0*/  FMNMX.FTZ R65, R8, R65, !PT ;  /* 0x0000004108417209 */ /* 0x000fe40007810000 */
[C---:B------:R-:W-:Y:S02]  /*54e0*/  ISETP.GT.AND P2, PT, R63.reuse, 0x18, PT ;  /* 0x000000183f00780c */ /* 0x040fe40003f44270 */
[----:B------:R-:W2:Y:S01]  /*54f0*/  MUFU.TANH R12, R12 ;  /* 0x0000000c000c7308 */ /* 0x000ea20000002400 */
[----:B0-----:R-:W-:Y:S02]  /*5500*/  FSEL R10, R10, -INF , P3 ;  /* 0xff8000000a0a7808 */ /* 0x001fe40001800000 */
[----:B------:R-:W-:Y:S02]  /*5510*/  FMNMX.FTZ R65, R74, R65, !PT ;  /* 0x000000414a417209 */ /* 0x000fe40007810000 */
[----:B------:R-:W-:Y:S02]  /*5520*/  ISETP.GT.AND P3, PT, R63, 0x19, PT ;  /* 0x000000193f00780c */ /* 0x000fe40003f64270 */
[----:B------:R-:W-:Y:S01]  /*5530*/  FMNMX.FTZ R65, R10, R65, !PT ;  /* 0x000000410a417209 */ /* 0x000fe20007810000 */
[----:B------:R-:W0:Y:S01]  /*5540*/  MUFU.TANH R13, R13 ;  /* 0x0000000d000d7308 */ /* 0x000e220000002400 */
[----:B---3--:R-:W-:-:S02]  /*5550*/  FSEL R78, R11, -INF , P2 ;  /* 0xff8000000b4e7808 */ /* 0x008fc40001000000 */
[----:B------:R-:W-:Y:S02]  /*5560*/  ISETP.GT.AND P2, PT, R63, 0x20, PT ;  /* 0x000000203f00780c */ /* 0x000fe40003f44270 */
[----:B------:R-:W-:-:S03]  /*5570*/  FMNMX.FTZ R65, R78, R65, !PT ;  /* 0x000000414e417209 */ /* 0x000fc60007810000 */
[----:B------:R-:W3:Y:S01]  /*5580*/  MUFU.TANH R14, R14 ;  /* 0x0000000e000e7308 */ /* 0x000ee20000002400 */
[----:B--2---:R-:W-:Y:S02]  /*5590*/  FSEL R12, R12, -INF , P3 ;  /* 0xff8000000c0c7808 */ /* 0x004fe40001800000 */
[----:B----4-:R-:W-:Y:S02]  /*55a0*/  FMNMX.FTZ R24, R24, R55, !PT ;  /* 0x0000003718187209 */ /* 0x010fe40007810000 */
[----:B------:R-:W-:Y:S02]  /*55b0*/  ISETP.GT.AND P3, PT, R63, 0x21, PT ;  /* 0x000000213f00780c */ /* 0x000fe40003f64270 */
[----:B------:R-:W-:Y:S01]  /*55c0*/  FMNMX.FTZ R65, R12, R65, !PT ;  /* 0x000000410c417209 */ /* 0x000fe20007810000 */
[----:B------:R-:W2:Y:S01]  /*55d0*/  MUFU.TANH R20, R20 ;  /* 0x0000001400147308 */ /* 0x000ea20000002400 */
[----:B0-----:R-:W-:Y:S01]  /*55e0*/  FSEL R82, R13, -INF , P2 ;  /* 0xff8000000d527808 */ /* 0x001fe20001000000 */
[----:B-1----:R-:W-:Y:S01]  /*55f0*/  FMUL.FTZ R55, R24, R15 ;  /* 0x0000000f18377220 */ /* 0x002fe20000410000 */
[----:B------:R-:W-:-:S02]  /*5600*/  ISETP.GT.AND P2, PT, R63, 0x28, PT ;  /* 0x000000283f00780c */ /* 0x000fc40003f44270 */
[----:B------:R-:W-:Y:S02]  /*5610*/  FMNMX.FTZ R65, R82, R65, !PT ;  /* 0x0000004152417209 */ /* 0x000fe40007810000 */
[----:B------:R-:W-:Y:S01]  /*5620*/  FSETP.NEU.FTZ.AND P1, PT, R24, -INF , PT ;  /* 0xff8000001800780b */ /* 0x000fe20003f3d000 */
[----:B------:R-:W0:Y:S01]  /*5630*/  MUFU.TANH R21, R21 ;  /* 0x0000001500157308 */ /* 0x000e220000002400 */
[----:B---3--:R-:W-:Y:S02]  /*5640*/  FSEL R14, R14, -INF , P3 ;  /* 0xff8000000e0e7808 */ /* 0x008fe40001800000 */
[----:B------:R-:W-:Y:S02]  /*5650*/  ISETP.GT.AND P3, PT, R63, 0x29, PT ;  /* 0x000000293f00780c */ /* 0x000fe40003f64270 */
[----:B------:R-:W-:Y:S02]  /*5660*/  FMNMX.FTZ R65, R14, R65, !PT ;  /* 0x000000410e417209 */ /* 0x000fe40007810000 */
[----:B------:R-:W-:Y:S01]  /*5670*/  FSEL R55, R55, RZ, P1 ;  /* 0x000000ff37377208 */ /* 0x000fe20000800000 */
[----:B------:R-:W1:Y:S01]  /*5680*/  MUFU.TANH R25, R25 ;  /* 0x0000001900197308 */ /* 0x000e620000002400 */
[----:B--2---:R-:W-:-:S02]  /*5690*/  FSEL R20, R20, -INF , P2 ;  /* 0xff80000014147808 */ /* 0x004fc40001000000 */
        /* <DEDUP_REMOVED lines=28> */
[----:B------:R-:W-:Y:S01]  /*5860*/  FSEL R48, R24, RZ, P1 ;  /* 0x000000ff18307208 */ /* 0x000fe20000800000 */
[----:B------:R-:W2:Y:S01]  /*5870*/  MUFU.TANH R29, R29 ;  /* 0x0000001d001d7308 */ /* 0x000ea20000002400 */
[----:B0-----:R-:W-:Y:S01]  /*5880*/  FSEL R120, R27, -INF , P2 ;  /* 0xff8000001b787808 */ /* 0x001fe20001000000 */
[----:B------:R-:W-:Y:S01]  /*5890*/  FFMA.FTZ R27, R40, R15, -R55 ;  /* 0x0000000f281b7223 */ /* 0x000fe20000010837 */
[C---:B------:R-:W-:Y:S01]  /*58a0*/  ISETP.GT.AND P2, PT, R63.reuse, 0x40, PT ;  /* 0x000000403f00780c */ /* 0x040fe20003f44270 */
[----:B------:R-:W-:Y:S01]  /*58b0*/  FADD.FTZ R48, -R48, R3 ;  /* 0x0000000330307221 */ /* 0x000fe20000010100 */
[----:B------:R-:W-:Y:S01]  /*58c0*/  FMNMX.FTZ R65, R120, R65, !PT ;  /* 0x0000004178417209 */ /* 0x000fe20007810000 */
[-CC-:B------:R-:W-:Y:S01]  /*58d0*/  FFMA.FTZ R150, R138, R15.reuse, -R55.reuse ;  /* 0x0000000f8a967223 */ /* 0x180fe20000010837 */
[-CC-:B------:R-:W-:Y:S01]  /*58e0*/  FFMA.FTZ R144, R130, R15.reuse, -R55.reuse ;  /* 0x0000000f82907223 */ /* 0x180fe20000010837 */
[----:B------:R-:W0:Y:S01]  /*58f0*/  MUFU.TANH R30, R30 ;  /* 0x0000001e001e7308 */ /* 0x000e220000002400 */
[----:B-1----:R-:W-:Y:S01]  /*5900*/  FSEL R28, R28, -INF , P3 ;  /* 0xff8000001c1c7808 */ /* 0x002fe20001800000 */
[-C--:B------:R-:W-:Y:S01]  /*5910*/  FMUL.FTZ R48, R48, R15.reuse ;  /* 0x0000000f30307220 */ /* 0x080fe20000410000 */
        /* <DEDUP_REMOVED lines=9> */
[----:B------:R-:W-:Y:S01]  /*59b0*/  FFMA.FTZ R122, R122, R15, -R55 ;  /* 0x0000000f7a7a7223 */ /* 0x000fe20000010837 */
[----:B------:R-:W-:-:S03]  /*59c0*/  FMNMX.FTZ R65, R52, R65, !PT ;  /* 0x0000004134417209 */ /* 0x000fc60007810000 */
[----:B------:R-:W2:Y:S01]  /*59d0*/  MUFU.TANH R33, R33 ;  /* 0x0000002100217308 */ /* 0x000ea20000002400 */
[----:B0-----:R-:W-:Y:S02]  /*59e0*/  FSEL R30, R30, -INF , P3 ;  /* 0xff8000001e1e7808 */ /* 0x001fe40001800000 */
[----:B------:R-:W-:Y:S02]  /*59f0*/  ISETP.GT.AND P3, PT, R63, 0x49, PT ;  /* 0x000000493f00780c */ /* 0x000fe40003f64270 */
[----:B------:R-:W-:-:S03]  /*5a00*/  FMNMX.FTZ R65, R30, R65, !PT ;  /* 0x000000411e417209 */ /* 0x000fc60007810000 */
[----:B------:R-:W0:Y:S01]  /*5a10*/  MUFU.TANH R35, R35 ;  /* 0x0000002300237308 */ /* 0x000e220000002400 */
[----:B-1----:R-:W-:Y:S01]  /*5a20*/  FSEL R50, R31, -INF , P2 ;  /* 0xff8000001f327808 */ /* 0x002fe20001000000 */
[----:B------:R-:W-:Y:S01]  /*5a30*/  FFMA.FTZ R31, R62, R15, -R55 ;  /* 0x0000000f3e1f7223 */ /* 0x000fe20000010837 */
[----:B------:R-:W-:Y:S02]  /*5a40*/  ISETP.GT.AND P2, PT, R63, 0x50, PT ;  /* 0x000000503f00780c */ /* 0x000fe40003f44270 */
[----:B------:R-:W-:-:S03]  /*5a50*/  FMNMX.FTZ R65, R50, R65, !PT ;  /* 0x0000004132417209 */ /* 0x000fc60007810000 */
[----:B------:R-:W1:Y:S01]  /*5a60*/  MUFU.TANH R37, R37 ;  /* 0x0000002500257308 */ /* 0x000e620000002400 */
[----:B--2---:R-:W-:Y:S01]  /*5a70*/  FSEL R34, R33, -INF , P3 ;  /* 0xff80000021227808 */ /* 0x004fe20001800000 */
[----:B------:R-:W-:Y:S01]  /*5a80*/  FFMA.FTZ R33, R64, R15, -R55 ;  /* 0x0000000f40217223 */ /* 0x000fe20000010837 */
[----:B------:R-:W-:Y:S02]  /*5a90*/  ISETP.GT.AND P3, PT, R63, 0x51, PT ;  /* 0x000000513f00780c */ /* 0x000fe40003f64270 */
[----:B------:R-:W-:-:S03]  /*5aa0*/  FMNMX.FTZ R25, R34, R65, !PT ;  /* 0x0000004122197209 */ /* 0x000fc60007810000 */
[----:B------:R-:W2:Y:S01]  /*5ab0*/  MUFU.TANH R39, R39 ;  /* 0x0000002700277308 */ /* 0x000ea20000002400 */
[----:B0-----:R-:W-:Y:S01]  /*5ac0*/  FSEL R126, R35, -INF , P2 ;  /* 0xff800000237e7808 */ /* 0x001fe20001000000 */
[--C-:B------:R-:W-:Y:S01]  /*5ad0*/  FFMA.FTZ R35, R76, R15, -R55.reuse ;  /* 0x0000000f4c237223 */ /* 0x100fe20000010837 */
[----:B------:R-:W-:Y:S02]  /*5ae0*/  ISETP.GT.AND P2, PT, R63, 0x58, PT ;  /* 0x000000583f00780c */ /* 0x000fe40003f44270 */
[----:B------:R-:W-:Y:S01]  /*5af0*/  FMNMX.FTZ R6, R126, R25, !PT ;  /* 0x000000197e067209 */ /* 0x000fe20007810000 */
[-CC-:B------:R-:W-:Y:S01]  /*5b00*/  FFMA.FTZ R25, R32, R15.reuse, -R55.reuse ;  /* 0x0000000f20197223 */ /* 0x180fe20000010837 */
[-CC-:B------:R-:W-:Y:S01]  /*5b10*/  FFMA.FTZ R32, R72, R15.reuse, -R55.reuse ;  /* 0x0000000f48207223 */ /* 0x180fe20000010837 */
[----:B------:R-:W0:Y:S01]  /*5b20*/  MUFU.TANH R41, R41 ;  /* 0x0000002900297308 */ /* 0x000e220000002400 */
[----:B-1----:R-:W-:Y:S01]  /*5b30*/  FSEL R65, R37, -INF , P3 ;  /* 0xff80000025417808 */ /* 0x002fe20001800000 */
[----:B------:R-:W-:Y:S01]  /*5b40*/  FFMA.FTZ R37, R60, R15, -R55 ;  /* 0x0000000f3c257223 */ /* 0x000fe20000010837 */
[----:B------:R-:W-:-:S02]  /*5b50*/  ISETP.GT.AND P3, PT, R63, 0x59, PT ;  /* 0x000000593f00780c */ /* 0x000fc40003f64270 */
        /* <DEDUP_REMOVED lines=39> */
[----:B------:R-:W-:Y:S01]  /*5dd0*/  MUFU.EX2 R148, R148 ;  /* 0x0000009400947308 */ /* 0x000fe20000000800 */
[----:B--2---:R-:W-:-:S04]  /*5de0*/  FSEL R44, R61, -INF , P3 ;  /* 0xff8000003d2c7808 */ /* 0x004fc80001800000 */
        /* <DEDUP_REMOVED lines=15> */
[----:B------:R-:W-:-:S03]  /*5ee0*/  FMUL.FTZ R49, R6, R15 ;  /* 0x0000000f06317220 */ /* 0x000fc60000410000 */
[----:B------:R-:W-:Y:S02]  /*5ef0*/  FSEL R3, R6, RZ, P2 ;  /* 0x000000ff06037208 */ /* 0x000fe40001000000 */
[----:B------:R-:W-:Y:S01]  /*5f00*/  MUFU.EX2 R142, R142 ;  /* 0x0000008e008e7308 */ /* 0x000fe20000000800 */
[----:B------:R-:W-:Y:S02]  /*5f10*/  FSEL R49, R49, RZ, P2 ;  /* 0x000000ff31317208 */ /* 0x000fe40001000000 */
[----:B------:R-:W-:-:S03]  /*5f20*/  FADD.FTZ R54, -R3, R4 ;  /* 0x0000000403367221 */ /* 0x000fc60000010100 */
[-CC-:B------:R-:W-:Y:S01]  /*5f30*/  FFMA.FTZ R46, R5, R15.reuse, -R49.reuse ;  /* 0x0000000f052e7223 */ /* 0x180fe20000010831 */
[-CC-:B------:R-:W-:Y:S01]  /*5f40*/  FFMA.FTZ R149, R66, R15.reuse, -R49.reuse ;  /* 0x0000000f42957223 */ /* 0x180fe20000010831 */
[-C--:B------:R-:W-:Y:S01]  /*5f50*/  FMUL.FTZ R3, R54, R15.reuse ;  /* 0x0000000f36037220 */ /* 0x080fe20000410000 */
        /* <DEDUP_REMOVED lines=33> */
[----:B-1----:R-:W-:Y:S01]  /*6170*/  FFMA.FTZ R0, R3, R0, R46 ;  /* 0x0000000003007223 */ /* 0x002fe2000001002e */
[----:B------:R-:W-:Y:S01]  /*6180*/  FADD.FTZ R2, R144, R53 ;  /* 0x0000003590027221 */ /* 0x000fe20000010000 */
[-CC-:B------:R-:W-:Y:S01]  /*6190*/  FFMA.FTZ R127, R47, R15.reuse, -R49.reuse ;  /* 0x0000000f2f7f7223 */ /* 0x180fe20000010831 */
[-CC-:B------:R-:W-:Y:S01]  /*61a0*/  FFMA.FTZ R40, R40, R15.reuse, -R49.reuse ;  /* 0x0000000f28287223 */ /* 0x180fe20000010831 */
[-CC-:B------:R-:W-:Y:S01]  /*61b0*/  FFMA.FTZ R121, R51, R15.reuse, -R49.reuse ;  /* 0x0000000f33797223 */ /* 0x180fe20000010831 */
[----:B------:R-:W-:Y:S01]  /*61c0*/  FADD.FTZ R53, R9, R2 ;  /* 0x0000000209357221 */ /* 0x000fe20000010000 */
[-C--:B------:R-:W-:Y:S01]  /*61d0*/  FFMA.FTZ R42, R42, R15.reuse, -R49 ;  /* 0x0000000f2a2a7223 */ /* 0x080fe20000010831 */
[----:B------:R-:W1:Y:S01]  /*61e0*/  MUFU.EX2 R8, R8 ;  /* 0x0000000800087308 */ /* 0x000e620000000800 */
[----:B0-----:R-:W-:Y:S01]  /*61f0*/  FADD.FTZ R0, R149, R0 ;  /* 0x0000000095007221 */ /* 0x001fe20000010000 */
[----:B------:R-:W-:Y:S01]  /*6200*/  FADD.FTZ R2, R146, R53 ;  /* 0x0000003592027221 */ /* 0x000fe20000010000 */
[-CC-:B------:R-:W-:Y:S01]  /*6210*/  FFMA.FTZ R123, R59, R15.reuse, -R49.reuse ;  /* 0x0000000f3b7b7223 */ /* 0x180fe20000010831 */
[----:B------:R-:W-:-:S02]  /*6220*/  FFMA.FTZ R44, R44, R15, -R49 ;  /* 0x0000000f2c2c7223 */ /* 0x000fc40000010831 */
        /* <DEDUP_REMOVED lines=106> */
.L_x_14867:
        /* <DEDUP_REMOVED lines=78> */
.L_x_14857:
[----:B------:R-:W-:-:S13]  /*6db0*/  ISETP.LE.AND P1, PT, RZ, UR25, PT ;  /* 0x00000019ff007c0c */ /* 0x000fda000bf23270 */
[----:B------:R-:W-:Y:S05]  /*6dc0*/  @!P1 BRA `(.L_x_14869) ;  /* 0x00000024004c9947 */ /* 0x000fea0003800000 */
[----:B------:R-:W-:Y:S01]  /*6dd0*/  MOV R4, R6 ;  /* 0x0000000600047202 */ /* 0x000fe20000000f00 */
[----:B------:R-:W-:Y:S01]  /*6de0*/  IMAD.MOV.U32 R3, RZ, RZ, R24 ;  /* 0x000000ffff037224 */ /* 0x000fe200078e0018 */
[----:B------:R-:W-:Y:S01]  /*6df0*/  UMOV UR22, UR37 ;  /* 0x0000002500167c82 */ /* 0x000fe20008000000 */
[----:B------:R-:W-:Y:S01]  /*6e00*/  UMOV UR21, UR38 ;  /* 0x0000002600157c82 */ /* 0x000fe20008000000 */
[----:B------:R-:W-:-:S05]  /*6e10*/  ULDC UR23, c[0x0][0x9d8] ;  /* 0x0002760000177ab9 */ /* 0x000fca0000000800 */
.L_x_14880:
[----:B------:R-:W-:Y:S01]  /*6e20*/  ISETP.NE.AND P2, PT, RZ, UR44, PT ;  /* 0x0000002cff007c0c */ /* 0x000fe2000bf45270 */
[----:B------:R-:W-:-:S04]  /*6e30*/  UISETP.NE.AND UP0, UPT, UR21, 0x1, UPT ;  /* 0x000000011500788c */ /* 0x000fc8000bf05270 */
[----:B------:R-:W-:-:S04]  /*6e40*/  USEL UR37, URZ, 0x1, UP0 ;  /* 0x000000013f257887 */ /* 0x000fc80008000000 */
[----:B------:R-:W-:-:S04]  /*6e50*/  ULOP3.LUT UR37, UR22, UR37, URZ, 0x3c, !UPT ;  /* 0x0000002516257292 */ /* 0x000fc8000f8e3c3f */
[----:B------:R-:W-:Y:S08]  /*6e60*/  @P2 BRA `(.L_x_14870) ;  /* 0x0000000000382947 */ /* 0x000ff00003800000 */
[----:B------:R-:W-:Y:S05]  /*6e70*/  @!P0 BRA `(.L_x_14871) ;  /* 0x0000000000048947 */ /* 0x000fea0003800000 */
[----:B------:R-:W-:Y:S01]  /*6e80*/  BPT.TRAP 0x1 ;  /* 0x000000040000795c */ /* 0x000fe20000300000 */
.L_x_14871:
        /* <DEDUP_REMOVED lines=9> */
.L_x_14872:
[----:B-1----:R-:W-:Y:S05]  /*6f20*/  @P1 BRA `(.L_x_14870) ;  /* 0x0000000000081947 */ /* 0x002fea0003800000 */
[----:B------:R-:W1:Y:S02]  /*6f30*/  SYNCS.PHASECHK.TRANS64.TRYWAIT P1, [UR6+0x16830], R5 ;  /* 0x01683005ff0075a7 */ /* 0x000e640008020146 */
[----:B-1----:R-:W-:Y:S05]  /*6f40*/  @!P1 BRA `(.L_x_14873) ;  /* 0x0000008800089947 */ /* 0x002fea0003800000 */
.L_x_14870:
        /* <DEDUP_REMOVED lines=28> */
.L_x_14875:
[----:B------:R-:W-:Y:S01]  /*7110*/  ULEA UR6, UR21, UR45, 0x3 ;  /* 0x0000002d15067291 */ /* 0x000fe2000f8e183f */
[----:B------:R-:W-:-:S05]  /*7120*/  IMAD.U32 R5, RZ, RZ, UR22 ;  /* 0x00000016ff057e24 */ /* 0x000fca000f8e00ff */
[----:B------:R-:W-:-:S04]  /*7130*/  SHF.L.U32 R5, R5, 0x1f, RZ ;  /* 0x0000001f05057819 */ /* 0x000fc800000006ff */
[----:B------:R0:W1:Y:S01]  /*7140*/  SYNCS.PHASECHK.TRANS64.TRYWAIT P1, [UR6+0x16850], R5 ;  /* 0x01685005ff0075a7 */ /* 0x0000620008020146 */
[----:B------:R-:W-:Y:S05]  /*7150*/  @!P0 BRA `(.L_x_14876) ;  /* 0x0000000000048947 */ /* 0x000fea0003800000 */
[----:B------:R-:W-:Y:S01]  /*7160*/  BPT.TRAP 0x1 ;  /* 0x000000040000795c */ /* 0x000fe20000300000 */
.L_x_14876:
[----:B-1----:R-:W-:Y:S05]  /*7170*/  @P1 BRA `(.L_x_14874) ;  /* 0x0000000000081947 */ /* 0x002fea0003800000 */
[----:B------:R-:W1:Y:S02]  /*7180*/  SYNCS.PHASECHK.TRANS64.TRYWAIT P1, [UR6+0x16850], R5 ;  /* 0x01685005ff0075a7 */ /* 0x000e640008020146 */
[----:B-1----:R-:W-:Y:S05]  /*7190*/  @!P1 BRA `(.L_x_14877) ;  /* 0x00000084008c9947 */ /* 0x002fea0003800000 */
.L_x_14874:
        /* <DEDUP_REMOVED lines=51> */
.L_x_14878:
        /* <DEDUP_REMOVED lines=199> */
[----:B-1----:R-:W-:Y:S02]  /*8140*/  FMNMX.FTZ R29, R7, R6, !PT ;  /* 0x00000006071d7209 */ /* 0x002fe40007810000 */
[----:B--2---:R-:W-:-:S03]  /*8150*/  FMNMX.FTZ R31, R27, R24, !PT ;  /* 0x000000181b1f7209 */ /* 0x004fc60007810000 */
        /* <DEDUP_REMOVED lines=11> */
[-C--:B------:R-:W-:Y:S01]  /*8210*/  FMUL.FTZ R3, R4, R15.reuse ;  /* 0x0000000f04037220 */ /* 0x080fe20000410000 */
[-CC-:B------:R-:W-:Y:S01]  /*8220*/  FFMA.FTZ R53, R10, R15.reuse, -R67.reuse ;  /* 0x0000000f0a357223 */ /* 0x180fe20000010843 */
        /* <DEDUP_REMOVED lines=193> */
.L_x_14879:
[----:B------:R-:W-:Y:S01]  /*8e40*/  ULEA UR6, UR21, UR45, 0x3 ;  /* 0x0000002d15067291 */ /* 0x000fe2000f8e183f */
[----:B------:R-:W-:Y:S01]  /*8e50*/  ISETP.LT.AND P1, PT, RZ, UR25, PT ;  /* 0x00000019ff007c0c */ /* 0x000fe2000bf21270 */
[----:B------:R-:W-:Y:S01]  /*8e60*/  UIADD3 UR7, UR25, -0x1, URZ ;  /* 0xffffffff19077890 */ /* 0x000fe2000fffe03f */
[----:B------:R-:W-:Y:S01]  /*8e70*/  F2FP.F16.F32.PACK_AB R120, R9, R4 ;  /* 0x000000040978723e */ /* 0x000fe200000000ff */
[----:B------:R-:W-:Y:S01]  /*8e80*/  UIADD3 UR6, UR6, 0x16860, URZ ;  /* 0x0001686006067890 */ /* 0x000fe2000fffe03f */
[-C--:B------:R-:W-:Y:S01]  /*8e90*/  FMUL.FTZ R90, R90, R3.reuse ;  /* 0x000000035a5a7220 */ /* 0x080fe20000410000 */
        /* <DEDUP_REMOVED lines=70> */
.L_x_14869:
[----:B------:R-:W-:Y:S06]  /*9300*/  BAR.ARV 0x8, 0x200 ;  /* 0x0208000000007b1d */ /* 0x000fec0000002000 */
[----:B------:R-:W-:Y:S05]  /*9310*/  @!P0 BRA `(.L_x_14881) ;  /* 0x0000000000048947 */ /* 0x000fea0003800000 */
[----:B------:R-:W-:Y:S01]  /*9320*/  BPT.TRAP 0x1 ;  /* 0x000000040000795c */ /* 0x000fe20000300000 */
.L_x_14881:
[----:B------:R-:W-:Y:S01]  /*9330*/  ULEA UR5, UR38, UR45, 0x3 ;  /* 0x0000002d26057291 */ /* 0x000fe2000f8e183f */
[----:B------:R-:W-:-:S05]  /*9340*/  IMAD.U32 R3, RZ, RZ, UR37 ;  /* 0x00000025ff037e24 */ /* 0x000fca000f8e00ff */
[----:B------:R-:W-:-:S04]  /*9350*/  SHF.L.U32 R3, R3, 0x1f, RZ ;  /* 0x0000001f03037819 */ /* 0x000fc800000006ff */
[----:B------:R0:W1:Y:S01]  /*9360*/  SYNCS.PHASECHK.TRANS64.TRYWAIT P1, [UR5+0x16850], R3 ;  /* 0x01685003ff0075a7 */ /* 0x0000620008020145 */
[----:B------:R-:W-:Y:S05]  /*9370*/  @!P0 BRA `(.L_x_14882) ;  /* 0x0000000000048947 */ /* 0x000fea0003800000 */
[----:B------:R-:W-:Y:S01]  /*9380*/  BPT.TRAP 0x1 ;  /* 0x000000040000795c */ /* 0x000fe20000300000 */
.L_x_14882:
[----:B-1----:R-:W-:Y:S05]  /*9390*/  @P1 BRA `(.L_x_14883) ;  /* 0x0000000000081947 */ /* 0x002fea0003800000 */
[----:B------:R-:W1:Y:S02]  /*93a0*/  SYNCS.PHASECHK.TRANS64.TRYWAIT P1, [UR5+0x16850], R3 ;  /* 0x01685003ff0075a7 */ /* 0x000e640008020145 */
[----:B-1----:R-:W-:Y:S05]  /*93b0*/  @!P1 BRA `(.L_x_14884) ;  /* 0x00000064001c9947 */ /* 0x002fea0003800000 */
.L_x_14883:
        /* <DEDUP_REMOVED lines=17> */
[----:B------:R-:W-:-:S03]  /*94d0*/  MOV R0, 0xff800000 ;  /* 0xff80000000007802 */ /* 0x000fc60000000f00 */
        /* <DEDUP_REMOVED lines=53> */
.L_x_14885:
        /* <DEDUP_REMOVED lines=42> */
.L_x_14849:
        /* <DEDUP_REMOVED lines=9> */
[----:B------:R-:W0:Y:S01]  /*9b60*/  LDC R32, c[0x0][0xbe8] ;  /* 0x0002fa00ff207b82 */ /* 0x000e220000000800 */
[----:B------:R-:W1:Y:S01]  /*9b70*/  S2R R5, SR_SWINHI ;  /* 0x0000000000057919 */ /* 0x000e620000002f00 */
[----:B------:R-:W-:Y:S01]  /*9b80*/  USHF.R.S32.HI UR12, URZ, 0x1f, UR42 ;  /* 0x0000001f3f0c7899 */ /* 0x000fe2000801142a */
[----:B------:R-:W-:Y:S01]  /*9b90*/  VIADD R37, R17, UR40 ;  /* 0x0000002811257c36 */ /* 0x000fe20008000000 */
[----:B------:R-:W-:Y:S01]  /*9ba0*/  ULDC.64 UR8, c[0x0][0xb90] ;  /* 0x0002e40000087ab9 */ /* 0x000fe20000000a00 */
[----:B------:R-:W-:Y:S01]  /*9bb0*/  USHF.R.S32.HI UR13, URZ, 0x1f, UR41 ;  /* 0x0000001f3f0d7899 */ /* 0x000fe20008011429 */
[----:B------:R-:W-:Y:S01]  /*9bc0*/  F2FP.F16.F32.PACK_AB R112, R113, R112 ;  /* 0x000000707170723e */ /* 0x000fe200000000ff */
[----:B------:R-:W-:Y:S01]  /*9bd0*/  UIMAD UR5, UR12, UR8, URZ ;  /* 0x000000080c0572a4 */ /* 0x000fe2000f8e023f */
[----:B------:R-:W-:Y:S01]  /*9be0*/  MOV R28, R37 ;  /* 0x00000025001c7202 */ /* 0x000fe20000000f00 */
        /* <DEDUP_REMOVED lines=13> */
[----:B------:R-:W-:Y:S01]  /*9cc0*/  F2FP.F16.F32.PACK_AB R115, R119, R118 ;  /* 0x000000767773723e */ /* 0x000fe200000000ff */
[----:B------:R-:W-:Y:S01]  /*9cd0*/  ULDC UR5, c[0x0][0xa88] ;  /* 0x0002a20000057ab9 */ /* 0x000fe20000000800 */
[----:B------:R-:W-:Y:S01]  /*9ce0*/  BAR.SYNC.DEFER_BLOCKING 0x1, 0x180 ;  /* 0x0046000000007b1d */ /* 0x000fe20000010000 */
[----:B0-----:R-:W-:Y:S01]  /*9cf0*/  ISETP.NE.AND P1, PT, R32, 0x1, PT ;  /* 0x000000012000780c */ /* 0x001fe20003f25270 */
[----:B------:R-:W-:-:S04]  /*9d00*/  IMAD.U32 R34, RZ, RZ, UR8 ;  /* 0x00000008ff227e24 */ /* 0x000fc8000f8e00ff */
[----:B------:R-:W-:Y:S01]  /*9d10*/  ULDC.64 UR8, c[0x0][0xae8] ;  /* 0x0002ba0000087ab9 */ /* 0x000fe20000000a00 */
[----:B------:R-:W-:Y:S01]  /*9d20*/  ULDC.64 UR10, c[0x0][0xaf0] ;  /* 0x0002bc00000a7ab9 */ /* 0x000fe20000000a00 */
[----:B------:R-:W-:Y:S02]  /*9d30*/  MOV R2, R26 ;  /* 0x0000001a00027202 */ /* 0x000fe40000000f00 */
[----:B-1----:R-:W-:Y:S01]  /*9d40*/  MOV R3, R5 ;  /* 0x0000000500037202 */ /* 0x002fe20000000f00 */
[----:B------:R-:W-:-:S03]  /*9d50*/  IMAD R5, R22, 0x40, R19 ;  /* 0x0000004016057824 */ /* 0x000fc600078e0213 */
[----:B------:R-:W0:Y:S01]  /*9d60*/  @P1 LDC R20, c[0x0][0xbec] ;  /* 0x0002fb00ff141b82 */ /* 0x000e220000000800 */
[----:B------:R-:W-:-:S04]  /*9d70*/  IMAD.WIDE R10, R155, 0x2, R2 ;  /* 0x000000029b0a7825 */ /* 0x000fc800078e0202 */
[----:B------:R-:W-:Y:S01]  /*9d80*/  IMAD.WIDE R2, R5, 0x2, R2 ;  /* 0x0000000205027825 */ /* 0x000fe200078e0202 */
[C---:B------:R-:W-:Y:S02]  /*9d90*/  LOP3.LUT R4, R10.reuse, 0x380, RZ, 0xc0, !PT ;  /* 0x000003800a047812 */ /* 0x040fe400078ec0ff */
[----:B------:R-:W1:Y:S01]  /*9da0*/  @P1 LDC R35, c[0x0][0xbf0] ;  /* 0x0002fc00ff231b82 */ /* 0x000e620000000800 */
[----:B------:R-:W-:Y:S02]  /*9db0*/  IADD3 R33, P0, R10, 0x60, RZ ;  /* 0x000000600a217810 */ /* 0x000fe40007f1e0ff */
[----:B------:R-:W-:Y:S02]  /*9dc0*/  SHF.R.U64 R5, R4, 0x3, RZ ;  /* 0x0000000304057819 */ /* 0x000fe400000012ff */
[----:B------:R-:W-:Y:S01]  /*9dd0*/  LOP3.LUT R4, R33, 0x380, RZ, 0xc0, !PT ;  /* 0x0000038021047812 */ /* 0x000fe200078ec0ff */
[----:B------:R-:W-:Y:S01]  /*9de0*/  IMAD.X R9, RZ, RZ, R11, P0 ;  /* 0x000000ffff097224 */ /* 0x000fe200000e060b */
[----:B------:R-:W-:-:S02]  /*9df0*/  IADD3 R31, P2, R10, 0x40, RZ ;  /* 0x000000400a1f7810 */ /* 0x000fc40007f5e0ff */
[----:B------:R-:W-:Y:S02]  /*9e00*/  SHF.R.U64 R4, R4, 0x3, RZ ;  /* 0x0000000304047819 */ /* 0x000fe400000012ff */
[----:B------:R-:W-:Y:S01]  /*9e10*/  IADD3 R29, P3, R10, 0x20, RZ ;  /* 0x000000200a1d7810 */ /* 0x000fe20007f7e0ff */
[----:B------:R-:W-:Y:S01]  /*9e20*/  IMAD.X R7, RZ, RZ, R11, P2 ;  /* 0x000000ffff077224 */ /* 0x000fe200010e060b */
[----:B------:R-:W-:Y:S02]  /*9e30*/  LOP3.LUT R6, R31, 0x380, RZ, 0xc0, !PT ;  /* 0x000003801f067812 */ /* 0x000fe400078ec0ff */
[----:B------:R-:W-:Y:S01]  /*9e40*/  LOP3.LUT R8, R4, R33, RZ, 0x3c, !PT ;  /* 0x0000002104087212 */ /* 0x000fe200078e3cff */
[----:B0-----:R-:W-:Y:S01]  /*9e50*/  @P1 IMAD.HI.U32 R20, R37, R20, RZ ;  /* 0x0000001425141227 */ /* 0x001fe200078e00ff */
[----:B------:R-:W-:Y:S02]  /*9e60*/  SHF.R.U64 R6, R6, 0x3, RZ ;  /* 0x0000000306067819 */ /* 0x000fe400000012ff */
[----:B------:R-:W-:-:S02]  /*9e70*/  LOP3.LUT R4, R29, 0x380, RZ, 0xc0, !PT ;  /* 0x000003801d047812 */ /* 0x000fc400078ec0ff */
[----:B------:R-:W-:Y:S02]  /*9e80*/  LOP3.LUT R6, R6, R31, RZ, 0x3c, !PT ;  /* 0x0000001f06067212 */ /* 0x000fe400078e3cff */
[----:B------:R-:W-:Y:S02]  /*9e90*/  SHF.R.U64 R4, R4, 0x3, RZ ;  /* 0x0000000304047819 */ /* 0x000fe400000012ff */
[----:B------:R-:W-:Y:S02]  /*9ea0*/  IADD3 R31, P2, R2, 0x3000, RZ ;  /* 0x00003000021f7810 */ /* 0x000fe40007f5e0ff */
[----:B------:R-:W-:Y:S02]  /*9eb0*/  LOP3.LUT R4, R4, R29, RZ, 0x3c, !PT ;  /* 0x0000001d04047212 */ /* 0x000fe400078e3cff */
[----:B------:R-:W-:Y:S01]  /*9ec0*/  LOP3.LUT R29, R31, 0x380, RZ, 0xc0, !PT ;  /* 0x000003801f1d7812 */ /* 0x000fe200078ec0ff */
[----:B------:R-:W-:Y:S01]  /*9ed0*/  IMAD.X R21, RZ, RZ, R3, P2 ;  /* 0x000000ffff157224 */ /* 0x000fe200010e0603 */
[----:B-1----:R-:W-:-:S02]  /*9ee0*/  @P1 SHF.R.U32.HI R28, RZ, R35, R20 ;  /* 0x00000023ff1c1219 */ /* 0x002fc40000011614 */
[----:B------:R-:W-:Y:S02]  /*9ef0*/  SHF.R.U64 R20, R29, 0x3, RZ ;  /* 0x000000031d147819 */ /* 0x000fe400000012ff */
[----:B------:R-:W-:Y:S01]  /*9f00*/  LOP3.LUT R10, R5, R10, RZ, 0x3c, !PT ;  /* 0x0000000a050a7212 */ /* 0x000fe200078e3cff */
[--C-:B------:R-:W-:Y:S01]  /*9f10*/  IMAD.MOV R29, RZ, RZ, -R28.reuse ;  /* 0x000000ffff1d7224 */ /* 0x100fe200078e0a1c */
[----:B------:R-:W-:Y:S01]  /*9f20*/  LOP3.LUT R20, R20, R31, RZ, 0x3c, !PT ;  /* 0x0000001f14147212 */ /* 0x000fe200078e3cff */
[----:B------:R-:W-:Y:S01]  /*9f30*/  IMAD.X R5, RZ, RZ, R11, P3 ;  /* 0x000000ffff057224 */ /* 0x000fe200018e060b */
[----:B------:R-:W-:Y:S01]  /*9f40*/  MOV R31, R10 ;  /* 0x0000000a001f7202 */ /* 0x000fe20000000f00 */
[----:B------:R-:W-:Y:S01]  /*9f50*/  IMAD R29, R32, R29, R37 ;  /* 0x0000001d201d7224 */ /* 0x000fe200078e0225 */
[----:B------:R-:W-:Y:S02]  /*9f60*/  SHF.R.S32.HI R11, RZ, 0x1f, R28 ;  /* 0x0000001fff0b7819 */ /* 0x000fe4000001141c */
[----:B------:R-:W-:-:S02]  /*9f70*/  IADD3 R10, P0, R28, UR6, RZ ;  /* 0x000000061c0a7c10 */ /* 0x000fc4000ff1e0ff */
[----:B------:R-:W-:Y:S02]  /*9f80*/  IADD3 R33, P3, R2, 0x1800, RZ ;  /* 0x0000180002217810 */ /* 0x000fe40007f7e0ff */
[----:B------:R-:W-:Y:S02]  /*9f90*/  SHF.R.S32.HI R30, RZ, 0x1f, R29 ;  /* 0x0000001fff1e7819 */ /* 0x000fe4000001141d */
[----:B------:R-:W-:Y:S01]  /*9fa0*/  IADD3.X R11, R11, UR7, R34, P0, !PT ;  /* 0x000000070b0b7c10 */ /* 0x000fe200087fe422 */
[----:B------:R-:W-:Y:S01]  /*9fb0*/  ULDC.64 UR6, c[0x0][0xb88] ;  /* 0x0002e20000067ab9 */ /* 0x000fe20000000a00 */
[----:B------:R-:W-:Y:S02]  /*9fc0*/  LOP3.LUT R24, R33, 0x380, RZ, 0xc0, !PT ;  /* 0x0000038021187812 */ /* 0x000fe400078ec0ff */
[----:B------:R-:W-:Y:S01]  /*9fd0*/  MOV R28, R8 ;  /* 0x00000008001c7202 */ /* 0x000fe20000000f00 */
[----:B------:R-:W-:Y:S01]  /*9fe0*/  IMAD R8, R30, UR6, RZ ;  /* 0x000000061e087c24 */ /* 0x000fe2000f8e02ff */
[----:B------:R-:W-:Y:S01]  /*9ff0*/  MOV R30, R6 ;  /* 0x00000006001e7202 */ /* 0x000fe20000000f00 */
[----:B------:R-:W-:Y:S01]  /*a000*/  IMAD.WIDE.U32 R6, R29, UR6, R10 ;  /* 0x000000061d067c25 */ /* 0x000fe2000f8e000a */
[----:B------:R-:W-:-:S02]  /*a010*/  SHF.R.U64 R24, R24, 0x3, RZ ;  /* 0x0000000318187819 */ /* 0x000fc400000012ff */
[----:B------:R-:W-:Y:S01]  /*a020*/  LOP3.LUT P0, RZ, R152, 0x3, RZ, 0xc0, !PT ;  /* 0x0000000398ff7812 */ /* 0x000fe2000780c0ff */
[----:B------:R-:W-:Y:S01]  /*a030*/  IMAD R29, R29, UR7, R8 ;  /* 0x000000071d1d7c24 */ /* 0x000fe2000f8e0208 */
[----:B------:R-:W-:Y:S01]  /*a040*/  LOP3.LUT R24, R24, R33, RZ, 0x3c, !PT ;  /* 0x0000002118187212 */ /* 0x000fe200078e3cff */
[----:B------:R-:W-:Y:S01]  /*a050*/  VIADD R10, R154, UR40 ;  /* 0x000000289a0a7c36 */ /* 0x000fe20008000000 */
[----:B------:R-:W-:Y:S01]  /*a060*/  ULDC.64 UR6, c[0x0][0xb50] ;  /* 0x0002d40000067ab9 */ /* 0x000fe20000000a00 */
[----:B------:R-:W-:Y:S01]  /*a070*/  IMAD R33, R32, UR5, RZ ;  /* 0x0000000520217c24 */ /* 0x000fe2000f8e02ff */
[----:B------:R-:W-:Y:S01]  /*a080*/  LEA R34, P5, R6, UR6, 0x2 ;  /* 0x0000000606227c11 */ /* 0x000fe2000f8a10ff */
[----:B------:R-:W-:Y:S01]  /*a090*/  IMAD.IADD R7, R7, 0x1, R29 ;  /* 0x0000000107077824 */ /* 0x000fe200078e021d */
[----:B------:R-:W-:Y:S01]  /*a0a0*/  MOV R29, R4 ;  /* 0x00000004001d7202 */ /* 0x000fe20000000f00 */
        /* <DEDUP_REMOVED lines=11> */
[----:B------:R1:W2:Y:S01]  /*a160*/  SHFL.IDX PT, R39, R35, 0x1, 0x1c1f ;  /* 0x003c1f0023277f89 */ /* 0x0002a200000e0000 */
[----:B------:R-:W-:-:S02]  /*a170*/  F2FP.F16.F32.PACK_AB R8, R97, R96 ;  /* 0x000000606108723e */ /* 0x000fc400000000ff */
[----:B------:R-:W-:Y:S01]  /*a180*/  F2FP.F16.F32.PACK_AB R9, R99, R98 ;  /* 0x000000626309723e */ /* 0x000fe200000000ff */
[----:B------:R3:W-:Y:S01]  /*a190*/  STSM.16.M88.4 [R31], R4 ;  /* 0x000000041f007844 */ /* 0x0007e20000000200 */
[----:B------:R-:W-:Y:S02]  /*a1a0*/  F2FP.F16.F32.PACK_AB R10, R101, R100 ;  /* 0x00000064650a723e */ /* 0x000fe400000000ff */
[----:B------:R-:W-:Y:S02]  /*a1b0*/  F2FP.F16.F32.PACK_AB R11, R103, R102 ;  /* 0x00000066670b723e */ /* 0x000fe400000000ff */
[----:B-1----:R-:W-:Y:S02]  /*a1c0*/  LOP3.LUT R35, R2, 0x380, RZ, 0xc0, !PT ;  /* 0x0000038002237812 */ /* 0x002fe400078ec0ff */
[----:B------:R-:W-:Y:S01]  /*a1d0*/  IADD3.X R25, RZ, R3, RZ, P3, !PT ;  /* 0x00000003ff197210 */ /* 0x000fe20001ffe4ff */
        /* <DEDUP_REMOVED lines=8> */
[----:B--2---:R2:W-:Y:S04]  /*a260*/  @!P0 ST.E desc[UR50][R38.64], R0 ;  /* 0x0000000026008985 */ /* 0x0045e8000c101932 */
[----:B---3--:R-:W3:Y:S04]  /*a270*/  LD.E.128 R4, desc[UR50][R34.64] ;  /* 0x0000003222047980 */ /* 0x008ee8000c101d00 */
[----:B-1----:R-:W4:Y:S01]  /*a280*/  LD.E.128 R8, desc[UR50][R24.64] ;  /* 0x0000003218087980 */ /* 0x002f22000c101d00 */
[----:B0-----:R-:W0:Y:S03]  /*a290*/  @P1 LDC R27, c[0x0][0xbf0] ;  /* 0x0002fc00ff1b1b82 */ /* 0x001e260000000800 */
[----:B------:R1:W4:Y:S01]  /*a2a0*/  LD.E.128 R28, desc[UR50][R20.64] ;  /* 0x00000032141c7980 */ /* 0x000322000c101d00 */
[----:B------:R-:W-:Y:S01]  /*a2b0*/  IADD3 R15, P0, R2, 0x4800, RZ ;  /* 0x00004800020f7810 */ /* 0x000fe20007f1e0ff */
[----:B--2---:R-:W-:Y:S01]  /*a2c0*/  IMAD R0, R18, 0x30, R22 ;  /* 0x0000003012007824 */ /* 0x004fe200078e0216 */
[----:B------:R-:W-:-:S02]  /*a2d0*/  UIMAD UR5, UR12, UR8, URZ ;  /* 0x000000080c0572a4 */ /* 0x000fc4000f8e023f */
[----:B------:R-:W-:Y:S01]  /*a2e0*/  UIMAD.WIDE.U32 UR6, UR42, UR8, URZ ;  /* 0x000000082a0672a5 */ /* 0x000fe2000f8e003f */
[----:B------:R-:W-:Y:S01]  /*a2f0*/  IMAD.X R13, RZ, RZ, R3, P0 ;  /* 0x000000ffff0d7224 */ /* 0x000fe200000e0603 */
[----:B------:R-:W-:Y:S01]  /*a300*/  LOP3.LUT R2, R15, 0x380, RZ, 0xc0, !PT ;  /* 0x000003800f027812 */ /* 0x000fe200078ec0ff */
[----:B------:R-:W2:Y:S01]  /*a310*/  @P1 LDC R3, c[0x0][0xbec] ;  /* 0x0002fb00ff031b82 */ /* 0x000ea20000000800 */
[----:B-1----:R-:W-:Y:S01]  /*a320*/  VIADD R20, R0, UR40 ;  /* 0x0000002800147c36 */ /* 0x002fe20008000000 */
        /* <DEDUP_REMOVED lines=9> */
[----:B--2---:R-:W-:Y:S01]  /*a3c0*/  @P1 IMAD.HI.U32 R0, R20, R3, RZ ;  /* 0x0000000314001227 */ /* 0x004fe200078e00ff */
[----:B------:R-:W-:-:S02]  /*a3d0*/  IADD3 R34, R22, UR40, RZ ;  /* 0x0000002816227c10 */ /* 0x000fc4000fffe0ff */
[----:B------:R-:W5:Y:S01]  /*a3e0*/  LD.E.128 R12, desc[UR50][R12.64] ;  /* 0x000000320c0c7980 */ /* 0x000f62000c101d00 */
[----:B------:R-:W-:Y:S02]  /*a3f0*/  UIADD3 UR5, UR7, UR5, URZ ;  /* 0x0000000507057290 */ /* 0x000fe4000fffe03f */
[----:B------:R-:W-:Y:S01]  /*a400*/  IMAD.U32 R3, RZ, RZ, UR7 ;  /* 0x00000007ff037e24 */ /* 0x000fe2000f8e00ff */
[----:B0-----:R-:W-:Y:S01]  /*a410*/  @P1 SHF.R.U32.HI R21, RZ, R27, R0 ;  /* 0x0000001bff151219 */ /* 0x001fe20000011600 */
[----:B------:R-:W-:Y:S01]  /*a420*/  IMAD.U32 R2, RZ, RZ, UR6 ;  /* 0x00000006ff027e24 */ /* 0x000fe2000f8e00ff */
[----:B------:R-:W-:Y:S01]  /*a430*/  ULDC.64 UR6, c[0x0][0xad8] ;  /* 0x0002b60000067ab9 */ /* 0x000fe20000000a00 */
[----:B------:R-:W-:Y:S01]  /*a440*/  @!PT LDS RZ, [RZ] ;  /* 0x00000000fffff984 */ /* 0x000fe20000000800 */
[----:B------:R-:W-:Y:S01]  /*a450*/  @!PT LDS RZ, [RZ] ;  /* 0x00000000fffff984 */ /* 0x000fe20000000800 */
[----:B------:R-:W-:Y:S01]  /*a460*/  @!PT LDS RZ, [RZ] ;  /* 0x00000000fffff984 */ /* 0x000fe20000000800 */
[----:B------:R-:W-:Y:S01]  /*a470*/  @!PT LDS RZ, [RZ] ;  /* 0x00000000fffff984 */ /* 0x000fe20000000800 */
[----:B------:R0:W-:Y:S06]  /*a480*/  MEMBAR.ALL.CTA ;  /* 0x0000000000007992 */ /* 0x0001ec0000008000 */
[----:B0-----:R-:W0:Y:S01]  /*a490*/  FENCE.VIEW.ASYNC.S ;  /* 0x00000000000073c6 */ /* 0x001e220000000000 */
[----:B------:R-:W-:Y:S01]  /*a4a0*/  SHF.R.S32.HI R0, RZ, 0x1f, R21 ;  /* 0x0000001fff007819 */ /* 0x000fe20000011415 */
[----:B------:R-:W-:Y:S01]  /*a4b0*/  IMAD.U32 R3, RZ, RZ, UR5 ;  /* 0x00000005ff037e24 */ /* 0x000fe2000f8e00ff */
[----:B------:R-:W-:Y:S01]  /*a4c0*/  IADD3 R25, -R21, RZ, RZ ;  /* 0x000000ff15197210 */ /* 0x000fe20007ffe1ff */
[----:B------:R-:W-:Y:S01]  /*a4d0*/  ULDC UR5, c[0x0][0xac8] ;  /* 0x0002b20000057ab9 */ /* 0x000fe20000000800 */
[----:B------:R-:W-:-:S02]  /*a4e0*/  VIADD R26, R26, 0x16820 ;  /* 0x000168201a1a7836 */ /* 0x000fc40000000000 */
[----:B------:R-:W-:Y:S02]  /*a4f0*/  IMAD R0, R0, UR8, RZ ;  /* 0x0000000800007c24 */ /* 0x000fe4000f8e02ff */
[----:B------:R-:W-:Y:S01]  /*a500*/  IMAD R25, R32, R25, R20 ;  /* 0x0000001920197224 */ /* 0x000fe200078e0214 */
[----:B------:R-:W-:Y:S01]  /*a510*/  PRMT R26, RZ, 0x654, R26 ;  /* 0x00000654ff1a7816 */ /* 0x000fe2000000001a */
[C---:B------:R-:W-:Y:S02]  /*a520*/  IMAD R27, R21.reuse, UR9, R0 ;  /* 0x00000009151b7c24 */ /* 0x040fe4000f8e0200 */
[----:B------:R-:W-:Y:S01]  /*a530*/  IMAD.WIDE.U32 R2, R21, UR8, R2 ;  /* 0x0000000815027c25 */ /* 0x000fe2000f8e0002 */
[----:B------:R-:W-:-:S03]  /*a540*/  SHF.R.S32.HI R0, RZ, 0x1f, R25 ;  /* 0x0000001fff007819 */ /* 0x000fc60000011419 */
[----:B------:R-:W-:Y:S02]  /*a550*/  IMAD.IADD R3, R3, 0x1, R27 ;  /* 0x0000000103037824 */ /* 0x000fe400078e021b */
[----:B------:R-:W-:Y:S02]  /*a560*/  IMAD R0, R0, UR6, RZ ;  /* 0x0000000600007c24 */ /* 0x000fe4000f8e02ff */
[C---:B------:R-:W-:Y:S01]  /*a570*/  IMAD.WIDE.U32 R2, R25.reuse, UR6, R2 ;  /* 0x0000000619027c25 */ /* 0x040fe2000f8e0002 */
[----:B0-----:R0:W-:Y:S03]  /*a580*/  SYNCS.ARRIVE.TRANS64.RED.A1T0 RZ, [R26+URZ], RZ ;  /* 0x000000ff1aff79a7 */ /* 0x0011e6000810043f */
        /* <DEDUP_REMOVED lines=11> */
[----:B------:R-:W2:Y:S01]  /*a640*/  SHFL.IDX PT, R36, R27, 0x2, 0x181f ;  /* 0x00581f001b247f89 */ /* 0x000ea200000e0000 */
[-C--:B------:R-:W-:Y:S01]  /*a650*/  ISETP.GE.OR P2, PT, R0, R33.reuse, P0 ;  /* 0x000000210000720c */ /* 0x080fe20000746670 */
[----:B------:R-:W-:Y:S01]  /*a660*/  VIADD R0, R34, 0x90 ;  /* 0x0000009022007836 */ /* 0x000fe20000000000 */
[-C--:B------:R-:W-:Y:S01]  /*a670*/  ISETP.GE.OR P3, PT, R2, R33.reuse, P0 ;  /* 0x000000210200720c */ /* 0x080fe20000766670 */
[----:B------:R-:W2:Y:S03]  /*a680*/  SHFL.IDX PT, R3, R32, RZ, 0x181f ;  /* 0x00181fff20037589 */ /* 0x000ea600000e0000 */
[----:B------:R-:W-:Y:S01]  /*a690*/  ISETP.GE.OR P0, PT, R0, R33, P0 ;  /* 0x000000210000720c */ /* 0x000fe20000706670 */
[----:B------:R-:W2:Y:S04]  /*a6a0*/  SHFL.IDX PT, R21, R32, 0x1, 0x181f ;  /* 0x00381f0020157f89 */ /* 0x000ea800000e0000 */
[----:B------:R-:W2:Y:S01]  /*a6b0*/  SHFL.IDX PT, R25, R32, 0x2, 0x181f ;  /* 0x00581f0020197f89 */ /* 0x000ea200000e0000 */
[----:B-1----:R-:W-:-:S03]  /*a6c0*/  @!P1 LEA R2, P4, R19, R20, 0x1 ;  /* 0x0000001413029211 */ /* 0x002fc600078808ff */
[----:B0-----:R0:W1:Y:S01]  /*a6d0*/  SHFL.IDX PT, R26, R27, 0x3, 0x181f ;  /* 0x00781f001b1a7f89 */ /* 0x00106200000e0000 */
[----:B--2---:R-:W-:-:S03]  /*a6e0*/  @!P2 LEA R20, P5, R19, R24, 0x1 ;  /* 0x000000181314a211 */ /* 0x004fc600078a08ff */
[----:B------:R-:W2:Y:S01]  /*a6f0*/  SHFL.IDX PT, R32, R32, 0x3, 0x181f ;  /* 0x00781f0020207f89 */ /* 0x000ea200000e0000 */
[C---:B------:R-:W-:Y:S02]  /*a700*/  @!P3 LEA R24, P6, R19.reuse, R36, 0x1 ;  /* 0x000000241318b211 */ /* 0x040fe400078c08ff */
        /* <DEDUP_REMOVED lines=11> */
.L_x_14887:
        /* <DEDUP_REMOVED lines=50> */
.L_x_14890:
[----:B------:R-:W-:Y:S05]  /*aae0*/  BSYNC B1 ;  /* 0x0000000000017941 */ /* 0x000fea0003800000 */
.L_x_14889:
[----:B------:R-:W-:Y:S01]  /*aaf0*/  ULDC.64 UR10, c[0x0][0xae8] ;  /* 0x0002ba00000a7ab9 */ /* 0x000fe20000000a00 */
[----:B------:R-:W-:Y:S01]  /*ab00*/  VIADD R6, R6, UR40 ;  /* 0x0000002806067c36 */ /* 0x000fe20008000000 */
[----:B------:R-:W-:Y:S02]  /*ab10*/  UIMAD UR5, UR8, UR10, URZ ;  /* 0x0000000a080572a4 */ /* 0x000fe4000f8e023f */
[----:B------:R-:W-:Y:S01]  /*ab20*/  UIMAD.WIDE.U32 UR6, UR42, UR10, URZ ;  /* 0x0000000a2a0672a5 */ /* 0x000fe2000f8e003f */
[----:B0-----:R-:W-:Y:S01]  /*ab30*/  @P1 IMAD.HI.U32 R0, R6, R9, RZ ;  /* 0x0000000906001227 */ /* 0x001fe200078e00ff */
[----:B------:R-:W-:Y:S01]  /*ab40*/  UIMAD UR5, UR42, UR11, UR5 ;  /* 0x0000000b2a0572a4 */ /* 0x000fe2000f8e0205 */
[----:B--2---:R-:W-:Y:S02]  /*ab50*/  MOV R5, R6 ;  /* 0x0000000600057202 */ /* 0x004fe40000000f00 */
[----:B------:R-:W-:Y:S01]  /*ab60*/  ULDC.64 UR10, c[0x0][0xaf0] ;  /* 0x0002bc00000a7ab9 */ /* 0x000fe20000000a00 */
[----:B------:R-:W-:Y:S01]  /*ab70*/  UIADD3 UR7, UR7, UR5, URZ ;  /* 0x0000000507077290 */ /* 0x000fe2000fffe03f */
[----:B-1----:R-:W-:Y:S01]  /*ab80*/  @P1 SHF.R.U32.HI R5, RZ, R11, R0 ;  /* 0x0000000bff051219 */ /* 0x002fe20000011600 */
[----:B------:R-:W-:Y:S01]  /*ab90*/  UIMAD UR5, UR9, UR10, URZ ;  /* 0x0000000a090572a4 */ /* 0x000fe2000f8e023f */
[----:B------:R-:W-:Y:S01]  /*aba0*/  IADD3 R11, R22, UR40, RZ ;  /* 0x00000028160b7c10 */ /* 0x000fe2000fffe0ff */
[----:B------:R-:W-:Y:S01]  /*abb0*/  UIMAD.WIDE.U32 UR6, UR41, UR10, UR6 ;  /* 0x0000000a290672a5 */ /* 0x000fe2000f8e0006 */
[--C-:B------:R-:W-:Y:S01]  /*abc0*/  SHF.R.S32.HI R0, RZ, 0x1f, R5.reuse ;  /* 0x0000001fff007819 */ /* 0x100fe20000011405 */
[----:B------:R-:W-:Y:S01]  /*abd0*/  UIMAD UR5, UR41, UR11, UR5 ;  /* 0x0000000b290572a4 */ /* 0x000fe2000f8e0205 */
[----:B------:R-:W-:Y:S01]  /*abe0*/  IMAD.MOV R7, RZ, RZ, -R5 ;  /* 0x000000ffff077224 */ /* 0x000fe200078e0a05 */
[----:B------:R-:W-:-:S02]  /*abf0*/  ULDC.64 UR8, c[0x0][0xae0] ;  /* 0x0002b80000087ab9 */ /* 0x000fc40000000a00 */
[----:B------:R-:W-:Y:S01]  /*ac00*/  UIADD3 UR5, UR7, UR5, URZ ;  /* 0x0000000507057290 */ /* 0x000fe2000fffe03f */
[----:B------:R-:W-:Y:S02]  /*ac10*/  IMAD R7, R8, R7, R6 ;  /* 0x0000000708077224 */ /* 0x000fe400078e0206 */
[----:B------:R-:W-:Y:S02]  /*ac20*/  IMAD R0, R0, UR8, RZ ;  /* 0x0000000800007c24 */ /* 0x000fe4000f8e02ff */
        /* <DEDUP_REMOVED lines=14> */
[C---:B------:R-:W-:Y:S01]  /*ad10*/  LEA R12, P0, R2.reuse, UR6, 0x1 ;  /* 0x00000006020c7c11 */ /* 0x040fe2000f8008ff */
[----:B------:R-:W-:Y:S01]  /*ad20*/  ULDC UR6, c[0x0][0xa88] ;  /* 0x0002a20000067ab9 */ /* 0x000fe20000000800 */
[----:B------:R-:W-:Y:S02]  /*ad30*/  VIADD R3, R11, 0x30 ;  /* 0x000000300b037836 */ /* 0x000fe40000000000 */
[----:B------:R-:W-:Y:S01]  /*ad40*/  LEA.HI.X R13, R2, UR7, R5, 0x1, P0 ;  /* 0x00000007020d7c11 */ /* 0x000fe200080f0c05 */
[----:B------:R-:W0:Y:S01]  /*ad50*/  SHFL.IDX PT, R4, R12, 0x1, 0x181f ;  /* 0x00381f000c047f89 */ /* 0x000e2200000e0000 */
[----:B------:R-:W-:Y:S01]  /*ad60*/  IMAD R14, R8, UR6, RZ ;  /* 0x00000006080e7c24 */ /* 0x000fe2000f8e02ff */
[----:B------:R-:W-:Y:S01]  /*ad70*/  ISETP.GE.AND P0, PT, R19, UR5, PT ;  /* 0x0000000513007c0c */ /* 0x000fe2000bf06270 */
[C---:B------:R-:W-:Y:S01]  /*ad80*/  VIADD R8, R11.reuse, 0x60 ;  /* 0x000000600b087836 */ /* 0x040fe20000000000 */
[----:B------:R-:W1:Y:S02]  /*ad90*/  SHFL.IDX PT, R2, R12, RZ, 0x181f ;  /* 0x00181fff0c027589 */ /* 0x000e6400000e0000 */
        /* <DEDUP_REMOVED lines=23> */
.L_x_14888:
[----:B------:R-:W-:Y:S05]  /*af10*/  BSYNC B0 ;  /* 0x0000000000007941 */ /* 0x000fea0003800000 */
.L_x_14886:
[----:B------:R-:W-:Y:S02]  /*af20*/  ULDC UR5, c[0x0][0xc38] ;  /* 0x00030e0000057ab9 */ /* 0x000fe40000000800 */
[----:B------:R-:W-:-:S06]  /*af30*/  UISETP.GE.AND UP0, UPT, UR4, UR5, UPT ;  /* 0x000000050400728c */ /* 0x000fcc000bf06270 */
[----:B------:R-:W-:-:S13]  /*af40*/  PLOP3.LUT P0, PT, PT, PT, UP0, 0x80, 0x0 ;  /* 0x000000000000781c */ /* 0x000fda0003f0f008 */
[----:B------:R-:W-:Y:S05]  /*af50*/  @!P0 BRA `(.L_x_14891) ;  /* 0xffffff5c00548947 */ /* 0x000fea000383ffff */
[----:B------:R-:W-:Y:S05]  /*af60*/  EXIT ;  /* 0x000000000000794d */ /* 0x000fea0003800000 */
.L_x_14845:
[----:B------:R-:W-:-:S08]  /*af70*/  NOP ;  /* 0x0000000000007918 */ /* 0x000fd00000000000 */
[----:B------:R-:W0:-:S00]  /*af80*/  USETMAXREG.DEALLOC.CTAPOOL 0x20 ;  /* 0x00000020000079c8 */ /* 0x000e0000080e0500 */
[----:B0-----:R-:W-:-:S06]  /*af90*/  LOP3.LUT R0, R0, 0x3, RZ, 0xc0, !PT ;  /* 0x0000000300007812 */ /* 0x001fcc00078ec0ff */
[----:B-1----:R-:W0:Y:S01]  /*afa0*/  S2UR UR5, SR_CTAID.X ;  /* 0x00000000000579c3 */ /* 0x002e220000002500 */
[----:B------:R-:W-:Y:S01]  /*afb0*/  LOP3.LUT R26, R26, 0xffffffdf, RZ, 0xc0, !PT ;  /* 0xffffffdf1a1a7812 */ /* 0x000fe200078ec0ff */
[----:B------:R-:W-:Y:S01]  /*afc0*/  STL [R1+0x10], RZ ;  /* 0x000010ff01007387 */ /* 0x000fe20000100800 */
        /* <DEDUP_REMOVED lines=10> */
[----:B------:R-:W1:Y:S01]  /*b070*/  S2UR UR7, SR_CgaCtaId ;  /* 0x00000000000779c3 */ /* 0x000e620000008800 */
[----:B------:R-:W-:Y:S01]  /*b080*/  ULDC.64 UR36, c[0x0][0x2f0] ;  /* 0x0000bc0000247ab9 */ /* 0x000fe20000000a00 */
[----:B------:R-:W-:Y:S01]  /*b090*/  UMOV UR6, 0x400 ;  /* 0x0000040000067882 */ /* 0x000fe20000000000 */
[----:B------:R-:W-:Y:S01]  /*b0a0*/  ULDC.64 UR8, c[0x0][0x418] ;  /* 0x0001060000087ab9 */ /* 0x000fe20000000a00 */
[----:B------:R-:W-:Y:S01]  /*b0b0*/  LOP3.LUT R26, R26, 0xfffffffe, RZ, 0xc0, !PT ;  /* 0xfffffffe1a1a7812 */ /* 0x000fe200078ec0ff */
[----:B------:R-:W-:Y:S01]  /*b0c0*/  UISETP.NE.U32.AND UP0, UPT, UR8, URZ, UPT ;  /* 0x0000003f0800728c */ /* 0x000fe2000bf05070 */
[----:B------:R-:W-:Y:S01]  /*b0d0*/  IMAD.MOV.U32 R25, RZ, RZ, 0x1 ;  /* 0x00000001ff197424 */ /* 0x000fe200078e00ff */
[----:B------:R-:W-:Y:S01]  /*b0e0*/  ULDC UR4, c[0x0][0x424] ;  /* 0x0001090000047ab9 */ /* 0x000fe20000000800 */
[----:B------:R-:W-:Y:S01]  /*b0f0*/  ULDC UR8, c[0x0][0x2b8] ;  /* 0x0000ae0000087ab9 */ /* 0x000fe20000000800 */
[----:B------:R-:W-:Y:S01]  /*b100*/  UISETP.NE.AND.EX UP0, UPT, UR9, URZ, UPT, UP0 ;  /* 0x0000003f0900728c */ /* 0x000fe2000bf05300 */
[----:B------:R-:W-:Y:S01]  /*b110*/  MOV R22, RZ ;  /* 0x000000ff00167202 */ /* 0x000fe20000000f00 */
[----:B------:R-:W-:Y:S01]  /*b120*/  ULDC UR38, c[0x0][0x288] ;  /* 0x0000a20000267ab9 */ /* 0x000fe20000000800 */
[----:B------:R-:W-:-:S02]  /*b130*/  ULOP3.LUT UR45, UR39, 0x2, URZ, 0xfc, !UPT ;  /* 0x00000002272d7892 */ /* 0x000fc4000f8efc3f */
[----:B------:R-:W-:Y:S01]  /*b140*/  USEL UR4, UR4, 0x1, UP0 ;  /* 0x0000000104047887 */ /* 0x000fe20008000000 */
[----:B------:R-:W-:-:S03]  /*b150*/  ULDC UR46, c[0x0][0xc] ;  /* 0x00000300002e7ab9 */ /* 0x000fc60000000800 */
[----:B------:R-:W-:-:S04]  /*b160*/  UIMAD UR36, UR4, UR36, URZ ;  /* 0x00000024042472a4 */ /* 0x000fc8000f8e023f */
[----:B------:R-:W-:Y:S02]  /*b170*/  UIADD3 UR4, UR36, 0x7f, URZ ;  /* 0x0000007f24047890 */ /* 0x000fe4000fffe03f */
[----:B-1----:R-:W-:-:S06]  /*b180*/  ULEA UR6, UR7, UR6, 0x18 ;  /* 0x0000000607067291 */ /* 0x002fcc000f8ec03f */
[----:B------:R-:W-:Y:S01]  /*b190*/  IMAD.U32 R16, RZ, RZ, UR6 ;  /* 0x00000006ff107e24 */ /* 0x000fe2000f8e00ff */
[C---:B0-----:R-:W-:Y:S01]  /*b1a0*/  LOP3.LUT R6, R7.reuse, 0x7f, RZ, 0xc0, !PT ;  /* 0x0000007f07067812 */ /* 0x041fe200078ec0ff */
[----:B------:R-:W-:-:S05]  /*b1b0*/  IMAD.SHL.U32 R0, R7, 0x8, RZ ;  /* 0x0000000807007824 */ /* 0x000fca00078e00ff */
[C---:B------:R-:W-:Y:S02]  /*b1c0*/  LOP3.LUT R2, R0.reuse, 0x1f8, RZ, 0xc0, !PT ;  /* 0x000001f800027812 */ /* 0x040fe400078ec0ff */
[----:B------:R-:W-:Y:S02]  /*b1d0*/  LOP3.LUT R5, R0, 0x38, RZ, 0xc0, !PT ;  /* 0x0000003800057812 */ /* 0x000fe400078ec0ff */
[----:B------:R-:W-:Y:S01]  /*b1e0*/  LOP3.LUT R3, R2, 0x38, R7, 0x78, !PT ;  /* 0x0000003802037812 */ /* 0x000fe200078e7807 */
[----:B------:R-:W-:Y:S01]  /*b1f0*/  IMAD.U32 R2, RZ, RZ, UR5 ;  /* 0x00000005ff027e24 */ /* 0x000fe2000f8e00ff */
[----:B------:R-:W-:Y:S01]  /*b200*/  ISETP.GE.AND P1, PT, R5, UR37, PT ;  /* 0x0000002505007c0c */ /* 0x000fe2000bf26270 */
[----:B------:R-:W-:Y:S01]  /*b210*/  USHF.R.S32.HI UR5, URZ, 0x1f, UR4 ;  /* 0x0000001f3f057899 */ /* 0x000fe20008011404 */
[----:B------:R-:W-:Y:S01]  /*b220*/  LOP3.LUT R4, R3, 0x200, R0, 0xf8, !PT ;  /* 0x0000020003047812 */ /* 0x000fe200078ef800 */
[----:B------:R-:W-:Y:S01]  /*b230*/  IMAD.SHL.U32 R0, R7, 0x10, RZ ;  /* 0x0000001007007824 */ /* 0x000fe200078e00ff */
[----:B------:R0:W-:Y:S01]  /*b240*/  STL [R1+0xc], R2 ;  /* 0x00000c0201007387 */ /* 0x0001e20000100800 */
[----:B------:R-:W-:Y:S01]  /*b250*/  ISETP.GE.AND P0, PT, R5, UR37, PT ;  /* 0x0000002505007c0c */ /* 0x000fe2000bf06270 */
[----:B------:R-:W-:-:S02]  /*b260*/  ULEA.HI UR5, UR5, UR4, URZ, 0x7 ;  /* 0x0000000405057291 */ /* 0x000fc4000f8f383f */
[----:B------:R-:W-:Y:S01]  /*b270*/  LOP3.LUT R0, R0, 0x70, RZ, 0xc0, !PT ;  /* 0x0000007000007812 */ /* 0x000fe200078ec0ff */
[----:B------:R1:W-:Y:S01]  /*b280*/  STL [R1+0x10], RZ ;  /* 0x000010ff01007387 */ /* 0x0003e20000100800 */
[----:B------:R-:W-:Y:S01]  /*b290*/  ULDC UR37, c[0x0][0x448] ;  /* 0x0001120000257ab9 */ /* 0x000fe20000000800 */
[----:B------:R-:W-:Y:S02]  /*b2a0*/  USHF.R.S32.HI UR40, URZ, 0x7, UR5 ;  /* 0x000000073f287899 */ /* 0x000fe40008011405 */
[----:B------:R-:W-:Y:S01]  /*b2b0*/  @P1 LOP3.LUT R26, R26, 0x1, RZ, 0xfc, !PT ;  /* 0x000000011a1a1812 */ /* 0x000fe200078efcff */
[----:B------:R-:W-:Y:S01]  /*b2c0*/  UIMAD UR37, UR37, UR38, URZ ;  /* 0x00000026252572a4 */ /* 0x000fe2000f8e023f */
[----:B0-----:R-:W-:Y:S01]  /*b2d0*/  SHF.R.U32.HI R2, RZ, 0x3, R6 ;  /* 0x00000003ff027819 */ /* 0x001fe20000011606 */
[----:B------:R-:W-:Y:S01]  /*b2e0*/  UIADD3 UR38, UR36, 0x80, -UR38 ;  /* 0x0000008024267890 */ /* 0x000fe2000fffe826 */
        /* <DEDUP_REMOVED lines=8> */
.L_x_14941:
        /* <DEDUP_REMOVED lines=23> */
.L_x_14893:
[----:B------:R-:W-:Y:S01]  /*b4e0*/  ULDC UR8, c[0x0][0xc54] ;  /* 0x0003150000087ab9 */ /* 0x000fe20000000800 */
[----:B------:R-:W-:Y:S01]  /*b4f0*/  UMOV UR6, UR7 ;  /* 0x0000000700067c82 */ /* 0x000fe20008000000 */
[----:B------:R-:W-:-:S11]  /*b500*/  UISETP.NE.AND UP0, UPT, UR8, 0x1, UPT ;  /* 0x000000010800788c */ /* 0x000fd6000bf05270 */
[----:B------:R-:W-:Y:S02]  /*b510*/  @UP0 ULDC.64 UR10, c[0x0][0xc58] ;  /* 0x00031600000a0ab9 */ /* 0x000fe40000000a00 */
[----:B------:R-:W-:-:S04]  /*b520*/  UIMAD.WIDE.U32 UR4, UR7, UR10, URZ ;  /* 0x0000000a070472a5 */ /* 0x000fc8000f8e003f */
[----:B------:R-:W-:-:S04]  /*b530*/  @UP0 USHF.R.U32.HI UR6, URZ, UR11, UR5 ;  /* 0x0000000b3f060299 */ /* 0x000fc80008011605 */
[----:B------:R-:W-:-:S12]  /*b540*/  UIMAD UR4, UR6, UR8, URZ ;  /* 0x00000008060472a4 */ /* 0x000fd8000f8e023f */
.L_x_14894:
        /* <DEDUP_REMOVED lines=60> */
.L_x_14896:
        /* <DEDUP_REMOVED lines=20> */
.L_x_14899:
[----:B------:R-:W-:Y:S05]  /*ba50*/  BSYNC B6 ;  /* 0x0000000000067941 */ /* 0x000fea0003800000 */
.L_x_14898:
        /* <DEDUP_REMOVED lines=20> */
.L_x_14902:
        /* <DEDUP_REMOVED lines=15> */
.L_x_14901:
[----:B------:R-:W-:Y:S05]  /*bc90*/  BSYNC B6 ;  /* 0x0000000000067941 */ /* 0x000fea0003800000 */
.L_x_14900:
        /* <DEDUP_REMOVED lines=15> */
.L_x_14957:
        /* <DEDUP_REMOVED lines=19> */
[----:B----4-:R-:W-:Y:S01]  /*bec0*/  @P1 IMAD.HI.U32 R2, R0, R3, RZ ;  /* 0x0000000300021227 */ /* 0x010fe200078e00ff */
[----:B------:R-:W-:-:S04]  /*bed0*/  MOV R7, R0 ;  /* 0x0000000000077202 */ /* 0x000fc80000000f00 */
[----:B0-----:R-:W-:Y:S01]  /*bee0*/  @P1 SHF.R.U32.HI R7, RZ, R9, R2 ;  /* 0x00000009ff071219 */ /* 0x001fe20000011602 */
[----:B------:R-:W-:Y:S02]  /*bef0*/  IMAD R2, RZ, RZ, -UR42 ;  /* 0x8000002aff027e24 */ /* 0x000fe4000f8e02ff */
[----:B------:R-:W3:Y:S01]  /*bf00*/  @!P0 LDC.64 R4, c[0x0][0x428] ;  /* 0x00010a00ff048b82 */ /* 0x000ee20000000a00 */
[--C-:B------:R-:W-:Y:S01]  /*bf10*/  @!P0 SHF.R.S32.HI R3, RZ, 0x1f, R7.reuse ;  /* 0x0000001fff038819 */ /* 0x100fe20000011407 */
[----:B------:R-:W-:Y:S02]  /*bf20*/  IMAD R19, R19, R2, UR41 ;  /* 0x0000002913137e24 */ /* 0x000fe4000f8e0202 */
[----:B------:R-:W-:Y:S02]  /*bf30*/  @!P0 IMAD.MOV.U32 R2, RZ, RZ, R7 ;  /* 0x000000ffff028224 */ /* 0x000fe400078e0007 */
[-C--:B---3--:R-:W-:Y:S02]  /*bf40*/  @!P0 IMAD R6, R6, R4.reuse, RZ ;  /* 0x0000000406068224 */ /* 0x088fe400078e02ff */
[----:B------:R-:W-:-:S04]  /*bf50*/  @!P0 IMAD.WIDE.U32 R2, R29, R4, R2 ;  /* 0x000000041d028225 */ /* 0x000fc800078e0002 */
[----:B------:R-:W-:Y:S02]  /*bf60*/  @!P0 IMAD R6, R29, R5, R6 ;  /* 0x000000051d068224 */ /* 0x000fe400078e0206 */
[----:B------:R-:W0:Y:S01]  /*bf70*/  @!P0 LDC.64 R4, c[0x0][0x418] ;  /* 0x00010600ff048b82 */ /* 0x000e220000000a00 */
[----:B------:R-:W-:Y:S02]  /*bf80*/  IMAD.U32 R9, RZ, RZ, UR45 ;  /* 0x0000002dff097e24 */ /* 0x000fe4000f8e00ff */
[----:B------:R-:W-:-:S03]  /*bf90*/  @!P0 IMAD.IADD R6, R3, 0x1, R6 ;  /* 0x0000000103068824 */ /* 0x000fc600078e0206 */
[----:B------:R-:W-:Y:S02]  /*bfa0*/  ISETP.NE.AND P2, PT, R9, 0x3, PT ;  /* 0x000000030900780c */ /* 0x000fe40003f45270 */
[----:B------:R-:W-:Y:S01]  /*bfb0*/  IADD3 R3, -R7, RZ, RZ ;  /* 0x000000ff07037210 */ /* 0x000fe20007ffe1ff */
[----:B------:R-:W-:Y:S01]  /*bfc0*/  IMAD.U32 R23, RZ, RZ, UR4 ;  /* 0x00000004ff177e24 */ /* 0x000fe2000f8e00ff */
[----:B------:R-:W-:Y:S02]  /*bfd0*/  LOP3.LUT R26, R26, 0xfffffffb, RZ, 0xc0, !PT ;  /* 0xfffffffb1a1a7812 */ /* 0x000fe400078ec0ff */
[----:B------:R-:W-:Y:S02]  /*bfe0*/  SHF.R.S32.HI R28, RZ, 0x1f, R19 ;  /* 0x0000001fff1c7819 */ /* 0x000fe40000011413 */
[----:B0-----:R-:W-:-:S04]  /*bff0*/  @!P0 LEA R4, P1, R2, R4, 0x2 ;  /* 0x0000000402048211 */ /* 0x001fc800078210ff */
[----:B------:R-:W-:Y:S01]  /*c000*/  @!P0 LEA.HI.X R5, R2, R5, R6, 0x2, P1 ;  /* 0x0000000502058211 */ /* 0x000fe200008f1406 */
[----:B------:R-:W-:Y:S01]  /*c010*/  IMAD.MOV.U32 R6, RZ, RZ, RZ ;  /* 0x000000ffff067224 */ /* 0x000fe200078e00ff */
[----:B------:R-:W-:-:S05]  /*c020*/  @P2 LOP3.LUT R26, R26, 0x4, RZ, 0xfc, !PT ;  /* 0x000000041a1a2812 */ /* 0x000fca00078efcff */
[----:B------:R0:W5:Y:S02]  /*c030*/  @!P0 LDG.E R6, desc[UR50][R4.64] ;  /* 0x0000003204068981 */ /* 0x000164000c1e1900 */
[----:B0-----:R-:W-:Y:S01]  /*c040*/  IMAD R5, R10, R3, R0 ;  /* 0x000000030a057224 */ /* 0x001fe200078e0200 */
[----:B------:R-:W-:Y:S06]  /*c050*/  @!P2 BRA `(.L_x_14904) ;  /* 0x000000000004a947 */ /* 0x000fec0003800000 */
[----:B------:R-:W-:Y:S01]  /*c060*/  BPT.TRAP 0x1 ;  /* 0x000000040000795c */ /* 0x000fe20000300000 */
.L_x_14904:
        /* <DEDUP_REMOVED lines=25> */
.L_x_14958:
[----:B------:R-:W-:Y:S05]  /*c200*/  BSYNC B0 ;  /* 0x0000000000007941 */ /* 0x000fea0003800000 */
.L_x_14905:
        /* <DEDUP_REMOVED lines=20> */
[----:B------:R-:W0:Y:S01]  /*c350*/  S2R R9, SR_TID.X ;  /* 0x0000000000097919 */ /* 0x000e220000002100 */
[----:B------:R-:W-:Y:S01]  /*c360*/  LEA R4, P0, R2, UR4, 0x1 ;  /* 0x0000000402047c11 */ /* 0x000fe2000f8008ff */
[----:B------:R-:W-:Y:S01]  /*c370*/  UMOV UR4, 0xffffffff ;  /* 0xffffffff00047882 */ /* 0x000fe20000000000 */
[----:B------:R-:W-:-:S02]  /*c380*/  IADD3 R7, -R10, UR36, -R8 ;  /* 0x000000240a077c10 */ /* 0x000fc4000fffe908 */
[----:B------:R-:W-:Y:S02]  /*c390*/  LEA.HI.X R5, R2, UR5, R5, 0x1, P0 ;  /* 0x0000000502057c11 */ /* 0x000fe400080f0c05 */
[----:B------:R-:W-:Y:S01]  /*c3a0*/  ISETP.GE.AND P0, PT, R7, 0x1, PT ;  /* 0x000000010700780c */ /* 0x000fe20003f06270 */
[C---:B0-----:R-:W-:Y:S02]  /*c3b0*/  IMAD.SHL.U32 R10, R9.reuse, 0x8, RZ ;  /* 0x00000008090a7824 */ /* 0x041fe400078e00ff */
[----:B------:R-:W-:-:S03]  /*c3c0*/  IMAD.SHL.U32 R11, R9, 0x8, RZ ;  /* 0x00000008090b7824 */ /* 0x000fc600078e00ff */
[----:B------:R-:W-:-:S04]  /*c3d0*/  LOP3.LUT R10, R10, 0x1f8, RZ, 0xc0, !PT ;  /* 0x000001f80a0a7812 */ /* 0x000fc800078ec0ff */
[----:B------:R-:W-:Y:S02]  /*c3e0*/  LOP3.LUT R10, R10, 0x38, R9, 0x78, !PT ;  /* 0x000000380a0a7812 */ /* 0x000fe400078e7809 */
[----:B------:R-:W-:Y:S02]  /*c3f0*/  SHF.L.U32 R9, R9, 0x3, RZ ;  /* 0x0000000309097819 */ /* 0x000fe400000006ff */
        /* <DEDUP_REMOVED lines=75> */
.L_x_14976:
        /* <DEDUP_REMOVED lines=10> */
.L_x_14908:
        /* <DEDUP_REMOVED lines=11> */
.L_x_14909:
[----:B------:R0:W-:Y:S02]  /*ca00*/  SYNCS.ARRIVE.TRANS64.A1T0 RZ, [R0+URZ+0x16830], RZ ;  /* 0x016830ff00ff79a7 */ /* 0x0001e4000810003f */
[----:B------:R-:W-:Y:S05]  /*ca10*/  WARPSYNC.ALL ;  /* 0x0000000000007948 */ /* 0x000fea0003800000 */
[----:B------:R-:W-:Y:S01]  /*ca20*/  BSSY B6, `(.L_x_14910) ;  /* 0x0000015000067945 */ /* 0x000fe20003800000 */
[----:B0-----:R-:W-:Y:S01]  /*ca30*/  IADD3 R0, R16, 0x8400, RZ ;  /* 0x0000840010007810 */ /* 0x001fe20007ffe0ff */
[----:B------:R-:W-:Y:S03]  /*ca40*/  BAR.SYNC.DEFER_BLOCKING 0x8, 0x200 ;  /* 0x0208000000007b1d */ /* 0x000fe60000010000 */
        /* <DEDUP_REMOVED lines=18> */
.L_x_14911:
[----:B------:R-:W-:Y:S05]  /*cb70*/  BSYNC B6 ;  /* 0x0000000000067941 */ /* 0x000fea0003800000 */
.L_x_14910:
[----:B------:R0:W5:Y:S01]  /*cb80*/  LDL R9, [R1+0x8] ;  /* 0x0000080001097983 */ /* 0x0001620000100800 */
[----:B------:R-:W-:Y:S01]  /*cb90*/  UISETP.NE.AND UP0, UPT, UR47, URZ, UPT ;  /* 0x0000003f2f00728c */ /* 0x000fe2000bf05270 */
[----:B------:R-:W-:Y:S01]  /*cba0*/  R2UR UR7, R28 ;  /* 0x000000001c0772ca */ /* 0x000fe200000e0000 */
[----:B------:R-:W-:Y:S01]  /*cbb0*/  IMAD.U32 R6, RZ, RZ, UR43 ;  /* 0x0000002bff067e24 */ /* 0x000fe2000f8e00ff */
[----:B------:R-:W1:Y:S01]  /*cbc0*/  S2R R20, SR_TID.X ;  /* 0x0000000000147919 */ /* 0x000e620000002100 */
[C---:B------:R-:W-:Y:S01]  /*cbd0*/  R2UR UR10, R19.reuse ;  /* 0x00000000130a72ca */ /* 0x040fe200000e0000 */
[----:B------:R-:W-:Y:S01]  /*cbe0*/  ULDC.64 UR8, c[0x0][0x2d8] ;  /* 0x0000b60000087ab9 */ /* 0x000fe20000000a00 */
[----:B------:R-:W-:Y:S01]  /*cbf0*/  PLOP3.LUT P0, PT, PT, PT, UP0, 0x80, 0x0 ;  /* 0x000000000000781c */ /* 0x000fe20003f0f008 */
[----:B------:R-:W2:Y:S01]  /*cc00*/  S2R R2, SR_TID.X ;  /* 0x0000000000027919 */ /* 0x000ea20000002100 */
[----:B------:R-:W-:Y:S01]  /*cc10*/  R2UR UR4, R19 ;  /* 0x00000000130472ca */ /* 0x000fe200000e0000 */
        /* <DEDUP_REMOVED lines=11> */
[----:B------:R-:W-:-:S04]  /*ccd0*/  IMAD R6, R6, 0xc0, R2 ;  /* 0x000000c006067824 */ /* 0x000fc800078e0202 */
[----:B------:R-:W-:Y:S01]  /*cce0*/  @P0 IMAD.HI.U32 R0, R6, UR5, RZ ;  /* 0x0000000506000c27 */ /* 0x000fe2000f8e00ff */
[----:B------:R-:W-:Y:S01]  /*ccf0*/  PLOP3.LUT P0, PT, PT, PT, UP0, 0x80, 0x0 ;  /* 0x000000000000781c */ /* 0x000fe20003f0f008 */
[----:B------:R-:W-:Y:S02]  /*cd00*/  UIMAD UR7, UR10, UR9, UR7 ;  /* 0x000000090a0772a4 */ /* 0x000fe4000f8e0207 */
[----:B------:R-:W-:Y:S01]  /*cd10*/  UIMAD.WIDE.U32 UR4, UR4, UR8, URZ ;  /* 0x00000008040472a5 */ /* 0x000fe2000f8e003f */
[----:B------:R-:W-:Y:S01]  /*cd20*/  MOV R2, R6 ;  /* 0x0000000600027202 */ /* 0x000fe20000000f00 */
        /* <DEDUP_REMOVED lines=30> */
[----:B------:R-:W-:Y:S01]  /*cf10*/  @UP0 ULDC UR13, c[0x0][0x450] ;  /* 0x00011400000d0ab9 */ /* 0x000fe20000000800 */
[----:B------:R-:W-:Y:S01]  /*cf20*/  MOV R2, R6 ;  /* 0x0000000600027202 */ /* 0x000fe20000000f00 */
[----:B------:R-:W1:Y:S10]  /*cf30*/  S2R R21, SR_TID.X ;  /* 0x0000000000157919 */ /* 0x000e740000002100 */
        /* <DEDUP_REMOVED lines=22> */
[----:B------:R-:W-:-:S03]  /*d0a0*/  IMAD.U32 R6, RZ, RZ, UR43 ;  /* 0x0000002bff067e24 */ /* 0x000fc6000f8e00ff */
[----:B------:R-:W1:Y:S01]  /*d0b0*/  SHFL.IDX PT, R2, R4, RZ, 0x181f ;  /* 0x00181fff04027589 */ /* 0x000e6200000e0000 */
[----:B------:R-:W-:-:S03]  /*d0c0*/  IMAD R6, R6, 0xc0, R8 ;  /* 0x000000c006067824 */ /* 0x000fc600078e0208 */
[----:B------:R-:W-:Y:S01]  /*d0d0*/  SHFL.IDX PT, R14, R5, RZ, 0x181f ;  /* 0x00181fff050e7589 */ /* 0x000fe200000e0000 */
[C---:B------:R-:W-:Y:S01]  /*d0e0*/  VIADD R8, R6.reuse, 0x80 ;  /* 0x0000008006087836 */ /* 0x040fe20000000000 */
[----:B------:R-:W-:-:S13]  /*d0f0*/  ISETP.GE.AND P1, PT, R6, UR37, PT ;  /* 0x0000002506007c0c */ /* 0x000fda000bf26270 */
[----:B0-----:R-:W-:-:S04]  /*d100*/  @!P1 LEA R3, P0, R10, R3, 0x1 ;  /* 0x000000030a039211 */ /* 0x001fc800078008ff */
[----:B-1----:R-:W-:-:S04]  /*d110*/  @!P1 IADD3.X R2, RZ, R2, RZ, P0, !PT ;  /* 0x00000002ff029210 */ /* 0x002fc800007fe4ff */
        /* <DEDUP_REMOVED lines=60> */
[----:B0-----:R-:W-:-:S04]  /*d4e0*/  @!P1 LEA R3, P0, R10, R3, 0x1 ;  /* 0x000000030a039211 */ /* 0x001fc800078008ff */
[----:B-1----:R-:W-:-:S04]  /*d4f0*/  @!P1 IADD3.X R2, RZ, R2, RZ, P0, !PT ;  /* 0x00000002ff029210 */ /* 0x002fc800007fe4ff */
        /* <DEDUP_REMOVED lines=19> */
[----:B0-----:R-:W-:-:S04]  /*d630*/  @!P1 LEA R2, P0, R10, R2, 0x1 ;  /* 0x000000020a029211 */ /* 0x001fc800078008ff */
[----:B------:R-:W-:Y:S02]  /*d640*/  @!P1 IADD3.X R3, RZ, R0, RZ, P0, !PT ;  /* 0x00000000ff039210 */ /* 0x000fe400007fe4ff */
        /* <DEDUP_REMOVED lines=9> */
.L_x_15001:
        /* <DEDUP_REMOVED lines=10> */
.L_x_14913:
        /* <DEDUP_REMOVED lines=18> */
.L_x_15002:
[----:B------:R-:W-:Y:S05]  /*d8a0*/  BSYNC B0 ;  /* 0x0000000000007941 */ /* 0x000fea0003800000 */
.L_x_14914:
[----:B------:R-:W-:-:S06]  /*d8b0*/  UISETP.GE.AND UP0, UPT, UR44, 0x2, UPT ;  /* 0x000000022c00788c */ /* 0x000fcc000bf06270 */
[----:B------:R-:W-:-:S13]  /*d8c0*/  PLOP3.LUT P0, PT, PT, PT, UP0, 0x80, 0x0 ;  /* 0x000000000000781c */ /* 0x000fda0003f0f008 */
[----:B------:R-:W-:Y:S05]  /*d8d0*/  @!P0 BRA `(.L_x_14916) ;  /* 0x0000001000108947 */ /* 0x000fea0003800000 */
[----:B------:R-:W-:Y:S01]  /*d8e0*/  UIADD3 UR4, UR44, -0x2, URZ ;  /* 0xfffffffe2c047890 */ /* 0x000fe2000fffe03f */
[----:B------:R-:W-:Y:S01]  /*d8f0*/  BSSY B0, `(.L_x_14916) ;  /* 0x0000102000007945 */ /* 0x000fe20003800000 */
[----:B------:R-:W-:Y:S02]  /*d900*/  IMAD.MOV.U32 R20, RZ, RZ, R25 ;  /* 0x000000ffff147224 */ /* 0x000fe400078e0019 */
[----:B------:R-:W-:Y:S02]  /*d910*/  IMAD.MOV.U32 R6, RZ, RZ, R22 ;  /* 0x000000ffff067224 */ /* 0x000fe400078e0016 */
[----:B------:R-:W-:Y:S02]  /*d920*/  IMAD.MOV.U32 R27, RZ, RZ, R23 ;  /* 0x000000ffff1b7224 */ /* 0x000fe400078e0017 */
[----:B------:R-:W-:-:S07]  /*d930*/  IMAD.U32 R7, RZ, RZ, UR4 ;  /* 0x00000004ff077e24 */ /* 0x000fce000f8e00ff */
.L_x_14929:
        /* <DEDUP_REMOVED lines=10> */
[----:B------:R-:W-:Y:S02]  /*d9e0*/  LOP3.LUT R5, R5, 0x70, RZ, 0xc0, !PT ;  /* 0x0000007005057812 */ /* 0x000fe400078ec0ff */
[----:B------:R-:W-:Y:S01]  /*d9f0*/  LEA R3, R7, R3, 0x7 ;  /* 0x0000000307037211 */ /* 0x000fe200078e38ff */
        /* <DEDUP_REMOVED lines=22> */
[----:B------:R-:W-:Y:S02]  /*db60*/  SEL R25, RZ, 0x1, P0 ;  /* 0x00000001ff197807 */ /* 0x000fe40000000000 */
[----:B------:R-:W-:Y:S02]  /*db70*/  SEL R22, R22, RZ, P0 ;  /* 0x000000ff16167207 */ /* 0x000fe40000000000 */
[----:B------:R-:W-:Y:S02]  /*db80*/  MOV R23, R7 ;  /* 0x0000000700177202 */ /* 0x000fe40000000f00 */
[----:B------:R-:W-:Y:S02]  /*db90*/  LOP3.LUT R25, R20, R25, RZ, 0x3c, !PT ;  /* 0x0000001914197212 */ /* 0x000fe400078e3cff */
[----:B--2---:R-:W-:Y:S01]  /*dba0*/  SHF.R.S32.HI R24, RZ, 0x1f, R4 ;  /* 0x0000001fff187819 */ /* 0x004fe20000011404 */
[----:B------:R-:W-:Y:S06]  /*dbb0*/  @!P1 BRA `(.L_x_14917) ;  /* 0x0000000000049947 */ /* 0x000fec0003800000 */
[----:B------:R-:W-:Y:S01]  /*dbc0*/  BPT.TRAP 0x1 ;  /* 0x000000040000795c */ /* 0x000fe20000300000 */
.L_x_14917:
[----:B------:R-:W-:Y:S01]  /*dbd0*/  IMAD R5, R22, 0x8, R16 ;  /* 0x0000000816057824 */ /* 0x000fe200078e0210 */
[----:B------:R-:W-:Y:S01]  /*dbe0*/  SHF.L.U32 R2, R25, 0x1f, RZ ;  /* 0x0000001f19027819 */ /* 0x000fe200000006ff */
[----:B------:R-:W-:Y:S03]  /*dbf0*/  BSSY B1, `(.L_x_14918) ;  /* 0x0000003000017945 */ /* 0x000fe60003800000 */
[----:B------:R-:W0:Y:S02]  /*dc00*/  SYNCS.PHASECHK.TRANS64.TRYWAIT P0, [R5+URZ+0x16840], R2 ;  /* 0x01684002050075a7 */ /* 0x000e24000800017f */
[----:B0-----:R-:W-:Y:S05]  /*dc10*/  @!P0 BRA `(.L_x_14919) ;  /* 0x0000003400e88947 */ /* 0x001fea0003800000 */
.L_x_15003:
[----:B------:R-:W-:Y:S05]  /*dc20*/  BSYNC B1 ;  /* 0x0000000000017941 */ /* 0x000fea0003800000 */
.L_x_14918:
        /* <DEDUP_REMOVED lines=72> */
.L_x_15021:
[----:B-1----:R-:W-:-:S04]  /*e0b0*/  IADD3 R2, P0, R2, R7, RZ ;  /* 0x0000000702027210 */ /* 0x002fc80007f1e0ff */
[----:B------:R-:W-:Y:S02]  /*e0c0*/  IADD3.X R3, RZ, R10, RZ, P0, !PT ;  /* 0x0000000aff037210 */ /* 0x000fe400007fe4ff */
[----:B------:R-:W-:-:S03]  /*e0d0*/  PLOP3.LUT P0, PT, PT, PT, PT, 0x80, 0x0 ;  /* 0x000000000000781c */ /* 0x000fc60003f0f070 */
[----:B------:R-:W-:Y:S01]  /*e0e0*/  @!PT LDS RZ, [RZ] ;  /* 0x00000000fffff984 */ /* 0x000fe20000000800 */
[----:B------:R-:W-:Y:S01]  /*e0f0*/  @!PT LDS RZ, [RZ] ;  /* 0x00000000fffff984 */ /* 0x000fe20000000800 */
[----:B------:R-:W-:Y:S01]  /*e100*/  @!PT LDS RZ, [RZ] ;  /* 0x00000000fffff984 */ /* 0x000fe20000000800 */
[----:B------:R1:W-:Y:S01]  /*e110*/  LDGSTS.E.BYPASS.LTC128B.128 [R9+0x11c00], desc[UR50][R2.64], !P1 ;  /* 0x11c0000002097fae */ /* 0x0003e2000c901d72 */
[----:B------:R-:W-:-:S09]  /*e120*/  NOP ;  /* 0x0000000000007918 */ /* 0x000fd20000000000 */
.L_x_14921:
        /* <DEDUP_REMOVED lines=11> */
.L_x_14922:
[----:B------:R1:W-:Y:S01]  /*e1e0*/  SYNCS.ARRIVE.TRANS64.A1T0 RZ, [R5+URZ+0x16830], RZ ;  /* 0x016830ff05ff79a7 */ /* 0x0003e2000810003f */
[----:B------:R-:W-:Y:S05]  /*e1f0*/  @!P2 BRA `(.L_x_14923) ;  /* 0x000000000004a947 */ /* 0x000fea0003800000 */
[----:B------:R-:W-:Y:S01]  /*e200*/  BPT.TRAP 0x1 ;  /* 0x000000040000795c */ /* 0x000fe20000300000 */
.L_x_14923:
[----:B------:R-:W-:Y:S01]  /*e210*/  SHF.L.U32 R2, R20, 0x1f, RZ ;  /* 0x0000001f14027819 */ /* 0x000fe200000006ff */
[----:B-1----:R-:W-:Y:S01]  /*e220*/  IMAD R5, R6, 0x8, R16 ;  /* 0x0000000806057824 */ /* 0x002fe200078e0210 */
[----:B------:R-:W-:Y:S03]  /*e230*/  BSSY B1, `(.L_x_14924) ;  /* 0x0000003000017945 */ /* 0x000fe60003800000 */
[----:B------:R-:W1:Y:S02]  /*e240*/  SYNCS.PHASECHK.TRANS64.TRYWAIT P0, [R5+URZ+0x16860], R2 ;  /* 0x01686002050075a7 */ /* 0x000e64000800017f */
[----:B-1----:R-:W-:Y:S05]  /*e250*/  @!P0 BRA `(.L_x_14925) ;  /* 0x0000003800a88947 */ /* 0x002fea0003800000 */
.L_x_15022:
[----:B------:R-:W-:Y:S05]  /*e260*/  BSYNC B1 ;  /* 0x0000000000017941 */ /* 0x000fea0003800000 */
.L_x_14924:
        /* <DEDUP_REMOVED lines=11> */
[----:B------:R-:W-:Y:S02]  /*e320*/  SHF.R.U32.HI R3, RZ, 0x3, R3 ;  /* 0x00000003ff037819 */ /* 0x000fe40000011603 */
[----:B------:R-:W-:-:S03]  /*e330*/  LEA R6, R6, R8, 0xd ;  /* 0x0000000806067211 */ /* 0x000fc600078e68ff */
        /* <DEDUP_REMOVED lines=24> */
[----:B0-----:R-:W-:-:S04]  /*e4c0*/  IADD3 R2, P0, R2, R7, RZ ;  /* 0x0000000702027210 */ /* 0x001fc80007f1e0ff */
[----:B-1----:R-:W-:Y:S02]  /*e4d0*/  IADD3.X R3, RZ, R3, RZ, P0, !PT ;  /* 0x00000003ff037210 */ /* 0x002fe400007fe4ff */
        /* <DEDUP_REMOVED lines=22> */
.L_x_15040:
        /* <DEDUP_REMOVED lines=19> */
[----:B------:R-:W-:Y:S02]  /*e770*/  IADD3 R3, R3, R7, RZ ;  /* 0x0000000703037210 */ /* 0x000fe40007ffe0ff */
[C---:B------:R-:W-:Y:S02]  /*e780*/  IMAD R7, R19.reuse, UR5, R0 ;  /* 0x0000000513077c24 */ /* 0x040fe4000f8e0200 */
[----:B------:R-:W-:Y:S01]  /*e790*/  IMAD.WIDE.U32 R2, R19, UR4, R2 ;  /* 0x0000000413027c25 */ /* 0x000fe2000f8e0002 */
[----:B------:R-:W-:-:S03]  /*e7a0*/  ULDC.64 UR4, c[0x0][0x318] ;  /* 0x0000c60000047ab9 */ /* 0x000fc60000000a00 */
[----:B------:R-:W-:Y:S01]  /*e7b0*/  IMAD.IADD R3, R7, 0x1, R3 ;  /* 0x0000000107037824 */ /* 0x000fe200078e0203 */
[----:B0-----:R-:W-:-:S04]  /*e7c0*/  LEA R17, P0, R2, UR4, 0x1 ;  /* 0x0000000402117c11 */ /* 0x001fc8000f8008ff */
[----:B------:R-:W-:Y:S02]  /*e7d0*/  LEA.HI.X R18, R2, UR5, R3, 0x1, P0 ;  /* 0x0000000502127c11 */ /* 0x000fe400080f0c03 */
[----:B------:R-:W-:-:S13]  /*e7e0*/  PLOP3.LUT P0, PT, PT, PT, PT, 0x80, 0x0 ;  /* 0x000000000000781c */ /* 0x000fda0003f0f070 */
.L_x_14927:
        /* <DEDUP_REMOVED lines=11> */
.L_x_14928:
        /* <DEDUP_REMOVED lines=8> */
.L_x_14916:
        /* <DEDUP_REMOVED lines=18> */
.L_x_14931:
[----:B------:R-:W-:Y:S05]  /*ea40*/  BSYNC B0 ;  /* 0x0000000000007941 */ /* 0x000fea0003800000 */
.L_x_14930:
[----:B-1----:R-:W-:-:S05]  /*ea50*/  IMAD.U32 R0, RZ, RZ, UR45 ;  /* 0x0000002dff007e24 */ /* 0x002fca000f8e00ff */
[----:B------:R-:W-:-:S13]  /*ea60*/  ISETP.NE.AND P0, PT, R0, 0x3, PT ;  /* 0x000000030000780c */ /* 0x000fda0003f05270 */
[----:B------:R-:W-:Y:S05]  /*ea70*/  @!P0 BRA `(.L_x_14932) ;  /* 0x0000000000048947 */ /* 0x000fea0003800000 */
[----:B------:R-:W-:Y:S01]  /*ea80*/  BPT.TRAP 0x1 ;  /* 0x000000040000795c */ /* 0x000fe20000300000 */
.L_x_14932:
[----:B------:R-:W-:Y:S01]  /*ea90*/  IMAD R4, R22, 0x8, R16 ;  /* 0x0000000816047824 */ /* 0x000fe200078e0210 */
[----:B0-----:R-:W-:Y:S01]  /*eaa0*/  SHF.L.U32 R3, R25, 0x1f, RZ ;  /* 0x0000001f19037819 */ /* 0x001fe200000006ff */
[----:B------:R-:W-:Y:S03]  /*eab0*/  BSSY B0, `(.L_x_14933) ;  /* 0x0000003000007945 */ /* 0x000fe60003800000 */
[----:B------:R-:W0:Y:S02]  /*eac0*/  SYNCS.PHASECHK.TRANS64.TRYWAIT P0, [R4+URZ+0x16860], R3 ;  /* 0x01686003040075a7 */ /* 0x000e24000800017f */
[----:B0-----:R-:W-:Y:S05]  /*ead0*/  @!P0 BRA `(.L_x_14934) ;  /* 0x0000003800e48947 */ /* 0x001fea0003800000 */
.L_x_15041:
[----:B------:R-:W-:Y:S05]  /*eae0*/  BSYNC B0 ;  /* 0x0000000000007941 */ /* 0x000fea0003800000 */
.L_x_14933:
        /* <DEDUP_REMOVED lines=10> */
[----:B------:R-:W-:Y:S02]  /*eb90*/  LOP3.LUT R2, R2, 0x38, R8, 0x78, !PT ;  /* 0x0000003802027812 */ /* 0x000fe400078e7808 */
[----:B------:R-:W-:Y:S02]  /*eba0*/  IADD3 R5, -R7, R5, RZ ;  /* 0x0000000507057210 */ /* 0x000fe40007ffe1ff */
        /* <DEDUP_REMOVED lines=19> */
[----:B------:R-:W0:Y:S02]  /*ece0*/  SHFL.IDX PT, R14, R17, 0x3, 0x181f ;  /* 0x00781f00110e7f89 */ /* 0x000e2400000e0000 */
[----:B------:R-:W-:Y:S02]  /*ecf0*/  IADD3.X R3, RZ, R7, RZ, P0, !PT ;  /* 0x00000007ff037210 */ /* 0x000fe400007fe4ff */
        /* <DEDUP_REMOVED lines=31> */
.L_x_15059:
[----:B0-----:R-:W-:-:S04]  /*eef0*/  IADD3 R2, P0, R14, R6, RZ ;  /* 0x000000060e027210 */ /* 0x001fc80007f1e0ff */
[----:B------:R-:W-:Y:S02]  /*ef00*/  IADD3.X R3, RZ, R7, RZ, P0, !PT ;  /* 0x00000007ff037210 */ /* 0x000fe400007fe4ff */
[----:B------:R-:W-:-:S13]  /*ef10*/  ISETP.LT.OR P0, PT, R5, 0x71, P2 ;  /* 0x000000710500780c */ /* 0x000fda0001701670 */
[----:B------:R-:W-:Y:S01]  /*ef20*/  @!PT LDS RZ, [RZ] ;  /* 0x00000000fffff984 */ /* 0x000fe20000000800 */
[----:B------:R-:W-:Y:S01]  /*ef30*/  @!PT LDS RZ, [RZ] ;  /* 0x00000000fffff984 */ /* 0x000fe20000000800 */
[----:B------:R-:W-:Y:S01]  /*ef40*/  @!PT LDS RZ, [RZ] ;  /* 0x00000000fffff984 */ /* 0x000fe20000000800 */
[----:B------:R0:W-:Y:S01]  /*ef50*/  LDGSTS.E.BYPASS.LTC128B.128 [R0+0x3c00], desc[UR50][R2.64], !P0 ;  /* 0x03c0000002007fae */ /* 0x0001e2000c101d72 */
[----:B------:R-:W-:Y:S01]  /*ef60*/  PLOP3.LUT P0, PT, PT, PT, PT, 0x80, 0x0 ;  /* 0x000000000000781c */ /* 0x000fe20003f0f070 */
[----:B------:R-:W-:-:S12]  /*ef70*/  NOP ;  /* 0x0000000000007918 */ /* 0x000fd80000000000 */
.L_x_14936:
        /* <DEDUP_REMOVED lines=11> */
.L_x_14937:
[----:B------:R0:W-:Y:S01]  /*f030*/  SYNCS.ARRIVE.TRANS64.A1T0 RZ, [R4+URZ+0x16850], RZ ;  /* 0x016850ff04ff79a7 */ /* 0x0001e2000810003f */
[----:B------:R-:W-:-:S05]  /*f040*/  VIADD R22, R22, 0x1 ;  /* 0x0000000116167836 */ /* 0x000fca0000000000 */
[----:B------:R-:W-:-:S04]  /*f050*/  ISETP.NE.AND P0, PT, R22, 0x2, PT ;  /* 0x000000021600780c */ /* 0x000fc80003f05270 */
[----:B------:R-:W-:Y:S02]  /*f060*/  SEL R0, RZ, 0x1, P0 ;  /* 0x00000001ff007807 */ /* 0x000fe40000000000 */
[----:B------:R-:W-:Y:S02]  /*f070*/  SEL R22, R22, RZ, P0 ;  /* 0x000000ff16167207 */ /* 0x000fe40000000000 */
[----:B0-----:R-:W-:-:S07]  /*f080*/  LOP3.LUT R25, R25, R0, RZ, 0x3c, !PT ;  /* 0x0000000019197212 */ /* 0x001fce00078e3cff */
.L_x_14897:
[----:B------:R-:W-:Y:S05]  /*f090*/  BSYNC B7 ;  /* 0x0000000000077941 */ /* 0x000fea0003800000 */
.L_x_14895:
        /* <DEDUP_REMOVED lines=13> */
.L_x_14938:
[----:B------:R-:W-:-:S03]  /*f170*/  UMOV UR4, 0xffffffff ;  /* 0xffffffff00047882 */ /* 0x000fc60000000000 */
[----:B------:R-:W-:Y:S05]  /*f180*/  BRA.DIV UR4, `(.L_x_14940) ;  /* 0x0000003e04907947 */ /* 0x000fea000b800000 */
[----:B-----5:R2:W3:Y:S02]  /*f190*/  SHFL.IDX PT, R14, R2, RZ, 0x1f ;  /* 0x00001fff020e7589 */ /* 0x0204e400000e0000 */
.L_x_15062:
        /* <DEDUP_REMOVED lines=8> */
.L_x_14939:
[----:B-1----:R-:W4:Y:S01]  /*f220*/  LDL R0, [R1+0xc] ;  /* 0x00000c0001007983 */ /* 0x002f220000100800 */
[----:B------:R-:W-:Y:S02]  /*f230*/  ULDC UR4, c[0x0][0xc38] ;  /* 0x00030e0000047ab9 */ /* 0x000fe40000000800 */
[----:B----4-:R-:W-:-:S13]  /*f240*/  ISETP.GE.AND P0, PT, R0, UR4, PT ;  /* 0x0000000400007c0c */ /* 0x010fda000bf06270 */
[----:B------:R-:W-:Y:S05]  /*f250*/  @!P0 BRA `(.L_x_14941) ;  /* 0xffffffc000448947 */ /* 0x000fea000383ffff */
.L_x_14892:
        /* <DEDUP_REMOVED lines=12> */
.L_x_15063:
[----:B------:R-:W-:Y:S05]  /*f320*/  BSYNC B0 ;  /* 0x0000000000007941 */ /* 0x000fea0003800000 */
.L_x_14942:
[----:B------:R-:W-:-:S03]  /*f330*/  UMOV UR4, 0xffffffff ;  /* 0xffffffff00047882 */ /* 0x000fc60000000000 */
[----:B------:R-:W-:Y:S05]  /*f340*/  BRA.DIV UR4, `(.L_x_14944) ;  /* 0x0000003e045c7947 */ /* 0x000fea000b800000 */
[----:B-1----:R-:W1:Y:S02]  /*f350*/  S2R R0, SR_TID.X ;  /* 0x0000000000007919 */ /* 0x002e640000002100 */
[----:B-1----:R-:W-:-:S04]  /*f360*/  SHF.R.U32.HI R0, RZ, 0x5, R0 ;  /* 0x00000005ff007819 */ /* 0x002fc80000011600 */
[----:B------:R-:W-:-:S05]  /*f370*/  LOP3.LUT R0, R0, 0x3, RZ, 0xc0, !PT ;  /* 0x0000000300007812 */ /* 0x000fca00078ec0ff */
[----:B------:R1:W2:Y:S02]  /*f380*/  SHFL.IDX PT, R14, R0, RZ, 0x1f ;  /* 0x00001fff000e7589 */ /* 0x0002a400000e0000 */
.L_x_15066:
[----:B--2---:R-:W-:Y:S01]  /*f390*/  ISETP.NE.AND P0, PT, R14, RZ, PT ;  /* 0x000000ff0e00720c */ /* 0x004fe20003f05270 */
[----:B------:R-:W-:-:S12]  /*f3a0*/  BSSY B0, `(.L_x_14945) ;  /* 0x0000024000007945 */ /* 0x000fd80003800000 */
[----:B------:R-:W-:Y:S05]  /*f3b0*/  @P0 BRA `(.L_x_14946) ;  /* 0x0000000000880947 */ /* 0x000fea0003800000 */
[----:B------:R-:W-:-:S03]  /*f3c0*/  UMOV UR4, 0xffffffff ;  /* 0xffffffff00047882 */ /* 0x000fc60000000000 */
[----:B------:R-:W-:Y:S05]  /*f3d0*/  BRA.DIV UR4, `(.L_x_14947) ;  /* 0x0000003e046c7947 */ /* 0x000fea000b800000 */
[----:B------:R-:W-:-:S13]  /*f3e0*/  ELECT P6, URZ, PT ;  /* 0x00000000003f782f */ /* 0x000fda00038c0000 */
.L_x_15069:
[----:B------:R-:W-:Y:S05]  /*f3f0*/  @!P6 BRA `(.L_x_14946) ;  /* 0x000000000078e947 */ /* 0x000fea0003800000 */
[----:B------:R-:W-:-:S06]  /*f400*/  ULOP3.LUT UR4, UR39, 0x2, URZ, 0xfc, !UPT ;  /* 0x0000000227047892 */ /* 0x000fcc000f8efc3f */
[----:B-1----:R-:W-:-:S04]  /*f410*/  MOV R0, UR4 ;  /* 0x0000000400007c02 */ /* 0x002fc80008000f00 */
[----:B------:R-:W-:-:S13]  /*f420*/  ISETP.NE.AND P0, PT, R0, 0x3, PT ;  /* 0x000000030000780c */ /* 0x000fda0003f05270 */
[----:B------:R-:W-:Y:S05]  /*f430*/  @!P0 BRA `(.L_x_14948) ;  /* 0x0000000000048947 */ /* 0x000fea0003800000 */
[----:B------:R-:W-:Y:S01]  /*f440*/  BPT.TRAP 0x1 ;  /* 0x000000040000795c */ /* 0x000fe20000300000 */
.L_x_14948:
[C---:B------:R-:W-:Y:S01]  /*f450*/  IMAD R3, R22.reuse, 0x8, R5 ;  /* 0x0000000816037824 */ /* 0x040fe200078e0205 */
[----:B------:R-:W-:Y:S01]  /*f460*/  SHF.L.U32 R2, R25, 0x1f, RZ ;  /* 0x0000001f19027819 */ /* 0x000fe200000006ff */
[----:B------:R-:W-:-:S03]  /*f470*/  VIADD R22, R22, 0x1 ;  /* 0x0000000116167836 */ /* 0x000fc60000000000 */
[----:B------:R-:W1:Y:S02]  /*f480*/  SYNCS.PHASECHK.TRANS64.TRYWAIT P1, [R3+URZ+0x16840], R2 ;  /* 0x01684002030075a7 */ /* 0x000e64000802017f */
[----:B------:R-:W-:-:S04]  /*f490*/  ISETP.NE.AND P2, PT, R22, 0x2, PT ;  /* 0x000000021600780c */ /* 0x000fc80003f45270 */
[----:B------:R-:W-:Y:S01]  /*f4a0*/  SEL R0, RZ, 0x1, P2 ;  /* 0x00000001ff007807 */ /* 0x000fe20001000000 */
[----:B-1----:R-:W-:Y:S08]  /*f4b0*/  @!P1 BRA `(.L_x_14949) ;  /* 0x0000003c00549947 */ /* 0x002ff00003800000 */
.L_x_15070:
[----:B------:R-:W-:Y:S02]  /*f4c0*/  SEL R22, R22, RZ, P2 ;  /* 0x000000ff16167207 */ /* 0x000fe40001000000 */
[----:B------:R-:W-:Y:S01]  /*f4d0*/  LOP3.LUT R0, R25, R0, RZ, 0x3c, !PT ;  /* 0x0000000019007212 */ /* 0x000fe200078e3cff */
[----:B------:R-:W-:Y:S06]  /*f4e0*/  @!P0 BRA `(.L_x_14950) ;  /* 0x0000000000048947 */ /* 0x000fec0003800000 */
[----:B------:R-:W-:Y:S01]  /*f4f0*/  BPT.TRAP 0x1 ;  /* 0x000000040000795c */ /* 0x000fe20000300000 */
.L_x_14950:
[----:B------:R-:W-:Y:S01]  /*f500*/  IMAD R5, R22, 0x8, R5 ;  /* 0x0000000816057824 */ /* 0x000fe200078e0205 */
[----:B------:R-:W-:-:S04]  /*f510*/  SHF.L.U32 R0, R0, 0x1f, RZ ;  /* 0x0000001f00007819 */ /* 0x000fc800000006ff */
[----:B------:R-:W2:Y:S02]  /*f520*/  SYNCS.PHASECHK.TRANS64.TRYWAIT P1, [R5+URZ+0x16840], R0 ;  /* 0x01684000050075a7 */ /* 0x000ea4000802017f */
[----:B--2---:R-:W-:Y:S05]  /*f530*/  @!P1 BRA `(.L_x_14951) ;  /* 0x0000003c00489947 */ /* 0x004fea0003800000 */
.L_x_15071:
[----:B------:R-:W-:Y:S05]  /*f540*/  @!P0 BRA `(.L_x_14952) ;  /* 0x0000000000048947 */ /* 0x000fea0003800000 */
[----:B------:R-:W-:Y:S01]  /*f550*/  BPT.TRAP 0x1 ;  /* 0x000000040000795c */ /* 0x000fe20000300000 */
.L_x_14952:
[----:B------:R-:W3:Y:S02]  /*f560*/  SYNCS.PHASECHK.TRANS64.TRYWAIT P1, [R3+URZ+0x16860], R2 ;  /* 0x01686002030075a7 */ /* 0x000ee4000802017f */
[----:B---3--:R-:W-:Y:S05]  /*f570*/  @!P1 BRA `(.L_x_14953) ;  /* 0x0000003c004c9947 */ /* 0x008fea0003800000 */
.L_x_15072:
[----:B------:R-:W-:Y:S05]  /*f580*/  @!P0 BRA `(.L_x_14954) ;  /* 0x0000000000048947 */ /* 0x000fea0003800000 */
[----:B------:R-:W-:Y:S01]  /*f590*/  BPT.TRAP 0x1 ;  /* 0x000000040000795c */ /* 0x000fe20000300000 */
.L_x_14954:
[----:B----4-:R4:W0:Y:S02]  /*f5a0*/  SYNCS.PHASECHK.TRANS64.TRYWAIT P0, [R5+URZ+0x16860], R0 ;  /* 0x01686000050075a7 */ /* 0x010824000800017f */
[----:B0-----:R-:W-:Y:S05]  /*f5b0*/  @!P0 NANOSLEEP.SYNCS 0x989680 ;  /* 0x009896800000895d */ /* 0x001fea0003900000 */
[----:B------:R-:W0:Y:S02]  /*f5c0*/  @!P0 SYNCS.PHASECHK.TRANS64 P0, [R5+URZ+0x16860], R0 ;  /* 0x01686000050085a7 */ /* 0x000e24000800007f */
[----:B0-----:R-:W-:Y:S05]  /*f5d0*/  @!P0 BRA `(.L_x_14954) ;  /* 0xfffffffc00f08947 */ /* 0x001fea000383ffff */
.L_x_14946:
[----:B------:R-:W-:Y:S05]  /*f5e0*/  BSYNC B0 ;  /* 0x0000000000007941 */ /* 0x000fea0003800000 */
.L_x_14945:
[----:B------:R-:W-:Y:S05]  /*f5f0*/  EXIT ;  /* 0x000000000000794d */ /* 0x000fea0003800000 */
.L_x_14851:
[----:B0-----:R-:W-:-:S04]  /*f600*/  IMAD.U32 R3, RZ, RZ, UR45 ;  /* 0x0000002dff037e24 */ /* 0x001fc8000f8e00ff */
[----:B------:R0:W1:Y:S03]  /*f610*/  SYNCS.PHASECHK.TRANS64.TRYWAIT P1, [R3+URZ+0x16800], R0 ;  /* 0x01680000030075a7 */ /* 0x000066000802017f */
[----:B-1----:R-:W-:Y:S05]  /*f620*/  @!P1 NANOSLEEP.SYNCS 0x989680 ;  /* 0x009896800000995d */ /* 0x002fea0003900000 */
[----:B------:R-:W1:Y:S02]  /*f630*/  @!P1 SYNCS.PHASECHK.TRANS64 P1, [R3+URZ+0x16800], R0 ;  /* 0x01680000030095a7 */ /* 0x000e64000802007f */
[----:B-1----:R-:W-:Y:S05]  /*f640*/  @!P1 BRA `(.L_x_14851) ;  /* 0xfffffffc00ec9947 */ /* 0x002fea000383ffff */
[----:B------:R-:W-:Y:S05]  /*f650*/  BRA `(.L_x_14955) ;  /* 0xffffff1c00b07947 */ /* 0x000fea000383ffff */
.L_x_14855:
[----:B-1----:R1:W2:Y:S02]  /*f660*/  SYNCS.PHASECHK.TRANS64.TRYWAIT P1, [R0+URZ+0x16830], R3 ;  /* 0x01683003000075a7 */ /* 0x0022a4000802017f */
[----:B--2---:R-:W-:Y:S05]  /*f670*/  @!P1 NANOSLEEP.SYNCS 0x989680 ;  /* 0x009896800000995d */ /* 0x004fea0003900000 */
[----:B------:R-:W2:Y:S02]  /*f680*/  @!P1 SYNCS.PHASECHK.TRANS64 P1, [R0+URZ+0x16830], R3 ;  /* 0x01683003000095a7 */ /* 0x000ea4000802007f */
[----:B--2---:R-:W-:Y:S05]  /*f690*/  @!P1 BRA `(.L_x_14855) ;  /* 0xfffffffc00f09947 */ /* 0x004fea000383ffff */
[----:B------:R-:W-:Y:S05]  /*f6a0*/  BRA `(.L_x_14854) ;  /* 0xffffff1c00cc7947 */ /* 0x000fea000383ffff */
.L_x_14861:
[----:B-1----:R-:W-:-:S04]  /*f6b0*/  IMAD.U32 R6, RZ, RZ, UR6 ;  /* 0x00000006ff067e24 */ /* 0x002fc8000f8e00ff */
[----:B------:R1:W2:Y:S03]  /*f6c0*/  SYNCS.PHASECHK.TRANS64.TRYWAIT P1, [R6+URZ+0x16830], R5 ;  /* 0x01683005060075a7 */ /* 0x0002a6000802017f */
[----:B--2---:R-:W-:Y:S05]  /*f6d0*/  @!P1 NANOSLEEP.SYNCS 0x989680 ;  /* 0x009896800000995d */ /* 0x004fea0003900000 */
[----:B------:R-:W2:Y:S02]  /*f6e0*/  @!P1 SYNCS.PHASECHK.TRANS64 P1, [R6+URZ+0x16830], R5 ;  /* 0x01683005060095a7 */ /* 0x000ea4000802007f */
[----:B--2---:R-:W-:Y:S05]  /*f6f0*/  @!P1 BRA `(.L_x_14861) ;  /* 0xfffffffc00ec9947 */ /* 0x004fea000383ffff */
[----:B------:R-:W-:Y:S05]  /*f700*/  BRA `(.L_x_14858) ;  /* 0xffffff4800547947 */ /* 0x000fea000383ffff */
.L_x_14865:
[----:B-1----:R-:W-:-:S04]  /*f710*/  MOV R6, UR6 ;  /* 0x0000000600067c02 */ /* 0x002fc80008000f00 */
[----:B------:R1:W2:Y:S03]  /*f720*/  SYNCS.PHASECHK.TRANS64.TRYWAIT P1, [R6+URZ+0x16850], R5 ;  /* 0x01685005060075a7 */ /* 0x0002a6000802017f */
[----:B--2---:R-:W-:Y:S05]  /*f730*/  @!P1 NANOSLEEP.SYNCS 0x989680 ;  /* 0x009896800000995d */ /* 0x004fea0003900000 */
[----:B------:R-:W2:Y:S02]  /*f740*/  @!P1 SYNCS.PHASECHK.TRANS64 P1, [R6+URZ+0x16850], R5 ;  /* 0x01685005060095a7 */ /* 0x000ea4000802007f */
[----:B--2---:R-:W-:Y:S05]  /*f750*/  @!P1 BRA `(.L_x_14865) ;  /* 0xfffffffc00ec9947 */ /* 0x004fea000383ffff */
[----:B------:R-:W-:Y:S05]  /*f760*/  BRA `(.L_x_14862) ;  /* 0xffffff4800d07947 */ /* 0x000fea000383ffff */
.L_x_14873:
[----:B-1----:R-:W-:-:S04]  /*f770*/  IMAD.U32 R6, RZ, RZ, UR6 ;  /* 0x00000006ff067e24 */ /* 0x002fc8000f8e00ff */
[----:B------:R1:W2:Y:S03]  /*f780*/  SYNCS.PHASECHK.TRANS64.TRYWAIT P1, [R6+URZ+0x16830], R5 ;  /* 0x01683005060075a7 */ /* 0x0002a6000802017f */
[----:B--2---:R-:W-:Y:S05]  /*f790*/  @!P1 NANOSLEEP.SYNCS 0x989680 ;  /* 0x009896800000995d */ /* 0x004fea0003900000 */
[----:B------:R-:W2:Y:S02]  /*f7a0*/  @!P1 SYNCS.PHASECHK.TRANS64 P1, [R6+URZ+0x16830], R5 ;  /* 0x01683005060095a7 */ /* 0x000ea4000802007f */
[----:B--2---:R-:W-:Y:S05]  /*f7b0*/  @!P1 BRA `(.L_x_14873) ;  /* 0xfffffffc00ec9947 */ /* 0x004fea000383ffff */
[----:B------:R-:W-:Y:S05]  /*f7c0*/  BRA `(.L_x_14870) ;  /* 0xffffff7400e07947 */ /* 0x000fea000383ffff */
.L_x_14877:
[----:B-1----:R-:W-:-:S04]  /*f7d0*/  IMAD.U32 R6, RZ, RZ, UR6 ;  /* 0x00000006ff067e24 */ /* 0x002fc8000f8e00ff */
[----:B------:R1:W2:Y:S03]  /*f7e0*/  SYNCS.PHASECHK.TRANS64.TRYWAIT P1, [R6+URZ+0x16850], R5 ;  /* 0x01685005060075a7 */ /* 0x0002a6000802017f */
[----:B--2---:R-:W-:Y:S05]  /*f7f0*/  @!P1 NANOSLEEP.SYNCS 0x989680 ;  /* 0x009896800000995d */ /* 0x004fea0003900000 */
[----:B------:R-:W2:Y:S02]  /*f800*/  @!P1 SYNCS.PHASECHK.TRANS64 P1, [R6+URZ+0x16850], R5 ;  /* 0x01685005060095a7 */ /* 0x000ea4000802007f */
[----:B--2---:R-:W-:Y:S05]  /*f810*/  @!P1 BRA `(.L_x_14877) ;  /* 0xfffffffc00ec9947 */ /* 0x004fea000383ffff */
[----:B------:R-:W-:Y:S05]  /*f820*/  BRA `(.L_x_14874) ;  /* 0xffffff78005c7947 */ /* 0x000fea000383ffff */
.L_x_14884:
[----:B-1----:R-:W-:-:S04]  /*f830*/  IMAD.U32 R4, RZ, RZ, UR5 ;  /* 0x00000005ff047e24 */ /* 0x002fc8000f8e00ff */
[----:B------:R1:W2:Y:S03]  /*f840*/  SYNCS.PHASECHK.TRANS64.TRYWAIT P1, [R4+URZ+0x16850], R3 ;  /* 0x01685003040075a7 */ /* 0x0002a6000802017f */
[----:B--2---:R-:W-:Y:S05]  /*f850*/  @!P1 NANOSLEEP.SYNCS 0x989680 ;  /* 0x009896800000995d */ /* 0x004fea0003900000 */
[----:B------:R-:W2:Y:S02]  /*f860*/  @!P1 SYNCS.PHASECHK.TRANS64 P1, [R4+URZ+0x16850], R3 ;  /* 0x01685003040095a7 */ /* 0x000ea4000802007f */
[----:B--2---:R-:W-:Y:S05]  /*f870*/  @!P1 BRA `(.L_x_14884) ;  /* 0xfffffffc00ec9947 */ /* 0x004fea000383ffff */
[----:B------:R-:W-:Y:S05]  /*f880*/  BRA `(.L_x_14883) ;  /* 0xffffff9800cc7947 */ /* 0x000fea000383ffff */
.L_x_14903:
[----:B------:R-:W3:Y:S01]  /*f890*/  S2R R17, SR_TID.X ;  /* 0x0000000000117919 */ /* 0x000ee20000002100 */
[----:B------:R-:W-:Y:S01]  /*f8a0*/  IMAD.MOV.U32 R12, RZ, RZ, RZ ;  /* 0x000000ffff0c7224 */ /* 0x000fe200078e00ff */
[----:B------:R-:W-:Y:S01]  /*f8b0*/  MOV R11, 0x1f ;  /* 0x0000001f000b7802 */ /* 0x000fe20000000f00 */
[----:B------:R-:W-:Y:S01]  /*f8c0*/  IMAD.MOV.U32 R15, RZ, RZ, -0x1 ;  /* 0xffffffffff0f7424 */ /* 0x000fe200078e00ff */
[----:B---3--:R-:W-:-:S04]  /*f8d0*/  SHF.R.U32.HI R17, RZ, 0x5, R17 ;  /* 0x00000005ff117819 */ /* 0x008fc80000011611 */
[----:B------:R-:W-:-:S05]  /*f8e0*/  LOP3.LUT R17, R17, 0x3, RZ, 0xc0, !PT ;  /* 0x0000000311117812 */ /* 0x000fca00078ec0ff */
[----:B------:R-:W-:-:S07]  /*f8f0*/  IMAD.MOV.U32 R13, RZ, RZ, R17 ;  /* 0x000000ffff0d7224 */ /* 0x000fce00078e0011 */
[----:B012--5:R-:W-:Y:S05]  /*f900*/  WARPSYNC.COLLECTIVE R15, `(.L_x_14956) ;  /* 0x000000000f087348 */ /* 0x027fea0003c00000 */
[----:B------:R3:W4:Y:S02]  /*f910*/  SHFL.IDX P6, R14, R13, R12, R11 ;  /* 0x0000000c0d0e7389 */ /* 0x00072400000c000b */
[----:B012345:R-:W-:Y:S01]  /*f920*/  ENDCOLLECTIVE ;  /* 0x000000000000791b */ /* 0x03ffe20003800000 */
.L_x_14956:
[----:B------:R-:W-:Y:S05]  /*f930*/  BRA `(.L_x_14957) ;  /* 0xffffffc400147947 */ /* 0x000fea000383ffff */
.L_x_14906:
[----:B0-----:R0:W1:Y:S02]  /*f940*/  SYNCS.PHASECHK.TRANS64.TRYWAIT P0, [R0+URZ+0x16840], R2 ;  /* 0x01684002000075a7 */ /* 0x001064000800017f */
[----:B-1----:R-:W-:Y:S05]  /*f950*/  @!P0 NANOSLEEP.SYNCS 0x989680 ;  /* 0x009896800000895d */ /* 0x002fea0003900000 */
[----:B------:R-:W1:Y:S02]  /*f960*/  @!P0 SYNCS.PHASECHK.TRANS64 P0, [R0+URZ+0x16840], R2 ;  /* 0x01684002000085a7 */ /* 0x000e64000800007f */
[----:B-1----:R-:W-:Y:S05]  /*f970*/  @!P0 BRA `(.L_x_14906) ;  /* 0xfffffffc00f08947 */ /* 0x002fea000383ffff */
[----:B------:R-:W-:Y:S05]  /*f980*/  BRA `(.L_x_14958) ;  /* 0xffffffc8001c7947 */ /* 0x000fea000383ffff */
.L_x_14907:
        /* <DEDUP_REMOVED lines=8> */
.L_x_14960:
[----:B------:R-:W-:Y:S05]  /*fa10*/  BSYNC B0 ;  /* 0x0000000000007941 */ /* 0x000fea0003800000 */
.L_x_14959:
        /* <DEDUP_REMOVED lines=9> */
.L_x_14961:
[----:B------:R-:W-:Y:S02]  /*fab0*/  IMAD.MOV.U32 R13, RZ, RZ, R5 ;  /* 0x000000ffff0d7224 */ /* 0x000fe400078e0005 */
[----:B------:R-:W-:Y:S02]  /*fac0*/  IMAD.MOV.U32 R12, RZ, RZ, 0x1 ;  /* 0x00000001ff0c7424 */ /* 0x000fe400078e00ff */
[----:B------:R-:W-:-:S07]  /*fad0*/  IMAD.MOV.U32 R3, RZ, RZ, R14 ;  /* 0x000000ffff037224 */ /* 0x000fce00078e000e */
[----:B------:R-:W-:Y:S05]  /*fae0*/  WARPSYNC.COLLECTIVE R15, `(.L_x_14962) ;  /* 0x000000000f087348 */ /* 0x000fea0003c00000 */
[----:B------:R0:W1:Y:S02]  /*faf0*/  SHFL.IDX P6, R14, R13, R12, R11 ;  /* 0x0000000c0d0e7389 */ /* 0x00006400000c000b */
[----:B01----:R-:W-:Y:S01]  /*fb00*/  ENDCOLLECTIVE ;  /* 0x000000000000791b */ /* 0x003fe20003800000 */
.L_x_14962:
        /* <DEDUP_REMOVED lines=15> */
.L_x_14963:
[----:B------:R-:W-:Y:S02]  /*fc00*/  @P1 IMAD R8, R6, 0x2, R16 ;  /* 0x0000000206081824 */ /* 0x000fe400078e0210 */
[----:B------:R-:W-:Y:S02]  /*fc10*/  IMAD.MOV.U32 R13, RZ, RZ, R5 ;  /* 0x000000ffff0d7224 */ /* 0x000fe400078e0005 */
[----:B------:R-:W-:Y:S01]  /*fc20*/  IMAD.MOV.U32 R12, RZ, RZ, 0x2 ;  /* 0x00000002ff0c7424 */ /* 0x000fe200078e00ff */
[----:B------:R-:W-:-:S07]  /*fc30*/  MOV R3, R14 ;  /* 0x0000000e00037202 */ /* 0x000fce0000000f00 */
[----:B------:R-:W-:Y:S05]  /*fc40*/  WARPSYNC.COLLECTIVE R15, `(.L_x_14964) ;  /* 0x000000000f087348 */ /* 0x000fea0003c00000 */
[----:B------:R0:W1:Y:S02]  /*fc50*/  SHFL.IDX P6, R14, R13, R12, R11 ;  /* 0x0000000c0d0e7389 */ /* 0x00006400000c000b */
[----:B01----:R-:W-:Y:S01]  /*fc60*/  ENDCOLLECTIVE ;  /* 0x000000000000791b */ /* 0x003fe20003800000 */
.L_x_14964:
        /* <DEDUP_REMOVED lines=15> */
.L_x_14965:
[----:B------:R-:W-:Y:S02]  /*fd60*/  @P1 IMAD R8, R6, 0x2, R16 ;  /* 0x0000000206081824 */ /* 0x000fe400078e0210 */
[----:B------:R-:W-:Y:S02]  /*fd70*/  IMAD.MOV.U32 R13, RZ, RZ, R5 ;  /* 0x000000ffff0d7224 */ /* 0x000fe400078e0005 */
[----:B------:R-:W-:Y:S02]  /*fd80*/  IMAD.MOV.U32 R12, RZ, RZ, 0x3 ;  /* 0x00000003ff0c7424 */ /* 0x000fe400078e00ff */
[----:B------:R-:W-:-:S07]  /*fd90*/  IMAD.MOV.U32 R3, RZ, RZ, R14 ;  /* 0x000000ffff037224 */ /* 0x000fce00078e000e */
[----:B------:R-:W-:Y:S05]  /*fda0*/  WARPSYNC.COLLECTIVE R15, `(.L_x_14966) ;  /* 0x000000000f087348 */ /* 0x000fea0003c00000 */
[----:B------:R0:W1:Y:S02]  /*fdb0*/  SHFL.IDX P6, R14, R13, R12, R11 ;  /* 0x0000000c0d0e7389 */ /* 0x00006400000c000b */
[----:B01----:R-:W-:Y:S01]  /*fdc0*/  ENDCOLLECTIVE ;  /* 0x000000000000791b */ /* 0x003fe20003800000 */
.L_x_14966:
        /* <DEDUP_REMOVED lines=15> */
.L_x_14967:
[----:B------:R-:W-:Y:S02]  /*fec0*/  @P1 IMAD R8, R6, 0x2, R16 ;  /* 0x0000000206081824 */ /* 0x000fe400078e0210 */
[----:B------:R-:W-:Y:S01]  /*fed0*/  IMAD.MOV.U32 R13, RZ, RZ, R5 ;  /* 0x000000ffff0d7224 */ /* 0x000fe200078e0005 */
[----:B------:R-:W-:Y:S01]  /*fee0*/  MOV R12, 0x4 ;  /* 0x00000004000c7802 */ /* 0x000fe20000000f00 */
[----:B------:R-:W-:-:S07]  /*fef0*/  IMAD.MOV.U32 R3, RZ, RZ, R14 ;  /* 0x000000ffff037224 */ /* 0x000fce00078e000e */
[----:B------:R-:W-:Y:S05]  /*ff00*/  WARPSYNC.COLLECTIVE R15, `(.L_x_14968) ;  /* 0x000000000f087348 */ /* 0x000fea0003c00000 */
[----:B------:R0:W1:Y:S02]  /*ff10*/  SHFL.IDX P6, R14, R13, R12, R11 ;  /* 0x0000000c0d0e7389 */ /* 0x00006400000c000b */
[----:B01----:R-:W-:Y:S01]  /*ff20*/  ENDCOLLECTIVE ;  /* 0x000000000000791b */ /* 0x003fe20003800000 */
.L_x_14968:
        /* <DEDUP_REMOVED lines=15> */
.L_x_14969:
[----:B------:R-:W-:Y:S01]  /*10020*/  @P1 IMAD R8, R6, 0x2, R16 ;  /* 0x0000000206081824 */ /* 0x000fe200078e0210 */
[----:B------:R-:W-:Y:S01]  /*10030*/  MOV R13, R5 ;  /* 0x00000005000d7202 */ /* 0x000fe20000000f00 */
[----:B------:R-:W-:Y:S02]  /*10040*/  IMAD.MOV.U32 R12, RZ, RZ, 0x5 ;  /* 0x00000005ff0c7424 */ /* 0x000fe400078e00ff */
[----:B------:R-:W-:-:S07]  /*10050*/  IMAD.MOV.U32 R3, RZ, RZ, R14 ;  /* 0x000000ffff037224 */ /* 0x000fce00078e000e */
[----:B------:R-:W-:Y:S05]  /*10060*/  WARPSYNC.COLLECTIVE R15, `(.L_x_14970) ;  /* 0x000000000f087348 */ /* 0x000fea0003c00000 */
[----:B------:R0:W1:Y:S02]  /*10070*/  SHFL.IDX P6, R14, R13, R12, R11 ;  /* 0x0000000c0d0e7389 */ /* 0x00006400000c000b */
[----:B01----:R-:W-:Y:S01]  /*10080*/  ENDCOLLECTIVE ;  /* 0x000000000000791b */ /* 0x003fe20003800000 */
.L_x_14970:
        /* <DEDUP_REMOVED lines=15> */
.L_x_14971:
[----:B------:R-:W-:Y:S01]  /*10180*/  @P1 LEA R8, R6, R16, 0x1 ;  /* 0x0000001006081211 */ /* 0x000fe200078e08ff */
[----:B------:R-:W-:Y:S02]  /*10190*/  IMAD.MOV.U32 R13, RZ, RZ, R5 ;  /* 0x000000ffff0d7224 */ /* 0x000fe400078e0005 */
[----:B------:R-:W-:Y:S02]  /*101a0*/  IMAD.MOV.U32 R12, RZ, RZ, 0x6 ;  /* 0x00000006ff0c7424 */ /* 0x000fe400078e00ff */
[----:B------:R-:W-:-:S07]  /*101b0*/  IMAD.MOV.U32 R3, RZ, RZ, R14 ;  /* 0x000000ffff037224 */ /* 0x000fce00078e000e */
[----:B------:R-:W-:Y:S05]  /*101c0*/  WARPSYNC.COLLECTIVE R15, `(.L_x_14972) ;  /* 0x000000000f087348 */ /* 0x000fea0003c00000 */
[----:B------:R0:W1:Y:S02]  /*101d0*/  SHFL.IDX P6, R14, R13, R12, R11 ;  /* 0x0000000c0d0e7389 */ /* 0x00006400000c000b */
[----:B01----:R-:W-:Y:S01]  /*101e0*/  ENDCOLLECTIVE ;  /* 0x000000000000791b */ /* 0x003fe20003800000 */
.L_x_14972:
        /* <DEDUP_REMOVED lines=15> */
.L_x_14973:
[----:B------:R-:W-:Y:S02]  /*102e0*/  @P1 IMAD R8, R6, 0x2, R16 ;  /* 0x0000000206081824 */ /* 0x000fe400078e0210 */
[----:B------:R-:W-:Y:S02]  /*102f0*/  IMAD.MOV.U32 R13, RZ, RZ, R5 ;  /* 0x000000ffff0d7224 */ /* 0x000fe400078e0005 */
[----:B------:R-:W-:Y:S02]  /*10300*/  IMAD.MOV.U32 R12, RZ, RZ, 0x7 ;  /* 0x00000007ff0c7424 */ /* 0x000fe400078e00ff */
[----:B------:R-:W-:-:S07]  /*10310*/  IMAD.MOV.U32 R3, RZ, RZ, R14 ;  /* 0x000000ffff037224 */ /* 0x000fce00078e000e */
[----:B------:R-:W-:Y:S05]  /*10320*/  WARPSYNC.COLLECTIVE R15, `(.L_x_14974) ;  /* 0x000000000f087348 */ /* 0x000fea0003c00000 */
[----:B------:R0:W1:Y:S02]  /*10330*/  SHFL.IDX P6, R14, R13, R12, R11 ;  /* 0x0000000c0d0e7389 */ /* 0x00006400000c000b */
[----:B01----:R-:W-:Y:S01]  /*10340*/  ENDCOLLECTIVE ;  /* 0x000000000000791b */ /* 0x003fe20003800000 */
.L_x_14974:
        /* <DEDUP_REMOVED lines=14> */
.L_x_14975:
[----:B------:R-:W-:Y:S05]  /*10430*/  BRA `(.L_x_14976) ;  /* 0xffffffc4001c7947 */ /* 0x000fea000383ffff */
.L_x_14912:
[----:B------:R-:W-:Y:S01]  /*10440*/  MOV R13, R4 ;  /* 0x00000004000d7202 */ /* 0x000fe20000000f00 */
[----:B------:R-:W-:Y:S02]  /*10450*/  IMAD.MOV.U32 R12, RZ, RZ, RZ ;  /* 0x000000ffff0c7224 */ /* 0x000fe400078e00ff */
[----:B------:R-:W-:Y:S02]  /*10460*/  IMAD.MOV.U32 R11, RZ, RZ, 0x181f ;  /* 0x0000181fff0b7424 */ /* 0x000fe400078e00ff */
[----:B------:R-:W-:Y:S02]  /*10470*/  IMAD.MOV.U32 R15, RZ, RZ, -0x1 ;  /* 0xffffffffff0f7424 */ /* 0x000fe400078e00ff */
[----:B------:R-:W-:-:S07]  /*10480*/  IMAD.U32 R6, RZ, RZ, UR43 ;  /* 0x0000002bff067e24 */ /* 0x000fce000f8e00ff */
[----:B-----5:R-:W-:Y:S05]  /*10490*/  WARPSYNC.COLLECTIVE R15, `(.L_x_14977) ;  /* 0x000000000f087348 */ /* 0x020fea0003c00000 */
[----:B------:R0:W1:Y:S02]  /*104a0*/  SHFL.IDX P6, R14, R13, R12, R11 ;  /* 0x0000000c0d0e7389 */ /* 0x00006400000c000b */
[----:B01---5:R-:W-:Y:S01]  /*104b0*/  ENDCOLLECTIVE ;  /* 0x000000000000791b */ /* 0x023fe20003800000 */
.L_x_14977:
[----:B------:R-:W-:-:S05]  /*104c0*/  IMAD R6, R6, 0xc0, R8 ;  /* 0x000000c006067824 */ /* 0x000fca00078e0208 */
[----:B------:R-:W-:Y:S01]  /*104d0*/  ISETP.GE.AND P1, PT, R6, UR37, PT ;  /* 0x0000002506007c0c */ /* 0x000fe2000bf26270 */
[----:B------:R-:W-:Y:S02]  /*104e0*/  IMAD.MOV.U32 R13, RZ, RZ, R0 ;  /* 0x000000ffff0d7224 */ /* 0x000fe400078e0000 */
[----:B------:R-:W-:-:S10]  /*104f0*/  IMAD.MOV.U32 R2, RZ, RZ, R14 ;  /* 0x000000ffff027224 */ /* 0x000fd400078e000e */
[----:B------:R-:W-:Y:S05]  /*10500*/  WARPSYNC.COLLECTIVE R15, `(.L_x_14978) ;  /* 0x000000000f087348 */ /* 0x000fea0003c00000 */
[----:B------:R0:W1:Y:S02]  /*10510*/  SHFL.IDX P6, R14, R13, R12, R11 ;  /* 0x0000000c0d0e7389 */ /* 0x00006400000c000b */
[----:B01----:R-:W-:Y:S01]  /*10520*/  ENDCOLLECTIVE ;  /* 0x000000000000791b */ /* 0x003fe20003800000 */
.L_x_14978:
[----:B------:R-:W-:Y:S02]  /*10530*/  IMAD.MOV.U32 R13, RZ, RZ, R4 ;  /* 0x000000ffff0d7224 */ /* 0x000fe400078e0004 */
[----:B------:R-:W-:Y:S01]  /*10540*/  IMAD.MOV.U32 R12, RZ, RZ, 0x1 ;  /* 0x00000001ff0c7424 */ /* 0x000fe200078e00ff */
[----:B------:R-:W-:-:S07]  /*10550*/  MOV R3, R14 ;  /* 0x0000000e00037202 */ /* 0x000fce0000000f00 */
[----:B------:R-:W-:Y:S05]  /*10560*/  WARPSYNC.COLLECTIVE R15, `(.L_x_14979) ;  /* 0x000000000f087348 */ /* 0x000fea0003c00000 */
[----:B------:R0:W1:Y:S02]  /*10570*/  SHFL.IDX P6, R14, R13, R12, R11 ;  /* 0x0000000c0d0e7389 */ /* 0x00006400000c000b */
[----:B01----:R-:W-:Y:S01]  /*10580*/  ENDCOLLECTIVE ;  /* 0x000000000000791b */ /* 0x003fe20003800000 */
.L_x_14979:
        /* <DEDUP_REMOVED lines=11> */
[----:B------:R-:W-:Y:S02]  /*10640*/  ISETP.GE.AND P1, PT, R2, UR37, PT ;  /* 0x0000002502007c0c */ /* 0x000fe4000bf26270 */
[----:B------:R-:W-:-:S11]  /*10650*/  MOV R2, R14 ;  /* 0x0000000e00027202 */ /* 0x000fd60000000f00 */
[----:B------:R-:W-:Y:S05]  /*10660*/  WARPSYNC.COLLECTIVE R15, `(.L_x_14980) ;  /* 0x000000000f087348 */ /* 0x000fea0003c00000 */
[----:B------:R0:W1:Y:S02]  /*10670*/  SHFL.IDX P6, R14, R13, R12, R11 ;  /* 0x0000000c0d0e7389 */ /* 0x00006400000c000b */
[----:B01----:R-:W-:Y:S01]  /*10680*/  ENDCOLLECTIVE ;  /* 0x000000000000791b */ /* 0x003fe20003800000 */
.L_x_14980:
[----:B------:R-:W-:Y:S01]  /*10690*/  IMAD.MOV.U32 R13, RZ, RZ, R4 ;  /* 0x000000ffff0d7224 */ /* 0x000fe200078e0004 */
[----:B------:R-:W-:Y:S01]  /*106a0*/  MOV R12, 0x2 ;  /* 0x00000002000c7802 */ /* 0x000fe20000000f00 */
[----:B------:R-:W-:-:S07]  /*106b0*/  IMAD.MOV.U32 R3, RZ, RZ, R14 ;  /* 0x000000ffff037224 */ /* 0x000fce00078e000e */
[----:B------:R-:W-:Y:S05]  /*106c0*/  WARPSYNC.COLLECTIVE R15, `(.L_x_14981) ;  /* 0x000000000f087348 */ /* 0x000fea0003c00000 */
[----:B------:R0:W1:Y:S02]  /*106d0*/  SHFL.IDX P6, R14, R13, R12, R11 ;  /* 0x0000000c0d0e7389 */ /* 0x00006400000c000b */
[----:B01----:R-:W-:Y:S01]  /*106e0*/  ENDCOLLECTIVE ;  /* 0x000000000000791b */ /* 0x003fe20003800000 */
.L_x_14981:
        /* <DEDUP_REMOVED lines=16> */
.L_x_14982:
[----:B------:R-:W-:Y:S01]  /*107f0*/  MOV R13, R4 ;  /* 0x00000004000d7202 */ /* 0x000fe20000000f00 */
[----:B------:R-:W-:Y:S02]  /*10800*/  IMAD.MOV.U32 R12, RZ, RZ, 0x3 ;  /* 0x00000003ff0c7424 */ /* 0x000fe400078e00ff */
[----:B------:R-:W-:-:S07]  /*10810*/  IMAD.MOV.U32 R3, RZ, RZ, R14 ;  /* 0x000000ffff037224 */ /* 0x000fce00078e000e */
[----:B------:R-:W-:Y:S05]  /*10820*/  WARPSYNC.COLLECTIVE R15, `(.L_x_14983) ;  /* 0x000000000f087348 */ /* 0x000fea0003c00000 */
[----:B------:R0:W1:Y:S02]  /*10830*/  SHFL.IDX P6, R14, R13, R12, R11 ;  /* 0x0000000c0d0e7389 */ /* 0x00006400000c000b */
[----:B01----:R-:W-:Y:S01]  /*10840*/  ENDCOLLECTIVE ;  /* 0x000000000000791b */ /* 0x003fe20003800000 */
.L_x_14983:
        /* <DEDUP_REMOVED lines=16> */
.L_x_14984:
[----:B------:R-:W-:Y:S02]  /*10950*/  IMAD.MOV.U32 R13, RZ, RZ, R4 ;  /* 0x000000ffff0d7224 */ /* 0x000fe400078e0004 */
[----:B------:R-:W-:Y:S02]  /*10960*/  IMAD.MOV.U32 R12, RZ, RZ, 0x4 ;  /* 0x00000004ff0c7424 */ /* 0x000fe400078e00ff */
[----:B------:R-:W-:-:S07]  /*10970*/  IMAD.MOV.U32 R3, RZ, RZ, R14 ;  /* 0x000000ffff037224 */ /* 0x000fce00078e000e */
[----:B------:R-:W-:Y:S05]  /*10980*/  WARPSYNC.COLLECTIVE R15, `(.L_x_14985) ;  /* 0x000000000f087348 */ /* 0x000fea0003c00000 */
[----:B------:R0:W1:Y:S02]  /*10990*/  SHFL.IDX P6, R14, R13, R12, R11 ;  /* 0x0000000c0d0e7389 */ /* 0x00006400000c000b */
[----:B01----:R-:W-:Y:S01]  /*109a0*/  ENDCOLLECTIVE ;  /* 0x000000000000791b */ /* 0x003fe20003800000 */
.L_x_14985:
        /* <DEDUP_REMOVED lines=11> */
[----:B------:R-:W-:Y:S01]  /*10a60*/  ISETP.GE.AND P1, PT, R2, UR37, PT ;  /* 0x0000002502007c0c */ /* 0x000fe2000bf26270 */
[----:B------:R-:W-:-:S12]  /*10a70*/  IMAD.MOV.U32 R2, RZ, RZ, R14 ;  /* 0x000000ffff027224 */ /* 0x000fd800078e000e */
[----:B------:R-:W-:Y:S05]  /*10a80*/  WARPSYNC.COLLECTIVE R15, `(.L_x_14986) ;  /* 0x000000000f087348 */ /* 0x000fea0003c00000 */
[----:B------:R0:W1:Y:S02]  /*10a90*/  SHFL.IDX P6, R14, R13, R12, R11 ;  /* 0x0000000c0d0e7389 */ /* 0x00006400000c000b */
[----:B01----:R-:W-:Y:S01]  /*10aa0*/  ENDCOLLECTIVE ;  /* 0x000000000000791b */ /* 0x003fe20003800000 */
.L_x_14986:
[----:B------:R-:W-:Y:S02]  /*10ab0*/  IMAD.MOV.U32 R13, RZ, RZ, R4 ;  /* 0x000000ffff0d7224 */ /* 0x000fe400078e0004 */
[----:B------:R-:W-:Y:S02]  /*10ac0*/  IMAD.MOV.U32 R12, RZ, RZ, 0x5 ;  /* 0x00000005ff0c7424 */ /* 0x000fe400078e00ff */
[----:B------:R-:W-:-:S07]  /*10ad0*/  IMAD.MOV.U32 R3, RZ, RZ, R14 ;  /* 0x000000ffff037224 */ /* 0x000fce00078e000e */
[----:B------:R-:W-:Y:S05]  /*10ae0*/  WARPSYNC.COLLECTIVE R15, `(.L_x_14987) ;  /* 0x000000000f087348 */ /* 0x000fea0003c00000 */
[----:B------:R0:W1:Y:S02]  /*10af0*/  SHFL.IDX P6, R14, R13, R12, R11 ;  /* 0x0000000c0d0e7389 */ /* 0x00006400000c000b */
[----:B01----:R-:W-:Y:S01]  /*10b00*/  ENDCOLLECTIVE ;  /* 0x000000000000791b */ /* 0x003fe20003800000 */
.L_x_14987:
        /* <DEDUP_REMOVED lines=16> */
.L_x_14988:
[----:B------:R-:W-:Y:S02]  /*10c10*/  IMAD.MOV.U32 R13, RZ, RZ, R4 ;  /* 0x000000ffff0d7224 */ /* 0x000fe400078e0004 */
[----:B------:R-:W-:Y:S01]  /*10c20*/  IMAD.MOV.U32 R12, RZ, RZ, 0x6 ;  /* 0x00000006ff0c7424 */ /* 0x000fe200078e00ff */
[----:B------:R-:W-:-:S07]  /*10c30*/  MOV R3, R14 ;  /* 0x0000000e00037202 */ /* 0x000fce0000000f00 */
[----:B------:R-:W-:Y:S05]  /*10c40*/  WARPSYNC.COLLECTIVE R15, `(.L_x_14989) ;  /* 0x000000000f087348 */ /* 0x000fea0003c00000 */
[----:B------:R0:W1:Y:S02]  /*10c50*/  SHFL.IDX P6, R14, R13, R12, R11 ;  /* 0x0000000c0d0e7389 */ /* 0x00006400000c000b */
[----:B01----:R-:W-:Y:S01]  /*10c60*/  ENDCOLLECTIVE ;  /* 0x000000000000791b */ /* 0x003fe20003800000 */
.L_x_14989:
        /* <DEDUP_REMOVED lines=16> */
.L_x_14990:
[----:B------:R-:W-:Y:S02]  /*10d70*/  IMAD.MOV.U32 R13, RZ, RZ, R4 ;  /* 0x000000ffff0d7224 */ /* 0x000fe400078e0004 */
[----:B------:R-:W-:Y:S02]  /*10d80*/  IMAD.MOV.U32 R12, RZ, RZ, 0x7 ;  /* 0x00000007ff0c7424 */ /* 0x000fe400078e00ff */
[----:B------:R-:W-:-:S07]  /*10d90*/  IMAD.MOV.U32 R3, RZ, RZ, R14 ;  /* 0x000000ffff037224 */ /* 0x000fce00078e000e */
[----:B------:R-:W-:Y:S05]  /*10da0*/  WARPSYNC.COLLECTIVE R15, `(.L_x_14991) ;  /* 0x000000000f087348 */ /* 0x000fea0003c00000 */
[----:B------:R0:W1:Y:S02]  /*10db0*/  SHFL.IDX P6, R14, R13, R12, R11 ;  /* 0x0000000c0d0e7389 */ /* 0x00006400000c000b */
[----:B01----:R-:W-:Y:S01]  /*10dc0*/  ENDCOLLECTIVE ;  /* 0x000000000000791b */ /* 0x003fe20003800000 */
.L_x_14991:
[----:B------:R-:W-:-:S05]  /*10dd0*/  @!P1 LEA R3, P0, R10, R3, 0x1 ;  /* 0x000000030a039211 */ /* 0x000fca00078008ff */
[----:B------:R-:W-:-:S05]  /*10de0*/  @!P1 IMAD.X R2, RZ, RZ, R2, P0 ;  /* 0x000000ffff029224 */ /* 0x000fca00000e0602 */
[----:B------:R-:W-:Y:S02]  /*10df0*/  @!P1 LOP3.LUT R3, R3, R2, RZ, 0x3c, !PT ;  /* 0x0000000203039212 */ /* 0x000fe400078e3cff */
[----:B------:R-:W-:Y:S02]  /*10e00*/  MOV R13, R0 ;  /* 0x00000000000d7202 */ /* 0x000fe40000000f00 */
[----:B------:R-:W-:-:S04]  /*10e10*/  @!P1 LOP3.LUT R2, R3, R2, RZ, 0x3c, !PT ;  /* 0x0000000203029212 */ /* 0x000fc800078e3cff */
[----:B------:R-:W-:Y:S01]  /*10e20*/  @!P1 LOP3.LUT R3, R3, R2, RZ, 0x3c, !PT ;  /* 0x0000000203039212 */ /* 0x000fe200078e3cff */
[----:B------:R-:W-:-:S07]  /*10e30*/  IMAD.MOV.U32 R4, RZ, RZ, R14 ;  /* 0x000000ffff047224 */ /* 0x000fce00078e000e */
[----:B------:R-:W-:Y:S05]  /*10e40*/  WARPSYNC.COLLECTIVE R15, `(.L_x_14992) ;  /* 0x000000000f087348 */ /* 0x000fea0003c00000 */
[----:B------:R0:W1:Y:S02]  /*10e50*/  SHFL.IDX P6, R14, R13, R12, R11 ;  /* 0x0000000c0d0e7389 */ /* 0x00006400000c000b */
[----:B01----:R-:W-:Y:S01]  /*10e60*/  ENDCOLLECTIVE ;  /* 0x000000000000791b */ /* 0x003fe20003800000 */
.L_x_14992:
[----:B------:R-:W-:Y:S01]  /*10e70*/  @!PT LDS RZ, [RZ] ;  /* 0x00000000fffff984 */ /* 0x000fe20000000800 */
[----:B------:R-:W-:Y:S01]  /*10e80*/  @!PT LDS RZ, [RZ] ;  /* 0x00000000fffff984 */ /* 0x000fe20000000800 */
[----:B------:R-:W-:Y:S01]  /*10e90*/  @!PT LDS RZ, [RZ] ;  /* 0x00000000fffff984 */ /* 0x000fe20000000800 */
[----:B------:R0:W-:Y:S01]  /*10ea0*/  @!P1 LDGSTS.E.BYPASS.LTC128B.128 [R9+0xb400], desc[UR50][R2.64], !P5 ;  /* 0x0b40000002099fae */ /* 0x0001e2000e901d72 */
[----:B------:R-:W-:Y:S01]  /*10eb0*/  IMAD.MOV.U32 R13, RZ, RZ, R7 ;  /* 0x000000ffff0d7224 */ /* 0x000fe200078e0007 */
[----:B------:R-:W-:Y:S01]  /*10ec0*/  MOV R12, RZ ;  /* 0x000000ff000c7202 */ /* 0x000fe20000000f00 */
[----:B0-----:R-:W-:-:S05]  /*10ed0*/  VIADD R2, R6, 0x70 ;  /* 0x0000007006027836 */ /* 0x001fca0000000000 */
[----:B------:R-:W-:Y:S01]  /*10ee0*/  ISETP.GE.AND P1, PT, R2, UR37, PT ;  /* 0x0000002502007c0c */ /* 0x000fe2000bf26270 */
[----:B------:R-:W-:-:S12]  /*10ef0*/  IMAD.MOV.U32 R0, RZ, RZ, R14 ;  /* 0x000000ffff007224 */ /* 0x000fd800078e000e */
[----:B------:R-:W-:Y:S05]  /*10f00*/  WARPSYNC.COLLECTIVE R15, `(.L_x_14993) ;  /* 0x000000000f087348 */ /* 0x000fea0003c00000 */
[----:B------:R0:W1:Y:S02]  /*10f10*/  SHFL.IDX P6, R14, R13, R12, R11 ;  /* 0x0000000c0d0e7389 */ /* 0x00006400000c000b */
[----:B01----:R-:W-:Y:S01]  /*10f20*/  ENDCOLLECTIVE ;  /* 0x000000000000791b */ /* 0x003fe20003800000 */
.L_x_14993:
        /* <DEDUP_REMOVED lines=13> */
.L_x_14994:
[----:B------:R-:W-:Y:S01]  /*11000*/  IMAD.MOV.U32 R13, RZ, RZ, R7 ;  /* 0x000000ffff0d7224 */ /* 0x000fe200078e0007 */
[----:B------:R-:W-:Y:S02]  /*11010*/  MOV R12, 0x1 ;  /* 0x00000001000c7802 */ /* 0x000fe40000000f00 */
[----:B------:R-:W-:-:S13]  /*11020*/  @!P1 LEA R2, P0, R10, R14, 0x1 ;  /* 0x0000000e0a029211 */ /* 0x000fda00078008ff */
[----:B------:R-:W-:Y:S05]  /*11030*/  WARPSYNC.COLLECTIVE R15, `(.L_x_14995) ;  /* 0x000000000f087348 */ /* 0x000fea0003c00000 */
[----:B------:R0:W1:Y:S02]  /*11040*/  SHFL.IDX P6, R14, R13, R12, R11 ;  /* 0x0000000c0d0e7389 */ /* 0x00006400000c000b */
[----:B01----:R-:W-:Y:S01]  /*11050*/  ENDCOLLECTIVE ;  /* 0x000000000000791b */ /* 0x003fe20003800000 */
.L_x_14995:
        /* <DEDUP_REMOVED lines=12> */
.L_x_14996:
[----:B------:R-:W-:Y:S01]  /*11120*/  IMAD.MOV.U32 R13, RZ, RZ, R7 ;  /* 0x000000ffff0d7224 */ /* 0x000fe200078e0007 */
[----:B------:R-:W-:Y:S01]  /*11130*/  MOV R12, 0x2 ;  /* 0x00000002000c7802 */ /* 0x000fe20000000f00 */
[----:B------:R-:W-:-:S07]  /*11140*/  IMAD.MOV.U32 R2, RZ, RZ, R14 ;  /* 0x000000ffff027224 */ /* 0x000fce00078e000e */
[----:B------:R-:W-:Y:S05]  /*11150*/  WARPSYNC.COLLECTIVE R15, `(.L_x_14997) ;  /* 0x000000000f087348 */ /* 0x000fea0003c00000 */
[----:B------:R0:W1:Y:S02]  /*11160*/  SHFL.IDX P6, R14, R13, R12, R11 ;  /* 0x0000000c0d0e7389 */ /* 0x00006400000c000b */
[----:B01----:R-:W-:Y:S01]  /*11170*/  ENDCOLLECTIVE ;  /* 0x000000000000791b */ /* 0x003fe20003800000 */
.L_x_14997:
        /* <DEDUP_REMOVED lines=11> */
.L_x_14998:
[----:B------:R-:W-:-:S05]  /*11230*/  VIADD R3, R6, 0xa0 ;  /* 0x000000a006037836 */ /* 0x000fca0000000000 */
[----:B------:R-:W-:Y:S02]  /*11240*/  ISETP.GE.AND P1, PT, R3, UR37, PT ;  /* 0x0000002503007c0c */ /* 0x000fe4000bf26270 */
[----:B------:R-:W-:Y:S01]  /*11250*/  MOV R13, R7 ;  /* 0x00000007000d7202 */ /* 0x000fe20000000f00 */
[----:B------:R-:W-:Y:S02]  /*11260*/  IMAD.MOV.U32 R12, RZ, RZ, 0x3 ;  /* 0x00000003ff0c7424 */ /* 0x000fe400078e00ff */
[----:B------:R-:W-:-:S08]  /*11270*/  IMAD.MOV.U32 R2, RZ, RZ, R14 ;  /* 0x000000ffff027224 */ /* 0x000fd000078e000e */
[----:B------:R-:W-:Y:S05]  /*11280*/  WARPSYNC.COLLECTIVE R15, `(.L_x_14999) ;  /* 0x000000000f087348 */ /* 0x000fea0003c00000 */
[----:B------:R0:W1:Y:S02]  /*11290*/  SHFL.IDX P6, R14, R13, R12, R11 ;  /* 0x0000000c0d0e7389 */ /* 0x00006400000c000b */
[----:B01----:R-:W-:Y:S01]  /*112a0*/  ENDCOLLECTIVE ;  /* 0x000000000000791b */ /* 0x003fe20003800000 */
.L_x_14999:
        /* <DEDUP_REMOVED lines=11> */
.L_x_15000:
[----:B------:R-:W-:Y:S05]  /*11360*/  BRA `(.L_x_15001) ;  /* 0xffffffc000dc7947 */ /* 0x000fea000383ffff */
.L_x_14915:
[----:B0-----:R0:W1:Y:S02]  /*11370*/  SYNCS.PHASECHK.TRANS64.TRYWAIT P0, [R16+URZ+0x16820], R3 ;  /* 0x01682003100075a7 */ /* 0x001064000800017f */
[----:B-1----:R-:W-:Y:S05]  /*11380*/  @!P0 NANOSLEEP.SYNCS 0x989680 ;  /* 0x009896800000895d */ /* 0x002fea0003900000 */
[----:B------:R-:W1:Y:S02]  /*11390*/  @!P0 SYNCS.PHASECHK.TRANS64 P0, [R16+URZ+0x16820], R3 ;  /* 0x01682003100085a7 */ /* 0x000e64000800007f */
[----:B-1----:R-:W-:Y:S05]  /*113a0*/  @!P0 BRA `(.L_x_14915) ;  /* 0xfffffffc00f08947 */ /* 0x002fea000383ffff */
[----:B------:R-:W-:Y:S05]  /*113b0*/  BRA `(.L_x_15002) ;  /* 0xffffffc400387947 */ /* 0x000fea000383ffff */
.L_x_14919:
[----:B0-----:R0:W1:Y:S02]  /*113c0*/  SYNCS.PHASECHK.TRANS64.TRYWAIT P0, [R5+URZ+0x16840], R2 ;  /* 0x01684002050075a7 */ /* 0x001064000800017f */
[----:B-1----:R-:W-:Y:S05]  /*113d0*/  @!P0 NANOSLEEP.SYNCS 0x989680 ;  /* 0x009896800000895d */ /* 0x002fea0003900000 */
[----:B------:R-:W1:Y:S02]  /*113e0*/  @!P0 SYNCS.PHASECHK.TRANS64 P0, [R5+URZ+0x16840], R2 ;  /* 0x01684002050085a7 */ /* 0x000e64000800007f */
[----:B-1----:R-:W-:Y:S05]  /*113f0*/  @!P0 BRA `(.L_x_14919) ;  /* 0xfffffffc00f08947 */ /* 0x002fea000383ffff */
[----:B------:R-:W-:Y:S05]  /*11400*/  BRA `(.L_x_15003) ;  /* 0xffffffc800047947 */ /* 0x000fea000383ffff */
.L_x_14920:
        /* <DEDUP_REMOVED lines=8> */
.L_x_15005:
[----:B------:R-:W-:Y:S05]  /*11490*/  BSYNC B1 ;  /* 0x0000000000017941 */ /* 0x000fea0003800000 */
.L_x_15004:
        /* <DEDUP_REMOVED lines=10> */
.L_x_15006:
[----:B------:R-:W-:Y:S01]  /*11540*/  MOV R13, R10 ;  /* 0x0000000a000d7202 */ /* 0x000fe20000000f00 */
[----:B------:R-:W-:Y:S01]  /*11550*/  IMAD.MOV.U32 R12, RZ, RZ, 0x1 ;  /* 0x00000001ff0c7424 */ /* 0x000fe200078e00ff */
[----:B------:R-:W-:Y:S01]  /*11560*/  SHF.L.U32 R7, R7, 0x3, RZ ;  /* 0x0000000307077819 */ /* 0x000fe200000006ff */
[----:B------:R-:W-:-:S03]  /*11570*/  IMAD.MOV.U32 R2, RZ, RZ, R14 ;  /* 0x000000ffff027224 */ /* 0x000fc600078e000e */
[----:B------:R-:W-:-:S07]  /*11580*/  LOP3.LUT R7, R7, 0x38, RZ, 0xc0, !PT ;  /* 0x0000003807077812 */ /* 0x000fce00078ec0ff */
[----:B------:R-:W-:Y:S05]  /*11590*/  WARPSYNC.COLLECTIVE R15, `(.L_x_15007) ;  /* 0x000000000f087348 */ /* 0x000fea0003c00000 */
[----:B------:R0:W1:Y:S02]  /*115a0*/  SHFL.IDX P6, R14, R13, R12, R11 ;  /* 0x0000000c0d0e7389 */ /* 0x00006400000c000b */
[----:B01----:R-:W-:Y:S01]  /*115b0*/  ENDCOLLECTIVE ;  /* 0x000000000000791b */ /* 0x003fe20003800000 */
.L_x_15007:
        /* <DEDUP_REMOVED lines=12> */
.L_x_15008:
[----:B------:R-:W-:Y:S01]  /*11680*/  MOV R13, R10 ;  /* 0x0000000a000d7202 */ /* 0x000fe20000000f00 */
[----:B------:R-:W-:Y:S02]  /*11690*/  IMAD.MOV.U32 R12, RZ, RZ, 0x2 ;  /* 0x00000002ff0c7424 */ /* 0x000fe400078e00ff */
[----:B------:R-:W-:-:S07]  /*116a0*/  IMAD.MOV.U32 R2, RZ, RZ, R14 ;  /* 0x000000ffff027224 */ /* 0x000fce00078e000e */
[----:B------:R-:W-:Y:S05]  /*116b0*/  WARPSYNC.COLLECTIVE R15, `(.L_x_15009) ;  /* 0x000000000f087348 */ /* 0x000fea0003c00000 */
[----:B------:R0:W1:Y:S02]  /*116c0*/  SHFL.IDX P6, R14, R13, R12, R11 ;  /* 0x0000000c0d0e7389 */ /* 0x00006400000c000b */
[----:B01----:R-:W-:Y:S01]  /*116d0*/  ENDCOLLECTIVE ;  /* 0x000000000000791b */ /* 0x003fe20003800000 */
.L_x_15009:
        /* <DEDUP_REMOVED lines=11> */
.L_x_15010:
[----:B------:R-:W-:Y:S01]  /*11790*/  MOV R13, R10 ;  /* 0x0000000a000d7202 */ /* 0x000fe20000000f00 */
[----:B------:R-:W-:Y:S02]  /*117a0*/  IMAD.MOV.U32 R12, RZ, RZ, 0x3 ;  /* 0x00000003ff0c7424 */ /* 0x000fe400078e00ff */
[----:B------:R-:W-:-:S07]  /*117b0*/  IMAD.MOV.U32 R2, RZ, RZ, R14 ;  /* 0x000000ffff027224 */ /* 0x000fce00078e000e */
[----:B------:R-:W-:Y:S05]  /*117c0*/  WARPSYNC.COLLECTIVE R15, `(.L_x_15011) ;  /* 0x000000000f087348 */ /* 0x000fea0003c00000 */
[----:B------:R0:W1:Y:S02]  /*117d0*/  SHFL.IDX P6, R14, R13, R12, R11 ;  /* 0x0000000c0d0e7389 */ /* 0x00006400000c000b */
[----:B01----:R-:W-:Y:S01]  /*117e0*/  ENDCOLLECTIVE ;  /* 0x000000000000791b */ /* 0x003fe20003800000 */
.L_x_15011:
        /* <DEDUP_REMOVED lines=11> */
.L_x_15012:
[----:B------:R-:W-:Y:S01]  /*118a0*/  MOV R13, R10 ;  /* 0x0000000a000d7202 */ /* 0x000fe20000000f00 */
[----:B------:R-:W-:Y:S02]  /*118b0*/  IMAD.MOV.U32 R12, RZ, RZ, 0x4 ;  /* 0x00000004ff0c7424 */ /* 0x000fe400078e00ff */
[----:B------:R-:W-:-:S07]  /*118c0*/  IMAD.MOV.U32 R2, RZ, RZ, R14 ;  /* 0x000000ffff027224 */ /* 0x000fce00078e000e */
[----:B------:R-:W-:Y:S05]  /*118d0*/  WARPSYNC.COLLECTIVE R15, `(.L_x_15013) ;  /* 0x000000000f087348 */ /* 0x000fea0003c00000 */
[----:B------:R0:W1:Y:S02]  /*118e0*/  SHFL.IDX P6, R14, R13, R12, R11 ;  /* 0x0000000c0d0e7389 */ /* 0x00006400000c000b */
[----:B01----:R-:W-:Y:S01]  /*118f0*/  ENDCOLLECTIVE ;  /* 0x000000000000791b */ /* 0x003fe20003800000 */
.L_x_15013:
        /* <DEDUP_REMOVED lines=11> */
.L_x_15014:
[----:B------:R-:W-:Y:S01]  /*119b0*/  MOV R13, R10 ;  /* 0x0000000a000d7202 */ /* 0x000fe20000000f00 */
[----:B------:R-:W-:Y:S02]  /*119c0*/  IMAD.MOV.U32 R12, RZ, RZ, 0x5 ;  /* 0x00000005ff0c7424 */ /* 0x000fe400078e00ff */
[----:B------:R-:W-:-:S07]  /*119d0*/  IMAD.MOV.U32 R2, RZ, RZ, R14 ;  /* 0x000000ffff027224 */ /* 0x000fce00078e000e */
[----:B------:R-:W-:Y:S05]  /*119e0*/  WARPSYNC.COLLECTIVE R15, `(.L_x_15015) ;  /* 0x000000000f087348 */ /* 0x000fea0003c00000 */
[----:B------:R0:W1:Y:S02]  /*119f0*/  SHFL.IDX P6, R14, R13, R12, R11 ;  /* 0x0000000c0d0e7389 */ /* 0x00006400000c000b */
[----:B01----:R-:W-:Y:S01]  /*11a00*/  ENDCOLLECTIVE ;  /* 0x000000000000791b */ /* 0x003fe20003800000 */
.L_x_15015:
        /* <DEDUP_REMOVED lines=11> */
.L_x_15016:
[----:B------:R-:W-:Y:S01]  /*11ac0*/  MOV R13, R10 ;  /* 0x0000000a000d7202 */ /* 0x000fe20000000f00 */
[----:B------:R-:W-:Y:S02]  /*11ad0*/  IMAD.MOV.U32 R12, RZ, RZ, 0x6 ;  /* 0x00000006ff0c7424 */ /* 0x000fe400078e00ff */
[----:B------:R-:W-:-:S07]  /*11ae0*/  IMAD.MOV.U32 R2, RZ, RZ, R14 ;  /* 0x000000ffff027224 */ /* 0x000fce00078e000e */
[----:B------:R-:W-:Y:S05]  /*11af0*/  WARPSYNC.COLLECTIVE R15, `(.L_x_15017) ;  /* 0x000000000f087348 */ /* 0x000fea0003c00000 */
[----:B------:R0:W1:Y:S02]  /*11b00*/  SHFL.IDX P6, R14, R13, R12, R11 ;  /* 0x0000000c0d0e7389 */ /* 0x00006400000c000b */
[----:B01----:R-:W-:Y:S01]  /*11b10*/  ENDCOLLECTIVE ;  /* 0x000000000000791b */ /* 0x003fe20003800000 */
.L_x_15017:
        /* <DEDUP_REMOVED lines=11> */
.L_x_15018:
[----:B------:R-:W-:Y:S01]  /*11bd0*/  MOV R13, R10 ;  /* 0x0000000a000d7202 */ /* 0x000fe20000000f00 */
[----:B------:R-:W-:Y:S02]  /*11be0*/  IMAD.MOV.U32 R12, RZ, RZ, 0x7 ;  /* 0x00000007ff0c7424 */ /* 0x000fe400078e00ff */
[----:B------:R-:W-:-:S07]  /*11bf0*/  IMAD.MOV.U32 R2, RZ, RZ, R14 ;  /* 0x000000ffff027224 */ /* 0x000fce00078e000e */
[----:B------:R-:W-:Y:S05]  /*11c00*/  WARPSYNC.COLLECTIVE R15, `(.L_x_15019) ;  /* 0x000000000f087348 */ /* 0x000fea0003c00000 */
[----:B------:R0:W1:Y:S02]  /*11c10*/  SHFL.IDX P6, R14, R13, R12, R11 ;  /* 0x0000000c0d0e7389 */ /* 0x00006400000c000b */
[----:B01----:R-:W-:Y:S01]  /*11c20*/  ENDCOLLECTIVE ;  /* 0x000000000000791b */ /* 0x003fe20003800000 */
.L_x_15019:
        /* <DEDUP_REMOVED lines=11> */
.L_x_15020:
[----:B------:R-:W-:Y:S01]  /*11ce0*/  IMAD.MOV.U32 R2, RZ, RZ, R14 ;  /* 0x000000ffff027224 */ /* 0x000fe200078e000e */
[----:B------:R-:W-:Y:S06]  /*11cf0*/  BRA `(.L_x_15021) ;  /* 0xffffffc000ec7947 */ /* 0x000fec000383ffff */
.L_x_14925:
[----:B-1----:R1:W2:Y:S02]  /*11d00*/  SYNCS.PHASECHK.TRANS64.TRYWAIT P0, [R5+URZ+0x16860], R2 ;  /* 0x01686002050075a7 */ /* 0x0022a4000800017f */
[----:B--2---:R-:W-:Y:S05]  /*11d10*/  @!P0 NANOSLEEP.SYNCS 0x989680 ;  /* 0x009896800000895d */ /* 0x004fea0003900000 */
[----:B------:R-:W2:Y:S02]  /*11d20*/  @!P0 SYNCS.PHASECHK.TRANS64 P0, [R5+URZ+0x16860], R2 ;  /* 0x01686002050085a7 */ /* 0x000ea4000800007f */
[----:B--2---:R-:W-:Y:S05]  /*11d30*/  @!P0 BRA `(.L_x_14925) ;  /* 0xfffffffc00f08947 */ /* 0x004fea000383ffff */
[----:B------:R-:W-:Y:S05]  /*11d40*/  BRA `(.L_x_15022) ;  /* 0xffffffc400447947 */ /* 0x000fea000383ffff */
.L_x_14926:
        /* <DEDUP_REMOVED lines=8> */
.L_x_15024:
[----:B------:R-:W-:Y:S05]  /*11dd0*/  BSYNC B1 ;  /* 0x0000000000017941 */ /* 0x000fea0003800000 */
.L_x_15023:
        /* <DEDUP_REMOVED lines=9> */
.L_x_15025:
[----:B------:R-:W-:Y:S01]  /*11e70*/  IMAD.MOV.U32 R13, RZ, RZ, R18 ;  /* 0x000000ffff0d7224 */ /* 0x000fe200078e0012 */
[----:B------:R-:W-:Y:S01]  /*11e80*/  MOV R12, 0x1 ;  /* 0x00000001000c7802 */ /* 0x000fe20000000f00 */
[----:B------:R-:W-:-:S07]  /*11e90*/  IMAD.MOV.U32 R2, RZ, RZ, R14 ;  /* 0x000000ffff027224 */ /* 0x000fce00078e000e */
[----:B------:R-:W-:Y:S05]  /*11ea0*/  WARPSYNC.COLLECTIVE R15, `(.L_x_15026) ;  /* 0x000000000f087348 */ /* 0x000fea0003c00000 */
[----:B------:R0:W1:Y:S02]  /*11eb0*/  SHFL.IDX P6, R14, R13, R12, R11 ;  /* 0x0000000c0d0e7389 */ /* 0x00006400000c000b */
[----:B01----:R-:W-:Y:S01]  /*11ec0*/  ENDCOLLECTIVE ;  /* 0x000000000000791b */ /* 0x003fe20003800000 */
.L_x_15026:
        /* <DEDUP_REMOVED lines=12> */
.L_x_15027:
[----:B------:R-:W-:Y:S01]  /*11f90*/  IMAD.MOV.U32 R13, RZ, RZ, R18 ;  /* 0x000000ffff0d7224 */ /* 0x000fe200078e0012 */
[----:B------:R-:W-:Y:S01]  /*11fa0*/  MOV R12, 0x2 ;  /* 0x00000002000c7802 */ /* 0x000fe20000000f00 */
[----:B------:R-:W-:-:S07]  /*11fb0*/  IMAD.MOV.U32 R2, RZ, RZ, R14 ;  /* 0x000000ffff027224 */ /* 0x000fce00078e000e */
[----:B------:R-:W-:Y:S05]  /*11fc0*/  WARPSYNC.COLLECTIVE R15, `(.L_x_15028) ;  /* 0x000000000f087348 */ /* 0x000fea0003c00000 */
[----:B------:R0:W1:Y:S02]  /*11fd0*/  SHFL.IDX P6, R14, R13, R12, R11 ;  /* 0x0000000c0d0e7389 */ /* 0x00006400000c000b */
[----:B01----:R-:W-:Y:S01]  /*11fe0*/  ENDCOLLECTIVE ;  /* 0x000000000000791b */ /* 0x003fe20003800000 */
.L_x_15028:
        /* <DEDUP_REMOVED lines=12> */
.L_x_15029:
[----:B------:R-:W-:Y:S01]  /*120b0*/  IMAD.MOV.U32 R13, RZ, RZ, R18 ;  /* 0x000000ffff0d7224 */ /* 0x000fe200078e0012 */
[----:B------:R-:W-:Y:S01]  /*120c0*/  MOV R12, 0x3 ;  /* 0x00000003000c7802 */ /* 0x000fe20000000f00 */
[----:B------:R-:W-:-:S07]  /*120d0*/  IMAD.MOV.U32 R2, RZ, RZ, R14 ;  /* 0x000000ffff027224 */ /* 0x000fce00078e000e */
[----:B------:R-:W-:Y:S05]  /*120e0*/  WARPSYNC.COLLECTIVE R15, `(.L_x_15030) ;  /* 0x000000000f087348 */ /* 0x000fea0003c00000 */
[----:B------:R0:W1:Y:S02]  /*120f0*/  SHFL.IDX P6, R14, R13, R12, R11 ;  /* 0x0000000c0d0e7389 */ /* 0x00006400000c000b */
[----:B01----:R-:W-:Y:S01]  /*12100*/  ENDCOLLECTIVE ;  /* 0x000000000000791b */ /* 0x003fe20003800000 */
.L_x_15030:
        /* <DEDUP_REMOVED lines=12> */
.L_x_15031:
[----:B------:R-:W-:Y:S01]  /*121d0*/  IMAD.MOV.U32 R13, RZ, RZ, R18 ;  /* 0x000000ffff0d7224 */ /* 0x000fe200078e0012 */
[----:B------:R-:W-:Y:S01]  /*121e0*/  MOV R12, 0x4 ;  /* 0x00000004000c7802 */ /* 0x000fe20000000f00 */
[----:B------:R-:W-:-:S07]  /*121f0*/  IMAD.MOV.U32 R2, RZ, RZ, R14 ;  /* 0x000000ffff027224 */ /* 0x000fce00078e000e */
[----:B------:R-:W-:Y:S05]  /*12200*/  WARPSYNC.COLLECTIVE R15, `(.L_x_15032) ;  /* 0x000000000f087348 */ /* 0x000fea0003c00000 */
[----:B------:R0:W1:Y:S02]  /*12210*/  SHFL.IDX P6, R14, R13, R12, R11 ;  /* 0x0000000c0d0e7389 */ /* 0x00006400000c000b */
[----:B01----:R-:W-:Y:S01]  /*12220*/  ENDCOLLECTIVE ;  /* 0x000000000000791b */ /* 0x003fe20003800000 */
.L_x_15032:
        /* <DEDUP_REMOVED lines=12> */
.L_x_15033:
[----:B------:R-:W-:Y:S01]  /*122f0*/  IMAD.MOV.U32 R13, RZ, RZ, R18 ;  /* 0x000000ffff0d7224 */ /* 0x000fe200078e0012 */
[----:B------:R-:W-:Y:S01]  /*12300*/  MOV R12, 0x5 ;  /* 0x00000005000c7802 */ /* 0x000fe20000000f00 */
[----:B------:R-:W-:-:S07]  /*12310*/  IMAD.MOV.U32 R2, RZ, RZ, R14 ;  /* 0x000000ffff027224 */ /* 0x000fce00078e000e */
[----:B------:R-:W-:Y:S05]  /*12320*/  WARPSYNC.COLLECTIVE R15, `(.L_x_15034) ;  /* 0x000000000f087348 */ /* 0x000fea0003c00000 */
[----:B------:R0:W1:Y:S02]  /*12330*/  SHFL.IDX P6, R14, R13, R12, R11 ;  /* 0x0000000c0d0e7389 */ /* 0x00006400000c000b */
[----:B01----:R-:W-:Y:S01]  /*12340*/  ENDCOLLECTIVE ;  /* 0x000000000000791b */ /* 0x003fe20003800000 */
.L_x_15034:
        /* <DEDUP_REMOVED lines=12> */
.L_x_15035:
[----:B------:R-:W-:Y:S01]  /*12410*/  IMAD.MOV.U32 R13, RZ, RZ, R18 ;  /* 0x000000ffff0d7224 */ /* 0x000fe200078e0012 */
[----:B------:R-:W-:Y:S01]  /*12420*/  MOV R12, 0x6 ;  /* 0x00000006000c7802 */ /* 0x000fe20000000f00 */
[----:B------:R-:W-:-:S07]  /*12430*/  IMAD.MOV.U32 R2, RZ, RZ, R14 ;  /* 0x000000ffff027224 */ /* 0x000fce00078e000e */
[----:B------:R-:W-:Y:S05]  /*12440*/  WARPSYNC.COLLECTIVE R15, `(.L_x_15036) ;  /* 0x000000000f087348 */ /* 0x000fea0003c00000 */
[----:B------:R0:W1:Y:S02]  /*12450*/  SHFL.IDX P6, R14, R13, R12, R11 ;  /* 0x0000000c0d0e7389 */ /* 0x00006400000c000b */
[----:B01----:R-:W-:Y:S01]  /*12460*/  ENDCOLLECTIVE ;  /* 0x000000000000791b */ /* 0x003fe20003800000 */
.L_x_15036:
        /* <DEDUP_REMOVED lines=12> */
.L_x_15037:
[----:B------:R-:W-:Y:S01]  /*12530*/  IMAD.MOV.U32 R13, RZ, RZ, R18 ;  /* 0x000000ffff0d7224 */ /* 0x000fe200078e0012 */
[----:B------:R-:W-:Y:S01]  /*12540*/  MOV R12, 0x7 ;  /* 0x00000007000c7802 */ /* 0x000fe20000000f00 */
[----:B------:R-:W-:-:S07]  /*12550*/  IMAD.MOV.U32 R2, RZ, RZ, R14 ;  /* 0x000000ffff027224 */ /* 0x000fce00078e000e */
[----:B------:R-:W-:Y:S05]  /*12560*/  WARPSYNC.COLLECTIVE R15, `(.L_x_15038) ;  /* 0x000000000f087348 */ /* 0x000fea0003c00000 */
[----:B------:R0:W1:Y:S02]  /*12570*/  SHFL.IDX P6, R14, R13, R12, R11 ;  /* 0x0000000c0d0e7389 */ /* 0x00006400000c000b */
[----:B01----:R-:W-:Y:S01]  /*12580*/  ENDCOLLECTIVE ;  /* 0x000000000000791b */ /* 0x003fe20003800000 */
.L_x_15038:
        /* <DEDUP_REMOVED lines=12> */
.L_x_15039:
[----:B------:R-:W-:Y:S01]  /*12650*/  IMAD.MOV.U32 R2, RZ, RZ, R14 ;  /* 0x000000ffff027224 */ /* 0x000fe200078e000e */
[----:B------:R-:W-:Y:S06]  /*12660*/  BRA `(.L_x_15040) ;  /* 0xffffffbc00f47947 */ /* 0x000fec000383ffff */
.L_x_14934:
[----:B0-----:R0:W1:Y:S02]  /*12670*/  SYNCS.PHASECHK.TRANS64.TRYWAIT P0, [R4+URZ+0x16860], R3 ;  /* 0x01686003040075a7 */ /* 0x001064000800017f */
[----:B-1----:R-:W-:Y:S05]  /*12680*/  @!P0 NANOSLEEP.SYNCS 0x989680 ;  /* 0x009896800000895d */ /* 0x002fea0003900000 */
[----:B------:R-:W1:Y:S02]  /*12690*/  @!P0 SYNCS.PHASECHK.TRANS64 P0, [R4+URZ+0x16860], R3 ;  /* 0x01686003040085a7 */ /* 0x000e64000800007f */
[----:B-1----:R-:W-:Y:S05]  /*126a0*/  @!P0 BRA `(.L_x_14934) ;  /* 0xfffffffc00f08947 */ /* 0x002fea000383ffff */
[----:B------:R-:W-:Y:S05]  /*126b0*/  BRA `(.L_x_15041) ;  /* 0xffffffc400087947 */ /* 0x000fea000383ffff */
.L_x_14935:
        /* <DEDUP_REMOVED lines=8> */
.L_x_15043:
[----:B------:R-:W-:Y:S05]  /*12740*/  BSYNC B0 ;  /* 0x0000000000007941 */ /* 0x000fea0003800000 */
.L_x_15042:
        /* <DEDUP_REMOVED lines=10> */
.L_x_15044:
[----:B------:R-:W-:Y:S01]  /*127f0*/  IMAD.MOV.U32 R13, RZ, RZ, R18 ;  /* 0x000000ffff0d7224 */ /* 0x000fe200078e0012 */
[----:B------:R-:W-:Y:S02]  /*12800*/  MOV R12, 0x1 ;  /* 0x00000001000c7802 */ /* 0x000fe40000000f00 */
[----:B------:R-:W-:-:S04]  /*12810*/  SHF.L.U32 R2, R2, 0x3, RZ ;  /* 0x0000000302027819 */ /* 0x000fc800000006ff */
[----:B------:R-:W-:-:S05]  /*12820*/  LOP3.LUT R2, R2, 0x38, RZ, 0xc0, !PT ;  /* 0x0000003802027812 */ /* 0x000fca00078ec0ff */
[----:B------:R-:W-:-:S05]  /*12830*/  IMAD.SHL.U32 R6, R2, 0x2, RZ ;  /* 0x0000000202067824 */ /* 0x000fca00078e00ff */
[----:B------:R-:W-:-:S13]  /*12840*/  IADD3 R2, P0, R14, R6, RZ ;  /* 0x000000060e027210 */ /* 0x000fda0007f1e0ff */
[----:B------:R-:W-:Y:S05]  /*12850*/  WARPSYNC.COLLECTIVE R15, `(.L_x_15045) ;  /* 0x000000000f087348 */ /* 0x000fea0003c00000 */
[----:B------:R0:W1:Y:S02]  /*12860*/  SHFL.IDX P6, R14, R13, R12, R11 ;  /* 0x0000000c0d0e7389 */ /* 0x00006400000c000b */
[----:B01----:R-:W-:Y:S01]  /*12870*/  ENDCOLLECTIVE ;  /* 0x000000000000791b */ /* 0x003fe20003800000 */
.L_x_15045:
        /* <DEDUP_REMOVED lines=11> */
.L_x_15046:
[----:B------:R-:W-:Y:S02]  /*12930*/  IMAD.MOV.U32 R13, RZ, RZ, R18 ;  /* 0x000000ffff0d7224 */ /* 0x000fe400078e0012 */
[----:B------:R-:W-:Y:S01]  /*12940*/  IMAD.MOV.U32 R12, RZ, RZ, 0x2 ;  /* 0x00000002ff0c7424 */ /* 0x000fe200078e00ff */
[----:B------:R-:W-:-:S13]  /*12950*/  IADD3 R2, P0, R14, R6, RZ ;  /* 0x000000060e027210 */ /* 0x000fda0007f1e0ff */
[----:B------:R-:W-:Y:S05]  /*12960*/  WARPSYNC.COLLECTIVE R15, `(.L_x_15047) ;  /* 0x000000000f087348 */ /* 0x000fea0003c00000 */
[----:B------:R0:W1:Y:S02]  /*12970*/  SHFL.IDX P6, R14, R13, R12, R11 ;  /* 0x0000000c0d0e7389 */ /* 0x00006400000c000b */
[----:B01----:R-:W-:Y:S01]  /*12980*/  ENDCOLLECTIVE ;  /* 0x000000000000791b */ /* 0x003fe20003800000 */
.L_x_15047:
[----:B------:R-:W-:Y:S01]  /*12990*/  IMAD.X R3, RZ, RZ, R7, P0 ;  /* 0x000000ffff037224 */ /* 0x000fe200000e0607 */
[----:B------:R-:W-:Y:S01]  /*129a0*/  ISETP.LT.OR P0, PT, R5, 0x11, P2 ;  /* 0x000000110500780c */ /* 0x000fe20001701670 */
[----:B------:R-:W-:-:S12]  /*129b0*/  IMAD.MOV.U32 R13, RZ, RZ, R17 ;  /* 0x000000ffff0d7224 */ /* 0x000fd800078e0011 */
[----:B------:R-:W-:Y:S01]  /*129c0*/  @!PT LDS RZ, [RZ] ;  /* 0x00000000fffff984 */ /* 0x000fe20000000800 */
[----:B------:R-:W-:Y:S01]  /*129d0*/  @!PT LDS RZ, [RZ] ;  /* 0x00000000fffff984 */ /* 0x000fe20000000800 */
[----:B------:R-:W-:Y:S01]  /*129e0*/  @!PT LDS RZ, [RZ] ;  /* 0x00000000fffff984 */ /* 0x000fe20000000800 */
[----:B------:R0:W-:Y:S01]  /*129f0*/  LDGSTS.E.BYPASS.LTC128B.128 [R0+0xc00], desc[UR50][R2.64], !P0 ;  /* 0x00c0000002007fae */ /* 0x0001e2000c101d72 */
[----:B------:R-:W-:-:S07]  /*12a00*/  MOV R8, R14 ;  /* 0x0000000e00087202 */ /* 0x000fce0000000f00 */
[----:B0-----:R-:W-:Y:S05]  /*12a10*/  WARPSYNC.COLLECTIVE R15, `(.L_x_15048) ;  /* 0x000000000f087348 */ /* 0x001fea0003c00000 */
[----:B------:R1:W2:Y:S02]  /*12a20*/  SHFL.IDX P6, R14, R13, R12, R11 ;  /* 0x0000000c0d0e7389 */ /* 0x0002a400000c000b */
[----:B012---:R-:W-:Y:S01]  /*12a30*/  ENDCOLLECTIVE ;  /* 0x000000000000791b */ /* 0x007fe20003800000 */
.L_x_15048:
[----:B------:R-:W-:Y:S01]  /*12a40*/  IMAD.MOV.U32 R13, RZ, RZ, R18 ;  /* 0x000000ffff0d7224 */ /* 0x000fe200078e0012 */
[----:B------:R-:W-:Y:S01]  /*12a50*/  MOV R12, 0x3 ;  /* 0x00000003000c7802 */ /* 0x000fe20000000f00 */
[----:B------:R-:W-:-:S07]  /*12a60*/  IMAD.MOV.U32 R9, RZ, RZ, R14 ;  /* 0x000000ffff097224 */ /* 0x000fce00078e000e */
[----:B------:R-:W-:Y:S05]  /*12a70*/  WARPSYNC.COLLECTIVE R15, `(.L_x_15049) ;  /* 0x000000000f087348 */ /* 0x000fea0003c00000 */
[----:B------:R0:W1:Y:S02]  /*12a80*/  SHFL.IDX P6, R14, R13, R12, R11 ;  /* 0x0000000c0d0e7389 */ /* 0x00006400000c000b */
[----:B01----:R-:W-:Y:S01]  /*12a90*/  ENDCOLLECTIVE ;  /* 0x000000000000791b */ /* 0x003fe20003800000 */
.L_x_15049:
        /* <DEDUP_REMOVED lines=12> */
.L_x_15050:
[----:B------:R-:W-:Y:S01]  /*12b60*/  IMAD.MOV.U32 R13, RZ, RZ, R18 ;  /* 0x000000ffff0d7224 */ /* 0x000fe200078e0012 */
[----:B------:R-:W-:Y:S02]  /*12b70*/  MOV R12, 0x4 ;  /* 0x00000004000c7802 */ /* 0x000fe40000000f00 */
[----:B------:R-:W-:-:S13]  /*12b80*/  IADD3 R2, P0, R14, R6, RZ ;  /* 0x000000060e027210 */ /* 0x000fda0007f1e0ff */
[----:B------:R-:W-:Y:S05]  /*12b90*/  WARPSYNC.COLLECTIVE R15, `(.L_x_15051) ;  /* 0x000000000f087348 */ /* 0x000fea0003c00000 */
[----:B------:R0:W1:Y:S02]  /*12ba0*/  SHFL.IDX P6, R14, R13, R12, R11 ;  /* 0x0000000c0d0e7389 */ /* 0x00006400000c000b */
[----:B01----:R-:W-:Y:S01]  /*12bb0*/  ENDCOLLECTIVE ;  /* 0x000000000000791b */ /* 0x003fe20003800000 */
.L_x_15051:
        /* <DEDUP_REMOVED lines=11> */
.L_x_15052:
[----:B------:R-:W-:Y:S01]  /*12c70*/  MOV R13, R18 ;  /* 0x00000012000d7202 */ /* 0x000fe20000000f00 */
[----:B------:R-:W-:Y:S02]  /*12c80*/  IMAD.MOV.U32 R12, RZ, RZ, 0x5 ;  /* 0x00000005ff0c7424 */ /* 0x000fe400078e00ff */
[----:B------:R-:W-:-:S07]  /*12c90*/  IMAD.MOV.U32 R9, RZ, RZ, R14 ;  /* 0x000000ffff097224 */ /* 0x000fce00078e000e */
[----:B------:R-:W-:Y:S05]  /*12ca0*/  WARPSYNC.COLLECTIVE R15, `(.L_x_15053) ;  /* 0x000000000f087348 */ /* 0x000fea0003c00000 */
[----:B------:R0:W1:Y:S02]  /*12cb0*/  SHFL.IDX P6, R14, R13, R12, R11 ;  /* 0x0000000c0d0e7389 */ /* 0x00006400000c000b */
[----:B01----:R-:W-:Y:S01]  /*12cc0*/  ENDCOLLECTIVE ;  /* 0x000000000000791b */ /* 0x003fe20003800000 */
.L_x_15053:
        /* <DEDUP_REMOVED lines=12> */
.L_x_15054:
[----:B------:R-:W-:Y:S01]  /*12d90*/  MOV R13, R18 ;  /* 0x00000012000d7202 */ /* 0x000fe20000000f00 */
[----:B------:R-:W-:Y:S01]  /*12da0*/  IMAD.MOV.U32 R12, RZ, RZ, 0x6 ;  /* 0x00000006ff0c7424 */ /* 0x000fe200078e00ff */
[----:B------:R-:W-:-:S13]  /*12db0*/  IADD3 R2, P0, R14, R6, RZ ;  /* 0x000000060e027210 */ /* 0x000fda0007f1e0ff */
[----:B------:R-:W-:Y:S05]  /*12dc0*/  WARPSYNC.COLLECTIVE R15, `(.L_x_15055) ;  /* 0x000000000f087348 */ /* 0x000fea0003c00000 */
[----:B------:R0:W1:Y:S02]  /*12dd0*/  SHFL.IDX P6, R14, R13, R12, R11 ;  /* 0x0000000c0d0e7389 */ /* 0x00006400000c000b */
[----:B01----:R-:W-:Y:S01]  /*12de0*/  ENDCOLLECTIVE ;  /* 0x000000000000791b */ /* 0x003fe20003800000 */
.L_x_15055:
        /* <DEDUP_REMOVED lines=11> */
.L_x_15056:
[----:B------:R-:W-:Y:S02]  /*12ea0*/  IMAD.MOV.U32 R13, RZ, RZ, R18 ;  /* 0x000000ffff0d7224 */ /* 0x000fe400078e0012 */
[----:B------:R-:W-:Y:S02]  /*12eb0*/  IMAD.MOV.U32 R12, RZ, RZ, 0x7 ;  /* 0x00000007ff0c7424 */ /* 0x000fe400078e00ff */
[----:B------:R-:W-:-:S07]  /*12ec0*/  IMAD.MOV.U32 R9, RZ, RZ, R14 ;  /* 0x000000ffff097224 */ /* 0x000fce00078e000e */
[----:B------:R-:W-:Y:S05]  /*12ed0*/  WARPSYNC.COLLECTIVE R15, `(.L_x_15057) ;  /* 0x000000000f087348 */ /* 0x000fea0003c00000 */
[----:B------:R0:W1:Y:S02]  /*12ee0*/  SHFL.IDX P6, R14, R13, R12, R11 ;  /* 0x0000000c0d0e7389 */ /* 0x00006400000c000b */
[----:B01----:R-:W-:Y:S01]  /*12ef0*/  ENDCOLLECTIVE ;  /* 0x000000000000791b */ /* 0x003fe20003800000 */
.L_x_15057:
        /* <DEDUP_REMOVED lines=12> */
.L_x_15058:
[----:B------:R-:W-:Y:S05]  /*12fc0*/  BRA `(.L_x_15059) ;  /* 0xffffffbc00c87947 */ /* 0x000fea000383ffff */
.L_x_14940:
[----:B------:R-:W-:Y:S01]  /*12fd0*/  BSSY B0, `(.L_x_15060) ;  /* 0x0000008000007945 */ /* 0x000fe20003800000 */
[----:B-----5:R-:W-:Y:S01]  /*12fe0*/  MOV R13, R2 ;  /* 0x00000002000d7202 */ /* 0x020fe20000000f00 */
[----:B------:R-:W-:Y:S02]  /*12ff0*/  IMAD.MOV.U32 R12, RZ, RZ, RZ ;  /* 0x000000ffff0c7224 */ /* 0x000fe400078e00ff */
[----:B------:R-:W-:Y:S02]  /*13000*/  IMAD.MOV.U32 R11, RZ, RZ, 0x1f ;  /* 0x0000001fff0b7424 */ /* 0x000fe400078e00ff */
[----:B------:R-:W-:-:S07]  /*13010*/  IMAD.MOV.U32 R15, RZ, RZ, -0x1 ;  /* 0xffffffffff0f7424 */ /* 0x000fce00078e00ff */
[----:B01----:R-:W-:Y:S05]  /*13020*/  WARPSYNC.COLLECTIVE R15, `(.L_x_15061) ;  /* 0x000000000f087348 */ /* 0x003fea0003c00000 */
[----:B------:R2:W3:Y:S02]  /*13030*/  SHFL.IDX P6, R14, R13, R12, R11 ;  /* 0x0000000c0d0e7389 */ /* 0x0004e400000c000b */
[----:B0123--:R-:W-:Y:S01]  /*13040*/  ENDCOLLECTIVE ;  /* 0x000000000000791b */ /* 0x00ffe20003800000 */
.L_x_15061:
[----:B------:R-:W-:Y:S05]  /*13050*/  BSYNC B0 ;  /* 0x0000000000007941 */ /* 0x000fea0003800000 */
.L_x_15060:
[----:B------:R-:W-:Y:S05]  /*13060*/  BRA `(.L_x_15062) ;  /* 0xffffffc0004c7947 */ /* 0x000fea000383ffff */
.L_x_14943:
[----:B-1----:R1:W2:Y:S02]  /*13070*/  SYNCS.PHASECHK.TRANS64.TRYWAIT P0, [R5+URZ+0x16820], R0 ;  /* 0x01682000050075a7 */ /* 0x0022a4000800017f */
[----:B--2---:R-:W-:Y:S05]  /*13080*/  @!P0 NANOSLEEP.SYNCS 0x989680 ;  /* 0x009896800000895d */ /* 0x004fea0003900000 */
[----:B------:R-:W2:Y:S02]  /*13090*/  @!P0 SYNCS.PHASECHK.TRANS64 P0, [R5+URZ+0x16820], R0 ;  /* 0x01682000050085a7 */ /* 0x000ea4000800007f */
[----:B--2---:R-:W-:Y:S05]  /*130a0*/  @!P0 BRA `(.L_x_14943) ;  /* 0xfffffffc00f08947 */ /* 0x004fea000383ffff */
[----:B------:R-:W-:Y:S05]  /*130b0*/  BRA `(.L_x_15063) ;  /* 0xffffffc000987947 */ /* 0x000fea000383ffff */
.L_x_14944:
        /* <DEDUP_REMOVED lines=11> */
.L_x_15065:
[----:B------:R-:W-:Y:S05]  /*13170*/  BSYNC B0 ;  /* 0x0000000000007941 */ /* 0x000fea0003800000 */
.L_x_15064:
[----:B------:R-:W-:Y:S05]  /*13180*/  BRA `(.L_x_15066) ;  /* 0xffffffc000807947 */ /* 0x000fea000383ffff */
.L_x_14947:
[----:B------:R-:W-:Y:S01]  /*13190*/  BSSY B1, `(.L_x_15067) ;  /* 0x0000006000017945 */ /* 0x000fe20003800000 */
[----:B------:R-:W-:-:S07]  /*131a0*/  IMAD.MOV.U32 R15, RZ, RZ, -0x1 ;  /* 0xffffffffff0f7424 */ /* 0x000fce00078e00ff */
[----:B01----:R-:W-:Y:S05]  /*131b0*/  WARPSYNC.COLLECTIVE R15, `(.L_x_15068) ;  /* 0x000000000f0c7348 */ /* 0x003fea0003c00000 */
[----:B------:R-:W-:Y:S02]  /*131c0*/  ELECT P6, UR62, PT ;  /* 0x00000000003e782f */ /* 0x000fe400038c0000 */
[----:B------:R-:W-:Y:S01]  /*131d0*/  MOV R14, UR62 ;  /* 0x0000003e000e7c02 */ /* 0x000fe20008000f00 */
[----:B01----:R-:W-:Y:S10]  /*131e0*/  ENDCOLLECTIVE ;  /* 0x000000000000791b */ /* 0x003ff40003800000 */
.L_x_15068:
[----:B------:R-:W-:Y:S05]  /*131f0*/  BSYNC B1 ;  /* 0x0000000000017941 */ /* 0x000fea0003800000 */
.L_x_15067:
[----:B------:R-:W-:Y:S05]  /*13200*/  BRA `(.L_x_15069) ;  /* 0xffffffc000787947 */ /* 0x000fea000383ffff */
.L_x_14949:
[----:B-1----:R1:W2:Y:S02]  /*13210*/  SYNCS.PHASECHK.TRANS64.TRYWAIT P1, [R3+URZ+0x16840], R2 ;  /* 0x01684002030075a7 */ /* 0x0022a4000802017f */
[----:B--2---:R-:W-:Y:S05]  /*13220*/  @!P1 NANOSLEEP.SYNCS 0x989680 ;  /* 0x009896800000995d */ /* 0x004fea0003900000 */
[----:B------:R-:W2:Y:S02]  /*13230*/  @!P1 SYNCS.PHASECHK.TRANS64 P1, [R3+URZ+0x16840], R2 ;  /* 0x01684002030095a7 */ /* 0x000ea4000802007f */
[----:B--2---:R-:W-:Y:S05]  /*13240*/  @!P1 BRA `(.L_x_14949) ;  /* 0xfffffffc00f09947 */ /* 0x004fea000383ffff */
[----:B------:R-:W-:Y:S05]  /*13250*/  BRA `(.L_x_15070) ;  /* 0xffffffc000987947 */ /* 0x000fea000383ffff */
.L_x_14951:
[----:B--2---:R2:W3:Y:S02]  /*13260*/  SYNCS.PHASECHK.TRANS64.TRYWAIT P1, [R5+URZ+0x16840], R0 ;  /* 0x01684000050075a7 */ /* 0x0044e4000802017f */
[----:B---3--:R-:W-:Y:S05]  /*13270*/  @!P1 NANOSLEEP.SYNCS 0x989680 ;  /* 0x009896800000995d */ /* 0x008fea0003900000 */
[----:B------:R-:W3:Y:S02]  /*13280*/  @!P1 SYNCS.PHASECHK.TRANS64 P1, [R5+URZ+0x16840], R0 ;  /* 0x01684000050095a7 */ /* 0x000ee4000802007f */
[----:B---3--:R-:W-:Y:S05]  /*13290*/  @!P1 BRA `(.L_x_14951) ;  /* 0xfffffffc00f09947 */ /* 0x008fea000383ffff */
[----:B------:R-:W-:Y:S05]  /*132a0*/  BRA `(.L_x_15071) ;  /* 0xffffffc000a47947 */ /* 0x000fea000383ffff */
.L_x_14953:
[----:B---3--:R3:W4:Y:S02]  /*132b0*/  SYNCS.PHASECHK.TRANS64.TRYWAIT P1, [R3+URZ+0x16860], R2 ;  /* 0x01686002030075a7 */ /* 0x008724000802017f */
[----:B----4-:R-:W-:Y:S05]  /*132c0*/  @!P1 NANOSLEEP.SYNCS 0x989680 ;  /* 0x009896800000995d */ /* 0x010fea0003900000 */
[----:B------:R-:W4:Y:S02]  /*132d0*/  @!P1 SYNCS.PHASECHK.TRANS64 P1, [R3+URZ+0x16860], R2 ;  /* 0x01686002030095a7 */ /* 0x000f24000802007f */
[----:B----4-:R-:W-:Y:S05]  /*132e0*/  @!P1 BRA `(.L_x_14953) ;  /* 0xfffffffc00f09947 */ /* 0x010fea000383ffff */
[----:B------:R-:W-:Y:S05]  /*132f0*/  BRA `(.L_x_15072) ;  /* 0xffffffc000a07947 */ /* 0x000fea000383ffff */
.L_x_15073:
        /* <DEDUP_REMOVED lines=16> */
.L_x_15880:


//--------------------- .text._ZN7cutlass13device_kernelIN5flash11enable_sm90INS1_16FlashAttnFwdSm90INS1_25CollectiveMainloopFwdSm90ILi2EN4cute5tupleIJNS5_1CILi1EEES8_S8_EEENS6_IJNS7_ILi192EEENS7_ILi128EEENS7_ILi64EEEEEELi64ENS_6half_tEfNS_4arch4Sm90ELb1ELb0ELb1ELb1ELb1ELb0ELb0ELb1ELb1ELb1ELb0ELb0EEENS1_21CollectiveEpilogueFwdINS6_IJSA_SC_SB_EEES9_SE_SG_Li384ELb1ELb1ELb0ELb0EEENS1_36VarlenDynamicPersistentTileSchedulerILi192ELi128ELi384ELi128ELb0ELb1ELb1ELb1ELb1ELb1EEEEEEEEEvNT_6ParamsE --------------------------
	.section	.text._ZN7cutlass13device_kernelIN5flash11enable_sm90INS1_16FlashAttnFwdSm90INS1_25CollectiveMainloopFwdSm90ILi2EN4cute5tupleIJNS5_1CILi1EEES8_S8_EEENS6_IJNS7_ILi192EEENS7_ILi128EEENS7_ILi64EEEEEELi64ENS_6half_tEfNS_4arch4Sm90ELb1ELb0ELb1ELb1ELb1ELb0ELb0ELb1ELb1ELb1ELb0ELb0EEENS1_21CollectiveEpilogueFwdINS6_IJSA_SC_SB_EEES9_SE_SG_Li384ELb1ELb1ELb0ELb0EEENS1_36VarlenDynamicPersistentTileSchedulerILi192ELi128ELi384ELi128ELb0ELb1ELb1ELb1ELb1ELb1EEEEEEEEEvNT_6ParamsE,"ax",@progbits
	.align	128
.text._ZN7cutlass13device_kernelIN5flash11enable_sm90INS1_16FlashAttnFwdSm90INS1_25CollectiveMainloopFwdSm90ILi2EN4cute5tupleIJNS5_1CILi1EEES8_S8_EEENS6_IJNS7_ILi192EEENS7_ILi128EEENS7_ILi64EEEEEELi64ENS_6half_tEfNS_4arch4Sm90ELb1ELb0ELb1ELb1ELb1ELb0ELb0ELb1ELb1ELb1ELb0ELb0EEENS1_21CollectiveEpilogueFwdINS6_IJSA_SC_SB_EEES9_SE_SG_Li384ELb1ELb1ELb0ELb0EEENS1_36VarlenDynamicPersistentTileSchedulerILi192ELi128ELi384ELi128ELb0ELb1ELb1ELb1ELb1ELb1EEEEEEEEEvNT_6ParamsE:
        .type           _ZN7cutlass13device_kernelIN5flash11enable_sm90INS1_16FlashAttnFwdSm90INS1_25CollectiveMainloopFwdSm90ILi2EN4cute5tupleIJNS5_1CILi1EEES8_S8_EEENS6_IJNS7_ILi192EEENS7_ILi128EEENS7_ILi64EEEEEELi64ENS_6half_tEfNS_4arch4Sm90ELb1ELb0ELb1ELb1ELb1ELb0ELb0ELb1ELb1ELb1ELb0ELb0EEENS1_21CollectiveEpilogueFwdINS6_IJSA_SC_SB_EEES9_SE_SG_Li384ELb1ELb1ELb0ELb0EEENS1_36VarlenDynamicPersistentTileSchedulerILi192ELi128ELi384ELi128ELb0ELb1ELb1ELb1ELb1ELb1EEEEEEEEEvNT_6ParamsE,@function
        .size           _ZN7cutlass13device_kernelIN5flash11enable_sm90INS1_16FlashAttnFwdSm90INS1_25CollectiveMainloopFwdSm90ILi2EN4cute5tupleIJNS5_1CILi1EEES8_S8_EEENS6_IJNS7_ILi192EEENS7_ILi128EEENS7_ILi64EEEEEELi64ENS_6half_tEfNS_4arch4Sm90ELb1ELb0ELb1ELb1ELb1ELb0ELb0ELb1ELb1ELb1ELb0ELb0EEENS1_21CollectiveEpilogueFwdINS6_IJSA_SC_SB_EEES9_SE_SG_Li384ELb1ELb1ELb0ELb0EEENS1_36VarlenDynamicPersistentTileSchedulerILi192ELi128ELi384ELi128ELb0ELb1ELb1ELb1ELb1ELb1EEEEEEEEEvNT_6ParamsE,(.L_x_15881 - _ZN7cutlass13device_kernelIN5flash11enable_sm90INS1_16FlashAttnFwdSm90INS1_25CollectiveMainloopFwdSm90ILi2EN4cute5tupleIJNS5_1CILi1EEES8_S8_EEENS6_IJNS7_ILi192EEENS7_ILi128EEENS7_ILi64EEEEEELi64ENS_6half_tEfNS_4arch4Sm90ELb1ELb0ELb1ELb1ELb1ELb0ELb0ELb1ELb1ELb1ELb0ELb0EEENS1_21CollectiveEpilogueFwdINS6_IJSA_SC_SB_EEES9_SE_SG_Li384ELb1ELb1ELb0ELb0EEENS1_36VarlenDynamicPersistentTileSchedulerILi192ELi128ELi384ELi128ELb0ELb1ELb1ELb1ELb1ELb1EEEEEEEEEvNT_6ParamsE)
        .other          _ZN7cutlass13device_kernelIN5flash11enable_sm90INS1_16FlashAttnFwdSm90INS1_25CollectiveMainloopFwdSm90ILi2EN4cute5tupleIJNS5_1CILi1EEES8_S8_EEENS6_IJNS7_ILi192EEENS7_ILi128EEENS7_ILi64EEEEEELi64ENS_6half_tEfNS_4arch4Sm90ELb1ELb0ELb1ELb1ELb1ELb0ELb0ELb1ELb1ELb1ELb0ELb0EEENS1_21CollectiveEpilogueFwdINS6_IJSA_SC_SB_EEES9_SE_SG_Li384ELb1ELb1ELb0ELb0EEENS1_36VarlenDynamicPersistentTileSchedulerILi192ELi128ELi384ELi128ELb0ELb1ELb1ELb1ELb1ELb1EEEEEEEEEvNT_6ParamsE,@"STO_CUDA_ENTRY STV_DEFAULT"
_ZN7cutlass13device_kernelIN5flash11enable_sm90INS1_16FlashAttnFwdSm90INS1_25CollectiveMainloopFwdSm90ILi2EN4cute5tupleIJNS5_1CILi1EEES8_S8_EEENS6_IJNS7_ILi192EEENS7_ILi128EEENS7_ILi64EEEEEELi64ENS_6half_tEfNS_4arch4Sm90ELb1ELb0ELb1ELb1ELb1ELb0ELb0ELb1ELb1ELb1ELb0ELb0EEENS1_21CollectiveEpilogueFwdINS6_IJSA_SC_SB_EEES9_SE_SG_Li384ELb1ELb1ELb0ELb0EEENS1_36VarlenDynamicPersistentTileSchedulerILi192ELi128ELi384ELi128ELb0ELb1ELb1ELb1ELb1ELb1EEEEEEEEEvNT_6ParamsE:
        /* <DEDUP_REMOVED lines=45> */
.L_x_15074:
        /* <DEDUP_REMOVED lines=22> */
.L_x_15075:
        /* <DEDUP_REMOVED lines=18> */
.L_x_15076:
        /* <DEDUP_REMOVED lines=22> */
.L_x_15077:
        /* <DEDUP_REMOVED lines=23> */
.L_x_15078:
        /* <DEDUP_REMOVED lines=8> */
.L_x_15080:
        /* <DEDUP_REMOVED lines=29> */
[CC--:B------:R-:W-:Y:S01]  /*0a70*/  LEA.HI R2, R0.reuse, R157.reuse, RZ, 0x4 ;  /* 0x0000009d00027211 */ /* 0x0c0fe200078f20ff */
[----:B------:R-:W-:Y:S01]  /*0a80*/  IMAD.SHL.U32 R5, R3, 0x20, RZ ;  /* 0x0000002003057824 */ /* 0x000fe200078e00ff */
[----:B------:R-:W-:Y:S01]  /*0a90*/  LEA.HI R10, R0, R157, RZ, 0x2 ;  /* 0x0000009d000a7211 */ /* 0x000fe200078f10ff */
[----:B------:R-:W-:Y:S01]  /*0aa0*/  IMAD.IADD R152, R157, 0x1, -R152 ;  /* 0x000000019d987824 */ /* 0x000fe200078e0a98 */
[----:B------:R-:W-:Y:S02]  /*0ab0*/  SHF.R.S32.HI R3, RZ, 0x4, R2 ;  /* 0x00000004ff037819 */ /* 0x000fe40000011402 */
[----:B------:R-:W-:Y:S02]  /*0ac0*/  LOP3.LUT R4, R2, 0x3fffff0, RZ, 0xc0, !PT ;  /* 0x03fffff002047812 */ /* 0x000fe400078ec0ff */
[----:B------:R-:W-:-:S02]  /*0ad0*/  SHF.R.S32.HI R7, RZ, 0x1f, R152 ;  /* 0x0000001fff077819 */ /* 0x000fc40000011498 */
[----:B------:R-:W-:Y:S01]  /*0ae0*/  LEA.HI R2, R2, R3, RZ, 0x1 ;  /* 0x0000000302027211 */ /* 0x000fe200078f08ff */
[----:B------:R-:W-:Y:S01]  /*0af0*/  IMAD.IADD R4, R157, 0x1, -R4 ;  /* 0x000000019d047824 */ /* 0x000fe200078e0a04 */
[----:B------:R-:W-:Y:S02]  /*0b00*/  LEA.HI R6, R7, R152, RZ, 0x2 ;  /* 0x0000009807067211 */ /* 0x000fe400078f10ff */
[----:B------:R-:W-:Y:S02]  /*0b10*/  LOP3.LUT R2, R2, 0x1ffffffe, RZ, 0xc0, !PT ;  /* 0x1ffffffe02027812 */ /* 0x000fe400078ec0ff */
[--C-:B------:R-:W-:Y:S02]  /*0b20*/  SHF.R.S32.HI R8, RZ, 0x2, R6.reuse ;  /* 0x00000002ff087819 */ /* 0x100fe40000011406 */
[----:B------:R-:W-:Y:S01]  /*0b30*/  SHF.R.S32.HI R9, RZ, 0x1f, R6 ;  /* 0x0000001fff097819 */ /* 0x000fe20000011406 */
[----:B------:R-:W-:Y:S01]  /*0b40*/  IMAD.IADD R2, R3, 0x1, -R2 ;  /* 0x0000000103027824 */ /* 0x000fe200078e0a02 */
[----:B------:R-:W-:-:S02]  /*0b50*/  SHF.R.S32.HI R153, RZ, 0x7, R153 ;  /* 0x00000007ff997819 */ /* 0x000fc40000011499 */
[----:B------:R-:W-:Y:S02]  /*0b60*/  LOP3.LUT R10, R10, 0xfffffffc, RZ, 0xc0, !PT ;  /* 0xfffffffc0a0a7812 */ /* 0x000fe400078ec0ff */
[----:B------:R-:W-:Y:S01]  /*0b70*/  LEA.HI R9, R9, R8, RZ, 0x3 ;  /* 0x0000000809097211 */ /* 0x000fe200078f18ff */
[----:B------:R-:W-:Y:S01]  /*0b80*/  IMAD.HI R3, R153, 0x55555556, RZ ;  /* 0x5555555699037827 */ /* 0x000fe200078e02ff */
[----:B------:R-:W-:Y:S02]  /*0b90*/  LOP3.LUT R5, R5, 0xfffffc00, RZ, 0xc0, !PT ;  /* 0xfffffc0005057812 */ /* 0x000fe400078ec0ff */
[----:B------:R-:W-:Y:S01]  /*0ba0*/  LEA.HI R0, R0, R157, RZ, 0x3 ;  /* 0x0000009d00007211 */ /* 0x000fe200078f18ff */
[----:B------:R-:W-:Y:S01]  /*0bb0*/  IMAD.IADD R10, R157, 0x1, -R10 ;  /* 0x000000019d0a7824 */ /* 0x000fe200078e0a0a */
[----:B------:R-:W-:Y:S02]  /*0bc0*/  LOP3.LUT R9, R9, 0xfffffff8, RZ, 0xc0, !PT ;  /* 0xfffffff809097812 */ /* 0x000fe400078ec0ff */
[----:B------:R-:W-:-:S02]  /*0bd0*/  LEA.HI R7, R7, R152, RZ, 0x5 ;  /* 0x0000009807077211 */ /* 0x000fc400078f28ff */
[----:B------:R-:W-:Y:S01]  /*0be0*/  LEA R5, R4, R5, 0x6 ;  /* 0x0000000504057211 */ /* 0x000fe200078e30ff */
[----:B------:R-:W-:Y:S01]  /*0bf0*/  IMAD.IADD R8, R8, 0x1, -R9 ;  /* 0x0000000108087824 */ /* 0x000fe200078e0a09 */
[----:B------:R-:W-:Y:S02]  /*0c00*/  LEA.HI R4, R3, R3, RZ, 0x1 ;  /* 0x0000000303047211 */ /* 0x000fe400078f08ff */
[----:B------:R-:W-:Y:S01]  /*0c10*/  LOP3.LUT R18, R0, 0xfffffff8, RZ, 0xc0, !PT ;  /* 0xfffffff800127812 */ /* 0x000fe200078ec0ff */
[----:B------:R-:W-:Y:S01]  /*0c20*/  IMAD R155, R2, 0x8, R5 ;  /* 0x00000008029b7824 */ /* 0x000fe200078e0205 */
[----:B------:R-:W-:Y:S01]  /*0c30*/  LEA.HI R3, R10, R10, RZ, 0x1 ;  /* 0x0000000a0a037211 */ /* 0x000fe200078f08ff */
[----:B------:R-:W-:Y:S01]  /*0c40*/  IMAD R4, R4, -0x3, R153 ;  /* 0xfffffffd04047824 */ /* 0x000fe200078e0299 */
[----:B------:R-:W-:Y:S01]  /*0c50*/  SHF.R.S32.HI R7, RZ, 0x5, R7 ;  /* 0x00000005ff077819 */ /* 0x000fe20000011407 */
[----:B------:R-:W-:Y:S01]  /*0c60*/  IMAD.IADD R18, R157, 0x1, -R18 ;  /* 0x000000019d127824 */ /* 0x000fe200078e0a12 */
[----:B------:R-:W-:-:S02]  /*0c70*/  LOP3.LUT R3, R3, 0x1ffffffe, RZ, 0xc0, !PT ;  /* 0x1ffffffe03037812 */ /* 0x000fc400078ec0ff */
[----:B------:R-:W-:Y:S01]  /*0c80*/  LOP3.LUT R5, R6, 0x7ffffffc, RZ, 0xc0, !PT ;  /* 0x7ffffffc06057812 */ /* 0x000fe200078ec0ff */
[----:B------:R-:W-:Y:S01]  /*0c90*/  IMAD R7, R7, 0x10, R8 ;  /* 0x0000001007077824 */ /* 0x000fe200078e0208 */
[----:B------:R-:W-:Y:S01]  /*0ca0*/  IADD3 R3, R10, -R3, RZ ;  /* 0x800000030a037210 */ /* 0x000fe20007ffe0ff */
[----:B------:R-:W-:Y:S01]  /*0cb0*/  IMAD.SHL.U32 R19, R18, 0x8, RZ ;  /* 0x0000000812137824 */ /* 0x000fe200078e00ff */
[----:B------:R-:W-:Y:S01]  /*0cc0*/  SHF.R.S32.HI R22, RZ, 0x3, R0 ;  /* 0x00000003ff167819 */ /* 0x000fe20000011400 */
[----:B------:R-:W-:Y:S02]  /*0cd0*/  IMAD R154, R4, 0x40, R7 ;  /* 0x00000040049a7824 */ /* 0x000fe400078e0207 */
[----:B------:R-:W-:Y:S01]  /*0ce0*/  IMAD.IADD R16, R152, 0x1, -R5 ;  /* 0x0000000198107824 */ /* 0x000fe200078e0a05 */
[----:B------:R-:W-:Y:S01]  /*0cf0*/  SHF.R.S32.HI R156, RZ, 0x1f, R19 ;  /* 0x0000001fff9c7819 */ /* 0x000fe20000011413 */
[----:B------:R-:W-:-:S07]  /*0d00*/  IMAD R17, R3, 0x8, R154 ;  /* 0x0000000803117824 */ /* 0x000fce00078e029a */
.L_x_15128:
        /* <DEDUP_REMOVED lines=18> */
[----:B------:R-:W-:-:S03]  /*0e30*/  MOV R2, UR8 ;  /* 0x0000000800027c02 */ /* 0x000fc60008000f00 */
[----:B------:R-:W-:Y:S01]  /*0e40*/  @UP1 ULEA.HI.X UR11, UR39, UR11, UR40, 0x2, UP0 ;  /* 0x0000000b270b1291 */ /* 0x000fe200080f1428 */
[----:B------:R-:W-:Y:S01]  /*0e50*/  IMAD.U32 R3, RZ, RZ, UR9 ;  /* 0x00000009ff037e24 */ /* 0x000fe2000f8e00ff */
[----:B------:R-:W-:Y:S01]  /*0e60*/  ULDC.64 UR8, c[0x0][0x418] ;  /* 0x0001060000087ab9 */ /* 0x000fe20000000a00 */
[----:B------:R-:W-:-:S03]  /*0e70*/  IMAD.U32 R4, RZ, RZ, UR10 ;  /* 0x0000000aff047e24 */ /* 0x000fc6000f8e00ff */
[----:B------:R-:W-:Y:S01]  /*0e80*/  IMAD.U32 R5, RZ, RZ, UR11 ;  /* 0x0000000bff057e24 */ /* 0x000fe2000f8e00ff */
[----:B------:R-:W2:Y:S04]  /*0e90*/  @P0 LDG.E R2, desc[UR52][R2.64] ;  /* 0x0000003402020981 */ /* 0x000ea8000c1e1900 */
[----:B------:R-:W3:Y:S01]  /*0ea0*/  @P2 LDG.E R4, desc[UR52][R4.64] ;  /* 0x0000003404042981 */ /* 0x000ee2000c1e1900 */
        /* <DEDUP_REMOVED lines=26> */
.L_x_15081:
[----:B------:R-:W-:Y:S05]  /*1050*/  @!P1 BRA `(.L_x_15082) ;  /* 0x00000000001c9947 */ /* 0x000fea0003800000 */
[----:B------:R-:W-:-:S04]  /*1060*/  ULEA UR4, UP0, UR39, UR8, 0x2 ;  /* 0x0000000827047291 */ /* 0x000fc8000f80103f */
[----:B------:R-:W-:Y:S02]  /*1070*/  ULEA.HI.X UR6, UR39, UR9, UR40, 0x2, UP0 ;  /* 0x0000000927067291 */ /* 0x000fe400080f1428 */
[----:B------:R-:W-:-:S04]  /*1080*/  MOV R2, UR4 ;  /* 0x0000000400027c02 */ /* 0x000fc80008000f00 */
[----:B------:R-:W-:-:S05]  /*1090*/  IMAD.U32 R3, RZ, RZ, UR6 ;  /* 0x00000006ff037e24 */ /* 0x000fca000f8e00ff */
[----:B------:R-:W2:Y:S02]  /*10a0*/  LDG.E R2, desc[UR52][R2.64] ;  /* 0x0000003402027981 */ /* 0x000ea4000c1e1900 */
[----:B--2---:R-:W-:Y:S01]  /*10b0*/  R2UR UR4, R2 ;  /* 0x00000000020472ca */ /* 0x004fe200000e0000 */
[----:B------:R-:W-:-:S14]  /*10c0*/  BRA `(.L_x_15083) ;  /* 0x0000000000347947 */ /* 0x000fdc0003800000 */
.L_x_15082:
        /* <DEDUP_REMOVED lines=13> */
.L_x_15083:
[----:B------:R-:W-:Y:S01]  /*11a0*/  ULDC UR6, c[0x0][0x448] ;  /* 0x0001120000067ab9 */ /* 0x000fe20000000800 */
[----:B------:R-:W-:Y:S01]  /*11b0*/  UIMAD UR42, UR5, 0xc0, URZ ;  /* 0x000000c0052a78a4 */ /* 0x000fe2000f8e023f */
[----:B------:R-:W-:Y:S01]  /*11c0*/  PLOP3.LUT P0, PT, PT, PT, PT, 0x80, 0x0 ;  /* 0x000000000000781c */ /* 0x000fe20003f0f070 */
[----:B------:R-:W-:Y:S01]  /*11d0*/  UISETP.NE.AND UP0, UPT, UR6, 0x1, UPT ;  /* 0x000000010600788c */ /* 0x000fe2000bf05270 */
[----:B------:R-:W-:Y:S01]  /*11e0*/  IMAD.MOV.U32 R0, RZ, RZ, RZ ;  /* 0x000000ffff007224 */ /* 0x000fe200078e00ff */
[----:B------:R-:W-:Y:S01]  /*11f0*/  UIADD3 UR6, UR42, 0xbf, URZ ;  /* 0x000000bf2a067890 */ /* 0x000fe2000fffe03f */
[----:B------:R-:W-:Y:S01]  /*1200*/  IMAD.MOV.U32 R21, RZ, RZ, RZ ;  /* 0x000000ffff157224 */ /* 0x000fe200078e00ff */
[----:B------:R-:W-:Y:S01]  /*1210*/  UIADD3 UR48, -UR48, UR4, URZ ;  /* 0x0000000430307290 */ /* 0x000fe2000fffe13f */
[----:B------:R-:W-:Y:S01]  /*1220*/  CS2R R118, SRZ ;  /* 0x0000000000767805 */ /* 0x000fe2000001ff00 */
[----:B------:R-:W-:Y:S01]  /*1230*/  UP2UR UR50, UPR, URZ, 0x1 ;  /* 0x000000013f327883 */ /* 0x000fe20008000000 */
[----:B------:R-:W-:Y:S01]  /*1240*/  CS2R R116, SRZ ;  /* 0x0000000000747805 */ /* 0x000fe2000001ff00 */
[----:B------:R-:W-:Y:S01]  /*1250*/  UIADD3 UR7, UR48, 0x80, -UR49 ;  /* 0x0000008030077890 */ /* 0x000fe2000fffe831 */
[----:B------:R-:W-:-:S02]  /*1260*/  CS2R R114, SRZ ;  /* 0x0000000000727805 */ /* 0x000fc4000001ff00 */
[----:B------:R-:W-:Y:S01]  /*1270*/  CS2R R112, SRZ ;  /* 0x0000000000707805 */ /* 0x000fe2000001ff00 */
[----:B------:R-:W-:Y:S01]  /*1280*/  @UP0 ULDC UR4, c[0x0][0x44c] ;  /* 0x0001130000040ab9 */ /* 0x000fe20000000800 */
[----:B------:R-:W-:Y:S01]  /*1290*/  @UP0 ULDC UR8, c[0x0][0x450] ;  /* 0x0001140000080ab9 */ /* 0x000fe20000000800 */
[----:B------:R-:W-:Y:S01]  /*12a0*/  UIMAD.WIDE.U32 UR4, UR6, UR4, URZ ;  /* 0x00000004060472a5 */ /* 0x000fe2000f8e003f */
[----:B------:R-:W-:Y:S01]  /*12b0*/  CS2R R14, SRZ ;  /* 0x00000000000e7805 */ /* 0x000fe2000001ff00 */
[----:B------:R-:W-:Y:S01]  /*12c0*/  UIADD3 UR4, UR48, 0x7f, URZ ;  /* 0x0000007f30047890 */ /* 0x000fe2000fffe03f */
[----:B------:R-:W-:Y:S01]  /*12d0*/  MOV R110, RZ ;  /* 0x000000ff006e7202 */ /* 0x000fe20000000f00 */
[----:B------:R-:W-:Y:S01]  /*12e0*/  @UP0 USHF.R.U32.HI UR6, URZ, UR8, UR5 ;  /* 0x000000083f060299 */ /* 0x000fe20008011605 */
[----:B------:R-:W-:Y:S01]  /*12f0*/  IMAD.MOV.U32 R25, RZ, RZ, RZ ;  /* 0x000000ffff197224 */ /* 0x000fe200078e00ff */
[----:B------:R-:W-:Y:S01]  /*1300*/  USHF.R.S32.HI UR5, URZ, 0x1f, UR4 ;  /* 0x0000001f3f057899 */ /* 0x000fe20008011404 */
[----:B------:R-:W-:Y:S01]  /*1310*/  CS2R R12, SRZ ;  /* 0x00000000000c7805 */ /* 0x000fe2000001ff00 */
[----:B------:R-:W-:Y:S01]  /*1320*/  UIADD3 UR6, UR7, UR6, URZ ;  /* 0x0000000607067290 */ /* 0x000fe2000fffe03f */
[----:B------:R-:W-:Y:S01]  /*1330*/  IMAD.MOV.U32 R106, RZ, RZ, RZ ;  /* 0x000000ffff6a7224 */ /* 0x000fe200078e00ff */
[----:B------:R-:W-:Y:S01]  /*1340*/  ULEA.HI UR5, UR5, UR4, URZ, 0x7 ;  /* 0x0000000405057291 */ /* 0x000fe2000f8f383f */
[----:B------:R-:W-:Y:S01]  /*1350*/  IMAD.MOV.U32 R27, RZ, RZ, RZ ;  /* 0x000000ffff1b7224 */ /* 0x000fe200078e00ff */
        /* <DEDUP_REMOVED lines=12> */
[----:B------:R-:W-:-:S04]  /*1420*/  UISETP.LT.AND UP0, UPT, UR5, UR7, UPT ;  /* 0x000000070500728c */ /* 0x000fc8000bf01270 */
[----:B------:R-:W-:-:S04]  /*1430*/  USEL UR51, UR5, UR7, UP0 ;  /* 0x0000000705337287 */ /* 0x000fc80008000000 */
[----:B------:R-:W-:-:S06]  /*1440*/  UISETP.GE.AND UP0, UPT, UR51, 0x1, UPT ;  /* 0x000000013300788c */ /* 0x000fcc000bf06270 */
[----:B------:R-:W-:-:S13]  /*1450*/  PLOP3.LUT P1, PT, PT, PT, UP0, 0x80, 0x0 ;  /* 0x000000000000781c */ /* 0x000fda0003f2f008 */
        /* <DEDUP_REMOVED lines=32> */
.L_x_15085:
        /* <DEDUP_REMOVED lines=9> */
.L_x_15213:
[----:B------:R-:W-:Y:S05]  /*16f0*/  @!P0 BRA `(.L_x_15087) ;  /* 0x0000000000048947 */ /* 0x000fea0003800000 */
[----:B------:R-:W-:Y:S01]  /*1700*/  BPT.TRAP 0x1 ;  /* 0x000000040000795c */ /* 0x000fe20000300000 */
.L_x_15087:
[----:B0-----:R-:W-:Y:S02]  /*1710*/  IMAD.U32 R0, RZ, RZ, UR37 ;  /* 0x00000025ff007e24 */ /* 0x001fe4000f8e00ff */
[----:B------:R-:W-:-:S03]  /*1720*/  IMAD.U32 R3, RZ, RZ, UR36 ;  /* 0x00000024ff037e24 */ /* 0x000fc6000f8e00ff */
[----:B------:R-:W-:Y:S02]  /*1730*/  LEA R0, R0, UR45, 0x3 ;  /* 0x0000002d00007c11 */ /* 0x000fe4000f8e18ff */
[----:B------:R-:W-:-:S04]  /*1740*/  SHF.L.U32 R3, R3, 0x1f, RZ ;  /* 0x0000001f03037819 */ /* 0x000fc800000006ff */
[----:B------:R0:W1:Y:S01]  /*1750*/  SYNCS.PHASECHK.TRANS64.TRYWAIT P1, [R0+URZ+0x16830], R3 ;  /* 0x01683003000075a7 */ /* 0x000062000802017f */
[----:B------:R-:W-:Y:S05]  /*1760*/  @!P0 BRA `(.L_x_15088) ;  /* 0x0000000000048947 */ /* 0x000fea0003800000 */
[----:B------:R-:W-:Y:S01]  /*1770*/  BPT.TRAP 0x1 ;  /* 0x000000040000795c */ /* 0x000fe20000300000 */
.L_x_15088:
[----:B-1----:R-:W-:Y:S05]  /*1780*/  @P1 BRA `(.L_x_15089) ;  /* 0x0000000000081947 */ /* 0x002fea0003800000 */
[----:B------:R-:W1:Y:S02]  /*1790*/  SYNCS.PHASECHK.TRANS64.TRYWAIT P1, [R0+URZ+0x16830], R3 ;  /* 0x01683003000075a7 */ /* 0x000e64000802017f */
[----:B-1----:R-:W-:Y:S05]  /*17a0*/  @!P1 BRA `(.L_x_15090) ;  /* 0x000000f800a49947 */ /* 0x002fea0003800000 */
.L_x_15089:
        /* <DEDUP_REMOVED lines=35> */
.L_x_15091:
[----:B------:R-:W-:Y:S01]  /*19e0*/  UISETP.NE.AND UP0, UPT, UR50, URZ, UPT ;  /* 0x0000003f3200728c */ /* 0x000fe2000bf05270 */
[----:B------:R-:W-:Y:S01]  /*19f0*/  VIADD R14, R17, UR42 ;  /* 0x0000002a110e7c36 */ /* 0x000fe20008000000 */
[----:B------:R-:W-:Y:S01]  /*1a00*/  ULDC UR10, c[0x0][0x9d8] ;  /* 0x00027600000a7ab9 */ /* 0x000fe20000000800 */
[----:B------:R-:W-:Y:S02]  /*1a10*/  IMAD.U32 R4, RZ, RZ, UR49 ;  /* 0x00000031ff047e24 */ /* 0x000fe4000f8e00ff */
[----:B------:R-:W-:Y:S01]  /*1a20*/  FMUL.FTZ R26, R26, UR10 ;  /* 0x0000000a1a1a7c20 */ /* 0x000fe20008410000 */
[----:B------:R-:W-:Y:S01]  /*1a30*/  FMUL.FTZ R27, R27, UR10 ;  /* 0x0000000a1b1b7c20 */ /* 0x000fe20008410000 */
[----:B------:R-:W-:Y:S01]  /*1a40*/  PLOP3.LUT P1, PT, PT, PT, UP0, 0x80, 0x0 ;  /* 0x000000000000781c */ /* 0x000fe20003f2f008 */
[----:B------:R-:W-:Y:S01]  /*1a50*/  FMUL.FTZ R30, R30, UR10 ;  /* 0x0000000a1e1e7c20 */ /* 0x000fe20008410000 */
[----:B------:R-:W-:Y:S01]  /*1a60*/  PLOP3.LUT P2, PT, PT, PT, UP0, 0x80, 0x0 ;  /* 0x000000000000781c */ /* 0x000fe20003f4f008 */
[----:B------:R-:W-:Y:S01]  /*1a70*/  MUFU.TANH R105, R27 ;  /* 0x0000001b00697308 */ /* 0x000fe20000002400 */
        /* <DEDUP_REMOVED lines=16> */
[----:B------:R-:W3:Y:S01]  /*1b80*/  MUFU.TANH R101, R30 ;  /* 0x0000001e00657308 */ /* 0x000ee20000002400 */
[----:B------:R-:W-:Y:S01]  /*1b90*/  UIMAD UR6, UR51, UR6, 0x80 ;  /* 0x00000080330674a4 */ /* 0x000fe2000f8e0206 */
[----:B------:R-:W-:Y:S01]  /*1ba0*/  FMUL.FTZ R51, R51, UR10 ;  /* 0x0000000a33337c20 */ /* 0x000fe20008410000 */
[----:B------:R-:W4:Y:S01]  /*1bb0*/  SHFL.IDX PT, R2, R14, 0x1, 0x1c1f ;  /* 0x003c1f000e027f89 */ /* 0x000f2200000e0000 */
[----:B------:R-:W-:Y:S01]  /*1bc0*/  FMUL.FTZ R54, R54, UR10 ;  /* 0x0000000a36367c20 */ /* 0x000fe20008410000 */
[----:B------:R-:W-:Y:S01]  /*1bd0*/  UIADD3 UR7, UR6, 0x1, URZ ;  /* 0x0000000106077890 */ /* 0x000fe2000fffe03f */
[----:B------:R-:W-:Y:S01]  /*1be0*/  FMUL.FTZ R63, R63, UR10 ;  /* 0x0000000a3f3f7c20 */ /* 0x000fe20008410000 */
[----:B------:R-:W-:Y:S01]  /*1bf0*/  UIADD3 UR6, UR48, UR6, URZ ;  /* 0x0000000630067290 */ /* 0x000fe2000fffe03f */
[----:B------:R5:W3:Y:S01]  /*1c00*/  MUFU.TANH R99, R31 ;  /* 0x0000001f00637308 */ /* 0x000ae20000002400 */
[----:B------:R-:W-:Y:S01]  /*1c10*/  FMUL.FTZ R9, R25, UR10 ;  /* 0x0000000a19097c20 */ /* 0x000fe20008410000 */
[----:B------:R-:W-:Y:S01]  /*1c20*/  FMUL.FTZ R25, R36, UR10 ;  /* 0x0000000a24197c20 */ /* 0x000fe20008410000 */
[----:B------:R-:W-:Y:S01]  /*1c30*/  MOV R103, UR7 ;  /* 0x0000000700677c02 */ /* 0x000fe20008000f00 */
[----:B------:R-:W-:Y:S01]  /*1c40*/  FMUL.FTZ R36, R53, UR10 ;  /* 0x0000000a35247c20 */ /* 0x000fe20008410000 */
[----:B01----:R-:W-:-:S02]  /*1c50*/  IMAD.U32 R3, RZ, RZ, UR6 ;  /* 0x00000006ff037e24 */ /* 0x003fc4000f8e00ff */
[----:B------:R-:W-:Y:S01]  /*1c60*/  FMUL.FTZ R55, R55, UR10 ;  /* 0x0000000a37377c20 */ /* 0x000fe20008410000 */
[----:B------:R-:W-:Y:S01]  /*1c70*/  FMUL.FTZ R59, R59, UR10 ;  /* 0x0000000a3b3b7c20 */ /* 0x000fe20008410000 */
[C---:B------:R-:W-:Y:S01]  /*1c80*/  IMAD R103, R16.reuse, -0x2, R103 ;  /* 0xfffffffe10677824 */ /* 0x040fe200078e0267 */
[----:B------:R-:W0:Y:S01]  /*1c90*/  MUFU.TANH R97, R34 ;  /* 0x0000002200617308 */ /* 0x000e220000002400 */
[----:B------:R-:W-:Y:S02]  /*1ca0*/  IMAD R20, R16, -0x2, R3 ;  /* 0xfffffffe10147824 */ /* 0x000fe400078e0203 */
[----:B------:R-:W-:Y:S01]  /*1cb0*/  FMUL.FTZ R3, R67, UR10 ;  /* 0x0000000a43037c20 */ /* 0x000fe20008410000 */
[----:B-----5:R-:W-:Y:S01]  /*1cc0*/  FMUL.FTZ R31, R45, UR10 ;  /* 0x0000000a2d1f7c20 */ /* 0x020fe20008410000 */
[----:B------:R-:W-:Y:S01]  /*1cd0*/  IADD3 R103, -R4, UR48, R103 ;  /* 0x0000003004677c10 */ /* 0x000fe2000fffe167 */
[----:B------:R-:W-:Y:S01]  /*1ce0*/  FMUL.FTZ R58, R58, UR10 ;  /* 0x0000000a3a3a7c20 */ /* 0x000fe20008410000 */
[----:B------:R-:W-:Y:S01]  /*1cf0*/  FMUL.FTZ R11, R29, UR10 ;  /* 0x0000000a1d0b7c20 */ /* 0x000fe20008410000 */
[----:B------:R-:W-:Y:S01]  /*1d00*/  FMUL.FTZ R21, R32, UR10 ;  /* 0x0000000a20157c20 */ /* 0x000fe20008410000 */
[----:B------:R-:W1:Y:S01]  /*1d10*/  MUFU.TANH R35, R35 ;  /* 0x0000002300237308 */ /* 0x000e620000002400 */
[----:B------:R-:W-:Y:S01]  /*1d20*/  FMUL.FTZ R29, R40, UR10 ;  /* 0x0000000a281d7c20 */ /* 0x000fe20008410000 */
[----:B----4-:R-:W-:Y:S01]  /*1d30*/  VIADDMNMX R2, R2, R103, R20, PT ;  /* 0x0000006702027246 */ /* 0x010fe20003800114 */
[----:B------:R-:W-:Y:S01]  /*1d40*/  FMUL.FTZ R32, R49, UR10 ;  /* 0x0000000a31207c20 */ /* 0x000fe20008410000 */
[----:B------:R-:W-:Y:S01]  /*1d50*/  FMUL.FTZ R40, R57, UR10 ;  /* 0x0000000a39287c20 */ /* 0x000fe20008410000 */
[----:B------:R-:W-:Y:S01]  /*1d60*/  FMUL.FTZ R62, R62, UR10 ;  /* 0x0000000a3e3e7c20 */ /* 0x000fe20008410000 */
[----:B------:R-:W-:Y:S01]  /*1d70*/  ISETP.GT.AND P1, PT, R2, RZ, PT ;  /* 0x000000ff0200720c */ /* 0x000fe20003f24270 */
[----:B------:R-:W-:Y:S01]  /*1d80*/  FMUL.FTZ R66, R66, UR10 ;  /* 0x0000000a42427c20 */ /* 0x000fe20008410000 */
[C---:B------:R-:W-:Y:S01]  /*1d90*/  ISETP.GT.AND P2, PT, R2.reuse, 0x1, PT ;  /* 0x000000010200780c */ /* 0x040fe20003f44270 */
[----:B------:R-:W4:Y:S01]  /*1da0*/  MUFU.TANH R93, R38 ;  /* 0x00000026005d7308 */ /* 0x000f220000002400 */
[----:B------:R-:W-:Y:S01]  /*1db0*/  ISETP.GT.AND P3, PT, R2, 0x8, PT ;  /* 0x000000080200780c */ /* 0x000fe20003f64270 */
[----:B------:R-:W-:Y:S01]  /*1dc0*/  FMUL.FTZ R13, R28, UR10 ;  /* 0x0000000a1c0d7c20 */ /* 0x000fe20008410000 */
[----:B--2---:R-:W-:Y:S01]  /*1dd0*/  FSEL R107, R26, -INF , P1 ;  /* 0xff8000001a6b7808 */ /* 0x004fe20000800000 */
[----:B------:R-:W-:Y:S01]  /*1de0*/  FMUL.FTZ R28, R41, UR10 ;  /* 0x0000000a291c7c20 */ /* 0x000fe20008410000 */
[----:B------:R-:W-:Y:S01]  /*1df0*/  FSEL R105, R105, -INF , P2 ;  /* 0xff80000069697808 */ /* 0x000fe20001000000 */
[----:B------:R-:W-:Y:S01]  /*1e00*/  FMUL.FTZ R70, R70, UR10 ;  /* 0x0000000a46467c20 */ /* 0x000fe20008410000 */
[C---:B------:R-:W-:Y:S01]  /*1e10*/  ISETP.GT.AND P1, PT, R2.reuse, 0x9, PT ;  /* 0x000000090200780c */ /* 0x040fe20003f24270 */
[----:B------:R-:W2:Y:S01]  /*1e20*/  MUFU.TANH R39, R39 ;  /* 0x0000002700277308 */ /* 0x000ea20000002400 */
[----:B---3--:R-:W-:Y:S01]  /*1e30*/  FSEL R101, R101, -INF , P3 ;  /* 0xff80000065657808 */ /* 0x008fe20001800000 */
[----:B------:R-:W-:Y:S01]  /*1e40*/  FMUL.FTZ R27, R37, UR10 ;  /* 0x0000000a251b7c20 */ /* 0x000fe20008410000 */
[----:B------:R-:W-:Y:S01]  /*1e50*/  FMNMX.FTZ R4, R107, R105, !PT ;  /* 0x000000696b047209 */ /* 0x000fe20007810000 */
[----:B------:R-:W-:Y:S01]  /*1e60*/  FMUL.FTZ R71, R71, UR10 ;  /* 0x0000000a47477c20 */ /* 0x000fe20008410000 */
[----:B------:R-:W-:Y:S01]  /*1e70*/  ISETP.GT.AND P2, PT, R2, 0x10, PT ;  /* 0x000000100200780c */ /* 0x000fe20003f44270 */
[----:B------:R-:W-:Y:S01]  /*1e80*/  FMUL.FTZ R74, R74, UR10 ;  /* 0x0000000a4a4a7c20 */ /* 0x000fe20008410000 */
[----:B------:R-:W-:Y:S01]  /*1e90*/  FSEL R99, R99, -INF , P1 ;  /* 0xff80000063637808 */ /* 0x000fe20000800000 */
[----:B------:R-:W3:Y:S01]  /*1ea0*/  MUFU.TANH R89, R42 ;  /* 0x0000002a00597308 */ /* 0x000ee20000002400 */
[----:B------:R-:W-:Y:S01]  /*1eb0*/  FMNMX.FTZ R4, R101, R4, !PT ;  /* 0x0000000465047209 */ /* 0x000fe20007810000 */
[----:B------:R-:W-:Y:S01]  /*1ec0*/  FMUL.FTZ R7, R24, UR10 ;  /* 0x0000000a18077c20 */ /* 0x000fe20008410000 */
[C---:B------:R-:W-:Y:S01]  /*1ed0*/  ISETP.GT.AND P1, PT, R2.reuse, 0x11, PT ;  /* 0x000000110200780c */ /* 0x040fe20003f24270 */
        /* <DEDUP_REMOVED lines=13> */
[----:B----4-:R-:W-:Y:S01]  /*1fb0*/  FSEL R93, R93, -INF , P2 ;  /* 0xff8000005d5d7808 */ /* 0x010fe20001000000 */
[----:B------:R-:W-:Y:S01]  /*1fc0*/  FMUL.FTZ R83, R83, UR10 ;  /* 0x0000000a53537c20 */ /* 0x000fe20008410000 */
[----:B------:R-:W-:Y:S01]  /*1fd0*/  FMNMX.FTZ R4, R95, R4, !PT ;  /* 0x000000045f047209 */ /* 0x000fe20007810000 */
[----:B------:R-:W-:Y:S01]  /*1fe0*/  FMUL.FTZ R86, R86, UR10 ;  /* 0x0000000a56567c20 */ /* 0x000fe20008410000 */
[----:B------:R-:W-:Y:S01]  /*1ff0*/  ISETP.GT.AND P2, PT, R2, 0x20, PT ;  /* 0x000000200200780c */ /* 0x000fe20003f44270 */
[----:B------:R-:W-:Y:S01]  /*2000*/  FMUL.FTZ R87, R87, UR10 ;  /* 0x0000000a57577c20 */ /* 0x000fe20008410000 */
[----:B--2---:R-:W-:Y:S01]  /*2010*/  FSEL R91, R39, -INF , P1 ;  /* 0xff800000275b7808 */ /* 0x004fe20000800000 */
[----:B------:R-:W-:Y:S01]  /*2020*/  MUFU.TANH R47, R47 ;  /* 0x0000002f002f7308 */ /* 0x000fe20000002400 */
[----:B------:R-:W-:Y:S01]  /*2030*/  FMNMX.FTZ R4, R93, R4, !PT ;  /* 0x000000045d047209 */ /* 0x000fe20007810000 */
[----:B------:R-:W-:Y:S01]  /*2040*/  FMUL.FTZ R30, R44, UR10 ;  /* 0x0000000a2c1e7c20 */ /* 0x000fe20008410000 */
[C---:B------:R-:W-:Y:S01]  /*2050*/  ISETP.GT.AND P1, PT, R2.reuse, 0x21, PT ;  /* 0x000000210200780c */ /* 0x040fe20003f24270 */
[----:B------:R-:W2:Y:S01]  /*2060*/  SHFL.IDX PT, R26, R14, RZ, 0x1c1f ;  /* 0x001c1fff0e1a7589 */ /* 0x000ea200000e0000 */
[----:B---3--:R-:W-:Y:S01]  /*2070*/  FSEL R89, R89, -INF , P2 ;  /* 0xff80000059597808 */ /* 0x008fe20001000000 */
[----:B------:R-:W-:Y:S01]  /*2080*/  ULDC UR6, c[0x0][0x988] ;  /* 0x0002620000067ab9 */ /* 0x000fe20000000800 */
        /* <DEDUP_REMOVED lines=9> */
[----:B------:R-:W-:Y:S01]  /*2120*/  MUFU.TANH R51, R51 ;  /* 0x0000003300337308 */ /* 0x000fe20000002400 */
[----:B------:R-:W-:Y:S01]  /*2130*/  FMNMX.FTZ R4, R67, R4, !PT ;  /* 0x0000000443047209 */ /* 0x000fe20007810000 */
[----:B------:R-:W-:Y:S01]  /*2140*/  @UP0 ULDC UR14, c[0x0][0x450] ;  /* 0x00011400000e0ab9 */ /* 0x000fe20000000800 */
[----:B------:R-:W-:Y:S01]  /*2150*/  R2UR UR11, R0 ;  /* 0x00000000000b72ca */ /* 0x000fe200000e0000 */
[----:B------:R-:W-:Y:S01]  /*2160*/  UIADD3 UR24, UR51, -0x2, URZ ;  /* 0xfffffffe33187890 */ /* 0x000fe2000fffe03f */
[----:B------:R-:W-:-:S02]  /*2170*/  CS2R R118, SRZ ;  /* 0x0000000000767805 */ /* 0x000fc4000001ff00 */
[----:B------:R-:W-:Y:S02]  /*2180*/  CS2R R116, SRZ ;  /* 0x0000000000747805 */ /* 0x000fe4000001ff00 */
[----:B------:R-:W-:Y:S01]  /*2190*/  CS2R R114, SRZ ;  /* 0x0000000000727805 */ /* 0x000fe2000001ff00 */
[----:B------:R-:W0:Y:S01]  /*21a0*/  MUFU.TANH R53, R54 ;  /* 0x0000003600357308 */ /* 0x000e220000002400 */
[----:B------:R-:W-:Y:S02]  /*21b0*/  CS2R R112, SRZ ;  /* 0x0000000000707805 */ /* 0x000fe4000001ff00 */
[----:B--2---:R-:W-:-:S05]  /*21c0*/  VIADDMNMX R103, R26, R103, R20, PT ;  /* 0x000000671a677246 */ /* 0x004fca0003800114 */
[----:B------:R1:W-:Y:S01]  /*21d0*/  MUFU.TANH R6, R63 ;  /* 0x0000003f00067308 */ /* 0x0003e20000002400 */
[----:B------:R-:W-:-:S07]  /*21e0*/  ISETP.GT.AND P3, PT, R103, 0x8, PT ;  /* 0x000000086700780c */ /* 0x000fce0003f64270 */
[----:B------:R-:W2:Y:S01]  /*21f0*/  MUFU.TANH R5, R55 ;  /* 0x0000003700057308 */ /* 0x000ea20000002400 */
[----:B-1----:R-:W-:Y:S02]  /*2200*/  FSEL R63, R46, -INF , P2 ;  /* 0xff8000002e3f7808 */ /* 0x002fe40001000000 */
[----:B------:R-:W-:Y:S02]  /*2210*/  ISETP.GT.AND P2, PT, R2, 0x30, PT ;  /* 0x000000300200780c */ /* 0x000fe40003f44270 */
[----:B------:R-:W-:Y:S02]  /*2220*/  FMNMX.FTZ R4, R63, R4, !PT ;  /* 0x000000043f047209 */ /* 0x000fe40007810000 */
[----:B---3--:R-:W-:Y:S01]  /*2230*/  FSEL R57, R50, -INF , P2 ;  /* 0xff80000032397808 */ /* 0x008fe20001000000 */
[----:B------:R1:W-:Y:S01]  /*2240*/  MUFU.TANH R45, R59 ;  /* 0x0000003b002d7308 */ /* 0x0003e20000002400 */
[----:B------:R-:W-:-:S04]  /*2250*/  ISETP.GT.AND P2, PT, R2, 0x38, PT ;  /* 0x000000380200780c */ /* 0x000fc80003f44270 */
[----:B0-----:R-:W-:Y:S02]  /*2260*/  FSEL R53, R53, -INF , P2 ;  /* 0xff80000035357808 */ /* 0x001fe40001000000 */
[C---:B------:R-:W-:Y:S01]  /*2270*/  ISETP.GT.AND P2, PT, R2.reuse, 0x40, PT ;  /* 0x000000400200780c */ /* 0x040fe20003f44270 */
[----:B------:R0:W3:Y:S01]  /*2280*/  MUFU.TANH R49, R58 ;  /* 0x0000003a00317308 */ /* 0x0000e20000002400 */
[----:B-1----:R-:W-:Y:S02]  /*2290*/  FSEL R59, R47, -INF , P1 ;  /* 0xff8000002f3b7808 */ /* 0x002fe40000800000 */
[C---:B------:R-:W-:Y:S02]  /*22a0*/  ISETP.GT.AND P1, PT, R2.reuse, 0x31, PT ;  /* 0x000000310200780c */ /* 0x040fe40003f24270 */
[----:B------:R-:W-:Y:S02]  /*22b0*/  FMNMX.FTZ R4, R59, R4, !PT ;  /* 0x000000043b047209 */ /* 0x000fe40007810000 */
[----:B------:R-:W-:Y:S01]  /*22c0*/  FSEL R55, R51, -INF , P1 ;  /* 0xff80000033377808 */ /* 0x000fe20000800000 */
[----:B------:R-:W1:Y:S01]  /*22d0*/  MUFU.TANH R62, R62 ;  /* 0x0000003e003e7308 */ /* 0x000e620000002400 */
[----:B------:R-:W-:Y:S01]  /*22e0*/  FMNMX.FTZ R4, R57, R4, !PT ;  /* 0x0000000439047209 */ /* 0x000fe20007810000 */
[----:B0-----:R-:W-:Y:S01]  /*22f0*/  FMUL.FTZ R58, R69, UR10 ;  /* 0x0000000a453a7c20 */ /* 0x001fe20008410000 */
[----:B------:R-:W-:Y:S01]  /*2300*/  ISETP.GT.AND P1, PT, R2, 0x39, PT ;  /* 0x000000390200780c */ /* 0x000fe20003f24270 */
[----:B------:R-:W-:Y:S01]  /*2310*/  FMUL.FTZ R69, R81, UR10 ;  /* 0x0000000a51457c20 */ /* 0x000fe20008410000 */
[----:B------:R-:W-:-:S02]  /*2320*/  FMNMX.FTZ R4, R55, R4, !PT ;  /* 0x0000000437047209 */ /* 0x000fc40007810000 */
[----:B--2---:R-:W-:Y:S01]  /*2330*/  FSEL R51, R5, -INF , P1 ;  /* 0xff80000005337808 */ /* 0x004fe20000800000 */
[----:B------:R-:W0:Y:S01]  /*2340*/  MUFU.TANH R41, R66 ;  /* 0x0000004200297308 */ /* 0x000e220000002400 */
        /* <DEDUP_REMOVED lines=10> */
[----:B-1----:R-:W-:Y:S01]  /*23f0*/  FSEL R47, R62, -INF , P2 ;  /* 0xff8000003e2f7808 */ /* 0x002fe20001000000 */
[----:B------:R-:W-:Y:S01]  /*2400*/  FMUL.FTZ R62, R72, UR10 ;  /* 0x0000000a483e7c20 */ /* 0x000fe20008410000 */
[----:B------:R-:W-:Y:S02]  /*2410*/  FMNMX.FTZ R4, R45, R4, !PT ;  /* 0x000000042d047209 */ /* 0x000fe40007810000 */
[----:B------:R-:W-:-:S02]  /*2420*/  ISETP.GT.AND P2, PT, R2, 0x50, PT ;  /* 0x000000500200780c */ /* 0x000fc40003f44270 */
[----:B------:R-:W-:Y:S01]  /*2430*/  FSEL R43, R6, -INF , P1 ;  /* 0xff800000062b7808 */ /* 0x000fe20000800000 */
[----:B------:R1:W4:Y:S01]  /*2440*/  MUFU.TANH R35, R71 ;  /* 0x0000004700237308 */ /* 0x0003220000002400 */
[----:B------:R-:W-:Y:S02]  /*2450*/  FMNMX.FTZ R4, R47, R4, !PT ;  /* 0x000000042f047209 */ /* 0x000fe40007810000 */
[C---:B------:R-:W-:Y:S02]  /*2460*/  ISETP.GT.AND P1, PT, R2.reuse, 0x51, PT ;  /* 0x000000510200780c */ /* 0x040fe40003f24270 */
[----:B0-----:R-:W-:Y:S02]  /*2470*/  FSEL R41, R41, -INF , P2 ;  /* 0xff80000029297808 */ /* 0x001fe40001000000 */
[----:B------:R-:W-:Y:S01]  /*2480*/  FMNMX.FTZ R4, R43, R4, !PT ;  /* 0x000000042b047209 */ /* 0x000fe20007810000 */
[----:B------:R0:W5:Y:S01]  /*2490*/  MUFU.TANH R33, R74 ;  /* 0x0000004a00217308 */ /* 0x0001620000002400 */
[----:B------:R-:W-:Y:S01]  /*24a0*/  ISETP.GT.AND P2, PT, R2, 0x58, PT ;  /* 0x000000580200780c */ /* 0x000fe20003f44270 */
[----:B-1----:R-:W-:Y:S01]  /*24b0*/  FMUL.FTZ R71, R85, UR10 ;  /* 0x0000000a55477c20 */ /* 0x002fe20008410000 */
[----:B--2---:R-:W-:-:S02]  /*24c0*/  FSEL R39, R3, -INF , P1 ;  /* 0xff80000003277808 */ /* 0x004fc40000800000 */
[----:B------:R-:W-:Y:S02]  /*24d0*/  FMNMX.FTZ R4, R41, R4, !PT ;  /* 0x0000000429047209 */ /* 0x000fe40007810000 */
[----:B------:R-:W-:Y:S01]  /*24e0*/  ISETP.GT.AND P1, PT, R2, 0x59, PT ;  /* 0x000000590200780c */ /* 0x000fe20003f24270 */
[----:B------:R-:W1:Y:S01]  /*24f0*/  MUFU.TANH R75, R75 ;  /* 0x0000004b004b7308 */ /* 0x000e620000002400 */
[----:B---3--:R-:W-:Y:S01]  /*2500*/  FSEL R37, R37, -INF , P2 ;  /* 0xff80000025257808 */ /* 0x008fe20001000000 */
[----:B0-----:R-:W-:Y:S01]  /*2510*/  FMUL.FTZ R74, R60, UR10 ;  /* 0x0000000a3c4a7c20 */ /* 0x001fe20008410000 */
[----:B------:R-:W-:Y:S02]  /*2520*/  FMNMX.FTZ R4, R39, R4, !PT ;  /* 0x0000000427047209 */ /* 0x000fe40007810000 */
[----:B------:R-:W-:Y:S02]  /*2530*/  ISETP.GT.AND P2, PT, R2, 0x60, PT ;  /* 0x000000600200780c */ /* 0x000fe40003f44270 */
[----:B----4-:R-:W-:Y:S01]  /*2540*/  FSEL R35, R35, -INF , P1 ;  /* 0xff80000023237808 */ /* 0x010fe20000800000 */
[----:B------:R0:W2:Y:S01]  /*2550*/  MUFU.TANH R5, R78 ;  /* 0x0000004e00057308 */ /* 0x0000a20000002400 */
[----:B------:R-:W-:-:S02]  /*2560*/  FMNMX.FTZ R4, R37, R4, !PT ;  /* 0x0000000425047209 */ /* 0x000fc40007810000 */
[C---:B------:R-:W-:Y:S02]  /*2570*/  ISETP.GT.AND P1, PT, R2.reuse, 0x61, PT ;  /* 0x000000610200780c */ /* 0x040fe40003f24270 */
[----:B-----5:R-:W-:Y:S02]  /*2580*/  FSEL R33, R33, -INF , P2 ;  /* 0xff80000021217808 */ /* 0x020fe40001000000 */
[----:B------:R-:W-:Y:S01]  /*2590*/  FMNMX.FTZ R4, R35, R4, !PT ;  /* 0x0000000423047209 */ /* 0x000fe20007810000 */
[----:B------:R3:W4:Y:S01]  /*25a0*/  MUFU.TANH R12, R79 ;  /* 0x0000004f000c7308 */ /* 0x0007220000002400 */
[----:B------:R-:W-:Y:S01]  /*25b0*/  ISETP.GT.AND P2, PT, R2, 0x68, PT ;  /* 0x000000680200780c */ /* 0x000fe20003f44270 */
[----:B0-----:R-:W-:Y:S01]  /*25c0*/  FMUL.FTZ R78, R65, UR10 ;  /* 0x0000000a414e7c20 */ /* 0x001fe20008410000 */
[----:B-1----:R-:W-:Y:S01]  /*25d0*/  FSEL R3, R75, -INF , P1 ;  /* 0xff8000004b037808 */ /* 0x002fe20000800000 */
[----:B------:R-:W-:Y:S01]  /*25e0*/  FMUL.FTZ R65, R76, UR10 ;  /* 0x0000000a4c417c20 */ /* 0x000fe20008410000 */
[----:B------:R-:W-:Y:S01]  /*25f0*/  FMNMX.FTZ R4, R33, R4, !PT ;  /* 0x0000000421047209 */ /* 0x000fe20007810000 */
[----:B------:R-:W-:Y:S01]  /*2600*/  FMUL.FTZ R75, R61, UR10 ;  /* 0x0000000a3d4b7c20 */ /* 0x000fe20008410000 */
[----:B------:R-:W-:Y:S01]  /*2610*/  ISETP.GT.AND P1, PT, R2, 0x69, PT ;  /* 0x000000690200780c */ /* 0x000fe20003f24270 */
[----:B------:R0:W1:Y:S01]  /*2620*/  MUFU.TANH R10, R82 ;  /* 0x00000052000a7308 */ /* 0x0000620000002400 */
[----:B--2---:R-:W-:Y:S01]  /*2630*/  FSEL R5, R5, -INF , P2 ;  /* 0xff80000005057808 */ /* 0x004fe20001000000 */
[----:B---3--:R-:W-:Y:S01]  /*2640*/  FMUL.FTZ R79, R68, UR10 ;  /* 0x0000000a444f7c20 */ /* 0x008fe20008410000 */
[----:B------:R-:W-:Y:S01]  /*2650*/  FMNMX.FTZ R4, R3, R4, !PT ;  /* 0x0000000403047209 */ /* 0x000fe20007810000 */
[----:B------:R-:W-:Y:S01]  /*2660*/  FMUL.FTZ R68, R80, UR10 ;  /* 0x0000000a50447c20 */ /* 0x000fe20008410000 */
[----:B------:R-:W-:Y:S01]  /*2670*/  ISETP.GT.AND P2, PT, R2, 0x70, PT ;  /* 0x000000700200780c */ /* 0x000fe20003f44270 */
[----:B------:R-:W-:Y:S01]  /*2680*/  FMUL.FTZ R61, R73, UR10 ;  /* 0x0000000a493d7c20 */ /* 0x000fe20008410000 */
[----:B------:R-:W-:Y:S01]  /*2690*/  FMNMX.FTZ R15, R5, R4, !PT ;  /* 0x00000004050f7209 */ /* 0x000fe20007810000 */
[----:B------:R-:W2:Y:S01]  /*26a0*/  MUFU.TANH R8, R83 ;  /* 0x0000005300087308 */ /* 0x000ea20000002400 */
[----:B----4-:R-:W-:Y:S01]  /*26b0*/  FSEL R12, R12, -INF , P1 ;  /* 0xff8000000c0c7808 */ /* 0x010fe20000800000 */
[----:B0-----:R-:W-:Y:S01]  /*26c0*/  FMUL.FTZ R82, R64, UR10 ;  /* 0x0000000a40527c20 */ /* 0x001fe20008410000 */
[----:B------:R-:W-:Y:S01]  /*26d0*/  ISETP.GT.AND P1, PT, R2, 0x71, PT ;  /* 0x000000710200780c */ /* 0x000fe20003f24270 */
[----:B------:R-:W-:Y:S01]  /*26e0*/  FMUL.FTZ R73, R84, UR10 ;  /* 0x0000000a54497c20 */ /* 0x000fe20008410000 */
[----:B------:R-:W-:Y:S01]  /*26f0*/  FMNMX.FTZ R15, R12, R15, !PT ;  /* 0x0000000f0c0f7209 */ /* 0x000fe20007810000 */
[----:B------:R-:W-:Y:S01]  /*2700*/  FMUL.FTZ R64, R77, UR10 ;  /* 0x0000000a4d407c20 */ /* 0x000fe20008410000 */
[----:B------:R-:W-:Y:S01]  /*2710*/  UMOV UR10, UR42 ;  /* 0x0000002a000a7c82 */ /* 0x000fe20008000000 */
[----:B------:R-:W0:Y:S01]  /*2720*/  MUFU.TANH R86, R86 ;  /* 0x0000005600567308 */ /* 0x000e220000002400 */
[----:B-1----:R-:W-:-:S02]  /*2730*/  FSEL R10, R10, -INF , P2 ;  /* 0xff8000000a0a7808 */ /* 0x002fc40001000000 */
[----:B------:R-:W-:Y:S02]  /*2740*/  ISETP.GT.AND P2, PT, R2, 0x78, PT ;  /* 0x000000780200780c */ /* 0x000fe40003f44270 */
[----:B------:R-:W-:-:S03]  /*2750*/  FMNMX.FTZ R15, R10, R15, !PT ;  /* 0x0000000f0a0f7209 */ /* 0x000fc60007810000 */
[----:B------:R-:W1:Y:S01]  /*2760*/  MUFU.TANH R87, R87 ;  /* 0x0000005700577308 */ /* 0x000e620000002400 */
[----:B--2---:R-:W-:Y:S02]  /*2770*/  FSEL R8, R8, -INF , P1 ;  /* 0xff80000008087808 */ /* 0x004fe40000800000 */
[----:B------:R-:W-:Y:S02]  /*2780*/  ISETP.GT.AND P1, PT, R2, 0x79, PT ;  /* 0x000000790200780c */ /* 0x000fe40003f24270 */
[----:B------:R-:W-:-:S03]  /*2790*/  FMNMX.FTZ R15, R8, R15, !PT ;  /* 0x0000000f080f7209 */ /* 0x000fc60007810000 */
[----:B------:R-:W-:Y:S01]  /*27a0*/  MUFU.TANH R7, R7 ;  /* 0x0000000700077308 */ /* 0x000fe20000002400 */
[----:B0-----:R-:W-:Y:S02]  /*27b0*/  FSEL R4, R86, -INF , P2 ;  /* 0xff80000056047808 */ /* 0x001fe40001000000 */
        /* <DEDUP_REMOVED lines=34> */
[----:B0-----:R-:W-:Y:S01]  /*29e0*/  FSEL R60, R29, -INF , P2 ;  /* 0xff8000001d3c7808 */ /* 0x001fe20001000000 */
[-CC-:B------:R-:W-:Y:S01]  /*29f0*/  FFMA.FTZ R100, R3, R15.reuse, -R14.reuse ;  /* 0x0000000f03647223 */ /* 0x180fe2000001080e */
[----:B------:R-:W-:Y:S01]  /*2a00*/  FSEL R44, R7, -INF , P1 ;  /* 0xff800000072c7808 */ /* 0x000fe20000800000 */
        /* <DEDUP_REMOVED lines=10> */
[----:B------:R-:W3:Y:S01]  /*2ab0*/  MUFU.TANH R34, R34 ;  /* 0x0000002200227308 */ /* 0x000ee20000002400 */
[----:B------:R-:W-:Y:S01]  /*2ac0*/  FMNMX.FTZ R7, R48, R7, !PT ;  /* 0x0000000730077209 */ /* 0x000fe20007810000 */
[-CC-:B------:R-:W-:Y:S01]  /*2ad0*/  FFMA.FTZ R26, R99, R15.reuse, -R14.reuse ;  /* 0x0000000f631a7223 */ /* 0x180fe2000001080e */
[----:B------:R-:W-:Y:S01]  /*2ae0*/  FSEL R52, R24, -INF , P1 ;  /* 0xff80000018347808 */ /* 0x000fe20000800000 */
[--C-:B------:R-:W-:Y:S01]  /*2af0*/  FFMA.FTZ R145, R97, R15, -R14.reuse ;  /* 0x0000000f61917223 */ /* 0x100fe2000001080e */
[----:B------:R-:W-:Y:S01]  /*2b00*/  FMNMX.FTZ R7, R50, R7, !PT ;  /* 0x0000000732077209 */ /* 0x000fe20007810000 */
        /* <DEDUP_REMOVED lines=32> */
[--C-:B------:R-:W-:Y:S01]  /*2d10*/  FFMA.FTZ R139, R53, R15, -R14.reuse ;  /* 0x0000000f358b7223 */ /* 0x100fe2000001080e */
[----:B---3--:R-:W-:Y:S01]  /*2d20*/  FSEL R34, R34, -INF , P2 ;  /* 0xff80000022227808 */ /* 0x008fe20001000000 */
[----:B------:R-:W0:Y:S01]  /*2d30*/  MUFU.TANH R40, R40 ;  /* 0x0000002800287308 */ /* 0x000e220000002400 */
[----:B------:R-:W-:Y:S01]  /*2d40*/  FMNMX.FTZ R7, R72, R7, !PT ;  /* 0x0000000748077209 */ /* 0x000fe20007810000 */
[-CC-:B------:R-:W-:Y:S01]  /*2d50*/  FFMA.FTZ R133, R49, R15.reuse, -R14.reuse ;  /* 0x0000000f31857223 */ /* 0x180fe2000001080e */
[----:B------:R-:W-:Y:S01]  /*2d60*/  ISETP.GT.AND P2, PT, R103, 0x38, PT ;  /* 0x000000386700780c */ /* 0x000fe20003f44270 */
[-CC-:B------:R-:W-:Y:S01]  /*2d70*/  FFMA.FTZ R92, R45, R15.reuse, -R14.reuse ;  /* 0x0000000f2d5c7223 */ /* 0x180fe2000001080e */
[----:B----4-:R-:W-:Y:S01]  /*2d80*/  FSEL R76, R32, -INF , P1 ;  /* 0xff800000204c7808 */ /* 0x010fe20000800000 */
[--C-:B------:R-:W-:Y:S01]  /*2d90*/  FFMA.FTZ R32, R67, R15, -R14.reuse ;  /* 0x0000000f43207223 */ /* 0x100fe2000001080e */
[----:B------:R-:W-:Y:S01]  /*2da0*/  FMNMX.FTZ R7, R34, R7, !PT ;  /* 0x0000000722077209 */ /* 0x000fe20007810000 */
[----:B------:R-:W3:Y:S01]  /*2db0*/  MUFU.TANH R74, R74 ;  /* 0x0000004a004a7308 */ /* 0x000ee20000002400 */
[----:B------:R-:W-:Y:S01]  /*2dc0*/  ISETP.GT.AND P1, PT, R103, 0x39, PT ;  /* 0x000000396700780c */ /* 0x000fe20003f24270 */
[-CC-:B------:R-:W-:Y:S01]  /*2dd0*/  FFMA.FTZ R135, R47, R15.reuse, -R14.reuse ;  /* 0x0000000f2f877223 */ /* 0x180fe2000001080e */
[----:B-----5:R-:W-:Y:S01]  /*2de0*/  FSEL R38, R38, -INF , P2 ;  /* 0xff80000026267808 */ /* 0x020fe20001000000 */
[--C-:B------:R-:W-:Y:S01]  /*2df0*/  FFMA.FTZ R129, R41, R15, -R14.reuse ;  /* 0x0000000f29817223 */ /* 0x100fe2000001080e */
[----:B------:R-:W-:Y:S01]  /*2e00*/  FMNMX.FTZ R7, R76, R7, !PT ;  /* 0x000000074c077209 */ /* 0x000fe20007810000 */
[----:B------:R-:W-:Y:S01]  /*2e10*/  UIADD3 UR7, UR10, UR48, -UR49 ;  /* 0x000000300a077290 */ /* 0x000fe2000fffe831 */
[C---:B------:R-:W-:Y:S01]  /*2e20*/  ISETP.GT.AND P2, PT, R103.reuse, 0x40, PT ;  /* 0x000000406700780c */ /* 0x040fe20003f44270 */
[----:B------:R-:W4:Y:S01]  /*2e30*/  MUFU.TANH R75, R75 ;  /* 0x0000004b004b7308 */ /* 0x000f220000002400 */
[----:B-1----:R-:W-:Y:S01]  /*2e40*/  FSEL R36, R36, -INF , P1 ;  /* 0xff80000024247808 */ /* 0x002fe20000800000 */
[----:B------:R-:W-:Y:S01]  /*2e50*/  USHF.R.S32.HI UR10, URZ, 0x1f, UR7 ;  /* 0x0000001f3f0a7899 */ /* 0x000fe20008011407 */
[----:B------:R-:W-:Y:S01]  /*2e60*/  FMNMX.FTZ R7, R38, R7, !PT ;  /* 0x0000000726077209 */ /* 0x000fe20007810000 */
[--C-:B------:R-:W-:Y:S01]  /*2e70*/  FFMA.FTZ R12, R12, R15, -R14.reuse ;  /* 0x0000000f0c0c7223 */ /* 0x100fe2000001080e */
[C---:B------:R-:W-:Y:S01]  /*2e80*/  ISETP.GT.AND P1, PT, R103.reuse, 0x41, PT ;  /* 0x000000416700780c */ /* 0x040fe20003f24270 */
[----:B------:R-:W-:Y:S01]  /*2e90*/  ULEA.HI UR10, UR10, UR7, URZ, 0x7 ;  /* 0x000000070a0a7291 */ /* 0x000fe2000f8f383f */
[----:B--2---:R-:W-:Y:S01]  /*2ea0*/  FSEL R42, R42, -INF , P2 ;  /* 0xff8000002a2a7808 */ /* 0x004fe20001000000 */
[----:B------:R-:W1:Y:S01]  /*2eb0*/  MUFU.TANH R82, R82 ;  /* 0x0000005200527308 */ /* 0x000e620000002400 */
[----:B------:R-:W-:Y:S01]  /*2ec0*/  FMNMX.FTZ R7, R36, R7, !PT ;  /* 0x0000000724077209 */ /* 0x000fe20007810000 */
[----:B------:R-:W-:Y:S01]  /*2ed0*/  USHF.R.S32.HI UR10, URZ, 0x7, UR10 ;  /* 0x000000073f0a7899 */ /* 0x000fe2000801140a */
[C---:B------:R-:W-:Y:S01]  /*2ee0*/  ISETP.GT.AND P2, PT, R103.reuse, 0x48, PT ;  /* 0x000000486700780c */ /* 0x040fe20003f44270 */
[--C-:B------:R-:W-:Y:S01]  /*2ef0*/  FFMA.FTZ R8, R8, R15, -R14.reuse ;  /* 0x0000000f08087223 */ /* 0x100fe2000001080e */
[----:B0-----:R-:W-:Y:S01]  /*2f00*/  FSEL R40, R40, -INF , P1 ;  /* 0xff80000028287808 */ /* 0x001fe20000800000 */
[----:B------:R-:W-:Y:S01]  /*2f10*/  UISETP.LT.AND UP0, UPT, URZ, UR10, UPT ;  /* 0x0000000a3f00728c */ /* 0x000fe2000bf01270 */
[----:B------:R-:W-:Y:S01]  /*2f20*/  FMNMX.FTZ R7, R42, R7, !PT ;  /* 0x000000072a077209 */ /* 0x000fe20007810000 */
[----:B------:R-:W0:Y:S01]  /*2f30*/  MUFU.TANH R78, R78 ;  /* 0x0000004e004e7308 */ /* 0x000e220000002400 */
[----:B------:R-:W-:Y:S01]  /*2f40*/  ISETP.GT.AND P1, PT, R103, 0x49, PT ;  /* 0x000000496700780c */ /* 0x000fe20003f24270 */
[----:B------:R-:W-:Y:S01]  /*2f50*/  USEL UR22, URZ, UR10, !UP0 ;  /* 0x0000000a3f167287 */ /* 0x000fe2000c000000 */
[----:B---3--:R-:W-:Y:S01]  /*2f60*/  FSEL R80, R74, -INF , P2 ;  /* 0xff8000004a507808 */ /* 0x008fe20001000000 */
[--C-:B------:R-:W-:Y:S01]  /*2f70*/  FFMA.FTZ R74, R59, R15, -R14.reuse ;  /* 0x0000000f3b4a7223 */ /* 0x100fe2000001080e */
[----:B------:R-:W-:Y:S01]  /*2f80*/  FMNMX.FTZ R7, R40, R7, !PT ;  /* 0x0000000728077209 */ /* 0x000fe20007810000 */
[----:B------:R-:W-:Y:S01]  /*2f90*/  FFMA.FTZ R2, R2, R15, -R14 ;  /* 0x0000000f02027223 */ /* 0x000fe2000001080e */
[----:B------:R-:W-:Y:S01]  /*2fa0*/  ISETP.GT.AND P2, PT, R103, 0x50, PT ;  /* 0x000000506700780c */ /* 0x000fe20003f44270 */
[----:B------:R-:W2:Y:S01]  /*2fb0*/  MUFU.TANH R79, R79 ;  /* 0x0000004f004f7308 */ /* 0x000ea20000002400 */
[----:B----4-:R-:W-:Y:S01]  /*2fc0*/  FSEL R84, R75, -INF , P1 ;  /* 0xff8000004b547808 */ /* 0x010fe20000800000 */
[----:B------:R-:W-:Y:S01]  /*2fd0*/  UISETP.GE.AND UP0, UPT, UR24, UR22, UPT ;  /* 0x000000161800728c */ /* 0x000fe2000bf06270 */
[----:B------:R-:W-:Y:S01]  /*2fe0*/  FMNMX.FTZ R7, R80, R7, !PT ;  /* 0x0000000750077209 */ /* 0x000fe20007810000 */
[----:B------:R-:W-:Y:S01]  /*2ff0*/  UPRMT UR6, UR43, 0x654, UR6 ;  /* 0x000006542b067896 */ /* 0x000fe20008000006 */
[----:B------:R-:W-:-:S02]  /*3000*/  ISETP.GT.AND P1, PT, R103, 0x51, PT ;  /* 0x000000516700780c */ /* 0x000fc40003f24270 */
[----:B-1----:R-:W-:Y:S01]  /*3010*/  FSEL R82, R82, -INF , P2 ;  /* 0xff80000052527808 */ /* 0x002fe20001000000 */
[----:B------:R-:W1:Y:S01]  /*3020*/  MUFU.TANH R58, R58 ;  /* 0x0000003a003a7308 */ /* 0x000e620000002400 */
[----:B------:R-:W-:Y:S02]  /*3030*/  FMNMX.FTZ R7, R84, R7, !PT ;  /* 0x0000000754077209 */ /* 0x000fe40007810000 */
[C---:B------:R-:W-:Y:S02]  /*3040*/  ISETP.GT.AND P2, PT, R103.reuse, 0x58, PT ;  /* 0x000000586700780c */ /* 0x040fe40003f44270 */
[----:B0-----:R-:W-:Y:S01]  /*3050*/  FSEL R78, R78, -INF , P1 ;  /* 0xff8000004e4e7808 */ /* 0x001fe20000800000 */
[----:B------:R-:W-:Y:S01]  /*3060*/  SYNCS.ARRIVE.TRANS64.RED.A1T0 RZ, [UR6], RZ ;  /* 0x000000ffffff79a7 */ /* 0x000fe20008100406 */
        /* <DEDUP_REMOVED lines=12> */
[----:B0-----:R-:W-:Y:S01]  /*3130*/  FSEL R88, R62, -INF , P2 ;  /* 0xff8000003e587808 */ /* 0x001fe20001000000 */
[----:B------:R-:W-:Y:S01]  /*3140*/  FFMA.FTZ R62, R55, R15, -R14 ;  /* 0x0000000f373e7223 */ /* 0x000fe2000001080e */
        /* <DEDUP_REMOVED lines=11> */
[----:B0-----:R-:W-:Y:S01]  /*3200*/  FSEL R98, R64, -INF , P1 ;  /* 0xff80000040627808 */ /* 0x001fe20000800000 */
[----:B------:R-:W-:Y:S01]  /*3210*/  FFMA.FTZ R64, R51, R15, -R14 ;  /* 0x0000000f33407223 */ /* 0x000fe2000001080e */
[----:B------:R-:W-:Y:S02]  /*3220*/  ISETP.GT.AND P1, PT, R103, 0x71, PT ;  /* 0x000000716700780c */ /* 0x000fe40003f24270 */
[----:B------:R-:W-:-:S03]  /*3230*/  FMNMX.FTZ R7, R98, R7, !PT ;  /* 0x0000000762077209 */ /* 0x000fc60007810000 */
[----:B------:R-:W0:Y:S01]  /*3240*/  MUFU.TANH R73, R73 ;  /* 0x0000004900497308 */ /* 0x000e220000002400 */
[----:B--2---:R-:W-:Y:S01]  /*3250*/  FSEL R104, R68, -INF , P2 ;  /* 0xff80000044687808 */ /* 0x004fe20001000000 */
[----:B------:R-:W-:Y:S01]  /*3260*/  FFMA.FTZ R68, R43, R15, -R14 ;  /* 0x0000000f2b447223 */ /* 0x000fe2000001080e */
        /* <DEDUP_REMOVED lines=180> */
[----:B------:R-:W-:Y:S02]  /*3db0*/  F2FP.F16.F32.PACK_AB R124, R7, R88 ;  /* 0x00000058077c723e */ /* 0x000fe400000000ff */
[----:B------:R-:W-:-:S04]  /*3dc0*/  CS2R R88, SRZ ;  /* 0x0000000000587805 */ /* 0x000fc8000001ff00 */
        /* <DEDUP_REMOVED lines=40> */
[----:B------:R-:W-:Y:S01]  /*4050*/  MOV R119, RZ ;  /* 0x000000ff00777202 */ /* 0x000fe20000000f00 */
[----:B------:R-:W-:Y:S01]  /*4060*/  IMAD.MOV.U32 R3, RZ, RZ, R24 ;  /* 0x000000ffff037224 */ /* 0x000fe200078e0018 */
[----:B------:R-:W-:Y:S01]  /*4070*/  UMOV UR25, UR36 ;  /* 0x0000002400197c82 */ /* 0x000fe20008000000 */
[----:B------:R-:W-:Y:S01]  /*4080*/  UMOV UR23, UR37 ;  /* 0x0000002500177c82 */ /* 0x000fe20008000000 */
[----:B------:R-:W-:-:S05]  /*4090*/  ULDC UR21, c[0x0][0x9d8] ;  /* 0x0002760000157ab9 */ /* 0x000fca0000000800 */
.L_x_15103:
[----:B------:R-:W-:Y:S01]  /*40a0*/  ISETP.NE.AND P2, PT, RZ, UR44, PT ;  /* 0x0000002cff007c0c */ /* 0x000fe2000bf45270 */
[----:B------:R-:W-:-:S04]  /*40b0*/  UISETP.NE.AND UP0, UPT, UR23, 0x1, UPT ;  /* 0x000000011700788c */ /* 0x000fc8000bf05270 */
[----:B------:R-:W-:-:S04]  /*40c0*/  USEL UR36, URZ, 0x1, UP0 ;  /* 0x000000013f247887 */ /* 0x000fc80008000000 */
[----:B------:R-:W-:-:S04]  /*40d0*/  ULOP3.LUT UR36, UR25, UR36, URZ, 0x3c, !UPT ;  /* 0x0000002419247292 */ /* 0x000fc8000f8e3c3f */
[----:B------:R-:W-:Y:S08]  /*40e0*/  @P2 BRA `(.L_x_15093) ;  /* 0x0000000000382947 */ /* 0x000ff00003800000 */
[----:B------:R-:W-:Y:S05]  /*40f0*/  @!P0 BRA `(.L_x_15094) ;  /* 0x0000000000048947 */ /* 0x000fea0003800000 */
[----:B------:R-:W-:Y:S01]  /*4100*/  BPT.TRAP 0x1 ;  /* 0x000000040000795c */ /* 0x000fe20000300000 */
.L_x_15094:
        /* <DEDUP_REMOVED lines=9> */
.L_x_15095:
[----:B-1----:R-:W-:Y:S05]  /*41a0*/  @P1 BRA `(.L_x_15093) ;  /* 0x0000000000081947 */ /* 0x002fea0003800000 */
[----:B------:R-:W1:Y:S02]  /*41b0*/  SYNCS.PHASECHK.TRANS64.TRYWAIT P1, [UR6+0x16830], R5 ;  /* 0x01683005ff0075a7 */ /* 0x000e640008020146 */
[----:B-1----:R-:W-:Y:S05]  /*41c0*/  @!P1 BRA `(.L_x_15096) ;  /* 0x000000d000309947 */ /* 0x002fea0003800000 */
.L_x_15093:
        /* <DEDUP_REMOVED lines=28> */
.L_x_15098:
[----:B------:R-:W-:Y:S01]  /*4390*/  ULEA UR6, UR23, UR45, 0x3 ;  /* 0x0000002d17067291 */ /* 0x000fe2000f8e183f */
[----:B------:R-:W-:-:S05]  /*43a0*/  IMAD.U32 R5, RZ, RZ, UR25 ;  /* 0x00000019ff057e24 */ /* 0x000fca000f8e00ff */
[----:B------:R-:W-:-:S04]  /*43b0*/  SHF.L.U32 R5, R5, 0x1f, RZ ;  /* 0x0000001f05057819 */ /* 0x000fc800000006ff */
[----:B------:R0:W1:Y:S01]  /*43c0*/  SYNCS.PHASECHK.TRANS64.TRYWAIT P1, [UR6+0x16850], R5 ;  /* 0x01685005ff0075a7 */ /* 0x0000620008020146 */
[----:B------:R-:W-:Y:S05]  /*43d0*/  @!P0 BRA `(.L_x_15099) ;  /* 0x0000000000048947 */ /* 0x000fea0003800000 */
[----:B------:R-:W-:Y:S01]  /*43e0*/  BPT.TRAP 0x1 ;  /* 0x000000040000795c */ /* 0x000fe20000300000 */
.L_x_15099:
[----:B-1----:R-:W-:Y:S05]  /*43f0*/  @P1 BRA `(.L_x_15097) ;  /* 0x0000000000081947 */ /* 0x002fea0003800000 */
[----:B------:R-:W1:Y:S02]  /*4400*/  SYNCS.PHASECHK.TRANS64.TRYWAIT P1, [UR6+0x16850], R5 ;  /* 0x01685005ff0075a7 */ /* 0x000e640008020146 */
[----:B-1----:R-:W-:Y:S05]  /*4410*/  @!P1 BRA `(.L_x_15100) ;  /* 0x000000cc00b49947 */ /* 0x002fea0003800000 */
.L_x_15097:
        /* <DEDUP_REMOVED lines=51> */
.L_x_15101:
[----:B------:R-:W-:Y:S01]  /*4750*/  UISETP.NE.AND UP0, UPT, UR50, URZ, UPT ;  /* 0x0000003f3200728c */ /* 0x000fe2000bf05270 */
[----:B------:R-:W-:Y:S02]  /*4760*/  VIADD R123, R17, UR42 ;  /* 0x0000002a117b7c36 */ /* 0x000fe40008000000 */
[----:B------:R-:W-:Y:S01]  /*4770*/  FMUL.FTZ R138, R28, UR21 ;  /* 0x000000151c8a7c20 */ /* 0x000fe20008410000 */
[----:B------:R-:W-:Y:S01]  /*4780*/  FMUL.FTZ R20, R46, UR21 ;  /* 0x000000152e147c20 */ /* 0x000fe20008410000 */
[----:B------:R-:W-:Y:S01]  /*4790*/  FMUL.FTZ R134, R24, UR21 ;  /* 0x0000001518867c20 */ /* 0x000fe20008410000 */
[----:B------:R-:W-:Y:S01]  /*47a0*/  FMUL.FTZ R7, R30, UR21 ;  /* 0x000000151e077c20 */ /* 0x000fe20008410000 */
[----:B------:R-:W-:Y:S01]  /*47b0*/  PLOP3.LUT P1, PT, PT, PT, UP0, 0x80, 0x0 ;  /* 0x000000000000781c */ /* 0x000fe20003f2f008 */
[----:B------:R-:W-:Y:S01]  /*47c0*/  FMUL.FTZ R136, R25, UR21 ;  /* 0x0000001519887c20 */ /* 0x000fe20008410000 */
[----:B------:R-:W-:Y:S01]  /*47d0*/  PLOP3.LUT P2, PT, PT, PT, UP0, 0x80, 0x0 ;  /* 0x000000000000781c */ /* 0x000fe20003f4f008 */
[----:B------:R-:W-:Y:S01]  /*47e0*/  IMAD.U32 R30, RZ, RZ, UR49 ;  /* 0x00000031ff1e7e24 */ /* 0x000fe2000f8e00ff */
[----:B------:R-:W1:Y:S01]  /*47f0*/  MUFU.TANH R134, R134 ;  /* 0x0000008600867308 */ /* 0x000e620000002400 */
[----:B------:R-:W-:Y:S01]  /*4800*/  @UP0 ULDC UR6, c[0x0][0x44c] ;  /* 0x0001130000060ab9 */ /* 0x000fe20000000800 */
[----:B------:R-:W-:Y:S01]  /*4810*/  FMUL.FTZ R132, R29, UR21 ;  /* 0x000000151d847c20 */ /* 0x000fe20008410000 */
[----:B------:R-:W-:Y:S01]  /*4820*/  FMUL.FTZ R128, R33, UR21 ;  /* 0x0000001521807c20 */ /* 0x000fe20008410000 */
[----:B------:R-:W-:Y:S01]  /*4830*/  FMUL.FTZ R130, R32, UR21 ;  /* 0x0000001520827c20 */ /* 0x000fe20008410000 */
[----:B------:R-:W-:Y:S01]  /*4840*/  FMUL.FTZ R126, R36, UR21 ;  /* 0x00000015247e7c20 */ /* 0x000fe20008410000 */
[----:B------:R-:W-:Y:S01]  /*4850*/  FMUL.FTZ R8, R31, UR21 ;  /* 0x000000151f087c20 */ /* 0x000fe20008410000 */
[----:B------:R-:W-:Y:S01]  /*4860*/  FMUL.FTZ R124, R37, UR21 ;  /* 0x00000015257c7c20 */ /* 0x000fe20008410000 */
[----:B------:R-:W2:Y:S01]  /*4870*/  MUFU.TANH R136, R136 ;  /* 0x0000008800887308 */ /* 0x000ea20000002400 */
        /* <DEDUP_REMOVED lines=10> */
[----:B------:R-:W4:Y:S01]  /*4920*/  SHFL.IDX PT, R46, R123, RZ, 0x1c1f ;  /* 0x001c1fff7b2e7589 */ /* 0x000f2200000e0000 */
[----:B------:R-:W-:Y:S01]  /*4930*/  FMUL.FTZ R34, R45, UR21 ;  /* 0x000000152d227c20 */ /* 0x000fe20008410000 */
[----:B------:R-:W-:Y:S01]  /*4940*/  FMUL.FTZ R36, R48, UR21 ;  /* 0x0000001530247c20 */ /* 0x000fe20008410000 */
[----:B------:R-:W-:Y:S01]  /*4950*/  FMUL.FTZ R32, R49, UR21 ;  /* 0x0000001531207c20 */ /* 0x000fe20008410000 */
[----:B------:R-:W-:Y:S01]  /*4960*/  MOV R121, UR6 ;  /* 0x0000000600797c02 */ /* 0x000fe20008000f00 */
[----:B------:R-:W5:Y:S01]  /*4970*/  MUFU.TANH R132, R132 ;  /* 0x0000008400847308 */ /* 0x000f620000002400 */
[----:B------:R-:W-:Y:S01]  /*4980*/  FMUL.FTZ R11, R38, UR21 ;  /* 0x00000015260b7c20 */ /* 0x000fe20008410000 */
[----:B------:R-:W-:Y:S01]  /*4990*/  FMUL.FTZ R38, R52, UR21 ;  /* 0x0000001534267c20 */ /* 0x000fe20008410000 */
[----:B------:R-:W-:Y:S01]  /*49a0*/  FMUL.FTZ R40, R53, UR21 ;  /* 0x0000001535287c20 */ /* 0x000fe20008410000 */
[----:B------:R-:W-:-:S02]  /*49b0*/  IMAD R121, R16, -0x2, R121 ;  /* 0xfffffffe10797824 */ /* 0x000fc400078e0279 */
[----:B------:R-:W-:Y:S01]  /*49c0*/  FMUL.FTZ R25, R50, UR21 ;  /* 0x0000001532197c20 */ /* 0x000fe20008410000 */
[----:B------:R-:W-:Y:S01]  /*49d0*/  FMUL.FTZ R13, R42, UR21 ;  /* 0x000000152a0d7c20 */ /* 0x000fe20008410000 */
[----:B------:R-:W-:Y:S01]  /*49e0*/  FMUL.FTZ R42, R56, UR21 ;  /* 0x00000015382a7c20 */ /* 0x000fe20008410000 */
[----:B------:R-:W0:Y:S01]  /*49f0*/  MUFU.TANH R130, R130 ;  /* 0x0000008200827308 */ /* 0x000e220000002400 */
[----:B------:R-:W-:Y:S01]  /*4a00*/  IADD3 R121, -R30, UR48, R121 ;  /* 0x000000301e797c10 */ /* 0x000fe2000fffe179 */
        /* <DEDUP_REMOVED lines=9> */
[----:B----4-:R-:W-:-:S02]  /*4aa0*/  IMAD.IADD R33, R121, 0x1, R46 ;  /* 0x0000000179217824 */ /* 0x010fc400078e022e */
[----:B------:R-:W-:Y:S01]  /*4ab0*/  FMUL.FTZ R46, R61, UR21 ;  /* 0x000000153d2e7c20 */ /* 0x000fe20008410000 */
[----:B------:R-:W-:Y:S01]  /*4ac0*/  FMUL.FTZ R69, R69, UR21 ;  /* 0x0000001545457c20 */ /* 0x000fe20008410000 */
[----:B------:R-:W-:Y:S01]  /*4ad0*/  FMUL.FTZ R72, R72, UR21 ;  /* 0x0000001548487c20 */ /* 0x000fe20008410000 */
[----:B------:R-:W-:Y:S01]  /*4ae0*/  FMUL.FTZ R73, R73, UR21 ;  /* 0x0000001549497c20 */ /* 0x000fe20008410000 */
[C---:B------:R-:W-:Y:S01]  /*4af0*/  ISETP.GT.AND P1, PT, R33.reuse, RZ, PT ;  /* 0x000000ff2100720c */ /* 0x040fe20003f24270 */
[----:B------:R-:W4:Y:S01]  /*4b00*/  MUFU.TANH R126, R126 ;  /* 0x0000007e007e7308 */ /* 0x000f220000002400 */
        /* <DEDUP_REMOVED lines=13> */
[----:B------:R-:W-:Y:S01]  /*4be0*/  FMUL.FTZ R85, R85, UR21 ;  /* 0x0000001555557c20 */ /* 0x000fe20008410000 */
[----:B------:R-:W-:Y:S01]  /*4bf0*/  FMNMX.FTZ R31, R136, R31, !PT ;  /* 0x0000001f881f7209 */ /* 0x000fe20007810000 */
[----:B------:R-:W2:Y:S01]  /*4c00*/  MUFU.TANH R120, R120 ;  /* 0x0000007800787308 */ /* 0x000ea20000002400 */
[----:B------:R-:W-:Y:S01]  /*4c10*/  ISETP.GT.AND P1, PT, R33, 0x10, PT ;  /* 0x000000102100780c */ /* 0x000fe20003f24270 */
[----:B------:R-:W-:Y:S01]  /*4c20*/  FMUL.FTZ R10, R35, UR21 ;  /* 0x00000015230a7c20 */ /* 0x000fe20008410000 */
[----:B-----5:R-:W-:Y:S01]  /*4c30*/  FSEL R132, R132, -INF , P2 ;  /* 0xff80000084847808 */ /* 0x020fe20001000000 */
[----:B------:R-:W-:Y:S01]  /*4c40*/  FMUL.FTZ R35, R66, UR21 ;  /* 0x0000001542237c20 */ /* 0x000fe20008410000 */
[----:B------:R-:W-:Y:S01]  /*4c50*/  FMNMX.FTZ R31, R138, R31, !PT ;  /* 0x0000001f8a1f7209 */ /* 0x000fe20007810000 */
[----:B------:R-:W3:Y:S01]  /*4c60*/  SHFL.IDX PT, R66, R123, 0x1, 0x1c1f ;  /* 0x003c1f007b427f89 */ /* 0x000ee200000e0000 */
[----:B------:R-:W-:Y:S01]  /*4c70*/  ISETP.GT.AND P2, PT, R33, 0x11, PT ;  /* 0x000000112100780c */ /* 0x000fe20003f44270 */
[----:B------:R-:W5:Y:S01]  /*4c80*/  MUFU.TANH R15, R15 ;  /* 0x0000000f000f7308 */ /* 0x000f620000002400 */
[----:B0-----:R-:W-:Y:S01]  /*4c90*/  FSEL R130, R130, -INF , P1 ;  /* 0xff80000082827808 */ /* 0x001fe20000800000 */
[----:B------:R-:W-:Y:S01]  /*4ca0*/  FMUL.FTZ R5, R26, UR21 ;  /* 0x000000151a057c20 */ /* 0x000fe20008410000 */
[----:B------:R-:W-:Y:S01]  /*4cb0*/  FMNMX.FTZ R31, R132, R31, !PT ;  /* 0x0000001f841f7209 */ /* 0x000fe20007810000 */
[----:B------:R-:W-:Y:S01]  /*4cc0*/  FMUL.FTZ R12, R39, UR21 ;  /* 0x00000015270c7c20 */ /* 0x000fe20008410000 */
[----:B------:R-:W-:Y:S01]  /*4cd0*/  ISETP.GT.AND P1, PT, R33, 0x18, PT ;  /* 0x000000182100780c */ /* 0x000fe20003f24270 */
[----:B------:R-:W-:Y:S01]  /*4ce0*/  FMUL.FTZ R28, R55, UR21 ;  /* 0x00000015371c7c20 */ /* 0x000fe20008410000 */
[----:B------:R-:W-:Y:S01]  /*4cf0*/  FSEL R128, R128, -INF , P2 ;  /* 0xff80000080807808 */ /* 0x000fe20001000000 */
[----:B------:R-:W0:Y:S01]  /*4d00*/  MUFU.TANH R24, R24 ;  /* 0x0000001800187308 */ /* 0x000e220000002400 */
[----:B------:R-:W-:Y:S01]  /*4d10*/  FMNMX.FTZ R31, R130, R31, !PT ;  /* 0x0000001f821f7209 */ /* 0x000fe20007810000 */
[----:B------:R-:W-:Y:S01]  /*4d20*/  FMUL.FTZ R39, R70, UR21 ;  /* 0x0000001546277c20 */ /* 0x000fe20008410000 */
[----:B------:R-:W-:Y:S01]  /*4d30*/  ISETP.GT.AND P2, PT, R33, 0x19, PT ;  /* 0x000000192100780c */ /* 0x000fe20003f44270 */
[----:B------:R-:W-:Y:S01]  /*4d40*/  FMUL.FTZ R14, R43, UR21 ;  /* 0x000000152b0e7c20 */ /* 0x000fe20008410000 */
[----:B----4-:R-:W-:Y:S01]  /*4d50*/  FSEL R126, R126, -INF , P1 ;  /* 0xff8000007e7e7808 */ /* 0x010fe20000800000 */
[----:B------:R-:W-:Y:S01]  /*4d60*/  FMUL.FTZ R43, R74, UR21 ;  /* 0x000000154a2b7c20 */ /* 0x000fe20008410000 */
[----:B------:R-:W-:Y:S01]  /*4d70*/  FMNMX.FTZ R31, R128, R31, !PT ;  /* 0x0000001f801f7209 */ /* 0x000fe20007810000 */
[----:B------:R-:W4:Y:S01]  /*4d80*/  MUFU.TANH R34, R34 ;  /* 0x0000002200227308 */ /* 0x000f220000002400 */
        /* <DEDUP_REMOVED lines=14> */
[----:B-----5:R-:W-:Y:S01]  /*4e70*/  FSEL R52, R15, -INF , P2 ;  /* 0xff8000000f347808 */ /* 0x020fe20001000000 */
        /* <DEDUP_REMOVED lines=17> */
[----:B-1----:R-:W-:Y:S01]  /*4f90*/  FSEL R36, R36, -INF , P1 ;  /* 0xff80000024247808 */ /* 0x002fe20000800000 */
[----:B------:R-:W-:Y:S01]  /*4fa0*/  ULEA UR6, UR37, UR45, 0x3 ;  /* 0x0000002d25067291 */ /* 0x000fe2000f8e183f */
[----:B------:R-:W-:-:S02]  /*4fb0*/  FMNMX.FTZ R31, R34, R31, !PT ;  /* 0x0000001f221f7209 */ /* 0x000fc40007810000 */
[C---:B------:R-:W-:Y:S01]  /*4fc0*/  ISETP.GT.AND P1, PT, R33.reuse, 0x38, PT ;  /* 0x000000382100780c */ /* 0x040fe20003f24270 */
[----:B------:R-:W-:Y:S01]  /*4fd0*/  UIADD3 UR6, UR6, 0x16840, URZ ;  /* 0x0001684006067890 */ /* 0x000fe2000fffe03f */
[----:B--2---:R-:W-:Y:S01]  /*4fe0*/  FSEL R32, R32, -INF , P2 ;  /* 0xff80000020207808 */ /* 0x004fe20001000000 */
[----:B------:R-:W1:Y:S01]  /*4ff0*/  MUFU.TANH R42, R42 ;  /* 0x0000002a002a7308 */ /* 0x000e620000002400 */
[----:B------:R-:W-:Y:S01]  /*5000*/  FMNMX.FTZ R31, R36, R31, !PT ;  /* 0x0000001f241f7209 */ /* 0x000fe20007810000 */
[----:B------:R-:W-:Y:S01]  /*5010*/  UPRMT UR6, UR43, 0x654, UR6 ;  /* 0x000006542b067896 */ /* 0x000fe20008000006 */
[C---:B------:R-:W-:Y:S02]  /*5020*/  ISETP.GT.AND P2, PT, R33.reuse, 0x39, PT ;  /* 0x000000392100780c */ /* 0x040fe40003f44270 */
[----:B0-----:R-:W-:Y:S02]  /*5030*/  FSEL R38, R38, -INF , P1 ;  /* 0xff80000026267808 */ /* 0x001fe40000800000 */
[----:B------:R-:W-:Y:S01]  /*5040*/  FMNMX.FTZ R31, R32, R31, !PT ;  /* 0x0000001f201f7209 */ /* 0x000fe20007810000 */
[----:B------:R-:W0:Y:S01]  /*5050*/  MUFU.TANH R44, R44 ;  /* 0x0000002c002c7308 */ /* 0x000e220000002400 */
[----:B------:R-:W-:-:S02]  /*5060*/  ISETP.GT.AND P1, PT, R33, 0x40, PT ;  /* 0x000000402100780c */ /* 0x000fc40003f24270 */
[----:B----4-:R-:W-:Y:S01]  /*5070*/  FSEL R40, R40, -INF , P2 ;  /* 0xff80000028287808 */ /* 0x010fe20001000000 */
[----:B------:R-:W-:Y:S01]  /*5080*/  SYNCS.ARRIVE.TRANS64.RED.A1T0 RZ, [UR6], RZ ;  /* 0x000000ffffff79a7 */ /* 0x000fe20008100406 */
        /* <DEDUP_REMOVED lines=46> */
[----:B------:R-:W-:Y:S01]  /*5370*/  FMNMX.FTZ R15, R72, R31, !PT ;  /* 0x0000001f480f7209 */ /* 0x000fe20007810000 */
[----:B------:R-:W-:Y:S02]  /*5380*/  FMUL.FTZ R31, R62, UR21 ;  /* 0x000000153e1f7c20 */ /* 0x000fe40008410000 */
[----:B------:R-:W0:Y:S01]  /*5390*/  MUFU.TANH R81, R81 ;  /* 0x0000005100517308 */ /* 0x000e220000002400 */
[----:B--2---:R-:W-:Y:S02]  /*53a0*/  FSEL R76, R77, -INF , P2 ;  /* 0xff8000004d4c7808 */ /* 0x004fe40001000000 */
[----:B------:R-:W-:-:S02]  /*53b0*/  ISETP.GT.AND P2, PT, R33, 0x71, PT ;  /* 0x000000712100780c */ /* 0x000fc40003f44270 */
[----:B------:R-:W-:-:S03]  /*53c0*/  FMNMX.FTZ R15, R76, R15, !PT ;  /* 0x0000000f4c0f7209 */ /* 0x000fc60007810000 */
[----:B------:R-:W2:Y:S01]  /*53d0*/  MUFU.TANH R84, R84 ;  /* 0x0000005400547308 */ /* 0x000ea20000002400 */
[----:B-1----:R-:W-:Y:S02]  /*53e0*/  FSEL R62, R80, -INF , P1 ;  /* 0xff800000503e7808 */ /* 0x002fe40000800000 */
[----:B------:R-:W-:Y:S02]  /*53f0*/  ISETP.GT.AND P1, PT, R33, 0x78, PT ;  /* 0x000000782100780c */ /* 0x000fe40003f24270 */
[----:B------:R-:W-:-:S03]  /*5400*/  FMNMX.FTZ R15, R62, R15, !PT ;  /* 0x0000000f3e0f7209 */ /* 0x000fc60007810000 */
[----:B------:R-:W1:Y:S01]  /*5410*/  MUFU.TANH R85, R85 ;  /* 0x0000005500557308 */ /* 0x000e620000002400 */
[----:B0-----:R-:W-:Y:S02]  /*5420*/  FSEL R80, R81, -INF , P2 ;  /* 0xff80000051507808 */ /* 0x001fe40001000000 */
[----:B------:R-:W-:Y:S01]  /*5430*/  ISETP.GT.AND P2, PT, R33, 0x79, PT ;  /* 0x000000792100780c */ /* 0x000fe20003f44270 */
[----:B------:R-:W-:Y:S01]  /*5440*/  FMUL.FTZ R33, R63, UR21 ;  /* 0x000000153f217c20 */ /* 0x000fe20008410000 */
[----:B------:R-:W-:Y:S01]  /*5450*/  FMNMX.FTZ R15, R80, R15, !PT ;  /* 0x0000000f500f7209 */ /* 0x000fe20007810000 */
[----:B---3--:R-:W-:Y:S02]  /*5460*/  IMAD.IADD R63, R121, 0x1, R66 ;  /* 0x00000001793f7824 */ /* 0x008fe400078e0242 */
[----:B------:R-:W0:Y:S01]  /*5470*/  MUFU.TANH R5, R5 ;  /* 0x0000000500057308 */ /* 0x000e220000002400 */
[----:B--2---:R-:W-:Y:S02]  /*5480*/  FSEL R84, R84, -INF , P1 ;  /* 0xff80000054547808 */ /* 0x004fe40000800000 */
[----:B------:R-:W-:-:S02]  /*5490*/  ISETP.GT.AND P3, PT, R63, 0x1, PT ;  /* 0x000000013f00780c */ /* 0x000fc40003f64270 */
[----:B------:R-:W-:-:S03]  /*54a0*/  FMNMX.FTZ R15, R84, R15, !PT ;  /* 0x0000000f540f7209 */ /* 0x000fc60007810000 */
[----:B------:R-:W2:Y:S01]  /*54b0*/  MUFU.TANH R6, R6 ;  /* 0x0000000600067308 */ /* 0x000ea20000002400 */
[----:B-1----:R-:W-:Y:S02]  /*54c0*/  FSEL R122, R85, -INF , P2 ;  /* 0xff800000557a7808 */ /* 0x002fe40001000000 */
[----:B------:R-:W-:Y:S02]  /*54d0*/  ISETP.GT.AND P2, PT, R63, RZ, PT ;  /* 0x000000ff3f00720c */ /* 0x000fe40003f44270 */
[----:B------:R-:W-:-:S03]  /*54e0*/  FMNMX.FTZ R15, R122, R15, !PT ;  /* 0x0000000f7a0f7209 */ /* 0x000fc60007810000 */
[----:B------:R-:W1:Y:S01]  /*54f0*/  MUFU.TANH R7, R7 ;  /* 0x0000000700077308 */ /* 0x000e620000002400 */
[----:B0-----:R-:W-:Y:S01]  /*5500*/  FSEL R5, R5, -INF , P2 ;  /* 0xff80000005057808 */ /* 0x001fe20001000000 */
[----:B------:R-:W0:Y:S01]  /*5510*/  SHFL.BFLY PT, R24, R15, 0x2, 0x1f ;  /* 0x0c401f000f187f89 */ /* 0x000e2200000e0000 */
[----:B------:R-:W-:Y:S02]  /*5520*/  ISETP.GT.AND P2, PT, R63, 0x8, PT ;  /* 0x000000083f00780c */ /* 0x000fe40003f44270 */
[----:B------:R-:W-:-:S03]  /*5530*/  FMNMX.FTZ R65, R5, R4, !PT ;  /* 0x0000000405417209 */ /* 0x000fc60007810000 */
[----:B------:R-:W3:Y:S01]  /*5540*/  MUFU.TANH R8, R8 ;  /* 0x0000000800087308 */ /* 0x000ee20000002400 */
        /* <DEDUP_REMOVED lines=8> */
[----:B---3--:R-:W-:Y:S02]  /*55d0*/  FSEL R8, R8, -INF , P3 ;  /* 0xff80000008087808 */ /* 0x008fe40001800000 */
[----:B0-----:R-:W-:Y:S02]  /*55e0*/  FMNMX.FTZ R24, R15, R24, !PT ;  /* 0x000000180f187209 */ /* 0x001fe40007810000 */
[----:B------:R-:W0:Y:S01]  /*55f0*/  LDC R15, c[0x0][0x988] ;  /* 0x00026200ff0f7b82 */ /* 0x000e220000000800 */
[----:B------:R-:W-:Y:S02]  /*5600*/  ISETP.GT.AND P3, PT, R63, 0x11, PT ;  /* 0x000000113f00780c */ /* 0x000fe40003f64270 */
[----:B------:R-:W3:Y:S01]  /*5610*/  MUFU.TANH R11, R11 ;  /* 0x0000000b000b7308 */ /* 0x000ee20000002400 */
[----:B------:R-:W4:Y:S01]  /*5620*/  SHFL.BFLY PT, R55, R24, 0x1, 0x1f ;  /* 0x0c201f0018377f89 */ /* 0x000f2200000e0000 */
[----:B--2---:R-:W-:-:S02]  /*5630*/  FSEL R74, R9, -INF , P2 ;  /* 0xff800000094a7808 */ /* 0x004fc40001000000 */
[----:B------:R-:W-:Y:S02]  /*5640*/  FMNMX.FTZ R65, R8, R65, !PT ;  /* 0x0000004108417209 */ /* 0x000fe40007810000 */
[C---:B------:R-:W-:Y:S02]  /*5650*/  ISETP.GT.AND P2, PT, R63.reuse, 0x18, PT ;  /* 0x000000183f00780c */ /* 0x040fe40003f44270 */
[----:B------:R-:W2:Y:S01]  /*5660*/  MUFU.TANH R12, R12 ;  /* 0x0000000c000c7308 */ /* 0x000ea20000002400 */
[----:B-1----:R-:W-:Y:S02]  /*5670*/  FSEL R10, R10, -INF , P3 ;  /* 0xff8000000a0a7808 */ /* 0x002fe40001800000 */
[----:B------:R-:W-:Y:S02]  /*5680*/  FMNMX.FTZ R65, R74, R65, !PT ;  /* 0x000000414a417209 */ /* 0x000fe40007810000 */
[----:B------:R-:W-:Y:S02]  /*5690*/  ISETP.GT.AND P3, PT, R63, 0x19, PT ;  /* 0x000000193f00780c */ /* 0x000fe40003f64270 */
[----:B------:R-:W-:Y:S01]  /*56a0*/  FMNMX.FTZ R65, R10, R65, !PT ;  /* 0x000000410a417209 */ /* 0x000fe20007810000 */
[----:B------:R-:W1:Y:S01]  /*56b0*/  MUFU.TANH R13, R13 ;  /* 0x0000000d000d7308 */ /* 0x000e620000002400 */
        /* <DEDUP_REMOVED lines=9> */
[----:B-1----:R-:W-:Y:S01]  /*5750*/  FSEL R82, R13, -INF , P2 ;  /* 0xff8000000d527808 */ /* 0x002fe20001000000 */
[----:B0-----:R-:W-:Y:S01]  /*5760*/  FMUL.FTZ R55, R24, R15 ;  /* 0x0000000f18377220 */ /* 0x001fe20000410000 */
        /* <DEDUP_REMOVED lines=301> */
.L_x_15102:
        /* <DEDUP_REMOVED lines=78> */
.L_x_15092:
[----:B------:R-:W-:-:S13]  /*6f20*/  ISETP.LE.AND P1, PT, RZ, UR24, PT ;  /* 0x00000018ff007c0c */ /* 0x000fda000bf23270 */
[----:B------:R-:W-:Y:S05]  /*6f30*/  @!P1 BRA `(.L_x_15104) ;  /* 0x00000024003c9947 */ /* 0x000fea0003800000 */
[----:B------:R-:W-:Y:S01]  /*6f40*/  MOV R4, R6 ;  /* 0x0000000600047202 */ /* 0x000fe20000000f00 */
[----:B------:R-:W-:Y:S01]  /*6f50*/  IMAD.MOV.U32 R3, RZ, RZ, R24 ;  /* 0x000000ffff037224 */ /* 0x000fe200078e0018 */
[----:B------:R-:W-:Y:S01]  /*6f60*/  UMOV UR23, UR36 ;  /* 0x0000002400177c82 */ /* 0x000fe20008000000 */
[----:B------:R-:W-:Y:S01]  /*6f70*/  UMOV UR21, UR37 ;  /* 0x0000002500157c82 */ /* 0x000fe20008000000 */
[----:B------:R-:W-:-:S05]  /*6f80*/  ULDC UR22, c[0x0][0x9d8] ;  /* 0x0002760000167ab9 */ /* 0x000fca0000000800 */
.L_x_15115:
        /* <DEDUP_REMOVED lines=9> */
.L_x_15106:
[----:B------:R-:W-:Y:S01]  /*7020*/  ULEA UR6, UR37, UR45, 0x3 ;  /* 0x0000002d25067291 */ /* 0x000fe2000f8e183f */
[----:B------:R-:W-:-:S05]  /*7030*/  IMAD.U32 R5, RZ, RZ, UR36 ;  /* 0x00000024ff057e24 */ /* 0x000fca000f8e00ff */
[----:B------:R-:W-:-:S04]  /*7040*/  SHF.L.U32 R5, R5, 0x1f, RZ ;  /* 0x0000001f05057819 */ /* 0x000fc800000006ff */
[----:B------:R0:W1:Y:S01]  /*7050*/  SYNCS.PHASECHK.TRANS64.TRYWAIT P1, [UR6+0x16830], R5 ;  /* 0x01683005ff0075a7 */ /* 0x0000620008020146 */
[----:B------:R-:W-:Y:S05]  /*7060*/  @!P0 BRA `(.L_x_15107) ;  /* 0x0000000000048947 */ /* 0x000fea0003800000 */
[----:B------:R-:W-:Y:S01]  /*7070*/  BPT.TRAP 0x1 ;  /* 0x000000040000795c */ /* 0x000fe20000300000 */
.L_x_15107:
[----:B-1----:R-:W-:Y:S05]  /*7080*/  @P1 BRA `(.L_x_15105) ;  /* 0x0000000000081947 */ /* 0x002fea0003800000 */
[----:B------:R-:W1:Y:S02]  /*7090*/  SYNCS.PHASECHK.TRANS64.TRYWAIT P1, [UR6+0x16830], R5 ;  /* 0x01683005ff0075a7 */ /* 0x000e640008020146 */
[----:B-1----:R-:W-:Y:S05]  /*70a0*/  @!P1 BRA `(.L_x_15108) ;  /* 0x000000a000a89947 */ /* 0x002fea0003800000 */
.L_x_15105:
        /* <DEDUP_REMOVED lines=25> */
.L_x_15110:
[----:B------:R-:W-:Y:S01]  /*7240*/  ULEA UR6, UR21, UR45, 0x3 ;  /* 0x0000002d15067291 */ /* 0x000fe2000f8e183f */
[----:B------:R-:W-:-:S05]  /*7250*/  IMAD.U32 R5, RZ, RZ, UR23 ;  /* 0x00000017ff057e24 */ /* 0x000fca000f8e00ff */
[----:B------:R-:W-:-:S04]  /*7260*/  SHF.L.U32 R5, R5, 0x1f, RZ ;  /* 0x0000001f05057819 */ /* 0x000fc800000006ff */
[----:B------:R0:W1:Y:S01]  /*7270*/  SYNCS.PHASECHK.TRANS64.TRYWAIT P1, [UR6+0x16850], R5 ;  /* 0x01685005ff0075a7 */ /* 0x0000620008020146 */
[----:B------:R-:W-:Y:S05]  /*7280*/  @!P0 BRA `(.L_x_15111) ;  /* 0x0000000000048947 */ /* 0x000fea0003800000 */
[----:B------:R-:W-:Y:S01]  /*7290*/  BPT.TRAP 0x1 ;  /* 0x000000040000795c */ /* 0x000fe20000300000 */
.L_x_15111:
[----:B-1----:R-:W-:Y:S05]  /*72a0*/  @P1 BRA `(.L_x_15109) ;  /* 0x0000000000081947 */ /* 0x002fea0003800000 */
[----:B------:R-:W1:Y:S02]  /*72b0*/  SYNCS.PHASECHK.TRANS64.TRYWAIT P1, [UR6+0x16850], R5 ;  /* 0x01685005ff0075a7 */ /* 0x000e640008020146 */
[----:B-1----:R-:W-:Y:S05]  /*72c0*/  @!P1 BRA `(.L_x_15112) ;  /* 0x000000a000389947 */ /* 0x002fea0003800000 */
.L_x_15109:
        /* <DEDUP_REMOVED lines=51> */
.L_x_15113:
        /* <DEDUP_REMOVED lines=407> */
.L_x_15114:
        /* <DEDUP_REMOVED lines=76> */
.L_x_15104:
[----:B------:R-:W-:Y:S06]  /*9430*/  BAR.ARV 0x8, 0x200 ;  /* 0x0208000000007b1d */ /* 0x000fec0000002000 */
[----:B------:R-:W-:Y:S05]  /*9440*/  @!P0 BRA `(.L_x_15116) ;  /* 0x0000000000048947 */ /* 0x000fea0003800000 */
[----:B------:R-:W-:Y:S01]  /*9450*/  BPT.TRAP 0x1 ;  /* 0x000000040000795c */ /* 0x000fe20000300000 */
.L_x_15116:
[----:B------:R-:W-:Y:S01]  /*9460*/  ULEA UR5, UR37, UR45, 0x3 ;  /* 0x0000002d25057291 */ /* 0x000fe2000f8e183f */
[----:B------:R-:W-:-:S05]  /*9470*/  IMAD.U32 R3, RZ, RZ, UR36 ;  /* 0x00000024ff037e24 */ /* 0x000fca000f8e00ff */
[----:B------:R-:W-:-:S04]  /*9480*/  SHF.L.U32 R3, R3, 0x1f, RZ ;  /* 0x0000001f03037819 */ /* 0x000fc800000006ff */
[----:B------:R0:W1:Y:S01]  /*9490*/  SYNCS.PHASECHK.TRANS64.TRYWAIT P1, [UR5+0x16850], R3 ;  /* 0x01685003ff0075a7 */ /* 0x0000620008020145 */
[----:B------:R-:W-:Y:S05]  /*94a0*/  @!P0 BRA `(.L_x_15117) ;  /* 0x0000000000048947 */ /* 0x000fea0003800000 */
[----:B------:R-:W-:Y:S01]  /*94b0*/  BPT.TRAP 0x1 ;  /* 0x000000040000795c */ /* 0x000fe20000300000 */
.L_x_15117:
[----:B-1----:R-:W-:Y:S05]  /*94c0*/  @P1 BRA `(.L_x_15118) ;  /* 0x0000000000081947 */ /* 0x002fea0003800000 */
[----:B------:R-:W1:Y:S02]  /*94d0*/  SYNCS.PHASECHK.TRANS64.TRYWAIT P1, [UR5+0x16850], R3 ;  /* 0x01685003ff0075a7 */ /* 0x000e640008020145 */
[----:B-1----:R-:W-:Y:S05]  /*94e0*/  @!P1 BRA `(.L_x_15119) ;  /* 0x0000007c00c89947 */ /* 0x002fea0003800000 */
.L_x_15118:
        /* <DEDUP_REMOVED lines=71> */
.L_x_15120:
        /* <DEDUP_REMOVED lines=42> */
.L_x_15084:
        /* <DEDUP_REMOVED lines=29> */
[----:B------:R-:W-:-:S02]  /*9dd0*/  ULDC.64 UR14, c[0x0][0xc08] ;  /* 0x00030200000e7ab9 */ /* 0x000fc40000000a00 */
[----:B------:R-:W-:Y:S01]  /*9de0*/  IMAD.U32 R24, RZ, RZ, UR8 ;  /* 0x00000008ff187e24 */ /* 0x000fe2000f8e00ff */
[----:B------:R-:W-:Y:S01]  /*9df0*/  ULDC.64 UR16, c[0x0][0xb98] ;  /* 0x0002e60000107ab9 */ /* 0x000fe20000000a00 */
[----:B------:R-:W-:Y:S01]  /*9e00*/  IMAD.U32 R25, RZ, RZ, UR9 ;  /* 0x00000009ff197e24 */ /* 0x000fe2000f8e00ff */
        /* <DEDUP_REMOVED lines=25> */
[----:B------:R-:W-:Y:S02]  /*9fa0*/  F2FP.F16.F32.PACK_AB R8, R89, R88 ;  /* 0x000000585908723e */ /* 0x000fe400000000ff */
        /* <DEDUP_REMOVED lines=15> */
[----:B------:R-:W-:Y:S01]  /*a0a0*/  UIMAD UR7, UR18, UR10, URZ ;  /* 0x0000000a120772a4 */ /* 0x000fe2000f8e023f */
[----:B0-----:R-:W-:Y:S01]  /*a0b0*/  IADD3 R10, R17, UR42, RZ ;  /* 0x0000002a110a7c10 */ /* 0x001fe2000fffe0ff */
[----:B------:R-:W-:-:S02]  /*a0c0*/  USEL UR19, UR40, URZ, !UP0 ;  /* 0x0000003f28137287 */ /* 0x000fc4000c000000 */
[----:B------:R-:W-:Y:S02]  /*a0d0*/  UIMAD UR12, UR41, UR11, UR7 ;  /* 0x0000000b290c72a4 */ /* 0x000fe4000f8e0207 */
[----:B--2---:R-:W-:Y:S01]  /*a0e0*/  IMAD.MOV.U32 R4, RZ, RZ, R10 ;  /* 0x000000ffff047224 */ /* 0x004fe200078e000a */
[----:B------:R-:W-:Y:S02]  /*a0f0*/  UISETP.NE.U32.AND UP1, UPT, UR14, URZ, UPT ;  /* 0x0000003f0e00728c */ /* 0x000fe4000bf25070 */
[----:B------:R-:W-:Y:S02]  /*a100*/  USEL UR7, UR39, URZ, !UP0 ;  /* 0x0000003f27077287 */ /* 0x000fe4000c000000 */
[----:B------:R-:W-:Y:S01]  /*a110*/  UISETP.NE.AND.EX UP0, UPT, UR15, URZ, UPT, UP1 ;  /* 0x0000003f0f00728c */ /* 0x000fe2000bf05310 */
[----:B------:R-:W0:Y:S05]  /*a120*/  @P1 LDC R27, c[0x0][0xbec] ;  /* 0x0002fb00ff1b1b82 */ /* 0x000e2a0000000800 */
[----:B------:R-:W-:-:S03]  /*a130*/  PLOP3.LUT P3, PT, PT, PT, UP0, 0x80, 0x0 ;  /* 0x000000000000781c */ /* 0x000fc60003f6f008 */
        /* <DEDUP_REMOVED lines=17> */
[----:B------:R-:W-:Y:S01]  /*a250*/  IMAD R8, R5, UR16, RZ ;  /* 0x0000001005087c24 */ /* 0x000fe2000f8e02ff */
[----:B------:R-:W-:Y:S01]  /*a260*/  @UP0 ULEA UR10, UP1, UR39, UR14, 0x2 ;  /* 0x0000000e270a0291 */ /* 0x000fe2000f82103f */
[----:B------:R-:W-:Y:S01]  /*a270*/  IMAD.U32 R9, RZ, RZ, UR12 ;  /* 0x0000000cff097e24 */ /* 0x000fe2000f8e00ff */
[----:B------:R-:W-:Y:S01]  /*a280*/  ULDC.64 UR12, c[0x0][0xb50] ;  /* 0x0002d400000c7ab9 */ /* 0x000fe20000000a00 */
[----:B------:R-:W-:-:S03]  /*a290*/  ULDC UR14, c[0x0][0xa88] ;  /* 0x0002a200000e7ab9 */ /* 0x000fc60000000800 */
[----:B------:R-:W-:Y:S01]  /*a2a0*/  IADD3.X R5, R6, UR11, R9, P0, !PT ;  /* 0x0000000b06057c10 */ /* 0x000fe200087fe409 */
[----:B------:R-:W-:Y:S01]  /*a2b0*/  @UP0 ULEA.HI.X UR11, UR39, UR15, UR40, 0x2, UP1 ;  /* 0x0000000f270b0291 */ /* 0x000fe200088f1428 */
[C---:B------:R-:W-:Y:S01]  /*a2c0*/  IMAD R9, R7.reuse, UR17, R8 ;  /* 0x0000001107097c24 */ /* 0x040fe2000f8e0208 */
[----:B------:R-:W-:Y:S01]  /*a2d0*/  MOV R8, UR10 ;  /* 0x0000000a00087c02 */ /* 0x000fe20008000f00 */
[----:B------:R-:W-:Y:S02]  /*a2e0*/  IMAD.U32 R6, RZ, RZ, UR14 ;  /* 0x0000000eff067e24 */ /* 0x000fe4000f8e00ff */
[----:B------:R-:W-:-:S04]  /*a2f0*/  IMAD.WIDE.U32 R4, R7, UR16, R4 ;  /* 0x0000001007047c25 */ /* 0x000fc8000f8e0004 */
[----:B------:R-:W-:Y:S01]  /*a300*/  IMAD.IADD R5, R5, 0x1, R9 ;  /* 0x0000000105057824 */ /* 0x000fe200078e0209 */
[----:B------:R-:W-:Y:S01]  /*a310*/  LEA R7, P0, R4, UR12, 0x2 ;  /* 0x0000000c04077c11 */ /* 0x000fe2000f8010ff */
[----:B------:R-:W-:-:S03]  /*a320*/  IMAD.U32 R9, RZ, RZ, UR11 ;  /* 0x0000000bff097e24 */ /* 0x000fc6000f8e00ff */
[----:B------:R-:W-:Y:S01]  /*a330*/  LEA.HI.X R10, R4, UR13, R5, 0x2, P0 ;  /* 0x0000000d040a7c11 */ /* 0x000fe200080f1405 */
[----:B------:R-:W-:Y:S01]  /*a340*/  IMAD R5, R22, 0x40, R19 ;  /* 0x0000004016057824 */ /* 0x000fe200078e0213 */
[----:B------:R3:W5:Y:S01]  /*a350*/  @P3 LDG.E R6, desc[UR52][R8.64] ;  /* 0x0000003408063981 */ /* 0x000762000c1e1900 */
[----:B------:R-:W-:Y:S06]  /*a360*/  @P3 BRA `(.L_x_15123) ;  /* 0x0000000000103947 */ /* 0x000fec0003800000 */
[----:B------:R-:W-:Y:S05]  /*a370*/  @!P2 BRA `(.L_x_15123) ;  /* 0x00000000000ca947 */ /* 0x000fea0003800000 */
[----:B---3--:R-:W2:Y:S04]  /*a380*/  LDG.E R9, desc[UR52][R24.64] ;  /* 0x0000003418097981 */ /* 0x008ea8000c1e1900 */
[----:B-----5:R-:W2:Y:S02]  /*a390*/  LDG.E R6, desc[UR52][R24.64+0x4] ;  /* 0x0000043418067981 */ /* 0x020ea4000c1e1900 */
[----:B--2---:R-:W-:-:S07]  /*a3a0*/  IMAD.IADD R6, R6, 0x1, -R9 ;  /* 0x0000000106067824 */ /* 0x004fce00078e0a09 */
.L_x_15123:
[----:B---3--:R-:W-:Y:S01]  /*a3b0*/  SHFL.IDX PT, R12, R7, RZ, 0x1c1f ;  /* 0x001c1fff070c7589 */ /* 0x008fe200000e0000 */
[----:B------:R-:W-:Y:S01]  /*a3c0*/  IMAD.WIDE R2, R5, 0x2, R2 ;  /* 0x0000000205027825 */ /* 0x000fe200078e0202 */
[----:B------:R-:W-:Y:S01]  /*a3d0*/  LOP3.LUT P0, RZ, R152, 0x3, RZ, 0xc0, !PT ;  /* 0x0000000398ff7812 */ /* 0x000fe2000780c0ff */
[----:B------:R-:W-:Y:S01]  /*a3e0*/  ULDC.64 UR12, c[0x0][0xaa0] ;  /* 0x0002a800000c7ab9 */ /* 0x000fe20000000a00 */
[----:B------:R-:W0:Y:S01]  /*a3f0*/  SHFL.IDX PT, R13, R10, RZ, 0x1c1f ;  /* 0x001c1fff0a0d7589 */ /* 0x000e2200000e0000 */
[----:B------:R-:W-:Y:S01]  /*a400*/  VIADD R8, R154, UR42 ;  /* 0x0000002a9a087c36 */ /* 0x000fe20008000000 */
[----:B------:R-:W-:Y:S01]  /*a410*/  IADD3 R9, P3, R2, 0x1800, RZ ;  /* 0x0000180002097810 */ /* 0x000fe20007f7e0ff */
[----:B-----5:R-:W-:Y:S01]  /*a420*/  IMAD R35, R6, R33, RZ ;  /* 0x0000002106237224 */ /* 0x020fe200078e02ff */
[----:B------:R-:W-:Y:S01]  /*a430*/  SHFL.IDX PT, R14, R7, 0x1, 0x1c1f ;  /* 0x003c1f00070e7f89 */ /* 0x000fe200000e0000 */
[----:B------:R-:W-:Y:S01]  /*a440*/  VIADD R4, R8, 0x8 ;  /* 0x0000000808047836 */ /* 0x000fe20000000000 */
[----:B------:R-:W-:-:S02]  /*a450*/  IADD3 R25, P4, R2, 0x3000, RZ ;  /* 0x0000300002197810 */ /* 0x000fc40007f9e0ff */
[----:B------:R-:W1:Y:S01]  /*a460*/  SHFL.IDX PT, R15, R10, 0x1, 0x1c1f ;  /* 0x003c1f000a0f7f89 */ /* 0x000e6200000e0000 */
[-C--:B------:R-:W-:Y:S02]  /*a470*/  ISETP.GE.OR P2, PT, R8, R35.reuse, P0 ;  /* 0x000000230800720c */ /* 0x080fe40000746670 */
[----:B------:R-:W-:Y:S02]  /*a480*/  LOP3.LUT R5, R2, 0x380, RZ, 0xc0, !PT ;  /* 0x0000038002057812 */ /* 0x000fe400078ec0ff */
[----:B------:R-:W-:Y:S02]  /*a490*/  LOP3.LUT R8, R9, 0x380, RZ, 0xc0, !PT ;  /* 0x0000038009087812 */ /* 0x000fe400078ec0ff */
[----:B------:R-:W-:Y:S02]  /*a4a0*/  ISETP.GE.OR P0, PT, R4, R35, P0 ;  /* 0x000000230400720c */ /* 0x000fe40000706670 */
[----:B------:R-:W-:Y:S02]  /*a4b0*/  LOP3.LUT R24, R25, 0x380, RZ, 0xc0, !PT ;  /* 0x0000038019187812 */ /* 0x000fe400078ec0ff */
[----:B------:R-:W-:-:S02]  /*a4c0*/  SHF.R.U64 R5, R5, 0x3, RZ ;  /* 0x0000000305057819 */ /* 0x000fc400000012ff */
[----:B------:R-:W-:Y:S02]  /*a4d0*/  SHF.R.U64 R8, R8, 0x3, RZ ;  /* 0x0000000308087819 */ /* 0x000fe400000012ff */
[----:B------:R-:W-:Y:S01]  /*a4e0*/  SHF.R.U64 R24, R24, 0x3, RZ ;  /* 0x0000000318187819 */ /* 0x000fe200000012ff */
[----:B0-----:R0:W-:Y:S01]  /*a4f0*/  @!P2 ST.E desc[UR52][R12.64], R21 ;  /* 0x000000150c00a985 */ /* 0x0011e2000c101934 */
[----:B------:R-:W-:Y:S01]  /*a500*/  LOP3.LUT R4, R5, R2, RZ, 0x3c, !PT ;  /* 0x0000000205047212 */ /* 0x000fe200078e3cff */
[--C-:B------:R-:W-:Y:S01]  /*a510*/  IMAD.MOV.U32 R5, RZ, RZ, R3.reuse ;  /* 0x000000ffff057224 */ /* 0x100fe200078e0003 */
[----:B------:R-:W-:Y:S02]  /*a520*/  LOP3.LUT R8, R8, R9, RZ, 0x3c, !PT ;  /* 0x0000000908087212 */ /* 0x000fe400078e3cff */
[----:B------:R-:W-:Y:S01]  /*a530*/  LOP3.LUT R24, R24, R25, RZ, 0x3c, !PT ;  /* 0x0000001918187212 */ /* 0x000fe200078e3cff */
[----:B------:R-:W-:Y:S01]  /*a540*/  IMAD.X R25, RZ, RZ, R3, P4 ;  /* 0x000000ffff197224 */ /* 0x000fe200020e0603 */
[----:B------:R-:W-:Y:S01]  /*a550*/  IADD3.X R9, RZ, R3, RZ, P3, !PT ;  /* 0x00000003ff097210 */ /* 0x000fe20001ffe4ff */
        /* <DEDUP_REMOVED lines=8> */
[----:B------:R-:W-:-:S04]  /*a5e0*/  SHF.R.U64 R2, R2, 0x3, RZ ;  /* 0x0000000302027819 */ /* 0x000fc800000012ff */
[----:B------:R-:W-:-:S03]  /*a5f0*/  LOP3.LUT R12, R2, R29, RZ, 0x3c, !PT ;  /* 0x0000001d020c7212 */ /* 0x000fc600078e3cff */
[----:B------:R-:W0:Y:S01]  /*a600*/  @P1 LDC R2, c[0x0][0xbec] ;  /* 0x0002fb00ff021b82 */ /* 0x000e220000000800 */
[----:B------:R-:W-:Y:S02]  /*a610*/  UIMAD UR10, UR9, UR12, URZ ;  /* 0x0000000c090a72a4 */ /* 0x000fe4000f8e023f */
[----:B------:R-:W-:Y:S01]  /*a620*/  UIMAD.WIDE.U32 UR8, UR4, UR12, URZ ;  /* 0x0000000c040872a5 */ /* 0x000fe2000f8e003f */
[----:B-1----:R-:W-:Y:S01]  /*a630*/  IMAD R0, R18, 0x30, R22 ;  /* 0x0000003012007824 */ /* 0x002fe200078e0216 */
[----:B------:R-:W-:Y:S01]  /*a640*/  UIMAD UR10, UR4, UR13, UR10 ;  /* 0x0000000d040a72a4 */ /* 0x000fe2000f8e020a */
[----:B------:R-:W-:Y:S01]  /*a650*/  IADD3 R34, R22, UR42, RZ ;  /* 0x0000002a16227c10 */ /* 0x000fe2000fffe0ff */
[----:B------:R-:W5:Y:S01]  /*a660*/  LD.E.128 R12, desc[UR52][R12.64] ;  /* 0x000000340c0c7980 */ /* 0x000f62000c101d00 */
[----:B------:R-:W-:Y:S01]  /*a670*/  ULDC.64 UR12, c[0x0][0xae8] ;  /* 0x0002ba00000c7ab9 */ /* 0x000fe20000000a00 */
[----:B------:R-:W-:Y:S01]  /*a680*/  UIADD3 UR9, UR9, UR10, URZ ;  /* 0x0000000a09097290 */ /* 0x000fe2000fffe03f */
[----:B------:R-:W-:Y:S01]  /*a690*/  VIADD R29, R0, UR42 ;  /* 0x0000002a001d7c36 */ /* 0x000fe20008000000 */
        /* <DEDUP_REMOVED lines=8> */
[----:B------:R-:W-:Y:S01]  /*a720*/  IMAD.MOV.U32 R21, RZ, RZ, R29 ;  /* 0x000000ffff157224 */ /* 0x000fe200078e001d */
[----:B------:R-:W-:Y:S01]  /*a730*/  UIMAD UR4, UR41, UR13, UR4 ;  /* 0x0000000d290472a4 */ /* 0x000fe2000f8e0204 */
[----:B------:R-:W-:Y:S01]  /*a740*/  VIADD R20, R20, 0x16820 ;  /* 0x0001682014147836 */ /* 0x000fe20000000000 */
[----:B------:R-:W-:-:S02]  /*a750*/  ULDC.64 UR10, c[0x0][0xaf0] ;  /* 0x0002bc00000a7ab9 */ /* 0x000fc40000000a00 */
[----:B------:R-:W-:Y:S02]  /*a760*/  UIADD3 UR9, UR9, UR4, URZ ;  /* 0x0000000409097290 */ /* 0x000fe4000fffe03f */
[----:B------:R-:W-:Y:S02]  /*a770*/  UIMAD UR4, UR19, UR10, URZ ;  /* 0x0000000a130472a4 */ /* 0x000fe4000f8e023f */
[----:B------:R-:W-:Y:S01]  /*a780*/  UIMAD.WIDE.U32 UR8, UR7, UR10, UR8 ;  /* 0x0000000a070872a5 */ /* 0x000fe2000f8e0008 */
[----:B0-----:R-:W-:Y:S01]  /*a790*/  @P1 IMAD.HI.U32 R0, R29, R2, RZ ;  /* 0x000000021d001227 */ /* 0x001fe200078e00ff */
[----:B------:R-:W-:-:S03]  /*a7a0*/  UIMAD UR4, UR7, UR11, UR4 ;  /* 0x0000000b070472a4 */ /* 0x000fc6000f8e0204 */
[----:B------:R-:W-:Y:S01]  /*a7b0*/  ULDC.64 UR10, c[0x0][0xae0] ;  /* 0x0002b800000a7ab9 */ /* 0x000fe20000000a00 */
[----:B------:R-:W-:Y:S01]  /*a7c0*/  @P1 SHF.R.U32.HI R21, RZ, R3, R0 ;  /* 0x00000003ff151219 */ /* 0x000fe20000011600 */
[----:B------:R-:W-:Y:S02]  /*a7d0*/  UIADD3 UR4, UR9, UR4, URZ ;  /* 0x0000000409047290 */ /* 0x000fe4000fffe03f */
[----:B------:R-:W-:Y:S01]  /*a7e0*/  IMAD.U32 R3, RZ, RZ, UR9 ;  /* 0x00000009ff037e24 */ /* 0x000fe2000f8e00ff */
[----:B------:R-:W-:Y:S01]  /*a7f0*/  SHF.R.S32.HI R0, RZ, 0x1f, R21 ;  /* 0x0000001fff007819 */ /* 0x000fe20000011415 */
[----:B------:R-:W-:Y:S01]  /*a800*/  IMAD.U32 R2, RZ, RZ, UR8 ;  /* 0x00000008ff027e24 */ /* 0x000fe2000f8e00ff */
[----:B------:R-:W-:Y:S01]  /*a810*/  IADD3 R28, -R21, RZ, RZ ;  /* 0x000000ff151c7210 */ /* 0x000fe20007ffe1ff */
[----:B------:R-:W-:Y:S01]  /*a820*/  IMAD.U32 R3, RZ, RZ, UR4 ;  /* 0x00000004ff037e24 */ /* 0x000fe2000f8e00ff */
[----:B------:R-:W-:Y:S01]  /*a830*/  ULDC.64 UR8, c[0x0][0xad8] ;  /* 0x0002b60000087ab9 */ /* 0x000fe20000000a00 */
[----:B------:R-:W-:Y:S01]  /*a840*/  IMAD R0, R0, UR10, RZ ;  /* 0x0000000a00007c24 */ /* 0x000fe2000f8e02ff */
[----:B------:R-:W-:Y:S01]  /*a850*/  ULDC UR4, c[0x0][0xac8] ;  /* 0x0002b20000047ab9 */ /* 0x000fe20000000800 */
[----:B------:R-:W-:-:S02]  /*a860*/  IMAD R29, R33, R28, R29 ;  /* 0x0000001c211d7224 */ /* 0x000fc400078e021d */
        /* <DEDUP_REMOVED lines=12> */
[----:B------:R-:W-:Y:S01]  /*a930*/  LEA.HI.X R32, R2, UR9, R3, 0x1, P0 ;  /* 0x0000000902207c11 */ /* 0x000fe200080f0c03 */
[C---:B------:R-:W-:Y:S01]  /*a940*/  VIADD R2, R34.reuse, 0x60 ;  /* 0x0000006022027836 */ /* 0x040fe20000000000 */
[----:B------:R-:W-:Y:S01]  /*a950*/  ISETP.GE.AND P0, PT, R19, UR4, PT ;  /* 0x0000000413007c0c */ /* 0x000fe2000bf06270 */
[----:B------:R-:W1:Y:S03]  /*a960*/  SHFL.IDX PT, R36, R30, 0x1, 0x181f ;  /* 0x00381f001e247f89 */ /* 0x000e6600000e0000 */
        /* <DEDUP_REMOVED lines=9> */
[C---:B0-----:R-:W-:Y:S01]  /*aa00*/  @!P1 LEA R2, P4, R19.reuse, R28, 0x1 ;  /* 0x0000001c13029211 */ /* 0x041fe200078808ff */
[----:B------:R-:W-:Y:S02]  /*aa10*/  VIADD R0, R34, 0x90 ;  /* 0x0000009022007836 */ /* 0x000fe40000000000 */
[----:B------:R-:W0:Y:S01]  /*aa20*/  SHFL.IDX PT, R30, R30, 0x3, 0x181f ;  /* 0x00781f001e1e7f89 */ /* 0x000e2200000e0000 */
[C---:B-1----:R-:W-:Y:S02]  /*aa30*/  @!P2 LEA R20, P5, R19.reuse, R36, 0x1 ;  /* 0x000000241314a211 */ /* 0x042fe400078a08ff */
        /* <DEDUP_REMOVED lines=14> */
.L_x_15122:
        /* <DEDUP_REMOVED lines=8> */
[----:B------:R-:W-:Y:S01]  /*aba0*/  IMAD.U32 R2, RZ, RZ, UR8 ;  /* 0x00000008ff027e24 */ /* 0x000fe2000f8e00ff */
[----:B------:R-:W-:Y:S01]  /*abb0*/  MOV R3, UR9 ;  /* 0x0000000900037c02 */ /* 0x000fe20008000f00 */
[----:B------:R-:W-:Y:S02]  /*abc0*/  ULDC.64 UR8, c[0x0][0xc08] ;  /* 0x0003020000087ab9 */ /* 0x000fe40000000a00 */
[----:B------:R-:W-:-:S04]  /*abd0*/  UISETP.NE.U32.AND UP1, UPT, UR8, URZ, UPT ;  /* 0x0000003f0800728c */ /* 0x000fc8000bf25070 */
[----:B------:R-:W-:Y:S01]  /*abe0*/  UISETP.NE.AND.EX UP1, UPT, UR9, URZ, UPT, UP1 ;  /* 0x0000003f0900728c */ /* 0x000fe2000bf25310 */
[----:B------:R-:W2:Y:S01]  /*abf0*/  @P2 LDG.E R6, desc[UR52][R2.64] ;  /* 0x0000003402062981 */ /* 0x000ea2000c1e1900 */
[----:B------:R-:W-:-:S04]  /*ac00*/  IMAD.U32 R0, RZ, RZ, UR4 ;  /* 0x00000004ff007e24 */ /* 0x000fc8000f8e00ff */
        /* <DEDUP_REMOVED lines=18> */
.L_x_15125:
        /* <DEDUP_REMOVED lines=15> */
[----:B------:R-:W-:Y:S01]  /*ae20*/  MOV R2, R4 ;  /* 0x0000000400027202 */ /* 0x000fe20000000f00 */
        /* <DEDUP_REMOVED lines=29> */
.L_x_15127:
[----:B------:R-:W-:Y:S05]  /*b000*/  BSYNC B1 ;  /* 0x0000000000017941 */ /* 0x000fea0003800000 */
.L_x_15126:
[----:B0-----:R-:W0:Y:S01]  /*b010*/  @P0 LDC R3, c[0x0][0xbf0] ;  /* 0x0002fc00ff030b82 */ /* 0x001e220000000800 */
[----:B------:R-:W-:Y:S01]  /*b020*/  ULDC.64 UR12, c[0x0][0xaa0] ;  /* 0x0002a800000c7ab9 */ /* 0x000fe20000000a00 */
[----:B------:R-:W-:Y:S01]  /*b030*/  IMAD R2, R18, 0x30, R22 ;  /* 0x0000003012027824 */ /* 0x000fe200078e0216 */
[----:B------:R-:W-:Y:S01]  /*b040*/  UIMAD UR7, UR10, UR12, URZ ;  /* 0x0000000c0a0772a4 */ /* 0x000fe2000f8e023f */
[----:B------:R-:W-:Y:S01]  /*b050*/  IADD3 R20, R22, UR42, RZ ;  /* 0x0000002a16147c10 */ /* 0x000fe2000fffe0ff */
[----:B------:R-:W-:Y:S01]  /*b060*/  UIMAD.WIDE.U32 UR8, UR4, UR12, URZ ;  /* 0x0000000c040872a5 */ /* 0x000fe2000f8e003f */
[----:B------:R-:W-:Y:S01]  /*b070*/  VIADD R4, R2, UR42 ;  /* 0x0000002a02047c36 */ /* 0x000fe20008000000 */
[----:B------:R-:W-:Y:S01]  /*b080*/  UIMAD UR7, UR4, UR13, UR7 ;  /* 0x0000000d040772a4 */ /* 0x000fe2000f8e0207 */
[----:B-----5:R-:W-:Y:S02]  /*b090*/  IMAD R13, R0, R11, RZ ;  /* 0x0000000b000d7224 */ /* 0x020fe400078e02ff */
[----:B------:R-:W-:Y:S01]  /*b0a0*/  ULDC.64 UR12, c[0x0][0xae8] ;  /* 0x0002ba00000c7ab9 */ /* 0x000fe20000000a00 */
[----:B------:R-:W-:Y:S01]  /*b0b0*/  UIADD3 UR9, UR9, UR7, URZ ;  /* 0x0000000709097290 */ /* 0x000fe2000fffe03f */
[----:B------:R-:W-:Y:S01]  /*b0c0*/  @P0 IMAD.HI.U32 R2, R4, R9, RZ ;  /* 0x0000000904020227 */ /* 0x000fe200078e00ff */
[----:B------:R-:W-:Y:S01]  /*b0d0*/  UIMAD UR4, UR11, UR12, URZ ;  /* 0x0000000c0b0472a4 */ /* 0x000fe2000f8e023f */
[----:B------:R-:W-:Y:S01]  /*b0e0*/  MOV R5, R4 ;  /* 0x0000000400057202 */ /* 0x000fe20000000f00 */
[----:B------:R-:W-:Y:S01]  /*b0f0*/  UIMAD.WIDE.U32 UR8, UR41, UR12, UR8 ;  /* 0x0000000c290872a5 */ /* 0x000fe2000f8e0008 */
[----:B------:R-:W-:Y:S01]  /*b100*/  VIADD R0, R20, 0x30 ;  /* 0x0000003014007836 */ /* 0x000fe20000000000 */
        /* <DEDUP_REMOVED lines=56> */
.L_x_15124:
[----:B------:R-:W-:Y:S05]  /*b490*/  BSYNC B0 ;  /* 0x0000000000007941 */ /* 0x000fea0003800000 */
.L_x_15121:
[----:B------:R-:W-:Y:S02]  /*b4a0*/  ULDC UR4, c[0x0][0xc3c] ;  /* 0x00030f0000047ab9 */ /* 0x000fe40000000800 */
[----:B------:R-:W-:-:S13]  /*b4b0*/  ISETP.GE.AND P0, PT, R31, UR4, PT ;  /* 0x000000041f007c0c */ /* 0x000fda000bf06270 */
[----:B------:R-:W-:Y:S05]  /*b4c0*/  @!P0 BRA `(.L_x_15128) ;  /* 0xffffff5800108947 */ /* 0x000fea000383ffff */
[----:B------:R-:W-:Y:S05]  /*b4d0*/  EXIT ;  /* 0x000000000000794d */ /* 0x000fea0003800000 */
.L_x_15079:
        /* <DEDUP_REMOVED lines=18> */
.L_x_15129:
        /* <DEDUP_REMOVED lines=40> */
.L_x_15135:
        /* <DEDUP_REMOVED lines=12> */
.L_x_15134:
[----:B------:R-:W-:Y:S05]  /*b940*/  BSYNC B0 ;  /* 0x0000000000007941 */ /* 0x000fea0003800000 */
.L_x_15133:
        /* <DEDUP_REMOVED lines=20> */
.L_x_15131:
        /* <DEDUP_REMOVED lines=20> */
.L_x_15136:
        /* <DEDUP_REMOVED lines=33> */
[----:B0-----:R-:W-:-:S06]  /*bde0*/  IADD3 R3, R10, 0xffffffe, RZ ;  /* 0x0ffffffe0a037810 */ /* 0x001fcc0007ffe0ff */
        /* <DEDUP_REMOVED lines=25> */
.L_x_15132:
[----:B------:R-:W-:Y:S01]  /*bf80*/  ULDC UR4, c[0x0][0xc3c] ;  /* 0x00030f0000047ab9 */ /* 0x000fe20000000800 */
[----:B------:R-:W-:Y:S02]  /*bf90*/  IMAD.MOV.U32 R17, RZ, RZ, RZ ;  /* 0x000000ffff117224 */ /* 0x000fe400078e00ff */
[----:B------:R-:W-:Y:S02]  /*bfa0*/  IMAD.U32 R16, RZ, RZ, UR6 ;  /* 0x00000006ff107e24 */ /* 0x000fe4000f8e00ff */
[----:B------:R-:W-:Y:S02]  /*bfb0*/  IMAD.MOV.U32 R18, RZ, RZ, RZ ;  /* 0x000000ffff127224 */ /* 0x000fe400078e00ff */
[----:B------:R-:W-:-:S07]  /*bfc0*/  IMAD.U32 R19, RZ, RZ, UR4 ;  /* 0x00000004ff137e24 */ /* 0x000fce000f8e00ff */
.L_x_15137:
[----:B------:R-:W-:-:S13]  /*bfd0*/  ISETP.NE.AND P0, PT, R5, RZ, PT ;  /* 0x000000ff0500720c */ /* 0x000fda0003f05270 */
[----:B------:R-:W0:Y:S01]  /*bfe0*/  @!P0 S2R R3, SR_CgaCtaId ;  /* 0x0000000000038919 */ /* 0x000e220000008800 */
[----:B------:R-:W-:-:S04]  /*bff0*/  @!P0 MOV R0, 0x400 ;  /* 0x0000040000008802 */ /* 0x000fc80000000f00 */
[----:B0-----:R-:W-:-:S05]  /*c000*/  @!P0 LEA R0, R3, R0, 0x18 ;  /* 0x0000000003008211 */ /* 0x001fca00078ec0ff */
[----:B------:R0:W-:Y:S01]  /*c010*/  @!P0 STS.128 [R0+0x168d0], R16 ;  /* 0x0168d01000008388 */ /* 0x0001e20000000c00 */
[----:B------:R-:W-:Y:S06]  /*c020*/  BAR.ARV 0x5, 0x200 ;  /* 0x0148000000007b1d */ /* 0x000fec0000002000 */
.L_x_15130:
        /* <DEDUP_REMOVED lines=26> */
[----:B------:R-:W-:Y:S02]  /*c1d0*/  LOP3.LUT R28, R28, 0x38, RZ, 0xc0, !PT ;  /* 0x000000381c1c7812 */ /* 0x000fe400078ec0ff */
[----:B------:R-:W-:-:S05]  /*c1e0*/  LEA R0, R0, R22, 0x1 ;  /* 0x0000001600007211 */ /* 0x000fca00078e08ff */
[----:B------:R3:W-:Y:S02]  /*c1f0*/  STL [R1+0x1c], R0 ;  /* 0x00001c0001007387 */ /* 0x0007e40000100800 */
.L_x_15199:
[----:B0-----:R-:W0:Y:S01]  /*c200*/  LDC.64 R2, c[0x0][0xc88] ;  /* 0x00032200ff027b82 */ /* 0x001e220000000a00 */
[----:B--2---:R-:W2:Y:S01]  /*c210*/  LDL.LU R6, [R1] ;  /* 0x0000000001067983 */ /* 0x004ea20000300800 */
        /* <DEDUP_REMOVED lines=15> */
[----:B------:R1:W3:Y:S01]  /*c310*/  @P0 LDG.E R7, desc[UR52][R2.64] ;  /* 0x0000003402070981 */ /* 0x0002e2000c1e1900 */
[----:B------:R-:W-:Y:S02]  /*c320*/  ISETP.NE.U32.AND P0, PT, RZ, UR4, PT ;  /* 0x00000004ff007c0c */ /* 0x000fe4000bf05070 */
[----:B--2---:R-:W-:Y:S01]  /*c330*/  LOP3.LUT R6, R6, 0xffffffef, RZ, 0xc0, !PT ;  /* 0xffffffef06067812 */ /* 0x004fe200078ec0ff */
        /* <DEDUP_REMOVED lines=8> */
[----:B------:R-:W2:Y:S05]  /*c3c0*/  @P2 LDG.E R0, desc[UR52][R2.64] ;  /* 0x0000003402002981 */ /* 0x000eaa000c1e1900 */
[----:B------:R-:W-:Y:S01]  /*c3d0*/  @P0 IADD3 R4, P1, R23, UR6, RZ ;  /* 0x0000000617040c10 */ /* 0x000fe2000ff3e0ff */
[----:B------:R-:W-:Y:S03]  /*c3e0*/  STL [R1], R6 ;  /* 0x0000000601007387 */ /* 0x000fe60000100800 */
        /* <DEDUP_REMOVED lines=8> */
[----:B--2---:R0:W-:Y:S04]  /*c470*/  STL [R1+0x20], R0 ;  /* 0x0000200001007387 */ /* 0x0041e80000100800 */
[----:B---3--:R1:W-:Y:S04]  /*c480*/  STL [R1+0x14], R7 ;  /* 0x0000140701007387 */ /* 0x0083e80000100800 */
[----:B----4-:R1:W-:Y:S01]  /*c490*/  @P0 STL [R1+0x2c], R4 ;  /* 0x00002c0401000387 */ /* 0x0103e20000100800 */
        /* <DEDUP_REMOVED lines=8> */
[----:B--2---:R-:W-:-:S05]  /*c520*/  IADD3 R2, -R5, R4, RZ ;  /* 0x0000000405027210 */ /* 0x004fca0007ffe1ff */
[----:B------:R2:W-:Y:S02]  /*c530*/  STL [R1+0x2c], R2 ;  /* 0x00002c0201007387 */ /* 0x0005e40000100800 */
.L_x_15139:
        /* <DEDUP_REMOVED lines=10> */
.L_x_15140:
        /* <DEDUP_REMOVED lines=9> */
.L_x_15141:
[----:B0-2---:R-:W-:Y:S01]  /*c670*/  IMAD.MOV.U32 R2, RZ, RZ, R6 ;  /* 0x000000ffff027224 */ /* 0x005fe200078e0006 */
[----:B------:R-:W0:Y:S01]  /*c680*/  LDC R3, c[0x0][0x448] ;  /* 0x00011200ff037b82 */ /* 0x000e220000000800 */
[----:B------:R-:W2:Y:S01]  /*c690*/  LDL R6, [R1+0x2c] ;  /* 0x00002c0001067983 */ /* 0x000ea20000100800 */
[----:B-----5:R-:W-:Y:S01]  /*c6a0*/  IMAD.IADD R5, R0, 0x1, -R7 ;  /* 0x0000000100057824 */ /* 0x020fe200078e0a07 */
[----:B------:R-:W-:Y:S01]  /*c6b0*/  BSSY B7, `(.L_x_15142) ;  /* 0x00003b5000077945 */ /* 0x000fe20003800000 */
[----:B------:R-:W-:Y:S02]  /*c6c0*/  LOP3.LUT R2, R2, 0xfffffff7, RZ, 0xc0, !PT ;  /* 0xfffffff702027812 */ /* 0x000fe400078ec0ff */
[----:B0-----:R-:W-:-:S13]  /*c6d0*/  ISETP.NE.AND P0, PT, R3, 0x1, PT ;  /* 0x000000010300780c */ /* 0x001fda0003f05270 */
[----:B------:R-:W0:Y:S01]  /*c6e0*/  @P0 LDC R4, c[0x0][0x44c] ;  /* 0x00011300ff040b82 */ /* 0x000e220000000800 */
[----:B------:R-:W-:-:S05]  /*c6f0*/  @P0 LOP3.LUT R2, R2, 0x8, RZ, 0xfc, !PT ;  /* 0x0000000802020812 */ /* 0x000fca00078efcff */
[----:B------:R1:W-:Y:S02]  /*c700*/  STL [R1], R2 ;  /* 0x0000000201007387 */ /* 0x0003e40000100800 */
[----:B------:R-:W3:Y:S02]  /*c710*/  @P0 LDC R3, c[0x0][0x450] ;  /* 0x00011400ff030b82 */ /* 0x000ee40000000800 */
[----:B------:R4:W-:Y:S01]  /*c720*/  STL [R1+0x10], R5 ;  /* 0x0000100501007387 */ /* 0x0009e20000100800 */
[----:B-1----:R-:W-:-:S04]  /*c730*/  IMAD R2, R17, 0xc0, RZ ;  /* 0x000000c011027824 */ /* 0x002fc800078e02ff */
[----:B------:R-:W-:-:S04]  /*c740*/  VIADD R2, R2, 0xbf ;  /* 0x000000bf02027836 */ /* 0x000fc80000000000 */
[----:B0-----:R-:W-:-:S05]  /*c750*/  @P0 IMAD.HI.U32 R4, R2, R4, RZ ;  /* 0x0000000402040227 */ /* 0x001fca00078e00ff */
[----:B---3--:R-:W-:Y:S02]  /*c760*/  @P0 SHF.R.U32.HI R2, RZ, R3, R4 ;  /* 0x00000003ff020219 */ /* 0x008fe40000011604 */
[----:B--2---:R-:W-:-:S04]  /*c770*/  IADD3 R0, R5, 0x80, -R6 ;  /* 0x0000008005007810 */ /* 0x004fc80007ffe806 */
[----:B------:R-:W-:-:S04]  /*c780*/  IADD3 R0, R0, R2, RZ ;  /* 0x0000000200007210 */ /* 0x000fc80007ffe0ff */
        /* <DEDUP_REMOVED lines=10> */
[----:B----4-:R-:W-:Y:S05]  /*c830*/  @P0 BRA `(.L_x_15143) ;  /* 0x0000000000440947 */ /* 0x010fea0003800000 */
        /* <DEDUP_REMOVED lines=17> */
.L_x_15143:
        /* <DEDUP_REMOVED lines=20> */
.L_x_15146:
[----:B------:R-:W-:Y:S05]  /*ca90*/  BSYNC B6 ;  /* 0x0000000000067941 */ /* 0x000fea0003800000 */
.L_x_15145:
        /* <DEDUP_REMOVED lines=20> */
.L_x_15149:
        /* <DEDUP_REMOVED lines=15> */
.L_x_15148:
[----:B------:R-:W-:Y:S05]  /*ccd0*/  BSYNC B6 ;  /* 0x0000000000067941 */ /* 0x000fea0003800000 */
.L_x_15147:
        /* <DEDUP_REMOVED lines=10> */
[----:B------:R-:W0:Y:S03]  /*cd80*/  S2R R0, SR_TID.X ;  /* 0x0000000000007919 */ /* 0x000e260000002100 */
[----:B------:R-:W-:Y:S01]  /*cd90*/  @P0 IADD3.X R3, R24, UR5, RZ, P1, !PT ;  /* 0x0000000518030c10 */ /* 0x000fe20008ffe4ff */
[----:B------:R-:W4:Y:S04]  /*cda0*/  LDL.LU R20, [R1] ;  /* 0x0000000001147983 */ /* 0x000f280000300800 */
        /* <DEDUP_REMOVED lines=25> */
[----:B------:R-:W0:Y:S01]  /*cf40*/  @!P0 LDC.64 R2, c[0x0][0x418] ;  /* 0x00010600ff028b82 */ /* 0x000e220000000a00 */
[----:B------:R0:W-:Y:S01]  /*cf50*/  STL [R1+0x18], R6 ;  /* 0x0000180601007387 */ /* 0x0001e20000100800 */
        /* <DEDUP_REMOVED lines=11> */
[----:B------:R0:W-:Y:S01]  /*d010*/  STL [R1], R20 ;  /* 0x0000001401007387 */ /* 0x0001e20000100800 */
[----:B------:R-:W-:-:S03]  /*d020*/  UMOV UR4, 0xffffffff ;  /* 0xffffffff00047882 */ /* 0x000fc60000000000 */
[----:B------:R-:W-:Y:S05]  /*d030*/  BRA.DIV UR4, `(.L_x_15150) ;  /* 0x00000046040c7947 */ /* 0x000fea000b800000 */
.L_x_15216:
[----:B------:R-:W-:-:S05]  /*d040*/  SHF.R.S32.HI R9, RZ, 0x1f, R18 ;  /* 0x0000001fff097819 */ /* 0x000fca0000011412 */
[----:B------:R1:W-:Y:S01]  /*d050*/  STL [R1+0x8], R9 ;  /* 0x0000080901007387 */ /* 0x0003e20000100800 */
[----:B------:R-:W-:Y:S05]  /*d060*/  @!P2 BRA `(.L_x_15151) ;  /* 0x000000000004a947 */ /* 0x000fea0003800000 */
[----:B------:R-:W-:Y:S01]  /*d070*/  BPT.TRAP 0x1 ;  /* 0x000000040000795c */ /* 0x000fe20000300000 */
.L_x_15151:
        /* <DEDUP_REMOVED lines=25> */
.L_x_15217:
[----:B------:R-:W-:Y:S05]  /*d210*/  BSYNC B0 ;  /* 0x0000000000007941 */ /* 0x000fea0003800000 */
.L_x_15152:
        /* <DEDUP_REMOVED lines=21> */
[----:B------:R-:W-:Y:S02]  /*d370*/  ULDC.64 UR4, c[0x0][0x2e8] ;  /* 0x0000ba0000047ab9 */ /* 0x000fe40000000a00 */
[----:B------:R-:W-:Y:S01]  /*d380*/  LEA R0, P0, R4, UR4, 0x1 ;  /* 0x0000000404007c11 */ /* 0x000fe2000f8008ff */
[----:B------:R-:W-:Y:S01]  /*d390*/  ULDC UR4, c[0x0][0x2f4] ;  /* 0x0000bd0000047ab9 */ /* 0x000fe20000000800 */
[----:B----4-:R-:W-:Y:S01]  /*d3a0*/  LOP3.LUT R9, R9, 0xfffffffe, RZ, 0xc0, !PT ;  /* 0xfffffffe09097812 */ /* 0x010fe200078ec0ff */
[----:B------:R-:W-:Y:S01]  /*d3b0*/  IMAD.IADD R2, R5, 0x1, R2 ;  /* 0x0000000105027824 */ /* 0x000fe200078e0202 */
[----:B------:R-:W-:Y:S01]  /*d3c0*/  ISETP.GE.AND P2, PT, R28, UR4, PT ;  /* 0x000000041c007c0c */ /* 0x000fe2000bf46270 */
[----:B------:R-:W-:-:S03]  /*d3d0*/  UMOV UR4, 0xffffffff ;  /* 0xffffffff00047882 */ /* 0x000fc60000000000 */
[----:B------:R-:W-:Y:S02]  /*d3e0*/  LEA.HI.X R2, R4, UR5, R2, 0x1, P0 ;  /* 0x0000000504027c11 */ /* 0x000fe400080f0c02 */
[----:B---3--:R-:W-:-:S04]  /*d3f0*/  IADD3 R4, -R10, R11, -R8 ;  /* 0x0000000b0a047210 */ /* 0x008fc80007ffe908 */
[----:B------:R-:W-:-:S03]  /*d400*/  ISETP.GE.AND P0, PT, R4, 0x1, PT ;  /* 0x000000010400780c */ /* 0x000fc60003f06270 */
[----:B------:R-:W-:-:S05]  /*d410*/  @P2 LOP3.LUT R9, R9, 0x1, RZ, 0xfc, !PT ;  /* 0x0000000109092812 */ /* 0x000fca00078efcff */
[----:B------:R1:W-:Y:S01]  /*d420*/  STL [R1], R9 ;  /* 0x0000000901007387 */ /* 0x0003e20000100800 */
[C---:B0-----:R-:W-:Y:S01]  /*d430*/  SHF.L.U32 R10, R12.reuse, 0x3, RZ ;  /* 0x000000030c0a7819 */ /* 0x041fe200000006ff */
        /* <DEDUP_REMOVED lines=78> */
.L_x_15235:
[----:B------:R-:W-:-:S13]  /*d920*/  ISETP.GE.AND P0, PT, R4, 0x71, PT ;  /* 0x000000710400780c */ /* 0x000fda0003f06270 */
[----:B0-----:R-:W-:Y:S01]  /*d930*/  @P0 LEA R6, P1, R28, R0, 0x1 ;  /* 0x000000001c060211 */ /* 0x001fe200078208ff */
        /* <DEDUP_REMOVED lines=8> */
.L_x_15155:
        /* <DEDUP_REMOVED lines=11> */
.L_x_15156:
[----:B------:R1:W5:Y:S01]  /*da70*/  LDL R0, [R1] ;  /* 0x0000000001007983 */ /* 0x0003620000100800 */
        /* <DEDUP_REMOVED lines=37> */
.L_x_15158:
[----:B------:R-:W-:Y:S05]  /*dcd0*/  BSYNC B6 ;  /* 0x0000000000067941 */ /* 0x000fea0003800000 */
.L_x_15157:
[----:B------:R-:W2:Y:S01]  /*dce0*/  LDL.LU R21, [R1+0x34] ;  /* 0x0000340001157983 */ /* 0x000ea20000300800 */
[----:B------:R-:W-:Y:S01]  /*dcf0*/  ULDC.64 UR4, c[0x0][0x2d8] ;  /* 0x0000b60000047ab9 */ /* 0x000fe20000000a00 */
[----:B0-----:R-:W0:Y:S01]  /*dd00*/  LDC R4, c[0x0][0x448] ;  /* 0x00011200ff047b82 */ /* 0x001e220000000800 */
[----:B------:R-:W-:Y:S01]  /*dd10*/  ULDC.64 UR6, c[0x0][0x2c8] ;  /* 0x0000b20000067ab9 */ /* 0x000fe20000000a00 */
[----:B------:R-:W3:Y:S01]  /*dd20*/  LDL.LU R0, [R1+0x30] ;  /* 0x0000300001007983 */ /* 0x000ee20000300800 */
[----:B------:R-:W-:-:S03]  /*dd30*/  ULDC.64 UR8, c[0x0][0x280] ;  /* 0x0000a00000087ab9 */ /* 0x000fc60000000a00 */
[----:B------:R-:W3:Y:S02]  /*dd40*/  LDL.LU.64 R2, [R1+0x20] ;  /* 0x0000200001027983 */ /* 0x000ee40000300a00 */
[----:B------:R-:W1:Y:S02]  /*dd50*/  LDC R9, c[0x0][0x448] ;  /* 0x00011200ff097b82 */ /* 0x000e640000000800 */
[----:B------:R-:W4:Y:S04]  /*dd60*/  LDL R20, [R1+0x8] ;  /* 0x0000080001147983 */ /* 0x000f280000100800 */
[----:B------:R0:W5:Y:S02]  /*dd70*/  LDL R10, [R1+0x1c] ;  /* 0x00001c00010a7983 */ /* 0x0001640000100800 */
[----:B0-----:R-:W-:-:S13]  /*dd80*/  ISETP.NE.AND P6, PT, R4, 0x1, PT ;  /* 0x000000010400780c */ /* 0x001fda0003fc5270 */
[----:B------:R-:W0:Y:S08]  /*dd90*/  @P6 LDC R5, c[0x0][0x44c] ;  /* 0x00011300ff056b82 */ /* 0x000e300000000800 */
[----:B------:R-:W1:Y:S08]  /*dda0*/  @P6 LDC R4, c[0x0][0x450] ;  /* 0x00011400ff046b82 */ /* 0x000e700000000800 */
[----:B------:R-:W1:Y:S01]  /*ddb0*/  @P6 LDC R8, c[0x0][0x450] ;  /* 0x00011400ff086b82 */ /* 0x000e620000000800 */
[----:B---3--:R-:W-:Y:S01]  /*ddc0*/  MOV R3, R0 ;  /* 0x0000000000037202 */ /* 0x008fe20000000f00 */
[----:B----4-:R-:W-:-:S02]  /*ddd0*/  IMAD R0, R20, UR4, RZ ;  /* 0x0000000414007c24 */ /* 0x010fc4000f8e02ff */
        /* <DEDUP_REMOVED lines=9> */
[----:B------:R-:W-:-:S03]  /*de70*/  ULDC.64 UR4, c[0x0][0x2d0] ;  /* 0x0000b40000047ab9 */ /* 0x000fc60000000a00 */
[----:B------:R-:W-:Y:S01]  /*de80*/  IMAD.IADD R3, R3, 0x1, R0 ;  /* 0x0000000103037824 */ /* 0x000fe200078e0200 */
[----:B---3--:R-:W-:-:S04]  /*de90*/  LOP3.LUT R20, R20, 0x7f, RZ, 0xc0, !PT ;  /* 0x0000007f14147812 */ /* 0x008fc800078ec0ff */
[----:B------:R-:W-:Y:S01]  /*dea0*/  SHF.R.U32.HI R20, RZ, 0x3, R20 ;  /* 0x00000003ff147819 */ /* 0x000fe20000011614 */
[----:B--2---:R-:W-:-:S05]  /*deb0*/  IMAD.SHL.U32 R21, R21, 0x10, RZ ;  /* 0x0000001015157824 */ /* 0x004fca00078e00ff */
[----:B------:R-:W-:-:S04]  /*dec0*/  LOP3.LUT R21, R21, 0x70, RZ, 0xc0, !PT ;  /* 0x0000007015157812 */ /* 0x000fc800078ec0ff */
[----:B------:R-:W-:Y:S02]  /*ded0*/  LOP3.LUT R20, R20, R21, RZ, 0xfc, !PT ;  /* 0x0000001514147212 */ /* 0x000fe400078efcff */
[----:B------:R2:W5:Y:S03]  /*dee0*/  LDL R21, [R1+0x2c] ;  /* 0x00002c0001157983 */ /* 0x0005660000100800 */
[----:B------:R-:W-:-:S04]  /*def0*/  IMAD R6, R17, 0xc0, R20 ;  /* 0x000000c011067824 */ /* 0x000fc800078e0214 */
[----:B0-----:R-:W-:-:S04]  /*df00*/  @P6 IMAD.HI.U32 R0, R6, R5, RZ ;  /* 0x0000000506006227 */ /* 0x001fc800078e00ff */
[----:B------:R-:W-:Y:S01]  /*df10*/  IMAD.MOV.U32 R5, RZ, RZ, R6 ;  /* 0x000000ffff057224 */ /* 0x000fe200078e0006 */
[----:B-1----:R-:W-:-:S04]  /*df20*/  @P6 SHF.R.U32.HI R5, RZ, R4, R0 ;  /* 0x00000004ff056219 */ /* 0x002fc80000011600 */
        /* <DEDUP_REMOVED lines=17> */
[----:B------:R-:W1:Y:S01]  /*e040*/  S2R R20, SR_TID.X ;  /* 0x0000000000147919 */ /* 0x000e620000002100 */
        /* <DEDUP_REMOVED lines=9> */
[----:B------:R-:W-:-:S03]  /*e0e0*/  SHF.R.S32.HI R6, RZ, 0x1f, R5 ;  /* 0x0000001fff067819 */ /* 0x000fc60000011405 */
[----:B------:R-:W-:Y:S02]  /*e0f0*/  IMAD.IADD R3, R3, 0x1, R7 ;  /* 0x0000000103037824 */ /* 0x000fe400078e0207 */
[----:B------:R-:W-:Y:S02]  /*e100*/  IMAD R6, R6, UR6, RZ ;  /* 0x0000000606067c24 */ /* 0x000fe4000f8e02ff */
[----:B------:R-:W-:-:S04]  /*e110*/  IMAD.WIDE.U32 R2, R5, UR6, R2 ;  /* 0x0000000605027c25 */ /* 0x000fc8000f8e0002 */
[----:B------:R-:W-:Y:S01]  /*e120*/  IMAD R6, R5, UR7, R6 ;  /* 0x0000000705067c24 */ /* 0x000fe2000f8e0206 */
[----:B------:R-:W-:Y:S02]  /*e130*/  LEA R5, P1, R2, UR8, 0x1 ;  /* 0x0000000802057c11 */ /* 0x000fe4000f8208ff */
[----:B------:R-:W-:Y:S02]  /*e140*/  ISETP.GE.AND P0, PT, R28, UR4, PT ;  /* 0x000000041c007c0c */ /* 0x000fe4000bf06270 */
[----:B------:R-:W-:Y:S01]  /*e150*/  IADD3 R6, R3, R6, RZ ;  /* 0x0000000603067210 */ /* 0x000fe20007ffe0ff */
[----:B------:R-:W-:Y:S01]  /*e160*/  UMOV UR4, 0xffffffff ;  /* 0xffffffff00047882 */ /* 0x000fe20000000000 */
[----:B-1----:R-:W-:Y:S02]  /*e170*/  LOP3.LUT R20, R20, 0x7f, RZ, 0xc0, !PT ;  /* 0x0000007f14147812 */ /* 0x002fe400078ec0ff */
        /* <DEDUP_REMOVED lines=86> */
[----:B0-----:R-:W-:-:S04]  /*e6e0*/  @!P1 LEA R4, P3, R28, R4, 0x1 ;  /* 0x000000041c049211 */ /* 0x001fc800078608ff */
[----:B-1----:R-:W-:Y:S01]  /*e6f0*/  @!P1 MOV R6, R4 ;  /* 0x0000000400069202 */ /* 0x002fe20000000f00 */
        /* <DEDUP_REMOVED lines=21> */
.L_x_15260:
        /* <DEDUP_REMOVED lines=10> */
.L_x_15160:
        /* <DEDUP_REMOVED lines=20> */
.L_x_15261:
[----:B------:R-:W-:Y:S05]  /*ea30*/  BSYNC B0 ;  /* 0x0000000000007941 */ /* 0x000fea0003800000 */
.L_x_15161:
        /* <DEDUP_REMOVED lines=8> */
[----:B--2---:R-:W-:-:S09]  /*eac0*/  IADD3 R7, R0, -0x2, RZ ;  /* 0xfffffffe00077810 */ /* 0x004fd20007ffe0ff */
.L_x_15177:
        /* <DEDUP_REMOVED lines=16> */
[----:B0-----:R-:W-:Y:S01]  /*ebd0*/  @P0 IMAD.HI.U32 R4, R3, R4, RZ ;  /* 0x0000000403040227 */ /* 0x001fe200078e00ff */
[----:B------:R-:W-:-:S04]  /*ebe0*/  MOV R2, R3 ;  /* 0x0000000300027202 */ /* 0x000fc80000000f00 */
        /* <DEDUP_REMOVED lines=24> */
.L_x_15165:
[----:B------:R-:W-:Y:S01]  /*ed70*/  LEA R5, R25, R22, 0x3 ;  /* 0x0000001619057211 */ /* 0x000fe200078e18ff */
[----:B------:R-:W-:Y:S01]  /*ed80*/  BSSY B1, `(.L_x_15166) ;  /* 0x0000004000017945 */ /* 0x000fe20003800000 */
[----:B------:R-:W-:-:S04]  /*ed90*/  SHF.L.U32 R2, R27, 0x1f, RZ ;  /* 0x0000001f1b027819 */ /* 0x000fc800000006ff */
[----:B------:R-:W0:Y:S02]  /*eda0*/  SYNCS.PHASECHK.TRANS64.TRYWAIT P0, [R5+URZ+0x16840], R2 ;  /* 0x01684002050075a7 */ /* 0x000e24000800017f */
[----:B0-----:R-:W-:Y:S05]  /*edb0*/  @!P0 BRA `(.L_x_15167) ;  /* 0x00000040009c8947 */ /* 0x001fea0003800000 */
.L_x_15262:
[----:B------:R-:W-:Y:S05]  /*edc0*/  BSYNC B1 ;  /* 0x0000000000017941 */ /* 0x000fea0003800000 */
.L_x_15166:
        /* <DEDUP_REMOVED lines=28> */
[----:B------:R-:W-:Y:S02]  /*ef90*/  LEA.HI.X R10, R2, UR5, R7, 0x1, P0 ;  /* 0x00000005020a7c11 */ /* 0x000fe400080f0c07 */
[----:B------:R-:W-:Y:S01]  /*efa0*/  LEA R8, R25, R8, 0xd ;  /* 0x0000000819087211 */ /* 0x000fe200078e68ff */
        /* <DEDUP_REMOVED lines=41> */
.L_x_15280:
        /* <DEDUP_REMOVED lines=8> */
.L_x_15169:
        /* <DEDUP_REMOVED lines=11> */
.L_x_15170:
[----:B------:R1:W-:Y:S01]  /*f370*/  SYNCS.ARRIVE.TRANS64.A1T0 RZ, [R5+URZ+0x16830], RZ ;  /* 0x016830ff05ff79a7 */ /* 0x0003e2000810003f */
[----:B------:R-:W-:Y:S05]  /*f380*/  @!P3 BRA `(.L_x_15171) ;  /* 0x000000000004b947 */ /* 0x000fea0003800000 */
[----:B------:R-:W-:Y:S01]  /*f390*/  BPT.TRAP 0x1 ;  /* 0x000000040000795c */ /* 0x000fe20000300000 */
.L_x_15171:
[----:B------:R-:W-:Y:S01]  /*f3a0*/  SHF.L.U32 R2, R17, 0x1f, RZ ;  /* 0x0000001f11027819 */ /* 0x000fe200000006ff */
[----:B------:R-:W-:Y:S01]  /*f3b0*/  BSSY B1, `(.L_x_15172) ;  /* 0x0000004000017945 */ /* 0x000fe20003800000 */
[----:B-1----:R-:W-:-:S04]  /*f3c0*/  LEA R5, R6, R22, 0x3 ;  /* 0x0000001606057211 */ /* 0x002fc800078e18ff */
[----:B------:R-:W1:Y:S02]  /*f3d0*/  SYNCS.PHASECHK.TRANS64.TRYWAIT P0, [R5+URZ+0x16860], R2 ;  /* 0x01686002050075a7 */ /* 0x000e64000800017f */
[----:B-1----:R-:W-:Y:S05]  /*f3e0*/  @!P0 BRA `(.L_x_15173) ;  /* 0x0000004400548947 */ /* 0x002fea0003800000 */
.L_x_15281:
[----:B------:R-:W-:Y:S05]  /*f3f0*/  BSYNC B1 ;  /* 0x0000000000017941 */ /* 0x000fea0003800000 */
.L_x_15172:
        /* <DEDUP_REMOVED lines=60> */
.L_x_15299:
        /* <DEDUP_REMOVED lines=28> */
.L_x_15175:
        /* <DEDUP_REMOVED lines=11> */
.L_x_15176:
[C---:B------:R-:W-:Y:S01]  /*fa30*/  ISETP.GT.AND P0, PT, R26.reuse, RZ, PT ;  /* 0x000000ff1a00720c */ /* 0x040fe20003f04270 */
[----:B------:R1:W-:Y:S01]  /*fa40*/  SYNCS.ARRIVE.TRANS64.A1T0 RZ, [R5+URZ+0x16850], RZ ;  /* 0x016850ff05ff79a7 */ /* 0x0003e2000810003f */
[----:B------:R-:W-:Y:S01]  /*fa50*/  IADD3 R7, R26, -0x1, RZ ;  /* 0xffffffff1a077810 */ /* 0x000fe20007ffe0ff */
[----:B------:R-:W-:Y:S02]  /*fa60*/  IMAD.MOV.U32 R17, RZ, RZ, R27 ;  /* 0x000000ffff117224 */ /* 0x000fe400078e001b */
[----:B------:R-:W-:Y:S02]  /*fa70*/  IMAD.MOV.U32 R6, RZ, RZ, R25 ;  /* 0x000000ffff067224 */ /* 0x000fe400078e0019 */
[----:B------:R-:W-:-:S06]  /*fa80*/  IMAD.MOV.U32 R29, RZ, RZ, R26 ;  /* 0x000000ffff1d7224 */ /* 0x000fcc00078e001a */
[----:B-1----:R-:W-:Y:S05]  /*fa90*/  @P0 BRA `(.L_x_15177) ;  /* 0xfffffff0000c0947 */ /* 0x002fea000383ffff */
.L_x_15164:
[----:B------:R-:W-:Y:S05]  /*faa0*/  BSYNC B0 ;  /* 0x0000000000007941 */ /* 0x000fea0003800000 */
.L_x_15163:
        /* <DEDUP_REMOVED lines=17> */
.L_x_15179:
[----:B------:R-:W-:Y:S05]  /*fbc0*/  BSYNC B0 ;  /* 0x0000000000007941 */ /* 0x000fea0003800000 */
.L_x_15178:
[----:B------:R-:W-:-:S05]  /*fbd0*/  IMAD.U32 R0, RZ, RZ, UR36 ;  /* 0x00000024ff007e24 */ /* 0x000fca000f8e00ff */
[----:B------:R-:W-:-:S13]  /*fbe0*/  ISETP.NE.AND P0, PT, R0, 0x3, PT ;  /* 0x000000030000780c */ /* 0x000fda0003f05270 */
[----:B------:R-:W-:Y:S05]  /*fbf0*/  @!P0 BRA `(.L_x_15180) ;  /* 0x0000000000048947 */ /* 0x000fea0003800000 */
[----:B------:R-:W-:Y:S01]  /*fc00*/  BPT.TRAP 0x1 ;  /* 0x000000040000795c */ /* 0x000fe20000300000 */
.L_x_15180:
[----:B------:R-:W2:Y:S01]  /*fc10*/  LDL.LU R2, [R1+0x10] ;  /* 0x0000100001027983 */ /* 0x000ea20000300800 */
[----:B------:R-:W-:Y:S01]  /*fc20*/  IMAD R0, R25, 0x8, R22 ;  /* 0x0000000819007824 */ /* 0x000fe200078e0216 */
[----:B0-----:R-:W-:Y:S01]  /*fc30*/  SHF.L.U32 R3, R27, 0x1f, RZ ;  /* 0x0000001f1b037819 */ /* 0x001fe200000006ff */
[----:B------:R-:W-:Y:S03]  /*fc40*/  BSSY B0, `(.L_x_15181) ;  /* 0x0000004000007945 */ /* 0x000fe60003800000 */
[----:B------:R-:W0:Y:S01]  /*fc50*/  SYNCS.PHASECHK.TRANS64.TRYWAIT P0, [R0+URZ+0x16860], R3 ;  /* 0x01686003000075a7 */ /* 0x000e22000800017f */
[----:B--2---:R-:W-:Y:S01]  /*fc60*/  IMAD R6, R26, -0x80, R2 ;  /* 0xffffff801a067824 */ /* 0x004fe200078e0202 */
[----:B0-----:R-:W-:Y:S06]  /*fc70*/  @!P0 BRA `(.L_x_15182) ;  /* 0x00000044008c8947 */ /* 0x001fec0003800000 */
.L_x_15300:
[----:B------:R-:W-:Y:S05]  /*fc80*/  BSYNC B0 ;  /* 0x0000000000007941 */ /* 0x000fea0003800000 */
.L_x_15181:
[----:B------:R-:W1:Y:S01]  /*fc90*/  S2R R2, SR_TID.X ;  /* 0x0000000000027919 */ /* 0x000e620000002100 */
[----:B------:R-:W-:Y:S01]  /*fca0*/  UMOV UR4, 0xffffffff ;  /* 0xffffffff00047882 */ /* 0x000fe20000000000 */
[----:B------:R-:W2:Y:S01]  /*fcb0*/  S2R R7, SR_TID.X ;  /* 0x0000000000077919 */ /* 0x000ea20000002100 */
[----:B-1----:R-:W-:Y:S01]  /*fcc0*/  LOP3.LUT R5, R2, 0x7f, RZ, 0xc0, !PT ;  /* 0x0000007f02057812 */ /* 0x002fe200078ec0ff */
[C---:B--2---:R-:W-:Y:S01]  /*fcd0*/  IMAD.SHL.U32 R2, R7.reuse, 0x8, RZ ;  /* 0x0000000807027824 */ /* 0x044fe200078e00ff */
[----:B------:R-:W-:Y:S02]  /*fce0*/  SHF.L.U32 R4, R7, 0x3, RZ ;  /* 0x0000000307047819 */ /* 0x000fe400000006ff */
        /* <DEDUP_REMOVED lines=52> */
[----:B------:R0:W1:Y:S02]  /*10030*/  SHFL.IDX PT, R14, R23, 0x7, 0x181f ;  /* 0x00f81f00170e7f89 */ /* 0x00006400000e0000 */
[----:B--2---:R-:W-:-:S07]  /*10040*/  IADD3.X R3, RZ, R8, RZ, P2, !PT ;  /* 0x00000008ff037210 */ /* 0x004fce00017fe4ff */
[----:B---3--:R0:W-:Y:S02]  /*10050*/  LDGSTS.E.BYPASS.LTC128B.128 [R4+0x3400], desc[UR52][R2.64], !P1 ;  /* 0x0340000002047fae */ /* 0x0081e4000c901d74 */
.L_x_15318:
        /* <DEDUP_REMOVED lines=9> */
.L_x_15184:
        /* <DEDUP_REMOVED lines=11> */
.L_x_15185:
[----:B------:R-:W-:Y:S01]  /*101a0*/  VIADD R25, R25, 0x1 ;  /* 0x0000000119197836 */ /* 0x000fe20000000000 */
[----:B------:R0:W-:Y:S04]  /*101b0*/  SYNCS.ARRIVE.TRANS64.A1T0 RZ, [R0+URZ+0x16850], RZ ;  /* 0x016850ff00ff79a7 */ /* 0x0001e8000810003f */
[----:B------:R-:W-:-:S04]  /*101c0*/  ISETP.NE.AND P0, PT, R25, 0x2, PT ;  /* 0x000000021900780c */ /* 0x000fc80003f05270 */
[----:B0-----:R-:W-:Y:S02]  /*101d0*/  SEL R0, RZ, 0x1, P0 ;  /* 0x00000001ff007807 */ /* 0x001fe40000000000 */
[----:B------:R-:W-:Y:S02]  /*101e0*/  SEL R25, R25, RZ, P0 ;  /* 0x000000ff19197207 */ /* 0x000fe40000000000 */
[----:B------:R-:W-:-:S07]  /*101f0*/  LOP3.LUT R27, R27, R0, RZ, 0x3c, !PT ;  /* 0x000000001b1b7212 */ /* 0x000fce00078e3cff */
.L_x_15144:
[----:B------:R-:W-:Y:S05]  /*10200*/  BSYNC B7 ;  /* 0x0000000000077941 */ /* 0x000fea0003800000 */
.L_x_15142:
        /* <DEDUP_REMOVED lines=12> */
.L_x_15186:
        /* <DEDUP_REMOVED lines=11> */
[----:B------:R-:W-:Y:S02]  /*10380*/  MOV R17, RZ ;  /* 0x000000ff00117202 */ /* 0x000fe40000000f00 */
[C---:B------:R-:W-:Y:S01]  /*10390*/  ISETP.GE.U32.AND P2, PT, R8.reuse, 0x2, PT ;  /* 0x000000020800780c */ /* 0x040fe20003f46070 */
[----:B------:R-:W-:Y:S01]  /*103a0*/  SHFL.IDX PT, R0, R16, RZ, 0x1f ;  /* 0x00001fff10007589 */ /* 0x000fe200000e0000 */
[C---:B------:R-:W-:Y:S02]  /*103b0*/  ISETP.GE.U32.AND P3, PT, R8.reuse, 0x4, PT ;  /* 0x000000040800780c */ /* 0x040fe40003f66070 */
[C---:B------:R-:W-:Y:S02]  /*103c0*/  ISETP.GE.U32.AND P4, PT, R8.reuse, 0x8, PT ;  /* 0x000000080800780c */ /* 0x040fe40003f86070 */
[C---:B------:R-:W-:Y:S01]  /*103d0*/  ISETP.GE.U32.AND P5, PT, R8.reuse, 0x10, PT ;  /* 0x000000100800780c */ /* 0x040fe20003fa6070 */
[----:B--2---:R-:W-:Y:S01]  /*103e0*/  @!P1 IMAD.MOV.U32 R17, RZ, RZ, R2 ;  /* 0x000000ffff119224 */ /* 0x004fe200078e0002 */
[----:B------:R-:W-:-:S04]  /*103f0*/  ISETP.NE.AND P1, PT, R8, RZ, PT ;  /* 0x000000ff0800720c */ /* 0x000fc80003f25270 */
[----:B------:R-:W0:Y:S02]  /*10400*/  SHFL.UP PT, R14, R17, 0x1, RZ ;  /* 0x04200000110e7989 */ /* 0x000e2400000e00ff */
[----:B0-----:R-:W-:-:S05]  /*10410*/  SEL R4, R14, RZ, P1 ;  /* 0x000000ff0e047207 */ /* 0x001fca0000800000 */
[----:B------:R-:W-:-:S05]  /*10420*/  IMAD.IADD R4, R17, 0x1, R4 ;  /* 0x0000000111047824 */ /* 0x000fca00078e0204 */
[----:B------:R-:W0:Y:S02]  /*10430*/  SHFL.UP PT, R14, R4, 0x2, RZ ;  /* 0x04400000040e7989 */ /* 0x000e2400000e00ff */
[----:B0-----:R-:W-:-:S05]  /*10440*/  SEL R5, R14, RZ, P2 ;  /* 0x000000ff0e057207 */ /* 0x001fca0001000000 */
[----:B------:R-:W-:Y:S02]  /*10450*/  IMAD.IADD R6, R4, 0x1, R5 ;  /* 0x0000000104067824 */ /* 0x000fe400078e0205 */
        /* <DEDUP_REMOVED lines=11> */
.L_x_15328:
[----:B------:R-:W-:Y:S02]  /*10510*/  ULDC UR4, c[0x0][0xc38] ;  /* 0x00030e0000047ab9 */ /* 0x000fe40000000800 */
[----:B------:R-:W-:-:S04]  /*10520*/  IMAD.U32 R4, RZ, RZ, UR4 ;  /* 0x00000004ff047e24 */ /* 0x000fc8000f8e00ff */
[----:B-1----:R-:W-:-:S04]  /*10530*/  IMAD R14, R14, R4, RZ ;  /* 0x000000040e0e7224 */ /* 0x002fc800078e02ff */
[----:B------:R-:W-:-:S05]  /*10540*/  IMAD.IADD R5, R5, 0x1, R14 ;  /* 0x0000000105057824 */ /* 0x000fca00078e020e */
[----:B------:R-:W-:-:S13]  /*10550*/  ISETP.GT.AND P6, PT, R5, R0, PT ;  /* 0x000000000500720c */ /* 0x000fda0003fc4270 */
[----:B------:R-:W-:Y:S05]  /*10560*/  @P6 BRA `(.L_x_15189) ;  /* 0x00000000009c6947 */ /* 0x000fea0003800000 */
.L_x_15194:
[----:B------:R-:W1:Y:S01]  /*10570*/  LDC R2, c[0x0][0xc3c] ;  /* 0x00030f00ff027b82 */ /* 0x000e620000000800 */
[----:B------:R-:W-:-:S05]  /*10580*/  VIADD R19, R19, 0x1f ;  /* 0x0000001f13137836 */ /* 0x000fca0000000000 */
[----:B-1----:R-:W-:-:S13]  /*10590*/  ISETP.GE.AND P6, PT, R19, R2, PT ;  /* 0x000000021300720c */ /* 0x002fda0003fc6270 */
[----:B------:R-:W-:Y:S05]  /*105a0*/  @P6 BRA `(.L_x_15190) ;  /* 0x0000000400d06947 */ /* 0x000fea0003800000 */
[----:B0-----:R-:W0:Y:S01]  /*105b0*/  S2R R3, SR_TID.X ;  /* 0x0000000000037919 */ /* 0x001e220000002100 */
        /* <DEDUP_REMOVED lines=9> */
.L_x_15192:
[----:B------:R-:W-:Y:S05]  /*10650*/  BSYNC B0 ;  /* 0x0000000000007941 */ /* 0x000fea0003800000 */
.L_x_15191:
[----:B------:R-:W-:-:S03]  /*10660*/  UMOV UR4, 0xffffffff ;  /* 0xffffffff00047882 */ /* 0x000fc60000000000 */
[----:B------:R-:W-:Y:S05]  /*10670*/  BRA.DIV UR4, `(.L_x_15193) ;  /* 0x0000004a048c7947 */ /* 0x000fea000b800000 */
[----:B-----5:R-:W1:Y:S02]  /*10680*/  SHFL.UP PT, R14, R17, 0x1, RZ ;  /* 0x04200000110e7989 */ /* 0x020e6400000e00ff */
        /* <DEDUP_REMOVED lines=15> */
.L_x_15336:
[----:B------:R-:W-:Y:S02]  /*10780*/  ULDC UR4, c[0x0][0xc38] ;  /* 0x00030e0000047ab9 */ /* 0x000fe40000000800 */
[----:B------:R-:W-:-:S04]  /*10790*/  IMAD.U32 R4, RZ, RZ, UR4 ;  /* 0x00000004ff047e24 */ /* 0x000fc8000f8e00ff */
[----:B-1----:R-:W-:-:S05]  /*107a0*/  IMAD R14, R14, R4, RZ ;  /* 0x000000040e0e7224 */ /* 0x002fca00078e02ff */
[----:B------:R-:W-:-:S04]  /*107b0*/  IADD3 R5, R14, R5, RZ ;  /* 0x000000050e057210 */ /* 0x000fc80007ffe0ff */
[----:B------:R-:W-:-:S13]  /*107c0*/  ISETP.GT.AND P6, PT, R5, R0, PT ;  /* 0x000000000500720c */ /* 0x000fda0003fc4270 */
[----:B------:R-:W-:Y:S05]  /*107d0*/  @!P6 BRA `(.L_x_15194) ;  /* 0xfffffffc0064e947 */ /* 0x000fea000383ffff */
.L_x_15189:
        /* <DEDUP_REMOVED lines=8> */
.L_x_15340:
[----:B------:R-:W-:Y:S01]  /*10860*/  ISETP.NE.AND P0, PT, R2, RZ, PT ;  /* 0x000000ff0200720c */ /* 0x000fe20003f05270 */
[----:B------:R-:W-:-:S12]  /*10870*/  IMAD.MOV.U32 R14, RZ, RZ, RZ ;  /* 0x000000ffff0e7224 */ /* 0x000fd800078e00ff */
[----:B------:R-:W-:Y:S05]  /*10880*/  @!P0 BRA `(.L_x_15196) ;  /* 0x0000000000108947 */ /* 0x000fea0003800000 */
[----:B------:R-:W-:Y:S01]  /*10890*/  UMOV UR4, 0xffffffff ;  /* 0xffffffff00047882 */ /* 0x000fe20000000000 */
[----:B------:R-:W-:Y:S02]  /*108a0*/  VIADD R12, R6, 0xffffffff ;  /* 0xffffffff060c7836 */ /* 0x000fe40000000000 */
[----:B------:R-:W-:Y:S05]  /*108b0*/  BRA.DIV UR4, `(.L_x_15197) ;  /* 0x0000004e04007947 */ /* 0x000fea000b800000 */
[----:B------:R3:W4:Y:S02]  /*108c0*/  SHFL.IDX PT, R14, R3, R12, 0x1f ;  /* 0x00001f0c030e7589 */ /* 0x00072400000e0000 */
.L_x_15196:
[----:B0--3--:R-:W0:Y:S01]  /*108d0*/  LDC.64 R2, c[0x0][0xc90] ;  /* 0x00032400ff027b82 */ /* 0x009e220000000a00 */
[----:B------:R-:W-:-:S04]  /*108e0*/  IMAD.IADD R19, R6, 0x1, R19 ;  /* 0x0000000106137824 */ /* 0x000fc800078e0213 */
[----:B0-----:R-:W-:-:S05]  /*108f0*/  IMAD.WIDE R2, R19, 0x4, R2 ;  /* 0x0000000413027825 */ /* 0x001fca00078e0202 */
[----:B-1----:R0:W2:Y:S01]  /*10900*/  LDG.E R6, desc[UR52][R2.64] ;  /* 0x0000003402067981 */ /* 0x0020a2000c1e1900 */
[----:B----4-:R-:W-:-:S04]  /*10910*/  IMAD R16, R14, R4, R16 ;  /* 0x000000040e107224 */ /* 0x010fc800078e0210 */
[----:B------:R-:W-:Y:S02]  /*10920*/  IMAD.IADD R0, R0, 0x1, -R16 ;  /* 0x0000000100007824 */ /* 0x000fe400078e0a10 */
[----:B0-----:R-:W-:Y:S02]  /*10930*/  IMAD.MOV.U32 R2, RZ, RZ, RZ ;  /* 0x000000ffff027224 */ /* 0x001fe400078e00ff */
[----:B--2---:R-:W-:-:S05]  /*10940*/  IMAD R5, R17, R6, RZ ;  /* 0x0000000611057224 */ /* 0x004fca00078e02ff */
[----:B------:R-:W-:-:S04]  /*10950*/  IABS R7, R5 ;  /* 0x0000000500077213 */ /* 0x000fc80000000000 */
[----:B------:R-:W0:Y:S08]  /*10960*/  I2F.RP R8, R7 ;  /* 0x0000000700087306 */ /* 0x000e300000209400 */
[----:B0-----:R-:W0:Y:S02]  /*10970*/  MUFU.RCP R8, R8 ;  /* 0x0000000800087308 */ /* 0x001e240000001000 */
[----:B0-----:R-:W-:Y:S01]  /*10980*/  VIADD R9, R8, 0xffffffe ;  /* 0x0ffffffe08097836 */ /* 0x001fe20000000000 */
[----:B------:R-:W-:-:S05]  /*10990*/  IABS R8, R5 ;  /* 0x0000000500087213 */ /* 0x000fca0000000000 */
[----:B------:R-:W0:Y:S01]  /*109a0*/  F2I.FTZ.U32.TRUNC.NTZ R3, R9 ;  /* 0x0000000900037305 */ /* 0x000e22000021f000 */
[----:B------:R-:W-:Y:S01]  /*109b0*/  IMAD.MOV R8, RZ, RZ, -R8 ;  /* 0x000000ffff087224 */ /* 0x000fe200078e0a08 */
[----:B0-----:R-:W-:-:S05]  /*109c0*/  IADD3 R10, RZ, -R3, RZ ;  /* 0x80000003ff0a7210 */ /* 0x001fca0007ffe0ff */
        /* <DEDUP_REMOVED lines=26> */
[----:B0-----:R-:W-:Y:S01]  /*10b70*/  MOV R2, RZ ;  /* 0x000000ff00027202 */ /* 0x001fe20000000f00 */
[----:B-1----:R-:W-:-:S04]  /*10b80*/  IMAD.MOV R5, RZ, RZ, -R3 ;  /* 0x000000ffff057224 */ /* 0x002fc800078e0a03 */
[----:B------:R-:W-:-:S04]  /*10b90*/  IMAD R5, R5, R6, RZ ;  /* 0x0000000605057224 */ /* 0x000fc800078e02ff */
[----:B------:R-:W-:Y:S01]  /*10ba0*/  IMAD.HI.U32 R3, R3, R5, R2 ;  /* 0x0000000503037227 */ /* 0x000fe200078e0002 */
[-C--:B------:R-:W-:Y:S02]  /*10bb0*/  IABS R5, R4.reuse ;  /* 0x0000000400057213 */ /* 0x080fe40000000000 */
[C---:B------:R-:W-:Y:S02]  /*10bc0*/  LOP3.LUT R2, R0.reuse, R4, RZ, 0x3c, !PT ;  /* 0x0000000400027212 */ /* 0x040fe400078e3cff */
[----:B------:R-:W-:Y:S01]  /*10bd0*/  IADD3 R0, R0, R7, RZ ;  /* 0x0000000700007210 */ /* 0x000fe20007ffe0ff */
        /* <DEDUP_REMOVED lines=17> */
.L_x_15190:
[----:B------:R-:W-:Y:S01]  /*10cf0*/  UMOV UR4, URZ ;  /* 0x0000003f00047c82 */ /* 0x000fe20008000000 */
[----:B------:R-:W-:Y:S01]  /*10d00*/  UMOV UR5, URZ ;  /* 0x0000003f00057c82 */ /* 0x000fe20008000000 */
[----:B------:R-:W-:Y:S01]  /*10d10*/  ULDC UR6, c[0x0][0xc3c] ;  /* 0x00030f0000067ab9 */ /* 0x000fe20000000800 */
[----:B------:R-:W-:Y:S01]  /*10d20*/  IMAD.MOV.U32 R16, RZ, RZ, R0 ;  /* 0x000000ffff107224 */ /* 0x000fe200078e0000 */
[----:B------:R-:W-:Y:S01]  /*10d30*/  MOV R19, UR6 ;  /* 0x0000000600137c02 */ /* 0x000fe20008000f00 */
[----:B------:R-:W-:Y:S02]  /*10d40*/  IMAD.U32 R17, RZ, RZ, UR4 ;  /* 0x00000004ff117e24 */ /* 0x000fe4000f8e00ff */
[----:B------:R-:W-:-:S07]  /*10d50*/  IMAD.U32 R18, RZ, RZ, UR5 ;  /* 0x00000005ff127e24 */ /* 0x000fce000f8e00ff */
.L_x_15198:
        /* <DEDUP_REMOVED lines=10> */
.L_x_15187:
[----:B------:R-:W-:Y:S02]  /*10e00*/  ULDC UR4, c[0x0][0xc3c] ;  /* 0x00030f0000047ab9 */ /* 0x000fe40000000800 */
[----:B-1----:R-:W-:-:S13]  /*10e10*/  ISETP.GE.AND P0, PT, R19, UR4, PT ;  /* 0x0000000413007c0c */ /* 0x002fda000bf06270 */
[----:B------:R-:W-:Y:S05]  /*10e20*/  @!P0 BRA `(.L_x_15199) ;  /* 0xffffffb000f48947 */ /* 0x000fea000383ffff */
[----:B------:R-:W-:Y:S05]  /*10e30*/  BSYNC B8 ;  /* 0x0000000000087941 */ /* 0x000fea0003800000 */
.L_x_15138:
        /* <DEDUP_REMOVED lines=12> */
.L_x_15343:
[----:B------:R-:W-:Y:S05]  /*10f00*/  BSYNC B0 ;  /* 0x0000000000007941 */ /* 0x000fea0003800000 */
.L_x_15200:
[----:B------:R-:W-:-:S03]  /*10f10*/  UMOV UR4, 0xffffffff ;  /* 0xffffffff00047882 */ /* 0x000fc60000000000 */
[----:B------:R-:W-:Y:S05]  /*10f20*/  BRA.DIV UR4, `(.L_x_15202) ;  /* 0x00000046049c7947 */ /* 0x000fea000b800000 */
[----:B0-----:R-:W0:Y:S02]  /*10f30*/  S2R R0, SR_TID.X ;  /* 0x0000000000007919 */ /* 0x001e240000002100 */
[----:B0-----:R-:W-:-:S04]  /*10f40*/  SHF.R.U32.HI R0, RZ, 0x5, R0 ;  /* 0x00000005ff007819 */ /* 0x001fc80000011600 */
[----:B------:R-:W-:-:S05]  /*10f50*/  LOP3.LUT R0, R0, 0x3, RZ, 0xc0, !PT ;  /* 0x0000000300007812 */ /* 0x000fca00078ec0ff */
[----:B------:R0:W1:Y:S02]  /*10f60*/  SHFL.IDX PT, R14, R0, RZ, 0x1f ;  /* 0x00001fff000e7589 */ /* 0x00006400000e0000 */
.L_x_15346:
[----:B-1----:R-:W-:Y:S01]  /*10f70*/  ISETP.NE.AND P0, PT, R14, RZ, PT ;  /* 0x000000ff0e00720c */ /* 0x002fe20003f05270 */
[----:B------:R-:W-:-:S12]  /*10f80*/  BSSY B0, `(.L_x_15203) ;  /* 0x0000024000007945 */ /* 0x000fd80003800000 */
[----:B------:R-:W-:Y:S05]  /*10f90*/  @P0 BRA `(.L_x_15204) ;  /* 0x0000000000880947 */ /* 0x000fea0003800000 */
[----:B------:R-:W-:-:S03]  /*10fa0*/  UMOV UR4, 0xffffffff ;  /* 0xffffffff00047882 */ /* 0x000fc60000000000 */
[----:B------:R-:W-:Y:S05]  /*10fb0*/  BRA.DIV UR4, `(.L_x_15205) ;  /* 0x0000004604ac7947 */ /* 0x000fea000b800000 */
[----:B------:R-:W-:-:S13]  /*10fc0*/  ELECT P6, URZ, PT ;  /* 0x00000000003f782f */ /* 0x000fda00038c0000 */
.L_x_15349:
[----:B------:R-:W-:Y:S05]  /*10fd0*/  @!P6 BRA `(.L_x_15204) ;  /* 0x000000000078e947 */ /* 0x000fea0003800000 */
[----:B------:R-:W-:-:S06]  /*10fe0*/  ULOP3.LUT UR4, UR38, 0x2, URZ, 0xfc, !UPT ;  /* 0x0000000226047892 */ /* 0x000fcc000f8efc3f */
[----:B0-----:R-:W-:-:S05]  /*10ff0*/  IMAD.U32 R0, RZ, RZ, UR4 ;  /* 0x00000004ff007e24 */ /* 0x001fca000f8e00ff */
[----:B------:R-:W-:-:S13]  /*11000*/  ISETP.NE.AND P0, PT, R0, 0x3, PT ;  /* 0x000000030000780c */ /* 0x000fda0003f05270 */
[----:B------:R-:W-:Y:S05]  /*11010*/  @!P0 BRA `(.L_x_15206) ;  /* 0x0000000000048947 */ /* 0x000fea0003800000 */
[----:B------:R-:W-:Y:S01]  /*11020*/  BPT.TRAP 0x1 ;  /* 0x000000040000795c */ /* 0x000fe20000300000 */
.L_x_15206:
[----:B------:R-:W-:Y:S01]  /*11030*/  IMAD R3, R25, 0x8, R5 ;  /* 0x0000000819037824 */ /* 0x000fe200078e0205 */
[----:B------:R-:W-:Y:S01]  /*11040*/  SHF.L.U32 R2, R27, 0x1f, RZ ;  /* 0x0000001f1b027819 */ /* 0x000fe200000006ff */
[----:B------:R-:W-:-:S03]  /*11050*/  VIADD R25, R25, 0x1 ;  /* 0x0000000119197836 */ /* 0x000fc60000000000 */
[----:B------:R-:W0:Y:S02]  /*11060*/  SYNCS.PHASECHK.TRANS64.TRYWAIT P1, [R3+URZ+0x16840], R2 ;  /* 0x01684002030075a7 */ /* 0x000e24000802017f */
[----:B------:R-:W-:-:S04]  /*11070*/  ISETP.NE.AND P2, PT, R25, 0x2, PT ;  /* 0x000000021900780c */ /* 0x000fc80003f45270 */
[----:B------:R-:W-:Y:S01]  /*11080*/  SEL R0, RZ, 0x1, P2 ;  /* 0x00000001ff007807 */ /* 0x000fe20001000000 */
[----:B0-----:R-:W-:Y:S08]  /*11090*/  @!P1 BRA `(.L_x_15207) ;  /* 0x0000004400949947 */ /* 0x001ff00003800000 */
.L_x_15350:
[----:B------:R-:W-:Y:S02]  /*110a0*/  SEL R25, R25, RZ, P2 ;  /* 0x000000ff19197207 */ /* 0x000fe40001000000 */
[----:B------:R-:W-:Y:S01]  /*110b0*/  LOP3.LUT R0, R27, R0, RZ, 0x3c, !PT ;  /* 0x000000001b007212 */ /* 0x000fe200078e3cff */
[----:B------:R-:W-:Y:S06]  /*110c0*/  @!P0 BRA `(.L_x_15208) ;  /* 0x0000000000048947 */ /* 0x000fec0003800000 */
[----:B------:R-:W-:Y:S01]  /*110d0*/  BPT.TRAP 0x1 ;  /* 0x000000040000795c */ /* 0x000fe20000300000 */
.L_x_15208:
[----:B------:R-:W-:Y:S02]  /*110e0*/  LEA R25, R25, R5, 0x3 ;  /* 0x0000000519197211 */ /* 0x000fe400078e18ff */
[----:B------:R-:W-:-:S04]  /*110f0*/  SHF.L.U32 R0, R0, 0x1f, RZ ;  /* 0x0000001f00007819 */ /* 0x000fc800000006ff */
[----:B------:R-:W1:Y:S02]  /*11100*/  SYNCS.PHASECHK.TRANS64.TRYWAIT P1, [R25+URZ+0x16840], R0 ;  /* 0x01684000190075a7 */ /* 0x000e64000802017f */
[----:B-1----:R-:W-:Y:S05]  /*11110*/  @!P1 BRA `(.L_x_15209) ;  /* 0x0000004400889947 */ /* 0x002fea0003800000 */
.L_x_15351:
[----:B------:R-:W-:Y:S05]  /*11120*/  @!P0 BRA `(.L_x_15210) ;  /* 0x0000000000048947 */ /* 0x000fea0003800000 */
[----:B------:R-:W-:Y:S01]  /*11130*/  BPT.TRAP 0x1 ;  /* 0x000000040000795c */ /* 0x000fe20000300000 */
.L_x_15210:
[----:B------:R-:W3:Y:S02]  /*11140*/  SYNCS.PHASECHK.TRANS64.TRYWAIT P1, [R3+URZ+0x16860], R2 ;  /* 0x01686002030075a7 */ /* 0x000ee4000802017f */
[----:B---3--:R-:W-:Y:S05]  /*11150*/  @!P1 BRA `(.L_x_15211) ;  /* 0x00000044008c9947 */ /* 0x008fea0003800000 */
.L_x_15352:
[----:B------:R-:W-:Y:S05]  /*11160*/  @!P0 BRA `(.L_x_15212) ;  /* 0x0000000000048947 */ /* 0x000fea0003800000 */
[----:B------:R-:W-:Y:S01]  /*11170*/  BPT.TRAP 0x1 ;  /* 0x000000040000795c */ /* 0x000fe20000300000 */
.L_x_15212:
[----:B----4-:R4:W0:Y:S02]  /*11180*/  SYNCS.PHASECHK.TRANS64.TRYWAIT P0, [R25+URZ+0x16860], R0 ;  /* 0x01686000190075a7 */ /* 0x010824000800017f */
[----:B0-----:R-:W-:Y:S05]  /*11190*/  @!P0 NANOSLEEP.SYNCS 0x989680 ;  /* 0x009896800000895d */ /* 0x001fea0003900000 */
[----:B------:R-:W0:Y:S02]  /*111a0*/  @!P0 SYNCS.PHASECHK.TRANS64 P0, [R25+URZ+0x16860], R0 ;  /* 0x01686000190085a7 */ /* 0x000e24000800007f */
[----:B0-----:R-:W-:Y:S05]  /*111b0*/  @!P0 BRA `(.L_x_15212) ;  /* 0xfffffffc00f08947 */ /* 0x001fea000383ffff */
.L_x_15204:
[----:B------:R-:W-:Y:S05]  /*111c0*/  BSYNC B0 ;  /* 0x0000000000007941 */ /* 0x000fea0003800000 */
.L_x_15203:
[----:B------:R-:W-:Y:S05]  /*111d0*/  EXIT ;  /* 0x000000000000794d */ /* 0x000fea0003800000 */
.L_x_15086:
[----:B0-----:R-:W-:-:S04]  /*111e0*/  IMAD.U32 R3, RZ, RZ, UR45 ;  /* 0x0000002dff037e24 */ /* 0x001fc8000f8e00ff */
[----:B------:R0:W1:Y:S03]  /*111f0*/  SYNCS.PHASECHK.TRANS64.TRYWAIT P1, [R3+URZ+0x16800], R0 ;  /* 0x01680000030075a7 */ /* 0x000066000802017f */
[----:B-1----:R-:W-:Y:S05]  /*11200*/  @!P1 NANOSLEEP.SYNCS 0x989680 ;  /* 0x009896800000995d */ /* 0x002fea0003900000 */
[----:B------:R-:W1:Y:S02]  /*11210*/  @!P1 SYNCS.PHASECHK.TRANS64 P1, [R3+URZ+0x16800], R0 ;  /* 0x01680000030095a7 */ /* 0x000e64000802007f */
[----:B-1----:R-:W-:Y:S05]  /*11220*/  @!P1 BRA `(.L_x_15086) ;  /* 0xfffffffc00ec9947 */ /* 0x002fea000383ffff */
[----:B------:R-:W-:Y:S05]  /*11230*/  BRA `(.L_x_15213) ;  /* 0xffffff04002c7947 */ /* 0x000fea000383ffff */
.L_x_15090:
[----:B-1----:R1:W2:Y:S02]  /*11240*/  SYNCS.PHASECHK.TRANS64.TRYWAIT P1, [R0+URZ+0x16830], R3 ;  /* 0x01683003000075a7 */ /* 0x0022a4000802017f */
[----:B--2---:R-:W-:Y:S05]  /*11250*/  @!P1 NANOSLEEP.SYNCS 0x989680 ;  /* 0x009896800000995d */ /* 0x004fea0003900000 */
[----:B------:R-:W2:Y:S02]  /*11260*/  @!P1 SYNCS.PHASECHK.TRANS64 P1, [R0+URZ+0x16830], R3 ;  /* 0x01683003000095a7 */ /* 0x000ea4000802007f */
[----:B--2---:R-:W-:Y:S05]  /*11270*/  @!P1 BRA `(.L_x_15090) ;  /* 0xfffffffc00f09947 */ /* 0x004fea000383ffff */
[----:B------:R-:W-:Y:S05]  /*11280*/  BRA `(.L_x_15089) ;  /* 0xffffff0400487947 */ /* 0x000fea000383ffff */
.L_x_15096:
[----:B-1----:R-:W-:-:S04]  /*11290*/  IMAD.U32 R6, RZ, RZ, UR6 ;  /* 0x00000006ff067e24 */ /* 0x002fc8000f8e00ff */
[----:B------:R1:W2:Y:S03]  /*112a0*/  SYNCS.PHASECHK.TRANS64.TRYWAIT P1, [R6+URZ+0x16830], R5 ;  /* 0x01683005060075a7 */ /* 0x0002a6000802017f */
[----:B--2---:R-:W-:Y:S05]  /*112b0*/  @!P1 NANOSLEEP.SYNCS 0x989680 ;  /* 0x009896800000995d */ /* 0x004fea0003900000 */
[----:B------:R-:W2:Y:S02]  /*112c0*/  @!P1 SYNCS.PHASECHK.TRANS64 P1, [R6+URZ+0x16830], R5 ;  /* 0x01683005060095a7 */ /* 0x000ea4000802007f */
[----:B--2---:R-:W-:Y:S05]  /*112d0*/  @!P1 BRA `(.L_x_15096) ;  /* 0xfffffffc00ec9947 */ /* 0x004fea000383ffff */
[----:B------:R-:W-:Y:S05]  /*112e0*/  BRA `(.L_x_15093) ;  /* 0xffffff2c00b87947 */ /* 0x000fea000383ffff */
.L_x_15100:
[----:B-1----:R-:W-:-:S04]  /*112f0*/  IMAD.U32 R6, RZ, RZ, UR6 ;  /* 0x00000006ff067e24 */ /* 0x002fc8000f8e00ff */
[----:B------:R1:W2:Y:S03]  /*11300*/  SYNCS.PHASECHK.TRANS64.TRYWAIT P1, [R6+URZ+0x16850], R5 ;  /* 0x01685005060075a7 */ /* 0x0002a6000802017f */
[----:B--2---:R-:W-:Y:S05]  /*11310*/  @!P1 NANOSLEEP.SYNCS 0x989680 ;  /* 0x009896800000995d */ /* 0x004fea0003900000 */
[----:B------:R-:W2:Y:S02]  /*11320*/  @!P1 SYNCS.PHASECHK.TRANS64 P1, [R6+URZ+0x16850], R5 ;  /* 0x01685005060095a7 */ /* 0x000ea4000802007f */
[----:B--2---:R-:W-:Y:S05]  /*11330*/  @!P1 BRA `(.L_x_15100) ;  /* 0xfffffffc00ec9947 */ /* 0x004fea000383ffff */
[----:B------:R-:W-:Y:S05]  /*11340*/  BRA `(.L_x_15097) ;  /* 0xffffff3000347947 */ /* 0x000fea000383ffff */
.L_x_15108:
[----:B-1----:R-:W-:-:S04]  /*11350*/  IMAD.U32 R6, RZ, RZ, UR6 ;  /* 0x00000006ff067e24 */ /* 0x002fc8000f8e00ff */
[----:B------:R1:W2:Y:S03]  /*11360*/  SYNCS.PHASECHK.TRANS64.TRYWAIT P1, [R6+URZ+0x16830], R5 ;  /* 0x01683005060075a7 */ /* 0x0002a6000802017f */
[----:B--2---:R-:W-:Y:S05]  /*11370*/  @!P1 NANOSLEEP.SYNCS 0x989680 ;  /* 0x009896800000995d */ /* 0x004fea0003900000 */
[----:B------:R-:W2:Y:S02]  /*11380*/  @!P1 SYNCS.PHASECHK.TRANS64 P1, [R6+URZ+0x16830], R5 ;  /* 0x01683005060095a7 */ /* 0x000ea4000802007f */
[----:B--2---:R-:W-:Y:S05]  /*11390*/  @!P1 BRA `(.L_x_15108) ;  /* 0xfffffffc00ec9947 */ /* 0x004fea000383ffff */
[----:B------:R-:W-:Y:S05]  /*113a0*/  BRA `(.L_x_15105) ;  /* 0xffffff5c00407947 */ /* 0x000fea000383ffff */
.L_x_15112:
[----:B-1----:R-:W-:-:S04]  /*113b0*/  IMAD.U32 R6, RZ, RZ, UR6 ;  /* 0x00000006ff067e24 */ /* 0x002fc8000f8e00ff */
[----:B------:R1:W2:Y:S03]  /*113c0*/  SYNCS.PHASECHK.TRANS64.TRYWAIT P1, [R6+URZ+0x16850], R5 ;  /* 0x01685005060075a7 */ /* 0x0002a6000802017f */
[----:B--2---:R-:W-:Y:S05]  /*113d0*/  @!P1 NANOSLEEP.SYNCS 0x989680 ;  /* 0x009896800000995d */ /* 0x004fea0003900000 */
[----:B------:R-:W2:Y:S02]  /*113e0*/  @!P1 SYNCS.PHASECHK.TRANS64 P1, [R6+URZ+0x16850], R5 ;  /* 0x01685005060095a7 */ /* 0x000ea4000802007f */
[----:B--2---:R-:W-:Y:S05]  /*113f0*/  @!P1 BRA `(.L_x_15112) ;  /* 0xfffffffc00ec9947 */ /* 0x004fea000383ffff */
[----:B------:R-:W-:Y:S05]  /*11400*/  BRA `(.L_x_15109) ;  /* 0xffffff5c00b07947 */ /* 0x000fea000383ffff */
.L_x_15119:
[----:B-1----:R-:W-:-:S04]  /*11410*/  MOV R4, UR5 ;  /* 0x0000000500047c02 */ /* 0x002fc80008000f00 */
[----:B------:R1:W2:Y:S03]  /*11420*/  SYNCS.PHASECHK.TRANS64.TRYWAIT P1, [R4+URZ+0x16850], R3 ;  /* 0x01685003040075a7 */ /* 0x0002a6000802017f */
[----:B--2---:R-:W-:Y:S05]  /*11430*/  @!P1 NANOSLEEP.SYNCS 0x989680 ;  /* 0x009896800000995d */ /* 0x004fea0003900000 */
[----:B------:R-:W2:Y:S02]  /*11440*/  @!P1 SYNCS.PHASECHK.TRANS64 P1, [R4+URZ+0x16850], R3 ;  /* 0x01685003040095a7 */ /* 0x000ea4000802007f */
[----:B--2---:R-:W-:Y:S05]  /*11450*/  @!P1 BRA `(.L_x_15119) ;  /* 0xfffffffc00ec9947 */ /* 0x004fea000383ffff */
[----:B------:R-:W-:Y:S05]  /*11460*/  BRA `(.L_x_15118) ;  /* 0xffffff8000207947 */ /* 0x000fea000383ffff */
.L_x_15150:
        /* <DEDUP_REMOVED lines=11> */
.L_x_15215:
[----:B------:R-:W-:Y:S05]  /*11520*/  BSYNC B0 ;  /* 0x0000000000007941 */ /* 0x000fea0003800000 */
.L_x_15214:
[----:B------:R-:W-:Y:S05]  /*11530*/  BRA `(.L_x_15216) ;  /* 0xffffffb800c07947 */ /* 0x000fea000383ffff */
.L_x_15153:
[----:B0-----:R0:W2:Y:S02]  /*11540*/  SYNCS.PHASECHK.TRANS64.TRYWAIT P0, [R3+URZ+0x16840], R4 ;  /* 0x01684004030075a7 */ /* 0x0010a4000800017f */
[----:B--2---:R-:W-:Y:S05]  /*11550*/  @!P0 NANOSLEEP.SYNCS 0x989680 ;  /* 0x009896800000895d */ /* 0x004fea0003900000 */
[----:B------:R-:W2:Y:S02]  /*11560*/  @!P0 SYNCS.PHASECHK.TRANS64 P0, [R3+URZ+0x16840], R4 ;  /* 0x01684004030085a7 */ /* 0x000ea4000800007f */
[----:B--2---:R-:W-:Y:S05]  /*11570*/  @!P0 BRA `(.L_x_15153) ;  /* 0xfffffffc00f08947 */ /* 0x004fea000383ffff */
[----:B------:R-:W-:Y:S05]  /*11580*/  BRA `(.L_x_15217) ;  /* 0xffffffbc00207947 */ /* 0x000fea000383ffff */
.L_x_15154:
        /* <DEDUP_REMOVED lines=8> */
.L_x_15219:
[----:B------:R-:W-:Y:S05]  /*11610*/  BSYNC B0 ;  /* 0x0000000000007941 */ /* 0x000fea0003800000 */
.L_x_15218:
        /* <DEDUP_REMOVED lines=9> */
.L_x_15220:
[----:B------:R-:W-:Y:S01]  /*116b0*/  IMAD.MOV.U32 R13, RZ, RZ, R2 ;  /* 0x000000ffff0d7224 */ /* 0x000fe200078e0002 */
[----:B------:R-:W-:Y:S01]  /*116c0*/  MOV R12, 0x1 ;  /* 0x00000001000c7802 */ /* 0x000fe20000000f00 */
[----:B------:R-:W-:-:S07]  /*116d0*/  IMAD.MOV.U32 R7, RZ, RZ, R14 ;  /* 0x000000ffff077224 */ /* 0x000fce00078e000e */
[----:B------:R-:W-:Y:S05]  /*116e0*/  WARPSYNC.COLLECTIVE R15, `(.L_x_15221) ;  /* 0x000000000f087348 */ /* 0x000fea0003c00000 */
[----:B------:R0:W1:Y:S02]  /*116f0*/  SHFL.IDX P6, R14, R13, R12, R11 ;  /* 0x0000000c0d0e7389 */ /* 0x00006400000c000b */
[----:B01----:R-:W-:Y:S01]  /*11700*/  ENDCOLLECTIVE ;  /* 0x000000000000791b */ /* 0x003fe20003800000 */
.L_x_15221:
        /* <DEDUP_REMOVED lines=15> */
.L_x_15222:
[----:B------:R-:W-:Y:S01]  /*11800*/  @P1 IMAD R8, R5, 0x2, R22 ;  /* 0x0000000205081824 */ /* 0x000fe200078e0216 */
[----:B------:R-:W-:Y:S01]  /*11810*/  MOV R13, R2 ;  /* 0x00000002000d7202 */ /* 0x000fe20000000f00 */
[----:B------:R-:W-:Y:S02]  /*11820*/  IMAD.MOV.U32 R12, RZ, RZ, 0x2 ;  /* 0x00000002ff0c7424 */ /* 0x000fe400078e00ff */
[----:B------:R-:W-:-:S07]  /*11830*/  IMAD.MOV.U32 R7, RZ, RZ, R14 ;  /* 0x000000ffff077224 */ /* 0x000fce00078e000e */
[----:B------:R-:W-:Y:S05]  /*11840*/  WARPSYNC.COLLECTIVE R15, `(.L_x_15223) ;  /* 0x000000000f087348 */ /* 0x000fea0003c00000 */
[----:B------:R0:W1:Y:S02]  /*11850*/  SHFL.IDX P6, R14, R13, R12, R11 ;  /* 0x0000000c0d0e7389 */ /* 0x00006400000c000b */
[----:B01----:R-:W-:Y:S01]  /*11860*/  ENDCOLLECTIVE ;  /* 0x000000000000791b */ /* 0x003fe20003800000 */
.L_x_15223:
        /* <DEDUP_REMOVED lines=15> */
.L_x_15224:
[----:B------:R-:W-:Y:S01]  /*11960*/  @P1 LEA R8, R5, R22, 0x1 ;  /* 0x0000001605081211 */ /* 0x000fe200078e08ff */
[----:B------:R-:W-:Y:S02]  /*11970*/  IMAD.MOV.U32 R13, RZ, RZ, R2 ;  /* 0x000000ffff0d7224 */ /* 0x000fe400078e0002 */
[----:B------:R-:W-:Y:S02]  /*11980*/  IMAD.MOV.U32 R12, RZ, RZ, 0x3 ;  /* 0x00000003ff0c7424 */ /* 0x000fe400078e00ff */
[----:B------:R-:W-:-:S07]  /*11990*/  IMAD.MOV.U32 R7, RZ, RZ, R14 ;  /* 0x000000ffff077224 */ /* 0x000fce00078e000e */
[----:B------:R-:W-:Y:S05]  /*119a0*/  WARPSYNC.COLLECTIVE R15, `(.L_x_15225) ;  /* 0x000000000f087348 */ /* 0x000fea0003c00000 */
[----:B------:R0:W1:Y:S02]  /*119b0*/  SHFL.IDX P6, R14, R13, R12, R11 ;  /* 0x0000000c0d0e7389 */ /* 0x00006400000c000b */
[----:B01----:R-:W-:Y:S01]  /*119c0*/  ENDCOLLECTIVE ;  /* 0x000000000000791b */ /* 0x003fe20003800000 */
.L_x_15225:
        /* <DEDUP_REMOVED lines=15> */
.L_x_15226:
[----:B------:R-:W-:Y:S02]  /*11ac0*/  @P1 IMAD R8, R5, 0x2, R22 ;  /* 0x0000000205081824 */ /* 0x000fe400078e0216 */
[----:B------:R-:W-:Y:S02]  /*11ad0*/  IMAD.MOV.U32 R13, RZ, RZ, R2 ;  /* 0x000000ffff0d7224 */ /* 0x000fe400078e0002 */
[----:B------:R-:W-:Y:S02]  /*11ae0*/  IMAD.MOV.U32 R12, RZ, RZ, 0x4 ;  /* 0x00000004ff0c7424 */ /* 0x000fe400078e00ff */
[----:B------:R-:W-:-:S07]  /*11af0*/  IMAD.MOV.U32 R7, RZ, RZ, R14 ;  /* 0x000000ffff077224 */ /* 0x000fce00078e000e */
[----:B------:R-:W-:Y:S05]  /*11b00*/  WARPSYNC.COLLECTIVE R15, `(.L_x_15227) ;  /* 0x000000000f087348 */ /* 0x000fea0003c00000 */
[----:B------:R0:W1:Y:S02]  /*11b10*/  SHFL.IDX P6, R14, R13, R12, R11 ;  /* 0x0000000c0d0e7389 */ /* 0x00006400000c000b */
[----:B01----:R-:W-:Y:S01]  /*11b20*/  ENDCOLLECTIVE ;  /* 0x000000000000791b */ /* 0x003fe20003800000 */
.L_x_15227:
        /* <DEDUP_REMOVED lines=15> */
.L_x_15228:
[----:B------:R-:W-:Y:S02]  /*11c20*/  @P1 IMAD R8, R5, 0x2, R22 ;  /* 0x0000000205081824 */ /* 0x000fe400078e0216 */
[----:B------:R-:W-:Y:S02]  /*11c30*/  IMAD.MOV.U32 R13, RZ, RZ, R2 ;  /* 0x000000ffff0d7224 */ /* 0x000fe400078e0002 */
[----:B------:R-:W-:Y:S01]  /*11c40*/  IMAD.MOV.U32 R12, RZ, RZ, 0x5 ;  /* 0x00000005ff0c7424 */ /* 0x000fe200078e00ff */
[----:B------:R-:W-:-:S07]  /*11c50*/  MOV R7, R14 ;  /* 0x0000000e00077202 */ /* 0x000fce0000000f00 */
[----:B------:R-:W-:Y:S05]  /*11c60*/  WARPSYNC.COLLECTIVE R15, `(.L_x_15229) ;  /* 0x000000000f087348 */ /* 0x000fea0003c00000 */
[----:B------:R0:W1:Y:S02]  /*11c70*/  SHFL.IDX P6, R14, R13, R12, R11 ;  /* 0x0000000c0d0e7389 */ /* 0x00006400000c000b */
[----:B01----:R-:W-:Y:S01]  /*11c80*/  ENDCOLLECTIVE ;  /* 0x000000000000791b */ /* 0x003fe20003800000 */
.L_x_15229:
        /* <DEDUP_REMOVED lines=15> */
.L_x_15230:
[----:B------:R-:W-:Y:S01]  /*11d80*/  @P1 IMAD R8, R5, 0x2, R22 ;  /* 0x0000000205081824 */ /* 0x000fe200078e0216 */
[----:B------:R-:W-:Y:S01]  /*11d90*/  MOV R13, R2 ;  /* 0x00000002000d7202 */ /* 0x000fe20000000f00 */
[----:B------:R-:W-:Y:S02]  /*11da0*/  IMAD.MOV.U32 R12, RZ, RZ, 0x6 ;  /* 0x00000006ff0c7424 */ /* 0x000fe400078e00ff */
[----:B------:R-:W-:-:S07]  /*11db0*/  IMAD.MOV.U32 R7, RZ, RZ, R14 ;  /* 0x000000ffff077224 */ /* 0x000fce00078e000e */
[----:B------:R-:W-:Y:S05]  /*11dc0*/  WARPSYNC.COLLECTIVE R15, `(.L_x_15231) ;  /* 0x000000000f087348 */ /* 0x000fea0003c00000 */
[----:B------:R0:W1:Y:S02]  /*11dd0*/  SHFL.IDX P6, R14, R13, R12, R11 ;  /* 0x0000000c0d0e7389 */ /* 0x00006400000c000b */
[----:B01----:R-:W-:Y:S01]  /*11de0*/  ENDCOLLECTIVE ;  /* 0x000000000000791b */ /* 0x003fe20003800000 */
.L_x_15231:
        /* <DEDUP_REMOVED lines=15> */
.L_x_15232:
[----:B------:R-:W-:Y:S02]  /*11ee0*/  @P1 IMAD R8, R5, 0x2, R22 ;  /* 0x0000000205081824 */ /* 0x000fe400078e0216 */
[----:B------:R-:W-:Y:S02]  /*11ef0*/  IMAD.MOV.U32 R13, RZ, RZ, R2 ;  /* 0x000000ffff0d7224 */ /* 0x000fe400078e0002 */
[----:B------:R-:W-:Y:S02]  /*11f00*/  IMAD.MOV.U32 R12, RZ, RZ, 0x7 ;  /* 0x00000007ff0c7424 */ /* 0x000fe400078e00ff */
[----:B------:R-:W-:-:S07]  /*11f10*/  IMAD.MOV.U32 R7, RZ, RZ, R14 ;  /* 0x000000ffff077224 */ /* 0x000fce00078e000e */
[----:B------:R-:W-:Y:S05]  /*11f20*/  WARPSYNC.COLLECTIVE R15, `(.L_x_15233) ;  /* 0x000000000f087348 */ /* 0x000fea0003c00000 */
[----:B------:R0:W1:Y:S02]  /*11f30*/  SHFL.IDX P6, R14, R13, R12, R11 ;  /* 0x0000000c0d0e7389 */ /* 0x00006400000c000b */
[----:B01----:R-:W-:Y:S01]  /*11f40*/  ENDCOLLECTIVE ;  /* 0x000000000000791b */ /* 0x003fe20003800000 */
.L_x_15233:
[----:B------:R-:W-:-:S04]  /*11f50*/  @P1 LEA R7, P0, R28, R7, 0x1 ;  /* 0x000000071c071211 */ /* 0x000fc800078008ff */
[----:B------:R-:W-:-:S04]  /*11f60*/  @P1 IADD3.X R6, RZ, R6, RZ, P0, !PT ;  /* 0x00000006ff061210 */ /* 0x000fc800007fe4ff */
        /* <DEDUP_REMOVED lines=12> */
.L_x_15234:
[----:B------:R-:W-:Y:S01]  /*12030*/  IMAD.MOV.U32 R0, RZ, RZ, R14 ;  /* 0x000000ffff007224 */ /* 0x000fe200078e000e */
[----:B------:R-:W-:Y:S06]  /*12040*/  BRA `(.L_x_15235) ;  /* 0xffffffb800347947 */ /* 0x000fec000383ffff */
.L_x_15159:
[----:B------:R-:W-:Y:S01]  /*12050*/  IMAD.MOV.U32 R13, RZ, RZ, R4 ;  /* 0x000000ffff0d7224 */ /* 0x000fe200078e0004 */
[----:B------:R-:W-:Y:S01]  /*12060*/  MOV R15, 0xffffffff ;  /* 0xffffffff000f7802 */ /* 0x000fe20000000f00 */
[----:B------:R-:W-:Y:S02]  /*12070*/  IMAD.MOV.U32 R12, RZ, RZ, RZ ;  /* 0x000000ffff0c7224 */ /* 0x000fe400078e00ff */
[----:B------:R-:W-:Y:S02]  /*12080*/  IMAD.MOV.U32 R11, RZ, RZ, 0x181f ;  /* 0x0000181fff0b7424 */ /* 0x000fe400078e00ff */
[----:B-----5:R-:W-:Y:S02]  /*12090*/  IMAD R3, R21, R9, RZ ;  /* 0x0000000915037224 */ /* 0x020fe400078e02ff */
[----:B------:R-:W-:-:S07]  /*120a0*/  IMAD R17, R17, 0xc0, R20 ;  /* 0x000000c011117824 */ /* 0x000fce00078e0214 */
[----:B------:R-:W-:Y:S05]  /*120b0*/  WARPSYNC.COLLECTIVE R15, `(.L_x_15236) ;  /* 0x000000000f087348 */ /* 0x000fea0003c00000 */
[----:B------:R0:W1:Y:S02]  /*120c0*/  SHFL.IDX P6, R14, R13, R12, R11 ;  /* 0x0000000c0d0e7389 */ /* 0x00006400000c000b */
[----:B01----:R-:W-:Y:S01]  /*120d0*/  ENDCOLLECTIVE ;  /* 0x000000000000791b */ /* 0x003fe20003800000 */
.L_x_15236:
[C---:B------:R-:W-:Y:S02]  /*120e0*/  ISETP.GE.AND P2, PT, R17.reuse, R3, PT ;  /* 0x000000031100720c */ /* 0x040fe40003f46270 */
[----:B------:R-:W-:Y:S01]  /*120f0*/  IADD3 R8, R17, 0x10, RZ ;  /* 0x0000001011087810 */ /* 0x000fe20007ffe0ff */
[----:B------:R-:W-:Y:S02]  /*12100*/  IMAD.MOV.U32 R13, RZ, RZ, R0 ;  /* 0x000000ffff0d7224 */ /* 0x000fe400078e0000 */
[----:B------:R-:W-:-:S08]  /*12110*/  IMAD.MOV.U32 R6, RZ, RZ, R14 ;  /* 0x000000ffff067224 */ /* 0x000fd000078e000e */
[----:B------:R-:W-:Y:S05]  /*12120*/  WARPSYNC.COLLECTIVE R15, `(.L_x_15237) ;  /* 0x000000000f087348 */ /* 0x000fea0003c00000 */
[----:B------:R0:W1:Y:S02]  /*12130*/  SHFL.IDX P6, R14, R13, R12, R11 ;  /* 0x0000000c0d0e7389 */ /* 0x00006400000c000b */
[----:B01----:R-:W-:Y:S01]  /*12140*/  ENDCOLLECTIVE ;  /* 0x000000000000791b */ /* 0x003fe20003800000 */
.L_x_15237:
[----:B------:R-:W-:Y:S02]  /*12150*/  IMAD.MOV.U32 R13, RZ, RZ, R4 ;  /* 0x000000ffff0d7224 */ /* 0x000fe400078e0004 */
[----:B------:R-:W-:Y:S02]  /*12160*/  IMAD.MOV.U32 R12, RZ, RZ, 0x1 ;  /* 0x00000001ff0c7424 */ /* 0x000fe400078e00ff */
[----:B------:R-:W-:-:S07]  /*12170*/  IMAD.MOV.U32 R7, RZ, RZ, R14 ;  /* 0x000000ffff077224 */ /* 0x000fce00078e000e */
[----:B------:R-:W-:Y:S05]  /*12180*/  WARPSYNC.COLLECTIVE R15, `(.L_x_15238) ;  /* 0x000000000f087348 */ /* 0x000fea0003c00000 */
[----:B------:R0:W1:Y:S02]  /*12190*/  SHFL.IDX P6, R14, R13, R12, R11 ;  /* 0x0000000c0d0e7389 */ /* 0x00006400000c000b */
[----:B01----:R-:W-:Y:S01]  /*121a0*/  ENDCOLLECTIVE ;  /* 0x000000000000791b */ /* 0x003fe20003800000 */
.L_x_15238:
        /* <DEDUP_REMOVED lines=15> */
.L_x_15239:
[----:B------:R-:W-:Y:S02]  /*122a0*/  IMAD.MOV.U32 R13, RZ, RZ, R4 ;  /* 0x000000ffff0d7224 */ /* 0x000fe400078e0004 */
[----:B------:R-:W-:Y:S01]  /*122b0*/  IMAD.MOV.U32 R12, RZ, RZ, 0x2 ;  /* 0x00000002ff0c7424 */ /* 0x000fe200078e00ff */
[----:B------:R-:W-:-:S07]  /*122c0*/  MOV R7, R14 ;  /* 0x0000000e00077202 */ /* 0x000fce0000000f00 */
[----:B------:R-:W-:Y:S05]  /*122d0*/  WARPSYNC.COLLECTIVE R15, `(.L_x_15240) ;  /* 0x000000000f087348 */ /* 0x000fea0003c00000 */
[----:B------:R0:W1:Y:S02]  /*122e0*/  SHFL.IDX P6, R14, R13, R12, R11 ;  /* 0x0000000c0d0e7389 */ /* 0x00006400000c000b */
[----:B01----:R-:W-:Y:S01]  /*122f0*/  ENDCOLLECTIVE ;  /* 0x000000000000791b */ /* 0x003fe20003800000 */
.L_x_15240:
        /* <DEDUP_REMOVED lines=16> */
.L_x_15241:
[----:B------:R-:W-:Y:S01]  /*12400*/  MOV R13, R4 ;  /* 0x00000004000d7202 */ /* 0x000fe20000000f00 */
[----:B------:R-:W-:Y:S02]  /*12410*/  IMAD.MOV.U32 R12, RZ, RZ, 0x3 ;  /* 0x00000003ff0c7424 */ /* 0x000fe400078e00ff */
[----:B------:R-:W-:-:S07]  /*12420*/  IMAD.MOV.U32 R7, RZ, RZ, R14 ;  /* 0x000000ffff077224 */ /* 0x000fce00078e000e */
[----:B------:R-:W-:Y:S05]  /*12430*/  WARPSYNC.COLLECTIVE R15, `(.L_x_15242) ;  /* 0x000000000f087348 */ /* 0x000fea0003c00000 */
[----:B------:R0:W1:Y:S02]  /*12440*/  SHFL.IDX P6, R14, R13, R12, R11 ;  /* 0x0000000c0d0e7389 */ /* 0x00006400000c000b */
[----:B01----:R-:W-:Y:S01]  /*12450*/  ENDCOLLECTIVE ;  /* 0x000000000000791b */ /* 0x003fe20003800000 */
.L_x_15242:
        /* <DEDUP_REMOVED lines=16> */
.L_x_15243:
[----:B------:R-:W-:Y:S02]  /*12560*/  IMAD.MOV.U32 R13, RZ, RZ, R4 ;  /* 0x000000ffff0d7224 */ /* 0x000fe400078e0004 */
[----:B------:R-:W-:Y:S02]  /*12570*/  IMAD.MOV.U32 R12, RZ, RZ, 0x4 ;  /* 0x00000004ff0c7424 */ /* 0x000fe400078e00ff */
[----:B------:R-:W-:-:S07]  /*12580*/  IMAD.MOV.U32 R7, RZ, RZ, R14 ;  /* 0x000000ffff077224 */ /* 0x000fce00078e000e */
[----:B------:R-:W-:Y:S05]  /*12590*/  WARPSYNC.COLLECTIVE R15, `(.L_x_15244) ;  /* 0x000000000f087348 */ /* 0x000fea0003c00000 */
[----:B------:R0:W1:Y:S02]  /*125a0*/  SHFL.IDX P6, R14, R13, R12, R11 ;  /* 0x0000000c0d0e7389 */ /* 0x00006400000c000b */
[----:B01----:R-:W-:Y:S01]  /*125b0*/  ENDCOLLECTIVE ;  /* 0x000000000000791b */ /* 0x003fe20003800000 */
.L_x_15244:
[----:B------:R-:W-:-:S04]  /*125c0*/  @!P1 LEA R7, P2, R28, R7, 0x1 ;  /* 0x000000071c079211 */ /* 0x000fc800078408ff */
[----:B------:R-:W-:-:S04]  /*125d0*/  @!P1 IADD3.X R6, RZ, R6, RZ, P2, !PT ;  /* 0x00000006ff069210 */ /* 0x000fc800017fe4ff */
        /* <DEDUP_REMOVED lines=14> */
.L_x_15245:
[----:B------:R-:W-:Y:S01]  /*126c0*/  IMAD.MOV.U32 R13, RZ, RZ, R4 ;  /* 0x000000ffff0d7224 */ /* 0x000fe200078e0004 */
[----:B------:R-:W-:Y:S01]  /*126d0*/  MOV R12, 0x5 ;  /* 0x00000005000c7802 */ /* 0x000fe20000000f00 */
[----:B------:R-:W-:-:S07]  /*126e0*/  IMAD.MOV.U32 R7, RZ, RZ, R14 ;  /* 0x000000ffff077224 */ /* 0x000fce00078e000e */
[----:B------:R-:W-:Y:S05]  /*126f0*/  WARPSYNC.COLLECTIVE R15, `(.L_x_15246) ;  /* 0x000000000f087348 */ /* 0x000fea0003c00000 */
[----:B------:R0:W1:Y:S02]  /*12700*/  SHFL.IDX P6, R14, R13, R12, R11 ;  /* 0x0000000c0d0e7389 */ /* 0x00006400000c000b */
[----:B01----:R-:W-:Y:S01]  /*12710*/  ENDCOLLECTIVE ;  /* 0x000000000000791b */ /* 0x003fe20003800000 */
.L_x_15246:
        /* <DEDUP_REMOVED lines=16> */
.L_x_15247:
[----:B------:R-:W-:Y:S02]  /*12820*/  IMAD.MOV.U32 R13, RZ, RZ, R4 ;  /* 0x000000ffff0d7224 */ /* 0x000fe400078e0004 */
[----:B------:R-:W-:Y:S02]  /*12830*/  IMAD.MOV.U32 R12, RZ, RZ, 0x6 ;  /* 0x00000006ff0c7424 */ /* 0x000fe400078e00ff */
[----:B------:R-:W-:-:S07]  /*12840*/  IMAD.MOV.U32 R7, RZ, RZ, R14 ;  /* 0x000000ffff077224 */ /* 0x000fce00078e000e */
[----:B------:R-:W-:Y:S05]  /*12850*/  WARPSYNC.COLLECTIVE R15, `(.L_x_15248) ;  /* 0x000000000f087348 */ /* 0x000fea0003c00000 */
[----:B------:R0:W1:Y:S02]  /*12860*/  SHFL.IDX P6, R14, R13, R12, R11 ;  /* 0x0000000c0d0e7389 */ /* 0x00006400000c000b */
[----:B01----:R-:W-:Y:S01]  /*12870*/  ENDCOLLECTIVE ;  /* 0x000000000000791b */ /* 0x003fe20003800000 */
.L_x_15248:
        /* <DEDUP_REMOVED lines=16> */
.L_x_15249:
[----:B------:R-:W-:Y:S02]  /*12980*/  IMAD.MOV.U32 R13, RZ, RZ, R4 ;  /* 0x000000ffff0d7224 */ /* 0x000fe400078e0004 */
[----:B------:R-:W-:Y:S01]  /*12990*/  IMAD.MOV.U32 R12, RZ, RZ, 0x7 ;  /* 0x00000007ff0c7424 */ /* 0x000fe200078e00ff */
[----:B------:R-:W-:-:S07]  /*129a0*/  MOV R7, R14 ;  /* 0x0000000e00077202 */ /* 0x000fce0000000f00 */
[----:B------:R-:W-:Y:S05]  /*129b0*/  WARPSYNC.COLLECTIVE R15, `(.L_x_15250) ;  /* 0x000000000f087348 */ /* 0x000fea0003c00000 */
[----:B------:R0:W1:Y:S02]  /*129c0*/  SHFL.IDX P6, R14, R13, R12, R11 ;  /* 0x0000000c0d0e7389 */ /* 0x00006400000c000b */
[----:B01----:R-:W-:Y:S01]  /*129d0*/  ENDCOLLECTIVE ;  /* 0x000000000000791b */ /* 0x003fe20003800000 */
.L_x_15250:
[----:B------:R-:W-:-:S05]  /*129e0*/  @!P1 LEA R7, P2, R28, R7, 0x1 ;  /* 0x000000071c079211 */ /* 0x000fca00078408ff */
[----:B------:R-:W-:-:S05]  /*129f0*/  @!P1 IMAD.X R6, RZ, RZ, R6, P2 ;  /* 0x000000ffff069224 */ /* 0x000fca00010e0606 */
        /* <DEDUP_REMOVED lines=10> */
[----:B------:R-:W-:Y:S01]  /*12aa0*/  ISETP.GE.AND P1, PT, R0, R3, PT ;  /* 0x000000030000720c */ /* 0x000fe20003f26270 */
[----:B------:R-:W-:-:S12]  /*12ab0*/  VIADD R0, R17, 0x80 ;  /* 0x0000008011007836 */ /* 0x000fd80000000000 */
[----:B0-----:R-:W-:Y:S05]  /*12ac0*/  WARPSYNC.COLLECTIVE R15, `(.L_x_15251) ;  /* 0x000000000f087348 */ /* 0x001fea0003c00000 */
[----:B------:R1:W2:Y:S02]  /*12ad0*/  SHFL.IDX P6, R14, R13, R12, R11 ;  /* 0x0000000c0d0e7389 */ /* 0x0002a400000c000b */
[----:B012---:R-:W-:Y:S01]  /*12ae0*/  ENDCOLLECTIVE ;  /* 0x000000000000791b */ /* 0x007fe20003800000 */
.L_x_15251:
[----:B------:R-:W-:Y:S01]  /*12af0*/  MOV R13, R2 ;  /* 0x00000002000d7202 */ /* 0x000fe20000000f00 */
[----:B------:R-:W-:Y:S02]  /*12b00*/  IMAD.MOV.U32 R12, RZ, RZ, RZ ;  /* 0x000000ffff0c7224 */ /* 0x000fe400078e00ff */
[----:B------:R-:W-:-:S07]  /*12b10*/  IMAD.MOV.U32 R6, RZ, RZ, R14 ;  /* 0x000000ffff067224 */ /* 0x000fce00078e000e */
[----:B------:R-:W-:Y:S05]  /*12b20*/  WARPSYNC.COLLECTIVE R15, `(.L_x_15252) ;  /* 0x000000000f087348 */ /* 0x000fea0003c00000 */
[----:B------:R0:W1:Y:S02]  /*12b30*/  SHFL.IDX P6, R14, R13, R12, R11 ;  /* 0x0000000c0d0e7389 */ /* 0x00006400000c000b */
[----:B01----:R-:W-:Y:S01]  /*12b40*/  ENDCOLLECTIVE ;  /* 0x000000000000791b */ /* 0x003fe20003800000 */
.L_x_15252:
        /* <DEDUP_REMOVED lines=12> */
.L_x_15253:
[----:B------:R-:W-:Y:S01]  /*12c10*/  IMAD.MOV.U32 R13, RZ, RZ, R2 ;  /* 0x000000ffff0d7224 */ /* 0x000fe200078e0002 */
[----:B------:R-:W-:Y:S01]  /*12c20*/  MOV R12, 0x1 ;  /* 0x00000001000c7802 */ /* 0x000fe20000000f00 */
[----:B------:R-:W-:-:S07]  /*12c30*/  IMAD.MOV.U32 R4, RZ, RZ, R14 ;  /* 0x000000ffff047224 */ /* 0x000fce00078e000e */
[----:B------:R-:W-:Y:S05]  /*12c40*/  WARPSYNC.COLLECTIVE R15, `(.L_x_15254) ;  /* 0x000000000f087348 */ /* 0x000fea0003c00000 */
[----:B------:R0:W1:Y:S02]  /*12c50*/  SHFL.IDX P6, R14, R13, R12, R11 ;  /* 0x0000000c0d0e7389 */ /* 0x00006400000c000b */
[----:B01----:R-:W-:Y:S01]  /*12c60*/  ENDCOLLECTIVE ;  /* 0x000000000000791b */ /* 0x003fe20003800000 */
.L_x_15254:
[----:B------:R-:W-:-:S04]  /*12c70*/  @!P1 LEA R4, P3, R28, R4, 0x1 ;  /* 0x000000041c049211 */ /* 0x000fc800078608ff */
[----:B------:R-:W-:Y:S01]  /*12c80*/  @!P1 IADD3.X R0, RZ, R0, RZ, P3, !PT ;  /* 0x00000000ff009210 */ /* 0x000fe20001ffe4ff */
[----:B------:R-:W-:Y:S02]  /*12c90*/  @!P1 IMAD.MOV.U32 R6, RZ, RZ, R4 ;  /* 0x000000ffff069224 */ /* 0x000fe400078e0004 */
[C---:B------:R-:W-:Y:S02]  /*12ca0*/  VIADD R4, R17.reuse, 0xa0 ;  /* 0x000000a011047836 */ /* 0x040fe40000000000 */
[----:B------:R-:W-:Y:S02]  /*12cb0*/  @!P1 IMAD.MOV.U32 R7, RZ, RZ, R0 ;  /* 0x000000ffff079224 */ /* 0x000fe400078e0000 */
[----:B------:R-:W-:Y:S02]  /*12cc0*/  VIADD R0, R17, 0x90 ;  /* 0x0000009011007836 */ /* 0x000fe40000000000 */
[----:B------:R-:W-:Y:S01]  /*12cd0*/  IMAD.MOV.U32 R13, RZ, RZ, R5 ;  /* 0x000000ffff0d7224 */ /* 0x000fe200078e0005 */
[----:B------:R-:W-:Y:S01]  /*12ce0*/  @!PT LDS RZ, [RZ] ;  /* 0x00000000fffff984 */ /* 0x000fe20000000800 */
[----:B------:R-:W-:Y:S01]  /*12cf0*/  @!PT LDS RZ, [RZ] ;  /* 0x00000000fffff984 */ /* 0x000fe20000000800 */
[----:B------:R-:W-:Y:S01]  /*12d00*/  @!PT LDS RZ, [RZ] ;  /* 0x00000000fffff984 */ /* 0x000fe20000000800 */
[----:B------:R0:W-:Y:S02]  /*12d10*/  @!P1 LDGSTS.E.BYPASS.LTC128B.128 [R10+0xc400], desc[UR52][R6.64], !P0 ;  /* 0x0c400000060a9fae */ /* 0x0001e4000c101d74 */
[----:B------:R-:W-:Y:S01]  /*12d20*/  ISETP.GE.AND P1, PT, R0, R3, PT ;  /* 0x000000030000720c */ /* 0x000fe20003f26270 */
[----:B------:R-:W-:-:S12]  /*12d30*/  IMAD.MOV.U32 R0, RZ, RZ, R14 ;  /* 0x000000ffff007224 */ /* 0x000fd800078e000e */
[----:B0-----:R-:W-:Y:S05]  /*12d40*/  WARPSYNC.COLLECTIVE R15, `(.L_x_15255) ;  /* 0x000000000f087348 */ /* 0x001fea0003c00000 */
[----:B------:R1:W2:Y:S02]  /*12d50*/  SHFL.IDX P6, R14, R13, R12, R11 ;  /* 0x0000000c0d0e7389 */ /* 0x0002a400000c000b */
[----:B012---:R-:W-:Y:S01]  /*12d60*/  ENDCOLLECTIVE ;  /* 0x000000000000791b */ /* 0x007fe20003800000 */
.L_x_15255:
[----:B------:R-:W-:Y:S02]  /*12d70*/  IMAD.MOV.U32 R13, RZ, RZ, R2 ;  /* 0x000000ffff0d7224 */ /* 0x000fe400078e0002 */
[----:B------:R-:W-:Y:S02]  /*12d80*/  IMAD.MOV.U32 R12, RZ, RZ, 0x2 ;  /* 0x00000002ff0c7424 */ /* 0x000fe400078e00ff */
[----:B------:R-:W-:-:S07]  /*12d90*/  IMAD.MOV.U32 R6, RZ, RZ, R14 ;  /* 0x000000ffff067224 */ /* 0x000fce00078e000e */
[----:B------:R-:W-:Y:S05]  /*12da0*/  WARPSYNC.COLLECTIVE R15, `(.L_x_15256) ;  /* 0x000000000f087348 */ /* 0x000fea0003c00000 */
[----:B------:R0:W1:Y:S02]  /*12db0*/  SHFL.IDX P6, R14, R13, R12, R11 ;  /* 0x0000000c0d0e7389 */ /* 0x00006400000c000b */
[----:B01----:R-:W-:Y:S01]  /*12dc0*/  ENDCOLLECTIVE ;  /* 0x000000000000791b */ /* 0x003fe20003800000 */
.L_x_15256:
[----:B------:R-:W-:-:S05]  /*12dd0*/  @!P1 LEA R6, P2, R28, R6, 0x1 ;  /* 0x000000061c069211 */ /* 0x000fca00078408ff */
[----:B------:R-:W-:Y:S01]  /*12de0*/  @!P1 IMAD.X R0, RZ, RZ, R0, P2 ;  /* 0x000000ffff009224 */ /* 0x000fe200010e0600 */
[----:B------:R-:W-:-:S04]  /*12df0*/  ISETP.GE.AND P2, PT, R4, R3, PT ;  /* 0x000000030400720c */ /* 0x000fc80003f46270 */
[----:B------:R-:W-:Y:S01]  /*12e00*/  @!P1 MOV R7, R0 ;  /* 0x0000000000079202 */ /* 0x000fe20000000f00 */
[----:B------:R-:W-:-:S04]  /*12e10*/  IMAD.MOV.U32 R13, RZ, RZ, R5 ;  /* 0x000000ffff0d7224 */ /* 0x000fc800078e0005 */
        /* <DEDUP_REMOVED lines=8> */
.L_x_15257:
[----:B------:R-:W-:Y:S01]  /*12ea0*/  IMAD.MOV.U32 R13, RZ, RZ, R2 ;  /* 0x000000ffff0d7224 */ /* 0x000fe200078e0002 */
[----:B------:R-:W-:Y:S02]  /*12eb0*/  MOV R12, 0x3 ;  /* 0x00000003000c7802 */ /* 0x000fe40000000f00 */
[----:B------:R-:W-:-:S07]  /*12ec0*/  MOV R6, R14 ;  /* 0x0000000e00067202 */ /* 0x000fce0000000f00 */
[----:B------:R-:W-:Y:S05]  /*12ed0*/  WARPSYNC.COLLECTIVE R15, `(.L_x_15258) ;  /* 0x000000000f087348 */ /* 0x000fea0003c00000 */
[----:B------:R0:W1:Y:S02]  /*12ee0*/  SHFL.IDX P6, R14, R13, R12, R11 ;  /* 0x0000000c0d0e7389 */ /* 0x00006400000c000b */
[----:B01----:R-:W-:Y:S01]  /*12ef0*/  ENDCOLLECTIVE ;  /* 0x000000000000791b */ /* 0x003fe20003800000 */
.L_x_15258:
        /* <DEDUP_REMOVED lines=12> */
.L_x_15259:
[----:B------:R-:W-:Y:S01]  /*12fc0*/  IMAD.MOV.U32 R2, RZ, RZ, R14 ;  /* 0x000000ffff027224 */ /* 0x000fe200078e000e */
[----:B------:R-:W-:Y:S06]  /*12fd0*/  BRA `(.L_x_15260) ;  /* 0xffffffb8001c7947 */ /* 0x000fec000383ffff */
.L_x_15162:
[----:B0-----:R0:W1:Y:S02]  /*12fe0*/  SYNCS.PHASECHK.TRANS64.TRYWAIT P0, [R22+URZ+0x16820], R3 ;  /* 0x01682003160075a7 */ /* 0x001064000800017f */
[----:B-1----:R-:W-:Y:S05]  /*12ff0*/  @!P0 NANOSLEEP.SYNCS 0x989680 ;  /* 0x009896800000895d */ /* 0x002fea0003900000 */
[----:B------:R-:W1:Y:S02]  /*13000*/  @!P0 SYNCS.PHASECHK.TRANS64 P0, [R22+URZ+0x16820], R3 ;  /* 0x01682003160085a7 */ /* 0x000e64000800007f */
[----:B-1----:R-:W-:Y:S05]  /*13010*/  @!P0 BRA `(.L_x_15162) ;  /* 0xfffffffc00f08947 */ /* 0x002fea000383ffff */
[----:B------:R-:W-:Y:S05]  /*13020*/  BRA `(.L_x_15261) ;  /* 0xffffffb800807947 */ /* 0x000fea000383ffff */
.L_x_15167:
[----:B0-----:R0:W1:Y:S02]  /*13030*/  SYNCS.PHASECHK.TRANS64.TRYWAIT P0, [R5+URZ+0x16840], R2 ;  /* 0x01684002050075a7 */ /* 0x001064000800017f */
[----:B-1----:R-:W-:Y:S05]  /*13040*/  @!P0 NANOSLEEP.SYNCS 0x989680 ;  /* 0x009896800000895d */ /* 0x002fea0003900000 */
[----:B------:R-:W1:Y:S02]  /*13050*/  @!P0 SYNCS.PHASECHK.TRANS64 P0, [R5+URZ+0x16840], R2 ;  /* 0x01684002050085a7 */ /* 0x000e64000800007f */
[----:B-1----:R-:W-:Y:S05]  /*13060*/  @!P0 BRA `(.L_x_15167) ;  /* 0xfffffffc00f08947 */ /* 0x002fea000383ffff */
[----:B------:R-:W-:Y:S05]  /*13070*/  BRA `(.L_x_15262) ;  /* 0xffffffbc00507947 */ /* 0x000fea000383ffff */
.L_x_15168:
        /* <DEDUP_REMOVED lines=8> */
.L_x_15264:
[----:B------:R-:W-:Y:S05]  /*13100*/  BSYNC B1 ;  /* 0x0000000000017941 */ /* 0x000fea0003800000 */
.L_x_15263:
        /* <DEDUP_REMOVED lines=9> */
.L_x_15265:
[----:B------:R-:W-:Y:S02]  /*131a0*/  IMAD R8, R8, 0x2, R22 ;  /* 0x0000000208087824 */ /* 0x000fe400078e0216 */
[----:B------:R-:W-:Y:S02]  /*131b0*/  IMAD.MOV.U32 R13, RZ, RZ, R10 ;  /* 0x000000ffff0d7224 */ /* 0x000fe400078e000a */
[----:B------:R-:W-:Y:S02]  /*131c0*/  IMAD.MOV.U32 R12, RZ, RZ, 0x1 ;  /* 0x00000001ff0c7424 */ /* 0x000fe400078e00ff */
[----:B------:R-:W-:-:S07]  /*131d0*/  IMAD.MOV.U32 R2, RZ, RZ, R14 ;  /* 0x000000ffff027224 */ /* 0x000fce00078e000e */
[----:B------:R-:W-:Y:S05]  /*131e0*/  WARPSYNC.COLLECTIVE R15, `(.L_x_15266) ;  /* 0x000000000f087348 */ /* 0x000fea0003c00000 */
[----:B------:R0:W1:Y:S02]  /*131f0*/  SHFL.IDX P6, R14, R13, R12, R11 ;  /* 0x0000000c0d0e7389 */ /* 0x00006400000c000b */
[----:B01----:R-:W-:Y:S01]  /*13200*/  ENDCOLLECTIVE ;  /* 0x000000000000791b */ /* 0x003fe20003800000 */
.L_x_15266:
        /* <DEDUP_REMOVED lines=11> */
.L_x_15267:
[----:B------:R-:W-:Y:S02]  /*132c0*/  IMAD.MOV.U32 R13, RZ, RZ, R10 ;  /* 0x000000ffff0d7224 */ /* 0x000fe400078e000a */
[----:B------:R-:W-:Y:S02]  /*132d0*/  IMAD.MOV.U32 R12, RZ, RZ, 0x2 ;  /* 0x00000002ff0c7424 */ /* 0x000fe400078e00ff */
[----:B------:R-:W-:-:S07]  /*132e0*/  IMAD.MOV.U32 R2, RZ, RZ, R14 ;  /* 0x000000ffff027224 */ /* 0x000fce00078e000e */
[----:B------:R-:W-:Y:S05]  /*132f0*/  WARPSYNC.COLLECTIVE R15, `(.L_x_15268) ;  /* 0x000000000f087348 */ /* 0x000fea0003c00000 */
[----:B------:R0:W1:Y:S02]  /*13300*/  SHFL.IDX P6, R14, R13, R12, R11 ;  /* 0x0000000c0d0e7389 */ /* 0x00006400000c000b */
[----:B01----:R-:W-:Y:S01]  /*13310*/  ENDCOLLECTIVE ;  /* 0x000000000000791b */ /* 0x003fe20003800000 */
.L_x_15268:
        /* <DEDUP_REMOVED lines=11> */
.L_x_15269:
[----:B------:R-:W-:Y:S01]  /*133d0*/  IMAD.MOV.U32 R13, RZ, RZ, R10 ;  /* 0x000000ffff0d7224 */ /* 0x000fe200078e000a */
[----:B------:R-:W-:Y:S01]  /*133e0*/  MOV R12, 0x3 ;  /* 0x00000003000c7802 */ /* 0x000fe20000000f00 */
[----:B------:R-:W-:-:S07]  /*133f0*/  IMAD.MOV.U32 R2, RZ, RZ, R14 ;  /* 0x000000ffff027224 */ /* 0x000fce00078e000e */
[----:B------:R-:W-:Y:S05]  /*13400*/  WARPSYNC.COLLECTIVE R15, `(.L_x_15270) ;  /* 0x000000000f087348 */ /* 0x000fea0003c00000 */
[----:B------:R0:W1:Y:S02]  /*13410*/  SHFL.IDX P6, R14, R13, R12, R11 ;  /* 0x0000000c0d0e7389 */ /* 0x00006400000c000b */
[----:B01----:R-:W-:Y:S01]  /*13420*/  ENDCOLLECTIVE ;  /* 0x000000000000791b */ /* 0x003fe20003800000 */
.L_x_15270:
        /* <DEDUP_REMOVED lines=11> */
.L_x_15271:
[----:B------:R-:W-:Y:S01]  /*134e0*/  MOV R13, R10 ;  /* 0x0000000a000d7202 */ /* 0x000fe20000000f00 */
[----:B------:R-:W-:Y:S02]  /*134f0*/  IMAD.MOV.U32 R12, RZ, RZ, 0x4 ;  /* 0x00000004ff0c7424 */ /* 0x000fe400078e00ff */
[----:B------:R-:W-:-:S07]  /*13500*/  IMAD.MOV.U32 R2, RZ, RZ, R14 ;  /* 0x000000ffff027224 */ /* 0x000fce00078e000e */
[----:B------:R-:W-:Y:S05]  /*13510*/  WARPSYNC.COLLECTIVE R15, `(.L_x_15272) ;  /* 0x000000000f087348 */ /* 0x000fea0003c00000 */
[----:B------:R0:W1:Y:S02]  /*13520*/  SHFL.IDX P6, R14, R13, R12, R11 ;  /* 0x0000000c0d0e7389 */ /* 0x00006400000c000b */
[----:B01----:R-:W-:Y:S01]  /*13530*/  ENDCOLLECTIVE ;  /* 0x000000000000791b */ /* 0x003fe20003800000 */
.L_x_15272:
        /* <DEDUP_REMOVED lines=11> */
.L_x_15273:
[----:B------:R-:W-:Y:S02]  /*135f0*/  IMAD.MOV.U32 R13, RZ, RZ, R10 ;  /* 0x000000ffff0d7224 */ /* 0x000fe400078e000a */
[----:B------:R-:W-:Y:S02]  /*13600*/  IMAD.MOV.U32 R12, RZ, RZ, 0x5 ;  /* 0x00000005ff0c7424 */ /* 0x000fe400078e00ff */
[----:B------:R-:W-:-:S07]  /*13610*/  IMAD.MOV.U32 R2, RZ, RZ, R14 ;  /* 0x000000ffff027224 */ /* 0x000fce00078e000e */
[----:B------:R-:W-:Y:S05]  /*13620*/  WARPSYNC.COLLECTIVE R15, `(.L_x_15274) ;  /* 0x000000000f087348 */ /* 0x000fea0003c00000 */
[----:B------:R0:W1:Y:S02]  /*13630*/  SHFL.IDX P6, R14, R13, R12, R11 ;  /* 0x0000000c0d0e7389 */ /* 0x00006400000c000b */
[----:B01----:R-:W-:Y:S01]  /*13640*/  ENDCOLLECTIVE ;  /* 0x000000000000791b */ /* 0x003fe20003800000 */
.L_x_15274:
[----:B------:R-:W-:-:S04]  /*13650*/  IADD3 R2, P0, R2, R7, RZ ;  /* 0x0000000702027210 */ /* 0x000fc80007f1e0ff */
[----:B------:R-:W-:-:S05]  /*13660*/  IADD3.X R3, RZ, R3, RZ, P0, !PT ;  /* 0x00000003ff037210 */ /* 0x000fca00007fe4ff */
        /* <DEDUP_REMOVED lines=9> */
.L_x_15275:
[----:B------:R-:W-:Y:S02]  /*13700*/  IMAD.MOV.U32 R13, RZ, RZ, R10 ;  /* 0x000000ffff0d7224 */ /* 0x000fe400078e000a */
[----:B------:R-:W-:Y:S01]  /*13710*/  IMAD.MOV.U32 R12, RZ, RZ, 0x6 ;  /* 0x00000006ff0c7424 */ /* 0x000fe200078e00ff */
[----:B------:R-:W-:-:S07]  /*13720*/  MOV R2, R14 ;  /* 0x0000000e00027202 */ /* 0x000fce0000000f00 */
[----:B------:R-:W-:Y:S05]  /*13730*/  WARPSYNC.COLLECTIVE R15, `(.L_x_15276) ;  /* 0x000000000f087348 */ /* 0x000fea0003c00000 */
[----:B------:R0:W1:Y:S02]  /*13740*/  SHFL.IDX P6, R14, R13, R12, R11 ;  /* 0x0000000c0d0e7389 */ /* 0x00006400000c000b */
[----:B01----:R-:W-:Y:S01]  /*13750*/  ENDCOLLECTIVE ;  /* 0x000000000000791b */ /* 0x003fe20003800000 */
.L_x_15276:
[----:B------:R-:W-:-:S05]  /*13760*/  IADD3 R2, P0, R2, R7, RZ ;  /* 0x0000000702027210 */ /* 0x000fca0007f1e0ff */
[----:B------:R-:W-:-:S05]  /*13770*/  IMAD.X R3, RZ, RZ, R3, P0 ;  /* 0x000000ffff037224 */ /* 0x000fca00000e0603 */
        /* <DEDUP_REMOVED lines=9> */
.L_x_15277:
[----:B------:R-:W-:Y:S02]  /*13810*/  IMAD.MOV.U32 R13, RZ, RZ, R10 ;  /* 0x000000ffff0d7224 */ /* 0x000fe400078e000a */
[----:B------:R-:W-:Y:S02]  /*13820*/  IMAD.MOV.U32 R12, RZ, RZ, 0x7 ;  /* 0x00000007ff0c7424 */ /* 0x000fe400078e00ff */
[----:B------:R-:W-:-:S07]  /*13830*/  IMAD.MOV.U32 R2, RZ, RZ, R14 ;  /* 0x000000ffff027224 */ /* 0x000fce00078e000e */
[----:B------:R-:W-:Y:S05]  /*13840*/  WARPSYNC.COLLECTIVE R15, `(.L_x_15278) ;  /* 0x000000000f087348 */ /* 0x000fea0003c00000 */
[----:B------:R0:W1:Y:S02]  /*13850*/  SHFL.IDX P6, R14, R13, R12, R11 ;  /* 0x0000000c0d0e7389 */ /* 0x00006400000c000b */
[----:B01----:R-:W-:Y:S01]  /*13860*/  ENDCOLLECTIVE ;  /* 0x000000000000791b */ /* 0x003fe20003800000 */
.L_x_15278:
        /* <DEDUP_REMOVED lines=11> */
.L_x_15279:
[----:B------:R-:W-:Y:S01]  /*13920*/  IMAD.MOV.U32 R2, RZ, RZ, R14 ;  /* 0x000000ffff027224 */ /* 0x000fe200078e000e */
[----:B------:R-:W-:Y:S06]  /*13930*/  BRA `(.L_x_15280) ;  /* 0xffffffb800407947 */ /* 0x000fec000383ffff */
.L_x_15173:
[----:B-1----:R1:W2:Y:S02]  /*13940*/  SYNCS.PHASECHK.TRANS64.TRYWAIT P0, [R5+URZ+0x16860], R2 ;  /* 0x01686002050075a7 */ /* 0x0022a4000800017f */
[----:B--2---:R-:W-:Y:S05]  /*13950*/  @!P0 NANOSLEEP.SYNCS 0x989680 ;  /* 0x009896800000895d */ /* 0x004fea0003900000 */
[----:B------:R-:W2:Y:S02]  /*13960*/  @!P0 SYNCS.PHASECHK.TRANS64 P0, [R5+URZ+0x16860], R2 ;  /* 0x01686002050085a7 */ /* 0x000ea4000800007f */
[----:B--2---:R-:W-:Y:S05]  /*13970*/  @!P0 BRA `(.L_x_15173) ;  /* 0xfffffffc00f08947 */ /* 0x004fea000383ffff */
[----:B------:R-:W-:Y:S05]  /*13980*/  BRA `(.L_x_15281) ;  /* 0xffffffb800987947 */ /* 0x000fea000383ffff */
.L_x_15174:
        /* <DEDUP_REMOVED lines=8> */
.L_x_15283:
[----:B------:R-:W-:Y:S05]  /*13a10*/  BSYNC B1 ;  /* 0x0000000000017941 */ /* 0x000fea0003800000 */
.L_x_15282:
[----:B------:R-:W-:Y:S01]  /*13a20*/  IMAD.MOV.U32 R13, RZ, RZ, R23 ;  /* 0x000000ffff0d7224 */ /* 0x000fe200078e0017 */
[----:B------:R-:W-:Y:S01]  /*13a30*/  MOV R11, 0x181f ;  /* 0x0000181f000b7802 */ /* 0x000fe20000000f00 */
[----:B------:R-:W-:Y:S01]  /*13a40*/  IMAD.MOV.U32 R12, RZ, RZ, RZ ;  /* 0x000000ffff0c7224 */ /* 0x000fe200078e00ff */
[----:B------:R-:W-:Y:S01]  /*13a50*/  ISETP.LT.OR P2, PT, R8, 0x1, P1 ;  /* 0x000000010800780c */ /* 0x000fe20000f41670 */
[----:B------:R-:W-:Y:S02]  /*13a60*/  IMAD.MOV.U32 R15, RZ, RZ, -0x1 ;  /* 0xffffffffff0f7424 */ /* 0x000fe400078e00ff */
[----:B------:R-:W-:Y:S02]  /*13a70*/  IMAD.MOV.U32 R3, RZ, RZ, R14 ;  /* 0x000000ffff037224 */ /* 0x000fe400078e000e */
[----:B------:R-:W-:-:S08]  /*13a80*/  IMAD R6, R6, 0x2, R22 ;  /* 0x0000000206067824 */ /* 0x000fd000078e0216 */
[----:B------:R-:W-:Y:S05]  /*13a90*/  WARPSYNC.COLLECTIVE R15, `(.L_x_15284) ;  /* 0x000000000f087348 */ /* 0x000fea0003c00000 */
[----:B------:R0:W1:Y:S02]  /*13aa0*/  SHFL.IDX P6, R14, R13, R12, R11 ;  /* 0x0000000c0d0e7389 */ /* 0x00006400000c000b */
[----:B01----:R-:W-:Y:S01]  /*13ab0*/  ENDCOLLECTIVE ;  /* 0x000000000000791b */ /* 0x003fe20003800000 */
.L_x_15284:
[----:B------:R-:W-:Y:S01]  /*13ac0*/  MOV R13, R24 ;  /* 0x00000018000d7202 */ /* 0x000fe20000000f00 */
[----:B------:R-:W-:Y:S02]  /*13ad0*/  IMAD.MOV.U32 R12, RZ, RZ, 0x1 ;  /* 0x00000001ff0c7424 */ /* 0x000fe400078e00ff */
[----:B------:R-:W-:-:S07]  /*13ae0*/  IMAD.MOV.U32 R2, RZ, RZ, R14 ;  /* 0x000000ffff027224 */ /* 0x000fce00078e000e */
[----:B------:R-:W-:Y:S05]  /*13af0*/  WARPSYNC.COLLECTIVE R15, `(.L_x_15285) ;  /* 0x000000000f087348 */ /* 0x000fea0003c00000 */
[----:B------:R0:W1:Y:S02]  /*13b00*/  SHFL.IDX P6, R14, R13, R12, R11 ;  /* 0x0000000c0d0e7389 */ /* 0x00006400000c000b */
[----:B01----:R-:W-:Y:S01]  /*13b10*/  ENDCOLLECTIVE ;  /* 0x000000000000791b */ /* 0x003fe20003800000 */
.L_x_15285:
        /* <DEDUP_REMOVED lines=12> */
.L_x_15286:
[----:B------:R-:W-:Y:S02]  /*13be0*/  IMAD.MOV.U32 R13, RZ, RZ, R24 ;  /* 0x000000ffff0d7224 */ /* 0x000fe400078e0018 */
[----:B------:R-:W-:Y:S02]  /*13bf0*/  IMAD.MOV.U32 R12, RZ, RZ, 0x2 ;  /* 0x00000002ff0c7424 */ /* 0x000fe400078e00ff */
[----:B------:R-:W-:-:S07]  /*13c00*/  IMAD.MOV.U32 R2, RZ, RZ, R14 ;  /* 0x000000ffff027224 */ /* 0x000fce00078e000e */
[----:B------:R-:W-:Y:S05]  /*13c10*/  WARPSYNC.COLLECTIVE R15, `(.L_x_15287) ;  /* 0x000000000f087348 */ /* 0x000fea0003c00000 */
[----:B------:R0:W1:Y:S02]  /*13c20*/  SHFL.IDX P6, R14, R13, R12, R11 ;  /* 0x0000000c0d0e7389 */ /* 0x00006400000c000b */
[----:B01----:R-:W-:Y:S01]  /*13c30*/  ENDCOLLECTIVE ;  /* 0x000000000000791b */ /* 0x003fe20003800000 */
.L_x_15287:
        /* <DEDUP_REMOVED lines=12> */
.L_x_15288:
[----:B------:R-:W-:Y:S02]  /*13d00*/  IMAD.MOV.U32 R13, RZ, RZ, R24 ;  /* 0x000000ffff0d7224 */ /* 0x000fe400078e0018 */
[----:B------:R-:W-:Y:S01]  /*13d10*/  IMAD.MOV.U32 R12, RZ, RZ, 0x3 ;  /* 0x00000003ff0c7424 */ /* 0x000fe200078e00ff */
[----:B------:R-:W-:-:S07]  /*13d20*/  MOV R2, R14 ;  /* 0x0000000e00027202 */ /* 0x000fce0000000f00 */
[----:B------:R-:W-:Y:S05]  /*13d30*/  WARPSYNC.COLLECTIVE R15, `(.L_x_15289) ;  /* 0x000000000f087348 */ /* 0x000fea0003c00000 */
[----:B------:R0:W1:Y:S02]  /*13d40*/  SHFL.IDX P6, R14, R13, R12, R11 ;  /* 0x0000000c0d0e7389 */ /* 0x00006400000c000b */
[----:B01----:R-:W-:Y:S01]  /*13d50*/  ENDCOLLECTIVE ;  /* 0x000000000000791b */ /* 0x003fe20003800000 */
.L_x_15289:
        /* <DEDUP_REMOVED lines=12> */
.L_x_15290:
[----:B------:R-:W-:Y:S02]  /*13e20*/  IMAD.MOV.U32 R13, RZ, RZ, R24 ;  /* 0x000000ffff0d7224 */ /* 0x000fe400078e0018 */
[----:B------:R-:W-:Y:S02]  /*13e30*/  IMAD.MOV.U32 R12, RZ, RZ, 0x4 ;  /* 0x00000004ff0c7424 */ /* 0x000fe400078e00ff */
[----:B------:R-:W-:-:S07]  /*13e40*/  IMAD.MOV.U32 R2, RZ, RZ, R14 ;  /* 0x000000ffff027224 */ /* 0x000fce00078e000e */
[----:B------:R-:W-:Y:S05]  /*13e50*/  WARPSYNC.COLLECTIVE R15, `(.L_x_15291) ;  /* 0x000000000f087348 */ /* 0x000fea0003c00000 */
[----:B------:R0:W1:Y:S02]  /*13e60*/  SHFL.IDX P6, R14, R13, R12, R11 ;  /* 0x0000000c0d0e7389 */ /* 0x00006400000c000b */
[----:B01----:R-:W-:Y:S01]  /*13e70*/  ENDCOLLECTIVE ;  /* 0x000000000000791b */ /* 0x003fe20003800000 */
.L_x_15291:
[----:B------:R-:W-:-:S05]  /*13e80*/  IADD3 R2, P0, R2, R7, RZ ;  /* 0x0000000702027210 */ /* 0x000fca0007f1e0ff */
[----:B------:R-:W-:-:S05]  /*13e90*/  IMAD.X R3, RZ, RZ, R3, P0 ;  /* 0x000000ffff037224 */ /* 0x000fca00000e0603 */
[----:B------:R-:W-:Y:S01]  /*13ea0*/  @!PT LDS RZ, [RZ] ;  /* 0x00000000fffff984 */ /* 0x000fe20000000800 */
[----:B------:R-:W-:Y:S01]  /*13eb0*/  @!PT LDS RZ, [RZ] ;  /* 0x00000000fffff984 */ /* 0x000fe20000000800 */
[----:B------:R-:W-:Y:S01]  /*13ec0*/  @!PT LDS RZ, [RZ] ;  /* 0x00000000fffff984 */ /* 0x000fe20000000800 */
[----:B------:R0:W-:Y:S01]  /*13ed0*/  LDGSTS.E.BYPASS.LTC128B.128 [R6+0x1c00], desc[UR52][R2.64], !P2 ;  /* 0x01c0000002067fae */ /* 0x0001e2000d101d74 */
[----:B------:R-:W-:Y:S01]  /*13ee0*/  IMAD.MOV.U32 R13, RZ, RZ, R23 ;  /* 0x000000ffff0d7224 */ /* 0x000fe200078e0017 */
[----:B------:R-:W-:Y:S02]  /*13ef0*/  ISETP.LT.OR P2, PT, R8, 0x41, P1 ;  /* 0x000000410800780c */ /* 0x000fe40000f41670 */
[----:B0-----:R-:W-:-:S11]  /*13f00*/  MOV R3, R14 ;  /* 0x0000000e00037202 */ /* 0x001fd60000000f00 */
[----:B------:R-:W-:Y:S05]  /*13f10*/  WARPSYNC.COLLECTIVE R15, `(.L_x_15292) ;  /* 0x000000000f087348 */ /* 0x000fea0003c00000 */
[----:B------:R0:W1:Y:S02]  /*13f20*/  SHFL.IDX P6, R14, R13, R12, R11 ;  /* 0x0000000c0d0e7389 */ /* 0x00006400000c000b */
[----:B01----:R-:W-:Y:S01]  /*13f30*/  ENDCOLLECTIVE ;  /* 0x000000000000791b */ /* 0x003fe20003800000 */
.L_x_15292:
[----:B------:R-:W-:Y:S01]  /*13f40*/  IMAD.MOV.U32 R13, RZ, RZ, R24 ;  /* 0x000000ffff0d7224 */ /* 0x000fe200078e0018 */
[----:B------:R-:W-:Y:S01]  /*13f50*/  MOV R12, 0x5 ;  /* 0x00000005000c7802 */ /* 0x000fe20000000f00 */
[----:B------:R-:W-:-:S07]  /*13f60*/  IMAD.MOV.U32 R2, RZ, RZ, R14 ;  /* 0x000000ffff027224 */ /* 0x000fce00078e000e */
[----:B------:R-:W-:Y:S05]  /*13f70*/  WARPSYNC.COLLECTIVE R15, `(.L_x_15293) ;  /* 0x000000000f087348 */ /* 0x000fea0003c00000 */
[----:B------:R0:W1:Y:S02]  /*13f80*/  SHFL.IDX P6, R14, R13, R12, R11 ;  /* 0x0000000c0d0e7389 */ /* 0x00006400000c000b */
[----:B01----:R-:W-:Y:S01]  /*13f90*/  ENDCOLLECTIVE ;  /* 0x000000000000791b */ /* 0x003fe20003800000 */
.L_x_15293:
        /* <DEDUP_REMOVED lines=12> */
.L_x_15294:
[----:B------:R-:W-:Y:S01]  /*14060*/  MOV R13, R24 ;  /* 0x00000018000d7202 */ /* 0x000fe20000000f00 */
[----:B------:R-:W-:Y:S02]  /*14070*/  IMAD.MOV.U32 R12, RZ, RZ, 0x6 ;  /* 0x00000006ff0c7424 */ /* 0x000fe400078e00ff */
[----:B------:R-:W-:-:S07]  /*14080*/  IMAD.MOV.U32 R2, RZ, RZ, R14 ;  /* 0x000000ffff027224 */ /* 0x000fce00078e000e */
[----:B------:R-:W-:Y:S05]  /*14090*/  WARPSYNC.COLLECTIVE R15, `(.L_x_15295) ;  /* 0x000000000f087348 */ /* 0x000fea0003c00000 */
[----:B------:R0:W1:Y:S02]  /*140a0*/  SHFL.IDX P6, R14, R13, R12, R11 ;  /* 0x0000000c0d0e7389 */ /* 0x00006400000c000b */
[----:B01----:R-:W-:Y:S01]  /*140b0*/  ENDCOLLECTIVE ;  /* 0x000000000000791b */ /* 0x003fe20003800000 */
.L_x_15295:
        /* <DEDUP_REMOVED lines=12> */
.L_x_15296:
[----:B------:R-:W-:Y:S02]  /*14180*/  IMAD.MOV.U32 R13, RZ, RZ, R24 ;  /* 0x000000ffff0d7224 */ /* 0x000fe400078e0018 */
[----:B------:R-:W-:Y:S02]  /*14190*/  IMAD.MOV.U32 R12, RZ, RZ, 0x7 ;  /* 0x00000007ff0c7424 */ /* 0x000fe400078e00ff */
[----:B------:R-:W-:-:S07]  /*141a0*/  IMAD.MOV.U32 R2, RZ, RZ, R14 ;  /* 0x000000ffff027224 */ /* 0x000fce00078e000e */
[----:B------:R-:W-:Y:S05]  /*141b0*/  WARPSYNC.COLLECTIVE R15, `(.L_x_15297) ;  /* 0x000000000f087348 */ /* 0x000fea0003c00000 */
[----:B------:R0:W1:Y:S02]  /*141c0*/  SHFL.IDX P6, R14, R13, R12, R11 ;  /* 0x0000000c0d0e7389 */ /* 0x00006400000c000b */
[----:B01----:R-:W-:Y:S01]  /*141d0*/  ENDCOLLECTIVE ;  /* 0x000000000000791b */ /* 0x003fe20003800000 */
.L_x_15297:
[----:B------:R-:W-:-:S04]  /*141e0*/  IADD3 R2, P0, R2, R7, RZ ;  /* 0x0000000702027210 */ /* 0x000fc80007f1e0ff */
[----:B------:R-:W-:-:S05]  /*141f0*/  IADD3.X R3, RZ, R3, RZ, P0, !PT ;  /* 0x00000003ff037210 */ /* 0x000fca00007fe4ff */
        /* <DEDUP_REMOVED lines=9> */
.L_x_15298:
[----:B------:R-:W-:Y:S01]  /*14290*/  MOV R2, R14 ;  /* 0x0000000e00027202 */ /* 0x000fe20000000f00 */
[----:B------:R-:W-:Y:S06]  /*142a0*/  BRA `(.L_x_15299) ;  /* 0xffffffb400447947 */ /* 0x000fec000383ffff */
.L_x_15182:
[----:B0-----:R0:W1:Y:S02]  /*142b0*/  SYNCS.PHASECHK.TRANS64.TRYWAIT P0, [R0+URZ+0x16860], R3 ;  /* 0x01686003000075a7 */ /* 0x001064000800017f */
[----:B-1----:R-:W-:Y:S05]  /*142c0*/  @!P0 NANOSLEEP.SYNCS 0x989680 ;  /* 0x009896800000895d */ /* 0x002fea0003900000 */
[----:B------:R-:W1:Y:S02]  /*142d0*/  @!P0 SYNCS.PHASECHK.TRANS64 P0, [R0+URZ+0x16860], R3 ;  /* 0x01686003000085a7 */ /* 0x000e64000800007f */
[----:B-1----:R-:W-:Y:S05]  /*142e0*/  @!P0 BRA `(.L_x_15182) ;  /* 0xfffffffc00f08947 */ /* 0x002fea000383ffff */
[----:B------:R-:W-:Y:S05]  /*142f0*/  BRA `(.L_x_15300) ;  /* 0xffffffb800607947 */ /* 0x000fea000383ffff */
.L_x_15183:
        /* <DEDUP_REMOVED lines=8> */
.L_x_15302:
[----:B------:R-:W-:Y:S05]  /*14380*/  BSYNC B0 ;  /* 0x0000000000007941 */ /* 0x000fea0003800000 */
.L_x_15301:
        /* <DEDUP_REMOVED lines=10> */
.L_x_15303:
        /* <DEDUP_REMOVED lines=9> */
.L_x_15304:
        /* <DEDUP_REMOVED lines=11> */
.L_x_15305:
[----:B------:R-:W-:Y:S01]  /*14570*/  IMAD.MOV.U32 R13, RZ, RZ, R24 ;  /* 0x000000ffff0d7224 */ /* 0x000fe200078e0018 */
[----:B------:R-:W-:Y:S01]  /*14580*/  MOV R12, 0x2 ;  /* 0x00000002000c7802 */ /* 0x000fe20000000f00 */
[----:B------:R-:W-:-:S07]  /*14590*/  IMAD.MOV.U32 R9, RZ, RZ, R14 ;  /* 0x000000ffff097224 */ /* 0x000fce00078e000e */
[----:B------:R-:W-:Y:S05]  /*145a0*/  WARPSYNC.COLLECTIVE R15, `(.L_x_15306) ;  /* 0x000000000f087348 */ /* 0x000fea0003c00000 */
[----:B------:R0:W1:Y:S02]  /*145b0*/  SHFL.IDX P6, R14, R13, R12, R11 ;  /* 0x0000000c0d0e7389 */ /* 0x00006400000c000b */
[----:B01----:R-:W-:Y:S01]  /*145c0*/  ENDCOLLECTIVE ;  /* 0x000000000000791b */ /* 0x003fe20003800000 */
.L_x_15306:
        /* <DEDUP_REMOVED lines=12> */
.L_x_15307:
[----:B------:R-:W-:Y:S01]  /*14690*/  MOV R13, R24 ;  /* 0x00000018000d7202 */ /* 0x000fe20000000f00 */
[----:B------:R-:W-:Y:S02]  /*146a0*/  IMAD.MOV.U32 R12, RZ, RZ, 0x3 ;  /* 0x00000003ff0c7424 */ /* 0x000fe400078e00ff */
[----:B------:R-:W-:-:S07]  /*146b0*/  IMAD.MOV.U32 R10, RZ, RZ, R14 ;  /* 0x000000ffff0a7224 */ /* 0x000fce00078e000e */
[----:B------:R-:W-:Y:S05]  /*146c0*/  WARPSYNC.COLLECTIVE R15, `(.L_x_15308) ;  /* 0x000000000f087348 */ /* 0x000fea0003c00000 */
[----:B------:R0:W1:Y:S02]  /*146d0*/  SHFL.IDX P6, R14, R13, R12, R11 ;  /* 0x0000000c0d0e7389 */ /* 0x00006400000c000b */
[----:B01----:R-:W-:Y:S01]  /*146e0*/  ENDCOLLECTIVE ;  /* 0x000000000000791b */ /* 0x003fe20003800000 */
.L_x_15308:
        /* <DEDUP_REMOVED lines=12> */
.L_x_15309:
[----:B------:R-:W-:Y:S02]  /*147b0*/  IMAD.MOV.U32 R13, RZ, RZ, R24 ;  /* 0x000000ffff0d7224 */ /* 0x000fe400078e0018 */
[----:B------:R-:W-:Y:S02]  /*147c0*/  IMAD.MOV.U32 R12, RZ, RZ, 0x4 ;  /* 0x00000004ff0c7424 */ /* 0x000fe400078e00ff */
[----:B------:R-:W-:-:S07]  /*147d0*/  IMAD.MOV.U32 R9, RZ, RZ, R14 ;  /* 0x000000ffff097224 */ /* 0x000fce00078e000e */
[----:B------:R-:W-:Y:S05]  /*147e0*/  WARPSYNC.COLLECTIVE R15, `(.L_x_15310) ;  /* 0x000000000f087348 */ /* 0x000fea0003c00000 */
[----:B------:R0:W1:Y:S02]  /*147f0*/  SHFL.IDX P6, R14, R13, R12, R11 ;  /* 0x0000000c0d0e7389 */ /* 0x00006400000c000b */
[----:B01----:R-:W-:Y:S01]  /*14800*/  ENDCOLLECTIVE ;  /* 0x000000000000791b */ /* 0x003fe20003800000 */
.L_x_15310:
        /* <DEDUP_REMOVED lines=12> */
.L_x_15311:
[----:B------:R-:W-:Y:S02]  /*148d0*/  IMAD.MOV.U32 R13, RZ, RZ, R24 ;  /* 0x000000ffff0d7224 */ /* 0x000fe400078e0018 */
[----:B------:R-:W-:Y:S01]  /*148e0*/  IMAD.MOV.U32 R12, RZ, RZ, 0x5 ;  /* 0x00000005ff0c7424 */ /* 0x000fe200078e00ff */
[----:B------:R-:W-:-:S07]  /*148f0*/  MOV R10, R14 ;  /* 0x0000000e000a7202 */ /* 0x000fce0000000f00 */
[----:B------:R-:W-:Y:S05]  /*14900*/  WARPSYNC.COLLECTIVE R15, `(.L_x_15312) ;  /* 0x000000000f087348 */ /* 0x000fea0003c00000 */
[----:B------:R0:W1:Y:S02]  /*14910*/  SHFL.IDX P6, R14, R13, R12, R11 ;  /* 0x0000000c0d0e7389 */ /* 0x00006400000c000b */
[----:B01----:R-:W-:Y:S01]  /*14920*/  ENDCOLLECTIVE ;  /* 0x000000000000791b */ /* 0x003fe20003800000 */
.L_x_15312:
        /* <DEDUP_REMOVED lines=12> */
.L_x_15313:
[----:B------:R-:W-:Y:S02]  /*149f0*/  IMAD.MOV.U32 R13, RZ, RZ, R24 ;  /* 0x000000ffff0d7224 */ /* 0x000fe400078e0018 */
[----:B------:R-:W-:Y:S02]  /*14a00*/  IMAD.MOV.U32 R12, RZ, RZ, 0x6 ;  /* 0x00000006ff0c7424 */ /* 0x000fe400078e00ff */
[----:B------:R-:W-:-:S07]  /*14a10*/  IMAD.MOV.U32 R9, RZ, RZ, R14 ;  /* 0x000000ffff097224 */ /* 0x000fce00078e000e */
[----:B------:R-:W-:Y:S05]  /*14a20*/  WARPSYNC.COLLECTIVE R15, `(.L_x_15314) ;  /* 0x000000000f087348 */ /* 0x000fea0003c00000 */
[----:B------:R0:W1:Y:S02]  /*14a30*/  SHFL.IDX P6, R14, R13, R12, R11 ;  /* 0x0000000c0d0e7389 */ /* 0x00006400000c000b */
[----:B01----:R-:W-:Y:S01]  /*14a40*/  ENDCOLLECTIVE ;  /* 0x000000000000791b */ /* 0x003fe20003800000 */
.L_x_15314:
        /* <DEDUP_REMOVED lines=8> */
[----:B------:R-:W-:-:S11]  /*14ad0*/  MOV R8, R14 ;  /* 0x0000000e00087202 */ /* 0x000fd60000000f00 */
[----:B0-----:R-:W-:Y:S05]  /*14ae0*/  WARPSYNC.COLLECTIVE R15, `(.L_x_15315) ;  /* 0x000000000f087348 */ /* 0x001fea0003c00000 */
[----:B------:R1:W2:Y:S02]  /*14af0*/  SHFL.IDX P6, R14, R13, R12, R11 ;  /* 0x0000000c0d0e7389 */ /* 0x0002a400000c000b */
[----:B012---:R-:W-:Y:S01]  /*14b00*/  ENDCOLLECTIVE ;  /* 0x000000000000791b */ /* 0x007fe20003800000 */
.L_x_15315:
[----:B------:R-:W-:Y:S02]  /*14b10*/  IMAD.MOV.U32 R13, RZ, RZ, R24 ;  /* 0x000000ffff0d7224 */ /* 0x000fe400078e0018 */
[----:B------:R-:W-:Y:S01]  /*14b20*/  IMAD.MOV.U32 R12, RZ, RZ, 0x7 ;  /* 0x00000007ff0c7424 */ /* 0x000fe200078e00ff */
[----:B------:R-:W-:-:S13]  /*14b30*/  IADD3 R2, P1, R14, R5, RZ ;  /* 0x000000050e027210 */ /* 0x000fda0007f3e0ff */
[----:B------:R-:W-:Y:S05]  /*14b40*/  WARPSYNC.COLLECTIVE R15, `(.L_x_15316) ;  /* 0x000000000f087348 */ /* 0x000fea0003c00000 */
[----:B------:R0:W1:Y:S02]  /*14b50*/  SHFL.IDX P6, R14, R13, R12, R11 ;  /* 0x0000000c0d0e7389 */ /* 0x00006400000c000b */
[----:B01----:R-:W-:Y:S01]  /*14b60*/  ENDCOLLECTIVE ;  /* 0x000000000000791b */ /* 0x003fe20003800000 */
.L_x_15316:
        /* <DEDUP_REMOVED lines=10> */
.L_x_15317:
[----:B------:R-:W-:Y:S05]  /*14c10*/  BRA `(.L_x_15318) ;  /* 0xffffffb400107947 */ /* 0x000fea000383ffff */
.L_x_15188:
        /* <DEDUP_REMOVED lines=8> */
.L_x_15320:
[----:B------:R-:W-:Y:S05]  /*14ca0*/  BSYNC B0 ;  /* 0x0000000000007941 */ /* 0x000fea0003800000 */
.L_x_15319:
        /* <DEDUP_REMOVED lines=9> */
.L_x_15321:
        /* <DEDUP_REMOVED lines=18> */
.L_x_15322:
[----:B------:R-:W-:Y:S01]  /*14e60*/  IMAD.MOV.U32 R12, RZ, RZ, 0x2 ;  /* 0x00000002ff0c7424 */ /* 0x000fe200078e00ff */
[----:B------:R-:W-:-:S05]  /*14e70*/  SEL R4, R14, RZ, P1 ;  /* 0x000000ff0e047207 */ /* 0x000fca0000800000 */
[----:B------:R-:W-:-:S04]  /*14e80*/  IMAD.IADD R4, R17, 0x1, R4 ;  /* 0x0000000111047824 */ /* 0x000fc800078e0204 */
[----:B------:R-:W-:-:S07]  /*14e90*/  IMAD.MOV.U32 R13, RZ, RZ, R4 ;  /* 0x000000ffff0d7224 */ /* 0x000fce00078e0004 */
[----:B------:R-:W-:Y:S05]  /*14ea0*/  WARPSYNC.COLLECTIVE R15, `(.L_x_15323) ;  /* 0x000000000f087348 */ /* 0x000fea0003c00000 */
[----:B------:R0:W1:Y:S02]  /*14eb0*/  SHFL.UP P6, R14, R13, R12, R11 ;  /* 0x0400000c0d0e7389 */ /* 0x00006400000c000b */
[----:B01----:R-:W-:Y:S01]  /*14ec0*/  ENDCOLLECTIVE ;  /* 0x000000000000791b */ /* 0x003fe20003800000 */
.L_x_15323:
[----:B------:R-:W-:Y:S01]  /*14ed0*/  IMAD.MOV.U32 R12, RZ, RZ, 0x4 ;  /* 0x00000004ff0c7424 */ /* 0x000fe200078e00ff */
[----:B------:R-:W-:-:S04]  /*14ee0*/  SEL R3, R14, RZ, P2 ;  /* 0x000000ff0e037207 */ /* 0x000fc80001000000 */
[----:B------:R-:W-:-:S05]  /*14ef0*/  IADD3 R6, R4, R3, RZ ;  /* 0x0000000304067210 */ /* 0x000fca0007ffe0ff */
[----:B------:R-:W-:-:S07]  /*14f00*/  IMAD.MOV.U32 R13, RZ, RZ, R6 ;  /* 0x000000ffff0d7224 */ /* 0x000fce00078e0006 */
[----:B------:R-:W-:Y:S05]  /*14f10*/  WARPSYNC.COLLECTIVE R15, `(.L_x_15324) ;  /* 0x000000000f087348 */ /* 0x000fea0003c00000 */
[----:B------:R0:W1:Y:S02]  /*14f20*/  SHFL.UP P6, R14, R13, R12, R11 ;  /* 0x0400000c0d0e7389 */ /* 0x00006400000c000b */
[----:B01----:R-:W-:Y:S01]  /*14f30*/  ENDCOLLECTIVE ;  /* 0x000000000000791b */ /* 0x003fe20003800000 */
.L_x_15324:
[----:B------:R-:W-:Y:S02]  /*14f40*/  MOV R12, 0x8 ;  /* 0x00000008000c7802 */ /* 0x000fe40000000f00 */
[----:B------:R-:W-:-:S05]  /*14f50*/  SEL R3, R14, RZ, P3 ;  /* 0x000000ff0e037207 */ /* 0x000fca0001800000 */
[----:B------:R-:W-:-:S04]  /*14f60*/  IMAD.IADD R2, R6, 0x1, R3 ;  /* 0x0000000106027824 */ /* 0x000fc800078e0203 */
[----:B------:R-:W-:-:S07]  /*14f70*/  IMAD.MOV.U32 R13, RZ, RZ, R2 ;  /* 0x000000ffff0d7224 */ /* 0x000fce00078e0002 */
[----:B------:R-:W-:Y:S05]  /*14f80*/  WARPSYNC.COLLECTIVE R15, `(.L_x_15325) ;  /* 0x000000000f087348 */ /* 0x000fea0003c00000 */
[----:B------:R0:W1:Y:S02]  /*14f90*/  SHFL.UP P6, R14, R13, R12, R11 ;  /* 0x0400000c0d0e7389 */ /* 0x00006400000c000b */
[----:B01----:R-:W-:Y:S01]  /*14fa0*/  ENDCOLLECTIVE ;  /* 0x000000000000791b */ /* 0x003fe20003800000 */
.L_x_15325:
[----:B------:R-:W-:Y:S01]  /*14fb0*/  IMAD.MOV.U32 R12, RZ, RZ, 0x10 ;  /* 0x00000010ff0c7424 */ /* 0x000fe200078e00ff */
[----:B------:R-:W-:-:S05]  /*14fc0*/  SEL R3, R14, RZ, P4 ;  /* 0x000000ff0e037207 */ /* 0x000fca0002000000 */
[----:B------:R-:W-:-:S04]  /*14fd0*/  IMAD.IADD R3, R2, 0x1, R3 ;  /* 0x0000000102037824 */ /* 0x000fc800078e0203 */
[----:B------:R-:W-:-:S07]  /*14fe0*/  IMAD.MOV.U32 R13, RZ, RZ, R3 ;  /* 0x000000ffff0d7224 */ /* 0x000fce00078e0003 */
[----:B------:R-:W-:Y:S05]  /*14ff0*/  WARPSYNC.COLLECTIVE R15, `(.L_x_15326) ;  /* 0x000000000f087348 */ /* 0x000fea0003c00000 */
[----:B------:R0:W1:Y:S02]  /*15000*/  SHFL.UP P6, R14, R13, R12, R11 ;  /* 0x0400000c0d0e7389 */ /* 0x00006400000c000b */
[----:B01----:R-:W-:Y:S01]  /*15010*/  ENDCOLLECTIVE ;  /* 0x000000000000791b */ /* 0x003fe20003800000 */
.L_x_15326:
        /* <DEDUP_REMOVED lines=8> */
.L_x_15327:
[----:B------:R-:W-:Y:S05]  /*150a0*/  BRA `(.L_x_15328) ;  /* 0xffffffb400187947 */ /* 0x000fea000383ffff */
.L_x_15193:
[----:B------:R-:W-:Y:S01]  /*150b0*/  BSSY B0, `(.L_x_15329) ;  /* 0x0000008000007945 */ /* 0x000fe20003800000 */
[----:B-----5:R-:W-:Y:S01]  /*150c0*/  IMAD.MOV.U32 R13, RZ, RZ, R17 ;  /* 0x000000ffff0d7224 */ /* 0x020fe200078e0011 */
[----:B------:R-:W-:Y:S01]  /*150d0*/  MOV R11, RZ ;  /* 0x000000ff000b7202 */ /* 0x000fe20000000f00 */
[----:B------:R-:W-:Y:S02]  /*150e0*/  IMAD.MOV.U32 R12, RZ, RZ, 0x1 ;  /* 0x00000001ff0c7424 */ /* 0x000fe400078e00ff */
[----:B------:R-:W-:-:S07]  /*150f0*/  IMAD.MOV.U32 R15, RZ, RZ, -0x1 ;  /* 0xffffffffff0f7424 */ /* 0x000fce00078e00ff */
[----:B0-----:R-:W-:Y:S05]  /*15100*/  WARPSYNC.COLLECTIVE R15, `(.L_x_15330) ;  /* 0x000000000f087348 */ /* 0x001fea0003c00000 */
[----:B------:R1:W2:Y:S02]  /*15110*/  SHFL.UP P6, R14, R13, R12, R11 ;  /* 0x0400000c0d0e7389 */ /* 0x0002a400000c000b */
[----:B012---:R-:W-:Y:S01]  /*15120*/  ENDCOLLECTIVE ;  /* 0x000000000000791b */ /* 0x007fe20003800000 */
.L_x_15330:
[----:B------:R-:W-:Y:S05]  /*15130*/  BSYNC B0 ;  /* 0x0000000000007941 */ /* 0x000fea0003800000 */
.L_x_15329:
        /* <DEDUP_REMOVED lines=8> */
.L_x_15331:
[----:B------:R-:W-:Y:S01]  /*151c0*/  IMAD.MOV.U32 R12, RZ, RZ, 0x4 ;  /* 0x00000004ff0c7424 */ /* 0x000fe200078e00ff */
[----:B------:R-:W-:-:S05]  /*151d0*/  SEL R2, R14, RZ, P2 ;  /* 0x000000ff0e027207 */ /* 0x000fca0001000000 */
[----:B------:R-:W-:-:S04]  /*151e0*/  IMAD.IADD R2, R13, 0x1, R2 ;  /* 0x000000010d027824 */ /* 0x000fc800078e0202 */
[----:B------:R-:W-:-:S07]  /*151f0*/  IMAD.MOV.U32 R13, RZ, RZ, R2 ;  /* 0x000000ffff0d7224 */ /* 0x000fce00078e0002 */
[----:B------:R-:W-:Y:S05]  /*15200*/  WARPSYNC.COLLECTIVE R15, `(.L_x_15332) ;  /* 0x000000000f087348 */ /* 0x000fea0003c00000 */
[----:B------:R0:W1:Y:S02]  /*15210*/  SHFL.UP P6, R14, R13, R12, R11 ;  /* 0x0400000c0d0e7389 */ /* 0x00006400000c000b */
[----:B01----:R-:W-:Y:S01]  /*15220*/  ENDCOLLECTIVE ;  /* 0x000000000000791b */ /* 0x003fe20003800000 */
.L_x_15332:
[----:B------:R-:W-:Y:S01]  /*15230*/  IMAD.MOV.U32 R12, RZ, RZ, 0x8 ;  /* 0x00000008ff0c7424 */ /* 0x000fe200078e00ff */
[----:B------:R-:W-:-:S05]  /*15240*/  SEL R3, R14, RZ, P3 ;  /* 0x000000ff0e037207 */ /* 0x000fca0001800000 */
[----:B------:R-:W-:-:S05]  /*15250*/  IMAD.IADD R3, R2, 0x1, R3 ;  /* 0x0000000102037824 */ /* 0x000fca00078e0203 */
[----:B------:R-:W-:-:S07]  /*15260*/  MOV R13, R3 ;  /* 0x00000003000d7202 */ /* 0x000fce0000000f00 */
[----:B------:R-:W-:Y:S05]  /*15270*/  WARPSYNC.COLLECTIVE R15, `(.L_x_15333) ;  /* 0x000000000f087348 */ /* 0x000fea0003c00000 */
[----:B------:R0:W1:Y:S02]  /*15280*/  SHFL.UP P6, R14, R13, R12, R11 ;  /* 0x0400000c0d0e7389 */ /* 0x00006400000c000b */
[----:B01----:R-:W-:Y:S01]  /*15290*/  ENDCOLLECTIVE ;  /* 0x000000000000791b */ /* 0x003fe20003800000 */
.L_x_15333:
[----:B------:R-:W-:Y:S01]  /*152a0*/  IMAD.MOV.U32 R12, RZ, RZ, 0x10 ;  /* 0x00000010ff0c7424 */ /* 0x000fe200078e00ff */
[----:B------:R-:W-:-:S05]  /*152b0*/  SEL R4, R14, RZ, P4 ;  /* 0x000000ff0e047207 */ /* 0x000fca0002000000 */
[----:B------:R-:W-:-:S04]  /*152c0*/  IMAD.IADD R4, R3, 0x1, R4 ;  /* 0x0000000103047824 */ /* 0x000fc800078e0204 */
[----:B------:R-:W-:-:S07]  /*152d0*/  IMAD.MOV.U32 R13, RZ, RZ, R4 ;  /* 0x000000ffff0d7224 */ /* 0x000fce00078e0004 */
[----:B------:R-:W-:Y:S05]  /*152e0*/  WARPSYNC.COLLECTIVE R15, `(.L_x_15334) ;  /* 0x000000000f087348 */ /* 0x000fea0003c00000 */
[----:B------:R0:W1:Y:S02]  /*152f0*/  SHFL.UP P6, R14, R13, R12, R11 ;  /* 0x0400000c0d0e7389 */ /* 0x00006400000c000b */
[----:B01----:R-:W-:Y:S01]  /*15300*/  ENDCOLLECTIVE ;  /* 0x000000000000791b */ /* 0x003fe20003800000 */
.L_x_15334:
        /* <DEDUP_REMOVED lines=8> */
.L_x_15335:
[----:B------:R-:W-:Y:S05]  /*15390*/  BRA `(.L_x_15336) ;  /* 0xffffffb000f87947 */ /* 0x000fea000383ffff */
.L_x_15195:
[----:B------:R-:W-:Y:S01]  /*153a0*/  BSSY B0, `(.L_x_15337) ;  /* 0x0000006000007945 */ /* 0x000fe20003800000 */
[----:B------:R-:W-:Y:S01]  /*153b0*/  PLOP3.LUT P6, PT, P6, PT, PT, 0x8, 0x0 ;  /* 0x000000000000781c */ /* 0x000fe200037ce170 */
[----:B------:R-:W-:-:S12]  /*153c0*/  IMAD.MOV.U32 R15, RZ, RZ, -0x1 ;  /* 0xffffffffff0f7424 */ /* 0x000fd800078e00ff */
[----:B0-----:R-:W-:Y:S05]  /*153d0*/  WARPSYNC.COLLECTIVE R15, `(.L_x_15338) ;  /* 0x000000000f087348 */ /* 0x001fea0003c00000 */
[----:B------:R-:W-:Y:S01]  /*153e0*/  VOTE.ANY R14, PT, P6 ;  /* 0x00000000000e7806 */ /* 0x000fe200030e0100 */
[----:B0-----:R-:W-:Y:S06]  /*153f0*/  ENDCOLLECTIVE ;  /* 0x000000000000791b */ /* 0x001fec0003800000 */
.L_x_15338:
[----:B------:R-:W-:Y:S05]  /*15400*/  BSYNC B0 ;  /* 0x0000000000007941 */ /* 0x000fea0003800000 */
.L_x_15337:
        /* <DEDUP_REMOVED lines=9> */
.L_x_15339:
[----:B------:R-:W-:Y:S01]  /*154a0*/  MOV R17, R14 ;  /* 0x0000000e00117202 */ /* 0x000fe20000000f00 */
[----:B------:R-:W-:Y:S06]  /*154b0*/  BRA `(.L_x_15340) ;  /* 0xffffffb000e87947 */ /* 0x000fec000383ffff */
.L_x_15197:
[----:B------:R-:W-:Y:S01]  /*154c0*/  BSSY B0, `(.L_x_15341) ;  /* 0x0000007000007945 */ /* 0x000fe20003800000 */
[----:B------:R-:W-:Y:S02]  /*154d0*/  IMAD.MOV.U32 R13, RZ, RZ, R3 ;  /* 0x000000ffff0d7224 */ /* 0x000fe400078e0003 */
[----:B------:R-:W-:Y:S02]  /*154e0*/  IMAD.MOV.U32 R11, RZ, RZ, 0x1f ;  /* 0x0000001fff0b7424 */ /* 0x000fe400078e00ff */
[----:B------:R-:W-:-:S07]  /*154f0*/  IMAD.MOV.U32 R15, RZ, RZ, -0x1 ;  /* 0xffffffffff0f7424 */ /* 0x000fce00078e00ff */
[----:B012---:R-:W-:Y:S05]  /*15500*/  WARPSYNC.COLLECTIVE R15, `(.L_x_15342) ;  /* 0x000000000f087348 */ /* 0x007fea0003c00000 */
[----:B------:R3:W4:Y:S02]  /*15510*/  SHFL.IDX P6, R14, R13, R12, R11 ;  /* 0x0000000c0d0e7389 */ /* 0x00072400000c000b */
[----:B01234-:R-:W-:Y:S01]  /*15520*/  ENDCOLLECTIVE ;  /* 0x000000000000791b */ /* 0x01ffe20003800000 */
.L_x_15342:
[----:B------:R-:W-:Y:S05]  /*15530*/  BSYNC B0 ;  /* 0x0000000000007941 */ /* 0x000fea0003800000 */
.L_x_15341:
[----:B------:R-:W-:Y:S05]  /*15540*/  BRA `(.L_x_15196) ;  /* 0xffffffb000e07947 */ /* 0x000fea000383ffff */
.L_x_15201:
[----:B0-----:R0:W1:Y:S02]  /*15550*/  SYNCS.PHASECHK.TRANS64.TRYWAIT P0, [R5+URZ+0x16820], R0 ;  /* 0x01682000050075a7 */ /* 0x001064000800017f */
[----:B-1----:R-:W-:Y:S05]  /*15560*/  @!P0 NANOSLEEP.SYNCS 0x989680 ;  /* 0x009896800000895d */ /* 0x002fea0003900000 */
[----:B------:R-:W1:Y:S02]  /*15570*/  @!P0 SYNCS.PHASECHK.TRANS64 P0, [R5+URZ+0x16820], R0 ;  /* 0x01682000050085a7 */ /* 0x000e64000800007f */
[----:B-1----:R-:W-:Y:S05]  /*15580*/  @!P0 BRA `(.L_x_15201) ;  /* 0xfffffffc00f08947 */ /* 0x002fea000383ffff */
[----:B------:R-:W-:Y:S05]  /*15590*/  BRA `(.L_x_15343) ;  /* 0xffffffb800587947 */ /* 0x000fea000383ffff */
.L_x_15202:
[----:B------:R-:W1:Y:S01]  /*155a0*/  S2R R2, SR_TID.X ;  /* 0x0000000000027919 */ /* 0x000e620000002100 */
[----:B------:R-:W-:Y:S01]  /*155b0*/  BSSY B0, `(.L_x_15344) ;  /* 0x000000a000007945 */ /* 0x000fe20003800000 */
        /* <DEDUP_REMOVED lines=9> */
.L_x_15345:
[----:B------:R-:W-:Y:S05]  /*15650*/  BSYNC B0 ;  /* 0x0000000000007941 */ /* 0x000fea0003800000 */
.L_x_15344:
[----:B------:R-:W-:Y:S05]  /*15660*/  BRA `(.L_x_15346) ;  /* 0xffffffb800407947 */ /* 0x000fea000383ffff */
.L_x_15205:
[----:B------:R-:W-:Y:S01]  /*15670*/  BSSY B1, `(.L_x_15347) ;  /* 0x0000006000017945 */ /* 0x000fe20003800000 */
[----:B------:R-:W-:-:S07]  /*15680*/  IMAD.MOV.U32 R15, RZ, RZ, -0x1 ;  /* 0xffffffffff0f7424 */ /* 0x000fce00078e00ff */
[----:B0-2---:R-:W-:Y:S05]  /*15690*/  WARPSYNC.COLLECTIVE R15, `(.L_x_15348) ;  /* 0x000000000f0c7348 */ /* 0x005fea0003c00000 */
[----:B------:R-:W-:Y:S02]  /*156a0*/  ELECT P6, UR62, PT ;  /* 0x00000000003e782f */ /* 0x000fe400038c0000 */
[----:B------:R-:W-:Y:S01]  /*156b0*/  MOV R14, UR62 ;  /* 0x0000003e000e7c02 */ /* 0x000fe20008000f00 */
[----:B0-2---:R-:W-:Y:S10]  /*156c0*/  ENDCOLLECTIVE ;  /* 0x000000000000791b */ /* 0x005ff40003800000 */
.L_x_15348:
[----:B------:R-:W-:Y:S05]  /*156d0*/  BSYNC B1 ;  /* 0x0000000000017941 */ /* 0x000fea0003800000 */
.L_x_15347:
[----:B------:R-:W-:Y:S05]  /*156e0*/  BRA `(.L_x_15349) ;  /* 0xffffffb800387947 */ /* 0x000fea000383ffff */
.L_x_15207:
[----:B0-----:R0:W1:Y:S02]  /*156f0*/  SYNCS.PHASECHK.TRANS64.TRYWAIT P1, [R3+URZ+0x16840], R2 ;  /* 0x01684002030075a7 */ /* 0x001064000802017f */
[----:B-1----:R-:W-:Y:S05]  /*15700*/  @!P1 NANOSLEEP.SYNCS 0x989680 ;  /* 0x009896800000995d */ /* 0x002fea0003900000 */
[----:B------:R-:W1:Y:S02]  /*15710*/  @!P1 SYNCS.PHASECHK.TRANS64 P1, [R3+URZ+0x16840], R2 ;  /* 0x01684002030095a7 */ /* 0x000e64000802007f */
[----:B-1----:R-:W-:Y:S05]  /*15720*/  @!P1 BRA `(.L_x_15207) ;  /* 0xfffffffc00f09947 */ /* 0x002fea000383ffff */
[----:B------:R-:W-:Y:S05]  /*15730*/  BRA `(.L_x_15350) ;  /* 0xffffffb800587947 */ /* 0x000fea000383ffff */
.L_x_15209:
[----:B-1----:R1:W3:Y:S02]  /*15740*/  SYNCS.PHASECHK.TRANS64.TRYWAIT P1, [R25+URZ+0x16840], R0 ;  /* 0x01684000190075a7 */ /* 0x0022e4000802017f */
[----:B---3--:R-:W-:Y:S05]  /*15750*/  @!P1 NANOSLEEP.SYNCS 0x989680 ;  /* 0x009896800000995d */ /* 0x008fea0003900000 */
[----:B------:R-:W3:Y:S02]  /*15760*/  @!P1 SYNCS.PHASECHK.TRANS64 P1, [R25+URZ+0x16840], R0 ;  /* 0x01684000190095a7 */ /* 0x000ee4000802007f */
[----:B---3--:R-:W-:Y:S05]  /*15770*/  @!P1 BRA `(.L_x_15209) ;  /* 0xfffffffc00f09947 */ /* 0x008fea000383ffff */
[----:B------:R-:W-:Y:S05]  /*15780*/  BRA `(.L_x_15351) ;  /* 0xffffffb800647947 */ /* 0x000fea000383ffff */
.L_x_15211:
[----:B---3--:R3:W4:Y:S02]  /*15790*/  SYNCS.PHASECHK.TRANS64.TRYWAIT P1, [R3+URZ+0x16860], R2 ;  /* 0x01686002030075a7 */ /* 0x008724000802017f */
[----:B----4-:R-:W-:Y:S05]  /*157a0*/  @!P1 NANOSLEEP.SYNCS 0x989680 ;  /* 0x009896800000995d */ /* 0x010fea0003900000 */
[----:B------:R-:W4:Y:S02]  /*157b0*/  @!P1 SYNCS.PHASECHK.TRANS64 P1, [R3+URZ+0x16860], R2 ;  /* 0x01686002030095a7 */ /* 0x000f24000802007f */
[----:B----4-:R-:W-:Y:S05]  /*157c0*/  @!P1 BRA `(.L_x_15211) ;  /* 0xfffffffc00f09947 */ /* 0x010fea000383ffff */
[----:B------:R-:W-:Y:S05]  /*157d0*/  BRA `(.L_x_15352) ;  /* 0xffffffb800607947 */ /* 0x000fea000383ffff */
.L_x_15353:
        /* <DEDUP_REMOVED lines=10> */
.L_x_15881:


//--------------------- .text._ZN7cutlass13device_kernelIN5flash11enable_sm90INS1_16FlashAttnFwdSm90INS1_25CollectiveMainloopFwdSm90ILi2EN4cute5tupleIJNS5_1CILi1EEES8_S8_EEENS6_IJNS7_ILi192EEENS7_ILi128EEENS7_ILi64EEEEEELi64ENS_6half_tEfNS_4arch4Sm90ELb1ELb0ELb1ELb1ELb1ELb1ELb0ELb1ELb1ELb1ELb0ELb0EEENS1_21CollectiveEpilogueFwdINS6_IJSA_SC_SB_EEES9_SE_SG_Li384ELb1ELb1ELb0ELb0EEENS1_36VarlenDynamicPersistentTileSchedulerILi192ELi128ELi384ELi128ELb0ELb1ELb1ELb1ELb1ELb1EEEEEEEEEvNT_6ParamsE --------------------------
	.section	.text._ZN7cutlass13device_kernelIN5flash11enable_sm90INS1_16FlashAttnFwdSm90INS1_25CollectiveMainloopFwdSm90ILi2EN4cute5tupleIJNS5_1CILi1EEES8_S8_EEENS6_IJNS7_ILi192EEENS7_ILi128EEENS7_ILi64EEEEEELi64ENS_6half_tEfNS_4arch4Sm90ELb1ELb0ELb1ELb1ELb1ELb1ELb0ELb1ELb1ELb1ELb0ELb0EEENS1_21CollectiveEpilogueFwdINS6_IJSA_SC_SB_EEES9_SE_SG_Li384ELb1ELb1ELb0ELb0EEENS1_36VarlenDynamicPersistentTileSchedulerILi192ELi128ELi384ELi128ELb0ELb1ELb1ELb1ELb1ELb1EEEEEEEEEvNT_6ParamsE,"ax",@progbits
	.align	128
.text._ZN7cutlass13device_kernelIN5flash11enable_sm90INS1_16FlashAttnFwdSm90INS1_25CollectiveMainloopFwdSm90ILi2EN4cute5tupleIJNS5_1CILi1EEES8_S8_EEENS6_IJNS7_ILi192EEENS7_ILi128EEENS7_ILi64EEEEEELi64ENS_6half_tEfNS_4arch4Sm90ELb1ELb0ELb1ELb1ELb1ELb1ELb0ELb1ELb1ELb1ELb0ELb0EEENS1_21CollectiveEpilogueFwdINS6_IJSA_SC_SB_EEES9_SE_SG_Li384ELb1ELb1ELb0ELb0EEENS1_36VarlenDynamicPersistentTileSchedulerILi192ELi128ELi384ELi128ELb0ELb1ELb1ELb1ELb1ELb1EEEEEEEEEvNT_6ParamsE:
        .type           _ZN7cutlass13device_kernelIN5flash11enable_sm90INS1_16FlashAttnFwdSm90INS1_25CollectiveMainloopFwdSm90ILi2EN4cute5tupleIJNS5_1CILi1EEES8_S8_EEENS6_IJNS7_ILi192EEENS7_ILi128EEENS7_ILi64EEEEEELi64ENS_6half_tEfNS_4arch4Sm90ELb1ELb0ELb1ELb1ELb1ELb1ELb0ELb1ELb1ELb1ELb0ELb0EEENS1_21CollectiveEpilogueFwdINS6_IJSA_SC_SB_EEES9_SE_SG_Li384ELb1ELb1ELb0ELb0EEENS1_36VarlenDynamicPersistentTileSchedulerILi192ELi128ELi384ELi128ELb0ELb1ELb1ELb1ELb1ELb1EEEEEEEEEvNT_6ParamsE,@function
        .size           _ZN7cutlass13device_kernelIN5flash11enable_sm90INS1_16FlashAttnFwdSm90INS1_25CollectiveMainloopFwdSm90ILi2EN4cute5tupleIJNS5_1CILi1EEES8_S8_EEENS6_IJNS7_ILi192EEENS7_ILi128EEENS7_ILi64EEEEEELi64ENS_6half_tEfNS_4arch4Sm90ELb1ELb0ELb1ELb1ELb1ELb1ELb0ELb1ELb1ELb1ELb0ELb0EEENS1_21CollectiveEpilogueFwdINS6_IJSA_SC_SB_EEES9_SE_SG_Li384ELb1ELb1ELb0ELb0EEENS1_36VarlenDynamicPersistentTileSchedulerILi192ELi128ELi384ELi128ELb0ELb1ELb1ELb1ELb1ELb1EEEEEEEEEvNT_6ParamsE,(.L_x_15882 - _ZN7cutlass13device_kernelIN5flash11enable_sm90INS1_16FlashAttnFwdSm90INS1_25CollectiveMainloopFwdSm90ILi2EN4cute5tupleIJNS5_1CILi1EEES8_S8_EEENS6_IJNS7_ILi192EEENS7_ILi128EEENS7_ILi64EEEEEELi64ENS_6half_tEfNS_4arch4Sm90ELb1ELb0ELb1ELb1ELb1ELb1ELb0ELb1ELb1ELb1ELb0ELb0EEENS1_21CollectiveEpilogueFwdINS6_IJSA_SC_SB_EEES9_SE_SG_Li384ELb1ELb1ELb0ELb0EEENS1_36VarlenDynamicPersistentTileSchedulerILi192ELi128ELi384ELi128ELb0ELb1ELb1ELb1ELb1ELb1EEEEEEEEEvNT_6ParamsE)
        .other          _ZN7cutlass13device_kernelIN5flash11enable_sm90INS1_16FlashAttnFwdSm90INS1_25CollectiveMainloopFwdSm90ILi2EN4cute5tupleIJNS5_1CILi1EEES8_S8_EEENS6_IJNS7_ILi192EEENS7_ILi128EEENS7_ILi64EEEEEELi64ENS_6half_tEfNS_4arch4Sm90ELb1ELb0ELb1ELb1ELb1ELb1ELb0ELb1ELb1ELb1ELb0ELb0EEENS1_21CollectiveEpilogueFwdINS6_IJSA_SC_SB_EEES9_SE_SG_Li384ELb1ELb1ELb0ELb0EEENS1_36VarlenDynamicPersistentTileSchedulerILi192ELi128ELi384ELi128ELb0ELb1ELb1ELb1ELb1ELb1EEEEEEEEEvNT_6ParamsE,@"STO_CUDA_ENTRY STV_DEFAULT"
_ZN7cutlass13device_kernelIN5flash11enable_sm90INS1_16FlashAttnFwdSm90INS1_25CollectiveMainloopFwdSm90ILi2EN4cute5tupleIJNS5_1CILi1EEES8_S8_EEENS6_IJNS7_ILi192EEENS7_ILi128EEENS7_ILi64EEEEEELi64ENS_6half_tEfNS_4arch4Sm90ELb1ELb0ELb1ELb1ELb1ELb1ELb0ELb1ELb1ELb1ELb0ELb0EEENS1_21CollectiveEpilogueFwdINS6_IJSA_SC_SB_EEES9_SE_SG_Li384ELb1ELb1ELb0ELb0EEENS1_36VarlenDynamicPersistentTileSchedulerILi192ELi128ELi384ELi128ELb0ELb1ELb1ELb1ELb1ELb1EEEEEEEEEvNT_6ParamsE:
        /* <DEDUP_REMOVED lines=17> */
.L_x_15355:
[----:B------:R-:W-:Y:S05]  /*0110*/  BSYNC B0 ;  /* 0x0000000000007941 */ /* 0x000fea0003800000 */
.L_x_15354:
        /* <DEDUP_REMOVED lines=40> */
.L_x_15356:
        /* <DEDUP_REMOVED lines=22> */
.L_x_15357:
        /* <DEDUP_REMOVED lines=18> */
.L_x_15358:
        /* <DEDUP_REMOVED lines=22> */
.L_x_15359:
        /* <DEDUP_REMOVED lines=22> */
.L_x_15360:
        /* <DEDUP_REMOVED lines=9> */
.L_x_15363:
[----:B------:R-:W-:-:S08]  /*0970*/  NOP ;  /* 0x0000000000007918 */ /* 0x000fd00000000000 */
[----:B------:R-:W0:Y:S02]  /*0980*/  USETMAXREG.TRY_ALLOC.CTAPOOL UP0, 0xa0 ;  /* 0x000000a0000079c8 */ /* 0x000e240008000600 */
[----:B0-----:R-:W-:-:S13]  /*0990*/  PLOP3.LUT P0, PT, PT, PT, UP0, 0x80, 0x0 ;  /* 0x000000000000781c */ /* 0x001fda0003f0f008 */
[----:B------:R-:W-:Y:S05]  /*09a0*/  @!P0 BRA `(.L_x_15363) ;  /* 0xfffffffc00f08947 */ /* 0x000fea000383ffff */
[----:B------:R-:W2:Y:S01]  /*09b0*/  S2R R0, SR_TID.X ;  /* 0x0000000000007919 */ /* 0x000ea20000002100 */
[----:B------:R-:W-:Y:S01]  /*09c0*/  ULDC UR4, c[0x0][0xc3c] ;  /* 0x00030f0000047ab9 */ /* 0x000fe20000000800 */
[----:B--2---:R-:W-:Y:S02]  /*09d0*/  SHF.R.U32.HI R2, RZ, 0x7, R0 ;  /* 0x00000007ff027819 */ /* 0x004fe40000011600 */
[----:B------:R-:W2:Y:S01]  /*09e0*/  LDL.LU R0, [R1+0x4] ;  /* 0x0000040001007983 */ /* 0x000ea20000300800 */
[----:B------:R-:W-:Y:S06]  /*09f0*/  BAR.ARV 0x8, 0x200 ;  /* 0x0208000000007b1d */ /* 0x000fec0000002000 */
[----:B------:R-:W-:Y:S01]  /*0a00*/  ISETP.NE.AND P0, PT, R2, 0x1, PT ;  /* 0x000000010200780c */ /* 0x000fe20003f05270 */
[----:B------:R-:W0:Y:S01]  /*0a10*/  S2R R3, SR_CgaCtaId ;  /* 0x0000000000037919 */ /* 0x000e220000008800 */
[----:B------:R-:W-:-:S11]  /*0a20*/  MOV R2, 0x400 ;  /* 0x0000040000027802 */ /* 0x000fd60000000f00 */
[----:B------:R-:W-:Y:S08]  /*0a30*/  @!P0 BAR.ARV 0x9, 0x100 ;  /* 0x0244000000008b1d */ /* 0x000ff00000002000 */
[----:B------:R-:W-:Y:S01]  /*0a40*/  BAR.SYNC.DEFER_BLOCKING 0x5, 0x200 ;  /* 0x0148000000007b1d */ /* 0x000fe20000010000 */
[----:B0-----:R-:W-:-:S05]  /*0a50*/  LEA R2, R3, R2, 0x18 ;  /* 0x0000000203027211 */ /* 0x001fca00078ec0ff */
[----:B------:R-:W0:Y:S02]  /*0a60*/  LDS.128 R32, [R2+0x168d0] ;  /* 0x0168d00002207984 */ /* 0x000e240000000c00 */
[----:B------:R-:W-:Y:S06]  /*0a70*/  BAR.ARV 0x4, 0x200 ;  /* 0x0108000000007b1d */ /* 0x000fec0000002000 */
[----:B--2---:R-:W-:-:S04]  /*0a80*/  LOP3.LUT R0, R0, 0xfffffffb, RZ, 0xc0, !PT ;  /* 0xfffffffb00007812 */ /* 0x004fc800078ec0ff */
[----:B------:R-:W-:Y:S02]  /*0a90*/  @P0 LOP3.LUT R0, R0, 0x4, RZ, 0xfc, !PT ;  /* 0x0000000400000812 */ /* 0x000fe400078efcff */
[----:B0-----:R-:W-:-:S03]  /*0aa0*/  ISETP.GE.AND P0, PT, R35, UR4, PT ;  /* 0x0000000423007c0c */ /* 0x001fc6000bf06270 */
[----:B------:R0:W-:Y:S10]  /*0ab0*/  STL [R1+0x4], R0 ;  /* 0x0000040001007387 */ /* 0x0001f40000100800 */
[----:B0-----:R-:W-:Y:S05]  /*0ac0*/  @P0 BRA `(.L_x_15364) ;  /* 0x00000194004c0947 */ /* 0x001fea0003800000 */
[----:B------:R-:W2:Y:S01]  /*0ad0*/  LDL.LU R13, [R1+0x30] ;  /* 0x00003000010d7983 */ /* 0x000ea20000300800 */
[----:B------:R-:W0:Y:S02]  /*0ae0*/  S2R R0, SR_TID.X ;  /* 0x0000000000007919 */ /* 0x000e240000002100 */
[----:B0-----:R-:W-:-:S05]  /*0af0*/  VIADD R12, R0, 0xffffff80 ;  /* 0xffffff80000c7836 */ /* 0x001fca0000000000 */
[----:B------:R-:W-:-:S04]  /*0b00*/  SHF.R.S32.HI R0, RZ, 0x1f, R12 ;  /* 0x0000001fff007819 */ /* 0x000fc8000001140c */
[----:B------:R-:W-:-:S04]  /*0b10*/  LEA.HI R3, R0, R12, RZ, 0x7 ;  /* 0x0000000c00037211 */ /* 0x000fc800078f38ff */
[----:B------:R-:W-:-:S05]  /*0b20*/  LOP3.LUT R4, R3, 0xffffff80, RZ, 0xc0, !PT ;  /* 0xffffff8003047812 */ /* 0x000fca00078ec0ff */
[----:B------:R-:W-:Y:S01]  /*0b30*/  IMAD.IADD R11, R12, 0x1, -R4 ;  /* 0x000000010c0b7824 */ /* 0x000fe200078e0a04 */
[----:B------:R-:W-:-:S04]  /*0b40*/  LEA.HI R4, R0, R12, RZ, 0x4 ;  /* 0x0000000c00047211 */ /* 0x000fc800078f20ff */
[----:B------:R-:W-:Y:S02]  /*0b50*/  SHF.R.S32.HI R6, RZ, 0x1f, R11 ;  /* 0x0000001fff067819 */ /* 0x000fe4000001140b */
[----:B------:R-:W-:Y:S02]  /*0b60*/  SHF.R.S32.HI R7, RZ, 0x4, R4 ;  /* 0x00000004ff077819 */ /* 0x000fe40000011404 */
[----:B------:R-:W-:Y:S02]  /*0b70*/  LEA.HI R8, R6, R11, RZ, 0x2 ;  /* 0x0000000b06087211 */ /* 0x000fe400078f10ff */
[----:B------:R-:W-:Y:S02]  /*0b80*/  SHF.R.S32.HI R14, RZ, 0x7, R3 ;  /* 0x00000007ff0e7819 */ /* 0x000fe40000011403 */
[----:B------:R-:W-:Y:S02]  /*0b90*/  LOP3.LUT R3, R4, 0x3fffff0, RZ, 0xc0, !PT ;  /* 0x03fffff004037812 */ /* 0x000fe400078ec0ff */
[----:B------:R-:W-:-:S02]  /*0ba0*/  LEA.HI R5, R0, R12, RZ, 0x5 ;  /* 0x0000000c00057211 */ /* 0x000fc400078f28ff */
[----:B------:R-:W-:Y:S02]  /*0bb0*/  LEA.HI R4, R4, R7, RZ, 0x1 ;  /* 0x0000000704047211 */ /* 0x000fe400078f08ff */
[--C-:B------:R-:W-:Y:S02]  /*0bc0*/  SHF.R.S32.HI R9, RZ, 0x2, R8.reuse ;  /* 0x00000002ff097819 */ /* 0x100fe40000011408 */
[----:B------:R-:W-:Y:S02]  /*0bd0*/  SHF.R.S32.HI R10, RZ, 0x1f, R8 ;  /* 0x0000001fff0a7819 */ /* 0x000fe40000011408 */
[----:B------:R-:W-:Y:S02]  /*0be0*/  SHF.R.S32.HI R15, RZ, 0x5, R5 ;  /* 0x00000005ff0f7819 */ /* 0x000fe40000011405 */
[----:B------:R-:W-:Y:S02]  /*0bf0*/  IADD3 R3, R12, -R3, RZ ;  /* 0x800000030c037210 */ /* 0x000fe40007ffe0ff */
[----:B------:R-:W-:-:S02]  /*0c00*/  LOP3.LUT R4, R4, 0x1ffffffe, RZ, 0xc0, !PT ;  /* 0x1ffffffe04047812 */ /* 0x000fc400078ec0ff */
[----:B------:R-:W-:Y:S01]  /*0c10*/  LEA.HI R10, R10, R9, RZ, 0x3 ;  /* 0x000000090a0a7211 */ /* 0x000fe200078f18ff */
[----:B------:R-:W-:Y:S01]  /*0c20*/  IMAD.HI R5, R14, 0x55555556, RZ ;  /* 0x555555560e057827 */ /* 0x000fe200078e02ff */
[----:B------:R-:W-:Y:S02]  /*0c30*/  LEA.HI R6, R6, R11, RZ, 0x5 ;  /* 0x0000000b06067211 */ /* 0x000fe400078f28ff */
[----:B------:R-:W-:Y:S01]  /*0c40*/  LOP3.LUT R10, R10, 0xfffffff8, RZ, 0xc0, !PT ;  /* 0xfffffff80a0a7812 */ /* 0x000fe200078ec0ff */
[----:B------:R-:W-:Y:S02]  /*0c50*/  IMAD.IADD R4, R7, 0x1, -R4 ;  /* 0x0000000107047824 */ /* 0x000fe400078e0a04 */
[----:B------:R-:W-:Y:S01]  /*0c60*/  IMAD R3, R15, 0x10, R3 ;  /* 0x000000100f037824 */ /* 0x000fe200078e0203 */
[----:B------:R-:W-:Y:S01]  /*0c70*/  LEA.HI R5, R5, R5, RZ, 0x1 ;  /* 0x0000000505057211 */ /* 0x000fe200078f08ff */
[----:B------:R-:W-:Y:S01]  /*0c80*/  IMAD.IADD R9, R9, 0x1, -R10 ;  /* 0x0000000109097824 */ /* 0x000fe200078e0a0a */
[----:B------:R-:W-:-:S02]  /*0c90*/  SHF.R.S32.HI R6, RZ, 0x5, R6 ;  /* 0x00000005ff067819 */ /* 0x000fc40000011406 */
[----:B------:R-:W-:Y:S02]  /*0ca0*/  LEA R7, R3, R4, 0x3 ;  /* 0x0000000403077211 */ /* 0x000fe400078e18ff */
[-C--:B------:R-:W-:Y:S01]  /*0cb0*/  LEA.HI R3, R0, R12.reuse, RZ, 0x2 ;  /* 0x0000000c00037211 */ /* 0x080fe200078f10ff */
[----:B------:R-:W-:Y:S02]  /*0cc0*/  IMAD R5, R5, -0x3, R14 ;  /* 0xfffffffd05057824 */ /* 0x000fe400078e020e */
[----:B------:R-:W-:Y:S01]  /*0cd0*/  IMAD R6, R6, 0x10, R9 ;  /* 0x0000001006067824 */ /* 0x000fe200078e0209 */
[--C-:B------:R-:W-:Y:S02]  /*0ce0*/  SHF.R.S32.HI R23, RZ, 0x2, R3.reuse ;  /* 0x00000002ff177819 */ /* 0x100fe40000011403 */
[----:B------:R-:W-:Y:S01]  /*0cf0*/  SHF.R.S32.HI R4, RZ, 0x1f, R3 ;  /* 0x0000001fff047819 */ /* 0x000fe20000011403 */
[----:B------:R-:W-:Y:S01]  /*0d00*/  IMAD R10, R5, 0x40, R6 ;  /* 0x00000040050a7824 */ /* 0x000fe200078e0206 */
[----:B------:R-:W-:Y:S01]  /*0d10*/  LEA.HI R0, R0, R12, RZ, 0x3 ;  /* 0x0000000c00007211 */ /* 0x000fe200078f18ff */
[----:B------:R-:W-:Y:S01]  /*0d20*/  VIADD R6, R23, 0x60 ;  /* 0x0000006017067836 */ /* 0x000fe20000000000 */
[----:B------:R-:W-:-:S02]  /*0d30*/  LOP3.LUT R3, R3, 0xfffffffc, RZ, 0xc0, !PT ;  /* 0xfffffffc03037812 */ /* 0x000fc400078ec0ff */
[----:B------:R-:W-:Y:S02]  /*0d40*/  LEA.HI R4, R4, R23, RZ, 0x3 ;  /* 0x0000001704047211 */ /* 0x000fe400078f18ff */
[----:B------:R-:W-:Y:S02]  /*0d50*/  SHF.R.S32.HI R5, RZ, 0x3, R0 ;  /* 0x00000003ff057819 */ /* 0x000fe40000011400 */
[----:B------:R-:W-:Y:S01]  /*0d60*/  SHF.R.S32.HI R5, RZ, 0x1f, R6 ;  /* 0x0000001fff057819 */ /* 0x000fe20000011406 */
[----:B------:R-:W-:Y:S01]  /*0d70*/  IMAD.IADD R9, R12, 0x1, -R3 ;  /* 0x000000010c097824 */ /* 0x000fe200078e0a03 */
[----:B------:R-:W-:Y:S02]  /*0d80*/  LOP3.LUT R0, R0, 0xfffffff8, RZ, 0xc0, !PT ;  /* 0xfffffff800007812 */ /* 0x000fe400078ec0ff */
[----:B------:R-:W-:Y:S01]  /*0d90*/  LOP3.LUT R4, R4, 0xfffffff8, RZ, 0xc0, !PT ;  /* 0xfffffff804047812 */ /* 0x000fe200078ec0ff */
[----:B------:R-:W-:Y:S01]  /*0da0*/  IMAD.SHL.U32 R3, R6, 0x40, RZ ;  /* 0x0000004006037824 */ /* 0x000fe200078e00ff */
[----:B------:R-:W-:Y:S01]  /*0db0*/  LEA.HI R5, R5, R6, RZ, 0x3 ;  /* 0x0000000605057211 */ /* 0x000fe200078f18ff */
[----:B------:R-:W-:Y:S01]  /*0dc0*/  IMAD.IADD R0, R12, 0x1, -R0 ;  /* 0x000000010c007824 */ /* 0x000fe200078e0a00 */
[----:B------:R-:W-:Y:S01]  /*0dd0*/  LEA.HI R0, R9, R9, RZ, 0x1 ;  /* 0x0000000909007211 */ /* 0x000fe200078f08ff */
[----:B------:R-:W-:Y:S01]  /*0de0*/  IMAD.IADD R4, R23, 0x1, -R4 ;  /* 0x0000000117047824 */ /* 0x000fe200078e0a04 */
[----:B------:R-:W-:Y:S01]  /*0df0*/  LOP3.LUT R3, R3, 0x1c0, RZ, 0xc0, !PT ;  /* 0x000001c003037812 */ /* 0x000fe200078ec0ff */
[----:B------:R-:W-:Y:S01]  /*0e00*/  IMAD.SHL.U32 R152, R9, 0x4, RZ ;  /* 0x0000000409987824 */ /* 0x000fe200078e00ff */
[----:B------:R-:W-:Y:S01]  /*0e10*/  STL [R1+0x64], R10 ;  /* 0x0000640a01007387 */ /* 0x000fe20000100800 */
[----:B------:R-:W-:Y:S01]  /*0e20*/  IMAD.SHL.U32 R5, R5, 0x40, RZ ;  /* 0x0000004005057824 */ /* 0x000fe200078e00ff */
[----:B------:R-:W-:-:S02]  /*0e30*/  SHF.L.U32 R16, R9, 0x3, RZ ;  /* 0x0000000309107819 */ /* 0x000fc400000006ff */
[----:B------:R-:W-:Y:S01]  /*0e40*/  STL [R1+0x54], RZ ;  /* 0x000054ff01007387 */ /* 0x000fe20000100800 */
[----:B------:R-:W-:Y:S02]  /*0e50*/  LOP3.LUT R0, R0, 0x1ffffffe, RZ, 0xc0, !PT ;  /* 0x1ffffffe00007812 */ /* 0x000fe400078ec0ff */
[----:B------:R-:W-:Y:S01]  /*0e60*/  SHF.R.U32.HI R6, RZ, 0x3, R3 ;  /* 0x00000003ff067819 */ /* 0x000fe20000011603 */
[----:B------:R0:W-:Y:S01]  /*0e70*/  STL [R1+0x30], R4 ;  /* 0x0000300401007387 */ /* 0x0001e20000100800 */
[----:B------:R-:W-:Y:S02]  /*0e80*/  LOP3.LUT R3, R3, 0x38, R16, 0xf8, !PT ;  /* 0x0000003803037812 */ /* 0x000fe400078ef810 */
[----:B------:R-:W-:Y:S02]  /*0e90*/  LOP3.LUT R5, R5, 0xfffffe00, RZ, 0xc0, !PT ;  /* 0xfffffe0005057812 */ /* 0x000fe400078ec0ff */
[----:B------:R-:W-:Y:S01]  /*0ea0*/  LOP3.LUT R8, R8, 0x7ffffffc, RZ, 0xc0, !PT ;  /* 0x7ffffffc08087812 */ /* 0x000fe200078ec0ff */
[----:B------:R-:W-:Y:S01]  /*0eb0*/  IMAD.IADD R0, R9, 0x1, -R0 ;  /* 0x0000000109007824 */ /* 0x000fe200078e0a00 */
[----:B0-----:R-:W-:-:S02]  /*0ec0*/  IADD3 R4, R152, 0x10, RZ ;  /* 0x0000001098047810 */ /* 0x001fc40007ffe0ff */
[----:B------:R-:W-:Y:S02]  /*0ed0*/  LOP3.LUT R3, R5, R3, R6, 0xf6, !PT ;  /* 0x0000000305037212 */ /* 0x000fe400078ef606 */
[----:B------:R-:W-:Y:S01]  /*0ee0*/  SHF.R.S32.HI R6, RZ, 0x1f, R4 ;  /* 0x0000001fff067819 */ /* 0x000fe20000011404 */
[----:B------:R0:W-:Y:S01]  /*0ef0*/  STL [R1], R4 ;  /* 0x0000000401007387 */ /* 0x0001e20000100800 */
[----:B------:R-:W-:-:S03]  /*0f00*/  LEA R0, R0, R10, 0x3 ;  /* 0x0000000a00007211 */ /* 0x000fc600078e18ff */
[----:B------:R1:W-:Y:S01]  /*0f10*/  STL [R1+0x34], R5 ;  /* 0x0000340501007387 */ /* 0x0003e20000100800 */
[----:B------:R-:W-:Y:S02]  /*0f20*/  IMAD R3, R3, 0x2, R2 ;  /* 0x0000000203037824 */ /* 0x000fe400078e0202 */
[----:B0-----:R-:W-:Y:S02]  /*0f30*/  IMAD.SHL.U32 R4, R7, 0x8, RZ ;  /* 0x0000000807047824 */ /* 0x001fe400078e00ff */
[----:B-1----:R-:W-:Y:S01]  /*0f40*/  IMAD.IADD R5, R11, 0x1, -R8 ;  /* 0x000000010b057824 */ /* 0x002fe200078e0a08 */
[----:B------:R0:W-:Y:S04]  /*0f50*/  STL [R1+0x5c], R6 ;  /* 0x00005c0601007387 */ /* 0x0001e80000100800 */
[----:B------:R0:W-:Y:S04]  /*0f60*/  STL [R1+0x38], R5 ;  /* 0x0000380501007387 */ /* 0x0001e80000100800 */
[----:B------:R0:W-:Y:S04]  /*0f70*/  STL [R1+0x68], R4 ;  /* 0x0000680401007387 */ /* 0x0001e80000100800 */
[----:B------:R0:W-:Y:S04]  /*0f80*/  STL [R1+0x3c], R0 ;  /* 0x00003c0001007387 */ /* 0x0001e80000100800 */
[----:B------:R0:W-:Y:S01]  /*0f90*/  STL [R1+0x60], R3 ;  /* 0x0000600301007387 */ /* 0x0001e20000100800 */
[----:B------:R-:W-:Y:S01]  /*0fa0*/  VIADD R18, R16, 0x20 ;  /* 0x0000002010127836 */ /* 0x000fe20000000000 */
[----:B------:R-:W-:Y:S01]  /*0fb0*/  MOV R22, RZ ;  /* 0x000000ff00167202 */ /* 0x000fe20000000f00 */
[----:B------:R-:W-:Y:S01]  /*0fc0*/  IMAD.MOV.U32 R19, RZ, RZ, RZ ;  /* 0x000000ffff137224 */ /* 0x000fe200078e00ff */
[----:B------:R-:W-:Y:S01]  /*0fd0*/  SHF.R.S32.HI R17, RZ, 0x1f, R16 ;  /* 0x0000001fff117819 */ /* 0x000fe20000011410 */
[----:B------:R-:W-:Y:S01]  /*0fe0*/  IMAD.MOV.U32 R157, RZ, RZ, RZ ;  /* 0x000000ffff9d7224 */ /* 0x000fe200078e00ff */
[----:B------:R-:W-:Y:S01]  /*0ff0*/  SHF.R.S32.HI R155, RZ, 0x1f, R18 ;  /* 0x0000001fff9b7819 */ /* 0x000fe20000011412 */
[----:B------:R-:W-:Y:S01]  /*1000*/  IMAD.MOV.U32 R154, RZ, RZ, RZ ;  /* 0x000000ffff9a7224 */ /* 0x000fe200078e00ff */
[----:B0-2---:R-:W-:-:S07]  /*1010*/  LOP3.LUT R156, R13, 0x1, RZ, 0xfc, !PT ;  /* 0x000000010d9c7812 */ /* 0x005fce00078efcff */
.L_x_15509:
[----:B0-2--5:R-:W0:Y:S02]  /*1020*/  LDC.64 R4, c[0x0][0xc88] ;  /* 0x00032200ff047b82 */ /* 0x025e240000000a00 */
[----:B0-----:R-:W-:-:S05]  /*1030*/  IMAD.WIDE R4, R35, 0x4, R4 ;  /* 0x0000000423047825 */ /* 0x001fca00078e0204 */
[----:B----4-:R-:W2:Y:S01]  /*1040*/  LDG.E R0, desc[UR40][R4.64] ;  /* 0x0000002804007981 */ /* 0x010ea2000c1e1900 */
        /* <DEDUP_REMOVED lines=11> */
[C---:B------:R-:W-:Y:S01]  /*1100*/  @P1 LEA R6, P2, R0.reuse, UR4, 0x2 ;  /* 0x0000000400061c11 */ /* 0x040fe2000f8410ff */
[C---:B------:R-:W-:Y:S01]  /*1110*/  IMAD.SHL.U32 R36, R0.reuse, 0x4, RZ ;  /* 0x0000000400247824 */ /* 0x040fe200078e00ff */
[C-C-:B------:R-:W-:Y:S01]  /*1120*/  SHF.L.U64.HI R32, R0.reuse, 0x2, R3.reuse ;  /* 0x0000000200207819 */ /* 0x140fe20000010203 */
[----:B------:R0:W-:Y:S01]  /*1130*/  STL [R1+0x58], R3 ;  /* 0x0000580301007387 */ /* 0x0001e20000100800 */
[----:B------:R-:W-:-:S02]  /*1140*/  @P1 LEA.HI.X R7, R0, UR5, R3, 0x2, P2 ;  /* 0x0000000500071c11 */ /* 0x000fc400090f1403 */
[----:B------:R-:W-:Y:S01]  /*1150*/  ISETP.NE.U32.AND P2, PT, RZ, UR8, PT ;  /* 0x00000008ff007c0c */ /* 0x000fe2000bf45070 */
[----:B------:R-:W-:Y:S01]  /*1160*/  ULDC UR4, c[0x0][0x288] ;  /* 0x0000a20000047ab9 */ /* 0x000fe20000000800 */
[----:B------:R-:W-:Y:S01]  /*1170*/  IADD3 R8, P3, R36, UR6, RZ ;  /* 0x0000000624087c10 */ /* 0x000fe2000ff7e0ff */
[----:B-1----:R1:W-:Y:S01]  /*1180*/  STL [R1+0x48], R36 ;  /* 0x0000482401007387 */ /* 0x0023e20000100800 */
[----:B------:R-:W-:Y:S01]  /*1190*/  ISETP.NE.AND.EX P2, PT, RZ, UR9, PT, P2 ;  /* 0x00000009ff007c0c */ /* 0x000fe2000bf45320 */
[----:B0-----:R-:W-:Y:S01]  /*11a0*/  IMAD.MOV.U32 R3, RZ, RZ, RZ ;  /* 0x000000ffff037224 */ /* 0x001fe200078e00ff */
[----:B------:R-:W-:Y:S01]  /*11b0*/  IADD3.X R9, R32, UR7, RZ, P3, !PT ;  /* 0x0000000720097c10 */ /* 0x000fe20009ffe4ff */
[----:B------:R-:W-:Y:S01]  /*11c0*/  IMAD.U32 R10, RZ, RZ, UR4 ;  /* 0x00000004ff0a7e24 */ /* 0x000fe2000f8e00ff */
[----:B------:R-:W-:Y:S01]  /*11d0*/  ULDC.64 UR4, c[0x0][0x418] ;  /* 0x0001060000047ab9 */ /* 0x000fe20000000a00 */
[----:B------:R1:W-:Y:S04]  /*11e0*/  STL [R1+0x4c], R32 ;  /* 0x00004c2001007387 */ /* 0x0003e80000100800 */
[----:B------:R1:W5:Y:S04]  /*11f0*/  @P1 LDG.E R3, desc[UR40][R6.64] ;  /* 0x0000002806031981 */ /* 0x000368000c1e1900 */
[----:B------:R-:W-:Y:S01]  /*1200*/  @P2 IADD3 R4, P1, R36, UR8, RZ ;  /* 0x0000000824042c10 */ /* 0x000fe2000ff3e0ff */
[----:B------:R1:W5:Y:S03]  /*1210*/  @P0 LDG.E R31, desc[UR40][R8.64] ;  /* 0x00000028081f0981 */ /* 0x000366000c1e1900 */
[----:B------:R-:W-:-:S05]  /*1220*/  @P2 IADD3.X R5, R32, UR9, RZ, P1, !PT ;  /* 0x0000000920052c10 */ /* 0x000fca0008ffe4ff */
[----:B------:R-:W2:Y:S01]  /*1230*/  @P2 LDG.E R10, desc[UR40][R4.64] ;  /* 0x00000028040a2981 */ /* 0x000ea2000c1e1900 */
        /* <DEDUP_REMOVED lines=10> */
[----:B--2---:R1:W-:Y:S01]  /*12e0*/  STL [R1+0x10], R10 ;  /* 0x0000100a01007387 */ /* 0x0043e20000100800 */
[----:B------:R-:W-:Y:S05]  /*12f0*/  @P2 BRA `(.L_x_15365) ;  /* 0x0000000000282947 */ /* 0x000fea0003800000 */
[----:B------:R-:W-:Y:S02]  /*1300*/  ULDC.64 UR4, c[0x0][0xa00] ;  /* 0x0002800000047ab9 */ /* 0x000fe40000000a00 */
[----:B------:R-:W-:-:S04]  /*1310*/  ISETP.NE.U32.AND P1, PT, RZ, UR4, PT ;  /* 0x00000004ff007c0c */ /* 0x000fc8000bf25070 */
[----:B------:R-:W-:-:S13]  /*1320*/  ISETP.NE.AND.EX P1, PT, RZ, UR5, PT, P1 ;  /* 0x00000005ff007c0c */ /* 0x000fda000bf25310 */
[----:B------:R-:W-:Y:S05]  /*1330*/  @!P1 BRA `(.L_x_15365) ;  /* 0x0000000000189947 */ /* 0x000fea0003800000 */
[----:B------:R-:W0:Y:S02]  /*1340*/  LDC.64 R4, c[0x0][0xa00] ;  /* 0x00028000ff047b82 */ /* 0x000e240000000a00 */
[----:B0-----:R-:W-:-:S05]  /*1350*/  IMAD.WIDE R4, R28, 0x4, R4 ;  /* 0x000000041c047825 */ /* 0x001fca00078e0204 */
[----:B------:R-:W2:Y:S04]  /*1360*/  LDG.E R0, desc[UR40][R4.64] ;  /* 0x0000002804007981 */ /* 0x000ea8000c1e1900 */
[----:B-1----:R-:W2:Y:S02]  /*1370*/  LDG.E R7, desc[UR40][R4.64+0x4] ;  /* 0x0000042804077981 */ /* 0x002ea4000c1e1900 */
[----:B--2---:R-:W-:-:S05]  /*1380*/  IMAD.IADD R10, R7, 0x1, -R0 ;  /* 0x00000001070a7824 */ /* 0x004fca00078e0a00 */
[----:B------:R0:W-:Y:S02]  /*1390*/  STL [R1+0x10], R10 ;  /* 0x0000100a01007387 */ /* 0x0001e40000100800 */
.L_x_15365:
[----:B------:R-:W-:Y:S01]  /*13a0*/  ULDC.64 UR4, c[0x0][0xa20] ;  /* 0x0002880000047ab9 */ /* 0x000fe20000000a00 */
[----:B------:R2:W-:Y:S01]  /*13b0*/  STL [R1+0x40], R34 ;  /* 0x0000402201007387 */ /* 0x0005e20000100800 */
[----:B------:R-:W-:-:S04]  /*13c0*/  ISETP.NE.U32.AND P1, PT, RZ, UR4, PT ;  /* 0x00000004ff007c0c */ /* 0x000fc8000bf25070 */
[----:B------:R-:W-:-:S13]  /*13d0*/  ISETP.NE.AND.EX P1, PT, RZ, UR5, PT, P1 ;  /* 0x00000005ff007c0c */ /* 0x000fda000bf25310 */
[----:B--2---:R-:W-:Y:S05]  /*13e0*/  @!P1 BRA `(.L_x_15366) ;  /* 0x0000000000109947 */ /* 0x004fea0003800000 */
[----:B------:R-:W-:-:S04]  /*13f0*/  IADD3 R4, P0, R36, UR4, RZ ;  /* 0x0000000424047c10 */ /* 0x000fc8000ff1e0ff */
[----:B------:R-:W-:-:S05]  /*1400*/  IADD3.X R5, R32, UR5, RZ, P0, !PT ;  /* 0x0000000520057c10 */ /* 0x000fca00087fe4ff */
[----:B------:R2:W5:Y:S01]  /*1410*/  LDG.E R30, desc[UR40][R4.64] ;  /* 0x00000028041e7981 */ /* 0x000562000c1e1900 */
[----:B------:R-:W-:Y:S05]  /*1420*/  BRA `(.L_x_15367) ;  /* 0x0000000000107947 */ /* 0x000fea0003800000 */
.L_x_15366:
[----:B------:R-:W-:Y:S05]  /*1430*/  @!P0 BRA `(.L_x_15367) ;  /* 0x00000000000c8947 */ /* 0x000fea0003800000 */
[----:B------:R-:W2:Y:S04]  /*1440*/  LDG.E R5, desc[UR40][R8.64] ;  /* 0x0000002808057981 */ /* 0x000ea8000c1e1900 */
[----:B------:R-:W2:Y:S02]  /*1450*/  LDG.E R30, desc[UR40][R8.64+0x4] ;  /* 0x00000428081e7981 */ /* 0x000ea4000c1e1900 */
[----:B--2---:R-:W-:-:S07]  /*1460*/  IMAD.IADD R30, R30, 0x1, -R5 ;  /* 0x000000011e1e7824 */ /* 0x004fce00078e0a05 */
.L_x_15367:
[----:B------:R-:W-:Y:S01]  /*1470*/  ULDC.64 UR4, c[0x0][0xa10] ;  /* 0x0002840000047ab9 */ /* 0x000fe20000000a00 */
[----:B-1----:R-:W1:Y:S01]  /*1480*/  LDC R8, c[0x0][0x448] ;  /* 0x00011200ff087b82 */ /* 0x002e620000000800 */
[----:B------:R-:W-:-:S04]  /*1490*/  ISETP.NE.U32.AND P0, PT, RZ, UR4, PT ;  /* 0x00000004ff007c0c */ /* 0x000fc8000bf05070 */
[----:B------:R-:W-:Y:S01]  /*14a0*/  ISETP.NE.AND.EX P0, PT, RZ, UR5, PT, P0 ;  /* 0x00000005ff007c0c */ /* 0x000fe2000bf05300 */
[----:B------:R-:W-:-:S12]  /*14b0*/  ULDC.64 UR4, c[0x0][0xa30] ;  /* 0x00028c0000047ab9 */ /* 0x000fd80000000a00 */
[----:B--2---:R-:W2:Y:S02]  /*14c0*/  @P0 LDC.64 R4, c[0x0][0xa10] ;  /* 0x00028400ff040b82 */ /* 0x004ea40000000a00 */
[----:B--2---:R-:W-:-:S05]  /*14d0*/  @P0 IMAD.WIDE R4, R28, 0x4, R4 ;  /* 0x000000041c040825 */ /* 0x004fca00078e0204 */
[----:B------:R-:W2:Y:S04]  /*14e0*/  @P0 LDG.E R0, desc[UR40][R4.64] ;  /* 0x0000002804000981 */ /* 0x000ea8000c1e1900 */
[----:B------:R3:W2:Y:S01]  /*14f0*/  @P0 LDG.E R9, desc[UR40][R4.64+0x4] ;  /* 0x0000042804090981 */ /* 0x0006a2000c1e1900 */
[----:B------:R-:W-:Y:S02]  /*1500*/  ISETP.NE.U32.AND P1, PT, RZ, UR4, PT ;  /* 0x00000004ff007c0c */ /* 0x000fe4000bf25070 */
[----:B-----5:R-:W-:Y:S02]  /*1510*/  MOV R24, R30 ;  /* 0x0000001e00187202 */ /* 0x020fe40000000f00 */
        /* <DEDUP_REMOVED lines=8> */
[----:B------:R1:W-:Y:S01]  /*15a0*/  STL [R1+0x24], R12 ;  /* 0x0000240c01007387 */ /* 0x0003e20000100800 */
[----:B------:R-:W-:-:S05]  /*15b0*/  IMAD.MOV R27, RZ, RZ, -R8 ;  /* 0x000000ffff1b7224 */ /* 0x000fca00078e0a08 */
[----:B------:R-:W-:Y:S01]  /*15c0*/  VIMNMX R27, RZ, R27, !PT ;  /* 0x0000001bff1b7248 */ /* 0x000fe20007fe0100 */
[----:B------:R-:W3:Y:S08]  /*15d0*/  @P1 LDC R11, c[0x0][0x44c] ;  /* 0x00011300ff0b1b82 */ /* 0x000ef00000000800 */
[----:B------:R-:W0:Y:S01]  /*15e0*/  @P1 LDC R5, c[0x0][0x450] ;  /* 0x00011400ff051b82 */ /* 0x000e220000000800 */
[----:B--2---:R-:W-:-:S02]  /*15f0*/  @P0 IMAD.IADD R29, R9, 0x1, -R0 ;  /* 0x00000001091d0824 */ /* 0x004fc400078e0a00 */
[----:B---3--:R-:W-:-:S04]  /*1600*/  @P1 IMAD.HI.U32 R0, R4, R11, RZ ;  /* 0x0000000b04001227 */ /* 0x008fc800078e00ff */
[----:B----4-:R-:W-:Y:S01]  /*1610*/  IMAD.IADD R6, R8, 0x1, R29 ;  /* 0x0000000108067824 */ /* 0x010fe200078e021d */
[----:B0-----:R-:W-:-:S04]  /*1620*/  @P1 SHF.R.U32.HI R4, RZ, R5, R0 ;  /* 0x00000005ff041219 */ /* 0x001fc80000011600 */
[C---:B------:R-:W-:Y:S01]  /*1630*/  IADD3 R83, R6.reuse, 0x80, -R10 ;  /* 0x0000008006537810 */ /* 0x040fe20007ffe80a */
[----:B------:R1:W-:Y:S01]  /*1640*/  STL [R1+0x1c], R6 ;  /* 0x00001c0601007387 */ /* 0x0003e20000100800 */
[----:B------:R-:W-:-:S03]  /*1650*/  IADD3 R0, R6, 0x7f, RZ ;  /* 0x0000007f06007810 */ /* 0x000fc60007ffe0ff */
        /* <DEDUP_REMOVED lines=11> */
[----:B------:R-:W-:-:S04]  /*1710*/  SHF.R.U32.HI R27, RZ, 0x7, R27 ;  /* 0x00000007ff1b7819 */ /* 0x000fc8000001161b */
[----:B------:R-:W-:-:S07]  /*1720*/  MOV R26, R27 ;  /* 0x0000001b001a7202 */ /* 0x000fce0000000f00 */
[----:B------:R-:W-:-:S05]  /*1730*/  @P0 VIADD R0, R0, 0x7f ;  /* 0x0000007f00000836 */ /* 0x000fca0000000000 */
[----:B------:R-:W-:-:S04]  /*1740*/  @P0 SHF.R.S32.HI R3, RZ, 0x1f, R0 ;  /* 0x0000001fff030819 */ /* 0x000fc80000011400 */
[----:B------:R-:W-:-:S04]  /*1750*/  @P0 LEA.HI R3, R3, R0, RZ, 0x7 ;  /* 0x0000000003030211 */ /* 0x000fc800078f38ff */
[----:B------:R-:W-:Y:S02]  /*1760*/  @P0 SHF.R.S32.HI R26, RZ, 0x7, R3 ;  /* 0x00000007ff1a0819 */ /* 0x000fe40000011403 */
[----:B------:R-:W-:Y:S02]  /*1770*/  PLOP3.LUT P0, PT, PT, PT, PT, 0x80, 0x0 ;  /* 0x000000000000781c */ /* 0x000fe40003f0f070 */
        /* <DEDUP_REMOVED lines=22> */
.L_x_15370:
[----:B------:R-:W-:Y:S05]  /*18e0*/  BSYNC B6 ;  /* 0x0000000000067941 */ /* 0x000fea0003800000 */
.L_x_15369:
        /* <DEDUP_REMOVED lines=20> */
.L_x_15372:
[----:B------:R-:W-:Y:S05]  /*1a30*/  BSYNC B6 ;  /* 0x0000000000067941 */ /* 0x000fea0003800000 */
.L_x_15371:
[----:B------:R-:W2:Y:S01]  /*1a40*/  LDL R35, [R1+0x30] ;  /* 0x0000300001237983 */ /* 0x000ea20000100800 */
[----:B------:R-:W-:Y:S01]  /*1a50*/  ULDC.64 UR4, c[0x0][0x9f8] ;  /* 0x00027e0000047ab9 */ /* 0x000fe20000000a00 */
[----:B------:R-:W0:Y:S01]  /*1a60*/  LDC.64 R4, c[0x0][0x3f8] ;  /* 0x0000fe00ff047b82 */ /* 0x000e220000000a00 */
[----:B------:R-:W-:Y:S01]  /*1a70*/  ISETP.NE.U32.AND P0, PT, RZ, UR4, PT ;  /* 0x00000004ff007c0c */ /* 0x000fe2000bf05070 */
[----:B------:R-:W3:Y:S03]  /*1a80*/  LDL.LU R14, [R1+0x4] ;  /* 0x00000400010e7983 */ /* 0x000ee60000300800 */
[----:B------:R-:W-:Y:S01]  /*1a90*/  ISETP.NE.AND.EX P0, PT, RZ, UR5, PT, P0 ;  /* 0x00000005ff007c0c */ /* 0x000fe2000bf05300 */
[----:B------:R-:W4:Y:S02]  /*1aa0*/  LDL R12, [R1+0x34] ;  /* 0x00003400010c7983 */ /* 0x000f240000100800 */
[----:B------:R-:W1:Y:S08]  /*1ab0*/  LDC R59, c[0x0][0x3f4] ;  /* 0x0000fd00ff3b7b82 */ /* 0x000e700000000800 */
[----:B------:R-:W1:Y:S02]  /*1ac0*/  LDC.64 R62, c[0x0][0x408] ;  /* 0x00010200ff3e7b82 */ /* 0x000e640000000a00 */
[----:B------:R-:W-:-:S04]  /*1ad0*/  @P0 IADD3 R6, P1, R36, UR4, RZ ;  /* 0x0000000424060c10 */ /* 0x000fc8000ff3e0ff */
[----:B------:R-:W-:-:S05]  /*1ae0*/  @P0 IADD3.X R7, R32, UR5, RZ, P1, !PT ;  /* 0x0000000520070c10 */ /* 0x000fca0008ffe4ff */
[----:B------:R0:W4:Y:S01]  /*1af0*/  @P0 LDG.E R28, desc[UR40][R6.64] ;  /* 0x00000028061c0981 */ /* 0x000122000c1e1900 */
[----:B------:R-:W1:Y:S01]  /*1b00*/  S2R R32, SR_TID.X ;  /* 0x0000000000207919 */ /* 0x000e620000002100 */
[----:B------:R-:W-:Y:S02]  /*1b10*/  SHF.R.S32.HI R3, RZ, 0x1f, R23 ;  /* 0x0000001fff037819 */ /* 0x000fe40000011417 */
[----:B------:R-:W-:-:S03]  /*1b20*/  SHF.R.S32.HI R153, RZ, 0x1f, R152 ;  /* 0x0000001fff997819 */ /* 0x000fc60000011498 */
[-C--:B0-----:R-:W-:Y:S01]  /*1b30*/  IMAD R0, R3, R4.reuse, RZ ;  /* 0x0000000403007224 */ /* 0x081fe200078e02ff */
[----:B-----5:R-:W-:Y:S01]  /*1b40*/  SHF.R.S32.HI R7, RZ, 0x1f, R24 ;  /* 0x0000001fff077819 */ /* 0x020fe20000011418 */
[----:B------:R-:W-:Y:S01]  /*1b50*/  IMAD.WIDE.U32 R8, R23, R4, R152 ;  /* 0x0000000417087225 */ /* 0x000fe200078e0098 */
[----:B-1----:R-:W-:-:S03]  /*1b60*/  ISETP.GE.AND P0, PT, R16, R59, PT ;  /* 0x0000003b1000720c */ /* 0x002fc60003f06270 */
[C---:B------:R-:W-:Y:S02]  /*1b70*/  IMAD R13, R23.reuse, R5, R0 ;  /* 0x00000005170d7224 */ /* 0x040fe400078e0200 */
[----:B------:R-:W-:-:S04]  /*1b80*/  IMAD.WIDE.U32 R10, R23, R4, R16 ;  /* 0x00000004170a7225 */ /* 0x000fc800078e0010 */
[----:B------:R-:W-:Y:S01]  /*1b90*/  IMAD R0, R3, R62, RZ ;  /* 0x0000003e03007224 */ /* 0x000fe200078e02ff */
[----:B------:R-:W-:Y:S01]  /*1ba0*/  IADD3 R36, R32, -0x80, RZ ;  /* 0xffffff8020247810 */ /* 0x000fe20007ffe0ff */
[----:B------:R-:W-:Y:S01]  /*1bb0*/  IMAD R6, R7, R4, RZ ;  /* 0x0000000407067224 */ /* 0x000fe200078e02ff */
[----:B------:R-:W-:Y:S01]  /*1bc0*/  SEL R3, R59, RZ, P0 ;  /* 0x000000ff3b037207 */ /* 0x000fe20000000000 */
[----:B------:R-:W-:Y:S02]  /*1bd0*/  IMAD.IADD R9, R9, 0x1, R13 ;  /* 0x0000000109097824 */ /* 0x000fe400078e020d */
[----:B------:R-:W-:Y:S02]  /*1be0*/  IMAD.IADD R11, R13, 0x1, R11 ;  /* 0x000000010d0b7824 */ /* 0x000fe400078e020b */
[-C--:B------:R-:W-:Y:S01]  /*1bf0*/  IMAD R7, R7, R62.reuse, RZ ;  /* 0x0000003e07077224 */ /* 0x080fe200078e02ff */
[----:B------:R-:W-:Y:S01]  /*1c00*/  IADD3 R3, R16, R3, RZ ;  /* 0x0000000310037210 */ /* 0x000fe20007ffe0ff */
[----:B------:R-:W-:Y:S01]  /*1c10*/  IMAD.WIDE.U32 R52, R23, R62, R152 ;  /* 0x0000003e17347225 */ /* 0x000fe200078e0098 */
[----:B------:R-:W-:-:S03]  /*1c20*/  SHF.L.U64.HI R66, R4, 0x7, R5 ;  /* 0x0000000704427819 */ /* 0x000fc60000010205 */
[C---:B------:R-:W-:Y:S02]  /*1c30*/  IMAD R15, R23.reuse, R63, R0 ;  /* 0x0000003f170f7224 */ /* 0x040fe400078e0200 */
[----:B------:R-:W-:Y:S01]  /*1c40*/  IMAD.WIDE.U32 R54, R23, R62, R16 ;  /* 0x0000003e17367225 */ /* 0x000fe200078e0010 */
[----:B------:R-:W-:-:S03]  /*1c50*/  SHF.L.U64.HI R64, R62, 0x7, R63 ;  /* 0x000000073e407819 */ /* 0x000fc6000001023f */
[----:B------:R-:W-:Y:S02]  /*1c60*/  IMAD.IADD R68, R31, 0x1, R30 ;  /* 0x000000011f447824 */ /* 0x000fe400078e021e */
[----:B------:R-:W-:Y:S01]  /*1c70*/  IMAD.WIDE.U32 R20, R24, R4, R8 ;  /* 0x0000000418147225 */ /* 0x000fe200078e0008 */
[----:B------:R-:W-:-:S03]  /*1c80*/  SHF.R.S32.HI R0, RZ, 0x1f, R3 ;  /* 0x0000001fff007819 */ /* 0x000fc60000011403 */
[----:B------:R-:W-:-:S04]  /*1c90*/  IMAD.WIDE.U32 R30, R24, R4, R10 ;  /* 0x00000004181e7225 */ /* 0x000fc800078e000a */
[----:B------:R-:W-:Y:S02]  /*1ca0*/  IMAD.SHL.U32 R65, R4, 0x80, RZ ;  /* 0x0000008004417824 */ /* 0x000fe400078e00ff */
[----:B------:R-:W-:Y:S02]  /*1cb0*/  IMAD R7, R24, R63, R7 ;  /* 0x0000003f18077224 */ /* 0x000fe400078e0207 */
[----:B------:R-:W-:Y:S02]  /*1cc0*/  IMAD.IADD R53, R53, 0x1, R15 ;  /* 0x0000000135357824 */ /* 0x000fe400078e020f */
[----:B------:R-:W-:Y:S01]  /*1cd0*/  IMAD.IADD R55, R15, 0x1, R55 ;  /* 0x000000010f377824 */ /* 0x000fe200078e0237 */
[----:B------:R-:W-:Y:S01]  /*1ce0*/  LEA.HI R0, R0, R3, RZ, 0x3 ;  /* 0x0000000300007211 */ /* 0x000fe200078f18ff */
[----:B------:R-:W-:-:S04]  /*1cf0*/  IMAD.WIDE.U32 R52, R24, R62, R52 ;  /* 0x0000003e18347225 */ /* 0x000fc800078e0034 */
[----:B------:R-:W-:-:S04]  /*1d00*/  IMAD.WIDE.U32 R54, R24, R62, R54 ;  /* 0x0000003e18367225 */ /* 0x000fc800078e0036 */
[----:B------:R-:W-:Y:S01]  /*1d10*/  IMAD R3, R24, R5, R6 ;  /* 0x0000000518037224 */ /* 0x000fe200078e0206 */
[----:B------:R-:W-:-:S03]  /*1d20*/  LOP3.LUT R6, R0, 0xfffffff8, RZ, 0xc0, !PT ;  /* 0xfffffff800067812 */ /* 0x000fc600078ec0ff */
[----:B------:R-:W-:Y:S01]  /*1d30*/  IMAD.IADD R56, R3, 0x1, R31 ;  /* 0x0000000103387824 */ /* 0x000fe200078e021f */
[----:B------:R-:W-:Y:S01]  /*1d40*/  IADD3 R57, R21, R3, RZ ;  /* 0x0000000315397210 */ /* 0x000fe20007ffe0ff */
[----:B------:R-:W-:Y:S01]  /*1d50*/  IMAD.SHL.U32 R62, R62, 0x80, RZ ;  /* 0x000000803e3e7824 */ /* 0x000fe200078e00ff */
[----:B------:R-:W-:Y:S01]  /*1d60*/  SHF.R.S32.HI R61, RZ, 0x1f, R34 ;  /* 0x0000001fff3d7819 */ /* 0x000fe20000011422 */
[----:B------:R-:W-:Y:S01]  /*1d70*/  IMAD.SHL.U32 R59, R59, 0x2, RZ ;  /* 0x000000023b3b7824 */ /* 0x000fe200078e00ff */
[C---:B--2---:R-:W-:Y:S01]  /*1d80*/  LOP3.LUT P1, RZ, R35.reuse, 0x4, RZ, 0xc0, !PT ;  /* 0x0000000423ff7812 */ /* 0x044fe2000782c0ff */
[----:B------:R-:W-:Y:S01]  /*1d90*/  IMAD.SHL.U32 R67, R35, 0x40, RZ ;  /* 0x0000004023437824 */ /* 0x000fe200078e00ff */
[----:B------:R-:W-:Y:S02]  /*1da0*/  SHF.R.U32.HI R35, RZ, 0x7, R32 ;  /* 0x00000007ff237819 */ /* 0x000fe40000011620 */
[----:B---3--:R-:W-:Y:S02]  /*1db0*/  LOP3.LUT R14, R14, 0xfffffffd, RZ, 0xc0, !PT ;  /* 0xfffffffd0e0e7812 */ /* 0x008fe400078ec0ff */
[----:B------:R-:W-:-:S04]  /*1dc0*/  SHF.R.S32.HI R32, RZ, 0x1f, R36 ;  /* 0x0000001fff207819 */ /* 0x000fc80000011424 */
[----:B------:R-:W-:-:S03]  /*1dd0*/  LEA.HI R32, R32, R36, RZ, 0x2 ;  /* 0x0000002420207211 */ /* 0x000fc600078f10ff */
[----:B------:R-:W-:Y:S02]  /*1de0*/  @P1 LOP3.LUT R14, R14, 0x2, RZ, 0xfc, !PT ;  /* 0x000000020e0e1812 */ /* 0x000fe400078efcff */
[----:B------:R-:W-:-:S03]  /*1df0*/  LOP3.LUT R32, R32, 0xfffffffc, RZ, 0xc0, !PT ;  /* 0xfffffffc20207812 */ /* 0x000fc600078ec0ff */
[----:B------:R0:W-:Y:S01]  /*1e00*/  STL [R1+0x4], R14 ;  /* 0x0000040e01007387 */ /* 0x0001e20000100800 */
[----:B------:R-:W-:Y:S01]  /*1e10*/  LOP3.LUT R67, R67, 0x1c0, RZ, 0xc0, !PT ;  /* 0x000001c043437812 */ /* 0x000fe200078ec0ff */
[----:B------:R-:W-:Y:S01]  /*1e20*/  IMAD.IADD R32, R36, 0x1, -R32 ;  /* 0x0000000124207824 */ /* 0x000fe200078e0a20 */
[----:B------:R-:W-:Y:S02]  /*1e30*/  ISETP.NE.AND P6, PT, R35, 0x1, PT ;  /* 0x000000012300780c */ /* 0x000fe40003fc5270 */
[----:B0-----:R-:W-:-:S04]  /*1e40*/  SHF.R.S32.HI R14, RZ, 0x1f, R36 ;  /* 0x0000001fff0e7819 */ /* 0x001fc80000011424 */
[----:B------:R-:W-:Y:S01]  /*1e50*/  LEA.HI R14, R14, R36, RZ, 0x5 ;  /* 0x000000240e0e7211 */ /* 0x000fe200078f28ff */
[----:B------:R-:W-:Y:S01]  /*1e60*/  VIADD R36, R23, 0x60 ;  /* 0x0000006017247836 */ /* 0x000fe20000000000 */
[----:B------:R-:W-:Y:S02]  /*1e70*/  SHF.R.U32.HI R63, RZ, 0x3, R67 ;  /* 0x00000003ff3f7819 */ /* 0x000fe40000011643 */
[----:B------:R-:W-:Y:S02]  /*1e80*/  LOP3.LUT R4, R67, 0x18, R16, 0xf8, !PT ;  /* 0x0000001843047812 */ /* 0x000fe400078ef810 */
[----:B------:R-:W-:Y:S02]  /*1e90*/  SHF.L.U32 R36, R36, 0x6, RZ ;  /* 0x0000000624247819 */ /* 0x000fe400000006ff */
[----:B------:R-:W-:Y:S02]  /*1ea0*/  LOP3.LUT R4, R4, R63, RZ, 0x3c, !PT ;  /* 0x0000003f04047212 */ /* 0x000fe400078e3cff */
[----:B------:R-:W-:Y:S01]  /*1eb0*/  SHF.R.S32.HI R14, RZ, 0x5, R14 ;  /* 0x00000005ff0e7819 */ /* 0x000fe2000001140e */
[----:B------:R-:W-:Y:S01]  /*1ec0*/  VIADD R82, R35, 0x8 ;  /* 0x0000000823527836 */ /* 0x000fe20000000000 */
[----:B------:R-:W-:Y:S01]  /*1ed0*/  LOP3.LUT R36, R36, 0x1c0, RZ, 0xc0, !PT ;  /* 0x000001c024247812 */ /* 0x000fe200078ec0ff */
[----:B------:R-:W-:-:S02]  /*1ee0*/  IMAD R60, R32, 0x60, R23 ;  /* 0x00000060203c7824 */ /* 0x000fc400078e0217 */
[----:B------:R-:W-:Y:S01]  /*1ef0*/  IMAD R58, R14, 0x200, R4 ;  /* 0x000002000e3a7824 */ /* 0x000fe200078e0204 */
[--C-:B------:R-:W-:Y:S01]  /*1f00*/  LOP3.LUT R4, R67, 0x38, R0.reuse, 0xf8, !PT ;  /* 0x0000003843047812 */ /* 0x100fe200078ef800 */
[----:B------:R-:W-:Y:S02]  /*1f10*/  IMAD.IADD R35, R53, 0x1, R7 ;  /* 0x0000000135237824 */ /* 0x000fe400078e0207 */
[----:B------:R-:W-:Y:S01]  /*1f20*/  IMAD.IADD R32, R7, 0x1, R55 ;  /* 0x0000000107207824 */ /* 0x000fe200078e0237 */
[--C-:B------:R-:W-:Y:S02]  /*1f30*/  SHF.R.S32.HI R7, RZ, 0x3, R0.reuse ;  /* 0x00000003ff077819 */ /* 0x100fe40000011400 */
[----:B------:R-:W-:Y:S01]  /*1f40*/  LOP3.LUT R0, R36, 0x38, R0, 0xf8, !PT ;  /* 0x0000003824007812 */ /* 0x000fe200078ef800 */
[----:B------:R-:W-:Y:S01]  /*1f50*/  VIADD R36, R23, 0x60 ;  /* 0x0000006017247836 */ /* 0x000fe20000000000 */
[----:B------:R-:W-:Y:S05]  /*1f60*/  @!P6 WARPSYNC.ALL ;  /* 0x000000000000e948 */ /* 0x000fea0003800000 */
[----:B------:R-:W-:Y:S01]  /*1f70*/  IMAD.SHL.U32 R36, R36, 0x40, RZ ;  /* 0x0000004024247824 */ /* 0x000fe200078e00ff */
[----:B------:R-:W-:Y:S01]  /*1f80*/  LOP3.LUT R3, R4, R63, RZ, 0x3c, !PT ;  /* 0x0000003f04037212 */ /* 0x000fe200078e3cff */
[----:B------:R-:W-:-:S03]  /*1f90*/  ULDC UR4, c[0x0][0x2f4] ;  /* 0x0000bd0000047ab9 */ /* 0x000fc60000000800 */
[----:B------:R-:W-:-:S04]  /*1fa0*/  LOP3.LUT R36, R36, 0x1c0, RZ, 0xc0, !PT ;  /* 0x000001c024247812 */ /* 0x000fc800078ec0ff */
[----:B------:R-:W-:-:S04]  /*1fb0*/  SHF.R.U32.HI R36, RZ, 0x3, R36 ;  /* 0x00000003ff247819 */ /* 0x000fc80000011624 */
[----:B------:R-:W-:Y:S01]  /*1fc0*/  LOP3.LUT R0, R0, R36, RZ, 0x3c, !PT ;  /* 0x0000002400007212 */ /* 0x000fe200078e3cff */
[----:B------:R-:W-:Y:S01]  /*1fd0*/  IMAD R3, R14, 0x200, R3 ;  /* 0x000002000e037824 */ /* 0x000fe200078e0203 */
[----:B------:R-:W-:Y:S01]  /*1fe0*/  @!P6 BAR.SYNC.DEFER_BLOCKING 0x9, 0x100 ;  /* 0x024400000000eb1d */ /* 0x000fe20000010000 */
[----:B------:R-:W-:Y:S02]  /*1ff0*/  ISETP.GE.AND P1, PT, R16, UR4, PT ;  /* 0x0000000410007c0c */ /* 0x000fe4000bf26270 */
[----:B------:R-:W-:Y:S01]  /*2000*/  ISETP.GE.AND P2, PT, R18, UR4, PT ;  /* 0x0000000412007c0c */ /* 0x000fe2000bf46270 */
[----:B----4-:R-:W-:Y:S01]  /*2010*/  IMAD.IADD R0, R12, 0x1, R0 ;  /* 0x000000010c007824 */ /* 0x010fe200078e0200 */
[----:B------:R-:W-:Y:S02]  /*2020*/  SHF.R.S32.HI R5, RZ, 0x1f, R28 ;  /* 0x0000001fff057819 */ /* 0x000fe4000001141c */
[----:B------:R-:W-:-:S09]  /*2030*/  SHF.R.S32.HI R4, RZ, 0x1f, R6 ;  /* 0x0000001fff047819 */ /* 0x000fd20000011406 */
.L_x_15428:
[----:B--2---:R-:W2:Y:S01]  /*2040*/  LDL R38, [R1+0x30] ;  /* 0x0000300001267983 */ /* 0x004ea20000100800 */
[----:B------:R-:W0:Y:S03]  /*2050*/  LDC R73, c[0x0][0x430] ;  /* 0x00010c00ff497b82 */ /* 0x000e260000000800 */
[----:B---34-:R-:W3:Y:S01]  /*2060*/  LDL.LU R37, [R1+0x4] ;  /* 0x0000040001257983 */ /* 0x018ee20000300800 */
[----:B------:R-:W-:Y:S02]  /*2070*/  IADD3 R26, R26, -0x1, RZ ;  /* 0xffffffff1a1a7810 */ /* 0x000fe40007ffe0ff */
[----:B------:R-:W-:Y:S02]  /*2080*/  MOV R72, RZ ;  /* 0x000000ff00487202 */ /* 0x000fe40000000f00 */
[----:B------:R-:W1:Y:S01]  /*2090*/  LDC R78, c[0x0][0x3f4] ;  /* 0x0000fd00ff4e7b82 */ /* 0x000e620000000800 */
[----:B------:R-:W-:-:S04]  /*20a0*/  IMAD R8, R26, 0x80, R60 ;  /* 0x000000801a087824 */ /* 0x000fc800078e023c */
[----:B------:R-:W-:Y:S01]  /*20b0*/  IMAD.IADD R36, R68, 0x1, R8 ;  /* 0x0000000144247824 */ /* 0x000fe200078e0208 */
[----:B------:R-:W-:-:S03]  /*20c0*/  ISETP.GE.AND P3, PT, R8, R29, PT ;  /* 0x0000001d0800720c */ /* 0x000fc60003f66270 */
[----:B------:R-:W-:Y:S01]  /*20d0*/  IMAD.MOV.U32 R12, RZ, RZ, R36 ;  /* 0x000000ffff0c7224 */ /* 0x000fe200078e0024 */
[----:B------:R-:W-:Y:S02]  /*20e0*/  ISETP.GT.OR P3, PT, R60, 0x7f, P3 ;  /* 0x0000007f3c00780c */ /* 0x000fe40001f64670 */
[----:B0-----:R-:W-:-:S11]  /*20f0*/  ISETP.NE.AND P4, PT, R73, 0x1, PT ;  /* 0x000000014900780c */ /* 0x001fd60003f85270 */
        /* <DEDUP_REMOVED lines=16> */
[----:B------:R-:W-:Y:S05]  /*2200*/  YIELD ;  /* 0x0000000000007946 */ /* 0x000fea0003800000 */
[C---:B------:R-:W-:Y:S01]  /*2210*/  VIADD R70, R10.reuse, 0x20 ;  /* 0x000000200a467836 */ /* 0x040fe20000000000 */
[----:B------:R-:W-:Y:S01]  /*2220*/  BSSY B0, `(.L_x_15373) ;  /* 0x0000305000007945 */ /* 0x000fe20003800000 */
[----:B------:R-:W-:Y:S01]  /*2230*/  IMAD.MOV R12, RZ, RZ, -R12 ;  /* 0x000000ffff0c7224 */ /* 0x000fe200078e0a0c */
[----:B------:R-:W-:-:S03]  /*2240*/  LEA R71, R10, R25, 0x1 ;  /* 0x000000190a477211 */ /* 0x000fc600078e08ff */
[----:B------:R-:W-:Y:S01]  /*2250*/  IMAD R73, R73, R12, R36 ;  /* 0x0000000c49497224 */ /* 0x000fe200078e0224 */
[----:B--2---:R-:W-:Y:S02]  /*2260*/  LOP3.LUT P5, RZ, R38, 0x4, RZ, 0xc0, !PT ;  /* 0x0000000426ff7812 */ /* 0x004fe400078ac0ff */
[----:B---3--:R-:W-:-:S04]  /*2270*/  LOP3.LUT R37, R37, 0xfffffffe, RZ, 0xc0, !PT ;  /* 0xfffffffe25257812 */ /* 0x008fc800078ec0ff */
[----:B------:R-:W-:Y:S02]  /*2280*/  @P3 LOP3.LUT R37, R37, 0x1, RZ, 0xfc, !PT ;  /* 0x0000000125253812 */ /* 0x000fe400078efcff */
[----:B------:R-:W-:-:S03]  /*2290*/  ISETP.GE.AND P3, PT, R78, 0x1, PT ;  /* 0x000000014e00780c */ /* 0x000fc60003f66270 */
[----:B------:R0:W-:Y:S02]  /*22a0*/  STL [R1+0x4], R37 ;  /* 0x0000042501007387 */ /* 0x0001e40000100800 */
[----:B------:R-:W-:-:S04]  /*22b0*/  @P5 VIADD R70, R10, 0xffffffe0 ;  /* 0xffffffe00a465836 */ /* 0x000fc80000000000 */
[----:B------:R-:W-:-:S04]  /*22c0*/  IMAD R70, R70, 0x2, R25 ;  /* 0x0000000246467824 */ /* 0x000fc800078e0219 */
[----:B0-----:R-:W-:Y:S05]  /*22d0*/  @!P3 BRA `(.L_x_15374) ;  /* 0x0000002800d4b947 */ /* 0x001fea0003800000 */
        /* <DEDUP_REMOVED lines=20> */
[----:B------:R-:W-:Y:S02]  /*2420*/  SHF.R.S32.HI R8, RZ, 0x1f, R26 ;  /* 0x0000001fff087819 */ /* 0x000fe4000001141a */
[----:B------:R-:W-:Y:S01]  /*2430*/  IMAD.IADD R9, R87, 0x1, R11 ;  /* 0x0000000157097824 */ /* 0x000fe200078e020b */
[----:B------:R-:W-:Y:S01]  /*2440*/  LEA R85, P3, R86, UR4, 0x1 ;  /* 0x0000000456557c11 */ /* 0x000fe2000f8608ff */
[----:B------:R-:W-:Y:S01]  /*2450*/  ULDC.U8 UR4, c[0x0][0x410] ;  /* 0x0001040000047ab9 */ /* 0x000fe20000000000 */
[----:B------:R-:W-:-:S02]  /*2460*/  IMAD R13, R64, R26, RZ ;  /* 0x0000001a400d7224 */ /* 0x000fc400078e02ff */
        /* <DEDUP_REMOVED lines=9> */
[----:B------:R0:W5:Y:S01]  /*2500*/  LDL R80, [R1] ;  /* 0x0000000001507983 */ /* 0x0001620000100800 */
        /* <DEDUP_REMOVED lines=31> */
.L_x_15377:
[----:B------:R-:W-:Y:S05]  /*2700*/  BSYNC B1 ;  /* 0x0000000000017941 */ /* 0x000fea0003800000 */
.L_x_15376:
[----:B0-----:R-:W-:Y:S01]  /*2710*/  VIADD R12, R23, 0x60 ;  /* 0x00000060170c7836 */ /* 0x001fe20000000000 */
[----:B------:R-:W-:Y:S01]  /*2720*/  BSSY B1, `(.L_x_15378) ;  /* 0x0000021000017945 */ /* 0x000fe20003800000 */
[----:B-----5:R-:W-:Y:S01]  /*2730*/  MOV R15, R44 ;  /* 0x0000002c000f7202 */ /* 0x020fe20000000f00 */
[----:B------:R-:W-:Y:S02]  /*2740*/  IMAD.MOV.U32 R79, RZ, RZ, R45 ;  /* 0x000000ffff4f7224 */ /* 0x000fe400078e002d */
        /* <DEDUP_REMOVED lines=30> */
.L_x_15379:
[----:B------:R-:W-:Y:S05]  /*2930*/  BSYNC B1 ;  /* 0x0000000000017941 */ /* 0x000fea0003800000 */
.L_x_15378:
        /* <DEDUP_REMOVED lines=9> */
[----:B------:R-:W-:Y:S02]  /*29d0*/  ISETP.NE.AND P5, PT, R156, 0x3, PT ;  /* 0x000000039c00780c */ /* 0x000fe40003fa5270 */
        /* <DEDUP_REMOVED lines=17> */
.L_x_15380:
[----:B------:R-:W-:Y:S01]  /*2af0*/  IMAD R69, R19, 0x8, R2 ;  /* 0x0000000813457824 */ /* 0x000fe200078e0202 */
[----:B------:R-:W-:Y:S01]  /*2b00*/  SHF.L.U32 R77, R157, 0x1f, RZ ;  /* 0x0000001f9d4d7819 */ /* 0x000fe200000006ff */
[----:B------:R-:W-:Y:S03]  /*2b10*/  BSSY B1, `(.L_x_15381) ;  /* 0x0000003000017945 */ /* 0x000fe60003800000 */
[----:B------:R-:W0:Y:S02]  /*2b20*/  SYNCS.PHASECHK.TRANS64.TRYWAIT P6, [R69+URZ+0x16890], R77 ;  /* 0x0168904d450075a7 */ /* 0x000e2400080c017f */
[----:B0-----:R-:W-:Y:S05]  /*2b30*/  @!P6 BRA `(.L_x_15382) ;  /* 0x000001740038e947 */ /* 0x001fea0003800000 */
.L_x_15624:
[----:B------:R-:W-:Y:S05]  /*2b40*/  BSYNC B1 ;  /* 0x0000000000017941 */ /* 0x000fea0003800000 */
.L_x_15381:
[----:B------:R-:W-:-:S03]  /*2b50*/  UMOV UR4, 0xffffffff ;  /* 0xffffffff00047882 */ /* 0x000fc60000000000 */
[----:B------:R-:W-:Y:S05]  /*2b60*/  BRA.DIV UR4, `(.L_x_15383) ;  /* 0x0000017604407947 */ /* 0x000fea000b800000 */
[----:B------:R1:W2:Y:S04]  /*2b70*/  SHFL.IDX PT, R79, R86, RZ, 0x1c1f ;  /* 0x001c1fff564f7589 */ /* 0x0002a800000e0000 */
[----:B------:R1:W3:Y:S02]  /*2b80*/  SHFL.IDX PT, R14, R85, RZ, 0x1c1f ;  /* 0x001c1fff550e7589 */ /* 0x0002e400000e0000 */
.L_x_15628:
        /* <DEDUP_REMOVED lines=13> */
[----:B------:R-:W-:Y:S01]  /*2c60*/  HADD2.F32 R11, -RZ, R9.H1_H1 ;  /* 0x30000009ff0b7230 */ /* 0x000fe20000004100 */
[----:B------:R-:W-:Y:S01]  /*2c70*/  SHF.R.U32.HI R51, RZ, 0x10, R51 ;  /* 0x00000010ff337819 */ /* 0x000fe20000011633 */
[----:B------:R-:W-:Y:S01]  /*2c80*/  HADD2.F32 R50, -RZ, R48.H0_H0 ;  /* 0x20000030ff327230 */ /* 0x000fe20000004100 */
[----:B------:R-:W-:Y:S01]  /*2c90*/  SHF.R.U32.HI R49, RZ, 0x10, R49 ;  /* 0x00000010ff317819 */ /* 0x000fe20000011631 */
[----:B------:R-:W-:Y:S02]  /*2ca0*/  HADD2.F32 R92, -RZ, R92.H0_H0 ;  /* 0x2000005cff5c7230 */ /* 0x000fe40000004100 */
[----:B------:R-:W-:Y:S02]  /*2cb0*/  HADD2.F32 R51, -RZ, R51.H0_H0 ;  /* 0x20000033ff337230 */ /* 0x000fe40000004100 */
[----:B------:R-:W-:-:S02]  /*2cc0*/  HADD2.F32 R9, -RZ, R9.H0_H0 ;  /* 0x20000009ff097230 */ /* 0x000fc40000004100 */
        /* <DEDUP_REMOVED lines=31> */
.L_x_15389:
[----:B------:R-:W-:Y:S05]  /*2ec0*/  BSYNC B3 ;  /* 0x0000000000037941 */ /* 0x000fea0003800000 */
.L_x_15388:
[----:B0-----:R4:W-:Y:S02]  /*2ed0*/  ST.E.128 desc[UR40][R12.64], R8 ;  /* 0x000000080c007985 */ /* 0x0019e4000c101d28 */
.L_x_15387:
[----:B------:R-:W-:Y:S05]  /*2ee0*/  BSYNC B2 ;  /* 0x0000000000027941 */ /* 0x000fea0003800000 */
.L_x_15386:
[----:B------:R-:W-:Y:S05]  /*2ef0*/  @P2 BRA `(.L_x_15385) ;  /* 0x0000000000c82947 */ /* 0x000fea0003800000 */
[----:B------:R-:W5:Y:S01]  /*2f00*/  LDL R15, [R1] ;  /* 0x00000000010f7983 */ /* 0x000f620000100800 */
[C---:B---34-:R-:W-:Y:S01]  /*2f10*/  LEA R12, P3, R18.reuse, R14, 0x1 ;  /* 0x0000000e120c7211 */ /* 0x058fe200078608ff */
[----:B------:R-:W-:Y:S02]  /*2f20*/  BSSY B2, `(.L_x_15390) ;  /* 0x000002e000027945 */ /* 0x000fe40003800000 */
[----:B------:R3:W4:Y:S01]  /*2f30*/  LDS.128 R8, [R70+0xe000] ;  /* 0x00e0000046087984 */ /* 0x0007220000000c00 */
[----:B--2---:R-:W-:Y:S02]  /*2f40*/  LEA.HI.X R13, R18, R79, R155, 0x1, P3 ;  /* 0x0000004f120d7211 */ /* 0x004fe400018f0c9b */
[----:B-----5:R-:W-:-:S13]  /*2f50*/  ISETP.GE.AND P3, PT, R15, R78, PT ;  /* 0x0000004e0f00720c */ /* 0x020fda0003f66270 */
[----:B---34-:R-:W-:Y:S05]  /*2f60*/  @P3 BRA `(.L_x_15391) ;  /* 0x0000000000a43947 */ /* 0x018fea0003800000 */
[--C-:B------:R-:W-:Y:S01]  /*2f70*/  SHF.R.U64 R44, R44, 0x10, R45.reuse ;  /* 0x000000102c2c7819 */ /* 0x100fe2000000122d */
[--C-:B------:R-:W-:Y:S01]  /*2f80*/  HADD2.F32 R15, -RZ, R11.reuse.H1_H1 ;  /* 0x3000000bff0f7230 */ /* 0x100fe20000004100 */
[----:B------:R-:W-:Y:S01]  /*2f90*/  SHF.R.U32.HI R49, RZ, 0x10, R45 ;  /* 0x00000010ff317819 */ /* 0x000fe2000001162d */
[----:B------:R-:W-:Y:S01]  /*2fa0*/  HADD2.F32 R11, -RZ, R11.H0_H0 ;  /* 0x2000000bff0b7230 */ /* 0x000fe20000004100 */
[--C-:B------:R-:W-:Y:S01]  /*2fb0*/  SHF.R.U64 R45, R46, 0x10, R47.reuse ;  /* 0x000000102e2d7819 */ /* 0x100fe2000000122f */
[----:B------:R-:W-:Y:S01]  /*2fc0*/  HADD2.F32 R44, -RZ, R44.H0_H0 ;  /* 0x2000002cff2c7230 */ /* 0x000fe20000004100 */
[----:B------:R-:W-:Y:S01]  /*2fd0*/  SHF.R.U32.HI R48, RZ, 0x10, R47 ;  /* 0x00000010ff307819 */ /* 0x000fe2000001162f */
[----:B------:R-:W-:Y:S01]  /*2fe0*/  HADD2.F32 R46, -RZ, R49.H0_H0 ;  /* 0x20000031ff2e7230 */ /* 0x000fe20000004100 */
[----:B------:R-:W-:Y:S01]  /*2ff0*/  MOV R14, R10 ;  /* 0x0000000a000e7202 */ /* 0x000fe20000000f00 */
[----:B------:R-:W-:Y:S02]  /*3000*/  HADD2.F32 R45, -RZ, R45.H0_H0 ;  /* 0x2000002dff2d7230 */ /* 0x000fe40000004100 */
[----:B------:R-:W-:-:S02]  /*3010*/  HADD2.F32 R48, -RZ, R48.H0_H0 ;  /* 0x20000030ff307230 */ /* 0x000fc40000004100 */
[--C-:B------:R-:W-:Y:S02]  /*3020*/  HADD2.F32 R10, -RZ, R9.reuse.H1_H1 ;  /* 0x30000009ff0a7230 */ /* 0x100fe40000004100 */
[----:B------:R-:W-:Y:S02]  /*3030*/  HADD2.F32 R9, -RZ, R9.H0_H0 ;  /* 0x20000009ff097230 */ /* 0x000fe40000004100 */
[-C--:B------:R-:W-:Y:S01]  /*3040*/  FMUL.FTZ R92, R15, R48.reuse ;  /* 0x000000300f5c7220 */ /* 0x080fe20000410000 */
[----:B------:R-:W-:Y:S01]  /*3050*/  FMUL.FTZ R48, R11, R48 ;  /* 0x000000300b307220 */ /* 0x000fe20000410000 */
[CC--:B------:R-:W-:Y:S01]  /*3060*/  FMUL.FTZ R50, R10.reuse, R45.reuse ;  /* 0x0000002d0a327220 */ /* 0x0c0fe20000410000 */
[----:B------:R-:W-:Y:S01]  /*3070*/  FMUL.FTZ R45, R9, R45 ;  /* 0x0000002d092d7220 */ /* 0x000fe20000410000 */
[----:B------:R-:W-:Y:S02]  /*3080*/  FFMA.FTZ R92, R11, R46, -R92 ;  /* 0x0000002e0b5c7223 */ /* 0x000fe4000001085c */
[----:B------:R-:W-:Y:S01]  /*3090*/  FFMA.FTZ R50, R9, R44, -R50 ;  /* 0x0000002c09327223 */ /* 0x000fe20000010832 */
[----:B------:R-:W-:Y:S01]  /*30a0*/  FFMA.FTZ R51, R15, R46, R48 ;  /* 0x0000002e0f337223 */ /* 0x000fe20000010030 */
[----:B------:R-:W-:Y:S01]  /*30b0*/  FFMA.FTZ R47, R10, R44, R45 ;  /* 0x0000002c0a2f7223 */ /* 0x000fe2000001002d */
[----:B------:R-:W-:-:S02]  /*30c0*/  HADD2.F32 R11, -RZ, R90.H1_H1 ;  /* 0x3000005aff0b7230 */ /* 0x000fc40000004100 */
[----:B------:R-:W-:Y:S02]  /*30d0*/  HADD2.F32 R90, -RZ, R90.H0_H0 ;  /* 0x2000005aff5a7230 */ /* 0x000fe40000004100 */
[----:B------:R-:W-:Y:S02]  /*30e0*/  HADD2.F32 R15, -RZ, R89.H1_H1 ;  /* 0x30000059ff0f7230 */ /* 0x000fe40000004100 */
        /* <DEDUP_REMOVED lines=17> */
.L_x_15391:
[----:B------:R-:W-:Y:S05]  /*3200*/  BSYNC B2 ;  /* 0x0000000000027941 */ /* 0x000fea0003800000 */
.L_x_15390:
[----:B------:R2:W-:Y:S02]  /*3210*/  ST.E.128 desc[UR40][R12.64], R8 ;  /* 0x000000080c007985 */ /* 0x0005e4000c101d28 */
.L_x_15385:
[----:B------:R-:W-:Y:S05]  /*3220*/  BSYNC B1 ;  /* 0x0000000000017941 */ /* 0x000fea0003800000 */
.L_x_15384:
[----:B------:R-:W-:-:S03]  /*3230*/  UMOV UR4, 0xffffffff ;  /* 0xffffffff00047882 */ /* 0x000fc60000000000 */
[----:B------:R-:W-:Y:S05]  /*3240*/  BRA.DIV UR4, `(.L_x_15392) ;  /* 0x0000016e04d07947 */ /* 0x000fea000b800000 */
[----:B------:R0:W0:Y:S04]  /*3250*/  SHFL.IDX PT, R45, R86, 0x1, 0x1c1f ;  /* 0x003c1f00562d7f89 */ /* 0x00002800000e0000 */
[----:B---3--:R3:W0:Y:S02]  /*3260*/  SHFL.IDX PT, R14, R85, 0x1, 0x1c1f ;  /* 0x003c1f00550e7f89 */ /* 0x00862400000e0000 */
.L_x_15632:
[----:B------:R-:W-:Y:S05]  /*3270*/  @P4 BRA `(.L_x_15393) ;  /* 0x0000001c00fc4947 */ /* 0x000fea0003800000 */
[----:B------:R-:W-:Y:S04]  /*3280*/  BSSY B1, `(.L_x_15394) ;  /* 0x0000033000017945 */ /* 0x000fe80003800000 */
[----:B------:R-:W-:Y:S05]  /*3290*/  @P1 BRA `(.L_x_15395) ;  /* 0x0000000000c41947 */ /* 0x000fea0003800000 */
[----:B--2-4-:R2:W4:Y:S01]  /*32a0*/  LDS.128 R8, [R71+0x11000] ;  /* 0x0110000047087984 */ /* 0x0145220000000c00 */
[C---:B0-----:R-:W-:Y:S01]  /*32b0*/  LEA R12, P3, R16.reuse, R14, 0x1 ;  /* 0x0000000e100c7211 */ /* 0x041fe200078608ff */
[----:B------:R-:W-:Y:S03]  /*32c0*/  BSSY B2, `(.L_x_15396) ;  /* 0x000002d000027945 */ /* 0x000fe60003800000 */
[----:B------:R-:W-:Y:S02]  /*32d0*/  LEA.HI.X R13, R16, R45, R17, 0x1, P3 ;  /* 0x0000002d100d7211 */ /* 0x000fe400018f0c11 */
        /* <DEDUP_REMOVED lines=21> */
[----:B------:R-:W-:Y:S01]  /*3430*/  FFMA.FTZ R49, R40, R42, R47 ;  /* 0x0000002a28317223 */ /* 0x000fe2000001002f */
[----:B------:R-:W-:-:S02]  /*3440*/  HADD2.F32 R40, -RZ, R88.H0_H0 ;  /* 0x20000058ff287230 */ /* 0x000fc40000004100 */
[----:B------:R-:W-:Y:S01]  /*3450*/  FFMA.FTZ R48, R11, R42, -R48 ;  /* 0x0000002a0b307223 */ /* 0x000fe20000010830 */
[----:B------:R-:W-:Y:S02]  /*3460*/  HADD2.F32 R9, -RZ, R8.H1_H1 ;  /* 0x30000008ff097230 */ /* 0x000fe40000004100 */
[--C-:B------:R-:W-:Y:S02]  /*3470*/  HADD2.F32 R10, -RZ, R15.reuse.H1_H1 ;  /* 0x3000000fff0a7230 */ /* 0x100fe40000004100 */
[----:B------:R-:W-:Y:S02]  /*3480*/  HADD2.F32 R88, -RZ, R88.H1_H1 ;  /* 0x30000058ff587230 */ /* 0x000fe40000004100 */
[----:B------:R-:W-:Y:S01]  /*3490*/  FMUL.FTZ R41, R9, R40 ;  /* 0x0000002809297220 */ /* 0x000fe20000410000 */
[----:B------:R-:W-:Y:S02]  /*34a0*/  HADD2.F32 R8, -RZ, R8.H0_H0 ;  /* 0x20000008ff087230 */ /* 0x000fe40000004100 */
[----:B------:R-:W-:-:S02]  /*34b0*/  HADD2.F32 R15, -RZ, R15.H0_H0 ;  /* 0x2000000fff0f7230 */ /* 0x000fc40000004100 */
[----:B------:R-:W-:Y:S01]  /*34c0*/  FMUL.FTZ R42, R10, R88 ;  /* 0x000000580a2a7220 */ /* 0x000fe20000410000 */
        /* <DEDUP_REMOVED lines=12> */
.L_x_15397:
[----:B------:R-:W-:Y:S05]  /*3590*/  BSYNC B2 ;  /* 0x0000000000027941 */ /* 0x000fea0003800000 */
.L_x_15396:
[----:B----4-:R0:W-:Y:S02]  /*35a0*/  ST.E.128 desc[UR40][R12.64], R8 ;  /* 0x000000080c007985 */ /* 0x0101e4000c101d28 */
.L_x_15395:
[----:B------:R-:W-:Y:S05]  /*35b0*/  BSYNC B1 ;  /* 0x0000000000017941 */ /* 0x000fea0003800000 */
.L_x_15394:
[----:B------:R-:W-:Y:S05]  /*35c0*/  @P2 BRA `(.L_x_15393) ;  /* 0x0000001c00282947 */ /* 0x000fea0003800000 */
[----:B------:R-:W5:Y:S01]  /*35d0*/  LDL R15, [R1] ;  /* 0x00000000010f7983 */ /* 0x000f620000100800 */
[C---:B0-2-4-:R-:W-:Y:S01]  /*35e0*/  LEA R12, P3, R18.reuse, R14, 0x1 ;  /* 0x0000000e120c7211 */ /* 0x055fe200078608ff */
[----:B------:R-:W-:Y:S02]  /*35f0*/  BSSY B1, `(.L_x_15398) ;  /* 0x000002e000017945 */ /* 0x000fe40003800000 */
[----:B------:R0:W2:Y:S01]  /*3600*/  LDS.128 R8, [R70+0x11000] ;  /* 0x0110000046087984 */ /* 0x0000a20000000c00 */
[----:B------:R-:W-:Y:S02]  /*3610*/  LEA.HI.X R13, R18, R45, R155, 0x1, P3 ;  /* 0x0000002d120d7211 */ /* 0x000fe400018f0c9b */
[----:B-----5:R-:W-:-:S13]  /*3620*/  ISETP.GE.AND P3, PT, R15, R78, PT ;  /* 0x0000004e0f00720c */ /* 0x020fda0003f66270 */
[----:B0-2---:R-:W-:Y:S05]  /*3630*/  @P3 BRA `(.L_x_15399) ;  /* 0x0000000000a43947 */ /* 0x005fea0003800000 */
[--C-:B------:R-:W-:Y:S01]  /*3640*/  SHF.R.U64 R36, R36, 0x10, R37.reuse ;  /* 0x0000001024247819 */ /* 0x100fe20000001225 */
[----:B------:R-:W-:Y:S01]  /*3650*/  IMAD.MOV.U32 R14, RZ, RZ, R10 ;  /* 0x000000ffff0e7224 */ /* 0x000fe200078e000a */
        /* <DEDUP_REMOVED lines=39> */
.L_x_15399:
[----:B------:R-:W-:Y:S05]  /*38d0*/  BSYNC B1 ;  /* 0x0000000000017941 */ /* 0x000fea0003800000 */
.L_x_15398:
[----:B------:R0:W-:Y:S01]  /*38e0*/  ST.E.128 desc[UR40][R12.64], R8 ;  /* 0x000000080c007985 */ /* 0x0001e2000c101d28 */
[----:B------:R-:W-:Y:S05]  /*38f0*/  BRA `(.L_x_15393) ;  /* 0x00000018005c7947 */ /* 0x000fea0003800000 */
.L_x_15375:
[C---:B------:R-:W-:Y:S02]  /*3900*/  ISETP.GE.AND P3, PT, R23.reuse, R76, PT ;  /* 0x0000004c1700720c */ /* 0x040fe40003f66270 */
[----:B------:R-:W-:Y:S02]  /*3910*/  CS2R R38, SRZ ;  /* 0x0000000000267805 */ /* 0x000fe4000001ff00 */
[----:B------:R-:W-:Y:S02]  /*3920*/  IADD3 R44, R23, 0x60, RZ ;  /* 0x00000060172c7810 */ /* 0x000fe40007ffe0ff */
        /* <DEDUP_REMOVED lines=45> */
.L_x_15401:
[----:B------:R-:W-:Y:S05]  /*3c00*/  BSYNC B1 ;  /* 0x0000000000017941 */ /* 0x000fea0003800000 */
.L_x_15400:
[----:B-----5:R-:W-:Y:S01]  /*3c10*/  IMAD.MOV.U32 R9, RZ, RZ, R47 ;  /* 0x000000ffff097224 */ /* 0x020fe200078e002f */
[----:B------:R-:W-:Y:S01]  /*3c20*/  MOV R10, R44 ;  /* 0x0000002c000a7202 */ /* 0x000fe20000000f00 */
[----:B------:R-:W-:Y:S01]  /*3c30*/  IMAD.MOV.U32 R8, RZ, RZ, R46 ;  /* 0x000000ffff087224 */ /* 0x000fe200078e002e */
[----:B------:R-:W-:Y:S01]  /*3c40*/  ISETP.NE.AND P5, PT, R156, 0x3, PT ;  /* 0x000000039c00780c */ /* 0x000fe20003fa5270 */
        /* <DEDUP_REMOVED lines=25> */
[----:B------:R-:W-:Y:S02]  /*3de0*/  PRMT R97, R10, 0x7610, R97 ;  /* 0x000076100a617816 */ /* 0x000fe40000000061 */
[----:B------:R-:W-:Y:S01]  /*3df0*/  PRMT R101, R11, 0x7610, R101 ;  /* 0x000076100b657816 */ /* 0x000fe20000000065 */
[----:B------:R-:W-:Y:S06]  /*3e00*/  @!P5 BRA `(.L_x_15402) ;  /* 0x000000000004d947 */ /* 0x000fec0003800000 */
[----:B------:R-:W-:Y:S01]  /*3e10*/  BPT.TRAP 0x1 ;  /* 0x000000040000795c */ /* 0x000fe20000300000 */
.L_x_15402:
[----:B------:R-:W-:Y:S01]  /*3e20*/  IMAD R69, R19, 0x8, R2 ;  /* 0x0000000813457824 */ /* 0x000fe200078e0202 */
[----:B------:R-:W-:Y:S01]  /*3e30*/  SHF.L.U32 R77, R157, 0x1f, RZ ;  /* 0x0000001f9d4d7819 */ /* 0x000fe200000006ff */
[----:B------:R-:W1:Y:S01]  /*3e40*/  LDC R88, c[0x0][0x2f4] ;  /* 0x0000bd00ff587b82 */ /* 0x000e620000000800 */
[----:B------:R-:W-:Y:S02]  /*3e50*/  BSSY B1, `(.L_x_15403) ;  /* 0x0000003000017945 */ /* 0x000fe40003800000 */
[----:B------:R-:W2:Y:S02]  /*3e60*/  SYNCS.PHASECHK.TRANS64.TRYWAIT P4, [R69+URZ+0x16890], R77 ;  /* 0x0168904d450075a7 */ /* 0x000ea4000808017f */
[----:B--2---:R-:W-:Y:S05]  /*3e70*/  @!P4 BRA `(.L_x_15404) ;  /* 0x00000164000cc947 */ /* 0x004fea0003800000 */
.L_x_15633:
[----:B------:R-:W-:Y:S05]  /*3e80*/  BSYNC B1 ;  /* 0x0000000000017941 */ /* 0x000fea0003800000 */
.L_x_15403:
[----:B------:R-:W-:Y:S01]  /*3e90*/  UMOV UR4, 0xffffffff ;  /* 0xffffffff00047882 */ /* 0x000fe20000000000 */
[----:B-1----:R-:W-:Y:S02]  /*3ea0*/  IADD3 R90, -R59, R88, RZ ;  /* 0x000000583b5a7210 */ /* 0x002fe40007ffe1ff */
[----:B------:R-:W-:Y:S05]  /*3eb0*/  BRA.DIV UR4, `(.L_x_15405) ;  /* 0x0000016604107947 */ /* 0x000fea000b800000 */
[----:B------:R1:W3:Y:S04]  /*3ec0*/  SHFL.IDX PT, R81, R86, RZ, 0x1c1f ;  /* 0x001c1fff56517589 */ /* 0x0002e800000e0000 */
[----:B------:R1:W4:Y:S02]  /*3ed0*/  SHFL.IDX PT, R80, R85, RZ, 0x1c1f ;  /* 0x001c1fff55507589 */ /* 0x00032400000e0000 */
.L_x_15637:
        /* <DEDUP_REMOVED lines=13> */
[----:B------:R-:W-:Y:S01]  /*3fb0*/  LEA.HI.SX32 R8, R8, R7, 0x1c ;  /* 0x0000000708087211 */ /* 0x000fe200078fe2ff */
[----:B------:R-:W-:Y:S01]  /*3fc0*/  IMAD R9, R9, 0x2, R2 ;  /* 0x0000000209097824 */ /* 0x000fe200078e0202 */
[----:B------:R-:W-:-:S03]  /*3fd0*/  LEA.HI R10, R10, R11, RZ, 0x5 ;  /* 0x0000000b0a0a7211 */ /* 0x000fc600078f28ff */
[----:B------:R-:W-:Y:S01]  /*3fe0*/  IMAD.SHL.U32 R87, R8, 0x8, RZ ;  /* 0x0000000808577824 */ /* 0x000fe200078e00ff */
[----:B------:R-:W-:-:S04]  /*3ff0*/  SHF.R.S32.HI R10, RZ, 0x5, R10 ;  /* 0x00000005ff0a7819 */ /* 0x000fc8000001140a */
[----:B------:R-:W-:-:S04]  /*4000*/  LOP3.LUT R8, R67, 0x38, R87, 0xf8, !PT ;  /* 0x0000003843087812 */ /* 0x000fc800078ef857 */
[----:B------:R-:W-:-:S05]  /*4010*/  LOP3.LUT R8, R8, R63, RZ, 0x3c, !PT ;  /* 0x0000003f08087212 */ /* 0x000fca00078e3cff */
[----:B------:R-:W-:-:S05]  /*4020*/  IMAD R8, R10, 0x200, R8 ;  /* 0x000002000a087824 */ /* 0x000fca00078e0208 */
[----:B------:R-:W-:-:S05]  /*4030*/  LEA R11, R19, R8, 0xd ;  /* 0x00000008130b7211 */ /* 0x000fca00078e68ff */
        /* <DEDUP_REMOVED lines=10> */
[--C-:B------:R-:W-:Y:S01]  /*40e0*/  SHF.R.U64 R38, R38, 0x10, R39.reuse ;  /* 0x0000001026267819 */ /* 0x100fe20000001227 */
[----:B------:R-:W-:Y:S01]  /*40f0*/  HADD2.F32 R100, -RZ, R94.H0_H0 ;  /* 0x2000005eff647230 */ /* 0x000fe20000004100 */
[----:B------:R-:W-:Y:S02]  /*4100*/  SHF.R.U32.HI R40, RZ, 0x10, R39 ;  /* 0x00000010ff287819 */ /* 0x000fe40000011627 */
[----:B------:R-:W-:-:S02]  /*4110*/  SHF.R.U64 R39, R42, 0x10, R43 ;  /* 0x000000102a277819 */ /* 0x000fc4000000122b */
[----:B------:R-:W-:Y:S01]  /*4120*/  SHF.R.U32.HI R42, RZ, 0x10, R43 ;  /* 0x00000010ff2a7819 */ /* 0x000fe2000001162b */
[----:B---3--:R-:W-:Y:S01]  /*4130*/  IMAD.MOV.U32 R43, RZ, RZ, R13 ;  /* 0x000000ffff2b7224 */ /* 0x008fe200078e000d */
[----:B------:R-:W-:Y:S01]  /*4140*/  SHF.R.U32.HI R41, RZ, 0x10, R41 ;  /* 0x00000010ff297819 */ /* 0x000fe20000011629 */
[----:B0-----:R-:W-:Y:S02]  /*4150*/  IMAD.MOV.U32 R13, RZ, RZ, R11 ;  /* 0x000000ffff0d7224 */ /* 0x001fe400078e000b */
[----:B------:R-:W-:Y:S02]  /*4160*/  HADD2.F32 R11, -RZ, R9.H0_H0 ;  /* 0x20000009ff0b7230 */ /* 0x000fe40000004100 */
[--C-:B------:R-:W-:Y:S02]  /*4170*/  HADD2.F32 R96, -RZ, R43.reuse.H0_H0 ;  /* 0x2000002bff607230 */ /* 0x100fe40000004100 */
[----:B------:R-:W-:Y:S02]  /*4180*/  HADD2.F32 R43, -RZ, R43.H1_H1 ;  /* 0x3000002bff2b7230 */ /* 0x000fe40000004100 */
[----:B------:R-:W-:-:S02]  /*4190*/  HADD2.F32 R102, -RZ, R41.H0_H0 ;  /* 0x20000029ff667230 */ /* 0x000fc40000004100 */
[CC--:B------:R-:W-:Y:S01]  /*41a0*/  FMUL.FTZ R94, R96.reuse, R101.reuse ;  /* 0x00000065605e7220 */ /* 0x0c0fe20000410000 */
[----:B------:R-:W-:Y:S02]  /*41b0*/  HADD2.F32 R41, -RZ, R9.H1_H1 ;  /* 0x30000009ff297230 */ /* 0x000fe40000004100 */
[----:B------:R-:W-:Y:S01]  /*41c0*/  FMUL.FTZ R9, R11, R101 ;  /* 0x000000650b097220 */ /* 0x000fe20000410000 */
[-C--:B------:R-:W-:Y:S01]  /*41d0*/  FMUL.FTZ R104, R43, R102.reuse ;  /* 0x000000662b687220 */ /* 0x080fe20000410000 */
[-C--:B------:R-:W-:Y:S01]  /*41e0*/  FFMA.FTZ R11, R11, R99.reuse, -R94 ;  /* 0x000000630b0b7223 */ /* 0x080fe2000001085e */
        /* <DEDUP_REMOVED lines=8> */
[--C-:B------:R-:W-:Y:S02]  /*4270*/  HADD2.F32 R43, -RZ, R15.reuse.H0_H0 ;  /* 0x2000000fff2b7230 */ /* 0x100fe40000004100 */
[----:B------:R-:W-:Y:S02]  /*4280*/  HADD2.F32 R98, -RZ, R15.H1_H1 ;  /* 0x3000000fff627230 */ /* 0x000fe40000004100 */
[--C-:B------:R-:W-:Y:S02]  /*4290*/  HADD2.F32 R15, -RZ, R13.reuse.H0_H0 ;  /* 0x2000000dff0f7230 */ /* 0x100fe40000004100 */
[----:B------:R-:W-:Y:S02]  /*42a0*/  HADD2.F32 R41, -RZ, R13.H1_H1 ;  /* 0x3000000dff297230 */ /* 0x000fe40000004100 */
[----:B------:R-:W-:Y:S01]  /*42b0*/  FMUL.FTZ R104, R98, R99 ;  /* 0x0000006362687220 */ /* 0x000fe20000410000 */
[----:B------:R-:W-:-:S02]  /*42c0*/  HADD2.F32 R42, -RZ, R40.H0_H0 ;  /* 0x20000028ff2a7230 */ /* 0x000fc40000004100 */
[-C--:B------:R-:W-:Y:S01]  /*42d0*/  FMUL.FTZ R40, R43, R102.reuse ;  /* 0x000000662b287220 */ /* 0x080fe20000410000 */
[----:B------:R-:W-:Y:S01]  /*42e0*/  FMUL.FTZ R102, R15, R102 ;  /* 0x000000660f667220 */ /* 0x000fe20000410000 */
[----:B------:R-:W-:Y:S02]  /*42f0*/  FMUL.FTZ R99, R41, R99 ;  /* 0x0000006329637220 */ /* 0x000fe40000410000 */
[-C--:B------:R-:W-:Y:S01]  /*4300*/  FFMA.FTZ R13, R15, R100.reuse, -R40 ;  /* 0x000000640f0d7223 */ /* 0x080fe20000010828 */
[----:B------:R-:W-:Y:S01]  /*4310*/  FFMA.FTZ R15, R43, R100, R102 ;  /* 0x000000642b0f7223 */ /* 0x000fe20000010066 */
[-C--:B------:R-:W-:Y:S01]  /*4320*/  FFMA.FTZ R40, R41, R42.reuse, -R104 ;  /* 0x0000002a29287223 */ /* 0x080fe20000010868 */
[----:B------:R-:W-:Y:S01]  /*4330*/  FFMA.FTZ R42, R98, R42, R99 ;  /* 0x0000002a622a7223 */ /* 0x000fe20000010063 */
[----:B------:R-:W-:Y:S02]  /*4340*/  HADD2.F32 R102, -RZ, R37.H0_H0 ;  /* 0x20000025ff667230 */ /* 0x000fe40000004100 */
[--C-:B------:R-:W-:Y:S01]  /*4350*/  HADD2.F32 R98, -RZ, R97.reuse.H1_H1 ;  /* 0x30000061ff627230 */ /* 0x100fe20000004100 */
[----:B------:R-:W-:Y:S01]  /*4360*/  F2FP.F16.F32.PACK_AB R40, R40, R13 ;  /* 0x0000000d2828723e */ /* 0x000fe200000000ff */
[----:B------:R-:W-:Y:S01]  /*4370*/  HADD2.F32 R100, -RZ, R97.H0_H0 ;  /* 0x20000061ff647230 */ /* 0x000fe20000004100 */
[----:B------:R-:W-:Y:S01]  /*4380*/  F2FP.F16.F32.PACK_AB R13, R96, R9 ;  /* 0x00000009600d723e */ /* 0x000fe200000000ff */
[----:B------:R-:W-:Y:S01]  /*4390*/  HADD2.F32 R43, -RZ, R12.H0_H0 ;  /* 0x2000000cff2b7230 */ /* 0x000fe20000004100 */
[----:B------:R-:W-:Y:S01]  /*43a0*/  MOV R9, R11 ;  /* 0x0000000b00097202 */ /* 0x000fe20000000f00 */
[----:B------:R-:W-:Y:S01]  /*43b0*/  HADD2.F32 R37, -RZ, R8.H0_H0 ;  /* 0x20000008ff257230 */ /* 0x000fe20000004100 */
[----:B------:R-:W-:Y:S01]  /*43c0*/  F2FP.F16.F32.PACK_AB R15, R42, R15 ;  /* 0x0000000f2a0f723e */ /* 0x000fe200000000ff */
[----:B------:R-:W-:-:S02]  /*43d0*/  HADD2.F32 R97, -RZ, R12.H1_H1 ;  /* 0x3000000cff617230 */ /* 0x000fc40000004100 */
[----:B------:R-:W-:Y:S02]  /*43e0*/  HADD2.F32 R41, -RZ, R8.H1_H1 ;  /* 0x30000008ff297230 */ /* 0x000fe40000004100 */
[-C--:B------:R-:W-:Y:S01]  /*43f0*/  FMUL.FTZ R8, R43, R100.reuse ;  /* 0x000000642b087220 */ /* 0x080fe20000410000 */
[----:B------:R-:W-:Y:S01]  /*4400*/  FMUL.FTZ R12, R37, R100 ;  /* 0x00000064250c7220 */ /* 0x000fe20000410000 */
[-C--:B------:R-:W-:Y:S01]  /*4410*/  FMUL.FTZ R100, R97, R102.reuse ;  /* 0x0000006661647220 */ /* 0x080fe20000410000 */
[----:B------:R-:W-:Y:S02]  /*4420*/  HADD2.F32 R99, -RZ, R39.H0_H0 ;  /* 0x20000027ff637230 */ /* 0x000fe40000004100 */
[----:B------:R-:W-:Y:S01]  /*4430*/  FMUL.FTZ R102, R41, R102 ;  /* 0x0000006629667220 */ /* 0x000fe20000410000 */
[----:B------:R-:W-:Y:S01]  /*4440*/  FFMA.FTZ R8, R37, R98, -R8 ;  /* 0x0000006225087223 */ /* 0x000fe20000010808 */
[----:B------:R-:W-:Y:S01]  /*4450*/  FFMA.FTZ R37, R41, R36, -R100 ;  /* 0x0000002429257223 */ /* 0x000fe20000010864 */
[----:B------:R-:W-:-:S02]  /*4460*/  HADD2.F32 R39, -RZ, R14.H0_H0 ;  /* 0x2000000eff277230 */ /* 0x000fc40000004100 */
[----:B------:R-:W-:Y:S01]  /*4470*/  FFMA.FTZ R41, R97, R36, R102 ;  /* 0x0000002461297223 */ /* 0x000fe20000010066 */
[--C-:B------:R-:W-:Y:S02]  /*4480*/  HADD2.F32 R97, -RZ, R95.reuse.H1_H1 ;  /* 0x3000005fff617230 */ /* 0x100fe40000004100 */
[----:B------:R-:W-:Y:S01]  /*4490*/  FFMA.FTZ R12, R43, R98, R12 ;  /* 0x000000622b0c7223 */ /* 0x000fe2000001000c */
[----:B------:R-:W-:Y:S01]  /*44a0*/  HADD2.F32 R36, -RZ, R10.H0_H0 ;  /* 0x2000000aff247230 */ /* 0x000fe20000004100 */
[----:B------:R-:W-:Y:S01]  /*44b0*/  F2FP.F16.F32.PACK_AB R8, R37, R8 ;  /* 0x000000082508723e */ /* 0x000fe200000000ff */
[----:B------:R-:W-:Y:S02]  /*44c0*/  HADD2.F32 R14, -RZ, R14.H1_H1 ;  /* 0x3000000eff0e7230 */ /* 0x000fe40000004100 */
[----:B------:R-:W-:Y:S01]  /*44d0*/  FMUL.FTZ R101, R39, R97 ;  /* 0x0000006127657220 */ /* 0x000fe20000410000 */
[----:B------:R-:W-:Y:S01]  /*44e0*/  HADD2.F32 R10, -RZ, R10.H1_H1 ;  /* 0x3000000aff0a7230 */ /* 0x000fe20000004100 */
[----:B------:R-:W-:Y:S01]  /*44f0*/  F2FP.F16.F32.PACK_AB R12, R41, R12 ;  /* 0x0000000c290c723e */ /* 0x000fe200000000ff */
[----:B------:R-:W-:-:S02]  /*4500*/  HADD2.F32 R43, -RZ, R95.H0_H0 ;  /* 0x2000005fff2b7230 */ /* 0x000fc40000004100 */
[----:B------:R-:W-:Y:S02]  /*4510*/  HADD2.F32 R95, -RZ, R38.H0_H0 ;  /* 0x20000026ff5f7230 */ /* 0x000fe40000004100 */
[----:B------:R-:W-:Y:S01]  /*4520*/  FMUL.FTZ R38, R36, R97 ;  /* 0x0000006124267220 */ /* 0x000fe20000410000 */
[-C--:B------:R-:W-:Y:S01]  /*4530*/  FMUL.FTZ R97, R14, R99.reuse ;  /* 0x000000630e617220 */ /* 0x080fe20000410000 */
[----:B------:R-:W-:Y:S01]  /*4540*/  FMUL.FTZ R99, R10, R99 ;  /* 0x000000630a637220 */ /* 0x000fe20000410000 */
[-C--:B------:R-:W-:Y:S01]  /*4550*/  FFMA.FTZ R101, R36, R43.reuse, -R101 ;  /* 0x0000002b24657223 */ /* 0x080fe20000010865 */
[----:B------:R-:W-:Y:S01]  /*4560*/  FFMA.FTZ R38, R39, R43, R38 ;  /* 0x0000002b27267223 */ /* 0x000fe20000010026 */
[-C--:B------:R-:W-:Y:S01]  /*4570*/  FFMA.FTZ R10, R10, R95.reuse, -R97 ;  /* 0x0000005f0a0a7223 */ /* 0x080fe20000010861 */
[----:B------:R-:W-:Y:S01]  /*4580*/  FFMA.FTZ R99, R14, R95, R99 ;  /* 0x0000005f0e637223 */ /* 0x000fe20000010063 */
[----:B------:R-:W-:-:S03]  /*4590*/  IMAD.MOV.U32 R11, RZ, RZ, R40 ;  /* 0x000000ffff0b7224 */ /* 0x000fc600078e0028 */
[----:B------:R-:W-:Y:S02]  /*45a0*/  F2FP.F16.F32.PACK_AB R10, R10, R101 ;  /* 0x000000650a0a723e */ /* 0x000fe400000000ff */
[----:B------:R-:W-:-:S07]  /*45b0*/  F2FP.F16.F32.PACK_AB R14, R99, R38 ;  /* 0x00000026630e723e */ /* 0x000fce00000000ff */
.L_x_15409:
[----:B------:R-:W-:Y:S05]  /*45c0*/  BSYNC B2 ;  /* 0x0000000000027941 */ /* 0x000fea0003800000 */
.L_x_15408:
[----:B------:R-:W-:Y:S01]  /*45d0*/  ISETP.GE.AND P4, PT, R87, R88, PT ;  /* 0x000000585700720c */ /* 0x000fe20003f86270 */
[----:B0-----:R0:W-:-:S12]  /*45e0*/  ST.E.128 desc[UR40][R78.64], R8 ;  /* 0x000000084e007985 */ /* 0x0011d8000c101d28 */
[----:B------:R-:W-:-:S05]  /*45f0*/  @!P4 IMAD.WIDE R80, R87, 0x2, R80 ;  /* 0x000000025750c825 */ /* 0x000fca00078e0250 */
[----:B---3--:R0:W-:Y:S02]  /*4600*/  @!P4 ST.E.128 desc[UR40][R80.64], R12 ;  /* 0x0000000c5000c985 */ /* 0x0081e4000c101d28 */
.L_x_15407:
[----:B------:R-:W-:Y:S05]  /*4610*/  BSYNC B1 ;  /* 0x0000000000017941 */ /* 0x000fea0003800000 */
.L_x_15406:
[----:B------:R-:W-:-:S03]  /*4620*/  UMOV UR4, 0xffffffff ;  /* 0xffffffff00047882 */ /* 0x000fc60000000000 */
[----:B------:R-:W-:Y:S05]  /*4630*/  BRA.DIV UR4, `(.L_x_15410) ;  /* 0x0000015e047c7947 */ /* 0x000fea000b800000 */
[----:B------:R0:W0:Y:S04]  /*4640*/  SHFL.IDX PT, R39, R86, 0x1, 0x1c1f ;  /* 0x003c1f0056277f89 */ /* 0x00002800000e0000 */
[----:B------:R0:W0:Y:S02]  /*4650*/  SHFL.IDX PT, R38, R85, 0x1, 0x1c1f ;  /* 0x003c1f0055267f89 */ /* 0x00002400000e0000 */
.L_x_15641:
        /* <DEDUP_REMOVED lines=12> */
[----:B------:R-:W-:Y:S01]  /*4720*/  LEA.HI R90, R9, R90, RZ, 0x4 ;  /* 0x0000005a095a7211 */ /* 0x000fe200078f20ff */
[----:B------:R-:W-:Y:S01]  /*4730*/  IMAD R9, R19, 0x2000, R0 ;  /* 0x0000200013097824 */ /* 0x000fe200078e0200 */
[----:B------:R-:W-:-:S02]  /*4740*/  LOP3.LUT R11, R11, 0x1c0, RZ, 0xc0, !PT ;  /* 0x000001c00b0b7812 */ /* 0x000fc400078ec0ff */
[----:B------:R-:W-:Y:S01]  /*4750*/  LEA.HI.SX32 R41, R90, R7, 0x1c ;  /* 0x000000075a297211 */ /* 0x000fe200078fe2ff */
[----:B------:R-:W-:Y:S01]  /*4760*/  IMAD R9, R9, 0x2, R2 ;  /* 0x0000000209097824 */ /* 0x000fe200078e0202 */
[----:B------:R-:W-:Y:S02]  /*4770*/  LOP3.LUT R8, R8, 0x1c0, RZ, 0xc0, !PT ;  /* 0x000001c008087812 */ /* 0x000fe400078ec0ff */
[----:B------:R-:W-:Y:S01]  /*4780*/  SHF.R.U32.HI R11, RZ, 0x3, R11 ;  /* 0x00000003ff0b7819 */ /* 0x000fe2000001160b */
[----:B------:R-:W-:Y:S01]  /*4790*/  IMAD.SHL.U32 R41, R41, 0x8, RZ ;  /* 0x0000000829297824 */ /* 0x000fe200078e00ff */
[----:B------:R-:W-:-:S04]  /*47a0*/  LEA.HI.X R37, R6, R39, R4, 0x1, P4 ;  /* 0x0000002706257211 */ /* 0x000fc800020f0c04 */
[----:B------:R-:W-:-:S04]  /*47b0*/  LOP3.LUT R8, R8, 0x38, R41, 0xf8, !PT ;  /* 0x0000003808087812 */ /* 0x000fc800078ef829 */
[----:B------:R-:W-:-:S05]  /*47c0*/  LOP3.LUT R8, R8, R11, RZ, 0x3c, !PT ;  /* 0x0000000b08087212 */ /* 0x000fca00078e3cff */
[----:B-----5:R-:W-:-:S05]  /*47d0*/  IMAD.IADD R8, R10, 0x1, R8 ;  /* 0x000000010a087824 */ /* 0x020fca00078e0208 */
[----:B------:R-:W-:-:S05]  /*47e0*/  LEA R11, R19, R8, 0xd ;  /* 0x00000008130b7211 */ /* 0x000fca00078e68ff */
[----:B------:R-:W-:Y:S02]  /*47f0*/  IMAD R12, R11, 0x2, R2 ;  /* 0x000000020b0c7824 */ /* 0x000fe400078e0202 */
[----:B------:R-:W0:Y:S04]  /*4800*/  LDS.128 R8, [R9+0xe400] ;  /* 0x00e4000009087984 */ /* 0x000e280000000c00 */
[----:B------:R-:W0:Y:S01]  /*4810*/  LDS.128 R12, [R12+0xe400] ;  /* 0x00e400000c0c7984 */ /* 0x000e220000000c00 */
[----:B------:R-:W-:Y:S05]  /*4820*/  @P3 BRA `(.L_x_15412) ;  /* 0x00000004005c3947 */ /* 0x000fea0003800000 */
[--C-:B------:R-:W-:Y:S02]  /*4830*/  SHF.R.U64 R42, R44, 0x10, R45.reuse ;  /* 0x000000102c2a7819 */ /* 0x100fe4000000122d */
[----:B------:R-:W-:Y:S01]  /*4840*/  SHF.R.U32.HI R78, RZ, 0x10, R45 ;  /* 0x00000010ff4e7819 */ /* 0x000fe2000001162d */
[----:B0-----:R-:W-:Y:S01]  /*4850*/  IMAD.MOV.U32 R45, RZ, RZ, R8 ;  /* 0x000000ffff2d7224 */ /* 0x001fe200078e0008 */
[----:B------:R-:W-:Y:S01]  /*4860*/  SHF.R.U64 R44, R48, 0x10, R49 ;  /* 0x00000010302c7819 */ /* 0x000fe20000001231 */
[----:B------:R-:W-:Y:S01]  /*4870*/  IMAD.MOV.U32 R8, RZ, RZ, R13 ;  /* 0x000000ffff087224 */ /* 0x000fe200078e000d */
[----:B------:R-:W-:Y:S01]  /*4880*/  SHF.R.U32.HI R48, RZ, 0x10, R49 ;  /* 0x00000010ff307819 */ /* 0x000fe20000011631 */
[--C-:B------:R-:W-:Y:S01]  /*4890*/  HADD2.F32 R49, -RZ, R93.reuse.H0_H0 ;  /* 0x2000005dff317230 */ /* 0x100fe20000004100 */
[--C-:B------:R-:W-:Y:S01]  /*48a0*/  SHF.R.U64 R40, R46, 0x10, R47.reuse ;  /* 0x000000102e287819 */ /* 0x100fe2000000122f */
[----:B------:R-:W-:Y:S01]  /*48b0*/  HADD2.F32 R93, -RZ, R93.H1_H1 ;  /* 0x3000005dff5d7230 */ /* 0x000fe20000004100 */
[----:B------:R-:W-:Y:S01]  /*48c0*/  SHF.R.U32.HI R79, RZ, 0x10, R47 ;  /* 0x00000010ff4f7819 */ /* 0x000fe2000001162f */
[----:B------:R-:W-:Y:S01]  /*48d0*/  IMAD.MOV.U32 R47, RZ, RZ, R15 ;  /* 0x000000ffff2f7224 */ /* 0x000fe200078e000f */
[----:B------:R-:W-:Y:S01]  /*48e0*/  MOV R46, R12 ;  /* 0x0000000c002e7202 */ /* 0x000fe20000000f00 */
[--C-:B------:R-:W-:Y:S01]  /*48f0*/  HADD2.F32 R12, -RZ, R8.reuse.H0_H0 ;  /* 0x20000008ff0c7230 */ /* 0x100fe20000004100 */
[--C-:B------:R-:W-:Y:S01]  /*4900*/  SHF.R.U64 R43, R50, 0x10, R51.reuse ;  /* 0x00000010322b7819 */ /* 0x100fe20000001233 */
[----:B------:R-:W-:Y:S01]  /*4910*/  HADD2.F32 R15, -RZ, R8.H1_H1 ;  /* 0x30000008ff0f7230 */ /* 0x000fe20000004100 */
[----:B----4-:R-:W-:Y:S01]  /*4920*/  SHF.R.U32.HI R80, RZ, 0x10, R51 ;  /* 0x00000010ff507819 */ /* 0x010fe20000011633 */
[----:B------:R-:W-:-:S02]  /*4930*/  IMAD.MOV.U32 R13, RZ, RZ, R11 ;  /* 0x000000ffff0d7224 */ /* 0x000fc400078e000b */
[--C-:B------:R-:W-:Y:S02]  /*4940*/  HADD2.F32 R8, -RZ, R9.reuse.H0_H0 ;  /* 0x20000009ff087230 */ /* 0x100fe40000004100 */
        /* <DEDUP_REMOVED lines=16> */
[-C--:B-1----:R-:W-:Y:S01]  /*4a50*/  FMUL.FTZ R86, R48, R51.reuse ;  /* 0x0000003330567220 */ /* 0x082fe20000410000 */
[----:B------:R-:W-:Y:S02]  /*4a60*/  HADD2.F32 R80, -RZ, R80.H0_H0 ;  /* 0x20000050ff507230 */ /* 0x000fe40000004100 */
[----:B------:R-:W-:Y:S02]  /*4a70*/  HADD2.F32 R50, -RZ, R89.H1_H1 ;  /* 0x30000059ff327230 */ /* 0x000fe40000004100 */
[----:B------:R-:W-:Y:S01]  /*4a80*/  FMUL.FTZ R51, R15, R51 ;  /* 0x000000330f337220 */ /* 0x000fe20000410000 */
[----:B------:R-:W-:-:S02]  /*4a90*/  HADD2.F32 R47, -RZ, R13.H1_H1 ;  /* 0x3000000dff2f7230 */ /* 0x000fc40000004100 */
[----:B------:R-:W-:Y:S01]  /*4aa0*/  FMUL.FTZ R90, R49, R80 ;  /* 0x00000050315a7220 */ /* 0x000fe20000410000 */
[----:B------:R-:W-:Y:S02]  /*4ab0*/  HADD2.F32 R78, -RZ, R79.H0_H0 ;  /* 0x2000004fff4e7230 */ /* 0x000fe40000004100 */
[-C--:B------:R-:W-:Y:S01]  /*4ac0*/  FFMA.FTZ R13, R15, R50.reuse, -R86 ;  /* 0x000000320f0d7223 */ /* 0x080fe20000010856 */
[----:B------:R-:W-:Y:S01]  /*4ad0*/  FFMA.FTZ R15, R48, R50, R51 ;  /* 0x00000032300f7223 */ /* 0x000fe20000010033 */
[C---:B------:R-:W-:Y:S01]  /*4ae0*/  FMUL.FTZ R80, R47.reuse, R80 ;  /* 0x000000502f507220 */ /* 0x040fe20000410000 */
[----:B------:R-:W-:Y:S02]  /*4af0*/  HADD2.F32 R92, -RZ, R92.H0_H0 ;  /* 0x2000005cff5c7230 */ /* 0x000fe40000004100 */
[-C--:B------:R-:W-:Y:S01]  /*4b00*/  FFMA.FTZ R90, R47, R78.reuse, -R90 ;  /* 0x0000004e2f5a7223 */ /* 0x080fe2000001085a */
[----:B------:R-:W-:Y:S02]  /*4b10*/  HADD2.F32 R48, -RZ, R44.H0_H0 ;  /* 0x2000002cff307230 */ /* 0x000fe40000004100 */
[----:B------:R-:W-:Y:S01]  /*4b20*/  FFMA.FTZ R80, R49, R78, R80 ;  /* 0x0000004e31507223 */ /* 0x000fe20000010050 */
[----:B------:R-:W-:-:S02]  /*4b30*/  HADD2.F32 R47, -RZ, R46.H0_H0 ;  /* 0x2000002eff2f7230 */ /* 0x000fc40000004100 */
[--C-:B------:R-:W-:Y:S01]  /*4b40*/  HADD2.F32 R44, -RZ, R45.reuse.H0_H0 ;  /* 0x2000002dff2c7230 */ /* 0x100fe20000004100 */
[----:B------:R-:W-:Y:S01]  /*4b50*/  F2FP.F16.F32.PACK_AB R90, R90, R13 ;  /* 0x0000000d5a5a723e */ /* 0x000fe200000000ff */
        /* <DEDUP_REMOVED lines=8> */
[----:B------:R-:W-:Y:S01]  /*4be0*/  F2FP.F16.F32.PACK_AB R13, R12, R9 ;  /* 0x000000090c0d723e */ /* 0x000fe200000000ff */
[-C--:B------:R-:W-:Y:S01]  /*4bf0*/  FFMA.FTZ R92, R47, R89.reuse, R92 ;  /* 0x000000592f5c7223 */ /* 0x080fe2000001005c */
[----:B------:R-:W-:Y:S02]  /*4c00*/  HADD2.F32 R47, -RZ, R43.H0_H0 ;  /* 0x2000002bff2f7230 */ /* 0x000fe40000004100 */
[----:B------:R-:W-:Y:S01]  /*4c10*/  FFMA.FTZ R49, R44, R89, -R49 ;  /* 0x000000592c317223 */ /* 0x000fe20000010831 */
[-C--:B------:R-:W-:Y:S01]  /*4c20*/  FFMA.FTZ R50, R45, R42.reuse, -R50 ;  /* 0x0000002a2d327223 */ /* 0x080fe20000010832 */
[----:B------:R-:W-:Y:S01]  /*4c30*/  FFMA.FTZ R51, R46, R42, R51 ;  /* 0x0000002a2e337223 */ /* 0x000fe20000010033 */
        /* <DEDUP_REMOVED lines=8> */
[----:B------:R-:W-:Y:S02]  /*4cc0*/  HADD2.F32 R10, -RZ, R10.H1_H1 ;  /* 0x3000000aff0a7230 */ /* 0x000fe40000004100 */
[----:B---3--:R-:W-:Y:S01]  /*4cd0*/  FMUL.FTZ R81, R14, R47 ;  /* 0x0000002f0e517220 */ /* 0x008fe20000410000 */
[----:B------:R-:W-:Y:S02]  /*4ce0*/  HADD2.F32 R45, -RZ, R40.H0_H0 ;  /* 0x20000028ff2d7230 */ /* 0x000fe40000004100 */
[-C--:B------:R-:W-:Y:S01]  /*4cf0*/  FMUL.FTZ R79, R43, R91.reuse ;  /* 0x0000005b2b4f7220 */ /* 0x080fe20000410000 */
[----:B------:R-:W-:Y:S01]  /*4d00*/  FMUL.FTZ R40, R42, R91 ;  /* 0x0000005b2a287220 */ /* 0x000fe20000410000 */
[----:B------:R-:W-:Y:S01]  /*4d10*/  FMUL.FTZ R47, R10, R47 ;  /* 0x0000002f0a2f7220 */ /* 0x000fe20000410000 */
[----:B------:R-:W-:-:S02]  /*4d20*/  IMAD.MOV.U32 R9, RZ, RZ, R11 ;  /* 0x000000ffff097224 */ /* 0x000fc400078e000b */
[-C--:B------:R-:W-:Y:S01]  /*4d30*/  FFMA.FTZ R79, R42, R44.reuse, -R79 ;  /* 0x0000002c2a4f7223 */ /* 0x080fe2000001084f */
[----:B------:R-:W-:Y:S01]  /*4d40*/  FFMA.FTZ R40, R43, R44, R40 ;  /* 0x0000002c2b287223 */ /* 0x000fe20000010028 */
[-C--:B------:R-:W-:Y:S01]  /*4d50*/  FFMA.FTZ R10, R10, R45.reuse, -R81 ;  /* 0x0000002d0a0a7223 */ /* 0x080fe20000010851 */
[----:B------:R-:W-:Y:S01]  /*4d60*/  FFMA.FTZ R47, R14, R45, R47 ;  /* 0x0000002d0e2f7223 */ /* 0x000fe2000001002f */
[----:B------:R-:W-:-:S03]  /*4d70*/  IMAD.MOV.U32 R11, RZ, RZ, R90 ;  /* 0x000000ffff0b7224 */ /* 0x000fc600078e005a */
[----:B------:R-:W-:Y:S02]  /*4d80*/  F2FP.F16.F32.PACK_AB R10, R10, R79 ;  /* 0x0000004f0a0a723e */ /* 0x000fe400000000ff */
[----:B------:R-:W-:-:S07]  /*4d90*/  F2FP.F16.F32.PACK_AB R14, R47, R40 ;  /* 0x000000282f0e723e */ /* 0x000fce00000000ff */
.L_x_15412:
[----:B------:R-:W-:Y:S05]  /*4da0*/  BSYNC B1 ;  /* 0x0000000000017941 */ /* 0x000fea0003800000 */
.L_x_15411:
[----:B------:R-:W-:Y:S01]  /*4db0*/  ISETP.GE.AND P3, PT, R41, R88, PT ;  /* 0x000000582900720c */ /* 0x000fe20003f66270 */
[----:B0-----:R0:W-:Y:S02]  /*4dc0*/  ST.E.128 desc[UR40][R36.64], R8 ;  /* 0x0000000824007985 */ /* 0x0011e4000c101d28 */
[----:B0-----:R-:W-:Y:S01]  /*4dd0*/  MOV R8, R38 ;  /* 0x0000002600087202 */ /* 0x001fe20000000f00 */
[----:B------:R-:W-:-:S09]  /*4de0*/  IMAD.MOV.U32 R9, RZ, RZ, R39 ;  /* 0x000000ffff097224 */ /* 0x000fd200078e0027 */
[----:B------:R-:W-:Y:S05]  /*4df0*/  @P3 BRA `(.L_x_15393) ;  /* 0x00000004001c3947 */ /* 0x000fea0003800000 */
[----:B------:R-:W-:-:S05]  /*4e00*/  IMAD.WIDE R8, R41, 0x2, R8 ;  /* 0x0000000229087825 */ /* 0x000fca00078e0208 */
[----:B------:R0:W-:Y:S01]  /*4e10*/  ST.E.128 desc[UR40][R8.64], R12 ;  /* 0x0000000c08007985 */ /* 0x0001e2000c101d28 */
[----:B------:R-:W-:Y:S05]  /*4e20*/  BRA `(.L_x_15393) ;  /* 0x0000000400107947 */ /* 0x000fea0003800000 */
.L_x_15374:
[----:B------:R-:W-:-:S13]  /*4e30*/  ISETP.NE.AND P5, PT, R156, 0x3, PT ;  /* 0x000000039c00780c */ /* 0x000fda0003fa5270 */
[----:B------:R-:W-:Y:S05]  /*4e40*/  @!P5 BRA `(.L_x_15413) ;  /* 0x000000000004d947 */ /* 0x000fea0003800000 */
[----:B------:R-:W-:Y:S01]  /*4e50*/  BPT.TRAP 0x1 ;  /* 0x000000040000795c */ /* 0x000fe20000300000 */
.L_x_15413:
[----:B------:R-:W-:Y:S01]  /*4e60*/  IMAD R69, R19, 0x8, R2 ;  /* 0x0000000813457824 */ /* 0x000fe200078e0202 */
[----:B------:R-:W-:Y:S01]  /*4e70*/  SHF.L.U32 R77, R157, 0x1f, RZ ;  /* 0x0000001f9d4d7819 */ /* 0x000fe200000006ff */
[----:B------:R-:W-:Y:S01]  /*4e80*/  BSSY B1, `(.L_x_15414) ;  /* 0x0000004000017945 */ /* 0x000fe20003800000 */
[----:B------:R-:W-:Y:S02]  /*4e90*/  SHF.R.S32.HI R74, RZ, 0x1f, R73 ;  /* 0x0000001fff4a7819 */ /* 0x000fe40000011449 */
[----:B------:R-:W0:Y:S02]  /*4ea0*/  SYNCS.PHASECHK.TRANS64.TRYWAIT P3, [R69+URZ+0x16890], R77 ;  /* 0x0168904d450075a7 */ /* 0x000e24000806017f */
[----:B0-----:R-:W-:Y:S05]  /*4eb0*/  @!P3 BRA `(.L_x_15415) ;  /* 0x0000015400a8b947 */ /* 0x001fea0003800000 */
.L_x_15642:
[----:B------:R-:W-:Y:S05]  /*4ec0*/  BSYNC B1 ;  /* 0x0000000000017941 */ /* 0x000fea0003800000 */
.L_x_15414:
        /* <DEDUP_REMOVED lines=27> */
.L_x_15646:
        /* <DEDUP_REMOVED lines=13> */
.L_x_15418:
[----:B------:R-:W-:Y:S05]  /*5150*/  BSYNC B1 ;  /* 0x0000000000017941 */ /* 0x000fea0003800000 */
.L_x_15417:
[----:B------:R-:W-:-:S03]  /*5160*/  UMOV UR4, 0xffffffff ;  /* 0xffffffff00047882 */ /* 0x000fc60000000000 */
[----:B------:R-:W-:Y:S05]  /*5170*/  BRA.DIV UR4, `(.L_x_15419) ;  /* 0x0000015604587947 */ /* 0x000fea000b800000 */
[----:B--2-4-:R2:W4:Y:S04]  /*5180*/  SHFL.IDX PT, R9, R38, 0x1, 0x1c1f ;  /* 0x003c1f0026097f89 */ /* 0x01452800000e0000 */
[----:B---3--:R2:W3:Y:S02]  /*5190*/  SHFL.IDX PT, R37, R36, 0x1, 0x1c1f ;  /* 0x003c1f0024257f89 */ /* 0x0084e400000e0000 */
.L_x_15650:
        /* <DEDUP_REMOVED lines=13> */
.L_x_15393:
[----:B------:R-:W-:Y:S05]  /*5270*/  BSYNC B0 ;  /* 0x0000000000007941 */ /* 0x000fea0003800000 */
.L_x_15373:
        /* <DEDUP_REMOVED lines=16> */
.L_x_15421:
[----:B------:R-:W-:Y:S05]  /*5380*/  BSYNC B0 ;  /* 0x0000000000007941 */ /* 0x000fea0003800000 */
.L_x_15420:
[----:B------:R-:W0:Y:S01]  /*5390*/  SYNCS.PHASECHK.TRANS64.TRYWAIT P4, [R69+URZ+0x168b0], R77 ;  /* 0x0168b04d450075a7 */ /* 0x000e22000808017f */
[----:B------:R-:W-:Y:S01]  /*53a0*/  ULDC UR36, c[0x0][0x2f4] ;  /* 0x0000bd0000247ab9 */ /* 0x000fe20000000800 */
[----:B------:R-:W-:Y:S04]  /*53b0*/  BSSY B0, `(.L_x_15422) ;  /* 0x0000002000007945 */ /* 0x000fe80003800000 */
[----:B0-----:R-:W-:Y:S05]  /*53c0*/  @!P4 BRA `(.L_x_15423) ;  /* 0x000001540010c947 */ /* 0x001fea0003800000 */
.L_x_15651:
[----:B------:R-:W-:Y:S05]  /*53d0*/  BSYNC B0 ;  /* 0x0000000000007941 */ /* 0x000fea0003800000 */
.L_x_15422:
        /* <DEDUP_REMOVED lines=18> */
[----:B-1----:R-:W-:-:S04]  /*5500*/  LEA R36, P4, R8, UR4, 0x1 ;  /* 0x0000000408247c11 */ /* 0x002fc8000f8808ff */
        /* <DEDUP_REMOVED lines=15> */
.L_x_15425:
[----:B------:R-:W-:Y:S05]  /*5600*/  BSYNC B0 ;  /* 0x0000000000007941 */ /* 0x000fea0003800000 */
.L_x_15424:
        /* <DEDUP_REMOVED lines=15> */
.L_x_15427:
[----:B------:R-:W-:Y:S05]  /*5700*/  BSYNC B0 ;  /* 0x0000000000007941 */ /* 0x000fea0003800000 */
.L_x_15426:
[----:B-1----:R-:W5:Y:S01]  /*5710*/  LDL R8, [R1+0x4] ;  /* 0x0000040001087983 */ /* 0x002f620000100800 */
[----:B0-----:R-:W-:Y:S02]  /*5720*/  @!P3 VIADD R69, R69, 0x168c0 ;  /* 0x000168c04545b836 */ /* 0x001fe40000000000 */
        /* <DEDUP_REMOVED lines=16> */
[----:B---3--:R-:W0:Y:S01]  /*5830*/  S2R R9, SR_TID.X ;  /* 0x0000000000097919 */ /* 0x008e220000002100 */
[----:B------:R-:W-:Y:S02]  /*5840*/  PLOP3.LUT P0, PT, PT, PT, PT, 0x8, 0x0 ;  /* 0x000000000000781c */ /* 0x000fe40003f0e170 */
[----:B0-----:R-:W-:-:S04]  /*5850*/  SHF.R.U32.HI R9, RZ, 0x7, R9 ;  /* 0x00000007ff097819 */ /* 0x001fc80000011609 */
[----:B------:R-:W-:-:S13]  /*5860*/  ISETP.NE.AND P4, PT, R9, 0x1, PT ;  /* 0x000000010900780c */ /* 0x000fda0003f85270 */
[----:B------:R-:W-:Y:S06]  /*5870*/  @!P4 BAR.ARV 0x9, 0x100 ;  /* 0x024400000000cb1d */ /* 0x000fec0000002000 */
.L_x_15368:
[----:B------:R-:W3:Y:S01]  /*5880*/  LDL R5, [R1+0x24] ;  /* 0x0000240001057983 */ /* 0x000ee20000100800 */
        /* <DEDUP_REMOVED lines=15> */
[----:B--2---:R-:W-:Y:S01]  /*5980*/  MOV R13, RZ ;  /* 0x000000ff000d7202 */ /* 0x004fe20000000f00 */
[----:B------:R-:W-:Y:S02]  /*5990*/  IMAD.MOV.U32 R25, RZ, RZ, RZ ;  /* 0x000000ffff197224 */ /* 0x000fe400078e00ff */
[----:B------:R-:W-:Y:S01]  /*59a0*/  IMAD.MOV.U32 R90, RZ, RZ, RZ ;  /* 0x000000ffff5a7224 */ /* 0x000fe200078e00ff */
[----:B0-----:R-:W-:-:S13]  /*59b0*/  ISETP.NE.AND P1, PT, R0, 0x1, PT ;  /* 0x000000010000780c */ /* 0x001fda0003f25270 */
[----:B------:R-:W0:Y:S08]  /*59c0*/  @P1 LDC R3, c[0x0][0x44c] ;  /* 0x00011300ff031b82 */ /* 0x000e300000000800 */
[----:B------:R-:W1:Y:S01]  /*59d0*/  @P1 LDC R4, c[0x0][0x450] ;  /* 0x00011400ff041b82 */ /* 0x000e620000000800 */
[----:B---3--:R-:W-:-:S04]  /*59e0*/  VIADD R0, R5, 0xbf ;  /* 0x000000bf05007836 */ /* 0x008fc80000000000 */
[----:B0-----:R-:W-:-:S05]  /*59f0*/  @P1 IMAD.HI.U32 R3, R0, R3, RZ ;  /* 0x0000000300031227 */ /* 0x001fca00078e00ff */
[----:B-1----:R-:W-:Y:S02]  /*5a00*/  @P1 SHF.R.U32.HI R0, RZ, R4, R3 ;  /* 0x00000004ff001219 */ /* 0x002fe40000011603 */
[----:B------:R-:W-:Y:S02]  /*5a10*/  PLOP3.LUT P1, PT, PT, PT, PT, 0x80, 0x0 ;  /* 0x000000000000781c */ /* 0x000fe40003f2f070 */
[----:B------:R-:W-:-:S04]  /*5a20*/  IADD3 R0, R83, R0, RZ ;  /* 0x0000000053007210 */ /* 0x000fc80007ffe0ff */
[----:B------:R-:W-:-:S04]  /*5a30*/  SHF.R.S32.HI R3, RZ, 0x1f, R0 ;  /* 0x0000001fff037819 */ /* 0x000fc80000011400 */
[----:B------:R-:W-:Y:S01]  /*5a40*/  LEA.HI R3, R3, R0, RZ, 0x7 ;  /* 0x0000000003037211 */ /* 0x000fe200078f38ff */
[----:B------:R-:W-:-:S03]  /*5a50*/  IMAD.MOV.U32 R0, RZ, RZ, RZ ;  /* 0x000000ffff007224 */ /* 0x000fc600078e00ff */
        /* <DEDUP_REMOVED lines=8> */
.L_x_15429:
        /* <DEDUP_REMOVED lines=12> */
.L_x_15654:
[----:B------:R-:W1:Y:S01]  /*5ba0*/  LDL R3, [R1+0x14] ;  /* 0x0000140001037983 */ /* 0x000e620000100800 */
[----:B------:R-:W-:Y:S01]  /*5bb0*/  BSSY B6, `(.L_x_15432) ;  /* 0x000001b000067945 */ /* 0x000fe20003800000 */
[----:B-1----:R-:W-:-:S05]  /*5bc0*/  IMAD.HI R0, R3, 0x55555556, RZ ;  /* 0x5555555603007827 */ /* 0x002fca00078e02ff */
[----:B------:R-:W-:-:S05]  /*5bd0*/  LEA.HI R0, R0, R0, RZ, 0x1 ;  /* 0x0000000000007211 */ /* 0x000fca00078f08ff */
[----:B------:R-:W-:Y:S01]  /*5be0*/  IMAD R0, R0, -0x3, R3 ;  /* 0xfffffffd00007824 */ /* 0x000fe200078e0203 */
[----:B------:R-:W-:-:S04]  /*5bf0*/  IADD3 R3, R2, 0x8400, RZ ;  /* 0x0000840002037810 */ /* 0x000fc80007ffe0ff */
[----:B------:R-:W-:Y:S01]  /*5c00*/  LOP3.LUT P0, RZ, R3, 0x3ff, RZ, 0xc0, !PT ;  /* 0x000003ff03ff7812 */ /* 0x000fe2000780c0ff */
[----:B------:R-:W-:-:S03]  /*5c10*/  IMAD R0, R0, 0x2000, R3 ;  /* 0x0000200000007824 */ /* 0x000fc600078e0203 */
[----:B------:R-:W-:Y:S02]  /*5c20*/  P2R R25, PR, RZ, 0x1 ;  /* 0x00000001ff197803 */ /* 0x000fe40000000000 */
[----:B------:R-:W-:-:S04]  /*5c30*/  SHF.R.U32.HI R0, RZ, 0x4, R0 ;  /* 0x00000004ff007819 */ /* 0x000fc80000011600 */
[----:B------:R-:W-:-:S03]  /*5c40*/  LOP3.LUT R30, R0, 0x3fff, RZ, 0xc0, !PT ;  /* 0x00003fff001e7812 */ /* 0x000fc600078ec0ff */
[----:B------:R-:W-:Y:S05]  /*5c50*/  @!P0 BRA `(.L_x_15433) ;  /* 0x0000000000408947 */ /* 0x000fea0003800000 */
[----:B------:R-:W-:Y:S01]  /*5c60*/  MOV R0, 0x0 ;  /* 0x0000000000007802 */ /* 0x000fe20000000f00 */
        /* <DEDUP_REMOVED lines=15> */
.L_x_15433:
[----:B------:R-:W-:Y:S05]  /*5d60*/  BSYNC B6 ;  /* 0x0000000000067941 */ /* 0x000fea0003800000 */
.L_x_15432:
        /* <DEDUP_REMOVED lines=8> */
[----:B------:R1:W2:Y:S03]  /*5df0*/  SYNCS.PHASECHK.TRANS64.TRYWAIT P0, [R2+URZ+0x16800], R3 ;  /* 0x01680003020075a7 */ /* 0x0002a6000800017f */
[----:B--2---:R-:W-:Y:S05]  /*5e00*/  @!P0 NANOSLEEP.SYNCS 0x989680 ;  /* 0x009896800000895d */ /* 0x004fea0003900000 */
[----:B------:R-:W2:Y:S01]  /*5e10*/  @!P0 SYNCS.PHASECHK.TRANS64 P0, [R2+URZ+0x16800], R3 ;  /* 0x01680003020085a7 */ /* 0x000ea2000800007f */
[----:B------:R-:W-:Y:S04]  /*5e20*/  BSSY B0, `(.L_x_15435) ;  /* 0x0000006000007945 */ /* 0x000fe80003800000 */
[----:B--2---:R-:W-:Y:S05]  /*5e30*/  @P0 BRA `(.L_x_15436) ;  /* 0x0000000000100947 */ /* 0x004fea0003800000 */
.L_x_15437:
[----:B--2---:R2:W3:Y:S02]  /*5e40*/  SYNCS.PHASECHK.TRANS64.TRYWAIT P0, [R2+URZ+0x16800], R3 ;  /* 0x01680003020075a7 */ /* 0x0044e4000800017f */
[----:B---3--:R-:W-:Y:S05]  /*5e50*/  @!P0 NANOSLEEP.SYNCS 0x989680 ;  /* 0x009896800000895d */ /* 0x008fea0003900000 */
[----:B------:R-:W3:Y:S02]  /*5e60*/  @!P0 SYNCS.PHASECHK.TRANS64 P0, [R2+URZ+0x16800], R3 ;  /* 0x01680003020085a7 */ /* 0x000ee4000800007f */
[----:B---3--:R-:W-:Y:S05]  /*5e70*/  @!P0 BRA `(.L_x_15437) ;  /* 0xfffffffc00f08947 */ /* 0x008fea000383ffff */
.L_x_15436:
[----:B------:R-:W-:Y:S05]  /*5e80*/  BSYNC B0 ;  /* 0x0000000000007941 */ /* 0x000fea0003800000 */
.L_x_15435:
[----:B------:R-:W-:Y:S05]  /*5e90*/  BRA `(.L_x_15438) ;  /* 0x0000002c009c7947 */ /* 0x000fea0003800000 */
.L_x_15434:
        /* <DEDUP_REMOVED lines=29> */
[----:B-1--4-:R-:W-:Y:S05]  /*6070*/  CALL.ABS.NOINC R14 ;  /* 0x000000000e007343 */ /* 0x012fea0003c00000 */
.L_x_15440:
[----:B------:R-:W-:Y:S05]  /*6080*/  BSYNC B6 ;  /* 0x0000000000067941 */ /* 0x000fea0003800000 */
.L_x_15439:
[----:B------:R-:W2:Y:S01]  /*6090*/  LDL R20, [R1+0x24] ;  /* 0x0000240001147983 */ /* 0x000ea20000100800 */
[----:B------:R-:W-:Y:S01]  /*60a0*/  ULDC.U8 UR4, c[0x0][0x410] ;  /* 0x0001040000047ab9 */ /* 0x000fe20000000000 */
[----:B------:R-:W-:Y:S01]  /*60b0*/  BSSY B0, `(.L_x_15441) ;  /* 0x00002bd000007945 */ /* 0x000fe20003800000 */
[----:B------:R-:W-:Y:S02]  /*60c0*/  ISETP.NE.AND P0, PT, RZ, UR4, PT ;  /* 0x00000004ff007c0c */ /* 0x000fe4000bf05270 */
[----:B--2---:R-:W-:-:S11]  /*60d0*/  IADD3 R39, R23, R20, RZ ;  /* 0x0000001417277210 */ /* 0x004fd60007ffe0ff */
[----:B------:R-:W-:Y:S05]  /*60e0*/  @!P0 BRA `(.L_x_15442) ;  /* 0x0000001400a88947 */ /* 0x000fea0003800000 */
[----:B------:R-:W1:Y:S01]  /*60f0*/  LDC R32, c[0x0][0x448] ;  /* 0x00011200ff207b82 */ /* 0x000e620000000800 */
[----:B------:R-:W2:Y:S01]  /*6100*/  S2R R20, SR_TID.X ;  /* 0x0000000000147919 */ /* 0x000ea20000002100 */
[----:B------:R-:W-:Y:S01]  /*6110*/  ULDC.64 UR4, c[0x0][0x3f8] ;  /* 0x0000fe0000047ab9 */ /* 0x000fe20000000a00 */
[----:B------:R-:W-:Y:S01]  /*6120*/  MOV R9, R29 ;  /* 0x0000001d00097202 */ /* 0x000fe20000000f00 */
[----:B------:R-:W-:Y:S01]  /*6130*/  ULDC.64 UR6, c[0x0][0x408] ;  /* 0x0001020000067ab9 */ /* 0x000fe20000000a00 */
[----:B------:R-:W-:Y:S02]  /*6140*/  IMAD.MOV.U32 R8, RZ, RZ, R26 ;  /* 0x000000ffff087224 */ /* 0x000fe400078e001a */
[----:B------:R-:W-:Y:S02]  /*6150*/  IMAD.MOV.U32 R10, RZ, RZ, R24 ;  /* 0x000000ffff0a7224 */ /* 0x000fe400078e0018 */
[----:B------:R-:W-:Y:S01]  /*6160*/  IMAD.MOV.U32 R11, RZ, RZ, R31 ;  /* 0x000000ffff0b7224 */ /* 0x000fe200078e001f */
[----:B-1----:R-:W-:Y:S01]  /*6170*/  ISETP.NE.AND P0, PT, R32, 0x1, PT ;  /* 0x000000012000780c */ /* 0x002fe20003f05270 */
[----:B--2---:R-:W-:-:S12]  /*6180*/  VIADD R21, R20, 0xffffff80 ;  /* 0xffffff8014157836 */ /* 0x004fd80000000000 */
[----:B------:R-:W1:Y:S01]  /*6190*/  @P0 LDC R0, c[0x0][0x44c] ;  /* 0x00011300ff000b82 */ /* 0x000e620000000800 */
[----:B------:R-:W-:-:S04]  /*61a0*/  SHF.R.S32.HI R20, RZ, 0x1f, R21 ;  /* 0x0000001fff147819 */ /* 0x000fc80000011415 */
[----:B------:R-:W-:-:S03]  /*61b0*/  LEA.HI R20, R20, R21, RZ, 0x2 ;  /* 0x0000001514147211 */ /* 0x000fc600078f10ff */
[----:B------:R-:W2:Y:S01]  /*61c0*/  @P0 LDC R5, c[0x0][0x450] ;  /* 0x00011400ff050b82 */ /* 0x000ea20000000800 */
[----:B------:R-:W-:-:S05]  /*61d0*/  LOP3.LUT R20, R20, 0xfffffffc, RZ, 0xc0, !PT ;  /* 0xfffffffc14147812 */ /* 0x000fca00078ec0ff */
[----:B------:R-:W-:-:S04]  /*61e0*/  IMAD.IADD R20, R21, 0x1, -R20 ;  /* 0x0000000115147824 */ /* 0x000fc800078e0a14 */
[----:B------:R-:W-:-:S04]  /*61f0*/  IMAD R3, R20, 0x60, R39 ;  /* 0x0000006014037824 */ /* 0x000fc800078e0227 */
[----:B-1----:R-:W-:-:S05]  /*6200*/  @P0 IMAD.HI.U32 R0, R3, R0, RZ ;  /* 0x0000000003000227 */ /* 0x002fca00078e00ff */
[----:B--2---:R-:W-:-:S04]  /*6210*/  @P0 SHF.R.U32.HI R3, RZ, R5, R0 ;  /* 0x00000005ff030219 */ /* 0x004fc80000011600 */
        /* <DEDUP_REMOVED lines=17> */
[----:B------:R1:W2:Y:S04]  /*6330*/  SHFL.IDX PT, R3, R6, RZ, 0x1c1f ;  /* 0x001c1fff06037589 */ /* 0x0002a800000e0000 */
[----:B------:R1:W3:Y:S04]  /*6340*/  SHFL.IDX PT, R0, R4, RZ, 0x1c1f ;  /* 0x001c1fff04007589 */ /* 0x0002e800000e0000 */
[----:B------:R1:W1:Y:S04]  /*6350*/  SHFL.IDX PT, R5, R8, RZ, 0x1c1f ;  /* 0x001c1fff08057589 */ /* 0x00026800000e0000 */
[----:B0-----:R0:W0:Y:S02]  /*6360*/  SHFL.IDX PT, R14, R7, RZ, 0x1c1f ;  /* 0x001c1fff070e7589 */ /* 0x00102400000e0000 */
.L_x_15660:
[----:B------:R-:W5:Y:S01]  /*6370*/  LDL R9, [R1+0x10] ;  /* 0x0000100001097983 */ /* 0x000f620000100800 */
[----:B------:R-:W-:Y:S01]  /*6380*/  BSSY B1, `(.L_x_15444) ;  /* 0x0000020000017945 */ /* 0x000fe20003800000 */
[----:B------:R-:W-:Y:S02]  /*6390*/  CS2R R34, SRZ ;  /* 0x0000000000227805 */ /* 0x000fe4000001ff00 */
[----:B------:R-:W-:Y:S02]  /*63a0*/  CS2R R20, SRZ ;  /* 0x0000000000147805 */ /* 0x000fe4000001ff00 */
[----:B------:R-:W-:Y:S02]  /*63b0*/  CS2R R28, SRZ ;  /* 0x00000000001c7805 */ /* 0x000fe4000001ff00 */
[----:B------:R-:W-:Y:S01]  /*63c0*/  CS2R R24, SRZ ;  /* 0x0000000000187805 */ /* 0x000fe2000001ff00 */
[----:B-----5:R-:W-:-:S05]  /*63d0*/  IMAD R32, R9, R32, RZ ;  /* 0x0000002009207224 */ /* 0x020fca00078e02ff */
[----:B------:R-:W-:-:S13]  /*63e0*/  ISETP.GE.AND P0, PT, R39, R32, PT ;  /* 0x000000202700720c */ /* 0x000fda0003f06270 */
[----:B------:R-:W-:Y:S05]  /*63f0*/  @P0 BRA `(.L_x_15445) ;  /* 0x0000000000600947 */ /* 0x000fea0003800000 */
[----:B------:R-:W4:Y:S01]  /*6400*/  LDL R9, [R1] ;  /* 0x0000000001097983 */ /* 0x000f220000100800 */
[----:B------:R-:W-:-:S03]  /*6410*/  ULDC UR4, c[0x0][0x3f4] ;  /* 0x0000fd0000047ab9 */ /* 0x000fc60000000800 */
[----:B------:R-:W4:Y:S01]  /*6420*/  LDL R12, [R1+0x5c] ;  /* 0x00005c00010c7983 */ /* 0x000f220000100800 */
[----:B------:R-:W-:Y:S01]  /*6430*/  ISETP.GE.AND P2, PT, R152, UR4, PT ;  /* 0x0000000498007c0c */ /* 0x000fe2000bf46270 */
[----:B---3--:R-:W-:Y:S01]  /*6440*/  IMAD.MOV.U32 R10, RZ, RZ, R0 ;  /* 0x000000ffff0a7224 */ /* 0x008fe200078e0000 */
[----:B-1----:R-:W-:Y:S01]  /*6450*/  MOV R15, R5 ;  /* 0x00000005000f7202 */ /* 0x002fe20000000f00 */
[----:B--2---:R-:W-:Y:S01]  /*6460*/  IMAD.MOV.U32 R11, RZ, RZ, R3 ;  /* 0x000000ffff0b7224 */ /* 0x004fe200078e0003 */
[----:B------:R-:W-:Y:S02]  /*6470*/  CS2R R28, SRZ ;  /* 0x00000000001c7805 */ /* 0x000fe4000001ff00 */
[----:B------:R-:W-:Y:S02]  /*6480*/  CS2R R34, SRZ ;  /* 0x0000000000227805 */ /* 0x000fe4000001ff00 */
[----:B------:R-:W-:-:S05]  /*6490*/  CS2R R24, SRZ ;  /* 0x0000000000187805 */ /* 0x000fca000001ff00 */
[----:B------:R-:W-:-:S05]  /*64a0*/  @!P2 IMAD.WIDE R10, R152, 0x2, R10 ;  /* 0x00000002980aa825 */ /* 0x000fca00078e020a */
[----:B------:R1:W5:Y:S01]  /*64b0*/  @!P2 LD.E.64 R28, desc[UR40][R10.64] ;  /* 0x000000280a1ca980 */ /* 0x000362000c101b00 */
[----:B----4-:R-:W-:-:S13]  /*64c0*/  ISETP.GE.AND P3, PT, R9, UR4, PT ;  /* 0x0000000409007c0c */ /* 0x010fda000bf66270 */
[C---:B------:R-:W-:Y:S01]  /*64d0*/  @!P3 IMAD.SHL.U32 R37, R9.reuse, 0x2, RZ ;  /* 0x000000020925b824 */ /* 0x040fe200078e00ff */
[----:B------:R-:W-:-:S04]  /*64e0*/  @!P3 SHF.L.U64.HI R20, R9, 0x1, R12 ;  /* 0x000000010914b819 */ /* 0x000fc8000001020c */
[-C--:B------:R-:W-:Y:S02]  /*64f0*/  @!P3 IADD3 R26, P0, R0, R37.reuse, RZ ;  /* 0x00000025001ab210 */ /* 0x080fe40007f1e0ff */
[----:B0-----:R-:W-:Y:S01]  /*6500*/  @!P3 IADD3 R36, P1, R14, R37, RZ ;  /* 0x000000250e24b210 */ /* 0x001fe20007f3e0ff */
[----:B------:R-:W-:-:S04]  /*6510*/  @!P2 IMAD.WIDE R12, R152, 0x2, R14 ;  /* 0x00000002980ca825 */ /* 0x000fc800078e020e */
[--C-:B------:R-:W-:Y:S01]  /*6520*/  @!P3 IMAD.X R27, R3, 0x1, R20.reuse, P0 ;  /* 0x00000001031bb824 */ /* 0x100fe200000e0614 */
[----:B------:R1:W5:Y:S01]  /*6530*/  @!P2 LD.E.64 R34, desc[UR40][R12.64] ;  /* 0x000000280c22a980 */ /* 0x000362000c101b00 */
[----:B------:R-:W-:Y:S01]  /*6540*/  @!P3 IMAD.X R37, R5, 0x1, R20, P1 ;  /* 0x000000010525b824 */ /* 0x000fe200008e0614 */
[----:B------:R-:W-:Y:S02]  /*6550*/  CS2R R20, SRZ ;  /* 0x0000000000147805 */ /* 0x000fe4000001ff00 */
[----:B------:R1:W5:Y:S04]  /*6560*/  @!P3 LD.E.64 R24, desc[UR40][R26.64] ;  /* 0x000000281a18b980 */ /* 0x000368000c101b00 */
[----:B------:R1:W5:Y:S02]  /*6570*/  @!P3 LD.E.64 R20, desc[UR40][R36.64] ;  /* 0x000000282414b980 */ /* 0x000364000c101b00 */
.L_x_15445:
[----:B------:R-:W-:Y:S05]  /*6580*/  BSYNC B1 ;  /* 0x0000000000017941 */ /* 0x000fea0003800000 */
.L_x_15444:
[----:B---3-5:R-:W-:Y:S01]  /*6590*/  IMAD.MOV.U32 R0, RZ, RZ, R34 ;  /* 0x000000ffff007224 */ /* 0x028fe200078e0022 */
[----:B--2---:R-:W-:Y:S01]  /*65a0*/  MOV R3, R35 ;  /* 0x0000002300037202 */ /* 0x004fe20000000f00 */
[----:B-1----:R-:W-:Y:S01]  /*65b0*/  IMAD.MOV.U32 R5, RZ, RZ, R20 ;  /* 0x000000ffff057224 */ /* 0x002fe200078e0014 */
        /* <DEDUP_REMOVED lines=10> */
[----:B------:R-:W-:Y:S02]  /*6660*/  PRMT R40, R40, 0x5410, R0 ;  /* 0x0000541028287816 */ /* 0x000fe40000000000 */
[----:B------:R-:W-:Y:S02]  /*6670*/  PRMT R46, R3, 0x5410, R5 ;  /* 0x00005410032e7816 */ /* 0x000fe40000000005 */
[----:B------:R-:W-:Y:S01]  /*6680*/  PRMT R36, R9, 0x7610, R36 ;  /* 0x0000761009247816 */ /* 0x000fe20000000024 */
[----:B------:R-:W-:Y:S06]  /*6690*/  BRA.DIV UR4, `(.L_x_15446) ;  /* 0x0000014604207947 */ /* 0x000fec000b800000 */
[----:B------:R1:W2:Y:S04]  /*66a0*/  SHFL.IDX PT, R3, R6, 0x1, 0x1c1f ;  /* 0x003c1f0006037f89 */ /* 0x0002a800000e0000 */
[----:B------:R1:W3:Y:S04]  /*66b0*/  SHFL.IDX PT, R0, R4, 0x1, 0x1c1f ;  /* 0x003c1f0004007f89 */ /* 0x0002e800000e0000 */
[----:B------:R1:W1:Y:S04]  /*66c0*/  SHFL.IDX PT, R5, R8, 0x1, 0x1c1f ;  /* 0x003c1f0008057f89 */ /* 0x00026800000e0000 */
[----:B0-----:R0:W0:Y:S02]  /*66d0*/  SHFL.IDX PT, R14, R7, 0x1, 0x1c1f ;  /* 0x003c1f00070e7f89 */ /* 0x00102400000e0000 */
.L_x_15666:
[----:B-1----:R-:W5:Y:S04]  /*66e0*/  LDL R6, [R1+0x54] ;  /* 0x0000540001067983 */ /* 0x002f680000100800 */
[----:B------:R-:W4:Y:S01]  /*66f0*/  LDL R41, [R1+0x30] ;  /* 0x0000300001297983 */ /* 0x000f220000100800 */
[----:B------:R-:W-:Y:S01]  /*6700*/  VIADD R39, R39, 0x60 ;  /* 0x0000006027277836 */ /* 0x000fe20000000000 */
[----:B------:R-:W-:Y:S01]  /*6710*/  BSSY B1, `(.L_x_15447) ;  /* 0x0000023000017945 */ /* 0x000fe20003800000 */
[----:B------:R-:W-:Y:S02]  /*6720*/  CS2R R10, SRZ ;  /* 0x00000000000a7805 */ /* 0x000fe4000001ff00 */
[----:B------:R-:W-:Y:S02]  /*6730*/  CS2R R12, SRZ ;  /* 0x00000000000c7805 */ /* 0x000fe4000001ff00 */
[----:B------:R-:W-:-:S02]  /*6740*/  CS2R R8, SRZ ;  /* 0x0000000000087805 */ /* 0x000fc4000001ff00 */
[----:B------:R-:W-:Y:S02]  /*6750*/  ISETP.GE.AND P0, PT, R39, R32, PT ;  /* 0x000000202700720c */ /* 0x000fe40003f06270 */
[----:B-----5:R-:W-:-:S04]  /*6760*/  LEA.HI R4, R6, R6, RZ, 0x1 ;  /* 0x0000000606047211 */ /* 0x020fc800078f08ff */
[----:B------:R-:W-:Y:S01]  /*6770*/  LOP3.LUT R4, R4, 0xfffffffe, RZ, 0xc0, !PT ;  /* 0xfffffffe04047812 */ /* 0x000fe200078ec0ff */
[----:B----4-:R-:W-:-:S03]  /*6780*/  IMAD.SHL.U32 R31, R41, 0x40, RZ ;  /* 0x00000040291f7824 */ /* 0x010fc600078e00ff */
[----:B------:R-:W-:-:S04]  /*6790*/  IADD3 R4, R6, -R4, RZ ;  /* 0x8000000406047210 */ /* 0x000fc80007ffe0ff */
[----:B------:R-:W-:Y:S01]  /*67a0*/  SHF.L.U32 R37, R4, 0x1f, RZ ;  /* 0x0000001f04257819 */ /* 0x000fe200000006ff */
[----:B------:R-:W-:Y:S06]  /*67b0*/  @P0 BRA `(.L_x_15448) ;  /* 0x0000000000600947 */ /* 0x000fec0003800000 */
[----:B------:R-:W4:Y:S01]  /*67c0*/  LDL R15, [R1] ;  /* 0x00000000010f7983 */ /* 0x000f220000100800 */
[----:B------:R-:W-:-:S03]  /*67d0*/  ULDC UR4, c[0x0][0x3f4] ;  /* 0x0000fd0000047ab9 */ /* 0x000fc60000000800 */
[----:B------:R-:W4:Y:S01]  /*67e0*/  LDL R38, [R1+0x5c] ;  /* 0x00005c0001267983 */ /* 0x000f220000100800 */
[----:B------:R-:W-:Y:S01]  /*67f0*/  ISETP.GE.AND P2, PT, R152, UR4, PT ;  /* 0x0000000498007c0c */ /* 0x000fe2000bf46270 */
[----:B---3--:R-:W-:Y:S02]  /*6800*/  IMAD.MOV.U32 R6, RZ, RZ, R0 ;  /* 0x000000ffff067224 */ /* 0x008fe400078e0000 */
[----:B0-2---:R-:W-:Y:S01]  /*6810*/  IMAD.MOV.U32 R7, RZ, RZ, R3 ;  /* 0x000000ffff077224 */ /* 0x005fe200078e0003 */
[----:B------:R-:W-:Y:S02]  /*6820*/  CS2R R12, SRZ ;  /* 0x00000000000c7805 */ /* 0x000fe4000001ff00 */
[----:B------:R-:W-:-:S07]  /*6830*/  CS2R R26, SRZ ;  /* 0x00000000001a7805 */ /* 0x000fce000001ff00 */
[----:B------:R-:W-:-:S05]  /*6840*/  @!P2 IMAD.WIDE R6, R152, 0x2, R6 ;  /* 0x000000029806a825 */ /* 0x000fca00078e0206 */
[----:B------:R1:W5:Y:S01]  /*6850*/  @!P2 LD.E.64 R12, desc[UR40][R6.64] ;  /* 0x00000028060ca980 */ /* 0x000362000c101b00 */
[----:B----4-:R-:W-:-:S13]  /*6860*/  ISETP.GE.AND P3, PT, R15, UR4, PT ;  /* 0x000000040f007c0c */ /* 0x010fda000bf66270 */
[C---:B------:R-:W-:Y:S02]  /*6870*/  @!P3 SHF.L.U32 R9, R15.reuse, 0x1, RZ ;  /* 0x000000010f09b819 */ /* 0x040fe400000006ff */
[----:B------:R-:W-:Y:S02]  /*6880*/  @!P3 SHF.L.U64.HI R10, R15, 0x1, R38 ;  /* 0x000000010f0ab819 */ /* 0x000fe40000010226 */
[-C--:B------:R-:W-:Y:S02]  /*6890*/  @!P3 IADD3 R38, P0, R0, R9.reuse, RZ ;  /* 0x000000090026b210 */ /* 0x080fe40007f1e0ff */
[----:B------:R-:W-:Y:S01]  /*68a0*/  @!P3 IADD3 R4, P1, R14, R9, RZ ;  /* 0x000000090e04b210 */ /* 0x000fe20007f3e0ff */
[----:B------:R-:W-:Y:S01]  /*68b0*/  IMAD.MOV.U32 R15, RZ, RZ, R5 ;  /* 0x000000ffff0f7224 */ /* 0x000fe200078e0005 */
        /* <DEDUP_REMOVED lines=8> */
.L_x_15448:
[----:B------:R-:W-:Y:S05]  /*6940*/  BSYNC B1 ;  /* 0x0000000000017941 */ /* 0x000fea0003800000 */
.L_x_15447:
[----:B01----:R-:W0:Y:S01]  /*6950*/  S2R R7, SR_TID.X ;  /* 0x0000000000077919 */ /* 0x003e220000002100 */
[----:B------:R-:W1:Y:S01]  /*6960*/  SYNCS.PHASECHK.TRANS64.TRYWAIT P0, [R2+URZ+0x16800], R37 ;  /* 0x01680025020075a7 */ /* 0x000e62000800017f */
[----:B------:R-:W-:Y:S01]  /*6970*/  LOP3.LUT R31, R31, 0x1c0, RZ, 0xc0, !PT ;  /* 0x000001c01f1f7812 */ /* 0x000fe200078ec0ff */
[----:B-----5:R-:W-:Y:S01]  /*6980*/  IMAD.MOV.U32 R4, RZ, RZ, R10 ;  /* 0x000000ffff047224 */ /* 0x020fe200078e000a */
[----:B--2---:R-:W-:Y:S01]  /*6990*/  MOV R3, R26 ;  /* 0x0000001a00037202 */ /* 0x004fe20000000f00 */
[----:B------:R-:W-:Y:S01]  /*69a0*/  IMAD.MOV.U32 R5, RZ, RZ, R11 ;  /* 0x000000ffff057224 */ /* 0x000fe200078e000b */
[----:B---3--:R-:W-:Y:S01]  /*69b0*/  LOP3.LUT R0, R31, 0x18, R16, 0xf8, !PT ;  /* 0x000000181f007812 */ /* 0x008fe200078ef810 */
[----:B------:R-:W-:Y:S01]  /*69c0*/  IMAD R32, R33, -0xc0, R32 ;  /* 0xffffff4021207824 */ /* 0x000fe200078e0220 */
[----:B------:R-:W-:Y:S01]  /*69d0*/  SHF.R.U32.HI R31, RZ, 0x3, R31 ;  /* 0x00000003ff1f7819 */ /* 0x000fe2000001161f */
[----:B------:R-:W-:Y:S01]  /*69e0*/  BSSY B1, `(.L_x_15449) ;  /* 0x0000019000017945 */ /* 0x000fe20003800000 */
[----:B------:R-:W-:Y:S01]  /*69f0*/  PRMT R47, R3, 0x7610, R47 ;  /* 0x00007610032f7816 */ /* 0x000fe2000000002f */
[----:B------:R-:W-:Y:S01]  /*6a00*/  IMAD.MOV.U32 R3, RZ, RZ, R27 ;  /* 0x000000ffff037224 */ /* 0x000fe200078e001b */
[----:B------:R-:W-:-:S02]  /*6a10*/  LOP3.LUT R0, R0, R31, RZ, 0x3c, !PT ;  /* 0x0000001f00007212 */ /* 0x000fc400078e3cff */
[----:B------:R-:W-:Y:S01]  /*6a20*/  PRMT R14, R4, 0x5410, R5 ;  /* 0x00005410040e7816 */ /* 0x000fe20000000005 */
[----:B------:R-:W-:Y:S01]  /*6a30*/  IMAD.MOV.U32 R5, RZ, RZ, R9 ;  /* 0x000000ffff057224 */ /* 0x000fe200078e0009 */
[----:B------:R-:W-:Y:S02]  /*6a40*/  PRMT R31, R3, 0x7610, R31 ;  /* 0x00007610031f7816 */ /* 0x000fe4000000001f */
[----:B------:R-:W-:Y:S02]  /*6a50*/  MOV R4, R8 ;  /* 0x0000000800047202 */ /* 0x000fe40000000f00 */
[----:B------:R-:W-:Y:S02]  /*6a60*/  MOV R6, R12 ;  /* 0x0000000c00067202 */ /* 0x000fe40000000f00 */
[----:B------:R-:W-:Y:S02]  /*6a70*/  VIMNMX R32, R32, 0xc0, PT ;  /* 0x000000c020207848 */ /* 0x000fe40003fe0100 */
[----:B------:R-:W-:-:S02]  /*6a80*/  PRMT R15, R4, 0x7610, R15 ;  /* 0x00007610040f7816 */ /* 0x000fc4000000000f */
[----:B------:R-:W-:Y:S02]  /*6a90*/  PRMT R47, R47, 0x5410, R6 ;  /* 0x000054102f2f7816 */ /* 0x000fe40000000006 */
[----:B------:R-:W-:Y:S02]  /*6aa0*/  LOP3.LUT P2, RZ, R41, 0x4, RZ, 0xc0, !PT ;  /* 0x0000000429ff7812 */ /* 0x000fe4000784c0ff */
[----:B------:R-:W-:Y:S01]  /*6ab0*/  ISETP.GE.AND P1, PT, R23, R32, PT ;  /* 0x000000201700720c */ /* 0x000fe20003f26270 */
[----:B0-----:R-:W-:-:S05]  /*6ac0*/  VIADD R38, R7, 0xffffff80 ;  /* 0xffffff8007267836 */ /* 0x001fca0000000000 */
[----:B------:R-:W-:-:S04]  /*6ad0*/  SHF.R.S32.HI R7, RZ, 0x1f, R38 ;  /* 0x0000001fff077819 */ /* 0x000fc80000011426 */
[----:B------:R-:W-:-:S04]  /*6ae0*/  LEA.HI R7, R7, R38, RZ, 0x5 ;  /* 0x0000002607077211 */ /* 0x000fc800078f28ff */
[----:B------:R-:W-:-:S05]  /*6af0*/  SHF.R.S32.HI R7, RZ, 0x5, R7 ;  /* 0x00000005ff077819 */ /* 0x000fca0000011407 */
[----:B------:R-:W-:Y:S02]  /*6b00*/  IMAD R3, R7, 0x200, R0 ;  /* 0x0000020007037824 */ /* 0x000fe400078e0200 */
[----:B------:R-:W-:Y:S02]  /*6b10*/  IMAD.MOV.U32 R0, RZ, RZ, R13 ;  /* 0x000000ffff007224 */ /* 0x000fe400078e000d */
[----:B------:R-:W-:-:S03]  /*6b20*/  IMAD R3, R3, 0x2, R2 ;  /* 0x0000000203037824 */ /* 0x000fc600078e0202 */
[----:B------:R-:W-:Y:S01]  /*6b30*/  PRMT R31, R31, 0x5410, R0 ;  /* 0x000054101f1f7816 */ /* 0x000fe20000000000 */
[C---:B------:R-:W-:Y:S01]  /*6b40*/  VIADD R4, R3.reuse, 0x8400 ;  /* 0x0000840003047836 */ /* 0x040fe20000000000 */
[----:B------:R-:W-:Y:S01]  /*6b50*/  IADD3 R0, R3, 0x8440, RZ ;  /* 0x0000844003007810 */ /* 0x000fe20007ffe0ff */
[----:B-1----:R-:W-:Y:S06]  /*6b60*/  @!P0 BRA `(.L_x_15450) ;  /* 0x00000140005c8947 */ /* 0x002fec0003800000 */
.L_x_15667:
[----:B------:R-:W-:Y:S05]  /*6b70*/  BSYNC B1 ;  /* 0x0000000000017941 */ /* 0x000fea0003800000 */
.L_x_15449:
[----:B------:R-:W-:Y:S01]  /*6b80*/  BSSY B1, `(.L_x_15451) ;  /* 0x0000060000017945 */ /* 0x000fe20003800000 */
[----:B------:R-:W-:Y:S01]  /*6b90*/  PRMT R15, R15, 0x5410, R5 ;  /* 0x000054100f0f7816 */ /* 0x000fe20000000005 */
[----:B------:R-:W-:Y:S02]  /*6ba0*/  @P2 VIADD R0, R4, 0xffffffc0 ;  /* 0xffffffc004002836 */ /* 0x000fe40000000000 */
[----:B------:R-:W-:Y:S05]  /*6bb0*/  @P1 BRA `(.L_x_15452) ;  /* 0x0000000400701947 */ /* 0x000fea0003800000 */
[----:B------:R-:W2:Y:S01]  /*6bc0*/  LDL R6, [R1] ;  /* 0x0000000001067983 */ /* 0x000ea20000100800 */
[----:B------:R-:W1:Y:S01]  /*6bd0*/  LDC R5, c[0x0][0x3f4] ;  /* 0x0000fd00ff057b82 */ /* 0x000e620000000800 */
[----:B------:R-:W-:Y:S01]  /*6be0*/  BSSY B2, `(.L_x_15453) ;  /* 0x000002e000027945 */ /* 0x000fe20003800000 */
[-C--:B-1----:R-:W-:Y:S02]  /*6bf0*/  ISETP.GE.AND P0, PT, R152, R5.reuse, PT ;  /* 0x000000059800720c */ /* 0x082fe40003f06270 */
[----:B--2---:R-:W-:-:S11]  /*6c00*/  ISETP.GE.AND P1, PT, R6, R5, PT ;  /* 0x000000050600720c */ /* 0x004fd60003f26270 */
[----:B------:R-:W-:Y:S05]  /*6c10*/  @P0 BRA `(.L_x_15454) ;  /* 0x0000000000a80947 */ /* 0x000fea0003800000 */
[----:B------:R-:W1:Y:S01]  /*6c20*/  LDS.128 R4, [R3+0x8400] ;  /* 0x0084000003047984 */ /* 0x000e620000000c00 */
[----:B0-----:R-:W-:Y:S01]  /*6c30*/  SHF.R.U32.HI R37, RZ, 0x10, R29 ;  /* 0x00000010ff257819 */ /* 0x001fe2000001161d */
[--C-:B------:R-:W-:Y:S01]  /*6c40*/  HADD2.F32 R38, -RZ, R40.reuse.H0_H0 ;  /* 0x20000028ff267230 */ /* 0x100fe20000004100 */
[--C-:B------:R-:W-:Y:S02]  /*6c50*/  SHF.R.U32.HI R39, RZ, 0x10, R35.reuse ;  /* 0x00000010ff277819 */ /* 0x100fe40000011623 */
[----:B------:R-:W-:Y:S01]  /*6c60*/  SHF.R.U64 R43, R34, 0x10, R35 ;  /* 0x00000010222b7819 */ /* 0x000fe20000001223 */
[----:B------:R-:W-:Y:S01]  /*6c70*/  HADD2.F32 R37, -RZ, R37.H0_H0 ;  /* 0x20000025ff257230 */ /* 0x000fe20000004100 */
[----:B------:R-:W-:Y:S01]  /*6c80*/  SHF.R.U64 R44, R28, 0x10, R29 ;  /* 0x000000101c2c7819 */ /* 0x000fe2000000121d */
[----:B------:R-:W-:Y:S02]  /*6c90*/  HADD2.F32 R39, -RZ, R39.H0_H0 ;  /* 0x20000027ff277230 */ /* 0x000fe40000004100 */
[----:B------:R-:W-:-:S02]  /*6ca0*/  HADD2.F32 R35, -RZ, R40.H1_H1 ;  /* 0x30000028ff237230 */ /* 0x000fc40000004100 */
[--C-:B-1----:R-:W-:Y:S02]  /*6cb0*/  HADD2.F32 R33, -RZ, R7.reuse.H0_H0 ;  /* 0x20000007ff217230 */ /* 0x102fe40000004100 */
[----:B------:R-:W-:Y:S02]  /*6cc0*/  HADD2.F32 R34, -RZ, R7.H1_H1 ;  /* 0x30000007ff227230 */ /* 0x000fe40000004100 */
[--C-:B------:R-:W-:Y:S02]  /*6cd0*/  HADD2.F32 R7, -RZ, R4.reuse.H0_H0 ;  /* 0x20000004ff077230 */ /* 0x100fe40000004100 */
[----:B------:R-:W-:Y:S02]  /*6ce0*/  HADD2.F32 R4, -RZ, R4.H1_H1 ;  /* 0x30000004ff047230 */ /* 0x000fe40000004100 */
[C---:B------:R-:W-:Y:S01]  /*6cf0*/  FMUL.FTZ R40, R34.reuse, R39 ;  /* 0x0000002722287220 */ /* 0x040fe20000410000 */
[----:B------:R-:W-:Y:S01]  /*6d00*/  FMUL.FTZ R42, R34, R37 ;  /* 0x00000025222a7220 */ /* 0x000fe20000410000 */
[----:B------:R-:W-:-:S02]  /*6d10*/  HADD2.F32 R28, -RZ, R6.H0_H0 ;  /* 0x20000006ff1c7230 */ /* 0x000fc40000004100 */
[CC--:B------:R-:W-:Y:S01]  /*6d20*/  FMUL.FTZ R34, R4.reuse, R38.reuse ;  /* 0x0000002604227220 */ /* 0x0c0fe20000410000 */
[C---:B------:R-:W-:Y:S01]  /*6d30*/  FFMA.FTZ R41, R33.reuse, R37, -R40 ;  /* 0x0000002521297223 */ /* 0x040fe20000010828 */
[----:B------:R-:W-:Y:S02]  /*6d40*/  HADD2.F32 R29, -RZ, R6.H1_H1 ;  /* 0x30000006ff1d7230 */ /* 0x000fe40000004100 */
[----:B------:R-:W-:Y:S01]  /*6d50*/  FFMA.FTZ R42, R33, R39, R42 ;  /* 0x00000027212a7223 */ /* 0x000fe2000001002a */
[-C--:B------:R-:W-:Y:S01]  /*6d60*/  FMUL.FTZ R40, R4, R35.reuse ;  /* 0x0000002304287220 */ /* 0x080fe20000410000 */
[C---:B------:R-:W-:Y:S01]  /*6d70*/  FFMA.FTZ R37, R7.reuse, R35, -R34 ;  /* 0x0000002307257223 */ /* 0x040fe20000010822 */
[----:B------:R-:W-:Y:S02]  /*6d80*/  HADD2.F32 R6, -RZ, R5.H0_H0 ;  /* 0x20000005ff067230 */ /* 0x000fe40000004100 */
[----:B------:R-:W-:Y:S02]  /*6d90*/  HADD2.F32 R35, -RZ, R45.H0_H0 ;  /* 0x2000002dff237230 */ /* 0x000fe40000004100 */
[----:B------:R-:W-:Y:S01]  /*6da0*/  FFMA.FTZ R40, R7, R38, R40 ;  /* 0x0000002607287223 */ /* 0x000fe20000010028 */
[----:B------:R-:W-:-:S02]  /*6db0*/  HADD2.F32 R33, -RZ, R46.H0_H0 ;  /* 0x2000002eff217230 */ /* 0x000fc40000004100 */
[----:B------:R-:W-:Y:S02]  /*6dc0*/  HADD2.F32 R5, -RZ, R5.H1_H1 ;  /* 0x30000005ff057230 */ /* 0x000fe40000004100 */
[C---:B------:R-:W-:Y:S01]  /*6dd0*/  FMUL.FTZ R39, R29.reuse, R35 ;  /* 0x000000231d277220 */ /* 0x040fe20000410000 */
[----:B------:R-:W-:Y:S02]  /*6de0*/  HADD2.F32 R34, -RZ, R43.H0_H0 ;  /* 0x2000002bff227230 */ /* 0x000fe40000004100 */
[-C--:B------:R-:W-:Y:S01]  /*6df0*/  FMUL.FTZ R38, R29, R33.reuse ;  /* 0x000000211d267220 */ /* 0x080fe20000410000 */
[----:B------:R-:W-:Y:S02]  /*6e00*/  HADD2.F32 R4, -RZ, R44.H0_H0 ;  /* 0x2000002cff047230 */ /* 0x000fe40000004100 */
[C---:B------:R-:W-:Y:S01]  /*6e10*/  FFMA.FTZ R39, R28.reuse, R33, -R39 ;  /* 0x000000211c277223 */ /* 0x040fe20000010827 */
[C---:B------:R-:W-:Y:S01]  /*6e20*/  FMUL.FTZ R7, R5.reuse, R34 ;  /* 0x0000002205077220 */ /* 0x040fe20000410000 */
[----:B------:R-:W-:Y:S01]  /*6e30*/  FFMA.FTZ R38, R28, R35, R38 ;  /* 0x000000231c267223 */ /* 0x000fe20000010026 */
[----:B------:R-:W-:-:S02]  /*6e40*/  FMUL.FTZ R29, R5, R4 ;  /* 0x00000004051d7220 */ /* 0x000fc40000410000 */
[----:B------:R-:W-:Y:S01]  /*6e50*/  FFMA.FTZ R5, R6, R4, -R7 ;  /* 0x0000000406057223 */ /* 0x000fe20000010807 */
[----:B------:R-:W-:Y:S01]  /*6e60*/  F2FP.F16.F32.PACK_AB R7, R42, R41 ;  /* 0x000000292a07723e */ /* 0x000fe200000000ff */
[----:B------:R-:W-:Y:S01]  /*6e70*/  FFMA.FTZ R34, R6, R34, R29 ;  /* 0x0000002206227223 */ /* 0x000fe2000001001d */
[----:B------:R-:W-:Y:S02]  /*6e80*/  F2FP.F16.F32.PACK_AB R6, R38, R39 ;  /* 0x000000272606723e */ /* 0x000fe400000000ff */
[----:B------:R-:W-:Y:S02]  /*6e90*/  F2FP.F16.F32.PACK_AB R4, R40, R37 ;  /* 0x000000252804723e */ /* 0x000fe400000000ff */
[----:B------:R-:W-:-:S05]  /*6ea0*/  F2FP.F16.F32.PACK_AB R5, R34, R5 ;  /* 0x000000052205723e */ /* 0x000fca00000000ff */
[----:B------:R1:W-:Y:S02]  /*6eb0*/  STS.128 [R3+0x8400], R4 ;  /* 0x0084000403007388 */ /* 0x0003e40000000c00 */
.L_x_15454:
[----:B------:R-:W-:Y:S05]  /*6ec0*/  BSYNC B2 ;  /* 0x0000000000027941 */ /* 0x000fea0003800000 */
.L_x_15453:
[----:B------:R-:W-:Y:S05]  /*6ed0*/  @P1 BRA `(.L_x_15452) ;  /* 0x0000000000a81947 */ /* 0x000fea0003800000 */
[----:B-1----:R-:W1:Y:S01]  /*6ee0*/  LDS.128 R4, [R0] ;  /* 0x0000000000047984 */ /* 0x002e620000000c00 */
[----:B------:R-:W-:Y:S01]  /*6ef0*/  SHF.R.U32.HI R34, RZ, 0x10, R21 ;  /* 0x00000010ff227819 */ /* 0x000fe20000011615 */
[----:B------:R-:W-:Y:S01]  /*6f00*/  HADD2.F32 R28, -RZ, R46.H1_H1 ;  /* 0x3000002eff1c7230 */ /* 0x000fe20000004100 */
[--C-:B------:R-:W-:Y:S01]  /*6f10*/  SHF.R.U32.HI R29, RZ, 0x10, R25.reuse ;  /* 0x00000010ff1d7819 */ /* 0x100fe20000011619 */
[----:B------:R-:W-:Y:S01]  /*6f20*/  HADD2.F32 R33, -RZ, R45.H1_H1 ;  /* 0x3000002dff217230 */ /* 0x000fe20000004100 */
[----:B------:R-:W-:Y:S01]  /*6f30*/  SHF.R.U64 R39, R24, 0x10, R25 ;  /* 0x0000001018277819 */ /* 0x000fe20000001219 */
[----:B------:R-:W-:Y:S01]  /*6f40*/  HADD2.F32 R34, -RZ, R34.H0_H0 ;  /* 0x20000022ff227230 */ /* 0x000fe20000004100 */
[----:B0-----:R-:W-:Y:S01]  /*6f50*/  SHF.R.U64 R37, R20, 0x10, R21 ;  /* 0x0000001014257819 */ /* 0x001fe20000001215 */
[----:B------:R-:W-:Y:S02]  /*6f60*/  HADD2.F32 R29, -RZ, R29.H0_H0 ;  /* 0x2000001dff1d7230 */ /* 0x000fe40000004100 */
[----:B-1----:R-:W-:-:S02]  /*6f70*/  HADD2.F32 R25, -RZ, R7.H1_H1 ;  /* 0x30000007ff197230 */ /* 0x002fc40000004100 */
        /* <DEDUP_REMOVED lines=32> */
.L_x_15452:
[----:B------:R-:W-:Y:S05]  /*7180*/  BSYNC B1 ;  /* 0x0000000000017941 */ /* 0x000fea0003800000 */
.L_x_15451:
[----:B-12---:R-:W-:-:S05]  /*7190*/  VIADD R4, R23, 0x60 ;  /* 0x0000006017047836 */ /* 0x006fca0000000000 */
[----:B------:R-:W-:-:S13]  /*71a0*/  ISETP.GE.AND P0, PT, R4, R32, PT ;  /* 0x000000200400720c */ /* 0x000fda0003f06270 */
        /* <DEDUP_REMOVED lines=8> */
[----:B------:R-:W-:Y:S01]  /*7230*/  SHF.R.U32.HI R25, RZ, 0x10, R13 ;  /* 0x00000010ff197819 */ /* 0x000fe2000001160d */
[--C-:B------:R-:W-:Y:S01]  /*7240*/  HADD2.F32 R24, -RZ, R47.reuse.H1_H1 ;  /* 0x3000002fff187230 */ /* 0x100fe20000004100 */
[--C-:B------:R-:W-:Y:S01]  /*7250*/  SHF.R.U64 R33, R26, 0x10, R27.reuse ;  /* 0x000000101a217819 */ /* 0x100fe2000000121b */
[----:B------:R-:W-:Y:S01]  /*7260*/  HADD2.F32 R26, -RZ, R47.H0_H0 ;  /* 0x2000002fff1a7230 */ /* 0x000fe20000004100 */
[----:B------:R-:W-:Y:S01]  /*7270*/  SHF.R.U32.HI R27, RZ, 0x10, R27 ;  /* 0x00000010ff1b7819 */ /* 0x000fe2000001161b */
[----:B------:R-:W-:Y:S01]  /*7280*/  HADD2.F32 R25, -RZ, R25.H0_H0 ;  /* 0x20000019ff197230 */ /* 0x000fe20000004100 */
[----:B------:R-:W-:-:S03]  /*7290*/  SHF.R.U64 R35, R12, 0x10, R13 ;  /* 0x000000100c237819 */ /* 0x000fc6000000120d */
        /* <DEDUP_REMOVED lines=11> */
[----:B------:R-:W-:Y:S02]  /*7350*/  HADD2.F32 R21, -RZ, R31.H0_H0 ;  /* 0x2000001fff157230 */ /* 0x000fe40000004100 */
[----:B------:R-:W-:Y:S01]  /*7360*/  FFMA.FTZ R29, R20, R25, -R29 ;  /* 0x00000019141d7223 */ /* 0x000fe2000001081d */
[----:B------:R-:W-:Y:S02]  /*7370*/  HADD2.F32 R6, -RZ, R5.H0_H0 ;  /* 0x20000005ff067230 */ /* 0x000fe40000004100 */
[----:B------:R-:W-:Y:S01]  /*7380*/  FMUL.FTZ R32, R4, R24 ;  /* 0x0000001804207220 */ /* 0x000fe20000410000 */
[----:B------:R-:W-:-:S02]  /*7390*/  HADD2.F32 R31, -RZ, R31.H1_H1 ;  /* 0x3000001fff1f7230 */ /* 0x000fc40000004100 */
[C---:B------:R-:W-:Y:S01]  /*73a0*/  FFMA.FTZ R28, R7.reuse, R24, -R28 ;  /* 0x00000018071c7223 */ /* 0x040fe2000001081c */
[----:B------:R-:W-:Y:S02]  /*73b0*/  HADD2.F32 R5, -RZ, R5.H1_H1 ;  /* 0x30000005ff057230 */ /* 0x000fe40000004100 */
        /* <DEDUP_REMOVED lines=16> */
.L_x_15457:
[----:B------:R-:W-:Y:S05]  /*74c0*/  BSYNC B1 ;  /* 0x0000000000017941 */ /* 0x000fea0003800000 */
.L_x_15456:
[----:B------:R-:W-:Y:S05]  /*74d0*/  @P1 BRA `(.L_x_15455) ;  /* 0x0000001400e81947 */ /* 0x000fea0003800000 */
[----:B-1----:R-:W1:Y:S01]  /*74e0*/  LDS.128 R4, [R0+0x3000] ;  /* 0x0030000000047984 */ /* 0x002e620000000c00 */
        /* <DEDUP_REMOVED lines=42> */
.L_x_15442:
[----:B------:R-:W1:Y:S01]  /*7790*/  S2R R0, SR_TID.X ;  /* 0x0000000000007919 */ /* 0x000e620000002100 */
[----:B------:R-:W2:Y:S01]  /*77a0*/  LDC R32, c[0x0][0x448] ;  /* 0x00011200ff207b82 */ /* 0x000ea20000000800 */
[----:B------:R-:W-:Y:S01]  /*77b0*/  ULDC.64 UR4, c[0x0][0x3f8] ;  /* 0x0000fe0000047ab9 */ /* 0x000fe20000000a00 */
[----:B------:R-:W-:Y:S01]  /*77c0*/  ULDC.64 UR6, c[0x0][0x408] ;  /* 0x0001020000067ab9 */ /* 0x000fe20000000a00 */
[----:B------:R-:W-:Y:S01]  /*77d0*/  MOV R7, R31 ;  /* 0x0000001f00077202 */ /* 0x000fe20000000f00 */
[----:B------:R-:W-:Y:S02]  /*77e0*/  IMAD.MOV.U32 R4, RZ, RZ, R26 ;  /* 0x000000ffff047224 */ /* 0x000fe400078e001a */
[----:B------:R-:W-:Y:S01]  /*77f0*/  IMAD.MOV.U32 R6, RZ, RZ, R24 ;  /* 0x000000ffff067224 */ /* 0x000fe200078e0018 */
[----:B--2---:R-:W-:Y:S01]  /*7800*/  ISETP.NE.AND P0, PT, R32, 0x1, PT ;  /* 0x000000012000780c */ /* 0x004fe20003f05270 */
[----:B-1----:R-:W-:-:S05]  /*7810*/  VIADD R0, R0, 0xffffff80 ;  /* 0xffffff8000007836 */ /* 0x002fca0000000000 */
[----:B------:R-:W-:-:S07]  /*7820*/  SHF.R.S32.HI R3, RZ, 0x1f, R0 ;  /* 0x0000001fff037819 */ /* 0x000fce0000011400 */
[----:B------:R-:W1:Y:S01]  /*7830*/  @P0 LDC R5, c[0x0][0x450] ;  /* 0x00011400ff050b82 */ /* 0x000e620000000800 */
[----:B------:R-:W-:-:S04]  /*7840*/  LEA.HI R3, R3, R0, RZ, 0x2 ;  /* 0x0000000003037211 */ /* 0x000fc800078f10ff */
[----:B------:R-:W-:-:S04]  /*7850*/  LOP3.LUT R3, R3, 0xfffffffc, RZ, 0xc0, !PT ;  /* 0xfffffffc03037812 */ /* 0x000fc800078ec0ff */
[----:B------:R-:W-:Y:S02]  /*7860*/  IADD3 R3, R0, -R3, RZ ;  /* 0x8000000300037210 */ /* 0x000fe40007ffe0ff */
[----:B------:R-:W2:Y:S03]  /*7870*/  @P0 LDC R0, c[0x0][0x44c] ;  /* 0x00011300ff000b82 */ /* 0x000ea60000000800 */
[----:B------:R-:W-:-:S04]  /*7880*/  IMAD R3, R3, 0x60, R39 ;  /* 0x0000006003037824 */ /* 0x000fc800078e0227 */
[----:B--2---:R-:W-:-:S05]  /*7890*/  @P0 IMAD.HI.U32 R0, R3, R0, RZ ;  /* 0x0000000003000227 */ /* 0x004fca00078e00ff */
        /* <DEDUP_REMOVED lines=19> */
[----:B------:R-:W2:Y:S01]  /*79d0*/  LDL R6, [R1+0x10] ;  /* 0x0000100001067983 */ /* 0x000ea20000100800 */
[----:B------:R-:W1:Y:S03]  /*79e0*/  LDC R43, c[0x0][0x3f4] ;  /* 0x0000fd00ff2b7b82 */ /* 0x000e660000000800 */
[----:B------:R-:W3:Y:S04]  /*79f0*/  SHFL.IDX PT, R3, R25, RZ, 0x1c1f ;  /* 0x001c1fff19037589 */ /* 0x000ee800000e0000 */
[----:B------:R-:W5:Y:S04]  /*7a00*/  SHFL.IDX PT, R0, R26, RZ, 0x1c1f ;  /* 0x001c1fff1a007589 */ /* 0x000f6800000e0000 */
[----:B0-----:R-:W0:Y:S04]  /*7a10*/  SHFL.IDX PT, R14, R27, RZ, 0x1c1f ;  /* 0x001c1fff1b0e7589 */ /* 0x001e2800000e0000 */
[----:B------:R-:W4:Y:S01]  /*7a20*/  SHFL.IDX PT, R4, R24, RZ, 0x1c1f ;  /* 0x001c1fff18047589 */ /* 0x000f2200000e0000 */
[----:B-1----:R-:W-:Y:S01]  /*7a30*/  ISETP.GE.AND P0, PT, R16, R43, PT ;  /* 0x0000002b1000720c */ /* 0x002fe20003f06270 */
[----:B--2---:R-:W-:-:S05]  /*7a40*/  IMAD R32, R6, R32, RZ ;  /* 0x0000002006207224 */ /* 0x004fca00078e02ff */
[----:B------:R-:W-:-:S13]  /*7a50*/  ISETP.GE.OR P1, PT, R39, R32, P0 ;  /* 0x000000202700720c */ /* 0x000fda0000726670 */
[C---:B------:R-:W-:Y:S01]  /*7a60*/  @!P1 IMAD.SHL.U32 R5, R16.reuse, 0x2, RZ ;  /* 0x0000000210059824 */ /* 0x040fe200078e00ff */
[----:B------:R-:W-:-:S04]  /*7a70*/  @!P1 SHF.L.U64.HI R21, R16, 0x1, R17 ;  /* 0x0000000110159819 */ /* 0x000fc80000010211 */
[----:B---3--:R-:W-:-:S04]  /*7a80*/  @!P1 IADD3 R6, P2, R3, R5, RZ ;  /* 0x0000000503069210 */ /* 0x008fc80007f5e0ff */
[----:B-----5:R-:W-:-:S05]  /*7a90*/  @!P1 IADD3.X R7, R0, R21, RZ, P2, !PT ;  /* 0x0000001500079210 */ /* 0x020fca00017fe4ff */
[----:B------:R-:W2:Y:S01]  /*7aa0*/  @!P1 LD.E.128 R8, desc[UR40][R6.64] ;  /* 0x0000002806089980 */ /* 0x000ea2000c101d00 */
[----:B0-----:R-:W-:-:S05]  /*7ab0*/  @!P1 IADD3 R14, P2, R14, R5, RZ ;  /* 0x000000050e0e9210 */ /* 0x001fca0007f5e0ff */
[----:B----4-:R-:W-:-:S04]  /*7ac0*/  @!P1 IMAD.X R3, R4, 0x1, R21, P2 ;  /* 0x0000000104039824 */ /* 0x010fc800010e0615 */
[----:B------:R-:W-:-:S05]  /*7ad0*/  @!P1 IMAD.MOV.U32 R15, RZ, RZ, R3 ;  /* 0x000000ffff0f9224 */ /* 0x000fca00078e0003 */
[----:B------:R0:W3:Y:S01]  /*7ae0*/  @!P1 LD.E.128 R4, desc[UR40][R14.64] ;  /* 0x000000280e049980 */ /* 0x0000e2000c101d00 */
[----:B------:R-:W-:Y:S02]  /*7af0*/  CS2R R34, SRZ ;  /* 0x0000000000227805 */ /* 0x000fe4000001ff00 */
[----:B------:R-:W-:Y:S02]  /*7b00*/  CS2R R36, SRZ ;  /* 0x0000000000247805 */ /* 0x000fe4000001ff00 */
[----:B------:R-:W-:Y:S01]  /*7b10*/  CS2R R28, SRZ ;  /* 0x00000000001c7805 */ /* 0x000fe2000001ff00 */
[----:B------:R-:W1:Y:S01]  /*7b20*/  SHFL.IDX PT, R24, R24, 0x1, 0x1c1f ;  /* 0x003c1f0018187f89 */ /* 0x000e6200000e0000 */
[----:B------:R-:W-:-:S03]  /*7b30*/  CS2R R20, SRZ ;  /* 0x0000000000147805 */ /* 0x000fc6000001ff00 */
[----:B0-----:R0:W4:Y:S01]  /*7b40*/  SHFL.IDX PT, R14, R27, 0x1, 0x1c1f ;  /* 0x003c1f001b0e7f89 */ /* 0x00112200000e0000 */
[----:B--2---:R-:W-:Y:S01]  /*7b50*/  @!P1 MOV R35, R9 ;  /* 0x0000000900239202 */ /* 0x004fe20000000f00 */
[----:B------:R-:W-:Y:S01]  /*7b60*/  @!P1 IMAD.MOV.U32 R34, RZ, RZ, R8 ;  /* 0x000000ffff229224 */ /* 0x000fe200078e0008 */
[----:B------:R-:W-:Y:S01]  /*7b70*/  @!P1 MOV R37, R11 ;  /* 0x0000000b00259202 */ /* 0x000fe20000000f00 */
[----:B------:R-:W-:Y:S02]  /*7b80*/  @!P1 IMAD.MOV.U32 R36, RZ, RZ, R10 ;  /* 0x000000ffff249224 */ /* 0x000fe400078e000a */
[----:B------:R-:W-:Y:S02]  /*7b90*/  IMAD.MOV.U32 R0, RZ, RZ, R34 ;  /* 0x000000ffff007224 */ /* 0x000fe400078e0022 */
[----:B------:R-:W-:Y:S02]  /*7ba0*/  IMAD.MOV.U32 R3, RZ, RZ, R35 ;  /* 0x000000ffff037224 */ /* 0x000fe400078e0023 */
[----:B------:R-:W-:Y:S01]  /*7bb0*/  IMAD.MOV.U32 R8, RZ, RZ, R36 ;  /* 0x000000ffff087224 */ /* 0x000fe200078e0024 */
[----:B------:R-:W-:Y:S01]  /*7bc0*/  PRMT R42, R0, 0x7610, R42 ;  /* 0x00007610002a7816 */ /* 0x000fe2000000002a */
[----:B------:R-:W-:Y:S01]  /*7bd0*/  IMAD.MOV.U32 R9, RZ, RZ, R37 ;  /* 0x000000ffff097224 */ /* 0x000fe200078e0025 */
[----:B------:R-:W-:Y:S01]  /*7be0*/  PRMT R45, R45, 0x5410, R3 ;  /* 0x000054102d2d7816 */ /* 0x000fe20000000003 */
[----:B------:R0:W2:Y:S01]  /*7bf0*/  SHFL.IDX PT, R0, R26, 0x1, 0x1c1f ;  /* 0x003c1f001a007f89 */ /* 0x0000a200000e0000 */
[----:B---3--:R-:W-:Y:S01]  /*7c00*/  @!P1 IMAD.MOV.U32 R28, RZ, RZ, R4 ;  /* 0x000000ffff1c9224 */ /* 0x008fe200078e0004 */
[----:B------:R-:W-:-:S02]  /*7c10*/  @!P1 MOV R29, R5 ;  /* 0x00000005001d9202 */ /* 0x000fc40000000f00 */
[----:B------:R0:W3:Y:S01]  /*7c20*/  SHFL.IDX PT, R3, R25, 0x1, 0x1c1f ;  /* 0x003c1f0019037f89 */ /* 0x0000e200000e0000 */
[----:B------:R-:W-:Y:S01]  /*7c30*/  @!P1 IMAD.MOV.U32 R20, RZ, RZ, R6 ;  /* 0x000000ffff149224 */ /* 0x000fe200078e0006 */
[----:B------:R-:W-:Y:S01]  /*7c40*/  PRMT R31, R8, 0x5410, R9 ;  /* 0x00005410081f7816 */ /* 0x000fe20000000009 */
[----:B------:R-:W-:Y:S01]  /*7c50*/  @!P1 IMAD.MOV.U32 R21, RZ, RZ, R7 ;  /* 0x000000ffff159224 */ /* 0x000fe200078e0007 */
[----:B------:R-:W-:Y:S01]  /*7c60*/  MOV R5, R29 ;  /* 0x0000001d00057202 */ /* 0x000fe20000000f00 */
[----:B------:R-:W-:Y:S02]  /*7c70*/  IMAD.MOV.U32 R4, RZ, RZ, R28 ;  /* 0x000000ffff047224 */ /* 0x000fe400078e001c */
[----:B------:R-:W-:Y:S01]  /*7c80*/  IMAD.MOV.U32 R6, RZ, RZ, R20 ;  /* 0x000000ffff067224 */ /* 0x000fe200078e0014 */
[----:B------:R-:W-:Y:S01]  /*7c90*/  PRMT R45, R5, 0x7610, R45 ;  /* 0x00007610052d7816 */ /* 0x000fe2000000002d */
[----:B------:R-:W-:-:S03]  /*7ca0*/  IMAD.MOV.U32 R7, RZ, RZ, R21 ;  /* 0x000000ffff077224 */ /* 0x000fc600078e0015 */
[----:B------:R-:W-:Y:S02]  /*7cb0*/  PRMT R56, R4, 0x5410, R6 ;  /* 0x0000541004387816 */ /* 0x000fe40000000006 */
[----:B------:R-:W-:Y:S02]  /*7cc0*/  CS2R R4, SRZ ;  /* 0x0000000000047805 */ /* 0x000fe4000001ff00 */
[----:B01--4-:R-:W-:-:S07]  /*7cd0*/  PRMT R42, R42, 0x5410, R7 ;  /* 0x000054102a2a7816 */ /* 0x013fce0000000007 */
.L_x_15677:
[----:B------:R-:W4:Y:S01]  /*7ce0*/  LDL R7, [R1+0x54] ;  /* 0x0000540001077983 */ /* 0x000f220000100800 */
[----:B------:R-:W-:Y:S01]  /*7cf0*/  VIADD R39, R39, 0x60 ;  /* 0x0000006027277836 */ /* 0x000fe20000000000 */
[----:B------:R-:W-:Y:S01]  /*7d00*/  BSSY B1, `(.L_x_15459) ;  /* 0x0000016000017945 */ /* 0x000fe20003800000 */
[----:B------:R-:W-:Y:S02]  /*7d10*/  CS2R R8, SRZ ;  /* 0x0000000000087805 */ /* 0x000fe4000001ff00 */
[----:B------:R-:W-:Y:S02]  /*7d20*/  CS2R R10, SRZ ;  /* 0x00000000000a7805 */ /* 0x000fe4000001ff00 */
[----:B------:R-:W-:Y:S02]  /*7d30*/  ISETP.GE.AND P1, PT, R39, R32, PT ;  /* 0x000000202700720c */ /* 0x000fe40003f26270 */
[----:B----4-:R-:W-:-:S04]  /*7d40*/  LEA.HI R6, R7, R7, RZ, 0x1 ;  /* 0x0000000707067211 */ /* 0x010fc800078f08ff */
[----:B------:R-:W-:-:S04]  /*7d50*/  LOP3.LUT R6, R6, 0xfffffffe, RZ, 0xc0, !PT ;  /* 0xfffffffe06067812 */ /* 0x000fc800078ec0ff */
[----:B------:R-:W-:Y:S02]  /*7d60*/  IADD3 R13, R7, -R6, RZ ;  /* 0x80000006070d7210 */ /* 0x000fe40007ffe0ff */
[----:B------:R-:W-:Y:S02]  /*7d70*/  CS2R R6, SRZ ;  /* 0x0000000000067805 */ /* 0x000fe4000001ff00 */
[----:B------:R-:W-:Y:S01]  /*7d80*/  SHF.L.U32 R13, R13, 0x1f, RZ ;  /* 0x0000001f0d0d7819 */ /* 0x000fe200000006ff */
[----:B------:R-:W-:Y:S06]  /*7d90*/  @P1 BRA `(.L_x_15460) ;  /* 0x0000000000301947 */ /* 0x000fec0003800000 */
[----:B------:R-:W-:Y:S02]  /*7da0*/  CS2R R6, SRZ ;  /* 0x0000000000067805 */ /* 0x000fe4000001ff00 */
[----:B------:R-:W-:Y:S02]  /*7db0*/  CS2R R8, SRZ ;  /* 0x0000000000087805 */ /* 0x000fe4000001ff00 */
[----:B------:R-:W-:Y:S01]  /*7dc0*/  CS2R R10, SRZ ;  /* 0x00000000000a7805 */ /* 0x000fe2000001ff00 */
[----:B------:R-:W-:Y:S06]  /*7dd0*/  @P0 BRA `(.L_x_15460) ;  /* 0x0000000000200947 */ /* 0x000fec0003800000 */
[C---:B------:R-:W-:Y:S01]  /*7de0*/  IMAD.SHL.U32 R4, R16.reuse, 0x2, RZ ;  /* 0x0000000210047824 */ /* 0x040fe200078e00ff */
[----:B------:R-:W-:-:S04]  /*7df0*/  SHF.L.U64.HI R5, R16, 0x1, R17 ;  /* 0x0000000110057819 */ /* 0x000fc80000010211 */
[-C--:B---3--:R-:W-:Y:S02]  /*7e00*/  IADD3 R8, P1, R3, R4.reuse, RZ ;  /* 0x0000000403087210 */ /* 0x088fe40007f3e0ff */
[----:B------:R-:W-:-:S03]  /*7e10*/  IADD3 R4, P2, R14, R4, RZ ;  /* 0x000000040e047210 */ /* 0x000fc60007f5e0ff */
[--C-:B--2---:R-:W-:Y:S02]  /*7e20*/  IMAD.X R9, R0, 0x1, R5.reuse, P1 ;  /* 0x0000000100097824 */ /* 0x104fe400008e0605 */
[----:B------:R-:W-:-:S04]  /*7e30*/  IMAD.X R5, R24, 0x1, R5, P2 ;  /* 0x0000000118057824 */ /* 0x000fc800010e0605 */
[----:B------:R-:W5:Y:S04]  /*7e40*/  LD.E.128 R8, desc[UR40][R8.64] ;  /* 0x0000002808087980 */ /* 0x000f68000c101d00 */
[----:B------:R-:W5:Y:S02]  /*7e50*/  LD.E.128 R4, desc[UR40][R4.64] ;  /* 0x0000002804047980 */ /* 0x000f64000c101d00 */
.L_x_15460:
[----:B------:R-:W-:Y:S05]  /*7e60*/  BSYNC B1 ;  /* 0x0000000000017941 */ /* 0x000fea0003800000 */
.L_x_15459:
[----:B------:R-:W0:Y:S01]  /*7e70*/  SYNCS.PHASECHK.TRANS64.TRYWAIT P1, [R2+URZ+0x16800], R13 ;  /* 0x0168000d020075a7 */ /* 0x000e22000802017f */
[----:B------:R-:W-:Y:S01]  /*7e80*/  IMAD R32, R33, -0xc0, R32 ;  /* 0xffffff4021207824 */ /* 0x000fe200078e0220 */
[C---:B------:R-:W-:Y:S01]  /*7e90*/  IADD3 R12, R23.reuse, 0x60, RZ ;  /* 0x00000060170c7810 */ /* 0x040fe20007ffe0ff */
[----:B--2--5:R-:W-:Y:S01]  /*7ea0*/  IMAD.MOV.U32 R0, RZ, RZ, R4 ;  /* 0x000000ffff007224 */ /* 0x024fe200078e0004 */
[----:B------:R-:W-:Y:S01]  /*7eb0*/  BSSY B1, `(.L_x_15461) ;  /* 0x0000010000017945 */ /* 0x000fe20003800000 */
[----:B---3--:R-:W-:Y:S01]  /*7ec0*/  IMAD.MOV.U32 R3, RZ, RZ, R5 ;  /* 0x000000ffff037224 */ /* 0x008fe200078e0005 */
[----:B------:R-:W-:Y:S01]  /*7ed0*/  VIMNMX R32, R32, 0xc0, PT ;  /* 0x000000c020207848 */ /* 0x000fe20003fe0100 */
[----:B------:R-:W-:Y:S01]  /*7ee0*/  IMAD.MOV.U32 R14, RZ, RZ, R9 ;  /* 0x000000ffff0e7224 */ /* 0x000fe200078e0009 */
[----:B------:R-:W-:Y:S01]  /*7ef0*/  PRMT R40, R40, 0x5410, R0 ;  /* 0x0000541028287816 */ /* 0x000fe20000000000 */
[----:B------:R-:W-:Y:S01]  /*7f00*/  IMAD.MOV.U32 R0, RZ, RZ, R6 ;  /* 0x000000ffff007224 */ /* 0x000fe200078e0006 */
[----:B------:R-:W-:-:S02]  /*7f10*/  ISETP.GE.OR P2, PT, R23, R32, P0 ;  /* 0x000000201700720c */ /* 0x000fc40000746670 */
[----:B------:R-:W-:Y:S01]  /*7f20*/  ISETP.GE.OR P0, PT, R12, R32, P0 ;  /* 0x000000200c00720c */ /* 0x000fe20000706670 */
[----:B------:R-:W-:Y:S01]  /*7f30*/  IMAD.MOV.U32 R12, RZ, RZ, R8 ;  /* 0x000000ffff0c7224 */ /* 0x000fe200078e0008 */
[----:B------:R-:W-:Y:S01]  /*7f40*/  PRMT R41, R3, 0x7610, R41 ;  /* 0x0000761003297816 */ /* 0x000fe20000000029 */
[----:B------:R-:W-:Y:S01]  /*7f50*/  IMAD.IADD R32, R16, 0x1, R43 ;  /* 0x0000000110207824 */ /* 0x000fe200078e022b */
[----:B------:R-:W-:Y:S02]  /*7f60*/  MOV R3, R7 ;  /* 0x0000000700037202 */ /* 0x000fe40000000f00 */
[----:B------:R-:W-:Y:S02]  /*7f70*/  PRMT R40, R12, 0x7610, R40 ;  /* 0x000076100c287816 */ /* 0x000fe40000000028 */
[----:B------:R-:W-:Y:S02]  /*7f80*/  PRMT R39, R3, 0x5410, R0 ;  /* 0x0000541003277816 */ /* 0x000fe40000000000 */
[----:B------:R-:W-:Y:S01]  /*7f90*/  PRMT R41, R41, 0x5410, R14 ;  /* 0x0000541029297816 */ /* 0x000fe2000000000e */
[----:B0-----:R-:W-:Y:S06]  /*7fa0*/  @!P1 BRA `(.L_x_15462) ;  /* 0x0000013000cc9947 */ /* 0x001fec0003800000 */
.L_x_15678:
[----:B------:R-:W-:Y:S05]  /*7fb0*/  BSYNC B1 ;  /* 0x0000000000017941 */ /* 0x000fea0003800000 */
.L_x_15461:
[----:B------:R-:W-:Y:S01]  /*7fc0*/  BSSY B1, `(.L_x_15463) ;  /* 0x0000069000017945 */ /* 0x000fe20003800000 */
[----:B------:R-:W-:Y:S01]  /*7fd0*/  MOV R0, R10 ;  /* 0x0000000a00007202 */ /* 0x000fe20000000f00 */
[----:B------:R-:W-:Y:S01]  /*7fe0*/  IMAD.MOV.U32 R3, RZ, RZ, R11 ;  /* 0x000000ffff037224 */ /* 0x000fe200078e000b */
[----:B------:R-:W-:Y:S01]  /*7ff0*/  LOP3.LUT R32, R32, 0x38, RZ, 0xc0, !PT ;  /* 0x0000003820207812 */ /* 0x000fe200078ec0ff */
[----:B------:R-:W-:Y:S06]  /*8000*/  @P2 BRA `(.L_x_15464) ;  /* 0x0000000400902947 */ /* 0x000fec0003800000 */
[----:B------:R-:W2:Y:S01]  /*8010*/  LDL R12, [R1+0x30] ;  /* 0x00003000010c7983 */ /* 0x000ea20000100800 */
[----:B------:R-:W1:Y:S02]  /*8020*/  S2R R14, SR_TID.X ;  /* 0x00000000000e7919 */ /* 0x000e640000002100 */
[----:B-1----:R-:W-:-:S05]  /*8030*/  VIADD R14, R14, 0xffffff80 ;  /* 0xffffff800e0e7836 */ /* 0x002fca0000000000 */
[----:B------:R-:W-:-:S04]  /*8040*/  SHF.R.S32.HI R25, RZ, 0x1f, R14 ;  /* 0x0000001fff197819 */ /* 0x000fc8000001140e */
[----:B------:R-:W-:-:S04]  /*8050*/  LEA.HI R25, R25, R14, RZ, 0x5 ;  /* 0x0000000e19197211 */ /* 0x000fc800078f28ff */
[----:B------:R-:W-:Y:S01]  /*8060*/  SHF.R.S32.HI R25, RZ, 0x5, R25 ;  /* 0x00000005ff197819 */ /* 0x000fe20000011419 */
[--C-:B------:R-:W-:Y:S01]  /*8070*/  HADD2.F32 R43, -RZ, R45.reuse.H1_H1 ;  /* 0x3000002dff2b7230 */ /* 0x100fe20000004100 */
[----:B------:R-:W-:Y:S01]  /*8080*/  SHF.R.U64 R55, R34, 0x10, R35 ;  /* 0x0000001022377819 */ /* 0x000fe20000001223 */
[----:B------:R-:W-:Y:S01]  /*8090*/  HADD2.F32 R45, -RZ, R45.H0_H0 ;  /* 0x2000002dff2d7230 */ /* 0x000fe20000004100 */
[----:B------:R-:W-:Y:S02]  /*80a0*/  SHF.R.U32.HI R44, RZ, 0x10, R29 ;  /* 0x00000010ff2c7819 */ /* 0x000fe4000001161d */
        /* <DEDUP_REMOVED lines=8> */
[----:B0-----:R-:W-:-:S04]  /*8130*/  LOP3.LUT R13, R12, 0x1c0, RZ, 0xc0, !PT ;  /* 0x000001c00c0d7812 */ /* 0x001fc800078ec0ff */
[----:B------:R-:W-:Y:S02]  /*8140*/  LOP3.LUT R12, R13, 0x38, R16, 0xf8, !PT ;  /* 0x000000380d0c7812 */ /* 0x000fe400078ef810 */
[----:B------:R-:W-:-:S04]  /*8150*/  SHF.R.U32.HI R15, RZ, 0x3, R13 ;  /* 0x00000003ff0f7819 */ /* 0x000fc8000001160d */
[----:B------:R-:W-:Y:S02]  /*8160*/  LOP3.LUT R12, R12, R15, RZ, 0x3c, !PT ;  /* 0x0000000f0c0c7212 */ /* 0x000fe400078e3cff */
[----:B------:R-:W-:Y:S02]  /*8170*/  LOP3.LUT R24, R15, R32, R13, 0x1e, !PT ;  /* 0x000000200f187212 */ /* 0x000fe400078e1e0d */
[----:B------:R-:W-:-:S03]  /*8180*/  LEA R33, R25, R12, 0x9 ;  /* 0x0000000c19217211 */ /* 0x000fc600078e48ff */
[----:B------:R-:W-:-:S04]  /*8190*/  IMAD R25, R25, 0x200, R24 ;  /* 0x0000020019197824 */ /* 0x000fc800078e0218 */
[--C-:B------:R-:W-:Y:S02]  /*81a0*/  IMAD R38, R25, 0x2, R2.reuse ;  /* 0x0000000219267824 */ /* 0x100fe400078e0202 */
[----:B------:R-:W-:-:S03]  /*81b0*/  IMAD R33, R33, 0x2, R2 ;  /* 0x0000000221217824 */ /* 0x000fc600078e0202 */
        /* <DEDUP_REMOVED lines=73> */
.L_x_15464:
[----:B------:R-:W-:Y:S05]  /*8650*/  BSYNC B1 ;  /* 0x0000000000017941 */ /* 0x000fea0003800000 */
.L_x_15463:
[----:B------:R-:W-:Y:S01]  /*8660*/  PRMT R34, R0, 0x5410, R3 ;  /* 0x0000541000227816 */ /* 0x000fe20000000003 */
[----:B------:R-:W-:Y:S06]  /*8670*/  @P0 BRA `(.L_x_15455) ;  /* 0x0000000400800947 */ /* 0x000fec0003800000 */
[----:B------:R-:W2:Y:S01]  /*8680*/  LDL R20, [R1+0x34] ;  /* 0x0000340001147983 */ /* 0x000ea20000100800 */
[C---:B-1----:R-:W-:Y:S01]  /*8690*/  IADD3 R12, R23.reuse, 0x60, RZ ;  /* 0x00000060170c7810 */ /* 0x042fe20007ffe0ff */
[----:B0-----:R-:W-:Y:S02]  /*86a0*/  VIADD R13, R23, 0x60 ;  /* 0x00000060170d7836 */ /* 0x001fe40000000000 */
[----:B------:R-:W3:Y:S02]  /*86b0*/  LDL R43, [R1+0x60] ;  /* 0x00006000012b7983 */ /* 0x000ee40000100800 */
[----:B------:R-:W-:Y:S02]  /*86c0*/  IMAD.SHL.U32 R12, R12, 0x40, RZ ;  /* 0x000000400c0c7824 */ /* 0x000fe400078e00ff */
[----:B------:R-:W-:-:S03]  /*86d0*/  IMAD.SHL.U32 R13, R13, 0x40, RZ ;  /* 0x000000400d0d7824 */ /* 0x000fc600078e00ff */
[----:B------:R-:W-:Y:S02]  /*86e0*/  LOP3.LUT R12, R12, 0x1c0, RZ, 0xc0, !PT ;  /* 0x000001c00c0c7812 */ /* 0x000fe400078ec0ff */
[----:B------:R-:W-:Y:S02]  /*86f0*/  LOP3.LUT R13, R13, 0x1c0, RZ, 0xc0, !PT ;  /* 0x000001c00d0d7812 */ /* 0x000fe400078ec0ff */
[----:B------:R-:W-:-:S04]  /*8700*/  SHF.R.U32.HI R12, RZ, 0x3, R12 ;  /* 0x00000003ff0c7819 */ /* 0x000fc8000001160c */
[----:B------:R-:W-:Y:S02]  /*8710*/  LOP3.LUT R32, R12, R32, R13, 0x1e, !PT ;  /* 0x000000200c207212 */ /* 0x000fe400078e1e0d */
[--C-:B------:R-:W-:Y:S02]  /*8720*/  SHF.R.U64 R38, R10, 0x10, R11.reuse ;  /* 0x000000100a267819 */ /* 0x100fe4000000120b */
[----:B------:R-:W-:Y:S01]  /*8730*/  SHF.R.U32.HI R36, RZ, 0x10, R11 ;  /* 0x00000010ff247819 */ /* 0x000fe2000001160b */
[--C-:B------:R-:W-:Y:S01]  /*8740*/  HADD2.F32 R11, -RZ, R41.reuse.H1_H1 ;  /* 0x30000029ff0b7230 */ /* 0x100fe20000004100 */
[----:B------:R-:W-:Y:S01]  /*8750*/  SHF.R.U64 R42, R8, 0x10, R9 ;  /* 0x00000010082a7819 */ /* 0x000fe20000001209 */
[----:B------:R-:W-:Y:S01]  /*8760*/  HADD2.F32 R41, -RZ, R41.H0_H0 ;  /* 0x20000029ff297230 */ /* 0x000fe20000004100 */
[----:B------:R-:W-:Y:S02]  /*8770*/  SHF.R.U64 R37, R4, 0x10, R5 ;  /* 0x0000001004257819 */ /* 0x000fe40000001205 */
[----:B------:R-:W-:-:S02]  /*8780*/  SHF.R.U32.HI R28, RZ, 0x10, R9 ;  /* 0x00000010ff1c7819 */ /* 0x000fc40000011609 */
[--C-:B------:R-:W-:Y:S02]  /*8790*/  SHF.R.U64 R35, R6, 0x10, R7.reuse ;  /* 0x0000001006237819 */ /* 0x100fe40000001207 */
[----:B------:R-:W-:Y:S02]  /*87a0*/  SHF.R.U32.HI R33, RZ, 0x10, R7 ;  /* 0x00000010ff217819 */ /* 0x000fe40000011607 */
[----:B--2---:R-:W-:Y:S01]  /*87b0*/  IADD3 R3, R20, R32, RZ ;  /* 0x0000002014037210 */ /* 0x004fe20007ffe0ff */
[----:B---3--:R-:W0:Y:S04]  /*87c0*/  LDS.128 R12, [R43+0x8400] ;  /* 0x008400002b0c7984 */ /* 0x008e280000000c00 */
[----:B------:R-:W-:-:S05]  /*87d0*/  IMAD R3, R3, 0x2, R2 ;  /* 0x0000000203037824 */ /* 0x000fca00078e0202 */
[----:B------:R-:W1:Y:S01]  /*87e0*/  LDS.128 R24, [R3+0x8400] ;  /* 0x0084000003187984 */ /* 0x000e620000000c00 */
[----:B------:R-:W-:-:S05]  /*87f0*/  SHF.R.U32.HI R20, RZ, 0x10, R5 ;  /* 0x00000010ff147819 */ /* 0x000fca0000011605 */
[----:B------:R-:W-:Y:S02]  /*8800*/  HADD2.F32 R20, -RZ, R20.H0_H0 ;  /* 0x20000014ff147230 */ /* 0x000fe40000004100 */
[----:B0-----:R-:W-:Y:S02]  /*8810*/  HADD2.F32 R4, -RZ, R13.H0_H0 ;  /* 0x2000000dff047230 */ /* 0x001fe40000004100 */
[--C-:B-1----:R-:W-:Y:S02]  /*8820*/  HADD2.F32 R8, -RZ, R25.reuse.H0_H0 ;  /* 0x20000019ff087230 */ /* 0x102fe40000004100 */
[----:B------:R-:W-:-:S03]  /*8830*/  HADD2.F32 R25, -RZ, R25.H1_H1 ;  /* 0x30000019ff197230 */ /* 0x000fc60000004100 */
[C---:B------:R-:W-:Y:S01]  /*8840*/  FMUL.FTZ R21, R8.reuse, R41 ;  /* 0x0000002908157220 */ /* 0x040fe20000410000 */
[-C--:B------:R-:W-:Y:S01]  /*8850*/  FMUL.FTZ R31, R8, R11.reuse ;  /* 0x0000000b081f7220 */ /* 0x080fe20000410000 */
[----:B------:R-:W-:Y:S02]  /*8860*/  HADD2.F32 R13, -RZ, R13.H1_H1 ;  /* 0x3000000dff0d7230 */ /* 0x000fe40000004100 */
[----:B------:R-:W-:Y:S01]  /*8870*/  FFMA.FTZ R29, R4, R11, -R21 ;  /* 0x0000000b041d7223 */ /* 0x000fe20000010815 */
[----:B------:R-:W-:Y:S02]  /*8880*/  HADD2.F32 R8, -RZ, R28.H0_H0 ;  /* 0x2000001cff087230 */ /* 0x000fe40000004100 */
[----:B------:R-:W-:Y:S01]  /*8890*/  FMUL.FTZ R28, R25, R20 ;  /* 0x00000014191c7220 */ /* 0x000fe20000410000 */
[----:B------:R-:W-:Y:S02]  /*88a0*/  HADD2.F32 R11, -RZ, R40.H1_H1 ;  /* 0x30000028ff0b7230 */ /* 0x000fe40000004100 */
[----:B------:R-:W-:-:S02]  /*88b0*/  HADD2.F32 R7, -RZ, R24.H0_H0 ;  /* 0x20000018ff077230 */ /* 0x000fc40000004100 */
[----:B------:R-:W-:Y:S02]  /*88c0*/  HADD2.F32 R40, -RZ, R40.H0_H0 ;  /* 0x20000028ff287230 */ /* 0x000fe40000004100 */
[----:B------:R-:W-:Y:S01]  /*88d0*/  FFMA.FTZ R31, R4, R41, R31 ;  /* 0x00000029041f7223 */ /* 0x000fe2000001001f */
[----:B------:R-:W-:Y:S02]  /*88e0*/  HADD2.F32 R0, -RZ, R12.H0_H0 ;  /* 0x2000000cff007230 */ /* 0x000fe40000004100 */
[-C--:B------:R-:W-:Y:S01]  /*88f0*/  FMUL.FTZ R4, R25, R8.reuse ;  /* 0x0000000819047220 */ /* 0x080fe20000410000 */
[----:B------:R-:W-:Y:S01]  /*8900*/  FFMA.FTZ R32, R13, R8, -R28 ;  /* 0x000000080d207223 */ /* 0x000fe2000001081c */
[----:B------:R-:W-:Y:S02]  /*8910*/  HADD2.F32 R9, -RZ, R26.H0_H0 ;  /* 0x2000001aff097230 */ /* 0x000fe40000004100 */
[----:B------:R-:W-:Y:S01]  /*8920*/  FMUL.FTZ R21, R7, R11 ;  /* 0x0000000b07157220 */ /* 0x000fe20000410000 */
[----:B------:R-:W-:-:S02]  /*8930*/  HADD2.F32 R8, -RZ, R39.H1_H1 ;  /* 0x30000027ff087230 */ /* 0x000fc40000004100 */
[----:B------:R-:W-:Y:S01]  /*8940*/  FMUL.FTZ R28, R7, R40 ;  /* 0x00000028071c7220 */ /* 0x000fe20000410000 */
[----:B------:R-:W-:Y:S01]  /*8950*/  FFMA.FTZ R20, R13, R20, R4 ;  /* 0x000000140d147223 */ /* 0x000fe20000010004 */
[----:B------:R-:W-:Y:S02]  /*8960*/  HADD2.F32 R5, -RZ, R14.H0_H0 ;  /* 0x2000000eff057230 */ /* 0x000fe40000004100 */
[C---:B------:R-:W-:Y:S01]  /*8970*/  FFMA.FTZ R21, R0.reuse, R40, -R21 ;  /* 0x0000002800157223 */ /* 0x040fe20000010815 */
[--C-:B------:R-:W-:Y:S02]  /*8980*/  HADD2.F32 R4, -RZ, R34.reuse.H0_H0 ;  /* 0x20000022ff047230 */ /* 0x100fe40000004100 */
[----:B------:R-:W-:Y:S01]  /*8990*/  FFMA.FTZ R28, R0, R11, R28 ;  /* 0x0000000b001c7223 */ /* 0x000fe2000001001c */
[----:B------:R-:W-:Y:S01]  /*89a0*/  FMUL.FTZ R0, R9, R8 ;  /* 0x0000000809007220 */ /* 0x000fe20000410000 */
[----:B------:R-:W-:Y:S02]  /*89b0*/  HADD2.F32 R10, -RZ, R27.H0_H0 ;  /* 0x2000001bff0a7230 */ /* 0x000fe40000004100 */
[----:B------:R-:W-:-:S02]  /*89c0*/  HADD2.F32 R7, -RZ, R34.H1_H1 ;  /* 0x30000022ff077230 */ /* 0x000fc40000004100 */
[----:B------:R-:W-:Y:S02]  /*89d0*/  HADD2.F32 R39, -RZ, R39.H0_H0 ;  /* 0x20000027ff277230 */ /* 0x000fe40000004100 */
[-C--:B------:R-:W-:Y:S01]  /*89e0*/  FFMA.FTZ R25, R5, R4.reuse, -R0 ;  /* 0x0000000405197223 */ /* 0x080fe20000010800 */
[----:B------:R-:W-:Y:S02]  /*89f0*/  HADD2.F32 R6, -RZ, R15.H0_H0 ;  /* 0x2000000fff067230 */ /* 0x000fe40000004100 */
[----:B------:R-:W-:Y:S01]  /*8a00*/  FMUL.FTZ R34, R9, R4 ;  /* 0x0000000409227220 */ /* 0x000fe20000410000 */
[----:B------:R-:W-:Y:S02]  /*8a10*/  HADD2.F32 R0, -RZ, R36.H0_H0 ;  /* 0x20000024ff007230 */ /* 0x000fe40000004100 */
[C---:B------:R-:W-:Y:S01]  /*8a20*/  FMUL.FTZ R9, R10.reuse, R39 ;  /* 0x000000270a097220 */ /* 0x040fe20000410000 */
[----:B------:R-:W-:Y:S02]  /*8a30*/  HADD2.F32 R27, -RZ, R27.H1_H1 ;  /* 0x3000001bff1b7230 */ /* 0x000fe40000004100 */
[----:B------:R-:W-:Y:S01]  /*8a40*/  FMUL.FTZ R36, R10, R7 ;  /* 0x000000070a247220 */ /* 0x000fe20000410000 */
[----:B------:R-:W-:-:S02]  /*8a50*/  HADD2.F32 R4, -RZ, R33.H0_H0 ;  /* 0x20000021ff047230 */ /* 0x000fc40000004100 */
[----:B------:R-:W-:Y:S01]  /*8a60*/  FFMA.FTZ R10, R5, R8, R34 ;  /* 0x00000008050a7223 */ /* 0x000fe20000010022 */
[----:B------:R-:W-:Y:S02]  /*8a70*/  HADD2.F32 R15, -RZ, R15.H1_H1 ;  /* 0x3000000fff0f7230 */ /* 0x000fe40000004100 */
[C---:B------:R-:W-:Y:S01]  /*8a80*/  FFMA.FTZ R8, R6.reuse, R7, -R9 ;  /* 0x0000000706087223 */ /* 0x040fe20000010809 */
[----:B------:R-:W-:Y:S01]  /*8a90*/  FFMA.FTZ R36, R6, R39, R36 ;  /* 0x0000002706247223 */ /* 0x000fe20000010024 */
[----:B------:R-:W-:Y:S02]  /*8aa0*/  HADD2.F32 R24, -RZ, R24.H1_H1 ;  /* 0x30000018ff187230 */ /* 0x000fe40000004100 */
[C---:B------:R-:W-:Y:S01]  /*8ab0*/  FMUL.FTZ R34, R27.reuse, R4 ;  /* 0x000000041b227220 */ /* 0x040fe20000410000 */
[----:B------:R-:W-:Y:S02]  /*8ac0*/  HADD2.F32 R26, -RZ, R26.H1_H1 ;  /* 0x3000001aff1a7230 */ /* 0x000fe40000004100 */
[----:B------:R-:W-:Y:S01]  /*8ad0*/  FMUL.FTZ R6, R27, R0 ;  /* 0x000000001b067220 */ /* 0x000fe20000410000 */
[----:B------:R-:W-:-:S02]  /*8ae0*/  HADD2.F32 R9, -RZ, R37.H0_H0 ;  /* 0x20000025ff097230 */ /* 0x000fc40000004100 */
[----:B------:R-:W-:Y:S02]  /*8af0*/  HADD2.F32 R11, -RZ, R35.H0_H0 ;  /* 0x20000023ff0b7230 */ /* 0x000fe40000004100 */
[----:B------:R-:W-:Y:S02]  /*8b00*/  HADD2.F32 R5, -RZ, R42.H0_H0 ;  /* 0x2000002aff057230 */ /* 0x000fe40000004100 */
[----:B------:R-:W-:Y:S02]  /*8b10*/  HADD2.F32 R7, -RZ, R38.H0_H0 ;  /* 0x20000026ff077230 */ /* 0x000fe40000004100 */
[C---:B------:R-:W-:Y:S01]  /*8b20*/  FFMA.FTZ R27, R15.reuse, R0, -R34 ;  /* 0x000000000f1b7223 */ /* 0x040fe20000010822 */
[----:B------:R-:W-:Y:S02]  /*8b30*/  HADD2.F32 R12, -RZ, R12.H1_H1 ;  /* 0x3000000cff0c7230 */ /* 0x000fe40000004100 */
        /* <DEDUP_REMOVED lines=18> */
[----:B------:R3:W-:Y:S04]  /*8c60*/  STS.128 [R43+0x8400], R4 ;  /* 0x008400042b007388 */ /* 0x0007e80000000c00 */
[----:B------:R3:W-:Y:S02]  /*8c70*/  STS.128 [R3+0x8400], R8 ;  /* 0x0084000803007388 */ /* 0x0007e40000000c00 */
.L_x_15455:
[----:B------:R-:W-:Y:S05]  /*8c80*/  BSYNC B0 ;  /* 0x0000000000007941 */ /* 0x000fea0003800000 */
.L_x_15441:
        /* <DEDUP_REMOVED lines=8> */
.L_x_15438:
[----:B------:R-:W-:-:S13]  /*8d10*/  ISETP.NE.AND P0, PT, R156, 0x3, PT ;  /* 0x000000039c00780c */ /* 0x000fda0003f05270 */
[----:B------:R-:W-:Y:S05]  /*8d20*/  @!P0 BRA `(.L_x_15465) ;  /* 0x0000000000048947 */ /* 0x000fea0003800000 */
[----:B------:R-:W-:Y:S01]  /*8d30*/  BPT.TRAP 0x1 ;  /* 0x000000040000795c */ /* 0x000fe20000300000 */
.L_x_15465:
[----:B--2---:R-:W-:Y:S01]  /*8d40*/  IMAD R0, R22, 0x8, R2 ;  /* 0x0000000816007824 */ /* 0x004fe200078e0202 */
[----:B-1-3--:R-:W-:-:S04]  /*8d50*/  SHF.L.U32 R7, R154, 0x1f, RZ ;  /* 0x0000001f9a077819 */ /* 0x00afc800000006ff */
[----:B------:R1:W2:Y:S01]  /*8d60*/  SYNCS.PHASECHK.TRANS64.TRYWAIT P1, [R0+URZ+0x16830], R7 ;  /* 0x01683007000075a7 */ /* 0x0002a2000802017f */
[----:B------:R-:W-:Y:S05]  /*8d70*/  @!P0 BRA `(.L_x_15466) ;  /* 0x0000000000048947 */ /* 0x000fea0003800000 */
[----:B------:R-:W-:Y:S01]  /*8d80*/  BPT.TRAP 0x1 ;  /* 0x000000040000795c */ /* 0x000fe20000300000 */
.L_x_15466:
[----:B------:R-:W-:Y:S01]  /*8d90*/  VIADD R3, R2, 0xe400 ;  /* 0x0000e40002037836 */ /* 0x000fe20000000000 */
        /* <DEDUP_REMOVED lines=9> */
.L_x_15467:
[----:B---3--:R-:W3:Y:S01]  /*8e30*/  LDL R3, [R1+0x18] ;  /* 0x0000180001037983 */ /* 0x008ee20000100800 */
[----:B-12---:R-:W-:Y:S01]  /*8e40*/  IMAD.MOV.U32 R7, RZ, RZ, 0x40000040 ;  /* 0x40000040ff077424 */ /* 0x006fe200078e00ff */
[----:B------:R-:W-:Y:S05]  /*8e50*/  WARPSYNC.ALL ;  /* 0x0000000000007948 */ /* 0x000fea0003800000 */
[C---:B------:R-:W-:Y:S01]  /*8e60*/  R2UR UR4, R4.reuse ;  /* 0x00000000040472ca */ /* 0x040fe200000e0000 */
[----:B0---45:R-:W-:Y:S01]  /*8e70*/  WARPGROUP.ARRIVE ;  /* 0x00000000000079c5 */ /* 0x031fe20000000000 */
        /* <DEDUP_REMOVED lines=42> */
.L_x_15469:
[----:B------:R-:W2:Y:S01]  /*9120*/  LDL.LU R92, [R1+0x4] ;  /* 0x00000400015c7983 */ /* 0x000ea20000300800 */
[----:B------:R-:W-:Y:S01]  /*9130*/  ULDC UR4, c[0x0][0x9d8] ;  /* 0x0002760000047ab9 */ /* 0x000fe20000000800 */
[----:B------:R-:W0:Y:S01]  /*9140*/  LDC R93, c[0x0][0x448] ;  /* 0x00011200ff5d7b82 */ /* 0x000e220000000800 */
[----:B------:R-:W-:Y:S01]  /*9150*/  ULDC UR5, c[0x0][0x988] ;  /* 0x0002620000057ab9 */ /* 0x000fe20000000800 */
[----:B------:R-:W3:Y:S04]  /*9160*/  LDL R90, [R1+0x3c] ;  /* 0x00003c00015a7983 */ /* 0x000ee80000100800 */
[----:B------:R-:W3:Y:S01]  /*9170*/  LDL R100, [R1+0x24] ;  /* 0x0000240001647983 */ /* 0x000ee20000100800 */
[----:B------:R-:W-:Y:S01]  /*9180*/  FMUL.FTZ R11, R36, UR4 ;  /* 0x00000004240b7c20 */ /* 0x000fe20008410000 */
[----:B------:R-:W-:Y:S01]  /*9190*/  FMUL.FTZ R36, R39, UR4 ;  /* 0x0000000427247c20 */ /* 0x000fe20008410000 */
[----:B------:R-:W-:Y:S01]  /*91a0*/  FMUL.FTZ R6, R25, UR4 ;  /* 0x0000000419067c20 */ /* 0x000fe20008410000 */
[----:B------:R-:W4:Y:S01]  /*91b0*/  LDL R96, [R1+0x1c] ;  /* 0x00001c0001607983 */ /* 0x000f220000100800 */
[----:B------:R-:W-:Y:S01]  /*91c0*/  FMUL.FTZ R91, R34, UR4 ;  /* 0x00000004225b7c20 */ /* 0x000fe20008410000 */
[----:B------:R-:W-:Y:S01]  /*91d0*/  FMUL.FTZ R12, R37, UR4 ;  /* 0x00000004250c7c20 */ /* 0x000fe20008410000 */
[----:B------:R-:W-:Y:S01]  /*91e0*/  FMUL.FTZ R111, R26, UR4 ;  /* 0x000000041a6f7c20 */ /* 0x000fe20008410000 */
[----:B------:R-:W5:Y:S01]  /*91f0*/  LDL R39, [R1+0x38] ;  /* 0x0000380001277983 */ /* 0x000f620000100800 */
[----:B------:R-:W-:Y:S01]  /*9200*/  FMUL.FTZ R107, R27, UR4 ;  /* 0x000000041b6b7c20 */ /* 0x000fe20008410000 */
[----:B------:R-:W-:Y:S01]  /*9210*/  FMUL.FTZ R89, R35, UR4 ;  /* 0x0000000423597c20 */ /* 0x000fe20008410000 */
[----:B------:R-:W-:Y:S01]  /*9220*/  FMUL.FTZ R105, R30, UR4 ;  /* 0x000000041e697c20 */ /* 0x000fe20008410000 */
[----:B------:R-:W5:Y:S01]  /*9230*/  LDL R98, [R1+0x10] ;  /* 0x0000100001627983 */ /* 0x000f620000100800 */
[----:B------:R-:W1:Y:S01]  /*9240*/  MUFU.TANH R111, R111 ;  /* 0x0000006f006f7308 */ /* 0x000e620000002400 */
[----:B------:R-:W-:Y:S01]  /*9250*/  FMUL.FTZ R3, R24, UR4 ;  /* 0x0000000418037c20 */ /* 0x000fe20008410000 */
[----:B------:R-:W-:Y:S01]  /*9260*/  FMUL.FTZ R24, R31, UR4 ;  /* 0x000000041f187c20 */ /* 0x000fe20008410000 */
[----:B------:R-:W-:Y:S01]  /*9270*/  FMUL.FTZ R38, R38, UR4 ;  /* 0x0000000426267c20 */ /* 0x000fe20008410000 */
[----:B------:R-:W-:Y:S01]  /*9280*/  FMUL.FTZ R13, R40, UR4 ;  /* 0x00000004280d7c20 */ /* 0x000fe20008410000 */
[----:B0-----:R-:W-:Y:S01]  /*9290*/  ISETP.NE.AND P4, PT, R93, 0x1, PT ;  /* 0x000000015d00780c */ /* 0x001fe20003f85270 */
        /* <DEDUP_REMOVED lines=12> */
[----:B------:R-:W1:Y:S01]  /*9360*/  @P4 LDC R25, c[0x0][0x44c] ;  /* 0x00011300ff194b82 */ /* 0x000e620000000800 */
[----:B------:R-:W-:Y:S01]  /*9370*/  FMUL.FTZ R62, R62, UR4 ;  /* 0x000000043e3e7c20 */ /* 0x000fe20008410000 */
[----:B------:R-:W-:-:S04]  /*9380*/  FMUL.FTZ R9, R32, UR4 ;  /* 0x0000000420097c20 */ /* 0x000fc80008410000 */
[----:B------:R-:W0:Y:S02]  /*9390*/  MUFU.TANH R24, R24 ;  /* 0x0000001800187308 */ /* 0x000e240000002400 */
[----:B------:R-:W0:Y:S06]  /*93a0*/  @P4 LDC R34, c[0x0][0x450] ;  /* 0x00011400ff224b82 */ /* 0x000e2c0000000800 */
[----:B------:R-:W5:Y:S08]  /*93b0*/  MUFU.TANH R91, R91 ;  /* 0x0000005b005b7308 */ /* 0x000f700000002400 */
[----:B------:R-:W5:Y:S08]  /*93c0*/  MUFU.TANH R89, R89 ;  /* 0x0000005900597308 */ /* 0x000f700000002400 */
[----:B------:R-:W5:Y:S08]  /*93d0*/  MUFU.TANH R38, R38 ;  /* 0x0000002600267308 */ /* 0x000f700000002400 */
[----:B------:R-:W5:Y:S08]  /*93e0*/  MUFU.TANH R36, R36 ;  /* 0x0000002400247308 */ /* 0x000f700000002400 */
        /* <DEDUP_REMOVED lines=17> */
[----:B------:R-:W5:Y:S01]  /*9500*/  MUFU.TANH R54, R54 ;  /* 0x0000003600367308 */ /* 0x000f620000002400 */
[----:B------:R-:W-:Y:S01]  /*9510*/  FMUL.FTZ R32, R53, UR4 ;  /* 0x0000000435207c20 */ /* 0x000fe20008410000 */
[----:B------:R-:W-:-:S06]  /*9520*/  FMUL.FTZ R93, R63, UR4 ;  /* 0x000000043f5d7c20 */ /* 0x000fcc0008410000 */
[----:B------:R-:W5:Y:S08]  /*9530*/  MUFU.TANH R56, R56 ;  /* 0x0000003800387308 */ /* 0x000f700000002400 */
[----:B------:R-:W5:Y:S08]  /*9540*/  MUFU.TANH R58, R58 ;  /* 0x0000003a003a7308 */ /* 0x000f700000002400 */
[----:B------:R-:W5:Y:S08]  /*9550*/  MUFU.TANH R62, R62 ;  /* 0x0000003e003e7308 */ /* 0x000f700000002400 */
[----:B------:R-:W-:Y:S01]  /*9560*/  MUFU.TANH R93, R93 ;  /* 0x0000005d005d7308 */ /* 0x000fe20000002400 */
[----:B------:R-:W-:Y:S01]  /*9570*/  FMUL.FTZ R75, R75, UR4 ;  /* 0x000000044b4b7c20 */ /* 0x000fe20008410000 */
[----:B--2---:R-:W-:Y:S01]  /*9580*/  LOP3.LUT R92, R92, 0xfffffffe, RZ, 0xc0, !PT ;  /* 0xfffffffe5c5c7812 */ /* 0x004fe200078ec0ff */
[----:B------:R-:W-:Y:S01]  /*9590*/  FMUL.FTZ R78, R78, UR4 ;  /* 0x000000044e4e7c20 */ /* 0x000fe20008410000 */
[----:B------:R-:W-:Y:S01]  /*95a0*/  FMUL.FTZ R82, R82, UR4 ;  /* 0x0000000452527c20 */ /* 0x000fe20008410000 */
[----:B------:R-:W-:Y:S01]  /*95b0*/  FMUL.FTZ R86, R86, UR4 ;  /* 0x0000000456567c20 */ /* 0x000fe20008410000 */
[----:B------:R-:W-:-:S02]  /*95c0*/  @P4 LOP3.LUT R92, R92, 0x1, RZ, 0xfc, !PT ;  /* 0x000000015c5c4812 */ /* 0x000fc400078efcff */
[----:B------:R-:W-:Y:S03]  /*95d0*/  MUFU.TANH R3, R3 ;  /* 0x0000000300037308 */ /* 0x000fe60000002400 */
[----:B------:R3:W-:Y:S05]  /*95e0*/  STL [R1+0x4], R92 ;  /* 0x0000045c01007387 */ /* 0x0007ea0000100800 */
[----:B------:R-:W-:Y:S01]  /*95f0*/  MUFU.TANH R6, R6 ;  /* 0x0000000600067308 */ /* 0x000fe20000002400 */
[----:B---3--:R-:W-:-:S07]  /*9600*/  IMAD.IADD R92, R90, 0x1, R100 ;  /* 0x000000015a5c7824 */ /* 0x008fce00078e0264 */
[----:B------:R-:W-:Y:S01]  /*9610*/  MUFU.TANH R7, R7 ;  /* 0x0000000700077308 */ /* 0x000fe20000002400 */
[----:B-1----:R-:W-:-:S05]  /*9620*/  @P4 IMAD.HI.U32 R25, R92, R25, RZ ;  /* 0x000000195c194227 */ /* 0x002fca00078e00ff */
[----:B0-----:R-:W-:Y:S02]  /*9630*/  @P4 SHF.R.U32.HI R92, RZ, R34, R25 ;  /* 0x00000022ff5c4219 */ /* 0x001fe40000011619 */
[----:B------:R-:W-:Y:S01]  /*9640*/  MUFU.TANH R8, R8 ;  /* 0x0000000800087308 */ /* 0x000fe20000002400 */
[----:B------:R-:W-:Y:S02]  /*9650*/  MOV R25, 0xffffff80 ;  /* 0xffffff8000197802 */ /* 0x000fe40000000f00 */
[----:B------:R-:W0:Y:S03]  /*9660*/  SHFL.IDX PT, R37, R92, 0x1, 0x1c1f ;  /* 0x003c1f005c257f89 */ /* 0x000e2600000e0000 */
[----:B------:R-:W-:Y:S02]  /*9670*/  IMAD R25, R88, R25, 0x80 ;  /* 0x0000008058197424 */ /* 0x000fe400078e0219 */
[----:B------:R-:W-:Y:S02]  /*9680*/  MUFU.TANH R9, R9 ;  /* 0x0000000900097308 */ /* 0x000fe40000002400 */
[----:B------:R-:W-:-:S02]  /*9690*/  VIADD R35, R25, 0x1 ;  /* 0x0000000119237836 */ /* 0x000fc40000000000 */
[----:B----4-:R-:W-:Y:S02]  /*96a0*/  IMAD.IADD R90, R96, 0x1, R25 ;  /* 0x00000001605a7824 */ /* 0x010fe400078e0219 */
[C---:B-----5:R-:W-:Y:S02]  /*96b0*/  IMAD R35, R39.reuse, -0x2, R35 ;  /* 0xfffffffe27237824 */ /* 0x060fe400078e0223 */
[----:B------:R-:W-:Y:S01]  /*96c0*/  IMAD R90, R39, -0x2, R90 ;  /* 0xfffffffe275a7824 */ /* 0x000fe200078e025a */
[----:B------:R-:W-:Y:S02]  /*96d0*/  MUFU.TANH R10, R10 ;  /* 0x0000000a000a7308 */ /* 0x000fe40000002400 */
[----:B------:R-:W-:-:S06]  /*96e0*/  IADD3 R109, -R98, R35, R96 ;  /* 0x00000023626d7210 */ /* 0x000fcc0007ffe160 */
[----:B------:R-:W-:Y:S01]  /*96f0*/  MUFU.TANH R11, R11 ;  /* 0x0000000b000b7308 */ /* 0x000fe20000002400 */
[----:B0-----:R-:W-:-:S04]  /*9700*/  VIADDMNMX R25, R37, R109, R90, PT ;  /* 0x0000006d25197246 */ /* 0x001fc8000380015a */
[----:B------:R-:W-:-:S03]  /*9710*/  ISETP.GT.AND P1, PT, R25, RZ, PT ;  /* 0x000000ff1900720c */ /* 0x000fc60003f24270 */
[----:B------:R-:W-:Y:S01]  /*9720*/  MUFU.TANH R12, R12 ;  /* 0x0000000c000c7308 */ /* 0x000fe20000002400 */
[C---:B------:R-:W-:Y:S02]  /*9730*/  ISETP.GT.AND P2, PT, R25.reuse, 0x1, PT ;  /* 0x000000011900780c */ /* 0x040fe40003f44270 */
[----:B------:R-:W-:Y:S02]  /*9740*/  ISETP.GT.AND P3, PT, R25, 0x8, PT ;  /* 0x000000081900780c */ /* 0x000fe40003f64270 */
[----:B------:R-:W-:Y:S02]  /*9750*/  FSEL R111, R111, -INF , P1 ;  /* 0xff8000006f6f7808 */ /* 0x000fe40000800000 */
[----:B------:R-:W-:Y:S01]  /*9760*/  FSEL R107, R107, -INF , P2 ;  /* 0xff8000006b6b7808 */ /* 0x000fe20001000000 */
[----:B------:R-:W-:Y:S01]  /*9770*/  MUFU.TANH R13, R13 ;  /* 0x0000000d000d7308 */ /* 0x000fe20000002400 */
[----:B------:R-:W-:Y:S02]  /*9780*/  ISETP.GT.AND P1, PT, R25, 0x9, PT ;  /* 0x000000091900780c */ /* 0x000fe40003f24270 */
[----:B------:R-:W-:-:S02]  /*9790*/  FSEL R105, R105, -INF , P3 ;  /* 0xff80000069697808 */ /* 0x000fc40001800000 */
[----:B------:R-:W-:Y:S02]  /*97a0*/  FMNMX.FTZ R94, R111, R107, !PT ;  /* 0x0000006b6f5e7209 */ /* 0x000fe40007810000 */
[----:B------:R-:W-:Y:S01]  /*97b0*/  ISETP.GT.AND P2, PT, R25, 0x10, PT ;  /* 0x000000101900780c */ /* 0x000fe20003f44270 */
[----:B------:R-:W-:Y:S01]  /*97c0*/  MUFU.TANH R26, R26 ;  /* 0x0000001a001a7308 */ /* 0x000fe20000002400 */
[----:B------:R-:W-:Y:S02]  /*97d0*/  FSEL R35, R24, -INF , P1 ;  /* 0xff80000018237808 */ /* 0x000fe40000800000 */
[----:B------:R-:W-:Y:S02]  /*97e0*/  FMNMX.FTZ R94, R105, R94, !PT ;  /* 0x0000005e695e7209 */ /* 0x000fe40007810000 */
[----:B------:R-:W-:Y:S02]  /*97f0*/  ISETP.GT.AND P1, PT, R25, 0x11, PT ;  /* 0x000000111900780c */ /* 0x000fe40003f24270 */
[----:B------:R-:W-:Y:S01]  /*9800*/  FSEL R39, R91, -INF , P2 ;  /* 0xff8000005b277808 */ /* 0x000fe20001000000 */
[----:B------:R-:W-:Y:S01]  /*9810*/  MUFU.TANH R27, R27 ;  /* 0x0000001b001b7308 */ /* 0x000fe20000002400 */
[----:B------:R-:W-:-:S02]  /*9820*/  FMNMX.FTZ R94, R35, R94, !PT ;  /* 0x0000005e235e7209 */ /* 0x000fc40007810000 */
[----:B------:R-:W-:Y:S02]  /*9830*/  ISETP.GT.AND P2, PT, R25, 0x18, PT ;  /* 0x000000181900780c */ /* 0x000fe40003f44270 */
[----:B------:R-:W-:Y:S02]  /*9840*/  FSEL R37, R89, -INF , P1 ;  /* 0xff80000059257808 */ /* 0x000fe40000800000 */
[----:B------:R-:W-:Y:S01]  /*9850*/  FMNMX.FTZ R94, R39, R94, !PT ;  /* 0x0000005e275e7209 */ /* 0x000fe20007810000 */
[----:B------:R-:W-:Y:S01]  /*9860*/  MUFU.TANH R28, R28 ;  /* 0x0000001c001c7308 */ /* 0x000fe20000002400 */
[----:B------:R-:W-:Y:S02]  /*9870*/  ISETP.GT.AND P1, PT, R25, 0x19, PT ;  /* 0x000000191900780c */ /* 0x000fe40003f24270 */
[----:B------:R-:W-:Y:S02]  /*9880*/  FSEL R43, R38, -INF , P2 ;  /* 0xff800000262b7808 */ /* 0x000fe40001000000 */
[----:B------:R-:W-:-:S02]  /*9890*/  FMNMX.FTZ R94, R37, R94, !PT ;  /* 0x0000005e255e7209 */ /* 0x000fc40007810000 */
[----:B------:R-:W-:Y:S01]  /*98a0*/  ISETP.GT.AND P2, PT, R25, 0x20, PT ;  /* 0x000000201900780c */ /* 0x000fe20003f44270 */
[----:B------:R-:W-:Y:S01]  /*98b0*/  MUFU.TANH R29, R29 ;  /* 0x0000001d001d7308 */ /* 0x000fe20000002400 */
[----:B------:R-:W-:Y:S02]  /*98c0*/  FSEL R41, R36, -INF , P1 ;  /* 0xff80000024297808 */ /* 0x000fe40000800000 */
[----:B------:R-:W-:Y:S02]  /*98d0*/  FMNMX.FTZ R94, R43, R94, !PT ;  /* 0x0000005e2b5e7209 */ /* 0x000fe40007810000 */
[----:B------:R-:W-:Y:S02]  /*98e0*/  ISETP.GT.AND P1, PT, R25, 0x21, PT ;  /* 0x000000211900780c */ /* 0x000fe40003f24270 */
[----:B------:R-:W-:Y:S02]  /*98f0*/  FSEL R47, R40, -INF , P2 ;  /* 0xff800000282f7808 */ /* 0x000fe40001000000 */
[----:B------:R-:W-:-:S02]  /*9900*/  FMNMX.FTZ R94, R41, R94, !PT ;  /* 0x0000005e295e7209 */ /* 0x000fc40007810000 */
[----:B------:R-:W-:Y:S02]  /*9910*/  ISETP.GT.AND P2, PT, R25, 0x28, PT ;  /* 0x000000281900780c */ /* 0x000fe40003f44270 */
        /* <DEDUP_REMOVED lines=13> */
[----:B------:R-:W-:Y:S01]  /*99f0*/  FMNMX.FTZ R94, R55, R94, !PT ;  /* 0x0000005e375e7209 */ /* 0x000fe20007810000 */
[----:B------:R-:W-:Y:S01]  /*9a00*/  FMUL.FTZ R34, R57, UR4 ;  /* 0x0000000439227c20 */ /* 0x000fe20008410000 */
[----:B------:R-:W-:Y:S01]  /*9a10*/  ISETP.GT.AND P1, PT, R25, 0x39, PT ;  /* 0x000000391900780c */ /* 0x000fe20003f24270 */
[----:B------:R-:W-:Y:S01]  /*9a20*/  FMUL.FTZ R24, R66, UR4 ;  /* 0x0000000442187c20 */ /* 0x000fe20008410000 */
[----:B------:R-:W-:Y:S02]  /*9a30*/  FSEL R57, R52, -INF , P2 ;  /* 0xff80000034397808 */ /* 0x000fe40001000000 */
[----:B------:R-:W-:Y:S01]  /*9a40*/  FMNMX.FTZ R94, R53, R94, !PT ;  /* 0x0000005e355e7209 */ /* 0x000fe20007810000 */
[----:B------:R-:W-:Y:S01]  /*9a50*/  FMUL.FTZ R89, R67, UR4 ;  /* 0x0000000443597c20 */ /* 0x000fe20008410000 */
[----:B------:R-:W-:-:S02]  /*9a60*/  ISETP.GT.AND P2, PT, R25, 0x40, PT ;  /* 0x000000401900780c */ /* 0x000fc40003f44270 */
[----:B------:R-:W-:Y:S02]  /*9a70*/  FSEL R59, R54, -INF , P1 ;  /* 0xff800000363b7808 */ /* 0x000fe40000800000 */
[----:B------:R-:W-:Y:S01]  /*9a80*/  FMNMX.FTZ R94, R57, R94, !PT ;  /* 0x0000005e395e7209 */ /* 0x000fe20007810000 */
[----:B------:R-:W0:Y:S01]  /*9a90*/  MUFU.TANH R24, R24 ;  /* 0x0000001800187308 */ /* 0x000e220000002400 */
[----:B------:R-:W-:Y:S01]  /*9aa0*/  ISETP.GT.AND P1, PT, R25, 0x41, PT ;  /* 0x000000411900780c */ /* 0x000fe20003f24270 */
[----:B------:R-:W-:Y:S01]  /*9ab0*/  FMUL.FTZ R36, R70, UR4 ;  /* 0x0000000446247c20 */ /* 0x000fe20008410000 */
[----:B------:R-:W-:Y:S02]  /*9ac0*/  FSEL R67, R56, -INF , P2 ;  /* 0xff80000038437808 */ /* 0x000fe40001000000 */
[----:B------:R-:W-:Y:S01]  /*9ad0*/  FMNMX.FTZ R94, R59, R94, !PT ;  /* 0x0000005e3b5e7209 */ /* 0x000fe20007810000 */
[----:B------:R-:W-:Y:S01]  /*9ae0*/  FMUL.FTZ R91, R71, UR4 ;  /* 0x00000004475b7c20 */ /* 0x000fe20008410000 */
[----:B------:R-:W-:Y:S01]  /*9af0*/  ISETP.GT.AND P2, PT, R25, 0x48, PT ;  /* 0x000000481900780c */ /* 0x000fe20003f44270 */
[----:B------:R-:W1:Y:S01]  /*9b00*/  MUFU.TANH R89, R89 ;  /* 0x0000005900597308 */ /* 0x000e620000002400 */
[----:B------:R-:W-:-:S02]  /*9b10*/  FSEL R63, R58, -INF , P1 ;  /* 0xff8000003a3f7808 */ /* 0x000fc40000800000 */
[----:B------:R-:W-:Y:S01]  /*9b20*/  FMNMX.FTZ R94, R67, R94, !PT ;  /* 0x0000005e435e7209 */ /* 0x000fe20007810000 */
[----:B------:R-:W-:Y:S01]  /*9b30*/  FMUL.FTZ R38, R74, UR4 ;  /* 0x000000044a267c20 */ /* 0x000fe20008410000 */
[----:B------:R-:W-:Y:S02]  /*9b40*/  ISETP.GT.AND P1, PT, R25, 0x49, PT ;  /* 0x000000491900780c */ /* 0x000fe40003f24270 */
[----:B------:R-:W-:Y:S01]  /*9b50*/  FSEL R71, R62, -INF , P2 ;  /* 0xff8000003e477808 */ /* 0x000fe20001000000 */
[----:B------:R-:W2:Y:S01]  /*9b60*/  MUFU.TANH R36, R36 ;  /* 0x0000002400247308 */ /* 0x000ea20000002400 */
[----:B------:R-:W-:Y:S02]  /*9b70*/  FMNMX.FTZ R94, R63, R94, !PT ;  /* 0x0000005e3f5e7209 */ /* 0x000fe40007810000 */
[----:B------:R-:W-:Y:S02]  /*9b80*/  ISETP.GT.AND P2, PT, R25, 0x50, PT ;  /* 0x000000501900780c */ /* 0x000fe40003f44270 */
[----:B------:R-:W-:-:S03]  /*9b90*/  FMNMX.FTZ R94, R71, R94, !PT ;  /* 0x0000005e475e7209 */ /* 0x000fc60007810000 */
[----:B------:R-:W3:Y:S01]  /*9ba0*/  MUFU.TANH R91, R91 ;  /* 0x0000005b005b7308 */ /* 0x000ee20000002400 */
[----:B------:R-:W-:Y:S01]  /*9bb0*/  FMUL.FTZ R40, R79, UR4 ;  /* 0x000000044f287c20 */ /* 0x000fe20008410000 */
[----:B0-----:R-:W-:-:S06]  /*9bc0*/  FSEL R79, R24, -INF , P2 ;  /* 0xff800000184f7808 */ /* 0x001fcc0001000000 */
[----:B------:R0:W-:Y:S01]  /*9bd0*/  MUFU.TANH R95, R75 ;  /* 0x0000004b005f7308 */ /* 0x0001e20000002400 */
[----:B------:R-:W-:Y:S02]  /*9be0*/  ISETP.GT.AND P2, PT, R25, 0x58, PT ;  /* 0x000000581900780c */ /* 0x000fe40003f44270 */
[----:B0-----:R-:W-:-:S05]  /*9bf0*/  FSEL R75, R93, -INF , P1 ;  /* 0xff8000005d4b7808 */ /* 0x001fca0000800000 */
[----:B------:R-:W0:Y:S01]  /*9c00*/  MUFU.TANH R38, R38 ;  /* 0x0000002600267308 */ /* 0x000e220000002400 */
[----:B------:R-:W-:Y:S02]  /*9c10*/  ISETP.GT.AND P1, PT, R25, 0x51, PT ;  /* 0x000000511900780c */ /* 0x000fe40003f24270 */
[----:B------:R-:W-:Y:S02]  /*9c20*/  FMNMX.FTZ R94, R75, R94, !PT ;  /* 0x0000005e4b5e7209 */ /* 0x000fe40007810000 */
[----:B-1----:R-:W-:Y:S02]  /*9c30*/  FSEL R89, R89, -INF , P1 ;  /* 0xff80000059597808 */ /* 0x002fe40000800000 */
[----:B------:R-:W-:Y:S01]  /*9c40*/  FMNMX.FTZ R94, R79, R94, !PT ;  /* 0x0000005e4f5e7209 */ /* 0x000fe20007810000 */
[----:B------:R-:W1:Y:S01]  /*9c50*/  MUFU.TANH R78, R78 ;  /* 0x0000004e004e7308 */ /* 0x000e620000002400 */
[----:B------:R-:W-:Y:S01]  /*9c60*/  FMUL.FTZ R24, R83, UR4 ;  /* 0x0000000453187c20 */ /* 0x000fe20008410000 */
[----:B------:R-:W-:-:S02]  /*9c70*/  ISETP.GT.AND P1, PT, R25, 0x59, PT ;  /* 0x000000591900780c */ /* 0x000fc40003f24270 */
[----:B--2---:R-:W-:Y:S02]  /*9c80*/  FSEL R83, R36, -INF , P2 ;  /* 0xff80000024537808 */ /* 0x004fe40001000000 */
[----:B------:R-:W-:Y:S02]  /*9c90*/  FMNMX.FTZ R94, R89, R94, !PT ;  /* 0x0000005e595e7209 */ /* 0x000fe40007810000 */
[----:B------:R-:W2:Y:S01]  /*9ca0*/  MUFU.TANH R40, R40 ;  /* 0x0000002800287308 */ /* 0x000ea20000002400 */
[----:B------:R-:W-:Y:S02]  /*9cb0*/  ISETP.GT.AND P2, PT, R25, 0x60, PT ;  /* 0x000000601900780c */ /* 0x000fe40003f44270 */
[----:B---3--:R-:W-:Y:S02]  /*9cc0*/  FSEL R91, R91, -INF , P1 ;  /* 0xff8000005b5b7808 */ /* 0x008fe40000800000 */
[----:B------:R-:W-:Y:S02]  /*9cd0*/  FMNMX.FTZ R94, R83, R94, !PT ;  /* 0x0000005e535e7209 */ /* 0x000fe40007810000 */
[----:B------:R-:W-:Y:S01]  /*9ce0*/  ISETP.GT.AND P1, PT, R25, 0x61, PT ;  /* 0x000000611900780c */ /* 0x000fe20003f24270 */
[----:B------:R-:W3:Y:S01]  /*9cf0*/  MUFU.TANH R82, R82 ;  /* 0x0000005200527308 */ /* 0x000ee20000002400 */
[----:B0-----:R-:W-:-:S02]  /*9d00*/  FSEL R93, R38, -INF , P2 ;  /* 0xff800000265d7808 */ /* 0x001fc40001000000 */
[----:B------:R-:W-:Y:S02]  /*9d10*/  FMNMX.FTZ R94, R91, R94, !PT ;  /* 0x0000005e5b5e7209 */ /* 0x000fe40007810000 */
[----:B------:R-:W-:Y:S02]  /*9d20*/  ISETP.GT.AND P2, PT, R25, 0x68, PT ;  /* 0x000000681900780c */ /* 0x000fe40003f44270 */
[----:B------:R-:W-:Y:S01]  /*9d30*/  FSEL R95, R95, -INF , P1 ;  /* 0xff8000005f5f7808 */ /* 0x000fe20000800000 */
[----:B------:R0:W4:Y:S01]  /*9d40*/  MUFU.TANH R101, R24 ;  /* 0x0000001800657308 */ /* 0x0001220000002400 */
[----:B------:R-:W-:Y:S02]  /*9d50*/  FMNMX.FTZ R94, R93, R94, !PT ;  /* 0x0000005e5d5e7209 */ /* 0x000fe40007810000 */
[----:B------:R-:W-:Y:S02]  /*9d60*/  ISETP.GT.AND P1, PT, R25, 0x69, PT ;  /* 0x000000691900780c */ /* 0x000fe40003f24270 */
[----:B------:R-:W-:Y:S01]  /*9d70*/  FMNMX.FTZ R94, R95, R94, !PT ;  /* 0x0000005e5f5e7209 */ /* 0x000fe20007810000 */
[----:B0-----:R-:W-:-:S02]  /*9d80*/  FMUL.FTZ R24, R87, UR4 ;  /* 0x0000000457187c20 */ /* 0x001fc40008410000 */
[----:B------:R-:W0:Y:S01]  /*9d90*/  MUFU.TANH R86, R86 ;  /* 0x0000005600567308 */ /* 0x000e220000002400 */
[----:B-1----:R-:W-:Y:S02]  /*9da0*/  FSEL R87, R78, -INF , P2 ;  /* 0xff8000004e577808 */ /* 0x002fe40001000000 */
[----:B------:R-:W-:Y:S02]  /*9db0*/  ISETP.GT.AND P2, PT, R25, 0x70, PT ;  /* 0x000000701900780c */ /* 0x000fe40003f44270 */
[----:B--2---:R-:W-:Y:S02]  /*9dc0*/  FSEL R97, R40, -INF , P1 ;  /* 0xff80000028617808 */ /* 0x004fe40000800000 */
[----:B------:R-:W-:Y:S01]  /*9dd0*/  FMNMX.FTZ R94, R87, R94, !PT ;  /* 0x0000005e575e7209 */ /* 0x000fe20007810000 */
[----:B------:R-:W1:Y:S01]  /*9de0*/  MUFU.TANH R24, R24 ;  /* 0x0000001800187308 */ /* 0x000e620000002400 */
[----:B------:R-:W-:Y:S02]  /*9df0*/  ISETP.GT.AND P1, PT, R25, 0x71, PT ;  /* 0x000000711900780c */ /* 0x000fe40003f24270 */
[----:B---3--:R-:W-:-:S02]  /*9e00*/  FSEL R99, R82, -INF , P2 ;  /* 0xff80000052637808 */ /* 0x008fc40001000000 */
[----:B------:R-:W-:Y:S02]  /*9e10*/  FMNMX.FTZ R94, R97, R94, !PT ;  /* 0x0000005e615e7209 */ /* 0x000fe40007810000 */
[----:B------:R-:W-:Y:S02]  /*9e20*/  ISETP.GT.AND P2, PT, R25, 0x78, PT ;  /* 0x000000781900780c */ /* 0x000fe40003f44270 */
[----:B----4-:R-:W-:Y:S02]  /*9e30*/  FSEL R101, R101, -INF , P1 ;  /* 0xff80000065657808 */ /* 0x010fe40000800000 */
[----:B------:R-:W-:Y:S02]  /*9e40*/  FMNMX.FTZ R94, R99, R94, !PT ;  /* 0x0000005e635e7209 */ /* 0x000fe40007810000 */
[----:B------:R-:W-:Y:S02]  /*9e50*/  ISETP.GT.AND P1, PT, R25, 0x79, PT ;  /* 0x000000791900780c */ /* 0x000fe40003f24270 */
[----:B0-----:R-:W-:-:S02]  /*9e60*/  FSEL R103, R86, -INF , P2 ;  /* 0xff80000056677808 */ /* 0x001fc40001000000 */
[----:B------:R-:W-:Y:S01]  /*9e70*/  FMNMX.FTZ R94, R101, R94, !PT ;  /* 0x0000005e655e7209 */ /* 0x000fe20007810000 */
[----:B------:R-:W-:Y:S01]  /*9e80*/  FMUL.FTZ R38, R61, UR4 ;  /* 0x000000043d267c20 */ /* 0x000fe20008410000 */
[----:B-1----:R-:W-:Y:S02]  /*9e90*/  FSEL R61, R24, -INF , P1 ;  /* 0xff800000183d7808 */ /* 0x002fe40000800000 */
[----:B------:R-:W-:-:S04]  /*9ea0*/  FMNMX.FTZ R94, R103, R94, !PT ;  /* 0x0000005e675e7209 */ /* 0x000fc80007810000 */
[----:B------:R-:W-:-:S05]  /*9eb0*/  FMNMX.FTZ R94, R61, R94, !PT ;  /* 0x0000005e3d5e7209 */ /* 0x000fca0007810000 */
[----:B------:R-:W0:Y:S01]  /*9ec0*/  SHFL.BFLY PT, R25, R94, 0x2, 0x1f ;  /* 0x0c401f005e197f89 */ /* 0x000e2200000e0000 */
[----:B------:R-:W-:-:S03]  /*9ed0*/  FMUL.FTZ R40, R64, UR4 ;  /* 0x0000000440287c20 */ /* 0x000fc60008410000 */
[----:B------:R-:W1:Y:S01]  /*9ee0*/  SHFL.IDX PT, R64, R92, RZ, 0x1c1f ;  /* 0x001c1fff5c407589 */ /* 0x000e6200000e0000 */
[----:B0-----:R-:W-:-:S05]  /*9ef0*/  FMNMX.FTZ R24, R94, R25, !PT ;  /* 0x000000195e187209 */ /* 0x001fca0007810000 */
[----:B------:R-:W0:Y:S01]  /*9f00*/  SHFL.BFLY PT, R25, R24, 0x1, 0x1f ;  /* 0x0c201f0018197f89 */ /* 0x000e2200000e0000 */
[----:B------:R-:W-:Y:S01]  /*9f10*/  FMUL.FTZ R36, R60, UR4 ;  /* 0x000000043c247c20 */ /* 0x000fe20008410000 */
[----:B-1----:R-:W-:-:S04]  /*9f20*/  VIADDMNMX R64, R64, R109, R90, PT ;  /* 0x0000006d40407246 */ /* 0x002fc8000380015a */
[C---:B------:R-:W-:Y:S02]  /*9f30*/  ISETP.GT.AND P2, PT, R64.reuse, 0x1, PT ;  /* 0x000000014000780c */ /* 0x040fe40003f44270 */
[----:B------:R-:W-:Y:S02]  /*9f40*/  ISETP.GT.AND P3, PT, R64, 0x8, PT ;  /* 0x000000084000780c */ /* 0x000fe40003f64270 */
[----:B0-----:R-:W-:Y:S01]  /*9f50*/  FMNMX.FTZ R25, R24, R25, !PT ;  /* 0x0000001918197209 */ /* 0x001fe20007810000 */
[----:B------:R-:W-:Y:S01]  /*9f60*/  IMAD.U32 R24, RZ, RZ, UR5 ;  /* 0x00000005ff187e24 */ /* 0x000fe2000f8e00ff */
[----:B------:R-:W-:Y:S01]  /*9f70*/  FSEL R6, R6, -INF , P2 ;  /* 0xff80000006067808 */ /* 0x000fe20001000000 */
[----:B------:R-:W-:Y:S01]  /*9f80*/  FMUL.FTZ R44, R68, UR4 ;  /* 0x00000004442c7c20 */ /* 0x000fe20008410000 */
[C---:B------:R-:W-:Y:S01]  /*9f90*/  FSETP.NEU.FTZ.AND P1, PT, R25.reuse, -INF , PT ;  /* 0xff8000001900780b */ /* 0x040fe20003f3d000 */
[----:B------:R-:W-:Y:S01]  /*9fa0*/  FMUL.FTZ R60, R25, R24 ;  /* 0x00000018193c7220 */ /* 0x000fe20000410000 */
[----:B------:R-:W-:Y:S01]  /*9fb0*/  FMUL.FTZ R46, R69, UR4 ;  /* 0x00000004452e7c20 */ /* 0x000fe20008410000 */
[----:B------:R-:W-:Y:S01]  /*9fc0*/  FMUL.FTZ R50, R73, UR4 ;  /* 0x0000000449327c20 */ /* 0x000fe20008410000 */
[----:B------:R-:W-:Y:S01]  /*9fd0*/  FMUL.FTZ R54, R77, UR4 ;  /* 0x000000044d367c20 */ /* 0x000fe20008410000 */
[----:B------:R-:W0:Y:S01]  /*9fe0*/  MUFU.TANH R30, R30 ;  /* 0x0000001e001e7308 */ /* 0x000e220000002400 */
[----:B------:R-:W-:-:S07]  /*9ff0*/  FSEL R60, R60, RZ, P1 ;  /* 0x000000ff3c3c7208 */ /* 0x000fce0000800000 */
[----:B------:R-:W1:Y:S01]  /*a000*/  MUFU.TANH R31, R31 ;  /* 0x0000001f001f7308 */ /* 0x000e620000002400 */
[----:B------:R-:W-:-:S07]  /*a010*/  ISETP.GT.AND P1, PT, R64, RZ, PT ;  /* 0x000000ff4000720c */ /* 0x000fce0003f24270 */
[----:B------:R-:W2:Y:S01]  /*a020*/  MUFU.TANH R32, R32 ;  /* 0x0000002000207308 */ /* 0x000ea20000002400 */
[----:B------:R-:W-:-:S07]  /*a030*/  FSEL R3, R3, -INF , P1 ;  /* 0xff80000003037808 */ /* 0x000fce0000800000 */
[----:B------:R-:W3:Y:S01]  /*a040*/  MUFU.TANH R33, R33 ;  /* 0x0000002100217308 */ /* 0x000ee20000002400 */
[----:B------:R-:W-:-:S07]  /*a050*/  ISETP.GT.AND P1, PT, R64, 0x9, PT ;  /* 0x000000094000780c */ /* 0x000fce0003f24270 */
[----:B------:R-:W4:Y:S01]  /*a060*/  MUFU.TANH R34, R34 ;  /* 0x0000002200227308 */ /* 0x000f220000002400 */
[----:B------:R-:W-:Y:S01]  /*a070*/  FSEL R69, R7, -INF , P3 ;  /* 0xff80000007457808 */ /* 0x000fe20001800000 */
[----:B------:R-:W-:Y:S01]  /*a080*/  FMUL.FTZ R42, R65, UR4 ;  /* 0x00000004412a7c20 */ /* 0x000fe20008410000 */
[----:B------:R-:W-:Y:S01]  /*a090*/  FMNMX.FTZ R68, R3, R6, !PT ;  /* 0x0000000603447209 */ /* 0x000fe20007810000 */
[----:B------:R-:W-:Y:S01]  /*a0a0*/  FMUL.FTZ R48, R72, UR4 ;  /* 0x0000000448307c20 */ /* 0x000fe20008410000 */
[----:B------:R-:W-:Y:S01]  /*a0b0*/  ISETP.GT.AND P2, PT, R64, 0x10, PT ;  /* 0x000000104000780c */ /* 0x000fe20003f44270 */
[----:B------:R-:W-:Y:S01]  /*a0c0*/  FMUL.FTZ R58, R81, UR4 ;  /* 0x00000004513a7c20 */ /* 0x000fe20008410000 */
[----:B------:R-:W-:Y:S01]  /*a0d0*/  FSEL R73, R8, -INF , P1 ;  /* 0xff80000008497808 */ /* 0x000fe20000800000 */
[----:B------:R-:W5:Y:S01]  /*a0e0*/  MUFU.TANH R36, R36 ;  /* 0x0000002400247308 */ /* 0x000f620000002400 */
[----:B------:R-:W-:Y:S01]  /*a0f0*/  FMNMX.FTZ R68, R69, R68, !PT ;  /* 0x0000004445447209 */ /* 0x000fe20007810000 */
[----:B------:R-:W-:Y:S01]  /*a100*/  FMUL.FTZ R52, R76, UR4 ;  /* 0x000000044c347c20 */ /* 0x000fe20008410000 */
[----:B------:R-:W-:Y:S01]  /*a110*/  ISETP.GT.AND P1, PT, R64, 0x11, PT ;  /* 0x000000114000780c */ /* 0x000fe20003f24270 */
[----:B------:R-:W-:Y:S01]  /*a120*/  FMUL.FTZ R56, R80, UR4 ;  /* 0x0000000450387c20 */ /* 0x000fe20008410000 */
[----:B------:R-:W-:Y:S01]  /*a130*/  FSEL R9, R9, -INF , P2 ;  /* 0xff80000009097808 */ /* 0x000fe20001000000 */
[----:B------:R-:W-:Y:S01]  /*a140*/  FMUL.FTZ R62, R84, UR4 ;  /* 0x00000004543e7c20 */ /* 0x000fe20008410000 */
[----:B------:R-:W-:Y:S01]  /*a150*/  FMNMX.FTZ R68, R73, R68, !PT ;  /* 0x0000004449447209 */ /* 0x000fe20007810000 */
[----:B------:R-:W5:Y:S01]  /*a160*/  MUFU.TANH R38, R38 ;  /* 0x0000002600267308 */ /* 0x000f620000002400 */
[----:B------:R-:W-:Y:S01]  /*a170*/  ISETP.GT.AND P2, PT, R64, 0x18, PT ;  /* 0x000000184000780c */ /* 0x000fe20003f44270 */
[----:B------:R-:W5:Y:S01]  /*a180*/  S2R R102, SR_CgaCtaId ;  /* 0x0000000000667919 */ /* 0x000f620000008800 */
[----:B------:R-:W-:Y:S01]  /*a190*/  FSEL R77, R10, -INF , P1 ;  /* 0xff8000000a4d7808 */ /* 0x000fe20000800000 */
[----:B------:R-:W-:Y:S01]  /*a1a0*/  ULDC UR5, c[0x0][0x9d8] ;  /* 0x0002760000057ab9 */ /* 0x000fe20000000800 */
[----:B------:R-:W-:-:S02]  /*a1b0*/  FMNMX.FTZ R68, R9, R68, !PT ;  /* 0x0000004409447209 */ /* 0x000fc40007810000 */
[C---:B------:R-:W-:Y:S02]  /*a1c0*/  ISETP.GT.AND P1, PT, R64.reuse, 0x19, PT ;  /* 0x000000194000780c */ /* 0x040fe40003f24270 */
[----:B------:R-:W-:Y:S02]  /*a1d0*/  FSEL R11, R11, -INF , P2 ;  /* 0xff8000000b0b7808 */ /* 0x000fe40001000000 */
[----:B------:R-:W-:Y:S01]  /*a1e0*/  FMNMX.FTZ R68, R77, R68, !PT ;  /* 0x000000444d447209 */ /* 0x000fe20007810000 */
[----:B------:R-:W-:Y:S01]  /*a1f0*/  FFMA.FTZ R8, R35, R24, -R60 ;  /* 0x0000001823087223 */ /* 0x000fe2000001083c */
[----:B------:R-:W-:Y:S02]  /*a200*/  ISETP.GT.AND P2, PT, R64, 0x20, PT ;  /* 0x000000204000780c */ /* 0x000fe40003f44270 */
[----:B------:R-:W-:Y:S02]  /*a210*/  FSEL R35, R12, -INF , P1 ;  /* 0xff8000000c237808 */ /* 0x000fe40000800000 */
        /* <DEDUP_REMOVED lines=20> */
[----:B0-----:R-:W-:Y:S02]  /*a360*/  FSEL R43, R30, -INF , P1 ;  /* 0xff8000001e2b7808 */ /* 0x001fe40000800000 */
[----:B------:R-:W-:-:S02]  /*a370*/  FMNMX.FTZ R68, R29, R68, !PT ;  /* 0x000000441d447209 */ /* 0x000fc40007810000 */
[C---:B------:R-:W-:Y:S02]  /*a380*/  ISETP.GT.AND P1, PT, R64.reuse, 0x39, PT ;  /* 0x000000394000780c */ /* 0x040fe40003f24270 */
[----:B-1----:R-:W-:Y:S02]  /*a390*/  FSEL R31, R31, -INF , P2 ;  /* 0xff8000001f1f7808 */ /* 0x002fe40001000000 */
[----:B------:R-:W-:Y:S01]  /*a3a0*/  FMNMX.FTZ R68, R43, R68, !PT ;  /* 0x000000442b447209 */ /* 0x000fe20007810000 */
[----:B------:R-:W-:Y:S01]  /*a3b0*/  FFMA.FTZ R12, R41, R24, -R60 ;  /* 0x00000018290c7223 */ /* 0x000fe2000001083c */
[----:B------:R-:W-:Y:S02]  /*a3c0*/  ISETP.GT.AND P2, PT, R64, 0x40, PT ;  /* 0x000000404000780c */ /* 0x000fe40003f44270 */
[----:B--2---:R-:W-:Y:S02]  /*a3d0*/  FSEL R41, R32, -INF , P1 ;  /* 0xff80000020297808 */ /* 0x004fe40000800000 */
[----:B------:R-:W-:Y:S01]  /*a3e0*/  FMNMX.FTZ R68, R31, R68, !PT ;  /* 0x000000441f447209 */ /* 0x000fe20007810000 */
[----:B------:R-:W0:Y:S01]  /*a3f0*/  MUFU.TANH R40, R40 ;  /* 0x0000002800287308 */ /* 0x000e220000002400 */
[----:B------:R-:W-:-:S02]  /*a400*/  ISETP.GT.AND P1, PT, R64, 0x41, PT ;  /* 0x000000414000780c */ /* 0x000fc40003f24270 */
[----:B---3--:R-:W-:Y:S02]  /*a410*/  FSEL R33, R33, -INF , P2 ;  /* 0xff80000021217808 */ /* 0x008fe40001000000 */
[----:B------:R-:W-:Y:S01]  /*a420*/  FMNMX.FTZ R68, R41, R68, !PT ;  /* 0x0000004429447209 */ /* 0x000fe20007810000 */
[--C-:B------:R-:W-:Y:S01]  /*a430*/  FFMA.FTZ R141, R47, R24, -R60.reuse ;  /* 0x000000182f8d7223 */ /* 0x100fe2000001083c */
[----:B------:R-:W-:Y:S01]  /*a440*/  ISETP.GT.AND P2, PT, R64, 0x48, PT ;  /* 0x000000484000780c */ /* 0x000fe20003f44270 */
[----:B------:R-:W1:Y:S01]  /*a450*/  MUFU.TANH R42, R42 ;  /* 0x0000002a002a7308 */ /* 0x000e620000002400 */
[----:B----4-:R-:W-:Y:S02]  /*a460*/  FSEL R47, R34, -INF , P1 ;  /* 0xff800000222f7808 */ /* 0x010fe40000800000 */
[----:B------:R-:W-:Y:S01]  /*a470*/  FMNMX.FTZ R68, R33, R68, !PT ;  /* 0x0000004421447209 */ /* 0x000fe20007810000 */
[----:B------:R-:W-:Y:S01]  /*a480*/  FFMA.FTZ R26, R45, R24, -R60 ;  /* 0x000000182d1a7223 */ /* 0x000fe2000001083c */
[----:B------:R-:W-:-:S02]  /*a490*/  ISETP.GT.AND P1, PT, R64, 0x49, PT ;  /* 0x000000494000780c */ /* 0x000fc40003f24270 */
[----:B-----5:R-:W-:Y:S01]  /*a4a0*/  FSEL R45, R36, -INF , P2 ;  /* 0xff800000242d7808 */ /* 0x020fe20001000000 */
[----:B------:R-:W2:Y:S01]  /*a4b0*/  MUFU.TANH R44, R44 ;  /* 0x0000002c002c7308 */ /* 0x000ea20000002400 */
[----:B------:R-:W-:Y:S02]  /*a4c0*/  FMNMX.FTZ R68, R47, R68, !PT ;  /* 0x000000442f447209 */ /* 0x000fe40007810000 */
[----:B------:R-:W-:Y:S02]  /*a4d0*/  ISETP.GT.AND P2, PT, R64, 0x50, PT ;  /* 0x000000504000780c */ /* 0x000fe40003f44270 */
[----:B------:R-:W-:Y:S02]  /*a4e0*/  FSEL R81, R38, -INF , P1 ;  /* 0xff80000026517808 */ /* 0x000fe40000800000 */
[----:B------:R-:W-:Y:S01]  /*a4f0*/  FMNMX.FTZ R68, R45, R68, !PT ;  /* 0x000000442d447209 */ /* 0x000fe20007810000 */
[----:B------:R-:W3:Y:S01]  /*a500*/  MUFU.TANH R46, R46 ;  /* 0x0000002e002e7308 */ /* 0x000ee20000002400 */
[----:B------:R-:W-:Y:S01]  /*a510*/  FFMA.FTZ R143, R51, R24, -R60 ;  /* 0x00000018338f7223 */ /* 0x000fe2000001083c */
[----:B------:R-:W-:-:S02]  /*a520*/  ISETP.GT.AND P1, PT, R64, 0x51, PT ;  /* 0x000000514000780c */ /* 0x000fc40003f24270 */
[----:B0-----:R-:W-:Y:S02]  /*a530*/  FSEL R51, R40, -INF , P2 ;  /* 0xff80000028337808 */ /* 0x001fe40001000000 */
[----:B------:R-:W-:Y:S02]  /*a540*/  FMNMX.FTZ R68, R81, R68, !PT ;  /* 0x0000004451447209 */ /* 0x000fe40007810000 */
[----:B------:R-:W0:Y:S01]  /*a550*/  MUFU.TANH R48, R48 ;  /* 0x0000003000307308 */ /* 0x000e220000002400 */
[----:B------:R-:W-:Y:S01]  /*a560*/  FMUL.FTZ R65, R85, UR4 ;  /* 0x0000000455417c20 */ /* 0x000fe20008410000 */
[----:B------:R-:W-:Y:S01]  /*a570*/  ISETP.GT.AND P2, PT, R64, 0x58, PT ;  /* 0x000000584000780c */ /* 0x000fe20003f44270 */
[----:B------:R-:W-:Y:S01]  /*a580*/  FFMA.FTZ R28, R49, R24, -R60 ;  /* 0x00000018311c7223 */ /* 0x000fe2000001083c */
[----:B-1----:R-:W-:-:S04]  /*a590*/  FSEL R85, R42, -INF , P1 ;  /* 0xff8000002a557808 */ /* 0x002fc80000800000 */
[----:B------:R-:W1:Y:S01]  /*a5a0*/  MUFU.TANH R50, R50 ;  /* 0x0000003200327308 */ /* 0x000e620000002400 */
[----:B------:R-:W-:Y:S01]  /*a5b0*/  FMNMX.FTZ R68, R51, R68, !PT ;  /* 0x0000004433447209 */ /* 0x000fe20007810000 */
[----:B------:R-:W-:Y:S01]  /*a5c0*/  FFMA.FTZ R151, R105, R24, -R60 ;  /* 0x0000001869977223 */ /* 0x000fe2000001083c */
[----:B------:R-:W-:-:S05]  /*a5d0*/  ISETP.GT.AND P1, PT, R64, 0x59, PT ;  /* 0x000000594000780c */ /* 0x000fca0003f24270 */
[----:B------:R-:W4:Y:S01]  /*a5e0*/  MUFU.TANH R52, R52 ;  /* 0x0000003400347308 */ /* 0x000f220000002400 */
[----:B--2---:R-:W-:Y:S01]  /*a5f0*/  FSEL R49, R44, -INF , P2 ;  /* 0xff8000002c317808 */ /* 0x004fe20001000000 */
[----:B------:R-:W-:Y:S01]  /*a600*/  FFMA.FTZ R137, R55, R24, -R60 ;  /* 0x0000001837897223 */ /* 0x000fe2000001083c */
[----:B------:R-:W-:-:S05]  /*a610*/  FMNMX.FTZ R68, R85, R68, !PT ;  /* 0x0000004455447209 */ /* 0x000fca0007810000 */
[----:B------:R-:W2:Y:S01]  /*a620*/  MUFU.TANH R54, R54 ;  /* 0x0000003600367308 */ /* 0x000ea20000002400 */
[----:B------:R-:W-:Y:S01]  /*a630*/  ISETP.GT.AND P2, PT, R64, 0x60, PT ;  /* 0x000000604000780c */ /* 0x000fe20003f44270 */
[----:B------:R-:W-:Y:S01]  /*a640*/  FFMA.FTZ R66, R107, R24, -R60 ;  /* 0x000000186b427223 */ /* 0x000fe2000001083c */
[----:B---3--:R-:W-:-:S05]  /*a650*/  FSEL R105, R46, -INF , P1 ;  /* 0xff8000002e697808 */ /* 0x008fca0000800000 */
[----:B------:R-:W3:Y:S01]  /*a660*/  MUFU.TANH R56, R56 ;  /* 0x0000003800387308 */ /* 0x000ee20000002400 */
[----:B------:R-:W-:-:S07]  /*a670*/  FMNMX.FTZ R68, R49, R68, !PT ;  /* 0x0000004431447209 */ /* 0x000fce0007810000 */
[----:B------:R-:W5:Y:S01]  /*a680*/  MUFU.TANH R58, R58 ;  /* 0x0000003a003a7308 */ /* 0x000f620000002400 */
[----:B------:R-:W-:-:S07]  /*a690*/  ISETP.GT.AND P1, PT, R64, 0x61, PT ;  /* 0x000000614000780c */ /* 0x000fce0003f24270 */
[----:B------:R-:W5:Y:S01]  /*a6a0*/  MUFU.TANH R62, R62 ;  /* 0x0000003e003e7308 */ /* 0x000f620000002400 */
[----:B0-----:R-:W-:Y:S01]  /*a6b0*/  FSEL R55, R48, -INF , P2 ;  /* 0xff80000030377808 */ /* 0x001fe20001000000 */
[--C-:B------:R-:W-:Y:S01]  /*a6c0*/  FFMA.FTZ R139, R57, R24, -R60.reuse ;  /* 0x00000018398b7223 */ /* 0x100fe2000001083c */
[----:B------:R-:W-:Y:S01]  /*a6d0*/  FMNMX.FTZ R68, R105, R68, !PT ;  /* 0x0000004469447209 */ /* 0x000fe20007810000 */
[-CC-:B------:R-:W-:Y:S01]  /*a6e0*/  FFMA.FTZ R149, R111, R24.reuse, -R60.reuse ;  /* 0x000000186f957223 */ /* 0x180fe2000001083c */
[----:B------:R-:W-:Y:S01]  /*a6f0*/  ISETP.GT.AND P2, PT, R64, 0x68, PT ;  /* 0x000000684000780c */ /* 0x000fe20003f44270 */
[--C-:B------:R-:W-:Y:S01]  /*a700*/  FFMA.FTZ R30, R63, R24, -R60.reuse ;  /* 0x000000183f1e7223 */ /* 0x100fe2000001083c */
[----:B-1----:R-:W-:Y:S01]  /*a710*/  FSEL R107, R50, -INF , P1 ;  /* 0xff800000326b7808 */ /* 0x002fe20000800000 */
[----:B------:R-:W-:Y:S01]  /*a720*/  MUFU.EX2 R8, R8 ;  /* 0x0000000800087308 */ /* 0x000fe20000000800 */
[----:B------:R-:W-:Y:S01]  /*a730*/  FMNMX.FTZ R68, R55, R68, !PT ;  /* 0x0000004437447209 */ /* 0x000fe20007810000 */
[----:B------:R-:W-:Y:S01]  /*a740*/  FFMA.FTZ R44, R53, R24, -R60 ;  /* 0x00000018352c7223 */ /* 0x000fe2000001083c */
[----:B------:R-:W-:-:S02]  /*a750*/  ISETP.GT.AND P1, PT, R64, 0x69, PT ;  /* 0x000000694000780c */ /* 0x000fc40003f24270 */
[----:B------:R-:W-:-:S03]  /*a760*/  IADD3 R0, R0, 0x16840, RZ ;  /* 0x0001684000007810 */ /* 0x000fc60007ffe0ff */
[----:B------:R-:W-:Y:S01]  /*a770*/  MUFU.EX2 R145, R145 ;  /* 0x0000009100917308 */ /* 0x000fe20000000800 */
[----:B----4-:R-:W-:-:S07]  /*a780*/  FSEL R53, R52, -INF , P2 ;  /* 0xff80000034357808 */ /* 0x010fce0001000000 */
[----:B------:R-:W-:Y:S01]  /*a790*/  MUFU.EX2 R10, R10 ;  /* 0x0000000a000a7308 */ /* 0x000fe20000000800 */
[----:B------:R-:W-:-:S07]  /*a7a0*/  FMNMX.FTZ R68, R107, R68, !PT ;  /* 0x000000446b447209 */ /* 0x000fce0007810000 */
[----:B------:R-:W-:Y:S01]  /*a7b0*/  MUFU.EX2 R147, R147 ;  /* 0x0000009300937308 */ /* 0x000fe20000000800 */
[----:B------:R-:W-:-:S07]  /*a7c0*/  ISETP.GT.AND P2, PT, R64, 0x70, PT ;  /* 0x000000704000780c */ /* 0x000fce0003f44270 */
[----:B------:R-:W-:Y:S01]  /*a7d0*/  MUFU.EX2 R12, R12 ;  /* 0x0000000c000c7308 */ /* 0x000fe20000000800 */
[----:B--2---:R-:W-:-:S07]  /*a7e0*/  FSEL R109, R54, -INF , P1 ;  /* 0xff800000366d7808 */ /* 0x004fce0000800000 */
[----:B------:R-:W-:Y:S01]  /*a7f0*/  MUFU.EX2 R141, R141 ;  /* 0x0000008d008d7308 */ /* 0x000fe20000000800 */
[----:B------:R-:W-:-:S07]  /*a800*/  FMNMX.FTZ R68, R53, R68, !PT ;  /* 0x0000004435447209 */ /* 0x000fce0007810000 */
[----:B------:R-:W-:Y:S01]  /*a810*/  MUFU.EX2 R26, R26 ;  /* 0x0000001a001a7308 */ /* 0x000fe20000000800 */
[----:B------:R-:W-:-:S07]  /*a820*/  ISETP.GT.AND P1, PT, R64, 0x71, PT ;  /* 0x000000714000780c */ /* 0x000fce0003f24270 */
[----:B------:R-:W-:Y:S01]  /*a830*/  MUFU.EX2 R143, R143 ;  /* 0x0000008f008f7308 */ /* 0x000fe20000000800 */
[----:B---3--:R-:W-:Y:S01]  /*a840*/  FSEL R57, R56, -INF , P2 ;  /* 0xff80000038397808 */ /* 0x008fe20001000000 */
[--C-:B------:R-:W-:Y:S01]  /*a850*/  FFMA.FTZ R133, R67, R24, -R60.reuse ;  /* 0x0000001843857223 */ /* 0x100fe2000001083c */
[----:B------:R-:W-:Y:S01]  /*a860*/  FMNMX.FTZ R68, R109, R68, !PT ;  /* 0x000000446d447209 */ /* 0x000fe20007810000 */
[-CC-:B------:R-:W-:Y:S01]  /*a870*/  FFMA.FTZ R135, R71, R24.reuse, -R60.reuse ;  /* 0x0000001847877223 */ /* 0x180fe2000001083c */
[-CC-:B------:R-:W-:Y:S01]  /*a880*/  FFMA.FTZ R40, R75, R24.reuse, -R60.reuse ;  /* 0x000000184b287223 */ /* 0x180fe2000001083c */
[-CC-:B------:R-:W-:Y:S01]  /*a890*/  FFMA.FTZ R129, R79, R24.reuse, -R60.reuse ;  /* 0x000000184f817223 */ /* 0x180fe2000001083c */
[-CC-:B------:R-:W-:Y:S01]  /*a8a0*/  FFMA.FTZ R32, R89, R24.reuse, -R60.reuse ;  /* 0x0000001859207223 */ /* 0x180fe2000001083c */
[----:B------:R-:W0:Y:S01]  /*a8b0*/  MUFU.TANH R65, R65 ;  /* 0x0000004100417308 */ /* 0x000e220000002400 */
[----:B------:R-:W-:Y:S01]  /*a8c0*/  ISETP.GT.AND P2, PT, R64, 0x78, PT ;  /* 0x000000784000780c */ /* 0x000fe20003f44270 */
[--C-:B------:R-:W-:Y:S01]  /*a8d0*/  FFMA.FTZ R46, R59, R24, -R60.reuse ;  /* 0x000000183b2e7223 */ /* 0x100fe2000001083c */
[----:B-----5:R-:W-:Y:S01]  /*a8e0*/  FSEL R111, R58, -INF , P1 ;  /* 0xff8000003a6f7808 */ /* 0x020fe20000800000 */
[----:B------:R-:W1:Y:S01]  /*a8f0*/  @P4 LDC R50, c[0x0][0x450] ;  /* 0x00011400ff324b82 */ /* 0x000e620000000800 */
[----:B------:R-:W-:Y:S01]  /*a900*/  FMNMX.FTZ R68, R57, R68, !PT ;  /* 0x0000004439447209 */ /* 0x000fe20007810000 */
[-CC-:B------:R-:W-:Y:S01]  /*a910*/  FFMA.FTZ R131, R83, R24.reuse, -R60.reuse ;  /* 0x0000001853837223 */ /* 0x180fe2000001083c */
[----:B------:R-:W-:Y:S01]  /*a920*/  ISETP.GT.AND P1, PT, R64, 0x79, PT ;  /* 0x000000794000780c */ /* 0x000fe20003f24270 */
[-CC-:B------:R-:W-:Y:S01]  /*a930*/  FFMA.FTZ R34, R91, R24.reuse, -R60.reuse ;  /* 0x000000185b227223 */ /* 0x180fe2000001083c */
[----:B------:R-:W-:Y:S01]  /*a940*/  FSEL R59, R62, -INF , P2 ;  /* 0xff8000003e3b7808 */ /* 0x000fe20001000000 */
[--C-:B------:R-:W-:Y:S01]  /*a950*/  FFMA.FTZ R125, R93, R24, -R60.reuse ;  /* 0x000000185d7d7223 */ /* 0x100fe2000001083c */
[----:B------:R-:W-:Y:S01]  /*a960*/  FMNMX.FTZ R68, R111, R68, !PT ;  /* 0x000000446f447209 */ /* 0x000fe20007810000 */
[-CC-:B------:R-:W-:Y:S01]  /*a970*/  FFMA.FTZ R36, R95, R24.reuse, -R60.reuse ;  /* 0x000000185f247223 */ /* 0x180fe2000001083c */
[-CC-:B------:R-:W-:Y:S01]  /*a980*/  FFMA.FTZ R127, R87, R24.reuse, -R60.reuse ;  /* 0x00000018577f7223 */ /* 0x180fe2000001083c */
[--C-:B------:R-:W-:Y:S01]  /*a990*/  FFMA.FTZ R38, R97, R24, -R60.reuse ;  /* 0x0000001861267223 */ /* 0x100fe2000001083c */
[----:B------:R-:W-:Y:S01]  /*a9a0*/  FMNMX.FTZ R68, R59, R68, !PT ;  /* 0x000000443b447209 */ /* 0x000fe20007810000 */
[-CC-:B------:R-:W-:Y:S01]  /*a9b0*/  FFMA.FTZ R121, R99, R24.reuse, -R60.reuse ;  /* 0x0000001863797223 */ /* 0x180fe2000001083c */
[----:B0-----:R-:W-:Y:S01]  /*a9c0*/  FSEL R65, R65, -INF , P1 ;  /* 0xff80000041417808 */ /* 0x001fe20000800000 */
[----:B------:R-:W-:Y:S01]  /*a9d0*/  FFMA.FTZ R123, R103, R24, -R60 ;  /* 0x00000018677b7223 */ /* 0x000fe2000001083c */
[----:B------:R-:W-:-:S02]  /*a9e0*/  ULDC UR4, c[0x0][0x9d8] ;  /* 0x0002760000047ab9 */ /* 0x000fc40000000800 */
[----:B------:R-:W-:-:S05]  /*a9f0*/  FMNMX.FTZ R68, R65, R68, !PT ;  /* 0x0000004441447209 */ /* 0x000fca0007810000 */
[----:B------:R-:W0:Y:S02]  /*aa00*/  SHFL.BFLY PT, R7, R68, 0x2, 0x1f ;  /* 0x0c401f0044077f89 */ /* 0x000e2400000e0000 */
[----:B0-----:R-:W-:-:S05]  /*aa10*/  FMNMX.FTZ R42, R68, R7, !PT ;  /* 0x00000007442a7209 */ /* 0x001fca0007810000 */
[----:B------:R-:W0:Y:S02]  /*aa20*/  SHFL.BFLY PT, R7, R42, 0x1, 0x1f ;  /* 0x0c201f002a077f89 */ /* 0x000e2400000e0000 */
[----:B0-----:R-:W-:-:S04]  /*aa30*/  FMNMX.FTZ R7, R42, R7, !PT ;  /* 0x000000072a077209 */ /* 0x001fc80007810000 */
[C---:B------:R-:W-:Y:S01]  /*aa40*/  FSETP.NEU.FTZ.AND P1, PT, R7.reuse, -INF , PT ;  /* 0xff8000000700780b */ /* 0x040fe20003f3d000 */
[----:B------:R-:W-:-:S05]  /*aa50*/  FMUL.FTZ R48, R7, R24 ;  /* 0x0000001807307220 */ /* 0x000fca0000410000 */
[----:B------:R-:W-:-:S05]  /*aa60*/  FSEL R48, R48, RZ, P1 ;  /* 0x000000ff30307208 */ /* 0x000fca0000800000 */
[-CC-:B------:R-:W-:Y:S01]  /*aa70*/  FFMA.FTZ R140, R13, R24.reuse, -R48.reuse ;  /* 0x000000180d8c7223 */ /* 0x180fe20000010830 */
[-CC-:B------:R-:W-:Y:S02]  /*aa80*/  FFMA.FTZ R13, R39, R24.reuse, -R48.reuse ;  /* 0x00000018270d7223 */ /* 0x180fe40000010830 */
[----:B------:R-:W0:Y:S01]  /*aa90*/  @P4 LDC R39, c[0x0][0x44c] ;  /* 0x00011300ff274b82 */ /* 0x000e220000000800 */
[-CC-:B------:R-:W-:Y:S01]  /*aaa0*/  FFMA.FTZ R148, R3, R24.reuse, -R48.reuse ;  /* 0x0000001803947223 */ /* 0x180fe20000010830 */
[-CC-:B------:R-:W-:Y:S01]  /*aab0*/  FFMA.FTZ R3, R6, R24.reuse, -R48.reuse ;  /* 0x0000001806037223 */ /* 0x180fe20000010830 */
[-CC-:B------:R-:W-:Y:S01]  /*aac0*/  FFMA.FTZ R150, R69, R24.reuse, -R48.reuse ;  /* 0x0000001845967223 */ /* 0x180fe20000010830 */
[----:B------:R-:W-:Y:S01]  /*aad0*/  MUFU.EX2 R149, R149 ;  /* 0x0000009500957308 */ /* 0x000fe20000000800 */
[-CC-:B------:R-:W-:Y:S01]  /*aae0*/  FFMA.FTZ R63, R73, R24.reuse, -R48.reuse ;  /* 0x00000018493f7223 */ /* 0x180fe20000010830 */
[----:B------:R-:W-:-:S06]  /*aaf0*/  FFMA.FTZ R144, R9, R24, -R48 ;  /* 0x0000001809907223 */ /* 0x000fcc0000010830 */
[----:B------:R-:W-:Y:S08]  /*ab00*/  MUFU.EX2 R148, R148 ;  /* 0x0000009400947308 */ /* 0x000ff00000000800 */
[----:B------:R-:W2:Y:S08]  /*ab10*/  MUFU.EX2 R3, R3 ;  /* 0x0000000300037308 */ /* 0x000eb00000000800 */
[----:B------:R-:W3:Y:S01]  /*ab20*/  MUFU.EX2 R66, R66 ;  /* 0x0000004200427308 */ /* 0x000ee20000000800 */
[----:B------:R-:W-:-:S07]  /*ab30*/  FFMA.FTZ R9, R77, R24, -R48 ;  /* 0x000000184d097223 */ /* 0x000fce0000010830 */
[----:B------:R-:W4:Y:S08]  /*ab40*/  MUFU.EX2 R150, R150 ;  /* 0x0000009600967308 */ /* 0x000f300000000800 */
[----:B------:R-:W5:Y:S01]  /*ab50*/  MUFU.EX2 R151, R151 ;  /* 0x0000009700977308 */ /* 0x000f620000000800 */
[----:B------:R-:W-:Y:S01]  /*ab60*/  PRMT R0, R102, 0x654, R0 ;  /* 0x0000065466007816 */ /* 0x000fe20000000000 */
[----:B------:R-:W-:-:S06]  /*ab70*/  FFMA.FTZ R146, R11, R24, -R48 ;  /* 0x000000180b927223 */ /* 0x000fcc0000010830 */
[----:B------:R-:W5:Y:S01]  /*ab80*/  MUFU.EX2 R63, R63 ;  /* 0x0000003f003f7308 */ /* 0x000f620000000800 */
[----:B------:R-:W-:Y:S01]  /*ab90*/  FFMA.FTZ R142, R27, R24, -R48 ;  /* 0x000000181b8e7223 */ /* 0x000fe20000010830 */
[----:B0-----:R-:W-:-:S04]  /*aba0*/  @P4 IMAD.HI.U32 R39, R100, R39, RZ ;  /* 0x0000002764274227 */ /* 0x001fc800078e00ff */
[-CC-:B------:R-:W-:Y:S01]  /*abb0*/  FFMA.FTZ R27, R37, R24.reuse, -R48.reuse ;  /* 0x00000018251b7223 */ /* 0x180fe20000010830 */
[----:B------:R3:W-:Y:S01]  /*abc0*/  SYNCS.ARRIVE.TRANS64.RED.A1T0 RZ, [R0+URZ], RZ ;  /* 0x000000ff00ff79a7 */ /* 0x0007e2000810043f */
[----:B------:R-:W0:Y:S01]  /*abd0*/  MUFU.EX2 R144, R144 ;  /* 0x0000009000907308 */ /* 0x000e220000000800 */
[----:B--2---:R-:W-:Y:S01]  /*abe0*/  FADD.FTZ R37, R148, R3 ;  /* 0x0000000394257221 */ /* 0x004fe20000010000 */
[----:B------:R-:W-:Y:S01]  /*abf0*/  FFMA.FTZ R11, R35, R24, -R48 ;  /* 0x00000018230b7223 */ /* 0x000fe20000010830 */
[----:B------:R-:W-:Y:S02]  /*ac00*/  IMAD.MOV.U32 R6, RZ, RZ, R100 ;  /* 0x000000ffff067224 */ /* 0x000fe400078e0064 */
[----:B---3--:R-:W-:-:S03]  /*ac10*/  FADD.FTZ R0, R149, R66 ;  /* 0x0000004295007221 */ /* 0x008fc60000010000 */
[----:B------:R-:W2:Y:S01]  /*ac20*/  MUFU.EX2 R9, R9 ;  /* 0x0000000900097308 */ /* 0x000ea20000000800 */
[----:B-1----:R-:W-:Y:S01]  /*ac30*/  @P4 SHF.R.U32.HI R6, RZ, R50, R39 ;  /* 0x00000032ff064219 */ /* 0x002fe20000011627 */
[----:B----4-:R-:W-:Y:S01]  /*ac40*/  FADD.FTZ R50, R150, R37 ;  /* 0x0000002596327221 */ /* 0x010fe20000010000 */
[----:B-----5:R-:W-:-:S05]  /*ac50*/  FADD.FTZ R37, R151, R0 ;  /* 0x0000000097257221 */ /* 0x020fca0000010000 */
[----:B------:R-:W1:Y:S01]  /*ac60*/  MUFU.EX2 R146, R146 ;  /* 0x0000009200927308 */ /* 0x000e620000000800 */
[----:B------:R-:W-:Y:S01]  /*ac70*/  FADD.FTZ R39, R63, R50 ;  /* 0x000000323f277221 */ /* 0x000fe20000010000 */
[----:B------:R-:W-:Y:S01]  /*ac80*/  FADD.FTZ R0, R8, R37 ;  /* 0x0000002508007221 */ /* 0x000fe20000010000 */
[-CC-:B------:R-:W-:Y:S01]  /*ac90*/  FFMA.FTZ R138, R31, R24.reuse, -R48.reuse ;  /* 0x000000181f8a7223 */ /* 0x180fe20000010830 */
[----:B------:R-:W-:-:S04]  /*aca0*/  FFMA.FTZ R31, R41, R24, -R48 ;  /* 0x00000018291f7223 */ /* 0x000fc80000010830 */
[----:B------:R-:W3:Y:S01]  /*acb0*/  MUFU.EX2 R11, R11 ;  /* 0x0000000b000b7308 */ /* 0x000ee20000000800 */
[----:B0-----:R-:W-:Y:S01]  /*acc0*/  FADD.FTZ R50, R144, R39 ;  /* 0x0000002790327221 */ /* 0x001fe20000010000 */
[----:B------:R-:W-:Y:S01]  /*acd0*/  FADD.FTZ R41, R145, R0 ;  /* 0x0000000091297221 */ /* 0x000fe20000010000 */
[-CC-:B------:R-:W-:Y:S01]  /*ace0*/  FFMA.FTZ R136, R29, R24.reuse, -R48.reuse ;  /* 0x000000181d887223 */ /* 0x180fe20000010830 */
[----:B------:R-:W-:-:S04]  /*acf0*/  FFMA.FTZ R29, R43, R24, -R48 ;  /* 0x000000182b1d7223 */ /* 0x000fc80000010830 */
[----:B------:R-:W0:Y:S01]  /*ad00*/  MUFU.EX2 R140, R140 ;  /* 0x0000008c008c7308 */ /* 0x000e220000000800 */
[----:B--2---:R-:W-:Y:S01]  /*ad10*/  FADD.FTZ R43, R9, R50 ;  /* 0x00000032092b7221 */ /* 0x004fe20000010000 */
[----:B------:R-:W-:-:S06]  /*ad20*/  FADD.FTZ R0, R10, R41 ;  /* 0x000000290a007221 */ /* 0x000fcc0000010000 */
[----:B------:R-:W2:Y:S01]  /*ad30*/  MUFU.EX2 R13, R13 ;  /* 0x0000000d000d7308 */ /* 0x000ea20000000800 */
[----:B-1----:R-:W-:Y:S01]  /*ad40*/  FADD.FTZ R50, R146, R43 ;  /* 0x0000002b92327221 */ /* 0x002fe20000010000 */
[----:B------:R-:W-:Y:S01]  /*ad50*/  FADD.FTZ R43, R147, R0 ;  /* 0x00000000932b7221 */ /* 0x000fe20000010000 */
[----:B------:R-:W-:-:S05]  /*ad60*/  FFMA.FTZ R134, R45, R24, -R48 ;  /* 0x000000182d867223 */ /* 0x000fca0000010830 */
[----:B------:R-:W1:Y:S01]  /*ad70*/  MUFU.EX2 R142, R142 ;  /* 0x0000008e008e7308 */ /* 0x000e620000000800 */
[----:B---3--:R-:W-:Y:S01]  /*ad80*/  FADD.FTZ R45, R11, R50 ;  /* 0x000000320b2d7221 */ /* 0x008fe20000010000 */
[----:B------:R-:W-:-:S06]  /*ad90*/  FADD.FTZ R0, R12, R43 ;  /* 0x0000002b0c007221 */ /* 0x000fcc0000010000 */
[----:B------:R-:W-:Y:S01]  /*ada0*/  MUFU.EX2 R28, R28 ;  /* 0x0000001c001c7308 */ /* 0x000fe20000000800 */
[----:B0-----:R-:W-:Y:S01]  /*adb0*/  FADD.FTZ R50, R140, R45 ;  /* 0x0000002d8c327221 */ /* 0x001fe20000010000 */
[----:B------:R-:W-:-:S06]  /*adc0*/  FADD.FTZ R43, R141, R0 ;  /* 0x000000008d2b7221 */ /* 0x000fcc0000010000 */
[----:B------:R-:W0:Y:S01]  /*add0*/  MUFU.EX2 R27, R27 ;  /* 0x0000001b001b7308 */ /* 0x000e220000000800 */
[----:B--2---:R-:W-:Y:S01]  /*ade0*/  FADD.FTZ R45, R13, R50 ;  /* 0x000000320d2d7221 */ /* 0x004fe20000010000 */
[----:B------:R-:W-:-:S06]  /*adf0*/  FADD.FTZ R0, R26, R43 ;  /* 0x0000002b1a007221 */ /* 0x000fcc0000010000 */
[----:B------:R-:W-:Y:S08]  /*ae00*/  MUFU.EX2 R137, R137 ;  /* 0x0000008900897308 */ /* 0x000ff00000000800 */
[----:B------:R-:W2:Y:S01]  /*ae10*/  MUFU.EX2 R136, R136 ;  /* 0x0000008800887308 */ /* 0x000ea20000000800 */
[----:B-1----:R-:W-:Y:S01]  /*ae20*/  FADD.FTZ R50, R142, R45 ;  /* 0x0000002d8e327221 */ /* 0x002fe20000010000 */
[----:B------:R-:W-:-:S06]  /*ae30*/  FADD.FTZ R43, R143, R0 ;  /* 0x000000008f2b7221 */ /* 0x000fcc0000010000 */
[----:B------:R-:W-:Y:S01]  /*ae40*/  MUFU.EX2 R44, R44 ;  /* 0x0000002c002c7308 */ /* 0x000fe20000000800 */
[----:B------:R-:W-:-:S07]  /*ae50*/  FFMA.FTZ R132, R33, R24, -R48 ;  /* 0x0000001821847223 */ /* 0x000fce0000010830 */
[----:B------:R-:W1:Y:S01]  /*ae60*/  MUFU.EX2 R29, R29 ;  /* 0x0000001d001d7308 */ /* 0x000e620000000800 */
[----:B0-----:R-:W-:Y:S01]  /*ae70*/  FADD.FTZ R45, R27, R50 ;  /* 0x000000321b2d7221 */ /* 0x001fe20000010000 */
[----:B------:R-:W-:-:S06]  /*ae80*/  FADD.FTZ R0, R28, R43 ;  /* 0x0000002b1c007221 */ /* 0x000fcc0000010000 */
[----:B------:R-:W-:Y:S01]  /*ae90*/  MUFU.EX2 R139, R139 ;  /* 0x0000008b008b7308 */ /* 0x000fe20000000800 */
[----:B------:R-:W-:-:S07]  /*aea0*/  FFMA.FTZ R33, R47, R24, -R48 ;  /* 0x000000182f217223 */ /* 0x000fce0000010830 */
        /* <DEDUP_REMOVED lines=10> */
[----:B------:R-:W-:Y:S01]  /*af50*/  F2FP.F16.F32.PACK_AB R151, R8, R151 ;  /* 0x000000970897723e */ /* 0x000fe200000000ff */
[----:B0-----:R-:W-:Y:S01]  /*af60*/  FADD.FTZ R8, R138, R45 ;  /* 0x0000002d8a087221 */ /* 0x001fe20000010000 */
[----:B------:R-:W-:-:S05]  /*af70*/  FADD.FTZ R43, R139, R0 ;  /* 0x000000008b2b7221 */ /* 0x000fca0000010000 */
[----:B------:R-:W-:Y:S01]  /*af80*/  MUFU.EX2 R30, R30 ;  /* 0x0000001e001e7308 */ /* 0x000fe20000000800 */
[----:B------:R-:W-:-:S07]  /*af90*/  FFMA.FTZ R128, R51, R24, -R48 ;  /* 0x0000001833807223 */ /* 0x000fce0000010830 */
[----:B------:R-:W0:Y:S01]  /*afa0*/  MUFU.EX2 R33, R33 ;  /* 0x0000002100217308 */ /* 0x000e220000000800 */
[----:B--2---:R-:W-:Y:S01]  /*afb0*/  FADD.FTZ R45, R31, R8 ;  /* 0x000000081f2d7221 */ /* 0x004fe20000010000 */
[----:B------:R-:W-:-:S06]  /*afc0*/  FADD.FTZ R0, R46, R43 ;  /* 0x0000002b2e007221 */ /* 0x000fcc0000010000 */
[----:B------:R-:W-:Y:S01]  /*afd0*/  MUFU.EX2 R135, R135 ;  /* 0x0000008700877308 */ /* 0x000fe20000000800 */
[----:B------:R-:W-:-:S07]  /*afe0*/  FFMA.FTZ R37, R85, R24, -R48 ;  /* 0x0000001855257223 */ /* 0x000fce0000010830 */
        /* <DEDUP_REMOVED lines=11> */
[----:B------:R-:W-:Y:S01]  /*b0a0*/  F2FP.F16.F32.PACK_AB R148, R3, R148 ;  /* 0x000000940394723e */ /* 0x000fe200000000ff */
[----:B--2---:R-:W-:Y:S01]  /*b0b0*/  FADD.FTZ R8, R134, R45 ;  /* 0x0000002d86087221 */ /* 0x004fe20000010000 */
[----:B------:R-:W-:-:S05]  /*b0c0*/  FADD.FTZ R3, R135, R0 ;  /* 0x0000000087037221 */ /* 0x000fca0000010000 */
[----:B------:R-:W-:Y:S01]  /*b0d0*/  MUFU.EX2 R32, R32 ;  /* 0x0000002000207308 */ /* 0x000fe20000000800 */
[----:B------:R-:W-:-:S07]  /*b0e0*/  FFMA.FTZ R124, R55, R24, -R48 ;  /* 0x00000018377c7223 */ /* 0x000fce0000010830 */
[----:B------:R-:W2:Y:S01]  /*b0f0*/  MUFU.EX2 R37, R37 ;  /* 0x0000002500257308 */ /* 0x000ea20000000800 */
[----:B------:R-:W-:Y:S01]  /*b100*/  F2FP.F16.F32.PACK_AB R144, R9, R144 ;  /* 0x000000900990723e */ /* 0x000fe200000000ff */
[----:B-1----:R-:W-:Y:S01]  /*b110*/  FADD.FTZ R9, R35, R8 ;  /* 0x0000000823097221 */ /* 0x002fe20000010000 */
[----:B------:R-:W-:-:S05]  /*b120*/  FADD.FTZ R0, R40, R3 ;  /* 0x0000000328007221 */ /* 0x000fca0000010000 */
        /* <DEDUP_REMOVED lines=8> */
[----:B------:R-:W-:Y:S01]  /*b1b0*/  IADD3 R6, R6, R96, -R98 ;  /* 0x0000006006067210 */ /* 0x000fe20007ffe862 */
[----:B--2---:R-:W-:Y:S01]  /*b1c0*/  FADD.FTZ R9, R37, R8 ;  /* 0x0000000825097221 */ /* 0x004fe20000010000 */
[----:B------:R-:W-:-:S05]  /*b1d0*/  FADD.FTZ R0, R32, R3 ;  /* 0x0000000320007221 */ /* 0x000fca0000010000 */
[----:B------:R-:W-:Y:S08]  /*b1e0*/  MUFU.EX2 R125, R125 ;  /* 0x0000007d007d7308 */ /* 0x000ff00000000800 */
[----:B------:R-:W2:Y:S01]  /*b1f0*/  MUFU.EX2 R124, R124 ;  /* 0x0000007c007c7308 */ /* 0x000ea20000000800 */
[----:B------:R-:W-:Y:S01]  /*b200*/  FFMA.FTZ R109, R109, R24, -R48 ;  /* 0x000000186d6d7223 */ /* 0x000fe20000010830 */
[----:B------:R-:W-:Y:S01]  /*b210*/  SHF.R.S32.HI R47, RZ, 0x1f, R6 ;  /* 0x0000001fff2f7819 */ /* 0x000fe20000011406 */
[----:B-1----:R-:W-:-:S05]  /*b220*/  FADD.FTZ R8, R130, R9 ;  /* 0x0000000982087221 */ /* 0x002fca0000010000 */
[----:B------:R-:W-:Y:S01]  /*b230*/  MUFU.EX2 R36, R36 ;  /* 0x0000002400247308 */ /* 0x000fe20000000800 */
[----:B------:R-:W-:Y:S01]  /*b240*/  FADD.FTZ R3, R131, R0 ;  /* 0x0000000083037221 */ /* 0x000fe20000010000 */
[----:B------:R-:W-:-:S06]  /*b250*/  FFMA.FTZ R57, R57, R24, -R48 ;  /* 0x0000001839397223 */ /* 0x000fcc0000010830 */
[----:B------:R-:W1:Y:S01]  /*b260*/  MUFU.EX2 R41, R41 ;  /* 0x0000002900297308 */ /* 0x000e620000000800 */
[----:B------:R-:W-:Y:S01]  /*b270*/  LEA.HI R6, R47, R6, RZ, 0x7 ;  /* 0x000000062f067211 */ /* 0x000fe200078f38ff */
[----:B0-----:R-:W-:Y:S01]  /*b280*/  FADD.FTZ R9, R39, R8 ;  /* 0x0000000827097221 */ /* 0x001fe20000010000 */
[----:B------:R-:W-:-:S05]  /*b290*/  FADD.FTZ R0, R34, R3 ;  /* 0x0000000322007221 */ /* 0x000fca0000010000 */
[----:B------:R-:W-:Y:S01]  /*b2a0*/  MUFU.EX2 R127, R127 ;  /* 0x0000007f007f7308 */ /* 0x000fe20000000800 */
[----:B------:R-:W-:-:S07]  /*b2b0*/  FFMA.FTZ R42, R101, R24, -R60 ;  /* 0x00000018652a7223 */ /* 0x000fce000001083c */
[----:B------:R-:W0:Y:S01]  /*b2c0*/  MUFU.EX2 R53, R53 ;  /* 0x0000003500357308 */ /* 0x000e220000000800 */
[----:B------:R-:W-:Y:S01]  /*b2d0*/  FFMA.FTZ R111, R111, R24, -R48 ;  /* 0x000000186f6f7223 */ /* 0x000fe20000010830 */
[----:B------:R-:W-:Y:S01]  /*b2e0*/  SHF.R.S32.HI R6, RZ, 0x7, R6 ;  /* 0x00000007ff067819 */ /* 0x000fe20000011406 */
[----:B--2---:R-:W-:-:S05]  /*b2f0*/  FADD.FTZ R8, R124, R9 ;  /* 0x000000097c087221 */ /* 0x004fca0000010000 */
[----:B------:R-:W-:Y:S01]  /*b300*/  MUFU.EX2 R38, R38 ;  /* 0x0000002600267308 */ /* 0x000fe20000000800 */
[----:B------:R-:W-:Y:S01]  /*b310*/  FADD.FTZ R3, R125, R0 ;  /* 0x000000007d037221 */ /* 0x000fe20000010000 */
[----:B------:R-:W-:-:S06]  /*b320*/  FFMA.FTZ R59, R59, R24, -R48 ;  /* 0x000000183b3b7223 */ /* 0x000fcc0000010830 */
[----:B------:R-:W2:Y:S01]  /*b330*/  MUFU.EX2 R126, R109 ;  /* 0x0000006d007e7308 */ /* 0x000ea20000000800 */
[----:B------:R-:W-:Y:S01]  /*b340*/  VIMNMX R51, RZ, R6, !PT ;  /* 0x00000006ff337248 */ /* 0x000fe20007fe0100 */
[----:B-1----:R-:W-:Y:S01]  /*b350*/  FADD.FTZ R8, R41, R8 ;  /* 0x0000000829087221 */ /* 0x002fe20000010000 */
[----:B------:R-:W-:-:S05]  /*b360*/  FADD.FTZ R0, R36, R3 ;  /* 0x0000000324007221 */ /* 0x000fca0000010000 */
[----:B------:R-:W-:Y:S01]  /*b370*/  MUFU.EX2 R121, R121 ;  /* 0x0000007900797308 */ /* 0x000fe20000000800 */
[-C--:B------:R-:W-:Y:S01]  /*b380*/  FFMA.FTZ R60, R61, R24.reuse, -R60 ;  /* 0x000000183d3c7223 */ /* 0x080fe2000001083c */
[----:B------:R-:W-:-:S06]  /*b390*/  FFMA.FTZ R48, R65, R24, -R48 ;  /* 0x0000001841307223 */ /* 0x000fcc0000010830 */
[----:B------:R-:W1:Y:S01]  /*b3a0*/  MUFU.EX2 R57, R57 ;  /* 0x0000003900397308 */ /* 0x000e620000000800 */
[----:B------:R-:W-:Y:S01]  /*b3b0*/  F2FP.F16.F32.PACK_AB R147, R12, R147 ;  /* 0x000000930c93723e */ /* 0x000fe200000000ff */
[----:B0-----:R-:W-:Y:S01]  /*b3c0*/  FADD.FTZ R3, R53, R8 ;  /* 0x0000000835037221 */ /* 0x001fe20000010000 */
[----:B------:R-:W-:-:S05]  /*b3d0*/  FADD.FTZ R9, R127, R0 ;  /* 0x000000007f097221 */ /* 0x000fca0000010000 */
[----:B------:R-:W-:Y:S01]  /*b3e0*/  MUFU.EX2 R42, R42 ;  /* 0x0000002a002a7308 */ /* 0x000fe20000000800 */
[----:B------:R-:W-:Y:S01]  /*b3f0*/  VIADD R12, R88, 0xfffffffe ;  /* 0xfffffffe580c7836 */ /* 0x000fe20000000000 */
[----:B------:R0:W-:Y:S06]  /*b400*/  STL [R1+0x20], R51 ;  /* 0x0000203301007387 */ /* 0x0001ec0000100800 */
[----:B------:R-:W3:Y:S01]  /*b410*/  MUFU.EX2 R120, R111 ;  /* 0x0000006f00787308 */ /* 0x000ee20000000800 */
[----:B--2---:R-:W-:Y:S01]  /*b420*/  FADD.FTZ R0, R126, R3 ;  /* 0x000000037e007221 */ /* 0x004fe20000010000 */
[----:B------:R-:W-:-:S06]  /*b430*/  FADD.FTZ R8, R38, R9 ;  /* 0x0000000926087221 */ /* 0x000fcc0000010000 */
[----:B------:R-:W-:Y:S01]  /*b440*/  MUFU.EX2 R123, R123 ;  /* 0x0000007b007b7308 */ /* 0x000fe20000000800 */
[----:B------:R-:W-:-:S07]  /*b450*/  ISETP.GE.AND P1, PT, R12, R51, PT ;  /* 0x000000330c00720c */ /* 0x000fce0003f26270 */
[----:B------:R-:W2:Y:S01]  /*b460*/  MUFU.EX2 R59, R59 ;  /* 0x0000003b003b7308 */ /* 0x000ea20000000800 */
[----:B-1----:R-:W-:Y:S01]  /*b470*/  FADD.FTZ R3, R57, R0 ;  /* 0x0000000039037221 */ /* 0x002fe20000010000 */
[----:B------:R-:W-:-:S06]  /*b480*/  FADD.FTZ R9, R121, R8 ;  /* 0x0000000879097221 */ /* 0x000fcc0000010000 */
[----:B------:R-:W1:Y:S08]  /*b490*/  MUFU.EX2 R48, R48 ;  /* 0x0000003000307308 */ /* 0x000e700000000800 */
[----:B------:R-:W4:Y:S01]  /*b4a0*/  MUFU.EX2 R60, R60 ;  /* 0x0000003c003c7308 */ /* 0x000f220000000800 */
[----:B---3--:R-:W-:Y:S01]  /*b4b0*/  FADD.FTZ R0, R120, R3 ;  /* 0x0000000378007221 */ /* 0x008fe20000010000 */
[----:B------:R-:W-:-:S03]  /*b4c0*/  FADD.FTZ R8, R42, R9 ;  /* 0x000000092a087221 */ /* 0x000fc60000010000 */
[----:B--2---:R-:W-:Y:S01]  /*b4d0*/  FADD.FTZ R3, R59, R0 ;  /* 0x000000003b037221 */ /* 0x004fe20000010000 */
[----:B------:R-:W-:Y:S01]  /*b4e0*/  FADD.FTZ R9, R123, R8 ;  /* 0x000000087b097221 */ /* 0x000fe20000010000 */
[----:B------:R-:W-:Y:S02]  /*b4f0*/  F2FP.F16.F32.PACK_AB R149, R66, R149 ;  /* 0x000000954295723e */ /* 0x000fe400000000ff */
[----:B------:R-:W-:Y:S02]  /*b500*/  CS2R R118, SRZ ;  /* 0x0000000000767805 */ /* 0x000fe4000001ff00 */
[----:B------:R-:W-:Y:S01]  /*b510*/  F2FP.F16.F32.PACK_AB R145, R10, R145 ;  /* 0x000000910a91723e */ /* 0x000fe200000000ff */
[----:B-1----:R-:W-:Y:S01]  /*b520*/  FADD.FTZ R3, R48, R3 ;  /* 0x0000000330037221 */ /* 0x002fe20000010000 */
[----:B------:R-:W-:Y:S02]  /*b530*/  F2FP.F16.F32.PACK_AB R141, R26, R141 ;  /* 0x0000008d1a8d723e */ /* 0x000fe400000000ff */
[----:B------:R-:W-:-:S02]  /*b540*/  CS2R R116, SRZ ;  /* 0x0000000000747805 */ /* 0x000fc4000001ff00 */
[----:B------:R-:W-:Y:S02]  /*b550*/  F2FP.F16.F32.PACK_AB R143, R28, R143 ;  /* 0x0000008f1c8f723e */ /* 0x000fe400000000ff */
[----:B------:R-:W-:Y:S02]  /*b560*/  CS2R R114, SRZ ;  /* 0x0000000000727805 */ /* 0x000fe4000001ff00 */
[----:B------:R-:W-:Y:S02]  /*b570*/  F2FP.F16.F32.PACK_AB R137, R44, R137 ;  /* 0x000000892c89723e */ /* 0x000fe400000000ff */
[----:B------:R-:W-:Y:S02]  /*b580*/  CS2R R112, SRZ ;  /* 0x0000000000707805 */ /* 0x000fe4000001ff00 */
[----:B------:R-:W-:Y:S01]  /*b590*/  F2FP.F16.F32.PACK_AB R139, R46, R139 ;  /* 0x0000008b2e8b723e */ /* 0x000fe200000000ff */
[----:B----4-:R-:W-:Y:S01]  /*b5a0*/  FADD.FTZ R0, R60, R9 ;  /* 0x000000093c007221 */ /* 0x010fe20000010000 */
[----:B------:R-:W-:-:S02]  /*b5b0*/  F2FP.F16.F32.PACK_AB R150, R63, R150 ;  /* 0x000000963f96723e */ /* 0x000fc400000000ff */
[----:B------:R-:W-:Y:S02]  /*b5c0*/  CS2R R110, SRZ ;  /* 0x00000000006e7805 */ /* 0x000fe4000001ff00 */
[----:B------:R-:W-:Y:S02]  /*b5d0*/  F2FP.F16.F32.PACK_AB R146, R11, R146 ;  /* 0x000000920b92723e */ /* 0x000fe400000000ff */
[----:B------:R-:W-:Y:S02]  /*b5e0*/  CS2R R108, SRZ ;  /* 0x00000000006c7805 */ /* 0x000fe4000001ff00 */
[----:B------:R-:W-:Y:S02]  /*b5f0*/  F2FP.F16.F32.PACK_AB R140, R13, R140 ;  /* 0x0000008c0d8c723e */ /* 0x000fe400000000ff */
[----:B------:R-:W-:Y:S02]  /*b600*/  CS2R R106, SRZ ;  /* 0x00000000006a7805 */ /* 0x000fe4000001ff00 */
        /* <DEDUP_REMOVED lines=27> */
[----:B------:R-:W-:Y:S01]  /*b7c0*/  F2FP.F16.F32.PACK_AB R123, R60, R123 ;  /* 0x0000007b3c7b723e */ /* 0x000fe200000000ff */
[----:B0-----:R-:W-:Y:S06]  /*b7d0*/  @!P1 BRA `(.L_x_15470) ;  /* 0x0000003000549947 */ /* 0x001fec0003800000 */
[----:B------:R-:W-:Y:S01]  /*b7e0*/  IMAD.MOV.U32 R10, RZ, RZ, R25 ;  /* 0x000000ffff0a7224 */ /* 0x000fe200078e0019 */
[----:B------:R-:W-:Y:S01]  /*b7f0*/  MOV R11, R7 ;  /* 0x00000007000b7202 */ /* 0x000fe20000000f00 */
[----:B------:R-:W-:Y:S02]  /*b800*/  IMAD.MOV.U32 R6, RZ, RZ, R154 ;  /* 0x000000ffff067224 */ /* 0x000fe400078e009a */
[----:B------:R-:W-:Y:S02]  /*b810*/  IMAD.MOV.U32 R13, RZ, RZ, R22 ;  /* 0x000000ffff0d7224 */ /* 0x000fe400078e0016 */
[----:B------:R-:W-:-:S07]  /*b820*/  IMAD.MOV.U32 R119, RZ, RZ, RZ ;  /* 0x000000ffff777224 */ /* 0x000fce00078e00ff */
.L_x_15482:
        /* <DEDUP_REMOVED lines=9> */
.L_x_15472:
        /* <DEDUP_REMOVED lines=8> */
.L_x_15473:
[----:B------:R-:W-:Y:S04]  /*b940*/  BSSY B0, `(.L_x_15471) ;  /* 0x0000004000007945 */ /* 0x000fe80003800000 */
[----:B-1----:R-:W-:Y:S05]  /*b950*/  @P2 BRA `(.L_x_15474) ;  /* 0x0000000000082947 */ /* 0x002fea0003800000 */
[----:B------:R-:W1:Y:S02]  /*b960*/  SYNCS.PHASECHK.TRANS64.TRYWAIT P2, [R7+URZ+0x16830], R8 ;  /* 0x01683008070075a7 */ /* 0x000e64000804017f */
[----:B-1----:R-:W-:Y:S05]  /*b970*/  @!P2 BRA `(.L_x_15475) ;  /* 0x000000f80080a947 */ /* 0x002fea0003800000 */
.L_x_15474:
[----:B------:R-:W-:Y:S05]  /*b980*/  BSYNC B0 ;  /* 0x0000000000007941 */ /* 0x000fea0003800000 */
.L_x_15471:
        /* <DEDUP_REMOVED lines=8> */
[----:B0-----:R-:W-:-:S04]  /*ba10*/  SHF.R.U32.HI R7, RZ, 0x7, R7 ;  /* 0x00000007ff077819 */ /* 0x001fc80000011607 */
[----:B------:R-:W-:Y:S01]  /*ba20*/  IADD3 R7, R7, 0x8, RZ ;  /* 0x0000000807077810 */ /* 0x000fe20007ffe0ff */
[----:B------:R-:W-:Y:S01]  /*ba30*/  IMAD.MOV.U32 R27, RZ, RZ, 0x40000040 ;  /* 0x40000040ff1b7424 */ /* 0x000fe200078e00ff */
[----:B------:R-:W-:Y:S01]  /*ba40*/  R2UR UR8, R4 ;  /* 0x00000000040872ca */ /* 0x000fe200000e0000 */
[----:B------:R-:W-:Y:S01]  /*ba50*/  IMAD.MOV.U32 R25, RZ, RZ, 0x40000040 ;  /* 0x40000040ff197424 */ /* 0x000fe200078e00ff */
[----:B------:R-:W-:Y:S02]  /*ba60*/  R2UR UR9, R5 ;  /* 0x00000000050972ca */ /* 0x000fe400000e0000 */
[----:B------:R-:W-:Y:S02]  /*ba70*/  R2UR UR11, R27 ;  /* 0x000000001b0b72ca */ /* 0x000fe400000e0000 */
[----:B------:R-:W-:Y:S02]  /*ba80*/  R2UR UR15, R25 ;  /* 0x00000000190f72ca */ /* 0x000fe400000e0000 */
[----:B------:R-:W-:Y:S01]  /*ba90*/  R2UR UR23, R27 ;  /* 0x000000001b1772ca */ /* 0x000fe200000e0000 */
[----:B------:R0:W-:Y:S01]  /*baa0*/  BAR.SYNC.DEFER_BLOCKING R7, 0x100 ;  /* 0x000400070000751d */ /* 0x0001e20000010000 */
[----:B--2---:R-:W-:-:S04]  /*bab0*/  IMAD R26, R22, 0x400, R8 ;  /* 0x00000400161a7824 */ /* 0x004fc800078e0208 */
[----:B------:R-:W-:-:S05]  /*bac0*/  VIADD R8, R26, 0x4 ;  /* 0x000000041a087836 */ /* 0x000fca0000000000 */
[----:B------:R-:W-:Y:S02]  /*bad0*/  R2UR UR18, R8 ;  /* 0x00000000081272ca */ /* 0x000fe400000e0000 */
[----:B------:R-:W2:Y:S01]  /*bae0*/  LDL.64 R8, [R1+0x8] ;  /* 0x0000080001087983 */ /* 0x000ea20000100a00 */
[C---:B------:R-:W-:Y:S01]  /*baf0*/  R2UR UR10, R26.reuse ;  /* 0x000000001a0a72ca */ /* 0x040fe200000e0000 */
[C---:B------:R-:W-:Y:S01]  /*bb00*/  VIADD R24, R26.reuse, 0x2 ;  /* 0x000000021a187836 */ /* 0x040fe20000000000 */
[----:B------:R-:W-:-:S04]  /*bb10*/  IADD3 R26, R26, 0x6, RZ ;  /* 0x000000061a1a7810 */ /* 0x000fc80007ffe0ff */
        /* <DEDUP_REMOVED lines=23> */
.L_x_15477:
[----:B------:R-:W-:Y:S01]  /*bc90*/  SHF.L.U32 R6, R6, 0x1f, RZ ;  /* 0x0000001f06067819 */ /* 0x000fe200000006ff */
[----:B------:R-:W-:-:S04]  /*bca0*/  IMAD R7, R13, 0x8, R2 ;  /* 0x000000080d077824 */ /* 0x000fc800078e0202 */
[----:B------:R0:W1:Y:S01]  /*bcb0*/  SYNCS.PHASECHK.TRANS64.TRYWAIT P1, [R7+URZ+0x16850], R6 ;  /* 0x01685006070075a7 */ /* 0x000062000802017f */
[----:B------:R-:W-:Y:S05]  /*bcc0*/  @!P0 BRA `(.L_x_15478) ;  /* 0x0000000000048947 */ /* 0x000fea0003800000 */
[----:B------:R-:W-:Y:S01]  /*bcd0*/  BPT.TRAP 0x1 ;  /* 0x000000040000795c */ /* 0x000fe20000300000 */
.L_x_15478:
[----:B-1----:R-:W-:Y:S05]  /*bce0*/  @P1 BRA `(.L_x_15476) ;  /* 0x0000000000081947 */ /* 0x002fea0003800000 */
[----:B------:R-:W1:Y:S02]  /*bcf0*/  SYNCS.PHASECHK.TRANS64.TRYWAIT P1, [R7+URZ+0x16850], R6 ;  /* 0x01685006070075a7 */ /* 0x000e64000802017f */
[----:B-1----:R-:W-:Y:S05]  /*bd00*/  @!P1 BRA `(.L_x_15479) ;  /* 0x000000f400b09947 */ /* 0x002fea0003800000 */
.L_x_15476:
[----:B01----:R-:W-:Y:S01]  /*bd10*/  IADD3 R6, R2, 0x400, RZ ;  /* 0x0000040002067810 */ /* 0x003fe20007ffe0ff */
[----:B------:R-:W-:Y:S01]  /*bd20*/  IMAD.MOV.U32 R7, RZ, RZ, 0x40000040 ;  /* 0x40000040ff077424 */ /* 0x000fe200078e00ff */
[----:B------:R-:W-:Y:S05]  /*bd30*/  WARPSYNC.ALL ;  /* 0x0000000000007948 */ /* 0x000fea0003800000 */
[----:B------:R-:W-:Y:S01]  /*bd40*/  SHF.R.U32.HI R6, RZ, 0x4, R6 ;  /* 0x00000004ff067819 */ /* 0x000fe20000011606 */
[----:B------:R-:W-:Y:S01]  /*bd50*/  WARPGROUP.ARRIVE ;  /* 0x00000000000079c5 */ /* 0x000fe20000000000 */
[----:B------:R-:W-:Y:S02]  /*bd60*/  R2UR UR7, R7 ;  /* 0x00000000070772ca */ /* 0x000fe400000e0000 */
[----:B------:R-:W-:-:S02]  /*bd70*/  LOP3.LUT R6, R6, 0x3fff, RZ, 0xc0, !PT ;  /* 0x00003fff06067812 */ /* 0x000fc400078ec0ff */
[----:B------:R-:W-:Y:S02]  /*bd80*/  MOV R9, 0x40000040 ;  /* 0x4000004000097802 */ /* 0x000fe40000000f00 */
[----:B------:R-:W-:Y:S01]  /*bd90*/  MOV R7, 0x40000040 ;  /* 0x4000004000077802 */ /* 0x000fe20000000f00 */
[----:B------:R-:W-:-:S04]  /*bda0*/  IMAD R6, R13, 0x400, R6 ;  /* 0x000004000d067824 */ /* 0x000fc800078e0206 */
[C---:B------:R-:W-:Y:S01]  /*bdb0*/  VIADD R8, R6.reuse, 0x80 ;  /* 0x0000008006087836 */ /* 0x040fe20000000000 */
[----:B------:R-:W-:-:S13]  /*bdc0*/  R2UR UR6, R6 ;  /* 0x00000000060672ca */ /* 0x000fda00000e0000 */
[----:B------:R-:W-:Y:S01]  /*bdd0*/  HGMMA.64x64x16.F32 R88, R148, gdesc[UR4].tnspB, R88, gsb0 ;  /* 0x40e0000494587df0 */ /* 0x000fe20008000858 */
[----:B------:R-:W-:Y:S01]  /*bde0*/  R2UR UR6, R8 ;  /* 0x00000000080672ca */ /* 0x000fe200000e0000 */
[----:B------:R-:W-:Y:S01]  /*bdf0*/  VIADD R8, R6, 0x100 ;  /* 0x0000010006087836 */ /* 0x000fe20000000000 */
[----:B------:R-:W-:Y:S01]  /*be00*/  R2UR UR7, R9 ;  /* 0x00000000090772ca */ /* 0x000fe200000e0000 */
[----:B------:R-:W-:Y:S01]  /*be10*/  IMAD.MOV.U32 R9, RZ, RZ, 0x40000040 ;  /* 0x40000040ff097424 */ /* 0x000fe200078e00ff */
[----:B------:R-:W-:Y:S02]  /*be20*/  WARPGROUP.DEPBAR.LE gsb0, 0x0 ;  /* 0x00008000000079c5 */ /* 0x000fe40000010000 */
[----:B------:R-:W-:-:S06]  /*be30*/  WARPGROUP.ARRIVE ;  /* 0x00000000000079c5 */ /* 0x000fcc0000000000 */
[----:B------:R-:W0:Y:S03]  /*be40*/  S2R R150, SR_TID.X ;  /* 0x0000000000967919 */ /* 0x000e260000002100 */
[----:B------:R-:W-:Y:S01]  /*be50*/  HGMMA.64x64x16.F32 R88, R144, gdesc[UR4].tnspB, R88, gsb0 ;  /* 0x40e0000490587df0 */ /* 0x000fe20008000858 */
[----:B------:R-:W-:Y:S01]  /*be60*/  R2UR UR6, R8 ;  /* 0x00000000080672ca */ /* 0x000fe200000e0000 */
[----:B------:R-:W-:Y:S01]  /*be70*/  VIADD R8, R6, 0x180 ;  /* 0x0000018006087836 */ /* 0x000fe20000000000 */
[----:B------:R-:W-:Y:S02]  /*be80*/  R2UR UR7, R9 ;  /* 0x00000000090772ca */ /* 0x000fe400000e0000 */
[----:B------:R-:W-:Y:S02]  /*be90*/  MOV R9, 0x40000040 ;  /* 0x4000004000097802 */ /* 0x000fe40000000f00 */
[----:B0-----:R-:W-:-:S02]  /*bea0*/  SHF.R.U32.HI R151, RZ, 0x7, R150 ;  /* 0x00000007ff977819 */ /* 0x001fc40000011696 */
        /* <DEDUP_REMOVED lines=42> */
.L_x_15480:
[----:B------:R-:W2:Y:S01]  /*c150*/  LDL R9, [R1+0x24] ;  /* 0x0000240001097983 */ /* 0x000ea20000100800 */
[----:B0-----:R-:W0:Y:S03]  /*c160*/  LDC R6, c[0x0][0x448] ;  /* 0x00011200ff067b82 */ /* 0x001e260000000800 */
[----:B------:R-:W2:Y:S04]  /*c170*/  LDL R8, [R1+0x3c] ;  /* 0x00003c0001087983 */ /* 0x000ea80000100800 */
[----:B------:R-:W3:Y:S04]  /*c180*/  LDL R122, [R1+0x38] ;  /* 0x00003800017a7983 */ /* 0x000ee80000100800 */
[----:B------:R-:W4:Y:S04]  /*c190*/  LDL R127, [R1+0x1c] ;  /* 0x00001c00017f7983 */ /* 0x000f280000100800 */
[----:B------:R-:W4:Y:S01]  /*c1a0*/  LDL R123, [R1+0x10] ;  /* 0x00001000017b7983 */ /* 0x000f220000100800 */
[----:B0-----:R-:W-:-:S13]  /*c1b0*/  ISETP.NE.AND P1, PT, R6, 0x1, PT ;  /* 0x000000010600780c */ /* 0x001fda0003f25270 */
[----:B------:R-:W0:Y:S08]  /*c1c0*/  @P1 LDC R7, c[0x0][0x44c] ;  /* 0x00011300ff071b82 */ /* 0x000e300000000800 */
[----:B------:R-:W1:Y:S01]  /*c1d0*/  @P1 LDC R6, c[0x0][0x450] ;  /* 0x00011400ff061b82 */ /* 0x000e620000000800 */
[----:B------:R-:W-:Y:S01]  /*c1e0*/  FMUL.FTZ R137, R51, UR5 ;  /* 0x0000000533897c20 */ /* 0x000fe20008410000 */
[----:B------:R-:W-:Y:S01]  /*c1f0*/  FMUL.FTZ R141, R43, UR5 ;  /* 0x000000052b8d7c20 */ /* 0x000fe20008410000 */
[----:B------:R-:W-:Y:S01]  /*c200*/  FMUL.FTZ R43, R46, UR5 ;  /* 0x000000052e2b7c20 */ /* 0x000fe20008410000 */
[----:B------:R-:W-:-:S02]  /*c210*/  IMAD.MOV.U32 R46, RZ, RZ, -0x80 ;  /* 0xffffff80ff2e7424 */ /* 0x000fc400078e00ff */
[----:B------:R-:W-:Y:S02]  /*c220*/  FMUL.FTZ R148, R24, UR5 ;  /* 0x0000000518947c20 */ /* 0x000fe40008410000 */
[----:B------:R-:W-:Y:S02]  /*c230*/  IMAD R46, R12, R46, 0x1 ;  /* 0x000000010c2e7424 */ /* 0x000fe400078e022e */
[----:B------:R-:W-:Y:S02]  /*c240*/  FMUL.FTZ R144, R32, UR5 ;  /* 0x0000000520907c20 */ /* 0x000fe40008410000 */
        /* <DEDUP_REMOVED lines=8> */
[----:B------:R-:W-:-:S07]  /*c2d0*/  FMUL.FTZ R128, R64, UR5 ;  /* 0x0000000540807c20 */ /* 0x000fce0008410000 */
[----:B------:R-:W5:Y:S01]  /*c2e0*/  MUFU.TANH R136, R136 ;  /* 0x0000008800887308 */ /* 0x000f620000002400 */
[----:B------:R-:W-:Y:S01]  /*c2f0*/  FMUL.FTZ R121, R25, UR5 ;  /* 0x0000000519797c20 */ /* 0x000fe20008410000 */
[----:B------:R-:W-:-:S06]  /*c300*/  FMUL.FTZ R124, R72, UR5 ;  /* 0x00000005487c7c20 */ /* 0x000fcc0008410000 */
[----:B------:R-:W5:Y:S01]  /*c310*/  MUFU.TANH R37, R37 ;  /* 0x0000002500257308 */ /* 0x000f620000002400 */
[----:B------:R-:W-:-:S07]  /*c320*/  FMUL.FTZ R80, R80, UR5 ;  /* 0x0000000550507c20 */ /* 0x000fce0008410000 */
[----:B------:R-:W5:Y:S08]  /*c330*/  MUFU.TANH R128, R128 ;  /* 0x0000008000807308 */ /* 0x000f700000002400 */
[----:B------:R-:W5:Y:S08]  /*c340*/  MUFU.TANH R124, R124 ;  /* 0x0000007c007c7308 */ /* 0x000f700000002400 */
[----:B------:R-:W-:Y:S01]  /*c350*/  MUFU.TANH R121, R121 ;  /* 0x0000007900797308 */ /* 0x000fe20000002400 */
[----:B------:R-:W-:Y:S01]  /*c360*/  FMUL.FTZ R149, R27, UR5 ;  /* 0x000000051b957c20 */ /* 0x000fe20008410000 */
[----:B------:R-:W-:-:S06]  /*c370*/  FMUL.FTZ R27, R33, UR5 ;  /* 0x00000005211b7c20 */ /* 0x000fcc0008410000 */
[----:B------:R-:W-:Y:S01]  /*c380*/  MUFU.TANH R150, R150 ;  /* 0x0000009600967308 */ /* 0x000fe20000002400 */
[----:B------:R-:W-:Y:S01]  /*c390*/  FMUL.FTZ R146, R36, UR5 ;  /* 0x0000000524927c20 */ /* 0x000fe20008410000 */
[----:B------:R-:W-:Y:S01]  /*c3a0*/  FMUL.FTZ R147, R39, UR5 ;  /* 0x0000000527937c20 */ /* 0x000fe20008410000 */
[----:B------:R-:W-:Y:S01]  /*c3b0*/  FMUL.FTZ R40, R53, UR5 ;  /* 0x0000000535287c20 */ /* 0x000fe20008410000 */
[----:B------:R-:W-:-:S04]  /*c3c0*/  FMUL.FTZ R39, R54, UR5 ;  /* 0x0000000536277c20 */ /* 0x000fc80008410000 */
[----:B------:R-:W-:Y:S01]  /*c3d0*/  MUFU.TANH R27, R27 ;  /* 0x0000001b001b7308 */ /* 0x000fe20000002400 */
[----:B------:R-:W-:-:S07]  /*c3e0*/  FMUL.FTZ R138, R52, UR5 ;  /* 0x00000005348a7c20 */ /* 0x000fce0008410000 */
[----:B------:R-:W-:Y:S01]  /*c3f0*/  MUFU.TANH R146, R146 ;  /* 0x0000009200927308 */ /* 0x000fe20000002400 */
[----:B------:R-:W-:-:S07]  /*c400*/  FMUL.FTZ R142, R44, UR5 ;  /* 0x000000052c8e7c20 */ /* 0x000fce0008410000 */
[----:B------:R-:W-:Y:S01]  /*c410*/  MUFU.TANH R28, R28 ;  /* 0x0000001c001c7308 */ /* 0x000fe20000002400 */
[----:B------:R-:W-:Y:S01]  /*c420*/  FMUL.FTZ R44, R45, UR5 ;  /* 0x000000052d2c7c20 */ /* 0x000fe20008410000 */
[----:B------:R-:W-:-:S06]  /*c430*/  FMUL.FTZ R24, R42, UR5 ;  /* 0x000000052a187c20 */ /* 0x000fcc0008410000 */
[----:B------:R-:W-:Y:S01]  /*c440*/  MUFU.TANH R142, R142 ;  /* 0x0000008e008e7308 */ /* 0x000fe20000002400 */
[----:B------:R-:W-:-:S07]  /*c450*/  FMUL.FTZ R42, R49, UR5 ;  /* 0x00000005312a7c20 */ /* 0x000fce0008410000 */
[----:B------:R-:W-:Y:S08]  /*c460*/  MUFU.TANH R44, R44 ;  /* 0x0000002c002c7308 */ /* 0x000ff00000002400 */
[----:B------:R-:W-:Y:S01]  /*c470*/  MUFU.TANH R42, R42 ;  /* 0x0000002a002a7308 */ /* 0x000fe20000002400 */
[----:B------:R-:W-:-:S07]  /*c480*/  FMUL.FTZ R132, R57, UR5 ;  /* 0x0000000539847c20 */ /* 0x000fce0008410000 */
[----:B------:R-:W-:Y:S01]  /*c490*/  MUFU.TANH R138, R138 ;  /* 0x0000008a008a7308 */ /* 0x000fe20000002400 */
[----:B--2---:R-:W-:-:S04]  /*c4a0*/  IMAD.IADD R120, R8, 0x1, R9 ;  /* 0x0000000108787824 */ /* 0x004fc800078e0209 */
[----:B0-----:R-:W-:-:S05]  /*c4b0*/  @P1 IMAD.HI.U32 R7, R120, R7, RZ ;  /* 0x0000000778071227 */ /* 0x001fca00078e00ff */
[----:B-1----:R-:W-:-:S05]  /*c4c0*/  @P1 SHF.R.U32.HI R120, RZ, R6, R7 ;  /* 0x00000006ff781219 */ /* 0x002fca0000011607 */
[----:B------:R-:W0:Y:S01]  /*c4d0*/  SHFL.IDX PT, R51, R120, RZ, 0x1c1f ;  /* 0x001c1fff78337589 */ /* 0x000e2200000e0000 */
[----:B---3--:R-:W-:-:S05]  /*c4e0*/  IMAD R46, R122, -0x2, R46 ;  /* 0xfffffffe7a2e7824 */ /* 0x008fca00078e022e */
[----:B----4-:R-:W-:Y:S01]  /*c4f0*/  IADD3 R46, -R123, R46, R127 ;  /* 0x0000002e7b2e7210 */ /* 0x010fe20007ffe17f */
[----:B------:R1:W2:Y:S03]  /*c500*/  SHFL.IDX PT, R25, R120, 0x1, 0x1c1f ;  /* 0x003c1f0078197f89 */ /* 0x0002a600000e0000 */
[----:B0-----:R-:W-:-:S04]  /*c510*/  IADD3 R51, R46, R51, RZ ;  /* 0x000000332e337210 */ /* 0x001fc80007ffe0ff */
[----:B------:R-:W-:-:S04]  /*c520*/  ISETP.GT.AND P2, PT, R51, RZ, PT ;  /* 0x000000ff3300720c */ /* 0x000fc80003f44270 */
[----:B-----5:R-:W-:Y:S02]  /*c530*/  FSEL R148, R148, -INF , P2 ;  /* 0xff80000094947808 */ /* 0x020fe40001000000 */
[----:B------:R-:W-:-:S04]  /*c540*/  ISETP.GT.AND P2, PT, R51, 0x10, PT ;  /* 0x000000103300780c */ /* 0x000fc80003f44270 */
[----:B------:R-:W-:Y:S02]  /*c550*/  FSEL R144, R144, -INF , P2 ;  /* 0xff80000090907808 */ /* 0x000fe40001000000 */
[----:B------:R-:W-:-:S04]  /*c560*/  ISETP.GT.AND P2, PT, R51, 0x20, PT ;  /* 0x000000203300780c */ /* 0x000fc80003f44270 */
[----:B------:R-:W-:Y:S02]  /*c570*/  FSEL R140, R140, -INF , P2 ;  /* 0xff8000008c8c7808 */ /* 0x000fe40001000000 */
[----:B------:R-:W-:Y:S01]  /*c580*/  ISETP.GT.AND P2, PT, R51, 0x30, PT ;  /* 0x000000303300780c */ /* 0x000fe20003f44270 */
[----:B------:R-:W-:-:S03]  /*c590*/  FMUL.FTZ R6, R26, UR5 ;  /* 0x000000051a067c20 */ /* 0x000fc60008410000 */
[----:B------:R-:W-:Y:S02]  /*c5a0*/  FSEL R136, R136, -INF , P2 ;  /* 0xff80000088887808 */ /* 0x000fe40001000000 */
[----:B------:R-:W-:Y:S01]  /*c5b0*/  ISETP.GT.AND P2, PT, R51, 0x40, PT ;  /* 0x000000403300780c */ /* 0x000fe20003f44270 */
[----:B-1----:R-:W0:Y:S03]  /*c5c0*/  MUFU.TANH R120, R80 ;  /* 0x0000005000787308 */ /* 0x002e260000002400 */
[----:B------:R-:W-:Y:S02]  /*c5d0*/  FSEL R37, R37, -INF , P2 ;  /* 0xff80000025257808 */ /* 0x000fe40001000000 */
[----:B------:R-:W-:-:S03]  /*c5e0*/  ISETP.GT.AND P2, PT, R51, 0x50, PT ;  /* 0x000000503300780c */ /* 0x000fc60003f44270 */
[----:B------:R-:W1:Y:S01]  /*c5f0*/  MUFU.TANH R6, R6 ;  /* 0x0000000600067308 */ /* 0x000e620000002400 */
[----:B------:R-:W-:Y:S01]  /*c600*/  FSEL R128, R128, -INF , P2 ;  /* 0xff80000080807808 */ /* 0x000fe20001000000 */
[----:B------:R-:W-:Y:S01]  /*c610*/  FMUL.FTZ R26, R29, UR5 ;  /* 0x000000051d1a7c20 */ /* 0x000fe20008410000 */
[----:B------:R-:W-:Y:S01]  /*c620*/  ISETP.GT.AND P2, PT, R51, 0x60, PT ;  /* 0x000000603300780c */ /* 0x000fe20003f44270 */
[----:B--2---:R-:W-:-:S03]  /*c630*/  IMAD.IADD R25, R46, 0x1, R25 ;  /* 0x000000012e197824 */ /* 0x004fc600078e0219 */
[----:B------:R-:W-:Y:S01]  /*c640*/  FSEL R124, R124, -INF , P2 ;  /* 0xff8000007c7c7808 */ /* 0x000fe20001000000 */
[----:B------:R-:W2:Y:S01]  /*c650*/  MUFU.TANH R26, R26 ;  /* 0x0000001a001a7308 */ /* 0x000ea20000002400 */
[C---:B------:R-:W-:Y:S02]  /*c660*/  ISETP.GT.AND P2, PT, R51.reuse, 0x70, PT ;  /* 0x000000703300780c */ /* 0x040fe40003f44270 */
[----:B------:R-:W-:Y:S02]  /*c670*/  ISETP.GT.AND P3, PT, R51, 0x1, PT ;  /* 0x000000013300780c */ /* 0x000fe40003f64270 */
[----:B0-----:R-:W-:Y:S02]  /*c680*/  FSEL R120, R120, -INF , P2 ;  /* 0xff80000078787808 */ /* 0x001fe40001000000 */
[----:B------:R-:W-:Y:S02]  /*c690*/  ISETP.GT.AND P2, PT, R25, RZ, PT ;  /* 0x000000ff1900720c */ /* 0x000fe40003f44270 */
[----:B------:R-:W-:-:S02]  /*c6a0*/  ISETP.GT.AND P4, PT, R51, 0x8, PT ;  /* 0x000000083300780c */ /* 0x000fc40003f84270 */
[----:B-1----:R-:W-:Y:S02]  /*c6b0*/  FSEL R53, R6, -INF , P2 ;  /* 0xff80000006357808 */ /* 0x002fe40001000000 */
[----:B------:R-:W-:Y:S02]  /*c6c0*/  FSEL R54, R121, -INF , P3 ;  /* 0xff80000079367808 */ /* 0x000fe40001800000 */
[----:B------:R-:W-:Y:S02]  /*c6d0*/  FMNMX.FTZ R6, R148, R11, !PT ;  /* 0x0000000b94067209 */ /* 0x000fe40007810000 */
[----:B------:R-:W-:Y:S02]  /*c6e0*/  ISETP.GT.AND P1, PT, R51, 0x9, PT ;  /* 0x000000093300780c */ /* 0x000fe40003f24270 */
[----:B------:R-:W-:Y:S02]  /*c6f0*/  FSEL R150, R150, -INF , P4 ;  /* 0xff80000096967808 */ /* 0x000fe40002000000 */
[----:B------:R-:W-:Y:S01]  /*c700*/  FMNMX.FTZ R6, R54, R6, !PT ;  /* 0x0000000636067209 */ /* 0x000fe20007810000 */
[----:B------:R-:W-:Y:S01]  /*c710*/  FMUL.FTZ R7, R30, UR5 ;  /* 0x000000051e077c20 */ /* 0x000fe20008410000 */
[----:B--2---:R-:W-:Y:S01]  /*c720*/  FSEL R52, R26, -INF , P1 ;  /* 0xff8000001a347808 */ /* 0x004fe20000800000 */
[----:B------:R-:W-:Y:S01]  /*c730*/  FMUL.FTZ R30, R41, UR5 ;  /* 0x00000005291e7c20 */ /* 0x000fe20008410000 */
[----:B------:R-:W-:-:S02]  /*c740*/  FMNMX.FTZ R6, R150, R6, !PT ;  /* 0x0000000696067209 */ /* 0x000fc40007810000 */
[C---:B------:R-:W-:Y:S02]  /*c750*/  ISETP.GT.AND P3, PT, R51.reuse, 0x11, PT ;  /* 0x000000113300780c */ /* 0x040fe40003f64270 */
[----:B------:R-:W-:Y:S01]  /*c760*/  FMNMX.FTZ R6, R52, R6, !PT ;  /* 0x0000000634067209 */ /* 0x000fe20007810000 */
[----:B------:R-:W0:Y:S01]  /*c770*/  MUFU.TANH R30, R30 ;  /* 0x0000001e001e7308 */ /* 0x000e220000002400 */
[----:B------:R-:W-:Y:S01]  /*c780*/  FMUL.FTZ R41, R50, UR5 ;  /* 0x0000000532297c20 */ /* 0x000fe20008410000 */
[----:B------:R-:W-:Y:S02]  /*c790*/  ISETP.GT.AND P4, PT, R51, 0x18, PT ;  /* 0x000000183300780c */ /* 0x000fe40003f84270 */
[----:B------:R-:W-:Y:S02]  /*c7a0*/  FSEL R50, R27, -INF , P3 ;  /* 0xff8000001b327808 */ /* 0x000fe40001800000 */
[----:B------:R-:W-:Y:S02]  /*c7b0*/  FMNMX.FTZ R6, R144, R6, !PT ;  /* 0x0000000690067209 */ /* 0x000fe40007810000 */
[----:B------:R-:W-:-:S02]  /*c7c0*/  ISETP.GT.AND P1, PT, R51, 0x19, PT ;  /* 0x000000193300780c */ /* 0x000fc40003f24270 */
[----:B------:R-:W-:Y:S02]  /*c7d0*/  FSEL R146, R146, -INF , P4 ;  /* 0xff80000092927808 */ /* 0x000fe40002000000 */
[----:B------:R-:W-:Y:S02]  /*c7e0*/  FMNMX.FTZ R6, R50, R6, !PT ;  /* 0x0000000632067209 */ /* 0x000fe40007810000 */
[----:B------:R-:W-:Y:S02]  /*c7f0*/  FSEL R48, R28, -INF , P1 ;  /* 0xff8000001c307808 */ /* 0x000fe40000800000 */
[----:B------:R-:W-:Y:S02]  /*c800*/  FMNMX.FTZ R6, R146, R6, !PT ;  /* 0x0000000692067209 */ /* 0x000fe40007810000 */
[----:B------:R-:W-:Y:S02]  /*c810*/  ISETP.GT.AND P3, PT, R51, 0x21, PT ;  /* 0x000000213300780c */ /* 0x000fe40003f64270 */
[----:B------:R-:W-:-:S02]  /*c820*/  FMNMX.FTZ R6, R48, R6, !PT ;  /* 0x0000000630067209 */ /* 0x000fc40007810000 */
[C---:B------:R-:W-:Y:S02]  /*c830*/  ISETP.GT.AND P4, PT, R51.reuse, 0x28, PT ;  /* 0x000000283300780c */ /* 0x040fe40003f84270 */
[----:B0-----:R-:W-:Y:S02]  /*c840*/  FSEL R46, R30, -INF , P3 ;  /* 0xff8000001e2e7808 */ /* 0x001fe40001800000 */
[----:B------:R-:W-:Y:S02]  /*c850*/  FMNMX.FTZ R6, R140, R6, !PT ;  /* 0x000000068c067209 */ /* 0x000fe40007810000 */
[----:B------:R-:W-:Y:S02]  /*c860*/  ISETP.GT.AND P1, PT, R51, 0x29, PT ;  /* 0x000000293300780c */ /* 0x000fe40003f24270 */
[----:B------:R-:W-:Y:S02]  /*c870*/  FSEL R142, R142, -INF , P4 ;  /* 0xff8000008e8e7808 */ /* 0x000fe40002000000 */
[----:B------:R-:W-:Y:S01]  /*c880*/  FMNMX.FTZ R6, R46, R6, !PT ;  /* 0x000000062e067209 */ /* 0x000fe20007810000 */
[----:B------:R-:W0:Y:S01]  /*c890*/  MUFU.TANH R40, R40 ;  /* 0x0000002800287308 */ /* 0x000e220000002400 */
[----:B------:R-:W-:-:S02]  /*c8a0*/  FSEL R44, R44, -INF , P1 ;  /* 0xff8000002c2c7808 */ /* 0x000fc40000800000 */
[----:B------:R-:W-:Y:S01]  /*c8b0*/  FMNMX.FTZ R6, R142, R6, !PT ;  /* 0x000000068e067209 */ /* 0x000fe20007810000 */
[----:B------:R-:W-:Y:S01]  /*c8c0*/  FMUL.FTZ R134, R60, UR5 ;  /* 0x000000053c867c20 */ /* 0x000fe20008410000 */
[C---:B------:R-:W-:Y:S02]  /*c8d0*/  ISETP.GT.AND P3, PT, R51.reuse, 0x31, PT ;  /* 0x000000313300780c */ /* 0x040fe40003f64270 */
[----:B------:R-:W-:Y:S01]  /*c8e0*/  FMNMX.FTZ R6, R44, R6, !PT ;  /* 0x000000062c067209 */ /* 0x000fe20007810000 */
[----:B------:R-:W1:Y:S01]  /*c8f0*/  MUFU.TANH R132, R132 ;  /* 0x0000008400847308 */ /* 0x000e620000002400 */
[----:B------:R-:W-:Y:S01]  /*c900*/  ISETP.GT.AND P4, PT, R51, 0x38, PT ;  /* 0x000000383300780c */ /* 0x000fe20003f84270 */
[----:B------:R-:W-:Y:S01]  /*c910*/  FMUL.FTZ R36, R61, UR5 ;  /* 0x000000053d247c20 */ /* 0x000fe20008410000 */
[----:B------:R-:W-:Y:S02]  /*c920*/  FSEL R42, R42, -INF , P3 ;  /* 0xff8000002a2a7808 */ /* 0x000fe40001800000 */
[----:B------:R-:W-:-:S02]  /*c930*/  FMNMX.FTZ R6, R136, R6, !PT ;  /* 0x0000000688067209 */ /* 0x000fc40007810000 */
[----:B------:R-:W-:Y:S01]  /*c940*/  ISETP.GT.AND P1, PT, R51, 0x39, PT ;  /* 0x000000393300780c */ /* 0x000fe20003f24270 */
[----:B------:R-:W2:Y:S01]  /*c950*/  MUFU.TANH R134, R134 ;  /* 0x0000008600867308 */ /* 0x000ea20000002400 */
[----:B------:R-:W-:Y:S02]  /*c960*/  FSEL R138, R138, -INF , P4 ;  /* 0xff8000008a8a7808 */ /* 0x000fe40002000000 */
[----:B------:R-:W-:Y:S01]  /*c970*/  FMNMX.FTZ R6, R42, R6, !PT ;  /* 0x000000062a067209 */ /* 0x000fe20007810000 */
[----:B------:R-:W-:Y:S01]  /*c980*/  FMUL.FTZ R8, R34, UR5 ;  /* 0x0000000522087c20 */ /* 0x000fe20008410000 */
[----:B0-----:R-:W-:Y:S01]  /*c990*/  FSEL R40, R40, -INF , P1 ;  /* 0xff80000028287808 */ /* 0x001fe20000800000 */
[----:B------:R-:W-:Y:S01]  /*c9a0*/  FMUL.FTZ R34, R65, UR5 ;  /* 0x0000000541227c20 */ /* 0x000fe20008410000 */
[----:B------:R-:W-:Y:S01]  /*c9b0*/  FMNMX.FTZ R6, R138, R6, !PT ;  /* 0x000000068a067209 */ /* 0x000fe20007810000 */
[----:B------:R-:W0:Y:S01]  /*c9c0*/  MUFU.TANH R36, R36 ;  /* 0x0000002400247308 */ /* 0x000e220000002400 */
[----:B------:R-:W-:Y:S01]  /*c9d0*/  ISETP.GT.AND P3, PT, R51, 0x41, PT ;  /* 0x000000413300780c */ /* 0x000fe20003f64270 */
[----:B------:R-:W-:Y:S01]  /*c9e0*/  FMUL.FTZ R130, R68, UR5 ;  /* 0x0000000544827c20 */ /* 0x000fe20008410000 */
[----:B------:R-:W-:Y:S01]  /*c9f0*/  FMNMX.FTZ R6, R40, R6, !PT ;  /* 0x0000000628067209 */ /* 0x000fe20007810000 */
[----:B------:R-:W-:Y:S01]  /*ca00*/  FMUL.FTZ R32, R69, UR5 ;  /* 0x0000000545207c20 */ /* 0x000fe20008410000 */
[----:B------:R-:W-:-:S02]  /*ca10*/  ISETP.GT.AND P4, PT, R51, 0x48, PT ;  /* 0x000000483300780c */ /* 0x000fc40003f84270 */
[----:B-1----:R-:W-:Y:S01]  /*ca20*/  FSEL R132, R132, -INF , P3 ;  /* 0xff80000084847808 */ /* 0x002fe20001800000 */
[----:B------:R-:W1:Y:S01]  /*ca30*/  MUFU.TANH R34, R34 ;  /* 0x0000002200227308 */ /* 0x000e620000002400 */
[----:B------:R-:W-:Y:S02]  /*ca40*/  FMNMX.FTZ R6, R37, R6, !PT ;  /* 0x0000000625067209 */ /* 0x000fe40007810000 */
[----:B------:R-:W-:Y:S02]  /*ca50*/  ISETP.GT.AND P1, PT, R51, 0x49, PT ;  /* 0x000000493300780c */ /* 0x000fe40003f24270 */
[----:B--2---:R-:W-:Y:S02]  /*ca60*/  FSEL R134, R134, -INF , P4 ;  /* 0xff80000086867808 */ /* 0x004fe40002000000 */
[----:B------:R-:W-:Y:S01]  /*ca70*/  FMNMX.FTZ R6, R132, R6, !PT ;  /* 0x0000000684067209 */ /* 0x000fe20007810000 */
[----:B------:R-:W2:Y:S01]  /*ca80*/  MUFU.TANH R130, R130 ;  /* 0x0000008200827308 */ /* 0x000ea20000002400 */
[----:B0-----:R-:W-:Y:S01]  /*ca90*/  FSEL R36, R36, -INF , P1 ;  /* 0xff80000024247808 */ /* 0x001fe20000800000 */
[----:B------:R-:W-:Y:S01]  /*caa0*/  FMUL.FTZ R45, R73, UR5 ;  /* 0x00000005492d7c20 */ /* 0x000fe20008410000 */
[----:B------:R-:W-:-:S05]  /*cab0*/  FMNMX.FTZ R6, R134, R6, !PT ;  /* 0x0000000686067209 */ /* 0x000fca0007810000 */
[----:B------:R-:W0:Y:S01]  /*cac0*/  MUFU.TANH R32, R32 ;  /* 0x0000002000207308 */ /* 0x000e220000002400 */
[----:B------:R-:W-:Y:S01]  /*cad0*/  ISETP.GT.AND P3, PT, R51, 0x51, PT ;  /* 0x000000513300780c */ /* 0x000fe20003f64270 */
[----:B------:R-:W-:Y:S01]  /*cae0*/  FMUL.FTZ R126, R76, UR5 ;  /* 0x000000054c7e7c20 */ /* 0x000fe20008410000 */
[----:B------:R-:W-:Y:S01]  /*caf0*/  FMNMX.FTZ R6, R36, R6, !PT ;  /* 0x0000000624067209 */ /* 0x000fe20007810000 */
[----:B------:R-:W-:Y:S01]  /*cb00*/  FMUL.FTZ R143, R47, UR5 ;  /* 0x000000052f8f7c20 */ /* 0x000fe20008410000 */
[----:B------:R-:W-:Y:S01]  /*cb10*/  ISETP.GT.AND P4, PT, R51, 0x58, PT ;  /* 0x000000583300780c */ /* 0x000fe20003f84270 */
[----:B------:R-:W-:Y:S01]  /*cb20*/  FMUL.FTZ R47, R77, UR5 ;  /* 0x000000054d2f7c20 */ /* 0x000fe20008410000 */
[----:B-1----:R-:W-:Y:S01]  /*cb30*/  FSEL R34, R34, -INF , P3 ;  /* 0xff80000022227808 */ /* 0x002fe20001800000 */
[----:B------:R-:W1:Y:S01]  /*cb40*/  MUFU.TANH R45, R45 ;  /* 0x0000002d002d7308 */ /* 0x000e620000002400 */
[----:B------:R-:W-:Y:S02]  /*cb50*/  FMNMX.FTZ R6, R128, R6, !PT ;  /* 0x0000000680067209 */ /* 0x000fe40007810000 */
[----:B------:R-:W-:-:S02]  /*cb60*/  ISETP.GT.AND P1, PT, R51, 0x59, PT ;  /* 0x000000593300780c */ /* 0x000fc40003f24270 */
        /* <DEDUP_REMOVED lines=30> */
[----:B------:R-:W-:Y:S02]  /*cd50*/  FMNMX.FTZ R6, R26, R6, !PT ;  /* 0x000000061a067209 */ /* 0x000fe40007810000 */
[----:B0-----:R-:W-:Y:S02]  /*cd60*/  FSEL R56, R56, -INF , P1 ;  /* 0xff80000038387808 */ /* 0x001fe40000800000 */
[----:B------:R-:W-:Y:S02]  /*cd70*/  FMNMX.FTZ R6, R122, R6, !PT ;  /* 0x000000067a067209 */ /* 0x000fe40007810000 */
[----:B------:R-:W-:Y:S02]  /*cd80*/  ISETP.GT.AND P4, PT, R25, 0x8, PT ;  /* 0x000000081900780c */ /* 0x000fe40003f84270 */
[----:B------:R-:W-:-:S02]  /*cd90*/  FMNMX.FTZ R6, R56, R6, !PT ;  /* 0x0000000638067209 */ /* 0x000fc40007810000 */
[----:B-1----:R-:W-:-:S03]  /*cda0*/  FSEL R51, R7, -INF , P4 ;  /* 0xff80000007337808 */ /* 0x002fc60002000000 */
[----:B------:R-:W0:Y:S01]  /*cdb0*/  SHFL.BFLY PT, R7, R6, 0x2, 0x1f ;  /* 0x0c401f0006077f89 */ /* 0x000e2200000e0000 */
[----:B------:R-:W1:Y:S08]  /*cdc0*/  MUFU.TANH R8, R8 ;  /* 0x0000000800087308 */ /* 0x000e700000002400 */
[----:B------:R-:W2:Y:S01]  /*cdd0*/  MUFU.TANH R24, R24 ;  /* 0x0000001800187308 */ /* 0x000ea20000002400 */
[----:B------:R-:W-:-:S04]  /*cde0*/  ISETP.GT.AND P2, PT, R25, 0x10, PT ;  /* 0x000000101900780c */ /* 0x000fc80003f44270 */
[----:B-1----:R-:W-:Y:S02]  /*cdf0*/  FSEL R49, R8, -INF , P2 ;  /* 0xff80000008317808 */ /* 0x002fe40001000000 */
[----:B0-----:R-:W-:Y:S02]  /*ce00*/  FMNMX.FTZ R7, R6, R7, !PT ;  /* 0x0000000706077209 */ /* 0x001fe40007810000 */
[----:B------:R-:W-:-:S03]  /*ce10*/  ISETP.GT.AND P2, PT, R25, 0x20, PT ;  /* 0x000000201900780c */ /* 0x000fc60003f44270 */
[----:B------:R-:W0:Y:S01]  /*ce20*/  SHFL.BFLY PT, R6, R7, 0x1, 0x1f ;  /* 0x0c201f0007067f89 */ /* 0x000e2200000e0000 */
[----:B--2---:R-:W-:Y:S02]  /*ce30*/  FSEL R45, R24, -INF , P2 ;  /* 0xff800000182d7808 */ /* 0x004fe40001000000 */
[----:B------:R-:W1:Y:S01]  /*ce40*/  LDC R24, c[0x0][0x988] ;  /* 0x00026200ff187b82 */ /* 0x000e620000000800 */
[----:B------:R-:W2:Y:S01]  /*ce50*/  MUFU.TANH R149, R149 ;  /* 0x0000009500957308 */ /* 0x000ea20000002400 */
[----:B------:R-:W-:Y:S01]  /*ce60*/  FMUL.FTZ R151, R31, UR5 ;  /* 0x000000051f977c20 */ /* 0x000fe20008410000 */
[----:B------:R-:W-:Y:S01]  /*ce70*/  FMUL.FTZ R145, R35, UR5 ;  /* 0x0000000523917c20 */ /* 0x000fe20008410000 */
[----:B------:R-:W-:-:S05]  /*ce80*/  ISETP.GT.AND P3, PT, R25, 0x1, PT ;  /* 0x000000011900780c */ /* 0x000fca0003f64270 */
[----:B------:R-:W3:Y:S01]  /*ce90*/  MUFU.TANH R151, R151 ;  /* 0x0000009700977308 */ /* 0x000ee20000002400 */
[----:B0-----:R-:W-:-:S04]  /*cea0*/  FMNMX.FTZ R7, R7, R6, !PT ;  /* 0x0000000607077209 */ /* 0x001fc80007810000 */
[C---:B------:R-:W-:Y:S01]  /*ceb0*/  FSETP.NEU.FTZ.AND P6, PT, R7.reuse, -INF , PT ;  /* 0xff8000000700780b */ /* 0x040fe20003fdd000 */
[----:B-1----:R-:W-:Y:S01]  /*cec0*/  FMUL.FTZ R8, R7, R24 ;  /* 0x0000001807087220 */ /* 0x002fe20000410000 */
[----:B------:R-:W-:-:S04]  /*ced0*/  FMUL.FTZ R9, R38, UR5 ;  /* 0x0000000526097c20 */ /* 0x000fc80008410000 */
[----:B------:R-:W-:Y:S01]  /*cee0*/  FSEL R8, R8, RZ, P6 ;  /* 0x000000ff08087208 */ /* 0x000fe20003000000 */
[----:B------:R-:W0:Y:S01]  /*cef0*/  MUFU.TANH R145, R145 ;  /* 0x0000009100917308 */ /* 0x000e220000002400 */
[----:B--2---:R-:W-:-:S03]  /*cf00*/  FSEL R149, R149, -INF , P3 ;  /* 0xff80000095957808 */ /* 0x004fc60001800000 */
        /* <DEDUP_REMOVED lines=32> */
[----:B------:R-:W-:Y:S01]  /*d110*/  FMNMX.FTZ R8, R53, R10, !PT ;  /* 0x0000000a35087209 */ /* 0x000fe20007810000 */
[----:B------:R-:W1:Y:S01]  /*d120*/  MUFU.TANH R9, R9 ;  /* 0x0000000900097308 */ /* 0x000e620000002400 */
[----:B------:R-:W-:-:S02]  /*d130*/  ISETP.GT.AND P1, PT, R25, 0x9, PT ;  /* 0x000000091900780c */ /* 0x000fc40003f24270 */
[----:B------:R-:W-:Y:S02]  /*d140*/  FMNMX.FTZ R8, R149, R8, !PT ;  /* 0x0000000895087209 */ /* 0x000fe40007810000 */
[----:B---3--:R-:W-:Y:S02]  /*d150*/  FSEL R151, R151, -INF , P1 ;  /* 0xff80000097977808 */ /* 0x008fe40000800000 */
[----:B------:R-:W-:Y:S01]  /*d160*/  FMNMX.FTZ R8, R51, R8, !PT ;  /* 0x0000000833087209 */ /* 0x000fe20007810000 */
[----:B------:R-:W2:Y:S01]  /*d170*/  MUFU.TANH R147, R147 ;  /* 0x0000009300937308 */ /* 0x000ea20000002400 */
[----:B------:R-:W-:Y:S02]  /*d180*/  ISETP.GT.AND P3, PT, R25, 0x11, PT ;  /* 0x000000111900780c */ /* 0x000fe40003f64270 */
[----:B------:R-:W-:Y:S02]  /*d190*/  FMNMX.FTZ R8, R151, R8, !PT ;  /* 0x0000000897087209 */ /* 0x000fe40007810000 */
[----:B------:R-:W-:-:S02]  /*d1a0*/  ISETP.GT.AND P4, PT, R25, 0x18, PT ;  /* 0x000000181900780c */ /* 0x000fc40003f84270 */
[----:B0-----:R-:W-:Y:S01]  /*d1b0*/  FSEL R145, R145, -INF , P3 ;  /* 0xff80000091917808 */ /* 0x001fe20001800000 */
[----:B------:R-:W0:Y:S01]  /*d1c0*/  MUFU.TANH R141, R141 ;  /* 0x0000008d008d7308 */ /* 0x000e220000002400 */
[----:B------:R-:W-:Y:S02]  /*d1d0*/  FMNMX.FTZ R8, R49, R8, !PT ;  /* 0x0000000831087209 */ /* 0x000fe40007810000 */
[----:B------:R-:W-:Y:S02]  /*d1e0*/  ISETP.GT.AND P1, PT, R25, 0x19, PT ;  /* 0x000000191900780c */ /* 0x000fe40003f24270 */
[----:B-1----:R-:W-:Y:S02]  /*d1f0*/  FSEL R47, R9, -INF , P4 ;  /* 0xff800000092f7808 */ /* 0x002fe40002000000 */
[----:B------:R-:W-:Y:S01]  /*d200*/  FMNMX.FTZ R8, R145, R8, !PT ;  /* 0x0000000891087209 */ /* 0x000fe20007810000 */
[----:B------:R-:W1:Y:S01]  /*d210*/  MUFU.TANH R43, R43 ;  /* 0x0000002b002b7308 */ /* 0x000e620000002400 */
[----:B--2---:R-:W-:-:S02]  /*d220*/  FSEL R147, R147, -INF , P1 ;  /* 0xff80000093937808 */ /* 0x004fc40000800000 */
[----:B------:R-:W-:-:S05]  /*d230*/  FMNMX.FTZ R8, R47, R8, !PT ;  /* 0x000000082f087209 */ /* 0x000fca0007810000 */
[----:B------:R-:W2:Y:S01]  /*d240*/  MUFU.TANH R143, R143 ;  /* 0x0000008f008f7308 */ /* 0x000ea20000002400 */
[----:B------:R-:W-:Y:S02]  /*d250*/  ISETP.GT.AND P3, PT, R25, 0x21, PT ;  /* 0x000000211900780c */ /* 0x000fe40003f64270 */
[----:B------:R-:W-:-:S05]  /*d260*/  FMNMX.FTZ R8, R147, R8, !PT ;  /* 0x0000000893087209 */ /* 0x000fca0007810000 */
[----:B------:R-:W3:Y:S01]  /*d270*/  MUFU.TANH R41, R41 ;  /* 0x0000002900297308 */ /* 0x000ee20000002400 */
        /* <DEDUP_REMOVED lines=12> */
[----:B--2---:R-:W-:Y:S02]  /*d340*/  FSEL R143, R143, -INF , P1 ;  /* 0xff8000008f8f7808 */ /* 0x004fe40000800000 */
[----:B------:R-:W-:-:S03]  /*d350*/  FMNMX.FTZ R8, R43, R8, !PT ;  /* 0x000000082b087209 */ /* 0x000fc60007810000 */
[----:B------:R-:W2:Y:S01]  /*d360*/  MUFU.TANH R139, R139 ;  /* 0x0000008b008b7308 */ /* 0x000ea20000002400 */
[----:B------:R-:W-:Y:S01]  /*d370*/  ISETP.GT.AND P3, PT, R25, 0x31, PT ;  /* 0x000000311900780c */ /* 0x000fe20003f64270 */
[----:B------:R-:W-:Y:S01]  /*d380*/  FMUL.FTZ R35, R62, UR5 ;  /* 0x000000053e237c20 */ /* 0x000fe20008410000 */
[----:B---3--:R-:W-:Y:S02]  /*d390*/  FSEL R41, R41, -INF , P2 ;  /* 0xff80000029297808 */ /* 0x008fe40001000000 */
[----:B------:R-:W-:-:S03]  /*d3a0*/  FMNMX.FTZ R8, R143, R8, !PT ;  /* 0x000000088f087209 */ /* 0x000fc60007810000 */
        /* <DEDUP_REMOVED lines=36> */
[----:B------:R-:W-:Y:S02]  /*d5f0*/  ISETP.GT.AND P3, PT, R25, 0x51, PT ;  /* 0x000000511900780c */ /* 0x000fe40003f64270 */
[----:B---3--:R-:W-:Y:S02]  /*d600*/  FSEL R33, R33, -INF , P2 ;  /* 0xff80000021217808 */ /* 0x008fe40001000000 */
[----:B------:R-:W-:-:S03]  /*d610*/  FMNMX.FTZ R8, R135, R8, !PT ;  /* 0x0000000887087209 */ /* 0x000fc60007810000 */
[----:B------:R-:W3:Y:S01]  /*d620*/  MUFU.TANH R29, R29 ;  /* 0x0000001d001d7308 */ /* 0x000ee20000002400 */
[----:B------:R-:W-:Y:S01]  /*d630*/  FMUL.FTZ R78, R78, UR5 ;  /* 0x000000054e4e7c20 */ /* 0x000fe20008410000 */
[----:B------:R-:W-:Y:S01]  /*d640*/  ISETP.GT.AND P4, PT, R25, 0x58, PT ;  /* 0x000000581900780c */ /* 0x000fe20003f84270 */
[----:B------:R-:W-:Y:S01]  /*d650*/  FMUL.FTZ R79, R79, UR5 ;  /* 0x000000054f4f7c20 */ /* 0x000fe20008410000 */
[----:B0-----:R-:W-:Y:S02]  /*d660*/  FSEL R129, R129, -INF , P3 ;  /* 0xff80000081817808 */ /* 0x001fe40001800000 */
[----:B------:R-:W-:Y:S02]  /*d670*/  FMNMX.FTZ R8, R33, R8, !PT ;  /* 0x0000000821087209 */ /* 0x000fe40007810000 */
[----:B------:R-:W0:Y:S01]  /*d680*/  MUFU.TANH R125, R125 ;  /* 0x0000007d007d7308 */ /* 0x000e220000002400 */
[----:B------:R-:W-:Y:S01]  /*d690*/  FSEL R6, R7, RZ, P6 ;  /* 0x000000ff07067208 */ /* 0x000fe20003000000 */
[----:B------:R-:W-:Y:S01]  /*d6a0*/  FMUL.FTZ R121, R82, UR5 ;  /* 0x0000000552797c20 */ /* 0x000fe20008410000 */
[----:B------:R-:W-:-:S02]  /*d6b0*/  ISETP.GT.AND P1, PT, R25, 0x59, PT ;  /* 0x000000591900780c */ /* 0x000fc40003f24270 */
[----:B-1----:R-:W-:Y:S02]  /*d6c0*/  FSEL R31, R31, -INF , P4 ;  /* 0xff8000001f1f7808 */ /* 0x002fe40002000000 */
[----:B------:R-:W-:Y:S01]  /*d6d0*/  FMNMX.FTZ R8, R129, R8, !PT ;  /* 0x0000000881087209 */ /* 0x000fe20007810000 */
[----:B------:R-:W1:Y:S01]  /*d6e0*/  MUFU.TANH R27, R78 ;  /* 0x0000004e001b7308 */ /* 0x000e620000002400 */
[----:B------:R-:W-:Y:S01]  /*d6f0*/  ISETP.GT.AND P2, PT, R25, 0x60, PT ;  /* 0x000000601900780c */ /* 0x000fe20003f44270 */
[----:B------:R-:W-:Y:S01]  /*d700*/  FADD.FTZ R6, -R6, R11 ;  /* 0x0000000b06067221 */ /* 0x000fe20000010100 */
[----:B--2---:R-:W-:Y:S01]  /*d710*/  FSEL R131, R131, -INF , P1 ;  /* 0xff80000083837808 */ /* 0x004fe20000800000 */
[----:B------:R-:W-:Y:S01]  /*d720*/  FMUL.FTZ R11, R83, UR5 ;  /* 0x00000005530b7c20 */ /* 0x000fe20008410000 */
        /* <DEDUP_REMOVED lines=12> */
[----:B------:R-:W-:Y:S02]  /*d7f0*/  ISETP.GT.AND P1, PT, R25, 0x69, PT ;  /* 0x000000691900780c */ /* 0x000fe40003f24270 */
[----:B-1----:R-:W-:Y:S02]  /*d800*/  FSEL R27, R27, -INF , P4 ;  /* 0xff8000001b1b7808 */ /* 0x002fe40002000000 */
[----:B------:R-:W-:-:S03]  /*d810*/  FMNMX.FTZ R8, R125, R8, !PT ;  /* 0x000000087d087209 */ /* 0x000fc60007810000 */
[----:B------:R-:W1:Y:S01]  /*d820*/  MUFU.TANH R123, R123 ;  /* 0x0000007b007b7308 */ /* 0x000e620000002400 */
[----:B------:R-:W-:Y:S02]  /*d830*/  ISETP.GT.AND P2, PT, R25, 0x70, PT ;  /* 0x000000701900780c */ /* 0x000fe40003f44270 */
[----:B--2---:R-:W-:Y:S02]  /*d840*/  FSEL R127, R79, -INF , P1 ;  /* 0xff8000004f7f7808 */ /* 0x004fe40000800000 */
[----:B------:R-:W-:-:S03]  /*d850*/  FMNMX.FTZ R8, R27, R8, !PT ;  /* 0x000000081b087209 */ /* 0x000fc60007810000 */
[----:B------:R-:W2:Y:S01]  /*d860*/  MUFU.TANH R9, R9 ;  /* 0x0000000900097308 */ /* 0x000ea20000002400 */
[----:B------:R-:W-:Y:S02]  /*d870*/  ISETP.GT.AND P3, PT, R25, 0x71, PT ;  /* 0x000000711900780c */ /* 0x000fe40003f64270 */
[----:B---3--:R-:W-:Y:S02]  /*d880*/  FSEL R121, R121, -INF , P2 ;  /* 0xff80000079797808 */ /* 0x008fe40001000000 */
[----:B------:R-:W-:Y:S02]  /*d890*/  FMNMX.FTZ R8, R127, R8, !PT ;  /* 0x000000087f087209 */ /* 0x000fe40007810000 */
[----:B------:R-:W-:Y:S02]  /*d8a0*/  ISETP.GT.AND P4, PT, R25, 0x78, PT ;  /* 0x000000781900780c */ /* 0x000fe40003f84270 */
[----:B0-----:R-:W-:Y:S02]  /*d8b0*/  FSEL R11, R11, -INF , P3 ;  /* 0xff8000000b0b7808 */ /* 0x001fe40001800000 */
[----:B------:R-:W-:-:S02]  /*d8c0*/  FMNMX.FTZ R8, R121, R8, !PT ;  /* 0x0000000879087209 */ /* 0x000fc40007810000 */
        /* <DEDUP_REMOVED lines=8> */
[----:B------:R-:W0:Y:S01]  /*d950*/  SHFL.BFLY PT, R8, R25, 0x1, 0x1f ;  /* 0x0c201f0019087f89 */ /* 0x000e2200000e0000 */
[----:B------:R-:W1:Y:S01]  /*d960*/  S2R R57, SR_CgaCtaId ;  /* 0x0000000000397919 */ /* 0x000e620000008800 */
[----:B------:R-:W-:Y:S01]  /*d970*/  FMUL.FTZ R6, R6, R24 ;  /* 0x0000001806067220 */ /* 0x000fe20000410000 */
[----:B0-----:R-:W-:-:S04]  /*d980*/  FMNMX.FTZ R25, R25, R8, !PT ;  /* 0x0000000819197209 */ /* 0x001fc80007810000 */
[C---:B------:R-:W-:Y:S01]  /*d990*/  FSETP.NEU.FTZ.AND P1, PT, R25.reuse, -INF , PT ;  /* 0xff8000001900780b */ /* 0x040fe20003f3d000 */
[----:B------:R-:W-:-:S03]  /*d9a0*/  FMUL.FTZ R55, R25, R24 ;  /* 0x0000001819377220 */ /* 0x000fc60000410000 */
[----:B------:R-:W-:Y:S02]  /*d9b0*/  FSEL R8, R25, RZ, P1 ;  /* 0x000000ff19087208 */ /* 0x000fe40000800000 */
[----:B------:R-:W-:-:S03]  /*d9c0*/  FSEL R55, R55, RZ, P1 ;  /* 0x000000ff37377208 */ /* 0x000fc60000800000 */
[----:B------:R-:W-:Y:S02]  /*d9d0*/  FADD.FTZ R8, -R8, R10 ;  /* 0x0000000a08087221 */ /* 0x000fe40000010100 */
[-CC-:B------:R-:W-:Y:S02]  /*d9e0*/  FFMA.FTZ R53, R53, R24.reuse, -R55.reuse ;  /* 0x0000001835357223 */ /* 0x180fe40000010837 */
[-C--:B------:R-:W-:Y:S01]  /*d9f0*/  FMUL.FTZ R8, R8, R24.reuse ;  /* 0x0000001808087220 */ /* 0x080fe20000410000 */
[-CC-:B------:R-:W-:Y:S01]  /*da00*/  FFMA.FTZ R149, R149, R24.reuse, -R55.reuse ;  /* 0x0000001895957223 */ /* 0x180fe20000010837 */
[----:B------:R-:W-:Y:S01]  /*da10*/  MUFU.EX2 R148, R148 ;  /* 0x0000009400947308 */ /* 0x000fe20000000800 */
[----:B------:R-:W-:-:S07]  /*da20*/  FFMA.FTZ R51, R51, R24, -R55 ;  /* 0x0000001833337223 */ /* 0x000fce0000010837 */
[----:B------:R-:W0:Y:S01]  /*da30*/  MUFU.EX2 R6, R6 ;  /* 0x0000000600067308 */ /* 0x000e220000000800 */
[-CC-:B------:R-:W-:Y:S01]  /*da40*/  FFMA.FTZ R151, R151, R24.reuse, -R55.reuse ;  /* 0x0000001897977223 */ /* 0x180fe20000010837 */
[----:B------:R-:W-:-:S06]  /*da50*/  FFMA.FTZ R49, R49, R24, -R55 ;  /* 0x0000001831317223 */ /* 0x000fcc0000010837 */
[----:B------:R-:W-:Y:S01]  /*da60*/  MUFU.EX2 R53, R53 ;  /* 0x0000003500357308 */ /* 0x000fe20000000800 */
[-CC-:B------:R-:W-:Y:S01]  /*da70*/  FFMA.FTZ R145, R145, R24.reuse, -R55.reuse ;  /* 0x0000001891917223 */ /* 0x180fe20000010837 */
[----:B------:R-:W-:-:S06]  /*da80*/  FFMA.FTZ R47, R47, R24, -R55 ;  /* 0x000000182f2f7223 */ /* 0x000fcc0000010837 */
[----:B------:R-:W2:Y:S01]  /*da90*/  MUFU.EX2 R8, R8 ;  /* 0x0000000800087308 */ /* 0x000ea20000000800 */
[-CC-:B------:R-:W-:Y:S01]  /*daa0*/  FFMA.FTZ R147, R147, R24.reuse, -R55.reuse ;  /* 0x0000001893937223 */ /* 0x180fe20000010837 */
[-CC-:B------:R-:W-:Y:S01]  /*dab0*/  FFMA.FTZ R45, R45, R24.reuse, -R55.reuse ;  /* 0x000000182d2d7223 */ /* 0x180fe20000010837 */
[-CC-:B------:R-:W-:Y:S01]  /*dac0*/  FFMA.FTZ R141, R141, R24.reuse, -R55.reuse ;  /* 0x000000188d8d7223 */ /* 0x180fe20000010837 */
[-CC-:B------:R-:W-:Y:S01]  /*dad0*/  FFMA.FTZ R43, R43, R24.reuse, -R55.reuse ;  /* 0x000000182b2b7223 */ /* 0x180fe20000010837 */
[----:B------:R-:W-:-:S03]  /*dae0*/  FFMA.FTZ R143, R143, R24, -R55 ;  /* 0x000000188f8f7223 */ /* 0x000fc60000010837 */
[----:B------:R-:W3:Y:S01]  /*daf0*/  MUFU.EX2 R54, R54 ;  /* 0x0000003600367308 */ /* 0x000ee20000000800 */
[-CC-:B------:R-:W-:Y:S01]  /*db00*/  FFMA.FTZ R41, R41, R24.reuse, -R55.reuse ;  /* 0x0000001829297223 */ /* 0x180fe20000010837 */
[-CC-:B------:R-:W-:Y:S01]  /*db10*/  FFMA.FTZ R137, R137, R24.reuse, -R55.reuse ;  /* 0x0000001889897223 */ /* 0x180fe20000010837 */
[-CC-:B------:R-:W-:Y:S01]  /*db20*/  FFMA.FTZ R39, R39, R24.reuse, -R55.reuse ;  /* 0x0000001827277223 */ /* 0x180fe20000010837 */
[-CC-:B------:R-:W-:Y:S01]  /*db30*/  FFMA.FTZ R139, R139, R24.reuse, -R55.reuse ;  /* 0x000000188b8b7223 */ /* 0x180fe20000010837 */
[-CC-:B------:R-:W-:Y:S01]  /*db40*/  FFMA.FTZ R38, R38, R24.reuse, -R55.reuse ;  /* 0x0000001826267223 */ /* 0x180fe20000010837 */
[-CC-:B------:R-:W-:Y:S02]  /*db50*/  FFMA.FTZ R133, R133, R24.reuse, -R55.reuse ;  /* 0x0000001885857223 */ /* 0x180fe40000010837 */
[----:B------:R-:W4:Y:S01]  /*db60*/  MUFU.EX2 R149, R149 ;  /* 0x0000009500957308 */ /* 0x000f220000000800 */
        /* <DEDUP_REMOVED lines=14> */
[----:B------:R-:W5:Y:S01]  /*dc50*/  MUFU.EX2 R150, R150 ;  /* 0x0000009600967308 */ /* 0x000f620000000800 */
[----:B------:R-:W-:-:S04]  /*dc60*/  IMAD R55, R22, 0x8, R2 ;  /* 0x0000000816377824 */ /* 0x000fc800078e0202 */
[----:B------:R-:W-:-:S03]  /*dc70*/  VIADD R55, R55, 0x16840 ;  /* 0x0001684037377836 */ /* 0x000fc60000000000 */
[----:B------:R-:W5:Y:S01]  /*dc80*/  MUFU.EX2 R51, R51 ;  /* 0x0000003300337308 */ /* 0x000f620000000800 */
[----:B0-----:R-:W-:Y:S01]  /*dc90*/  FFMA.FTZ R3, R6, R3, R148 ;  /* 0x0000000306037223 */ /* 0x001fe20000010094 */
[----:B-1----:R-:W-:-:S06]  /*dca0*/  PRMT R55, R57, 0x654, R55 ;  /* 0x0000065439377816 */ /* 0x002fcc0000000037 */
[----:B------:R-:W0:Y:S01]  /*dcb0*/  MUFU.EX2 R52, R52 ;  /* 0x0000003400347308 */ /* 0x000e220000000800 */
[----:B--2---:R-:W-:Y:S01]  /*dcc0*/  FFMA.FTZ R0, R8, R0, R53 ;  /* 0x0000000008007223 */ /* 0x004fe20000010035 */
[----:B------:R4:W-:Y:S06]  /*dcd0*/  SYNCS.ARRIVE.TRANS64.RED.A1T0 RZ, [R55+URZ], RZ ;  /* 0x000000ff37ff79a7 */ /* 0x0009ec000810043f */
[----:B------:R-:W1:Y:S01]  /*dce0*/  MUFU.EX2 R151, R151 ;  /* 0x0000009700977308 */ /* 0x000e620000000800 */
[----:B---3--:R-:W-:Y:S01]  /*dcf0*/  FADD.FTZ R3, R54, R3 ;  /* 0x0000000336037221 */ /* 0x008fe20000010000 */
[----:B----4-:R-:W-:-:S06]  /*dd00*/  FADD.FTZ R55, R149, R0 ;  /* 0x0000000095377221 */ /* 0x010fcc0000010000 */
[----:B------:R-:W2:Y:S08]  /*dd10*/  MUFU.EX2 R144, R144 ;  /* 0x0000009000907308 */ /* 0x000eb00000000800 */
[----:B------:R-:W3:Y:S01]  /*dd20*/  MUFU.EX2 R49, R49 ;  /* 0x0000003100317308 */ /* 0x000ee20000000800 */
[----:B-----5:R-:W-:Y:S01]  /*dd30*/  FADD.FTZ R0, R150, R3 ;  /* 0x0000000396007221 */ /* 0x020fe20000010000 */
[----:B------:R-:W-:-:S06]  /*dd40*/  FADD.FTZ R3, R51, R55 ;  /* 0x0000003733037221 */ /* 0x000fcc0000010000 */
[----:B------:R-:W4:Y:S08]  /*dd50*/  MUFU.EX2 R50, R50 ;  /* 0x0000003200327308 */ /* 0x000f300000000800 */
[----:B------:R-:W5:Y:S01]  /*dd60*/  MUFU.EX2 R145, R145 ;  /* 0x0000009100917308 */ /* 0x000f620000000800 */
[----:B0-----:R-:W-:Y:S01]  /*dd70*/  FADD.FTZ R0, R52, R0 ;  /* 0x0000000034007221 */ /* 0x001fe20000010000 */
[----:B-1----:R-:W-:-:S06]  /*dd80*/  FADD.FTZ R3, R151, R3 ;  /* 0x0000000397037221 */ /* 0x002fcc0000010000 */
[----:B------:R-:W0:Y:S08]  /*dd90*/  MUFU.EX2 R146, R146 ;  /* 0x0000009200927308 */ /* 0x000e300000000800 */
[----:B------:R-:W1:Y:S01]  /*dda0*/  MUFU.EX2 R47, R47 ;  /* 0x0000002f002f7308 */ /* 0x000e620000000800 */
[----:B--2---:R-:W-:Y:S01]  /*ddb0*/  FADD.FTZ R0, R144, R0 ;  /* 0x0000000090007221 */ /* 0x004fe20000010000 */
[----:B---3--:R-:W-:-:S06]  /*ddc0*/  FADD.FTZ R3, R49, R3 ;  /* 0x0000000331037221 */ /* 0x008fcc0000010000 */
[----:B------:R-:W2:Y:S08]  /*ddd0*/  MUFU.EX2 R48, R48 ;  /* 0x0000003000307308 */ /* 0x000eb00000000800 */
[----:B------:R-:W3:Y:S01]  /*dde0*/  MUFU.EX2 R147, R147 ;  /* 0x0000009300937308 */ /* 0x000ee20000000800 */
[----:B----4-:R-:W-:Y:S01]  /*ddf0*/  FADD.FTZ R0, R50, R0 ;  /* 0x0000000032007221 */ /* 0x010fe20000010000 */
[----:B-----5:R-:W-:-:S06]  /*de00*/  FADD.FTZ R3, R145, R3 ;  /* 0x0000000391037221 */ /* 0x020fcc0000010000 */
        /* <DEDUP_REMOVED lines=95> */
[----:B-----5:R-:W-:-:S03]  /*e400*/  FADD.FTZ R3, R11, R3 ;  /* 0x000000030b037221 */ /* 0x020fc60000010000 */
[----:B0-----:R-:W-:Y:S01]  /*e410*/  FADD.FTZ R0, R122, R0 ;  /* 0x000000007a007221 */ /* 0x001fe20000010000 */
[----:B-1----:R-:W-:-:S03]  /*e420*/  FADD.FTZ R55, R123, R3 ;  /* 0x000000037b377221 */ /* 0x002fc60000010000 */
[----:B--2---:R-:W-:Y:S01]  /*e430*/  FADD.FTZ R3, R10, R0 ;  /* 0x000000000a037221 */ /* 0x004fe20000010000 */
[----:B---3--:R-:W-:Y:S01]  /*e440*/  FADD.FTZ R0, R9, R55 ;  /* 0x0000003709007221 */ /* 0x008fe20000010000 */
[----:B------:R-:W-:Y:S06]  /*e450*/  @!P0 BRA `(.L_x_15481) ;  /* 0x0000000000048947 */ /* 0x000fec0003800000 */
[----:B------:R-:W-:Y:S01]  /*e460*/  BPT.TRAP 0x1 ;  /* 0x000000040000795c */ /* 0x000fe20000300000 */
.L_x_15481:
[----:B------:R-:W2:Y:S01]  /*e470*/  LDL R55, [R1+0x20] ;  /* 0x0000200001377983 */ /* 0x000ea20000100800 */
[----:B------:R-:W-:-:S05]  /*e480*/  LEA R13, R13, R2, 0x3 ;  /* 0x000000020d0d7211 */ /* 0x000fca00078e18ff */
[----:B------:R-:W-:-:S05]  /*e490*/  VIADD R13, R13, 0x16860 ;  /* 0x000168600d0d7836 */ /* 0x000fca0000000000 */
[----:B------:R-:W-:Y:S01]  /*e4a0*/  PRMT R13, R57, 0x654, R13 ;  /* 0x00000654390d7816 */ /* 0x000fe2000000000d */
[----:B------:R-:W-:Y:S01]  /*e4b0*/  FMUL.FTZ R88, R88, R6 ;  /* 0x0000000658587220 */ /* 0x000fe20000410000 */
[----:B------:R-:W-:Y:S02]  /*e4c0*/  F2FP.F16.F32.PACK_AB R121, R11, R121 ;  /* 0x000000790b79723e */ /* 0x000fe400000000ff */
[----:B------:R0:W-:Y:S01]  /*e4d0*/  SYNCS.ARRIVE.TRANS64.RED.A1T0 RZ, [R13+URZ], RZ ;  /* 0x000000ff0dff79a7 */ /* 0x0001e2000810043f */
        /* <DEDUP_REMOVED lines=69> */
.L_x_15470:
[----:B------:R-:W-:-:S13]  /*e930*/  ISETP.GE.AND P1, PT, R12, RZ, PT ;  /* 0x000000ff0c00720c */ /* 0x000fda0003f26270 */
[----:B------:R-:W-:Y:S05]  /*e940*/  @!P1 BRA `(.L_x_15483) ;  /* 0x0000002400d89947 */ /* 0x000fea0003800000 */
[----:B------:R-:W-:Y:S01]  /*e950*/  IMAD.MOV.U32 R10, RZ, RZ, R25 ;  /* 0x000000ffff0a7224 */ /* 0x000fe200078e0019 */
[----:B------:R-:W-:Y:S01]  /*e960*/  MOV R11, R7 ;  /* 0x00000007000b7202 */ /* 0x000fe20000000f00 */
[----:B------:R-:W-:Y:S02]  /*e970*/  IMAD.MOV.U32 R6, RZ, RZ, R154 ;  /* 0x000000ffff067224 */ /* 0x000fe400078e009a */
[----:B------:R-:W-:-:S07]  /*e980*/  IMAD.MOV.U32 R13, RZ, RZ, R22 ;  /* 0x000000ffff0d7224 */ /* 0x000fce00078e0016 */
.L_x_15495:
        /* <DEDUP_REMOVED lines=11> */
.L_x_15485:
[----:B------:R-:W-:Y:S02]  /*ea40*/  LEA R7, R22, R2, 0x3 ;  /* 0x0000000216077211 */ /* 0x000fe400078e18ff */
[----:B------:R-:W-:-:S04]  /*ea50*/  SHF.L.U32 R8, R154, 0x1f, RZ ;  /* 0x0000001f9a087819 */ /* 0x000fc800000006ff */
[----:B------:R0:W1:Y:S01]  /*ea60*/  SYNCS.PHASECHK.TRANS64.TRYWAIT P1, [R7+URZ+0x16830], R8 ;  /* 0x01683008070075a7 */ /* 0x000062000802017f */
[----:B------:R-:W-:Y:S05]  /*ea70*/  @!P0 BRA `(.L_x_15486) ;  /* 0x0000000000048947 */ /* 0x000fea0003800000 */
[----:B------:R-:W-:Y:S01]  /*ea80*/  BPT.TRAP 0x1 ;  /* 0x000000040000795c */ /* 0x000fe20000300000 */
.L_x_15486:
[----:B------:R-:W-:Y:S04]  /*ea90*/  BSSY B0, `(.L_x_15484) ;  /* 0x0000004000007945 */ /* 0x000fe80003800000 */
[----:B-1----:R-:W-:Y:S05]  /*eaa0*/  @P1 BRA `(.L_x_15487) ;  /* 0x0000000000081947 */ /* 0x002fea0003800000 */
[----:B------:R-:W1:Y:S02]  /*eab0*/  SYNCS.PHASECHK.TRANS64.TRYWAIT P1, [R7+URZ+0x16830], R8 ;  /* 0x01683008070075a7 */ /* 0x000e64000802017f */
[----:B-1----:R-:W-:Y:S05]  /*eac0*/  @!P1 BRA `(.L_x_15488) ;  /* 0x000000c800549947 */ /* 0x002fea0003800000 */
.L_x_15487:
[----:B------:R-:W-:Y:S05]  /*ead0*/  BSYNC B0 ;  /* 0x0000000000007941 */ /* 0x000fea0003800000 */
.L_x_15484:
[----:B01----:R-:W2:Y:S01]  /*eae0*/  LDL R8, [R1+0x18] ;  /* 0x0000180001087983 */ /* 0x003ea20000100800 */
[----:B------:R-:W-:Y:S01]  /*eaf0*/  MOV R9, 0x40000040 ;  /* 0x4000004000097802 */ /* 0x000fe20000000f00 */
[----:B------:R-:W-:Y:S05]  /*eb00*/  WARPSYNC.ALL ;  /* 0x0000000000007948 */ /* 0x000fea0003800000 */
[----:B------:R-:W-:Y:S01]  /*eb10*/  R2UR UR19, R9 ;  /* 0x00000000091372ca */ /* 0x000fe200000e0000 */
[----:B------:R-:W0:Y:S01]  /*eb20*/  S2R R7, SR_TID.X ;  /* 0x0000000000077919 */ /* 0x000e220000002100 */
[----:B------:R-:W-:Y:S01]  /*eb30*/  IMAD.MOV.U32 R27, RZ, RZ, 0x40000040 ;  /* 0x40000040ff1b7424 */ /* 0x000fe200078e00ff */
[----:B------:R-:W-:Y:S01]  /*eb40*/  R2UR UR8, R4 ;  /* 0x00000000040872ca */ /* 0x000fe200000e0000 */
[----:B------:R-:W-:Y:S01]  /*eb50*/  IMAD.MOV.U32 R25, RZ, RZ, 0x40000040 ;  /* 0x40000040ff197424 */ /* 0x000fe200078e00ff */
[----:B------:R-:W-:-:S02]  /*eb60*/  R2UR UR9, R5 ;  /* 0x00000000050972ca */ /* 0x000fc400000e0000 */
[----:B0-----:R-:W-:-:S05]  /*eb70*/  SHF.R.U32.HI R7, RZ, 0x7, R7 ;  /* 0x00000007ff077819 */ /* 0x001fca0000011607 */
[----:B------:R-:W-:Y:S01]  /*eb80*/  VIADD R7, R7, 0x8 ;  /* 0x0000000807077836 */ /* 0x000fe20000000000 */
        /* <DEDUP_REMOVED lines=8> */
[C---:B------:R-:W-:Y:S02]  /*ec10*/  R2UR UR10, R26.reuse ;  /* 0x000000001a0a72ca */ /* 0x040fe400000e0000 */
[C---:B------:R-:W-:Y:S01]  /*ec20*/  IADD3 R24, R26.reuse, 0x2, RZ ;  /* 0x000000021a187810 */ /* 0x040fe20007ffe0ff */
        /* <DEDUP_REMOVED lines=24> */
.L_x_15490:
[----:B------:R-:W-:Y:S01]  /*edb0*/  SHF.L.U32 R6, R6, 0x1f, RZ ;  /* 0x0000001f06067819 */ /* 0x000fe200000006ff */
[----:B------:R-:W-:-:S04]  /*edc0*/  IMAD R7, R13, 0x8, R2 ;  /* 0x000000080d077824 */ /* 0x000fc800078e0202 */
[----:B------:R0:W1:Y:S01]  /*edd0*/  SYNCS.PHASECHK.TRANS64.TRYWAIT P1, [R7+URZ+0x16850], R6 ;  /* 0x01685006070075a7 */ /* 0x000062000802017f */
[----:B------:R-:W-:Y:S05]  /*ede0*/  @!P0 BRA `(.L_x_15491) ;  /* 0x0000000000048947 */ /* 0x000fea0003800000 */
[----:B------:R-:W-:Y:S01]  /*edf0*/  BPT.TRAP 0x1 ;  /* 0x000000040000795c */ /* 0x000fe20000300000 */
.L_x_15491:
[----:B-1----:R-:W-:Y:S05]  /*ee00*/  @P1 BRA `(.L_x_15489) ;  /* 0x0000000000081947 */ /* 0x002fea0003800000 */
[----:B------:R-:W1:Y:S02]  /*ee10*/  SYNCS.PHASECHK.TRANS64.TRYWAIT P1, [R7+URZ+0x16850], R6 ;  /* 0x01685006070075a7 */ /* 0x000e64000802017f */
[----:B-1----:R-:W-:Y:S05]  /*ee20*/  @!P1 BRA `(.L_x_15492) ;  /* 0x000000c400909947 */ /* 0x002fea0003800000 */
.L_x_15489:
        /* <DEDUP_REMOVED lines=8> */
[----:B------:R-:W-:-:S04]  /*eeb0*/  IMAD.MOV.U32 R7, RZ, RZ, 0x40000040 ;  /* 0x40000040ff077424 */ /* 0x000fc800078e00ff */
[----:B------:R-:W-:-:S04]  /*eec0*/  IMAD R6, R13, 0x400, R6 ;  /* 0x000004000d067824 */ /* 0x000fc800078e0206 */
[C---:B------:R-:W-:Y:S01]  /*eed0*/  VIADD R8, R6.reuse, 0x80 ;  /* 0x0000008006087836 */ /* 0x040fe20000000000 */
[----:B------:R-:W-:-:S13]  /*eee0*/  R2UR UR6, R6 ;  /* 0x00000000060672ca */ /* 0x000fda00000e0000 */
[----:B------:R-:W-:Y:S01]  /*eef0*/  HGMMA.64x64x16.F32 R88, R148, gdesc[UR4].tnspB, R88, gsb0 ;  /* 0x40e0000494587df0 */ /* 0x000fe20008000858 */
[----:B------:R-:W-:Y:S01]  /*ef00*/  R2UR UR6, R8 ;  /* 0x00000000080672ca */ /* 0x000fe200000e0000 */
[----:B------:R-:W-:Y:S01]  /*ef10*/  VIADD R8, R6, 0x100 ;  /* 0x0000010006087836 */ /* 0x000fe20000000000 */
[----:B------:R-:W-:Y:S02]  /*ef20*/  R2UR UR7, R9 ;  /* 0x00000000090772ca */ /* 0x000fe400000e0000 */
[----:B------:R-:W-:Y:S01]  /*ef30*/  MOV R9, 0x40000040 ;  /* 0x4000004000097802 */ /* 0x000fe20000000f00 */
        /* <DEDUP_REMOVED lines=30> */
[----:B------:R-:W-:Y:S01]  /*f120*/  VIADD R6, R6, 0x380 ;  /* 0x0000038006067836 */ /* 0x000fe20000000000 */
[----:B------:R-:W-:Y:S01]  /*f130*/  MOV R9, 0x40000040 ;  /* 0x4000004000097802 */ /* 0x000fe20000000f00 */
[----:B------:R-:W-:Y:S02]  /*f140*/  WARPGROUP.DEPBAR.LE gsb0, 0x0 ;  /* 0x00008000000079c5 */ /* 0x000fe40000010000 */
[----:B------:R-:W-:-:S08]  /*f150*/  WARPGROUP.ARRIVE ;  /* 0x00000000000079c5 */ /* 0x000fd00000000000 */
        /* <DEDUP_REMOVED lines=17> */
.L_x_15493:
[----:B------:R-:W1:Y:S01]  /*f270*/  S2R R121, SR_CgaCtaId ;  /* 0x0000000000797919 */ /* 0x000e620000008800 */
[----:B------:R-:W-:Y:S01]  /*f280*/  FMUL.FTZ R120, R24, UR4 ;  /* 0x0000000418787c20 */ /* 0x000fe20008410000 */
[----:B------:R-:W-:Y:S01]  /*f290*/  FMUL.FTZ R122, R25, UR4 ;  /* 0x00000004197a7c20 */ /* 0x000fe20008410000 */
[----:B------:R-:W-:Y:S01]  /*f2a0*/  FMUL.FTZ R145, R26, UR4 ;  /* 0x000000041a917c20 */ /* 0x000fe20008410000 */
[----:B------:R-:W-:Y:S01]  /*f2b0*/  FMUL.FTZ R26, R28, UR4 ;  /* 0x000000041c1a7c20 */ /* 0x000fe20008410000 */
[----:B------:R-:W-:Y:S01]  /*f2c0*/  LEA R7, R22, R2, 0x3 ;  /* 0x0000000216077211 */ /* 0x000fe200078e18ff */
[----:B------:R-:W-:Y:S01]  /*f2d0*/  FMUL.FTZ R29, R29, UR4 ;  /* 0x000000041d1d7c20 */ /* 0x000fe20008410000 */
[----:B------:R-:W2:Y:S01]  /*f2e0*/  MUFU.TANH R120, R120 ;  /* 0x0000007800787308 */ /* 0x000ea20000002400 */
[----:B0-----:R-:W-:Y:S01]  /*f2f0*/  FMUL.FTZ R6, R31, UR4 ;  /* 0x000000041f067c20 */ /* 0x001fe20008410000 */
[----:B------:R-:W-:Y:S01]  /*f300*/  FMUL.FTZ R31, R32, UR4 ;  /* 0x00000004201f7c20 */ /* 0x000fe20008410000 */
[----:B------:R-:W-:-:S02]  /*f310*/  VIADD R7, R7, 0x16840 ;  /* 0x0001684007077836 */ /* 0x000fc40000000000 */
        /* <DEDUP_REMOVED lines=21> */
[----:B-1----:R-:W-:Y:S01]  /*f470*/  PRMT R7, R121, 0x654, R7 ;  /* 0x0000065479077816 */ /* 0x002fe20000000007 */
[----:B------:R-:W-:Y:S01]  /*f480*/  FMUL.FTZ R65, R68, UR4 ;  /* 0x0000000444417c20 */ /* 0x000fe20008410000 */
[----:B------:R-:W-:Y:S01]  /*f490*/  FMUL.FTZ R68, R69, UR4 ;  /* 0x0000000445447c20 */ /* 0x000fe20008410000 */
[----:B------:R-:W-:Y:S01]  /*f4a0*/  FMUL.FTZ R72, R72, UR4 ;  /* 0x0000000448487c20 */ /* 0x000fe20008410000 */
[----:B------:R2:W-:Y:S01]  /*f4b0*/  SYNCS.ARRIVE.TRANS64.RED.A1T0 RZ, [R7+URZ], RZ ;  /* 0x000000ff07ff79a7 */ /* 0x0005e2000810043f */
[----:B------:R-:W-:Y:S01]  /*f4c0*/  FMUL.FTZ R69, R73, UR4 ;  /* 0x0000000449457c20 */ /* 0x000fe20008410000 */
[----:B------:R-:W-:Y:S01]  /*f4d0*/  FMUL.FTZ R73, R76, UR4 ;  /* 0x000000044c497c20 */ /* 0x000fe20008410000 */
[----:B------:R-:W1:Y:S01]  /*f4e0*/  MUFU.TANH R31, R31 ;  /* 0x0000001f001f7308 */ /* 0x000e620000002400 */
[----:B------:R-:W-:Y:S01]  /*f4f0*/  FMUL.FTZ R76, R77, UR4 ;  /* 0x000000044d4c7c20 */ /* 0x000fe20008410000 */
[----:B------:R-:W-:Y:S01]  /*f500*/  FMUL.FTZ R77, R80, UR4 ;  /* 0x00000004504d7c20 */ /* 0x000fe20008410000 */
[----:B------:R-:W-:Y:S01]  /*f510*/  FMUL.FTZ R80, R81, UR4 ;  /* 0x0000000451507c20 */ /* 0x000fe20008410000 */
[----:B------:R-:W-:Y:S01]  /*f520*/  FMUL.FTZ R81, R84, UR4 ;  /* 0x0000000454517c20 */ /* 0x000fe20008410000 */
[----:B--2---:R-:W-:Y:S01]  /*f530*/  FMNMX.FTZ R7, R120, R11, !PT ;  /* 0x0000000b78077209 */ /* 0x004fe20007810000 */
[----:B------:R-:W-:Y:S01]  /*f540*/  FMUL.FTZ R84, R85, UR4 ;  /* 0x0000000455547c20 */ /* 0x000fe20008410000 */
[----:B------:R-:W-:Y:S01]  /*f550*/  FMUL.FTZ R149, R27, UR4 ;  /* 0x000000041b957c20 */ /* 0x000fe20008410000 */
[----:B------:R-:W2:Y:S01]  /*f560*/  MUFU.TANH R33, R33 ;  /* 0x0000002100217308 */ /* 0x000ea20000002400 */
[----:B0-----:R-:W-:Y:S01]  /*f570*/  FMNMX.FTZ R7, R122, R7, !PT ;  /* 0x000000077a077209 */ /* 0x001fe20007810000 */
[----:B------:R-:W-:Y:S01]  /*f580*/  FMUL.FTZ R151, R30, UR4 ;  /* 0x000000041e977c20 */ /* 0x000fe20008410000 */
[----:B------:R-:W-:Y:S01]  /*f590*/  FMUL.FTZ R8, R34, UR4 ;  /* 0x0000000422087c20 */ /* 0x000fe20008410000 */
[----:B------:R-:W-:Y:S01]  /*f5a0*/  FMUL.FTZ R48, R38, UR4 ;  /* 0x0000000426307c20 */ /* 0x000fe20008410000 */
[----:B---3--:R-:W-:Y:S01]  /*f5b0*/  FMNMX.FTZ R24, R26, R7, !PT ;  /* 0x000000071a187209 */ /* 0x008fe20007810000 */
[----:B------:R-:W-:Y:S01]  /*f5c0*/  FMUL.FTZ R147, R39, UR4 ;  /* 0x0000000427937c20 */ /* 0x000fe20008410000 */
[----:B------:R-:W-:Y:S01]  /*f5d0*/  FMUL.FTZ R27, R42, UR4 ;  /* 0x000000042a1b7c20 */ /* 0x000fe20008410000 */
[----:B------:R-:W0:Y:S01]  /*f5e0*/  MUFU.TANH R35, R35 ;  /* 0x0000002300237308 */ /* 0x000e220000002400 */
[----:B----4-:R-:W-:Y:S01]  /*f5f0*/  FMNMX.FTZ R24, R29, R24, !PT ;  /* 0x000000181d187209 */ /* 0x010fe20007810000 */
[----:B------:R-:W-:Y:S01]  /*f600*/  FMUL.FTZ R141, R43, UR4 ;  /* 0x000000042b8d7c20 */ /* 0x000fe20008410000 */
[----:B------:R-:W-:Y:S01]  /*f610*/  FMUL.FTZ R44, R46, UR4 ;  /* 0x000000042e2c7c20 */ /* 0x000fe20008410000 */
[----:B------:R-:W-:Y:S01]  /*f620*/  FMUL.FTZ R143, R47, UR4 ;  /* 0x000000042f8f7c20 */ /* 0x000fe20008410000 */
[----:B-1----:R-:W-:Y:S01]  /*f630*/  FMNMX.FTZ R24, R31, R24, !PT ;  /* 0x000000181f187209 */ /* 0x002fe20007810000 */
        /* <DEDUP_REMOVED lines=144> */
[----:B0-----:R-:W-:Y:S02]  /*ff40*/  FMNMX.FTZ R25, R25, R24, !PT ;  /* 0x0000001819197209 */ /* 0x001fe40007810000 */
[----:B------:R-:W0:Y:S03]  /*ff50*/  LDC R24, c[0x0][0x988] ;  /* 0x00026200ff187b82 */ /* 0x000e260000000800 */
[----:B------:R-:W-:Y:S01]  /*ff60*/  FADD.FTZ R10, -R25, R10 ;  /* 0x0000000a190a7221 */ /* 0x000fe20000010100 */
[-C--:B0-----:R-:W-:Y:S01]  /*ff70*/  FMUL.FTZ R39, R7, R24.reuse ;  /* 0x0000001807277220 */ /* 0x081fe20000410000 */
[-C--:B------:R-:W-:Y:S02]  /*ff80*/  FMUL.FTZ R11, R11, R24.reuse ;  /* 0x000000180b0b7220 */ /* 0x080fe40000410000 */
[-C--:B------:R-:W-:Y:S01]  /*ff90*/  FMUL.FTZ R10, R10, R24.reuse ;  /* 0x000000180a0a7220 */ /* 0x080fe20000410000 */
[-CC-:B------:R-:W-:Y:S01]  /*ffa0*/  FFMA.FTZ R134, R57, R24.reuse, -R39.reuse ;  /* 0x0000001839867223 */ /* 0x180fe20000010827 */
[-C--:B------:R-:W-:Y:S01]  /*ffb0*/  FMUL.FTZ R57, R25, R24.reuse ;  /* 0x0000001819397220 */ /* 0x080fe20000410000 */
[-CC-:B------:R-:W-:Y:S01]  /*ffc0*/  FFMA.FTZ R148, R120, R24.reuse, -R39.reuse ;  /* 0x0000001878947223 */ /* 0x180fe20000010827 */
[-CC-:B------:R-:W-:Y:S01]  /*ffd0*/  FFMA.FTZ R132, R56, R24.reuse, -R39.reuse ;  /* 0x0000001838847223 */ /* 0x180fe20000010827 */
[-C--:B------:R-:W-:Y:S01]  /*ffe0*/  FFMA.FTZ R43, R122, R24.reuse, -R39 ;  /* 0x000000187a2b7223 */ /* 0x080fe20000010827 */
[-CC-:B------:R-:W-:Y:S01]  /*fff0*/  FFMA.FTZ R56, R145, R24.reuse, -R57.reuse ;  /* 0x0000001891387223 */ /* 0x180fe20000010839 */
[-CC-:B------:R-:W-:Y:S01]  /*10000*/  FFMA.FTZ R149, R149, R24.reuse, -R57.reuse ;  /* 0x0000001895957223 */ /* 0x180fe20000010839 */
[-CC-:B------:R-:W-:Y:S01]  /*10010*/  FFMA.FTZ R145, R9, R24.reuse, -R57.reuse ;  /* 0x0000001809917223 */ /* 0x180fe20000010839 */
[----:B------:R-:W-:Y:S01]  /*10020*/  MUFU.EX2 R11, R11 ;  /* 0x0000000b000b7308 */ /* 0x000fe20000000800 */
[-C--:B------:R-:W-:Y:S01]  /*10030*/  FFMA.FTZ R9, R54, R24.reuse, -R57 ;  /* 0x0000001836097223 */ /* 0x080fe20000010839 */
[-CC-:B------:R-:W-:Y:S01]  /*10040*/  FFMA.FTZ R150, R26, R24.reuse, -R39.reuse ;  /* 0x000000181a967223 */ /* 0x180fe20000010827 */
[-CC-:B------:R-:W-:Y:S01]  /*10050*/  FFMA.FTZ R53, R53, R24.reuse, -R39.reuse ;  /* 0x0000001835357223 */ /* 0x180fe20000010827 */
[-CC-:B------:R-:W-:Y:S01]  /*10060*/  FFMA.FTZ R47, R37, R24.reuse, -R39.reuse ;  /* 0x00000018252f7223 */ /* 0x180fe20000010827 */
[-C--:B------:R-:W-:Y:S01]  /*10070*/  FFMA.FTZ R138, R52, R24.reuse, -R39 ;  /* 0x00000018348a7223 */ /* 0x080fe20000010827 */
[-C--:B------:R-:W-:Y:S01]  /*10080*/  FFMA.FTZ R151, R151, R24.reuse, -R57 ;  /* 0x0000001897977223 */ /* 0x080fe20000010839 */
        /* <DEDUP_REMOVED lines=27> */
[-C--:B------:R-:W-:Y:S01]  /*10240*/  FFMA.FTZ R122, R84, R24.reuse, -R39 ;  /* 0x00000018547a7223 */ /* 0x080fe20000010827 */
[-CC-:B------:R-:W-:Y:S01]  /*10250*/  FFMA.FTZ R50, R8, R24.reuse, -R57.reuse ;  /* 0x0000001808327223 */ /* 0x180fe20000010839 */
[----:B0-----:R-:W-:Y:S01]  /*10260*/  FFMA.FTZ R3, R11, R3, R148 ;  /* 0x000000030b037223 */ /* 0x001fe20000010094 */
        /* <DEDUP_REMOVED lines=8> */
[-CC-:B------:R-:W-:Y:S01]  /*102f0*/  FFMA.FTZ R42, R42, R24.reuse, -R57.reuse ;  /* 0x000000182a2a7223 */ /* 0x180fe20000010839 */
[-CC-:B------:R-:W-:Y:S01]  /*10300*/  FFMA.FTZ R137, R137, R24.reuse, -R57.reuse ;  /* 0x0000001889897223 */ /* 0x180fe20000010839 */
[-C--:B------:R-:W-:Y:S01]  /*10310*/  FFMA.FTZ R40, R40, R24.reuse, -R57 ;  /* 0x0000001828287223 */ /* 0x080fe20000010839 */
[----:B------:R1:W-:Y:S01]  /*10320*/  MUFU.EX2 R39, R53 ;  /* 0x0000003500277308 */ /* 0x0003e20000000800 */
        /* <DEDUP_REMOVED lines=8> */
[-CC-:B-1----:R-:W-:Y:S01]  /*103b0*/  FFMA.FTZ R53, R6, R24.reuse, -R57.reuse ;  /* 0x0000001806357223 */ /* 0x182fe20000010839 */
[-CC-:B------:R-:W-:Y:S01]  /*103c0*/  FFMA.FTZ R6, R55, R24.reuse, -R57.reuse ;  /* 0x0000001837067223 */ /* 0x180fe20000010839 */
[----:B0-----:R-:W-:Y:S01]  /*103d0*/  FADD.FTZ R55, R149, R0 ;  /* 0x0000000095377221 */ /* 0x001fe20000010000 */
        /* <DEDUP_REMOVED lines=129> */
.L_x_15494:
[----:B------:R-:W0:Y:S01]  /*10bf0*/  S2R R55, SR_CgaCtaId ;  /* 0x0000000000377919 */ /* 0x000e220000008800 */
[----:B------:R-:W-:Y:S01]  /*10c00*/  IMAD R13, R13, 0x8, R2 ;  /* 0x000000080d0d7824 */ /* 0x000fe200078e0202 */
[----:B------:R-:W-:Y:S01]  /*10c10*/  ISETP.GT.AND P1, PT, R12, RZ, PT ;  /* 0x000000ff0c00720c */ /* 0x000fe20003f24270 */
[----:B------:R-:W-:Y:S01]  /*10c20*/  FMUL.FTZ R88, R88, R11 ;  /* 0x0000000b58587220 */ /* 0x000fe20000410000 */
[----:B------:R-:W-:Y:S01]  /*10c30*/  F2FP.F16.F32.PACK_AB R123, R6, R123 ;  /* 0x0000007b067b723e */ /* 0x000fe200000000ff */
[----:B------:R-:W-:Y:S02]  /*10c40*/  VIADD R13, R13, 0x16860 ;  /* 0x000168600d0d7836 */ /* 0x000fe40000000000 */
        /* <DEDUP_REMOVED lines=26> */
[----:B0-----:R-:W-:Y:S01]  /*10df0*/  PRMT R13, R55, 0x654, R13 ;  /* 0x00000654370d7816 */ /* 0x001fe2000000000d */
[-C--:B------:R-:W-:Y:S01]  /*10e00*/  FMUL.FTZ R111, R111, R10.reuse ;  /* 0x0000000a6f6f7220 */ /* 0x080fe20000410000 */
[-C--:B------:R-:W-:Y:S01]  /*10e10*/  FMUL.FTZ R114, R114, R10.reuse ;  /* 0x0000000a72727220 */ /* 0x080fe20000410000 */
[-C--:B------:R-:W-:Y:S01]  /*10e20*/  FMUL.FTZ R115, R115, R10.reuse ;  /* 0x0000000a73737220 */ /* 0x080fe20000410000 */
[----:B------:R0:W-:Y:S01]  /*10e30*/  SYNCS.ARRIVE.TRANS64.RED.A1T0 RZ, [R13+URZ], RZ ;  /* 0x000000ff0dff79a7 */ /* 0x0001e2000810043f */
[-C--:B------:R-:W-:Y:S01]  /*10e40*/  FMUL.FTZ R118, R118, R10.reuse ;  /* 0x0000000a76767220 */ /* 0x080fe20000410000 */
[----:B------:R-:W-:Y:S01]  /*10e50*/  FMUL.FTZ R119, R119, R10 ;  /* 0x0000000a77777220 */ /* 0x000fe20000410000 */
        /* <DEDUP_REMOVED lines=35> */
[----:B0-----:R-:W-:Y:S01]  /*11090*/  MOV R13, R22 ;  /* 0x00000016000d7202 */ /* 0x001fe20000000f00 */
[----:B------:R-:W-:Y:S06]  /*110a0*/  @P1 BRA `(.L_x_15495) ;  /* 0xffffffd800381947 */ /* 0x000fec000383ffff */
.L_x_15483:
[----:B------:R-:W-:Y:S05]  /*110b0*/  WARPSYNC.ALL ;  /* 0x0000000000007948 */ /* 0x000fea0003800000 */
[----:B------:R-:W-:Y:S06]  /*110c0*/  BAR.ARV 0x8, 0x200 ;  /* 0x0208000000007b1d */ /* 0x000fec0000002000 */
[----:B------:R-:W-:Y:S05]  /*110d0*/  @!P0 BRA `(.L_x_15496) ;  /* 0x0000000000048947 */ /* 0x000fea0003800000 */
[----:B------:R-:W-:Y:S01]  /*110e0*/  BPT.TRAP 0x1 ;  /* 0x000000040000795c */ /* 0x000fe20000300000 */
.L_x_15496:
[----:B------:R-:W-:Y:S01]  /*110f0*/  IMAD R11, R22, 0x8, R2 ;  /* 0x00000008160b7824 */ /* 0x000fe200078e0202 */
[----:B------:R-:W-:-:S04]  /*11100*/  SHF.L.U32 R4, R154, 0x1f, RZ ;  /* 0x0000001f9a047819 */ /* 0x000fc800000006ff */
[----:B------:R0:W1:Y:S01]  /*11110*/  SYNCS.PHASECHK.TRANS64.TRYWAIT P1, [R11+URZ+0x16850], R4 ;  /* 0x016850040b0075a7 */ /* 0x000062000802017f */
[----:B------:R-:W-:Y:S05]  /*11120*/  @!P0 BRA `(.L_x_15497) ;  /* 0x0000000000048947 */ /* 0x000fea0003800000 */
[----:B------:R-:W-:Y:S01]  /*11130*/  BPT.TRAP 0x1 ;  /* 0x000000040000795c */ /* 0x000fe20000300000 */
.L_x_15497:
[----:B------:R-:W-:-:S05]  /*11140*/  VIADD R2, R2, 0x400 ;  /* 0x0000040002027836 */ /* 0x000fca0000000000 */
[----:B------:R-:W-:-:S04]  /*11150*/  SHF.R.U32.HI R2, RZ, 0x4, R2 ;  /* 0x00000004ff027819 */ /* 0x000fc80000011602 */
[----:B------:R-:W-:Y:S01]  /*11160*/  LOP3.LUT R5, R2, 0x3fff, RZ, 0xc0, !PT ;  /* 0x00003fff02057812 */ /* 0x000fe200078ec0ff */
[----:B-1----:R-:W-:Y:S06]  /*11170*/  @P1 BRA `(.L_x_15498) ;  /* 0x0000000000081947 */ /* 0x002fec0003800000 */
[----:B------:R-:W1:Y:S02]  /*11180*/  SYNCS.PHASECHK.TRANS64.TRYWAIT P1, [R11+URZ+0x16850], R4 ;  /* 0x016850040b0075a7 */ /* 0x000e64000802017f */
[----:B-1----:R-:W-:Y:S05]  /*11190*/  @!P1 BRA `(.L_x_15499) ;  /* 0x000000a000c89947 */ /* 0x002fea0003800000 */
.L_x_15498:
[----:B01----:R-:W-:Y:S01]  /*111a0*/  IMAD R4, R22, 0x400, R5 ;  /* 0x0000040016047824 */ /* 0x003fe200078e0205 */
[----:B------:R-:W-:Y:S01]  /*111b0*/  MOV R5, 0x40000040 ;  /* 0x4000004000057802 */ /* 0x000fe20000000f00 */
[----:B------:R-:W-:Y:S05]  /*111c0*/  WARPSYNC.ALL ;  /* 0x0000000000007948 */ /* 0x000fea0003800000 */
[C---:B------:R-:W-:Y:S01]  /*111d0*/  R2UR UR6, R4.reuse ;  /* 0x00000000040672ca */ /* 0x040fe200000e0000 */
[----:B------:R-:W-:Y:S01]  /*111e0*/  WARPGROUP.ARRIVE ;  /* 0x00000000000079c5 */ /* 0x000fe20000000000 */
[----:B------:R-:W-:Y:S01]  /*111f0*/  R2UR UR7, R5 ;  /* 0x00000000050772ca */ /* 0x000fe200000e0000 */
[----:B------:R-:W-:Y:S01]  /*11200*/  VIADD R8, R4, 0x80 ;  /* 0x0000008004087836 */ /* 0x000fe20000000000 */
[----:B------:R-:W0:Y:S01]  /*11210*/  SHFL.BFLY PT, R2, R3, 0x2, 0x1f ;  /* 0x0c401f0003027f89 */ /* 0x000e2200000e0000 */
[----:B------:R-:W-:Y:S01]  /*11220*/  IMAD.MOV.U32 R9, RZ, RZ, 0x40000040 ;  /* 0x40000040ff097424 */ /* 0x000fe200078e00ff */
[----:B------:R-:W-:Y:S01]  /*11230*/  MOV R6, RZ ;  /* 0x000000ff00067202 */ /* 0x000fe20000000f00 */
[----:B------:R-:W-:-:S08]  /*11240*/  IMAD.MOV.U32 R5, RZ, RZ, 0x40000040 ;  /* 0x40000040ff057424 */ /* 0x000fd000078e00ff */
[----:B------:R-:W-:Y:S01]  /*11250*/  HGMMA.64x64x16.F32 R88, R148, gdesc[UR4].tnspB, R88, gsb0 ;  /* 0x40e0000494587df0 */ /* 0x000fe20008000858 */
[----:B------:R-:W-:Y:S01]  /*11260*/  R2UR UR6, R8 ;  /* 0x00000000080672ca */ /* 0x000fe200000e0000 */
[----:B------:R-:W-:Y:S01]  /*11270*/  VIADD R8, R4, 0x100 ;  /* 0x0000010004087836 */ /* 0x000fe20000000000 */
[----:B------:R-:W-:Y:S02]  /*11280*/  R2UR UR7, R9 ;  /* 0x00000000090772ca */ /* 0x000fe400000e0000 */
[----:B------:R-:W-:Y:S01]  /*11290*/  MOV R9, 0x40000040 ;  /* 0x4000004000097802 */ /* 0x000fe20000000f00 */
        /* <DEDUP_REMOVED lines=35> */
[----:B------:R-:W-:Y:S02]  /*114d0*/  R2UR UR7, R9 ;  /* 0x00000000090772ca */ /* 0x000fe400000e0000 */
[----:B------:R-:W0:Y:S02]  /*114e0*/  SHFL.BFLY PT, R9, R0, 0x2, 0x1f ;  /* 0x0c401f0000097f89 */ /* 0x000e2400000e0000 */
[----:B0-----:R-:W-:Y:S01]  /*114f0*/  FADD.FTZ R9, R9, R0 ;  /* 0x0000000009097221 */ /* 0x001fe20000010000 */
        /* <DEDUP_REMOVED lines=29> */
.L_x_15500:
[----:B------:R-:W2:Y:S01]  /*116d0*/  LDL.LU R7, [R1+0x54] ;  /* 0x0000540001077983 */ /* 0x000ea20000300800 */
[----:B------:R-:W-:Y:S01]  /*116e0*/  VIADD R2, R11, 0x16860 ;  /* 0x000168600b027836 */ /* 0x000fe20000000000 */
[----:B------:R-:W1:Y:S01]  /*116f0*/  S2R R5, SR_CgaCtaId ;  /* 0x0000000000057919 */ /* 0x000e620000008800 */
[----:B------:R-:W-:Y:S01]  /*11700*/  IADD3 R22, R22, 0x1, RZ ;  /* 0x0000000116167810 */ /* 0x000fe20007ffe0ff */
[-C--:B------:R-:W-:Y:S01]  /*11710*/  FMUL.FTZ R27, R88, R4.reuse ;  /* 0x00000004581b7220 */ /* 0x080fe20000410000 */
[-C--:B------:R-:W-:Y:S02]  /*11720*/  FMUL.FTZ R12, R89, R4.reuse ;  /* 0x00000004590c7220 */ /* 0x080fe40000410000 */
[----:B------:R-:W-:Y:S01]  /*11730*/  ISETP.NE.AND P0, PT, R22, 0x2, PT ;  /* 0x000000021600780c */ /* 0x000fe20003f05270 */
[-C--:B------:R-:W-:Y:S01]  /*11740*/  FMUL.FTZ R25, R92, R4.reuse ;  /* 0x000000045c197220 */ /* 0x080fe20000410000 */
[-C--:B------:R-:W-:Y:S01]  /*11750*/  FMUL.FTZ R14, R93, R4.reuse ;  /* 0x000000045d0e7220 */ /* 0x080fe20000410000 */
[----:B------:R-:W-:Y:S01]  /*11760*/  FMUL.FTZ R96, R96, R4 ;  /* 0x0000000460607220 */ /* 0x000fe20000410000 */
[----:B-1----:R-:W-:-:S04]  /*11770*/  PRMT R2, R5, 0x654, R2 ;  /* 0x0000065405027816 */ /* 0x002fc80000000002 */
[----:B------:R1:W-:Y:S01]  /*11780*/  SYNCS.ARRIVE.TRANS64.RED.A1T0 RZ, [R2+URZ], RZ ;  /* 0x000000ff02ff79a7 */ /* 0x0003e2000810043f */
        /* <DEDUP_REMOVED lines=33> */
.L_x_15430:
[----:B-1----:R-:W0:Y:S01]  /*119a0*/  S2R R2, SR_TID.X ;  /* 0x0000000000027919 */ /* 0x002e220000002100 */
[----:B------:R-:W-:Y:S05]  /*119b0*/  WARPSYNC.ALL ;  /* 0x0000000000007948 */ /* 0x000fea0003800000 */
[----:B0-----:R-:W-:-:S05]  /*119c0*/  VIADD R38, R2, 0xffffff80 ;  /* 0xffffff8002267836 */ /* 0x001fca0000000000 */
[----:B------:R-:W-:-:S04]  /*119d0*/  SHF.R.S32.HI R42, RZ, 0x1f, R38 ;  /* 0x0000001fff2a7819 */ /* 0x000fc80000011426 */
[----:B------:R-:W-:-:S04]  /*119e0*/  LEA.HI R42, R42, R38, RZ, 0x3 ;  /* 0x000000262a2a7211 */ /* 0x000fc800078f18ff */
[----:B------:R-:W-:-:S05]  /*119f0*/  LOP3.LUT R42, R42, 0xfffffff8, RZ, 0xc0, !PT ;  /* 0xfffffff82a2a7812 */ /* 0x000fca00078ec0ff */
[----:B------:R-:W-:-:S05]  /*11a00*/  IMAD.IADD R42, R38, 0x1, -R42 ;  /* 0x00000001262a7824 */ /* 0x000fca00078e0a2a */
[----:B------:R-:W-:-:S04]  /*11a10*/  SHF.L.U32 R29, R42, 0x3, RZ ;  /* 0x000000032a1d7819 */ /* 0x000fc800000006ff */
[----:B------:R-:W-:Y:S01]  /*11a20*/  SHF.R.S32.HI R28, RZ, 0x1f, R29 ;  /* 0x0000001fff1c7819 */ /* 0x000fe2000001141d */
        /* <DEDUP_REMOVED lines=8> */
[----:B------:R-:W2:Y:S01]  /*11ab0*/  LDL R4, [R1+0x68] ;  /* 0x0000680001047983 */ /* 0x000ea20000100800 */
[----:B------:R-:W3:Y:S01]  /*11ac0*/  S2R R5, SR_SWINHI ;  /* 0x0000000000057919 */ /* 0x000ee20000002f00 */
[----:B------:R-:W-:Y:S05]  /*11ad0*/  WARPSYNC.ALL ;  /* 0x0000000000007948 */ /* 0x000fea0003800000 */
[----:B------:R-:W4:Y:S01]  /*11ae0*/  LDL.LU R41, [R1+0x48] ;  /* 0x0000480001297983 */ /* 0x000f220000300800 */
[----:B------:R-:W-:Y:S01]  /*11af0*/  F2FP.F16.F32.PACK_AB R12, R12, R27 ;  /* 0x0000001b0c0c723e */ /* 0x000fe200000000ff */
[----:B------:R-:W-:Y:S01]  /*11b00*/  ULDC.64 UR4, c[0x0][0xc00] ;  /* 0x0003000000047ab9 */ /* 0x000fe20000000a00 */
[----:B------:R-:W-:Y:S01]  /*11b10*/  F2FP.F16.F32.PACK_AB R13, R13, R90 ;  /* 0x0000005a0d0d723e */ /* 0x000fe200000000ff */
[----:B------:R-:W4:Y:S01]  /*11b20*/  LDL.LU R40, [R1+0x4c] ;  /* 0x00004c0001287983 */ /* 0x000f220000300800 */
[----:B------:R-:W-:Y:S01]  /*11b30*/  F2FP.F16.F32.PACK_AB R14, R14, R25 ;  /* 0x000000190e0e723e */ /* 0x000fe200000000ff */
[----:B-1----:R-:W1:Y:S01]  /*11b40*/  LDC R32, c[0x0][0xbe8] ;  /* 0x0002fa00ff207b82 */ /* 0x002e620000000800 */
[----:B------:R-:W-:Y:S01]  /*11b50*/  F2FP.F16.F32.PACK_AB R15, R15, R94 ;  /* 0x0000005e0f0f723e */ /* 0x000fe200000000ff */
[----:B------:R-:W4:Y:S01]  /*11b60*/  LDL R36, [R1+0x3c] ;  /* 0x00003c0001247983 */ /* 0x000f220000100800 */
[----:B------:R-:W-:-:S03]  /*11b70*/  MOV R30, RZ ;  /* 0x000000ff001e7202 */ /* 0x000fc60000000f00 */
[----:B------:R-:W4:Y:S01]  /*11b80*/  LDL R44, [R1+0x24] ;  /* 0x00002400012c7983 */ /* 0x000f220000100800 */
[----:B------:R-:W-:Y:S02]  /*11b90*/  MOV R20, R2 ;  /* 0x0000000200147202 */ /* 0x000fe40000000f00 */
[----:B---3--:R-:W-:Y:S01]  /*11ba0*/  MOV R21, R5 ;  /* 0x0000000500157202 */ /* 0x008fe20000000f00 */
[----:B------:R-:W-:Y:S02]  /*11bb0*/  BAR.SYNC.DEFER_BLOCKING 0x1, 0x180 ;  /* 0x0046000000007b1d */ /* 0x000fe40000010000 */
[----:B--2---:R-:W-:-:S03]  /*11bc0*/  IMAD.WIDE R10, R4, 0x2, R20 ;  /* 0x00000002040a7825 */ /* 0x004fc600078e0214 */
[C---:B------:R-:W-:Y:S02]  /*11bd0*/  IADD3 R31, P2, R10.reuse, 0x20, RZ ;  /* 0x000000200a1f7810 */ /* 0x040fe40007f5e0ff */
[C---:B------:R-:W-:Y:S02]  /*11be0*/  LOP3.LUT R9, R10.reuse, 0x380, RZ, 0xc0, !PT ;  /* 0x000003800a097812 */ /* 0x040fe400078ec0ff */
[C---:B------:R-:W-:Y:S02]  /*11bf0*/  IADD3 R39, P0, R10.reuse, 0x60, RZ ;  /* 0x000000600a277810 */ /* 0x040fe40007f1e0ff */
[----:B----4-:R-:W-:Y:S02]  /*11c00*/  IADD3 R37, P1, R10, 0x40, RZ ;  /* 0x000000400a257810 */ /* 0x010fe40007f3e0ff */
        /* <DEDUP_REMOVED lines=16> */
[----:B------:R-:W-:Y:S01]  /*11d10*/  MOV R26, R4 ;  /* 0x00000004001a7202 */ /* 0x000fe20000000f00 */
[----:B------:R2:W-:Y:S01]  /*11d20*/  STSM.16.M88.4 [R10], R12 ;  /* 0x0000000c0a007844 */ /* 0x0005e20000000200 */
[----:B------:R-:W-:Y:S02]  /*11d30*/  ISETP.NE.U32.AND P0, PT, RZ, UR4, PT ;  /* 0x00000004ff007c0c */ /* 0x000fe4000bf05070 */
[----:B------:R-:W-:Y:S02]  /*11d40*/  IADD3 R24, P1, R41, UR4, RZ ;  /* 0x0000000429187c10 */ /* 0x000fe4000ff3e0ff */
[----:B------:R-:W-:-:S02]  /*11d50*/  MOV R31, R8 ;  /* 0x00000008001f7202 */ /* 0x000fc40000000f00 */
[----:B------:R-:W-:Y:S02]  /*11d60*/  F2FP.F16.F32.PACK_AB R4, R97, R96 ;  /* 0x000000606104723e */ /* 0x000fe400000000ff */
[----:B------:R-:W-:Y:S02]  /*11d70*/  F2FP.F16.F32.PACK_AB R5, R99, R98 ;  /* 0x000000626305723e */ /* 0x000fe400000000ff */
[----:B------:R-:W-:Y:S02]  /*11d80*/  F2FP.F16.F32.PACK_AB R6, R101, R100 ;  /* 0x000000646506723e */ /* 0x000fe400000000ff */
[----:B------:R-:W-:Y:S02]  /*11d90*/  F2FP.F16.F32.PACK_AB R7, R103, R102 ;  /* 0x000000666707723e */ /* 0x000fe400000000ff */
[----:B------:R-:W-:Y:S02]  /*11da0*/  F2FP.F16.F32.PACK_AB R8, R105, R104 ;  /* 0x000000686908723e */ /* 0x000fe400000000ff */
[----:B------:R-:W-:-:S02]  /*11db0*/  F2FP.F16.F32.PACK_AB R9, R107, R106 ;  /* 0x0000006a6b09723e */ /* 0x000fc400000000ff */
[----:B--2---:R-:W-:Y:S02]  /*11dc0*/  F2FP.F16.F32.PACK_AB R10, R109, R108 ;  /* 0x0000006c6d0a723e */ /* 0x004fe400000000ff */
[----:B------:R-:W-:Y:S02]  /*11dd0*/  F2FP.F16.F32.PACK_AB R11, R111, R110 ;  /* 0x0000006e6f0b723e */ /* 0x000fe400000000ff */
[----:B------:R-:W-:Y:S02]  /*11de0*/  F2FP.F16.F32.PACK_AB R12, R113, R112 ;  /* 0x00000070710c723e */ /* 0x000fe400000000ff */
[----:B------:R-:W-:Y:S02]  /*11df0*/  F2FP.F16.F32.PACK_AB R13, R115, R114 ;  /* 0x00000072730d723e */ /* 0x000fe400000000ff */
[----:B------:R-:W-:Y:S02]  /*11e00*/  F2FP.F16.F32.PACK_AB R14, R117, R116 ;  /* 0x00000074750e723e */ /* 0x000fe400000000ff */
[----:B------:R-:W-:-:S02]  /*11e10*/  F2FP.F16.F32.PACK_AB R15, R119, R118 ;  /* 0x00000076770f723e */ /* 0x000fc400000000ff */
        /* <DEDUP_REMOVED lines=9> */
[----:B--2---:R-:W-:Y:S01]  /*11eb0*/  @P1 IADD3 R4, P3, R41, UR4, RZ ;  /* 0x0000000429041c10 */ /* 0x004fe2000ff7e0ff */
[----:B------:R-:W-:-:S02]  /*11ec0*/  ULDC UR4, c[0x0][0xa88] ;  /* 0x0002a20000047ab9 */ /* 0x000fc40000000800 */
[----:B---3--:R-:W-:Y:S01]  /*11ed0*/  IMAD.U32 R9, RZ, RZ, UR4 ;  /* 0x00000004ff097e24 */ /* 0x008fe2000f8e00ff */
[----:B------:R-:W-:Y:S01]  /*11ee0*/  @P1 IADD3.X R5, R40, UR5, RZ, P3, !PT ;  /* 0x0000000528051c10 */ /* 0x000fe20009ffe4ff */
[----:B------:R2:W5:Y:S04]  /*11ef0*/  @P0 LDG.E R30, desc[UR40][R24.64] ;  /* 0x00000028181e0981 */ /* 0x000568000c1e1900 */
        /* <DEDUP_REMOVED lines=10> */
.L_x_15503:
[----:B------:R-:W2:Y:S01]  /*11fa0*/  LDL.LU R10, [R1+0x58] ;  /* 0x00005800010a7983 */ /* 0x000ea20000300800 */
[----:B-1----:R-:W-:Y:S01]  /*11fb0*/  @P2 IMAD.HI.U32 R4, R15, R6, RZ ;  /* 0x000000060f042227 */ /* 0x002fe200078e00ff */
[----:B------:R-:W-:Y:S02]  /*11fc0*/  ULDC.64 UR4, c[0x0][0xb90] ;  /* 0x0002e40000047ab9 */ /* 0x000fe40000000a00 */
[----:B------:R-:W4:Y:S04]  /*11fd0*/  LDL.LU R8, [R1+0x50] ;  /* 0x0000500001087983 */ /* 0x000f280000300800 */
[----:B------:R-:W4:Y:S01]  /*11fe0*/  LDL.LU R45, [R1+0x40] ;  /* 0x00004000012d7983 */ /* 0x000f220000300800 */
[----:B-----5:R-:W-:Y:S02]  /*11ff0*/  SHF.R.S32.HI R31, RZ, 0x1f, R30 ;  /* 0x0000001fff1f7819 */ /* 0x020fe4000001141e */
[----:B------:R-:W-:Y:S01]  /*12000*/  MOV R7, R15 ;  /* 0x0000000f00077202 */ /* 0x000fe20000000f00 */
[----:B------:R-:W4:Y:S01]  /*12010*/  LDL R14, [R1+0x64] ;  /* 0x00006400010e7983 */ /* 0x000f220000100800 */
[----:B---3--:R-:W-:-:S05]  /*12020*/  @P2 SHF.R.U32.HI R7, RZ, R37, R4 ;  /* 0x00000025ff072219 */ /* 0x008fca0000011604 */
[----:B------:R-:W-:Y:S01]  /*12030*/  IMAD.MOV R13, RZ, RZ, -R7 ;  /* 0x000000ffff0d7224 */ /* 0x000fe200078e0a07 */
[--C-:B------:R-:W-:Y:S02]  /*12040*/  SHF.R.S32.HI R43, RZ, 0x1f, R38.reuse ;  /* 0x0000001fff2b7819 */ /* 0x100fe40000011426 */
[----:B------:R-:W-:Y:S02]  /*12050*/  SHF.R.S32.HI R12, RZ, 0x1f, R38 ;  /* 0x0000001fff0c7819 */ /* 0x000fe40000011426 */
[-C--:B------:R-:W-:Y:S02]  /*12060*/  LEA.HI R43, R43, R38.reuse, RZ, 0x3 ;  /* 0x000000262b2b7211 */ /* 0x080fe400078f18ff */
[----:B------:R-:W-:Y:S02]  /*12070*/  LEA.HI R12, R12, R38, RZ, 0x7 ;  /* 0x000000260c0c7211 */ /* 0x000fe400078f38ff */
[----:B------:R-:W-:Y:S02]  /*12080*/  SHF.R.S32.HI R43, RZ, 0x3, R43 ;  /* 0x00000003ff2b7819 */ /* 0x000fe4000001142b */
[----:B------:R-:W-:-:S05]  /*12090*/  LOP3.LUT R12, R12, 0xffffff80, RZ, 0xc0, !PT ;  /* 0xffffff800c0c7812 */ /* 0x000fca00078ec0ff */
[----:B------:R-:W-:Y:S01]  /*120a0*/  IMAD.IADD R12, R38, 0x1, -R12 ;  /* 0x00000001260c7824 */ /* 0x000fe200078e0a0c */
[----:B--2---:R-:W-:Y:S02]  /*120b0*/  SEL R40, R10, RZ, !P0 ;  /* 0x000000ff0a287207 */ /* 0x004fe40004000000 */
[----:B----4-:R-:W-:Y:S02]  /*120c0*/  SEL R39, R8, RZ, !P0 ;  /* 0x000000ff08277207 */ /* 0x010fe40004000000 */
[----:B------:R-:W-:Y:S01]  /*120d0*/  SHF.R.S32.HI R41, RZ, 0x1f, R45 ;  /* 0x0000001fff297819 */ /* 0x000fe2000001142d */
[----:B------:R-:W-:-:S04]  /*120e0*/  IMAD.WIDE.U32 R4, R45, UR4, R30 ;  /* 0x000000042d047c25 */ /* 0x000fc8000f8e001e */
[----:B------:R-:W-:-:S04]  /*120f0*/  IMAD R6, R41, UR4, RZ ;  /* 0x0000000429067c24 */ /* 0x000fc8000f8e02ff */
[----:B------:R-:W-:Y:S01]  /*12100*/  IMAD R11, R45, UR5, R6 ;  /* 0x000000052d0b7c24 */ /* 0x000fe2000f8e0206 */
[----:B------:R-:W-:-:S03]  /*12110*/  ULDC.64 UR4, c[0x0][0xb98] ;  /* 0x0002e60000047ab9 */ /* 0x000fc60000000a00 */
[----:B------:R-:W-:Y:S02]  /*12120*/  IMAD.IADD R5, R5, 0x1, R11 ;  /* 0x0000000105057824 */ /* 0x000fe400078e020b */
        /* <DEDUP_REMOVED lines=16> */
[----:B------:R-:W-:Y:S01]  /*12230*/  SHFL.IDX PT, R6, R8, RZ, 0x1c1f ;  /* 0x001c1fff08067589 */ /* 0x000fe200000e0000 */
[----:B------:R-:W-:Y:S01]  /*12240*/  LEA R5, R43, R29, 0x6 ;  /* 0x0000001d2b057211 */ /* 0x000fe200078e30ff */
[----:B------:R-:W-:Y:S01]  /*12250*/  IMAD.IADD R11, R14, 0x1, R44 ;  /* 0x000000010e0b7824 */ /* 0x000fe200078e022c */
[----:B------:R-:W-:Y:S01]  /*12260*/  ULDC.64 UR4, c[0x0][0xaa0] ;  /* 0x0002a80000047ab9 */ /* 0x000fe20000000a00 */
[----:B------:R-:W1:Y:S02]  /*12270*/  SHFL.IDX PT, R7, R10, RZ, 0x1c1f ;  /* 0x001c1fff0a077589 */ /* 0x000e6400000e0000 */
[----:B------:R-:W-:Y:S02]  /*12280*/  IMAD.WIDE R4, R5, 0x2, R20 ;  /* 0x0000000205047825 */ /* 0x000fe400078e0214 */
[----:B------:R2:W-:Y:S01]  /*12290*/  SHFL.IDX PT, R36, R8, 0x1, 0x1c1f ;  /* 0x003c1f0008247f89 */ /* 0x0005e200000e0000 */
[----:B------:R-:W-:-:S03]  /*122a0*/  LOP3.LUT P0, RZ, R12, 0x3, RZ, 0xc0, !PT ;  /* 0x000000030cff7812 */ /* 0x000fc6000780c0ff */
[----:B------:R-:W3:Y:S01]  /*122b0*/  SHFL.IDX PT, R37, R10, 0x1, 0x1c1f ;  /* 0x003c1f000a257f89 */ /* 0x000ee200000e0000 */
[----:B------:R-:W-:Y:S01]  /*122c0*/  IMAD R20, R9, R32, RZ ;  /* 0x0000002009147224 */ /* 0x000fe200078e02ff */
[----:B------:R-:W4:Y:S01]  /*122d0*/  @P2 LDC R21, c[0x0][0xbec] ;  /* 0x0002fb00ff152b82 */ /* 0x000f220000000800 */
[C---:B------:R-:W-:Y:S01]  /*122e0*/  VIADD R9, R11.reuse, 0x8 ;  /* 0x000000080b097836 */ /* 0x040fe20000000000 */
[C---:B------:R-:W-:Y:S02]  /*122f0*/  IADD3 R13, P3, R4.reuse, 0x1800, RZ ;  /* 0x00001800040d7810 */ /* 0x040fe40007f7e0ff */
[----:B------:R-:W-:Y:S02]  /*12300*/  IADD3 R25, P4, R4, 0x3000, RZ ;  /* 0x0000300004197810 */ /* 0x000fe40007f9e0ff */
[-C--:B------:R-:W-:Y:S02]  /*12310*/  ISETP.GE.OR P1, PT, R11, R20.reuse, P0 ;  /* 0x000000140b00720c */ /* 0x080fe40000726670 */
[----:B------:R-:W-:-:S02]  /*12320*/  ISETP.GE.OR P0, PT, R9, R20, P0 ;  /* 0x000000140900720c */ /* 0x000fc40000706670 */
[----:B------:R-:W-:Y:S02]  /*12330*/  LOP3.LUT R9, R4, 0x380, RZ, 0xc0, !PT ;  /* 0x0000038004097812 */ /* 0x000fe400078ec0ff */
[----:B------:R-:W-:Y:S02]  /*12340*/  LOP3.LUT R12, R13, 0x380, RZ, 0xc0, !PT ;  /* 0x000003800d0c7812 */ /* 0x000fe400078ec0ff */
[----:B------:R-:W-:Y:S02]  /*12350*/  LOP3.LUT R24, R25, 0x380, RZ, 0xc0, !PT ;  /* 0x0000038019187812 */ /* 0x000fe400078ec0ff */
[----:B------:R-:W-:Y:S02]  /*12360*/  SHF.R.U64 R9, R9, 0x3, RZ ;  /* 0x0000000309097819 */ /* 0x000fe400000012ff */
[----:B------:R-:W-:Y:S02]  /*12370*/  SHF.R.U64 R12, R12, 0x3, RZ ;  /* 0x000000030c0c7819 */ /* 0x000fe400000012ff */
[----:B------:R-:W-:-:S02]  /*12380*/  SHF.R.U64 R24, R24, 0x3, RZ ;  /* 0x0000000318187819 */ /* 0x000fc400000012ff */
[----:B--2---:R-:W-:Y:S01]  /*12390*/  LOP3.LUT R8, R9, R4, RZ, 0x3c, !PT ;  /* 0x0000000409087212 */ /* 0x004fe200078e3cff */
[--C-:B------:R-:W-:Y:S01]  /*123a0*/  IMAD.MOV.U32 R9, RZ, RZ, R5.reuse ;  /* 0x000000ffff097224 */ /* 0x100fe200078e0005 */
[----:B------:R-:W-:Y:S02]  /*123b0*/  LOP3.LUT R12, R12, R13, RZ, 0x3c, !PT ;  /* 0x0000000d0c0c7212 */ /* 0x000fe400078e3cff */
[----:B------:R-:W-:Y:S01]  /*123c0*/  LOP3.LUT R24, R24, R25, RZ, 0x3c, !PT ;  /* 0x0000001918187212 */ /* 0x000fe200078e3cff */
[----:B------:R-:W-:Y:S01]  /*123d0*/  IMAD.X R25, RZ, RZ, R5, P4 ;  /* 0x000000ffff197224 */ /* 0x000fe200020e0605 */
[----:B------:R-:W-:Y:S01]  /*123e0*/  IADD3.X R13, RZ, R5, RZ, P3, !PT ;  /* 0x00000005ff0d7210 */ /* 0x000fe20001ffe4ff */
[----:B-1----:R-:W-:Y:S04]  /*123f0*/  @!P1 ST.E desc[UR40][R6.64], R3 ;  /* 0x0000000306009985 */ /* 0x002fe8000c101928 */
[----:B---3--:R1:W-:Y:S04]  /*12400*/  @!P0 ST.E desc[UR40][R36.64], R0 ;  /* 0x0000000024008985 */ /* 0x0083e8000c101928 */
[----:B------:R-:W2:Y:S04]  /*12410*/  LD.E.128 R8, desc[UR40][R8.64] ;  /* 0x0000002808087980 */ /* 0x000ea8000c101d00 */
[----:B------:R-:W3:Y:S04]  /*12420*/  LD.E.128 R12, desc[UR40][R12.64] ;  /* 0x000000280c0c7980 */ /* 0x000ee8000c101d00 */
[----:B------:R-:W3:Y:S01]  /*12430*/  LD.E.128 R24, desc[UR40][R24.64] ;  /* 0x0000002818187980 */ /* 0x000ee2000c101d00 */
[----:B------:R-:W-:Y:S01]  /*12440*/  IADD3 R38, P0, R4, 0x4800, RZ ;  /* 0x0000480004267810 */ /* 0x000fe20007f1e0ff */
[----:B-1----:R-:W1:Y:S03]  /*12450*/  @P2 LDC R37, c[0x0][0xbf0] ;  /* 0x0002fc00ff252b82 */ /* 0x002e660000000800 */
[----:B------:R-:W-:-:S04]  /*12460*/  LOP3.LUT R4, R38, 0x380, RZ, 0xc0, !PT ;  /* 0x0000038026047812 */ /* 0x000fc800078ec0ff */
[----:B------:R-:W-:-:S04]  /*12470*/  SHF.R.U64 R3, R4, 0x3, RZ ;  /* 0x0000000304037819 */ /* 0x000fc800000012ff */
[----:B------:R-:W-:Y:S01]  /*12480*/  LOP3.LUT R4, R3, R38, RZ, 0x3c, !PT ;  /* 0x0000002603047212 */ /* 0x000fe200078e3cff */
[----:B------:R-:W-:-:S04]  /*12490*/  IMAD R3, R31, UR4, RZ ;  /* 0x000000041f037c24 */ /* 0x000fc8000f8e02ff */
        /* <DEDUP_REMOVED lines=10> */
[----:B----4-:R-:W-:-:S04]  /*12540*/  @P2 IMAD.HI.U32 R0, R36, R21, RZ ;  /* 0x0000001524002227 */ /* 0x010fc800078e00ff */
[----:B------:R-:W-:Y:S02]  /*12550*/  IMAD.IADD R31, R31, 0x1, R3 ;  /* 0x000000011f1f7824 */ /* 0x000fe400078e0203 */
[----:B------:R-:W-:Y:S01]  /*12560*/  IMAD.MOV.U32 R3, RZ, RZ, R36 ;  /* 0x000000ffff037224 */ /* 0x000fe200078e0024 */
[----:B-1----:R-:W-:Y:S01]  /*12570*/  @P2 SHF.R.U32.HI R3, RZ, R37, R0 ;  /* 0x00000025ff032219 */ /* 0x002fe20000011600 */
[----:B------:R-:W-:Y:S02]  /*12580*/  IMAD R21, R40, UR4, RZ ;  /* 0x0000000428157c24 */ /* 0x000fe4000f8e02ff */
[----:B------:R-:W-:Y:S01]  /*12590*/  IMAD.WIDE.U32 R30, R39, UR4, R30 ;  /* 0x00000004271e7c25 */ /* 0x000fe2000f8e001e */
[----:B------:R-:W-:Y:S02]  /*125a0*/  SHF.R.S32.HI R0, RZ, 0x1f, R3 ;  /* 0x0000001fff007819 */ /* 0x000fe40000011403 */
[----:B------:R-:W-:Y:S01]  /*125b0*/  IADD3 R37, -R3, RZ, RZ ;  /* 0x000000ff03257210 */ /* 0x000fe20007ffe1ff */
[----:B------:R-:W-:Y:S01]  /*125c0*/  IMAD R21, R39, UR5, R21 ;  /* 0x0000000527157c24 */ /* 0x000fe2000f8e0215 */
[----:B------:R-:W-:-:S02]  /*125d0*/  ULDC.64 UR4, c[0x0][0xae0] ;  /* 0x0002b80000047ab9 */ /* 0x000fc40000000a00 */
[----:B------:R-:W-:Y:S02]  /*125e0*/  IMAD R0, R0, UR4, RZ ;  /* 0x0000000400007c24 */ /* 0x000fe4000f8e02ff */
[----:B------:R-:W-:Y:S02]  /*125f0*/  IMAD.IADD R31, R31, 0x1, R21 ;  /* 0x000000011f1f7824 */ /* 0x000fe400078e0215 */
        /* <DEDUP_REMOVED lines=10> */
[----:B------:R-:W-:Y:S01]  /*126a0*/  IMAD.X R5, RZ, RZ, R5, P0 ;  /* 0x000000ffff057224 */ /* 0x000fe200000e0605 */
[C---:B------:R-:W-:Y:S01]  /*126b0*/  LEA R32, P0, R30.reuse, UR4, 0x1 ;  /* 0x000000041e207c11 */ /* 0x040fe2000f8008ff */
[----:B------:R-:W-:Y:S01]  /*126c0*/  IMAD.IADD R3, R31, 0x1, R3 ;  /* 0x000000011f037824 */ /* 0x000fe200078e0203 */
[----:B------:R-:W-:Y:S01]  /*126d0*/  ULDC UR4, c[0x0][0xac8] ;  /* 0x0002b20000047ab9 */ /* 0x000fe20000000800 */
[----:B------:R-:W-:Y:S02]  /*126e0*/  IADD3 R41, R43, R44, RZ ;  /* 0x0000002c2b297210 */ /* 0x000fe40007ffe0ff */
[----:B------:R-:W5:Y:S01]  /*126f0*/  LD.E.128 R4, desc[UR40][R4.64] ;  /* 0x0000002804047980 */ /* 0x000f62000c101d00 */
[----:B------:R-:W-:-:S03]  /*12700*/  LEA.HI.X R40, R30, UR5, R3, 0x1, P0 ;  /* 0x000000051e287c11 */ /* 0x000fc600080f0c03 */
[----:B------:R-:W1:Y:S01]  /*12710*/  SHFL.IDX PT, R30, R32, RZ, 0x181f ;  /* 0x00181fff201e7589 */ /* 0x000e6200000e0000 */
[----:B------:R-:W-:-:S03]  /*12720*/  ISETP.GE.AND P0, PT, R29, UR4, PT ;  /* 0x000000041d007c0c */ /* 0x000fc6000bf06270 */
[----:B------:R-:W-:Y:S04]  /*12730*/  SHFL.IDX PT, R36, R32, 0x1, 0x181f ;  /* 0x00381f0020247f89 */ /* 0x000fe800000e0000 */
[----:B------:R-:W4:Y:S04]  /*12740*/  SHFL.IDX PT, R31, R40, RZ, 0x181f ;  /* 0x00181fff281f7589 */ /* 0x000f2800000e0000 */
[----:B------:R-:W0:Y:S01]  /*12750*/  SHFL.IDX PT, R38, R32, 0x2, 0x181f ;  /* 0x00581f0020267f89 */ /* 0x000e2200000e0000 */
[----:B------:R-:W-:-:S03]  /*12760*/  VIADD R3, R41, 0x30 ;  /* 0x0000003029037836 */ /* 0x000fc60000000000 */
[----:B------:R-:W0:Y:S01]  /*12770*/  SHFL.IDX PT, R37, R40, 0x1, 0x181f ;  /* 0x00381f0028257f89 */ /* 0x000e2200000e0000 */
[CC--:B------:R-:W-:Y:S01]  /*12780*/  ISETP.GE.OR P3, PT, R41.reuse, R20.reuse, P0 ;  /* 0x000000142900720c */ /* 0x0c0fe20000766670 */
[----:B------:R-:W-:Y:S02]  /*12790*/  VIADD R21, R41, 0x60 ;  /* 0x0000006029157836 */ /* 0x000fe40000000000 */
[----:B------:R-:W0:Y:S01]  /*127a0*/  SHFL.IDX PT, R39, R40, 0x2, 0x181f ;  /* 0x00581f0028277f89 */ /* 0x000e2200000e0000 */
[----:B------:R1:W-:Y:S06]  /*127b0*/  MEMBAR.ALL.CTA ;  /* 0x0000000000007992 */ /* 0x0003ec0000008000 */
[----:B-1----:R-:W1:Y:S01]  /*127c0*/  FENCE.VIEW.ASYNC.S ;  /* 0x00000000000073c6 */ /* 0x002e620000000000 */
[----:B------:R-:W-:-:S02]  /*127d0*/  ISETP.GE.OR P2, PT, R3, R20, P0 ;  /* 0x000000140300720c */ /* 0x000fc40000746670 */
[----:B------:R-:W-:Y:S01]  /*127e0*/  ISETP.GE.OR P1, PT, R21, R20, P0 ;  /* 0x000000141500720c */ /* 0x000fe20000726670 */
[----:B------:R-:W-:Y:S01]  /*127f0*/  VIADD R0, R2, 0x16820 ;  /* 0x0001682002007836 */ /* 0x000fe20000000000 */
[----:B------:R-:W-:-:S04]  /*12800*/  @!P3 LEA R30, P5, R29, R30, 0x1 ;  /* 0x0000001e1d1eb211 */ /* 0x000fc800078a08ff */
[----:B----4-:R-:W-:-:S05]  /*12810*/  @!P3 LEA.HI.X R31, R29, R31, R28, 0x1, P5 ;  /* 0x0000001f1d1fb211 */ /* 0x010fca00028f0c1c */
[C---:B------:R-:W-:Y:S02]  /*12820*/  @!P2 LEA R36, P4, R29.reuse, R36, 0x1 ;  /* 0x000000241d24a211 */ /* 0x040fe400078808ff */
[C---:B0-----:R-:W-:Y:S02]  /*12830*/  @!P1 LEA R38, P5, R29.reuse, R38, 0x1 ;  /* 0x000000261d269211 */ /* 0x041fe400078a08ff */
[----:B------:R-:W-:Y:S02]  /*12840*/  PRMT R0, RZ, 0x654, R0 ;  /* 0x00000654ff007816 */ /* 0x000fe40000000000 */
[C-C-:B------:R-:W-:Y:S02]  /*12850*/  @!P2 LEA.HI.X R37, R29.reuse, R37, R28.reuse, 0x1, P4 ;  /* 0x000000251d25a211 */ /* 0x140fe400020f0c1c */
[----:B------:R-:W-:Y:S01]  /*12860*/  @!P1 LEA.HI.X R39, R29, R39, R28, 0x1, P5 ;  /* 0x000000271d279211 */ /* 0x000fe200028f0c1c */
[----:B-1----:R4:W-:Y:S01]  /*12870*/  SYNCS.ARRIVE.TRANS64.RED.A1T0 RZ, [R0+URZ], RZ ;  /* 0x000000ff00ff79a7 */ /* 0x0029e2000810043f */
[----:B------:R-:W-:-:S04]  /*12880*/  IADD3 R3, R41, 0x90, RZ ;  /* 0x0000009029037810 */ /* 0x000fc80007ffe0ff */
[----:B------:R-:W-:Y:S01]  /*12890*/  ISETP.GE.OR P0, PT, R3, R20, P0 ;  /* 0x000000140300720c */ /* 0x000fe20000706670 */
[----:B------:R-:W0:Y:S04]  /*128a0*/  SHFL.IDX PT, R32, R32, 0x3, 0x181f ;  /* 0x00781f0020207f89 */ /* 0x000e2800000e0000 */
[----:B------:R-:W1:Y:S04]  /*128b0*/  SHFL.IDX PT, R40, R40, 0x3, 0x181f ;  /* 0x00781f0028287f89 */ /* 0x000e6800000e0000 */
[----:B--2---:R4:W-:Y:S04]  /*128c0*/  @!P3 ST.E.128 desc[UR40][R30.64], R8 ;  /* 0x000000081e00b985 */ /* 0x0049e8000c101d28 */
[----:B---3--:R4:W-:Y:S04]  /*128d0*/  @!P2 ST.E.128 desc[UR40][R36.64], R12 ;  /* 0x0000000c2400a985 */ /* 0x0089e8000c101d28 */
[----:B------:R4:W-:Y:S01]  /*128e0*/  @!P1 ST.E.128 desc[UR40][R38.64], R24 ;  /* 0x0000001826009985 */ /* 0x0009e2000c101d28 */
[----:B01----:R-:W-:Y:S05]  /*128f0*/  @P0 BRA `(.L_x_15504) ;  /* 0x0000000800740947 */ /* 0x003fea0003800000 */
[----:B----4-:R-:W-:-:S04]  /*12900*/  LEA R8, P0, R29, R32, 0x1 ;  /* 0x000000201d087211 */ /* 0x010fc800078008ff */
[----:B------:R-:W-:-:S05]  /*12910*/  LEA.HI.X R9, R29, R40, R28, 0x1, P0 ;  /* 0x000000281d097211 */ /* 0x000fca00000f0c1c */
[----:B-----5:R2:W-:Y:S01]  /*12920*/  ST.E.128 desc[UR40][R8.64], R4 ;  /* 0x0000000408007985 */ /* 0x0205e2000c101d28 */
[----:B------:R-:W-:Y:S05]  /*12930*/  BRA `(.L_x_15504) ;  /* 0x0000000800647947 */ /* 0x000fea0003800000 */
.L_x_15502:
        /* <DEDUP_REMOVED lines=16> */
[----:B------:R-:W-:Y:S01]  /*12a40*/  IMAD.U32 R8, RZ, RZ, UR4 ;  /* 0x00000004ff087e24 */ /* 0x000fe2000f8e00ff */
        /* <DEDUP_REMOVED lines=11> */
[----:B--2---:R-:W-:-:S07]  /*12b00*/  IADD3 R8, -R3, R8, RZ ;  /* 0x0000000803087210 */ /* 0x004fce0007ffe1ff */
.L_x_15505:
        /* <DEDUP_REMOVED lines=11> */
[----:B-----5:R-:W-:Y:S01]  /*12bc0*/  IADD3 R10, R30, -0x80, R10 ;  /* 0xffffff801e0a7810 */ /* 0x020fe20007ffe00a */
        /* <DEDUP_REMOVED lines=36> */
.L_x_15507:
[----:B------:R-:W-:Y:S05]  /*12e10*/  BSYNC B1 ;  /* 0x0000000000017941 */ /* 0x000fea0003800000 */
.L_x_15506:
[----:B------:R-:W-:Y:S01]  /*12e20*/  SHF.R.S32.HI R26, RZ, 0x1f, R31 ;  /* 0x0000001fff1a7819 */ /* 0x000fe2000001141f */
[----:B------:R-:W-:Y:S01]  /*12e30*/  ULDC.64 UR4, c[0x0][0xaa0] ;  /* 0x0002a80000047ab9 */ /* 0x000fe20000000a00 */
[----:B------:R-:W-:Y:S01]  /*12e40*/  ULDC.64 UR6, c[0x0][0xa80] ;  /* 0x0002a00000067ab9 */ /* 0x000fe20000000a00 */
[----:B0-----:R-:W-:Y:S01]  /*12e50*/  IMAD R3, R11, UR4, RZ ;  /* 0x000000040b037c24 */ /* 0x001fe2000f8e02ff */
[----:B------:R-:W-:Y:S01]  /*12e60*/  LEA.HI R26, R26, R31, RZ, 0x3 ;  /* 0x0000001f1a1a7211 */ /* 0x000fe200078f18ff */
[----:B------:R-:W-:-:S03]  /*12e70*/  IMAD.WIDE.U32 R4, R0, UR4, RZ ;  /* 0x0000000400047c25 */ /* 0x000fc6000f8e00ff */
[----:B------:R-:W-:Y:S01]  /*12e80*/  SHF.R.S32.HI R26, RZ, 0x3, R26 ;  /* 0x00000003ff1a7819 */ /* 0x000fe2000001141a */
[----:B------:R-:W-:Y:S01]  /*12e90*/  IMAD R3, R0, UR5, R3 ;  /* 0x0000000500037c24 */ /* 0x000fe2000f8e0203 */
[----:B------:R-:W-:Y:S02]  /*12ea0*/  ULDC.64 UR4, c[0x0][0xae8] ;  /* 0x0002ba0000047ab9 */ /* 0x000fe40000000a00 */
[----:B------:R-:W-:Y:S02]  /*12eb0*/  IMAD R6, R12, UR4, RZ ;  /* 0x000000040c067c24 */ /* 0x000fe4000f8e02ff */
[----:B------:R-:W-:Y:S01]  /*12ec0*/  IMAD R0, R42, 0x30, R26 ;  /* 0x000000302a007824 */ /* 0x000fe200078e021a */
[----:B------:R-:W-:Y:S01]  /*12ed0*/  IADD3 R5, R5, R3, RZ ;  /* 0x0000000305057210 */ /* 0x000fe20007ffe0ff */
[----:B------:R-:W-:Y:S02]  /*12ee0*/  IMAD R7, R24, UR5, R6 ;  /* 0x0000000518077c24 */ /* 0x000fe4000f8e0206 */
[----:B-----5:R-:W-:-:S02]  /*12ef0*/  IMAD.IADD R9, R30, 0x1, R0 ;  /* 0x000000011e097824 */ /* 0x020fc400078e0200 */
[----:B------:R-:W-:Y:S01]  /*12f00*/  IMAD.WIDE.U32 R4, R24, UR4, R4 ;  /* 0x0000000418047c25 */ /* 0x000fe2000f8e0004 */
[----:B------:R-:W-:-:S03]  /*12f10*/  ULDC.64 UR4, c[0x0][0xaf0] ;  /* 0x0002bc0000047ab9 */ /* 0x000fc60000000a00 */
[----:B------:R-:W-:-:S04]  /*12f20*/  @P2 IMAD.HI.U32 R0, R9, R20, RZ ;  /* 0x0000001409002227 */ /* 0x000fc800078e00ff */
[----:B------:R-:W-:Y:S01]  /*12f30*/  IMAD.MOV.U32 R3, RZ, RZ, R9 ;  /* 0x000000ffff037224 */ /* 0x000fe200078e0009 */
[----:B------:R-:W-:Y:S01]  /*12f40*/  @P2 SHF.R.U32.HI R3, RZ, R27, R0 ;  /* 0x0000001bff032219 */ /* 0x000fe20000011600 */
[----:B------:R-:W-:Y:S02]  /*12f50*/  IMAD R6, R14, UR4, RZ ;  /* 0x000000040e067c24 */ /* 0x000fe4000f8e02ff */
[----:B------:R-:W-:Y:S01]  /*12f60*/  IMAD.IADD R5, R5, 0x1, R7 ;  /* 0x0000000105057824 */ /* 0x000fe200078e0207 */
[----:B------:R-:W-:Y:S01]  /*12f70*/  SHF.R.S32.HI R0, RZ, 0x1f, R3 ;  /* 0x0000001fff007819 */ /* 0x000fe20000011403 */
[----:B------:R-:W-:Y:S01]  /*12f80*/  IMAD R7, R13, UR5, R6 ;  /* 0x000000050d077c24 */ /* 0x000fe2000f8e0206 */
[----:B------:R-:W-:Y:S01]  /*12f90*/  IADD3 R6, -R3, RZ, RZ ;  /* 0x000000ff03067210 */ /* 0x000fe20007ffe1ff */
        /* <DEDUP_REMOVED lines=23> */
[----:B------:R-:W2:Y:S02]  /*13110*/  SHFL.IDX PT, R0, R20, RZ, 0x181f ;  /* 0x00181fff14007589 */ /* 0x000ea400000e0000 */
[C---:B------:R-:W-:Y:S01]  /*13120*/  ISETP.GE.OR P2, PT, R24.reuse, R21, P0 ;  /* 0x000000151800720c */ /* 0x040fe20000746670 */
[C---:B------:R-:W-:Y:S01]  /*13130*/  VIADD R8, R24.reuse, 0x30 ;  /* 0x0000003018087836 */ /* 0x040fe20000000000 */
[----:B------:R-:W3:Y:S01]  /*13140*/  SHFL.IDX PT, R5, R7, 0x1, 0x181f ;  /* 0x00381f0007057f89 */ /* 0x000ee200000e0000 */
[----:B------:R-:W-:-:S03]  /*13150*/  VIADD R10, R24, 0x60 ;  /* 0x00000060180a7836 */ /* 0x000fc60000000000 */
[----:B------:R-:W4:Y:S01]  /*13160*/  SHFL.IDX PT, R14, R7, 0x2, 0x181f ;  /* 0x00581f00070e7f89 */ /* 0x000f2200000e0000 */
[-C--:B------:R-:W-:Y:S02]  /*13170*/  ISETP.GE.OR P3, PT, R8, R21.reuse, P0 ;  /* 0x000000150800720c */ /* 0x080fe40000766670 */
[----:B------:R-:W-:Y:S01]  /*13180*/  ISETP.GE.OR P4, PT, R10, R21, P0 ;  /* 0x000000150a00720c */ /* 0x000fe20000786670 */
[----:B------:R-:W5:Y:S04]  /*13190*/  SHFL.IDX PT, R4, R20, 0x1, 0x181f ;  /* 0x00381f0014047f89 */ /* 0x000f6800000e0000 */
[----:B------:R-:W1:Y:S01]  /*131a0*/  SHFL.IDX PT, R6, R20, 0x2, 0x181f ;  /* 0x00581f0014067f89 */ /* 0x000e6200000e0000 */
        /* <DEDUP_REMOVED lines=13> */
.L_x_15687:
[----:B------:R-:W-:-:S05]  /*13280*/  VIADD R24, R24, 0x90 ;  /* 0x0000009018187836 */ /* 0x000fca0000000000 */
[----:B------:R-:W-:-:S13]  /*13290*/  ISETP.GE.OR P0, PT, R24, R21, P0 ;  /* 0x000000151800720c */ /* 0x000fda0000706670 */
[----:B---3--:R-:W-:-:S04]  /*132a0*/  @!P0 LEA R14, P1, R29, R14, 0x1 ;  /* 0x0000000e1d0e8211 */ /* 0x008fc800078208ff */
[----:B--2---:R-:W-:-:S05]  /*132b0*/  @!P0 LEA.HI.X R15, R29, R0, R28, 0x1, P1 ;  /* 0x000000001d0f8211 */ /* 0x004fca00008f0c1c */
[----:B------:R1:W-:Y:S04]  /*132c0*/  @!P0 ST.E.128 desc[UR40][R14.64], RZ ;  /* 0x000000ff0e008985 */ /* 0x0003e8000c101d28 */
.L_x_15504:
[----:B------:R-:W-:Y:S05]  /*132d0*/  BSYNC B0 ;  /* 0x0000000000007941 */ /* 0x000fea0003800000 */
.L_x_15501:
[----:B------:R-:W-:Y:S02]  /*132e0*/  ULDC UR4, c[0x0][0xc3c] ;  /* 0x00030f0000047ab9 */ /* 0x000fe40000000800 */
[----:B------:R-:W-:-:S13]  /*132f0*/  ISETP.GE.AND P0, PT, R35, UR4, PT ;  /* 0x0000000423007c0c */ /* 0x000fda000bf06270 */
[----:B------:R-:W-:Y:S05]  /*13300*/  @!P0 BRA `(.L_x_15509) ;  /* 0xfffffedc00448947 */ /* 0x000fea000383ffff */
[----:B------:R-:W-:Y:S05]  /*13310*/  BRA `(.L_x_15364) ;  /* 0x0000006c00387947 */ /* 0x000fea0003800000 */
.L_x_15362:
[----:B------:R-:W-:-:S08]  /*13320*/  NOP ;  /* 0x0000000000007918 */ /* 0x000fd00000000000 */
[----:B--2---:R-:W0:-:S00]  /*13330*/  USETMAXREG.DEALLOC.CTAPOOL 0x20 ;  /* 0x00000020000079c8 */ /* 0x004e0000080e0500 */
        /* <DEDUP_REMOVED lines=16> */
.L_x_15510:
        /* <DEDUP_REMOVED lines=42> */
.L_x_15516:
        /* <DEDUP_REMOVED lines=12> */
.L_x_15515:
[----:B------:R-:W-:Y:S05]  /*137a0*/  BSYNC B0 ;  /* 0x0000000000007941 */ /* 0x000fea0003800000 */
.L_x_15514:
        /* <DEDUP_REMOVED lines=20> */
[----:B------:R-:W-:Y:S01]  /*138f0*/  MOV R6, R9 ;  /* 0x0000000900067202 */ /* 0x000fe20000000f00 */
[----:B------:R-:W-:-:S07]  /*13900*/  IMAD.MOV.U32 R9, RZ, RZ, R3 ;  /* 0x000000ffff097224 */ /* 0x000fce00078e0003 */
.L_x_15512:
        /* <DEDUP_REMOVED lines=16> */
[----:B------:R-:W0:Y:S02]  /*13a10*/  F2I.FTZ.U32.TRUNC.NTZ R3, R12 ;  /* 0x0000000c00037305 */ /* 0x000e24000021f000 */
[----:B0-----:R-:W-:Y:S01]  /*13a20*/  IMAD.MOV R15, RZ, RZ, -R3 ;  /* 0x000000ffff0f7224 */ /* 0x001fe200078e0a03 */
[----:B------:R-:W-:Y:S06]  /*13a30*/  @!P0 BRA `(.L_x_15517) ;  /* 0x0000000000088947 */ /* 0x000fec0003800000 */
[----:B------:R-:W-:-:S05]  /*13a40*/  VIADD R11, R13, 0xffffffff ;  /* 0xffffffff0d0b7836 */ /* 0x000fca0000000000 */
[----:B------:R0:W1:Y:S02]  /*13a50*/  SHFL.IDX PT, R16, R6, R11, 0x1f ;  /* 0x00001f0b06107589 */ /* 0x00006400000e0000 */
.L_x_15517:
[----:B-1----:R-:W-:Y:S01]  /*13a60*/  IMAD R16, R16, UR5, R9 ;  /* 0x0000000510107c24 */ /* 0x002fe2000f8e0209 */
[----:B0-----:R-:W-:Y:S01]  /*13a70*/  IABS R6, R4 ;  /* 0x0000000400067213 */ /* 0x001fe20000000000 */
[----:B------:R-:W-:Y:S02]  /*13a80*/  IMAD R11, R15, R8, RZ ;  /* 0x000000080f0b7224 */ /* 0x000fe400078e02ff */
[----:B------:R-:W-:Y:S01]  /*13a90*/  IMAD.MOV.U32 R2, RZ, RZ, RZ ;  /* 0x000000ffff027224 */ /* 0x000fe200078e00ff */
[----:B------:R-:W-:Y:S02]  /*13aa0*/  IADD3 R9, -R16, UR6, RZ ;  /* 0x0000000610097c10 */ /* 0x000fe4000fffe1ff */
[----:B------:R-:W-:Y:S01]  /*13ab0*/  IADD3 R6, RZ, -R6, RZ ;  /* 0x80000006ff067210 */ /* 0x000fe20007ffe0ff */
        /* <DEDUP_REMOVED lines=19> */
[----:B------:R-:W-:-:S04]  /*13bf0*/  VIADDMNMX R7, R8, UR5, R7, PT ;  /* 0x0000000508077c46 */ /* 0x000fc8000b800107 */
[----:B------:R-:W-:-:S04]  /*13c00*/  IABS R8, R7 ;  /* 0x0000000700087213 */ /* 0x000fc80000000000 */
        /* <DEDUP_REMOVED lines=8> */
[----:B------:R-:W-:-:S03]  /*13c90*/  IABS R9, R4 ;  /* 0x0000000400097213 */ /* 0x000fc60000000000 */
        /* <DEDUP_REMOVED lines=19> */
.L_x_15513:
[----:B------:R-:W-:Y:S01]  /*13dd0*/  IMAD.MOV.U32 R17, RZ, RZ, RZ ;  /* 0x000000ffff117224 */ /* 0x000fe200078e00ff */
[----:B------:R-:W-:Y:S01]  /*13de0*/  MOV R18, RZ ;  /* 0x000000ff00127202 */ /* 0x000fe20000000f00 */
[----:B------:R-:W-:-:S07]  /*13df0*/  IMAD.U32 R16, RZ, RZ, UR6 ;  /* 0x00000006ff107e24 */ /* 0x000fce000f8e00ff */
.L_x_15518:
[----:B------:R-:W-:-:S13]  /*13e00*/  ISETP.NE.AND P0, PT, R5, RZ, PT ;  /* 0x000000ff0500720c */ /* 0x000fda0003f05270 */
[----:B------:R-:W0:Y:S01]  /*13e10*/  @!P0 S2R R3, SR_CgaCtaId ;  /* 0x0000000000038919 */ /* 0x000e220000008800 */
[----:B------:R-:W-:-:S04]  /*13e20*/  @!P0 MOV R0, 0x400 ;  /* 0x0000040000008802 */ /* 0x000fc80000000f00 */
[----:B0-----:R-:W-:-:S05]  /*13e30*/  @!P0 LEA R0, R3, R0, 0x18 ;  /* 0x0000000003008211 */ /* 0x001fca00078ec0ff */
[----:B------:R2:W-:Y:S01]  /*13e40*/  @!P0 STS.128 [R0+0x168d0], R16 ;  /* 0x0168d01000008388 */ /* 0x0005e20000000c00 */
[----:B------:R-:W-:Y:S06]  /*13e50*/  BAR.ARV 0x5, 0x200 ;  /* 0x0148000000007b1d */ /* 0x000fec0000002000 */
.L_x_15511:
[----:B------:R3:W-:Y:S01]  /*13e60*/  STL [R1+0x44], RZ ;  /* 0x000044ff01007387 */ /* 0x0007e20000100800 */
[----:B------:R-:W-:Y:S01]  /*13e70*/  ULDC UR4, c[0x0][0xc3c] ;  /* 0x00030f0000047ab9 */ /* 0x000fe20000000800 */
[----:B------:R-:W-:Y:S01]  /*13e80*/  IMAD.MOV.U32 R28, RZ, RZ, 0x1 ;  /* 0x00000001ff1c7424 */ /* 0x000fe200078e00ff */
[----:B-1----:R-:W-:Y:S01]  /*13e90*/  ISETP.GE.AND P0, PT, R19, UR4, PT ;  /* 0x0000000413007c0c */ /* 0x002fe2000bf06270 */
[----:B------:R-:W-:-:S12]  /*13ea0*/  IMAD.MOV.U32 R25, RZ, RZ, RZ ;  /* 0x000000ffff197224 */ /* 0x000fd800078e00ff */
[----:B---3--:R-:W-:Y:S05]  /*13eb0*/  @P0 BRA `(.L_x_15519) ;  /* 0x0000005c00740947 */ /* 0x008fea0003800000 */
[----:B------:R-:W3:Y:S01]  /*13ec0*/  LDL R6, [R1+0x30] ;  /* 0x0000300001067983 */ /* 0x000ee20000100800 */
[----:B------:R-:W2:Y:S01]  /*13ed0*/  S2R R7, SR_TID.X ;  /* 0x0000000000077919 */ /* 0x000ea20000002100 */
[----:B------:R-:W1:Y:S01]  /*13ee0*/  S2UR UR5, SR_CgaCtaId ;  /* 0x00000000000579c3 */ /* 0x000e620000008800 */
[----:B------:R-:W-:Y:S02]  /*13ef0*/  UMOV UR4, 0x400 ;  /* 0x0000040000047882 */ /* 0x000fe40000000000 */
[----:B-1----:R-:W-:Y:S01]  /*13f00*/  ULEA UR4, UR5, UR4, 0x18 ;  /* 0x0000000405047291 */ /* 0x002fe2000f8ec03f */
[C---:B--2---:R-:W-:Y:S01]  /*13f10*/  IMAD.SHL.U32 R0, R7.reuse, 0x8, RZ ;  /* 0x0000000807007824 */ /* 0x044fe200078e00ff */
[----:B------:R-:W-:-:S04]  /*13f20*/  LOP3.LUT R5, R7, 0x7f, RZ, 0xc0, !PT ;  /* 0x0000007f07057812 */ /* 0x000fc800078ec0ff */
[----:B0-----:R-:W-:Y:S02]  /*13f30*/  LOP3.LUT R2, R0, 0x1f8, RZ, 0xc0, !PT ;  /* 0x000001f800027812 */ /* 0x001fe400078ec0ff */
[----:B------:R-:W-:Y:S02]  /*13f40*/  SHF.L.U32 R3, R5, 0x3, RZ ;  /* 0x0000000305037819 */ /* 0x000fe400000006ff */
[----:B------:R-:W-:Y:S02]  /*13f50*/  LOP3.LUT R2, R2, 0x38, R7, 0x78, !PT ;  /* 0x0000003802027812 */ /* 0x000fe400078e7807 */
[----:B------:R-:W-:Y:S02]  /*13f60*/  MOV R22, UR4 ;  /* 0x0000000400167c02 */ /* 0x000fe40008000f00 */
[----:B------:R-:W-:Y:S01]  /*13f70*/  LOP3.LUT R4, R2, 0x200, R3, 0xf8, !PT ;  /* 0x0000020002047812 */ /* 0x000fe200078ef803 */
[----:B------:R-:W-:Y:S01]  /*13f80*/  IMAD.SHL.U32 R2, R7, 0x10, RZ ;  /* 0x0000001007027824 */ /* 0x000fe200078e00ff */
[----:B------:R-:W-:Y:S01]  /*13f90*/  SHF.R.U32.HI R3, RZ, 0x3, R5 ;  /* 0x00000003ff037819 */ /* 0x000fe20000011605 */
[----:B------:R-:W-:Y:S03]  /*13fa0*/  BSSY B8, `(.L_x_15519) ;  /* 0x00005ce000087945 */ /* 0x000fe60003800000 */
[----:B------:R-:W-:Y:S01]  /*13fb0*/  LOP3.LUT R2, R2, 0x70, RZ, 0xc0, !PT ;  /* 0x0000007002027812 */ /* 0x000fe200078ec0ff */
[----:B------:R-:W-:-:S02]  /*13fc0*/  IMAD.MOV.U32 R29, RZ, RZ, 0x1 ;  /* 0x00000001ff1d7424 */ /* 0x000fc400078e00ff */
[----:B------:R-:W-:Y:S01]  /*13fd0*/  IMAD.MOV.U32 R27, RZ, RZ, RZ ;  /* 0x000000ffff1b7224 */ /* 0x000fe200078e00ff */
[----:B------:R-:W-:Y:S01]  /*13fe0*/  LOP3.LUT R2, R3, R2, RZ, 0xfc, !PT ;  /* 0x0000000203027212 */ /* 0x000fe200078efcff */
[----:B------:R-:W-:Y:S02]  /*13ff0*/  IMAD.MOV.U32 R25, RZ, RZ, RZ ;  /* 0x000000ffff197224 */ /* 0x000fe400078e00ff */
[----:B------:R-:W-:Y:S01]  /*14000*/  IMAD.MOV.U32 R28, RZ, RZ, 0x1 ;  /* 0x00000001ff1c7424 */ /* 0x000fe200078e00ff */
[----:B------:R-:W-:Y:S01]  /*14010*/  ULDC.64 UR38, c[0x0][0x198] ;  /* 0x0000660000267ab9 */ /* 0x000fe20000000a00 */
[----:B------:R-:W-:Y:S01]  /*14020*/  ULDC UR36, c[0x0][0xc] ;  /* 0x0000030000247ab9 */ /* 0x000fe20000000800 */
[----:B---3--:R-:W-:-:S05]  /*14030*/  LOP3.LUT R0, R6, 0x2, RZ, 0xfc, !PT ;  /* 0x0000000206007812 */ /* 0x008fca00078efcff */
[----:B------:R0:W-:Y:S04]  /*14040*/  STL [R1+0x54], R0 ;  /* 0x0000540001007387 */ /* 0x0001e80000100800 */
[----:B------:R1:W-:Y:S01]  /*14050*/  STL [R1+0x44], RZ ;  /* 0x000044ff01007387 */ /* 0x0003e20000100800 */
[----:B0-----:R-:W-:-:S05]  /*14060*/  IMAD R0, R4, 0x2, R22 ;  /* 0x0000000204007824 */ /* 0x001fca00078e0216 */
[----:B------:R1:W-:Y:S02]  /*14070*/  STL [R1+0x24], R0 ;  /* 0x0000240001007387 */ /* 0x0003e40000100800 */
.L_x_15612:
        /* <DEDUP_REMOVED lines=11> */
[----:B-1----:R-:W-:Y:S01]  /*14130*/  SHF.R.S32.HI R0, RZ, 0x1f, R11 ;  /* 0x0000001fff007819 */ /* 0x002fe2000001140b */
[----:B------:R-:W-:-:S10]  /*14140*/  IMAD.SHL.U32 R23, R11, 0x4, RZ ;  /* 0x000000040b177824 */ /* 0x000fd400078e00ff */
[C---:B------:R-:W-:Y:S01]  /*14150*/  @P0 LEA R2, P1, R11.reuse, UR4, 0x2 ;  /* 0x000000040b020c11 */ /* 0x040fe2000f8210ff */
[----:B------:R-:W-:Y:S03]  /*14160*/  STL [R1+0x8], R11 ;  /* 0x0000080b01007387 */ /* 0x000fe60000100800 */
[C-C-:B------:R-:W-:Y:S01]  /*14170*/  @P0 LEA.HI.X R3, R11.reuse, UR5, R0.reuse, 0x2, P1 ;  /* 0x000000050b030c11 */ /* 0x140fe200088f1400 */
[----:B------:R-:W-:Y:S01]  /*14180*/  ULDC.64 UR4, c[0x0][0xa00] ;  /* 0x0002800000047ab9 */ /* 0x000fe20000000a00 */
[----:B------:R-:W-:Y:S01]  /*14190*/  SHF.L.U64.HI R24, R11, 0x2, R0 ;  /* 0x000000020b187819 */ /* 0x000fe20000010200 */
[----:B------:R0:W-:Y:S04]  /*141a0*/  STL [R1+0x3c], R0 ;  /* 0x00003c0001007387 */ /* 0x0001e80000100800 */
[----:B------:R1:W2:Y:S01]  /*141b0*/  @P0 LDG.E R10, desc[UR40][R2.64] ;  /* 0x00000028020a0981 */ /* 0x0002a2000c1e1900 */
        /* <DEDUP_REMOVED lines=10> */
[----:B---3--:R-:W3:Y:S01]  /*14260*/  @P0 LDG.E R6, desc[UR40][R2.64] ;  /* 0x0000002802060981 */ /* 0x008ee2000c1e1900 */
[----:B------:R-:W-:Y:S01]  /*14270*/  ULDC UR4, c[0x0][0x288] ;  /* 0x0000a20000047ab9 */ /* 0x000fe20000000800 */
[----:B------:R-:W-:Y:S02]  /*14280*/  IADD3.X R5, R24, UR7, RZ, P4, !PT ;  /* 0x0000000718057c10 */ /* 0x000fe4000a7fe4ff */
[----:B------:R-:W-:Y:S01]  /*14290*/  MOV R8, UR4 ;  /* 0x0000000400087c02 */ /* 0x000fe20008000f00 */
[----:B------:R-:W-:Y:S02]  /*142a0*/  ULDC.64 UR4, c[0x0][0x418] ;  /* 0x0001060000047ab9 */ /* 0x000fe40000000a00 */
        /* <DEDUP_REMOVED lines=16> */
[----:B------:R-:W-:Y:S01]  /*143b0*/  IMAD.MOV.U32 R9, RZ, RZ, R8 ;  /* 0x000000ffff097224 */ /* 0x000fe200078e0008 */
[----:B------:R-:W-:Y:S06]  /*143c0*/  @P2 BRA `(.L_x_15520) ;  /* 0x0000000000142947 */ /* 0x000fec0003800000 */
[----:B------:R-:W-:Y:S05]  /*143d0*/  @!P0 BRA `(.L_x_15520) ;  /* 0x0000000000108947 */ /* 0x000fea0003800000 */
[----:B0-----:R-:W2:Y:S04]  /*143e0*/  LDG.E R8, desc[UR40][R2.64] ;  /* 0x0000002802087981 */ /* 0x001ea8000c1e1900 */
[----:B------:R-:W2:Y:S02]  /*143f0*/  LDG.E R2, desc[UR40][R2.64+0x4] ;  /* 0x0000042802027981 */ /* 0x000ea4000c1e1900 */
[----:B--2---:R-:W-:-:S05]  /*14400*/  IADD3 R9, -R8, R2, RZ ;  /* 0x0000000208097210 */ /* 0x004fca0007ffe1ff */
[----:B------:R1:W-:Y:S02]  /*14410*/  STL [R1+0x38], R9 ;  /* 0x0000380901007387 */ /* 0x0003e40000100800 */
.L_x_15520:
        /* <DEDUP_REMOVED lines=10> */
.L_x_15521:
        /* <DEDUP_REMOVED lines=9> */
.L_x_15522:
        /* <DEDUP_REMOVED lines=10> */
[----:B------:R-:W-:-:S03]  /*145f0*/  IMAD.IADD R4, R7, 0x1, R6 ;  /* 0x0000000107047824 */ /* 0x000fc600078e0206 */
[----:B------:R-:W-:Y:S01]  /*14600*/  IADD3 R2, R2, 0xbf, RZ ;  /* 0x000000bf02027810 */ /* 0x000fe20007ffe0ff */
[C---:B------:R-:W-:Y:S01]  /*14610*/  VIADD R21, R4.reuse, 0x7f ;  /* 0x0000007f04157836 */ /* 0x040fe20000000000 */
[----:B------:R-:W-:Y:S01]  /*14620*/  IADD3 R20, R4, 0x80, -R9 ;  /* 0x0000008004147810 */ /* 0x000fe20007ffe809 */
[----:B------:R2:W-:Y:S02]  /*14630*/  STL [R1+0x18], R4 ;  /* 0x0000180401007387 */ /* 0x0005e40000100800 */
[----:B0-----:R-:W-:-:S05]  /*14640*/  @P0 IMAD.HI.U32 R3, R2, R3, RZ ;  /* 0x0000000302030227 */ /* 0x001fca00078e00ff */
[----:B---3--:R-:W-:Y:S02]  /*14650*/  @P0 SHF.R.U32.HI R2, RZ, R5, R3 ;  /* 0x00000005ff020219 */ /* 0x008fe40000011603 */
[----:B------:R-:W-:Y:S02]  /*14660*/  SHF.R.S32.HI R3, RZ, 0x1f, R21 ;  /* 0x0000001fff037819 */ /* 0x000fe40000011415 */
[----:B------:R-:W-:Y:S02]  /*14670*/  IADD3 R2, R20, R2, RZ ;  /* 0x0000000214027210 */ /* 0x000fe40007ffe0ff */
[----:B------:R-:W-:Y:S02]  /*14680*/  LEA.HI R21, R3, R21, RZ, 0x7 ;  /* 0x0000001503157211 */ /* 0x000fe400078f38ff */
[----:B------:R-:W-:Y:S02]  /*14690*/  SHF.R.S32.HI R3, RZ, 0x1f, R2 ;  /* 0x0000001fff037819 */ /* 0x000fe40000011402 */
[----:B------:R-:W-:-:S02]  /*146a0*/  SHF.R.S32.HI R21, RZ, 0x7, R21 ;  /* 0x00000007ff157819 */ /* 0x000fc40000011415 */
        /* <DEDUP_REMOVED lines=10> */
[----:B--2---:R-:W-:-:S04]  /*14750*/  @P0 SHF.R.S32.HI R4, RZ, 0x1f, R2 ;  /* 0x0000001fff040819 */ /* 0x004fc80000011402 */
        /* <DEDUP_REMOVED lines=13> */
.L_x_15690:
[----:B--2---:R-:W-:Y:S02]  /*14830*/  ISETP.NE.AND P0, PT, R14, RZ, PT ;  /* 0x000000ff0e00720c */ /* 0x004fe40003f05270 */
[----:B------:R-:W-:-:S11]  /*14840*/  PLOP3.LUT P6, PT, PT, PT, PT, 0x8, 0x0 ;  /* 0x000000000000781c */ /* 0x000fd60003fce170 */
[----:B------:R-:W-:Y:S05]  /*14850*/  @P0 BRA `(.L_x_15526) ;  /* 0x00000000000c0947 */ /* 0x000fea0003800000 */
[----:B------:R-:W-:-:S03]  /*14860*/  UMOV UR4, 0xffffffff ;  /* 0xffffffff00047882 */ /* 0x000fc60000000000 */
[----:B------:R-:W-:Y:S05]  /*14870*/  BRA.DIV UR4, `(.L_x_15527) ;  /* 0x0000007204587947 */ /* 0x000fea000b800000 */
[----:B------:R-:W-:-:S13]  /*14880*/  ELECT P6, URZ, PT ;  /* 0x00000000003f782f */ /* 0x000fda00038c0000 */
.L_x_15526:
        /* <DEDUP_REMOVED lines=9> */
.L_x_15693:
[----:B------:R-:W-:Y:S05]  /*14920*/  BSYNC B1 ;  /* 0x0000000000017941 */ /* 0x000fea0003800000 */
.L_x_15528:
[----:B------:R-:W-:Y:S04]  /*14930*/  BSSY B1, `(.L_x_15530) ;  /* 0x000004f000017945 */ /* 0x000fe80003800000 */
[----:B------:R-:W-:Y:S05]  /*14940*/  @!P6 BRA `(.L_x_15531) ;  /* 0x000000040034e947 */ /* 0x000fea0003800000 */
[----:B------:R-:W2:Y:S01]  /*14950*/  S2R R6, SR_TID.X ;  /* 0x0000000000067919 */ /* 0x000ea20000002100 */
[----:B0-----:R-:W-:Y:S01]  /*14960*/  IMAD R5, R27, 0x8, R22 ;  /* 0x000000081b057824 */ /* 0x001fe200078e0216 */
[----:B------:R-:W-:Y:S01]  /*14970*/  BSSY B2, `(.L_x_15532) ;  /* 0x0000006000027945 */ /* 0x000fe20003800000 */
[----:B--2---:R-:W-:Y:S02]  /*14980*/  LOP3.LUT R7, R6, 0x7f, RZ, 0xc0, !PT ;  /* 0x0000007f06077812 */ /* 0x004fe400078ec0ff */
[----:B------:R-:W-:Y:S02]  /*14990*/  SHF.L.U32 R6, R29, 0x1f, RZ ;  /* 0x0000001f1d067819 */ /* 0x000fe400000006ff */
[----:B------:R-:W-:Y:S02]  /*149a0*/  ISETP.NE.AND P1, PT, R7, RZ, PT ;  /* 0x000000ff0700720c */ /* 0x000fe40003f25270 */
[----:B------:R-:W0:Y:S02]  /*149b0*/  SYNCS.PHASECHK.TRANS64.TRYWAIT P0, [R5+URZ+0x168a0], R6 ;  /* 0x0168a006050075a7 */ /* 0x000e24000800017f */
[----:B0-----:R-:W-:Y:S09]  /*149c0*/  @!P0 BRA `(.L_x_15533) ;  /* 0x0000007000388947 */ /* 0x001ff20003800000 */
.L_x_15694:
[----:B------:R-:W-:Y:S05]  /*149d0*/  BSYNC B2 ;  /* 0x0000000000027941 */ /* 0x000fea0003800000 */
.L_x_15532:
[----:B------:R-:W-:Y:S04]  /*149e0*/  BSSY B2, `(.L_x_15534) ;  /* 0x0000009000027945 */ /* 0x000fe80003800000 */
[----:B------:R-:W-:Y:S05]  /*149f0*/  @P1 BRA `(.L_x_15535) ;  /* 0x00000000001c1947 */ /* 0x000fea0003800000 */
[----:B------:R-:W2:Y:S02]  /*14a00*/  S2R R7, SR_TID.X ;  /* 0x0000000000077919 */ /* 0x000ea40000002100 */
[----:B--2---:R-:W-:Y:S02]  /*14a10*/  LOP3.LUT R8, R7, 0x1f, RZ, 0xc0, !PT ;  /* 0x0000001f07087812 */ /* 0x004fe400078ec0ff */
[----:B------:R-:W-:Y:S02]  /*14a20*/  MOV R7, 0x4000 ;  /* 0x0000400000077802 */ /* 0x000fe40000000f00 */
[----:B------:R-:W-:Y:S02]  /*14a30*/  ISETP.NE.AND P0, PT, R8, RZ, PT ;  /* 0x000000ff0800720c */ /* 0x000fe40003f05270 */
[----:B------:R2:W-:Y:S11]  /*14a40*/  SYNCS.ARRIVE.TRANS64 RZ, [R5+URZ+0x16890], R7 ;  /* 0x0168900705ff79a7 */ /* 0x0005f6000800003f */
[----:B--2---:R-:W-:Y:S05]  /*14a50*/  @!P0 BRA `(.L_x_15535) ;  /* 0x0000000000048947 */ /* 0x004fea0003800000 */
[----:B------:R-:W-:Y:S01]  /*14a60*/  BPT.TRAP 0x1 ;  /* 0x000000040000795c */ /* 0x000fe20000300000 */
.L_x_15535:
[----:B------:R-:W-:Y:S05]  /*14a70*/  BSYNC B2 ;  /* 0x0000000000027941 */ /* 0x000fea0003800000 */
.L_x_15534:
[----:B------:R-:W-:Y:S01]  /*14a80*/  IMAD.MOV.U32 R11, RZ, RZ, RZ ;  /* 0x000000ffff0b7224 */ /* 0x000fe200078e00ff */
[----:B------:R-:W-:Y:S01]  /*14a90*/  UIADD3 UR4, UP0, UR38, 0x570, URZ ;  /* 0x0000057026047890 */ /* 0x000fe2000ff1e03f */
[----:B------:R-:W-:Y:S01]  /*14aa0*/  IMAD R7, R4, 0x80, R0 ;  /* 0x0000008004077824 */ /* 0x000fe200078e0200 */
[----:B------:R-:W-:Y:S01]  /*14ab0*/  PLOP3.LUT P0, PT, PT, PT, PT, 0x80, 0x0 ;  /* 0x000000000000781c */ /* 0x000fe20003f0f070 */
[----:B------:R-:W-:Y:S01]  /*14ac0*/  IMAD R8, R27, 0x4000, R22 ;  /* 0x000040001b087824 */ /* 0x000fe200078e0216 */
[----:B------:R-:W-:Y:S01]  /*14ad0*/  R2UR UR10, R11 ;  /* 0x000000000b0a72ca */ /* 0x000fe200000e0000 */
[----:B------:R-:W-:Y:S01]  /*14ae0*/  IMAD.SHL.U32 R10, R27, 0x2000, RZ ;  /* 0x000020001b0a7824 */ /* 0x000fe200078e00ff */
[----:B------:R-:W-:Y:S01]  /*14af0*/  IADD3 R7, R7, -0x80, RZ ;  /* 0xffffff8007077810 */ /* 0x000fe20007ffe0ff */
[----:B------:R-:W-:Y:S01]  /*14b00*/  VIADD R8, R8, 0xe400 ;  /* 0x0000e40008087836 */ /* 0x000fe20000000000 */
[----:B------:R-:W-:Y:S01]  /*14b10*/  UIADD3.X UR5, URZ, UR39, URZ, UP0, !UPT ;  /* 0x000000273f057290 */ /* 0x000fe200087fe43f */
[----:B-1----:R-:W-:Y:S01]  /*14b20*/  VIADD R9, R5, 0x16890 ;  /* 0x0001689005097836 */ /* 0x002fe20000000000 */
[----:B------:R-:W-:Y:S01]  /*14b30*/  UMOV UR6, 0x0 ;  /* 0x0000000000067882 */ /* 0x000fe20000000000 */
[----:B------:R-:W-:-:S09]  /*14b40*/  UMOV UR7, 0x12f00000 ;  /* 0x12f0000000077882 */ /* 0x000fd20000000000 */
.L_x_15536:
        /* <DEDUP_REMOVED lines=13> */
.L_x_15695:
[----:B------:R-:W-:Y:S05]  /*14c20*/  BSYNC B2 ;  /* 0x0000000000027941 */ /* 0x000fea0003800000 */
.L_x_15537:
        /* <DEDUP_REMOVED lines=11> */
.L_x_15540:
[----:B------:R-:W-:Y:S05]  /*14ce0*/  BSYNC B2 ;  /* 0x0000000000027941 */ /* 0x000fea0003800000 */
.L_x_15539:
[----:B------:R-:W-:Y:S01]  /*14cf0*/  R2UR UR10, R11 ;  /* 0x000000000b0a72ca */ /* 0x000fe200000e0000 */
[----:B01----:R-:W-:Y:S01]  /*14d00*/  IMAD R6, R10, 0x2, R22 ;  /* 0x000000020a067824 */ /* 0x003fe200078e0216 */
[----:B------:R-:W-:Y:S01]  /*14d10*/  R2UR UR6, R8 ;  /* 0x00000000080672ca */ /* 0x000fe200000e0000 */
[----:B------:R-:W-:Y:S01]  /*14d20*/  UIADD3 UR4, UP0, UR38, 0x670, URZ ;  /* 0x0000067026047890 */ /* 0x000fe2000ff1e03f */
[----:B------:R-:W-:Y:S01]  /*14d30*/  R2UR UR7, R9 ;  /* 0x00000000090772ca */ /* 0x000fe200000e0000 */
[----:B------:R-:W-:Y:S01]  /*14d40*/  VIADD R6, R6, 0x400 ;  /* 0x0000040006067836 */ /* 0x000fe20000000000 */
[----:B------:R-:W-:Y:S01]  /*14d50*/  PLOP3.LUT P0, PT, PT, PT, PT, 0x80, 0x0 ;  /* 0x000000000000781c */ /* 0x000fe20003f0f070 */
[----:B------:R-:W-:Y:S01]  /*14d60*/  UIADD3.X UR5, URZ, UR39, URZ, UP0, !UPT ;  /* 0x000000273f057290 */ /* 0x000fe200087fe43f */
[----:B------:R-:W-:-:S11]  /*14d70*/  IADD3 R5, R5, 0x168b0, RZ ;  /* 0x000168b005057810 */ /* 0x000fd60007ffe0ff */
.L_x_15541:
        /* <DEDUP_REMOVED lines=10> */
.L_x_15531:
[----:B------:R-:W-:Y:S05]  /*14e20*/  BSYNC B1 ;  /* 0x0000000000017941 */ /* 0x000fea0003800000 */
.L_x_15530:
[----:B------:R-:W-:Y:S01]  /*14e30*/  VIADD R4, R4, 0xfffffffe ;  /* 0xfffffffe04047836 */ /* 0x000fe20000000000 */
[----:B------:R-:W-:Y:S01]  /*14e40*/  PLOP3.LUT P0, PT, PT, PT, PT, 0x8, 0x0 ;  /* 0x000000000000781c */ /* 0x000fe20003f0e170 */
[----:B------:R-:W-:-:S03]  /*14e50*/  VIADD R27, R27, 0x1 ;  /* 0x000000011b1b7836 */ /* 0x000fc60000000000 */
[----:B------:R-:W-:Y:S02]  /*14e60*/  ISETP.GE.AND P2, PT, R4, R3, PT ;  /* 0x000000030400720c */ /* 0x000fe40003f46270 */
[----:B------:R-:W-:-:S04]  /*14e70*/  ISETP.NE.AND P1, PT, R27, 0x2, PT ;  /* 0x000000021b00780c */ /* 0x000fc80003f25270 */
[----:B0-----:R-:W-:Y:S02]  /*14e80*/  SEL R5, RZ, 0x1, P1 ;  /* 0x00000001ff057807 */ /* 0x001fe40000800000 */
[----:B------:R-:W-:Y:S02]  /*14e90*/  SEL R27, R27, RZ, P1 ;  /* 0x000000ff1b1b7207 */ /* 0x000fe40000800000 */
[----:B------:R-:W-:-:S03]  /*14ea0*/  LOP3.LUT R29, R29, R5, RZ, 0x3c, !PT ;  /* 0x000000051d1d7212 */ /* 0x000fc600078e3cff */
[----:B------:R-:W-:Y:S05]  /*14eb0*/  @!P2 BRA `(.L_x_15524) ;  /* 0x000000040058a947 */ /* 0x000fea0003800000 */
.L_x_15554:
[----:B------:R-:W-:Y:S05]  /*14ec0*/  YIELD ;  /* 0x0000000000007946 */ /* 0x000fea0003800000 */
[----:B------:R-:W-:Y:S04]  /*14ed0*/  BSSY B1, `(.L_x_15542) ;  /* 0x000004c000017945 */ /* 0x000fe80003800000 */
[----:B------:R-:W-:Y:S05]  /*14ee0*/  @!P6 BRA `(.L_x_15543) ;  /* 0x000000040028e947 */ /* 0x000fea0003800000 */
[----:B------:R-:W0:Y:S01]  /*14ef0*/  S2R R5, SR_TID.X ;  /* 0x0000000000057919 */ /* 0x000e220000002100 */
[----:B------:R-:W-:Y:S01]  /*14f00*/  SHF.L.U32 R6, R29, 0x1f, RZ ;  /* 0x0000001f1d067819 */ /* 0x000fe200000006ff */
[----:B------:R-:W-:Y:S01]  /*14f10*/  BSSY B2, `(.L_x_15544) ;  /* 0x0000006000027945 */ /* 0x000fe20003800000 */
[----:B0-----:R-:W-:Y:S02]  /*14f20*/  LOP3.LUT R7, R5, 0x7f, RZ, 0xc0, !PT ;  /* 0x0000007f05077812 */ /* 0x001fe400078ec0ff */
[----:B------:R-:W-:Y:S02]  /*14f30*/  LEA R5, R27, R22, 0x3 ;  /* 0x000000161b057211 */ /* 0x000fe400078e18ff */
[----:B------:R-:W-:Y:S02]  /*14f40*/  ISETP.NE.AND P2, PT, R7, RZ, PT ;  /* 0x000000ff0700720c */ /* 0x000fe40003f45270 */
[----:B------:R-:W0:Y:S02]  /*14f50*/  SYNCS.PHASECHK.TRANS64.TRYWAIT P1, [R5+URZ+0x168a0], R6 ;  /* 0x0168a006050075a7 */ /* 0x000e24000802017f */
[----:B0-----:R-:W-:Y:S09]  /*14f60*/  @!P1 BRA `(.L_x_15545) ;  /* 0x0000006800f89947 */ /* 0x001ff20003800000 */
.L_x_15696:
[----:B------:R-:W-:Y:S05]  /*14f70*/  BSYNC B2 ;  /* 0x0000000000027941 */ /* 0x000fea0003800000 */
.L_x_15544:
        /* <DEDUP_REMOVED lines=9> */
.L_x_15547:
[----:B------:R-:W-:Y:S05]  /*15010*/  BSYNC B2 ;  /* 0x0000000000027941 */ /* 0x000fea0003800000 */
.L_x_15546:
[----:B------:R-:W-:Y:S01]  /*15020*/  IMAD.MOV.U32 R11, RZ, RZ, RZ ;  /* 0x000000ffff0b7224 */ /* 0x000fe200078e00ff */
[----:B------:R-:W-:Y:S01]  /*15030*/  UIADD3 UR4, UP0, UR38, 0x570, URZ ;  /* 0x0000057026047890 */ /* 0x000fe2000ff1e03f */
[----:B------:R-:W-:Y:S01]  /*15040*/  IMAD R7, R27, 0x4000, R22 ;  /* 0x000040001b077824 */ /* 0x000fe200078e0216 */
[----:B------:R-:W-:Y:S01]  /*15050*/  PLOP3.LUT P1, PT, PT, PT, PT, 0x80, 0x0 ;  /* 0x000000000000781c */ /* 0x000fe20003f2f070 */
[----:B-1----:R-:W-:Y:S01]  /*15060*/  VIADD R9, R5, 0x16890 ;  /* 0x0001689005097836 */ /* 0x002fe20000000000 */
[----:B------:R-:W-:Y:S01]  /*15070*/  R2UR UR10, R11 ;  /* 0x000000000b0a72ca */ /* 0x000fe200000e0000 */
[----:B------:R-:W-:Y:S01]  /*15080*/  VIADD R10, R7, 0xe400 ;  /* 0x0000e400070a7836 */ /* 0x000fe20000000000 */
[----:B------:R-:W-:Y:S01]  /*15090*/  LEA R8, R4, R0, 0x7 ;  /* 0x0000000004087211 */ /* 0x000fe200078e38ff */
[----:B------:R-:W-:Y:S01]  /*150a0*/  UIADD3.X UR5, URZ, UR39, URZ, UP0, !UPT ;  /* 0x000000273f057290 */ /* 0x000fe200087fe43f */
[----:B------:R-:W-:Y:S01]  /*150b0*/  UMOV UR6, 0x0 ;  /* 0x0000000000067882 */ /* 0x000fe20000000000 */
[----:B------:R-:W-:-:S10]  /*150c0*/  UMOV UR7, 0x12f00000 ;  /* 0x12f0000000077882 */ /* 0x000fd40000000000 */
.L_x_15548:
        /* <DEDUP_REMOVED lines=13> */
.L_x_15697:
[----:B------:R-:W-:Y:S05]  /*151a0*/  BSYNC B2 ;  /* 0x0000000000027941 */ /* 0x000fea0003800000 */
.L_x_15549:
        /* <DEDUP_REMOVED lines=11> */
.L_x_15552:
[----:B------:R-:W-:Y:S05]  /*15260*/  BSYNC B2 ;  /* 0x0000000000027941 */ /* 0x000fea0003800000 */
.L_x_15551:
        /* <DEDUP_REMOVED lines=8> */
.L_x_15553:
        /* <DEDUP_REMOVED lines=10> */
.L_x_15543:
[----:B------:R-:W-:Y:S05]  /*15390*/  BSYNC B1 ;  /* 0x0000000000017941 */ /* 0x000fea0003800000 */
.L_x_15542:
        /* <DEDUP_REMOVED lines=8> */
.L_x_15524:
[----:B------:R-:W-:Y:S05]  /*15420*/  BSYNC B0 ;  /* 0x0000000000007941 */ /* 0x000fea0003800000 */
.L_x_15523:
[----:B------:R-:W0:Y:S01]  /*15430*/  LDC R0, c[0x0][0x448] ;  /* 0x00011200ff007b82 */ /* 0x000e220000000800 */
[----:B------:R-:W-:Y:S01]  /*15440*/  IMAD.MOV.U32 R2, RZ, RZ, 0xc0 ;  /* 0x000000c0ff027424 */ /* 0x000fe200078e00ff */
[----:B------:R-:W-:Y:S05]  /*15450*/  @!P0 WARPSYNC.ALL ;  /* 0x0000000000008948 */ /* 0x000fea0003800000 */
[----:B------:R-:W-:Y:S01]  /*15460*/  IMAD R2, R17, R2, 0xbf ;  /* 0x000000bf11027424 */ /* 0x000fe200078e0202 */
[----:B------:R-:W-:Y:S01]  /*15470*/  BSSY B7, `(.L_x_15555) ;  /* 0x00003be000077945 */ /* 0x000fe20003800000 */
[----:B------:R-:W-:Y:S01]  /*15480*/  @!P0 BAR.SYNC.DEFER_BLOCKING 0xc, 0x200 ;  /* 0x0308000000008b1d */ /* 0x000fe20000010000 */
[----:B0-----:R-:W-:-:S13]  /*15490*/  ISETP.NE.AND P1, PT, R0, 0x1, PT ;  /* 0x000000010000780c */ /* 0x001fda0003f25270 */
[----:B------:R-:W0:Y:S08]  /*154a0*/  @P1 LDC R3, c[0x0][0x44c] ;  /* 0x00011300ff031b82 */ /* 0x000e300000000800 */
[----:B------:R-:W2:Y:S01]  /*154b0*/  @P1 LDC R0, c[0x0][0x450] ;  /* 0x00011400ff001b82 */ /* 0x000ea20000000800 */
[----:B0-----:R-:W-:-:S05]  /*154c0*/  @P1 IMAD.HI.U32 R3, R2, R3, RZ ;  /* 0x0000000302031227 */ /* 0x001fca00078e00ff */
        /* <DEDUP_REMOVED lines=26> */
.L_x_15556:
        /* <DEDUP_REMOVED lines=20> */
.L_x_15559:
[----:B------:R-:W-:Y:S05]  /*157b0*/  BSYNC B6 ;  /* 0x0000000000067941 */ /* 0x000fea0003800000 */
.L_x_15558:
        /* <DEDUP_REMOVED lines=19> */
[----:B-12---:R-:W-:Y:S05]  /*158f0*/  CALL.ABS.NOINC R2 ;  /* 0x0000000002007343 */ /* 0x006fea0003c00000 */
.L_x_15562:
        /* <DEDUP_REMOVED lines=15> */
.L_x_15561:
[----:B------:R-:W-:Y:S05]  /*159f0*/  BSYNC B6 ;  /* 0x0000000000067941 */ /* 0x000fea0003800000 */
.L_x_15560:
[----:B------:R0:W2:Y:S01]  /*15a00*/  LDL R20, [R1+0xc] ;  /* 0x00000c0001147983 */ /* 0x0000a20000100800 */
[----:B------:R-:W-:Y:S01]  /*15a10*/  ULDC.64 UR4, c[0x0][0x9f8] ;  /* 0x00027e0000047ab9 */ /* 0x000fe20000000a00 */
[----:B------:R-:W3:Y:S01]  /*15a20*/  LDC R7, c[0x0][0x430] ;  /* 0x00010c00ff077b82 */ /* 0x000ee20000000800 */
[----:B------:R-:W-:Y:S01]  /*15a30*/  ISETP.NE.U32.AND P0, PT, RZ, UR4, PT ;  /* 0x00000004ff007c0c */ /* 0x000fe2000bf05070 */
[----:B------:R-:W4:Y:S03]  /*15a40*/  LDL R26, [R1+0x34] ;  /* 0x00003400011a7983 */ /* 0x000f260000100800 */
[----:B------:R-:W-:Y:S01]  /*15a50*/  ISETP.NE.AND.EX P0, PT, RZ, UR5, PT, P0 ;  /* 0x00000005ff007c0c */ /* 0x000fe2000bf05300 */
[----:B------:R-:W4:Y:S04]  /*15a60*/  LDL R4, [R1+0x18] ;  /* 0x0000180001047983 */ /* 0x000f280000100800 */
[----:B------:R-:W4:Y:S01]  /*15a70*/  LDL R21, [R1+0x1c] ;  /* 0x00001c0001157983 */ /* 0x000f220000100800 */
[----:B------:R-:W0:Y:S07]  /*15a80*/  S2R R5, SR_TID.X ;  /* 0x0000000000057919 */ /* 0x000e2e0000002100 */
[----:B------:R-:W-:Y:S01]  /*15a90*/  @P0 IADD3 R2, P1, R23, UR4, RZ ;  /* 0x0000000417020c10 */ /* 0x000fe2000ff3e0ff */
[----:B------:R-:W0:Y:S03]  /*15aa0*/  S2R R0, SR_TID.X ;  /* 0x0000000000007919 */ /* 0x000e260000002100 */
[----:B------:R-:W-:Y:S01]  /*15ab0*/  @P0 IADD3.X R3, R24, UR5, RZ, P1, !PT ;  /* 0x0000000518030c10 */ /* 0x000fe20008ffe4ff */
[----:B------:R-:W4:Y:S01]  /*15ac0*/  LDL R10, [R1+0x54] ;  /* 0x00005400010a7983 */ /* 0x000f220000100800 */
[----:B---3--:R-:W-:-:S03]  /*15ad0*/  ISETP.NE.AND P1, PT, R7, 0x1, PT ;  /* 0x000000010700780c */ /* 0x008fc60003f25270 */
[----:B-1----:R-:W3:Y:S04]  /*15ae0*/  LDL.LU R9, [R1+0x4] ;  /* 0x0000040001097983 */ /* 0x002ee80000300800 */
[----:B--2---:R-:W2:Y:S01]  /*15af0*/  @P0 LDG.E R20, desc[UR40][R2.64] ;  /* 0x0000002802140981 */ /* 0x004ea2000c1e1900 */
[----:B0-----:R-:W-:Y:S01]  /*15b00*/  IMAD.SHL.U32 R6, R5, 0x10, RZ ;  /* 0x0000001005067824 */ /* 0x001fe200078e00ff */
[----:B------:R-:W-:-:S04]  /*15b10*/  LOP3.LUT R0, R0, 0x7f, RZ, 0xc0, !PT ;  /* 0x0000007f00007812 */ /* 0x000fc800078ec0ff */
[----:B------:R-:W0:Y:S01]  /*15b20*/  @P1 LDC R5, c[0x0][0x434] ;  /* 0x00010d00ff051b82 */ /* 0x000e220000000800 */
[----:B----4-:R-:W-:Y:S01]  /*15b30*/  VIADD R26, R26, 0xffffffff ;  /* 0xffffffff1a1a7836 */ /* 0x010fe20000000000 */
[----:B------:R-:W-:-:S03]  /*15b40*/  SHF.R.U32.HI R0, RZ, 0x3, R0 ;  /* 0x00000003ff007819 */ /* 0x000fc60000011600 */
[----:B------:R-:W-:Y:S01]  /*15b50*/  IMAD.SHL.U32 R8, R26, 0x80, RZ ;  /* 0x000000801a087824 */ /* 0x000fe200078e00ff */
[----:B------:R-:W-:-:S04]  /*15b60*/  LOP3.LUT R6, R6, 0x70, RZ, 0xc0, !PT ;  /* 0x0000007006067812 */ /* 0x000fc800078ec0ff */
[----:B------:R-:W-:Y:S02]  /*15b70*/  LOP3.LUT R0, R8, R0, R6, 0xfe, !PT ;  /* 0x0000000008007212 */ /* 0x000fe400078efe06 */
[----:B------:R-:W1:Y:S01]  /*15b80*/  @P1 LDC R6, c[0x0][0x438] ;  /* 0x00010e00ff061b82 */ /* 0x000e620000000800 */
[----:B--2---:R2:W-:Y:S01]  /*15b90*/  @P0 STL [R1+0xc], R20 ;  /* 0x00000c1401000387 */ /* 0x0045e20000100800 */
[C---:B------:R-:W-:Y:S02]  /*15ba0*/  ISETP.GE.AND P0, PT, R0.reuse, R4, PT ;  /* 0x000000040000720c */ /* 0x040fe40003f06270 */
[----:B------:R-:W-:-:S11]  /*15bb0*/  IADD3 R0, R0, R21, RZ ;  /* 0x0000001500007210 */ /* 0x000fd60007ffe0ff */
[----:B------:R-:W4:Y:S01]  /*15bc0*/  @!P0 LDC.64 R2, c[0x0][0x428] ;  /* 0x00010a00ff028b82 */ /* 0x000f220000000a00 */
[----:B0-----:R-:W-:-:S04]  /*15bd0*/  @P1 IMAD.HI.U32 R5, R0, R5, RZ ;  /* 0x0000000500051227 */ /* 0x001fc800078e00ff */
[----:B------:R-:W-:Y:S01]  /*15be0*/  IMAD.MOV.U32 R4, RZ, RZ, R0 ;  /* 0x000000ffff047224 */ /* 0x000fe200078e0000 */
[----:B-1----:R-:W-:Y:S02]  /*15bf0*/  @P1 SHF.R.U32.HI R4, RZ, R6, R5 ;  /* 0x00000006ff041219 */ /* 0x002fe40000011605 */
[----:B------:R-:W-:-:S03]  /*15c00*/  SHF.R.S32.HI R11, RZ, 0x1f, R20 ;  /* 0x0000001fff0b7819 */ /* 0x000fc60000011414 */
[----:B------:R-:W-:-:S04]  /*15c10*/  IMAD.MOV R5, RZ, RZ, -R4 ;  /* 0x000000ffff057224 */ /* 0x000fc800078e0a04 */
[----:B------:R-:W-:Y:S01]  /*15c20*/  IMAD R0, R7, R5, R0 ;  /* 0x0000000507007224 */ /* 0x000fe200078e0200 */
[--C-:B------:R-:W-:Y:S01]  /*15c30*/  @!P0 SHF.R.S32.HI R5, RZ, 0x1f, R4.reuse ;  /* 0x0000001fff058819 */ /* 0x100fe20000011404 */
[-C--:B----4-:R-:W-:Y:S02]  /*15c40*/  @!P0 IMAD R7, R11, R2.reuse, RZ ;  /* 0x000000020b078224 */ /* 0x090fe400078e02ff */
[----:B------:R-:W-:-:S04]  /*15c50*/  @!P0 IMAD.WIDE.U32 R4, R20, R2, R4 ;  /* 0x0000000214048225 */ /* 0x000fc800078e0004 */
[----:B------:R-:W-:Y:S02]  /*15c60*/  @!P0 IMAD R7, R20, R3, R7 ;  /* 0x0000000314078224 */ /* 0x000fe400078e0207 */
[----:B------:R-:W0:Y:S02]  /*15c70*/  @!P0 LDC.64 R2, c[0x0][0x418] ;  /* 0x00010600ff028b82 */ /* 0x000e240000000a00 */
[----:B0-----:R-:W-:Y:S01]  /*15c80*/  @!P0 LEA R6, P1, R4, R2, 0x2 ;  /* 0x0000000204068211 */ /* 0x001fe200078210ff */
[----:B------:R-:W-:-:S05]  /*15c90*/  @!P0 IMAD.IADD R2, R5, 0x1, R7 ;  /* 0x0000000105028824 */ /* 0x000fca00078e0207 */
[----:B------:R-:W-:Y:S02]  /*15ca0*/  @!P0 LEA.HI.X R7, R4, R3, R2, 0x2, P1 ;  /* 0x0000000304078211 */ /* 0x000fe400008f1402 */
[----:B------:R-:W-:-:S06]  /*15cb0*/  MOV R2, RZ ;  /* 0x000000ff00027202 */ /* 0x000fcc0000000f00 */
[----:B------:R2:W5:Y:S01]  /*15cc0*/  @!P0 LDG.E R2, desc[UR40][R6.64] ;  /* 0x0000002806028981 */ /* 0x000562000c1e1900 */
[----:B------:R-:W-:Y:S02]  /*15cd0*/  ISETP.NE.AND P2, PT, R10, 0x3, PT ;  /* 0x000000030a00780c */ /* 0x000fe40003f45270 */
[----:B---3--:R-:W-:Y:S01]  /*15ce0*/  LOP3.LUT R9, R9, 0xfffffffd, RZ, 0xc0, !PT ;  /* 0xfffffffd09097812 */ /* 0x008fe200078ec0ff */
[----:B------:R2:W-:Y:S10]  /*15cf0*/  STL [R1+0x20], R11 ;  /* 0x0000200b01007387 */ /* 0x0005f40000100800 */
[----:B------:R-:W-:-:S05]  /*15d00*/  @P2 LOP3.LUT R9, R9, 0x2, RZ, 0xfc, !PT ;  /* 0x0000000209092812 */ /* 0x000fca00078efcff */
[----:B------:R2:W-:Y:S01]  /*15d10*/  STL [R1+0x4], R9 ;  /* 0x0000040901007387 */ /* 0x0005e20000100800 */
[----:B------:R-:W-:-:S03]  /*15d20*/  UMOV UR4, 0xffffffff ;  /* 0xffffffff00047882 */ /* 0x000fc60000000000 */
[----:B------:R-:W-:Y:S05]  /*15d30*/  BRA.DIV UR4, `(.L_x_15563) ;  /* 0x0000005e04ac7947 */ /* 0x000fea000b800000 */
.L_x_15700:
[----:B--2---:R-:W-:-:S05]  /*15d40*/  SHF.R.S32.HI R9, RZ, 0x1f, R18 ;  /* 0x0000001fff097819 */ /* 0x004fca0000011412 */
[----:B------:R0:W-:Y:S01]  /*15d50*/  STL [R1+0x10], R9 ;  /* 0x0000100901007387 */ /* 0x0001e20000100800 */
[----:B------:R-:W-:Y:S05]  /*15d60*/  @!P2 BRA `(.L_x_15564) ;  /* 0x000000000004a947 */ /* 0x000fea0003800000 */
[----:B------:R-:W-:Y:S01]  /*15d70*/  BPT.TRAP 0x1 ;  /* 0x000000040000795c */ /* 0x000fe20000300000 */
.L_x_15564:
        /* <DEDUP_REMOVED lines=25> */
.L_x_15701:
[----:B------:R-:W-:Y:S05]  /*15f10*/  BSYNC B0 ;  /* 0x0000000000007941 */ /* 0x000fea0003800000 */
.L_x_15565:
[----:B0-----:R-:W2:Y:S01]  /*15f20*/  LDL R9, [R1+0x10] ;  /* 0x0000100001097983 */ /* 0x001ea20000100800 */
[----:B------:R-:W-:-:S03]  /*15f30*/  ULDC.64 UR4, c[0x0][0x300] ;  /* 0x0000c00000047ab9 */ /* 0x000fc60000000a00 */
[----:B------:R-:W3:Y:S04]  /*15f40*/  LDL R14, [R1+0x18] ;  /* 0x00001800010e7983 */ /* 0x000ee80000100800 */
[----:B------:R-:W4:Y:S01]  /*15f50*/  LDL.LU R10, [R1+0x4] ;  /* 0x00000400010a7983 */ /* 0x000f220000300800 */
[----:B------:R-:W-:Y:S02]  /*15f60*/  IMAD R6, R6, UR4, RZ ;  /* 0x0000000406067c24 */ /* 0x000fe4000f8e02ff */
[C---:B-1----:R-:W-:Y:S01]  /*15f70*/  IMAD.WIDE.U32 R4, R0.reuse, UR4, RZ ;  /* 0x0000000400047c25 */ /* 0x042fe2000f8e00ff */
[----:B------:R-:W0:Y:S03]  /*15f80*/  S2R R13, SR_TID.X ;  /* 0x00000000000d7919 */ /* 0x000e260000002100 */
[----:B------:R-:W-:Y:S01]  /*15f90*/  IMAD R6, R0, UR5, R6 ;  /* 0x0000000500067c24 */ /* 0x000fe2000f8e0206 */
[----:B------:R-:W-:-:S02]  /*15fa0*/  ULDC.64 UR4, c[0x0][0x310] ;  /* 0x0000c40000047ab9 */ /* 0x000fc40000000a00 */
[----:B------:R-:W-:Y:S02]  /*15fb0*/  IMAD R7, R7, UR4, RZ ;  /* 0x0000000407077c24 */ /* 0x000fe4000f8e02ff */
[----:B------:R-:W-:Y:S02]  /*15fc0*/  IMAD.IADD R5, R5, 0x1, R6 ;  /* 0x0000000105057824 */ /* 0x000fe400078e0206 */
[----:B------:R-:W-:-:S04]  /*15fd0*/  IMAD.WIDE.U32 R4, R2, UR4, R4 ;  /* 0x0000000402047c25 */ /* 0x000fc8000f8e0004 */
[----:B------:R-:W-:Y:S01]  /*15fe0*/  IMAD R2, R2, UR5, R7 ;  /* 0x0000000502027c24 */ /* 0x000fe2000f8e0207 */
[----:B------:R-:W-:-:S03]  /*15ff0*/  ULDC.64 UR4, c[0x0][0x308] ;  /* 0x0000c20000047ab9 */ /* 0x000fc60000000a00 */
[----:B------:R-:W-:Y:S02]  /*16000*/  IMAD.IADD R5, R5, 0x1, R2 ;  /* 0x0000000105057824 */ /* 0x000fe400078e0202 */
[----:B------:R-:W-:-:S04]  /*16010*/  IMAD.WIDE.U32 R4, R18, UR4, R4 ;  /* 0x0000000412047c25 */ /* 0x000fc8000f8e0004 */
[----:B--2---:R-:W-:Y:S02]  /*16020*/  IMAD R0, R9, UR4, RZ ;  /* 0x0000000409007c24 */ /* 0x004fe4000f8e02ff */
[----:B------:R-:W1:Y:S02]  /*16030*/  S2R R9, SR_TID.X ;  /* 0x0000000000097919 */ /* 0x000e640000002100 */
[----:B------:R-:W-:Y:S01]  /*16040*/  IMAD R0, R18, UR5, R0 ;  /* 0x0000000512007c24 */ /* 0x000fe2000f8e0200 */
[----:B------:R-:W-:-:S03]  /*16050*/  ULDC.64 UR4, c[0x0][0x2e8] ;  /* 0x0000ba0000047ab9 */ /* 0x000fc60000000a00 */
[----:B------:R-:W-:Y:S01]  /*16060*/  IMAD.IADD R2, R5, 0x1, R0 ;  /* 0x0000000105027824 */ /* 0x000fe200078e0200 */
[----:B------:R-:W-:Y:S01]  /*16070*/  LEA R0, P0, R4, UR4, 0x1 ;  /* 0x0000000404007c11 */ /* 0x000fe2000f8008ff */
[----:B------:R-:W-:Y:S01]  /*16080*/  ULDC UR4, c[0x0][0x2f4] ;  /* 0x0000bd0000047ab9 */ /* 0x000fe20000000800 */
[----:B----4-:R-:W-:Y:S02]  /*16090*/  LOP3.LUT R10, R10, 0xfffffffe, RZ, 0xc0, !PT ;  /* 0xfffffffe0a0a7812 */ /* 0x010fe400078ec0ff */
[----:B------:R-:W-:Y:S02]  /*160a0*/  LEA.HI.X R2, R4, UR5, R2, 0x1, P0 ;  /* 0x0000000504027c11 */ /* 0x000fe400080f0c02 */
[----:B-1----:R-:W-:Y:S02]  /*160b0*/  LOP3.LUT R11, R9, 0x7f, RZ, 0xc0, !PT ;  /* 0x0000007f090b7812 */ /* 0x002fe400078ec0ff */
[----:B0-----:R-:W-:Y:S02]  /*160c0*/  SHF.L.U32 R9, R13, 0x3, RZ ;  /* 0x000000030d097819 */ /* 0x001fe400000006ff */
[----:B------:R-:W-:-:S02]  /*160d0*/  SHF.R.U32.HI R12, RZ, 0x3, R11 ;  /* 0x00000003ff0c7819 */ /* 0x000fc4000001160b */
        /* <DEDUP_REMOVED lines=11> */
[----:B------:R0:W-:Y:S02]  /*16190*/  STL [R1+0x4], R10 ;  /* 0x0000040a01007387 */ /* 0x0001e40000100800 */
        /* <DEDUP_REMOVED lines=74> */
.L_x_15719:
        /* <DEDUP_REMOVED lines=10> */
.L_x_15568:
        /* <DEDUP_REMOVED lines=11> */
.L_x_15569:
[----:B------:R2:W5:Y:S01]  /*16790*/  LDL.LU R4, [R1+0x28] ;  /* 0x0000280001047983 */ /* 0x0005620000300800 */
[----:B------:R2:W-:Y:S03]  /*167a0*/  SYNCS.ARRIVE.TRANS64.A1T0 RZ, [R3+URZ+0x16830], RZ ;  /* 0x016830ff03ff79a7 */ /* 0x0005e6000810003f */
[----:B-1----:R2:W5:Y:S04]  /*167b0*/  LDL.LU R7, [R1+0x8] ;  /* 0x0000080001077983 */ /* 0x0025680000300800 */
[----:B------:R2:W5:Y:S02]  /*167c0*/  LDL.LU R6, [R1+0x3c] ;  /* 0x00003c0001067983 */ /* 0x0005640000300800 */
[----:B------:R-:W-:Y:S05]  /*167d0*/  WARPSYNC.ALL ;  /* 0x0000000000007948 */ /* 0x000fea0003800000 */
[----:B------:R-:W-:Y:S01]  /*167e0*/  ULDC.64 UR6, c[0x0][0xa00] ;  /* 0x0002800000067ab9 */ /* 0x000fe20000000a00 */
[----:B------:R-:W-:Y:S01]  /*167f0*/  ULDC.64 UR4, c[0x0][0x298] ;  /* 0x0000a60000047ab9 */ /* 0x000fe20000000a00 */
[----:B------:R-:W-:Y:S01]  /*16800*/  BAR.SYNC.DEFER_BLOCKING 0x8, 0x200 ;  /* 0x0208000000007b1d */ /* 0x000fe20000010000 */
[----:B------:R-:W-:Y:S02]  /*16810*/  ISETP.NE.U32.AND P0, PT, RZ, UR6, PT ;  /* 0x00000006ff007c0c */ /* 0x000fe4000bf05070 */
[----:B------:R-:W-:-:S02]  /*16820*/  IADD3 R0, R22, 0x8400, RZ ;  /* 0x0000840016007810 */ /* 0x000fc40007ffe0ff */
[----:B------:R-:W-:Y:S01]  /*16830*/  ISETP.NE.AND.EX P0, PT, RZ, UR7, PT, P0 ;  /* 0x00000007ff007c0c */ /* 0x000fe2000bf05300 */
[----:B------:R-:W-:Y:S01]  /*16840*/  BSSY B6, `(.L_x_15570) ;  /* 0x000001e000067945 */ /* 0x000fe20003800000 */
[----:B------:R-:W-:Y:S02]  /*16850*/  LOP3.LUT P1, RZ, R0, 0x3ff, RZ, 0xc0, !PT ;  /* 0x000003ff00ff7812 */ /* 0x000fe4000782c0ff */
        /* <DEDUP_REMOVED lines=22> */
[----:B0-----:R-:W-:-:S02]  /*169c0*/  IMAD.U32 R10, RZ, RZ, UR8 ;  /* 0x00000008ff0a7e24 */ /* 0x001fc4000f8e00ff */
[----:B------:R-:W-:Y:S02]  /*169d0*/  IMAD.U32 R11, RZ, RZ, UR9 ;  /* 0x00000009ff0b7e24 */ /* 0x000fe4000f8e00ff */
[----:B------:R-:W-:Y:S02]  /*169e0*/  IMAD.MOV.U32 R12, RZ, RZ, 0x1 ;  /* 0x00000001ff0c7424 */ /* 0x000fe400078e00ff */
[----:B------:R-:W-:-:S07]  /*169f0*/  IMAD.MOV.U32 R13, RZ, RZ, RZ ;  /* 0x000000ffff0d7224 */ /* 0x000fce00078e00ff */
[----:B------:R-:W-:-:S07]  /*16a00*/  LEPC R20, `(.L_x_15571) ;  /* 0x000000001014794e */ /* 0x000fce0000000000 */
[----:B-1----:R-:W-:Y:S05]  /*16a10*/  CALL.ABS.NOINC R2 ;  /* 0x0000000002007343 */ /* 0x002fea0003c00000 */
.L_x_15571:
[----:B------:R-:W-:Y:S05]  /*16a20*/  BSYNC B6 ;  /* 0x0000000000067941 */ /* 0x000fea0003800000 */
.L_x_15570:
[----:B-1----:R-:W2:Y:S01]  /*16a30*/  LDL.LU R0, [R1+0x40] ;  /* 0x0000400001007983 */ /* 0x002ea20000300800 */
[----:B------:R-:W-:Y:S01]  /*16a40*/  ULDC.64 UR4, c[0x0][0x2d8] ;  /* 0x0000b60000047ab9 */ /* 0x000fe20000000a00 */
[----:B0-----:R-:W0:Y:S01]  /*16a50*/  LDC R10, c[0x0][0x448] ;  /* 0x00011200ff0a7b82 */ /* 0x001e220000000800 */
[----:B------:R-:W-:Y:S01]  /*16a60*/  ULDC.64 UR6, c[0x0][0x2c8] ;  /* 0x0000b20000067ab9 */ /* 0x000fe20000000a00 */
[----:B------:R-:W3:Y:S01]  /*16a70*/  LDL.LU R21, [R1+0x3c] ;  /* 0x00003c0001157983 */ /* 0x000ee20000300800 */
[----:B------:R-:W-:-:S03]  /*16a80*/  ULDC.64 UR8, c[0x0][0x280] ;  /* 0x0000a00000087ab9 */ /* 0x000fc60000000a00 */
[----:B------:R-:W3:Y:S04]  /*16a90*/  LDL.LU.64 R2, [R1+0x28] ;  /* 0x0000280001027983 */ /* 0x000ee80000300a00 */
[----:B------:R-:W4:Y:S04]  /*16aa0*/  LDL R20, [R1+0x10] ;  /* 0x0000100001147983 */ /* 0x000f280000100800 */
[----:B------:R-:W4:Y:S01]  /*16ab0*/  LDL.LU R5, [R1+0x8] ;  /* 0x0000080001057983 */ /* 0x000f220000300800 */
[----:B0-----:R-:W-:-:S13]  /*16ac0*/  ISETP.NE.AND P1, PT, R10, 0x1, PT ;  /* 0x000000010a00780c */ /* 0x001fda0003f25270 */
[----:B------:R-:W0:Y:S01]  /*16ad0*/  @P1 LDC R7, c[0x0][0x450] ;  /* 0x00011400ff071b82 */ /* 0x000e220000000800 */
[----:B--2---:R-:W-:Y:S01]  /*16ae0*/  IMAD.MOV.U32 R4, RZ, RZ, R0 ;  /* 0x000000ffff047224 */ /* 0x004fe200078e0000 */
[----:B---3--:R-:W-:Y:S02]  /*16af0*/  MOV R3, R21 ;  /* 0x0000001500037202 */ /* 0x008fe40000000f00 */
[----:B------:R-:W1:Y:S01]  /*16b00*/  S2R R21, SR_TID.X ;  /* 0x0000000000157919 */ /* 0x000e620000002100 */
[----:B----4-:R-:W-:Y:S02]  /*16b10*/  IMAD R0, R20, UR4, RZ ;  /* 0x0000000414007c24 */ /* 0x010fe4000f8e02ff */
[----:B------:R-:W2:Y:S01]  /*16b20*/  S2R R20, SR_TID.X ;  /* 0x0000000000147919 */ /* 0x000ea20000002100 */
[----:B-1----:R-:W-:Y:S01]  /*16b30*/  IMAD.SHL.U32 R21, R21, 0x10, RZ ;  /* 0x0000001015157824 */ /* 0x002fe200078e00ff */
[----:B--2---:R-:W-:-:S04]  /*16b40*/  LOP3.LUT R20, R20, 0x7f, RZ, 0xc0, !PT ;  /* 0x0000007f14147812 */ /* 0x004fc800078ec0ff */
[----:B------:R-:W-:Y:S02]  /*16b50*/  LOP3.LUT R21, R21, 0x70, RZ, 0xc0, !PT ;  /* 0x0000007015157812 */ /* 0x000fe400078ec0ff */
[----:B------:R-:W-:-:S04]  /*16b60*/  SHF.R.U32.HI R20, RZ, 0x3, R20 ;  /* 0x00000003ff147819 */ /* 0x000fc80000011614 */
[----:B------:R-:W-:-:S05]  /*16b70*/  LOP3.LUT R20, R20, R21, RZ, 0xfc, !PT ;  /* 0x0000001514147212 */ /* 0x000fca00078efcff */
[----:B------:R-:W-:Y:S02]  /*16b80*/  IMAD R6, R17, 0xc0, R20 ;  /* 0x000000c011067824 */ /* 0x000fe400078e0214 */
[----:B------:R1:W5:Y:S01]  /*16b90*/  LDL R20, [R1+0x24] ;  /* 0x0000240001147983 */ /* 0x0003620000100800 */
[C---:B------:R-:W-:Y:S02]  /*16ba0*/  IMAD R0, R18.reuse, UR5, R0 ;  /* 0x0000000512007c24 */ /* 0x040fe4000f8e0200 */
[----:B------:R-:W-:Y:S01]  /*16bb0*/  IMAD.WIDE.U32 R2, R18, UR4, R2 ;  /* 0x0000000412027c25 */ /* 0x000fe2000f8e0002 */
[----:B------:R-:W-:-:S03]  /*16bc0*/  ULDC.64 UR4, c[0x0][0x2e0] ;  /* 0x0000b80000047ab9 */ /* 0x000fc60000000a00 */
[----:B------:R-:W-:Y:S02]  /*16bd0*/  IMAD.IADD R3, R3, 0x1, R0 ;  /* 0x0000000103037824 */ /* 0x000fe400078e0200 */
[----:B------:R-:W2:Y:S01]  /*16be0*/  @P1 LDC R0, c[0x0][0x44c] ;  /* 0x00011300ff001b82 */ /* 0x000ea20000000800 */
[----:B------:R-:W-:Y:S02]  /*16bf0*/  IMAD R4, R4, UR4, RZ ;  /* 0x0000000404047c24 */ /* 0x000fe4000f8e02ff */
[----:B------:R-:W-:-:S04]  /*16c00*/  IMAD.WIDE.U32 R2, R5, UR4, R2 ;  /* 0x0000000405027c25 */ /* 0x000fc8000f8e0002 */
[----:B------:R-:W-:Y:S01]  /*16c10*/  IMAD R4, R5, UR5, R4 ;  /* 0x0000000505047c24 */ /* 0x000fe2000f8e0204 */
[----:B------:R-:W-:-:S03]  /*16c20*/  ULDC.64 UR4, c[0x0][0x2d0] ;  /* 0x0000b40000047ab9 */ /* 0x000fc60000000a00 */
[----:B------:R-:W-:Y:S01]  /*16c30*/  IMAD.IADD R5, R3, 0x1, R4 ;  /* 0x0000000103057824 */ /* 0x000fe200078e0204 */
[----:B------:R-:W-:Y:S01]  /*16c40*/  MOV R4, R2 ;  /* 0x0000000200047202 */ /* 0x000fe20000000f00 */
[----:B------:R-:W-:Y:S02]  /*16c50*/  IMAD.MOV.U32 R2, RZ, RZ, R6 ;  /* 0x000000ffff027224 */ /* 0x000fe400078e0006 */
[----:B--2---:R-:W-:-:S05]  /*16c60*/  @P1 IMAD.HI.U32 R0, R6, R0, RZ ;  /* 0x0000000006001227 */ /* 0x004fca00078e00ff */
[----:B0-----:R-:W-:-:S04]  /*16c70*/  @P1 SHF.R.U32.HI R2, RZ, R7, R0 ;  /* 0x00000007ff021219 */ /* 0x001fc80000011600 */
        /* <DEDUP_REMOVED lines=10> */
[----:B------:R-:W-:Y:S01]  /*16d20*/  IMAD R0, R0, UR7, R7 ;  /* 0x0000000700007c24 */ /* 0x000fe2000f8e0207 */
[----:B------:R-:W-:Y:S01]  /*16d30*/  LEA R2, P0, R8, UR8, 0x1 ;  /* 0x0000000808027c11 */ /* 0x000fe2000f8008ff */
[----:B------:R-:W0:Y:S03]  /*16d40*/  @P1 LDC R7, c[0x0][0x44c] ;  /* 0x00011300ff071b82 */ /* 0x000e260000000800 */
[----:B------:R-:W-:-:S04]  /*16d50*/  IADD3 R0, R9, R0, RZ ;  /* 0x0000000009007210 */ /* 0x000fc80007ffe0ff */
[----:B------:R-:W-:Y:S02]  /*16d60*/  LEA.HI.X R0, R8, UR9, R0, 0x1, P0 ;  /* 0x0000000908007c11 */ /* 0x000fe400080f0c00 */
[----:B------:R-:W2:Y:S01]  /*16d70*/  @P1 LDC R8, c[0x0][0x450] ;  /* 0x00011400ff081b82 */ /* 0x000ea20000000800 */
[----:B------:R-:W-:Y:S01]  /*16d80*/  VIADD R3, R6, 0x80 ;  /* 0x0000008006037836 */ /* 0x000fe20000000000 */
[----:B------:R-:W3:Y:S03]  /*16d90*/  S2R R11, SR_TID.X ;  /* 0x00000000000b7919 */ /* 0x000ee60000002100 */
[----:B------:R-:W-:Y:S02]  /*16da0*/  IMAD.MOV.U32 R6, RZ, RZ, R3 ;  /* 0x000000ffff067224 */ /* 0x000fe400078e0003 */
[----:B0-----:R-:W-:-:S05]  /*16db0*/  @P1 IMAD.HI.U32 R7, R3, R7, RZ ;  /* 0x0000000703071227 */ /* 0x001fca00078e00ff */
[----:B--2---:R-:W-:-:S05]  /*16dc0*/  @P1 SHF.R.U32.HI R6, RZ, R8, R7 ;  /* 0x00000008ff061219 */ /* 0x004fca0000011607 */
[----:B------:R-:W-:-:S04]  /*16dd0*/  IMAD.MOV R7, RZ, RZ, -R6 ;  /* 0x000000ffff077224 */ /* 0x000fc800078e0a06 */
[----:B------:R-:W-:Y:S01]  /*16de0*/  IMAD R3, R10, R7, R3 ;  /* 0x000000070a037224 */ /* 0x000fe200078e0203 */
[----:B------:R-:W-:Y:S01]  /*16df0*/  SHF.R.S32.HI R7, RZ, 0x1f, R6 ;  /* 0x0000001fff077819 */ /* 0x000fe20000011406 */
[----:B------:R-:W-:-:S04]  /*16e00*/  IMAD.WIDE.U32 R4, R6, UR4, R4 ;  /* 0x0000000406047c25 */ /* 0x000fc8000f8e0004 */
[----:B------:R-:W-:Y:S01]  /*16e10*/  IMAD R7, R7, UR4, RZ ;  /* 0x0000000407077c24 */ /* 0x000fe2000f8e02ff */
[----:B------:R-:W-:-:S03]  /*16e20*/  ULDC UR4, c[0x0][0x2b8] ;  /* 0x0000ae0000047ab9 */ /* 0x000fc60000000800 */
[----:B------:R-:W-:-:S05]  /*16e30*/  IMAD R6, R6, UR5, R7 ;  /* 0x0000000506067c24 */ /* 0x000fca000f8e0207 */
[----:B------:R-:W-:Y:S02]  /*16e40*/  IADD3 R5, R5, R6, RZ ;  /* 0x0000000605057210 */ /* 0x000fe40007ffe0ff */
[----:B------:R-:W-:Y:S01]  /*16e50*/  SHF.R.S32.HI R6, RZ, 0x1f, R3 ;  /* 0x0000001fff067819 */ /* 0x000fe20000011403 */
[----:B---3--:R-:W-:-:S04]  /*16e60*/  IMAD.SHL.U32 R21, R11, 0x8, RZ ;  /* 0x000000080b157824 */ /* 0x008fc800078e00ff */
[----:B------:R-:W-:Y:S02]  /*16e70*/  IMAD R8, R6, UR6, RZ ;  /* 0x0000000606087c24 */ /* 0x000fe4000f8e02ff */
[----:B------:R-:W-:Y:S01]  /*16e80*/  IMAD.WIDE.U32 R6, R3, UR6, R4 ;  /* 0x0000000603067c25 */ /* 0x000fe2000f8e0004 */
[----:B------:R-:W-:-:S03]  /*16e90*/  LOP3.LUT R21, R21, 0x38, RZ, 0xc0, !PT ;  /* 0x0000003815157812 */ /* 0x000fc600078ec0ff */
[----:B------:R-:W-:Y:S01]  /*16ea0*/  IMAD R3, R3, UR7, R8 ;  /* 0x0000000703037c24 */ /* 0x000fe2000f8e0208 */
[----:B------:R-:W-:-:S03]  /*16eb0*/  LEA R5, P1, R6, UR8, 0x1 ;  /* 0x0000000806057c11 */ /* 0x000fc6000f8208ff */
[----:B------:R-:W-:Y:S01]  /*16ec0*/  IMAD.IADD R3, R7, 0x1, R3 ;  /* 0x0000000107037824 */ /* 0x000fe200078e0203 */
[----:B------:R-:W-:Y:S01]  /*16ed0*/  ISETP.GE.AND P0, PT, R21, UR4, PT ;  /* 0x0000000415007c0c */ /* 0x000fe2000bf06270 */
[----:B------:R-:W-:Y:S01]  /*16ee0*/  UMOV UR4, 0xffffffff ;  /* 0xffffffff00047882 */ /* 0x000fe20000000000 */
[----:B------:R-:W-:Y:S02]  /*16ef0*/  LOP3.LUT R11, R11, 0x7f, RZ, 0xc0, !PT ;  /* 0x0000007f0b0b7812 */ /* 0x000fe400078ec0ff */
[----:B------:R-:W-:Y:S02]  /*16f00*/  LEA.HI.X R4, R6, UR9, R3, 0x1, P1 ;  /* 0x0000000906047c11 */ /* 0x000fe400088f0c03 */
[----:B------:R-:W-:Y:S01]  /*16f10*/  SHF.R.U32.HI R9, RZ, 0x3, R11 ;  /* 0x00000003ff097819 */ /* 0x000fe2000001160b */
[----:B-1----:R-:W-:Y:S06]  /*16f20*/  BRA.DIV UR4, `(.L_x_15572) ;  /* 0x0000005a04287947 */ /* 0x002fec000b800000 */
        /* <DEDUP_REMOVED lines=65> */
[----:B------:R-:W-:Y:S01]  /*17340*/  ISETP.GE.AND P1, PT, R6, R3, PT ;  /* 0x000000030600720c */ /* 0x000fe20003f26270 */
[----:B------:R-:W-:Y:S04]  /*17350*/  SHFL.IDX PT, R2, R2, 0x7, 0x181f ;  /* 0x00f81f0002027f89 */ /* 0x000fe800000e0000 */
[----:B------:R-:W1:Y:S08]  /*17360*/  SHFL.IDX PT, R6, R0, 0x6, 0x181f ;  /* 0x00d81f0000067f89 */ /* 0x000e7000000e0000 */
[----:B0-----:R-:W-:-:S05]  /*17370*/  @!P1 LEA R7, P2, R21, R7, 0x1 ;  /* 0x0000000715079211 */ /* 0x001fca00078408ff */
[----:B-1----:R-:W-:-:S05]  /*17380*/  @!P1 IMAD.X R6, RZ, RZ, R6, P2 ;  /* 0x000000ffff069224 */ /* 0x002fca00010e0606 */
[----:B------:R-:W-:-:S04]  /*17390*/  @!P1 LOP3.LUT R7, R7, R6, RZ, 0x3c, !PT ;  /* 0x0000000607079212 */ /* 0x000fc800078e3cff */
[----:B------:R-:W-:-:S04]  /*173a0*/  @!P1 LOP3.LUT R6, R7, R6, RZ, 0x3c, !PT ;  /* 0x0000000607069212 */ /* 0x000fc800078e3cff */
[----:B------:R-:W-:-:S05]  /*173b0*/  @!P1 LOP3.LUT R7, R7, R6, RZ, 0x3c, !PT ;  /* 0x0000000607079212 */ /* 0x000fca00078e3cff */
[----:B------:R0:W-:Y:S02]  /*173c0*/  @!P1 LDGSTS.E.BYPASS.LTC128B.128 [R20+0xb400], desc[UR40][R6.64], !P0 ;  /* 0x0b40000006149fae */ /* 0x0001e4000c101d68 */
[----:B0-----:R-:W-:-:S04]  /*173d0*/  IADD3 R6, R17, 0x80, RZ ;  /* 0x0000008011067810 */ /* 0x001fc80007ffe0ff */
[----:B------:R-:W-:Y:S02]  /*173e0*/  ISETP.GE.AND P1, PT, R6, R3, PT ;  /* 0x000000030600720c */ /* 0x000fe40003f26270 */
[----:B------:R0:W1:Y:S02]  /*173f0*/  SHFL.IDX PT, R6, R0, 0x7, 0x181f ;  /* 0x00f81f0000067f89 */ /* 0x00006400000e0000 */
[----:B0-----:R-:W-:-:S05]  /*17400*/  VIADD R0, R17, 0x70 ;  /* 0x0000007011007836 */ /* 0x001fca0000000000 */
[----:B------:R-:W-:Y:S02]  /*17410*/  ISETP.GE.AND P3, PT, R0, R3, PT ;  /* 0x000000030000720c */ /* 0x000fe40003f66270 */
[----:B------:R-:W0:Y:S11]  /*17420*/  SHFL.IDX PT, R0, R5, RZ, 0x181f ;  /* 0x00181fff05007589 */ /* 0x000e3600000e0000 */
[----:B------:R-:W-:-:S05]  /*17430*/  @!P3 LEA R2, P2, R21, R2, 0x1 ;  /* 0x000000021502b211 */ /* 0x000fca00078408ff */
[----:B-1----:R-:W-:-:S04]  /*17440*/  @!P3 IMAD.X R6, RZ, RZ, R6, P2 ;  /* 0x000000ffff06b224 */ /* 0x002fc800010e0606 */
[----:B------:R-:W-:Y:S01]  /*17450*/  @!P3 IMAD.MOV.U32 R7, RZ, RZ, R6 ;  /* 0x000000ffff07b224 */ /* 0x000fe200078e0006 */
[----:B------:R-:W-:Y:S02]  /*17460*/  @!P3 MOV R6, R2 ;  /* 0x000000020006b202 */ /* 0x000fe40000000f00 */
[----:B------:R-:W-:Y:S01]  /*17470*/  SHFL.IDX PT, R2, R5, 0x3, 0x181f ;  /* 0x00781f0005027f89 */ /* 0x000fe200000e0000 */
[----:B0-----:R-:W-:-:S03]  /*17480*/  @!P1 LEA R0, P2, R21, R0, 0x1 ;  /* 0x0000000015009211 */ /* 0x001fc600078408ff */
[----:B------:R0:W-:Y:S02]  /*17490*/  @!P3 LDGSTS.E.BYPASS.LTC128B.128 [R20+0xbc00], desc[UR40][R6.64], !P0 ;  /* 0x0bc000000614bfae */ /* 0x0001e4000c101d68 */
[----:B0-----:R-:W-:-:S04]  /*174a0*/  @!P1 IMAD.X R6, RZ, RZ, R8, P2 ;  /* 0x000000ffff069224 */ /* 0x001fc800010e0608 */
[----:B------:R-:W-:Y:S02]  /*174b0*/  @!P1 IMAD.MOV.U32 R7, RZ, RZ, R6 ;  /* 0x000000ffff079224 */ /* 0x000fe400078e0006 */
[----:B------:R-:W-:Y:S01]  /*174c0*/  @!P1 IMAD.MOV.U32 R6, RZ, RZ, R0 ;  /* 0x000000ffff069224 */ /* 0x000fe200078e0000 */
[----:B------:R-:W-:-:S04]  /*174d0*/  IADD3 R0, R17, 0x90, RZ ;  /* 0x0000009011007810 */ /* 0x000fc80007ffe0ff */
        /* <DEDUP_REMOVED lines=13> */
[----:B0-----:R-:W-:-:S04]  /*175b0*/  @!P1 LEA R6, P2, R21, R6, 0x1 ;  /* 0x0000000615069211 */ /* 0x001fc800078408ff */
[----:B------:R-:W-:-:S05]  /*175c0*/  @!P1 IADD3.X R0, RZ, R0, RZ, P2, !PT ;  /* 0x00000000ff009210 */ /* 0x000fca00017fe4ff */
[----:B------:R-:W-:-:S05]  /*175d0*/  @!P1 IMAD.MOV.U32 R7, RZ, RZ, R0 ;  /* 0x000000ffff079224 */ /* 0x000fca00078e0000 */
[----:B------:R0:W-:Y:S02]  /*175e0*/  @!P1 LDGSTS.E.BYPASS.LTC128B.128 [R20+0xd400], desc[UR40][R6.64], !P0 ;  /* 0x0d40000006149fae */ /* 0x0001e4000c101d68 */
.L_x_15744:
[----:B------:R-:W-:-:S05]  /*175f0*/  VIADD R17, R17, 0xb0 ;  /* 0x000000b011117836 */ /* 0x000fca0000000000 */
        /* <DEDUP_REMOVED lines=9> */
.L_x_15573:
        /* <DEDUP_REMOVED lines=18> */
.L_x_15745:
[----:B------:R-:W-:Y:S05]  /*177b0*/  BSYNC B0 ;  /* 0x0000000000007941 */ /* 0x000fea0003800000 */
.L_x_15574:
[----:B------:R-:W2:Y:S01]  /*177c0*/  LDL R2, [R1+0x34] ;  /* 0x0000340001027983 */ /* 0x000ea20000100800 */
[----:B------:R-:W-:Y:S01]  /*177d0*/  BSSY B0, `(.L_x_15576) ;  /* 0x000010f000007945 */ /* 0x000fe20003800000 */
[----:B--2---:R-:W-:-:S13]  /*177e0*/  ISETP.GE.AND P0, PT, R2, 0x2, PT ;  /* 0x000000020200780c */ /* 0x004fda0003f06270 */
[----:B------:R-:W-:Y:S05]  /*177f0*/  @!P0 BRA `(.L_x_15577) ;  /* 0x0000001000308947 */ /* 0x000fea0003800000 */
[----:B------:R-:W2:Y:S01]  /*17800*/  S2R R3, SR_TID.X ;  /* 0x0000000000037919 */ /* 0x000ea20000002100 */
[----:B------:R-:W-:Y:S01]  /*17810*/  ULDC UR4, c[0x0][0x2f4] ;  /* 0x0000bd0000047ab9 */ /* 0x000fe20000000800 */
[----:B0-----:R-:W-:Y:S01]  /*17820*/  VIADD R7, R2, 0xfffffffe ;  /* 0xfffffffe02077836 */ /* 0x001fe20000000000 */
[----:B------:R-:W-:Y:S01]  /*17830*/  MOV R6, R25 ;  /* 0x0000001900067202 */ /* 0x000fe20000000f00 */
[----:B------:R0:W-:Y:S01]  /*17840*/  STL [R1+0x8], R26 ;  /* 0x0000081a01007387 */ /* 0x0001e20000100800 */
[----:B------:R-:W-:Y:S02]  /*17850*/  IMAD.MOV.U32 R17, RZ, RZ, R28 ;  /* 0x000000ffff117224 */ /* 0x000fe400078e001c */
[----:B--2---:R-:W-:-:S05]  /*17860*/  IMAD.SHL.U32 R3, R3, 0x8, RZ ;  /* 0x0000000803037824 */ /* 0x004fca00078e00ff */
[----:B------:R-:W-:-:S04]  /*17870*/  LOP3.LUT R3, R3, 0x38, RZ, 0xc0, !PT ;  /* 0x0000003803037812 */ /* 0x000fc800078ec0ff */
[----:B0-----:R-:W-:-:S13]  /*17880*/  ISETP.GE.AND P1, PT, R3, UR4, PT ;  /* 0x0000000403007c0c */ /* 0x001fda000bf26270 */
.L_x_15590:
[----:B------:R-:W2:Y:S01]  /*17890*/  LDL R11, [R1+0x1c] ;  /* 0x00001c00010b7983 */ /* 0x000ea20000100800 */
[----:B-1----:R-:W0:Y:S03]  /*178a0*/  LDC R0, c[0x0][0x430] ;  /* 0x00010c00ff007b82 */ /* 0x002e260000000800 */
        /* <DEDUP_REMOVED lines=13> */
[----:B------:R-:W-:Y:S01]  /*17980*/  ULDC.64 UR4, c[0x0][0x428] ;  /* 0x00010a0000047ab9 */ /* 0x000fe20000000a00 */
[----:B--2---:R-:W-:-:S05]  /*17990*/  IADD3 R4, R2, R4, R11 ;  /* 0x0000000402047210 */ /* 0x004fca0007ffe00b */
[----:B0-----:R-:W-:Y:S01]  /*179a0*/  @P0 IMAD.HI.U32 R5, R4, R5, RZ ;  /* 0x0000000504050227 */ /* 0x001fe200078e00ff */
[----:B------:R-:W-:-:S04]  /*179b0*/  MOV R2, R4 ;  /* 0x0000000400027202 */ /* 0x000fc80000000f00 */
        /* <DEDUP_REMOVED lines=15> */
[----:B------:R-:W-:Y:S02]  /*17ab0*/  SEL R28, RZ, 0x1, P0 ;  /* 0x00000001ff1c7807 */ /* 0x000fe40000000000 */
[----:B------:R-:W-:Y:S02]  /*17ac0*/  MOV R26, R7 ;  /* 0x00000007001a7202 */ /* 0x000fe40000000f00 */
[----:B------:R-:W-:Y:S02]  /*17ad0*/  SEL R25, R25, RZ, P0 ;  /* 0x000000ff19197207 */ /* 0x000fe40000000000 */
[----:B------:R-:W-:Y:S02]  /*17ae0*/  LOP3.LUT R28, R17, R28, RZ, 0x3c, !PT ;  /* 0x0000001c111c7212 */ /* 0x000fe400078e3cff */
[----:B--2---:R-:W-:Y:S01]  /*17af0*/  SHF.R.S32.HI R21, RZ, 0x1f, R4 ;  /* 0x0000001fff157819 */ /* 0x004fe20000011404 */
[----:B------:R-:W-:Y:S06]  /*17b00*/  @!P2 BRA `(.L_x_15578) ;  /* 0x000000000004a947 */ /* 0x000fec0003800000 */
[----:B------:R-:W-:Y:S01]  /*17b10*/  BPT.TRAP 0x1 ;  /* 0x000000040000795c */ /* 0x000fe20000300000 */
.L_x_15578:
[----:B------:R-:W-:Y:S01]  /*17b20*/  IMAD R5, R25, 0x8, R22 ;  /* 0x0000000819057824 */ /* 0x000fe200078e0216 */
[----:B------:R-:W-:Y:S01]  /*17b30*/  SHF.L.U32 R2, R28, 0x1f, RZ ;  /* 0x0000001f1c027819 */ /* 0x000fe200000006ff */
[----:B------:R-:W-:Y:S03]  /*17b40*/  BSSY B1, `(.L_x_15579) ;  /* 0x0000003000017945 */ /* 0x000fe60003800000 */
[----:B------:R-:W0:Y:S02]  /*17b50*/  SYNCS.PHASECHK.TRANS64.TRYWAIT P0, [R5+URZ+0x16840], R2 ;  /* 0x01684002050075a7 */ /* 0x000e24000800017f */
[----:B0-----:R-:W-:Y:S05]  /*17b60*/  @!P0 BRA `(.L_x_15580) ;  /* 0x0000005c001c8947 */ /* 0x001fea0003800000 */
.L_x_15746:
[----:B------:R-:W-:Y:S05]  /*17b70*/  BSYNC B1 ;  /* 0x0000000000017941 */ /* 0x000fea0003800000 */
.L_x_15579:
[----:B------:R-:W2:Y:S04]  /*17b80*/  LDL R3, [R1+0x4] ;  /* 0x0000040001037983 */ /* 0x000ea80000100800 */
[----:B------:R-:W3:Y:S01]  /*17b90*/  LDL R9, [R1+0x10] ;  /* 0x0000100001097983 */ /* 0x000ee20000100800 */
[----:B------:R-:W-:Y:S01]  /*17ba0*/  SHF.R.S32.HI R20, RZ, 0x1f, R0 ;  /* 0x0000001fff147819 */ /* 0x000fe20000011400 */
[----:B------:R-:W-:Y:S01]  /*17bb0*/  ULDC.64 UR4, c[0x0][0x300] ;  /* 0x0000c00000047ab9 */ /* 0x000fe20000000a00 */
[----:B------:R-:W1:Y:S03]  /*17bc0*/  S2R R8, SR_TID.X ;  /* 0x0000000000087919 */ /* 0x000e660000002100 */
[----:B------:R-:W-:-:S04]  /*17bd0*/  IMAD R7, R20, UR4, RZ ;  /* 0x0000000414077c24 */ /* 0x000fc8000f8e02ff */
[----:B------:R-:W-:Y:S01]  /*17be0*/  IMAD R7, R0, UR5, R7 ;  /* 0x0000000500077c24 */ /* 0x000fe2000f8e0207 */
[----:B-1----:R-:W-:-:S04]  /*17bf0*/  LOP3.LUT R8, R8, 0x7f, RZ, 0xc0, !PT ;  /* 0x0000007f08087812 */ /* 0x002fc800078ec0ff */
[----:B------:R-:W-:Y:S02]  /*17c00*/  SHF.L.U32 R11, R8, 0x3, RZ ;  /* 0x00000003080b7819 */ /* 0x000fe400000006ff */
        /* <DEDUP_REMOVED lines=10> */
[----:B------:R-:W0:Y:S01]  /*17cb0*/  S2R R9, SR_TID.X ;  /* 0x0000000000097919 */ /* 0x000e220000002100 */
[----:B------:R-:W-:-:S04]  /*17cc0*/  IMAD.WIDE.U32 R2, R18, UR4, R2 ;  /* 0x0000000412027c25 */ /* 0x000fc8000f8e0002 */
[----:B------:R-:W-:Y:S01]  /*17cd0*/  IMAD R7, R18, UR5, R7 ;  /* 0x0000000512077c24 */ /* 0x000fe2000f8e0207 */
[----:B------:R-:W-:-:S03]  /*17ce0*/  ULDC.64 UR4, c[0x0][0x2e8] ;  /* 0x0000ba0000047ab9 */ /* 0x000fc60000000a00 */
[----:B------:R-:W-:Y:S02]  /*17cf0*/  IMAD.IADD R7, R7, 0x1, R3 ;  /* 0x0000000107077824 */ /* 0x000fe400078e0203 */
[----:B0-----:R-:W-:-:S05]  /*17d00*/  IMAD.SHL.U32 R8, R9, 0x8, RZ ;  /* 0x0000000809087824 */ /* 0x001fca00078e00ff */
        /* <DEDUP_REMOVED lines=51> */
.L_x_15764:
        /* <DEDUP_REMOVED lines=8> */
.L_x_15582:
        /* <DEDUP_REMOVED lines=11> */
.L_x_15583:
[----:B------:R1:W-:Y:S01]  /*18170*/  SYNCS.ARRIVE.TRANS64.A1T0 RZ, [R5+URZ+0x16830], RZ ;  /* 0x016830ff05ff79a7 */ /* 0x0003e2000810003f */
[----:B------:R-:W-:Y:S05]  /*18180*/  @!P3 BRA `(.L_x_15584) ;  /* 0x000000000004b947 */ /* 0x000fea0003800000 */
[----:B------:R-:W-:Y:S01]  /*18190*/  BPT.TRAP 0x1 ;  /* 0x000000040000795c */ /* 0x000fe20000300000 */
.L_x_15584:
[----:B------:R-:W-:Y:S01]  /*181a0*/  SHF.L.U32 R2, R17, 0x1f, RZ ;  /* 0x0000001f11027819 */ /* 0x000fe200000006ff */
[----:B-1----:R-:W-:Y:S01]  /*181b0*/  IMAD R5, R6, 0x8, R22 ;  /* 0x0000000806057824 */ /* 0x002fe200078e0216 */
[----:B------:R-:W-:Y:S03]  /*181c0*/  BSSY B1, `(.L_x_15585) ;  /* 0x0000003000017945 */ /* 0x000fe60003800000 */
[----:B------:R-:W1:Y:S02]  /*181d0*/  SYNCS.PHASECHK.TRANS64.TRYWAIT P0, [R5+URZ+0x16860], R2 ;  /* 0x01686002050075a7 */ /* 0x000e64000800017f */
[----:B-1----:R-:W-:Y:S05]  /*181e0*/  @!P0 BRA `(.L_x_15586) ;  /* 0x0000005c00cc8947 */ /* 0x002fea0003800000 */
.L_x_15765:
[----:B------:R-:W-:Y:S05]  /*181f0*/  BSYNC B1 ;  /* 0x0000000000017941 */ /* 0x000fea0003800000 */
.L_x_15585:
[----:B------:R-:W2:Y:S04]  /*18200*/  LDL R11, [R1+0x18] ;  /* 0x00001800010b7983 */ /* 0x000ea80000100800 */
[----:B------:R-:W2:Y:S01]  /*18210*/  LDL.LU R8, [R1+0x8] ;  /* 0x0000080001087983 */ /* 0x000ea20000300800 */
[----:B------:R-:W0:Y:S01]  /*18220*/  S2R R12, SR_TID.X ;  /* 0x00000000000c7919 */ /* 0x000e220000002100 */
[----:B------:R-:W-:Y:S01]  /*18230*/  UMOV UR4, 0xffffffff ;  /* 0xffffffff00047882 */ /* 0x000fe20000000000 */
[C---:B0-----:R-:W-:Y:S01]  /*18240*/  IMAD.SHL.U32 R9, R12.reuse, 0x8, RZ ;  /* 0x000000080c097824 */ /* 0x041fe200078e00ff */
[----:B------:R-:W-:-:S04]  /*18250*/  LOP3.LUT R3, R12, 0x7f, RZ, 0xc0, !PT ;  /* 0x0000007f0c037812 */ /* 0x000fc800078ec0ff */
[----:B------:R-:W-:Y:S02]  /*18260*/  LOP3.LUT R9, R9, 0x1f8, RZ, 0xc0, !PT ;  /* 0x000001f809097812 */ /* 0x000fe400078ec0ff */
[----:B------:R-:W-:Y:S02]  /*18270*/  SHF.L.U32 R10, R3, 0x3, RZ ;  /* 0x00000003030a7819 */ /* 0x000fe400000006ff */
        /* <DEDUP_REMOVED lines=53> */
.L_x_15783:
        /* <DEDUP_REMOVED lines=28> */
.L_x_15588:
        /* <DEDUP_REMOVED lines=8> */
[----:B------:R-:W-:Y:S02]  /*18810*/  MOV R24, R0 ;  /* 0x0000000000187202 */ /* 0x000fe40000000f00 */
[----:B--2---:R-:W-:-:S13]  /*18820*/  ISETP.NE.AND P3, PT, R2, 0x3, PT ;  /* 0x000000030200780c */ /* 0x004fda0003f65270 */
[----:B------:R-:W-:Y:S05]  /*18830*/  @!P3 BRA `(.L_x_15589) ;  /* 0x000000000004b947 */ /* 0x000fea0003800000 */
[----:B------:R-:W-:Y:S01]  /*18840*/  BPT.TRAP 0x1 ;  /* 0x000000040000795c */ /* 0x000fe20000300000 */
.L_x_15589:
[----:B------:R2:W-:Y:S01]  /*18850*/  STL [R1+0x8], R26 ;  /* 0x0000081a01007387 */ /* 0x0005e20000100800 */
[C---:B------:R-:W-:Y:S01]  /*18860*/  ISETP.GT.AND P0, PT, R26.reuse, RZ, PT ;  /* 0x000000ff1a00720c */ /* 0x040fe20003f04270 */
[----:B------:R2:W-:Y:S01]  /*18870*/  SYNCS.ARRIVE.TRANS64.A1T0 RZ, [R5+URZ+0x16850], RZ ;  /* 0x016850ff05ff79a7 */ /* 0x0005e2000810003f */
[----:B------:R-:W-:Y:S02]  /*18880*/  VIADD R7, R26, 0xffffffff ;  /* 0xffffffff1a077836 */ /* 0x000fe40000000000 */
[----:B------:R-:W-:Y:S02]  /*18890*/  IMAD.MOV.U32 R6, RZ, RZ, R25 ;  /* 0x000000ffff067224 */ /* 0x000fe400078e0019 */
[----:B------:R-:W-:-:S07]  /*188a0*/  IMAD.MOV.U32 R17, RZ, RZ, R28 ;  /* 0x000000ffff117224 */ /* 0x000fce00078e001c */
[----:B--2---:R-:W-:Y:S05]  /*188b0*/  @P0 BRA `(.L_x_15590) ;  /* 0xffffffec00f40947 */ /* 0x004fea000383ffff */
.L_x_15577:
[----:B------:R-:W-:Y:S05]  /*188c0*/  BSYNC B0 ;  /* 0x0000000000007941 */ /* 0x000fea0003800000 */
.L_x_15576:
        /* <DEDUP_REMOVED lines=17> */
.L_x_15592:
[----:B------:R-:W-:Y:S05]  /*189e0*/  BSYNC B0 ;  /* 0x0000000000007941 */ /* 0x000fea0003800000 */
.L_x_15591:
[----:B------:R-:W2:Y:S02]  /*189f0*/  LDL R0, [R1+0x54] ;  /* 0x0000540001007983 */ /* 0x000ea40000100800 */
[----:B--2---:R-:W-:-:S13]  /*18a00*/  ISETP.NE.AND P0, PT, R0, 0x3, PT ;  /* 0x000000030000780c */ /* 0x004fda0003f05270 */
[----:B------:R-:W-:Y:S05]  /*18a10*/  @!P0 BRA `(.L_x_15593) ;  /* 0x0000000000048947 */ /* 0x000fea0003800000 */
[----:B------:R-:W-:Y:S01]  /*18a20*/  BPT.TRAP 0x1 ;  /* 0x000000040000795c */ /* 0x000fe20000300000 */
.L_x_15593:
[----:B------:R-:W0:Y:S01]  /*18a30*/  LDL.LU R2, [R1+0x18] ;  /* 0x0000180001027983 */ /* 0x000e220000300800 */
[----:B------:R-:W-:Y:S01]  /*18a40*/  LEA R0, R25, R22, 0x3 ;  /* 0x0000001619007211 */ /* 0x000fe200078e18ff */
[----:B------:R-:W-:Y:S01]  /*18a50*/  BSSY B0, `(.L_x_15594) ;  /* 0x0000005000007945 */ /* 0x000fe20003800000 */
[----:B------:R-:W-:-:S04]  /*18a60*/  SHF.L.U32 R3, R28, 0x1f, RZ ;  /* 0x0000001f1c037819 */ /* 0x000fc800000006ff */
[----:B------:R-:W1:Y:S01]  /*18a70*/  SYNCS.PHASECHK.TRANS64.TRYWAIT P0, [R0+URZ+0x16860], R3 ;  /* 0x01686003000075a7 */ /* 0x000e62000800017f */
[----:B0-----:R-:W-:Y:S01]  /*18a80*/  IMAD R6, R26, -0x80, R2 ;  /* 0xffffff801a067824 */ /* 0x001fe200078e0202 */
[----:B-1----:R-:W-:Y:S06]  /*18a90*/  @!P0 BRA `(.L_x_15595) ;  /* 0x0000005c00fc8947 */ /* 0x002fec0003800000 */
.L_x_15784:
[----:B------:R-:W-:Y:S05]  /*18aa0*/  BSYNC B0 ;  /* 0x0000000000007941 */ /* 0x000fea0003800000 */
.L_x_15594:
        /* <DEDUP_REMOVED lines=15> */
[----:B------:R-:W-:Y:S01]  /*18ba0*/  LEA R4, R4, R22, 0x1 ;  /* 0x0000001604047211 */ /* 0x000fe200078e08ff */
        /* <DEDUP_REMOVED lines=48> */
.L_x_15802:
        /* <DEDUP_REMOVED lines=9> */
.L_x_15597:
        /* <DEDUP_REMOVED lines=11> */
.L_x_15598:
[----:B------:R0:W-:Y:S01]  /*18ff0*/  SYNCS.ARRIVE.TRANS64.A1T0 RZ, [R0+URZ+0x16850], RZ ;  /* 0x016850ff00ff79a7 */ /* 0x0001e2000810003f */
[----:B------:R-:W-:-:S04]  /*19000*/  IADD3 R25, R25, 0x1, RZ ;  /* 0x0000000119197810 */ /* 0x000fc80007ffe0ff */
[----:B------:R-:W-:-:S04]  /*19010*/  ISETP.NE.AND P0, PT, R25, 0x2, PT ;  /* 0x000000021900780c */ /* 0x000fc80003f05270 */
[----:B------:R-:W-:Y:S02]  /*19020*/  SEL R3, RZ, 0x1, P0 ;  /* 0x00000001ff037807 */ /* 0x000fe40000000000 */
[----:B------:R-:W-:Y:S02]  /*19030*/  SEL R25, R25, RZ, P0 ;  /* 0x000000ff19197207 */ /* 0x000fe40000000000 */
[----:B0-----:R-:W-:-:S07]  /*19040*/  LOP3.LUT R28, R28, R3, RZ, 0x3c, !PT ;  /* 0x000000031c1c7212 */ /* 0x001fce00078e3cff */
.L_x_15557:
[----:B------:R-:W-:Y:S05]  /*19050*/  BSYNC B7 ;  /* 0x0000000000077941 */ /* 0x000fea0003800000 */
.L_x_15555:
        /* <DEDUP_REMOVED lines=12> */
.L_x_15599:
        /* <DEDUP_REMOVED lines=15> */
[----:B------:R-:W-:Y:S01]  /*19210*/  ISETP.GE.U32.AND P5, PT, R7, 0x10, PT ;  /* 0x000000100700780c */ /* 0x000fe20003fa6070 */
[----:B------:R-:W-:Y:S01]  /*19220*/  SHFL.IDX PT, R16, R16, 0x1, 0x1f ;  /* 0x00201f0010107f89 */ /* 0x000fe200000e0000 */
[----:B0-----:R-:W-:Y:S01]  /*19230*/  IMAD.MOV.U32 R2, RZ, RZ, RZ ;  /* 0x000000ffff027224 */ /* 0x001fe200078e00ff */
        /* <DEDUP_REMOVED lines=18> */
.L_x_15812:
[----:B------:R-:W-:Y:S02]  /*19360*/  ULDC UR4, c[0x0][0xc38] ;  /* 0x00030e0000047ab9 */ /* 0x000fe40000000800 */
[----:B------:R-:W-:-:S04]  /*19370*/  IMAD.U32 R4, RZ, RZ, UR4 ;  /* 0x00000004ff047e24 */ /* 0x000fc8000f8e00ff */
[----:B--2---:R-:W-:-:S04]  /*19380*/  IMAD R5, R14, R4, RZ ;  /* 0x000000040e057224 */ /* 0x004fc800078e02ff */
[----:B------:R-:W-:-:S05]  /*19390*/  IMAD.IADD R16, R16, 0x1, R5 ;  /* 0x0000000110107824 */ /* 0x000fca00078e0205 */
[----:B------:R-:W-:-:S13]  /*193a0*/  ISETP.GT.AND P6, PT, R16, R0, PT ;  /* 0x000000001000720c */ /* 0x000fda0003fc4270 */
[----:B------:R-:W-:Y:S05]  /*193b0*/  @P6 BRA `(.L_x_15602) ;  /* 0x00000000009c6947 */ /* 0x000fea0003800000 */
.L_x_15607:
[----:B------:R-:W2:Y:S01]  /*193c0*/  LDC R4, c[0x0][0xc3c] ;  /* 0x00030f00ff047b82 */ /* 0x000ea20000000800 */
[----:B------:R-:W-:-:S04]  /*193d0*/  IADD3 R19, R19, 0x1f, RZ ;  /* 0x0000001f13137810 */ /* 0x000fc80007ffe0ff */
        /* <DEDUP_REMOVED lines=9> */
[----:B0-----:R-:W0:Y:S02]  /*19470*/  LDC.64 R2, c[0x0][0xc80] ;  /* 0x00032000ff027b82 */ /* 0x001e240000000a00 */
[----:B0-----:R-:W-:-:S06]  /*19480*/  IMAD.WIDE R2, R5, 0x4, R2 ;  /* 0x0000000405027825 */ /* 0x001fcc00078e0202 */
[----:B------:R2:W5:Y:S02]  /*19490*/  LDG.E R2, desc[UR40][R2.64] ;  /* 0x0000002802027981 */ /* 0x000564000c1e1900 */
.L_x_15605:
[----:B------:R-:W-:Y:S05]  /*194a0*/  BSYNC B0 ;  /* 0x0000000000007941 */ /* 0x000fea0003800000 */
.L_x_15604:
[----:B------:R-:W-:-:S03]  /*194b0*/  UMOV UR4, 0xffffffff ;  /* 0xffffffff00047882 */ /* 0x000fc60000000000 */
[----:B------:R-:W-:Y:S05]  /*194c0*/  BRA.DIV UR4, `(.L_x_15606) ;  /* 0x0000006204e87947 */ /* 0x000fea000b800000 */
[----:B-----5:R-:W3:Y:S02]  /*194d0*/  SHFL.UP PT, R14, R2, 0x1, RZ ;  /* 0x04200000020e7989 */ /* 0x020ee400000e00ff */
[----:B---3--:R-:W-:-:S05]  /*194e0*/  SEL R13, R14, RZ, P1 ;  /* 0x000000ff0e0d7207 */ /* 0x008fca0000800000 */
[----:B------:R-:W-:-:S05]  /*194f0*/  IMAD.IADD R13, R2, 0x1, R13 ;  /* 0x00000001020d7824 */ /* 0x000fca00078e020d */
[----:B------:R-:W3:Y:S02]  /*19500*/  SHFL.UP PT, R14, R13, 0x2, RZ ;  /* 0x044000000d0e7989 */ /* 0x000ee400000e00ff */
[----:B---3--:R-:W-:-:S04]  /*19510*/  SEL R14, R14, RZ, P2 ;  /* 0x000000ff0e0e7207 */ /* 0x008fc80001000000 */
[----:B0-2---:R-:W-:-:S05]  /*19520*/  IADD3 R3, R13, R14, RZ ;  /* 0x0000000e0d037210 */ /* 0x005fca0007ffe0ff */
        /* <DEDUP_REMOVED lines=10> */
.L_x_15820:
[----:B------:R-:W-:Y:S02]  /*195d0*/  ULDC UR4, c[0x0][0xc38] ;  /* 0x00030e0000047ab9 */ /* 0x000fe40000000800 */
[----:B------:R-:W-:-:S05]  /*195e0*/  MOV R4, UR4 ;  /* 0x0000000400047c02 */ /* 0x000fca0008000f00 */
[----:B--2---:R-:W-:-:S04]  /*195f0*/  IMAD R5, R14, R4, RZ ;  /* 0x000000040e057224 */ /* 0x004fc800078e02ff */
[----:B------:R-:W-:-:S05]  /*19600*/  IMAD.IADD R16, R5, 0x1, R16 ;  /* 0x0000000105107824 */ /* 0x000fca00078e0210 */
[----:B------:R-:W-:-:S13]  /*19610*/  ISETP.GT.AND P6, PT, R16, R0, PT ;  /* 0x000000001000720c */ /* 0x000fda0003fc4270 */
[----:B------:R-:W-:Y:S05]  /*19620*/  @!P6 BRA `(.L_x_15607) ;  /* 0xfffffffc0064e947 */ /* 0x000fea000383ffff */
.L_x_15602:
        /* <DEDUP_REMOVED lines=8> */
.L_x_15824:
[----:B------:R-:W-:Y:S01]  /*196b0*/  ISETP.NE.AND P0, PT, R5, RZ, PT ;  /* 0x000000ff0500720c */ /* 0x000fe20003f05270 */
[----:B------:R-:W-:-:S12]  /*196c0*/  IMAD.MOV.U32 R5, RZ, RZ, RZ ;  /* 0x000000ffff057224 */ /* 0x000fd800078e00ff */
[----:B------:R-:W-:Y:S05]  /*196d0*/  @!P0 BRA `(.L_x_15609) ;  /* 0x0000000000108947 */ /* 0x000fea0003800000 */
[----:B------:R-:W-:Y:S01]  /*196e0*/  UMOV UR4, 0xffffffff ;  /* 0xffffffff00047882 */ /* 0x000fe20000000000 */
[----:B------:R-:W-:Y:S02]  /*196f0*/  IADD3 R12, R6, -0x1, RZ ;  /* 0xffffffff060c7810 */ /* 0x000fe40007ffe0ff */
[----:B------:R-:W-:Y:S05]  /*19700*/  BRA.DIV UR4, `(.L_x_15610) ;  /* 0x00000066045c7947 */ /* 0x000fea000b800000 */
[----:B------:R4:W0:Y:S02]  /*19710*/  SHFL.IDX PT, R5, R3, R12, 0x1f ;  /* 0x00001f0c03057589 */ /* 0x00082400000e0000 */
.L_x_15609:
[----:B0-2-4-:R-:W0:Y:S01]  /*19720*/  LDC.64 R2, c[0x0][0xc90] ;  /* 0x00032400ff027b82 */ /* 0x015e220000000a00 */
[----:B------:R-:W-:-:S04]  /*19730*/  IMAD.IADD R19, R6, 0x1, R19 ;  /* 0x0000000106137824 */ /* 0x000fc800078e0213 */
[----:B0-----:R-:W-:-:S05]  /*19740*/  IMAD.WIDE R2, R19, 0x4, R2 ;  /* 0x0000000413027825 */ /* 0x001fca00078e0202 */
[----:B------:R0:W3:Y:S01]  /*19750*/  LDG.E R7, desc[UR40][R2.64] ;  /* 0x0000002802077981 */ /* 0x0000e2000c1e1900 */
[----:B------:R-:W-:Y:S01]  /*19760*/  IMAD R16, R5, R4, R16 ;  /* 0x0000000405107224 */ /* 0x000fe200078e0210 */
[----:B0-----:R-:W-:Y:S01]  /*19770*/  MOV R2, RZ ;  /* 0x000000ff00027202 */ /* 0x001fe20000000f00 */
[----:B---3--:R-:W-:-:S05]  /*19780*/  IMAD R6, R17, R7, RZ ;  /* 0x0000000711067224 */ /* 0x008fca00078e02ff */
        /* <DEDUP_REMOVED lines=34> */
[----:B0-----:R-:W-:-:S06]  /*199b0*/  IADD3 R9, R8, 0xffffffe, RZ ;  /* 0x0ffffffe08097810 */ /* 0x001fcc0007ffe0ff */
        /* <DEDUP_REMOVED lines=21> */
[----:B------:R-:W-:-:S05]  /*19b10*/  LOP3.LUT R2, RZ, R2, RZ, 0x33, !PT ;  /* 0x00000002ff027212 */ /* 0x000fca00078e33ff */
[----:B------:R-:W-:Y:S01]  /*19b20*/  IMAD.IADD R17, R17, 0x1, R2 ;  /* 0x0000000111117824 */ /* 0x000fe200078e0202 */
[----:B------:R-:W-:Y:S06]  /*19b30*/  BRA `(.L_x_15611) ;  /* 0x00000000001c7947 */ /* 0x000fec0003800000 */
.L_x_15603:
[----:B------:R-:W-:Y:S01]  /*19b40*/  UMOV UR4, URZ ;  /* 0x0000003f00047c82 */ /* 0x000fe20008000000 */
[----:B------:R-:W-:Y:S01]  /*19b50*/  UMOV UR5, URZ ;  /* 0x0000003f00057c82 */ /* 0x000fe20008000000 */
[----:B------:R-:W-:Y:S01]  /*19b60*/  ULDC UR6, c[0x0][0xc3c] ;  /* 0x00030f0000067ab9 */ /* 0x000fe20000000800 */
[----:B------:R-:W-:Y:S01]  /*19b70*/  MOV R16, R0 ;  /* 0x0000000000107202 */ /* 0x000fe20000000f00 */
[----:B------:R-:W-:Y:S02]  /*19b80*/  IMAD.U32 R17, RZ, RZ, UR4 ;  /* 0x00000004ff117e24 */ /* 0x000fe4000f8e00ff */
[----:B------:R-:W-:Y:S02]  /*19b90*/  IMAD.U32 R18, RZ, RZ, UR5 ;  /* 0x00000005ff127e24 */ /* 0x000fe4000f8e00ff */
[----:B------:R-:W-:-:S07]  /*19ba0*/  IMAD.U32 R19, RZ, RZ, UR6 ;  /* 0x00000006ff137e24 */ /* 0x000fce000f8e00ff */
.L_x_15611:
        /* <DEDUP_REMOVED lines=10> */
.L_x_15600:
[----:B------:R-:W-:Y:S02]  /*19c50*/  ULDC UR4, c[0x0][0xc3c] ;  /* 0x00030f0000047ab9 */ /* 0x000fe40000000800 */
[----:B--2---:R-:W-:-:S13]  /*19c60*/  ISETP.GE.AND P0, PT, R19, UR4, PT ;  /* 0x0000000413007c0c */ /* 0x004fda000bf06270 */
[----:B------:R-:W-:Y:S05]  /*19c70*/  @!P0 BRA `(.L_x_15612) ;  /* 0xffffffa400008947 */ /* 0x000fea000383ffff */
[----:B------:R-:W-:Y:S05]  /*19c80*/  BSYNC B8 ;  /* 0x0000000000087941 */ /* 0x000fea0003800000 */
.L_x_15519:
[----:B--2---:R-:W2:Y:S01]  /*19c90*/  LDL.LU R0, [R1+0x44] ;  /* 0x0000440001007983 */ /* 0x004ea20000300800 */
        /* <DEDUP_REMOVED lines=11> */
.L_x_15827:
[----:B------:R-:W-:Y:S05]  /*19d50*/  BSYNC B0 ;  /* 0x0000000000007941 */ /* 0x000fea0003800000 */
.L_x_15613:
[----:B------:R-:W-:-:S03]  /*19d60*/  UMOV UR4, 0xffffffff ;  /* 0xffffffff00047882 */ /* 0x000fc60000000000 */
[----:B------:R-:W-:Y:S05]  /*19d70*/  BRA.DIV UR4, `(.L_x_15615) ;  /* 0x0000005e04fc7947 */ /* 0x000fea000b800000 */
[----:B0-----:R-:W0:Y:S02]  /*19d80*/  S2R R0, SR_TID.X ;  /* 0x0000000000007919 */ /* 0x001e240000002100 */
[----:B0-----:R-:W-:-:S04]  /*19d90*/  SHF.R.U32.HI R0, RZ, 0x5, R0 ;  /* 0x00000005ff007819 */ /* 0x001fc80000011600 */
[----:B------:R-:W-:-:S05]  /*19da0*/  LOP3.LUT R0, R0, 0x3, RZ, 0xc0, !PT ;  /* 0x0000000300007812 */ /* 0x000fca00078ec0ff */
[----:B------:R0:W2:Y:S02]  /*19db0*/  SHFL.IDX PT, R14, R0, RZ, 0x1f ;  /* 0x00001fff000e7589 */ /* 0x0000a400000e0000 */
.L_x_15830:
[----:B--2---:R-:W-:-:S13]  /*19dc0*/  ISETP.NE.AND P0, PT, R14, RZ, PT ;  /* 0x000000ff0e00720c */ /* 0x004fda0003f05270 */
[----:B------:R-:W-:Y:S05]  /*19dd0*/  @P0 BRA `(.L_x_15364) ;  /* 0x0000000000880947 */ /* 0x000fea0003800000 */
[----:B------:R-:W-:-:S03]  /*19de0*/  UMOV UR4, 0xffffffff ;  /* 0xffffffff00047882 */ /* 0x000fc60000000000 */
[----:B------:R-:W-:Y:S05]  /*19df0*/  BRA.DIV UR4, `(.L_x_15616) ;  /* 0x0000006204107947 */ /* 0x000fea000b800000 */
[----:B------:R-:W-:-:S13]  /*19e00*/  ELECT P6, URZ, PT ;  /* 0x00000000003f782f */ /* 0x000fda00038c0000 */
.L_x_15833:
[----:B------:R-:W-:Y:S05]  /*19e10*/  @!P6 BRA `(.L_x_15364) ;  /* 0x000000000078e947 */ /* 0x000fea0003800000 */
[----:B0-----:R-:W2:Y:S02]  /*19e20*/  LDL.LU R0, [R1+0x30] ;  /* 0x0000300001007983 */ /* 0x001ea40000300800 */
[----:B--2---:R-:W-:-:S04]  /*19e30*/  LOP3.LUT R0, R0, 0x2, RZ, 0xfc, !PT ;  /* 0x0000000200007812 */ /* 0x004fc800078efcff */
[----:B------:R-:W-:-:S13]  /*19e40*/  ISETP.NE.AND P0, PT, R0, 0x3, PT ;  /* 0x000000030000780c */ /* 0x000fda0003f05270 */
[----:B------:R-:W-:Y:S05]  /*19e50*/  @!P0 BRA `(.L_x_15617) ;  /* 0x0000000000048947 */ /* 0x000fea0003800000 */
[----:B------:R-:W-:Y:S01]  /*19e60*/  BPT.TRAP 0x1 ;  /* 0x000000040000795c */ /* 0x000fe20000300000 */
.L_x_15617:
[C---:B------:R-:W-:Y:S01]  /*19e70*/  IMAD R5, R25.reuse, 0x8, R4 ;  /* 0x0000000819057824 */ /* 0x040fe200078e0204 */
[----:B------:R-:W-:Y:S01]  /*19e80*/  SHF.L.U32 R0, R28, 0x1f, RZ ;  /* 0x0000001f1c007819 */ /* 0x000fe200000006ff */
[----:B------:R-:W-:-:S03]  /*19e90*/  VIADD R25, R25, 0x1 ;  /* 0x0000000119197836 */ /* 0x000fc60000000000 */
[----:B------:R-:W0:Y:S02]  /*19ea0*/  SYNCS.PHASECHK.TRANS64.TRYWAIT P1, [R5+URZ+0x16840], R0 ;  /* 0x01684000050075a7 */ /* 0x000e24000802017f */
[----:B------:R-:W-:-:S04]  /*19eb0*/  ISETP.NE.AND P2, PT, R25, 0x2, PT ;  /* 0x000000021900780c */ /* 0x000fc80003f45270 */
[----:B------:R-:W-:Y:S01]  /*19ec0*/  SEL R3, RZ, 0x1, P2 ;  /* 0x00000001ff037807 */ /* 0x000fe20001000000 */
[----:B0-----:R-:W-:Y:S08]  /*19ed0*/  @!P1 BRA `(.L_x_15618) ;  /* 0x0000005c00f89947 */ /* 0x001ff00003800000 */
.L_x_15834:
[----:B------:R-:W-:Y:S02]  /*19ee0*/  SEL R25, R25, RZ, P2 ;  /* 0x000000ff19197207 */ /* 0x000fe40001000000 */
[----:B------:R-:W-:Y:S01]  /*19ef0*/  LOP3.LUT R2, R28, R3, RZ, 0x3c, !PT ;  /* 0x000000031c027212 */ /* 0x000fe200078e3cff */
[----:B------:R-:W-:Y:S06]  /*19f00*/  @!P0 BRA `(.L_x_15619) ;  /* 0x0000000000048947 */ /* 0x000fec0003800000 */
[----:B------:R-:W-:Y:S01]  /*19f10*/  BPT.TRAP 0x1 ;  /* 0x000000040000795c */ /* 0x000fe20000300000 */
.L_x_15619:
[----:B------:R-:W-:Y:S02]  /*19f20*/  LEA R25, R25, R4, 0x3 ;  /* 0x0000000419197211 */ /* 0x000fe400078e18ff */
[----:B------:R-:W-:-:S04]  /*19f30*/  SHF.L.U32 R2, R2, 0x1f, RZ ;  /* 0x0000001f02027819 */ /* 0x000fc800000006ff */
[----:B------:R-:W2:Y:S02]  /*19f40*/  SYNCS.PHASECHK.TRANS64.TRYWAIT P1, [R25+URZ+0x16840], R2 ;  /* 0x01684002190075a7 */ /* 0x000ea4000802017f */
[----:B--2---:R-:W-:Y:S05]  /*19f50*/  @!P1 BRA `(.L_x_15620) ;  /* 0x0000005c00ec9947 */ /* 0x004fea0003800000 */
.L_x_15835:
[----:B------:R-:W-:Y:S05]  /*19f60*/  @!P0 BRA `(.L_x_15621) ;  /* 0x0000000000048947 */ /* 0x000fea0003800000 */
[----:B------:R-:W-:Y:S01]  /*19f70*/  BPT.TRAP 0x1 ;  /* 0x000000040000795c */ /* 0x000fe20000300000 */
.L_x_15621:
[----:B------:R-:W4:Y:S02]  /*19f80*/  SYNCS.PHASECHK.TRANS64.TRYWAIT P1, [R5+URZ+0x16860], R0 ;  /* 0x01686000050075a7 */ /* 0x000f24000802017f */
[----:B----4-:R-:W-:Y:S05]  /*19f90*/  @!P1 BRA `(.L_x_15622) ;  /* 0x0000005c00f09947 */ /* 0x010fea0003800000 */
.L_x_15836:
[----:B------:R-:W-:Y:S05]  /*19fa0*/  @!P0 BRA `(.L_x_15623) ;  /* 0x0000000000048947 */ /* 0x000fea0003800000 */
[----:B------:R-:W-:Y:S01]  /*19fb0*/  BPT.TRAP 0x1 ;  /* 0x000000040000795c */ /* 0x000fe20000300000 */
.L_x_15623:
[----:B------:R0:W0:Y:S02]  /*19fc0*/  SYNCS.PHASECHK.TRANS64.TRYWAIT P0, [R25+URZ+0x16860], R2 ;  /* 0x01686002190075a7 */ /* 0x000024000800017f */
[----:B0-----:R-:W-:Y:S05]  /*19fd0*/  @!P0 NANOSLEEP.SYNCS 0x989680 ;  /* 0x009896800000895d */ /* 0x001fea0003900000 */
[----:B------:R-:W0:Y:S02]  /*19fe0*/  @!P0 SYNCS.PHASECHK.TRANS64 P0, [R25+URZ+0x16860], R2 ;  /* 0x01686002190085a7 */ /* 0x000e24000800007f */
[----:B0-----:R-:W-:Y:S05]  /*19ff0*/  @!P0 BRA `(.L_x_15623) ;  /* 0xfffffffc00f08947 */ /* 0x001fea000383ffff */
.L_x_15364:
[----:B------:R-:W-:Y:S05]  /*1a000*/  BSYNC B9 ;  /* 0x0000000000097941 */ /* 0x000fea0003800000 */
.L_x_15361:
[----:B------:R-:W-:Y:S05]  /*1a010*/  EXIT ;  /* 0x000000000000794d */ /* 0x000fea0003800000 */
.L_x_15382:
[----:B0-----:R0:W1:Y:S02]  /*1a020*/  SYNCS.PHASECHK.TRANS64.TRYWAIT P6, [R69+URZ+0x16890], R77 ;  /* 0x0168904d450075a7 */ /* 0x00106400080c017f */
[----:B-1----:R-:W-:Y:S05]  /*1a030*/  @!P6 NANOSLEEP.SYNCS 0x989680 ;  /* 0x009896800000e95d */ /* 0x002fea0003900000 */
[----:B------:R-:W1:Y:S02]  /*1a040*/  @!P6 SYNCS.PHASECHK.TRANS64 P6, [R69+URZ+0x16890], R77 ;  /* 0x0168904d4500e5a7 */ /* 0x000e6400080c007f */
[----:B-1----:R-:W-:Y:S05]  /*1a050*/  @!P6 BRA `(.L_x_15382) ;  /* 0xfffffffc00f0e947 */ /* 0x002fea000383ffff */
[----:B------:R-:W-:Y:S05]  /*1a060*/  BRA `(.L_x_15624) ;  /* 0xfffffe8800b47947 */ /* 0x000fea000383ffff */
.L_x_15383:
        /* <DEDUP_REMOVED lines=8> */
.L_x_15626:
[----:B------:R-:W-:Y:S05]  /*1a0f0*/  BSYNC B1 ;  /* 0x0000000000017941 */ /* 0x000fea0003800000 */
.L_x_15625:
        /* <DEDUP_REMOVED lines=8> */
.L_x_15627:
[----:B------:R-:W-:Y:S05]  /*1a180*/  BRA `(.L_x_15628) ;  /* 0xfffffe8800807947 */ /* 0x000fea000383ffff */
.L_x_15392:
        /* <DEDUP_REMOVED lines=8> */
.L_x_15630:
[----:B------:R-:W-:Y:S05]  /*1a210*/  BSYNC B1 ;  /* 0x0000000000017941 */ /* 0x000fea0003800000 */
.L_x_15629:
        /* <DEDUP_REMOVED lines=8> */
.L_x_15631:
[----:B------:R-:W-:Y:S05]  /*1a2a0*/  BRA `(.L_x_15632) ;  /* 0xfffffe8c00f07947 */ /* 0x000fea000383ffff */
.L_x_15404:
[----:B--2---:R2:W3:Y:S02]  /*1a2b0*/  SYNCS.PHASECHK.TRANS64.TRYWAIT P4, [R69+URZ+0x16890], R77 ;  /* 0x0168904d450075a7 */ /* 0x0044e4000808017f */
[----:B---3--:R-:W-:Y:S05]  /*1a2c0*/  @!P4 NANOSLEEP.SYNCS 0x989680 ;  /* 0x009896800000c95d */ /* 0x008fea0003900000 */
[----:B------:R-:W3:Y:S02]  /*1a2d0*/  @!P4 SYNCS.PHASECHK.TRANS64 P4, [R69+URZ+0x16890], R77 ;  /* 0x0168904d4500c5a7 */ /* 0x000ee4000808007f */
[----:B---3--:R-:W-:Y:S05]  /*1a2e0*/  @!P4 BRA `(.L_x_15404) ;  /* 0xfffffffc00f0c947 */ /* 0x008fea000383ffff */
[----:B------:R-:W-:Y:S05]  /*1a2f0*/  BRA `(.L_x_15633) ;  /* 0xfffffe9800e07947 */ /* 0x000fea000383ffff */
.L_x_15405:
[----:B------:R-:W-:Y:S01]  /*1a300*/  BSSY B1, `(.L_x_15634) ;  /* 0x0000008000017945 */ /* 0x000fe20003800000 */
[----:B0-----:R-:W-:Y:S01]  /*1a310*/  IMAD.MOV.U32 R13, RZ, RZ, R86 ;  /* 0x000000ffff0d7224 */ /* 0x001fe200078e0056 */
[----:B------:R-:W-:Y:S01]  /*1a320*/  MOV R12, RZ ;  /* 0x000000ff000c7202 */ /* 0x000fe20000000f00 */
[----:B------:R-:W-:Y:S02]  /*1a330*/  IMAD.MOV.U32 R11, RZ, RZ, 0x1c1f ;  /* 0x00001c1fff0b7424 */ /* 0x000fe400078e00ff */
[----:B------:R-:W-:-:S07]  /*1a340*/  IMAD.MOV.U32 R15, RZ, RZ, -0x1 ;  /* 0xffffffffff0f7424 */ /* 0x000fce00078e00ff */
[----:B--2---:R-:W-:Y:S05]  /*1a350*/  WARPSYNC.COLLECTIVE R15, `(.L_x_15635) ;  /* 0x000000000f087348 */ /* 0x004fea0003c00000 */
[----:B------:R0:W1:Y:S02]  /*1a360*/  SHFL.IDX P6, R14, R13, R12, R11 ;  /* 0x0000000c0d0e7389 */ /* 0x00006400000c000b */
[----:B012---:R-:W-:Y:S01]  /*1a370*/  ENDCOLLECTIVE ;  /* 0x000000000000791b */ /* 0x007fe20003800000 */
.L_x_15635:
[----:B------:R-:W-:Y:S05]  /*1a380*/  BSYNC B1 ;  /* 0x0000000000017941 */ /* 0x000fea0003800000 */
.L_x_15634:
        /* <DEDUP_REMOVED lines=8> */
.L_x_15636:
[----:B------:R-:W-:Y:S01]  /*1a410*/  MOV R80, R14 ;  /* 0x0000000e00507202 */ /* 0x000fe20000000f00 */
[----:B------:R-:W-:Y:S06]  /*1a420*/  BRA `(.L_x_15637) ;  /* 0xfffffe9800ac7947 */ /* 0x000fec000383ffff */
.L_x_15410:
        /* <DEDUP_REMOVED lines=8> */
.L_x_15639:
[----:B------:R-:W-:Y:S05]  /*1a4b0*/  BSYNC B1 ;  /* 0x0000000000017941 */ /* 0x000fea0003800000 */
.L_x_15638:
        /* <DEDUP_REMOVED lines=8> */
.L_x_15640:
[----:B------:R-:W-:Y:S01]  /*1a540*/  IMAD.MOV.U32 R38, RZ, RZ, R14 ;  /* 0x000000ffff267224 */ /* 0x000fe200078e000e */
[----:B------:R-:W-:Y:S06]  /*1a550*/  BRA `(.L_x_15641) ;  /* 0xfffffea000407947 */ /* 0x000fec000383ffff */
.L_x_15415:
[----:B0-----:R0:W1:Y:S02]  /*1a560*/  SYNCS.PHASECHK.TRANS64.TRYWAIT P3, [R69+URZ+0x16890], R77 ;  /* 0x0168904d450075a7 */ /* 0x001064000806017f */
[----:B-1----:R-:W-:Y:S05]  /*1a570*/  @!P3 NANOSLEEP.SYNCS 0x989680 ;  /* 0x009896800000b95d */ /* 0x002fea0003900000 */
[----:B------:R-:W1:Y:S02]  /*1a580*/  @!P3 SYNCS.PHASECHK.TRANS64 P3, [R69+URZ+0x16890], R77 ;  /* 0x0168904d4500b5a7 */ /* 0x000e64000806007f */
[----:B-1----:R-:W-:Y:S05]  /*1a590*/  @!P3 BRA `(.L_x_15415) ;  /* 0xfffffffc00f0b947 */ /* 0x002fea000383ffff */
[----:B------:R-:W-:Y:S05]  /*1a5a0*/  BRA `(.L_x_15642) ;  /* 0xfffffea800447947 */ /* 0x000fea000383ffff */
.L_x_15416:
        /* <DEDUP_REMOVED lines=8> */
.L_x_15644:
[----:B------:R-:W-:Y:S05]  /*1a630*/  BSYNC B1 ;  /* 0x0000000000017941 */ /* 0x000fea0003800000 */
.L_x_15643:
        /* <DEDUP_REMOVED lines=8> */
.L_x_15645:
[----:B------:R-:W-:Y:S01]  /*1a6c0*/  MOV R37, R14 ;  /* 0x0000000e00257202 */ /* 0x000fe20000000f00 */
[----:B------:R-:W-:Y:S06]  /*1a6d0*/  BRA `(.L_x_15646) ;  /* 0xfffffea800687947 */ /* 0x000fec000383ffff */
.L_x_15419:
        /* <DEDUP_REMOVED lines=8> */
.L_x_15648:
[----:B------:R-:W-:Y:S05]  /*1a760*/  BSYNC B1 ;  /* 0x0000000000017941 */ /* 0x000fea0003800000 */
.L_x_15647:
        /* <DEDUP_REMOVED lines=8> */
.L_x_15649:
[----:B------:R-:W-:Y:S01]  /*1a7f0*/  IMAD.MOV.U32 R37, RZ, RZ, R14 ;  /* 0x000000ffff257224 */ /* 0x000fe200078e000e */
[----:B------:R-:W-:Y:S06]  /*1a800*/  BRA `(.L_x_15650) ;  /* 0xfffffea800647947 */ /* 0x000fec000383ffff */
.L_x_15423:
[----:B0-----:R0:W3:Y:S02]  /*1a810*/  SYNCS.PHASECHK.TRANS64.TRYWAIT P4, [R69+URZ+0x168b0], R77 ;  /* 0x0168b04d450075a7 */ /* 0x0010e4000808017f */
[----:B---3--:R-:W-:Y:S05]  /*1a820*/  @!P4 NANOSLEEP.SYNCS 0x989680 ;  /* 0x009896800000c95d */ /* 0x008fea0003900000 */
[----:B------:R-:W3:Y:S02]  /*1a830*/  @!P4 SYNCS.PHASECHK.TRANS64 P4, [R69+URZ+0x168b0], R77 ;  /* 0x0168b04d4500c5a7 */ /* 0x000ee4000808007f */
[----:B---3--:R-:W-:Y:S05]  /*1a840*/  @!P4 BRA `(.L_x_15423) ;  /* 0xfffffffc00f0c947 */ /* 0x008fea000383ffff */
[----:B------:R-:W-:Y:S05]  /*1a850*/  BRA `(.L_x_15651) ;  /* 0xfffffea800dc7947 */ /* 0x000fea000383ffff */
.L_x_15431:
        /* <DEDUP_REMOVED lines=10> */
[----:B----45:R-:W-:Y:S05]  /*1a900*/  WARPSYNC.COLLECTIVE R15, `(.L_x_15653) ;  /* 0x000000000f087348 */ /* 0x030fea0003c00000 */
[----:B------:R0:W1:Y:S02]  /*1a910*/  SHFL.IDX P6, R14, R13, R12, R11 ;  /* 0x0000000c0d0e7389 */ /* 0x00006400000c000b */
[----:B01--45:R-:W-:Y:S01]  /*1a920*/  ENDCOLLECTIVE ;  /* 0x000000000000791b */ /* 0x033fe20003800000 */
.L_x_15653:
[----:B------:R-:W-:Y:S05]  /*1a930*/  BSYNC B0 ;  /* 0x0000000000007941 */ /* 0x000fea0003800000 */
.L_x_15652:
[----:B------:R0:W-:Y:S01]  /*1a940*/  STL [R1+0x14], R14 ;  /* 0x0000140e01007387 */ /* 0x0001e20000100800 */
[----:B------:R-:W-:Y:S05]  /*1a950*/  BRA `(.L_x_15654) ;  /* 0xfffffeb000907947 */ /* 0x000fea000383ffff */
.L_x_15443:
[----:B------:R-:W-:Y:S01]  /*1a960*/  BSSY B1, `(.L_x_15655) ;  /* 0x0000008000017945 */ /* 0x000fe20003800000 */
[----:B------:R-:W-:Y:S01]  /*1a970*/  MOV R13, R6 ;  /* 0x00000006000d7202 */ /* 0x000fe20000000f00 */
[----:B------:R-:W-:Y:S02]  /*1a980*/  IMAD.MOV.U32 R12, RZ, RZ, RZ ;  /* 0x000000ffff0c7224 */ /* 0x000fe400078e00ff */
[----:B------:R-:W-:Y:S02]  /*1a990*/  IMAD.MOV.U32 R11, RZ, RZ, 0x1c1f ;  /* 0x00001c1fff0b7424 */ /* 0x000fe400078e00ff */
[----:B------:R-:W-:-:S07]  /*1a9a0*/  IMAD.MOV.U32 R15, RZ, RZ, -0x1 ;  /* 0xffffffffff0f7424 */ /* 0x000fce00078e00ff */
[----:B0---4-:R-:W-:Y:S05]  /*1a9b0*/  WARPSYNC.COLLECTIVE R15, `(.L_x_15656) ;  /* 0x000000000f087348 */ /* 0x011fea0003c00000 */
[----:B0-----:R0:W1:Y:S02]  /*1a9c0*/  SHFL.IDX P6, R14, R13, R12, R11 ;  /* 0x0000000c0d0e7389 */ /* 0x00106400000c000b */
[----:B01--4-:R-:W-:Y:S01]  /*1a9d0*/  ENDCOLLECTIVE ;  /* 0x000000000000791b */ /* 0x013fe20003800000 */
.L_x_15656:
[----:B------:R-:W-:Y:S05]  /*1a9e0*/  BSYNC B1 ;  /* 0x0000000000017941 */ /* 0x000fea0003800000 */
.L_x_15655:
        /* <DEDUP_REMOVED lines=8> */
.L_x_15657:
[----:B------:R-:W-:Y:S02]  /*1aa70*/  IMAD.MOV.U32 R13, RZ, RZ, R8 ;  /* 0x000000ffff0d7224 */ /* 0x000fe400078e0008 */
[----:B------:R-:W-:-:S07]  /*1aa80*/  IMAD.MOV.U32 R0, RZ, RZ, R14 ;  /* 0x000000ffff007224 */ /* 0x000fce00078e000e */
[----:B------:R-:W-:Y:S05]  /*1aa90*/  WARPSYNC.COLLECTIVE R15, `(.L_x_15658) ;  /* 0x000000000f087348 */ /* 0x000fea0003c00000 */
[----:B------:R0:W1:Y:S02]  /*1aaa0*/  SHFL.IDX P6, R14, R13, R12, R11 ;  /* 0x0000000c0d0e7389 */ /* 0x00006400000c000b */
[----:B01----:R-:W-:Y:S01]  /*1aab0*/  ENDCOLLECTIVE ;  /* 0x000000000000791b */ /* 0x003fe20003800000 */
.L_x_15658:
[----:B------:R-:W-:Y:S01]  /*1aac0*/  MOV R13, R7 ;  /* 0x00000007000d7202 */ /* 0x000fe20000000f00 */
[----:B------:R-:W-:-:S07]  /*1aad0*/  IMAD.MOV.U32 R5, RZ, RZ, R14 ;  /* 0x000000ffff057224 */ /* 0x000fce00078e000e */
[----:B------:R-:W-:Y:S05]  /*1aae0*/  WARPSYNC.COLLECTIVE R15, `(.L_x_15659) ;  /* 0x000000000f087348 */ /* 0x000fea0003c00000 */
[----:B------:R0:W1:Y:S02]  /*1aaf0*/  SHFL.IDX P6, R14, R13, R12, R11 ;  /* 0x0000000c0d0e7389 */ /* 0x00006400000c000b */
[----:B01----:R-:W-:Y:S01]  /*1ab00*/  ENDCOLLECTIVE ;  /* 0x000000000000791b */ /* 0x003fe20003800000 */
.L_x_15659:
[----:B------:R-:W-:Y:S05]  /*1ab10*/  BRA `(.L_x_15660) ;  /* 0xfffffeb800147947 */ /* 0x000fea000383ffff */
.L_x_15446:
[----:B------:R-:W-:Y:S01]  /*1ab20*/  BSSY B1, `(.L_x_15661) ;  /* 0x0000008000017945 */ /* 0x000fe20003800000 */
[----:B------:R-:W-:Y:S01]  /*1ab30*/  IMAD.MOV.U32 R13, RZ, RZ, R6 ;  /* 0x000000ffff0d7224 */ /* 0x000fe200078e0006 */
[----:B------:R-:W-:Y:S01]  /*1ab40*/  MOV R15, 0xffffffff ;  /* 0xffffffff000f7802 */ /* 0x000fe20000000f00 */
[----:B------:R-:W-:Y:S02]  /*1ab50*/  IMAD.MOV.U32 R12, RZ, RZ, 0x1 ;  /* 0x00000001ff0c7424 */ /* 0x000fe400078e00ff */
[----:B------:R-:W-:-:S07]  /*1ab60*/  IMAD.MOV.U32 R11, RZ, RZ, 0x1c1f ;  /* 0x00001c1fff0b7424 */ /* 0x000fce00078e00ff */
[----:B0---4-:R-:W-:Y:S05]  /*1ab70*/  WARPSYNC.COLLECTIVE R15, `(.L_x_15662) ;  /* 0x000000000f087348 */ /* 0x011fea0003c00000 */
[----:B0-----:R0:W1:Y:S02]  /*1ab80*/  SHFL.IDX P6, R14, R13, R12, R11 ;  /* 0x0000000c0d0e7389 */ /* 0x00106400000c000b */
[----:B01--4-:R-:W-:Y:S01]  /*1ab90*/  ENDCOLLECTIVE ;  /* 0x000000000000791b */ /* 0x013fe20003800000 */
.L_x_15662:
[----:B------:R-:W-:Y:S05]  /*1aba0*/  BSYNC B1 ;  /* 0x0000000000017941 */ /* 0x000fea0003800000 */
.L_x_15661:
        /* <DEDUP_REMOVED lines=8> */
.L_x_15663:
[----:B------:R-:W-:Y:S02]  /*1ac30*/  IMAD.MOV.U32 R13, RZ, RZ, R8 ;  /* 0x000000ffff0d7224 */ /* 0x000fe400078e0008 */
[----:B------:R-:W-:-:S07]  /*1ac40*/  IMAD.MOV.U32 R0, RZ, RZ, R14 ;  /* 0x000000ffff007224 */ /* 0x000fce00078e000e */
[----:B------:R-:W-:Y:S05]  /*1ac50*/  WARPSYNC.COLLECTIVE R15, `(.L_x_15664) ;  /* 0x000000000f087348 */ /* 0x000fea0003c00000 */
[----:B------:R0:W1:Y:S02]  /*1ac60*/  SHFL.IDX P6, R14, R13, R12, R11 ;  /* 0x0000000c0d0e7389 */ /* 0x00006400000c000b */
[----:B01----:R-:W-:Y:S01]  /*1ac70*/  ENDCOLLECTIVE ;  /* 0x000000000000791b */ /* 0x003fe20003800000 */
.L_x_15664:
[----:B------:R-:W-:Y:S01]  /*1ac80*/  IMAD.MOV.U32 R13, RZ, RZ, R7 ;  /* 0x000000ffff0d7224 */ /* 0x000fe200078e0007 */
[----:B------:R-:W-:-:S07]  /*1ac90*/  MOV R5, R14 ;  /* 0x0000000e00057202 */ /* 0x000fce0000000f00 */
[----:B------:R-:W-:Y:S05]  /*1aca0*/  WARPSYNC.COLLECTIVE R15, `(.L_x_15665) ;  /* 0x000000000f087348 */ /* 0x000fea0003c00000 */
[----:B------:R0:W1:Y:S02]  /*1acb0*/  SHFL.IDX P6, R14, R13, R12, R11 ;  /* 0x0000000c0d0e7389 */ /* 0x00006400000c000b */
[----:B01----:R-:W-:Y:S01]  /*1acc0*/  ENDCOLLECTIVE ;  /* 0x000000000000791b */ /* 0x003fe20003800000 */
.L_x_15665:
[----:B------:R-:W-:Y:S05]  /*1acd0*/  BRA `(.L_x_15666) ;  /* 0xfffffeb800807947 */ /* 0x000fea000383ffff */
.L_x_15450:
[----:B0-----:R0:W1:Y:S02]  /*1ace0*/  SYNCS.PHASECHK.TRANS64.TRYWAIT P0, [R2+URZ+0x16800], R37 ;  /* 0x01680025020075a7 */ /* 0x001064000800017f */
[----:B-1----:R-:W-:Y:S05]  /*1acf0*/  @!P0 NANOSLEEP.SYNCS 0x989680 ;  /* 0x009896800000895d */ /* 0x002fea0003900000 */
[----:B------:R-:W1:Y:S02]  /*1ad00*/  @!P0 SYNCS.PHASECHK.TRANS64 P0, [R2+URZ+0x16800], R37 ;  /* 0x01680025020085a7 */ /* 0x000e64000800007f */
[----:B-1----:R-:W-:Y:S05]  /*1ad10*/  @!P0 BRA `(.L_x_15450) ;  /* 0xfffffffc00f08947 */ /* 0x002fea000383ffff */
[----:B------:R-:W-:Y:S05]  /*1ad20*/  BRA `(.L_x_15667) ;  /* 0xfffffebc00907947 */ /* 0x000fea000383ffff */
.L_x_15458:
[----:B------:R-:W1:Y:S01]  /*1ad30*/  LDC R43, c[0x0][0x3f4] ;  /* 0x0000fd00ff2b7b82 */ /* 0x000e620000000800 */
[----:B------:R-:W-:Y:S01]  /*1ad40*/  BSSY B1, `(.L_x_15668) ;  /* 0x0000008000017945 */ /* 0x000fe20003800000 */
[----:B------:R-:W-:Y:S01]  /*1ad50*/  IMAD.MOV.U32 R13, RZ, RZ, R26 ;  /* 0x000000ffff0d7224 */ /* 0x000fe200078e001a */
[----:B------:R-:W-:Y:S01]  /*1ad60*/  MOV R11, 0x1c1f ;  /* 0x00001c1f000b7802 */ /* 0x000fe20000000f00 */
[----:B------:R-:W-:Y:S02]  /*1ad70*/  IMAD.MOV.U32 R12, RZ, RZ, RZ ;  /* 0x000000ffff0c7224 */ /* 0x000fe400078e00ff */
[----:B------:R-:W-:-:S07]  /*1ad80*/  IMAD.MOV.U32 R15, RZ, RZ, -0x1 ;  /* 0xffffffffff0f7424 */ /* 0x000fce00078e00ff */
[----:B01--4-:R-:W-:Y:S05]  /*1ad90*/  WARPSYNC.COLLECTIVE R15, `(.L_x_15669) ;  /* 0x000000000f087348 */ /* 0x013fea0003c00000 */
[----:B0-----:R0:W2:Y:S02]  /*1ada0*/  SHFL.IDX P6, R14, R13, R12, R11 ;  /* 0x0000000c0d0e7389 */ /* 0x0010a400000c000b */
[----:B012-4-:R-:W-:Y:S01]  /*1adb0*/  ENDCOLLECTIVE ;  /* 0x000000000000791b */ /* 0x017fe20003800000 */
.L_x_15669:
[----:B------:R-:W-:Y:S05]  /*1adc0*/  BSYNC B1 ;  /* 0x0000000000017941 */ /* 0x000fea0003800000 */
.L_x_15668:
[----:B------:R0:W5:Y:S01]  /*1add0*/  LDL R10, [R1+0x10] ;  /* 0x00001000010a7983 */ /* 0x0001620000100800 */
[----:B------:R-:W-:Y:S01]  /*1ade0*/  IMAD.MOV.U32 R13, RZ, RZ, R25 ;  /* 0x000000ffff0d7224 */ /* 0x000fe200078e0019 */
[----:B------:R-:W-:Y:S01]  /*1adf0*/  MOV R12, RZ ;  /* 0x000000ff000c7202 */ /* 0x000fe20000000f00 */
[----:B------:R-:W-:Y:S01]  /*1ae00*/  IMAD.MOV.U32 R11, RZ, RZ, 0x1c1f ;  /* 0x00001c1fff0b7424 */ /* 0x000fe200078e00ff */
[----:B------:R-:W-:Y:S01]  /*1ae10*/  ISETP.GE.AND P0, PT, R16, R43, PT ;  /* 0x0000002b1000720c */ /* 0x000fe20003f06270 */
[----:B------:R-:W-:Y:S02]  /*1ae20*/  IMAD.MOV.U32 R15, RZ, RZ, -0x1 ;  /* 0xffffffffff0f7424 */ /* 0x000fe400078e00ff */
[----:B------:R-:W-:-:S10]  /*1ae30*/  IMAD.MOV.U32 R0, RZ, RZ, R14 ;  /* 0x000000ffff007224 */ /* 0x000fd400078e000e */
[----:B0----5:R-:W-:Y:S05]  /*1ae40*/  WARPSYNC.COLLECTIVE R15, `(.L_x_15670) ;  /* 0x000000000f087348 */ /* 0x021fea0003c00000 */
[----:B------:R1:W2:Y:S02]  /*1ae50*/  SHFL.IDX P6, R14, R13, R12, R11 ;  /* 0x0000000c0d0e7389 */ /* 0x0002a400000c000b */
[----:B012--5:R-:W-:Y:S01]  /*1ae60*/  ENDCOLLECTIVE ;  /* 0x000000000000791b */ /* 0x027fe20003800000 */
.L_x_15670:
[----:B------:R-:W-:Y:S01]  /*1ae70*/  MOV R13, R24 ;  /* 0x00000018000d7202 */ /* 0x000fe20000000f00 */
[----:B------:R-:W-:-:S07]  /*1ae80*/  IMAD.MOV.U32 R3, RZ, RZ, R14 ;  /* 0x000000ffff037224 */ /* 0x000fce00078e000e */
[----:B------:R-:W-:Y:S05]  /*1ae90*/  WARPSYNC.COLLECTIVE R15, `(.L_x_15671) ;  /* 0x000000000f087348 */ /* 0x000fea0003c00000 */
[----:B------:R0:W1:Y:S02]  /*1aea0*/  SHFL.IDX P6, R14, R13, R12, R11 ;  /* 0x0000000c0d0e7389 */ /* 0x00006400000c000b */
[----:B01----:R-:W-:Y:S01]  /*1aeb0*/  ENDCOLLECTIVE ;  /* 0x000000000000791b */ /* 0x003fe20003800000 */
.L_x_15671:
[----:B------:R-:W-:Y:S02]  /*1aec0*/  IMAD.MOV.U32 R13, RZ, RZ, R27 ;  /* 0x000000ffff0d7224 */ /* 0x000fe400078e001b */
[----:B------:R-:W-:-:S07]  /*1aed0*/  IMAD.MOV.U32 R4, RZ, RZ, R14 ;  /* 0x000000ffff047224 */ /* 0x000fce00078e000e */
[----:B------:R-:W-:Y:S05]  /*1aee0*/  WARPSYNC.COLLECTIVE R15, `(.L_x_15672) ;  /* 0x000000000f087348 */ /* 0x000fea0003c00000 */
[----:B------:R0:W1:Y:S02]  /*1aef0*/  SHFL.IDX P6, R14, R13, R12, R11 ;  /* 0x0000000c0d0e7389 */ /* 0x00006400000c000b */
[----:B01----:R-:W-:Y:S01]  /*1af00*/  ENDCOLLECTIVE ;  /* 0x000000000000791b */ /* 0x003fe20003800000 */
.L_x_15672:
[----:B------:R-:W-:-:S05]  /*1af10*/  IMAD R32, R10, R32, RZ ;  /* 0x000000200a207224 */ /* 0x000fca00078e02ff */
[----:B------:R-:W-:-:S13]  /*1af20*/  ISETP.GE.OR P1, PT, R39, R32, P0 ;  /* 0x000000202700720c */ /* 0x000fda0000726670 */
[C---:B------:R-:W-:Y:S01]  /*1af30*/  @!P1 IMAD.SHL.U32 R5, R16.reuse, 0x2, RZ ;  /* 0x0000000210059824 */ /* 0x040fe200078e00ff */
[----:B------:R-:W-:-:S04]  /*1af40*/  @!P1 SHF.L.U64.HI R21, R16, 0x1, R17 ;  /* 0x0000000110159819 */ /* 0x000fc80000010211 */
[----:B------:R-:W-:-:S04]  /*1af50*/  @!P1 IADD3 R6, P2, R3, R5, RZ ;  /* 0x0000000503069210 */ /* 0x000fc80007f5e0ff */
[----:B------:R-:W-:-:S05]  /*1af60*/  @!P1 IADD3.X R7, R0, R21, RZ, P2, !PT ;  /* 0x0000001500079210 */ /* 0x000fca00017fe4ff */
        /* <DEDUP_REMOVED lines=11> */
[----:B0-----:R-:W-:Y:S02]  /*1b020*/  MOV R15, 0xffffffff ;  /* 0xffffffff000f7802 */ /* 0x001fe40000000f00 */
[----:B--2---:R-:W-:Y:S01]  /*1b030*/  @!P1 MOV R37, R11 ;  /* 0x0000000b00259202 */ /* 0x004fe20000000f00 */
[----:B------:R-:W-:Y:S01]  /*1b040*/  IMAD.MOV.U32 R11, RZ, RZ, 0x1c1f ;  /* 0x00001c1fff0b7424 */ /* 0x000fe200078e00ff */
[----:B------:R-:W-:Y:S01]  /*1b050*/  @!P1 MOV R35, R9 ;  /* 0x0000000900239202 */ /* 0x000fe20000000f00 */
[----:B------:R-:W-:Y:S01]  /*1b060*/  @!P1 IMAD.MOV.U32 R34, RZ, RZ, R8 ;  /* 0x000000ffff229224 */ /* 0x000fe200078e0008 */
[----:B------:R-:W-:Y:S01]  /*1b070*/  MOV R9, R37 ;  /* 0x0000002500097202 */ /* 0x000fe20000000f00 */
[----:B------:R-:W-:-:S07]  /*1b080*/  @!P1 IMAD.MOV.U32 R36, RZ, RZ, R10 ;  /* 0x000000ffff249224 */ /* 0x000fce00078e000a */
[----:B-----5:R-:W-:Y:S05]  /*1b090*/  WARPSYNC.COLLECTIVE R15, `(.L_x_15673) ;  /* 0x000000000f087348 */ /* 0x020fea0003c00000 */
[----:B------:R0:W1:Y:S02]  /*1b0a0*/  SHFL.IDX P6, R14, R13, R12, R11 ;  /* 0x0000000c0d0e7389 */ /* 0x00006400000c000b */
[----:B01---5:R-:W-:Y:S01]  /*1b0b0*/  ENDCOLLECTIVE ;  /* 0x000000000000791b */ /* 0x023fe20003800000 */
.L_x_15673:
[----:B------:R-:W-:Y:S02]  /*1b0c0*/  IMAD.MOV.U32 R0, RZ, RZ, R34 ;  /* 0x000000ffff007224 */ /* 0x000fe400078e0022 */
[----:B------:R-:W-:Y:S02]  /*1b0d0*/  IMAD.MOV.U32 R3, RZ, RZ, R35 ;  /* 0x000000ffff037224 */ /* 0x000fe400078e0023 */
[----:B------:R-:W-:Y:S01]  /*1b0e0*/  IMAD.MOV.U32 R8, RZ, RZ, R36 ;  /* 0x000000ffff087224 */ /* 0x000fe200078e0024 */
[----:B------:R-:W-:Y:S02]  /*1b0f0*/  PRMT R42, R0, 0x7610, R42 ;  /* 0x00007610002a7816 */ /* 0x000fe4000000002a */
[----:B------:R-:W-:Y:S01]  /*1b100*/  PRMT R45, R45, 0x5410, R3 ;  /* 0x000054102d2d7816 */ /* 0x000fe20000000003 */
[----:B------:R-:W-:Y:S01]  /*1b110*/  @!P1 IMAD.MOV.U32 R28, RZ, RZ, R4 ;  /* 0x000000ffff1c9224 */ /* 0x000fe200078e0004 */
[----:B------:R-:W-:Y:S01]  /*1b120*/  @!P1 MOV R21, R7 ;  /* 0x0000000700159202 */ /* 0x000fe20000000f00 */
[----:B------:R-:W-:Y:S01]  /*1b130*/  @!P1 IMAD.MOV.U32 R29, RZ, RZ, R5 ;  /* 0x000000ffff1d9224 */ /* 0x000fe200078e0005 */
[----:B------:R-:W-:Y:S01]  /*1b140*/  PRMT R31, R8, 0x5410, R9 ;  /* 0x00005410081f7816 */ /* 0x000fe20000000009 */
[----:B------:R-:W-:Y:S01]  /*1b150*/  @!P1 IMAD.MOV.U32 R20, RZ, RZ, R6 ;  /* 0x000000ffff149224 */ /* 0x000fe200078e0006 */
[----:B------:R-:W-:Y:S01]  /*1b160*/  MOV R7, R21 ;  /* 0x0000001500077202 */ /* 0x000fe20000000f00 */
[----:B------:R-:W-:-:S02]  /*1b170*/  IMAD.MOV.U32 R13, RZ, RZ, R25 ;  /* 0x000000ffff0d7224 */ /* 0x000fc400078e0019 */
[----:B------:R-:W-:Y:S01]  /*1b180*/  IMAD.MOV.U32 R4, RZ, RZ, R28 ;  /* 0x000000ffff047224 */ /* 0x000fe200078e001c */
[----:B------:R-:W-:Y:S01]  /*1b190*/  PRMT R42, R42, 0x5410, R7 ;  /* 0x000054102a2a7816 */ /* 0x000fe20000000007 */
[----:B------:R-:W-:Y:S02]  /*1b1a0*/  IMAD.MOV.U32 R5, RZ, RZ, R29 ;  /* 0x000000ffff057224 */ /* 0x000fe400078e001d */
[----:B------:R-:W-:Y:S02]  /*1b1b0*/  IMAD.MOV.U32 R6, RZ, RZ, R20 ;  /* 0x000000ffff067224 */ /* 0x000fe400078e0014 */
[----:B------:R-:W-:Y:S01]  /*1b1c0*/  IMAD.MOV.U32 R0, RZ, RZ, R14 ;  /* 0x000000ffff007224 */ /* 0x000fe200078e000e */
[----:B------:R-:W-:-:S07]  /*1b1d0*/  PRMT R45, R5, 0x7610, R45 ;  /* 0x00007610052d7816 */ /* 0x000fce000000002d */
[----:B------:R-:W-:Y:S05]  /*1b1e0*/  WARPSYNC.COLLECTIVE R15, `(.L_x_15674) ;  /* 0x000000000f087348 */ /* 0x000fea0003c00000 */
[----:B------:R0:W1:Y:S02]  /*1b1f0*/  SHFL.IDX P6, R14, R13, R12, R11 ;  /* 0x0000000c0d0e7389 */ /* 0x00006400000c000b */
[----:B01----:R-:W-:Y:S01]  /*1b200*/  ENDCOLLECTIVE ;  /* 0x000000000000791b */ /* 0x003fe20003800000 */
.L_x_15674:
[----:B------:R-:W-:Y:S02]  /*1b210*/  PRMT R56, R4, 0x5410, R6 ;  /* 0x0000541004387816 */ /* 0x000fe40000000006 */
[----:B------:R-:W-:Y:S02]  /*1b220*/  CS2R R4, SRZ ;  /* 0x0000000000047805 */ /* 0x000fe4000001ff00 */
[----:B------:R-:W-:Y:S01]  /*1b230*/  MOV R13, R24 ;  /* 0x00000018000d7202 */ /* 0x000fe20000000f00 */
[----:B------:R-:W-:-:S07]  /*1b240*/  IMAD.MOV.U32 R3, RZ, RZ, R14 ;  /* 0x000000ffff037224 */ /* 0x000fce00078e000e */
[----:B------:R-:W-:Y:S05]  /*1b250*/  WARPSYNC.COLLECTIVE R15, `(.L_x_15675) ;  /* 0x000000000f087348 */ /* 0x000fea0003c00000 */
[----:B------:R0:W1:Y:S02]  /*1b260*/  SHFL.IDX P6, R14, R13, R12, R11 ;  /* 0x0000000c0d0e7389 */ /* 0x00006400000c000b */
[----:B01----:R-:W-:Y:S01]  /*1b270*/  ENDCOLLECTIVE ;  /* 0x000000000000791b */ /* 0x003fe20003800000 */
.L_x_15675:
[----:B------:R-:W-:Y:S02]  /*1b280*/  IMAD.MOV.U32 R13, RZ, RZ, R27 ;  /* 0x000000ffff0d7224 */ /* 0x000fe400078e001b */
[----:B------:R-:W-:-:S07]  /*1b290*/  IMAD.MOV.U32 R24, RZ, RZ, R14 ;  /* 0x000000ffff187224 */ /* 0x000fce00078e000e */
[----:B------:R-:W-:Y:S05]  /*1b2a0*/  WARPSYNC.COLLECTIVE R15, `(.L_x_15676) ;  /* 0x000000000f087348 */ /* 0x000fea0003c00000 */
[----:B------:R0:W1:Y:S02]  /*1b2b0*/  SHFL.IDX P6, R14, R13, R12, R11 ;  /* 0x0000000c0d0e7389 */ /* 0x00006400000c000b */
[----:B01----:R-:W-:Y:S01]  /*1b2c0*/  ENDCOLLECTIVE ;  /* 0x000000000000791b */ /* 0x003fe20003800000 */
.L_x_15676:
[----:B------:R-:W-:Y:S05]  /*1b2d0*/  BRA `(.L_x_15677) ;  /* 0xfffffec800807947 */ /* 0x000fea000383ffff */
.L_x_15462:
[----:B0-----:R0:W1:Y:S02]  /*1b2e0*/  SYNCS.PHASECHK.TRANS64.TRYWAIT P1, [R2+URZ+0x16800], R13 ;  /* 0x0168000d020075a7 */ /* 0x001064000802017f */
[----:B-1----:R-:W-:Y:S05]  /*1b2f0*/  @!P1 NANOSLEEP.SYNCS 0x989680 ;  /* 0x009896800000995d */ /* 0x002fea0003900000 */
[----:B------:R-:W1:Y:S02]  /*1b300*/  @!P1 SYNCS.PHASECHK.TRANS64 P1, [R2+URZ+0x16800], R13 ;  /* 0x0168000d020095a7 */ /* 0x000e64000802007f */
[----:B-1----:R-:W-:Y:S05]  /*1b310*/  @!P1 BRA `(.L_x_15462) ;  /* 0xfffffffc00f09947 */ /* 0x002fea000383ffff */
[----:B------:R-:W-:Y:S05]  /*1b320*/  BRA `(.L_x_15678) ;  /* 0xfffffecc00207947 */ /* 0x000fea000383ffff */
.L_x_15468:
[----:B--2---:R2:W0:Y:S02]  /*1b330*/  SYNCS.PHASECHK.TRANS64.TRYWAIT P1, [R0+URZ+0x16830], R7 ;  /* 0x01683007000075a7 */ /* 0x004424000802017f */
[----:B0-----:R-:W-:Y:S05]  /*1b340*/  @!P1 NANOSLEEP.SYNCS 0x989680 ;  /* 0x009896800000995d */ /* 0x001fea0003900000 */
[----:B------:R-:W0:Y:S02]  /*1b350*/  @!P1 SYNCS.PHASECHK.TRANS64 P1, [R0+URZ+0x16830], R7 ;  /* 0x01683007000095a7 */ /* 0x000e24000802007f */
[----:B0-----:R-:W-:Y:S05]  /*1b360*/  @!P1 BRA `(.L_x_15468) ;  /* 0xfffffffc00f09947 */ /* 0x001fea000383ffff */
[----:B------:R-:W-:Y:S05]  /*1b370*/  BRA `(.L_x_15467) ;  /* 0xfffffed800ac7947 */ /* 0x000fea000383ffff */
.L_x_15475:
[----:B-1----:R1:W2:Y:S02]  /*1b380*/  SYNCS.PHASECHK.TRANS64.TRYWAIT P2, [R7+URZ+0x16830], R8 ;  /* 0x01683008070075a7 */ /* 0x0022a4000804017f */
[----:B--2---:R-:W-:Y:S05]  /*1b390*/  @!P2 NANOSLEEP.SYNCS 0x989680 ;  /* 0x009896800000a95d */ /* 0x004fea0003900000 */
[----:B------:R-:W2:Y:S02]  /*1b3a0*/  @!P2 SYNCS.PHASECHK.TRANS64 P2, [R7+URZ+0x16830], R8 ;  /* 0x016830080700a5a7 */ /* 0x000ea4000804007f */
[----:B--2---:R-:W-:Y:S05]  /*1b3b0*/  @!P2 BRA `(.L_x_15475) ;  /* 0xfffffffc00f0a947 */ /* 0x004fea000383ffff */
[----:B------:R-:W-:Y:S05]  /*1b3c0*/  BRA `(.L_x_15474) ;  /* 0xffffff04006c7947 */ /* 0x000fea000383ffff */
.L_x_15479:
[----:B-1----:R1:W2:Y:S02]  /*1b3d0*/  SYNCS.PHASECHK.TRANS64.TRYWAIT P1, [R7+URZ+0x16850], R6 ;  /* 0x01685006070075a7 */ /* 0x0022a4000802017f */
[----:B--2---:R-:W-:Y:S05]  /*1b3e0*/  @!P1 NANOSLEEP.SYNCS 0x989680 ;  /* 0x009896800000995d */ /* 0x004fea0003900000 */
[----:B------:R-:W2:Y:S02]  /*1b3f0*/  @!P1 SYNCS.PHASECHK.TRANS64 P1, [R7+URZ+0x16850], R6 ;  /* 0x01685006070095a7 */ /* 0x000ea4000802007f */
[----:B--2---:R-:W-:Y:S05]  /*1b400*/  @!P1 BRA `(.L_x_15479) ;  /* 0xfffffffc00f09947 */ /* 0x004fea000383ffff */
[----:B------:R-:W-:Y:S05]  /*1b410*/  BRA `(.L_x_15476) ;  /* 0xffffff08003c7947 */ /* 0x000fea000383ffff */
.L_x_15488:
[----:B-1----:R1:W2:Y:S02]  /*1b420*/  SYNCS.PHASECHK.TRANS64.TRYWAIT P1, [R7+URZ+0x16830], R8 ;  /* 0x01683008070075a7 */ /* 0x0022a4000802017f */
[----:B--2---:R-:W-:Y:S05]  /*1b430*/  @!P1 NANOSLEEP.SYNCS 0x989680 ;  /* 0x009896800000995d */ /* 0x004fea0003900000 */
[----:B------:R-:W2:Y:S02]  /*1b440*/  @!P1 SYNCS.PHASECHK.TRANS64 P1, [R7+URZ+0x16830], R8 ;  /* 0x01683008070095a7 */ /* 0x000ea4000802007f */
[----:B--2---:R-:W-:Y:S05]  /*1b450*/  @!P1 BRA `(.L_x_15488) ;  /* 0xfffffffc00f09947 */ /* 0x004fea000383ffff */
[----:B------:R-:W-:Y:S05]  /*1b460*/  BRA `(.L_x_15487) ;  /* 0xffffff3400987947 */ /* 0x000fea000383ffff */
.L_x_15492:
[----:B-1----:R1:W2:Y:S02]  /*1b470*/  SYNCS.PHASECHK.TRANS64.TRYWAIT P1, [R7+URZ+0x16850], R6 ;  /* 0x01685006070075a7 */ /* 0x0022a4000802017f */
[----:B--2---:R-:W-:Y:S05]  /*1b480*/  @!P1 NANOSLEEP.SYNCS 0x989680 ;  /* 0x009896800000995d */ /* 0x004fea0003900000 */
[----:B------:R-:W2:Y:S02]  /*1b490*/  @!P1 SYNCS.PHASECHK.TRANS64 P1, [R7+URZ+0x16850], R6 ;  /* 0x01685006070095a7 */ /* 0x000ea4000802007f */
[----:B--2---:R-:W-:Y:S05]  /*1b4a0*/  @!P1 BRA `(.L_x_15492) ;  /* 0xfffffffc00f09947 */ /* 0x004fea000383ffff */
[----:B------:R-:W-:Y:S05]  /*1b4b0*/  BRA `(.L_x_15489) ;  /* 0xffffff38005c7947 */ /* 0x000fea000383ffff */
.L_x_15499:
[----:B-1----:R1:W2:Y:S02]  /*1b4c0*/  SYNCS.PHASECHK.TRANS64.TRYWAIT P1, [R11+URZ+0x16850], R4 ;  /* 0x016850040b0075a7 */ /* 0x0022a4000802017f */
[----:B--2---:R-:W-:Y:S05]  /*1b4d0*/  @!P1 NANOSLEEP.SYNCS 0x989680 ;  /* 0x009896800000995d */ /* 0x004fea0003900000 */
[----:B------:R-:W2:Y:S02]  /*1b4e0*/  @!P1 SYNCS.PHASECHK.TRANS64 P1, [R11+URZ+0x16850], R4 ;  /* 0x016850040b0095a7 */ /* 0x000ea4000802007f */
[----:B--2---:R-:W-:Y:S05]  /*1b4f0*/  @!P1 BRA `(.L_x_15499) ;  /* 0xfffffffc00f09947 */ /* 0x004fea000383ffff */
[----:B------:R-:W-:Y:S05]  /*1b500*/  BRA `(.L_x_15498) ;  /* 0xffffff5c00247947 */ /* 0x000fea000383ffff */
.L_x_15508:
[----:B------:R-:W-:Y:S01]  /*1b510*/  IMAD.MOV.U32 R13, RZ, RZ, R20 ;  /* 0x000000ffff0d7224 */ /* 0x000fe200078e0014 */
[----:B------:R-:W-:Y:S01]  /*1b520*/  MOV R15, 0xffffffff ;  /* 0xffffffff000f7802 */ /* 0x000fe20000000f00 */
[----:B------:R-:W-:Y:S02]  /*1b530*/  IMAD.MOV.U32 R12, RZ, RZ, RZ ;  /* 0x000000ffff0c7224 */ /* 0x000fe400078e00ff */
[----:B------:R-:W-:Y:S02]  /*1b540*/  IMAD.MOV.U32 R11, RZ, RZ, 0x181f ;  /* 0x0000181fff0b7424 */ /* 0x000fe400078e00ff */
[----:B------:R-:W-:Y:S02]  /*1b550*/  IMAD R21, R8, R25, RZ ;  /* 0x0000001908157224 */ /* 0x000fe400078e02ff */
[----:B------:R-:W-:-:S07]  /*1b560*/  IMAD.IADD R24, R26, 0x1, R30 ;  /* 0x000000011a187824 */ /* 0x000fce00078e021e */
[----:B-1----:R-:W-:Y:S05]  /*1b570*/  WARPSYNC.COLLECTIVE R15, `(.L_x_15679) ;  /* 0x000000000f087348 */ /* 0x002fea0003c00000 */
[----:B------:R0:W2:Y:S02]  /*1b580*/  SHFL.IDX P6, R14, R13, R12, R11 ;  /* 0x0000000c0d0e7389 */ /* 0x0000a400000c000b */
[----:B012---:R-:W-:Y:S01]  /*1b590*/  ENDCOLLECTIVE ;  /* 0x000000000000791b */ /* 0x007fe20003800000 */
.L_x_15679:
        /* <DEDUP_REMOVED lines=10> */
.L_x_15680:
[----:B------:R-:W-:Y:S01]  /*1b640*/  MOV R13, R20 ;  /* 0x00000014000d7202 */ /* 0x000fe20000000f00 */
[----:B------:R-:W-:Y:S02]  /*1b650*/  IMAD.MOV.U32 R12, RZ, RZ, 0x1 ;  /* 0x00000001ff0c7424 */ /* 0x000fe400078e00ff */
[----:B------:R-:W-:-:S07]  /*1b660*/  IMAD.MOV.U32 R3, RZ, RZ, R14 ;  /* 0x000000ffff037224 */ /* 0x000fce00078e000e */
[----:B------:R-:W-:Y:S05]  /*1b670*/  WARPSYNC.COLLECTIVE R15, `(.L_x_15681) ;  /* 0x000000000f087348 */ /* 0x000fea0003c00000 */
[----:B------:R0:W1:Y:S02]  /*1b680*/  SHFL.IDX P6, R14, R13, R12, R11 ;  /* 0x0000000c0d0e7389 */ /* 0x00006400000c000b */
[----:B01----:R-:W-:Y:S01]  /*1b690*/  ENDCOLLECTIVE ;  /* 0x000000000000791b */ /* 0x003fe20003800000 */
.L_x_15681:
[----:B------:R-:W-:-:S04]  /*1b6a0*/  @!P3 LEA R10, P5, R29, R3, 0x1 ;  /* 0x000000031d0ab211 */ /* 0x000fc800078a08ff */
[----:B------:R-:W-:Y:S01]  /*1b6b0*/  @!P3 LEA.HI.X R3, R29, R0, R28, 0x1, P5 ;  /* 0x000000001d03b211 */ /* 0x000fe200028f0c1c */
[----:B------:R-:W-:Y:S02]  /*1b6c0*/  IMAD.MOV.U32 R13, RZ, RZ, R7 ;  /* 0x000000ffff0d7224 */ /* 0x000fe400078e0007 */
[----:B------:R-:W-:-:S07]  /*1b6d0*/  IMAD.MOV.U32 R4, RZ, RZ, R14 ;  /* 0x000000ffff047224 */ /* 0x000fce00078e000e */
[----:B------:R-:W-:Y:S05]  /*1b6e0*/  WARPSYNC.COLLECTIVE R15, `(.L_x_15682) ;  /* 0x000000000f087348 */ /* 0x000fea0003c00000 */
[----:B------:R0:W1:Y:S02]  /*1b6f0*/  SHFL.IDX P6, R14, R13, R12, R11 ;  /* 0x0000000c0d0e7389 */ /* 0x00006400000c000b */
[----:B01----:R-:W-:Y:S01]  /*1b700*/  ENDCOLLECTIVE ;  /* 0x000000000000791b */ /* 0x003fe20003800000 */
.L_x_15682:
[----:B------:R-:W-:Y:S02]  /*1b710*/  IMAD.MOV.U32 R13, RZ, RZ, R20 ;  /* 0x000000ffff0d7224 */ /* 0x000fe400078e0014 */
[----:B------:R-:W-:Y:S01]  /*1b720*/  IMAD.MOV.U32 R12, RZ, RZ, 0x2 ;  /* 0x00000002ff0c7424 */ /* 0x000fe200078e00ff */
[----:B------:R-:W-:-:S07]  /*1b730*/  MOV R5, R14 ;  /* 0x0000000e00057202 */ /* 0x000fce0000000f00 */
[----:B------:R-:W-:Y:S05]  /*1b740*/  WARPSYNC.COLLECTIVE R15, `(.L_x_15683) ;  /* 0x000000000f087348 */ /* 0x000fea0003c00000 */
[----:B------:R0:W1:Y:S02]  /*1b750*/  SHFL.IDX P6, R14, R13, R12, R11 ;  /* 0x0000000c0d0e7389 */ /* 0x00006400000c000b */
[----:B01----:R-:W-:Y:S01]  /*1b760*/  ENDCOLLECTIVE ;  /* 0x000000000000791b */ /* 0x003fe20003800000 */
.L_x_15683:
[----:B------:R-:W-:-:S04]  /*1b770*/  @!P4 LEA R8, P1, R29, R5, 0x1 ;  /* 0x000000051d08c211 */ /* 0x000fc800078208ff */
[----:B------:R-:W-:Y:S01]  /*1b780*/  @!P4 LEA.HI.X R9, R29, R4, R28, 0x1, P1 ;  /* 0x000000041d09c211 */ /* 0x000fe200008f0c1c */
[----:B------:R-:W-:Y:S01]  /*1b790*/  IMAD.MOV.U32 R13, RZ, RZ, R7 ;  /* 0x000000ffff0d7224 */ /* 0x000fe200078e0007 */
[----:B------:R-:W-:-:S07]  /*1b7a0*/  MOV R6, R14 ;  /* 0x0000000e00067202 */ /* 0x000fce0000000f00 */
[----:B------:R-:W-:Y:S05]  /*1b7b0*/  WARPSYNC.COLLECTIVE R15, `(.L_x_15684) ;  /* 0x000000000f087348 */ /* 0x000fea0003c00000 */
[----:B------:R0:W1:Y:S02]  /*1b7c0*/  SHFL.IDX P6, R14, R13, R12, R11 ;  /* 0x0000000c0d0e7389 */ /* 0x00006400000c000b */
[----:B01----:R-:W-:Y:S01]  /*1b7d0*/  ENDCOLLECTIVE ;  /* 0x000000000000791b */ /* 0x003fe20003800000 */
.L_x_15684:
[----:B------:R-:W-:Y:S01]  /*1b7e0*/  @!P3 MOV R11, R3 ;  /* 0x00000003000bb202 */ /* 0x000fe20000000f00 */
[----:B------:R-:W-:Y:S02]  /*1b7f0*/  IMAD.MOV.U32 R13, RZ, RZ, R20 ;  /* 0x000000ffff0d7224 */ /* 0x000fe400078e0014 */
[----:B------:R-:W-:Y:S02]  /*1b800*/  IMAD.MOV.U32 R12, RZ, RZ, 0x3 ;  /* 0x00000003ff0c7424 */ /* 0x000fe400078e00ff */
        /* <DEDUP_REMOVED lines=9> */
.L_x_15685:
[----:B------:R0:W-:Y:S01]  /*1b8a0*/  @!P2 ST.E.128 desc[UR40][R4.64], RZ ;  /* 0x000000ff0400a985 */ /* 0x0001e2000c101d28 */
[----:B------:R-:W-:Y:S01]  /*1b8b0*/  IMAD.MOV.U32 R13, RZ, RZ, R7 ;  /* 0x000000ffff0d7224 */ /* 0x000fe200078e0007 */
[----:B------:R-:W-:-:S07]  /*1b8c0*/  MOV R0, R14 ;  /* 0x0000000e00007202 */ /* 0x000fce0000000f00 */
[----:B0-----:R-:W-:Y:S05]  /*1b8d0*/  WARPSYNC.COLLECTIVE R15, `(.L_x_15686) ;  /* 0x000000000f087348 */ /* 0x001fea0003c00000 */
[----:B------:R1:W2:Y:S02]  /*1b8e0*/  SHFL.IDX P6, R14, R13, R12, R11 ;  /* 0x0000000c0d0e7389 */ /* 0x0002a400000c000b */
[----:B012---:R-:W-:Y:S01]  /*1b8f0*/  ENDCOLLECTIVE ;  /* 0x000000000000791b */ /* 0x007fe20003800000 */
.L_x_15686:
[----:B------:R-:W-:Y:S05]  /*1b900*/  BRA `(.L_x_15687) ;  /* 0xffffff78005c7947 */ /* 0x000fea000383ffff */
.L_x_15525:
        /* <DEDUP_REMOVED lines=11> */
.L_x_15689:
[----:B------:R-:W-:Y:S05]  /*1b9c0*/  BSYNC B1 ;  /* 0x0000000000017941 */ /* 0x000fea0003800000 */
.L_x_15688:
[----:B------:R-:W-:Y:S05]  /*1b9d0*/  BRA `(.L_x_15690) ;  /* 0xffffff8c00947947 */ /* 0x000fea000383ffff */
.L_x_15527:
[----:B------:R-:W-:Y:S01]  /*1b9e0*/  BSSY B1, `(.L_x_15691) ;  /* 0x0000006000017945 */ /* 0x000fe20003800000 */
[----:B------:R-:W-:-:S07]  /*1b9f0*/  IMAD.MOV.U32 R15, RZ, RZ, -0x1 ;  /* 0xffffffffff0f7424 */ /* 0x000fce00078e00ff */
[----:B01----:R-:W-:Y:S05]  /*1ba00*/  WARPSYNC.COLLECTIVE R15, `(.L_x_15692) ;  /* 0x000000000f0c7348 */ /* 0x003fea0003c00000 */
[----:B------:R-:W-:Y:S02]  /*1ba10*/  ELECT P6, UR62, PT ;  /* 0x00000000003e782f */ /* 0x000fe400038c0000 */
[----:B------:R-:W-:Y:S01]  /*1ba20*/  MOV R14, UR62 ;  /* 0x0000003e000e7c02 */ /* 0x000fe20008000f00 */
[----:B01----:R-:W-:Y:S10]  /*1ba30*/  ENDCOLLECTIVE ;  /* 0x000000000000791b */ /* 0x003ff40003800000 */
.L_x_15692:
[----:B------:R-:W-:Y:S05]  /*1ba40*/  BSYNC B1 ;  /* 0x0000000000017941 */ /* 0x000fea0003800000 */
.L_x_15691:
[----:B------:R-:W-:Y:S05]  /*1ba50*/  BRA `(.L_x_15526) ;  /* 0xffffff8c008c7947 */ /* 0x000fea000383ffff */
.L_x_15529:
[----:B0-----:R0:W2:Y:S02]  /*1ba60*/  SYNCS.PHASECHK.TRANS64.TRYWAIT P0, [R22+URZ+0x16820], R5 ;  /* 0x01682005160075a7 */ /* 0x0010a4000800017f */
[----:B--2---:R-:W-:Y:S05]  /*1ba70*/  @!P0 NANOSLEEP.SYNCS 0x989680 ;  /* 0x009896800000895d */ /* 0x004fea0003900000 */
[----:B------:R-:W2:Y:S02]  /*1ba80*/  @!P0 SYNCS.PHASECHK.TRANS64 P0, [R22+URZ+0x16820], R5 ;  /* 0x01682005160085a7 */ /* 0x000ea4000800007f */
[----:B--2---:R-:W-:Y:S05]  /*1ba90*/  @!P0 BRA `(.L_x_15529) ;  /* 0xfffffffc00f08947 */ /* 0x004fea000383ffff */
[----:B------:R-:W-:Y:S05]  /*1baa0*/  BRA `(.L_x_15693) ;  /* 0xffffff8c009c7947 */ /* 0x000fea000383ffff */
.L_x_15533:
[----:B0-----:R0:W2:Y:S02]  /*1bab0*/  SYNCS.PHASECHK.TRANS64.TRYWAIT P0, [R5+URZ+0x168a0], R6 ;  /* 0x0168a006050075a7 */ /* 0x0010a4000800017f */
[----:B--2---:R-:W-:Y:S05]  /*1bac0*/  @!P0 NANOSLEEP.SYNCS 0x989680 ;  /* 0x009896800000895d */ /* 0x004fea0003900000 */
[----:B------:R-:W2:Y:S02]  /*1bad0*/  @!P0 SYNCS.PHASECHK.TRANS64 P0, [R5+URZ+0x168a0], R6 ;  /* 0x0168a006050085a7 */ /* 0x000ea4000800007f */
[----:B--2---:R-:W-:Y:S05]  /*1bae0*/  @!P0 BRA `(.L_x_15533) ;  /* 0xfffffffc00f08947 */ /* 0x004fea000383ffff */
[----:B------:R-:W-:Y:S05]  /*1baf0*/  BRA `(.L_x_15694) ;  /* 0xffffff8c00b47947 */ /* 0x000fea000383ffff */
.L_x_15538:
[----:B-1----:R1:W2:Y:S02]  /*1bb00*/  SYNCS.PHASECHK.TRANS64.TRYWAIT P0, [R5+URZ+0x168c0], R6 ;  /* 0x0168c006050075a7 */ /* 0x0022a4000800017f */
[----:B--2---:R-:W-:Y:S05]  /*1bb10*/  @!P0 NANOSLEEP.SYNCS 0x989680 ;  /* 0x009896800000895d */ /* 0x004fea0003900000 */
[----:B------:R-:W2:Y:S02]  /*1bb20*/  @!P0 SYNCS.PHASECHK.TRANS64 P0, [R5+URZ+0x168c0], R6 ;  /* 0x0168c006050085a7 */ /* 0x000ea4000800007f */
[----:B--2---:R-:W-:Y:S05]  /*1bb30*/  @!P0 BRA `(.L_x_15538) ;  /* 0xfffffffc00f08947 */ /* 0x004fea000383ffff */
[----:B------:R-:W-:Y:S05]  /*1bb40*/  BRA `(.L_x_15695) ;  /* 0xffffff9000347947 */ /* 0x000fea000383ffff */
.L_x_15545:
[----:B0-----:R0:W2:Y:S02]  /*1bb50*/  SYNCS.PHASECHK.TRANS64.TRYWAIT P1, [R5+URZ+0x168a0], R6 ;  /* 0x0168a006050075a7 */ /* 0x0010a4000802017f */
[----:B--2---:R-:W-:Y:S05]  /*1bb60*/  @!P1 NANOSLEEP.SYNCS 0x989680 ;  /* 0x009896800000995d */ /* 0x004fea0003900000 */
[----:B------:R-:W2:Y:S02]  /*1bb70*/  @!P1 SYNCS.PHASECHK.TRANS64 P1, [R5+URZ+0x168a0], R6 ;  /* 0x0168a006050095a7 */ /* 0x000ea4000802007f */
[----:B--2---:R-:W-:Y:S05]  /*1bb80*/  @!P1 BRA `(.L_x_15545) ;  /* 0xfffffffc00f09947 */ /* 0x004fea000383ffff */
[----:B------:R-:W-:Y:S05]  /*1bb90*/  BRA `(.L_x_15696) ;  /* 0xffffff9000f47947 */ /* 0x000fea000383ffff */
.L_x_15550:
[----:B-1----:R1:W2:Y:S02]  /*1bba0*/  SYNCS.PHASECHK.TRANS64.TRYWAIT P1, [R5+URZ+0x168c0], R6 ;  /* 0x0168c006050075a7 */ /* 0x0022a4000802017f */
[----:B--2---:R-:W-:Y:S05]  /*1bbb0*/  @!P1 NANOSLEEP.SYNCS 0x989680 ;  /* 0x009896800000995d */ /* 0x004fea0003900000 */
[----:B------:R-:W2:Y:S02]  /*1bbc0*/  @!P1 SYNCS.PHASECHK.TRANS64 P1, [R5+URZ+0x168c0], R6 ;  /* 0x0168c006050095a7 */ /* 0x000ea4000802007f */
[----:B--2---:R-:W-:Y:S05]  /*1bbd0*/  @!P1 BRA `(.L_x_15550) ;  /* 0xfffffffc00f09947 */ /* 0x004fea000383ffff */
[----:B------:R-:W-:Y:S05]  /*1bbe0*/  BRA `(.L_x_15697) ;  /* 0xffffff94006c7947 */ /* 0x000fea000383ffff */
.L_x_15563:
[----:B--2---:R-:W0:Y:S01]  /*1bbf0*/  S2R R20, SR_TID.X ;  /* 0x0000000000147919 */ /* 0x004e220000002100 */
        /* <DEDUP_REMOVED lines=10> */
.L_x_15699:
[----:B------:R-:W-:Y:S05]  /*1bca0*/  BSYNC B0 ;  /* 0x0000000000007941 */ /* 0x000fea0003800000 */
.L_x_15698:
[----:B------:R-:W-:Y:S05]  /*1bcb0*/  BRA `(.L_x_15700) ;  /* 0xffffffa000207947 */ /* 0x000fea000383ffff */
.L_x_15566:
[----:B-1----:R1:W2:Y:S02]  /*1bcc0*/  SYNCS.PHASECHK.TRANS64.TRYWAIT P0, [R3+URZ+0x16840], R4 ;  /* 0x01684004030075a7 */ /* 0x0022a4000800017f */
[----:B--2---:R-:W-:Y:S05]  /*1bcd0*/  @!P0 NANOSLEEP.SYNCS 0x989680 ;  /* 0x009896800000895d */ /* 0x004fea0003900000 */
[----:B------:R-:W2:Y:S02]  /*1bce0*/  @!P0 SYNCS.PHASECHK.TRANS64 P0, [R3+URZ+0x16840], R4 ;  /* 0x01684004030085a7 */ /* 0x000ea4000800007f */
[----:B--2---:R-:W-:Y:S05]  /*1bcf0*/  @!P0 BRA `(.L_x_15566) ;  /* 0xfffffffc00f08947 */ /* 0x004fea000383ffff */
[----:B------:R-:W-:Y:S05]  /*1bd00*/  BRA `(.L_x_15701) ;  /* 0xffffffa000807947 */ /* 0x000fea000383ffff */
.L_x_15567:
        /* <DEDUP_REMOVED lines=8> */
.L_x_15703:
[----:B------:R-:W-:Y:S05]  /*1bd90*/  BSYNC B0 ;  /* 0x0000000000007941 */ /* 0x000fea0003800000 */
.L_x_15702:
        /* <DEDUP_REMOVED lines=9> */
.L_x_15704:
[----:B------:R-:W-:Y:S01]  /*1be30*/  MOV R13, R2 ;  /* 0x00000002000d7202 */ /* 0x000fe20000000f00 */
[----:B------:R-:W-:Y:S02]  /*1be40*/  IMAD.MOV.U32 R12, RZ, RZ, 0x1 ;  /* 0x00000001ff0c7424 */ /* 0x000fe400078e00ff */
[----:B------:R-:W-:-:S07]  /*1be50*/  IMAD.MOV.U32 R7, RZ, RZ, R14 ;  /* 0x000000ffff077224 */ /* 0x000fce00078e000e */
[----:B------:R-:W-:Y:S05]  /*1be60*/  WARPSYNC.COLLECTIVE R15, `(.L_x_15705) ;  /* 0x000000000f087348 */ /* 0x000fea0003c00000 */
[----:B------:R0:W1:Y:S02]  /*1be70*/  SHFL.IDX P6, R14, R13, R12, R11 ;  /* 0x0000000c0d0e7389 */ /* 0x00006400000c000b */
[----:B01----:R-:W-:Y:S01]  /*1be80*/  ENDCOLLECTIVE ;  /* 0x000000000000791b */ /* 0x003fe20003800000 */
.L_x_15705:
        /* <DEDUP_REMOVED lines=15> */
.L_x_15706:
[----:B------:R-:W-:Y:S02]  /*1bf80*/  @P0 IMAD R8, R5, 0x2, R22 ;  /* 0x0000000205080824 */ /* 0x000fe400078e0216 */
[----:B------:R-:W-:Y:S01]  /*1bf90*/  IMAD.MOV.U32 R13, RZ, RZ, R2 ;  /* 0x000000ffff0d7224 */ /* 0x000fe200078e0002 */
[----:B------:R-:W-:Y:S02]  /*1bfa0*/  MOV R12, 0x2 ;  /* 0x00000002000c7802 */ /* 0x000fe40000000f00 */
[----:B------:R-:W-:-:S07]  /*1bfb0*/  MOV R7, R14 ;  /* 0x0000000e00077202 */ /* 0x000fce0000000f00 */
[----:B------:R-:W-:Y:S05]  /*1bfc0*/  WARPSYNC.COLLECTIVE R15, `(.L_x_15707) ;  /* 0x000000000f087348 */ /* 0x000fea0003c00000 */
[----:B------:R0:W1:Y:S02]  /*1bfd0*/  SHFL.IDX P6, R14, R13, R12, R11 ;  /* 0x0000000c0d0e7389 */ /* 0x00006400000c000b */
[----:B01----:R-:W-:Y:S01]  /*1bfe0*/  ENDCOLLECTIVE ;  /* 0x000000000000791b */ /* 0x003fe20003800000 */
.L_x_15707:
        /* <DEDUP_REMOVED lines=15> */
.L_x_15708:
[----:B------:R-:W-:Y:S02]  /*1c0e0*/  @P0 IMAD R8, R5, 0x2, R22 ;  /* 0x0000000205080824 */ /* 0x000fe400078e0216 */
[----:B------:R-:W-:Y:S02]  /*1c0f0*/  IMAD.MOV.U32 R13, RZ, RZ, R2 ;  /* 0x000000ffff0d7224 */ /* 0x000fe400078e0002 */
[----:B------:R-:W-:Y:S02]  /*1c100*/  IMAD.MOV.U32 R12, RZ, RZ, 0x3 ;  /* 0x00000003ff0c7424 */ /* 0x000fe400078e00ff */
[----:B------:R-:W-:-:S07]  /*1c110*/  IMAD.MOV.U32 R7, RZ, RZ, R14 ;  /* 0x000000ffff077224 */ /* 0x000fce00078e000e */
[----:B------:R-:W-:Y:S05]  /*1c120*/  WARPSYNC.COLLECTIVE R15, `(.L_x_15709) ;  /* 0x000000000f087348 */ /* 0x000fea0003c00000 */
[----:B------:R0:W1:Y:S02]  /*1c130*/  SHFL.IDX P6, R14, R13, R12, R11 ;  /* 0x0000000c0d0e7389 */ /* 0x00006400000c000b */
[----:B01----:R-:W-:Y:S01]  /*1c140*/  ENDCOLLECTIVE ;  /* 0x000000000000791b */ /* 0x003fe20003800000 */
.L_x_15709:
        /* <DEDUP_REMOVED lines=15> */
.L_x_15710:
[----:B------:R-:W-:Y:S01]  /*1c240*/  @P0 LEA R8, R5, R22, 0x1 ;  /* 0x0000001605080211 */ /* 0x000fe200078e08ff */
[----:B------:R-:W-:Y:S02]  /*1c250*/  IMAD.MOV.U32 R13, RZ, RZ, R2 ;  /* 0x000000ffff0d7224 */ /* 0x000fe400078e0002 */
[----:B------:R-:W-:Y:S02]  /*1c260*/  IMAD.MOV.U32 R12, RZ, RZ, 0x4 ;  /* 0x00000004ff0c7424 */ /* 0x000fe400078e00ff */
[----:B------:R-:W-:-:S07]  /*1c270*/  IMAD.MOV.U32 R7, RZ, RZ, R14 ;  /* 0x000000ffff077224 */ /* 0x000fce00078e000e */
[----:B------:R-:W-:Y:S05]  /*1c280*/  WARPSYNC.COLLECTIVE R15, `(.L_x_15711) ;  /* 0x000000000f087348 */ /* 0x000fea0003c00000 */
[----:B------:R0:W1:Y:S02]  /*1c290*/  SHFL.IDX P6, R14, R13, R12, R11 ;  /* 0x0000000c0d0e7389 */ /* 0x00006400000c000b */
[----:B01----:R-:W-:Y:S01]  /*1c2a0*/  ENDCOLLECTIVE ;  /* 0x000000000000791b */ /* 0x003fe20003800000 */
.L_x_15711:
        /* <DEDUP_REMOVED lines=15> */
.L_x_15712:
[----:B------:R-:W-:Y:S01]  /*1c3a0*/  @P0 IMAD R8, R5, 0x2, R22 ;  /* 0x0000000205080824 */ /* 0x000fe200078e0216 */
[----:B------:R-:W-:Y:S01]  /*1c3b0*/  MOV R13, R2 ;  /* 0x00000002000d7202 */ /* 0x000fe20000000f00 */
[----:B------:R-:W-:Y:S02]  /*1c3c0*/  IMAD.MOV.U32 R12, RZ, RZ, 0x5 ;  /* 0x00000005ff0c7424 */ /* 0x000fe400078e00ff */
[----:B------:R-:W-:-:S07]  /*1c3d0*/  IMAD.MOV.U32 R7, RZ, RZ, R14 ;  /* 0x000000ffff077224 */ /* 0x000fce00078e000e */
[----:B------:R-:W-:Y:S05]  /*1c3e0*/  WARPSYNC.COLLECTIVE R15, `(.L_x_15713) ;  /* 0x000000000f087348 */ /* 0x000fea0003c00000 */
[----:B------:R0:W1:Y:S02]  /*1c3f0*/  SHFL.IDX P6, R14, R13, R12, R11 ;  /* 0x0000000c0d0e7389 */ /* 0x00006400000c000b */
[----:B01----:R-:W-:Y:S01]  /*1c400*/  ENDCOLLECTIVE ;  /* 0x000000000000791b */ /* 0x003fe20003800000 */
.L_x_15713:
        /* <DEDUP_REMOVED lines=15> */
.L_x_15714:
[----:B------:R-:W-:Y:S02]  /*1c500*/  @P0 IMAD R8, R5, 0x2, R22 ;  /* 0x0000000205080824 */ /* 0x000fe400078e0216 */
[----:B------:R-:W-:Y:S01]  /*1c510*/  IMAD.MOV.U32 R13, RZ, RZ, R2 ;  /* 0x000000ffff0d7224 */ /* 0x000fe200078e0002 */
[----:B------:R-:W-:Y:S02]  /*1c520*/  MOV R12, 0x6 ;  /* 0x00000006000c7802 */ /* 0x000fe40000000f00 */
[----:B------:R-:W-:-:S07]  /*1c530*/  MOV R7, R14 ;  /* 0x0000000e00077202 */ /* 0x000fce0000000f00 */
[----:B------:R-:W-:Y:S05]  /*1c540*/  WARPSYNC.COLLECTIVE R15, `(.L_x_15715) ;  /* 0x000000000f087348 */ /* 0x000fea0003c00000 */
[----:B------:R0:W1:Y:S02]  /*1c550*/  SHFL.IDX P6, R14, R13, R12, R11 ;  /* 0x0000000c0d0e7389 */ /* 0x00006400000c000b */
[----:B01----:R-:W-:Y:S01]  /*1c560*/  ENDCOLLECTIVE ;  /* 0x000000000000791b */ /* 0x003fe20003800000 */
.L_x_15715:
        /* <DEDUP_REMOVED lines=15> */
.L_x_15716:
[----:B------:R-:W-:Y:S02]  /*1c660*/  @P0 IMAD R8, R5, 0x2, R22 ;  /* 0x0000000205080824 */ /* 0x000fe400078e0216 */
[----:B------:R-:W-:Y:S02]  /*1c670*/  IMAD.MOV.U32 R13, RZ, RZ, R2 ;  /* 0x000000ffff0d7224 */ /* 0x000fe400078e0002 */
[----:B------:R-:W-:Y:S02]  /*1c680*/  IMAD.MOV.U32 R12, RZ, RZ, 0x7 ;  /* 0x00000007ff0c7424 */ /* 0x000fe400078e00ff */
[----:B------:R-:W-:-:S07]  /*1c690*/  IMAD.MOV.U32 R7, RZ, RZ, R14 ;  /* 0x000000ffff077224 */ /* 0x000fce00078e000e */
[----:B------:R-:W-:Y:S05]  /*1c6a0*/  WARPSYNC.COLLECTIVE R15, `(.L_x_15717) ;  /* 0x000000000f087348 */ /* 0x000fea0003c00000 */
[----:B------:R0:W1:Y:S02]  /*1c6b0*/  SHFL.IDX P6, R14, R13, R12, R11 ;  /* 0x0000000c0d0e7389 */ /* 0x00006400000c000b */
[----:B01----:R-:W-:Y:S01]  /*1c6c0*/  ENDCOLLECTIVE ;  /* 0x000000000000791b */ /* 0x003fe20003800000 */
.L_x_15717:
        /* <DEDUP_REMOVED lines=14> */
.L_x_15718:
[----:B------:R-:W-:Y:S01]  /*1c7b0*/  IMAD.MOV.U32 R0, RZ, RZ, R14 ;  /* 0x000000ffff007224 */ /* 0x000fe200078e000e */
[----:B------:R-:W-:Y:S06]  /*1c7c0*/  BRA `(.L_x_15719) ;  /* 0xffffff9c009c7947 */ /* 0x000fec000383ffff */
.L_x_15572:
        /* <DEDUP_REMOVED lines=12> */
.L_x_15720:
[----:B------:R-:W-:Y:S01]  /*1c890*/  MOV R13, R2 ;  /* 0x00000002000d7202 */ /* 0x000fe20000000f00 */
[----:B------:R-:W-:-:S07]  /*1c8a0*/  IMAD.MOV.U32 R6, RZ, RZ, R14 ;  /* 0x000000ffff067224 */ /* 0x000fce00078e000e */
[----:B------:R-:W-:Y:S05]  /*1c8b0*/  WARPSYNC.COLLECTIVE R15, `(.L_x_15721) ;  /* 0x000000000f087348 */ /* 0x000fea0003c00000 */
[----:B------:R0:W1:Y:S02]  /*1c8c0*/  SHFL.IDX P6, R14, R13, R12, R11 ;  /* 0x0000000c0d0e7389 */ /* 0x00006400000c000b */
[----:B01----:R-:W-:Y:S01]  /*1c8d0*/  ENDCOLLECTIVE ;  /* 0x000000000000791b */ /* 0x003fe20003800000 */
.L_x_15721:
[----:B------:R-:W-:Y:S01]  /*1c8e0*/  MOV R13, R0 ;  /* 0x00000000000d7202 */ /* 0x000fe20000000f00 */
[----:B------:R-:W-:Y:S02]  /*1c8f0*/  IMAD.MOV.U32 R12, RZ, RZ, 0x1 ;  /* 0x00000001ff0c7424 */ /* 0x000fe400078e00ff */
[----:B------:R-:W-:-:S07]  /*1c900*/  IMAD.MOV.U32 R7, RZ, RZ, R14 ;  /* 0x000000ffff077224 */ /* 0x000fce00078e000e */
[----:B------:R-:W-:Y:S05]  /*1c910*/  WARPSYNC.COLLECTIVE R15, `(.L_x_15722) ;  /* 0x000000000f087348 */ /* 0x000fea0003c00000 */
[----:B------:R0:W1:Y:S02]  /*1c920*/  SHFL.IDX P6, R14, R13, R12, R11 ;  /* 0x0000000c0d0e7389 */ /* 0x00006400000c000b */
[----:B01----:R-:W-:Y:S01]  /*1c930*/  ENDCOLLECTIVE ;  /* 0x000000000000791b */ /* 0x003fe20003800000 */
.L_x_15722:
        /* <DEDUP_REMOVED lines=15> */
.L_x_15723:
[----:B------:R-:W-:Y:S01]  /*1ca30*/  IMAD.MOV.U32 R13, RZ, RZ, R0 ;  /* 0x000000ffff0d7224 */ /* 0x000fe200078e0000 */
[----:B------:R-:W-:Y:S02]  /*1ca40*/  MOV R12, 0x2 ;  /* 0x00000002000c7802 */ /* 0x000fe40000000f00 */
[----:B------:R-:W-:-:S07]  /*1ca50*/  MOV R7, R14 ;  /* 0x0000000e00077202 */ /* 0x000fce0000000f00 */
[----:B------:R-:W-:Y:S05]  /*1ca60*/  WARPSYNC.COLLECTIVE R15, `(.L_x_15724) ;  /* 0x000000000f087348 */ /* 0x000fea0003c00000 */
[----:B------:R0:W1:Y:S02]  /*1ca70*/  SHFL.IDX P6, R14, R13, R12, R11 ;  /* 0x0000000c0d0e7389 */ /* 0x00006400000c000b */
[----:B01----:R-:W-:Y:S01]  /*1ca80*/  ENDCOLLECTIVE ;  /* 0x000000000000791b */ /* 0x003fe20003800000 */
.L_x_15724:
        /* <DEDUP_REMOVED lines=16> */
.L_x_15725:
[----:B------:R-:W-:Y:S02]  /*1cb90*/  IMAD.MOV.U32 R13, RZ, RZ, R0 ;  /* 0x000000ffff0d7224 */ /* 0x000fe400078e0000 */
[----:B------:R-:W-:Y:S02]  /*1cba0*/  IMAD.MOV.U32 R12, RZ, RZ, 0x3 ;  /* 0x00000003ff0c7424 */ /* 0x000fe400078e00ff */
[----:B------:R-:W-:-:S07]  /*1cbb0*/  IMAD.MOV.U32 R7, RZ, RZ, R14 ;  /* 0x000000ffff077224 */ /* 0x000fce00078e000e */
[----:B------:R-:W-:Y:S05]  /*1cbc0*/  WARPSYNC.COLLECTIVE R15, `(.L_x_15726) ;  /* 0x000000000f087348 */ /* 0x000fea0003c00000 */
[----:B------:R0:W1:Y:S02]  /*1cbd0*/  SHFL.IDX P6, R14, R13, R12, R11 ;  /* 0x0000000c0d0e7389 */ /* 0x00006400000c000b */
[----:B01----:R-:W-:Y:S01]  /*1cbe0*/  ENDCOLLECTIVE ;  /* 0x000000000000791b */ /* 0x003fe20003800000 */
.L_x_15726:
        /* <DEDUP_REMOVED lines=16> */
.L_x_15727:
[----:B------:R-:W-:Y:S02]  /*1ccf0*/  IMAD.MOV.U32 R13, RZ, RZ, R0 ;  /* 0x000000ffff0d7224 */ /* 0x000fe400078e0000 */
[----:B------:R-:W-:Y:S02]  /*1cd00*/  IMAD.MOV.U32 R12, RZ, RZ, 0x4 ;  /* 0x00000004ff0c7424 */ /* 0x000fe400078e00ff */
[----:B------:R-:W-:-:S07]  /*1cd10*/  IMAD.MOV.U32 R7, RZ, RZ, R14 ;  /* 0x000000ffff077224 */ /* 0x000fce00078e000e */
[----:B------:R-:W-:Y:S05]  /*1cd20*/  WARPSYNC.COLLECTIVE R15, `(.L_x_15728) ;  /* 0x000000000f087348 */ /* 0x000fea0003c00000 */
[----:B------:R0:W1:Y:S02]  /*1cd30*/  SHFL.IDX P6, R14, R13, R12, R11 ;  /* 0x0000000c0d0e7389 */ /* 0x00006400000c000b */
[----:B01----:R-:W-:Y:S01]  /*1cd40*/  ENDCOLLECTIVE ;  /* 0x000000000000791b */ /* 0x003fe20003800000 */
.L_x_15728:
        /* <DEDUP_REMOVED lines=16> */
.L_x_15729:
[----:B------:R-:W-:Y:S01]  /*1ce50*/  MOV R13, R0 ;  /* 0x00000000000d7202 */ /* 0x000fe20000000f00 */
[----:B------:R-:W-:Y:S02]  /*1ce60*/  IMAD.MOV.U32 R12, RZ, RZ, 0x5 ;  /* 0x00000005ff0c7424 */ /* 0x000fe400078e00ff */
[----:B------:R-:W-:-:S07]  /*1ce70*/  IMAD.MOV.U32 R7, RZ, RZ, R14 ;  /* 0x000000ffff077224 */ /* 0x000fce00078e000e */
[----:B------:R-:W-:Y:S05]  /*1ce80*/  WARPSYNC.COLLECTIVE R15, `(.L_x_15730) ;  /* 0x000000000f087348 */ /* 0x000fea0003c00000 */
[----:B------:R0:W1:Y:S02]  /*1ce90*/  SHFL.IDX P6, R14, R13, R12, R11 ;  /* 0x0000000c0d0e7389 */ /* 0x00006400000c000b */
[----:B01----:R-:W-:Y:S01]  /*1cea0*/  ENDCOLLECTIVE ;  /* 0x000000000000791b */ /* 0x003fe20003800000 */
.L_x_15730:
        /* <DEDUP_REMOVED lines=16> */
.L_x_15731:
[----:B------:R-:W-:Y:S01]  /*1cfb0*/  IMAD.MOV.U32 R13, RZ, RZ, R0 ;  /* 0x000000ffff0d7224 */ /* 0x000fe200078e0000 */
[----:B------:R-:W-:Y:S02]  /*1cfc0*/  MOV R12, 0x6 ;  /* 0x00000006000c7802 */ /* 0x000fe40000000f00 */
[----:B------:R-:W-:-:S07]  /*1cfd0*/  MOV R7, R14 ;  /* 0x0000000e00077202 */ /* 0x000fce0000000f00 */
[----:B------:R-:W-:Y:S05]  /*1cfe0*/  WARPSYNC.COLLECTIVE R15, `(.L_x_15732) ;  /* 0x000000000f087348 */ /* 0x000fea0003c00000 */
[----:B------:R0:W1:Y:S02]  /*1cff0*/  SHFL.IDX P6, R14, R13, R12, R11 ;  /* 0x0000000c0d0e7389 */ /* 0x00006400000c000b */
[----:B01----:R-:W-:Y:S01]  /*1d000*/  ENDCOLLECTIVE ;  /* 0x000000000000791b */ /* 0x003fe20003800000 */
.L_x_15732:
        /* <DEDUP_REMOVED lines=16> */
.L_x_15733:
[----:B------:R-:W-:Y:S02]  /*1d110*/  IMAD.MOV.U32 R13, RZ, RZ, R0 ;  /* 0x000000ffff0d7224 */ /* 0x000fe400078e0000 */
[----:B------:R-:W-:Y:S02]  /*1d120*/  IMAD.MOV.U32 R12, RZ, RZ, 0x7 ;  /* 0x00000007ff0c7424 */ /* 0x000fe400078e00ff */
[----:B------:R-:W-:Y:S02]  /*1d130*/  VIADD R0, R17, 0x70 ;  /* 0x0000007011007836 */ /* 0x000fe40000000000 */
[----:B------:R-:W-:-:S07]  /*1d140*/  IMAD.MOV.U32 R7, RZ, RZ, R14 ;  /* 0x000000ffff077224 */ /* 0x000fce00078e000e */
[----:B------:R-:W-:Y:S05]  /*1d150*/  WARPSYNC.COLLECTIVE R15, `(.L_x_15734) ;  /* 0x000000000f087348 */ /* 0x000fea0003c00000 */
[----:B------:R0:W1:Y:S02]  /*1d160*/  SHFL.IDX P6, R14, R13, R12, R11 ;  /* 0x0000000c0d0e7389 */ /* 0x00006400000c000b */
[----:B01----:R-:W-:Y:S01]  /*1d170*/  ENDCOLLECTIVE ;  /* 0x000000000000791b */ /* 0x003fe20003800000 */
.L_x_15734:
        /* <DEDUP_REMOVED lines=9> */
[----:B------:R0:W-:Y:S01]  /*1d210*/  @!P1 LDGSTS.E.BYPASS.LTC128B.128 [R20+0xb400], desc[UR40][R6.64], !P0 ;  /* 0x0b40000006149fae */ /* 0x0001e2000c101d68 */
[----:B------:R-:W-:Y:S01]  /*1d220*/  ISETP.GE.AND P1, PT, R0, R3, PT ;  /* 0x000000030000720c */ /* 0x000fe20003f26270 */
[----:B------:R-:W-:Y:S02]  /*1d230*/  VIADD R0, R17, 0x80 ;  /* 0x0000008011007836 */ /* 0x000fe40000000000 */
[----:B0-----:R-:W-:-:S10]  /*1d240*/  IMAD.MOV.U32 R6, RZ, RZ, R14 ;  /* 0x000000ffff067224 */ /* 0x001fd400078e000e */
[----:B------:R-:W-:Y:S05]  /*1d250*/  WARPSYNC.COLLECTIVE R15, `(.L_x_15735) ;  /* 0x000000000f087348 */ /* 0x000fea0003c00000 */
[----:B------:R0:W1:Y:S02]  /*1d260*/  SHFL.IDX P6, R14, R13, R12, R11 ;  /* 0x0000000c0d0e7389 */ /* 0x00006400000c000b */
[----:B01----:R-:W-:Y:S01]  /*1d270*/  ENDCOLLECTIVE ;  /* 0x000000000000791b */ /* 0x003fe20003800000 */
.L_x_15735:
[----:B------:R-:W-:Y:S01]  /*1d280*/  IMAD.MOV.U32 R13, RZ, RZ, R4 ;  /* 0x000000ffff0d7224 */ /* 0x000fe200078e0004 */
[----:B------:R-:W-:Y:S01]  /*1d290*/  MOV R12, RZ ;  /* 0x000000ff000c7202 */ /* 0x000fe20000000f00 */
[----:B------:R-:W-:-:S07]  /*1d2a0*/  IMAD.MOV.U32 R2, RZ, RZ, R14 ;  /* 0x000000ffff027224 */ /* 0x000fce00078e000e */
[----:B------:R-:W-:Y:S05]  /*1d2b0*/  WARPSYNC.COLLECTIVE R15, `(.L_x_15736) ;  /* 0x000000000f087348 */ /* 0x000fea0003c00000 */
[----:B------:R0:W1:Y:S02]  /*1d2c0*/  SHFL.IDX P6, R14, R13, R12, R11 ;  /* 0x0000000c0d0e7389 */ /* 0x00006400000c000b */
[----:B01----:R-:W-:Y:S01]  /*1d2d0*/  ENDCOLLECTIVE ;  /* 0x000000000000791b */ /* 0x003fe20003800000 */
.L_x_15736:
[----:B------:R-:W-:-:S05]  /*1d2e0*/  @!P1 LEA R2, P2, R21, R2, 0x1 ;  /* 0x0000000215029211 */ /* 0x000fca00078408ff */
[----:B------:R-:W-:-:S05]  /*1d2f0*/  @!P1 IMAD.X R6, RZ, RZ, R6, P2 ;  /* 0x000000ffff069224 */ /* 0x000fca00010e0606 */
[----:B------:R-:W-:Y:S01]  /*1d300*/  @!P1 MOV R7, R6 ;  /* 0x0000000600079202 */ /* 0x000fe20000000f00 */
[----:B------:R-:W-:Y:S02]  /*1d310*/  IMAD.MOV.U32 R13, RZ, RZ, R5 ;  /* 0x000000ffff0d7224 */ /* 0x000fe400078e0005 */
[----:B------:R-:W-:Y:S01]  /*1d320*/  @!P1 IMAD.MOV.U32 R6, RZ, RZ, R2 ;  /* 0x000000ffff069224 */ /* 0x000fe200078e0002 */
[----:B------:R-:W-:-:S04]  /*1d330*/  IADD3 R2, R17, 0xa0, RZ ;  /* 0x000000a011027810 */ /* 0x000fc80007ffe0ff */
        /* <DEDUP_REMOVED lines=9> */
.L_x_15737:
[----:B------:R-:W-:Y:S01]  /*1d3d0*/  MOV R13, R4 ;  /* 0x00000004000d7202 */ /* 0x000fe20000000f00 */
[----:B------:R-:W-:Y:S02]  /*1d3e0*/  IMAD.MOV.U32 R12, RZ, RZ, 0x1 ;  /* 0x00000001ff0c7424 */ /* 0x000fe400078e00ff */
[----:B------:R-:W-:-:S07]  /*1d3f0*/  IMAD.MOV.U32 R0, RZ, RZ, R14 ;  /* 0x000000ffff007224 */ /* 0x000fce00078e000e */
[----:B------:R-:W-:Y:S05]  /*1d400*/  WARPSYNC.COLLECTIVE R15, `(.L_x_15738) ;  /* 0x000000000f087348 */ /* 0x000fea0003c00000 */
[----:B------:R0:W1:Y:S02]  /*1d410*/  SHFL.IDX P6, R14, R13, R12, R11 ;  /* 0x0000000c0d0e7389 */ /* 0x00006400000c000b */
[----:B01----:R-:W-:Y:S01]  /*1d420*/  ENDCOLLECTIVE ;  /* 0x000000000000791b */ /* 0x003fe20003800000 */
.L_x_15738:
[----:B------:R-:W-:-:S04]  /*1d430*/  @!P1 LEA R0, P2, R21, R0, 0x1 ;  /* 0x0000000015009211 */ /* 0x000fc800078408ff */
[----:B------:R-:W-:-:S05]  /*1d440*/  @!P1 IADD3.X R6, RZ, R8, RZ, P2, !PT ;  /* 0x00000008ff069210 */ /* 0x000fca00017fe4ff */
[----:B------:R-:W-:Y:S02]  /*1d450*/  @!P1 IMAD.MOV.U32 R7, RZ, RZ, R6 ;  /* 0x000000ffff079224 */ /* 0x000fe400078e0006 */
        /* <DEDUP_REMOVED lines=12> */
.L_x_15739:
[----:B------:R-:W-:Y:S01]  /*1d520*/  IMAD.MOV.U32 R13, RZ, RZ, R4 ;  /* 0x000000ffff0d7224 */ /* 0x000fe200078e0004 */
[----:B------:R-:W-:Y:S02]  /*1d530*/  MOV R12, 0x2 ;  /* 0x00000002000c7802 */ /* 0x000fe40000000f00 */
[----:B------:R-:W-:-:S07]  /*1d540*/  MOV R6, R14 ;  /* 0x0000000e00067202 */ /* 0x000fce0000000f00 */
[----:B------:R-:W-:Y:S05]  /*1d550*/  WARPSYNC.COLLECTIVE R15, `(.L_x_15740) ;  /* 0x000000000f087348 */ /* 0x000fea0003c00000 */
[----:B------:R0:W1:Y:S02]  /*1d560*/  SHFL.IDX P6, R14, R13, R12, R11 ;  /* 0x0000000c0d0e7389 */ /* 0x00006400000c000b */
[----:B01----:R-:W-:Y:S01]  /*1d570*/  ENDCOLLECTIVE ;  /* 0x000000000000791b */ /* 0x003fe20003800000 */
.L_x_15740:
        /* <DEDUP_REMOVED lines=13> */
.L_x_15741:
[----:B------:R-:W-:Y:S01]  /*1d650*/  IMAD.MOV.U32 R13, RZ, RZ, R4 ;  /* 0x000000ffff0d7224 */ /* 0x000fe200078e0004 */
[----:B------:R-:W-:Y:S01]  /*1d660*/  MOV R12, 0x3 ;  /* 0x00000003000c7802 */ /* 0x000fe20000000f00 */
[----:B------:R-:W-:-:S07]  /*1d670*/  IMAD.MOV.U32 R6, RZ, RZ, R14 ;  /* 0x000000ffff067224 */ /* 0x000fce00078e000e */
[----:B------:R-:W-:Y:S05]  /*1d680*/  WARPSYNC.COLLECTIVE R15, `(.L_x_15742) ;  /* 0x000000000f087348 */ /* 0x000fea0003c00000 */
[----:B------:R0:W1:Y:S02]  /*1d690*/  SHFL.IDX P6, R14, R13, R12, R11 ;  /* 0x0000000c0d0e7389 */ /* 0x00006400000c000b */
[----:B01----:R-:W-:Y:S01]  /*1d6a0*/  ENDCOLLECTIVE ;  /* 0x000000000000791b */ /* 0x003fe20003800000 */
.L_x_15742:
        /* <DEDUP_REMOVED lines=12> */
.L_x_15743:
[----:B------:R-:W-:Y:S01]  /*1d770*/  IMAD.MOV.U32 R2, RZ, RZ, R14 ;  /* 0x000000ffff027224 */ /* 0x000fe200078e000e */
[----:B------:R-:W-:Y:S06]  /*1d780*/  BRA `(.L_x_15744) ;  /* 0xffffff9c00987947 */ /* 0x000fec000383ffff */
.L_x_15575:
[----:B-1----:R1:W2:Y:S02]  /*1d790*/  SYNCS.PHASECHK.TRANS64.TRYWAIT P0, [R22+URZ+0x16820], R0 ;  /* 0x01682000160075a7 */ /* 0x0022a4000800017f */
[----:B--2---:R-:W-:Y:S05]  /*1d7a0*/  @!P0 NANOSLEEP.SYNCS 0x989680 ;  /* 0x009896800000895d */ /* 0x004fea0003900000 */
[----:B------:R-:W2:Y:S02]  /*1d7b0*/  @!P0 SYNCS.PHASECHK.TRANS64 P0, [R22+URZ+0x16820], R0 ;  /* 0x01682000160085a7 */ /* 0x000ea4000800007f */
[----:B--2---:R-:W-:Y:S05]  /*1d7c0*/  @!P0 BRA `(.L_x_15575) ;  /* 0xfffffffc00f08947 */ /* 0x004fea000383ffff */
[----:B------:R-:W-:Y:S05]  /*1d7d0*/  BRA `(.L_x_15745) ;  /* 0xffffff9c00f47947 */ /* 0x000fea000383ffff */
.L_x_15580:
[----:B0-----:R0:W1:Y:S02]  /*1d7e0*/  SYNCS.PHASECHK.TRANS64.TRYWAIT P0, [R5+URZ+0x16840], R2 ;  /* 0x01684002050075a7 */ /* 0x001064000800017f */
[----:B-1----:R-:W-:Y:S05]  /*1d7f0*/  @!P0 NANOSLEEP.SYNCS 0x989680 ;  /* 0x009896800000895d */ /* 0x002fea0003900000 */
[----:B------:R-:W1:Y:S02]  /*1d800*/  @!P0 SYNCS.PHASECHK.TRANS64 P0, [R5+URZ+0x16840], R2 ;  /* 0x01684002050085a7 */ /* 0x000e64000800007f */
[----:B-1----:R-:W-:Y:S05]  /*1d810*/  @!P0 BRA `(.L_x_15580) ;  /* 0xfffffffc00f08947 */ /* 0x002fea000383ffff */
[----:B------:R-:W-:Y:S05]  /*1d820*/  BRA `(.L_x_15746) ;  /* 0xffffffa000d07947 */ /* 0x000fea000383ffff */
.L_x_15581:
        /* <DEDUP_REMOVED lines=8> */
.L_x_15748:
[----:B------:R-:W-:Y:S05]  /*1d8b0*/  BSYNC B1 ;  /* 0x0000000000017941 */ /* 0x000fea0003800000 */
.L_x_15747:
[----:B------:R-:W0:Y:S01]  /*1d8c0*/  S2R R7, SR_TID.X ;  /* 0x0000000000077919 */ /* 0x000e220000002100 */
[----:B------:R-:W-:Y:S01]  /*1d8d0*/  IMAD.MOV.U32 R13, RZ, RZ, R9 ;  /* 0x000000ffff0d7224 */ /* 0x000fe200078e0009 */
[----:B------:R-:W-:Y:S01]  /*1d8e0*/  MOV R3, R14 ;  /* 0x0000000e00037202 */ /* 0x000fe20000000f00 */
[----:B------:R-:W-:Y:S02]  /*1d8f0*/  IMAD.MOV.U32 R12, RZ, RZ, RZ ;  /* 0x000000ffff0c7224 */ /* 0x000fe400078e00ff */
[----:B------:R-:W-:Y:S02]  /*1d900*/  IMAD.MOV.U32 R11, RZ, RZ, 0x181f ;  /* 0x0000181fff0b7424 */ /* 0x000fe400078e00ff */
[----:B------:R-:W-:Y:S02]  /*1d910*/  IMAD.MOV.U32 R15, RZ, RZ, -0x1 ;  /* 0xffffffffff0f7424 */ /* 0x000fe400078e00ff */
[----:B------:R-:W-:-:S07]  /*1d920*/  IMAD R8, R8, 0x2, R22 ;  /* 0x0000000208087824 */ /* 0x000fce00078e0216 */
[----:B0-----:R-:W-:Y:S05]  /*1d930*/  WARPSYNC.COLLECTIVE R15, `(.L_x_15749) ;  /* 0x000000000f087348 */ /* 0x001fea0003c00000 */
[----:B------:R1:W2:Y:S02]  /*1d940*/  SHFL.IDX P6, R14, R13, R12, R11 ;  /* 0x0000000c0d0e7389 */ /* 0x0002a400000c000b */
[----:B012---:R-:W-:Y:S01]  /*1d950*/  ENDCOLLECTIVE ;  /* 0x000000000000791b */ /* 0x007fe20003800000 */
.L_x_15749:
        /* <DEDUP_REMOVED lines=8> */
.L_x_15750:
[----:B------:R-:W-:-:S05]  /*1d9e0*/  IMAD.SHL.U32 R7, R7, 0x2, RZ ;  /* 0x0000000207077824 */ /* 0x000fca00078e00ff */
[----:B------:R-:W-:-:S04]  /*1d9f0*/  IADD3 R2, P0, R2, R7, RZ ;  /* 0x0000000702027210 */ /* 0x000fc80007f1e0ff */
[----:B------:R-:W-:Y:S01]  /*1da00*/  IADD3.X R3, RZ, R3, RZ, P0, !PT ;  /* 0x00000003ff037210 */ /* 0x000fe200007fe4ff */
[----:B------:R-:W-:-:S04]  /*1da10*/  IMAD.MOV.U32 R13, RZ, RZ, R9 ;  /* 0x000000ffff0d7224 */ /* 0x000fc800078e0009 */
        /* <DEDUP_REMOVED lines=8> */
.L_x_15751:
[----:B------:R-:W-:Y:S01]  /*1daa0*/  MOV R13, R10 ;  /* 0x0000000a000d7202 */ /* 0x000fe20000000f00 */
[----:B------:R-:W-:Y:S02]  /*1dab0*/  IMAD.MOV.U32 R12, RZ, RZ, 0x2 ;  /* 0x00000002ff0c7424 */ /* 0x000fe400078e00ff */
[----:B------:R-:W-:-:S07]  /*1dac0*/  IMAD.MOV.U32 R2, RZ, RZ, R14 ;  /* 0x000000ffff027224 */ /* 0x000fce00078e000e */
[----:B------:R-:W-:Y:S05]  /*1dad0*/  WARPSYNC.COLLECTIVE R15, `(.L_x_15752) ;  /* 0x000000000f087348 */ /* 0x000fea0003c00000 */
[----:B------:R0:W1:Y:S02]  /*1dae0*/  SHFL.IDX P6, R14, R13, R12, R11 ;  /* 0x0000000c0d0e7389 */ /* 0x00006400000c000b */
[----:B01----:R-:W-:Y:S01]  /*1daf0*/  ENDCOLLECTIVE ;  /* 0x000000000000791b */ /* 0x003fe20003800000 */
.L_x_15752:
        /* <DEDUP_REMOVED lines=11> */
.L_x_15753:
[----:B------:R-:W-:Y:S02]  /*1dbb0*/  IMAD.MOV.U32 R13, RZ, RZ, R10 ;  /* 0x000000ffff0d7224 */ /* 0x000fe400078e000a */
[----:B------:R-:W-:Y:S01]  /*1dbc0*/  IMAD.MOV.U32 R12, RZ, RZ, 0x3 ;  /* 0x00000003ff0c7424 */ /* 0x000fe200078e00ff */
[----:B------:R-:W-:-:S07]  /*1dbd0*/  MOV R2, R14 ;  /* 0x0000000e00027202 */ /* 0x000fce0000000f00 */
[----:B------:R-:W-:Y:S05]  /*1dbe0*/  WARPSYNC.COLLECTIVE R15, `(.L_x_15754) ;  /* 0x000000000f087348 */ /* 0x000fea0003c00000 */
[----:B------:R0:W1:Y:S02]  /*1dbf0*/  SHFL.IDX P6, R14, R13, R12, R11 ;  /* 0x0000000c0d0e7389 */ /* 0x00006400000c000b */
[----:B01----:R-:W-:Y:S01]  /*1dc00*/  ENDCOLLECTIVE ;  /* 0x000000000000791b */ /* 0x003fe20003800000 */
.L_x_15754:
        /* <DEDUP_REMOVED lines=11> */
.L_x_15755:
[----:B------:R-:W-:Y:S01]  /*1dcc0*/  MOV R13, R10 ;  /* 0x0000000a000d7202 */ /* 0x000fe20000000f00 */
[----:B------:R-:W-:Y:S02]  /*1dcd0*/  IMAD.MOV.U32 R12, RZ, RZ, 0x4 ;  /* 0x00000004ff0c7424 */ /* 0x000fe400078e00ff */
[----:B------:R-:W-:-:S07]  /*1dce0*/  IMAD.MOV.U32 R2, RZ, RZ, R14 ;  /* 0x000000ffff027224 */ /* 0x000fce00078e000e */
[----:B------:R-:W-:Y:S05]  /*1dcf0*/  WARPSYNC.COLLECTIVE R15, `(.L_x_15756) ;  /* 0x000000000f087348 */ /* 0x000fea0003c00000 */
[----:B------:R0:W1:Y:S02]  /*1dd00*/  SHFL.IDX P6, R14, R13, R12, R11 ;  /* 0x0000000c0d0e7389 */ /* 0x00006400000c000b */
[----:B01----:R-:W-:Y:S01]  /*1dd10*/  ENDCOLLECTIVE ;  /* 0x000000000000791b */ /* 0x003fe20003800000 */
.L_x_15756:
        /* <DEDUP_REMOVED lines=11> */
.L_x_15757:
[----:B------:R-:W-:Y:S02]  /*1ddd0*/  IMAD.MOV.U32 R13, RZ, RZ, R10 ;  /* 0x000000ffff0d7224 */ /* 0x000fe400078e000a */
[----:B------:R-:W-:Y:S01]  /*1dde0*/  IMAD.MOV.U32 R12, RZ, RZ, 0x5 ;  /* 0x00000005ff0c7424 */ /* 0x000fe200078e00ff */
[----:B------:R-:W-:-:S07]  /*1ddf0*/  MOV R2, R14 ;  /* 0x0000000e00027202 */ /* 0x000fce0000000f00 */
[----:B------:R-:W-:Y:S05]  /*1de00*/  WARPSYNC.COLLECTIVE R15, `(.L_x_15758) ;  /* 0x000000000f087348 */ /* 0x000fea0003c00000 */
[----:B------:R0:W1:Y:S02]  /*1de10*/  SHFL.IDX P6, R14, R13, R12, R11 ;  /* 0x0000000c0d0e7389 */ /* 0x00006400000c000b */
[----:B01----:R-:W-:Y:S01]  /*1de20*/  ENDCOLLECTIVE ;  /* 0x000000000000791b */ /* 0x003fe20003800000 */
.L_x_15758:
        /* <DEDUP_REMOVED lines=11> */
.L_x_15759:
[----:B------:R-:W-:Y:S01]  /*1dee0*/  MOV R13, R10 ;  /* 0x0000000a000d7202 */ /* 0x000fe20000000f00 */
[----:B------:R-:W-:Y:S02]  /*1def0*/  IMAD.MOV.U32 R12, RZ, RZ, 0x6 ;  /* 0x00000006ff0c7424 */ /* 0x000fe400078e00ff */
[----:B------:R-:W-:-:S07]  /*1df00*/  IMAD.MOV.U32 R2, RZ, RZ, R14 ;  /* 0x000000ffff027224 */ /* 0x000fce00078e000e */
[----:B------:R-:W-:Y:S05]  /*1df10*/  WARPSYNC.COLLECTIVE R15, `(.L_x_15760) ;  /* 0x000000000f087348 */ /* 0x000fea0003c00000 */
[----:B------:R0:W1:Y:S02]  /*1df20*/  SHFL.IDX P6, R14, R13, R12, R11 ;  /* 0x0000000c0d0e7389 */ /* 0x00006400000c000b */
[----:B01----:R-:W-:Y:S01]  /*1df30*/  ENDCOLLECTIVE ;  /* 0x000000000000791b */ /* 0x003fe20003800000 */
.L_x_15760:
        /* <DEDUP_REMOVED lines=11> */
.L_x_15761:
[----:B------:R-:W-:Y:S02]  /*1dff0*/  IMAD.MOV.U32 R13, RZ, RZ, R10 ;  /* 0x000000ffff0d7224 */ /* 0x000fe400078e000a */
[----:B------:R-:W-:Y:S01]  /*1e000*/  IMAD.MOV.U32 R12, RZ, RZ, 0x7 ;  /* 0x00000007ff0c7424 */ /* 0x000fe200078e00ff */
[----:B------:R-:W-:-:S07]  /*1e010*/  MOV R2, R14 ;  /* 0x0000000e00027202 */ /* 0x000fce0000000f00 */
[----:B------:R-:W-:Y:S05]  /*1e020*/  WARPSYNC.COLLECTIVE R15, `(.L_x_15762) ;  /* 0x000000000f087348 */ /* 0x000fea0003c00000 */
[----:B------:R0:W1:Y:S02]  /*1e030*/  SHFL.IDX P6, R14, R13, R12, R11 ;  /* 0x0000000c0d0e7389 */ /* 0x00006400000c000b */
[----:B01----:R-:W-:Y:S01]  /*1e040*/  ENDCOLLECTIVE ;  /* 0x000000000000791b */ /* 0x003fe20003800000 */
.L_x_15762:
        /* <DEDUP_REMOVED lines=11> */
.L_x_15763:
[----:B------:R-:W-:Y:S01]  /*1e100*/  IMAD.MOV.U32 R2, RZ, RZ, R14 ;  /* 0x000000ffff027224 */ /* 0x000fe200078e000e */
[----:B------:R-:W-:Y:S06]  /*1e110*/  BRA `(.L_x_15764) ;  /* 0xffffff9c00c87947 */ /* 0x000fec000383ffff */
.L_x_15586:
[----:B-1----:R1:W2:Y:S02]  /*1e120*/  SYNCS.PHASECHK.TRANS64.TRYWAIT P0, [R5+URZ+0x16860], R2 ;  /* 0x01686002050075a7 */ /* 0x0022a4000800017f */
[----:B--2---:R-:W-:Y:S05]  /*1e130*/  @!P0 NANOSLEEP.SYNCS 0x989680 ;  /* 0x009896800000895d */ /* 0x004fea0003900000 */
[----:B------:R-:W2:Y:S02]  /*1e140*/  @!P0 SYNCS.PHASECHK.TRANS64 P0, [R5+URZ+0x16860], R2 ;  /* 0x01686002050085a7 */ /* 0x000ea4000800007f */
[----:B--2---:R-:W-:Y:S05]  /*1e150*/  @!P0 BRA `(.L_x_15586) ;  /* 0xfffffffc00f08947 */ /* 0x004fea000383ffff */
[----:B------:R-:W-:Y:S05]  /*1e160*/  BRA `(.L_x_15765) ;  /* 0xffffffa000207947 */ /* 0x000fea000383ffff */
.L_x_15587:
        /* <DEDUP_REMOVED lines=8> */
.L_x_15767:
[----:B------:R-:W-:Y:S05]  /*1e1f0*/  BSYNC B1 ;  /* 0x0000000000017941 */ /* 0x000fea0003800000 */
.L_x_15766:
[----:B------:R-:W-:Y:S01]  /*1e200*/  MOV R13, R23 ;  /* 0x00000017000d7202 */ /* 0x000fe20000000f00 */
[----:B------:R-:W-:Y:S01]  /*1e210*/  IMAD.MOV.U32 R12, RZ, RZ, RZ ;  /* 0x000000ffff0c7224 */ /* 0x000fe200078e00ff */
[----:B------:R-:W-:Y:S01]  /*1e220*/  ISETP.LT.OR P2, PT, R8, 0x1, P1 ;  /* 0x000000010800780c */ /* 0x000fe20000f41670 */
[----:B------:R-:W-:Y:S02]  /*1e230*/  IMAD.MOV.U32 R11, RZ, RZ, 0x181f ;  /* 0x0000181fff0b7424 */ /* 0x000fe400078e00ff */
[----:B------:R-:W-:Y:S02]  /*1e240*/  IMAD.MOV.U32 R15, RZ, RZ, -0x1 ;  /* 0xffffffffff0f7424 */ /* 0x000fe400078e00ff */
[----:B------:R-:W-:Y:S02]  /*1e250*/  IMAD.MOV.U32 R3, RZ, RZ, R14 ;  /* 0x000000ffff037224 */ /* 0x000fe400078e000e */
[----:B------:R-:W-:-:S07]  /*1e260*/  IMAD R6, R6, 0x2, R22 ;  /* 0x0000000206067824 */ /* 0x000fce00078e0216 */
[----:B------:R-:W-:Y:S05]  /*1e270*/  WARPSYNC.COLLECTIVE R15, `(.L_x_15768) ;  /* 0x000000000f087348 */ /* 0x000fea0003c00000 */
[----:B------:R0:W1:Y:S02]  /*1e280*/  SHFL.IDX P6, R14, R13, R12, R11 ;  /* 0x0000000c0d0e7389 */ /* 0x00006400000c000b */
[----:B01----:R-:W-:Y:S01]  /*1e290*/  ENDCOLLECTIVE ;  /* 0x000000000000791b */ /* 0x003fe20003800000 */
.L_x_15768:
[----:B------:R-:W-:Y:S01]  /*1e2a0*/  IMAD.MOV.U32 R13, RZ, RZ, R24 ;  /* 0x000000ffff0d7224 */ /* 0x000fe200078e0018 */
[----:B------:R-:W-:Y:S02]  /*1e2b0*/  MOV R12, 0x1 ;  /* 0x00000001000c7802 */ /* 0x000fe40000000f00 */
[----:B------:R-:W-:-:S07]  /*1e2c0*/  MOV R2, R14 ;  /* 0x0000000e00027202 */ /* 0x000fce0000000f00 */
[----:B------:R-:W-:Y:S05]  /*1e2d0*/  WARPSYNC.COLLECTIVE R15, `(.L_x_15769) ;  /* 0x000000000f087348 */ /* 0x000fea0003c00000 */
[----:B------:R0:W1:Y:S02]  /*1e2e0*/  SHFL.IDX P6, R14, R13, R12, R11 ;  /* 0x0000000c0d0e7389 */ /* 0x00006400000c000b */
[----:B01----:R-:W-:Y:S01]  /*1e2f0*/  ENDCOLLECTIVE ;  /* 0x000000000000791b */ /* 0x003fe20003800000 */
.L_x_15769:
        /* <DEDUP_REMOVED lines=12> */
.L_x_15770:
[----:B------:R-:W-:Y:S02]  /*1e3c0*/  IMAD.MOV.U32 R13, RZ, RZ, R24 ;  /* 0x000000ffff0d7224 */ /* 0x000fe400078e0018 */
[----:B------:R-:W-:Y:S02]  /*1e3d0*/  IMAD.MOV.U32 R12, RZ, RZ, 0x2 ;  /* 0x00000002ff0c7424 */ /* 0x000fe400078e00ff */
[----:B------:R-:W-:-:S07]  /*1e3e0*/  IMAD.MOV.U32 R2, RZ, RZ, R14 ;  /* 0x000000ffff027224 */ /* 0x000fce00078e000e */
[----:B------:R-:W-:Y:S05]  /*1e3f0*/  WARPSYNC.COLLECTIVE R15, `(.L_x_15771) ;  /* 0x000000000f087348 */ /* 0x000fea0003c00000 */
[----:B------:R0:W1:Y:S02]  /*1e400*/  SHFL.IDX P6, R14, R13, R12, R11 ;  /* 0x0000000c0d0e7389 */ /* 0x00006400000c000b */
[----:B01----:R-:W-:Y:S01]  /*1e410*/  ENDCOLLECTIVE ;  /* 0x000000000000791b */ /* 0x003fe20003800000 */
.L_x_15771:
        /* <DEDUP_REMOVED lines=12> */
.L_x_15772:
[----:B------:R-:W-:Y:S01]  /*1e4e0*/  IMAD.MOV.U32 R13, RZ, RZ, R24 ;  /* 0x000000ffff0d7224 */ /* 0x000fe200078e0018 */
[----:B------:R-:W-:Y:S01]  /*1e4f0*/  MOV R12, 0x3 ;  /* 0x00000003000c7802 */ /* 0x000fe20000000f00 */
[----:B------:R-:W-:-:S07]  /*1e500*/  IMAD.MOV.U32 R2, RZ, RZ, R14 ;  /* 0x000000ffff027224 */ /* 0x000fce00078e000e */
[----:B------:R-:W-:Y:S05]  /*1e510*/  WARPSYNC.COLLECTIVE R15, `(.L_x_15773) ;  /* 0x000000000f087348 */ /* 0x000fea0003c00000 */
[----:B------:R0:W1:Y:S02]  /*1e520*/  SHFL.IDX P6, R14, R13, R12, R11 ;  /* 0x0000000c0d0e7389 */ /* 0x00006400000c000b */
[----:B01----:R-:W-:Y:S01]  /*1e530*/  ENDCOLLECTIVE ;  /* 0x000000000000791b */ /* 0x003fe20003800000 */
.L_x_15773:
        /* <DEDUP_REMOVED lines=12> */
.L_x_15774:
[----:B------:R-:W-:Y:S02]  /*1e600*/  IMAD.MOV.U32 R13, RZ, RZ, R24 ;  /* 0x000000ffff0d7224 */ /* 0x000fe400078e0018 */
[----:B------:R-:W-:Y:S02]  /*1e610*/  IMAD.MOV.U32 R12, RZ, RZ, 0x4 ;  /* 0x00000004ff0c7424 */ /* 0x000fe400078e00ff */
[----:B------:R-:W-:-:S07]  /*1e620*/  IMAD.MOV.U32 R2, RZ, RZ, R14 ;  /* 0x000000ffff027224 */ /* 0x000fce00078e000e */
[----:B------:R-:W-:Y:S05]  /*1e630*/  WARPSYNC.COLLECTIVE R15, `(.L_x_15775) ;  /* 0x000000000f087348 */ /* 0x000fea0003c00000 */
[----:B------:R0:W1:Y:S02]  /*1e640*/  SHFL.IDX P6, R14, R13, R12, R11 ;  /* 0x0000000c0d0e7389 */ /* 0x00006400000c000b */
[----:B01----:R-:W-:Y:S01]  /*1e650*/  ENDCOLLECTIVE ;  /* 0x000000000000791b */ /* 0x003fe20003800000 */
.L_x_15775:
        /* <DEDUP_REMOVED lines=12> */
.L_x_15776:
[----:B------:R-:W-:Y:S01]  /*1e720*/  IMAD.MOV.U32 R13, RZ, RZ, R24 ;  /* 0x000000ffff0d7224 */ /* 0x000fe200078e0018 */
[----:B------:R-:W-:Y:S01]  /*1e730*/  MOV R12, 0x5 ;  /* 0x00000005000c7802 */ /* 0x000fe20000000f00 */
[----:B------:R-:W-:-:S07]  /*1e740*/  IMAD.MOV.U32 R2, RZ, RZ, R14 ;  /* 0x000000ffff027224 */ /* 0x000fce00078e000e */
[----:B------:R-:W-:Y:S05]  /*1e750*/  WARPSYNC.COLLECTIVE R15, `(.L_x_15777) ;  /* 0x000000000f087348 */ /* 0x000fea0003c00000 */
[----:B------:R0:W1:Y:S02]  /*1e760*/  SHFL.IDX P6, R14, R13, R12, R11 ;  /* 0x0000000c0d0e7389 */ /* 0x00006400000c000b */
[----:B01----:R-:W-:Y:S01]  /*1e770*/  ENDCOLLECTIVE ;  /* 0x000000000000791b */ /* 0x003fe20003800000 */
.L_x_15777:
        /* <DEDUP_REMOVED lines=12> */
.L_x_15778:
[----:B------:R-:W-:Y:S02]  /*1e840*/  IMAD.MOV.U32 R13, RZ, RZ, R24 ;  /* 0x000000ffff0d7224 */ /* 0x000fe400078e0018 */
[----:B------:R-:W-:Y:S02]  /*1e850*/  IMAD.MOV.U32 R12, RZ, RZ, 0x6 ;  /* 0x00000006ff0c7424 */ /* 0x000fe400078e00ff */
[----:B------:R-:W-:-:S07]  /*1e860*/  IMAD.MOV.U32 R2, RZ, RZ, R14 ;  /* 0x000000ffff027224 */ /* 0x000fce00078e000e */
[----:B------:R-:W-:Y:S05]  /*1e870*/  WARPSYNC.COLLECTIVE R15, `(.L_x_15779) ;  /* 0x000000000f087348 */ /* 0x000fea0003c00000 */
[----:B------:R0:W1:Y:S02]  /*1e880*/  SHFL.IDX P6, R14, R13, R12, R11 ;  /* 0x0000000c0d0e7389 */ /* 0x00006400000c000b */
[----:B01----:R-:W-:Y:S01]  /*1e890*/  ENDCOLLECTIVE ;  /* 0x000000000000791b */ /* 0x003fe20003800000 */
.L_x_15779:
        /* <DEDUP_REMOVED lines=12> */
.L_x_15780:
[----:B------:R-:W-:Y:S01]  /*1e960*/  IMAD.MOV.U32 R13, RZ, RZ, R24 ;  /* 0x000000ffff0d7224 */ /* 0x000fe200078e0018 */
[----:B------:R-:W-:Y:S01]  /*1e970*/  MOV R12, 0x7 ;  /* 0x00000007000c7802 */ /* 0x000fe20000000f00 */
[----:B------:R-:W-:-:S07]  /*1e980*/  IMAD.MOV.U32 R2, RZ, RZ, R14 ;  /* 0x000000ffff027224 */ /* 0x000fce00078e000e */
[----:B------:R-:W-:Y:S05]  /*1e990*/  WARPSYNC.COLLECTIVE R15, `(.L_x_15781) ;  /* 0x000000000f087348 */ /* 0x000fea0003c00000 */
[----:B------:R0:W1:Y:S02]  /*1e9a0*/  SHFL.IDX P6, R14, R13, R12, R11 ;  /* 0x0000000c0d0e7389 */ /* 0x00006400000c000b */
[----:B01----:R-:W-:Y:S01]  /*1e9b0*/  ENDCOLLECTIVE ;  /* 0x000000000000791b */ /* 0x003fe20003800000 */
.L_x_15781:
        /* <DEDUP_REMOVED lines=11> */
.L_x_15782:
[----:B------:R-:W-:Y:S01]  /*1ea70*/  IMAD.MOV.U32 R2, RZ, RZ, R14 ;  /* 0x000000ffff027224 */ /* 0x000fe200078e000e */
[----:B------:R-:W-:Y:S06]  /*1ea80*/  BRA `(.L_x_15783) ;  /* 0xffffff9800d07947 */ /* 0x000fec000383ffff */
.L_x_15595:
[----:B0-----:R0:W1:Y:S02]  /*1ea90*/  SYNCS.PHASECHK.TRANS64.TRYWAIT P0, [R0+URZ+0x16860], R3 ;  /* 0x01686003000075a7 */ /* 0x001064000800017f */
[----:B-1----:R-:W-:Y:S05]  /*1eaa0*/  @!P0 NANOSLEEP.SYNCS 0x989680 ;  /* 0x009896800000895d */ /* 0x002fea0003900000 */
[----:B------:R-:W1:Y:S02]  /*1eab0*/  @!P0 SYNCS.PHASECHK.TRANS64 P0, [R0+URZ+0x16860], R3 ;  /* 0x01686003000085a7 */ /* 0x000e64000800007f */
[----:B-1----:R-:W-:Y:S05]  /*1eac0*/  @!P0 BRA `(.L_x_15595) ;  /* 0xfffffffc00f08947 */ /* 0x002fea000383ffff */
[----:B------:R-:W-:Y:S05]  /*1ead0*/  BRA `(.L_x_15784) ;  /* 0xffffff9c00f07947 */ /* 0x000fea000383ffff */
.L_x_15596:
        /* <DEDUP_REMOVED lines=8> */
.L_x_15786:
[----:B------:R-:W-:Y:S05]  /*1eb60*/  BSYNC B0 ;  /* 0x0000000000007941 */ /* 0x000fea0003800000 */
.L_x_15785:
        /* <DEDUP_REMOVED lines=10> */
.L_x_15787:
        /* <DEDUP_REMOVED lines=12> */
.L_x_15788:
        /* <DEDUP_REMOVED lines=11> */
.L_x_15789:
[----:B------:R-:W-:Y:S02]  /*1ed80*/  IMAD.MOV.U32 R13, RZ, RZ, R24 ;  /* 0x000000ffff0d7224 */ /* 0x000fe400078e0018 */
[----:B------:R-:W-:Y:S01]  /*1ed90*/  IMAD.MOV.U32 R12, RZ, RZ, 0x2 ;  /* 0x00000002ff0c7424 */ /* 0x000fe200078e00ff */
[----:B------:R-:W-:-:S13]  /*1eda0*/  IADD3 R2, P1, R14, R5, RZ ;  /* 0x000000050e027210 */ /* 0x000fda0007f3e0ff */
[----:B------:R-:W-:Y:S05]  /*1edb0*/  WARPSYNC.COLLECTIVE R15, `(.L_x_15790) ;  /* 0x000000000f087348 */ /* 0x000fea0003c00000 */
[----:B------:R0:W1:Y:S02]  /*1edc0*/  SHFL.IDX P6, R14, R13, R12, R11 ;  /* 0x0000000c0d0e7389 */ /* 0x00006400000c000b */
[----:B01----:R-:W-:Y:S01]  /*1edd0*/  ENDCOLLECTIVE ;  /* 0x000000000000791b */ /* 0x003fe20003800000 */
.L_x_15790:
        /* <DEDUP_REMOVED lines=11> */
.L_x_15791:
[----:B------:R-:W-:Y:S01]  /*1ee90*/  IMAD.MOV.U32 R13, RZ, RZ, R24 ;  /* 0x000000ffff0d7224 */ /* 0x000fe200078e0018 */
[----:B------:R-:W-:Y:S02]  /*1eea0*/  MOV R12, 0x3 ;  /* 0x00000003000c7802 */ /* 0x000fe40000000f00 */
[----:B------:R-:W-:-:S13]  /*1eeb0*/  IADD3 R2, P1, R14, R5, RZ ;  /* 0x000000050e027210 */ /* 0x000fda0007f3e0ff */
[----:B------:R-:W-:Y:S05]  /*1eec0*/  WARPSYNC.COLLECTIVE R15, `(.L_x_15792) ;  /* 0x000000000f087348 */ /* 0x000fea0003c00000 */
[----:B------:R0:W1:Y:S02]  /*1eed0*/  SHFL.IDX P6, R14, R13, R12, R11 ;  /* 0x0000000c0d0e7389 */ /* 0x00006400000c000b */
[----:B01----:R-:W-:Y:S01]  /*1eee0*/  ENDCOLLECTIVE ;  /* 0x000000000000791b */ /* 0x003fe20003800000 */
.L_x_15792:
        /* <DEDUP_REMOVED lines=11> */
.L_x_15793:
[----:B------:R-:W-:Y:S01]  /*1efa0*/  MOV R13, R24 ;  /* 0x00000018000d7202 */ /* 0x000fe20000000f00 */
[----:B------:R-:W-:Y:S01]  /*1efb0*/  IMAD.MOV.U32 R12, RZ, RZ, 0x4 ;  /* 0x00000004ff0c7424 */ /* 0x000fe200078e00ff */
[----:B------:R-:W-:-:S13]  /*1efc0*/  IADD3 R2, P1, R14, R5, RZ ;  /* 0x000000050e027210 */ /* 0x000fda0007f3e0ff */
[----:B------:R-:W-:Y:S05]  /*1efd0*/  WARPSYNC.COLLECTIVE R15, `(.L_x_15794) ;  /* 0x000000000f087348 */ /* 0x000fea0003c00000 */
[----:B------:R0:W1:Y:S02]  /*1efe0*/  SHFL.IDX P6, R14, R13, R12, R11 ;  /* 0x0000000c0d0e7389 */ /* 0x00006400000c000b */
[----:B01----:R-:W-:Y:S01]  /*1eff0*/  ENDCOLLECTIVE ;  /* 0x000000000000791b */ /* 0x003fe20003800000 */
.L_x_15794:
        /* <DEDUP_REMOVED lines=11> */
.L_x_15795:
[----:B------:R-:W-:Y:S02]  /*1f0b0*/  IMAD.MOV.U32 R13, RZ, RZ, R24 ;  /* 0x000000ffff0d7224 */ /* 0x000fe400078e0018 */
[----:B------:R-:W-:Y:S01]  /*1f0c0*/  IMAD.MOV.U32 R12, RZ, RZ, 0x5 ;  /* 0x00000005ff0c7424 */ /* 0x000fe200078e00ff */
[----:B------:R-:W-:-:S13]  /*1f0d0*/  IADD3 R2, P1, R14, R5, RZ ;  /* 0x000000050e027210 */ /* 0x000fda0007f3e0ff */
[----:B------:R-:W-:Y:S05]  /*1f0e0*/  WARPSYNC.COLLECTIVE R15, `(.L_x_15796) ;  /* 0x000000000f087348 */ /* 0x000fea0003c00000 */
[----:B------:R0:W1:Y:S02]  /*1f0f0*/  SHFL.IDX P6, R14, R13, R12, R11 ;  /* 0x0000000c0d0e7389 */ /* 0x00006400000c000b */
[----:B01----:R-:W-:Y:S01]  /*1f100*/  ENDCOLLECTIVE ;  /* 0x000000000000791b */ /* 0x003fe20003800000 */
.L_x_15796:
        /* <DEDUP_REMOVED lines=11> */
.L_x_15797:
[----:B------:R-:W-:Y:S02]  /*1f1c0*/  IMAD.MOV.U32 R13, RZ, RZ, R24 ;  /* 0x000000ffff0d7224 */ /* 0x000fe400078e0018 */
[----:B------:R-:W-:Y:S01]  /*1f1d0*/  IMAD.MOV.U32 R12, RZ, RZ, 0x6 ;  /* 0x00000006ff0c7424 */ /* 0x000fe200078e00ff */
[----:B------:R-:W-:-:S13]  /*1f1e0*/  IADD3 R2, P1, R14, R5, RZ ;  /* 0x000000050e027210 */ /* 0x000fda0007f3e0ff */
[----:B------:R-:W-:Y:S05]  /*1f1f0*/  WARPSYNC.COLLECTIVE R15, `(.L_x_15798) ;  /* 0x000000000f087348 */ /* 0x000fea0003c00000 */
[----:B------:R0:W1:Y:S02]  /*1f200*/  SHFL.IDX P6, R14, R13, R12, R11 ;  /* 0x0000000c0d0e7389 */ /* 0x00006400000c000b */
[----:B01----:R-:W-:Y:S01]  /*1f210*/  ENDCOLLECTIVE ;  /* 0x000000000000791b */ /* 0x003fe20003800000 */
.L_x_15798:
        /* <DEDUP_REMOVED lines=11> */
.L_x_15799:
[----:B------:R-:W-:Y:S01]  /*1f2d0*/  IMAD.MOV.U32 R13, RZ, RZ, R24 ;  /* 0x000000ffff0d7224 */ /* 0x000fe200078e0018 */
[----:B------:R-:W-:Y:S02]  /*1f2e0*/  MOV R12, 0x7 ;  /* 0x00000007000c7802 */ /* 0x000fe40000000f00 */
[----:B------:R-:W-:-:S13]  /*1f2f0*/  IADD3 R2, P1, R14, R5, RZ ;  /* 0x000000050e027210 */ /* 0x000fda0007f3e0ff */
[----:B------:R-:W-:Y:S05]  /*1f300*/  WARPSYNC.COLLECTIVE R15, `(.L_x_15800) ;  /* 0x000000000f087348 */ /* 0x000fea0003c00000 */
[----:B------:R0:W1:Y:S02]  /*1f310*/  SHFL.IDX P6, R14, R13, R12, R11 ;  /* 0x0000000c0d0e7389 */ /* 0x00006400000c000b */
[----:B01----:R-:W-:Y:S01]  /*1f320*/  ENDCOLLECTIVE ;  /* 0x000000000000791b */ /* 0x003fe20003800000 */
.L_x_15800:
        /* <DEDUP_REMOVED lines=10> */
.L_x_15801:
[----:B------:R-:W-:Y:S05]  /*1f3d0*/  BRA `(.L_x_15802) ;  /* 0xffffff9800b47947 */ /* 0x000fea000383ffff */
.L_x_15601:
        /* <DEDUP_REMOVED lines=8> */
.L_x_15804:
[----:B------:R-:W-:Y:S05]  /*1f460*/  BSYNC B0 ;  /* 0x0000000000007941 */ /* 0x000fea0003800000 */
.L_x_15803:
        /* <DEDUP_REMOVED lines=9> */
.L_x_15805:
        /* <DEDUP_REMOVED lines=18> */
.L_x_15806:
[----:B------:R-:W-:Y:S02]  /*1f620*/  MOV R12, 0x2 ;  /* 0x00000002000c7802 */ /* 0x000fe40000000f00 */
[----:B------:R-:W-:-:S05]  /*1f630*/  SEL R5, R14, RZ, P1 ;  /* 0x000000ff0e057207 */ /* 0x000fca0000800000 */
[----:B------:R-:W-:-:S04]  /*1f640*/  IMAD.IADD R4, R2, 0x1, R5 ;  /* 0x0000000102047824 */ /* 0x000fc800078e0205 */
[----:B------:R-:W-:-:S07]  /*1f650*/  IMAD.MOV.U32 R13, RZ, RZ, R4 ;  /* 0x000000ffff0d7224 */ /* 0x000fce00078e0004 */
[----:B------:R-:W-:Y:S05]  /*1f660*/  WARPSYNC.COLLECTIVE R15, `(.L_x_15807) ;  /* 0x000000000f087348 */ /* 0x000fea0003c00000 */
[----:B------:R0:W1:Y:S02]  /*1f670*/  SHFL.UP P6, R14, R13, R12, R11 ;  /* 0x0400000c0d0e7389 */ /* 0x00006400000c000b */
[----:B01----:R-:W-:Y:S01]  /*1f680*/  ENDCOLLECTIVE ;  /* 0x000000000000791b */ /* 0x003fe20003800000 */
.L_x_15807:
[----:B------:R-:W-:Y:S01]  /*1f690*/  IMAD.MOV.U32 R12, RZ, RZ, 0x4 ;  /* 0x00000004ff0c7424 */ /* 0x000fe200078e00ff */
[----:B------:R-:W-:-:S05]  /*1f6a0*/  SEL R5, R14, RZ, P2 ;  /* 0x000000ff0e057207 */ /* 0x000fca0001000000 */
[----:B------:R-:W-:-:S04]  /*1f6b0*/  IMAD.IADD R5, R4, 0x1, R5 ;  /* 0x0000000104057824 */ /* 0x000fc800078e0205 */
[----:B------:R-:W-:-:S07]  /*1f6c0*/  IMAD.MOV.U32 R13, RZ, RZ, R5 ;  /* 0x000000ffff0d7224 */ /* 0x000fce00078e0005 */
[----:B------:R-:W-:Y:S05]  /*1f6d0*/  WARPSYNC.COLLECTIVE R15, `(.L_x_15808) ;  /* 0x000000000f087348 */ /* 0x000fea0003c00000 */
[----:B------:R0:W1:Y:S02]  /*1f6e0*/  SHFL.UP P6, R14, R13, R12, R11 ;  /* 0x0400000c0d0e7389 */ /* 0x00006400000c000b */
[----:B01----:R-:W-:Y:S01]  /*1f6f0*/  ENDCOLLECTIVE ;  /* 0x000000000000791b */ /* 0x003fe20003800000 */
.L_x_15808:
[----:B------:R-:W-:Y:S01]  /*1f700*/  IMAD.MOV.U32 R12, RZ, RZ, 0x8 ;  /* 0x00000008ff0c7424 */ /* 0x000fe200078e00ff */
[----:B------:R-:W-:-:S04]  /*1f710*/  SEL R6, R14, RZ, P3 ;  /* 0x000000ff0e067207 */ /* 0x000fc80001800000 */
[----:B------:R-:W-:-:S05]  /*1f720*/  IADD3 R6, R5, R6, RZ ;  /* 0x0000000605067210 */ /* 0x000fca0007ffe0ff */
[----:B------:R-:W-:-:S07]  /*1f730*/  IMAD.MOV.U32 R13, RZ, RZ, R6 ;  /* 0x000000ffff0d7224 */ /* 0x000fce00078e0006 */
[----:B------:R-:W-:Y:S05]  /*1f740*/  WARPSYNC.COLLECTIVE R15, `(.L_x_15809) ;  /* 0x000000000f087348 */ /* 0x000fea0003c00000 */
[----:B------:R0:W1:Y:S02]  /*1f750*/  SHFL.UP P6, R14, R13, R12, R11 ;  /* 0x0400000c0d0e7389 */ /* 0x00006400000c000b */
[----:B01----:R-:W-:Y:S01]  /*1f760*/  ENDCOLLECTIVE ;  /* 0x000000000000791b */ /* 0x003fe20003800000 */
.L_x_15809:
[----:B------:R-:W-:Y:S01]  /*1f770*/  IMAD.MOV.U32 R12, RZ, RZ, 0x10 ;  /* 0x00000010ff0c7424 */ /* 0x000fe200078e00ff */
[----:B------:R-:W-:-:S05]  /*1f780*/  SEL R3, R14, RZ, P4 ;  /* 0x000000ff0e037207 */ /* 0x000fca0002000000 */
[----:B------:R-:W-:-:S05]  /*1f790*/  IMAD.IADD R4, R6, 0x1, R3 ;  /* 0x0000000106047824 */ /* 0x000fca00078e0203 */
[----:B------:R-:W-:-:S07]  /*1f7a0*/  MOV R13, R4 ;  /* 0x00000004000d7202 */ /* 0x000fce0000000f00 */
[----:B------:R-:W-:Y:S05]  /*1f7b0*/  WARPSYNC.COLLECTIVE R15, `(.L_x_15810) ;  /* 0x000000000f087348 */ /* 0x000fea0003c00000 */
[----:B------:R0:W1:Y:S02]  /*1f7c0*/  SHFL.UP P6, R14, R13, R12, R11 ;  /* 0x0400000c0d0e7389 */ /* 0x00006400000c000b */
[----:B01----:R-:W-:Y:S01]  /*1f7d0*/  ENDCOLLECTIVE ;  /* 0x000000000000791b */ /* 0x003fe20003800000 */
.L_x_15810:
        /* <DEDUP_REMOVED lines=8> */
.L_x_15811:
[----:B------:R-:W-:Y:S05]  /*1f860*/  BRA `(.L_x_15812) ;  /* 0xffffff9800bc7947 */ /* 0x000fea000383ffff */
.L_x_15606:
        /* <DEDUP_REMOVED lines=8> */
.L_x_15814:
[----:B------:R-:W-:Y:S05]  /*1f8f0*/  BSYNC B0 ;  /* 0x0000000000007941 */ /* 0x000fea0003800000 */
.L_x_15813:
        /* <DEDUP_REMOVED lines=8> */
.L_x_15815:
[----:B------:R-:W-:Y:S02]  /*1f980*/  MOV R12, 0x4 ;  /* 0x00000004000c7802 */ /* 0x000fe40000000f00 */
[----:B------:R-:W-:-:S05]  /*1f990*/  SEL R14, R14, RZ, P2 ;  /* 0x000000ff0e0e7207 */ /* 0x000fca0001000000 */
[----:B------:R-:W-:-:S04]  /*1f9a0*/  IMAD.IADD R3, R13, 0x1, R14 ;  /* 0x000000010d037824 */ /* 0x000fc800078e020e */
[----:B------:R-:W-:-:S07]  /*1f9b0*/  IMAD.MOV.U32 R13, RZ, RZ, R3 ;  /* 0x000000ffff0d7224 */ /* 0x000fce00078e0003 */
[----:B------:R-:W-:Y:S05]  /*1f9c0*/  WARPSYNC.COLLECTIVE R15, `(.L_x_15816) ;  /* 0x000000000f087348 */ /* 0x000fea0003c00000 */
[----:B------:R0:W1:Y:S02]  /*1f9d0*/  SHFL.UP P6, R14, R13, R12, R11 ;  /* 0x0400000c0d0e7389 */ /* 0x00006400000c000b */
[----:B01----:R-:W-:Y:S01]  /*1f9e0*/  ENDCOLLECTIVE ;  /* 0x000000000000791b */ /* 0x003fe20003800000 */
.L_x_15816:
[----:B------:R-:W-:Y:S01]  /*1f9f0*/  IMAD.MOV.U32 R12, RZ, RZ, 0x8 ;  /* 0x00000008ff0c7424 */ /* 0x000fe200078e00ff */
[----:B------:R-:W-:-:S05]  /*1fa00*/  SEL R4, R14, RZ, P3 ;  /* 0x000000ff0e047207 */ /* 0x000fca0001800000 */
[----:B------:R-:W-:-:S04]  /*1fa10*/  IMAD.IADD R4, R3, 0x1, R4 ;  /* 0x0000000103047824 */ /* 0x000fc800078e0204 */
[----:B------:R-:W-:-:S07]  /*1fa20*/  IMAD.MOV.U32 R13, RZ, RZ, R4 ;  /* 0x000000ffff0d7224 */ /* 0x000fce00078e0004 */
[----:B------:R-:W-:Y:S05]  /*1fa30*/  WARPSYNC.COLLECTIVE R15, `(.L_x_15817) ;  /* 0x000000000f087348 */ /* 0x000fea0003c00000 */
[----:B------:R0:W1:Y:S02]  /*1fa40*/  SHFL.UP P6, R14, R13, R12, R11 ;  /* 0x0400000c0d0e7389 */ /* 0x00006400000c000b */
[----:B01----:R-:W-:Y:S01]  /*1fa50*/  ENDCOLLECTIVE ;  /* 0x000000000000791b */ /* 0x003fe20003800000 */
.L_x_15817:
[----:B------:R-:W-:Y:S01]  /*1fa60*/  IMAD.MOV.U32 R12, RZ, RZ, 0x10 ;  /* 0x00000010ff0c7424 */ /* 0x000fe200078e00ff */
[----:B------:R-:W-:-:S04]  /*1fa70*/  SEL R5, R14, RZ, P4 ;  /* 0x000000ff0e057207 */ /* 0x000fc80002000000 */
[----:B------:R-:W-:-:S05]  /*1fa80*/  IADD3 R5, R4, R5, RZ ;  /* 0x0000000504057210 */ /* 0x000fca0007ffe0ff */
[----:B------:R-:W-:-:S07]  /*1fa90*/  IMAD.MOV.U32 R13, RZ, RZ, R5 ;  /* 0x000000ffff0d7224 */ /* 0x000fce00078e0005 */
[----:B------:R-:W-:Y:S05]  /*1faa0*/  WARPSYNC.COLLECTIVE R15, `(.L_x_15818) ;  /* 0x000000000f087348 */ /* 0x000fea0003c00000 */
[----:B------:R0:W1:Y:S02]  /*1fab0*/  SHFL.UP P6, R14, R13, R12, R11 ;  /* 0x0400000c0d0e7389 */ /* 0x00006400000c000b */
[----:B01----:R-:W-:Y:S01]  /*1fac0*/  ENDCOLLECTIVE ;  /* 0x000000000000791b */ /* 0x003fe20003800000 */
.L_x_15818:
        /* <DEDUP_REMOVED lines=8> */
.L_x_15819:
[----:B------:R-:W-:Y:S05]  /*1fb50*/  BRA `(.L_x_15820) ;  /* 0xffffff98009c7947 */ /* 0x000fea000383ffff */
.L_x_15608:
[----:B------:R-:W-:Y:S01]  /*1fb60*/  BSSY B0, `(.L_x_15821) ;  /* 0x0000006000007945 */ /* 0x000fe20003800000 */
[----:B------:R-:W-:Y:S01]  /*1fb70*/  PLOP3.LUT P6, PT, P6, PT, PT, 0x8, 0x0 ;  /* 0x000000000000781c */ /* 0x000fe200037ce170 */
[----:B------:R-:W-:-:S12]  /*1fb80*/  IMAD.MOV.U32 R15, RZ, RZ, -0x1 ;  /* 0xffffffffff0f7424 */ /* 0x000fd800078e00ff */
[----:B01----:R-:W-:Y:S05]  /*1fb90*/  WARPSYNC.COLLECTIVE R15, `(.L_x_15822) ;  /* 0x000000000f087348 */ /* 0x003fea0003c00000 */
[----:B------:R-:W-:Y:S01]  /*1fba0*/  VOTE.ANY R14, PT, P6 ;  /* 0x00000000000e7806 */ /* 0x000fe200030e0100 */
[----:B01----:R-:W-:Y:S06]  /*1fbb0*/  ENDCOLLECTIVE ;  /* 0x000000000000791b */ /* 0x003fec0003800000 */
.L_x_15822:
[----:B------:R-:W-:Y:S05]  /*1fbc0*/  BSYNC B0 ;  /* 0x0000000000007941 */ /* 0x000fea0003800000 */
.L_x_15821:
        /* <DEDUP_REMOVED lines=9> */
.L_x_15823:
[----:B------:R-:W-:Y:S01]  /*1fc60*/  IMAD.MOV.U32 R17, RZ, RZ, R14 ;  /* 0x000000ffff117224 */ /* 0x000fe200078e000e */
[----:B------:R-:W-:Y:S06]  /*1fc70*/  BRA `(.L_x_15824) ;  /* 0xffffff98008c7947 */ /* 0x000fec000383ffff */
.L_x_15610:
[----:B------:R-:W-:Y:S01]  /*1fc80*/  BSSY B0, `(.L_x_15825) ;  /* 0x0000007000007945 */ /* 0x000fe20003800000 */
[----:B------:R-:W-:Y:S01]  /*1fc90*/  IMAD.MOV.U32 R13, RZ, RZ, R3 ;  /* 0x000000ffff0d7224 */ /* 0x000fe200078e0003 */
[----:B------:R-:W-:Y:S01]  /*1fca0*/  MOV R15, 0xffffffff ;  /* 0xffffffff000f7802 */ /* 0x000fe20000000f00 */
[----:B------:R-:W-:-:S07]  /*1fcb0*/  IMAD.MOV.U32 R11, RZ, RZ, 0x1f ;  /* 0x0000001fff0b7424 */ /* 0x000fce00078e00ff */
[----:B0123--:R-:W-:Y:S05]  /*1fcc0*/  WARPSYNC.COLLECTIVE R15, `(.L_x_15826) ;  /* 0x000000000f087348 */ /* 0x00ffea0003c00000 */
[----:B------:R4:W0:Y:S02]  /*1fcd0*/  SHFL.IDX P6, R14, R13, R12, R11 ;  /* 0x0000000c0d0e7389 */ /* 0x00082400000c000b */
[----:B01234-:R-:W-:Y:S01]  /*1fce0*/  ENDCOLLECTIVE ;  /* 0x000000000000791b */ /* 0x01ffe20003800000 */
.L_x_15826:
[----:B------:R-:W-:Y:S05]  /*1fcf0*/  BSYNC B0 ;  /* 0x0000000000007941 */ /* 0x000fea0003800000 */
.L_x_15825:
[----:B------:R-:W-:Y:S01]  /*1fd00*/  IMAD.MOV.U32 R5, RZ, RZ, R14 ;  /* 0x000000ffff057224 */ /* 0x000fe200078e000e */
[----:B------:R-:W-:Y:S06]  /*1fd10*/  BRA `(.L_x_15609) ;  /* 0xffffff9800807947 */ /* 0x000fec000383ffff */
.L_x_15614:
[----:B0-----:R0:W2:Y:S02]  /*1fd20*/  SYNCS.PHASECHK.TRANS64.TRYWAIT P0, [R4+URZ+0x16820], R0 ;  /* 0x01682000040075a7 */ /* 0x0010a4000800017f */
[----:B--2---:R-:W-:Y:S05]  /*1fd30*/  @!P0 NANOSLEEP.SYNCS 0x989680 ;  /* 0x009896800000895d */ /* 0x004fea0003900000 */
[----:B------:R-:W2:Y:S02]  /*1fd40*/  @!P0 SYNCS.PHASECHK.TRANS64 P0, [R4+URZ+0x16820], R0 ;  /* 0x01682000040085a7 */ /* 0x000ea4000800007f */
[----:B--2---:R-:W-:Y:S05]  /*1fd50*/  @!P0 BRA `(.L_x_15614) ;  /* 0xfffffffc00f08947 */ /* 0x004fea000383ffff */
[----:B------:R-:W-:Y:S05]  /*1fd60*/  BRA `(.L_x_15827) ;  /* 0xffffff9c00f87947 */ /* 0x000fea000383ffff */
.L_x_15615:
        /* <DEDUP_REMOVED lines=11> */
.L_x_15829:
[----:B------:R-:W-:Y:S05]  /*1fe20*/  BSYNC B0 ;  /* 0x0000000000007941 */ /* 0x000fea0003800000 */
.L_x_15828:
[----:B------:R-:W-:Y:S05]  /*1fe30*/  BRA `(.L_x_15830) ;  /* 0xffffff9c00e07947 */ /* 0x000fea000383ffff */
.L_x_15616:
[----:B------:R-:W-:Y:S01]  /*1fe40*/  BSSY B0, `(.L_x_15831) ;  /* 0x0000006000007945 */ /* 0x000fe20003800000 */
[----:B------:R-:W-:-:S07]  /*1fe50*/  IMAD.MOV.U32 R15, RZ, RZ, -0x1 ;  /* 0xffffffffff0f7424 */ /* 0x000fce00078e00ff */
[----:B01-3--:R-:W-:Y:S05]  /*1fe60*/  WARPSYNC.COLLECTIVE R15, `(.L_x_15832) ;  /* 0x000000000f0c7348 */ /* 0x00bfea0003c00000 */
[----:B------:R-:W-:Y:S02]  /*1fe70*/  ELECT P6, UR62, PT ;  /* 0x00000000003e782f */ /* 0x000fe400038c0000 */
[----:B------:R-:W-:Y:S01]  /*1fe80*/  MOV R14, UR62 ;  /* 0x0000003e000e7c02 */ /* 0x000fe20008000f00 */
[----:B01-3--:R-:W-:Y:S10]  /*1fe90*/  ENDCOLLECTIVE ;  /* 0x000000000000791b */ /* 0x00bff40003800000 */
.L_x_15832:
[----:B------:R-:W-:Y:S05]  /*1fea0*/  BSYNC B0 ;  /* 0x0000000000007941 */ /* 0x000fea0003800000 */
.L_x_15831:
[----:B------:R-:W-:Y:S05]  /*1feb0*/  BRA `(.L_x_15833) ;  /* 0xffffff9c00d47947 */ /* 0x000fea000383ffff */
.L_x_15618:
[----:B0-----:R0:W2:Y:S02]  /*1fec0*/  SYNCS.PHASECHK.TRANS64.TRYWAIT P1, [R5+URZ+0x16840], R0 ;  /* 0x01684000050075a7 */ /* 0x0010a4000802017f */
[----:B--2---:R-:W-:Y:S05]  /*1fed0*/  @!P1 NANOSLEEP.SYNCS 0x989680 ;  /* 0x009896800000995d */ /* 0x004fea0003900000 */
[----:B------:R-:W2:Y:S02]  /*1fee0*/  @!P1 SYNCS.PHASECHK.TRANS64 P1, [R5+URZ+0x16840], R0 ;  /* 0x01684000050095a7 */ /* 0x000ea4000802007f */
[----:B--2---:R-:W-:Y:S05]  /*1fef0*/  @!P1 BRA `(.L_x_15618) ;  /* 0xfffffffc00f09947 */ /* 0x004fea000383ffff */
[----:B------:R-:W-:Y:S05]  /*1ff00*/  BRA `(.L_x_15834) ;  /* 0xffffff9c00f47947 */ /* 0x000fea000383ffff */
.L_x_15620:
[----:B--2---:R2:W4:Y:S02]  /*1ff10*/  SYNCS.PHASECHK.TRANS64.TRYWAIT P1, [R25+URZ+0x16840], R2 ;  /* 0x01684002190075a7 */ /* 0x004524000802017f */
[----:B----4-:R-:W-:Y:S05]  /*1ff20*/  @!P1 NANOSLEEP.SYNCS 0x989680 ;  /* 0x009896800000995d */ /* 0x010fea0003900000 */
[----:B------:R-:W4:Y:S02]  /*1ff30*/  @!P1 SYNCS.PHASECHK.TRANS64 P1, [R25+URZ+0x16840], R2 ;  /* 0x01684002190095a7 */ /* 0x000f24000802007f */
[----:B----4-:R-:W-:Y:S05]  /*1ff40*/  @!P1 BRA `(.L_x_15620) ;  /* 0xfffffffc00f09947 */ /* 0x010fea000383ffff */
[----:B------:R-:W-:Y:S05]  /*1ff50*/  BRA `(.L_x_15835) ;  /* 0xffffffa000007947 */ /* 0x000fea000383ffff */
.L_x_15622:
[----:B----4-:R4:W0:Y:S02]  /*1ff60*/  SYNCS.PHASECHK.TRANS64.TRYWAIT P1, [R5+URZ+0x16860], R0 ;  /* 0x01686000050075a7 */ /* 0x010824000802017f */
[----:B0-----:R-:W-:Y:S05]  /*1ff70*/  @!P1 NANOSLEEP.SYNCS 0x989680 ;  /* 0x009896800000995d */ /* 0x001fea0003900000 */
[----:B------:R-:W0:Y:S02]  /*1ff80*/  @!P1 SYNCS.PHASECHK.TRANS64 P1, [R5+URZ+0x16860], R0 ;  /* 0x01686000050095a7 */ /* 0x000e24000802007f */
[----:B0-----:R-:W-:Y:S05]  /*1ff90*/  @!P1 BRA `(.L_x_15622) ;  /* 0xfffffffc00f09947 */ /* 0x001fea000383ffff */
[----:B------:R-:W-:Y:S05]  /*1ffa0*/  BRA `(.L_x_15836) ;  /* 0xffffff9c00fc7947 */ /* 0x000fea000383ffff */
.L_x_15837:
        /* <DEDUP_REMOVED lines=13> */
.L_x_15882:


//--------------------- .nv.global.init           --------------------------
	.section	.nv.global.init,"aw",@progbits
.nv.global.init:
	.type		$str$23,@object
	.size		$str$23,($str$24 - $str$23)
$str$23:
        /*0000*/ 	.byte	0x28, 0x61, 0x64, 0x64, 0x72, 0x65, 0x73, 0x73, 0x20, 0x26, 0x20, 0x6d, 0x61, 0x73, 0x6b, 0x29
        /*0010*/ 	.byte	0x20, 0x3d, 0x3d, 0x20, 0x30, 0x00
	.type		$str$24,@object
	.size		$str$24,(__unnamed_27 - $str$24)
$str$24:
        /*0016*/ 	.byte	0x2f, 0x74, 0x6d, 0x70, 0x2f, 0x6f, 0x73, 0x73, 0x5f, 0x6b, 0x65, 0x72, 0x6e, 0x65, 0x6c, 0x73
        /*0026*/ 	.byte	0x5f, 0x73, 0x72, 0x63, 0x2f, 0x66, 0x6c, 0x61, 0x73, 0x68, 0x5f, 0x61, 0x74, 0x74, 0x65, 0x6e
        /*0036*/ 	.byte	0x74, 0x69, 0x6f, 0x6e, 0x2f, 0x63, 0x73, 0x72, 0x63, 0x2f, 0x63, 0x75, 0x74, 0x6c, 0x61, 0x73
        /*0046*/ 	.byte	0x73, 0x2f, 0x69, 0x6e, 0x63, 0x6c, 0x75, 0x64, 0x65, 0x2f, 0x63, 0x75, 0x74, 0x65, 0x2f, 0x70
        /*0056*/ 	.byte	0x6f, 0x69, 0x6e, 0x74, 0x65, 0x72, 0x5f, 0x66, 0x6c, 0x61, 0x67, 0x67, 0x65, 0x64, 0x2e, 0x68
        /*0066*/ 	.byte	0x70, 0x70, 0x00
	.type		__unnamed_27,@object
	.size		__unnamed_27,(__unnamed_4 - __unnamed_27)
__unnamed_27:
        /* <DEDUP_REMOVED lines=23> */
        /*01d9*/ 	.byte	0x3a, 0x43, 0x3c, 0x30, 0x3e, 0x3e, 0x3e, 0x3e, 0x3e, 0x20, 0x26, 0x5d, 0x00
	.type		__unnamed_4,@object
	.size		__unnamed_4,(__unnamed_9 - __unnamed_4)
__unnamed_4:
        /* <DEDUP_REMOVED lines=24> */
	.type		__unnamed_9,@object
	.size		__unnamed_9,(__unnamed_17 - __unnamed_9)
__unnamed_9:
        /* <DEDUP_REMOVED lines=24> */
	.type		__unnamed_17,@object
	.size		__unnamed_17,(__unnamed_13 - __unnamed_17)
__unnamed_17:
        /* <DEDUP_REMOVED lines=24> */
	.type		__unnamed_13,@object
	.size		__unnamed_13,(__unnamed_23 - __unnamed_13)
__unnamed_13:
        /* <DEDUP_REMOVED lines=24> */
	.type		__unnamed_23,@object
	.size		__unnamed_23,(__unnamed_18 - __unnamed_23)
__unnamed_23:
        /* <DEDUP_REMOVED lines=24> */
	.type		__unnamed_18,@object
	.size		__unnamed_18,(__unnamed_22 - __unnamed_18)
__unnamed_18:
        /* <DEDUP_REMOVED lines=24> */
	.type		__unnamed_22,@object
	.size		__unnamed_22,(__unnamed_5 - __unnamed_22)
__unnamed_22:
        /* <DEDUP_REMOVED lines=24> */
	.type		__unnamed_5,@object
	.size		__unnamed_5,(__unnamed_3 - __unnamed_5)
__unnamed_5:
        /* <DEDUP_REMOVED lines=24> */
        /*0de3*/ 	.byte	0x00
	.type		__unnamed_3,@object
	.size		__unnamed_3,(__unnamed_2 - __unnamed_3)
__unnamed_3:
        /* <DEDUP_REMOVED lines=28> */
        /*0fa4*/ 	.byte	0x32, 0x3e, 0x3e, 0x3e, 0x3e, 0x3e, 0x5d, 0x00
	.type		__unnamed_2,@object
	.size		__unnamed_2,(__unnamed_1 - __unnamed_2)
__unnamed_2:
        /* <DEDUP_REMOVED lines=29> */
	.type		__unnamed_1,@object
	.size		__unnamed_1,(__unnamed_25 - __unnamed_1)
__unnamed_1:
        /* <DEDUP_REMOVED lines=28> */
        /*1334*/ 	.byte	0x32, 0x3e, 0x3e, 0x3e, 0x3e, 0x3e, 0x20, 0x26, 0x5d, 0x00
	.type		__unnamed_25,@object
	.size		__unnamed_25,(__unnamed_26 - __unnamed_25)
__unnamed_25:
        /* <DEDUP_REMOVED lines=28> */
        /*14fe*/ 	.byte	0x36, 0x33, 0x38, 0x34, 0x3e, 0x3e, 0x3e, 0x3e, 0x3e, 0x5d, 0x00
	.type		__unnamed_26,@object
	.size		__unnamed_26,(__unnamed_21 - __unnamed_26)
__unnamed_26:
        /* <DEDUP_REMOVED lines=29> */
	.type		__unnamed_21,@object
	.size		__unnamed_21,(__unnamed_11 - __unnamed_21)
__unnamed_21:
        /* <DEDUP_REMOVED lines=29> */
	.type		__unnamed_11,@object
	.size		__unnamed_11,(__unnamed_7 - __unnamed_11)
__unnamed_11:
        /* <DEDUP_REMOVED lines=29> */
	.type		__unnamed_7,@object
	.size		__unnamed_7,(__unnamed_15 - __unnamed_7)
__unnamed_7:
        /* <DEDUP_REMOVED lines=29> */
	.type		__unnamed_15,@object
	.size		__unnamed_15,(__unnamed_12 - __unnamed_15)
__unnamed_15:
        /* <DEDUP_REMOVED lines=29> */
	.type		__unnamed_12,@object
	.size		__unnamed_12,(__unnamed_20 - __unnamed_12)
__unnamed_12:
        /* <DEDUP_REMOVED lines=29> */
	.type		__unnamed_20,@object
	.size		__unnamed_20,(__unnamed_8 - __unnamed_20)
__unnamed_20:
        /* <DEDUP_REMOVED lines=29> */
	.type		__unnamed_8,@object
	.size		__unnamed_8,(__unnamed_16 - __unnamed_8)
__unnamed_8:
        /* <DEDUP_REMOVED lines=29> */
	.type		__unnamed_16,@object
	.size		__unnamed_16,(__unnamed_24 - __unnamed_16)
__unnamed_16:
        /* <DEDUP_REMOVED lines=29> */
	.type		__unnamed_24,@object
	.size		__unnamed_24,(__unnamed_19 - __unnamed_24)
__unnamed_24:
        /* <DEDUP_REMOVED lines=29> */
	.type		__unnamed_19,@object
	.size		__unnamed_19,(__unnamed_10 - __unnamed_19)
__unnamed_19:
        /* <DEDUP_REMOVED lines=28> */
        /*28c1*/ 	.byte	0x32, 0x30, 0x34, 0x38, 0x30, 0x3e, 0x3e, 0x3e, 0x3e, 0x3e, 0x20, 0x26, 0x5d, 0x00
	.type		__unnamed_10,@object
	.size		__unnamed_10,(__unnamed_6 - __unnamed_10)
__unnamed_10:
        /* <DEDUP_REMOVED lines=29> */
	.type		__unnamed_6,@object
	.size		__unnamed_6,(__unnamed_14 - __unnamed_6)
__unnamed_6:
        /* <DEDUP_REMOVED lines=29> */
	.type		__unnamed_14,@object
	.size		__unnamed_14,(.L_13 - __unnamed_14)
__unnamed_14:
        /* <DEDUP_REMOVED lines=29> */
.L_13:


//--------------------- .nv.shared._ZN7cutlass13device_kernelIN5flash11enable_sm90INS1_16FlashAttnFwdSm90INS1_25CollectiveMainloopFwdSm90ILi2EN4cute5tupleIJNS5_1CILi1EEES8_S8_EEENS6_IJNS7_ILi128EEENS7_ILi80EEENS7_ILi256EEEEEELi256ENS_6half_tEfNS_4arch4Sm90ELb0ELb0ELb1ELb0ELb1ELb0ELb0ELb1ELb1ELb1ELb0ELb0EEENS1_21CollectiveEpilogueFwdINS6_IJSA_SC_SB_EEES9_SE_SG_Li256ELb0ELb1ELb0ELb0EEENS1_29StaticPersistentTileSchedulerILb0EEEEEEEEEvNT_6ParamsE --------------------------
	.section	.nv.shared._ZN7cutlass13device_kernelIN5flash11enable_sm90INS1_16FlashAttnFwdSm90INS1_25CollectiveMainloopFwdSm90ILi2EN4cute5tupleIJNS5_1CILi1EEES8_S8_EEENS6_IJNS7_ILi128EEENS7_ILi80EEENS7_ILi256EEEEEELi256ENS_6half_tEfNS_4arch4Sm90ELb0ELb0ELb1ELb0ELb1ELb0ELb0ELb1ELb1ELb1ELb0ELb0EEENS1_21CollectiveEpilogueFwdINS6_IJSA_SC_SB_EEES9_SE_SG_Li256ELb0ELb1ELb0ELb0EEENS1_29StaticPersistentTileSchedulerILb0EEEEEEEEEvNT_6ParamsE,"aw",@nobits
	.sectionflags	@""
	.align	16
	.zero		1024


//--------------------- .nv.shared.reserved.0     --------------------------
	.section	.nv.shared.reserved.0,"aw",@nobits
	.weak		__nv_reservedSMEM_offset_0_alias
	.size		__nv_reservedSMEM_offset_0_alias, 0, 0
	.other		__nv_reservedSMEM_offset_0_alias,@"STO_CUDA_RESERVED_SHARED STV_DEFAULT"
__nv_reservedSMEM_offset_0_alias:
	.zero		0


//--------------------- .nv.global                --------------------------
	.section	.nv.global,"aw",@nobits
.nv.global:
	.type		_ZN80_INTERNAL_9d9403cd_44_flash_fwd_hdimall_fp16_paged_softcap_sm90_cu_4cb42ef5_45294cute1_E,@object
	.size		_ZN80_INTERNAL_9d9403cd_44_flash_fwd_hdimall_fp16_paged_softcap_sm90_cu_4cb42ef5_45294cute1_E,(_ZN80_INTERNAL_9d9403cd_44_flash_fwd_hdimall_fp16_paged_softcap_sm90_cu_4cb42ef5_45294cuda3std3__45__cpo6cbeginE - _ZN80_INTERNAL_9d9403cd_44_flash_fwd_hdimall_fp16_paged_softcap_sm90_cu_4cb42ef5_45294cute1_E)
_ZN80_INTERNAL_9d9403cd_44_flash_fwd_hdimall_fp16_paged_softcap_sm90_cu_4cb42ef5_45294cute1_E:
	.zero		1
	.type		_ZN80_INTERNAL_9d9403cd_44_flash_fwd_hdimall_fp16_paged_softcap_sm90_cu_4cb42ef5_45294cuda3std3__45__cpo6cbeginE,@object
	.size		_ZN80_INTERNAL_9d9403cd_44_flash_fwd_hdimall_fp16_paged_softcap_sm90_cu_4cb42ef5_45294cuda3std3__45__cpo6cbeginE,(_ZN80_INTERNAL_9d9403cd_44_flash_fwd_hdimall_fp16_paged_softcap_sm90_cu_4cb42ef5_45294cuda3std3__48in_placeE - _ZN80_INTERNAL_9d9403cd_44_flash_fwd_hdimall_fp16_paged_softcap_sm90_cu_4cb42ef5_45294cuda3std3__45__cpo6cbeginE)
_ZN80_INTERNAL_9d9403cd_44_flash_fwd_hdimall_fp16_paged_softcap_sm90_cu_4cb42ef5_45294cuda3std3__45__cpo6cbeginE:
	.zero		1
	.type		_ZN80_INTERNAL_9d9403cd_44_flash_fwd_hdimall_fp16_paged_softcap_sm90_cu_4cb42ef5_45294cuda3std3__48in_placeE,@object
	.size		_ZN80_INTERNAL_9d9403cd_44_flash_fwd_hdimall_fp16_paged_softcap_sm90_cu_4cb42ef5_45294cuda3std3__48in_placeE,(_ZN80_INTERNAL_9d9403cd_44_flash_fwd_hdimall_fp16_paged_softcap_sm90_cu_4cb42ef5_45294cuda3std6ranges3__45__cpo9iter_moveE - _ZN80_INTERNAL_9d9403cd_44_flash_fwd_hdimall_fp16_paged_softcap_sm90_cu_4cb42ef5_45294cuda3std3__48in_placeE)
_ZN80_INTERNAL_9d9403cd_44_flash_fwd_hdimall_fp16_paged_softcap_sm90_cu_4cb42ef5_45294cuda3std3__48in_placeE:
	.zero		1
	.type		_ZN80_INTERNAL_9d9403cd_44_flash_fwd_hdimall_fp16_paged_softcap_sm90_cu_4cb42ef5_45294cuda3std6ranges3__45__cpo9iter_moveE,@object
	.size		_ZN80_INTERNAL_9d9403cd_44_flash_fwd_hdimall_fp16_paged_softcap_sm90_cu_4cb42ef5_45294cuda3std6ranges3__45__cpo9iter_moveE,(_ZN80_INTERNAL_9d9403cd_44_flash_fwd_hdimall_fp16_paged_softcap_sm90_cu_4cb42ef5_45294cuda3std3__45__cpo5beginE - _ZN80_INTERNAL_9d9403cd_44_flash_fwd_hdimall_fp16_paged_softcap_sm90_cu_4cb42ef5_45294cuda3std6ranges3__45__cpo9iter_moveE)
_ZN80_INTERNAL_9d9403cd_44_flash_fwd_hdimall_fp16_paged_softcap_sm90_cu_4cb42ef5_45294cuda3std6ranges3__45__cpo9iter_moveE:
	.zero		1
	.type		_ZN80_INTERNAL_9d9403cd_44_flash_fwd_hdimall_fp16_paged_softcap_sm90_cu_4cb42ef5_45294cuda3std3__45__cpo5beginE,@object
	.size		_ZN80_INTERNAL_9d9403cd_44_flash_fwd_hdimall_fp16_paged_softcap_sm90_cu_4cb42ef5_45294cuda3std3__45__cpo5beginE,(_ZN80_INTERNAL_9d9403cd_44_flash_fwd_hdimall_fp16_paged_softcap_sm90_cu_4cb42ef5_45294cuda3std3__482_GLOBAL__N__9d9403cd_44_flash_fwd_hdimall_fp16_paged_softcap_sm90_cu_4cb42ef5_45296ignoreE - _ZN80_INTERNAL_9d9403cd_44_flash_fwd_hdimall_fp16_paged_softcap_sm90_cu_4cb42ef5_45294cuda3std3__45__cpo5beginE)
_ZN80_INTERNAL_9d9403cd_44_flash_fwd_hdimall_fp16_paged_softcap_sm90_cu_4cb42ef5_45294cuda3std3__45__cpo5beginE:
	.zero		1
	.type		_ZN80_INTERNAL_9d9403cd_44_flash_fwd_hdimall_fp16_paged_softcap_sm90_cu_4cb42ef5_45294cuda3std3__482_GLOBAL__N__9d9403cd_44_flash_fwd_hdimall_fp16_paged_softcap_sm90_cu_4cb42ef5_45296ignoreE,@object
	.size		_ZN80_INTERNAL_9d9403cd_44_flash_fwd_hdimall_fp16_paged_softcap_sm90_cu_4cb42ef5_45294cuda3std3__482_GLOBAL__N__9d9403cd_44_flash_fwd_hdimall_fp16_paged_softcap_sm90_cu_4cb42ef5_45296ignoreE,(_ZN80_INTERNAL_9d9403cd_44_flash_fwd_hdimall_fp16_paged_softcap_sm90_cu_4cb42ef5_45294cute7productE - _ZN80_INTERNAL_9d9403cd_44_flash_fwd_hdimall_fp16_paged_softcap_sm90_cu_4cb42ef5_45294cuda3std3__482_GLOBAL__N__9d9403cd_44_flash_fwd_hdimall_fp16_paged_softcap_sm90_cu_4cb42ef5_45296ignoreE)
_ZN80_INTERNAL_9d9403cd_44_flash_fwd_hdimall_fp16_paged_softcap_sm90_cu_4cb42ef5_45294cuda3std3__482_GLOBAL__N__9d9403cd_44_flash_fwd_hdimall_fp16_paged_softcap_sm90_cu_4cb42ef5_45296ignoreE:
	.zero		1
	.type		_ZN80_INTERNAL_9d9403cd_44_flash_fwd_hdimall_fp16_paged_softcap_sm90_cu_4cb42ef5_45294cute7productE,@object
	.size		_ZN80_INTERNAL_9d9403cd_44_flash_fwd_hdimall_fp16_paged_softcap_sm90_cu_4cb42ef5_45294cute7productE,(_ZN80_INTERNAL_9d9403cd_44_flash_fwd_hdimall_fp16_paged_softcap_sm90_cu_4cb42ef5_45294cuda3std3__45__cpo3endE - _ZN80_INTERNAL_9d9403cd_44_flash_fwd_hdimall_fp16_paged_softcap_sm90_cu_4cb42ef5_45294cute7productE)
_ZN80_INTERNAL_9d9403cd_44_flash_fwd_hdimall_fp16_paged_softcap_sm90_cu_4cb42ef5_45294cute7productE:
	.zero		1
	.type		_ZN80_INTERNAL_9d9403cd_44_flash_fwd_hdimall_fp16_paged_softcap_sm90_cu_4cb42ef5_45294cuda3std3__45__cpo3endE,@object
	.size		_ZN80_INTERNAL_9d9403cd_44_flash_fwd_hdimall_fp16_paged_softcap_sm90_cu_4cb42ef5_45294cuda3std3__45__cpo3endE,(_ZN80_INTERNAL_9d9403cd_44_flash_fwd_hdimall_fp16_paged_softcap_sm90_cu_4cb42ef5_45294cuda3std3__419piecewise_constructE - _ZN80_INTERNAL_9d9403cd_44_flash_fwd_hdimall_fp16_paged_softcap_sm90_cu_4cb42ef5_45294cuda3std3__45__cpo3endE)
_ZN80_INTERNAL_9d9403cd_44_flash_fwd_hdimall_fp16_paged_softcap_sm90_cu_4cb42ef5_45294cuda3std3__45__cpo3endE:
	.zero		1
	.type		_ZN80_INTERNAL_9d9403cd_44_flash_fwd_hdimall_fp16_paged_softcap_sm90_cu_4cb42ef5_45294cuda3std3__419piecewise_constructE,@object
	.size		_ZN80_INTERNAL_9d9403cd_44_flash_fwd_hdimall_fp16_paged_softcap_sm90_cu_4cb42ef5_45294cuda3std3__419piecewise_constructE,(_ZN80_INTERNAL_9d9403cd_44_flash_fwd_hdimall_fp16_paged_softcap_sm90_cu_4cb42ef5_45294cuda3std3__45__cpo4cendE - _ZN80_INTERNAL_9d9403cd_44_flash_fwd_hdimall_fp16_paged_softcap_sm90_cu_4cb42ef5_45294cuda3std3__419piecewise_constructE)
_ZN80_INTERNAL_9d9403cd_44_flash_fwd_hdimall_fp16_paged_softcap_sm90_cu_4cb42ef5_45294cuda3std3__419piecewise_constructE:
	.zero		1
	.type		_ZN80_INTERNAL_9d9403cd_44_flash_fwd_hdimall_fp16_paged_softcap_sm90_cu_4cb42ef5_45294cuda3std3__45__cpo4cendE,@object
	.size		_ZN80_INTERNAL_9d9403cd_44_flash_fwd_hdimall_fp16_paged_softcap_sm90_cu_4cb42ef5_45294cuda3std3__45__cpo4cendE,(_ZN80_INTERNAL_9d9403cd_44_flash_fwd_hdimall_fp16_paged_softcap_sm90_cu_4cb42ef5_45294cuda3std6ranges3__45__cpo4swapE - _ZN80_INTERNAL_9d9403cd_44_flash_fwd_hdimall_fp16_paged_softcap_sm90_cu_4cb42ef5_45294cuda3std3__45__cpo4cendE)
_ZN80_INTERNAL_9d9403cd_44_flash_fwd_hdimall_fp16_paged_softcap_sm90_cu_4cb42ef5_45294cuda3std3__45__cpo4cendE:
	.zero		1
	.type		_ZN80_INTERNAL_9d9403cd_44_flash_fwd_hdimall_fp16_paged_softcap_sm90_cu_4cb42ef5_45294cuda3std6ranges3__45__cpo4swapE,@object
	.size		_ZN80_INTERNAL_9d9403cd_44_flash_fwd_hdimall_fp16_paged_softcap_sm90_cu_4cb42ef5_45294cuda3std6ranges3__45__cpo4swapE,(.L_34 - _ZN80_INTERNAL_9d9403cd_44_flash_fwd_hdimall_fp16_paged_softcap_sm90_cu_4cb42ef5_45294cuda3std6ranges3__45__cpo4swapE)
_ZN80_INTERNAL_9d9403cd_44_flash_fwd_hdimall_fp16_paged_softcap_sm90_cu_4cb42ef5_45294cuda3std6ranges3__45__cpo4swapE:
	.zero		1
.L_34:


//--------------------- .nv.shared._ZN7cutlass13device_kernelIN5flash11enable_sm90INS1_16FlashAttnFwdSm90INS1_25CollectiveMainloopFwdSm90ILi2EN4cute5tupleIJNS5_1CILi1EEES8_S8_EEENS6_IJNS7_ILi128EEENS7_ILi80EEENS7_ILi256EEEEEELi256ENS_6half_tEfNS_4arch4Sm90ELb0ELb0ELb1ELb1ELb1ELb0ELb0ELb1ELb1ELb1ELb0ELb0EEENS1_21CollectiveEpilogueFwdINS6_IJSA_SC_SB_EEES9_SE_SG_Li256ELb1ELb1ELb0ELb0EEENS1_36VarlenDynamicPersistentTileSchedulerILi128ELi80ELi256ELi128ELb0ELb1ELb1ELb0ELb1ELb1EEEEEEEEEvNT_6ParamsE --------------------------
	.section	.nv.shared._ZN7cutlass13device_kernelIN5flash11enable_sm90INS1_16FlashAttnFwdSm90INS1_25CollectiveMainloopFwdSm90ILi2EN4cute5tupleIJNS5_1CILi1EEES8_S8_EEENS6_IJNS7_ILi128EEENS7_ILi80EEENS7_ILi256EEEEEELi256ENS_6half_tEfNS_4arch4Sm90ELb0ELb0ELb1ELb1ELb1ELb0ELb0ELb1ELb1ELb1ELb0ELb0EEENS1_21CollectiveEpilogueFwdINS6_IJSA_SC_SB_EEES9_SE_SG_Li256ELb1ELb1ELb0ELb0EEENS1_36VarlenDynamicPersistentTileSchedulerILi128ELi80ELi256ELi128ELb0ELb1ELb1ELb0ELb1ELb1EEEEEEEEEvNT_6ParamsE,"aw",@nobits
	.sectionflags	@""
	.align	16
	.zero		1024


//--------------------- .nv.shared._ZN7cutlass13device_kernelIN5flash11enable_sm90INS1_16FlashAttnFwdSm90INS1_25CollectiveMainloopFwdSm90ILi2EN4cute5tupleIJNS5_1CILi1EEES8_S8_EEENS6_IJNS7_ILi128EEENS7_ILi80EEENS7_ILi256EEEEEELi256ENS_6half_tEfNS_4arch4Sm90ELb0ELb0ELb1ELb1ELb1ELb1ELb0ELb1ELb1ELb1ELb0ELb0EEENS1_21CollectiveEpilogueFwdINS6_IJSA_SC_SB_EEES9_SE_SG_Li256ELb1ELb1ELb0ELb0EEENS1_36VarlenDynamicPersistentTileSchedulerILi128ELi80ELi256ELi128ELb0ELb1ELb1ELb0ELb1ELb1EEEEEEEEEvNT_6ParamsE --------------------------
	.section	.nv.shared._ZN7cutlass13device_kernelIN5flash11enable_sm90INS1_16FlashAttnFwdSm90INS1_25CollectiveMainloopFwdSm90ILi2EN4cute5tupleIJNS5_1CILi1EEES8_S8_EEENS6_IJNS7_ILi128EEENS7_ILi80EEENS7_ILi256EEEEEELi256ENS_6half_tEfNS_4arch4Sm90ELb0ELb0ELb1ELb1ELb1ELb1ELb0ELb1ELb1ELb1ELb0ELb0EEENS1_21CollectiveEpilogueFwdINS6_IJSA_SC_SB_EEES9_SE_SG_Li256ELb1ELb1ELb0ELb0EEENS1_36VarlenDynamicPersistentTileSchedulerILi128ELi80ELi256ELi128ELb0ELb1ELb1ELb0ELb1ELb1EEEEEEEEEvNT_6ParamsE,"aw",@nobits
	.sectionflags	@""
	.align	16
	.zero		1024


//--------------------- .nv.shared._ZN7cutlass13device_kernelIN5flash11enable_sm90INS1_16FlashAttnFwdSm90INS1_25CollectiveMainloopFwdSm90ILi2EN4cute5tupleIJNS5_1CILi1EEES8_S8_EEENS6_IJNS7_ILi128EEENS7_ILi64EEENS7_ILi256EEEEEELi256ENS_6half_tEfNS_4arch4Sm90ELb0ELb1ELb1ELb0ELb1ELb0ELb0ELb1ELb1ELb1ELb0ELb0EEENS1_21CollectiveEpilogueFwdINS6_IJSA_SC_SB_EEES9_SE_SG_Li256ELb0ELb1ELb0ELb0EEENS1_30DynamicPersistentTileSchedulerILi256ELi128ELb0ELb1ELb1EEEEEEEEEvNT_6ParamsE --------------------------
	.section	.nv.shared._ZN7cutlass13device_kernelIN5flash11enable_sm90INS1_16FlashAttnFwdSm90INS1_25CollectiveMainloopFwdSm90ILi2EN4cute5tupleIJNS5_1CILi1EEES8_S8_EEENS6_IJNS7_ILi128EEENS7_ILi64EEENS7_ILi256EEEEEELi256ENS_6half_tEfNS_4arch4Sm90ELb0ELb1ELb1ELb0ELb1ELb0ELb0ELb1ELb1ELb1ELb0ELb0EEENS1_21CollectiveEpilogueFwdINS6_IJSA_SC_SB_EEES9_SE_SG_Li256ELb0ELb1ELb0ELb0EEENS1_30DynamicPersistentTileSchedulerILi256ELi128ELb0ELb1ELb1EEEEEEEEEvNT_6ParamsE,"aw",@nobits
	.sectionflags	@""
	.align	16
	.zero		1024


//--------------------- .nv.shared._ZN7cutlass13device_kernelIN5flash11enable_sm90INS1_16FlashAttnFwdSm90INS1_25CollectiveMainloopFwdSm90ILi2EN4cute5tupleIJNS5_1CILi1EEES8_S8_EEENS6_IJNS7_ILi128EEENS7_ILi64EEENS7_ILi256EEEEEELi256ENS_6half_tEfNS_4arch4Sm90ELb0ELb1ELb1ELb1ELb1ELb0ELb0ELb1ELb1ELb1ELb0ELb0EEENS1_21CollectiveEpilogueFwdINS6_IJSA_SC_SB_EEES9_SE_SG_Li256ELb1ELb1ELb0ELb0EEENS1_36VarlenDynamicPersistentTileSchedulerILi128ELi64ELi256ELi128ELb0ELb1ELb1ELb1ELb0ELb1EEEEEEEEEvNT_6ParamsE --------------------------
	.section	.nv.shared._ZN7cutlass13device_kernelIN5flash11enable_sm90INS1_16FlashAttnFwdSm90INS1_25CollectiveMainloopFwdSm90ILi2EN4cute5tupleIJNS5_1CILi1EEES8_S8_EEENS6_IJNS7_ILi128EEENS7_ILi64EEENS7_ILi256EEEEEELi256ENS_6half_tEfNS_4arch4Sm90ELb0ELb1ELb1ELb1ELb1ELb0ELb0ELb1ELb1ELb1ELb0ELb0EEENS1_21CollectiveEpilogueFwdINS6_IJSA_SC_SB_EEES9_SE_SG_Li256ELb1ELb1ELb0ELb0EEENS1_36VarlenDynamicPersistentTileSchedulerILi128ELi64ELi256ELi128ELb0ELb1ELb1ELb1ELb0ELb1EEEEEEEEEvNT_6ParamsE,"aw",@nobits
	.sectionflags	@""
	.align	16
	.zero		1024


//--------------------- .nv.shared._ZN7cutlass13device_kernelIN5flash11enable_sm90INS1_16FlashAttnFwdSm90INS1_25CollectiveMainloopFwdSm90ILi2EN4cute5tupleIJNS5_1CILi1EEES8_S8_EEENS6_IJNS7_ILi128EEENS7_ILi64EEENS7_ILi256EEEEEELi256ENS_6half_tEfNS_4arch4Sm90ELb0ELb1ELb1ELb1ELb1ELb1ELb0ELb1ELb1ELb1ELb0ELb0EEENS1_21CollectiveEpilogueFwdINS6_IJSA_SC_SB_EEES9_SE_SG_Li256ELb1ELb1ELb0ELb0EEENS1_36VarlenDynamicPersistentTileSchedulerILi128ELi64ELi256ELi128ELb0ELb1ELb1ELb1ELb0ELb1EEEEEEEEEvNT_6ParamsE --------------------------
	.section	.nv.shared._ZN7cutlass13device_kernelIN5flash11enable_sm90INS1_16FlashAttnFwdSm90INS1_25CollectiveMainloopFwdSm90ILi2EN4cute5tupleIJNS5_1CILi1EEES8_S8_EEENS6_IJNS7_ILi128EEENS7_ILi64EEENS7_ILi256EEEEEELi256ENS_6half_tEfNS_4arch4Sm90ELb0ELb1ELb1ELb1ELb1ELb1ELb0ELb1ELb1ELb1ELb0ELb0EEENS1_21CollectiveEpilogueFwdINS6_IJSA_SC_SB_EEES9_SE_SG_Li256ELb1ELb1ELb0ELb0EEENS1_36VarlenDynamicPersistentTileSchedulerILi128ELi64ELi256ELi128ELb0ELb1ELb1ELb1ELb0ELb1EEEEEEEEEvNT_6ParamsE,"aw",@nobits
	.sectionflags	@""
	.align	16
	.zero		1024


//--------------------- .nv.shared._ZN7cutlass13device_kernelIN5flash11enable_sm90INS1_16FlashAttnFwdSm90INS1_25CollectiveMainloopFwdSm90ILi2EN4cute5tupleIJNS5_1CILi1EEES8_S8_EEENS6_IJNS7_ILi128EEENS7_ILi80EEENS7_ILi256EEEEEELi256ENS_6half_tEfNS_4arch4Sm90ELb1ELb0ELb1ELb0ELb1ELb0ELb0ELb1ELb1ELb1ELb0ELb0EEENS1_21CollectiveEpilogueFwdINS6_IJSA_SC_SB_EEES9_SE_SG_Li256ELb0ELb1ELb0ELb0EEENS1_30DynamicPersistentTileSchedulerILi256ELi128ELb0ELb1ELb1EEEEEEEEEvNT_6ParamsE --------------------------
	.section	.nv.shared._ZN7cutlass13device_kernelIN5flash11enable_sm90INS1_16FlashAttnFwdSm90INS1_25CollectiveMainloopFwdSm90ILi2EN4cute5tupleIJNS5_1CILi1EEES8_S8_EEENS6_IJNS7_ILi128EEENS7_ILi80EEENS7_ILi256EEEEEELi256ENS_6half_tEfNS_4arch4Sm90ELb1ELb0ELb1ELb0ELb1ELb0ELb0ELb1ELb1ELb1ELb0ELb0EEENS1_21CollectiveEpilogueFwdINS6_IJSA_SC_SB_EEES9_SE_SG_Li256ELb0ELb1ELb0ELb0EEENS1_30DynamicPersistentTileSchedulerILi256ELi128ELb0ELb1ELb1EEEEEEEEEvNT_6ParamsE,"aw",@nobits
	.sectionflags	@""
	.align	16
	.zero		1024


//--------------------- .nv.shared._ZN7cutlass13device_kernelIN5flash11enable_sm90INS1_16FlashAttnFwdSm90INS1_25CollectiveMainloopFwdSm90ILi2EN4cute5tupleIJNS5_1CILi1EEES8_S8_EEENS6_IJNS7_ILi128EEENS7_ILi80EEENS7_ILi256EEEEEELi256ENS_6half_tEfNS_4arch4Sm90ELb1ELb0ELb1ELb1ELb1ELb0ELb0ELb1ELb1ELb1ELb0ELb0EEENS1_21CollectiveEpilogueFwdINS6_IJSA_SC_SB_EEES9_SE_SG_Li256ELb1ELb1ELb0ELb0EEENS1_36VarlenDynamicPersistentTileSchedulerILi128ELi80ELi256ELi128ELb0ELb1ELb1ELb1ELb1ELb1EEEEEEEEEvNT_6ParamsE --------------------------
	.section	.nv.shared._ZN7cutlass13device_kernelIN5flash11enable_sm90INS1_16FlashAttnFwdSm90INS1_25CollectiveMainloopFwdSm90ILi2EN4cute5tupleIJNS5_1CILi1EEES8_S8_EEENS6_IJNS7_ILi128EEENS7_ILi80EEENS7_ILi256EEEEEELi256ENS_6half_tEfNS_4arch4Sm90ELb1ELb0ELb1ELb1ELb1ELb0ELb0ELb1ELb1ELb1ELb0ELb0EEENS1_21CollectiveEpilogueFwdINS6_IJSA_SC_SB_EEES9_SE_SG_Li256ELb1ELb1ELb0ELb0EEENS1_36VarlenDynamicPersistentTileSchedulerILi128ELi80ELi256ELi128ELb0ELb1ELb1ELb1ELb1ELb1EEEEEEEEEvNT_6ParamsE,"aw",@nobits
	.sectionflags	@""
	.align	16
	.zero		1024


//--------------------- .nv.shared._ZN7cutlass13device_kernelIN5flash11enable_sm90INS1_16FlashAttnFwdSm90INS1_25CollectiveMainloopFwdSm90ILi2EN4cute5tupleIJNS5_1CILi1EEES8_S8_EEENS6_IJNS7_ILi128EEENS7_ILi80EEENS7_ILi256EEEEEELi256ENS_6half_tEfNS_4arch4Sm90ELb1ELb0ELb1ELb1ELb1ELb1ELb0ELb1ELb1ELb1ELb0ELb0EEENS1_21CollectiveEpilogueFwdINS6_IJSA_SC_SB_EEES9_SE_SG_Li256ELb1ELb1ELb0ELb0EEENS1_36VarlenDynamicPersistentTileSchedulerILi128ELi80ELi256ELi128ELb0ELb1ELb1ELb1ELb1ELb1EEEEEEEEEvNT_6ParamsE --------------------------
	.section	.nv.shared._ZN7cutlass13device_kernelIN5flash11enable_sm90INS1_16FlashAttnFwdSm90INS1_25CollectiveMainloopFwdSm90ILi2EN4cute5tupleIJNS5_1CILi1EEES8_S8_EEENS6_IJNS7_ILi128EEENS7_ILi80EEENS7_ILi256EEEEEELi256ENS_6half_tEfNS_4arch4Sm90ELb1ELb0ELb1ELb1ELb1ELb1ELb0ELb1ELb1ELb1ELb0ELb0EEENS1_21CollectiveEpilogueFwdINS6_IJSA_SC_SB_EEES9_SE_SG_Li256ELb1ELb1ELb0ELb0EEENS1_36VarlenDynamicPersistentTileSchedulerILi128ELi80ELi256ELi128ELb0ELb1ELb1ELb1ELb1ELb1EEEEEEEEEvNT_6ParamsE,"aw",@nobits
	.sectionflags	@""
	.align	16
	.zero		1024


//--------------------- .nv.shared._ZN7cutlass13device_kernelIN5flash11enable_sm90INS1_16FlashAttnFwdSm90INS1_25CollectiveMainloopFwdSm90ILi2EN4cute5tupleIJNS5_1CILi1EEES8_S8_EEENS6_IJNS7_ILi128EEENS7_ILi96EEENS7_ILi192EEEEEELi192ENS_6half_tEfNS_4arch4Sm90ELb0ELb0ELb1ELb0ELb1ELb0ELb0ELb1ELb1ELb1ELb0ELb0EEENS1_21CollectiveEpilogueFwdINS6_IJSA_SC_SB_EEES9_SE_SG_Li256ELb0ELb1ELb0ELb0EEENS1_29StaticPersistentTileSchedulerILb0EEEEEEEEEvNT_6ParamsE --------------------------
	.section	.nv.shared._ZN7cutlass13device_kernelIN5flash11enable_sm90INS1_16FlashAttnFwdSm90INS1_25CollectiveMainloopFwdSm90ILi2EN4cute5tupleIJNS5_1CILi1EEES8_S8_EEENS6_IJNS7_ILi128EEENS7_ILi96EEENS7_ILi192EEEEEELi192ENS_6half_tEfNS_4arch4Sm90ELb0ELb0ELb1ELb0ELb1ELb0ELb0ELb1ELb1ELb1ELb0ELb0EEENS1_21CollectiveEpilogueFwdINS6_IJSA_SC_SB_EEES9_SE_SG_Li256ELb0ELb1ELb0ELb0EEENS1_29StaticPersistentTileSchedulerILb0EEEEEEEEEvNT_6ParamsE,"aw",@nobits
	.sectionflags	@""
	.align	16
	.zero		1024


//--------------------- .nv.shared._ZN7cutlass13device_kernelIN5flash11enable_sm90INS1_16FlashAttnFwdSm90INS1_25CollectiveMainloopFwdSm90ILi2EN4cute5tupleIJNS5_1CILi1EEES8_S8_EEENS6_IJNS7_ILi128EEENS7_ILi96EEENS7_ILi192EEEEEELi192ENS_6half_tEfNS_4arch4Sm90ELb0ELb0ELb1ELb1ELb1ELb0ELb0ELb1ELb1ELb1ELb0ELb0EEENS1_21CollectiveEpilogueFwdINS6_IJSA_SC_SB_EEES9_SE_SG_Li256ELb1ELb1ELb0ELb0EEENS1_36VarlenDynamicPersistentTileSchedulerILi128ELi96ELi256ELi128ELb0ELb1ELb1ELb0ELb1ELb1EEEEEEEEEvNT_6ParamsE --------------------------
	.section	.nv.shared._ZN7cutlass13device_kernelIN5flash11enable_sm90INS1_16FlashAttnFwdSm90INS1_25CollectiveMainloopFwdSm90ILi2EN4cute5tupleIJNS5_1CILi1EEES8_S8_EEENS6_IJNS7_ILi128EEENS7_ILi96EEENS7_ILi192EEEEEELi192ENS_6half_tEfNS_4arch4Sm90ELb0ELb0ELb1ELb1ELb1ELb0ELb0ELb1ELb1ELb1ELb0ELb0EEENS1_21CollectiveEpilogueFwdINS6_IJSA_SC_SB_EEES9_SE_SG_Li256ELb1ELb1ELb0ELb0EEENS1_36VarlenDynamicPersistentTileSchedulerILi128ELi96ELi256ELi128ELb0ELb1ELb1ELb0ELb1ELb1EEEEEEEEEvNT_6ParamsE,"aw",@nobits
	.sectionflags	@""
	.align	16
	.zero		1024


//--------------------- .nv.shared._ZN7cutlass13device_kernelIN5flash11enable_sm90INS1_16FlashAttnFwdSm90INS1_25CollectiveMainloopFwdSm90ILi2EN4cute5tupleIJNS5_1CILi1EEES8_S8_EEENS6_IJNS7_ILi128EEENS7_ILi96EEENS7_ILi192EEEEEELi192ENS_6half_tEfNS_4arch4Sm90ELb0ELb0ELb1ELb1ELb1ELb1ELb0ELb1ELb1ELb1ELb0ELb0EEENS1_21CollectiveEpilogueFwdINS6_IJSA_SC_SB_EEES9_SE_SG_Li256ELb1ELb1ELb0ELb0EEENS1_36VarlenDynamicPersistentTileSchedulerILi128ELi96ELi256ELi128ELb0ELb1ELb1ELb0ELb1ELb1EEEEEEEEEvNT_6ParamsE --------------------------
	.section	.nv.shared._ZN7cutlass13device_kernelIN5flash11enable_sm90INS1_16FlashAttnFwdSm90INS1_25CollectiveMainloopFwdSm90ILi2EN4cute5tupleIJNS5_1CILi1EEES8_S8_EEENS6_IJNS7_ILi128EEENS7_ILi96EEENS7_ILi192EEEEEELi192ENS_6half_tEfNS_4arch4Sm90ELb0ELb0ELb1ELb1ELb1ELb1ELb0ELb1ELb1ELb1ELb0ELb0EEENS1_21CollectiveEpilogueFwdINS6_IJSA_SC_SB_EEES9_SE_SG_Li256ELb1ELb1ELb0ELb0EEENS1_36VarlenDynamicPersistentTileSchedulerILi128ELi96ELi256ELi128ELb0ELb1ELb1ELb0ELb1ELb1EEEEEEEEEvNT_6ParamsE,"aw",@nobits
	.sectionflags	@""
	.align	16
	.zero		1024


//--------------------- .nv.shared._ZN7cutlass13device_kernelIN5flash11enable_sm90INS1_16FlashAttnFwdSm90INS1_25CollectiveMainloopFwdSm90ILi2EN4cute5tupleIJNS5_1CILi1EEES8_S8_EEENS6_IJNS7_ILi128EEENS7_ILi96EEENS7_ILi192EEEEEELi192ENS_6half_tEfNS_4arch4Sm90ELb0ELb1ELb1ELb0ELb1ELb0ELb0ELb1ELb1ELb1ELb0ELb0EEENS1_21CollectiveEpilogueFwdINS6_IJSA_SC_SB_EEES9_SE_SG_Li256ELb0ELb1ELb0ELb0EEENS1_30DynamicPersistentTileSchedulerILi256ELi128ELb0ELb1ELb1EEEEEEEEEvNT_6ParamsE --------------------------
	.section	.nv.shared._ZN7cutlass13device_kernelIN5flash11enable_sm90INS1_16FlashAttnFwdSm90INS1_25CollectiveMainloopFwdSm90ILi2EN4cute5tupleIJNS5_1CILi1EEES8_S8_EEENS6_IJNS7_ILi128EEENS7_ILi96EEENS7_ILi192EEEEEELi192ENS_6half_tEfNS_4arch4Sm90ELb0ELb1ELb1ELb0ELb1ELb0ELb0ELb1ELb1ELb1ELb0ELb0EEENS1_21CollectiveEpilogueFwdINS6_IJSA_SC_SB_EEES9_SE_SG_Li256ELb0ELb1ELb0ELb0EEENS1_30DynamicPersistentTileSchedulerILi256ELi128ELb0ELb1ELb1EEEEEEEEEvNT_6ParamsE,"aw",@nobits
	.sectionflags	@""
	.align	16
	.zero		1024


//--------------------- .nv.shared._ZN7cutlass13device_kernelIN5flash11enable_sm90INS1_16FlashAttnFwdSm90INS1_25CollectiveMainloopFwdSm90ILi2EN4cute5tupleIJNS5_1CILi1EEES8_S8_EEENS6_IJNS7_ILi128EEENS7_ILi96EEENS7_ILi192EEEEEELi192ENS_6half_tEfNS_4arch4Sm90ELb0ELb1ELb1ELb1ELb1ELb0ELb0ELb1ELb1ELb1ELb0ELb0EEENS1_21CollectiveEpilogueFwdINS6_IJSA_SC_SB_EEES9_SE_SG_Li256ELb1ELb1ELb0ELb0EEENS1_36VarlenDynamicPersistentTileSchedulerILi128ELi96ELi256ELi128ELb0ELb1ELb1ELb1ELb0ELb1EEEEEEEEEvNT_6ParamsE --------------------------
	.section	.nv.shared._ZN7cutlass13device_kernelIN5flash11enable_sm90INS1_16FlashAttnFwdSm90INS1_25CollectiveMainloopFwdSm90ILi2EN4cute5tupleIJNS5_1CILi1EEES8_S8_EEENS6_IJNS7_ILi128EEENS7_ILi96EEENS7_ILi192EEEEEELi192ENS_6half_tEfNS_4arch4Sm90ELb0ELb1ELb1ELb1ELb1ELb0ELb0ELb1ELb1ELb1ELb0ELb0EEENS1_21CollectiveEpilogueFwdINS6_IJSA_SC_SB_EEES9_SE_SG_Li256ELb1ELb1ELb0ELb0EEENS1_36VarlenDynamicPersistentTileSchedulerILi128ELi96ELi256ELi128ELb0ELb1ELb1ELb1ELb0ELb1EEEEEEEEEvNT_6ParamsE,"aw",@nobits
	.sectionflags	@""
	.align	16
	.zero		1024


//--------------------- .nv.shared._ZN7cutlass13device_kernelIN5flash11enable_sm90INS1_16FlashAttnFwdSm90INS1_25CollectiveMainloopFwdSm90ILi2EN4cute5tupleIJNS5_1CILi1EEES8_S8_EEENS6_IJNS7_ILi128EEENS7_ILi96EEENS7_ILi192EEEEEELi192ENS_6half_tEfNS_4arch4Sm90ELb0ELb1ELb1ELb1ELb1ELb1ELb0ELb1ELb1ELb1ELb0ELb0EEENS1_21CollectiveEpilogueFwdINS6_IJSA_SC_SB_EEES9_SE_SG_Li256ELb1ELb1ELb0ELb0EEENS1_36VarlenDynamicPersistentTileSchedulerILi128ELi96ELi256ELi128ELb0ELb1ELb1ELb1ELb0ELb1EEEEEEEEEvNT_6ParamsE --------------------------
	.section	.nv.shared._ZN7cutlass13device_kernelIN5flash11enable_sm90INS1_16FlashAttnFwdSm90INS1_25CollectiveMainloopFwdSm90ILi2EN4cute5tupleIJNS5_1CILi1EEES8_S8_EEENS6_IJNS7_ILi128EEENS7_ILi96EEENS7_ILi192EEEEEELi192ENS_6half_tEfNS_4arch4Sm90ELb0ELb1ELb1ELb1ELb1ELb1ELb0ELb1ELb1ELb1ELb0ELb0EEENS1_21CollectiveEpilogueFwdINS6_IJSA_SC_SB_EEES9_SE_SG_Li256ELb1ELb1ELb0ELb0EEENS1_36VarlenDynamicPersistentTileSchedulerILi128ELi96ELi256ELi128ELb0ELb1ELb1ELb1ELb0ELb1EEEEEEEEEvNT_6ParamsE,"aw",@nobits
	.sectionflags	@""
	.align	16
	.zero		1024


//--------------------- .nv.shared._ZN7cutlass13device_kernelIN5flash11enable_sm90INS1_16FlashAttnFwdSm90INS1_25CollectiveMainloopFwdSm90ILi2EN4cute5tupleIJNS5_1CILi1EEES8_S8_EEENS6_IJNS7_ILi128EEENS7_ILi96EEENS7_ILi192EEEEEELi192ENS_6half_tEfNS_4arch4Sm90ELb1ELb0ELb1ELb0ELb1ELb0ELb0ELb1ELb1ELb1ELb0ELb0EEENS1_21CollectiveEpilogueFwdINS6_IJSA_SC_SB_EEES9_SE_SG_Li256ELb0ELb1ELb0ELb0EEENS1_30DynamicPersistentTileSchedulerILi256ELi128ELb0ELb1ELb1EEEEEEEEEvNT_6ParamsE --------------------------
	.section	.nv.shared._ZN7cutlass13device_kernelIN5flash11enable_sm90INS1_16FlashAttnFwdSm90INS1_25CollectiveMainloopFwdSm90ILi2EN4cute5tupleIJNS5_1CILi1EEES8_S8_EEENS6_IJNS7_ILi128EEENS7_ILi96EEENS7_ILi192EEEEEELi192ENS_6half_tEfNS_4arch4Sm90ELb1ELb0ELb1ELb0ELb1ELb0ELb0ELb1ELb1ELb1ELb0ELb0EEENS1_21CollectiveEpilogueFwdINS6_IJSA_SC_SB_EEES9_SE_SG_Li256ELb0ELb1ELb0ELb0EEENS1_30DynamicPersistentTileSchedulerILi256ELi128ELb0ELb1ELb1EEEEEEEEEvNT_6ParamsE,"aw",@nobits
	.sectionflags	@""
	.align	16
	.zero		1024


//--------------------- .nv.shared._ZN7cutlass13device_kernelIN5flash11enable_sm90INS1_16FlashAttnFwdSm90INS1_25CollectiveMainloopFwdSm90ILi2EN4cute5tupleIJNS5_1CILi1EEES8_S8_EEENS6_IJNS7_ILi128EEENS7_ILi96EEENS7_ILi192EEEEEELi192ENS_6half_tEfNS_4arch4Sm90ELb1ELb0ELb1ELb1ELb1ELb0ELb0ELb1ELb1ELb1ELb0ELb0EEENS1_21CollectiveEpilogueFwdINS6_IJSA_SC_SB_EEES9_SE_SG_Li256ELb1ELb1ELb0ELb0EEENS1_36VarlenDynamicPersistentTileSchedulerILi128ELi96ELi256ELi128ELb0ELb1ELb1ELb1ELb1ELb1EEEEEEEEEvNT_6ParamsE --------------------------
	.section	.nv.shared._ZN7cutlass13device_kernelIN5flash11enable_sm90INS1_16FlashAttnFwdSm90INS1_25CollectiveMainloopFwdSm90ILi2EN4cute5tupleIJNS5_1CILi1EEES8_S8_EEENS6_IJNS7_ILi128EEENS7_ILi96EEENS7_ILi192EEEEEELi192ENS_6half_tEfNS_4arch4Sm90ELb1ELb0ELb1ELb1ELb1ELb0ELb0ELb1ELb1ELb1ELb0ELb0EEENS1_21CollectiveEpilogueFwdINS6_IJSA_SC_SB_EEES9_SE_SG_Li256ELb1ELb1ELb0ELb0EEENS1_36VarlenDynamicPersistentTileSchedulerILi128ELi96ELi256ELi128ELb0ELb1ELb1ELb1ELb1ELb1EEEEEEEEEvNT_6ParamsE,"aw",@nobits
	.sectionflags	@""
	.align	16
	.zero		1024


//--------------------- .nv.shared._ZN7cutlass13device_kernelIN5flash11enable_sm90INS1_16FlashAttnFwdSm90INS1_25CollectiveMainloopFwdSm90ILi2EN4cute5tupleIJNS5_1CILi1EEES8_S8_EEENS6_IJNS7_ILi128EEENS7_ILi96EEENS7_ILi192EEEEEELi192ENS_6half_tEfNS_4arch4Sm90ELb1ELb0ELb1ELb1ELb1ELb1ELb0ELb1ELb1ELb1ELb0ELb0EEENS1_21CollectiveEpilogueFwdINS6_IJSA_SC_SB_EEES9_SE_SG_Li256ELb1ELb1ELb0ELb0EEENS1_36VarlenDynamicPersistentTileSchedulerILi128ELi96ELi256ELi128ELb0ELb1ELb1ELb1ELb1ELb1EEEEEEEEEvNT_6ParamsE --------------------------
	.section	.nv.shared._ZN7cutlass13device_kernelIN5flash11enable_sm90INS1_16FlashAttnFwdSm90INS1_25CollectiveMainloopFwdSm90ILi2EN4cute5tupleIJNS5_1CILi1EEES8_S8_EEENS6_IJNS7_ILi128EEENS7_ILi96EEENS7_ILi192EEEEEELi192ENS_6half_tEfNS_4arch4Sm90ELb1ELb0ELb1ELb1ELb1ELb1ELb0ELb1ELb1ELb1ELb0ELb0EEENS1_21CollectiveEpilogueFwdINS6_IJSA_SC_SB_EEES9_SE_SG_Li256ELb1ELb1ELb0ELb0EEENS1_36VarlenDynamicPersistentTileSchedulerILi128ELi96ELi256ELi128ELb0ELb1ELb1ELb1ELb1ELb1EEEEEEEEEvNT_6ParamsE,"aw",@nobits
	.sectionflags	@""
	.align	16
	.zero		1024


//--------------------- .nv.shared._ZN7cutlass13device_kernelIN5flash11enable_sm90INS1_16FlashAttnFwdSm90INS1_25CollectiveMainloopFwdSm90ILi2EN4cute5tupleIJNS5_1CILi1EEES8_S8_EEENS6_IJNS7_ILi128EEESA_SA_EEELi128ENS_6half_tEfNS_4arch4Sm90ELb0ELb0ELb1ELb0ELb1ELb0ELb0ELb1ELb1ELb1ELb0ELb0EEENS1_21CollectiveEpilogueFwdISB_S9_SC_SE_Li256ELb0ELb1ELb0ELb0EEENS1_29StaticPersistentTileSchedulerILb0EEEEEEEEEvNT_6ParamsE --------------------------
	.section	.nv.shared._ZN7cutlass13device_kernelIN5flash11enable_sm90INS1_16FlashAttnFwdSm90INS1_25CollectiveMainloopFwdSm90ILi2EN4cute5tupleIJNS5_1CILi1EEES8_S8_EEENS6_IJNS7_ILi128EEESA_SA_EEELi128ENS_6half_tEfNS_4arch4Sm90ELb0ELb0ELb1ELb0ELb1ELb0ELb0ELb1ELb1ELb1ELb0ELb0EEENS1_21CollectiveEpilogueFwdISB_S9_SC_SE_Li256ELb0ELb1ELb0ELb0EEENS1_29StaticPersistentTileSchedulerILb0EEEEEEEEEvNT_6ParamsE,"aw",@nobits
	.sectionflags	@""
	.align	16
	.zero		1024


//--------------------- .nv.shared._ZN7cutlass13device_kernelIN5flash11enable_sm90INS1_16FlashAttnFwdSm90INS1_25CollectiveMainloopFwdSm90ILi2EN4cute5tupleIJNS5_1CILi1EEES8_S8_EEENS6_IJNS7_ILi128EEESA_SA_EEELi128ENS_6half_tEfNS_4arch4Sm90ELb0ELb0ELb1ELb1ELb1ELb0ELb0ELb1ELb1ELb1ELb0ELb0EEENS1_21CollectiveEpilogueFwdISB_S9_SC_SE_Li256ELb1ELb1ELb0ELb0EEENS1_36VarlenDynamicPersistentTileSchedulerILi128ELi128ELi256ELi128ELb0ELb1ELb1ELb0ELb1ELb1EEEEEEEEEvNT_6ParamsE --------------------------
	.section	.nv.shared._ZN7cutlass13device_kernelIN5flash11enable_sm90INS1_16FlashAttnFwdSm90INS1_25CollectiveMainloopFwdSm90ILi2EN4cute5tupleIJNS5_1CILi1EEES8_S8_EEENS6_IJNS7_ILi128EEESA_SA_EEELi128ENS_6half_tEfNS_4arch4Sm90ELb0ELb0ELb1ELb1ELb1ELb0ELb0ELb1ELb1ELb1ELb0ELb0EEENS1_21CollectiveEpilogueFwdISB_S9_SC_SE_Li256ELb1ELb1ELb0ELb0EEENS1_36VarlenDynamicPersistentTileSchedulerILi128ELi128ELi256ELi128ELb0ELb1ELb1ELb0ELb1ELb1EEEEEEEEEvNT_6ParamsE,"aw",@nobits
	.sectionflags	@""
	.align	16
	.zero		1024


//--------------------- .nv.shared._ZN7cutlass13device_kernelIN5flash11enable_sm90INS1_16FlashAttnFwdSm90INS1_25CollectiveMainloopFwdSm90ILi2EN4cute5tupleIJNS5_1CILi1EEES8_S8_EEENS6_IJNS7_ILi128EEESA_SA_EEELi128ENS_6half_tEfNS_4arch4Sm90ELb0ELb0ELb1ELb1ELb1ELb1ELb0ELb1ELb1ELb1ELb0ELb0EEENS1_21CollectiveEpilogueFwdISB_S9_SC_SE_Li256ELb1ELb1ELb0ELb0EEENS1_36VarlenDynamicPersistentTileSchedulerILi128ELi128ELi256ELi128ELb0ELb1ELb1ELb0ELb1ELb1EEEEEEEEEvNT_6ParamsE --------------------------
	.section	.nv.shared._ZN7cutlass13device_kernelIN5flash11enable_sm90INS1_16FlashAttnFwdSm90INS1_25CollectiveMainloopFwdSm90ILi2EN4cute5tupleIJNS5_1CILi1EEES8_S8_EEENS6_IJNS7_ILi128EEESA_SA_EEELi128ENS_6half_tEfNS_4arch4Sm90ELb0ELb0ELb1ELb1ELb1ELb1ELb0ELb1ELb1ELb1ELb0ELb0EEENS1_21CollectiveEpilogueFwdISB_S9_SC_SE_Li256ELb1ELb1ELb0ELb0EEENS1_36VarlenDynamicPersistentTileSchedulerILi128ELi128ELi256ELi128ELb0ELb1ELb1ELb0ELb1ELb1EEEEEEEEEvNT_6ParamsE,"aw",@nobits
	.sectionflags	@""
	.align	16
	.zero		1024


//--------------------- .nv.shared._ZN7cutlass13device_kernelIN5flash11enable_sm90INS1_16FlashAttnFwdSm90INS1_25CollectiveMainloopFwdSm90ILi2EN4cute5tupleIJNS5_1CILi1EEES8_S8_EEENS6_IJNS7_ILi128EEESA_SA_EEELi128ENS_6half_tEfNS_4arch4Sm90ELb0ELb1ELb1ELb0ELb1ELb0ELb0ELb1ELb1ELb1ELb0ELb0EEENS1_21CollectiveEpilogueFwdISB_S9_SC_SE_Li256ELb0ELb1ELb0ELb0EEENS1_30DynamicPersistentTileSchedulerILi256ELi128ELb0ELb1ELb1EEEEEEEEEvNT_6ParamsE --------------------------
	.section	.nv.shared._ZN7cutlass13device_kernelIN5flash11enable_sm90INS1_16FlashAttnFwdSm90INS1_25CollectiveMainloopFwdSm90ILi2EN4cute5tupleIJNS5_1CILi1EEES8_S8_EEENS6_IJNS7_ILi128EEESA_SA_EEELi128ENS_6half_tEfNS_4arch4Sm90ELb0ELb1ELb1ELb0ELb1ELb0ELb0ELb1ELb1ELb1ELb0ELb0EEENS1_21CollectiveEpilogueFwdISB_S9_SC_SE_Li256ELb0ELb1ELb0ELb0EEENS1_30DynamicPersistentTileSchedulerILi256ELi128ELb0ELb1ELb1EEEEEEEEEvNT_6ParamsE,"aw",@nobits
	.sectionflags	@""
	.align	16
	.zero		1024


//--------------------- .nv.shared._ZN7cutlass13device_kernelIN5flash11enable_sm90INS1_16FlashAttnFwdSm90INS1_25CollectiveMainloopFwdSm90ILi2EN4cute5tupleIJNS5_1CILi1EEES8_S8_EEENS6_IJNS7_ILi128EEESA_SA_EEELi128ENS_6half_tEfNS_4arch4Sm90ELb0ELb1ELb1ELb1ELb1ELb0ELb0ELb1ELb1ELb1ELb0ELb0EEENS1_21CollectiveEpilogueFwdISB_S9_SC_SE_Li256ELb1ELb1ELb0ELb0EEENS1_36VarlenDynamicPersistentTileSchedulerILi128ELi128ELi256ELi128ELb0ELb1ELb1ELb1ELb0ELb1EEEEEEEEEvNT_6ParamsE --------------------------
	.section	.nv.shared._ZN7cutlass13device_kernelIN5flash11enable_sm90INS1_16FlashAttnFwdSm90INS1_25CollectiveMainloopFwdSm90ILi2EN4cute5tupleIJNS5_1CILi1EEES8_S8_EEENS6_IJNS7_ILi128EEESA_SA_EEELi128ENS_6half_tEfNS_4arch4Sm90ELb0ELb1ELb1ELb1ELb1ELb0ELb0ELb1ELb1ELb1ELb0ELb0EEENS1_21CollectiveEpilogueFwdISB_S9_SC_SE_Li256ELb1ELb1ELb0ELb0EEENS1_36VarlenDynamicPersistentTileSchedulerILi128ELi128ELi256ELi128ELb0ELb1ELb1ELb1ELb0ELb1EEEEEEEEEvNT_6ParamsE,"aw",@nobits
	.sectionflags	@""
	.align	16
	.zero		1024


//--------------------- .nv.shared._ZN7cutlass13device_kernelIN5flash11enable_sm90INS1_16FlashAttnFwdSm90INS1_25CollectiveMainloopFwdSm90ILi2EN4cute5tupleIJNS5_1CILi1EEES8_S8_EEENS6_IJNS7_ILi128EEESA_SA_EEELi128ENS_6half_tEfNS_4arch4Sm90ELb0ELb1ELb1ELb1ELb1ELb1ELb0ELb1ELb1ELb1ELb0ELb0EEENS1_21CollectiveEpilogueFwdISB_S9_SC_SE_Li256ELb1ELb1ELb0ELb0EEENS1_36VarlenDynamicPersistentTileSchedulerILi128ELi128ELi256ELi128ELb0ELb1ELb1ELb1ELb0ELb1EEEEEEEEEvNT_6ParamsE --------------------------
	.section	.nv.shared._ZN7cutlass13device_kernelIN5flash11enable_sm90INS1_16FlashAttnFwdSm90INS1_25CollectiveMainloopFwdSm90ILi2EN4cute5tupleIJNS5_1CILi1EEES8_S8_EEENS6_IJNS7_ILi128EEESA_SA_EEELi128ENS_6half_tEfNS_4arch4Sm90ELb0ELb1ELb1ELb1ELb1ELb1ELb0ELb1ELb1ELb1ELb0ELb0EEENS1_21CollectiveEpilogueFwdISB_S9_SC_SE_Li256ELb1ELb1ELb0ELb0EEENS1_36VarlenDynamicPersistentTileSchedulerILi128ELi128ELi256ELi128ELb0ELb1ELb1ELb1ELb0ELb1EEEEEEEEEvNT_6ParamsE,"aw",@nobits
	.sectionflags	@""
	.align	16
	.zero		1024


//--------------------- .nv.shared._ZN7cutlass13device_kernelIN5flash11enable_sm90INS1_16FlashAttnFwdSm90INS1_25CollectiveMainloopFwdSm90ILi2EN4cute5tupleIJNS5_1CILi1EEES8_S8_EEENS6_IJNS7_ILi128EEESA_SA_EEELi128ENS_6half_tEfNS_4arch4Sm90ELb1ELb0ELb1ELb0ELb1ELb0ELb0ELb1ELb1ELb1ELb0ELb0EEENS1_21CollectiveEpilogueFwdISB_S9_SC_SE_Li256ELb0ELb1ELb0ELb0EEENS1_30DynamicPersistentTileSchedulerILi256ELi128ELb0ELb1ELb1EEEEEEEEEvNT_6ParamsE --------------------------
	.section	.nv.shared._ZN7cutlass13device_kernelIN5flash11enable_sm90INS1_16FlashAttnFwdSm90INS1_25CollectiveMainloopFwdSm90ILi2EN4cute5tupleIJNS5_1CILi1EEES8_S8_EEENS6_IJNS7_ILi128EEESA_SA_EEELi128ENS_6half_tEfNS_4arch4Sm90ELb1ELb0ELb1ELb0ELb1ELb0ELb0ELb1ELb1ELb1ELb0ELb0EEENS1_21CollectiveEpilogueFwdISB_S9_SC_SE_Li256ELb0ELb1ELb0ELb0EEENS1_30DynamicPersistentTileSchedulerILi256ELi128ELb0ELb1ELb1EEEEEEEEEvNT_6ParamsE,"aw",@nobits
	.sectionflags	@""
	.align	16
	.zero		1024


//--------------------- .nv.shared._ZN7cutlass13device_kernelIN5flash11enable_sm90INS1_16FlashAttnFwdSm90INS1_25CollectiveMainloopFwdSm90ILi2EN4cute5tupleIJNS5_1CILi1EEES8_S8_EEENS6_IJNS7_ILi128EEESA_SA_EEELi128ENS_6half_tEfNS_4arch4Sm90ELb1ELb0ELb1ELb1ELb1ELb0ELb0ELb1ELb1ELb1ELb0ELb0EEENS1_21CollectiveEpilogueFwdISB_S9_SC_SE_Li256ELb1ELb1ELb0ELb0EEENS1_36VarlenDynamicPersistentTileSchedulerILi128ELi128ELi256ELi128ELb0ELb1ELb1ELb1ELb1ELb1EEEEEEEEEvNT_6ParamsE --------------------------
	.section	.nv.shared._ZN7cutlass13device_kernelIN5flash11enable_sm90INS1_16FlashAttnFwdSm90INS1_25CollectiveMainloopFwdSm90ILi2EN4cute5tupleIJNS5_1CILi1EEES8_S8_EEENS6_IJNS7_ILi128EEESA_SA_EEELi128ENS_6half_tEfNS_4arch4Sm90ELb1ELb0ELb1ELb1ELb1ELb0ELb0ELb1ELb1ELb1ELb0ELb0EEENS1_21CollectiveEpilogueFwdISB_S9_SC_SE_Li256ELb1ELb1ELb0ELb0EEENS1_36VarlenDynamicPersistentTileSchedulerILi128ELi128ELi256ELi128ELb0ELb1ELb1ELb1ELb1ELb1EEEEEEEEEvNT_6ParamsE,"aw",@nobits
	.sectionflags	@""
	.align	16
	.zero		1024


//--------------------- .nv.shared._ZN7cutlass13device_kernelIN5flash11enable_sm90INS1_16FlashAttnFwdSm90INS1_25CollectiveMainloopFwdSm90ILi2EN4cute5tupleIJNS5_1CILi1EEES8_S8_EEENS6_IJNS7_ILi128EEESA_SA_EEELi128ENS_6half_tEfNS_4arch4Sm90ELb1ELb0ELb1ELb1ELb1ELb1ELb0ELb1ELb1ELb1ELb0ELb0EEENS1_21CollectiveEpilogueFwdISB_S9_SC_SE_Li256ELb1ELb1ELb0ELb0EEENS1_36VarlenDynamicPersistentTileSchedulerILi128ELi128ELi256ELi128ELb0ELb1ELb1ELb1ELb1ELb1EEEEEEEEEvNT_6ParamsE --------------------------
	.section	.nv.shared._ZN7cutlass13device_kernelIN5flash11enable_sm90INS1_16FlashAttnFwdSm90INS1_25CollectiveMainloopFwdSm90ILi2EN4cute5tupleIJNS5_1CILi1EEES8_S8_EEENS6_IJNS7_ILi128EEESA_SA_EEELi128ENS_6half_tEfNS_4arch4Sm90ELb1ELb0ELb1ELb1ELb1ELb1ELb0ELb1ELb1ELb1ELb0ELb0EEENS1_21CollectiveEpilogueFwdISB_S9_SC_SE_Li256ELb1ELb1ELb0ELb0EEENS1_36VarlenDynamicPersistentTileSchedulerILi128ELi128ELi256ELi128ELb0ELb1ELb1ELb1ELb1ELb1EEEEEEEEEvNT_6ParamsE,"aw",@nobits
	.sectionflags	@""
	.align	16
	.zero		1024


//--------------------- .nv.shared._ZN7cutlass13device_kernelIN5flash11enable_sm90INS1_16FlashAttnFwdSm90INS1_25CollectiveMainloopFwdSm90ILi2EN4cute5tupleIJNS5_1CILi1EEES8_S8_EEENS6_IJNS7_ILi192EEENS7_ILi128EEENS7_ILi96EEEEEELi96ENS_6half_tEfNS_4arch4Sm90ELb0ELb0ELb1ELb0ELb1ELb0ELb0ELb0ELb1ELb1ELb0ELb0EEENS1_21CollectiveEpilogueFwdINS6_IJSA_SC_SB_EEES9_SE_SG_Li384ELb0ELb1ELb0ELb0EEENS1_29StaticPersistentTileSchedulerILb0EEEEEEEEEvNT_6ParamsE --------------------------
	.section	.nv.shared._ZN7cutlass13device_kernelIN5flash11enable_sm90INS1_16FlashAttnFwdSm90INS1_25CollectiveMainloopFwdSm90ILi2EN4cute5tupleIJNS5_1CILi1EEES8_S8_EEENS6_IJNS7_ILi192EEENS7_ILi128EEENS7_ILi96EEEEEELi96ENS_6half_tEfNS_4arch4Sm90ELb0ELb0ELb1ELb0ELb1ELb0ELb0ELb0ELb1ELb1ELb0ELb0EEENS1_21CollectiveEpilogueFwdINS6_IJSA_SC_SB_EEES9_SE_SG_Li384ELb0ELb1ELb0ELb0EEENS1_29StaticPersistentTileSchedulerILb0EEEEEEEEEvNT_6ParamsE,"aw",@nobits
	.sectionflags	@""
	.align	16
	.zero		1024


//--------------------- .nv.shared._ZN7cutlass13device_kernelIN5flash11enable_sm90INS1_16FlashAttnFwdSm90INS1_25CollectiveMainloopFwdSm90ILi2EN4cute5tupleIJNS5_1CILi1EEES8_S8_EEENS6_IJNS7_ILi192EEENS7_ILi128EEENS7_ILi96EEEEEELi96ENS_6half_tEfNS_4arch4Sm90ELb0ELb0ELb1ELb1ELb1ELb0ELb0ELb0ELb1ELb1ELb0ELb0EEENS1_21CollectiveEpilogueFwdINS6_IJSA_SC_SB_EEES9_SE_SG_Li384ELb1ELb1ELb0ELb0EEENS1_36VarlenDynamicPersistentTileSchedulerILi192ELi128ELi384ELi128ELb0ELb1ELb1ELb0ELb1ELb1EEEEEEEEEvNT_6ParamsE --------------------------
	.section	.nv.shared._ZN7cutlass13device_kernelIN5flash11enable_sm90INS1_16FlashAttnFwdSm90INS1_25CollectiveMainloopFwdSm90ILi2EN4cute5tupleIJNS5_1CILi1EEES8_S8_EEENS6_IJNS7_ILi192EEENS7_ILi128EEENS7_ILi96EEEEEELi96ENS_6half_tEfNS_4arch4Sm90ELb0ELb0ELb1ELb1ELb1ELb0ELb0ELb0ELb1ELb1ELb0ELb0EEENS1_21CollectiveEpilogueFwdINS6_IJSA_SC_SB_EEES9_SE_SG_Li384ELb1ELb1ELb0ELb0EEENS1_36VarlenDynamicPersistentTileSchedulerILi192ELi128ELi384ELi128ELb0ELb1ELb1ELb0ELb1ELb1EEEEEEEEEvNT_6ParamsE,"aw",@nobits
	.sectionflags	@""
	.align	16
	.zero		1024


//--------------------- .nv.shared._ZN7cutlass13device_kernelIN5flash11enable_sm90INS1_16FlashAttnFwdSm90INS1_25CollectiveMainloopFwdSm90ILi2EN4cute5tupleIJNS5_1CILi1EEES8_S8_EEENS6_IJNS7_ILi192EEENS7_ILi128EEENS7_ILi96EEEEEELi96ENS_6half_tEfNS_4arch4Sm90ELb0ELb0ELb1ELb1ELb1ELb1ELb0ELb0ELb1ELb1ELb0ELb0EEENS1_21CollectiveEpilogueFwdINS6_IJSA_SC_SB_EEES9_SE_SG_Li384ELb1ELb1ELb0ELb0EEENS1_36VarlenDynamicPersistentTileSchedulerILi192ELi128ELi384ELi128ELb0ELb1ELb1ELb0ELb1ELb1EEEEEEEEEvNT_6ParamsE --------------------------
	.section	.nv.shared._ZN7cutlass13device_kernelIN5flash11enable_sm90INS1_16FlashAttnFwdSm90INS1_25CollectiveMainloopFwdSm90ILi2EN4cute5tupleIJNS5_1CILi1EEES8_S8_EEENS6_IJNS7_ILi192EEENS7_ILi128EEENS7_ILi96EEEEEELi96ENS_6half_tEfNS_4arch4Sm90ELb0ELb0ELb1ELb1ELb1ELb1ELb0ELb0ELb1ELb1ELb0ELb0EEENS1_21CollectiveEpilogueFwdINS6_IJSA_SC_SB_EEES9_SE_SG_Li384ELb1ELb1ELb0ELb0EEENS1_36VarlenDynamicPersistentTileSchedulerILi192ELi128ELi384ELi128ELb0ELb1ELb1ELb0ELb1ELb1EEEEEEEEEvNT_6ParamsE,"aw",@nobits
	.sectionflags	@""
	.align	16
	.zero		1024


//--------------------- .nv.shared._ZN7cutlass13device_kernelIN5flash11enable_sm90INS1_16FlashAttnFwdSm90INS1_25CollectiveMainloopFwdSm90ILi2EN4cute5tupleIJNS5_1CILi1EEES8_S8_EEENS6_IJNS7_ILi192EEENS7_ILi128EEENS7_ILi96EEEEEELi96ENS_6half_tEfNS_4arch4Sm90ELb0ELb1ELb1ELb0ELb1ELb0ELb0ELb0ELb1ELb1ELb0ELb0EEENS1_21CollectiveEpilogueFwdINS6_IJSA_SC_SB_EEES9_SE_SG_Li384ELb0ELb1ELb0ELb0EEENS1_30DynamicPersistentTileSchedulerILi384ELi128ELb0ELb1ELb1EEEEEEEEEvNT_6ParamsE --------------------------
	.section	.nv.shared._ZN7cutlass13device_kernelIN5flash11enable_sm90INS1_16FlashAttnFwdSm90INS1_25CollectiveMainloopFwdSm90ILi2EN4cute5tupleIJNS5_1CILi1EEES8_S8_EEENS6_IJNS7_ILi192EEENS7_ILi128EEENS7_ILi96EEEEEELi96ENS_6half_tEfNS_4arch4Sm90ELb0ELb1ELb1ELb0ELb1ELb0ELb0ELb0ELb1ELb1ELb0ELb0EEENS1_21CollectiveEpilogueFwdINS6_IJSA_SC_SB_EEES9_SE_SG_Li384ELb0ELb1ELb0ELb0EEENS1_30DynamicPersistentTileSchedulerILi384ELi128ELb0ELb1ELb1EEEEEEEEEvNT_6ParamsE,"aw",@nobits
	.sectionflags	@""
	.align	16
	.zero		1024


//--------------------- .nv.shared._ZN7cutlass13device_kernelIN5flash11enable_sm90INS1_16FlashAttnFwdSm90INS1_25CollectiveMainloopFwdSm90ILi2EN4cute5tupleIJNS5_1CILi1EEES8_S8_EEENS6_IJNS7_ILi192EEENS7_ILi128EEENS7_ILi96EEEEEELi96ENS_6half_tEfNS_4arch4Sm90ELb0ELb1ELb1ELb1ELb1ELb0ELb0ELb0ELb1ELb1ELb0ELb0EEENS1_21CollectiveEpilogueFwdINS6_IJSA_SC_SB_EEES9_SE_SG_Li384ELb1ELb1ELb0ELb0EEENS1_36VarlenDynamicPersistentTileSchedulerILi192ELi128ELi384ELi128ELb0ELb1ELb1ELb1ELb0ELb1EEEEEEEEEvNT_6ParamsE --------------------------
	.section	.nv.shared._ZN7cutlass13device_kernelIN5flash11enable_sm90INS1_16FlashAttnFwdSm90INS1_25CollectiveMainloopFwdSm90ILi2EN4cute5tupleIJNS5_1CILi1EEES8_S8_EEENS6_IJNS7_ILi192EEENS7_ILi128EEENS7_ILi96EEEEEELi96ENS_6half_tEfNS_4arch4Sm90ELb0ELb1ELb1ELb1ELb1ELb0ELb0ELb0ELb1ELb1ELb0ELb0EEENS1_21CollectiveEpilogueFwdINS6_IJSA_SC_SB_EEES9_SE_SG_Li384ELb1ELb1ELb0ELb0EEENS1_36VarlenDynamicPersistentTileSchedulerILi192ELi128ELi384ELi128ELb0ELb1ELb1ELb1ELb0ELb1EEEEEEEEEvNT_6ParamsE,"aw",@nobits
	.sectionflags	@""
	.align	16
	.zero		1024


//--------------------- .nv.shared._ZN7cutlass13device_kernelIN5flash11enable_sm90INS1_16FlashAttnFwdSm90INS1_25CollectiveMainloopFwdSm90ILi2EN4cute5tupleIJNS5_1CILi1EEES8_S8_EEENS6_IJNS7_ILi192EEENS7_ILi128EEENS7_ILi96EEEEEELi96ENS_6half_tEfNS_4arch4Sm90ELb0ELb1ELb1ELb1ELb1ELb1ELb0ELb0ELb1ELb1ELb0ELb0EEENS1_21CollectiveEpilogueFwdINS6_IJSA_SC_SB_EEES9_SE_SG_Li384ELb1ELb1ELb0ELb0EEENS1_36VarlenDynamicPersistentTileSchedulerILi192ELi128ELi384ELi128ELb0ELb1ELb1ELb1ELb0ELb1EEEEEEEEEvNT_6ParamsE --------------------------
	.section	.nv.shared._ZN7cutlass13device_kernelIN5flash11enable_sm90INS1_16FlashAttnFwdSm90INS1_25CollectiveMainloopFwdSm90ILi2EN4cute5tupleIJNS5_1CILi1EEES8_S8_EEENS6_IJNS7_ILi192EEENS7_ILi128EEENS7_ILi96EEEEEELi96ENS_6half_tEfNS_4arch4Sm90ELb0ELb1ELb1ELb1ELb1ELb1ELb0ELb0ELb1ELb1ELb0ELb0EEENS1_21CollectiveEpilogueFwdINS6_IJSA_SC_SB_EEES9_SE_SG_Li384ELb1ELb1ELb0ELb0EEENS1_36VarlenDynamicPersistentTileSchedulerILi192ELi128ELi384ELi128ELb0ELb1ELb1ELb1ELb0ELb1EEEEEEEEEvNT_6ParamsE,"aw",@nobits
	.sectionflags	@""
	.align	16
	.zero		1024


//--------------------- .nv.shared._ZN7cutlass13device_kernelIN5flash11enable_sm90INS1_16FlashAttnFwdSm90INS1_25CollectiveMainloopFwdSm90ILi2EN4cute5tupleIJNS5_1CILi1EEES8_S8_EEENS6_IJNS7_ILi192EEENS7_ILi128EEENS7_ILi96EEEEEELi96ENS_6half_tEfNS_4arch4Sm90ELb1ELb0ELb1ELb0ELb1ELb0ELb0ELb0ELb1ELb1ELb0ELb0EEENS1_21CollectiveEpilogueFwdINS6_IJSA_SC_SB_EEES9_SE_SG_Li384ELb0ELb1ELb0ELb0EEENS1_30DynamicPersistentTileSchedulerILi384ELi128ELb0ELb1ELb1EEEEEEEEEvNT_6ParamsE --------------------------
	.section	.nv.shared._ZN7cutlass13device_kernelIN5flash11enable_sm90INS1_16FlashAttnFwdSm90INS1_25CollectiveMainloopFwdSm90ILi2EN4cute5tupleIJNS5_1CILi1EEES8_S8_EEENS6_IJNS7_ILi192EEENS7_ILi128EEENS7_ILi96EEEEEELi96ENS_6half_tEfNS_4arch4Sm90ELb1ELb0ELb1ELb0ELb1ELb0ELb0ELb0ELb1ELb1ELb0ELb0EEENS1_21CollectiveEpilogueFwdINS6_IJSA_SC_SB_EEES9_SE_SG_Li384ELb0ELb1ELb0ELb0EEENS1_30DynamicPersistentTileSchedulerILi384ELi128ELb0ELb1ELb1EEEEEEEEEvNT_6ParamsE,"aw",@nobits
	.sectionflags	@""
	.align	16
	.zero		1024


//--------------------- .nv.shared._ZN7cutlass13device_kernelIN5flash11enable_sm90INS1_16FlashAttnFwdSm90INS1_25CollectiveMainloopFwdSm90ILi2EN4cute5tupleIJNS5_1CILi1EEES8_S8_EEENS6_IJNS7_ILi192EEENS7_ILi128EEENS7_ILi96EEEEEELi96ENS_6half_tEfNS_4arch4Sm90ELb1ELb0ELb1ELb1ELb1ELb0ELb0ELb0ELb1ELb1ELb0ELb0EEENS1_21CollectiveEpilogueFwdINS6_IJSA_SC_SB_EEES9_SE_SG_Li384ELb1ELb1ELb0ELb0EEENS1_36VarlenDynamicPersistentTileSchedulerILi192ELi128ELi384ELi128ELb0ELb1ELb1ELb1ELb1ELb1EEEEEEEEEvNT_6ParamsE --------------------------
	.section	.nv.shared._ZN7cutlass13device_kernelIN5flash11enable_sm90INS1_16FlashAttnFwdSm90INS1_25CollectiveMainloopFwdSm90ILi2EN4cute5tupleIJNS5_1CILi1EEES8_S8_EEENS6_IJNS7_ILi192EEENS7_ILi128EEENS7_ILi96EEEEEELi96ENS_6half_tEfNS_4arch4Sm90ELb1ELb0ELb1ELb1ELb1ELb0ELb0ELb0ELb1ELb1ELb0ELb0EEENS1_21CollectiveEpilogueFwdINS6_IJSA_SC_SB_EEES9_SE_SG_Li384ELb1ELb1ELb0ELb0EEENS1_36VarlenDynamicPersistentTileSchedulerILi192ELi128ELi384ELi128ELb0ELb1ELb1ELb1ELb1ELb1EEEEEEEEEvNT_6ParamsE,"aw",@nobits
	.sectionflags	@""
	.align	16
	.zero		1024


//--------------------- .nv.shared._ZN7cutlass13device_kernelIN5flash11enable_sm90INS1_16FlashAttnFwdSm90INS1_25CollectiveMainloopFwdSm90ILi2EN4cute5tupleIJNS5_1CILi1EEES8_S8_EEENS6_IJNS7_ILi192EEENS7_ILi128EEENS7_ILi96EEEEEELi96ENS_6half_tEfNS_4arch4Sm90ELb1ELb0ELb1ELb1ELb1ELb1ELb0ELb0ELb1ELb1ELb0ELb0EEENS1_21CollectiveEpilogueFwdINS6_IJSA_SC_SB_EEES9_SE_SG_Li384ELb1ELb1ELb0ELb0EEENS1_36VarlenDynamicPersistentTileSchedulerILi192ELi128ELi384ELi128ELb0ELb1ELb1ELb1ELb1ELb1EEEEEEEEEvNT_6ParamsE --------------------------
	.section	.nv.shared._ZN7cutlass13device_kernelIN5flash11enable_sm90INS1_16FlashAttnFwdSm90INS1_25CollectiveMainloopFwdSm90ILi2EN4cute5tupleIJNS5_1CILi1EEES8_S8_EEENS6_IJNS7_ILi192EEENS7_ILi128EEENS7_ILi96EEEEEELi96ENS_6half_tEfNS_4arch4Sm90ELb1ELb0ELb1ELb1ELb1ELb1ELb0ELb0ELb1ELb1ELb0ELb0EEENS1_21CollectiveEpilogueFwdINS6_IJSA_SC_SB_EEES9_SE_SG_Li384ELb1ELb1ELb0ELb0EEENS1_36VarlenDynamicPersistentTileSchedulerILi192ELi128ELi384ELi128ELb0ELb1ELb1ELb1ELb1ELb1EEEEEEEEEvNT_6ParamsE,"aw",@nobits
	.sectionflags	@""
	.align	16
	.zero		1024


//--------------------- .nv.shared._ZN7cutlass13device_kernelIN5flash11enable_sm90INS1_16FlashAttnFwdSm90INS1_25CollectiveMainloopFwdSm90ILi2EN4cute5tupleIJNS5_1CILi1EEES8_S8_EEENS6_IJNS7_ILi192EEENS7_ILi128EEENS7_ILi64EEEEEELi64ENS_6half_tEfNS_4arch4Sm90ELb0ELb0ELb1ELb0ELb1ELb0ELb0ELb1ELb1ELb1ELb0ELb0EEENS1_21CollectiveEpilogueFwdINS6_IJSA_SC_SB_EEES9_SE_SG_Li384ELb0ELb1ELb0ELb0EEENS1_29StaticPersistentTileSchedulerILb0EEEEEEEEEvNT_6ParamsE --------------------------
	.section	.nv.shared._ZN7cutlass13device_kernelIN5flash11enable_sm90INS1_16FlashAttnFwdSm90INS1_25CollectiveMainloopFwdSm90ILi2EN4cute5tupleIJNS5_1CILi1EEES8_S8_EEENS6_IJNS7_ILi192EEENS7_ILi128EEENS7_ILi64EEEEEELi64ENS_6half_tEfNS_4arch4Sm90ELb0ELb0ELb1ELb0ELb1ELb0ELb0ELb1ELb1ELb1ELb0ELb0EEENS1_21CollectiveEpilogueFwdINS6_IJSA_SC_SB_EEES9_SE_SG_Li384ELb0ELb1ELb0ELb0EEENS1_29StaticPersistentTileSchedulerILb0EEEEEEEEEvNT_6ParamsE,"aw",@nobits
	.sectionflags	@""
	.align	16
	.zero		1024


//--------------------- .nv.shared._ZN7cutlass13device_kernelIN5flash11enable_sm90INS1_16FlashAttnFwdSm90INS1_25CollectiveMainloopFwdSm90ILi2EN4cute5tupleIJNS5_1CILi1EEES8_S8_EEENS6_IJNS7_ILi192EEENS7_ILi128EEENS7_ILi64EEEEEELi64ENS_6half_tEfNS_4arch4Sm90ELb0ELb0ELb1ELb1ELb1ELb0ELb0ELb1ELb1ELb1ELb0ELb0EEENS1_21CollectiveEpilogueFwdINS6_IJSA_SC_SB_EEES9_SE_SG_Li384ELb1ELb1ELb0ELb0EEENS1_36VarlenDynamicPersistentTileSchedulerILi192ELi128ELi384ELi128ELb0ELb1ELb1ELb0ELb1ELb1EEEEEEEEEvNT_6ParamsE --------------------------
	.section	.nv.shared._ZN7cutlass13device_kernelIN5flash11enable_sm90INS1_16FlashAttnFwdSm90INS1_25CollectiveMainloopFwdSm90ILi2EN4cute5tupleIJNS5_1CILi1EEES8_S8_EEENS6_IJNS7_ILi192EEENS7_ILi128EEENS7_ILi64EEEEEELi64ENS_6half_tEfNS_4arch4Sm90ELb0ELb0ELb1ELb1ELb1ELb0ELb0ELb1ELb1ELb1ELb0ELb0EEENS1_21CollectiveEpilogueFwdINS6_IJSA_SC_SB_EEES9_SE_SG_Li384ELb1ELb1ELb0ELb0EEENS1_36VarlenDynamicPersistentTileSchedulerILi192ELi128ELi384ELi128ELb0ELb1ELb1ELb0ELb1ELb1EEEEEEEEEvNT_6ParamsE,"aw",@nobits
	.sectionflags	@""
	.align	16
	.zero		1024


//--------------------- .nv.shared._ZN7cutlass13device_kernelIN5flash11enable_sm90INS1_16FlashAttnFwdSm90INS1_25CollectiveMainloopFwdSm90ILi2EN4cute5tupleIJNS5_1CILi1EEES8_S8_EEENS6_IJNS7_ILi192EEENS7_ILi128EEENS7_ILi64EEEEEELi64ENS_6half_tEfNS_4arch4Sm90ELb0ELb0ELb1ELb1ELb1ELb1ELb0ELb1ELb1ELb1ELb0ELb0EEENS1_21CollectiveEpilogueFwdINS6_IJSA_SC_SB_EEES9_SE_SG_Li384ELb1ELb1ELb0ELb0EEENS1_36VarlenDynamicPersistentTileSchedulerILi192ELi128ELi384ELi128ELb0ELb1ELb1ELb0ELb1ELb1EEEEEEEEEvNT_6ParamsE --------------------------
	.section	.nv.shared._ZN7cutlass13device_kernelIN5flash11enable_sm90INS1_16FlashAttnFwdSm90INS1_25CollectiveMainloopFwdSm90ILi2EN4cute5tupleIJNS5_1CILi1EEES8_S8_EEENS6_IJNS7_ILi192EEENS7_ILi128EEENS7_ILi64EEEEEELi64ENS_6half_tEfNS_4arch4Sm90ELb0ELb0ELb1ELb1ELb1ELb1ELb0ELb1ELb1ELb1ELb0ELb0EEENS1_21CollectiveEpilogueFwdINS6_IJSA_SC_SB_EEES9_SE_SG_Li384ELb1ELb1ELb0ELb0EEENS1_36VarlenDynamicPersistentTileSchedulerILi192ELi128ELi384ELi128ELb0ELb1ELb1ELb0ELb1ELb1EEEEEEEEEvNT_6ParamsE,"aw",@nobits
	.sectionflags	@""
	.align	16
	.zero		1024


//--------------------- .nv.shared._ZN7cutlass13device_kernelIN5flash11enable_sm90INS1_16FlashAttnFwdSm90INS1_25CollectiveMainloopFwdSm90ILi2EN4cute5tupleIJNS5_1CILi1EEES8_S8_EEENS6_IJNS7_ILi192EEENS7_ILi128EEENS7_ILi64EEEEEELi64ENS_6half_tEfNS_4arch4Sm90ELb0ELb1ELb1ELb0ELb1ELb0ELb0ELb1ELb1ELb1ELb0ELb0EEENS1_21CollectiveEpilogueFwdINS6_IJSA_SC_SB_EEES9_SE_SG_Li384ELb0ELb1ELb0ELb0EEENS1_30DynamicPersistentTileSchedulerILi384ELi128ELb0ELb1ELb1EEEEEEEEEvNT_6ParamsE --------------------------
	.section	.nv.shared._ZN7cutlass13device_kernelIN5flash11enable_sm90INS1_16FlashAttnFwdSm90INS1_25CollectiveMainloopFwdSm90ILi2EN4cute5tupleIJNS5_1CILi1EEES8_S8_EEENS6_IJNS7_ILi192EEENS7_ILi128EEENS7_ILi64EEEEEELi64ENS_6half_tEfNS_4arch4Sm90ELb0ELb1ELb1ELb0ELb1ELb0ELb0ELb1ELb1ELb1ELb0ELb0EEENS1_21CollectiveEpilogueFwdINS6_IJSA_SC_SB_EEES9_SE_SG_Li384ELb0ELb1ELb0ELb0EEENS1_30DynamicPersistentTileSchedulerILi384ELi128ELb0ELb1ELb1EEEEEEEEEvNT_6ParamsE,"aw",@nobits
	.sectionflags	@""
	.align	16
	.zero		1024


//--------------------- .nv.shared._ZN7cutlass13device_kernelIN5flash11enable_sm90INS1_16FlashAttnFwdSm90INS1_25CollectiveMainloopFwdSm90ILi2EN4cute5tupleIJNS5_1CILi1EEES8_S8_EEENS6_IJNS7_ILi192EEENS7_ILi128EEENS7_ILi64EEEEEELi64ENS_6half_tEfNS_4arch4Sm90ELb0ELb1ELb1ELb1ELb1ELb0ELb0ELb1ELb1ELb1ELb0ELb0EEENS1_21CollectiveEpilogueFwdINS6_IJSA_SC_SB_EEES9_SE_SG_Li384ELb1ELb1ELb0ELb0EEENS1_36VarlenDynamicPersistentTileSchedulerILi192ELi128ELi384ELi128ELb0ELb1ELb1ELb1ELb0ELb1EEEEEEEEEvNT_6ParamsE --------------------------
	.section	.nv.shared._ZN7cutlass13device_kernelIN5flash11enable_sm90INS1_16FlashAttnFwdSm90INS1_25CollectiveMainloopFwdSm90ILi2EN4cute5tupleIJNS5_1CILi1EEES8_S8_EEENS6_IJNS7_ILi192EEENS7_ILi128EEENS7_ILi64EEEEEELi64ENS_6half_tEfNS_4arch4Sm90ELb0ELb1ELb1ELb1ELb1ELb0ELb0ELb1ELb1ELb1ELb0ELb0EEENS1_21CollectiveEpilogueFwdINS6_IJSA_SC_SB_EEES9_SE_SG_Li384ELb1ELb1ELb0ELb0EEENS1_36VarlenDynamicPersistentTileSchedulerILi192ELi128ELi384ELi128ELb0ELb1ELb1ELb1ELb0ELb1EEEEEEEEEvNT_6ParamsE,"aw",@nobits
	.sectionflags	@""
	.align	16
	.zero		1024


//--------------------- .nv.shared._ZN7cutlass13device_kernelIN5flash11enable_sm90INS1_16FlashAttnFwdSm90INS1_25CollectiveMainloopFwdSm90ILi2EN4cute5tupleIJNS5_1CILi1EEES8_S8_EEENS6_IJNS7_ILi192EEENS7_ILi128EEENS7_ILi64EEEEEELi64ENS_6half_tEfNS_4arch4Sm90ELb0ELb1ELb1ELb1ELb1ELb1ELb0ELb1ELb1ELb1ELb0ELb0EEENS1_21CollectiveEpilogueFwdINS6_IJSA_SC_SB_EEES9_SE_SG_Li384ELb1ELb1ELb0ELb0EEENS1_36VarlenDynamicPersistentTileSchedulerILi192ELi128ELi384ELi128ELb0ELb1ELb1ELb1ELb0ELb1EEEEEEEEEvNT_6ParamsE --------------------------
	.section	.nv.shared._ZN7cutlass13device_kernelIN5flash11enable_sm90INS1_16FlashAttnFwdSm90INS1_25CollectiveMainloopFwdSm90ILi2EN4cute5tupleIJNS5_1CILi1EEES8_S8_EEENS6_IJNS7_ILi192EEENS7_ILi128EEENS7_ILi64EEEEEELi64ENS_6half_tEfNS_4arch4Sm90ELb0ELb1ELb1ELb1ELb1ELb1ELb0ELb1ELb1ELb1ELb0ELb0EEENS1_21CollectiveEpilogueFwdINS6_IJSA_SC_SB_EEES9_SE_SG_Li384ELb1ELb1ELb0ELb0EEENS1_36VarlenDynamicPersistentTileSchedulerILi192ELi128ELi384ELi128ELb0ELb1ELb1ELb1ELb0ELb1EEEEEEEEEvNT_6ParamsE,"aw",@nobits
	.sectionflags	@""
	.align	16
	.zero		1024


//--------------------- .nv.shared._ZN7cutlass13device_kernelIN5flash11enable_sm90INS1_16FlashAttnFwdSm90INS1_25CollectiveMainloopFwdSm90ILi2EN4cute5tupleIJNS5_1CILi1EEES8_S8_EEENS6_IJNS7_ILi192EEENS7_ILi128EEENS7_ILi64EEEEEELi64ENS_6half_tEfNS_4arch4Sm90ELb1ELb0ELb1ELb0ELb1ELb0ELb0ELb1ELb1ELb1ELb0ELb0EEENS1_21CollectiveEpilogueFwdINS6_IJSA_SC_SB_EEES9_SE_SG_Li384ELb0ELb1ELb0ELb0EEENS1_30DynamicPersistentTileSchedulerILi384ELi128ELb0ELb1ELb1EEEEEEEEEvNT_6ParamsE --------------------------
	.section	.nv.shared._ZN7cutlass13device_kernelIN5flash11enable_sm90INS1_16FlashAttnFwdSm90INS1_25CollectiveMainloopFwdSm90ILi2EN4cute5tupleIJNS5_1CILi1EEES8_S8_EEENS6_IJNS7_ILi192EEENS7_ILi128EEENS7_ILi64EEEEEELi64ENS_6half_tEfNS_4arch4Sm90ELb1ELb0ELb1ELb0ELb1ELb0ELb0ELb1ELb1ELb1ELb0ELb0EEENS1_21CollectiveEpilogueFwdINS6_IJSA_SC_SB_EEES9_SE_SG_Li384ELb0ELb1ELb0ELb0EEENS1_30DynamicPersistentTileSchedulerILi384ELi128ELb0ELb1ELb1EEEEEEEEEvNT_6ParamsE,"aw",@nobits
	.sectionflags	@""
	.align	16
	.zero		1024


//--------------------- .nv.shared._ZN7cutlass13device_kernelIN5flash11enable_sm90INS1_16FlashAttnFwdSm90INS1_25CollectiveMainloopFwdSm90ILi2EN4cute5tupleIJNS5_1CILi1EEES8_S8_EEENS6_IJNS7_ILi192EEENS7_ILi128EEENS7_ILi64EEEEEELi64ENS_6half_tEfNS_4arch4Sm90ELb1ELb0ELb1ELb1ELb1ELb0ELb0ELb1ELb1ELb1ELb0ELb0EEENS1_21CollectiveEpilogueFwdINS6_IJSA_SC_SB_EEES9_SE_SG_Li384ELb1ELb1ELb0ELb0EEENS1_36VarlenDynamicPersistentTileSchedulerILi192ELi128ELi384ELi128ELb0ELb1ELb1ELb1ELb1ELb1EEEEEEEEEvNT_6ParamsE --------------------------
	.section	.nv.shared._ZN7cutlass13device_kernelIN5flash11enable_sm90INS1_16FlashAttnFwdSm90INS1_25CollectiveMainloopFwdSm90ILi2EN4cute5tupleIJNS5_1CILi1EEES8_S8_EEENS6_IJNS7_ILi192EEENS7_ILi128EEENS7_ILi64EEEEEELi64ENS_6half_tEfNS_4arch4Sm90ELb1ELb0ELb1ELb1ELb1ELb0ELb0ELb1ELb1ELb1ELb0ELb0EEENS1_21CollectiveEpilogueFwdINS6_IJSA_SC_SB_EEES9_SE_SG_Li384ELb1ELb1ELb0ELb0EEENS1_36VarlenDynamicPersistentTileSchedulerILi192ELi128ELi384ELi128ELb0ELb1ELb1ELb1ELb1ELb1EEEEEEEEEvNT_6ParamsE,"aw",@nobits
	.sectionflags	@""
	.align	16
	.zero		1024


//--------------------- .nv.shared._ZN7cutlass13device_kernelIN5flash11enable_sm90INS1_16FlashAttnFwdSm90INS1_25CollectiveMainloopFwdSm90ILi2EN4cute5tupleIJNS5_1CILi1EEES8_S8_EEENS6_IJNS7_ILi192EEENS7_ILi128EEENS7_ILi64EEEEEELi64ENS_6half_tEfNS_4arch4Sm90ELb1ELb0ELb1ELb1ELb1ELb1ELb0ELb1ELb1ELb1ELb0ELb0EEENS1_21CollectiveEpilogueFwdINS6_IJSA_SC_SB_EEES9_SE_SG_Li384ELb1ELb1ELb0ELb0EEENS1_36VarlenDynamicPersistentTileSchedulerILi192ELi128ELi384ELi128ELb0ELb1ELb1ELb1ELb1ELb1EEEEEEEEEvNT_6ParamsE --------------------------
	.section	.nv.shared._ZN7cutlass13device_kernelIN5flash11enable_sm90INS1_16FlashAttnFwdSm90INS1_25CollectiveMainloopFwdSm90ILi2EN4cute5tupleIJNS5_1CILi1EEES8_S8_EEENS6_IJNS7_ILi192EEENS7_ILi128EEENS7_ILi64EEEEEELi64ENS_6half_tEfNS_4arch4Sm90ELb1ELb0ELb1ELb1ELb1ELb1ELb0ELb1ELb1ELb1ELb0ELb0EEENS1_21CollectiveEpilogueFwdINS6_IJSA_SC_SB_EEES9_SE_SG_Li384ELb1ELb1ELb0ELb0EEENS1_36VarlenDynamicPersistentTileSchedulerILi192ELi128ELi384ELi128ELb0ELb1ELb1ELb1ELb1ELb1EEEEEEEEEvNT_6ParamsE,"aw",@nobits
	.sectionflags	@""
	.align	16
	.zero		1024


//--------------------- .nv.constant0._ZN7cutlass13device_kernelIN5flash11enable_sm90INS1_16FlashAttnFwdSm90INS1_25CollectiveMainloopFwdSm90ILi2EN4cute5tupleIJNS5_1CILi1EEES8_S8_EEENS6_IJNS7_ILi128EEENS7_ILi80EEENS7_ILi256EEEEEELi256ENS_6half_tEfNS_4arch4Sm90ELb0ELb0ELb1ELb0ELb1ELb0ELb0ELb1ELb1ELb1ELb0ELb0EEENS1_21CollectiveEpilogueFwdINS6_IJSA_SC_SB_EEES9_SE_SG_Li256ELb0ELb1ELb0ELb0EEENS1_29StaticPersistentTileSchedulerILb0EEEEEEEEEvNT_6ParamsE --------------------------
	.section	.nv.constant0._ZN7cutlass13device_kernelIN5flash11enable_sm90INS1_16FlashAttnFwdSm90INS1_25CollectiveMainloopFwdSm90ILi2EN4cute5tupleIJNS5_1CILi1EEES8_S8_EEENS6_IJNS7_ILi128EEENS7_ILi80EEENS7_ILi256EEEEEELi256ENS_6half_tEfNS_4arch4Sm90ELb0ELb0ELb1ELb0ELb1ELb0ELb0ELb1ELb1ELb1ELb0ELb0EEENS1_21CollectiveEpilogueFwdINS6_IJSA_SC_SB_EEES9_SE_SG_Li256ELb0ELb1ELb0ELb0EEENS1_29StaticPersistentTileSchedulerILb0EEEEEEEEEvNT_6ParamsE,"a",@progbits
	.sectionflags	@""
	.align	4
.nv.constant0._ZN7cutlass13device_kernelIN5flash11enable_sm90INS1_16FlashAttnFwdSm90INS1_25CollectiveMainloopFwdSm90ILi2EN4cute5tupleIJNS5_1CILi1EEES8_S8_EEENS6_IJNS7_ILi128EEENS7_ILi80EEENS7_ILi256EEEEEELi256ENS_6half_tEfNS_4arch4Sm90ELb0ELb0ELb1ELb0ELb1ELb0ELb0ELb1ELb1ELb1ELb0ELb0EEENS1_21CollectiveEpilogueFwdINS6_IJSA_SC_SB_EEES9_SE_SG_Li256ELb0ELb1ELb0ELb0EEENS1_29StaticPersistentTileSchedulerILb0EEEEEEEEEvNT_6ParamsE:
	.zero		3200


//--------------------- .nv.constant0._ZN7cutlass13device_kernelIN5flash11enable_sm90INS1_16FlashAttnFwdSm90INS1_25CollectiveMainloopFwdSm90ILi2EN4cute5tupleIJNS5_1CILi1EEES8_S8_EEENS6_IJNS7_ILi128EEENS7_ILi80EEENS7_ILi256EEEEEELi256ENS_6half_tEfNS_4arch4Sm90ELb0ELb0ELb1ELb1ELb1ELb0ELb0ELb1ELb1ELb1ELb0ELb0EEENS1_21CollectiveEpilogueFwdINS6_IJSA_SC_SB_EEES9_SE_SG_Li256ELb1ELb1ELb0ELb0EEENS1_36VarlenDynamicPersistentTileSchedulerILi128ELi80ELi256ELi128ELb0ELb1ELb1ELb0ELb1ELb1EEEEEEEEEvNT_6ParamsE --------------------------
	.section	.nv.constant0._ZN7cutlass13device_kernelIN5flash11enable_sm90INS1_16FlashAttnFwdSm90INS1_25CollectiveMainloopFwdSm90ILi2EN4cute5tupleIJNS5_1CILi1EEES8_S8_EEENS6_IJNS7_ILi128EEENS7_ILi80EEENS7_ILi256EEEEEELi256ENS_6half_tEfNS_4arch4Sm90ELb0ELb0ELb1ELb1ELb1ELb0ELb0ELb1ELb1ELb1ELb0ELb0EEENS1_21CollectiveEpilogueFwdINS6_IJSA_SC_SB_EEES9_SE_SG_Li256ELb1ELb1ELb0ELb0EEENS1_36VarlenDynamicPersistentTileSchedulerILi128ELi80ELi256ELi128ELb0ELb1ELb1ELb0ELb1ELb1EEEEEEEEEvNT_6ParamsE,"a",@progbits
	.sectionflags	@""
	.align	4
.nv.constant0._ZN7cutlass13device_kernelIN5flash11enable_sm90INS1_16FlashAttnFwdSm90INS1_25CollectiveMainloopFwdSm90ILi2EN4cute5tupleIJNS5_1CILi1EEES8_S8_EEENS6_IJNS7_ILi128EEENS7_ILi80EEENS7_ILi256EEEEEELi256ENS_6half_tEfNS_4arch4Sm90ELb0ELb0ELb1ELb1ELb1ELb0ELb0ELb1ELb1ELb1ELb0ELb0EEENS1_21CollectiveEpilogueFwdINS6_IJSA_SC_SB_EEES9_SE_SG_Li256ELb1ELb1ELb0ELb0EEENS1_36VarlenDynamicPersistentTileSchedulerILi128ELi80ELi256ELi128ELb0ELb1ELb1ELb0ELb1ELb1EEEEEEEEEvNT_6ParamsE:
	.zero		3328


//--------------------- .nv.constant0._ZN7cutlass13device_kernelIN5flash11enable_sm90INS1_16FlashAttnFwdSm90INS1_25CollectiveMainloopFwdSm90ILi2EN4cute5tupleIJNS5_1CILi1EEES8_S8_EEENS6_IJNS7_ILi128EEENS7_ILi80EEENS7_ILi256EEEEEELi256ENS_6half_tEfNS_4arch4Sm90ELb0ELb0ELb1ELb1ELb1ELb1ELb0ELb1ELb1ELb1ELb0ELb0EEENS1_21CollectiveEpilogueFwdINS6_IJSA_SC_SB_EEES9_SE_SG_Li256ELb1ELb1ELb0ELb0EEENS1_36VarlenDynamicPersistentTileSchedulerILi128ELi80ELi256ELi128ELb0ELb1ELb1ELb0ELb1ELb1EEEEEEEEEvNT_6ParamsE --------------------------
	.section	.nv.constant0._ZN7cutlass13device_kernelIN5flash11enable_sm90INS1_16FlashAttnFwdSm90INS1_25CollectiveMainloopFwdSm90ILi2EN4cute5tupleIJNS5_1CILi1EEES8_S8_EEENS6_IJNS7_ILi128EEENS7_ILi80EEENS7_ILi256EEEEEELi256ENS_6half_tEfNS_4arch4Sm90ELb0ELb0ELb1ELb1ELb1ELb1ELb0ELb1ELb1ELb1ELb0ELb0EEENS1_21CollectiveEpilogueFwdINS6_IJSA_SC_SB_EEES9_SE_SG_Li256ELb1ELb1ELb0ELb0EEENS1_36VarlenDynamicPersistentTileSchedulerILi128ELi80ELi256ELi128ELb0ELb1ELb1ELb0ELb1ELb1EEEEEEEEEvNT_6ParamsE,"a",@progbits
	.sectionflags	@""
	.align	4
.nv.constant0._ZN7cutlass13device_kernelIN5flash11enable_sm90INS1_16FlashAttnFwdSm90INS1_25CollectiveMainloopFwdSm90ILi2EN4cute5tupleIJNS5_1CILi1EEES8_S8_EEENS6_IJNS7_ILi128EEENS7_ILi80EEENS7_ILi256EEEEEELi256ENS_6half_tEfNS_4arch4Sm90ELb0ELb0ELb1ELb1ELb1ELb1ELb0ELb1ELb1ELb1ELb0ELb0EEENS1_21CollectiveEpilogueFwdINS6_IJSA_SC_SB_EEES9_SE_SG_Li256ELb1ELb1ELb0ELb0EEENS1_36VarlenDynamicPersistentTileSchedulerILi128ELi80ELi256ELi128ELb0ELb1ELb1ELb0ELb1ELb1EEEEEEEEEvNT_6ParamsE:
	.zero		3328


//--------------------- .nv.constant0._ZN7cutlass13device_kernelIN5flash11enable_sm90INS1_16FlashAttnFwdSm90INS1_25CollectiveMainloopFwdSm90ILi2EN4cute5tupleIJNS5_1CILi1EEES8_S8_EEENS6_IJNS7_ILi128EEENS7_ILi64EEENS7_ILi256EEEEEELi256ENS_6half_tEfNS_4arch4Sm90ELb0ELb1ELb1ELb0ELb1ELb0ELb0ELb1ELb1ELb1ELb0ELb0EEENS1_21CollectiveEpilogueFwdINS6_IJSA_SC_SB_EEES9_SE_SG_Li256ELb0ELb1ELb0ELb0EEENS1_30DynamicPersistentTileSchedulerILi256ELi128ELb0ELb1ELb1EEEEEEEEEvNT_6ParamsE --------------------------
	.section	.nv.constant0._ZN7cutlass13device_kernelIN5flash11enable_sm90INS1_16FlashAttnFwdSm90INS1_25CollectiveMainloopFwdSm90ILi2EN4cute5tupleIJNS5_1CILi1EEES8_S8_EEENS6_IJNS7_ILi128EEENS7_ILi64EEENS7_ILi256EEEEEELi256ENS_6half_tEfNS_4arch4Sm90ELb0ELb1ELb1ELb0ELb1ELb0ELb0ELb1ELb1ELb1ELb0ELb0EEENS1_21CollectiveEpilogueFwdINS6_IJSA_SC_SB_EEES9_SE_SG_Li256ELb0ELb1ELb0ELb0EEENS1_30DynamicPersistentTileSchedulerILi256ELi128ELb0ELb1ELb1EEEEEEEEEvNT_6ParamsE,"a",@progbits
	.sectionflags	@""
	.align	4
.nv.constant0._ZN7cutlass13device_kernelIN5flash11enable_sm90INS1_16FlashAttnFwdSm90INS1_25CollectiveMainloopFwdSm90ILi2EN4cute5tupleIJNS5_1CILi1EEES8_S8_EEENS6_IJNS7_ILi128EEENS7_ILi64EEENS7_ILi256EEEEEELi256ENS_6half_tEfNS_4arch4Sm90ELb0ELb1ELb1ELb0ELb1ELb0ELb0ELb1ELb1ELb1ELb0ELb0EEENS1_21CollectiveEpilogueFwdINS6_IJSA_SC_SB_EEES9_SE_SG_Li256ELb0ELb1ELb0ELb0EEENS1_30DynamicPersistentTileSchedulerILi256ELi128ELb0ELb1ELb1EEEEEEEEEvNT_6ParamsE:
	.zero		3328


//--------------------- .nv.constant0._ZN7cutlass13device_kernelIN5flash11enable_sm90INS1_16FlashAttnFwdSm90INS1_25CollectiveMainloopFwdSm90ILi2EN4cute5tupleIJNS5_1CILi1EEES8_S8_EEENS6_IJNS7_ILi128EEENS7_ILi64EEENS7_ILi256EEEEEELi256ENS_6half_tEfNS_4arch4Sm90ELb0ELb1ELb1ELb1ELb1ELb0ELb0ELb1ELb1ELb1ELb0ELb0EEENS1_21CollectiveEpilogueFwdINS6_IJSA_SC_SB_EEES9_SE_SG_Li256ELb1ELb1ELb0ELb0EEENS1_36VarlenDynamicPersistentTileSchedulerILi128ELi64ELi256ELi128ELb0ELb1ELb1ELb1ELb0ELb1EEEEEEEEEvNT_6ParamsE --------------------------
	.section	.nv.constant0._ZN7cutlass13device_kernelIN5flash11enable_sm90INS1_16FlashAttnFwdSm90INS1_25CollectiveMainloopFwdSm90ILi2EN4cute5tupleIJNS5_1CILi1EEES8_S8_EEENS6_IJNS7_ILi128EEENS7_ILi64EEENS7_ILi256EEEEEELi256ENS_6half_tEfNS_4arch4Sm90ELb0ELb1ELb1ELb1ELb1ELb0ELb0ELb1ELb1ELb1ELb0ELb0EEENS1_21CollectiveEpilogueFwdINS6_IJSA_SC_SB_EEES9_SE_SG_Li256ELb1ELb1ELb0ELb0EEENS1_36VarlenDynamicPersistentTileSchedulerILi128ELi64ELi256ELi128ELb0ELb1ELb1ELb1ELb0ELb1EEEEEEEEEvNT_6ParamsE,"a",@progbits
	.sectionflags	@""
	.align	4
.nv.constant0._ZN7cutlass13device_kernelIN5flash11enable_sm90INS1_16FlashAttnFwdSm90INS1_25CollectiveMainloopFwdSm90ILi2EN4cute5tupleIJNS5_1CILi1EEES8_S8_EEENS6_IJNS7_ILi128EEENS7_ILi64EEENS7_ILi256EEEEEELi256ENS_6half_tEfNS_4arch4Sm90ELb0ELb1ELb1ELb1ELb1ELb0ELb0ELb1ELb1ELb1ELb0ELb0EEENS1_21CollectiveEpilogueFwdINS6_IJSA_SC_SB_EEES9_SE_SG_Li256ELb1ELb1ELb0ELb0EEENS1_36VarlenDynamicPersistentTileSchedulerILi128ELi64ELi256ELi128ELb0ELb1ELb1ELb1ELb0ELb1EEEEEEEEEvNT_6ParamsE:
	.zero		3328


//--------------------- .nv.constant0._ZN7cutlass13device_kernelIN5flash11enable_sm90INS1_16FlashAttnFwdSm90INS1_25CollectiveMainloopFwdSm90ILi2EN4cute5tupleIJNS5_1CILi1EEES8_S8_EEENS6_IJNS7_ILi128EEENS7_ILi64EEENS7_ILi256EEEEEELi256ENS_6half_tEfNS_4arch4Sm90ELb0ELb1ELb1ELb1ELb1ELb1ELb0ELb1ELb1ELb1ELb0ELb0EEENS1_21CollectiveEpilogueFwdINS6_IJSA_SC_SB_EEES9_SE_SG_Li256ELb1ELb1ELb0ELb0EEENS1_36VarlenDynamicPersistentTileSchedulerILi128ELi64ELi256ELi128ELb0ELb1ELb1ELb1ELb0ELb1EEEEEEEEEvNT_6ParamsE --------------------------
	.section	.nv.constant0._ZN7cutlass13device_kernelIN5flash11enable_sm90INS1_16FlashAttnFwdSm90INS1_25CollectiveMainloopFwdSm90ILi2EN4cute5tupleIJNS5_1CILi1EEES8_S8_EEENS6_IJNS7_ILi128EEENS7_ILi64EEENS7_ILi256EEEEEELi256ENS_6half_tEfNS_4arch4Sm90ELb0ELb1ELb1ELb1ELb1ELb1ELb0ELb1ELb1ELb1ELb0ELb0EEENS1_21CollectiveEpilogueFwdINS6_IJSA_SC_SB_EEES9_SE_SG_Li256ELb1ELb1ELb0ELb0EEENS1_36VarlenDynamicPersistentTileSchedulerILi128ELi64ELi256ELi128ELb0ELb1ELb1ELb1ELb0ELb1EEEEEEEEEvNT_6ParamsE,"a",@progbits
	.sectionflags	@""
	.align	4
.nv.constant0._ZN7cutlass13device_kernelIN5flash11enable_sm90INS1_16FlashAttnFwdSm90INS1_25CollectiveMainloopFwdSm90ILi2EN4cute5tupleIJNS5_1CILi1EEES8_S8_EEENS6_IJNS7_ILi128EEENS7_ILi64EEENS7_ILi256EEEEEELi256ENS_6half_tEfNS_4arch4Sm90ELb0ELb1ELb1ELb1ELb1ELb1ELb0ELb1ELb1ELb1ELb0ELb0EEENS1_21CollectiveEpilogueFwdINS6_IJSA_SC_SB_EEES9_SE_SG_Li256ELb1ELb1ELb0ELb0EEENS1_36VarlenDynamicPersistentTileSchedulerILi128ELi64ELi256ELi128ELb0ELb1ELb1ELb1ELb0ELb1EEEEEEEEEvNT_6ParamsE:
	.zero		3328


//--------------------- .nv.constant0._ZN7cutlass13device_kernelIN5flash11enable_sm90INS1_16FlashAttnFwdSm90INS1_25CollectiveMainloopFwdSm90ILi2EN4cute5tupleIJNS5_1CILi1EEES8_S8_EEENS6_IJNS7_ILi128EEENS7_ILi80EEENS7_ILi256EEEEEELi256ENS_6half_tEfNS_4arch4Sm90ELb1ELb0ELb1ELb0ELb1ELb0ELb0ELb1ELb1ELb1ELb0ELb0EEENS1_21CollectiveEpilogueFwdINS6_IJSA_SC_SB_EEES9_SE_SG_Li256ELb0ELb1ELb0ELb0EEENS1_30DynamicPersistentTileSchedulerILi256ELi128ELb0ELb1ELb1EEEEEEEEEvNT_6ParamsE --------------------------
	.section	.nv.constant0._ZN7cutlass13device_kernelIN5flash11enable_sm90INS1_16FlashAttnFwdSm90INS1_25CollectiveMainloopFwdSm90ILi2EN4cute5tupleIJNS5_1CILi1EEES8_S8_EEENS6_IJNS7_ILi128EEENS7_ILi80EEENS7_ILi256EEEEEELi256ENS_6half_tEfNS_4arch4Sm90ELb1ELb0ELb1ELb0ELb1ELb0ELb0ELb1ELb1ELb1ELb0ELb0EEENS1_21CollectiveEpilogueFwdINS6_IJSA_SC_SB_EEES9_SE_SG_Li256ELb0ELb1ELb0ELb0EEENS1_30DynamicPersistentTileSchedulerILi256ELi128ELb0ELb1ELb1EEEEEEEEEvNT_6ParamsE,"a",@progbits
	.sectionflags	@""
	.align	4
.nv.constant0._ZN7cutlass13device_kernelIN5flash11enable_sm90INS1_16FlashAttnFwdSm90INS1_25CollectiveMainloopFwdSm90ILi2EN4cute5tupleIJNS5_1CILi1EEES8_S8_EEENS6_IJNS7_ILi128EEENS7_ILi80EEENS7_ILi256EEEEEELi256ENS_6half_tEfNS_4arch4Sm90ELb1ELb0ELb1ELb0ELb1ELb0ELb0ELb1ELb1ELb1ELb0ELb0EEENS1_21CollectiveEpilogueFwdINS6_IJSA_SC_SB_EEES9_SE_SG_Li256ELb0ELb1ELb0ELb0EEENS1_30DynamicPersistentTileSchedulerILi256ELi128ELb0ELb1ELb1EEEEEEEEEvNT_6ParamsE:
	.zero		3328


//--------------------- .nv.constant0._ZN7cutlass13device_kernelIN5flash11enable_sm90INS1_16FlashAttnFwdSm90INS1_25CollectiveMainloopFwdSm90ILi2EN4cute5tupleIJNS5_1CILi1EEES8_S8_EEENS6_IJNS7_ILi128EEENS7_ILi80EEENS7_ILi256EEEEEELi256ENS_6half_tEfNS_4arch4Sm90ELb1ELb0ELb1ELb1ELb1ELb0ELb0ELb1ELb1ELb1ELb0ELb0EEENS1_21CollectiveEpilogueFwdINS6_IJSA_SC_SB_EEES9_SE_SG_Li256ELb1ELb1ELb0ELb0EEENS1_36VarlenDynamicPersistentTileSchedulerILi128ELi80ELi256ELi128ELb0ELb1ELb1ELb1ELb1ELb1EEEEEEEEEvNT_6ParamsE --------------------------
	.section	.nv.constant0._ZN7cutlass13device_kernelIN5flash11enable_sm90INS1_16FlashAttnFwdSm90INS1_25CollectiveMainloopFwdSm90ILi2EN4cute5tupleIJNS5_1CILi1EEES8_S8_EEENS6_IJNS7_ILi128EEENS7_ILi80EEENS7_ILi256EEEEEELi256ENS_6half_tEfNS_4arch4Sm90ELb1ELb0ELb1ELb1ELb1ELb0ELb0ELb1ELb1ELb1ELb0ELb0EEENS1_21CollectiveEpilogueFwdINS6_IJSA_SC_SB_EEES9_SE_SG_Li256ELb1ELb1ELb0ELb0EEENS1_36VarlenDynamicPersistentTileSchedulerILi128ELi80ELi256ELi128ELb0ELb1ELb1ELb1ELb1ELb1EEEEEEEEEvNT_6ParamsE,"a",@progbits
	.sectionflags	@""
	.align	4
.nv.constant0._ZN7cutlass13device_kernelIN5flash11enable_sm90INS1_16FlashAttnFwdSm90INS1_25CollectiveMainloopFwdSm90ILi2EN4cute5tupleIJNS5_1CILi1EEES8_S8_EEENS6_IJNS7_ILi128EEENS7_ILi80EEENS7_ILi256EEEEEELi256ENS_6half_tEfNS_4arch4Sm90ELb1ELb0ELb1ELb1ELb1ELb0ELb0ELb1ELb1ELb1ELb0ELb0EEENS1_21CollectiveEpilogueFwdINS6_IJSA_SC_SB_EEES9_SE_SG_Li256ELb1ELb1ELb0ELb0EEENS1_36VarlenDynamicPersistentTileSchedulerILi128ELi80ELi256ELi128ELb0ELb1ELb1ELb1ELb1ELb1EEEEEEEEEvNT_6ParamsE:
	.zero		3328


//--------------------- .nv.constant0._ZN7cutlass13device_kernelIN5flash11enable_sm90INS1_16FlashAttnFwdSm90INS1_25CollectiveMainloopFwdSm90ILi2EN4cute5tupleIJNS5_1CILi1EEES8_S8_EEENS6_IJNS7_ILi128EEENS7_ILi80EEENS7_ILi256EEEEEELi256ENS_6half_tEfNS_4arch4Sm90ELb1ELb0ELb1ELb1ELb1ELb1ELb0ELb1ELb1ELb1ELb0ELb0EEENS1_21CollectiveEpilogueFwdINS6_IJSA_SC_SB_EEES9_SE_SG_Li256ELb1ELb1ELb0ELb0EEENS1_36VarlenDynamicPersistentTileSchedulerILi128ELi80ELi256ELi128ELb0ELb1ELb1ELb1ELb1ELb1EEEEEEEEEvNT_6ParamsE --------------------------
	.section	.nv.constant0._ZN7cutlass13device_kernelIN5flash11enable_sm90INS1_16FlashAttnFwdSm90INS1_25CollectiveMainloopFwdSm90ILi2EN4cute5tupleIJNS5_1CILi1EEES8_S8_EEENS6_IJNS7_ILi128EEENS7_ILi80EEENS7_ILi256EEEEEELi256ENS_6half_tEfNS_4arch4Sm90ELb1ELb0ELb1ELb1ELb1ELb1ELb0ELb1ELb1ELb1ELb0ELb0EEENS1_21CollectiveEpilogueFwdINS6_IJSA_SC_SB_EEES9_SE_SG_Li256ELb1ELb1ELb0ELb0EEENS1_36VarlenDynamicPersistentTileSchedulerILi128ELi80ELi256ELi128ELb0ELb1ELb1ELb1ELb1ELb1EEEEEEEEEvNT_6ParamsE,"a",@progbits
	.sectionflags	@""
	.align	4
.nv.constant0._ZN7cutlass13device_kernelIN5flash11enable_sm90INS1_16FlashAttnFwdSm90INS1_25CollectiveMainloopFwdSm90ILi2EN4cute5tupleIJNS5_1CILi1EEES8_S8_EEENS6_IJNS7_ILi128EEENS7_ILi80EEENS7_ILi256EEEEEELi256ENS_6half_tEfNS_4arch4Sm90ELb1ELb0ELb1ELb1ELb1ELb1ELb0ELb1ELb1ELb1ELb0ELb0EEENS1_21CollectiveEpilogueFwdINS6_IJSA_SC_SB_EEES9_SE_SG_Li256ELb1ELb1ELb0ELb0EEENS1_36VarlenDynamicPersistentTileSchedulerILi128ELi80ELi256ELi128ELb0ELb1ELb1ELb1ELb1ELb1EEEEEEEEEvNT_6ParamsE:
	.zero		3328


//--------------------- .nv.constant0._ZN7cutlass13device_kernelIN5flash11enable_sm90INS1_16FlashAttnFwdSm90INS1_25CollectiveMainloopFwdSm90ILi2EN4cute5tupleIJNS5_1CILi1EEES8_S8_EEENS6_IJNS7_ILi128EEENS7_ILi96EEENS7_ILi192EEEEEELi192ENS_6half_tEfNS_4arch4Sm90ELb0ELb0ELb1ELb0ELb1ELb0ELb0ELb1ELb1ELb1ELb0ELb0EEENS1_21CollectiveEpilogueFwdINS6_IJSA_SC_SB_EEES9_SE_SG_Li256ELb0ELb1ELb0ELb0EEENS1_29StaticPersistentTileSchedulerILb0EEEEEEEEEvNT_6ParamsE --------------------------
	.section	.nv.constant0._ZN7cutlass13device_kernelIN5flash11enable_sm90INS1_16FlashAttnFwdSm90INS1_25CollectiveMainloopFwdSm90ILi2EN4cute5tupleIJNS5_1CILi1EEES8_S8_EEENS6_IJNS7_ILi128EEENS7_ILi96EEENS7_ILi192EEEEEELi192ENS_6half_tEfNS_4arch4Sm90ELb0ELb0ELb1ELb0ELb1ELb0ELb0ELb1ELb1ELb1ELb0ELb0EEENS1_21CollectiveEpilogueFwdINS6_IJSA_SC_SB_EEES9_SE_SG_Li256ELb0ELb1ELb0ELb0EEENS1_29StaticPersistentTileSchedulerILb0EEEEEEEEEvNT_6ParamsE,"a",@progbits
	.sectionflags	@""
	.align	4
.nv.constant0._ZN7cutlass13device_kernelIN5flash11enable_sm90INS1_16FlashAttnFwdSm90INS1_25CollectiveMainloopFwdSm90ILi2EN4cute5tupleIJNS5_1CILi1EEES8_S8_EEENS6_IJNS7_ILi128EEENS7_ILi96EEENS7_ILi192EEEEEELi192ENS_6half_tEfNS_4arch4Sm90ELb0ELb0ELb1ELb0ELb1ELb0ELb0ELb1ELb1ELb1ELb0ELb0EEENS1_21CollectiveEpilogueFwdINS6_IJSA_SC_SB_EEES9_SE_SG_Li256ELb0ELb1ELb0ELb0EEENS1_29StaticPersistentTileSchedulerILb0EEEEEEEEEvNT_6ParamsE:
	.zero		3200


//--------------------- .nv.constant0._ZN7cutlass13device_kernelIN5flash11enable_sm90INS1_16FlashAttnFwdSm90INS1_25CollectiveMainloopFwdSm90ILi2EN4cute5tupleIJNS5_1CILi1EEES8_S8_EEENS6_IJNS7_ILi128EEENS7_ILi96EEENS7_ILi192EEEEEELi192ENS_6half_tEfNS_4arch4Sm90ELb0ELb0ELb1ELb1ELb1ELb0ELb0ELb1ELb1ELb1ELb0ELb0EEENS1_21CollectiveEpilogueFwdINS6_IJSA_SC_SB_EEES9_SE_SG_Li256ELb1ELb1ELb0ELb0EEENS1_36VarlenDynamicPersistentTileSchedulerILi128ELi96ELi256ELi128ELb0ELb1ELb1ELb0ELb1ELb1EEEEEEEEEvNT_6ParamsE --------------------------
	.section	.nv.constant0._ZN7cutlass13device_kernelIN5flash11enable_sm90INS1_16FlashAttnFwdSm90INS1_25CollectiveMainloopFwdSm90ILi2EN4cute5tupleIJNS5_1CILi1EEES8_S8_EEENS6_IJNS7_ILi128EEENS7_ILi96EEENS7_ILi192EEEEEELi192ENS_6half_tEfNS_4arch4Sm90ELb0ELb0ELb1ELb1ELb1ELb0ELb0ELb1ELb1ELb1ELb0ELb0EEENS1_21CollectiveEpilogueFwdINS6_IJSA_SC_SB_EEES9_SE_SG_Li256ELb1ELb1ELb0ELb0EEENS1_36VarlenDynamicPersistentTileSchedulerILi128ELi96ELi256ELi128ELb0ELb1ELb1ELb0ELb1ELb1EEEEEEEEEvNT_6ParamsE,"a",@progbits
	.sectionflags	@""
	.align	4
.nv.constant0._ZN7cutlass13device_kernelIN5flash11enable_sm90INS1_16FlashAttnFwdSm90INS1_25CollectiveMainloopFwdSm90ILi2EN4cute5tupleIJNS5_1CILi1EEES8_S8_EEENS6_IJNS7_ILi128EEENS7_ILi96EEENS7_ILi192EEEEEELi192ENS_6half_tEfNS_4arch4Sm90ELb0ELb0ELb1ELb1ELb1ELb0ELb0ELb1ELb1ELb1ELb0ELb0EEENS1_21CollectiveEpilogueFwdINS6_IJSA_SC_SB_EEES9_SE_SG_Li256ELb1ELb1ELb0ELb0EEENS1_36VarlenDynamicPersistentTileSchedulerILi128ELi96ELi256ELi128ELb0ELb1ELb1ELb0ELb1ELb1EEEEEEEEEvNT_6ParamsE:
	.zero		3328


//--------------------- .nv.constant0._ZN7cutlass13device_kernelIN5flash11enable_sm90INS1_16FlashAttnFwdSm90INS1_25CollectiveMainloopFwdSm90ILi2EN4cute5tupleIJNS5_1CILi1EEES8_S8_EEENS6_IJNS7_ILi128EEENS7_ILi96EEENS7_ILi192EEEEEELi192ENS_6half_tEfNS_4arch4Sm90ELb0ELb0ELb1ELb1ELb1ELb1ELb0ELb1ELb1ELb1ELb0ELb0EEENS1_21CollectiveEpilogueFwdINS6_IJSA_SC_SB_EEES9_SE_SG_Li256ELb1ELb1ELb0ELb0EEENS1_36VarlenDynamicPersistentTileSchedulerILi128ELi96ELi256ELi128ELb0ELb1ELb1ELb0ELb1ELb1EEEEEEEEEvNT_6ParamsE --------------------------
	.section	.nv.constant0._ZN7cutlass13device_kernelIN5flash11enable_sm90INS1_16FlashAttnFwdSm90INS1_25CollectiveMainloopFwdSm90ILi2EN4cute5tupleIJNS5_1CILi1EEES8_S8_EEENS6_IJNS7_ILi128EEENS7_ILi96EEENS7_ILi192EEEEEELi192ENS_6half_tEfNS_4arch4Sm90ELb0ELb0ELb1ELb1ELb1ELb1ELb0ELb1ELb1ELb1ELb0ELb0EEENS1_21CollectiveEpilogueFwdINS6_IJSA_SC_SB_EEES9_SE_SG_Li256ELb1ELb1ELb0ELb0EEENS1_36VarlenDynamicPersistentTileSchedulerILi128ELi96ELi256ELi128ELb0ELb1ELb1ELb0ELb1ELb1EEEEEEEEEvNT_6ParamsE,"a",@progbits
	.sectionflags	@""
	.align	4
.nv.constant0._ZN7cutlass13device_kernelIN5flash11enable_sm90INS1_16FlashAttnFwdSm90INS1_25CollectiveMainloopFwdSm90ILi2EN4cute5tupleIJNS5_1CILi1EEES8_S8_EEENS6_IJNS7_ILi128EEENS7_ILi96EEENS7_ILi192EEEEEELi192ENS_6half_tEfNS_4arch4Sm90ELb0ELb0ELb1ELb1ELb1ELb1ELb0ELb1ELb1ELb1ELb0ELb0EEENS1_21CollectiveEpilogueFwdINS6_IJSA_SC_SB_EEES9_SE_SG_Li256ELb1ELb1ELb0ELb0EEENS1_36VarlenDynamicPersistentTileSchedulerILi128ELi96ELi256ELi128ELb0ELb1ELb1ELb0ELb1ELb1EEEEEEEEEvNT_6ParamsE:
	.zero		3328


//--------------------- .nv.constant0._ZN7cutlass13device_kernelIN5flash11enable_sm90INS1_16FlashAttnFwdSm90INS1_25CollectiveMainloopFwdSm90ILi2EN4cute5tupleIJNS5_1CILi1EEES8_S8_EEENS6_IJNS7_ILi128EEENS7_ILi96EEENS7_ILi192EEEEEELi192ENS_6half_tEfNS_4arch4Sm90ELb0ELb1ELb1ELb0ELb1ELb0ELb0ELb1ELb1ELb1ELb0ELb0EEENS1_21CollectiveEpilogueFwdINS6_IJSA_SC_SB_EEES9_SE_SG_Li256ELb0ELb1ELb0ELb0EEENS1_30DynamicPersistentTileSchedulerILi256ELi128ELb0ELb1ELb1EEEEEEEEEvNT_6ParamsE --------------------------
	.section	.nv.constant0._ZN7cutlass13device_kernelIN5flash11enable_sm90INS1_16FlashAttnFwdSm90INS1_25CollectiveMainloopFwdSm90ILi2EN4cute5tupleIJNS5_1CILi1EEES8_S8_EEENS6_IJNS7_ILi128EEENS7_ILi96EEENS7_ILi192EEEEEELi192ENS_6half_tEfNS_4arch4Sm90ELb0ELb1ELb1ELb0ELb1ELb0ELb0ELb1ELb1ELb1ELb0ELb0EEENS1_21CollectiveEpilogueFwdINS6_IJSA_SC_SB_EEES9_SE_SG_Li256ELb0ELb1ELb0ELb0EEENS1_30DynamicPersistentTileSchedulerILi256ELi128ELb0ELb1ELb1EEEEEEEEEvNT_6ParamsE,"a",@progbits
	.sectionflags	@""
	.align	4
.nv.constant0._ZN7cutlass13device_kernelIN5flash11enable_sm90INS1_16FlashAttnFwdSm90INS1_25CollectiveMainloopFwdSm90ILi2EN4cute5tupleIJNS5_1CILi1EEES8_S8_EEENS6_IJNS7_ILi128EEENS7_ILi96EEENS7_ILi192EEEEEELi192ENS_6half_tEfNS_4arch4Sm90ELb0ELb1ELb1ELb0ELb1ELb0ELb0ELb1ELb1ELb1ELb0ELb0EEENS1_21CollectiveEpilogueFwdINS6_IJSA_SC_SB_EEES9_SE_SG_Li256ELb0ELb1ELb0ELb0EEENS1_30DynamicPersistentTileSchedulerILi256ELi128ELb0ELb1ELb1EEEEEEEEEvNT_6ParamsE:
	.zero		3328


//--------------------- .nv.constant0._ZN7cutlass13device_kernelIN5flash11enable_sm90INS1_16FlashAttnFwdSm90INS1_25CollectiveMainloopFwdSm90ILi2EN4cute5tupleIJNS5_1CILi1EEES8_S8_EEENS6_IJNS7_ILi128EEENS7_ILi96EEENS7_ILi192EEEEEELi192ENS_6half_tEfNS_4arch4Sm90ELb0ELb1ELb1ELb1ELb1ELb0ELb0ELb1ELb1ELb1ELb0ELb0EEENS1_21CollectiveEpilogueFwdINS6_IJSA_SC_SB_EEES9_SE_SG_Li256ELb1ELb1ELb0ELb0EEENS1_36VarlenDynamicPersistentTileSchedulerILi128ELi96ELi256ELi128ELb0ELb1ELb1ELb1ELb0ELb1EEEEEEEEEvNT_6ParamsE --------------------------
	.section	.nv.constant0._ZN7cutlass13device_kernelIN5flash11enable_sm90INS1_16FlashAttnFwdSm90INS1_25CollectiveMainloopFwdSm90ILi2EN4cute5tupleIJNS5_1CILi1EEES8_S8_EEENS6_IJNS7_ILi128EEENS7_ILi96EEENS7_ILi192EEEEEELi192ENS_6half_tEfNS_4arch4Sm90ELb0ELb1ELb1ELb1ELb1ELb0ELb0ELb1ELb1ELb1ELb0ELb0EEENS1_21CollectiveEpilogueFwdINS6_IJSA_SC_SB_EEES9_SE_SG_Li256ELb1ELb1ELb0ELb0EEENS1_36VarlenDynamicPersistentTileSchedulerILi128ELi96ELi256ELi128ELb0ELb1ELb1ELb1ELb0ELb1EEEEEEEEEvNT_6ParamsE,"a",@progbits
	.sectionflags	@""
	.align	4
.nv.constant0._ZN7cutlass13device_kernelIN5flash11enable_sm90INS1_16FlashAttnFwdSm90INS1_25CollectiveMainloopFwdSm90ILi2EN4cute5tupleIJNS5_1CILi1EEES8_S8_EEENS6_IJNS7_ILi128EEENS7_ILi96EEENS7_ILi192EEEEEELi192ENS_6half_tEfNS_4arch4Sm90ELb0ELb1ELb1ELb1ELb1ELb0ELb0ELb1ELb1ELb1ELb0ELb0EEENS1_21CollectiveEpilogueFwdINS6_IJSA_SC_SB_EEES9_SE_SG_Li256ELb1ELb1ELb0ELb0EEENS1_36VarlenDynamicPersistentTileSchedulerILi128ELi96ELi256ELi128ELb0ELb1ELb1ELb1ELb0ELb1EEEEEEEEEvNT_6ParamsE:
	.zero		3328


//--------------------- .nv.constant0._ZN7cutlass13device_kernelIN5flash11enable_sm90INS1_16FlashAttnFwdSm90INS1_25CollectiveMainloopFwdSm90ILi2EN4cute5tupleIJNS5_1CILi1EEES8_S8_EEENS6_IJNS7_ILi128EEENS7_ILi96EEENS7_ILi192EEEEEELi192ENS_6half_tEfNS_4arch4Sm90ELb0ELb1ELb1ELb1ELb1ELb1ELb0ELb1ELb1ELb1ELb0ELb0EEENS1_21CollectiveEpilogueFwdINS6_IJSA_SC_SB_EEES9_SE_SG_Li256ELb1ELb1ELb0ELb0EEENS1_36VarlenDynamicPersistentTileSchedulerILi128ELi96ELi256ELi128ELb0ELb1ELb1ELb1ELb0ELb1EEEEEEEEEvNT_6ParamsE --------------------------
	.section	.nv.constant0._ZN7cutlass13device_kernelIN5flash11enable_sm90INS1_16FlashAttnFwdSm90INS1_25CollectiveMainloopFwdSm90ILi2EN4cute5tupleIJNS5_1CILi1EEES8_S8_EEENS6_IJNS7_ILi128EEENS7_ILi96EEENS7_ILi192EEEEEELi192ENS_6half_tEfNS_4arch4Sm90ELb0ELb1ELb1ELb1ELb1ELb1ELb0ELb1ELb1ELb1ELb0ELb0EEENS1_21CollectiveEpilogueFwdINS6_IJSA_SC_SB_EEES9_SE_SG_Li256ELb1ELb1ELb0ELb0EEENS1_36VarlenDynamicPersistentTileSchedulerILi128ELi96ELi256ELi128ELb0ELb1ELb1ELb1ELb0ELb1EEEEEEEEEvNT_6ParamsE,"a",@progbits
	.sectionflags	@""
	.align	4
.nv.constant0._ZN7cutlass13device_kernelIN5flash11enable_sm90INS1_16FlashAttnFwdSm90INS1_25CollectiveMainloopFwdSm90ILi2EN4cute5tupleIJNS5_1CILi1EEES8_S8_EEENS6_IJNS7_ILi128EEENS7_ILi96EEENS7_ILi192EEEEEELi192ENS_6half_tEfNS_4arch4Sm90ELb0ELb1ELb1ELb1ELb1ELb1ELb0ELb1ELb1ELb1ELb0ELb0EEENS1_21CollectiveEpilogueFwdINS6_IJSA_SC_SB_EEES9_SE_SG_Li256ELb1ELb1ELb0ELb0EEENS1_36VarlenDynamicPersistentTileSchedulerILi128ELi96ELi256ELi128ELb0ELb1ELb1ELb1ELb0ELb1EEEEEEEEEvNT_6ParamsE:
	.zero		3328


//--------------------- .nv.constant0._ZN7cutlass13device_kernelIN5flash11enable_sm90INS1_16FlashAttnFwdSm90INS1_25CollectiveMainloopFwdSm90ILi2EN4cute5tupleIJNS5_1CILi1EEES8_S8_EEENS6_IJNS7_ILi128EEENS7_ILi96EEENS7_ILi192EEEEEELi192ENS_6half_tEfNS_4arch4Sm90ELb1ELb0ELb1ELb0ELb1ELb0ELb0ELb1ELb1ELb1ELb0ELb0EEENS1_21CollectiveEpilogueFwdINS6_IJSA_SC_SB_EEES9_SE_SG_Li256ELb0ELb1ELb0ELb0EEENS1_30DynamicPersistentTileSchedulerILi256ELi128ELb0ELb1ELb1EEEEEEEEEvNT_6ParamsE --------------------------
	.section	.nv.constant0._ZN7cutlass13device_kernelIN5flash11enable_sm90INS1_16FlashAttnFwdSm90INS1_25CollectiveMainloopFwdSm90ILi2EN4cute5tupleIJNS5_1CILi1EEES8_S8_EEENS6_IJNS7_ILi128EEENS7_ILi96EEENS7_ILi192EEEEEELi192ENS_6half_tEfNS_4arch4Sm90ELb1ELb0ELb1ELb0ELb1ELb0ELb0ELb1ELb1ELb1ELb0ELb0EEENS1_21CollectiveEpilogueFwdINS6_IJSA_SC_SB_EEES9_SE_SG_Li256ELb0ELb1ELb0ELb0EEENS1_30DynamicPersistentTileSchedulerILi256ELi128ELb0ELb1ELb1EEEEEEEEEvNT_6ParamsE,"a",@progbits
	.sectionflags	@""
	.align	4
.nv.constant0._ZN7cutlass13device_kernelIN5flash11enable_sm90INS1_16FlashAttnFwdSm90INS1_25CollectiveMainloopFwdSm90ILi2EN4cute5tupleIJNS5_1CILi1EEES8_S8_EEENS6_IJNS7_ILi128EEENS7_ILi96EEENS7_ILi192EEEEEELi192ENS_6half_tEfNS_4arch4Sm90ELb1ELb0ELb1ELb0ELb1ELb0ELb0ELb1ELb1ELb1ELb0ELb0EEENS1_21CollectiveEpilogueFwdINS6_IJSA_SC_SB_EEES9_SE_SG_Li256ELb0ELb1ELb0ELb0EEENS1_30DynamicPersistentTileSchedulerILi256ELi128ELb0ELb1ELb1EEEEEEEEEvNT_6ParamsE:
	.zero		3328


//--------------------- .nv.constant0._ZN7cutlass13device_kernelIN5flash11enable_sm90INS1_16FlashAttnFwdSm90INS1_25CollectiveMainloopFwdSm90ILi2EN4cute5tupleIJNS5_1CILi1EEES8_S8_EEENS6_IJNS7_ILi128EEENS7_ILi96EEENS7_ILi192EEEEEELi192ENS_6half_tEfNS_4arch4Sm90ELb1ELb0ELb1ELb1ELb1ELb0ELb0ELb1ELb1ELb1ELb0ELb0EEENS1_21CollectiveEpilogueFwdINS6_IJSA_SC_SB_EEES9_SE_SG_Li256ELb1ELb1ELb0ELb0EEENS1_36VarlenDynamicPersistentTileSchedulerILi128ELi96ELi256ELi128ELb0ELb1ELb1ELb1ELb1ELb1EEEEEEEEEvNT_6ParamsE --------------------------
	.section	.nv.constant0._ZN7cutlass13device_kernelIN5flash11enable_sm90INS1_16FlashAttnFwdSm90INS1_25CollectiveMainloopFwdSm90ILi2EN4cute5tupleIJNS5_1CILi1EEES8_S8_EEENS6_IJNS7_ILi128EEENS7_ILi96EEENS7_ILi192EEEEEELi192ENS_6half_tEfNS_4arch4Sm90ELb1ELb0ELb1ELb1ELb1ELb0ELb0ELb1ELb1ELb1ELb0ELb0EEENS1_21CollectiveEpilogueFwdINS6_IJSA_SC_SB_EEES9_SE_SG_Li256ELb1ELb1ELb0ELb0EEENS1_36VarlenDynamicPersistentTileSchedulerILi128ELi96ELi256ELi128ELb0ELb1ELb1ELb1ELb1ELb1EEEEEEEEEvNT_6ParamsE,"a",@progbits
	.sectionflags	@""
	.align	4
.nv.constant0._ZN7cutlass13device_kernelIN5flash11enable_sm90INS1_16FlashAttnFwdSm90INS1_25CollectiveMainloopFwdSm90ILi2EN4cute5tupleIJNS5_1CILi1EEES8_S8_EEENS6_IJNS7_ILi128EEENS7_ILi96EEENS7_ILi192EEEEEELi192ENS_6half_tEfNS_4arch4Sm90ELb1ELb0ELb1ELb1ELb1ELb0ELb0ELb1ELb1ELb1ELb0ELb0EEENS1_21CollectiveEpilogueFwdINS6_IJSA_SC_SB_EEES9_SE_SG_Li256ELb1ELb1ELb0ELb0EEENS1_36VarlenDynamicPersistentTileSchedulerILi128ELi96ELi256ELi128ELb0ELb1ELb1ELb1ELb1ELb1EEEEEEEEEvNT_6ParamsE:
	.zero		3328


//--------------------- .nv.constant0._ZN7cutlass13device_kernelIN5flash11enable_sm90INS1_16FlashAttnFwdSm90INS1_25CollectiveMainloopFwdSm90ILi2EN4cute5tupleIJNS5_1CILi1EEES8_S8_EEENS6_IJNS7_ILi128EEENS7_ILi96EEENS7_ILi192EEEEEELi192ENS_6half_tEfNS_4arch4Sm90ELb1ELb0ELb1ELb1ELb1ELb1ELb0ELb1ELb1ELb1ELb0ELb0EEENS1_21CollectiveEpilogueFwdINS6_IJSA_SC_SB_EEES9_SE_SG_Li256ELb1ELb1ELb0ELb0EEENS1_36VarlenDynamicPersistentTileSchedulerILi128ELi96ELi256ELi128ELb0ELb1ELb1ELb1ELb1ELb1EEEEEEEEEvNT_6ParamsE --------------------------
	.section	.nv.constant0._ZN7cutlass13device_kernelIN5flash11enable_sm90INS1_16FlashAttnFwdSm90INS1_25CollectiveMainloopFwdSm90ILi2EN4cute5tupleIJNS5_1CILi1EEES8_S8_EEENS6_IJNS7_ILi128EEENS7_ILi96EEENS7_ILi192EEEEEELi192ENS_6half_tEfNS_4arch4Sm90ELb1ELb0ELb1ELb1ELb1ELb1ELb0ELb1ELb1ELb1ELb0ELb0EEENS1_21CollectiveEpilogueFwdINS6_IJSA_SC_SB_EEES9_SE_SG_Li256ELb1ELb1ELb0ELb0EEENS1_36VarlenDynamicPersistentTileSchedulerILi128ELi96ELi256ELi128ELb0ELb1ELb1ELb1ELb1ELb1EEEEEEEEEvNT_6ParamsE,"a",@progbits
	.sectionflags	@""
	.align	4
.nv.constant0._ZN7cutlass13device_kernelIN5flash11enable_sm90INS1_16FlashAttnFwdSm90INS1_25CollectiveMainloopFwdSm90ILi2EN4cute5tupleIJNS5_1CILi1EEES8_S8_EEENS6_IJNS7_ILi128EEENS7_ILi96EEENS7_ILi192EEEEEELi192ENS_6half_tEfNS_4arch4Sm90ELb1ELb0ELb1ELb1ELb1ELb1ELb0ELb1ELb1ELb1ELb0ELb0EEENS1_21CollectiveEpilogueFwdINS6_IJSA_SC_SB_EEES9_SE_SG_Li256ELb1ELb1ELb0ELb0EEENS1_36VarlenDynamicPersistentTileSchedulerILi128ELi96ELi256ELi128ELb0ELb1ELb1ELb1ELb1ELb1EEEEEEEEEvNT_6ParamsE:
	.zero		3328


//--------------------- .nv.constant0._ZN7cutlass13device_kernelIN5flash11enable_sm90INS1_16FlashAttnFwdSm90INS1_25CollectiveMainloopFwdSm90ILi2EN4cute5tupleIJNS5_1CILi1EEES8_S8_EEENS6_IJNS7_ILi128EEESA_SA_EEELi128ENS_6half_tEfNS_4arch4Sm90ELb0ELb0ELb1ELb0ELb1ELb0ELb0ELb1ELb1ELb1ELb0ELb0EEENS1_21CollectiveEpilogueFwdISB_S9_SC_SE_Li256ELb0ELb1ELb0ELb0EEENS1_29StaticPersistentTileSchedulerILb0EEEEEEEEEvNT_6ParamsE --------------------------
	.section	.nv.constant0._ZN7cutlass13device_kernelIN5flash11enable_sm90INS1_16FlashAttnFwdSm90INS1_25CollectiveMainloopFwdSm90ILi2EN4cute5tupleIJNS5_1CILi1EEES8_S8_EEENS6_IJNS7_ILi128EEESA_SA_EEELi128ENS_6half_tEfNS_4arch4Sm90ELb0ELb0ELb1ELb0ELb1ELb0ELb0ELb1ELb1ELb1ELb0ELb0EEENS1_21CollectiveEpilogueFwdISB_S9_SC_SE_Li256ELb0ELb1ELb0ELb0EEENS1_29StaticPersistentTileSchedulerILb0EEEEEEEEEvNT_6ParamsE,"a",@progbits
	.sectionflags	@""
	.align	4
.nv.constant0._ZN7cutlass13device_kernelIN5flash11enable_sm90INS1_16FlashAttnFwdSm90INS1_25CollectiveMainloopFwdSm90ILi2EN4cute5tupleIJNS5_1CILi1EEES8_S8_EEENS6_IJNS7_ILi128EEESA_SA_EEELi128ENS_6half_tEfNS_4arch4Sm90ELb0ELb0ELb1ELb0ELb1ELb0ELb0ELb1ELb1ELb1ELb0ELb0EEENS1_21CollectiveEpilogueFwdISB_S9_SC_SE_Li256ELb0ELb1ELb0ELb0EEENS1_29StaticPersistentTileSchedulerILb0EEEEEEEEEvNT_6ParamsE:
	.zero		3200


//--------------------- .nv.constant0._ZN7cutlass13device_kernelIN5flash11enable_sm90INS1_16FlashAttnFwdSm90INS1_25CollectiveMainloopFwdSm90ILi2EN4cute5tupleIJNS5_1CILi1EEES8_S8_EEENS6_IJNS7_ILi128EEESA_SA_EEELi128ENS_6half_tEfNS_4arch4Sm90ELb0ELb0ELb1ELb1ELb1ELb0ELb0ELb1ELb1ELb1ELb0ELb0EEENS1_21CollectiveEpilogueFwdISB_S9_SC_SE_Li256ELb1ELb1ELb0ELb0EEENS1_36VarlenDynamicPersistentTileSchedulerILi128ELi128ELi256ELi128ELb0ELb1ELb1ELb0ELb1ELb1EEEEEEEEEvNT_6ParamsE --------------------------
	.section	.nv.constant0._ZN7cutlass13device_kernelIN5flash11enable_sm90INS1_16FlashAttnFwdSm90INS1_25CollectiveMainloopFwdSm90ILi2EN4cute5tupleIJNS5_1CILi1EEES8_S8_EEENS6_IJNS7_ILi128EEESA_SA_EEELi128ENS_6half_tEfNS_4arch4Sm90ELb0ELb0ELb1ELb1ELb1ELb0ELb0ELb1ELb1ELb1ELb0ELb0EEENS1_21CollectiveEpilogueFwdISB_S9_SC_SE_Li256ELb1ELb1ELb0ELb0EEENS1_36VarlenDynamicPersistentTileSchedulerILi128ELi128ELi256ELi128ELb0ELb1ELb1ELb0ELb1ELb1EEEEEEEEEvNT_6ParamsE,"a",@progbits
	.sectionflags	@""
	.align	4
.nv.constant0._ZN7cutlass13device_kernelIN5flash11enable_sm90INS1_16FlashAttnFwdSm90INS1_25CollectiveMainloopFwdSm90ILi2EN4cute5tupleIJNS5_1CILi1EEES8_S8_EEENS6_IJNS7_ILi128EEESA_SA_EEELi128ENS_6half_tEfNS_4arch4Sm90ELb0ELb0ELb1ELb1ELb1ELb0ELb0ELb1ELb1ELb1ELb0ELb0EEENS1_21CollectiveEpilogueFwdISB_S9_SC_SE_Li256ELb1ELb1ELb0ELb0EEENS1_36VarlenDynamicPersistentTileSchedulerILi128ELi128ELi256ELi128ELb0ELb1ELb1ELb0ELb1ELb1EEEEEEEEEvNT_6ParamsE:
	.zero		3328


//--------------------- .nv.constant0._ZN7cutlass13device_kernelIN5flash11enable_sm90INS1_16FlashAttnFwdSm90INS1_25CollectiveMainloopFwdSm90ILi2EN4cute5tupleIJNS5_1CILi1EEES8_S8_EEENS6_IJNS7_ILi128EEESA_SA_EEELi128ENS_6half_tEfNS_4arch4Sm90ELb0ELb0ELb1ELb1ELb1ELb1ELb0ELb1ELb1ELb1ELb0ELb0EEENS1_21CollectiveEpilogueFwdISB_S9_SC_SE_Li256ELb1ELb1ELb0ELb0EEENS1_36VarlenDynamicPersistentTileSchedulerILi128ELi128ELi256ELi128ELb0ELb1ELb1ELb0ELb1ELb1EEEEEEEEEvNT_6ParamsE --------------------------
	.section	.nv.constant0._ZN7cutlass13device_kernelIN5flash11enable_sm90INS1_16FlashAttnFwdSm90INS1_25CollectiveMainloopFwdSm90ILi2EN4cute5tupleIJNS5_1CILi1EEES8_S8_EEENS6_IJNS7_ILi128EEESA_SA_EEELi128ENS_6half_tEfNS_4arch4Sm90ELb0ELb0ELb1ELb1ELb1ELb1ELb0ELb1ELb1ELb1ELb0ELb0EEENS1_21CollectiveEpilogueFwdISB_S9_SC_SE_Li256ELb1ELb1ELb0ELb0EEENS1_36VarlenDynamicPersistentTileSchedulerILi128ELi128ELi256ELi128ELb0ELb1ELb1ELb0ELb1ELb1EEEEEEEEEvNT_6ParamsE,"a",@progbits
	.sectionflags	@""
	.align	4
.nv.constant0._ZN7cutlass13device_kernelIN5flash11enable_sm90INS1_16FlashAttnFwdSm90INS1_25CollectiveMainloopFwdSm90ILi2EN4cute5tupleIJNS5_1CILi1EEES8_S8_EEENS6_IJNS7_ILi128EEESA_SA_EEELi128ENS_6half_tEfNS_4arch4Sm90ELb0ELb0ELb1ELb1ELb1ELb1ELb0ELb1ELb1ELb1ELb0ELb0EEENS1_21CollectiveEpilogueFwdISB_S9_SC_SE_Li256ELb1ELb1ELb0ELb0EEENS1_36VarlenDynamicPersistentTileSchedulerILi128ELi128ELi256ELi128ELb0ELb1ELb1ELb0ELb1ELb1EEEEEEEEEvNT_6ParamsE:
	.zero		3328


//--------------------- .nv.constant0._ZN7cutlass13device_kernelIN5flash11enable_sm90INS1_16FlashAttnFwdSm90INS1_25CollectiveMainloopFwdSm90ILi2EN4cute5tupleIJNS5_1CILi1EEES8_S8_EEENS6_IJNS7_ILi128EEESA_SA_EEELi128ENS_6half_tEfNS_4arch4Sm90ELb0ELb1ELb1ELb0ELb1ELb0ELb0ELb1ELb1ELb1ELb0ELb0EEENS1_21CollectiveEpilogueFwdISB_S9_SC_SE_Li256ELb0ELb1ELb0ELb0EEENS1_30DynamicPersistentTileSchedulerILi256ELi128ELb0ELb1ELb1EEEEEEEEEvNT_6ParamsE --------------------------
	.section	.nv.constant0._ZN7cutlass13device_kernelIN5flash11enable_sm90INS1_16FlashAttnFwdSm90INS1_25CollectiveMainloopFwdSm90ILi2EN4cute5tupleIJNS5_1CILi1EEES8_S8_EEENS6_IJNS7_ILi128EEESA_SA_EEELi128ENS_6half_tEfNS_4arch4Sm90ELb0ELb1ELb1ELb0ELb1ELb0ELb0ELb1ELb1ELb1ELb0ELb0EEENS1_21CollectiveEpilogueFwdISB_S9_SC_SE_Li256ELb0ELb1ELb0ELb0EEENS1_30DynamicPersistentTileSchedulerILi256ELi128ELb0ELb1ELb1EEEEEEEEEvNT_6ParamsE,"a",@progbits
	.sectionflags	@""
	.align	4
.nv.constant0._ZN7cutlass13device_kernelIN5flash11enable_sm90INS1_16FlashAttnFwdSm90INS1_25CollectiveMainloopFwdSm90ILi2EN4cute5tupleIJNS5_1CILi1EEES8_S8_EEENS6_IJNS7_ILi128EEESA_SA_EEELi128ENS_6half_tEfNS_4arch4Sm90ELb0ELb1ELb1ELb0ELb1ELb0ELb0ELb1ELb1ELb1ELb0ELb0EEENS1_21CollectiveEpilogueFwdISB_S9_SC_SE_Li256ELb0ELb1ELb0ELb0EEENS1_30DynamicPersistentTileSchedulerILi256ELi128ELb0ELb1ELb1EEEEEEEEEvNT_6ParamsE:
	.zero		3328


//--------------------- .nv.constant0._ZN7cutlass13device_kernelIN5flash11enable_sm90INS1_16FlashAttnFwdSm90INS1_25CollectiveMainloopFwdSm90ILi2EN4cute5tupleIJNS5_1CILi1EEES8_S8_EEENS6_IJNS7_ILi128EEESA_SA_EEELi128ENS_6half_tEfNS_4arch4Sm90ELb0ELb1ELb1ELb1ELb1ELb0ELb0ELb1ELb1ELb1ELb0ELb0EEENS1_21CollectiveEpilogueFwdISB_S9_SC_SE_Li256ELb1ELb1ELb0ELb0EEENS1_36VarlenDynamicPersistentTileSchedulerILi128ELi128ELi256ELi128ELb0ELb1ELb1ELb1ELb0ELb1EEEEEEEEEvNT_6ParamsE --------------------------
	.section	.nv.constant0._ZN7cutlass13device_kernelIN5flash11enable_sm90INS1_16FlashAttnFwdSm90INS1_25CollectiveMainloopFwdSm90ILi2EN4cute5tupleIJNS5_1CILi1EEES8_S8_EEENS6_IJNS7_ILi128EEESA_SA_EEELi128ENS_6half_tEfNS_4arch4Sm90ELb0ELb1ELb1ELb1ELb1ELb0ELb0ELb1ELb1ELb1ELb0ELb0EEENS1_21CollectiveEpilogueFwdISB_S9_SC_SE_Li256ELb1ELb1ELb0ELb0EEENS1_36VarlenDynamicPersistentTileSchedulerILi128ELi128ELi256ELi128ELb0ELb1ELb1ELb1ELb0ELb1EEEEEEEEEvNT_6ParamsE,"a",@progbits
	.sectionflags	@""
	.align	4
.nv.constant0._ZN7cutlass13device_kernelIN5flash11enable_sm90INS1_16FlashAttnFwdSm90INS1_25CollectiveMainloopFwdSm90ILi2EN4cute5tupleIJNS5_1CILi1EEES8_S8_EEENS6_IJNS7_ILi128EEESA_SA_EEELi128ENS_6half_tEfNS_4arch4Sm90ELb0ELb1ELb1ELb1ELb1ELb0ELb0ELb1ELb1ELb1ELb0ELb0EEENS1_21CollectiveEpilogueFwdISB_S9_SC_SE_Li256ELb1ELb1ELb0ELb0EEENS1_36VarlenDynamicPersistentTileSchedulerILi128ELi128ELi256ELi128ELb0ELb1ELb1ELb1ELb0ELb1EEEEEEEEEvNT_6ParamsE:
	.zero		3328


//--------------------- .nv.constant0._ZN7cutlass13device_kernelIN5flash11enable_sm90INS1_16FlashAttnFwdSm90INS1_25CollectiveMainloopFwdSm90ILi2EN4cute5tupleIJNS5_1CILi1EEES8_S8_EEENS6_IJNS7_ILi128EEESA_SA_EEELi128ENS_6half_tEfNS_4arch4Sm90ELb0ELb1ELb1ELb1ELb1ELb1ELb0ELb1ELb1ELb1ELb0ELb0EEENS1_21CollectiveEpilogueFwdISB_S9_SC_SE_Li256ELb1ELb1ELb0ELb0EEENS1_36VarlenDynamicPersistentTileSchedulerILi128ELi128ELi256ELi128ELb0ELb1ELb1ELb1ELb0ELb1EEEEEEEEEvNT_6ParamsE --------------------------
	.section	.nv.constant0._ZN7cutlass13device_kernelIN5flash11enable_sm90INS1_16FlashAttnFwdSm90INS1_25CollectiveMainloopFwdSm90ILi2EN4cute5tupleIJNS5_1CILi1EEES8_S8_EEENS6_IJNS7_ILi128EEESA_SA_EEELi128ENS_6half_tEfNS_4arch4Sm90ELb0ELb1ELb1ELb1ELb1ELb1ELb0ELb1ELb1ELb1ELb0ELb0EEENS1_21CollectiveEpilogueFwdISB_S9_SC_SE_Li256ELb1ELb1ELb0ELb0EEENS1_36VarlenDynamicPersistentTileSchedulerILi128ELi128ELi256ELi128ELb0ELb1ELb1ELb1ELb0ELb1EEEEEEEEEvNT_6ParamsE,"a",@progbits
	.sectionflags	@""
	.align	4
.nv.constant0._ZN7cutlass13device_kernelIN5flash11enable_sm90INS1_16FlashAttnFwdSm90INS1_25CollectiveMainloopFwdSm90ILi2EN4cute5tupleIJNS5_1CILi1EEES8_S8_EEENS6_IJNS7_ILi128EEESA_SA_EEELi128ENS_6half_tEfNS_4arch4Sm90ELb0ELb1ELb1ELb1ELb1ELb1ELb0ELb1ELb1ELb1ELb0ELb0EEENS1_21CollectiveEpilogueFwdISB_S9_SC_SE_Li256ELb1ELb1ELb0ELb0EEENS1_36VarlenDynamicPersistentTileSchedulerILi128ELi128ELi256ELi128ELb0ELb1ELb1ELb1ELb0ELb1EEEEEEEEEvNT_6ParamsE:
	.zero		3328


//--------------------- .nv.constant0._ZN7cutlass13device_kernelIN5flash11enable_sm90INS1_16FlashAttnFwdSm90INS1_25CollectiveMainloopFwdSm90ILi2EN4cute5tupleIJNS5_1CILi1EEES8_S8_EEENS6_IJNS7_ILi128EEESA_SA_EEELi128ENS_6half_tEfNS_4arch4Sm90ELb1ELb0ELb1ELb0ELb1ELb0ELb0ELb1ELb1ELb1ELb0ELb0EEENS1_21CollectiveEpilogueFwdISB_S9_SC_SE_Li256ELb0ELb1ELb0ELb0EEENS1_30DynamicPersistentTileSchedulerILi256ELi128ELb0ELb1ELb1EEEEEEEEEvNT_6ParamsE --------------------------
	.section	.nv.constant0._ZN7cutlass13device_kernelIN5flash11enable_sm90INS1_16FlashAttnFwdSm90INS1_25CollectiveMainloopFwdSm90ILi2EN4cute5tupleIJNS5_1CILi1EEES8_S8_EEENS6_IJNS7_ILi128EEESA_SA_EEELi128ENS_6half_tEfNS_4arch4Sm90ELb1ELb0ELb1ELb0ELb1ELb0ELb0ELb1ELb1ELb1ELb0ELb0EEENS1_21CollectiveEpilogueFwdISB_S9_SC_SE_Li256ELb0ELb1ELb0ELb0EEENS1_30DynamicPersistentTileSchedulerILi256ELi128ELb0ELb1ELb1EEEEEEEEEvNT_6ParamsE,"a",@progbits
	.sectionflags	@""
	.align	4
.nv.constant0._ZN7cutlass13device_kernelIN5flash11enable_sm90INS1_16FlashAttnFwdSm90INS1_25CollectiveMainloopFwdSm90ILi2EN4cute5tupleIJNS5_1CILi1EEES8_S8_EEENS6_IJNS7_ILi128EEESA_SA_EEELi128ENS_6half_tEfNS_4arch4Sm90ELb1ELb0ELb1ELb0ELb1ELb0ELb0ELb1ELb1ELb1ELb0ELb0EEENS1_21CollectiveEpilogueFwdISB_S9_SC_SE_Li256ELb0ELb1ELb0ELb0EEENS1_30DynamicPersistentTileSchedulerILi256ELi128ELb0ELb1ELb1EEEEEEEEEvNT_6ParamsE:
	.zero		3328


//--------------------- .nv.constant0._ZN7cutlass13device_kernelIN5flash11enable_sm90INS1_16FlashAttnFwdSm90INS1_25CollectiveMainloopFwdSm90ILi2EN4cute5tupleIJNS5_1CILi1EEES8_S8_EEENS6_IJNS7_ILi128EEESA_SA_EEELi128ENS_6half_tEfNS_4arch4Sm90ELb1ELb0ELb1ELb1ELb1ELb0ELb0ELb1ELb1ELb1ELb0ELb0EEENS1_21CollectiveEpilogueFwdISB_S9_SC_SE_Li256ELb1ELb1ELb0ELb0EEENS1_36VarlenDynamicPersistentTileSchedulerILi128ELi128ELi256ELi128ELb0ELb1ELb1ELb1ELb1ELb1EEEEEEEEEvNT_6ParamsE --------------------------
	.section	.nv.constant0._ZN7cutlass13device_kernelIN5flash11enable_sm90INS1_16FlashAttnFwdSm90INS1_25CollectiveMainloopFwdSm90ILi2EN4cute5tupleIJNS5_1CILi1EEES8_S8_EEENS6_IJNS7_ILi128EEESA_SA_EEELi128ENS_6half_tEfNS_4arch4Sm90ELb1ELb0ELb1ELb1ELb1ELb0ELb0ELb1ELb1ELb1ELb0ELb0EEENS1_21CollectiveEpilogueFwdISB_S9_SC_SE_Li256ELb1ELb1ELb0ELb0EEENS1_36VarlenDynamicPersistentTileSchedulerILi128ELi128ELi256ELi128ELb0ELb1ELb1ELb1ELb1ELb1EEEEEEEEEvNT_6ParamsE,"a",@progbits
	.sectionflags	@""
	.align	4
.nv.constant0._ZN7cutlass13device_kernelIN5flash11enable_sm90INS1_16FlashAttnFwdSm90INS1_25CollectiveMainloopFwdSm90ILi2EN4cute5tupleIJNS5_1CILi1EEES8_S8_EEENS6_IJNS7_ILi128EEESA_SA_EEELi128ENS_6half_tEfNS_4arch4Sm90ELb1ELb0ELb1ELb1ELb1ELb0ELb0ELb1ELb1ELb1ELb0ELb0EEENS1_21CollectiveEpilogueFwdISB_S9_SC_SE_Li256ELb1ELb1ELb0ELb0EEENS1_36VarlenDynamicPersistentTileSchedulerILi128ELi128ELi256ELi128ELb0ELb1ELb1ELb1ELb1ELb1EEEEEEEEEvNT_6ParamsE:
	.zero		3328


//--------------------- .nv.constant0._ZN7cutlass13device_kernelIN5flash11enable_sm90INS1_16FlashAttnFwdSm90INS1_25CollectiveMainloopFwdSm90ILi2EN4cute5tupleIJNS5_1CILi1EEES8_S8_EEENS6_IJNS7_ILi128EEESA_SA_EEELi128ENS_6half_tEfNS_4arch4Sm90ELb1ELb0ELb1ELb1ELb1ELb1ELb0ELb1ELb1ELb1ELb0ELb0EEENS1_21CollectiveEpilogueFwdISB_S9_SC_SE_Li256ELb1ELb1ELb0ELb0EEENS1_36VarlenDynamicPersistentTileSchedulerILi128ELi128ELi256ELi128ELb0ELb1ELb1ELb1ELb1ELb1EEEEEEEEEvNT_6ParamsE --------------------------
	.section	.nv.constant0._ZN7cutlass13device_kernelIN5flash11enable_sm90INS1_16FlashAttnFwdSm90INS1_25CollectiveMainloopFwdSm90ILi2EN4cute5tupleIJNS5_1CILi1EEES8_S8_EEENS6_IJNS7_ILi128EEESA_SA_EEELi128ENS_6half_tEfNS_4arch4Sm90ELb1ELb0ELb1ELb1ELb1ELb1ELb0ELb1ELb1ELb1ELb0ELb0EEENS1_21CollectiveEpilogueFwdISB_S9_SC_SE_Li256ELb1ELb1ELb0ELb0EEENS1_36VarlenDynamicPersistentTileSchedulerILi128ELi128ELi256ELi128ELb0ELb1ELb1ELb1ELb1ELb1EEEEEEEEEvNT_6ParamsE,"a",@progbits
	.sectionflags	@""
	.align	4
.nv.constant0._ZN7cutlass13device_kernelIN5flash11enable_sm90INS1_16FlashAttnFwdSm90INS1_25CollectiveMainloopFwdSm90ILi2EN4cute5tupleIJNS5_1CILi1EEES8_S8_EEENS6_IJNS7_ILi128EEESA_SA_EEELi128ENS_6half_tEfNS_4arch4Sm90ELb1ELb0ELb1ELb1ELb1ELb1ELb0ELb1ELb1ELb1ELb0ELb0EEENS1_21CollectiveEpilogueFwdISB_S9_SC_SE_Li256ELb1ELb1ELb0ELb0EEENS1_36VarlenDynamicPersistentTileSchedulerILi128ELi128ELi256ELi128ELb0ELb1ELb1ELb1ELb1ELb1EEEEEEEEEvNT_6ParamsE:
	.zero		3328


//--------------------- .nv.constant0._ZN7cutlass13device_kernelIN5flash11enable_sm90INS1_16FlashAttnFwdSm90INS1_25CollectiveMainloopFwdSm90ILi2EN4cute5tupleIJNS5_1CILi1EEES8_S8_EEENS6_IJNS7_ILi192EEENS7_ILi128EEENS7_ILi96EEEEEELi96ENS_6half_tEfNS_4arch4Sm90ELb0ELb0ELb1ELb0ELb1ELb0ELb0ELb0ELb1ELb1ELb0ELb0EEENS1_21CollectiveEpilogueFwdINS6_IJSA_SC_SB_EEES9_SE_SG_Li384ELb0ELb1ELb0ELb0EEENS1_29StaticPersistentTileSchedulerILb0EEEEEEEEEvNT_6ParamsE --------------------------
	.section	.nv.constant0._ZN7cutlass13device_kernelIN5flash11enable_sm90INS1_16FlashAttnFwdSm90INS1_25CollectiveMainloopFwdSm90ILi2EN4cute5tupleIJNS5_1CILi1EEES8_S8_EEENS6_IJNS7_ILi192EEENS7_ILi128EEENS7_ILi96EEEEEELi96ENS_6half_tEfNS_4arch4Sm90ELb0ELb0ELb1ELb0ELb1ELb0ELb0ELb0ELb1ELb1ELb0ELb0EEENS1_21CollectiveEpilogueFwdINS6_IJSA_SC_SB_EEES9_SE_SG_Li384ELb0ELb1ELb0ELb0EEENS1_29StaticPersistentTileSchedulerILb0EEEEEEEEEvNT_6ParamsE,"a",@progbits
	.sectionflags	@""
	.align	4
.nv.constant0._ZN7cutlass13device_kernelIN5flash11enable_sm90INS1_16FlashAttnFwdSm90INS1_25CollectiveMainloopFwdSm90ILi2EN4cute5tupleIJNS5_1CILi1EEES8_S8_EEENS6_IJNS7_ILi192EEENS7_ILi128EEENS7_ILi96EEEEEELi96ENS_6half_tEfNS_4arch4Sm90ELb0ELb0ELb1ELb0ELb1ELb0ELb0ELb0ELb1ELb1ELb0ELb0EEENS1_21CollectiveEpilogueFwdINS6_IJSA_SC_SB_EEES9_SE_SG_Li384ELb0ELb1ELb0ELb0EEENS1_29StaticPersistentTileSchedulerILb0EEEEEEEEEvNT_6ParamsE:
	.zero		3200


//--------------------- .nv.constant0._ZN7cutlass13device_kernelIN5flash11enable_sm90INS1_16FlashAttnFwdSm90INS1_25CollectiveMainloopFwdSm90ILi2EN4cute5tupleIJNS5_1CILi1EEES8_S8_EEENS6_IJNS7_ILi192EEENS7_ILi128EEENS7_ILi96EEEEEELi96ENS_6half_tEfNS_4arch4Sm90ELb0ELb0ELb1ELb1ELb1ELb0ELb0ELb0ELb1ELb1ELb0ELb0EEENS1_21CollectiveEpilogueFwdINS6_IJSA_SC_SB_EEES9_SE_SG_Li384ELb1ELb1ELb0ELb0EEENS1_36VarlenDynamicPersistentTileSchedulerILi192ELi128ELi384ELi128ELb0ELb1ELb1ELb0ELb1ELb1EEEEEEEEEvNT_6ParamsE --------------------------
	.section	.nv.constant0._ZN7cutlass13device_kernelIN5flash11enable_sm90INS1_16FlashAttnFwdSm90INS1_25CollectiveMainloopFwdSm90ILi2EN4cute5tupleIJNS5_1CILi1EEES8_S8_EEENS6_IJNS7_ILi192EEENS7_ILi128EEENS7_ILi96EEEEEELi96ENS_6half_tEfNS_4arch4Sm90ELb0ELb0ELb1ELb1ELb1ELb0ELb0ELb0ELb1ELb1ELb0ELb0EEENS1_21CollectiveEpilogueFwdINS6_IJSA_SC_SB_EEES9_SE_SG_Li384ELb1ELb1ELb0ELb0EEENS1_36VarlenDynamicPersistentTileSchedulerILi192ELi128ELi384ELi128ELb0ELb1ELb1ELb0ELb1ELb1EEEEEEEEEvNT_6ParamsE,"a",@progbits
	.sectionflags	@""
	.align	4
.nv.constant0._ZN7cutlass13device_kernelIN5flash11enable_sm90INS1_16FlashAttnFwdSm90INS1_25CollectiveMainloopFwdSm90ILi2EN4cute5tupleIJNS5_1CILi1EEES8_S8_EEENS6_IJNS7_ILi192EEENS7_ILi128EEENS7_ILi96EEEEEELi96ENS_6half_tEfNS_4arch4Sm90ELb0ELb0ELb1ELb1ELb1ELb0ELb0ELb0ELb1ELb1ELb0ELb0EEENS1_21CollectiveEpilogueFwdINS6_IJSA_SC_SB_EEES9_SE_SG_Li384ELb1ELb1ELb0ELb0EEENS1_36VarlenDynamicPersistentTileSchedulerILi192ELi128ELi384ELi128ELb0ELb1ELb1ELb0ELb1ELb1EEEEEEEEEvNT_6ParamsE:
	.zero		3328


//--------------------- .nv.constant0._ZN7cutlass13device_kernelIN5flash11enable_sm90INS1_16FlashAttnFwdSm90INS1_25CollectiveMainloopFwdSm90ILi2EN4cute5tupleIJNS5_1CILi1EEES8_S8_EEENS6_IJNS7_ILi192EEENS7_ILi128EEENS7_ILi96EEEEEELi96ENS_6half_tEfNS_4arch4Sm90ELb0ELb0ELb1ELb1ELb1ELb1ELb0ELb0ELb1ELb1ELb0ELb0EEENS1_21CollectiveEpilogueFwdINS6_IJSA_SC_SB_EEES9_SE_SG_Li384ELb1ELb1ELb0ELb0EEENS1_36VarlenDynamicPersistentTileSchedulerILi192ELi128ELi384ELi128ELb0ELb1ELb1ELb0ELb1ELb1EEEEEEEEEvNT_6ParamsE --------------------------
	.section	.nv.constant0._ZN7cutlass13device_kernelIN5flash11enable_sm90INS1_16FlashAttnFwdSm90INS1_25CollectiveMainloopFwdSm90ILi2EN4cute5tupleIJNS5_1CILi1EEES8_S8_EEENS6_IJNS7_ILi192EEENS7_ILi128EEENS7_ILi96EEEEEELi96ENS_6half_tEfNS_4arch4Sm90ELb0ELb0ELb1ELb1ELb1ELb1ELb0ELb0ELb1ELb1ELb0ELb0EEENS1_21CollectiveEpilogueFwdINS6_IJSA_SC_SB_EEES9_SE_SG_Li384ELb1ELb1ELb0ELb0EEENS1_36VarlenDynamicPersistentTileSchedulerILi192ELi128ELi384ELi128ELb0ELb1ELb1ELb0ELb1ELb1EEEEEEEEEvNT_6ParamsE,"a",@progbits
	.sectionflags	@""
	.align	4
.nv.constant0._ZN7cutlass13device_kernelIN5flash11enable_sm90INS1_16FlashAttnFwdSm90INS1_25CollectiveMainloopFwdSm90ILi2EN4cute5tupleIJNS5_1CILi1EEES8_S8_EEENS6_IJNS7_ILi192EEENS7_ILi128EEENS7_ILi96EEEEEELi96ENS_6half_tEfNS_4arch4Sm90ELb0ELb0ELb1ELb1ELb1ELb1ELb0ELb0ELb1ELb1ELb0ELb0EEENS1_21CollectiveEpilogueFwdINS6_IJSA_SC_SB_EEES9_SE_SG_Li384ELb1ELb1ELb0ELb0EEENS1_36VarlenDynamicPersistentTileSchedulerILi192ELi128ELi384ELi128ELb0ELb1ELb1ELb0ELb1ELb1EEEEEEEEEvNT_6ParamsE:
	.zero		3328


//--------------------- .nv.constant0._ZN7cutlass13device_kernelIN5flash11enable_sm90INS1_16FlashAttnFwdSm90INS1_25CollectiveMainloopFwdSm90ILi2EN4cute5tupleIJNS5_1CILi1EEES8_S8_EEENS6_IJNS7_ILi192EEENS7_ILi128EEENS7_ILi96EEEEEELi96ENS_6half_tEfNS_4arch4Sm90ELb0ELb1ELb1ELb0ELb1ELb0ELb0ELb0ELb1ELb1ELb0ELb0EEENS1_21CollectiveEpilogueFwdINS6_IJSA_SC_SB_EEES9_SE_SG_Li384ELb0ELb1ELb0ELb0EEENS1_30DynamicPersistentTileSchedulerILi384ELi128ELb0ELb1ELb1EEEEEEEEEvNT_6ParamsE --------------------------
	.section	.nv.constant0._ZN7cutlass13device_kernelIN5flash11enable_sm90INS1_16FlashAttnFwdSm90INS1_25CollectiveMainloopFwdSm90ILi2EN4cute5tupleIJNS5_1CILi1EEES8_S8_EEENS6_IJNS7_ILi192EEENS7_ILi128EEENS7_ILi96EEEEEELi96ENS_6half_tEfNS_4arch4Sm90ELb0ELb1ELb1ELb0ELb1ELb0ELb0ELb0ELb1ELb1ELb0ELb0EEENS1_21CollectiveEpilogueFwdINS6_IJSA_SC_SB_EEES9_SE_SG_Li384ELb0ELb1ELb0ELb0EEENS1_30DynamicPersistentTileSchedulerILi384ELi128ELb0ELb1ELb1EEEEEEEEEvNT_6ParamsE,"a",@progbits
	.sectionflags	@""
	.align	4
.nv.constant0._ZN7cutlass13device_kernelIN5flash11enable_sm90INS1_16FlashAttnFwdSm90INS1_25CollectiveMainloopFwdSm90ILi2EN4cute5tupleIJNS5_1CILi1EEES8_S8_EEENS6_IJNS7_ILi192EEENS7_ILi128EEENS7_ILi96EEEEEELi96ENS_6half_tEfNS_4arch4Sm90ELb0ELb1ELb1ELb0ELb1ELb0ELb0ELb0ELb1ELb1ELb0ELb0EEENS1_21CollectiveEpilogueFwdINS6_IJSA_SC_SB_EEES9_SE_SG_Li384ELb0ELb1ELb0ELb0EEENS1_30DynamicPersistentTileSchedulerILi384ELi128ELb0ELb1ELb1EEEEEEEEEvNT_6ParamsE:
	.zero		3328


//--------------------- .nv.constant0._ZN7cutlass13device_kernelIN5flash11enable_sm90INS1_16FlashAttnFwdSm90INS1_25CollectiveMainloopFwdSm90ILi2EN4cute5tupleIJNS5_1CILi1EEES8_S8_EEENS6_IJNS7_ILi192EEENS7_ILi128EEENS7_ILi96EEEEEELi96ENS_6half_tEfNS_4arch4Sm90ELb0ELb1ELb1ELb1ELb1ELb0ELb0ELb0ELb1ELb1ELb0ELb0EEENS1_21CollectiveEpilogueFwdINS6_IJSA_SC_SB_EEES9_SE_SG_Li384ELb1ELb1ELb0ELb0EEENS1_36VarlenDynamicPersistentTileSchedulerILi192ELi128ELi384ELi128ELb0ELb1ELb1ELb1ELb0ELb1EEEEEEEEEvNT_6ParamsE --------------------------
	.section	.nv.constant0._ZN7cutlass13device_kernelIN5flash11enable_sm90INS1_16FlashAttnFwdSm90INS1_25CollectiveMainloopFwdSm90ILi2EN4cute5tupleIJNS5_1CILi1EEES8_S8_EEENS6_IJNS7_ILi192EEENS7_ILi128EEENS7_ILi96EEEEEELi96ENS_6half_tEfNS_4arch4Sm90ELb0ELb1ELb1ELb1ELb1ELb0ELb0ELb0ELb1ELb1ELb0ELb0EEENS1_21CollectiveEpilogueFwdINS6_IJSA_SC_SB_EEES9_SE_SG_Li384ELb1ELb1ELb0ELb0EEENS1_36VarlenDynamicPersistentTileSchedulerILi192ELi128ELi384ELi128ELb0ELb1ELb1ELb1ELb0ELb1EEEEEEEEEvNT_6ParamsE,"a",@progbits
	.sectionflags	@""
	.align	4
.nv.constant0._ZN7cutlass13device_kernelIN5flash11enable_sm90INS1_16FlashAttnFwdSm90INS1_25CollectiveMainloopFwdSm90ILi2EN4cute5tupleIJNS5_1CILi1EEES8_S8_EEENS6_IJNS7_ILi192EEENS7_ILi128EEENS7_ILi96EEEEEELi96ENS_6half_tEfNS_4arch4Sm90ELb0ELb1ELb1ELb1ELb1ELb0ELb0ELb0ELb1ELb1ELb0ELb0EEENS1_21CollectiveEpilogueFwdINS6_IJSA_SC_SB_EEES9_SE_SG_Li384ELb1ELb1ELb0ELb0EEENS1_36VarlenDynamicPersistentTileSchedulerILi192ELi128ELi384ELi128ELb0ELb1ELb1ELb1ELb0ELb1EEEEEEEEEvNT_6ParamsE:
	.zero		3328


//--------------------- .nv.constant0._ZN7cutlass13device_kernelIN5flash11enable_sm90INS1_16FlashAttnFwdSm90INS1_25CollectiveMainloopFwdSm90ILi2EN4cute5tupleIJNS5_1CILi1EEES8_S8_EEENS6_IJNS7_ILi192EEENS7_ILi128EEENS7_ILi96EEEEEELi96ENS_6half_tEfNS_4arch4Sm90ELb0ELb1ELb1ELb1ELb1ELb1ELb0ELb0ELb1ELb1ELb0ELb0EEENS1_21CollectiveEpilogueFwdINS6_IJSA_SC_SB_EEES9_SE_SG_Li384ELb1ELb1ELb0ELb0EEENS1_36VarlenDynamicPersistentTileSchedulerILi192ELi128ELi384ELi128ELb0ELb1ELb1ELb1ELb0ELb1EEEEEEEEEvNT_6ParamsE --------------------------
	.section	.nv.constant0._ZN7cutlass13device_kernelIN5flash11enable_sm90INS1_16FlashAttnFwdSm90INS1_25CollectiveMainloopFwdSm90ILi2EN4cute5tupleIJNS5_1CILi1EEES8_S8_EEENS6_IJNS7_ILi192EEENS7_ILi128EEENS7_ILi96EEEEEELi96ENS_6half_tEfNS_4arch4Sm90ELb0ELb1ELb1ELb1ELb1ELb1ELb0ELb0ELb1ELb1ELb0ELb0EEENS1_21CollectiveEpilogueFwdINS6_IJSA_SC_SB_EEES9_SE_SG_Li384ELb1ELb1ELb0ELb0EEENS1_36VarlenDynamicPersistentTileSchedulerILi192ELi128ELi384ELi128ELb0ELb1ELb1ELb1ELb0ELb1EEEEEEEEEvNT_6ParamsE,"a",@progbits
	.sectionflags	@""
	.align	4
.nv.constant0._ZN7cutlass13device_kernelIN5flash11enable_sm90INS1_16FlashAttnFwdSm90INS1_25CollectiveMainloopFwdSm90ILi2EN4cute5tupleIJNS5_1CILi1EEES8_S8_EEENS6_IJNS7_ILi192EEENS7_ILi128EEENS7_ILi96EEEEEELi96ENS_6half_tEfNS_4arch4Sm90ELb0ELb1ELb1ELb1ELb1ELb1ELb0ELb0ELb1ELb1ELb0ELb0EEENS1_21CollectiveEpilogueFwdINS6_IJSA_SC_SB_EEES9_SE_SG_Li384ELb1ELb1ELb0ELb0EEENS1_36VarlenDynamicPersistentTileSchedulerILi192ELi128ELi384ELi128ELb0ELb1ELb1ELb1ELb0ELb1EEEEEEEEEvNT_6ParamsE:
	.zero		3328


//--------------------- .nv.constant0._ZN7cutlass13device_kernelIN5flash11enable_sm90INS1_16FlashAttnFwdSm90INS1_25CollectiveMainloopFwdSm90ILi2EN4cute5tupleIJNS5_1CILi1EEES8_S8_EEENS6_IJNS7_ILi192EEENS7_ILi128EEENS7_ILi96EEEEEELi96ENS_6half_tEfNS_4arch4Sm90ELb1ELb0ELb1ELb0ELb1ELb0ELb0ELb0ELb1ELb1ELb0ELb0EEENS1_21CollectiveEpilogueFwdINS6_IJSA_SC_SB_EEES9_SE_SG_Li384ELb0ELb1ELb0ELb0EEENS1_30DynamicPersistentTileSchedulerILi384ELi128ELb0ELb1ELb1EEEEEEEEEvNT_6ParamsE --------------------------
	.section	.nv.constant0._ZN7cutlass13device_kernelIN5flash11enable_sm90INS1_16FlashAttnFwdSm90INS1_25CollectiveMainloopFwdSm90ILi2EN4cute5tupleIJNS5_1CILi1EEES8_S8_EEENS6_IJNS7_ILi192EEENS7_ILi128EEENS7_ILi96EEEEEELi96ENS_6half_tEfNS_4arch4Sm90ELb1ELb0ELb1ELb0ELb1ELb0ELb0ELb0ELb1ELb1ELb0ELb0EEENS1_21CollectiveEpilogueFwdINS6_IJSA_SC_SB_EEES9_SE_SG_Li384ELb0ELb1ELb0ELb0EEENS1_30DynamicPersistentTileSchedulerILi384ELi128ELb0ELb1ELb1EEEEEEEEEvNT_6ParamsE,"a",@progbits
	.sectionflags	@""
	.align	4
.nv.constant0._ZN7cutlass13device_kernelIN5flash11enable_sm90INS1_16FlashAttnFwdSm90INS1_25CollectiveMainloopFwdSm90ILi2EN4cute5tupleIJNS5_1CILi1EEES8_S8_EEENS6_IJNS7_ILi192EEENS7_ILi128EEENS7_ILi96EEEEEELi96ENS_6half_tEfNS_4arch4Sm90ELb1ELb0ELb1ELb0ELb1ELb0ELb0ELb0ELb1ELb1ELb0ELb0EEENS1_21CollectiveEpilogueFwdINS6_IJSA_SC_SB_EEES9_SE_SG_Li384ELb0ELb1ELb0ELb0EEENS1_30DynamicPersistentTileSchedulerILi384ELi128ELb0ELb1ELb1EEEEEEEEEvNT_6ParamsE:
	.zero		3328


//--------------------- .nv.constant0._ZN7cutlass13device_kernelIN5flash11enable_sm90INS1_16FlashAttnFwdSm90INS1_25CollectiveMainloopFwdSm90ILi2EN4cute5tupleIJNS5_1CILi1EEES8_S8_EEENS6_IJNS7_ILi192EEENS7_ILi128EEENS7_ILi96EEEEEELi96ENS_6half_tEfNS_4arch4Sm90ELb1ELb0ELb1ELb1ELb1ELb0ELb0ELb0ELb1ELb1ELb0ELb0EEENS1_21CollectiveEpilogueFwdINS6_IJSA_SC_SB_EEES9_SE_SG_Li384ELb1ELb1ELb0ELb0EEENS1_36VarlenDynamicPersistentTileSchedulerILi192ELi128ELi384ELi128ELb0ELb1ELb1ELb1ELb1ELb1EEEEEEEEEvNT_6ParamsE --------------------------
	.section	.nv.constant0._ZN7cutlass13device_kernelIN5flash11enable_sm90INS1_16FlashAttnFwdSm90INS1_25CollectiveMainloopFwdSm90ILi2EN4cute5tupleIJNS5_1CILi1EEES8_S8_EEENS6_IJNS7_ILi192EEENS7_ILi128EEENS7_ILi96EEEEEELi96ENS_6half_tEfNS_4arch4Sm90ELb1ELb0ELb1ELb1ELb1ELb0ELb0ELb0ELb1ELb1ELb0ELb0EEENS1_21CollectiveEpilogueFwdINS6_IJSA_SC_SB_EEES9_SE_SG_Li384ELb1ELb1ELb0ELb0EEENS1_36VarlenDynamicPersistentTileSchedulerILi192ELi128ELi384ELi128ELb0ELb1ELb1ELb1ELb1ELb1EEEEEEEEEvNT_6ParamsE,"a",@progbits
	.sectionflags	@""
	.align	4
.nv.constant0._ZN7cutlass13device_kernelIN5flash11enable_sm90INS1_16FlashAttnFwdSm90INS1_25CollectiveMainloopFwdSm90ILi2EN4cute5tupleIJNS5_1CILi1EEES8_S8_EEENS6_IJNS7_ILi192EEENS7_ILi128EEENS7_ILi96EEEEEELi96ENS_6half_tEfNS_4arch4Sm90ELb1ELb0ELb1ELb1ELb1ELb0ELb0ELb0ELb1ELb1ELb0ELb0EEENS1_21CollectiveEpilogueFwdINS6_IJSA_SC_SB_EEES9_SE_SG_Li384ELb1ELb1ELb0ELb0EEENS1_36VarlenDynamicPersistentTileSchedulerILi192ELi128ELi384ELi128ELb0ELb1ELb1ELb1ELb1ELb1EEEEEEEEEvNT_6ParamsE:
	.zero		3328


//--------------------- .nv.constant0._ZN7cutlass13device_kernelIN5flash11enable_sm90INS1_16FlashAttnFwdSm90INS1_25CollectiveMainloopFwdSm90ILi2EN4cute5tupleIJNS5_1CILi1EEES8_S8_EEENS6_IJNS7_ILi192EEENS7_ILi128EEENS7_ILi96EEEEEELi96ENS_6half_tEfNS_4arch4Sm90ELb1ELb0ELb1ELb1ELb1ELb1ELb0ELb0ELb1ELb1ELb0ELb0EEENS1_21CollectiveEpilogueFwdINS6_IJSA_SC_SB_EEES9_SE_SG_Li384ELb1ELb1ELb0ELb0EEENS1_36VarlenDynamicPersistentTileSchedulerILi192ELi128ELi384ELi128ELb0ELb1ELb1ELb1ELb1ELb1EEEEEEEEEvNT_6ParamsE --------------------------
	.section	.nv.constant0._ZN7cutlass13device_kernelIN5flash11enable_sm90INS1_16FlashAttnFwdSm90INS1_25CollectiveMainloopFwdSm90ILi2EN4cute5tupleIJNS5_1CILi1EEES8_S8_EEENS6_IJNS7_ILi192EEENS7_ILi128EEENS7_ILi96EEEEEELi96ENS_6half_tEfNS_4arch4Sm90ELb1ELb0ELb1ELb1ELb1ELb1ELb0ELb0ELb1ELb1ELb0ELb0EEENS1_21CollectiveEpilogueFwdINS6_IJSA_SC_SB_EEES9_SE_SG_Li384ELb1ELb1ELb0ELb0EEENS1_36VarlenDynamicPersistentTileSchedulerILi192ELi128ELi384ELi128ELb0ELb1ELb1ELb1ELb1ELb1EEEEEEEEEvNT_6ParamsE,"a",@progbits
	.sectionflags	@""
	.align	4
.nv.constant0._ZN7cutlass13device_kernelIN5flash11enable_sm90INS1_16FlashAttnFwdSm90INS1_25CollectiveMainloopFwdSm90ILi2EN4cute5tupleIJNS5_1CILi1EEES8_S8_EEENS6_IJNS7_ILi192EEENS7_ILi128EEENS7_ILi96EEEEEELi96ENS_6half_tEfNS_4arch4Sm90ELb1ELb0ELb1ELb1ELb1ELb1ELb0ELb0ELb1ELb1ELb0ELb0EEENS1_21CollectiveEpilogueFwdINS6_IJSA_SC_SB_EEES9_SE_SG_Li384ELb1ELb1ELb0ELb0EEENS1_36VarlenDynamicPersistentTileSchedulerILi192ELi128ELi384ELi128ELb0ELb1ELb1ELb1ELb1ELb1EEEEEEEEEvNT_6ParamsE:
	.zero		3328


//--------------------- .nv.constant0._ZN7cutlass13device_kernelIN5flash11enable_sm90INS1_16FlashAttnFwdSm90INS1_25CollectiveMainloopFwdSm90ILi2EN4cute5tupleIJNS5_1CILi1EEES8_S8_EEENS6_IJNS7_ILi192EEENS7_ILi128EEENS7_ILi64EEEEEELi64ENS_6half_tEfNS_4arch4Sm90ELb0ELb0ELb1ELb0ELb1ELb0ELb0ELb1ELb1ELb1ELb0ELb0EEENS1_21CollectiveEpilogueFwdINS6_IJSA_SC_SB_EEES9_SE_SG_Li384ELb0ELb1ELb0ELb0EEENS1_29StaticPersistentTileSchedulerILb0EEEEEEEEEvNT_6ParamsE --------------------------
	.section	.nv.constant0._ZN7cutlass13device_kernelIN5flash11enable_sm90INS1_16FlashAttnFwdSm90INS1_25CollectiveMainloopFwdSm90ILi2EN4cute5tupleIJNS5_1CILi1EEES8_S8_EEENS6_IJNS7_ILi192EEENS7_ILi128EEENS7_ILi64EEEEEELi64ENS_6half_tEfNS_4arch4Sm90ELb0ELb0ELb1ELb0ELb1ELb0ELb0ELb1ELb1ELb1ELb0ELb0EEENS1_21CollectiveEpilogueFwdINS6_IJSA_SC_SB_EEES9_SE_SG_Li384ELb0ELb1ELb0ELb0EEENS1_29StaticPersistentTileSchedulerILb0EEEEEEEEEvNT_6ParamsE,"a",@progbits
	.sectionflags	@""
	.align	4
.nv.constant0._ZN7cutlass13device_kernelIN5flash11enable_sm90INS1_16FlashAttnFwdSm90INS1_25CollectiveMainloopFwdSm90ILi2EN4cute5tupleIJNS5_1CILi1EEES8_S8_EEENS6_IJNS7_ILi192EEENS7_ILi128EEENS7_ILi64EEEEEELi64ENS_6half_tEfNS_4arch4Sm90ELb0ELb0ELb1ELb0ELb1ELb0ELb0ELb1ELb1ELb1ELb0ELb0EEENS1_21CollectiveEpilogueFwdINS6_IJSA_SC_SB_EEES9_SE_SG_Li384ELb0ELb1ELb0ELb0EEENS1_29StaticPersistentTileSchedulerILb0EEEEEEEEEvNT_6ParamsE:
	.zero		3200


//--------------------- .nv.constant0._ZN7cutlass13device_kernelIN5flash11enable_sm90INS1_16FlashAttnFwdSm90INS1_25CollectiveMainloopFwdSm90ILi2EN4cute5tupleIJNS5_1CILi1EEES8_S8_EEENS6_IJNS7_ILi192EEENS7_ILi128EEENS7_ILi64EEEEEELi64ENS_6half_tEfNS_4arch4Sm90ELb0ELb0ELb1ELb1ELb1ELb0ELb0ELb1ELb1ELb1ELb0ELb0EEENS1_21CollectiveEpilogueFwdINS6_IJSA_SC_SB_EEES9_SE_SG_Li384ELb1ELb1ELb0ELb0EEENS1_36VarlenDynamicPersistentTileSchedulerILi192ELi128ELi384ELi128ELb0ELb1ELb1ELb0ELb1ELb1EEEEEEEEEvNT_6ParamsE --------------------------
	.section	.nv.constant0._ZN7cutlass13device_kernelIN5flash11enable_sm90INS1_16FlashAttnFwdSm90INS1_25CollectiveMainloopFwdSm90ILi2EN4cute5tupleIJNS5_1CILi1EEES8_S8_EEENS6_IJNS7_ILi192EEENS7_ILi128EEENS7_ILi64EEEEEELi64ENS_6half_tEfNS_4arch4Sm90ELb0ELb0ELb1ELb1ELb1ELb0ELb0ELb1ELb1ELb1ELb0ELb0EEENS1_21CollectiveEpilogueFwdINS6_IJSA_SC_SB_EEES9_SE_SG_Li384ELb1ELb1ELb0ELb0EEENS1_36VarlenDynamicPersistentTileSchedulerILi192ELi128ELi384ELi128ELb0ELb1ELb1ELb0ELb1ELb1EEEEEEEEEvNT_6ParamsE,"a",@progbits
	.sectionflags	@""
	.align	4
.nv.constant0._ZN7cutlass13device_kernelIN5flash11enable_sm90INS1_16FlashAttnFwdSm90INS1_25CollectiveMainloopFwdSm90ILi2EN4cute5tupleIJNS5_1CILi1EEES8_S8_EEENS6_IJNS7_ILi192EEENS7_ILi128EEENS7_ILi64EEEEEELi64ENS_6half_tEfNS_4arch4Sm90ELb0ELb0ELb1ELb1ELb1ELb0ELb0ELb1ELb1ELb1ELb0ELb0EEENS1_21CollectiveEpilogueFwdINS6_IJSA_SC_SB_EEES9_SE_SG_Li384ELb1ELb1ELb0ELb0EEENS1_36VarlenDynamicPersistentTileSchedulerILi192ELi128ELi384ELi128ELb0ELb1ELb1ELb0ELb1ELb1EEEEEEEEEvNT_6ParamsE:
	.zero		3328


//--------------------- .nv.constant0._ZN7cutlass13device_kernelIN5flash11enable_sm90INS1_16FlashAttnFwdSm90INS1_25CollectiveMainloopFwdSm90ILi2EN4cute5tupleIJNS5_1CILi1EEES8_S8_EEENS6_IJNS7_ILi192EEENS7_ILi128EEENS7_ILi64EEEEEELi64ENS_6half_tEfNS_4arch4Sm90ELb0ELb0ELb1ELb1ELb1ELb1ELb0ELb1ELb1ELb1ELb0ELb0EEENS1_21CollectiveEpilogueFwdINS6_IJSA_SC_SB_EEES9_SE_SG_Li384ELb1ELb1ELb0ELb0EEENS1_36VarlenDynamicPersistentTileSchedulerILi192ELi128ELi384ELi128ELb0ELb1ELb1ELb0ELb1ELb1EEEEEEEEEvNT_6ParamsE --------------------------
	.section	.nv.constant0._ZN7cutlass13device_kernelIN5flash11enable_sm90INS1_16FlashAttnFwdSm90INS1_25CollectiveMainloopFwdSm90ILi2EN4cute5tupleIJNS5_1CILi1EEES8_S8_EEENS6_IJNS7_ILi192EEENS7_ILi128EEENS7_ILi64EEEEEELi64ENS_6half_tEfNS_4arch4Sm90ELb0ELb0ELb1ELb1ELb1ELb1ELb0ELb1ELb1ELb1ELb0ELb0EEENS1_21CollectiveEpilogueFwdINS6_IJSA_SC_SB_EEES9_SE_SG_Li384ELb1ELb1ELb0ELb0EEENS1_36VarlenDynamicPersistentTileSchedulerILi192ELi128ELi384ELi128ELb0ELb1ELb1ELb0ELb1ELb1EEEEEEEEEvNT_6ParamsE,"a",@progbits
	.sectionflags	@""
	.align	4
.nv.constant0._ZN7cutlass13device_kernelIN5flash11enable_sm90INS1_16FlashAttnFwdSm90INS1_25CollectiveMainloopFwdSm90ILi2EN4cute5tupleIJNS5_1CILi1EEES8_S8_EEENS6_IJNS7_ILi192EEENS7_ILi128EEENS7_ILi64EEEEEELi64ENS_6half_tEfNS_4arch4Sm90ELb0ELb0ELb1ELb1ELb1ELb1ELb0ELb1ELb1ELb1ELb0ELb0EEENS1_21CollectiveEpilogueFwdINS6_IJSA_SC_SB_EEES9_SE_SG_Li384ELb1ELb1ELb0ELb0EEENS1_36VarlenDynamicPersistentTileSchedulerILi192ELi128ELi384ELi128ELb0ELb1ELb1ELb0ELb1ELb1EEEEEEEEEvNT_6ParamsE:
	.zero		3328


//--------------------- .nv.constant0._ZN7cutlass13device_kernelIN5flash11enable_sm90INS1_16FlashAttnFwdSm90INS1_25CollectiveMainloopFwdSm90ILi2EN4cute5tupleIJNS5_1CILi1EEES8_S8_EEENS6_IJNS7_ILi192EEENS7_ILi128EEENS7_ILi64EEEEEELi64ENS_6half_tEfNS_4arch4Sm90ELb0ELb1ELb1ELb0ELb1ELb0ELb0ELb1ELb1ELb1ELb0ELb0EEENS1_21CollectiveEpilogueFwdINS6_IJSA_SC_SB_EEES9_SE_SG_Li384ELb0ELb1ELb0ELb0EEENS1_30DynamicPersistentTileSchedulerILi384ELi128ELb0ELb1ELb1EEEEEEEEEvNT_6ParamsE --------------------------
	.section	.nv.constant0._ZN7cutlass13device_kernelIN5flash11enable_sm90INS1_16FlashAttnFwdSm90INS1_25CollectiveMainloopFwdSm90ILi2EN4cute5tupleIJNS5_1CILi1EEES8_S8_EEENS6_IJNS7_ILi192EEENS7_ILi128EEENS7_ILi64EEEEEELi64ENS_6half_tEfNS_4arch4Sm90ELb0ELb1ELb1ELb0ELb1ELb0ELb0ELb1ELb1ELb1ELb0ELb0EEENS1_21CollectiveEpilogueFwdINS6_IJSA_SC_SB_EEES9_SE_SG_Li384ELb0ELb1ELb0ELb0EEENS1_30DynamicPersistentTileSchedulerILi384ELi128ELb0ELb1ELb1EEEEEEEEEvNT_6ParamsE,"a",@progbits
	.sectionflags	@""
	.align	4
.nv.constant0._ZN7cutlass13device_kernelIN5flash11enable_sm90INS1_16FlashAttnFwdSm90INS1_25CollectiveMainloopFwdSm90ILi2EN4cute5tupleIJNS5_1CILi1EEES8_S8_EEENS6_IJNS7_ILi192EEENS7_ILi128EEENS7_ILi64EEEEEELi64ENS_6half_tEfNS_4arch4Sm90ELb0ELb1ELb1ELb0ELb1ELb0ELb0ELb1ELb1ELb1ELb0ELb0EEENS1_21CollectiveEpilogueFwdINS6_IJSA_SC_SB_EEES9_SE_SG_Li384ELb0ELb1ELb0ELb0EEENS1_30DynamicPersistentTileSchedulerILi384ELi128ELb0ELb1ELb1EEEEEEEEEvNT_6ParamsE:
	.zero		3328


//--------------------- .nv.constant0._ZN7cutlass13device_kernelIN5flash11enable_sm90INS1_16FlashAttnFwdSm90INS1_25CollectiveMainloopFwdSm90ILi2EN4cute5tupleIJNS5_1CILi1EEES8_S8_EEENS6_IJNS7_ILi192EEENS7_ILi128EEENS7_ILi64EEEEEELi64ENS_6half_tEfNS_4arch4Sm90ELb0ELb1ELb1ELb1ELb1ELb0ELb0ELb1ELb1ELb1ELb0ELb0EEENS1_21CollectiveEpilogueFwdINS6_IJSA_SC_SB_EEES9_SE_SG_Li384ELb1ELb1ELb0ELb0EEENS1_36VarlenDynamicPersistentTileSchedulerILi192ELi128ELi384ELi128ELb0ELb1ELb1ELb1ELb0ELb1EEEEEEEEEvNT_6ParamsE --------------------------
	.section	.nv.constant0._ZN7cutlass13device_kernelIN5flash11enable_sm90INS1_16FlashAttnFwdSm90INS1_25CollectiveMainloopFwdSm90ILi2EN4cute5tupleIJNS5_1CILi1EEES8_S8_EEENS6_IJNS7_ILi192EEENS7_ILi128EEENS7_ILi64EEEEEELi64ENS_6half_tEfNS_4arch4Sm90ELb0ELb1ELb1ELb1ELb1ELb0ELb0ELb1ELb1ELb1ELb0ELb0EEENS1_21CollectiveEpilogueFwdINS6_IJSA_SC_SB_EEES9_SE_SG_Li384ELb1ELb1ELb0ELb0EEENS1_36VarlenDynamicPersistentTileSchedulerILi192ELi128ELi384ELi128ELb0ELb1ELb1ELb1ELb0ELb1EEEEEEEEEvNT_6ParamsE,"a",@progbits
	.sectionflags	@""
	.align	4
.nv.constant0._ZN7cutlass13device_kernelIN5flash11enable_sm90INS1_16FlashAttnFwdSm90INS1_25CollectiveMainloopFwdSm90ILi2EN4cute5tupleIJNS5_1CILi1EEES8_S8_EEENS6_IJNS7_ILi192EEENS7_ILi128EEENS7_ILi64EEEEEELi64ENS_6half_tEfNS_4arch4Sm90ELb0ELb1ELb1ELb1ELb1ELb0ELb0ELb1ELb1ELb1ELb0ELb0EEENS1_21CollectiveEpilogueFwdINS6_IJSA_SC_SB_EEES9_SE_SG_Li384ELb1ELb1ELb0ELb0EEENS1_36VarlenDynamicPersistentTileSchedulerILi192ELi128ELi384ELi128ELb0ELb1ELb1ELb1ELb0ELb1EEEEEEEEEvNT_6ParamsE:
	.zero		3328


//--------------------- .nv.constant0._ZN7cutlass13device_kernelIN5flash11enable_sm90INS1_16FlashAttnFwdSm90INS1_25CollectiveMainloopFwdSm90ILi2EN4cute5tupleIJNS5_1CILi1EEES8_S8_EEENS6_IJNS7_ILi192EEENS7_ILi128EEENS7_ILi64EEEEEELi64ENS_6half_tEfNS_4arch4Sm90ELb0ELb1ELb1ELb1ELb1ELb1ELb0ELb1ELb1ELb1ELb0ELb0EEENS1_21CollectiveEpilogueFwdINS6_IJSA_SC_SB_EEES9_SE_SG_Li384ELb1ELb1ELb0ELb0EEENS1_36VarlenDynamicPersistentTileSchedulerILi192ELi128ELi384ELi128ELb0ELb1ELb1ELb1ELb0ELb1EEEEEEEEEvNT_6ParamsE --------------------------
	.section	.nv.constant0._ZN7cutlass13device_kernelIN5flash11enable_sm90INS1_16FlashAttnFwdSm90INS1_25CollectiveMainloopFwdSm90ILi2EN4cute5tupleIJNS5_1CILi1EEES8_S8_EEENS6_IJNS7_ILi192EEENS7_ILi128EEENS7_ILi64EEEEEELi64ENS_6half_tEfNS_4arch4Sm90ELb0ELb1ELb1ELb1ELb1ELb1ELb0ELb1ELb1ELb1ELb0ELb0EEENS1_21CollectiveEpilogueFwdINS6_IJSA_SC_SB_EEES9_SE_SG_Li384ELb1ELb1ELb0ELb0EEENS1_36VarlenDynamicPersistentTileSchedulerILi192ELi128ELi384ELi128ELb0ELb1ELb1ELb1ELb0ELb1EEEEEEEEEvNT_6ParamsE,"a",@progbits
	.sectionflags	@""
	.align	4
.nv.constant0._ZN7cutlass13device_kernelIN5flash11enable_sm90INS1_16FlashAttnFwdSm90INS1_25CollectiveMainloopFwdSm90ILi2EN4cute5tupleIJNS5_1CILi1EEES8_S8_EEENS6_IJNS7_ILi192EEENS7_ILi128EEENS7_ILi64EEEEEELi64ENS_6half_tEfNS_4arch4Sm90ELb0ELb1ELb1ELb1ELb1ELb1ELb0ELb1ELb1ELb1ELb0ELb0EEENS1_21CollectiveEpilogueFwdINS6_IJSA_SC_SB_EEES9_SE_SG_Li384ELb1ELb1ELb0ELb0EEENS1_36VarlenDynamicPersistentTileSchedulerILi192ELi128ELi384ELi128ELb0ELb1ELb1ELb1ELb0ELb1EEEEEEEEEvNT_6ParamsE:
	.zero		3328


//--------------------- .nv.constant0._ZN7cutlass13device_kernelIN5flash11enable_sm90INS1_16FlashAttnFwdSm90INS1_25CollectiveMainloopFwdSm90ILi2EN4cute5tupleIJNS5_1CILi1EEES8_S8_EEENS6_IJNS7_ILi192EEENS7_ILi128EEENS7_ILi64EEEEEELi64ENS_6half_tEfNS_4arch4Sm90ELb1ELb0ELb1ELb0ELb1ELb0ELb0ELb1ELb1ELb1ELb0ELb0EEENS1_21CollectiveEpilogueFwdINS6_IJSA_SC_SB_EEES9_SE_SG_Li384ELb0ELb1ELb0ELb0EEENS1_30DynamicPersistentTileSchedulerILi384ELi128ELb0ELb1ELb1EEEEEEEEEvNT_6ParamsE --------------------------
	.section	.nv.constant0._ZN7cutlass13device_kernelIN5flash11enable_sm90INS1_16FlashAttnFwdSm90INS1_25CollectiveMainloopFwdSm90ILi2EN4cute5tupleIJNS5_1CILi1EEES8_S8_EEENS6_IJNS7_ILi192EEENS7_ILi128EEENS7_ILi64EEEEEELi64ENS_6half_tEfNS_4arch4Sm90ELb1ELb0ELb1ELb0ELb1ELb0ELb0ELb1ELb1ELb1ELb0ELb0EEENS1_21CollectiveEpilogueFwdINS6_IJSA_SC_SB_EEES9_SE_SG_Li384ELb0ELb1ELb0ELb0EEENS1_30DynamicPersistentTileSchedulerILi384ELi128ELb0ELb1ELb1EEEEEEEEEvNT_6ParamsE,"a",@progbits
	.sectionflags	@""
	.align	4
.nv.constant0._ZN7cutlass13device_kernelIN5flash11enable_sm90INS1_16FlashAttnFwdSm90INS1_25CollectiveMainloopFwdSm90ILi2EN4cute5tupleIJNS5_1CILi1EEES8_S8_EEENS6_IJNS7_ILi192EEENS7_ILi128EEENS7_ILi64EEEEEELi64ENS_6half_tEfNS_4arch4Sm90ELb1ELb0ELb1ELb0ELb1ELb0ELb0ELb1ELb1ELb1ELb0ELb0EEENS1_21CollectiveEpilogueFwdINS6_IJSA_SC_SB_EEES9_SE_SG_Li384ELb0ELb1ELb0ELb0EEENS1_30DynamicPersistentTileSchedulerILi384ELi128ELb0ELb1ELb1EEEEEEEEEvNT_6ParamsE:
	.zero		3328


//--------------------- .nv.constant0._ZN7cutlass13device_kernelIN5flash11enable_sm90INS1_16FlashAttnFwdSm90INS1_25CollectiveMainloopFwdSm90ILi2EN4cute5tupleIJNS5_1CILi1EEES8_S8_EEENS6_IJNS7_ILi192EEENS7_ILi128EEENS7_ILi64EEEEEELi64ENS_6half_tEfNS_4arch4Sm90ELb1ELb0ELb1ELb1ELb1ELb0ELb0ELb1ELb1ELb1ELb0ELb0EEENS1_21CollectiveEpilogueFwdINS6_IJSA_SC_SB_EEES9_SE_SG_Li384ELb1ELb1ELb0ELb0EEENS1_36VarlenDynamicPersistentTileSchedulerILi192ELi128ELi384ELi128ELb0ELb1ELb1ELb1ELb1ELb1EEEEEEEEEvNT_6ParamsE --------------------------
	.section	.nv.constant0._ZN7cutlass13device_kernelIN5flash11enable_sm90INS1_16FlashAttnFwdSm90INS1_25CollectiveMainloopFwdSm90ILi2EN4cute5tupleIJNS5_1CILi1EEES8_S8_EEENS6_IJNS7_ILi192EEENS7_ILi128EEENS7_ILi64EEEEEELi64ENS_6half_tEfNS_4arch4Sm90ELb1ELb0ELb1ELb1ELb1ELb0ELb0ELb1ELb1ELb1ELb0ELb0EEENS1_21CollectiveEpilogueFwdINS6_IJSA_SC_SB_EEES9_SE_SG_Li384ELb1ELb1ELb0ELb0EEENS1_36VarlenDynamicPersistentTileSchedulerILi192ELi128ELi384ELi128ELb0ELb1ELb1ELb1ELb1ELb1EEEEEEEEEvNT_6ParamsE,"a",@progbits
	.sectionflags	@""
	.align	4
.nv.constant0._ZN7cutlass13device_kernelIN5flash11enable_sm90INS1_16FlashAttnFwdSm90INS1_25CollectiveMainloopFwdSm90ILi2EN4cute5tupleIJNS5_1CILi1EEES8_S8_EEENS6_IJNS7_ILi192EEENS7_ILi128EEENS7_ILi64EEEEEELi64ENS_6half_tEfNS_4arch4Sm90ELb1ELb0ELb1ELb1ELb1ELb0ELb0ELb1ELb1ELb1ELb0ELb0EEENS1_21CollectiveEpilogueFwdINS6_IJSA_SC_SB_EEES9_SE_SG_Li384ELb1ELb1ELb0ELb0EEENS1_36VarlenDynamicPersistentTileSchedulerILi192ELi128ELi384ELi128ELb0ELb1ELb1ELb1ELb1ELb1EEEEEEEEEvNT_6ParamsE:
	.zero		3328


//--------------------- .nv.constant0._ZN7cutlass13device_kernelIN5flash11enable_sm90INS1_16FlashAttnFwdSm90INS1_25CollectiveMainloopFwdSm90ILi2EN4cute5tupleIJNS5_1CILi1EEES8_S8_EEENS6_IJNS7_ILi192EEENS7_ILi128EEENS7_ILi64EEEEEELi64ENS_6half_tEfNS_4arch4Sm90ELb1ELb0ELb1ELb1ELb1ELb1ELb0ELb1ELb1ELb1ELb0ELb0EEENS1_21CollectiveEpilogueFwdINS6_IJSA_SC_SB_EEES9_SE_SG_Li384ELb1ELb1ELb0ELb0EEENS1_36VarlenDynamicPersistentTileSchedulerILi192ELi128ELi384ELi128ELb0ELb1ELb1ELb1ELb1ELb1EEEEEEEEEvNT_6ParamsE --------------------------
	.section	.nv.constant0._ZN7cutlass13device_kernelIN5flash11enable_sm90INS1_16FlashAttnFwdSm90INS1_25CollectiveMainloopFwdSm90ILi2EN4cute5tupleIJNS5_1CILi1EEES8_S8_EEENS6_IJNS7_ILi192EEENS7_ILi128EEENS7_ILi64EEEEEELi64ENS_6half_tEfNS_4arch4Sm90ELb1ELb0ELb1ELb1ELb1ELb1ELb0ELb1ELb1ELb1ELb0ELb0EEENS1_21CollectiveEpilogueFwdINS6_IJSA_SC_SB_EEES9_SE_SG_Li384ELb1ELb1ELb0ELb0EEENS1_36VarlenDynamicPersistentTileSchedulerILi192ELi128ELi384ELi128ELb0ELb1ELb1ELb1ELb1ELb1EEEEEEEEEvNT_6ParamsE,"a",@progbits
	.sectionflags	@""
	.align	4
.nv.constant0._ZN7cutlass13device_kernelIN5flash11enable_sm90INS1_16FlashAttnFwdSm90INS1_25CollectiveMainloopFwdSm90ILi2EN4cute5tupleIJNS5_1CILi1EEES8_S8_EEENS6_IJNS7_ILi192EEENS7_ILi128EEENS7_ILi64EEEEEELi64ENS_6half_tEfNS_4arch4Sm90ELb1ELb0ELb1ELb1ELb1ELb1ELb0ELb1ELb1ELb1ELb0ELb0EEENS1_21CollectiveEpilogueFwdINS6_IJSA_SC_SB_EEES9_SE_SG_Li384ELb1ELb1ELb0ELb0EEENS1_36VarlenDynamicPersistentTileSchedulerILi192ELi128ELi384ELi128ELb0ELb1ELb1ELb1ELb1ELb1EEEEEEEEEvNT_6ParamsE:
	.zero		3328


//--------------------- SYMBOLS --------------------------

	.type		.nv.reservedSmem.offset0,@object
	.size		.nv.reservedSmem.offset0,0x4
	.type		__assertfail,@function
